// Copyright (c) 2024, Jay Shah, Ganesh Bikshandi, Ying Zhang, Vijay Thakkar, Pradeep Ramani, Tri Dao.
// Splitting the different template instantiations to different files to speed up compilation.
// This file is auto-generated. See "generate_kernels.py"

#include "flash_fwd_hdim64_bf16_split_softcap_sm90.cu"
#include "flash_fwd_hdim96_bf16_split_softcap_sm90.cu"
#include "flash_fwd_hdim128_bf16_split_softcap_sm90.cu"
#include "flash_fwd_hdim192_bf16_split_softcap_sm90.cu"
#include "flash_fwd_hdim256_bf16_split_softcap_sm90.cu"

// ===== COMPILED SASS (sm_90a) =====

	.target	sm_90a

	.elftype	@"ET_EXEC"


//--------------------- .note.nv.tkinfo           --------------------------
	.section	.note.nv.tkinfo,"",@"SHT_NOTE"
	.sectionflags	@"SHF_NOTE_NV_TKINFO"
	.tkinfo
        /*0018*/ 	.word	0x00000002
        /*0030*/ 	.string	""
        /*0030*/ 	.string	"ptxas"
        /*0030*/ 	.string	"Cuda compilation tools, release 13.0, V13.0.88"
        /*0030*/ 	.string	"Build cuda_13.0.r13.0/compiler.36424714_0"
        /*0030*/ 	.string	"-arch sm_90a -m 64 "



//--------------------- .note.nv.cuinfo           --------------------------
	.section	.note.nv.cuinfo,"",@"SHT_NOTE"
	.sectionflags	@"SHF_NOTE_NV_CUINFO"
        /*0018*/ 	.short	0x0002
        /*001a*/ 	.short	0x005a
        /*001c*/ 	.short	0x0082
	.zero		2


//--------------------- .nv.info                  --------------------------
	.section	.nv.info,"",@"SHT_CUDA_INFO"
	.align	4


	//----- nvinfo : EIATTR_REGCOUNT
	.align		4
        /*0000*/ 	.byte	0x04, 0x2f
        /*0002*/ 	.short	(.L_57 - .L_56)
	.align		4
.L_56:
        /*0004*/ 	.word	index@(_ZN7cutlass13device_kernelIN5flash11enable_sm90INS1_16FlashAttnFwdSm90INS1_25CollectiveMainloopFwdSm90ILi2EN4cute5tupleIJNS5_1CILi1EEES8_S8_EEENS6_IJNS7_ILi192EEENS7_ILi128EEENS7_ILi64EEEEEELi64ENS_10bfloat16_tEfNS_4arch4Sm90ELb1ELb0ELb1ELb1ELb0ELb1ELb0ELb1ELb1ELb1ELb1ELb0EEENS1_21CollectiveEpilogueFwdINS6_IJSA_SC_SB_EEES9_SE_SG_Li384ELb1ELb1ELb1ELb0EEENS1_36VarlenDynamicPersistentTileSchedulerILi192ELi128ELi384ELi128ELb1ELb1ELb1ELb1ELb1ELb1EEEEEEEEEvNT_6ParamsE)
        /*0008*/ 	.word	0x00000080


	//----- nvinfo : EIATTR_FRAME_SIZE
	.align		4
.L_57:
        /*000c*/ 	.byte	0x04, 0x11
        /*000e*/ 	.short	(.L_59 - .L_58)
	.align		4
.L_58:
        /*0010*/ 	.word	index@(_ZN7cutlass13device_kernelIN5flash11enable_sm90INS1_16FlashAttnFwdSm90INS1_25CollectiveMainloopFwdSm90ILi2EN4cute5tupleIJNS5_1CILi1EEES8_S8_EEENS6_IJNS7_ILi192EEENS7_ILi128EEENS7_ILi64EEEEEELi64ENS_10bfloat16_tEfNS_4arch4Sm90ELb1ELb0ELb1ELb1ELb0ELb1ELb0ELb1ELb1ELb1ELb1ELb0EEENS1_21CollectiveEpilogueFwdINS6_IJSA_SC_SB_EEES9_SE_SG_Li384ELb1ELb1ELb1ELb0EEENS1_36VarlenDynamicPersistentTileSchedulerILi192ELi128ELi384ELi128ELb1ELb1ELb1ELb1ELb1ELb1EEEEEEEEEvNT_6ParamsE)
        /*0014*/ 	.word	0x00000070


	//----- nvinfo : EIATTR_REGCOUNT
	.align		4
.L_59:
        /*0018*/ 	.byte	0x04, 0x2f
        /*001a*/ 	.short	(.L_61 - .L_60)
	.align		4
.L_60:
        /*001c*/ 	.word	index@(_ZN7cutlass13device_kernelIN5flash11enable_sm90INS1_16FlashAttnFwdSm90INS1_25CollectiveMainloopFwdSm90ILi2EN4cute5tupleIJNS5_1CILi1EEES8_S8_EEENS6_IJNS7_ILi192EEENS7_ILi128EEENS7_ILi64EEEEEELi64ENS_10bfloat16_tEfNS_4arch4Sm90ELb1ELb0ELb1ELb1ELb0ELb0ELb0ELb1ELb1ELb1ELb1ELb0EEENS1_21CollectiveEpilogueFwdINS6_IJSA_SC_SB_EEES9_SE_SG_Li384ELb1ELb1ELb1ELb0EEENS1_36VarlenDynamicPersistentTileSchedulerILi192ELi128ELi384ELi128ELb1ELb1ELb1ELb1ELb1ELb1EEEEEEEEEvNT_6ParamsE)
        /*0020*/ 	.word	0x00000080


	//----- nvinfo : EIATTR_FRAME_SIZE
	.align		4
.L_61:
        /*0024*/ 	.byte	0x04, 0x11
        /*0026*/ 	.short	(.L_63 - .L_62)
	.align		4
.L_62:
        /*0028*/ 	.word	index@(_ZN7cutlass13device_kernelIN5flash11enable_sm90INS1_16FlashAttnFwdSm90INS1_25CollectiveMainloopFwdSm90ILi2EN4cute5tupleIJNS5_1CILi1EEES8_S8_EEENS6_IJNS7_ILi192EEENS7_ILi128EEENS7_ILi64EEEEEELi64ENS_10bfloat16_tEfNS_4arch4Sm90ELb1ELb0ELb1ELb1ELb0ELb0ELb0ELb1ELb1ELb1ELb1ELb0EEENS1_21CollectiveEpilogueFwdINS6_IJSA_SC_SB_EEES9_SE_SG_Li384ELb1ELb1ELb1ELb0EEENS1_36VarlenDynamicPersistentTileSchedulerILi192ELi128ELi384ELi128ELb1ELb1ELb1ELb1ELb1ELb1EEEEEEEEEvNT_6ParamsE)
        /*002c*/ 	.word	0x00000050


	//----- nvinfo : EIATTR_REGCOUNT
	.align		4
.L_63:
        /*0030*/ 	.byte	0x04, 0x2f
        /*0032*/ 	.short	(.L_65 - .L_64)
	.align		4
.L_64:
        /*0034*/ 	.word	index@(_ZN7cutlass13device_kernelIN5flash11enable_sm90INS1_16FlashAttnFwdSm90INS1_25CollectiveMainloopFwdSm90ILi2EN4cute5tupleIJNS5_1CILi1EEES8_S8_EEENS6_IJNS7_ILi192EEENS7_ILi128EEENS7_ILi64EEEEEELi64ENS_10bfloat16_tEfNS_4arch4Sm90ELb1ELb0ELb1ELb0ELb0ELb0ELb0ELb1ELb1ELb1ELb1ELb0EEENS1_21CollectiveEpilogueFwdINS6_IJSA_SC_SB_EEES9_SE_SG_Li384ELb0ELb1ELb1ELb0EEENS1_19SingleTileSchedulerILb0ELb1ELb1ELi192EEEEEEEEEvNT_6ParamsE)
        /*0038*/ 	.word	0x00000080


	//----- nvinfo : EIATTR_FRAME_SIZE
	.align		4
.L_65:
        /*003c*/ 	.byte	0x04, 0x11
        /*003e*/ 	.short	(.L_67 - .L_66)
	.align		4
.L_66:
        /*0040*/ 	.word	index@(_ZN7cutlass13device_kernelIN5flash11enable_sm90INS1_16FlashAttnFwdSm90INS1_25CollectiveMainloopFwdSm90ILi2EN4cute5tupleIJNS5_1CILi1EEES8_S8_EEENS6_IJNS7_ILi192EEENS7_ILi128EEENS7_ILi64EEEEEELi64ENS_10bfloat16_tEfNS_4arch4Sm90ELb1ELb0ELb1ELb0ELb0ELb0ELb0ELb1ELb1ELb1ELb1ELb0EEENS1_21CollectiveEpilogueFwdINS6_IJSA_SC_SB_EEES9_SE_SG_Li384ELb0ELb1ELb1ELb0EEENS1_19SingleTileSchedulerILb0ELb1ELb1ELi192EEEEEEEEEvNT_6ParamsE)
        /*0044*/ 	.word	0x00000000


	//----- nvinfo : EIATTR_REGCOUNT
	.align		4
.L_67:
        /*0048*/ 	.byte	0x04, 0x2f
        /*004a*/ 	.short	(.L_69 - .L_68)
	.align		4
.L_68:
        /*004c*/ 	.word	index@(_ZN7cutlass13device_kernelIN5flash11enable_sm90INS1_16FlashAttnFwdSm90INS1_25CollectiveMainloopFwdSm90ILi2EN4cute5tupleIJNS5_1CILi1EEES8_S8_EEENS6_IJNS7_ILi192EEENS7_ILi128EEENS7_ILi64EEEEEELi64ENS_10bfloat16_tEfNS_4arch4Sm90ELb0ELb1ELb1ELb1ELb0ELb1ELb0ELb1ELb1ELb1ELb1ELb0EEENS1_21CollectiveEpilogueFwdINS6_IJSA_SC_SB_EEES9_SE_SG_Li384ELb1ELb1ELb1ELb0EEENS1_36VarlenDynamicPersistentTileSchedulerILi192ELi128ELi384ELi128ELb1ELb1ELb1ELb1ELb0ELb1EEEEEEEEEvNT_6ParamsE)
        /*0050*/ 	.word	0x00000080


	//----- nvinfo : EIATTR_FRAME_SIZE
	.align		4
.L_69:
        /*0054*/ 	.byte	0x04, 0x11
        /*0056*/ 	.short	(.L_71 - .L_70)
	.align		4
.L_70:
        /*0058*/ 	.word	index@(_ZN7cutlass13device_kernelIN5flash11enable_sm90INS1_16FlashAttnFwdSm90INS1_25CollectiveMainloopFwdSm90ILi2EN4cute5tupleIJNS5_1CILi1EEES8_S8_EEENS6_IJNS7_ILi192EEENS7_ILi128EEENS7_ILi64EEEEEELi64ENS_10bfloat16_tEfNS_4arch4Sm90ELb0ELb1ELb1ELb1ELb0ELb1ELb0ELb1ELb1ELb1ELb1ELb0EEENS1_21CollectiveEpilogueFwdINS6_IJSA_SC_SB_EEES9_SE_SG_Li384ELb1ELb1ELb1ELb0EEENS1_36VarlenDynamicPersistentTileSchedulerILi192ELi128ELi384ELi128ELb1ELb1ELb1ELb1ELb0ELb1EEEEEEEEEvNT_6ParamsE)
        /*005c*/ 	.word	0x00000088


	//----- nvinfo : EIATTR_REGCOUNT
	.align		4
.L_71:
        /*0060*/ 	.byte	0x04, 0x2f
        /*0062*/ 	.short	(.L_73 - .L_72)
	.align		4
.L_72:
        /*0064*/ 	.word	index@(_ZN7cutlass13device_kernelIN5flash11enable_sm90INS1_16FlashAttnFwdSm90INS1_25CollectiveMainloopFwdSm90ILi2EN4cute5tupleIJNS5_1CILi1EEES8_S8_EEENS6_IJNS7_ILi192EEENS7_ILi128EEENS7_ILi64EEEEEELi64ENS_10bfloat16_tEfNS_4arch4Sm90ELb0ELb1ELb1ELb1ELb0ELb0ELb0ELb1ELb1ELb1ELb1ELb0EEENS1_21CollectiveEpilogueFwdINS6_IJSA_SC_SB_EEES9_SE_SG_Li384ELb1ELb1ELb1ELb0EEENS1_36VarlenDynamicPersistentTileSchedulerILi192ELi128ELi384ELi128ELb1ELb1ELb1ELb1ELb0ELb1EEEEEEEEEvNT_6ParamsE)
        /*0068*/ 	.word	0x00000080


	//----- nvinfo : EIATTR_FRAME_SIZE
	.align		4
.L_73:
        /*006c*/ 	.byte	0x04, 0x11
        /*006e*/ 	.short	(.L_75 - .L_74)
	.align		4
.L_74:
        /*0070*/ 	.word	index@(_ZN7cutlass13device_kernelIN5flash11enable_sm90INS1_16FlashAttnFwdSm90INS1_25CollectiveMainloopFwdSm90ILi2EN4cute5tupleIJNS5_1CILi1EEES8_S8_EEENS6_IJNS7_ILi192EEENS7_ILi128EEENS7_ILi64EEEEEELi64ENS_10bfloat16_tEfNS_4arch4Sm90ELb0ELb1ELb1ELb1ELb0ELb0ELb0ELb1ELb1ELb1ELb1ELb0EEENS1_21CollectiveEpilogueFwdINS6_IJSA_SC_SB_EEES9_SE_SG_Li384ELb1ELb1ELb1ELb0EEENS1_36VarlenDynamicPersistentTileSchedulerILi192ELi128ELi384ELi128ELb1ELb1ELb1ELb1ELb0ELb1EEEEEEEEEvNT_6ParamsE)
        /*0074*/ 	.word	0x00000048


	//----- nvinfo : EIATTR_REGCOUNT
	.align		4
.L_75:
        /*0078*/ 	.byte	0x04, 0x2f
        /*007a*/ 	.short	(.L_77 - .L_76)
	.align		4
.L_76:
        /*007c*/ 	.word	index@(_ZN7cutlass13device_kernelIN5flash11enable_sm90INS1_16FlashAttnFwdSm90INS1_25CollectiveMainloopFwdSm90ILi2EN4cute5tupleIJNS5_1CILi1EEES8_S8_EEENS6_IJNS7_ILi192EEENS7_ILi128EEENS7_ILi64EEEEEELi64ENS_10bfloat16_tEfNS_4arch4Sm90ELb0ELb1ELb1ELb0ELb0ELb0ELb0ELb1ELb1ELb1ELb1ELb0EEENS1_21CollectiveEpilogueFwdINS6_IJSA_SC_SB_EEES9_SE_SG_Li384ELb0ELb1ELb1ELb0EEENS1_19SingleTileSchedulerILb0ELb1ELb1ELi192EEEEEEEEEvNT_6ParamsE)
        /*0080*/ 	.word	0x00000080


	//----- nvinfo : EIATTR_FRAME_SIZE
	.align		4
.L_77:
        /*0084*/ 	.byte	0x04, 0x11
        /*0086*/ 	.short	(.L_79 - .L_78)
	.align		4
.L_78:
        /*0088*/ 	.word	index@(_ZN7cutlass13device_kernelIN5flash11enable_sm90INS1_16FlashAttnFwdSm90INS1_25CollectiveMainloopFwdSm90ILi2EN4cute5tupleIJNS5_1CILi1EEES8_S8_EEENS6_IJNS7_ILi192EEENS7_ILi128EEENS7_ILi64EEEEEELi64ENS_10bfloat16_tEfNS_4arch4Sm90ELb0ELb1ELb1ELb0ELb0ELb0ELb0ELb1ELb1ELb1ELb1ELb0EEENS1_21CollectiveEpilogueFwdINS6_IJSA_SC_SB_EEES9_SE_SG_Li384ELb0ELb1ELb1ELb0EEENS1_19SingleTileSchedulerILb0ELb1ELb1ELi192EEEEEEEEEvNT_6ParamsE)
        /*008c*/ 	.word	0x00000000


	//----- nvinfo : EIATTR_REGCOUNT
	.align		4
.L_79:
        /*0090*/ 	.byte	0x04, 0x2f
        /*0092*/ 	.short	(.L_81 - .L_80)
	.align		4
.L_80:
        /*0094*/ 	.word	index@(_ZN7cutlass13device_kernelIN5flash11enable_sm90INS1_16FlashAttnFwdSm90INS1_25CollectiveMainloopFwdSm90ILi2EN4cute5tupleIJNS5_1CILi1EEES8_S8_EEENS6_IJNS7_ILi192EEESA_NS7_ILi64EEEEEELi64ENS_10bfloat16_tEfNS_4arch4Sm90ELb0ELb0ELb1ELb1ELb0ELb1ELb0ELb0ELb1ELb1ELb1ELb0EEENS1_21CollectiveEpilogueFwdINS6_IJSA_SB_SA_EEES9_SD_SF_Li384ELb1ELb1ELb1ELb0EEENS1_36VarlenDynamicPersistentTileSchedulerILi192ELi192ELi384ELi128ELb1ELb1ELb1ELb0ELb1ELb1EEEEEEEEEvNT_6ParamsE)
        /*0098*/ 	.word	0x00000080


	//----- nvinfo : EIATTR_FRAME_SIZE
	.align		4
.L_81:
        /*009c*/ 	.byte	0x04, 0x11
        /*009e*/ 	.short	(.L_83 - .L_82)
	.align		4
.L_82:
        /*00a0*/ 	.word	index@(_ZN7cutlass13device_kernelIN5flash11enable_sm90INS1_16FlashAttnFwdSm90INS1_25CollectiveMainloopFwdSm90ILi2EN4cute5tupleIJNS5_1CILi1EEES8_S8_EEENS6_IJNS7_ILi192EEESA_NS7_ILi64EEEEEELi64ENS_10bfloat16_tEfNS_4arch4Sm90ELb0ELb0ELb1ELb1ELb0ELb1ELb0ELb0ELb1ELb1ELb1ELb0EEENS1_21CollectiveEpilogueFwdINS6_IJSA_SB_SA_EEES9_SD_SF_Li384ELb1ELb1ELb1ELb0EEENS1_36VarlenDynamicPersistentTileSchedulerILi192ELi192ELi384ELi128ELb1ELb1ELb1ELb0ELb1ELb1EEEEEEEEEvNT_6ParamsE)
        /*00a4*/ 	.word	0x000000b0


	//----- nvinfo : EIATTR_REGCOUNT
	.align		4
.L_83:
        /*00a8*/ 	.byte	0x04, 0x2f
        /*00aa*/ 	.short	(.L_85 - .L_84)
	.align		4
.L_84:
        /*00ac*/ 	.word	index@(_ZN7cutlass13device_kernelIN5flash11enable_sm90INS1_16FlashAttnFwdSm90INS1_25CollectiveMainloopFwdSm90ILi2EN4cute5tupleIJNS5_1CILi1EEES8_S8_EEENS6_IJNS7_ILi192EEESA_NS7_ILi64EEEEEELi64ENS_10bfloat16_tEfNS_4arch4Sm90ELb0ELb0ELb1ELb1ELb0ELb0ELb0ELb0ELb1ELb1ELb1ELb0EEENS1_21CollectiveEpilogueFwdINS6_IJSA_SB_SA_EEES9_SD_SF_Li384ELb1ELb1ELb1ELb0EEENS1_36VarlenDynamicPersistentTileSchedulerILi192ELi192ELi384ELi128ELb1ELb1ELb1ELb0ELb1ELb1EEEEEEEEEvNT_6ParamsE)
        /*00b0*/ 	.word	0x00000080


	//----- nvinfo : EIATTR_FRAME_SIZE
	.align		4
.L_85:
        /*00b4*/ 	.byte	0x04, 0x11
        /*00b6*/ 	.short	(.L_87 - .L_86)
	.align		4
.L_86:
        /*00b8*/ 	.word	index@(_ZN7cutlass13device_kernelIN5flash11enable_sm90INS1_16FlashAttnFwdSm90INS1_25CollectiveMainloopFwdSm90ILi2EN4cute5tupleIJNS5_1CILi1EEES8_S8_EEENS6_IJNS7_ILi192EEESA_NS7_ILi64EEEEEELi64ENS_10bfloat16_tEfNS_4arch4Sm90ELb0ELb0ELb1ELb1ELb0ELb0ELb0ELb0ELb1ELb1ELb1ELb0EEENS1_21CollectiveEpilogueFwdINS6_IJSA_SB_SA_EEES9_SD_SF_Li384ELb1ELb1ELb1ELb0EEENS1_36VarlenDynamicPersistentTileSchedulerILi192ELi192ELi384ELi128ELb1ELb1ELb1ELb0ELb1ELb1EEEEEEEEEvNT_6ParamsE)
        /*00bc*/ 	.word	0x00000098


	//----- nvinfo : EIATTR_REGCOUNT
	.align		4
.L_87:
        /*00c0*/ 	.byte	0x04, 0x2f
        /*00c2*/ 	.short	(.L_89 - .L_88)
	.align		4
.L_88:
        /*00c4*/ 	.word	index@(_ZN7cutlass13device_kernelIN5flash11enable_sm90INS1_16FlashAttnFwdSm90INS1_25CollectiveMainloopFwdSm90ILi2EN4cute5tupleIJNS5_1CILi1EEES8_S8_EEENS6_IJNS7_ILi192EEESA_NS7_ILi64EEEEEELi64ENS_10bfloat16_tEfNS_4arch4Sm90ELb0ELb0ELb1ELb0ELb0ELb0ELb0ELb0ELb1ELb1ELb1ELb0EEENS1_21CollectiveEpilogueFwdINS6_IJSA_SB_SA_EEES9_SD_SF_Li384ELb0ELb1ELb1ELb0EEENS1_19SingleTileSchedulerILb0ELb1ELb1ELi192EEEEEEEEEvNT_6ParamsE)
        /*00c8*/ 	.word	0x00000080


	//----- nvinfo : EIATTR_FRAME_SIZE
	.align		4
.L_89:
        /*00cc*/ 	.byte	0x04, 0x11
        /*00ce*/ 	.short	(.L_91 - .L_90)
	.align		4
.L_90:
        /*00d0*/ 	.word	index@(_ZN7cutlass13device_kernelIN5flash11enable_sm90INS1_16FlashAttnFwdSm90INS1_25CollectiveMainloopFwdSm90ILi2EN4cute5tupleIJNS5_1CILi1EEES8_S8_EEENS6_IJNS7_ILi192EEESA_NS7_ILi64EEEEEELi64ENS_10bfloat16_tEfNS_4arch4Sm90ELb0ELb0ELb1ELb0ELb0ELb0ELb0ELb0ELb1ELb1ELb1ELb0EEENS1_21CollectiveEpilogueFwdINS6_IJSA_SB_SA_EEES9_SD_SF_Li384ELb0ELb1ELb1ELb0EEENS1_19SingleTileSchedulerILb0ELb1ELb1ELi192EEEEEEEEEvNT_6ParamsE)
        /*00d4*/ 	.word	0x00000020


	//----- nvinfo : EIATTR_REGCOUNT
	.align		4
.L_91:
        /*00d8*/ 	.byte	0x04, 0x2f
        /*00da*/ 	.short	(.L_93 - .L_92)
	.align		4
.L_92:
        /*00dc*/ 	.word	index@(_ZN7cutlass13device_kernelIN5flash11enable_sm90INS1_16FlashAttnFwdSm90INS1_25CollectiveMainloopFwdSm90ILi2EN4cute5tupleIJNS5_1CILi1EEES8_S8_EEENS6_IJNS7_ILi192EEENS7_ILi144EEENS7_ILi96EEEEEELi96ENS_10bfloat16_tEfNS_4arch4Sm90ELb1ELb0ELb1ELb1ELb0ELb1ELb0ELb0ELb1ELb1ELb1ELb0EEENS1_21CollectiveEpilogueFwdINS6_IJSA_SC_SB_EEES9_SE_SG_Li384ELb1ELb1ELb1ELb0EEENS1_36VarlenDynamicPersistentTileSchedulerILi192ELi144ELi384ELi128ELb1ELb1ELb1ELb1ELb1ELb1EEEEEEEEEvNT_6ParamsE)
        /*00e0*/ 	.word	0x00000080


	//----- nvinfo : EIATTR_FRAME_SIZE
	.align		4
.L_93:
        /*00e4*/ 	.byte	0x04, 0x11
        /*00e6*/ 	.short	(.L_95 - .L_94)
	.align		4
.L_94:
        /*00e8*/ 	.word	index@(_ZN7cutlass13device_kernelIN5flash11enable_sm90INS1_16FlashAttnFwdSm90INS1_25CollectiveMainloopFwdSm90ILi2EN4cute5tupleIJNS5_1CILi1EEES8_S8_EEENS6_IJNS7_ILi192EEENS7_ILi144EEENS7_ILi96EEEEEELi96ENS_10bfloat16_tEfNS_4arch4Sm90ELb1ELb0ELb1ELb1ELb0ELb1ELb0ELb0ELb1ELb1ELb1ELb0EEENS1_21CollectiveEpilogueFwdINS6_IJSA_SC_SB_EEES9_SE_SG_Li384ELb1ELb1ELb1ELb0EEENS1_36VarlenDynamicPersistentTileSchedulerILi192ELi144ELi384ELi128ELb1ELb1ELb1ELb1ELb1ELb1EEEEEEEEEvNT_6ParamsE)
        /*00ec*/ 	.word	0x000000f8


	//----- nvinfo : EIATTR_REGCOUNT
	.align		4
.L_95:
        /*00f0*/ 	.byte	0x04, 0x2f
        /*00f2*/ 	.short	(.L_97 - .L_96)
	.align		4
.L_96:
        /*00f4*/ 	.word	index@(_ZN7cutlass13device_kernelIN5flash11enable_sm90INS1_16FlashAttnFwdSm90INS1_25CollectiveMainloopFwdSm90ILi2EN4cute5tupleIJNS5_1CILi1EEES8_S8_EEENS6_IJNS7_ILi192EEENS7_ILi144EEENS7_ILi96EEEEEELi96ENS_10bfloat16_tEfNS_4arch4Sm90ELb1ELb0ELb1ELb1ELb0ELb0ELb0ELb0ELb1ELb1ELb1ELb0EEENS1_21CollectiveEpilogueFwdINS6_IJSA_SC_SB_EEES9_SE_SG_Li384ELb1ELb1ELb1ELb0EEENS1_36VarlenDynamicPersistentTileSchedulerILi192ELi144ELi384ELi128ELb1ELb1ELb1ELb1ELb1ELb1EEEEEEEEEvNT_6ParamsE)
        /*00f8*/ 	.word	0x00000080


	//----- nvinfo : EIATTR_FRAME_SIZE
	.align		4
.L_97:
        /*00fc*/ 	.byte	0x04, 0x11
        /*00fe*/ 	.short	(.L_99 - .L_98)
	.align		4
.L_98:
        /*0100*/ 	.word	index@(_ZN7cutlass13device_kernelIN5flash11enable_sm90INS1_16FlashAttnFwdSm90INS1_25CollectiveMainloopFwdSm90ILi2EN4cute5tupleIJNS5_1CILi1EEES8_S8_EEENS6_IJNS7_ILi192EEENS7_ILi144EEENS7_ILi96EEEEEELi96ENS_10bfloat16_tEfNS_4arch4Sm90ELb1ELb0ELb1ELb1ELb0ELb0ELb0ELb0ELb1ELb1ELb1ELb0EEENS1_21CollectiveEpilogueFwdINS6_IJSA_SC_SB_EEES9_SE_SG_Li384ELb1ELb1ELb1ELb0EEENS1_36VarlenDynamicPersistentTileSchedulerILi192ELi144ELi384ELi128ELb1ELb1ELb1ELb1ELb1ELb1EEEEEEEEEvNT_6ParamsE)
        /*0104*/ 	.word	0x00000050


	//----- nvinfo : EIATTR_REGCOUNT
	.align		4
.L_99:
        /*0108*/ 	.byte	0x04, 0x2f
        /*010a*/ 	.short	(.L_101 - .L_100)
	.align		4
.L_100:
        /*010c*/ 	.word	index@(_ZN7cutlass13device_kernelIN5flash11enable_sm90INS1_16FlashAttnFwdSm90INS1_25CollectiveMainloopFwdSm90ILi2EN4cute5tupleIJNS5_1CILi1EEES8_S8_EEENS6_IJNS7_ILi192EEENS7_ILi144EEENS7_ILi96EEEEEELi96ENS_10bfloat16_tEfNS_4arch4Sm90ELb1ELb0ELb1ELb0ELb0ELb0ELb0ELb0ELb1ELb1ELb1ELb0EEENS1_21CollectiveEpilogueFwdINS6_IJSA_SC_SB_EEES9_SE_SG_Li384ELb0ELb1ELb1ELb0EEENS1_19SingleTileSchedulerILb0ELb1ELb1ELi192EEEEEEEEEvNT_6ParamsE)
        /*0110*/ 	.word	0x00000080


	//----- nvinfo : EIATTR_FRAME_SIZE
	.align		4
.L_101:
        /*0114*/ 	.byte	0x04, 0x11
        /*0116*/ 	.short	(.L_103 - .L_102)
	.align		4
.L_102:
        /*0118*/ 	.word	index@(_ZN7cutlass13device_kernelIN5flash11enable_sm90INS1_16FlashAttnFwdSm90INS1_25CollectiveMainloopFwdSm90ILi2EN4cute5tupleIJNS5_1CILi1EEES8_S8_EEENS6_IJNS7_ILi192EEENS7_ILi144EEENS7_ILi96EEEEEELi96ENS_10bfloat16_tEfNS_4arch4Sm90ELb1ELb0ELb1ELb0ELb0ELb0ELb0ELb0ELb1ELb1ELb1ELb0EEENS1_21CollectiveEpilogueFwdINS6_IJSA_SC_SB_EEES9_SE_SG_Li384ELb0ELb1ELb1ELb0EEENS1_19SingleTileSchedulerILb0ELb1ELb1ELi192EEEEEEEEEvNT_6ParamsE)
        /*011c*/ 	.word	0x00000008


	//----- nvinfo : EIATTR_REGCOUNT
	.align		4
.L_103:
        /*0120*/ 	.byte	0x04, 0x2f
        /*0122*/ 	.short	(.L_105 - .L_104)
	.align		4
.L_104:
        /*0124*/ 	.word	index@(_ZN7cutlass13device_kernelIN5flash11enable_sm90INS1_16FlashAttnFwdSm90INS1_25CollectiveMainloopFwdSm90ILi2EN4cute5tupleIJNS5_1CILi1EEES8_S8_EEENS6_IJNS7_ILi192EEENS7_ILi128EEENS7_ILi96EEEEEELi96ENS_10bfloat16_tEfNS_4arch4Sm90ELb0ELb1ELb1ELb1ELb0ELb1ELb0ELb0ELb1ELb1ELb1ELb0EEENS1_21CollectiveEpilogueFwdINS6_IJSA_SC_SB_EEES9_SE_SG_Li384ELb1ELb1ELb1ELb0EEENS1_36VarlenDynamicPersistentTileSchedulerILi192ELi128ELi384ELi128ELb1ELb1ELb1ELb1ELb0ELb1EEEEEEEEEvNT_6ParamsE)
        /*0128*/ 	.word	0x00000080


	//----- nvinfo : EIATTR_FRAME_SIZE
	.align		4
.L_105:
        /*012c*/ 	.byte	0x04, 0x11
        /*012e*/ 	.short	(.L_107 - .L_106)
	.align		4
.L_106:
        /*0130*/ 	.word	index@(_ZN7cutlass13device_kernelIN5flash11enable_sm90INS1_16FlashAttnFwdSm90INS1_25CollectiveMainloopFwdSm90ILi2EN4cute5tupleIJNS5_1CILi1EEES8_S8_EEENS6_IJNS7_ILi192EEENS7_ILi128EEENS7_ILi96EEEEEELi96ENS_10bfloat16_tEfNS_4arch4Sm90ELb0ELb1ELb1ELb1ELb0ELb1ELb0ELb0ELb1ELb1ELb1ELb0EEENS1_21CollectiveEpilogueFwdINS6_IJSA_SC_SB_EEES9_SE_SG_Li384ELb1ELb1ELb1ELb0EEENS1_36VarlenDynamicPersistentTileSchedulerILi192ELi128ELi384ELi128ELb1ELb1ELb1ELb1ELb0ELb1EEEEEEEEEvNT_6ParamsE)
        /*0134*/ 	.word	0x00000070


	//----- nvinfo : EIATTR_REGCOUNT
	.align		4
.L_107:
        /*0138*/ 	.byte	0x04, 0x2f
        /*013a*/ 	.short	(.L_109 - .L_108)
	.align		4
.L_108:
        /*013c*/ 	.word	index@(_ZN7cutlass13device_kernelIN5flash11enable_sm90INS1_16FlashAttnFwdSm90INS1_25CollectiveMainloopFwdSm90ILi2EN4cute5tupleIJNS5_1CILi1EEES8_S8_EEENS6_IJNS7_ILi192EEENS7_ILi128EEENS7_ILi96EEEEEELi96ENS_10bfloat16_tEfNS_4arch4Sm90ELb0ELb1ELb1ELb1ELb0ELb0ELb0ELb0ELb1ELb1ELb1ELb0EEENS1_21CollectiveEpilogueFwdINS6_IJSA_SC_SB_EEES9_SE_SG_Li384ELb1ELb1ELb1ELb0EEENS1_36VarlenDynamicPersistentTileSchedulerILi192ELi128ELi384ELi128ELb1ELb1ELb1ELb1ELb0ELb1EEEEEEEEEvNT_6ParamsE)
        /*0140*/ 	.word	0x00000080


	//----- nvinfo : EIATTR_FRAME_SIZE
	.align		4
.L_109:
        /*0144*/ 	.byte	0x04, 0x11
        /*0146*/ 	.short	(.L_111 - .L_110)
	.align		4
.L_110:
        /*0148*/ 	.word	index@(_ZN7cutlass13device_kernelIN5flash11enable_sm90INS1_16FlashAttnFwdSm90INS1_25CollectiveMainloopFwdSm90ILi2EN4cute5tupleIJNS5_1CILi1EEES8_S8_EEENS6_IJNS7_ILi192EEENS7_ILi128EEENS7_ILi96EEEEEELi96ENS_10bfloat16_tEfNS_4arch4Sm90ELb0ELb1ELb1ELb1ELb0ELb0ELb0ELb0ELb1ELb1ELb1ELb0EEENS1_21CollectiveEpilogueFwdINS6_IJSA_SC_SB_EEES9_SE_SG_Li384ELb1ELb1ELb1ELb0EEENS1_36VarlenDynamicPersistentTileSchedulerILi192ELi128ELi384ELi128ELb1ELb1ELb1ELb1ELb0ELb1EEEEEEEEEvNT_6ParamsE)
        /*014c*/ 	.word	0x00000048


	//----- nvinfo : EIATTR_REGCOUNT
	.align		4
.L_111:
        /*0150*/ 	.byte	0x04, 0x2f
        /*0152*/ 	.short	(.L_113 - .L_112)
	.align		4
.L_112:
        /*0154*/ 	.word	index@(_ZN7cutlass13device_kernelIN5flash11enable_sm90INS1_16FlashAttnFwdSm90INS1_25CollectiveMainloopFwdSm90ILi2EN4cute5tupleIJNS5_1CILi1EEES8_S8_EEENS6_IJNS7_ILi192EEENS7_ILi128EEENS7_ILi96EEEEEELi96ENS_10bfloat16_tEfNS_4arch4Sm90ELb0ELb1ELb1ELb0ELb0ELb0ELb0ELb0ELb1ELb1ELb1ELb0EEENS1_21CollectiveEpilogueFwdINS6_IJSA_SC_SB_EEES9_SE_SG_Li384ELb0ELb1ELb1ELb0EEENS1_19SingleTileSchedulerILb0ELb1ELb1ELi192EEEEEEEEEvNT_6ParamsE)
        /*0158*/ 	.word	0x00000080


	//----- nvinfo : EIATTR_FRAME_SIZE
	.align		4
.L_113:
        /*015c*/ 	.byte	0x04, 0x11
        /*015e*/ 	.short	(.L_115 - .L_114)
	.align		4
.L_114:
        /*0160*/ 	.word	index@(_ZN7cutlass13device_kernelIN5flash11enable_sm90INS1_16FlashAttnFwdSm90INS1_25CollectiveMainloopFwdSm90ILi2EN4cute5tupleIJNS5_1CILi1EEES8_S8_EEENS6_IJNS7_ILi192EEENS7_ILi128EEENS7_ILi96EEEEEELi96ENS_10bfloat16_tEfNS_4arch4Sm90ELb0ELb1ELb1ELb0ELb0ELb0ELb0ELb0ELb1ELb1ELb1ELb0EEENS1_21CollectiveEpilogueFwdINS6_IJSA_SC_SB_EEES9_SE_SG_Li384ELb0ELb1ELb1ELb0EEENS1_19SingleTileSchedulerILb0ELb1ELb1ELi192EEEEEEEEEvNT_6ParamsE)
        /*0164*/ 	.word	0x00000000


	//----- nvinfo : EIATTR_REGCOUNT
	.align		4
.L_115:
        /*0168*/ 	.byte	0x04, 0x2f
        /*016a*/ 	.short	(.L_117 - .L_116)
	.align		4
.L_116:
        /*016c*/ 	.word	index@(_ZN7cutlass13device_kernelIN5flash11enable_sm90INS1_16FlashAttnFwdSm90INS1_25CollectiveMainloopFwdSm90ILi2EN4cute5tupleIJNS5_1CILi1EEES8_S8_EEENS6_IJNS7_ILi192EEENS7_ILi144EEENS7_ILi96EEEEEELi96ENS_10bfloat16_tEfNS_4arch4Sm90ELb0ELb0ELb1ELb1ELb0ELb1ELb0ELb0ELb1ELb1ELb1ELb0EEENS1_21CollectiveEpilogueFwdINS6_IJSA_SC_SB_EEES9_SE_SG_Li384ELb1ELb1ELb1ELb0EEENS1_36VarlenDynamicPersistentTileSchedulerILi192ELi144ELi384ELi128ELb1ELb1ELb1ELb0ELb1ELb1EEEEEEEEEvNT_6ParamsE)
        /*0170*/ 	.word	0x00000080


	//----- nvinfo : EIATTR_FRAME_SIZE
	.align		4
.L_117:
        /*0174*/ 	.byte	0x04, 0x11
        /*0176*/ 	.short	(.L_119 - .L_118)
	.align		4
.L_118:
        /*0178*/ 	.word	index@(_ZN7cutlass13device_kernelIN5flash11enable_sm90INS1_16FlashAttnFwdSm90INS1_25CollectiveMainloopFwdSm90ILi2EN4cute5tupleIJNS5_1CILi1EEES8_S8_EEENS6_IJNS7_ILi192EEENS7_ILi144EEENS7_ILi96EEEEEELi96ENS_10bfloat16_tEfNS_4arch4Sm90ELb0ELb0ELb1ELb1ELb0ELb1ELb0ELb0ELb1ELb1ELb1ELb0EEENS1_21CollectiveEpilogueFwdINS6_IJSA_SC_SB_EEES9_SE_SG_Li384ELb1ELb1ELb1ELb0EEENS1_36VarlenDynamicPersistentTileSchedulerILi192ELi144ELi384ELi128ELb1ELb1ELb1ELb0ELb1ELb1EEEEEEEEEvNT_6ParamsE)
        /*017c*/ 	.word	0x00000120


	//----- nvinfo : EIATTR_REGCOUNT
	.align		4
.L_119:
        /*0180*/ 	.byte	0x04, 0x2f
        /*0182*/ 	.short	(.L_121 - .L_120)
	.align		4
.L_120:
        /*0184*/ 	.word	index@(_ZN7cutlass13device_kernelIN5flash11enable_sm90INS1_16FlashAttnFwdSm90INS1_25CollectiveMainloopFwdSm90ILi2EN4cute5tupleIJNS5_1CILi1EEES8_S8_EEENS6_IJNS7_ILi192EEENS7_ILi144EEENS7_ILi96EEEEEELi96ENS_10bfloat16_tEfNS_4arch4Sm90ELb0ELb0ELb1ELb1ELb0ELb0ELb0ELb0ELb1ELb1ELb1ELb0EEENS1_21CollectiveEpilogueFwdINS6_IJSA_SC_SB_EEES9_SE_SG_Li384ELb1ELb1ELb1ELb0EEENS1_36VarlenDynamicPersistentTileSchedulerILi192ELi144ELi384ELi128ELb1ELb1ELb1ELb0ELb1ELb1EEEEEEEEEvNT_6ParamsE)
        /*0188*/ 	.word	0x00000080


	//----- nvinfo : EIATTR_FRAME_SIZE
	.align		4
.L_121:
        /*018c*/ 	.byte	0x04, 0x11
        /*018e*/ 	.short	(.L_123 - .L_122)
	.align		4
.L_122:
        /*0190*/ 	.word	index@(_ZN7cutlass13device_kernelIN5flash11enable_sm90INS1_16FlashAttnFwdSm90INS1_25CollectiveMainloopFwdSm90ILi2EN4cute5tupleIJNS5_1CILi1EEES8_S8_EEENS6_IJNS7_ILi192EEENS7_ILi144EEENS7_ILi96EEEEEELi96ENS_10bfloat16_tEfNS_4arch4Sm90ELb0ELb0ELb1ELb1ELb0ELb0ELb0ELb0ELb1ELb1ELb1ELb0EEENS1_21CollectiveEpilogueFwdINS6_IJSA_SC_SB_EEES9_SE_SG_Li384ELb1ELb1ELb1ELb0EEENS1_36VarlenDynamicPersistentTileSchedulerILi192ELi144ELi384ELi128ELb1ELb1ELb1ELb0ELb1ELb1EEEEEEEEEvNT_6ParamsE)
        /*0194*/ 	.word	0x00000058


	//----- nvinfo : EIATTR_REGCOUNT
	.align		4
.L_123:
        /*0198*/ 	.byte	0x04, 0x2f
        /*019a*/ 	.short	(.L_125 - .L_124)
	.align		4
.L_124:
        /*019c*/ 	.word	index@(_ZN7cutlass13device_kernelIN5flash11enable_sm90INS1_16FlashAttnFwdSm90INS1_25CollectiveMainloopFwdSm90ILi2EN4cute5tupleIJNS5_1CILi1EEES8_S8_EEENS6_IJNS7_ILi192EEENS7_ILi144EEENS7_ILi96EEEEEELi96ENS_10bfloat16_tEfNS_4arch4Sm90ELb0ELb0ELb1ELb0ELb0ELb0ELb0ELb0ELb1ELb1ELb1ELb0EEENS1_21CollectiveEpilogueFwdINS6_IJSA_SC_SB_EEES9_SE_SG_Li384ELb0ELb1ELb1ELb0EEENS1_19SingleTileSchedulerILb0ELb1ELb1ELi192EEEEEEEEEvNT_6ParamsE)
        /*01a0*/ 	.word	0x00000080


	//----- nvinfo : EIATTR_FRAME_SIZE
	.align		4
.L_125:
        /*01a4*/ 	.byte	0x04, 0x11
        /*01a6*/ 	.short	(.L_127 - .L_126)
	.align		4
.L_126:
        /*01a8*/ 	.word	index@(_ZN7cutlass13device_kernelIN5flash11enable_sm90INS1_16FlashAttnFwdSm90INS1_25CollectiveMainloopFwdSm90ILi2EN4cute5tupleIJNS5_1CILi1EEES8_S8_EEENS6_IJNS7_ILi192EEENS7_ILi144EEENS7_ILi96EEEEEELi96ENS_10bfloat16_tEfNS_4arch4Sm90ELb0ELb0ELb1ELb0ELb0ELb0ELb0ELb0ELb1ELb1ELb1ELb0EEENS1_21CollectiveEpilogueFwdINS6_IJSA_SC_SB_EEES9_SE_SG_Li384ELb0ELb1ELb1ELb0EEENS1_19SingleTileSchedulerILb0ELb1ELb1ELi192EEEEEEEEEvNT_6ParamsE)
        /*01ac*/ 	.word	0x00000000


	//----- nvinfo : EIATTR_REGCOUNT
	.align		4
.L_127:
        /*01b0*/ 	.byte	0x04, 0x2f
        /*01b2*/ 	.short	(.L_129 - .L_128)
	.align		4
.L_128:
        /*01b4*/ 	.word	index@(_ZN7cutlass13device_kernelIN5flash11enable_sm90INS1_16FlashAttnFwdSm90INS1_25CollectiveMainloopFwdSm90ILi2EN4cute5tupleIJNS5_1CILi1EEES8_S8_EEENS6_IJNS7_ILi128EEESA_SA_EEELi128ENS_10bfloat16_tEfNS_4arch4Sm90ELb1ELb0ELb1ELb1ELb0ELb1ELb0ELb1ELb1ELb1ELb1ELb0EEENS1_21CollectiveEpilogueFwdISB_S9_SC_SE_Li256ELb1ELb1ELb1ELb0EEENS1_36VarlenDynamicPersistentTileSchedulerILi128ELi128ELi256ELi128ELb1ELb1ELb1ELb1ELb1ELb1EEEEEEEEEvNT_6ParamsE)
        /*01b8*/ 	.word	0x000000a8


	//----- nvinfo : EIATTR_FRAME_SIZE
	.align		4
.L_129:
        /*01bc*/ 	.byte	0x04, 0x11
        /*01be*/ 	.short	(.L_131 - .L_130)
	.align		4
.L_130:
        /*01c0*/ 	.word	index@(_ZN7cutlass13device_kernelIN5flash11enable_sm90INS1_16FlashAttnFwdSm90INS1_25CollectiveMainloopFwdSm90ILi2EN4cute5tupleIJNS5_1CILi1EEES8_S8_EEENS6_IJNS7_ILi128EEESA_SA_EEELi128ENS_10bfloat16_tEfNS_4arch4Sm90ELb1ELb0ELb1ELb1ELb0ELb1ELb0ELb1ELb1ELb1ELb1ELb0EEENS1_21CollectiveEpilogueFwdISB_S9_SC_SE_Li256ELb1ELb1ELb1ELb0EEENS1_36VarlenDynamicPersistentTileSchedulerILi128ELi128ELi256ELi128ELb1ELb1ELb1ELb1ELb1ELb1EEEEEEEEEvNT_6ParamsE)
        /*01c4*/ 	.word	0x00000068


	//----- nvinfo : EIATTR_REGCOUNT
	.align		4
.L_131:
        /*01c8*/ 	.byte	0x04, 0x2f
        /*01ca*/ 	.short	(.L_133 - .L_132)
	.align		4
.L_132:
        /*01cc*/ 	.word	index@(_ZN7cutlass13device_kernelIN5flash11enable_sm90INS1_16FlashAttnFwdSm90INS1_25CollectiveMainloopFwdSm90ILi2EN4cute5tupleIJNS5_1CILi1EEES8_S8_EEENS6_IJNS7_ILi128EEESA_SA_EEELi128ENS_10bfloat16_tEfNS_4arch4Sm90ELb1ELb0ELb1ELb1ELb0ELb0ELb0ELb1ELb1ELb1ELb1ELb0EEENS1_21CollectiveEpilogueFwdISB_S9_SC_SE_Li256ELb1ELb1ELb1ELb0EEENS1_36VarlenDynamicPersistentTileSchedulerILi128ELi128ELi256ELi128ELb1ELb1ELb1ELb1ELb1ELb1EEEEEEEEEvNT_6ParamsE)
        /*01d0*/ 	.word	0x000000a8


	//----- nvinfo : EIATTR_FRAME_SIZE
	.align		4
.L_133:
        /*01d4*/ 	.byte	0x04, 0x11
        /*01d6*/ 	.short	(.L_135 - .L_134)
	.align		4
.L_134:
        /*01d8*/ 	.word	index@(_ZN7cutlass13device_kernelIN5flash11enable_sm90INS1_16FlashAttnFwdSm90INS1_25CollectiveMainloopFwdSm90ILi2EN4cute5tupleIJNS5_1CILi1EEES8_S8_EEENS6_IJNS7_ILi128EEESA_SA_EEELi128ENS_10bfloat16_tEfNS_4arch4Sm90ELb1ELb0ELb1ELb1ELb0ELb0ELb0ELb1ELb1ELb1ELb1ELb0EEENS1_21CollectiveEpilogueFwdISB_S9_SC_SE_Li256ELb1ELb1ELb1ELb0EEENS1_36VarlenDynamicPersistentTileSchedulerILi128ELi128ELi256ELi128ELb1ELb1ELb1ELb1ELb1ELb1EEEEEEEEEvNT_6ParamsE)
        /*01dc*/ 	.word	0x00000060


	//----- nvinfo : EIATTR_REGCOUNT
	.align		4
.L_135:
        /*01e0*/ 	.byte	0x04, 0x2f
        /*01e2*/ 	.short	(.L_137 - .L_136)
	.align		4
.L_136:
        /*01e4*/ 	.word	index@(_ZN7cutlass13device_kernelIN5flash11enable_sm90INS1_16FlashAttnFwdSm90INS1_25CollectiveMainloopFwdSm90ILi2EN4cute5tupleIJNS5_1CILi1EEES8_S8_EEENS6_IJNS7_ILi128EEESA_SA_EEELi128ENS_10bfloat16_tEfNS_4arch4Sm90ELb1ELb0ELb1ELb0ELb0ELb0ELb0ELb1ELb1ELb1ELb1ELb0EEENS1_21CollectiveEpilogueFwdISB_S9_SC_SE_Li256ELb0ELb1ELb1ELb0EEENS1_19SingleTileSchedulerILb0ELb1ELb1ELi128EEEEEEEEEvNT_6ParamsE)
        /*01e8*/ 	.word	0x000000a8


	//----- nvinfo : EIATTR_FRAME_SIZE
	.align		4
.L_137:
        /*01ec*/ 	.byte	0x04, 0x11
        /*01ee*/ 	.short	(.L_139 - .L_138)
	.align		4
.L_138:
        /*01f0*/ 	.word	index@(_ZN7cutlass13device_kernelIN5flash11enable_sm90INS1_16FlashAttnFwdSm90INS1_25CollectiveMainloopFwdSm90ILi2EN4cute5tupleIJNS5_1CILi1EEES8_S8_EEENS6_IJNS7_ILi128EEESA_SA_EEELi128ENS_10bfloat16_tEfNS_4arch4Sm90ELb1ELb0ELb1ELb0ELb0ELb0ELb0ELb1ELb1ELb1ELb1ELb0EEENS1_21CollectiveEpilogueFwdISB_S9_SC_SE_Li256ELb0ELb1ELb1ELb0EEENS1_19SingleTileSchedulerILb0ELb1ELb1ELi128EEEEEEEEEvNT_6ParamsE)
        /*01f4*/ 	.word	0x00000018


	//----- nvinfo : EIATTR_REGCOUNT
	.align		4
.L_139:
        /*01f8*/ 	.byte	0x04, 0x2f
        /*01fa*/ 	.short	(.L_141 - .L_140)
	.align		4
.L_140:
        /*01fc*/ 	.word	index@(_ZN7cutlass13device_kernelIN5flash11enable_sm90INS1_16FlashAttnFwdSm90INS1_25CollectiveMainloopFwdSm90ILi2EN4cute5tupleIJNS5_1CILi1EEES8_S8_EEENS6_IJNS7_ILi128EEESA_SA_EEELi128ENS_10bfloat16_tEfNS_4arch4Sm90ELb0ELb1ELb1ELb1ELb0ELb1ELb0ELb1ELb1ELb1ELb1ELb0EEENS1_21CollectiveEpilogueFwdISB_S9_SC_SE_Li256ELb1ELb1ELb1ELb0EEENS1_36VarlenDynamicPersistentTileSchedulerILi128ELi128ELi256ELi128ELb1ELb1ELb1ELb1ELb0ELb1EEEEEEEEEvNT_6ParamsE)
        /*0200*/ 	.word	0x000000a8


	//----- nvinfo : EIATTR_FRAME_SIZE
	.align		4
.L_141:
        /*0204*/ 	.byte	0x04, 0x11
        /*0206*/ 	.short	(.L_143 - .L_142)
	.align		4
.L_142:
        /*0208*/ 	.word	index@(_ZN7cutlass13device_kernelIN5flash11enable_sm90INS1_16FlashAttnFwdSm90INS1_25CollectiveMainloopFwdSm90ILi2EN4cute5tupleIJNS5_1CILi1EEES8_S8_EEENS6_IJNS7_ILi128EEESA_SA_EEELi128ENS_10bfloat16_tEfNS_4arch4Sm90ELb0ELb1ELb1ELb1ELb0ELb1ELb0ELb1ELb1ELb1ELb1ELb0EEENS1_21CollectiveEpilogueFwdISB_S9_SC_SE_Li256ELb1ELb1ELb1ELb0EEENS1_36VarlenDynamicPersistentTileSchedulerILi128ELi128ELi256ELi128ELb1ELb1ELb1ELb1ELb0ELb1EEEEEEEEEvNT_6ParamsE)
        /*020c*/ 	.word	0x00000068


	//----- nvinfo : EIATTR_REGCOUNT
	.align		4
.L_143:
        /*0210*/ 	.byte	0x04, 0x2f
        /*0212*/ 	.short	(.L_145 - .L_144)
	.align		4
.L_144:
        /*0214*/ 	.word	index@(_ZN7cutlass13device_kernelIN5flash11enable_sm90INS1_16FlashAttnFwdSm90INS1_25CollectiveMainloopFwdSm90ILi2EN4cute5tupleIJNS5_1CILi1EEES8_S8_EEENS6_IJNS7_ILi128EEESA_SA_EEELi128ENS_10bfloat16_tEfNS_4arch4Sm90ELb0ELb1ELb1ELb1ELb0ELb0ELb0ELb1ELb1ELb1ELb1ELb0EEENS1_21CollectiveEpilogueFwdISB_S9_SC_SE_Li256ELb1ELb1ELb1ELb0EEENS1_36VarlenDynamicPersistentTileSchedulerILi128ELi128ELi256ELi128ELb1ELb1ELb1ELb1ELb0ELb1EEEEEEEEEvNT_6ParamsE)
        /*0218*/ 	.word	0x000000a8


	//----- nvinfo : EIATTR_FRAME_SIZE
	.align		4
.L_145:
        /*021c*/ 	.byte	0x04, 0x11
        /*021e*/ 	.short	(.L_147 - .L_146)
	.align		4
.L_146:
        /*0220*/ 	.word	index@(_ZN7cutlass13device_kernelIN5flash11enable_sm90INS1_16FlashAttnFwdSm90INS1_25CollectiveMainloopFwdSm90ILi2EN4cute5tupleIJNS5_1CILi1EEES8_S8_EEENS6_IJNS7_ILi128EEESA_SA_EEELi128ENS_10bfloat16_tEfNS_4arch4Sm90ELb0ELb1ELb1ELb1ELb0ELb0ELb0ELb1ELb1ELb1ELb1ELb0EEENS1_21CollectiveEpilogueFwdISB_S9_SC_SE_Li256ELb1ELb1ELb1ELb0EEENS1_36VarlenDynamicPersistentTileSchedulerILi128ELi128ELi256ELi128ELb1ELb1ELb1ELb1ELb0ELb1EEEEEEEEEvNT_6ParamsE)
        /*0224*/ 	.word	0x00000060


	//----- nvinfo : EIATTR_REGCOUNT
	.align		4
.L_147:
        /*0228*/ 	.byte	0x04, 0x2f
        /*022a*/ 	.short	(.L_149 - .L_148)
	.align		4
.L_148:
        /*022c*/ 	.word	index@(_ZN7cutlass13device_kernelIN5flash11enable_sm90INS1_16FlashAttnFwdSm90INS1_25CollectiveMainloopFwdSm90ILi2EN4cute5tupleIJNS5_1CILi1EEES8_S8_EEENS6_IJNS7_ILi128EEESA_SA_EEELi128ENS_10bfloat16_tEfNS_4arch4Sm90ELb0ELb1ELb1ELb0ELb0ELb0ELb0ELb1ELb1ELb1ELb1ELb0EEENS1_21CollectiveEpilogueFwdISB_S9_SC_SE_Li256ELb0ELb1ELb1ELb0EEENS1_19SingleTileSchedulerILb0ELb1ELb1ELi128EEEEEEEEEvNT_6ParamsE)
        /*0230*/ 	.word	0x000000a8


	//----- nvinfo : EIATTR_FRAME_SIZE
	.align		4
.L_149:
        /*0234*/ 	.byte	0x04, 0x11
        /*0236*/ 	.short	(.L_151 - .L_150)
	.align		4
.L_150:
        /*0238*/ 	.word	index@(_ZN7cutlass13device_kernelIN5flash11enable_sm90INS1_16FlashAttnFwdSm90INS1_25CollectiveMainloopFwdSm90ILi2EN4cute5tupleIJNS5_1CILi1EEES8_S8_EEENS6_IJNS7_ILi128EEESA_SA_EEELi128ENS_10bfloat16_tEfNS_4arch4Sm90ELb0ELb1ELb1ELb0ELb0ELb0ELb0ELb1ELb1ELb1ELb1ELb0EEENS1_21CollectiveEpilogueFwdISB_S9_SC_SE_Li256ELb0ELb1ELb1ELb0EEENS1_19SingleTileSchedulerILb0ELb1ELb1ELi128EEEEEEEEEvNT_6ParamsE)
        /*023c*/ 	.word	0x00000018


	//----- nvinfo : EIATTR_REGCOUNT
	.align		4
.L_151:
        /*0240*/ 	.byte	0x04, 0x2f
        /*0242*/ 	.short	(.L_153 - .L_152)
	.align		4
.L_152:
        /*0244*/ 	.word	index@(_ZN7cutlass13device_kernelIN5flash11enable_sm90INS1_16FlashAttnFwdSm90INS1_25CollectiveMainloopFwdSm90ILi2EN4cute5tupleIJNS5_1CILi1EEES8_S8_EEENS6_IJNS7_ILi128EEENS7_ILi176EEESA_EEELi128ENS_10bfloat16_tEfNS_4arch4Sm90ELb0ELb0ELb1ELb1ELb0ELb1ELb0ELb1ELb1ELb1ELb1ELb0EEENS1_21CollectiveEpilogueFwdINS6_IJSA_SA_SB_EEES9_SD_SF_Li256ELb1ELb1ELb1ELb0EEENS1_36VarlenDynamicPersistentTileSchedulerILi128ELi176ELi256ELi128ELb1ELb1ELb1ELb0ELb1ELb1EEEEEEEEEvNT_6ParamsE)
        /*0248*/ 	.word	0x000000a8


	//----- nvinfo : EIATTR_FRAME_SIZE
	.align		4
.L_153:
        /*024c*/ 	.byte	0x04, 0x11
        /*024e*/ 	.short	(.L_155 - .L_154)
	.align		4
.L_154:
        /*0250*/ 	.word	index@(_ZN7cutlass13device_kernelIN5flash11enable_sm90INS1_16FlashAttnFwdSm90INS1_25CollectiveMainloopFwdSm90ILi2EN4cute5tupleIJNS5_1CILi1EEES8_S8_EEENS6_IJNS7_ILi128EEENS7_ILi176EEESA_EEELi128ENS_10bfloat16_tEfNS_4arch4Sm90ELb0ELb0ELb1ELb1ELb0ELb1ELb0ELb1ELb1ELb1ELb1ELb0EEENS1_21CollectiveEpilogueFwdINS6_IJSA_SA_SB_EEES9_SD_SF_Li256ELb1ELb1ELb1ELb0EEENS1_36VarlenDynamicPersistentTileSchedulerILi128ELi176ELi256ELi128ELb1ELb1ELb1ELb0ELb1ELb1EEEEEEEEEvNT_6ParamsE)
        /*0254*/ 	.word	0x00000098


	//----- nvinfo : EIATTR_REGCOUNT
	.align		4
.L_155:
        /*0258*/ 	.byte	0x04, 0x2f
        /*025a*/ 	.short	(.L_157 - .L_156)
	.align		4
.L_156:
        /*025c*/ 	.word	index@(_ZN7cutlass13device_kernelIN5flash11enable_sm90INS1_16FlashAttnFwdSm90INS1_25CollectiveMainloopFwdSm90ILi2EN4cute5tupleIJNS5_1CILi1EEES8_S8_EEENS6_IJNS7_ILi128EEENS7_ILi176EEESA_EEELi128ENS_10bfloat16_tEfNS_4arch4Sm90ELb0ELb0ELb1ELb1ELb0ELb0ELb0ELb1ELb1ELb1ELb1ELb0EEENS1_21CollectiveEpilogueFwdINS6_IJSA_SA_SB_EEES9_SD_SF_Li256ELb1ELb1ELb1ELb0EEENS1_36VarlenDynamicPersistentTileSchedulerILi128ELi176ELi256ELi128ELb1ELb1ELb1ELb0ELb1ELb1EEEEEEEEEvNT_6ParamsE)
        /*0260*/ 	.word	0x000000a8


	//----- nvinfo : EIATTR_FRAME_SIZE
	.align		4
.L_157:
        /*0264*/ 	.byte	0x04, 0x11
        /*0266*/ 	.short	(.L_159 - .L_158)
	.align		4
.L_158:
        /*0268*/ 	.word	index@(_ZN7cutlass13device_kernelIN5flash11enable_sm90INS1_16FlashAttnFwdSm90INS1_25CollectiveMainloopFwdSm90ILi2EN4cute5tupleIJNS5_1CILi1EEES8_S8_EEENS6_IJNS7_ILi128EEENS7_ILi176EEESA_EEELi128ENS_10bfloat16_tEfNS_4arch4Sm90ELb0ELb0ELb1ELb1ELb0ELb0ELb0ELb1ELb1ELb1ELb1ELb0EEENS1_21CollectiveEpilogueFwdINS6_IJSA_SA_SB_EEES9_SD_SF_Li256ELb1ELb1ELb1ELb0EEENS1_36VarlenDynamicPersistentTileSchedulerILi128ELi176ELi256ELi128ELb1ELb1ELb1ELb0ELb1ELb1EEEEEEEEEvNT_6ParamsE)
        /*026c*/ 	.word	0x00000070


	//----- nvinfo : EIATTR_REGCOUNT
	.align		4
.L_159:
        /*0270*/ 	.byte	0x04, 0x2f
        /*0272*/ 	.short	(.L_161 - .L_160)
	.align		4
.L_160:
        /*0274*/ 	.word	index@(_ZN7cutlass13device_kernelIN5flash11enable_sm90INS1_16FlashAttnFwdSm90INS1_25CollectiveMainloopFwdSm90ILi2EN4cute5tupleIJNS5_1CILi1EEES8_S8_EEENS6_IJNS7_ILi128EEENS7_ILi176EEESA_EEELi128ENS_10bfloat16_tEfNS_4arch4Sm90ELb0ELb0ELb1ELb0ELb0ELb0ELb0ELb1ELb1ELb1ELb1ELb0EEENS1_21CollectiveEpilogueFwdINS6_IJSA_SA_SB_EEES9_SD_SF_Li256ELb0ELb1ELb1ELb0EEENS1_19SingleTileSchedulerILb0ELb1ELb1ELi128EEEEEEEEEvNT_6ParamsE)
        /*0278*/ 	.word	0x000000a8


	//----- nvinfo : EIATTR_FRAME_SIZE
	.align		4
.L_161:
        /*027c*/ 	.byte	0x04, 0x11
        /*027e*/ 	.short	(.L_163 - .L_162)
	.align		4
.L_162:
        /*0280*/ 	.word	index@(_ZN7cutlass13device_kernelIN5flash11enable_sm90INS1_16FlashAttnFwdSm90INS1_25CollectiveMainloopFwdSm90ILi2EN4cute5tupleIJNS5_1CILi1EEES8_S8_EEENS6_IJNS7_ILi128EEENS7_ILi176EEESA_EEELi128ENS_10bfloat16_tEfNS_4arch4Sm90ELb0ELb0ELb1ELb0ELb0ELb0ELb0ELb1ELb1ELb1ELb1ELb0EEENS1_21CollectiveEpilogueFwdINS6_IJSA_SA_SB_EEES9_SD_SF_Li256ELb0ELb1ELb1ELb0EEENS1_19SingleTileSchedulerILb0ELb1ELb1ELi128EEEEEEEEEvNT_6ParamsE)
        /*0284*/ 	.word	0x00000010


	//----- nvinfo : EIATTR_REGCOUNT
	.align		4
.L_163:
        /*0288*/ 	.byte	0x04, 0x2f
        /*028a*/ 	.short	(.L_165 - .L_164)
	.align		4
.L_164:
        /*028c*/ 	.word	index@(_ZN7cutlass13device_kernelIN5flash11enable_sm90INS1_16FlashAttnFwdSm90INS1_25CollectiveMainloopFwdSm90ILi2EN4cute5tupleIJNS5_1CILi1EEES8_S8_EEENS6_IJNS7_ILi128EEENS7_ILi112EEENS7_ILi192EEEEEELi192ENS_10bfloat16_tEfNS_4arch4Sm90ELb1ELb0ELb1ELb1ELb0ELb1ELb0ELb1ELb1ELb1ELb1ELb0EEENS1_21CollectiveEpilogueFwdINS6_IJSA_SC_SB_EEES9_SE_SG_Li256ELb1ELb1ELb1ELb0EEENS1_36VarlenDynamicPersistentTileSchedulerILi128ELi112ELi256ELi128ELb1ELb1ELb1ELb1ELb1ELb1EEEEEEEEEvNT_6ParamsE)
        /*0290*/ 	.word	0x000000a8


	//----- nvinfo : EIATTR_FRAME_SIZE
	.align		4
.L_165:
        /*0294*/ 	.byte	0x04, 0x11
        /*0296*/ 	.short	(.L_167 - .L_166)
	.align		4
.L_166:
        /*0298*/ 	.word	index@(_ZN7cutlass13device_kernelIN5flash11enable_sm90INS1_16FlashAttnFwdSm90INS1_25CollectiveMainloopFwdSm90ILi2EN4cute5tupleIJNS5_1CILi1EEES8_S8_EEENS6_IJNS7_ILi128EEENS7_ILi112EEENS7_ILi192EEEEEELi192ENS_10bfloat16_tEfNS_4arch4Sm90ELb1ELb0ELb1ELb1ELb0ELb1ELb0ELb1ELb1ELb1ELb1ELb0EEENS1_21CollectiveEpilogueFwdINS6_IJSA_SC_SB_EEES9_SE_SG_Li256ELb1ELb1ELb1ELb0EEENS1_36VarlenDynamicPersistentTileSchedulerILi128ELi112ELi256ELi128ELb1ELb1ELb1ELb1ELb1ELb1EEEEEEEEEvNT_6ParamsE)
        /*029c*/ 	.word	0x00000090


	//----- nvinfo : EIATTR_REGCOUNT
	.align		4
.L_167:
        /*02a0*/ 	.byte	0x04, 0x2f
        /*02a2*/ 	.short	(.L_169 - .L_168)
	.align		4
.L_168:
        /*02a4*/ 	.word	index@(_ZN7cutlass13device_kernelIN5flash11enable_sm90INS1_16FlashAttnFwdSm90INS1_25CollectiveMainloopFwdSm90ILi2EN4cute5tupleIJNS5_1CILi1EEES8_S8_EEENS6_IJNS7_ILi128EEENS7_ILi112EEENS7_ILi192EEEEEELi192ENS_10bfloat16_tEfNS_4arch4Sm90ELb1ELb0ELb1ELb1ELb0ELb0ELb0ELb1ELb1ELb1ELb1ELb0EEENS1_21CollectiveEpilogueFwdINS6_IJSA_SC_SB_EEES9_SE_SG_Li256ELb1ELb1ELb1ELb0EEENS1_36VarlenDynamicPersistentTileSchedulerILi128ELi112ELi256ELi128ELb1ELb1ELb1ELb1ELb1ELb1EEEEEEEEEvNT_6ParamsE)
        /*02a8*/ 	.word	0x000000a8


	//----- nvinfo : EIATTR_FRAME_SIZE
	.align		4
.L_169:
        /*02ac*/ 	.byte	0x04, 0x11
        /*02ae*/ 	.short	(.L_171 - .L_170)
	.align		4
.L_170:
        /*02b0*/ 	.word	index@(_ZN7cutlass13device_kernelIN5flash11enable_sm90INS1_16FlashAttnFwdSm90INS1_25CollectiveMainloopFwdSm90ILi2EN4cute5tupleIJNS5_1CILi1EEES8_S8_EEENS6_IJNS7_ILi128EEENS7_ILi112EEENS7_ILi192EEEEEELi192ENS_10bfloat16_tEfNS_4arch4Sm90ELb1ELb0ELb1ELb1ELb0ELb0ELb0ELb1ELb1ELb1ELb1ELb0EEENS1_21CollectiveEpilogueFwdINS6_IJSA_SC_SB_EEES9_SE_SG_Li256ELb1ELb1ELb1ELb0EEENS1_36VarlenDynamicPersistentTileSchedulerILi128ELi112ELi256ELi128ELb1ELb1ELb1ELb1ELb1ELb1EEEEEEEEEvNT_6ParamsE)
        /*02b4*/ 	.word	0x00000068


	//----- nvinfo : EIATTR_REGCOUNT
	.align		4
.L_171:
        /*02b8*/ 	.byte	0x04, 0x2f
        /*02ba*/ 	.short	(.L_173 - .L_172)
	.align		4
.L_172:
        /*02bc*/ 	.word	index@(_ZN7cutlass13device_kernelIN5flash11enable_sm90INS1_16FlashAttnFwdSm90INS1_25CollectiveMainloopFwdSm90ILi2EN4cute5tupleIJNS5_1CILi1EEES8_S8_EEENS6_IJNS7_ILi128EEENS7_ILi112EEENS7_ILi192EEEEEELi192ENS_10bfloat16_tEfNS_4arch4Sm90ELb1ELb0ELb1ELb0ELb0ELb0ELb0ELb1ELb1ELb1ELb1ELb0EEENS1_21CollectiveEpilogueFwdINS6_IJSA_SC_SB_EEES9_SE_SG_Li256ELb0ELb1ELb1ELb0EEENS1_19SingleTileSchedulerILb0ELb1ELb1ELi128EEEEEEEEEvNT_6ParamsE)
        /*02c0*/ 	.word	0x000000a8


	//----- nvinfo : EIATTR_FRAME_SIZE
	.align		4
.L_173:
        /*02c4*/ 	.byte	0x04, 0x11
        /*02c6*/ 	.short	(.L_175 - .L_174)
	.align		4
.L_174:
        /*02c8*/ 	.word	index@(_ZN7cutlass13device_kernelIN5flash11enable_sm90INS1_16FlashAttnFwdSm90INS1_25CollectiveMainloopFwdSm90ILi2EN4cute5tupleIJNS5_1CILi1EEES8_S8_EEENS6_IJNS7_ILi128EEENS7_ILi112EEENS7_ILi192EEEEEELi192ENS_10bfloat16_tEfNS_4arch4Sm90ELb1ELb0ELb1ELb0ELb0ELb0ELb0ELb1ELb1ELb1ELb1ELb0EEENS1_21CollectiveEpilogueFwdINS6_IJSA_SC_SB_EEES9_SE_SG_Li256ELb0ELb1ELb1ELb0EEENS1_19SingleTileSchedulerILb0ELb1ELb1ELi128EEEEEEEEEvNT_6ParamsE)
        /*02cc*/ 	.word	0x00000010


	//----- nvinfo : EIATTR_REGCOUNT
	.align		4
.L_175:
        /*02d0*/ 	.byte	0x04, 0x2f
        /*02d2*/ 	.short	(.L_177 - .L_176)
	.align		4
.L_176:
        /*02d4*/ 	.word	index@(_ZN7cutlass13device_kernelIN5flash11enable_sm90INS1_16FlashAttnFwdSm90INS1_25CollectiveMainloopFwdSm90ILi2EN4cute5tupleIJNS5_1CILi1EEES8_S8_EEENS6_IJNS7_ILi128EEENS7_ILi96EEENS7_ILi192EEEEEELi192ENS_10bfloat16_tEfNS_4arch4Sm90ELb0ELb1ELb1ELb1ELb0ELb1ELb0ELb1ELb1ELb1ELb1ELb0EEENS1_21CollectiveEpilogueFwdINS6_IJSA_SC_SB_EEES9_SE_SG_Li256ELb1ELb1ELb1ELb0EEENS1_36VarlenDynamicPersistentTileSchedulerILi128ELi96ELi256ELi128ELb1ELb1ELb1ELb1ELb0ELb1EEEEEEEEEvNT_6ParamsE)
        /*02d8*/ 	.word	0x000000a8


	//----- nvinfo : EIATTR_FRAME_SIZE
	.align		4
.L_177:
        /*02dc*/ 	.byte	0x04, 0x11
        /*02de*/ 	.short	(.L_179 - .L_178)
	.align		4
.L_178:
        /*02e0*/ 	.word	index@($_ZN7cutlass13device_kernelIN5flash11enable_sm90INS1_16FlashAttnFwdSm90INS1_25CollectiveMainloopFwdSm90ILi2EN4cute5tupleIJNS5_1CILi1EEES8_S8_EEENS6_IJNS7_ILi128EEENS7_ILi96EEENS7_ILi192EEEEEELi192ENS_10bfloat16_tEfNS_4arch4Sm90ELb0ELb1ELb1ELb1ELb0ELb1ELb0ELb1ELb1ELb1ELb1ELb0EEENS1_21CollectiveEpilogueFwdINS6_IJSA_SC_SB_EEES9_SE_SG_Li256ELb1ELb1ELb1ELb0EEENS1_36VarlenDynamicPersistentTileSchedulerILi128ELi96ELi256ELi128ELb1ELb1ELb1ELb1ELb0ELb1EEEEEEEEEvNT_6ParamsE$_ZZN5flash25CollectiveMainloopFwdSm90ILi2EN4cute5tupleIJNS1_1CILi1EEES4_S4_EEENS2_IJNS3_ILi128EEENS3_ILi96EEENS3_ILi192EEEEEELi192EN7cutlass10bfloat16_tEfNSA_4arch4Sm90ELb0ELb1ELb1ELb1ELb0ELb1ELb0ELb1ELb1ELb1ELb1ELb0EE12store_kv_newINS_16FlashAttnFwdSm90ISE_NS_21CollectiveEpilogueFwdINS2_IJS6_S8_S7_EEES5_SB_SD_Li256ELb1ELb1ELb1ELb0EEENS_36VarlenDynamicPersistentTileSchedulerILi128ELi96ELi256ELi128ELb1ELb1ELb1ELb1ELb0ELb1EEEE13SharedStorageEEEbRKNSE_6ParamsENSA_25PipelineTmaAsyncNoClusterILi2ENSA_16PipelineTmaAsyncILi2EEEEESU_RNSA_13PipelineStateILj2EEEiRT_RKNS_16SeqlenInfoQKNewKILb1ELb1EEENS2_IJiiiiEEEENKUliRKT_E_clISW_EEDaiS17_)
        /*02e4*/ 	.word	0x00000340


	//----- nvinfo : EIATTR_FRAME_SIZE
	.align		4
.L_179:
        /*02e8*/ 	.byte	0x04, 0x11
        /*02ea*/ 	.short	(.L_181 - .L_180)
	.align		4
.L_180:
        /*02ec*/ 	.word	index@(_ZN7cutlass13device_kernelIN5flash11enable_sm90INS1_16FlashAttnFwdSm90INS1_25CollectiveMainloopFwdSm90ILi2EN4cute5tupleIJNS5_1CILi1EEES8_S8_EEENS6_IJNS7_ILi128EEENS7_ILi96EEENS7_ILi192EEEEEELi192ENS_10bfloat16_tEfNS_4arch4Sm90ELb0ELb1ELb1ELb1ELb0ELb1ELb0ELb1ELb1ELb1ELb1ELb0EEENS1_21CollectiveEpilogueFwdINS6_IJSA_SC_SB_EEES9_SE_SG_Li256ELb1ELb1ELb1ELb0EEENS1_36VarlenDynamicPersistentTileSchedulerILi128ELi96ELi256ELi128ELb1ELb1ELb1ELb1ELb0ELb1EEEEEEEEEvNT_6ParamsE)
        /*02f0*/ 	.word	0x00000340


	//----- nvinfo : EIATTR_REGCOUNT
	.align		4
.L_181:
        /*02f4*/ 	.byte	0x04, 0x2f
        /*02f6*/ 	.short	(.L_183 - .L_182)
	.align		4
.L_182:
        /*02f8*/ 	.word	index@(_ZN7cutlass13device_kernelIN5flash11enable_sm90INS1_16FlashAttnFwdSm90INS1_25CollectiveMainloopFwdSm90ILi2EN4cute5tupleIJNS5_1CILi1EEES8_S8_EEENS6_IJNS7_ILi128EEENS7_ILi96EEENS7_ILi192EEEEEELi192ENS_10bfloat16_tEfNS_4arch4Sm90ELb0ELb1ELb1ELb1ELb0ELb0ELb0ELb1ELb1ELb1ELb1ELb0EEENS1_21CollectiveEpilogueFwdINS6_IJSA_SC_SB_EEES9_SE_SG_Li256ELb1ELb1ELb1ELb0EEENS1_36VarlenDynamicPersistentTileSchedulerILi128ELi96ELi256ELi128ELb1ELb1ELb1ELb1ELb0ELb1EEEEEEEEEvNT_6ParamsE)
        /*02fc*/ 	.word	0x000000a8


	//----- nvinfo : EIATTR_FRAME_SIZE
	.align		4
.L_183:
        /*0300*/ 	.byte	0x04, 0x11
        /*0302*/ 	.short	(.L_185 - .L_184)
	.align		4
.L_184:
        /*0304*/ 	.word	index@(_ZN7cutlass13device_kernelIN5flash11enable_sm90INS1_16FlashAttnFwdSm90INS1_25CollectiveMainloopFwdSm90ILi2EN4cute5tupleIJNS5_1CILi1EEES8_S8_EEENS6_IJNS7_ILi128EEENS7_ILi96EEENS7_ILi192EEEEEELi192ENS_10bfloat16_tEfNS_4arch4Sm90ELb0ELb1ELb1ELb1ELb0ELb0ELb0ELb1ELb1ELb1ELb1ELb0EEENS1_21CollectiveEpilogueFwdINS6_IJSA_SC_SB_EEES9_SE_SG_Li256ELb1ELb1ELb1ELb0EEENS1_36VarlenDynamicPersistentTileSchedulerILi128ELi96ELi256ELi128ELb1ELb1ELb1ELb1ELb0ELb1EEEEEEEEEvNT_6ParamsE)
        /*0308*/ 	.word	0x00000060


	//----- nvinfo : EIATTR_REGCOUNT
	.align		4
.L_185:
        /*030c*/ 	.byte	0x04, 0x2f
        /*030e*/ 	.short	(.L_187 - .L_186)
	.align		4
.L_186:
        /*0310*/ 	.word	index@(_ZN7cutlass13device_kernelIN5flash11enable_sm90INS1_16FlashAttnFwdSm90INS1_25CollectiveMainloopFwdSm90ILi2EN4cute5tupleIJNS5_1CILi1EEES8_S8_EEENS6_IJNS7_ILi128EEENS7_ILi96EEENS7_ILi192EEEEEELi192ENS_10bfloat16_tEfNS_4arch4Sm90ELb0ELb1ELb1ELb0ELb0ELb0ELb0ELb1ELb1ELb1ELb1ELb0EEENS1_21CollectiveEpilogueFwdINS6_IJSA_SC_SB_EEES9_SE_SG_Li256ELb0ELb1ELb1ELb0EEENS1_19SingleTileSchedulerILb0ELb1ELb1ELi128EEEEEEEEEvNT_6ParamsE)
        /*0314*/ 	.word	0x000000a8


	//----- nvinfo : EIATTR_FRAME_SIZE
	.align		4
.L_187:
        /*0318*/ 	.byte	0x04, 0x11
        /*031a*/ 	.short	(.L_189 - .L_188)
	.align		4
.L_188:
        /*031c*/ 	.word	index@(_ZN7cutlass13device_kernelIN5flash11enable_sm90INS1_16FlashAttnFwdSm90INS1_25CollectiveMainloopFwdSm90ILi2EN4cute5tupleIJNS5_1CILi1EEES8_S8_EEENS6_IJNS7_ILi128EEENS7_ILi96EEENS7_ILi192EEEEEELi192ENS_10bfloat16_tEfNS_4arch4Sm90ELb0ELb1ELb1ELb0ELb0ELb0ELb0ELb1ELb1ELb1ELb1ELb0EEENS1_21CollectiveEpilogueFwdINS6_IJSA_SC_SB_EEES9_SE_SG_Li256ELb0ELb1ELb1ELb0EEENS1_19SingleTileSchedulerILb0ELb1ELb1ELi128EEEEEEEEEvNT_6ParamsE)
        /*0320*/ 	.word	0x00000010


	//----- nvinfo : EIATTR_REGCOUNT
	.align		4
.L_189:
        /*0324*/ 	.byte	0x04, 0x2f
        /*0326*/ 	.short	(.L_191 - .L_190)
	.align		4
.L_190:
        /*0328*/ 	.word	index@(_ZN7cutlass13device_kernelIN5flash11enable_sm90INS1_16FlashAttnFwdSm90INS1_25CollectiveMainloopFwdSm90ILi2EN4cute5tupleIJNS5_1CILi1EEES8_S8_EEENS6_IJNS7_ILi128EEENS7_ILi112EEENS7_ILi192EEEEEELi192ENS_10bfloat16_tEfNS_4arch4Sm90ELb0ELb0ELb1ELb1ELb0ELb1ELb0ELb1ELb1ELb1ELb1ELb0EEENS1_21CollectiveEpilogueFwdINS6_IJSA_SC_SB_EEES9_SE_SG_Li256ELb1ELb1ELb1ELb0EEENS1_36VarlenDynamicPersistentTileSchedulerILi128ELi112ELi256ELi128ELb1ELb1ELb1ELb0ELb1ELb1EEEEEEEEEvNT_6ParamsE)
        /*032c*/ 	.word	0x000000a8


	//----- nvinfo : EIATTR_FRAME_SIZE
	.align		4
.L_191:
        /*0330*/ 	.byte	0x04, 0x11
        /*0332*/ 	.short	(.L_193 - .L_192)
	.align		4
.L_192:
        /*0334*/ 	.word	index@(_ZN7cutlass13device_kernelIN5flash11enable_sm90INS1_16FlashAttnFwdSm90INS1_25CollectiveMainloopFwdSm90ILi2EN4cute5tupleIJNS5_1CILi1EEES8_S8_EEENS6_IJNS7_ILi128EEENS7_ILi112EEENS7_ILi192EEEEEELi192ENS_10bfloat16_tEfNS_4arch4Sm90ELb0ELb0ELb1ELb1ELb0ELb1ELb0ELb1ELb1ELb1ELb1ELb0EEENS1_21CollectiveEpilogueFwdINS6_IJSA_SC_SB_EEES9_SE_SG_Li256ELb1ELb1ELb1ELb0EEENS1_36VarlenDynamicPersistentTileSchedulerILi128ELi112ELi256ELi128ELb1ELb1ELb1ELb0ELb1ELb1EEEEEEEEEvNT_6ParamsE)
        /*0338*/ 	.word	0x00000088


	//----- nvinfo : EIATTR_REGCOUNT
	.align		4
.L_193:
        /*033c*/ 	.byte	0x04, 0x2f
        /*033e*/ 	.short	(.L_195 - .L_194)
	.align		4
.L_194:
        /*0340*/ 	.word	index@(_ZN7cutlass13device_kernelIN5flash11enable_sm90INS1_16FlashAttnFwdSm90INS1_25CollectiveMainloopFwdSm90ILi2EN4cute5tupleIJNS5_1CILi1EEES8_S8_EEENS6_IJNS7_ILi128EEENS7_ILi112EEENS7_ILi192EEEEEELi192ENS_10bfloat16_tEfNS_4arch4Sm90ELb0ELb0ELb1ELb1ELb0ELb0ELb0ELb1ELb1ELb1ELb1ELb0EEENS1_21CollectiveEpilogueFwdINS6_IJSA_SC_SB_EEES9_SE_SG_Li256ELb1ELb1ELb1ELb0EEENS1_36VarlenDynamicPersistentTileSchedulerILi128ELi112ELi256ELi128ELb1ELb1ELb1ELb0ELb1ELb1EEEEEEEEEvNT_6ParamsE)
        /*0344*/ 	.word	0x000000a8


	//----- nvinfo : EIATTR_FRAME_SIZE
	.align		4
.L_195:
        /*0348*/ 	.byte	0x04, 0x11
        /*034a*/ 	.short	(.L_197 - .L_196)
	.align		4
.L_196:
        /*034c*/ 	.word	index@(_ZN7cutlass13device_kernelIN5flash11enable_sm90INS1_16FlashAttnFwdSm90INS1_25CollectiveMainloopFwdSm90ILi2EN4cute5tupleIJNS5_1CILi1EEES8_S8_EEENS6_IJNS7_ILi128EEENS7_ILi112EEENS7_ILi192EEEEEELi192ENS_10bfloat16_tEfNS_4arch4Sm90ELb0ELb0ELb1ELb1ELb0ELb0ELb0ELb1ELb1ELb1ELb1ELb0EEENS1_21CollectiveEpilogueFwdINS6_IJSA_SC_SB_EEES9_SE_SG_Li256ELb1ELb1ELb1ELb0EEENS1_36VarlenDynamicPersistentTileSchedulerILi128ELi112ELi256ELi128ELb1ELb1ELb1ELb0ELb1ELb1EEEEEEEEEvNT_6ParamsE)
        /*0350*/ 	.word	0x00000070


	//----- nvinfo : EIATTR_REGCOUNT
	.align		4
.L_197:
        /*0354*/ 	.byte	0x04, 0x2f
        /*0356*/ 	.short	(.L_199 - .L_198)
	.align		4
.L_198:
        /*0358*/ 	.word	index@(_ZN7cutlass13device_kernelIN5flash11enable_sm90INS1_16FlashAttnFwdSm90INS1_25CollectiveMainloopFwdSm90ILi2EN4cute5tupleIJNS5_1CILi1EEES8_S8_EEENS6_IJNS7_ILi128EEENS7_ILi112EEENS7_ILi192EEEEEELi192ENS_10bfloat16_tEfNS_4arch4Sm90ELb0ELb0ELb1ELb0ELb0ELb0ELb0ELb1ELb1ELb1ELb1ELb0EEENS1_21CollectiveEpilogueFwdINS6_IJSA_SC_SB_EEES9_SE_SG_Li256ELb0ELb1ELb1ELb0EEENS1_19SingleTileSchedulerILb0ELb1ELb1ELi128EEEEEEEEEvNT_6ParamsE)
        /*035c*/ 	.word	0x000000a8


	//----- nvinfo : EIATTR_FRAME_SIZE
	.align		4
.L_199:
        /*0360*/ 	.byte	0x04, 0x11
        /*0362*/ 	.short	(.L_201 - .L_200)
	.align		4
.L_200:
        /*0364*/ 	.word	index@(_ZN7cutlass13device_kernelIN5flash11enable_sm90INS1_16FlashAttnFwdSm90INS1_25CollectiveMainloopFwdSm90ILi2EN4cute5tupleIJNS5_1CILi1EEES8_S8_EEENS6_IJNS7_ILi128EEENS7_ILi112EEENS7_ILi192EEEEEELi192ENS_10bfloat16_tEfNS_4arch4Sm90ELb0ELb0ELb1ELb0ELb0ELb0ELb0ELb1ELb1ELb1ELb1ELb0EEENS1_21CollectiveEpilogueFwdINS6_IJSA_SC_SB_EEES9_SE_SG_Li256ELb0ELb1ELb1ELb0EEENS1_19SingleTileSchedulerILb0ELb1ELb1ELi128EEEEEEEEEvNT_6ParamsE)
        /*0368*/ 	.word	0x00000010


	//----- nvinfo : EIATTR_REGCOUNT
	.align		4
.L_201:
        /*036c*/ 	.byte	0x04, 0x2f
        /*036e*/ 	.short	(.L_203 - .L_202)
	.align		4
.L_202:
        /*0370*/ 	.word	index@(_ZN7cutlass13device_kernelIN5flash11enable_sm90INS1_16FlashAttnFwdSm90INS1_25CollectiveMainloopFwdSm90ILi2EN4cute5tupleIJNS5_1CILi1EEES8_S8_EEENS6_IJNS7_ILi128EEENS7_ILi80EEENS7_ILi256EEEEEELi256ENS_10bfloat16_tEfNS_4arch4Sm90ELb1ELb0ELb1ELb1ELb0ELb1ELb0ELb1ELb1ELb1ELb1ELb0EEENS1_21CollectiveEpilogueFwdINS6_IJSA_SC_SB_EEES9_SE_SG_Li256ELb1ELb1ELb1ELb0EEENS1_36VarlenDynamicPersistentTileSchedulerILi128ELi80ELi256ELi128ELb1ELb1ELb1ELb1ELb1ELb1EEEEEEEEEvNT_6ParamsE)
        /*0374*/ 	.word	0x000000a8


	//----- nvinfo : EIATTR_FRAME_SIZE
	.align		4
.L_203:
        /*0378*/ 	.byte	0x04, 0x11
        /*037a*/ 	.short	(.L_205 - .L_204)
	.align		4
.L_204:
        /*037c*/ 	.word	index@(_ZN7cutlass13device_kernelIN5flash11enable_sm90INS1_16FlashAttnFwdSm90INS1_25CollectiveMainloopFwdSm90ILi2EN4cute5tupleIJNS5_1CILi1EEES8_S8_EEENS6_IJNS7_ILi128EEENS7_ILi80EEENS7_ILi256EEEEEELi256ENS_10bfloat16_tEfNS_4arch4Sm90ELb1ELb0ELb1ELb1ELb0ELb1ELb0ELb1ELb1ELb1ELb1ELb0EEENS1_21CollectiveEpilogueFwdINS6_IJSA_SC_SB_EEES9_SE_SG_Li256ELb1ELb1ELb1ELb0EEENS1_36VarlenDynamicPersistentTileSchedulerILi128ELi80ELi256ELi128ELb1ELb1ELb1ELb1ELb1ELb1EEEEEEEEEvNT_6ParamsE)
        /*0380*/ 	.word	0x000000c0


	//----- nvinfo : EIATTR_REGCOUNT
	.align		4
.L_205:
        /*0384*/ 	.byte	0x04, 0x2f
        /*0386*/ 	.short	(.L_207 - .L_206)
	.align		4
.L_206:
        /*0388*/ 	.word	index@(_ZN7cutlass13device_kernelIN5flash11enable_sm90INS1_16FlashAttnFwdSm90INS1_25CollectiveMainloopFwdSm90ILi2EN4cute5tupleIJNS5_1CILi1EEES8_S8_EEENS6_IJNS7_ILi128EEENS7_ILi80EEENS7_ILi256EEEEEELi256ENS_10bfloat16_tEfNS_4arch4Sm90ELb1ELb0ELb1ELb1ELb0ELb0ELb0ELb1ELb1ELb1ELb1ELb0EEENS1_21CollectiveEpilogueFwdINS6_IJSA_SC_SB_EEES9_SE_SG_Li256ELb1ELb1ELb1ELb0EEENS1_36VarlenDynamicPersistentTileSchedulerILi128ELi80ELi256ELi128ELb1ELb1ELb1ELb1ELb1ELb1EEEEEEEEEvNT_6ParamsE)
        /*038c*/ 	.word	0x000000a8


	//----- nvinfo : EIATTR_FRAME_SIZE
	.align		4
.L_207:
        /*0390*/ 	.byte	0x04, 0x11
        /*0392*/ 	.short	(.L_209 - .L_208)
	.align		4
.L_208:
        /*0394*/ 	.word	index@(_ZN7cutlass13device_kernelIN5flash11enable_sm90INS1_16FlashAttnFwdSm90INS1_25CollectiveMainloopFwdSm90ILi2EN4cute5tupleIJNS5_1CILi1EEES8_S8_EEENS6_IJNS7_ILi128EEENS7_ILi80EEENS7_ILi256EEEEEELi256ENS_10bfloat16_tEfNS_4arch4Sm90ELb1ELb0ELb1ELb1ELb0ELb0ELb0ELb1ELb1ELb1ELb1ELb0EEENS1_21CollectiveEpilogueFwdINS6_IJSA_SC_SB_EEES9_SE_SG_Li256ELb1ELb1ELb1ELb0EEENS1_36VarlenDynamicPersistentTileSchedulerILi128ELi80ELi256ELi128ELb1ELb1ELb1ELb1ELb1ELb1EEEEEEEEEvNT_6ParamsE)
        /*0398*/ 	.word	0x00000070


	//----- nvinfo : EIATTR_REGCOUNT
	.align		4
.L_209:
        /*039c*/ 	.byte	0x04, 0x2f
        /*039e*/ 	.short	(.L_211 - .L_210)
	.align		4
.L_210:
        /*03a0*/ 	.word	index@(_ZN7cutlass13device_kernelIN5flash11enable_sm90INS1_16FlashAttnFwdSm90INS1_25CollectiveMainloopFwdSm90ILi2EN4cute5tupleIJNS5_1CILi1EEES8_S8_EEENS6_IJNS7_ILi128EEENS7_ILi80EEENS7_ILi256EEEEEELi256ENS_10bfloat16_tEfNS_4arch4Sm90ELb1ELb0ELb1ELb0ELb0ELb0ELb0ELb1ELb1ELb1ELb1ELb0EEENS1_21CollectiveEpilogueFwdINS6_IJSA_SC_SB_EEES9_SE_SG_Li256ELb0ELb1ELb1ELb0EEENS1_19SingleTileSchedulerILb0ELb1ELb1ELi128EEEEEEEEEvNT_6ParamsE)
        /*03a4*/ 	.word	0x000000a8


	//----- nvinfo : EIATTR_FRAME_SIZE
	.align		4
.L_211:
        /*03a8*/ 	.byte	0x04, 0x11
        /*03aa*/ 	.short	(.L_213 - .L_212)
	.align		4
.L_212:
        /*03ac*/ 	.word	index@(_ZN7cutlass13device_kernelIN5flash11enable_sm90INS1_16FlashAttnFwdSm90INS1_25CollectiveMainloopFwdSm90ILi2EN4cute5tupleIJNS5_1CILi1EEES8_S8_EEENS6_IJNS7_ILi128EEENS7_ILi80EEENS7_ILi256EEEEEELi256ENS_10bfloat16_tEfNS_4arch4Sm90ELb1ELb0ELb1ELb0ELb0ELb0ELb0ELb1ELb1ELb1ELb1ELb0EEENS1_21CollectiveEpilogueFwdINS6_IJSA_SC_SB_EEES9_SE_SG_Li256ELb0ELb1ELb1ELb0EEENS1_19SingleTileSchedulerILb0ELb1ELb1ELi128EEEEEEEEEvNT_6ParamsE)
        /*03b0*/ 	.word	0x00000018


	//----- nvinfo : EIATTR_REGCOUNT
	.align		4
.L_213:
        /*03b4*/ 	.byte	0x04, 0x2f
        /*03b6*/ 	.short	(.L_215 - .L_214)
	.align		4
.L_214:
        /*03b8*/ 	.word	index@(_ZN7cutlass13device_kernelIN5flash11enable_sm90INS1_16FlashAttnFwdSm90INS1_25CollectiveMainloopFwdSm90ILi2EN4cute5tupleIJNS5_1CILi1EEES8_S8_EEENS6_IJNS7_ILi128EEENS7_ILi64EEENS7_ILi256EEEEEELi256ENS_10bfloat16_tEfNS_4arch4Sm90ELb0ELb1ELb1ELb1ELb0ELb1ELb0ELb1ELb1ELb1ELb1ELb0EEENS1_21CollectiveEpilogueFwdINS6_IJSA_SC_SB_EEES9_SE_SG_Li256ELb1ELb1ELb1ELb0EEENS1_36VarlenDynamicPersistentTileSchedulerILi128ELi64ELi256ELi128ELb1ELb1ELb1ELb1ELb0ELb1EEEEEEEEEvNT_6ParamsE)
        /*03bc*/ 	.word	0x000000a8


	//----- nvinfo : EIATTR_FRAME_SIZE
	.align		4
.L_215:
        /*03c0*/ 	.byte	0x04, 0x11
        /*03c2*/ 	.short	(.L_217 - .L_216)
	.align		4
.L_216:
        /*03c4*/ 	.word	index@(_ZN7cutlass13device_kernelIN5flash11enable_sm90INS1_16FlashAttnFwdSm90INS1_25CollectiveMainloopFwdSm90ILi2EN4cute5tupleIJNS5_1CILi1EEES8_S8_EEENS6_IJNS7_ILi128EEENS7_ILi64EEENS7_ILi256EEEEEELi256ENS_10bfloat16_tEfNS_4arch4Sm90ELb0ELb1ELb1ELb1ELb0ELb1ELb0ELb1ELb1ELb1ELb1ELb0EEENS1_21CollectiveEpilogueFwdINS6_IJSA_SC_SB_EEES9_SE_SG_Li256ELb1ELb1ELb1ELb0EEENS1_36VarlenDynamicPersistentTileSchedulerILi128ELi64ELi256ELi128ELb1ELb1ELb1ELb1ELb0ELb1EEEEEEEEEvNT_6ParamsE)
        /*03c8*/ 	.word	0x000000a8


	//----- nvinfo : EIATTR_REGCOUNT
	.align		4
.L_217:
        /*03cc*/ 	.byte	0x04, 0x2f
        /*03ce*/ 	.short	(.L_219 - .L_218)
	.align		4
.L_218:
        /*03d0*/ 	.word	index@(_ZN7cutlass13device_kernelIN5flash11enable_sm90INS1_16FlashAttnFwdSm90INS1_25CollectiveMainloopFwdSm90ILi2EN4cute5tupleIJNS5_1CILi1EEES8_S8_EEENS6_IJNS7_ILi128EEENS7_ILi64EEENS7_ILi256EEEEEELi256ENS_10bfloat16_tEfNS_4arch4Sm90ELb0ELb1ELb1ELb1ELb0ELb0ELb0ELb1ELb1ELb1ELb1ELb0EEENS1_21CollectiveEpilogueFwdINS6_IJSA_SC_SB_EEES9_SE_SG_Li256ELb1ELb1ELb1ELb0EEENS1_36VarlenDynamicPersistentTileSchedulerILi128ELi64ELi256ELi128ELb1ELb1ELb1ELb1ELb0ELb1EEEEEEEEEvNT_6ParamsE)
        /*03d4*/ 	.word	0x000000a8


	//----- nvinfo : EIATTR_FRAME_SIZE
	.align		4
.L_219:
        /*03d8*/ 	.byte	0x04, 0x11
        /*03da*/ 	.short	(.L_221 - .L_220)
	.align		4
.L_220:
        /*03dc*/ 	.word	index@(_ZN7cutlass13device_kernelIN5flash11enable_sm90INS1_16FlashAttnFwdSm90INS1_25CollectiveMainloopFwdSm90ILi2EN4cute5tupleIJNS5_1CILi1EEES8_S8_EEENS6_IJNS7_ILi128EEENS7_ILi64EEENS7_ILi256EEEEEELi256ENS_10bfloat16_tEfNS_4arch4Sm90ELb0ELb1ELb1ELb1ELb0ELb0ELb0ELb1ELb1ELb1ELb1ELb0EEENS1_21CollectiveEpilogueFwdINS6_IJSA_SC_SB_EEES9_SE_SG_Li256ELb1ELb1ELb1ELb0EEENS1_36VarlenDynamicPersistentTileSchedulerILi128ELi64ELi256ELi128ELb1ELb1ELb1ELb1ELb0ELb1EEEEEEEEEvNT_6ParamsE)
        /*03e0*/ 	.word	0x00000070


	//----- nvinfo : EIATTR_REGCOUNT
	.align		4
.L_221:
        /*03e4*/ 	.byte	0x04, 0x2f
        /*03e6*/ 	.short	(.L_223 - .L_222)
	.align		4
.L_222:
        /*03e8*/ 	.word	index@(_ZN7cutlass13device_kernelIN5flash11enable_sm90INS1_16FlashAttnFwdSm90INS1_25CollectiveMainloopFwdSm90ILi2EN4cute5tupleIJNS5_1CILi1EEES8_S8_EEENS6_IJNS7_ILi128EEENS7_ILi64EEENS7_ILi256EEEEEELi256ENS_10bfloat16_tEfNS_4arch4Sm90ELb0ELb1ELb1ELb0ELb0ELb0ELb0ELb1ELb1ELb1ELb1ELb0EEENS1_21CollectiveEpilogueFwdINS6_IJSA_SC_SB_EEES9_SE_SG_Li256ELb0ELb1ELb1ELb0EEENS1_19SingleTileSchedulerILb0ELb1ELb1ELi128EEEEEEEEEvNT_6ParamsE)
        /*03ec*/ 	.word	0x000000a8


	//----- nvinfo : EIATTR_FRAME_SIZE
	.align		4
.L_223:
        /*03f0*/ 	.byte	0x04, 0x11
        /*03f2*/ 	.short	(.L_225 - .L_224)
	.align		4
.L_224:
        /*03f4*/ 	.word	index@(_ZN7cutlass13device_kernelIN5flash11enable_sm90INS1_16FlashAttnFwdSm90INS1_25CollectiveMainloopFwdSm90ILi2EN4cute5tupleIJNS5_1CILi1EEES8_S8_EEENS6_IJNS7_ILi128EEENS7_ILi64EEENS7_ILi256EEEEEELi256ENS_10bfloat16_tEfNS_4arch4Sm90ELb0ELb1ELb1ELb0ELb0ELb0ELb0ELb1ELb1ELb1ELb1ELb0EEENS1_21CollectiveEpilogueFwdINS6_IJSA_SC_SB_EEES9_SE_SG_Li256ELb0ELb1ELb1ELb0EEENS1_19SingleTileSchedulerILb0ELb1ELb1ELi128EEEEEEEEEvNT_6ParamsE)
        /*03f8*/ 	.word	0x00000010


	//----- nvinfo : EIATTR_REGCOUNT
	.align		4
.L_225:
        /*03fc*/ 	.byte	0x04, 0x2f
        /*03fe*/ 	.short	(.L_227 - .L_226)
	.align		4
.L_226:
        /*0400*/ 	.word	index@(_ZN7cutlass13device_kernelIN5flash11enable_sm90INS1_16FlashAttnFwdSm90INS1_25CollectiveMainloopFwdSm90ILi2EN4cute5tupleIJNS5_1CILi1EEES8_S8_EEENS6_IJNS7_ILi128EEENS7_ILi80EEENS7_ILi256EEEEEELi256ENS_10bfloat16_tEfNS_4arch4Sm90ELb0ELb0ELb1ELb1ELb0ELb1ELb0ELb1ELb1ELb1ELb1ELb0EEENS1_21CollectiveEpilogueFwdINS6_IJSA_SC_SB_EEES9_SE_SG_Li256ELb1ELb1ELb1ELb0EEENS1_36VarlenDynamicPersistentTileSchedulerILi128ELi80ELi256ELi128ELb1ELb1ELb1ELb0ELb1ELb1EEEEEEEEEvNT_6ParamsE)
        /*0404*/ 	.word	0x000000a8


	//----- nvinfo : EIATTR_FRAME_SIZE
	.align		4
.L_227:
        /*0408*/ 	.byte	0x04, 0x11
        /*040a*/ 	.short	(.L_229 - .L_228)
	.align		4
.L_228:
        /*040c*/ 	.word	index@(_ZN7cutlass13device_kernelIN5flash11enable_sm90INS1_16FlashAttnFwdSm90INS1_25CollectiveMainloopFwdSm90ILi2EN4cute5tupleIJNS5_1CILi1EEES8_S8_EEENS6_IJNS7_ILi128EEENS7_ILi80EEENS7_ILi256EEEEEELi256ENS_10bfloat16_tEfNS_4arch4Sm90ELb0ELb0ELb1ELb1ELb0ELb1ELb0ELb1ELb1ELb1ELb1ELb0EEENS1_21CollectiveEpilogueFwdINS6_IJSA_SC_SB_EEES9_SE_SG_Li256ELb1ELb1ELb1ELb0EEENS1_36VarlenDynamicPersistentTileSchedulerILi128ELi80ELi256ELi128ELb1ELb1ELb1ELb0ELb1ELb1EEEEEEEEEvNT_6ParamsE)
        /*0410*/ 	.word	0x00000190


	//----- nvinfo : EIATTR_REGCOUNT
	.align		4
.L_229:
        /*0414*/ 	.byte	0x04, 0x2f
        /*0416*/ 	.short	(.L_231 - .L_230)
	.align		4
.L_230:
        /*0418*/ 	.word	index@(_ZN7cutlass13device_kernelIN5flash11enable_sm90INS1_16FlashAttnFwdSm90INS1_25CollectiveMainloopFwdSm90ILi2EN4cute5tupleIJNS5_1CILi1EEES8_S8_EEENS6_IJNS7_ILi128EEENS7_ILi80EEENS7_ILi256EEEEEELi256ENS_10bfloat16_tEfNS_4arch4Sm90ELb0ELb0ELb1ELb1ELb0ELb0ELb0ELb1ELb1ELb1ELb1ELb0EEENS1_21CollectiveEpilogueFwdINS6_IJSA_SC_SB_EEES9_SE_SG_Li256ELb1ELb1ELb1ELb0EEENS1_36VarlenDynamicPersistentTileSchedulerILi128ELi80ELi256ELi128ELb1ELb1ELb1ELb0ELb1ELb1EEEEEEEEEvNT_6ParamsE)
        /*041c*/ 	.word	0x000000a8


	//----- nvinfo : EIATTR_FRAME_SIZE
	.align		4
.L_231:
        /*0420*/ 	.byte	0x04, 0x11
        /*0422*/ 	.short	(.L_233 - .L_232)
	.align		4
.L_232:
        /*0424*/ 	.word	index@(_ZN7cutlass13device_kernelIN5flash11enable_sm90INS1_16FlashAttnFwdSm90INS1_25CollectiveMainloopFwdSm90ILi2EN4cute5tupleIJNS5_1CILi1EEES8_S8_EEENS6_IJNS7_ILi128EEENS7_ILi80EEENS7_ILi256EEEEEELi256ENS_10bfloat16_tEfNS_4arch4Sm90ELb0ELb0ELb1ELb1ELb0ELb0ELb0ELb1ELb1ELb1ELb1ELb0EEENS1_21CollectiveEpilogueFwdINS6_IJSA_SC_SB_EEES9_SE_SG_Li256ELb1ELb1ELb1ELb0EEENS1_36VarlenDynamicPersistentTileSchedulerILi128ELi80ELi256ELi128ELb1ELb1ELb1ELb0ELb1ELb1EEEEEEEEEvNT_6ParamsE)
        /*0428*/ 	.word	0x00000078


	//----- nvinfo : EIATTR_REGCOUNT
	.align		4
.L_233:
        /*042c*/ 	.byte	0x04, 0x2f
        /*042e*/ 	.short	(.L_235 - .L_234)
	.align		4
.L_234:
        /*0430*/ 	.word	index@(_ZN7cutlass13device_kernelIN5flash11enable_sm90INS1_16FlashAttnFwdSm90INS1_25CollectiveMainloopFwdSm90ILi2EN4cute5tupleIJNS5_1CILi1EEES8_S8_EEENS6_IJNS7_ILi128EEENS7_ILi80EEENS7_ILi256EEEEEELi256ENS_10bfloat16_tEfNS_4arch4Sm90ELb0ELb0ELb1ELb0ELb0ELb0ELb0ELb1ELb1ELb1ELb1ELb0EEENS1_21CollectiveEpilogueFwdINS6_IJSA_SC_SB_EEES9_SE_SG_Li256ELb0ELb1ELb1ELb0EEENS1_19SingleTileSchedulerILb0ELb1ELb1ELi128EEEEEEEEEvNT_6ParamsE)
        /*0434*/ 	.word	0x000000a8


	//----- nvinfo : EIATTR_FRAME_SIZE
	.align		4
.L_235:
        /*0438*/ 	.byte	0x04, 0x11
        /*043a*/ 	.short	(.L_237 - .L_236)
	.align		4
.L_236:
        /*043c*/ 	.word	index@(_ZN7cutlass13device_kernelIN5flash11enable_sm90INS1_16FlashAttnFwdSm90INS1_25CollectiveMainloopFwdSm90ILi2EN4cute5tupleIJNS5_1CILi1EEES8_S8_EEENS6_IJNS7_ILi128EEENS7_ILi80EEENS7_ILi256EEEEEELi256ENS_10bfloat16_tEfNS_4arch4Sm90ELb0ELb0ELb1ELb0ELb0ELb0ELb0ELb1ELb1ELb1ELb1ELb0EEENS1_21CollectiveEpilogueFwdINS6_IJSA_SC_SB_EEES9_SE_SG_Li256ELb0ELb1ELb1ELb0EEENS1_19SingleTileSchedulerILb0ELb1ELb1ELi128EEEEEEEEEvNT_6ParamsE)
        /*0440*/ 	.word	0x00000018


	//----- nvinfo : EIATTR_MIN_STACK_SIZE
	.align		4
.L_237:
        /*0444*/ 	.byte	0x04, 0x12
        /*0446*/ 	.short	(.L_239 - .L_238)
	.align		4
.L_238:
        /*0448*/ 	.word	index@(_ZN7cutlass13device_kernelIN5flash11enable_sm90INS1_16FlashAttnFwdSm90INS1_25CollectiveMainloopFwdSm90ILi2EN4cute5tupleIJNS5_1CILi1EEES8_S8_EEENS6_IJNS7_ILi128EEENS7_ILi80EEENS7_ILi256EEEEEELi256ENS_10bfloat16_tEfNS_4arch4Sm90ELb0ELb0ELb1ELb0ELb0ELb0ELb0ELb1ELb1ELb1ELb1ELb0EEENS1_21CollectiveEpilogueFwdINS6_IJSA_SC_SB_EEES9_SE_SG_Li256ELb0ELb1ELb1ELb0EEENS1_19SingleTileSchedulerILb0ELb1ELb1ELi128EEEEEEEEEvNT_6ParamsE)
        /*044c*/ 	.word	0x00000018


	//----- nvinfo : EIATTR_MIN_STACK_SIZE
	.align		4
.L_239:
        /*0450*/ 	.byte	0x04, 0x12
        /*0452*/ 	.short	(.L_241 - .L_240)
	.align		4
.L_240:
        /*0454*/ 	.word	index@(_ZN7cutlass13device_kernelIN5flash11enable_sm90INS1_16FlashAttnFwdSm90INS1_25CollectiveMainloopFwdSm90ILi2EN4cute5tupleIJNS5_1CILi1EEES8_S8_EEENS6_IJNS7_ILi128EEENS7_ILi80EEENS7_ILi256EEEEEELi256ENS_10bfloat16_tEfNS_4arch4Sm90ELb0ELb0ELb1ELb1ELb0ELb0ELb0ELb1ELb1ELb1ELb1ELb0EEENS1_21CollectiveEpilogueFwdINS6_IJSA_SC_SB_EEES9_SE_SG_Li256ELb1ELb1ELb1ELb0EEENS1_36VarlenDynamicPersistentTileSchedulerILi128ELi80ELi256ELi128ELb1ELb1ELb1ELb0ELb1ELb1EEEEEEEEEvNT_6ParamsE)
        /*0458*/ 	.word	0x00000078


	//----- nvinfo : EIATTR_MIN_STACK_SIZE
	.align		4
.L_241:
        /*045c*/ 	.byte	0x04, 0x12
        /*045e*/ 	.short	(.L_243 - .L_242)
	.align		4
.L_242:
        /*0460*/ 	.word	index@(_ZN7cutlass13device_kernelIN5flash11enable_sm90INS1_16FlashAttnFwdSm90INS1_25CollectiveMainloopFwdSm90ILi2EN4cute5tupleIJNS5_1CILi1EEES8_S8_EEENS6_IJNS7_ILi128EEENS7_ILi80EEENS7_ILi256EEEEEELi256ENS_10bfloat16_tEfNS_4arch4Sm90ELb0ELb0ELb1ELb1ELb0ELb1ELb0ELb1ELb1ELb1ELb1ELb0EEENS1_21CollectiveEpilogueFwdINS6_IJSA_SC_SB_EEES9_SE_SG_Li256ELb1ELb1ELb1ELb0EEENS1_36VarlenDynamicPersistentTileSchedulerILi128ELi80ELi256ELi128ELb1ELb1ELb1ELb0ELb1ELb1EEEEEEEEEvNT_6ParamsE)
        /*0464*/ 	.word	0x00000190


	//----- nvinfo : EIATTR_MIN_STACK_SIZE
	.align		4
.L_243:
        /*0468*/ 	.byte	0x04, 0x12
        /*046a*/ 	.short	(.L_245 - .L_244)
	.align		4
.L_244:
        /*046c*/ 	.word	index@(_ZN7cutlass13device_kernelIN5flash11enable_sm90INS1_16FlashAttnFwdSm90INS1_25CollectiveMainloopFwdSm90ILi2EN4cute5tupleIJNS5_1CILi1EEES8_S8_EEENS6_IJNS7_ILi128EEENS7_ILi64EEENS7_ILi256EEEEEELi256ENS_10bfloat16_tEfNS_4arch4Sm90ELb0ELb1ELb1ELb0ELb0ELb0ELb0ELb1ELb1ELb1ELb1ELb0EEENS1_21CollectiveEpilogueFwdINS6_IJSA_SC_SB_EEES9_SE_SG_Li256ELb0ELb1ELb1ELb0EEENS1_19SingleTileSchedulerILb0ELb1ELb1ELi128EEEEEEEEEvNT_6ParamsE)
        /*0470*/ 	.word	0x00000010


	//----- nvinfo : EIATTR_MIN_STACK_SIZE
	.align		4
.L_245:
        /*0474*/ 	.byte	0x04, 0x12
        /*0476*/ 	.short	(.L_247 - .L_246)
	.align		4
.L_246:
        /*0478*/ 	.word	index@(_ZN7cutlass13device_kernelIN5flash11enable_sm90INS1_16FlashAttnFwdSm90INS1_25CollectiveMainloopFwdSm90ILi2EN4cute5tupleIJNS5_1CILi1EEES8_S8_EEENS6_IJNS7_ILi128EEENS7_ILi64EEENS7_ILi256EEEEEELi256ENS_10bfloat16_tEfNS_4arch4Sm90ELb0ELb1ELb1ELb1ELb0ELb0ELb0ELb1ELb1ELb1ELb1ELb0EEENS1_21CollectiveEpilogueFwdINS6_IJSA_SC_SB_EEES9_SE_SG_Li256ELb1ELb1ELb1ELb0EEENS1_36VarlenDynamicPersistentTileSchedulerILi128ELi64ELi256ELi128ELb1ELb1ELb1ELb1ELb0ELb1EEEEEEEEEvNT_6ParamsE)
        /*047c*/ 	.word	0x00000070


	//----- nvinfo : EIATTR_MIN_STACK_SIZE
	.align		4
.L_247:
        /*0480*/ 	.byte	0x04, 0x12
        /*0482*/ 	.short	(.L_249 - .L_248)
	.align		4
.L_248:
        /*0484*/ 	.word	index@(_ZN7cutlass13device_kernelIN5flash11enable_sm90INS1_16FlashAttnFwdSm90INS1_25CollectiveMainloopFwdSm90ILi2EN4cute5tupleIJNS5_1CILi1EEES8_S8_EEENS6_IJNS7_ILi128EEENS7_ILi64EEENS7_ILi256EEEEEELi256ENS_10bfloat16_tEfNS_4arch4Sm90ELb0ELb1ELb1ELb1ELb0ELb1ELb0ELb1ELb1ELb1ELb1ELb0EEENS1_21CollectiveEpilogueFwdINS6_IJSA_SC_SB_EEES9_SE_SG_Li256ELb1ELb1ELb1ELb0EEENS1_36VarlenDynamicPersistentTileSchedulerILi128ELi64ELi256ELi128ELb1ELb1ELb1ELb1ELb0ELb1EEEEEEEEEvNT_6ParamsE)
        /*0488*/ 	.word	0x000000a8


	//----- nvinfo : EIATTR_MIN_STACK_SIZE
	.align		4
.L_249:
        /*048c*/ 	.byte	0x04, 0x12
        /*048e*/ 	.short	(.L_251 - .L_250)
	.align		4
.L_250:
        /*0490*/ 	.word	index@(_ZN7cutlass13device_kernelIN5flash11enable_sm90INS1_16FlashAttnFwdSm90INS1_25CollectiveMainloopFwdSm90ILi2EN4cute5tupleIJNS5_1CILi1EEES8_S8_EEENS6_IJNS7_ILi128EEENS7_ILi80EEENS7_ILi256EEEEEELi256ENS_10bfloat16_tEfNS_4arch4Sm90ELb1ELb0ELb1ELb0ELb0ELb0ELb0ELb1ELb1ELb1ELb1ELb0EEENS1_21CollectiveEpilogueFwdINS6_IJSA_SC_SB_EEES9_SE_SG_Li256ELb0ELb1ELb1ELb0EEENS1_19SingleTileSchedulerILb0ELb1ELb1ELi128EEEEEEEEEvNT_6ParamsE)
        /*0494*/ 	.word	0x00000018


	//----- nvinfo : EIATTR_MIN_STACK_SIZE
	.align		4
.L_251:
        /*0498*/ 	.byte	0x04, 0x12
        /*049a*/ 	.short	(.L_253 - .L_252)
	.align		4
.L_252:
        /*049c*/ 	.word	index@(_ZN7cutlass13device_kernelIN5flash11enable_sm90INS1_16FlashAttnFwdSm90INS1_25CollectiveMainloopFwdSm90ILi2EN4cute5tupleIJNS5_1CILi1EEES8_S8_EEENS6_IJNS7_ILi128EEENS7_ILi80EEENS7_ILi256EEEEEELi256ENS_10bfloat16_tEfNS_4arch4Sm90ELb1ELb0ELb1ELb1ELb0ELb0ELb0ELb1ELb1ELb1ELb1ELb0EEENS1_21CollectiveEpilogueFwdINS6_IJSA_SC_SB_EEES9_SE_SG_Li256ELb1ELb1ELb1ELb0EEENS1_36VarlenDynamicPersistentTileSchedulerILi128ELi80ELi256ELi128ELb1ELb1ELb1ELb1ELb1ELb1EEEEEEEEEvNT_6ParamsE)
        /*04a0*/ 	.word	0x00000070


	//----- nvinfo : EIATTR_MIN_STACK_SIZE
	.align		4
.L_253:
        /*04a4*/ 	.byte	0x04, 0x12
        /*04a6*/ 	.short	(.L_255 - .L_254)
	.align		4
.L_254:
        /*04a8*/ 	.word	index@(_ZN7cutlass13device_kernelIN5flash11enable_sm90INS1_16FlashAttnFwdSm90INS1_25CollectiveMainloopFwdSm90ILi2EN4cute5tupleIJNS5_1CILi1EEES8_S8_EEENS6_IJNS7_ILi128EEENS7_ILi80EEENS7_ILi256EEEEEELi256ENS_10bfloat16_tEfNS_4arch4Sm90ELb1ELb0ELb1ELb1ELb0ELb1ELb0ELb1ELb1ELb1ELb1ELb0EEENS1_21CollectiveEpilogueFwdINS6_IJSA_SC_SB_EEES9_SE_SG_Li256ELb1ELb1ELb1ELb0EEENS1_36VarlenDynamicPersistentTileSchedulerILi128ELi80ELi256ELi128ELb1ELb1ELb1ELb1ELb1ELb1EEEEEEEEEvNT_6ParamsE)
        /*04ac*/ 	.word	0x000000c0


	//----- nvinfo : EIATTR_MIN_STACK_SIZE
	.align		4
.L_255:
        /*04b0*/ 	.byte	0x04, 0x12
        /*04b2*/ 	.short	(.L_257 - .L_256)
	.align		4
.L_256:
        /*04b4*/ 	.word	index@(_ZN7cutlass13device_kernelIN5flash11enable_sm90INS1_16FlashAttnFwdSm90INS1_25CollectiveMainloopFwdSm90ILi2EN4cute5tupleIJNS5_1CILi1EEES8_S8_EEENS6_IJNS7_ILi128EEENS7_ILi112EEENS7_ILi192EEEEEELi192ENS_10bfloat16_tEfNS_4arch4Sm90ELb0ELb0ELb1ELb0ELb0ELb0ELb0ELb1ELb1ELb1ELb1ELb0EEENS1_21CollectiveEpilogueFwdINS6_IJSA_SC_SB_EEES9_SE_SG_Li256ELb0ELb1ELb1ELb0EEENS1_19SingleTileSchedulerILb0ELb1ELb1ELi128EEEEEEEEEvNT_6ParamsE)
        /*04b8*/ 	.word	0x00000010


	//----- nvinfo : EIATTR_MIN_STACK_SIZE
	.align		4
.L_257:
        /*04bc*/ 	.byte	0x04, 0x12
        /*04be*/ 	.short	(.L_259 - .L_258)
	.align		4
.L_258:
        /*04c0*/ 	.word	index@(_ZN7cutlass13device_kernelIN5flash11enable_sm90INS1_16FlashAttnFwdSm90INS1_25CollectiveMainloopFwdSm90ILi2EN4cute5tupleIJNS5_1CILi1EEES8_S8_EEENS6_IJNS7_ILi128EEENS7_ILi112EEENS7_ILi192EEEEEELi192ENS_10bfloat16_tEfNS_4arch4Sm90ELb0ELb0ELb1ELb1ELb0ELb0ELb0ELb1ELb1ELb1ELb1ELb0EEENS1_21CollectiveEpilogueFwdINS6_IJSA_SC_SB_EEES9_SE_SG_Li256ELb1ELb1ELb1ELb0EEENS1_36VarlenDynamicPersistentTileSchedulerILi128ELi112ELi256ELi128ELb1ELb1ELb1ELb0ELb1ELb1EEEEEEEEEvNT_6ParamsE)
        /*04c4*/ 	.word	0x00000070


	//----- nvinfo : EIATTR_MIN_STACK_SIZE
	.align		4
.L_259:
        /*04c8*/ 	.byte	0x04, 0x12
        /*04ca*/ 	.short	(.L_261 - .L_260)
	.align		4
.L_260:
        /*04cc*/ 	.word	index@(_ZN7cutlass13device_kernelIN5flash11enable_sm90INS1_16FlashAttnFwdSm90INS1_25CollectiveMainloopFwdSm90ILi2EN4cute5tupleIJNS5_1CILi1EEES8_S8_EEENS6_IJNS7_ILi128EEENS7_ILi112EEENS7_ILi192EEEEEELi192ENS_10bfloat16_tEfNS_4arch4Sm90ELb0ELb0ELb1ELb1ELb0ELb1ELb0ELb1ELb1ELb1ELb1ELb0EEENS1_21CollectiveEpilogueFwdINS6_IJSA_SC_SB_EEES9_SE_SG_Li256ELb1ELb1ELb1ELb0EEENS1_36VarlenDynamicPersistentTileSchedulerILi128ELi112ELi256ELi128ELb1ELb1ELb1ELb0ELb1ELb1EEEEEEEEEvNT_6ParamsE)
        /*04d0*/ 	.word	0x00000088


	//----- nvinfo : EIATTR_MIN_STACK_SIZE
	.align		4
.L_261:
        /*04d4*/ 	.byte	0x04, 0x12
        /*04d6*/ 	.short	(.L_263 - .L_262)
	.align		4
.L_262:
        /*04d8*/ 	.word	index@(_ZN7cutlass13device_kernelIN5flash11enable_sm90INS1_16FlashAttnFwdSm90INS1_25CollectiveMainloopFwdSm90ILi2EN4cute5tupleIJNS5_1CILi1EEES8_S8_EEENS6_IJNS7_ILi128EEENS7_ILi96EEENS7_ILi192EEEEEELi192ENS_10bfloat16_tEfNS_4arch4Sm90ELb0ELb1ELb1ELb0ELb0ELb0ELb0ELb1ELb1ELb1ELb1ELb0EEENS1_21CollectiveEpilogueFwdINS6_IJSA_SC_SB_EEES9_SE_SG_Li256ELb0ELb1ELb1ELb0EEENS1_19SingleTileSchedulerILb0ELb1ELb1ELi128EEEEEEEEEvNT_6ParamsE)
        /*04dc*/ 	.word	0x00000010


	//----- nvinfo : EIATTR_MIN_STACK_SIZE
	.align		4
.L_263:
        /*04e0*/ 	.byte	0x04, 0x12
        /*04e2*/ 	.short	(.L_265 - .L_264)
	.align		4
.L_264:
        /*04e4*/ 	.word	index@(_ZN7cutlass13device_kernelIN5flash11enable_sm90INS1_16FlashAttnFwdSm90INS1_25CollectiveMainloopFwdSm90ILi2EN4cute5tupleIJNS5_1CILi1EEES8_S8_EEENS6_IJNS7_ILi128EEENS7_ILi96EEENS7_ILi192EEEEEELi192ENS_10bfloat16_tEfNS_4arch4Sm90ELb0ELb1ELb1ELb1ELb0ELb0ELb0ELb1ELb1ELb1ELb1ELb0EEENS1_21CollectiveEpilogueFwdINS6_IJSA_SC_SB_EEES9_SE_SG_Li256ELb1ELb1ELb1ELb0EEENS1_36VarlenDynamicPersistentTileSchedulerILi128ELi96ELi256ELi128ELb1ELb1ELb1ELb1ELb0ELb1EEEEEEEEEvNT_6ParamsE)
        /*04e8*/ 	.word	0x00000060


	//----- nvinfo : EIATTR_MIN_STACK_SIZE
	.align		4
.L_265:
        /*04ec*/ 	.byte	0x04, 0x12
        /*04ee*/ 	.short	(.L_267 - .L_266)
	.align		4
.L_266:
        /*04f0*/ 	.word	index@(_ZN7cutlass13device_kernelIN5flash11enable_sm90INS1_16FlashAttnFwdSm90INS1_25CollectiveMainloopFwdSm90ILi2EN4cute5tupleIJNS5_1CILi1EEES8_S8_EEENS6_IJNS7_ILi128EEENS7_ILi96EEENS7_ILi192EEEEEELi192ENS_10bfloat16_tEfNS_4arch4Sm90ELb0ELb1ELb1ELb1ELb0ELb1ELb0ELb1ELb1ELb1ELb1ELb0EEENS1_21CollectiveEpilogueFwdINS6_IJSA_SC_SB_EEES9_SE_SG_Li256ELb1ELb1ELb1ELb0EEENS1_36VarlenDynamicPersistentTileSchedulerILi128ELi96ELi256ELi128ELb1ELb1ELb1ELb1ELb0ELb1EEEEEEEEEvNT_6ParamsE)
        /*04f4*/ 	.word	0x00000340


	//----- nvinfo : EIATTR_MIN_STACK_SIZE
	.align		4
.L_267:
        /*04f8*/ 	.byte	0x04, 0x12
        /*04fa*/ 	.short	(.L_269 - .L_268)
	.align		4
.L_268:
        /*04fc*/ 	.word	index@(_ZN7cutlass13device_kernelIN5flash11enable_sm90INS1_16FlashAttnFwdSm90INS1_25CollectiveMainloopFwdSm90ILi2EN4cute5tupleIJNS5_1CILi1EEES8_S8_EEENS6_IJNS7_ILi128EEENS7_ILi112EEENS7_ILi192EEEEEELi192ENS_10bfloat16_tEfNS_4arch4Sm90ELb1ELb0ELb1ELb0ELb0ELb0ELb0ELb1ELb1ELb1ELb1ELb0EEENS1_21CollectiveEpilogueFwdINS6_IJSA_SC_SB_EEES9_SE_SG_Li256ELb0ELb1ELb1ELb0EEENS1_19SingleTileSchedulerILb0ELb1ELb1ELi128EEEEEEEEEvNT_6ParamsE)
        /*0500*/ 	.word	0x00000010


	//----- nvinfo : EIATTR_MIN_STACK_SIZE
	.align		4
.L_269:
        /*0504*/ 	.byte	0x04, 0x12
        /*0506*/ 	.short	(.L_271 - .L_270)
	.align		4
.L_270:
        /*0508*/ 	.word	index@(_ZN7cutlass13device_kernelIN5flash11enable_sm90INS1_16FlashAttnFwdSm90INS1_25CollectiveMainloopFwdSm90ILi2EN4cute5tupleIJNS5_1CILi1EEES8_S8_EEENS6_IJNS7_ILi128EEENS7_ILi112EEENS7_ILi192EEEEEELi192ENS_10bfloat16_tEfNS_4arch4Sm90ELb1ELb0ELb1ELb1ELb0ELb0ELb0ELb1ELb1ELb1ELb1ELb0EEENS1_21CollectiveEpilogueFwdINS6_IJSA_SC_SB_EEES9_SE_SG_Li256ELb1ELb1ELb1ELb0EEENS1_36VarlenDynamicPersistentTileSchedulerILi128ELi112ELi256ELi128ELb1ELb1ELb1ELb1ELb1ELb1EEEEEEEEEvNT_6ParamsE)
        /*050c*/ 	.word	0x00000068


	//----- nvinfo : EIATTR_MIN_STACK_SIZE
	.align		4
.L_271:
        /*0510*/ 	.byte	0x04, 0x12
        /*0512*/ 	.short	(.L_273 - .L_272)
	.align		4
.L_272:
        /*0514*/ 	.word	index@(_ZN7cutlass13device_kernelIN5flash11enable_sm90INS1_16FlashAttnFwdSm90INS1_25CollectiveMainloopFwdSm90ILi2EN4cute5tupleIJNS5_1CILi1EEES8_S8_EEENS6_IJNS7_ILi128EEENS7_ILi112EEENS7_ILi192EEEEEELi192ENS_10bfloat16_tEfNS_4arch4Sm90ELb1ELb0ELb1ELb1ELb0ELb1ELb0ELb1ELb1ELb1ELb1ELb0EEENS1_21CollectiveEpilogueFwdINS6_IJSA_SC_SB_EEES9_SE_SG_Li256ELb1ELb1ELb1ELb0EEENS1_36VarlenDynamicPersistentTileSchedulerILi128ELi112ELi256ELi128ELb1ELb1ELb1ELb1ELb1ELb1EEEEEEEEEvNT_6ParamsE)
        /*0518*/ 	.word	0x00000090


	//----- nvinfo : EIATTR_MIN_STACK_SIZE
	.align		4
.L_273:
        /*051c*/ 	.byte	0x04, 0x12
        /*051e*/ 	.short	(.L_275 - .L_274)
	.align		4
.L_274:
        /*0520*/ 	.word	index@(_ZN7cutlass13device_kernelIN5flash11enable_sm90INS1_16FlashAttnFwdSm90INS1_25CollectiveMainloopFwdSm90ILi2EN4cute5tupleIJNS5_1CILi1EEES8_S8_EEENS6_IJNS7_ILi128EEENS7_ILi176EEESA_EEELi128ENS_10bfloat16_tEfNS_4arch4Sm90ELb0ELb0ELb1ELb0ELb0ELb0ELb0ELb1ELb1ELb1ELb1ELb0EEENS1_21CollectiveEpilogueFwdINS6_IJSA_SA_SB_EEES9_SD_SF_Li256ELb0ELb1ELb1ELb0EEENS1_19SingleTileSchedulerILb0ELb1ELb1ELi128EEEEEEEEEvNT_6ParamsE)
        /*0524*/ 	.word	0x00000010


	//----- nvinfo : EIATTR_MIN_STACK_SIZE
	.align		4
.L_275:
        /*0528*/ 	.byte	0x04, 0x12
        /*052a*/ 	.short	(.L_277 - .L_276)
	.align		4
.L_276:
        /*052c*/ 	.word	index@(_ZN7cutlass13device_kernelIN5flash11enable_sm90INS1_16FlashAttnFwdSm90INS1_25CollectiveMainloopFwdSm90ILi2EN4cute5tupleIJNS5_1CILi1EEES8_S8_EEENS6_IJNS7_ILi128EEENS7_ILi176EEESA_EEELi128ENS_10bfloat16_tEfNS_4arch4Sm90ELb0ELb0ELb1ELb1ELb0ELb0ELb0ELb1ELb1ELb1ELb1ELb0EEENS1_21CollectiveEpilogueFwdINS6_IJSA_SA_SB_EEES9_SD_SF_Li256ELb1ELb1ELb1ELb0EEENS1_36VarlenDynamicPersistentTileSchedulerILi128ELi176ELi256ELi128ELb1ELb1ELb1ELb0ELb1ELb1EEEEEEEEEvNT_6ParamsE)
        /*0530*/ 	.word	0x00000070


	//----- nvinfo : EIATTR_MIN_STACK_SIZE
	.align		4
.L_277:
        /*0534*/ 	.byte	0x04, 0x12
        /*0536*/ 	.short	(.L_279 - .L_278)
	.align		4
.L_278:
        /*0538*/ 	.word	index@(_ZN7cutlass13device_kernelIN5flash11enable_sm90INS1_16FlashAttnFwdSm90INS1_25CollectiveMainloopFwdSm90ILi2EN4cute5tupleIJNS5_1CILi1EEES8_S8_EEENS6_IJNS7_ILi128EEENS7_ILi176EEESA_EEELi128ENS_10bfloat16_tEfNS_4arch4Sm90ELb0ELb0ELb1ELb1ELb0ELb1ELb0ELb1ELb1ELb1ELb1ELb0EEENS1_21CollectiveEpilogueFwdINS6_IJSA_SA_SB_EEES9_SD_SF_Li256ELb1ELb1ELb1ELb0EEENS1_36VarlenDynamicPersistentTileSchedulerILi128ELi176ELi256ELi128ELb1ELb1ELb1ELb0ELb1ELb1EEEEEEEEEvNT_6ParamsE)
        /*053c*/ 	.word	0x00000098


	//----- nvinfo : EIATTR_MIN_STACK_SIZE
	.align		4
.L_279:
        /*0540*/ 	.byte	0x04, 0x12
        /*0542*/ 	.short	(.L_281 - .L_280)
	.align		4
.L_280:
        /*0544*/ 	.word	index@(_ZN7cutlass13device_kernelIN5flash11enable_sm90INS1_16FlashAttnFwdSm90INS1_25CollectiveMainloopFwdSm90ILi2EN4cute5tupleIJNS5_1CILi1EEES8_S8_EEENS6_IJNS7_ILi128EEESA_SA_EEELi128ENS_10bfloat16_tEfNS_4arch4Sm90ELb0ELb1ELb1ELb0ELb0ELb0ELb0ELb1ELb1ELb1ELb1ELb0EEENS1_21CollectiveEpilogueFwdISB_S9_SC_SE_Li256ELb0ELb1ELb1ELb0EEENS1_19SingleTileSchedulerILb0ELb1ELb1ELi128EEEEEEEEEvNT_6ParamsE)
        /*0548*/ 	.word	0x00000018


	//----- nvinfo : EIATTR_MIN_STACK_SIZE
	.align		4
.L_281:
        /*054c*/ 	.byte	0x04, 0x12
        /*054e*/ 	.short	(.L_283 - .L_282)
	.align		4
.L_282:
        /*0550*/ 	.word	index@(_ZN7cutlass13device_kernelIN5flash11enable_sm90INS1_16FlashAttnFwdSm90INS1_25CollectiveMainloopFwdSm90ILi2EN4cute5tupleIJNS5_1CILi1EEES8_S8_EEENS6_IJNS7_ILi128EEESA_SA_EEELi128ENS_10bfloat16_tEfNS_4arch4Sm90ELb0ELb1ELb1ELb1ELb0ELb0ELb0ELb1ELb1ELb1ELb1ELb0EEENS1_21CollectiveEpilogueFwdISB_S9_SC_SE_Li256ELb1ELb1ELb1ELb0EEENS1_36VarlenDynamicPersistentTileSchedulerILi128ELi128ELi256ELi128ELb1ELb1ELb1ELb1ELb0ELb1EEEEEEEEEvNT_6ParamsE)
        /*0554*/ 	.word	0x00000060


	//----- nvinfo : EIATTR_MIN_STACK_SIZE
	.align		4
.L_283:
        /*0558*/ 	.byte	0x04, 0x12
        /*055a*/ 	.short	(.L_285 - .L_284)
	.align		4
.L_284:
        /*055c*/ 	.word	index@(_ZN7cutlass13device_kernelIN5flash11enable_sm90INS1_16FlashAttnFwdSm90INS1_25CollectiveMainloopFwdSm90ILi2EN4cute5tupleIJNS5_1CILi1EEES8_S8_EEENS6_IJNS7_ILi128EEESA_SA_EEELi128ENS_10bfloat16_tEfNS_4arch4Sm90ELb0ELb1ELb1ELb1ELb0ELb1ELb0ELb1ELb1ELb1ELb1ELb0EEENS1_21CollectiveEpilogueFwdISB_S9_SC_SE_Li256ELb1ELb1ELb1ELb0EEENS1_36VarlenDynamicPersistentTileSchedulerILi128ELi128ELi256ELi128ELb1ELb1ELb1ELb1ELb0ELb1EEEEEEEEEvNT_6ParamsE)
        /*0560*/ 	.word	0x00000068


	//----- nvinfo : EIATTR_MIN_STACK_SIZE
	.align		4
.L_285:
        /*0564*/ 	.byte	0x04, 0x12
        /*0566*/ 	.short	(.L_287 - .L_286)
	.align		4
.L_286:
        /*0568*/ 	.word	index@(_ZN7cutlass13device_kernelIN5flash11enable_sm90INS1_16FlashAttnFwdSm90INS1_25CollectiveMainloopFwdSm90ILi2EN4cute5tupleIJNS5_1CILi1EEES8_S8_EEENS6_IJNS7_ILi128EEESA_SA_EEELi128ENS_10bfloat16_tEfNS_4arch4Sm90ELb1ELb0ELb1ELb0ELb0ELb0ELb0ELb1ELb1ELb1ELb1ELb0EEENS1_21CollectiveEpilogueFwdISB_S9_SC_SE_Li256ELb0ELb1ELb1ELb0EEENS1_19SingleTileSchedulerILb0ELb1ELb1ELi128EEEEEEEEEvNT_6ParamsE)
        /*056c*/ 	.word	0x00000018


	//----- nvinfo : EIATTR_MIN_STACK_SIZE
	.align		4
.L_287:
        /*0570*/ 	.byte	0x04, 0x12
        /*0572*/ 	.short	(.L_289 - .L_288)
	.align		4
.L_288:
        /*0574*/ 	.word	index@(_ZN7cutlass13device_kernelIN5flash11enable_sm90INS1_16FlashAttnFwdSm90INS1_25CollectiveMainloopFwdSm90ILi2EN4cute5tupleIJNS5_1CILi1EEES8_S8_EEENS6_IJNS7_ILi128EEESA_SA_EEELi128ENS_10bfloat16_tEfNS_4arch4Sm90ELb1ELb0ELb1ELb1ELb0ELb0ELb0ELb1ELb1ELb1ELb1ELb0EEENS1_21CollectiveEpilogueFwdISB_S9_SC_SE_Li256ELb1ELb1ELb1ELb0EEENS1_36VarlenDynamicPersistentTileSchedulerILi128ELi128ELi256ELi128ELb1ELb1ELb1ELb1ELb1ELb1EEEEEEEEEvNT_6ParamsE)
        /*0578*/ 	.word	0x00000060


	//----- nvinfo : EIATTR_MIN_STACK_SIZE
	.align		4
.L_289:
        /*057c*/ 	.byte	0x04, 0x12
        /*057e*/ 	.short	(.L_291 - .L_290)
	.align		4
.L_290:
        /*0580*/ 	.word	index@(_ZN7cutlass13device_kernelIN5flash11enable_sm90INS1_16FlashAttnFwdSm90INS1_25CollectiveMainloopFwdSm90ILi2EN4cute5tupleIJNS5_1CILi1EEES8_S8_EEENS6_IJNS7_ILi128EEESA_SA_EEELi128ENS_10bfloat16_tEfNS_4arch4Sm90ELb1ELb0ELb1ELb1ELb0ELb1ELb0ELb1ELb1ELb1ELb1ELb0EEENS1_21CollectiveEpilogueFwdISB_S9_SC_SE_Li256ELb1ELb1ELb1ELb0EEENS1_36VarlenDynamicPersistentTileSchedulerILi128ELi128ELi256ELi128ELb1ELb1ELb1ELb1ELb1ELb1EEEEEEEEEvNT_6ParamsE)
        /*0584*/ 	.word	0x00000068


	//----- nvinfo : EIATTR_MIN_STACK_SIZE
	.align		4
.L_291:
        /*0588*/ 	.byte	0x04, 0x12
        /*058a*/ 	.short	(.L_293 - .L_292)
	.align		4
.L_292:
        /*058c*/ 	.word	index@(_ZN7cutlass13device_kernelIN5flash11enable_sm90INS1_16FlashAttnFwdSm90INS1_25CollectiveMainloopFwdSm90ILi2EN4cute5tupleIJNS5_1CILi1EEES8_S8_EEENS6_IJNS7_ILi192EEENS7_ILi144EEENS7_ILi96EEEEEELi96ENS_10bfloat16_tEfNS_4arch4Sm90ELb0ELb0ELb1ELb0ELb0ELb0ELb0ELb0ELb1ELb1ELb1ELb0EEENS1_21CollectiveEpilogueFwdINS6_IJSA_SC_SB_EEES9_SE_SG_Li384ELb0ELb1ELb1ELb0EEENS1_19SingleTileSchedulerILb0ELb1ELb1ELi192EEEEEEEEEvNT_6ParamsE)
        /*0590*/ 	.word	0x00000000


	//----- nvinfo : EIATTR_MIN_STACK_SIZE
	.align		4
.L_293:
        /*0594*/ 	.byte	0x04, 0x12
        /*0596*/ 	.short	(.L_295 - .L_294)
	.align		4
.L_294:
        /*0598*/ 	.word	index@(_ZN7cutlass13device_kernelIN5flash11enable_sm90INS1_16FlashAttnFwdSm90INS1_25CollectiveMainloopFwdSm90ILi2EN4cute5tupleIJNS5_1CILi1EEES8_S8_EEENS6_IJNS7_ILi192EEENS7_ILi144EEENS7_ILi96EEEEEELi96ENS_10bfloat16_tEfNS_4arch4Sm90ELb0ELb0ELb1ELb1ELb0ELb0ELb0ELb0ELb1ELb1ELb1ELb0EEENS1_21CollectiveEpilogueFwdINS6_IJSA_SC_SB_EEES9_SE_SG_Li384ELb1ELb1ELb1ELb0EEENS1_36VarlenDynamicPersistentTileSchedulerILi192ELi144ELi384ELi128ELb1ELb1ELb1ELb0ELb1ELb1EEEEEEEEEvNT_6ParamsE)
        /*059c*/ 	.word	0x00000058


	//----- nvinfo : EIATTR_MIN_STACK_SIZE
	.align		4
.L_295:
        /*05a0*/ 	.byte	0x04, 0x12
        /*05a2*/ 	.short	(.L_297 - .L_296)
	.align		4
.L_296:
        /*05a4*/ 	.word	index@(_ZN7cutlass13device_kernelIN5flash11enable_sm90INS1_16FlashAttnFwdSm90INS1_25CollectiveMainloopFwdSm90ILi2EN4cute5tupleIJNS5_1CILi1EEES8_S8_EEENS6_IJNS7_ILi192EEENS7_ILi144EEENS7_ILi96EEEEEELi96ENS_10bfloat16_tEfNS_4arch4Sm90ELb0ELb0ELb1ELb1ELb0ELb1ELb0ELb0ELb1ELb1ELb1ELb0EEENS1_21CollectiveEpilogueFwdINS6_IJSA_SC_SB_EEES9_SE_SG_Li384ELb1ELb1ELb1ELb0EEENS1_36VarlenDynamicPersistentTileSchedulerILi192ELi144ELi384ELi128ELb1ELb1ELb1ELb0ELb1ELb1EEEEEEEEEvNT_6ParamsE)
        /*05a8*/ 	.word	0x00000120


	//----- nvinfo : EIATTR_MIN_STACK_SIZE
	.align		4
.L_297:
        /*05ac*/ 	.byte	0x04, 0x12
        /*05ae*/ 	.short	(.L_299 - .L_298)
	.align		4
.L_298:
        /*05b0*/ 	.word	index@(_ZN7cutlass13device_kernelIN5flash11enable_sm90INS1_16FlashAttnFwdSm90INS1_25CollectiveMainloopFwdSm90ILi2EN4cute5tupleIJNS5_1CILi1EEES8_S8_EEENS6_IJNS7_ILi192EEENS7_ILi128EEENS7_ILi96EEEEEELi96ENS_10bfloat16_tEfNS_4arch4Sm90ELb0ELb1ELb1ELb0ELb0ELb0ELb0ELb0ELb1ELb1ELb1ELb0EEENS1_21CollectiveEpilogueFwdINS6_IJSA_SC_SB_EEES9_SE_SG_Li384ELb0ELb1ELb1ELb0EEENS1_19SingleTileSchedulerILb0ELb1ELb1ELi192EEEEEEEEEvNT_6ParamsE)
        /*05b4*/ 	.word	0x00000000


	//----- nvinfo : EIATTR_MIN_STACK_SIZE
	.align		4
.L_299:
        /*05b8*/ 	.byte	0x04, 0x12
        /*05ba*/ 	.short	(.L_301 - .L_300)
	.align		4
.L_300:
        /*05bc*/ 	.word	index@(_ZN7cutlass13device_kernelIN5flash11enable_sm90INS1_16FlashAttnFwdSm90INS1_25CollectiveMainloopFwdSm90ILi2EN4cute5tupleIJNS5_1CILi1EEES8_S8_EEENS6_IJNS7_ILi192EEENS7_ILi128EEENS7_ILi96EEEEEELi96ENS_10bfloat16_tEfNS_4arch4Sm90ELb0ELb1ELb1ELb1ELb0ELb0ELb0ELb0ELb1ELb1ELb1ELb0EEENS1_21CollectiveEpilogueFwdINS6_IJSA_SC_SB_EEES9_SE_SG_Li384ELb1ELb1ELb1ELb0EEENS1_36VarlenDynamicPersistentTileSchedulerILi192ELi128ELi384ELi128ELb1ELb1ELb1ELb1ELb0ELb1EEEEEEEEEvNT_6ParamsE)
        /*05c0*/ 	.word	0x00000048


	//----- nvinfo : EIATTR_MIN_STACK_SIZE
	.align		4
.L_301:
        /*05c4*/ 	.byte	0x04, 0x12
        /*05c6*/ 	.short	(.L_303 - .L_302)
	.align		4
.L_302:
        /*05c8*/ 	.word	index@(_ZN7cutlass13device_kernelIN5flash11enable_sm90INS1_16FlashAttnFwdSm90INS1_25CollectiveMainloopFwdSm90ILi2EN4cute5tupleIJNS5_1CILi1EEES8_S8_EEENS6_IJNS7_ILi192EEENS7_ILi128EEENS7_ILi96EEEEEELi96ENS_10bfloat16_tEfNS_4arch4Sm90ELb0ELb1ELb1ELb1ELb0ELb1ELb0ELb0ELb1ELb1ELb1ELb0EEENS1_21CollectiveEpilogueFwdINS6_IJSA_SC_SB_EEES9_SE_SG_Li384ELb1ELb1ELb1ELb0EEENS1_36VarlenDynamicPersistentTileSchedulerILi192ELi128ELi384ELi128ELb1ELb1ELb1ELb1ELb0ELb1EEEEEEEEEvNT_6ParamsE)
        /*05cc*/ 	.word	0x00000070


	//----- nvinfo : EIATTR_MIN_STACK_SIZE
	.align		4
.L_303:
        /*05d0*/ 	.byte	0x04, 0x12
        /*05d2*/ 	.short	(.L_305 - .L_304)
	.align		4
.L_304:
        /*05d4*/ 	.word	index@(_ZN7cutlass13device_kernelIN5flash11enable_sm90INS1_16FlashAttnFwdSm90INS1_25CollectiveMainloopFwdSm90ILi2EN4cute5tupleIJNS5_1CILi1EEES8_S8_EEENS6_IJNS7_ILi192EEENS7_ILi144EEENS7_ILi96EEEEEELi96ENS_10bfloat16_tEfNS_4arch4Sm90ELb1ELb0ELb1ELb0ELb0ELb0ELb0ELb0ELb1ELb1ELb1ELb0EEENS1_21CollectiveEpilogueFwdINS6_IJSA_SC_SB_EEES9_SE_SG_Li384ELb0ELb1ELb1ELb0EEENS1_19SingleTileSchedulerILb0ELb1ELb1ELi192EEEEEEEEEvNT_6ParamsE)
        /*05d8*/ 	.word	0x00000008


	//----- nvinfo : EIATTR_MIN_STACK_SIZE
	.align		4
.L_305:
        /*05dc*/ 	.byte	0x04, 0x12
        /*05de*/ 	.short	(.L_307 - .L_306)
	.align		4
.L_306:
        /*05e0*/ 	.word	index@(_ZN7cutlass13device_kernelIN5flash11enable_sm90INS1_16FlashAttnFwdSm90INS1_25CollectiveMainloopFwdSm90ILi2EN4cute5tupleIJNS5_1CILi1EEES8_S8_EEENS6_IJNS7_ILi192EEENS7_ILi144EEENS7_ILi96EEEEEELi96ENS_10bfloat16_tEfNS_4arch4Sm90ELb1ELb0ELb1ELb1ELb0ELb0ELb0ELb0ELb1ELb1ELb1ELb0EEENS1_21CollectiveEpilogueFwdINS6_IJSA_SC_SB_EEES9_SE_SG_Li384ELb1ELb1ELb1ELb0EEENS1_36VarlenDynamicPersistentTileSchedulerILi192ELi144ELi384ELi128ELb1ELb1ELb1ELb1ELb1ELb1EEEEEEEEEvNT_6ParamsE)
        /*05e4*/ 	.word	0x00000050


	//----- nvinfo : EIATTR_MIN_STACK_SIZE
	.align		4
.L_307:
        /*05e8*/ 	.byte	0x04, 0x12
        /*05ea*/ 	.short	(.L_309 - .L_308)
	.align		4
.L_308:
        /*05ec*/ 	.word	index@(_ZN7cutlass13device_kernelIN5flash11enable_sm90INS1_16FlashAttnFwdSm90INS1_25CollectiveMainloopFwdSm90ILi2EN4cute5tupleIJNS5_1CILi1EEES8_S8_EEENS6_IJNS7_ILi192EEENS7_ILi144EEENS7_ILi96EEEEEELi96ENS_10bfloat16_tEfNS_4arch4Sm90ELb1ELb0ELb1ELb1ELb0ELb1ELb0ELb0ELb1ELb1ELb1ELb0EEENS1_21CollectiveEpilogueFwdINS6_IJSA_SC_SB_EEES9_SE_SG_Li384ELb1ELb1ELb1ELb0EEENS1_36VarlenDynamicPersistentTileSchedulerILi192ELi144ELi384ELi128ELb1ELb1ELb1ELb1ELb1ELb1EEEEEEEEEvNT_6ParamsE)
        /*05f0*/ 	.word	0x000000f8


	//----- nvinfo : EIATTR_MIN_STACK_SIZE
	.align		4
.L_309:
        /*05f4*/ 	.byte	0x04, 0x12
        /*05f6*/ 	.short	(.L_311 - .L_310)
	.align		4
.L_310:
        /*05f8*/ 	.word	index@(_ZN7cutlass13device_kernelIN5flash11enable_sm90INS1_16FlashAttnFwdSm90INS1_25CollectiveMainloopFwdSm90ILi2EN4cute5tupleIJNS5_1CILi1EEES8_S8_EEENS6_IJNS7_ILi192EEESA_NS7_ILi64EEEEEELi64ENS_10bfloat16_tEfNS_4arch4Sm90ELb0ELb0ELb1ELb0ELb0ELb0ELb0ELb0ELb1ELb1ELb1ELb0EEENS1_21CollectiveEpilogueFwdINS6_IJSA_SB_SA_EEES9_SD_SF_Li384ELb0ELb1ELb1ELb0EEENS1_19SingleTileSchedulerILb0ELb1ELb1ELi192EEEEEEEEEvNT_6ParamsE)
        /*05fc*/ 	.word	0x00000020


	//----- nvinfo : EIATTR_MIN_STACK_SIZE
	.align		4
.L_311:
        /*0600*/ 	.byte	0x04, 0x12
        /*0602*/ 	.short	(.L_313 - .L_312)
	.align		4
.L_312:
        /*0604*/ 	.word	index@(_ZN7cutlass13device_kernelIN5flash11enable_sm90INS1_16FlashAttnFwdSm90INS1_25CollectiveMainloopFwdSm90ILi2EN4cute5tupleIJNS5_1CILi1EEES8_S8_EEENS6_IJNS7_ILi192EEESA_NS7_ILi64EEEEEELi64ENS_10bfloat16_tEfNS_4arch4Sm90ELb0ELb0ELb1ELb1ELb0ELb0ELb0ELb0ELb1ELb1ELb1ELb0EEENS1_21CollectiveEpilogueFwdINS6_IJSA_SB_SA_EEES9_SD_SF_Li384ELb1ELb1ELb1ELb0EEENS1_36VarlenDynamicPersistentTileSchedulerILi192ELi192ELi384ELi128ELb1ELb1ELb1ELb0ELb1ELb1EEEEEEEEEvNT_6ParamsE)
        /*0608*/ 	.word	0x00000098


	//----- nvinfo : EIATTR_MIN_STACK_SIZE
	.align		4
.L_313:
        /*060c*/ 	.byte	0x04, 0x12
        /*060e*/ 	.short	(.L_315 - .L_314)
	.align		4
.L_314:
        /*0610*/ 	.word	index@(_ZN7cutlass13device_kernelIN5flash11enable_sm90INS1_16FlashAttnFwdSm90INS1_25CollectiveMainloopFwdSm90ILi2EN4cute5tupleIJNS5_1CILi1EEES8_S8_EEENS6_IJNS7_ILi192EEESA_NS7_ILi64EEEEEELi64ENS_10bfloat16_tEfNS_4arch4Sm90ELb0ELb0ELb1ELb1ELb0ELb1ELb0ELb0ELb1ELb1ELb1ELb0EEENS1_21CollectiveEpilogueFwdINS6_IJSA_SB_SA_EEES9_SD_SF_Li384ELb1ELb1ELb1ELb0EEENS1_36VarlenDynamicPersistentTileSchedulerILi192ELi192ELi384ELi128ELb1ELb1ELb1ELb0ELb1ELb1EEEEEEEEEvNT_6ParamsE)
        /*0614*/ 	.word	0x000000b0


	//----- nvinfo : EIATTR_MIN_STACK_SIZE
	.align		4
.L_315:
        /*0618*/ 	.byte	0x04, 0x12
        /*061a*/ 	.short	(.L_317 - .L_316)
	.align		4
.L_316:
        /*061c*/ 	.word	index@(_ZN7cutlass13device_kernelIN5flash11enable_sm90INS1_16FlashAttnFwdSm90INS1_25CollectiveMainloopFwdSm90ILi2EN4cute5tupleIJNS5_1CILi1EEES8_S8_EEENS6_IJNS7_ILi192EEENS7_ILi128EEENS7_ILi64EEEEEELi64ENS_10bfloat16_tEfNS_4arch4Sm90ELb0ELb1ELb1ELb0ELb0ELb0ELb0ELb1ELb1ELb1ELb1ELb0EEENS1_21CollectiveEpilogueFwdINS6_IJSA_SC_SB_EEES9_SE_SG_Li384ELb0ELb1ELb1ELb0EEENS1_19SingleTileSchedulerILb0ELb1ELb1ELi192EEEEEEEEEvNT_6ParamsE)
        /*0620*/ 	.word	0x00000000


	//----- nvinfo : EIATTR_MIN_STACK_SIZE
	.align		4
.L_317:
        /*0624*/ 	.byte	0x04, 0x12
        /*0626*/ 	.short	(.L_319 - .L_318)
	.align		4
.L_318:
        /*0628*/ 	.word	index@(_ZN7cutlass13device_kernelIN5flash11enable_sm90INS1_16FlashAttnFwdSm90INS1_25CollectiveMainloopFwdSm90ILi2EN4cute5tupleIJNS5_1CILi1EEES8_S8_EEENS6_IJNS7_ILi192EEENS7_ILi128EEENS7_ILi64EEEEEELi64ENS_10bfloat16_tEfNS_4arch4Sm90ELb0ELb1ELb1ELb1ELb0ELb0ELb0ELb1ELb1ELb1ELb1ELb0EEENS1_21CollectiveEpilogueFwdINS6_IJSA_SC_SB_EEES9_SE_SG_Li384ELb1ELb1ELb1ELb0EEENS1_36VarlenDynamicPersistentTileSchedulerILi192ELi128ELi384ELi128ELb1ELb1ELb1ELb1ELb0ELb1EEEEEEEEEvNT_6ParamsE)
        /*062c*/ 	.word	0x00000048


	//----- nvinfo : EIATTR_MIN_STACK_SIZE
	.align		4
.L_319:
        /*0630*/ 	.byte	0x04, 0x12
        /*0632*/ 	.short	(.L_321 - .L_320)
	.align		4
.L_320:
        /*0634*/ 	.word	index@(_ZN7cutlass13device_kernelIN5flash11enable_sm90INS1_16FlashAttnFwdSm90INS1_25CollectiveMainloopFwdSm90ILi2EN4cute5tupleIJNS5_1CILi1EEES8_S8_EEENS6_IJNS7_ILi192EEENS7_ILi128EEENS7_ILi64EEEEEELi64ENS_10bfloat16_tEfNS_4arch4Sm90ELb0ELb1ELb1ELb1ELb0ELb1ELb0ELb1ELb1ELb1ELb1ELb0EEENS1_21CollectiveEpilogueFwdINS6_IJSA_SC_SB_EEES9_SE_SG_Li384ELb1ELb1ELb1ELb0EEENS1_36VarlenDynamicPersistentTileSchedulerILi192ELi128ELi384ELi128ELb1ELb1ELb1ELb1ELb0ELb1EEEEEEEEEvNT_6ParamsE)
        /*0638*/ 	.word	0x00000088


	//----- nvinfo : EIATTR_MIN_STACK_SIZE
	.align		4
.L_321:
        /*063c*/ 	.byte	0x04, 0x12
        /*063e*/ 	.short	(.L_323 - .L_322)
	.align		4
.L_322:
        /*0640*/ 	.word	index@(_ZN7cutlass13device_kernelIN5flash11enable_sm90INS1_16FlashAttnFwdSm90INS1_25CollectiveMainloopFwdSm90ILi2EN4cute5tupleIJNS5_1CILi1EEES8_S8_EEENS6_IJNS7_ILi192EEENS7_ILi128EEENS7_ILi64EEEEEELi64ENS_10bfloat16_tEfNS_4arch4Sm90ELb1ELb0ELb1ELb0ELb0ELb0ELb0ELb1ELb1ELb1ELb1ELb0EEENS1_21CollectiveEpilogueFwdINS6_IJSA_SC_SB_EEES9_SE_SG_Li384ELb0ELb1ELb1ELb0EEENS1_19SingleTileSchedulerILb0ELb1ELb1ELi192EEEEEEEEEvNT_6ParamsE)
        /*0644*/ 	.word	0x00000000


	//----- nvinfo : EIATTR_MIN_STACK_SIZE
	.align		4
.L_323:
        /*0648*/ 	.byte	0x04, 0x12
        /*064a*/ 	.short	(.L_325 - .L_324)
	.align		4
.L_324:
        /*064c*/ 	.word	index@(_ZN7cutlass13device_kernelIN5flash11enable_sm90INS1_16FlashAttnFwdSm90INS1_25CollectiveMainloopFwdSm90ILi2EN4cute5tupleIJNS5_1CILi1EEES8_S8_EEENS6_IJNS7_ILi192EEENS7_ILi128EEENS7_ILi64EEEEEELi64ENS_10bfloat16_tEfNS_4arch4Sm90ELb1ELb0ELb1ELb1ELb0ELb0ELb0ELb1ELb1ELb1ELb1ELb0EEENS1_21CollectiveEpilogueFwdINS6_IJSA_SC_SB_EEES9_SE_SG_Li384ELb1ELb1ELb1ELb0EEENS1_36VarlenDynamicPersistentTileSchedulerILi192ELi128ELi384ELi128ELb1ELb1ELb1ELb1ELb1ELb1EEEEEEEEEvNT_6ParamsE)
        /*0650*/ 	.word	0x00000050


	//----- nvinfo : EIATTR_MIN_STACK_SIZE
	.align		4
.L_325:
        /*0654*/ 	.byte	0x04, 0x12
        /*0656*/ 	.short	(.L_327 - .L_326)
	.align		4
.L_326:
        /*0658*/ 	.word	index@(_ZN7cutlass13device_kernelIN5flash11enable_sm90INS1_16FlashAttnFwdSm90INS1_25CollectiveMainloopFwdSm90ILi2EN4cute5tupleIJNS5_1CILi1EEES8_S8_EEENS6_IJNS7_ILi192EEENS7_ILi128EEENS7_ILi64EEEEEELi64ENS_10bfloat16_tEfNS_4arch4Sm90ELb1ELb0ELb1ELb1ELb0ELb1ELb0ELb1ELb1ELb1ELb1ELb0EEENS1_21CollectiveEpilogueFwdINS6_IJSA_SC_SB_EEES9_SE_SG_Li384ELb1ELb1ELb1ELb0EEENS1_36VarlenDynamicPersistentTileSchedulerILi192ELi128ELi384ELi128ELb1ELb1ELb1ELb1ELb1ELb1EEEEEEEEEvNT_6ParamsE)
        /*065c*/ 	.word	0x00000070
.L_327:


//--------------------- .nv.compat                --------------------------
	.section	.nv.compat,"",@"SHT_CUDA_COMPAT_INFO"
	.align	4
        /*0000*/ 	.byte	0x02, 0x09, 0x01, 0x00, 0x02, 0x02, 0x04, 0x00, 0x02, 0x05, 0x05, 0x00, 0x03, 0x07, 0x01, 0x01
        /*0010*/ 	.byte	0x02, 0x03, 0x01, 0x00, 0x02, 0x06, 0x01, 0x00, 0x04, 0x0b, 0x08, 0x00, 0x00, 0x00, 0x00, 0x00
        /*0020*/ 	.byte	0x00, 0x00, 0x00, 0x00


//--------------------- .nv.info._ZN7cutlass13device_kernelIN5flash11enable_sm90INS1_16FlashAttnFwdSm90INS1_25CollectiveMainloopFwdSm90ILi2EN4cute5tupleIJNS5_1CILi1EEES8_S8_EEENS6_IJNS7_ILi128EEENS7_ILi80EEENS7_ILi256EEEEEELi256ENS_10bfloat16_tEfNS_4arch4Sm90ELb0ELb0ELb1ELb0ELb0ELb0ELb0ELb1ELb1ELb1ELb1ELb0EEENS1_21CollectiveEpilogueFwdINS6_IJSA_SC_SB_EEES9_SE_SG_Li256ELb0ELb1ELb1ELb0EEENS1_19SingleTileSchedulerILb0ELb1ELb1ELi128EEEEEEEEEvNT_6ParamsE --------------------------
	.section	.nv.info._ZN7cutlass13device_kernelIN5flash11enable_sm90INS1_16FlashAttnFwdSm90INS1_25CollectiveMainloopFwdSm90ILi2EN4cute5tupleIJNS5_1CILi1EEES8_S8_EEENS6_IJNS7_ILi128EEENS7_ILi80EEENS7_ILi256EEEEEELi256ENS_10bfloat16_tEfNS_4arch4Sm90ELb0ELb0ELb1ELb0ELb0ELb0ELb0ELb1ELb1ELb1ELb1ELb0EEENS1_21CollectiveEpilogueFwdINS6_IJSA_SC_SB_EEES9_SE_SG_Li256ELb0ELb1ELb1ELb0EEENS1_19SingleTileSchedulerILb0ELb1ELb1ELi128EEEEEEEEEvNT_6ParamsE,"",@"SHT_CUDA_INFO"
	.sectionflags	@""
	.align	4


	//----- nvinfo : EIATTR_CUDA_API_VERSION
	.align		4
        /*0000*/ 	.byte	0x04, 0x37
        /*0002*/ 	.short	(.L_329 - .L_328)
.L_328:
        /*0004*/ 	.word	0x00000082


	//----- nvinfo : EIATTR_KPARAM_INFO
	.align		4
.L_329:
        /*0008*/ 	.byte	0x04, 0x17
        /*000a*/ 	.short	(.L_331 - .L_330)
.L_330:
        /*000c*/ 	.word	0x00000000
        /*0010*/ 	.short	0x0000
        /*0012*/ 	.short	0x0070
        /*0014*/ 	.byte	0x00, 0xf0, 0x01, 0x28


	//----- nvinfo : EIATTR_SPARSE_MMA_MASK
	.align		4
.L_331:
        /*0018*/ 	.byte	0x03, 0x50
        /*001a*/ 	.short	0x0000


	//----- nvinfo : EIATTR_MAXREG_COUNT
	.align		4
        /*001c*/ 	.byte	0x03, 0x1b
        /*001e*/ 	.short	0x00a8


	//----- nvinfo : EIATTR_NUM_BARRIERS
	.align		4
        /*0020*/ 	.byte	0x02, 0x4c
        /*0022*/ 	.byte	0x09
	.zero		1


	//----- nvinfo : EIATTR_EXTERNS
	.align		4
        /*0024*/ 	.byte	0x04, 0x0f
        /*0026*/ 	.short	(.L_333 - .L_332)


	//   ....[0]....
	.align		4
.L_332:
        /*0028*/ 	.word	index@(__assertfail)


	//----- nvinfo : EIATTR_ANNOTATIONS
	.align		4
.L_333:
        /*002c*/ 	.byte	0x04, 0x55
        /*002e*/ 	.short	(.L_335 - .L_334)


	//   ....[0]....
.L_334:
        /*0030*/ 	.word	0x00000001
        /*0034*/ 	.byte	0x30, 0x09, 0x00, 0x00, 0x01, 0x00, 0x00, 0x00, 0x10, 0x14, 0x00, 0x00, 0x01, 0x00, 0x00, 0x00
        /* <DEDUP_REMOVED lines=9> */
        /*00d4*/ 	.byte	0x50, 0x11, 0x01, 0x00, 0x01, 0x00, 0x00, 0x00, 0x00, 0x18, 0x01, 0x00


	//----- nvinfo : EIATTR_MERCURY_ISA_VERSION
	.align		4
.L_335:
        /*00e0*/ 	.byte	0x03, 0x5f
        /*00e2*/ 	.short	0x0101


	//----- nvinfo : EIATTR_INT_WARP_WIDE_INSTR_OFFSETS
	.align		4
        /*00e4*/ 	.byte	0x04, 0x31
        /*00e6*/ 	.short	(.L_337 - .L_336)


	//   ....[0]....
.L_336:
        /*00e8*/ 	.word	0x00000120


	//   ....[1]....
        /*00ec*/ 	.word	0x00000160


	//   ....[2]....
        /*00f0*/ 	.word	0x00000220


	//----- nvinfo : EIATTR_COOP_GROUP_MASK_REGIDS
	.align		4
.L_337:
        /*00f4*/ 	.byte	0x04, 0x29
        /*00f6*/ 	.short	(.L_339 - .L_338)


	//   ....[0]....
.L_338:
        /*00f8*/ 	.word	0xffffffff


	//   ....[1]....
        /*00fc*/ 	.word	0xffffffff


	//   ....[2]....
        /*0100*/ 	.word	0xffffffff


	//   ....[3]....
        /*0104*/ 	.word	0xffffffff


	//   ....[4]....
        /*0108*/ 	.word	0xffffffff


	//   ....[5]....
        /*010c*/ 	.word	0xffffffff


	//   ....[6]....
        /*0110*/ 	.word	0xffffffff


	//   ....[7]....
        /*0114*/ 	.word	0xffffffff


	//   ....[8]....
        /*0118*/ 	.word	0xffffffff


	//   ....[9]....
        /*011c*/ 	.word	0xffffffff


	//   ....[10]....
        /*0120*/ 	.word	0xffffffff


	//   ....[11]....
        /*0124*/ 	.word	0xffffffff


	//   ....[12]....
        /*0128*/ 	.word	0xffffffff


	//   ....[13]....
        /*012c*/ 	.word	0xffffffff


	//   ....[14]....
        /*0130*/ 	.word	0xffffffff


	//   ....[15]....
        /*0134*/ 	.word	0xffffffff


	//   ....[16]....
        /*0138*/ 	.word	0xffffffff


	//   ....[17]....
        /*013c*/ 	.word	0xffffffff


	//   ....[18]....
        /*0140*/ 	.word	0xffffffff


	//   ....[19]....
        /*0144*/ 	.word	0xffffffff


	//   ....[20]....
        /*0148*/ 	.word	0xffffffff


	//   ....[21]....
        /*014c*/ 	.word	0xffffffff


	//   ....[22]....
        /*0150*/ 	.word	0xffffffff


	//   ....[23]....
        /*0154*/ 	.word	0xffffffff


	//   ....[24]....
        /*0158*/ 	.word	0xffffffff


	//   ....[25]....
        /*015c*/ 	.word	0xffffffff


	//   ....[26]....
        /*0160*/ 	.word	0xffffffff


	//   ....[27]....
        /*0164*/ 	.word	0xffffffff


	//   ....[28]....
        /*0168*/ 	.word	0xffffffff


	//   ....[29]....
        /*016c*/ 	.word	0xffffffff


	//   ....[30]....
        /*0170*/ 	.word	0xffffffff


	//   ....[31]....
        /*0174*/ 	.word	0xffffffff


	//   ....[32]....
        /*0178*/ 	.word	0xffffffff


	//   ....[33]....
        /*017c*/ 	.word	0xffffffff


	//   ....[34]....
        /*0180*/ 	.word	0xffffffff


	//   ....[35]....
        /*0184*/ 	.word	0xffffffff


	//   ....[36]....
        /*0188*/ 	.word	0xffffffff


	//   ....[37]....
        /*018c*/ 	.word	0xffffffff


	//   ....[38]....
        /*0190*/ 	.word	0xffffffff


	//   ....[39]....
        /*0194*/ 	.word	0xffffffff


	//   ....[40]....
        /*0198*/ 	.word	0xffffffff


	//   ....[41]....
        /*019c*/ 	.word	0xffffffff


	//   ....[42]....
        /*01a0*/ 	.word	0xffffffff


	//   ....[43]....
        /*01a4*/ 	.word	0xffffffff


	//   ....[44]....
        /*01a8*/ 	.word	0xffffffff


	//   ....[45]....
        /*01ac*/ 	.word	0xffffffff


	//   ....[46]....
        /*01b0*/ 	.word	0xffffffff


	//   ....[47]....
        /*01b4*/ 	.word	0x0500000f


	//   ....[48]....
        /*01b8*/ 	.word	0x0500000f


	//   ....[49]....
        /*01bc*/ 	.word	0x0500000f


	//   ....[50]....
        /*01c0*/ 	.word	0x0500000f


	//   ....[51]....
        /*01c4*/ 	.word	0x0500000f


	//   ....[52]....
        /*01c8*/ 	.word	0x0500000f


	//   ....[53]....
        /*01cc*/ 	.word	0x0500000f


	//   ....[54]....
        /*01d0*/ 	.word	0x0500000f


	//   ....[55]....
        /*01d4*/ 	.word	0x0500000f


	//   ....[56]....
        /*01d8*/ 	.word	0x0500000f


	//   ....[57]....
        /*01dc*/ 	.word	0x0500000f


	//   ....[58]....
        /*01e0*/ 	.word	0x0500000f


	//   ....[59]....
        /*01e4*/ 	.word	0x0500000f


	//   ....[60]....
        /*01e8*/ 	.word	0x0500000f


	//   ....[61]....
        /*01ec*/ 	.word	0x0500000f


	//   ....[62]....
        /*01f0*/ 	.word	0x0500000f


	//   ....[63]....
        /*01f4*/ 	.word	0x0500000f


	//   ....[64]....
        /*01f8*/ 	.word	0x0500000f


	//----- nvinfo : EIATTR_COOP_GROUP_INSTR_OFFSETS
	.align		4
.L_339:
        /*01fc*/ 	.byte	0x04, 0x28
        /*01fe*/ 	.short	(.L_341 - .L_340)


	//   ....[0]....
.L_340:
        /*0200*/ 	.word	0x00000060


	//   ....[1]....
        /*0204*/ 	.word	0x00000130


	//   ....[2]....
        /*0208*/ 	.word	0x00000230


	//   ....[3]....
        /*020c*/ 	.word	0x000003a0


	//   ....[4]....
        /*0210*/ 	.word	0x00000500


	//   ....[5]....
        /*0214*/ 	.word	0x00000620


	//   ....[6]....
        /*0218*/ 	.word	0x00000780


	//   ....[7]....
        /*021c*/ 	.word	0x00001230


	//   ....[8]....
        /*0220*/ 	.word	0x000046c0


	//   ....[9]....
        /*0224*/ 	.word	0x00004730


	//   ....[10]....
        /*0228*/ 	.word	0x00004a60


	//   ....[11]....
        /*022c*/ 	.word	0x00004ae0


	//   ....[12]....
        /*0230*/ 	.word	0x00008db0


	//   ....[13]....
        /*0234*/ 	.word	0x00008e10


	//   ....[14]....
        /*0238*/ 	.word	0x00008e70


	//   ....[15]....
        /*023c*/ 	.word	0x00008f80


	//   ....[16]....
        /*0240*/ 	.word	0x0000a1b0


	//   ....[17]....
        /*0244*/ 	.word	0x0000a1d0


	//   ....[18]....
        /*0248*/ 	.word	0x0000a260


	//   ....[19]....
        /*024c*/ 	.word	0x0000a2a0


	//   ....[20]....
        /*0250*/ 	.word	0x0000b4a0


	//   ....[21]....
        /*0254*/ 	.word	0x0000b500


	//   ....[22]....
        /*0258*/ 	.word	0x0000b540


	//   ....[23]....
        /*025c*/ 	.word	0x0000b580


	//   ....[24]....
        /*0260*/ 	.word	0x0000b590


	//   ....[25]....
        /*0264*/ 	.word	0x0000b5c0


	//   ....[26]....
        /*0268*/ 	.word	0x0000c230


	//   ....[27]....
        /*026c*/ 	.word	0x0000c240


	//   ....[28]....
        /*0270*/ 	.word	0x0000d270


	//   ....[29]....
        /*0274*/ 	.word	0x0000dc80


	//   ....[30]....
        /*0278*/ 	.word	0x0000e700


	//   ....[31]....
        /*027c*/ 	.word	0x0000e710


	//   ....[32]....
        /*0280*/ 	.word	0x0000e720


	//   ....[33]....
        /*0284*/ 	.word	0x0000e740


	//   ....[34]....
        /*0288*/ 	.word	0x0000e810


	//   ....[35]....
        /*028c*/ 	.word	0x0000e830


	//   ....[36]....
        /*0290*/ 	.word	0x0000e8b0


	//   ....[37]....
        /*0294*/ 	.word	0x0000e8d0


	//   ....[38]....
        /*0298*/ 	.word	0x0000e950


	//   ....[39]....
        /*029c*/ 	.word	0x0000e970


	//   ....[40]....
        /*02a0*/ 	.word	0x0000e9f0


	//   ....[41]....
        /*02a4*/ 	.word	0x0000ea10


	//   ....[42]....
        /*02a8*/ 	.word	0x0000ea90


	//   ....[43]....
        /*02ac*/ 	.word	0x0000eab0


	//   ....[44]....
        /*02b0*/ 	.word	0x0000eb30


	//   ....[45]....
        /*02b4*/ 	.word	0x0000eb40


	//   ....[46]....
        /*02b8*/ 	.word	0x00011790


	//   ....[47]....
        /*02bc*/ 	.word	0x00011c50


	//   ....[48]....
        /*02c0*/ 	.word	0x00011dd0


	//   ....[49]....
        /*02c4*/ 	.word	0x00011e20


	//   ....[50]....
        /*02c8*/ 	.word	0x00011f90


	//   ....[51]....
        /*02cc*/ 	.word	0x00012000


	//   ....[52]....
        /*02d0*/ 	.word	0x00012100


	//   ....[53]....
        /*02d4*/ 	.word	0x00012170


	//   ....[54]....
        /*02d8*/ 	.word	0x00012270


	//   ....[55]....
        /*02dc*/ 	.word	0x000122e0


	//   ....[56]....
        /*02e0*/ 	.word	0x000123e0


	//   ....[57]....
        /*02e4*/ 	.word	0x00012450


	//   ....[58]....
        /*02e8*/ 	.word	0x00012550


	//   ....[59]....
        /*02ec*/ 	.word	0x000125c0


	//   ....[60]....
        /*02f0*/ 	.word	0x000126c0


	//   ....[61]....
        /*02f4*/ 	.word	0x00012720


	//   ....[62]....
        /*02f8*/ 	.word	0x00012810


	//   ....[63]....
        /*02fc*/ 	.word	0x00012860


	//   ....[64]....
        /*0300*/ 	.word	0x00012c60


	//----- nvinfo : EIATTR_REG_RECONFIG
	.align		4
.L_341:
        /*0304*/ 	.byte	0x01, 0x54
	.zero		2


	//----- nvinfo : EIATTR_SYSCALL_OFFSETS
	.align		4
        /*0308*/ 	.byte	0x04, 0x46
        /*030a*/ 	.short	(.L_343 - .L_342)


	//   ....[0]....
.L_342:
        /*030c*/ 	.word	0x00001400


	//   ....[1]....
        /*0310*/ 	.word	0x0000d900


	//   ....[2]....
        /*0314*/ 	.word	0x0000da40


	//   ....[3]....
        /*0318*/ 	.word	0x0000db30


	//   ....[4]....
        /*031c*/ 	.word	0x0000e2e0


	//----- nvinfo : EIATTR_MBARRIER_INSTR_OFFSETS
	.align		4
.L_343:
        /*0320*/ 	.byte	0x04, 0x39
        /*0322*/ 	.short	(.L_345 - .L_344)


	//   ....[0]....
.L_344:
        /*0324*/ 	.word	0x00000250
        /*0328*/ 	.word	0x000000ff
        /*032c*/ 	.word	0x00038800
        /*0330*/ 	.short	0x0100
        /*0332*/ 	.byte	0x08
	.zero		1


	//   ....[1]....
        /*0334*/ 	.word	0x00000260
        /*0338*/ 	.word	0x000000ff
        /*033c*/ 	.word	0x00038820
        /*0340*/ 	.short	0x0100
        /*0342*/ 	.byte	0x08
	.zero		1


	//   ....[2]....
        /*0344*/ 	.word	0x00000350
        /*0348*/ 	.word	0x000000ff
        /*034c*/ 	.word	0x00038830
        /*0350*/ 	.short	0x0100
        /*0352*/ 	.byte	0x08
	.zero		1


	//   ....[3]....
        /*0354*/ 	.word	0x00000360
        /*0358*/ 	.word	0x000000ff
        /*035c*/ 	.word	0x00038840
        /*0360*/ 	.short	0x0100
        /*0362*/ 	.byte	0x08
	.zero		1


	//   ....[4]....
        /*0364*/ 	.word	0x00000370
        /*0368*/ 	.word	0x000000ff
        /*036c*/ 	.word	0x00038838
        /*0370*/ 	.short	0x0100
        /*0372*/ 	.byte	0x08
	.zero		1


	//   ....[5]....
        /*0374*/ 	.word	0x00000380
        /*0378*/ 	.word	0x000000ff
        /*037c*/ 	.word	0x00038848
        /*0380*/ 	.short	0x0100
        /*0382*/ 	.byte	0x08
	.zero		1


	//   ....[6]....
        /*0384*/ 	.word	0x000004b0
        /*0388*/ 	.word	0x000000ff
        /*038c*/ 	.word	0x00038850
        /*0390*/ 	.short	0x0100
        /*0392*/ 	.byte	0x08
	.zero		1


	//   ....[7]....
        /*0394*/ 	.word	0x000004c0
        /*0398*/ 	.word	0x000000ff
        /*039c*/ 	.word	0x00038860
        /*03a0*/ 	.short	0x0100
        /*03a2*/ 	.byte	0x08
	.zero		1


	//   ....[8]....
        /*03a4*/ 	.word	0x000004d0
        /*03a8*/ 	.word	0x000000ff
        /*03ac*/ 	.word	0x00038858
        /*03b0*/ 	.short	0x0100
        /*03b2*/ 	.byte	0x08
	.zero		1


	//   ....[9]....
        /*03b4*/ 	.word	0x000004e0
        /*03b8*/ 	.word	0x000000ff
        /*03bc*/ 	.word	0x00038868
        /*03c0*/ 	.short	0x0100
        /*03c2*/ 	.byte	0x08
	.zero		1


	//   ....[10]....
        /*03c4*/ 	.word	0x000005d0
        /*03c8*/ 	.word	0x000000ff
        /*03cc*/ 	.word	0x00038870
        /*03d0*/ 	.short	0x0100
        /*03d2*/ 	.byte	0x06
	.zero		1


	//   ....[11]....
        /*03d4*/ 	.word	0x000005e0
        /*03d8*/ 	.word	0x000000ff
        /*03dc*/ 	.word	0x00038880
        /*03e0*/ 	.short	0x0100
        /*03e2*/ 	.byte	0x06
	.zero		1


	//   ....[12]....
        /*03e4*/ 	.word	0x000005f0
        /*03e8*/ 	.word	0x000000ff
        /*03ec*/ 	.word	0x00038878
        /*03f0*/ 	.short	0x0100
        /*03f2*/ 	.byte	0x06
	.zero		1


	//   ....[13]....
        /*03f4*/ 	.word	0x00000600
        /*03f8*/ 	.word	0x000000ff
        /*03fc*/ 	.word	0x00038888
        /*0400*/ 	.short	0x0100
        /*0402*/ 	.byte	0x06
	.zero		1


	//   ....[14]....
        /*0404*/ 	.word	0x00000730
        /*0408*/ 	.word	0x000000ff
        /*040c*/ 	.word	0x00038890
        /*0410*/ 	.short	0x0100
        /*0412*/ 	.byte	0x08
	.zero		1


	//   ....[15]....
        /*0414*/ 	.word	0x00000740
        /*0418*/ 	.word	0x000000ff
        /*041c*/ 	.word	0x000388a0
        /*0420*/ 	.short	0x0100
        /*0422*/ 	.byte	0x08
	.zero		1


	//   ....[16]....
        /*0424*/ 	.word	0x00000750
        /*0428*/ 	.word	0x000000ff
        /*042c*/ 	.word	0x00038898
        /*0430*/ 	.short	0x0100
        /*0432*/ 	.byte	0x08
	.zero		1


	//   ....[17]....
        /*0434*/ 	.word	0x00000760
        /*0438*/ 	.word	0x000000ff
        /*043c*/ 	.word	0x000388a8
        /*0440*/ 	.short	0x0100
        /*0442*/ 	.byte	0x08
	.zero		1


	//   ....[18]....
        /*0444*/ 	.word	0x00000890
        /*0448*/ 	.word	0x000000ff
        /*044c*/ 	.word	0x000388b0
        /*0450*/ 	.short	0x0100
        /*0452*/ 	.byte	0x08
	.zero		1


	//   ....[19]....
        /*0454*/ 	.word	0x000008a0
        /*0458*/ 	.word	0x000000ff
        /*045c*/ 	.word	0x000388c0
        /*0460*/ 	.short	0x0100
        /*0462*/ 	.byte	0x08
	.zero		1


	//   ....[20]....
        /*0464*/ 	.word	0x000008b0
        /*0468*/ 	.word	0x000000ff
        /*046c*/ 	.word	0x000388b8
        /*0470*/ 	.short	0x0100
        /*0472*/ 	.byte	0x08
	.zero		1


	//   ....[21]....
        /*0474*/ 	.word	0x000008c0
        /*0478*/ 	.word	0x000000ff
        /*047c*/ 	.word	0x000388c8
        /*0480*/ 	.short	0x0100
        /*0482*/ 	.byte	0x08
	.zero		1


	//   ....[22]....
        /*0484*/ 	.word	0x00001440
        /*0488*/ 	.word	0x000000ff
        /*048c*/ 	.word	0x00038800
        /*0490*/ 	.short	0x010a
        /*0492*/ 	.byte	0x04
	.zero		1


	//   ....[23]....
        /*0494*/ 	.word	0x000014b0
        /*0498*/ 	.word	0x000000ff
        /*049c*/ 	.word	0x00038830
        /*04a0*/ 	.short	0x010a
        /*04a2*/ 	.byte	0x04
	.zero		1


	//   ....[24]....
        /*04a4*/ 	.word	0x00001540
        /*04a8*/ 	.word	0x000000ff
        /*04ac*/ 	.word	0x00038830
        /*04b0*/ 	.short	0x010a
        /*04b2*/ 	.byte	0x04
	.zero		1


	//   ....[25]....
        /*04b4*/ 	.word	0x00005010
        /*04b8*/ 	.word	0x00000000
        /*04bc*/ 	.word	0x00000000
        /*04c0*/ 	.short	0x0101
        /*04c2*/ 	.byte	0x3f
	.zero		1


	//   ....[26]....
        /*04c4*/ 	.word	0x00005a90
        /*04c8*/ 	.word	0x000000ff
        /*04cc*/ 	.word	0x00038830
        /*04d0*/ 	.short	0x010a
        /*04d2*/ 	.byte	0x06
	.zero		1


	//   ....[27]....
        /*04d4*/ 	.word	0x00005ae0
        /*04d8*/ 	.word	0x000000ff
        /*04dc*/ 	.word	0x00038830
        /*04e0*/ 	.short	0x010a
        /*04e2*/ 	.byte	0x06
	.zero		1


	//   ....[28]....
        /*04e4*/ 	.word	0x000083e0
        /*04e8*/ 	.word	0x000000ff
        /*04ec*/ 	.word	0x00038850
        /*04f0*/ 	.short	0x010a
        /*04f2*/ 	.byte	0x07
	.zero		1


	//   ....[29]....
        /*04f4*/ 	.word	0x00008420
        /*04f8*/ 	.word	0x000000ff
        /*04fc*/ 	.word	0x00038850
        /*0500*/ 	.short	0x010a
        /*0502*/ 	.byte	0x07
	.zero		1


	//   ....[30]....
        /*0504*/ 	.word	0x00009490
        /*0508*/ 	.word	0x0000009d
        /*050c*/ 	.word	0x00000000
        /*0510*/ 	.short	0x0101
        /*0512*/ 	.byte	0x3f
	.zero		1


	//   ....[31]....
        /*0514*/ 	.word	0x000094f0
        /*0518*/ 	.word	0x000000a1
        /*051c*/ 	.word	0x00000000
        /*0520*/ 	.short	0x0101
        /*0522*/ 	.byte	0x3f
	.zero		1


	//   ....[32]....
        /*0524*/ 	.word	0x0000a110
        /*0528*/ 	.word	0x0000000b
        /*052c*/ 	.word	0x00038850
        /*0530*/ 	.short	0x010a
        /*0532*/ 	.byte	0x3f
	.zero		1


	//   ....[33]....
        /*0534*/ 	.word	0x0000a150
        /*0538*/ 	.word	0x0000000b
        /*053c*/ 	.word	0x00038850
        /*0540*/ 	.short	0x010a
        /*0542*/ 	.byte	0x3f
	.zero		1


	//   ....[34]....
        /*0544*/ 	.word	0x0000a550
        /*0548*/ 	.word	0x0000000b
        /*054c*/ 	.word	0x00000000
        /*0550*/ 	.short	0x0101
        /*0552*/ 	.byte	0x3f
	.zero		1


	//   ....[35]....
        /*0554*/ 	.word	0x0000b5a0
        /*0558*/ 	.word	0x000000ff
        /*055c*/ 	.word	0x00000000
        /*0560*/ 	.short	0x0101
        /*0562*/ 	.byte	0x04
	.zero		1


	//   ....[36]....
        /*0564*/ 	.word	0x0000de90
        /*0568*/ 	.word	0x000000ff
        /*056c*/ 	.word	0x00038840
        /*0570*/ 	.short	0x010a
        /*0572*/ 	.byte	0x26
	.zero		1


	//   ....[37]....
        /*0574*/ 	.word	0x0000ecc0
        /*0578*/ 	.word	0x000000ff
        /*057c*/ 	.word	0x00038800
        /*0580*/ 	.short	0x0107
        /*0582*/ 	.byte	0x26
	.zero		1


	//   ....[38]....
        /*0584*/ 	.word	0x0000ed30
        /*0588*/ 	.word	0x000000ff
        /*058c*/ 	.word	0x00038800
        /*0590*/ 	.short	0x0101
        /*0592*/ 	.byte	0x26
	.zero		1


	//   ....[39]....
        /*0594*/ 	.word	0x0000ed50
        /*0598*/ 	.word	0x000000ff
        /*059c*/ 	.word	0x00038820
        /*05a0*/ 	.short	0x010a
        /*05a2*/ 	.byte	0x26
	.zero		1


	//   ....[40]....
        /*05a4*/ 	.word	0x0000f140
        /*05a8*/ 	.word	0x000000ff
        /*05ac*/ 	.word	0x00038848
        /*05b0*/ 	.short	0x010a
        /*05b2*/ 	.byte	0x26
	.zero		1


	//   ....[41]....
        /*05b4*/ 	.word	0x0000f5e0
        /*05b8*/ 	.word	0x000000ff
        /*05bc*/ 	.word	0x00038860
        /*05c0*/ 	.short	0x010a
        /*05c2*/ 	.byte	0x26
	.zero		1


	//   ....[42]....
        /*05c4*/ 	.word	0x0000fc90
        /*05c8*/ 	.word	0x000000ff
        /*05cc*/ 	.word	0x00038840
        /*05d0*/ 	.short	0x010a
        /*05d2*/ 	.byte	0x26
	.zero		1


	//   ....[43]....
        /*05d4*/ 	.word	0x00010130
        /*05d8*/ 	.word	0x000000ff
        /*05dc*/ 	.word	0x00038868
        /*05e0*/ 	.short	0x010a
        /*05e2*/ 	.byte	0x26
	.zero		1


	//   ....[44]....
        /*05e4*/ 	.word	0x00010830
        /*05e8*/ 	.word	0x000000ff
        /*05ec*/ 	.word	0x00038848
        /*05f0*/ 	.short	0x010a
        /*05f2*/ 	.byte	0x26
	.zero		1


	//   ....[45]....
        /*05f4*/ 	.word	0x00010cb0
        /*05f8*/ 	.word	0x000000ff
        /*05fc*/ 	.word	0x00038860
        /*0600*/ 	.short	0x010a
        /*0602*/ 	.byte	0x26
	.zero		1


	//   ....[46]....
        /*0604*/ 	.word	0x000111f0
        /*0608*/ 	.word	0x00000003
        /*060c*/ 	.word	0x00038860
        /*0610*/ 	.short	0x010a
        /*0612*/ 	.byte	0x3f
	.zero		1


	//   ....[47]....
        /*0614*/ 	.word	0x00011720
        /*0618*/ 	.word	0x00000002
        /*061c*/ 	.word	0x00038820
        /*0620*/ 	.short	0x010a
        /*0622*/ 	.byte	0x3f
	.zero		1


	//   ....[48]....
        /*0624*/ 	.word	0x000118a0
        /*0628*/ 	.word	0x00000006
        /*062c*/ 	.word	0x00000000
        /*0630*/ 	.short	0x010a
        /*0632*/ 	.byte	0x3f
	.zero		1


	//   ....[49]....
        /*0634*/ 	.word	0x00011910
        /*0638*/ 	.word	0x00000003
        /*063c*/ 	.word	0x00000000
        /*0640*/ 	.short	0x010a
        /*0642*/ 	.byte	0x3f
	.zero		1


	//   ....[50]....
        /*0644*/ 	.word	0x00011970
        /*0648*/ 	.word	0x00000000
        /*064c*/ 	.word	0x00000000
        /*0650*/ 	.short	0x010a
        /*0652*/ 	.byte	0x3f
	.zero		1


	//   ....[51]....
        /*0654*/ 	.word	0x000119a0
        /*0658*/ 	.word	0x00000003
        /*065c*/ 	.word	0x00000000
        /*0660*/ 	.short	0x010a
        /*0662*/ 	.byte	0x3f
	.zero		1


	//   ....[52]....
        /*0664*/ 	.word	0x00011a20
        /*0668*/ 	.word	0x00000003
        /*066c*/ 	.word	0x00038800
        /*0670*/ 	.short	0x010a
        /*0672*/ 	.byte	0x3f
	.zero		1


	//   ....[53]....
        /*0674*/ 	.word	0x00011a90
        /*0678*/ 	.word	0x00000003
        /*067c*/ 	.word	0x00038830
        /*0680*/ 	.short	0x010a
        /*0682*/ 	.byte	0x3f
	.zero		1


	//   ....[54]....
        /*0684*/ 	.word	0x00011b00
        /*0688*/ 	.word	0x00000007
        /*068c*/ 	.word	0x00038830
        /*0690*/ 	.short	0x010a
        /*0692*/ 	.byte	0x3f
	.zero		1


	//   ....[55]....
        /*0694*/ 	.word	0x00011b60
        /*0698*/ 	.word	0x00000003
        /*069c*/ 	.word	0x00038850
        /*06a0*/ 	.short	0x010a
        /*06a2*/ 	.byte	0x3f
	.zero		1


	//   ....[56]....
        /*06a4*/ 	.word	0x00011bb0
        /*06a8*/ 	.word	0x0000000b
        /*06ac*/ 	.word	0x00038850
        /*06b0*/ 	.short	0x010a
        /*06b2*/ 	.byte	0x3f
	.zero		1


	//   ....[57]....
        /*06b4*/ 	.word	0x00011d10
        /*06b8*/ 	.word	0x00000003
        /*06bc*/ 	.word	0x00038840
        /*06c0*/ 	.short	0x010a
        /*06c2*/ 	.byte	0x3f
	.zero		1


	//   ....[58]....
        /*06c4*/ 	.word	0x000128a0
        /*06c8*/ 	.word	0x00000003
        /*06cc*/ 	.word	0x00038820
        /*06d0*/ 	.short	0x010a
        /*06d2*/ 	.byte	0x3f
	.zero		1


	//   ....[59]....
        /*06d4*/ 	.word	0x00012900
        /*06d8*/ 	.word	0x00000003
        /*06dc*/ 	.word	0x00038848
        /*06e0*/ 	.short	0x010a
        /*06e2*/ 	.byte	0x3f
	.zero		1


	//   ....[60]....
        /*06e4*/ 	.word	0x00012960
        /*06e8*/ 	.word	0x00000003
        /*06ec*/ 	.word	0x00038860
        /*06f0*/ 	.short	0x010a
        /*06f2*/ 	.byte	0x3f
	.zero		1


	//   ....[61]....
        /*06f4*/ 	.word	0x000129c0
        /*06f8*/ 	.word	0x00000003
        /*06fc*/ 	.word	0x00038840
        /*0700*/ 	.short	0x010a
        /*0702*/ 	.byte	0x3f
	.zero		1


	//   ....[62]....
        /*0704*/ 	.word	0x00012a20
        /*0708*/ 	.word	0x00000003
        /*070c*/ 	.word	0x00038868
        /*0710*/ 	.short	0x010a
        /*0712*/ 	.byte	0x3f
	.zero		1


	//   ....[63]....
        /*0714*/ 	.word	0x00012a80
        /*0718*/ 	.word	0x00000003
        /*071c*/ 	.word	0x00038848
        /*0720*/ 	.short	0x010a
        /*0722*/ 	.byte	0x3f
	.zero		1


	//   ....[64]....
        /*0724*/ 	.word	0x00012ae0
        /*0728*/ 	.word	0x00000003
        /*072c*/ 	.word	0x00038860
        /*0730*/ 	.short	0x010a
        /*0732*/ 	.byte	0x3f
	.zero		1


	//   ....[65]....
        /*0734*/ 	.word	0x00012b30
        /*0738*/ 	.word	0x00000003
        /*073c*/ 	.word	0x00038860
        /*0740*/ 	.short	0x010a
        /*0742*/ 	.byte	0x3f
	.zero		1


	//   ....[66]....
        /*0744*/ 	.word	0x00012b80
        /*0748*/ 	.word	0x00000002
        /*074c*/ 	.word	0x00038820
        /*0750*/ 	.short	0x010a
        /*0752*/ 	.byte	0x3f
	.zero		1


	//   ....[67]....
        /*0754*/ 	.word	0x00012d20
        /*0758*/ 	.word	0x00000006
        /*075c*/ 	.word	0x00000000
        /*0760*/ 	.short	0x010a
        /*0762*/ 	.byte	0x3f
	.zero		1


	//   ....[68]....
        /*0764*/ 	.word	0x00012d70
        /*0768*/ 	.word	0x00000003
        /*076c*/ 	.word	0x00000000
        /*0770*/ 	.short	0x010a
        /*0772*/ 	.byte	0x3f
	.zero		1


	//   ....[69]....
        /*0774*/ 	.word	0x00012dc0
        /*0778*/ 	.word	0x00000000
        /*077c*/ 	.word	0x00000000
        /*0780*/ 	.short	0x010a
        /*0782*/ 	.byte	0x3f
	.zero		1


	//----- nvinfo : EIATTR_NUM_MBARRIERS
	.align		4
.L_345:
        /*0784*/ 	.byte	0x03, 0x38
        /*0786*/ 	.short	0x0016


	//----- nvinfo : EIATTR_EXIT_INSTR_OFFSETS
	.align		4
        /*0788*/ 	.byte	0x04, 0x1c
        /*078a*/ 	.short	(.L_347 - .L_346)


	//   ....[0]....
.L_346:
        /*078c*/ 	.word	0x000119f0


	//----- nvinfo : EIATTR_MAX_THREADS
	.align		4
.L_347:
        /*0790*/ 	.byte	0x04, 0x05
        /*0792*/ 	.short	(.L_349 - .L_348)
.L_348:
        /*0794*/ 	.word	0x00000180
        /*0798*/ 	.word	0x00000001
        /*079c*/ 	.word	0x00000001


	//----- nvinfo : EIATTR_CRS_STACK_SIZE
	.align		4
.L_349:
        /*07a0*/ 	.byte	0x04, 0x1e
        /*07a2*/ 	.short	(.L_351 - .L_350)
.L_350:
        /*07a4*/ 	.word	0x00000000


	//----- nvinfo : EIATTR_CBANK_PARAM_SIZE
	.align		4
.L_351:
        /*07a8*/ 	.byte	0x03, 0x19
        /*07aa*/ 	.short	0x0a70


	//----- nvinfo : EIATTR_PARAM_CBANK
	.align		4
        /*07ac*/ 	.byte	0x04, 0x0a
        /*07ae*/ 	.short	(.L_353 - .L_352)
	.align		4
.L_352:
        /*07b0*/ 	.word	index@(.nv.constant0._ZN7cutlass13device_kernelIN5flash11enable_sm90INS1_16FlashAttnFwdSm90INS1_25CollectiveMainloopFwdSm90ILi2EN4cute5tupleIJNS5_1CILi1EEES8_S8_EEENS6_IJNS7_ILi128EEENS7_ILi80EEENS7_ILi256EEEEEELi256ENS_10bfloat16_tEfNS_4arch4Sm90ELb0ELb0ELb1ELb0ELb0ELb0ELb0ELb1ELb1ELb1ELb1ELb0EEENS1_21CollectiveEpilogueFwdINS6_IJSA_SC_SB_EEES9_SE_SG_Li256ELb0ELb1ELb1ELb0EEENS1_19SingleTileSchedulerILb0ELb1ELb1ELi128EEEEEEEEEvNT_6ParamsE)
        /*07b4*/ 	.short	0x0210
        /*07b6*/ 	.short	0x0a70


	//----- nvinfo : EIATTR_SW_WAR
	.align		4
.L_353:
        /*07b8*/ 	.byte	0x04, 0x36
        /*07ba*/ 	.short	(.L_355 - .L_354)
.L_354:
        /*07bc*/ 	.word	0x00000008
.L_355:


//--------------------- .nv.info._ZN7cutlass13device_kernelIN5flash11enable_sm90INS1_16FlashAttnFwdSm90INS1_25CollectiveMainloopFwdSm90ILi2EN4cute5tupleIJNS5_1CILi1EEES8_S8_EEENS6_IJNS7_ILi128EEENS7_ILi80EEENS7_ILi256EEEEEELi256ENS_10bfloat16_tEfNS_4arch4Sm90ELb0ELb0ELb1ELb1ELb0ELb0ELb0ELb1ELb1ELb1ELb1ELb0EEENS1_21CollectiveEpilogueFwdINS6_IJSA_SC_SB_EEES9_SE_SG_Li256ELb1ELb1ELb1ELb0EEENS1_36VarlenDynamicPersistentTileSchedulerILi128ELi80ELi256ELi128ELb1ELb1ELb1ELb0ELb1ELb1EEEEEEEEEvNT_6ParamsE --------------------------
	.section	.nv.info._ZN7cutlass13device_kernelIN5flash11enable_sm90INS1_16FlashAttnFwdSm90INS1_25CollectiveMainloopFwdSm90ILi2EN4cute5tupleIJNS5_1CILi1EEES8_S8_EEENS6_IJNS7_ILi128EEENS7_ILi80EEENS7_ILi256EEEEEELi256ENS_10bfloat16_tEfNS_4arch4Sm90ELb0ELb0ELb1ELb1ELb0ELb0ELb0ELb1ELb1ELb1ELb1ELb0EEENS1_21CollectiveEpilogueFwdINS6_IJSA_SC_SB_EEES9_SE_SG_Li256ELb1ELb1ELb1ELb0EEENS1_36VarlenDynamicPersistentTileSchedulerILi128ELi80ELi256ELi128ELb1ELb1ELb1ELb0ELb1ELb1EEEEEEEEEvNT_6ParamsE,"",@"SHT_CUDA_INFO"
	.sectionflags	@""
	.align	4


	//----- nvinfo : EIATTR_CUDA_API_VERSION
	.align		4
        /*0000*/ 	.byte	0x04, 0x37
        /*0002*/ 	.short	(.L_357 - .L_356)
.L_356:
        /*0004*/ 	.word	0x00000082


	//----- nvinfo : EIATTR_KPARAM_INFO
	.align		4
.L_357:
        /*0008*/ 	.byte	0x04, 0x17
        /*000a*/ 	.short	(.L_359 - .L_358)
.L_358:
        /*000c*/ 	.word	0x00000000
        /*0010*/ 	.short	0x0000
        /*0012*/ 	.short	0x0070
        /*0014*/ 	.byte	0x00, 0xf0, 0x01, 0x2a


	//----- nvinfo : EIATTR_SPARSE_MMA_MASK
	.align		4
.L_359:
        /*0018*/ 	.byte	0x03, 0x50
        /*001a*/ 	.short	0x0000


	//----- nvinfo : EIATTR_MAXREG_COUNT
	.align		4
        /*001c*/ 	.byte	0x03, 0x1b
        /*001e*/ 	.short	0x00a8


	//----- nvinfo : EIATTR_NUM_BARRIERS
	.align		4
        /*0020*/ 	.byte	0x02, 0x4c
        /*0022*/ 	.byte	0x09
	.zero		1


	//----- nvinfo : EIATTR_EXTERNS
	.align		4
        /*0024*/ 	.byte	0x04, 0x0f
        /*0026*/ 	.short	(.L_361 - .L_360)


	//   ....[0]....
	.align		4
.L_360:
        /*0028*/ 	.word	index@(__assertfail)


	//----- nvinfo : EIATTR_ANNOTATIONS
	.align		4
.L_361:
        /*002c*/ 	.byte	0x04, 0x55
        /*002e*/ 	.short	(.L_363 - .L_362)


	//   ....[0]....
.L_362:
        /* <DEDUP_REMOVED lines=81> */


	//----- nvinfo : EIATTR_MERCURY_ISA_VERSION
	.align		4
.L_363:
        /*0530*/ 	.byte	0x03, 0x5f
        /*0532*/ 	.short	0x0101


	//----- nvinfo : EIATTR_UNUSED_LOAD_BYTE_OFFSET
	.align		4
        /*0534*/ 	.byte	0x04, 0x44
        /*0536*/ 	.short	(.L_365 - .L_364)


	//   ....[0]....
.L_364:
        /*0538*/ 	.word	0x00000a10
        /*053c*/ 	.word	0x0000fff0


	//   ....[1]....
        /*0540*/ 	.word	0x0000bc40
        /*0544*/ 	.word	0x0000fff0


	//----- nvinfo : EIATTR_INT_WARP_WIDE_INSTR_OFFSETS
	.align		4
.L_365:
        /*0548*/ 	.byte	0x04, 0x31
        /*054a*/ 	.short	(.L_367 - .L_366)


	//   ....[0]....
.L_366:
        /*054c*/ 	.word	0x00000130


	//   ....[1]....
        /*0550*/ 	.word	0x00000170


	//   ....[2]....
        /*0554*/ 	.word	0x000001e0


	//   ....[3]....
        /*0558*/ 	.word	0x000095b0


	//   ....[4]....
        /*055c*/ 	.word	0x00011f20


	//   ....[5]....
        /*0560*/ 	.word	0x00011fc0


	//   ....[6]....
        /*0564*/ 	.word	0x00016410


	//   ....[7]....
        /*0568*/ 	.word	0x00016480


	//----- nvinfo : EIATTR_COOP_GROUP_MASK_REGIDS
	.align		4
.L_367:
        /*056c*/ 	.byte	0x04, 0x29
        /*056e*/ 	.short	(.L_369 - .L_368)


	//   ....[0]....
.L_368:
        /*0570*/ 	.word	0xffffffff


	//   ....[1]....
        /*0574*/ 	.word	0xffffffff


	//   ....[2]....
        /*0578*/ 	.word	0xffffffff


	//   ....[3]....
        /*057c*/ 	.word	0xffffffff


	//   ....[4]....
        /*0580*/ 	.word	0xffffffff


	//   ....[5]....
        /*0584*/ 	.word	0xffffffff


	//   ....[6]....
        /*0588*/ 	.word	0xffffffff


	//   ....[7]....
        /*058c*/ 	.word	0xffffffff


	//   ....[8]....
        /*0590*/ 	.word	0xffffffff


	//   ....[9]....
        /*0594*/ 	.word	0xffffffff


	//   ....[10]....
        /*0598*/ 	.word	0xffffffff


	//   ....[11]....
        /*059c*/ 	.word	0xffffffff


	//   ....[12]....
        /*05a0*/ 	.word	0xffffffff


	//   ....[13]....
        /*05a4*/ 	.word	0xffffffff


	//   ....[14]....
        /*05a8*/ 	.word	0xffffffff


	//   ....[15]....
        /*05ac*/ 	.word	0xffffffff


	//   ....[16]....
        /*05b0*/ 	.word	0xffffffff


	//   ....[17]....
        /*05b4*/ 	.word	0xffffffff


	//   ....[18]....
        /*05b8*/ 	.word	0xffffffff


	//   ....[19]....
        /*05bc*/ 	.word	0xffffffff


	//   ....[20]....
        /*05c0*/ 	.word	0xffffffff


	//   ....[21]....
        /*05c4*/ 	.word	0xffffffff


	//   ....[22]....
        /*05c8*/ 	.word	0xffffffff


	//   ....[23]....
        /*05cc*/ 	.word	0xffffffff


	//   ....[24]....
        /*05d0*/ 	.word	0xffffffff


	//   ....[25]....
        /*05d4*/ 	.word	0xffffffff


	//   ....[26]....
        /*05d8*/ 	.word	0xffffffff


	//   ....[27]....
        /*05dc*/ 	.word	0xffffffff


	//   ....[28]....
        /*05e0*/ 	.word	0xffffffff


	//   ....[29]....
        /*05e4*/ 	.word	0xffffffff


	//   ....[30]....
        /*05e8*/ 	.word	0xffffffff


	//   ....[31]....
        /*05ec*/ 	.word	0xffffffff


	//   ....[32]....
        /*05f0*/ 	.word	0xffffffff


	//   ....[33]....
        /*05f4*/ 	.word	0xffffffff


	//   ....[34]....
        /*05f8*/ 	.word	0xffffffff


	//   ....[35]....
        /*05fc*/ 	.word	0xffffffff


	//   ....[36]....
        /*0600*/ 	.word	0xffffffff


	//   ....[37]....
        /*0604*/ 	.word	0xffffffff


	//   ....[38]....
        /*0608*/ 	.word	0xffffffff


	//   ....[39]....
        /*060c*/ 	.word	0xffffffff


	//   ....[40]....
        /*0610*/ 	.word	0xffffffff


	//   ....[41]....
        /*0614*/ 	.word	0xffffffff


	//   ....[42]....
        /*0618*/ 	.word	0xffffffff


	//   ....[43]....
        /*061c*/ 	.word	0xffffffff


	//   ....[44]....
        /*0620*/ 	.word	0xffffffff


	//   ....[45]....
        /*0624*/ 	.word	0xffffffff


	//   ....[46]....
        /*0628*/ 	.word	0xffffffff


	//   ....[47]....
        /*062c*/ 	.word	0xffffffff


	//   ....[48]....
        /*0630*/ 	.word	0xffffffff


	//   ....[49]....
        /*0634*/ 	.word	0xffffffff


	//   ....[50]....
        /*0638*/ 	.word	0xffffffff


	//   ....[51]....
        /*063c*/ 	.word	0xffffffff


	//   ....[52]....
        /*0640*/ 	.word	0xffffffff


	//   ....[53]....
        /*0644*/ 	.word	0xffffffff


	//   ....[54]....
        /*0648*/ 	.word	0xffffffff


	//   ....[55]....
        /*064c*/ 	.word	0xffffffff


	//   ....[56]....
        /*0650*/ 	.word	0xffffffff


	//   ....[57]....
        /*0654*/ 	.word	0xffffffff


	//   ....[58]....
        /*0658*/ 	.word	0xffffffff


	//   ....[59]....
        /*065c*/ 	.word	0xffffffff


	//   ....[60]....
        /*0660*/ 	.word	0xffffffff


	//   ....[61]....
        /*0664*/ 	.word	0xffffffff


	//   ....[62]....
        /*0668*/ 	.word	0xffffffff


	//   ....[63]....
        /*066c*/ 	.word	0xffffffff


	//   ....[64]....
        /*0670*/ 	.word	0xffffffff


	//   ....[65]....
        /*0674*/ 	.word	0xffffffff


	//   ....[66]....
        /*0678*/ 	.word	0xffffffff


	//   ....[67]....
        /*067c*/ 	.word	0xffffffff


	//   ....[68]....
        /*0680*/ 	.word	0xffffffff


	//   ....[69]....
        /*0684*/ 	.word	0xffffffff


	//   ....[70]....
        /*0688*/ 	.word	0xffffffff


	//   ....[71]....
        /*068c*/ 	.word	0xffffffff


	//   ....[72]....
        /*0690*/ 	.word	0xffffffff


	//   ....[73]....
        /*0694*/ 	.word	0xffffffff


	//   ....[74]....
        /*0698*/ 	.word	0xffffffff


	//   ....[75]....
        /*069c*/ 	.word	0xffffffff


	//   ....[76]....
        /*06a0*/ 	.word	0xffffffff


	//   ....[77]....
        /*06a4*/ 	.word	0xffffffff


	//   ....[78]....
        /*06a8*/ 	.word	0xffffffff


	//   ....[79]....
        /*06ac*/ 	.word	0xffffffff


	//   ....[80]....
        /*06b0*/ 	.word	0xffffffff


	//   ....[81]....
        /*06b4*/ 	.word	0xffffffff


	//   ....[82]....
        /*06b8*/ 	.word	0xffffffff


	//   ....[83]....
        /*06bc*/ 	.word	0xffffffff


	//   ....[84]....
        /*06c0*/ 	.word	0xffffffff


	//   ....[85]....
        /*06c4*/ 	.word	0xffffffff


	//   ....[86]....
        /*06c8*/ 	.word	0xffffffff


	//   ....[87]....
        /*06cc*/ 	.word	0xffffffff


	//   ....[88]....
        /*06d0*/ 	.word	0xffffffff


	//   ....[89]....
        /*06d4*/ 	.word	0xffffffff


	//   ....[90]....
        /*06d8*/ 	.word	0xffffffff


	//   ....[91]....
        /*06dc*/ 	.word	0xffffffff


	//   ....[92]....
        /*06e0*/ 	.word	0xffffffff


	//   ....[93]....
        /*06e4*/ 	.word	0xffffffff


	//   ....[94]....
        /*06e8*/ 	.word	0xffffffff


	//   ....[95]....
        /*06ec*/ 	.word	0xffffffff


	//   ....[96]....
        /*06f0*/ 	.word	0xffffffff


	//   ....[97]....
        /*06f4*/ 	.word	0x0500000f


	//   ....[98]....
        /*06f8*/ 	.word	0x0500000f


	//   ....[99]....
        /*06fc*/ 	.word	0x0500000f


	//   ....[100]....
        /*0700*/ 	.word	0x0500000f


	//   ....[101]....
        /*0704*/ 	.word	0x0500000f


	//   ....[102]....
        /*0708*/ 	.word	0x0500000f


	//   ....[103]....
        /*070c*/ 	.word	0x0500000f


	//   ....[104]....
        /*0710*/ 	.word	0x0500000f


	//   ....[105]....
        /*0714*/ 	.word	0x0500000f


	//   ....[106]....
        /*0718*/ 	.word	0x0500000f


	//   ....[107]....
        /*071c*/ 	.word	0x0500000f


	//   ....[108]....
        /*0720*/ 	.word	0x0500000f


	//   ....[109]....
        /*0724*/ 	.word	0x0500000f


	//   ....[110]....
        /*0728*/ 	.word	0x0500000f


	//   ....[111]....
        /*072c*/ 	.word	0x0500000f


	//   ....[112]....
        /*0730*/ 	.word	0x0500000f


	//   ....[113]....
        /*0734*/ 	.word	0x0500000f


	//   ....[114]....
        /*0738*/ 	.word	0x0500000f


	//   ....[115]....
        /*073c*/ 	.word	0x0500000f


	//   ....[116]....
        /*0740*/ 	.word	0x0500000f


	//   ....[117]....
        /*0744*/ 	.word	0x0500000f


	//   ....[118]....
        /*0748*/ 	.word	0x0500000f


	//   ....[119]....
        /*074c*/ 	.word	0x0500000f


	//   ....[120]....
        /*0750*/ 	.word	0x0500000f


	//   ....[121]....
        /*0754*/ 	.word	0x0500000f


	//   ....[122]....
        /*0758*/ 	.word	0x0500000f


	//   ....[123]....
        /*075c*/ 	.word	0x0500000f


	//   ....[124]....
        /*0760*/ 	.word	0x0500000f


	//   ....[125]....
        /*0764*/ 	.word	0x0500000f


	//   ....[126]....
        /*0768*/ 	.word	0x0500000f


	//   ....[127]....
        /*076c*/ 	.word	0x0500000f


	//   ....[128]....
        /*0770*/ 	.word	0x0500000f


	//   ....[129]....
        /*0774*/ 	.word	0x0500000f


	//   ....[130]....
        /*0778*/ 	.word	0x0500000f


	//   ....[131]....
        /*077c*/ 	.word	0x0500000f


	//   ....[132]....
        /*0780*/ 	.word	0x0500000f


	//----- nvinfo : EIATTR_COOP_GROUP_INSTR_OFFSETS
	.align		4
.L_369:
        /*0784*/ 	.byte	0x04, 0x28
        /*0786*/ 	.short	(.L_371 - .L_370)


	//   ....[0]....
.L_370:
        /*0788*/ 	.word	0x00000060


	//   ....[1]....
        /*078c*/ 	.word	0x00000140


	//   ....[2]....
        /*0790*/ 	.word	0x00000190


	//   ....[3]....
        /*0794*/ 	.word	0x000003c0


	//   ....[4]....
        /*0798*/ 	.word	0x00000520


	//   ....[5]....
        /*079c*/ 	.word	0x00000640


	//   ....[6]....
        /*07a0*/ 	.word	0x000007a0


	//   ....[7]....
        /*07a4*/ 	.word	0x00001df0


	//   ....[8]....
        /*07a8*/ 	.word	0x00005520


	//   ....[9]....
        /*07ac*/ 	.word	0x00005590


	//   ....[10]....
        /*07b0*/ 	.word	0x00005930


	//   ....[11]....
        /*07b4*/ 	.word	0x000059a0


	//   ....[12]....
        /*07b8*/ 	.word	0x000097f0


	//   ....[13]....
        /*07bc*/ 	.word	0x00009850


	//   ....[14]....
        /*07c0*/ 	.word	0x00009de0


	//   ....[15]....
        /*07c4*/ 	.word	0x00009e40


	//   ....[16]....
        /*07c8*/ 	.word	0x0000af50


	//   ....[17]....
        /*07cc*/ 	.word	0x0000afe0


	//   ....[18]....
        /*07d0*/ 	.word	0x0000b230


	//   ....[19]....
        /*07d4*/ 	.word	0x0000b240


	//   ....[20]....
        /*07d8*/ 	.word	0x0000ce60


	//   ....[21]....
        /*07dc*/ 	.word	0x0000ce80


	//   ....[22]....
        /*07e0*/ 	.word	0x0000ce90


	//   ....[23]....
        /*07e4*/ 	.word	0x0000ceb0


	//   ....[24]....
        /*07e8*/ 	.word	0x0000d9c0


	//   ....[25]....
        /*07ec*/ 	.word	0x0000d9f0


	//   ....[26]....
        /*07f0*/ 	.word	0x0000db90


	//   ....[27]....
        /*07f4*/ 	.word	0x0000dbb0


	//   ....[28]....
        /*07f8*/ 	.word	0x0000dd00


	//   ....[29]....
        /*07fc*/ 	.word	0x0000dd20


	//   ....[30]....
        /*0800*/ 	.word	0x0000de80


	//   ....[31]....
        /*0804*/ 	.word	0x0000dea0


	//   ....[32]....
        /*0808*/ 	.word	0x0000e470


	//   ....[33]....
        /*080c*/ 	.word	0x0000e4b0


	//   ....[34]....
        /*0810*/ 	.word	0x0000ee20


	//   ....[35]....
        /*0814*/ 	.word	0x0000ee30


	//   ....[36]....
        /*0818*/ 	.word	0x000101f0


	//   ....[37]....
        /*081c*/ 	.word	0x00010220


	//   ....[38]....
        /*0820*/ 	.word	0x000103a0


	//   ....[39]....
        /*0824*/ 	.word	0x000103c0


	//   ....[40]....
        /*0828*/ 	.word	0x00010510


	//   ....[41]....
        /*082c*/ 	.word	0x00010530


	//   ....[42]....
        /*0830*/ 	.word	0x00010690


	//   ....[43]....
        /*0834*/ 	.word	0x000106b0


	//   ....[44]....
        /*0838*/ 	.word	0x00010890


	//   ....[45]....
        /*083c*/ 	.word	0x00010ac0


	//   ....[46]....
        /*0840*/ 	.word	0x00010af0


	//   ....[47]....
        /*0844*/ 	.word	0x00010b20


	//   ....[48]....
        /*0848*/ 	.word	0x00010b50


	//   ....[49]....
        /*084c*/ 	.word	0x00010b80


	//   ....[50]....
        /*0850*/ 	.word	0x00010bb0


	//   ....[51]....
        /*0854*/ 	.word	0x00010d60


	//   ....[52]....
        /*0858*/ 	.word	0x00010d90


	//   ....[53]....
        /*085c*/ 	.word	0x00010dc0


	//   ....[54]....
        /*0860*/ 	.word	0x00010df0


	//   ....[55]....
        /*0864*/ 	.word	0x00010e20


	//   ....[56]....
        /*0868*/ 	.word	0x00010e50


	//   ....[57]....
        /*086c*/ 	.word	0x00010ee0


	//   ....[58]....
        /*0870*/ 	.word	0x00010f10


	//   ....[59]....
        /*0874*/ 	.word	0x00010f20


	//   ....[60]....
        /*0878*/ 	.word	0x00010fd0


	//   ....[61]....
        /*087c*/ 	.word	0x00012520


	//   ....[62]....
        /*0880*/ 	.word	0x00013160


	//   ....[63]....
        /*0884*/ 	.word	0x000131b0


	//   ....[64]....
        /*0888*/ 	.word	0x00013280


	//   ....[65]....
        /*088c*/ 	.word	0x00013290


	//   ....[66]....
        /*0890*/ 	.word	0x00013340


	//   ....[67]....
        /*0894*/ 	.word	0x00013350


	//   ....[68]....
        /*0898*/ 	.word	0x00013400


	//   ....[69]....
        /*089c*/ 	.word	0x00013410


	//   ....[70]....
        /*08a0*/ 	.word	0x000134c0


	//   ....[71]....
        /*08a4*/ 	.word	0x000134d0


	//   ....[72]....
        /*08a8*/ 	.word	0x00013580


	//   ....[73]....
        /*08ac*/ 	.word	0x00013590


	//   ....[74]....
        /*08b0*/ 	.word	0x00013640


	//   ....[75]....
        /*08b4*/ 	.word	0x00013650


	//   ....[76]....
        /*08b8*/ 	.word	0x000136a0


	//   ....[77]....
        /*08bc*/ 	.word	0x000136f0


	//   ....[78]....
        /*08c0*/ 	.word	0x00016d50


	//   ....[79]....
        /*08c4*/ 	.word	0x00016d80


	//   ....[80]....
        /*08c8*/ 	.word	0x00016de0


	//   ....[81]....
        /*08cc*/ 	.word	0x00016e10


	//   ....[82]....
        /*08d0*/ 	.word	0x00016e40


	//   ....[83]....
        /*08d4*/ 	.word	0x00016e70


	//   ....[84]....
        /*08d8*/ 	.word	0x00016ea0


	//   ....[85]....
        /*08dc*/ 	.word	0x00016ed0


	//   ....[86]....
        /*08e0*/ 	.word	0x000170a0


	//   ....[87]....
        /*08e4*/ 	.word	0x000170d0


	//   ....[88]....
        /*08e8*/ 	.word	0x00017100


	//   ....[89]....
        /*08ec*/ 	.word	0x00017130


	//   ....[90]....
        /*08f0*/ 	.word	0x00017160


	//   ....[91]....
        /*08f4*/ 	.word	0x00017190


	//   ....[92]....
        /*08f8*/ 	.word	0x00017250


	//   ....[93]....
        /*08fc*/ 	.word	0x00017270


	//   ....[94]....
        /*0900*/ 	.word	0x00017280


	//   ....[95]....
        /*0904*/ 	.word	0x000172e0


	//   ....[96]....
        /*0908*/ 	.word	0x00017a00


	//   ....[97]....
        /*090c*/ 	.word	0x00017ef0


	//   ....[98]....
        /*0910*/ 	.word	0x000180d0


	//   ....[99]....
        /*0914*/ 	.word	0x00018120


	//   ....[100]....
        /*0918*/ 	.word	0x00018260


	//   ....[101]....
        /*091c*/ 	.word	0x000182b0


	//   ....[102]....
        /*0920*/ 	.word	0x000183f0


	//   ....[103]....
        /*0924*/ 	.word	0x00018440


	//   ....[104]....
        /*0928*/ 	.word	0x00018580


	//   ....[105]....
        /*092c*/ 	.word	0x000185d0


	//   ....[106]....
        /*0930*/ 	.word	0x00018710


	//   ....[107]....
        /*0934*/ 	.word	0x00018760


	//   ....[108]....
        /*0938*/ 	.word	0x000188a0


	//   ....[109]....
        /*093c*/ 	.word	0x000188f0


	//   ....[110]....
        /*0940*/ 	.word	0x00018a10


	//   ....[111]....
        /*0944*/ 	.word	0x00018a80


	//   ....[112]....
        /*0948*/ 	.word	0x00018ba0


	//   ....[113]....
        /*094c*/ 	.word	0x00018bf0


	//   ....[114]....
        /*0950*/ 	.word	0x00018f20


	//   ....[115]....
        /*0954*/ 	.word	0x00018fc0


	//   ....[116]....
        /*0958*/ 	.word	0x00019170


	//   ....[117]....
        /*095c*/ 	.word	0x000191f0


	//   ....[118]....
        /*0960*/ 	.word	0x00019270


	//   ....[119]....
        /*0964*/ 	.word	0x000192f0


	//   ....[120]....
        /*0968*/ 	.word	0x00019370


	//   ....[121]....
        /*096c*/ 	.word	0x00019400


	//   ....[122]....
        /*0970*/ 	.word	0x000194a0


	//   ....[123]....
        /*0974*/ 	.word	0x00019550


	//   ....[124]....
        /*0978*/ 	.word	0x000195d0


	//   ....[125]....
        /*097c*/ 	.word	0x00019650


	//   ....[126]....
        /*0980*/ 	.word	0x000196d0


	//   ....[127]....
        /*0984*/ 	.word	0x00019760


	//   ....[128]....
        /*0988*/ 	.word	0x000197e0


	//   ....[129]....
        /*098c*/ 	.word	0x00019880


	//   ....[130]....
        /*0990*/ 	.word	0x000198d0


	//   ....[131]....
        /*0994*/ 	.word	0x00019960


	//   ....[132]....
        /*0998*/ 	.word	0x00019a90


	//----- nvinfo : EIATTR_REG_RECONFIG
	.align		4
.L_371:
        /*099c*/ 	.byte	0x01, 0x54
	.zero		2


	//----- nvinfo : EIATTR_SYSCALL_OFFSETS
	.align		4
        /*09a0*/ 	.byte	0x04, 0x46
        /*09a2*/ 	.short	(.L_373 - .L_372)


	//   ....[0]....
.L_372:
        /*09a4*/ 	.word	0x00001f70


	//   ....[1]....
        /*09a8*/ 	.word	0x00012130


	//   ....[2]....
        /*09ac*/ 	.word	0x00012280


	//   ....[3]....
        /*09b0*/ 	.word	0x00012380


	//   ....[4]....
        /*09b4*/ 	.word	0x00012d10


	//----- nvinfo : EIATTR_MBARRIER_INSTR_OFFSETS
	.align		4
.L_373:
        /*09b8*/ 	.byte	0x04, 0x39
        /*09ba*/ 	.short	(.L_375 - .L_374)


	//   ....[0]....
.L_374:
        /*09bc*/ 	.word	0x00000270
        /*09c0*/ 	.word	0x000000ff
        /*09c4*/ 	.word	0x00038800
        /*09c8*/ 	.short	0x0100
        /*09ca*/ 	.byte	0x08
	.zero		1


	//   ....[1]....
        /*09cc*/ 	.word	0x00000280
        /*09d0*/ 	.word	0x000000ff
        /*09d4*/ 	.word	0x00038820
        /*09d8*/ 	.short	0x0100
        /*09da*/ 	.byte	0x08
	.zero		1


	//   ....[2]....
        /*09dc*/ 	.word	0x00000370
        /*09e0*/ 	.word	0x000000ff
        /*09e4*/ 	.word	0x00038830
        /*09e8*/ 	.short	0x0100
        /*09ea*/ 	.byte	0x08
	.zero		1


	//   ....[3]....
        /*09ec*/ 	.word	0x00000380
        /*09f0*/ 	.word	0x000000ff
        /*09f4*/ 	.word	0x00038840
        /*09f8*/ 	.short	0x0100
        /*09fa*/ 	.byte	0x08
	.zero		1


	//   ....[4]....
        /*09fc*/ 	.word	0x00000390
        /*0a00*/ 	.word	0x000000ff
        /*0a04*/ 	.word	0x00038838
        /*0a08*/ 	.short	0x0100
        /*0a0a*/ 	.byte	0x08
	.zero		1


	//   ....[5]....
        /*0a0c*/ 	.word	0x000003a0
        /*0a10*/ 	.word	0x000000ff
        /*0a14*/ 	.word	0x00038848
        /*0a18*/ 	.short	0x0100
        /*0a1a*/ 	.byte	0x08
	.zero		1


	//   ....[6]....
        /*0a1c*/ 	.word	0x000004d0
        /*0a20*/ 	.word	0x000000ff
        /*0a24*/ 	.word	0x00038850
        /*0a28*/ 	.short	0x0100
        /*0a2a*/ 	.byte	0x08
	.zero		1


	//   ....[7]....
        /*0a2c*/ 	.word	0x000004e0
        /*0a30*/ 	.word	0x000000ff
        /*0a34*/ 	.word	0x00038860
        /*0a38*/ 	.short	0x0100
        /*0a3a*/ 	.byte	0x08
	.zero		1


	//   ....[8]....
        /*0a3c*/ 	.word	0x000004f0
        /*0a40*/ 	.word	0x000000ff
        /*0a44*/ 	.word	0x00038858
        /*0a48*/ 	.short	0x0100
        /*0a4a*/ 	.byte	0x08
	.zero		1


	//   ....[9]....
        /*0a4c*/ 	.word	0x00000500
        /*0a50*/ 	.word	0x000000ff
        /*0a54*/ 	.word	0x00038868
        /*0a58*/ 	.short	0x0100
        /*0a5a*/ 	.byte	0x08
	.zero		1


	//   ....[10]....
        /*0a5c*/ 	.word	0x000005f0
        /*0a60*/ 	.word	0x000000ff
        /*0a64*/ 	.word	0x00038870
        /*0a68*/ 	.short	0x0100
        /*0a6a*/ 	.byte	0x06
	.zero		1


	//   ....[11]....
        /*0a6c*/ 	.word	0x00000600
        /*0a70*/ 	.word	0x000000ff
        /*0a74*/ 	.word	0x00038880
        /*0a78*/ 	.short	0x0100
        /*0a7a*/ 	.byte	0x06
	.zero		1


	//   ....[12]....
        /*0a7c*/ 	.word	0x00000610
        /*0a80*/ 	.word	0x000000ff
        /*0a84*/ 	.word	0x00038878
        /*0a88*/ 	.short	0x0100
        /*0a8a*/ 	.byte	0x06
	.zero		1


	//   ....[13]....
        /*0a8c*/ 	.word	0x00000620
        /*0a90*/ 	.word	0x000000ff
        /*0a94*/ 	.word	0x00038888
        /*0a98*/ 	.short	0x0100
        /*0a9a*/ 	.byte	0x06
	.zero		1


	//   ....[14]....
        /*0a9c*/ 	.word	0x00000750
        /*0aa0*/ 	.word	0x000000ff
        /*0aa4*/ 	.word	0x00038890
        /*0aa8*/ 	.short	0x0100
        /*0aaa*/ 	.byte	0x08
	.zero		1


	//   ....[15]....
        /*0aac*/ 	.word	0x00000760
        /*0ab0*/ 	.word	0x000000ff
        /*0ab4*/ 	.word	0x000388a0
        /*0ab8*/ 	.short	0x0100
        /*0aba*/ 	.byte	0x08
	.zero		1


	//   ....[16]....
        /*0abc*/ 	.word	0x00000770
        /*0ac0*/ 	.word	0x000000ff
        /*0ac4*/ 	.word	0x00038898
        /*0ac8*/ 	.short	0x0100
        /*0aca*/ 	.byte	0x08
	.zero		1


	//   ....[17]....
        /*0acc*/ 	.word	0x00000780
        /*0ad0*/ 	.word	0x000000ff
        /*0ad4*/ 	.word	0x000388a8
        /*0ad8*/ 	.short	0x0100
        /*0ada*/ 	.byte	0x08
	.zero		1


	//   ....[18]....
        /*0adc*/ 	.word	0x000008b0
        /*0ae0*/ 	.word	0x000000ff
        /*0ae4*/ 	.word	0x000388b0
        /*0ae8*/ 	.short	0x0100
        /*0aea*/ 	.byte	0x08
	.zero		1


	//   ....[19]....
        /*0aec*/ 	.word	0x000008c0
        /*0af0*/ 	.word	0x000000ff
        /*0af4*/ 	.word	0x000388c0
        /*0af8*/ 	.short	0x0100
        /*0afa*/ 	.byte	0x08
	.zero		1


	//   ....[20]....
        /*0afc*/ 	.word	0x000008d0
        /*0b00*/ 	.word	0x000000ff
        /*0b04*/ 	.word	0x000388b8
        /*0b08*/ 	.short	0x0100
        /*0b0a*/ 	.byte	0x08
	.zero		1


	//   ....[21]....
        /*0b0c*/ 	.word	0x000008e0
        /*0b10*/ 	.word	0x000000ff
        /*0b14*/ 	.word	0x000388c8
        /*0b18*/ 	.short	0x0100
        /*0b1a*/ 	.byte	0x08
	.zero		1


	//   ....[22]....
        /*0b1c*/ 	.word	0x00002030
        /*0b20*/ 	.word	0x00000005
        /*0b24*/ 	.word	0x00038800
        /*0b28*/ 	.short	0x010a
        /*0b2a*/ 	.byte	0x3f
	.zero		1


	//   ....[23]....
        /*0b2c*/ 	.word	0x000020d0
        /*0b30*/ 	.word	0x00000000
        /*0b34*/ 	.word	0x00038830
        /*0b38*/ 	.short	0x010a
        /*0b3a*/ 	.byte	0x3f
	.zero		1


	//   ....[24]....
        /*0b3c*/ 	.word	0x00002150
        /*0b40*/ 	.word	0x00000000
        /*0b44*/ 	.word	0x00038830
        /*0b48*/ 	.short	0x010a
        /*0b4a*/ 	.byte	0x3f
	.zero		1


	//   ....[25]....
        /*0b4c*/ 	.word	0x000052a0
        /*0b50*/ 	.word	0x00000000
        /*0b54*/ 	.word	0x00000000
        /*0b58*/ 	.short	0x0101
        /*0b5a*/ 	.byte	0x3f
	.zero		1


	//   ....[26]....
        /*0b5c*/ 	.word	0x00006840
        /*0b60*/ 	.word	0x000000ff
        /*0b64*/ 	.word	0x00038830
        /*0b68*/ 	.short	0x010a
        /*0b6a*/ 	.byte	0x3d
	.zero		1


	//   ....[27]....
        /*0b6c*/ 	.word	0x00006880
        /*0b70*/ 	.word	0x000000ff
        /*0b74*/ 	.word	0x00038830
        /*0b78*/ 	.short	0x010a
        /*0b7a*/ 	.byte	0x3d
	.zero		1


	//   ....[28]....
        /*0b7c*/ 	.word	0x00009140
        /*0b80*/ 	.word	0x000000ff
        /*0b84*/ 	.word	0x00038850
        /*0b88*/ 	.short	0x010a
        /*0b8a*/ 	.byte	0x06
	.zero		1


	//   ....[29]....
        /*0b8c*/ 	.word	0x00009180
        /*0b90*/ 	.word	0x000000ff
        /*0b94*/ 	.word	0x00038850
        /*0b98*/ 	.short	0x010a
        /*0b9a*/ 	.byte	0x06
	.zero		1


	//   ....[30]....
        /*0b9c*/ 	.word	0x0000a0e0
        /*0ba0*/ 	.word	0x000000ff
        /*0ba4*/ 	.word	0x00000000
        /*0ba8*/ 	.short	0x0101
        /*0baa*/ 	.byte	0x3d
	.zero		1


	//   ....[31]....
        /*0bac*/ 	.word	0x0000a140
        /*0bb0*/ 	.word	0x000000ff
        /*0bb4*/ 	.word	0x00000000
        /*0bb8*/ 	.short	0x0101
        /*0bba*/ 	.byte	0x06
	.zero		1


	//   ....[32]....
        /*0bbc*/ 	.word	0x0000ae80
        /*0bc0*/ 	.word	0x00000000
        /*0bc4*/ 	.word	0x00038850
        /*0bc8*/ 	.short	0x010a
        /*0bca*/ 	.byte	0x3f
	.zero		1


	//   ....[33]....
        /*0bcc*/ 	.word	0x0000aec0
        /*0bd0*/ 	.word	0x00000000
        /*0bd4*/ 	.word	0x00038850
        /*0bd8*/ 	.short	0x010a
        /*0bda*/ 	.byte	0x3f
	.zero		1


	//   ....[34]....
        /*0bdc*/ 	.word	0x0000b3e0
        /*0be0*/ 	.word	0x0000000b
        /*0be4*/ 	.word	0x00000000
        /*0be8*/ 	.short	0x0101
        /*0bea*/ 	.byte	0x3f
	.zero		1


	//   ....[35]....
        /*0bec*/ 	.word	0x0000d9d0
        /*0bf0*/ 	.word	0x000000ff
        /*0bf4*/ 	.word	0x00000000
        /*0bf8*/ 	.short	0x0101
        /*0bfa*/ 	.byte	0x08
	.zero		1


	//   ....[36]....
        /*0bfc*/ 	.word	0x0000e2b0
        /*0c00*/ 	.word	0x000000ff
        /*0c04*/ 	.word	0x00000000
        /*0c08*/ 	.short	0x0101
        /*0c0a*/ 	.byte	0x08
	.zero		1


	//   ....[37]....
        /*0c0c*/ 	.word	0x00012780
        /*0c10*/ 	.word	0x00000000
        /*0c14*/ 	.word	0x00038840
        /*0c18*/ 	.short	0x010a
        /*0c1a*/ 	.byte	0x3f
	.zero		1


	//   ....[38]....
        /*0c1c*/ 	.word	0x000137f0
        /*0c20*/ 	.word	0x00000012
        /*0c24*/ 	.word	0x00038800
        /*0c28*/ 	.short	0x0107
        /*0c2a*/ 	.byte	0x3f
	.zero		1


	//   ....[39]....
        /*0c2c*/ 	.word	0x00013900
        /*0c30*/ 	.word	0x00000012
        /*0c34*/ 	.word	0x00038800
        /*0c38*/ 	.short	0x0101
        /*0c3a*/ 	.byte	0x3f
	.zero		1


	//   ....[40]....
        /*0c3c*/ 	.word	0x00013920
        /*0c40*/ 	.word	0x00000012
        /*0c44*/ 	.word	0x00038820
        /*0c48*/ 	.short	0x010a
        /*0c4a*/ 	.byte	0x3f
	.zero		1


	//   ....[41]....
        /*0c4c*/ 	.word	0x00013cf0
        /*0c50*/ 	.word	0x00000003
        /*0c54*/ 	.word	0x00038840
        /*0c58*/ 	.short	0x010a
        /*0c5a*/ 	.byte	0x3f
	.zero		1


	//   ....[42]....
        /*0c5c*/ 	.word	0x00014290
        /*0c60*/ 	.word	0x00000003
        /*0c64*/ 	.word	0x00000060
        /*0c68*/ 	.short	0x010a
        /*0c6a*/ 	.byte	0x3f
	.zero		1


	//   ....[43]....
        /*0c6c*/ 	.word	0x00014b10
        /*0c70*/ 	.word	0x00000003
        /*0c74*/ 	.word	0x00038840
        /*0c78*/ 	.short	0x010a
        /*0c7a*/ 	.byte	0x3f
	.zero		1


	//   ....[44]....
        /*0c7c*/ 	.word	0x000150b0
        /*0c80*/ 	.word	0x00000002
        /*0c84*/ 	.word	0x00000060
        /*0c88*/ 	.short	0x010a
        /*0c8a*/ 	.byte	0x3f
	.zero		1


	//   ....[45]....
        /*0c8c*/ 	.word	0x00015870
        /*0c90*/ 	.word	0x00000002
        /*0c94*/ 	.word	0x00038840
        /*0c98*/ 	.short	0x010a
        /*0c9a*/ 	.byte	0x3f
	.zero		1


	//   ....[46]....
        /*0c9c*/ 	.word	0x00015e10
        /*0ca0*/ 	.word	0x00000002
        /*0ca4*/ 	.word	0x00000060
        /*0ca8*/ 	.short	0x010a
        /*0caa*/ 	.byte	0x3f
	.zero		1


	//   ....[47]....
        /*0cac*/ 	.word	0x00016580
        /*0cb0*/ 	.word	0x00000000
        /*0cb4*/ 	.word	0x00038860
        /*0cb8*/ 	.short	0x010a
        /*0cba*/ 	.byte	0x3f
	.zero		1


	//   ....[48]....
        /*0cbc*/ 	.word	0x00017980
        /*0cc0*/ 	.word	0x00000000
        /*0cc4*/ 	.word	0x00038820
        /*0cc8*/ 	.short	0x010a
        /*0cca*/ 	.byte	0x3f
	.zero		1


	//   ....[49]....
        /*0ccc*/ 	.word	0x00017b90
        /*0cd0*/ 	.word	0x00000006
        /*0cd4*/ 	.word	0x00000000
        /*0cd8*/ 	.short	0x010a
        /*0cda*/ 	.byte	0x3f
	.zero		1


	//   ....[50]....
        /*0cdc*/ 	.word	0x00017bc0
        /*0ce0*/ 	.word	0x00000007
        /*0ce4*/ 	.word	0x00000000
        /*0ce8*/ 	.short	0x010a
        /*0cea*/ 	.byte	0x3f
	.zero		1


	//   ....[51]....
        /*0cec*/ 	.word	0x00017c20
        /*0cf0*/ 	.word	0x00000004
        /*0cf4*/ 	.word	0x00000000
        /*0cf8*/ 	.short	0x010a
        /*0cfa*/ 	.byte	0x3f
	.zero		1


	//   ....[52]....
        /*0cfc*/ 	.word	0x00017c50
        /*0d00*/ 	.word	0x00000003
        /*0d04*/ 	.word	0x00000000
        /*0d08*/ 	.short	0x010a
        /*0d0a*/ 	.byte	0x3f
	.zero		1


	//   ....[53]....
        /*0d0c*/ 	.word	0x00017cb0
        /*0d10*/ 	.word	0x00000005
        /*0d14*/ 	.word	0x00038800
        /*0d18*/ 	.short	0x010a
        /*0d1a*/ 	.byte	0x3f
	.zero		1


	//   ....[54]....
        /*0d1c*/ 	.word	0x00017d00
        /*0d20*/ 	.word	0x00000000
        /*0d24*/ 	.word	0x00038830
        /*0d28*/ 	.short	0x010a
        /*0d2a*/ 	.byte	0x3f
	.zero		1


	//   ....[55]....
        /*0d2c*/ 	.word	0x00017d60
        /*0d30*/ 	.word	0x00000004
        /*0d34*/ 	.word	0x00038830
        /*0d38*/ 	.short	0x010a
        /*0d3a*/ 	.byte	0x3f
	.zero		1


	//   ....[56]....
        /*0d3c*/ 	.word	0x00017dc0
        /*0d40*/ 	.word	0x00000002
        /*0d44*/ 	.word	0x00038850
        /*0d48*/ 	.short	0x010a
        /*0d4a*/ 	.byte	0x3f
	.zero		1


	//   ....[57]....
        /*0d4c*/ 	.word	0x00017e10
        /*0d50*/ 	.word	0x00000000
        /*0d54*/ 	.word	0x00038850
        /*0d58*/ 	.short	0x010a
        /*0d5a*/ 	.byte	0x3f
	.zero		1


	//   ....[58]....
        /*0d5c*/ 	.word	0x00017fb0
        /*0d60*/ 	.word	0x00000000
        /*0d64*/ 	.word	0x00038840
        /*0d68*/ 	.short	0x010a
        /*0d6a*/ 	.byte	0x3f
	.zero		1


	//   ....[59]....
        /*0d6c*/ 	.word	0x00018c30
        /*0d70*/ 	.word	0x00000012
        /*0d74*/ 	.word	0x00038820
        /*0d78*/ 	.short	0x010a
        /*0d7a*/ 	.byte	0x3f
	.zero		1


	//   ....[60]....
        /*0d7c*/ 	.word	0x00018c80
        /*0d80*/ 	.word	0x00000003
        /*0d84*/ 	.word	0x00038840
        /*0d88*/ 	.short	0x010a
        /*0d8a*/ 	.byte	0x3f
	.zero		1


	//   ....[61]....
        /*0d8c*/ 	.word	0x00018cd0
        /*0d90*/ 	.word	0x00000003
        /*0d94*/ 	.word	0x00000060
        /*0d98*/ 	.short	0x010a
        /*0d9a*/ 	.byte	0x3f
	.zero		1


	//   ....[62]....
        /*0d9c*/ 	.word	0x00018d20
        /*0da0*/ 	.word	0x00000003
        /*0da4*/ 	.word	0x00038840
        /*0da8*/ 	.short	0x010a
        /*0daa*/ 	.byte	0x3f
	.zero		1


	//   ....[63]....
        /*0dac*/ 	.word	0x00018d70
        /*0db0*/ 	.word	0x00000002
        /*0db4*/ 	.word	0x00000060
        /*0db8*/ 	.short	0x010a
        /*0dba*/ 	.byte	0x3f
	.zero		1


	//   ....[64]....
        /*0dbc*/ 	.word	0x00018dc0
        /*0dc0*/ 	.word	0x00000002
        /*0dc4*/ 	.word	0x00038840
        /*0dc8*/ 	.short	0x010a
        /*0dca*/ 	.byte	0x3f
	.zero		1


	//   ....[65]....
        /*0dcc*/ 	.word	0x00018e10
        /*0dd0*/ 	.word	0x00000002
        /*0dd4*/ 	.word	0x00000060
        /*0dd8*/ 	.short	0x010a
        /*0dda*/ 	.byte	0x3f
	.zero		1


	//   ....[66]....
        /*0ddc*/ 	.word	0x00018e60
        /*0de0*/ 	.word	0x00000000
        /*0de4*/ 	.word	0x00038860
        /*0de8*/ 	.short	0x010a
        /*0dea*/ 	.byte	0x3f
	.zero		1


	//   ....[67]....
        /*0dec*/ 	.word	0x000199b0
        /*0df0*/ 	.word	0x00000000
        /*0df4*/ 	.word	0x00038820
        /*0df8*/ 	.short	0x010a
        /*0dfa*/ 	.byte	0x3f
	.zero		1


	//   ....[68]....
        /*0dfc*/ 	.word	0x00019b50
        /*0e00*/ 	.word	0x00000006
        /*0e04*/ 	.word	0x00000000
        /*0e08*/ 	.short	0x010a
        /*0e0a*/ 	.byte	0x3f
	.zero		1


	//   ....[69]....
        /*0e0c*/ 	.word	0x00019ba0
        /*0e10*/ 	.word	0x00000007
        /*0e14*/ 	.word	0x00000000
        /*0e18*/ 	.short	0x010a
        /*0e1a*/ 	.byte	0x3f
	.zero		1


	//   ....[70]....
        /*0e1c*/ 	.word	0x00019bf0
        /*0e20*/ 	.word	0x00000004
        /*0e24*/ 	.word	0x00000000
        /*0e28*/ 	.short	0x010a
        /*0e2a*/ 	.byte	0x3f
	.zero		1


	//----- nvinfo : EIATTR_NUM_MBARRIERS
	.align		4
.L_375:
        /*0e2c*/ 	.byte	0x03, 0x38
        /*0e2e*/ 	.short	0x0016


	//----- nvinfo : EIATTR_EXIT_INSTR_OFFSETS
	.align		4
        /*0e30*/ 	.byte	0x04, 0x1c
        /*0e32*/ 	.short	(.L_377 - .L_376)


	//   ....[0]....
.L_376:
        /*0e34*/ 	.word	0x00000a50


	//   ....[1]....
        /*0e38*/ 	.word	0x00010840


	//   ....[2]....
        /*0e3c*/ 	.word	0x00017ca0


	//----- nvinfo : EIATTR_MAX_THREADS
	.align		4
.L_377:
        /*0e40*/ 	.byte	0x04, 0x05
        /*0e42*/ 	.short	(.L_379 - .L_378)
.L_378:
        /*0e44*/ 	.word	0x00000180
        /*0e48*/ 	.word	0x00000001
        /*0e4c*/ 	.word	0x00000001


	//----- nvinfo : EIATTR_CRS_STACK_SIZE
	.align		4
.L_379:
        /*0e50*/ 	.byte	0x04, 0x1e
        /*0e52*/ 	.short	(.L_381 - .L_380)
.L_380:
        /*0e54*/ 	.word	0x00000000


	//----- nvinfo : EIATTR_CBANK_PARAM_SIZE
	.align		4
.L_381:
        /*0e58*/ 	.byte	0x03, 0x19
        /*0e5a*/ 	.short	0x0af0


	//----- nvinfo : EIATTR_PARAM_CBANK
	.align		4
        /*0e5c*/ 	.byte	0x04, 0x0a
        /*0e5e*/ 	.short	(.L_383 - .L_382)
	.align		4
.L_382:
        /*0e60*/ 	.word	index@(.nv.constant0._ZN7cutlass13device_kernelIN5flash11enable_sm90INS1_16FlashAttnFwdSm90INS1_25CollectiveMainloopFwdSm90ILi2EN4cute5tupleIJNS5_1CILi1EEES8_S8_EEENS6_IJNS7_ILi128EEENS7_ILi80EEENS7_ILi256EEEEEELi256ENS_10bfloat16_tEfNS_4arch4Sm90ELb0ELb0ELb1ELb1ELb0ELb0ELb0ELb1ELb1ELb1ELb1ELb0EEENS1_21CollectiveEpilogueFwdINS6_IJSA_SC_SB_EEES9_SE_SG_Li256ELb1ELb1ELb1ELb0EEENS1_36VarlenDynamicPersistentTileSchedulerILi128ELi80ELi256ELi128ELb1ELb1ELb1ELb0ELb1ELb1EEEEEEEEEvNT_6ParamsE)
        /*0e64*/ 	.short	0x0210
        /*0e66*/ 	.short	0x0af0


	//----- nvinfo : EIATTR_SW_WAR
	.align		4
.L_383:
        /*0e68*/ 	.byte	0x04, 0x36
        /*0e6a*/ 	.short	(.L_385 - .L_384)
.L_384:
        /*0e6c*/ 	.word	0x00000008
.L_385:


//--------------------- .nv.info._ZN7cutlass13device_kernelIN5flash11enable_sm90INS1_16FlashAttnFwdSm90INS1_25CollectiveMainloopFwdSm90ILi2EN4cute5tupleIJNS5_1CILi1EEES8_S8_EEENS6_IJNS7_ILi128EEENS7_ILi80EEENS7_ILi256EEEEEELi256ENS_10bfloat16_tEfNS_4arch4Sm90ELb0ELb0ELb1ELb1ELb0ELb1ELb0ELb1ELb1ELb1ELb1ELb0EEENS1_21CollectiveEpilogueFwdINS6_IJSA_SC_SB_EEES9_SE_SG_Li256ELb1ELb1ELb1ELb0EEENS1_36VarlenDynamicPersistentTileSchedulerILi128ELi80ELi256ELi128ELb1ELb1ELb1ELb0ELb1ELb1EEEEEEEEEvNT_6ParamsE --------------------------
	.section	.nv.info._ZN7cutlass13device_kernelIN5flash11enable_sm90INS1_16FlashAttnFwdSm90INS1_25CollectiveMainloopFwdSm90ILi2EN4cute5tupleIJNS5_1CILi1EEES8_S8_EEENS6_IJNS7_ILi128EEENS7_ILi80EEENS7_ILi256EEEEEELi256ENS_10bfloat16_tEfNS_4arch4Sm90ELb0ELb0ELb1ELb1ELb0ELb1ELb0ELb1ELb1ELb1ELb1ELb0EEENS1_21CollectiveEpilogueFwdINS6_IJSA_SC_SB_EEES9_SE_SG_Li256ELb1ELb1ELb1ELb0EEENS1_36VarlenDynamicPersistentTileSchedulerILi128ELi80ELi256ELi128ELb1ELb1ELb1ELb0ELb1ELb1EEEEEEEEEvNT_6ParamsE,"",@"SHT_CUDA_INFO"
	.sectionflags	@""
	.align	4


	//----- nvinfo : EIATTR_CUDA_API_VERSION
	.align		4
        /*0000*/ 	.byte	0x04, 0x37
        /*0002*/ 	.short	(.L_387 - .L_386)
.L_386:
        /*0004*/ 	.word	0x00000082


	//----- nvinfo : EIATTR_KPARAM_INFO
	.align		4
.L_387:
        /*0008*/ 	.byte	0x04, 0x17
        /*000a*/ 	.short	(.L_389 - .L_388)
.L_388:
        /*000c*/ 	.word	0x00000000
        /*0010*/ 	.short	0x0000
        /*0012*/ 	.short	0x0070
        /*0014*/ 	.byte	0x00, 0xf0, 0x01, 0x2a


	//----- nvinfo : EIATTR_SPARSE_MMA_MASK
	.align		4
.L_389:
        /*0018*/ 	.byte	0x03, 0x50
        /*001a*/ 	.short	0x0000


	//----- nvinfo : EIATTR_MAXREG_COUNT
	.align		4
        /*001c*/ 	.byte	0x03, 0x1b
        /*001e*/ 	.short	0x00a8


	//----- nvinfo : EIATTR_NUM_BARRIERS
	.align		4
        /*0020*/ 	.byte	0x02, 0x4c
        /*0022*/ 	.byte	0x10
	.zero		1


	//----- nvinfo : EIATTR_EXTERNS
	.align		4
        /*0024*/ 	.byte	0x04, 0x0f
        /*0026*/ 	.short	(.L_391 - .L_390)


	//   ....[0]....
	.align		4
.L_390:
        /*0028*/ 	.word	index@(__assertfail)


	//----- nvinfo : EIATTR_ANNOTATIONS
	.align		4
.L_391:
        /*002c*/ 	.byte	0x04, 0x55
        /*002e*/ 	.short	(.L_393 - .L_392)


	//   ....[0]....
.L_392:
        /* <DEDUP_REMOVED lines=191> */


	//----- nvinfo : EIATTR_MERCURY_ISA_VERSION
	.align		4
.L_393:
        /*0c10*/ 	.byte	0x03, 0x5f
        /*0c12*/ 	.short	0x0101


	//----- nvinfo : EIATTR_UNUSED_LOAD_BYTE_OFFSET
	.align		4
        /*0c14*/ 	.byte	0x04, 0x44
        /*0c16*/ 	.short	(.L_395 - .L_394)


	//   ....[0]....
.L_394:
        /*0c18*/ 	.word	0x00000a80
        /*0c1c*/ 	.word	0x0000fff0


	//   ....[1]....
        /*0c20*/ 	.word	0x0001e990
        /*0c24*/ 	.word	0x0000fff0


	//----- nvinfo : EIATTR_INT_WARP_WIDE_INSTR_OFFSETS
	.align		4
.L_395:
        /*0c28*/ 	.byte	0x04, 0x31
        /*0c2a*/ 	.short	(.L_397 - .L_396)


	//   ....[0]....
.L_396:
        /*0c2c*/ 	.word	0x00000190


	//   ....[1]....
        /*0c30*/ 	.word	0x000001d0


	//   ....[2]....
        /*0c34*/ 	.word	0x00000240


	//   ....[3]....
        /*0c38*/ 	.word	0x000266b0


	//   ....[4]....
        /*0c3c*/ 	.word	0x00026750


	//   ....[5]....
        /*0c40*/ 	.word	0x0002ac10


	//   ....[6]....
        /*0c44*/ 	.word	0x0002ac80


	//----- nvinfo : EIATTR_COOP_GROUP_MASK_REGIDS
	.align		4
.L_397:
        /*0c48*/ 	.byte	0x04, 0x29
        /*0c4a*/ 	.short	(.L_399 - .L_398)


	//   ....[0]....
.L_398:
        /*0c4c*/ 	.word	0xffffffff


	//   ....[1]....
        /*0c50*/ 	.word	0xffffffff


	//   ....[2]....
        /*0c54*/ 	.word	0xffffffff


	//   ....[3]....
        /*0c58*/ 	.word	0xffffffff


	//   ....[4]....
        /*0c5c*/ 	.word	0xffffffff


	//   ....[5]....
        /*0c60*/ 	.word	0xffffffff


	//   ....[6]....
        /*0c64*/ 	.word	0xffffffff


	//   ....[7]....
        /*0c68*/ 	.word	0xffffffff


	//   ....[8]....
        /*0c6c*/ 	.word	0xffffffff


	//   ....[9]....
        /*0c70*/ 	.word	0xffffffff


	//   ....[10]....
        /*0c74*/ 	.word	0xffffffff


	//   ....[11]....
        /*0c78*/ 	.word	0xffffffff


	//   ....[12]....
        /*0c7c*/ 	.word	0xffffffff


	//   ....[13]....
        /*0c80*/ 	.word	0xffffffff


	//   ....[14]....
        /*0c84*/ 	.word	0xffffffff


	//   ....[15]....
        /*0c88*/ 	.word	0xffffffff


	//   ....[16]....
        /*0c8c*/ 	.word	0xffffffff


	//   ....[17]....
        /*0c90*/ 	.word	0xffffffff


	//   ....[18]....
        /*0c94*/ 	.word	0xffffffff


	//   ....[19]....
        /*0c98*/ 	.word	0xffffffff


	//   ....[20]....
        /*0c9c*/ 	.word	0xffffffff


	//   ....[21]....
        /*0ca0*/ 	.word	0xffffffff


	//   ....[22]....
        /*0ca4*/ 	.word	0xffffffff


	//   ....[23]....
        /*0ca8*/ 	.word	0xffffffff


	//   ....[24]....
        /*0cac*/ 	.word	0xffffffff


	//   ....[25]....
        /*0cb0*/ 	.word	0xffffffff


	//   ....[26]....
        /*0cb4*/ 	.word	0xffffffff


	//   ....[27]....
        /*0cb8*/ 	.word	0xffffffff


	//   ....[28]....
        /*0cbc*/ 	.word	0xffffffff


	//   ....[29]....
        /*0cc0*/ 	.word	0xffffffff


	//   ....[30]....
        /*0cc4*/ 	.word	0xffffffff


	//   ....[31]....
        /*0cc8*/ 	.word	0xffffffff


	//   ....[32]....
        /*0ccc*/ 	.word	0xffffffff


	//   ....[33]....
        /*0cd0*/ 	.word	0xffffffff


	//   ....[34]....
        /*0cd4*/ 	.word	0xffffffff


	//   ....[35]....
        /*0cd8*/ 	.word	0xffffffff


	//   ....[36]....
        /*0cdc*/ 	.word	0xffffffff


	//   ....[37]....
        /*0ce0*/ 	.word	0xffffffff


	//   ....[38]....
        /*0ce4*/ 	.word	0xffffffff


	//   ....[39]....
        /*0ce8*/ 	.word	0xffffffff


	//   ....[40]....
        /*0cec*/ 	.word	0xffffffff


	//   ....[41]....
        /*0cf0*/ 	.word	0xffffffff


	//   ....[42]....
        /*0cf4*/ 	.word	0xffffffff


	//   ....[43]....
        /*0cf8*/ 	.word	0xffffffff


	//   ....[44]....
        /*0cfc*/ 	.word	0xffffffff


	//   ....[45]....
        /*0d00*/ 	.word	0xffffffff


	//   ....[46]....
        /*0d04*/ 	.word	0xffffffff


	//   ....[47]....
        /*0d08*/ 	.word	0xffffffff


	//   ....[48]....
        /*0d0c*/ 	.word	0xffffffff


	//   ....[49]....
        /*0d10*/ 	.word	0xffffffff


	//   ....[50]....
        /*0d14*/ 	.word	0xffffffff


	//   ....[51]....
        /*0d18*/ 	.word	0xffffffff


	//   ....[52]....
        /*0d1c*/ 	.word	0xffffffff


	//   ....[53]....
        /*0d20*/ 	.word	0xffffffff


	//   ....[54]....
        /*0d24*/ 	.word	0xffffffff


	//   ....[55]....
        /*0d28*/ 	.word	0xffffffff


	//   ....[56]....
        /*0d2c*/ 	.word	0xffffffff


	//   ....[57]....
        /*0d30*/ 	.word	0xffffffff


	//   ....[58]....
        /*0d34*/ 	.word	0xffffffff


	//   ....[59]....
        /*0d38*/ 	.word	0xffffffff


	//   ....[60]....
        /*0d3c*/ 	.word	0xffffffff


	//   ....[61]....
        /*0d40*/ 	.word	0xffffffff


	//   ....[62]....
        /*0d44*/ 	.word	0xffffffff


	//   ....[63]....
        /*0d48*/ 	.word	0xffffffff


	//   ....[64]....
        /*0d4c*/ 	.word	0xffffffff


	//   ....[65]....
        /*0d50*/ 	.word	0xffffffff


	//   ....[66]....
        /*0d54*/ 	.word	0xffffffff


	//   ....[67]....
        /*0d58*/ 	.word	0xffffffff


	//   ....[68]....
        /*0d5c*/ 	.word	0xffffffff


	//   ....[69]....
        /*0d60*/ 	.word	0xffffffff


	//   ....[70]....
        /*0d64*/ 	.word	0xffffffff


	//   ....[71]....
        /*0d68*/ 	.word	0xffffffff


	//   ....[72]....
        /*0d6c*/ 	.word	0xffffffff


	//   ....[73]....
        /*0d70*/ 	.word	0xffffffff


	//   ....[74]....
        /*0d74*/ 	.word	0xffffffff


	//   ....[75]....
        /*0d78*/ 	.word	0xffffffff


	//   ....[76]....
        /*0d7c*/ 	.word	0xffffffff


	//   ....[77]....
        /*0d80*/ 	.word	0xffffffff


	//   ....[78]....
        /*0d84*/ 	.word	0xffffffff


	//   ....[79]....
        /*0d88*/ 	.word	0xffffffff


	//   ....[80]....
        /*0d8c*/ 	.word	0xffffffff


	//   ....[81]....
        /*0d90*/ 	.word	0xffffffff


	//   ....[82]....
        /*0d94*/ 	.word	0xffffffff


	//   ....[83]....
        /*0d98*/ 	.word	0xffffffff


	//   ....[84]....
        /*0d9c*/ 	.word	0xffffffff


	//   ....[85]....
        /*0da0*/ 	.word	0xffffffff


	//   ....[86]....
        /*0da4*/ 	.word	0xffffffff


	//   ....[87]....
        /*0da8*/ 	.word	0xffffffff


	//   ....[88]....
        /*0dac*/ 	.word	0xffffffff


	//   ....[89]....
        /*0db0*/ 	.word	0xffffffff


	//   ....[90]....
        /*0db4*/ 	.word	0xffffffff


	//   ....[91]....
        /*0db8*/ 	.word	0xffffffff


	//   ....[92]....
        /*0dbc*/ 	.word	0xffffffff


	//   ....[93]....
        /*0dc0*/ 	.word	0xffffffff


	//   ....[94]....
        /*0dc4*/ 	.word	0xffffffff


	//   ....[95]....
        /*0dc8*/ 	.word	0xffffffff


	//   ....[96]....
        /*0dcc*/ 	.word	0xffffffff


	//   ....[97]....
        /*0dd0*/ 	.word	0xffffffff


	//   ....[98]....
        /*0dd4*/ 	.word	0xffffffff


	//   ....[99]....
        /*0dd8*/ 	.word	0xffffffff


	//   ....[100]....
        /*0ddc*/ 	.word	0xffffffff


	//   ....[101]....
        /*0de0*/ 	.word	0xffffffff


	//   ....[102]....
        /*0de4*/ 	.word	0xffffffff


	//   ....[103]....
        /*0de8*/ 	.word	0xffffffff


	//   ....[104]....
        /*0dec*/ 	.word	0xffffffff


	//   ....[105]....
        /*0df0*/ 	.word	0xffffffff


	//   ....[106]....
        /*0df4*/ 	.word	0x0500000f


	//   ....[107]....
        /*0df8*/ 	.word	0x0500000f


	//   ....[108]....
        /*0dfc*/ 	.word	0x0500000f


	//   ....[109]....
        /*0e00*/ 	.word	0x0500000f


	//   ....[110]....
        /*0e04*/ 	.word	0x0500000f


	//   ....[111]....
        /*0e08*/ 	.word	0x0500000f


	//   ....[112]....
        /*0e0c*/ 	.word	0x0500000f


	//   ....[113]....
        /*0e10*/ 	.word	0x0500000f


	//   ....[114]....
        /*0e14*/ 	.word	0x0500000f


	//   ....[115]....
        /*0e18*/ 	.word	0x0500000f


	//   ....[116]....
        /*0e1c*/ 	.word	0x0500000f


	//   ....[117]....
        /*0e20*/ 	.word	0x0500000f


	//   ....[118]....
        /*0e24*/ 	.word	0x0500000f


	//   ....[119]....
        /*0e28*/ 	.word	0x0500000f


	//   ....[120]....
        /*0e2c*/ 	.word	0x0500000f


	//   ....[121]....
        /*0e30*/ 	.word	0x0500000f


	//   ....[122]....
        /*0e34*/ 	.word	0x0500000f


	//   ....[123]....
        /*0e38*/ 	.word	0x0500000f


	//   ....[124]....
        /*0e3c*/ 	.word	0x0500000f


	//   ....[125]....
        /*0e40*/ 	.word	0x0500000f


	//   ....[126]....
        /*0e44*/ 	.word	0x0500000f


	//   ....[127]....
        /*0e48*/ 	.word	0x0500000f


	//   ....[128]....
        /*0e4c*/ 	.word	0x0500000f


	//   ....[129]....
        /*0e50*/ 	.word	0x0500000f


	//   ....[130]....
        /*0e54*/ 	.word	0x0500000f


	//   ....[131]....
        /*0e58*/ 	.word	0x0500000f


	//   ....[132]....
        /*0e5c*/ 	.word	0x0500000f


	//   ....[133]....
        /*0e60*/ 	.word	0x0500000f


	//   ....[134]....
        /*0e64*/ 	.word	0x0500000f


	//   ....[135]....
        /*0e68*/ 	.word	0x0500000f


	//   ....[136]....
        /*0e6c*/ 	.word	0x0500000f


	//   ....[137]....
        /*0e70*/ 	.word	0x0500000f


	//   ....[138]....
        /*0e74*/ 	.word	0x0500000f


	//   ....[139]....
        /*0e78*/ 	.word	0x0500000f


	//   ....[140]....
        /*0e7c*/ 	.word	0x0500000f


	//   ....[141]....
        /*0e80*/ 	.word	0x0500000f


	//   ....[142]....
        /*0e84*/ 	.word	0x0500000f


	//   ....[143]....
        /*0e88*/ 	.word	0x0500000f


	//   ....[144]....
        /*0e8c*/ 	.word	0x0500000f


	//   ....[145]....
        /*0e90*/ 	.word	0x0500000f


	//   ....[146]....
        /*0e94*/ 	.word	0x0500000f


	//   ....[147]....
        /*0e98*/ 	.word	0x0500000f


	//   ....[148]....
        /*0e9c*/ 	.word	0x0500000f


	//   ....[149]....
        /*0ea0*/ 	.word	0x0500000f


	//   ....[150]....
        /*0ea4*/ 	.word	0x0500000f


	//----- nvinfo : EIATTR_COOP_GROUP_INSTR_OFFSETS
	.align		4
.L_399:
        /*0ea8*/ 	.byte	0x04, 0x28
        /*0eaa*/ 	.short	(.L_401 - .L_400)


	//   ....[0]....
.L_400:
        /*0eac*/ 	.word	0x00000060


	//   ....[1]....
        /*0eb0*/ 	.word	0x000001a0


	//   ....[2]....
        /*0eb4*/ 	.word	0x000001f0


	//   ....[3]....
        /*0eb8*/ 	.word	0x00000420


	//   ....[4]....
        /*0ebc*/ 	.word	0x00000580


	//   ....[5]....
        /*0ec0*/ 	.word	0x000006a0


	//   ....[6]....
        /*0ec4*/ 	.word	0x00000800


	//   ....[7]....
        /*0ec8*/ 	.word	0x0000be30


	//   ....[8]....
        /*0ecc*/ 	.word	0x0000c3c0


	//   ....[9]....
        /*0ed0*/ 	.word	0x0000c3d0


	//   ....[10]....
        /*0ed4*/ 	.word	0x0000c3e0


	//   ....[11]....
        /*0ed8*/ 	.word	0x0000c3f0


	//   ....[12]....
        /*0edc*/ 	.word	0x0000f860


	//   ....[13]....
        /*0ee0*/ 	.word	0x0000f870


	//   ....[14]....
        /*0ee4*/ 	.word	0x0000f880


	//   ....[15]....
        /*0ee8*/ 	.word	0x0000f890


	//   ....[16]....
        /*0eec*/ 	.word	0x00016dc0


	//   ....[17]....
        /*0ef0*/ 	.word	0x00016de0


	//   ....[18]....
        /*0ef4*/ 	.word	0x000170b0


	//   ....[19]....
        /*0ef8*/ 	.word	0x000170e0


	//   ....[20]....
        /*0efc*/ 	.word	0x0001c7f0


	//   ....[21]....
        /*0f00*/ 	.word	0x0001c810


	//   ....[22]....
        /*0f04*/ 	.word	0x0001cb30


	//   ....[23]....
        /*0f08*/ 	.word	0x0001cb90


	//   ....[24]....
        /*0f0c*/ 	.word	0x0001dca0


	//   ....[25]....
        /*0f10*/ 	.word	0x0001df00


	//   ....[26]....
        /*0f14*/ 	.word	0x0001df80


	//   ....[27]....
        /*0f18*/ 	.word	0x0001df90


	//   ....[28]....
        /*0f1c*/ 	.word	0x0001fa20


	//   ....[29]....
        /*0f20*/ 	.word	0x0001fa40


	//   ....[30]....
        /*0f24*/ 	.word	0x0001fa50


	//   ....[31]....
        /*0f28*/ 	.word	0x0001fa60


	//   ....[32]....
        /*0f2c*/ 	.word	0x00020500


	//   ....[33]....
        /*0f30*/ 	.word	0x00020520


	//   ....[34]....
        /*0f34*/ 	.word	0x00020680


	//   ....[35]....
        /*0f38*/ 	.word	0x000206a0


	//   ....[36]....
        /*0f3c*/ 	.word	0x000207f0


	//   ....[37]....
        /*0f40*/ 	.word	0x00020810


	//   ....[38]....
        /*0f44*/ 	.word	0x00020970


	//   ....[39]....
        /*0f48*/ 	.word	0x00020990


	//   ....[40]....
        /*0f4c*/ 	.word	0x00021190


	//   ....[41]....
        /*0f50*/ 	.word	0x000211c0


	//   ....[42]....
        /*0f54*/ 	.word	0x00021a10


	//   ....[43]....
        /*0f58*/ 	.word	0x00021a20


	//   ....[44]....
        /*0f5c*/ 	.word	0x00022b90


	//   ....[45]....
        /*0f60*/ 	.word	0x00022ba0


	//   ....[46]....
        /*0f64*/ 	.word	0x00022d10


	//   ....[47]....
        /*0f68*/ 	.word	0x00022d30


	//   ....[48]....
        /*0f6c*/ 	.word	0x00022e80


	//   ....[49]....
        /*0f70*/ 	.word	0x00022ea0


	//   ....[50]....
        /*0f74*/ 	.word	0x00023000


	//   ....[51]....
        /*0f78*/ 	.word	0x00023020


	//   ....[52]....
        /*0f7c*/ 	.word	0x00023200


	//   ....[53]....
        /*0f80*/ 	.word	0x00023440


	//   ....[54]....
        /*0f84*/ 	.word	0x00023470


	//   ....[55]....
        /*0f88*/ 	.word	0x000234a0


	//   ....[56]....
        /*0f8c*/ 	.word	0x000234d0


	//   ....[57]....
        /*0f90*/ 	.word	0x00023500


	//   ....[58]....
        /*0f94*/ 	.word	0x00023530


	//   ....[59]....
        /*0f98*/ 	.word	0x000236e0


	//   ....[60]....
        /*0f9c*/ 	.word	0x00023710


	//   ....[61]....
        /*0fa0*/ 	.word	0x00023740


	//   ....[62]....
        /*0fa4*/ 	.word	0x00023770


	//   ....[63]....
        /*0fa8*/ 	.word	0x000237a0


	//   ....[64]....
        /*0fac*/ 	.word	0x000237d0


	//   ....[65]....
        /*0fb0*/ 	.word	0x00023860


	//   ....[66]....
        /*0fb4*/ 	.word	0x00023890


	//   ....[67]....
        /*0fb8*/ 	.word	0x000238a0


	//   ....[68]....
        /*0fbc*/ 	.word	0x00023950


	//   ....[69]....
        /*0fc0*/ 	.word	0x00024b40


	//   ....[70]....
        /*0fc4*/ 	.word	0x00026cb0


	//   ....[71]....
        /*0fc8*/ 	.word	0x00027910


	//   ....[72]....
        /*0fcc*/ 	.word	0x00027940


	//   ....[73]....
        /*0fd0*/ 	.word	0x00027960


	//   ....[74]....
        /*0fd4*/ 	.word	0x00027a10


	//   ....[75]....
        /*0fd8*/ 	.word	0x00027a80


	//   ....[76]....
        /*0fdc*/ 	.word	0x00027ad0


	//   ....[77]....
        /*0fe0*/ 	.word	0x00027b40


	//   ....[78]....
        /*0fe4*/ 	.word	0x00027b90


	//   ....[79]....
        /*0fe8*/ 	.word	0x00027c00


	//   ....[80]....
        /*0fec*/ 	.word	0x00027c50


	//   ....[81]....
        /*0ff0*/ 	.word	0x00027cc0


	//   ....[82]....
        /*0ff4*/ 	.word	0x00027d10


	//   ....[83]....
        /*0ff8*/ 	.word	0x00027d80


	//   ....[84]....
        /*0ffc*/ 	.word	0x00027dd0


	//   ....[85]....
        /*1000*/ 	.word	0x00027e40


	//   ....[86]....
        /*1004*/ 	.word	0x00027e90


	//   ....[87]....
        /*1008*/ 	.word	0x0002b5a0


	//   ....[88]....
        /*100c*/ 	.word	0x0002b5d0


	//   ....[89]....
        /*1010*/ 	.word	0x0002b620


	//   ....[90]....
        /*1014*/ 	.word	0x0002b650


	//   ....[91]....
        /*1018*/ 	.word	0x0002b680


	//   ....[92]....
        /*101c*/ 	.word	0x0002b6b0


	//   ....[93]....
        /*1020*/ 	.word	0x0002b6e0


	//   ....[94]....
        /*1024*/ 	.word	0x0002b710


	//   ....[95]....
        /*1028*/ 	.word	0x0002b8f0


	//   ....[96]....
        /*102c*/ 	.word	0x0002b920


	//   ....[97]....
        /*1030*/ 	.word	0x0002b950


	//   ....[98]....
        /*1034*/ 	.word	0x0002b980


	//   ....[99]....
        /*1038*/ 	.word	0x0002b9b0


	//   ....[100]....
        /*103c*/ 	.word	0x0002b9e0


	//   ....[101]....
        /*1040*/ 	.word	0x0002baa0


	//   ....[102]....
        /*1044*/ 	.word	0x0002bac0


	//   ....[103]....
        /*1048*/ 	.word	0x0002bad0


	//   ....[104]....
        /*104c*/ 	.word	0x0002bb30


	//   ....[105]....
        /*1050*/ 	.word	0x0002c240


	//   ....[106]....
        /*1054*/ 	.word	0x0002c660


	//   ....[107]....
        /*1058*/ 	.word	0x0002c6f0


	//   ....[108]....
        /*105c*/ 	.word	0x0002c740


	//   ....[109]....
        /*1060*/ 	.word	0x0002c790


	//   ....[110]....
        /*1064*/ 	.word	0x0002c880


	//   ....[111]....
        /*1068*/ 	.word	0x0002c910


	//   ....[112]....
        /*106c*/ 	.word	0x0002c960


	//   ....[113]....
        /*1070*/ 	.word	0x0002c9b0


	//   ....[114]....
        /*1074*/ 	.word	0x0002cc10


	//   ....[115]....
        /*1078*/ 	.word	0x0002cf00


	//   ....[116]....
        /*107c*/ 	.word	0x0002d080


	//   ....[117]....
        /*1080*/ 	.word	0x0002d0d0


	//   ....[118]....
        /*1084*/ 	.word	0x0002d280


	//   ....[119]....
        /*1088*/ 	.word	0x0002d2d0


	//   ....[120]....
        /*108c*/ 	.word	0x0002d410


	//   ....[121]....
        /*1090*/ 	.word	0x0002d460


	//   ....[122]....
        /*1094*/ 	.word	0x0002d5a0


	//   ....[123]....
        /*1098*/ 	.word	0x0002d5f0


	//   ....[124]....
        /*109c*/ 	.word	0x0002d730


	//   ....[125]....
        /*10a0*/ 	.word	0x0002d780


	//   ....[126]....
        /*10a4*/ 	.word	0x0002d8c0


	//   ....[127]....
        /*10a8*/ 	.word	0x0002d910


	//   ....[128]....
        /*10ac*/ 	.word	0x0002da50


	//   ....[129]....
        /*10b0*/ 	.word	0x0002daa0


	//   ....[130]....
        /*10b4*/ 	.word	0x0002dbc0


	//   ....[131]....
        /*10b8*/ 	.word	0x0002dc10


	//   ....[132]....
        /*10bc*/ 	.word	0x0002df40


	//   ....[133]....
        /*10c0*/ 	.word	0x0002dff0


	//   ....[134]....
        /*10c4*/ 	.word	0x0002e170


	//   ....[135]....
        /*10c8*/ 	.word	0x0002e200


	//   ....[136]....
        /*10cc*/ 	.word	0x0002e280


	//   ....[137]....
        /*10d0*/ 	.word	0x0002e300


	//   ....[138]....
        /*10d4*/ 	.word	0x0002e380


	//   ....[139]....
        /*10d8*/ 	.word	0x0002e410


	//   ....[140]....
        /*10dc*/ 	.word	0x0002e4b0


	//   ....[141]....
        /*10e0*/ 	.word	0x0002e580


	//   ....[142]....
        /*10e4*/ 	.word	0x0002e600


	//   ....[143]....
        /*10e8*/ 	.word	0x0002e680


	//   ....[144]....
        /*10ec*/ 	.word	0x0002e700


	//   ....[145]....
        /*10f0*/ 	.word	0x0002e790


	//   ....[146]....
        /*10f4*/ 	.word	0x0002e810


	//   ....[147]....
        /*10f8*/ 	.word	0x0002e8b0


	//   ....[148]....
        /*10fc*/ 	.word	0x0002e900


	//   ....[149]....
        /*1100*/ 	.word	0x0002e990


	//   ....[150]....
        /*1104*/ 	.word	0x0002eac0


	//----- nvinfo : EIATTR_REG_RECONFIG
	.align		4
.L_401:
        /*1108*/ 	.byte	0x01, 0x54
	.zero		2


	//----- nvinfo : EIATTR_SYSCALL_OFFSETS
	.align		4
        /*110c*/ 	.byte	0x04, 0x46
        /*110e*/ 	.short	(.L_403 - .L_402)


	//   ....[0]....
.L_402:
        /*1110*/ 	.word	0x000023b0


	//   ....[1]....
        /*1114*/ 	.word	0x00002500


	//   ....[2]....
        /*1118*/ 	.word	0x0000bfc0


	//   ....[3]....
        /*111c*/ 	.word	0x0000c340


	//   ....[4]....
        /*1120*/ 	.word	0x000268c0


	//   ....[5]....
        /*1124*/ 	.word	0x00026a10


	//   ....[6]....
        /*1128*/ 	.word	0x00026b00


	//   ....[7]....
        /*112c*/ 	.word	0x000274c0


	//----- nvinfo : EIATTR_MBARRIER_INSTR_OFFSETS
	.align		4
.L_403:
        /*1130*/ 	.byte	0x04, 0x39
        /*1132*/ 	.short	(.L_405 - .L_404)


	//   ....[0]....
.L_404:
        /*1134*/ 	.word	0x000002d0
        /*1138*/ 	.word	0x000000ff
        /*113c*/ 	.word	0x00038800
        /*1140*/ 	.short	0x0100
        /*1142*/ 	.byte	0x08
	.zero		1


	//   ....[1]....
        /*1144*/ 	.word	0x000002e0
        /*1148*/ 	.word	0x000000ff
        /*114c*/ 	.word	0x00038820
        /*1150*/ 	.short	0x0100
        /*1152*/ 	.byte	0x08
	.zero		1


	//   ....[2]....
        /*1154*/ 	.word	0x000003d0
        /*1158*/ 	.word	0x000000ff
        /*115c*/ 	.word	0x00038830
        /*1160*/ 	.short	0x0100
        /*1162*/ 	.byte	0x08
	.zero		1


	//   ....[3]....
        /*1164*/ 	.word	0x000003e0
        /*1168*/ 	.word	0x000000ff
        /*116c*/ 	.word	0x00038840
        /*1170*/ 	.short	0x0100
        /*1172*/ 	.byte	0x08
	.zero		1


	//   ....[4]....
        /*1174*/ 	.word	0x000003f0
        /*1178*/ 	.word	0x000000ff
        /*117c*/ 	.word	0x00038838
        /*1180*/ 	.short	0x0100
        /*1182*/ 	.byte	0x08
	.zero		1


	//   ....[5]....
        /*1184*/ 	.word	0x00000400
        /*1188*/ 	.word	0x000000ff
        /*118c*/ 	.word	0x00038848
        /*1190*/ 	.short	0x0100
        /*1192*/ 	.byte	0x08
	.zero		1


	//   ....[6]....
        /*1194*/ 	.word	0x00000530
        /*1198*/ 	.word	0x000000ff
        /*119c*/ 	.word	0x00038850
        /*11a0*/ 	.short	0x0100
        /*11a2*/ 	.byte	0x08
	.zero		1


	//   ....[7]....
        /*11a4*/ 	.word	0x00000540
        /*11a8*/ 	.word	0x000000ff
        /*11ac*/ 	.word	0x00038860
        /*11b0*/ 	.short	0x0100
        /*11b2*/ 	.byte	0x08
	.zero		1


	//   ....[8]....
        /*11b4*/ 	.word	0x00000550
        /*11b8*/ 	.word	0x000000ff
        /*11bc*/ 	.word	0x00038858
        /*11c0*/ 	.short	0x0100
        /*11c2*/ 	.byte	0x08
	.zero		1


	//   ....[9]....
        /*11c4*/ 	.word	0x00000560
        /*11c8*/ 	.word	0x000000ff
        /*11cc*/ 	.word	0x00038868
        /*11d0*/ 	.short	0x0100
        /*11d2*/ 	.byte	0x08
	.zero		1


	//   ....[10]....
        /*11d4*/ 	.word	0x00000650
        /*11d8*/ 	.word	0x000000ff
        /*11dc*/ 	.word	0x00038870
        /*11e0*/ 	.short	0x0100
        /*11e2*/ 	.byte	0x06
	.zero		1


	//   ....[11]....
        /*11e4*/ 	.word	0x00000660
        /*11e8*/ 	.word	0x000000ff
        /*11ec*/ 	.word	0x00038880
        /*11f0*/ 	.short	0x0100
        /*11f2*/ 	.byte	0x06
	.zero		1


	//   ....[12]....
        /*11f4*/ 	.word	0x00000670
        /*11f8*/ 	.word	0x000000ff
        /*11fc*/ 	.word	0x00038878
        /*1200*/ 	.short	0x0100
        /*1202*/ 	.byte	0x06
	.zero		1


	//   ....[13]....
        /*1204*/ 	.word	0x00000680
        /*1208*/ 	.word	0x000000ff
        /*120c*/ 	.word	0x00038888
        /*1210*/ 	.short	0x0100
        /*1212*/ 	.byte	0x06
	.zero		1


	//   ....[14]....
        /*1214*/ 	.word	0x000007b0
        /*1218*/ 	.word	0x000000ff
        /*121c*/ 	.word	0x00038890
        /*1220*/ 	.short	0x0100
        /*1222*/ 	.byte	0x08
	.zero		1


	//   ....[15]....
        /*1224*/ 	.word	0x000007c0
        /*1228*/ 	.word	0x000000ff
        /*122c*/ 	.word	0x000388a0
        /*1230*/ 	.short	0x0100
        /*1232*/ 	.byte	0x08
	.zero		1


	//   ....[16]....
        /*1234*/ 	.word	0x000007d0
        /*1238*/ 	.word	0x000000ff
        /*123c*/ 	.word	0x00038898
        /*1240*/ 	.short	0x0100
        /*1242*/ 	.byte	0x08
	.zero		1


	//   ....[17]....
        /*1244*/ 	.word	0x000007e0
        /*1248*/ 	.word	0x000000ff
        /*124c*/ 	.word	0x000388a8
        /*1250*/ 	.short	0x0100
        /*1252*/ 	.byte	0x08
	.zero		1


	//   ....[18]....
        /*1254*/ 	.word	0x00000910
        /*1258*/ 	.word	0x000000ff
        /*125c*/ 	.word	0x000388b0
        /*1260*/ 	.short	0x0100
        /*1262*/ 	.byte	0x08
	.zero		1


	//   ....[19]....
        /*1264*/ 	.word	0x00000920
        /*1268*/ 	.word	0x000000ff
        /*126c*/ 	.word	0x000388c0
        /*1270*/ 	.short	0x0100
        /*1272*/ 	.byte	0x08
	.zero		1


	//   ....[20]....
        /*1274*/ 	.word	0x00000930
        /*1278*/ 	.word	0x000000ff
        /*127c*/ 	.word	0x000388b8
        /*1280*/ 	.short	0x0100
        /*1282*/ 	.byte	0x08
	.zero		1


	//   ....[21]....
        /*1284*/ 	.word	0x00000940
        /*1288*/ 	.word	0x000000ff
        /*128c*/ 	.word	0x000388c8
        /*1290*/ 	.short	0x0100
        /*1292*/ 	.byte	0x08
	.zero		1


	//   ....[22]....
        /*1294*/ 	.word	0x00004000
        /*1298*/ 	.word	0x00000003
        /*129c*/ 	.word	0x00038890
        /*12a0*/ 	.short	0x010a
        /*12a2*/ 	.byte	0x3f
	.zero		1


	//   ....[23]....
        /*12a4*/ 	.word	0x000077a0
        /*12a8*/ 	.word	0x00000003
        /*12ac*/ 	.word	0x00038890
        /*12b0*/ 	.short	0x010a
        /*12b2*/ 	.byte	0x3f
	.zero		1


	//   ....[24]....
        /*12b4*/ 	.word	0x0000ab80
        /*12b8*/ 	.word	0x00000003
        /*12bc*/ 	.word	0x00038890
        /*12c0*/ 	.short	0x010a
        /*12c2*/ 	.byte	0x3f
	.zero		1


	//   ....[25]....
        /*12c4*/ 	.word	0x0000afd0
        /*12c8*/ 	.word	0x00000024
        /*12cc*/ 	.word	0x00000000
        /*12d0*/ 	.short	0x0101
        /*12d2*/ 	.byte	0x3f
	.zero		1


	//   ....[26]....
        /*12d4*/ 	.word	0x0000b010
        /*12d8*/ 	.word	0x00000003
        /*12dc*/ 	.word	0x000388b0
        /*12e0*/ 	.short	0x010a
        /*12e2*/ 	.byte	0x3f
	.zero		1


	//   ....[27]....
        /*12e4*/ 	.word	0x0000b650
        /*12e8*/ 	.word	0x00000003
        /*12ec*/ 	.word	0x00000000
        /*12f0*/ 	.short	0x0101
        /*12f2*/ 	.byte	0x3f
	.zero		1


	//   ....[28]....
        /*12f4*/ 	.word	0x0000c040
        /*12f8*/ 	.word	0x00000012
        /*12fc*/ 	.word	0x00038800
        /*1300*/ 	.short	0x010a
        /*1302*/ 	.byte	0x3f
	.zero		1


	//   ....[29]....
        /*1304*/ 	.word	0x0000c090
        /*1308*/ 	.word	0x00000012
        /*130c*/ 	.word	0x00038800
        /*1310*/ 	.short	0x010a
        /*1312*/ 	.byte	0x3f
	.zero		1


	//   ....[30]....
        /*1314*/ 	.word	0x0000c870
        /*1318*/ 	.word	0x00000012
        /*131c*/ 	.word	0x00038800
        /*1320*/ 	.short	0x010a
        /*1322*/ 	.byte	0x3f
	.zero		1


	//   ....[31]....
        /*1324*/ 	.word	0x0000fc00
        /*1328*/ 	.word	0x00000012
        /*132c*/ 	.word	0x00038800
        /*1330*/ 	.short	0x010a
        /*1332*/ 	.byte	0x3f
	.zero		1


	//   ....[32]....
        /*1334*/ 	.word	0x00013360
        /*1338*/ 	.word	0x00000000
        /*133c*/ 	.word	0x00038830
        /*1340*/ 	.short	0x010a
        /*1342*/ 	.byte	0x3f
	.zero		1


	//   ....[33]....
        /*1344*/ 	.word	0x000133e0
        /*1348*/ 	.word	0x00000000
        /*134c*/ 	.word	0x00038830
        /*1350*/ 	.short	0x010a
        /*1352*/ 	.byte	0x3f
	.zero		1


	//   ....[34]....
        /*1354*/ 	.word	0x00017660
        /*1358*/ 	.word	0x00000000
        /*135c*/ 	.word	0x00000000
        /*1360*/ 	.short	0x0101
        /*1362*/ 	.byte	0x3f
	.zero		1


	//   ....[35]....
        /*1364*/ 	.word	0x000186d0
        /*1368*/ 	.word	0x0000000b
        /*136c*/ 	.word	0x00038830
        /*1370*/ 	.short	0x010a
        /*1372*/ 	.byte	0x3f
	.zero		1


	//   ....[36]....
        /*1374*/ 	.word	0x00018750
        /*1378*/ 	.word	0x0000000b
        /*137c*/ 	.word	0x00038830
        /*1380*/ 	.short	0x010a
        /*1382*/ 	.byte	0x3f
	.zero		1


	//   ....[37]....
        /*1384*/ 	.word	0x0001be70
        /*1388*/ 	.word	0x00000009
        /*138c*/ 	.word	0x00038850
        /*1390*/ 	.short	0x010a
        /*1392*/ 	.byte	0x3f
	.zero		1


	//   ....[38]....
        /*1394*/ 	.word	0x0001bec0
        /*1398*/ 	.word	0x00000009
        /*139c*/ 	.word	0x00038850
        /*13a0*/ 	.short	0x010a
        /*13a2*/ 	.byte	0x3f
	.zero		1


	//   ....[39]....
        /*13a4*/ 	.word	0x0001cdf0
        /*13a8*/ 	.word	0x0000009c
        /*13ac*/ 	.word	0x00000000
        /*13b0*/ 	.short	0x0101
        /*13b2*/ 	.byte	0x3f
	.zero		1


	//   ....[40]....
        /*13b4*/ 	.word	0x0001ce80
        /*13b8*/ 	.word	0x00000009
        /*13bc*/ 	.word	0x00000000
        /*13c0*/ 	.short	0x0101
        /*13c2*/ 	.byte	0x3f
	.zero		1


	//   ....[41]....
        /*13c4*/ 	.word	0x0001dbf0
        /*13c8*/ 	.word	0x00000000
        /*13cc*/ 	.word	0x00038850
        /*13d0*/ 	.short	0x010a
        /*13d2*/ 	.byte	0x3f
	.zero		1


	//   ....[42]....
        /*13d4*/ 	.word	0x0001dc40
        /*13d8*/ 	.word	0x00000000
        /*13dc*/ 	.word	0x00038850
        /*13e0*/ 	.short	0x010a
        /*13e2*/ 	.byte	0x3f
	.zero		1


	//   ....[43]....
        /*13e4*/ 	.word	0x0001e140
        /*13e8*/ 	.word	0x00000007
        /*13ec*/ 	.word	0x00000000
        /*13f0*/ 	.short	0x0101
        /*13f2*/ 	.byte	0x3f
	.zero		1


	//   ....[44]....
        /*13f4*/ 	.word	0x000204f0
        /*13f8*/ 	.word	0x00000000
        /*13fc*/ 	.word	0x00000000
        /*1400*/ 	.short	0x0101
        /*1402*/ 	.byte	0x3f
	.zero		1


	//   ....[45]....
        /*1404*/ 	.word	0x000211b0
        /*1408*/ 	.word	0x0000005e
        /*140c*/ 	.word	0x00000000
        /*1410*/ 	.short	0x0101
        /*1412*/ 	.byte	0x3f
	.zero		1


	//   ....[46]....
        /*1414*/ 	.word	0x00024c20
        /*1418*/ 	.word	0x00000012
        /*141c*/ 	.word	0x00038820
        /*1420*/ 	.short	0x010a
        /*1422*/ 	.byte	0x3f
	.zero		1


	//   ....[47]....
        /*1424*/ 	.word	0x00024cf0
        /*1428*/ 	.word	0x00000006
        /*142c*/ 	.word	0x000388a0
        /*1430*/ 	.short	0x010a
        /*1432*/ 	.byte	0x3f
	.zero		1


	//   ....[48]....
        /*1434*/ 	.word	0x00025220
        /*1438*/ 	.word	0x00000006
        /*143c*/ 	.word	0x000388c0
        /*1440*/ 	.short	0x010a
        /*1442*/ 	.byte	0x3f
	.zero		1


	//   ....[49]....
        /*1444*/ 	.word	0x00025860
        /*1448*/ 	.word	0x00000006
        /*144c*/ 	.word	0x000388a0
        /*1450*/ 	.short	0x010a
        /*1452*/ 	.byte	0x3f
	.zero		1


	//   ....[50]....
        /*1454*/ 	.word	0x00025db0
        /*1458*/ 	.word	0x00000006
        /*145c*/ 	.word	0x000388c0
        /*1460*/ 	.short	0x010a
        /*1462*/ 	.byte	0x3f
	.zero		1


	//   ....[51]....
        /*1464*/ 	.word	0x00026f30
        /*1468*/ 	.word	0x00000000
        /*146c*/ 	.word	0x00038840
        /*1470*/ 	.short	0x010a
        /*1472*/ 	.byte	0x3f
	.zero		1


	//   ....[52]....
        /*1474*/ 	.word	0x00027fa0
        /*1478*/ 	.word	0x00000012
        /*147c*/ 	.word	0x00038800
        /*1480*/ 	.short	0x0107
        /*1482*/ 	.byte	0x3f
	.zero		1


	//   ....[53]....
        /*1484*/ 	.word	0x000280a0
        /*1488*/ 	.word	0x00000012
        /*148c*/ 	.word	0x00038800
        /*1490*/ 	.short	0x0101
        /*1492*/ 	.byte	0x3f
	.zero		1


	//   ....[54]....
        /*1494*/ 	.word	0x000280c0
        /*1498*/ 	.word	0x00000012
        /*149c*/ 	.word	0x00038820
        /*14a0*/ 	.short	0x010a
        /*14a2*/ 	.byte	0x3f
	.zero		1


	//   ....[55]....
        /*14a4*/ 	.word	0x00028490
        /*14a8*/ 	.word	0x00000003
        /*14ac*/ 	.word	0x00038840
        /*14b0*/ 	.short	0x010a
        /*14b2*/ 	.byte	0x3f
	.zero		1


	//   ....[56]....
        /*14b4*/ 	.word	0x00028a20
        /*14b8*/ 	.word	0x00000002
        /*14bc*/ 	.word	0x00038860
        /*14c0*/ 	.short	0x010a
        /*14c2*/ 	.byte	0x3f
	.zero		1


	//   ....[57]....
        /*14c4*/ 	.word	0x000292c0
        /*14c8*/ 	.word	0x00000003
        /*14cc*/ 	.word	0x00038840
        /*14d0*/ 	.short	0x010a
        /*14d2*/ 	.byte	0x3f
	.zero		1


	//   ....[58]....
        /*14d4*/ 	.word	0x00029850
        /*14d8*/ 	.word	0x00000002
        /*14dc*/ 	.word	0x00038860
        /*14e0*/ 	.short	0x010a
        /*14e2*/ 	.byte	0x3f
	.zero		1


	//   ....[59]....
        /*14e4*/ 	.word	0x0002a050
        /*14e8*/ 	.word	0x00000003
        /*14ec*/ 	.word	0x00038840
        /*14f0*/ 	.short	0x010a
        /*14f2*/ 	.byte	0x3f
	.zero		1


	//   ....[60]....
        /*14f4*/ 	.word	0x0002a5d0
        /*14f8*/ 	.word	0x00000002
        /*14fc*/ 	.word	0x00038860
        /*1500*/ 	.short	0x010a
        /*1502*/ 	.byte	0x3f
	.zero		1


	//   ....[61]....
        /*1504*/ 	.word	0x0002ad70
        /*1508*/ 	.word	0x00000000
        /*150c*/ 	.word	0x00038860
        /*1510*/ 	.short	0x010a
        /*1512*/ 	.byte	0x3f
	.zero		1


	//   ....[62]....
        /*1514*/ 	.word	0x0002c1c0
        /*1518*/ 	.word	0x00000000
        /*151c*/ 	.word	0x00038820
        /*1520*/ 	.short	0x010a
        /*1522*/ 	.byte	0x3f
	.zero		1


	//   ....[63]....
        /*1524*/ 	.word	0x0002c3a0
        /*1528*/ 	.word	0x00000006
        /*152c*/ 	.word	0x00000000
        /*1530*/ 	.short	0x010a
        /*1532*/ 	.byte	0x3f
	.zero		1


	//   ....[64]....
        /*1534*/ 	.word	0x0002c3d0
        /*1538*/ 	.word	0x00000007
        /*153c*/ 	.word	0x00000000
        /*1540*/ 	.short	0x010a
        /*1542*/ 	.byte	0x3f
	.zero		1


	//   ....[65]....
        /*1544*/ 	.word	0x0002c430
        /*1548*/ 	.word	0x00000004
        /*154c*/ 	.word	0x00000000
        /*1550*/ 	.short	0x010a
        /*1552*/ 	.byte	0x3f
	.zero		1


	//   ....[66]....
        /*1554*/ 	.word	0x0002c460
        /*1558*/ 	.word	0x00000003
        /*155c*/ 	.word	0x00000000
        /*1560*/ 	.short	0x010a
        /*1562*/ 	.byte	0x3f
	.zero		1


	//   ....[67]....
        /*1564*/ 	.word	0x0002c4c0
        /*1568*/ 	.word	0x00000003
        /*156c*/ 	.word	0x00038890
        /*1570*/ 	.short	0x010a
        /*1572*/ 	.byte	0x3f
	.zero		1


	//   ....[68]....
        /*1574*/ 	.word	0x0002c510
        /*1578*/ 	.word	0x00000003
        /*157c*/ 	.word	0x00038890
        /*1580*/ 	.short	0x010a
        /*1582*/ 	.byte	0x3f
	.zero		1


	//   ....[69]....
        /*1584*/ 	.word	0x0002c560
        /*1588*/ 	.word	0x00000003
        /*158c*/ 	.word	0x00038890
        /*1590*/ 	.short	0x010a
        /*1592*/ 	.byte	0x3f
	.zero		1


	//   ....[70]....
        /*1594*/ 	.word	0x0002c5b0
        /*1598*/ 	.word	0x00000003
        /*159c*/ 	.word	0x000388b0
        /*15a0*/ 	.short	0x010a
        /*15a2*/ 	.byte	0x3f
	.zero		1


	//   ....[71]....
        /*15a4*/ 	.word	0x0002c7d0
        /*15a8*/ 	.word	0x00000012
        /*15ac*/ 	.word	0x00038800
        /*15b0*/ 	.short	0x010a
        /*15b2*/ 	.byte	0x3f
	.zero		1


	//   ....[72]....
        /*15b4*/ 	.word	0x0002c9f0
        /*15b8*/ 	.word	0x00000012
        /*15bc*/ 	.word	0x00038800
        /*15c0*/ 	.short	0x010a
        /*15c2*/ 	.byte	0x3f
	.zero		1


	//   ....[73]....
        /*15c4*/ 	.word	0x0002ca40
        /*15c8*/ 	.word	0x00000000
        /*15cc*/ 	.word	0x00038830
        /*15d0*/ 	.short	0x010a
        /*15d2*/ 	.byte	0x3f
	.zero		1


	//   ....[74]....
        /*15d4*/ 	.word	0x0002ca90
        /*15d8*/ 	.word	0x0000000b
        /*15dc*/ 	.word	0x00038830
        /*15e0*/ 	.short	0x010a
        /*15e2*/ 	.byte	0x3f
	.zero		1


	//   ....[75]....
        /*15e4*/ 	.word	0x0002cae0
        /*15e8*/ 	.word	0x00000009
        /*15ec*/ 	.word	0x00038850
        /*15f0*/ 	.short	0x010a
        /*15f2*/ 	.byte	0x3f
	.zero		1


	//   ....[76]....
        /*15f4*/ 	.word	0x0002cb30
        /*15f8*/ 	.word	0x00000000
        /*15fc*/ 	.word	0x00038850
        /*1600*/ 	.short	0x010a
        /*1602*/ 	.byte	0x3f
	.zero		1


	//   ....[77]....
        /*1604*/ 	.word	0x0002cce0
        /*1608*/ 	.word	0x00000012
        /*160c*/ 	.word	0x00038820
        /*1610*/ 	.short	0x010a
        /*1612*/ 	.byte	0x3f
	.zero		1


	//   ....[78]....
        /*1614*/ 	.word	0x0002cd30
        /*1618*/ 	.word	0x00000006
        /*161c*/ 	.word	0x000388a0
        /*1620*/ 	.short	0x010a
        /*1622*/ 	.byte	0x3f
	.zero		1


	//   ....[79]....
        /*1624*/ 	.word	0x0002cd80
        /*1628*/ 	.word	0x00000006
        /*162c*/ 	.word	0x000388c0
        /*1630*/ 	.short	0x010a
        /*1632*/ 	.byte	0x3f
	.zero		1


	//   ....[80]....
        /*1634*/ 	.word	0x0002cdd0
        /*1638*/ 	.word	0x00000006
        /*163c*/ 	.word	0x000388a0
        /*1640*/ 	.short	0x010a
        /*1642*/ 	.byte	0x3f
	.zero		1


	//   ....[81]....
        /*1644*/ 	.word	0x0002ce20
        /*1648*/ 	.word	0x00000006
        /*164c*/ 	.word	0x000388c0
        /*1650*/ 	.short	0x010a
        /*1652*/ 	.byte	0x3f
	.zero		1


	//   ....[82]....
        /*1654*/ 	.word	0x0002cfc0
        /*1658*/ 	.word	0x00000000
        /*165c*/ 	.word	0x00038840
        /*1660*/ 	.short	0x010a
        /*1662*/ 	.byte	0x3f
	.zero		1


	//   ....[83]....
        /*1664*/ 	.word	0x0002dc50
        /*1668*/ 	.word	0x00000012
        /*166c*/ 	.word	0x00038820
        /*1670*/ 	.short	0x010a
        /*1672*/ 	.byte	0x3f
	.zero		1


	//   ....[84]....
        /*1674*/ 	.word	0x0002dca0
        /*1678*/ 	.word	0x00000003
        /*167c*/ 	.word	0x00038840
        /*1680*/ 	.short	0x010a
        /*1682*/ 	.byte	0x3f
	.zero		1


	//   ....[85]....
        /*1684*/ 	.word	0x0002dcf0
        /*1688*/ 	.word	0x00000002
        /*168c*/ 	.word	0x00038860
        /*1690*/ 	.short	0x010a
        /*1692*/ 	.byte	0x3f
	.zero		1


	//   ....[86]....
        /*1694*/ 	.word	0x0002dd40
        /*1698*/ 	.word	0x00000003
        /*169c*/ 	.word	0x00038840
        /*16a0*/ 	.short	0x010a
        /*16a2*/ 	.byte	0x3f
	.zero		1


	//   ....[87]....
        /*16a4*/ 	.word	0x0002dd90
        /*16a8*/ 	.word	0x00000002
        /*16ac*/ 	.word	0x00038860
        /*16b0*/ 	.short	0x010a
        /*16b2*/ 	.byte	0x3f
	.zero		1


	//   ....[88]....
        /*16b4*/ 	.word	0x0002dde0
        /*16b8*/ 	.word	0x00000003
        /*16bc*/ 	.word	0x00038840
        /*16c0*/ 	.short	0x010a
        /*16c2*/ 	.byte	0x3f
	.zero		1


	//   ....[89]....
        /*16c4*/ 	.word	0x0002de30
        /*16c8*/ 	.word	0x00000002
        /*16cc*/ 	.word	0x00038860
        /*16d0*/ 	.short	0x010a
        /*16d2*/ 	.byte	0x3f
	.zero		1


	//   ....[90]....
        /*16d4*/ 	.word	0x0002de80
        /*16d8*/ 	.word	0x00000000
        /*16dc*/ 	.word	0x00038860
        /*16e0*/ 	.short	0x010a
        /*16e2*/ 	.byte	0x3f
	.zero		1


	//   ....[91]....
        /*16e4*/ 	.word	0x0002e9e0
        /*16e8*/ 	.word	0x00000000
        /*16ec*/ 	.word	0x00038820
        /*16f0*/ 	.short	0x010a
        /*16f2*/ 	.byte	0x3f
	.zero		1


	//   ....[92]....
        /*16f4*/ 	.word	0x0002eb80
        /*16f8*/ 	.word	0x00000006
        /*16fc*/ 	.word	0x00000000
        /*1700*/ 	.short	0x010a
        /*1702*/ 	.byte	0x3f
	.zero		1


	//   ....[93]....
        /*1704*/ 	.word	0x0002ebd0
        /*1708*/ 	.word	0x00000007
        /*170c*/ 	.word	0x00000000
        /*1710*/ 	.short	0x010a
        /*1712*/ 	.byte	0x3f
	.zero		1


	//   ....[94]....
        /*1714*/ 	.word	0x0002ec20
        /*1718*/ 	.word	0x00000004
        /*171c*/ 	.word	0x00000000
        /*1720*/ 	.short	0x010a
        /*1722*/ 	.byte	0x3f
	.zero		1


	//----- nvinfo : EIATTR_NUM_MBARRIERS
	.align		4
.L_405:
        /*1724*/ 	.byte	0x03, 0x38
        /*1726*/ 	.short	0x0016


	//----- nvinfo : EIATTR_EXIT_INSTR_OFFSETS
	.align		4
        /*1728*/ 	.byte	0x04, 0x1c
        /*172a*/ 	.short	(.L_407 - .L_406)


	//   ....[0]....
.L_406:
        /*172c*/ 	.word	0x0002c4b0


	//----- nvinfo : EIATTR_MAX_THREADS
	.align		4
.L_407:
        /*1730*/ 	.byte	0x04, 0x05
        /*1732*/ 	.short	(.L_409 - .L_408)
.L_408:
        /*1734*/ 	.word	0x00000180
        /*1738*/ 	.word	0x00000001
        /*173c*/ 	.word	0x00000001


	//----- nvinfo : EIATTR_CRS_STACK_SIZE
	.align		4
.L_409:
        /*1740*/ 	.byte	0x04, 0x1e
        /*1742*/ 	.short	(.L_411 - .L_410)
.L_410:
        /*1744*/ 	.word	0x00000000


	//----- nvinfo : EIATTR_CBANK_PARAM_SIZE
	.align		4
.L_411:
        /*1748*/ 	.byte	0x03, 0x19
        /*174a*/ 	.short	0x0af0


	//----- nvinfo : EIATTR_PARAM_CBANK
	.align		4
        /*174c*/ 	.byte	0x04, 0x0a
        /*174e*/ 	.short	(.L_413 - .L_412)
	.align		4
.L_412:
        /*1750*/ 	.word	index@(.nv.constant0._ZN7cutlass13device_kernelIN5flash11enable_sm90INS1_16FlashAttnFwdSm90INS1_25CollectiveMainloopFwdSm90ILi2EN4cute5tupleIJNS5_1CILi1EEES8_S8_EEENS6_IJNS7_ILi128EEENS7_ILi80EEENS7_ILi256EEEEEELi256ENS_10bfloat16_tEfNS_4arch4Sm90ELb0ELb0ELb1ELb1ELb0ELb1ELb0ELb1ELb1ELb1ELb1ELb0EEENS1_21CollectiveEpilogueFwdINS6_IJSA_SC_SB_EEES9_SE_SG_Li256ELb1ELb1ELb1ELb0EEENS1_36VarlenDynamicPersistentTileSchedulerILi128ELi80ELi256ELi128ELb1ELb1ELb1ELb0ELb1ELb1EEEEEEEEEvNT_6ParamsE)
        /*1754*/ 	.short	0x0210
        /*1756*/ 	.short	0x0af0


	//----- nvinfo : EIATTR_SW_WAR
	.align		4
.L_413:
        /*1758*/ 	.byte	0x04, 0x36
        /*175a*/ 	.short	(.L_415 - .L_414)
.L_414:
        /*175c*/ 	.word	0x00000008
.L_415:


//--------------------- .nv.info._ZN7cutlass13device_kernelIN5flash11enable_sm90INS1_16FlashAttnFwdSm90INS1_25CollectiveMainloopFwdSm90ILi2EN4cute5tupleIJNS5_1CILi1EEES8_S8_EEENS6_IJNS7_ILi128EEENS7_ILi64EEENS7_ILi256EEEEEELi256ENS_10bfloat16_tEfNS_4arch4Sm90ELb0ELb1ELb1ELb0ELb0ELb0ELb0ELb1ELb1ELb1ELb1ELb0EEENS1_21CollectiveEpilogueFwdINS6_IJSA_SC_SB_EEES9_SE_SG_Li256ELb0ELb1ELb1ELb0EEENS1_19SingleTileSchedulerILb0ELb1ELb1ELi128EEEEEEEEEvNT_6ParamsE --------------------------
	.section	.nv.info._ZN7cutlass13device_kernelIN5flash11enable_sm90INS1_16FlashAttnFwdSm90INS1_25CollectiveMainloopFwdSm90ILi2EN4cute5tupleIJNS5_1CILi1EEES8_S8_EEENS6_IJNS7_ILi128EEENS7_ILi64EEENS7_ILi256EEEEEELi256ENS_10bfloat16_tEfNS_4arch4Sm90ELb0ELb1ELb1ELb0ELb0ELb0ELb0ELb1ELb1ELb1ELb1ELb0EEENS1_21CollectiveEpilogueFwdINS6_IJSA_SC_SB_EEES9_SE_SG_Li256ELb0ELb1ELb1ELb0EEENS1_19SingleTileSchedulerILb0ELb1ELb1ELi128EEEEEEEEEvNT_6ParamsE,"",@"SHT_CUDA_INFO"
	.sectionflags	@""
	.align	4


	//----- nvinfo : EIATTR_CUDA_API_VERSION
	.align		4
        /*0000*/ 	.byte	0x04, 0x37
        /*0002*/ 	.short	(.L_417 - .L_416)
.L_416:
        /*0004*/ 	.word	0x00000082


	//----- nvinfo : EIATTR_KPARAM_INFO
	.align		4
.L_417:
        /*0008*/ 	.byte	0x04, 0x17
        /*000a*/ 	.short	(.L_419 - .L_418)
.L_418:
        /*000c*/ 	.word	0x00000000
        /*0010*/ 	.short	0x0000
        /*0012*/ 	.short	0x0070
        /*0014*/ 	.byte	0x00, 0xf0, 0x01, 0x28


	//----- nvinfo : EIATTR_SPARSE_MMA_MASK
	.align		4
.L_419:
        /*0018*/ 	.byte	0x03, 0x50
        /*001a*/ 	.short	0x0000


	//----- nvinfo : EIATTR_MAXREG_COUNT
	.align		4
        /*001c*/ 	.byte	0x03, 0x1b
        /*001e*/ 	.short	0x00a8


	//----- nvinfo : EIATTR_NUM_BARRIERS
	.align		4
        /*0020*/ 	.byte	0x02, 0x4c
        /*0022*/ 	.byte	0x09
	.zero		1


	//----- nvinfo : EIATTR_EXTERNS
	.align		4
        /*0024*/ 	.byte	0x04, 0x0f
        /*0026*/ 	.short	(.L_421 - .L_420)


	//   ....[0]....
	.align		4
.L_420:
        /*0028*/ 	.word	index@(__assertfail)


	//----- nvinfo : EIATTR_ANNOTATIONS
	.align		4
.L_421:
        /*002c*/ 	.byte	0x04, 0x55
        /*002e*/ 	.short	(.L_423 - .L_422)


	//   ....[0]....
.L_422:
        /* <DEDUP_REMOVED lines=10> */


	//----- nvinfo : EIATTR_MERCURY_ISA_VERSION
	.align		4
.L_423:
        /*00c0*/ 	.byte	0x03, 0x5f
        /*00c2*/ 	.short	0x0101


	//----- nvinfo : EIATTR_INT_WARP_WIDE_INSTR_OFFSETS
	.align		4
        /*00c4*/ 	.byte	0x04, 0x31
        /*00c6*/ 	.short	(.L_425 - .L_424)


	//   ....[0]....
.L_424:
        /*00c8*/ 	.word	0x00000130


	//   ....[1]....
        /*00cc*/ 	.word	0x00000170


	//   ....[2]....
        /*00d0*/ 	.word	0x000001e0


	//----- nvinfo : EIATTR_COOP_GROUP_MASK_REGIDS
	.align		4
.L_425:
        /*00d4*/ 	.byte	0x04, 0x29
        /*00d6*/ 	.short	(.L_427 - .L_426)


	//   ....[0]....
.L_426:
        /*00d8*/ 	.word	0xffffffff


	//   ....[1]....
        /*00dc*/ 	.word	0xffffffff


	//   ....[2]....
        /*00e0*/ 	.word	0xffffffff


	//   ....[3]....
        /*00e4*/ 	.word	0xffffffff


	//   ....[4]....
        /*00e8*/ 	.word	0xffffffff


	//   ....[5]....
        /*00ec*/ 	.word	0xffffffff


	//   ....[6]....
        /*00f0*/ 	.word	0xffffffff


	//   ....[7]....
        /*00f4*/ 	.word	0xffffffff


	//   ....[8]....
        /*00f8*/ 	.word	0xffffffff


	//   ....[9]....
        /*00fc*/ 	.word	0xffffffff


	//   ....[10]....
        /*0100*/ 	.word	0xffffffff


	//   ....[11]....
        /*0104*/ 	.word	0xffffffff


	//   ....[12]....
        /*0108*/ 	.word	0xffffffff


	//   ....[13]....
        /*010c*/ 	.word	0xffffffff


	//   ....[14]....
        /*0110*/ 	.word	0xffffffff


	//   ....[15]....
        /*0114*/ 	.word	0xffffffff


	//   ....[16]....
        /*0118*/ 	.word	0xffffffff


	//   ....[17]....
        /*011c*/ 	.word	0xffffffff


	//   ....[18]....
        /*0120*/ 	.word	0xffffffff


	//   ....[19]....
        /*0124*/ 	.word	0xffffffff


	//   ....[20]....
        /*0128*/ 	.word	0xffffffff


	//   ....[21]....
        /*012c*/ 	.word	0xffffffff


	//   ....[22]....
        /*0130*/ 	.word	0xffffffff


	//   ....[23]....
        /*0134*/ 	.word	0xffffffff


	//   ....[24]....
        /*0138*/ 	.word	0xffffffff


	//   ....[25]....
        /*013c*/ 	.word	0xffffffff


	//   ....[26]....
        /*0140*/ 	.word	0xffffffff


	//   ....[27]....
        /*0144*/ 	.word	0xffffffff


	//   ....[28]....
        /*0148*/ 	.word	0xffffffff


	//   ....[29]....
        /*014c*/ 	.word	0xffffffff


	//   ....[30]....
        /*0150*/ 	.word	0xffffffff


	//   ....[31]....
        /*0154*/ 	.word	0xffffffff


	//   ....[32]....
        /*0158*/ 	.word	0xffffffff


	//   ....[33]....
        /*015c*/ 	.word	0xffffffff


	//   ....[34]....
        /*0160*/ 	.word	0xffffffff


	//   ....[35]....
        /*0164*/ 	.word	0xffffffff


	//   ....[36]....
        /*0168*/ 	.word	0xffffffff


	//   ....[37]....
        /*016c*/ 	.word	0xffffffff


	//   ....[38]....
        /*0170*/ 	.word	0xffffffff


	//   ....[39]....
        /*0174*/ 	.word	0xffffffff


	//   ....[40]....
        /*0178*/ 	.word	0xffffffff


	//   ....[41]....
        /*017c*/ 	.word	0xffffffff


	//   ....[42]....
        /*0180*/ 	.word	0xffffffff


	//   ....[43]....
        /*0184*/ 	.word	0xffffffff


	//   ....[44]....
        /*0188*/ 	.word	0xffffffff


	//   ....[45]....
        /*018c*/ 	.word	0xffffffff


	//   ....[46]....
        /*0190*/ 	.word	0xffffffff


	//   ....[47]....
        /*0194*/ 	.word	0xffffffff


	//   ....[48]....
        /*0198*/ 	.word	0xffffffff


	//   ....[49]....
        /*019c*/ 	.word	0xffffffff


	//   ....[50]....
        /*01a0*/ 	.word	0xffffffff


	//   ....[51]....
        /*01a4*/ 	.word	0xffffffff


	//   ....[52]....
        /*01a8*/ 	.word	0xffffffff


	//   ....[53]....
        /*01ac*/ 	.word	0xffffffff


	//   ....[54]....
        /*01b0*/ 	.word	0xffffffff


	//   ....[55]....
        /*01b4*/ 	.word	0xffffffff


	//   ....[56]....
        /*01b8*/ 	.word	0xffffffff


	//   ....[57]....
        /*01bc*/ 	.word	0xffffffff


	//   ....[58]....
        /*01c0*/ 	.word	0xffffffff


	//   ....[59]....
        /*01c4*/ 	.word	0xffffffff


	//   ....[60]....
        /*01c8*/ 	.word	0xffffffff


	//   ....[61]....
        /*01cc*/ 	.word	0x0500000f


	//   ....[62]....
        /*01d0*/ 	.word	0x0500000f


	//   ....[63]....
        /*01d4*/ 	.word	0x0500000f


	//   ....[64]....
        /*01d8*/ 	.word	0x0500000f


	//   ....[65]....
        /*01dc*/ 	.word	0x0500000f


	//   ....[66]....
        /*01e0*/ 	.word	0x0500000f


	//   ....[67]....
        /*01e4*/ 	.word	0x0500000f


	//   ....[68]....
        /*01e8*/ 	.word	0x0500000f


	//   ....[69]....
        /*01ec*/ 	.word	0x0500000f


	//   ....[70]....
        /*01f0*/ 	.word	0x0500000f


	//   ....[71]....
        /*01f4*/ 	.word	0x0500000f


	//   ....[72]....
        /*01f8*/ 	.word	0x0500000f


	//   ....[73]....
        /*01fc*/ 	.word	0x0500000f


	//   ....[74]....
        /*0200*/ 	.word	0x0500000f


	//   ....[75]....
        /*0204*/ 	.word	0x0500000f


	//   ....[76]....
        /*0208*/ 	.word	0x0500000f


	//   ....[77]....
        /*020c*/ 	.word	0x0500000f


	//   ....[78]....
        /*0210*/ 	.word	0x0500000f


	//----- nvinfo : EIATTR_COOP_GROUP_INSTR_OFFSETS
	.align		4
.L_427:
        /*0214*/ 	.byte	0x04, 0x28
        /*0216*/ 	.short	(.L_429 - .L_428)


	//   ....[0]....
.L_428:
        /*0218*/ 	.word	0x00000060


	//   ....[1]....
        /*021c*/ 	.word	0x00000140


	//   ....[2]....
        /*0220*/ 	.word	0x00000190


	//   ....[3]....
        /*0224*/ 	.word	0x000003c0


	//   ....[4]....
        /*0228*/ 	.word	0x00000520


	//   ....[5]....
        /*022c*/ 	.word	0x00000640


	//   ....[6]....
        /*0230*/ 	.word	0x000007a0


	//   ....[7]....
        /*0234*/ 	.word	0x00001800


	//   ....[8]....
        /*0238*/ 	.word	0x00002810


	//   ....[9]....
        /*023c*/ 	.word	0x00002ed0


	//   ....[10]....
        /*0240*/ 	.word	0x000038c0


	//   ....[11]....
        /*0244*/ 	.word	0x00003920


	//   ....[12]....
        /*0248*/ 	.word	0x00004020


	//   ....[13]....
        /*024c*/ 	.word	0x00004080


	//   ....[14]....
        /*0250*/ 	.word	0x00006210


	//   ....[15]....
        /*0254*/ 	.word	0x000065c0


	//   ....[16]....
        /*0258*/ 	.word	0x00006c80


	//   ....[17]....
        /*025c*/ 	.word	0x00006d60


	//   ....[18]....
        /*0260*/ 	.word	0x00007120


	//   ....[19]....
        /*0264*/ 	.word	0x000071a0


	//   ....[20]....
        /*0268*/ 	.word	0x000090b0


	//   ....[21]....
        /*026c*/ 	.word	0x00009340


	//   ....[22]....
        /*0270*/ 	.word	0x00009560


	//   ....[23]....
        /*0274*/ 	.word	0x000095b0


	//   ....[24]....
        /*0278*/ 	.word	0x0000b240


	//   ....[25]....
        /*027c*/ 	.word	0x0000b6a0


	//   ....[26]....
        /*0280*/ 	.word	0x0000bd60


	//   ....[27]....
        /*0284*/ 	.word	0x0000be50


	//   ....[28]....
        /*0288*/ 	.word	0x0000c190


	//   ....[29]....
        /*028c*/ 	.word	0x0000c2b0


	//   ....[30]....
        /*0290*/ 	.word	0x0000d290


	//   ....[31]....
        /*0294*/ 	.word	0x0000d2c0


	//   ....[32]....
        /*0298*/ 	.word	0x0000d360


	//   ....[33]....
        /*029c*/ 	.word	0x0000d3d0


	//   ....[34]....
        /*02a0*/ 	.word	0x0000e600


	//   ....[35]....
        /*02a4*/ 	.word	0x0000e660


	//   ....[36]....
        /*02a8*/ 	.word	0x0000e6a0


	//   ....[37]....
        /*02ac*/ 	.word	0x0000e6d0


	//   ....[38]....
        /*02b0*/ 	.word	0x0000e710


	//   ....[39]....
        /*02b4*/ 	.word	0x0000e720


	//   ....[40]....
        /*02b8*/ 	.word	0x0000f390


	//   ....[41]....
        /*02bc*/ 	.word	0x0000f3a0


	//   ....[42]....
        /*02c0*/ 	.word	0x00010420


	//   ....[43]....
        /*02c4*/ 	.word	0x00011300


	//   ....[44]....
        /*02c8*/ 	.word	0x00011d40


	//   ....[45]....
        /*02cc*/ 	.word	0x00011d80


	//   ....[46]....
        /*02d0*/ 	.word	0x00011db0


	//   ....[47]....
        /*02d4*/ 	.word	0x00011dd0


	//   ....[48]....
        /*02d8*/ 	.word	0x00011e10


	//   ....[49]....
        /*02dc*/ 	.word	0x00011e90


	//   ....[50]....
        /*02e0*/ 	.word	0x00011ec0


	//   ....[51]....
        /*02e4*/ 	.word	0x00011f30


	//   ....[52]....
        /*02e8*/ 	.word	0x00011f60


	//   ....[53]....
        /*02ec*/ 	.word	0x00011fd0


	//   ....[54]....
        /*02f0*/ 	.word	0x00012000


	//   ....[55]....
        /*02f4*/ 	.word	0x00012070


	//   ....[56]....
        /*02f8*/ 	.word	0x000120a0


	//   ....[57]....
        /*02fc*/ 	.word	0x00012110


	//   ....[58]....
        /*0300*/ 	.word	0x00012140


	//   ....[59]....
        /*0304*/ 	.word	0x000121a0


	//   ....[60]....
        /*0308*/ 	.word	0x00014e10


	//   ....[61]....
        /*030c*/ 	.word	0x00015470


	//   ....[62]....
        /*0310*/ 	.word	0x000155e0


	//   ....[63]....
        /*0314*/ 	.word	0x00015640


	//   ....[64]....
        /*0318*/ 	.word	0x00015790


	//   ....[65]....
        /*031c*/ 	.word	0x00015800


	//   ....[66]....
        /*0320*/ 	.word	0x00015900


	//   ....[67]....
        /*0324*/ 	.word	0x00015970


	//   ....[68]....
        /*0328*/ 	.word	0x00015a70


	//   ....[69]....
        /*032c*/ 	.word	0x00015ae0


	//   ....[70]....
        /*0330*/ 	.word	0x00015be0


	//   ....[71]....
        /*0334*/ 	.word	0x00015c50


	//   ....[72]....
        /*0338*/ 	.word	0x00015d50


	//   ....[73]....
        /*033c*/ 	.word	0x00015dc0


	//   ....[74]....
        /*0340*/ 	.word	0x00015ec0


	//   ....[75]....
        /*0344*/ 	.word	0x00015f20


	//   ....[76]....
        /*0348*/ 	.word	0x00016010


	//   ....[77]....
        /*034c*/ 	.word	0x00016060


	//   ....[78]....
        /*0350*/ 	.word	0x00016460


	//----- nvinfo : EIATTR_REG_RECONFIG
	.align		4
.L_429:
        /*0354*/ 	.byte	0x01, 0x54
	.zero		2


	//----- nvinfo : EIATTR_SYSCALL_OFFSETS
	.align		4
        /*0358*/ 	.byte	0x04, 0x46
        /*035a*/ 	.short	(.L_431 - .L_430)


	//   ....[0]....
.L_430:
        /*035c*/ 	.word	0x000019d0


	//   ....[1]....
        /*0360*/ 	.word	0x00010f80


	//   ....[2]....
        /*0364*/ 	.word	0x000110c0


	//   ....[3]....
        /*0368*/ 	.word	0x000111b0


	//   ....[4]....
        /*036c*/ 	.word	0x00011970


	//----- nvinfo : EIATTR_MBARRIER_INSTR_OFFSETS
	.align		4
.L_431:
        /*0370*/ 	.byte	0x04, 0x39
        /*0372*/ 	.short	(.L_433 - .L_432)


	//   ....[0]....
.L_432:
        /*0374*/ 	.word	0x00000270
        /*0378*/ 	.word	0x000000ff
        /*037c*/ 	.word	0x00030800
        /*0380*/ 	.short	0x0100
        /*0382*/ 	.byte	0x08
	.zero		1


	//   ....[1]....
        /*0384*/ 	.word	0x00000280
        /*0388*/ 	.word	0x000000ff
        /*038c*/ 	.word	0x00030820
        /*0390*/ 	.short	0x0100
        /*0392*/ 	.byte	0x08
	.zero		1


	//   ....[2]....
        /*0394*/ 	.word	0x00000370
        /*0398*/ 	.word	0x000000ff
        /*039c*/ 	.word	0x00030830
        /*03a0*/ 	.short	0x0100
        /*03a2*/ 	.byte	0x08
	.zero		1


	//   ....[3]....
        /*03a4*/ 	.word	0x00000380
        /*03a8*/ 	.word	0x000000ff
        /*03ac*/ 	.word	0x00030840
        /*03b0*/ 	.short	0x0100
        /*03b2*/ 	.byte	0x08
	.zero		1


	//   ....[4]....
        /*03b4*/ 	.word	0x00000390
        /*03b8*/ 	.word	0x000000ff
        /*03bc*/ 	.word	0x00030838
        /*03c0*/ 	.short	0x0100
        /*03c2*/ 	.byte	0x08
	.zero		1


	//   ....[5]....
        /*03c4*/ 	.word	0x000003a0
        /*03c8*/ 	.word	0x000000ff
        /*03cc*/ 	.word	0x00030848
        /*03d0*/ 	.short	0x0100
        /*03d2*/ 	.byte	0x08
	.zero		1


	//   ....[6]....
        /*03d4*/ 	.word	0x000004d0
        /*03d8*/ 	.word	0x000000ff
        /*03dc*/ 	.word	0x00030850
        /*03e0*/ 	.short	0x0100
        /*03e2*/ 	.byte	0x08
	.zero		1


	//   ....[7]....
        /*03e4*/ 	.word	0x000004e0
        /*03e8*/ 	.word	0x000000ff
        /*03ec*/ 	.word	0x00030860
        /*03f0*/ 	.short	0x0100
        /*03f2*/ 	.byte	0x08
	.zero		1


	//   ....[8]....
        /*03f4*/ 	.word	0x000004f0
        /*03f8*/ 	.word	0x000000ff
        /*03fc*/ 	.word	0x00030858
        /*0400*/ 	.short	0x0100
        /*0402*/ 	.byte	0x08
	.zero		1


	//   ....[9]....
        /*0404*/ 	.word	0x00000500
        /*0408*/ 	.word	0x000000ff
        /*040c*/ 	.word	0x00030868
        /*0410*/ 	.short	0x0100
        /*0412*/ 	.byte	0x08
	.zero		1


	//   ....[10]....
        /*0414*/ 	.word	0x000005f0
        /*0418*/ 	.word	0x000000ff
        /*041c*/ 	.word	0x00030870
        /*0420*/ 	.short	0x0100
        /*0422*/ 	.byte	0x06
	.zero		1


	//   ....[11]....
        /*0424*/ 	.word	0x00000600
        /*0428*/ 	.word	0x000000ff
        /*042c*/ 	.word	0x00030880
        /*0430*/ 	.short	0x0100
        /*0432*/ 	.byte	0x06
	.zero		1


	//   ....[12]....
        /*0434*/ 	.word	0x00000610
        /*0438*/ 	.word	0x000000ff
        /*043c*/ 	.word	0x00030878
        /*0440*/ 	.short	0x0100
        /*0442*/ 	.byte	0x06
	.zero		1


	//   ....[13]....
        /*0444*/ 	.word	0x00000620
        /*0448*/ 	.word	0x000000ff
        /*044c*/ 	.word	0x00030888
        /*0450*/ 	.short	0x0100
        /*0452*/ 	.byte	0x06
	.zero		1


	//   ....[14]....
        /*0454*/ 	.word	0x00000750
        /*0458*/ 	.word	0x000000ff
        /*045c*/ 	.word	0x00030890
        /*0460*/ 	.short	0x0100
        /*0462*/ 	.byte	0x08
	.zero		1


	//   ....[15]....
        /*0464*/ 	.word	0x00000760
        /*0468*/ 	.word	0x000000ff
        /*046c*/ 	.word	0x000308a0
        /*0470*/ 	.short	0x0100
        /*0472*/ 	.byte	0x08
	.zero		1


	//   ....[16]....
        /*0474*/ 	.word	0x00000770
        /*0478*/ 	.word	0x000000ff
        /*047c*/ 	.word	0x00030898
        /*0480*/ 	.short	0x0100
        /*0482*/ 	.byte	0x08
	.zero		1


	//   ....[17]....
        /*0484*/ 	.word	0x00000780
        /*0488*/ 	.word	0x000000ff
        /*048c*/ 	.word	0x000308a8
        /*0490*/ 	.short	0x0100
        /*0492*/ 	.byte	0x08
	.zero		1


	//   ....[18]....
        /*0494*/ 	.word	0x000008b0
        /*0498*/ 	.word	0x000000ff
        /*049c*/ 	.word	0x000308b0
        /*04a0*/ 	.short	0x0100
        /*04a2*/ 	.byte	0x08
	.zero		1


	//   ....[19]....
        /*04a4*/ 	.word	0x000008c0
        /*04a8*/ 	.word	0x000000ff
        /*04ac*/ 	.word	0x000308c0
        /*04b0*/ 	.short	0x0100
        /*04b2*/ 	.byte	0x08
	.zero		1


	//   ....[20]....
        /*04b4*/ 	.word	0x000008d0
        /*04b8*/ 	.word	0x000000ff
        /*04bc*/ 	.word	0x000308b8
        /*04c0*/ 	.short	0x0100
        /*04c2*/ 	.byte	0x08
	.zero		1


	//   ....[21]....
        /*04c4*/ 	.word	0x000008e0
        /*04c8*/ 	.word	0x000000ff
        /*04cc*/ 	.word	0x000308c8
        /*04d0*/ 	.short	0x0100
        /*04d2*/ 	.byte	0x08
	.zero		1


	//   ....[22]....
        /*04d4*/ 	.word	0x00001a00
        /*04d8*/ 	.word	0x000000ff
        /*04dc*/ 	.word	0x00030800
        /*04e0*/ 	.short	0x010a
        /*04e2*/ 	.byte	0x04
	.zero		1


	//   ....[23]....
        /*04e4*/ 	.word	0x00001aa0
        /*04e8*/ 	.word	0x000000ff
        /*04ec*/ 	.word	0x00030830
        /*04f0*/ 	.short	0x010a
        /*04f2*/ 	.byte	0x04
	.zero		1


	//   ....[24]....
        /*04f4*/ 	.word	0x00001b40
        /*04f8*/ 	.word	0x000000ff
        /*04fc*/ 	.word	0x00030830
        /*0500*/ 	.short	0x010a
        /*0502*/ 	.byte	0x04
	.zero		1


	//   ....[25]....
        /*0504*/ 	.word	0x00002b10
        /*0508*/ 	.word	0x00000000
        /*050c*/ 	.word	0x00000000
        /*0510*/ 	.short	0x0101
        /*0512*/ 	.byte	0x3f
	.zero		1


	//   ....[26]....
        /*0514*/ 	.word	0x00004ca0
        /*0518*/ 	.word	0x000000ff
        /*051c*/ 	.word	0x00030830
        /*0520*/ 	.short	0x010a
        /*0522*/ 	.byte	0x3d
	.zero		1


	//   ....[27]....
        /*0524*/ 	.word	0x00004ce0
        /*0528*/ 	.word	0x000000ff
        /*052c*/ 	.word	0x00030830
        /*0530*/ 	.short	0x010a
        /*0532*/ 	.byte	0x3d
	.zero		1


	//   ....[28]....
        /*0534*/ 	.word	0x00005b80
        /*0538*/ 	.word	0x000000ff
        /*053c*/ 	.word	0x00030850
        /*0540*/ 	.short	0x010a
        /*0542*/ 	.byte	0x0e
	.zero		1


	//   ....[29]....
        /*0544*/ 	.word	0x00005bc0
        /*0548*/ 	.word	0x000000ff
        /*054c*/ 	.word	0x00030850
        /*0550*/ 	.short	0x010a
        /*0552*/ 	.byte	0x0e
	.zero		1


	//   ....[30]....
        /*0554*/ 	.word	0x00006260
        /*0558*/ 	.word	0x000000a7
        /*055c*/ 	.word	0x00000000
        /*0560*/ 	.short	0x0101
        /*0562*/ 	.byte	0x3f
	.zero		1


	//   ....[31]....
        /*0564*/ 	.word	0x000074b0
        /*0568*/ 	.word	0x00000099
        /*056c*/ 	.word	0x00000000
        /*0570*/ 	.short	0x0101
        /*0572*/ 	.byte	0x3f
	.zero		1


	//   ....[32]....
        /*0574*/ 	.word	0x00007cd0
        /*0578*/ 	.word	0x000000ff
        /*057c*/ 	.word	0x00030830
        /*0580*/ 	.short	0x010a
        /*0582*/ 	.byte	0x3c
	.zero		1


	//   ....[33]....
        /*0584*/ 	.word	0x00007d10
        /*0588*/ 	.word	0x000000ff
        /*058c*/ 	.word	0x00030830
        /*0590*/ 	.short	0x010a
        /*0592*/ 	.byte	0x3c
	.zero		1


	//   ....[34]....
        /*0594*/ 	.word	0x00008b30
        /*0598*/ 	.word	0x000000ff
        /*059c*/ 	.word	0x00030850
        /*05a0*/ 	.short	0x010a
        /*05a2*/ 	.byte	0x0e
	.zero		1


	//   ....[35]....
        /*05a4*/ 	.word	0x00008b70
        /*05a8*/ 	.word	0x000000ff
        /*05ac*/ 	.word	0x00030850
        /*05b0*/ 	.short	0x010a
        /*05b2*/ 	.byte	0x0e
	.zero		1


	//   ....[36]....
        /*05b4*/ 	.word	0x000099f0
        /*05b8*/ 	.word	0x00000017
        /*05bc*/ 	.word	0x00000000
        /*05c0*/ 	.short	0x0101
        /*05c2*/ 	.byte	0x3f
	.zero		1


	//   ....[37]....
        /*05c4*/ 	.word	0x00009a70
        /*05c8*/ 	.word	0x00000098
        /*05cc*/ 	.word	0x00000000
        /*05d0*/ 	.short	0x0101
        /*05d2*/ 	.byte	0x3f
	.zero		1


	//   ....[38]....
        /*05d4*/ 	.word	0x00009e30
        /*05d8*/ 	.word	0x000000ff
        /*05dc*/ 	.word	0x00030830
        /*05e0*/ 	.short	0x010a
        /*05e2*/ 	.byte	0x3d
	.zero		1


	//   ....[39]....
        /*05e4*/ 	.word	0x00009e70
        /*05e8*/ 	.word	0x000000ff
        /*05ec*/ 	.word	0x00030830
        /*05f0*/ 	.short	0x010a
        /*05f2*/ 	.byte	0x3d
	.zero		1


	//   ....[40]....
        /*05f4*/ 	.word	0x0000aca0
        /*05f8*/ 	.word	0x000000ff
        /*05fc*/ 	.word	0x00030850
        /*0600*/ 	.short	0x010a
        /*0602*/ 	.byte	0x0e
	.zero		1


	//   ....[41]....
        /*0604*/ 	.word	0x0000ace0
        /*0608*/ 	.word	0x000000ff
        /*060c*/ 	.word	0x00030850
        /*0610*/ 	.short	0x010a
        /*0612*/ 	.byte	0x0e
	.zero		1


	//   ....[42]....
        /*0614*/ 	.word	0x0000b300
        /*0618*/ 	.word	0x000000a7
        /*061c*/ 	.word	0x00000000
        /*0620*/ 	.short	0x0101
        /*0622*/ 	.byte	0x3f
	.zero		1


	//   ....[43]....
        /*0624*/ 	.word	0x0000c630
        /*0628*/ 	.word	0x0000009b
        /*062c*/ 	.word	0x00000000
        /*0630*/ 	.short	0x0101
        /*0632*/ 	.byte	0x3f
	.zero		1


	//   ....[44]....
        /*0634*/ 	.word	0x0000d200
        /*0638*/ 	.word	0x000000ff
        /*063c*/ 	.word	0x00030850
        /*0640*/ 	.short	0x010a
        /*0642*/ 	.byte	0x07
	.zero		1


	//   ....[45]....
        /*0644*/ 	.word	0x0000d240
        /*0648*/ 	.word	0x000000ff
        /*064c*/ 	.word	0x00030850
        /*0650*/ 	.short	0x010a
        /*0652*/ 	.byte	0x07
	.zero		1


	//   ....[46]....
        /*0654*/ 	.word	0x0000d630
        /*0658*/ 	.word	0x00000009
        /*065c*/ 	.word	0x00000000
        /*0660*/ 	.short	0x0101
        /*0662*/ 	.byte	0x3f
	.zero		1


	//   ....[47]....
        /*0664*/ 	.word	0x0000e740
        /*0668*/ 	.word	0x000000ff
        /*066c*/ 	.word	0x00000000
        /*0670*/ 	.short	0x0101
        /*0672*/ 	.byte	0x04
	.zero		1


	//   ....[48]....
        /*0674*/ 	.word	0x00011520
        /*0678*/ 	.word	0x000000ff
        /*067c*/ 	.word	0x00030840
        /*0680*/ 	.short	0x010a
        /*0682*/ 	.byte	0x26
	.zero		1


	//   ....[49]....
        /*0684*/ 	.word	0x00012320
        /*0688*/ 	.word	0x000000ff
        /*068c*/ 	.word	0x00030800
        /*0690*/ 	.short	0x0107
        /*0692*/ 	.byte	0x26
	.zero		1


	//   ....[50]....
        /*0694*/ 	.word	0x00012390
        /*0698*/ 	.word	0x000000ff
        /*069c*/ 	.word	0x00030800
        /*06a0*/ 	.short	0x0101
        /*06a2*/ 	.byte	0x26
	.zero		1


	//   ....[51]....
        /*06a4*/ 	.word	0x000123a0
        /*06a8*/ 	.word	0x000000ff
        /*06ac*/ 	.word	0x00030820
        /*06b0*/ 	.short	0x010a
        /*06b2*/ 	.byte	0x26
	.zero		1


	//   ....[52]....
        /*06b4*/ 	.word	0x000127c0
        /*06b8*/ 	.word	0x000000ff
        /*06bc*/ 	.word	0x00030848
        /*06c0*/ 	.short	0x010a
        /*06c2*/ 	.byte	0x26
	.zero		1


	//   ....[53]....
        /*06c4*/ 	.word	0x00012c60
        /*06c8*/ 	.word	0x000000ff
        /*06cc*/ 	.word	0x00030860
        /*06d0*/ 	.short	0x010a
        /*06d2*/ 	.byte	0x26
	.zero		1


	//   ....[54]....
        /*06d4*/ 	.word	0x00013310
        /*06d8*/ 	.word	0x000000ff
        /*06dc*/ 	.word	0x00030840
        /*06e0*/ 	.short	0x010a
        /*06e2*/ 	.byte	0x26
	.zero		1


	//   ....[55]....
        /*06e4*/ 	.word	0x000137b0
        /*06e8*/ 	.word	0x000000ff
        /*06ec*/ 	.word	0x00030868
        /*06f0*/ 	.short	0x010a
        /*06f2*/ 	.byte	0x26
	.zero		1


	//   ....[56]....
        /*06f4*/ 	.word	0x00013eb0
        /*06f8*/ 	.word	0x000000ff
        /*06fc*/ 	.word	0x00030848
        /*0700*/ 	.short	0x010a
        /*0702*/ 	.byte	0x26
	.zero		1


	//   ....[57]....
        /*0704*/ 	.word	0x00014330
        /*0708*/ 	.word	0x000000ff
        /*070c*/ 	.word	0x00030860
        /*0710*/ 	.short	0x010a
        /*0712*/ 	.byte	0x26
	.zero		1


	//   ....[58]....
        /*0714*/ 	.word	0x00014870
        /*0718*/ 	.word	0x00000003
        /*071c*/ 	.word	0x00030860
        /*0720*/ 	.short	0x010a
        /*0722*/ 	.byte	0x3f
	.zero		1


	//   ....[59]....
        /*0724*/ 	.word	0x00014da0
        /*0728*/ 	.word	0x00000002
        /*072c*/ 	.word	0x00030820
        /*0730*/ 	.short	0x010a
        /*0732*/ 	.byte	0x3f
	.zero		1


	//   ....[60]....
        /*0734*/ 	.word	0x00014f40
        /*0738*/ 	.word	0x00000006
        /*073c*/ 	.word	0x00000000
        /*0740*/ 	.short	0x010a
        /*0742*/ 	.byte	0x3f
	.zero		1


	//   ....[61]....
        /*0744*/ 	.word	0x00014fb0
        /*0748*/ 	.word	0x00000003
        /*074c*/ 	.word	0x00000000
        /*0750*/ 	.short	0x010a
        /*0752*/ 	.byte	0x3f
	.zero		1


	//   ....[62]....
        /*0754*/ 	.word	0x00015010
        /*0758*/ 	.word	0x00000000
        /*075c*/ 	.word	0x00000000
        /*0760*/ 	.short	0x010a
        /*0762*/ 	.byte	0x3f
	.zero		1


	//   ....[63]....
        /*0764*/ 	.word	0x00015040
        /*0768*/ 	.word	0x00000003
        /*076c*/ 	.word	0x00000000
        /*0770*/ 	.short	0x010a
        /*0772*/ 	.byte	0x3f
	.zero		1


	//   ....[64]....
        /*0774*/ 	.word	0x000150c0
        /*0778*/ 	.word	0x00000003
        /*077c*/ 	.word	0x00030800
        /*0780*/ 	.short	0x010a
        /*0782*/ 	.byte	0x3f
	.zero		1


	//   ....[65]....
        /*0784*/ 	.word	0x00015130
        /*0788*/ 	.word	0x00000003
        /*078c*/ 	.word	0x00030830
        /*0790*/ 	.short	0x010a
        /*0792*/ 	.byte	0x3f
	.zero		1


	//   ....[66]....
        /*0794*/ 	.word	0x00015190
        /*0798*/ 	.word	0x00000099
        /*079c*/ 	.word	0x00030830
        /*07a0*/ 	.short	0x010a
        /*07a2*/ 	.byte	0x3f
	.zero		1


	//   ....[67]....
        /*07a4*/ 	.word	0x000151f0
        /*07a8*/ 	.word	0x000000c9
        /*07ac*/ 	.word	0x00030850
        /*07b0*/ 	.short	0x010a
        /*07b2*/ 	.byte	0x3f
	.zero		1


	//   ....[68]....
        /*07b4*/ 	.word	0x00015250
        /*07b8*/ 	.word	0x00000004
        /*07bc*/ 	.word	0x00030830
        /*07c0*/ 	.short	0x010a
        /*07c2*/ 	.byte	0x3f
	.zero		1


	//   ....[69]....
        /*07c4*/ 	.word	0x000152b0
        /*07c8*/ 	.word	0x00000003
        /*07cc*/ 	.word	0x00030850
        /*07d0*/ 	.short	0x010a
        /*07d2*/ 	.byte	0x3f
	.zero		1


	//   ....[70]....
        /*07d4*/ 	.word	0x00015310
        /*07d8*/ 	.word	0x00000004
        /*07dc*/ 	.word	0x00030830
        /*07e0*/ 	.short	0x010a
        /*07e2*/ 	.byte	0x3f
	.zero		1


	//   ....[71]....
        /*07e4*/ 	.word	0x00015370
        /*07e8*/ 	.word	0x00000003
        /*07ec*/ 	.word	0x00030850
        /*07f0*/ 	.short	0x010a
        /*07f2*/ 	.byte	0x3f
	.zero		1


	//   ....[72]....
        /*07f4*/ 	.word	0x000153d0
        /*07f8*/ 	.word	0x00000005
        /*07fc*/ 	.word	0x00030850
        /*0800*/ 	.short	0x010a
        /*0802*/ 	.byte	0x3f
	.zero		1


	//   ....[73]....
        /*0804*/ 	.word	0x00015530
        /*0808*/ 	.word	0x00000003
        /*080c*/ 	.word	0x00030840
        /*0810*/ 	.short	0x010a
        /*0812*/ 	.byte	0x3f
	.zero		1


	//   ....[74]....
        /*0814*/ 	.word	0x000160a0
        /*0818*/ 	.word	0x00000003
        /*081c*/ 	.word	0x00030820
        /*0820*/ 	.short	0x010a
        /*0822*/ 	.byte	0x3f
	.zero		1


	//   ....[75]....
        /*0824*/ 	.word	0x00016100
        /*0828*/ 	.word	0x00000003
        /*082c*/ 	.word	0x00030848
        /*0830*/ 	.short	0x010a
        /*0832*/ 	.byte	0x3f
	.zero		1


	//   ....[76]....
        /*0834*/ 	.word	0x00016160
        /*0838*/ 	.word	0x00000003
        /*083c*/ 	.word	0x00030860
        /*0840*/ 	.short	0x010a
        /*0842*/ 	.byte	0x3f
	.zero		1


	//   ....[77]....
        /*0844*/ 	.word	0x000161c0
        /*0848*/ 	.word	0x00000003
        /*084c*/ 	.word	0x00030840
        /*0850*/ 	.short	0x010a
        /*0852*/ 	.byte	0x3f
	.zero		1


	//   ....[78]....
        /*0854*/ 	.word	0x00016220
        /*0858*/ 	.word	0x00000003
        /*085c*/ 	.word	0x00030868
        /*0860*/ 	.short	0x010a
        /*0862*/ 	.byte	0x3f
	.zero		1


	//   ....[79]....
        /*0864*/ 	.word	0x00016280
        /*0868*/ 	.word	0x00000003
        /*086c*/ 	.word	0x00030848
        /*0870*/ 	.short	0x010a
        /*0872*/ 	.byte	0x3f
	.zero		1


	//   ....[80]....
        /*0874*/ 	.word	0x000162e0
        /*0878*/ 	.word	0x00000003
        /*087c*/ 	.word	0x00030860
        /*0880*/ 	.short	0x010a
        /*0882*/ 	.byte	0x3f
	.zero		1


	//   ....[81]....
        /*0884*/ 	.word	0x00016330
        /*0888*/ 	.word	0x00000003
        /*088c*/ 	.word	0x00030860
        /*0890*/ 	.short	0x010a
        /*0892*/ 	.byte	0x3f
	.zero		1


	//   ....[82]....
        /*0894*/ 	.word	0x00016380
        /*0898*/ 	.word	0x00000002
        /*089c*/ 	.word	0x00030820
        /*08a0*/ 	.short	0x010a
        /*08a2*/ 	.byte	0x3f
	.zero		1


	//   ....[83]....
        /*08a4*/ 	.word	0x00016520
        /*08a8*/ 	.word	0x00000006
        /*08ac*/ 	.word	0x00000000
        /*08b0*/ 	.short	0x010a
        /*08b2*/ 	.byte	0x3f
	.zero		1


	//   ....[84]....
        /*08b4*/ 	.word	0x00016570
        /*08b8*/ 	.word	0x00000003
        /*08bc*/ 	.word	0x00000000
        /*08c0*/ 	.short	0x010a
        /*08c2*/ 	.byte	0x3f
	.zero		1


	//   ....[85]....
        /*08c4*/ 	.word	0x000165c0
        /*08c8*/ 	.word	0x00000000
        /*08cc*/ 	.word	0x00000000
        /*08d0*/ 	.short	0x010a
        /*08d2*/ 	.byte	0x3f
	.zero		1


	//----- nvinfo : EIATTR_NUM_MBARRIERS
	.align		4
.L_433:
        /*08d4*/ 	.byte	0x03, 0x38
        /*08d6*/ 	.short	0x0016


	//----- nvinfo : EIATTR_EXIT_INSTR_OFFSETS
	.align		4
        /*08d8*/ 	.byte	0x04, 0x1c
        /*08da*/ 	.short	(.L_435 - .L_434)


	//   ....[0]....
.L_434:
        /*08dc*/ 	.word	0x00015090


	//----- nvinfo : EIATTR_MAX_THREADS
	.align		4
.L_435:
        /*08e0*/ 	.byte	0x04, 0x05
        /*08e2*/ 	.short	(.L_437 - .L_436)
.L_436:
        /*08e4*/ 	.word	0x00000180
        /*08e8*/ 	.word	0x00000001
        /*08ec*/ 	.word	0x00000001


	//----- nvinfo : EIATTR_CRS_STACK_SIZE
	.align		4
.L_437:
        /*08f0*/ 	.byte	0x04, 0x1e
        /*08f2*/ 	.short	(.L_439 - .L_438)
.L_438:
        /*08f4*/ 	.word	0x00000000


	//----- nvinfo : EIATTR_CBANK_PARAM_SIZE
	.align		4
.L_439:
        /*08f8*/ 	.byte	0x03, 0x19
        /*08fa*/ 	.short	0x0a70


	//----- nvinfo : EIATTR_PARAM_CBANK
	.align		4
        /*08fc*/ 	.byte	0x04, 0x0a
        /*08fe*/ 	.short	(.L_441 - .L_440)
	.align		4
.L_440:
        /*0900*/ 	.word	index@(.nv.constant0._ZN7cutlass13device_kernelIN5flash11enable_sm90INS1_16FlashAttnFwdSm90INS1_25CollectiveMainloopFwdSm90ILi2EN4cute5tupleIJNS5_1CILi1EEES8_S8_EEENS6_IJNS7_ILi128EEENS7_ILi64EEENS7_ILi256EEEEEELi256ENS_10bfloat16_tEfNS_4arch4Sm90ELb0ELb1ELb1ELb0ELb0ELb0ELb0ELb1ELb1ELb1ELb1ELb0EEENS1_21CollectiveEpilogueFwdINS6_IJSA_SC_SB_EEES9_SE_SG_Li256ELb0ELb1ELb1ELb0EEENS1_19SingleTileSchedulerILb0ELb1ELb1ELi128EEEEEEEEEvNT_6ParamsE)
        /*0904*/ 	.short	0x0210
        /*0906*/ 	.short	0x0a70


	//----- nvinfo : EIATTR_SW_WAR
	.align		4
.L_441:
        /*0908*/ 	.byte	0x04, 0x36
        /*090a*/ 	.short	(.L_443 - .L_442)
.L_442:
        /*090c*/ 	.word	0x00000008
.L_443:


//--------------------- .nv.info._ZN7cutlass13device_kernelIN5flash11enable_sm90INS1_16FlashAttnFwdSm90INS1_25CollectiveMainloopFwdSm90ILi2EN4cute5tupleIJNS5_1CILi1EEES8_S8_EEENS6_IJNS7_ILi128EEENS7_ILi64EEENS7_ILi256EEEEEELi256ENS_10bfloat16_tEfNS_4arch4Sm90ELb0ELb1ELb1ELb1ELb0ELb0ELb0ELb1ELb1ELb1ELb1ELb0EEENS1_21CollectiveEpilogueFwdINS6_IJSA_SC_SB_EEES9_SE_SG_Li256ELb1ELb1ELb1ELb0EEENS1_36VarlenDynamicPersistentTileSchedulerILi128ELi64ELi256ELi128ELb1ELb1ELb1ELb1ELb0ELb1EEEEEEEEEvNT_6ParamsE --------------------------
	.section	.nv.info._ZN7cutlass13device_kernelIN5flash11enable_sm90INS1_16FlashAttnFwdSm90INS1_25CollectiveMainloopFwdSm90ILi2EN4cute5tupleIJNS5_1CILi1EEES8_S8_EEENS6_IJNS7_ILi128EEENS7_ILi64EEENS7_ILi256EEEEEELi256ENS_10bfloat16_tEfNS_4arch4Sm90ELb0ELb1ELb1ELb1ELb0ELb0ELb0ELb1ELb1ELb1ELb1ELb0EEENS1_21CollectiveEpilogueFwdINS6_IJSA_SC_SB_EEES9_SE_SG_Li256ELb1ELb1ELb1ELb0EEENS1_36VarlenDynamicPersistentTileSchedulerILi128ELi64ELi256ELi128ELb1ELb1ELb1ELb1ELb0ELb1EEEEEEEEEvNT_6ParamsE,"",@"SHT_CUDA_INFO"
	.sectionflags	@""
	.align	4


	//----- nvinfo : EIATTR_CUDA_API_VERSION
	.align		4
        /*0000*/ 	.byte	0x04, 0x37
        /*0002*/ 	.short	(.L_445 - .L_444)
.L_444:
        /*0004*/ 	.word	0x00000082


	//----- nvinfo : EIATTR_KPARAM_INFO
	.align		4
.L_445:
        /*0008*/ 	.byte	0x04, 0x17
        /*000a*/ 	.short	(.L_447 - .L_446)
.L_446:
        /*000c*/ 	.word	0x00000000
        /*0010*/ 	.short	0x0000
        /*0012*/ 	.short	0x0070
        /*0014*/ 	.byte	0x00, 0xf0, 0x01, 0x2a


	//----- nvinfo : EIATTR_SPARSE_MMA_MASK
	.align		4
.L_447:
        /*0018*/ 	.byte	0x03, 0x50
        /*001a*/ 	.short	0x0000


	//----- nvinfo : EIATTR_MAXREG_COUNT
	.align		4
        /*001c*/ 	.byte	0x03, 0x1b
        /*001e*/ 	.short	0x00a8


	//----- nvinfo : EIATTR_NUM_BARRIERS
	.align		4
        /*0020*/ 	.byte	0x02, 0x4c
        /*0022*/ 	.byte	0x09
	.zero		1


	//----- nvinfo : EIATTR_EXTERNS
	.align		4
        /*0024*/ 	.byte	0x04, 0x0f
        /*0026*/ 	.short	(.L_449 - .L_448)


	//   ....[0]....
	.align		4
.L_448:
        /*0028*/ 	.word	index@(__assertfail)


	//----- nvinfo : EIATTR_ANNOTATIONS
	.align		4
.L_449:
        /*002c*/ 	.byte	0x04, 0x55
        /*002e*/ 	.short	(.L_451 - .L_450)


	//   ....[0]....
.L_450:
        /* <DEDUP_REMOVED lines=74> */
        /*04c4*/ 	.byte	0x30, 0xca, 0x01, 0x00


	//----- nvinfo : EIATTR_MERCURY_ISA_VERSION
	.align		4
.L_451:
        /*04c8*/ 	.byte	0x03, 0x5f
        /*04ca*/ 	.short	0x0101


	//----- nvinfo : EIATTR_UNUSED_LOAD_BYTE_OFFSET
	.align		4
        /*04cc*/ 	.byte	0x04, 0x44
        /*04ce*/ 	.short	(.L_453 - .L_452)


	//   ....[0]....
.L_452:
        /*04d0*/ 	.word	0x00000a10
        /*04d4*/ 	.word	0x0000fff0


	//   ....[1]....
        /*04d8*/ 	.word	0x0000e0f0
        /*04dc*/ 	.word	0x0000fff0


	//----- nvinfo : EIATTR_INT_WARP_WIDE_INSTR_OFFSETS
	.align		4
.L_453:
        /*04e0*/ 	.byte	0x04, 0x31
        /*04e2*/ 	.short	(.L_455 - .L_454)


	//   ....[0]....
.L_454:
        /*04e4*/ 	.word	0x00000130


	//   ....[1]....
        /*04e8*/ 	.word	0x00000170


	//   ....[2]....
        /*04ec*/ 	.word	0x000001e0


	//   ....[3]....
        /*04f0*/ 	.word	0x00014a10


	//   ....[4]....
        /*04f4*/ 	.word	0x00014ab0


	//   ....[5]....
        /*04f8*/ 	.word	0x00018f40


	//   ....[6]....
        /*04fc*/ 	.word	0x00018fb0


	//----- nvinfo : EIATTR_COOP_GROUP_MASK_REGIDS
	.align		4
.L_455:
        /*0500*/ 	.byte	0x04, 0x29
        /*0502*/ 	.short	(.L_457 - .L_456)


	//   ....[0]....
.L_456:
        /*0504*/ 	.word	0xffffffff


	//   ....[1]....
        /*0508*/ 	.word	0xffffffff


	//   ....[2]....
        /*050c*/ 	.word	0xffffffff


	//   ....[3]....
        /*0510*/ 	.word	0xffffffff


	//   ....[4]....
        /*0514*/ 	.word	0xffffffff


	//   ....[5]....
        /*0518*/ 	.word	0xffffffff


	//   ....[6]....
        /*051c*/ 	.word	0xffffffff


	//   ....[7]....
        /*0520*/ 	.word	0xffffffff


	//   ....[8]....
        /*0524*/ 	.word	0xffffffff


	//   ....[9]....
        /*0528*/ 	.word	0xffffffff


	//   ....[10]....
        /*052c*/ 	.word	0xffffffff


	//   ....[11]....
        /*0530*/ 	.word	0xffffffff


	//   ....[12]....
        /*0534*/ 	.word	0xffffffff


	//   ....[13]....
        /*0538*/ 	.word	0xffffffff


	//   ....[14]....
        /*053c*/ 	.word	0xffffffff


	//   ....[15]....
        /*0540*/ 	.word	0xffffffff


	//   ....[16]....
        /*0544*/ 	.word	0xffffffff


	//   ....[17]....
        /*0548*/ 	.word	0xffffffff


	//   ....[18]....
        /*054c*/ 	.word	0xffffffff


	//   ....[19]....
        /*0550*/ 	.word	0xffffffff


	//   ....[20]....
        /*0554*/ 	.word	0xffffffff


	//   ....[21]....
        /*0558*/ 	.word	0xffffffff


	//   ....[22]....
        /*055c*/ 	.word	0xffffffff


	//   ....[23]....
        /*0560*/ 	.word	0xffffffff


	//   ....[24]....
        /*0564*/ 	.word	0xffffffff


	//   ....[25]....
        /*0568*/ 	.word	0xffffffff


	//   ....[26]....
        /*056c*/ 	.word	0xffffffff


	//   ....[27]....
        /*0570*/ 	.word	0xffffffff


	//   ....[28]....
        /*0574*/ 	.word	0xffffffff


	//   ....[29]....
        /*0578*/ 	.word	0xffffffff


	//   ....[30]....
        /*057c*/ 	.word	0xffffffff


	//   ....[31]....
        /*0580*/ 	.word	0xffffffff


	//   ....[32]....
        /*0584*/ 	.word	0xffffffff


	//   ....[33]....
        /*0588*/ 	.word	0xffffffff


	//   ....[34]....
        /*058c*/ 	.word	0xffffffff


	//   ....[35]....
        /*0590*/ 	.word	0xffffffff


	//   ....[36]....
        /*0594*/ 	.word	0xffffffff


	//   ....[37]....
        /*0598*/ 	.word	0xffffffff


	//   ....[38]....
        /*059c*/ 	.word	0xffffffff


	//   ....[39]....
        /*05a0*/ 	.word	0xffffffff


	//   ....[40]....
        /*05a4*/ 	.word	0xffffffff


	//   ....[41]....
        /*05a8*/ 	.word	0xffffffff


	//   ....[42]....
        /*05ac*/ 	.word	0xffffffff


	//   ....[43]....
        /*05b0*/ 	.word	0xffffffff


	//   ....[44]....
        /*05b4*/ 	.word	0xffffffff


	//   ....[45]....
        /*05b8*/ 	.word	0xffffffff


	//   ....[46]....
        /*05bc*/ 	.word	0xffffffff


	//   ....[47]....
        /*05c0*/ 	.word	0xffffffff


	//   ....[48]....
        /*05c4*/ 	.word	0xffffffff


	//   ....[49]....
        /*05c8*/ 	.word	0xffffffff


	//   ....[50]....
        /*05cc*/ 	.word	0xffffffff


	//   ....[51]....
        /*05d0*/ 	.word	0xffffffff


	//   ....[52]....
        /*05d4*/ 	.word	0xffffffff


	//   ....[53]....
        /*05d8*/ 	.word	0xffffffff


	//   ....[54]....
        /*05dc*/ 	.word	0xffffffff


	//   ....[55]....
        /*05e0*/ 	.word	0xffffffff


	//   ....[56]....
        /*05e4*/ 	.word	0xffffffff


	//   ....[57]....
        /*05e8*/ 	.word	0xffffffff


	//   ....[58]....
        /*05ec*/ 	.word	0xffffffff


	//   ....[59]....
        /*05f0*/ 	.word	0xffffffff


	//   ....[60]....
        /*05f4*/ 	.word	0xffffffff


	//   ....[61]....
        /*05f8*/ 	.word	0xffffffff


	//   ....[62]....
        /*05fc*/ 	.word	0xffffffff


	//   ....[63]....
        /*0600*/ 	.word	0xffffffff


	//   ....[64]....
        /*0604*/ 	.word	0xffffffff


	//   ....[65]....
        /*0608*/ 	.word	0xffffffff


	//   ....[66]....
        /*060c*/ 	.word	0xffffffff


	//   ....[67]....
        /*0610*/ 	.word	0xffffffff


	//   ....[68]....
        /*0614*/ 	.word	0xffffffff


	//   ....[69]....
        /*0618*/ 	.word	0xffffffff


	//   ....[70]....
        /*061c*/ 	.word	0xffffffff


	//   ....[71]....
        /*0620*/ 	.word	0xffffffff


	//   ....[72]....
        /*0624*/ 	.word	0xffffffff


	//   ....[73]....
        /*0628*/ 	.word	0xffffffff


	//   ....[74]....
        /*062c*/ 	.word	0xffffffff


	//   ....[75]....
        /*0630*/ 	.word	0xffffffff


	//   ....[76]....
        /*0634*/ 	.word	0xffffffff


	//   ....[77]....
        /*0638*/ 	.word	0xffffffff


	//   ....[78]....
        /*063c*/ 	.word	0xffffffff


	//   ....[79]....
        /*0640*/ 	.word	0xffffffff


	//   ....[80]....
        /*0644*/ 	.word	0xffffffff


	//   ....[81]....
        /*0648*/ 	.word	0xffffffff


	//   ....[82]....
        /*064c*/ 	.word	0xffffffff


	//   ....[83]....
        /*0650*/ 	.word	0xffffffff


	//   ....[84]....
        /*0654*/ 	.word	0xffffffff


	//   ....[85]....
        /*0658*/ 	.word	0xffffffff


	//   ....[86]....
        /*065c*/ 	.word	0xffffffff


	//   ....[87]....
        /*0660*/ 	.word	0xffffffff


	//   ....[88]....
        /*0664*/ 	.word	0xffffffff


	//   ....[89]....
        /*0668*/ 	.word	0xffffffff


	//   ....[90]....
        /*066c*/ 	.word	0xffffffff


	//   ....[91]....
        /*0670*/ 	.word	0xffffffff


	//   ....[92]....
        /*0674*/ 	.word	0xffffffff


	//   ....[93]....
        /*0678*/ 	.word	0xffffffff


	//   ....[94]....
        /*067c*/ 	.word	0xffffffff


	//   ....[95]....
        /*0680*/ 	.word	0xffffffff


	//   ....[96]....
        /*0684*/ 	.word	0xffffffff


	//   ....[97]....
        /*0688*/ 	.word	0xffffffff


	//   ....[98]....
        /*068c*/ 	.word	0xffffffff


	//   ....[99]....
        /*0690*/ 	.word	0xffffffff


	//   ....[100]....
        /*0694*/ 	.word	0xffffffff


	//   ....[101]....
        /*0698*/ 	.word	0xffffffff


	//   ....[102]....
        /*069c*/ 	.word	0xffffffff


	//   ....[103]....
        /*06a0*/ 	.word	0xffffffff


	//   ....[104]....
        /*06a4*/ 	.word	0xffffffff


	//   ....[105]....
        /*06a8*/ 	.word	0xffffffff


	//   ....[106]....
        /*06ac*/ 	.word	0xffffffff


	//   ....[107]....
        /*06b0*/ 	.word	0xffffffff


	//   ....[108]....
        /*06b4*/ 	.word	0xffffffff


	//   ....[109]....
        /*06b8*/ 	.word	0xffffffff


	//   ....[110]....
        /*06bc*/ 	.word	0xffffffff


	//   ....[111]....
        /*06c0*/ 	.word	0x0500000f


	//   ....[112]....
        /*06c4*/ 	.word	0x0500000f


	//   ....[113]....
        /*06c8*/ 	.word	0x0500000f


	//   ....[114]....
        /*06cc*/ 	.word	0x0500000f


	//   ....[115]....
        /*06d0*/ 	.word	0x0500000f


	//   ....[116]....
        /*06d4*/ 	.word	0x0500000f


	//   ....[117]....
        /*06d8*/ 	.word	0x0500000f


	//   ....[118]....
        /*06dc*/ 	.word	0x0500000f


	//   ....[119]....
        /*06e0*/ 	.word	0x0500000f


	//   ....[120]....
        /*06e4*/ 	.word	0x0500000f


	//   ....[121]....
        /*06e8*/ 	.word	0x0500000f


	//   ....[122]....
        /*06ec*/ 	.word	0x0500000f


	//   ....[123]....
        /*06f0*/ 	.word	0x0500000f


	//   ....[124]....
        /*06f4*/ 	.word	0x0500000f


	//   ....[125]....
        /*06f8*/ 	.word	0x0500000f


	//   ....[126]....
        /*06fc*/ 	.word	0x0500000f


	//   ....[127]....
        /*0700*/ 	.word	0x0500000f


	//   ....[128]....
        /*0704*/ 	.word	0x0500000f


	//   ....[129]....
        /*0708*/ 	.word	0x0500000f


	//   ....[130]....
        /*070c*/ 	.word	0x0500000f


	//   ....[131]....
        /*0710*/ 	.word	0x0500000f


	//   ....[132]....
        /*0714*/ 	.word	0x0500000f


	//   ....[133]....
        /*0718*/ 	.word	0x0500000f


	//   ....[134]....
        /*071c*/ 	.word	0x0500000f


	//   ....[135]....
        /*0720*/ 	.word	0x0500000f


	//   ....[136]....
        /*0724*/ 	.word	0x0500000f


	//   ....[137]....
        /*0728*/ 	.word	0x0500000f


	//   ....[138]....
        /*072c*/ 	.word	0x0500000f


	//   ....[139]....
        /*0730*/ 	.word	0x0500000f


	//   ....[140]....
        /*0734*/ 	.word	0x0500000f


	//   ....[141]....
        /*0738*/ 	.word	0x0500000f


	//   ....[142]....
        /*073c*/ 	.word	0x0500000f


	//   ....[143]....
        /*0740*/ 	.word	0x0500000f


	//   ....[144]....
        /*0744*/ 	.word	0x0500000f


	//   ....[145]....
        /*0748*/ 	.word	0x0500000f


	//   ....[146]....
        /*074c*/ 	.word	0x0500000f


	//----- nvinfo : EIATTR_COOP_GROUP_INSTR_OFFSETS
	.align		4
.L_457:
        /*0750*/ 	.byte	0x04, 0x28
        /*0752*/ 	.short	(.L_459 - .L_458)


	//   ....[0]....
.L_458:
        /*0754*/ 	.word	0x00000060


	//   ....[1]....
        /*0758*/ 	.word	0x00000140


	//   ....[2]....
        /*075c*/ 	.word	0x00000190


	//   ....[3]....
        /*0760*/ 	.word	0x000003c0


	//   ....[4]....
        /*0764*/ 	.word	0x00000520


	//   ....[5]....
        /*0768*/ 	.word	0x00000640


	//   ....[6]....
        /*076c*/ 	.word	0x000007a0


	//   ....[7]....
        /*0770*/ 	.word	0x00002330


	//   ....[8]....
        /*0774*/ 	.word	0x00002dd0


	//   ....[9]....
        /*0778*/ 	.word	0x00003690


	//   ....[10]....
        /*077c*/ 	.word	0x00004060


	//   ....[11]....
        /*0780*/ 	.word	0x00004170


	//   ....[12]....
        /*0784*/ 	.word	0x000044a0


	//   ....[13]....
        /*0788*/ 	.word	0x00004520


	//   ....[14]....
        /*078c*/ 	.word	0x00006720


	//   ....[15]....
        /*0790*/ 	.word	0x00006970


	//   ....[16]....
        /*0794*/ 	.word	0x00007070


	//   ....[17]....
        /*0798*/ 	.word	0x00007170


	//   ....[18]....
        /*079c*/ 	.word	0x00007470


	//   ....[19]....
        /*07a0*/ 	.word	0x00007520


	//   ....[20]....
        /*07a4*/ 	.word	0x00009400


	//   ....[21]....
        /*07a8*/ 	.word	0x00009480


	//   ....[22]....
        /*07ac*/ 	.word	0x000099e0


	//   ....[23]....
        /*07b0*/ 	.word	0x00009a10


	//   ....[24]....
        /*07b4*/ 	.word	0x0000b590


	//   ....[25]....
        /*07b8*/ 	.word	0x0000b8b0


	//   ....[26]....
        /*07bc*/ 	.word	0x0000c1c0


	//   ....[27]....
        /*07c0*/ 	.word	0x0000c2b0


	//   ....[28]....
        /*07c4*/ 	.word	0x0000c2c0


	//   ....[29]....
        /*07c8*/ 	.word	0x0000c2f0


	//   ....[30]....
        /*07cc*/ 	.word	0x0000d480


	//   ....[31]....
        /*07d0*/ 	.word	0x0000d4c0


	//   ....[32]....
        /*07d4*/ 	.word	0x0000d620


	//   ....[33]....
        /*07d8*/ 	.word	0x0000d640


	//   ....[34]....
        /*07dc*/ 	.word	0x0000f2d0


	//   ....[35]....
        /*07e0*/ 	.word	0x0000f2e0


	//   ....[36]....
        /*07e4*/ 	.word	0x0000f2f0


	//   ....[37]....
        /*07e8*/ 	.word	0x0000f300


	//   ....[38]....
        /*07ec*/ 	.word	0x0000fdd0


	//   ....[39]....
        /*07f0*/ 	.word	0x0000fe00


	//   ....[40]....
        /*07f4*/ 	.word	0x0000ffa0


	//   ....[41]....
        /*07f8*/ 	.word	0x0000ffc0


	//   ....[42]....
        /*07fc*/ 	.word	0x00010110


	//   ....[43]....
        /*0800*/ 	.word	0x00010130


	//   ....[44]....
        /*0804*/ 	.word	0x00010290


	//   ....[45]....
        /*0808*/ 	.word	0x000102b0


	//   ....[46]....
        /*080c*/ 	.word	0x00010850


	//   ....[47]....
        /*0810*/ 	.word	0x00010880


	//   ....[48]....
        /*0814*/ 	.word	0x00011180


	//   ....[49]....
        /*0818*/ 	.word	0x00011190


	//   ....[50]....
        /*081c*/ 	.word	0x000124c0


	//   ....[51]....
        /*0820*/ 	.word	0x000124f0


	//   ....[52]....
        /*0824*/ 	.word	0x00012670


	//   ....[53]....
        /*0828*/ 	.word	0x00012690


	//   ....[54]....
        /*082c*/ 	.word	0x000127e0


	//   ....[55]....
        /*0830*/ 	.word	0x00012800


	//   ....[56]....
        /*0834*/ 	.word	0x00012960


	//   ....[57]....
        /*0838*/ 	.word	0x00012980


	//   ....[58]....
        /*083c*/ 	.word	0x00012b70


	//   ....[59]....
        /*0840*/ 	.word	0x00012db0


	//   ....[60]....
        /*0844*/ 	.word	0x00012de0


	//   ....[61]....
        /*0848*/ 	.word	0x00012e10


	//   ....[62]....
        /*084c*/ 	.word	0x00012e40


	//   ....[63]....
        /*0850*/ 	.word	0x00012e70


	//   ....[64]....
        /*0854*/ 	.word	0x00012ea0


	//   ....[65]....
        /*0858*/ 	.word	0x00013050


	//   ....[66]....
        /*085c*/ 	.word	0x00013080


	//   ....[67]....
        /*0860*/ 	.word	0x000130b0


	//   ....[68]....
        /*0864*/ 	.word	0x000130e0


	//   ....[69]....
        /*0868*/ 	.word	0x00013110


	//   ....[70]....
        /*086c*/ 	.word	0x00013140


	//   ....[71]....
        /*0870*/ 	.word	0x000131e0


	//   ....[72]....
        /*0874*/ 	.word	0x00013210


	//   ....[73]....
        /*0878*/ 	.word	0x00013220


	//   ....[74]....
        /*087c*/ 	.word	0x00013250


	//   ....[75]....
        /*0880*/ 	.word	0x00015000


	//   ....[76]....
        /*0884*/ 	.word	0x00015c60


	//   ....[77]....
        /*0888*/ 	.word	0x00015c80


	//   ....[78]....
        /*088c*/ 	.word	0x00015d60


	//   ....[79]....
        /*0890*/ 	.word	0x00015d70


	//   ....[80]....
        /*0894*/ 	.word	0x00015e20


	//   ....[81]....
        /*0898*/ 	.word	0x00015e30


	//   ....[82]....
        /*089c*/ 	.word	0x00015ee0


	//   ....[83]....
        /*08a0*/ 	.word	0x00015ef0


	//   ....[84]....
        /*08a4*/ 	.word	0x00015fa0


	//   ....[85]....
        /*08a8*/ 	.word	0x00015fb0


	//   ....[86]....
        /*08ac*/ 	.word	0x00016060


	//   ....[87]....
        /*08b0*/ 	.word	0x00016070


	//   ....[88]....
        /*08b4*/ 	.word	0x00016120


	//   ....[89]....
        /*08b8*/ 	.word	0x00016130


	//   ....[90]....
        /*08bc*/ 	.word	0x00016180


	//   ....[91]....
        /*08c0*/ 	.word	0x000161d0


	//   ....[92]....
        /*08c4*/ 	.word	0x00019870


	//   ....[93]....
        /*08c8*/ 	.word	0x000198a0


	//   ....[94]....
        /*08cc*/ 	.word	0x00019900


	//   ....[95]....
        /*08d0*/ 	.word	0x00019930


	//   ....[96]....
        /*08d4*/ 	.word	0x00019960


	//   ....[97]....
        /*08d8*/ 	.word	0x00019990


	//   ....[98]....
        /*08dc*/ 	.word	0x000199c0


	//   ....[99]....
        /*08e0*/ 	.word	0x000199f0


	//   ....[100]....
        /*08e4*/ 	.word	0x00019bc0


	//   ....[101]....
        /*08e8*/ 	.word	0x00019bf0


	//   ....[102]....
        /*08ec*/ 	.word	0x00019c20


	//   ....[103]....
        /*08f0*/ 	.word	0x00019c50


	//   ....[104]....
        /*08f4*/ 	.word	0x00019c80


	//   ....[105]....
        /*08f8*/ 	.word	0x00019cb0


	//   ....[106]....
        /*08fc*/ 	.word	0x00019d80


	//   ....[107]....
        /*0900*/ 	.word	0x00019da0


	//   ....[108]....
        /*0904*/ 	.word	0x00019db0


	//   ....[109]....
        /*0908*/ 	.word	0x00019e30


	//   ....[110]....
        /*090c*/ 	.word	0x0001a980


	//   ....[111]....
        /*0910*/ 	.word	0x0001b010


	//   ....[112]....
        /*0914*/ 	.word	0x0001b1f0


	//   ....[113]....
        /*0918*/ 	.word	0x0001b240


	//   ....[114]....
        /*091c*/ 	.word	0x0001b380


	//   ....[115]....
        /*0920*/ 	.word	0x0001b3d0


	//   ....[116]....
        /*0924*/ 	.word	0x0001b510


	//   ....[117]....
        /*0928*/ 	.word	0x0001b560


	//   ....[118]....
        /*092c*/ 	.word	0x0001b6a0


	//   ....[119]....
        /*0930*/ 	.word	0x0001b6f0


	//   ....[120]....
        /*0934*/ 	.word	0x0001b830


	//   ....[121]....
        /*0938*/ 	.word	0x0001b880


	//   ....[122]....
        /*093c*/ 	.word	0x0001b9c0


	//   ....[123]....
        /*0940*/ 	.word	0x0001ba10


	//   ....[124]....
        /*0944*/ 	.word	0x0001bb30


	//   ....[125]....
        /*0948*/ 	.word	0x0001bba0


	//   ....[126]....
        /*094c*/ 	.word	0x0001bcc0


	//   ....[127]....
        /*0950*/ 	.word	0x0001bd10


	//   ....[128]....
        /*0954*/ 	.word	0x0001c040


	//   ....[129]....
        /*0958*/ 	.word	0x0001c0e0


	//   ....[130]....
        /*095c*/ 	.word	0x0001c280


	//   ....[131]....
        /*0960*/ 	.word	0x0001c300


	//   ....[132]....
        /*0964*/ 	.word	0x0001c380


	//   ....[133]....
        /*0968*/ 	.word	0x0001c400


	//   ....[134]....
        /*096c*/ 	.word	0x0001c480


	//   ....[135]....
        /*0970*/ 	.word	0x0001c510


	//   ....[136]....
        /*0974*/ 	.word	0x0001c5b0


	//   ....[137]....
        /*0978*/ 	.word	0x0001c660


	//   ....[138]....
        /*097c*/ 	.word	0x0001c6e0


	//   ....[139]....
        /*0980*/ 	.word	0x0001c760


	//   ....[140]....
        /*0984*/ 	.word	0x0001c7e0


	//   ....[141]....
        /*0988*/ 	.word	0x0001c870


	//   ....[142]....
        /*098c*/ 	.word	0x0001c8f0


	//   ....[143]....
        /*0990*/ 	.word	0x0001c9a0


	//   ....[144]....
        /*0994*/ 	.word	0x0001c9f0


	//   ....[145]....
        /*0998*/ 	.word	0x0001cab0


	//   ....[146]....
        /*099c*/ 	.word	0x0001cbe0


	//----- nvinfo : EIATTR_REG_RECONFIG
	.align		4
.L_459:
        /*09a0*/ 	.byte	0x01, 0x54
	.zero		2


	//----- nvinfo : EIATTR_SYSCALL_OFFSETS
	.align		4
        /*09a4*/ 	.byte	0x04, 0x46
        /*09a6*/ 	.short	(.L_461 - .L_460)


	//   ....[0]....
.L_460:
        /*09a8*/ 	.word	0x000024b0


	//   ....[1]....
        /*09ac*/ 	.word	0x00014c20


	//   ....[2]....
        /*09b0*/ 	.word	0x00014d70


	//   ....[3]....
        /*09b4*/ 	.word	0x00014e60


	//   ....[4]....
        /*09b8*/ 	.word	0x000157a0


	//----- nvinfo : EIATTR_MBARRIER_INSTR_OFFSETS
	.align		4
.L_461:
        /*09bc*/ 	.byte	0x04, 0x39
        /*09be*/ 	.short	(.L_463 - .L_462)


	//   ....[0]....
.L_462:
        /*09c0*/ 	.word	0x00000270
        /*09c4*/ 	.word	0x000000ff
        /*09c8*/ 	.word	0x00030800
        /*09cc*/ 	.short	0x0100
        /*09ce*/ 	.byte	0x08
	.zero		1


	//   ....[1]....
        /*09d0*/ 	.word	0x00000280
        /*09d4*/ 	.word	0x000000ff
        /*09d8*/ 	.word	0x00030820
        /*09dc*/ 	.short	0x0100
        /*09de*/ 	.byte	0x08
	.zero		1


	//   ....[2]....
        /*09e0*/ 	.word	0x00000370
        /*09e4*/ 	.word	0x000000ff
        /*09e8*/ 	.word	0x00030830
        /*09ec*/ 	.short	0x0100
        /*09ee*/ 	.byte	0x08
	.zero		1


	//   ....[3]....
        /*09f0*/ 	.word	0x00000380
        /*09f4*/ 	.word	0x000000ff
        /*09f8*/ 	.word	0x00030840
        /*09fc*/ 	.short	0x0100
        /*09fe*/ 	.byte	0x08
	.zero		1


	//   ....[4]....
        /*0a00*/ 	.word	0x00000390
        /*0a04*/ 	.word	0x000000ff
        /*0a08*/ 	.word	0x00030838
        /*0a0c*/ 	.short	0x0100
        /*0a0e*/ 	.byte	0x08
	.zero		1


	//   ....[5]....
        /*0a10*/ 	.word	0x000003a0
        /*0a14*/ 	.word	0x000000ff
        /*0a18*/ 	.word	0x00030848
        /*0a1c*/ 	.short	0x0100
        /*0a1e*/ 	.byte	0x08
	.zero		1


	//   ....[6]....
        /*0a20*/ 	.word	0x000004d0
        /*0a24*/ 	.word	0x000000ff
        /*0a28*/ 	.word	0x00030850
        /*0a2c*/ 	.short	0x0100
        /*0a2e*/ 	.byte	0x08
	.zero		1


	//   ....[7]....
        /*0a30*/ 	.word	0x000004e0
        /*0a34*/ 	.word	0x000000ff
        /*0a38*/ 	.word	0x00030860
        /*0a3c*/ 	.short	0x0100
        /*0a3e*/ 	.byte	0x08
	.zero		1


	//   ....[8]....
        /*0a40*/ 	.word	0x000004f0
        /*0a44*/ 	.word	0x000000ff
        /*0a48*/ 	.word	0x00030858
        /*0a4c*/ 	.short	0x0100
        /*0a4e*/ 	.byte	0x08
	.zero		1


	//   ....[9]....
        /*0a50*/ 	.word	0x00000500
        /*0a54*/ 	.word	0x000000ff
        /*0a58*/ 	.word	0x00030868
        /*0a5c*/ 	.short	0x0100
        /*0a5e*/ 	.byte	0x08
	.zero		1


	//   ....[10]....
        /*0a60*/ 	.word	0x000005f0
        /*0a64*/ 	.word	0x000000ff
        /*0a68*/ 	.word	0x00030870
        /*0a6c*/ 	.short	0x0100
        /*0a6e*/ 	.byte	0x06
	.zero		1


	//   ....[11]....
        /*0a70*/ 	.word	0x00000600
        /*0a74*/ 	.word	0x000000ff
        /*0a78*/ 	.word	0x00030880
        /*0a7c*/ 	.short	0x0100
        /*0a7e*/ 	.byte	0x06
	.zero		1


	//   ....[12]....
        /*0a80*/ 	.word	0x00000610
        /*0a84*/ 	.word	0x000000ff
        /*0a88*/ 	.word	0x00030878
        /*0a8c*/ 	.short	0x0100
        /*0a8e*/ 	.byte	0x06
	.zero		1


	//   ....[13]....
        /*0a90*/ 	.word	0x00000620
        /*0a94*/ 	.word	0x000000ff
        /*0a98*/ 	.word	0x00030888
        /*0a9c*/ 	.short	0x0100
        /*0a9e*/ 	.byte	0x06
	.zero		1


	//   ....[14]....
        /*0aa0*/ 	.word	0x00000750
        /*0aa4*/ 	.word	0x000000ff
        /*0aa8*/ 	.word	0x00030890
        /*0aac*/ 	.short	0x0100
        /*0aae*/ 	.byte	0x08
	.zero		1


	//   ....[15]....
        /*0ab0*/ 	.word	0x00000760
        /*0ab4*/ 	.word	0x000000ff
        /*0ab8*/ 	.word	0x000308a0
        /*0abc*/ 	.short	0x0100
        /*0abe*/ 	.byte	0x08
	.zero		1


	//   ....[16]....
        /*0ac0*/ 	.word	0x00000770
        /*0ac4*/ 	.word	0x000000ff
        /*0ac8*/ 	.word	0x00030898
        /*0acc*/ 	.short	0x0100
        /*0ace*/ 	.byte	0x08
	.zero		1


	//   ....[17]....
        /*0ad0*/ 	.word	0x00000780
        /*0ad4*/ 	.word	0x000000ff
        /*0ad8*/ 	.word	0x000308a8
        /*0adc*/ 	.short	0x0100
        /*0ade*/ 	.byte	0x08
	.zero		1


	//   ....[18]....
        /*0ae0*/ 	.word	0x000008b0
        /*0ae4*/ 	.word	0x000000ff
        /*0ae8*/ 	.word	0x000308b0
        /*0aec*/ 	.short	0x0100
        /*0aee*/ 	.byte	0x08
	.zero		1


	//   ....[19]....
        /*0af0*/ 	.word	0x000008c0
        /*0af4*/ 	.word	0x000000ff
        /*0af8*/ 	.word	0x000308c0
        /*0afc*/ 	.short	0x0100
        /*0afe*/ 	.byte	0x08
	.zero		1


	//   ....[20]....
        /*0b00*/ 	.word	0x000008d0
        /*0b04*/ 	.word	0x000000ff
        /*0b08*/ 	.word	0x000308b8
        /*0b0c*/ 	.short	0x0100
        /*0b0e*/ 	.byte	0x08
	.zero		1


	//   ....[21]....
        /*0b10*/ 	.word	0x000008e0
        /*0b14*/ 	.word	0x000000ff
        /*0b18*/ 	.word	0x000308c8
        /*0b1c*/ 	.short	0x0100
        /*0b1e*/ 	.byte	0x08
	.zero		1


	//   ....[22]....
        /*0b20*/ 	.word	0x00002530
        /*0b24*/ 	.word	0x000000ff
        /*0b28*/ 	.word	0x00030800
        /*0b2c*/ 	.short	0x010a
        /*0b2e*/ 	.byte	0x25
	.zero		1


	//   ....[23]....
        /*0b30*/ 	.word	0x000025e0
        /*0b34*/ 	.word	0x0000000f
        /*0b38*/ 	.word	0x00030830
        /*0b3c*/ 	.short	0x010a
        /*0b3e*/ 	.byte	0x3f
	.zero		1


	//   ....[24]....
        /*0b40*/ 	.word	0x00002650
        /*0b44*/ 	.word	0x0000000f
        /*0b48*/ 	.word	0x00030830
        /*0b4c*/ 	.short	0x010a
        /*0b4e*/ 	.byte	0x3f
	.zero		1


	//   ....[25]....
        /*0b50*/ 	.word	0x00003250
        /*0b54*/ 	.word	0x00000002
        /*0b58*/ 	.word	0x00000000
        /*0b5c*/ 	.short	0x0101
        /*0b5e*/ 	.byte	0x3f
	.zero		1


	//   ....[26]....
        /*0b60*/ 	.word	0x000051b0
        /*0b64*/ 	.word	0x000000ff
        /*0b68*/ 	.word	0x00030830
        /*0b6c*/ 	.short	0x010a
        /*0b6e*/ 	.byte	0x05
	.zero		1


	//   ....[27]....
        /*0b70*/ 	.word	0x00005210
        /*0b74*/ 	.word	0x000000ff
        /*0b78*/ 	.word	0x00030830
        /*0b7c*/ 	.short	0x010a
        /*0b7e*/ 	.byte	0x05
	.zero		1


	//   ....[28]....
        /*0b80*/ 	.word	0x00006060
        /*0b84*/ 	.word	0x000000ff
        /*0b88*/ 	.word	0x00030850
        /*0b8c*/ 	.short	0x010a
        /*0b8e*/ 	.byte	0x0e
	.zero		1


	//   ....[29]....
        /*0b90*/ 	.word	0x000060a0
        /*0b94*/ 	.word	0x000000ff
        /*0b98*/ 	.word	0x00030850
        /*0b9c*/ 	.short	0x010a
        /*0b9e*/ 	.byte	0x0e
	.zero		1


	//   ....[30]....
        /*0ba0*/ 	.word	0x00006750
        /*0ba4*/ 	.word	0x00000098
        /*0ba8*/ 	.word	0x00000000
        /*0bac*/ 	.short	0x0101
        /*0bae*/ 	.byte	0x3f
	.zero		1


	//   ....[31]....
        /*0bb0*/ 	.word	0x000076f0
        /*0bb4*/ 	.word	0x00000000
        /*0bb8*/ 	.word	0x00000000
        /*0bbc*/ 	.short	0x0101
        /*0bbe*/ 	.byte	0x3f
	.zero		1


	//   ....[32]....
        /*0bc0*/ 	.word	0x00008010
        /*0bc4*/ 	.word	0x000000ff
        /*0bc8*/ 	.word	0x00030830
        /*0bcc*/ 	.short	0x010a
        /*0bce*/ 	.byte	0x06
	.zero		1


	//   ....[33]....
        /*0bd0*/ 	.word	0x00008070
        /*0bd4*/ 	.word	0x000000ff
        /*0bd8*/ 	.word	0x00030830
        /*0bdc*/ 	.short	0x010a
        /*0bde*/ 	.byte	0x06
	.zero		1


	//   ....[34]....
        /*0be0*/ 	.word	0x00008ec0
        /*0be4*/ 	.word	0x000000ff
        /*0be8*/ 	.word	0x00030850
        /*0bec*/ 	.short	0x010a
        /*0bee*/ 	.byte	0x0a
	.zero		1


	//   ....[35]....
        /*0bf0*/ 	.word	0x00008f00
        /*0bf4*/ 	.word	0x000000ff
        /*0bf8*/ 	.word	0x00030850
        /*0bfc*/ 	.short	0x010a
        /*0bfe*/ 	.byte	0x0a
	.zero		1


	//   ....[36]....
        /*0c00*/ 	.word	0x00009bb0
        /*0c04*/ 	.word	0x0000009a
        /*0c08*/ 	.word	0x00000000
        /*0c0c*/ 	.short	0x0101
        /*0c0e*/ 	.byte	0x3f
	.zero		1


	//   ....[37]....
        /*0c10*/ 	.word	0x00009c90
        /*0c14*/ 	.word	0x0000009e
        /*0c18*/ 	.word	0x00000000
        /*0c1c*/ 	.short	0x0101
        /*0c1e*/ 	.byte	0x3f
	.zero		1


	//   ....[38]....
        /*0c20*/ 	.word	0x0000a110
        /*0c24*/ 	.word	0x000000ff
        /*0c28*/ 	.word	0x00030830
        /*0c2c*/ 	.short	0x010a
        /*0c2e*/ 	.byte	0x06
	.zero		1


	//   ....[39]....
        /*0c30*/ 	.word	0x0000a170
        /*0c34*/ 	.word	0x000000ff
        /*0c38*/ 	.word	0x00030830
        /*0c3c*/ 	.short	0x010a
        /*0c3e*/ 	.byte	0x06
	.zero		1


	//   ....[40]....
        /*0c40*/ 	.word	0x0000afc0
        /*0c44*/ 	.word	0x000000ff
        /*0c48*/ 	.word	0x00030850
        /*0c4c*/ 	.short	0x010a
        /*0c4e*/ 	.byte	0x0a
	.zero		1


	//   ....[41]....
        /*0c50*/ 	.word	0x0000b000
        /*0c54*/ 	.word	0x000000ff
        /*0c58*/ 	.word	0x00030850
        /*0c5c*/ 	.short	0x010a
        /*0c5e*/ 	.byte	0x0a
	.zero		1


	//   ....[42]....
        /*0c60*/ 	.word	0x0000b630
        /*0c64*/ 	.word	0x00000002
        /*0c68*/ 	.word	0x00000000
        /*0c6c*/ 	.short	0x0101
        /*0c6e*/ 	.byte	0x3f
	.zero		1


	//   ....[43]....
        /*0c70*/ 	.word	0x0000c5b0
        /*0c74*/ 	.word	0x00000000
        /*0c78*/ 	.word	0x00000000
        /*0c7c*/ 	.short	0x0101
        /*0c7e*/ 	.byte	0x3f
	.zero		1


	//   ....[44]....
        /*0c80*/ 	.word	0x0000d3f0
        /*0c84*/ 	.word	0x000000ff
        /*0c88*/ 	.word	0x00030850
        /*0c8c*/ 	.short	0x010a
        /*0c8e*/ 	.byte	0x05
	.zero		1


	//   ....[45]....
        /*0c90*/ 	.word	0x0000d430
        /*0c94*/ 	.word	0x000000ff
        /*0c98*/ 	.word	0x00030850
        /*0c9c*/ 	.short	0x010a
        /*0c9e*/ 	.byte	0x05
	.zero		1


	//   ....[46]....
        /*0ca0*/ 	.word	0x0000d890
        /*0ca4*/ 	.word	0x0000000a
        /*0ca8*/ 	.word	0x00000000
        /*0cac*/ 	.short	0x0101
        /*0cae*/ 	.byte	0x3f
	.zero		1


	//   ....[47]....
        /*0cb0*/ 	.word	0x0000fde0
        /*0cb4*/ 	.word	0x000000ff
        /*0cb8*/ 	.word	0x00000000
        /*0cbc*/ 	.short	0x0101
        /*0cbe*/ 	.byte	0x08
	.zero		1


	//   ....[48]....
        /*0cc0*/ 	.word	0x000106c0
        /*0cc4*/ 	.word	0x000000ff
        /*0cc8*/ 	.word	0x00000000
        /*0ccc*/ 	.short	0x0101
        /*0cce*/ 	.byte	0x08
	.zero		1


	//   ....[49]....
        /*0cd0*/ 	.word	0x00015280
        /*0cd4*/ 	.word	0x00000000
        /*0cd8*/ 	.word	0x00030840
        /*0cdc*/ 	.short	0x010a
        /*0cde*/ 	.byte	0x3f
	.zero		1


	//   ....[50]....
        /*0ce0*/ 	.word	0x000162d0
        /*0ce4*/ 	.word	0x00000012
        /*0ce8*/ 	.word	0x00030800
        /*0cec*/ 	.short	0x0107
        /*0cee*/ 	.byte	0x3f
	.zero		1


	//   ....[51]....
        /*0cf0*/ 	.word	0x000163e0
        /*0cf4*/ 	.word	0x00000012
        /*0cf8*/ 	.word	0x00030800
        /*0cfc*/ 	.short	0x0101
        /*0cfe*/ 	.byte	0x3f
	.zero		1


	//   ....[52]....
        /*0d00*/ 	.word	0x00016400
        /*0d04*/ 	.word	0x00000012
        /*0d08*/ 	.word	0x00030820
        /*0d0c*/ 	.short	0x010a
        /*0d0e*/ 	.byte	0x3f
	.zero		1


	//   ....[53]....
        /*0d10*/ 	.word	0x00016830
        /*0d14*/ 	.word	0x00000003
        /*0d18*/ 	.word	0x00030840
        /*0d1c*/ 	.short	0x010a
        /*0d1e*/ 	.byte	0x3f
	.zero		1


	//   ....[54]....
        /*0d20*/ 	.word	0x00016dd0
        /*0d24*/ 	.word	0x00000003
        /*0d28*/ 	.word	0x00000060
        /*0d2c*/ 	.short	0x010a
        /*0d2e*/ 	.byte	0x3f
	.zero		1


	//   ....[55]....
        /*0d30*/ 	.word	0x00017640
        /*0d34*/ 	.word	0x00000003
        /*0d38*/ 	.word	0x00030840
        /*0d3c*/ 	.short	0x010a
        /*0d3e*/ 	.byte	0x3f
	.zero		1


	//   ....[56]....
        /*0d40*/ 	.word	0x00017be0
        /*0d44*/ 	.word	0x00000002
        /*0d48*/ 	.word	0x00000060
        /*0d4c*/ 	.short	0x010a
        /*0d4e*/ 	.byte	0x3f
	.zero		1


	//   ....[57]....
        /*0d50*/ 	.word	0x000183a0
        /*0d54*/ 	.word	0x00000002
        /*0d58*/ 	.word	0x00030840
        /*0d5c*/ 	.short	0x010a
        /*0d5e*/ 	.byte	0x3f
	.zero		1


	//   ....[58]....
        /*0d60*/ 	.word	0x00018940
        /*0d64*/ 	.word	0x00000002
        /*0d68*/ 	.word	0x00000060
        /*0d6c*/ 	.short	0x010a
        /*0d6e*/ 	.byte	0x3f
	.zero		1


	//   ....[59]....
        /*0d70*/ 	.word	0x000190b0
        /*0d74*/ 	.word	0x00000000
        /*0d78*/ 	.word	0x00030860
        /*0d7c*/ 	.short	0x010a
        /*0d7e*/ 	.byte	0x3f
	.zero		1


	//   ....[60]....
        /*0d80*/ 	.word	0x0001a900
        /*0d84*/ 	.word	0x00000000
        /*0d88*/ 	.word	0x00030820
        /*0d8c*/ 	.short	0x010a
        /*0d8e*/ 	.byte	0x3f
	.zero		1


	//   ....[61]....
        /*0d90*/ 	.word	0x0001ab10
        /*0d94*/ 	.word	0x00000006
        /*0d98*/ 	.word	0x00000000
        /*0d9c*/ 	.short	0x010a
        /*0d9e*/ 	.byte	0x3f
	.zero		1


	//   ....[62]....
        /*0da0*/ 	.word	0x0001ab40
        /*0da4*/ 	.word	0x00000007
        /*0da8*/ 	.word	0x00000000
        /*0dac*/ 	.short	0x010a
        /*0dae*/ 	.byte	0x3f
	.zero		1


	//   ....[63]....
        /*0db0*/ 	.word	0x0001aba0
        /*0db4*/ 	.word	0x00000004
        /*0db8*/ 	.word	0x00000000
        /*0dbc*/ 	.short	0x010a
        /*0dbe*/ 	.byte	0x3f
	.zero		1


	//   ....[64]....
        /*0dc0*/ 	.word	0x0001abd0
        /*0dc4*/ 	.word	0x00000003
        /*0dc8*/ 	.word	0x00000000
        /*0dcc*/ 	.short	0x010a
        /*0dce*/ 	.byte	0x3f
	.zero		1


	//   ....[65]....
        /*0dd0*/ 	.word	0x0001ac40
        /*0dd4*/ 	.word	0x00000003
        /*0dd8*/ 	.word	0x00030800
        /*0ddc*/ 	.short	0x010a
        /*0dde*/ 	.byte	0x3f
	.zero		1


	//   ....[66]....
        /*0de0*/ 	.word	0x0001ac90
        /*0de4*/ 	.word	0x0000000f
        /*0de8*/ 	.word	0x00030830
        /*0dec*/ 	.short	0x010a
        /*0dee*/ 	.byte	0x3f
	.zero		1


	//   ....[67]....
        /*0df0*/ 	.word	0x0001acf0
        /*0df4*/ 	.word	0x0000009a
        /*0df8*/ 	.word	0x00030830
        /*0dfc*/ 	.short	0x010a
        /*0dfe*/ 	.byte	0x3f
	.zero		1


	//   ....[68]....
        /*0e00*/ 	.word	0x0001ad50
        /*0e04*/ 	.word	0x00000015
        /*0e08*/ 	.word	0x00030850
        /*0e0c*/ 	.short	0x010a
        /*0e0e*/ 	.byte	0x3f
	.zero		1


	//   ....[69]....
        /*0e10*/ 	.word	0x0001adb0
        /*0e14*/ 	.word	0x00000003
        /*0e18*/ 	.word	0x00030830
        /*0e1c*/ 	.short	0x010a
        /*0e1e*/ 	.byte	0x3f
	.zero		1


	//   ....[70]....
        /*0e20*/ 	.word	0x0001ae10
        /*0e24*/ 	.word	0x00000002
        /*0e28*/ 	.word	0x00030850
        /*0e2c*/ 	.short	0x010a
        /*0e2e*/ 	.byte	0x3f
	.zero		1


	//   ....[71]....
        /*0e30*/ 	.word	0x0001ae70
        /*0e34*/ 	.word	0x00000003
        /*0e38*/ 	.word	0x00030830
        /*0e3c*/ 	.short	0x010a
        /*0e3e*/ 	.byte	0x3f
	.zero		1


	//   ....[72]....
        /*0e40*/ 	.word	0x0001aed0
        /*0e44*/ 	.word	0x00000002
        /*0e48*/ 	.word	0x00030850
        /*0e4c*/ 	.short	0x010a
        /*0e4e*/ 	.byte	0x3f
	.zero		1


	//   ....[73]....
        /*0e50*/ 	.word	0x0001af30
        /*0e54*/ 	.word	0x00000005
        /*0e58*/ 	.word	0x00030850
        /*0e5c*/ 	.short	0x010a
        /*0e5e*/ 	.byte	0x3f
	.zero		1


	//   ....[74]....
        /*0e60*/ 	.word	0x0001b0d0
        /*0e64*/ 	.word	0x00000000
        /*0e68*/ 	.word	0x00030840
        /*0e6c*/ 	.short	0x010a
        /*0e6e*/ 	.byte	0x3f
	.zero		1


	//   ....[75]....
        /*0e70*/ 	.word	0x0001bd50
        /*0e74*/ 	.word	0x00000012
        /*0e78*/ 	.word	0x00030820
        /*0e7c*/ 	.short	0x010a
        /*0e7e*/ 	.byte	0x3f
	.zero		1


	//   ....[76]....
        /*0e80*/ 	.word	0x0001bda0
        /*0e84*/ 	.word	0x00000003
        /*0e88*/ 	.word	0x00030840
        /*0e8c*/ 	.short	0x010a
        /*0e8e*/ 	.byte	0x3f
	.zero		1


	//   ....[77]....
        /*0e90*/ 	.word	0x0001bdf0
        /*0e94*/ 	.word	0x00000003
        /*0e98*/ 	.word	0x00000060
        /*0e9c*/ 	.short	0x010a
        /*0e9e*/ 	.byte	0x3f
	.zero		1


	//   ....[78]....
        /*0ea0*/ 	.word	0x0001be40
        /*0ea4*/ 	.word	0x00000003
        /*0ea8*/ 	.word	0x00030840
        /*0eac*/ 	.short	0x010a
        /*0eae*/ 	.byte	0x3f
	.zero		1


	//   ....[79]....
        /*0eb0*/ 	.word	0x0001be90
        /*0eb4*/ 	.word	0x00000002
        /*0eb8*/ 	.word	0x00000060
        /*0ebc*/ 	.short	0x010a
        /*0ebe*/ 	.byte	0x3f
	.zero		1


	//   ....[80]....
        /*0ec0*/ 	.word	0x0001bee0
        /*0ec4*/ 	.word	0x00000002
        /*0ec8*/ 	.word	0x00030840
        /*0ecc*/ 	.short	0x010a
        /*0ece*/ 	.byte	0x3f
	.zero		1


	//   ....[81]....
        /*0ed0*/ 	.word	0x0001bf30
        /*0ed4*/ 	.word	0x00000002
        /*0ed8*/ 	.word	0x00000060
        /*0edc*/ 	.short	0x010a
        /*0ede*/ 	.byte	0x3f
	.zero		1


	//   ....[82]....
        /*0ee0*/ 	.word	0x0001bf80
        /*0ee4*/ 	.word	0x00000000
        /*0ee8*/ 	.word	0x00030860
        /*0eec*/ 	.short	0x010a
        /*0eee*/ 	.byte	0x3f
	.zero		1


	//   ....[83]....
        /*0ef0*/ 	.word	0x0001cb00
        /*0ef4*/ 	.word	0x00000000
        /*0ef8*/ 	.word	0x00030820
        /*0efc*/ 	.short	0x010a
        /*0efe*/ 	.byte	0x3f
	.zero		1


	//   ....[84]....
        /*0f00*/ 	.word	0x0001cca0
        /*0f04*/ 	.word	0x00000006
        /*0f08*/ 	.word	0x00000000
        /*0f0c*/ 	.short	0x010a
        /*0f0e*/ 	.byte	0x3f
	.zero		1


	//   ....[85]....
        /*0f10*/ 	.word	0x0001ccf0
        /*0f14*/ 	.word	0x00000007
        /*0f18*/ 	.word	0x00000000
        /*0f1c*/ 	.short	0x010a
        /*0f1e*/ 	.byte	0x3f
	.zero		1


	//   ....[86]....
        /*0f20*/ 	.word	0x0001cd40
        /*0f24*/ 	.word	0x00000004
        /*0f28*/ 	.word	0x00000000
        /*0f2c*/ 	.short	0x010a
        /*0f2e*/ 	.byte	0x3f
	.zero		1


	//----- nvinfo : EIATTR_NUM_MBARRIERS
	.align		4
.L_463:
        /*0f30*/ 	.byte	0x03, 0x38
        /*0f32*/ 	.short	0x0016


	//----- nvinfo : EIATTR_EXIT_INSTR_OFFSETS
	.align		4
        /*0f34*/ 	.byte	0x04, 0x1c
        /*0f36*/ 	.short	(.L_465 - .L_464)


	//   ....[0]....
.L_464:
        /*0f38*/ 	.word	0x00000a50


	//   ....[1]....
        /*0f3c*/ 	.word	0x00012b10


	//   ....[2]....
        /*0f40*/ 	.word	0x0001ac20


	//----- nvinfo : EIATTR_MAX_THREADS
	.align		4
.L_465:
        /*0f44*/ 	.byte	0x04, 0x05
        /*0f46*/ 	.short	(.L_467 - .L_466)
.L_466:
        /*0f48*/ 	.word	0x00000180
        /*0f4c*/ 	.word	0x00000001
        /*0f50*/ 	.word	0x00000001


	//----- nvinfo : EIATTR_CRS_STACK_SIZE
	.align		4
.L_467:
        /*0f54*/ 	.byte	0x04, 0x1e
        /*0f56*/ 	.short	(.L_469 - .L_468)
.L_468:
        /*0f58*/ 	.word	0x00000000


	//----- nvinfo : EIATTR_CBANK_PARAM_SIZE
	.align		4
.L_469:
        /*0f5c*/ 	.byte	0x03, 0x19
        /*0f5e*/ 	.short	0x0af0


	//----- nvinfo : EIATTR_PARAM_CBANK
	.align		4
        /*0f60*/ 	.byte	0x04, 0x0a
        /*0f62*/ 	.short	(.L_471 - .L_470)
	.align		4
.L_470:
        /*0f64*/ 	.word	index@(.nv.constant0._ZN7cutlass13device_kernelIN5flash11enable_sm90INS1_16FlashAttnFwdSm90INS1_25CollectiveMainloopFwdSm90ILi2EN4cute5tupleIJNS5_1CILi1EEES8_S8_EEENS6_IJNS7_ILi128EEENS7_ILi64EEENS7_ILi256EEEEEELi256ENS_10bfloat16_tEfNS_4arch4Sm90ELb0ELb1ELb1ELb1ELb0ELb0ELb0ELb1ELb1ELb1ELb1ELb0EEENS1_21CollectiveEpilogueFwdINS6_IJSA_SC_SB_EEES9_SE_SG_Li256ELb1ELb1ELb1ELb0EEENS1_36VarlenDynamicPersistentTileSchedulerILi128ELi64ELi256ELi128ELb1ELb1ELb1ELb1ELb0ELb1EEEEEEEEEvNT_6ParamsE)
        /*0f68*/ 	.short	0x0210
        /*0f6a*/ 	.short	0x0af0


	//----- nvinfo : EIATTR_SW_WAR
	.align		4
.L_471:
        /*0f6c*/ 	.byte	0x04, 0x36
        /*0f6e*/ 	.short	(.L_473 - .L_472)
.L_472:
        /*0f70*/ 	.word	0x00000008
.L_473:


//--------------------- .nv.info._ZN7cutlass13device_kernelIN5flash11enable_sm90INS1_16FlashAttnFwdSm90INS1_25CollectiveMainloopFwdSm90ILi2EN4cute5tupleIJNS5_1CILi1EEES8_S8_EEENS6_IJNS7_ILi128EEENS7_ILi64EEENS7_ILi256EEEEEELi256ENS_10bfloat16_tEfNS_4arch4Sm90ELb0ELb1ELb1ELb1ELb0ELb1ELb0ELb1ELb1ELb1ELb1ELb0EEENS1_21CollectiveEpilogueFwdINS6_IJSA_SC_SB_EEES9_SE_SG_Li256ELb1ELb1ELb1ELb0EEENS1_36VarlenDynamicPersistentTileSchedulerILi128ELi64ELi256ELi128ELb1ELb1ELb1ELb1ELb0ELb1EEEEEEEEEvNT_6ParamsE --------------------------
	.section	.nv.info._ZN7cutlass13device_kernelIN5flash11enable_sm90INS1_16FlashAttnFwdSm90INS1_25CollectiveMainloopFwdSm90ILi2EN4cute5tupleIJNS5_1CILi1EEES8_S8_EEENS6_IJNS7_ILi128EEENS7_ILi64EEENS7_ILi256EEEEEELi256ENS_10bfloat16_tEfNS_4arch4Sm90ELb0ELb1ELb1ELb1ELb0ELb1ELb0ELb1ELb1ELb1ELb1ELb0EEENS1_21CollectiveEpilogueFwdINS6_IJSA_SC_SB_EEES9_SE_SG_Li256ELb1ELb1ELb1ELb0EEENS1_36VarlenDynamicPersistentTileSchedulerILi128ELi64ELi256ELi128ELb1ELb1ELb1ELb1ELb0ELb1EEEEEEEEEvNT_6ParamsE,"",@"SHT_CUDA_INFO"
	.sectionflags	@""
	.align	4


	//----- nvinfo : EIATTR_CUDA_API_VERSION
	.align		4
        /*0000*/ 	.byte	0x04, 0x37
        /*0002*/ 	.short	(.L_475 - .L_474)
.L_474:
        /*0004*/ 	.word	0x00000082


	//----- nvinfo : EIATTR_KPARAM_INFO
	.align		4
.L_475:
        /*0008*/ 	.byte	0x04, 0x17
        /*000a*/ 	.short	(.L_477 - .L_476)
.L_476:
        /*000c*/ 	.word	0x00000000
        /*0010*/ 	.short	0x0000
        /*0012*/ 	.short	0x0070
        /*0014*/ 	.byte	0x00, 0xf0, 0x01, 0x2a


	//----- nvinfo : EIATTR_SPARSE_MMA_MASK
	.align		4
.L_477:
        /*0018*/ 	.byte	0x03, 0x50
        /*001a*/ 	.short	0x0000


	//----- nvinfo : EIATTR_MAXREG_COUNT
	.align		4
        /*001c*/ 	.byte	0x03, 0x1b
        /*001e*/ 	.short	0x00a8


	//----- nvinfo : EIATTR_NUM_BARRIERS
	.align		4
        /*0020*/ 	.byte	0x02, 0x4c
        /*0022*/ 	.byte	0x10
	.zero		1


	//----- nvinfo : EIATTR_EXTERNS
	.align		4
        /*0024*/ 	.byte	0x04, 0x0f
        /*0026*/ 	.short	(.L_479 - .L_478)


	//   ....[0]....
	.align		4
.L_478:
        /*0028*/ 	.word	index@(__assertfail)


	//----- nvinfo : EIATTR_ANNOTATIONS
	.align		4
.L_479:
        /*002c*/ 	.byte	0x04, 0x55
        /*002e*/ 	.short	(.L_481 - .L_480)


	//   ....[0]....
.L_480:
        /* <DEDUP_REMOVED lines=167> */


	//----- nvinfo : EIATTR_MERCURY_ISA_VERSION
	.align		4
.L_481:
        /*0a90*/ 	.byte	0x03, 0x5f
        /*0a92*/ 	.short	0x0101


	//----- nvinfo : EIATTR_UNUSED_LOAD_BYTE_OFFSET
	.align		4
        /*0a94*/ 	.byte	0x04, 0x44
        /*0a96*/ 	.short	(.L_483 - .L_482)


	//   ....[0]....
.L_482:
        /*0a98*/ 	.word	0x00000aa0
        /*0a9c*/ 	.word	0x0000fff0


	//   ....[1]....
        /*0aa0*/ 	.word	0x00020790
        /*0aa4*/ 	.word	0x0000fff0


	//----- nvinfo : EIATTR_INT_WARP_WIDE_INSTR_OFFSETS
	.align		4
.L_483:
        /*0aa8*/ 	.byte	0x04, 0x31
        /*0aaa*/ 	.short	(.L_485 - .L_484)


	//   ....[0]....
.L_484:
        /*0aac*/ 	.word	0x00000190


	//   ....[1]....
        /*0ab0*/ 	.word	0x000001d0


	//   ....[2]....
        /*0ab4*/ 	.word	0x00000240


	//   ....[3]....
        /*0ab8*/ 	.word	0x000292a0


	//   ....[4]....
        /*0abc*/ 	.word	0x00029340


	//   ....[5]....
        /*0ac0*/ 	.word	0x0002d7d0


	//   ....[6]....
        /*0ac4*/ 	.word	0x0002d840


	//----- nvinfo : EIATTR_COOP_GROUP_MASK_REGIDS
	.align		4
.L_485:
        /*0ac8*/ 	.byte	0x04, 0x29
        /*0aca*/ 	.short	(.L_487 - .L_486)


	//   ....[0]....
.L_486:
        /*0acc*/ 	.word	0xffffffff


	//   ....[1]....
        /*0ad0*/ 	.word	0xffffffff


	//   ....[2]....
        /*0ad4*/ 	.word	0xffffffff


	//   ....[3]....
        /*0ad8*/ 	.word	0xffffffff


	//   ....[4]....
        /*0adc*/ 	.word	0xffffffff


	//   ....[5]....
        /*0ae0*/ 	.word	0xffffffff


	//   ....[6]....
        /*0ae4*/ 	.word	0xffffffff


	//   ....[7]....
        /*0ae8*/ 	.word	0xffffffff


	//   ....[8]....
        /*0aec*/ 	.word	0xffffffff


	//   ....[9]....
        /*0af0*/ 	.word	0xffffffff


	//   ....[10]....
        /*0af4*/ 	.word	0xffffffff


	//   ....[11]....
        /*0af8*/ 	.word	0xffffffff


	//   ....[12]....
        /*0afc*/ 	.word	0xffffffff


	//   ....[13]....
        /*0b00*/ 	.word	0xffffffff


	//   ....[14]....
        /*0b04*/ 	.word	0xffffffff


	//   ....[15]....
        /*0b08*/ 	.word	0xffffffff


	//   ....[16]....
        /*0b0c*/ 	.word	0xffffffff


	//   ....[17]....
        /*0b10*/ 	.word	0xffffffff


	//   ....[18]....
        /*0b14*/ 	.word	0xffffffff


	//   ....[19]....
        /*0b18*/ 	.word	0xffffffff


	//   ....[20]....
        /*0b1c*/ 	.word	0xffffffff


	//   ....[21]....
        /*0b20*/ 	.word	0xffffffff


	//   ....[22]....
        /*0b24*/ 	.word	0xffffffff


	//   ....[23]....
        /*0b28*/ 	.word	0xffffffff


	//   ....[24]....
        /*0b2c*/ 	.word	0xffffffff


	//   ....[25]....
        /*0b30*/ 	.word	0xffffffff


	//   ....[26]....
        /*0b34*/ 	.word	0xffffffff


	//   ....[27]....
        /*0b38*/ 	.word	0xffffffff


	//   ....[28]....
        /*0b3c*/ 	.word	0xffffffff


	//   ....[29]....
        /*0b40*/ 	.word	0xffffffff


	//   ....[30]....
        /*0b44*/ 	.word	0xffffffff


	//   ....[31]....
        /*0b48*/ 	.word	0xffffffff


	//   ....[32]....
        /*0b4c*/ 	.word	0xffffffff


	//   ....[33]....
        /*0b50*/ 	.word	0xffffffff


	//   ....[34]....
        /*0b54*/ 	.word	0xffffffff


	//   ....[35]....
        /*0b58*/ 	.word	0xffffffff


	//   ....[36]....
        /*0b5c*/ 	.word	0xffffffff


	//   ....[37]....
        /*0b60*/ 	.word	0xffffffff


	//   ....[38]....
        /*0b64*/ 	.word	0xffffffff


	//   ....[39]....
        /*0b68*/ 	.word	0xffffffff


	//   ....[40]....
        /*0b6c*/ 	.word	0xffffffff


	//   ....[41]....
        /*0b70*/ 	.word	0xffffffff


	//   ....[42]....
        /*0b74*/ 	.word	0xffffffff


	//   ....[43]....
        /*0b78*/ 	.word	0xffffffff


	//   ....[44]....
        /*0b7c*/ 	.word	0xffffffff


	//   ....[45]....
        /*0b80*/ 	.word	0xffffffff


	//   ....[46]....
        /*0b84*/ 	.word	0xffffffff


	//   ....[47]....
        /*0b88*/ 	.word	0xffffffff


	//   ....[48]....
        /*0b8c*/ 	.word	0xffffffff


	//   ....[49]....
        /*0b90*/ 	.word	0xffffffff


	//   ....[50]....
        /*0b94*/ 	.word	0xffffffff


	//   ....[51]....
        /*0b98*/ 	.word	0xffffffff


	//   ....[52]....
        /*0b9c*/ 	.word	0xffffffff


	//   ....[53]....
        /*0ba0*/ 	.word	0xffffffff


	//   ....[54]....
        /*0ba4*/ 	.word	0xffffffff


	//   ....[55]....
        /*0ba8*/ 	.word	0xffffffff


	//   ....[56]....
        /*0bac*/ 	.word	0xffffffff


	//   ....[57]....
        /*0bb0*/ 	.word	0xffffffff


	//   ....[58]....
        /*0bb4*/ 	.word	0xffffffff


	//   ....[59]....
        /*0bb8*/ 	.word	0xffffffff


	//   ....[60]....
        /*0bbc*/ 	.word	0xffffffff


	//   ....[61]....
        /*0bc0*/ 	.word	0xffffffff


	//   ....[62]....
        /*0bc4*/ 	.word	0xffffffff


	//   ....[63]....
        /*0bc8*/ 	.word	0xffffffff


	//   ....[64]....
        /*0bcc*/ 	.word	0xffffffff


	//   ....[65]....
        /*0bd0*/ 	.word	0xffffffff


	//   ....[66]....
        /*0bd4*/ 	.word	0xffffffff


	//   ....[67]....
        /*0bd8*/ 	.word	0xffffffff


	//   ....[68]....
        /*0bdc*/ 	.word	0xffffffff


	//   ....[69]....
        /*0be0*/ 	.word	0xffffffff


	//   ....[70]....
        /*0be4*/ 	.word	0xffffffff


	//   ....[71]....
        /*0be8*/ 	.word	0xffffffff


	//   ....[72]....
        /*0bec*/ 	.word	0xffffffff


	//   ....[73]....
        /*0bf0*/ 	.word	0xffffffff


	//   ....[74]....
        /*0bf4*/ 	.word	0xffffffff


	//   ....[75]....
        /*0bf8*/ 	.word	0xffffffff


	//   ....[76]....
        /*0bfc*/ 	.word	0xffffffff


	//   ....[77]....
        /*0c00*/ 	.word	0xffffffff


	//   ....[78]....
        /*0c04*/ 	.word	0xffffffff


	//   ....[79]....
        /*0c08*/ 	.word	0xffffffff


	//   ....[80]....
        /*0c0c*/ 	.word	0xffffffff


	//   ....[81]....
        /*0c10*/ 	.word	0xffffffff


	//   ....[82]....
        /*0c14*/ 	.word	0xffffffff


	//   ....[83]....
        /*0c18*/ 	.word	0xffffffff


	//   ....[84]....
        /*0c1c*/ 	.word	0xffffffff


	//   ....[85]....
        /*0c20*/ 	.word	0xffffffff


	//   ....[86]....
        /*0c24*/ 	.word	0xffffffff


	//   ....[87]....
        /*0c28*/ 	.word	0xffffffff


	//   ....[88]....
        /*0c2c*/ 	.word	0xffffffff


	//   ....[89]....
        /*0c30*/ 	.word	0xffffffff


	//   ....[90]....
        /*0c34*/ 	.word	0xffffffff


	//   ....[91]....
        /*0c38*/ 	.word	0xffffffff


	//   ....[92]....
        /*0c3c*/ 	.word	0xffffffff


	//   ....[93]....
        /*0c40*/ 	.word	0xffffffff


	//   ....[94]....
        /*0c44*/ 	.word	0xffffffff


	//   ....[95]....
        /*0c48*/ 	.word	0xffffffff


	//   ....[96]....
        /*0c4c*/ 	.word	0xffffffff


	//   ....[97]....
        /*0c50*/ 	.word	0xffffffff


	//   ....[98]....
        /*0c54*/ 	.word	0xffffffff


	//   ....[99]....
        /*0c58*/ 	.word	0xffffffff


	//   ....[100]....
        /*0c5c*/ 	.word	0xffffffff


	//   ....[101]....
        /*0c60*/ 	.word	0xffffffff


	//   ....[102]....
        /*0c64*/ 	.word	0xffffffff


	//   ....[103]....
        /*0c68*/ 	.word	0xffffffff


	//   ....[104]....
        /*0c6c*/ 	.word	0xffffffff


	//   ....[105]....
        /*0c70*/ 	.word	0xffffffff


	//   ....[106]....
        /*0c74*/ 	.word	0xffffffff


	//   ....[107]....
        /*0c78*/ 	.word	0xffffffff


	//   ....[108]....
        /*0c7c*/ 	.word	0xffffffff


	//   ....[109]....
        /*0c80*/ 	.word	0xffffffff


	//   ....[110]....
        /*0c84*/ 	.word	0xffffffff


	//   ....[111]....
        /*0c88*/ 	.word	0xffffffff


	//   ....[112]....
        /*0c8c*/ 	.word	0xffffffff


	//   ....[113]....
        /*0c90*/ 	.word	0xffffffff


	//   ....[114]....
        /*0c94*/ 	.word	0xffffffff


	//   ....[115]....
        /*0c98*/ 	.word	0xffffffff


	//   ....[116]....
        /*0c9c*/ 	.word	0xffffffff


	//   ....[117]....
        /*0ca0*/ 	.word	0xffffffff


	//   ....[118]....
        /*0ca4*/ 	.word	0xffffffff


	//   ....[119]....
        /*0ca8*/ 	.word	0xffffffff


	//   ....[120]....
        /*0cac*/ 	.word	0xffffffff


	//   ....[121]....
        /*0cb0*/ 	.word	0xffffffff


	//   ....[122]....
        /*0cb4*/ 	.word	0xffffffff


	//   ....[123]....
        /*0cb8*/ 	.word	0xffffffff


	//   ....[124]....
        /*0cbc*/ 	.word	0xffffffff


	//   ....[125]....
        /*0cc0*/ 	.word	0xffffffff


	//   ....[126]....
        /*0cc4*/ 	.word	0xffffffff


	//   ....[127]....
        /*0cc8*/ 	.word	0xffffffff


	//   ....[128]....
        /*0ccc*/ 	.word	0xffffffff


	//   ....[129]....
        /*0cd0*/ 	.word	0xffffffff


	//   ....[130]....
        /*0cd4*/ 	.word	0xffffffff


	//   ....[131]....
        /*0cd8*/ 	.word	0xffffffff


	//   ....[132]....
        /*0cdc*/ 	.word	0xffffffff


	//   ....[133]....
        /*0ce0*/ 	.word	0xffffffff


	//   ....[134]....
        /*0ce4*/ 	.word	0xffffffff


	//   ....[135]....
        /*0ce8*/ 	.word	0xffffffff


	//   ....[136]....
        /*0cec*/ 	.word	0xffffffff


	//   ....[137]....
        /*0cf0*/ 	.word	0xffffffff


	//   ....[138]....
        /*0cf4*/ 	.word	0xffffffff


	//   ....[139]....
        /*0cf8*/ 	.word	0xffffffff


	//   ....[140]....
        /*0cfc*/ 	.word	0xffffffff


	//   ....[141]....
        /*0d00*/ 	.word	0xffffffff


	//   ....[142]....
        /*0d04*/ 	.word	0xffffffff


	//   ....[143]....
        /*0d08*/ 	.word	0xffffffff


	//   ....[144]....
        /*0d0c*/ 	.word	0x0500000f


	//   ....[145]....
        /*0d10*/ 	.word	0x0500000f


	//   ....[146]....
        /*0d14*/ 	.word	0x0500000f


	//   ....[147]....
        /*0d18*/ 	.word	0x0500000f


	//   ....[148]....
        /*0d1c*/ 	.word	0x0500000f


	//   ....[149]....
        /*0d20*/ 	.word	0x0500000f


	//   ....[150]....
        /*0d24*/ 	.word	0x0500000f


	//   ....[151]....
        /*0d28*/ 	.word	0x0500000f


	//   ....[152]....
        /*0d2c*/ 	.word	0x0500000f


	//   ....[153]....
        /*0d30*/ 	.word	0x0500000f


	//   ....[154]....
        /*0d34*/ 	.word	0x0500000f


	//   ....[155]....
        /*0d38*/ 	.word	0x0500000f


	//   ....[156]....
        /*0d3c*/ 	.word	0x0500000f


	//   ....[157]....
        /*0d40*/ 	.word	0x0500000f


	//   ....[158]....
        /*0d44*/ 	.word	0x0500000f


	//   ....[159]....
        /*0d48*/ 	.word	0x0500000f


	//   ....[160]....
        /*0d4c*/ 	.word	0x0500000f


	//   ....[161]....
        /*0d50*/ 	.word	0x0500000f


	//   ....[162]....
        /*0d54*/ 	.word	0x0500000f


	//   ....[163]....
        /*0d58*/ 	.word	0x0500000f


	//   ....[164]....
        /*0d5c*/ 	.word	0x0500000f


	//   ....[165]....
        /*0d60*/ 	.word	0x0500000f


	//   ....[166]....
        /*0d64*/ 	.word	0x0500000f


	//   ....[167]....
        /*0d68*/ 	.word	0x0500000f


	//   ....[168]....
        /*0d6c*/ 	.word	0x0500000f


	//   ....[169]....
        /*0d70*/ 	.word	0x0500000f


	//   ....[170]....
        /*0d74*/ 	.word	0x0500000f


	//   ....[171]....
        /*0d78*/ 	.word	0x0500000f


	//   ....[172]....
        /*0d7c*/ 	.word	0x0500000f


	//   ....[173]....
        /*0d80*/ 	.word	0x0500000f


	//   ....[174]....
        /*0d84*/ 	.word	0x0500000f


	//   ....[175]....
        /*0d88*/ 	.word	0x0500000f


	//   ....[176]....
        /*0d8c*/ 	.word	0x0500000f


	//   ....[177]....
        /*0d90*/ 	.word	0x0500000f


	//   ....[178]....
        /*0d94*/ 	.word	0x0500000f


	//   ....[179]....
        /*0d98*/ 	.word	0x0500000f


	//   ....[180]....
        /*0d9c*/ 	.word	0x0500000f


	//   ....[181]....
        /*0da0*/ 	.word	0x0500000f


	//   ....[182]....
        /*0da4*/ 	.word	0x0500000f


	//   ....[183]....
        /*0da8*/ 	.word	0x0500000f


	//   ....[184]....
        /*0dac*/ 	.word	0x0500000f


	//   ....[185]....
        /*0db0*/ 	.word	0x0500000f


	//   ....[186]....
        /*0db4*/ 	.word	0x0500000f


	//   ....[187]....
        /*0db8*/ 	.word	0x0500000f


	//   ....[188]....
        /*0dbc*/ 	.word	0x0500000f


	//   ....[189]....
        /*0dc0*/ 	.word	0x0500000f


	//   ....[190]....
        /*0dc4*/ 	.word	0x0500000f


	//   ....[191]....
        /*0dc8*/ 	.word	0x0500000f


	//   ....[192]....
        /*0dcc*/ 	.word	0x0500000f


	//   ....[193]....
        /*0dd0*/ 	.word	0x0500000f


	//   ....[194]....
        /*0dd4*/ 	.word	0x0500000f


	//   ....[195]....
        /*0dd8*/ 	.word	0x0500000f


	//   ....[196]....
        /*0ddc*/ 	.word	0x0500000f


	//   ....[197]....
        /*0de0*/ 	.word	0x0500000f


	//   ....[198]....
        /*0de4*/ 	.word	0x0500000f


	//   ....[199]....
        /*0de8*/ 	.word	0x0500000f


	//   ....[200]....
        /*0dec*/ 	.word	0x0500000f


	//   ....[201]....
        /*0df0*/ 	.word	0x0500000f


	//   ....[202]....
        /*0df4*/ 	.word	0x0500000f


	//   ....[203]....
        /*0df8*/ 	.word	0x0500000f


	//   ....[204]....
        /*0dfc*/ 	.word	0x0500000f


	//   ....[205]....
        /*0e00*/ 	.word	0x0500000f


	//   ....[206]....
        /*0e04*/ 	.word	0x0500000f


	//   ....[207]....
        /*0e08*/ 	.word	0x0500000f


	//   ....[208]....
        /*0e0c*/ 	.word	0x0500000f


	//   ....[209]....
        /*0e10*/ 	.word	0x0500000f


	//   ....[210]....
        /*0e14*/ 	.word	0x0500000f


	//   ....[211]....
        /*0e18*/ 	.word	0x0500000f


	//   ....[212]....
        /*0e1c*/ 	.word	0x0500000f


	//----- nvinfo : EIATTR_COOP_GROUP_INSTR_OFFSETS
	.align		4
.L_487:
        /*0e20*/ 	.byte	0x04, 0x28
        /*0e22*/ 	.short	(.L_489 - .L_488)


	//   ....[0]....
.L_488:
        /*0e24*/ 	.word	0x00000060


	//   ....[1]....
        /*0e28*/ 	.word	0x000001a0


	//   ....[2]....
        /*0e2c*/ 	.word	0x000001f0


	//   ....[3]....
        /*0e30*/ 	.word	0x00000420


	//   ....[4]....
        /*0e34*/ 	.word	0x00000580


	//   ....[5]....
        /*0e38*/ 	.word	0x000006a0


	//   ....[6]....
        /*0e3c*/ 	.word	0x00000800


	//   ....[7]....
        /*0e40*/ 	.word	0x00009da0


	//   ....[8]....
        /*0e44*/ 	.word	0x0000a4c0


	//   ....[9]....
        /*0e48*/ 	.word	0x0000a4d0


	//   ....[10]....
        /*0e4c*/ 	.word	0x0000a4e0


	//   ....[11]....
        /*0e50*/ 	.word	0x0000a4f0


	//   ....[12]....
        /*0e54*/ 	.word	0x0000aab0


	//   ....[13]....
        /*0e58*/ 	.word	0x0000aac0


	//   ....[14]....
        /*0e5c*/ 	.word	0x0000aad0


	//   ....[15]....
        /*0e60*/ 	.word	0x0000aae0


	//   ....[16]....
        /*0e64*/ 	.word	0x0000b060


	//   ....[17]....
        /*0e68*/ 	.word	0x0000b070


	//   ....[18]....
        /*0e6c*/ 	.word	0x0000b080


	//   ....[19]....
        /*0e70*/ 	.word	0x0000b090


	//   ....[20]....
        /*0e74*/ 	.word	0x0000b630


	//   ....[21]....
        /*0e78*/ 	.word	0x0000b640


	//   ....[22]....
        /*0e7c*/ 	.word	0x0000b650


	//   ....[23]....
        /*0e80*/ 	.word	0x0000b660


	//   ....[24]....
        /*0e84*/ 	.word	0x0000f140


	//   ....[25]....
        /*0e88*/ 	.word	0x0000f150


	//   ....[26]....
        /*0e8c*/ 	.word	0x0000f160


	//   ....[27]....
        /*0e90*/ 	.word	0x0000f170


	//   ....[28]....
        /*0e94*/ 	.word	0x0000f620


	//   ....[29]....
        /*0e98*/ 	.word	0x0000f630


	//   ....[30]....
        /*0e9c*/ 	.word	0x0000f640


	//   ....[31]....
        /*0ea0*/ 	.word	0x0000f650


	//   ....[32]....
        /*0ea4*/ 	.word	0x0000fa90


	//   ....[33]....
        /*0ea8*/ 	.word	0x0000faa0


	//   ....[34]....
        /*0eac*/ 	.word	0x0000fab0


	//   ....[35]....
        /*0eb0*/ 	.word	0x0000fac0


	//   ....[36]....
        /*0eb4*/ 	.word	0x0000ff20


	//   ....[37]....
        /*0eb8*/ 	.word	0x0000ff30


	//   ....[38]....
        /*0ebc*/ 	.word	0x0000ff40


	//   ....[39]....
        /*0ec0*/ 	.word	0x0000ff50


	//   ....[40]....
        /*0ec4*/ 	.word	0x00014dc0


	//   ....[41]....
        /*0ec8*/ 	.word	0x00015670


	//   ....[42]....
        /*0ecc*/ 	.word	0x00015af0


	//   ....[43]....
        /*0ed0*/ 	.word	0x00015ba0


	//   ....[44]....
        /*0ed4*/ 	.word	0x00015ff0


	//   ....[45]....
        /*0ed8*/ 	.word	0x00016050


	//   ....[46]....
        /*0edc*/ 	.word	0x00018330


	//   ....[47]....
        /*0ee0*/ 	.word	0x00018830


	//   ....[48]....
        /*0ee4*/ 	.word	0x00018f90


	//   ....[49]....
        /*0ee8*/ 	.word	0x00019010


	//   ....[50]....
        /*0eec*/ 	.word	0x000194a0


	//   ....[51]....
        /*0ef0*/ 	.word	0x00019510


	//   ....[52]....
        /*0ef4*/ 	.word	0x0001b6a0


	//   ....[53]....
        /*0ef8*/ 	.word	0x0001b730


	//   ....[54]....
        /*0efc*/ 	.word	0x0001bb70


	//   ....[55]....
        /*0f00*/ 	.word	0x0001bc00


	//   ....[56]....
        /*0f04*/ 	.word	0x0001da00


	//   ....[57]....
        /*0f08*/ 	.word	0x0001df10


	//   ....[58]....
        /*0f0c*/ 	.word	0x0001e680


	//   ....[59]....
        /*0f10*/ 	.word	0x0001e6f0


	//   ....[60]....
        /*0f14*/ 	.word	0x0001eb90


	//   ....[61]....
        /*0f18*/ 	.word	0x0001ec10


	//   ....[62]....
        /*0f1c*/ 	.word	0x0001fb40


	//   ....[63]....
        /*0f20*/ 	.word	0x0001fd60


	//   ....[64]....
        /*0f24*/ 	.word	0x0001fd90


	//   ....[65]....
        /*0f28*/ 	.word	0x0001fda0


	//   ....[66]....
        /*0f2c*/ 	.word	0x00021850


	//   ....[67]....
        /*0f30*/ 	.word	0x00021860


	//   ....[68]....
        /*0f34*/ 	.word	0x00021870


	//   ....[69]....
        /*0f38*/ 	.word	0x00021880


	//   ....[70]....
        /*0f3c*/ 	.word	0x00022310


	//   ....[71]....
        /*0f40*/ 	.word	0x00022330


	//   ....[72]....
        /*0f44*/ 	.word	0x00022480


	//   ....[73]....
        /*0f48*/ 	.word	0x000224a0


	//   ....[74]....
        /*0f4c*/ 	.word	0x000225f0


	//   ....[75]....
        /*0f50*/ 	.word	0x00022610


	//   ....[76]....
        /*0f54*/ 	.word	0x00022770


	//   ....[77]....
        /*0f58*/ 	.word	0x00022790


	//   ....[78]....
        /*0f5c*/ 	.word	0x00022dc0


	//   ....[79]....
        /*0f60*/ 	.word	0x00022e00


	//   ....[80]....
        /*0f64*/ 	.word	0x00023a10


	//   ....[81]....
        /*0f68*/ 	.word	0x00023a20


	//   ....[82]....
        /*0f6c*/ 	.word	0x00024bc0


	//   ....[83]....
        /*0f70*/ 	.word	0x00024bd0


	//   ....[84]....
        /*0f74*/ 	.word	0x00024d30


	//   ....[85]....
        /*0f78*/ 	.word	0x00024d50


	//   ....[86]....
        /*0f7c*/ 	.word	0x00024ea0


	//   ....[87]....
        /*0f80*/ 	.word	0x00024ec0


	//   ....[88]....
        /*0f84*/ 	.word	0x00025020


	//   ....[89]....
        /*0f88*/ 	.word	0x00025040


	//   ....[90]....
        /*0f8c*/ 	.word	0x00025220


	//   ....[91]....
        /*0f90*/ 	.word	0x00025440


	//   ....[92]....
        /*0f94*/ 	.word	0x00025470


	//   ....[93]....
        /*0f98*/ 	.word	0x000254a0


	//   ....[94]....
        /*0f9c*/ 	.word	0x000254d0


	//   ....[95]....
        /*0fa0*/ 	.word	0x00025500


	//   ....[96]....
        /*0fa4*/ 	.word	0x00025530


	//   ....[97]....
        /*0fa8*/ 	.word	0x000256e0


	//   ....[98]....
        /*0fac*/ 	.word	0x00025710


	//   ....[99]....
        /*0fb0*/ 	.word	0x00025740


	//   ....[100]....
        /*0fb4*/ 	.word	0x00025770


	//   ....[101]....
        /*0fb8*/ 	.word	0x000257a0


	//   ....[102]....
        /*0fbc*/ 	.word	0x000257d0


	//   ....[103]....
        /*0fc0*/ 	.word	0x00025870


	//   ....[104]....
        /*0fc4*/ 	.word	0x000258a0


	//   ....[105]....
        /*0fc8*/ 	.word	0x000258b0


	//   ....[106]....
        /*0fcc*/ 	.word	0x000258e0


	//   ....[107]....
        /*0fd0*/ 	.word	0x000272e0


	//   ....[108]....
        /*0fd4*/ 	.word	0x00029890


	//   ....[109]....
        /*0fd8*/ 	.word	0x0002a4a0


	//   ....[110]....
        /*0fdc*/ 	.word	0x0002a4c0


	//   ....[111]....
        /*0fe0*/ 	.word	0x0002a4e0


	//   ....[112]....
        /*0fe4*/ 	.word	0x0002a590


	//   ....[113]....
        /*0fe8*/ 	.word	0x0002a600


	//   ....[114]....
        /*0fec*/ 	.word	0x0002a650


	//   ....[115]....
        /*0ff0*/ 	.word	0x0002a6c0


	//   ....[116]....
        /*0ff4*/ 	.word	0x0002a710


	//   ....[117]....
        /*0ff8*/ 	.word	0x0002a780


	//   ....[118]....
        /*0ffc*/ 	.word	0x0002a7d0


	//   ....[119]....
        /*1000*/ 	.word	0x0002a840


	//   ....[120]....
        /*1004*/ 	.word	0x0002a890


	//   ....[121]....
        /*1008*/ 	.word	0x0002a900


	//   ....[122]....
        /*100c*/ 	.word	0x0002a950


	//   ....[123]....
        /*1010*/ 	.word	0x0002a9c0


	//   ....[124]....
        /*1014*/ 	.word	0x0002aa10


	//   ....[125]....
        /*1018*/ 	.word	0x0002e170


	//   ....[126]....
        /*101c*/ 	.word	0x0002e190


	//   ....[127]....
        /*1020*/ 	.word	0x0002e1f0


	//   ....[128]....
        /*1024*/ 	.word	0x0002e220


	//   ....[129]....
        /*1028*/ 	.word	0x0002e250


	//   ....[130]....
        /*102c*/ 	.word	0x0002e280


	//   ....[131]....
        /*1030*/ 	.word	0x0002e2b0


	//   ....[132]....
        /*1034*/ 	.word	0x0002e2e0


	//   ....[133]....
        /*1038*/ 	.word	0x0002e4a0


	//   ....[134]....
        /*103c*/ 	.word	0x0002e4e0


	//   ....[135]....
        /*1040*/ 	.word	0x0002e510


	//   ....[136]....
        /*1044*/ 	.word	0x0002e540


	//   ....[137]....
        /*1048*/ 	.word	0x0002e570


	//   ....[138]....
        /*104c*/ 	.word	0x0002e5a0


	//   ....[139]....
        /*1050*/ 	.word	0x0002e670


	//   ....[140]....
        /*1054*/ 	.word	0x0002e690


	//   ....[141]....
        /*1058*/ 	.word	0x0002e6a0


	//   ....[142]....
        /*105c*/ 	.word	0x0002e720


	//   ....[143]....
        /*1060*/ 	.word	0x0002f260


	//   ....[144]....
        /*1064*/ 	.word	0x0002f6c0


	//   ....[145]....
        /*1068*/ 	.word	0x0002f750


	//   ....[146]....
        /*106c*/ 	.word	0x0002f7a0


	//   ....[147]....
        /*1070*/ 	.word	0x0002f7f0


	//   ....[148]....
        /*1074*/ 	.word	0x0002f890


	//   ....[149]....
        /*1078*/ 	.word	0x0002f920


	//   ....[150]....
        /*107c*/ 	.word	0x0002f970


	//   ....[151]....
        /*1080*/ 	.word	0x0002f9c0


	//   ....[152]....
        /*1084*/ 	.word	0x0002fa60


	//   ....[153]....
        /*1088*/ 	.word	0x0002faf0


	//   ....[154]....
        /*108c*/ 	.word	0x0002fb40


	//   ....[155]....
        /*1090*/ 	.word	0x0002fb90


	//   ....[156]....
        /*1094*/ 	.word	0x0002fc30


	//   ....[157]....
        /*1098*/ 	.word	0x0002fcc0


	//   ....[158]....
        /*109c*/ 	.word	0x0002fd10


	//   ....[159]....
        /*10a0*/ 	.word	0x0002fd60


	//   ....[160]....
        /*10a4*/ 	.word	0x0002fe50


	//   ....[161]....
        /*10a8*/ 	.word	0x0002fee0


	//   ....[162]....
        /*10ac*/ 	.word	0x0002ff30


	//   ....[163]....
        /*10b0*/ 	.word	0x0002ff80


	//   ....[164]....
        /*10b4*/ 	.word	0x00030010


	//   ....[165]....
        /*10b8*/ 	.word	0x000300a0


	//   ....[166]....
        /*10bc*/ 	.word	0x000300f0


	//   ....[167]....
        /*10c0*/ 	.word	0x00030140


	//   ....[168]....
        /*10c4*/ 	.word	0x000301d0


	//   ....[169]....
        /*10c8*/ 	.word	0x00030260


	//   ....[170]....
        /*10cc*/ 	.word	0x000302b0


	//   ....[171]....
        /*10d0*/ 	.word	0x00030300


	//   ....[172]....
        /*10d4*/ 	.word	0x00030390


	//   ....[173]....
        /*10d8*/ 	.word	0x00030420


	//   ....[174]....
        /*10dc*/ 	.word	0x00030470


	//   ....[175]....
        /*10e0*/ 	.word	0x000304c0


	//   ....[176]....
        /*10e4*/ 	.word	0x00030860


	//   ....[177]....
        /*10e8*/ 	.word	0x00030b50


	//   ....[178]....
        /*10ec*/ 	.word	0x00030cd0


	//   ....[179]....
        /*10f0*/ 	.word	0x00030d20


	//   ....[180]....
        /*10f4*/ 	.word	0x00030eb0


	//   ....[181]....
        /*10f8*/ 	.word	0x00030f00


	//   ....[182]....
        /*10fc*/ 	.word	0x00031040


	//   ....[183]....
        /*1100*/ 	.word	0x00031090


	//   ....[184]....
        /*1104*/ 	.word	0x000311d0


	//   ....[185]....
        /*1108*/ 	.word	0x00031220


	//   ....[186]....
        /*110c*/ 	.word	0x00031360


	//   ....[187]....
        /*1110*/ 	.word	0x000313b0


	//   ....[188]....
        /*1114*/ 	.word	0x000314f0


	//   ....[189]....
        /*1118*/ 	.word	0x00031540


	//   ....[190]....
        /*111c*/ 	.word	0x00031680


	//   ....[191]....
        /*1120*/ 	.word	0x000316d0


	//   ....[192]....
        /*1124*/ 	.word	0x000317f0


	//   ....[193]....
        /*1128*/ 	.word	0x00031840


	//   ....[194]....
        /*112c*/ 	.word	0x00031b70


	//   ....[195]....
        /*1130*/ 	.word	0x00031c20


	//   ....[196]....
        /*1134*/ 	.word	0x00031db0


	//   ....[197]....
        /*1138*/ 	.word	0x00031e40


	//   ....[198]....
        /*113c*/ 	.word	0x00031ec0


	//   ....[199]....
        /*1140*/ 	.word	0x00031f40


	//   ....[200]....
        /*1144*/ 	.word	0x00031fc0


	//   ....[201]....
        /*1148*/ 	.word	0x00032050


	//   ....[202]....
        /*114c*/ 	.word	0x000320f0


	//   ....[203]....
        /*1150*/ 	.word	0x000321b0


	//   ....[204]....
        /*1154*/ 	.word	0x00032230


	//   ....[205]....
        /*1158*/ 	.word	0x000322b0


	//   ....[206]....
        /*115c*/ 	.word	0x00032330


	//   ....[207]....
        /*1160*/ 	.word	0x000323c0


	//   ....[208]....
        /*1164*/ 	.word	0x00032440


	//   ....[209]....
        /*1168*/ 	.word	0x000324f0


	//   ....[210]....
        /*116c*/ 	.word	0x00032540


	//   ....[211]....
        /*1170*/ 	.word	0x00032600


	//   ....[212]....
        /*1174*/ 	.word	0x00032730


	//----- nvinfo : EIATTR_REG_RECONFIG
	.align		4
.L_489:
        /*1178*/ 	.byte	0x01, 0x54
	.zero		2


	//----- nvinfo : EIATTR_SYSCALL_OFFSETS
	.align		4
        /*117c*/ 	.byte	0x04, 0x46
        /*117e*/ 	.short	(.L_491 - .L_490)


	//   ....[0]....
.L_490:
        /*1180*/ 	.word	0x000027a0


	//   ....[1]....
        /*1184*/ 	.word	0x000028f0


	//   ....[2]....
        /*1188*/ 	.word	0x00009f40


	//   ....[3]....
        /*118c*/ 	.word	0x0000a260


	//   ....[4]....
        /*1190*/ 	.word	0x000294b0


	//   ....[5]....
        /*1194*/ 	.word	0x00029600


	//   ....[6]....
        /*1198*/ 	.word	0x000296f0


	//   ....[7]....
        /*119c*/ 	.word	0x00029ff0


	//----- nvinfo : EIATTR_MBARRIER_INSTR_OFFSETS
	.align		4
.L_491:
        /*11a0*/ 	.byte	0x04, 0x39
        /*11a2*/ 	.short	(.L_493 - .L_492)


	//   ....[0]....
.L_492:
        /*11a4*/ 	.word	0x000002d0
        /*11a8*/ 	.word	0x000000ff
        /*11ac*/ 	.word	0x00030800
        /*11b0*/ 	.short	0x0100
        /*11b2*/ 	.byte	0x08
	.zero		1


	//   ....[1]....
        /*11b4*/ 	.word	0x000002e0
        /*11b8*/ 	.word	0x000000ff
        /*11bc*/ 	.word	0x00030820
        /*11c0*/ 	.short	0x0100
        /*11c2*/ 	.byte	0x08
	.zero		1


	//   ....[2]....
        /*11c4*/ 	.word	0x000003d0
        /*11c8*/ 	.word	0x000000ff
        /*11cc*/ 	.word	0x00030830
        /*11d0*/ 	.short	0x0100
        /*11d2*/ 	.byte	0x08
	.zero		1


	//   ....[3]....
        /*11d4*/ 	.word	0x000003e0
        /*11d8*/ 	.word	0x000000ff
        /*11dc*/ 	.word	0x00030840
        /*11e0*/ 	.short	0x0100
        /*11e2*/ 	.byte	0x08
	.zero		1


	//   ....[4]....
        /*11e4*/ 	.word	0x000003f0
        /*11e8*/ 	.word	0x000000ff
        /*11ec*/ 	.word	0x00030838
        /*11f0*/ 	.short	0x0100
        /*11f2*/ 	.byte	0x08
	.zero		1


	//   ....[5]....
        /*11f4*/ 	.word	0x00000400
        /*11f8*/ 	.word	0x000000ff
        /*11fc*/ 	.word	0x00030848
        /*1200*/ 	.short	0x0100
        /*1202*/ 	.byte	0x08
	.zero		1


	//   ....[6]....
        /*1204*/ 	.word	0x00000530
        /*1208*/ 	.word	0x000000ff
        /*120c*/ 	.word	0x00030850
        /*1210*/ 	.short	0x0100
        /*1212*/ 	.byte	0x08
	.zero		1


	//   ....[7]....
        /*1214*/ 	.word	0x00000540
        /*1218*/ 	.word	0x000000ff
        /*121c*/ 	.word	0x00030860
        /*1220*/ 	.short	0x0100
        /*1222*/ 	.byte	0x08
	.zero		1


	//   ....[8]....
        /*1224*/ 	.word	0x00000550
        /*1228*/ 	.word	0x000000ff
        /*122c*/ 	.word	0x00030858
        /*1230*/ 	.short	0x0100
        /*1232*/ 	.byte	0x08
	.zero		1


	//   ....[9]....
        /*1234*/ 	.word	0x00000560
        /*1238*/ 	.word	0x000000ff
        /*123c*/ 	.word	0x00030868
        /*1240*/ 	.short	0x0100
        /*1242*/ 	.byte	0x08
	.zero		1


	//   ....[10]....
        /*1244*/ 	.word	0x00000650
        /*1248*/ 	.word	0x000000ff
        /*124c*/ 	.word	0x00030870
        /*1250*/ 	.short	0x0100
        /*1252*/ 	.byte	0x06
	.zero		1


	//   ....[11]....
        /*1254*/ 	.word	0x00000660
        /*1258*/ 	.word	0x000000ff
        /*125c*/ 	.word	0x00030880
        /*1260*/ 	.short	0x0100
        /*1262*/ 	.byte	0x06
	.zero		1


	//   ....[12]....
        /*1264*/ 	.word	0x00000670
        /*1268*/ 	.word	0x000000ff
        /*126c*/ 	.word	0x00030878
        /*1270*/ 	.short	0x0100
        /*1272*/ 	.byte	0x06
	.zero		1


	//   ....[13]....
        /*1274*/ 	.word	0x00000680
        /*1278*/ 	.word	0x000000ff
        /*127c*/ 	.word	0x00030888
        /*1280*/ 	.short	0x0100
        /*1282*/ 	.byte	0x06
	.zero		1


	//   ....[14]....
        /*1284*/ 	.word	0x000007b0
        /*1288*/ 	.word	0x000000ff
        /*128c*/ 	.word	0x00030890
        /*1290*/ 	.short	0x0100
        /*1292*/ 	.byte	0x08
	.zero		1


	//   ....[15]....
        /*1294*/ 	.word	0x000007c0
        /*1298*/ 	.word	0x000000ff
        /*129c*/ 	.word	0x000308a0
        /*12a0*/ 	.short	0x0100
        /*12a2*/ 	.byte	0x08
	.zero		1


	//   ....[16]....
        /*12a4*/ 	.word	0x000007d0
        /*12a8*/ 	.word	0x000000ff
        /*12ac*/ 	.word	0x00030898
        /*12b0*/ 	.short	0x0100
        /*12b2*/ 	.byte	0x08
	.zero		1


	//   ....[17]....
        /*12b4*/ 	.word	0x000007e0
        /*12b8*/ 	.word	0x000000ff
        /*12bc*/ 	.word	0x000308a8
        /*12c0*/ 	.short	0x0100
        /*12c2*/ 	.byte	0x08
	.zero		1


	//   ....[18]....
        /*12c4*/ 	.word	0x00000910
        /*12c8*/ 	.word	0x000000ff
        /*12cc*/ 	.word	0x000308b0
        /*12d0*/ 	.short	0x0100
        /*12d2*/ 	.byte	0x08
	.zero		1


	//   ....[19]....
        /*12d4*/ 	.word	0x00000920
        /*12d8*/ 	.word	0x000000ff
        /*12dc*/ 	.word	0x000308c0
        /*12e0*/ 	.short	0x0100
        /*12e2*/ 	.byte	0x08
	.zero		1


	//   ....[20]....
        /*12e4*/ 	.word	0x00000930
        /*12e8*/ 	.word	0x000000ff
        /*12ec*/ 	.word	0x000308b8
        /*12f0*/ 	.short	0x0100
        /*12f2*/ 	.byte	0x08
	.zero		1


	//   ....[21]....
        /*12f4*/ 	.word	0x00000940
        /*12f8*/ 	.word	0x000000ff
        /*12fc*/ 	.word	0x000308c8
        /*1300*/ 	.short	0x0100
        /*1302*/ 	.byte	0x08
	.zero		1


	//   ....[22]....
        /*1304*/ 	.word	0x00003f40
        /*1308*/ 	.word	0x00000063
        /*130c*/ 	.word	0x00030890
        /*1310*/ 	.short	0x010a
        /*1312*/ 	.byte	0x3f
	.zero		1


	//   ....[23]....
        /*1314*/ 	.word	0x00006400
        /*1318*/ 	.word	0x00000063
        /*131c*/ 	.word	0x00030890
        /*1320*/ 	.short	0x010a
        /*1322*/ 	.byte	0x3f
	.zero		1


	//   ....[24]....
        /*1324*/ 	.word	0x00008850
        /*1328*/ 	.word	0x00000063
        /*132c*/ 	.word	0x00030890
        /*1330*/ 	.short	0x010a
        /*1332*/ 	.byte	0x3f
	.zero		1


	//   ....[25]....
        /*1334*/ 	.word	0x00008b90
        /*1338*/ 	.word	0x00000024
        /*133c*/ 	.word	0x00000000
        /*1340*/ 	.short	0x0101
        /*1342*/ 	.byte	0x3f
	.zero		1


	//   ....[26]....
        /*1344*/ 	.word	0x00008bd0
        /*1348*/ 	.word	0x00000063
        /*134c*/ 	.word	0x000308b0
        /*1350*/ 	.short	0x010a
        /*1352*/ 	.byte	0x3f
	.zero		1


	//   ....[27]....
        /*1354*/ 	.word	0x00009190
        /*1358*/ 	.word	0x00000063
        /*135c*/ 	.word	0x00000000
        /*1360*/ 	.short	0x0101
        /*1362*/ 	.byte	0x3f
	.zero		1


	//   ....[28]....
        /*1364*/ 	.word	0x00009fe0
        /*1368*/ 	.word	0x00000010
        /*136c*/ 	.word	0x00030800
        /*1370*/ 	.short	0x010a
        /*1372*/ 	.byte	0x3f
	.zero		1


	//   ....[29]....
        /*1374*/ 	.word	0x0000a030
        /*1378*/ 	.word	0x00000010
        /*137c*/ 	.word	0x00030800
        /*1380*/ 	.short	0x010a
        /*1382*/ 	.byte	0x3f
	.zero		1


	//   ....[30]....
        /*1384*/ 	.word	0x0000ba90
        /*1388*/ 	.word	0x00000010
        /*138c*/ 	.word	0x00030800
        /*1390*/ 	.short	0x010a
        /*1392*/ 	.byte	0x3f
	.zero		1


	//   ....[31]....
        /*1394*/ 	.word	0x00010260
        /*1398*/ 	.word	0x00000010
        /*139c*/ 	.word	0x00030800
        /*13a0*/ 	.short	0x010a
        /*13a2*/ 	.byte	0x3f
	.zero		1


	//   ....[32]....
        /*13a4*/ 	.word	0x00013ec0
        /*13a8*/ 	.word	0x00000000
        /*13ac*/ 	.word	0x00030830
        /*13b0*/ 	.short	0x010a
        /*13b2*/ 	.byte	0x3f
	.zero		1


	//   ....[33]....
        /*13b4*/ 	.word	0x00013f30
        /*13b8*/ 	.word	0x00000000
        /*13bc*/ 	.word	0x00030830
        /*13c0*/ 	.short	0x010a
        /*13c2*/ 	.byte	0x3f
	.zero		1


	//   ....[34]....
        /*13c4*/ 	.word	0x00014da0
        /*13c8*/ 	.word	0x00000002
        /*13cc*/ 	.word	0x00000000
        /*13d0*/ 	.short	0x0101
        /*13d2*/ 	.byte	0x3f
	.zero		1


	//   ....[35]....
        /*13d4*/ 	.word	0x00016cf0
        /*13d8*/ 	.word	0x00000002
        /*13dc*/ 	.word	0x00030830
        /*13e0*/ 	.short	0x010a
        /*13e2*/ 	.byte	0x3f
	.zero		1


	//   ....[36]....
        /*13e4*/ 	.word	0x00016d70
        /*13e8*/ 	.word	0x00000002
        /*13ec*/ 	.word	0x00030830
        /*13f0*/ 	.short	0x010a
        /*13f2*/ 	.byte	0x3f
	.zero		1


	//   ....[37]....
        /*13f4*/ 	.word	0x00017e90
        /*13f8*/ 	.word	0x00000000
        /*13fc*/ 	.word	0x00030850
        /*1400*/ 	.short	0x010a
        /*1402*/ 	.byte	0x3f
	.zero		1


	//   ....[38]....
        /*1404*/ 	.word	0x00017ee0
        /*1408*/ 	.word	0x00000000
        /*140c*/ 	.word	0x00030850
        /*1410*/ 	.short	0x010a
        /*1412*/ 	.byte	0x3f
	.zero		1


	//   ....[39]....
        /*1414*/ 	.word	0x000183c0
        /*1418*/ 	.word	0x00000002
        /*141c*/ 	.word	0x00000000
        /*1420*/ 	.short	0x0101
        /*1422*/ 	.byte	0x3f
	.zero		1


	//   ....[40]....
        /*1424*/ 	.word	0x00018d60
        /*1428*/ 	.word	0x00000000
        /*142c*/ 	.word	0x00000000
        /*1430*/ 	.short	0x0101
        /*1432*/ 	.byte	0x3f
	.zero		1


	//   ....[41]....
        /*1434*/ 	.word	0x00019f20
        /*1438*/ 	.word	0x00000002
        /*143c*/ 	.word	0x00030830
        /*1440*/ 	.short	0x010a
        /*1442*/ 	.byte	0x3f
	.zero		1


	//   ....[42]....
        /*1444*/ 	.word	0x00019fa0
        /*1448*/ 	.word	0x00000002
        /*144c*/ 	.word	0x00030830
        /*1450*/ 	.short	0x010a
        /*1452*/ 	.byte	0x3f
	.zero		1


	//   ....[43]....
        /*1454*/ 	.word	0x0001b0c0
        /*1458*/ 	.word	0x000000e7
        /*145c*/ 	.word	0x00030850
        /*1460*/ 	.short	0x010a
        /*1462*/ 	.byte	0x3f
	.zero		1


	//   ....[44]....
        /*1464*/ 	.word	0x0001b110
        /*1468*/ 	.word	0x000000e7
        /*146c*/ 	.word	0x00030850
        /*1470*/ 	.short	0x010a
        /*1472*/ 	.byte	0x3f
	.zero		1


	//   ....[45]....
        /*1474*/ 	.word	0x0001bd90
        /*1478*/ 	.word	0x0000009a
        /*147c*/ 	.word	0x00000000
        /*1480*/ 	.short	0x0101
        /*1482*/ 	.byte	0x3f
	.zero		1


	//   ....[46]....
        /*1484*/ 	.word	0x0001be10
        /*1488*/ 	.word	0x000000e7
        /*148c*/ 	.word	0x00000000
        /*1490*/ 	.short	0x0101
        /*1492*/ 	.byte	0x3f
	.zero		1


	//   ....[47]....
        /*1494*/ 	.word	0x0001c3d0
        /*1498*/ 	.word	0x00000002
        /*149c*/ 	.word	0x00030830
        /*14a0*/ 	.short	0x010a
        /*14a2*/ 	.byte	0x3f
	.zero		1


	//   ....[48]....
        /*14a4*/ 	.word	0x0001c450
        /*14a8*/ 	.word	0x00000002
        /*14ac*/ 	.word	0x00030830
        /*14b0*/ 	.short	0x010a
        /*14b2*/ 	.byte	0x3f
	.zero		1


	//   ....[49]....
        /*14b4*/ 	.word	0x0001d570
        /*14b8*/ 	.word	0x00000000
        /*14bc*/ 	.word	0x00030850
        /*14c0*/ 	.short	0x010a
        /*14c2*/ 	.byte	0x3f
	.zero		1


	//   ....[50]....
        /*14c4*/ 	.word	0x0001d5c0
        /*14c8*/ 	.word	0x00000000
        /*14cc*/ 	.word	0x00030850
        /*14d0*/ 	.short	0x010a
        /*14d2*/ 	.byte	0x3f
	.zero		1


	//   ....[51]....
        /*14d4*/ 	.word	0x0001d980
        /*14d8*/ 	.word	0x00000004
        /*14dc*/ 	.word	0x00000000
        /*14e0*/ 	.short	0x0101
        /*14e2*/ 	.byte	0x3f
	.zero		1


	//   ....[52]....
        /*14e4*/ 	.word	0x0001e450
        /*14e8*/ 	.word	0x00000000
        /*14ec*/ 	.word	0x00000000
        /*14f0*/ 	.short	0x0101
        /*14f2*/ 	.byte	0x3f
	.zero		1


	//   ....[53]....
        /*14f4*/ 	.word	0x0001fa60
        /*14f8*/ 	.word	0x00000005
        /*14fc*/ 	.word	0x00030850
        /*1500*/ 	.short	0x010a
        /*1502*/ 	.byte	0x3f
	.zero		1


	//   ....[54]....
        /*1504*/ 	.word	0x0001fab0
        /*1508*/ 	.word	0x00000005
        /*150c*/ 	.word	0x00030850
        /*1510*/ 	.short	0x010a
        /*1512*/ 	.byte	0x3f
	.zero		1


	//   ....[55]....
        /*1514*/ 	.word	0x0001ff20
        /*1518*/ 	.word	0x00000005
        /*151c*/ 	.word	0x00000000
        /*1520*/ 	.short	0x0101
        /*1522*/ 	.byte	0x3f
	.zero		1


	//   ....[56]....
        /*1524*/ 	.word	0x00022320
        /*1528*/ 	.word	0x00000000
        /*152c*/ 	.word	0x00000000
        /*1530*/ 	.short	0x0101
        /*1532*/ 	.byte	0x3f
	.zero		1


	//   ....[57]....
        /*1534*/ 	.word	0x00022e20
        /*1538*/ 	.word	0x00000006
        /*153c*/ 	.word	0x00000000
        /*1540*/ 	.short	0x0101
        /*1542*/ 	.byte	0x3f
	.zero		1


	//   ....[58]....
        /*1544*/ 	.word	0x000273c0
        /*1548*/ 	.word	0x00000012
        /*154c*/ 	.word	0x00030820
        /*1550*/ 	.short	0x010a
        /*1552*/ 	.byte	0x3f
	.zero		1


	//   ....[59]....
        /*1554*/ 	.word	0x00027490
        /*1558*/ 	.word	0x00000005
        /*155c*/ 	.word	0x000308a0
        /*1560*/ 	.short	0x010a
        /*1562*/ 	.byte	0x3f
	.zero		1


	//   ....[60]....
        /*1564*/ 	.word	0x000279c0
        /*1568*/ 	.word	0x00000005
        /*156c*/ 	.word	0x000308c0
        /*1570*/ 	.short	0x010a
        /*1572*/ 	.byte	0x3f
	.zero		1


	//   ....[61]....
        /*1574*/ 	.word	0x00028050
        /*1578*/ 	.word	0x00000007
        /*157c*/ 	.word	0x000308a0
        /*1580*/ 	.short	0x010a
        /*1582*/ 	.byte	0x3f
	.zero		1


	//   ....[62]....
        /*1584*/ 	.word	0x00028560
        /*1588*/ 	.word	0x00000007
        /*158c*/ 	.word	0x000308c0
        /*1590*/ 	.short	0x010a
        /*1592*/ 	.byte	0x3f
	.zero		1


	//   ....[63]....
        /*1594*/ 	.word	0x00029b00
        /*1598*/ 	.word	0x00000000
        /*159c*/ 	.word	0x00030840
        /*15a0*/ 	.short	0x010a
        /*15a2*/ 	.byte	0x3f
	.zero		1


	//   ....[64]....
        /*15a4*/ 	.word	0x0002ab20
        /*15a8*/ 	.word	0x00000012
        /*15ac*/ 	.word	0x00030800
        /*15b0*/ 	.short	0x0107
        /*15b2*/ 	.byte	0x3f
	.zero		1


	//   ....[65]....
        /*15b4*/ 	.word	0x0002ac20
        /*15b8*/ 	.word	0x00000012
        /*15bc*/ 	.word	0x00030800
        /*15c0*/ 	.short	0x0101
        /*15c2*/ 	.byte	0x3f
	.zero		1


	//   ....[66]....
        /*15c4*/ 	.word	0x0002ac40
        /*15c8*/ 	.word	0x00000012
        /*15cc*/ 	.word	0x00030820
        /*15d0*/ 	.short	0x010a
        /*15d2*/ 	.byte	0x3f
	.zero		1


	//   ....[67]....
        /*15d4*/ 	.word	0x0002b070
        /*15d8*/ 	.word	0x00000003
        /*15dc*/ 	.word	0x00030840
        /*15e0*/ 	.short	0x010a
        /*15e2*/ 	.byte	0x3f
	.zero		1


	//   ....[68]....
        /*15e4*/ 	.word	0x0002b600
        /*15e8*/ 	.word	0x00000002
        /*15ec*/ 	.word	0x00030860
        /*15f0*/ 	.short	0x010a
        /*15f2*/ 	.byte	0x3f
	.zero		1


	//   ....[69]....
        /*15f4*/ 	.word	0x0002be90
        /*15f8*/ 	.word	0x00000003
        /*15fc*/ 	.word	0x00030840
        /*1600*/ 	.short	0x010a
        /*1602*/ 	.byte	0x3f
	.zero		1


	//   ....[70]....
        /*1604*/ 	.word	0x0002c420
        /*1608*/ 	.word	0x00000002
        /*160c*/ 	.word	0x00030860
        /*1610*/ 	.short	0x010a
        /*1612*/ 	.byte	0x3f
	.zero		1


	//   ....[71]....
        /*1614*/ 	.word	0x0002cc20
        /*1618*/ 	.word	0x00000003
        /*161c*/ 	.word	0x00030840
        /*1620*/ 	.short	0x010a
        /*1622*/ 	.byte	0x3f
	.zero		1


	//   ....[72]....
        /*1624*/ 	.word	0x0002d1a0
        /*1628*/ 	.word	0x00000002
        /*162c*/ 	.word	0x00030860
        /*1630*/ 	.short	0x010a
        /*1632*/ 	.byte	0x3f
	.zero		1


	//   ....[73]....
        /*1634*/ 	.word	0x0002d930
        /*1638*/ 	.word	0x00000000
        /*163c*/ 	.word	0x00030860
        /*1640*/ 	.short	0x010a
        /*1642*/ 	.byte	0x3f
	.zero		1


	//   ....[74]....
        /*1644*/ 	.word	0x0002f1e0
        /*1648*/ 	.word	0x00000000
        /*164c*/ 	.word	0x00030820
        /*1650*/ 	.short	0x010a
        /*1652*/ 	.byte	0x3f
	.zero		1


	//   ....[75]....
        /*1654*/ 	.word	0x0002f3b0
        /*1658*/ 	.word	0x00000006
        /*165c*/ 	.word	0x00000000
        /*1660*/ 	.short	0x010a
        /*1662*/ 	.byte	0x3f
	.zero		1


	//   ....[76]....
        /*1664*/ 	.word	0x0002f420
        /*1668*/ 	.word	0x00000007
        /*166c*/ 	.word	0x00000000
        /*1670*/ 	.short	0x010a
        /*1672*/ 	.byte	0x3f
	.zero		1


	//   ....[77]....
        /*1674*/ 	.word	0x0002f490
        /*1678*/ 	.word	0x00000004
        /*167c*/ 	.word	0x00000000
        /*1680*/ 	.short	0x010a
        /*1682*/ 	.byte	0x3f
	.zero		1


	//   ....[78]....
        /*1684*/ 	.word	0x0002f4c0
        /*1688*/ 	.word	0x00000003
        /*168c*/ 	.word	0x00000000
        /*1690*/ 	.short	0x010a
        /*1692*/ 	.byte	0x3f
	.zero		1


	//   ....[79]....
        /*1694*/ 	.word	0x0002f520
        /*1698*/ 	.word	0x00000063
        /*169c*/ 	.word	0x00030890
        /*16a0*/ 	.short	0x010a
        /*16a2*/ 	.byte	0x3f
	.zero		1


	//   ....[80]....
        /*16a4*/ 	.word	0x0002f570
        /*16a8*/ 	.word	0x00000063
        /*16ac*/ 	.word	0x00030890
        /*16b0*/ 	.short	0x010a
        /*16b2*/ 	.byte	0x3f
	.zero		1


	//   ....[81]....
        /*16b4*/ 	.word	0x0002f5c0
        /*16b8*/ 	.word	0x00000063
        /*16bc*/ 	.word	0x00030890
        /*16c0*/ 	.short	0x010a
        /*16c2*/ 	.byte	0x3f
	.zero		1


	//   ....[82]....
        /*16c4*/ 	.word	0x0002f610
        /*16c8*/ 	.word	0x00000063
        /*16cc*/ 	.word	0x000308b0
        /*16d0*/ 	.short	0x010a
        /*16d2*/ 	.byte	0x3f
	.zero		1


	//   ....[83]....
        /*16d4*/ 	.word	0x0002fda0
        /*16d8*/ 	.word	0x00000010
        /*16dc*/ 	.word	0x00030800
        /*16e0*/ 	.short	0x010a
        /*16e2*/ 	.byte	0x3f
	.zero		1


	//   ....[84]....
        /*16e4*/ 	.word	0x00030500
        /*16e8*/ 	.word	0x00000010
        /*16ec*/ 	.word	0x00030800
        /*16f0*/ 	.short	0x010a
        /*16f2*/ 	.byte	0x3f
	.zero		1


	//   ....[85]....
        /*16f4*/ 	.word	0x00030550
        /*16f8*/ 	.word	0x00000000
        /*16fc*/ 	.word	0x00030830
        /*1700*/ 	.short	0x010a
        /*1702*/ 	.byte	0x3f
	.zero		1


	//   ....[86]....
        /*1704*/ 	.word	0x000305a0
        /*1708*/ 	.word	0x00000002
        /*170c*/ 	.word	0x00030830
        /*1710*/ 	.short	0x010a
        /*1712*/ 	.byte	0x3f
	.zero		1


	//   ....[87]....
        /*1714*/ 	.word	0x000305f0
        /*1718*/ 	.word	0x00000000
        /*171c*/ 	.word	0x00030850
        /*1720*/ 	.short	0x010a
        /*1722*/ 	.byte	0x3f
	.zero		1


	//   ....[88]....
        /*1724*/ 	.word	0x00030640
        /*1728*/ 	.word	0x00000002
        /*172c*/ 	.word	0x00030830
        /*1730*/ 	.short	0x010a
        /*1732*/ 	.byte	0x3f
	.zero		1


	//   ....[89]....
        /*1734*/ 	.word	0x00030690
        /*1738*/ 	.word	0x000000e7
        /*173c*/ 	.word	0x00030850
        /*1740*/ 	.short	0x010a
        /*1742*/ 	.byte	0x3f
	.zero		1


	//   ....[90]....
        /*1744*/ 	.word	0x000306e0
        /*1748*/ 	.word	0x00000002
        /*174c*/ 	.word	0x00030830
        /*1750*/ 	.short	0x010a
        /*1752*/ 	.byte	0x3f
	.zero		1


	//   ....[91]....
        /*1754*/ 	.word	0x00030730
        /*1758*/ 	.word	0x00000000
        /*175c*/ 	.word	0x00030850
        /*1760*/ 	.short	0x010a
        /*1762*/ 	.byte	0x3f
	.zero		1


	//   ....[92]....
        /*1764*/ 	.word	0x00030780
        /*1768*/ 	.word	0x00000005
        /*176c*/ 	.word	0x00030850
        /*1770*/ 	.short	0x010a
        /*1772*/ 	.byte	0x3f
	.zero		1


	//   ....[93]....
        /*1774*/ 	.word	0x00030930
        /*1778*/ 	.word	0x00000012
        /*177c*/ 	.word	0x00030820
        /*1780*/ 	.short	0x010a
        /*1782*/ 	.byte	0x3f
	.zero		1


	//   ....[94]....
        /*1784*/ 	.word	0x00030980
        /*1788*/ 	.word	0x00000005
        /*178c*/ 	.word	0x000308a0
        /*1790*/ 	.short	0x010a
        /*1792*/ 	.byte	0x3f
	.zero		1


	//   ....[95]....
        /*1794*/ 	.word	0x000309d0
        /*1798*/ 	.word	0x00000005
        /*179c*/ 	.word	0x000308c0
        /*17a0*/ 	.short	0x010a
        /*17a2*/ 	.byte	0x3f
	.zero		1


	//   ....[96]....
        /*17a4*/ 	.word	0x00030a20
        /*17a8*/ 	.word	0x00000007
        /*17ac*/ 	.word	0x000308a0
        /*17b0*/ 	.short	0x010a
        /*17b2*/ 	.byte	0x3f
	.zero		1


	//   ....[97]....
        /*17b4*/ 	.word	0x00030a70
        /*17b8*/ 	.word	0x00000007
        /*17bc*/ 	.word	0x000308c0
        /*17c0*/ 	.short	0x010a
        /*17c2*/ 	.byte	0x3f
	.zero		1


	//   ....[98]....
        /*17c4*/ 	.word	0x00030c10
        /*17c8*/ 	.word	0x00000000
        /*17cc*/ 	.word	0x00030840
        /*17d0*/ 	.short	0x010a
        /*17d2*/ 	.byte	0x3f
	.zero		1


	//   ....[99]....
        /*17d4*/ 	.word	0x00031880
        /*17d8*/ 	.word	0x00000012
        /*17dc*/ 	.word	0x00030820
        /*17e0*/ 	.short	0x010a
        /*17e2*/ 	.byte	0x3f
	.zero		1


	//   ....[100]....
        /*17e4*/ 	.word	0x000318d0
        /*17e8*/ 	.word	0x00000003
        /*17ec*/ 	.word	0x00030840
        /*17f0*/ 	.short	0x010a
        /*17f2*/ 	.byte	0x3f
	.zero		1


	//   ....[101]....
        /*17f4*/ 	.word	0x00031920
        /*17f8*/ 	.word	0x00000002
        /*17fc*/ 	.word	0x00030860
        /*1800*/ 	.short	0x010a
        /*1802*/ 	.byte	0x3f
	.zero		1


	//   ....[102]....
        /*1804*/ 	.word	0x00031970
        /*1808*/ 	.word	0x00000003
        /*180c*/ 	.word	0x00030840
        /*1810*/ 	.short	0x010a
        /*1812*/ 	.byte	0x3f
	.zero		1


	//   ....[103]....
        /*1814*/ 	.word	0x000319c0
        /*1818*/ 	.word	0x00000002
        /*181c*/ 	.word	0x00030860
        /*1820*/ 	.short	0x010a
        /*1822*/ 	.byte	0x3f
	.zero		1


	//   ....[104]....
        /*1824*/ 	.word	0x00031a10
        /*1828*/ 	.word	0x00000003
        /*182c*/ 	.word	0x00030840
        /*1830*/ 	.short	0x010a
        /*1832*/ 	.byte	0x3f
	.zero		1


	//   ....[105]....
        /*1834*/ 	.word	0x00031a60
        /*1838*/ 	.word	0x00000002
        /*183c*/ 	.word	0x00030860
        /*1840*/ 	.short	0x010a
        /*1842*/ 	.byte	0x3f
	.zero		1


	//   ....[106]....
        /*1844*/ 	.word	0x00031ab0
        /*1848*/ 	.word	0x00000000
        /*184c*/ 	.word	0x00030860
        /*1850*/ 	.short	0x010a
        /*1852*/ 	.byte	0x3f
	.zero		1


	//   ....[107]....
        /*1854*/ 	.word	0x00032650
        /*1858*/ 	.word	0x00000000
        /*185c*/ 	.word	0x00030820
        /*1860*/ 	.short	0x010a
        /*1862*/ 	.byte	0x3f
	.zero		1


	//   ....[108]....
        /*1864*/ 	.word	0x000327f0
        /*1868*/ 	.word	0x00000006
        /*186c*/ 	.word	0x00000000
        /*1870*/ 	.short	0x010a
        /*1872*/ 	.byte	0x3f
	.zero		1


	//   ....[109]....
        /*1874*/ 	.word	0x00032840
        /*1878*/ 	.word	0x00000007
        /*187c*/ 	.word	0x00000000
        /*1880*/ 	.short	0x010a
        /*1882*/ 	.byte	0x3f
	.zero		1


	//   ....[110]....
        /*1884*/ 	.word	0x00032890
        /*1888*/ 	.word	0x00000004
        /*188c*/ 	.word	0x00000000
        /*1890*/ 	.short	0x010a
        /*1892*/ 	.byte	0x3f
	.zero		1


	//----- nvinfo : EIATTR_NUM_MBARRIERS
	.align		4
.L_493:
        /*1894*/ 	.byte	0x03, 0x38
        /*1896*/ 	.short	0x0016


	//----- nvinfo : EIATTR_EXIT_INSTR_OFFSETS
	.align		4
        /*1898*/ 	.byte	0x04, 0x1c
        /*189a*/ 	.short	(.L_495 - .L_494)


	//   ....[0]....
.L_494:
        /*189c*/ 	.word	0x0002f510


	//----- nvinfo : EIATTR_MAX_THREADS
	.align		4
.L_495:
        /*18a0*/ 	.byte	0x04, 0x05
        /*18a2*/ 	.short	(.L_497 - .L_496)
.L_496:
        /*18a4*/ 	.word	0x00000180
        /*18a8*/ 	.word	0x00000001
        /*18ac*/ 	.word	0x00000001


	//----- nvinfo : EIATTR_CRS_STACK_SIZE
	.align		4
.L_497:
        /*18b0*/ 	.byte	0x04, 0x1e
        /*18b2*/ 	.short	(.L_499 - .L_498)
.L_498:
        /*18b4*/ 	.word	0x00000000


	//----- nvinfo : EIATTR_CBANK_PARAM_SIZE
	.align		4
.L_499:
        /*18b8*/ 	.byte	0x03, 0x19
        /*18ba*/ 	.short	0x0af0


	//----- nvinfo : EIATTR_PARAM_CBANK
	.align		4
        /*18bc*/ 	.byte	0x04, 0x0a
        /*18be*/ 	.short	(.L_501 - .L_500)
	.align		4
.L_500:
        /*18c0*/ 	.word	index@(.nv.constant0._ZN7cutlass13device_kernelIN5flash11enable_sm90INS1_16FlashAttnFwdSm90INS1_25CollectiveMainloopFwdSm90ILi2EN4cute5tupleIJNS5_1CILi1EEES8_S8_EEENS6_IJNS7_ILi128EEENS7_ILi64EEENS7_ILi256EEEEEELi256ENS_10bfloat16_tEfNS_4arch4Sm90ELb0ELb1ELb1ELb1ELb0ELb1ELb0ELb1ELb1ELb1ELb1ELb0EEENS1_21CollectiveEpilogueFwdINS6_IJSA_SC_SB_EEES9_SE_SG_Li256ELb1ELb1ELb1ELb0EEENS1_36VarlenDynamicPersistentTileSchedulerILi128ELi64ELi256ELi128ELb1ELb1ELb1ELb1ELb0ELb1EEEEEEEEEvNT_6ParamsE)
        /*18c4*/ 	.short	0x0210
        /*18c6*/ 	.short	0x0af0


	//----- nvinfo : EIATTR_SW_WAR
	.align		4
.L_501:
        /*18c8*/ 	.byte	0x04, 0x36
        /*18ca*/ 	.short	(.L_503 - .L_502)
.L_502:
        /*18cc*/ 	.word	0x00000008
.L_503:


//--------------------- .nv.info._ZN7cutlass13device_kernelIN5flash11enable_sm90INS1_16FlashAttnFwdSm90INS1_25CollectiveMainloopFwdSm90ILi2EN4cute5tupleIJNS5_1CILi1EEES8_S8_EEENS6_IJNS7_ILi128EEENS7_ILi80EEENS7_ILi256EEEEEELi256ENS_10bfloat16_tEfNS_4arch4Sm90ELb1ELb0ELb1ELb0ELb0ELb0ELb0ELb1ELb1ELb1ELb1ELb0EEENS1_21CollectiveEpilogueFwdINS6_IJSA_SC_SB_EEES9_SE_SG_Li256ELb0ELb1ELb1ELb0EEENS1_19SingleTileSchedulerILb0ELb1ELb1ELi128EEEEEEEEEvNT_6ParamsE --------------------------
	.section	.nv.info._ZN7cutlass13device_kernelIN5flash11enable_sm90INS1_16FlashAttnFwdSm90INS1_25CollectiveMainloopFwdSm90ILi2EN4cute5tupleIJNS5_1CILi1EEES8_S8_EEENS6_IJNS7_ILi128EEENS7_ILi80EEENS7_ILi256EEEEEELi256ENS_10bfloat16_tEfNS_4arch4Sm90ELb1ELb0ELb1ELb0ELb0ELb0ELb0ELb1ELb1ELb1ELb1ELb0EEENS1_21CollectiveEpilogueFwdINS6_IJSA_SC_SB_EEES9_SE_SG_Li256ELb0ELb1ELb1ELb0EEENS1_19SingleTileSchedulerILb0ELb1ELb1ELi128EEEEEEEEEvNT_6ParamsE,"",@"SHT_CUDA_INFO"
	.sectionflags	@""
	.align	4


	//----- nvinfo : EIATTR_CUDA_API_VERSION
	.align		4
        /*0000*/ 	.byte	0x04, 0x37
        /*0002*/ 	.short	(.L_505 - .L_504)
.L_504:
        /*0004*/ 	.word	0x00000082


	//----- nvinfo : EIATTR_KPARAM_INFO
	.align		4
.L_505:
        /*0008*/ 	.byte	0x04, 0x17
        /*000a*/ 	.short	(.L_507 - .L_506)
.L_506:
        /*000c*/ 	.word	0x00000000
        /*0010*/ 	.short	0x0000
        /*0012*/ 	.short	0x0070
        /*0014*/ 	.byte	0x00, 0xf0, 0x01, 0x28


	//----- nvinfo : EIATTR_SPARSE_MMA_MASK
	.align		4
.L_507:
        /*0018*/ 	.byte	0x03, 0x50
        /*001a*/ 	.short	0x0000


	//----- nvinfo : EIATTR_MAXREG_COUNT
	.align		4
        /*001c*/ 	.byte	0x03, 0x1b
        /*001e*/ 	.short	0x00a8


	//----- nvinfo : EIATTR_NUM_BARRIERS
	.align		4
        /*0020*/ 	.byte	0x02, 0x4c
        /*0022*/ 	.byte	0x09
	.zero		1


	//----- nvinfo : EIATTR_EXTERNS
	.align		4
        /*0024*/ 	.byte	0x04, 0x0f
        /*0026*/ 	.short	(.L_509 - .L_508)


	//   ....[0]....
	.align		4
.L_508:
        /*0028*/ 	.word	index@(__assertfail)


	//----- nvinfo : EIATTR_ANNOTATIONS
	.align		4
.L_509:
        /*002c*/ 	.byte	0x04, 0x55
        /*002e*/ 	.short	(.L_511 - .L_510)


	//   ....[0]....
.L_510:
        /* <DEDUP_REMOVED lines=12> */


	//----- nvinfo : EIATTR_MERCURY_ISA_VERSION
	.align		4
.L_511:
        /*00e0*/ 	.byte	0x03, 0x5f
        /*00e2*/ 	.short	0x0101


	//----- nvinfo : EIATTR_INT_WARP_WIDE_INSTR_OFFSETS
	.align		4
        /*00e4*/ 	.byte	0x04, 0x31
        /*00e6*/ 	.short	(.L_513 - .L_512)


	//   ....[0]....
.L_512:
        /*00e8*/ 	.word	0x00000120


	//   ....[1]....
        /*00ec*/ 	.word	0x00000160


	//   ....[2]....
        /*00f0*/ 	.word	0x00000220


	//----- nvinfo : EIATTR_COOP_GROUP_MASK_REGIDS
	.align		4
.L_513:
        /*00f4*/ 	.byte	0x04, 0x29
        /*00f6*/ 	.short	(.L_515 - .L_514)


	//   ....[0]....
.L_514:
        /*00f8*/ 	.word	0xffffffff


	//   ....[1]....
        /*00fc*/ 	.word	0xffffffff


	//   ....[2]....
        /*0100*/ 	.word	0xffffffff


	//   ....[3]....
        /*0104*/ 	.word	0xffffffff


	//   ....[4]....
        /*0108*/ 	.word	0xffffffff


	//   ....[5]....
        /*010c*/ 	.word	0xffffffff


	//   ....[6]....
        /*0110*/ 	.word	0xffffffff


	//   ....[7]....
        /*0114*/ 	.word	0xffffffff


	//   ....[8]....
        /*0118*/ 	.word	0xffffffff


	//   ....[9]....
        /*011c*/ 	.word	0xffffffff


	//   ....[10]....
        /*0120*/ 	.word	0xffffffff


	//   ....[11]....
        /*0124*/ 	.word	0xffffffff


	//   ....[12]....
        /*0128*/ 	.word	0xffffffff


	//   ....[13]....
        /*012c*/ 	.word	0xffffffff


	//   ....[14]....
        /*0130*/ 	.word	0xffffffff


	//   ....[15]....
        /*0134*/ 	.word	0xffffffff


	//   ....[16]....
        /*0138*/ 	.word	0xffffffff


	//   ....[17]....
        /*013c*/ 	.word	0xffffffff


	//   ....[18]....
        /*0140*/ 	.word	0xffffffff


	//   ....[19]....
        /*0144*/ 	.word	0xffffffff


	//   ....[20]....
        /*0148*/ 	.word	0xffffffff


	//   ....[21]....
        /*014c*/ 	.word	0xffffffff


	//   ....[22]....
        /*0150*/ 	.word	0xffffffff


	//   ....[23]....
        /*0154*/ 	.word	0xffffffff


	//   ....[24]....
        /*0158*/ 	.word	0xffffffff


	//   ....[25]....
        /*015c*/ 	.word	0xffffffff


	//   ....[26]....
        /*0160*/ 	.word	0xffffffff


	//   ....[27]....
        /*0164*/ 	.word	0xffffffff


	//   ....[28]....
        /*0168*/ 	.word	0xffffffff


	//   ....[29]....
        /*016c*/ 	.word	0xffffffff


	//   ....[30]....
        /*0170*/ 	.word	0xffffffff


	//   ....[31]....
        /*0174*/ 	.word	0xffffffff


	//   ....[32]....
        /*0178*/ 	.word	0xffffffff


	//   ....[33]....
        /*017c*/ 	.word	0xffffffff


	//   ....[34]....
        /*0180*/ 	.word	0xffffffff


	//   ....[35]....
        /*0184*/ 	.word	0xffffffff


	//   ....[36]....
        /*0188*/ 	.word	0xffffffff


	//   ....[37]....
        /*018c*/ 	.word	0xffffffff


	//   ....[38]....
        /*0190*/ 	.word	0xffffffff


	//   ....[39]....
        /*0194*/ 	.word	0xffffffff


	//   ....[40]....
        /*0198*/ 	.word	0xffffffff


	//   ....[41]....
        /*019c*/ 	.word	0xffffffff


	//   ....[42]....
        /*01a0*/ 	.word	0xffffffff


	//   ....[43]....
        /*01a4*/ 	.word	0xffffffff


	//   ....[44]....
        /*01a8*/ 	.word	0xffffffff


	//   ....[45]....
        /*01ac*/ 	.word	0xffffffff


	//   ....[46]....
        /*01b0*/ 	.word	0xffffffff


	//   ....[47]....
        /*01b4*/ 	.word	0xffffffff


	//   ....[48]....
        /*01b8*/ 	.word	0xffffffff


	//   ....[49]....
        /*01bc*/ 	.word	0xffffffff


	//   ....[50]....
        /*01c0*/ 	.word	0xffffffff


	//   ....[51]....
        /*01c4*/ 	.word	0xffffffff


	//   ....[52]....
        /*01c8*/ 	.word	0xffffffff


	//   ....[53]....
        /*01cc*/ 	.word	0xffffffff


	//   ....[54]....
        /*01d0*/ 	.word	0xffffffff


	//   ....[55]....
        /*01d4*/ 	.word	0x0500000f


	//   ....[56]....
        /*01d8*/ 	.word	0x0500000f


	//   ....[57]....
        /*01dc*/ 	.word	0x0500000f


	//   ....[58]....
        /*01e0*/ 	.word	0x0500000f


	//   ....[59]....
        /*01e4*/ 	.word	0x0500000f


	//   ....[60]....
        /*01e8*/ 	.word	0x0500000f


	//   ....[61]....
        /*01ec*/ 	.word	0x0500000f


	//   ....[62]....
        /*01f0*/ 	.word	0x0500000f


	//   ....[63]....
        /*01f4*/ 	.word	0x0500000f


	//   ....[64]....
        /*01f8*/ 	.word	0x0500000f


	//   ....[65]....
        /*01fc*/ 	.word	0x0500000f


	//   ....[66]....
        /*0200*/ 	.word	0x0500000f


	//   ....[67]....
        /*0204*/ 	.word	0x0500000f


	//   ....[68]....
        /*0208*/ 	.word	0x0500000f


	//   ....[69]....
        /*020c*/ 	.word	0x0500000f


	//   ....[70]....
        /*0210*/ 	.word	0x0500000f


	//   ....[71]....
        /*0214*/ 	.word	0x0500000f


	//   ....[72]....
        /*0218*/ 	.word	0x0500000f


	//----- nvinfo : EIATTR_COOP_GROUP_INSTR_OFFSETS
	.align		4
.L_515:
        /*021c*/ 	.byte	0x04, 0x28
        /*021e*/ 	.short	(.L_517 - .L_516)


	//   ....[0]....
.L_516:
        /*0220*/ 	.word	0x00000060


	//   ....[1]....
        /*0224*/ 	.word	0x00000130


	//   ....[2]....
        /*0228*/ 	.word	0x00000230


	//   ....[3]....
        /*022c*/ 	.word	0x000003a0


	//   ....[4]....
        /*0230*/ 	.word	0x00000500


	//   ....[5]....
        /*0234*/ 	.word	0x00000620


	//   ....[6]....
        /*0238*/ 	.word	0x00000780


	//   ....[7]....
        /*023c*/ 	.word	0x00001350


	//   ....[8]....
        /*0240*/ 	.word	0x00001e60


	//   ....[9]....
        /*0244*/ 	.word	0x00004530


	//   ....[10]....
        /*0248*/ 	.word	0x00004580


	//   ....[11]....
        /*024c*/ 	.word	0x00004590


	//   ....[12]....
        /*0250*/ 	.word	0x00004ba0


	//   ....[13]....
        /*0254*/ 	.word	0x00004c10


	//   ....[14]....
        /*0258*/ 	.word	0x00008750


	//   ....[15]....
        /*025c*/ 	.word	0x00008760


	//   ....[16]....
        /*0260*/ 	.word	0x00008d50


	//   ....[17]....
        /*0264*/ 	.word	0x00008e50


	//   ....[18]....
        /*0268*/ 	.word	0x000092c0


	//   ....[19]....
        /*026c*/ 	.word	0x00009330


	//   ....[20]....
        /*0270*/ 	.word	0x0000d000


	//   ....[21]....
        /*0274*/ 	.word	0x0000d050


	//   ....[22]....
        /*0278*/ 	.word	0x0000d350


	//   ....[23]....
        /*027c*/ 	.word	0x0000d3e0


	//   ....[24]....
        /*0280*/ 	.word	0x0000e420


	//   ....[25]....
        /*0284*/ 	.word	0x0000e450


	//   ....[26]....
        /*0288*/ 	.word	0x0000e4e0


	//   ....[27]....
        /*028c*/ 	.word	0x0000e500


	//   ....[28]....
        /*0290*/ 	.word	0x0000f730


	//   ....[29]....
        /*0294*/ 	.word	0x0000f790


	//   ....[30]....
        /*0298*/ 	.word	0x0000f7d0


	//   ....[31]....
        /*029c*/ 	.word	0x0000f800


	//   ....[32]....
        /*02a0*/ 	.word	0x0000f840


	//   ....[33]....
        /*02a4*/ 	.word	0x0000f850


	//   ....[34]....
        /*02a8*/ 	.word	0x000104c0


	//   ....[35]....
        /*02ac*/ 	.word	0x000104d0


	//   ....[36]....
        /*02b0*/ 	.word	0x00011500


	//   ....[37]....
        /*02b4*/ 	.word	0x00012020


	//   ....[38]....
        /*02b8*/ 	.word	0x00012a70


	//   ....[39]....
        /*02bc*/ 	.word	0x00012ab0


	//   ....[40]....
        /*02c0*/ 	.word	0x00012ae0


	//   ....[41]....
        /*02c4*/ 	.word	0x00012b00


	//   ....[42]....
        /*02c8*/ 	.word	0x00012bb0


	//   ....[43]....
        /*02cc*/ 	.word	0x00012bd0


	//   ....[44]....
        /*02d0*/ 	.word	0x00012c50


	//   ....[45]....
        /*02d4*/ 	.word	0x00012c70


	//   ....[46]....
        /*02d8*/ 	.word	0x00012cf0


	//   ....[47]....
        /*02dc*/ 	.word	0x00012d10


	//   ....[48]....
        /*02e0*/ 	.word	0x00012d90


	//   ....[49]....
        /*02e4*/ 	.word	0x00012db0


	//   ....[50]....
        /*02e8*/ 	.word	0x00012e30


	//   ....[51]....
        /*02ec*/ 	.word	0x00012e50


	//   ....[52]....
        /*02f0*/ 	.word	0x00012ed0


	//   ....[53]....
        /*02f4*/ 	.word	0x00012ee0


	//   ....[54]....
        /*02f8*/ 	.word	0x00015b30


	//   ....[55]....
        /*02fc*/ 	.word	0x000160d0


	//   ....[56]....
        /*0300*/ 	.word	0x00016250


	//   ....[57]....
        /*0304*/ 	.word	0x000162a0


	//   ....[58]....
        /*0308*/ 	.word	0x00016410


	//   ....[59]....
        /*030c*/ 	.word	0x00016480


	//   ....[60]....
        /*0310*/ 	.word	0x00016580


	//   ....[61]....
        /*0314*/ 	.word	0x000165f0


	//   ....[62]....
        /*0318*/ 	.word	0x000166f0


	//   ....[63]....
        /*031c*/ 	.word	0x00016760


	//   ....[64]....
        /*0320*/ 	.word	0x00016860


	//   ....[65]....
        /*0324*/ 	.word	0x000168d0


	//   ....[66]....
        /*0328*/ 	.word	0x000169d0


	//   ....[67]....
        /*032c*/ 	.word	0x00016a40


	//   ....[68]....
        /*0330*/ 	.word	0x00016b40


	//   ....[69]....
        /*0334*/ 	.word	0x00016ba0


	//   ....[70]....
        /*0338*/ 	.word	0x00016c90


	//   ....[71]....
        /*033c*/ 	.word	0x00016ce0


	//   ....[72]....
        /*0340*/ 	.word	0x000170e0


	//----- nvinfo : EIATTR_REG_RECONFIG
	.align		4
.L_517:
        /*0344*/ 	.byte	0x01, 0x54
	.zero		2


	//----- nvinfo : EIATTR_SYSCALL_OFFSETS
	.align		4
        /*0348*/ 	.byte	0x04, 0x46
        /*034a*/ 	.short	(.L_519 - .L_518)


	//   ....[0]....
.L_518:
        /*034c*/ 	.word	0x00001520


	//   ....[1]....
        /*0350*/ 	.word	0x00011ca0


	//   ....[2]....
        /*0354*/ 	.word	0x00011de0


	//   ....[3]....
        /*0358*/ 	.word	0x00011ed0


	//   ....[4]....
        /*035c*/ 	.word	0x00012690


	//----- nvinfo : EIATTR_MBARRIER_INSTR_OFFSETS
	.align		4
.L_519:
        /*0360*/ 	.byte	0x04, 0x39
        /*0362*/ 	.short	(.L_521 - .L_520)


	//   ....[0]....
.L_520:
        /*0364*/ 	.word	0x00000250
        /*0368*/ 	.word	0x000000ff
        /*036c*/ 	.word	0x00038800
        /*0370*/ 	.short	0x0100
        /*0372*/ 	.byte	0x08
	.zero		1


	//   ....[1]....
        /*0374*/ 	.word	0x00000260
        /*0378*/ 	.word	0x000000ff
        /*037c*/ 	.word	0x00038820
        /*0380*/ 	.short	0x0100
        /*0382*/ 	.byte	0x08
	.zero		1


	//   ....[2]....
        /*0384*/ 	.word	0x00000350
        /*0388*/ 	.word	0x000000ff
        /*038c*/ 	.word	0x00038830
        /*0390*/ 	.short	0x0100
        /*0392*/ 	.byte	0x08
	.zero		1


	//   ....[3]....
        /*0394*/ 	.word	0x00000360
        /*0398*/ 	.word	0x000000ff
        /*039c*/ 	.word	0x00038840
        /*03a0*/ 	.short	0x0100
        /*03a2*/ 	.byte	0x08
	.zero		1


	//   ....[4]....
        /*03a4*/ 	.word	0x00000370
        /*03a8*/ 	.word	0x000000ff
        /*03ac*/ 	.word	0x00038838
        /*03b0*/ 	.short	0x0100
        /*03b2*/ 	.byte	0x08
	.zero		1


	//   ....[5]....
        /*03b4*/ 	.word	0x00000380
        /*03b8*/ 	.word	0x000000ff
        /*03bc*/ 	.word	0x00038848
        /*03c0*/ 	.short	0x0100
        /*03c2*/ 	.byte	0x08
	.zero		1


	//   ....[6]....
        /*03c4*/ 	.word	0x000004b0
        /*03c8*/ 	.word	0x000000ff
        /*03cc*/ 	.word	0x00038850
        /*03d0*/ 	.short	0x0100
        /*03d2*/ 	.byte	0x08
	.zero		1


	//   ....[7]....
        /*03d4*/ 	.word	0x000004c0
        /*03d8*/ 	.word	0x000000ff
        /*03dc*/ 	.word	0x00038860
        /*03e0*/ 	.short	0x0100
        /*03e2*/ 	.byte	0x08
	.zero		1


	//   ....[8]....
        /*03e4*/ 	.word	0x000004d0
        /*03e8*/ 	.word	0x000000ff
        /*03ec*/ 	.word	0x00038858
        /*03f0*/ 	.short	0x0100
        /*03f2*/ 	.byte	0x08
	.zero		1


	//   ....[9]....
        /*03f4*/ 	.word	0x000004e0
        /*03f8*/ 	.word	0x000000ff
        /*03fc*/ 	.word	0x00038868
        /*0400*/ 	.short	0x0100
        /*0402*/ 	.byte	0x08
	.zero		1


	//   ....[10]....
        /*0404*/ 	.word	0x000005d0
        /*0408*/ 	.word	0x000000ff
        /*040c*/ 	.word	0x00038870
        /*0410*/ 	.short	0x0100
        /*0412*/ 	.byte	0x06
	.zero		1


	//   ....[11]....
        /*0414*/ 	.word	0x000005e0
        /*0418*/ 	.word	0x000000ff
        /*041c*/ 	.word	0x00038880
        /*0420*/ 	.short	0x0100
        /*0422*/ 	.byte	0x06
	.zero		1


	//   ....[12]....
        /*0424*/ 	.word	0x000005f0
        /*0428*/ 	.word	0x000000ff
        /*042c*/ 	.word	0x00038878
        /*0430*/ 	.short	0x0100
        /*0432*/ 	.byte	0x06
	.zero		1


	//   ....[13]....
        /*0434*/ 	.word	0x00000600
        /*0438*/ 	.word	0x000000ff
        /*043c*/ 	.word	0x00038888
        /*0440*/ 	.short	0x0100
        /*0442*/ 	.byte	0x06
	.zero		1


	//   ....[14]....
        /*0444*/ 	.word	0x00000730
        /*0448*/ 	.word	0x000000ff
        /*044c*/ 	.word	0x00038890
        /*0450*/ 	.short	0x0100
        /*0452*/ 	.byte	0x08
	.zero		1


	//   ....[15]....
        /*0454*/ 	.word	0x00000740
        /*0458*/ 	.word	0x000000ff
        /*045c*/ 	.word	0x000388a0
        /*0460*/ 	.short	0x0100
        /*0462*/ 	.byte	0x08
	.zero		1


	//   ....[16]....
        /*0464*/ 	.word	0x00000750
        /*0468*/ 	.word	0x000000ff
        /*046c*/ 	.word	0x00038898
        /*0470*/ 	.short	0x0100
        /*0472*/ 	.byte	0x08
	.zero		1


	//   ....[17]....
        /*0474*/ 	.word	0x00000760
        /*0478*/ 	.word	0x000000ff
        /*047c*/ 	.word	0x000388a8
        /*0480*/ 	.short	0x0100
        /*0482*/ 	.byte	0x08
	.zero		1


	//   ....[18]....
        /*0484*/ 	.word	0x00000890
        /*0488*/ 	.word	0x000000ff
        /*048c*/ 	.word	0x000388b0
        /*0490*/ 	.short	0x0100
        /*0492*/ 	.byte	0x08
	.zero		1


	//   ....[19]....
        /*0494*/ 	.word	0x000008a0
        /*0498*/ 	.word	0x000000ff
        /*049c*/ 	.word	0x000388c0
        /*04a0*/ 	.short	0x0100
        /*04a2*/ 	.byte	0x08
	.zero		1


	//   ....[20]....
        /*04a4*/ 	.word	0x000008b0
        /*04a8*/ 	.word	0x000000ff
        /*04ac*/ 	.word	0x000388b8
        /*04b0*/ 	.short	0x0100
        /*04b2*/ 	.byte	0x08
	.zero		1


	//   ....[21]....
        /*04b4*/ 	.word	0x000008c0
        /*04b8*/ 	.word	0x000000ff
        /*04bc*/ 	.word	0x000388c8
        /*04c0*/ 	.short	0x0100
        /*04c2*/ 	.byte	0x08
	.zero		1


	//   ....[22]....
        /*04c4*/ 	.word	0x00001560
        /*04c8*/ 	.word	0x000000ff
        /*04cc*/ 	.word	0x00038800
        /*04d0*/ 	.short	0x010a
        /*04d2*/ 	.byte	0x04
	.zero		1


	//   ....[23]....
        /*04d4*/ 	.word	0x000015d0
        /*04d8*/ 	.word	0x000000ff
        /*04dc*/ 	.word	0x00038830
        /*04e0*/ 	.short	0x010a
        /*04e2*/ 	.byte	0x04
	.zero		1


	//   ....[24]....
        /*04e4*/ 	.word	0x00001670
        /*04e8*/ 	.word	0x000000ff
        /*04ec*/ 	.word	0x00038830
        /*04f0*/ 	.short	0x010a
        /*04f2*/ 	.byte	0x04
	.zero		1


	//   ....[25]....
        /*04f4*/ 	.word	0x00005010
        /*04f8*/ 	.word	0x00000000
        /*04fc*/ 	.word	0x00000000
        /*0500*/ 	.short	0x0101
        /*0502*/ 	.byte	0x3f
	.zero		1


	//   ....[26]....
        /*0504*/ 	.word	0x00005770
        /*0508*/ 	.word	0x000000ff
        /*050c*/ 	.word	0x00038830
        /*0510*/ 	.short	0x010a
        /*0512*/ 	.byte	0x06
	.zero		1


	//   ....[27]....
        /*0514*/ 	.word	0x000057c0
        /*0518*/ 	.word	0x000000ff
        /*051c*/ 	.word	0x00038830
        /*0520*/ 	.short	0x010a
        /*0522*/ 	.byte	0x06
	.zero		1


	//   ....[28]....
        /*0524*/ 	.word	0x000080b0
        /*0528*/ 	.word	0x000000ff
        /*052c*/ 	.word	0x00038850
        /*0530*/ 	.short	0x010a
        /*0532*/ 	.byte	0x07
	.zero		1


	//   ....[29]....
        /*0534*/ 	.word	0x000080f0
        /*0538*/ 	.word	0x000000ff
        /*053c*/ 	.word	0x00038850
        /*0540*/ 	.short	0x010a
        /*0542*/ 	.byte	0x07
	.zero		1


	//   ....[30]....
        /*0544*/ 	.word	0x00009770
        /*0548*/ 	.word	0x000000ab
        /*054c*/ 	.word	0x00000000
        /*0550*/ 	.short	0x0101
        /*0552*/ 	.byte	0x3f
	.zero		1


	//   ....[31]....
        /*0554*/ 	.word	0x000097c0
        /*0558*/ 	.word	0x000000af
        /*055c*/ 	.word	0x00000000
        /*0560*/ 	.short	0x0101
        /*0562*/ 	.byte	0x3f
	.zero		1


	//   ....[32]....
        /*0564*/ 	.word	0x00009d00
        /*0568*/ 	.word	0x000000ff
        /*056c*/ 	.word	0x00038830
        /*0570*/ 	.short	0x010a
        /*0572*/ 	.byte	0x06
	.zero		1


	//   ....[33]....
        /*0574*/ 	.word	0x00009d50
        /*0578*/ 	.word	0x000000ff
        /*057c*/ 	.word	0x00038830
        /*0580*/ 	.short	0x010a
        /*0582*/ 	.byte	0x06
	.zero		1


	//   ....[34]....
        /*0584*/ 	.word	0x0000c650
        /*0588*/ 	.word	0x000000ff
        /*058c*/ 	.word	0x00038850
        /*0590*/ 	.short	0x010a
        /*0592*/ 	.byte	0x0b
	.zero		1


	//   ....[35]....
        /*0594*/ 	.word	0x0000c690
        /*0598*/ 	.word	0x000000ff
        /*059c*/ 	.word	0x00038850
        /*05a0*/ 	.short	0x010a
        /*05a2*/ 	.byte	0x0b
	.zero		1


	//   ....[36]....
        /*05a4*/ 	.word	0x0000d710
        /*05a8*/ 	.word	0x00000099
        /*05ac*/ 	.word	0x00000000
        /*05b0*/ 	.short	0x0101
        /*05b2*/ 	.byte	0x3f
	.zero		1


	//   ....[37]....
        /*05b4*/ 	.word	0x0000d7e0
        /*05b8*/ 	.word	0x000000a4
        /*05bc*/ 	.word	0x00000000
        /*05c0*/ 	.short	0x0101
        /*05c2*/ 	.byte	0x3f
	.zero		1


	//   ....[38]....
        /*05c4*/ 	.word	0x0000e390
        /*05c8*/ 	.word	0x000000ff
        /*05cc*/ 	.word	0x00038850
        /*05d0*/ 	.short	0x010a
        /*05d2*/ 	.byte	0x05
	.zero		1


	//   ....[39]....
        /*05d4*/ 	.word	0x0000e3d0
        /*05d8*/ 	.word	0x000000ff
        /*05dc*/ 	.word	0x00038850
        /*05e0*/ 	.short	0x010a
        /*05e2*/ 	.byte	0x05
	.zero		1


	//   ....[40]....
        /*05e4*/ 	.word	0x0000e7e0
        /*05e8*/ 	.word	0x00000005
        /*05ec*/ 	.word	0x00000000
        /*05f0*/ 	.short	0x0101
        /*05f2*/ 	.byte	0x3f
	.zero		1


	//   ....[41]....
        /*05f4*/ 	.word	0x0000f870
        /*05f8*/ 	.word	0x000000ff
        /*05fc*/ 	.word	0x00000000
        /*0600*/ 	.short	0x0101
        /*0602*/ 	.byte	0x04
	.zero		1


	//   ....[42]....
        /*0604*/ 	.word	0x00012240
        /*0608*/ 	.word	0x000000ff
        /*060c*/ 	.word	0x00038840
        /*0610*/ 	.short	0x010a
        /*0612*/ 	.byte	0x26
	.zero		1


	//   ....[43]....
        /*0614*/ 	.word	0x00013060
        /*0618*/ 	.word	0x000000ff
        /*061c*/ 	.word	0x00038800
        /*0620*/ 	.short	0x0107
        /*0622*/ 	.byte	0x26
	.zero		1


	//   ....[44]....
        /*0624*/ 	.word	0x000130d0
        /*0628*/ 	.word	0x000000ff
        /*062c*/ 	.word	0x00038800
        /*0630*/ 	.short	0x0101
        /*0632*/ 	.byte	0x26
	.zero		1


	//   ....[45]....
        /*0634*/ 	.word	0x000130f0
        /*0638*/ 	.word	0x000000ff
        /*063c*/ 	.word	0x00038820
        /*0640*/ 	.short	0x010a
        /*0642*/ 	.byte	0x26
	.zero		1


	//   ....[46]....
        /*0644*/ 	.word	0x000134e0
        /*0648*/ 	.word	0x000000ff
        /*064c*/ 	.word	0x00038848
        /*0650*/ 	.short	0x010a
        /*0652*/ 	.byte	0x26
	.zero		1


	//   ....[47]....
        /*0654*/ 	.word	0x00013980
        /*0658*/ 	.word	0x000000ff
        /*065c*/ 	.word	0x00038860
        /*0660*/ 	.short	0x010a
        /*0662*/ 	.byte	0x26
	.zero		1


	//   ....[48]....
        /*0664*/ 	.word	0x00014030
        /*0668*/ 	.word	0x000000ff
        /*066c*/ 	.word	0x00038840
        /*0670*/ 	.short	0x010a
        /*0672*/ 	.byte	0x26
	.zero		1


	//   ....[49]....
        /*0674*/ 	.word	0x000144d0
        /*0678*/ 	.word	0x000000ff
        /*067c*/ 	.word	0x00038868
        /*0680*/ 	.short	0x010a
        /*0682*/ 	.byte	0x26
	.zero		1


	//   ....[50]....
        /*0684*/ 	.word	0x00014bd0
        /*0688*/ 	.word	0x000000ff
        /*068c*/ 	.word	0x00038848
        /*0690*/ 	.short	0x010a
        /*0692*/ 	.byte	0x26
	.zero		1


	//   ....[51]....
        /*0694*/ 	.word	0x00015050
        /*0698*/ 	.word	0x000000ff
        /*069c*/ 	.word	0x00038860
        /*06a0*/ 	.short	0x010a
        /*06a2*/ 	.byte	0x26
	.zero		1


	//   ....[52]....
        /*06a4*/ 	.word	0x00015590
        /*06a8*/ 	.word	0x00000003
        /*06ac*/ 	.word	0x00038860
        /*06b0*/ 	.short	0x010a
        /*06b2*/ 	.byte	0x3f
	.zero		1


	//   ....[53]....
        /*06b4*/ 	.word	0x00015ac0
        /*06b8*/ 	.word	0x00000002
        /*06bc*/ 	.word	0x00038820
        /*06c0*/ 	.short	0x010a
        /*06c2*/ 	.byte	0x3f
	.zero		1


	//   ....[54]....
        /*06c4*/ 	.word	0x00015c40
        /*06c8*/ 	.word	0x00000006
        /*06cc*/ 	.word	0x00000000
        /*06d0*/ 	.short	0x010a
        /*06d2*/ 	.byte	0x3f
	.zero		1


	//   ....[55]....
        /*06d4*/ 	.word	0x00015cb0
        /*06d8*/ 	.word	0x00000003
        /*06dc*/ 	.word	0x00000000
        /*06e0*/ 	.short	0x010a
        /*06e2*/ 	.byte	0x3f
	.zero		1


	//   ....[56]....
        /*06e4*/ 	.word	0x00015d10
        /*06e8*/ 	.word	0x00000000
        /*06ec*/ 	.word	0x00000000
        /*06f0*/ 	.short	0x010a
        /*06f2*/ 	.byte	0x3f
	.zero		1


	//   ....[57]....
        /*06f4*/ 	.word	0x00015d40
        /*06f8*/ 	.word	0x00000003
        /*06fc*/ 	.word	0x00000000
        /*0700*/ 	.short	0x010a
        /*0702*/ 	.byte	0x3f
	.zero		1


	//   ....[58]....
        /*0704*/ 	.word	0x00015dc0
        /*0708*/ 	.word	0x00000003
        /*070c*/ 	.word	0x00038800
        /*0710*/ 	.short	0x010a
        /*0712*/ 	.byte	0x3f
	.zero		1


	//   ....[59]....
        /*0714*/ 	.word	0x00015e30
        /*0718*/ 	.word	0x00000003
        /*071c*/ 	.word	0x00038830
        /*0720*/ 	.short	0x010a
        /*0722*/ 	.byte	0x3f
	.zero		1


	//   ....[60]....
        /*0724*/ 	.word	0x00015ea0
        /*0728*/ 	.word	0x00000006
        /*072c*/ 	.word	0x00038830
        /*0730*/ 	.short	0x010a
        /*0732*/ 	.byte	0x3f
	.zero		1


	//   ....[61]....
        /*0734*/ 	.word	0x00015f00
        /*0738*/ 	.word	0x00000003
        /*073c*/ 	.word	0x00038850
        /*0740*/ 	.short	0x010a
        /*0742*/ 	.byte	0x3f
	.zero		1


	//   ....[62]....
        /*0744*/ 	.word	0x00015f70
        /*0748*/ 	.word	0x00000006
        /*074c*/ 	.word	0x00038830
        /*0750*/ 	.short	0x010a
        /*0752*/ 	.byte	0x3f
	.zero		1


	//   ....[63]....
        /*0754*/ 	.word	0x00015fd0
        /*0758*/ 	.word	0x00000003
        /*075c*/ 	.word	0x00038850
        /*0760*/ 	.short	0x010a
        /*0762*/ 	.byte	0x3f
	.zero		1


	//   ....[64]....
        /*0764*/ 	.word	0x00016030
        /*0768*/ 	.word	0x00000005
        /*076c*/ 	.word	0x00038850
        /*0770*/ 	.short	0x010a
        /*0772*/ 	.byte	0x3f
	.zero		1


	//   ....[65]....
        /*0774*/ 	.word	0x00016190
        /*0778*/ 	.word	0x00000003
        /*077c*/ 	.word	0x00038840
        /*0780*/ 	.short	0x010a
        /*0782*/ 	.byte	0x3f
	.zero		1


	//   ....[66]....
        /*0784*/ 	.word	0x00016d20
        /*0788*/ 	.word	0x00000003
        /*078c*/ 	.word	0x00038820
        /*0790*/ 	.short	0x010a
        /*0792*/ 	.byte	0x3f
	.zero		1


	//   ....[67]....
        /*0794*/ 	.word	0x00016d80
        /*0798*/ 	.word	0x00000003
        /*079c*/ 	.word	0x00038848
        /*07a0*/ 	.short	0x010a
        /*07a2*/ 	.byte	0x3f
	.zero		1


	//   ....[68]....
        /*07a4*/ 	.word	0x00016de0
        /*07a8*/ 	.word	0x00000003
        /*07ac*/ 	.word	0x00038860
        /*07b0*/ 	.short	0x010a
        /*07b2*/ 	.byte	0x3f
	.zero		1


	//   ....[69]....
        /*07b4*/ 	.word	0x00016e40
        /*07b8*/ 	.word	0x00000003
        /*07bc*/ 	.word	0x00038840
        /*07c0*/ 	.short	0x010a
        /*07c2*/ 	.byte	0x3f
	.zero		1


	//   ....[70]....
        /*07c4*/ 	.word	0x00016ea0
        /*07c8*/ 	.word	0x00000003
        /*07cc*/ 	.word	0x00038868
        /*07d0*/ 	.short	0x010a
        /*07d2*/ 	.byte	0x3f
	.zero		1


	//   ....[71]....
        /*07d4*/ 	.word	0x00016f00
        /*07d8*/ 	.word	0x00000003
        /*07dc*/ 	.word	0x00038848
        /*07e0*/ 	.short	0x010a
        /*07e2*/ 	.byte	0x3f
	.zero		1


	//   ....[72]....
        /*07e4*/ 	.word	0x00016f60
        /*07e8*/ 	.word	0x00000003
        /*07ec*/ 	.word	0x00038860
        /*07f0*/ 	.short	0x010a
        /*07f2*/ 	.byte	0x3f
	.zero		1


	//   ....[73]....
        /*07f4*/ 	.word	0x00016fb0
        /*07f8*/ 	.word	0x00000003
        /*07fc*/ 	.word	0x00038860
        /*0800*/ 	.short	0x010a
        /*0802*/ 	.byte	0x3f
	.zero		1


	//   ....[74]....
        /*0804*/ 	.word	0x00017000
        /*0808*/ 	.word	0x00000002
        /*080c*/ 	.word	0x00038820
        /*0810*/ 	.short	0x010a
        /*0812*/ 	.byte	0x3f
	.zero		1


	//   ....[75]....
        /*0814*/ 	.word	0x000171a0
        /*0818*/ 	.word	0x00000006
        /*081c*/ 	.word	0x00000000
        /*0820*/ 	.short	0x010a
        /*0822*/ 	.byte	0x3f
	.zero		1


	//   ....[76]....
        /*0824*/ 	.word	0x000171f0
        /*0828*/ 	.word	0x00000003
        /*082c*/ 	.word	0x00000000
        /*0830*/ 	.short	0x010a
        /*0832*/ 	.byte	0x3f
	.zero		1


	//   ....[77]....
        /*0834*/ 	.word	0x00017240
        /*0838*/ 	.word	0x00000000
        /*083c*/ 	.word	0x00000000
        /*0840*/ 	.short	0x010a
        /*0842*/ 	.byte	0x3f
	.zero		1


	//----- nvinfo : EIATTR_NUM_MBARRIERS
	.align		4
.L_521:
        /*0844*/ 	.byte	0x03, 0x38
        /*0846*/ 	.short	0x0016


	//----- nvinfo : EIATTR_EXIT_INSTR_OFFSETS
	.align		4
        /*0848*/ 	.byte	0x04, 0x1c
        /*084a*/ 	.short	(.L_523 - .L_522)


	//   ....[0]....
.L_522:
        /*084c*/ 	.word	0x00015d90


	//----- nvinfo : EIATTR_MAX_THREADS
	.align		4
.L_523:
        /*0850*/ 	.byte	0x04, 0x05
        /*0852*/ 	.short	(.L_525 - .L_524)
.L_524:
        /*0854*/ 	.word	0x00000180
        /*0858*/ 	.word	0x00000001
        /*085c*/ 	.word	0x00000001


	//----- nvinfo : EIATTR_CRS_STACK_SIZE
	.align		4
.L_525:
        /*0860*/ 	.byte	0x04, 0x1e
        /*0862*/ 	.short	(.L_527 - .L_526)
.L_526:
        /*0864*/ 	.word	0x00000000


	//----- nvinfo : EIATTR_CBANK_PARAM_SIZE
	.align		4
.L_527:
        /*0868*/ 	.byte	0x03, 0x19
        /*086a*/ 	.short	0x0a70


	//----- nvinfo : EIATTR_PARAM_CBANK
	.align		4
        /*086c*/ 	.byte	0x04, 0x0a
        /*086e*/ 	.short	(.L_529 - .L_528)
	.align		4
.L_528:
        /*0870*/ 	.word	index@(.nv.constant0._ZN7cutlass13device_kernelIN5flash11enable_sm90INS1_16FlashAttnFwdSm90INS1_25CollectiveMainloopFwdSm90ILi2EN4cute5tupleIJNS5_1CILi1EEES8_S8_EEENS6_IJNS7_ILi128EEENS7_ILi80EEENS7_ILi256EEEEEELi256ENS_10bfloat16_tEfNS_4arch4Sm90ELb1ELb0ELb1ELb0ELb0ELb0ELb0ELb1ELb1ELb1ELb1ELb0EEENS1_21CollectiveEpilogueFwdINS6_IJSA_SC_SB_EEES9_SE_SG_Li256ELb0ELb1ELb1ELb0EEENS1_19SingleTileSchedulerILb0ELb1ELb1ELi128EEEEEEEEEvNT_6ParamsE)
        /*0874*/ 	.short	0x0210
        /*0876*/ 	.short	0x0a70


	//----- nvinfo : EIATTR_SW_WAR
	.align		4
.L_529:
        /*0878*/ 	.byte	0x04, 0x36
        /*087a*/ 	.short	(.L_531 - .L_530)
.L_530:
        /*087c*/ 	.word	0x00000008
.L_531:


//--------------------- .nv.info._ZN7cutlass13device_kernelIN5flash11enable_sm90INS1_16FlashAttnFwdSm90INS1_25CollectiveMainloopFwdSm90ILi2EN4cute5tupleIJNS5_1CILi1EEES8_S8_EEENS6_IJNS7_ILi128EEENS7_ILi80EEENS7_ILi256EEEEEELi256ENS_10bfloat16_tEfNS_4arch4Sm90ELb1ELb0ELb1ELb1ELb0ELb0ELb0ELb1ELb1ELb1ELb1ELb0EEENS1_21CollectiveEpilogueFwdINS6_IJSA_SC_SB_EEES9_SE_SG_Li256ELb1ELb1ELb1ELb0EEENS1_36VarlenDynamicPersistentTileSchedulerILi128ELi80ELi256ELi128ELb1ELb1ELb1ELb1ELb1ELb1EEEEEEEEEvNT_6ParamsE --------------------------
	.section	.nv.info._ZN7cutlass13device_kernelIN5flash11enable_sm90INS1_16FlashAttnFwdSm90INS1_25CollectiveMainloopFwdSm90ILi2EN4cute5tupleIJNS5_1CILi1EEES8_S8_EEENS6_IJNS7_ILi128EEENS7_ILi80EEENS7_ILi256EEEEEELi256ENS_10bfloat16_tEfNS_4arch4Sm90ELb1ELb0ELb1ELb1ELb0ELb0ELb0ELb1ELb1ELb1ELb1ELb0EEENS1_21CollectiveEpilogueFwdINS6_IJSA_SC_SB_EEES9_SE_SG_Li256ELb1ELb1ELb1ELb0EEENS1_36VarlenDynamicPersistentTileSchedulerILi128ELi80ELi256ELi128ELb1ELb1ELb1ELb1ELb1ELb1EEEEEEEEEvNT_6ParamsE,"",@"SHT_CUDA_INFO"
	.sectionflags	@""
	.align	4


	//----- nvinfo : EIATTR_CUDA_API_VERSION
	.align		4
        /*0000*/ 	.byte	0x04, 0x37
        /*0002*/ 	.short	(.L_533 - .L_532)
.L_532:
        /*0004*/ 	.word	0x00000082


	//----- nvinfo : EIATTR_KPARAM_INFO
	.align		4
.L_533:
        /*0008*/ 	.byte	0x04, 0x17
        /*000a*/ 	.short	(.L_535 - .L_534)
.L_534:
        /*000c*/ 	.word	0x00000000
        /*0010*/ 	.short	0x0000
        /*0012*/ 	.short	0x0070
        /*0014*/ 	.byte	0x00, 0xf0, 0x01, 0x2a


	//----- nvinfo : EIATTR_SPARSE_MMA_MASK
	.align		4
.L_535:
        /*0018*/ 	.byte	0x03, 0x50
        /*001a*/ 	.short	0x0000


	//----- nvinfo : EIATTR_MAXREG_COUNT
	.align		4
        /*001c*/ 	.byte	0x03, 0x1b
        /*001e*/ 	.short	0x00a8


	//----- nvinfo : EIATTR_NUM_BARRIERS
	.align		4
        /*0020*/ 	.byte	0x02, 0x4c
        /*0022*/ 	.byte	0x09
	.zero		1


	//----- nvinfo : EIATTR_EXTERNS
	.align		4
        /*0024*/ 	.byte	0x04, 0x0f
        /*0026*/ 	.short	(.L_537 - .L_536)


	//   ....[0]....
	.align		4
.L_536:
        /*0028*/ 	.word	index@(__assertfail)


	//----- nvinfo : EIATTR_ANNOTATIONS
	.align		4
.L_537:
        /*002c*/ 	.byte	0x04, 0x55
        /*002e*/ 	.short	(.L_539 - .L_538)


	//   ....[0]....
.L_538:
        /* <DEDUP_REMOVED lines=82> */


	//----- nvinfo : EIATTR_MERCURY_ISA_VERSION
	.align		4
.L_539:
        /*0540*/ 	.byte	0x03, 0x5f
        /*0542*/ 	.short	0x0101


	//----- nvinfo : EIATTR_UNUSED_LOAD_BYTE_OFFSET
	.align		4
        /*0544*/ 	.byte	0x04, 0x44
        /*0546*/ 	.short	(.L_541 - .L_540)


	//   ....[0]....
.L_540:
        /*0548*/ 	.word	0x00000a10
        /*054c*/ 	.word	0x0000fff0


	//   ....[1]....
        /*0550*/ 	.word	0x0000f850
        /*0554*/ 	.word	0x0000fff0


	//----- nvinfo : EIATTR_INT_WARP_WIDE_INSTR_OFFSETS
	.align		4
.L_541:
        /*0558*/ 	.byte	0x04, 0x31
        /*055a*/ 	.short	(.L_543 - .L_542)


	//   ....[0]....
.L_542:
        /*055c*/ 	.word	0x00000130


	//   ....[1]....
        /*0560*/ 	.word	0x00000170


	//   ....[2]....
        /*0564*/ 	.word	0x000001e0


	//   ....[3]....
        /*0568*/ 	.word	0x000160a0


	//   ....[4]....
        /*056c*/ 	.word	0x00016140


	//   ....[5]....
        /*0570*/ 	.word	0x0001a590


	//   ....[6]....
        /*0574*/ 	.word	0x0001a600


	//----- nvinfo : EIATTR_COOP_GROUP_MASK_REGIDS
	.align		4
.L_543:
        /*0578*/ 	.byte	0x04, 0x29
        /*057a*/ 	.short	(.L_545 - .L_544)


	//   ....[0]....
.L_544:
        /*057c*/ 	.word	0xffffffff


	//   ....[1]....
        /*0580*/ 	.word	0xffffffff


	//   ....[2]....
        /*0584*/ 	.word	0xffffffff


	//   ....[3]....
        /*0588*/ 	.word	0xffffffff


	//   ....[4]....
        /*058c*/ 	.word	0xffffffff


	//   ....[5]....
        /*0590*/ 	.word	0xffffffff


	//   ....[6]....
        /*0594*/ 	.word	0xffffffff


	//   ....[7]....
        /*0598*/ 	.word	0xffffffff


	//   ....[8]....
        /*059c*/ 	.word	0xffffffff


	//   ....[9]....
        /*05a0*/ 	.word	0xffffffff


	//   ....[10]....
        /*05a4*/ 	.word	0xffffffff


	//   ....[11]....
        /*05a8*/ 	.word	0xffffffff


	//   ....[12]....
        /*05ac*/ 	.word	0xffffffff


	//   ....[13]....
        /*05b0*/ 	.word	0xffffffff


	//   ....[14]....
        /*05b4*/ 	.word	0xffffffff


	//   ....[15]....
        /*05b8*/ 	.word	0xffffffff


	//   ....[16]....
        /*05bc*/ 	.word	0xffffffff


	//   ....[17]....
        /*05c0*/ 	.word	0xffffffff


	//   ....[18]....
        /*05c4*/ 	.word	0xffffffff


	//   ....[19]....
        /*05c8*/ 	.word	0xffffffff


	//   ....[20]....
        /*05cc*/ 	.word	0xffffffff


	//   ....[21]....
        /*05d0*/ 	.word	0xffffffff


	//   ....[22]....
        /*05d4*/ 	.word	0xffffffff


	//   ....[23]....
        /*05d8*/ 	.word	0xffffffff


	//   ....[24]....
        /*05dc*/ 	.word	0xffffffff


	//   ....[25]....
        /*05e0*/ 	.word	0xffffffff


	//   ....[26]....
        /*05e4*/ 	.word	0xffffffff


	//   ....[27]....
        /*05e8*/ 	.word	0xffffffff


	//   ....[28]....
        /*05ec*/ 	.word	0xffffffff


	//   ....[29]....
        /*05f0*/ 	.word	0xffffffff


	//   ....[30]....
        /*05f4*/ 	.word	0xffffffff


	//   ....[31]....
        /*05f8*/ 	.word	0xffffffff


	//   ....[32]....
        /*05fc*/ 	.word	0xffffffff


	//   ....[33]....
        /*0600*/ 	.word	0xffffffff


	//   ....[34]....
        /*0604*/ 	.word	0xffffffff


	//   ....[35]....
        /*0608*/ 	.word	0xffffffff


	//   ....[36]....
        /*060c*/ 	.word	0xffffffff


	//   ....[37]....
        /*0610*/ 	.word	0xffffffff


	//   ....[38]....
        /*0614*/ 	.word	0xffffffff


	//   ....[39]....
        /*0618*/ 	.word	0xffffffff


	//   ....[40]....
        /*061c*/ 	.word	0xffffffff


	//   ....[41]....
        /*0620*/ 	.word	0xffffffff


	//   ....[42]....
        /*0624*/ 	.word	0xffffffff


	//   ....[43]....
        /*0628*/ 	.word	0xffffffff


	//   ....[44]....
        /*062c*/ 	.word	0xffffffff


	//   ....[45]....
        /*0630*/ 	.word	0xffffffff


	//   ....[46]....
        /*0634*/ 	.word	0xffffffff


	//   ....[47]....
        /*0638*/ 	.word	0xffffffff


	//   ....[48]....
        /*063c*/ 	.word	0xffffffff


	//   ....[49]....
        /*0640*/ 	.word	0xffffffff


	//   ....[50]....
        /*0644*/ 	.word	0xffffffff


	//   ....[51]....
        /*0648*/ 	.word	0xffffffff


	//   ....[52]....
        /*064c*/ 	.word	0xffffffff


	//   ....[53]....
        /*0650*/ 	.word	0xffffffff


	//   ....[54]....
        /*0654*/ 	.word	0xffffffff


	//   ....[55]....
        /*0658*/ 	.word	0xffffffff


	//   ....[56]....
        /*065c*/ 	.word	0xffffffff


	//   ....[57]....
        /*0660*/ 	.word	0xffffffff


	//   ....[58]....
        /*0664*/ 	.word	0xffffffff


	//   ....[59]....
        /*0668*/ 	.word	0xffffffff


	//   ....[60]....
        /*066c*/ 	.word	0xffffffff


	//   ....[61]....
        /*0670*/ 	.word	0xffffffff


	//   ....[62]....
        /*0674*/ 	.word	0xffffffff


	//   ....[63]....
        /*0678*/ 	.word	0xffffffff


	//   ....[64]....
        /*067c*/ 	.word	0xffffffff


	//   ....[65]....
        /*0680*/ 	.word	0xffffffff


	//   ....[66]....
        /*0684*/ 	.word	0xffffffff


	//   ....[67]....
        /*0688*/ 	.word	0xffffffff


	//   ....[68]....
        /*068c*/ 	.word	0xffffffff


	//   ....[69]....
        /*0690*/ 	.word	0xffffffff


	//   ....[70]....
        /*0694*/ 	.word	0xffffffff


	//   ....[71]....
        /*0698*/ 	.word	0xffffffff


	//   ....[72]....
        /*069c*/ 	.word	0xffffffff


	//   ....[73]....
        /*06a0*/ 	.word	0xffffffff


	//   ....[74]....
        /*06a4*/ 	.word	0xffffffff


	//   ....[75]....
        /*06a8*/ 	.word	0xffffffff


	//   ....[76]....
        /*06ac*/ 	.word	0xffffffff


	//   ....[77]....
        /*06b0*/ 	.word	0xffffffff


	//   ....[78]....
        /*06b4*/ 	.word	0xffffffff


	//   ....[79]....
        /*06b8*/ 	.word	0xffffffff


	//   ....[80]....
        /*06bc*/ 	.word	0xffffffff


	//   ....[81]....
        /*06c0*/ 	.word	0xffffffff


	//   ....[82]....
        /*06c4*/ 	.word	0xffffffff


	//   ....[83]....
        /*06c8*/ 	.word	0xffffffff


	//   ....[84]....
        /*06cc*/ 	.word	0xffffffff


	//   ....[85]....
        /*06d0*/ 	.word	0xffffffff


	//   ....[86]....
        /*06d4*/ 	.word	0xffffffff


	//   ....[87]....
        /*06d8*/ 	.word	0xffffffff


	//   ....[88]....
        /*06dc*/ 	.word	0xffffffff


	//   ....[89]....
        /*06e0*/ 	.word	0xffffffff


	//   ....[90]....
        /*06e4*/ 	.word	0xffffffff


	//   ....[91]....
        /*06e8*/ 	.word	0xffffffff


	//   ....[92]....
        /*06ec*/ 	.word	0xffffffff


	//   ....[93]....
        /*06f0*/ 	.word	0xffffffff


	//   ....[94]....
        /*06f4*/ 	.word	0xffffffff


	//   ....[95]....
        /*06f8*/ 	.word	0xffffffff


	//   ....[96]....
        /*06fc*/ 	.word	0xffffffff


	//   ....[97]....
        /*0700*/ 	.word	0xffffffff


	//   ....[98]....
        /*0704*/ 	.word	0xffffffff


	//   ....[99]....
        /*0708*/ 	.word	0xffffffff


	//   ....[100]....
        /*070c*/ 	.word	0xffffffff


	//   ....[101]....
        /*0710*/ 	.word	0xffffffff


	//   ....[102]....
        /*0714*/ 	.word	0xffffffff


	//   ....[103]....
        /*0718*/ 	.word	0xffffffff


	//   ....[104]....
        /*071c*/ 	.word	0xffffffff


	//   ....[105]....
        /*0720*/ 	.word	0x0500000f


	//   ....[106]....
        /*0724*/ 	.word	0x0500000f


	//   ....[107]....
        /*0728*/ 	.word	0x0500000f


	//   ....[108]....
        /*072c*/ 	.word	0x0500000f


	//   ....[109]....
        /*0730*/ 	.word	0x0500000f


	//   ....[110]....
        /*0734*/ 	.word	0x0500000f


	//   ....[111]....
        /*0738*/ 	.word	0x0500000f


	//   ....[112]....
        /*073c*/ 	.word	0x0500000f


	//   ....[113]....
        /*0740*/ 	.word	0x0500000f


	//   ....[114]....
        /*0744*/ 	.word	0x0500000f


	//   ....[115]....
        /*0748*/ 	.word	0x0500000f


	//   ....[116]....
        /*074c*/ 	.word	0x0500000f


	//   ....[117]....
        /*0750*/ 	.word	0x0500000f


	//   ....[118]....
        /*0754*/ 	.word	0x0500000f


	//   ....[119]....
        /*0758*/ 	.word	0x0500000f


	//   ....[120]....
        /*075c*/ 	.word	0x0500000f


	//   ....[121]....
        /*0760*/ 	.word	0x0500000f


	//   ....[122]....
        /*0764*/ 	.word	0x0500000f


	//   ....[123]....
        /*0768*/ 	.word	0x0500000f


	//   ....[124]....
        /*076c*/ 	.word	0x0500000f


	//   ....[125]....
        /*0770*/ 	.word	0x0500000f


	//   ....[126]....
        /*0774*/ 	.word	0x0500000f


	//   ....[127]....
        /*0778*/ 	.word	0x0500000f


	//   ....[128]....
        /*077c*/ 	.word	0x0500000f


	//   ....[129]....
        /*0780*/ 	.word	0x0500000f


	//   ....[130]....
        /*0784*/ 	.word	0x0500000f


	//   ....[131]....
        /*0788*/ 	.word	0x0500000f


	//   ....[132]....
        /*078c*/ 	.word	0x0500000f


	//   ....[133]....
        /*0790*/ 	.word	0x0500000f


	//   ....[134]....
        /*0794*/ 	.word	0x0500000f


	//   ....[135]....
        /*0798*/ 	.word	0x0500000f


	//   ....[136]....
        /*079c*/ 	.word	0x0500000f


	//   ....[137]....
        /*07a0*/ 	.word	0x0500000f


	//   ....[138]....
        /*07a4*/ 	.word	0x0500000f


	//   ....[139]....
        /*07a8*/ 	.word	0x0500000f


	//   ....[140]....
        /*07ac*/ 	.word	0x0500000f


	//----- nvinfo : EIATTR_COOP_GROUP_INSTR_OFFSETS
	.align		4
.L_545:
        /*07b0*/ 	.byte	0x04, 0x28
        /*07b2*/ 	.short	(.L_547 - .L_546)


	//   ....[0]....
.L_546:
        /*07b4*/ 	.word	0x00000060


	//   ....[1]....
        /*07b8*/ 	.word	0x00000140


	//   ....[2]....
        /*07bc*/ 	.word	0x00000190


	//   ....[3]....
        /*07c0*/ 	.word	0x000003c0


	//   ....[4]....
        /*07c4*/ 	.word	0x00000520


	//   ....[5]....
        /*07c8*/ 	.word	0x00000640


	//   ....[6]....
        /*07cc*/ 	.word	0x000007a0


	//   ....[7]....
        /*07d0*/ 	.word	0x00002120


	//   ....[8]....
        /*07d4*/ 	.word	0x00004ae0


	//   ....[9]....
        /*07d8*/ 	.word	0x00004b00


	//   ....[10]....
        /*07dc*/ 	.word	0x00005590


	//   ....[11]....
        /*07e0*/ 	.word	0x00005660


	//   ....[12]....
        /*07e4*/ 	.word	0x00005b60


	//   ....[13]....
        /*07e8*/ 	.word	0x00005bd0


	//   ....[14]....
        /*07ec*/ 	.word	0x00009190


	//   ....[15]....
        /*07f0*/ 	.word	0x00009720


	//   ....[16]....
        /*07f4*/ 	.word	0x00009740


	//   ....[17]....
        /*07f8*/ 	.word	0x000098f0


	//   ....[18]....
        /*07fc*/ 	.word	0x00009d70


	//   ....[19]....
        /*0800*/ 	.word	0x00009df0


	//   ....[20]....
        /*0804*/ 	.word	0x0000d3a0


	//   ....[21]....
        /*0808*/ 	.word	0x0000d400


	//   ....[22]....
        /*080c*/ 	.word	0x0000d8e0


	//   ....[23]....
        /*0810*/ 	.word	0x0000d940


	//   ....[24]....
        /*0814*/ 	.word	0x0000eb90


	//   ....[25]....
        /*0818*/ 	.word	0x0000ebc0


	//   ....[26]....
        /*081c*/ 	.word	0x0000ecf0


	//   ....[27]....
        /*0820*/ 	.word	0x0000ed00


	//   ....[28]....
        /*0824*/ 	.word	0x00010a60


	//   ....[29]....
        /*0828*/ 	.word	0x00010a70


	//   ....[30]....
        /*082c*/ 	.word	0x00010a80


	//   ....[31]....
        /*0830*/ 	.word	0x00010a90


	//   ....[32]....
        /*0834*/ 	.word	0x00011590


	//   ....[33]....
        /*0838*/ 	.word	0x000115c0


	//   ....[34]....
        /*083c*/ 	.word	0x00011760


	//   ....[35]....
        /*0840*/ 	.word	0x00011780


	//   ....[36]....
        /*0844*/ 	.word	0x000118d0


	//   ....[37]....
        /*0848*/ 	.word	0x000118f0


	//   ....[38]....
        /*084c*/ 	.word	0x00011a50


	//   ....[39]....
        /*0850*/ 	.word	0x00011a70


	//   ....[40]....
        /*0854*/ 	.word	0x00012040


	//   ....[41]....
        /*0858*/ 	.word	0x00012080


	//   ....[42]....
        /*085c*/ 	.word	0x00012ab0


	//   ....[43]....
        /*0860*/ 	.word	0x00012ac0


	//   ....[44]....
        /*0864*/ 	.word	0x00013e40


	//   ....[45]....
        /*0868*/ 	.word	0x00013e70


	//   ....[46]....
        /*086c*/ 	.word	0x00013ff0


	//   ....[47]....
        /*0870*/ 	.word	0x00014010


	//   ....[48]....
        /*0874*/ 	.word	0x00014160


	//   ....[49]....
        /*0878*/ 	.word	0x00014180


	//   ....[50]....
        /*087c*/ 	.word	0x000142e0


	//   ....[51]....
        /*0880*/ 	.word	0x00014300


	//   ....[52]....
        /*0884*/ 	.word	0x000144e0


	//   ....[53]....
        /*0888*/ 	.word	0x00014710


	//   ....[54]....
        /*088c*/ 	.word	0x00014740


	//   ....[55]....
        /*0890*/ 	.word	0x00014770


	//   ....[56]....
        /*0894*/ 	.word	0x000147a0


	//   ....[57]....
        /*0898*/ 	.word	0x000147d0


	//   ....[58]....
        /*089c*/ 	.word	0x00014800


	//   ....[59]....
        /*08a0*/ 	.word	0x000149b0


	//   ....[60]....
        /*08a4*/ 	.word	0x000149e0


	//   ....[61]....
        /*08a8*/ 	.word	0x00014a10


	//   ....[62]....
        /*08ac*/ 	.word	0x00014a40


	//   ....[63]....
        /*08b0*/ 	.word	0x00014a70


	//   ....[64]....
        /*08b4*/ 	.word	0x00014aa0


	//   ....[65]....
        /*08b8*/ 	.word	0x00014b40


	//   ....[66]....
        /*08bc*/ 	.word	0x00014b70


	//   ....[67]....
        /*08c0*/ 	.word	0x00014b80


	//   ....[68]....
        /*08c4*/ 	.word	0x00014bb0


	//   ....[69]....
        /*08c8*/ 	.word	0x000166a0


	//   ....[70]....
        /*08cc*/ 	.word	0x00017300


	//   ....[71]....
        /*08d0*/ 	.word	0x00017320


	//   ....[72]....
        /*08d4*/ 	.word	0x00017400


	//   ....[73]....
        /*08d8*/ 	.word	0x00017410


	//   ....[74]....
        /*08dc*/ 	.word	0x000174c0


	//   ....[75]....
        /*08e0*/ 	.word	0x000174d0


	//   ....[76]....
        /*08e4*/ 	.word	0x00017580


	//   ....[77]....
        /*08e8*/ 	.word	0x00017590


	//   ....[78]....
        /*08ec*/ 	.word	0x00017640


	//   ....[79]....
        /*08f0*/ 	.word	0x00017650


	//   ....[80]....
        /*08f4*/ 	.word	0x00017700


	//   ....[81]....
        /*08f8*/ 	.word	0x00017710


	//   ....[82]....
        /*08fc*/ 	.word	0x000177c0


	//   ....[83]....
        /*0900*/ 	.word	0x000177d0


	//   ....[84]....
        /*0904*/ 	.word	0x00017820


	//   ....[85]....
        /*0908*/ 	.word	0x00017870


	//   ....[86]....
        /*090c*/ 	.word	0x0001aec0


	//   ....[87]....
        /*0910*/ 	.word	0x0001aef0


	//   ....[88]....
        /*0914*/ 	.word	0x0001af50


	//   ....[89]....
        /*0918*/ 	.word	0x0001af80


	//   ....[90]....
        /*091c*/ 	.word	0x0001afb0


	//   ....[91]....
        /*0920*/ 	.word	0x0001afe0


	//   ....[92]....
        /*0924*/ 	.word	0x0001b010


	//   ....[93]....
        /*0928*/ 	.word	0x0001b040


	//   ....[94]....
        /*092c*/ 	.word	0x0001b210


	//   ....[95]....
        /*0930*/ 	.word	0x0001b240


	//   ....[96]....
        /*0934*/ 	.word	0x0001b270


	//   ....[97]....
        /*0938*/ 	.word	0x0001b2a0


	//   ....[98]....
        /*093c*/ 	.word	0x0001b2d0


	//   ....[99]....
        /*0940*/ 	.word	0x0001b300


	//   ....[100]....
        /*0944*/ 	.word	0x0001b3d0


	//   ....[101]....
        /*0948*/ 	.word	0x0001b3f0


	//   ....[102]....
        /*094c*/ 	.word	0x0001b400


	//   ....[103]....
        /*0950*/ 	.word	0x0001b480


	//   ....[104]....
        /*0954*/ 	.word	0x0001bfd0


	//   ....[105]....
        /*0958*/ 	.word	0x0001c5c0


	//   ....[106]....
        /*095c*/ 	.word	0x0001c7a0


	//   ....[107]....
        /*0960*/ 	.word	0x0001c7f0


	//   ....[108]....
        /*0964*/ 	.word	0x0001c930


	//   ....[109]....
        /*0968*/ 	.word	0x0001c980


	//   ....[110]....
        /*096c*/ 	.word	0x0001cac0


	//   ....[111]....
        /*0970*/ 	.word	0x0001cb10


	//   ....[112]....
        /*0974*/ 	.word	0x0001cc50


	//   ....[113]....
        /*0978*/ 	.word	0x0001cca0


	//   ....[114]....
        /*097c*/ 	.word	0x0001cde0


	//   ....[115]....
        /*0980*/ 	.word	0x0001ce30


	//   ....[116]....
        /*0984*/ 	.word	0x0001cf70


	//   ....[117]....
        /*0988*/ 	.word	0x0001cfc0


	//   ....[118]....
        /*098c*/ 	.word	0x0001d0e0


	//   ....[119]....
        /*0990*/ 	.word	0x0001d150


	//   ....[120]....
        /*0994*/ 	.word	0x0001d270


	//   ....[121]....
        /*0998*/ 	.word	0x0001d2c0


	//   ....[122]....
        /*099c*/ 	.word	0x0001d5f0


	//   ....[123]....
        /*09a0*/ 	.word	0x0001d690


	//   ....[124]....
        /*09a4*/ 	.word	0x0001d830


	//   ....[125]....
        /*09a8*/ 	.word	0x0001d8b0


	//   ....[126]....
        /*09ac*/ 	.word	0x0001d930


	//   ....[127]....
        /*09b0*/ 	.word	0x0001d9b0


	//   ....[128]....
        /*09b4*/ 	.word	0x0001da30


	//   ....[129]....
        /*09b8*/ 	.word	0x0001dac0


	//   ....[130]....
        /*09bc*/ 	.word	0x0001db60


	//   ....[131]....
        /*09c0*/ 	.word	0x0001dc10


	//   ....[132]....
        /*09c4*/ 	.word	0x0001dc90


	//   ....[133]....
        /*09c8*/ 	.word	0x0001dd10


	//   ....[134]....
        /*09cc*/ 	.word	0x0001dd90


	//   ....[135]....
        /*09d0*/ 	.word	0x0001de20


	//   ....[136]....
        /*09d4*/ 	.word	0x0001dea0


	//   ....[137]....
        /*09d8*/ 	.word	0x0001df50


	//   ....[138]....
        /*09dc*/ 	.word	0x0001dfa0


	//   ....[139]....
        /*09e0*/ 	.word	0x0001e060


	//   ....[140]....
        /*09e4*/ 	.word	0x0001e190


	//----- nvinfo : EIATTR_REG_RECONFIG
	.align		4
.L_547:
        /*09e8*/ 	.byte	0x01, 0x54
	.zero		2


	//----- nvinfo : EIATTR_SYSCALL_OFFSETS
	.align		4
        /*09ec*/ 	.byte	0x04, 0x46
        /*09ee*/ 	.short	(.L_549 - .L_548)


	//   ....[0]....
.L_548:
        /*09f0*/ 	.word	0x000022a0


	//   ....[1]....
        /*09f4*/ 	.word	0x000162b0


	//   ....[2]....
        /*09f8*/ 	.word	0x00016400


	//   ....[3]....
        /*09fc*/ 	.word	0x00016500


	//   ....[4]....
        /*0a00*/ 	.word	0x00016e90


	//----- nvinfo : EIATTR_MBARRIER_INSTR_OFFSETS
	.align		4
.L_549:
        /*0a04*/ 	.byte	0x04, 0x39
        /*0a06*/ 	.short	(.L_551 - .L_550)


	//   ....[0]....
.L_550:
        /*0a08*/ 	.word	0x00000270
        /*0a0c*/ 	.word	0x000000ff
        /*0a10*/ 	.word	0x00038800
        /*0a14*/ 	.short	0x0100
        /*0a16*/ 	.byte	0x08
	.zero		1


	//   ....[1]....
        /*0a18*/ 	.word	0x00000280
        /*0a1c*/ 	.word	0x000000ff
        /*0a20*/ 	.word	0x00038820
        /*0a24*/ 	.short	0x0100
        /*0a26*/ 	.byte	0x08
	.zero		1


	//   ....[2]....
        /*0a28*/ 	.word	0x00000370
        /*0a2c*/ 	.word	0x000000ff
        /*0a30*/ 	.word	0x00038830
        /*0a34*/ 	.short	0x0100
        /*0a36*/ 	.byte	0x08
	.zero		1


	//   ....[3]....
        /*0a38*/ 	.word	0x00000380
        /*0a3c*/ 	.word	0x000000ff
        /*0a40*/ 	.word	0x00038840
        /*0a44*/ 	.short	0x0100
        /*0a46*/ 	.byte	0x08
	.zero		1


	//   ....[4]....
        /*0a48*/ 	.word	0x00000390
        /*0a4c*/ 	.word	0x000000ff
        /*0a50*/ 	.word	0x00038838
        /*0a54*/ 	.short	0x0100
        /*0a56*/ 	.byte	0x08
	.zero		1


	//   ....[5]....
        /*0a58*/ 	.word	0x000003a0
        /*0a5c*/ 	.word	0x000000ff
        /*0a60*/ 	.word	0x00038848
        /*0a64*/ 	.short	0x0100
        /*0a66*/ 	.byte	0x08
	.zero		1


	//   ....[6]....
        /*0a68*/ 	.word	0x000004d0
        /*0a6c*/ 	.word	0x000000ff
        /*0a70*/ 	.word	0x00038850
        /*0a74*/ 	.short	0x0100
        /*0a76*/ 	.byte	0x08
	.zero		1


	//   ....[7]....
        /*0a78*/ 	.word	0x000004e0
        /*0a7c*/ 	.word	0x000000ff
        /*0a80*/ 	.word	0x00038860
        /*0a84*/ 	.short	0x0100
        /*0a86*/ 	.byte	0x08
	.zero		1


	//   ....[8]....
        /*0a88*/ 	.word	0x000004f0
        /*0a8c*/ 	.word	0x000000ff
        /*0a90*/ 	.word	0x00038858
        /*0a94*/ 	.short	0x0100
        /*0a96*/ 	.byte	0x08
	.zero		1


	//   ....[9]....
        /*0a98*/ 	.word	0x00000500
        /*0a9c*/ 	.word	0x000000ff
        /*0aa0*/ 	.word	0x00038868
        /*0aa4*/ 	.short	0x0100
        /*0aa6*/ 	.byte	0x08
	.zero		1


	//   ....[10]....
        /*0aa8*/ 	.word	0x000005f0
        /*0aac*/ 	.word	0x000000ff
        /*0ab0*/ 	.word	0x00038870
        /*0ab4*/ 	.short	0x0100
        /*0ab6*/ 	.byte	0x06
	.zero		1


	//   ....[11]....
        /*0ab8*/ 	.word	0x00000600
        /*0abc*/ 	.word	0x000000ff
        /*0ac0*/ 	.word	0x00038880
        /*0ac4*/ 	.short	0x0100
        /*0ac6*/ 	.byte	0x06
	.zero		1


	//   ....[12]....
        /*0ac8*/ 	.word	0x00000610
        /*0acc*/ 	.word	0x000000ff
        /*0ad0*/ 	.word	0x00038878
        /*0ad4*/ 	.short	0x0100
        /*0ad6*/ 	.byte	0x06
	.zero		1


	//   ....[13]....
        /*0ad8*/ 	.word	0x00000620
        /*0adc*/ 	.word	0x000000ff
        /*0ae0*/ 	.word	0x00038888
        /*0ae4*/ 	.short	0x0100
        /*0ae6*/ 	.byte	0x06
	.zero		1


	//   ....[14]....
        /*0ae8*/ 	.word	0x00000750
        /*0aec*/ 	.word	0x000000ff
        /*0af0*/ 	.word	0x00038890
        /*0af4*/ 	.short	0x0100
        /*0af6*/ 	.byte	0x08
	.zero		1


	//   ....[15]....
        /*0af8*/ 	.word	0x00000760
        /*0afc*/ 	.word	0x000000ff
        /*0b00*/ 	.word	0x000388a0
        /*0b04*/ 	.short	0x0100
        /*0b06*/ 	.byte	0x08
	.zero		1


	//   ....[16]....
        /*0b08*/ 	.word	0x00000770
        /*0b0c*/ 	.word	0x000000ff
        /*0b10*/ 	.word	0x00038898
        /*0b14*/ 	.short	0x0100
        /*0b16*/ 	.byte	0x08
	.zero		1


	//   ....[17]....
        /*0b18*/ 	.word	0x00000780
        /*0b1c*/ 	.word	0x000000ff
        /*0b20*/ 	.word	0x000388a8
        /*0b24*/ 	.short	0x0100
        /*0b26*/ 	.byte	0x08
	.zero		1


	//   ....[18]....
        /*0b28*/ 	.word	0x000008b0
        /*0b2c*/ 	.word	0x000000ff
        /*0b30*/ 	.word	0x000388b0
        /*0b34*/ 	.short	0x0100
        /*0b36*/ 	.byte	0x08
	.zero		1


	//   ....[19]....
        /*0b38*/ 	.word	0x000008c0
        /*0b3c*/ 	.word	0x000000ff
        /*0b40*/ 	.word	0x000388c0
        /*0b44*/ 	.short	0x0100
        /*0b46*/ 	.byte	0x08
	.zero		1


	//   ....[20]....
        /*0b48*/ 	.word	0x000008d0
        /*0b4c*/ 	.word	0x000000ff
        /*0b50*/ 	.word	0x000388b8
        /*0b54*/ 	.short	0x0100
        /*0b56*/ 	.byte	0x08
	.zero		1


	//   ....[21]....
        /*0b58*/ 	.word	0x000008e0
        /*0b5c*/ 	.word	0x000000ff
        /*0b60*/ 	.word	0x000388c8
        /*0b64*/ 	.short	0x0100
        /*0b66*/ 	.byte	0x08
	.zero		1


	//   ....[22]....
        /*0b68*/ 	.word	0x00002370
        /*0b6c*/ 	.word	0x000000ff
        /*0b70*/ 	.word	0x00038800
        /*0b74*/ 	.short	0x010a
        /*0b76*/ 	.byte	0x06
	.zero		1


	//   ....[23]....
        /*0b78*/ 	.word	0x00002410
        /*0b7c*/ 	.word	0x00000000
        /*0b80*/ 	.word	0x00038830
        /*0b84*/ 	.short	0x010a
        /*0b86*/ 	.byte	0x3f
	.zero		1


	//   ....[24]....
        /*0b88*/ 	.word	0x00002480
        /*0b8c*/ 	.word	0x00000000
        /*0b90*/ 	.word	0x00038830
        /*0b94*/ 	.short	0x010a
        /*0b96*/ 	.byte	0x3f
	.zero		1


	//   ....[25]....
        /*0b98*/ 	.word	0x00005210
        /*0b9c*/ 	.word	0x00000000
        /*0ba0*/ 	.word	0x00000000
        /*0ba4*/ 	.short	0x0101
        /*0ba6*/ 	.byte	0x3f
	.zero		1


	//   ....[26]....
        /*0ba8*/ 	.word	0x000065e0
        /*0bac*/ 	.word	0x000000ff
        /*0bb0*/ 	.word	0x00038830
        /*0bb4*/ 	.short	0x010a
        /*0bb6*/ 	.byte	0x04
	.zero		1


	//   ....[27]....
        /*0bb8*/ 	.word	0x00006630
        /*0bbc*/ 	.word	0x000000ff
        /*0bc0*/ 	.word	0x00038830
        /*0bc4*/ 	.short	0x010a
        /*0bc6*/ 	.byte	0x04
	.zero		1


	//   ....[28]....
        /*0bc8*/ 	.word	0x00008ae0
        /*0bcc*/ 	.word	0x000000ff
        /*0bd0*/ 	.word	0x00038850
        /*0bd4*/ 	.short	0x010a
        /*0bd6*/ 	.byte	0x04
	.zero		1


	//   ....[29]....
        /*0bd8*/ 	.word	0x00008b20
        /*0bdc*/ 	.word	0x000000ff
        /*0be0*/ 	.word	0x00038850
        /*0be4*/ 	.short	0x010a
        /*0be6*/ 	.byte	0x04
	.zero		1


	//   ....[30]....
        /*0be8*/ 	.word	0x00009f70
        /*0bec*/ 	.word	0x00000000
        /*0bf0*/ 	.word	0x00000000
        /*0bf4*/ 	.short	0x0101
        /*0bf6*/ 	.byte	0x3f
	.zero		1


	//   ....[31]....
        /*0bf8*/ 	.word	0x0000a0a0
        /*0bfc*/ 	.word	0x00000015
        /*0c00*/ 	.word	0x00000000
        /*0c04*/ 	.short	0x0101
        /*0c06*/ 	.byte	0x3f
	.zero		1


	//   ....[32]....
        /*0c08*/ 	.word	0x0000a840
        /*0c0c*/ 	.word	0x000000ff
        /*0c10*/ 	.word	0x00038830
        /*0c14*/ 	.short	0x010a
        /*0c16*/ 	.byte	0x04
	.zero		1


	//   ....[33]....
        /*0c18*/ 	.word	0x0000a880
        /*0c1c*/ 	.word	0x000000ff
        /*0c20*/ 	.word	0x00038830
        /*0c24*/ 	.short	0x010a
        /*0c26*/ 	.byte	0x04
	.zero		1


	//   ....[34]....
        /*0c28*/ 	.word	0x0000cd40
        /*0c2c*/ 	.word	0x000000ff
        /*0c30*/ 	.word	0x00038850
        /*0c34*/ 	.short	0x010a
        /*0c36*/ 	.byte	0x04
	.zero		1


	//   ....[35]....
        /*0c38*/ 	.word	0x0000cd80
        /*0c3c*/ 	.word	0x000000ff
        /*0c40*/ 	.word	0x00038850
        /*0c44*/ 	.short	0x010a
        /*0c46*/ 	.byte	0x04
	.zero		1


	//   ....[36]....
        /*0c48*/ 	.word	0x0000db70
        /*0c4c*/ 	.word	0x0000009d
        /*0c50*/ 	.word	0x00000000
        /*0c54*/ 	.short	0x0101
        /*0c56*/ 	.byte	0x3f
	.zero		1


	//   ....[37]....
        /*0c58*/ 	.word	0x0000de00
        /*0c5c*/ 	.word	0x000000a4
        /*0c60*/ 	.word	0x00000000
        /*0c64*/ 	.short	0x0101
        /*0c66*/ 	.byte	0x3f
	.zero		1


	//   ....[38]....
        /*0c68*/ 	.word	0x0000eae0
        /*0c6c*/ 	.word	0x000000ff
        /*0c70*/ 	.word	0x00038850
        /*0c74*/ 	.short	0x010a
        /*0c76*/ 	.byte	0x08
	.zero		1


	//   ....[39]....
        /*0c78*/ 	.word	0x0000eb20
        /*0c7c*/ 	.word	0x000000ff
        /*0c80*/ 	.word	0x00038850
        /*0c84*/ 	.short	0x010a
        /*0c86*/ 	.byte	0x08
	.zero		1


	//   ....[40]....
        /*0c88*/ 	.word	0x0000eff0
        /*0c8c*/ 	.word	0x0000000b
        /*0c90*/ 	.word	0x00000000
        /*0c94*/ 	.short	0x0101
        /*0c96*/ 	.byte	0x3f
	.zero		1


	//   ....[41]....
        /*0c98*/ 	.word	0x000115a0
        /*0c9c*/ 	.word	0x000000ff
        /*0ca0*/ 	.word	0x00000000
        /*0ca4*/ 	.short	0x0101
        /*0ca6*/ 	.byte	0x08
	.zero		1


	//   ....[42]....
        /*0ca8*/ 	.word	0x00011e80
        /*0cac*/ 	.word	0x000000ff
        /*0cb0*/ 	.word	0x00000000
        /*0cb4*/ 	.short	0x0101
        /*0cb6*/ 	.byte	0x08
	.zero		1


	//   ....[43]....
        /*0cb8*/ 	.word	0x00016900
        /*0cbc*/ 	.word	0x00000000
        /*0cc0*/ 	.word	0x00038840
        /*0cc4*/ 	.short	0x010a
        /*0cc6*/ 	.byte	0x3f
	.zero		1


	//   ....[44]....
        /*0cc8*/ 	.word	0x00017970
        /*0ccc*/ 	.word	0x00000012
        /*0cd0*/ 	.word	0x00038800
        /*0cd4*/ 	.short	0x0107
        /*0cd6*/ 	.byte	0x3f
	.zero		1


	//   ....[45]....
        /*0cd8*/ 	.word	0x00017a80
        /*0cdc*/ 	.word	0x00000012
        /*0ce0*/ 	.word	0x00038800
        /*0ce4*/ 	.short	0x0101
        /*0ce6*/ 	.byte	0x3f
	.zero		1


	//   ....[46]....
        /*0ce8*/ 	.word	0x00017aa0
        /*0cec*/ 	.word	0x00000012
        /*0cf0*/ 	.word	0x00038820
        /*0cf4*/ 	.short	0x010a
        /*0cf6*/ 	.byte	0x3f
	.zero		1


	//   ....[47]....
        /*0cf8*/ 	.word	0x00017e70
        /*0cfc*/ 	.word	0x00000003
        /*0d00*/ 	.word	0x00038840
        /*0d04*/ 	.short	0x010a
        /*0d06*/ 	.byte	0x3f
	.zero		1


	//   ....[48]....
        /*0d08*/ 	.word	0x00018410
        /*0d0c*/ 	.word	0x00000003
        /*0d10*/ 	.word	0x00000060
        /*0d14*/ 	.short	0x010a
        /*0d16*/ 	.byte	0x3f
	.zero		1


	//   ....[49]....
        /*0d18*/ 	.word	0x00018c90
        /*0d1c*/ 	.word	0x00000003
        /*0d20*/ 	.word	0x00038840
        /*0d24*/ 	.short	0x010a
        /*0d26*/ 	.byte	0x3f
	.zero		1


	//   ....[50]....
        /*0d28*/ 	.word	0x00019230
        /*0d2c*/ 	.word	0x00000002
        /*0d30*/ 	.word	0x00000060
        /*0d34*/ 	.short	0x010a
        /*0d36*/ 	.byte	0x3f
	.zero		1


	//   ....[51]....
        /*0d38*/ 	.word	0x000199f0
        /*0d3c*/ 	.word	0x00000002
        /*0d40*/ 	.word	0x00038840
        /*0d44*/ 	.short	0x010a
        /*0d46*/ 	.byte	0x3f
	.zero		1


	//   ....[52]....
        /*0d48*/ 	.word	0x00019f90
        /*0d4c*/ 	.word	0x00000002
        /*0d50*/ 	.word	0x00000060
        /*0d54*/ 	.short	0x010a
        /*0d56*/ 	.byte	0x3f
	.zero		1


	//   ....[53]....
        /*0d58*/ 	.word	0x0001a700
        /*0d5c*/ 	.word	0x00000000
        /*0d60*/ 	.word	0x00038860
        /*0d64*/ 	.short	0x010a
        /*0d66*/ 	.byte	0x3f
	.zero		1


	//   ....[54]....
        /*0d68*/ 	.word	0x0001bf50
        /*0d6c*/ 	.word	0x00000000
        /*0d70*/ 	.word	0x00038820
        /*0d74*/ 	.short	0x010a
        /*0d76*/ 	.byte	0x3f
	.zero		1


	//   ....[55]....
        /*0d78*/ 	.word	0x0001c160
        /*0d7c*/ 	.word	0x00000006
        /*0d80*/ 	.word	0x00000000
        /*0d84*/ 	.short	0x010a
        /*0d86*/ 	.byte	0x3f
	.zero		1


	//   ....[56]....
        /*0d88*/ 	.word	0x0001c190
        /*0d8c*/ 	.word	0x00000007
        /*0d90*/ 	.word	0x00000000
        /*0d94*/ 	.short	0x010a
        /*0d96*/ 	.byte	0x3f
	.zero		1


	//   ....[57]....
        /*0d98*/ 	.word	0x0001c1f0
        /*0d9c*/ 	.word	0x00000004
        /*0da0*/ 	.word	0x00000000
        /*0da4*/ 	.short	0x010a
        /*0da6*/ 	.byte	0x3f
	.zero		1


	//   ....[58]....
        /*0da8*/ 	.word	0x0001c220
        /*0dac*/ 	.word	0x00000003
        /*0db0*/ 	.word	0x00000000
        /*0db4*/ 	.short	0x010a
        /*0db6*/ 	.byte	0x3f
	.zero		1


	//   ....[59]....
        /*0db8*/ 	.word	0x0001c2a0
        /*0dbc*/ 	.word	0x00000003
        /*0dc0*/ 	.word	0x00038800
        /*0dc4*/ 	.short	0x010a
        /*0dc6*/ 	.byte	0x3f
	.zero		1


	//   ....[60]....
        /*0dc8*/ 	.word	0x0001c2f0
        /*0dcc*/ 	.word	0x00000000
        /*0dd0*/ 	.word	0x00038830
        /*0dd4*/ 	.short	0x010a
        /*0dd6*/ 	.byte	0x3f
	.zero		1


	//   ....[61]....
        /*0dd8*/ 	.word	0x0001c360
        /*0ddc*/ 	.word	0x00000098
        /*0de0*/ 	.word	0x00038830
        /*0de4*/ 	.short	0x010a
        /*0de6*/ 	.byte	0x3f
	.zero		1


	//   ....[62]....
        /*0de8*/ 	.word	0x0001c3c0
        /*0dec*/ 	.word	0x00000002
        /*0df0*/ 	.word	0x00038850
        /*0df4*/ 	.short	0x010a
        /*0df6*/ 	.byte	0x3f
	.zero		1


	//   ....[63]....
        /*0df8*/ 	.word	0x0001c420
        /*0dfc*/ 	.word	0x00000004
        /*0e00*/ 	.word	0x00038830
        /*0e04*/ 	.short	0x010a
        /*0e06*/ 	.byte	0x3f
	.zero		1


	//   ....[64]....
        /*0e08*/ 	.word	0x0001c480
        /*0e0c*/ 	.word	0x00000002
        /*0e10*/ 	.word	0x00038850
        /*0e14*/ 	.short	0x010a
        /*0e16*/ 	.byte	0x3f
	.zero		1


	//   ....[65]....
        /*0e18*/ 	.word	0x0001c4e0
        /*0e1c*/ 	.word	0x00000007
        /*0e20*/ 	.word	0x00038850
        /*0e24*/ 	.short	0x010a
        /*0e26*/ 	.byte	0x3f
	.zero		1


	//   ....[66]....
        /*0e28*/ 	.word	0x0001c680
        /*0e2c*/ 	.word	0x00000000
        /*0e30*/ 	.word	0x00038840
        /*0e34*/ 	.short	0x010a
        /*0e36*/ 	.byte	0x3f
	.zero		1


	//   ....[67]....
        /*0e38*/ 	.word	0x0001d300
        /*0e3c*/ 	.word	0x00000012
        /*0e40*/ 	.word	0x00038820
        /*0e44*/ 	.short	0x010a
        /*0e46*/ 	.byte	0x3f
	.zero		1


	//   ....[68]....
        /*0e48*/ 	.word	0x0001d350
        /*0e4c*/ 	.word	0x00000003
        /*0e50*/ 	.word	0x00038840
        /*0e54*/ 	.short	0x010a
        /*0e56*/ 	.byte	0x3f
	.zero		1


	//   ....[69]....
        /*0e58*/ 	.word	0x0001d3a0
        /*0e5c*/ 	.word	0x00000003
        /*0e60*/ 	.word	0x00000060
        /*0e64*/ 	.short	0x010a
        /*0e66*/ 	.byte	0x3f
	.zero		1


	//   ....[70]....
        /*0e68*/ 	.word	0x0001d3f0
        /*0e6c*/ 	.word	0x00000003
        /*0e70*/ 	.word	0x00038840
        /*0e74*/ 	.short	0x010a
        /*0e76*/ 	.byte	0x3f
	.zero		1


	//   ....[71]....
        /*0e78*/ 	.word	0x0001d440
        /*0e7c*/ 	.word	0x00000002
        /*0e80*/ 	.word	0x00000060
        /*0e84*/ 	.short	0x010a
        /*0e86*/ 	.byte	0x3f
	.zero		1


	//   ....[72]....
        /*0e88*/ 	.word	0x0001d490
        /*0e8c*/ 	.word	0x00000002
        /*0e90*/ 	.word	0x00038840
        /*0e94*/ 	.short	0x010a
        /*0e96*/ 	.byte	0x3f
	.zero		1


	//   ....[73]....
        /*0e98*/ 	.word	0x0001d4e0
        /*0e9c*/ 	.word	0x00000002
        /*0ea0*/ 	.word	0x00000060
        /*0ea4*/ 	.short	0x010a
        /*0ea6*/ 	.byte	0x3f
	.zero		1


	//   ....[74]....
        /*0ea8*/ 	.word	0x0001d530
        /*0eac*/ 	.word	0x00000000
        /*0eb0*/ 	.word	0x00038860
        /*0eb4*/ 	.short	0x010a
        /*0eb6*/ 	.byte	0x3f
	.zero		1


	//   ....[75]....
        /*0eb8*/ 	.word	0x0001e0b0
        /*0ebc*/ 	.word	0x00000000
        /*0ec0*/ 	.word	0x00038820
        /*0ec4*/ 	.short	0x010a
        /*0ec6*/ 	.byte	0x3f
	.zero		1


	//   ....[76]....
        /*0ec8*/ 	.word	0x0001e250
        /*0ecc*/ 	.word	0x00000006
        /*0ed0*/ 	.word	0x00000000
        /*0ed4*/ 	.short	0x010a
        /*0ed6*/ 	.byte	0x3f
	.zero		1


	//   ....[77]....
        /*0ed8*/ 	.word	0x0001e2a0
        /*0edc*/ 	.word	0x00000007
        /*0ee0*/ 	.word	0x00000000
        /*0ee4*/ 	.short	0x010a
        /*0ee6*/ 	.byte	0x3f
	.zero		1


	//   ....[78]....
        /*0ee8*/ 	.word	0x0001e2f0
        /*0eec*/ 	.word	0x00000004
        /*0ef0*/ 	.word	0x00000000
        /*0ef4*/ 	.short	0x010a
        /*0ef6*/ 	.byte	0x3f
	.zero		1


	//----- nvinfo : EIATTR_NUM_MBARRIERS
	.align		4
.L_551:
        /*0ef8*/ 	.byte	0x03, 0x38
        /*0efa*/ 	.short	0x0016


	//----- nvinfo : EIATTR_EXIT_INSTR_OFFSETS
	.align		4
        /*0efc*/ 	.byte	0x04, 0x1c
        /*0efe*/ 	.short	(.L_553 - .L_552)


	//   ....[0]....
.L_552:
        /*0f00*/ 	.word	0x00000a50


	//   ....[1]....
        /*0f04*/ 	.word	0x00014490


	//   ....[2]....
        /*0f08*/ 	.word	0x0001c270


	//----- nvinfo : EIATTR_MAX_THREADS
	.align		4
.L_553:
        /*0f0c*/ 	.byte	0x04, 0x05
        /*0f0e*/ 	.short	(.L_555 - .L_554)
.L_554:
        /*0f10*/ 	.word	0x00000180
        /*0f14*/ 	.word	0x00000001
        /*0f18*/ 	.word	0x00000001


	//----- nvinfo : EIATTR_CRS_STACK_SIZE
	.align		4
.L_555:
        /*0f1c*/ 	.byte	0x04, 0x1e
        /*0f1e*/ 	.short	(.L_557 - .L_556)
.L_556:
        /*0f20*/ 	.word	0x00000000


	//----- nvinfo : EIATTR_CBANK_PARAM_SIZE
	.align		4
.L_557:
        /*0f24*/ 	.byte	0x03, 0x19
        /*0f26*/ 	.short	0x0af0


	//----- nvinfo : EIATTR_PARAM_CBANK
	.align		4
        /*0f28*/ 	.byte	0x04, 0x0a
        /*0f2a*/ 	.short	(.L_559 - .L_558)
	.align		4
.L_558:
        /*0f2c*/ 	.word	index@(.nv.constant0._ZN7cutlass13device_kernelIN5flash11enable_sm90INS1_16FlashAttnFwdSm90INS1_25CollectiveMainloopFwdSm90ILi2EN4cute5tupleIJNS5_1CILi1EEES8_S8_EEENS6_IJNS7_ILi128EEENS7_ILi80EEENS7_ILi256EEEEEELi256ENS_10bfloat16_tEfNS_4arch4Sm90ELb1ELb0ELb1ELb1ELb0ELb0ELb0ELb1ELb1ELb1ELb1ELb0EEENS1_21CollectiveEpilogueFwdINS6_IJSA_SC_SB_EEES9_SE_SG_Li256ELb1ELb1ELb1ELb0EEENS1_36VarlenDynamicPersistentTileSchedulerILi128ELi80ELi256ELi128ELb1ELb1ELb1ELb1ELb1ELb1EEEEEEEEEvNT_6ParamsE)
        /*0f30*/ 	.short	0x0210
        /*0f32*/ 	.short	0x0af0


	//----- nvinfo : EIATTR_SW_WAR
	.align		4
.L_559:
        /*0f34*/ 	.byte	0x04, 0x36
        /*0f36*/ 	.short	(.L_561 - .L_560)
.L_560:
        /*0f38*/ 	.word	0x00000008
.L_561:


//--------------------- .nv.info._ZN7cutlass13device_kernelIN5flash11enable_sm90INS1_16FlashAttnFwdSm90INS1_25CollectiveMainloopFwdSm90ILi2EN4cute5tupleIJNS5_1CILi1EEES8_S8_EEENS6_IJNS7_ILi128EEENS7_ILi80EEENS7_ILi256EEEEEELi256ENS_10bfloat16_tEfNS_4arch4Sm90ELb1ELb0ELb1ELb1ELb0ELb1ELb0ELb1ELb1ELb1ELb1ELb0EEENS1_21CollectiveEpilogueFwdINS6_IJSA_SC_SB_EEES9_SE_SG_Li256ELb1ELb1ELb1ELb0EEENS1_36VarlenDynamicPersistentTileSchedulerILi128ELi80ELi256ELi128ELb1ELb1ELb1ELb1ELb1ELb1EEEEEEEEEvNT_6ParamsE --------------------------
	.section	.nv.info._ZN7cutlass13device_kernelIN5flash11enable_sm90INS1_16FlashAttnFwdSm90INS1_25CollectiveMainloopFwdSm90ILi2EN4cute5tupleIJNS5_1CILi1EEES8_S8_EEENS6_IJNS7_ILi128EEENS7_ILi80EEENS7_ILi256EEEEEELi256ENS_10bfloat16_tEfNS_4arch4Sm90ELb1ELb0ELb1ELb1ELb0ELb1ELb0ELb1ELb1ELb1ELb1ELb0EEENS1_21CollectiveEpilogueFwdINS6_IJSA_SC_SB_EEES9_SE_SG_Li256ELb1ELb1ELb1ELb0EEENS1_36VarlenDynamicPersistentTileSchedulerILi128ELi80ELi256ELi128ELb1ELb1ELb1ELb1ELb1ELb1EEEEEEEEEvNT_6ParamsE,"",@"SHT_CUDA_INFO"
	.sectionflags	@""
	.align	4


	//----- nvinfo : EIATTR_CUDA_API_VERSION
	.align		4
        /*0000*/ 	.byte	0x04, 0x37
        /*0002*/ 	.short	(.L_563 - .L_562)
.L_562:
        /*0004*/ 	.word	0x00000082


	//----- nvinfo : EIATTR_KPARAM_INFO
	.align		4
.L_563:
        /*0008*/ 	.byte	0x04, 0x17
        /*000a*/ 	.short	(.L_565 - .L_564)
.L_564:
        /*000c*/ 	.word	0x00000000
        /*0010*/ 	.short	0x0000
        /*0012*/ 	.short	0x0070
        /*0014*/ 	.byte	0x00, 0xf0, 0x01, 0x2a


	//----- nvinfo : EIATTR_SPARSE_MMA_MASK
	.align		4
.L_565:
        /*0018*/ 	.byte	0x03, 0x50
        /*001a*/ 	.short	0x0000


	//----- nvinfo : EIATTR_MAXREG_COUNT
	.align		4
        /*001c*/ 	.byte	0x03, 0x1b
        /*001e*/ 	.short	0x00a8


	//----- nvinfo : EIATTR_NUM_BARRIERS
	.align		4
        /*0020*/ 	.byte	0x02, 0x4c
        /*0022*/ 	.byte	0x10
	.zero		1


	//----- nvinfo : EIATTR_EXTERNS
	.align		4
        /*0024*/ 	.byte	0x04, 0x0f
        /*0026*/ 	.short	(.L_567 - .L_566)


	//   ....[0]....
	.align		4
.L_566:
        /*0028*/ 	.word	index@(__assertfail)


	//----- nvinfo : EIATTR_ANNOTATIONS
	.align		4
.L_567:
        /*002c*/ 	.byte	0x04, 0x55
        /*002e*/ 	.short	(.L_569 - .L_568)


	//   ....[0]....
.L_568:
        /* <DEDUP_REMOVED lines=161> */


	//----- nvinfo : EIATTR_MERCURY_ISA_VERSION
	.align		4
.L_569:
        /*0a28*/ 	.byte	0x03, 0x5f
        /*0a2a*/ 	.short	0x0101


	//----- nvinfo : EIATTR_UNUSED_LOAD_BYTE_OFFSET
	.align		4
        /*0a2c*/ 	.byte	0x04, 0x44
        /*0a2e*/ 	.short	(.L_571 - .L_570)


	//   ....[0]....
.L_570:
        /*0a30*/ 	.word	0x00000aa0
        /*0a34*/ 	.word	0x0000fff0


	//   ....[1]....
        /*0a38*/ 	.word	0x00026610
        /*0a3c*/ 	.word	0x0000fff0


	//----- nvinfo : EIATTR_INT_WARP_WIDE_INSTR_OFFSETS
	.align		4
.L_571:
        /*0a40*/ 	.byte	0x04, 0x31
        /*0a42*/ 	.short	(.L_573 - .L_572)


	//   ....[0]....
.L_572:
        /*0a44*/ 	.word	0x00000190


	//   ....[1]....
        /*0a48*/ 	.word	0x000001d0


	//   ....[2]....
        /*0a4c*/ 	.word	0x00000240


	//   ....[3]....
        /*0a50*/ 	.word	0x0002ea60


	//   ....[4]....
        /*0a54*/ 	.word	0x0002eb00


	//   ....[5]....
        /*0a58*/ 	.word	0x00032fb0


	//   ....[6]....
        /*0a5c*/ 	.word	0x00033020


	//----- nvinfo : EIATTR_COOP_GROUP_MASK_REGIDS
	.align		4
.L_573:
        /*0a60*/ 	.byte	0x04, 0x29
        /*0a62*/ 	.short	(.L_575 - .L_574)


	//   ....[0]....
.L_574:
        /*0a64*/ 	.word	0xffffffff


	//   ....[1]....
        /*0a68*/ 	.word	0xffffffff


	//   ....[2]....
        /*0a6c*/ 	.word	0xffffffff


	//   ....[3]....
        /*0a70*/ 	.word	0xffffffff


	//   ....[4]....
        /*0a74*/ 	.word	0xffffffff


	//   ....[5]....
        /*0a78*/ 	.word	0xffffffff


	//   ....[6]....
        /*0a7c*/ 	.word	0xffffffff


	//   ....[7]....
        /*0a80*/ 	.word	0xffffffff


	//   ....[8]....
        /*0a84*/ 	.word	0xffffffff


	//   ....[9]....
        /*0a88*/ 	.word	0xffffffff


	//   ....[10]....
        /*0a8c*/ 	.word	0xffffffff


	//   ....[11]....
        /*0a90*/ 	.word	0xffffffff


	//   ....[12]....
        /*0a94*/ 	.word	0xffffffff


	//   ....[13]....
        /*0a98*/ 	.word	0xffffffff


	//   ....[14]....
        /*0a9c*/ 	.word	0xffffffff


	//   ....[15]....
        /*0aa0*/ 	.word	0xffffffff


	//   ....[16]....
        /*0aa4*/ 	.word	0xffffffff


	//   ....[17]....
        /*0aa8*/ 	.word	0xffffffff


	//   ....[18]....
        /*0aac*/ 	.word	0xffffffff


	//   ....[19]....
        /*0ab0*/ 	.word	0xffffffff


	//   ....[20]....
        /*0ab4*/ 	.word	0xffffffff


	//   ....[21]....
        /*0ab8*/ 	.word	0xffffffff


	//   ....[22]....
        /*0abc*/ 	.word	0xffffffff


	//   ....[23]....
        /*0ac0*/ 	.word	0xffffffff


	//   ....[24]....
        /*0ac4*/ 	.word	0xffffffff


	//   ....[25]....
        /*0ac8*/ 	.word	0xffffffff


	//   ....[26]....
        /*0acc*/ 	.word	0xffffffff


	//   ....[27]....
        /*0ad0*/ 	.word	0xffffffff


	//   ....[28]....
        /*0ad4*/ 	.word	0xffffffff


	//   ....[29]....
        /*0ad8*/ 	.word	0xffffffff


	//   ....[30]....
        /*0adc*/ 	.word	0xffffffff


	//   ....[31]....
        /*0ae0*/ 	.word	0xffffffff


	//   ....[32]....
        /*0ae4*/ 	.word	0xffffffff


	//   ....[33]....
        /*0ae8*/ 	.word	0xffffffff


	//   ....[34]....
        /*0aec*/ 	.word	0xffffffff


	//   ....[35]....
        /*0af0*/ 	.word	0xffffffff


	//   ....[36]....
        /*0af4*/ 	.word	0xffffffff


	//   ....[37]....
        /*0af8*/ 	.word	0xffffffff


	//   ....[38]....
        /*0afc*/ 	.word	0xffffffff


	//   ....[39]....
        /*0b00*/ 	.word	0xffffffff


	//   ....[40]....
        /*0b04*/ 	.word	0xffffffff


	//   ....[41]....
        /*0b08*/ 	.word	0xffffffff


	//   ....[42]....
        /*0b0c*/ 	.word	0xffffffff


	//   ....[43]....
        /*0b10*/ 	.word	0xffffffff


	//   ....[44]....
        /*0b14*/ 	.word	0xffffffff


	//   ....[45]....
        /*0b18*/ 	.word	0xffffffff


	//   ....[46]....
        /*0b1c*/ 	.word	0xffffffff


	//   ....[47]....
        /*0b20*/ 	.word	0xffffffff


	//   ....[48]....
        /*0b24*/ 	.word	0xffffffff


	//   ....[49]....
        /*0b28*/ 	.word	0xffffffff


	//   ....[50]....
        /*0b2c*/ 	.word	0xffffffff


	//   ....[51]....
        /*0b30*/ 	.word	0xffffffff


	//   ....[52]....
        /*0b34*/ 	.word	0xffffffff


	//   ....[53]....
        /*0b38*/ 	.word	0xffffffff


	//   ....[54]....
        /*0b3c*/ 	.word	0xffffffff


	//   ....[55]....
        /*0b40*/ 	.word	0xffffffff


	//   ....[56]....
        /*0b44*/ 	.word	0xffffffff


	//   ....[57]....
        /*0b48*/ 	.word	0xffffffff


	//   ....[58]....
        /*0b4c*/ 	.word	0xffffffff


	//   ....[59]....
        /*0b50*/ 	.word	0xffffffff


	//   ....[60]....
        /*0b54*/ 	.word	0xffffffff


	//   ....[61]....
        /*0b58*/ 	.word	0xffffffff


	//   ....[62]....
        /*0b5c*/ 	.word	0xffffffff


	//   ....[63]....
        /*0b60*/ 	.word	0xffffffff


	//   ....[64]....
        /*0b64*/ 	.word	0xffffffff


	//   ....[65]....
        /*0b68*/ 	.word	0xffffffff


	//   ....[66]....
        /*0b6c*/ 	.word	0xffffffff


	//   ....[67]....
        /*0b70*/ 	.word	0xffffffff


	//   ....[68]....
        /*0b74*/ 	.word	0xffffffff


	//   ....[69]....
        /*0b78*/ 	.word	0xffffffff


	//   ....[70]....
        /*0b7c*/ 	.word	0xffffffff


	//   ....[71]....
        /*0b80*/ 	.word	0xffffffff


	//   ....[72]....
        /*0b84*/ 	.word	0xffffffff


	//   ....[73]....
        /*0b88*/ 	.word	0xffffffff


	//   ....[74]....
        /*0b8c*/ 	.word	0xffffffff


	//   ....[75]....
        /*0b90*/ 	.word	0xffffffff


	//   ....[76]....
        /*0b94*/ 	.word	0xffffffff


	//   ....[77]....
        /*0b98*/ 	.word	0xffffffff


	//   ....[78]....
        /*0b9c*/ 	.word	0xffffffff


	//   ....[79]....
        /*0ba0*/ 	.word	0xffffffff


	//   ....[80]....
        /*0ba4*/ 	.word	0xffffffff


	//   ....[81]....
        /*0ba8*/ 	.word	0xffffffff


	//   ....[82]....
        /*0bac*/ 	.word	0xffffffff


	//   ....[83]....
        /*0bb0*/ 	.word	0xffffffff


	//   ....[84]....
        /*0bb4*/ 	.word	0xffffffff


	//   ....[85]....
        /*0bb8*/ 	.word	0xffffffff


	//   ....[86]....
        /*0bbc*/ 	.word	0xffffffff


	//   ....[87]....
        /*0bc0*/ 	.word	0xffffffff


	//   ....[88]....
        /*0bc4*/ 	.word	0xffffffff


	//   ....[89]....
        /*0bc8*/ 	.word	0xffffffff


	//   ....[90]....
        /*0bcc*/ 	.word	0xffffffff


	//   ....[91]....
        /*0bd0*/ 	.word	0xffffffff


	//   ....[92]....
        /*0bd4*/ 	.word	0xffffffff


	//   ....[93]....
        /*0bd8*/ 	.word	0xffffffff


	//   ....[94]....
        /*0bdc*/ 	.word	0xffffffff


	//   ....[95]....
        /*0be0*/ 	.word	0xffffffff


	//   ....[96]....
        /*0be4*/ 	.word	0xffffffff


	//   ....[97]....
        /*0be8*/ 	.word	0xffffffff


	//   ....[98]....
        /*0bec*/ 	.word	0xffffffff


	//   ....[99]....
        /*0bf0*/ 	.word	0xffffffff


	//   ....[100]....
        /*0bf4*/ 	.word	0xffffffff


	//   ....[101]....
        /*0bf8*/ 	.word	0xffffffff


	//   ....[102]....
        /*0bfc*/ 	.word	0xffffffff


	//   ....[103]....
        /*0c00*/ 	.word	0xffffffff


	//   ....[104]....
        /*0c04*/ 	.word	0xffffffff


	//   ....[105]....
        /*0c08*/ 	.word	0xffffffff


	//   ....[106]....
        /*0c0c*/ 	.word	0xffffffff


	//   ....[107]....
        /*0c10*/ 	.word	0xffffffff


	//   ....[108]....
        /*0c14*/ 	.word	0xffffffff


	//   ....[109]....
        /*0c18*/ 	.word	0xffffffff


	//   ....[110]....
        /*0c1c*/ 	.word	0xffffffff


	//   ....[111]....
        /*0c20*/ 	.word	0xffffffff


	//   ....[112]....
        /*0c24*/ 	.word	0xffffffff


	//   ....[113]....
        /*0c28*/ 	.word	0xffffffff


	//   ....[114]....
        /*0c2c*/ 	.word	0xffffffff


	//   ....[115]....
        /*0c30*/ 	.word	0xffffffff


	//   ....[116]....
        /*0c34*/ 	.word	0xffffffff


	//   ....[117]....
        /*0c38*/ 	.word	0xffffffff


	//   ....[118]....
        /*0c3c*/ 	.word	0xffffffff


	//   ....[119]....
        /*0c40*/ 	.word	0xffffffff


	//   ....[120]....
        /*0c44*/ 	.word	0xffffffff


	//   ....[121]....
        /*0c48*/ 	.word	0xffffffff


	//   ....[122]....
        /*0c4c*/ 	.word	0xffffffff


	//   ....[123]....
        /*0c50*/ 	.word	0xffffffff


	//   ....[124]....
        /*0c54*/ 	.word	0xffffffff


	//   ....[125]....
        /*0c58*/ 	.word	0xffffffff


	//   ....[126]....
        /*0c5c*/ 	.word	0xffffffff


	//   ....[127]....
        /*0c60*/ 	.word	0xffffffff


	//   ....[128]....
        /*0c64*/ 	.word	0xffffffff


	//   ....[129]....
        /*0c68*/ 	.word	0xffffffff


	//   ....[130]....
        /*0c6c*/ 	.word	0xffffffff


	//   ....[131]....
        /*0c70*/ 	.word	0xffffffff


	//   ....[132]....
        /*0c74*/ 	.word	0xffffffff


	//   ....[133]....
        /*0c78*/ 	.word	0xffffffff


	//   ....[134]....
        /*0c7c*/ 	.word	0xffffffff


	//   ....[135]....
        /*0c80*/ 	.word	0xffffffff


	//   ....[136]....
        /*0c84*/ 	.word	0xffffffff


	//   ....[137]....
        /*0c88*/ 	.word	0xffffffff


	//   ....[138]....
        /*0c8c*/ 	.word	0x0500000f


	//   ....[139]....
        /*0c90*/ 	.word	0x0500000f


	//   ....[140]....
        /*0c94*/ 	.word	0x0500000f


	//   ....[141]....
        /*0c98*/ 	.word	0x0500000f


	//   ....[142]....
        /*0c9c*/ 	.word	0x0500000f


	//   ....[143]....
        /*0ca0*/ 	.word	0x0500000f


	//   ....[144]....
        /*0ca4*/ 	.word	0x0500000f


	//   ....[145]....
        /*0ca8*/ 	.word	0x0500000f


	//   ....[146]....
        /*0cac*/ 	.word	0x0500000f


	//   ....[147]....
        /*0cb0*/ 	.word	0x0500000f


	//   ....[148]....
        /*0cb4*/ 	.word	0x0500000f


	//   ....[149]....
        /*0cb8*/ 	.word	0x0500000f


	//   ....[150]....
        /*0cbc*/ 	.word	0x0500000f


	//   ....[151]....
        /*0cc0*/ 	.word	0x0500000f


	//   ....[152]....
        /*0cc4*/ 	.word	0x0500000f


	//   ....[153]....
        /*0cc8*/ 	.word	0x0500000f


	//   ....[154]....
        /*0ccc*/ 	.word	0x0500000f


	//   ....[155]....
        /*0cd0*/ 	.word	0x0500000f


	//   ....[156]....
        /*0cd4*/ 	.word	0x0500000f


	//   ....[157]....
        /*0cd8*/ 	.word	0x0500000f


	//   ....[158]....
        /*0cdc*/ 	.word	0x0500000f


	//   ....[159]....
        /*0ce0*/ 	.word	0x0500000f


	//   ....[160]....
        /*0ce4*/ 	.word	0x0500000f


	//   ....[161]....
        /*0ce8*/ 	.word	0x0500000f


	//   ....[162]....
        /*0cec*/ 	.word	0x0500000f


	//   ....[163]....
        /*0cf0*/ 	.word	0x0500000f


	//   ....[164]....
        /*0cf4*/ 	.word	0x0500000f


	//   ....[165]....
        /*0cf8*/ 	.word	0x0500000f


	//   ....[166]....
        /*0cfc*/ 	.word	0x0500000f


	//   ....[167]....
        /*0d00*/ 	.word	0x0500000f


	//   ....[168]....
        /*0d04*/ 	.word	0x0500000f


	//   ....[169]....
        /*0d08*/ 	.word	0x0500000f


	//   ....[170]....
        /*0d0c*/ 	.word	0x0500000f


	//   ....[171]....
        /*0d10*/ 	.word	0x0500000f


	//   ....[172]....
        /*0d14*/ 	.word	0x0500000f


	//   ....[173]....
        /*0d18*/ 	.word	0x0500000f


	//   ....[174]....
        /*0d1c*/ 	.word	0x0500000f


	//   ....[175]....
        /*0d20*/ 	.word	0x0500000f


	//   ....[176]....
        /*0d24*/ 	.word	0x0500000f


	//   ....[177]....
        /*0d28*/ 	.word	0x0500000f


	//   ....[178]....
        /*0d2c*/ 	.word	0x0500000f


	//   ....[179]....
        /*0d30*/ 	.word	0x0500000f


	//   ....[180]....
        /*0d34*/ 	.word	0x0500000f


	//   ....[181]....
        /*0d38*/ 	.word	0x0500000f


	//   ....[182]....
        /*0d3c*/ 	.word	0x0500000f


	//   ....[183]....
        /*0d40*/ 	.word	0x0500000f


	//   ....[184]....
        /*0d44*/ 	.word	0x0500000f


	//   ....[185]....
        /*0d48*/ 	.word	0x0500000f


	//   ....[186]....
        /*0d4c*/ 	.word	0x0500000f


	//   ....[187]....
        /*0d50*/ 	.word	0x0500000f


	//   ....[188]....
        /*0d54*/ 	.word	0x0500000f


	//   ....[189]....
        /*0d58*/ 	.word	0x0500000f


	//   ....[190]....
        /*0d5c*/ 	.word	0x0500000f


	//   ....[191]....
        /*0d60*/ 	.word	0x0500000f


	//   ....[192]....
        /*0d64*/ 	.word	0x0500000f


	//   ....[193]....
        /*0d68*/ 	.word	0x0500000f


	//   ....[194]....
        /*0d6c*/ 	.word	0x0500000f


	//   ....[195]....
        /*0d70*/ 	.word	0x0500000f


	//   ....[196]....
        /*0d74*/ 	.word	0x0500000f


	//   ....[197]....
        /*0d78*/ 	.word	0x0500000f


	//   ....[198]....
        /*0d7c*/ 	.word	0x0500000f


	//   ....[199]....
        /*0d80*/ 	.word	0x0500000f


	//   ....[200]....
        /*0d84*/ 	.word	0x0500000f


	//   ....[201]....
        /*0d88*/ 	.word	0x0500000f


	//   ....[202]....
        /*0d8c*/ 	.word	0x0500000f


	//   ....[203]....
        /*0d90*/ 	.word	0x0500000f


	//   ....[204]....
        /*0d94*/ 	.word	0x0500000f


	//   ....[205]....
        /*0d98*/ 	.word	0x0500000f


	//   ....[206]....
        /*0d9c*/ 	.word	0x0500000f


	//----- nvinfo : EIATTR_COOP_GROUP_INSTR_OFFSETS
	.align		4
.L_575:
        /*0da0*/ 	.byte	0x04, 0x28
        /*0da2*/ 	.short	(.L_577 - .L_576)


	//   ....[0]....
.L_576:
        /*0da4*/ 	.word	0x00000060


	//   ....[1]....
        /*0da8*/ 	.word	0x000001a0


	//   ....[2]....
        /*0dac*/ 	.word	0x000001f0


	//   ....[3]....
        /*0db0*/ 	.word	0x00000420


	//   ....[4]....
        /*0db4*/ 	.word	0x00000580


	//   ....[5]....
        /*0db8*/ 	.word	0x000006a0


	//   ....[6]....
        /*0dbc*/ 	.word	0x00000800


	//   ....[7]....
        /*0dc0*/ 	.word	0x0000c090


	//   ....[8]....
        /*0dc4*/ 	.word	0x0000c770


	//   ....[9]....
        /*0dc8*/ 	.word	0x0000c780


	//   ....[10]....
        /*0dcc*/ 	.word	0x0000c790


	//   ....[11]....
        /*0dd0*/ 	.word	0x0000c7a0


	//   ....[12]....
        /*0dd4*/ 	.word	0x0000cd80


	//   ....[13]....
        /*0dd8*/ 	.word	0x0000cd90


	//   ....[14]....
        /*0ddc*/ 	.word	0x0000cda0


	//   ....[15]....
        /*0de0*/ 	.word	0x0000cdb0


	//   ....[16]....
        /*0de4*/ 	.word	0x0000d330


	//   ....[17]....
        /*0de8*/ 	.word	0x0000d340


	//   ....[18]....
        /*0dec*/ 	.word	0x0000d350


	//   ....[19]....
        /*0df0*/ 	.word	0x0000d360


	//   ....[20]....
        /*0df4*/ 	.word	0x0000d900


	//   ....[21]....
        /*0df8*/ 	.word	0x0000d910


	//   ....[22]....
        /*0dfc*/ 	.word	0x0000d920


	//   ....[23]....
        /*0e00*/ 	.word	0x0000d930


	//   ....[24]....
        /*0e04*/ 	.word	0x000113d0


	//   ....[25]....
        /*0e08*/ 	.word	0x000113e0


	//   ....[26]....
        /*0e0c*/ 	.word	0x000113f0


	//   ....[27]....
        /*0e10*/ 	.word	0x00011400


	//   ....[28]....
        /*0e14*/ 	.word	0x000118d0


	//   ....[29]....
        /*0e18*/ 	.word	0x000118e0


	//   ....[30]....
        /*0e1c*/ 	.word	0x000118f0


	//   ....[31]....
        /*0e20*/ 	.word	0x00011900


	//   ....[32]....
        /*0e24*/ 	.word	0x00011d40


	//   ....[33]....
        /*0e28*/ 	.word	0x00011d50


	//   ....[34]....
        /*0e2c*/ 	.word	0x00011d60


	//   ....[35]....
        /*0e30*/ 	.word	0x00011d70


	//   ....[36]....
        /*0e34*/ 	.word	0x000121e0


	//   ....[37]....
        /*0e38*/ 	.word	0x000121f0


	//   ....[38]....
        /*0e3c*/ 	.word	0x00012200


	//   ....[39]....
        /*0e40*/ 	.word	0x00012210


	//   ....[40]....
        /*0e44*/ 	.word	0x00019560


	//   ....[41]....
        /*0e48*/ 	.word	0x00019c60


	//   ....[42]....
        /*0e4c*/ 	.word	0x00019d20


	//   ....[43]....
        /*0e50*/ 	.word	0x00019e50


	//   ....[44]....
        /*0e54*/ 	.word	0x0001a450


	//   ....[45]....
        /*0e58*/ 	.word	0x0001a520


	//   ....[46]....
        /*0e5c*/ 	.word	0x0001ec40


	//   ....[47]....
        /*0e60*/ 	.word	0x0001efe0


	//   ....[48]....
        /*0e64*/ 	.word	0x0001f330


	//   ....[49]....
        /*0e68*/ 	.word	0x0001f480


	//   ....[50]....
        /*0e6c*/ 	.word	0x0001f950


	//   ....[51]....
        /*0e70*/ 	.word	0x0001f9b0


	//   ....[52]....
        /*0e74*/ 	.word	0x00024420


	//   ....[53]....
        /*0e78*/ 	.word	0x00024440


	//   ....[54]....
        /*0e7c*/ 	.word	0x00024730


	//   ....[55]....
        /*0e80*/ 	.word	0x000247f0


	//   ....[56]....
        /*0e84*/ 	.word	0x00025940


	//   ....[57]....
        /*0e88*/ 	.word	0x00025a40


	//   ....[58]....
        /*0e8c*/ 	.word	0x00025c40


	//   ....[59]....
        /*0e90*/ 	.word	0x00025c60


	//   ....[60]....
        /*0e94*/ 	.word	0x000276d0


	//   ....[61]....
        /*0e98*/ 	.word	0x000276e0


	//   ....[62]....
        /*0e9c*/ 	.word	0x000276f0


	//   ....[63]....
        /*0ea0*/ 	.word	0x00027700


	//   ....[64]....
        /*0ea4*/ 	.word	0x00028140


	//   ....[65]....
        /*0ea8*/ 	.word	0x00028160


	//   ....[66]....
        /*0eac*/ 	.word	0x000282c0


	//   ....[67]....
        /*0eb0*/ 	.word	0x000282e0


	//   ....[68]....
        /*0eb4*/ 	.word	0x00028430


	//   ....[69]....
        /*0eb8*/ 	.word	0x00028450


	//   ....[70]....
        /*0ebc*/ 	.word	0x000285b0


	//   ....[71]....
        /*0ec0*/ 	.word	0x000285d0


	//   ....[72]....
        /*0ec4*/ 	.word	0x00028c30


	//   ....[73]....
        /*0ec8*/ 	.word	0x00028cd0


	//   ....[74]....
        /*0ecc*/ 	.word	0x00029830


	//   ....[75]....
        /*0ed0*/ 	.word	0x00029840


	//   ....[76]....
        /*0ed4*/ 	.word	0x0002a960


	//   ....[77]....
        /*0ed8*/ 	.word	0x0002a980


	//   ....[78]....
        /*0edc*/ 	.word	0x0002aad0


	//   ....[79]....
        /*0ee0*/ 	.word	0x0002aaf0


	//   ....[80]....
        /*0ee4*/ 	.word	0x0002ac40


	//   ....[81]....
        /*0ee8*/ 	.word	0x0002ac60


	//   ....[82]....
        /*0eec*/ 	.word	0x0002adc0


	//   ....[83]....
        /*0ef0*/ 	.word	0x0002ade0


	//   ....[84]....
        /*0ef4*/ 	.word	0x0002afc0


	//   ....[85]....
        /*0ef8*/ 	.word	0x0002b200


	//   ....[86]....
        /*0efc*/ 	.word	0x0002b230


	//   ....[87]....
        /*0f00*/ 	.word	0x0002b260


	//   ....[88]....
        /*0f04*/ 	.word	0x0002b290


	//   ....[89]....
        /*0f08*/ 	.word	0x0002b2c0


	//   ....[90]....
        /*0f0c*/ 	.word	0x0002b2f0


	//   ....[91]....
        /*0f10*/ 	.word	0x0002b4a0


	//   ....[92]....
        /*0f14*/ 	.word	0x0002b4d0


	//   ....[93]....
        /*0f18*/ 	.word	0x0002b500


	//   ....[94]....
        /*0f1c*/ 	.word	0x0002b530


	//   ....[95]....
        /*0f20*/ 	.word	0x0002b560


	//   ....[96]....
        /*0f24*/ 	.word	0x0002b590


	//   ....[97]....
        /*0f28*/ 	.word	0x0002b630


	//   ....[98]....
        /*0f2c*/ 	.word	0x0002b660


	//   ....[99]....
        /*0f30*/ 	.word	0x0002b670


	//   ....[100]....
        /*0f34*/ 	.word	0x0002b6a0


	//   ....[101]....
        /*0f38*/ 	.word	0x0002ce10


	//   ....[102]....
        /*0f3c*/ 	.word	0x0002f060


	//   ....[103]....
        /*0f40*/ 	.word	0x0002fcd0


	//   ....[104]....
        /*0f44*/ 	.word	0x0002fcf0


	//   ....[105]....
        /*0f48*/ 	.word	0x0002fd00


	//   ....[106]....
        /*0f4c*/ 	.word	0x0002fdb0


	//   ....[107]....
        /*0f50*/ 	.word	0x0002fe20


	//   ....[108]....
        /*0f54*/ 	.word	0x0002fe70


	//   ....[109]....
        /*0f58*/ 	.word	0x0002fee0


	//   ....[110]....
        /*0f5c*/ 	.word	0x0002ff30


	//   ....[111]....
        /*0f60*/ 	.word	0x0002ffa0


	//   ....[112]....
        /*0f64*/ 	.word	0x0002fff0


	//   ....[113]....
        /*0f68*/ 	.word	0x00030060


	//   ....[114]....
        /*0f6c*/ 	.word	0x000300b0


	//   ....[115]....
        /*0f70*/ 	.word	0x00030120


	//   ....[116]....
        /*0f74*/ 	.word	0x00030170


	//   ....[117]....
        /*0f78*/ 	.word	0x000301e0


	//   ....[118]....
        /*0f7c*/ 	.word	0x00030230


	//   ....[119]....
        /*0f80*/ 	.word	0x00033940


	//   ....[120]....
        /*0f84*/ 	.word	0x00033960


	//   ....[121]....
        /*0f88*/ 	.word	0x000339c0


	//   ....[122]....
        /*0f8c*/ 	.word	0x000339f0


	//   ....[123]....
        /*0f90*/ 	.word	0x00033a20


	//   ....[124]....
        /*0f94*/ 	.word	0x00033a50


	//   ....[125]....
        /*0f98*/ 	.word	0x00033a80


	//   ....[126]....
        /*0f9c*/ 	.word	0x00033ab0


	//   ....[127]....
        /*0fa0*/ 	.word	0x00033c90


	//   ....[128]....
        /*0fa4*/ 	.word	0x00033cc0


	//   ....[129]....
        /*0fa8*/ 	.word	0x00033cf0


	//   ....[130]....
        /*0fac*/ 	.word	0x00033d20


	//   ....[131]....
        /*0fb0*/ 	.word	0x00033d50


	//   ....[132]....
        /*0fb4*/ 	.word	0x00033d80


	//   ....[133]....
        /*0fb8*/ 	.word	0x00033e50


	//   ....[134]....
        /*0fbc*/ 	.word	0x00033e70


	//   ....[135]....
        /*0fc0*/ 	.word	0x00033e80


	//   ....[136]....
        /*0fc4*/ 	.word	0x00033f00


	//   ....[137]....
        /*0fc8*/ 	.word	0x00034a40


	//   ....[138]....
        /*0fcc*/ 	.word	0x00034e80


	//   ....[139]....
        /*0fd0*/ 	.word	0x00034f10


	//   ....[140]....
        /*0fd4*/ 	.word	0x00034f60


	//   ....[141]....
        /*0fd8*/ 	.word	0x00034fb0


	//   ....[142]....
        /*0fdc*/ 	.word	0x00035050


	//   ....[143]....
        /*0fe0*/ 	.word	0x000350e0


	//   ....[144]....
        /*0fe4*/ 	.word	0x00035130


	//   ....[145]....
        /*0fe8*/ 	.word	0x00035180


	//   ....[146]....
        /*0fec*/ 	.word	0x00035220


	//   ....[147]....
        /*0ff0*/ 	.word	0x000352b0


	//   ....[148]....
        /*0ff4*/ 	.word	0x00035300


	//   ....[149]....
        /*0ff8*/ 	.word	0x00035350


	//   ....[150]....
        /*0ffc*/ 	.word	0x000353f0


	//   ....[151]....
        /*1000*/ 	.word	0x00035480


	//   ....[152]....
        /*1004*/ 	.word	0x000354d0


	//   ....[153]....
        /*1008*/ 	.word	0x00035520


	//   ....[154]....
        /*100c*/ 	.word	0x00035610


	//   ....[155]....
        /*1010*/ 	.word	0x000356a0


	//   ....[156]....
        /*1014*/ 	.word	0x000356f0


	//   ....[157]....
        /*1018*/ 	.word	0x00035740


	//   ....[158]....
        /*101c*/ 	.word	0x000357d0


	//   ....[159]....
        /*1020*/ 	.word	0x00035860


	//   ....[160]....
        /*1024*/ 	.word	0x000358b0


	//   ....[161]....
        /*1028*/ 	.word	0x00035900


	//   ....[162]....
        /*102c*/ 	.word	0x00035990


	//   ....[163]....
        /*1030*/ 	.word	0x00035a20


	//   ....[164]....
        /*1034*/ 	.word	0x00035a70


	//   ....[165]....
        /*1038*/ 	.word	0x00035ac0


	//   ....[166]....
        /*103c*/ 	.word	0x00035b60


	//   ....[167]....
        /*1040*/ 	.word	0x00035bf0


	//   ....[168]....
        /*1044*/ 	.word	0x00035c40


	//   ....[169]....
        /*1048*/ 	.word	0x00035c90


	//   ....[170]....
        /*104c*/ 	.word	0x00035f90


	//   ....[171]....
        /*1050*/ 	.word	0x00036280


	//   ....[172]....
        /*1054*/ 	.word	0x00036400


	//   ....[173]....
        /*1058*/ 	.word	0x00036450


	//   ....[174]....
        /*105c*/ 	.word	0x00036600


	//   ....[175]....
        /*1060*/ 	.word	0x00036650


	//   ....[176]....
        /*1064*/ 	.word	0x00036790


	//   ....[177]....
        /*1068*/ 	.word	0x000367e0


	//   ....[178]....
        /*106c*/ 	.word	0x00036920


	//   ....[179]....
        /*1070*/ 	.word	0x00036970


	//   ....[180]....
        /*1074*/ 	.word	0x00036ab0


	//   ....[181]....
        /*1078*/ 	.word	0x00036b00


	//   ....[182]....
        /*107c*/ 	.word	0x00036c40


	//   ....[183]....
        /*1080*/ 	.word	0x00036c90


	//   ....[184]....
        /*1084*/ 	.word	0x00036dd0


	//   ....[185]....
        /*1088*/ 	.word	0x00036e20


	//   ....[186]....
        /*108c*/ 	.word	0x00036f40


	//   ....[187]....
        /*1090*/ 	.word	0x00036f90


	//   ....[188]....
        /*1094*/ 	.word	0x000372c0


	//   ....[189]....
        /*1098*/ 	.word	0x00037370


	//   ....[190]....
        /*109c*/ 	.word	0x00037500


	//   ....[191]....
        /*10a0*/ 	.word	0x00037590


	//   ....[192]....
        /*10a4*/ 	.word	0x00037610


	//   ....[193]....
        /*10a8*/ 	.word	0x00037690


	//   ....[194]....
        /*10ac*/ 	.word	0x00037710


	//   ....[195]....
        /*10b0*/ 	.word	0x000377a0


	//   ....[196]....
        /*10b4*/ 	.word	0x00037840


	//   ....[197]....
        /*10b8*/ 	.word	0x00037910


	//   ....[198]....
        /*10bc*/ 	.word	0x00037990


	//   ....[199]....
        /*10c0*/ 	.word	0x00037a10


	//   ....[200]....
        /*10c4*/ 	.word	0x00037a90


	//   ....[201]....
        /*10c8*/ 	.word	0x00037b20


	//   ....[202]....
        /*10cc*/ 	.word	0x00037ba0


	//   ....[203]....
        /*10d0*/ 	.word	0x00037c50


	//   ....[204]....
        /*10d4*/ 	.word	0x00037ca0


	//   ....[205]....
        /*10d8*/ 	.word	0x00037d60


	//   ....[206]....
        /*10dc*/ 	.word	0x00037e90


	//----- nvinfo : EIATTR_REG_RECONFIG
	.align		4
.L_577:
        /*10e0*/ 	.byte	0x01, 0x54
	.zero		2


	//----- nvinfo : EIATTR_SYSCALL_OFFSETS
	.align		4
        /*10e4*/ 	.byte	0x04, 0x46
        /*10e6*/ 	.short	(.L_579 - .L_578)


	//   ....[0]....
.L_578:
        /*10e8*/ 	.word	0x00002300


	//   ....[1]....
        /*10ec*/ 	.word	0x00002450


	//   ....[2]....
        /*10f0*/ 	.word	0x0000c200


	//   ....[3]....
        /*10f4*/ 	.word	0x0000c530


	//   ....[4]....
        /*10f8*/ 	.word	0x0002ec70


	//   ....[5]....
        /*10fc*/ 	.word	0x0002edc0


	//   ....[6]....
        /*1100*/ 	.word	0x0002eeb0


	//   ....[7]....
        /*1104*/ 	.word	0x0002f870


	//----- nvinfo : EIATTR_MBARRIER_INSTR_OFFSETS
	.align		4
.L_579:
        /*1108*/ 	.byte	0x04, 0x39
        /*110a*/ 	.short	(.L_581 - .L_580)


	//   ....[0]....
.L_580:
        /*110c*/ 	.word	0x000002d0
        /*1110*/ 	.word	0x000000ff
        /*1114*/ 	.word	0x00038800
        /*1118*/ 	.short	0x0100
        /*111a*/ 	.byte	0x08
	.zero		1


	//   ....[1]....
        /*111c*/ 	.word	0x000002e0
        /*1120*/ 	.word	0x000000ff
        /*1124*/ 	.word	0x00038820
        /*1128*/ 	.short	0x0100
        /*112a*/ 	.byte	0x08
	.zero		1


	//   ....[2]....
        /*112c*/ 	.word	0x000003d0
        /*1130*/ 	.word	0x000000ff
        /*1134*/ 	.word	0x00038830
        /*1138*/ 	.short	0x0100
        /*113a*/ 	.byte	0x08
	.zero		1


	//   ....[3]....
        /*113c*/ 	.word	0x000003e0
        /*1140*/ 	.word	0x000000ff
        /*1144*/ 	.word	0x00038840
        /*1148*/ 	.short	0x0100
        /*114a*/ 	.byte	0x08
	.zero		1


	//   ....[4]....
        /*114c*/ 	.word	0x000003f0
        /*1150*/ 	.word	0x000000ff
        /*1154*/ 	.word	0x00038838
        /*1158*/ 	.short	0x0100
        /*115a*/ 	.byte	0x08
	.zero		1


	//   ....[5]....
        /*115c*/ 	.word	0x00000400
        /*1160*/ 	.word	0x000000ff
        /*1164*/ 	.word	0x00038848
        /*1168*/ 	.short	0x0100
        /*116a*/ 	.byte	0x08
	.zero		1


	//   ....[6]....
        /*116c*/ 	.word	0x00000530
        /*1170*/ 	.word	0x000000ff
        /*1174*/ 	.word	0x00038850
        /*1178*/ 	.short	0x0100
        /*117a*/ 	.byte	0x08
	.zero		1


	//   ....[7]....
        /*117c*/ 	.word	0x00000540
        /*1180*/ 	.word	0x000000ff
        /*1184*/ 	.word	0x00038860
        /*1188*/ 	.short	0x0100
        /*118a*/ 	.byte	0x08
	.zero		1


	//   ....[8]....
        /*118c*/ 	.word	0x00000550
        /*1190*/ 	.word	0x000000ff
        /*1194*/ 	.word	0x00038858
        /*1198*/ 	.short	0x0100
        /*119a*/ 	.byte	0x08
	.zero		1


	//   ....[9]....
        /*119c*/ 	.word	0x00000560
        /*11a0*/ 	.word	0x000000ff
        /*11a4*/ 	.word	0x00038868
        /*11a8*/ 	.short	0x0100
        /*11aa*/ 	.byte	0x08
	.zero		1


	//   ....[10]....
        /*11ac*/ 	.word	0x00000650
        /*11b0*/ 	.word	0x000000ff
        /*11b4*/ 	.word	0x00038870
        /*11b8*/ 	.short	0x0100
        /*11ba*/ 	.byte	0x06
	.zero		1


	//   ....[11]....
        /*11bc*/ 	.word	0x00000660
        /*11c0*/ 	.word	0x000000ff
        /*11c4*/ 	.word	0x00038880
        /*11c8*/ 	.short	0x0100
        /*11ca*/ 	.byte	0x06
	.zero		1


	//   ....[12]....
        /*11cc*/ 	.word	0x00000670
        /*11d0*/ 	.word	0x000000ff
        /*11d4*/ 	.word	0x00038878
        /*11d8*/ 	.short	0x0100
        /*11da*/ 	.byte	0x06
	.zero		1


	//   ....[13]....
        /*11dc*/ 	.word	0x00000680
        /*11e0*/ 	.word	0x000000ff
        /*11e4*/ 	.word	0x00038888
        /*11e8*/ 	.short	0x0100
        /*11ea*/ 	.byte	0x06
	.zero		1


	//   ....[14]....
        /*11ec*/ 	.word	0x000007b0
        /*11f0*/ 	.word	0x000000ff
        /*11f4*/ 	.word	0x00038890
        /*11f8*/ 	.short	0x0100
        /*11fa*/ 	.byte	0x08
	.zero		1


	//   ....[15]....
        /*11fc*/ 	.word	0x000007c0
        /*1200*/ 	.word	0x000000ff
        /*1204*/ 	.word	0x000388a0
        /*1208*/ 	.short	0x0100
        /*120a*/ 	.byte	0x08
	.zero		1


	//   ....[16]....
        /*120c*/ 	.word	0x000007d0
        /*1210*/ 	.word	0x000000ff
        /*1214*/ 	.word	0x00038898
        /*1218*/ 	.short	0x0100
        /*121a*/ 	.byte	0x08
	.zero		1


	//   ....[17]....
        /*121c*/ 	.word	0x000007e0
        /*1220*/ 	.word	0x000000ff
        /*1224*/ 	.word	0x000388a8
        /*1228*/ 	.short	0x0100
        /*122a*/ 	.byte	0x08
	.zero		1


	//   ....[18]....
        /*122c*/ 	.word	0x00000910
        /*1230*/ 	.word	0x000000ff
        /*1234*/ 	.word	0x000388b0
        /*1238*/ 	.short	0x0100
        /*123a*/ 	.byte	0x08
	.zero		1


	//   ....[19]....
        /*123c*/ 	.word	0x00000920
        /*1240*/ 	.word	0x000000ff
        /*1244*/ 	.word	0x000388c0
        /*1248*/ 	.short	0x0100
        /*124a*/ 	.byte	0x08
	.zero		1


	//   ....[20]....
        /*124c*/ 	.word	0x00000930
        /*1250*/ 	.word	0x000000ff
        /*1254*/ 	.word	0x000388b8
        /*1258*/ 	.short	0x0100
        /*125a*/ 	.byte	0x08
	.zero		1


	//   ....[21]....
        /*125c*/ 	.word	0x00000940
        /*1260*/ 	.word	0x000000ff
        /*1264*/ 	.word	0x000388c8
        /*1268*/ 	.short	0x0100
        /*126a*/ 	.byte	0x08
	.zero		1


	//   ....[22]....
        /*126c*/ 	.word	0x00003f60
        /*1270*/ 	.word	0x00000000
        /*1274*/ 	.word	0x00038890
        /*1278*/ 	.short	0x010a
        /*127a*/ 	.byte	0x3f
	.zero		1


	//   ....[23]....
        /*127c*/ 	.word	0x00007770
        /*1280*/ 	.word	0x00000000
        /*1284*/ 	.word	0x00038890
        /*1288*/ 	.short	0x010a
        /*128a*/ 	.byte	0x3f
	.zero		1


	//   ....[24]....
        /*128c*/ 	.word	0x0000abb0
        /*1290*/ 	.word	0x00000000
        /*1294*/ 	.word	0x00038890
        /*1298*/ 	.short	0x010a
        /*129a*/ 	.byte	0x3f
	.zero		1


	//   ....[25]....
        /*129c*/ 	.word	0x0000b010
        /*12a0*/ 	.word	0x00000024
        /*12a4*/ 	.word	0x00000000
        /*12a8*/ 	.short	0x0101
        /*12aa*/ 	.byte	0x3f
	.zero		1


	//   ....[26]....
        /*12ac*/ 	.word	0x0000b050
        /*12b0*/ 	.word	0x00000000
        /*12b4*/ 	.word	0x000388b0
        /*12b8*/ 	.short	0x010a
        /*12ba*/ 	.byte	0x3f
	.zero		1


	//   ....[27]....
        /*12bc*/ 	.word	0x0000b7c0
        /*12c0*/ 	.word	0x00000000
        /*12c4*/ 	.word	0x00000000
        /*12c8*/ 	.short	0x0101
        /*12ca*/ 	.byte	0x3f
	.zero		1


	//   ....[28]....
        /*12cc*/ 	.word	0x0000c290
        /*12d0*/ 	.word	0x00000010
        /*12d4*/ 	.word	0x00038800
        /*12d8*/ 	.short	0x010a
        /*12da*/ 	.byte	0x3f
	.zero		1


	//   ....[29]....
        /*12dc*/ 	.word	0x0000c2e0
        /*12e0*/ 	.word	0x00000010
        /*12e4*/ 	.word	0x00038800
        /*12e8*/ 	.short	0x010a
        /*12ea*/ 	.byte	0x3f
	.zero		1


	//   ....[30]....
        /*12ec*/ 	.word	0x0000dd60
        /*12f0*/ 	.word	0x00000010
        /*12f4*/ 	.word	0x00038800
        /*12f8*/ 	.short	0x010a
        /*12fa*/ 	.byte	0x3f
	.zero		1


	//   ....[31]....
        /*12fc*/ 	.word	0x00012510
        /*1300*/ 	.word	0x00000010
        /*1304*/ 	.word	0x00038800
        /*1308*/ 	.short	0x010a
        /*130a*/ 	.byte	0x3f
	.zero		1


	//   ....[32]....
        /*130c*/ 	.word	0x00016110
        /*1310*/ 	.word	0x00000000
        /*1314*/ 	.word	0x00038830
        /*1318*/ 	.short	0x010a
        /*131a*/ 	.byte	0x3f
	.zero		1


	//   ....[33]....
        /*131c*/ 	.word	0x00016180
        /*1320*/ 	.word	0x00000000
        /*1324*/ 	.word	0x00038830
        /*1328*/ 	.short	0x010a
        /*132a*/ 	.byte	0x3f
	.zero		1


	//   ....[34]....
        /*132c*/ 	.word	0x00019b30
        /*1330*/ 	.word	0x00000000
        /*1334*/ 	.word	0x00000000
        /*1338*/ 	.short	0x0101
        /*133a*/ 	.byte	0x3f
	.zero		1


	//   ....[35]....
        /*133c*/ 	.word	0x0001af10
        /*1340*/ 	.word	0x0000000b
        /*1344*/ 	.word	0x00038830
        /*1348*/ 	.short	0x010a
        /*134a*/ 	.byte	0x3f
	.zero		1


	//   ....[36]....
        /*134c*/ 	.word	0x0001af90
        /*1350*/ 	.word	0x0000000b
        /*1354*/ 	.word	0x00038830
        /*1358*/ 	.short	0x010a
        /*135a*/ 	.byte	0x3f
	.zero		1


	//   ....[37]....
        /*135c*/ 	.word	0x0001e6b0
        /*1360*/ 	.word	0x00000009
        /*1364*/ 	.word	0x00038850
        /*1368*/ 	.short	0x010a
        /*136a*/ 	.byte	0x3f
	.zero		1


	//   ....[38]....
        /*136c*/ 	.word	0x0001e700
        /*1370*/ 	.word	0x00000009
        /*1374*/ 	.word	0x00038850
        /*1378*/ 	.short	0x010a
        /*137a*/ 	.byte	0x3f
	.zero		1


	//   ....[39]....
        /*137c*/ 	.word	0x0001fae0
        /*1380*/ 	.word	0x00000000
        /*1384*/ 	.word	0x00000000
        /*1388*/ 	.short	0x0101
        /*138a*/ 	.byte	0x3f
	.zero		1


	//   ....[40]....
        /*138c*/ 	.word	0x0001fbd0
        /*1390*/ 	.word	0x00000009
        /*1394*/ 	.word	0x00000000
        /*1398*/ 	.short	0x0101
        /*139a*/ 	.byte	0x3f
	.zero		1


	//   ....[41]....
        /*139c*/ 	.word	0x00020330
        /*13a0*/ 	.word	0x00000004
        /*13a4*/ 	.word	0x00038830
        /*13a8*/ 	.short	0x010a
        /*13aa*/ 	.byte	0x3f
	.zero		1


	//   ....[42]....
        /*13ac*/ 	.word	0x000203b0
        /*13b0*/ 	.word	0x00000004
        /*13b4*/ 	.word	0x00038830
        /*13b8*/ 	.short	0x010a
        /*13ba*/ 	.byte	0x3f
	.zero		1


	//   ....[43]....
        /*13bc*/ 	.word	0x00023ad0
        /*13c0*/ 	.word	0x00000009
        /*13c4*/ 	.word	0x00038850
        /*13c8*/ 	.short	0x010a
        /*13ca*/ 	.byte	0x3f
	.zero		1


	//   ....[44]....
        /*13cc*/ 	.word	0x00023b20
        /*13d0*/ 	.word	0x00000009
        /*13d4*/ 	.word	0x00038850
        /*13d8*/ 	.short	0x010a
        /*13da*/ 	.byte	0x3f
	.zero		1


	//   ....[45]....
        /*13dc*/ 	.word	0x00024a30
        /*13e0*/ 	.word	0x0000000f
        /*13e4*/ 	.word	0x00000000
        /*13e8*/ 	.short	0x0101
        /*13ea*/ 	.byte	0x3f
	.zero		1


	//   ....[46]....
        /*13ec*/ 	.word	0x00024ac0
        /*13f0*/ 	.word	0x0000000f
        /*13f4*/ 	.word	0x00000000
        /*13f8*/ 	.short	0x0101
        /*13fa*/ 	.byte	0x3f
	.zero		1


	//   ....[47]....
        /*13fc*/ 	.word	0x00025860
        /*1400*/ 	.word	0x0000000a
        /*1404*/ 	.word	0x00038850
        /*1408*/ 	.short	0x010a
        /*140a*/ 	.byte	0x3f
	.zero		1


	//   ....[48]....
        /*140c*/ 	.word	0x000258b0
        /*1410*/ 	.word	0x0000000a
        /*1414*/ 	.word	0x00038850
        /*1418*/ 	.short	0x010a
        /*141a*/ 	.byte	0x3f
	.zero		1


	//   ....[49]....
        /*141c*/ 	.word	0x00025da0
        /*1420*/ 	.word	0x0000000a
        /*1424*/ 	.word	0x00000000
        /*1428*/ 	.short	0x0101
        /*142a*/ 	.byte	0x3f
	.zero		1


	//   ....[50]....
        /*142c*/ 	.word	0x00028130
        /*1430*/ 	.word	0x00000008
        /*1434*/ 	.word	0x00000000
        /*1438*/ 	.short	0x0101
        /*143a*/ 	.byte	0x3f
	.zero		1


	//   ....[51]....
        /*143c*/ 	.word	0x00028c50
        /*1440*/ 	.word	0x00000002
        /*1444*/ 	.word	0x00000000
        /*1448*/ 	.short	0x0101
        /*144a*/ 	.byte	0x3f
	.zero		1


	//   ....[52]....
        /*144c*/ 	.word	0x0002cef0
        /*1450*/ 	.word	0x00000012
        /*1454*/ 	.word	0x00038820
        /*1458*/ 	.short	0x010a
        /*145a*/ 	.byte	0x3f
	.zero		1


	//   ....[53]....
        /*145c*/ 	.word	0x0002cfc0
        /*1460*/ 	.word	0x00000006
        /*1464*/ 	.word	0x000388a0
        /*1468*/ 	.short	0x010a
        /*146a*/ 	.byte	0x3f
	.zero		1


	//   ....[54]....
        /*146c*/ 	.word	0x0002d4f0
        /*1470*/ 	.word	0x00000006
        /*1474*/ 	.word	0x000388c0
        /*1478*/ 	.short	0x010a
        /*147a*/ 	.byte	0x3f
	.zero		1


	//   ....[55]....
        /*147c*/ 	.word	0x0002db70
        /*1480*/ 	.word	0x00000006
        /*1484*/ 	.word	0x000388a0
        /*1488*/ 	.short	0x010a
        /*148a*/ 	.byte	0x3f
	.zero		1


	//   ....[56]....
        /*148c*/ 	.word	0x0002e090
        /*1490*/ 	.word	0x00000006
        /*1494*/ 	.word	0x000388c0
        /*1498*/ 	.short	0x010a
        /*149a*/ 	.byte	0x3f
	.zero		1


	//   ....[57]....
        /*149c*/ 	.word	0x0002f2e0
        /*14a0*/ 	.word	0x00000000
        /*14a4*/ 	.word	0x00038840
        /*14a8*/ 	.short	0x010a
        /*14aa*/ 	.byte	0x3f
	.zero		1


	//   ....[58]....
        /*14ac*/ 	.word	0x00030340
        /*14b0*/ 	.word	0x00000012
        /*14b4*/ 	.word	0x00038800
        /*14b8*/ 	.short	0x0107
        /*14ba*/ 	.byte	0x3f
	.zero		1


	//   ....[59]....
        /*14bc*/ 	.word	0x00030440
        /*14c0*/ 	.word	0x00000012
        /*14c4*/ 	.word	0x00038800
        /*14c8*/ 	.short	0x0101
        /*14ca*/ 	.byte	0x3f
	.zero		1


	//   ....[60]....
        /*14cc*/ 	.word	0x00030460
        /*14d0*/ 	.word	0x00000012
        /*14d4*/ 	.word	0x00038820
        /*14d8*/ 	.short	0x010a
        /*14da*/ 	.byte	0x3f
	.zero		1


	//   ....[61]....
        /*14dc*/ 	.word	0x00030830
        /*14e0*/ 	.word	0x00000003
        /*14e4*/ 	.word	0x00038840
        /*14e8*/ 	.short	0x010a
        /*14ea*/ 	.byte	0x3f
	.zero		1


	//   ....[62]....
        /*14ec*/ 	.word	0x00030dc0
        /*14f0*/ 	.word	0x00000002
        /*14f4*/ 	.word	0x00038860
        /*14f8*/ 	.short	0x010a
        /*14fa*/ 	.byte	0x3f
	.zero		1


	//   ....[63]....
        /*14fc*/ 	.word	0x00031660
        /*1500*/ 	.word	0x00000003
        /*1504*/ 	.word	0x00038840
        /*1508*/ 	.short	0x010a
        /*150a*/ 	.byte	0x3f
	.zero		1


	//   ....[64]....
        /*150c*/ 	.word	0x00031bf0
        /*1510*/ 	.word	0x00000002
        /*1514*/ 	.word	0x00038860
        /*1518*/ 	.short	0x010a
        /*151a*/ 	.byte	0x3f
	.zero		1


	//   ....[65]....
        /*151c*/ 	.word	0x000323f0
        /*1520*/ 	.word	0x00000003
        /*1524*/ 	.word	0x00038840
        /*1528*/ 	.short	0x010a
        /*152a*/ 	.byte	0x3f
	.zero		1


	//   ....[66]....
        /*152c*/ 	.word	0x00032970
        /*1530*/ 	.word	0x00000002
        /*1534*/ 	.word	0x00038860
        /*1538*/ 	.short	0x010a
        /*153a*/ 	.byte	0x3f
	.zero		1


	//   ....[67]....
        /*153c*/ 	.word	0x00033110
        /*1540*/ 	.word	0x00000000
        /*1544*/ 	.word	0x00038860
        /*1548*/ 	.short	0x010a
        /*154a*/ 	.byte	0x3f
	.zero		1


	//   ....[68]....
        /*154c*/ 	.word	0x000349c0
        /*1550*/ 	.word	0x00000000
        /*1554*/ 	.word	0x00038820
        /*1558*/ 	.short	0x010a
        /*155a*/ 	.byte	0x3f
	.zero		1


	//   ....[69]....
        /*155c*/ 	.word	0x00034bc0
        /*1560*/ 	.word	0x00000006
        /*1564*/ 	.word	0x00000000
        /*1568*/ 	.short	0x010a
        /*156a*/ 	.byte	0x3f
	.zero		1


	//   ....[70]....
        /*156c*/ 	.word	0x00034bf0
        /*1570*/ 	.word	0x00000007
        /*1574*/ 	.word	0x00000000
        /*1578*/ 	.short	0x010a
        /*157a*/ 	.byte	0x3f
	.zero		1


	//   ....[71]....
        /*157c*/ 	.word	0x00034c50
        /*1580*/ 	.word	0x00000004
        /*1584*/ 	.word	0x00000000
        /*1588*/ 	.short	0x010a
        /*158a*/ 	.byte	0x3f
	.zero		1


	//   ....[72]....
        /*158c*/ 	.word	0x00034c80
        /*1590*/ 	.word	0x00000003
        /*1594*/ 	.word	0x00000000
        /*1598*/ 	.short	0x010a
        /*159a*/ 	.byte	0x3f
	.zero		1


	//   ....[73]....
        /*159c*/ 	.word	0x00034ce0
        /*15a0*/ 	.word	0x00000000
        /*15a4*/ 	.word	0x00038890
        /*15a8*/ 	.short	0x010a
        /*15aa*/ 	.byte	0x3f
	.zero		1


	//   ....[74]....
        /*15ac*/ 	.word	0x00034d30
        /*15b0*/ 	.word	0x00000000
        /*15b4*/ 	.word	0x00038890
        /*15b8*/ 	.short	0x010a
        /*15ba*/ 	.byte	0x3f
	.zero		1


	//   ....[75]....
        /*15bc*/ 	.word	0x00034d80
        /*15c0*/ 	.word	0x00000000
        /*15c4*/ 	.word	0x00038890
        /*15c8*/ 	.short	0x010a
        /*15ca*/ 	.byte	0x3f
	.zero		1


	//   ....[76]....
        /*15cc*/ 	.word	0x00034dd0
        /*15d0*/ 	.word	0x00000000
        /*15d4*/ 	.word	0x000388b0
        /*15d8*/ 	.short	0x010a
        /*15da*/ 	.byte	0x3f
	.zero		1


	//   ....[77]....
        /*15dc*/ 	.word	0x00035560
        /*15e0*/ 	.word	0x00000010
        /*15e4*/ 	.word	0x00038800
        /*15e8*/ 	.short	0x010a
        /*15ea*/ 	.byte	0x3f
	.zero		1


	//   ....[78]....
        /*15ec*/ 	.word	0x00035cd0
        /*15f0*/ 	.word	0x00000010
        /*15f4*/ 	.word	0x00038800
        /*15f8*/ 	.short	0x010a
        /*15fa*/ 	.byte	0x3f
	.zero		1


	//   ....[79]....
        /*15fc*/ 	.word	0x00035d20
        /*1600*/ 	.word	0x00000000
        /*1604*/ 	.word	0x00038830
        /*1608*/ 	.short	0x010a
        /*160a*/ 	.byte	0x3f
	.zero		1


	//   ....[80]....
        /*160c*/ 	.word	0x00035d70
        /*1610*/ 	.word	0x0000000b
        /*1614*/ 	.word	0x00038830
        /*1618*/ 	.short	0x010a
        /*161a*/ 	.byte	0x3f
	.zero		1


	//   ....[81]....
        /*161c*/ 	.word	0x00035dc0
        /*1620*/ 	.word	0x00000009
        /*1624*/ 	.word	0x00038850
        /*1628*/ 	.short	0x010a
        /*162a*/ 	.byte	0x3f
	.zero		1


	//   ....[82]....
        /*162c*/ 	.word	0x00035e10
        /*1630*/ 	.word	0x00000004
        /*1634*/ 	.word	0x00038830
        /*1638*/ 	.short	0x010a
        /*163a*/ 	.byte	0x3f
	.zero		1


	//   ....[83]....
        /*163c*/ 	.word	0x00035e60
        /*1640*/ 	.word	0x00000009
        /*1644*/ 	.word	0x00038850
        /*1648*/ 	.short	0x010a
        /*164a*/ 	.byte	0x3f
	.zero		1


	//   ....[84]....
        /*164c*/ 	.word	0x00035eb0
        /*1650*/ 	.word	0x0000000a
        /*1654*/ 	.word	0x00038850
        /*1658*/ 	.short	0x010a
        /*165a*/ 	.byte	0x3f
	.zero		1


	//   ....[85]....
        /*165c*/ 	.word	0x00036060
        /*1660*/ 	.word	0x00000012
        /*1664*/ 	.word	0x00038820
        /*1668*/ 	.short	0x010a
        /*166a*/ 	.byte	0x3f
	.zero		1


	//   ....[86]....
        /*166c*/ 	.word	0x000360b0
        /*1670*/ 	.word	0x00000006
        /*1674*/ 	.word	0x000388a0
        /*1678*/ 	.short	0x010a
        /*167a*/ 	.byte	0x3f
	.zero		1


	//   ....[87]....
        /*167c*/ 	.word	0x00036100
        /*1680*/ 	.word	0x00000006
        /*1684*/ 	.word	0x000388c0
        /*1688*/ 	.short	0x010a
        /*168a*/ 	.byte	0x3f
	.zero		1


	//   ....[88]....
        /*168c*/ 	.word	0x00036150
        /*1690*/ 	.word	0x00000006
        /*1694*/ 	.word	0x000388a0
        /*1698*/ 	.short	0x010a
        /*169a*/ 	.byte	0x3f
	.zero		1


	//   ....[89]....
        /*169c*/ 	.word	0x000361a0
        /*16a0*/ 	.word	0x00000006
        /*16a4*/ 	.word	0x000388c0
        /*16a8*/ 	.short	0x010a
        /*16aa*/ 	.byte	0x3f
	.zero		1


	//   ....[90]....
        /*16ac*/ 	.word	0x00036340
        /*16b0*/ 	.word	0x00000000
        /*16b4*/ 	.word	0x00038840
        /*16b8*/ 	.short	0x010a
        /*16ba*/ 	.byte	0x3f
	.zero		1


	//   ....[91]....
        /*16bc*/ 	.word	0x00036fd0
        /*16c0*/ 	.word	0x00000012
        /*16c4*/ 	.word	0x00038820
        /*16c8*/ 	.short	0x010a
        /*16ca*/ 	.byte	0x3f
	.zero		1


	//   ....[92]....
        /*16cc*/ 	.word	0x00037020
        /*16d0*/ 	.word	0x00000003
        /*16d4*/ 	.word	0x00038840
        /*16d8*/ 	.short	0x010a
        /*16da*/ 	.byte	0x3f
	.zero		1


	//   ....[93]....
        /*16dc*/ 	.word	0x00037070
        /*16e0*/ 	.word	0x00000002
        /*16e4*/ 	.word	0x00038860
        /*16e8*/ 	.short	0x010a
        /*16ea*/ 	.byte	0x3f
	.zero		1


	//   ....[94]....
        /*16ec*/ 	.word	0x000370c0
        /*16f0*/ 	.word	0x00000003
        /*16f4*/ 	.word	0x00038840
        /*16f8*/ 	.short	0x010a
        /*16fa*/ 	.byte	0x3f
	.zero		1


	//   ....[95]....
        /*16fc*/ 	.word	0x00037110
        /*1700*/ 	.word	0x00000002
        /*1704*/ 	.word	0x00038860
        /*1708*/ 	.short	0x010a
        /*170a*/ 	.byte	0x3f
	.zero		1


	//   ....[96]....
        /*170c*/ 	.word	0x00037160
        /*1710*/ 	.word	0x00000003
        /*1714*/ 	.word	0x00038840
        /*1718*/ 	.short	0x010a
        /*171a*/ 	.byte	0x3f
	.zero		1


	//   ....[97]....
        /*171c*/ 	.word	0x000371b0
        /*1720*/ 	.word	0x00000002
        /*1724*/ 	.word	0x00038860
        /*1728*/ 	.short	0x010a
        /*172a*/ 	.byte	0x3f
	.zero		1


	//   ....[98]....
        /*172c*/ 	.word	0x00037200
        /*1730*/ 	.word	0x00000000
        /*1734*/ 	.word	0x00038860
        /*1738*/ 	.short	0x010a
        /*173a*/ 	.byte	0x3f
	.zero		1


	//   ....[99]....
        /*173c*/ 	.word	0x00037db0
        /*1740*/ 	.word	0x00000000
        /*1744*/ 	.word	0x00038820
        /*1748*/ 	.short	0x010a
        /*174a*/ 	.byte	0x3f
	.zero		1


	//   ....[100]....
        /*174c*/ 	.word	0x00037f50
        /*1750*/ 	.word	0x00000006
        /*1754*/ 	.word	0x00000000
        /*1758*/ 	.short	0x010a
        /*175a*/ 	.byte	0x3f
	.zero		1


	//   ....[101]....
        /*175c*/ 	.word	0x00037fa0
        /*1760*/ 	.word	0x00000007
        /*1764*/ 	.word	0x00000000
        /*1768*/ 	.short	0x010a
        /*176a*/ 	.byte	0x3f
	.zero		1


	//   ....[102]....
        /*176c*/ 	.word	0x00037ff0
        /*1770*/ 	.word	0x00000004
        /*1774*/ 	.word	0x00000000
        /*1778*/ 	.short	0x010a
        /*177a*/ 	.byte	0x3f
	.zero		1


	//----- nvinfo : EIATTR_NUM_MBARRIERS
	.align		4
.L_581:
        /*177c*/ 	.byte	0x03, 0x38
        /*177e*/ 	.short	0x0016


	//----- nvinfo : EIATTR_EXIT_INSTR_OFFSETS
	.align		4
        /*1780*/ 	.byte	0x04, 0x1c
        /*1782*/ 	.short	(.L_583 - .L_582)


	//   ....[0]....
.L_582:
        /*1784*/ 	.word	0x00034cd0


	//----- nvinfo : EIATTR_MAX_THREADS
	.align		4
.L_583:
        /*1788*/ 	.byte	0x04, 0x05
        /*178a*/ 	.short	(.L_585 - .L_584)
.L_584:
        /*178c*/ 	.word	0x00000180
        /*1790*/ 	.word	0x00000001
        /*1794*/ 	.word	0x00000001


	//----- nvinfo : EIATTR_CRS_STACK_SIZE
	.align		4
.L_585:
        /*1798*/ 	.byte	0x04, 0x1e
        /*179a*/ 	.short	(.L_587 - .L_586)
.L_586:
        /*179c*/ 	.word	0x00000000


	//----- nvinfo : EIATTR_CBANK_PARAM_SIZE
	.align		4
.L_587:
        /*17a0*/ 	.byte	0x03, 0x19
        /*17a2*/ 	.short	0x0af0


	//----- nvinfo : EIATTR_PARAM_CBANK
	.align		4
        /*17a4*/ 	.byte	0x04, 0x0a
        /*17a6*/ 	.short	(.L_589 - .L_588)
	.align		4
.L_588:
        /*17a8*/ 	.word	index@(.nv.constant0._ZN7cutlass13device_kernelIN5flash11enable_sm90INS1_16FlashAttnFwdSm90INS1_25CollectiveMainloopFwdSm90ILi2EN4cute5tupleIJNS5_1CILi1EEES8_S8_EEENS6_IJNS7_ILi128EEENS7_ILi80EEENS7_ILi256EEEEEELi256ENS_10bfloat16_tEfNS_4arch4Sm90ELb1ELb0ELb1ELb1ELb0ELb1ELb0ELb1ELb1ELb1ELb1ELb0EEENS1_21CollectiveEpilogueFwdINS6_IJSA_SC_SB_EEES9_SE_SG_Li256ELb1ELb1ELb1ELb0EEENS1_36VarlenDynamicPersistentTileSchedulerILi128ELi80ELi256ELi128ELb1ELb1ELb1ELb1ELb1ELb1EEEEEEEEEvNT_6ParamsE)
        /*17ac*/ 	.short	0x0210
        /*17ae*/ 	.short	0x0af0


	//----- nvinfo : EIATTR_SW_WAR
	.align		4
.L_589:
        /*17b0*/ 	.byte	0x04, 0x36
        /*17b2*/ 	.short	(.L_591 - .L_590)
.L_590:
        /*17b4*/ 	.word	0x00000008
.L_591:


//--------------------- .nv.info._ZN7cutlass13device_kernelIN5flash11enable_sm90INS1_16FlashAttnFwdSm90INS1_25CollectiveMainloopFwdSm90ILi2EN4cute5tupleIJNS5_1CILi1EEES8_S8_EEENS6_IJNS7_ILi128EEENS7_ILi112EEENS7_ILi192EEEEEELi192ENS_10bfloat16_tEfNS_4arch4Sm90ELb0ELb0ELb1ELb0ELb0ELb0ELb0ELb1ELb1ELb1ELb1ELb0EEENS1_21CollectiveEpilogueFwdINS6_IJSA_SC_SB_EEES9_SE_SG_Li256ELb0ELb1ELb1ELb0EEENS1_19SingleTileSchedulerILb0ELb1ELb1ELi128EEEEEEEEEvNT_6ParamsE --------------------------
	.section	.nv.info._ZN7cutlass13device_kernelIN5flash11enable_sm90INS1_16FlashAttnFwdSm90INS1_25CollectiveMainloopFwdSm90ILi2EN4cute5tupleIJNS5_1CILi1EEES8_S8_EEENS6_IJNS7_ILi128EEENS7_ILi112EEENS7_ILi192EEEEEELi192ENS_10bfloat16_tEfNS_4arch4Sm90ELb0ELb0ELb1ELb0ELb0ELb0ELb0ELb1ELb1ELb1ELb1ELb0EEENS1_21CollectiveEpilogueFwdINS6_IJSA_SC_SB_EEES9_SE_SG_Li256ELb0ELb1ELb1ELb0EEENS1_19SingleTileSchedulerILb0ELb1ELb1ELi128EEEEEEEEEvNT_6ParamsE,"",@"SHT_CUDA_INFO"
	.sectionflags	@""
	.align	4


	//----- nvinfo : EIATTR_CUDA_API_VERSION
	.align		4
        /*0000*/ 	.byte	0x04, 0x37
        /*0002*/ 	.short	(.L_593 - .L_592)
.L_592:
        /*0004*/ 	.word	0x00000082


	//----- nvinfo : EIATTR_KPARAM_INFO
	.align		4
.L_593:
        /*0008*/ 	.byte	0x04, 0x17
        /*000a*/ 	.short	(.L_595 - .L_594)
.L_594:
        /*000c*/ 	.word	0x00000000
        /*0010*/ 	.short	0x0000
        /*0012*/ 	.short	0x0070
        /*0014*/ 	.byte	0x00, 0xf0, 0x01, 0x28


	//----- nvinfo : EIATTR_SPARSE_MMA_MASK
	.align		4
.L_595:
        /*0018*/ 	.byte	0x03, 0x50
        /*001a*/ 	.short	0x0000


	//----- nvinfo : EIATTR_MAXREG_COUNT
	.align		4
        /*001c*/ 	.byte	0x03, 0x1b
        /*001e*/ 	.short	0x00a8


	//----- nvinfo : EIATTR_NUM_BARRIERS
	.align		4
        /*0020*/ 	.byte	0x02, 0x4c
        /*0022*/ 	.byte	0x09
	.zero		1


	//----- nvinfo : EIATTR_EXTERNS
	.align		4
        /*0024*/ 	.byte	0x04, 0x0f
        /*0026*/ 	.short	(.L_597 - .L_596)


	//   ....[0]....
	.align		4
.L_596:
        /*0028*/ 	.word	index@(__assertfail)


	//----- nvinfo : EIATTR_ANNOTATIONS
	.align		4
.L_597:
        /*002c*/ 	.byte	0x04, 0x55
        /*002e*/ 	.short	(.L_599 - .L_598)


	//   ....[0]....
.L_598:
        /* <DEDUP_REMOVED lines=9> */


	//----- nvinfo : EIATTR_MERCURY_ISA_VERSION
	.align		4
.L_599:
        /*00a8*/ 	.byte	0x03, 0x5f
        /*00aa*/ 	.short	0x0101


	//----- nvinfo : EIATTR_INT_WARP_WIDE_INSTR_OFFSETS
	.align		4
        /*00ac*/ 	.byte	0x04, 0x31
        /*00ae*/ 	.short	(.L_601 - .L_600)


	//   ....[0]....
.L_600:
        /*00b0*/ 	.word	0x00000130


	//   ....[1]....
        /*00b4*/ 	.word	0x00000170


	//   ....[2]....
        /*00b8*/ 	.word	0x000001e0


	//----- nvinfo : EIATTR_COOP_GROUP_MASK_REGIDS
	.align		4
.L_601:
        /*00bc*/ 	.byte	0x04, 0x29
        /*00be*/ 	.short	(.L_603 - .L_602)


	//   ....[0]....
.L_602:
        /*00c0*/ 	.word	0xffffffff


	//   ....[1]....
        /*00c4*/ 	.word	0xffffffff


	//   ....[2]....
        /*00c8*/ 	.word	0xffffffff


	//   ....[3]....
        /*00cc*/ 	.word	0xffffffff


	//   ....[4]....
        /*00d0*/ 	.word	0xffffffff


	//   ....[5]....
        /*00d4*/ 	.word	0xffffffff


	//   ....[6]....
        /*00d8*/ 	.word	0xffffffff


	//   ....[7]....
        /*00dc*/ 	.word	0xffffffff


	//   ....[8]....
        /*00e0*/ 	.word	0xffffffff


	//   ....[9]....
        /*00e4*/ 	.word	0xffffffff


	//   ....[10]....
        /*00e8*/ 	.word	0xffffffff


	//   ....[11]....
        /*00ec*/ 	.word	0xffffffff


	//   ....[12]....
        /*00f0*/ 	.word	0xffffffff


	//   ....[13]....
        /*00f4*/ 	.word	0xffffffff


	//   ....[14]....
        /*00f8*/ 	.word	0xffffffff


	//   ....[15]....
        /*00fc*/ 	.word	0xffffffff


	//   ....[16]....
        /*0100*/ 	.word	0xffffffff


	//   ....[17]....
        /*0104*/ 	.word	0xffffffff


	//   ....[18]....
        /*0108*/ 	.word	0xffffffff


	//   ....[19]....
        /*010c*/ 	.word	0xffffffff


	//   ....[20]....
        /*0110*/ 	.word	0xffffffff


	//   ....[21]....
        /*0114*/ 	.word	0xffffffff


	//   ....[22]....
        /*0118*/ 	.word	0xffffffff


	//   ....[23]....
        /*011c*/ 	.word	0xffffffff


	//   ....[24]....
        /*0120*/ 	.word	0xffffffff


	//   ....[25]....
        /*0124*/ 	.word	0xffffffff


	//   ....[26]....
        /*0128*/ 	.word	0xffffffff


	//   ....[27]....
        /*012c*/ 	.word	0xffffffff


	//   ....[28]....
        /*0130*/ 	.word	0xffffffff


	//   ....[29]....
        /*0134*/ 	.word	0xffffffff


	//   ....[30]....
        /*0138*/ 	.word	0xffffffff


	//   ....[31]....
        /*013c*/ 	.word	0xffffffff


	//   ....[32]....
        /*0140*/ 	.word	0xffffffff


	//   ....[33]....
        /*0144*/ 	.word	0xffffffff


	//   ....[34]....
        /*0148*/ 	.word	0xffffffff


	//   ....[35]....
        /*014c*/ 	.word	0xffffffff


	//   ....[36]....
        /*0150*/ 	.word	0xffffffff


	//   ....[37]....
        /*0154*/ 	.word	0xffffffff


	//   ....[38]....
        /*0158*/ 	.word	0xffffffff


	//   ....[39]....
        /*015c*/ 	.word	0xffffffff


	//   ....[40]....
        /*0160*/ 	.word	0xffffffff


	//   ....[41]....
        /*0164*/ 	.word	0xffffffff


	//   ....[42]....
        /*0168*/ 	.word	0xffffffff


	//   ....[43]....
        /*016c*/ 	.word	0xffffffff


	//   ....[44]....
        /*0170*/ 	.word	0xffffffff


	//   ....[45]....
        /*0174*/ 	.word	0xffffffff


	//   ....[46]....
        /*0178*/ 	.word	0xffffffff


	//   ....[47]....
        /*017c*/ 	.word	0x0500000f


	//   ....[48]....
        /*0180*/ 	.word	0x0500000f


	//   ....[49]....
        /*0184*/ 	.word	0x0500000f


	//   ....[50]....
        /*0188*/ 	.word	0x0500000f


	//   ....[51]....
        /*018c*/ 	.word	0x0500000f


	//   ....[52]....
        /*0190*/ 	.word	0x0500000f


	//   ....[53]....
        /*0194*/ 	.word	0x0500000f


	//   ....[54]....
        /*0198*/ 	.word	0x0500000f


	//   ....[55]....
        /*019c*/ 	.word	0x0500000f


	//   ....[56]....
        /*01a0*/ 	.word	0x0500000f


	//   ....[57]....
        /*01a4*/ 	.word	0x0500000f


	//   ....[58]....
        /*01a8*/ 	.word	0x0500000f


	//   ....[59]....
        /*01ac*/ 	.word	0x0500000f


	//   ....[60]....
        /*01b0*/ 	.word	0x0500000f


	//   ....[61]....
        /*01b4*/ 	.word	0x0500000f


	//   ....[62]....
        /*01b8*/ 	.word	0x0500000f


	//   ....[63]....
        /*01bc*/ 	.word	0x0500000f


	//   ....[64]....
        /*01c0*/ 	.word	0x0500000f


	//----- nvinfo : EIATTR_COOP_GROUP_INSTR_OFFSETS
	.align		4
.L_603:
        /*01c4*/ 	.byte	0x04, 0x28
        /*01c6*/ 	.short	(.L_605 - .L_604)


	//   ....[0]....
.L_604:
        /*01c8*/ 	.word	0x00000060


	//   ....[1]....
        /*01cc*/ 	.word	0x00000140


	//   ....[2]....
        /*01d0*/ 	.word	0x00000190


	//   ....[3]....
        /*01d4*/ 	.word	0x000003c0


	//   ....[4]....
        /*01d8*/ 	.word	0x00000520


	//   ....[5]....
        /*01dc*/ 	.word	0x00000640


	//   ....[6]....
        /*01e0*/ 	.word	0x000007a0


	//   ....[7]....
        /*01e4*/ 	.word	0x00001240


	//   ....[8]....
        /*01e8*/ 	.word	0x00004d30


	//   ....[9]....
        /*01ec*/ 	.word	0x00004e00


	//   ....[10]....
        /*01f0*/ 	.word	0x000050c0


	//   ....[11]....
        /*01f4*/ 	.word	0x00005210


	//   ....[12]....
        /*01f8*/ 	.word	0x00009fc0


	//   ....[13]....
        /*01fc*/ 	.word	0x0000a050


	//   ....[14]....
        /*0200*/ 	.word	0x0000a100


	//   ....[15]....
        /*0204*/ 	.word	0x0000a270


	//   ....[16]....
        /*0208*/ 	.word	0x0000b670


	//   ....[17]....
        /*020c*/ 	.word	0x0000b6a0


	//   ....[18]....
        /*0210*/ 	.word	0x0000b740


	//   ....[19]....
        /*0214*/ 	.word	0x0000b780


	//   ....[20]....
        /*0218*/ 	.word	0x0000c860


	//   ....[21]....
        /*021c*/ 	.word	0x0000c8b0


	//   ....[22]....
        /*0220*/ 	.word	0x0000c8f0


	//   ....[23]....
        /*0224*/ 	.word	0x0000c920


	//   ....[24]....
        /*0228*/ 	.word	0x0000c960


	//   ....[25]....
        /*022c*/ 	.word	0x0000c980


	//   ....[26]....
        /*0230*/ 	.word	0x0000d2e0


	//   ....[27]....
        /*0234*/ 	.word	0x0000d2f0


	//   ....[28]....
        /*0238*/ 	.word	0x0000e060


	//   ....[29]....
        /*023c*/ 	.word	0x0000ead0


	//   ....[30]....
        /*0240*/ 	.word	0x0000f4e0


	//   ....[31]....
        /*0244*/ 	.word	0x0000f4f0


	//   ....[32]....
        /*0248*/ 	.word	0x0000f510


	//   ....[33]....
        /*024c*/ 	.word	0x0000f570


	//   ....[34]....
        /*0250*/ 	.word	0x0000f5f0


	//   ....[35]....
        /*0254*/ 	.word	0x0000f620


	//   ....[36]....
        /*0258*/ 	.word	0x0000f6a0


	//   ....[37]....
        /*025c*/ 	.word	0x0000f6e0


	//   ....[38]....
        /*0260*/ 	.word	0x0000f750


	//   ....[39]....
        /*0264*/ 	.word	0x0000f780


	//   ....[40]....
        /*0268*/ 	.word	0x0000f800


	//   ....[41]....
        /*026c*/ 	.word	0x0000f840


	//   ....[42]....
        /*0270*/ 	.word	0x0000f8b0


	//   ....[43]....
        /*0274*/ 	.word	0x0000f8e0


	//   ....[44]....
        /*0278*/ 	.word	0x0000f960


	//   ....[45]....
        /*027c*/ 	.word	0x0000f990


	//   ....[46]....
        /*0280*/ 	.word	0x00011fd0


	//   ....[47]....
        /*0284*/ 	.word	0x000124b0


	//   ....[48]....
        /*0288*/ 	.word	0x00012630


	//   ....[49]....
        /*028c*/ 	.word	0x00012680


	//   ....[50]....
        /*0290*/ 	.word	0x000127c0


	//   ....[51]....
        /*0294*/ 	.word	0x00012830


	//   ....[52]....
        /*0298*/ 	.word	0x00012930


	//   ....[53]....
        /*029c*/ 	.word	0x000129a0


	//   ....[54]....
        /*02a0*/ 	.word	0x00012aa0


	//   ....[55]....
        /*02a4*/ 	.word	0x00012b10


	//   ....[56]....
        /*02a8*/ 	.word	0x00012c10


	//   ....[57]....
        /*02ac*/ 	.word	0x00012c80


	//   ....[58]....
        /*02b0*/ 	.word	0x00012d80


	//   ....[59]....
        /*02b4*/ 	.word	0x00012df0


	//   ....[60]....
        /*02b8*/ 	.word	0x00012ef0


	//   ....[61]....
        /*02bc*/ 	.word	0x00012f50


	//   ....[62]....
        /*02c0*/ 	.word	0x00013040


	//   ....[63]....
        /*02c4*/ 	.word	0x00013090


	//   ....[64]....
        /*02c8*/ 	.word	0x00013490


	//----- nvinfo : EIATTR_REG_RECONFIG
	.align		4
.L_605:
        /*02cc*/ 	.byte	0x01, 0x54
	.zero		2


	//----- nvinfo : EIATTR_SYSCALL_OFFSETS
	.align		4
        /*02d0*/ 	.byte	0x04, 0x46
        /*02d2*/ 	.short	(.L_607 - .L_606)


	//   ....[0]....
.L_606:
        /*02d4*/ 	.word	0x00001410


	//   ....[1]....
        /*02d8*/ 	.word	0x0000e750


	//   ....[2]....
        /*02dc*/ 	.word	0x0000e890


	//   ....[3]....
        /*02e0*/ 	.word	0x0000e980


	//   ....[4]....
        /*02e4*/ 	.word	0x0000f0e0


	//----- nvinfo : EIATTR_MBARRIER_INSTR_OFFSETS
	.align		4
.L_607:
        /*02e8*/ 	.byte	0x04, 0x39
        /*02ea*/ 	.short	(.L_609 - .L_608)


	//   ....[0]....
.L_608:
        /*02ec*/ 	.word	0x00000270
        /*02f0*/ 	.word	0x000000ff
        /*02f4*/ 	.word	0x00036800
        /*02f8*/ 	.short	0x0100
        /*02fa*/ 	.byte	0x08
	.zero		1


	//   ....[1]....
        /*02fc*/ 	.word	0x00000280
        /*0300*/ 	.word	0x000000ff
        /*0304*/ 	.word	0x00036820
        /*0308*/ 	.short	0x0100
        /*030a*/ 	.byte	0x08
	.zero		1


	//   ....[2]....
        /*030c*/ 	.word	0x00000370
        /*0310*/ 	.word	0x000000ff
        /*0314*/ 	.word	0x00036830
        /*0318*/ 	.short	0x0100
        /*031a*/ 	.byte	0x08
	.zero		1


	//   ....[3]....
        /*031c*/ 	.word	0x00000380
        /*0320*/ 	.word	0x000000ff
        /*0324*/ 	.word	0x00036840
        /*0328*/ 	.short	0x0100
        /*032a*/ 	.byte	0x08
	.zero		1


	//   ....[4]....
        /*032c*/ 	.word	0x00000390
        /*0330*/ 	.word	0x000000ff
        /*0334*/ 	.word	0x00036838
        /*0338*/ 	.short	0x0100
        /*033a*/ 	.byte	0x08
	.zero		1


	//   ....[5]....
        /*033c*/ 	.word	0x000003a0
        /*0340*/ 	.word	0x000000ff
        /*0344*/ 	.word	0x00036848
        /*0348*/ 	.short	0x0100
        /*034a*/ 	.byte	0x08
	.zero		1


	//   ....[6]....
        /*034c*/ 	.word	0x000004d0
        /*0350*/ 	.word	0x000000ff
        /*0354*/ 	.word	0x00036850
        /*0358*/ 	.short	0x0100
        /*035a*/ 	.byte	0x08
	.zero		1


	//   ....[7]....
        /*035c*/ 	.word	0x000004e0
        /*0360*/ 	.word	0x000000ff
        /*0364*/ 	.word	0x00036860
        /*0368*/ 	.short	0x0100
        /*036a*/ 	.byte	0x08
	.zero		1


	//   ....[8]....
        /*036c*/ 	.word	0x000004f0
        /*0370*/ 	.word	0x000000ff
        /*0374*/ 	.word	0x00036858
        /*0378*/ 	.short	0x0100
        /*037a*/ 	.byte	0x08
	.zero		1


	//   ....[9]....
        /*037c*/ 	.word	0x00000500
        /*0380*/ 	.word	0x000000ff
        /*0384*/ 	.word	0x00036868
        /*0388*/ 	.short	0x0100
        /*038a*/ 	.byte	0x08
	.zero		1


	//   ....[10]....
        /*038c*/ 	.word	0x000005f0
        /*0390*/ 	.word	0x000000ff
        /*0394*/ 	.word	0x00036870
        /*0398*/ 	.short	0x0100
        /*039a*/ 	.byte	0x06
	.zero		1


	//   ....[11]....
        /*039c*/ 	.word	0x00000600
        /*03a0*/ 	.word	0x000000ff
        /*03a4*/ 	.word	0x00036880
        /*03a8*/ 	.short	0x0100
        /*03aa*/ 	.byte	0x06
	.zero		1


	//   ....[12]....
        /*03ac*/ 	.word	0x00000610
        /*03b0*/ 	.word	0x000000ff
        /*03b4*/ 	.word	0x00036878
        /*03b8*/ 	.short	0x0100
        /*03ba*/ 	.byte	0x06
	.zero		1


	//   ....[13]....
        /*03bc*/ 	.word	0x00000620
        /*03c0*/ 	.word	0x000000ff
        /*03c4*/ 	.word	0x00036888
        /*03c8*/ 	.short	0x0100
        /*03ca*/ 	.byte	0x06
	.zero		1


	//   ....[14]....
        /*03cc*/ 	.word	0x00000750
        /*03d0*/ 	.word	0x000000ff
        /*03d4*/ 	.word	0x00036890
        /*03d8*/ 	.short	0x0100
        /*03da*/ 	.byte	0x08
	.zero		1


	//   ....[15]....
        /*03dc*/ 	.word	0x00000760
        /*03e0*/ 	.word	0x000000ff
        /*03e4*/ 	.word	0x000368a0
        /*03e8*/ 	.short	0x0100
        /*03ea*/ 	.byte	0x08
	.zero		1


	//   ....[16]....
        /*03ec*/ 	.word	0x00000770
        /*03f0*/ 	.word	0x000000ff
        /*03f4*/ 	.word	0x00036898
        /*03f8*/ 	.short	0x0100
        /*03fa*/ 	.byte	0x08
	.zero		1


	//   ....[17]....
        /*03fc*/ 	.word	0x00000780
        /*0400*/ 	.word	0x000000ff
        /*0404*/ 	.word	0x000368a8
        /*0408*/ 	.short	0x0100
        /*040a*/ 	.byte	0x08
	.zero		1


	//   ....[18]....
        /*040c*/ 	.word	0x000008b0
        /*0410*/ 	.word	0x000000ff
        /*0414*/ 	.word	0x000368b0
        /*0418*/ 	.short	0x0100
        /*041a*/ 	.byte	0x08
	.zero		1


	//   ....[19]....
        /*041c*/ 	.word	0x000008c0
        /*0420*/ 	.word	0x000000ff
        /*0424*/ 	.word	0x000368c0
        /*0428*/ 	.short	0x0100
        /*042a*/ 	.byte	0x08
	.zero		1


	//   ....[20]....
        /*042c*/ 	.word	0x000008d0
        /*0430*/ 	.word	0x000000ff
        /*0434*/ 	.word	0x000368b8
        /*0438*/ 	.short	0x0100
        /*043a*/ 	.byte	0x08
	.zero		1


	//   ....[21]....
        /*043c*/ 	.word	0x000008e0
        /*0440*/ 	.word	0x000000ff
        /*0444*/ 	.word	0x000368c8
        /*0448*/ 	.short	0x0100
        /*044a*/ 	.byte	0x08
	.zero		1


	//   ....[22]....
        /*044c*/ 	.word	0x00001440
        /*0450*/ 	.word	0x000000ff
        /*0454*/ 	.word	0x00036800
        /*0458*/ 	.short	0x010a
        /*045a*/ 	.byte	0x04
	.zero		1


	//   ....[23]....
        /*045c*/ 	.word	0x000014e0
        /*0460*/ 	.word	0x000000ff
        /*0464*/ 	.word	0x00036830
        /*0468*/ 	.short	0x010a
        /*046a*/ 	.byte	0x04
	.zero		1


	//   ....[24]....
        /*046c*/ 	.word	0x00001570
        /*0470*/ 	.word	0x000000ff
        /*0474*/ 	.word	0x00036830
        /*0478*/ 	.short	0x010a
        /*047a*/ 	.byte	0x04
	.zero		1


	//   ....[25]....
        /*047c*/ 	.word	0x000057f0
        /*0480*/ 	.word	0x00000000
        /*0484*/ 	.word	0x00000000
        /*0488*/ 	.short	0x0101
        /*048a*/ 	.byte	0x3f
	.zero		1


	//   ....[26]....
        /*048c*/ 	.word	0x000064a0
        /*0490*/ 	.word	0x000000ff
        /*0494*/ 	.word	0x00036830
        /*0498*/ 	.short	0x010a
        /*049a*/ 	.byte	0x04
	.zero		1


	//   ....[27]....
        /*049c*/ 	.word	0x000064f0
        /*04a0*/ 	.word	0x000000ff
        /*04a4*/ 	.word	0x00036830
        /*04a8*/ 	.short	0x010a
        /*04aa*/ 	.byte	0x04
	.zero		1


	//   ....[28]....
        /*04ac*/ 	.word	0x00009310
        /*04b0*/ 	.word	0x000000ff
        /*04b4*/ 	.word	0x00036850
        /*04b8*/ 	.short	0x010a
        /*04ba*/ 	.byte	0x05
	.zero		1


	//   ....[29]....
        /*04bc*/ 	.word	0x00009350
        /*04c0*/ 	.word	0x000000ff
        /*04c4*/ 	.word	0x00036850
        /*04c8*/ 	.short	0x010a
        /*04ca*/ 	.byte	0x05
	.zero		1


	//   ....[30]....
        /*04cc*/ 	.word	0x0000a980
        /*04d0*/ 	.word	0x00000015
        /*04d4*/ 	.word	0x00000000
        /*04d8*/ 	.short	0x0101
        /*04da*/ 	.byte	0x3f
	.zero		1


	//   ....[31]....
        /*04dc*/ 	.word	0x0000a9d0
        /*04e0*/ 	.word	0x00000088
        /*04e4*/ 	.word	0x00000000
        /*04e8*/ 	.short	0x0101
        /*04ea*/ 	.byte	0x3f
	.zero		1


	//   ....[32]....
        /*04ec*/ 	.word	0x0000b5d0
        /*04f0*/ 	.word	0x00000009
        /*04f4*/ 	.word	0x00036850
        /*04f8*/ 	.short	0x010a
        /*04fa*/ 	.byte	0x3f
	.zero		1


	//   ....[33]....
        /*04fc*/ 	.word	0x0000b610
        /*0500*/ 	.word	0x00000009
        /*0504*/ 	.word	0x00036850
        /*0508*/ 	.short	0x010a
        /*050a*/ 	.byte	0x3f
	.zero		1


	//   ....[34]....
        /*050c*/ 	.word	0x0000ba90
        /*0510*/ 	.word	0x00000009
        /*0514*/ 	.word	0x00000000
        /*0518*/ 	.short	0x0101
        /*051a*/ 	.byte	0x3f
	.zero		1


	//   ....[35]....
        /*051c*/ 	.word	0x0000c990
        /*0520*/ 	.word	0x000000ff
        /*0524*/ 	.word	0x00000000
        /*0528*/ 	.short	0x0101
        /*052a*/ 	.byte	0x04
	.zero		1


	//   ....[36]....
        /*052c*/ 	.word	0x0000ecf0
        /*0530*/ 	.word	0x000000ff
        /*0534*/ 	.word	0x00036840
        /*0538*/ 	.short	0x010a
        /*053a*/ 	.byte	0x26
	.zero		1


	//   ....[37]....
        /*053c*/ 	.word	0x0000fad0
        /*0540*/ 	.word	0x000000ff
        /*0544*/ 	.word	0x00036800
        /*0548*/ 	.short	0x0107
        /*054a*/ 	.byte	0x26
	.zero		1


	//   ....[38]....
        /*054c*/ 	.word	0x0000fb40
        /*0550*/ 	.word	0x000000ff
        /*0554*/ 	.word	0x00036800
        /*0558*/ 	.short	0x0101
        /*055a*/ 	.byte	0x26
	.zero		1


	//   ....[39]....
        /*055c*/ 	.word	0x0000fb50
        /*0560*/ 	.word	0x000000ff
        /*0564*/ 	.word	0x00036820
        /*0568*/ 	.short	0x010a
        /*056a*/ 	.byte	0x26
	.zero		1


	//   ....[40]....
        /*056c*/ 	.word	0x0000ff70
        /*0570*/ 	.word	0x000000ff
        /*0574*/ 	.word	0x00036848
        /*0578*/ 	.short	0x010a
        /*057a*/ 	.byte	0x26
	.zero		1


	//   ....[41]....
        /*057c*/ 	.word	0x00010320
        /*0580*/ 	.word	0x000000ff
        /*0584*/ 	.word	0x00036860
        /*0588*/ 	.short	0x010a
        /*058a*/ 	.byte	0x26
	.zero		1


	//   ....[42]....
        /*058c*/ 	.word	0x00010900
        /*0590*/ 	.word	0x000000ff
        /*0594*/ 	.word	0x00036840
        /*0598*/ 	.short	0x010a
        /*059a*/ 	.byte	0x26
	.zero		1


	//   ....[43]....
        /*059c*/ 	.word	0x00010cc0
        /*05a0*/ 	.word	0x000000ff
        /*05a4*/ 	.word	0x00036868
        /*05a8*/ 	.short	0x010a
        /*05aa*/ 	.byte	0x26
	.zero		1


	//   ....[44]....
        /*05ac*/ 	.word	0x000112f0
        /*05b0*/ 	.word	0x000000ff
        /*05b4*/ 	.word	0x00036848
        /*05b8*/ 	.short	0x010a
        /*05ba*/ 	.byte	0x26
	.zero		1


	//   ....[45]....
        /*05bc*/ 	.word	0x00011690
        /*05c0*/ 	.word	0x000000ff
        /*05c4*/ 	.word	0x00036860
        /*05c8*/ 	.short	0x010a
        /*05ca*/ 	.byte	0x26
	.zero		1


	//   ....[46]....
        /*05cc*/ 	.word	0x00011b00
        /*05d0*/ 	.word	0x00000003
        /*05d4*/ 	.word	0x00036860
        /*05d8*/ 	.short	0x010a
        /*05da*/ 	.byte	0x3f
	.zero		1


	//   ....[47]....
        /*05dc*/ 	.word	0x00011f60
        /*05e0*/ 	.word	0x00000002
        /*05e4*/ 	.word	0x00036820
        /*05e8*/ 	.short	0x010a
        /*05ea*/ 	.byte	0x3f
	.zero		1


	//   ....[48]....
        /*05ec*/ 	.word	0x00012100
        /*05f0*/ 	.word	0x00000006
        /*05f4*/ 	.word	0x00000000
        /*05f8*/ 	.short	0x010a
        /*05fa*/ 	.byte	0x3f
	.zero		1


	//   ....[49]....
        /*05fc*/ 	.word	0x00012170
        /*0600*/ 	.word	0x00000003
        /*0604*/ 	.word	0x00000000
        /*0608*/ 	.short	0x010a
        /*060a*/ 	.byte	0x3f
	.zero		1


	//   ....[50]....
        /*060c*/ 	.word	0x000121d0
        /*0610*/ 	.word	0x00000000
        /*0614*/ 	.word	0x00000000
        /*0618*/ 	.short	0x010a
        /*061a*/ 	.byte	0x3f
	.zero		1


	//   ....[51]....
        /*061c*/ 	.word	0x00012200
        /*0620*/ 	.word	0x00000003
        /*0624*/ 	.word	0x00000000
        /*0628*/ 	.short	0x010a
        /*062a*/ 	.byte	0x3f
	.zero		1


	//   ....[52]....
        /*062c*/ 	.word	0x00012280
        /*0630*/ 	.word	0x00000003
        /*0634*/ 	.word	0x00036800
        /*0638*/ 	.short	0x010a
        /*063a*/ 	.byte	0x3f
	.zero		1


	//   ....[53]....
        /*063c*/ 	.word	0x000122f0
        /*0640*/ 	.word	0x00000003
        /*0644*/ 	.word	0x00036830
        /*0648*/ 	.short	0x010a
        /*064a*/ 	.byte	0x3f
	.zero		1


	//   ....[54]....
        /*064c*/ 	.word	0x00012360
        /*0650*/ 	.word	0x0000000d
        /*0654*/ 	.word	0x00036830
        /*0658*/ 	.short	0x010a
        /*065a*/ 	.byte	0x3f
	.zero		1


	//   ....[55]....
        /*065c*/ 	.word	0x000123c0
        /*0660*/ 	.word	0x00000009
        /*0664*/ 	.word	0x00036850
        /*0668*/ 	.short	0x010a
        /*066a*/ 	.byte	0x3f
	.zero		1


	//   ....[56]....
        /*066c*/ 	.word	0x00012410
        /*0670*/ 	.word	0x00000009
        /*0674*/ 	.word	0x00036850
        /*0678*/ 	.short	0x010a
        /*067a*/ 	.byte	0x3f
	.zero		1


	//   ....[57]....
        /*067c*/ 	.word	0x00012570
        /*0680*/ 	.word	0x00000003
        /*0684*/ 	.word	0x00036840
        /*0688*/ 	.short	0x010a
        /*068a*/ 	.byte	0x3f
	.zero		1


	//   ....[58]....
        /*068c*/ 	.word	0x000130d0
        /*0690*/ 	.word	0x00000003
        /*0694*/ 	.word	0x00036820
        /*0698*/ 	.short	0x010a
        /*069a*/ 	.byte	0x3f
	.zero		1


	//   ....[59]....
        /*069c*/ 	.word	0x00013130
        /*06a0*/ 	.word	0x00000003
        /*06a4*/ 	.word	0x00036848
        /*06a8*/ 	.short	0x010a
        /*06aa*/ 	.byte	0x3f
	.zero		1


	//   ....[60]....
        /*06ac*/ 	.word	0x00013190
        /*06b0*/ 	.word	0x00000003
        /*06b4*/ 	.word	0x00036860
        /*06b8*/ 	.short	0x010a
        /*06ba*/ 	.byte	0x3f
	.zero		1


	//   ....[61]....
        /*06bc*/ 	.word	0x000131f0
        /*06c0*/ 	.word	0x00000003
        /*06c4*/ 	.word	0x00036840
        /*06c8*/ 	.short	0x010a
        /*06ca*/ 	.byte	0x3f
	.zero		1


	//   ....[62]....
        /*06cc*/ 	.word	0x00013250
        /*06d0*/ 	.word	0x00000003
        /*06d4*/ 	.word	0x00036868
        /*06d8*/ 	.short	0x010a
        /*06da*/ 	.byte	0x3f
	.zero		1


	//   ....[63]....
        /*06dc*/ 	.word	0x000132b0
        /*06e0*/ 	.word	0x00000003
        /*06e4*/ 	.word	0x00036848
        /*06e8*/ 	.short	0x010a
        /*06ea*/ 	.byte	0x3f
	.zero		1


	//   ....[64]....
        /*06ec*/ 	.word	0x00013310
        /*06f0*/ 	.word	0x00000003
        /*06f4*/ 	.word	0x00036860
        /*06f8*/ 	.short	0x010a
        /*06fa*/ 	.byte	0x3f
	.zero		1


	//   ....[65]....
        /*06fc*/ 	.word	0x00013360
        /*0700*/ 	.word	0x00000003
        /*0704*/ 	.word	0x00036860
        /*0708*/ 	.short	0x010a
        /*070a*/ 	.byte	0x3f
	.zero		1


	//   ....[66]....
        /*070c*/ 	.word	0x000133b0
        /*0710*/ 	.word	0x00000002
        /*0714*/ 	.word	0x00036820
        /*0718*/ 	.short	0x010a
        /*071a*/ 	.byte	0x3f
	.zero		1


	//   ....[67]....
        /*071c*/ 	.word	0x00013550
        /*0720*/ 	.word	0x00000006
        /*0724*/ 	.word	0x00000000
        /*0728*/ 	.short	0x010a
        /*072a*/ 	.byte	0x3f
	.zero		1


	//   ....[68]....
        /*072c*/ 	.word	0x000135a0
        /*0730*/ 	.word	0x00000003
        /*0734*/ 	.word	0x00000000
        /*0738*/ 	.short	0x010a
        /*073a*/ 	.byte	0x3f
	.zero		1


	//   ....[69]....
        /*073c*/ 	.word	0x000135f0
        /*0740*/ 	.word	0x00000000
        /*0744*/ 	.word	0x00000000
        /*0748*/ 	.short	0x010a
        /*074a*/ 	.byte	0x3f
	.zero		1


	//----- nvinfo : EIATTR_NUM_MBARRIERS
	.align		4
.L_609:
        /*074c*/ 	.byte	0x03, 0x38
        /*074e*/ 	.short	0x0016


	//----- nvinfo : EIATTR_EXIT_INSTR_OFFSETS
	.align		4
        /*0750*/ 	.byte	0x04, 0x1c
        /*0752*/ 	.short	(.L_611 - .L_610)


	//   ....[0]....
.L_610:
        /*0754*/ 	.word	0x00012250


	//----- nvinfo : EIATTR_MAX_THREADS
	.align		4
.L_611:
        /*0758*/ 	.byte	0x04, 0x05
        /*075a*/ 	.short	(.L_613 - .L_612)
.L_612:
        /*075c*/ 	.word	0x00000180
        /*0760*/ 	.word	0x00000001
        /*0764*/ 	.word	0x00000001


	//----- nvinfo : EIATTR_CRS_STACK_SIZE
	.align		4
.L_613:
        /*0768*/ 	.byte	0x04, 0x1e
        /*076a*/ 	.short	(.L_615 - .L_614)
.L_614:
        /*076c*/ 	.word	0x00000000


	//----- nvinfo : EIATTR_CBANK_PARAM_SIZE
	.align		4
.L_615:
        /*0770*/ 	.byte	0x03, 0x19
        /*0772*/ 	.short	0x0a70


	//----- nvinfo : EIATTR_PARAM_CBANK
	.align		4
        /*0774*/ 	.byte	0x04, 0x0a
        /*0776*/ 	.short	(.L_617 - .L_616)
	.align		4
.L_616:
        /*0778*/ 	.word	index@(.nv.constant0._ZN7cutlass13device_kernelIN5flash11enable_sm90INS1_16FlashAttnFwdSm90INS1_25CollectiveMainloopFwdSm90ILi2EN4cute5tupleIJNS5_1CILi1EEES8_S8_EEENS6_IJNS7_ILi128EEENS7_ILi112EEENS7_ILi192EEEEEELi192ENS_10bfloat16_tEfNS_4arch4Sm90ELb0ELb0ELb1ELb0ELb0ELb0ELb0ELb1ELb1ELb1ELb1ELb0EEENS1_21CollectiveEpilogueFwdINS6_IJSA_SC_SB_EEES9_SE_SG_Li256ELb0ELb1ELb1ELb0EEENS1_19SingleTileSchedulerILb0ELb1ELb1ELi128EEEEEEEEEvNT_6ParamsE)
        /*077c*/ 	.short	0x0210
        /*077e*/ 	.short	0x0a70


	//----- nvinfo : EIATTR_SW_WAR
	.align		4
.L_617:
        /*0780*/ 	.byte	0x04, 0x36
        /*0782*/ 	.short	(.L_619 - .L_618)
.L_618:
        /*0784*/ 	.word	0x00000008
.L_619:


//--------------------- .nv.info._ZN7cutlass13device_kernelIN5flash11enable_sm90INS1_16FlashAttnFwdSm90INS1_25CollectiveMainloopFwdSm90ILi2EN4cute5tupleIJNS5_1CILi1EEES8_S8_EEENS6_IJNS7_ILi128EEENS7_ILi112EEENS7_ILi192EEEEEELi192ENS_10bfloat16_tEfNS_4arch4Sm90ELb0ELb0ELb1ELb1ELb0ELb0ELb0ELb1ELb1ELb1ELb1ELb0EEENS1_21CollectiveEpilogueFwdINS6_IJSA_SC_SB_EEES9_SE_SG_Li256ELb1ELb1ELb1ELb0EEENS1_36VarlenDynamicPersistentTileSchedulerILi128ELi112ELi256ELi128ELb1ELb1ELb1ELb0ELb1ELb1EEEEEEEEEvNT_6ParamsE --------------------------
	.section	.nv.info._ZN7cutlass13device_kernelIN5flash11enable_sm90INS1_16FlashAttnFwdSm90INS1_25CollectiveMainloopFwdSm90ILi2EN4cute5tupleIJNS5_1CILi1EEES8_S8_EEENS6_IJNS7_ILi128EEENS7_ILi112EEENS7_ILi192EEEEEELi192ENS_10bfloat16_tEfNS_4arch4Sm90ELb0ELb0ELb1ELb1ELb0ELb0ELb0ELb1ELb1ELb1ELb1ELb0EEENS1_21CollectiveEpilogueFwdINS6_IJSA_SC_SB_EEES9_SE_SG_Li256ELb1ELb1ELb1ELb0EEENS1_36VarlenDynamicPersistentTileSchedulerILi128ELi112ELi256ELi128ELb1ELb1ELb1ELb0ELb1ELb1EEEEEEEEEvNT_6ParamsE,"",@"SHT_CUDA_INFO"
	.sectionflags	@""
	.align	4


	//----- nvinfo : EIATTR_CUDA_API_VERSION
	.align		4
        /*0000*/ 	.byte	0x04, 0x37
        /*0002*/ 	.short	(.L_621 - .L_620)
.L_620:
        /*0004*/ 	.word	0x00000082


	//----- nvinfo : EIATTR_KPARAM_INFO
	.align		4
.L_621:
        /*0008*/ 	.byte	0x04, 0x17
        /*000a*/ 	.short	(.L_623 - .L_622)
.L_622:
        /*000c*/ 	.word	0x00000000
        /*0010*/ 	.short	0x0000
        /*0012*/ 	.short	0x0070
        /*0014*/ 	.byte	0x00, 0xf0, 0x01, 0x2a


	//----- nvinfo : EIATTR_SPARSE_MMA_MASK
	.align		4
.L_623:
        /*0018*/ 	.byte	0x03, 0x50
        /*001a*/ 	.short	0x0000


	//----- nvinfo : EIATTR_MAXREG_COUNT
	.align		4
        /*001c*/ 	.byte	0x03, 0x1b
        /*001e*/ 	.short	0x00a8


	//----- nvinfo : EIATTR_NUM_BARRIERS
	.align		4
        /*0020*/ 	.byte	0x02, 0x4c
        /*0022*/ 	.byte	0x09
	.zero		1


	//----- nvinfo : EIATTR_EXTERNS
	.align		4
        /*0024*/ 	.byte	0x04, 0x0f
        /*0026*/ 	.short	(.L_625 - .L_624)


	//   ....[0]....
	.align		4
.L_624:
        /*0028*/ 	.word	index@(__assertfail)


	//----- nvinfo : EIATTR_ANNOTATIONS
	.align		4
.L_625:
        /*002c*/ 	.byte	0x04, 0x55
        /*002e*/ 	.short	(.L_627 - .L_626)


	//   ....[0]....
.L_626:
        /* <DEDUP_REMOVED lines=73> */


	//----- nvinfo : EIATTR_MERCURY_ISA_VERSION
	.align		4
.L_627:
        /*04b0*/ 	.byte	0x03, 0x5f
        /*04b2*/ 	.short	0x0101


	//----- nvinfo : EIATTR_UNUSED_LOAD_BYTE_OFFSET
	.align		4
        /*04b4*/ 	.byte	0x04, 0x44
        /*04b6*/ 	.short	(.L_629 - .L_628)


	//   ....[0]....
.L_628:
        /*04b8*/ 	.word	0x00000a10
        /*04bc*/ 	.word	0x0000fff0


	//   ....[1]....
        /*04c0*/ 	.word	0x0000c1c0
        /*04c4*/ 	.word	0x0000fff0


	//----- nvinfo : EIATTR_INT_WARP_WIDE_INSTR_OFFSETS
	.align		4
.L_629:
        /*04c8*/ 	.byte	0x04, 0x31
        /*04ca*/ 	.short	(.L_631 - .L_630)


	//   ....[0]....
.L_630:
        /*04cc*/ 	.word	0x00000130


	//   ....[1]....
        /*04d0*/ 	.word	0x00000170


	//   ....[2]....
        /*04d4*/ 	.word	0x000001e0


	//   ....[3]....
        /*04d8*/ 	.word	0x00009930


	//   ....[4]....
        /*04dc*/ 	.word	0x00011700


	//   ....[5]....
        /*04e0*/ 	.word	0x000117a0


	//   ....[6]....
        /*04e4*/ 	.word	0x00015550


	//   ....[7]....
        /*04e8*/ 	.word	0x000155c0


	//----- nvinfo : EIATTR_COOP_GROUP_MASK_REGIDS
	.align		4
.L_631:
        /*04ec*/ 	.byte	0x04, 0x29
        /*04ee*/ 	.short	(.L_633 - .L_632)


	//   ....[0]....
.L_632:
        /*04f0*/ 	.word	0xffffffff


	//   ....[1]....
        /*04f4*/ 	.word	0xffffffff


	//   ....[2]....
        /*04f8*/ 	.word	0xffffffff


	//   ....[3]....
        /*04fc*/ 	.word	0xffffffff


	//   ....[4]....
        /*0500*/ 	.word	0xffffffff


	//   ....[5]....
        /*0504*/ 	.word	0xffffffff


	//   ....[6]....
        /*0508*/ 	.word	0xffffffff


	//   ....[7]....
        /*050c*/ 	.word	0xffffffff


	//   ....[8]....
        /*0510*/ 	.word	0xffffffff


	//   ....[9]....
        /*0514*/ 	.word	0xffffffff


	//   ....[10]....
        /*0518*/ 	.word	0xffffffff


	//   ....[11]....
        /*051c*/ 	.word	0xffffffff


	//   ....[12]....
        /*0520*/ 	.word	0xffffffff


	//   ....[13]....
        /*0524*/ 	.word	0xffffffff


	//   ....[14]....
        /*0528*/ 	.word	0xffffffff


	//   ....[15]....
        /*052c*/ 	.word	0xffffffff


	//   ....[16]....
        /*0530*/ 	.word	0xffffffff


	//   ....[17]....
        /*0534*/ 	.word	0xffffffff


	//   ....[18]....
        /*0538*/ 	.word	0xffffffff


	//   ....[19]....
        /*053c*/ 	.word	0xffffffff


	//   ....[20]....
        /*0540*/ 	.word	0xffffffff


	//   ....[21]....
        /*0544*/ 	.word	0xffffffff


	//   ....[22]....
        /*0548*/ 	.word	0xffffffff


	//   ....[23]....
        /*054c*/ 	.word	0xffffffff


	//   ....[24]....
        /*0550*/ 	.word	0xffffffff


	//   ....[25]....
        /*0554*/ 	.word	0xffffffff


	//   ....[26]....
        /*0558*/ 	.word	0xffffffff


	//   ....[27]....
        /*055c*/ 	.word	0xffffffff


	//   ....[28]....
        /*0560*/ 	.word	0xffffffff


	//   ....[29]....
        /*0564*/ 	.word	0xffffffff


	//   ....[30]....
        /*0568*/ 	.word	0xffffffff


	//   ....[31]....
        /*056c*/ 	.word	0xffffffff


	//   ....[32]....
        /*0570*/ 	.word	0xffffffff


	//   ....[33]....
        /*0574*/ 	.word	0xffffffff


	//   ....[34]....
        /*0578*/ 	.word	0xffffffff


	//   ....[35]....
        /*057c*/ 	.word	0xffffffff


	//   ....[36]....
        /*0580*/ 	.word	0xffffffff


	//   ....[37]....
        /*0584*/ 	.word	0xffffffff


	//   ....[38]....
        /*0588*/ 	.word	0xffffffff


	//   ....[39]....
        /*058c*/ 	.word	0xffffffff


	//   ....[40]....
        /*0590*/ 	.word	0xffffffff


	//   ....[41]....
        /*0594*/ 	.word	0xffffffff


	//   ....[42]....
        /*0598*/ 	.word	0xffffffff


	//   ....[43]....
        /*059c*/ 	.word	0xffffffff


	//   ....[44]....
        /*05a0*/ 	.word	0xffffffff


	//   ....[45]....
        /*05a4*/ 	.word	0xffffffff


	//   ....[46]....
        /*05a8*/ 	.word	0xffffffff


	//   ....[47]....
        /*05ac*/ 	.word	0xffffffff


	//   ....[48]....
        /*05b0*/ 	.word	0xffffffff


	//   ....[49]....
        /*05b4*/ 	.word	0xffffffff


	//   ....[50]....
        /*05b8*/ 	.word	0xffffffff


	//   ....[51]....
        /*05bc*/ 	.word	0xffffffff


	//   ....[52]....
        /*05c0*/ 	.word	0xffffffff


	//   ....[53]....
        /*05c4*/ 	.word	0xffffffff


	//   ....[54]....
        /*05c8*/ 	.word	0xffffffff


	//   ....[55]....
        /*05cc*/ 	.word	0xffffffff


	//   ....[56]....
        /*05d0*/ 	.word	0xffffffff


	//   ....[57]....
        /*05d4*/ 	.word	0xffffffff


	//   ....[58]....
        /*05d8*/ 	.word	0xffffffff


	//   ....[59]....
        /*05dc*/ 	.word	0xffffffff


	//   ....[60]....
        /*05e0*/ 	.word	0xffffffff


	//   ....[61]....
        /*05e4*/ 	.word	0xffffffff


	//   ....[62]....
        /*05e8*/ 	.word	0xffffffff


	//   ....[63]....
        /*05ec*/ 	.word	0xffffffff


	//   ....[64]....
        /*05f0*/ 	.word	0xffffffff


	//   ....[65]....
        /*05f4*/ 	.word	0xffffffff


	//   ....[66]....
        /*05f8*/ 	.word	0xffffffff


	//   ....[67]....
        /*05fc*/ 	.word	0xffffffff


	//   ....[68]....
        /*0600*/ 	.word	0xffffffff


	//   ....[69]....
        /*0604*/ 	.word	0xffffffff


	//   ....[70]....
        /*0608*/ 	.word	0xffffffff


	//   ....[71]....
        /*060c*/ 	.word	0xffffffff


	//   ....[72]....
        /*0610*/ 	.word	0xffffffff


	//   ....[73]....
        /*0614*/ 	.word	0xffffffff


	//   ....[74]....
        /*0618*/ 	.word	0xffffffff


	//   ....[75]....
        /*061c*/ 	.word	0xffffffff


	//   ....[76]....
        /*0620*/ 	.word	0xffffffff


	//   ....[77]....
        /*0624*/ 	.word	0xffffffff


	//   ....[78]....
        /*0628*/ 	.word	0xffffffff


	//   ....[79]....
        /*062c*/ 	.word	0xffffffff


	//   ....[80]....
        /*0630*/ 	.word	0xffffffff


	//   ....[81]....
        /*0634*/ 	.word	0xffffffff


	//   ....[82]....
        /*0638*/ 	.word	0xffffffff


	//   ....[83]....
        /*063c*/ 	.word	0xffffffff


	//   ....[84]....
        /*0640*/ 	.word	0xffffffff


	//   ....[85]....
        /*0644*/ 	.word	0xffffffff


	//   ....[86]....
        /*0648*/ 	.word	0xffffffff


	//   ....[87]....
        /*064c*/ 	.word	0xffffffff


	//   ....[88]....
        /*0650*/ 	.word	0xffffffff


	//   ....[89]....
        /*0654*/ 	.word	0xffffffff


	//   ....[90]....
        /*0658*/ 	.word	0xffffffff


	//   ....[91]....
        /*065c*/ 	.word	0xffffffff


	//   ....[92]....
        /*0660*/ 	.word	0xffffffff


	//   ....[93]....
        /*0664*/ 	.word	0xffffffff


	//   ....[94]....
        /*0668*/ 	.word	0xffffffff


	//   ....[95]....
        /*066c*/ 	.word	0xffffffff


	//   ....[96]....
        /*0670*/ 	.word	0xffffffff


	//   ....[97]....
        /*0674*/ 	.word	0x0500000f


	//   ....[98]....
        /*0678*/ 	.word	0x0500000f


	//   ....[99]....
        /*067c*/ 	.word	0x0500000f


	//   ....[100]....
        /*0680*/ 	.word	0x0500000f


	//   ....[101]....
        /*0684*/ 	.word	0x0500000f


	//   ....[102]....
        /*0688*/ 	.word	0x0500000f


	//   ....[103]....
        /*068c*/ 	.word	0x0500000f


	//   ....[104]....
        /*0690*/ 	.word	0x0500000f


	//   ....[105]....
        /*0694*/ 	.word	0x0500000f


	//   ....[106]....
        /*0698*/ 	.word	0x0500000f


	//   ....[107]....
        /*069c*/ 	.word	0x0500000f


	//   ....[108]....
        /*06a0*/ 	.word	0x0500000f


	//   ....[109]....
        /*06a4*/ 	.word	0x0500000f


	//   ....[110]....
        /*06a8*/ 	.word	0x0500000f


	//   ....[111]....
        /*06ac*/ 	.word	0x0500000f


	//   ....[112]....
        /*06b0*/ 	.word	0x0500000f


	//   ....[113]....
        /*06b4*/ 	.word	0x0500000f


	//   ....[114]....
        /*06b8*/ 	.word	0x0500000f


	//   ....[115]....
        /*06bc*/ 	.word	0x0500000f


	//   ....[116]....
        /*06c0*/ 	.word	0x0500000f


	//   ....[117]....
        /*06c4*/ 	.word	0x0500000f


	//   ....[118]....
        /*06c8*/ 	.word	0x0500000f


	//   ....[119]....
        /*06cc*/ 	.word	0x0500000f


	//   ....[120]....
        /*06d0*/ 	.word	0x0500000f


	//   ....[121]....
        /*06d4*/ 	.word	0x0500000f


	//   ....[122]....
        /*06d8*/ 	.word	0x0500000f


	//   ....[123]....
        /*06dc*/ 	.word	0x0500000f


	//   ....[124]....
        /*06e0*/ 	.word	0x0500000f


	//   ....[125]....
        /*06e4*/ 	.word	0x0500000f


	//   ....[126]....
        /*06e8*/ 	.word	0x0500000f


	//   ....[127]....
        /*06ec*/ 	.word	0x0500000f


	//   ....[128]....
        /*06f0*/ 	.word	0x0500000f


	//   ....[129]....
        /*06f4*/ 	.word	0x0500000f


	//   ....[130]....
        /*06f8*/ 	.word	0x0500000f


	//   ....[131]....
        /*06fc*/ 	.word	0x0500000f


	//   ....[132]....
        /*0700*/ 	.word	0x0500000f


	//----- nvinfo : EIATTR_COOP_GROUP_INSTR_OFFSETS
	.align		4
.L_633:
        /*0704*/ 	.byte	0x04, 0x28
        /*0706*/ 	.short	(.L_635 - .L_634)


	//   ....[0]....
.L_634:
        /*0708*/ 	.word	0x00000060


	//   ....[1]....
        /*070c*/ 	.word	0x00000140


	//   ....[2]....
        /*0710*/ 	.word	0x00000190


	//   ....[3]....
        /*0714*/ 	.word	0x000003c0


	//   ....[4]....
        /*0718*/ 	.word	0x00000520


	//   ....[5]....
        /*071c*/ 	.word	0x00000640


	//   ....[6]....
        /*0720*/ 	.word	0x000007a0


	//   ....[7]....
        /*0724*/ 	.word	0x00001c80


	//   ....[8]....
        /*0728*/ 	.word	0x00005480


	//   ....[9]....
        /*072c*/ 	.word	0x000054b0


	//   ....[10]....
        /*0730*/ 	.word	0x00005ad0


	//   ....[11]....
        /*0734*/ 	.word	0x00005b20


	//   ....[12]....
        /*0738*/ 	.word	0x00009c40


	//   ....[13]....
        /*073c*/ 	.word	0x00009cd0


	//   ....[14]....
        /*0740*/ 	.word	0x0000a1a0


	//   ....[15]....
        /*0744*/ 	.word	0x0000a200


	//   ....[16]....
        /*0748*/ 	.word	0x0000b610


	//   ....[17]....
        /*074c*/ 	.word	0x0000b650


	//   ....[18]....
        /*0750*/ 	.word	0x0000b750


	//   ....[19]....
        /*0754*/ 	.word	0x0000b770


	//   ....[20]....
        /*0758*/ 	.word	0x0000d0c0


	//   ....[21]....
        /*075c*/ 	.word	0x0000d0d0


	//   ....[22]....
        /*0760*/ 	.word	0x0000d0e0


	//   ....[23]....
        /*0764*/ 	.word	0x0000d110


	//   ....[24]....
        /*0768*/ 	.word	0x0000da10


	//   ....[25]....
        /*076c*/ 	.word	0x0000da30


	//   ....[26]....
        /*0770*/ 	.word	0x0000db90


	//   ....[27]....
        /*0774*/ 	.word	0x0000dbb0


	//   ....[28]....
        /*0778*/ 	.word	0x0000dcc0


	//   ....[29]....
        /*077c*/ 	.word	0x0000dce0


	//   ....[30]....
        /*0780*/ 	.word	0x0000de00


	//   ....[31]....
        /*0784*/ 	.word	0x0000de20


	//   ....[32]....
        /*0788*/ 	.word	0x0000e3a0


	//   ....[33]....
        /*078c*/ 	.word	0x0000e3b0


	//   ....[34]....
        /*0790*/ 	.word	0x0000ea00


	//   ....[35]....
        /*0794*/ 	.word	0x0000ea10


	//   ....[36]....
        /*0798*/ 	.word	0x0000fac0


	//   ....[37]....
        /*079c*/ 	.word	0x0000faf0


	//   ....[38]....
        /*07a0*/ 	.word	0x0000fc20


	//   ....[39]....
        /*07a4*/ 	.word	0x0000fc40


	//   ....[40]....
        /*07a8*/ 	.word	0x0000fd50


	//   ....[41]....
        /*07ac*/ 	.word	0x0000fd70


	//   ....[42]....
        /*07b0*/ 	.word	0x0000fe90


	//   ....[43]....
        /*07b4*/ 	.word	0x0000feb0


	//   ....[44]....
        /*07b8*/ 	.word	0x00010050


	//   ....[45]....
        /*07bc*/ 	.word	0x00010290


	//   ....[46]....
        /*07c0*/ 	.word	0x000102c0


	//   ....[47]....
        /*07c4*/ 	.word	0x000102f0


	//   ....[48]....
        /*07c8*/ 	.word	0x00010320


	//   ....[49]....
        /*07cc*/ 	.word	0x00010350


	//   ....[50]....
        /*07d0*/ 	.word	0x00010380


	//   ....[51]....
        /*07d4*/ 	.word	0x00010530


	//   ....[52]....
        /*07d8*/ 	.word	0x00010560


	//   ....[53]....
        /*07dc*/ 	.word	0x00010590


	//   ....[54]....
        /*07e0*/ 	.word	0x000105c0


	//   ....[55]....
        /*07e4*/ 	.word	0x000105f0


	//   ....[56]....
        /*07e8*/ 	.word	0x00010620


	//   ....[57]....
        /*07ec*/ 	.word	0x000106b0


	//   ....[58]....
        /*07f0*/ 	.word	0x000106e0


	//   ....[59]....
        /*07f4*/ 	.word	0x000106f0


	//   ....[60]....
        /*07f8*/ 	.word	0x000107a0


	//   ....[61]....
        /*07fc*/ 	.word	0x00011d00


	//   ....[62]....
        /*0800*/ 	.word	0x000128d0


	//   ....[63]....
        /*0804*/ 	.word	0x000128f0


	//   ....[64]....
        /*0808*/ 	.word	0x00012930


	//   ....[65]....
        /*080c*/ 	.word	0x00012960


	//   ....[66]....
        /*0810*/ 	.word	0x00012a80


	//   ....[67]....
        /*0814*/ 	.word	0x00012a90


	//   ....[68]....
        /*0818*/ 	.word	0x00012b30


	//   ....[69]....
        /*081c*/ 	.word	0x00012b40


	//   ....[70]....
        /*0820*/ 	.word	0x00012be0


	//   ....[71]....
        /*0824*/ 	.word	0x00012bf0


	//   ....[72]....
        /*0828*/ 	.word	0x00012c90


	//   ....[73]....
        /*082c*/ 	.word	0x00012ca0


	//   ....[74]....
        /*0830*/ 	.word	0x00012d20


	//   ....[75]....
        /*0834*/ 	.word	0x00012d50


	//   ....[76]....
        /*0838*/ 	.word	0x00012da0


	//   ....[77]....
        /*083c*/ 	.word	0x00012de0


	//   ....[78]....
        /*0840*/ 	.word	0x00015da0


	//   ....[79]....
        /*0844*/ 	.word	0x00015dd0


	//   ....[80]....
        /*0848*/ 	.word	0x00015e30


	//   ....[81]....
        /*084c*/ 	.word	0x00015e60


	//   ....[82]....
        /*0850*/ 	.word	0x00015e90


	//   ....[83]....
        /*0854*/ 	.word	0x00015ec0


	//   ....[84]....
        /*0858*/ 	.word	0x00015ef0


	//   ....[85]....
        /*085c*/ 	.word	0x00015f20


	//   ....[86]....
        /*0860*/ 	.word	0x000160f0


	//   ....[87]....
        /*0864*/ 	.word	0x00016120


	//   ....[88]....
        /*0868*/ 	.word	0x00016150


	//   ....[89]....
        /*086c*/ 	.word	0x00016180


	//   ....[90]....
        /*0870*/ 	.word	0x000161b0


	//   ....[91]....
        /*0874*/ 	.word	0x000161e0


	//   ....[92]....
        /*0878*/ 	.word	0x000162a0


	//   ....[93]....
        /*087c*/ 	.word	0x000162c0


	//   ....[94]....
        /*0880*/ 	.word	0x000162d0


	//   ....[95]....
        /*0884*/ 	.word	0x00016330


	//   ....[96]....
        /*0888*/ 	.word	0x00016a50


	//   ....[97]....
        /*088c*/ 	.word	0x00016f40


	//   ....[98]....
        /*0890*/ 	.word	0x000170c0


	//   ....[99]....
        /*0894*/ 	.word	0x00017110


	//   ....[100]....
        /*0898*/ 	.word	0x000172d0


	//   ....[101]....
        /*089c*/ 	.word	0x00017320


	//   ....[102]....
        /*08a0*/ 	.word	0x00017460


	//   ....[103]....
        /*08a4*/ 	.word	0x000174d0


	//   ....[104]....
        /*08a8*/ 	.word	0x00017600


	//   ....[105]....
        /*08ac*/ 	.word	0x00017650


	//   ....[106]....
        /*08b0*/ 	.word	0x00017780


	//   ....[107]....
        /*08b4*/ 	.word	0x000177d0


	//   ....[108]....
        /*08b8*/ 	.word	0x00017900


	//   ....[109]....
        /*08bc*/ 	.word	0x00017950


	//   ....[110]....
        /*08c0*/ 	.word	0x00017a60


	//   ....[111]....
        /*08c4*/ 	.word	0x00017ad0


	//   ....[112]....
        /*08c8*/ 	.word	0x00017be0


	//   ....[113]....
        /*08cc*/ 	.word	0x00017c30


	//   ....[114]....
        /*08d0*/ 	.word	0x00017f60


	//   ....[115]....
        /*08d4*/ 	.word	0x00018000


	//   ....[116]....
        /*08d8*/ 	.word	0x000181b0


	//   ....[117]....
        /*08dc*/ 	.word	0x00018230


	//   ....[118]....
        /*08e0*/ 	.word	0x000182b0


	//   ....[119]....
        /*08e4*/ 	.word	0x00018330


	//   ....[120]....
        /*08e8*/ 	.word	0x000183b0


	//   ....[121]....
        /*08ec*/ 	.word	0x00018440


	//   ....[122]....
        /*08f0*/ 	.word	0x000184e0


	//   ....[123]....
        /*08f4*/ 	.word	0x00018590


	//   ....[124]....
        /*08f8*/ 	.word	0x00018610


	//   ....[125]....
        /*08fc*/ 	.word	0x00018690


	//   ....[126]....
        /*0900*/ 	.word	0x00018710


	//   ....[127]....
        /*0904*/ 	.word	0x000187a0


	//   ....[128]....
        /*0908*/ 	.word	0x00018820


	//   ....[129]....
        /*090c*/ 	.word	0x000188c0


	//   ....[130]....
        /*0910*/ 	.word	0x00018910


	//   ....[131]....
        /*0914*/ 	.word	0x000189a0


	//   ....[132]....
        /*0918*/ 	.word	0x00018ad0


	//----- nvinfo : EIATTR_REG_RECONFIG
	.align		4
.L_635:
        /*091c*/ 	.byte	0x01, 0x54
	.zero		2


	//----- nvinfo : EIATTR_SYSCALL_OFFSETS
	.align		4
        /*0920*/ 	.byte	0x04, 0x46
        /*0922*/ 	.short	(.L_637 - .L_636)


	//   ....[0]....
.L_636:
        /*0924*/ 	.word	0x00001e00


	//   ....[1]....
        /*0928*/ 	.word	0x00011910


	//   ....[2]....
        /*092c*/ 	.word	0x00011a60


	//   ....[3]....
        /*0930*/ 	.word	0x00011b60


	//   ....[4]....
        /*0934*/ 	.word	0x000124b0


	//----- nvinfo : EIATTR_MBARRIER_INSTR_OFFSETS
	.align		4
.L_637:
        /*0938*/ 	.byte	0x04, 0x39
        /*093a*/ 	.short	(.L_639 - .L_638)


	//   ....[0]....
.L_638:
        /*093c*/ 	.word	0x00000270
        /*0940*/ 	.word	0x000000ff
        /*0944*/ 	.word	0x00036800
        /*0948*/ 	.short	0x0100
        /*094a*/ 	.byte	0x08
	.zero		1


	//   ....[1]....
        /*094c*/ 	.word	0x00000280
        /*0950*/ 	.word	0x000000ff
        /*0954*/ 	.word	0x00036820
        /*0958*/ 	.short	0x0100
        /*095a*/ 	.byte	0x08
	.zero		1


	//   ....[2]....
        /*095c*/ 	.word	0x00000370
        /*0960*/ 	.word	0x000000ff
        /*0964*/ 	.word	0x00036830
        /*0968*/ 	.short	0x0100
        /*096a*/ 	.byte	0x08
	.zero		1


	//   ....[3]....
        /*096c*/ 	.word	0x00000380
        /*0970*/ 	.word	0x000000ff
        /*0974*/ 	.word	0x00036840
        /*0978*/ 	.short	0x0100
        /*097a*/ 	.byte	0x08
	.zero		1


	//   ....[4]....
        /*097c*/ 	.word	0x00000390
        /*0980*/ 	.word	0x000000ff
        /*0984*/ 	.word	0x00036838
        /*0988*/ 	.short	0x0100
        /*098a*/ 	.byte	0x08
	.zero		1


	//   ....[5]....
        /*098c*/ 	.word	0x000003a0
        /*0990*/ 	.word	0x000000ff
        /*0994*/ 	.word	0x00036848
        /*0998*/ 	.short	0x0100
        /*099a*/ 	.byte	0x08
	.zero		1


	//   ....[6]....
        /*099c*/ 	.word	0x000004d0
        /*09a0*/ 	.word	0x000000ff
        /*09a4*/ 	.word	0x00036850
        /*09a8*/ 	.short	0x0100
        /*09aa*/ 	.byte	0x08
	.zero		1


	//   ....[7]....
        /*09ac*/ 	.word	0x000004e0
        /*09b0*/ 	.word	0x000000ff
        /*09b4*/ 	.word	0x00036860
        /*09b8*/ 	.short	0x0100
        /*09ba*/ 	.byte	0x08
	.zero		1


	//   ....[8]....
        /*09bc*/ 	.word	0x000004f0
        /*09c0*/ 	.word	0x000000ff
        /*09c4*/ 	.word	0x00036858
        /*09c8*/ 	.short	0x0100
        /*09ca*/ 	.byte	0x08
	.zero		1


	//   ....[9]....
        /*09cc*/ 	.word	0x00000500
        /*09d0*/ 	.word	0x000000ff
        /*09d4*/ 	.word	0x00036868
        /*09d8*/ 	.short	0x0100
        /*09da*/ 	.byte	0x08
	.zero		1


	//   ....[10]....
        /*09dc*/ 	.word	0x000005f0
        /*09e0*/ 	.word	0x000000ff
        /*09e4*/ 	.word	0x00036870
        /*09e8*/ 	.short	0x0100
        /*09ea*/ 	.byte	0x06
	.zero		1


	//   ....[11]....
        /*09ec*/ 	.word	0x00000600
        /*09f0*/ 	.word	0x000000ff
        /*09f4*/ 	.word	0x00036880
        /*09f8*/ 	.short	0x0100
        /*09fa*/ 	.byte	0x06
	.zero		1


	//   ....[12]....
        /*09fc*/ 	.word	0x00000610
        /*0a00*/ 	.word	0x000000ff
        /*0a04*/ 	.word	0x00036878
        /*0a08*/ 	.short	0x0100
        /*0a0a*/ 	.byte	0x06
	.zero		1


	//   ....[13]....
        /*0a0c*/ 	.word	0x00000620
        /*0a10*/ 	.word	0x000000ff
        /*0a14*/ 	.word	0x00036888
        /*0a18*/ 	.short	0x0100
        /*0a1a*/ 	.byte	0x06
	.zero		1


	//   ....[14]....
        /*0a1c*/ 	.word	0x00000750
        /*0a20*/ 	.word	0x000000ff
        /*0a24*/ 	.word	0x00036890
        /*0a28*/ 	.short	0x0100
        /*0a2a*/ 	.byte	0x08
	.zero		1


	//   ....[15]....
        /*0a2c*/ 	.word	0x00000760
        /*0a30*/ 	.word	0x000000ff
        /*0a34*/ 	.word	0x000368a0
        /*0a38*/ 	.short	0x0100
        /*0a3a*/ 	.byte	0x08
	.zero		1


	//   ....[16]....
        /*0a3c*/ 	.word	0x00000770
        /*0a40*/ 	.word	0x000000ff
        /*0a44*/ 	.word	0x00036898
        /*0a48*/ 	.short	0x0100
        /*0a4a*/ 	.byte	0x08
	.zero		1


	//   ....[17]....
        /*0a4c*/ 	.word	0x00000780
        /*0a50*/ 	.word	0x000000ff
        /*0a54*/ 	.word	0x000368a8
        /*0a58*/ 	.short	0x0100
        /*0a5a*/ 	.byte	0x08
	.zero		1


	//   ....[18]....
        /*0a5c*/ 	.word	0x000008b0
        /*0a60*/ 	.word	0x000000ff
        /*0a64*/ 	.word	0x000368b0
        /*0a68*/ 	.short	0x0100
        /*0a6a*/ 	.byte	0x08
	.zero		1


	//   ....[19]....
        /*0a6c*/ 	.word	0x000008c0
        /*0a70*/ 	.word	0x000000ff
        /*0a74*/ 	.word	0x000368c0
        /*0a78*/ 	.short	0x0100
        /*0a7a*/ 	.byte	0x08
	.zero		1


	//   ....[20]....
        /*0a7c*/ 	.word	0x000008d0
        /*0a80*/ 	.word	0x000000ff
        /*0a84*/ 	.word	0x000368b8
        /*0a88*/ 	.short	0x0100
        /*0a8a*/ 	.byte	0x08
	.zero		1


	//   ....[21]....
        /*0a8c*/ 	.word	0x000008e0
        /*0a90*/ 	.word	0x000000ff
        /*0a94*/ 	.word	0x000368c8
        /*0a98*/ 	.short	0x0100
        /*0a9a*/ 	.byte	0x08
	.zero		1


	//   ....[22]....
        /*0a9c*/ 	.word	0x00001ec0
        /*0aa0*/ 	.word	0x00000002
        /*0aa4*/ 	.word	0x00036800
        /*0aa8*/ 	.short	0x010a
        /*0aaa*/ 	.byte	0x3f
	.zero		1


	//   ....[23]....
        /*0aac*/ 	.word	0x00001f50
        /*0ab0*/ 	.word	0x00000000
        /*0ab4*/ 	.word	0x00036830
        /*0ab8*/ 	.short	0x010a
        /*0aba*/ 	.byte	0x3f
	.zero		1


	//   ....[24]....
        /*0abc*/ 	.word	0x00001fc0
        /*0ac0*/ 	.word	0x00000000
        /*0ac4*/ 	.word	0x00036830
        /*0ac8*/ 	.short	0x010a
        /*0aca*/ 	.byte	0x3f
	.zero		1


	//   ....[25]....
        /*0acc*/ 	.word	0x000050c0
        /*0ad0*/ 	.word	0x00000000
        /*0ad4*/ 	.word	0x00000000
        /*0ad8*/ 	.short	0x0101
        /*0ada*/ 	.byte	0x3f
	.zero		1


	//   ....[26]....
        /*0adc*/ 	.word	0x00006b80
        /*0ae0*/ 	.word	0x000000ff
        /*0ae4*/ 	.word	0x00036830
        /*0ae8*/ 	.short	0x010a
        /*0aea*/ 	.byte	0x3d
	.zero		1


	//   ....[27]....
        /*0aec*/ 	.word	0x00006bc0
        /*0af0*/ 	.word	0x000000ff
        /*0af4*/ 	.word	0x00036830
        /*0af8*/ 	.short	0x010a
        /*0afa*/ 	.byte	0x3d
	.zero		1


	//   ....[28]....
        /*0afc*/ 	.word	0x00009340
        /*0b00*/ 	.word	0x000000ff
        /*0b04*/ 	.word	0x00036850
        /*0b08*/ 	.short	0x010a
        /*0b0a*/ 	.byte	0x07
	.zero		1


	//   ....[29]....
        /*0b0c*/ 	.word	0x00009380
        /*0b10*/ 	.word	0x000000ff
        /*0b14*/ 	.word	0x00036850
        /*0b18*/ 	.short	0x010a
        /*0b1a*/ 	.byte	0x07
	.zero		1


	//   ....[30]....
        /*0b1c*/ 	.word	0x0000ae70
        /*0b20*/ 	.word	0x000000ff
        /*0b24*/ 	.word	0x00000000
        /*0b28*/ 	.short	0x0101
        /*0b2a*/ 	.byte	0x3d
	.zero		1


	//   ....[31]....
        /*0b2c*/ 	.word	0x0000aee0
        /*0b30*/ 	.word	0x000000ff
        /*0b34*/ 	.word	0x00000000
        /*0b38*/ 	.short	0x0101
        /*0b3a*/ 	.byte	0x07
	.zero		1


	//   ....[32]....
        /*0b3c*/ 	.word	0x0000b570
        /*0b40*/ 	.word	0x0000000f
        /*0b44*/ 	.word	0x00036850
        /*0b48*/ 	.short	0x010a
        /*0b4a*/ 	.byte	0x3f
	.zero		1


	//   ....[33]....
        /*0b4c*/ 	.word	0x0000b5b0
        /*0b50*/ 	.word	0x0000000f
        /*0b54*/ 	.word	0x00036850
        /*0b58*/ 	.short	0x010a
        /*0b5a*/ 	.byte	0x3f
	.zero		1


	//   ....[34]....
        /*0b5c*/ 	.word	0x0000bb60
        /*0b60*/ 	.word	0x0000000b
        /*0b64*/ 	.word	0x00000000
        /*0b68*/ 	.short	0x0101
        /*0b6a*/ 	.byte	0x3f
	.zero		1


	//   ....[35]....
        /*0b6c*/ 	.word	0x0000d9f0
        /*0b70*/ 	.word	0x000000ff
        /*0b74*/ 	.word	0x00000000
        /*0b78*/ 	.short	0x0101
        /*0b7a*/ 	.byte	0x08
	.zero		1


	//   ....[36]....
        /*0b7c*/ 	.word	0x0000e120
        /*0b80*/ 	.word	0x000000ff
        /*0b84*/ 	.word	0x00000000
        /*0b88*/ 	.short	0x0101
        /*0b8a*/ 	.byte	0x08
	.zero		1


	//   ....[37]....
        /*0b8c*/ 	.word	0x00011f60
        /*0b90*/ 	.word	0x00000000
        /*0b94*/ 	.word	0x00036840
        /*0b98*/ 	.short	0x010a
        /*0b9a*/ 	.byte	0x3f
	.zero		1


	//   ....[38]....
        /*0b9c*/ 	.word	0x00012f00
        /*0ba0*/ 	.word	0x00000012
        /*0ba4*/ 	.word	0x00036800
        /*0ba8*/ 	.short	0x0107
        /*0baa*/ 	.byte	0x3f
	.zero		1


	//   ....[39]....
        /*0bac*/ 	.word	0x00013010
        /*0bb0*/ 	.word	0x00000012
        /*0bb4*/ 	.word	0x00036800
        /*0bb8*/ 	.short	0x0101
        /*0bba*/ 	.byte	0x3f
	.zero		1


	//   ....[40]....
        /*0bbc*/ 	.word	0x00013030
        /*0bc0*/ 	.word	0x00000012
        /*0bc4*/ 	.word	0x00036820
        /*0bc8*/ 	.short	0x010a
        /*0bca*/ 	.byte	0x3f
	.zero		1


	//   ....[41]....
        /*0bcc*/ 	.word	0x00013400
        /*0bd0*/ 	.word	0x00000003
        /*0bd4*/ 	.word	0x00036840
        /*0bd8*/ 	.short	0x010a
        /*0bda*/ 	.byte	0x3f
	.zero		1


	//   ....[42]....
        /*0bdc*/ 	.word	0x000138a0
        /*0be0*/ 	.word	0x00000003
        /*0be4*/ 	.word	0x00000060
        /*0be8*/ 	.short	0x010a
        /*0bea*/ 	.byte	0x3f
	.zero		1


	//   ....[43]....
        /*0bec*/ 	.word	0x00014030
        /*0bf0*/ 	.word	0x00000003
        /*0bf4*/ 	.word	0x00036840
        /*0bf8*/ 	.short	0x010a
        /*0bfa*/ 	.byte	0x3f
	.zero		1


	//   ....[44]....
        /*0bfc*/ 	.word	0x000144d0
        /*0c00*/ 	.word	0x00000002
        /*0c04*/ 	.word	0x00000060
        /*0c08*/ 	.short	0x010a
        /*0c0a*/ 	.byte	0x3f
	.zero		1


	//   ....[45]....
        /*0c0c*/ 	.word	0x00014ba0
        /*0c10*/ 	.word	0x00000002
        /*0c14*/ 	.word	0x00036840
        /*0c18*/ 	.short	0x010a
        /*0c1a*/ 	.byte	0x3f
	.zero		1


	//   ....[46]....
        /*0c1c*/ 	.word	0x00015040
        /*0c20*/ 	.word	0x00000002
        /*0c24*/ 	.word	0x00000060
        /*0c28*/ 	.short	0x010a
        /*0c2a*/ 	.byte	0x3f
	.zero		1


	//   ....[47]....
        /*0c2c*/ 	.word	0x000156c0
        /*0c30*/ 	.word	0x00000000
        /*0c34*/ 	.word	0x00036860
        /*0c38*/ 	.short	0x010a
        /*0c3a*/ 	.byte	0x3f
	.zero		1


	//   ....[48]....
        /*0c3c*/ 	.word	0x000169d0
        /*0c40*/ 	.word	0x00000000
        /*0c44*/ 	.word	0x00036820
        /*0c48*/ 	.short	0x010a
        /*0c4a*/ 	.byte	0x3f
	.zero		1


	//   ....[49]....
        /*0c4c*/ 	.word	0x00016be0
        /*0c50*/ 	.word	0x00000006
        /*0c54*/ 	.word	0x00000000
        /*0c58*/ 	.short	0x010a
        /*0c5a*/ 	.byte	0x3f
	.zero		1


	//   ....[50]....
        /*0c5c*/ 	.word	0x00016c10
        /*0c60*/ 	.word	0x00000007
        /*0c64*/ 	.word	0x00000000
        /*0c68*/ 	.short	0x010a
        /*0c6a*/ 	.byte	0x3f
	.zero		1


	//   ....[51]....
        /*0c6c*/ 	.word	0x00016c70
        /*0c70*/ 	.word	0x00000004
        /*0c74*/ 	.word	0x00000000
        /*0c78*/ 	.short	0x010a
        /*0c7a*/ 	.byte	0x3f
	.zero		1


	//   ....[52]....
        /*0c7c*/ 	.word	0x00016ca0
        /*0c80*/ 	.word	0x00000003
        /*0c84*/ 	.word	0x00000000
        /*0c88*/ 	.short	0x010a
        /*0c8a*/ 	.byte	0x3f
	.zero		1


	//   ....[53]....
        /*0c8c*/ 	.word	0x00016d00
        /*0c90*/ 	.word	0x00000002
        /*0c94*/ 	.word	0x00036800
        /*0c98*/ 	.short	0x010a
        /*0c9a*/ 	.byte	0x3f
	.zero		1


	//   ....[54]....
        /*0c9c*/ 	.word	0x00016d50
        /*0ca0*/ 	.word	0x00000000
        /*0ca4*/ 	.word	0x00036830
        /*0ca8*/ 	.short	0x010a
        /*0caa*/ 	.byte	0x3f
	.zero		1


	//   ....[55]....
        /*0cac*/ 	.word	0x00016db0
        /*0cb0*/ 	.word	0x00000008
        /*0cb4*/ 	.word	0x00036830
        /*0cb8*/ 	.short	0x010a
        /*0cba*/ 	.byte	0x3f
	.zero		1


	//   ....[56]....
        /*0cbc*/ 	.word	0x00016e10
        /*0cc0*/ 	.word	0x00000006
        /*0cc4*/ 	.word	0x00036850
        /*0cc8*/ 	.short	0x010a
        /*0cca*/ 	.byte	0x3f
	.zero		1


	//   ....[57]....
        /*0ccc*/ 	.word	0x00016e60
        /*0cd0*/ 	.word	0x0000000f
        /*0cd4*/ 	.word	0x00036850
        /*0cd8*/ 	.short	0x010a
        /*0cda*/ 	.byte	0x3f
	.zero		1


	//   ....[58]....
        /*0cdc*/ 	.word	0x00017000
        /*0ce0*/ 	.word	0x00000000
        /*0ce4*/ 	.word	0x00036840
        /*0ce8*/ 	.short	0x010a
        /*0cea*/ 	.byte	0x3f
	.zero		1


	//   ....[59]....
        /*0cec*/ 	.word	0x00017c70
        /*0cf0*/ 	.word	0x00000012
        /*0cf4*/ 	.word	0x00036820
        /*0cf8*/ 	.short	0x010a
        /*0cfa*/ 	.byte	0x3f
	.zero		1


	//   ....[60]....
        /*0cfc*/ 	.word	0x00017cc0
        /*0d00*/ 	.word	0x00000003
        /*0d04*/ 	.word	0x00036840
        /*0d08*/ 	.short	0x010a
        /*0d0a*/ 	.byte	0x3f
	.zero		1


	//   ....[61]....
        /*0d0c*/ 	.word	0x00017d10
        /*0d10*/ 	.word	0x00000003
        /*0d14*/ 	.word	0x00000060
        /*0d18*/ 	.short	0x010a
        /*0d1a*/ 	.byte	0x3f
	.zero		1


	//   ....[62]....
        /*0d1c*/ 	.word	0x00017d60
        /*0d20*/ 	.word	0x00000003
        /*0d24*/ 	.word	0x00036840
        /*0d28*/ 	.short	0x010a
        /*0d2a*/ 	.byte	0x3f
	.zero		1


	//   ....[63]....
        /*0d2c*/ 	.word	0x00017db0
        /*0d30*/ 	.word	0x00000002
        /*0d34*/ 	.word	0x00000060
        /*0d38*/ 	.short	0x010a
        /*0d3a*/ 	.byte	0x3f
	.zero		1


	//   ....[64]....
        /*0d3c*/ 	.word	0x00017e00
        /*0d40*/ 	.word	0x00000002
        /*0d44*/ 	.word	0x00036840
        /*0d48*/ 	.short	0x010a
        /*0d4a*/ 	.byte	0x3f
	.zero		1


	//   ....[65]....
        /*0d4c*/ 	.word	0x00017e50
        /*0d50*/ 	.word	0x00000002
        /*0d54*/ 	.word	0x00000060
        /*0d58*/ 	.short	0x010a
        /*0d5a*/ 	.byte	0x3f
	.zero		1


	//   ....[66]....
        /*0d5c*/ 	.word	0x00017ea0
        /*0d60*/ 	.word	0x00000000
        /*0d64*/ 	.word	0x00036860
        /*0d68*/ 	.short	0x010a
        /*0d6a*/ 	.byte	0x3f
	.zero		1


	//   ....[67]....
        /*0d6c*/ 	.word	0x000189f0
        /*0d70*/ 	.word	0x00000000
        /*0d74*/ 	.word	0x00036820
        /*0d78*/ 	.short	0x010a
        /*0d7a*/ 	.byte	0x3f
	.zero		1


	//   ....[68]....
        /*0d7c*/ 	.word	0x00018b90
        /*0d80*/ 	.word	0x00000006
        /*0d84*/ 	.word	0x00000000
        /*0d88*/ 	.short	0x010a
        /*0d8a*/ 	.byte	0x3f
	.zero		1


	//   ....[69]....
        /*0d8c*/ 	.word	0x00018be0
        /*0d90*/ 	.word	0x00000007
        /*0d94*/ 	.word	0x00000000
        /*0d98*/ 	.short	0x010a
        /*0d9a*/ 	.byte	0x3f
	.zero		1


	//   ....[70]....
        /*0d9c*/ 	.word	0x00018c30
        /*0da0*/ 	.word	0x00000004
        /*0da4*/ 	.word	0x00000000
        /*0da8*/ 	.short	0x010a
        /*0daa*/ 	.byte	0x3f
	.zero		1


	//----- nvinfo : EIATTR_NUM_MBARRIERS
	.align		4
.L_639:
        /*0dac*/ 	.byte	0x03, 0x38
        /*0dae*/ 	.short	0x0016


	//----- nvinfo : EIATTR_EXIT_INSTR_OFFSETS
	.align		4
        /*0db0*/ 	.byte	0x04, 0x1c
        /*0db2*/ 	.short	(.L_641 - .L_640)


	//   ....[0]....
.L_640:
        /*0db4*/ 	.word	0x00000a50


	//   ....[1]....
        /*0db8*/ 	.word	0x00010000


	//   ....[2]....
        /*0dbc*/ 	.word	0x00016cf0


	//----- nvinfo : EIATTR_MAX_THREADS
	.align		4
.L_641:
        /*0dc0*/ 	.byte	0x04, 0x05
        /*0dc2*/ 	.short	(.L_643 - .L_642)
.L_642:
        /*0dc4*/ 	.word	0x00000180
        /*0dc8*/ 	.word	0x00000001
        /*0dcc*/ 	.word	0x00000001


	//----- nvinfo : EIATTR_CRS_STACK_SIZE
	.align		4
.L_643:
        /*0dd0*/ 	.byte	0x04, 0x1e
        /*0dd2*/ 	.short	(.L_645 - .L_644)
.L_644:
        /*0dd4*/ 	.word	0x00000000


	//----- nvinfo : EIATTR_CBANK_PARAM_SIZE
	.align		4
.L_645:
        /*0dd8*/ 	.byte	0x03, 0x19
        /*0dda*/ 	.short	0x0af0


	//----- nvinfo : EIATTR_PARAM_CBANK
	.align		4
        /*0ddc*/ 	.byte	0x04, 0x0a
        /*0dde*/ 	.short	(.L_647 - .L_646)
	.align		4
.L_646:
        /*0de0*/ 	.word	index@(.nv.constant0._ZN7cutlass13device_kernelIN5flash11enable_sm90INS1_16FlashAttnFwdSm90INS1_25CollectiveMainloopFwdSm90ILi2EN4cute5tupleIJNS5_1CILi1EEES8_S8_EEENS6_IJNS7_ILi128EEENS7_ILi112EEENS7_ILi192EEEEEELi192ENS_10bfloat16_tEfNS_4arch4Sm90ELb0ELb0ELb1ELb1ELb0ELb0ELb0ELb1ELb1ELb1ELb1ELb0EEENS1_21CollectiveEpilogueFwdINS6_IJSA_SC_SB_EEES9_SE_SG_Li256ELb1ELb1ELb1ELb0EEENS1_36VarlenDynamicPersistentTileSchedulerILi128ELi112ELi256ELi128ELb1ELb1ELb1ELb0ELb1ELb1EEEEEEEEEvNT_6ParamsE)
        /*0de4*/ 	.short	0x0210
        /*0de6*/ 	.short	0x0af0


	//----- nvinfo : EIATTR_SW_WAR
	.align		4
.L_647:
        /*0de8*/ 	.byte	0x04, 0x36
        /*0dea*/ 	.short	(.L_649 - .L_648)
.L_648:
        /*0dec*/ 	.word	0x00000008
.L_649:


//--------------------- .nv.info._ZN7cutlass13device_kernelIN5flash11enable_sm90INS1_16FlashAttnFwdSm90INS1_25CollectiveMainloopFwdSm90ILi2EN4cute5tupleIJNS5_1CILi1EEES8_S8_EEENS6_IJNS7_ILi128EEENS7_ILi112EEENS7_ILi192EEEEEELi192ENS_10bfloat16_tEfNS_4arch4Sm90ELb0ELb0ELb1ELb1ELb0ELb1ELb0ELb1ELb1ELb1ELb1ELb0EEENS1_21CollectiveEpilogueFwdINS6_IJSA_SC_SB_EEES9_SE_SG_Li256ELb1ELb1ELb1ELb0EEENS1_36VarlenDynamicPersistentTileSchedulerILi128ELi112ELi256ELi128ELb1ELb1ELb1ELb0ELb1ELb1EEEEEEEEEvNT_6ParamsE --------------------------
	.section	.nv.info._ZN7cutlass13device_kernelIN5flash11enable_sm90INS1_16FlashAttnFwdSm90INS1_25CollectiveMainloopFwdSm90ILi2EN4cute5tupleIJNS5_1CILi1EEES8_S8_EEENS6_IJNS7_ILi128EEENS7_ILi112EEENS7_ILi192EEEEEELi192ENS_10bfloat16_tEfNS_4arch4Sm90ELb0ELb0ELb1ELb1ELb0ELb1ELb0ELb1ELb1ELb1ELb1ELb0EEENS1_21CollectiveEpilogueFwdINS6_IJSA_SC_SB_EEES9_SE_SG_Li256ELb1ELb1ELb1ELb0EEENS1_36VarlenDynamicPersistentTileSchedulerILi128ELi112ELi256ELi128ELb1ELb1ELb1ELb0ELb1ELb1EEEEEEEEEvNT_6ParamsE,"",@"SHT_CUDA_INFO"
	.sectionflags	@""
	.align	4


	//----- nvinfo : EIATTR_CUDA_API_VERSION
	.align		4
        /*0000*/ 	.byte	0x04, 0x37
        /*0002*/ 	.short	(.L_651 - .L_650)
.L_650:
        /*0004*/ 	.word	0x00000082


	//----- nvinfo : EIATTR_KPARAM_INFO
	.align		4
.L_651:
        /*0008*/ 	.byte	0x04, 0x17
        /*000a*/ 	.short	(.L_653 - .L_652)
.L_652:
        /*000c*/ 	.word	0x00000000
        /*0010*/ 	.short	0x0000
        /*0012*/ 	.short	0x0070
        /*0014*/ 	.byte	0x00, 0xf0, 0x01, 0x2a


	//----- nvinfo : EIATTR_SPARSE_MMA_MASK
	.align		4
.L_653:
        /*0018*/ 	.byte	0x03, 0x50
        /*001a*/ 	.short	0x0000


	//----- nvinfo : EIATTR_MAXREG_COUNT
	.align		4
        /*001c*/ 	.byte	0x03, 0x1b
        /*001e*/ 	.short	0x00a8


	//----- nvinfo : EIATTR_NUM_BARRIERS
	.align		4
        /*0020*/ 	.byte	0x02, 0x4c
        /*0022*/ 	.byte	0x10
	.zero		1


	//----- nvinfo : EIATTR_EXTERNS
	.align		4
        /*0024*/ 	.byte	0x04, 0x0f
        /*0026*/ 	.short	(.L_655 - .L_654)


	//   ....[0]....
	.align		4
.L_654:
        /*0028*/ 	.word	index@(__assertfail)


	//----- nvinfo : EIATTR_ANNOTATIONS
	.align		4
.L_655:
        /*002c*/ 	.byte	0x04, 0x55
        /*002e*/ 	.short	(.L_657 - .L_656)


	//   ....[0]....
.L_656:
        /* <DEDUP_REMOVED lines=120> */


	//----- nvinfo : EIATTR_MERCURY_ISA_VERSION
	.align		4
.L_657:
        /*0798*/ 	.byte	0x03, 0x5f
        /*079a*/ 	.short	0x0101


	//----- nvinfo : EIATTR_UNUSED_LOAD_BYTE_OFFSET
	.align		4
        /*079c*/ 	.byte	0x04, 0x44
        /*079e*/ 	.short	(.L_659 - .L_658)


	//   ....[0]....
.L_658:
        /*07a0*/ 	.word	0x00000a80
        /*07a4*/ 	.word	0x0000fff0


	//   ....[1]....
        /*07a8*/ 	.word	0x0001d550
        /*07ac*/ 	.word	0x0000fff0


	//----- nvinfo : EIATTR_INT_WARP_WIDE_INSTR_OFFSETS
	.align		4
.L_659:
        /*07b0*/ 	.byte	0x04, 0x31
        /*07b2*/ 	.short	(.L_661 - .L_660)


	//   ....[0]....
.L_660:
        /*07b4*/ 	.word	0x00000180


	//   ....[1]....
        /*07b8*/ 	.word	0x000001c0


	//   ....[2]....
        /*07bc*/ 	.word	0x00000280


	//   ....[3]....
        /*07c0*/ 	.word	0x000242b0


	//   ....[4]....
        /*07c4*/ 	.word	0x00024340


	//   ....[5]....
        /*07c8*/ 	.word	0x000280f0


	//   ....[6]....
        /*07cc*/ 	.word	0x00028150


	//----- nvinfo : EIATTR_COOP_GROUP_MASK_REGIDS
	.align		4
.L_661:
        /*07d0*/ 	.byte	0x04, 0x29
        /*07d2*/ 	.short	(.L_663 - .L_662)


	//   ....[0]....
.L_662:
        /*07d4*/ 	.word	0xffffffff


	//   ....[1]....
        /*07d8*/ 	.word	0xffffffff


	//   ....[2]....
        /*07dc*/ 	.word	0xffffffff


	//   ....[3]....
        /*07e0*/ 	.word	0xffffffff


	//   ....[4]....
        /*07e4*/ 	.word	0xffffffff


	//   ....[5]....
        /*07e8*/ 	.word	0xffffffff


	//   ....[6]....
        /*07ec*/ 	.word	0xffffffff


	//   ....[7]....
        /*07f0*/ 	.word	0xffffffff


	//   ....[8]....
        /*07f4*/ 	.word	0xffffffff


	//   ....[9]....
        /*07f8*/ 	.word	0xffffffff


	//   ....[10]....
        /*07fc*/ 	.word	0xffffffff


	//   ....[11]....
        /*0800*/ 	.word	0xffffffff


	//   ....[12]....
        /*0804*/ 	.word	0xffffffff


	//   ....[13]....
        /*0808*/ 	.word	0xffffffff


	//   ....[14]....
        /*080c*/ 	.word	0xffffffff


	//   ....[15]....
        /*0810*/ 	.word	0xffffffff


	//   ....[16]....
        /*0814*/ 	.word	0xffffffff


	//   ....[17]....
        /*0818*/ 	.word	0xffffffff


	//   ....[18]....
        /*081c*/ 	.word	0xffffffff


	//   ....[19]....
        /*0820*/ 	.word	0xffffffff


	//   ....[20]....
        /*0824*/ 	.word	0xffffffff


	//   ....[21]....
        /*0828*/ 	.word	0xffffffff


	//   ....[22]....
        /*082c*/ 	.word	0xffffffff


	//   ....[23]....
        /*0830*/ 	.word	0xffffffff


	//   ....[24]....
        /*0834*/ 	.word	0xffffffff


	//   ....[25]....
        /*0838*/ 	.word	0xffffffff


	//   ....[26]....
        /*083c*/ 	.word	0xffffffff


	//   ....[27]....
        /*0840*/ 	.word	0xffffffff


	//   ....[28]....
        /*0844*/ 	.word	0xffffffff


	//   ....[29]....
        /*0848*/ 	.word	0xffffffff


	//   ....[30]....
        /*084c*/ 	.word	0xffffffff


	//   ....[31]....
        /*0850*/ 	.word	0xffffffff


	//   ....[32]....
        /*0854*/ 	.word	0xffffffff


	//   ....[33]....
        /*0858*/ 	.word	0xffffffff


	//   ....[34]....
        /*085c*/ 	.word	0xffffffff


	//   ....[35]....
        /*0860*/ 	.word	0xffffffff


	//   ....[36]....
        /*0864*/ 	.word	0xffffffff


	//   ....[37]....
        /*0868*/ 	.word	0xffffffff


	//   ....[38]....
        /*086c*/ 	.word	0xffffffff


	//   ....[39]....
        /*0870*/ 	.word	0xffffffff


	//   ....[40]....
        /*0874*/ 	.word	0xffffffff


	//   ....[41]....
        /*0878*/ 	.word	0xffffffff


	//   ....[42]....
        /*087c*/ 	.word	0xffffffff


	//   ....[43]....
        /*0880*/ 	.word	0xffffffff


	//   ....[44]....
        /*0884*/ 	.word	0xffffffff


	//   ....[45]....
        /*0888*/ 	.word	0xffffffff


	//   ....[46]....
        /*088c*/ 	.word	0xffffffff


	//   ....[47]....
        /*0890*/ 	.word	0xffffffff


	//   ....[48]....
        /*0894*/ 	.word	0xffffffff


	//   ....[49]....
        /*0898*/ 	.word	0xffffffff


	//   ....[50]....
        /*089c*/ 	.word	0xffffffff


	//   ....[51]....
        /*08a0*/ 	.word	0xffffffff


	//   ....[52]....
        /*08a4*/ 	.word	0xffffffff


	//   ....[53]....
        /*08a8*/ 	.word	0xffffffff


	//   ....[54]....
        /*08ac*/ 	.word	0xffffffff


	//   ....[55]....
        /*08b0*/ 	.word	0xffffffff


	//   ....[56]....
        /*08b4*/ 	.word	0xffffffff


	//   ....[57]....
        /*08b8*/ 	.word	0xffffffff


	//   ....[58]....
        /*08bc*/ 	.word	0xffffffff


	//   ....[59]....
        /*08c0*/ 	.word	0xffffffff


	//   ....[60]....
        /*08c4*/ 	.word	0xffffffff


	//   ....[61]....
        /*08c8*/ 	.word	0xffffffff


	//   ....[62]....
        /*08cc*/ 	.word	0xffffffff


	//   ....[63]....
        /*08d0*/ 	.word	0xffffffff


	//   ....[64]....
        /*08d4*/ 	.word	0xffffffff


	//   ....[65]....
        /*08d8*/ 	.word	0xffffffff


	//   ....[66]....
        /*08dc*/ 	.word	0xffffffff


	//   ....[67]....
        /*08e0*/ 	.word	0xffffffff


	//   ....[68]....
        /*08e4*/ 	.word	0xffffffff


	//   ....[69]....
        /*08e8*/ 	.word	0xffffffff


	//   ....[70]....
        /*08ec*/ 	.word	0xffffffff


	//   ....[71]....
        /*08f0*/ 	.word	0xffffffff


	//   ....[72]....
        /*08f4*/ 	.word	0xffffffff


	//   ....[73]....
        /*08f8*/ 	.word	0xffffffff


	//   ....[74]....
        /*08fc*/ 	.word	0xffffffff


	//   ....[75]....
        /*0900*/ 	.word	0xffffffff


	//   ....[76]....
        /*0904*/ 	.word	0xffffffff


	//   ....[77]....
        /*0908*/ 	.word	0xffffffff


	//   ....[78]....
        /*090c*/ 	.word	0xffffffff


	//   ....[79]....
        /*0910*/ 	.word	0xffffffff


	//   ....[80]....
        /*0914*/ 	.word	0xffffffff


	//   ....[81]....
        /*0918*/ 	.word	0xffffffff


	//   ....[82]....
        /*091c*/ 	.word	0xffffffff


	//   ....[83]....
        /*0920*/ 	.word	0xffffffff


	//   ....[84]....
        /*0924*/ 	.word	0xffffffff


	//   ....[85]....
        /*0928*/ 	.word	0xffffffff


	//   ....[86]....
        /*092c*/ 	.word	0xffffffff


	//   ....[87]....
        /*0930*/ 	.word	0xffffffff


	//   ....[88]....
        /*0934*/ 	.word	0xffffffff


	//   ....[89]....
        /*0938*/ 	.word	0xffffffff


	//   ....[90]....
        /*093c*/ 	.word	0xffffffff


	//   ....[91]....
        /*0940*/ 	.word	0xffffffff


	//   ....[92]....
        /*0944*/ 	.word	0xffffffff


	//   ....[93]....
        /*0948*/ 	.word	0xffffffff


	//   ....[94]....
        /*094c*/ 	.word	0xffffffff


	//   ....[95]....
        /*0950*/ 	.word	0xffffffff


	//   ....[96]....
        /*0954*/ 	.word	0xffffffff


	//   ....[97]....
        /*0958*/ 	.word	0xffffffff


	//   ....[98]....
        /*095c*/ 	.word	0xffffffff


	//   ....[99]....
        /*0960*/ 	.word	0xffffffff


	//   ....[100]....
        /*0964*/ 	.word	0xffffffff


	//   ....[101]....
        /*0968*/ 	.word	0xffffffff


	//   ....[102]....
        /*096c*/ 	.word	0xffffffff


	//   ....[103]....
        /*0970*/ 	.word	0xffffffff


	//   ....[104]....
        /*0974*/ 	.word	0xffffffff


	//   ....[105]....
        /*0978*/ 	.word	0xffffffff


	//   ....[106]....
        /*097c*/ 	.word	0x0500000f


	//   ....[107]....
        /*0980*/ 	.word	0x0500000f


	//   ....[108]....
        /*0984*/ 	.word	0x0500000f


	//   ....[109]....
        /*0988*/ 	.word	0x0500000f


	//   ....[110]....
        /*098c*/ 	.word	0x0500000f


	//   ....[111]....
        /*0990*/ 	.word	0x0500000f


	//   ....[112]....
        /*0994*/ 	.word	0x0500000f


	//   ....[113]....
        /*0998*/ 	.word	0x0500000f


	//   ....[114]....
        /*099c*/ 	.word	0x0500000f


	//   ....[115]....
        /*09a0*/ 	.word	0x0500000f


	//   ....[116]....
        /*09a4*/ 	.word	0x0500000f


	//   ....[117]....
        /*09a8*/ 	.word	0x0500000f


	//   ....[118]....
        /*09ac*/ 	.word	0x0500000f


	//   ....[119]....
        /*09b0*/ 	.word	0x0500000f


	//   ....[120]....
        /*09b4*/ 	.word	0x0500000f


	//   ....[121]....
        /*09b8*/ 	.word	0x0500000f


	//   ....[122]....
        /*09bc*/ 	.word	0x0500000f


	//   ....[123]....
        /*09c0*/ 	.word	0x0500000f


	//   ....[124]....
        /*09c4*/ 	.word	0x0500000f


	//   ....[125]....
        /*09c8*/ 	.word	0x0500000f


	//   ....[126]....
        /*09cc*/ 	.word	0x0500000f


	//   ....[127]....
        /*09d0*/ 	.word	0x0500000f


	//   ....[128]....
        /*09d4*/ 	.word	0x0500000f


	//   ....[129]....
        /*09d8*/ 	.word	0x0500000f


	//   ....[130]....
        /*09dc*/ 	.word	0x0500000f


	//   ....[131]....
        /*09e0*/ 	.word	0x0500000f


	//   ....[132]....
        /*09e4*/ 	.word	0x0500000f


	//   ....[133]....
        /*09e8*/ 	.word	0x0500000f


	//   ....[134]....
        /*09ec*/ 	.word	0x0500000f


	//   ....[135]....
        /*09f0*/ 	.word	0x0500000f


	//   ....[136]....
        /*09f4*/ 	.word	0x0500000f


	//   ....[137]....
        /*09f8*/ 	.word	0x0500000f


	//   ....[138]....
        /*09fc*/ 	.word	0x0500000f


	//   ....[139]....
        /*0a00*/ 	.word	0x0500000f


	//   ....[140]....
        /*0a04*/ 	.word	0x0500000f


	//   ....[141]....
        /*0a08*/ 	.word	0x0500000f


	//   ....[142]....
        /*0a0c*/ 	.word	0x0500000f


	//   ....[143]....
        /*0a10*/ 	.word	0x0500000f


	//   ....[144]....
        /*0a14*/ 	.word	0x0500000f


	//   ....[145]....
        /*0a18*/ 	.word	0x0500000f


	//   ....[146]....
        /*0a1c*/ 	.word	0x0500000f


	//   ....[147]....
        /*0a20*/ 	.word	0x0500000f


	//   ....[148]....
        /*0a24*/ 	.word	0x0500000f


	//   ....[149]....
        /*0a28*/ 	.word	0x0500000f


	//   ....[150]....
        /*0a2c*/ 	.word	0x0500000f


	//----- nvinfo : EIATTR_COOP_GROUP_INSTR_OFFSETS
	.align		4
.L_663:
        /*0a30*/ 	.byte	0x04, 0x28
        /*0a32*/ 	.short	(.L_665 - .L_664)


	//   ....[0]....
.L_664:
        /*0a34*/ 	.word	0x00000060


	//   ....[1]....
        /*0a38*/ 	.word	0x00000190


	//   ....[2]....
        /*0a3c*/ 	.word	0x00000290


	//   ....[3]....
        /*0a40*/ 	.word	0x00000400


	//   ....[4]....
        /*0a44*/ 	.word	0x00000560


	//   ....[5]....
        /*0a48*/ 	.word	0x00000680


	//   ....[6]....
        /*0a4c*/ 	.word	0x000007e0


	//   ....[7]....
        /*0a50*/ 	.word	0x0000b320


	//   ....[8]....
        /*0a54*/ 	.word	0x0000b860


	//   ....[9]....
        /*0a58*/ 	.word	0x0000b870


	//   ....[10]....
        /*0a5c*/ 	.word	0x0000b880


	//   ....[11]....
        /*0a60*/ 	.word	0x0000b890


	//   ....[12]....
        /*0a64*/ 	.word	0x0000e420


	//   ....[13]....
        /*0a68*/ 	.word	0x0000e430


	//   ....[14]....
        /*0a6c*/ 	.word	0x0000e440


	//   ....[15]....
        /*0a70*/ 	.word	0x0000e450


	//   ....[16]....
        /*0a74*/ 	.word	0x000157b0


	//   ....[17]....
        /*0a78*/ 	.word	0x00015810


	//   ....[18]....
        /*0a7c*/ 	.word	0x00015e10


	//   ....[19]....
        /*0a80*/ 	.word	0x00015ea0


	//   ....[20]....
        /*0a84*/ 	.word	0x0001b220


	//   ....[21]....
        /*0a88*/ 	.word	0x0001b240


	//   ....[22]....
        /*0a8c*/ 	.word	0x0001b820


	//   ....[23]....
        /*0a90*/ 	.word	0x0001b8d0


	//   ....[24]....
        /*0a94*/ 	.word	0x0001ccd0


	//   ....[25]....
        /*0a98*/ 	.word	0x0001cce0


	//   ....[26]....
        /*0a9c*/ 	.word	0x0001cd10


	//   ....[27]....
        /*0aa0*/ 	.word	0x0001cd20


	//   ....[28]....
        /*0aa4*/ 	.word	0x0001e2d0


	//   ....[29]....
        /*0aa8*/ 	.word	0x0001e2e0


	//   ....[30]....
        /*0aac*/ 	.word	0x0001e2f0


	//   ....[31]....
        /*0ab0*/ 	.word	0x0001e300


	//   ....[32]....
        /*0ab4*/ 	.word	0x0001ebe0


	//   ....[33]....
        /*0ab8*/ 	.word	0x0001ec40


	//   ....[34]....
        /*0abc*/ 	.word	0x0001ed50


	//   ....[35]....
        /*0ac0*/ 	.word	0x0001ed70


	//   ....[36]....
        /*0ac4*/ 	.word	0x0001ee70


	//   ....[37]....
        /*0ac8*/ 	.word	0x0001ee90


	//   ....[38]....
        /*0acc*/ 	.word	0x0001efa0


	//   ....[39]....
        /*0ad0*/ 	.word	0x0001efc0


	//   ....[40]....
        /*0ad4*/ 	.word	0x0001f470


	//   ....[41]....
        /*0ad8*/ 	.word	0x0001f4b0


	//   ....[42]....
        /*0adc*/ 	.word	0x0001fd60


	//   ....[43]....
        /*0ae0*/ 	.word	0x0001fd70


	//   ....[44]....
        /*0ae4*/ 	.word	0x00020cd0


	//   ....[45]....
        /*0ae8*/ 	.word	0x00020d00


	//   ....[46]....
        /*0aec*/ 	.word	0x00020e20


	//   ....[47]....
        /*0af0*/ 	.word	0x00020e40


	//   ....[48]....
        /*0af4*/ 	.word	0x00020f40


	//   ....[49]....
        /*0af8*/ 	.word	0x00020f60


	//   ....[50]....
        /*0afc*/ 	.word	0x00021070


	//   ....[51]....
        /*0b00*/ 	.word	0x00021090


	//   ....[52]....
        /*0b04*/ 	.word	0x00021220


	//   ....[53]....
        /*0b08*/ 	.word	0x00021450


	//   ....[54]....
        /*0b0c*/ 	.word	0x00021480


	//   ....[55]....
        /*0b10*/ 	.word	0x000214b0


	//   ....[56]....
        /*0b14*/ 	.word	0x000214e0


	//   ....[57]....
        /*0b18*/ 	.word	0x00021510


	//   ....[58]....
        /*0b1c*/ 	.word	0x00021540


	//   ....[59]....
        /*0b20*/ 	.word	0x000216e0


	//   ....[60]....
        /*0b24*/ 	.word	0x00021710


	//   ....[61]....
        /*0b28*/ 	.word	0x00021740


	//   ....[62]....
        /*0b2c*/ 	.word	0x00021770


	//   ....[63]....
        /*0b30*/ 	.word	0x000217a0


	//   ....[64]....
        /*0b34*/ 	.word	0x000217d0


	//   ....[65]....
        /*0b38*/ 	.word	0x00021860


	//   ....[66]....
        /*0b3c*/ 	.word	0x00021890


	//   ....[67]....
        /*0b40*/ 	.word	0x000218a0


	//   ....[68]....
        /*0b44*/ 	.word	0x00021950


	//   ....[69]....
        /*0b48*/ 	.word	0x00022b20


	//   ....[70]....
        /*0b4c*/ 	.word	0x00024890


	//   ....[71]....
        /*0b50*/ 	.word	0x00025480


	//   ....[72]....
        /*0b54*/ 	.word	0x000254c0


	//   ....[73]....
        /*0b58*/ 	.word	0x00025580


	//   ....[74]....
        /*0b5c*/ 	.word	0x00025590


	//   ....[75]....
        /*0b60*/ 	.word	0x00025630


	//   ....[76]....
        /*0b64*/ 	.word	0x00025640


	//   ....[77]....
        /*0b68*/ 	.word	0x000256e0


	//   ....[78]....
        /*0b6c*/ 	.word	0x000256f0


	//   ....[79]....
        /*0b70*/ 	.word	0x00025790


	//   ....[80]....
        /*0b74*/ 	.word	0x000257a0


	//   ....[81]....
        /*0b78*/ 	.word	0x00025840


	//   ....[82]....
        /*0b7c*/ 	.word	0x00025850


	//   ....[83]....
        /*0b80*/ 	.word	0x000258f0


	//   ....[84]....
        /*0b84*/ 	.word	0x00025900


	//   ....[85]....
        /*0b88*/ 	.word	0x00025950


	//   ....[86]....
        /*0b8c*/ 	.word	0x00025990


	//   ....[87]....
        /*0b90*/ 	.word	0x00028970


	//   ....[88]....
        /*0b94*/ 	.word	0x000289a0


	//   ....[89]....
        /*0b98*/ 	.word	0x000289f0


	//   ....[90]....
        /*0b9c*/ 	.word	0x00028a20


	//   ....[91]....
        /*0ba0*/ 	.word	0x00028a50


	//   ....[92]....
        /*0ba4*/ 	.word	0x00028a80


	//   ....[93]....
        /*0ba8*/ 	.word	0x00028ab0


	//   ....[94]....
        /*0bac*/ 	.word	0x00028ae0


	//   ....[95]....
        /*0bb0*/ 	.word	0x00028cb0


	//   ....[96]....
        /*0bb4*/ 	.word	0x00028ce0


	//   ....[97]....
        /*0bb8*/ 	.word	0x00028d10


	//   ....[98]....
        /*0bbc*/ 	.word	0x00028d40


	//   ....[99]....
        /*0bc0*/ 	.word	0x00028d70


	//   ....[100]....
        /*0bc4*/ 	.word	0x00028da0


	//   ....[101]....
        /*0bc8*/ 	.word	0x00028e60


	//   ....[102]....
        /*0bcc*/ 	.word	0x00028e80


	//   ....[103]....
        /*0bd0*/ 	.word	0x00028e90


	//   ....[104]....
        /*0bd4*/ 	.word	0x00028ef0


	//   ....[105]....
        /*0bd8*/ 	.word	0x00029600


	//   ....[106]....
        /*0bdc*/ 	.word	0x00029a20


	//   ....[107]....
        /*0be0*/ 	.word	0x00029ab0


	//   ....[108]....
        /*0be4*/ 	.word	0x00029b00


	//   ....[109]....
        /*0be8*/ 	.word	0x00029b50


	//   ....[110]....
        /*0bec*/ 	.word	0x00029c30


	//   ....[111]....
        /*0bf0*/ 	.word	0x00029cc0


	//   ....[112]....
        /*0bf4*/ 	.word	0x00029d20


	//   ....[113]....
        /*0bf8*/ 	.word	0x00029d80


	//   ....[114]....
        /*0bfc*/ 	.word	0x00029fd0


	//   ....[115]....
        /*0c00*/ 	.word	0x0002a2c0


	//   ....[116]....
        /*0c04*/ 	.word	0x0002a440


	//   ....[117]....
        /*0c08*/ 	.word	0x0002a490


	//   ....[118]....
        /*0c0c*/ 	.word	0x0002a560


	//   ....[119]....
        /*0c10*/ 	.word	0x0002a670


	//   ....[120]....
        /*0c14*/ 	.word	0x0002a6d0


	//   ....[121]....
        /*0c18*/ 	.word	0x0002a7e0


	//   ....[122]....
        /*0c1c*/ 	.word	0x0002a840


	//   ....[123]....
        /*0c20*/ 	.word	0x0002a950


	//   ....[124]....
        /*0c24*/ 	.word	0x0002a9b0


	//   ....[125]....
        /*0c28*/ 	.word	0x0002aac0


	//   ....[126]....
        /*0c2c*/ 	.word	0x0002ab20


	//   ....[127]....
        /*0c30*/ 	.word	0x0002ac30


	//   ....[128]....
        /*0c34*/ 	.word	0x0002ac90


	//   ....[129]....
        /*0c38*/ 	.word	0x0002ada0


	//   ....[130]....
        /*0c3c*/ 	.word	0x0002ae00


	//   ....[131]....
        /*0c40*/ 	.word	0x0002aee0


	//   ....[132]....
        /*0c44*/ 	.word	0x0002b250


	//   ....[133]....
        /*0c48*/ 	.word	0x0002b300


	//   ....[134]....
        /*0c4c*/ 	.word	0x0002b470


	//   ....[135]....
        /*0c50*/ 	.word	0x0002b500


	//   ....[136]....
        /*0c54*/ 	.word	0x0002b580


	//   ....[137]....
        /*0c58*/ 	.word	0x0002b600


	//   ....[138]....
        /*0c5c*/ 	.word	0x0002b680


	//   ....[139]....
        /*0c60*/ 	.word	0x0002b710


	//   ....[140]....
        /*0c64*/ 	.word	0x0002b7b0


	//   ....[141]....
        /*0c68*/ 	.word	0x0002b880


	//   ....[142]....
        /*0c6c*/ 	.word	0x0002b900


	//   ....[143]....
        /*0c70*/ 	.word	0x0002b980


	//   ....[144]....
        /*0c74*/ 	.word	0x0002ba00


	//   ....[145]....
        /*0c78*/ 	.word	0x0002ba90


	//   ....[146]....
        /*0c7c*/ 	.word	0x0002bb10


	//   ....[147]....
        /*0c80*/ 	.word	0x0002bbb0


	//   ....[148]....
        /*0c84*/ 	.word	0x0002bc00


	//   ....[149]....
        /*0c88*/ 	.word	0x0002bc90


	//   ....[150]....
        /*0c8c*/ 	.word	0x0002bdc0


	//----- nvinfo : EIATTR_REG_RECONFIG
	.align		4
.L_665:
        /*0c90*/ 	.byte	0x01, 0x54
	.zero		2


	//----- nvinfo : EIATTR_SYSCALL_OFFSETS
	.align		4
        /*0c94*/ 	.byte	0x04, 0x46
        /*0c96*/ 	.short	(.L_667 - .L_666)


	//   ....[0]....
.L_666:
        /*0c98*/ 	.word	0x00001c70


	//   ....[1]....
        /*0c9c*/ 	.word	0x00001dc0


	//   ....[2]....
        /*0ca0*/ 	.word	0x0000b490


	//   ....[3]....
        /*0ca4*/ 	.word	0x0000b7e0


	//   ....[4]....
        /*0ca8*/ 	.word	0x000244b0


	//   ....[5]....
        /*0cac*/ 	.word	0x00024600


	//   ....[6]....
        /*0cb0*/ 	.word	0x000246f0


	//   ....[7]....
        /*0cb4*/ 	.word	0x00025050


	//----- nvinfo : EIATTR_MBARRIER_INSTR_OFFSETS
	.align		4
.L_667:
        /*0cb8*/ 	.byte	0x04, 0x39
        /*0cba*/ 	.short	(.L_669 - .L_668)


	//   ....[0]....
.L_668:
        /*0cbc*/ 	.word	0x000002b0
        /*0cc0*/ 	.word	0x000000ff
        /*0cc4*/ 	.word	0x00036800
        /*0cc8*/ 	.short	0x0100
        /*0cca*/ 	.byte	0x08
	.zero		1


	//   ....[1]....
        /*0ccc*/ 	.word	0x000002c0
        /*0cd0*/ 	.word	0x000000ff
        /*0cd4*/ 	.word	0x00036820
        /*0cd8*/ 	.short	0x0100
        /*0cda*/ 	.byte	0x08
	.zero		1


	//   ....[2]....
        /*0cdc*/ 	.word	0x000003b0
        /*0ce0*/ 	.word	0x000000ff
        /*0ce4*/ 	.word	0x00036830
        /*0ce8*/ 	.short	0x0100
        /*0cea*/ 	.byte	0x08
	.zero		1


	//   ....[3]....
        /*0cec*/ 	.word	0x000003c0
        /*0cf0*/ 	.word	0x000000ff
        /*0cf4*/ 	.word	0x00036840
        /*0cf8*/ 	.short	0x0100
        /*0cfa*/ 	.byte	0x08
	.zero		1


	//   ....[4]....
        /*0cfc*/ 	.word	0x000003d0
        /*0d00*/ 	.word	0x000000ff
        /*0d04*/ 	.word	0x00036838
        /*0d08*/ 	.short	0x0100
        /*0d0a*/ 	.byte	0x08
	.zero		1


	//   ....[5]....
        /*0d0c*/ 	.word	0x000003e0
        /*0d10*/ 	.word	0x000000ff
        /*0d14*/ 	.word	0x00036848
        /*0d18*/ 	.short	0x0100
        /*0d1a*/ 	.byte	0x08
	.zero		1


	//   ....[6]....
        /*0d1c*/ 	.word	0x00000510
        /*0d20*/ 	.word	0x000000ff
        /*0d24*/ 	.word	0x00036850
        /*0d28*/ 	.short	0x0100
        /*0d2a*/ 	.byte	0x08
	.zero		1


	//   ....[7]....
        /*0d2c*/ 	.word	0x00000520
        /*0d30*/ 	.word	0x000000ff
        /*0d34*/ 	.word	0x00036860
        /*0d38*/ 	.short	0x0100
        /*0d3a*/ 	.byte	0x08
	.zero		1


	//   ....[8]....
        /*0d3c*/ 	.word	0x00000530
        /*0d40*/ 	.word	0x000000ff
        /*0d44*/ 	.word	0x00036858
        /*0d48*/ 	.short	0x0100
        /*0d4a*/ 	.byte	0x08
	.zero		1


	//   ....[9]....
        /*0d4c*/ 	.word	0x00000540
        /*0d50*/ 	.word	0x000000ff
        /*0d54*/ 	.word	0x00036868
        /*0d58*/ 	.short	0x0100
        /*0d5a*/ 	.byte	0x08
	.zero		1


	//   ....[10]....
        /*0d5c*/ 	.word	0x00000630
        /*0d60*/ 	.word	0x000000ff
        /*0d64*/ 	.word	0x00036870
        /*0d68*/ 	.short	0x0100
        /*0d6a*/ 	.byte	0x06
	.zero		1


	//   ....[11]....
        /*0d6c*/ 	.word	0x00000640
        /*0d70*/ 	.word	0x000000ff
        /*0d74*/ 	.word	0x00036880
        /*0d78*/ 	.short	0x0100
        /*0d7a*/ 	.byte	0x06
	.zero		1


	//   ....[12]....
        /*0d7c*/ 	.word	0x00000650
        /*0d80*/ 	.word	0x000000ff
        /*0d84*/ 	.word	0x00036878
        /*0d88*/ 	.short	0x0100
        /*0d8a*/ 	.byte	0x06
	.zero		1


	//   ....[13]....
        /*0d8c*/ 	.word	0x00000660
        /*0d90*/ 	.word	0x000000ff
        /*0d94*/ 	.word	0x00036888
        /*0d98*/ 	.short	0x0100
        /*0d9a*/ 	.byte	0x06
	.zero		1


	//   ....[14]....
        /*0d9c*/ 	.word	0x00000790
        /*0da0*/ 	.word	0x000000ff
        /*0da4*/ 	.word	0x00036890
        /*0da8*/ 	.short	0x0100
        /*0daa*/ 	.byte	0x08
	.zero		1


	//   ....[15]....
        /*0dac*/ 	.word	0x000007a0
        /*0db0*/ 	.word	0x000000ff
        /*0db4*/ 	.word	0x000368a0
        /*0db8*/ 	.short	0x0100
        /*0dba*/ 	.byte	0x08
	.zero		1


	//   ....[16]....
        /*0dbc*/ 	.word	0x000007b0
        /*0dc0*/ 	.word	0x000000ff
        /*0dc4*/ 	.word	0x00036898
        /*0dc8*/ 	.short	0x0100
        /*0dca*/ 	.byte	0x08
	.zero		1


	//   ....[17]....
        /*0dcc*/ 	.word	0x000007c0
        /*0dd0*/ 	.word	0x000000ff
        /*0dd4*/ 	.word	0x000368a8
        /*0dd8*/ 	.short	0x0100
        /*0dda*/ 	.byte	0x08
	.zero		1


	//   ....[18]....
        /*0ddc*/ 	.word	0x000008f0
        /*0de0*/ 	.word	0x000000ff
        /*0de4*/ 	.word	0x000368b0
        /*0de8*/ 	.short	0x0100
        /*0dea*/ 	.byte	0x08
	.zero		1


	//   ....[19]....
        /*0dec*/ 	.word	0x00000900
        /*0df0*/ 	.word	0x000000ff
        /*0df4*/ 	.word	0x000368c0
        /*0df8*/ 	.short	0x0100
        /*0dfa*/ 	.byte	0x08
	.zero		1


	//   ....[20]....
        /*0dfc*/ 	.word	0x00000910
        /*0e00*/ 	.word	0x000000ff
        /*0e04*/ 	.word	0x000368b8
        /*0e08*/ 	.short	0x0100
        /*0e0a*/ 	.byte	0x08
	.zero		1


	//   ....[21]....
        /*0e0c*/ 	.word	0x00000920
        /*0e10*/ 	.word	0x000000ff
        /*0e14*/ 	.word	0x000368c8
        /*0e18*/ 	.short	0x0100
        /*0e1a*/ 	.byte	0x08
	.zero		1


	//   ....[22]....
        /*0e1c*/ 	.word	0x00003960
        /*0e20*/ 	.word	0x00000062
        /*0e24*/ 	.word	0x00036890
        /*0e28*/ 	.short	0x010a
        /*0e2a*/ 	.byte	0x3f
	.zero		1


	//   ....[23]....
        /*0e2c*/ 	.word	0x00006f20
        /*0e30*/ 	.word	0x00000062
        /*0e34*/ 	.word	0x00036890
        /*0e38*/ 	.short	0x010a
        /*0e3a*/ 	.byte	0x3f
	.zero		1


	//   ....[24]....
        /*0e3c*/ 	.word	0x0000a1e0
        /*0e40*/ 	.word	0x00000062
        /*0e44*/ 	.word	0x00036890
        /*0e48*/ 	.short	0x010a
        /*0e4a*/ 	.byte	0x3f
	.zero		1


	//   ....[25]....
        /*0e4c*/ 	.word	0x0000a5b0
        /*0e50*/ 	.word	0x00000028
        /*0e54*/ 	.word	0x00000000
        /*0e58*/ 	.short	0x0101
        /*0e5a*/ 	.byte	0x3f
	.zero		1


	//   ....[26]....
        /*0e5c*/ 	.word	0x0000a5f0
        /*0e60*/ 	.word	0x00000062
        /*0e64*/ 	.word	0x000368b0
        /*0e68*/ 	.short	0x010a
        /*0e6a*/ 	.byte	0x3f
	.zero		1


	//   ....[27]....
        /*0e6c*/ 	.word	0x0000ac70
        /*0e70*/ 	.word	0x00000062
        /*0e74*/ 	.word	0x00000000
        /*0e78*/ 	.short	0x0101
        /*0e7a*/ 	.byte	0x3f
	.zero		1


	//   ....[28]....
        /*0e7c*/ 	.word	0x0000b510
        /*0e80*/ 	.word	0x00000002
        /*0e84*/ 	.word	0x00036800
        /*0e88*/ 	.short	0x010a
        /*0e8a*/ 	.byte	0x3f
	.zero		1


	//   ....[29]....
        /*0e8c*/ 	.word	0x0000b560
        /*0e90*/ 	.word	0x00000002
        /*0e94*/ 	.word	0x00036800
        /*0e98*/ 	.short	0x010a
        /*0e9a*/ 	.byte	0x3f
	.zero		1


	//   ....[30]....
        /*0e9c*/ 	.word	0x0000bfc0
        /*0ea0*/ 	.word	0x00000002
        /*0ea4*/ 	.word	0x00036800
        /*0ea8*/ 	.short	0x010a
        /*0eaa*/ 	.byte	0x3f
	.zero		1


	//   ....[31]....
        /*0eac*/ 	.word	0x0000e970
        /*0eb0*/ 	.word	0x00000002
        /*0eb4*/ 	.word	0x00036800
        /*0eb8*/ 	.short	0x010a
        /*0eba*/ 	.byte	0x3f
	.zero		1


	//   ....[32]....
        /*0ebc*/ 	.word	0x00011420
        /*0ec0*/ 	.word	0x00000000
        /*0ec4*/ 	.word	0x00036830
        /*0ec8*/ 	.short	0x010a
        /*0eca*/ 	.byte	0x3f
	.zero		1


	//   ....[33]....
        /*0ecc*/ 	.word	0x000114a0
        /*0ed0*/ 	.word	0x00000000
        /*0ed4*/ 	.word	0x00036830
        /*0ed8*/ 	.short	0x010a
        /*0eda*/ 	.byte	0x3f
	.zero		1


	//   ....[34]....
        /*0edc*/ 	.word	0x00016420
        /*0ee0*/ 	.word	0x00000007
        /*0ee4*/ 	.word	0x00000000
        /*0ee8*/ 	.short	0x0101
        /*0eea*/ 	.byte	0x3f
	.zero		1


	//   ....[35]....
        /*0eec*/ 	.word	0x00016ed0
        /*0ef0*/ 	.word	0x0000000c
        /*0ef4*/ 	.word	0x00036830
        /*0ef8*/ 	.short	0x010a
        /*0efa*/ 	.byte	0x3f
	.zero		1


	//   ....[36]....
        /*0efc*/ 	.word	0x00016f50
        /*0f00*/ 	.word	0x0000000c
        /*0f04*/ 	.word	0x00036830
        /*0f08*/ 	.short	0x010a
        /*0f0a*/ 	.byte	0x3f
	.zero		1


	//   ....[37]....
        /*0f0c*/ 	.word	0x0001a600
        /*0f10*/ 	.word	0x0000000d
        /*0f14*/ 	.word	0x00036850
        /*0f18*/ 	.short	0x010a
        /*0f1a*/ 	.byte	0x3f
	.zero		1


	//   ....[38]....
        /*0f1c*/ 	.word	0x0001a650
        /*0f20*/ 	.word	0x0000000d
        /*0f24*/ 	.word	0x00036850
        /*0f28*/ 	.short	0x010a
        /*0f2a*/ 	.byte	0x3f
	.zero		1


	//   ....[39]....
        /*0f2c*/ 	.word	0x0001c0d0
        /*0f30*/ 	.word	0x0000000c
        /*0f34*/ 	.word	0x00000000
        /*0f38*/ 	.short	0x0101
        /*0f3a*/ 	.byte	0x3f
	.zero		1


	//   ....[40]....
        /*0f3c*/ 	.word	0x0001c150
        /*0f40*/ 	.word	0x0000000d
        /*0f44*/ 	.word	0x00000000
        /*0f48*/ 	.short	0x0101
        /*0f4a*/ 	.byte	0x3f
	.zero		1


	//   ....[41]....
        /*0f4c*/ 	.word	0x0001c8f0
        /*0f50*/ 	.word	0x00000000
        /*0f54*/ 	.word	0x00036850
        /*0f58*/ 	.short	0x010a
        /*0f5a*/ 	.byte	0x3f
	.zero		1


	//   ....[42]....
        /*0f5c*/ 	.word	0x0001c990
        /*0f60*/ 	.word	0x00000000
        /*0f64*/ 	.word	0x00036850
        /*0f68*/ 	.short	0x010a
        /*0f6a*/ 	.byte	0x3f
	.zero		1


	//   ....[43]....
        /*0f6c*/ 	.word	0x0001cee0
        /*0f70*/ 	.word	0x00000008
        /*0f74*/ 	.word	0x00000000
        /*0f78*/ 	.short	0x0101
        /*0f7a*/ 	.byte	0x3f
	.zero		1


	//   ....[44]....
        /*0f7c*/ 	.word	0x0001ec00
        /*0f80*/ 	.word	0x00000003
        /*0f84*/ 	.word	0x00000000
        /*0f88*/ 	.short	0x0101
        /*0f8a*/ 	.byte	0x3f
	.zero		1


	//   ....[45]....
        /*0f8c*/ 	.word	0x0001f490
        /*0f90*/ 	.word	0x00000006
        /*0f94*/ 	.word	0x00000000
        /*0f98*/ 	.short	0x0101
        /*0f9a*/ 	.byte	0x3f
	.zero		1


	//   ....[46]....
        /*0f9c*/ 	.word	0x00022c00
        /*0fa0*/ 	.word	0x00000012
        /*0fa4*/ 	.word	0x00036820
        /*0fa8*/ 	.short	0x010a
        /*0faa*/ 	.byte	0x3f
	.zero		1


	//   ....[47]....
        /*0fac*/ 	.word	0x00022cd0
        /*0fb0*/ 	.word	0x00000005
        /*0fb4*/ 	.word	0x000368a0
        /*0fb8*/ 	.short	0x010a
        /*0fba*/ 	.byte	0x3f
	.zero		1


	//   ....[48]....
        /*0fbc*/ 	.word	0x00023100
        /*0fc0*/ 	.word	0x00000005
        /*0fc4*/ 	.word	0x000368c0
        /*0fc8*/ 	.short	0x010a
        /*0fca*/ 	.byte	0x3f
	.zero		1


	//   ....[49]....
        /*0fcc*/ 	.word	0x00023650
        /*0fd0*/ 	.word	0x00000006
        /*0fd4*/ 	.word	0x000368a0
        /*0fd8*/ 	.short	0x010a
        /*0fda*/ 	.byte	0x3f
	.zero		1


	//   ....[50]....
        /*0fdc*/ 	.word	0x00023aa0
        /*0fe0*/ 	.word	0x00000006
        /*0fe4*/ 	.word	0x000368c0
        /*0fe8*/ 	.short	0x010a
        /*0fea*/ 	.byte	0x3f
	.zero		1


	//   ....[51]....
        /*0fec*/ 	.word	0x00024b00
        /*0ff0*/ 	.word	0x00000000
        /*0ff4*/ 	.word	0x00036840
        /*0ff8*/ 	.short	0x010a
        /*0ffa*/ 	.byte	0x3f
	.zero		1


	//   ....[52]....
        /*0ffc*/ 	.word	0x00025a80
        /*1000*/ 	.word	0x00000012
        /*1004*/ 	.word	0x00036800
        /*1008*/ 	.short	0x0107
        /*100a*/ 	.byte	0x3f
	.zero		1


	//   ....[53]....
        /*100c*/ 	.word	0x00025b80
        /*1010*/ 	.word	0x00000012
        /*1014*/ 	.word	0x00036800
        /*1018*/ 	.short	0x0101
        /*101a*/ 	.byte	0x3f
	.zero		1


	//   ....[54]....
        /*101c*/ 	.word	0x00025ba0
        /*1020*/ 	.word	0x00000012
        /*1024*/ 	.word	0x00036820
        /*1028*/ 	.short	0x010a
        /*102a*/ 	.byte	0x3f
	.zero		1


	//   ....[55]....
        /*102c*/ 	.word	0x00025f60
        /*1030*/ 	.word	0x00000003
        /*1034*/ 	.word	0x00036840
        /*1038*/ 	.short	0x010a
        /*103a*/ 	.byte	0x3f
	.zero		1


	//   ....[56]....
        /*103c*/ 	.word	0x000263f0
        /*1040*/ 	.word	0x00000002
        /*1044*/ 	.word	0x00036860
        /*1048*/ 	.short	0x010a
        /*104a*/ 	.byte	0x3f
	.zero		1


	//   ....[57]....
        /*104c*/ 	.word	0x00026b90
        /*1050*/ 	.word	0x00000003
        /*1054*/ 	.word	0x00036840
        /*1058*/ 	.short	0x010a
        /*105a*/ 	.byte	0x3f
	.zero		1


	//   ....[58]....
        /*105c*/ 	.word	0x00027020
        /*1060*/ 	.word	0x00000002
        /*1064*/ 	.word	0x00036860
        /*1068*/ 	.short	0x010a
        /*106a*/ 	.byte	0x3f
	.zero		1


	//   ....[59]....
        /*106c*/ 	.word	0x00027720
        /*1070*/ 	.word	0x00000003
        /*1074*/ 	.word	0x00036840
        /*1078*/ 	.short	0x010a
        /*107a*/ 	.byte	0x3f
	.zero		1


	//   ....[60]....
        /*107c*/ 	.word	0x00027ba0
        /*1080*/ 	.word	0x00000002
        /*1084*/ 	.word	0x00036860
        /*1088*/ 	.short	0x010a
        /*108a*/ 	.byte	0x3f
	.zero		1


	//   ....[61]....
        /*108c*/ 	.word	0x00028240
        /*1090*/ 	.word	0x00000000
        /*1094*/ 	.word	0x00036860
        /*1098*/ 	.short	0x010a
        /*109a*/ 	.byte	0x3f
	.zero		1


	//   ....[62]....
        /*109c*/ 	.word	0x00029580
        /*10a0*/ 	.word	0x00000000
        /*10a4*/ 	.word	0x00036820
        /*10a8*/ 	.short	0x010a
        /*10aa*/ 	.byte	0x3f
	.zero		1


	//   ....[63]....
        /*10ac*/ 	.word	0x00029760
        /*10b0*/ 	.word	0x00000006
        /*10b4*/ 	.word	0x00000000
        /*10b8*/ 	.short	0x010a
        /*10ba*/ 	.byte	0x3f
	.zero		1


	//   ....[64]....
        /*10bc*/ 	.word	0x00029790
        /*10c0*/ 	.word	0x00000007
        /*10c4*/ 	.word	0x00000000
        /*10c8*/ 	.short	0x010a
        /*10ca*/ 	.byte	0x3f
	.zero		1


	//   ....[65]....
        /*10cc*/ 	.word	0x000297f0
        /*10d0*/ 	.word	0x00000004
        /*10d4*/ 	.word	0x00000000
        /*10d8*/ 	.short	0x010a
        /*10da*/ 	.byte	0x3f
	.zero		1


	//   ....[66]....
        /*10dc*/ 	.word	0x00029820
        /*10e0*/ 	.word	0x00000003
        /*10e4*/ 	.word	0x00000000
        /*10e8*/ 	.short	0x010a
        /*10ea*/ 	.byte	0x3f
	.zero		1


	//   ....[67]....
        /*10ec*/ 	.word	0x00029880
        /*10f0*/ 	.word	0x00000062
        /*10f4*/ 	.word	0x00036890
        /*10f8*/ 	.short	0x010a
        /*10fa*/ 	.byte	0x3f
	.zero		1


	//   ....[68]....
        /*10fc*/ 	.word	0x000298d0
        /*1100*/ 	.word	0x00000062
        /*1104*/ 	.word	0x00036890
        /*1108*/ 	.short	0x010a
        /*110a*/ 	.byte	0x3f
	.zero		1


	//   ....[69]....
        /*110c*/ 	.word	0x00029920
        /*1110*/ 	.word	0x00000062
        /*1114*/ 	.word	0x00036890
        /*1118*/ 	.short	0x010a
        /*111a*/ 	.byte	0x3f
	.zero		1


	//   ....[70]....
        /*111c*/ 	.word	0x00029970
        /*1120*/ 	.word	0x00000062
        /*1124*/ 	.word	0x000368b0
        /*1128*/ 	.short	0x010a
        /*112a*/ 	.byte	0x3f
	.zero		1


	//   ....[71]....
        /*112c*/ 	.word	0x00029b80
        /*1130*/ 	.word	0x00000002
        /*1134*/ 	.word	0x00036800
        /*1138*/ 	.short	0x010a
        /*113a*/ 	.byte	0x3f
	.zero		1


	//   ....[72]....
        /*113c*/ 	.word	0x00029db0
        /*1140*/ 	.word	0x00000002
        /*1144*/ 	.word	0x00036800
        /*1148*/ 	.short	0x010a
        /*114a*/ 	.byte	0x3f
	.zero		1


	//   ....[73]....
        /*114c*/ 	.word	0x00029e00
        /*1150*/ 	.word	0x00000000
        /*1154*/ 	.word	0x00036830
        /*1158*/ 	.short	0x010a
        /*115a*/ 	.byte	0x3f
	.zero		1


	//   ....[74]....
        /*115c*/ 	.word	0x00029e50
        /*1160*/ 	.word	0x0000000c
        /*1164*/ 	.word	0x00036830
        /*1168*/ 	.short	0x010a
        /*116a*/ 	.byte	0x3f
	.zero		1


	//   ....[75]....
        /*116c*/ 	.word	0x00029ea0
        /*1170*/ 	.word	0x0000000d
        /*1174*/ 	.word	0x00036850
        /*1178*/ 	.short	0x010a
        /*117a*/ 	.byte	0x3f
	.zero		1


	//   ....[76]....
        /*117c*/ 	.word	0x00029ef0
        /*1180*/ 	.word	0x00000000
        /*1184*/ 	.word	0x00036850
        /*1188*/ 	.short	0x010a
        /*118a*/ 	.byte	0x3f
	.zero		1


	//   ....[77]....
        /*118c*/ 	.word	0x0002a0a0
        /*1190*/ 	.word	0x00000012
        /*1194*/ 	.word	0x00036820
        /*1198*/ 	.short	0x010a
        /*119a*/ 	.byte	0x3f
	.zero		1


	//   ....[78]....
        /*119c*/ 	.word	0x0002a0f0
        /*11a0*/ 	.word	0x00000005
        /*11a4*/ 	.word	0x000368a0
        /*11a8*/ 	.short	0x010a
        /*11aa*/ 	.byte	0x3f
	.zero		1


	//   ....[79]....
        /*11ac*/ 	.word	0x0002a140
        /*11b0*/ 	.word	0x00000005
        /*11b4*/ 	.word	0x000368c0
        /*11b8*/ 	.short	0x010a
        /*11ba*/ 	.byte	0x3f
	.zero		1


	//   ....[80]....
        /*11bc*/ 	.word	0x0002a190
        /*11c0*/ 	.word	0x00000006
        /*11c4*/ 	.word	0x000368a0
        /*11c8*/ 	.short	0x010a
        /*11ca*/ 	.byte	0x3f
	.zero		1


	//   ....[81]....
        /*11cc*/ 	.word	0x0002a1e0
        /*11d0*/ 	.word	0x00000006
        /*11d4*/ 	.word	0x000368c0
        /*11d8*/ 	.short	0x010a
        /*11da*/ 	.byte	0x3f
	.zero		1


	//   ....[82]....
        /*11dc*/ 	.word	0x0002a380
        /*11e0*/ 	.word	0x00000000
        /*11e4*/ 	.word	0x00036840
        /*11e8*/ 	.short	0x010a
        /*11ea*/ 	.byte	0x3f
	.zero		1


	//   ....[83]....
        /*11ec*/ 	.word	0x0002af60
        /*11f0*/ 	.word	0x00000012
        /*11f4*/ 	.word	0x00036820
        /*11f8*/ 	.short	0x010a
        /*11fa*/ 	.byte	0x3f
	.zero		1


	//   ....[84]....
        /*11fc*/ 	.word	0x0002afb0
        /*1200*/ 	.word	0x00000003
        /*1204*/ 	.word	0x00036840
        /*1208*/ 	.short	0x010a
        /*120a*/ 	.byte	0x3f
	.zero		1


	//   ....[85]....
        /*120c*/ 	.word	0x0002b000
        /*1210*/ 	.word	0x00000002
        /*1214*/ 	.word	0x00036860
        /*1218*/ 	.short	0x010a
        /*121a*/ 	.byte	0x3f
	.zero		1


	//   ....[86]....
        /*121c*/ 	.word	0x0002b050
        /*1220*/ 	.word	0x00000003
        /*1224*/ 	.word	0x00036840
        /*1228*/ 	.short	0x010a
        /*122a*/ 	.byte	0x3f
	.zero		1


	//   ....[87]....
        /*122c*/ 	.word	0x0002b0a0
        /*1230*/ 	.word	0x00000002
        /*1234*/ 	.word	0x00036860
        /*1238*/ 	.short	0x010a
        /*123a*/ 	.byte	0x3f
	.zero		1


	//   ....[88]....
        /*123c*/ 	.word	0x0002b0f0
        /*1240*/ 	.word	0x00000003
        /*1244*/ 	.word	0x00036840
        /*1248*/ 	.short	0x010a
        /*124a*/ 	.byte	0x3f
	.zero		1


	//   ....[89]....
        /*124c*/ 	.word	0x0002b140
        /*1250*/ 	.word	0x00000002
        /*1254*/ 	.word	0x00036860
        /*1258*/ 	.short	0x010a
        /*125a*/ 	.byte	0x3f
	.zero		1


	//   ....[90]....
        /*125c*/ 	.word	0x0002b190
        /*1260*/ 	.word	0x00000000
        /*1264*/ 	.word	0x00036860
        /*1268*/ 	.short	0x010a
        /*126a*/ 	.byte	0x3f
	.zero		1


	//   ....[91]....
        /*126c*/ 	.word	0x0002bce0
        /*1270*/ 	.word	0x00000000
        /*1274*/ 	.word	0x00036820
        /*1278*/ 	.short	0x010a
        /*127a*/ 	.byte	0x3f
	.zero		1


	//   ....[92]....
        /*127c*/ 	.word	0x0002be80
        /*1280*/ 	.word	0x00000006
        /*1284*/ 	.word	0x00000000
        /*1288*/ 	.short	0x010a
        /*128a*/ 	.byte	0x3f
	.zero		1


	//   ....[93]....
        /*128c*/ 	.word	0x0002bed0
        /*1290*/ 	.word	0x00000007
        /*1294*/ 	.word	0x00000000
        /*1298*/ 	.short	0x010a
        /*129a*/ 	.byte	0x3f
	.zero		1


	//   ....[94]....
        /*129c*/ 	.word	0x0002bf20
        /*12a0*/ 	.word	0x00000004
        /*12a4*/ 	.word	0x00000000
        /*12a8*/ 	.short	0x010a
        /*12aa*/ 	.byte	0x3f
	.zero		1


	//----- nvinfo : EIATTR_NUM_MBARRIERS
	.align		4
.L_669:
        /*12ac*/ 	.byte	0x03, 0x38
        /*12ae*/ 	.short	0x0016


	//----- nvinfo : EIATTR_EXIT_INSTR_OFFSETS
	.align		4
        /*12b0*/ 	.byte	0x04, 0x1c
        /*12b2*/ 	.short	(.L_671 - .L_670)


	//   ....[0]....
.L_670:
        /*12b4*/ 	.word	0x00029870


	//----- nvinfo : EIATTR_MAX_THREADS
	.align		4
.L_671:
        /*12b8*/ 	.byte	0x04, 0x05
        /*12ba*/ 	.short	(.L_673 - .L_672)
.L_672:
        /*12bc*/ 	.word	0x00000180
        /*12c0*/ 	.word	0x00000001
        /*12c4*/ 	.word	0x00000001


	//----- nvinfo : EIATTR_CRS_STACK_SIZE
	.align		4
.L_673:
        /*12c8*/ 	.byte	0x04, 0x1e
        /*12ca*/ 	.short	(.L_675 - .L_674)
.L_674:
        /*12cc*/ 	.word	0x00000000


	//----- nvinfo : EIATTR_CBANK_PARAM_SIZE
	.align		4
.L_675:
        /*12d0*/ 	.byte	0x03, 0x19
        /*12d2*/ 	.short	0x0af0


	//----- nvinfo : EIATTR_PARAM_CBANK
	.align		4
        /*12d4*/ 	.byte	0x04, 0x0a
        /*12d6*/ 	.short	(.L_677 - .L_676)
	.align		4
.L_676:
        /*12d8*/ 	.word	index@(.nv.constant0._ZN7cutlass13device_kernelIN5flash11enable_sm90INS1_16FlashAttnFwdSm90INS1_25CollectiveMainloopFwdSm90ILi2EN4cute5tupleIJNS5_1CILi1EEES8_S8_EEENS6_IJNS7_ILi128EEENS7_ILi112EEENS7_ILi192EEEEEELi192ENS_10bfloat16_tEfNS_4arch4Sm90ELb0ELb0ELb1ELb1ELb0ELb1ELb0ELb1ELb1ELb1ELb1ELb0EEENS1_21CollectiveEpilogueFwdINS6_IJSA_SC_SB_EEES9_SE_SG_Li256ELb1ELb1ELb1ELb0EEENS1_36VarlenDynamicPersistentTileSchedulerILi128ELi112ELi256ELi128ELb1ELb1ELb1ELb0ELb1ELb1EEEEEEEEEvNT_6ParamsE)
        /*12dc*/ 	.short	0x0210
        /*12de*/ 	.short	0x0af0


	//----- nvinfo : EIATTR_SW_WAR
	.align		4
.L_677:
        /*12e0*/ 	.byte	0x04, 0x36
        /*12e2*/ 	.short	(.L_679 - .L_678)
.L_678:
        /*12e4*/ 	.word	0x00000008
.L_679:


//--------------------- .nv.info._ZN7cutlass13device_kernelIN5flash11enable_sm90INS1_16FlashAttnFwdSm90INS1_25CollectiveMainloopFwdSm90ILi2EN4cute5tupleIJNS5_1CILi1EEES8_S8_EEENS6_IJNS7_ILi128EEENS7_ILi96EEENS7_ILi192EEEEEELi192ENS_10bfloat16_tEfNS_4arch4Sm90ELb0ELb1ELb1ELb0ELb0ELb0ELb0ELb1ELb1ELb1ELb1ELb0EEENS1_21CollectiveEpilogueFwdINS6_IJSA_SC_SB_EEES9_SE_SG_Li256ELb0ELb1ELb1ELb0EEENS1_19SingleTileSchedulerILb0ELb1ELb1ELi128EEEEEEEEEvNT_6ParamsE --------------------------
	.section	.nv.info._ZN7cutlass13device_kernelIN5flash11enable_sm90INS1_16FlashAttnFwdSm90INS1_25CollectiveMainloopFwdSm90ILi2EN4cute5tupleIJNS5_1CILi1EEES8_S8_EEENS6_IJNS7_ILi128EEENS7_ILi96EEENS7_ILi192EEEEEELi192ENS_10bfloat16_tEfNS_4arch4Sm90ELb0ELb1ELb1ELb0ELb0ELb0ELb0ELb1ELb1ELb1ELb1ELb0EEENS1_21CollectiveEpilogueFwdINS6_IJSA_SC_SB_EEES9_SE_SG_Li256ELb0ELb1ELb1ELb0EEENS1_19SingleTileSchedulerILb0ELb1ELb1ELi128EEEEEEEEEvNT_6ParamsE,"",@"SHT_CUDA_INFO"
	.sectionflags	@""
	.align	4


	//----- nvinfo : EIATTR_CUDA_API_VERSION
	.align		4
        /*0000*/ 	.byte	0x04, 0x37
        /*0002*/ 	.short	(.L_681 - .L_680)
.L_680:
        /*0004*/ 	.word	0x00000082


	//----- nvinfo : EIATTR_KPARAM_INFO
	.align		4
.L_681:
        /*0008*/ 	.byte	0x04, 0x17
        /*000a*/ 	.short	(.L_683 - .L_682)
.L_682:
        /*000c*/ 	.word	0x00000000
        /*0010*/ 	.short	0x0000
        /*0012*/ 	.short	0x0070
        /*0014*/ 	.byte	0x00, 0xf0, 0x01, 0x28


	//----- nvinfo : EIATTR_SPARSE_MMA_MASK
	.align		4
.L_683:
        /*0018*/ 	.byte	0x03, 0x50
        /*001a*/ 	.short	0x0000


	//----- nvinfo : EIATTR_MAXREG_COUNT
	.align		4
        /*001c*/ 	.byte	0x03, 0x1b
        /*001e*/ 	.short	0x00a8


	//----- nvinfo : EIATTR_NUM_BARRIERS
	.align		4
        /*0020*/ 	.byte	0x02, 0x4c
        /*0022*/ 	.byte	0x09
	.zero		1


	//----- nvinfo : EIATTR_EXTERNS
	.align		4
        /*0024*/ 	.byte	0x04, 0x0f
        /*0026*/ 	.short	(.L_685 - .L_684)


	//   ....[0]....
	.align		4
.L_684:
        /*0028*/ 	.word	index@(__assertfail)


	//----- nvinfo : EIATTR_ANNOTATIONS
	.align		4
.L_685:
        /*002c*/ 	.byte	0x04, 0x55
        /*002e*/ 	.short	(.L_687 - .L_686)


	//   ....[0]....
.L_686:
        /*0030*/ 	.word	0x00000001
        /*0034*/ 	.byte	0x60, 0x09, 0x00, 0x00, 0x01, 0x00, 0x00, 0x00, 0xc0, 0x18, 0x00, 0x00, 0x01, 0x00, 0x00, 0x00
        /*0044*/ 	.byte	0xa0, 0x1a, 0x01, 0x00, 0x01, 0x00, 0x00, 0x00, 0x90, 0x1f, 0x01, 0x00, 0x01, 0x00, 0x00, 0x00
        /*0054*/ 	.byte	0xf0, 0x2f, 0x01, 0x00, 0x01, 0x00, 0x00, 0x00, 0x90, 0x32, 0x01, 0x00, 0x01, 0x00, 0x00, 0x00
        /*0064*/ 	.byte	0x10, 0x3c, 0x01, 0x00, 0x01, 0x00, 0x00, 0x00, 0xe0, 0x45, 0x01, 0x00, 0x01, 0x00, 0x00, 0x00
        /*0074*/ 	.byte	0xc0, 0x54, 0x01, 0x00


	//----- nvinfo : EIATTR_MERCURY_ISA_VERSION
	.align		4
.L_687:
        /*0078*/ 	.byte	0x03, 0x5f
        /*007a*/ 	.short	0x0101


	//----- nvinfo : EIATTR_INT_WARP_WIDE_INSTR_OFFSETS
	.align		4
        /*007c*/ 	.byte	0x04, 0x31
        /*007e*/ 	.short	(.L_689 - .L_688)


	//   ....[0]....
.L_688:
        /*0080*/ 	.word	0x00000130


	//   ....[1]....
        /*0084*/ 	.word	0x00000170


	//   ....[2]....
        /*0088*/ 	.word	0x000001e0


	//----- nvinfo : EIATTR_COOP_GROUP_MASK_REGIDS
	.align		4
.L_689:
        /*008c*/ 	.byte	0x04, 0x29
        /*008e*/ 	.short	(.L_691 - .L_690)


	//   ....[0]....
.L_690:
        /*0090*/ 	.word	0xffffffff


	//   ....[1]....
        /*0094*/ 	.word	0xffffffff


	//   ....[2]....
        /*0098*/ 	.word	0xffffffff


	//   ....[3]....
        /*009c*/ 	.word	0xffffffff


	//   ....[4]....
        /*00a0*/ 	.word	0xffffffff


	//   ....[5]....
        /*00a4*/ 	.word	0xffffffff


	//   ....[6]....
        /*00a8*/ 	.word	0xffffffff


	//   ....[7]....
        /*00ac*/ 	.word	0xffffffff


	//   ....[8]....
        /*00b0*/ 	.word	0xffffffff


	//   ....[9]....
        /*00b4*/ 	.word	0xffffffff


	//   ....[10]....
        /*00b8*/ 	.word	0xffffffff


	//   ....[11]....
        /*00bc*/ 	.word	0xffffffff


	//   ....[12]....
        /*00c0*/ 	.word	0xffffffff


	//   ....[13]....
        /*00c4*/ 	.word	0xffffffff


	//   ....[14]....
        /*00c8*/ 	.word	0xffffffff


	//   ....[15]....
        /*00cc*/ 	.word	0xffffffff


	//   ....[16]....
        /*00d0*/ 	.word	0xffffffff


	//   ....[17]....
        /*00d4*/ 	.word	0xffffffff


	//   ....[18]....
        /*00d8*/ 	.word	0xffffffff


	//   ....[19]....
        /*00dc*/ 	.word	0xffffffff


	//   ....[20]....
        /*00e0*/ 	.word	0xffffffff


	//   ....[21]....
        /*00e4*/ 	.word	0xffffffff


	//   ....[22]....
        /*00e8*/ 	.word	0xffffffff


	//   ....[23]....
        /*00ec*/ 	.word	0xffffffff


	//   ....[24]....
        /*00f0*/ 	.word	0xffffffff


	//   ....[25]....
        /*00f4*/ 	.word	0xffffffff


	//   ....[26]....
        /*00f8*/ 	.word	0xffffffff


	//   ....[27]....
        /*00fc*/ 	.word	0xffffffff


	//   ....[28]....
        /*0100*/ 	.word	0xffffffff


	//   ....[29]....
        /*0104*/ 	.word	0xffffffff


	//   ....[30]....
        /*0108*/ 	.word	0xffffffff


	//   ....[31]....
        /*010c*/ 	.word	0xffffffff


	//   ....[32]....
        /*0110*/ 	.word	0xffffffff


	//   ....[33]....
        /*0114*/ 	.word	0xffffffff


	//   ....[34]....
        /*0118*/ 	.word	0xffffffff


	//   ....[35]....
        /*011c*/ 	.word	0xffffffff


	//   ....[36]....
        /*0120*/ 	.word	0xffffffff


	//   ....[37]....
        /*0124*/ 	.word	0xffffffff


	//   ....[38]....
        /*0128*/ 	.word	0xffffffff


	//   ....[39]....
        /*012c*/ 	.word	0xffffffff


	//   ....[40]....
        /*0130*/ 	.word	0xffffffff


	//   ....[41]....
        /*0134*/ 	.word	0xffffffff


	//   ....[42]....
        /*0138*/ 	.word	0xffffffff


	//   ....[43]....
        /*013c*/ 	.word	0xffffffff


	//   ....[44]....
        /*0140*/ 	.word	0xffffffff


	//   ....[45]....
        /*0144*/ 	.word	0xffffffff


	//   ....[46]....
        /*0148*/ 	.word	0xffffffff


	//   ....[47]....
        /*014c*/ 	.word	0xffffffff


	//   ....[48]....
        /*0150*/ 	.word	0xffffffff


	//   ....[49]....
        /*0154*/ 	.word	0xffffffff


	//   ....[50]....
        /*0158*/ 	.word	0xffffffff


	//   ....[51]....
        /*015c*/ 	.word	0xffffffff


	//   ....[52]....
        /*0160*/ 	.word	0xffffffff


	//   ....[53]....
        /*0164*/ 	.word	0xffffffff


	//   ....[54]....
        /*0168*/ 	.word	0xffffffff


	//   ....[55]....
        /*016c*/ 	.word	0xffffffff


	//   ....[56]....
        /*0170*/ 	.word	0xffffffff


	//   ....[57]....
        /*0174*/ 	.word	0xffffffff


	//   ....[58]....
        /*0178*/ 	.word	0xffffffff


	//   ....[59]....
        /*017c*/ 	.word	0xffffffff


	//   ....[60]....
        /*0180*/ 	.word	0xffffffff


	//   ....[61]....
        /*0184*/ 	.word	0x0500000f


	//   ....[62]....
        /*0188*/ 	.word	0x0500000f


	//   ....[63]....
        /*018c*/ 	.word	0x0500000f


	//   ....[64]....
        /*0190*/ 	.word	0x0500000f


	//   ....[65]....
        /*0194*/ 	.word	0x0500000f


	//   ....[66]....
        /*0198*/ 	.word	0x0500000f


	//   ....[67]....
        /*019c*/ 	.word	0x0500000f


	//   ....[68]....
        /*01a0*/ 	.word	0x0500000f


	//   ....[69]....
        /*01a4*/ 	.word	0x0500000f


	//   ....[70]....
        /*01a8*/ 	.word	0x0500000f


	//   ....[71]....
        /*01ac*/ 	.word	0x0500000f


	//   ....[72]....
        /*01b0*/ 	.word	0x0500000f


	//   ....[73]....
        /*01b4*/ 	.word	0x0500000f


	//   ....[74]....
        /*01b8*/ 	.word	0x0500000f


	//   ....[75]....
        /*01bc*/ 	.word	0x0500000f


	//   ....[76]....
        /*01c0*/ 	.word	0x0500000f


	//   ....[77]....
        /*01c4*/ 	.word	0x0500000f


	//   ....[78]....
        /*01c8*/ 	.word	0x0500000f


	//----- nvinfo : EIATTR_COOP_GROUP_INSTR_OFFSETS
	.align		4
.L_691:
        /*01cc*/ 	.byte	0x04, 0x28
        /*01ce*/ 	.short	(.L_693 - .L_692)


	//   ....[0]....
.L_692:
        /*01d0*/ 	.word	0x00000060


	//   ....[1]....
        /*01d4*/ 	.word	0x00000140


	//   ....[2]....
        /*01d8*/ 	.word	0x00000190


	//   ....[3]....
        /*01dc*/ 	.word	0x000003c0


	//   ....[4]....
        /*01e0*/ 	.word	0x00000520


	//   ....[5]....
        /*01e4*/ 	.word	0x00000640


	//   ....[6]....
        /*01e8*/ 	.word	0x000007a0


	//   ....[7]....
        /*01ec*/ 	.word	0x000016c0


	//   ....[8]....
        /*01f0*/ 	.word	0x00002570


	//   ....[9]....
        /*01f4*/ 	.word	0x00003250


	//   ....[10]....
        /*01f8*/ 	.word	0x00003b50


	//   ....[11]....
        /*01fc*/ 	.word	0x00003b80


	//   ....[12]....
        /*0200*/ 	.word	0x00003f30


	//   ....[13]....
        /*0204*/ 	.word	0x00003fe0


	//   ....[14]....
        /*0208*/ 	.word	0x00006340


	//   ....[15]....
        /*020c*/ 	.word	0x00006930


	//   ....[16]....
        /*0210*/ 	.word	0x000072e0


	//   ....[17]....
        /*0214*/ 	.word	0x000073d0


	//   ....[18]....
        /*0218*/ 	.word	0x000079a0


	//   ....[19]....
        /*021c*/ 	.word	0x00007a00


	//   ....[20]....
        /*0220*/ 	.word	0x00009cb0


	//   ....[21]....
        /*0224*/ 	.word	0x00009ce0


	//   ....[22]....
        /*0228*/ 	.word	0x0000a050


	//   ....[23]....
        /*022c*/ 	.word	0x0000a0b0


	//   ....[24]....
        /*0230*/ 	.word	0x0000be40


	//   ....[25]....
        /*0234*/ 	.word	0x0000c1c0


	//   ....[26]....
        /*0238*/ 	.word	0x0000cf70


	//   ....[27]....
        /*023c*/ 	.word	0x0000d090


	//   ....[28]....
        /*0240*/ 	.word	0x0000d650


	//   ....[29]....
        /*0244*/ 	.word	0x0000d6a0


	//   ....[30]....
        /*0248*/ 	.word	0x0000e720


	//   ....[31]....
        /*024c*/ 	.word	0x0000e750


	//   ....[32]....
        /*0250*/ 	.word	0x0000e840


	//   ....[33]....
        /*0254*/ 	.word	0x0000e850


	//   ....[34]....
        /*0258*/ 	.word	0x0000f8a0


	//   ....[35]....
        /*025c*/ 	.word	0x0000f900


	//   ....[36]....
        /*0260*/ 	.word	0x0000f940


	//   ....[37]....
        /*0264*/ 	.word	0x0000f970


	//   ....[38]....
        /*0268*/ 	.word	0x0000f9a0


	//   ....[39]....
        /*026c*/ 	.word	0x0000f9c0


	//   ....[40]....
        /*0270*/ 	.word	0x00010340


	//   ....[41]....
        /*0274*/ 	.word	0x00010350


	//   ....[42]....
        /*0278*/ 	.word	0x000110c0


	//   ....[43]....
        /*027c*/ 	.word	0x00011fb0


	//   ....[44]....
        /*0280*/ 	.word	0x00012970


	//   ....[45]....
        /*0284*/ 	.word	0x000129b0


	//   ....[46]....
        /*0288*/ 	.word	0x000129e0


	//   ....[47]....
        /*028c*/ 	.word	0x00012a30


	//   ....[48]....
        /*0290*/ 	.word	0x00012ac0


	//   ....[49]....
        /*0294*/ 	.word	0x00012ae0


	//   ....[50]....
        /*0298*/ 	.word	0x00012b70


	//   ....[51]....
        /*029c*/ 	.word	0x00012ba0


	//   ....[52]....
        /*02a0*/ 	.word	0x00012c20


	//   ....[53]....
        /*02a4*/ 	.word	0x00012c50


	//   ....[54]....
        /*02a8*/ 	.word	0x00012cd0


	//   ....[55]....
        /*02ac*/ 	.word	0x00012d00


	//   ....[56]....
        /*02b0*/ 	.word	0x00012d80


	//   ....[57]....
        /*02b4*/ 	.word	0x00012db0


	//   ....[58]....
        /*02b8*/ 	.word	0x00012e20


	//   ....[59]....
        /*02bc*/ 	.word	0x00012e50


	//   ....[60]....
        /*02c0*/ 	.word	0x00015450


	//   ....[61]....
        /*02c4*/ 	.word	0x00015a90


	//   ....[62]....
        /*02c8*/ 	.word	0x00015c00


	//   ....[63]....
        /*02cc*/ 	.word	0x00015c60


	//   ....[64]....
        /*02d0*/ 	.word	0x00015da0


	//   ....[65]....
        /*02d4*/ 	.word	0x00015e10


	//   ....[66]....
        /*02d8*/ 	.word	0x00015f10


	//   ....[67]....
        /*02dc*/ 	.word	0x00015f80


	//   ....[68]....
        /*02e0*/ 	.word	0x00016080


	//   ....[69]....
        /*02e4*/ 	.word	0x000160f0


	//   ....[70]....
        /*02e8*/ 	.word	0x000161f0


	//   ....[71]....
        /*02ec*/ 	.word	0x00016260


	//   ....[72]....
        /*02f0*/ 	.word	0x00016360


	//   ....[73]....
        /*02f4*/ 	.word	0x000163d0


	//   ....[74]....
        /*02f8*/ 	.word	0x000164d0


	//   ....[75]....
        /*02fc*/ 	.word	0x00016530


	//   ....[76]....
        /*0300*/ 	.word	0x00016620


	//   ....[77]....
        /*0304*/ 	.word	0x00016670


	//   ....[78]....
        /*0308*/ 	.word	0x00016a70


	//----- nvinfo : EIATTR_REG_RECONFIG
	.align		4
.L_693:
        /*030c*/ 	.byte	0x01, 0x54
	.zero		2


	//----- nvinfo : EIATTR_SYSCALL_OFFSETS
	.align		4
        /*0310*/ 	.byte	0x04, 0x46
        /*0312*/ 	.short	(.L_695 - .L_694)


	//   ....[0]....
.L_694:
        /*0314*/ 	.word	0x00001880


	//   ....[1]....
        /*0318*/ 	.word	0x00011c20


	//   ....[2]....
        /*031c*/ 	.word	0x00011d60


	//   ....[3]....
        /*0320*/ 	.word	0x00011e50


	//   ....[4]....
        /*0324*/ 	.word	0x000125c0


	//----- nvinfo : EIATTR_MBARRIER_INSTR_OFFSETS
	.align		4
.L_695:
        /*0328*/ 	.byte	0x04, 0x39
        /*032a*/ 	.short	(.L_697 - .L_696)


	//   ....[0]....
.L_696:
        /*032c*/ 	.word	0x00000270
        /*0330*/ 	.word	0x000000ff
        /*0334*/ 	.word	0x00030800
        /*0338*/ 	.short	0x0100
        /*033a*/ 	.byte	0x08
	.zero		1


	//   ....[1]....
        /*033c*/ 	.word	0x00000280
        /*0340*/ 	.word	0x000000ff
        /*0344*/ 	.word	0x00030820
        /*0348*/ 	.short	0x0100
        /*034a*/ 	.byte	0x08
	.zero		1


	//   ....[2]....
        /*034c*/ 	.word	0x00000370
        /*0350*/ 	.word	0x000000ff
        /*0354*/ 	.word	0x00030830
        /*0358*/ 	.short	0x0100
        /*035a*/ 	.byte	0x08
	.zero		1


	//   ....[3]....
        /*035c*/ 	.word	0x00000380
        /*0360*/ 	.word	0x000000ff
        /*0364*/ 	.word	0x00030840
        /*0368*/ 	.short	0x0100
        /*036a*/ 	.byte	0x08
	.zero		1


	//   ....[4]....
        /*036c*/ 	.word	0x00000390
        /*0370*/ 	.word	0x000000ff
        /*0374*/ 	.word	0x00030838
        /*0378*/ 	.short	0x0100
        /*037a*/ 	.byte	0x08
	.zero		1


	//   ....[5]....
        /*037c*/ 	.word	0x000003a0
        /*0380*/ 	.word	0x000000ff
        /*0384*/ 	.word	0x00030848
        /*0388*/ 	.short	0x0100
        /*038a*/ 	.byte	0x08
	.zero		1


	//   ....[6]....
        /*038c*/ 	.word	0x000004d0
        /*0390*/ 	.word	0x000000ff
        /*0394*/ 	.word	0x00030850
        /*0398*/ 	.short	0x0100
        /*039a*/ 	.byte	0x08
	.zero		1


	//   ....[7]....
        /*039c*/ 	.word	0x000004e0
        /*03a0*/ 	.word	0x000000ff
        /*03a4*/ 	.word	0x00030860
        /*03a8*/ 	.short	0x0100
        /*03aa*/ 	.byte	0x08
	.zero		1


	//   ....[8]....
        /*03ac*/ 	.word	0x000004f0
        /*03b0*/ 	.word	0x000000ff
        /*03b4*/ 	.word	0x00030858
        /*03b8*/ 	.short	0x0100
        /*03ba*/ 	.byte	0x08
	.zero		1


	//   ....[9]....
        /*03bc*/ 	.word	0x00000500
        /*03c0*/ 	.word	0x000000ff
        /*03c4*/ 	.word	0x00030868
        /*03c8*/ 	.short	0x0100
        /*03ca*/ 	.byte	0x08
	.zero		1


	//   ....[10]....
        /*03cc*/ 	.word	0x000005f0
        /*03d0*/ 	.word	0x000000ff
        /*03d4*/ 	.word	0x00030870
        /*03d8*/ 	.short	0x0100
        /*03da*/ 	.byte	0x06
	.zero		1


	//   ....[11]....
        /*03dc*/ 	.word	0x00000600
        /*03e0*/ 	.word	0x000000ff
        /*03e4*/ 	.word	0x00030880
        /*03e8*/ 	.short	0x0100
        /*03ea*/ 	.byte	0x06
	.zero		1


	//   ....[12]....
        /*03ec*/ 	.word	0x00000610
        /*03f0*/ 	.word	0x000000ff
        /*03f4*/ 	.word	0x00030878
        /*03f8*/ 	.short	0x0100
        /*03fa*/ 	.byte	0x06
	.zero		1


	//   ....[13]....
        /*03fc*/ 	.word	0x00000620
        /*0400*/ 	.word	0x000000ff
        /*0404*/ 	.word	0x00030888
        /*0408*/ 	.short	0x0100
        /*040a*/ 	.byte	0x06
	.zero		1


	//   ....[14]....
        /*040c*/ 	.word	0x00000750
        /*0410*/ 	.word	0x000000ff
        /*0414*/ 	.word	0x00030890
        /*0418*/ 	.short	0x0100
        /*041a*/ 	.byte	0x08
	.zero		1


	//   ....[15]....
        /*041c*/ 	.word	0x00000760
        /*0420*/ 	.word	0x000000ff
        /*0424*/ 	.word	0x000308a0
        /*0428*/ 	.short	0x0100
        /*042a*/ 	.byte	0x08
	.zero		1


	//   ....[16]....
        /*042c*/ 	.word	0x00000770
        /*0430*/ 	.word	0x000000ff
        /*0434*/ 	.word	0x00030898
        /*0438*/ 	.short	0x0100
        /*043a*/ 	.byte	0x08
	.zero		1


	//   ....[17]....
        /*043c*/ 	.word	0x00000780
        /*0440*/ 	.word	0x000000ff
        /*0444*/ 	.word	0x000308a8
        /*0448*/ 	.short	0x0100
        /*044a*/ 	.byte	0x08
	.zero		1


	//   ....[18]....
        /*044c*/ 	.word	0x000008b0
        /*0450*/ 	.word	0x000000ff
        /*0454*/ 	.word	0x000308b0
        /*0458*/ 	.short	0x0100
        /*045a*/ 	.byte	0x08
	.zero		1


	//   ....[19]....
        /*045c*/ 	.word	0x000008c0
        /*0460*/ 	.word	0x000000ff
        /*0464*/ 	.word	0x000308c0
        /*0468*/ 	.short	0x0100
        /*046a*/ 	.byte	0x08
	.zero		1


	//   ....[20]....
        /*046c*/ 	.word	0x000008d0
        /*0470*/ 	.word	0x000000ff
        /*0474*/ 	.word	0x000308b8
        /*0478*/ 	.short	0x0100
        /*047a*/ 	.byte	0x08
	.zero		1


	//   ....[21]....
        /*047c*/ 	.word	0x000008e0
        /*0480*/ 	.word	0x000000ff
        /*0484*/ 	.word	0x000308c8
        /*0488*/ 	.short	0x0100
        /*048a*/ 	.byte	0x08
	.zero		1


	//   ....[22]....
        /*048c*/ 	.word	0x000018a0
        /*0490*/ 	.word	0x000000ff
        /*0494*/ 	.word	0x00030800
        /*0498*/ 	.short	0x010a
        /*049a*/ 	.byte	0x3a
	.zero		1


	//   ....[23]....
        /*049c*/ 	.word	0x00001930
        /*04a0*/ 	.word	0x000000ff
        /*04a4*/ 	.word	0x00030830
        /*04a8*/ 	.short	0x010a
        /*04aa*/ 	.byte	0x3a
	.zero		1


	//   ....[24]....
        /*04ac*/ 	.word	0x000019c0
        /*04b0*/ 	.word	0x000000ff
        /*04b4*/ 	.word	0x00030830
        /*04b8*/ 	.short	0x010a
        /*04ba*/ 	.byte	0x3a
	.zero		1


	//   ....[25]....
        /*04bc*/ 	.word	0x00002630
        /*04c0*/ 	.word	0x0000000b
        /*04c4*/ 	.word	0x00000000
        /*04c8*/ 	.short	0x0101
        /*04ca*/ 	.byte	0x3f
	.zero		1


	//   ....[26]....
        /*04cc*/ 	.word	0x00004ec0
        /*04d0*/ 	.word	0x000000ff
        /*04d4*/ 	.word	0x00030830
        /*04d8*/ 	.short	0x010a
        /*04da*/ 	.byte	0x3d
	.zero		1


	//   ....[27]....
        /*04dc*/ 	.word	0x00004f00
        /*04e0*/ 	.word	0x000000ff
        /*04e4*/ 	.word	0x00030830
        /*04e8*/ 	.short	0x010a
        /*04ea*/ 	.byte	0x3d
	.zero		1


	//   ....[28]....
        /*04ec*/ 	.word	0x00005960
        /*04f0*/ 	.word	0x000000ff
        /*04f4*/ 	.word	0x00030850
        /*04f8*/ 	.short	0x010a
        /*04fa*/ 	.byte	0x0e
	.zero		1


	//   ....[29]....
        /*04fc*/ 	.word	0x000059a0
        /*0500*/ 	.word	0x000000ff
        /*0504*/ 	.word	0x00030850
        /*0508*/ 	.short	0x010a
        /*050a*/ 	.byte	0x0e
	.zero		1


	//   ....[30]....
        /*050c*/ 	.word	0x00006330
        /*0510*/ 	.word	0x00000091
        /*0514*/ 	.word	0x00000000
        /*0518*/ 	.short	0x0101
        /*051a*/ 	.byte	0x3f
	.zero		1


	//   ....[31]....
        /*051c*/ 	.word	0x00007e00
        /*0520*/ 	.word	0x00000015
        /*0524*/ 	.word	0x00000000
        /*0528*/ 	.short	0x0101
        /*052a*/ 	.byte	0x3f
	.zero		1


	//   ....[32]....
        /*052c*/ 	.word	0x00008770
        /*0530*/ 	.word	0x000000ff
        /*0534*/ 	.word	0x00030830
        /*0538*/ 	.short	0x010a
        /*053a*/ 	.byte	0x39
	.zero		1


	//   ....[33]....
        /*053c*/ 	.word	0x000087b0
        /*0540*/ 	.word	0x000000ff
        /*0544*/ 	.word	0x00030830
        /*0548*/ 	.short	0x010a
        /*054a*/ 	.byte	0x39
	.zero		1


	//   ....[34]....
        /*054c*/ 	.word	0x00009210
        /*0550*/ 	.word	0x000000ff
        /*0554*/ 	.word	0x00030850
        /*0558*/ 	.short	0x010a
        /*055a*/ 	.byte	0x0e
	.zero		1


	//   ....[35]....
        /*055c*/ 	.word	0x00009250
        /*0560*/ 	.word	0x000000ff
        /*0564*/ 	.word	0x00030850
        /*0568*/ 	.short	0x010a
        /*056a*/ 	.byte	0x0e
	.zero		1


	//   ....[36]....
        /*056c*/ 	.word	0x0000a5d0
        /*0570*/ 	.word	0x0000000e
        /*0574*/ 	.word	0x00000000
        /*0578*/ 	.short	0x0101
        /*057a*/ 	.byte	0x3f
	.zero		1


	//   ....[37]....
        /*057c*/ 	.word	0x0000a690
        /*0580*/ 	.word	0x0000000e
        /*0584*/ 	.word	0x00000000
        /*0588*/ 	.short	0x0101
        /*058a*/ 	.byte	0x3f
	.zero		1


	//   ....[38]....
        /*058c*/ 	.word	0x0000ab60
        /*0590*/ 	.word	0x000000ff
        /*0594*/ 	.word	0x00030830
        /*0598*/ 	.short	0x010a
        /*059a*/ 	.byte	0x39
	.zero		1


	//   ....[39]....
        /*059c*/ 	.word	0x0000aba0
        /*05a0*/ 	.word	0x000000ff
        /*05a4*/ 	.word	0x00030830
        /*05a8*/ 	.short	0x010a
        /*05aa*/ 	.byte	0x39
	.zero		1


	//   ....[40]....
        /*05ac*/ 	.word	0x0000b600
        /*05b0*/ 	.word	0x000000ff
        /*05b4*/ 	.word	0x00030850
        /*05b8*/ 	.short	0x010a
        /*05ba*/ 	.byte	0x0e
	.zero		1


	//   ....[41]....
        /*05bc*/ 	.word	0x0000b640
        /*05c0*/ 	.word	0x000000ff
        /*05c4*/ 	.word	0x00030850
        /*05c8*/ 	.short	0x010a
        /*05ca*/ 	.byte	0x0e
	.zero		1


	//   ....[42]....
        /*05cc*/ 	.word	0x0000bf60
        /*05d0*/ 	.word	0x00000091
        /*05d4*/ 	.word	0x00000000
        /*05d8*/ 	.short	0x0101
        /*05da*/ 	.byte	0x3f
	.zero		1


	//   ....[43]....
        /*05dc*/ 	.word	0x0000daf0
        /*05e0*/ 	.word	0x00000015
        /*05e4*/ 	.word	0x00000000
        /*05e8*/ 	.short	0x0101
        /*05ea*/ 	.byte	0x3f
	.zero		1


	//   ....[44]....
        /*05ec*/ 	.word	0x0000e690
        /*05f0*/ 	.word	0x000000ff
        /*05f4*/ 	.word	0x00030850
        /*05f8*/ 	.short	0x010a
        /*05fa*/ 	.byte	0x05
	.zero		1


	//   ....[45]....
        /*05fc*/ 	.word	0x0000e6d0
        /*0600*/ 	.word	0x000000ff
        /*0604*/ 	.word	0x00030850
        /*0608*/ 	.short	0x010a
        /*060a*/ 	.byte	0x05
	.zero		1


	//   ....[46]....
        /*060c*/ 	.word	0x0000eaf0
        /*0610*/ 	.word	0x0000000b
        /*0614*/ 	.word	0x00000000
        /*0618*/ 	.short	0x0101
        /*061a*/ 	.byte	0x3f
	.zero		1


	//   ....[47]....
        /*061c*/ 	.word	0x0000f9d0
        /*0620*/ 	.word	0x000000ff
        /*0624*/ 	.word	0x00000000
        /*0628*/ 	.short	0x0101
        /*062a*/ 	.byte	0x04
	.zero		1


	//   ....[48]....
        /*062c*/ 	.word	0x000121d0
        /*0630*/ 	.word	0x000000ff
        /*0634*/ 	.word	0x00030840
        /*0638*/ 	.short	0x010a
        /*063a*/ 	.byte	0x26
	.zero		1


	//   ....[49]....
        /*063c*/ 	.word	0x00012f90
        /*0640*/ 	.word	0x000000ff
        /*0644*/ 	.word	0x00030800
        /*0648*/ 	.short	0x0107
        /*064a*/ 	.byte	0x26
	.zero		1


	//   ....[50]....
        /*064c*/ 	.word	0x00013000
        /*0650*/ 	.word	0x000000ff
        /*0654*/ 	.word	0x00030800
        /*0658*/ 	.short	0x0101
        /*065a*/ 	.byte	0x26
	.zero		1


	//   ....[51]....
        /*065c*/ 	.word	0x00013010
        /*0660*/ 	.word	0x000000ff
        /*0664*/ 	.word	0x00030820
        /*0668*/ 	.short	0x010a
        /*066a*/ 	.byte	0x26
	.zero		1


	//   ....[52]....
        /*066c*/ 	.word	0x00013420
        /*0670*/ 	.word	0x000000ff
        /*0674*/ 	.word	0x00030848
        /*0678*/ 	.short	0x010a
        /*067a*/ 	.byte	0x26
	.zero		1


	//   ....[53]....
        /*067c*/ 	.word	0x000137d0
        /*0680*/ 	.word	0x000000ff
        /*0684*/ 	.word	0x00030860
        /*0688*/ 	.short	0x010a
        /*068a*/ 	.byte	0x26
	.zero		1


	//   ....[54]....
        /*068c*/ 	.word	0x00013da0
        /*0690*/ 	.word	0x000000ff
        /*0694*/ 	.word	0x00030840
        /*0698*/ 	.short	0x010a
        /*069a*/ 	.byte	0x26
	.zero		1


	//   ....[55]....
        /*069c*/ 	.word	0x00014160
        /*06a0*/ 	.word	0x000000ff
        /*06a4*/ 	.word	0x00030868
        /*06a8*/ 	.short	0x010a
        /*06aa*/ 	.byte	0x26
	.zero		1


	//   ....[56]....
        /*06ac*/ 	.word	0x00014780
        /*06b0*/ 	.word	0x000000ff
        /*06b4*/ 	.word	0x00030848
        /*06b8*/ 	.short	0x010a
        /*06ba*/ 	.byte	0x26
	.zero		1


	//   ....[57]....
        /*06bc*/ 	.word	0x00014b20
        /*06c0*/ 	.word	0x000000ff
        /*06c4*/ 	.word	0x00030860
        /*06c8*/ 	.short	0x010a
        /*06ca*/ 	.byte	0x26
	.zero		1


	//   ....[58]....
        /*06cc*/ 	.word	0x00014f80
        /*06d0*/ 	.word	0x00000003
        /*06d4*/ 	.word	0x00030860
        /*06d8*/ 	.short	0x010a
        /*06da*/ 	.byte	0x3f
	.zero		1


	//   ....[59]....
        /*06dc*/ 	.word	0x000153e0
        /*06e0*/ 	.word	0x00000002
        /*06e4*/ 	.word	0x00030820
        /*06e8*/ 	.short	0x010a
        /*06ea*/ 	.byte	0x3f
	.zero		1


	//   ....[60]....
        /*06ec*/ 	.word	0x00015580
        /*06f0*/ 	.word	0x00000007
        /*06f4*/ 	.word	0x00000000
        /*06f8*/ 	.short	0x010a
        /*06fa*/ 	.byte	0x3f
	.zero		1


	//   ....[61]....
        /*06fc*/ 	.word	0x000155f0
        /*0700*/ 	.word	0x00000008
        /*0704*/ 	.word	0x00000000
        /*0708*/ 	.short	0x010a
        /*070a*/ 	.byte	0x3f
	.zero		1


	//   ....[62]....
        /*070c*/ 	.word	0x00015650
        /*0710*/ 	.word	0x00000007
        /*0714*/ 	.word	0x00000000
        /*0718*/ 	.short	0x010a
        /*071a*/ 	.byte	0x3f
	.zero		1


	//   ....[63]....
        /*071c*/ 	.word	0x00015680
        /*0720*/ 	.word	0x00000006
        /*0724*/ 	.word	0x00000000
        /*0728*/ 	.short	0x010a
        /*072a*/ 	.byte	0x3f
	.zero		1


	//   ....[64]....
        /*072c*/ 	.word	0x000156f0
        /*0730*/ 	.word	0x00000003
        /*0734*/ 	.word	0x00030800
        /*0738*/ 	.short	0x010a
        /*073a*/ 	.byte	0x3f
	.zero		1


	//   ....[65]....
        /*073c*/ 	.word	0x00015750
        /*0740*/ 	.word	0x00000003
        /*0744*/ 	.word	0x00030830
        /*0748*/ 	.short	0x010a
        /*074a*/ 	.byte	0x3f
	.zero		1


	//   ....[66]....
        /*074c*/ 	.word	0x000157b0
        /*0750*/ 	.word	0x0000000f
        /*0754*/ 	.word	0x00030830
        /*0758*/ 	.short	0x010a
        /*075a*/ 	.byte	0x3f
	.zero		1


	//   ....[67]....
        /*075c*/ 	.word	0x00015810
        /*0760*/ 	.word	0x0000000f
        /*0764*/ 	.word	0x00030850
        /*0768*/ 	.short	0x010a
        /*076a*/ 	.byte	0x3f
	.zero		1


	//   ....[68]....
        /*076c*/ 	.word	0x00015870
        /*0770*/ 	.word	0x00000004
        /*0774*/ 	.word	0x00030830
        /*0778*/ 	.short	0x010a
        /*077a*/ 	.byte	0x3f
	.zero		1


	//   ....[69]....
        /*077c*/ 	.word	0x000158d0
        /*0780*/ 	.word	0x00000003
        /*0784*/ 	.word	0x00030850
        /*0788*/ 	.short	0x010a
        /*078a*/ 	.byte	0x3f
	.zero		1


	//   ....[70]....
        /*078c*/ 	.word	0x00015930
        /*0790*/ 	.word	0x00000004
        /*0794*/ 	.word	0x00030830
        /*0798*/ 	.short	0x010a
        /*079a*/ 	.byte	0x3f
	.zero		1


	//   ....[71]....
        /*079c*/ 	.word	0x00015990
        /*07a0*/ 	.word	0x00000003
        /*07a4*/ 	.word	0x00030850
        /*07a8*/ 	.short	0x010a
        /*07aa*/ 	.byte	0x3f
	.zero		1


	//   ....[72]....
        /*07ac*/ 	.word	0x000159f0
        /*07b0*/ 	.word	0x00000007
        /*07b4*/ 	.word	0x00030850
        /*07b8*/ 	.short	0x010a
        /*07ba*/ 	.byte	0x3f
	.zero		1


	//   ....[73]....
        /*07bc*/ 	.word	0x00015b50
        /*07c0*/ 	.word	0x00000003
        /*07c4*/ 	.word	0x00030840
        /*07c8*/ 	.short	0x010a
        /*07ca*/ 	.byte	0x3f
	.zero		1


	//   ....[74]....
        /*07cc*/ 	.word	0x000166b0
        /*07d0*/ 	.word	0x00000003
        /*07d4*/ 	.word	0x00030820
        /*07d8*/ 	.short	0x010a
        /*07da*/ 	.byte	0x3f
	.zero		1


	//   ....[75]....
        /*07dc*/ 	.word	0x00016710
        /*07e0*/ 	.word	0x00000003
        /*07e4*/ 	.word	0x00030848
        /*07e8*/ 	.short	0x010a
        /*07ea*/ 	.byte	0x3f
	.zero		1


	//   ....[76]....
        /*07ec*/ 	.word	0x00016770
        /*07f0*/ 	.word	0x00000003
        /*07f4*/ 	.word	0x00030860
        /*07f8*/ 	.short	0x010a
        /*07fa*/ 	.byte	0x3f
	.zero		1


	//   ....[77]....
        /*07fc*/ 	.word	0x000167d0
        /*0800*/ 	.word	0x00000003
        /*0804*/ 	.word	0x00030840
        /*0808*/ 	.short	0x010a
        /*080a*/ 	.byte	0x3f
	.zero		1


	//   ....[78]....
        /*080c*/ 	.word	0x00016830
        /*0810*/ 	.word	0x00000003
        /*0814*/ 	.word	0x00030868
        /*0818*/ 	.short	0x010a
        /*081a*/ 	.byte	0x3f
	.zero		1


	//   ....[79]....
        /*081c*/ 	.word	0x00016890
        /*0820*/ 	.word	0x00000003
        /*0824*/ 	.word	0x00030848
        /*0828*/ 	.short	0x010a
        /*082a*/ 	.byte	0x3f
	.zero		1


	//   ....[80]....
        /*082c*/ 	.word	0x000168f0
        /*0830*/ 	.word	0x00000003
        /*0834*/ 	.word	0x00030860
        /*0838*/ 	.short	0x010a
        /*083a*/ 	.byte	0x3f
	.zero		1


	//   ....[81]....
        /*083c*/ 	.word	0x00016940
        /*0840*/ 	.word	0x00000003
        /*0844*/ 	.word	0x00030860
        /*0848*/ 	.short	0x010a
        /*084a*/ 	.byte	0x3f
	.zero		1


	//   ....[82]....
        /*084c*/ 	.word	0x00016990
        /*0850*/ 	.word	0x00000002
        /*0854*/ 	.word	0x00030820
        /*0858*/ 	.short	0x010a
        /*085a*/ 	.byte	0x3f
	.zero		1


	//   ....[83]....
        /*085c*/ 	.word	0x00016b30
        /*0860*/ 	.word	0x00000007
        /*0864*/ 	.word	0x00000000
        /*0868*/ 	.short	0x010a
        /*086a*/ 	.byte	0x3f
	.zero		1


	//   ....[84]....
        /*086c*/ 	.word	0x00016b80
        /*0870*/ 	.word	0x00000008
        /*0874*/ 	.word	0x00000000
        /*0878*/ 	.short	0x010a
        /*087a*/ 	.byte	0x3f
	.zero		1


	//   ....[85]....
        /*087c*/ 	.word	0x00016bd0
        /*0880*/ 	.word	0x00000007
        /*0884*/ 	.word	0x00000000
        /*0888*/ 	.short	0x010a
        /*088a*/ 	.byte	0x3f
	.zero		1


	//----- nvinfo : EIATTR_NUM_MBARRIERS
	.align		4
.L_697:
        /*088c*/ 	.byte	0x03, 0x38
        /*088e*/ 	.short	0x0016


	//----- nvinfo : EIATTR_EXIT_INSTR_OFFSETS
	.align		4
        /*0890*/ 	.byte	0x04, 0x1c
        /*0892*/ 	.short	(.L_699 - .L_698)


	//   ....[0]....
.L_698:
        /*0894*/ 	.word	0x000156d0


	//----- nvinfo : EIATTR_MAX_THREADS
	.align		4
.L_699:
        /*0898*/ 	.byte	0x04, 0x05
        /*089a*/ 	.short	(.L_701 - .L_700)
.L_700:
        /*089c*/ 	.word	0x00000180
        /*08a0*/ 	.word	0x00000001
        /*08a4*/ 	.word	0x00000001


	//----- nvinfo : EIATTR_CRS_STACK_SIZE
	.align		4
.L_701:
        /*08a8*/ 	.byte	0x04, 0x1e
        /*08aa*/ 	.short	(.L_703 - .L_702)
.L_702:
        /*08ac*/ 	.word	0x00000000


	//----- nvinfo : EIATTR_CBANK_PARAM_SIZE
	.align		4
.L_703:
        /*08b0*/ 	.byte	0x03, 0x19
        /*08b2*/ 	.short	0x0a70


	//----- nvinfo : EIATTR_PARAM_CBANK
	.align		4
        /*08b4*/ 	.byte	0x04, 0x0a
        /*08b6*/ 	.short	(.L_705 - .L_704)
	.align		4
.L_704:
        /*08b8*/ 	.word	index@(.nv.constant0._ZN7cutlass13device_kernelIN5flash11enable_sm90INS1_16FlashAttnFwdSm90INS1_25CollectiveMainloopFwdSm90ILi2EN4cute5tupleIJNS5_1CILi1EEES8_S8_EEENS6_IJNS7_ILi128EEENS7_ILi96EEENS7_ILi192EEEEEELi192ENS_10bfloat16_tEfNS_4arch4Sm90ELb0ELb1ELb1ELb0ELb0ELb0ELb0ELb1ELb1ELb1ELb1ELb0EEENS1_21CollectiveEpilogueFwdINS6_IJSA_SC_SB_EEES9_SE_SG_Li256ELb0ELb1ELb1ELb0EEENS1_19SingleTileSchedulerILb0ELb1ELb1ELi128EEEEEEEEEvNT_6ParamsE)
        /*08bc*/ 	.short	0x0210
        /*08be*/ 	.short	0x0a70


	//----- nvinfo : EIATTR_SW_WAR
	.align		4
.L_705:
        /*08c0*/ 	.byte	0x04, 0x36
        /*08c2*/ 	.short	(.L_707 - .L_706)
.L_706:
        /*08c4*/ 	.word	0x00000008
.L_707:


//--------------------- .nv.info._ZN7cutlass13device_kernelIN5flash11enable_sm90INS1_16FlashAttnFwdSm90INS1_25CollectiveMainloopFwdSm90ILi2EN4cute5tupleIJNS5_1CILi1EEES8_S8_EEENS6_IJNS7_ILi128EEENS7_ILi96EEENS7_ILi192EEEEEELi192ENS_10bfloat16_tEfNS_4arch4Sm90ELb0ELb1ELb1ELb1ELb0ELb0ELb0ELb1ELb1ELb1ELb1ELb0EEENS1_21CollectiveEpilogueFwdINS6_IJSA_SC_SB_EEES9_SE_SG_Li256ELb1ELb1ELb1ELb0EEENS1_36VarlenDynamicPersistentTileSchedulerILi128ELi96ELi256ELi128ELb1ELb1ELb1ELb1ELb0ELb1EEEEEEEEEvNT_6ParamsE --------------------------
	.section	.nv.info._ZN7cutlass13device_kernelIN5flash11enable_sm90INS1_16FlashAttnFwdSm90INS1_25CollectiveMainloopFwdSm90ILi2EN4cute5tupleIJNS5_1CILi1EEES8_S8_EEENS6_IJNS7_ILi128EEENS7_ILi96EEENS7_ILi192EEEEEELi192ENS_10bfloat16_tEfNS_4arch4Sm90ELb0ELb1ELb1ELb1ELb0ELb0ELb0ELb1ELb1ELb1ELb1ELb0EEENS1_21CollectiveEpilogueFwdINS6_IJSA_SC_SB_EEES9_SE_SG_Li256ELb1ELb1ELb1ELb0EEENS1_36VarlenDynamicPersistentTileSchedulerILi128ELi96ELi256ELi128ELb1ELb1ELb1ELb1ELb0ELb1EEEEEEEEEvNT_6ParamsE,"",@"SHT_CUDA_INFO"
	.sectionflags	@""
	.align	4


	//----- nvinfo : EIATTR_CUDA_API_VERSION
	.align		4
        /*0000*/ 	.byte	0x04, 0x37
        /*0002*/ 	.short	(.L_709 - .L_708)
.L_708:
        /*0004*/ 	.word	0x00000082


	//----- nvinfo : EIATTR_KPARAM_INFO
	.align		4
.L_709:
        /*0008*/ 	.byte	0x04, 0x17
        /*000a*/ 	.short	(.L_711 - .L_710)
.L_710:
        /*000c*/ 	.word	0x00000000
        /*0010*/ 	.short	0x0000
        /*0012*/ 	.short	0x0070
        /*0014*/ 	.byte	0x00, 0xf0, 0x01, 0x2a


	//----- nvinfo : EIATTR_SPARSE_MMA_MASK
	.align		4
.L_711:
        /*0018*/ 	.byte	0x03, 0x50
        /*001a*/ 	.short	0x0000


	//----- nvinfo : EIATTR_MAXREG_COUNT
	.align		4
        /*001c*/ 	.byte	0x03, 0x1b
        /*001e*/ 	.short	0x00a8


	//----- nvinfo : EIATTR_NUM_BARRIERS
	.align		4
        /*0020*/ 	.byte	0x02, 0x4c
        /*0022*/ 	.byte	0x09
	.zero		1


	//----- nvinfo : EIATTR_EXTERNS
	.align		4
        /*0024*/ 	.byte	0x04, 0x0f
        /*0026*/ 	.short	(.L_713 - .L_712)


	//   ....[0]....
	.align		4
.L_712:
        /*0028*/ 	.word	index@(__assertfail)


	//----- nvinfo : EIATTR_ANNOTATIONS
	.align		4
.L_713:
        /*002c*/ 	.byte	0x04, 0x55
        /*002e*/ 	.short	(.L_715 - .L_714)


	//   ....[0]....
.L_714:
        /* <DEDUP_REMOVED lines=79> */


	//----- nvinfo : EIATTR_MERCURY_ISA_VERSION
	.align		4
.L_715:
        /*0510*/ 	.byte	0x03, 0x5f
        /*0512*/ 	.short	0x0101


	//----- nvinfo : EIATTR_UNUSED_LOAD_BYTE_OFFSET
	.align		4
        /*0514*/ 	.byte	0x04, 0x44
        /*0516*/ 	.short	(.L_717 - .L_716)


	//   ....[0]....
.L_716:
        /*0518*/ 	.word	0x00000a10
        /*051c*/ 	.word	0x0000fff0


	//   ....[1]....
        /*0520*/ 	.word	0x0000fd00
        /*0524*/ 	.word	0x0000fff0


	//----- nvinfo : EIATTR_INT_WARP_WIDE_INSTR_OFFSETS
	.align		4
.L_717:
        /*0528*/ 	.byte	0x04, 0x31
        /*052a*/ 	.short	(.L_719 - .L_718)


	//   ....[0]....
.L_718:
        /*052c*/ 	.word	0x00000130


	//   ....[1]....
        /*0530*/ 	.word	0x00000170


	//   ....[2]....
        /*0534*/ 	.word	0x000001e0


	//   ....[3]....
        /*0538*/ 	.word	0x000158d0


	//   ....[4]....
        /*053c*/ 	.word	0x00015970


	//   ....[5]....
        /*0540*/ 	.word	0x000197e0


	//   ....[6]....
        /*0544*/ 	.word	0x00019850


	//----- nvinfo : EIATTR_COOP_GROUP_MASK_REGIDS
	.align		4
.L_719:
        /*0548*/ 	.byte	0x04, 0x29
        /*054a*/ 	.short	(.L_721 - .L_720)


	//   ....[0]....
.L_720:
        /*054c*/ 	.word	0xffffffff


	//   ....[1]....
        /*0550*/ 	.word	0xffffffff


	//   ....[2]....
        /*0554*/ 	.word	0xffffffff


	//   ....[3]....
        /*0558*/ 	.word	0xffffffff


	//   ....[4]....
        /*055c*/ 	.word	0xffffffff


	//   ....[5]....
        /*0560*/ 	.word	0xffffffff


	//   ....[6]....
        /*0564*/ 	.word	0xffffffff


	//   ....[7]....
        /*0568*/ 	.word	0xffffffff


	//   ....[8]....
        /*056c*/ 	.word	0xffffffff


	//   ....[9]....
        /*0570*/ 	.word	0xffffffff


	//   ....[10]....
        /*0574*/ 	.word	0xffffffff


	//   ....[11]....
        /*0578*/ 	.word	0xffffffff


	//   ....[12]....
        /*057c*/ 	.word	0xffffffff


	//   ....[13]....
        /*0580*/ 	.word	0xffffffff


	//   ....[14]....
        /*0584*/ 	.word	0xffffffff


	//   ....[15]....
        /*0588*/ 	.word	0xffffffff


	//   ....[16]....
        /*058c*/ 	.word	0xffffffff


	//   ....[17]....
        /*0590*/ 	.word	0xffffffff


	//   ....[18]....
        /*0594*/ 	.word	0xffffffff


	//   ....[19]....
        /*0598*/ 	.word	0xffffffff


	//   ....[20]....
        /*059c*/ 	.word	0xffffffff


	//   ....[21]....
        /*05a0*/ 	.word	0xffffffff


	//   ....[22]....
        /*05a4*/ 	.word	0xffffffff


	//   ....[23]....
        /*05a8*/ 	.word	0xffffffff


	//   ....[24]....
        /*05ac*/ 	.word	0xffffffff


	//   ....[25]....
        /*05b0*/ 	.word	0xffffffff


	//   ....[26]....
        /*05b4*/ 	.word	0xffffffff


	//   ....[27]....
        /*05b8*/ 	.word	0xffffffff


	//   ....[28]....
        /*05bc*/ 	.word	0xffffffff


	//   ....[29]....
        /*05c0*/ 	.word	0xffffffff


	//   ....[30]....
        /*05c4*/ 	.word	0xffffffff


	//   ....[31]....
        /*05c8*/ 	.word	0xffffffff


	//   ....[32]....
        /*05cc*/ 	.word	0xffffffff


	//   ....[33]....
        /*05d0*/ 	.word	0xffffffff


	//   ....[34]....
        /*05d4*/ 	.word	0xffffffff


	//   ....[35]....
        /*05d8*/ 	.word	0xffffffff


	//   ....[36]....
        /*05dc*/ 	.word	0xffffffff


	//   ....[37]....
        /*05e0*/ 	.word	0xffffffff


	//   ....[38]....
        /*05e4*/ 	.word	0xffffffff


	//   ....[39]....
        /*05e8*/ 	.word	0xffffffff


	//   ....[40]....
        /*05ec*/ 	.word	0xffffffff


	//   ....[41]....
        /*05f0*/ 	.word	0xffffffff


	//   ....[42]....
        /*05f4*/ 	.word	0xffffffff


	//   ....[43]....
        /*05f8*/ 	.word	0xffffffff


	//   ....[44]....
        /*05fc*/ 	.word	0xffffffff


	//   ....[45]....
        /*0600*/ 	.word	0xffffffff


	//   ....[46]....
        /*0604*/ 	.word	0xffffffff


	//   ....[47]....
        /*0608*/ 	.word	0xffffffff


	//   ....[48]....
        /*060c*/ 	.word	0xffffffff


	//   ....[49]....
        /*0610*/ 	.word	0xffffffff


	//   ....[50]....
        /*0614*/ 	.word	0xffffffff


	//   ....[51]....
        /*0618*/ 	.word	0xffffffff


	//   ....[52]....
        /*061c*/ 	.word	0xffffffff


	//   ....[53]....
        /*0620*/ 	.word	0xffffffff


	//   ....[54]....
        /*0624*/ 	.word	0xffffffff


	//   ....[55]....
        /*0628*/ 	.word	0xffffffff


	//   ....[56]....
        /*062c*/ 	.word	0xffffffff


	//   ....[57]....
        /*0630*/ 	.word	0xffffffff


	//   ....[58]....
        /*0634*/ 	.word	0xffffffff


	//   ....[59]....
        /*0638*/ 	.word	0xffffffff


	//   ....[60]....
        /*063c*/ 	.word	0xffffffff


	//   ....[61]....
        /*0640*/ 	.word	0xffffffff


	//   ....[62]....
        /*0644*/ 	.word	0xffffffff


	//   ....[63]....
        /*0648*/ 	.word	0xffffffff


	//   ....[64]....
        /*064c*/ 	.word	0xffffffff


	//   ....[65]....
        /*0650*/ 	.word	0xffffffff


	//   ....[66]....
        /*0654*/ 	.word	0xffffffff


	//   ....[67]....
        /*0658*/ 	.word	0xffffffff


	//   ....[68]....
        /*065c*/ 	.word	0xffffffff


	//   ....[69]....
        /*0660*/ 	.word	0xffffffff


	//   ....[70]....
        /*0664*/ 	.word	0xffffffff


	//   ....[71]....
        /*0668*/ 	.word	0xffffffff


	//   ....[72]....
        /*066c*/ 	.word	0xffffffff


	//   ....[73]....
        /*0670*/ 	.word	0xffffffff


	//   ....[74]....
        /*0674*/ 	.word	0xffffffff


	//   ....[75]....
        /*0678*/ 	.word	0xffffffff


	//   ....[76]....
        /*067c*/ 	.word	0xffffffff


	//   ....[77]....
        /*0680*/ 	.word	0xffffffff


	//   ....[78]....
        /*0684*/ 	.word	0xffffffff


	//   ....[79]....
        /*0688*/ 	.word	0xffffffff


	//   ....[80]....
        /*068c*/ 	.word	0xffffffff


	//   ....[81]....
        /*0690*/ 	.word	0xffffffff


	//   ....[82]....
        /*0694*/ 	.word	0xffffffff


	//   ....[83]....
        /*0698*/ 	.word	0xffffffff


	//   ....[84]....
        /*069c*/ 	.word	0xffffffff


	//   ....[85]....
        /*06a0*/ 	.word	0xffffffff


	//   ....[86]....
        /*06a4*/ 	.word	0xffffffff


	//   ....[87]....
        /*06a8*/ 	.word	0xffffffff


	//   ....[88]....
        /*06ac*/ 	.word	0xffffffff


	//   ....[89]....
        /*06b0*/ 	.word	0xffffffff


	//   ....[90]....
        /*06b4*/ 	.word	0xffffffff


	//   ....[91]....
        /*06b8*/ 	.word	0xffffffff


	//   ....[92]....
        /*06bc*/ 	.word	0xffffffff


	//   ....[93]....
        /*06c0*/ 	.word	0xffffffff


	//   ....[94]....
        /*06c4*/ 	.word	0xffffffff


	//   ....[95]....
        /*06c8*/ 	.word	0xffffffff


	//   ....[96]....
        /*06cc*/ 	.word	0xffffffff


	//   ....[97]....
        /*06d0*/ 	.word	0xffffffff


	//   ....[98]....
        /*06d4*/ 	.word	0xffffffff


	//   ....[99]....
        /*06d8*/ 	.word	0xffffffff


	//   ....[100]....
        /*06dc*/ 	.word	0xffffffff


	//   ....[101]....
        /*06e0*/ 	.word	0xffffffff


	//   ....[102]....
        /*06e4*/ 	.word	0xffffffff


	//   ....[103]....
        /*06e8*/ 	.word	0xffffffff


	//   ....[104]....
        /*06ec*/ 	.word	0xffffffff


	//   ....[105]....
        /*06f0*/ 	.word	0xffffffff


	//   ....[106]....
        /*06f4*/ 	.word	0xffffffff


	//   ....[107]....
        /*06f8*/ 	.word	0xffffffff


	//   ....[108]....
        /*06fc*/ 	.word	0xffffffff


	//   ....[109]....
        /*0700*/ 	.word	0xffffffff


	//   ....[110]....
        /*0704*/ 	.word	0xffffffff


	//   ....[111]....
        /*0708*/ 	.word	0x0500000f


	//   ....[112]....
        /*070c*/ 	.word	0x0500000f


	//   ....[113]....
        /*0710*/ 	.word	0x0500000f


	//   ....[114]....
        /*0714*/ 	.word	0x0500000f


	//   ....[115]....
        /*0718*/ 	.word	0x0500000f


	//   ....[116]....
        /*071c*/ 	.word	0x0500000f


	//   ....[117]....
        /*0720*/ 	.word	0x0500000f


	//   ....[118]....
        /*0724*/ 	.word	0x0500000f


	//   ....[119]....
        /*0728*/ 	.word	0x0500000f


	//   ....[120]....
        /*072c*/ 	.word	0x0500000f


	//   ....[121]....
        /*0730*/ 	.word	0x0500000f


	//   ....[122]....
        /*0734*/ 	.word	0x0500000f


	//   ....[123]....
        /*0738*/ 	.word	0x0500000f


	//   ....[124]....
        /*073c*/ 	.word	0x0500000f


	//   ....[125]....
        /*0740*/ 	.word	0x0500000f


	//   ....[126]....
        /*0744*/ 	.word	0x0500000f


	//   ....[127]....
        /*0748*/ 	.word	0x0500000f


	//   ....[128]....
        /*074c*/ 	.word	0x0500000f


	//   ....[129]....
        /*0750*/ 	.word	0x0500000f


	//   ....[130]....
        /*0754*/ 	.word	0x0500000f


	//   ....[131]....
        /*0758*/ 	.word	0x0500000f


	//   ....[132]....
        /*075c*/ 	.word	0x0500000f


	//   ....[133]....
        /*0760*/ 	.word	0x0500000f


	//   ....[134]....
        /*0764*/ 	.word	0x0500000f


	//   ....[135]....
        /*0768*/ 	.word	0x0500000f


	//   ....[136]....
        /*076c*/ 	.word	0x0500000f


	//   ....[137]....
        /*0770*/ 	.word	0x0500000f


	//   ....[138]....
        /*0774*/ 	.word	0x0500000f


	//   ....[139]....
        /*0778*/ 	.word	0x0500000f


	//   ....[140]....
        /*077c*/ 	.word	0x0500000f


	//   ....[141]....
        /*0780*/ 	.word	0x0500000f


	//   ....[142]....
        /*0784*/ 	.word	0x0500000f


	//   ....[143]....
        /*0788*/ 	.word	0x0500000f


	//   ....[144]....
        /*078c*/ 	.word	0x0500000f


	//   ....[145]....
        /*0790*/ 	.word	0x0500000f


	//   ....[146]....
        /*0794*/ 	.word	0x0500000f


	//----- nvinfo : EIATTR_COOP_GROUP_INSTR_OFFSETS
	.align		4
.L_721:
        /*0798*/ 	.byte	0x04, 0x28
        /*079a*/ 	.short	(.L_723 - .L_722)


	//   ....[0]....
.L_722:
        /*079c*/ 	.word	0x00000060


	//   ....[1]....
        /*07a0*/ 	.word	0x00000140


	//   ....[2]....
        /*07a4*/ 	.word	0x00000190


	//   ....[3]....
        /*07a8*/ 	.word	0x000003c0


	//   ....[4]....
        /*07ac*/ 	.word	0x00000520


	//   ....[5]....
        /*07b0*/ 	.word	0x00000640


	//   ....[6]....
        /*07b4*/ 	.word	0x000007a0


	//   ....[7]....
        /*07b8*/ 	.word	0x00002180


	//   ....[8]....
        /*07bc*/ 	.word	0x00002f30


	//   ....[9]....
        /*07c0*/ 	.word	0x00003af0


	//   ....[10]....
        /*07c4*/ 	.word	0x00004400


	//   ....[11]....
        /*07c8*/ 	.word	0x00004430


	//   ....[12]....
        /*07cc*/ 	.word	0x000048b0


	//   ....[13]....
        /*07d0*/ 	.word	0x00004910


	//   ....[14]....
        /*07d4*/ 	.word	0x00006b70


	//   ....[15]....
        /*07d8*/ 	.word	0x00006d90


	//   ....[16]....
        /*07dc*/ 	.word	0x00007c30


	//   ....[17]....
        /*07e0*/ 	.word	0x00007d40


	//   ....[18]....
        /*07e4*/ 	.word	0x00008300


	//   ....[19]....
        /*07e8*/ 	.word	0x00008390


	//   ....[20]....
        /*07ec*/ 	.word	0x0000a350


	//   ....[21]....
        /*07f0*/ 	.word	0x0000a440


	//   ....[22]....
        /*07f4*/ 	.word	0x0000aa80


	//   ....[23]....
        /*07f8*/ 	.word	0x0000ab00


	//   ....[24]....
        /*07fc*/ 	.word	0x0000c970


	//   ....[25]....
        /*0800*/ 	.word	0x0000cbc0


	//   ....[26]....
        /*0804*/ 	.word	0x0000da50


	//   ....[27]....
        /*0808*/ 	.word	0x0000db60


	//   ....[28]....
        /*080c*/ 	.word	0x0000e160


	//   ....[29]....
        /*0810*/ 	.word	0x0000e1d0


	//   ....[30]....
        /*0814*/ 	.word	0x0000f230


	//   ....[31]....
        /*0818*/ 	.word	0x0000f270


	//   ....[32]....
        /*081c*/ 	.word	0x0000f3a0


	//   ....[33]....
        /*0820*/ 	.word	0x0000f3c0


	//   ....[34]....
        /*0824*/ 	.word	0x00010bd0


	//   ....[35]....
        /*0828*/ 	.word	0x00010be0


	//   ....[36]....
        /*082c*/ 	.word	0x00010bf0


	//   ....[37]....
        /*0830*/ 	.word	0x00010c00


	//   ....[38]....
        /*0834*/ 	.word	0x000114c0


	//   ....[39]....
        /*0838*/ 	.word	0x000114f0


	//   ....[40]....
        /*083c*/ 	.word	0x00011630


	//   ....[41]....
        /*0840*/ 	.word	0x00011650


	//   ....[42]....
        /*0844*/ 	.word	0x00011760


	//   ....[43]....
        /*0848*/ 	.word	0x00011780


	//   ....[44]....
        /*084c*/ 	.word	0x000118a0


	//   ....[45]....
        /*0850*/ 	.word	0x000118c0


	//   ....[46]....
        /*0854*/ 	.word	0x00011da0


	//   ....[47]....
        /*0858*/ 	.word	0x00011db0


	//   ....[48]....
        /*085c*/ 	.word	0x00012400


	//   ....[49]....
        /*0860*/ 	.word	0x00012410


	//   ....[50]....
        /*0864*/ 	.word	0x000134e0


	//   ....[51]....
        /*0868*/ 	.word	0x00013510


	//   ....[52]....
        /*086c*/ 	.word	0x00013620


	//   ....[53]....
        /*0870*/ 	.word	0x00013640


	//   ....[54]....
        /*0874*/ 	.word	0x00013750


	//   ....[55]....
        /*0878*/ 	.word	0x00013770


	//   ....[56]....
        /*087c*/ 	.word	0x00013890


	//   ....[57]....
        /*0880*/ 	.word	0x000138b0


	//   ....[58]....
        /*0884*/ 	.word	0x00013a60


	//   ....[59]....
        /*0888*/ 	.word	0x00013c80


	//   ....[60]....
        /*088c*/ 	.word	0x00013cb0


	//   ....[61]....
        /*0890*/ 	.word	0x00013ce0


	//   ....[62]....
        /*0894*/ 	.word	0x00013d10


	//   ....[63]....
        /*0898*/ 	.word	0x00013d40


	//   ....[64]....
        /*089c*/ 	.word	0x00013d70


	//   ....[65]....
        /*08a0*/ 	.word	0x00013f20


	//   ....[66]....
        /*08a4*/ 	.word	0x00013f50


	//   ....[67]....
        /*08a8*/ 	.word	0x00013f80


	//   ....[68]....
        /*08ac*/ 	.word	0x00013fb0


	//   ....[69]....
        /*08b0*/ 	.word	0x00013fe0


	//   ....[70]....
        /*08b4*/ 	.word	0x00014010


	//   ....[71]....
        /*08b8*/ 	.word	0x000140b0


	//   ....[72]....
        /*08bc*/ 	.word	0x000140e0


	//   ....[73]....
        /*08c0*/ 	.word	0x000140f0


	//   ....[74]....
        /*08c4*/ 	.word	0x00014120


	//   ....[75]....
        /*08c8*/ 	.word	0x00015ec0


	//   ....[76]....
        /*08cc*/ 	.word	0x00016ae0


	//   ....[77]....
        /*08d0*/ 	.word	0x00016b00


	//   ....[78]....
        /*08d4*/ 	.word	0x00016b10


	//   ....[79]....
        /*08d8*/ 	.word	0x00016b40


	//   ....[80]....
        /*08dc*/ 	.word	0x00016c60


	//   ....[81]....
        /*08e0*/ 	.word	0x00016c70


	//   ....[82]....
        /*08e4*/ 	.word	0x00016d10


	//   ....[83]....
        /*08e8*/ 	.word	0x00016d20


	//   ....[84]....
        /*08ec*/ 	.word	0x00016dc0


	//   ....[85]....
        /*08f0*/ 	.word	0x00016dd0


	//   ....[86]....
        /*08f4*/ 	.word	0x00016e70


	//   ....[87]....
        /*08f8*/ 	.word	0x00016e80


	//   ....[88]....
        /*08fc*/ 	.word	0x00016f00


	//   ....[89]....
        /*0900*/ 	.word	0x00016f30


	//   ....[90]....
        /*0904*/ 	.word	0x00016f80


	//   ....[91]....
        /*0908*/ 	.word	0x00016fc0


	//   ....[92]....
        /*090c*/ 	.word	0x0001a040


	//   ....[93]....
        /*0910*/ 	.word	0x0001a0c0


	//   ....[94]....
        /*0914*/ 	.word	0x0001a0f0


	//   ....[95]....
        /*0918*/ 	.word	0x0001a100


	//   ....[96]....
        /*091c*/ 	.word	0x0001a130


	//   ....[97]....
        /*0920*/ 	.word	0x0001a160


	//   ....[98]....
        /*0924*/ 	.word	0x0001a190


	//   ....[99]....
        /*0928*/ 	.word	0x0001a1c0


	//   ....[100]....
        /*092c*/ 	.word	0x0001a390


	//   ....[101]....
        /*0930*/ 	.word	0x0001a3c0


	//   ....[102]....
        /*0934*/ 	.word	0x0001a3f0


	//   ....[103]....
        /*0938*/ 	.word	0x0001a420


	//   ....[104]....
        /*093c*/ 	.word	0x0001a450


	//   ....[105]....
        /*0940*/ 	.word	0x0001a480


	//   ....[106]....
        /*0944*/ 	.word	0x0001a550


	//   ....[107]....
        /*0948*/ 	.word	0x0001a570


	//   ....[108]....
        /*094c*/ 	.word	0x0001a580


	//   ....[109]....
        /*0950*/ 	.word	0x0001a600


	//   ....[110]....
        /*0954*/ 	.word	0x0001b150


	//   ....[111]....
        /*0958*/ 	.word	0x0001b800


	//   ....[112]....
        /*095c*/ 	.word	0x0001b9e0


	//   ....[113]....
        /*0960*/ 	.word	0x0001ba30


	//   ....[114]....
        /*0964*/ 	.word	0x0001bb60


	//   ....[115]....
        /*0968*/ 	.word	0x0001bbb0


	//   ....[116]....
        /*096c*/ 	.word	0x0001bcf0


	//   ....[117]....
        /*0970*/ 	.word	0x0001bd60


	//   ....[118]....
        /*0974*/ 	.word	0x0001be90


	//   ....[119]....
        /*0978*/ 	.word	0x0001bee0


	//   ....[120]....
        /*097c*/ 	.word	0x0001c010


	//   ....[121]....
        /*0980*/ 	.word	0x0001c060


	//   ....[122]....
        /*0984*/ 	.word	0x0001c190


	//   ....[123]....
        /*0988*/ 	.word	0x0001c1e0


	//   ....[124]....
        /*098c*/ 	.word	0x0001c2f0


	//   ....[125]....
        /*0990*/ 	.word	0x0001c360


	//   ....[126]....
        /*0994*/ 	.word	0x0001c470


	//   ....[127]....
        /*0998*/ 	.word	0x0001c4c0


	//   ....[128]....
        /*099c*/ 	.word	0x0001c7f0


	//   ....[129]....
        /*09a0*/ 	.word	0x0001c890


	//   ....[130]....
        /*09a4*/ 	.word	0x0001ca30


	//   ....[131]....
        /*09a8*/ 	.word	0x0001cab0


	//   ....[132]....
        /*09ac*/ 	.word	0x0001cb30


	//   ....[133]....
        /*09b0*/ 	.word	0x0001cbb0


	//   ....[134]....
        /*09b4*/ 	.word	0x0001cc30


	//   ....[135]....
        /*09b8*/ 	.word	0x0001ccc0


	//   ....[136]....
        /*09bc*/ 	.word	0x0001cd60


	//   ....[137]....
        /*09c0*/ 	.word	0x0001ce10


	//   ....[138]....
        /*09c4*/ 	.word	0x0001ce90


	//   ....[139]....
        /*09c8*/ 	.word	0x0001cf10


	//   ....[140]....
        /*09cc*/ 	.word	0x0001cf90


	//   ....[141]....
        /*09d0*/ 	.word	0x0001d020


	//   ....[142]....
        /*09d4*/ 	.word	0x0001d0a0


	//   ....[143]....
        /*09d8*/ 	.word	0x0001d150


	//   ....[144]....
        /*09dc*/ 	.word	0x0001d1a0


	//   ....[145]....
        /*09e0*/ 	.word	0x0001d260


	//   ....[146]....
        /*09e4*/ 	.word	0x0001d390


	//----- nvinfo : EIATTR_REG_RECONFIG
	.align		4
.L_723:
        /*09e8*/ 	.byte	0x01, 0x54
	.zero		2


	//----- nvinfo : EIATTR_SYSCALL_OFFSETS
	.align		4
        /*09ec*/ 	.byte	0x04, 0x46
        /*09ee*/ 	.short	(.L_725 - .L_724)


	//   ....[0]....
.L_724:
        /*09f0*/ 	.word	0x00002300


	//   ....[1]....
        /*09f4*/ 	.word	0x00015ae0


	//   ....[2]....
        /*09f8*/ 	.word	0x00015c30


	//   ....[3]....
        /*09fc*/ 	.word	0x00015d20


	//   ....[4]....
        /*0a00*/ 	.word	0x00016600


	//----- nvinfo : EIATTR_MBARRIER_INSTR_OFFSETS
	.align		4
.L_725:
        /*0a04*/ 	.byte	0x04, 0x39
        /*0a06*/ 	.short	(.L_727 - .L_726)


	//   ....[0]....
.L_726:
        /*0a08*/ 	.word	0x00000270
        /*0a0c*/ 	.word	0x000000ff
        /*0a10*/ 	.word	0x00030800
        /*0a14*/ 	.short	0x0100
        /*0a16*/ 	.byte	0x08
	.zero		1


	//   ....[1]....
        /*0a18*/ 	.word	0x00000280
        /*0a1c*/ 	.word	0x000000ff
        /*0a20*/ 	.word	0x00030820
        /*0a24*/ 	.short	0x0100
        /*0a26*/ 	.byte	0x08
	.zero		1


	//   ....[2]....
        /*0a28*/ 	.word	0x00000370
        /*0a2c*/ 	.word	0x000000ff
        /*0a30*/ 	.word	0x00030830
        /*0a34*/ 	.short	0x0100
        /*0a36*/ 	.byte	0x08
	.zero		1


	//   ....[3]....
        /*0a38*/ 	.word	0x00000380
        /*0a3c*/ 	.word	0x000000ff
        /*0a40*/ 	.word	0x00030840
        /*0a44*/ 	.short	0x0100
        /*0a46*/ 	.byte	0x08
	.zero		1


	//   ....[4]....
        /*0a48*/ 	.word	0x00000390
        /*0a4c*/ 	.word	0x000000ff
        /*0a50*/ 	.word	0x00030838
        /*0a54*/ 	.short	0x0100
        /*0a56*/ 	.byte	0x08
	.zero		1


	//   ....[5]....
        /*0a58*/ 	.word	0x000003a0
        /*0a5c*/ 	.word	0x000000ff
        /*0a60*/ 	.word	0x00030848
        /*0a64*/ 	.short	0x0100
        /*0a66*/ 	.byte	0x08
	.zero		1


	//   ....[6]....
        /*0a68*/ 	.word	0x000004d0
        /*0a6c*/ 	.word	0x000000ff
        /*0a70*/ 	.word	0x00030850
        /*0a74*/ 	.short	0x0100
        /*0a76*/ 	.byte	0x08
	.zero		1


	//   ....[7]....
        /*0a78*/ 	.word	0x000004e0
        /*0a7c*/ 	.word	0x000000ff
        /*0a80*/ 	.word	0x00030860
        /*0a84*/ 	.short	0x0100
        /*0a86*/ 	.byte	0x08
	.zero		1


	//   ....[8]....
        /*0a88*/ 	.word	0x000004f0
        /*0a8c*/ 	.word	0x000000ff
        /*0a90*/ 	.word	0x00030858
        /*0a94*/ 	.short	0x0100
        /*0a96*/ 	.byte	0x08
	.zero		1


	//   ....[9]....
        /*0a98*/ 	.word	0x00000500
        /*0a9c*/ 	.word	0x000000ff
        /*0aa0*/ 	.word	0x00030868
        /*0aa4*/ 	.short	0x0100
        /*0aa6*/ 	.byte	0x08
	.zero		1


	//   ....[10]....
        /*0aa8*/ 	.word	0x000005f0
        /*0aac*/ 	.word	0x000000ff
        /*0ab0*/ 	.word	0x00030870
        /*0ab4*/ 	.short	0x0100
        /*0ab6*/ 	.byte	0x06
	.zero		1


	//   ....[11]....
        /*0ab8*/ 	.word	0x00000600
        /*0abc*/ 	.word	0x000000ff
        /*0ac0*/ 	.word	0x00030880
        /*0ac4*/ 	.short	0x0100
        /*0ac6*/ 	.byte	0x06
	.zero		1


	//   ....[12]....
        /*0ac8*/ 	.word	0x00000610
        /*0acc*/ 	.word	0x000000ff
        /*0ad0*/ 	.word	0x00030878
        /*0ad4*/ 	.short	0x0100
        /*0ad6*/ 	.byte	0x06
	.zero		1


	//   ....[13]....
        /*0ad8*/ 	.word	0x00000620
        /*0adc*/ 	.word	0x000000ff
        /*0ae0*/ 	.word	0x00030888
        /*0ae4*/ 	.short	0x0100
        /*0ae6*/ 	.byte	0x06
	.zero		1


	//   ....[14]....
        /*0ae8*/ 	.word	0x00000750
        /*0aec*/ 	.word	0x000000ff
        /*0af0*/ 	.word	0x00030890
        /*0af4*/ 	.short	0x0100
        /*0af6*/ 	.byte	0x08
	.zero		1


	//   ....[15]....
        /*0af8*/ 	.word	0x00000760
        /*0afc*/ 	.word	0x000000ff
        /*0b00*/ 	.word	0x000308a0
        /*0b04*/ 	.short	0x0100
        /*0b06*/ 	.byte	0x08
	.zero		1


	//   ....[16]....
        /*0b08*/ 	.word	0x00000770
        /*0b0c*/ 	.word	0x000000ff
        /*0b10*/ 	.word	0x00030898
        /*0b14*/ 	.short	0x0100
        /*0b16*/ 	.byte	0x08
	.zero		1


	//   ....[17]....
        /*0b18*/ 	.word	0x00000780
        /*0b1c*/ 	.word	0x000000ff
        /*0b20*/ 	.word	0x000308a8
        /*0b24*/ 	.short	0x0100
        /*0b26*/ 	.byte	0x08
	.zero		1


	//   ....[18]....
        /*0b28*/ 	.word	0x000008b0
        /*0b2c*/ 	.word	0x000000ff
        /*0b30*/ 	.word	0x000308b0
        /*0b34*/ 	.short	0x0100
        /*0b36*/ 	.byte	0x08
	.zero		1


	//   ....[19]....
        /*0b38*/ 	.word	0x000008c0
        /*0b3c*/ 	.word	0x000000ff
        /*0b40*/ 	.word	0x000308c0
        /*0b44*/ 	.short	0x0100
        /*0b46*/ 	.byte	0x08
	.zero		1


	//   ....[20]....
        /*0b48*/ 	.word	0x000008d0
        /*0b4c*/ 	.word	0x000000ff
        /*0b50*/ 	.word	0x000308b8
        /*0b54*/ 	.short	0x0100
        /*0b56*/ 	.byte	0x08
	.zero		1


	//   ....[21]....
        /*0b58*/ 	.word	0x000008e0
        /*0b5c*/ 	.word	0x000000ff
        /*0b60*/ 	.word	0x000308c8
        /*0b64*/ 	.short	0x0100
        /*0b66*/ 	.byte	0x08
	.zero		1


	//   ....[22]....
        /*0b68*/ 	.word	0x00002380
        /*0b6c*/ 	.word	0x000000ff
        /*0b70*/ 	.word	0x00030800
        /*0b74*/ 	.short	0x010a
        /*0b76*/ 	.byte	0x26
	.zero		1


	//   ....[23]....
        /*0b78*/ 	.word	0x00002430
        /*0b7c*/ 	.word	0x00000007
        /*0b80*/ 	.word	0x00030830
        /*0b84*/ 	.short	0x010a
        /*0b86*/ 	.byte	0x3f
	.zero		1


	//   ....[24]....
        /*0b88*/ 	.word	0x000024a0
        /*0b8c*/ 	.word	0x00000007
        /*0b90*/ 	.word	0x00030830
        /*0b94*/ 	.short	0x010a
        /*0b96*/ 	.byte	0x3f
	.zero		1


	//   ....[25]....
        /*0b98*/ 	.word	0x00002f00
        /*0b9c*/ 	.word	0x00000002
        /*0ba0*/ 	.word	0x00000000
        /*0ba4*/ 	.short	0x0101
        /*0ba6*/ 	.byte	0x3f
	.zero		1


	//   ....[26]....
        /*0ba8*/ 	.word	0x00005740
        /*0bac*/ 	.word	0x000000ff
        /*0bb0*/ 	.word	0x00030830
        /*0bb4*/ 	.short	0x010a
        /*0bb6*/ 	.byte	0x07
	.zero		1


	//   ....[27]....
        /*0bb8*/ 	.word	0x000057a0
        /*0bbc*/ 	.word	0x000000ff
        /*0bc0*/ 	.word	0x00030830
        /*0bc4*/ 	.short	0x010a
        /*0bc6*/ 	.byte	0x07
	.zero		1


	//   ....[28]....
        /*0bc8*/ 	.word	0x00006240
        /*0bcc*/ 	.word	0x000000ff
        /*0bd0*/ 	.word	0x00030850
        /*0bd4*/ 	.short	0x010a
        /*0bd6*/ 	.byte	0x06
	.zero		1


	//   ....[29]....
        /*0bd8*/ 	.word	0x00006280
        /*0bdc*/ 	.word	0x000000ff
        /*0be0*/ 	.word	0x00030850
        /*0be4*/ 	.short	0x010a
        /*0be6*/ 	.byte	0x06
	.zero		1


	//   ....[30]....
        /*0be8*/ 	.word	0x00006bb0
        /*0bec*/ 	.word	0x0000000a
        /*0bf0*/ 	.word	0x00000000
        /*0bf4*/ 	.short	0x0101
        /*0bf6*/ 	.byte	0x3f
	.zero		1


	//   ....[31]....
        /*0bf8*/ 	.word	0x00008800
        /*0bfc*/ 	.word	0x00000084
        /*0c00*/ 	.word	0x00000000
        /*0c04*/ 	.short	0x0101
        /*0c06*/ 	.byte	0x3f
	.zero		1


	//   ....[32]....
        /*0c08*/ 	.word	0x000090f0
        /*0c0c*/ 	.word	0x000000ff
        /*0c10*/ 	.word	0x00030830
        /*0c14*/ 	.short	0x010a
        /*0c16*/ 	.byte	0x06
	.zero		1


	//   ....[33]....
        /*0c18*/ 	.word	0x00009150
        /*0c1c*/ 	.word	0x000000ff
        /*0c20*/ 	.word	0x00030830
        /*0c24*/ 	.short	0x010a
        /*0c26*/ 	.byte	0x06
	.zero		1


	//   ....[34]....
        /*0c28*/ 	.word	0x00009bf0
        /*0c2c*/ 	.word	0x000000ff
        /*0c30*/ 	.word	0x00030850
        /*0c34*/ 	.short	0x010a
        /*0c36*/ 	.byte	0x0b
	.zero		1


	//   ....[35]....
        /*0c38*/ 	.word	0x00009c30
        /*0c3c*/ 	.word	0x000000ff
        /*0c40*/ 	.word	0x00030850
        /*0c44*/ 	.short	0x010a
        /*0c46*/ 	.byte	0x0b
	.zero		1


	//   ....[36]....
        /*0c48*/ 	.word	0x0000af40
        /*0c4c*/ 	.word	0x0000000b
        /*0c50*/ 	.word	0x00000000
        /*0c54*/ 	.short	0x0101
        /*0c56*/ 	.byte	0x3f
	.zero		1


	//   ....[37]....
        /*0c58*/ 	.word	0x0000afa0
        /*0c5c*/ 	.word	0x0000000d
        /*0c60*/ 	.word	0x00000000
        /*0c64*/ 	.short	0x0101
        /*0c66*/ 	.byte	0x3f
	.zero		1


	//   ....[38]....
        /*0c68*/ 	.word	0x0000b560
        /*0c6c*/ 	.word	0x000000ff
        /*0c70*/ 	.word	0x00030830
        /*0c74*/ 	.short	0x010a
        /*0c76*/ 	.byte	0x06
	.zero		1


	//   ....[39]....
        /*0c78*/ 	.word	0x0000b5c0
        /*0c7c*/ 	.word	0x000000ff
        /*0c80*/ 	.word	0x00030830
        /*0c84*/ 	.short	0x010a
        /*0c86*/ 	.byte	0x06
	.zero		1


	//   ....[40]....
        /*0c88*/ 	.word	0x0000c060
        /*0c8c*/ 	.word	0x000000ff
        /*0c90*/ 	.word	0x00030850
        /*0c94*/ 	.short	0x010a
        /*0c96*/ 	.byte	0x0b
	.zero		1


	//   ....[41]....
        /*0c98*/ 	.word	0x0000c0a0
        /*0c9c*/ 	.word	0x000000ff
        /*0ca0*/ 	.word	0x00030850
        /*0ca4*/ 	.short	0x010a
        /*0ca6*/ 	.byte	0x0b
	.zero		1


	//   ....[42]....
        /*0ca8*/ 	.word	0x0000c9e0
        /*0cac*/ 	.word	0x00000002
        /*0cb0*/ 	.word	0x00000000
        /*0cb4*/ 	.short	0x0101
        /*0cb6*/ 	.byte	0x3f
	.zero		1


	//   ....[43]....
        /*0cb8*/ 	.word	0x0000e620
        /*0cbc*/ 	.word	0x00000084
        /*0cc0*/ 	.word	0x00000000
        /*0cc4*/ 	.short	0x0101
        /*0cc6*/ 	.byte	0x3f
	.zero		1


	//   ....[44]....
        /*0cc8*/ 	.word	0x0000f1a0
        /*0ccc*/ 	.word	0x000000ff
        /*0cd0*/ 	.word	0x00030850
        /*0cd4*/ 	.short	0x010a
        /*0cd6*/ 	.byte	0x05
	.zero		1


	//   ....[45]....
        /*0cd8*/ 	.word	0x0000f1e0
        /*0cdc*/ 	.word	0x000000ff
        /*0ce0*/ 	.word	0x00030850
        /*0ce4*/ 	.short	0x010a
        /*0ce6*/ 	.byte	0x05
	.zero		1


	//   ....[46]....
        /*0ce8*/ 	.word	0x0000f6a0
        /*0cec*/ 	.word	0x0000000a
        /*0cf0*/ 	.word	0x00000000
        /*0cf4*/ 	.short	0x0101
        /*0cf6*/ 	.byte	0x3f
	.zero		1


	//   ....[47]....
        /*0cf8*/ 	.word	0x000114d0
        /*0cfc*/ 	.word	0x000000ff
        /*0d00*/ 	.word	0x00000000
        /*0d04*/ 	.short	0x0101
        /*0d06*/ 	.byte	0x08
	.zero		1


	//   ....[48]....
        /*0d08*/ 	.word	0x00011bc0
        /*0d0c*/ 	.word	0x000000ff
        /*0d10*/ 	.word	0x00000000
        /*0d14*/ 	.short	0x0101
        /*0d16*/ 	.byte	0x08
	.zero		1


	//   ....[49]....
        /*0d18*/ 	.word	0x00016130
        /*0d1c*/ 	.word	0x00000000
        /*0d20*/ 	.word	0x00030840
        /*0d24*/ 	.short	0x010a
        /*0d26*/ 	.byte	0x3f
	.zero		1


	//   ....[50]....
        /*0d28*/ 	.word	0x000170e0
        /*0d2c*/ 	.word	0x00000013
        /*0d30*/ 	.word	0x00030800
        /*0d34*/ 	.short	0x0107
        /*0d36*/ 	.byte	0x3f
	.zero		1


	//   ....[51]....
        /*0d38*/ 	.word	0x000171f0
        /*0d3c*/ 	.word	0x00000013
        /*0d40*/ 	.word	0x00030800
        /*0d44*/ 	.short	0x0101
        /*0d46*/ 	.byte	0x3f
	.zero		1


	//   ....[52]....
        /*0d48*/ 	.word	0x00017210
        /*0d4c*/ 	.word	0x00000013
        /*0d50*/ 	.word	0x00030820
        /*0d54*/ 	.short	0x010a
        /*0d56*/ 	.byte	0x3f
	.zero		1


	//   ....[53]....
        /*0d58*/ 	.word	0x00017640
        /*0d5c*/ 	.word	0x00000003
        /*0d60*/ 	.word	0x00030840
        /*0d64*/ 	.short	0x010a
        /*0d66*/ 	.byte	0x3f
	.zero		1


	//   ....[54]....
        /*0d68*/ 	.word	0x00017af0
        /*0d6c*/ 	.word	0x00000003
        /*0d70*/ 	.word	0x00000060
        /*0d74*/ 	.short	0x010a
        /*0d76*/ 	.byte	0x3f
	.zero		1


	//   ....[55]....
        /*0d78*/ 	.word	0x00018290
        /*0d7c*/ 	.word	0x00000003
        /*0d80*/ 	.word	0x00030840
        /*0d84*/ 	.short	0x010a
        /*0d86*/ 	.byte	0x3f
	.zero		1


	//   ....[56]....
        /*0d88*/ 	.word	0x00018740
        /*0d8c*/ 	.word	0x00000002
        /*0d90*/ 	.word	0x00000060
        /*0d94*/ 	.short	0x010a
        /*0d96*/ 	.byte	0x3f
	.zero		1


	//   ....[57]....
        /*0d98*/ 	.word	0x00018e20
        /*0d9c*/ 	.word	0x00000002
        /*0da0*/ 	.word	0x00030840
        /*0da4*/ 	.short	0x010a
        /*0da6*/ 	.byte	0x3f
	.zero		1


	//   ....[58]....
        /*0da8*/ 	.word	0x000192d0
        /*0dac*/ 	.word	0x00000002
        /*0db0*/ 	.word	0x00000060
        /*0db4*/ 	.short	0x010a
        /*0db6*/ 	.byte	0x3f
	.zero		1


	//   ....[59]....
        /*0db8*/ 	.word	0x00019950
        /*0dbc*/ 	.word	0x00000000
        /*0dc0*/ 	.word	0x00030860
        /*0dc4*/ 	.short	0x010a
        /*0dc6*/ 	.byte	0x3f
	.zero		1


	//   ....[60]....
        /*0dc8*/ 	.word	0x0001b0d0
        /*0dcc*/ 	.word	0x00000000
        /*0dd0*/ 	.word	0x00030820
        /*0dd4*/ 	.short	0x010a
        /*0dd6*/ 	.byte	0x3f
	.zero		1


	//   ....[61]....
        /*0dd8*/ 	.word	0x0001b2b0
        /*0ddc*/ 	.word	0x00000006
        /*0de0*/ 	.word	0x00000000
        /*0de4*/ 	.short	0x010a
        /*0de6*/ 	.byte	0x3f
	.zero		1


	//   ....[62]....
        /*0de8*/ 	.word	0x0001b320
        /*0dec*/ 	.word	0x00000007
        /*0df0*/ 	.word	0x00000000
        /*0df4*/ 	.short	0x010a
        /*0df6*/ 	.byte	0x3f
	.zero		1


	//   ....[63]....
        /*0df8*/ 	.word	0x0001b390
        /*0dfc*/ 	.word	0x00000004
        /*0e00*/ 	.word	0x00000000
        /*0e04*/ 	.short	0x010a
        /*0e06*/ 	.byte	0x3f
	.zero		1


	//   ....[64]....
        /*0e08*/ 	.word	0x0001b3c0
        /*0e0c*/ 	.word	0x00000003
        /*0e10*/ 	.word	0x00000000
        /*0e14*/ 	.short	0x010a
        /*0e16*/ 	.byte	0x3f
	.zero		1


	//   ....[65]....
        /*0e18*/ 	.word	0x0001b430
        /*0e1c*/ 	.word	0x00000003
        /*0e20*/ 	.word	0x00030800
        /*0e24*/ 	.short	0x010a
        /*0e26*/ 	.byte	0x3f
	.zero		1


	//   ....[66]....
        /*0e28*/ 	.word	0x0001b480
        /*0e2c*/ 	.word	0x00000007
        /*0e30*/ 	.word	0x00030830
        /*0e34*/ 	.short	0x010a
        /*0e36*/ 	.byte	0x3f
	.zero		1


	//   ....[67]....
        /*0e38*/ 	.word	0x0001b4e0
        /*0e3c*/ 	.word	0x0000000a
        /*0e40*/ 	.word	0x00030830
        /*0e44*/ 	.short	0x010a
        /*0e46*/ 	.byte	0x3f
	.zero		1


	//   ....[68]....
        /*0e48*/ 	.word	0x0001b540
        /*0e4c*/ 	.word	0x00000009
        /*0e50*/ 	.word	0x00030850
        /*0e54*/ 	.short	0x010a
        /*0e56*/ 	.byte	0x3f
	.zero		1


	//   ....[69]....
        /*0e58*/ 	.word	0x0001b5a0
        /*0e5c*/ 	.word	0x00000003
        /*0e60*/ 	.word	0x00030830
        /*0e64*/ 	.short	0x010a
        /*0e66*/ 	.byte	0x3f
	.zero		1


	//   ....[70]....
        /*0e68*/ 	.word	0x0001b600
        /*0e6c*/ 	.word	0x00000002
        /*0e70*/ 	.word	0x00030850
        /*0e74*/ 	.short	0x010a
        /*0e76*/ 	.byte	0x3f
	.zero		1


	//   ....[71]....
        /*0e78*/ 	.word	0x0001b660
        /*0e7c*/ 	.word	0x00000003
        /*0e80*/ 	.word	0x00030830
        /*0e84*/ 	.short	0x010a
        /*0e86*/ 	.byte	0x3f
	.zero		1


	//   ....[72]....
        /*0e88*/ 	.word	0x0001b6c0
        /*0e8c*/ 	.word	0x00000002
        /*0e90*/ 	.word	0x00030850
        /*0e94*/ 	.short	0x010a
        /*0e96*/ 	.byte	0x3f
	.zero		1


	//   ....[73]....
        /*0e98*/ 	.word	0x0001b720
        /*0e9c*/ 	.word	0x00000005
        /*0ea0*/ 	.word	0x00030850
        /*0ea4*/ 	.short	0x010a
        /*0ea6*/ 	.byte	0x3f
	.zero		1


	//   ....[74]....
        /*0ea8*/ 	.word	0x0001b8c0
        /*0eac*/ 	.word	0x00000000
        /*0eb0*/ 	.word	0x00030840
        /*0eb4*/ 	.short	0x010a
        /*0eb6*/ 	.byte	0x3f
	.zero		1


	//   ....[75]....
        /*0eb8*/ 	.word	0x0001c500
        /*0ebc*/ 	.word	0x00000013
        /*0ec0*/ 	.word	0x00030820
        /*0ec4*/ 	.short	0x010a
        /*0ec6*/ 	.byte	0x3f
	.zero		1


	//   ....[76]....
        /*0ec8*/ 	.word	0x0001c550
        /*0ecc*/ 	.word	0x00000003
        /*0ed0*/ 	.word	0x00030840
        /*0ed4*/ 	.short	0x010a
        /*0ed6*/ 	.byte	0x3f
	.zero		1


	//   ....[77]....
        /*0ed8*/ 	.word	0x0001c5a0
        /*0edc*/ 	.word	0x00000003
        /*0ee0*/ 	.word	0x00000060
        /*0ee4*/ 	.short	0x010a
        /*0ee6*/ 	.byte	0x3f
	.zero		1


	//   ....[78]....
        /*0ee8*/ 	.word	0x0001c5f0
        /*0eec*/ 	.word	0x00000003
        /*0ef0*/ 	.word	0x00030840
        /*0ef4*/ 	.short	0x010a
        /*0ef6*/ 	.byte	0x3f
	.zero		1


	//   ....[79]....
        /*0ef8*/ 	.word	0x0001c640
        /*0efc*/ 	.word	0x00000002
        /*0f00*/ 	.word	0x00000060
        /*0f04*/ 	.short	0x010a
        /*0f06*/ 	.byte	0x3f
	.zero		1


	//   ....[80]....
        /*0f08*/ 	.word	0x0001c690
        /*0f0c*/ 	.word	0x00000002
        /*0f10*/ 	.word	0x00030840
        /*0f14*/ 	.short	0x010a
        /*0f16*/ 	.byte	0x3f
	.zero		1


	//   ....[81]....
        /*0f18*/ 	.word	0x0001c6e0
        /*0f1c*/ 	.word	0x00000002
        /*0f20*/ 	.word	0x00000060
        /*0f24*/ 	.short	0x010a
        /*0f26*/ 	.byte	0x3f
	.zero		1


	//   ....[82]....
        /*0f28*/ 	.word	0x0001c730
        /*0f2c*/ 	.word	0x00000000
        /*0f30*/ 	.word	0x00030860
        /*0f34*/ 	.short	0x010a
        /*0f36*/ 	.byte	0x3f
	.zero		1


	//   ....[83]....
        /*0f38*/ 	.word	0x0001d2b0
        /*0f3c*/ 	.word	0x00000000
        /*0f40*/ 	.word	0x00030820
        /*0f44*/ 	.short	0x010a
        /*0f46*/ 	.byte	0x3f
	.zero		1


	//   ....[84]....
        /*0f48*/ 	.word	0x0001d450
        /*0f4c*/ 	.word	0x00000006
        /*0f50*/ 	.word	0x00000000
        /*0f54*/ 	.short	0x010a
        /*0f56*/ 	.byte	0x3f
	.zero		1


	//   ....[85]....
        /*0f58*/ 	.word	0x0001d4a0
        /*0f5c*/ 	.word	0x00000007
        /*0f60*/ 	.word	0x00000000
        /*0f64*/ 	.short	0x010a
        /*0f66*/ 	.byte	0x3f
	.zero		1


	//   ....[86]....
        /*0f68*/ 	.word	0x0001d4f0
        /*0f6c*/ 	.word	0x00000004
        /*0f70*/ 	.word	0x00000000
        /*0f74*/ 	.short	0x010a
        /*0f76*/ 	.byte	0x3f
	.zero		1


	//----- nvinfo : EIATTR_NUM_MBARRIERS
	.align		4
.L_727:
        /*0f78*/ 	.byte	0x03, 0x38
        /*0f7a*/ 	.short	0x0016


	//----- nvinfo : EIATTR_EXIT_INSTR_OFFSETS
	.align		4
        /*0f7c*/ 	.byte	0x04, 0x1c
        /*0f7e*/ 	.short	(.L_729 - .L_728)


	//   ....[0]....
.L_728:
        /*0f80*/ 	.word	0x00000a50


	//   ....[1]....
        /*0f84*/ 	.word	0x00013a00


	//   ....[2]....
        /*0f88*/ 	.word	0x0001b410


	//----- nvinfo : EIATTR_MAX_THREADS
	.align		4
.L_729:
        /*0f8c*/ 	.byte	0x04, 0x05
        /*0f8e*/ 	.short	(.L_731 - .L_730)
.L_730:
        /*0f90*/ 	.word	0x00000180
        /*0f94*/ 	.word	0x00000001
        /*0f98*/ 	.word	0x00000001


	//----- nvinfo : EIATTR_CRS_STACK_SIZE
	.align		4
.L_731:
        /*0f9c*/ 	.byte	0x04, 0x1e
        /*0f9e*/ 	.short	(.L_733 - .L_732)
.L_732:
        /*0fa0*/ 	.word	0x00000000


	//----- nvinfo : EIATTR_CBANK_PARAM_SIZE
	.align		4
.L_733:
        /*0fa4*/ 	.byte	0x03, 0x19
        /*0fa6*/ 	.short	0x0af0


	//----- nvinfo : EIATTR_PARAM_CBANK
	.align		4
        /*0fa8*/ 	.byte	0x04, 0x0a
        /*0faa*/ 	.short	(.L_735 - .L_734)
	.align		4
.L_734:
        /*0fac*/ 	.word	index@(.nv.constant0._ZN7cutlass13device_kernelIN5flash11enable_sm90INS1_16FlashAttnFwdSm90INS1_25CollectiveMainloopFwdSm90ILi2EN4cute5tupleIJNS5_1CILi1EEES8_S8_EEENS6_IJNS7_ILi128EEENS7_ILi96EEENS7_ILi192EEEEEELi192ENS_10bfloat16_tEfNS_4arch4Sm90ELb0ELb1ELb1ELb1ELb0ELb0ELb0ELb1ELb1ELb1ELb1ELb0EEENS1_21CollectiveEpilogueFwdINS6_IJSA_SC_SB_EEES9_SE_SG_Li256ELb1ELb1ELb1ELb0EEENS1_36VarlenDynamicPersistentTileSchedulerILi128ELi96ELi256ELi128ELb1ELb1ELb1ELb1ELb0ELb1EEEEEEEEEvNT_6ParamsE)
        /*0fb0*/ 	.short	0x0210
        /*0fb2*/ 	.short	0x0af0


	//----- nvinfo : EIATTR_SW_WAR
	.align		4
.L_735:
        /*0fb4*/ 	.byte	0x04, 0x36
        /*0fb6*/ 	.short	(.L_737 - .L_736)
.L_736:
        /*0fb8*/ 	.word	0x00000008
.L_737:


//--------------------- .nv.info._ZN7cutlass13device_kernelIN5flash11enable_sm90INS1_16FlashAttnFwdSm90INS1_25CollectiveMainloopFwdSm90ILi2EN4cute5tupleIJNS5_1CILi1EEES8_S8_EEENS6_IJNS7_ILi128EEENS7_ILi96EEENS7_ILi192EEEEEELi192ENS_10bfloat16_tEfNS_4arch4Sm90ELb0ELb1ELb1ELb1ELb0ELb1ELb0ELb1ELb1ELb1ELb1ELb0EEENS1_21CollectiveEpilogueFwdINS6_IJSA_SC_SB_EEES9_SE_SG_Li256ELb1ELb1ELb1ELb0EEENS1_36VarlenDynamicPersistentTileSchedulerILi128ELi96ELi256ELi128ELb1ELb1ELb1ELb1ELb0ELb1EEEEEEEEEvNT_6ParamsE --------------------------
	.section	.nv.info._ZN7cutlass13device_kernelIN5flash11enable_sm90INS1_16FlashAttnFwdSm90INS1_25CollectiveMainloopFwdSm90ILi2EN4cute5tupleIJNS5_1CILi1EEES8_S8_EEENS6_IJNS7_ILi128EEENS7_ILi96EEENS7_ILi192EEEEEELi192ENS_10bfloat16_tEfNS_4arch4Sm90ELb0ELb1ELb1ELb1ELb0ELb1ELb0ELb1ELb1ELb1ELb1ELb0EEENS1_21CollectiveEpilogueFwdINS6_IJSA_SC_SB_EEES9_SE_SG_Li256ELb1ELb1ELb1ELb0EEENS1_36VarlenDynamicPersistentTileSchedulerILi128ELi96ELi256ELi128ELb1ELb1ELb1ELb1ELb0ELb1EEEEEEEEEvNT_6ParamsE,"",@"SHT_CUDA_INFO"
	.sectionflags	@""
	.align	4


	//----- nvinfo : EIATTR_CUDA_API_VERSION
	.align		4
        /*0000*/ 	.byte	0x04, 0x37
        /*0002*/ 	.short	(.L_739 - .L_738)
.L_738:
        /*0004*/ 	.word	0x00000082


	//----- nvinfo : EIATTR_KPARAM_INFO
	.align		4
.L_739:
        /*0008*/ 	.byte	0x04, 0x17
        /*000a*/ 	.short	(.L_741 - .L_740)
.L_740:
        /*000c*/ 	.word	0x00000000
        /*0010*/ 	.short	0x0000
        /*0012*/ 	.short	0x0070
        /*0014*/ 	.byte	0x00, 0xf0, 0x01, 0x2a


	//----- nvinfo : EIATTR_SPARSE_MMA_MASK
	.align		4
.L_741:
        /*0018*/ 	.byte	0x03, 0x50
        /*001a*/ 	.short	0x0000


	//----- nvinfo : EIATTR_MAXREG_COUNT
	.align		4
        /*001c*/ 	.byte	0x03, 0x1b
        /*001e*/ 	.short	0x00a8


	//----- nvinfo : EIATTR_NUM_BARRIERS
	.align		4
        /*0020*/ 	.byte	0x02, 0x4c
        /*0022*/ 	.byte	0x10
	.zero		1


	//----- nvinfo : EIATTR_EXTERNS
	.align		4
        /*0024*/ 	.byte	0x04, 0x0f
        /*0026*/ 	.short	(.L_743 - .L_742)


	//   ....[0]....
	.align		4
.L_742:
        /*0028*/ 	.word	index@(__assertfail)


	//----- nvinfo : EIATTR_ANNOTATIONS
	.align		4
.L_743:
        /*002c*/ 	.byte	0x04, 0x55
        /*002e*/ 	.short	(.L_745 - .L_744)


	//   ....[0]....
.L_744:
        /* <DEDUP_REMOVED lines=114> */


	//----- nvinfo : EIATTR_MERCURY_ISA_VERSION
	.align		4
.L_745:
        /*0738*/ 	.byte	0x03, 0x5f
        /*073a*/ 	.short	0x0101


	//----- nvinfo : EIATTR_UNUSED_LOAD_BYTE_OFFSET
	.align		4
        /*073c*/ 	.byte	0x04, 0x44
        /*073e*/ 	.short	(.L_747 - .L_746)


	//   ....[0]....
.L_746:
        /*0740*/ 	.word	0x00000b30
        /*0744*/ 	.word	0x0000fff0


	//   ....[1]....
        /*0748*/ 	.word	0x0001a700
        /*074c*/ 	.word	0x0000fff0


	//----- nvinfo : EIATTR_INT_WARP_WIDE_INSTR_OFFSETS
	.align		4
.L_747:
        /*0750*/ 	.byte	0x04, 0x31
        /*0752*/ 	.short	(.L_749 - .L_748)


	//   ....[0]....
.L_748:
        /*0754*/ 	.word	0x00000220


	//   ....[1]....
        /*0758*/ 	.word	0x00000260


	//   ....[2]....
        /*075c*/ 	.word	0x000002d0


	//   ....[3]....
        /*0760*/ 	.word	0x00021e70


	//   ....[4]....
        /*0764*/ 	.word	0x00021f10


	//   ....[5]....
        /*0768*/ 	.word	0x00025ce0


	//   ....[6]....
        /*076c*/ 	.word	0x00025d50


	//----- nvinfo : EIATTR_COOP_GROUP_MASK_REGIDS
	.align		4
.L_749:
        /*0770*/ 	.byte	0x04, 0x29
        /*0772*/ 	.short	(.L_751 - .L_750)


	//   ....[0]....
.L_750:
        /*0774*/ 	.word	0xffffffff


	//   ....[1]....
        /*0778*/ 	.word	0xffffffff


	//   ....[2]....
        /*077c*/ 	.word	0xffffffff


	//   ....[3]....
        /*0780*/ 	.word	0xffffffff


	//   ....[4]....
        /*0784*/ 	.word	0xffffffff


	//   ....[5]....
        /*0788*/ 	.word	0xffffffff


	//   ....[6]....
        /*078c*/ 	.word	0xffffffff


	//   ....[7]....
        /*0790*/ 	.word	0xffffffff


	//   ....[8]....
        /*0794*/ 	.word	0xffffffff


	//   ....[9]....
        /*0798*/ 	.word	0xffffffff


	//   ....[10]....
        /*079c*/ 	.word	0xffffffff


	//   ....[11]....
        /*07a0*/ 	.word	0xffffffff


	//   ....[12]....
        /*07a4*/ 	.word	0xffffffff


	//   ....[13]....
        /*07a8*/ 	.word	0xffffffff


	//   ....[14]....
        /*07ac*/ 	.word	0xffffffff


	//   ....[15]....
        /*07b0*/ 	.word	0xffffffff


	//   ....[16]....
        /*07b4*/ 	.word	0xffffffff


	//   ....[17]....
        /*07b8*/ 	.word	0xffffffff


	//   ....[18]....
        /*07bc*/ 	.word	0xffffffff


	//   ....[19]....
        /*07c0*/ 	.word	0xffffffff


	//   ....[20]....
        /*07c4*/ 	.word	0xffffffff


	//   ....[21]....
        /*07c8*/ 	.word	0xffffffff


	//   ....[22]....
        /*07cc*/ 	.word	0xffffffff


	//   ....[23]....
        /*07d0*/ 	.word	0xffffffff


	//   ....[24]....
        /*07d4*/ 	.word	0xffffffff


	//   ....[25]....
        /*07d8*/ 	.word	0xffffffff


	//   ....[26]....
        /*07dc*/ 	.word	0xffffffff


	//   ....[27]....
        /*07e0*/ 	.word	0xffffffff


	//   ....[28]....
        /*07e4*/ 	.word	0xffffffff


	//   ....[29]....
        /*07e8*/ 	.word	0xffffffff


	//   ....[30]....
        /*07ec*/ 	.word	0xffffffff


	//   ....[31]....
        /*07f0*/ 	.word	0xffffffff


	//   ....[32]....
        /*07f4*/ 	.word	0xffffffff


	//   ....[33]....
        /*07f8*/ 	.word	0xffffffff


	//   ....[34]....
        /*07fc*/ 	.word	0xffffffff


	//   ....[35]....
        /*0800*/ 	.word	0xffffffff


	//   ....[36]....
        /*0804*/ 	.word	0xffffffff


	//   ....[37]....
        /*0808*/ 	.word	0xffffffff


	//   ....[38]....
        /*080c*/ 	.word	0xffffffff


	//   ....[39]....
        /*0810*/ 	.word	0xffffffff


	//   ....[40]....
        /*0814*/ 	.word	0xffffffff


	//   ....[41]....
        /*0818*/ 	.word	0xffffffff


	//   ....[42]....
        /*081c*/ 	.word	0xffffffff


	//   ....[43]....
        /*0820*/ 	.word	0xffffffff


	//   ....[44]....
        /*0824*/ 	.word	0xffffffff


	//   ....[45]....
        /*0828*/ 	.word	0xffffffff


	//   ....[46]....
        /*082c*/ 	.word	0xffffffff


	//   ....[47]....
        /*0830*/ 	.word	0xffffffff


	//   ....[48]....
        /*0834*/ 	.word	0xffffffff


	//   ....[49]....
        /*0838*/ 	.word	0xffffffff


	//   ....[50]....
        /*083c*/ 	.word	0xffffffff


	//   ....[51]....
        /*0840*/ 	.word	0xffffffff


	//   ....[52]....
        /*0844*/ 	.word	0xffffffff


	//   ....[53]....
        /*0848*/ 	.word	0xffffffff


	//   ....[54]....
        /*084c*/ 	.word	0xffffffff


	//   ....[55]....
        /*0850*/ 	.word	0xffffffff


	//   ....[56]....
        /*0854*/ 	.word	0xffffffff


	//   ....[57]....
        /*0858*/ 	.word	0xffffffff


	//   ....[58]....
        /*085c*/ 	.word	0xffffffff


	//   ....[59]....
        /*0860*/ 	.word	0xffffffff


	//   ....[60]....
        /*0864*/ 	.word	0xffffffff


	//   ....[61]....
        /*0868*/ 	.word	0xffffffff


	//   ....[62]....
        /*086c*/ 	.word	0xffffffff


	//   ....[63]....
        /*0870*/ 	.word	0xffffffff


	//   ....[64]....
        /*0874*/ 	.word	0xffffffff


	//   ....[65]....
        /*0878*/ 	.word	0xffffffff


	//   ....[66]....
        /*087c*/ 	.word	0xffffffff


	//   ....[67]....
        /*0880*/ 	.word	0xffffffff


	//   ....[68]....
        /*0884*/ 	.word	0xffffffff


	//   ....[69]....
        /*0888*/ 	.word	0xffffffff


	//   ....[70]....
        /*088c*/ 	.word	0xffffffff


	//   ....[71]....
        /*0890*/ 	.word	0xffffffff


	//   ....[72]....
        /*0894*/ 	.word	0xffffffff


	//   ....[73]....
        /*0898*/ 	.word	0xffffffff


	//   ....[74]....
        /*089c*/ 	.word	0xffffffff


	//   ....[75]....
        /*08a0*/ 	.word	0xffffffff


	//   ....[76]....
        /*08a4*/ 	.word	0xffffffff


	//   ....[77]....
        /*08a8*/ 	.word	0xffffffff


	//   ....[78]....
        /*08ac*/ 	.word	0xffffffff


	//   ....[79]....
        /*08b0*/ 	.word	0xffffffff


	//   ....[80]....
        /*08b4*/ 	.word	0xffffffff


	//   ....[81]....
        /*08b8*/ 	.word	0xffffffff


	//   ....[82]....
        /*08bc*/ 	.word	0xffffffff


	//   ....[83]....
        /*08c0*/ 	.word	0xffffffff


	//   ....[84]....
        /*08c4*/ 	.word	0xffffffff


	//   ....[85]....
        /*08c8*/ 	.word	0xffffffff


	//   ....[86]....
        /*08cc*/ 	.word	0xffffffff


	//   ....[87]....
        /*08d0*/ 	.word	0xffffffff


	//   ....[88]....
        /*08d4*/ 	.word	0xffffffff


	//   ....[89]....
        /*08d8*/ 	.word	0xffffffff


	//   ....[90]....
        /*08dc*/ 	.word	0xffffffff


	//   ....[91]....
        /*08e0*/ 	.word	0xffffffff


	//   ....[92]....
        /*08e4*/ 	.word	0xffffffff


	//   ....[93]....
        /*08e8*/ 	.word	0xffffffff


	//   ....[94]....
        /*08ec*/ 	.word	0xffffffff


	//   ....[95]....
        /*08f0*/ 	.word	0xffffffff


	//   ....[96]....
        /*08f4*/ 	.word	0xffffffff


	//   ....[97]....
        /*08f8*/ 	.word	0xffffffff


	//   ....[98]....
        /*08fc*/ 	.word	0xffffffff


	//   ....[99]....
        /*0900*/ 	.word	0xffffffff


	//   ....[100]....
        /*0904*/ 	.word	0xffffffff


	//   ....[101]....
        /*0908*/ 	.word	0xffffffff


	//   ....[102]....
        /*090c*/ 	.word	0xffffffff


	//   ....[103]....
        /*0910*/ 	.word	0xffffffff


	//   ....[104]....
        /*0914*/ 	.word	0xffffffff


	//   ....[105]....
        /*0918*/ 	.word	0xffffffff


	//   ....[106]....
        /*091c*/ 	.word	0xffffffff


	//   ....[107]....
        /*0920*/ 	.word	0xffffffff


	//   ....[108]....
        /*0924*/ 	.word	0xffffffff


	//   ....[109]....
        /*0928*/ 	.word	0xffffffff


	//   ....[110]....
        /*092c*/ 	.word	0xffffffff


	//   ....[111]....
        /*0930*/ 	.word	0xffffffff


	//   ....[112]....
        /*0934*/ 	.word	0xffffffff


	//   ....[113]....
        /*0938*/ 	.word	0xffffffff


	//   ....[114]....
        /*093c*/ 	.word	0xffffffff


	//   ....[115]....
        /*0940*/ 	.word	0xffffffff


	//   ....[116]....
        /*0944*/ 	.word	0xffffffff


	//   ....[117]....
        /*0948*/ 	.word	0xffffffff


	//   ....[118]....
        /*094c*/ 	.word	0xffffffff


	//   ....[119]....
        /*0950*/ 	.word	0xffffffff


	//   ....[120]....
        /*0954*/ 	.word	0xffffffff


	//   ....[121]....
        /*0958*/ 	.word	0xffffffff


	//   ....[122]....
        /*095c*/ 	.word	0xffffffff


	//   ....[123]....
        /*0960*/ 	.word	0xffffffff


	//   ....[124]....
        /*0964*/ 	.word	0xffffffff


	//   ....[125]....
        /*0968*/ 	.word	0xffffffff


	//   ....[126]....
        /*096c*/ 	.word	0xffffffff


	//   ....[127]....
        /*0970*/ 	.word	0xffffffff


	//   ....[128]....
        /*0974*/ 	.word	0x0500000f


	//   ....[129]....
        /*0978*/ 	.word	0x0500000f


	//   ....[130]....
        /*097c*/ 	.word	0x0500000f


	//   ....[131]....
        /*0980*/ 	.word	0x0500000f


	//   ....[132]....
        /*0984*/ 	.word	0x0500000f


	//   ....[133]....
        /*0988*/ 	.word	0x0500000f


	//   ....[134]....
        /*098c*/ 	.word	0x0500000f


	//   ....[135]....
        /*0990*/ 	.word	0x0500000f


	//   ....[136]....
        /*0994*/ 	.word	0x0500000f


	//   ....[137]....
        /*0998*/ 	.word	0x0500000f


	//   ....[138]....
        /*099c*/ 	.word	0x0500000f


	//   ....[139]....
        /*09a0*/ 	.word	0x0500000f


	//   ....[140]....
        /*09a4*/ 	.word	0x0500000f


	//   ....[141]....
        /*09a8*/ 	.word	0x0500000f


	//   ....[142]....
        /*09ac*/ 	.word	0x0500000f


	//   ....[143]....
        /*09b0*/ 	.word	0x0500000f


	//   ....[144]....
        /*09b4*/ 	.word	0x0500000f


	//   ....[145]....
        /*09b8*/ 	.word	0x0500000f


	//   ....[146]....
        /*09bc*/ 	.word	0x0500000f


	//   ....[147]....
        /*09c0*/ 	.word	0x0500000f


	//   ....[148]....
        /*09c4*/ 	.word	0x0500000f


	//   ....[149]....
        /*09c8*/ 	.word	0x0500000f


	//   ....[150]....
        /*09cc*/ 	.word	0x0500000f


	//   ....[151]....
        /*09d0*/ 	.word	0x0500000f


	//   ....[152]....
        /*09d4*/ 	.word	0x0500000f


	//   ....[153]....
        /*09d8*/ 	.word	0x0500000f


	//   ....[154]....
        /*09dc*/ 	.word	0x0500000f


	//   ....[155]....
        /*09e0*/ 	.word	0x0500000f


	//   ....[156]....
        /*09e4*/ 	.word	0x0500000f


	//   ....[157]....
        /*09e8*/ 	.word	0x0500000f


	//   ....[158]....
        /*09ec*/ 	.word	0x0500000f


	//   ....[159]....
        /*09f0*/ 	.word	0x0500000f


	//   ....[160]....
        /*09f4*/ 	.word	0x0500000f


	//   ....[161]....
        /*09f8*/ 	.word	0x0500000f


	//   ....[162]....
        /*09fc*/ 	.word	0x0500000f


	//   ....[163]....
        /*0a00*/ 	.word	0x0500000f


	//   ....[164]....
        /*0a04*/ 	.word	0x0500000f


	//   ....[165]....
        /*0a08*/ 	.word	0x0500000f


	//   ....[166]....
        /*0a0c*/ 	.word	0x0500000f


	//   ....[167]....
        /*0a10*/ 	.word	0x0500000f


	//   ....[168]....
        /*0a14*/ 	.word	0x0500000f


	//   ....[169]....
        /*0a18*/ 	.word	0x0500000f


	//   ....[170]....
        /*0a1c*/ 	.word	0x0500000f


	//   ....[171]....
        /*0a20*/ 	.word	0x0500000f


	//   ....[172]....
        /*0a24*/ 	.word	0x0500000f


	//   ....[173]....
        /*0a28*/ 	.word	0x0500000f


	//   ....[174]....
        /*0a2c*/ 	.word	0x0500000f


	//   ....[175]....
        /*0a30*/ 	.word	0x0500000f


	//   ....[176]....
        /*0a34*/ 	.word	0x0500000f


	//   ....[177]....
        /*0a38*/ 	.word	0x0500000f


	//   ....[178]....
        /*0a3c*/ 	.word	0x0500000f


	//   ....[179]....
        /*0a40*/ 	.word	0x0500000f


	//   ....[180]....
        /*0a44*/ 	.word	0x0500000f


	//----- nvinfo : EIATTR_COOP_GROUP_INSTR_OFFSETS
	.align		4
.L_751:
        /*0a48*/ 	.byte	0x04, 0x28
        /*0a4a*/ 	.short	(.L_753 - .L_752)


	//   ....[0]....
.L_752:
        /*0a4c*/ 	.word	0x000000d0


	//   ....[1]....
        /*0a50*/ 	.word	0x00000230


	//   ....[2]....
        /*0a54*/ 	.word	0x00000280


	//   ....[3]....
        /*0a58*/ 	.word	0x000004b0


	//   ....[4]....
        /*0a5c*/ 	.word	0x00000610


	//   ....[5]....
        /*0a60*/ 	.word	0x00000730


	//   ....[6]....
        /*0a64*/ 	.word	0x00000890


	//   ....[7]....
        /*0a68*/ 	.word	0x000051e0


	//   ....[8]....
        /*0a6c*/ 	.word	0x00005930


	//   ....[9]....
        /*0a70*/ 	.word	0x00005940


	//   ....[10]....
        /*0a74*/ 	.word	0x00005950


	//   ....[11]....
        /*0a78*/ 	.word	0x00005960


	//   ....[12]....
        /*0a7c*/ 	.word	0x00006210


	//   ....[13]....
        /*0a80*/ 	.word	0x00006220


	//   ....[14]....
        /*0a84*/ 	.word	0x00006230


	//   ....[15]....
        /*0a88*/ 	.word	0x00006240


	//   ....[16]....
        /*0a8c*/ 	.word	0x000093e0


	//   ....[17]....
        /*0a90*/ 	.word	0x000093f0


	//   ....[18]....
        /*0a94*/ 	.word	0x00009400


	//   ....[19]....
        /*0a98*/ 	.word	0x00009410


	//   ....[20]....
        /*0a9c*/ 	.word	0x00009ab0


	//   ....[21]....
        /*0aa0*/ 	.word	0x00009ac0


	//   ....[22]....
        /*0aa4*/ 	.word	0x00009ad0


	//   ....[23]....
        /*0aa8*/ 	.word	0x00009ae0


	//   ....[24]....
        /*0aac*/ 	.word	0x0000d8d0


	//   ....[25]....
        /*0ab0*/ 	.word	0x0000e530


	//   ....[26]....
        /*0ab4*/ 	.word	0x0000ee30


	//   ....[27]....
        /*0ab8*/ 	.word	0x0000ee60


	//   ....[28]....
        /*0abc*/ 	.word	0x0000f2d0


	//   ....[29]....
        /*0ac0*/ 	.word	0x0000f380


	//   ....[30]....
        /*0ac4*/ 	.word	0x000115b0


	//   ....[31]....
        /*0ac8*/ 	.word	0x000117b0


	//   ....[32]....
        /*0acc*/ 	.word	0x00012650


	//   ....[33]....
        /*0ad0*/ 	.word	0x00012760


	//   ....[34]....
        /*0ad4*/ 	.word	0x00012d20


	//   ....[35]....
        /*0ad8*/ 	.word	0x00012da0


	//   ....[36]....
        /*0adc*/ 	.word	0x00014d60


	//   ....[37]....
        /*0ae0*/ 	.word	0x00014e10


	//   ....[38]....
        /*0ae4*/ 	.word	0x000151d0


	//   ....[39]....
        /*0ae8*/ 	.word	0x00015230


	//   ....[40]....
        /*0aec*/ 	.word	0x00017380


	//   ....[41]....
        /*0af0*/ 	.word	0x000175c0


	//   ....[42]....
        /*0af4*/ 	.word	0x00018450


	//   ....[43]....
        /*0af8*/ 	.word	0x00018560


	//   ....[44]....
        /*0afc*/ 	.word	0x00018b60


	//   ....[45]....
        /*0b00*/ 	.word	0x00018bc0


	//   ....[46]....
        /*0b04*/ 	.word	0x00019c30


	//   ....[47]....
        /*0b08*/ 	.word	0x00019c70


	//   ....[48]....
        /*0b0c*/ 	.word	0x00019d70


	//   ....[49]....
        /*0b10*/ 	.word	0x00019d90


	//   ....[50]....
        /*0b14*/ 	.word	0x0001b4e0


	//   ....[51]....
        /*0b18*/ 	.word	0x0001b4f0


	//   ....[52]....
        /*0b1c*/ 	.word	0x0001b500


	//   ....[53]....
        /*0b20*/ 	.word	0x0001b510


	//   ....[54]....
        /*0b24*/ 	.word	0x0001bd90


	//   ....[55]....
        /*0b28*/ 	.word	0x0001bdb0


	//   ....[56]....
        /*0b2c*/ 	.word	0x0001bf10


	//   ....[57]....
        /*0b30*/ 	.word	0x0001bf30


	//   ....[58]....
        /*0b34*/ 	.word	0x0001c040


	//   ....[59]....
        /*0b38*/ 	.word	0x0001c060


	//   ....[60]....
        /*0b3c*/ 	.word	0x0001c180


	//   ....[61]....
        /*0b40*/ 	.word	0x0001c1a0


	//   ....[62]....
        /*0b44*/ 	.word	0x0001c6a0


	//   ....[63]....
        /*0b48*/ 	.word	0x0001c6b0


	//   ....[64]....
        /*0b4c*/ 	.word	0x0001cd50


	//   ....[65]....
        /*0b50*/ 	.word	0x0001cd60


	//   ....[66]....
        /*0b54*/ 	.word	0x0001dc70


	//   ....[67]....
        /*0b58*/ 	.word	0x0001dca0


	//   ....[68]....
        /*0b5c*/ 	.word	0x0001ddd0


	//   ....[69]....
        /*0b60*/ 	.word	0x0001ddf0


	//   ....[70]....
        /*0b64*/ 	.word	0x0001df00


	//   ....[71]....
        /*0b68*/ 	.word	0x0001df20


	//   ....[72]....
        /*0b6c*/ 	.word	0x0001e040


	//   ....[73]....
        /*0b70*/ 	.word	0x0001e060


	//   ....[74]....
        /*0b74*/ 	.word	0x0001e210


	//   ....[75]....
        /*0b78*/ 	.word	0x0001e430


	//   ....[76]....
        /*0b7c*/ 	.word	0x0001e460


	//   ....[77]....
        /*0b80*/ 	.word	0x0001e490


	//   ....[78]....
        /*0b84*/ 	.word	0x0001e4c0


	//   ....[79]....
        /*0b88*/ 	.word	0x0001e4f0


	//   ....[80]....
        /*0b8c*/ 	.word	0x0001e520


	//   ....[81]....
        /*0b90*/ 	.word	0x0001e6d0


	//   ....[82]....
        /*0b94*/ 	.word	0x0001e700


	//   ....[83]....
        /*0b98*/ 	.word	0x0001e730


	//   ....[84]....
        /*0b9c*/ 	.word	0x0001e760


	//   ....[85]....
        /*0ba0*/ 	.word	0x0001e790


	//   ....[86]....
        /*0ba4*/ 	.word	0x0001e7c0


	//   ....[87]....
        /*0ba8*/ 	.word	0x0001e860


	//   ....[88]....
        /*0bac*/ 	.word	0x0001e890


	//   ....[89]....
        /*0bb0*/ 	.word	0x0001e8a0


	//   ....[90]....
        /*0bb4*/ 	.word	0x0001e8d0


	//   ....[91]....
        /*0bb8*/ 	.word	0x000202e0


	//   ....[92]....
        /*0bbc*/ 	.word	0x00022460


	//   ....[93]....
        /*0bc0*/ 	.word	0x00023000


	//   ....[94]....
        /*0bc4*/ 	.word	0x00023020


	//   ....[95]....
        /*0bc8*/ 	.word	0x000230f0


	//   ....[96]....
        /*0bcc*/ 	.word	0x00023100


	//   ....[97]....
        /*0bd0*/ 	.word	0x000231a0


	//   ....[98]....
        /*0bd4*/ 	.word	0x000231b0


	//   ....[99]....
        /*0bd8*/ 	.word	0x00023250


	//   ....[100]....
        /*0bdc*/ 	.word	0x00023260


	//   ....[101]....
        /*0be0*/ 	.word	0x00023300


	//   ....[102]....
        /*0be4*/ 	.word	0x00023310


	//   ....[103]....
        /*0be8*/ 	.word	0x000233b0


	//   ....[104]....
        /*0bec*/ 	.word	0x000233c0


	//   ....[105]....
        /*0bf0*/ 	.word	0x00023460


	//   ....[106]....
        /*0bf4*/ 	.word	0x00023470


	//   ....[107]....
        /*0bf8*/ 	.word	0x000234c0


	//   ....[108]....
        /*0bfc*/ 	.word	0x00023500


	//   ....[109]....
        /*0c00*/ 	.word	0x00026580


	//   ....[110]....
        /*0c04*/ 	.word	0x000265a0


	//   ....[111]....
        /*0c08*/ 	.word	0x00026600


	//   ....[112]....
        /*0c0c*/ 	.word	0x00026630


	//   ....[113]....
        /*0c10*/ 	.word	0x00026660


	//   ....[114]....
        /*0c14*/ 	.word	0x00026690


	//   ....[115]....
        /*0c18*/ 	.word	0x000266c0


	//   ....[116]....
        /*0c1c*/ 	.word	0x000266f0


	//   ....[117]....
        /*0c20*/ 	.word	0x000268b0


	//   ....[118]....
        /*0c24*/ 	.word	0x000268f0


	//   ....[119]....
        /*0c28*/ 	.word	0x00026920


	//   ....[120]....
        /*0c2c*/ 	.word	0x00026950


	//   ....[121]....
        /*0c30*/ 	.word	0x00026980


	//   ....[122]....
        /*0c34*/ 	.word	0x000269b0


	//   ....[123]....
        /*0c38*/ 	.word	0x00026a80


	//   ....[124]....
        /*0c3c*/ 	.word	0x00026aa0


	//   ....[125]....
        /*0c40*/ 	.word	0x00026ab0


	//   ....[126]....
        /*0c44*/ 	.word	0x00026b30


	//   ....[127]....
        /*0c48*/ 	.word	0x00027670


	//   ....[128]....
        /*0c4c*/ 	.word	0x000279e0


	//   ....[129]....
        /*0c50*/ 	.word	0x00027a30


	//   ....[130]....
        /*0c54*/ 	.word	0x00027a80


	//   ....[131]....
        /*0c58*/ 	.word	0x00027ad0


	//   ....[132]....
        /*0c5c*/ 	.word	0x00027b60


	//   ....[133]....
        /*0c60*/ 	.word	0x00027bf0


	//   ....[134]....
        /*0c64*/ 	.word	0x00027c40


	//   ....[135]....
        /*0c68*/ 	.word	0x00027c90


	//   ....[136]....
        /*0c6c*/ 	.word	0x00027d80


	//   ....[137]....
        /*0c70*/ 	.word	0x00027dd0


	//   ....[138]....
        /*0c74*/ 	.word	0x00027e20


	//   ....[139]....
        /*0c78*/ 	.word	0x00027e70


	//   ....[140]....
        /*0c7c*/ 	.word	0x00027f20


	//   ....[141]....
        /*0c80*/ 	.word	0x00027fb0


	//   ....[142]....
        /*0c84*/ 	.word	0x00028010


	//   ....[143]....
        /*0c88*/ 	.word	0x00028070


	//   ....[144]....
        /*0c8c*/ 	.word	0x00028480


	//   ....[145]....
        /*0c90*/ 	.word	0x00028770


	//   ....[146]....
        /*0c94*/ 	.word	0x000288f0


	//   ....[147]....
        /*0c98*/ 	.word	0x00028940


	//   ....[148]....
        /*0c9c*/ 	.word	0x00028ac0


	//   ....[149]....
        /*0ca0*/ 	.word	0x00028b10


	//   ....[150]....
        /*0ca4*/ 	.word	0x00028c40


	//   ....[151]....
        /*0ca8*/ 	.word	0x00028c90


	//   ....[152]....
        /*0cac*/ 	.word	0x00028dc0


	//   ....[153]....
        /*0cb0*/ 	.word	0x00028e10


	//   ....[154]....
        /*0cb4*/ 	.word	0x00028f40


	//   ....[155]....
        /*0cb8*/ 	.word	0x00028f90


	//   ....[156]....
        /*0cbc*/ 	.word	0x000290c0


	//   ....[157]....
        /*0cc0*/ 	.word	0x00029110


	//   ....[158]....
        /*0cc4*/ 	.word	0x00029240


	//   ....[159]....
        /*0cc8*/ 	.word	0x00029290


	//   ....[160]....
        /*0ccc*/ 	.word	0x000293a0


	//   ....[161]....
        /*0cd0*/ 	.word	0x000293f0


	//   ....[162]....
        /*0cd4*/ 	.word	0x00029720


	//   ....[163]....
        /*0cd8*/ 	.word	0x000297d0


	//   ....[164]....
        /*0cdc*/ 	.word	0x00029960


	//   ....[165]....
        /*0ce0*/ 	.word	0x000299f0


	//   ....[166]....
        /*0ce4*/ 	.word	0x00029a70


	//   ....[167]....
        /*0ce8*/ 	.word	0x00029af0


	//   ....[168]....
        /*0cec*/ 	.word	0x00029b70


	//   ....[169]....
        /*0cf0*/ 	.word	0x00029c00


	//   ....[170]....
        /*0cf4*/ 	.word	0x00029ca0


	//   ....[171]....
        /*0cf8*/ 	.word	0x00029d60


	//   ....[172]....
        /*0cfc*/ 	.word	0x00029de0


	//   ....[173]....
        /*0d00*/ 	.word	0x00029e60


	//   ....[174]....
        /*0d04*/ 	.word	0x00029ee0


	//   ....[175]....
        /*0d08*/ 	.word	0x00029f70


	//   ....[176]....
        /*0d0c*/ 	.word	0x00029ff0


	//   ....[177]....
        /*0d10*/ 	.word	0x0002a0a0


	//   ....[178]....
        /*0d14*/ 	.word	0x0002a0f0


	//   ....[179]....
        /*0d18*/ 	.word	0x0002a1b0


	//   ....[180]....
        /*0d1c*/ 	.word	0x0002a2e0


	//----- nvinfo : EIATTR_REG_RECONFIG
	.align		4
.L_753:
        /*0d20*/ 	.byte	0x01, 0x54
	.zero		2


	//----- nvinfo : EIATTR_SYSCALL_OFFSETS
	.align		4
        /*0d24*/ 	.byte	0x04, 0x46
        /*0d26*/ 	.short	(.L_755 - .L_754)


	//   ....[0]....
.L_754:
        /*0d28*/ 	.word	0x00002460


	//   ....[1]....
        /*0d2c*/ 	.word	0x00002660


	//   ....[2]....
        /*0d30*/ 	.word	0x00005360


	//   ....[3]....
        /*0d34*/ 	.word	0x000056b0


	//   ....[4]....
        /*0d38*/ 	.word	0x00022080


	//   ....[5]....
        /*0d3c*/ 	.word	0x000221d0


	//   ....[6]....
        /*0d40*/ 	.word	0x000222c0


	//   ....[7]....
        /*0d44*/ 	.word	0x00022b80


	//----- nvinfo : EIATTR_MBARRIER_INSTR_OFFSETS
	.align		4
.L_755:
        /*0d48*/ 	.byte	0x04, 0x39
        /*0d4a*/ 	.short	(.L_757 - .L_756)


	//   ....[0]....
.L_756:
        /*0d4c*/ 	.word	0x00000360
        /*0d50*/ 	.word	0x000000ff
        /*0d54*/ 	.word	0x00030800
        /*0d58*/ 	.short	0x0100
        /*0d5a*/ 	.byte	0x08
	.zero		1


	//   ....[1]....
        /*0d5c*/ 	.word	0x00000370
        /*0d60*/ 	.word	0x000000ff
        /*0d64*/ 	.word	0x00030820
        /*0d68*/ 	.short	0x0100
        /*0d6a*/ 	.byte	0x08
	.zero		1


	//   ....[2]....
        /*0d6c*/ 	.word	0x00000460
        /*0d70*/ 	.word	0x000000ff
        /*0d74*/ 	.word	0x00030830
        /*0d78*/ 	.short	0x0100
        /*0d7a*/ 	.byte	0x08
	.zero		1


	//   ....[3]....
        /*0d7c*/ 	.word	0x00000470
        /*0d80*/ 	.word	0x000000ff
        /*0d84*/ 	.word	0x00030840
        /*0d88*/ 	.short	0x0100
        /*0d8a*/ 	.byte	0x08
	.zero		1


	//   ....[4]....
        /*0d8c*/ 	.word	0x00000480
        /*0d90*/ 	.word	0x000000ff
        /*0d94*/ 	.word	0x00030838
        /*0d98*/ 	.short	0x0100
        /*0d9a*/ 	.byte	0x08
	.zero		1


	//   ....[5]....
        /*0d9c*/ 	.word	0x00000490
        /*0da0*/ 	.word	0x000000ff
        /*0da4*/ 	.word	0x00030848
        /*0da8*/ 	.short	0x0100
        /*0daa*/ 	.byte	0x08
	.zero		1


	//   ....[6]....
        /*0dac*/ 	.word	0x000005c0
        /*0db0*/ 	.word	0x000000ff
        /*0db4*/ 	.word	0x00030850
        /*0db8*/ 	.short	0x0100
        /*0dba*/ 	.byte	0x08
	.zero		1


	//   ....[7]....
        /*0dbc*/ 	.word	0x000005d0
        /*0dc0*/ 	.word	0x000000ff
        /*0dc4*/ 	.word	0x00030860
        /*0dc8*/ 	.short	0x0100
        /*0dca*/ 	.byte	0x08
	.zero		1


	//   ....[8]....
        /*0dcc*/ 	.word	0x000005e0
        /*0dd0*/ 	.word	0x000000ff
        /*0dd4*/ 	.word	0x00030858
        /*0dd8*/ 	.short	0x0100
        /*0dda*/ 	.byte	0x08
	.zero		1


	//   ....[9]....
        /*0ddc*/ 	.word	0x000005f0
        /*0de0*/ 	.word	0x000000ff
        /*0de4*/ 	.word	0x00030868
        /*0de8*/ 	.short	0x0100
        /*0dea*/ 	.byte	0x08
	.zero		1


	//   ....[10]....
        /*0dec*/ 	.word	0x000006e0
        /*0df0*/ 	.word	0x000000ff
        /*0df4*/ 	.word	0x00030870
        /*0df8*/ 	.short	0x0100
        /*0dfa*/ 	.byte	0x06
	.zero		1


	//   ....[11]....
        /*0dfc*/ 	.word	0x000006f0
        /*0e00*/ 	.word	0x000000ff
        /*0e04*/ 	.word	0x00030880
        /*0e08*/ 	.short	0x0100
        /*0e0a*/ 	.byte	0x06
	.zero		1


	//   ....[12]....
        /*0e0c*/ 	.word	0x00000700
        /*0e10*/ 	.word	0x000000ff
        /*0e14*/ 	.word	0x00030878
        /*0e18*/ 	.short	0x0100
        /*0e1a*/ 	.byte	0x06
	.zero		1


	//   ....[13]....
        /*0e1c*/ 	.word	0x00000710
        /*0e20*/ 	.word	0x000000ff
        /*0e24*/ 	.word	0x00030888
        /*0e28*/ 	.short	0x0100
        /*0e2a*/ 	.byte	0x06
	.zero		1


	//   ....[14]....
        /*0e2c*/ 	.word	0x00000840
        /*0e30*/ 	.word	0x000000ff
        /*0e34*/ 	.word	0x00030890
        /*0e38*/ 	.short	0x0100
        /*0e3a*/ 	.byte	0x08
	.zero		1


	//   ....[15]....
        /*0e3c*/ 	.word	0x00000850
        /*0e40*/ 	.word	0x000000ff
        /*0e44*/ 	.word	0x000308a0
        /*0e48*/ 	.short	0x0100
        /*0e4a*/ 	.byte	0x08
	.zero		1


	//   ....[16]....
        /*0e4c*/ 	.word	0x00000860
        /*0e50*/ 	.word	0x000000ff
        /*0e54*/ 	.word	0x00030898
        /*0e58*/ 	.short	0x0100
        /*0e5a*/ 	.byte	0x08
	.zero		1


	//   ....[17]....
        /*0e5c*/ 	.word	0x00000870
        /*0e60*/ 	.word	0x000000ff
        /*0e64*/ 	.word	0x000308a8
        /*0e68*/ 	.short	0x0100
        /*0e6a*/ 	.byte	0x08
	.zero		1


	//   ....[18]....
        /*0e6c*/ 	.word	0x000009a0
        /*0e70*/ 	.word	0x000000ff
        /*0e74*/ 	.word	0x000308b0
        /*0e78*/ 	.short	0x0100
        /*0e7a*/ 	.byte	0x08
	.zero		1


	//   ....[19]....
        /*0e7c*/ 	.word	0x000009b0
        /*0e80*/ 	.word	0x000000ff
        /*0e84*/ 	.word	0x000308c0
        /*0e88*/ 	.short	0x0100
        /*0e8a*/ 	.byte	0x08
	.zero		1


	//   ....[20]....
        /*0e8c*/ 	.word	0x000009c0
        /*0e90*/ 	.word	0x000000ff
        /*0e94*/ 	.word	0x000308b8
        /*0e98*/ 	.short	0x0100
        /*0e9a*/ 	.byte	0x08
	.zero		1


	//   ....[21]....
        /*0e9c*/ 	.word	0x000009d0
        /*0ea0*/ 	.word	0x000000ff
        /*0ea4*/ 	.word	0x000308c8
        /*0ea8*/ 	.short	0x0100
        /*0eaa*/ 	.byte	0x08
	.zero		1


	//   ....[22]....
        /*0eac*/ 	.word	0x000040a0
        /*0eb0*/ 	.word	0x00000032
        /*0eb4*/ 	.word	0x000308b0
        /*0eb8*/ 	.short	0x010a
        /*0eba*/ 	.byte	0x3f
	.zero		1


	//   ....[23]....
        /*0ebc*/ 	.word	0x00004670
        /*0ec0*/ 	.word	0x00000032
        /*0ec4*/ 	.word	0x00000000
        /*0ec8*/ 	.short	0x0101
        /*0eca*/ 	.byte	0x3f
	.zero		1


	//   ....[24]....
        /*0ecc*/ 	.word	0x00005410
        /*0ed0*/ 	.word	0x00000003
        /*0ed4*/ 	.word	0x00030800
        /*0ed8*/ 	.short	0x010a
        /*0eda*/ 	.byte	0x3f
	.zero		1


	//   ....[25]....
        /*0edc*/ 	.word	0x00005460
        /*0ee0*/ 	.word	0x00000003
        /*0ee4*/ 	.word	0x00030800
        /*0ee8*/ 	.short	0x010a
        /*0eea*/ 	.byte	0x3f
	.zero		1


	//   ....[26]....
        /*0eec*/ 	.word	0x00006a30
        /*0ef0*/ 	.word	0x000000ff
        /*0ef4*/ 	.word	0x00030800
        /*0ef8*/ 	.short	0x010a
        /*0efa*/ 	.byte	0x27
	.zero		1


	//   ....[27]....
        /*0efc*/ 	.word	0x0000a060
        /*0f00*/ 	.word	0x000000ff
        /*0f04*/ 	.word	0x00030800
        /*0f08*/ 	.short	0x010a
        /*0f0a*/ 	.byte	0x27
	.zero		1


	//   ....[28]....
        /*0f0c*/ 	.word	0x0000ce80
        /*0f10*/ 	.word	0x0000000b
        /*0f14*/ 	.word	0x00030830
        /*0f18*/ 	.short	0x010a
        /*0f1a*/ 	.byte	0x3f
	.zero		1


	//   ....[29]....
        /*0f1c*/ 	.word	0x0000cef0
        /*0f20*/ 	.word	0x0000000b
        /*0f24*/ 	.word	0x00030830
        /*0f28*/ 	.short	0x010a
        /*0f2a*/ 	.byte	0x3f
	.zero		1


	//   ....[30]....
        /*0f2c*/ 	.word	0x0000d960
        /*0f30*/ 	.word	0x0000000a
        /*0f34*/ 	.word	0x00000000
        /*0f38*/ 	.short	0x0101
        /*0f3a*/ 	.byte	0x3f
	.zero		1


	//   ....[31]....
        /*0f3c*/ 	.word	0x00010170
        /*0f40*/ 	.word	0x000000ff
        /*0f44*/ 	.word	0x00030830
        /*0f48*/ 	.short	0x010a
        /*0f4a*/ 	.byte	0x07
	.zero		1


	//   ....[32]....
        /*0f4c*/ 	.word	0x000101d0
        /*0f50*/ 	.word	0x000000ff
        /*0f54*/ 	.word	0x00030830
        /*0f58*/ 	.short	0x010a
        /*0f5a*/ 	.byte	0x07
	.zero		1


	//   ....[33]....
        /*0f5c*/ 	.word	0x00010c50
        /*0f60*/ 	.word	0x000000ff
        /*0f64*/ 	.word	0x00030850
        /*0f68*/ 	.short	0x010a
        /*0f6a*/ 	.byte	0x06
	.zero		1


	//   ....[34]....
        /*0f6c*/ 	.word	0x00010c90
        /*0f70*/ 	.word	0x000000ff
        /*0f74*/ 	.word	0x00030850
        /*0f78*/ 	.short	0x010a
        /*0f7a*/ 	.byte	0x06
	.zero		1


	//   ....[35]....
        /*0f7c*/ 	.word	0x000115d0
        /*0f80*/ 	.word	0x00000009
        /*0f84*/ 	.word	0x00000000
        /*0f88*/ 	.short	0x0101
        /*0f8a*/ 	.byte	0x3f
	.zero		1


	//   ....[36]....
        /*0f8c*/ 	.word	0x00013020
        /*0f90*/ 	.word	0x00000080
        /*0f94*/ 	.word	0x00000000
        /*0f98*/ 	.short	0x0101
        /*0f9a*/ 	.byte	0x3f
	.zero		1


	//   ....[37]....
        /*0f9c*/ 	.word	0x00013b20
        /*0fa0*/ 	.word	0x000000ff
        /*0fa4*/ 	.word	0x00030830
        /*0fa8*/ 	.short	0x010a
        /*0faa*/ 	.byte	0x06
	.zero		1


	//   ....[38]....
        /*0fac*/ 	.word	0x00013b80
        /*0fb0*/ 	.word	0x000000ff
        /*0fb4*/ 	.word	0x00030830
        /*0fb8*/ 	.short	0x010a
        /*0fba*/ 	.byte	0x06
	.zero		1


	//   ....[39]....
        /*0fbc*/ 	.word	0x00014600
        /*0fc0*/ 	.word	0x000000ff
        /*0fc4*/ 	.word	0x00030850
        /*0fc8*/ 	.short	0x010a
        /*0fca*/ 	.byte	0x0a
	.zero		1


	//   ....[40]....
        /*0fcc*/ 	.word	0x00014640
        /*0fd0*/ 	.word	0x000000ff
        /*0fd4*/ 	.word	0x00030850
        /*0fd8*/ 	.short	0x010a
        /*0fda*/ 	.byte	0x0a
	.zero		1


	//   ....[41]....
        /*0fdc*/ 	.word	0x00015900
        /*0fe0*/ 	.word	0x0000007f
        /*0fe4*/ 	.word	0x00000000
        /*0fe8*/ 	.short	0x0101
        /*0fea*/ 	.byte	0x3f
	.zero		1


	//   ....[42]....
        /*0fec*/ 	.word	0x00015960
        /*0ff0*/ 	.word	0x00000081
        /*0ff4*/ 	.word	0x00000000
        /*0ff8*/ 	.short	0x0101
        /*0ffa*/ 	.byte	0x3f
	.zero		1


	//   ....[43]....
        /*0ffc*/ 	.word	0x00015f80
        /*1000*/ 	.word	0x000000ff
        /*1004*/ 	.word	0x00030830
        /*1008*/ 	.short	0x010a
        /*100a*/ 	.byte	0x06
	.zero		1


	//   ....[44]....
        /*100c*/ 	.word	0x00015fe0
        /*1010*/ 	.word	0x000000ff
        /*1014*/ 	.word	0x00030830
        /*1018*/ 	.short	0x010a
        /*101a*/ 	.byte	0x06
	.zero		1


	//   ....[45]....
        /*101c*/ 	.word	0x00016a60
        /*1020*/ 	.word	0x000000ff
        /*1024*/ 	.word	0x00030850
        /*1028*/ 	.short	0x010a
        /*102a*/ 	.byte	0x0a
	.zero		1


	//   ....[46]....
        /*102c*/ 	.word	0x00016aa0
        /*1030*/ 	.word	0x000000ff
        /*1034*/ 	.word	0x00030850
        /*1038*/ 	.short	0x010a
        /*103a*/ 	.byte	0x0a
	.zero		1


	//   ....[47]....
        /*103c*/ 	.word	0x000173e0
        /*1040*/ 	.word	0x0000000d
        /*1044*/ 	.word	0x00000000
        /*1048*/ 	.short	0x0101
        /*104a*/ 	.byte	0x3f
	.zero		1


	//   ....[48]....
        /*104c*/ 	.word	0x00018de0
        /*1050*/ 	.word	0x00000006
        /*1054*/ 	.word	0x00000000
        /*1058*/ 	.short	0x0101
        /*105a*/ 	.byte	0x3f
	.zero		1


	//   ....[49]....
        /*105c*/ 	.word	0x00019ba0
        /*1060*/ 	.word	0x000000ff
        /*1064*/ 	.word	0x00030850
        /*1068*/ 	.short	0x010a
        /*106a*/ 	.byte	0x05
	.zero		1


	//   ....[50]....
        /*106c*/ 	.word	0x00019be0
        /*1070*/ 	.word	0x000000ff
        /*1074*/ 	.word	0x00030850
        /*1078*/ 	.short	0x010a
        /*107a*/ 	.byte	0x05
	.zero		1


	//   ....[51]....
        /*107c*/ 	.word	0x0001a0a0
        /*1080*/ 	.word	0x00000008
        /*1084*/ 	.word	0x00000000
        /*1088*/ 	.short	0x0101
        /*108a*/ 	.byte	0x3f
	.zero		1


	//   ....[52]....
        /*108c*/ 	.word	0x0001bd70
        /*1090*/ 	.word	0x000000ff
        /*1094*/ 	.word	0x00000000
        /*1098*/ 	.short	0x0101
        /*109a*/ 	.byte	0x05
	.zero		1


	//   ....[53]....
        /*109c*/ 	.word	0x0001c4e0
        /*10a0*/ 	.word	0x000000ff
        /*10a4*/ 	.word	0x00000000
        /*10a8*/ 	.short	0x0101
        /*10aa*/ 	.byte	0x05
	.zero		1


	//   ....[54]....
        /*10ac*/ 	.word	0x000203c0
        /*10b0*/ 	.word	0x00000013
        /*10b4*/ 	.word	0x00030820
        /*10b8*/ 	.short	0x010a
        /*10ba*/ 	.byte	0x3f
	.zero		1


	//   ....[55]....
        /*10bc*/ 	.word	0x00020490
        /*10c0*/ 	.word	0x00000006
        /*10c4*/ 	.word	0x000308a0
        /*10c8*/ 	.short	0x010a
        /*10ca*/ 	.byte	0x3f
	.zero		1


	//   ....[56]....
        /*10cc*/ 	.word	0x000208b0
        /*10d0*/ 	.word	0x00000006
        /*10d4*/ 	.word	0x000308c0
        /*10d8*/ 	.short	0x010a
        /*10da*/ 	.byte	0x3f
	.zero		1


	//   ....[57]....
        /*10dc*/ 	.word	0x00020e20
        /*10e0*/ 	.word	0x00000008
        /*10e4*/ 	.word	0x000308a0
        /*10e8*/ 	.short	0x010a
        /*10ea*/ 	.byte	0x3f
	.zero		1


	//   ....[58]....
        /*10ec*/ 	.word	0x00021230
        /*10f0*/ 	.word	0x00000008
        /*10f4*/ 	.word	0x000308c0
        /*10f8*/ 	.short	0x010a
        /*10fa*/ 	.byte	0x3f
	.zero		1


	//   ....[59]....
        /*10fc*/ 	.word	0x000226d0
        /*1100*/ 	.word	0x00000000
        /*1104*/ 	.word	0x00030840
        /*1108*/ 	.short	0x010a
        /*110a*/ 	.byte	0x3f
	.zero		1


	//   ....[60]....
        /*110c*/ 	.word	0x00023600
        /*1110*/ 	.word	0x00000013
        /*1114*/ 	.word	0x00030800
        /*1118*/ 	.short	0x0107
        /*111a*/ 	.byte	0x3f
	.zero		1


	//   ....[61]....
        /*111c*/ 	.word	0x00023700
        /*1120*/ 	.word	0x00000013
        /*1124*/ 	.word	0x00030800
        /*1128*/ 	.short	0x0101
        /*112a*/ 	.byte	0x3f
	.zero		1


	//   ....[62]....
        /*112c*/ 	.word	0x00023720
        /*1130*/ 	.word	0x00000013
        /*1134*/ 	.word	0x00030820
        /*1138*/ 	.short	0x010a
        /*113a*/ 	.byte	0x3f
	.zero		1


	//   ....[63]....
        /*113c*/ 	.word	0x00023b50
        /*1140*/ 	.word	0x00000003
        /*1144*/ 	.word	0x00030840
        /*1148*/ 	.short	0x010a
        /*114a*/ 	.byte	0x3f
	.zero		1


	//   ....[64]....
        /*114c*/ 	.word	0x00023fe0
        /*1150*/ 	.word	0x00000002
        /*1154*/ 	.word	0x00030860
        /*1158*/ 	.short	0x010a
        /*115a*/ 	.byte	0x3f
	.zero		1


	//   ....[65]....
        /*115c*/ 	.word	0x00024780
        /*1160*/ 	.word	0x00000003
        /*1164*/ 	.word	0x00030840
        /*1168*/ 	.short	0x010a
        /*116a*/ 	.byte	0x3f
	.zero		1


	//   ....[66]....
        /*116c*/ 	.word	0x00024c10
        /*1170*/ 	.word	0x00000002
        /*1174*/ 	.word	0x00030860
        /*1178*/ 	.short	0x010a
        /*117a*/ 	.byte	0x3f
	.zero		1


	//   ....[67]....
        /*117c*/ 	.word	0x00025320
        /*1180*/ 	.word	0x00000003
        /*1184*/ 	.word	0x00030840
        /*1188*/ 	.short	0x010a
        /*118a*/ 	.byte	0x3f
	.zero		1


	//   ....[68]....
        /*118c*/ 	.word	0x000257a0
        /*1190*/ 	.word	0x00000002
        /*1194*/ 	.word	0x00030860
        /*1198*/ 	.short	0x010a
        /*119a*/ 	.byte	0x3f
	.zero		1


	//   ....[69]....
        /*119c*/ 	.word	0x00025e40
        /*11a0*/ 	.word	0x00000000
        /*11a4*/ 	.word	0x00030860
        /*11a8*/ 	.short	0x010a
        /*11aa*/ 	.byte	0x3f
	.zero		1


	//   ....[70]....
        /*11ac*/ 	.word	0x000275f0
        /*11b0*/ 	.word	0x00000000
        /*11b4*/ 	.word	0x00030820
        /*11b8*/ 	.short	0x010a
        /*11ba*/ 	.byte	0x3f
	.zero		1


	//   ....[71]....
        /*11bc*/ 	.word	0x000277d0
        /*11c0*/ 	.word	0x00000006
        /*11c4*/ 	.word	0x00000000
        /*11c8*/ 	.short	0x010a
        /*11ca*/ 	.byte	0x3f
	.zero		1


	//   ....[72]....
        /*11cc*/ 	.word	0x00027840
        /*11d0*/ 	.word	0x00000007
        /*11d4*/ 	.word	0x00000000
        /*11d8*/ 	.short	0x010a
        /*11da*/ 	.byte	0x3f
	.zero		1


	//   ....[73]....
        /*11dc*/ 	.word	0x000278b0
        /*11e0*/ 	.word	0x00000004
        /*11e4*/ 	.word	0x00000000
        /*11e8*/ 	.short	0x010a
        /*11ea*/ 	.byte	0x3f
	.zero		1


	//   ....[74]....
        /*11ec*/ 	.word	0x000278e0
        /*11f0*/ 	.word	0x00000003
        /*11f4*/ 	.word	0x00000000
        /*11f8*/ 	.short	0x010a
        /*11fa*/ 	.byte	0x3f
	.zero		1


	//   ....[75]....
        /*11fc*/ 	.word	0x00027940
        /*1200*/ 	.word	0x00000032
        /*1204*/ 	.word	0x000308b0
        /*1208*/ 	.short	0x010a
        /*120a*/ 	.byte	0x3f
	.zero		1


	//   ....[76]....
        /*120c*/ 	.word	0x00027ce0
        /*1210*/ 	.word	0x00000005
        /*1214*/ 	.word	0x00030800
        /*1218*/ 	.short	0x010a
        /*121a*/ 	.byte	0x3f
	.zero		1


	//   ....[77]....
        /*121c*/ 	.word	0x000280b0
        /*1220*/ 	.word	0x0000003d
        /*1224*/ 	.word	0x00030800
        /*1228*/ 	.short	0x010a
        /*122a*/ 	.byte	0x3f
	.zero		1


	//   ....[78]....
        /*122c*/ 	.word	0x00028100
        /*1230*/ 	.word	0x0000000b
        /*1234*/ 	.word	0x00030830
        /*1238*/ 	.short	0x010a
        /*123a*/ 	.byte	0x3f
	.zero		1


	//   ....[79]....
        /*123c*/ 	.word	0x00028160
        /*1240*/ 	.word	0x0000000a
        /*1244*/ 	.word	0x00030830
        /*1248*/ 	.short	0x010a
        /*124a*/ 	.byte	0x3f
	.zero		1


	//   ....[80]....
        /*124c*/ 	.word	0x000281c0
        /*1250*/ 	.word	0x00000009
        /*1254*/ 	.word	0x00030850
        /*1258*/ 	.short	0x010a
        /*125a*/ 	.byte	0x3f
	.zero		1


	//   ....[81]....
        /*125c*/ 	.word	0x00028220
        /*1260*/ 	.word	0x0000000d
        /*1264*/ 	.word	0x00030830
        /*1268*/ 	.short	0x010a
        /*126a*/ 	.byte	0x3f
	.zero		1


	//   ....[82]....
        /*126c*/ 	.word	0x00028280
        /*1270*/ 	.word	0x00000002
        /*1274*/ 	.word	0x00030850
        /*1278*/ 	.short	0x010a
        /*127a*/ 	.byte	0x3f
	.zero		1


	//   ....[83]....
        /*127c*/ 	.word	0x000282e0
        /*1280*/ 	.word	0x0000000d
        /*1284*/ 	.word	0x00030830
        /*1288*/ 	.short	0x010a
        /*128a*/ 	.byte	0x3f
	.zero		1


	//   ....[84]....
        /*128c*/ 	.word	0x00028340
        /*1290*/ 	.word	0x00000002
        /*1294*/ 	.word	0x00030850
        /*1298*/ 	.short	0x010a
        /*129a*/ 	.byte	0x3f
	.zero		1


	//   ....[85]....
        /*129c*/ 	.word	0x000283a0
        /*12a0*/ 	.word	0x00000005
        /*12a4*/ 	.word	0x00030850
        /*12a8*/ 	.short	0x010a
        /*12aa*/ 	.byte	0x3f
	.zero		1


	//   ....[86]....
        /*12ac*/ 	.word	0x00028550
        /*12b0*/ 	.word	0x00000013
        /*12b4*/ 	.word	0x00030820
        /*12b8*/ 	.short	0x010a
        /*12ba*/ 	.byte	0x3f
	.zero		1


	//   ....[87]....
        /*12bc*/ 	.word	0x000285a0
        /*12c0*/ 	.word	0x00000006
        /*12c4*/ 	.word	0x000308a0
        /*12c8*/ 	.short	0x010a
        /*12ca*/ 	.byte	0x3f
	.zero		1


	//   ....[88]....
        /*12cc*/ 	.word	0x000285f0
        /*12d0*/ 	.word	0x00000006
        /*12d4*/ 	.word	0x000308c0
        /*12d8*/ 	.short	0x010a
        /*12da*/ 	.byte	0x3f
	.zero		1


	//   ....[89]....
        /*12dc*/ 	.word	0x00028640
        /*12e0*/ 	.word	0x00000008
        /*12e4*/ 	.word	0x000308a0
        /*12e8*/ 	.short	0x010a
        /*12ea*/ 	.byte	0x3f
	.zero		1


	//   ....[90]....
        /*12ec*/ 	.word	0x00028690
        /*12f0*/ 	.word	0x00000008
        /*12f4*/ 	.word	0x000308c0
        /*12f8*/ 	.short	0x010a
        /*12fa*/ 	.byte	0x3f
	.zero		1


	//   ....[91]....
        /*12fc*/ 	.word	0x00028830
        /*1300*/ 	.word	0x00000000
        /*1304*/ 	.word	0x00030840
        /*1308*/ 	.short	0x010a
        /*130a*/ 	.byte	0x3f
	.zero		1


	//   ....[92]....
        /*130c*/ 	.word	0x00029430
        /*1310*/ 	.word	0x00000013
        /*1314*/ 	.word	0x00030820
        /*1318*/ 	.short	0x010a
        /*131a*/ 	.byte	0x3f
	.zero		1


	//   ....[93]....
        /*131c*/ 	.word	0x00029480
        /*1320*/ 	.word	0x00000003
        /*1324*/ 	.word	0x00030840
        /*1328*/ 	.short	0x010a
        /*132a*/ 	.byte	0x3f
	.zero		1


	//   ....[94]....
        /*132c*/ 	.word	0x000294d0
        /*1330*/ 	.word	0x00000002
        /*1334*/ 	.word	0x00030860
        /*1338*/ 	.short	0x010a
        /*133a*/ 	.byte	0x3f
	.zero		1


	//   ....[95]....
        /*133c*/ 	.word	0x00029520
        /*1340*/ 	.word	0x00000003
        /*1344*/ 	.word	0x00030840
        /*1348*/ 	.short	0x010a
        /*134a*/ 	.byte	0x3f
	.zero		1


	//   ....[96]....
        /*134c*/ 	.word	0x00029570
        /*1350*/ 	.word	0x00000002
        /*1354*/ 	.word	0x00030860
        /*1358*/ 	.short	0x010a
        /*135a*/ 	.byte	0x3f
	.zero		1


	//   ....[97]....
        /*135c*/ 	.word	0x000295c0
        /*1360*/ 	.word	0x00000003
        /*1364*/ 	.word	0x00030840
        /*1368*/ 	.short	0x010a
        /*136a*/ 	.byte	0x3f
	.zero		1


	//   ....[98]....
        /*136c*/ 	.word	0x00029610
        /*1370*/ 	.word	0x00000002
        /*1374*/ 	.word	0x00030860
        /*1378*/ 	.short	0x010a
        /*137a*/ 	.byte	0x3f
	.zero		1


	//   ....[99]....
        /*137c*/ 	.word	0x00029660
        /*1380*/ 	.word	0x00000000
        /*1384*/ 	.word	0x00030860
        /*1388*/ 	.short	0x010a
        /*138a*/ 	.byte	0x3f
	.zero		1


	//   ....[100]....
        /*138c*/ 	.word	0x0002a200
        /*1390*/ 	.word	0x00000000
        /*1394*/ 	.word	0x00030820
        /*1398*/ 	.short	0x010a
        /*139a*/ 	.byte	0x3f
	.zero		1


	//   ....[101]....
        /*139c*/ 	.word	0x0002a3a0
        /*13a0*/ 	.word	0x00000006
        /*13a4*/ 	.word	0x00000000
        /*13a8*/ 	.short	0x010a
        /*13aa*/ 	.byte	0x3f
	.zero		1


	//   ....[102]....
        /*13ac*/ 	.word	0x0002a3f0
        /*13b0*/ 	.word	0x00000007
        /*13b4*/ 	.word	0x00000000
        /*13b8*/ 	.short	0x010a
        /*13ba*/ 	.byte	0x3f
	.zero		1


	//   ....[103]....
        /*13bc*/ 	.word	0x0002a440
        /*13c0*/ 	.word	0x00000004
        /*13c4*/ 	.word	0x00000000
        /*13c8*/ 	.short	0x010a
        /*13ca*/ 	.byte	0x3f
	.zero		1


	//   ....[104]....
        /*13cc*/ 	.word	0x0002b740
        /*13d0*/ 	.word	0x00000008
        /*13d4*/ 	.word	0x00000000
        /*13d8*/ 	.short	0x010a
        /*13da*/ 	.byte	0x3f
	.zero		1


	//   ....[105]....
        /*13dc*/ 	.word	0x0002fdb0
        /*13e0*/ 	.word	0x0000004a
        /*13e4*/ 	.word	0x00000000
        /*13e8*/ 	.short	0x010a
        /*13ea*/ 	.byte	0x3f
	.zero		1


	//   ....[106]....
        /*13ec*/ 	.word	0x00034140
        /*13f0*/ 	.word	0x0000000a
        /*13f4*/ 	.word	0x00000000
        /*13f8*/ 	.short	0x010a
        /*13fa*/ 	.byte	0x3f
	.zero		1


	//   ....[107]....
        /*13fc*/ 	.word	0x00034e00
        /*1400*/ 	.word	0x0000000a
        /*1404*/ 	.word	0x00000000
        /*1408*/ 	.short	0x0101
        /*140a*/ 	.byte	0x3f
	.zero		1


	//   ....[108]....
        /*140c*/ 	.word	0x00034e40
        /*1410*/ 	.word	0x00000008
        /*1414*/ 	.word	0x00000000
        /*1418*/ 	.short	0x010a
        /*141a*/ 	.byte	0x3f
	.zero		1


	//   ....[109]....
        /*141c*/ 	.word	0x00034e90
        /*1420*/ 	.word	0x0000004a
        /*1424*/ 	.word	0x00000000
        /*1428*/ 	.short	0x010a
        /*142a*/ 	.byte	0x3f
	.zero		1


	//   ....[110]....
        /*142c*/ 	.word	0x00034ee0
        /*1430*/ 	.word	0x0000000a
        /*1434*/ 	.word	0x00000000
        /*1438*/ 	.short	0x010a
        /*143a*/ 	.byte	0x3f
	.zero		1


	//----- nvinfo : EIATTR_NUM_MBARRIERS
	.align		4
.L_757:
        /*143c*/ 	.byte	0x03, 0x38
        /*143e*/ 	.short	0x0016


	//----- nvinfo : EIATTR_EXIT_INSTR_OFFSETS
	.align		4
        /*1440*/ 	.byte	0x04, 0x1c
        /*1442*/ 	.short	(.L_759 - .L_758)


	//   ....[0]....
.L_758:
        /*1444*/ 	.word	0x00000b60


	//   ....[1]....
        /*1448*/ 	.word	0x0001e1b0


	//   ....[2]....
        /*144c*/ 	.word	0x00027930


	//----- nvinfo : EIATTR_MAX_THREADS
	.align		4
.L_759:
        /*1450*/ 	.byte	0x04, 0x05
        /*1452*/ 	.short	(.L_761 - .L_760)
.L_760:
        /*1454*/ 	.word	0x00000180
        /*1458*/ 	.word	0x00000001
        /*145c*/ 	.word	0x00000001


	//----- nvinfo : EIATTR_CRS_STACK_SIZE
	.align		4
.L_761:
        /*1460*/ 	.byte	0x04, 0x1e
        /*1462*/ 	.short	(.L_763 - .L_762)
.L_762:
        /*1464*/ 	.word	0x00000000


	//----- nvinfo : EIATTR_CBANK_PARAM_SIZE
	.align		4
.L_763:
        /*1468*/ 	.byte	0x03, 0x19
        /*146a*/ 	.short	0x0af0


	//----- nvinfo : EIATTR_PARAM_CBANK
	.align		4
        /*146c*/ 	.byte	0x04, 0x0a
        /*146e*/ 	.short	(.L_765 - .L_764)
	.align		4
.L_764:
        /*1470*/ 	.word	index@(.nv.constant0._ZN7cutlass13device_kernelIN5flash11enable_sm90INS1_16FlashAttnFwdSm90INS1_25CollectiveMainloopFwdSm90ILi2EN4cute5tupleIJNS5_1CILi1EEES8_S8_EEENS6_IJNS7_ILi128EEENS7_ILi96EEENS7_ILi192EEEEEELi192ENS_10bfloat16_tEfNS_4arch4Sm90ELb0ELb1ELb1ELb1ELb0ELb1ELb0ELb1ELb1ELb1ELb1ELb0EEENS1_21CollectiveEpilogueFwdINS6_IJSA_SC_SB_EEES9_SE_SG_Li256ELb1ELb1ELb1ELb0EEENS1_36VarlenDynamicPersistentTileSchedulerILi128ELi96ELi256ELi128ELb1ELb1ELb1ELb1ELb0ELb1EEEEEEEEEvNT_6ParamsE)
        /*1474*/ 	.short	0x0210
        /*1476*/ 	.short	0x0af0


	//----- nvinfo : EIATTR_SW_WAR
	.align		4
.L_765:
        /*1478*/ 	.byte	0x04, 0x36
        /*147a*/ 	.short	(.L_767 - .L_766)
.L_766:
        /*147c*/ 	.word	0x00000008
.L_767:


//--------------------- .nv.info._ZN7cutlass13device_kernelIN5flash11enable_sm90INS1_16FlashAttnFwdSm90INS1_25CollectiveMainloopFwdSm90ILi2EN4cute5tupleIJNS5_1CILi1EEES8_S8_EEENS6_IJNS7_ILi128EEENS7_ILi112EEENS7_ILi192EEEEEELi192ENS_10bfloat16_tEfNS_4arch4Sm90ELb1ELb0ELb1ELb0ELb0ELb0ELb0ELb1ELb1ELb1ELb1ELb0EEENS1_21CollectiveEpilogueFwdINS6_IJSA_SC_SB_EEES9_SE_SG_Li256ELb0ELb1ELb1ELb0EEENS1_19SingleTileSchedulerILb0ELb1ELb1ELi128EEEEEEEEEvNT_6ParamsE --------------------------
	.section	.nv.info._ZN7cutlass13device_kernelIN5flash11enable_sm90INS1_16FlashAttnFwdSm90INS1_25CollectiveMainloopFwdSm90ILi2EN4cute5tupleIJNS5_1CILi1EEES8_S8_EEENS6_IJNS7_ILi128EEENS7_ILi112EEENS7_ILi192EEEEEELi192ENS_10bfloat16_tEfNS_4arch4Sm90ELb1ELb0ELb1ELb0ELb0ELb0ELb0ELb1ELb1ELb1ELb1ELb0EEENS1_21CollectiveEpilogueFwdINS6_IJSA_SC_SB_EEES9_SE_SG_Li256ELb0ELb1ELb1ELb0EEENS1_19SingleTileSchedulerILb0ELb1ELb1ELi128EEEEEEEEEvNT_6ParamsE,"",@"SHT_CUDA_INFO"
	.sectionflags	@""
	.align	4


	//----- nvinfo : EIATTR_CUDA_API_VERSION
	.align		4
        /*0000*/ 	.byte	0x04, 0x37
        /*0002*/ 	.short	(.L_769 - .L_768)
.L_768:
        /*0004*/ 	.word	0x00000082


	//----- nvinfo : EIATTR_KPARAM_INFO
	.align		4
.L_769:
        /*0008*/ 	.byte	0x04, 0x17
        /*000a*/ 	.short	(.L_771 - .L_770)
.L_770:
        /*000c*/ 	.word	0x00000000
        /*0010*/ 	.short	0x0000
        /*0012*/ 	.short	0x0070
        /*0014*/ 	.byte	0x00, 0xf0, 0x01, 0x28


	//----- nvinfo : EIATTR_SPARSE_MMA_MASK
	.align		4
.L_771:
        /*0018*/ 	.byte	0x03, 0x50
        /*001a*/ 	.short	0x0000


	//----- nvinfo : EIATTR_MAXREG_COUNT
	.align		4
        /*001c*/ 	.byte	0x03, 0x1b
        /*001e*/ 	.short	0x00a8


	//----- nvinfo : EIATTR_NUM_BARRIERS
	.align		4
        /*0020*/ 	.byte	0x02, 0x4c
        /*0022*/ 	.byte	0x09
	.zero		1


	//----- nvinfo : EIATTR_EXTERNS
	.align		4
        /*0024*/ 	.byte	0x04, 0x0f
        /*0026*/ 	.short	(.L_773 - .L_772)


	//   ....[0]....
	.align		4
.L_772:
        /*0028*/ 	.word	index@(__assertfail)


	//----- nvinfo : EIATTR_ANNOTATIONS
	.align		4
.L_773:
        /*002c*/ 	.byte	0x04, 0x55
        /*002e*/ 	.short	(.L_775 - .L_774)


	//   ....[0]....
.L_774:
        /* <DEDUP_REMOVED lines=9> */


	//----- nvinfo : EIATTR_MERCURY_ISA_VERSION
	.align		4
.L_775:
        /*00a8*/ 	.byte	0x03, 0x5f
        /*00aa*/ 	.short	0x0101


	//----- nvinfo : EIATTR_INT_WARP_WIDE_INSTR_OFFSETS
	.align		4
        /*00ac*/ 	.byte	0x04, 0x31
        /*00ae*/ 	.short	(.L_777 - .L_776)


	//   ....[0]....
.L_776:
        /*00b0*/ 	.word	0x00000130


	//   ....[1]....
        /*00b4*/ 	.word	0x00000170


	//   ....[2]....
        /*00b8*/ 	.word	0x000001e0


	//----- nvinfo : EIATTR_COOP_GROUP_MASK_REGIDS
	.align		4
.L_777:
        /*00bc*/ 	.byte	0x04, 0x29
        /*00be*/ 	.short	(.L_779 - .L_778)


	//   ....[0]....
.L_778:
        /*00c0*/ 	.word	0xffffffff


	//   ....[1]....
        /*00c4*/ 	.word	0xffffffff


	//   ....[2]....
        /*00c8*/ 	.word	0xffffffff


	//   ....[3]....
        /*00cc*/ 	.word	0xffffffff


	//   ....[4]....
        /*00d0*/ 	.word	0xffffffff


	//   ....[5]....
        /*00d4*/ 	.word	0xffffffff


	//   ....[6]....
        /*00d8*/ 	.word	0xffffffff


	//   ....[7]....
        /*00dc*/ 	.word	0xffffffff


	//   ....[8]....
        /*00e0*/ 	.word	0xffffffff


	//   ....[9]....
        /*00e4*/ 	.word	0xffffffff


	//   ....[10]....
        /*00e8*/ 	.word	0xffffffff


	//   ....[11]....
        /*00ec*/ 	.word	0xffffffff


	//   ....[12]....
        /*00f0*/ 	.word	0xffffffff


	//   ....[13]....
        /*00f4*/ 	.word	0xffffffff


	//   ....[14]....
        /*00f8*/ 	.word	0xffffffff


	//   ....[15]....
        /*00fc*/ 	.word	0xffffffff


	//   ....[16]....
        /*0100*/ 	.word	0xffffffff


	//   ....[17]....
        /*0104*/ 	.word	0xffffffff


	//   ....[18]....
        /*0108*/ 	.word	0xffffffff


	//   ....[19]....
        /*010c*/ 	.word	0xffffffff


	//   ....[20]....
        /*0110*/ 	.word	0xffffffff


	//   ....[21]....
        /*0114*/ 	.word	0xffffffff


	//   ....[22]....
        /*0118*/ 	.word	0xffffffff


	//   ....[23]....
        /*011c*/ 	.word	0xffffffff


	//   ....[24]....
        /*0120*/ 	.word	0xffffffff


	//   ....[25]....
        /*0124*/ 	.word	0xffffffff


	//   ....[26]....
        /*0128*/ 	.word	0xffffffff


	//   ....[27]....
        /*012c*/ 	.word	0xffffffff


	//   ....[28]....
        /*0130*/ 	.word	0xffffffff


	//   ....[29]....
        /*0134*/ 	.word	0xffffffff


	//   ....[30]....
        /*0138*/ 	.word	0xffffffff


	//   ....[31]....
        /*013c*/ 	.word	0xffffffff


	//   ....[32]....
        /*0140*/ 	.word	0xffffffff


	//   ....[33]....
        /*0144*/ 	.word	0xffffffff


	//   ....[34]....
        /*0148*/ 	.word	0xffffffff


	//   ....[35]....
        /*014c*/ 	.word	0xffffffff


	//   ....[36]....
        /*0150*/ 	.word	0xffffffff


	//   ....[37]....
        /*0154*/ 	.word	0xffffffff


	//   ....[38]....
        /*0158*/ 	.word	0xffffffff


	//   ....[39]....
        /*015c*/ 	.word	0xffffffff


	//   ....[40]....
        /*0160*/ 	.word	0xffffffff


	//   ....[41]....
        /*0164*/ 	.word	0xffffffff


	//   ....[42]....
        /*0168*/ 	.word	0xffffffff


	//   ....[43]....
        /*016c*/ 	.word	0xffffffff


	//   ....[44]....
        /*0170*/ 	.word	0xffffffff


	//   ....[45]....
        /*0174*/ 	.word	0xffffffff


	//   ....[46]....
        /*0178*/ 	.word	0xffffffff


	//   ....[47]....
        /*017c*/ 	.word	0xffffffff


	//   ....[48]....
        /*0180*/ 	.word	0xffffffff


	//   ....[49]....
        /*0184*/ 	.word	0xffffffff


	//   ....[50]....
        /*0188*/ 	.word	0xffffffff


	//   ....[51]....
        /*018c*/ 	.word	0xffffffff


	//   ....[52]....
        /*0190*/ 	.word	0xffffffff


	//   ....[53]....
        /*0194*/ 	.word	0xffffffff


	//   ....[54]....
        /*0198*/ 	.word	0xffffffff


	//   ....[55]....
        /*019c*/ 	.word	0x0500000f


	//   ....[56]....
        /*01a0*/ 	.word	0x0500000f


	//   ....[57]....
        /*01a4*/ 	.word	0x0500000f


	//   ....[58]....
        /*01a8*/ 	.word	0x0500000f


	//   ....[59]....
        /*01ac*/ 	.word	0x0500000f


	//   ....[60]....
        /*01b0*/ 	.word	0x0500000f


	//   ....[61]....
        /*01b4*/ 	.word	0x0500000f


	//   ....[62]....
        /*01b8*/ 	.word	0x0500000f


	//   ....[63]....
        /*01bc*/ 	.word	0x0500000f


	//   ....[64]....
        /*01c0*/ 	.word	0x0500000f


	//   ....[65]....
        /*01c4*/ 	.word	0x0500000f


	//   ....[66]....
        /*01c8*/ 	.word	0x0500000f


	//   ....[67]....
        /*01cc*/ 	.word	0x0500000f


	//   ....[68]....
        /*01d0*/ 	.word	0x0500000f


	//   ....[69]....
        /*01d4*/ 	.word	0x0500000f


	//   ....[70]....
        /*01d8*/ 	.word	0x0500000f


	//   ....[71]....
        /*01dc*/ 	.word	0x0500000f


	//   ....[72]....
        /*01e0*/ 	.word	0x0500000f


	//----- nvinfo : EIATTR_COOP_GROUP_INSTR_OFFSETS
	.align		4
.L_779:
        /*01e4*/ 	.byte	0x04, 0x28
        /*01e6*/ 	.short	(.L_781 - .L_780)


	//   ....[0]....
.L_780:
        /*01e8*/ 	.word	0x00000060


	//   ....[1]....
        /*01ec*/ 	.word	0x00000140


	//   ....[2]....
        /*01f0*/ 	.word	0x00000190


	//   ....[3]....
        /*01f4*/ 	.word	0x000003c0


	//   ....[4]....
        /*01f8*/ 	.word	0x00000520


	//   ....[5]....
        /*01fc*/ 	.word	0x00000640


	//   ....[6]....
        /*0200*/ 	.word	0x000007a0


	//   ....[7]....
        /*0204*/ 	.word	0x000013a0


	//   ....[8]....
        /*0208*/ 	.word	0x00003ec0


	//   ....[9]....
        /*020c*/ 	.word	0x000047e0


	//   ....[10]....
        /*0210*/ 	.word	0x000048e0


	//   ....[11]....
        /*0214*/ 	.word	0x00004980


	//   ....[12]....
        /*0218*/ 	.word	0x00005330


	//   ....[13]....
        /*021c*/ 	.word	0x000053c0


	//   ....[14]....
        /*0220*/ 	.word	0x00008f20


	//   ....[15]....
        /*0224*/ 	.word	0x00009490


	//   ....[16]....
        /*0228*/ 	.word	0x000097b0


	//   ....[17]....
        /*022c*/ 	.word	0x000098f0


	//   ....[18]....
        /*0230*/ 	.word	0x0000a080


	//   ....[19]....
        /*0234*/ 	.word	0x0000a0e0


	//   ....[20]....
        /*0238*/ 	.word	0x0000e1e0


	//   ....[21]....
        /*023c*/ 	.word	0x0000e270


	//   ....[22]....
        /*0240*/ 	.word	0x0000e320


	//   ....[23]....
        /*0244*/ 	.word	0x0000e490


	//   ....[24]....
        /*0248*/ 	.word	0x0000f8a0


	//   ....[25]....
        /*024c*/ 	.word	0x0000f8d0


	//   ....[26]....
        /*0250*/ 	.word	0x0000f980


	//   ....[27]....
        /*0254*/ 	.word	0x0000f9e0


	//   ....[28]....
        /*0258*/ 	.word	0x00010ad0


	//   ....[29]....
        /*025c*/ 	.word	0x00010b20


	//   ....[30]....
        /*0260*/ 	.word	0x00010b60


	//   ....[31]....
        /*0264*/ 	.word	0x00010b90


	//   ....[32]....
        /*0268*/ 	.word	0x00010bd0


	//   ....[33]....
        /*026c*/ 	.word	0x00010bf0


	//   ....[34]....
        /*0270*/ 	.word	0x00011570


	//   ....[35]....
        /*0274*/ 	.word	0x00011580


	//   ....[36]....
        /*0278*/ 	.word	0x000122f0


	//   ....[37]....
        /*027c*/ 	.word	0x00012e80


	//   ....[38]....
        /*0280*/ 	.word	0x00013850


	//   ....[39]....
        /*0284*/ 	.word	0x00013890


	//   ....[40]....
        /*0288*/ 	.word	0x000138c0


	//   ....[41]....
        /*028c*/ 	.word	0x00013910


	//   ....[42]....
        /*0290*/ 	.word	0x00013990


	//   ....[43]....
        /*0294*/ 	.word	0x000139c0


	//   ....[44]....
        /*0298*/ 	.word	0x00013a40


	//   ....[45]....
        /*029c*/ 	.word	0x00013a70


	//   ....[46]....
        /*02a0*/ 	.word	0x00013af0


	//   ....[47]....
        /*02a4*/ 	.word	0x00013b30


	//   ....[48]....
        /*02a8*/ 	.word	0x00013ba0


	//   ....[49]....
        /*02ac*/ 	.word	0x00013bd0


	//   ....[50]....
        /*02b0*/ 	.word	0x00013c50


	//   ....[51]....
        /*02b4*/ 	.word	0x00013c90


	//   ....[52]....
        /*02b8*/ 	.word	0x00013d00


	//   ....[53]....
        /*02bc*/ 	.word	0x00013d30


	//   ....[54]....
        /*02c0*/ 	.word	0x00016370


	//   ....[55]....
        /*02c4*/ 	.word	0x00016920


	//   ....[56]....
        /*02c8*/ 	.word	0x00016aa0


	//   ....[57]....
        /*02cc*/ 	.word	0x00016af0


	//   ....[58]....
        /*02d0*/ 	.word	0x00016c30


	//   ....[59]....
        /*02d4*/ 	.word	0x00016ca0


	//   ....[60]....
        /*02d8*/ 	.word	0x00016da0


	//   ....[61]....
        /*02dc*/ 	.word	0x00016e10


	//   ....[62]....
        /*02e0*/ 	.word	0x00016f10


	//   ....[63]....
        /*02e4*/ 	.word	0x00016f80


	//   ....[64]....
        /*02e8*/ 	.word	0x00017080


	//   ....[65]....
        /*02ec*/ 	.word	0x000170f0


	//   ....[66]....
        /*02f0*/ 	.word	0x000171f0


	//   ....[67]....
        /*02f4*/ 	.word	0x00017260


	//   ....[68]....
        /*02f8*/ 	.word	0x00017360


	//   ....[69]....
        /*02fc*/ 	.word	0x000173c0


	//   ....[70]....
        /*0300*/ 	.word	0x000174b0


	//   ....[71]....
        /*0304*/ 	.word	0x00017500


	//   ....[72]....
        /*0308*/ 	.word	0x00017900


	//----- nvinfo : EIATTR_REG_RECONFIG
	.align		4
.L_781:
        /*030c*/ 	.byte	0x01, 0x54
	.zero		2


	//----- nvinfo : EIATTR_SYSCALL_OFFSETS
	.align		4
        /*0310*/ 	.byte	0x04, 0x46
        /*0312*/ 	.short	(.L_783 - .L_782)


	//   ....[0]....
.L_782:
        /*0314*/ 	.word	0x00001570


	//   ....[1]....
        /*0318*/ 	.word	0x00012b00


	//   ....[2]....
        /*031c*/ 	.word	0x00012c40


	//   ....[3]....
        /*0320*/ 	.word	0x00012d30


	//   ....[4]....
        /*0324*/ 	.word	0x00013490


	//----- nvinfo : EIATTR_MBARRIER_INSTR_OFFSETS
	.align		4
.L_783:
        /*0328*/ 	.byte	0x04, 0x39
        /*032a*/ 	.short	(.L_785 - .L_784)


	//   ....[0]....
.L_784:
        /*032c*/ 	.word	0x00000270
        /*0330*/ 	.word	0x000000ff
        /*0334*/ 	.word	0x00036800
        /*0338*/ 	.short	0x0100
        /*033a*/ 	.byte	0x08
	.zero		1


	//   ....[1]....
        /*033c*/ 	.word	0x00000280
        /*0340*/ 	.word	0x000000ff
        /*0344*/ 	.word	0x00036820
        /*0348*/ 	.short	0x0100
        /*034a*/ 	.byte	0x08
	.zero		1


	//   ....[2]....
        /*034c*/ 	.word	0x00000370
        /*0350*/ 	.word	0x000000ff
        /*0354*/ 	.word	0x00036830
        /*0358*/ 	.short	0x0100
        /*035a*/ 	.byte	0x08
	.zero		1


	//   ....[3]....
        /*035c*/ 	.word	0x00000380
        /*0360*/ 	.word	0x000000ff
        /*0364*/ 	.word	0x00036840
        /*0368*/ 	.short	0x0100
        /*036a*/ 	.byte	0x08
	.zero		1


	//   ....[4]....
        /*036c*/ 	.word	0x00000390
        /*0370*/ 	.word	0x000000ff
        /*0374*/ 	.word	0x00036838
        /*0378*/ 	.short	0x0100
        /*037a*/ 	.byte	0x08
	.zero		1


	//   ....[5]....
        /*037c*/ 	.word	0x000003a0
        /*0380*/ 	.word	0x000000ff
        /*0384*/ 	.word	0x00036848
        /*0388*/ 	.short	0x0100
        /*038a*/ 	.byte	0x08
	.zero		1


	//   ....[6]....
        /*038c*/ 	.word	0x000004d0
        /*0390*/ 	.word	0x000000ff
        /*0394*/ 	.word	0x00036850
        /*0398*/ 	.short	0x0100
        /*039a*/ 	.byte	0x08
	.zero		1


	//   ....[7]....
        /*039c*/ 	.word	0x000004e0
        /*03a0*/ 	.word	0x000000ff
        /*03a4*/ 	.word	0x00036860
        /*03a8*/ 	.short	0x0100
        /*03aa*/ 	.byte	0x08
	.zero		1


	//   ....[8]....
        /*03ac*/ 	.word	0x000004f0
        /*03b0*/ 	.word	0x000000ff
        /*03b4*/ 	.word	0x00036858
        /*03b8*/ 	.short	0x0100
        /*03ba*/ 	.byte	0x08
	.zero		1


	//   ....[9]....
        /*03bc*/ 	.word	0x00000500
        /*03c0*/ 	.word	0x000000ff
        /*03c4*/ 	.word	0x00036868
        /*03c8*/ 	.short	0x0100
        /*03ca*/ 	.byte	0x08
	.zero		1


	//   ....[10]....
        /*03cc*/ 	.word	0x000005f0
        /*03d0*/ 	.word	0x000000ff
        /*03d4*/ 	.word	0x00036870
        /*03d8*/ 	.short	0x0100
        /*03da*/ 	.byte	0x06
	.zero		1


	//   ....[11]....
        /*03dc*/ 	.word	0x00000600
        /*03e0*/ 	.word	0x000000ff
        /*03e4*/ 	.word	0x00036880
        /*03e8*/ 	.short	0x0100
        /*03ea*/ 	.byte	0x06
	.zero		1


	//   ....[12]....
        /*03ec*/ 	.word	0x00000610
        /*03f0*/ 	.word	0x000000ff
        /*03f4*/ 	.word	0x00036878
        /*03f8*/ 	.short	0x0100
        /*03fa*/ 	.byte	0x06
	.zero		1


	//   ....[13]....
        /*03fc*/ 	.word	0x00000620
        /*0400*/ 	.word	0x000000ff
        /*0404*/ 	.word	0x00036888
        /*0408*/ 	.short	0x0100
        /*040a*/ 	.byte	0x06
	.zero		1


	//   ....[14]....
        /*040c*/ 	.word	0x00000750
        /*0410*/ 	.word	0x000000ff
        /*0414*/ 	.word	0x00036890
        /*0418*/ 	.short	0x0100
        /*041a*/ 	.byte	0x08
	.zero		1


	//   ....[15]....
        /*041c*/ 	.word	0x00000760
        /*0420*/ 	.word	0x000000ff
        /*0424*/ 	.word	0x000368a0
        /*0428*/ 	.short	0x0100
        /*042a*/ 	.byte	0x08
	.zero		1


	//   ....[16]....
        /*042c*/ 	.word	0x00000770
        /*0430*/ 	.word	0x000000ff
        /*0434*/ 	.word	0x00036898
        /*0438*/ 	.short	0x0100
        /*043a*/ 	.byte	0x08
	.zero		1


	//   ....[17]....
        /*043c*/ 	.word	0x00000780
        /*0440*/ 	.word	0x000000ff
        /*0444*/ 	.word	0x000368a8
        /*0448*/ 	.short	0x0100
        /*044a*/ 	.byte	0x08
	.zero		1


	//   ....[18]....
        /*044c*/ 	.word	0x000008b0
        /*0450*/ 	.word	0x000000ff
        /*0454*/ 	.word	0x000368b0
        /*0458*/ 	.short	0x0100
        /*045a*/ 	.byte	0x08
	.zero		1


	//   ....[19]....
        /*045c*/ 	.word	0x000008c0
        /*0460*/ 	.word	0x000000ff
        /*0464*/ 	.word	0x000368c0
        /*0468*/ 	.short	0x0100
        /*046a*/ 	.byte	0x08
	.zero		1


	//   ....[20]....
        /*046c*/ 	.word	0x000008d0
        /*0470*/ 	.word	0x000000ff
        /*0474*/ 	.word	0x000368b8
        /*0478*/ 	.short	0x0100
        /*047a*/ 	.byte	0x08
	.zero		1


	//   ....[21]....
        /*047c*/ 	.word	0x000008e0
        /*0480*/ 	.word	0x000000ff
        /*0484*/ 	.word	0x000368c8
        /*0488*/ 	.short	0x0100
        /*048a*/ 	.byte	0x08
	.zero		1


	//   ....[22]....
        /*048c*/ 	.word	0x000015a0
        /*0490*/ 	.word	0x000000ff
        /*0494*/ 	.word	0x00036800
        /*0498*/ 	.short	0x010a
        /*049a*/ 	.byte	0x04
	.zero		1


	//   ....[23]....
        /*049c*/ 	.word	0x00001640
        /*04a0*/ 	.word	0x000000ff
        /*04a4*/ 	.word	0x00036830
        /*04a8*/ 	.short	0x010a
        /*04aa*/ 	.byte	0x04
	.zero		1


	//   ....[24]....
        /*04ac*/ 	.word	0x000016e0
        /*04b0*/ 	.word	0x000000ff
        /*04b4*/ 	.word	0x00036830
        /*04b8*/ 	.short	0x010a
        /*04ba*/ 	.byte	0x04
	.zero		1


	//   ....[25]....
        /*04bc*/ 	.word	0x000059f0
        /*04c0*/ 	.word	0x00000003
        /*04c4*/ 	.word	0x00000000
        /*04c8*/ 	.short	0x0101
        /*04ca*/ 	.byte	0x3f
	.zero		1


	//   ....[26]....
        /*04cc*/ 	.word	0x00006110
        /*04d0*/ 	.word	0x000000ff
        /*04d4*/ 	.word	0x00036830
        /*04d8*/ 	.short	0x010a
        /*04da*/ 	.byte	0x3d
	.zero		1


	//   ....[27]....
        /*04dc*/ 	.word	0x00006150
        /*04e0*/ 	.word	0x000000ff
        /*04e4*/ 	.word	0x00036830
        /*04e8*/ 	.short	0x010a
        /*04ea*/ 	.byte	0x3d
	.zero		1


	//   ....[28]....
        /*04ec*/ 	.word	0x000087f0
        /*04f0*/ 	.word	0x000000ff
        /*04f4*/ 	.word	0x00036850
        /*04f8*/ 	.short	0x010a
        /*04fa*/ 	.byte	0x0b
	.zero		1


	//   ....[29]....
        /*04fc*/ 	.word	0x00008830
        /*0500*/ 	.word	0x000000ff
        /*0504*/ 	.word	0x00036850
        /*0508*/ 	.short	0x010a
        /*050a*/ 	.byte	0x0b
	.zero		1


	//   ....[30]....
        /*050c*/ 	.word	0x0000a700
        /*0510*/ 	.word	0x0000000e
        /*0514*/ 	.word	0x00000000
        /*0518*/ 	.short	0x0101
        /*051a*/ 	.byte	0x3f
	.zero		1


	//   ....[31]....
        /*051c*/ 	.word	0x0000a730
        /*0520*/ 	.word	0x00000008
        /*0524*/ 	.word	0x00000000
        /*0528*/ 	.short	0x0101
        /*052a*/ 	.byte	0x3f
	.zero		1


	//   ....[32]....
        /*052c*/ 	.word	0x0000ae00
        /*0530*/ 	.word	0x000000ff
        /*0534*/ 	.word	0x00036830
        /*0538*/ 	.short	0x010a
        /*053a*/ 	.byte	0x07
	.zero		1


	//   ....[33]....
        /*053c*/ 	.word	0x0000ae50
        /*0540*/ 	.word	0x000000ff
        /*0544*/ 	.word	0x00036830
        /*0548*/ 	.short	0x010a
        /*054a*/ 	.byte	0x07
	.zero		1


	//   ....[34]....
        /*054c*/ 	.word	0x0000d570
        /*0550*/ 	.word	0x000000ff
        /*0554*/ 	.word	0x00036850
        /*0558*/ 	.short	0x010a
        /*055a*/ 	.byte	0x0b
	.zero		1


	//   ....[35]....
        /*055c*/ 	.word	0x0000d5b0
        /*0560*/ 	.word	0x000000ff
        /*0564*/ 	.word	0x00036850
        /*0568*/ 	.short	0x010a
        /*056a*/ 	.byte	0x0b
	.zero		1


	//   ....[36]....
        /*056c*/ 	.word	0x0000eba0
        /*0570*/ 	.word	0x00000015
        /*0574*/ 	.word	0x00000000
        /*0578*/ 	.short	0x0101
        /*057a*/ 	.byte	0x3f
	.zero		1


	//   ....[37]....
        /*057c*/ 	.word	0x0000ec40
        /*0580*/ 	.word	0x00000008
        /*0584*/ 	.word	0x00000000
        /*0588*/ 	.short	0x0101
        /*058a*/ 	.byte	0x3f
	.zero		1


	//   ....[38]....
        /*058c*/ 	.word	0x0000f810
        /*0590*/ 	.word	0x000000ff
        /*0594*/ 	.word	0x00036850
        /*0598*/ 	.short	0x010a
        /*059a*/ 	.byte	0x05
	.zero		1


	//   ....[39]....
        /*059c*/ 	.word	0x0000f850
        /*05a0*/ 	.word	0x000000ff
        /*05a4*/ 	.word	0x00036850
        /*05a8*/ 	.short	0x010a
        /*05aa*/ 	.byte	0x05
	.zero		1


	//   ....[40]....
        /*05ac*/ 	.word	0x0000fd20
        /*05b0*/ 	.word	0x0000000c
        /*05b4*/ 	.word	0x00000000
        /*05b8*/ 	.short	0x0101
        /*05ba*/ 	.byte	0x3f
	.zero		1


	//   ....[41]....
        /*05bc*/ 	.word	0x00010c00
        /*05c0*/ 	.word	0x000000ff
        /*05c4*/ 	.word	0x00000000
        /*05c8*/ 	.short	0x0101
        /*05ca*/ 	.byte	0x04
	.zero		1


	//   ....[42]....
        /*05cc*/ 	.word	0x000130a0
        /*05d0*/ 	.word	0x000000ff
        /*05d4*/ 	.word	0x00036840
        /*05d8*/ 	.short	0x010a
        /*05da*/ 	.byte	0x26
	.zero		1


	//   ....[43]....
        /*05dc*/ 	.word	0x00013e70
        /*05e0*/ 	.word	0x000000ff
        /*05e4*/ 	.word	0x00036800
        /*05e8*/ 	.short	0x0107
        /*05ea*/ 	.byte	0x26
	.zero		1


	//   ....[44]....
        /*05ec*/ 	.word	0x00013ee0
        /*05f0*/ 	.word	0x000000ff
        /*05f4*/ 	.word	0x00036800
        /*05f8*/ 	.short	0x0101
        /*05fa*/ 	.byte	0x26
	.zero		1


	//   ....[45]....
        /*05fc*/ 	.word	0x00013ef0
        /*0600*/ 	.word	0x000000ff
        /*0604*/ 	.word	0x00036820
        /*0608*/ 	.short	0x010a
        /*060a*/ 	.byte	0x26
	.zero		1


	//   ....[46]....
        /*060c*/ 	.word	0x00014310
        /*0610*/ 	.word	0x000000ff
        /*0614*/ 	.word	0x00036848
        /*0618*/ 	.short	0x010a
        /*061a*/ 	.byte	0x26
	.zero		1


	//   ....[47]....
        /*061c*/ 	.word	0x000146c0
        /*0620*/ 	.word	0x000000ff
        /*0624*/ 	.word	0x00036860
        /*0628*/ 	.short	0x010a
        /*062a*/ 	.byte	0x26
	.zero		1


	//   ....[48]....
        /*062c*/ 	.word	0x00014ca0
        /*0630*/ 	.word	0x000000ff
        /*0634*/ 	.word	0x00036840
        /*0638*/ 	.short	0x010a
        /*063a*/ 	.byte	0x26
	.zero		1


	//   ....[49]....
        /*063c*/ 	.word	0x00015060
        /*0640*/ 	.word	0x000000ff
        /*0644*/ 	.word	0x00036868
        /*0648*/ 	.short	0x010a
        /*064a*/ 	.byte	0x26
	.zero		1


	//   ....[50]....
        /*064c*/ 	.word	0x00015690
        /*0650*/ 	.word	0x000000ff
        /*0654*/ 	.word	0x00036848
        /*0658*/ 	.short	0x010a
        /*065a*/ 	.byte	0x26
	.zero		1


	//   ....[51]....
        /*065c*/ 	.word	0x00015a30
        /*0660*/ 	.word	0x000000ff
        /*0664*/ 	.word	0x00036860
        /*0668*/ 	.short	0x010a
        /*066a*/ 	.byte	0x26
	.zero		1


	//   ....[52]....
        /*066c*/ 	.word	0x00015ea0
        /*0670*/ 	.word	0x00000003
        /*0674*/ 	.word	0x00036860
        /*0678*/ 	.short	0x010a
        /*067a*/ 	.byte	0x3f
	.zero		1


	//   ....[53]....
        /*067c*/ 	.word	0x00016300
        /*0680*/ 	.word	0x00000002
        /*0684*/ 	.word	0x00036820
        /*0688*/ 	.short	0x010a
        /*068a*/ 	.byte	0x3f
	.zero		1


	//   ....[54]....
        /*068c*/ 	.word	0x000164a0
        /*0690*/ 	.word	0x00000006
        /*0694*/ 	.word	0x00000000
        /*0698*/ 	.short	0x010a
        /*069a*/ 	.byte	0x3f
	.zero		1


	//   ....[55]....
        /*069c*/ 	.word	0x00016510
        /*06a0*/ 	.word	0x00000003
        /*06a4*/ 	.word	0x00000000
        /*06a8*/ 	.short	0x010a
        /*06aa*/ 	.byte	0x3f
	.zero		1


	//   ....[56]....
        /*06ac*/ 	.word	0x00016570
        /*06b0*/ 	.word	0x00000000
        /*06b4*/ 	.word	0x00000000
        /*06b8*/ 	.short	0x010a
        /*06ba*/ 	.byte	0x3f
	.zero		1


	//   ....[57]....
        /*06bc*/ 	.word	0x000165a0
        /*06c0*/ 	.word	0x00000003
        /*06c4*/ 	.word	0x00000000
        /*06c8*/ 	.short	0x010a
        /*06ca*/ 	.byte	0x3f
	.zero		1


	//   ....[58]....
        /*06cc*/ 	.word	0x00016620
        /*06d0*/ 	.word	0x00000003
        /*06d4*/ 	.word	0x00036800
        /*06d8*/ 	.short	0x010a
        /*06da*/ 	.byte	0x3f
	.zero		1


	//   ....[59]....
        /*06dc*/ 	.word	0x00016690
        /*06e0*/ 	.word	0x00000003
        /*06e4*/ 	.word	0x00036830
        /*06e8*/ 	.short	0x010a
        /*06ea*/ 	.byte	0x3f
	.zero		1


	//   ....[60]....
        /*06ec*/ 	.word	0x000166f0
        /*06f0*/ 	.word	0x0000000b
        /*06f4*/ 	.word	0x00036830
        /*06f8*/ 	.short	0x010a
        /*06fa*/ 	.byte	0x3f
	.zero		1


	//   ....[61]....
        /*06fc*/ 	.word	0x00016750
        /*0700*/ 	.word	0x0000000b
        /*0704*/ 	.word	0x00036850
        /*0708*/ 	.short	0x010a
        /*070a*/ 	.byte	0x3f
	.zero		1


	//   ....[62]....
        /*070c*/ 	.word	0x000167c0
        /*0710*/ 	.word	0x0000000b
        /*0714*/ 	.word	0x00036830
        /*0718*/ 	.short	0x010a
        /*071a*/ 	.byte	0x3f
	.zero		1


	//   ....[63]....
        /*071c*/ 	.word	0x00016820
        /*0720*/ 	.word	0x0000000b
        /*0724*/ 	.word	0x00036850
        /*0728*/ 	.short	0x010a
        /*072a*/ 	.byte	0x3f
	.zero		1


	//   ....[64]....
        /*072c*/ 	.word	0x00016880
        /*0730*/ 	.word	0x00000003
        /*0734*/ 	.word	0x00036850
        /*0738*/ 	.short	0x010a
        /*073a*/ 	.byte	0x3f
	.zero		1


	//   ....[65]....
        /*073c*/ 	.word	0x000169e0
        /*0740*/ 	.word	0x00000003
        /*0744*/ 	.word	0x00036840
        /*0748*/ 	.short	0x010a
        /*074a*/ 	.byte	0x3f
	.zero		1


	//   ....[66]....
        /*074c*/ 	.word	0x00017540
        /*0750*/ 	.word	0x00000003
        /*0754*/ 	.word	0x00036820
        /*0758*/ 	.short	0x010a
        /*075a*/ 	.byte	0x3f
	.zero		1


	//   ....[67]....
        /*075c*/ 	.word	0x000175a0
        /*0760*/ 	.word	0x00000003
        /*0764*/ 	.word	0x00036848
        /*0768*/ 	.short	0x010a
        /*076a*/ 	.byte	0x3f
	.zero		1


	//   ....[68]....
        /*076c*/ 	.word	0x00017600
        /*0770*/ 	.word	0x00000003
        /*0774*/ 	.word	0x00036860
        /*0778*/ 	.short	0x010a
        /*077a*/ 	.byte	0x3f
	.zero		1


	//   ....[69]....
        /*077c*/ 	.word	0x00017660
        /*0780*/ 	.word	0x00000003
        /*0784*/ 	.word	0x00036840
        /*0788*/ 	.short	0x010a
        /*078a*/ 	.byte	0x3f
	.zero		1


	//   ....[70]....
        /*078c*/ 	.word	0x000176c0
        /*0790*/ 	.word	0x00000003
        /*0794*/ 	.word	0x00036868
        /*0798*/ 	.short	0x010a
        /*079a*/ 	.byte	0x3f
	.zero		1


	//   ....[71]....
        /*079c*/ 	.word	0x00017720
        /*07a0*/ 	.word	0x00000003
        /*07a4*/ 	.word	0x00036848
        /*07a8*/ 	.short	0x010a
        /*07aa*/ 	.byte	0x3f
	.zero		1


	//   ....[72]....
        /*07ac*/ 	.word	0x00017780
        /*07b0*/ 	.word	0x00000003
        /*07b4*/ 	.word	0x00036860
        /*07b8*/ 	.short	0x010a
        /*07ba*/ 	.byte	0x3f
	.zero		1


	//   ....[73]....
        /*07bc*/ 	.word	0x000177d0
        /*07c0*/ 	.word	0x00000003
        /*07c4*/ 	.word	0x00036860
        /*07c8*/ 	.short	0x010a
        /*07ca*/ 	.byte	0x3f
	.zero		1


	//   ....[74]....
        /*07cc*/ 	.word	0x00017820
        /*07d0*/ 	.word	0x00000002
        /*07d4*/ 	.word	0x00036820
        /*07d8*/ 	.short	0x010a
        /*07da*/ 	.byte	0x3f
	.zero		1


	//   ....[75]....
        /*07dc*/ 	.word	0x000179c0
        /*07e0*/ 	.word	0x00000006
        /*07e4*/ 	.word	0x00000000
        /*07e8*/ 	.short	0x010a
        /*07ea*/ 	.byte	0x3f
	.zero		1


	//   ....[76]....
        /*07ec*/ 	.word	0x00017a10
        /*07f0*/ 	.word	0x00000003
        /*07f4*/ 	.word	0x00000000
        /*07f8*/ 	.short	0x010a
        /*07fa*/ 	.byte	0x3f
	.zero		1


	//   ....[77]....
        /*07fc*/ 	.word	0x00017a60
        /*0800*/ 	.word	0x00000000
        /*0804*/ 	.word	0x00000000
        /*0808*/ 	.short	0x010a
        /*080a*/ 	.byte	0x3f
	.zero		1


	//----- nvinfo : EIATTR_NUM_MBARRIERS
	.align		4
.L_785:
        /*080c*/ 	.byte	0x03, 0x38
        /*080e*/ 	.short	0x0016


	//----- nvinfo : EIATTR_EXIT_INSTR_OFFSETS
	.align		4
        /*0810*/ 	.byte	0x04, 0x1c
        /*0812*/ 	.short	(.L_787 - .L_786)


	//   ....[0]....
.L_786:
        /*0814*/ 	.word	0x000165f0


	//----- nvinfo : EIATTR_MAX_THREADS
	.align		4
.L_787:
        /*0818*/ 	.byte	0x04, 0x05
        /*081a*/ 	.short	(.L_789 - .L_788)
.L_788:
        /*081c*/ 	.word	0x00000180
        /*0820*/ 	.word	0x00000001
        /*0824*/ 	.word	0x00000001


	//----- nvinfo : EIATTR_CRS_STACK_SIZE
	.align		4
.L_789:
        /*0828*/ 	.byte	0x04, 0x1e
        /*082a*/ 	.short	(.L_791 - .L_790)
.L_790:
        /*082c*/ 	.word	0x00000000


	//----- nvinfo : EIATTR_CBANK_PARAM_SIZE
	.align		4
.L_791:
        /*0830*/ 	.byte	0x03, 0x19
        /*0832*/ 	.short	0x0a70


	//----- nvinfo : EIATTR_PARAM_CBANK
	.align		4
        /*0834*/ 	.byte	0x04, 0x0a
        /*0836*/ 	.short	(.L_793 - .L_792)
	.align		4
.L_792:
        /*0838*/ 	.word	index@(.nv.constant0._ZN7cutlass13device_kernelIN5flash11enable_sm90INS1_16FlashAttnFwdSm90INS1_25CollectiveMainloopFwdSm90ILi2EN4cute5tupleIJNS5_1CILi1EEES8_S8_EEENS6_IJNS7_ILi128EEENS7_ILi112EEENS7_ILi192EEEEEELi192ENS_10bfloat16_tEfNS_4arch4Sm90ELb1ELb0ELb1ELb0ELb0ELb0ELb0ELb1ELb1ELb1ELb1ELb0EEENS1_21CollectiveEpilogueFwdINS6_IJSA_SC_SB_EEES9_SE_SG_Li256ELb0ELb1ELb1ELb0EEENS1_19SingleTileSchedulerILb0ELb1ELb1ELi128EEEEEEEEEvNT_6ParamsE)
        /*083c*/ 	.short	0x0210
        /*083e*/ 	.short	0x0a70


	//----- nvinfo : EIATTR_SW_WAR
	.align		4
.L_793:
        /*0840*/ 	.byte	0x04, 0x36
        /*0842*/ 	.short	(.L_795 - .L_794)
.L_794:
        /*0844*/ 	.word	0x00000008
.L_795:


//--------------------- .nv.info._ZN7cutlass13device_kernelIN5flash11enable_sm90INS1_16FlashAttnFwdSm90INS1_25CollectiveMainloopFwdSm90ILi2EN4cute5tupleIJNS5_1CILi1EEES8_S8_EEENS6_IJNS7_ILi128EEENS7_ILi112EEENS7_ILi192EEEEEELi192ENS_10bfloat16_tEfNS_4arch4Sm90ELb1ELb0ELb1ELb1ELb0ELb0ELb0ELb1ELb1ELb1ELb1ELb0EEENS1_21CollectiveEpilogueFwdINS6_IJSA_SC_SB_EEES9_SE_SG_Li256ELb1ELb1ELb1ELb0EEENS1_36VarlenDynamicPersistentTileSchedulerILi128ELi112ELi256ELi128ELb1ELb1ELb1ELb1ELb1ELb1EEEEEEEEEvNT_6ParamsE --------------------------
	.section	.nv.info._ZN7cutlass13device_kernelIN5flash11enable_sm90INS1_16FlashAttnFwdSm90INS1_25CollectiveMainloopFwdSm90ILi2EN4cute5tupleIJNS5_1CILi1EEES8_S8_EEENS6_IJNS7_ILi128EEENS7_ILi112EEENS7_ILi192EEEEEELi192ENS_10bfloat16_tEfNS_4arch4Sm90ELb1ELb0ELb1ELb1ELb0ELb0ELb0ELb1ELb1ELb1ELb1ELb0EEENS1_21CollectiveEpilogueFwdINS6_IJSA_SC_SB_EEES9_SE_SG_Li256ELb1ELb1ELb1ELb0EEENS1_36VarlenDynamicPersistentTileSchedulerILi128ELi112ELi256ELi128ELb1ELb1ELb1ELb1ELb1ELb1EEEEEEEEEvNT_6ParamsE,"",@"SHT_CUDA_INFO"
	.sectionflags	@""
	.align	4


	//----- nvinfo : EIATTR_CUDA_API_VERSION
	.align		4
        /*0000*/ 	.byte	0x04, 0x37
        /*0002*/ 	.short	(.L_797 - .L_796)
.L_796:
        /*0004*/ 	.word	0x00000082


	//----- nvinfo : EIATTR_KPARAM_INFO
	.align		4
.L_797:
        /*0008*/ 	.byte	0x04, 0x17
        /*000a*/ 	.short	(.L_799 - .L_798)
.L_798:
        /*000c*/ 	.word	0x00000000
        /*0010*/ 	.short	0x0000
        /*0012*/ 	.short	0x0070
        /*0014*/ 	.byte	0x00, 0xf0, 0x01, 0x2a


	//----- nvinfo : EIATTR_SPARSE_MMA_MASK
	.align		4
.L_799:
        /*0018*/ 	.byte	0x03, 0x50
        /*001a*/ 	.short	0x0000


	//----- nvinfo : EIATTR_MAXREG_COUNT
	.align		4
        /*001c*/ 	.byte	0x03, 0x1b
        /*001e*/ 	.short	0x00a8


	//----- nvinfo : EIATTR_NUM_BARRIERS
	.align		4
        /*0020*/ 	.byte	0x02, 0x4c
        /*0022*/ 	.byte	0x09
	.zero		1


	//----- nvinfo : EIATTR_EXTERNS
	.align		4
        /*0024*/ 	.byte	0x04, 0x0f
        /*0026*/ 	.short	(.L_801 - .L_800)


	//   ....[0]....
	.align		4
.L_800:
        /*0028*/ 	.word	index@(__assertfail)


	//----- nvinfo : EIATTR_ANNOTATIONS
	.align		4
.L_801:
        /*002c*/ 	.byte	0x04, 0x55
        /*002e*/ 	.short	(.L_803 - .L_802)


	//   ....[0]....
.L_802:
        /* <DEDUP_REMOVED lines=76> */


	//----- nvinfo : EIATTR_MERCURY_ISA_VERSION
	.align		4
.L_803:
        /*04d8*/ 	.byte	0x03, 0x5f
        /*04da*/ 	.short	0x0101


	//----- nvinfo : EIATTR_UNUSED_LOAD_BYTE_OFFSET
	.align		4
        /*04dc*/ 	.byte	0x04, 0x44
        /*04de*/ 	.short	(.L_805 - .L_804)


	//   ....[0]....
.L_804:
        /*04e0*/ 	.word	0x00000a10
        /*04e4*/ 	.word	0x0000fff0


	//   ....[1]....
        /*04e8*/ 	.word	0x00010d90
        /*04ec*/ 	.word	0x0000fff0


	//----- nvinfo : EIATTR_INT_WARP_WIDE_INSTR_OFFSETS
	.align		4
.L_805:
        /*04f0*/ 	.byte	0x04, 0x31
        /*04f2*/ 	.short	(.L_807 - .L_806)


	//   ....[0]....
.L_806:
        /*04f4*/ 	.word	0x00000130


	//   ....[1]....
        /*04f8*/ 	.word	0x00000170


	//   ....[2]....
        /*04fc*/ 	.word	0x000001e0


	//   ....[3]....
        /*0500*/ 	.word	0x000167e0


	//   ....[4]....
        /*0504*/ 	.word	0x00016880


	//   ....[5]....
        /*0508*/ 	.word	0x0001a670


	//   ....[6]....
        /*050c*/ 	.word	0x0001a6e0


	//----- nvinfo : EIATTR_COOP_GROUP_MASK_REGIDS
	.align		4
.L_807:
        /*0510*/ 	.byte	0x04, 0x29
        /*0512*/ 	.short	(.L_809 - .L_808)


	//   ....[0]....
.L_808:
        /*0514*/ 	.word	0xffffffff


	//   ....[1]....
        /*0518*/ 	.word	0xffffffff


	//   ....[2]....
        /*051c*/ 	.word	0xffffffff


	//   ....[3]....
        /*0520*/ 	.word	0xffffffff


	//   ....[4]....
        /*0524*/ 	.word	0xffffffff


	//   ....[5]....
        /*0528*/ 	.word	0xffffffff


	//   ....[6]....
        /*052c*/ 	.word	0xffffffff


	//   ....[7]....
        /*0530*/ 	.word	0xffffffff


	//   ....[8]....
        /*0534*/ 	.word	0xffffffff


	//   ....[9]....
        /*0538*/ 	.word	0xffffffff


	//   ....[10]....
        /*053c*/ 	.word	0xffffffff


	//   ....[11]....
        /*0540*/ 	.word	0xffffffff


	//   ....[12]....
        /*0544*/ 	.word	0xffffffff


	//   ....[13]....
        /*0548*/ 	.word	0xffffffff


	//   ....[14]....
        /*054c*/ 	.word	0xffffffff


	//   ....[15]....
        /*0550*/ 	.word	0xffffffff


	//   ....[16]....
        /*0554*/ 	.word	0xffffffff


	//   ....[17]....
        /*0558*/ 	.word	0xffffffff


	//   ....[18]....
        /*055c*/ 	.word	0xffffffff


	//   ....[19]....
        /*0560*/ 	.word	0xffffffff


	//   ....[20]....
        /*0564*/ 	.word	0xffffffff


	//   ....[21]....
        /*0568*/ 	.word	0xffffffff


	//   ....[22]....
        /*056c*/ 	.word	0xffffffff


	//   ....[23]....
        /*0570*/ 	.word	0xffffffff


	//   ....[24]....
        /*0574*/ 	.word	0xffffffff


	//   ....[25]....
        /*0578*/ 	.word	0xffffffff


	//   ....[26]....
        /*057c*/ 	.word	0xffffffff


	//   ....[27]....
        /*0580*/ 	.word	0xffffffff


	//   ....[28]....
        /*0584*/ 	.word	0xffffffff


	//   ....[29]....
        /*0588*/ 	.word	0xffffffff


	//   ....[30]....
        /*058c*/ 	.word	0xffffffff


	//   ....[31]....
        /*0590*/ 	.word	0xffffffff


	//   ....[32]....
        /*0594*/ 	.word	0xffffffff


	//   ....[33]....
        /*0598*/ 	.word	0xffffffff


	//   ....[34]....
        /*059c*/ 	.word	0xffffffff


	//   ....[35]....
        /*05a0*/ 	.word	0xffffffff


	//   ....[36]....
        /*05a4*/ 	.word	0xffffffff


	//   ....[37]....
        /*05a8*/ 	.word	0xffffffff


	//   ....[38]....
        /*05ac*/ 	.word	0xffffffff


	//   ....[39]....
        /*05b0*/ 	.word	0xffffffff


	//   ....[40]....
        /*05b4*/ 	.word	0xffffffff


	//   ....[41]....
        /*05b8*/ 	.word	0xffffffff


	//   ....[42]....
        /*05bc*/ 	.word	0xffffffff


	//   ....[43]....
        /*05c0*/ 	.word	0xffffffff


	//   ....[44]....
        /*05c4*/ 	.word	0xffffffff


	//   ....[45]....
        /*05c8*/ 	.word	0xffffffff


	//   ....[46]....
        /*05cc*/ 	.word	0xffffffff


	//   ....[47]....
        /*05d0*/ 	.word	0xffffffff


	//   ....[48]....
        /*05d4*/ 	.word	0xffffffff


	//   ....[49]....
        /*05d8*/ 	.word	0xffffffff


	//   ....[50]....
        /*05dc*/ 	.word	0xffffffff


	//   ....[51]....
        /*05e0*/ 	.word	0xffffffff


	//   ....[52]....
        /*05e4*/ 	.word	0xffffffff


	//   ....[53]....
        /*05e8*/ 	.word	0xffffffff


	//   ....[54]....
        /*05ec*/ 	.word	0xffffffff


	//   ....[55]....
        /*05f0*/ 	.word	0xffffffff


	//   ....[56]....
        /*05f4*/ 	.word	0xffffffff


	//   ....[57]....
        /*05f8*/ 	.word	0xffffffff


	//   ....[58]....
        /*05fc*/ 	.word	0xffffffff


	//   ....[59]....
        /*0600*/ 	.word	0xffffffff


	//   ....[60]....
        /*0604*/ 	.word	0xffffffff


	//   ....[61]....
        /*0608*/ 	.word	0xffffffff


	//   ....[62]....
        /*060c*/ 	.word	0xffffffff


	//   ....[63]....
        /*0610*/ 	.word	0xffffffff


	//   ....[64]....
        /*0614*/ 	.word	0xffffffff


	//   ....[65]....
        /*0618*/ 	.word	0xffffffff


	//   ....[66]....
        /*061c*/ 	.word	0xffffffff


	//   ....[67]....
        /*0620*/ 	.word	0xffffffff


	//   ....[68]....
        /*0624*/ 	.word	0xffffffff


	//   ....[69]....
        /*0628*/ 	.word	0xffffffff


	//   ....[70]....
        /*062c*/ 	.word	0xffffffff


	//   ....[71]....
        /*0630*/ 	.word	0xffffffff


	//   ....[72]....
        /*0634*/ 	.word	0xffffffff


	//   ....[73]....
        /*0638*/ 	.word	0xffffffff


	//   ....[74]....
        /*063c*/ 	.word	0xffffffff


	//   ....[75]....
        /*0640*/ 	.word	0xffffffff


	//   ....[76]....
        /*0644*/ 	.word	0xffffffff


	//   ....[77]....
        /*0648*/ 	.word	0xffffffff


	//   ....[78]....
        /*064c*/ 	.word	0xffffffff


	//   ....[79]....
        /*0650*/ 	.word	0xffffffff


	//   ....[80]....
        /*0654*/ 	.word	0xffffffff


	//   ....[81]....
        /*0658*/ 	.word	0xffffffff


	//   ....[82]....
        /*065c*/ 	.word	0xffffffff


	//   ....[83]....
        /*0660*/ 	.word	0xffffffff


	//   ....[84]....
        /*0664*/ 	.word	0xffffffff


	//   ....[85]....
        /*0668*/ 	.word	0xffffffff


	//   ....[86]....
        /*066c*/ 	.word	0xffffffff


	//   ....[87]....
        /*0670*/ 	.word	0xffffffff


	//   ....[88]....
        /*0674*/ 	.word	0xffffffff


	//   ....[89]....
        /*0678*/ 	.word	0xffffffff


	//   ....[90]....
        /*067c*/ 	.word	0xffffffff


	//   ....[91]....
        /*0680*/ 	.word	0xffffffff


	//   ....[92]....
        /*0684*/ 	.word	0xffffffff


	//   ....[93]....
        /*0688*/ 	.word	0xffffffff


	//   ....[94]....
        /*068c*/ 	.word	0xffffffff


	//   ....[95]....
        /*0690*/ 	.word	0xffffffff


	//   ....[96]....
        /*0694*/ 	.word	0xffffffff


	//   ....[97]....
        /*0698*/ 	.word	0xffffffff


	//   ....[98]....
        /*069c*/ 	.word	0xffffffff


	//   ....[99]....
        /*06a0*/ 	.word	0xffffffff


	//   ....[100]....
        /*06a4*/ 	.word	0xffffffff


	//   ....[101]....
        /*06a8*/ 	.word	0xffffffff


	//   ....[102]....
        /*06ac*/ 	.word	0xffffffff


	//   ....[103]....
        /*06b0*/ 	.word	0xffffffff


	//   ....[104]....
        /*06b4*/ 	.word	0xffffffff


	//   ....[105]....
        /*06b8*/ 	.word	0x0500000f


	//   ....[106]....
        /*06bc*/ 	.word	0x0500000f


	//   ....[107]....
        /*06c0*/ 	.word	0x0500000f


	//   ....[108]....
        /*06c4*/ 	.word	0x0500000f


	//   ....[109]....
        /*06c8*/ 	.word	0x0500000f


	//   ....[110]....
        /*06cc*/ 	.word	0x0500000f


	//   ....[111]....
        /*06d0*/ 	.word	0x0500000f


	//   ....[112]....
        /*06d4*/ 	.word	0x0500000f


	//   ....[113]....
        /*06d8*/ 	.word	0x0500000f


	//   ....[114]....
        /*06dc*/ 	.word	0x0500000f


	//   ....[115]....
        /*06e0*/ 	.word	0x0500000f


	//   ....[116]....
        /*06e4*/ 	.word	0x0500000f


	//   ....[117]....
        /*06e8*/ 	.word	0x0500000f


	//   ....[118]....
        /*06ec*/ 	.word	0x0500000f


	//   ....[119]....
        /*06f0*/ 	.word	0x0500000f


	//   ....[120]....
        /*06f4*/ 	.word	0x0500000f


	//   ....[121]....
        /*06f8*/ 	.word	0x0500000f


	//   ....[122]....
        /*06fc*/ 	.word	0x0500000f


	//   ....[123]....
        /*0700*/ 	.word	0x0500000f


	//   ....[124]....
        /*0704*/ 	.word	0x0500000f


	//   ....[125]....
        /*0708*/ 	.word	0x0500000f


	//   ....[126]....
        /*070c*/ 	.word	0x0500000f


	//   ....[127]....
        /*0710*/ 	.word	0x0500000f


	//   ....[128]....
        /*0714*/ 	.word	0x0500000f


	//   ....[129]....
        /*0718*/ 	.word	0x0500000f


	//   ....[130]....
        /*071c*/ 	.word	0x0500000f


	//   ....[131]....
        /*0720*/ 	.word	0x0500000f


	//   ....[132]....
        /*0724*/ 	.word	0x0500000f


	//   ....[133]....
        /*0728*/ 	.word	0x0500000f


	//   ....[134]....
        /*072c*/ 	.word	0x0500000f


	//   ....[135]....
        /*0730*/ 	.word	0x0500000f


	//   ....[136]....
        /*0734*/ 	.word	0x0500000f


	//   ....[137]....
        /*0738*/ 	.word	0x0500000f


	//   ....[138]....
        /*073c*/ 	.word	0x0500000f


	//   ....[139]....
        /*0740*/ 	.word	0x0500000f


	//   ....[140]....
        /*0744*/ 	.word	0x0500000f


	//----- nvinfo : EIATTR_COOP_GROUP_INSTR_OFFSETS
	.align		4
.L_809:
        /*0748*/ 	.byte	0x04, 0x28
        /*074a*/ 	.short	(.L_811 - .L_810)


	//   ....[0]....
.L_810:
        /*074c*/ 	.word	0x00000060


	//   ....[1]....
        /*0750*/ 	.word	0x00000140


	//   ....[2]....
        /*0754*/ 	.word	0x00000190


	//   ....[3]....
        /*0758*/ 	.word	0x000003c0


	//   ....[4]....
        /*075c*/ 	.word	0x00000520


	//   ....[5]....
        /*0760*/ 	.word	0x00000640


	//   ....[6]....
        /*0764*/ 	.word	0x000007a0


	//   ....[7]....
        /*0768*/ 	.word	0x00001f70


	//   ....[8]....
        /*076c*/ 	.word	0x000048f0


	//   ....[9]....
        /*0770*/ 	.word	0x00004930


	//   ....[10]....
        /*0774*/ 	.word	0x00005540


	//   ....[11]....
        /*0778*/ 	.word	0x000055f0


	//   ....[12]....
        /*077c*/ 	.word	0x00005f20


	//   ....[13]....
        /*0780*/ 	.word	0x00005fb0


	//   ....[14]....
        /*0784*/ 	.word	0x00009bb0


	//   ....[15]....
        /*0788*/ 	.word	0x0000a110


	//   ....[16]....
        /*078c*/ 	.word	0x0000a310


	//   ....[17]....
        /*0790*/ 	.word	0x0000a380


	//   ....[18]....
        /*0794*/ 	.word	0x0000ab60


	//   ....[19]....
        /*0798*/ 	.word	0x0000abc0


	//   ....[20]....
        /*079c*/ 	.word	0x0000e870


	//   ....[21]....
        /*07a0*/ 	.word	0x0000e8d0


	//   ....[22]....
        /*07a4*/ 	.word	0x0000ee10


	//   ....[23]....
        /*07a8*/ 	.word	0x0000ee60


	//   ....[24]....
        /*07ac*/ 	.word	0x00010250


	//   ....[25]....
        /*07b0*/ 	.word	0x00010290


	//   ....[26]....
        /*07b4*/ 	.word	0x000103c0


	//   ....[27]....
        /*07b8*/ 	.word	0x000103f0


	//   ....[28]....
        /*07bc*/ 	.word	0x00011c40


	//   ....[29]....
        /*07c0*/ 	.word	0x00011c50


	//   ....[30]....
        /*07c4*/ 	.word	0x00011c60


	//   ....[31]....
        /*07c8*/ 	.word	0x00011c70


	//   ....[32]....
        /*07cc*/ 	.word	0x00012590


	//   ....[33]....
        /*07d0*/ 	.word	0x000125b0


	//   ....[34]....
        /*07d4*/ 	.word	0x000126f0


	//   ....[35]....
        /*07d8*/ 	.word	0x00012710


	//   ....[36]....
        /*07dc*/ 	.word	0x00012820


	//   ....[37]....
        /*07e0*/ 	.word	0x00012840


	//   ....[38]....
        /*07e4*/ 	.word	0x00012960


	//   ....[39]....
        /*07e8*/ 	.word	0x00012980


	//   ....[40]....
        /*07ec*/ 	.word	0x00012ee0


	//   ....[41]....
        /*07f0*/ 	.word	0x00012ef0


	//   ....[42]....
        /*07f4*/ 	.word	0x00013580


	//   ....[43]....
        /*07f8*/ 	.word	0x00013590


	//   ....[44]....
        /*07fc*/ 	.word	0x00014650


	//   ....[45]....
        /*0800*/ 	.word	0x00014680


	//   ....[46]....
        /*0804*/ 	.word	0x000147b0


	//   ....[47]....
        /*0808*/ 	.word	0x000147d0


	//   ....[48]....
        /*080c*/ 	.word	0x000148e0


	//   ....[49]....
        /*0810*/ 	.word	0x00014900


	//   ....[50]....
        /*0814*/ 	.word	0x00014a20


	//   ....[51]....
        /*0818*/ 	.word	0x00014a40


	//   ....[52]....
        /*081c*/ 	.word	0x00014be0


	//   ....[53]....
        /*0820*/ 	.word	0x00014e20


	//   ....[54]....
        /*0824*/ 	.word	0x00014e50


	//   ....[55]....
        /*0828*/ 	.word	0x00014e80


	//   ....[56]....
        /*082c*/ 	.word	0x00014eb0


	//   ....[57]....
        /*0830*/ 	.word	0x00014ee0


	//   ....[58]....
        /*0834*/ 	.word	0x00014f10


	//   ....[59]....
        /*0838*/ 	.word	0x000150c0


	//   ....[60]....
        /*083c*/ 	.word	0x000150f0


	//   ....[61]....
        /*0840*/ 	.word	0x00015120


	//   ....[62]....
        /*0844*/ 	.word	0x00015150


	//   ....[63]....
        /*0848*/ 	.word	0x00015180


	//   ....[64]....
        /*084c*/ 	.word	0x000151b0


	//   ....[65]....
        /*0850*/ 	.word	0x00015250


	//   ....[66]....
        /*0854*/ 	.word	0x00015280


	//   ....[67]....
        /*0858*/ 	.word	0x00015290


	//   ....[68]....
        /*085c*/ 	.word	0x000152c0


	//   ....[69]....
        /*0860*/ 	.word	0x00016de0


	//   ....[70]....
        /*0864*/ 	.word	0x00017a00


	//   ....[71]....
        /*0868*/ 	.word	0x00017a30


	//   ....[72]....
        /*086c*/ 	.word	0x00017a50


	//   ....[73]....
        /*0870*/ 	.word	0x00017a70


	//   ....[74]....
        /*0874*/ 	.word	0x00017b50


	//   ....[75]....
        /*0878*/ 	.word	0x00017bb0


	//   ....[76]....
        /*087c*/ 	.word	0x00017c50


	//   ....[77]....
        /*0880*/ 	.word	0x00017c60


	//   ....[78]....
        /*0884*/ 	.word	0x00017d00


	//   ....[79]....
        /*0888*/ 	.word	0x00017d10


	//   ....[80]....
        /*088c*/ 	.word	0x00017db0


	//   ....[81]....
        /*0890*/ 	.word	0x00017dc0


	//   ....[82]....
        /*0894*/ 	.word	0x00017e40


	//   ....[83]....
        /*0898*/ 	.word	0x00017e70


	//   ....[84]....
        /*089c*/ 	.word	0x00017ec0


	//   ....[85]....
        /*08a0*/ 	.word	0x00017f00


	//   ....[86]....
        /*08a4*/ 	.word	0x0001aeb0


	//   ....[87]....
        /*08a8*/ 	.word	0x0001aee0


	//   ....[88]....
        /*08ac*/ 	.word	0x0001af30


	//   ....[89]....
        /*08b0*/ 	.word	0x0001af70


	//   ....[90]....
        /*08b4*/ 	.word	0x0001afa0


	//   ....[91]....
        /*08b8*/ 	.word	0x0001afd0


	//   ....[92]....
        /*08bc*/ 	.word	0x0001b000


	//   ....[93]....
        /*08c0*/ 	.word	0x0001b030


	//   ....[94]....
        /*08c4*/ 	.word	0x0001b200


	//   ....[95]....
        /*08c8*/ 	.word	0x0001b230


	//   ....[96]....
        /*08cc*/ 	.word	0x0001b260


	//   ....[97]....
        /*08d0*/ 	.word	0x0001b290


	//   ....[98]....
        /*08d4*/ 	.word	0x0001b2c0


	//   ....[99]....
        /*08d8*/ 	.word	0x0001b2f0


	//   ....[100]....
        /*08dc*/ 	.word	0x0001b3c0


	//   ....[101]....
        /*08e0*/ 	.word	0x0001b3e0


	//   ....[102]....
        /*08e4*/ 	.word	0x0001b3f0


	//   ....[103]....
        /*08e8*/ 	.word	0x0001b470


	//   ....[104]....
        /*08ec*/ 	.word	0x0001bfc0


	//   ....[105]....
        /*08f0*/ 	.word	0x0001c590


	//   ....[106]....
        /*08f4*/ 	.word	0x0001c760


	//   ....[107]....
        /*08f8*/ 	.word	0x0001c7b0


	//   ....[108]....
        /*08fc*/ 	.word	0x0001c8e0


	//   ....[109]....
        /*0900*/ 	.word	0x0001c930


	//   ....[110]....
        /*0904*/ 	.word	0x0001ca70


	//   ....[111]....
        /*0908*/ 	.word	0x0001cae0


	//   ....[112]....
        /*090c*/ 	.word	0x0001cc10


	//   ....[113]....
        /*0910*/ 	.word	0x0001cc60


	//   ....[114]....
        /*0914*/ 	.word	0x0001cd90


	//   ....[115]....
        /*0918*/ 	.word	0x0001cde0


	//   ....[116]....
        /*091c*/ 	.word	0x0001cf10


	//   ....[117]....
        /*0920*/ 	.word	0x0001cf60


	//   ....[118]....
        /*0924*/ 	.word	0x0001d070


	//   ....[119]....
        /*0928*/ 	.word	0x0001d0e0


	//   ....[120]....
        /*092c*/ 	.word	0x0001d1f0


	//   ....[121]....
        /*0930*/ 	.word	0x0001d240


	//   ....[122]....
        /*0934*/ 	.word	0x0001d570


	//   ....[123]....
        /*0938*/ 	.word	0x0001d610


	//   ....[124]....
        /*093c*/ 	.word	0x0001d7b0


	//   ....[125]....
        /*0940*/ 	.word	0x0001d830


	//   ....[126]....
        /*0944*/ 	.word	0x0001d8b0


	//   ....[127]....
        /*0948*/ 	.word	0x0001d930


	//   ....[128]....
        /*094c*/ 	.word	0x0001d9b0


	//   ....[129]....
        /*0950*/ 	.word	0x0001da40


	//   ....[130]....
        /*0954*/ 	.word	0x0001dae0


	//   ....[131]....
        /*0958*/ 	.word	0x0001db90


	//   ....[132]....
        /*095c*/ 	.word	0x0001dc10


	//   ....[133]....
        /*0960*/ 	.word	0x0001dc90


	//   ....[134]....
        /*0964*/ 	.word	0x0001dd10


	//   ....[135]....
        /*0968*/ 	.word	0x0001dda0


	//   ....[136]....
        /*096c*/ 	.word	0x0001de20


	//   ....[137]....
        /*0970*/ 	.word	0x0001ded0


	//   ....[138]....
        /*0974*/ 	.word	0x0001df20


	//   ....[139]....
        /*0978*/ 	.word	0x0001dfe0


	//   ....[140]....
        /*097c*/ 	.word	0x0001e110


	//----- nvinfo : EIATTR_REG_RECONFIG
	.align		4
.L_811:
        /*0980*/ 	.byte	0x01, 0x54
	.zero		2


	//----- nvinfo : EIATTR_SYSCALL_OFFSETS
	.align		4
        /*0984*/ 	.byte	0x04, 0x46
        /*0986*/ 	.short	(.L_813 - .L_812)


	//   ....[0]....
.L_812:
        /*0988*/ 	.word	0x000020f0


	//   ....[1]....
        /*098c*/ 	.word	0x000169f0


	//   ....[2]....
        /*0990*/ 	.word	0x00016b40


	//   ....[3]....
        /*0994*/ 	.word	0x00016c40


	//   ....[4]....
        /*0998*/ 	.word	0x00017590


	//----- nvinfo : EIATTR_MBARRIER_INSTR_OFFSETS
	.align		4
.L_813:
        /*099c*/ 	.byte	0x04, 0x39
        /*099e*/ 	.short	(.L_815 - .L_814)


	//   ....[0]....
.L_814:
        /*09a0*/ 	.word	0x00000270
        /*09a4*/ 	.word	0x000000ff
        /*09a8*/ 	.word	0x00036800
        /*09ac*/ 	.short	0x0100
        /*09ae*/ 	.byte	0x08
	.zero		1


	//   ....[1]....
        /*09b0*/ 	.word	0x00000280
        /*09b4*/ 	.word	0x000000ff
        /*09b8*/ 	.word	0x00036820
        /*09bc*/ 	.short	0x0100
        /*09be*/ 	.byte	0x08
	.zero		1


	//   ....[2]....
        /*09c0*/ 	.word	0x00000370
        /*09c4*/ 	.word	0x000000ff
        /*09c8*/ 	.word	0x00036830
        /*09cc*/ 	.short	0x0100
        /*09ce*/ 	.byte	0x08
	.zero		1


	//   ....[3]....
        /*09d0*/ 	.word	0x00000380
        /*09d4*/ 	.word	0x000000ff
        /*09d8*/ 	.word	0x00036840
        /*09dc*/ 	.short	0x0100
        /*09de*/ 	.byte	0x08
	.zero		1


	//   ....[4]....
        /*09e0*/ 	.word	0x00000390
        /*09e4*/ 	.word	0x000000ff
        /*09e8*/ 	.word	0x00036838
        /*09ec*/ 	.short	0x0100
        /*09ee*/ 	.byte	0x08
	.zero		1


	//   ....[5]....
        /*09f0*/ 	.word	0x000003a0
        /*09f4*/ 	.word	0x000000ff
        /*09f8*/ 	.word	0x00036848
        /*09fc*/ 	.short	0x0100
        /*09fe*/ 	.byte	0x08
	.zero		1


	//   ....[6]....
        /*0a00*/ 	.word	0x000004d0
        /*0a04*/ 	.word	0x000000ff
        /*0a08*/ 	.word	0x00036850
        /*0a0c*/ 	.short	0x0100
        /*0a0e*/ 	.byte	0x08
	.zero		1


	//   ....[7]....
        /*0a10*/ 	.word	0x000004e0
        /*0a14*/ 	.word	0x000000ff
        /*0a18*/ 	.word	0x00036860
        /*0a1c*/ 	.short	0x0100
        /*0a1e*/ 	.byte	0x08
	.zero		1


	//   ....[8]....
        /*0a20*/ 	.word	0x000004f0
        /*0a24*/ 	.word	0x000000ff
        /*0a28*/ 	.word	0x00036858
        /*0a2c*/ 	.short	0x0100
        /*0a2e*/ 	.byte	0x08
	.zero		1


	//   ....[9]....
        /*0a30*/ 	.word	0x00000500
        /*0a34*/ 	.word	0x000000ff
        /*0a38*/ 	.word	0x00036868
        /*0a3c*/ 	.short	0x0100
        /*0a3e*/ 	.byte	0x08
	.zero		1


	//   ....[10]....
        /*0a40*/ 	.word	0x000005f0
        /*0a44*/ 	.word	0x000000ff
        /*0a48*/ 	.word	0x00036870
        /*0a4c*/ 	.short	0x0100
        /*0a4e*/ 	.byte	0x06
	.zero		1


	//   ....[11]....
        /*0a50*/ 	.word	0x00000600
        /*0a54*/ 	.word	0x000000ff
        /*0a58*/ 	.word	0x00036880
        /*0a5c*/ 	.short	0x0100
        /*0a5e*/ 	.byte	0x06
	.zero		1


	//   ....[12]....
        /*0a60*/ 	.word	0x00000610
        /*0a64*/ 	.word	0x000000ff
        /*0a68*/ 	.word	0x00036878
        /*0a6c*/ 	.short	0x0100
        /*0a6e*/ 	.byte	0x06
	.zero		1


	//   ....[13]....
        /*0a70*/ 	.word	0x00000620
        /*0a74*/ 	.word	0x000000ff
        /*0a78*/ 	.word	0x00036888
        /*0a7c*/ 	.short	0x0100
        /*0a7e*/ 	.byte	0x06
	.zero		1


	//   ....[14]....
        /*0a80*/ 	.word	0x00000750
        /*0a84*/ 	.word	0x000000ff
        /*0a88*/ 	.word	0x00036890
        /*0a8c*/ 	.short	0x0100
        /*0a8e*/ 	.byte	0x08
	.zero		1


	//   ....[15]....
        /*0a90*/ 	.word	0x00000760
        /*0a94*/ 	.word	0x000000ff
        /*0a98*/ 	.word	0x000368a0
        /*0a9c*/ 	.short	0x0100
        /*0a9e*/ 	.byte	0x08
	.zero		1


	//   ....[16]....
        /*0aa0*/ 	.word	0x00000770
        /*0aa4*/ 	.word	0x000000ff
        /*0aa8*/ 	.word	0x00036898
        /*0aac*/ 	.short	0x0100
        /*0aae*/ 	.byte	0x08
	.zero		1


	//   ....[17]....
        /*0ab0*/ 	.word	0x00000780
        /*0ab4*/ 	.word	0x000000ff
        /*0ab8*/ 	.word	0x000368a8
        /*0abc*/ 	.short	0x0100
        /*0abe*/ 	.byte	0x08
	.zero		1


	//   ....[18]....
        /*0ac0*/ 	.word	0x000008b0
        /*0ac4*/ 	.word	0x000000ff
        /*0ac8*/ 	.word	0x000368b0
        /*0acc*/ 	.short	0x0100
        /*0ace*/ 	.byte	0x08
	.zero		1


	//   ....[19]....
        /*0ad0*/ 	.word	0x000008c0
        /*0ad4*/ 	.word	0x000000ff
        /*0ad8*/ 	.word	0x000368c0
        /*0adc*/ 	.short	0x0100
        /*0ade*/ 	.byte	0x08
	.zero		1


	//   ....[20]....
        /*0ae0*/ 	.word	0x000008d0
        /*0ae4*/ 	.word	0x000000ff
        /*0ae8*/ 	.word	0x000368b8
        /*0aec*/ 	.short	0x0100
        /*0aee*/ 	.byte	0x08
	.zero		1


	//   ....[21]....
        /*0af0*/ 	.word	0x000008e0
        /*0af4*/ 	.word	0x000000ff
        /*0af8*/ 	.word	0x000368c8
        /*0afc*/ 	.short	0x0100
        /*0afe*/ 	.byte	0x08
	.zero		1


	//   ....[22]....
        /*0b00*/ 	.word	0x00002170
        /*0b04*/ 	.word	0x000000ff
        /*0b08*/ 	.word	0x00036800
        /*0b0c*/ 	.short	0x010a
        /*0b0e*/ 	.byte	0x3c
	.zero		1


	//   ....[23]....
        /*0b10*/ 	.word	0x00002230
        /*0b14*/ 	.word	0x00000000
        /*0b18*/ 	.word	0x00036830
        /*0b1c*/ 	.short	0x010a
        /*0b1e*/ 	.byte	0x3f
	.zero		1


	//   ....[24]....
        /*0b20*/ 	.word	0x00002290
        /*0b24*/ 	.word	0x00000000
        /*0b28*/ 	.word	0x00036830
        /*0b2c*/ 	.short	0x010a
        /*0b2e*/ 	.byte	0x3f
	.zero		1


	//   ....[25]....
        /*0b30*/ 	.word	0x00005330
        /*0b34*/ 	.word	0x00000000
        /*0b38*/ 	.word	0x00000000
        /*0b3c*/ 	.short	0x0101
        /*0b3e*/ 	.byte	0x3f
	.zero		1


	//   ....[26]....
        /*0b40*/ 	.word	0x00006bd0
        /*0b44*/ 	.word	0x000000ff
        /*0b48*/ 	.word	0x00036830
        /*0b4c*/ 	.short	0x010a
        /*0b4e*/ 	.byte	0x27
	.zero		1


	//   ....[27]....
        /*0b50*/ 	.word	0x00006c10
        /*0b54*/ 	.word	0x000000ff
        /*0b58*/ 	.word	0x00036830
        /*0b5c*/ 	.short	0x010a
        /*0b5e*/ 	.byte	0x27
	.zero		1


	//   ....[28]....
        /*0b60*/ 	.word	0x00009280
        /*0b64*/ 	.word	0x000000ff
        /*0b68*/ 	.word	0x00036850
        /*0b6c*/ 	.short	0x010a
        /*0b6e*/ 	.byte	0x06
	.zero		1


	//   ....[29]....
        /*0b70*/ 	.word	0x000092c0
        /*0b74*/ 	.word	0x000000ff
        /*0b78*/ 	.word	0x00036850
        /*0b7c*/ 	.short	0x010a
        /*0b7e*/ 	.byte	0x06
	.zero		1


	//   ....[30]....
        /*0b80*/ 	.word	0x0000afc0
        /*0b84*/ 	.word	0x0000000a
        /*0b88*/ 	.word	0x00000000
        /*0b8c*/ 	.short	0x0101
        /*0b8e*/ 	.byte	0x3f
	.zero		1


	//   ....[31]....
        /*0b90*/ 	.word	0x0000b050
        /*0b94*/ 	.word	0x00000090
        /*0b98*/ 	.word	0x00000000
        /*0b9c*/ 	.short	0x0101
        /*0b9e*/ 	.byte	0x3f
	.zero		1


	//   ....[32]....
        /*0ba0*/ 	.word	0x0000b820
        /*0ba4*/ 	.word	0x000000ff
        /*0ba8*/ 	.word	0x00036830
        /*0bac*/ 	.short	0x010a
        /*0bae*/ 	.byte	0x06
	.zero		1


	//   ....[33]....
        /*0bb0*/ 	.word	0x0000b860
        /*0bb4*/ 	.word	0x000000ff
        /*0bb8*/ 	.word	0x00036830
        /*0bbc*/ 	.short	0x010a
        /*0bbe*/ 	.byte	0x06
	.zero		1


	//   ....[34]....
        /*0bc0*/ 	.word	0x0000df80
        /*0bc4*/ 	.word	0x000000ff
        /*0bc8*/ 	.word	0x00036850
        /*0bcc*/ 	.short	0x010a
        /*0bce*/ 	.byte	0x06
	.zero		1


	//   ....[35]....
        /*0bd0*/ 	.word	0x0000dfc0
        /*0bd4*/ 	.word	0x000000ff
        /*0bd8*/ 	.word	0x00036850
        /*0bdc*/ 	.short	0x010a
        /*0bde*/ 	.byte	0x06
	.zero		1


	//   ....[36]....
        /*0be0*/ 	.word	0x0000f5a0
        /*0be4*/ 	.word	0x00000085
        /*0be8*/ 	.word	0x00000000
        /*0bec*/ 	.short	0x0101
        /*0bee*/ 	.byte	0x3f
	.zero		1


	//   ....[37]....
        /*0bf0*/ 	.word	0x0000f5e0
        /*0bf4*/ 	.word	0x0000008c
        /*0bf8*/ 	.word	0x00000000
        /*0bfc*/ 	.short	0x0101
        /*0bfe*/ 	.byte	0x3f
	.zero		1


	//   ....[38]....
        /*0c00*/ 	.word	0x000101c0
        /*0c04*/ 	.word	0x000000ff
        /*0c08*/ 	.word	0x00036850
        /*0c0c*/ 	.short	0x010a
        /*0c0e*/ 	.byte	0x05
	.zero		1


	//   ....[39]....
        /*0c10*/ 	.word	0x00010200
        /*0c14*/ 	.word	0x000000ff
        /*0c18*/ 	.word	0x00036850
        /*0c1c*/ 	.short	0x010a
        /*0c1e*/ 	.byte	0x05
	.zero		1


	//   ....[40]....
        /*0c20*/ 	.word	0x00010730
        /*0c24*/ 	.word	0x0000000b
        /*0c28*/ 	.word	0x00000000
        /*0c2c*/ 	.short	0x0101
        /*0c2e*/ 	.byte	0x3f
	.zero		1


	//   ....[41]....
        /*0c30*/ 	.word	0x00012580
        /*0c34*/ 	.word	0x000000ff
        /*0c38*/ 	.word	0x00000000
        /*0c3c*/ 	.short	0x0101
        /*0c3e*/ 	.byte	0x08
	.zero		1


	//   ....[42]....
        /*0c40*/ 	.word	0x00012c80
        /*0c44*/ 	.word	0x000000ff
        /*0c48*/ 	.word	0x00000000
        /*0c4c*/ 	.short	0x0101
        /*0c4e*/ 	.byte	0x08
	.zero		1


	//   ....[43]....
        /*0c50*/ 	.word	0x00017040
        /*0c54*/ 	.word	0x00000000
        /*0c58*/ 	.word	0x00036840
        /*0c5c*/ 	.short	0x010a
        /*0c5e*/ 	.byte	0x3f
	.zero		1


	//   ....[44]....
        /*0c60*/ 	.word	0x00018020
        /*0c64*/ 	.word	0x00000012
        /*0c68*/ 	.word	0x00036800
        /*0c6c*/ 	.short	0x0107
        /*0c6e*/ 	.byte	0x3f
	.zero		1


	//   ....[45]....
        /*0c70*/ 	.word	0x00018130
        /*0c74*/ 	.word	0x00000012
        /*0c78*/ 	.word	0x00036800
        /*0c7c*/ 	.short	0x0101
        /*0c7e*/ 	.byte	0x3f
	.zero		1


	//   ....[46]....
        /*0c80*/ 	.word	0x00018150
        /*0c84*/ 	.word	0x00000012
        /*0c88*/ 	.word	0x00036820
        /*0c8c*/ 	.short	0x010a
        /*0c8e*/ 	.byte	0x3f
	.zero		1


	//   ....[47]....
        /*0c90*/ 	.word	0x00018520
        /*0c94*/ 	.word	0x00000003
        /*0c98*/ 	.word	0x00036840
        /*0c9c*/ 	.short	0x010a
        /*0c9e*/ 	.byte	0x3f
	.zero		1


	//   ....[48]....
        /*0ca0*/ 	.word	0x000189c0
        /*0ca4*/ 	.word	0x00000003
        /*0ca8*/ 	.word	0x00000060
        /*0cac*/ 	.short	0x010a
        /*0cae*/ 	.byte	0x3f
	.zero		1


	//   ....[49]....
        /*0cb0*/ 	.word	0x00019150
        /*0cb4*/ 	.word	0x00000003
        /*0cb8*/ 	.word	0x00036840
        /*0cbc*/ 	.short	0x010a
        /*0cbe*/ 	.byte	0x3f
	.zero		1


	//   ....[50]....
        /*0cc0*/ 	.word	0x000195f0
        /*0cc4*/ 	.word	0x00000002
        /*0cc8*/ 	.word	0x00000060
        /*0ccc*/ 	.short	0x010a
        /*0cce*/ 	.byte	0x3f
	.zero		1


	//   ....[51]....
        /*0cd0*/ 	.word	0x00019cc0
        /*0cd4*/ 	.word	0x00000002
        /*0cd8*/ 	.word	0x00036840
        /*0cdc*/ 	.short	0x010a
        /*0cde*/ 	.byte	0x3f
	.zero		1


	//   ....[52]....
        /*0ce0*/ 	.word	0x0001a160
        /*0ce4*/ 	.word	0x00000002
        /*0ce8*/ 	.word	0x00000060
        /*0cec*/ 	.short	0x010a
        /*0cee*/ 	.byte	0x3f
	.zero		1


	//   ....[53]....
        /*0cf0*/ 	.word	0x0001a7e0
        /*0cf4*/ 	.word	0x00000000
        /*0cf8*/ 	.word	0x00036860
        /*0cfc*/ 	.short	0x010a
        /*0cfe*/ 	.byte	0x3f
	.zero		1


	//   ....[54]....
        /*0d00*/ 	.word	0x0001bf40
        /*0d04*/ 	.word	0x00000000
        /*0d08*/ 	.word	0x00036820
        /*0d0c*/ 	.short	0x010a
        /*0d0e*/ 	.byte	0x3f
	.zero		1


	//   ....[55]....
        /*0d10*/ 	.word	0x0001c150
        /*0d14*/ 	.word	0x00000006
        /*0d18*/ 	.word	0x00000000
        /*0d1c*/ 	.short	0x010a
        /*0d1e*/ 	.byte	0x3f
	.zero		1


	//   ....[56]....
        /*0d20*/ 	.word	0x0001c180
        /*0d24*/ 	.word	0x00000007
        /*0d28*/ 	.word	0x00000000
        /*0d2c*/ 	.short	0x010a
        /*0d2e*/ 	.byte	0x3f
	.zero		1


	//   ....[57]....
        /*0d30*/ 	.word	0x0001c1e0
        /*0d34*/ 	.word	0x00000004
        /*0d38*/ 	.word	0x00000000
        /*0d3c*/ 	.short	0x010a
        /*0d3e*/ 	.byte	0x3f
	.zero		1


	//   ....[58]....
        /*0d40*/ 	.word	0x0001c210
        /*0d44*/ 	.word	0x00000003
        /*0d48*/ 	.word	0x00000000
        /*0d4c*/ 	.short	0x010a
        /*0d4e*/ 	.byte	0x3f
	.zero		1


	//   ....[59]....
        /*0d50*/ 	.word	0x0001c280
        /*0d54*/ 	.word	0x00000003
        /*0d58*/ 	.word	0x00036800
        /*0d5c*/ 	.short	0x010a
        /*0d5e*/ 	.byte	0x3f
	.zero		1


	//   ....[60]....
        /*0d60*/ 	.word	0x0001c2d0
        /*0d64*/ 	.word	0x00000000
        /*0d68*/ 	.word	0x00036830
        /*0d6c*/ 	.short	0x010a
        /*0d6e*/ 	.byte	0x3f
	.zero		1


	//   ....[61]....
        /*0d70*/ 	.word	0x0001c330
        /*0d74*/ 	.word	0x00000007
        /*0d78*/ 	.word	0x00036830
        /*0d7c*/ 	.short	0x010a
        /*0d7e*/ 	.byte	0x3f
	.zero		1


	//   ....[62]....
        /*0d80*/ 	.word	0x0001c390
        /*0d84*/ 	.word	0x00000002
        /*0d88*/ 	.word	0x00036850
        /*0d8c*/ 	.short	0x010a
        /*0d8e*/ 	.byte	0x3f
	.zero		1


	//   ....[63]....
        /*0d90*/ 	.word	0x0001c3f0
        /*0d94*/ 	.word	0x00000007
        /*0d98*/ 	.word	0x00036830
        /*0d9c*/ 	.short	0x010a
        /*0d9e*/ 	.byte	0x3f
	.zero		1


	//   ....[64]....
        /*0da0*/ 	.word	0x0001c450
        /*0da4*/ 	.word	0x00000002
        /*0da8*/ 	.word	0x00036850
        /*0dac*/ 	.short	0x010a
        /*0dae*/ 	.byte	0x3f
	.zero		1


	//   ....[65]....
        /*0db0*/ 	.word	0x0001c4b0
        /*0db4*/ 	.word	0x00000005
        /*0db8*/ 	.word	0x00036850
        /*0dbc*/ 	.short	0x010a
        /*0dbe*/ 	.byte	0x3f
	.zero		1


	//   ....[66]....
        /*0dc0*/ 	.word	0x0001c650
        /*0dc4*/ 	.word	0x00000000
        /*0dc8*/ 	.word	0x00036840
        /*0dcc*/ 	.short	0x010a
        /*0dce*/ 	.byte	0x3f
	.zero		1


	//   ....[67]....
        /*0dd0*/ 	.word	0x0001d280
        /*0dd4*/ 	.word	0x00000012
        /*0dd8*/ 	.word	0x00036820
        /*0ddc*/ 	.short	0x010a
        /*0dde*/ 	.byte	0x3f
	.zero		1


	//   ....[68]....
        /*0de0*/ 	.word	0x0001d2d0
        /*0de4*/ 	.word	0x00000003
        /*0de8*/ 	.word	0x00036840
        /*0dec*/ 	.short	0x010a
        /*0dee*/ 	.byte	0x3f
	.zero		1


	//   ....[69]....
        /*0df0*/ 	.word	0x0001d320
        /*0df4*/ 	.word	0x00000003
        /*0df8*/ 	.word	0x00000060
        /*0dfc*/ 	.short	0x010a
        /*0dfe*/ 	.byte	0x3f
	.zero		1


	//   ....[70]....
        /*0e00*/ 	.word	0x0001d370
        /*0e04*/ 	.word	0x00000003
        /*0e08*/ 	.word	0x00036840
        /*0e0c*/ 	.short	0x010a
        /*0e0e*/ 	.byte	0x3f
	.zero		1


	//   ....[71]....
        /*0e10*/ 	.word	0x0001d3c0
        /*0e14*/ 	.word	0x00000002
        /*0e18*/ 	.word	0x00000060
        /*0e1c*/ 	.short	0x010a
        /*0e1e*/ 	.byte	0x3f
	.zero		1


	//   ....[72]....
        /*0e20*/ 	.word	0x0001d410
        /*0e24*/ 	.word	0x00000002
        /*0e28*/ 	.word	0x00036840
        /*0e2c*/ 	.short	0x010a
        /*0e2e*/ 	.byte	0x3f
	.zero		1


	//   ....[73]....
        /*0e30*/ 	.word	0x0001d460
        /*0e34*/ 	.word	0x00000002
        /*0e38*/ 	.word	0x00000060
        /*0e3c*/ 	.short	0x010a
        /*0e3e*/ 	.byte	0x3f
	.zero		1


	//   ....[74]....
        /*0e40*/ 	.word	0x0001d4b0
        /*0e44*/ 	.word	0x00000000
        /*0e48*/ 	.word	0x00036860
        /*0e4c*/ 	.short	0x010a
        /*0e4e*/ 	.byte	0x3f
	.zero		1


	//   ....[75]....
        /*0e50*/ 	.word	0x0001e030
        /*0e54*/ 	.word	0x00000000
        /*0e58*/ 	.word	0x00036820
        /*0e5c*/ 	.short	0x010a
        /*0e5e*/ 	.byte	0x3f
	.zero		1


	//   ....[76]....
        /*0e60*/ 	.word	0x0001e1d0
        /*0e64*/ 	.word	0x00000006
        /*0e68*/ 	.word	0x00000000
        /*0e6c*/ 	.short	0x010a
        /*0e6e*/ 	.byte	0x3f
	.zero		1


	//   ....[77]....
        /*0e70*/ 	.word	0x0001e220
        /*0e74*/ 	.word	0x00000007
        /*0e78*/ 	.word	0x00000000
        /*0e7c*/ 	.short	0x010a
        /*0e7e*/ 	.byte	0x3f
	.zero		1


	//   ....[78]....
        /*0e80*/ 	.word	0x0001e270
        /*0e84*/ 	.word	0x00000004
        /*0e88*/ 	.word	0x00000000
        /*0e8c*/ 	.short	0x010a
        /*0e8e*/ 	.byte	0x3f
	.zero		1


	//----- nvinfo : EIATTR_NUM_MBARRIERS
	.align		4
.L_815:
        /*0e90*/ 	.byte	0x03, 0x38
        /*0e92*/ 	.short	0x0016


	//----- nvinfo : EIATTR_EXIT_INSTR_OFFSETS
	.align		4
        /*0e94*/ 	.byte	0x04, 0x1c
        /*0e96*/ 	.short	(.L_817 - .L_816)


	//   ....[0]....
.L_816:
        /*0e98*/ 	.word	0x00000a50


	//   ....[1]....
        /*0e9c*/ 	.word	0x00014b90


	//   ....[2]....
        /*0ea0*/ 	.word	0x0001c260


	//----- nvinfo : EIATTR_MAX_THREADS
	.align		4
.L_817:
        /*0ea4*/ 	.byte	0x04, 0x05
        /*0ea6*/ 	.short	(.L_819 - .L_818)
.L_818:
        /*0ea8*/ 	.word	0x00000180
        /*0eac*/ 	.word	0x00000001
        /*0eb0*/ 	.word	0x00000001


	//----- nvinfo : EIATTR_CRS_STACK_SIZE
	.align		4
.L_819:
        /*0eb4*/ 	.byte	0x04, 0x1e
        /*0eb6*/ 	.short	(.L_821 - .L_820)
.L_820:
        /*0eb8*/ 	.word	0x00000000


	//----- nvinfo : EIATTR_CBANK_PARAM_SIZE
	.align		4
.L_821:
        /*0ebc*/ 	.byte	0x03, 0x19
        /*0ebe*/ 	.short	0x0af0


	//----- nvinfo : EIATTR_PARAM_CBANK
	.align		4
        /*0ec0*/ 	.byte	0x04, 0x0a
        /*0ec2*/ 	.short	(.L_823 - .L_822)
	.align		4
.L_822:
        /*0ec4*/ 	.word	index@(.nv.constant0._ZN7cutlass13device_kernelIN5flash11enable_sm90INS1_16FlashAttnFwdSm90INS1_25CollectiveMainloopFwdSm90ILi2EN4cute5tupleIJNS5_1CILi1EEES8_S8_EEENS6_IJNS7_ILi128EEENS7_ILi112EEENS7_ILi192EEEEEELi192ENS_10bfloat16_tEfNS_4arch4Sm90ELb1ELb0ELb1ELb1ELb0ELb0ELb0ELb1ELb1ELb1ELb1ELb0EEENS1_21CollectiveEpilogueFwdINS6_IJSA_SC_SB_EEES9_SE_SG_Li256ELb1ELb1ELb1ELb0EEENS1_36VarlenDynamicPersistentTileSchedulerILi128ELi112ELi256ELi128ELb1ELb1ELb1ELb1ELb1ELb1EEEEEEEEEvNT_6ParamsE)
        /*0ec8*/ 	.short	0x0210
        /*0eca*/ 	.short	0x0af0


	//----- nvinfo : EIATTR_SW_WAR
	.align		4
.L_823:
        /*0ecc*/ 	.byte	0x04, 0x36
        /*0ece*/ 	.short	(.L_825 - .L_824)
.L_824:
        /*0ed0*/ 	.word	0x00000008
.L_825:


//--------------------- .nv.info._ZN7cutlass13device_kernelIN5flash11enable_sm90INS1_16FlashAttnFwdSm90INS1_25CollectiveMainloopFwdSm90ILi2EN4cute5tupleIJNS5_1CILi1EEES8_S8_EEENS6_IJNS7_ILi128EEENS7_ILi112EEENS7_ILi192EEEEEELi192ENS_10bfloat16_tEfNS_4arch4Sm90ELb1ELb0ELb1ELb1ELb0ELb1ELb0ELb1ELb1ELb1ELb1ELb0EEENS1_21CollectiveEpilogueFwdINS6_IJSA_SC_SB_EEES9_SE_SG_Li256ELb1ELb1ELb1ELb0EEENS1_36VarlenDynamicPersistentTileSchedulerILi128ELi112ELi256ELi128ELb1ELb1ELb1ELb1ELb1ELb1EEEEEEEEEvNT_6ParamsE --------------------------
	.section	.nv.info._ZN7cutlass13device_kernelIN5flash11enable_sm90INS1_16FlashAttnFwdSm90INS1_25CollectiveMainloopFwdSm90ILi2EN4cute5tupleIJNS5_1CILi1EEES8_S8_EEENS6_IJNS7_ILi128EEENS7_ILi112EEENS7_ILi192EEEEEELi192ENS_10bfloat16_tEfNS_4arch4Sm90ELb1ELb0ELb1ELb1ELb0ELb1ELb0ELb1ELb1ELb1ELb1ELb0EEENS1_21CollectiveEpilogueFwdINS6_IJSA_SC_SB_EEES9_SE_SG_Li256ELb1ELb1ELb1ELb0EEENS1_36VarlenDynamicPersistentTileSchedulerILi128ELi112ELi256ELi128ELb1ELb1ELb1ELb1ELb1ELb1EEEEEEEEEvNT_6ParamsE,"",@"SHT_CUDA_INFO"
	.sectionflags	@""
	.align	4


	//----- nvinfo : EIATTR_CUDA_API_VERSION
	.align		4
        /*0000*/ 	.byte	0x04, 0x37
        /*0002*/ 	.short	(.L_827 - .L_826)
.L_826:
        /*0004*/ 	.word	0x00000082


	//----- nvinfo : EIATTR_KPARAM_INFO
	.align		4
.L_827:
        /*0008*/ 	.byte	0x04, 0x17
        /*000a*/ 	.short	(.L_829 - .L_828)
.L_828:
        /*000c*/ 	.word	0x00000000
        /*0010*/ 	.short	0x0000
        /*0012*/ 	.short	0x0070
        /*0014*/ 	.byte	0x00, 0xf0, 0x01, 0x2a


	//----- nvinfo : EIATTR_SPARSE_MMA_MASK
	.align		4
.L_829:
        /*0018*/ 	.byte	0x03, 0x50
        /*001a*/ 	.short	0x0000


	//----- nvinfo : EIATTR_MAXREG_COUNT
	.align		4
        /*001c*/ 	.byte	0x03, 0x1b
        /*001e*/ 	.short	0x00a8


	//----- nvinfo : EIATTR_NUM_BARRIERS
	.align		4
        /*0020*/ 	.byte	0x02, 0x4c
        /*0022*/ 	.byte	0x10
	.zero		1


	//----- nvinfo : EIATTR_EXTERNS
	.align		4
        /*0024*/ 	.byte	0x04, 0x0f
        /*0026*/ 	.short	(.L_831 - .L_830)


	//   ....[0]....
	.align		4
.L_830:
        /*0028*/ 	.word	index@(__assertfail)


	//----- nvinfo : EIATTR_ANNOTATIONS
	.align		4
.L_831:
        /*002c*/ 	.byte	0x04, 0x55
        /*002e*/ 	.short	(.L_833 - .L_832)


	//   ....[0]....
.L_832:
        /* <DEDUP_REMOVED lines=129> */


	//----- nvinfo : EIATTR_MERCURY_ISA_VERSION
	.align		4
.L_833:
        /*0830*/ 	.byte	0x03, 0x5f
        /*0832*/ 	.short	0x0101


	//----- nvinfo : EIATTR_UNUSED_LOAD_BYTE_OFFSET
	.align		4
        /*0834*/ 	.byte	0x04, 0x44
        /*0836*/ 	.short	(.L_835 - .L_834)


	//   ....[0]....
.L_834:
        /*0838*/ 	.word	0x00000ab0
        /*083c*/ 	.word	0x0000fff0


	//   ....[1]....
        /*0840*/ 	.word	0x00024c20
        /*0844*/ 	.word	0x0000fff0


	//----- nvinfo : EIATTR_INT_WARP_WIDE_INSTR_OFFSETS
	.align		4
.L_835:
        /*0848*/ 	.byte	0x04, 0x31
        /*084a*/ 	.short	(.L_837 - .L_836)


	//   ....[0]....
.L_836:
        /*084c*/ 	.word	0x00000190


	//   ....[1]....
        /*0850*/ 	.word	0x000001d0


	//   ....[2]....
        /*0854*/ 	.word	0x00000240


	//   ....[3]....
        /*0858*/ 	.word	0x0002bfd0


	//   ....[4]....
        /*085c*/ 	.word	0x0002c060


	//   ....[5]....
        /*0860*/ 	.word	0x0002fe00


	//   ....[6]....
        /*0864*/ 	.word	0x0002fe60


	//----- nvinfo : EIATTR_COOP_GROUP_MASK_REGIDS
	.align		4
.L_837:
        /*0868*/ 	.byte	0x04, 0x29
        /*086a*/ 	.short	(.L_839 - .L_838)


	//   ....[0]....
.L_838:
        /*086c*/ 	.word	0xffffffff


	//   ....[1]....
        /*0870*/ 	.word	0xffffffff


	//   ....[2]....
        /*0874*/ 	.word	0xffffffff


	//   ....[3]....
        /*0878*/ 	.word	0xffffffff


	//   ....[4]....
        /*087c*/ 	.word	0xffffffff


	//   ....[5]....
        /*0880*/ 	.word	0xffffffff


	//   ....[6]....
        /*0884*/ 	.word	0xffffffff


	//   ....[7]....
        /*0888*/ 	.word	0xffffffff


	//   ....[8]....
        /*088c*/ 	.word	0xffffffff


	//   ....[9]....
        /*0890*/ 	.word	0xffffffff


	//   ....[10]....
        /*0894*/ 	.word	0xffffffff


	//   ....[11]....
        /*0898*/ 	.word	0xffffffff


	//   ....[12]....
        /*089c*/ 	.word	0xffffffff


	//   ....[13]....
        /*08a0*/ 	.word	0xffffffff


	//   ....[14]....
        /*08a4*/ 	.word	0xffffffff


	//   ....[15]....
        /*08a8*/ 	.word	0xffffffff


	//   ....[16]....
        /*08ac*/ 	.word	0xffffffff


	//   ....[17]....
        /*08b0*/ 	.word	0xffffffff


	//   ....[18]....
        /*08b4*/ 	.word	0xffffffff


	//   ....[19]....
        /*08b8*/ 	.word	0xffffffff


	//   ....[20]....
        /*08bc*/ 	.word	0xffffffff


	//   ....[21]....
        /*08c0*/ 	.word	0xffffffff


	//   ....[22]....
        /*08c4*/ 	.word	0xffffffff


	//   ....[23]....
        /*08c8*/ 	.word	0xffffffff


	//   ....[24]....
        /*08cc*/ 	.word	0xffffffff


	//   ....[25]....
        /*08d0*/ 	.word	0xffffffff


	//   ....[26]....
        /*08d4*/ 	.word	0xffffffff


	//   ....[27]....
        /*08d8*/ 	.word	0xffffffff


	//   ....[28]....
        /*08dc*/ 	.word	0xffffffff


	//   ....[29]....
        /*08e0*/ 	.word	0xffffffff


	//   ....[30]....
        /*08e4*/ 	.word	0xffffffff


	//   ....[31]....
        /*08e8*/ 	.word	0xffffffff


	//   ....[32]....
        /*08ec*/ 	.word	0xffffffff


	//   ....[33]....
        /*08f0*/ 	.word	0xffffffff


	//   ....[34]....
        /*08f4*/ 	.word	0xffffffff


	//   ....[35]....
        /*08f8*/ 	.word	0xffffffff


	//   ....[36]....
        /*08fc*/ 	.word	0xffffffff


	//   ....[37]....
        /*0900*/ 	.word	0xffffffff


	//   ....[38]....
        /*0904*/ 	.word	0xffffffff


	//   ....[39]....
        /*0908*/ 	.word	0xffffffff


	//   ....[40]....
        /*090c*/ 	.word	0xffffffff


	//   ....[41]....
        /*0910*/ 	.word	0xffffffff


	//   ....[42]....
        /*0914*/ 	.word	0xffffffff


	//   ....[43]....
        /*0918*/ 	.word	0xffffffff


	//   ....[44]....
        /*091c*/ 	.word	0xffffffff


	//   ....[45]....
        /*0920*/ 	.word	0xffffffff


	//   ....[46]....
        /*0924*/ 	.word	0xffffffff


	//   ....[47]....
        /*0928*/ 	.word	0xffffffff


	//   ....[48]....
        /*092c*/ 	.word	0xffffffff


	//   ....[49]....
        /*0930*/ 	.word	0xffffffff


	//   ....[50]....
        /*0934*/ 	.word	0xffffffff


	//   ....[51]....
        /*0938*/ 	.word	0xffffffff


	//   ....[52]....
        /*093c*/ 	.word	0xffffffff


	//   ....[53]....
        /*0940*/ 	.word	0xffffffff


	//   ....[54]....
        /*0944*/ 	.word	0xffffffff


	//   ....[55]....
        /*0948*/ 	.word	0xffffffff


	//   ....[56]....
        /*094c*/ 	.word	0xffffffff


	//   ....[57]....
        /*0950*/ 	.word	0xffffffff


	//   ....[58]....
        /*0954*/ 	.word	0xffffffff


	//   ....[59]....
        /*0958*/ 	.word	0xffffffff


	//   ....[60]....
        /*095c*/ 	.word	0xffffffff


	//   ....[61]....
        /*0960*/ 	.word	0xffffffff


	//   ....[62]....
        /*0964*/ 	.word	0xffffffff


	//   ....[63]....
        /*0968*/ 	.word	0xffffffff


	//   ....[64]....
        /*096c*/ 	.word	0xffffffff


	//   ....[65]....
        /*0970*/ 	.word	0xffffffff


	//   ....[66]....
        /*0974*/ 	.word	0xffffffff


	//   ....[67]....
        /*0978*/ 	.word	0xffffffff


	//   ....[68]....
        /*097c*/ 	.word	0xffffffff


	//   ....[69]....
        /*0980*/ 	.word	0xffffffff


	//   ....[70]....
        /*0984*/ 	.word	0xffffffff


	//   ....[71]....
        /*0988*/ 	.word	0xffffffff


	//   ....[72]....
        /*098c*/ 	.word	0xffffffff


	//   ....[73]....
        /*0990*/ 	.word	0xffffffff


	//   ....[74]....
        /*0994*/ 	.word	0xffffffff


	//   ....[75]....
        /*0998*/ 	.word	0xffffffff


	//   ....[76]....
        /*099c*/ 	.word	0xffffffff


	//   ....[77]....
        /*09a0*/ 	.word	0xffffffff


	//   ....[78]....
        /*09a4*/ 	.word	0xffffffff


	//   ....[79]....
        /*09a8*/ 	.word	0xffffffff


	//   ....[80]....
        /*09ac*/ 	.word	0xffffffff


	//   ....[81]....
        /*09b0*/ 	.word	0xffffffff


	//   ....[82]....
        /*09b4*/ 	.word	0xffffffff


	//   ....[83]....
        /*09b8*/ 	.word	0xffffffff


	//   ....[84]....
        /*09bc*/ 	.word	0xffffffff


	//   ....[85]....
        /*09c0*/ 	.word	0xffffffff


	//   ....[86]....
        /*09c4*/ 	.word	0xffffffff


	//   ....[87]....
        /*09c8*/ 	.word	0xffffffff


	//   ....[88]....
        /*09cc*/ 	.word	0xffffffff


	//   ....[89]....
        /*09d0*/ 	.word	0xffffffff


	//   ....[90]....
        /*09d4*/ 	.word	0xffffffff


	//   ....[91]....
        /*09d8*/ 	.word	0xffffffff


	//   ....[92]....
        /*09dc*/ 	.word	0xffffffff


	//   ....[93]....
        /*09e0*/ 	.word	0xffffffff


	//   ....[94]....
        /*09e4*/ 	.word	0xffffffff


	//   ....[95]....
        /*09e8*/ 	.word	0xffffffff


	//   ....[96]....
        /*09ec*/ 	.word	0xffffffff


	//   ....[97]....
        /*09f0*/ 	.word	0xffffffff


	//   ....[98]....
        /*09f4*/ 	.word	0xffffffff


	//   ....[99]....
        /*09f8*/ 	.word	0xffffffff


	//   ....[100]....
        /*09fc*/ 	.word	0xffffffff


	//   ....[101]....
        /*0a00*/ 	.word	0xffffffff


	//   ....[102]....
        /*0a04*/ 	.word	0xffffffff


	//   ....[103]....
        /*0a08*/ 	.word	0xffffffff


	//   ....[104]....
        /*0a0c*/ 	.word	0xffffffff


	//   ....[105]....
        /*0a10*/ 	.word	0xffffffff


	//   ....[106]....
        /*0a14*/ 	.word	0xffffffff


	//   ....[107]....
        /*0a18*/ 	.word	0xffffffff


	//   ....[108]....
        /*0a1c*/ 	.word	0xffffffff


	//   ....[109]....
        /*0a20*/ 	.word	0xffffffff


	//   ....[110]....
        /*0a24*/ 	.word	0xffffffff


	//   ....[111]....
        /*0a28*/ 	.word	0xffffffff


	//   ....[112]....
        /*0a2c*/ 	.word	0xffffffff


	//   ....[113]....
        /*0a30*/ 	.word	0xffffffff


	//   ....[114]....
        /*0a34*/ 	.word	0xffffffff


	//   ....[115]....
        /*0a38*/ 	.word	0xffffffff


	//   ....[116]....
        /*0a3c*/ 	.word	0xffffffff


	//   ....[117]....
        /*0a40*/ 	.word	0xffffffff


	//   ....[118]....
        /*0a44*/ 	.word	0xffffffff


	//   ....[119]....
        /*0a48*/ 	.word	0xffffffff


	//   ....[120]....
        /*0a4c*/ 	.word	0xffffffff


	//   ....[121]....
        /*0a50*/ 	.word	0xffffffff


	//   ....[122]....
        /*0a54*/ 	.word	0x0500000f


	//   ....[123]....
        /*0a58*/ 	.word	0x0500000f


	//   ....[124]....
        /*0a5c*/ 	.word	0x0500000f


	//   ....[125]....
        /*0a60*/ 	.word	0x0500000f


	//   ....[126]....
        /*0a64*/ 	.word	0x0500000f


	//   ....[127]....
        /*0a68*/ 	.word	0x0500000f


	//   ....[128]....
        /*0a6c*/ 	.word	0x0500000f


	//   ....[129]....
        /*0a70*/ 	.word	0x0500000f


	//   ....[130]....
        /*0a74*/ 	.word	0x0500000f


	//   ....[131]....
        /*0a78*/ 	.word	0x0500000f


	//   ....[132]....
        /*0a7c*/ 	.word	0x0500000f


	//   ....[133]....
        /*0a80*/ 	.word	0x0500000f


	//   ....[134]....
        /*0a84*/ 	.word	0x0500000f


	//   ....[135]....
        /*0a88*/ 	.word	0x0500000f


	//   ....[136]....
        /*0a8c*/ 	.word	0x0500000f


	//   ....[137]....
        /*0a90*/ 	.word	0x0500000f


	//   ....[138]....
        /*0a94*/ 	.word	0x0500000f


	//   ....[139]....
        /*0a98*/ 	.word	0x0500000f


	//   ....[140]....
        /*0a9c*/ 	.word	0x0500000f


	//   ....[141]....
        /*0aa0*/ 	.word	0x0500000f


	//   ....[142]....
        /*0aa4*/ 	.word	0x0500000f


	//   ....[143]....
        /*0aa8*/ 	.word	0x0500000f


	//   ....[144]....
        /*0aac*/ 	.word	0x0500000f


	//   ....[145]....
        /*0ab0*/ 	.word	0x0500000f


	//   ....[146]....
        /*0ab4*/ 	.word	0x0500000f


	//   ....[147]....
        /*0ab8*/ 	.word	0x0500000f


	//   ....[148]....
        /*0abc*/ 	.word	0x0500000f


	//   ....[149]....
        /*0ac0*/ 	.word	0x0500000f


	//   ....[150]....
        /*0ac4*/ 	.word	0x0500000f


	//   ....[151]....
        /*0ac8*/ 	.word	0x0500000f


	//   ....[152]....
        /*0acc*/ 	.word	0x0500000f


	//   ....[153]....
        /*0ad0*/ 	.word	0x0500000f


	//   ....[154]....
        /*0ad4*/ 	.word	0x0500000f


	//   ....[155]....
        /*0ad8*/ 	.word	0x0500000f


	//   ....[156]....
        /*0adc*/ 	.word	0x0500000f


	//   ....[157]....
        /*0ae0*/ 	.word	0x0500000f


	//   ....[158]....
        /*0ae4*/ 	.word	0x0500000f


	//   ....[159]....
        /*0ae8*/ 	.word	0x0500000f


	//   ....[160]....
        /*0aec*/ 	.word	0x0500000f


	//   ....[161]....
        /*0af0*/ 	.word	0x0500000f


	//   ....[162]....
        /*0af4*/ 	.word	0x0500000f


	//   ....[163]....
        /*0af8*/ 	.word	0x0500000f


	//   ....[164]....
        /*0afc*/ 	.word	0x0500000f


	//   ....[165]....
        /*0b00*/ 	.word	0x0500000f


	//   ....[166]....
        /*0b04*/ 	.word	0x0500000f


	//   ....[167]....
        /*0b08*/ 	.word	0x0500000f


	//   ....[168]....
        /*0b0c*/ 	.word	0x0500000f


	//   ....[169]....
        /*0b10*/ 	.word	0x0500000f


	//   ....[170]....
        /*0b14*/ 	.word	0x0500000f


	//   ....[171]....
        /*0b18*/ 	.word	0x0500000f


	//   ....[172]....
        /*0b1c*/ 	.word	0x0500000f


	//   ....[173]....
        /*0b20*/ 	.word	0x0500000f


	//   ....[174]....
        /*0b24*/ 	.word	0x0500000f


	//----- nvinfo : EIATTR_COOP_GROUP_INSTR_OFFSETS
	.align		4
.L_839:
        /*0b28*/ 	.byte	0x04, 0x28
        /*0b2a*/ 	.short	(.L_841 - .L_840)


	//   ....[0]....
.L_840:
        /*0b2c*/ 	.word	0x00000060


	//   ....[1]....
        /*0b30*/ 	.word	0x000001a0


	//   ....[2]....
        /*0b34*/ 	.word	0x000001f0


	//   ....[3]....
        /*0b38*/ 	.word	0x00000420


	//   ....[4]....
        /*0b3c*/ 	.word	0x00000580


	//   ....[5]....
        /*0b40*/ 	.word	0x000006a0


	//   ....[6]....
        /*0b44*/ 	.word	0x00000800


	//   ....[7]....
        /*0b48*/ 	.word	0x0000b550


	//   ....[8]....
        /*0b4c*/ 	.word	0x0000bcc0


	//   ....[9]....
        /*0b50*/ 	.word	0x0000bcd0


	//   ....[10]....
        /*0b54*/ 	.word	0x0000bce0


	//   ....[11]....
        /*0b58*/ 	.word	0x0000bcf0


	//   ....[12]....
        /*0b5c*/ 	.word	0x0000c570


	//   ....[13]....
        /*0b60*/ 	.word	0x0000c580


	//   ....[14]....
        /*0b64*/ 	.word	0x0000c590


	//   ....[15]....
        /*0b68*/ 	.word	0x0000c5a0


	//   ....[16]....
        /*0b6c*/ 	.word	0x0000f780


	//   ....[17]....
        /*0b70*/ 	.word	0x0000f790


	//   ....[18]....
        /*0b74*/ 	.word	0x0000f7a0


	//   ....[19]....
        /*0b78*/ 	.word	0x0000f7b0


	//   ....[20]....
        /*0b7c*/ 	.word	0x0000fe10


	//   ....[21]....
        /*0b80*/ 	.word	0x0000fe20


	//   ....[22]....
        /*0b84*/ 	.word	0x0000fe30


	//   ....[23]....
        /*0b88*/ 	.word	0x0000fe40


	//   ....[24]....
        /*0b8c*/ 	.word	0x000165a0


	//   ....[25]....
        /*0b90*/ 	.word	0x000165c0


	//   ....[26]....
        /*0b94*/ 	.word	0x000170c0


	//   ....[27]....
        /*0b98*/ 	.word	0x00017140


	//   ....[28]....
        /*0b9c*/ 	.word	0x00017a10


	//   ....[29]....
        /*0ba0*/ 	.word	0x00017a70


	//   ....[30]....
        /*0ba4*/ 	.word	0x0001c8e0


	//   ....[31]....
        /*0ba8*/ 	.word	0x0001c8f0


	//   ....[32]....
        /*0bac*/ 	.word	0x0001d010


	//   ....[33]....
        /*0bb0*/ 	.word	0x0001d0c0


	//   ....[34]....
        /*0bb4*/ 	.word	0x0001d890


	//   ....[35]....
        /*0bb8*/ 	.word	0x0001d930


	//   ....[36]....
        /*0bbc*/ 	.word	0x000228e0


	//   ....[37]....
        /*0bc0*/ 	.word	0x00022900


	//   ....[38]....
        /*0bc4*/ 	.word	0x00022dc0


	//   ....[39]....
        /*0bc8*/ 	.word	0x00022e20


	//   ....[40]....
        /*0bcc*/ 	.word	0x00024380


	//   ....[41]....
        /*0bd0*/ 	.word	0x00024400


	//   ....[42]....
        /*0bd4*/ 	.word	0x00024430


	//   ....[43]....
        /*0bd8*/ 	.word	0x00024440


	//   ....[44]....
        /*0bdc*/ 	.word	0x00025990


	//   ....[45]....
        /*0be0*/ 	.word	0x000259a0


	//   ....[46]....
        /*0be4*/ 	.word	0x000259b0


	//   ....[47]....
        /*0be8*/ 	.word	0x000259c0


	//   ....[48]....
        /*0bec*/ 	.word	0x000262d0


	//   ....[49]....
        /*0bf0*/ 	.word	0x000262f0


	//   ....[50]....
        /*0bf4*/ 	.word	0x00026420


	//   ....[51]....
        /*0bf8*/ 	.word	0x00026440


	//   ....[52]....
        /*0bfc*/ 	.word	0x00026540


	//   ....[53]....
        /*0c00*/ 	.word	0x00026560


	//   ....[54]....
        /*0c04*/ 	.word	0x00026670


	//   ....[55]....
        /*0c08*/ 	.word	0x00026690


	//   ....[56]....
        /*0c0c*/ 	.word	0x00026b00


	//   ....[57]....
        /*0c10*/ 	.word	0x00026b40


	//   ....[58]....
        /*0c14*/ 	.word	0x000274a0


	//   ....[59]....
        /*0c18*/ 	.word	0x000274b0


	//   ....[60]....
        /*0c1c*/ 	.word	0x00028430


	//   ....[61]....
        /*0c20*/ 	.word	0x00028460


	//   ....[62]....
        /*0c24*/ 	.word	0x00028580


	//   ....[63]....
        /*0c28*/ 	.word	0x000285a0


	//   ....[64]....
        /*0c2c*/ 	.word	0x000286a0


	//   ....[65]....
        /*0c30*/ 	.word	0x000286c0


	//   ....[66]....
        /*0c34*/ 	.word	0x000287d0


	//   ....[67]....
        /*0c38*/ 	.word	0x000287f0


	//   ....[68]....
        /*0c3c*/ 	.word	0x00028980


	//   ....[69]....
        /*0c40*/ 	.word	0x00028bb0


	//   ....[70]....
        /*0c44*/ 	.word	0x00028be0


	//   ....[71]....
        /*0c48*/ 	.word	0x00028c10


	//   ....[72]....
        /*0c4c*/ 	.word	0x00028c40


	//   ....[73]....
        /*0c50*/ 	.word	0x00028c70


	//   ....[74]....
        /*0c54*/ 	.word	0x00028ca0


	//   ....[75]....
        /*0c58*/ 	.word	0x00028e40


	//   ....[76]....
        /*0c5c*/ 	.word	0x00028e70


	//   ....[77]....
        /*0c60*/ 	.word	0x00028ea0


	//   ....[78]....
        /*0c64*/ 	.word	0x00028ed0


	//   ....[79]....
        /*0c68*/ 	.word	0x00028f00


	//   ....[80]....
        /*0c6c*/ 	.word	0x00028f30


	//   ....[81]....
        /*0c70*/ 	.word	0x00028fd0


	//   ....[82]....
        /*0c74*/ 	.word	0x00029000


	//   ....[83]....
        /*0c78*/ 	.word	0x00029010


	//   ....[84]....
        /*0c7c*/ 	.word	0x00029040


	//   ....[85]....
        /*0c80*/ 	.word	0x0002a770


	//   ....[86]....
        /*0c84*/ 	.word	0x0002c5b0


	//   ....[87]....
        /*0c88*/ 	.word	0x0002d1c0


	//   ....[88]....
        /*0c8c*/ 	.word	0x0002d1d0


	//   ....[89]....
        /*0c90*/ 	.word	0x0002d290


	//   ....[90]....
        /*0c94*/ 	.word	0x0002d2a0


	//   ....[91]....
        /*0c98*/ 	.word	0x0002d340


	//   ....[92]....
        /*0c9c*/ 	.word	0x0002d350


	//   ....[93]....
        /*0ca0*/ 	.word	0x0002d3f0


	//   ....[94]....
        /*0ca4*/ 	.word	0x0002d400


	//   ....[95]....
        /*0ca8*/ 	.word	0x0002d4a0


	//   ....[96]....
        /*0cac*/ 	.word	0x0002d4b0


	//   ....[97]....
        /*0cb0*/ 	.word	0x0002d550


	//   ....[98]....
        /*0cb4*/ 	.word	0x0002d560


	//   ....[99]....
        /*0cb8*/ 	.word	0x0002d600


	//   ....[100]....
        /*0cbc*/ 	.word	0x0002d610


	//   ....[101]....
        /*0cc0*/ 	.word	0x0002d660


	//   ....[102]....
        /*0cc4*/ 	.word	0x0002d6a0


	//   ....[103]....
        /*0cc8*/ 	.word	0x00030680


	//   ....[104]....
        /*0ccc*/ 	.word	0x000306a0


	//   ....[105]....
        /*0cd0*/ 	.word	0x00030700


	//   ....[106]....
        /*0cd4*/ 	.word	0x00030730


	//   ....[107]....
        /*0cd8*/ 	.word	0x00030760


	//   ....[108]....
        /*0cdc*/ 	.word	0x00030790


	//   ....[109]....
        /*0ce0*/ 	.word	0x000307c0


	//   ....[110]....
        /*0ce4*/ 	.word	0x000307f0


	//   ....[111]....
        /*0ce8*/ 	.word	0x000309c0


	//   ....[112]....
        /*0cec*/ 	.word	0x000309f0


	//   ....[113]....
        /*0cf0*/ 	.word	0x00030a20


	//   ....[114]....
        /*0cf4*/ 	.word	0x00030a50


	//   ....[115]....
        /*0cf8*/ 	.word	0x00030a80


	//   ....[116]....
        /*0cfc*/ 	.word	0x00030ab0


	//   ....[117]....
        /*0d00*/ 	.word	0x00030b80


	//   ....[118]....
        /*0d04*/ 	.word	0x00030ba0


	//   ....[119]....
        /*0d08*/ 	.word	0x00030bb0


	//   ....[120]....
        /*0d0c*/ 	.word	0x00030c30


	//   ....[121]....
        /*0d10*/ 	.word	0x00031760


	//   ....[122]....
        /*0d14*/ 	.word	0x00031ba0


	//   ....[123]....
        /*0d18*/ 	.word	0x00031c30


	//   ....[124]....
        /*0d1c*/ 	.word	0x00031c80


	//   ....[125]....
        /*0d20*/ 	.word	0x00031cd0


	//   ....[126]....
        /*0d24*/ 	.word	0x00031d60


	//   ....[127]....
        /*0d28*/ 	.word	0x00031df0


	//   ....[128]....
        /*0d2c*/ 	.word	0x00031e40


	//   ....[129]....
        /*0d30*/ 	.word	0x00031e90


	//   ....[130]....
        /*0d34*/ 	.word	0x00031f80


	//   ....[131]....
        /*0d38*/ 	.word	0x00032010


	//   ....[132]....
        /*0d3c*/ 	.word	0x00032070


	//   ....[133]....
        /*0d40*/ 	.word	0x000320d0


	//   ....[134]....
        /*0d44*/ 	.word	0x00032160


	//   ....[135]....
        /*0d48*/ 	.word	0x000321f0


	//   ....[136]....
        /*0d4c*/ 	.word	0x00032240


	//   ....[137]....
        /*0d50*/ 	.word	0x00032290


	//   ....[138]....
        /*0d54*/ 	.word	0x00032590


	//   ....[139]....
        /*0d58*/ 	.word	0x00032880


	//   ....[140]....
        /*0d5c*/ 	.word	0x00032a00


	//   ....[141]....
        /*0d60*/ 	.word	0x00032a50


	//   ....[142]....
        /*0d64*/ 	.word	0x00032b20


	//   ....[143]....
        /*0d68*/ 	.word	0x00032c30


	//   ....[144]....
        /*0d6c*/ 	.word	0x00032c90


	//   ....[145]....
        /*0d70*/ 	.word	0x00032da0


	//   ....[146]....
        /*0d74*/ 	.word	0x00032e00


	//   ....[147]....
        /*0d78*/ 	.word	0x00032f10


	//   ....[148]....
        /*0d7c*/ 	.word	0x00032f70


	//   ....[149]....
        /*0d80*/ 	.word	0x00033080


	//   ....[150]....
        /*0d84*/ 	.word	0x000330e0


	//   ....[151]....
        /*0d88*/ 	.word	0x000331f0


	//   ....[152]....
        /*0d8c*/ 	.word	0x00033250


	//   ....[153]....
        /*0d90*/ 	.word	0x00033360


	//   ....[154]....
        /*0d94*/ 	.word	0x000333c0


	//   ....[155]....
        /*0d98*/ 	.word	0x000334a0


	//   ....[156]....
        /*0d9c*/ 	.word	0x00033810


	//   ....[157]....
        /*0da0*/ 	.word	0x000338c0


	//   ....[158]....
        /*0da4*/ 	.word	0x00033a40


	//   ....[159]....
        /*0da8*/ 	.word	0x00033ad0


	//   ....[160]....
        /*0dac*/ 	.word	0x00033b50


	//   ....[161]....
        /*0db0*/ 	.word	0x00033bd0


	//   ....[162]....
        /*0db4*/ 	.word	0x00033c50


	//   ....[163]....
        /*0db8*/ 	.word	0x00033ce0


	//   ....[164]....
        /*0dbc*/ 	.word	0x00033d80


	//   ....[165]....
        /*0dc0*/ 	.word	0x00033e50


	//   ....[166]....
        /*0dc4*/ 	.word	0x00033ed0


	//   ....[167]....
        /*0dc8*/ 	.word	0x00033f50


	//   ....[168]....
        /*0dcc*/ 	.word	0x00033fd0


	//   ....[169]....
        /*0dd0*/ 	.word	0x00034060


	//   ....[170]....
        /*0dd4*/ 	.word	0x000340e0


	//   ....[171]....
        /*0dd8*/ 	.word	0x00034190


	//   ....[172]....
        /*0ddc*/ 	.word	0x000341e0


	//   ....[173]....
        /*0de0*/ 	.word	0x000342a0


	//   ....[174]....
        /*0de4*/ 	.word	0x000343d0


	//----- nvinfo : EIATTR_REG_RECONFIG
	.align		4
.L_841:
        /*0de8*/ 	.byte	0x01, 0x54
	.zero		2


	//----- nvinfo : EIATTR_SYSCALL_OFFSETS
	.align		4
        /*0dec*/ 	.byte	0x04, 0x46
        /*0dee*/ 	.short	(.L_843 - .L_842)


	//   ....[0]....
.L_842:
        /*0df0*/ 	.word	0x00001dc0


	//   ....[1]....
        /*0df4*/ 	.word	0x00001f10


	//   ....[2]....
        /*0df8*/ 	.word	0x0000b6f0


	//   ....[3]....
        /*0dfc*/ 	.word	0x0000ba10


	//   ....[4]....
        /*0e00*/ 	.word	0x0002c1d0


	//   ....[5]....
        /*0e04*/ 	.word	0x0002c320


	//   ....[6]....
        /*0e08*/ 	.word	0x0002c410


	//   ....[7]....
        /*0e0c*/ 	.word	0x0002cd70


	//----- nvinfo : EIATTR_MBARRIER_INSTR_OFFSETS
	.align		4
.L_843:
        /*0e10*/ 	.byte	0x04, 0x39
        /*0e12*/ 	.short	(.L_845 - .L_844)


	//   ....[0]....
.L_844:
        /*0e14*/ 	.word	0x000002d0
        /*0e18*/ 	.word	0x000000ff
        /*0e1c*/ 	.word	0x00036800
        /*0e20*/ 	.short	0x0100
        /*0e22*/ 	.byte	0x08
	.zero		1


	//   ....[1]....
        /*0e24*/ 	.word	0x000002e0
        /*0e28*/ 	.word	0x000000ff
        /*0e2c*/ 	.word	0x00036820
        /*0e30*/ 	.short	0x0100
        /*0e32*/ 	.byte	0x08
	.zero		1


	//   ....[2]....
        /*0e34*/ 	.word	0x000003d0
        /*0e38*/ 	.word	0x000000ff
        /*0e3c*/ 	.word	0x00036830
        /*0e40*/ 	.short	0x0100
        /*0e42*/ 	.byte	0x08
	.zero		1


	//   ....[3]....
        /*0e44*/ 	.word	0x000003e0
        /*0e48*/ 	.word	0x000000ff
        /*0e4c*/ 	.word	0x00036840
        /*0e50*/ 	.short	0x0100
        /*0e52*/ 	.byte	0x08
	.zero		1


	//   ....[4]....
        /*0e54*/ 	.word	0x000003f0
        /*0e58*/ 	.word	0x000000ff
        /*0e5c*/ 	.word	0x00036838
        /*0e60*/ 	.short	0x0100
        /*0e62*/ 	.byte	0x08
	.zero		1


	//   ....[5]....
        /*0e64*/ 	.word	0x00000400
        /*0e68*/ 	.word	0x000000ff
        /*0e6c*/ 	.word	0x00036848
        /*0e70*/ 	.short	0x0100
        /*0e72*/ 	.byte	0x08
	.zero		1


	//   ....[6]....
        /*0e74*/ 	.word	0x00000530
        /*0e78*/ 	.word	0x000000ff
        /*0e7c*/ 	.word	0x00036850
        /*0e80*/ 	.short	0x0100
        /*0e82*/ 	.byte	0x08
	.zero		1


	//   ....[7]....
        /*0e84*/ 	.word	0x00000540
        /*0e88*/ 	.word	0x000000ff
        /*0e8c*/ 	.word	0x00036860
        /*0e90*/ 	.short	0x0100
        /*0e92*/ 	.byte	0x08
	.zero		1


	//   ....[8]....
        /*0e94*/ 	.word	0x00000550
        /*0e98*/ 	.word	0x000000ff
        /*0e9c*/ 	.word	0x00036858
        /*0ea0*/ 	.short	0x0100
        /*0ea2*/ 	.byte	0x08
	.zero		1


	//   ....[9]....
        /*0ea4*/ 	.word	0x00000560
        /*0ea8*/ 	.word	0x000000ff
        /*0eac*/ 	.word	0x00036868
        /*0eb0*/ 	.short	0x0100
        /*0eb2*/ 	.byte	0x08
	.zero		1


	//   ....[10]....
        /*0eb4*/ 	.word	0x00000650
        /*0eb8*/ 	.word	0x000000ff
        /*0ebc*/ 	.word	0x00036870
        /*0ec0*/ 	.short	0x0100
        /*0ec2*/ 	.byte	0x06
	.zero		1


	//   ....[11]....
        /*0ec4*/ 	.word	0x00000660
        /*0ec8*/ 	.word	0x000000ff
        /*0ecc*/ 	.word	0x00036880
        /*0ed0*/ 	.short	0x0100
        /*0ed2*/ 	.byte	0x06
	.zero		1


	//   ....[12]....
        /*0ed4*/ 	.word	0x00000670
        /*0ed8*/ 	.word	0x000000ff
        /*0edc*/ 	.word	0x00036878
        /*0ee0*/ 	.short	0x0100
        /*0ee2*/ 	.byte	0x06
	.zero		1


	//   ....[13]....
        /*0ee4*/ 	.word	0x00000680
        /*0ee8*/ 	.word	0x000000ff
        /*0eec*/ 	.word	0x00036888
        /*0ef0*/ 	.short	0x0100
        /*0ef2*/ 	.byte	0x06
	.zero		1


	//   ....[14]....
        /*0ef4*/ 	.word	0x000007b0
        /*0ef8*/ 	.word	0x000000ff
        /*0efc*/ 	.word	0x00036890
        /*0f00*/ 	.short	0x0100
        /*0f02*/ 	.byte	0x08
	.zero		1


	//   ....[15]....
        /*0f04*/ 	.word	0x000007c0
        /*0f08*/ 	.word	0x000000ff
        /*0f0c*/ 	.word	0x000368a0
        /*0f10*/ 	.short	0x0100
        /*0f12*/ 	.byte	0x08
	.zero		1


	//   ....[16]....
        /*0f14*/ 	.word	0x000007d0
        /*0f18*/ 	.word	0x000000ff
        /*0f1c*/ 	.word	0x00036898
        /*0f20*/ 	.short	0x0100
        /*0f22*/ 	.byte	0x08
	.zero		1


	//   ....[17]....
        /*0f24*/ 	.word	0x000007e0
        /*0f28*/ 	.word	0x000000ff
        /*0f2c*/ 	.word	0x000368a8
        /*0f30*/ 	.short	0x0100
        /*0f32*/ 	.byte	0x08
	.zero		1


	//   ....[18]....
        /*0f34*/ 	.word	0x00000910
        /*0f38*/ 	.word	0x000000ff
        /*0f3c*/ 	.word	0x000368b0
        /*0f40*/ 	.short	0x0100
        /*0f42*/ 	.byte	0x08
	.zero		1


	//   ....[19]....
        /*0f44*/ 	.word	0x00000920
        /*0f48*/ 	.word	0x000000ff
        /*0f4c*/ 	.word	0x000368c0
        /*0f50*/ 	.short	0x0100
        /*0f52*/ 	.byte	0x08
	.zero		1


	//   ....[20]....
        /*0f54*/ 	.word	0x00000930
        /*0f58*/ 	.word	0x000000ff
        /*0f5c*/ 	.word	0x000368b8
        /*0f60*/ 	.short	0x0100
        /*0f62*/ 	.byte	0x08
	.zero		1


	//   ....[21]....
        /*0f64*/ 	.word	0x00000940
        /*0f68*/ 	.word	0x000000ff
        /*0f6c*/ 	.word	0x000368c8
        /*0f70*/ 	.short	0x0100
        /*0f72*/ 	.byte	0x08
	.zero		1


	//   ....[22]....
        /*0f74*/ 	.word	0x00003ab0
        /*0f78*/ 	.word	0x0000002b
        /*0f7c*/ 	.word	0x00036890
        /*0f80*/ 	.short	0x010a
        /*0f82*/ 	.byte	0x3f
	.zero		1


	//   ....[23]....
        /*0f84*/ 	.word	0x00007050
        /*0f88*/ 	.word	0x0000002b
        /*0f8c*/ 	.word	0x00036890
        /*0f90*/ 	.short	0x010a
        /*0f92*/ 	.byte	0x3f
	.zero		1


	//   ....[24]....
        /*0f94*/ 	.word	0x0000a330
        /*0f98*/ 	.word	0x0000002b
        /*0f9c*/ 	.word	0x00036890
        /*0fa0*/ 	.short	0x010a
        /*0fa2*/ 	.byte	0x3f
	.zero		1


	//   ....[25]....
        /*0fa4*/ 	.word	0x0000a700
        /*0fa8*/ 	.word	0x0000002c
        /*0fac*/ 	.word	0x00000000
        /*0fb0*/ 	.short	0x0101
        /*0fb2*/ 	.byte	0x3f
	.zero		1


	//   ....[26]....
        /*0fb4*/ 	.word	0x0000a740
        /*0fb8*/ 	.word	0x0000002b
        /*0fbc*/ 	.word	0x000368b0
        /*0fc0*/ 	.short	0x010a
        /*0fc2*/ 	.byte	0x3f
	.zero		1


	//   ....[27]....
        /*0fc4*/ 	.word	0x0000adb0
        /*0fc8*/ 	.word	0x0000002b
        /*0fcc*/ 	.word	0x00000000
        /*0fd0*/ 	.short	0x0101
        /*0fd2*/ 	.byte	0x3f
	.zero		1


	//   ....[28]....
        /*0fd4*/ 	.word	0x0000b770
        /*0fd8*/ 	.word	0x00000010
        /*0fdc*/ 	.word	0x00036800
        /*0fe0*/ 	.short	0x010a
        /*0fe2*/ 	.byte	0x3f
	.zero		1


	//   ....[29]....
        /*0fe4*/ 	.word	0x0000b7c0
        /*0fe8*/ 	.word	0x00000010
        /*0fec*/ 	.word	0x00036800
        /*0ff0*/ 	.short	0x010a
        /*0ff2*/ 	.byte	0x3f
	.zero		1


	//   ....[30]....
        /*0ff4*/ 	.word	0x0000cc90
        /*0ff8*/ 	.word	0x00000010
        /*0ffc*/ 	.word	0x00036800
        /*1000*/ 	.short	0x010a
        /*1002*/ 	.byte	0x3f
	.zero		1


	//   ....[31]....
        /*1004*/ 	.word	0x00010250
        /*1008*/ 	.word	0x00000010
        /*100c*/ 	.word	0x00036800
        /*1010*/ 	.short	0x010a
        /*1012*/ 	.byte	0x3f
	.zero		1


	//   ....[32]....
        /*1014*/ 	.word	0x00013090
        /*1018*/ 	.word	0x00000000
        /*101c*/ 	.word	0x00036830
        /*1020*/ 	.short	0x010a
        /*1022*/ 	.byte	0x3f
	.zero		1


	//   ....[33]....
        /*1024*/ 	.word	0x00013100
        /*1028*/ 	.word	0x00000000
        /*102c*/ 	.word	0x00036830
        /*1030*/ 	.short	0x010a
        /*1032*/ 	.byte	0x3f
	.zero		1


	//   ....[34]....
        /*1034*/ 	.word	0x00016f60
        /*1038*/ 	.word	0x00000000
        /*103c*/ 	.word	0x00000000
        /*1040*/ 	.short	0x0101
        /*1042*/ 	.byte	0x3f
	.zero		1


	//   ....[35]....
        /*1044*/ 	.word	0x000187f0
        /*1048*/ 	.word	0x0000000d
        /*104c*/ 	.word	0x00036830
        /*1050*/ 	.short	0x010a
        /*1052*/ 	.byte	0x3f
	.zero		1


	//   ....[36]....
        /*1054*/ 	.word	0x00018870
        /*1058*/ 	.word	0x0000000d
        /*105c*/ 	.word	0x00036830
        /*1060*/ 	.short	0x010a
        /*1062*/ 	.byte	0x3f
	.zero		1


	//   ....[37]....
        /*1064*/ 	.word	0x0001bf70
        /*1068*/ 	.word	0x0000000b
        /*106c*/ 	.word	0x00036850
        /*1070*/ 	.short	0x010a
        /*1072*/ 	.byte	0x3f
	.zero		1


	//   ....[38]....
        /*1074*/ 	.word	0x0001bfc0
        /*1078*/ 	.word	0x0000000b
        /*107c*/ 	.word	0x00036850
        /*1080*/ 	.short	0x010a
        /*1082*/ 	.byte	0x3f
	.zero		1


	//   ....[39]....
        /*1084*/ 	.word	0x0001de90
        /*1088*/ 	.word	0x0000000d
        /*108c*/ 	.word	0x00000000
        /*1090*/ 	.short	0x0101
        /*1092*/ 	.byte	0x3f
	.zero		1


	//   ....[40]....
        /*1094*/ 	.word	0x0001dee0
        /*1098*/ 	.word	0x0000000b
        /*109c*/ 	.word	0x00000000
        /*10a0*/ 	.short	0x0101
        /*10a2*/ 	.byte	0x3f
	.zero		1


	//   ....[41]....
        /*10a4*/ 	.word	0x0001e550
        /*10a8*/ 	.word	0x00000004
        /*10ac*/ 	.word	0x00036830
        /*10b0*/ 	.short	0x010a
        /*10b2*/ 	.byte	0x3f
	.zero		1


	//   ....[42]....
        /*10b4*/ 	.word	0x0001e5d0
        /*10b8*/ 	.word	0x00000004
        /*10bc*/ 	.word	0x00036830
        /*10c0*/ 	.short	0x010a
        /*10c2*/ 	.byte	0x3f
	.zero		1


	//   ....[43]....
        /*10c4*/ 	.word	0x00021cd0
        /*10c8*/ 	.word	0x0000000b
        /*10cc*/ 	.word	0x00036850
        /*10d0*/ 	.short	0x010a
        /*10d2*/ 	.byte	0x3f
	.zero		1


	//   ....[44]....
        /*10d4*/ 	.word	0x00021d20
        /*10d8*/ 	.word	0x0000000b
        /*10dc*/ 	.word	0x00036850
        /*10e0*/ 	.short	0x010a
        /*10e2*/ 	.byte	0x3f
	.zero		1


	//   ....[45]....
        /*10e4*/ 	.word	0x00023400
        /*10e8*/ 	.word	0x0000000f
        /*10ec*/ 	.word	0x00000000
        /*10f0*/ 	.short	0x0101
        /*10f2*/ 	.byte	0x3f
	.zero		1


	//   ....[46]....
        /*10f4*/ 	.word	0x00023460
        /*10f8*/ 	.word	0x0000000b
        /*10fc*/ 	.word	0x00000000
        /*1100*/ 	.short	0x0101
        /*1102*/ 	.byte	0x3f
	.zero		1


	//   ....[47]....
        /*1104*/ 	.word	0x00023fc0
        /*1108*/ 	.word	0x00000000
        /*110c*/ 	.word	0x00036850
        /*1110*/ 	.short	0x010a
        /*1112*/ 	.byte	0x3f
	.zero		1


	//   ....[48]....
        /*1114*/ 	.word	0x00024060
        /*1118*/ 	.word	0x00000000
        /*111c*/ 	.word	0x00036850
        /*1120*/ 	.short	0x010a
        /*1122*/ 	.byte	0x3f
	.zero		1


	//   ....[49]....
        /*1124*/ 	.word	0x000245b0
        /*1128*/ 	.word	0x0000000c
        /*112c*/ 	.word	0x00000000
        /*1130*/ 	.short	0x0101
        /*1132*/ 	.byte	0x3f
	.zero		1


	//   ....[50]....
        /*1134*/ 	.word	0x000262c0
        /*1138*/ 	.word	0x00000003
        /*113c*/ 	.word	0x00000000
        /*1140*/ 	.short	0x0101
        /*1142*/ 	.byte	0x3f
	.zero		1


	//   ....[51]....
        /*1144*/ 	.word	0x00026b20
        /*1148*/ 	.word	0x00000006
        /*114c*/ 	.word	0x00000000
        /*1150*/ 	.short	0x0101
        /*1152*/ 	.byte	0x3f
	.zero		1


	//   ....[52]....
        /*1154*/ 	.word	0x0002a850
        /*1158*/ 	.word	0x00000012
        /*115c*/ 	.word	0x00036820
        /*1160*/ 	.short	0x010a
        /*1162*/ 	.byte	0x3f
	.zero		1


	//   ....[53]....
        /*1164*/ 	.word	0x0002a920
        /*1168*/ 	.word	0x00000005
        /*116c*/ 	.word	0x000368a0
        /*1170*/ 	.short	0x010a
        /*1172*/ 	.byte	0x3f
	.zero		1


	//   ....[54]....
        /*1174*/ 	.word	0x0002ad50
        /*1178*/ 	.word	0x00000005
        /*117c*/ 	.word	0x000368c0
        /*1180*/ 	.short	0x010a
        /*1182*/ 	.byte	0x3f
	.zero		1


	//   ....[55]....
        /*1184*/ 	.word	0x0002b2d0
        /*1188*/ 	.word	0x00000006
        /*118c*/ 	.word	0x000368a0
        /*1190*/ 	.short	0x010a
        /*1192*/ 	.byte	0x3f
	.zero		1


	//   ....[56]....
        /*1194*/ 	.word	0x0002b6f0
        /*1198*/ 	.word	0x00000006
        /*119c*/ 	.word	0x000368c0
        /*11a0*/ 	.short	0x010a
        /*11a2*/ 	.byte	0x3f
	.zero		1


	//   ....[57]....
        /*11a4*/ 	.word	0x0002c820
        /*11a8*/ 	.word	0x00000000
        /*11ac*/ 	.word	0x00036840
        /*11b0*/ 	.short	0x010a
        /*11b2*/ 	.byte	0x3f
	.zero		1


	//   ....[58]....
        /*11b4*/ 	.word	0x0002d790
        /*11b8*/ 	.word	0x00000012
        /*11bc*/ 	.word	0x00036800
        /*11c0*/ 	.short	0x0107
        /*11c2*/ 	.byte	0x3f
	.zero		1


	//   ....[59]....
        /*11c4*/ 	.word	0x0002d890
        /*11c8*/ 	.word	0x00000012
        /*11cc*/ 	.word	0x00036800
        /*11d0*/ 	.short	0x0101
        /*11d2*/ 	.byte	0x3f
	.zero		1


	//   ....[60]....
        /*11d4*/ 	.word	0x0002d8b0
        /*11d8*/ 	.word	0x00000012
        /*11dc*/ 	.word	0x00036820
        /*11e0*/ 	.short	0x010a
        /*11e2*/ 	.byte	0x3f
	.zero		1


	//   ....[61]....
        /*11e4*/ 	.word	0x0002dc70
        /*11e8*/ 	.word	0x00000003
        /*11ec*/ 	.word	0x00036840
        /*11f0*/ 	.short	0x010a
        /*11f2*/ 	.byte	0x3f
	.zero		1


	//   ....[62]....
        /*11f4*/ 	.word	0x0002e100
        /*11f8*/ 	.word	0x00000002
        /*11fc*/ 	.word	0x00036860
        /*1200*/ 	.short	0x010a
        /*1202*/ 	.byte	0x3f
	.zero		1


	//   ....[63]....
        /*1204*/ 	.word	0x0002e8a0
        /*1208*/ 	.word	0x00000003
        /*120c*/ 	.word	0x00036840
        /*1210*/ 	.short	0x010a
        /*1212*/ 	.byte	0x3f
	.zero		1


	//   ....[64]....
        /*1214*/ 	.word	0x0002ed30
        /*1218*/ 	.word	0x00000002
        /*121c*/ 	.word	0x00036860
        /*1220*/ 	.short	0x010a
        /*1222*/ 	.byte	0x3f
	.zero		1


	//   ....[65]....
        /*1224*/ 	.word	0x0002f430
        /*1228*/ 	.word	0x00000003
        /*122c*/ 	.word	0x00036840
        /*1230*/ 	.short	0x010a
        /*1232*/ 	.byte	0x3f
	.zero		1


	//   ....[66]....
        /*1234*/ 	.word	0x0002f8b0
        /*1238*/ 	.word	0x00000002
        /*123c*/ 	.word	0x00036860
        /*1240*/ 	.short	0x010a
        /*1242*/ 	.byte	0x3f
	.zero		1


	//   ....[67]....
        /*1244*/ 	.word	0x0002ff50
        /*1248*/ 	.word	0x00000000
        /*124c*/ 	.word	0x00036860
        /*1250*/ 	.short	0x010a
        /*1252*/ 	.byte	0x3f
	.zero		1


	//   ....[68]....
        /*1254*/ 	.word	0x000316e0
        /*1258*/ 	.word	0x00000000
        /*125c*/ 	.word	0x00036820
        /*1260*/ 	.short	0x010a
        /*1262*/ 	.byte	0x3f
	.zero		1


	//   ....[69]....
        /*1264*/ 	.word	0x000318e0
        /*1268*/ 	.word	0x00000006
        /*126c*/ 	.word	0x00000000
        /*1270*/ 	.short	0x010a
        /*1272*/ 	.byte	0x3f
	.zero		1


	//   ....[70]....
        /*1274*/ 	.word	0x00031910
        /*1278*/ 	.word	0x00000007
        /*127c*/ 	.word	0x00000000
        /*1280*/ 	.short	0x010a
        /*1282*/ 	.byte	0x3f
	.zero		1


	//   ....[71]....
        /*1284*/ 	.word	0x00031970
        /*1288*/ 	.word	0x00000004
        /*128c*/ 	.word	0x00000000
        /*1290*/ 	.short	0x010a
        /*1292*/ 	.byte	0x3f
	.zero		1


	//   ....[72]....
        /*1294*/ 	.word	0x000319a0
        /*1298*/ 	.word	0x00000003
        /*129c*/ 	.word	0x00000000
        /*12a0*/ 	.short	0x010a
        /*12a2*/ 	.byte	0x3f
	.zero		1


	//   ....[73]....
        /*12a4*/ 	.word	0x00031a00
        /*12a8*/ 	.word	0x0000002b
        /*12ac*/ 	.word	0x00036890
        /*12b0*/ 	.short	0x010a
        /*12b2*/ 	.byte	0x3f
	.zero		1


	//   ....[74]....
        /*12b4*/ 	.word	0x00031a50
        /*12b8*/ 	.word	0x0000002b
        /*12bc*/ 	.word	0x00036890
        /*12c0*/ 	.short	0x010a
        /*12c2*/ 	.byte	0x3f
	.zero		1


	//   ....[75]....
        /*12c4*/ 	.word	0x00031aa0
        /*12c8*/ 	.word	0x0000002b
        /*12cc*/ 	.word	0x00036890
        /*12d0*/ 	.short	0x010a
        /*12d2*/ 	.byte	0x3f
	.zero		1


	//   ....[76]....
        /*12d4*/ 	.word	0x00031af0
        /*12d8*/ 	.word	0x0000002b
        /*12dc*/ 	.word	0x000368b0
        /*12e0*/ 	.short	0x010a
        /*12e2*/ 	.byte	0x3f
	.zero		1


	//   ....[77]....
        /*12e4*/ 	.word	0x00031ed0
        /*12e8*/ 	.word	0x00000010
        /*12ec*/ 	.word	0x00036800
        /*12f0*/ 	.short	0x010a
        /*12f2*/ 	.byte	0x3f
	.zero		1


	//   ....[78]....
        /*12f4*/ 	.word	0x000322d0
        /*12f8*/ 	.word	0x00000010
        /*12fc*/ 	.word	0x00036800
        /*1300*/ 	.short	0x010a
        /*1302*/ 	.byte	0x3f
	.zero		1


	//   ....[79]....
        /*1304*/ 	.word	0x00032320
        /*1308*/ 	.word	0x00000000
        /*130c*/ 	.word	0x00036830
        /*1310*/ 	.short	0x010a
        /*1312*/ 	.byte	0x3f
	.zero		1


	//   ....[80]....
        /*1314*/ 	.word	0x00032370
        /*1318*/ 	.word	0x0000000d
        /*131c*/ 	.word	0x00036830
        /*1320*/ 	.short	0x010a
        /*1322*/ 	.byte	0x3f
	.zero		1


	//   ....[81]....
        /*1324*/ 	.word	0x000323c0
        /*1328*/ 	.word	0x0000000b
        /*132c*/ 	.word	0x00036850
        /*1330*/ 	.short	0x010a
        /*1332*/ 	.byte	0x3f
	.zero		1


	//   ....[82]....
        /*1334*/ 	.word	0x00032410
        /*1338*/ 	.word	0x00000004
        /*133c*/ 	.word	0x00036830
        /*1340*/ 	.short	0x010a
        /*1342*/ 	.byte	0x3f
	.zero		1


	//   ....[83]....
        /*1344*/ 	.word	0x00032460
        /*1348*/ 	.word	0x0000000b
        /*134c*/ 	.word	0x00036850
        /*1350*/ 	.short	0x010a
        /*1352*/ 	.byte	0x3f
	.zero		1


	//   ....[84]....
        /*1354*/ 	.word	0x000324b0
        /*1358*/ 	.word	0x00000000
        /*135c*/ 	.word	0x00036850
        /*1360*/ 	.short	0x010a
        /*1362*/ 	.byte	0x3f
	.zero		1


	//   ....[85]....
        /*1364*/ 	.word	0x00032660
        /*1368*/ 	.word	0x00000012
        /*136c*/ 	.word	0x00036820
        /*1370*/ 	.short	0x010a
        /*1372*/ 	.byte	0x3f
	.zero		1


	//   ....[86]....
        /*1374*/ 	.word	0x000326b0
        /*1378*/ 	.word	0x00000005
        /*137c*/ 	.word	0x000368a0
        /*1380*/ 	.short	0x010a
        /*1382*/ 	.byte	0x3f
	.zero		1


	//   ....[87]....
        /*1384*/ 	.word	0x00032700
        /*1388*/ 	.word	0x00000005
        /*138c*/ 	.word	0x000368c0
        /*1390*/ 	.short	0x010a
        /*1392*/ 	.byte	0x3f
	.zero		1


	//   ....[88]....
        /*1394*/ 	.word	0x00032750
        /*1398*/ 	.word	0x00000006
        /*139c*/ 	.word	0x000368a0
        /*13a0*/ 	.short	0x010a
        /*13a2*/ 	.byte	0x3f
	.zero		1


	//   ....[89]....
        /*13a4*/ 	.word	0x000327a0
        /*13a8*/ 	.word	0x00000006
        /*13ac*/ 	.word	0x000368c0
        /*13b0*/ 	.short	0x010a
        /*13b2*/ 	.byte	0x3f
	.zero		1


	//   ....[90]....
        /*13b4*/ 	.word	0x00032940
        /*13b8*/ 	.word	0x00000000
        /*13bc*/ 	.word	0x00036840
        /*13c0*/ 	.short	0x010a
        /*13c2*/ 	.byte	0x3f
	.zero		1


	//   ....[91]....
        /*13c4*/ 	.word	0x00033520
        /*13c8*/ 	.word	0x00000012
        /*13cc*/ 	.word	0x00036820
        /*13d0*/ 	.short	0x010a
        /*13d2*/ 	.byte	0x3f
	.zero		1


	//   ....[92]....
        /*13d4*/ 	.word	0x00033570
        /*13d8*/ 	.word	0x00000003
        /*13dc*/ 	.word	0x00036840
        /*13e0*/ 	.short	0x010a
        /*13e2*/ 	.byte	0x3f
	.zero		1


	//   ....[93]....
        /*13e4*/ 	.word	0x000335c0
        /*13e8*/ 	.word	0x00000002
        /*13ec*/ 	.word	0x00036860
        /*13f0*/ 	.short	0x010a
        /*13f2*/ 	.byte	0x3f
	.zero		1


	//   ....[94]....
        /*13f4*/ 	.word	0x00033610
        /*13f8*/ 	.word	0x00000003
        /*13fc*/ 	.word	0x00036840
        /*1400*/ 	.short	0x010a
        /*1402*/ 	.byte	0x3f
	.zero		1


	//   ....[95]....
        /*1404*/ 	.word	0x00033660
        /*1408*/ 	.word	0x00000002
        /*140c*/ 	.word	0x00036860
        /*1410*/ 	.short	0x010a
        /*1412*/ 	.byte	0x3f
	.zero		1


	//   ....[96]....
        /*1414*/ 	.word	0x000336b0
        /*1418*/ 	.word	0x00000003
        /*141c*/ 	.word	0x00036840
        /*1420*/ 	.short	0x010a
        /*1422*/ 	.byte	0x3f
	.zero		1


	//   ....[97]....
        /*1424*/ 	.word	0x00033700
        /*1428*/ 	.word	0x00000002
        /*142c*/ 	.word	0x00036860
        /*1430*/ 	.short	0x010a
        /*1432*/ 	.byte	0x3f
	.zero		1


	//   ....[98]....
        /*1434*/ 	.word	0x00033750
        /*1438*/ 	.word	0x00000000
        /*143c*/ 	.word	0x00036860
        /*1440*/ 	.short	0x010a
        /*1442*/ 	.byte	0x3f
	.zero		1


	//   ....[99]....
        /*1444*/ 	.word	0x000342f0
        /*1448*/ 	.word	0x00000000
        /*144c*/ 	.word	0x00036820
        /*1450*/ 	.short	0x010a
        /*1452*/ 	.byte	0x3f
	.zero		1


	//   ....[100]....
        /*1454*/ 	.word	0x00034490
        /*1458*/ 	.word	0x00000006
        /*145c*/ 	.word	0x00000000
        /*1460*/ 	.short	0x010a
        /*1462*/ 	.byte	0x3f
	.zero		1


	//   ....[101]....
        /*1464*/ 	.word	0x000344e0
        /*1468*/ 	.word	0x00000007
        /*146c*/ 	.word	0x00000000
        /*1470*/ 	.short	0x010a
        /*1472*/ 	.byte	0x3f
	.zero		1


	//   ....[102]....
        /*1474*/ 	.word	0x00034530
        /*1478*/ 	.word	0x00000004
        /*147c*/ 	.word	0x00000000
        /*1480*/ 	.short	0x010a
        /*1482*/ 	.byte	0x3f
	.zero		1


	//----- nvinfo : EIATTR_NUM_MBARRIERS
	.align		4
.L_845:
        /*1484*/ 	.byte	0x03, 0x38
        /*1486*/ 	.short	0x0016


	//----- nvinfo : EIATTR_EXIT_INSTR_OFFSETS
	.align		4
        /*1488*/ 	.byte	0x04, 0x1c
        /*148a*/ 	.short	(.L_847 - .L_846)


	//   ....[0]....
.L_846:
        /*148c*/ 	.word	0x000319f0


	//----- nvinfo : EIATTR_MAX_THREADS
	.align		4
.L_847:
        /*1490*/ 	.byte	0x04, 0x05
        /*1492*/ 	.short	(.L_849 - .L_848)
.L_848:
        /*1494*/ 	.word	0x00000180
        /*1498*/ 	.word	0x00000001
        /*149c*/ 	.word	0x00000001


	//----- nvinfo : EIATTR_CRS_STACK_SIZE
	.align		4
.L_849:
        /*14a0*/ 	.byte	0x04, 0x1e
        /*14a2*/ 	.short	(.L_851 - .L_850)
.L_850:
        /*14a4*/ 	.word	0x00000000


	//----- nvinfo : EIATTR_CBANK_PARAM_SIZE
	.align		4
.L_851:
        /*14a8*/ 	.byte	0x03, 0x19
        /*14aa*/ 	.short	0x0af0


	//----- nvinfo : EIATTR_PARAM_CBANK
	.align		4
        /*14ac*/ 	.byte	0x04, 0x0a
        /*14ae*/ 	.short	(.L_853 - .L_852)
	.align		4
.L_852:
        /*14b0*/ 	.word	index@(.nv.constant0._ZN7cutlass13device_kernelIN5flash11enable_sm90INS1_16FlashAttnFwdSm90INS1_25CollectiveMainloopFwdSm90ILi2EN4cute5tupleIJNS5_1CILi1EEES8_S8_EEENS6_IJNS7_ILi128EEENS7_ILi112EEENS7_ILi192EEEEEELi192ENS_10bfloat16_tEfNS_4arch4Sm90ELb1ELb0ELb1ELb1ELb0ELb1ELb0ELb1ELb1ELb1ELb1ELb0EEENS1_21CollectiveEpilogueFwdINS6_IJSA_SC_SB_EEES9_SE_SG_Li256ELb1ELb1ELb1ELb0EEENS1_36VarlenDynamicPersistentTileSchedulerILi128ELi112ELi256ELi128ELb1ELb1ELb1ELb1ELb1ELb1EEEEEEEEEvNT_6ParamsE)
        /*14b4*/ 	.short	0x0210
        /*14b6*/ 	.short	0x0af0


	//----- nvinfo : EIATTR_SW_WAR
	.align		4
.L_853:
        /*14b8*/ 	.byte	0x04, 0x36
        /*14ba*/ 	.short	(.L_855 - .L_854)
.L_854:
        /*14bc*/ 	.word	0x00000008
.L_855:


//--------------------- .nv.info._ZN7cutlass13device_kernelIN5flash11enable_sm90INS1_16FlashAttnFwdSm90INS1_25CollectiveMainloopFwdSm90ILi2EN4cute5tupleIJNS5_1CILi1EEES8_S8_EEENS6_IJNS7_ILi128EEENS7_ILi176EEESA_EEELi128ENS_10bfloat16_tEfNS_4arch4Sm90ELb0ELb0ELb1ELb0ELb0ELb0ELb0ELb1ELb1ELb1ELb1ELb0EEENS1_21CollectiveEpilogueFwdINS6_IJSA_SA_SB_EEES9_SD_SF_Li256ELb0ELb1ELb1ELb0EEENS1_19SingleTileSchedulerILb0ELb1ELb1ELi128EEEEEEEEEvNT_6ParamsE --------------------------
	.section	.nv.info._ZN7cutlass13device_kernelIN5flash11enable_sm90INS1_16FlashAttnFwdSm90INS1_25CollectiveMainloopFwdSm90ILi2EN4cute5tupleIJNS5_1CILi1EEES8_S8_EEENS6_IJNS7_ILi128EEENS7_ILi176EEESA_EEELi128ENS_10bfloat16_tEfNS_4arch4Sm90ELb0ELb0ELb1ELb0ELb0ELb0ELb0ELb1ELb1ELb1ELb1ELb0EEENS1_21CollectiveEpilogueFwdINS6_IJSA_SA_SB_EEES9_SD_SF_Li256ELb0ELb1ELb1ELb0EEENS1_19SingleTileSchedulerILb0ELb1ELb1ELi128EEEEEEEEEvNT_6ParamsE,"",@"SHT_CUDA_INFO"
	.sectionflags	@""
	.align	4


	//----- nvinfo : EIATTR_CUDA_API_VERSION
	.align		4
        /*0000*/ 	.byte	0x04, 0x37
        /*0002*/ 	.short	(.L_857 - .L_856)
.L_856:
        /*0004*/ 	.word	0x00000082


	//----- nvinfo : EIATTR_KPARAM_INFO
	.align		4
.L_857:
        /*0008*/ 	.byte	0x04, 0x17
        /*000a*/ 	.short	(.L_859 - .L_858)
.L_858:
        /*000c*/ 	.word	0x00000000
        /*0010*/ 	.short	0x0000
        /*0012*/ 	.short	0x0070
        /*0014*/ 	.byte	0x00, 0xf0, 0x01, 0x28


	//----- nvinfo : EIATTR_SPARSE_MMA_MASK
	.align		4
.L_859:
        /*0018*/ 	.byte	0x03, 0x50
        /*001a*/ 	.short	0x0000


	//----- nvinfo : EIATTR_MAXREG_COUNT
	.align		4
        /*001c*/ 	.byte	0x03, 0x1b
        /*001e*/ 	.short	0x00a8


	//----- nvinfo : EIATTR_NUM_BARRIERS
	.align		4
        /*0020*/ 	.byte	0x02, 0x4c
        /*0022*/ 	.byte	0x10
	.zero		1


	//----- nvinfo : EIATTR_EXTERNS
	.align		4
        /*0024*/ 	.byte	0x04, 0x0f
        /*0026*/ 	.short	(.L_861 - .L_860)


	//   ....[0]....
	.align		4
.L_860:
        /*0028*/ 	.word	index@(__assertfail)


	//----- nvinfo : EIATTR_ANNOTATIONS
	.align		4
.L_861:
        /*002c*/ 	.byte	0x04, 0x55
        /*002e*/ 	.short	(.L_863 - .L_862)


	//   ....[0]....
.L_862:
        /* <DEDUP_REMOVED lines=9> */


	//----- nvinfo : EIATTR_MERCURY_ISA_VERSION
	.align		4
.L_863:
        /*00a8*/ 	.byte	0x03, 0x5f
        /*00aa*/ 	.short	0x0101


	//----- nvinfo : EIATTR_INT_WARP_WIDE_INSTR_OFFSETS
	.align		4
        /*00ac*/ 	.byte	0x04, 0x31
        /*00ae*/ 	.short	(.L_865 - .L_864)


	//   ....[0]....
.L_864:
        /*00b0*/ 	.word	0x00000130


	//   ....[1]....
        /*00b4*/ 	.word	0x00000170


	//   ....[2]....
        /*00b8*/ 	.word	0x000001e0


	//----- nvinfo : EIATTR_COOP_GROUP_MASK_REGIDS
	.align		4
.L_865:
        /*00bc*/ 	.byte	0x04, 0x29
        /*00be*/ 	.short	(.L_867 - .L_866)


	//   ....[0]....
.L_866:
        /*00c0*/ 	.word	0xffffffff


	//   ....[1]....
        /*00c4*/ 	.word	0xffffffff


	//   ....[2]....
        /*00c8*/ 	.word	0xffffffff


	//   ....[3]....
        /*00cc*/ 	.word	0xffffffff


	//   ....[4]....
        /*00d0*/ 	.word	0xffffffff


	//   ....[5]....
        /*00d4*/ 	.word	0xffffffff


	//   ....[6]....
        /*00d8*/ 	.word	0xffffffff


	//   ....[7]....
        /*00dc*/ 	.word	0xffffffff


	//   ....[8]....
        /*00e0*/ 	.word	0xffffffff


	//   ....[9]....
        /*00e4*/ 	.word	0xffffffff


	//   ....[10]....
        /*00e8*/ 	.word	0xffffffff


	//   ....[11]....
        /*00ec*/ 	.word	0xffffffff


	//   ....[12]....
        /*00f0*/ 	.word	0xffffffff


	//   ....[13]....
        /*00f4*/ 	.word	0xffffffff


	//   ....[14]....
        /*00f8*/ 	.word	0xffffffff


	//   ....[15]....
        /*00fc*/ 	.word	0xffffffff


	//   ....[16]....
        /*0100*/ 	.word	0xffffffff


	//   ....[17]....
        /*0104*/ 	.word	0xffffffff


	//   ....[18]....
        /*0108*/ 	.word	0xffffffff


	//   ....[19]....
        /*010c*/ 	.word	0xffffffff


	//   ....[20]....
        /*0110*/ 	.word	0xffffffff


	//   ....[21]....
        /*0114*/ 	.word	0xffffffff


	//   ....[22]....
        /*0118*/ 	.word	0xffffffff


	//   ....[23]....
        /*011c*/ 	.word	0xffffffff


	//   ....[24]....
        /*0120*/ 	.word	0xffffffff


	//   ....[25]....
        /*0124*/ 	.word	0xffffffff


	//   ....[26]....
        /*0128*/ 	.word	0xffffffff


	//   ....[27]....
        /*012c*/ 	.word	0xffffffff


	//   ....[28]....
        /*0130*/ 	.word	0xffffffff


	//   ....[29]....
        /*0134*/ 	.word	0xffffffff


	//   ....[30]....
        /*0138*/ 	.word	0xffffffff


	//   ....[31]....
        /*013c*/ 	.word	0xffffffff


	//   ....[32]....
        /*0140*/ 	.word	0xffffffff


	//   ....[33]....
        /*0144*/ 	.word	0xffffffff


	//   ....[34]....
        /*0148*/ 	.word	0xffffffff


	//   ....[35]....
        /*014c*/ 	.word	0xffffffff


	//   ....[36]....
        /*0150*/ 	.word	0xffffffff


	//   ....[37]....
        /*0154*/ 	.word	0xffffffff


	//   ....[38]....
        /*0158*/ 	.word	0xffffffff


	//   ....[39]....
        /*015c*/ 	.word	0xffffffff


	//   ....[40]....
        /*0160*/ 	.word	0xffffffff


	//   ....[41]....
        /*0164*/ 	.word	0xffffffff


	//   ....[42]....
        /*0168*/ 	.word	0xffffffff


	//   ....[43]....
        /*016c*/ 	.word	0xffffffff


	//   ....[44]....
        /*0170*/ 	.word	0xffffffff


	//   ....[45]....
        /*0174*/ 	.word	0xffffffff


	//   ....[46]....
        /*0178*/ 	.word	0xffffffff


	//   ....[47]....
        /*017c*/ 	.word	0x0500000f


	//   ....[48]....
        /*0180*/ 	.word	0x0500000f


	//   ....[49]....
        /*0184*/ 	.word	0x0500000f


	//   ....[50]....
        /*0188*/ 	.word	0x0500000f


	//   ....[51]....
        /*018c*/ 	.word	0x0500000f


	//   ....[52]....
        /*0190*/ 	.word	0x0500000f


	//   ....[53]....
        /*0194*/ 	.word	0x0500000f


	//   ....[54]....
        /*0198*/ 	.word	0x0500000f


	//   ....[55]....
        /*019c*/ 	.word	0x0500000f


	//   ....[56]....
        /*01a0*/ 	.word	0x0500000f


	//   ....[57]....
        /*01a4*/ 	.word	0x0500000f


	//   ....[58]....
        /*01a8*/ 	.word	0x0500000f


	//   ....[59]....
        /*01ac*/ 	.word	0x0500000f


	//   ....[60]....
        /*01b0*/ 	.word	0x0500000f


	//   ....[61]....
        /*01b4*/ 	.word	0x0500000f


	//   ....[62]....
        /*01b8*/ 	.word	0x0500000f


	//   ....[63]....
        /*01bc*/ 	.word	0x0500000f


	//   ....[64]....
        /*01c0*/ 	.word	0x0500000f


	//----- nvinfo : EIATTR_COOP_GROUP_INSTR_OFFSETS
	.align		4
.L_867:
        /*01c4*/ 	.byte	0x04, 0x28
        /*01c6*/ 	.short	(.L_869 - .L_868)


	//   ....[0]....
.L_868:
        /*01c8*/ 	.word	0x00000070


	//   ....[1]....
        /*01cc*/ 	.word	0x00000140


	//   ....[2]....
        /*01d0*/ 	.word	0x00000190


	//   ....[3]....
        /*01d4*/ 	.word	0x000003c0


	//   ....[4]....
        /*01d8*/ 	.word	0x00000520


	//   ....[5]....
        /*01dc*/ 	.word	0x00000640


	//   ....[6]....
        /*01e0*/ 	.word	0x000007a0


	//   ....[7]....
        /*01e4*/ 	.word	0x00001160


	//   ....[8]....
        /*01e8*/ 	.word	0x000050a0


	//   ....[9]....
        /*01ec*/ 	.word	0x000050e0


	//   ....[10]....
        /*01f0*/ 	.word	0x000058a0


	//   ....[11]....
        /*01f4*/ 	.word	0x000058f0


	//   ....[12]....
        /*01f8*/ 	.word	0x0000a240


	//   ....[13]....
        /*01fc*/ 	.word	0x0000a2a0


	//   ....[14]....
        /*0200*/ 	.word	0x0000ad70


	//   ....[15]....
        /*0204*/ 	.word	0x0000add0


	//   ....[16]....
        /*0208*/ 	.word	0x0000c4c0


	//   ....[17]....
        /*020c*/ 	.word	0x0000c500


	//   ....[18]....
        /*0210*/ 	.word	0x0000c580


	//   ....[19]....
        /*0214*/ 	.word	0x0000c5c0


	//   ....[20]....
        /*0218*/ 	.word	0x0000d630


	//   ....[21]....
        /*021c*/ 	.word	0x0000d670


	//   ....[22]....
        /*0220*/ 	.word	0x0000d6b0


	//   ....[23]....
        /*0224*/ 	.word	0x0000d6e0


	//   ....[24]....
        /*0228*/ 	.word	0x0000d710


	//   ....[25]....
        /*022c*/ 	.word	0x0000d720


	//   ....[26]....
        /*0230*/ 	.word	0x0000dd70


	//   ....[27]....
        /*0234*/ 	.word	0x0000dd80


	//   ....[28]....
        /*0238*/ 	.word	0x0000e7f0


	//   ....[29]....
        /*023c*/ 	.word	0x0000f250


	//   ....[30]....
        /*0240*/ 	.word	0x0000fbd0


	//   ....[31]....
        /*0244*/ 	.word	0x0000fbe0


	//   ....[32]....
        /*0248*/ 	.word	0x0000fbf0


	//   ....[33]....
        /*024c*/ 	.word	0x0000fc40


	//   ....[34]....
        /*0250*/ 	.word	0x0000fcd0


	//   ....[35]....
        /*0254*/ 	.word	0x0000fce0


	//   ....[36]....
        /*0258*/ 	.word	0x0000fd70


	//   ....[37]....
        /*025c*/ 	.word	0x0000fda0


	//   ....[38]....
        /*0260*/ 	.word	0x0000fe00


	//   ....[39]....
        /*0264*/ 	.word	0x0000fe30


	//   ....[40]....
        /*0268*/ 	.word	0x0000feb0


	//   ....[41]....
        /*026c*/ 	.word	0x0000fee0


	//   ....[42]....
        /*0270*/ 	.word	0x0000ff40


	//   ....[43]....
        /*0274*/ 	.word	0x0000ff80


	//   ....[44]....
        /*0278*/ 	.word	0x00010000


	//   ....[45]....
        /*027c*/ 	.word	0x00010040


	//   ....[46]....
        /*0280*/ 	.word	0x00012050


	//   ....[47]....
        /*0284*/ 	.word	0x00012510


	//   ....[48]....
        /*0288*/ 	.word	0x00012690


	//   ....[49]....
        /*028c*/ 	.word	0x000126e0


	//   ....[50]....
        /*0290*/ 	.word	0x00012810


	//   ....[51]....
        /*0294*/ 	.word	0x00012880


	//   ....[52]....
        /*0298*/ 	.word	0x00012970


	//   ....[53]....
        /*029c*/ 	.word	0x000129e0


	//   ....[54]....
        /*02a0*/ 	.word	0x00012ad0


	//   ....[55]....
        /*02a4*/ 	.word	0x00012b40


	//   ....[56]....
        /*02a8*/ 	.word	0x00012c30


	//   ....[57]....
        /*02ac*/ 	.word	0x00012ca0


	//   ....[58]....
        /*02b0*/ 	.word	0x00012d90


	//   ....[59]....
        /*02b4*/ 	.word	0x00012e00


	//   ....[60]....
        /*02b8*/ 	.word	0x00012ef0


	//   ....[61]....
        /*02bc*/ 	.word	0x00012f50


	//   ....[62]....
        /*02c0*/ 	.word	0x00013030


	//   ....[63]....
        /*02c4*/ 	.word	0x00013080


	//   ....[64]....
        /*02c8*/ 	.word	0x00013480


	//----- nvinfo : EIATTR_REG_RECONFIG
	.align		4
.L_869:
        /*02cc*/ 	.byte	0x01, 0x54
	.zero		2


	//----- nvinfo : EIATTR_SYSCALL_OFFSETS
	.align		4
        /*02d0*/ 	.byte	0x04, 0x46
        /*02d2*/ 	.short	(.L_871 - .L_870)


	//   ....[0]....
.L_870:
        /*02d4*/ 	.word	0x00001340


	//   ....[1]....
        /*02d8*/ 	.word	0x0000eed0


	//   ....[2]....
        /*02dc*/ 	.word	0x0000f010


	//   ....[3]....
        /*02e0*/ 	.word	0x0000f100


	//   ....[4]....
        /*02e4*/ 	.word	0x0000f7f0


	//----- nvinfo : EIATTR_MBARRIER_INSTR_OFFSETS
	.align		4
.L_871:
        /*02e8*/ 	.byte	0x04, 0x39
        /*02ea*/ 	.short	(.L_873 - .L_872)


	//   ....[0]....
.L_872:
        /*02ec*/ 	.word	0x00000270
        /*02f0*/ 	.word	0x000000ff
        /*02f4*/ 	.word	0x00034800
        /*02f8*/ 	.short	0x0100
        /*02fa*/ 	.byte	0x08
	.zero		1


	//   ....[1]....
        /*02fc*/ 	.word	0x00000280
        /*0300*/ 	.word	0x000000ff
        /*0304*/ 	.word	0x00034820
        /*0308*/ 	.short	0x0100
        /*030a*/ 	.byte	0x08
	.zero		1


	//   ....[2]....
        /*030c*/ 	.word	0x00000370
        /*0310*/ 	.word	0x000000ff
        /*0314*/ 	.word	0x00034830
        /*0318*/ 	.short	0x0100
        /*031a*/ 	.byte	0x08
	.zero		1


	//   ....[3]....
        /*031c*/ 	.word	0x00000380
        /*0320*/ 	.word	0x000000ff
        /*0324*/ 	.word	0x00034840
        /*0328*/ 	.short	0x0100
        /*032a*/ 	.byte	0x08
	.zero		1


	//   ....[4]....
        /*032c*/ 	.word	0x00000390
        /*0330*/ 	.word	0x000000ff
        /*0334*/ 	.word	0x00034838
        /*0338*/ 	.short	0x0100
        /*033a*/ 	.byte	0x08
	.zero		1


	//   ....[5]....
        /*033c*/ 	.word	0x000003a0
        /*0340*/ 	.word	0x000000ff
        /*0344*/ 	.word	0x00034848
        /*0348*/ 	.short	0x0100
        /*034a*/ 	.byte	0x08
	.zero		1


	//   ....[6]....
        /*034c*/ 	.word	0x000004d0
        /*0350*/ 	.word	0x000000ff
        /*0354*/ 	.word	0x00034850
        /*0358*/ 	.short	0x0100
        /*035a*/ 	.byte	0x08
	.zero		1


	//   ....[7]....
        /*035c*/ 	.word	0x000004e0
        /*0360*/ 	.word	0x000000ff
        /*0364*/ 	.word	0x00034860
        /*0368*/ 	.short	0x0100
        /*036a*/ 	.byte	0x08
	.zero		1


	//   ....[8]....
        /*036c*/ 	.word	0x000004f0
        /*0370*/ 	.word	0x000000ff
        /*0374*/ 	.word	0x00034858
        /*0378*/ 	.short	0x0100
        /*037a*/ 	.byte	0x08
	.zero		1


	//   ....[9]....
        /*037c*/ 	.word	0x00000500
        /*0380*/ 	.word	0x000000ff
        /*0384*/ 	.word	0x00034868
        /*0388*/ 	.short	0x0100
        /*038a*/ 	.byte	0x08
	.zero		1


	//   ....[10]....
        /*038c*/ 	.word	0x000005f0
        /*0390*/ 	.word	0x000000ff
        /*0394*/ 	.word	0x00034870
        /*0398*/ 	.short	0x0100
        /*039a*/ 	.byte	0x06
	.zero		1


	//   ....[11]....
        /*039c*/ 	.word	0x00000600
        /*03a0*/ 	.word	0x000000ff
        /*03a4*/ 	.word	0x00034880
        /*03a8*/ 	.short	0x0100
        /*03aa*/ 	.byte	0x06
	.zero		1


	//   ....[12]....
        /*03ac*/ 	.word	0x00000610
        /*03b0*/ 	.word	0x000000ff
        /*03b4*/ 	.word	0x00034878
        /*03b8*/ 	.short	0x0100
        /*03ba*/ 	.byte	0x06
	.zero		1


	//   ....[13]....
        /*03bc*/ 	.word	0x00000620
        /*03c0*/ 	.word	0x000000ff
        /*03c4*/ 	.word	0x00034888
        /*03c8*/ 	.short	0x0100
        /*03ca*/ 	.byte	0x06
	.zero		1


	//   ....[14]....
        /*03cc*/ 	.word	0x00000750
        /*03d0*/ 	.word	0x000000ff
        /*03d4*/ 	.word	0x00034890
        /*03d8*/ 	.short	0x0100
        /*03da*/ 	.byte	0x08
	.zero		1


	//   ....[15]....
        /*03dc*/ 	.word	0x00000760
        /*03e0*/ 	.word	0x000000ff
        /*03e4*/ 	.word	0x000348a0
        /*03e8*/ 	.short	0x0100
        /*03ea*/ 	.byte	0x08
	.zero		1


	//   ....[16]....
        /*03ec*/ 	.word	0x00000770
        /*03f0*/ 	.word	0x000000ff
        /*03f4*/ 	.word	0x00034898
        /*03f8*/ 	.short	0x0100
        /*03fa*/ 	.byte	0x08
	.zero		1


	//   ....[17]....
        /*03fc*/ 	.word	0x00000780
        /*0400*/ 	.word	0x000000ff
        /*0404*/ 	.word	0x000348a8
        /*0408*/ 	.short	0x0100
        /*040a*/ 	.byte	0x08
	.zero		1


	//   ....[18]....
        /*040c*/ 	.word	0x000008b0
        /*0410*/ 	.word	0x000000ff
        /*0414*/ 	.word	0x000348b0
        /*0418*/ 	.short	0x0100
        /*041a*/ 	.byte	0x08
	.zero		1


	//   ....[19]....
        /*041c*/ 	.word	0x000008c0
        /*0420*/ 	.word	0x000000ff
        /*0424*/ 	.word	0x000348c0
        /*0428*/ 	.short	0x0100
        /*042a*/ 	.byte	0x08
	.zero		1


	//   ....[20]....
        /*042c*/ 	.word	0x000008d0
        /*0430*/ 	.word	0x000000ff
        /*0434*/ 	.word	0x000348b8
        /*0438*/ 	.short	0x0100
        /*043a*/ 	.byte	0x08
	.zero		1


	//   ....[21]....
        /*043c*/ 	.word	0x000008e0
        /*0440*/ 	.word	0x000000ff
        /*0444*/ 	.word	0x000348c8
        /*0448*/ 	.short	0x0100
        /*044a*/ 	.byte	0x08
	.zero		1


	//   ....[22]....
        /*044c*/ 	.word	0x00001370
        /*0450*/ 	.word	0x000000ff
        /*0454*/ 	.word	0x00034800
        /*0458*/ 	.short	0x010a
        /*045a*/ 	.byte	0x04
	.zero		1


	//   ....[23]....
        /*045c*/ 	.word	0x00001410
        /*0460*/ 	.word	0x000000ff
        /*0464*/ 	.word	0x00034830
        /*0468*/ 	.short	0x010a
        /*046a*/ 	.byte	0x04
	.zero		1


	//   ....[24]....
        /*046c*/ 	.word	0x000014a0
        /*0470*/ 	.word	0x000000ff
        /*0474*/ 	.word	0x00034830
        /*0478*/ 	.short	0x010a
        /*047a*/ 	.byte	0x04
	.zero		1


	//   ....[25]....
        /*047c*/ 	.word	0x00006030
        /*0480*/ 	.word	0x00000005
        /*0484*/ 	.word	0x00000000
        /*0488*/ 	.short	0x0101
        /*048a*/ 	.byte	0x3f
	.zero		1


	//   ....[26]....
        /*048c*/ 	.word	0x00006f20
        /*0490*/ 	.word	0x00000009
        /*0494*/ 	.word	0x00034830
        /*0498*/ 	.short	0x010a
        /*049a*/ 	.byte	0x3f
	.zero		1


	//   ....[27]....
        /*049c*/ 	.word	0x00006f60
        /*04a0*/ 	.word	0x00000009
        /*04a4*/ 	.word	0x00034830
        /*04a8*/ 	.short	0x010a
        /*04aa*/ 	.byte	0x3f
	.zero		1


	//   ....[28]....
        /*04ac*/ 	.word	0x00009520
        /*04b0*/ 	.word	0x000000ff
        /*04b4*/ 	.word	0x00034850
        /*04b8*/ 	.short	0x010a
        /*04ba*/ 	.byte	0x06
	.zero		1


	//   ....[29]....
        /*04bc*/ 	.word	0x00009560
        /*04c0*/ 	.word	0x000000ff
        /*04c4*/ 	.word	0x00034850
        /*04c8*/ 	.short	0x010a
        /*04ca*/ 	.byte	0x06
	.zero		1


	//   ....[30]....
        /*04cc*/ 	.word	0x0000b610
        /*04d0*/ 	.word	0x00000074
        /*04d4*/ 	.word	0x00000000
        /*04d8*/ 	.short	0x0101
        /*04da*/ 	.byte	0x3f
	.zero		1


	//   ....[31]....
        /*04dc*/ 	.word	0x0000b6c0
        /*04e0*/ 	.word	0x00000076
        /*04e4*/ 	.word	0x00000000
        /*04e8*/ 	.short	0x0101
        /*04ea*/ 	.byte	0x3f
	.zero		1


	//   ....[32]....
        /*04ec*/ 	.word	0x0000c420
        /*04f0*/ 	.word	0x0000000b
        /*04f4*/ 	.word	0x00034850
        /*04f8*/ 	.short	0x010a
        /*04fa*/ 	.byte	0x3f
	.zero		1


	//   ....[33]....
        /*04fc*/ 	.word	0x0000c460
        /*0500*/ 	.word	0x0000000b
        /*0504*/ 	.word	0x00034850
        /*0508*/ 	.short	0x010a
        /*050a*/ 	.byte	0x3f
	.zero		1


	//   ....[34]....
        /*050c*/ 	.word	0x0000cb00
        /*0510*/ 	.word	0x00000005
        /*0514*/ 	.word	0x00000000
        /*0518*/ 	.short	0x0101
        /*051a*/ 	.byte	0x3f
	.zero		1


	//   ....[35]....
        /*051c*/ 	.word	0x0000d700
        /*0520*/ 	.word	0x000000ff
        /*0524*/ 	.word	0x00000000
        /*0528*/ 	.short	0x0101
        /*052a*/ 	.byte	0x04
	.zero		1


	//   ....[36]....
        /*052c*/ 	.word	0x0000f470
        /*0530*/ 	.word	0x000000ff
        /*0534*/ 	.word	0x00034840
        /*0538*/ 	.short	0x010a
        /*053a*/ 	.byte	0x26
	.zero		1


	//   ....[37]....
        /*053c*/ 	.word	0x00010140
        /*0540*/ 	.word	0x000000ff
        /*0544*/ 	.word	0x00034800
        /*0548*/ 	.short	0x0107
        /*054a*/ 	.byte	0x26
	.zero		1


	//   ....[38]....
        /*054c*/ 	.word	0x000101b0
        /*0550*/ 	.word	0x000000ff
        /*0554*/ 	.word	0x00034800
        /*0558*/ 	.short	0x0101
        /*055a*/ 	.byte	0x26
	.zero		1


	//   ....[39]....
        /*055c*/ 	.word	0x000101c0
        /*0560*/ 	.word	0x000000ff
        /*0564*/ 	.word	0x00034820
        /*0568*/ 	.short	0x010a
        /*056a*/ 	.byte	0x26
	.zero		1


	//   ....[40]....
        /*056c*/ 	.word	0x000105e0
        /*0570*/ 	.word	0x000000ff
        /*0574*/ 	.word	0x00034848
        /*0578*/ 	.short	0x010a
        /*057a*/ 	.byte	0x26
	.zero		1


	//   ....[41]....
        /*057c*/ 	.word	0x000108a0
        /*0580*/ 	.word	0x000000ff
        /*0584*/ 	.word	0x00034860
        /*0588*/ 	.short	0x010a
        /*058a*/ 	.byte	0x26
	.zero		1


	//   ....[42]....
        /*058c*/ 	.word	0x00010db0
        /*0590*/ 	.word	0x000000ff
        /*0594*/ 	.word	0x00034840
        /*0598*/ 	.short	0x010a
        /*059a*/ 	.byte	0x26
	.zero		1


	//   ....[43]....
        /*059c*/ 	.word	0x00011090
        /*05a0*/ 	.word	0x000000ff
        /*05a4*/ 	.word	0x00034868
        /*05a8*/ 	.short	0x010a
        /*05aa*/ 	.byte	0x26
	.zero		1


	//   ....[44]....
        /*05ac*/ 	.word	0x000115f0
        /*05b0*/ 	.word	0x000000ff
        /*05b4*/ 	.word	0x00034848
        /*05b8*/ 	.short	0x010a
        /*05ba*/ 	.byte	0x26
	.zero		1


	//   ....[45]....
        /*05bc*/ 	.word	0x000118b0
        /*05c0*/ 	.word	0x000000ff
        /*05c4*/ 	.word	0x00034860
        /*05c8*/ 	.short	0x010a
        /*05ca*/ 	.byte	0x26
	.zero		1


	//   ....[46]....
        /*05cc*/ 	.word	0x00011c50
        /*05d0*/ 	.word	0x00000003
        /*05d4*/ 	.word	0x00034860
        /*05d8*/ 	.short	0x010a
        /*05da*/ 	.byte	0x3f
	.zero		1


	//   ....[47]....
        /*05dc*/ 	.word	0x00011fe0
        /*05e0*/ 	.word	0x00000002
        /*05e4*/ 	.word	0x00034820
        /*05e8*/ 	.short	0x010a
        /*05ea*/ 	.byte	0x3f
	.zero		1


	//   ....[48]....
        /*05ec*/ 	.word	0x00012180
        /*05f0*/ 	.word	0x00000006
        /*05f4*/ 	.word	0x00000000
        /*05f8*/ 	.short	0x010a
        /*05fa*/ 	.byte	0x3f
	.zero		1


	//   ....[49]....
        /*05fc*/ 	.word	0x000121f0
        /*0600*/ 	.word	0x00000003
        /*0604*/ 	.word	0x00000000
        /*0608*/ 	.short	0x010a
        /*060a*/ 	.byte	0x3f
	.zero		1


	//   ....[50]....
        /*060c*/ 	.word	0x00012250
        /*0610*/ 	.word	0x00000000
        /*0614*/ 	.word	0x00000000
        /*0618*/ 	.short	0x010a
        /*061a*/ 	.byte	0x3f
	.zero		1


	//   ....[51]....
        /*061c*/ 	.word	0x00012280
        /*0620*/ 	.word	0x00000003
        /*0624*/ 	.word	0x00000000
        /*0628*/ 	.short	0x010a
        /*062a*/ 	.byte	0x3f
	.zero		1


	//   ....[52]....
        /*062c*/ 	.word	0x00012300
        /*0630*/ 	.word	0x00000003
        /*0634*/ 	.word	0x00034800
        /*0638*/ 	.short	0x010a
        /*063a*/ 	.byte	0x3f
	.zero		1


	//   ....[53]....
        /*063c*/ 	.word	0x00012370
        /*0640*/ 	.word	0x00000003
        /*0644*/ 	.word	0x00034830
        /*0648*/ 	.short	0x010a
        /*064a*/ 	.byte	0x3f
	.zero		1


	//   ....[54]....
        /*064c*/ 	.word	0x000123c0
        /*0650*/ 	.word	0x00000009
        /*0654*/ 	.word	0x00034830
        /*0658*/ 	.short	0x010a
        /*065a*/ 	.byte	0x3f
	.zero		1


	//   ....[55]....
        /*065c*/ 	.word	0x00012420
        /*0660*/ 	.word	0x00000009
        /*0664*/ 	.word	0x00034850
        /*0668*/ 	.short	0x010a
        /*066a*/ 	.byte	0x3f
	.zero		1


	//   ....[56]....
        /*066c*/ 	.word	0x00012470
        /*0670*/ 	.word	0x0000000b
        /*0674*/ 	.word	0x00034850
        /*0678*/ 	.short	0x010a
        /*067a*/ 	.byte	0x3f
	.zero		1


	//   ....[57]....
        /*067c*/ 	.word	0x000125d0
        /*0680*/ 	.word	0x00000003
        /*0684*/ 	.word	0x00034840
        /*0688*/ 	.short	0x010a
        /*068a*/ 	.byte	0x3f
	.zero		1


	//   ....[58]....
        /*068c*/ 	.word	0x000130c0
        /*0690*/ 	.word	0x00000003
        /*0694*/ 	.word	0x00034820
        /*0698*/ 	.short	0x010a
        /*069a*/ 	.byte	0x3f
	.zero		1


	//   ....[59]....
        /*069c*/ 	.word	0x00013120
        /*06a0*/ 	.word	0x00000003
        /*06a4*/ 	.word	0x00034848
        /*06a8*/ 	.short	0x010a
        /*06aa*/ 	.byte	0x3f
	.zero		1


	//   ....[60]....
        /*06ac*/ 	.word	0x00013180
        /*06b0*/ 	.word	0x00000003
        /*06b4*/ 	.word	0x00034860
        /*06b8*/ 	.short	0x010a
        /*06ba*/ 	.byte	0x3f
	.zero		1


	//   ....[61]....
        /*06bc*/ 	.word	0x000131e0
        /*06c0*/ 	.word	0x00000003
        /*06c4*/ 	.word	0x00034840
        /*06c8*/ 	.short	0x010a
        /*06ca*/ 	.byte	0x3f
	.zero		1


	//   ....[62]....
        /*06cc*/ 	.word	0x00013240
        /*06d0*/ 	.word	0x00000003
        /*06d4*/ 	.word	0x00034868
        /*06d8*/ 	.short	0x010a
        /*06da*/ 	.byte	0x3f
	.zero		1


	//   ....[63]....
        /*06dc*/ 	.word	0x000132a0
        /*06e0*/ 	.word	0x00000003
        /*06e4*/ 	.word	0x00034848
        /*06e8*/ 	.short	0x010a
        /*06ea*/ 	.byte	0x3f
	.zero		1


	//   ....[64]....
        /*06ec*/ 	.word	0x00013300
        /*06f0*/ 	.word	0x00000003
        /*06f4*/ 	.word	0x00034860
        /*06f8*/ 	.short	0x010a
        /*06fa*/ 	.byte	0x3f
	.zero		1


	//   ....[65]....
        /*06fc*/ 	.word	0x00013350
        /*0700*/ 	.word	0x00000003
        /*0704*/ 	.word	0x00034860
        /*0708*/ 	.short	0x010a
        /*070a*/ 	.byte	0x3f
	.zero		1


	//   ....[66]....
        /*070c*/ 	.word	0x000133a0
        /*0710*/ 	.word	0x00000002
        /*0714*/ 	.word	0x00034820
        /*0718*/ 	.short	0x010a
        /*071a*/ 	.byte	0x3f
	.zero		1


	//   ....[67]....
        /*071c*/ 	.word	0x00013540
        /*0720*/ 	.word	0x00000006
        /*0724*/ 	.word	0x00000000
        /*0728*/ 	.short	0x010a
        /*072a*/ 	.byte	0x3f
	.zero		1


	//   ....[68]....
        /*072c*/ 	.word	0x00013590
        /*0730*/ 	.word	0x00000003
        /*0734*/ 	.word	0x00000000
        /*0738*/ 	.short	0x010a
        /*073a*/ 	.byte	0x3f
	.zero		1


	//   ....[69]....
        /*073c*/ 	.word	0x000135e0
        /*0740*/ 	.word	0x00000000
        /*0744*/ 	.word	0x00000000
        /*0748*/ 	.short	0x010a
        /*074a*/ 	.byte	0x3f
	.zero		1


	//----- nvinfo : EIATTR_NUM_MBARRIERS
	.align		4
.L_873:
        /*074c*/ 	.byte	0x03, 0x38
        /*074e*/ 	.short	0x0016


	//----- nvinfo : EIATTR_EXIT_INSTR_OFFSETS
	.align		4
        /*0750*/ 	.byte	0x04, 0x1c
        /*0752*/ 	.short	(.L_875 - .L_874)


	//   ....[0]....
.L_874:
        /*0754*/ 	.word	0x000122d0


	//----- nvinfo : EIATTR_MAX_THREADS
	.align		4
.L_875:
        /*0758*/ 	.byte	0x04, 0x05
        /*075a*/ 	.short	(.L_877 - .L_876)
.L_876:
        /*075c*/ 	.word	0x00000180
        /*0760*/ 	.word	0x00000001
        /*0764*/ 	.word	0x00000001


	//----- nvinfo : EIATTR_CRS_STACK_SIZE
	.align		4
.L_877:
        /*0768*/ 	.byte	0x04, 0x1e
        /*076a*/ 	.short	(.L_879 - .L_878)
.L_878:
        /*076c*/ 	.word	0x00000000


	//----- nvinfo : EIATTR_CBANK_PARAM_SIZE
	.align		4
.L_879:
        /*0770*/ 	.byte	0x03, 0x19
        /*0772*/ 	.short	0x0a70


	//----- nvinfo : EIATTR_PARAM_CBANK
	.align		4
        /*0774*/ 	.byte	0x04, 0x0a
        /*0776*/ 	.short	(.L_881 - .L_880)
	.align		4
.L_880:
        /*0778*/ 	.word	index@(.nv.constant0._ZN7cutlass13device_kernelIN5flash11enable_sm90INS1_16FlashAttnFwdSm90INS1_25CollectiveMainloopFwdSm90ILi2EN4cute5tupleIJNS5_1CILi1EEES8_S8_EEENS6_IJNS7_ILi128EEENS7_ILi176EEESA_EEELi128ENS_10bfloat16_tEfNS_4arch4Sm90ELb0ELb0ELb1ELb0ELb0ELb0ELb0ELb1ELb1ELb1ELb1ELb0EEENS1_21CollectiveEpilogueFwdINS6_IJSA_SA_SB_EEES9_SD_SF_Li256ELb0ELb1ELb1ELb0EEENS1_19SingleTileSchedulerILb0ELb1ELb1ELi128EEEEEEEEEvNT_6ParamsE)
        /*077c*/ 	.short	0x0210
        /*077e*/ 	.short	0x0a70


	//----- nvinfo : EIATTR_SW_WAR
	.align		4
.L_881:
        /*0780*/ 	.byte	0x04, 0x36
        /*0782*/ 	.short	(.L_883 - .L_882)
.L_882:
        /*0784*/ 	.word	0x00000008
.L_883:


//--------------------- .nv.info._ZN7cutlass13device_kernelIN5flash11enable_sm90INS1_16FlashAttnFwdSm90INS1_25CollectiveMainloopFwdSm90ILi2EN4cute5tupleIJNS5_1CILi1EEES8_S8_EEENS6_IJNS7_ILi128EEENS7_ILi176EEESA_EEELi128ENS_10bfloat16_tEfNS_4arch4Sm90ELb0ELb0ELb1ELb1ELb0ELb0ELb0ELb1ELb1ELb1ELb1ELb0EEENS1_21CollectiveEpilogueFwdINS6_IJSA_SA_SB_EEES9_SD_SF_Li256ELb1ELb1ELb1ELb0EEENS1_36VarlenDynamicPersistentTileSchedulerILi128ELi176ELi256ELi128ELb1ELb1ELb1ELb0ELb1ELb1EEEEEEEEEvNT_6ParamsE --------------------------
	.section	.nv.info._ZN7cutlass13device_kernelIN5flash11enable_sm90INS1_16FlashAttnFwdSm90INS1_25CollectiveMainloopFwdSm90ILi2EN4cute5tupleIJNS5_1CILi1EEES8_S8_EEENS6_IJNS7_ILi128EEENS7_ILi176EEESA_EEELi128ENS_10bfloat16_tEfNS_4arch4Sm90ELb0ELb0ELb1ELb1ELb0ELb0ELb0ELb1ELb1ELb1ELb1ELb0EEENS1_21CollectiveEpilogueFwdINS6_IJSA_SA_SB_EEES9_SD_SF_Li256ELb1ELb1ELb1ELb0EEENS1_36VarlenDynamicPersistentTileSchedulerILi128ELi176ELi256ELi128ELb1ELb1ELb1ELb0ELb1ELb1EEEEEEEEEvNT_6ParamsE,"",@"SHT_CUDA_INFO"
	.sectionflags	@""
	.align	4


	//----- nvinfo : EIATTR_CUDA_API_VERSION
	.align		4
        /*0000*/ 	.byte	0x04, 0x37
        /*0002*/ 	.short	(.L_885 - .L_884)
.L_884:
        /*0004*/ 	.word	0x00000082


	//----- nvinfo : EIATTR_KPARAM_INFO
	.align		4
.L_885:
        /*0008*/ 	.byte	0x04, 0x17
        /*000a*/ 	.short	(.L_887 - .L_886)
.L_886:
        /*000c*/ 	.word	0x00000000
        /*0010*/ 	.short	0x0000
        /*0012*/ 	.short	0x0070
        /*0014*/ 	.byte	0x00, 0xf0, 0x01, 0x2a


	//----- nvinfo : EIATTR_SPARSE_MMA_MASK
	.align		4
.L_887:
        /*0018*/ 	.byte	0x03, 0x50
        /*001a*/ 	.short	0x0000


	//----- nvinfo : EIATTR_MAXREG_COUNT
	.align		4
        /*001c*/ 	.byte	0x03, 0x1b
        /*001e*/ 	.short	0x00a8


	//----- nvinfo : EIATTR_NUM_BARRIERS
	.align		4
        /*0020*/ 	.byte	0x02, 0x4c
        /*0022*/ 	.byte	0x10
	.zero		1


	//----- nvinfo : EIATTR_EXTERNS
	.align		4
        /*0024*/ 	.byte	0x04, 0x0f
        /*0026*/ 	.short	(.L_889 - .L_888)


	//   ....[0]....
	.align		4
.L_888:
        /*0028*/ 	.word	index@(__assertfail)


	//----- nvinfo : EIATTR_ANNOTATIONS
	.align		4
.L_889:
        /*002c*/ 	.byte	0x04, 0x55
        /*002e*/ 	.short	(.L_891 - .L_890)


	//   ....[0]....
.L_890:
        /* <DEDUP_REMOVED lines=82> */


	//----- nvinfo : EIATTR_MERCURY_ISA_VERSION
	.align		4
.L_891:
        /*0538*/ 	.byte	0x03, 0x5f
        /*053a*/ 	.short	0x0101


	//----- nvinfo : EIATTR_UNUSED_LOAD_BYTE_OFFSET
	.align		4
        /*053c*/ 	.byte	0x04, 0x44
        /*053e*/ 	.short	(.L_893 - .L_892)


	//   ....[0]....
.L_892:
        /*0540*/ 	.word	0x00000a50
        /*0544*/ 	.word	0x0000fff0


	//   ....[1]....
        /*0548*/ 	.word	0x0000dc30
        /*054c*/ 	.word	0x0000fff0


	//----- nvinfo : EIATTR_INT_WARP_WIDE_INSTR_OFFSETS
	.align		4
.L_893:
        /*0550*/ 	.byte	0x04, 0x31
        /*0552*/ 	.short	(.L_895 - .L_894)


	//   ....[0]....
.L_894:
        /*0554*/ 	.word	0x00000130


	//   ....[1]....
        /*0558*/ 	.word	0x00000170


	//   ....[2]....
        /*055c*/ 	.word	0x000001e0


	//   ....[3]....
        /*0560*/ 	.word	0x00012750


	//   ....[4]....
        /*0564*/ 	.word	0x000127f0


	//   ....[5]....
        /*0568*/ 	.word	0x00015eb0


	//   ....[6]....
        /*056c*/ 	.word	0x00015f20


	//----- nvinfo : EIATTR_COOP_GROUP_MASK_REGIDS
	.align		4
.L_895:
        /*0570*/ 	.byte	0x04, 0x29
        /*0572*/ 	.short	(.L_897 - .L_896)


	//   ....[0]....
.L_896:
        /*0574*/ 	.word	0xffffffff


	//   ....[1]....
        /*0578*/ 	.word	0xffffffff


	//   ....[2]....
        /*057c*/ 	.word	0xffffffff


	//   ....[3]....
        /*0580*/ 	.word	0xffffffff


	//   ....[4]....
        /*0584*/ 	.word	0xffffffff


	//   ....[5]....
        /*0588*/ 	.word	0xffffffff


	//   ....[6]....
        /*058c*/ 	.word	0xffffffff


	//   ....[7]....
        /*0590*/ 	.word	0xffffffff


	//   ....[8]....
        /*0594*/ 	.word	0xffffffff


	//   ....[9]....
        /*0598*/ 	.word	0xffffffff


	//   ....[10]....
        /*059c*/ 	.word	0xffffffff


	//   ....[11]....
        /*05a0*/ 	.word	0xffffffff


	//   ....[12]....
        /*05a4*/ 	.word	0xffffffff


	//   ....[13]....
        /*05a8*/ 	.word	0xffffffff


	//   ....[14]....
        /*05ac*/ 	.word	0xffffffff


	//   ....[15]....
        /*05b0*/ 	.word	0xffffffff


	//   ....[16]....
        /*05b4*/ 	.word	0xffffffff


	//   ....[17]....
        /*05b8*/ 	.word	0xffffffff


	//   ....[18]....
        /*05bc*/ 	.word	0xffffffff


	//   ....[19]....
        /*05c0*/ 	.word	0xffffffff


	//   ....[20]....
        /*05c4*/ 	.word	0xffffffff


	//   ....[21]....
        /*05c8*/ 	.word	0xffffffff


	//   ....[22]....
        /*05cc*/ 	.word	0xffffffff


	//   ....[23]....
        /*05d0*/ 	.word	0xffffffff


	//   ....[24]....
        /*05d4*/ 	.word	0xffffffff


	//   ....[25]....
        /*05d8*/ 	.word	0xffffffff


	//   ....[26]....
        /*05dc*/ 	.word	0xffffffff


	//   ....[27]....
        /*05e0*/ 	.word	0xffffffff


	//   ....[28]....
        /*05e4*/ 	.word	0xffffffff


	//   ....[29]....
        /*05e8*/ 	.word	0xffffffff


	//   ....[30]....
        /*05ec*/ 	.word	0xffffffff


	//   ....[31]....
        /*05f0*/ 	.word	0xffffffff


	//   ....[32]....
        /*05f4*/ 	.word	0xffffffff


	//   ....[33]....
        /*05f8*/ 	.word	0xffffffff


	//   ....[34]....
        /*05fc*/ 	.word	0xffffffff


	//   ....[35]....
        /*0600*/ 	.word	0xffffffff


	//   ....[36]....
        /*0604*/ 	.word	0xffffffff


	//   ....[37]....
        /*0608*/ 	.word	0xffffffff


	//   ....[38]....
        /*060c*/ 	.word	0xffffffff


	//   ....[39]....
        /*0610*/ 	.word	0xffffffff


	//   ....[40]....
        /*0614*/ 	.word	0xffffffff


	//   ....[41]....
        /*0618*/ 	.word	0xffffffff


	//   ....[42]....
        /*061c*/ 	.word	0xffffffff


	//   ....[43]....
        /*0620*/ 	.word	0xffffffff


	//   ....[44]....
        /*0624*/ 	.word	0xffffffff


	//   ....[45]....
        /*0628*/ 	.word	0xffffffff


	//   ....[46]....
        /*062c*/ 	.word	0xffffffff


	//   ....[47]....
        /*0630*/ 	.word	0xffffffff


	//   ....[48]....
        /*0634*/ 	.word	0xffffffff


	//   ....[49]....
        /*0638*/ 	.word	0xffffffff


	//   ....[50]....
        /*063c*/ 	.word	0xffffffff


	//   ....[51]....
        /*0640*/ 	.word	0xffffffff


	//   ....[52]....
        /*0644*/ 	.word	0xffffffff


	//   ....[53]....
        /*0648*/ 	.word	0xffffffff


	//   ....[54]....
        /*064c*/ 	.word	0xffffffff


	//   ....[55]....
        /*0650*/ 	.word	0xffffffff


	//   ....[56]....
        /*0654*/ 	.word	0xffffffff


	//   ....[57]....
        /*0658*/ 	.word	0xffffffff


	//   ....[58]....
        /*065c*/ 	.word	0xffffffff


	//   ....[59]....
        /*0660*/ 	.word	0xffffffff


	//   ....[60]....
        /*0664*/ 	.word	0xffffffff


	//   ....[61]....
        /*0668*/ 	.word	0xffffffff


	//   ....[62]....
        /*066c*/ 	.word	0xffffffff


	//   ....[63]....
        /*0670*/ 	.word	0xffffffff


	//   ....[64]....
        /*0674*/ 	.word	0xffffffff


	//   ....[65]....
        /*0678*/ 	.word	0xffffffff


	//   ....[66]....
        /*067c*/ 	.word	0xffffffff


	//   ....[67]....
        /*0680*/ 	.word	0xffffffff


	//   ....[68]....
        /*0684*/ 	.word	0xffffffff


	//   ....[69]....
        /*0688*/ 	.word	0xffffffff


	//   ....[70]....
        /*068c*/ 	.word	0xffffffff


	//   ....[71]....
        /*0690*/ 	.word	0xffffffff


	//   ....[72]....
        /*0694*/ 	.word	0xffffffff


	//   ....[73]....
        /*0698*/ 	.word	0xffffffff


	//   ....[74]....
        /*069c*/ 	.word	0xffffffff


	//   ....[75]....
        /*06a0*/ 	.word	0xffffffff


	//   ....[76]....
        /*06a4*/ 	.word	0xffffffff


	//   ....[77]....
        /*06a8*/ 	.word	0xffffffff


	//   ....[78]....
        /*06ac*/ 	.word	0xffffffff


	//   ....[79]....
        /*06b0*/ 	.word	0xffffffff


	//   ....[80]....
        /*06b4*/ 	.word	0xffffffff


	//   ....[81]....
        /*06b8*/ 	.word	0xffffffff


	//   ....[82]....
        /*06bc*/ 	.word	0xffffffff


	//   ....[83]....
        /*06c0*/ 	.word	0xffffffff


	//   ....[84]....
        /*06c4*/ 	.word	0xffffffff


	//   ....[85]....
        /*06c8*/ 	.word	0xffffffff


	//   ....[86]....
        /*06cc*/ 	.word	0xffffffff


	//   ....[87]....
        /*06d0*/ 	.word	0xffffffff


	//   ....[88]....
        /*06d4*/ 	.word	0xffffffff


	//   ....[89]....
        /*06d8*/ 	.word	0xffffffff


	//   ....[90]....
        /*06dc*/ 	.word	0xffffffff


	//   ....[91]....
        /*06e0*/ 	.word	0xffffffff


	//   ....[92]....
        /*06e4*/ 	.word	0xffffffff


	//   ....[93]....
        /*06e8*/ 	.word	0xffffffff


	//   ....[94]....
        /*06ec*/ 	.word	0xffffffff


	//   ....[95]....
        /*06f0*/ 	.word	0xffffffff


	//   ....[96]....
        /*06f4*/ 	.word	0xffffffff


	//   ....[97]....
        /*06f8*/ 	.word	0x0500000f


	//   ....[98]....
        /*06fc*/ 	.word	0x0500000f


	//   ....[99]....
        /*0700*/ 	.word	0x0500000f


	//   ....[100]....
        /*0704*/ 	.word	0x0500000f


	//   ....[101]....
        /*0708*/ 	.word	0x0500000f


	//   ....[102]....
        /*070c*/ 	.word	0x0500000f


	//   ....[103]....
        /*0710*/ 	.word	0x0500000f


	//   ....[104]....
        /*0714*/ 	.word	0x0500000f


	//   ....[105]....
        /*0718*/ 	.word	0x0500000f


	//   ....[106]....
        /*071c*/ 	.word	0x0500000f


	//   ....[107]....
        /*0720*/ 	.word	0x0500000f


	//   ....[108]....
        /*0724*/ 	.word	0x0500000f


	//   ....[109]....
        /*0728*/ 	.word	0x0500000f


	//   ....[110]....
        /*072c*/ 	.word	0x0500000f


	//   ....[111]....
        /*0730*/ 	.word	0x0500000f


	//   ....[112]....
        /*0734*/ 	.word	0x0500000f


	//   ....[113]....
        /*0738*/ 	.word	0x0500000f


	//   ....[114]....
        /*073c*/ 	.word	0x0500000f


	//   ....[115]....
        /*0740*/ 	.word	0x0500000f


	//   ....[116]....
        /*0744*/ 	.word	0x0500000f


	//   ....[117]....
        /*0748*/ 	.word	0x0500000f


	//   ....[118]....
        /*074c*/ 	.word	0x0500000f


	//   ....[119]....
        /*0750*/ 	.word	0x0500000f


	//   ....[120]....
        /*0754*/ 	.word	0x0500000f


	//   ....[121]....
        /*0758*/ 	.word	0x0500000f


	//   ....[122]....
        /*075c*/ 	.word	0x0500000f


	//   ....[123]....
        /*0760*/ 	.word	0x0500000f


	//   ....[124]....
        /*0764*/ 	.word	0x0500000f


	//   ....[125]....
        /*0768*/ 	.word	0x0500000f


	//   ....[126]....
        /*076c*/ 	.word	0x0500000f


	//   ....[127]....
        /*0770*/ 	.word	0x0500000f


	//   ....[128]....
        /*0774*/ 	.word	0x0500000f


	//   ....[129]....
        /*0778*/ 	.word	0x0500000f


	//   ....[130]....
        /*077c*/ 	.word	0x0500000f


	//   ....[131]....
        /*0780*/ 	.word	0x0500000f


	//   ....[132]....
        /*0784*/ 	.word	0x0500000f


	//----- nvinfo : EIATTR_COOP_GROUP_INSTR_OFFSETS
	.align		4
.L_897:
        /*0788*/ 	.byte	0x04, 0x28
        /*078a*/ 	.short	(.L_899 - .L_898)


	//   ....[0]....
.L_898:
        /*078c*/ 	.word	0x00000070


	//   ....[1]....
        /*0790*/ 	.word	0x00000140


	//   ....[2]....
        /*0794*/ 	.word	0x00000190


	//   ....[3]....
        /*0798*/ 	.word	0x000003c0


	//   ....[4]....
        /*079c*/ 	.word	0x00000520


	//   ....[5]....
        /*07a0*/ 	.word	0x00000640


	//   ....[6]....
        /*07a4*/ 	.word	0x000007a0


	//   ....[7]....
        /*07a8*/ 	.word	0x00001b10


	//   ....[8]....
        /*07ac*/ 	.word	0x00005b20


	//   ....[9]....
        /*07b0*/ 	.word	0x00005b90


	//   ....[10]....
        /*07b4*/ 	.word	0x00006380


	//   ....[11]....
        /*07b8*/ 	.word	0x000063e0


	//   ....[12]....
        /*07bc*/ 	.word	0x0000ae80


	//   ....[13]....
        /*07c0*/ 	.word	0x0000aee0


	//   ....[14]....
        /*07c4*/ 	.word	0x0000bad0


	//   ....[15]....
        /*07c8*/ 	.word	0x0000bb20


	//   ....[16]....
        /*07cc*/ 	.word	0x0000d0c0


	//   ....[17]....
        /*07d0*/ 	.word	0x0000d120


	//   ....[18]....
        /*07d4*/ 	.word	0x0000d600


	//   ....[19]....
        /*07d8*/ 	.word	0x0000d620


	//   ....[20]....
        /*07dc*/ 	.word	0x0000e870


	//   ....[21]....
        /*07e0*/ 	.word	0x0000e880


	//   ....[22]....
        /*07e4*/ 	.word	0x0000e8d0


	//   ....[23]....
        /*07e8*/ 	.word	0x0000e900


	//   ....[24]....
        /*07ec*/ 	.word	0x0000f0f0


	//   ....[25]....
        /*07f0*/ 	.word	0x0000f120


	//   ....[26]....
        /*07f4*/ 	.word	0x0000f1f0


	//   ....[27]....
        /*07f8*/ 	.word	0x0000f210


	//   ....[28]....
        /*07fc*/ 	.word	0x0000f2e0


	//   ....[29]....
        /*0800*/ 	.word	0x0000f300


	//   ....[30]....
        /*0804*/ 	.word	0x0000f3e0


	//   ....[31]....
        /*0808*/ 	.word	0x0000f400


	//   ....[32]....
        /*080c*/ 	.word	0x0000f900


	//   ....[33]....
        /*0810*/ 	.word	0x0000f910


	//   ....[34]....
        /*0814*/ 	.word	0x0000fd60


	//   ....[35]....
        /*0818*/ 	.word	0x0000fd70


	//   ....[36]....
        /*081c*/ 	.word	0x00010c70


	//   ....[37]....
        /*0820*/ 	.word	0x00010c90


	//   ....[38]....
        /*0824*/ 	.word	0x00010d60


	//   ....[39]....
        /*0828*/ 	.word	0x00010d80


	//   ....[40]....
        /*082c*/ 	.word	0x00010e50


	//   ....[41]....
        /*0830*/ 	.word	0x00010e70


	//   ....[42]....
        /*0834*/ 	.word	0x00010f50


	//   ....[43]....
        /*0838*/ 	.word	0x00010f70


	//   ....[44]....
        /*083c*/ 	.word	0x000110c0


	//   ....[45]....
        /*0840*/ 	.word	0x00011300


	//   ....[46]....
        /*0844*/ 	.word	0x00011330


	//   ....[47]....
        /*0848*/ 	.word	0x00011360


	//   ....[48]....
        /*084c*/ 	.word	0x00011390


	//   ....[49]....
        /*0850*/ 	.word	0x000113c0


	//   ....[50]....
        /*0854*/ 	.word	0x000113f0


	//   ....[51]....
        /*0858*/ 	.word	0x000115a0


	//   ....[52]....
        /*085c*/ 	.word	0x000115d0


	//   ....[53]....
        /*0860*/ 	.word	0x00011600


	//   ....[54]....
        /*0864*/ 	.word	0x00011630


	//   ....[55]....
        /*0868*/ 	.word	0x00011660


	//   ....[56]....
        /*086c*/ 	.word	0x00011690


	//   ....[57]....
        /*0870*/ 	.word	0x00011720


	//   ....[58]....
        /*0874*/ 	.word	0x00011750


	//   ....[59]....
        /*0878*/ 	.word	0x00011760


	//   ....[60]....
        /*087c*/ 	.word	0x00011810


	//   ....[61]....
        /*0880*/ 	.word	0x00012d50


	//   ....[62]....
        /*0884*/ 	.word	0x000138c0


	//   ....[63]....
        /*0888*/ 	.word	0x000138f0


	//   ....[64]....
        /*088c*/ 	.word	0x00013910


	//   ....[65]....
        /*0890*/ 	.word	0x00013930


	//   ....[66]....
        /*0894*/ 	.word	0x00013a40


	//   ....[67]....
        /*0898*/ 	.word	0x00013a50


	//   ....[68]....
        /*089c*/ 	.word	0x00013ae0


	//   ....[69]....
        /*08a0*/ 	.word	0x00013af0


	//   ....[70]....
        /*08a4*/ 	.word	0x00013b80


	//   ....[71]....
        /*08a8*/ 	.word	0x00013b90


	//   ....[72]....
        /*08ac*/ 	.word	0x00013c20


	//   ....[73]....
        /*08b0*/ 	.word	0x00013c30


	//   ....[74]....
        /*08b4*/ 	.word	0x00013cc0


	//   ....[75]....
        /*08b8*/ 	.word	0x00013cd0


	//   ....[76]....
        /*08bc*/ 	.word	0x00013d20


	//   ....[77]....
        /*08c0*/ 	.word	0x00013d50


	//   ....[78]....
        /*08c4*/ 	.word	0x00016610


	//   ....[79]....
        /*08c8*/ 	.word	0x00016640


	//   ....[80]....
        /*08cc*/ 	.word	0x000166a0


	//   ....[81]....
        /*08d0*/ 	.word	0x000166d0


	//   ....[82]....
        /*08d4*/ 	.word	0x00016700


	//   ....[83]....
        /*08d8*/ 	.word	0x00016730


	//   ....[84]....
        /*08dc*/ 	.word	0x00016760


	//   ....[85]....
        /*08e0*/ 	.word	0x00016790


	//   ....[86]....
        /*08e4*/ 	.word	0x00016960


	//   ....[87]....
        /*08e8*/ 	.word	0x00016990


	//   ....[88]....
        /*08ec*/ 	.word	0x000169c0


	//   ....[89]....
        /*08f0*/ 	.word	0x000169f0


	//   ....[90]....
        /*08f4*/ 	.word	0x00016a20


	//   ....[91]....
        /*08f8*/ 	.word	0x00016a50


	//   ....[92]....
        /*08fc*/ 	.word	0x00016b10


	//   ....[93]....
        /*0900*/ 	.word	0x00016b30


	//   ....[94]....
        /*0904*/ 	.word	0x00016b40


	//   ....[95]....
        /*0908*/ 	.word	0x00016ba0


	//   ....[96]....
        /*090c*/ 	.word	0x000172c0


	//   ....[97]....
        /*0910*/ 	.word	0x000177a0


	//   ....[98]....
        /*0914*/ 	.word	0x00017970


	//   ....[99]....
        /*0918*/ 	.word	0x000179c0


	//   ....[100]....
        /*091c*/ 	.word	0x00017ae0


	//   ....[101]....
        /*0920*/ 	.word	0x00017b30


	//   ....[102]....
        /*0924*/ 	.word	0x00017c60


	//   ....[103]....
        /*0928*/ 	.word	0x00017cb0


	//   ....[104]....
        /*092c*/ 	.word	0x00017dd0


	//   ....[105]....
        /*0930*/ 	.word	0x00017e20


	//   ....[106]....
        /*0934*/ 	.word	0x00017f40


	//   ....[107]....
        /*0938*/ 	.word	0x00017f90


	//   ....[108]....
        /*093c*/ 	.word	0x000180b0


	//   ....[109]....
        /*0940*/ 	.word	0x00018100


	//   ....[110]....
        /*0944*/ 	.word	0x00018200


	//   ....[111]....
        /*0948*/ 	.word	0x00018270


	//   ....[112]....
        /*094c*/ 	.word	0x00018370


	//   ....[113]....
        /*0950*/ 	.word	0x000183c0


	//   ....[114]....
        /*0954*/ 	.word	0x000186f0


	//   ....[115]....
        /*0958*/ 	.word	0x00018790


	//   ....[116]....
        /*095c*/ 	.word	0x00018940


	//   ....[117]....
        /*0960*/ 	.word	0x000189c0


	//   ....[118]....
        /*0964*/ 	.word	0x00018a40


	//   ....[119]....
        /*0968*/ 	.word	0x00018ac0


	//   ....[120]....
        /*096c*/ 	.word	0x00018b40


	//   ....[121]....
        /*0970*/ 	.word	0x00018bd0


	//   ....[122]....
        /*0974*/ 	.word	0x00018c70


	//   ....[123]....
        /*0978*/ 	.word	0x00018d20


	//   ....[124]....
        /*097c*/ 	.word	0x00018da0


	//   ....[125]....
        /*0980*/ 	.word	0x00018e20


	//   ....[126]....
        /*0984*/ 	.word	0x00018ea0


	//   ....[127]....
        /*0988*/ 	.word	0x00018f30


	//   ....[128]....
        /*098c*/ 	.word	0x00018fb0


	//   ....[129]....
        /*0990*/ 	.word	0x00019050


	//   ....[130]....
        /*0994*/ 	.word	0x000190a0


	//   ....[131]....
        /*0998*/ 	.word	0x00019130


	//   ....[132]....
        /*099c*/ 	.word	0x00019260


	//----- nvinfo : EIATTR_REG_RECONFIG
	.align		4
.L_899:
        /*09a0*/ 	.byte	0x01, 0x54
	.zero		2


	//----- nvinfo : EIATTR_SYSCALL_OFFSETS
	.align		4
        /*09a4*/ 	.byte	0x04, 0x46
        /*09a6*/ 	.short	(.L_901 - .L_900)


	//   ....[0]....
.L_900:
        /*09a8*/ 	.word	0x00001ca0


	//   ....[1]....
        /*09ac*/ 	.word	0x00012960


	//   ....[2]....
        /*09b0*/ 	.word	0x00012ab0


	//   ....[3]....
        /*09b4*/ 	.word	0x00012bb0


	//   ....[4]....
        /*09b8*/ 	.word	0x000134a0


	//----- nvinfo : EIATTR_MBARRIER_INSTR_OFFSETS
	.align		4
.L_901:
        /*09bc*/ 	.byte	0x04, 0x39
        /*09be*/ 	.short	(.L_903 - .L_902)


	//   ....[0]....
.L_902:
        /*09c0*/ 	.word	0x00000270
        /*09c4*/ 	.word	0x000000ff
        /*09c8*/ 	.word	0x00034800
        /*09cc*/ 	.short	0x0100
        /*09ce*/ 	.byte	0x08
	.zero		1


	//   ....[1]....
        /*09d0*/ 	.word	0x00000280
        /*09d4*/ 	.word	0x000000ff
        /*09d8*/ 	.word	0x00034820
        /*09dc*/ 	.short	0x0100
        /*09de*/ 	.byte	0x08
	.zero		1


	//   ....[2]....
        /*09e0*/ 	.word	0x00000370
        /*09e4*/ 	.word	0x000000ff
        /*09e8*/ 	.word	0x00034830
        /*09ec*/ 	.short	0x0100
        /*09ee*/ 	.byte	0x08
	.zero		1


	//   ....[3]....
        /*09f0*/ 	.word	0x00000380
        /*09f4*/ 	.word	0x000000ff
        /*09f8*/ 	.word	0x00034840
        /*09fc*/ 	.short	0x0100
        /*09fe*/ 	.byte	0x08
	.zero		1


	//   ....[4]....
        /*0a00*/ 	.word	0x00000390
        /*0a04*/ 	.word	0x000000ff
        /*0a08*/ 	.word	0x00034838
        /*0a0c*/ 	.short	0x0100
        /*0a0e*/ 	.byte	0x08
	.zero		1


	//   ....[5]....
        /*0a10*/ 	.word	0x000003a0
        /*0a14*/ 	.word	0x000000ff
        /*0a18*/ 	.word	0x00034848
        /*0a1c*/ 	.short	0x0100
        /*0a1e*/ 	.byte	0x08
	.zero		1


	//   ....[6]....
        /*0a20*/ 	.word	0x000004d0
        /*0a24*/ 	.word	0x000000ff
        /*0a28*/ 	.word	0x00034850
        /*0a2c*/ 	.short	0x0100
        /*0a2e*/ 	.byte	0x08
	.zero		1


	//   ....[7]....
        /*0a30*/ 	.word	0x000004e0
        /*0a34*/ 	.word	0x000000ff
        /*0a38*/ 	.word	0x00034860
        /*0a3c*/ 	.short	0x0100
        /*0a3e*/ 	.byte	0x08
	.zero		1


	//   ....[8]....
        /*0a40*/ 	.word	0x000004f0
        /*0a44*/ 	.word	0x000000ff
        /*0a48*/ 	.word	0x00034858
        /*0a4c*/ 	.short	0x0100
        /*0a4e*/ 	.byte	0x08
	.zero		1


	//   ....[9]....
        /*0a50*/ 	.word	0x00000500
        /*0a54*/ 	.word	0x000000ff
        /*0a58*/ 	.word	0x00034868
        /*0a5c*/ 	.short	0x0100
        /*0a5e*/ 	.byte	0x08
	.zero		1


	//   ....[10]....
        /*0a60*/ 	.word	0x000005f0
        /*0a64*/ 	.word	0x000000ff
        /*0a68*/ 	.word	0x00034870
        /*0a6c*/ 	.short	0x0100
        /*0a6e*/ 	.byte	0x06
	.zero		1


	//   ....[11]....
        /*0a70*/ 	.word	0x00000600
        /*0a74*/ 	.word	0x000000ff
        /*0a78*/ 	.word	0x00034880
        /*0a7c*/ 	.short	0x0100
        /*0a7e*/ 	.byte	0x06
	.zero		1


	//   ....[12]....
        /*0a80*/ 	.word	0x00000610
        /*0a84*/ 	.word	0x000000ff
        /*0a88*/ 	.word	0x00034878
        /*0a8c*/ 	.short	0x0100
        /*0a8e*/ 	.byte	0x06
	.zero		1


	//   ....[13]....
        /*0a90*/ 	.word	0x00000620
        /*0a94*/ 	.word	0x000000ff
        /*0a98*/ 	.word	0x00034888
        /*0a9c*/ 	.short	0x0100
        /*0a9e*/ 	.byte	0x06
	.zero		1


	//   ....[14]....
        /*0aa0*/ 	.word	0x00000750
        /*0aa4*/ 	.word	0x000000ff
        /*0aa8*/ 	.word	0x00034890
        /*0aac*/ 	.short	0x0100
        /*0aae*/ 	.byte	0x08
	.zero		1


	//   ....[15]....
        /*0ab0*/ 	.word	0x00000760
        /*0ab4*/ 	.word	0x000000ff
        /*0ab8*/ 	.word	0x000348a0
        /*0abc*/ 	.short	0x0100
        /*0abe*/ 	.byte	0x08
	.zero		1


	//   ....[16]....
        /*0ac0*/ 	.word	0x00000770
        /*0ac4*/ 	.word	0x000000ff
        /*0ac8*/ 	.word	0x00034898
        /*0acc*/ 	.short	0x0100
        /*0ace*/ 	.byte	0x08
	.zero		1


	//   ....[17]....
        /*0ad0*/ 	.word	0x00000780
        /*0ad4*/ 	.word	0x000000ff
        /*0ad8*/ 	.word	0x000348a8
        /*0adc*/ 	.short	0x0100
        /*0ade*/ 	.byte	0x08
	.zero		1


	//   ....[18]....
        /*0ae0*/ 	.word	0x000008b0
        /*0ae4*/ 	.word	0x000000ff
        /*0ae8*/ 	.word	0x000348b0
        /*0aec*/ 	.short	0x0100
        /*0aee*/ 	.byte	0x08
	.zero		1


	//   ....[19]....
        /*0af0*/ 	.word	0x000008c0
        /*0af4*/ 	.word	0x000000ff
        /*0af8*/ 	.word	0x000348c0
        /*0afc*/ 	.short	0x0100
        /*0afe*/ 	.byte	0x08
	.zero		1


	//   ....[20]....
        /*0b00*/ 	.word	0x000008d0
        /*0b04*/ 	.word	0x000000ff
        /*0b08*/ 	.word	0x000348b8
        /*0b0c*/ 	.short	0x0100
        /*0b0e*/ 	.byte	0x08
	.zero		1


	//   ....[21]....
        /*0b10*/ 	.word	0x000008e0
        /*0b14*/ 	.word	0x000000ff
        /*0b18*/ 	.word	0x000348c8
        /*0b1c*/ 	.short	0x0100
        /*0b1e*/ 	.byte	0x08
	.zero		1


	//   ....[22]....
        /*0b20*/ 	.word	0x00001d60
        /*0b24*/ 	.word	0x00000000
        /*0b28*/ 	.word	0x00034800
        /*0b2c*/ 	.short	0x010a
        /*0b2e*/ 	.byte	0x3f
	.zero		1


	//   ....[23]....
        /*0b30*/ 	.word	0x00001e00
        /*0b34*/ 	.word	0x0000000a
        /*0b38*/ 	.word	0x00034830
        /*0b3c*/ 	.short	0x010a
        /*0b3e*/ 	.byte	0x3f
	.zero		1


	//   ....[24]....
        /*0b40*/ 	.word	0x00001e70
        /*0b44*/ 	.word	0x0000000a
        /*0b48*/ 	.word	0x00034830
        /*0b4c*/ 	.short	0x010a
        /*0b4e*/ 	.byte	0x3f
	.zero		1


	//   ....[25]....
        /*0b50*/ 	.word	0x00006b30
        /*0b54*/ 	.word	0x0000000b
        /*0b58*/ 	.word	0x00000000
        /*0b5c*/ 	.short	0x0101
        /*0b5e*/ 	.byte	0x3f
	.zero		1


	//   ....[26]....
        /*0b60*/ 	.word	0x000079e0
        /*0b64*/ 	.word	0x00000000
        /*0b68*/ 	.word	0x00034830
        /*0b6c*/ 	.short	0x010a
        /*0b6e*/ 	.byte	0x3f
	.zero		1


	//   ....[27]....
        /*0b70*/ 	.word	0x00007a20
        /*0b74*/ 	.word	0x00000000
        /*0b78*/ 	.word	0x00034830
        /*0b7c*/ 	.short	0x010a
        /*0b7e*/ 	.byte	0x3f
	.zero		1


	//   ....[28]....
        /*0b80*/ 	.word	0x0000a0f0
        /*0b84*/ 	.word	0x000000ff
        /*0b88*/ 	.word	0x00034850
        /*0b8c*/ 	.short	0x010a
        /*0b8e*/ 	.byte	0x06
	.zero		1


	//   ....[29]....
        /*0b90*/ 	.word	0x0000a130
        /*0b94*/ 	.word	0x000000ff
        /*0b98*/ 	.word	0x00034850
        /*0b9c*/ 	.short	0x010a
        /*0b9e*/ 	.byte	0x06
	.zero		1


	//   ....[30]....
        /*0ba0*/ 	.word	0x0000c2d0
        /*0ba4*/ 	.word	0x0000008d
        /*0ba8*/ 	.word	0x00000000
        /*0bac*/ 	.short	0x0101
        /*0bae*/ 	.byte	0x3f
	.zero		1


	//   ....[31]....
        /*0bb0*/ 	.word	0x0000c350
        /*0bb4*/ 	.word	0x0000007a
        /*0bb8*/ 	.word	0x00000000
        /*0bbc*/ 	.short	0x0101
        /*0bbe*/ 	.byte	0x3f
	.zero		1


	//   ....[32]....
        /*0bc0*/ 	.word	0x0000d000
        /*0bc4*/ 	.word	0x00000008
        /*0bc8*/ 	.word	0x00034850
        /*0bcc*/ 	.short	0x010a
        /*0bce*/ 	.byte	0x3f
	.zero		1


	//   ....[33]....
        /*0bd0*/ 	.word	0x0000d040
        /*0bd4*/ 	.word	0x00000008
        /*0bd8*/ 	.word	0x00034850
        /*0bdc*/ 	.short	0x010a
        /*0bde*/ 	.byte	0x3f
	.zero		1


	//   ....[34]....
        /*0be0*/ 	.word	0x0000d7c0
        /*0be4*/ 	.word	0x00000009
        /*0be8*/ 	.word	0x00000000
        /*0bec*/ 	.short	0x0101
        /*0bee*/ 	.byte	0x3f
	.zero		1


	//   ....[35]....
        /*0bf0*/ 	.word	0x0000f0e0
        /*0bf4*/ 	.word	0x00000012
        /*0bf8*/ 	.word	0x00000000
        /*0bfc*/ 	.short	0x0101
        /*0bfe*/ 	.byte	0x3f
	.zero		1


	//   ....[36]....
        /*0c00*/ 	.word	0x0000f650
        /*0c04*/ 	.word	0x00000012
        /*0c08*/ 	.word	0x00000000
        /*0c0c*/ 	.short	0x0101
        /*0c0e*/ 	.byte	0x3f
	.zero		1


	//   ....[37]....
        /*0c10*/ 	.word	0x00012fb0
        /*0c14*/ 	.word	0x00000000
        /*0c18*/ 	.word	0x00034840
        /*0c1c*/ 	.short	0x010a
        /*0c1e*/ 	.byte	0x3f
	.zero		1


	//   ....[38]....
        /*0c20*/ 	.word	0x00013e30
        /*0c24*/ 	.word	0x00000012
        /*0c28*/ 	.word	0x00034800
        /*0c2c*/ 	.short	0x0107
        /*0c2e*/ 	.byte	0x3f
	.zero		1


	//   ....[39]....
        /*0c30*/ 	.word	0x00013f40
        /*0c34*/ 	.word	0x00000012
        /*0c38*/ 	.word	0x00034800
        /*0c3c*/ 	.short	0x0101
        /*0c3e*/ 	.byte	0x3f
	.zero		1


	//   ....[40]....
        /*0c40*/ 	.word	0x00013f60
        /*0c44*/ 	.word	0x00000012
        /*0c48*/ 	.word	0x00034820
        /*0c4c*/ 	.short	0x010a
        /*0c4e*/ 	.byte	0x3f
	.zero		1


	//   ....[41]....
        /*0c50*/ 	.word	0x00014330
        /*0c54*/ 	.word	0x00000003
        /*0c58*/ 	.word	0x00034840
        /*0c5c*/ 	.short	0x010a
        /*0c5e*/ 	.byte	0x3f
	.zero		1


	//   ....[42]....
        /*0c60*/ 	.word	0x000146d0
        /*0c64*/ 	.word	0x00000003
        /*0c68*/ 	.word	0x00000060
        /*0c6c*/ 	.short	0x010a
        /*0c6e*/ 	.byte	0x3f
	.zero		1


	//   ....[43]....
        /*0c70*/ 	.word	0x00014d70
        /*0c74*/ 	.word	0x00000003
        /*0c78*/ 	.word	0x00034840
        /*0c7c*/ 	.short	0x010a
        /*0c7e*/ 	.byte	0x3f
	.zero		1


	//   ....[44]....
        /*0c80*/ 	.word	0x00015110
        /*0c84*/ 	.word	0x00000002
        /*0c88*/ 	.word	0x00000060
        /*0c8c*/ 	.short	0x010a
        /*0c8e*/ 	.byte	0x3f
	.zero		1


	//   ....[45]....
        /*0c90*/ 	.word	0x000156f0
        /*0c94*/ 	.word	0x00000002
        /*0c98*/ 	.word	0x00034840
        /*0c9c*/ 	.short	0x010a
        /*0c9e*/ 	.byte	0x3f
	.zero		1


	//   ....[46]....
        /*0ca0*/ 	.word	0x00015a90
        /*0ca4*/ 	.word	0x00000002
        /*0ca8*/ 	.word	0x00000060
        /*0cac*/ 	.short	0x010a
        /*0cae*/ 	.byte	0x3f
	.zero		1


	//   ....[47]....
        /*0cb0*/ 	.word	0x00016020
        /*0cb4*/ 	.word	0x00000000
        /*0cb8*/ 	.word	0x00034860
        /*0cbc*/ 	.short	0x010a
        /*0cbe*/ 	.byte	0x3f
	.zero		1


	//   ....[48]....
        /*0cc0*/ 	.word	0x00017240
        /*0cc4*/ 	.word	0x00000000
        /*0cc8*/ 	.word	0x00034820
        /*0ccc*/ 	.short	0x010a
        /*0cce*/ 	.byte	0x3f
	.zero		1


	//   ....[49]....
        /*0cd0*/ 	.word	0x00017450
        /*0cd4*/ 	.word	0x00000006
        /*0cd8*/ 	.word	0x00000000
        /*0cdc*/ 	.short	0x010a
        /*0cde*/ 	.byte	0x3f
	.zero		1


	//   ....[50]....
        /*0ce0*/ 	.word	0x00017480
        /*0ce4*/ 	.word	0x00000007
        /*0ce8*/ 	.word	0x00000000
        /*0cec*/ 	.short	0x010a
        /*0cee*/ 	.byte	0x3f
	.zero		1


	//   ....[51]....
        /*0cf0*/ 	.word	0x000174e0
        /*0cf4*/ 	.word	0x00000004
        /*0cf8*/ 	.word	0x00000000
        /*0cfc*/ 	.short	0x010a
        /*0cfe*/ 	.byte	0x3f
	.zero		1


	//   ....[52]....
        /*0d00*/ 	.word	0x00017510
        /*0d04*/ 	.word	0x00000003
        /*0d08*/ 	.word	0x00000000
        /*0d0c*/ 	.short	0x010a
        /*0d0e*/ 	.byte	0x3f
	.zero		1


	//   ....[53]....
        /*0d10*/ 	.word	0x00017570
        /*0d14*/ 	.word	0x00000000
        /*0d18*/ 	.word	0x00034800
        /*0d1c*/ 	.short	0x010a
        /*0d1e*/ 	.byte	0x3f
	.zero		1


	//   ....[54]....
        /*0d20*/ 	.word	0x000175c0
        /*0d24*/ 	.word	0x0000000a
        /*0d28*/ 	.word	0x00034830
        /*0d2c*/ 	.short	0x010a
        /*0d2e*/ 	.byte	0x3f
	.zero		1


	//   ....[55]....
        /*0d30*/ 	.word	0x00017610
        /*0d34*/ 	.word	0x00000000
        /*0d38*/ 	.word	0x00034830
        /*0d3c*/ 	.short	0x010a
        /*0d3e*/ 	.byte	0x3f
	.zero		1


	//   ....[56]....
        /*0d40*/ 	.word	0x00017670
        /*0d44*/ 	.word	0x0000000f
        /*0d48*/ 	.word	0x00034850
        /*0d4c*/ 	.short	0x010a
        /*0d4e*/ 	.byte	0x3f
	.zero		1


	//   ....[57]....
        /*0d50*/ 	.word	0x000176c0
        /*0d54*/ 	.word	0x00000008
        /*0d58*/ 	.word	0x00034850
        /*0d5c*/ 	.short	0x010a
        /*0d5e*/ 	.byte	0x3f
	.zero		1


	//   ....[58]....
        /*0d60*/ 	.word	0x00017860
        /*0d64*/ 	.word	0x00000000
        /*0d68*/ 	.word	0x00034840
        /*0d6c*/ 	.short	0x010a
        /*0d6e*/ 	.byte	0x3f
	.zero		1


	//   ....[59]....
        /*0d70*/ 	.word	0x00018400
        /*0d74*/ 	.word	0x00000012
        /*0d78*/ 	.word	0x00034820
        /*0d7c*/ 	.short	0x010a
        /*0d7e*/ 	.byte	0x3f
	.zero		1


	//   ....[60]....
        /*0d80*/ 	.word	0x00018450
        /*0d84*/ 	.word	0x00000003
        /*0d88*/ 	.word	0x00034840
        /*0d8c*/ 	.short	0x010a
        /*0d8e*/ 	.byte	0x3f
	.zero		1


	//   ....[61]....
        /*0d90*/ 	.word	0x000184a0
        /*0d94*/ 	.word	0x00000003
        /*0d98*/ 	.word	0x00000060
        /*0d9c*/ 	.short	0x010a
        /*0d9e*/ 	.byte	0x3f
	.zero		1


	//   ....[62]....
        /*0da0*/ 	.word	0x000184f0
        /*0da4*/ 	.word	0x00000003
        /*0da8*/ 	.word	0x00034840
        /*0dac*/ 	.short	0x010a
        /*0dae*/ 	.byte	0x3f
	.zero		1


	//   ....[63]....
        /*0db0*/ 	.word	0x00018540
        /*0db4*/ 	.word	0x00000002
        /*0db8*/ 	.word	0x00000060
        /*0dbc*/ 	.short	0x010a
        /*0dbe*/ 	.byte	0x3f
	.zero		1


	//   ....[64]....
        /*0dc0*/ 	.word	0x00018590
        /*0dc4*/ 	.word	0x00000002
        /*0dc8*/ 	.word	0x00034840
        /*0dcc*/ 	.short	0x010a
        /*0dce*/ 	.byte	0x3f
	.zero		1


	//   ....[65]....
        /*0dd0*/ 	.word	0x000185e0
        /*0dd4*/ 	.word	0x00000002
        /*0dd8*/ 	.word	0x00000060
        /*0ddc*/ 	.short	0x010a
        /*0dde*/ 	.byte	0x3f
	.zero		1


	//   ....[66]....
        /*0de0*/ 	.word	0x00018630
        /*0de4*/ 	.word	0x00000000
        /*0de8*/ 	.word	0x00034860
        /*0dec*/ 	.short	0x010a
        /*0dee*/ 	.byte	0x3f
	.zero		1


	//   ....[67]....
        /*0df0*/ 	.word	0x00019180
        /*0df4*/ 	.word	0x00000000
        /*0df8*/ 	.word	0x00034820
        /*0dfc*/ 	.short	0x010a
        /*0dfe*/ 	.byte	0x3f
	.zero		1


	//   ....[68]....
        /*0e00*/ 	.word	0x00019320
        /*0e04*/ 	.word	0x00000006
        /*0e08*/ 	.word	0x00000000
        /*0e0c*/ 	.short	0x010a
        /*0e0e*/ 	.byte	0x3f
	.zero		1


	//   ....[69]....
        /*0e10*/ 	.word	0x00019370
        /*0e14*/ 	.word	0x00000007
        /*0e18*/ 	.word	0x00000000
        /*0e1c*/ 	.short	0x010a
        /*0e1e*/ 	.byte	0x3f
	.zero		1


	//   ....[70]....
        /*0e20*/ 	.word	0x000193c0
        /*0e24*/ 	.word	0x00000004
        /*0e28*/ 	.word	0x00000000
        /*0e2c*/ 	.short	0x010a
        /*0e2e*/ 	.byte	0x3f
	.zero		1


	//----- nvinfo : EIATTR_NUM_MBARRIERS
	.align		4
.L_903:
        /*0e30*/ 	.byte	0x03, 0x38
        /*0e32*/ 	.short	0x0016


	//----- nvinfo : EIATTR_EXIT_INSTR_OFFSETS
	.align		4
        /*0e34*/ 	.byte	0x04, 0x1c
        /*0e36*/ 	.short	(.L_905 - .L_904)


	//   ....[0]....
.L_904:
        /*0e38*/ 	.word	0x00000a90


	//   ....[1]....
        /*0e3c*/ 	.word	0x00011070


	//   ....[2]....
        /*0e40*/ 	.word	0x00017560


	//----- nvinfo : EIATTR_MAX_THREADS
	.align		4
.L_905:
        /*0e44*/ 	.byte	0x04, 0x05
        /*0e46*/ 	.short	(.L_907 - .L_906)
.L_906:
        /*0e48*/ 	.word	0x00000180
        /*0e4c*/ 	.word	0x00000001
        /*0e50*/ 	.word	0x00000001


	//----- nvinfo : EIATTR_CRS_STACK_SIZE
	.align		4
.L_907:
        /*0e54*/ 	.byte	0x04, 0x1e
        /*0e56*/ 	.short	(.L_909 - .L_908)
.L_908:
        /*0e58*/ 	.word	0x00000000


	//----- nvinfo : EIATTR_CBANK_PARAM_SIZE
	.align		4
.L_909:
        /*0e5c*/ 	.byte	0x03, 0x19
        /*0e5e*/ 	.short	0x0af0


	//----- nvinfo : EIATTR_PARAM_CBANK
	.align		4
        /*0e60*/ 	.byte	0x04, 0x0a
        /*0e62*/ 	.short	(.L_911 - .L_910)
	.align		4
.L_910:
        /*0e64*/ 	.word	index@(.nv.constant0._ZN7cutlass13device_kernelIN5flash11enable_sm90INS1_16FlashAttnFwdSm90INS1_25CollectiveMainloopFwdSm90ILi2EN4cute5tupleIJNS5_1CILi1EEES8_S8_EEENS6_IJNS7_ILi128EEENS7_ILi176EEESA_EEELi128ENS_10bfloat16_tEfNS_4arch4Sm90ELb0ELb0ELb1ELb1ELb0ELb0ELb0ELb1ELb1ELb1ELb1ELb0EEENS1_21CollectiveEpilogueFwdINS6_IJSA_SA_SB_EEES9_SD_SF_Li256ELb1ELb1ELb1ELb0EEENS1_36VarlenDynamicPersistentTileSchedulerILi128ELi176ELi256ELi128ELb1ELb1ELb1ELb0ELb1ELb1EEEEEEEEEvNT_6ParamsE)
        /*0e68*/ 	.short	0x0210
        /*0e6a*/ 	.short	0x0af0


	//----- nvinfo : EIATTR_SW_WAR
	.align		4
.L_911:
        /*0e6c*/ 	.byte	0x04, 0x36
        /*0e6e*/ 	.short	(.L_913 - .L_912)
.L_912:
        /*0e70*/ 	.word	0x00000008
.L_913:


//--------------------- .nv.info._ZN7cutlass13device_kernelIN5flash11enable_sm90INS1_16FlashAttnFwdSm90INS1_25CollectiveMainloopFwdSm90ILi2EN4cute5tupleIJNS5_1CILi1EEES8_S8_EEENS6_IJNS7_ILi128EEENS7_ILi176EEESA_EEELi128ENS_10bfloat16_tEfNS_4arch4Sm90ELb0ELb0ELb1ELb1ELb0ELb1ELb0ELb1ELb1ELb1ELb1ELb0EEENS1_21CollectiveEpilogueFwdINS6_IJSA_SA_SB_EEES9_SD_SF_Li256ELb1ELb1ELb1ELb0EEENS1_36VarlenDynamicPersistentTileSchedulerILi128ELi176ELi256ELi128ELb1ELb1ELb1ELb0ELb1ELb1EEEEEEEEEvNT_6ParamsE --------------------------
	.section	.nv.info._ZN7cutlass13device_kernelIN5flash11enable_sm90INS1_16FlashAttnFwdSm90INS1_25CollectiveMainloopFwdSm90ILi2EN4cute5tupleIJNS5_1CILi1EEES8_S8_EEENS6_IJNS7_ILi128EEENS7_ILi176EEESA_EEELi128ENS_10bfloat16_tEfNS_4arch4Sm90ELb0ELb0ELb1ELb1ELb0ELb1ELb0ELb1ELb1ELb1ELb1ELb0EEENS1_21CollectiveEpilogueFwdINS6_IJSA_SA_SB_EEES9_SD_SF_Li256ELb1ELb1ELb1ELb0EEENS1_36VarlenDynamicPersistentTileSchedulerILi128ELi176ELi256ELi128ELb1ELb1ELb1ELb0ELb1ELb1EEEEEEEEEvNT_6ParamsE,"",@"SHT_CUDA_INFO"
	.sectionflags	@""
	.align	4


	//----- nvinfo : EIATTR_CUDA_API_VERSION
	.align		4
        /*0000*/ 	.byte	0x04, 0x37
        /*0002*/ 	.short	(.L_915 - .L_914)
.L_914:
        /*0004*/ 	.word	0x00000082


	//----- nvinfo : EIATTR_KPARAM_INFO
	.align		4
.L_915:
        /*0008*/ 	.byte	0x04, 0x17
        /*000a*/ 	.short	(.L_917 - .L_916)
.L_916:
        /*000c*/ 	.word	0x00000000
        /*0010*/ 	.short	0x0000
        /*0012*/ 	.short	0x0070
        /*0014*/ 	.byte	0x00, 0xf0, 0x01, 0x2a


	//----- nvinfo : EIATTR_SPARSE_MMA_MASK
	.align		4
.L_917:
        /*0018*/ 	.byte	0x03, 0x50
        /*001a*/ 	.short	0x0000


	//----- nvinfo : EIATTR_MAXREG_COUNT
	.align		4
        /*001c*/ 	.byte	0x03, 0x1b
        /*001e*/ 	.short	0x00a8


	//----- nvinfo : EIATTR_NUM_BARRIERS
	.align		4
        /*0020*/ 	.byte	0x02, 0x4c
        /*0022*/ 	.byte	0x10
	.zero		1


	//----- nvinfo : EIATTR_EXTERNS
	.align		4
        /*0024*/ 	.byte	0x04, 0x0f
        /*0026*/ 	.short	(.L_919 - .L_918)


	//   ....[0]....
	.align		4
.L_918:
        /*0028*/ 	.word	index@(__assertfail)


	//----- nvinfo : EIATTR_ANNOTATIONS
	.align		4
.L_919:
        /*002c*/ 	.byte	0x04, 0x55
        /*002e*/ 	.short	(.L_921 - .L_920)


	//   ....[0]....
.L_920:
        /* <DEDUP_REMOVED lines=143> */


	//----- nvinfo : EIATTR_MERCURY_ISA_VERSION
	.align		4
.L_921:
        /*0908*/ 	.byte	0x03, 0x5f
        /*090a*/ 	.short	0x0101


	//----- nvinfo : EIATTR_UNUSED_LOAD_BYTE_OFFSET
	.align		4
        /*090c*/ 	.byte	0x04, 0x44
        /*090e*/ 	.short	(.L_923 - .L_922)


	//   ....[0]....
.L_922:
        /*0910*/ 	.word	0x00000ac0
        /*0914*/ 	.word	0x0000fff0


	//   ....[1]....
        /*0918*/ 	.word	0x0001ea20
        /*091c*/ 	.word	0x0000fff0


	//----- nvinfo : EIATTR_INT_WARP_WIDE_INSTR_OFFSETS
	.align		4
.L_923:
        /*0920*/ 	.byte	0x04, 0x31
        /*0922*/ 	.short	(.L_925 - .L_924)


	//   ....[0]....
.L_924:
        /*0924*/ 	.word	0x00000190


	//   ....[1]....
        /*0928*/ 	.word	0x000001d0


	//   ....[2]....
        /*092c*/ 	.word	0x00000240


	//   ....[3]....
        /*0930*/ 	.word	0x00024ab0


	//   ....[4]....
        /*0934*/ 	.word	0x00024b50


	//   ....[5]....
        /*0938*/ 	.word	0x00028290


	//   ....[6]....
        /*093c*/ 	.word	0x00028300


	//----- nvinfo : EIATTR_COOP_GROUP_MASK_REGIDS
	.align		4
.L_925:
        /*0940*/ 	.byte	0x04, 0x29
        /*0942*/ 	.short	(.L_927 - .L_926)


	//   ....[0]....
.L_926:
        /*0944*/ 	.word	0xffffffff


	//   ....[1]....
        /*0948*/ 	.word	0xffffffff


	//   ....[2]....
        /*094c*/ 	.word	0xffffffff


	//   ....[3]....
        /*0950*/ 	.word	0xffffffff


	//   ....[4]....
        /*0954*/ 	.word	0xffffffff


	//   ....[5]....
        /*0958*/ 	.word	0xffffffff


	//   ....[6]....
        /*095c*/ 	.word	0xffffffff


	//   ....[7]....
        /*0960*/ 	.word	0xffffffff


	//   ....[8]....
        /*0964*/ 	.word	0xffffffff


	//   ....[9]....
        /*0968*/ 	.word	0xffffffff


	//   ....[10]....
        /*096c*/ 	.word	0xffffffff


	//   ....[11]....
        /*0970*/ 	.word	0xffffffff


	//   ....[12]....
        /*0974*/ 	.word	0xffffffff


	//   ....[13]....
        /*0978*/ 	.word	0xffffffff


	//   ....[14]....
        /*097c*/ 	.word	0xffffffff


	//   ....[15]....
        /*0980*/ 	.word	0xffffffff


	//   ....[16]....
        /*0984*/ 	.word	0xffffffff


	//   ....[17]....
        /*0988*/ 	.word	0xffffffff


	//   ....[18]....
        /*098c*/ 	.word	0xffffffff


	//   ....[19]....
        /*0990*/ 	.word	0xffffffff


	//   ....[20]....
        /*0994*/ 	.word	0xffffffff


	//   ....[21]....
        /*0998*/ 	.word	0xffffffff


	//   ....[22]....
        /*099c*/ 	.word	0xffffffff


	//   ....[23]....
        /*09a0*/ 	.word	0xffffffff


	//   ....[24]....
        /*09a4*/ 	.word	0xffffffff


	//   ....[25]....
        /*09a8*/ 	.word	0xffffffff


	//   ....[26]....
        /*09ac*/ 	.word	0xffffffff


	//   ....[27]....
        /*09b0*/ 	.word	0xffffffff


	//   ....[28]....
        /*09b4*/ 	.word	0xffffffff


	//   ....[29]....
        /*09b8*/ 	.word	0xffffffff


	//   ....[30]....
        /*09bc*/ 	.word	0xffffffff


	//   ....[31]....
        /*09c0*/ 	.word	0xffffffff


	//   ....[32]....
        /*09c4*/ 	.word	0xffffffff


	//   ....[33]....
        /*09c8*/ 	.word	0xffffffff


	//   ....[34]....
        /*09cc*/ 	.word	0xffffffff


	//   ....[35]....
        /*09d0*/ 	.word	0xffffffff


	//   ....[36]....
        /*09d4*/ 	.word	0xffffffff


	//   ....[37]....
        /*09d8*/ 	.word	0xffffffff


	//   ....[38]....
        /*09dc*/ 	.word	0xffffffff


	//   ....[39]....
        /*09e0*/ 	.word	0xffffffff


	//   ....[40]....
        /*09e4*/ 	.word	0xffffffff


	//   ....[41]....
        /*09e8*/ 	.word	0xffffffff


	//   ....[42]....
        /*09ec*/ 	.word	0xffffffff


	//   ....[43]....
        /*09f0*/ 	.word	0xffffffff


	//   ....[44]....
        /*09f4*/ 	.word	0xffffffff


	//   ....[45]....
        /*09f8*/ 	.word	0xffffffff


	//   ....[46]....
        /*09fc*/ 	.word	0xffffffff


	//   ....[47]....
        /*0a00*/ 	.word	0xffffffff


	//   ....[48]....
        /*0a04*/ 	.word	0xffffffff


	//   ....[49]....
        /*0a08*/ 	.word	0xffffffff


	//   ....[50]....
        /*0a0c*/ 	.word	0xffffffff


	//   ....[51]....
        /*0a10*/ 	.word	0xffffffff


	//   ....[52]....
        /*0a14*/ 	.word	0xffffffff


	//   ....[53]....
        /*0a18*/ 	.word	0xffffffff


	//   ....[54]....
        /*0a1c*/ 	.word	0xffffffff


	//   ....[55]....
        /*0a20*/ 	.word	0xffffffff


	//   ....[56]....
        /*0a24*/ 	.word	0xffffffff


	//   ....[57]....
        /*0a28*/ 	.word	0xffffffff


	//   ....[58]....
        /*0a2c*/ 	.word	0xffffffff


	//   ....[59]....
        /*0a30*/ 	.word	0xffffffff


	//   ....[60]....
        /*0a34*/ 	.word	0xffffffff


	//   ....[61]....
        /*0a38*/ 	.word	0xffffffff


	//   ....[62]....
        /*0a3c*/ 	.word	0xffffffff


	//   ....[63]....
        /*0a40*/ 	.word	0xffffffff


	//   ....[64]....
        /*0a44*/ 	.word	0xffffffff


	//   ....[65]....
        /*0a48*/ 	.word	0xffffffff


	//   ....[66]....
        /*0a4c*/ 	.word	0xffffffff


	//   ....[67]....
        /*0a50*/ 	.word	0xffffffff


	//   ....[68]....
        /*0a54*/ 	.word	0xffffffff


	//   ....[69]....
        /*0a58*/ 	.word	0xffffffff


	//   ....[70]....
        /*0a5c*/ 	.word	0xffffffff


	//   ....[71]....
        /*0a60*/ 	.word	0xffffffff


	//   ....[72]....
        /*0a64*/ 	.word	0xffffffff


	//   ....[73]....
        /*0a68*/ 	.word	0xffffffff


	//   ....[74]....
        /*0a6c*/ 	.word	0xffffffff


	//   ....[75]....
        /*0a70*/ 	.word	0xffffffff


	//   ....[76]....
        /*0a74*/ 	.word	0xffffffff


	//   ....[77]....
        /*0a78*/ 	.word	0xffffffff


	//   ....[78]....
        /*0a7c*/ 	.word	0xffffffff


	//   ....[79]....
        /*0a80*/ 	.word	0xffffffff


	//   ....[80]....
        /*0a84*/ 	.word	0xffffffff


	//   ....[81]....
        /*0a88*/ 	.word	0xffffffff


	//   ....[82]....
        /*0a8c*/ 	.word	0xffffffff


	//   ....[83]....
        /*0a90*/ 	.word	0xffffffff


	//   ....[84]....
        /*0a94*/ 	.word	0xffffffff


	//   ....[85]....
        /*0a98*/ 	.word	0xffffffff


	//   ....[86]....
        /*0a9c*/ 	.word	0xffffffff


	//   ....[87]....
        /*0aa0*/ 	.word	0xffffffff


	//   ....[88]....
        /*0aa4*/ 	.word	0xffffffff


	//   ....[89]....
        /*0aa8*/ 	.word	0xffffffff


	//   ....[90]....
        /*0aac*/ 	.word	0xffffffff


	//   ....[91]....
        /*0ab0*/ 	.word	0xffffffff


	//   ....[92]....
        /*0ab4*/ 	.word	0xffffffff


	//   ....[93]....
        /*0ab8*/ 	.word	0xffffffff


	//   ....[94]....
        /*0abc*/ 	.word	0xffffffff


	//   ....[95]....
        /*0ac0*/ 	.word	0xffffffff


	//   ....[96]....
        /*0ac4*/ 	.word	0xffffffff


	//   ....[97]....
        /*0ac8*/ 	.word	0xffffffff


	//   ....[98]....
        /*0acc*/ 	.word	0xffffffff


	//   ....[99]....
        /*0ad0*/ 	.word	0xffffffff


	//   ....[100]....
        /*0ad4*/ 	.word	0xffffffff


	//   ....[101]....
        /*0ad8*/ 	.word	0xffffffff


	//   ....[102]....
        /*0adc*/ 	.word	0xffffffff


	//   ....[103]....
        /*0ae0*/ 	.word	0xffffffff


	//   ....[104]....
        /*0ae4*/ 	.word	0xffffffff


	//   ....[105]....
        /*0ae8*/ 	.word	0xffffffff


	//   ....[106]....
        /*0aec*/ 	.word	0x0500000f


	//   ....[107]....
        /*0af0*/ 	.word	0x0500000f


	//   ....[108]....
        /*0af4*/ 	.word	0x0500000f


	//   ....[109]....
        /*0af8*/ 	.word	0x0500000f


	//   ....[110]....
        /*0afc*/ 	.word	0x0500000f


	//   ....[111]....
        /*0b00*/ 	.word	0x0500000f


	//   ....[112]....
        /*0b04*/ 	.word	0x0500000f


	//   ....[113]....
        /*0b08*/ 	.word	0x0500000f


	//   ....[114]....
        /*0b0c*/ 	.word	0x0500000f


	//   ....[115]....
        /*0b10*/ 	.word	0x0500000f


	//   ....[116]....
        /*0b14*/ 	.word	0x0500000f


	//   ....[117]....
        /*0b18*/ 	.word	0x0500000f


	//   ....[118]....
        /*0b1c*/ 	.word	0x0500000f


	//   ....[119]....
        /*0b20*/ 	.word	0x0500000f


	//   ....[120]....
        /*0b24*/ 	.word	0x0500000f


	//   ....[121]....
        /*0b28*/ 	.word	0x0500000f


	//   ....[122]....
        /*0b2c*/ 	.word	0x0500000f


	//   ....[123]....
        /*0b30*/ 	.word	0x0500000f


	//   ....[124]....
        /*0b34*/ 	.word	0x0500000f


	//   ....[125]....
        /*0b38*/ 	.word	0x0500000f


	//   ....[126]....
        /*0b3c*/ 	.word	0x0500000f


	//   ....[127]....
        /*0b40*/ 	.word	0x0500000f


	//   ....[128]....
        /*0b44*/ 	.word	0x0500000f


	//   ....[129]....
        /*0b48*/ 	.word	0x0500000f


	//   ....[130]....
        /*0b4c*/ 	.word	0x0500000f


	//   ....[131]....
        /*0b50*/ 	.word	0x0500000f


	//   ....[132]....
        /*0b54*/ 	.word	0x0500000f


	//   ....[133]....
        /*0b58*/ 	.word	0x0500000f


	//   ....[134]....
        /*0b5c*/ 	.word	0x0500000f


	//   ....[135]....
        /*0b60*/ 	.word	0x0500000f


	//   ....[136]....
        /*0b64*/ 	.word	0x0500000f


	//   ....[137]....
        /*0b68*/ 	.word	0x0500000f


	//   ....[138]....
        /*0b6c*/ 	.word	0x0500000f


	//   ....[139]....
        /*0b70*/ 	.word	0x0500000f


	//   ....[140]....
        /*0b74*/ 	.word	0x0500000f


	//   ....[141]....
        /*0b78*/ 	.word	0x0500000f


	//   ....[142]....
        /*0b7c*/ 	.word	0x0500000f


	//   ....[143]....
        /*0b80*/ 	.word	0x0500000f


	//   ....[144]....
        /*0b84*/ 	.word	0x0500000f


	//   ....[145]....
        /*0b88*/ 	.word	0x0500000f


	//   ....[146]....
        /*0b8c*/ 	.word	0x0500000f


	//   ....[147]....
        /*0b90*/ 	.word	0x0500000f


	//   ....[148]....
        /*0b94*/ 	.word	0x0500000f


	//   ....[149]....
        /*0b98*/ 	.word	0x0500000f


	//   ....[150]....
        /*0b9c*/ 	.word	0x0500000f


	//   ....[151]....
        /*0ba0*/ 	.word	0x0500000f


	//   ....[152]....
        /*0ba4*/ 	.word	0x0500000f


	//   ....[153]....
        /*0ba8*/ 	.word	0x0500000f


	//   ....[154]....
        /*0bac*/ 	.word	0x0500000f


	//   ....[155]....
        /*0bb0*/ 	.word	0x0500000f


	//   ....[156]....
        /*0bb4*/ 	.word	0x0500000f


	//   ....[157]....
        /*0bb8*/ 	.word	0x0500000f


	//   ....[158]....
        /*0bbc*/ 	.word	0x0500000f


	//   ....[159]....
        /*0bc0*/ 	.word	0x0500000f


	//   ....[160]....
        /*0bc4*/ 	.word	0x0500000f


	//   ....[161]....
        /*0bc8*/ 	.word	0x0500000f


	//   ....[162]....
        /*0bcc*/ 	.word	0x0500000f


	//   ....[163]....
        /*0bd0*/ 	.word	0x0500000f


	//   ....[164]....
        /*0bd4*/ 	.word	0x0500000f


	//   ....[165]....
        /*0bd8*/ 	.word	0x0500000f


	//   ....[166]....
        /*0bdc*/ 	.word	0x0500000f


	//   ....[167]....
        /*0be0*/ 	.word	0x0500000f


	//   ....[168]....
        /*0be4*/ 	.word	0x0500000f


	//   ....[169]....
        /*0be8*/ 	.word	0x0500000f


	//   ....[170]....
        /*0bec*/ 	.word	0x0500000f


	//   ....[171]....
        /*0bf0*/ 	.word	0x0500000f


	//----- nvinfo : EIATTR_COOP_GROUP_INSTR_OFFSETS
	.align		4
.L_927:
        /*0bf4*/ 	.byte	0x04, 0x28
        /*0bf6*/ 	.short	(.L_929 - .L_928)


	//   ....[0]....
.L_928:
        /*0bf8*/ 	.word	0x00000070


	//   ....[1]....
        /*0bfc*/ 	.word	0x000001a0


	//   ....[2]....
        /*0c00*/ 	.word	0x000001f0


	//   ....[3]....
        /*0c04*/ 	.word	0x00000420


	//   ....[4]....
        /*0c08*/ 	.word	0x00000580


	//   ....[5]....
        /*0c0c*/ 	.word	0x000006a0


	//   ....[6]....
        /*0c10*/ 	.word	0x00000800


	//   ....[7]....
        /*0c14*/ 	.word	0x0000d100


	//   ....[8]....
        /*0c18*/ 	.word	0x0000d710


	//   ....[9]....
        /*0c1c*/ 	.word	0x0000d720


	//   ....[10]....
        /*0c20*/ 	.word	0x0000d730


	//   ....[11]....
        /*0c24*/ 	.word	0x0000d740


	//   ....[12]....
        /*0c28*/ 	.word	0x0000f1c0


	//   ....[13]....
        /*0c2c*/ 	.word	0x0000f1d0


	//   ....[14]....
        /*0c30*/ 	.word	0x0000f1e0


	//   ....[15]....
        /*0c34*/ 	.word	0x0000f1f0


	//   ....[16]....
        /*0c38*/ 	.word	0x00015940


	//   ....[17]....
        /*0c3c*/ 	.word	0x00015960


	//   ....[18]....
        /*0c40*/ 	.word	0x00015dd0


	//   ....[19]....
        /*0c44*/ 	.word	0x00015e10


	//   ....[20]....
        /*0c48*/ 	.word	0x0001be40


	//   ....[21]....
        /*0c4c*/ 	.word	0x0001bea0


	//   ....[22]....
        /*0c50*/ 	.word	0x0001c800


	//   ....[23]....
        /*0c54*/ 	.word	0x0001c8f0


	//   ....[24]....
        /*0c58*/ 	.word	0x0001e370


	//   ....[25]....
        /*0c5c*/ 	.word	0x0001e3a0


	//   ....[26]....
        /*0c60*/ 	.word	0x0001e470


	//   ....[27]....
        /*0c64*/ 	.word	0x0001e490


	//   ....[28]....
        /*0c68*/ 	.word	0x0001f5d0


	//   ....[29]....
        /*0c6c*/ 	.word	0x0001f5f0


	//   ....[30]....
        /*0c70*/ 	.word	0x0001f600


	//   ....[31]....
        /*0c74*/ 	.word	0x0001f610


	//   ....[32]....
        /*0c78*/ 	.word	0x0001fd50


	//   ....[33]....
        /*0c7c*/ 	.word	0x0001fd60


	//   ....[34]....
        /*0c80*/ 	.word	0x0001fe70


	//   ....[35]....
        /*0c84*/ 	.word	0x0001fe80


	//   ....[36]....
        /*0c88*/ 	.word	0x0001ffa0


	//   ....[37]....
        /*0c8c*/ 	.word	0x0001ffb0


	//   ....[38]....
        /*0c90*/ 	.word	0x000200d0


	//   ....[39]....
        /*0c94*/ 	.word	0x000200e0


	//   ....[40]....
        /*0c98*/ 	.word	0x000206a0


	//   ....[41]....
        /*0c9c*/ 	.word	0x000206b0


	//   ....[42]....
        /*0ca0*/ 	.word	0x00020b40


	//   ....[43]....
        /*0ca4*/ 	.word	0x00020b50


	//   ....[44]....
        /*0ca8*/ 	.word	0x000218d0


	//   ....[45]....
        /*0cac*/ 	.word	0x000218e0


	//   ....[46]....
        /*0cb0*/ 	.word	0x00021a00


	//   ....[47]....
        /*0cb4*/ 	.word	0x00021a10


	//   ....[48]....
        /*0cb8*/ 	.word	0x00021b30


	//   ....[49]....
        /*0cbc*/ 	.word	0x00021b40


	//   ....[50]....
        /*0cc0*/ 	.word	0x00021c60


	//   ....[51]....
        /*0cc4*/ 	.word	0x00021c70


	//   ....[52]....
        /*0cc8*/ 	.word	0x00021df0


	//   ....[53]....
        /*0ccc*/ 	.word	0x00022030


	//   ....[54]....
        /*0cd0*/ 	.word	0x00022060


	//   ....[55]....
        /*0cd4*/ 	.word	0x00022090


	//   ....[56]....
        /*0cd8*/ 	.word	0x000220c0


	//   ....[57]....
        /*0cdc*/ 	.word	0x000220f0


	//   ....[58]....
        /*0ce0*/ 	.word	0x00022120


	//   ....[59]....
        /*0ce4*/ 	.word	0x000222d0


	//   ....[60]....
        /*0ce8*/ 	.word	0x00022300


	//   ....[61]....
        /*0cec*/ 	.word	0x00022330


	//   ....[62]....
        /*0cf0*/ 	.word	0x00022360


	//   ....[63]....
        /*0cf4*/ 	.word	0x00022390


	//   ....[64]....
        /*0cf8*/ 	.word	0x000223c0


	//   ....[65]....
        /*0cfc*/ 	.word	0x00022450


	//   ....[66]....
        /*0d00*/ 	.word	0x00022480


	//   ....[67]....
        /*0d04*/ 	.word	0x00022490


	//   ....[68]....
        /*0d08*/ 	.word	0x00022540


	//   ....[69]....
        /*0d0c*/ 	.word	0x00023700


	//   ....[70]....
        /*0d10*/ 	.word	0x000250b0


	//   ....[71]....
        /*0d14*/ 	.word	0x00025c30


	//   ....[72]....
        /*0d18*/ 	.word	0x00025c80


	//   ....[73]....
        /*0d1c*/ 	.word	0x00025d30


	//   ....[74]....
        /*0d20*/ 	.word	0x00025d40


	//   ....[75]....
        /*0d24*/ 	.word	0x00025dd0


	//   ....[76]....
        /*0d28*/ 	.word	0x00025de0


	//   ....[77]....
        /*0d2c*/ 	.word	0x00025e70


	//   ....[78]....
        /*0d30*/ 	.word	0x00025e80


	//   ....[79]....
        /*0d34*/ 	.word	0x00025f10


	//   ....[80]....
        /*0d38*/ 	.word	0x00025f20


	//   ....[81]....
        /*0d3c*/ 	.word	0x00025fb0


	//   ....[82]....
        /*0d40*/ 	.word	0x00025fc0


	//   ....[83]....
        /*0d44*/ 	.word	0x00026050


	//   ....[84]....
        /*0d48*/ 	.word	0x00026060


	//   ....[85]....
        /*0d4c*/ 	.word	0x000260b0


	//   ....[86]....
        /*0d50*/ 	.word	0x000260e0


	//   ....[87]....
        /*0d54*/ 	.word	0x00028a40


	//   ....[88]....
        /*0d58*/ 	.word	0x00028ab0


	//   ....[89]....
        /*0d5c*/ 	.word	0x00028ae0


	//   ....[90]....
        /*0d60*/ 	.word	0x00028af0


	//   ....[91]....
        /*0d64*/ 	.word	0x00028b20


	//   ....[92]....
        /*0d68*/ 	.word	0x00028b50


	//   ....[93]....
        /*0d6c*/ 	.word	0x00028b80


	//   ....[94]....
        /*0d70*/ 	.word	0x00028bb0


	//   ....[95]....
        /*0d74*/ 	.word	0x00028d90


	//   ....[96]....
        /*0d78*/ 	.word	0x00028dc0


	//   ....[97]....
        /*0d7c*/ 	.word	0x00028df0


	//   ....[98]....
        /*0d80*/ 	.word	0x00028e20


	//   ....[99]....
        /*0d84*/ 	.word	0x00028e50


	//   ....[100]....
        /*0d88*/ 	.word	0x00028e80


	//   ....[101]....
        /*0d8c*/ 	.word	0x00028f40


	//   ....[102]....
        /*0d90*/ 	.word	0x00028f60


	//   ....[103]....
        /*0d94*/ 	.word	0x00028f70


	//   ....[104]....
        /*0d98*/ 	.word	0x00028fd0


	//   ....[105]....
        /*0d9c*/ 	.word	0x000296e0


	//   ....[106]....
        /*0da0*/ 	.word	0x00029b50


	//   ....[107]....
        /*0da4*/ 	.word	0x00029c00


	//   ....[108]....
        /*0da8*/ 	.word	0x00029c90


	//   ....[109]....
        /*0dac*/ 	.word	0x00029ce0


	//   ....[110]....
        /*0db0*/ 	.word	0x00029d30


	//   ....[111]....
        /*0db4*/ 	.word	0x00029e10


	//   ....[112]....
        /*0db8*/ 	.word	0x00029ea0


	//   ....[113]....
        /*0dbc*/ 	.word	0x00029ef0


	//   ....[114]....
        /*0dc0*/ 	.word	0x00029f40


	//   ....[115]....
        /*0dc4*/ 	.word	0x0002a150


	//   ....[116]....
        /*0dc8*/ 	.word	0x0002a1a0


	//   ....[117]....
        /*0dcc*/ 	.word	0x0002a230


	//   ....[118]....
        /*0dd0*/ 	.word	0x0002a2c0


	//   ....[119]....
        /*0dd4*/ 	.word	0x0002a350


	//   ....[120]....
        /*0dd8*/ 	.word	0x0002a3e0


	//   ....[121]....
        /*0ddc*/ 	.word	0x0002a470


	//   ....[122]....
        /*0de0*/ 	.word	0x0002a500


	//   ....[123]....
        /*0de4*/ 	.word	0x0002a580


	//   ....[124]....
        /*0de8*/ 	.word	0x0002a5d0


	//   ....[125]....
        /*0dec*/ 	.word	0x0002a660


	//   ....[126]....
        /*0df0*/ 	.word	0x0002a6f0


	//   ....[127]....
        /*0df4*/ 	.word	0x0002a770


	//   ....[128]....
        /*0df8*/ 	.word	0x0002a7c0


	//   ....[129]....
        /*0dfc*/ 	.word	0x0002a850


	//   ....[130]....
        /*0e00*/ 	.word	0x0002a8e0


	//   ....[131]....
        /*0e04*/ 	.word	0x0002a970


	//   ....[132]....
        /*0e08*/ 	.word	0x0002aa00


	//   ....[133]....
        /*0e0c*/ 	.word	0x0002aa90


	//   ....[134]....
        /*0e10*/ 	.word	0x0002ab20


	//   ....[135]....
        /*0e14*/ 	.word	0x0002abe0


	//   ....[136]....
        /*0e18*/ 	.word	0x0002aed0


	//   ....[137]....
        /*0e1c*/ 	.word	0x0002b0b0


	//   ....[138]....
        /*0e20*/ 	.word	0x0002b100


	//   ....[139]....
        /*0e24*/ 	.word	0x0002b220


	//   ....[140]....
        /*0e28*/ 	.word	0x0002b270


	//   ....[141]....
        /*0e2c*/ 	.word	0x0002b390


	//   ....[142]....
        /*0e30*/ 	.word	0x0002b3e0


	//   ....[143]....
        /*0e34*/ 	.word	0x0002b500


	//   ....[144]....
        /*0e38*/ 	.word	0x0002b550


	//   ....[145]....
        /*0e3c*/ 	.word	0x0002b670


	//   ....[146]....
        /*0e40*/ 	.word	0x0002b6c0


	//   ....[147]....
        /*0e44*/ 	.word	0x0002b7e0


	//   ....[148]....
        /*0e48*/ 	.word	0x0002b830


	//   ....[149]....
        /*0e4c*/ 	.word	0x0002b950


	//   ....[150]....
        /*0e50*/ 	.word	0x0002b9a0


	//   ....[151]....
        /*0e54*/ 	.word	0x0002baa0


	//   ....[152]....
        /*0e58*/ 	.word	0x0002baf0


	//   ....[153]....
        /*0e5c*/ 	.word	0x0002be20


	//   ....[154]....
        /*0e60*/ 	.word	0x0002bed0


	//   ....[155]....
        /*0e64*/ 	.word	0x0002c050


	//   ....[156]....
        /*0e68*/ 	.word	0x0002c0e0


	//   ....[157]....
        /*0e6c*/ 	.word	0x0002c160


	//   ....[158]....
        /*0e70*/ 	.word	0x0002c1e0


	//   ....[159]....
        /*0e74*/ 	.word	0x0002c260


	//   ....[160]....
        /*0e78*/ 	.word	0x0002c2f0


	//   ....[161]....
        /*0e7c*/ 	.word	0x0002c390


	//   ....[162]....
        /*0e80*/ 	.word	0x0002c460


	//   ....[163]....
        /*0e84*/ 	.word	0x0002c4e0


	//   ....[164]....
        /*0e88*/ 	.word	0x0002c560


	//   ....[165]....
        /*0e8c*/ 	.word	0x0002c5e0


	//   ....[166]....
        /*0e90*/ 	.word	0x0002c670


	//   ....[167]....
        /*0e94*/ 	.word	0x0002c6f0


	//   ....[168]....
        /*0e98*/ 	.word	0x0002c790


	//   ....[169]....
        /*0e9c*/ 	.word	0x0002c7e0


	//   ....[170]....
        /*0ea0*/ 	.word	0x0002c870


	//   ....[171]....
        /*0ea4*/ 	.word	0x0002c9a0


	//----- nvinfo : EIATTR_REG_RECONFIG
	.align		4
.L_929:
        /*0ea8*/ 	.byte	0x01, 0x54
	.zero		2


	//----- nvinfo : EIATTR_SYSCALL_OFFSETS
	.align		4
        /*0eac*/ 	.byte	0x04, 0x46
        /*0eae*/ 	.short	(.L_931 - .L_930)


	//   ....[0]....
.L_930:
        /*0eb0*/ 	.word	0x00001e50


	//   ....[1]....
        /*0eb4*/ 	.word	0x00001fa0


	//   ....[2]....
        /*0eb8*/ 	.word	0x0000d2d0


	//   ....[3]....
        /*0ebc*/ 	.word	0x0000d660


	//   ....[4]....
        /*0ec0*/ 	.word	0x00024cc0


	//   ....[5]....
        /*0ec4*/ 	.word	0x00024e10


	//   ....[6]....
        /*0ec8*/ 	.word	0x00024f00


	//   ....[7]....
        /*0ecc*/ 	.word	0x00025820


	//----- nvinfo : EIATTR_MBARRIER_INSTR_OFFSETS
	.align		4
.L_931:
        /*0ed0*/ 	.byte	0x04, 0x39
        /*0ed2*/ 	.short	(.L_933 - .L_932)


	//   ....[0]....
.L_932:
        /*0ed4*/ 	.word	0x000002d0
        /*0ed8*/ 	.word	0x000000ff
        /*0edc*/ 	.word	0x00034800
        /*0ee0*/ 	.short	0x0100
        /*0ee2*/ 	.byte	0x08
	.zero		1


	//   ....[1]....
        /*0ee4*/ 	.word	0x000002e0
        /*0ee8*/ 	.word	0x000000ff
        /*0eec*/ 	.word	0x00034820
        /*0ef0*/ 	.short	0x0100
        /*0ef2*/ 	.byte	0x08
	.zero		1


	//   ....[2]....
        /*0ef4*/ 	.word	0x000003d0
        /*0ef8*/ 	.word	0x000000ff
        /*0efc*/ 	.word	0x00034830
        /*0f00*/ 	.short	0x0100
        /*0f02*/ 	.byte	0x08
	.zero		1


	//   ....[3]....
        /*0f04*/ 	.word	0x000003e0
        /*0f08*/ 	.word	0x000000ff
        /*0f0c*/ 	.word	0x00034840
        /*0f10*/ 	.short	0x0100
        /*0f12*/ 	.byte	0x08
	.zero		1


	//   ....[4]....
        /*0f14*/ 	.word	0x000003f0
        /*0f18*/ 	.word	0x000000ff
        /*0f1c*/ 	.word	0x00034838
        /*0f20*/ 	.short	0x0100
        /*0f22*/ 	.byte	0x08
	.zero		1


	//   ....[5]....
        /*0f24*/ 	.word	0x00000400
        /*0f28*/ 	.word	0x000000ff
        /*0f2c*/ 	.word	0x00034848
        /*0f30*/ 	.short	0x0100
        /*0f32*/ 	.byte	0x08
	.zero		1


	//   ....[6]....
        /*0f34*/ 	.word	0x00000530
        /*0f38*/ 	.word	0x000000ff
        /*0f3c*/ 	.word	0x00034850
        /*0f40*/ 	.short	0x0100
        /*0f42*/ 	.byte	0x08
	.zero		1


	//   ....[7]....
        /*0f44*/ 	.word	0x00000540
        /*0f48*/ 	.word	0x000000ff
        /*0f4c*/ 	.word	0x00034860
        /*0f50*/ 	.short	0x0100
        /*0f52*/ 	.byte	0x08
	.zero		1


	//   ....[8]....
        /*0f54*/ 	.word	0x00000550
        /*0f58*/ 	.word	0x000000ff
        /*0f5c*/ 	.word	0x00034858
        /*0f60*/ 	.short	0x0100
        /*0f62*/ 	.byte	0x08
	.zero		1


	//   ....[9]....
        /*0f64*/ 	.word	0x00000560
        /*0f68*/ 	.word	0x000000ff
        /*0f6c*/ 	.word	0x00034868
        /*0f70*/ 	.short	0x0100
        /*0f72*/ 	.byte	0x08
	.zero		1


	//   ....[10]....
        /*0f74*/ 	.word	0x00000650
        /*0f78*/ 	.word	0x000000ff
        /*0f7c*/ 	.word	0x00034870
        /*0f80*/ 	.short	0x0100
        /*0f82*/ 	.byte	0x06
	.zero		1


	//   ....[11]....
        /*0f84*/ 	.word	0x00000660
        /*0f88*/ 	.word	0x000000ff
        /*0f8c*/ 	.word	0x00034880
        /*0f90*/ 	.short	0x0100
        /*0f92*/ 	.byte	0x06
	.zero		1


	//   ....[12]....
        /*0f94*/ 	.word	0x00000670
        /*0f98*/ 	.word	0x000000ff
        /*0f9c*/ 	.word	0x00034878
        /*0fa0*/ 	.short	0x0100
        /*0fa2*/ 	.byte	0x06
	.zero		1


	//   ....[13]....
        /*0fa4*/ 	.word	0x00000680
        /*0fa8*/ 	.word	0x000000ff
        /*0fac*/ 	.word	0x00034888
        /*0fb0*/ 	.short	0x0100
        /*0fb2*/ 	.byte	0x06
	.zero		1


	//   ....[14]....
        /*0fb4*/ 	.word	0x000007b0
        /*0fb8*/ 	.word	0x000000ff
        /*0fbc*/ 	.word	0x00034890
        /*0fc0*/ 	.short	0x0100
        /*0fc2*/ 	.byte	0x08
	.zero		1


	//   ....[15]....
        /*0fc4*/ 	.word	0x000007c0
        /*0fc8*/ 	.word	0x000000ff
        /*0fcc*/ 	.word	0x000348a0
        /*0fd0*/ 	.short	0x0100
        /*0fd2*/ 	.byte	0x08
	.zero		1


	//   ....[16]....
        /*0fd4*/ 	.word	0x000007d0
        /*0fd8*/ 	.word	0x000000ff
        /*0fdc*/ 	.word	0x00034898
        /*0fe0*/ 	.short	0x0100
        /*0fe2*/ 	.byte	0x08
	.zero		1


	//   ....[17]....
        /*0fe4*/ 	.word	0x000007e0
        /*0fe8*/ 	.word	0x000000ff
        /*0fec*/ 	.word	0x000348a8
        /*0ff0*/ 	.short	0x0100
        /*0ff2*/ 	.byte	0x08
	.zero		1


	//   ....[18]....
        /*0ff4*/ 	.word	0x00000910
        /*0ff8*/ 	.word	0x000000ff
        /*0ffc*/ 	.word	0x000348b0
        /*1000*/ 	.short	0x0100
        /*1002*/ 	.byte	0x08
	.zero		1


	//   ....[19]....
        /*1004*/ 	.word	0x00000920
        /*1008*/ 	.word	0x000000ff
        /*100c*/ 	.word	0x000348c0
        /*1010*/ 	.short	0x0100
        /*1012*/ 	.byte	0x08
	.zero		1


	//   ....[20]....
        /*1014*/ 	.word	0x00000930
        /*1018*/ 	.word	0x000000ff
        /*101c*/ 	.word	0x000348b8
        /*1020*/ 	.short	0x0100
        /*1022*/ 	.byte	0x08
	.zero		1


	//   ....[21]....
        /*1024*/ 	.word	0x00000940
        /*1028*/ 	.word	0x000000ff
        /*102c*/ 	.word	0x000348c8
        /*1030*/ 	.short	0x0100
        /*1032*/ 	.byte	0x08
	.zero		1


	//   ....[22]....
        /*1034*/ 	.word	0x000042c0
        /*1038*/ 	.word	0x00000003
        /*103c*/ 	.word	0x00034890
        /*1040*/ 	.short	0x010a
        /*1042*/ 	.byte	0x3f
	.zero		1


	//   ....[23]....
        /*1044*/ 	.word	0x00007fd0
        /*1048*/ 	.word	0x00000003
        /*104c*/ 	.word	0x00034890
        /*1050*/ 	.short	0x010a
        /*1052*/ 	.byte	0x3f
	.zero		1


	//   ....[24]....
        /*1054*/ 	.word	0x0000b7b0
        /*1058*/ 	.word	0x00000003
        /*105c*/ 	.word	0x00034890
        /*1060*/ 	.short	0x010a
        /*1062*/ 	.byte	0x3f
	.zero		1


	//   ....[25]....
        /*1064*/ 	.word	0x0000c140
        /*1068*/ 	.word	0x0000002c
        /*106c*/ 	.word	0x00000000
        /*1070*/ 	.short	0x0101
        /*1072*/ 	.byte	0x3f
	.zero		1


	//   ....[26]....
        /*1074*/ 	.word	0x0000c180
        /*1078*/ 	.word	0x00000003
        /*107c*/ 	.word	0x000348b0
        /*1080*/ 	.short	0x010a
        /*1082*/ 	.byte	0x3f
	.zero		1


	//   ....[27]....
        /*1084*/ 	.word	0x0000cae0
        /*1088*/ 	.word	0x00000003
        /*108c*/ 	.word	0x00000000
        /*1090*/ 	.short	0x0101
        /*1092*/ 	.byte	0x3f
	.zero		1


	//   ....[28]....
        /*1094*/ 	.word	0x0000d360
        /*1098*/ 	.word	0x00000002
        /*109c*/ 	.word	0x00034800
        /*10a0*/ 	.short	0x010a
        /*10a2*/ 	.byte	0x3f
	.zero		1


	//   ....[29]....
        /*10a4*/ 	.word	0x0000d3b0
        /*10a8*/ 	.word	0x00000002
        /*10ac*/ 	.word	0x00034800
        /*10b0*/ 	.short	0x010a
        /*10b2*/ 	.byte	0x3f
	.zero		1


	//   ....[30]....
        /*10b4*/ 	.word	0x0000d9e0
        /*10b8*/ 	.word	0x00000002
        /*10bc*/ 	.word	0x00034800
        /*10c0*/ 	.short	0x010a
        /*10c2*/ 	.byte	0x3f
	.zero		1


	//   ....[31]....
        /*10c4*/ 	.word	0x0000f3d0
        /*10c8*/ 	.word	0x00000002
        /*10cc*/ 	.word	0x00034800
        /*10d0*/ 	.short	0x010a
        /*10d2*/ 	.byte	0x3f
	.zero		1


	//   ....[32]....
        /*10d4*/ 	.word	0x00011130
        /*10d8*/ 	.word	0x00000000
        /*10dc*/ 	.word	0x00034830
        /*10e0*/ 	.short	0x010a
        /*10e2*/ 	.byte	0x3f
	.zero		1


	//   ....[33]....
        /*10e4*/ 	.word	0x000111b0
        /*10e8*/ 	.word	0x00000000
        /*10ec*/ 	.word	0x00034830
        /*10f0*/ 	.short	0x010a
        /*10f2*/ 	.byte	0x3f
	.zero		1


	//   ....[34]....
        /*10f4*/ 	.word	0x00016590
        /*10f8*/ 	.word	0x00000003
        /*10fc*/ 	.word	0x00000000
        /*1100*/ 	.short	0x0101
        /*1102*/ 	.byte	0x3f
	.zero		1


	//   ....[35]....
        /*1104*/ 	.word	0x000178a0
        /*1108*/ 	.word	0x00000008
        /*110c*/ 	.word	0x00034830
        /*1110*/ 	.short	0x010a
        /*1112*/ 	.byte	0x3f
	.zero		1


	//   ....[36]....
        /*1114*/ 	.word	0x000178f0
        /*1118*/ 	.word	0x00000008
        /*111c*/ 	.word	0x00034830
        /*1120*/ 	.short	0x010a
        /*1122*/ 	.byte	0x3f
	.zero		1


	//   ....[37]....
        /*1124*/ 	.word	0x0001ade0
        /*1128*/ 	.word	0x00000008
        /*112c*/ 	.word	0x00034850
        /*1130*/ 	.short	0x010a
        /*1132*/ 	.byte	0x3f
	.zero		1


	//   ....[38]....
        /*1134*/ 	.word	0x0001ae20
        /*1138*/ 	.word	0x00000008
        /*113c*/ 	.word	0x00034850
        /*1140*/ 	.short	0x010a
        /*1142*/ 	.byte	0x3f
	.zero		1


	//   ....[39]....
        /*1144*/ 	.word	0x0001cfc0
        /*1148*/ 	.word	0x00000082
        /*114c*/ 	.word	0x00000000
        /*1150*/ 	.short	0x0101
        /*1152*/ 	.byte	0x3f
	.zero		1


	//   ....[40]....
        /*1154*/ 	.word	0x0001d010
        /*1158*/ 	.word	0x00000007
        /*115c*/ 	.word	0x00000000
        /*1160*/ 	.short	0x0101
        /*1162*/ 	.byte	0x3f
	.zero		1


	//   ....[41]....
        /*1164*/ 	.word	0x0001ddf0
        /*1168*/ 	.word	0x0000000a
        /*116c*/ 	.word	0x00034850
        /*1170*/ 	.short	0x010a
        /*1172*/ 	.byte	0x3f
	.zero		1


	//   ....[42]....
        /*1174*/ 	.word	0x0001de70
        /*1178*/ 	.word	0x0000000a
        /*117c*/ 	.word	0x00034850
        /*1180*/ 	.short	0x010a
        /*1182*/ 	.byte	0x3f
	.zero		1


	//   ....[43]....
        /*1184*/ 	.word	0x0001e5a0
        /*1188*/ 	.word	0x0000000a
        /*118c*/ 	.word	0x00000000
        /*1190*/ 	.short	0x0101
        /*1192*/ 	.byte	0x3f
	.zero		1


	//   ....[44]....
        /*1194*/ 	.word	0x0001fc80
        /*1198*/ 	.word	0x00000000
        /*119c*/ 	.word	0x00000000
        /*11a0*/ 	.short	0x0101
        /*11a2*/ 	.byte	0x3f
	.zero		1


	//   ....[45]....
        /*11a4*/ 	.word	0x00020490
        /*11a8*/ 	.word	0x00000008
        /*11ac*/ 	.word	0x00000000
        /*11b0*/ 	.short	0x0101
        /*11b2*/ 	.byte	0x3f
	.zero		1


	//   ....[46]....
        /*11b4*/ 	.word	0x000237e0
        /*11b8*/ 	.word	0x00000012
        /*11bc*/ 	.word	0x00034820
        /*11c0*/ 	.short	0x010a
        /*11c2*/ 	.byte	0x3f
	.zero		1


	//   ....[47]....
        /*11c4*/ 	.word	0x000238b0
        /*11c8*/ 	.word	0x00000005
        /*11cc*/ 	.word	0x000348a0
        /*11d0*/ 	.short	0x010a
        /*11d2*/ 	.byte	0x3f
	.zero		1


	//   ....[48]....
        /*11d4*/ 	.word	0x00023be0
        /*11d8*/ 	.word	0x00000005
        /*11dc*/ 	.word	0x000348c0
        /*11e0*/ 	.short	0x010a
        /*11e2*/ 	.byte	0x3f
	.zero		1


	//   ....[49]....
        /*11e4*/ 	.word	0x00024040
        /*11e8*/ 	.word	0x00000006
        /*11ec*/ 	.word	0x000348a0
        /*11f0*/ 	.short	0x010a
        /*11f2*/ 	.byte	0x3f
	.zero		1


	//   ....[50]....
        /*11f4*/ 	.word	0x00024390
        /*11f8*/ 	.word	0x00000006
        /*11fc*/ 	.word	0x000348c0
        /*1200*/ 	.short	0x010a
        /*1202*/ 	.byte	0x3f
	.zero		1


	//   ....[51]....
        /*1204*/ 	.word	0x00025330
        /*1208*/ 	.word	0x00000000
        /*120c*/ 	.word	0x00034840
        /*1210*/ 	.short	0x010a
        /*1212*/ 	.byte	0x3f
	.zero		1


	//   ....[52]....
        /*1214*/ 	.word	0x000261c0
        /*1218*/ 	.word	0x00000012
        /*121c*/ 	.word	0x00034800
        /*1220*/ 	.short	0x0107
        /*1222*/ 	.byte	0x3f
	.zero		1


	//   ....[53]....
        /*1224*/ 	.word	0x000262c0
        /*1228*/ 	.word	0x00000012
        /*122c*/ 	.word	0x00034800
        /*1230*/ 	.short	0x0101
        /*1232*/ 	.byte	0x3f
	.zero		1


	//   ....[54]....
        /*1234*/ 	.word	0x000262e0
        /*1238*/ 	.word	0x00000012
        /*123c*/ 	.word	0x00034820
        /*1240*/ 	.short	0x010a
        /*1242*/ 	.byte	0x3f
	.zero		1


	//   ....[55]....
        /*1244*/ 	.word	0x000266b0
        /*1248*/ 	.word	0x00000003
        /*124c*/ 	.word	0x00034840
        /*1250*/ 	.short	0x010a
        /*1252*/ 	.byte	0x3f
	.zero		1


	//   ....[56]....
        /*1254*/ 	.word	0x00026a40
        /*1258*/ 	.word	0x00000002
        /*125c*/ 	.word	0x00034860
        /*1260*/ 	.short	0x010a
        /*1262*/ 	.byte	0x3f
	.zero		1


	//   ....[57]....
        /*1264*/ 	.word	0x00027100
        /*1268*/ 	.word	0x00000003
        /*126c*/ 	.word	0x00034840
        /*1270*/ 	.short	0x010a
        /*1272*/ 	.byte	0x3f
	.zero		1


	//   ....[58]....
        /*1274*/ 	.word	0x00027490
        /*1278*/ 	.word	0x00000002
        /*127c*/ 	.word	0x00034860
        /*1280*/ 	.short	0x010a
        /*1282*/ 	.byte	0x3f
	.zero		1


	//   ....[59]....
        /*1284*/ 	.word	0x00027ab0
        /*1288*/ 	.word	0x00000002
        /*128c*/ 	.word	0x00034840
        /*1290*/ 	.short	0x010a
        /*1292*/ 	.byte	0x3f
	.zero		1


	//   ....[60]....
        /*1294*/ 	.word	0x00027e30
        /*1298*/ 	.word	0x00000002
        /*129c*/ 	.word	0x00034860
        /*12a0*/ 	.short	0x010a
        /*12a2*/ 	.byte	0x3f
	.zero		1


	//   ....[61]....
        /*12a4*/ 	.word	0x000283f0
        /*12a8*/ 	.word	0x00000000
        /*12ac*/ 	.word	0x00034860
        /*12b0*/ 	.short	0x010a
        /*12b2*/ 	.byte	0x3f
	.zero		1


	//   ....[62]....
        /*12b4*/ 	.word	0x00029660
        /*12b8*/ 	.word	0x00000000
        /*12bc*/ 	.word	0x00034820
        /*12c0*/ 	.short	0x010a
        /*12c2*/ 	.byte	0x3f
	.zero		1


	//   ....[63]....
        /*12c4*/ 	.word	0x00029840
        /*12c8*/ 	.word	0x00000006
        /*12cc*/ 	.word	0x00000000
        /*12d0*/ 	.short	0x010a
        /*12d2*/ 	.byte	0x3f
	.zero		1


	//   ....[64]....
        /*12d4*/ 	.word	0x00029870
        /*12d8*/ 	.word	0x00000007
        /*12dc*/ 	.word	0x00000000
        /*12e0*/ 	.short	0x010a
        /*12e2*/ 	.byte	0x3f
	.zero		1


	//   ....[65]....
        /*12e4*/ 	.word	0x000298d0
        /*12e8*/ 	.word	0x00000004
        /*12ec*/ 	.word	0x00000000
        /*12f0*/ 	.short	0x010a
        /*12f2*/ 	.byte	0x3f
	.zero		1


	//   ....[66]....
        /*12f4*/ 	.word	0x00029900
        /*12f8*/ 	.word	0x00000003
        /*12fc*/ 	.word	0x00000000
        /*1300*/ 	.short	0x010a
        /*1302*/ 	.byte	0x3f
	.zero		1


	//   ....[67]....
        /*1304*/ 	.word	0x00029960
        /*1308*/ 	.word	0x00000003
        /*130c*/ 	.word	0x00034890
        /*1310*/ 	.short	0x010a
        /*1312*/ 	.byte	0x3f
	.zero		1


	//   ....[68]....
        /*1314*/ 	.word	0x000299b0
        /*1318*/ 	.word	0x00000003
        /*131c*/ 	.word	0x00034890
        /*1320*/ 	.short	0x010a
        /*1322*/ 	.byte	0x3f
	.zero		1


	//   ....[69]....
        /*1324*/ 	.word	0x00029a00
        /*1328*/ 	.word	0x00000003
        /*132c*/ 	.word	0x00034890
        /*1330*/ 	.short	0x010a
        /*1332*/ 	.byte	0x3f
	.zero		1


	//   ....[70]....
        /*1334*/ 	.word	0x00029a50
        /*1338*/ 	.word	0x00000003
        /*133c*/ 	.word	0x000348b0
        /*1340*/ 	.short	0x010a
        /*1342*/ 	.byte	0x3f
	.zero		1


	//   ....[71]....
        /*1344*/ 	.word	0x00029d60
        /*1348*/ 	.word	0x00000002
        /*134c*/ 	.word	0x00034800
        /*1350*/ 	.short	0x010a
        /*1352*/ 	.byte	0x3f
	.zero		1


	//   ....[72]....
        /*1354*/ 	.word	0x00029f70
        /*1358*/ 	.word	0x00000002
        /*135c*/ 	.word	0x00034800
        /*1360*/ 	.short	0x010a
        /*1362*/ 	.byte	0x3f
	.zero		1


	//   ....[73]....
        /*1364*/ 	.word	0x00029fc0
        /*1368*/ 	.word	0x00000000
        /*136c*/ 	.word	0x00034830
        /*1370*/ 	.short	0x010a
        /*1372*/ 	.byte	0x3f
	.zero		1


	//   ....[74]....
        /*1374*/ 	.word	0x0002a010
        /*1378*/ 	.word	0x00000008
        /*137c*/ 	.word	0x00034830
        /*1380*/ 	.short	0x010a
        /*1382*/ 	.byte	0x3f
	.zero		1


	//   ....[75]....
        /*1384*/ 	.word	0x0002a060
        /*1388*/ 	.word	0x00000008
        /*138c*/ 	.word	0x00034850
        /*1390*/ 	.short	0x010a
        /*1392*/ 	.byte	0x3f
	.zero		1


	//   ....[76]....
        /*1394*/ 	.word	0x0002a0b0
        /*1398*/ 	.word	0x0000000a
        /*139c*/ 	.word	0x00034850
        /*13a0*/ 	.short	0x010a
        /*13a2*/ 	.byte	0x3f
	.zero		1


	//   ....[77]....
        /*13a4*/ 	.word	0x0002acb0
        /*13a8*/ 	.word	0x00000012
        /*13ac*/ 	.word	0x00034820
        /*13b0*/ 	.short	0x010a
        /*13b2*/ 	.byte	0x3f
	.zero		1


	//   ....[78]....
        /*13b4*/ 	.word	0x0002ad00
        /*13b8*/ 	.word	0x00000005
        /*13bc*/ 	.word	0x000348a0
        /*13c0*/ 	.short	0x010a
        /*13c2*/ 	.byte	0x3f
	.zero		1


	//   ....[79]....
        /*13c4*/ 	.word	0x0002ad50
        /*13c8*/ 	.word	0x00000005
        /*13cc*/ 	.word	0x000348c0
        /*13d0*/ 	.short	0x010a
        /*13d2*/ 	.byte	0x3f
	.zero		1


	//   ....[80]....
        /*13d4*/ 	.word	0x0002ada0
        /*13d8*/ 	.word	0x00000006
        /*13dc*/ 	.word	0x000348a0
        /*13e0*/ 	.short	0x010a
        /*13e2*/ 	.byte	0x3f
	.zero		1


	//   ....[81]....
        /*13e4*/ 	.word	0x0002adf0
        /*13e8*/ 	.word	0x00000006
        /*13ec*/ 	.word	0x000348c0
        /*13f0*/ 	.short	0x010a
        /*13f2*/ 	.byte	0x3f
	.zero		1


	//   ....[82]....
        /*13f4*/ 	.word	0x0002af90
        /*13f8*/ 	.word	0x00000000
        /*13fc*/ 	.word	0x00034840
        /*1400*/ 	.short	0x010a
        /*1402*/ 	.byte	0x3f
	.zero		1


	//   ....[83]....
        /*1404*/ 	.word	0x0002bb30
        /*1408*/ 	.word	0x00000012
        /*140c*/ 	.word	0x00034820
        /*1410*/ 	.short	0x010a
        /*1412*/ 	.byte	0x3f
	.zero		1


	//   ....[84]....
        /*1414*/ 	.word	0x0002bb80
        /*1418*/ 	.word	0x00000003
        /*141c*/ 	.word	0x00034840
        /*1420*/ 	.short	0x010a
        /*1422*/ 	.byte	0x3f
	.zero		1


	//   ....[85]....
        /*1424*/ 	.word	0x0002bbd0
        /*1428*/ 	.word	0x00000002
        /*142c*/ 	.word	0x00034860
        /*1430*/ 	.short	0x010a
        /*1432*/ 	.byte	0x3f
	.zero		1


	//   ....[86]....
        /*1434*/ 	.word	0x0002bc20
        /*1438*/ 	.word	0x00000003
        /*143c*/ 	.word	0x00034840
        /*1440*/ 	.short	0x010a
        /*1442*/ 	.byte	0x3f
	.zero		1


	//   ....[87]....
        /*1444*/ 	.word	0x0002bc70
        /*1448*/ 	.word	0x00000002
        /*144c*/ 	.word	0x00034860
        /*1450*/ 	.short	0x010a
        /*1452*/ 	.byte	0x3f
	.zero		1


	//   ....[88]....
        /*1454*/ 	.word	0x0002bcc0
        /*1458*/ 	.word	0x00000002
        /*145c*/ 	.word	0x00034840
        /*1460*/ 	.short	0x010a
        /*1462*/ 	.byte	0x3f
	.zero		1


	//   ....[89]....
        /*1464*/ 	.word	0x0002bd10
        /*1468*/ 	.word	0x00000002
        /*146c*/ 	.word	0x00034860
        /*1470*/ 	.short	0x010a
        /*1472*/ 	.byte	0x3f
	.zero		1


	//   ....[90]....
        /*1474*/ 	.word	0x0002bd60
        /*1478*/ 	.word	0x00000000
        /*147c*/ 	.word	0x00034860
        /*1480*/ 	.short	0x010a
        /*1482*/ 	.byte	0x3f
	.zero		1


	//   ....[91]....
        /*1484*/ 	.word	0x0002c8c0
        /*1488*/ 	.word	0x00000000
        /*148c*/ 	.word	0x00034820
        /*1490*/ 	.short	0x010a
        /*1492*/ 	.byte	0x3f
	.zero		1


	//   ....[92]....
        /*1494*/ 	.word	0x0002ca60
        /*1498*/ 	.word	0x00000006
        /*149c*/ 	.word	0x00000000
        /*14a0*/ 	.short	0x010a
        /*14a2*/ 	.byte	0x3f
	.zero		1


	//   ....[93]....
        /*14a4*/ 	.word	0x0002cab0
        /*14a8*/ 	.word	0x00000007
        /*14ac*/ 	.word	0x00000000
        /*14b0*/ 	.short	0x010a
        /*14b2*/ 	.byte	0x3f
	.zero		1


	//   ....[94]....
        /*14b4*/ 	.word	0x0002cb00
        /*14b8*/ 	.word	0x00000004
        /*14bc*/ 	.word	0x00000000
        /*14c0*/ 	.short	0x010a
        /*14c2*/ 	.byte	0x3f
	.zero		1


	//----- nvinfo : EIATTR_NUM_MBARRIERS
	.align		4
.L_933:
        /*14c4*/ 	.byte	0x03, 0x38
        /*14c6*/ 	.short	0x0016


	//----- nvinfo : EIATTR_EXIT_INSTR_OFFSETS
	.align		4
        /*14c8*/ 	.byte	0x04, 0x1c
        /*14ca*/ 	.short	(.L_935 - .L_934)


	//   ....[0]....
.L_934:
        /*14cc*/ 	.word	0x00029950


	//----- nvinfo : EIATTR_MAX_THREADS
	.align		4
.L_935:
        /*14d0*/ 	.byte	0x04, 0x05
        /*14d2*/ 	.short	(.L_937 - .L_936)
.L_936:
        /*14d4*/ 	.word	0x00000180
        /*14d8*/ 	.word	0x00000001
        /*14dc*/ 	.word	0x00000001


	//----- nvinfo : EIATTR_CRS_STACK_SIZE
	.align		4
.L_937:
        /*14e0*/ 	.byte	0x04, 0x1e
        /*14e2*/ 	.short	(.L_939 - .L_938)
.L_938:
        /*14e4*/ 	.word	0x00000000


	//----- nvinfo : EIATTR_CBANK_PARAM_SIZE
	.align		4
.L_939:
        /*14e8*/ 	.byte	0x03, 0x19
        /*14ea*/ 	.short	0x0af0


	//----- nvinfo : EIATTR_PARAM_CBANK
	.align		4
        /*14ec*/ 	.byte	0x04, 0x0a
        /*14ee*/ 	.short	(.L_941 - .L_940)
	.align		4
.L_940:
        /*14f0*/ 	.word	index@(.nv.constant0._ZN7cutlass13device_kernelIN5flash11enable_sm90INS1_16FlashAttnFwdSm90INS1_25CollectiveMainloopFwdSm90ILi2EN4cute5tupleIJNS5_1CILi1EEES8_S8_EEENS6_IJNS7_ILi128EEENS7_ILi176EEESA_EEELi128ENS_10bfloat16_tEfNS_4arch4Sm90ELb0ELb0ELb1ELb1ELb0ELb1ELb0ELb1ELb1ELb1ELb1ELb0EEENS1_21CollectiveEpilogueFwdINS6_IJSA_SA_SB_EEES9_SD_SF_Li256ELb1ELb1ELb1ELb0EEENS1_36VarlenDynamicPersistentTileSchedulerILi128ELi176ELi256ELi128ELb1ELb1ELb1ELb0ELb1ELb1EEEEEEEEEvNT_6ParamsE)
        /*14f4*/ 	.short	0x0210
        /*14f6*/ 	.short	0x0af0


	//----- nvinfo : EIATTR_SW_WAR
	.align		4
.L_941:
        /*14f8*/ 	.byte	0x04, 0x36
        /*14fa*/ 	.short	(.L_943 - .L_942)
.L_942:
        /*14fc*/ 	.word	0x00000008
.L_943:


//--------------------- .nv.info._ZN7cutlass13device_kernelIN5flash11enable_sm90INS1_16FlashAttnFwdSm90INS1_25CollectiveMainloopFwdSm90ILi2EN4cute5tupleIJNS5_1CILi1EEES8_S8_EEENS6_IJNS7_ILi128EEESA_SA_EEELi128ENS_10bfloat16_tEfNS_4arch4Sm90ELb0ELb1ELb1ELb0ELb0ELb0ELb0ELb1ELb1ELb1ELb1ELb0EEENS1_21CollectiveEpilogueFwdISB_S9_SC_SE_Li256ELb0ELb1ELb1ELb0EEENS1_19SingleTileSchedulerILb0ELb1ELb1ELi128EEEEEEEEEvNT_6ParamsE --------------------------
	.section	.nv.info._ZN7cutlass13device_kernelIN5flash11enable_sm90INS1_16FlashAttnFwdSm90INS1_25CollectiveMainloopFwdSm90ILi2EN4cute5tupleIJNS5_1CILi1EEES8_S8_EEENS6_IJNS7_ILi128EEESA_SA_EEELi128ENS_10bfloat16_tEfNS_4arch4Sm90ELb0ELb1ELb1ELb0ELb0ELb0ELb0ELb1ELb1ELb1ELb1ELb0EEENS1_21CollectiveEpilogueFwdISB_S9_SC_SE_Li256ELb0ELb1ELb1ELb0EEENS1_19SingleTileSchedulerILb0ELb1ELb1ELi128EEEEEEEEEvNT_6ParamsE,"",@"SHT_CUDA_INFO"
	.sectionflags	@""
	.align	4


	//----- nvinfo : EIATTR_CUDA_API_VERSION
	.align		4
        /*0000*/ 	.byte	0x04, 0x37
        /*0002*/ 	.short	(.L_945 - .L_944)
.L_944:
        /*0004*/ 	.word	0x00000082


	//----- nvinfo : EIATTR_KPARAM_INFO
	.align		4
.L_945:
        /*0008*/ 	.byte	0x04, 0x17
        /*000a*/ 	.short	(.L_947 - .L_946)
.L_946:
        /*000c*/ 	.word	0x00000000
        /*0010*/ 	.short	0x0000
        /*0012*/ 	.short	0x0070
        /*0014*/ 	.byte	0x00, 0xf0, 0x01, 0x28


	//----- nvinfo : EIATTR_SPARSE_MMA_MASK
	.align		4
.L_947:
        /*0018*/ 	.byte	0x03, 0x50
        /*001a*/ 	.short	0x0000


	//----- nvinfo : EIATTR_MAXREG_COUNT
	.align		4
        /*001c*/ 	.byte	0x03, 0x1b
        /*001e*/ 	.short	0x00a8


	//----- nvinfo : EIATTR_NUM_BARRIERS
	.align		4
        /*0020*/ 	.byte	0x02, 0x4c
        /*0022*/ 	.byte	0x10
	.zero		1


	//----- nvinfo : EIATTR_EXTERNS
	.align		4
        /*0024*/ 	.byte	0x04, 0x0f
        /*0026*/ 	.short	(.L_949 - .L_948)


	//   ....[0]....
	.align		4
.L_948:
        /*0028*/ 	.word	index@(__assertfail)


	//----- nvinfo : EIATTR_ANNOTATIONS
	.align		4
.L_949:
        /*002c*/ 	.byte	0x04, 0x55
        /*002e*/ 	.short	(.L_951 - .L_950)


	//   ....[0]....
.L_950:
        /* <DEDUP_REMOVED lines=10> */


	//----- nvinfo : EIATTR_MERCURY_ISA_VERSION
	.align		4
.L_951:
        /*00c0*/ 	.byte	0x03, 0x5f
        /*00c2*/ 	.short	0x0101


	//----- nvinfo : EIATTR_INT_WARP_WIDE_INSTR_OFFSETS
	.align		4
        /*00c4*/ 	.byte	0x04, 0x31
        /*00c6*/ 	.short	(.L_953 - .L_952)


	//   ....[0]....
.L_952:
        /*00c8*/ 	.word	0x00000120


	//   ....[1]....
        /*00cc*/ 	.word	0x000001c0


	//   ....[2]....
        /*00d0*/ 	.word	0x00000230


	//----- nvinfo : EIATTR_COOP_GROUP_MASK_REGIDS
	.align		4
.L_953:
        /*00d4*/ 	.byte	0x04, 0x29
        /*00d6*/ 	.short	(.L_955 - .L_954)


	//   ....[0]....
.L_954:
        /*00d8*/ 	.word	0xffffffff


	//   ....[1]....
        /*00dc*/ 	.word	0xffffffff


	//   ....[2]....
        /*00e0*/ 	.word	0xffffffff


	//   ....[3]....
        /*00e4*/ 	.word	0xffffffff


	//   ....[4]....
        /*00e8*/ 	.word	0xffffffff


	//   ....[5]....
        /*00ec*/ 	.word	0xffffffff


	//   ....[6]....
        /*00f0*/ 	.word	0xffffffff


	//   ....[7]....
        /*00f4*/ 	.word	0xffffffff


	//   ....[8]....
        /*00f8*/ 	.word	0xffffffff


	//   ....[9]....
        /*00fc*/ 	.word	0xffffffff


	//   ....[10]....
        /*0100*/ 	.word	0xffffffff


	//   ....[11]....
        /*0104*/ 	.word	0xffffffff


	//   ....[12]....
        /*0108*/ 	.word	0xffffffff


	//   ....[13]....
        /*010c*/ 	.word	0xffffffff


	//   ....[14]....
        /*0110*/ 	.word	0xffffffff


	//   ....[15]....
        /*0114*/ 	.word	0xffffffff


	//   ....[16]....
        /*0118*/ 	.word	0xffffffff


	//   ....[17]....
        /*011c*/ 	.word	0xffffffff


	//   ....[18]....
        /*0120*/ 	.word	0xffffffff


	//   ....[19]....
        /*0124*/ 	.word	0xffffffff


	//   ....[20]....
        /*0128*/ 	.word	0xffffffff


	//   ....[21]....
        /*012c*/ 	.word	0xffffffff


	//   ....[22]....
        /*0130*/ 	.word	0xffffffff


	//   ....[23]....
        /*0134*/ 	.word	0xffffffff


	//   ....[24]....
        /*0138*/ 	.word	0xffffffff


	//   ....[25]....
        /*013c*/ 	.word	0xffffffff


	//   ....[26]....
        /*0140*/ 	.word	0xffffffff


	//   ....[27]....
        /*0144*/ 	.word	0xffffffff


	//   ....[28]....
        /*0148*/ 	.word	0xffffffff


	//   ....[29]....
        /*014c*/ 	.word	0xffffffff


	//   ....[30]....
        /*0150*/ 	.word	0xffffffff


	//   ....[31]....
        /*0154*/ 	.word	0xffffffff


	//   ....[32]....
        /*0158*/ 	.word	0xffffffff


	//   ....[33]....
        /*015c*/ 	.word	0xffffffff


	//   ....[34]....
        /*0160*/ 	.word	0xffffffff


	//   ....[35]....
        /*0164*/ 	.word	0xffffffff


	//   ....[36]....
        /*0168*/ 	.word	0xffffffff


	//   ....[37]....
        /*016c*/ 	.word	0xffffffff


	//   ....[38]....
        /*0170*/ 	.word	0xffffffff


	//   ....[39]....
        /*0174*/ 	.word	0xffffffff


	//   ....[40]....
        /*0178*/ 	.word	0xffffffff


	//   ....[41]....
        /*017c*/ 	.word	0xffffffff


	//   ....[42]....
        /*0180*/ 	.word	0xffffffff


	//   ....[43]....
        /*0184*/ 	.word	0xffffffff


	//   ....[44]....
        /*0188*/ 	.word	0xffffffff


	//   ....[45]....
        /*018c*/ 	.word	0xffffffff


	//   ....[46]....
        /*0190*/ 	.word	0xffffffff


	//   ....[47]....
        /*0194*/ 	.word	0xffffffff


	//   ....[48]....
        /*0198*/ 	.word	0xffffffff


	//   ....[49]....
        /*019c*/ 	.word	0xffffffff


	//   ....[50]....
        /*01a0*/ 	.word	0xffffffff


	//   ....[51]....
        /*01a4*/ 	.word	0xffffffff


	//   ....[52]....
        /*01a8*/ 	.word	0xffffffff


	//   ....[53]....
        /*01ac*/ 	.word	0xffffffff


	//   ....[54]....
        /*01b0*/ 	.word	0xffffffff


	//   ....[55]....
        /*01b4*/ 	.word	0xffffffff


	//   ....[56]....
        /*01b8*/ 	.word	0xffffffff


	//   ....[57]....
        /*01bc*/ 	.word	0xffffffff


	//   ....[58]....
        /*01c0*/ 	.word	0xffffffff


	//   ....[59]....
        /*01c4*/ 	.word	0xffffffff


	//   ....[60]....
        /*01c8*/ 	.word	0xffffffff


	//   ....[61]....
        /*01cc*/ 	.word	0x0500000f


	//   ....[62]....
        /*01d0*/ 	.word	0x0500000f


	//   ....[63]....
        /*01d4*/ 	.word	0x0500000f


	//   ....[64]....
        /*01d8*/ 	.word	0x0500000f


	//   ....[65]....
        /*01dc*/ 	.word	0x0500000f


	//   ....[66]....
        /*01e0*/ 	.word	0x0500000f


	//   ....[67]....
        /*01e4*/ 	.word	0x0500000f


	//   ....[68]....
        /*01e8*/ 	.word	0x0500000f


	//   ....[69]....
        /*01ec*/ 	.word	0x0500000f


	//   ....[70]....
        /*01f0*/ 	.word	0x0500000f


	//   ....[71]....
        /*01f4*/ 	.word	0x0500000f


	//   ....[72]....
        /*01f8*/ 	.word	0x0500000f


	//   ....[73]....
        /*01fc*/ 	.word	0x0500000f


	//   ....[74]....
        /*0200*/ 	.word	0x0500000f


	//   ....[75]....
        /*0204*/ 	.word	0x0500000f


	//   ....[76]....
        /*0208*/ 	.word	0x0500000f


	//   ....[77]....
        /*020c*/ 	.word	0x0500000f


	//   ....[78]....
        /*0210*/ 	.word	0x0500000f


	//----- nvinfo : EIATTR_COOP_GROUP_INSTR_OFFSETS
	.align		4
.L_955:
        /*0214*/ 	.byte	0x04, 0x28
        /*0216*/ 	.short	(.L_957 - .L_956)


	//   ....[0]....
.L_956:
        /*0218*/ 	.word	0x00000060


	//   ....[1]....
        /*021c*/ 	.word	0x00000130


	//   ....[2]....
        /*0220*/ 	.word	0x000001e0


	//   ....[3]....
        /*0224*/ 	.word	0x000003a0


	//   ....[4]....
        /*0228*/ 	.word	0x00000500


	//   ....[5]....
        /*022c*/ 	.word	0x00000620


	//   ....[6]....
        /*0230*/ 	.word	0x00000780


	//   ....[7]....
        /*0234*/ 	.word	0x000014b0


	//   ....[8]....
        /*0238*/ 	.word	0x00001fb0


	//   ....[9]....
        /*023c*/ 	.word	0x000028b0


	//   ....[10]....
        /*0240*/ 	.word	0x00003940


	//   ....[11]....
        /*0244*/ 	.word	0x00003a00


	//   ....[12]....
        /*0248*/ 	.word	0x00004460


	//   ....[13]....
        /*024c*/ 	.word	0x000044f0


	//   ....[14]....
        /*0250*/ 	.word	0x00006170


	//   ....[15]....
        /*0254*/ 	.word	0x00006560


	//   ....[16]....
        /*0258*/ 	.word	0x00007130


	//   ....[17]....
        /*025c*/ 	.word	0x000071f0


	//   ....[18]....
        /*0260*/ 	.word	0x00007ad0


	//   ....[19]....
        /*0264*/ 	.word	0x00007b30


	//   ....[20]....
        /*0268*/ 	.word	0x00009e30


	//   ....[21]....
        /*026c*/ 	.word	0x00009e50


	//   ....[22]....
        /*0270*/ 	.word	0x0000a570


	//   ....[23]....
        /*0274*/ 	.word	0x0000a600


	//   ....[24]....
        /*0278*/ 	.word	0x0000c5f0


	//   ....[25]....
        /*027c*/ 	.word	0x0000c880


	//   ....[26]....
        /*0280*/ 	.word	0x0000d450


	//   ....[27]....
        /*0284*/ 	.word	0x0000d550


	//   ....[28]....
        /*0288*/ 	.word	0x0000de30


	//   ....[29]....
        /*028c*/ 	.word	0x0000ded0


	//   ....[30]....
        /*0290*/ 	.word	0x0000ef40


	//   ....[31]....
        /*0294*/ 	.word	0x0000ef70


	//   ....[32]....
        /*0298*/ 	.word	0x0000f050


	//   ....[33]....
        /*029c*/ 	.word	0x0000f060


	//   ....[34]....
        /*02a0*/ 	.word	0x0000ff40


	//   ....[35]....
        /*02a4*/ 	.word	0x0000ff80


	//   ....[36]....
        /*02a8*/ 	.word	0x0000ffc0


	//   ....[37]....
        /*02ac*/ 	.word	0x00010000


	//   ....[38]....
        /*02b0*/ 	.word	0x00010010


	//   ....[39]....
        /*02b4*/ 	.word	0x00010030


	//   ....[40]....
        /*02b8*/ 	.word	0x00010670


	//   ....[41]....
        /*02bc*/ 	.word	0x00010680


	//   ....[42]....
        /*02c0*/ 	.word	0x00011080


	//   ....[43]....
        /*02c4*/ 	.word	0x00011f10


	//   ....[44]....
        /*02c8*/ 	.word	0x00012810


	//   ....[45]....
        /*02cc*/ 	.word	0x00012840


	//   ....[46]....
        /*02d0*/ 	.word	0x00012870


	//   ....[47]....
        /*02d4*/ 	.word	0x00012920


	//   ....[48]....
        /*02d8*/ 	.word	0x00012940


	//   ....[49]....
        /*02dc*/ 	.word	0x00012970


	//   ....[50]....
        /*02e0*/ 	.word	0x000129f0


	//   ....[51]....
        /*02e4*/ 	.word	0x00012a20


	//   ....[52]....
        /*02e8*/ 	.word	0x00012a80


	//   ....[53]....
        /*02ec*/ 	.word	0x00012ab0


	//   ....[54]....
        /*02f0*/ 	.word	0x00012b20


	//   ....[55]....
        /*02f4*/ 	.word	0x00012b50


	//   ....[56]....
        /*02f8*/ 	.word	0x00012bc0


	//   ....[57]....
        /*02fc*/ 	.word	0x00012bf0


	//   ....[58]....
        /*0300*/ 	.word	0x00012c70


	//   ....[59]....
        /*0304*/ 	.word	0x00012cb0


	//   ....[60]....
        /*0308*/ 	.word	0x00014c60


	//   ....[61]....
        /*030c*/ 	.word	0x00015280


	//   ....[62]....
        /*0310*/ 	.word	0x000153f0


	//   ....[63]....
        /*0314*/ 	.word	0x00015440


	//   ....[64]....
        /*0318*/ 	.word	0x00015590


	//   ....[65]....
        /*031c*/ 	.word	0x00015600


	//   ....[66]....
        /*0320*/ 	.word	0x00015670


	//   ....[67]....
        /*0324*/ 	.word	0x00015750


	//   ....[68]....
        /*0328*/ 	.word	0x000157c0


	//   ....[69]....
        /*032c*/ 	.word	0x000158a0


	//   ....[70]....
        /*0330*/ 	.word	0x00015910


	//   ....[71]....
        /*0334*/ 	.word	0x000159f0


	//   ....[72]....
        /*0338*/ 	.word	0x00015a60


	//   ....[73]....
        /*033c*/ 	.word	0x00015b40


	//   ....[74]....
        /*0340*/ 	.word	0x00015bb0


	//   ....[75]....
        /*0344*/ 	.word	0x00015c80


	//   ....[76]....
        /*0348*/ 	.word	0x00015cf0


	//   ....[77]....
        /*034c*/ 	.word	0x00015da0


	//   ....[78]....
        /*0350*/ 	.word	0x000161a0


	//----- nvinfo : EIATTR_REG_RECONFIG
	.align		4
.L_957:
        /*0354*/ 	.byte	0x01, 0x54
	.zero		2


	//----- nvinfo : EIATTR_SYSCALL_OFFSETS
	.align		4
        /*0358*/ 	.byte	0x04, 0x46
        /*035a*/ 	.short	(.L_959 - .L_958)


	//   ....[0]....
.L_958:
        /*035c*/ 	.word	0x00001670


	//   ....[1]....
        /*0360*/ 	.word	0x00011b90


	//   ....[2]....
        /*0364*/ 	.word	0x00011cd0


	//   ....[3]....
        /*0368*/ 	.word	0x00011dc0


	//   ....[4]....
        /*036c*/ 	.word	0x00012480


	//----- nvinfo : EIATTR_MBARRIER_INSTR_OFFSETS
	.align		4
.L_959:
        /*0370*/ 	.byte	0x04, 0x39
        /*0372*/ 	.short	(.L_961 - .L_960)


	//   ....[0]....
.L_960:
        /*0374*/ 	.word	0x00000250
        /*0378*/ 	.word	0x000000ff
        /*037c*/ 	.word	0x00028800
        /*0380*/ 	.short	0x0100
        /*0382*/ 	.byte	0x08
	.zero		1


	//   ....[1]....
        /*0384*/ 	.word	0x00000260
        /*0388*/ 	.word	0x000000ff
        /*038c*/ 	.word	0x00028820
        /*0390*/ 	.short	0x0100
        /*0392*/ 	.byte	0x08
	.zero		1


	//   ....[2]....
        /*0394*/ 	.word	0x00000350
        /*0398*/ 	.word	0x000000ff
        /*039c*/ 	.word	0x00028830
        /*03a0*/ 	.short	0x0100
        /*03a2*/ 	.byte	0x08
	.zero		1


	//   ....[3]....
        /*03a4*/ 	.word	0x00000360
        /*03a8*/ 	.word	0x000000ff
        /*03ac*/ 	.word	0x00028840
        /*03b0*/ 	.short	0x0100
        /*03b2*/ 	.byte	0x08
	.zero		1


	//   ....[4]....
        /*03b4*/ 	.word	0x00000370
        /*03b8*/ 	.word	0x000000ff
        /*03bc*/ 	.word	0x00028838
        /*03c0*/ 	.short	0x0100
        /*03c2*/ 	.byte	0x08
	.zero		1


	//   ....[5]....
        /*03c4*/ 	.word	0x00000380
        /*03c8*/ 	.word	0x000000ff
        /*03cc*/ 	.word	0x00028848
        /*03d0*/ 	.short	0x0100
        /*03d2*/ 	.byte	0x08
	.zero		1


	//   ....[6]....
        /*03d4*/ 	.word	0x000004b0
        /*03d8*/ 	.word	0x000000ff
        /*03dc*/ 	.word	0x00028850
        /*03e0*/ 	.short	0x0100
        /*03e2*/ 	.byte	0x08
	.zero		1


	//   ....[7]....
        /*03e4*/ 	.word	0x000004c0
        /*03e8*/ 	.word	0x000000ff
        /*03ec*/ 	.word	0x00028860
        /*03f0*/ 	.short	0x0100
        /*03f2*/ 	.byte	0x08
	.zero		1


	//   ....[8]....
        /*03f4*/ 	.word	0x000004d0
        /*03f8*/ 	.word	0x000000ff
        /*03fc*/ 	.word	0x00028858
        /*0400*/ 	.short	0x0100
        /*0402*/ 	.byte	0x08
	.zero		1


	//   ....[9]....
        /*0404*/ 	.word	0x000004e0
        /*0408*/ 	.word	0x000000ff
        /*040c*/ 	.word	0x00028868
        /*0410*/ 	.short	0x0100
        /*0412*/ 	.byte	0x08
	.zero		1


	//   ....[10]....
        /*0414*/ 	.word	0x000005d0
        /*0418*/ 	.word	0x000000ff
        /*041c*/ 	.word	0x00028870
        /*0420*/ 	.short	0x0100
        /*0422*/ 	.byte	0x06
	.zero		1


	//   ....[11]....
        /*0424*/ 	.word	0x000005e0
        /*0428*/ 	.word	0x000000ff
        /*042c*/ 	.word	0x00028880
        /*0430*/ 	.short	0x0100
        /*0432*/ 	.byte	0x06
	.zero		1


	//   ....[12]....
        /*0434*/ 	.word	0x000005f0
        /*0438*/ 	.word	0x000000ff
        /*043c*/ 	.word	0x00028878
        /*0440*/ 	.short	0x0100
        /*0442*/ 	.byte	0x06
	.zero		1


	//   ....[13]....
        /*0444*/ 	.word	0x00000600
        /*0448*/ 	.word	0x000000ff
        /*044c*/ 	.word	0x00028888
        /*0450*/ 	.short	0x0100
        /*0452*/ 	.byte	0x06
	.zero		1


	//   ....[14]....
        /*0454*/ 	.word	0x00000730
        /*0458*/ 	.word	0x000000ff
        /*045c*/ 	.word	0x00028890
        /*0460*/ 	.short	0x0100
        /*0462*/ 	.byte	0x08
	.zero		1


	//   ....[15]....
        /*0464*/ 	.word	0x00000740
        /*0468*/ 	.word	0x000000ff
        /*046c*/ 	.word	0x000288a0
        /*0470*/ 	.short	0x0100
        /*0472*/ 	.byte	0x08
	.zero		1


	//   ....[16]....
        /*0474*/ 	.word	0x00000750
        /*0478*/ 	.word	0x000000ff
        /*047c*/ 	.word	0x00028898
        /*0480*/ 	.short	0x0100
        /*0482*/ 	.byte	0x08
	.zero		1


	//   ....[17]....
        /*0484*/ 	.word	0x00000760
        /*0488*/ 	.word	0x000000ff
        /*048c*/ 	.word	0x000288a8
        /*0490*/ 	.short	0x0100
        /*0492*/ 	.byte	0x08
	.zero		1


	//   ....[18]....
        /*0494*/ 	.word	0x00000890
        /*0498*/ 	.word	0x000000ff
        /*049c*/ 	.word	0x000288b0
        /*04a0*/ 	.short	0x0100
        /*04a2*/ 	.byte	0x08
	.zero		1


	//   ....[19]....
        /*04a4*/ 	.word	0x000008a0
        /*04a8*/ 	.word	0x000000ff
        /*04ac*/ 	.word	0x000288c0
        /*04b0*/ 	.short	0x0100
        /*04b2*/ 	.byte	0x08
	.zero		1


	//   ....[20]....
        /*04b4*/ 	.word	0x000008b0
        /*04b8*/ 	.word	0x000000ff
        /*04bc*/ 	.word	0x000288b8
        /*04c0*/ 	.short	0x0100
        /*04c2*/ 	.byte	0x08
	.zero		1


	//   ....[21]....
        /*04c4*/ 	.word	0x000008c0
        /*04c8*/ 	.word	0x000000ff
        /*04cc*/ 	.word	0x000288c8
        /*04d0*/ 	.short	0x0100
        /*04d2*/ 	.byte	0x08
	.zero		1


	//   ....[22]....
        /*04d4*/ 	.word	0x000016a0
        /*04d8*/ 	.word	0x000000ff
        /*04dc*/ 	.word	0x00028800
        /*04e0*/ 	.short	0x010a
        /*04e2*/ 	.byte	0x24
	.zero		1


	//   ....[23]....
        /*04e4*/ 	.word	0x00001700
        /*04e8*/ 	.word	0x000000ff
        /*04ec*/ 	.word	0x00028830
        /*04f0*/ 	.short	0x010a
        /*04f2*/ 	.byte	0x24
	.zero		1


	//   ....[24]....
        /*04f4*/ 	.word	0x00001790
        /*04f8*/ 	.word	0x000000ff
        /*04fc*/ 	.word	0x00028830
        /*0500*/ 	.short	0x010a
        /*0502*/ 	.byte	0x24
	.zero		1


	//   ....[25]....
        /*0504*/ 	.word	0x000022d0
        /*0508*/ 	.word	0x0000000b
        /*050c*/ 	.word	0x00000000
        /*0510*/ 	.short	0x0101
        /*0512*/ 	.byte	0x3f
	.zero		1


	//   ....[26]....
        /*0514*/ 	.word	0x000053d0
        /*0518*/ 	.word	0x000000ff
        /*051c*/ 	.word	0x00028830
        /*0520*/ 	.short	0x010a
        /*0522*/ 	.byte	0x0a
	.zero		1


	//   ....[27]....
        /*0524*/ 	.word	0x00005410
        /*0528*/ 	.word	0x000000ff
        /*052c*/ 	.word	0x00028830
        /*0530*/ 	.short	0x010a
        /*0532*/ 	.byte	0x0a
	.zero		1


	//   ....[28]....
        /*0534*/ 	.word	0x00005740
        /*0538*/ 	.word	0x000000ff
        /*053c*/ 	.word	0x00028850
        /*0540*/ 	.short	0x010a
        /*0542*/ 	.byte	0x0a
	.zero		1


	//   ....[29]....
        /*0544*/ 	.word	0x00005780
        /*0548*/ 	.word	0x000000ff
        /*054c*/ 	.word	0x00028850
        /*0550*/ 	.short	0x010a
        /*0552*/ 	.byte	0x0a
	.zero		1


	//   ....[30]....
        /*0554*/ 	.word	0x00006330
        /*0558*/ 	.word	0x00000037
        /*055c*/ 	.word	0x00000000
        /*0560*/ 	.short	0x0101
        /*0562*/ 	.byte	0x3f
	.zero		1


	//   ....[31]....
        /*0564*/ 	.word	0x00008000
        /*0568*/ 	.word	0x0000001b
        /*056c*/ 	.word	0x00000000
        /*0570*/ 	.short	0x0101
        /*0572*/ 	.byte	0x3f
	.zero		1


	//   ....[32]....
        /*0574*/ 	.word	0x00008ed0
        /*0578*/ 	.word	0x000000ff
        /*057c*/ 	.word	0x00028830
        /*0580*/ 	.short	0x010a
        /*0582*/ 	.byte	0x0a
	.zero		1


	//   ....[33]....
        /*0584*/ 	.word	0x00008f10
        /*0588*/ 	.word	0x000000ff
        /*058c*/ 	.word	0x00028830
        /*0590*/ 	.short	0x010a
        /*0592*/ 	.byte	0x0a
	.zero		1


	//   ....[34]....
        /*0594*/ 	.word	0x00009240
        /*0598*/ 	.word	0x000000ff
        /*059c*/ 	.word	0x00028850
        /*05a0*/ 	.short	0x010a
        /*05a2*/ 	.byte	0x0a
	.zero		1


	//   ....[35]....
        /*05a4*/ 	.word	0x00009280
        /*05a8*/ 	.word	0x000000ff
        /*05ac*/ 	.word	0x00028850
        /*05b0*/ 	.short	0x010a
        /*05b2*/ 	.byte	0x0a
	.zero		1


	//   ....[36]....
        /*05b4*/ 	.word	0x0000ac00
        /*05b8*/ 	.word	0x0000001d
        /*05bc*/ 	.word	0x00000000
        /*05c0*/ 	.short	0x0101
        /*05c2*/ 	.byte	0x3f
	.zero		1


	//   ....[37]....
        /*05c4*/ 	.word	0x0000acb0
        /*05c8*/ 	.word	0x00000021
        /*05cc*/ 	.word	0x00000000
        /*05d0*/ 	.short	0x0101
        /*05d2*/ 	.byte	0x3f
	.zero		1


	//   ....[38]....
        /*05d4*/ 	.word	0x0000b720
        /*05d8*/ 	.word	0x000000ff
        /*05dc*/ 	.word	0x00028830
        /*05e0*/ 	.short	0x010a
        /*05e2*/ 	.byte	0x0a
	.zero		1


	//   ....[39]....
        /*05e4*/ 	.word	0x0000b760
        /*05e8*/ 	.word	0x000000ff
        /*05ec*/ 	.word	0x00028830
        /*05f0*/ 	.short	0x010a
        /*05f2*/ 	.byte	0x0a
	.zero		1


	//   ....[40]....
        /*05f4*/ 	.word	0x0000ba80
        /*05f8*/ 	.word	0x000000ff
        /*05fc*/ 	.word	0x00028850
        /*0600*/ 	.short	0x010a
        /*0602*/ 	.byte	0x0a
	.zero		1


	//   ....[41]....
        /*0604*/ 	.word	0x0000bac0
        /*0608*/ 	.word	0x000000ff
        /*060c*/ 	.word	0x00028850
        /*0610*/ 	.short	0x010a
        /*0612*/ 	.byte	0x0a
	.zero		1


	//   ....[42]....
        /*0614*/ 	.word	0x0000c650
        /*0618*/ 	.word	0x0000003c
        /*061c*/ 	.word	0x00000000
        /*0620*/ 	.short	0x0101
        /*0622*/ 	.byte	0x3f
	.zero		1


	//   ....[43]....
        /*0624*/ 	.word	0x0000d5e0
        /*0628*/ 	.word	0x00000026
        /*062c*/ 	.word	0x00000000
        /*0630*/ 	.short	0x0101
        /*0632*/ 	.byte	0x3f
	.zero		1


	//   ....[44]....
        /*0634*/ 	.word	0x0000eeb0
        /*0638*/ 	.word	0x000000ff
        /*063c*/ 	.word	0x00028850
        /*0640*/ 	.short	0x010a
        /*0642*/ 	.byte	0x05
	.zero		1


	//   ....[45]....
        /*0644*/ 	.word	0x0000eef0
        /*0648*/ 	.word	0x000000ff
        /*064c*/ 	.word	0x00028850
        /*0650*/ 	.short	0x010a
        /*0652*/ 	.byte	0x05
	.zero		1


	//   ....[46]....
        /*0654*/ 	.word	0x0000f3b0
        /*0658*/ 	.word	0x0000000b
        /*065c*/ 	.word	0x00000000
        /*0660*/ 	.short	0x0101
        /*0662*/ 	.byte	0x3f
	.zero		1


	//   ....[47]....
        /*0664*/ 	.word	0x00010020
        /*0668*/ 	.word	0x000000ff
        /*066c*/ 	.word	0x00000000
        /*0670*/ 	.short	0x0101
        /*0672*/ 	.byte	0x04
	.zero		1


	//   ....[48]....
        /*0674*/ 	.word	0x00012110
        /*0678*/ 	.word	0x000000ff
        /*067c*/ 	.word	0x00028840
        /*0680*/ 	.short	0x010a
        /*0682*/ 	.byte	0x26
	.zero		1


	//   ....[49]....
        /*0684*/ 	.word	0x00012da0
        /*0688*/ 	.word	0x000000ff
        /*068c*/ 	.word	0x00028800
        /*0690*/ 	.short	0x0107
        /*0692*/ 	.byte	0x26
	.zero		1


	//   ....[50]....
        /*0694*/ 	.word	0x00012e10
        /*0698*/ 	.word	0x000000ff
        /*069c*/ 	.word	0x00028800
        /*06a0*/ 	.short	0x0101
        /*06a2*/ 	.byte	0x26
	.zero		1


	//   ....[51]....
        /*06a4*/ 	.word	0x00012e30
        /*06a8*/ 	.word	0x000000ff
        /*06ac*/ 	.word	0x00028820
        /*06b0*/ 	.short	0x010a
        /*06b2*/ 	.byte	0x26
	.zero		1


	//   ....[52]....
        /*06b4*/ 	.word	0x00013240
        /*06b8*/ 	.word	0x000000ff
        /*06bc*/ 	.word	0x00028848
        /*06c0*/ 	.short	0x010a
        /*06c2*/ 	.byte	0x26
	.zero		1


	//   ....[53]....
        /*06c4*/ 	.word	0x00013500
        /*06c8*/ 	.word	0x000000ff
        /*06cc*/ 	.word	0x00028860
        /*06d0*/ 	.short	0x010a
        /*06d2*/ 	.byte	0x26
	.zero		1


	//   ....[54]....
        /*06d4*/ 	.word	0x000139f0
        /*06d8*/ 	.word	0x000000ff
        /*06dc*/ 	.word	0x00028840
        /*06e0*/ 	.short	0x010a
        /*06e2*/ 	.byte	0x26
	.zero		1


	//   ....[55]....
        /*06e4*/ 	.word	0x00013cd0
        /*06e8*/ 	.word	0x000000ff
        /*06ec*/ 	.word	0x00028868
        /*06f0*/ 	.short	0x010a
        /*06f2*/ 	.byte	0x26
	.zero		1


	//   ....[56]....
        /*06f4*/ 	.word	0x00014210
        /*06f8*/ 	.word	0x000000ff
        /*06fc*/ 	.word	0x00028848
        /*0700*/ 	.short	0x010a
        /*0702*/ 	.byte	0x26
	.zero		1


	//   ....[57]....
        /*0704*/ 	.word	0x000144d0
        /*0708*/ 	.word	0x000000ff
        /*070c*/ 	.word	0x00028860
        /*0710*/ 	.short	0x010a
        /*0712*/ 	.byte	0x26
	.zero		1


	//   ....[58]....
        /*0714*/ 	.word	0x00014860
        /*0718*/ 	.word	0x00000003
        /*071c*/ 	.word	0x00028860
        /*0720*/ 	.short	0x010a
        /*0722*/ 	.byte	0x3f
	.zero		1


	//   ....[59]....
        /*0724*/ 	.word	0x00014bf0
        /*0728*/ 	.word	0x00000002
        /*072c*/ 	.word	0x00028820
        /*0730*/ 	.short	0x010a
        /*0732*/ 	.byte	0x3f
	.zero		1


	//   ....[60]....
        /*0734*/ 	.word	0x00014d70
        /*0738*/ 	.word	0x00000006
        /*073c*/ 	.word	0x00000000
        /*0740*/ 	.short	0x010a
        /*0742*/ 	.byte	0x3f
	.zero		1


	//   ....[61]....
        /*0744*/ 	.word	0x00014de0
        /*0748*/ 	.word	0x00000003
        /*074c*/ 	.word	0x00000000
        /*0750*/ 	.short	0x010a
        /*0752*/ 	.byte	0x3f
	.zero		1


	//   ....[62]....
        /*0754*/ 	.word	0x00014e40
        /*0758*/ 	.word	0x00000000
        /*075c*/ 	.word	0x00000000
        /*0760*/ 	.short	0x010a
        /*0762*/ 	.byte	0x3f
	.zero		1


	//   ....[63]....
        /*0764*/ 	.word	0x00014e70
        /*0768*/ 	.word	0x00000003
        /*076c*/ 	.word	0x00000000
        /*0770*/ 	.short	0x010a
        /*0772*/ 	.byte	0x3f
	.zero		1


	//   ....[64]....
        /*0774*/ 	.word	0x00014ee0
        /*0778*/ 	.word	0x00000003
        /*077c*/ 	.word	0x00028800
        /*0780*/ 	.short	0x010a
        /*0782*/ 	.byte	0x3f
	.zero		1


	//   ....[65]....
        /*0784*/ 	.word	0x00014f40
        /*0788*/ 	.word	0x00000003
        /*078c*/ 	.word	0x00028830
        /*0790*/ 	.short	0x010a
        /*0792*/ 	.byte	0x3f
	.zero		1


	//   ....[66]....
        /*0794*/ 	.word	0x00014fa0
        /*0798*/ 	.word	0x0000000c
        /*079c*/ 	.word	0x00028830
        /*07a0*/ 	.short	0x010a
        /*07a2*/ 	.byte	0x3f
	.zero		1


	//   ....[67]....
        /*07a4*/ 	.word	0x00015000
        /*07a8*/ 	.word	0x0000000c
        /*07ac*/ 	.word	0x00028850
        /*07b0*/ 	.short	0x010a
        /*07b2*/ 	.byte	0x3f
	.zero		1


	//   ....[68]....
        /*07b4*/ 	.word	0x00015060
        /*07b8*/ 	.word	0x0000000a
        /*07bc*/ 	.word	0x00028830
        /*07c0*/ 	.short	0x010a
        /*07c2*/ 	.byte	0x3f
	.zero		1


	//   ....[69]....
        /*07c4*/ 	.word	0x000150c0
        /*07c8*/ 	.word	0x0000000a
        /*07cc*/ 	.word	0x00028850
        /*07d0*/ 	.short	0x010a
        /*07d2*/ 	.byte	0x3f
	.zero		1


	//   ....[70]....
        /*07d4*/ 	.word	0x00015120
        /*07d8*/ 	.word	0x0000000a
        /*07dc*/ 	.word	0x00028830
        /*07e0*/ 	.short	0x010a
        /*07e2*/ 	.byte	0x3f
	.zero		1


	//   ....[71]....
        /*07e4*/ 	.word	0x00015180
        /*07e8*/ 	.word	0x0000000a
        /*07ec*/ 	.word	0x00028850
        /*07f0*/ 	.short	0x010a
        /*07f2*/ 	.byte	0x3f
	.zero		1


	//   ....[72]....
        /*07f4*/ 	.word	0x000151e0
        /*07f8*/ 	.word	0x00000005
        /*07fc*/ 	.word	0x00028850
        /*0800*/ 	.short	0x010a
        /*0802*/ 	.byte	0x3f
	.zero		1


	//   ....[73]....
        /*0804*/ 	.word	0x00015340
        /*0808*/ 	.word	0x00000003
        /*080c*/ 	.word	0x00028840
        /*0810*/ 	.short	0x010a
        /*0812*/ 	.byte	0x3f
	.zero		1


	//   ....[74]....
        /*0814*/ 	.word	0x00015de0
        /*0818*/ 	.word	0x00000003
        /*081c*/ 	.word	0x00028820
        /*0820*/ 	.short	0x010a
        /*0822*/ 	.byte	0x3f
	.zero		1


	//   ....[75]....
        /*0824*/ 	.word	0x00015e40
        /*0828*/ 	.word	0x00000003
        /*082c*/ 	.word	0x00028848
        /*0830*/ 	.short	0x010a
        /*0832*/ 	.byte	0x3f
	.zero		1


	//   ....[76]....
        /*0834*/ 	.word	0x00015ea0
        /*0838*/ 	.word	0x00000003
        /*083c*/ 	.word	0x00028860
        /*0840*/ 	.short	0x010a
        /*0842*/ 	.byte	0x3f
	.zero		1


	//   ....[77]....
        /*0844*/ 	.word	0x00015f00
        /*0848*/ 	.word	0x00000003
        /*084c*/ 	.word	0x00028840
        /*0850*/ 	.short	0x010a
        /*0852*/ 	.byte	0x3f
	.zero		1


	//   ....[78]....
        /*0854*/ 	.word	0x00015f60
        /*0858*/ 	.word	0x00000003
        /*085c*/ 	.word	0x00028868
        /*0860*/ 	.short	0x010a
        /*0862*/ 	.byte	0x3f
	.zero		1


	//   ....[79]....
        /*0864*/ 	.word	0x00015fc0
        /*0868*/ 	.word	0x00000003
        /*086c*/ 	.word	0x00028848
        /*0870*/ 	.short	0x010a
        /*0872*/ 	.byte	0x3f
	.zero		1


	//   ....[80]....
        /*0874*/ 	.word	0x00016020
        /*0878*/ 	.word	0x00000003
        /*087c*/ 	.word	0x00028860
        /*0880*/ 	.short	0x010a
        /*0882*/ 	.byte	0x3f
	.zero		1


	//   ....[81]....
        /*0884*/ 	.word	0x00016070
        /*0888*/ 	.word	0x00000003
        /*088c*/ 	.word	0x00028860
        /*0890*/ 	.short	0x010a
        /*0892*/ 	.byte	0x3f
	.zero		1


	//   ....[82]....
        /*0894*/ 	.word	0x000160c0
        /*0898*/ 	.word	0x00000002
        /*089c*/ 	.word	0x00028820
        /*08a0*/ 	.short	0x010a
        /*08a2*/ 	.byte	0x3f
	.zero		1


	//   ....[83]....
        /*08a4*/ 	.word	0x00016260
        /*08a8*/ 	.word	0x00000006
        /*08ac*/ 	.word	0x00000000
        /*08b0*/ 	.short	0x010a
        /*08b2*/ 	.byte	0x3f
	.zero		1


	//   ....[84]....
        /*08b4*/ 	.word	0x000162b0
        /*08b8*/ 	.word	0x00000003
        /*08bc*/ 	.word	0x00000000
        /*08c0*/ 	.short	0x010a
        /*08c2*/ 	.byte	0x3f
	.zero		1


	//   ....[85]....
        /*08c4*/ 	.word	0x00016300
        /*08c8*/ 	.word	0x00000000
        /*08cc*/ 	.word	0x00000000
        /*08d0*/ 	.short	0x010a
        /*08d2*/ 	.byte	0x3f
	.zero		1


	//----- nvinfo : EIATTR_NUM_MBARRIERS
	.align		4
.L_961:
        /*08d4*/ 	.byte	0x03, 0x38
        /*08d6*/ 	.short	0x0016


	//----- nvinfo : EIATTR_EXIT_INSTR_OFFSETS
	.align		4
        /*08d8*/ 	.byte	0x04, 0x1c
        /*08da*/ 	.short	(.L_963 - .L_962)


	//   ....[0]....
.L_962:
        /*08dc*/ 	.word	0x00014ec0


	//----- nvinfo : EIATTR_MAX_THREADS
	.align		4
.L_963:
        /*08e0*/ 	.byte	0x04, 0x05
        /*08e2*/ 	.short	(.L_965 - .L_964)
.L_964:
        /*08e4*/ 	.word	0x00000180
        /*08e8*/ 	.word	0x00000001
        /*08ec*/ 	.word	0x00000001


	//----- nvinfo : EIATTR_CRS_STACK_SIZE
	.align		4
.L_965:
        /*08f0*/ 	.byte	0x04, 0x1e
        /*08f2*/ 	.short	(.L_967 - .L_966)
.L_966:
        /*08f4*/ 	.word	0x00000000


	//----- nvinfo : EIATTR_CBANK_PARAM_SIZE
	.align		4
.L_967:
        /*08f8*/ 	.byte	0x03, 0x19
        /*08fa*/ 	.short	0x0a70


	//----- nvinfo : EIATTR_PARAM_CBANK
	.align		4
        /*08fc*/ 	.byte	0x04, 0x0a
        /*08fe*/ 	.short	(.L_969 - .L_968)
	.align		4
.L_968:
        /*0900*/ 	.word	index@(.nv.constant0._ZN7cutlass13device_kernelIN5flash11enable_sm90INS1_16FlashAttnFwdSm90INS1_25CollectiveMainloopFwdSm90ILi2EN4cute5tupleIJNS5_1CILi1EEES8_S8_EEENS6_IJNS7_ILi128EEESA_SA_EEELi128ENS_10bfloat16_tEfNS_4arch4Sm90ELb0ELb1ELb1ELb0ELb0ELb0ELb0ELb1ELb1ELb1ELb1ELb0EEENS1_21CollectiveEpilogueFwdISB_S9_SC_SE_Li256ELb0ELb1ELb1ELb0EEENS1_19SingleTileSchedulerILb0ELb1ELb1ELi128EEEEEEEEEvNT_6ParamsE)
        /*0904*/ 	.short	0x0210
        /*0906*/ 	.short	0x0a70


	//----- nvinfo : EIATTR_SW_WAR
	.align		4
.L_969:
        /*0908*/ 	.byte	0x04, 0x36
        /*090a*/ 	.short	(.L_971 - .L_970)
.L_970:
        /*090c*/ 	.word	0x00000008
.L_971:


//--------------------- .nv.info._ZN7cutlass13device_kernelIN5flash11enable_sm90INS1_16FlashAttnFwdSm90INS1_25CollectiveMainloopFwdSm90ILi2EN4cute5tupleIJNS5_1CILi1EEES8_S8_EEENS6_IJNS7_ILi128EEESA_SA_EEELi128ENS_10bfloat16_tEfNS_4arch4Sm90ELb0ELb1ELb1ELb1ELb0ELb0ELb0ELb1ELb1ELb1ELb1ELb0EEENS1_21CollectiveEpilogueFwdISB_S9_SC_SE_Li256ELb1ELb1ELb1ELb0EEENS1_36VarlenDynamicPersistentTileSchedulerILi128ELi128ELi256ELi128ELb1ELb1ELb1ELb1ELb0ELb1EEEEEEEEEvNT_6ParamsE --------------------------
	.section	.nv.info._ZN7cutlass13device_kernelIN5flash11enable_sm90INS1_16FlashAttnFwdSm90INS1_25CollectiveMainloopFwdSm90ILi2EN4cute5tupleIJNS5_1CILi1EEES8_S8_EEENS6_IJNS7_ILi128EEESA_SA_EEELi128ENS_10bfloat16_tEfNS_4arch4Sm90ELb0ELb1ELb1ELb1ELb0ELb0ELb0ELb1ELb1ELb1ELb1ELb0EEENS1_21CollectiveEpilogueFwdISB_S9_SC_SE_Li256ELb1ELb1ELb1ELb0EEENS1_36VarlenDynamicPersistentTileSchedulerILi128ELi128ELi256ELi128ELb1ELb1ELb1ELb1ELb0ELb1EEEEEEEEEvNT_6ParamsE,"",@"SHT_CUDA_INFO"
	.sectionflags	@""
	.align	4


	//----- nvinfo : EIATTR_CUDA_API_VERSION
	.align		4
        /*0000*/ 	.byte	0x04, 0x37
        /*0002*/ 	.short	(.L_973 - .L_972)
.L_972:
        /*0004*/ 	.word	0x00000082


	//----- nvinfo : EIATTR_KPARAM_INFO
	.align		4
.L_973:
        /*0008*/ 	.byte	0x04, 0x17
        /*000a*/ 	.short	(.L_975 - .L_974)
.L_974:
        /*000c*/ 	.word	0x00000000
        /*0010*/ 	.short	0x0000
        /*0012*/ 	.short	0x0070
        /*0014*/ 	.byte	0x00, 0xf0, 0x01, 0x2a


	//----- nvinfo : EIATTR_SPARSE_MMA_MASK
	.align		4
.L_975:
        /*0018*/ 	.byte	0x03, 0x50
        /*001a*/ 	.short	0x0000


	//----- nvinfo : EIATTR_MAXREG_COUNT
	.align		4
        /*001c*/ 	.byte	0x03, 0x1b
        /*001e*/ 	.short	0x00a8


	//----- nvinfo : EIATTR_NUM_BARRIERS
	.align		4
        /*0020*/ 	.byte	0x02, 0x4c
        /*0022*/ 	.byte	0x10
	.zero		1


	//----- nvinfo : EIATTR_EXTERNS
	.align		4
        /*0024*/ 	.byte	0x04, 0x0f
        /*0026*/ 	.short	(.L_977 - .L_976)


	//   ....[0]....
	.align		4
.L_976:
        /*0028*/ 	.word	index@(__assertfail)


	//----- nvinfo : EIATTR_ANNOTATIONS
	.align		4
.L_977:
        /*002c*/ 	.byte	0x04, 0x55
        /*002e*/ 	.short	(.L_979 - .L_978)


	//   ....[0]....
.L_978:
        /* <DEDUP_REMOVED lines=70> */


	//----- nvinfo : EIATTR_MERCURY_ISA_VERSION
	.align		4
.L_979:
        /*0480*/ 	.byte	0x03, 0x5f
        /*0482*/ 	.short	0x0101


	//----- nvinfo : EIATTR_UNUSED_LOAD_BYTE_OFFSET
	.align		4
        /*0484*/ 	.byte	0x04, 0x44
        /*0486*/ 	.short	(.L_981 - .L_980)


	//   ....[0]....
.L_980:
        /*0488*/ 	.word	0x00000a30
        /*048c*/ 	.word	0x0000fff0


	//   ....[1]....
        /*0490*/ 	.word	0x00010280
        /*0494*/ 	.word	0x0000fff0


	//----- nvinfo : EIATTR_INT_WARP_WIDE_INSTR_OFFSETS
	.align		4
.L_981:
        /*0498*/ 	.byte	0x04, 0x31
        /*049a*/ 	.short	(.L_983 - .L_982)


	//   ....[0]....
.L_982:
        /*049c*/ 	.word	0x00000130


	//   ....[1]....
        /*04a0*/ 	.word	0x00000170


	//   ....[2]....
        /*04a4*/ 	.word	0x000001e0


	//   ....[3]....
        /*04a8*/ 	.word	0x00014f90


	//   ....[4]....
        /*04ac*/ 	.word	0x00015020


	//   ....[5]....
        /*04b0*/ 	.word	0x000186c0


	//   ....[6]....
        /*04b4*/ 	.word	0x00018750


	//----- nvinfo : EIATTR_COOP_GROUP_MASK_REGIDS
	.align		4
.L_983:
        /*04b8*/ 	.byte	0x04, 0x29
        /*04ba*/ 	.short	(.L_985 - .L_984)


	//   ....[0]....
.L_984:
        /*04bc*/ 	.word	0xffffffff


	//   ....[1]....
        /*04c0*/ 	.word	0xffffffff


	//   ....[2]....
        /*04c4*/ 	.word	0xffffffff


	//   ....[3]....
        /*04c8*/ 	.word	0xffffffff


	//   ....[4]....
        /*04cc*/ 	.word	0xffffffff


	//   ....[5]....
        /*04d0*/ 	.word	0xffffffff


	//   ....[6]....
        /*04d4*/ 	.word	0xffffffff


	//   ....[7]....
        /*04d8*/ 	.word	0xffffffff


	//   ....[8]....
        /*04dc*/ 	.word	0xffffffff


	//   ....[9]....
        /*04e0*/ 	.word	0xffffffff


	//   ....[10]....
        /*04e4*/ 	.word	0xffffffff


	//   ....[11]....
        /*04e8*/ 	.word	0xffffffff


	//   ....[12]....
        /*04ec*/ 	.word	0xffffffff


	//   ....[13]....
        /*04f0*/ 	.word	0xffffffff


	//   ....[14]....
        /*04f4*/ 	.word	0xffffffff


	//   ....[15]....
        /*04f8*/ 	.word	0xffffffff


	//   ....[16]....
        /*04fc*/ 	.word	0xffffffff


	//   ....[17]....
        /*0500*/ 	.word	0xffffffff


	//   ....[18]....
        /*0504*/ 	.word	0xffffffff


	//   ....[19]....
        /*0508*/ 	.word	0xffffffff


	//   ....[20]....
        /*050c*/ 	.word	0xffffffff


	//   ....[21]....
        /*0510*/ 	.word	0xffffffff


	//   ....[22]....
        /*0514*/ 	.word	0xffffffff


	//   ....[23]....
        /*0518*/ 	.word	0xffffffff


	//   ....[24]....
        /*051c*/ 	.word	0xffffffff


	//   ....[25]....
        /*0520*/ 	.word	0xffffffff


	//   ....[26]....
        /*0524*/ 	.word	0xffffffff


	//   ....[27]....
        /*0528*/ 	.word	0xffffffff


	//   ....[28]....
        /*052c*/ 	.word	0xffffffff


	//   ....[29]....
        /*0530*/ 	.word	0xffffffff


	//   ....[30]....
        /*0534*/ 	.word	0xffffffff


	//   ....[31]....
        /*0538*/ 	.word	0xffffffff


	//   ....[32]....
        /*053c*/ 	.word	0xffffffff


	//   ....[33]....
        /*0540*/ 	.word	0xffffffff


	//   ....[34]....
        /*0544*/ 	.word	0xffffffff


	//   ....[35]....
        /*0548*/ 	.word	0xffffffff


	//   ....[36]....
        /*054c*/ 	.word	0xffffffff


	//   ....[37]....
        /*0550*/ 	.word	0xffffffff


	//   ....[38]....
        /*0554*/ 	.word	0xffffffff


	//   ....[39]....
        /*0558*/ 	.word	0xffffffff


	//   ....[40]....
        /*055c*/ 	.word	0xffffffff


	//   ....[41]....
        /*0560*/ 	.word	0xffffffff


	//   ....[42]....
        /*0564*/ 	.word	0xffffffff


	//   ....[43]....
        /*0568*/ 	.word	0xffffffff


	//   ....[44]....
        /*056c*/ 	.word	0xffffffff


	//   ....[45]....
        /*0570*/ 	.word	0xffffffff


	//   ....[46]....
        /*0574*/ 	.word	0xffffffff


	//   ....[47]....
        /*0578*/ 	.word	0xffffffff


	//   ....[48]....
        /*057c*/ 	.word	0xffffffff


	//   ....[49]....
        /*0580*/ 	.word	0xffffffff


	//   ....[50]....
        /*0584*/ 	.word	0xffffffff


	//   ....[51]....
        /*0588*/ 	.word	0xffffffff


	//   ....[52]....
        /*058c*/ 	.word	0xffffffff


	//   ....[53]....
        /*0590*/ 	.word	0xffffffff


	//   ....[54]....
        /*0594*/ 	.word	0xffffffff


	//   ....[55]....
        /*0598*/ 	.word	0xffffffff


	//   ....[56]....
        /*059c*/ 	.word	0xffffffff


	//   ....[57]....
        /*05a0*/ 	.word	0xffffffff


	//   ....[58]....
        /*05a4*/ 	.word	0xffffffff


	//   ....[59]....
        /*05a8*/ 	.word	0xffffffff


	//   ....[60]....
        /*05ac*/ 	.word	0xffffffff


	//   ....[61]....
        /*05b0*/ 	.word	0xffffffff


	//   ....[62]....
        /*05b4*/ 	.word	0xffffffff


	//   ....[63]....
        /*05b8*/ 	.word	0xffffffff


	//   ....[64]....
        /*05bc*/ 	.word	0xffffffff


	//   ....[65]....
        /*05c0*/ 	.word	0xffffffff


	//   ....[66]....
        /*05c4*/ 	.word	0xffffffff


	//   ....[67]....
        /*05c8*/ 	.word	0xffffffff


	//   ....[68]....
        /*05cc*/ 	.word	0xffffffff


	//   ....[69]....
        /*05d0*/ 	.word	0xffffffff


	//   ....[70]....
        /*05d4*/ 	.word	0xffffffff


	//   ....[71]....
        /*05d8*/ 	.word	0xffffffff


	//   ....[72]....
        /*05dc*/ 	.word	0xffffffff


	//   ....[73]....
        /*05e0*/ 	.word	0xffffffff


	//   ....[74]....
        /*05e4*/ 	.word	0xffffffff


	//   ....[75]....
        /*05e8*/ 	.word	0xffffffff


	//   ....[76]....
        /*05ec*/ 	.word	0xffffffff


	//   ....[77]....
        /*05f0*/ 	.word	0xffffffff


	//   ....[78]....
        /*05f4*/ 	.word	0xffffffff


	//   ....[79]....
        /*05f8*/ 	.word	0xffffffff


	//   ....[80]....
        /*05fc*/ 	.word	0xffffffff


	//   ....[81]....
        /*0600*/ 	.word	0xffffffff


	//   ....[82]....
        /*0604*/ 	.word	0xffffffff


	//   ....[83]....
        /*0608*/ 	.word	0xffffffff


	//   ....[84]....
        /*060c*/ 	.word	0xffffffff


	//   ....[85]....
        /*0610*/ 	.word	0xffffffff


	//   ....[86]....
        /*0614*/ 	.word	0xffffffff


	//   ....[87]....
        /*0618*/ 	.word	0xffffffff


	//   ....[88]....
        /*061c*/ 	.word	0xffffffff


	//   ....[89]....
        /*0620*/ 	.word	0xffffffff


	//   ....[90]....
        /*0624*/ 	.word	0xffffffff


	//   ....[91]....
        /*0628*/ 	.word	0xffffffff


	//   ....[92]....
        /*062c*/ 	.word	0xffffffff


	//   ....[93]....
        /*0630*/ 	.word	0xffffffff


	//   ....[94]....
        /*0634*/ 	.word	0xffffffff


	//   ....[95]....
        /*0638*/ 	.word	0xffffffff


	//   ....[96]....
        /*063c*/ 	.word	0xffffffff


	//   ....[97]....
        /*0640*/ 	.word	0xffffffff


	//   ....[98]....
        /*0644*/ 	.word	0xffffffff


	//   ....[99]....
        /*0648*/ 	.word	0xffffffff


	//   ....[100]....
        /*064c*/ 	.word	0xffffffff


	//   ....[101]....
        /*0650*/ 	.word	0xffffffff


	//   ....[102]....
        /*0654*/ 	.word	0xffffffff


	//   ....[103]....
        /*0658*/ 	.word	0xffffffff


	//   ....[104]....
        /*065c*/ 	.word	0xffffffff


	//   ....[105]....
        /*0660*/ 	.word	0xffffffff


	//   ....[106]....
        /*0664*/ 	.word	0xffffffff


	//   ....[107]....
        /*0668*/ 	.word	0xffffffff


	//   ....[108]....
        /*066c*/ 	.word	0xffffffff


	//   ....[109]....
        /*0670*/ 	.word	0xffffffff


	//   ....[110]....
        /*0674*/ 	.word	0xffffffff


	//   ....[111]....
        /*0678*/ 	.word	0x0500000f


	//   ....[112]....
        /*067c*/ 	.word	0x0500000f


	//   ....[113]....
        /*0680*/ 	.word	0x0500000f


	//   ....[114]....
        /*0684*/ 	.word	0x0500000f


	//   ....[115]....
        /*0688*/ 	.word	0x0500000f


	//   ....[116]....
        /*068c*/ 	.word	0x0500000f


	//   ....[117]....
        /*0690*/ 	.word	0x0500000f


	//   ....[118]....
        /*0694*/ 	.word	0x0500000f


	//   ....[119]....
        /*0698*/ 	.word	0x0500000f


	//   ....[120]....
        /*069c*/ 	.word	0x0500000f


	//   ....[121]....
        /*06a0*/ 	.word	0x0500000f


	//   ....[122]....
        /*06a4*/ 	.word	0x0500000f


	//   ....[123]....
        /*06a8*/ 	.word	0x0500000f


	//   ....[124]....
        /*06ac*/ 	.word	0x0500000f


	//   ....[125]....
        /*06b0*/ 	.word	0x0500000f


	//   ....[126]....
        /*06b4*/ 	.word	0x0500000f


	//   ....[127]....
        /*06b8*/ 	.word	0x0500000f


	//   ....[128]....
        /*06bc*/ 	.word	0x0500000f


	//   ....[129]....
        /*06c0*/ 	.word	0x0500000f


	//   ....[130]....
        /*06c4*/ 	.word	0x0500000f


	//   ....[131]....
        /*06c8*/ 	.word	0x0500000f


	//   ....[132]....
        /*06cc*/ 	.word	0x0500000f


	//   ....[133]....
        /*06d0*/ 	.word	0x0500000f


	//   ....[134]....
        /*06d4*/ 	.word	0x0500000f


	//   ....[135]....
        /*06d8*/ 	.word	0x0500000f


	//   ....[136]....
        /*06dc*/ 	.word	0x0500000f


	//   ....[137]....
        /*06e0*/ 	.word	0x0500000f


	//   ....[138]....
        /*06e4*/ 	.word	0x0500000f


	//   ....[139]....
        /*06e8*/ 	.word	0x0500000f


	//   ....[140]....
        /*06ec*/ 	.word	0x0500000f


	//   ....[141]....
        /*06f0*/ 	.word	0x0500000f


	//   ....[142]....
        /*06f4*/ 	.word	0x0500000f


	//   ....[143]....
        /*06f8*/ 	.word	0x0500000f


	//   ....[144]....
        /*06fc*/ 	.word	0x0500000f


	//   ....[145]....
        /*0700*/ 	.word	0x0500000f


	//   ....[146]....
        /*0704*/ 	.word	0x0500000f


	//----- nvinfo : EIATTR_COOP_GROUP_INSTR_OFFSETS
	.align		4
.L_985:
        /*0708*/ 	.byte	0x04, 0x28
        /*070a*/ 	.short	(.L_987 - .L_986)


	//   ....[0]....
.L_986:
        /*070c*/ 	.word	0x00000070


	//   ....[1]....
        /*0710*/ 	.word	0x00000140


	//   ....[2]....
        /*0714*/ 	.word	0x00000190


	//   ....[3]....
        /*0718*/ 	.word	0x000003c0


	//   ....[4]....
        /*071c*/ 	.word	0x00000520


	//   ....[5]....
        /*0720*/ 	.word	0x00000640


	//   ....[6]....
        /*0724*/ 	.word	0x000007a0


	//   ....[7]....
        /*0728*/ 	.word	0x00001e80


	//   ....[8]....
        /*072c*/ 	.word	0x00002ae0


	//   ....[9]....
        /*0730*/ 	.word	0x00003400


	//   ....[10]....
        /*0734*/ 	.word	0x000042d0


	//   ....[11]....
        /*0738*/ 	.word	0x000043c0


	//   ....[12]....
        /*073c*/ 	.word	0x00004c60


	//   ....[13]....
        /*0740*/ 	.word	0x00004cc0


	//   ....[14]....
        /*0744*/ 	.word	0x00006c20


	//   ....[15]....
        /*0748*/ 	.word	0x00006e50


	//   ....[16]....
        /*074c*/ 	.word	0x00007a40


	//   ....[17]....
        /*0750*/ 	.word	0x00007b40


	//   ....[18]....
        /*0754*/ 	.word	0x000083b0


	//   ....[19]....
        /*0758*/ 	.word	0x00008410


	//   ....[20]....
        /*075c*/ 	.word	0x0000a580


	//   ....[21]....
        /*0760*/ 	.word	0x0000a5f0


	//   ....[22]....
        /*0764*/ 	.word	0x0000ad00


	//   ....[23]....
        /*0768*/ 	.word	0x0000aea0


	//   ....[24]....
        /*076c*/ 	.word	0x0000d030


	//   ....[25]....
        /*0770*/ 	.word	0x0000d2d0


	//   ....[26]....
        /*0774*/ 	.word	0x0000de20


	//   ....[27]....
        /*0778*/ 	.word	0x0000de40


	//   ....[28]....
        /*077c*/ 	.word	0x0000e800


	//   ....[29]....
        /*0780*/ 	.word	0x0000e870


	//   ....[30]....
        /*0784*/ 	.word	0x0000f930


	//   ....[31]....
        /*0788*/ 	.word	0x0000f970


	//   ....[32]....
        /*078c*/ 	.word	0x0000faa0


	//   ....[33]....
        /*0790*/ 	.word	0x0000fac0


	//   ....[34]....
        /*0794*/ 	.word	0x00010db0


	//   ....[35]....
        /*0798*/ 	.word	0x00010df0


	//   ....[36]....
        /*079c*/ 	.word	0x00010e10


	//   ....[37]....
        /*07a0*/ 	.word	0x00010e40


	//   ....[38]....
        /*07a4*/ 	.word	0x00011510


	//   ....[39]....
        /*07a8*/ 	.word	0x00011540


	//   ....[40]....
        /*07ac*/ 	.word	0x00011600


	//   ....[41]....
        /*07b0*/ 	.word	0x00011620


	//   ....[42]....
        /*07b4*/ 	.word	0x000116e0


	//   ....[43]....
        /*07b8*/ 	.word	0x00011700


	//   ....[44]....
        /*07bc*/ 	.word	0x000117d0


	//   ....[45]....
        /*07c0*/ 	.word	0x000117f0


	//   ....[46]....
        /*07c4*/ 	.word	0x00011bb0


	//   ....[47]....
        /*07c8*/ 	.word	0x00011bc0


	//   ....[48]....
        /*07cc*/ 	.word	0x00012010


	//   ....[49]....
        /*07d0*/ 	.word	0x00012020


	//   ....[50]....
        /*07d4*/ 	.word	0x00012d50


	//   ....[51]....
        /*07d8*/ 	.word	0x00012d70


	//   ....[52]....
        /*07dc*/ 	.word	0x00012e30


	//   ....[53]....
        /*07e0*/ 	.word	0x00012e50


	//   ....[54]....
        /*07e4*/ 	.word	0x00012f10


	//   ....[55]....
        /*07e8*/ 	.word	0x00012f30


	//   ....[56]....
        /*07ec*/ 	.word	0x00013000


	//   ....[57]....
        /*07f0*/ 	.word	0x00013020


	//   ....[58]....
        /*07f4*/ 	.word	0x00013180


	//   ....[59]....
        /*07f8*/ 	.word	0x000133b0


	//   ....[60]....
        /*07fc*/ 	.word	0x000133e0


	//   ....[61]....
        /*0800*/ 	.word	0x00013410


	//   ....[62]....
        /*0804*/ 	.word	0x00013440


	//   ....[63]....
        /*0808*/ 	.word	0x00013470


	//   ....[64]....
        /*080c*/ 	.word	0x000134a0


	//   ....[65]....
        /*0810*/ 	.word	0x00013640


	//   ....[66]....
        /*0814*/ 	.word	0x00013670


	//   ....[67]....
        /*0818*/ 	.word	0x000136a0


	//   ....[68]....
        /*081c*/ 	.word	0x000136d0


	//   ....[69]....
        /*0820*/ 	.word	0x00013700


	//   ....[70]....
        /*0824*/ 	.word	0x00013730


	//   ....[71]....
        /*0828*/ 	.word	0x000137d0


	//   ....[72]....
        /*082c*/ 	.word	0x00013800


	//   ....[73]....
        /*0830*/ 	.word	0x00013810


	//   ....[74]....
        /*0834*/ 	.word	0x00013840


	//   ....[75]....
        /*0838*/ 	.word	0x00015560


	//   ....[76]....
        /*083c*/ 	.word	0x000160e0


	//   ....[77]....
        /*0840*/ 	.word	0x000160f0


	//   ....[78]....
        /*0844*/ 	.word	0x00016120


	//   ....[79]....
        /*0848*/ 	.word	0x00016130


	//   ....[80]....
        /*084c*/ 	.word	0x00016240


	//   ....[81]....
        /*0850*/ 	.word	0x00016250


	//   ....[82]....
        /*0854*/ 	.word	0x000162e0


	//   ....[83]....
        /*0858*/ 	.word	0x000162f0


	//   ....[84]....
        /*085c*/ 	.word	0x00016380


	//   ....[85]....
        /*0860*/ 	.word	0x00016390


	//   ....[86]....
        /*0864*/ 	.word	0x00016420


	//   ....[87]....
        /*0868*/ 	.word	0x00016430


	//   ....[88]....
        /*086c*/ 	.word	0x000164c0


	//   ....[89]....
        /*0870*/ 	.word	0x000164d0


	//   ....[90]....
        /*0874*/ 	.word	0x00016520


	//   ....[91]....
        /*0878*/ 	.word	0x00016550


	//   ....[92]....
        /*087c*/ 	.word	0x00018df0


	//   ....[93]....
        /*0880*/ 	.word	0x00018e70


	//   ....[94]....
        /*0884*/ 	.word	0x00018ea0


	//   ....[95]....
        /*0888*/ 	.word	0x00018eb0


	//   ....[96]....
        /*088c*/ 	.word	0x00018ee0


	//   ....[97]....
        /*0890*/ 	.word	0x00018f10


	//   ....[98]....
        /*0894*/ 	.word	0x00018f40


	//   ....[99]....
        /*0898*/ 	.word	0x00018f70


	//   ....[100]....
        /*089c*/ 	.word	0x00019130


	//   ....[101]....
        /*08a0*/ 	.word	0x00019160


	//   ....[102]....
        /*08a4*/ 	.word	0x00019190


	//   ....[103]....
        /*08a8*/ 	.word	0x000191c0


	//   ....[104]....
        /*08ac*/ 	.word	0x000191f0


	//   ....[105]....
        /*08b0*/ 	.word	0x00019220


	//   ....[106]....
        /*08b4*/ 	.word	0x000192f0


	//   ....[107]....
        /*08b8*/ 	.word	0x00019310


	//   ....[108]....
        /*08bc*/ 	.word	0x00019320


	//   ....[109]....
        /*08c0*/ 	.word	0x000193a0


	//   ....[110]....
        /*08c4*/ 	.word	0x00019ed0


	//   ....[111]....
        /*08c8*/ 	.word	0x0001a540


	//   ....[112]....
        /*08cc*/ 	.word	0x0001a720


	//   ....[113]....
        /*08d0*/ 	.word	0x0001a770


	//   ....[114]....
        /*08d4*/ 	.word	0x0001a7d0


	//   ....[115]....
        /*08d8*/ 	.word	0x0001a870


	//   ....[116]....
        /*08dc*/ 	.word	0x0001a930


	//   ....[117]....
        /*08e0*/ 	.word	0x0001aa40


	//   ....[118]....
        /*08e4*/ 	.word	0x0001aaa0


	//   ....[119]....
        /*08e8*/ 	.word	0x0001aba0


	//   ....[120]....
        /*08ec*/ 	.word	0x0001ac00


	//   ....[121]....
        /*08f0*/ 	.word	0x0001ad00


	//   ....[122]....
        /*08f4*/ 	.word	0x0001ad60


	//   ....[123]....
        /*08f8*/ 	.word	0x0001ae60


	//   ....[124]....
        /*08fc*/ 	.word	0x0001aec0


	//   ....[125]....
        /*0900*/ 	.word	0x0001afa0


	//   ....[126]....
        /*0904*/ 	.word	0x0001b020


	//   ....[127]....
        /*0908*/ 	.word	0x0001b100


	//   ....[128]....
        /*090c*/ 	.word	0x0001b430


	//   ....[129]....
        /*0910*/ 	.word	0x0001b4d0


	//   ....[130]....
        /*0914*/ 	.word	0x0001b660


	//   ....[131]....
        /*0918*/ 	.word	0x0001b6d0


	//   ....[132]....
        /*091c*/ 	.word	0x0001b740


	//   ....[133]....
        /*0920*/ 	.word	0x0001b7b0


	//   ....[134]....
        /*0924*/ 	.word	0x0001b820


	//   ....[135]....
        /*0928*/ 	.word	0x0001b8a0


	//   ....[136]....
        /*092c*/ 	.word	0x0001b940


	//   ....[137]....
        /*0930*/ 	.word	0x0001b9e0


	//   ....[138]....
        /*0934*/ 	.word	0x0001ba50


	//   ....[139]....
        /*0938*/ 	.word	0x0001bac0


	//   ....[140]....
        /*093c*/ 	.word	0x0001bb30


	//   ....[141]....
        /*0940*/ 	.word	0x0001bbb0


	//   ....[142]....
        /*0944*/ 	.word	0x0001bc30


	//   ....[143]....
        /*0948*/ 	.word	0x0001bce0


	//   ....[144]....
        /*094c*/ 	.word	0x0001bd30


	//   ....[145]....
        /*0950*/ 	.word	0x0001bdf0


	//   ....[146]....
        /*0954*/ 	.word	0x0001bf20


	//----- nvinfo : EIATTR_REG_RECONFIG
	.align		4
.L_987:
        /*0958*/ 	.byte	0x01, 0x54
	.zero		2


	//----- nvinfo : EIATTR_SYSCALL_OFFSETS
	.align		4
        /*095c*/ 	.byte	0x04, 0x46
        /*095e*/ 	.short	(.L_989 - .L_988)


	//   ....[0]....
.L_988:
        /*0960*/ 	.word	0x00002060


	//   ....[1]....
        /*0964*/ 	.word	0x00015190


	//   ....[2]....
        /*0968*/ 	.word	0x000152e0


	//   ....[3]....
        /*096c*/ 	.word	0x000153d0


	//   ....[4]....
        /*0970*/ 	.word	0x00015c50


	//----- nvinfo : EIATTR_MBARRIER_INSTR_OFFSETS
	.align		4
.L_989:
        /*0974*/ 	.byte	0x04, 0x39
        /*0976*/ 	.short	(.L_991 - .L_990)


	//   ....[0]....
.L_990:
        /*0978*/ 	.word	0x00000270
        /*097c*/ 	.word	0x000000ff
        /*0980*/ 	.word	0x00028800
        /*0984*/ 	.short	0x0100
        /*0986*/ 	.byte	0x08
	.zero		1


	//   ....[1]....
        /*0988*/ 	.word	0x00000280
        /*098c*/ 	.word	0x000000ff
        /*0990*/ 	.word	0x00028820
        /*0994*/ 	.short	0x0100
        /*0996*/ 	.byte	0x08
	.zero		1


	//   ....[2]....
        /*0998*/ 	.word	0x00000370
        /*099c*/ 	.word	0x000000ff
        /*09a0*/ 	.word	0x00028830
        /*09a4*/ 	.short	0x0100
        /*09a6*/ 	.byte	0x08
	.zero		1


	//   ....[3]....
        /*09a8*/ 	.word	0x00000380
        /*09ac*/ 	.word	0x000000ff
        /*09b0*/ 	.word	0x00028840
        /*09b4*/ 	.short	0x0100
        /*09b6*/ 	.byte	0x08
	.zero		1


	//   ....[4]....
        /*09b8*/ 	.word	0x00000390
        /*09bc*/ 	.word	0x000000ff
        /*09c0*/ 	.word	0x00028838
        /*09c4*/ 	.short	0x0100
        /*09c6*/ 	.byte	0x08
	.zero		1


	//   ....[5]....
        /*09c8*/ 	.word	0x000003a0
        /*09cc*/ 	.word	0x000000ff
        /*09d0*/ 	.word	0x00028848
        /*09d4*/ 	.short	0x0100
        /*09d6*/ 	.byte	0x08
	.zero		1


	//   ....[6]....
        /*09d8*/ 	.word	0x000004d0
        /*09dc*/ 	.word	0x000000ff
        /*09e0*/ 	.word	0x00028850
        /*09e4*/ 	.short	0x0100
        /*09e6*/ 	.byte	0x08
	.zero		1


	//   ....[7]....
        /*09e8*/ 	.word	0x000004e0
        /*09ec*/ 	.word	0x000000ff
        /*09f0*/ 	.word	0x00028860
        /*09f4*/ 	.short	0x0100
        /*09f6*/ 	.byte	0x08
	.zero		1


	//   ....[8]....
        /*09f8*/ 	.word	0x000004f0
        /*09fc*/ 	.word	0x000000ff
        /*0a00*/ 	.word	0x00028858
        /*0a04*/ 	.short	0x0100
        /*0a06*/ 	.byte	0x08
	.zero		1


	//   ....[9]....
        /*0a08*/ 	.word	0x00000500
        /*0a0c*/ 	.word	0x000000ff
        /*0a10*/ 	.word	0x00028868
        /*0a14*/ 	.short	0x0100
        /*0a16*/ 	.byte	0x08
	.zero		1


	//   ....[10]....
        /*0a18*/ 	.word	0x000005f0
        /*0a1c*/ 	.word	0x000000ff
        /*0a20*/ 	.word	0x00028870
        /*0a24*/ 	.short	0x0100
        /*0a26*/ 	.byte	0x06
	.zero		1


	//   ....[11]....
        /*0a28*/ 	.word	0x00000600
        /*0a2c*/ 	.word	0x000000ff
        /*0a30*/ 	.word	0x00028880
        /*0a34*/ 	.short	0x0100
        /*0a36*/ 	.byte	0x06
	.zero		1


	//   ....[12]....
        /*0a38*/ 	.word	0x00000610
        /*0a3c*/ 	.word	0x000000ff
        /*0a40*/ 	.word	0x00028878
        /*0a44*/ 	.short	0x0100
        /*0a46*/ 	.byte	0x06
	.zero		1


	//   ....[13]....
        /*0a48*/ 	.word	0x00000620
        /*0a4c*/ 	.word	0x000000ff
        /*0a50*/ 	.word	0x00028888
        /*0a54*/ 	.short	0x0100
        /*0a56*/ 	.byte	0x06
	.zero		1


	//   ....[14]....
        /*0a58*/ 	.word	0x00000750
        /*0a5c*/ 	.word	0x000000ff
        /*0a60*/ 	.word	0x00028890
        /*0a64*/ 	.short	0x0100
        /*0a66*/ 	.byte	0x08
	.zero		1


	//   ....[15]....
        /*0a68*/ 	.word	0x00000760
        /*0a6c*/ 	.word	0x000000ff
        /*0a70*/ 	.word	0x000288a0
        /*0a74*/ 	.short	0x0100
        /*0a76*/ 	.byte	0x08
	.zero		1


	//   ....[16]....
        /*0a78*/ 	.word	0x00000770
        /*0a7c*/ 	.word	0x000000ff
        /*0a80*/ 	.word	0x00028898
        /*0a84*/ 	.short	0x0100
        /*0a86*/ 	.byte	0x08
	.zero		1


	//   ....[17]....
        /*0a88*/ 	.word	0x00000780
        /*0a8c*/ 	.word	0x000000ff
        /*0a90*/ 	.word	0x000288a8
        /*0a94*/ 	.short	0x0100
        /*0a96*/ 	.byte	0x08
	.zero		1


	//   ....[18]....
        /*0a98*/ 	.word	0x000008b0
        /*0a9c*/ 	.word	0x000000ff
        /*0aa0*/ 	.word	0x000288b0
        /*0aa4*/ 	.short	0x0100
        /*0aa6*/ 	.byte	0x08
	.zero		1


	//   ....[19]....
        /*0aa8*/ 	.word	0x000008c0
        /*0aac*/ 	.word	0x000000ff
        /*0ab0*/ 	.word	0x000288c0
        /*0ab4*/ 	.short	0x0100
        /*0ab6*/ 	.byte	0x08
	.zero		1


	//   ....[20]....
        /*0ab8*/ 	.word	0x000008d0
        /*0abc*/ 	.word	0x000000ff
        /*0ac0*/ 	.word	0x000288b8
        /*0ac4*/ 	.short	0x0100
        /*0ac6*/ 	.byte	0x08
	.zero		1


	//   ....[21]....
        /*0ac8*/ 	.word	0x000008e0
        /*0acc*/ 	.word	0x000000ff
        /*0ad0*/ 	.word	0x000288c8
        /*0ad4*/ 	.short	0x0100
        /*0ad6*/ 	.byte	0x08
	.zero		1


	//   ....[22]....
        /*0ad8*/ 	.word	0x000020e0
        /*0adc*/ 	.word	0x000000ff
        /*0ae0*/ 	.word	0x00028800
        /*0ae4*/ 	.short	0x010a
        /*0ae6*/ 	.byte	0x29
	.zero		1


	//   ....[23]....
        /*0ae8*/ 	.word	0x00002160
        /*0aec*/ 	.word	0x0000000f
        /*0af0*/ 	.word	0x00028830
        /*0af4*/ 	.short	0x010a
        /*0af6*/ 	.byte	0x3f
	.zero		1


	//   ....[24]....
        /*0af8*/ 	.word	0x000021d0
        /*0afc*/ 	.word	0x0000000f
        /*0b00*/ 	.word	0x00028830
        /*0b04*/ 	.short	0x010a
        /*0b06*/ 	.byte	0x3f
	.zero		1


	//   ....[25]....
        /*0b08*/ 	.word	0x000028c0
        /*0b0c*/ 	.word	0x0000000f
        /*0b10*/ 	.word	0x00000000
        /*0b14*/ 	.short	0x0101
        /*0b16*/ 	.byte	0x3f
	.zero		1


	//   ....[26]....
        /*0b18*/ 	.word	0x00005c70
        /*0b1c*/ 	.word	0x000000ff
        /*0b20*/ 	.word	0x00028830
        /*0b24*/ 	.short	0x010a
        /*0b26*/ 	.byte	0x06
	.zero		1


	//   ....[27]....
        /*0b28*/ 	.word	0x00005cb0
        /*0b2c*/ 	.word	0x000000ff
        /*0b30*/ 	.word	0x00028830
        /*0b34*/ 	.short	0x010a
        /*0b36*/ 	.byte	0x06
	.zero		1


	//   ....[28]....
        /*0b38*/ 	.word	0x00005ff0
        /*0b3c*/ 	.word	0x000000ff
        /*0b40*/ 	.word	0x00028850
        /*0b44*/ 	.short	0x010a
        /*0b46*/ 	.byte	0x06
	.zero		1


	//   ....[29]....
        /*0b48*/ 	.word	0x00006030
        /*0b4c*/ 	.word	0x000000ff
        /*0b50*/ 	.word	0x00028850
        /*0b54*/ 	.short	0x010a
        /*0b56*/ 	.byte	0x06
	.zero		1


	//   ....[30]....
        /*0b58*/ 	.word	0x00006c50
        /*0b5c*/ 	.word	0x00000009
        /*0b60*/ 	.word	0x00000000
        /*0b64*/ 	.short	0x0101
        /*0b66*/ 	.byte	0x3f
	.zero		1


	//   ....[31]....
        /*0b68*/ 	.word	0x00008b80
        /*0b6c*/ 	.word	0x0000000d
        /*0b70*/ 	.word	0x00000000
        /*0b74*/ 	.short	0x0101
        /*0b76*/ 	.byte	0x3f
	.zero		1


	//   ....[32]....
        /*0b78*/ 	.word	0x00009830
        /*0b7c*/ 	.word	0x000000ff
        /*0b80*/ 	.word	0x00028830
        /*0b84*/ 	.short	0x010a
        /*0b86*/ 	.byte	0x06
	.zero		1


	//   ....[33]....
        /*0b88*/ 	.word	0x00009870
        /*0b8c*/ 	.word	0x000000ff
        /*0b90*/ 	.word	0x00028830
        /*0b94*/ 	.short	0x010a
        /*0b96*/ 	.byte	0x06
	.zero		1


	//   ....[34]....
        /*0b98*/ 	.word	0x00009bb0
        /*0b9c*/ 	.word	0x000000ff
        /*0ba0*/ 	.word	0x00028850
        /*0ba4*/ 	.short	0x010a
        /*0ba6*/ 	.byte	0x06
	.zero		1


	//   ....[35]....
        /*0ba8*/ 	.word	0x00009bf0
        /*0bac*/ 	.word	0x000000ff
        /*0bb0*/ 	.word	0x00028850
        /*0bb4*/ 	.short	0x010a
        /*0bb6*/ 	.byte	0x06
	.zero		1


	//   ....[36]....
        /*0bb8*/ 	.word	0x0000b4b0
        /*0bbc*/ 	.word	0x00000009
        /*0bc0*/ 	.word	0x00000000
        /*0bc4*/ 	.short	0x0101
        /*0bc6*/ 	.byte	0x3f
	.zero		1


	//   ....[37]....
        /*0bc8*/ 	.word	0x0000b560
        /*0bcc*/ 	.word	0x00000026
        /*0bd0*/ 	.word	0x00000000
        /*0bd4*/ 	.short	0x0101
        /*0bd6*/ 	.byte	0x3f
	.zero		1


	//   ....[38]....
        /*0bd8*/ 	.word	0x0000c0a0
        /*0bdc*/ 	.word	0x000000ff
        /*0be0*/ 	.word	0x00028830
        /*0be4*/ 	.short	0x010a
        /*0be6*/ 	.byte	0x06
	.zero		1


	//   ....[39]....
        /*0be8*/ 	.word	0x0000c0e0
        /*0bec*/ 	.word	0x000000ff
        /*0bf0*/ 	.word	0x00028830
        /*0bf4*/ 	.short	0x010a
        /*0bf6*/ 	.byte	0x06
	.zero		1


	//   ....[40]....
        /*0bf8*/ 	.word	0x0000c420
        /*0bfc*/ 	.word	0x000000ff
        /*0c00*/ 	.word	0x00028850
        /*0c04*/ 	.short	0x010a
        /*0c06*/ 	.byte	0x06
	.zero		1


	//   ....[41]....
        /*0c08*/ 	.word	0x0000c460
        /*0c0c*/ 	.word	0x000000ff
        /*0c10*/ 	.word	0x00028850
        /*0c14*/ 	.short	0x010a
        /*0c16*/ 	.byte	0x06
	.zero		1


	//   ....[42]....
        /*0c18*/ 	.word	0x0000d060
        /*0c1c*/ 	.word	0x00000008
        /*0c20*/ 	.word	0x00000000
        /*0c24*/ 	.short	0x0101
        /*0c26*/ 	.byte	0x3f
	.zero		1


	//   ....[43]....
        /*0c28*/ 	.word	0x0000edb0
        /*0c2c*/ 	.word	0x0000000d
        /*0c30*/ 	.word	0x00000000
        /*0c34*/ 	.short	0x0101
        /*0c36*/ 	.byte	0x3f
	.zero		1


	//   ....[44]....
        /*0c38*/ 	.word	0x0000f8a0
        /*0c3c*/ 	.word	0x000000ff
        /*0c40*/ 	.word	0x00028850
        /*0c44*/ 	.short	0x010a
        /*0c46*/ 	.byte	0x05
	.zero		1


	//   ....[45]....
        /*0c48*/ 	.word	0x0000f8e0
        /*0c4c*/ 	.word	0x000000ff
        /*0c50*/ 	.word	0x00028850
        /*0c54*/ 	.short	0x010a
        /*0c56*/ 	.byte	0x05
	.zero		1


	//   ....[46]....
        /*0c58*/ 	.word	0x0000fe20
        /*0c5c*/ 	.word	0x0000000b
        /*0c60*/ 	.word	0x00000000
        /*0c64*/ 	.short	0x0101
        /*0c66*/ 	.byte	0x3f
	.zero		1


	//   ....[47]....
        /*0c68*/ 	.word	0x00011500
        /*0c6c*/ 	.word	0x00000015
        /*0c70*/ 	.word	0x00000000
        /*0c74*/ 	.short	0x0101
        /*0c76*/ 	.byte	0x3f
	.zero		1


	//   ....[48]....
        /*0c78*/ 	.word	0x000119b0
        /*0c7c*/ 	.word	0x00000015
        /*0c80*/ 	.word	0x00000000
        /*0c84*/ 	.short	0x0101
        /*0c86*/ 	.byte	0x3f
	.zero		1


	//   ....[49]....
        /*0c88*/ 	.word	0x000157d0
        /*0c8c*/ 	.word	0x00000000
        /*0c90*/ 	.word	0x00028840
        /*0c94*/ 	.short	0x010a
        /*0c96*/ 	.byte	0x3f
	.zero		1


	//   ....[50]....
        /*0c98*/ 	.word	0x00016620
        /*0c9c*/ 	.word	0x00000012
        /*0ca0*/ 	.word	0x00028800
        /*0ca4*/ 	.short	0x0107
        /*0ca6*/ 	.byte	0x3f
	.zero		1


	//   ....[51]....
        /*0ca8*/ 	.word	0x00016730
        /*0cac*/ 	.word	0x00000012
        /*0cb0*/ 	.word	0x00028800
        /*0cb4*/ 	.short	0x0101
        /*0cb6*/ 	.byte	0x3f
	.zero		1


	//   ....[52]....
        /*0cb8*/ 	.word	0x00016750
        /*0cbc*/ 	.word	0x00000012
        /*0cc0*/ 	.word	0x00028820
        /*0cc4*/ 	.short	0x010a
        /*0cc6*/ 	.byte	0x3f
	.zero		1


	//   ....[53]....
        /*0cc8*/ 	.word	0x00016b70
        /*0ccc*/ 	.word	0x00000003
        /*0cd0*/ 	.word	0x00028840
        /*0cd4*/ 	.short	0x010a
        /*0cd6*/ 	.byte	0x3f
	.zero		1


	//   ....[54]....
        /*0cd8*/ 	.word	0x00016f10
        /*0cdc*/ 	.word	0x00000003
        /*0ce0*/ 	.word	0x00000060
        /*0ce4*/ 	.short	0x010a
        /*0ce6*/ 	.byte	0x3f
	.zero		1


	//   ....[55]....
        /*0ce8*/ 	.word	0x00017590
        /*0cec*/ 	.word	0x00000003
        /*0cf0*/ 	.word	0x00028840
        /*0cf4*/ 	.short	0x010a
        /*0cf6*/ 	.byte	0x3f
	.zero		1


	//   ....[56]....
        /*0cf8*/ 	.word	0x00017930
        /*0cfc*/ 	.word	0x00000002
        /*0d00*/ 	.word	0x00000060
        /*0d04*/ 	.short	0x010a
        /*0d06*/ 	.byte	0x3f
	.zero		1


	//   ....[57]....
        /*0d08*/ 	.word	0x00017f00
        /*0d0c*/ 	.word	0x00000002
        /*0d10*/ 	.word	0x00028840
        /*0d14*/ 	.short	0x010a
        /*0d16*/ 	.byte	0x3f
	.zero		1


	//   ....[58]....
        /*0d18*/ 	.word	0x000182a0
        /*0d1c*/ 	.word	0x00000002
        /*0d20*/ 	.word	0x00000060
        /*0d24*/ 	.short	0x010a
        /*0d26*/ 	.byte	0x3f
	.zero		1


	//   ....[59]....
        /*0d28*/ 	.word	0x00018820
        /*0d2c*/ 	.word	0x00000000
        /*0d30*/ 	.word	0x00028860
        /*0d34*/ 	.short	0x010a
        /*0d36*/ 	.byte	0x3f
	.zero		1


	//   ....[60]....
        /*0d38*/ 	.word	0x00019e50
        /*0d3c*/ 	.word	0x00000000
        /*0d40*/ 	.word	0x00028820
        /*0d44*/ 	.short	0x010a
        /*0d46*/ 	.byte	0x3f
	.zero		1


	//   ....[61]....
        /*0d48*/ 	.word	0x0001a040
        /*0d4c*/ 	.word	0x00000006
        /*0d50*/ 	.word	0x00000000
        /*0d54*/ 	.short	0x010a
        /*0d56*/ 	.byte	0x3f
	.zero		1


	//   ....[62]....
        /*0d58*/ 	.word	0x0001a070
        /*0d5c*/ 	.word	0x00000007
        /*0d60*/ 	.word	0x00000000
        /*0d64*/ 	.short	0x010a
        /*0d66*/ 	.byte	0x3f
	.zero		1


	//   ....[63]....
        /*0d68*/ 	.word	0x0001a0d0
        /*0d6c*/ 	.word	0x00000004
        /*0d70*/ 	.word	0x00000000
        /*0d74*/ 	.short	0x010a
        /*0d76*/ 	.byte	0x3f
	.zero		1


	//   ....[64]....
        /*0d78*/ 	.word	0x0001a100
        /*0d7c*/ 	.word	0x00000003
        /*0d80*/ 	.word	0x00000000
        /*0d84*/ 	.short	0x010a
        /*0d86*/ 	.byte	0x3f
	.zero		1


	//   ....[65]....
        /*0d88*/ 	.word	0x0001a170
        /*0d8c*/ 	.word	0x00000003
        /*0d90*/ 	.word	0x00028800
        /*0d94*/ 	.short	0x010a
        /*0d96*/ 	.byte	0x3f
	.zero		1


	//   ....[66]....
        /*0d98*/ 	.word	0x0001a1c0
        /*0d9c*/ 	.word	0x0000000f
        /*0da0*/ 	.word	0x00028830
        /*0da4*/ 	.short	0x010a
        /*0da6*/ 	.byte	0x3f
	.zero		1


	//   ....[67]....
        /*0da8*/ 	.word	0x0001a220
        /*0dac*/ 	.word	0x00000008
        /*0db0*/ 	.word	0x00028830
        /*0db4*/ 	.short	0x010a
        /*0db6*/ 	.byte	0x3f
	.zero		1


	//   ....[68]....
        /*0db8*/ 	.word	0x0001a280
        /*0dbc*/ 	.word	0x00000008
        /*0dc0*/ 	.word	0x00028850
        /*0dc4*/ 	.short	0x010a
        /*0dc6*/ 	.byte	0x3f
	.zero		1


	//   ....[69]....
        /*0dc8*/ 	.word	0x0001a2e0
        /*0dcc*/ 	.word	0x00000009
        /*0dd0*/ 	.word	0x00028830
        /*0dd4*/ 	.short	0x010a
        /*0dd6*/ 	.byte	0x3f
	.zero		1


	//   ....[70]....
        /*0dd8*/ 	.word	0x0001a340
        /*0ddc*/ 	.word	0x00000009
        /*0de0*/ 	.word	0x00028850
        /*0de4*/ 	.short	0x010a
        /*0de6*/ 	.byte	0x3f
	.zero		1


	//   ....[71]....
        /*0de8*/ 	.word	0x0001a3a0
        /*0dec*/ 	.word	0x00000009
        /*0df0*/ 	.word	0x00028830
        /*0df4*/ 	.short	0x010a
        /*0df6*/ 	.byte	0x3f
	.zero		1


	//   ....[72]....
        /*0df8*/ 	.word	0x0001a400
        /*0dfc*/ 	.word	0x00000009
        /*0e00*/ 	.word	0x00028850
        /*0e04*/ 	.short	0x010a
        /*0e06*/ 	.byte	0x3f
	.zero		1


	//   ....[73]....
        /*0e08*/ 	.word	0x0001a460
        /*0e0c*/ 	.word	0x00000008
        /*0e10*/ 	.word	0x00028850
        /*0e14*/ 	.short	0x010a
        /*0e16*/ 	.byte	0x3f
	.zero		1


	//   ....[74]....
        /*0e18*/ 	.word	0x0001a600
        /*0e1c*/ 	.word	0x00000000
        /*0e20*/ 	.word	0x00028840
        /*0e24*/ 	.short	0x010a
        /*0e26*/ 	.byte	0x3f
	.zero		1


	//   ....[75]....
        /*0e28*/ 	.word	0x0001b140
        /*0e2c*/ 	.word	0x00000012
        /*0e30*/ 	.word	0x00028820
        /*0e34*/ 	.short	0x010a
        /*0e36*/ 	.byte	0x3f
	.zero		1


	//   ....[76]....
        /*0e38*/ 	.word	0x0001b190
        /*0e3c*/ 	.word	0x00000003
        /*0e40*/ 	.word	0x00028840
        /*0e44*/ 	.short	0x010a
        /*0e46*/ 	.byte	0x3f
	.zero		1


	//   ....[77]....
        /*0e48*/ 	.word	0x0001b1e0
        /*0e4c*/ 	.word	0x00000003
        /*0e50*/ 	.word	0x00000060
        /*0e54*/ 	.short	0x010a
        /*0e56*/ 	.byte	0x3f
	.zero		1


	//   ....[78]....
        /*0e58*/ 	.word	0x0001b230
        /*0e5c*/ 	.word	0x00000003
        /*0e60*/ 	.word	0x00028840
        /*0e64*/ 	.short	0x010a
        /*0e66*/ 	.byte	0x3f
	.zero		1


	//   ....[79]....
        /*0e68*/ 	.word	0x0001b280
        /*0e6c*/ 	.word	0x00000002
        /*0e70*/ 	.word	0x00000060
        /*0e74*/ 	.short	0x010a
        /*0e76*/ 	.byte	0x3f
	.zero		1


	//   ....[80]....
        /*0e78*/ 	.word	0x0001b2d0
        /*0e7c*/ 	.word	0x00000002
        /*0e80*/ 	.word	0x00028840
        /*0e84*/ 	.short	0x010a
        /*0e86*/ 	.byte	0x3f
	.zero		1


	//   ....[81]....
        /*0e88*/ 	.word	0x0001b320
        /*0e8c*/ 	.word	0x00000002
        /*0e90*/ 	.word	0x00000060
        /*0e94*/ 	.short	0x010a
        /*0e96*/ 	.byte	0x3f
	.zero		1


	//   ....[82]....
        /*0e98*/ 	.word	0x0001b370
        /*0e9c*/ 	.word	0x00000000
        /*0ea0*/ 	.word	0x00028860
        /*0ea4*/ 	.short	0x010a
        /*0ea6*/ 	.byte	0x3f
	.zero		1


	//   ....[83]....
        /*0ea8*/ 	.word	0x0001be40
        /*0eac*/ 	.word	0x00000000
        /*0eb0*/ 	.word	0x00028820
        /*0eb4*/ 	.short	0x010a
        /*0eb6*/ 	.byte	0x3f
	.zero		1


	//   ....[84]....
        /*0eb8*/ 	.word	0x0001bfe0
        /*0ebc*/ 	.word	0x00000006
        /*0ec0*/ 	.word	0x00000000
        /*0ec4*/ 	.short	0x010a
        /*0ec6*/ 	.byte	0x3f
	.zero		1


	//   ....[85]....
        /*0ec8*/ 	.word	0x0001c030
        /*0ecc*/ 	.word	0x00000007
        /*0ed0*/ 	.word	0x00000000
        /*0ed4*/ 	.short	0x010a
        /*0ed6*/ 	.byte	0x3f
	.zero		1


	//   ....[86]....
        /*0ed8*/ 	.word	0x0001c080
        /*0edc*/ 	.word	0x00000004
        /*0ee0*/ 	.word	0x00000000
        /*0ee4*/ 	.short	0x010a
        /*0ee6*/ 	.byte	0x3f
	.zero		1


	//----- nvinfo : EIATTR_NUM_MBARRIERS
	.align		4
.L_991:
        /*0ee8*/ 	.byte	0x03, 0x38
        /*0eea*/ 	.short	0x0016


	//----- nvinfo : EIATTR_EXIT_INSTR_OFFSETS
	.align		4
        /*0eec*/ 	.byte	0x04, 0x1c
        /*0eee*/ 	.short	(.L_993 - .L_992)


	//   ....[0]....
.L_992:
        /*0ef0*/ 	.word	0x00000a70


	//   ....[1]....
        /*0ef4*/ 	.word	0x00013120


	//   ....[2]....
        /*0ef8*/ 	.word	0x0001a150


	//----- nvinfo : EIATTR_MAX_THREADS
	.align		4
.L_993:
        /*0efc*/ 	.byte	0x04, 0x05
        /*0efe*/ 	.short	(.L_995 - .L_994)
.L_994:
        /*0f00*/ 	.word	0x00000180
        /*0f04*/ 	.word	0x00000001
        /*0f08*/ 	.word	0x00000001


	//----- nvinfo : EIATTR_CRS_STACK_SIZE
	.align		4
.L_995:
        /*0f0c*/ 	.byte	0x04, 0x1e
        /*0f0e*/ 	.short	(.L_997 - .L_996)
.L_996:
        /*0f10*/ 	.word	0x00000000


	//----- nvinfo : EIATTR_CBANK_PARAM_SIZE
	.align		4
.L_997:
        /*0f14*/ 	.byte	0x03, 0x19
        /*0f16*/ 	.short	0x0af0


	//----- nvinfo : EIATTR_PARAM_CBANK
	.align		4
        /*0f18*/ 	.byte	0x04, 0x0a
        /*0f1a*/ 	.short	(.L_999 - .L_998)
	.align		4
.L_998:
        /*0f1c*/ 	.word	index@(.nv.constant0._ZN7cutlass13device_kernelIN5flash11enable_sm90INS1_16FlashAttnFwdSm90INS1_25CollectiveMainloopFwdSm90ILi2EN4cute5tupleIJNS5_1CILi1EEES8_S8_EEENS6_IJNS7_ILi128EEESA_SA_EEELi128ENS_10bfloat16_tEfNS_4arch4Sm90ELb0ELb1ELb1ELb1ELb0ELb0ELb0ELb1ELb1ELb1ELb1ELb0EEENS1_21CollectiveEpilogueFwdISB_S9_SC_SE_Li256ELb1ELb1ELb1ELb0EEENS1_36VarlenDynamicPersistentTileSchedulerILi128ELi128ELi256ELi128ELb1ELb1ELb1ELb1ELb0ELb1EEEEEEEEEvNT_6ParamsE)
        /*0f20*/ 	.short	0x0210
        /*0f22*/ 	.short	0x0af0


	//----- nvinfo : EIATTR_SW_WAR
	.align		4
.L_999:
        /*0f24*/ 	.byte	0x04, 0x36
        /*0f26*/ 	.short	(.L_1001 - .L_1000)
.L_1000:
        /*0f28*/ 	.word	0x00000008
.L_1001:


//--------------------- .nv.info._ZN7cutlass13device_kernelIN5flash11enable_sm90INS1_16FlashAttnFwdSm90INS1_25CollectiveMainloopFwdSm90ILi2EN4cute5tupleIJNS5_1CILi1EEES8_S8_EEENS6_IJNS7_ILi128EEESA_SA_EEELi128ENS_10bfloat16_tEfNS_4arch4Sm90ELb0ELb1ELb1ELb1ELb0ELb1ELb0ELb1ELb1ELb1ELb1ELb0EEENS1_21CollectiveEpilogueFwdISB_S9_SC_SE_Li256ELb1ELb1ELb1ELb0EEENS1_36VarlenDynamicPersistentTileSchedulerILi128ELi128ELi256ELi128ELb1ELb1ELb1ELb1ELb0ELb1EEEEEEEEEvNT_6ParamsE --------------------------
	.section	.nv.info._ZN7cutlass13device_kernelIN5flash11enable_sm90INS1_16FlashAttnFwdSm90INS1_25CollectiveMainloopFwdSm90ILi2EN4cute5tupleIJNS5_1CILi1EEES8_S8_EEENS6_IJNS7_ILi128EEESA_SA_EEELi128ENS_10bfloat16_tEfNS_4arch4Sm90ELb0ELb1ELb1ELb1ELb0ELb1ELb0ELb1ELb1ELb1ELb1ELb0EEENS1_21CollectiveEpilogueFwdISB_S9_SC_SE_Li256ELb1ELb1ELb1ELb0EEENS1_36VarlenDynamicPersistentTileSchedulerILi128ELi128ELi256ELi128ELb1ELb1ELb1ELb1ELb0ELb1EEEEEEEEEvNT_6ParamsE,"",@"SHT_CUDA_INFO"
	.sectionflags	@""
	.align	4


	//----- nvinfo : EIATTR_CUDA_API_VERSION
	.align		4
        /*0000*/ 	.byte	0x04, 0x37
        /*0002*/ 	.short	(.L_1003 - .L_1002)
.L_1002:
        /*0004*/ 	.word	0x00000082


	//----- nvinfo : EIATTR_KPARAM_INFO
	.align		4
.L_1003:
        /*0008*/ 	.byte	0x04, 0x17
        /*000a*/ 	.short	(.L_1005 - .L_1004)
.L_1004:
        /*000c*/ 	.word	0x00000000
        /*0010*/ 	.short	0x0000
        /*0012*/ 	.short	0x0070
        /*0014*/ 	.byte	0x00, 0xf0, 0x01, 0x2a


	//----- nvinfo : EIATTR_SPARSE_MMA_MASK
	.align		4
.L_1005:
        /*0018*/ 	.byte	0x03, 0x50
        /*001a*/ 	.short	0x0000


	//----- nvinfo : EIATTR_MAXREG_COUNT
	.align		4
        /*001c*/ 	.byte	0x03, 0x1b
        /*001e*/ 	.short	0x00a8


	//----- nvinfo : EIATTR_NUM_BARRIERS
	.align		4
        /*0020*/ 	.byte	0x02, 0x4c
        /*0022*/ 	.byte	0x10
	.zero		1


	//----- nvinfo : EIATTR_EXTERNS
	.align		4
        /*0024*/ 	.byte	0x04, 0x0f
        /*0026*/ 	.short	(.L_1007 - .L_1006)


	//   ....[0]....
	.align		4
.L_1006:
        /*0028*/ 	.word	index@(__assertfail)


	//----- nvinfo : EIATTR_ANNOTATIONS
	.align		4
.L_1007:
        /*002c*/ 	.byte	0x04, 0x55
        /*002e*/ 	.short	(.L_1009 - .L_1008)


	//   ....[0]....
.L_1008:
        /* <DEDUP_REMOVED lines=101> */


	//----- nvinfo : EIATTR_MERCURY_ISA_VERSION
	.align		4
.L_1009:
        /*0670*/ 	.byte	0x03, 0x5f
        /*0672*/ 	.short	0x0101


	//----- nvinfo : EIATTR_UNUSED_LOAD_BYTE_OFFSET
	.align		4
        /*0674*/ 	.byte	0x04, 0x44
        /*0676*/ 	.short	(.L_1011 - .L_1010)


	//   ....[0]....
.L_1010:
        /*0678*/ 	.word	0x00000ad0
        /*067c*/ 	.word	0x0000fff0


	//   ....[1]....
        /*0680*/ 	.word	0x0001daf0
        /*0684*/ 	.word	0x0000fff0


	//----- nvinfo : EIATTR_INT_WARP_WIDE_INSTR_OFFSETS
	.align		4
.L_1011:
        /*0688*/ 	.byte	0x04, 0x31
        /*068a*/ 	.short	(.L_1013 - .L_1012)


	//   ....[0]....
.L_1012:
        /*068c*/ 	.word	0x00000190


	//   ....[1]....
        /*0690*/ 	.word	0x000001d0


	//   ....[2]....
        /*0694*/ 	.word	0x00000240


	//   ....[3]....
        /*0698*/ 	.word	0x00024320


	//   ....[4]....
        /*069c*/ 	.word	0x000243b0


	//   ....[5]....
        /*06a0*/ 	.word	0x00027a80


	//   ....[6]....
        /*06a4*/ 	.word	0x00027ae0


	//----- nvinfo : EIATTR_COOP_GROUP_MASK_REGIDS
	.align		4
.L_1013:
        /*06a8*/ 	.byte	0x04, 0x29
        /*06aa*/ 	.short	(.L_1015 - .L_1014)


	//   ....[0]....
.L_1014:
        /*06ac*/ 	.word	0xffffffff


	//   ....[1]....
        /*06b0*/ 	.word	0xffffffff


	//   ....[2]....
        /*06b4*/ 	.word	0xffffffff


	//   ....[3]....
        /*06b8*/ 	.word	0xffffffff


	//   ....[4]....
        /*06bc*/ 	.word	0xffffffff


	//   ....[5]....
        /*06c0*/ 	.word	0xffffffff


	//   ....[6]....
        /*06c4*/ 	.word	0xffffffff


	//   ....[7]....
        /*06c8*/ 	.word	0xffffffff


	//   ....[8]....
        /*06cc*/ 	.word	0xffffffff


	//   ....[9]....
        /*06d0*/ 	.word	0xffffffff


	//   ....[10]....
        /*06d4*/ 	.word	0xffffffff


	//   ....[11]....
        /*06d8*/ 	.word	0xffffffff


	//   ....[12]....
        /*06dc*/ 	.word	0xffffffff


	//   ....[13]....
        /*06e0*/ 	.word	0xffffffff


	//   ....[14]....
        /*06e4*/ 	.word	0xffffffff


	//   ....[15]....
        /*06e8*/ 	.word	0xffffffff


	//   ....[16]....
        /*06ec*/ 	.word	0xffffffff


	//   ....[17]....
        /*06f0*/ 	.word	0xffffffff


	//   ....[18]....
        /*06f4*/ 	.word	0xffffffff


	//   ....[19]....
        /*06f8*/ 	.word	0xffffffff


	//   ....[20]....
        /*06fc*/ 	.word	0xffffffff


	//   ....[21]....
        /*0700*/ 	.word	0xffffffff


	//   ....[22]....
        /*0704*/ 	.word	0xffffffff


	//   ....[23]....
        /*0708*/ 	.word	0xffffffff


	//   ....[24]....
        /*070c*/ 	.word	0xffffffff


	//   ....[25]....
        /*0710*/ 	.word	0xffffffff


	//   ....[26]....
        /*0714*/ 	.word	0xffffffff


	//   ....[27]....
        /*0718*/ 	.word	0xffffffff


	//   ....[28]....
        /*071c*/ 	.word	0xffffffff


	//   ....[29]....
        /*0720*/ 	.word	0xffffffff


	//   ....[30]....
        /*0724*/ 	.word	0xffffffff


	//   ....[31]....
        /*0728*/ 	.word	0xffffffff


	//   ....[32]....
        /*072c*/ 	.word	0xffffffff


	//   ....[33]....
        /*0730*/ 	.word	0xffffffff


	//   ....[34]....
        /*0734*/ 	.word	0xffffffff


	//   ....[35]....
        /*0738*/ 	.word	0xffffffff


	//   ....[36]....
        /*073c*/ 	.word	0xffffffff


	//   ....[37]....
        /*0740*/ 	.word	0xffffffff


	//   ....[38]....
        /*0744*/ 	.word	0xffffffff


	//   ....[39]....
        /*0748*/ 	.word	0xffffffff


	//   ....[40]....
        /*074c*/ 	.word	0xffffffff


	//   ....[41]....
        /*0750*/ 	.word	0xffffffff


	//   ....[42]....
        /*0754*/ 	.word	0xffffffff


	//   ....[43]....
        /*0758*/ 	.word	0xffffffff


	//   ....[44]....
        /*075c*/ 	.word	0xffffffff


	//   ....[45]....
        /*0760*/ 	.word	0xffffffff


	//   ....[46]....
        /*0764*/ 	.word	0xffffffff


	//   ....[47]....
        /*0768*/ 	.word	0xffffffff


	//   ....[48]....
        /*076c*/ 	.word	0xffffffff


	//   ....[49]....
        /*0770*/ 	.word	0xffffffff


	//   ....[50]....
        /*0774*/ 	.word	0xffffffff


	//   ....[51]....
        /*0778*/ 	.word	0xffffffff


	//   ....[52]....
        /*077c*/ 	.word	0xffffffff


	//   ....[53]....
        /*0780*/ 	.word	0xffffffff


	//   ....[54]....
        /*0784*/ 	.word	0xffffffff


	//   ....[55]....
        /*0788*/ 	.word	0xffffffff


	//   ....[56]....
        /*078c*/ 	.word	0xffffffff


	//   ....[57]....
        /*0790*/ 	.word	0xffffffff


	//   ....[58]....
        /*0794*/ 	.word	0xffffffff


	//   ....[59]....
        /*0798*/ 	.word	0xffffffff


	//   ....[60]....
        /*079c*/ 	.word	0xffffffff


	//   ....[61]....
        /*07a0*/ 	.word	0xffffffff


	//   ....[62]....
        /*07a4*/ 	.word	0xffffffff


	//   ....[63]....
        /*07a8*/ 	.word	0xffffffff


	//   ....[64]....
        /*07ac*/ 	.word	0xffffffff


	//   ....[65]....
        /*07b0*/ 	.word	0xffffffff


	//   ....[66]....
        /*07b4*/ 	.word	0xffffffff


	//   ....[67]....
        /*07b8*/ 	.word	0xffffffff


	//   ....[68]....
        /*07bc*/ 	.word	0xffffffff


	//   ....[69]....
        /*07c0*/ 	.word	0xffffffff


	//   ....[70]....
        /*07c4*/ 	.word	0xffffffff


	//   ....[71]....
        /*07c8*/ 	.word	0xffffffff


	//   ....[72]....
        /*07cc*/ 	.word	0xffffffff


	//   ....[73]....
        /*07d0*/ 	.word	0xffffffff


	//   ....[74]....
        /*07d4*/ 	.word	0xffffffff


	//   ....[75]....
        /*07d8*/ 	.word	0xffffffff


	//   ....[76]....
        /*07dc*/ 	.word	0xffffffff


	//   ....[77]....
        /*07e0*/ 	.word	0xffffffff


	//   ....[78]....
        /*07e4*/ 	.word	0xffffffff


	//   ....[79]....
        /*07e8*/ 	.word	0xffffffff


	//   ....[80]....
        /*07ec*/ 	.word	0xffffffff


	//   ....[81]....
        /*07f0*/ 	.word	0xffffffff


	//   ....[82]....
        /*07f4*/ 	.word	0xffffffff


	//   ....[83]....
        /*07f8*/ 	.word	0xffffffff


	//   ....[84]....
        /*07fc*/ 	.word	0xffffffff


	//   ....[85]....
        /*0800*/ 	.word	0xffffffff


	//   ....[86]....
        /*0804*/ 	.word	0xffffffff


	//   ....[87]....
        /*0808*/ 	.word	0xffffffff


	//   ....[88]....
        /*080c*/ 	.word	0xffffffff


	//   ....[89]....
        /*0810*/ 	.word	0xffffffff


	//   ....[90]....
        /*0814*/ 	.word	0xffffffff


	//   ....[91]....
        /*0818*/ 	.word	0xffffffff


	//   ....[92]....
        /*081c*/ 	.word	0xffffffff


	//   ....[93]....
        /*0820*/ 	.word	0xffffffff


	//   ....[94]....
        /*0824*/ 	.word	0xffffffff


	//   ....[95]....
        /*0828*/ 	.word	0xffffffff


	//   ....[96]....
        /*082c*/ 	.word	0xffffffff


	//   ....[97]....
        /*0830*/ 	.word	0xffffffff


	//   ....[98]....
        /*0834*/ 	.word	0xffffffff


	//   ....[99]....
        /*0838*/ 	.word	0xffffffff


	//   ....[100]....
        /*083c*/ 	.word	0xffffffff


	//   ....[101]....
        /*0840*/ 	.word	0xffffffff


	//   ....[102]....
        /*0844*/ 	.word	0xffffffff


	//   ....[103]....
        /*0848*/ 	.word	0xffffffff


	//   ....[104]....
        /*084c*/ 	.word	0xffffffff


	//   ....[105]....
        /*0850*/ 	.word	0xffffffff


	//   ....[106]....
        /*0854*/ 	.word	0xffffffff


	//   ....[107]....
        /*0858*/ 	.word	0xffffffff


	//   ....[108]....
        /*085c*/ 	.word	0xffffffff


	//   ....[109]....
        /*0860*/ 	.word	0xffffffff


	//   ....[110]....
        /*0864*/ 	.word	0xffffffff


	//   ....[111]....
        /*0868*/ 	.word	0xffffffff


	//   ....[112]....
        /*086c*/ 	.word	0xffffffff


	//   ....[113]....
        /*0870*/ 	.word	0xffffffff


	//   ....[114]....
        /*0874*/ 	.word	0xffffffff


	//   ....[115]....
        /*0878*/ 	.word	0xffffffff


	//   ....[116]....
        /*087c*/ 	.word	0xffffffff


	//   ....[117]....
        /*0880*/ 	.word	0xffffffff


	//   ....[118]....
        /*0884*/ 	.word	0xffffffff


	//   ....[119]....
        /*0888*/ 	.word	0xffffffff


	//   ....[120]....
        /*088c*/ 	.word	0xffffffff


	//   ....[121]....
        /*0890*/ 	.word	0xffffffff


	//   ....[122]....
        /*0894*/ 	.word	0xffffffff


	//   ....[123]....
        /*0898*/ 	.word	0xffffffff


	//   ....[124]....
        /*089c*/ 	.word	0xffffffff


	//   ....[125]....
        /*08a0*/ 	.word	0xffffffff


	//   ....[126]....
        /*08a4*/ 	.word	0xffffffff


	//   ....[127]....
        /*08a8*/ 	.word	0xffffffff


	//   ....[128]....
        /*08ac*/ 	.word	0xffffffff


	//   ....[129]....
        /*08b0*/ 	.word	0xffffffff


	//   ....[130]....
        /*08b4*/ 	.word	0xffffffff


	//   ....[131]....
        /*08b8*/ 	.word	0xffffffff


	//   ....[132]....
        /*08bc*/ 	.word	0xffffffff


	//   ....[133]....
        /*08c0*/ 	.word	0xffffffff


	//   ....[134]....
        /*08c4*/ 	.word	0xffffffff


	//   ....[135]....
        /*08c8*/ 	.word	0xffffffff


	//   ....[136]....
        /*08cc*/ 	.word	0xffffffff


	//   ....[137]....
        /*08d0*/ 	.word	0xffffffff


	//   ....[138]....
        /*08d4*/ 	.word	0xffffffff


	//   ....[139]....
        /*08d8*/ 	.word	0xffffffff


	//   ....[140]....
        /*08dc*/ 	.word	0xffffffff


	//   ....[141]....
        /*08e0*/ 	.word	0xffffffff


	//   ....[142]....
        /*08e4*/ 	.word	0xffffffff


	//   ....[143]....
        /*08e8*/ 	.word	0xffffffff


	//   ....[144]....
        /*08ec*/ 	.word	0x0500000f


	//   ....[145]....
        /*08f0*/ 	.word	0x0500000f


	//   ....[146]....
        /*08f4*/ 	.word	0x0500000f


	//   ....[147]....
        /*08f8*/ 	.word	0x0500000f


	//   ....[148]....
        /*08fc*/ 	.word	0x0500000f


	//   ....[149]....
        /*0900*/ 	.word	0x0500000f


	//   ....[150]....
        /*0904*/ 	.word	0x0500000f


	//   ....[151]....
        /*0908*/ 	.word	0x0500000f


	//   ....[152]....
        /*090c*/ 	.word	0x0500000f


	//   ....[153]....
        /*0910*/ 	.word	0x0500000f


	//   ....[154]....
        /*0914*/ 	.word	0x0500000f


	//   ....[155]....
        /*0918*/ 	.word	0x0500000f


	//   ....[156]....
        /*091c*/ 	.word	0x0500000f


	//   ....[157]....
        /*0920*/ 	.word	0x0500000f


	//   ....[158]....
        /*0924*/ 	.word	0x0500000f


	//   ....[159]....
        /*0928*/ 	.word	0x0500000f


	//   ....[160]....
        /*092c*/ 	.word	0x0500000f


	//   ....[161]....
        /*0930*/ 	.word	0x0500000f


	//   ....[162]....
        /*0934*/ 	.word	0x0500000f


	//   ....[163]....
        /*0938*/ 	.word	0x0500000f


	//   ....[164]....
        /*093c*/ 	.word	0x0500000f


	//   ....[165]....
        /*0940*/ 	.word	0x0500000f


	//   ....[166]....
        /*0944*/ 	.word	0x0500000f


	//   ....[167]....
        /*0948*/ 	.word	0x0500000f


	//   ....[168]....
        /*094c*/ 	.word	0x0500000f


	//   ....[169]....
        /*0950*/ 	.word	0x0500000f


	//   ....[170]....
        /*0954*/ 	.word	0x0500000f


	//   ....[171]....
        /*0958*/ 	.word	0x0500000f


	//   ....[172]....
        /*095c*/ 	.word	0x0500000f


	//   ....[173]....
        /*0960*/ 	.word	0x0500000f


	//   ....[174]....
        /*0964*/ 	.word	0x0500000f


	//   ....[175]....
        /*0968*/ 	.word	0x0500000f


	//   ....[176]....
        /*096c*/ 	.word	0x0500000f


	//   ....[177]....
        /*0970*/ 	.word	0x0500000f


	//   ....[178]....
        /*0974*/ 	.word	0x0500000f


	//   ....[179]....
        /*0978*/ 	.word	0x0500000f


	//   ....[180]....
        /*097c*/ 	.word	0x0500000f


	//   ....[181]....
        /*0980*/ 	.word	0x0500000f


	//   ....[182]....
        /*0984*/ 	.word	0x0500000f


	//   ....[183]....
        /*0988*/ 	.word	0x0500000f


	//   ....[184]....
        /*098c*/ 	.word	0x0500000f


	//   ....[185]....
        /*0990*/ 	.word	0x0500000f


	//   ....[186]....
        /*0994*/ 	.word	0x0500000f


	//   ....[187]....
        /*0998*/ 	.word	0x0500000f


	//   ....[188]....
        /*099c*/ 	.word	0x0500000f


	//   ....[189]....
        /*09a0*/ 	.word	0x0500000f


	//   ....[190]....
        /*09a4*/ 	.word	0x0500000f


	//   ....[191]....
        /*09a8*/ 	.word	0x0500000f


	//   ....[192]....
        /*09ac*/ 	.word	0x0500000f


	//   ....[193]....
        /*09b0*/ 	.word	0x0500000f


	//   ....[194]....
        /*09b4*/ 	.word	0x0500000f


	//   ....[195]....
        /*09b8*/ 	.word	0x0500000f


	//   ....[196]....
        /*09bc*/ 	.word	0x0500000f


	//   ....[197]....
        /*09c0*/ 	.word	0x0500000f


	//   ....[198]....
        /*09c4*/ 	.word	0x0500000f


	//   ....[199]....
        /*09c8*/ 	.word	0x0500000f


	//   ....[200]....
        /*09cc*/ 	.word	0x0500000f


	//   ....[201]....
        /*09d0*/ 	.word	0x0500000f


	//   ....[202]....
        /*09d4*/ 	.word	0x0500000f


	//   ....[203]....
        /*09d8*/ 	.word	0x0500000f


	//   ....[204]....
        /*09dc*/ 	.word	0x0500000f


	//   ....[205]....
        /*09e0*/ 	.word	0x0500000f


	//   ....[206]....
        /*09e4*/ 	.word	0x0500000f


	//   ....[207]....
        /*09e8*/ 	.word	0x0500000f


	//   ....[208]....
        /*09ec*/ 	.word	0x0500000f


	//   ....[209]....
        /*09f0*/ 	.word	0x0500000f


	//   ....[210]....
        /*09f4*/ 	.word	0x0500000f


	//   ....[211]....
        /*09f8*/ 	.word	0x0500000f


	//   ....[212]....
        /*09fc*/ 	.word	0x0500000f


	//   ....[213]....
        /*0a00*/ 	.word	0x0500000f


	//   ....[214]....
        /*0a04*/ 	.word	0x0500000f


	//   ....[215]....
        /*0a08*/ 	.word	0x0500000f


	//   ....[216]....
        /*0a0c*/ 	.word	0x0500000f


	//   ....[217]....
        /*0a10*/ 	.word	0x0500000f


	//   ....[218]....
        /*0a14*/ 	.word	0x0500000f


	//   ....[219]....
        /*0a18*/ 	.word	0x0500000f


	//   ....[220]....
        /*0a1c*/ 	.word	0x0500000f


	//   ....[221]....
        /*0a20*/ 	.word	0x0500000f


	//   ....[222]....
        /*0a24*/ 	.word	0x0500000f


	//   ....[223]....
        /*0a28*/ 	.word	0x0500000f


	//   ....[224]....
        /*0a2c*/ 	.word	0x0500000f


	//   ....[225]....
        /*0a30*/ 	.word	0x0500000f


	//   ....[226]....
        /*0a34*/ 	.word	0x0500000f


	//   ....[227]....
        /*0a38*/ 	.word	0x0500000f


	//   ....[228]....
        /*0a3c*/ 	.word	0x0500000f


	//   ....[229]....
        /*0a40*/ 	.word	0x0500000f


	//   ....[230]....
        /*0a44*/ 	.word	0x0500000f


	//   ....[231]....
        /*0a48*/ 	.word	0x0500000f


	//   ....[232]....
        /*0a4c*/ 	.word	0x0500000f


	//   ....[233]....
        /*0a50*/ 	.word	0x0500000f


	//----- nvinfo : EIATTR_COOP_GROUP_INSTR_OFFSETS
	.align		4
.L_1015:
        /*0a54*/ 	.byte	0x04, 0x28
        /*0a56*/ 	.short	(.L_1017 - .L_1016)


	//   ....[0]....
.L_1016:
        /*0a58*/ 	.word	0x00000070


	//   ....[1]....
        /*0a5c*/ 	.word	0x000001a0


	//   ....[2]....
        /*0a60*/ 	.word	0x000001f0


	//   ....[3]....
        /*0a64*/ 	.word	0x00000420


	//   ....[4]....
        /*0a68*/ 	.word	0x00000580


	//   ....[5]....
        /*0a6c*/ 	.word	0x000006a0


	//   ....[6]....
        /*0a70*/ 	.word	0x00000800


	//   ....[7]....
        /*0a74*/ 	.word	0x00009cd0


	//   ....[8]....
        /*0a78*/ 	.word	0x0000a3a0


	//   ....[9]....
        /*0a7c*/ 	.word	0x0000a3b0


	//   ....[10]....
        /*0a80*/ 	.word	0x0000a3c0


	//   ....[11]....
        /*0a84*/ 	.word	0x0000a3d0


	//   ....[12]....
        /*0a88*/ 	.word	0x0000a710


	//   ....[13]....
        /*0a8c*/ 	.word	0x0000a720


	//   ....[14]....
        /*0a90*/ 	.word	0x0000a730


	//   ....[15]....
        /*0a94*/ 	.word	0x0000a740


	//   ....[16]....
        /*0a98*/ 	.word	0x0000aa60


	//   ....[17]....
        /*0a9c*/ 	.word	0x0000aa70


	//   ....[18]....
        /*0aa0*/ 	.word	0x0000aa80


	//   ....[19]....
        /*0aa4*/ 	.word	0x0000aa90


	//   ....[20]....
        /*0aa8*/ 	.word	0x0000add0


	//   ....[21]....
        /*0aac*/ 	.word	0x0000ade0


	//   ....[22]....
        /*0ab0*/ 	.word	0x0000adf0


	//   ....[23]....
        /*0ab4*/ 	.word	0x0000ae00


	//   ....[24]....
        /*0ab8*/ 	.word	0x0000ccf0


	//   ....[25]....
        /*0abc*/ 	.word	0x0000cd10


	//   ....[26]....
        /*0ac0*/ 	.word	0x0000cd20


	//   ....[27]....
        /*0ac4*/ 	.word	0x0000cd30


	//   ....[28]....
        /*0ac8*/ 	.word	0x0000ce40


	//   ....[29]....
        /*0acc*/ 	.word	0x0000ce90


	//   ....[30]....
        /*0ad0*/ 	.word	0x0000cec0


	//   ....[31]....
        /*0ad4*/ 	.word	0x0000cf00


	//   ....[32]....
        /*0ad8*/ 	.word	0x0000d280


	//   ....[33]....
        /*0adc*/ 	.word	0x0000d2a0


	//   ....[34]....
        /*0ae0*/ 	.word	0x0000d2c0


	//   ....[35]....
        /*0ae4*/ 	.word	0x0000d2d0


	//   ....[36]....
        /*0ae8*/ 	.word	0x0000d390


	//   ....[37]....
        /*0aec*/ 	.word	0x0000d3b0


	//   ....[38]....
        /*0af0*/ 	.word	0x0000d3c0


	//   ....[39]....
        /*0af4*/ 	.word	0x0000d440


	//   ....[40]....
        /*0af8*/ 	.word	0x0000fb00


	//   ....[41]....
        /*0afc*/ 	.word	0x00010470


	//   ....[42]....
        /*0b00*/ 	.word	0x00011560


	//   ....[43]....
        /*0b04*/ 	.word	0x00011600


	//   ....[44]....
        /*0b08*/ 	.word	0x00011f20


	//   ....[45]....
        /*0b0c*/ 	.word	0x00011f80


	//   ....[46]....
        /*0b10*/ 	.word	0x00014150


	//   ....[47]....
        /*0b14*/ 	.word	0x00014330


	//   ....[48]....
        /*0b18*/ 	.word	0x00015000


	//   ....[49]....
        /*0b1c*/ 	.word	0x000150b0


	//   ....[50]....
        /*0b20*/ 	.word	0x00015810


	//   ....[51]....
        /*0b24*/ 	.word	0x00015880


	//   ....[52]....
        /*0b28*/ 	.word	0x00017d80


	//   ....[53]....
        /*0b2c*/ 	.word	0x00017df0


	//   ....[54]....
        /*0b30*/ 	.word	0x00018420


	//   ....[55]....
        /*0b34*/ 	.word	0x000184a0


	//   ....[56]....
        /*0b38*/ 	.word	0x0001a7b0


	//   ....[57]....
        /*0b3c*/ 	.word	0x0001a9f0


	//   ....[58]....
        /*0b40*/ 	.word	0x0001b6d0


	//   ....[59]....
        /*0b44*/ 	.word	0x0001b780


	//   ....[60]....
        /*0b48*/ 	.word	0x0001bef0


	//   ....[61]....
        /*0b4c*/ 	.word	0x0001bf50


	//   ....[62]....
        /*0b50*/ 	.word	0x0001d110


	//   ....[63]....
        /*0b54*/ 	.word	0x0001d450


	//   ....[64]....
        /*0b58*/ 	.word	0x0001d540


	//   ....[65]....
        /*0b5c*/ 	.word	0x0001d560


	//   ....[66]....
        /*0b60*/ 	.word	0x0001e590


	//   ....[67]....
        /*0b64*/ 	.word	0x0001e5b0


	//   ....[68]....
        /*0b68*/ 	.word	0x0001e5d0


	//   ....[69]....
        /*0b6c*/ 	.word	0x0001e5e0


	//   ....[70]....
        /*0b70*/ 	.word	0x0001eca0


	//   ....[71]....
        /*0b74*/ 	.word	0x0001ecb0


	//   ....[72]....
        /*0b78*/ 	.word	0x0001edb0


	//   ....[73]....
        /*0b7c*/ 	.word	0x0001edc0


	//   ....[74]....
        /*0b80*/ 	.word	0x0001eed0


	//   ....[75]....
        /*0b84*/ 	.word	0x0001eee0


	//   ....[76]....
        /*0b88*/ 	.word	0x0001eff0


	//   ....[77]....
        /*0b8c*/ 	.word	0x0001f000


	//   ....[78]....
        /*0b90*/ 	.word	0x0001f3b0


	//   ....[79]....
        /*0b94*/ 	.word	0x0001f3c0


	//   ....[80]....
        /*0b98*/ 	.word	0x0001f900


	//   ....[81]....
        /*0b9c*/ 	.word	0x0001f910


	//   ....[82]....
        /*0ba0*/ 	.word	0x00020600


	//   ....[83]....
        /*0ba4*/ 	.word	0x00020610


	//   ....[84]....
        /*0ba8*/ 	.word	0x00020720


	//   ....[85]....
        /*0bac*/ 	.word	0x00020730


	//   ....[86]....
        /*0bb0*/ 	.word	0x00020840


	//   ....[87]....
        /*0bb4*/ 	.word	0x00020850


	//   ....[88]....
        /*0bb8*/ 	.word	0x00020960


	//   ....[89]....
        /*0bbc*/ 	.word	0x00020970


	//   ....[90]....
        /*0bc0*/ 	.word	0x00020ae0


	//   ....[91]....
        /*0bc4*/ 	.word	0x00020d10


	//   ....[92]....
        /*0bc8*/ 	.word	0x00020d40


	//   ....[93]....
        /*0bcc*/ 	.word	0x00020d70


	//   ....[94]....
        /*0bd0*/ 	.word	0x00020da0


	//   ....[95]....
        /*0bd4*/ 	.word	0x00020dd0


	//   ....[96]....
        /*0bd8*/ 	.word	0x00020e00


	//   ....[97]....
        /*0bdc*/ 	.word	0x00020fa0


	//   ....[98]....
        /*0be0*/ 	.word	0x00020fd0


	//   ....[99]....
        /*0be4*/ 	.word	0x00021000


	//   ....[100]....
        /*0be8*/ 	.word	0x00021030


	//   ....[101]....
        /*0bec*/ 	.word	0x00021060


	//   ....[102]....
        /*0bf0*/ 	.word	0x00021090


	//   ....[103]....
        /*0bf4*/ 	.word	0x00021130


	//   ....[104]....
        /*0bf8*/ 	.word	0x00021160


	//   ....[105]....
        /*0bfc*/ 	.word	0x00021170


	//   ....[106]....
        /*0c00*/ 	.word	0x000211a0


	//   ....[107]....
        /*0c04*/ 	.word	0x00022b10


	//   ....[108]....
        /*0c08*/ 	.word	0x000248f0


	//   ....[109]....
        /*0c0c*/ 	.word	0x00025430


	//   ....[110]....
        /*0c10*/ 	.word	0x00025450


	//   ....[111]....
        /*0c14*/ 	.word	0x00025510


	//   ....[112]....
        /*0c18*/ 	.word	0x00025520


	//   ....[113]....
        /*0c1c*/ 	.word	0x000255b0


	//   ....[114]....
        /*0c20*/ 	.word	0x000255c0


	//   ....[115]....
        /*0c24*/ 	.word	0x00025650


	//   ....[116]....
        /*0c28*/ 	.word	0x00025660


	//   ....[117]....
        /*0c2c*/ 	.word	0x000256f0


	//   ....[118]....
        /*0c30*/ 	.word	0x00025700


	//   ....[119]....
        /*0c34*/ 	.word	0x00025790


	//   ....[120]....
        /*0c38*/ 	.word	0x000257a0


	//   ....[121]....
        /*0c3c*/ 	.word	0x00025830


	//   ....[122]....
        /*0c40*/ 	.word	0x00025840


	//   ....[123]....
        /*0c44*/ 	.word	0x00025890


	//   ....[124]....
        /*0c48*/ 	.word	0x000258c0


	//   ....[125]....
        /*0c4c*/ 	.word	0x00028210


	//   ....[126]....
        /*0c50*/ 	.word	0x00028280


	//   ....[127]....
        /*0c54*/ 	.word	0x000282b0


	//   ....[128]....
        /*0c58*/ 	.word	0x000282c0


	//   ....[129]....
        /*0c5c*/ 	.word	0x000282f0


	//   ....[130]....
        /*0c60*/ 	.word	0x00028320


	//   ....[131]....
        /*0c64*/ 	.word	0x00028350


	//   ....[132]....
        /*0c68*/ 	.word	0x00028380


	//   ....[133]....
        /*0c6c*/ 	.word	0x00028550


	//   ....[134]....
        /*0c70*/ 	.word	0x00028580


	//   ....[135]....
        /*0c74*/ 	.word	0x000285b0


	//   ....[136]....
        /*0c78*/ 	.word	0x000285e0


	//   ....[137]....
        /*0c7c*/ 	.word	0x00028610


	//   ....[138]....
        /*0c80*/ 	.word	0x00028640


	//   ....[139]....
        /*0c84*/ 	.word	0x00028710


	//   ....[140]....
        /*0c88*/ 	.word	0x00028730


	//   ....[141]....
        /*0c8c*/ 	.word	0x00028740


	//   ....[142]....
        /*0c90*/ 	.word	0x000287c0


	//   ....[143]....
        /*0c94*/ 	.word	0x000292f0


	//   ....[144]....
        /*0c98*/ 	.word	0x00029760


	//   ....[145]....
        /*0c9c*/ 	.word	0x00029810


	//   ....[146]....
        /*0ca0*/ 	.word	0x000298a0


	//   ....[147]....
        /*0ca4*/ 	.word	0x000298f0


	//   ....[148]....
        /*0ca8*/ 	.word	0x00029940


	//   ....[149]....
        /*0cac*/ 	.word	0x000299d0


	//   ....[150]....
        /*0cb0*/ 	.word	0x00029a60


	//   ....[151]....
        /*0cb4*/ 	.word	0x00029ab0


	//   ....[152]....
        /*0cb8*/ 	.word	0x00029b00


	//   ....[153]....
        /*0cbc*/ 	.word	0x00029b90


	//   ....[154]....
        /*0cc0*/ 	.word	0x00029c20


	//   ....[155]....
        /*0cc4*/ 	.word	0x00029c70


	//   ....[156]....
        /*0cc8*/ 	.word	0x00029cc0


	//   ....[157]....
        /*0ccc*/ 	.word	0x00029d50


	//   ....[158]....
        /*0cd0*/ 	.word	0x00029de0


	//   ....[159]....
        /*0cd4*/ 	.word	0x00029e30


	//   ....[160]....
        /*0cd8*/ 	.word	0x00029e80


	//   ....[161]....
        /*0cdc*/ 	.word	0x00029f80


	//   ....[162]....
        /*0ce0*/ 	.word	0x0002a030


	//   ....[163]....
        /*0ce4*/ 	.word	0x0002a0b0


	//   ....[164]....
        /*0ce8*/ 	.word	0x0002a140


	//   ....[165]....
        /*0cec*/ 	.word	0x0002a2b0


	//   ....[166]....
        /*0cf0*/ 	.word	0x0002a3e0


	//   ....[167]....
        /*0cf4*/ 	.word	0x0002a460


	//   ....[168]....
        /*0cf8*/ 	.word	0x0002a4b0


	//   ....[169]....
        /*0cfc*/ 	.word	0x0002a540


	//   ....[170]....
        /*0d00*/ 	.word	0x0002a5e0


	//   ....[171]....
        /*0d04*/ 	.word	0x0002a660


	//   ....[172]....
        /*0d08*/ 	.word	0x0002a6d0


	//   ....[173]....
        /*0d0c*/ 	.word	0x0002a820


	//   ....[174]....
        /*0d10*/ 	.word	0x0002a960


	//   ....[175]....
        /*0d14*/ 	.word	0x0002a9c0


	//   ....[176]....
        /*0d18*/ 	.word	0x0002aa10


	//   ....[177]....
        /*0d1c*/ 	.word	0x0002ad90


	//   ....[178]....
        /*0d20*/ 	.word	0x0002ade0


	//   ....[179]....
        /*0d24*/ 	.word	0x0002ae70


	//   ....[180]....
        /*0d28*/ 	.word	0x0002af00


	//   ....[181]....
        /*0d2c*/ 	.word	0x0002af90


	//   ....[182]....
        /*0d30*/ 	.word	0x0002b020


	//   ....[183]....
        /*0d34*/ 	.word	0x0002b0b0


	//   ....[184]....
        /*0d38*/ 	.word	0x0002b140


	//   ....[185]....
        /*0d3c*/ 	.word	0x0002b1c0


	//   ....[186]....
        /*0d40*/ 	.word	0x0002b210


	//   ....[187]....
        /*0d44*/ 	.word	0x0002b2a0


	//   ....[188]....
        /*0d48*/ 	.word	0x0002b330


	//   ....[189]....
        /*0d4c*/ 	.word	0x0002b3b0


	//   ....[190]....
        /*0d50*/ 	.word	0x0002b400


	//   ....[191]....
        /*0d54*/ 	.word	0x0002b490


	//   ....[192]....
        /*0d58*/ 	.word	0x0002b520


	//   ....[193]....
        /*0d5c*/ 	.word	0x0002b5b0


	//   ....[194]....
        /*0d60*/ 	.word	0x0002b640


	//   ....[195]....
        /*0d64*/ 	.word	0x0002b6d0


	//   ....[196]....
        /*0d68*/ 	.word	0x0002b760


	//   ....[197]....
        /*0d6c*/ 	.word	0x0002b820


	//   ....[198]....
        /*0d70*/ 	.word	0x0002bb10


	//   ....[199]....
        /*0d74*/ 	.word	0x0002bcd0


	//   ....[200]....
        /*0d78*/ 	.word	0x0002bd20


	//   ....[201]....
        /*0d7c*/ 	.word	0x0002bd80


	//   ....[202]....
        /*0d80*/ 	.word	0x0002be80


	//   ....[203]....
        /*0d84*/ 	.word	0x0002bee0


	//   ....[204]....
        /*0d88*/ 	.word	0x0002bfe0


	//   ....[205]....
        /*0d8c*/ 	.word	0x0002c040


	//   ....[206]....
        /*0d90*/ 	.word	0x0002c140


	//   ....[207]....
        /*0d94*/ 	.word	0x0002c1a0


	//   ....[208]....
        /*0d98*/ 	.word	0x0002c2a0


	//   ....[209]....
        /*0d9c*/ 	.word	0x0002c300


	//   ....[210]....
        /*0da0*/ 	.word	0x0002c400


	//   ....[211]....
        /*0da4*/ 	.word	0x0002c460


	//   ....[212]....
        /*0da8*/ 	.word	0x0002c560


	//   ....[213]....
        /*0dac*/ 	.word	0x0002c5c0


	//   ....[214]....
        /*0db0*/ 	.word	0x0002c6a0


	//   ....[215]....
        /*0db4*/ 	.word	0x0002c9d0


	//   ....[216]....
        /*0db8*/ 	.word	0x0002ca80


	//   ....[217]....
        /*0dbc*/ 	.word	0x0002cc00


	//   ....[218]....
        /*0dc0*/ 	.word	0x0002cc90


	//   ....[219]....
        /*0dc4*/ 	.word	0x0002cd10


	//   ....[220]....
        /*0dc8*/ 	.word	0x0002cd90


	//   ....[221]....
        /*0dcc*/ 	.word	0x0002ce10


	//   ....[222]....
        /*0dd0*/ 	.word	0x0002cea0


	//   ....[223]....
        /*0dd4*/ 	.word	0x0002cf40


	//   ....[224]....
        /*0dd8*/ 	.word	0x0002d010


	//   ....[225]....
        /*0ddc*/ 	.word	0x0002d090


	//   ....[226]....
        /*0de0*/ 	.word	0x0002d110


	//   ....[227]....
        /*0de4*/ 	.word	0x0002d190


	//   ....[228]....
        /*0de8*/ 	.word	0x0002d220


	//   ....[229]....
        /*0dec*/ 	.word	0x0002d2a0


	//   ....[230]....
        /*0df0*/ 	.word	0x0002d350


	//   ....[231]....
        /*0df4*/ 	.word	0x0002d3a0


	//   ....[232]....
        /*0df8*/ 	.word	0x0002d460


	//   ....[233]....
        /*0dfc*/ 	.word	0x0002d590


	//----- nvinfo : EIATTR_REG_RECONFIG
	.align		4
.L_1017:
        /*0e00*/ 	.byte	0x01, 0x54
	.zero		2


	//----- nvinfo : EIATTR_SYSCALL_OFFSETS
	.align		4
        /*0e04*/ 	.byte	0x04, 0x46
        /*0e06*/ 	.short	(.L_1019 - .L_1018)


	//   ....[0]....
.L_1018:
        /*0e08*/ 	.word	0x00002210


	//   ....[1]....
        /*0e0c*/ 	.word	0x00002360


	//   ....[2]....
        /*0e10*/ 	.word	0x00009e70


	//   ....[3]....
        /*0e14*/ 	.word	0x0000a160


	//   ....[4]....
        /*0e18*/ 	.word	0x00024520


	//   ....[5]....
        /*0e1c*/ 	.word	0x00024670


	//   ....[6]....
        /*0e20*/ 	.word	0x00024760


	//   ....[7]....
        /*0e24*/ 	.word	0x00024fc0


	//----- nvinfo : EIATTR_MBARRIER_INSTR_OFFSETS
	.align		4
.L_1019:
        /*0e28*/ 	.byte	0x04, 0x39
        /*0e2a*/ 	.short	(.L_1021 - .L_1020)


	//   ....[0]....
.L_1020:
        /*0e2c*/ 	.word	0x000002d0
        /*0e30*/ 	.word	0x000000ff
        /*0e34*/ 	.word	0x00028800
        /*0e38*/ 	.short	0x0100
        /*0e3a*/ 	.byte	0x08
	.zero		1


	//   ....[1]....
        /*0e3c*/ 	.word	0x000002e0
        /*0e40*/ 	.word	0x000000ff
        /*0e44*/ 	.word	0x00028820
        /*0e48*/ 	.short	0x0100
        /*0e4a*/ 	.byte	0x08
	.zero		1


	//   ....[2]....
        /*0e4c*/ 	.word	0x000003d0
        /*0e50*/ 	.word	0x000000ff
        /*0e54*/ 	.word	0x00028830
        /*0e58*/ 	.short	0x0100
        /*0e5a*/ 	.byte	0x08
	.zero		1


	//   ....[3]....
        /*0e5c*/ 	.word	0x000003e0
        /*0e60*/ 	.word	0x000000ff
        /*0e64*/ 	.word	0x00028840
        /*0e68*/ 	.short	0x0100
        /*0e6a*/ 	.byte	0x08
	.zero		1


	//   ....[4]....
        /*0e6c*/ 	.word	0x000003f0
        /*0e70*/ 	.word	0x000000ff
        /*0e74*/ 	.word	0x00028838
        /*0e78*/ 	.short	0x0100
        /*0e7a*/ 	.byte	0x08
	.zero		1


	//   ....[5]....
        /*0e7c*/ 	.word	0x00000400
        /*0e80*/ 	.word	0x000000ff
        /*0e84*/ 	.word	0x00028848
        /*0e88*/ 	.short	0x0100
        /*0e8a*/ 	.byte	0x08
	.zero		1


	//   ....[6]....
        /*0e8c*/ 	.word	0x00000530
        /*0e90*/ 	.word	0x000000ff
        /*0e94*/ 	.word	0x00028850
        /*0e98*/ 	.short	0x0100
        /*0e9a*/ 	.byte	0x08
	.zero		1


	//   ....[7]....
        /*0e9c*/ 	.word	0x00000540
        /*0ea0*/ 	.word	0x000000ff
        /*0ea4*/ 	.word	0x00028860
        /*0ea8*/ 	.short	0x0100
        /*0eaa*/ 	.byte	0x08
	.zero		1


	//   ....[8]....
        /*0eac*/ 	.word	0x00000550
        /*0eb0*/ 	.word	0x000000ff
        /*0eb4*/ 	.word	0x00028858
        /*0eb8*/ 	.short	0x0100
        /*0eba*/ 	.byte	0x08
	.zero		1


	//   ....[9]....
        /*0ebc*/ 	.word	0x00000560
        /*0ec0*/ 	.word	0x000000ff
        /*0ec4*/ 	.word	0x00028868
        /*0ec8*/ 	.short	0x0100
        /*0eca*/ 	.byte	0x08
	.zero		1


	//   ....[10]....
        /*0ecc*/ 	.word	0x00000650
        /*0ed0*/ 	.word	0x000000ff
        /*0ed4*/ 	.word	0x00028870
        /*0ed8*/ 	.short	0x0100
        /*0eda*/ 	.byte	0x06
	.zero		1


	//   ....[11]....
        /*0edc*/ 	.word	0x00000660
        /*0ee0*/ 	.word	0x000000ff
        /*0ee4*/ 	.word	0x00028880
        /*0ee8*/ 	.short	0x0100
        /*0eea*/ 	.byte	0x06
	.zero		1


	//   ....[12]....
        /*0eec*/ 	.word	0x00000670
        /*0ef0*/ 	.word	0x000000ff
        /*0ef4*/ 	.word	0x00028878
        /*0ef8*/ 	.short	0x0100
        /*0efa*/ 	.byte	0x06
	.zero		1


	//   ....[13]....
        /*0efc*/ 	.word	0x00000680
        /*0f00*/ 	.word	0x000000ff
        /*0f04*/ 	.word	0x00028888
        /*0f08*/ 	.short	0x0100
        /*0f0a*/ 	.byte	0x06
	.zero		1


	//   ....[14]....
        /*0f0c*/ 	.word	0x000007b0
        /*0f10*/ 	.word	0x000000ff
        /*0f14*/ 	.word	0x00028890
        /*0f18*/ 	.short	0x0100
        /*0f1a*/ 	.byte	0x08
	.zero		1


	//   ....[15]....
        /*0f1c*/ 	.word	0x000007c0
        /*0f20*/ 	.word	0x000000ff
        /*0f24*/ 	.word	0x000288a0
        /*0f28*/ 	.short	0x0100
        /*0f2a*/ 	.byte	0x08
	.zero		1


	//   ....[16]....
        /*0f2c*/ 	.word	0x000007d0
        /*0f30*/ 	.word	0x000000ff
        /*0f34*/ 	.word	0x00028898
        /*0f38*/ 	.short	0x0100
        /*0f3a*/ 	.byte	0x08
	.zero		1


	//   ....[17]....
        /*0f3c*/ 	.word	0x000007e0
        /*0f40*/ 	.word	0x000000ff
        /*0f44*/ 	.word	0x000288a8
        /*0f48*/ 	.short	0x0100
        /*0f4a*/ 	.byte	0x08
	.zero		1


	//   ....[18]....
        /*0f4c*/ 	.word	0x00000910
        /*0f50*/ 	.word	0x000000ff
        /*0f54*/ 	.word	0x000288b0
        /*0f58*/ 	.short	0x0100
        /*0f5a*/ 	.byte	0x08
	.zero		1


	//   ....[19]....
        /*0f5c*/ 	.word	0x00000920
        /*0f60*/ 	.word	0x000000ff
        /*0f64*/ 	.word	0x000288c0
        /*0f68*/ 	.short	0x0100
        /*0f6a*/ 	.byte	0x08
	.zero		1


	//   ....[20]....
        /*0f6c*/ 	.word	0x00000930
        /*0f70*/ 	.word	0x000000ff
        /*0f74*/ 	.word	0x000288b8
        /*0f78*/ 	.short	0x0100
        /*0f7a*/ 	.byte	0x08
	.zero		1


	//   ....[21]....
        /*0f7c*/ 	.word	0x00000940
        /*0f80*/ 	.word	0x000000ff
        /*0f84*/ 	.word	0x000288c8
        /*0f88*/ 	.short	0x0100
        /*0f8a*/ 	.byte	0x08
	.zero		1


	//   ....[22]....
        /*0f8c*/ 	.word	0x00003a60
        /*0f90*/ 	.word	0x0000006b
        /*0f94*/ 	.word	0x00028890
        /*0f98*/ 	.short	0x010a
        /*0f9a*/ 	.byte	0x3f
	.zero		1


	//   ....[23]....
        /*0f9c*/ 	.word	0x000062d0
        /*0fa0*/ 	.word	0x0000006b
        /*0fa4*/ 	.word	0x00028890
        /*0fa8*/ 	.short	0x010a
        /*0faa*/ 	.byte	0x3f
	.zero		1


	//   ....[24]....
        /*0fac*/ 	.word	0x000085e0
        /*0fb0*/ 	.word	0x0000006b
        /*0fb4*/ 	.word	0x00028890
        /*0fb8*/ 	.short	0x010a
        /*0fba*/ 	.byte	0x3f
	.zero		1


	//   ....[25]....
        /*0fbc*/ 	.word	0x00008c40
        /*0fc0*/ 	.word	0x0000002c
        /*0fc4*/ 	.word	0x00000000
        /*0fc8*/ 	.short	0x0101
        /*0fca*/ 	.byte	0x3f
	.zero		1


	//   ....[26]....
        /*0fcc*/ 	.word	0x00008c80
        /*0fd0*/ 	.word	0x0000006b
        /*0fd4*/ 	.word	0x000288b0
        /*0fd8*/ 	.short	0x010a
        /*0fda*/ 	.byte	0x3f
	.zero		1


	//   ....[27]....
        /*0fdc*/ 	.word	0x000092b0
        /*0fe0*/ 	.word	0x0000006b
        /*0fe4*/ 	.word	0x00000000
        /*0fe8*/ 	.short	0x0101
        /*0fea*/ 	.byte	0x3f
	.zero		1


	//   ....[28]....
        /*0fec*/ 	.word	0x00009ef0
        /*0ff0*/ 	.word	0x00000002
        /*0ff4*/ 	.word	0x00028800
        /*0ff8*/ 	.short	0x010a
        /*0ffa*/ 	.byte	0x3f
	.zero		1


	//   ....[29]....
        /*0ffc*/ 	.word	0x00009f40
        /*1000*/ 	.word	0x00000002
        /*1004*/ 	.word	0x00028800
        /*1008*/ 	.short	0x010a
        /*100a*/ 	.byte	0x3f
	.zero		1


	//   ....[30]....
        /*100c*/ 	.word	0x0000b040
        /*1010*/ 	.word	0x00000002
        /*1014*/ 	.word	0x00028800
        /*1018*/ 	.short	0x010a
        /*101a*/ 	.byte	0x3f
	.zero		1


	//   ....[31]....
        /*101c*/ 	.word	0x0000d6f0
        /*1020*/ 	.word	0x00000002
        /*1024*/ 	.word	0x00028800
        /*1028*/ 	.short	0x010a
        /*102a*/ 	.byte	0x3f
	.zero		1


	//   ....[32]....
        /*102c*/ 	.word	0x0000f400
        /*1030*/ 	.word	0x00000059
        /*1034*/ 	.word	0x00028830
        /*1038*/ 	.short	0x010a
        /*103a*/ 	.byte	0x3f
	.zero		1


	//   ....[33]....
        /*103c*/ 	.word	0x0000f470
        /*1040*/ 	.word	0x00000059
        /*1044*/ 	.word	0x00028830
        /*1048*/ 	.short	0x010a
        /*104a*/ 	.byte	0x3f
	.zero		1


	//   ....[34]....
        /*104c*/ 	.word	0x0000fea0
        /*1050*/ 	.word	0x00000059
        /*1054*/ 	.word	0x00000000
        /*1058*/ 	.short	0x0101
        /*105a*/ 	.byte	0x3f
	.zero		1


	//   ....[35]....
        /*105c*/ 	.word	0x00012fd0
        /*1060*/ 	.word	0x00000007
        /*1064*/ 	.word	0x00028830
        /*1068*/ 	.short	0x010a
        /*106a*/ 	.byte	0x3f
	.zero		1


	//   ....[36]....
        /*106c*/ 	.word	0x00013020
        /*1070*/ 	.word	0x00000007
        /*1074*/ 	.word	0x00028830
        /*1078*/ 	.short	0x010a
        /*107a*/ 	.byte	0x3f
	.zero		1


	//   ....[37]....
        /*107c*/ 	.word	0x00013430
        /*1080*/ 	.word	0x00000007
        /*1084*/ 	.word	0x00028850
        /*1088*/ 	.short	0x010a
        /*108a*/ 	.byte	0x3f
	.zero		1


	//   ....[38]....
        /*108c*/ 	.word	0x00013470
        /*1090*/ 	.word	0x00000007
        /*1094*/ 	.word	0x00028850
        /*1098*/ 	.short	0x010a
        /*109a*/ 	.byte	0x3f
	.zero		1


	//   ....[39]....
        /*109c*/ 	.word	0x00014180
        /*10a0*/ 	.word	0x00000007
        /*10a4*/ 	.word	0x00000000
        /*10a8*/ 	.short	0x0101
        /*10aa*/ 	.byte	0x3f
	.zero		1


	//   ....[40]....
        /*10ac*/ 	.word	0x00015ae0
        /*10b0*/ 	.word	0x0000001c
        /*10b4*/ 	.word	0x00000000
        /*10b8*/ 	.short	0x0101
        /*10ba*/ 	.byte	0x3f
	.zero		1


	//   ....[41]....
        /*10bc*/ 	.word	0x00016ca0
        /*10c0*/ 	.word	0x00000007
        /*10c4*/ 	.word	0x00028830
        /*10c8*/ 	.short	0x010a
        /*10ca*/ 	.byte	0x3f
	.zero		1


	//   ....[42]....
        /*10cc*/ 	.word	0x00016cf0
        /*10d0*/ 	.word	0x00000007
        /*10d4*/ 	.word	0x00028830
        /*10d8*/ 	.short	0x010a
        /*10da*/ 	.byte	0x3f
	.zero		1


	//   ....[43]....
        /*10dc*/ 	.word	0x00017100
        /*10e0*/ 	.word	0x00000007
        /*10e4*/ 	.word	0x00028850
        /*10e8*/ 	.short	0x010a
        /*10ea*/ 	.byte	0x3f
	.zero		1


	//   ....[44]....
        /*10ec*/ 	.word	0x00017140
        /*10f0*/ 	.word	0x00000007
        /*10f4*/ 	.word	0x00028850
        /*10f8*/ 	.short	0x010a
        /*10fa*/ 	.byte	0x3f
	.zero		1


	//   ....[45]....
        /*10fc*/ 	.word	0x00018b30
        /*1100*/ 	.word	0x00000023
        /*1104*/ 	.word	0x00000000
        /*1108*/ 	.short	0x0101
        /*110a*/ 	.byte	0x3f
	.zero		1


	//   ....[46]....
        /*110c*/ 	.word	0x00018be0
        /*1110*/ 	.word	0x00000025
        /*1114*/ 	.word	0x00000000
        /*1118*/ 	.short	0x0101
        /*111a*/ 	.byte	0x3f
	.zero		1


	//   ....[47]....
        /*111c*/ 	.word	0x00019690
        /*1120*/ 	.word	0x00000007
        /*1124*/ 	.word	0x00028830
        /*1128*/ 	.short	0x010a
        /*112a*/ 	.byte	0x3f
	.zero		1


	//   ....[48]....
        /*112c*/ 	.word	0x000196e0
        /*1130*/ 	.word	0x00000007
        /*1134*/ 	.word	0x00028830
        /*1138*/ 	.short	0x010a
        /*113a*/ 	.byte	0x3f
	.zero		1


	//   ....[49]....
        /*113c*/ 	.word	0x00019af0
        /*1140*/ 	.word	0x00000007
        /*1144*/ 	.word	0x00028850
        /*1148*/ 	.short	0x010a
        /*114a*/ 	.byte	0x3f
	.zero		1


	//   ....[50]....
        /*114c*/ 	.word	0x00019b30
        /*1150*/ 	.word	0x00000007
        /*1154*/ 	.word	0x00028850
        /*1158*/ 	.short	0x010a
        /*115a*/ 	.byte	0x3f
	.zero		1


	//   ....[51]....
        /*115c*/ 	.word	0x0001a860
        /*1160*/ 	.word	0x00000053
        /*1164*/ 	.word	0x00000000
        /*1168*/ 	.short	0x0101
        /*116a*/ 	.byte	0x3f
	.zero		1


	//   ....[52]....
        /*116c*/ 	.word	0x0001c140
        /*1170*/ 	.word	0x0000001b
        /*1174*/ 	.word	0x00000000
        /*1178*/ 	.short	0x0101
        /*117a*/ 	.byte	0x3f
	.zero		1


	//   ....[53]....
        /*117c*/ 	.word	0x0001d010
        /*1180*/ 	.word	0x00000008
        /*1184*/ 	.word	0x00028850
        /*1188*/ 	.short	0x010a
        /*118a*/ 	.byte	0x3f
	.zero		1


	//   ....[54]....
        /*118c*/ 	.word	0x0001d090
        /*1190*/ 	.word	0x00000008
        /*1194*/ 	.word	0x00028850
        /*1198*/ 	.short	0x010a
        /*119a*/ 	.byte	0x3f
	.zero		1


	//   ....[55]....
        /*119c*/ 	.word	0x0001d670
        /*11a0*/ 	.word	0x00000009
        /*11a4*/ 	.word	0x00000000
        /*11a8*/ 	.short	0x0101
        /*11aa*/ 	.byte	0x3f
	.zero		1


	//   ....[56]....
        /*11ac*/ 	.word	0x0001eba0
        /*11b0*/ 	.word	0x00000000
        /*11b4*/ 	.word	0x00000000
        /*11b8*/ 	.short	0x0101
        /*11ba*/ 	.byte	0x3f
	.zero		1


	//   ....[57]....
        /*11bc*/ 	.word	0x0001f2b0
        /*11c0*/ 	.word	0x00000006
        /*11c4*/ 	.word	0x00000000
        /*11c8*/ 	.short	0x0101
        /*11ca*/ 	.byte	0x3f
	.zero		1


	//   ....[58]....
        /*11cc*/ 	.word	0x00022bf0
        /*11d0*/ 	.word	0x00000012
        /*11d4*/ 	.word	0x00028820
        /*11d8*/ 	.short	0x010a
        /*11da*/ 	.byte	0x3f
	.zero		1


	//   ....[59]....
        /*11dc*/ 	.word	0x00022cc0
        /*11e0*/ 	.word	0x00000006
        /*11e4*/ 	.word	0x000288a0
        /*11e8*/ 	.short	0x010a
        /*11ea*/ 	.byte	0x3f
	.zero		1


	//   ....[60]....
        /*11ec*/ 	.word	0x00023000
        /*11f0*/ 	.word	0x00000006
        /*11f4*/ 	.word	0x000288c0
        /*11f8*/ 	.short	0x010a
        /*11fa*/ 	.byte	0x3f
	.zero		1


	//   ....[61]....
        /*11fc*/ 	.word	0x000234a0
        /*1200*/ 	.word	0x00000008
        /*1204*/ 	.word	0x000288a0
        /*1208*/ 	.short	0x010a
        /*120a*/ 	.byte	0x3f
	.zero		1


	//   ....[62]....
        /*120c*/ 	.word	0x000237c0
        /*1210*/ 	.word	0x00000008
        /*1214*/ 	.word	0x000288c0
        /*1218*/ 	.short	0x010a
        /*121a*/ 	.byte	0x3f
	.zero		1


	//   ....[63]....
        /*121c*/ 	.word	0x00024b60
        /*1220*/ 	.word	0x00000000
        /*1224*/ 	.word	0x00028840
        /*1228*/ 	.short	0x010a
        /*122a*/ 	.byte	0x3f
	.zero		1


	//   ....[64]....
        /*122c*/ 	.word	0x00025990
        /*1230*/ 	.word	0x00000012
        /*1234*/ 	.word	0x00028800
        /*1238*/ 	.short	0x0107
        /*123a*/ 	.byte	0x3f
	.zero		1


	//   ....[65]....
        /*123c*/ 	.word	0x00025a90
        /*1240*/ 	.word	0x00000012
        /*1244*/ 	.word	0x00028800
        /*1248*/ 	.short	0x0101
        /*124a*/ 	.byte	0x3f
	.zero		1


	//   ....[66]....
        /*124c*/ 	.word	0x00025ab0
        /*1250*/ 	.word	0x00000012
        /*1254*/ 	.word	0x00028820
        /*1258*/ 	.short	0x010a
        /*125a*/ 	.byte	0x3f
	.zero		1


	//   ....[67]....
        /*125c*/ 	.word	0x00025ed0
        /*1260*/ 	.word	0x00000003
        /*1264*/ 	.word	0x00028840
        /*1268*/ 	.short	0x010a
        /*126a*/ 	.byte	0x3f
	.zero		1


	//   ....[68]....
        /*126c*/ 	.word	0x00026260
        /*1270*/ 	.word	0x00000002
        /*1274*/ 	.word	0x00028860
        /*1278*/ 	.short	0x010a
        /*127a*/ 	.byte	0x3f
	.zero		1


	//   ....[69]....
        /*127c*/ 	.word	0x00026900
        /*1280*/ 	.word	0x00000003
        /*1284*/ 	.word	0x00028840
        /*1288*/ 	.short	0x010a
        /*128a*/ 	.byte	0x3f
	.zero		1


	//   ....[70]....
        /*128c*/ 	.word	0x00026c90
        /*1290*/ 	.word	0x00000002
        /*1294*/ 	.word	0x00028860
        /*1298*/ 	.short	0x010a
        /*129a*/ 	.byte	0x3f
	.zero		1


	//   ....[71]....
        /*129c*/ 	.word	0x000272a0
        /*12a0*/ 	.word	0x00000002
        /*12a4*/ 	.word	0x00028840
        /*12a8*/ 	.short	0x010a
        /*12aa*/ 	.byte	0x3f
	.zero		1


	//   ....[72]....
        /*12ac*/ 	.word	0x00027620
        /*12b0*/ 	.word	0x00000002
        /*12b4*/ 	.word	0x00028860
        /*12b8*/ 	.short	0x010a
        /*12ba*/ 	.byte	0x3f
	.zero		1


	//   ....[73]....
        /*12bc*/ 	.word	0x00027bd0
        /*12c0*/ 	.word	0x00000000
        /*12c4*/ 	.word	0x00028860
        /*12c8*/ 	.short	0x010a
        /*12ca*/ 	.byte	0x3f
	.zero		1


	//   ....[74]....
        /*12cc*/ 	.word	0x00029270
        /*12d0*/ 	.word	0x00000000
        /*12d4*/ 	.word	0x00028820
        /*12d8*/ 	.short	0x010a
        /*12da*/ 	.byte	0x3f
	.zero		1


	//   ....[75]....
        /*12dc*/ 	.word	0x00029450
        /*12e0*/ 	.word	0x00000006
        /*12e4*/ 	.word	0x00000000
        /*12e8*/ 	.short	0x010a
        /*12ea*/ 	.byte	0x3f
	.zero		1


	//   ....[76]....
        /*12ec*/ 	.word	0x00029480
        /*12f0*/ 	.word	0x00000007
        /*12f4*/ 	.word	0x00000000
        /*12f8*/ 	.short	0x010a
        /*12fa*/ 	.byte	0x3f
	.zero		1


	//   ....[77]....
        /*12fc*/ 	.word	0x000294e0
        /*1300*/ 	.word	0x00000004
        /*1304*/ 	.word	0x00000000
        /*1308*/ 	.short	0x010a
        /*130a*/ 	.byte	0x3f
	.zero		1


	//   ....[78]....
        /*130c*/ 	.word	0x00029510
        /*1310*/ 	.word	0x00000003
        /*1314*/ 	.word	0x00000000
        /*1318*/ 	.short	0x010a
        /*131a*/ 	.byte	0x3f
	.zero		1


	//   ....[79]....
        /*131c*/ 	.word	0x00029570
        /*1320*/ 	.word	0x0000006b
        /*1324*/ 	.word	0x00028890
        /*1328*/ 	.short	0x010a
        /*132a*/ 	.byte	0x3f
	.zero		1


	//   ....[80]....
        /*132c*/ 	.word	0x000295c0
        /*1330*/ 	.word	0x0000006b
        /*1334*/ 	.word	0x00028890
        /*1338*/ 	.short	0x010a
        /*133a*/ 	.byte	0x3f
	.zero		1


	//   ....[81]....
        /*133c*/ 	.word	0x00029610
        /*1340*/ 	.word	0x0000006b
        /*1344*/ 	.word	0x00028890
        /*1348*/ 	.short	0x010a
        /*134a*/ 	.byte	0x3f
	.zero		1


	//   ....[82]....
        /*134c*/ 	.word	0x00029660
        /*1350*/ 	.word	0x0000006b
        /*1354*/ 	.word	0x000288b0
        /*1358*/ 	.short	0x010a
        /*135a*/ 	.byte	0x3f
	.zero		1


	//   ....[83]....
        /*135c*/ 	.word	0x00029ec0
        /*1360*/ 	.word	0x00000002
        /*1364*/ 	.word	0x00028800
        /*1368*/ 	.short	0x010a
        /*136a*/ 	.byte	0x3f
	.zero		1


	//   ....[84]....
        /*136c*/ 	.word	0x0002aa70
        /*1370*/ 	.word	0x00000002
        /*1374*/ 	.word	0x00028800
        /*1378*/ 	.short	0x010a
        /*137a*/ 	.byte	0x3f
	.zero		1


	//   ....[85]....
        /*137c*/ 	.word	0x0002aac0
        /*1380*/ 	.word	0x00000059
        /*1384*/ 	.word	0x00028830
        /*1388*/ 	.short	0x010a
        /*138a*/ 	.byte	0x3f
	.zero		1


	//   ....[86]....
        /*138c*/ 	.word	0x0002ab10
        /*1390*/ 	.word	0x00000007
        /*1394*/ 	.word	0x00028830
        /*1398*/ 	.short	0x010a
        /*139a*/ 	.byte	0x3f
	.zero		1


	//   ....[87]....
        /*139c*/ 	.word	0x0002ab60
        /*13a0*/ 	.word	0x00000007
        /*13a4*/ 	.word	0x00028850
        /*13a8*/ 	.short	0x010a
        /*13aa*/ 	.byte	0x3f
	.zero		1


	//   ....[88]....
        /*13ac*/ 	.word	0x0002abb0
        /*13b0*/ 	.word	0x00000007
        /*13b4*/ 	.word	0x00028830
        /*13b8*/ 	.short	0x010a
        /*13ba*/ 	.byte	0x3f
	.zero		1


	//   ....[89]....
        /*13bc*/ 	.word	0x0002ac00
        /*13c0*/ 	.word	0x00000007
        /*13c4*/ 	.word	0x00028850
        /*13c8*/ 	.short	0x010a
        /*13ca*/ 	.byte	0x3f
	.zero		1


	//   ....[90]....
        /*13cc*/ 	.word	0x0002ac50
        /*13d0*/ 	.word	0x00000007
        /*13d4*/ 	.word	0x00028830
        /*13d8*/ 	.short	0x010a
        /*13da*/ 	.byte	0x3f
	.zero		1


	//   ....[91]....
        /*13dc*/ 	.word	0x0002aca0
        /*13e0*/ 	.word	0x00000007
        /*13e4*/ 	.word	0x00028850
        /*13e8*/ 	.short	0x010a
        /*13ea*/ 	.byte	0x3f
	.zero		1


	//   ....[92]....
        /*13ec*/ 	.word	0x0002acf0
        /*13f0*/ 	.word	0x00000008
        /*13f4*/ 	.word	0x00028850
        /*13f8*/ 	.short	0x010a
        /*13fa*/ 	.byte	0x3f
	.zero		1


	//   ....[93]....
        /*13fc*/ 	.word	0x0002b8f0
        /*1400*/ 	.word	0x00000012
        /*1404*/ 	.word	0x00028820
        /*1408*/ 	.short	0x010a
        /*140a*/ 	.byte	0x3f
	.zero		1


	//   ....[94]....
        /*140c*/ 	.word	0x0002b940
        /*1410*/ 	.word	0x00000006
        /*1414*/ 	.word	0x000288a0
        /*1418*/ 	.short	0x010a
        /*141a*/ 	.byte	0x3f
	.zero		1


	//   ....[95]....
        /*141c*/ 	.word	0x0002b990
        /*1420*/ 	.word	0x00000006
        /*1424*/ 	.word	0x000288c0
        /*1428*/ 	.short	0x010a
        /*142a*/ 	.byte	0x3f
	.zero		1


	//   ....[96]....
        /*142c*/ 	.word	0x0002b9e0
        /*1430*/ 	.word	0x00000008
        /*1434*/ 	.word	0x000288a0
        /*1438*/ 	.short	0x010a
        /*143a*/ 	.byte	0x3f
	.zero		1


	//   ....[97]....
        /*143c*/ 	.word	0x0002ba30
        /*1440*/ 	.word	0x00000008
        /*1444*/ 	.word	0x000288c0
        /*1448*/ 	.short	0x010a
        /*144a*/ 	.byte	0x3f
	.zero		1


	//   ....[98]....
        /*144c*/ 	.word	0x0002bbd0
        /*1450*/ 	.word	0x00000000
        /*1454*/ 	.word	0x00028840
        /*1458*/ 	.short	0x010a
        /*145a*/ 	.byte	0x3f
	.zero		1


	//   ....[99]....
        /*145c*/ 	.word	0x0002c6e0
        /*1460*/ 	.word	0x00000012
        /*1464*/ 	.word	0x00028820
        /*1468*/ 	.short	0x010a
        /*146a*/ 	.byte	0x3f
	.zero		1


	//   ....[100]....
        /*146c*/ 	.word	0x0002c730
        /*1470*/ 	.word	0x00000003
        /*1474*/ 	.word	0x00028840
        /*1478*/ 	.short	0x010a
        /*147a*/ 	.byte	0x3f
	.zero		1


	//   ....[101]....
        /*147c*/ 	.word	0x0002c780
        /*1480*/ 	.word	0x00000002
        /*1484*/ 	.word	0x00028860
        /*1488*/ 	.short	0x010a
        /*148a*/ 	.byte	0x3f
	.zero		1


	//   ....[102]....
        /*148c*/ 	.word	0x0002c7d0
        /*1490*/ 	.word	0x00000003
        /*1494*/ 	.word	0x00028840
        /*1498*/ 	.short	0x010a
        /*149a*/ 	.byte	0x3f
	.zero		1


	//   ....[103]....
        /*149c*/ 	.word	0x0002c820
        /*14a0*/ 	.word	0x00000002
        /*14a4*/ 	.word	0x00028860
        /*14a8*/ 	.short	0x010a
        /*14aa*/ 	.byte	0x3f
	.zero		1


	//   ....[104]....
        /*14ac*/ 	.word	0x0002c870
        /*14b0*/ 	.word	0x00000002
        /*14b4*/ 	.word	0x00028840
        /*14b8*/ 	.short	0x010a
        /*14ba*/ 	.byte	0x3f
	.zero		1


	//   ....[105]....
        /*14bc*/ 	.word	0x0002c8c0
        /*14c0*/ 	.word	0x00000002
        /*14c4*/ 	.word	0x00028860
        /*14c8*/ 	.short	0x010a
        /*14ca*/ 	.byte	0x3f
	.zero		1


	//   ....[106]....
        /*14cc*/ 	.word	0x0002c910
        /*14d0*/ 	.word	0x00000000
        /*14d4*/ 	.word	0x00028860
        /*14d8*/ 	.short	0x010a
        /*14da*/ 	.byte	0x3f
	.zero		1


	//   ....[107]....
        /*14dc*/ 	.word	0x0002d4b0
        /*14e0*/ 	.word	0x00000000
        /*14e4*/ 	.word	0x00028820
        /*14e8*/ 	.short	0x010a
        /*14ea*/ 	.byte	0x3f
	.zero		1


	//   ....[108]....
        /*14ec*/ 	.word	0x0002d650
        /*14f0*/ 	.word	0x00000006
        /*14f4*/ 	.word	0x00000000
        /*14f8*/ 	.short	0x010a
        /*14fa*/ 	.byte	0x3f
	.zero		1


	//   ....[109]....
        /*14fc*/ 	.word	0x0002d6a0
        /*1500*/ 	.word	0x00000007
        /*1504*/ 	.word	0x00000000
        /*1508*/ 	.short	0x010a
        /*150a*/ 	.byte	0x3f
	.zero		1


	//   ....[110]....
        /*150c*/ 	.word	0x0002d6f0
        /*1510*/ 	.word	0x00000004
        /*1514*/ 	.word	0x00000000
        /*1518*/ 	.short	0x010a
        /*151a*/ 	.byte	0x3f
	.zero		1


	//----- nvinfo : EIATTR_NUM_MBARRIERS
	.align		4
.L_1021:
        /*151c*/ 	.byte	0x03, 0x38
        /*151e*/ 	.short	0x0016


	//----- nvinfo : EIATTR_EXIT_INSTR_OFFSETS
	.align		4
        /*1520*/ 	.byte	0x04, 0x1c
        /*1522*/ 	.short	(.L_1023 - .L_1022)


	//   ....[0]....
.L_1022:
        /*1524*/ 	.word	0x00029560


	//----- nvinfo : EIATTR_MAX_THREADS
	.align		4
.L_1023:
        /*1528*/ 	.byte	0x04, 0x05
        /*152a*/ 	.short	(.L_1025 - .L_1024)
.L_1024:
        /*152c*/ 	.word	0x00000180
        /*1530*/ 	.word	0x00000001
        /*1534*/ 	.word	0x00000001


	//----- nvinfo : EIATTR_CRS_STACK_SIZE
	.align		4
.L_1025:
        /*1538*/ 	.byte	0x04, 0x1e
        /*153a*/ 	.short	(.L_1027 - .L_1026)
.L_1026:
        /*153c*/ 	.word	0x00000000


	//----- nvinfo : EIATTR_CBANK_PARAM_SIZE
	.align		4
.L_1027:
        /*1540*/ 	.byte	0x03, 0x19
        /*1542*/ 	.short	0x0af0


	//----- nvinfo : EIATTR_PARAM_CBANK
	.align		4
        /*1544*/ 	.byte	0x04, 0x0a
        /*1546*/ 	.short	(.L_1029 - .L_1028)
	.align		4
.L_1028:
        /*1548*/ 	.word	index@(.nv.constant0._ZN7cutlass13device_kernelIN5flash11enable_sm90INS1_16FlashAttnFwdSm90INS1_25CollectiveMainloopFwdSm90ILi2EN4cute5tupleIJNS5_1CILi1EEES8_S8_EEENS6_IJNS7_ILi128EEESA_SA_EEELi128ENS_10bfloat16_tEfNS_4arch4Sm90ELb0ELb1ELb1ELb1ELb0ELb1ELb0ELb1ELb1ELb1ELb1ELb0EEENS1_21CollectiveEpilogueFwdISB_S9_SC_SE_Li256ELb1ELb1ELb1ELb0EEENS1_36VarlenDynamicPersistentTileSchedulerILi128ELi128ELi256ELi128ELb1ELb1ELb1ELb1ELb0ELb1EEEEEEEEEvNT_6ParamsE)
        /*154c*/ 	.short	0x0210
        /*154e*/ 	.short	0x0af0


	//----- nvinfo : EIATTR_SW_WAR
	.align		4
.L_1029:
        /*1550*/ 	.byte	0x04, 0x36
        /*1552*/ 	.short	(.L_1031 - .L_1030)
.L_1030:
        /*1554*/ 	.word	0x00000008
.L_1031:


//--------------------- .nv.info._ZN7cutlass13device_kernelIN5flash11enable_sm90INS1_16FlashAttnFwdSm90INS1_25CollectiveMainloopFwdSm90ILi2EN4cute5tupleIJNS5_1CILi1EEES8_S8_EEENS6_IJNS7_ILi128EEESA_SA_EEELi128ENS_10bfloat16_tEfNS_4arch4Sm90ELb1ELb0ELb1ELb0ELb0ELb0ELb0ELb1ELb1ELb1ELb1ELb0EEENS1_21CollectiveEpilogueFwdISB_S9_SC_SE_Li256ELb0ELb1ELb1ELb0EEENS1_19SingleTileSchedulerILb0ELb1ELb1ELi128EEEEEEEEEvNT_6ParamsE --------------------------
	.section	.nv.info._ZN7cutlass13device_kernelIN5flash11enable_sm90INS1_16FlashAttnFwdSm90INS1_25CollectiveMainloopFwdSm90ILi2EN4cute5tupleIJNS5_1CILi1EEES8_S8_EEENS6_IJNS7_ILi128EEESA_SA_EEELi128ENS_10bfloat16_tEfNS_4arch4Sm90ELb1ELb0ELb1ELb0ELb0ELb0ELb0ELb1ELb1ELb1ELb1ELb0EEENS1_21CollectiveEpilogueFwdISB_S9_SC_SE_Li256ELb0ELb1ELb1ELb0EEENS1_19SingleTileSchedulerILb0ELb1ELb1ELi128EEEEEEEEEvNT_6ParamsE,"",@"SHT_CUDA_INFO"
	.sectionflags	@""
	.align	4


	//----- nvinfo : EIATTR_CUDA_API_VERSION
	.align		4
        /*0000*/ 	.byte	0x04, 0x37
        /*0002*/ 	.short	(.L_1033 - .L_1032)
.L_1032:
        /*0004*/ 	.word	0x00000082


	//----- nvinfo : EIATTR_KPARAM_INFO
	.align		4
.L_1033:
        /*0008*/ 	.byte	0x04, 0x17
        /*000a*/ 	.short	(.L_1035 - .L_1034)
.L_1034:
        /*000c*/ 	.word	0x00000000
        /*0010*/ 	.short	0x0000
        /*0012*/ 	.short	0x0070
        /*0014*/ 	.byte	0x00, 0xf0, 0x01, 0x28


	//----- nvinfo : EIATTR_SPARSE_MMA_MASK
	.align		4
.L_1035:
        /*0018*/ 	.byte	0x03, 0x50
        /*001a*/ 	.short	0x0000


	//----- nvinfo : EIATTR_MAXREG_COUNT
	.align		4
        /*001c*/ 	.byte	0x03, 0x1b
        /*001e*/ 	.short	0x00a8


	//----- nvinfo : EIATTR_NUM_BARRIERS
	.align		4
        /*0020*/ 	.byte	0x02, 0x4c
        /*0022*/ 	.byte	0x10
	.zero		1


	//----- nvinfo : EIATTR_EXTERNS
	.align		4
        /*0024*/ 	.byte	0x04, 0x0f
        /*0026*/ 	.short	(.L_1037 - .L_1036)


	//   ....[0]....
	.align		4
.L_1036:
        /*0028*/ 	.word	index@(__assertfail)


	//----- nvinfo : EIATTR_ANNOTATIONS
	.align		4
.L_1037:
        /*002c*/ 	.byte	0x04, 0x55
        /*002e*/ 	.short	(.L_1039 - .L_1038)


	//   ....[0]....
.L_1038:
        /* <DEDUP_REMOVED lines=12> */


	//----- nvinfo : EIATTR_MERCURY_ISA_VERSION
	.align		4
.L_1039:
        /*00e0*/ 	.byte	0x03, 0x5f
        /*00e2*/ 	.short	0x0101


	//----- nvinfo : EIATTR_INT_WARP_WIDE_INSTR_OFFSETS
	.align		4
        /*00e4*/ 	.byte	0x04, 0x31
        /*00e6*/ 	.short	(.L_1041 - .L_1040)


	//   ....[0]....
.L_1040:
        /*00e8*/ 	.word	0x00000120


	//   ....[1]....
        /*00ec*/ 	.word	0x000001c0


	//   ....[2]....
        /*00f0*/ 	.word	0x00000230


	//----- nvinfo : EIATTR_COOP_GROUP_MASK_REGIDS
	.align		4
.L_1041:
        /*00f4*/ 	.byte	0x04, 0x29
        /*00f6*/ 	.short	(.L_1043 - .L_1042)


	//   ....[0]....
.L_1042:
        /*00f8*/ 	.word	0xffffffff


	//   ....[1]....
        /*00fc*/ 	.word	0xffffffff


	//   ....[2]....
        /*0100*/ 	.word	0xffffffff


	//   ....[3]....
        /*0104*/ 	.word	0xffffffff


	//   ....[4]....
        /*0108*/ 	.word	0xffffffff


	//   ....[5]....
        /*010c*/ 	.word	0xffffffff


	//   ....[6]....
        /*0110*/ 	.word	0xffffffff


	//   ....[7]....
        /*0114*/ 	.word	0xffffffff


	//   ....[8]....
        /*0118*/ 	.word	0xffffffff


	//   ....[9]....
        /*011c*/ 	.word	0xffffffff


	//   ....[10]....
        /*0120*/ 	.word	0xffffffff


	//   ....[11]....
        /*0124*/ 	.word	0xffffffff


	//   ....[12]....
        /*0128*/ 	.word	0xffffffff


	//   ....[13]....
        /*012c*/ 	.word	0xffffffff


	//   ....[14]....
        /*0130*/ 	.word	0xffffffff


	//   ....[15]....
        /*0134*/ 	.word	0xffffffff


	//   ....[16]....
        /*0138*/ 	.word	0xffffffff


	//   ....[17]....
        /*013c*/ 	.word	0xffffffff


	//   ....[18]....
        /*0140*/ 	.word	0xffffffff


	//   ....[19]....
        /*0144*/ 	.word	0xffffffff


	//   ....[20]....
        /*0148*/ 	.word	0xffffffff


	//   ....[21]....
        /*014c*/ 	.word	0xffffffff


	//   ....[22]....
        /*0150*/ 	.word	0xffffffff


	//   ....[23]....
        /*0154*/ 	.word	0xffffffff


	//   ....[24]....
        /*0158*/ 	.word	0xffffffff


	//   ....[25]....
        /*015c*/ 	.word	0xffffffff


	//   ....[26]....
        /*0160*/ 	.word	0xffffffff


	//   ....[27]....
        /*0164*/ 	.word	0xffffffff


	//   ....[28]....
        /*0168*/ 	.word	0xffffffff


	//   ....[29]....
        /*016c*/ 	.word	0xffffffff


	//   ....[30]....
        /*0170*/ 	.word	0xffffffff


	//   ....[31]....
        /*0174*/ 	.word	0xffffffff


	//   ....[32]....
        /*0178*/ 	.word	0xffffffff


	//   ....[33]....
        /*017c*/ 	.word	0xffffffff


	//   ....[34]....
        /*0180*/ 	.word	0xffffffff


	//   ....[35]....
        /*0184*/ 	.word	0xffffffff


	//   ....[36]....
        /*0188*/ 	.word	0xffffffff


	//   ....[37]....
        /*018c*/ 	.word	0xffffffff


	//   ....[38]....
        /*0190*/ 	.word	0xffffffff


	//   ....[39]....
        /*0194*/ 	.word	0xffffffff


	//   ....[40]....
        /*0198*/ 	.word	0xffffffff


	//   ....[41]....
        /*019c*/ 	.word	0xffffffff


	//   ....[42]....
        /*01a0*/ 	.word	0xffffffff


	//   ....[43]....
        /*01a4*/ 	.word	0xffffffff


	//   ....[44]....
        /*01a8*/ 	.word	0xffffffff


	//   ....[45]....
        /*01ac*/ 	.word	0xffffffff


	//   ....[46]....
        /*01b0*/ 	.word	0xffffffff


	//   ....[47]....
        /*01b4*/ 	.word	0xffffffff


	//   ....[48]....
        /*01b8*/ 	.word	0xffffffff


	//   ....[49]....
        /*01bc*/ 	.word	0xffffffff


	//   ....[50]....
        /*01c0*/ 	.word	0xffffffff


	//   ....[51]....
        /*01c4*/ 	.word	0xffffffff


	//   ....[52]....
        /*01c8*/ 	.word	0xffffffff


	//   ....[53]....
        /*01cc*/ 	.word	0xffffffff


	//   ....[54]....
        /*01d0*/ 	.word	0xffffffff


	//   ....[55]....
        /*01d4*/ 	.word	0x0500000f


	//   ....[56]....
        /*01d8*/ 	.word	0x0500000f


	//   ....[57]....
        /*01dc*/ 	.word	0x0500000f


	//   ....[58]....
        /*01e0*/ 	.word	0x0500000f


	//   ....[59]....
        /*01e4*/ 	.word	0x0500000f


	//   ....[60]....
        /*01e8*/ 	.word	0x0500000f


	//   ....[61]....
        /*01ec*/ 	.word	0x0500000f


	//   ....[62]....
        /*01f0*/ 	.word	0x0500000f


	//   ....[63]....
        /*01f4*/ 	.word	0x0500000f


	//   ....[64]....
        /*01f8*/ 	.word	0x0500000f


	//   ....[65]....
        /*01fc*/ 	.word	0x0500000f


	//   ....[66]....
        /*0200*/ 	.word	0x0500000f


	//   ....[67]....
        /*0204*/ 	.word	0x0500000f


	//   ....[68]....
        /*0208*/ 	.word	0x0500000f


	//   ....[69]....
        /*020c*/ 	.word	0x0500000f


	//   ....[70]....
        /*0210*/ 	.word	0x0500000f


	//   ....[71]....
        /*0214*/ 	.word	0x0500000f


	//   ....[72]....
        /*0218*/ 	.word	0x0500000f


	//----- nvinfo : EIATTR_COOP_GROUP_INSTR_OFFSETS
	.align		4
.L_1043:
        /*021c*/ 	.byte	0x04, 0x28
        /*021e*/ 	.short	(.L_1045 - .L_1044)


	//   ....[0]....
.L_1044:
        /*0220*/ 	.word	0x00000060


	//   ....[1]....
        /*0224*/ 	.word	0x00000130


	//   ....[2]....
        /*0228*/ 	.word	0x000001e0


	//   ....[3]....
        /*022c*/ 	.word	0x000003a0


	//   ....[4]....
        /*0230*/ 	.word	0x00000500


	//   ....[5]....
        /*0234*/ 	.word	0x00000620


	//   ....[6]....
        /*0238*/ 	.word	0x00000780


	//   ....[7]....
        /*023c*/ 	.word	0x00001180


	//   ....[8]....
        /*0240*/ 	.word	0x00001eb0


	//   ....[9]....
        /*0244*/ 	.word	0x00001ef0


	//   ....[10]....
        /*0248*/ 	.word	0x000028e0


	//   ....[11]....
        /*024c*/ 	.word	0x00002930


	//   ....[12]....
        /*0250*/ 	.word	0x000033e0


	//   ....[13]....
        /*0254*/ 	.word	0x00003450


	//   ....[14]....
        /*0258*/ 	.word	0x00004fb0


	//   ....[15]....
        /*025c*/ 	.word	0x00004fd0


	//   ....[16]....
        /*0260*/ 	.word	0x00005800


	//   ....[17]....
        /*0264*/ 	.word	0x000058c0


	//   ....[18]....
        /*0268*/ 	.word	0x000061a0


	//   ....[19]....
        /*026c*/ 	.word	0x00006200


	//   ....[20]....
        /*0270*/ 	.word	0x000084c0


	//   ....[21]....
        /*0274*/ 	.word	0x000084e0


	//   ....[22]....
        /*0278*/ 	.word	0x000087c0


	//   ....[23]....
        /*027c*/ 	.word	0x00008840


	//   ....[24]....
        /*0280*/ 	.word	0x00009b60


	//   ....[25]....
        /*0284*/ 	.word	0x00009b90


	//   ....[26]....
        /*0288*/ 	.word	0x00009c50


	//   ....[27]....
        /*028c*/ 	.word	0x00009c60


	//   ....[28]....
        /*0290*/ 	.word	0x0000ab70


	//   ....[29]....
        /*0294*/ 	.word	0x0000abb0


	//   ....[30]....
        /*0298*/ 	.word	0x0000abf0


	//   ....[31]....
        /*029c*/ 	.word	0x0000ac10


	//   ....[32]....
        /*02a0*/ 	.word	0x0000ac40


	//   ....[33]....
        /*02a4*/ 	.word	0x0000ac50


	//   ....[34]....
        /*02a8*/ 	.word	0x0000b290


	//   ....[35]....
        /*02ac*/ 	.word	0x0000b2a0


	//   ....[36]....
        /*02b0*/ 	.word	0x0000bca0


	//   ....[37]....
        /*02b4*/ 	.word	0x0000c7b0


	//   ....[38]....
        /*02b8*/ 	.word	0x0000d0d0


	//   ....[39]....
        /*02bc*/ 	.word	0x0000d100


	//   ....[40]....
        /*02c0*/ 	.word	0x0000d130


	//   ....[41]....
        /*02c4*/ 	.word	0x0000d1e0


	//   ....[42]....
        /*02c8*/ 	.word	0x0000d200


	//   ....[43]....
        /*02cc*/ 	.word	0x0000d230


	//   ....[44]....
        /*02d0*/ 	.word	0x0000d2b0


	//   ....[45]....
        /*02d4*/ 	.word	0x0000d2d0


	//   ....[46]....
        /*02d8*/ 	.word	0x0000d340


	//   ....[47]....
        /*02dc*/ 	.word	0x0000d370


	//   ....[48]....
        /*02e0*/ 	.word	0x0000d3e0


	//   ....[49]....
        /*02e4*/ 	.word	0x0000d410


	//   ....[50]....
        /*02e8*/ 	.word	0x0000d480


	//   ....[51]....
        /*02ec*/ 	.word	0x0000d4b0


	//   ....[52]....
        /*02f0*/ 	.word	0x0000d530


	//   ....[53]....
        /*02f4*/ 	.word	0x0000d570


	//   ....[54]....
        /*02f8*/ 	.word	0x0000f520


	//   ....[55]....
        /*02fc*/ 	.word	0x0000fa80


	//   ....[56]....
        /*0300*/ 	.word	0x0000fbf0


	//   ....[57]....
        /*0304*/ 	.word	0x0000fc50


	//   ....[58]....
        /*0308*/ 	.word	0x0000fcf0


	//   ....[59]....
        /*030c*/ 	.word	0x0000fde0


	//   ....[60]....
        /*0310*/ 	.word	0x0000fe70


	//   ....[61]....
        /*0314*/ 	.word	0x0000ff50


	//   ....[62]....
        /*0318*/ 	.word	0x0000ffc0


	//   ....[63]....
        /*031c*/ 	.word	0x000100a0


	//   ....[64]....
        /*0320*/ 	.word	0x00010110


	//   ....[65]....
        /*0324*/ 	.word	0x000101e0


	//   ....[66]....
        /*0328*/ 	.word	0x00010260


	//   ....[67]....
        /*032c*/ 	.word	0x00010340


	//   ....[68]....
        /*0330*/ 	.word	0x000103b0


	//   ....[69]....
        /*0334*/ 	.word	0x00010470


	//   ....[70]....
        /*0338*/ 	.word	0x000104f0


	//   ....[71]....
        /*033c*/ 	.word	0x000105a0


	//   ....[72]....
        /*0340*/ 	.word	0x000109a0


	//----- nvinfo : EIATTR_REG_RECONFIG
	.align		4
.L_1045:
        /*0344*/ 	.byte	0x01, 0x54
	.zero		2


	//----- nvinfo : EIATTR_SYSCALL_OFFSETS
	.align		4
        /*0348*/ 	.byte	0x04, 0x46
        /*034a*/ 	.short	(.L_1047 - .L_1046)


	//   ....[0]....
.L_1046:
        /*034c*/ 	.word	0x00001340


	//   ....[1]....
        /*0350*/ 	.word	0x0000c440


	//   ....[2]....
        /*0354*/ 	.word	0x0000c580


	//   ....[3]....
        /*0358*/ 	.word	0x0000c670


	//   ....[4]....
        /*035c*/ 	.word	0x0000cd30


	//----- nvinfo : EIATTR_MBARRIER_INSTR_OFFSETS
	.align		4
.L_1047:
        /*0360*/ 	.byte	0x04, 0x39
        /*0362*/ 	.short	(.L_1049 - .L_1048)


	//   ....[0]....
.L_1048:
        /*0364*/ 	.word	0x00000250
        /*0368*/ 	.word	0x000000ff
        /*036c*/ 	.word	0x00028800
        /*0370*/ 	.short	0x0100
        /*0372*/ 	.byte	0x08
	.zero		1


	//   ....[1]....
        /*0374*/ 	.word	0x00000260
        /*0378*/ 	.word	0x000000ff
        /*037c*/ 	.word	0x00028820
        /*0380*/ 	.short	0x0100
        /*0382*/ 	.byte	0x08
	.zero		1


	//   ....[2]....
        /*0384*/ 	.word	0x00000350
        /*0388*/ 	.word	0x000000ff
        /*038c*/ 	.word	0x00028830
        /*0390*/ 	.short	0x0100
        /*0392*/ 	.byte	0x08
	.zero		1


	//   ....[3]....
        /*0394*/ 	.word	0x00000360
        /*0398*/ 	.word	0x000000ff
        /*039c*/ 	.word	0x00028840
        /*03a0*/ 	.short	0x0100
        /*03a2*/ 	.byte	0x08
	.zero		1


	//   ....[4]....
        /*03a4*/ 	.word	0x00000370
        /*03a8*/ 	.word	0x000000ff
        /*03ac*/ 	.word	0x00028838
        /*03b0*/ 	.short	0x0100
        /*03b2*/ 	.byte	0x08
	.zero		1


	//   ....[5]....
        /*03b4*/ 	.word	0x00000380
        /*03b8*/ 	.word	0x000000ff
        /*03bc*/ 	.word	0x00028848
        /*03c0*/ 	.short	0x0100
        /*03c2*/ 	.byte	0x08
	.zero		1


	//   ....[6]....
        /*03c4*/ 	.word	0x000004b0
        /*03c8*/ 	.word	0x000000ff
        /*03cc*/ 	.word	0x00028850
        /*03d0*/ 	.short	0x0100
        /*03d2*/ 	.byte	0x08
	.zero		1


	//   ....[7]....
        /*03d4*/ 	.word	0x000004c0
        /*03d8*/ 	.word	0x000000ff
        /*03dc*/ 	.word	0x00028860
        /*03e0*/ 	.short	0x0100
        /*03e2*/ 	.byte	0x08
	.zero		1


	//   ....[8]....
        /*03e4*/ 	.word	0x000004d0
        /*03e8*/ 	.word	0x000000ff
        /*03ec*/ 	.word	0x00028858
        /*03f0*/ 	.short	0x0100
        /*03f2*/ 	.byte	0x08
	.zero		1


	//   ....[9]....
        /*03f4*/ 	.word	0x000004e0
        /*03f8*/ 	.word	0x000000ff
        /*03fc*/ 	.word	0x00028868
        /*0400*/ 	.short	0x0100
        /*0402*/ 	.byte	0x08
	.zero		1


	//   ....[10]....
        /*0404*/ 	.word	0x000005d0
        /*0408*/ 	.word	0x000000ff
        /*040c*/ 	.word	0x00028870
        /*0410*/ 	.short	0x0100
        /*0412*/ 	.byte	0x06
	.zero		1


	//   ....[11]....
        /*0414*/ 	.word	0x000005e0
        /*0418*/ 	.word	0x000000ff
        /*041c*/ 	.word	0x00028880
        /*0420*/ 	.short	0x0100
        /*0422*/ 	.byte	0x06
	.zero		1


	//   ....[12]....
        /*0424*/ 	.word	0x000005f0
        /*0428*/ 	.word	0x000000ff
        /*042c*/ 	.word	0x00028878
        /*0430*/ 	.short	0x0100
        /*0432*/ 	.byte	0x06
	.zero		1


	//   ....[13]....
        /*0434*/ 	.word	0x00000600
        /*0438*/ 	.word	0x000000ff
        /*043c*/ 	.word	0x00028888
        /*0440*/ 	.short	0x0100
        /*0442*/ 	.byte	0x06
	.zero		1


	//   ....[14]....
        /*0444*/ 	.word	0x00000730
        /*0448*/ 	.word	0x000000ff
        /*044c*/ 	.word	0x00028890
        /*0450*/ 	.short	0x0100
        /*0452*/ 	.byte	0x08
	.zero		1


	//   ....[15]....
        /*0454*/ 	.word	0x00000740
        /*0458*/ 	.word	0x000000ff
        /*045c*/ 	.word	0x000288a0
        /*0460*/ 	.short	0x0100
        /*0462*/ 	.byte	0x08
	.zero		1


	//   ....[16]....
        /*0464*/ 	.word	0x00000750
        /*0468*/ 	.word	0x000000ff
        /*046c*/ 	.word	0x00028898
        /*0470*/ 	.short	0x0100
        /*0472*/ 	.byte	0x08
	.zero		1


	//   ....[17]....
        /*0474*/ 	.word	0x00000760
        /*0478*/ 	.word	0x000000ff
        /*047c*/ 	.word	0x000288a8
        /*0480*/ 	.short	0x0100
        /*0482*/ 	.byte	0x08
	.zero		1


	//   ....[18]....
        /*0484*/ 	.word	0x00000890
        /*0488*/ 	.word	0x000000ff
        /*048c*/ 	.word	0x000288b0
        /*0490*/ 	.short	0x0100
        /*0492*/ 	.byte	0x08
	.zero		1


	//   ....[19]....
        /*0494*/ 	.word	0x000008a0
        /*0498*/ 	.word	0x000000ff
        /*049c*/ 	.word	0x000288c0
        /*04a0*/ 	.short	0x0100
        /*04a2*/ 	.byte	0x08
	.zero		1


	//   ....[20]....
        /*04a4*/ 	.word	0x000008b0
        /*04a8*/ 	.word	0x000000ff
        /*04ac*/ 	.word	0x000288b8
        /*04b0*/ 	.short	0x0100
        /*04b2*/ 	.byte	0x08
	.zero		1


	//   ....[21]....
        /*04b4*/ 	.word	0x000008c0
        /*04b8*/ 	.word	0x000000ff
        /*04bc*/ 	.word	0x000288c8
        /*04c0*/ 	.short	0x0100
        /*04c2*/ 	.byte	0x08
	.zero		1


	//   ....[22]....
        /*04c4*/ 	.word	0x00001370
        /*04c8*/ 	.word	0x000000ff
        /*04cc*/ 	.word	0x00028800
        /*04d0*/ 	.short	0x010a
        /*04d2*/ 	.byte	0x24
	.zero		1


	//   ....[23]....
        /*04d4*/ 	.word	0x000013d0
        /*04d8*/ 	.word	0x000000ff
        /*04dc*/ 	.word	0x00028830
        /*04e0*/ 	.short	0x010a
        /*04e2*/ 	.byte	0x24
	.zero		1


	//   ....[24]....
        /*04e4*/ 	.word	0x00001460
        /*04e8*/ 	.word	0x000000ff
        /*04ec*/ 	.word	0x00028830
        /*04f0*/ 	.short	0x010a
        /*04f2*/ 	.byte	0x24
	.zero		1


	//   ....[25]....
        /*04f4*/ 	.word	0x00003730
        /*04f8*/ 	.word	0x00000000
        /*04fc*/ 	.word	0x00000000
        /*0500*/ 	.short	0x0101
        /*0502*/ 	.byte	0x3f
	.zero		1


	//   ....[26]....
        /*0504*/ 	.word	0x00004290
        /*0508*/ 	.word	0x000000ff
        /*050c*/ 	.word	0x00028830
        /*0510*/ 	.short	0x010a
        /*0512*/ 	.byte	0x07
	.zero		1


	//   ....[27]....
        /*0514*/ 	.word	0x000042d0
        /*0518*/ 	.word	0x000000ff
        /*051c*/ 	.word	0x00028830
        /*0520*/ 	.short	0x010a
        /*0522*/ 	.byte	0x07
	.zero		1


	//   ....[28]....
        /*0524*/ 	.word	0x00004600
        /*0528*/ 	.word	0x000000ff
        /*052c*/ 	.word	0x00028850
        /*0530*/ 	.short	0x010a
        /*0532*/ 	.byte	0x07
	.zero		1


	//   ....[29]....
        /*0534*/ 	.word	0x00004640
        /*0538*/ 	.word	0x000000ff
        /*053c*/ 	.word	0x00028850
        /*0540*/ 	.short	0x010a
        /*0542*/ 	.byte	0x07
	.zero		1


	//   ....[30]....
        /*0544*/ 	.word	0x00006570
        /*0548*/ 	.word	0x00000029
        /*054c*/ 	.word	0x00000000
        /*0550*/ 	.short	0x0101
        /*0552*/ 	.byte	0x3f
	.zero		1


	//   ....[31]....
        /*0554*/ 	.word	0x00006730
        /*0558*/ 	.word	0x0000002c
        /*055c*/ 	.word	0x00000000
        /*0560*/ 	.short	0x0101
        /*0562*/ 	.byte	0x3f
	.zero		1


	//   ....[32]....
        /*0564*/ 	.word	0x000073d0
        /*0568*/ 	.word	0x000000ff
        /*056c*/ 	.word	0x00028830
        /*0570*/ 	.short	0x010a
        /*0572*/ 	.byte	0x0a
	.zero		1


	//   ....[33]....
        /*0574*/ 	.word	0x00007410
        /*0578*/ 	.word	0x000000ff
        /*057c*/ 	.word	0x00028830
        /*0580*/ 	.short	0x010a
        /*0582*/ 	.byte	0x0a
	.zero		1


	//   ....[34]....
        /*0584*/ 	.word	0x00007730
        /*0588*/ 	.word	0x000000ff
        /*058c*/ 	.word	0x00028850
        /*0590*/ 	.short	0x010a
        /*0592*/ 	.byte	0x0a
	.zero		1


	//   ....[35]....
        /*0594*/ 	.word	0x00007770
        /*0598*/ 	.word	0x000000ff
        /*059c*/ 	.word	0x00028850
        /*05a0*/ 	.short	0x010a
        /*05a2*/ 	.byte	0x0a
	.zero		1


	//   ....[36]....
        /*05a4*/ 	.word	0x00009100
        /*05a8*/ 	.word	0x0000001b
        /*05ac*/ 	.word	0x00000000
        /*05b0*/ 	.short	0x0101
        /*05b2*/ 	.byte	0x3f
	.zero		1


	//   ....[37]....
        /*05b4*/ 	.word	0x000092b0
        /*05b8*/ 	.word	0x0000001d
        /*05bc*/ 	.word	0x00000000
        /*05c0*/ 	.short	0x0101
        /*05c2*/ 	.byte	0x3f
	.zero		1


	//   ....[38]....
        /*05c4*/ 	.word	0x00009ad0
        /*05c8*/ 	.word	0x000000ff
        /*05cc*/ 	.word	0x00028850
        /*05d0*/ 	.short	0x010a
        /*05d2*/ 	.byte	0x05
	.zero		1


	//   ....[39]....
        /*05d4*/ 	.word	0x00009b10
        /*05d8*/ 	.word	0x000000ff
        /*05dc*/ 	.word	0x00028850
        /*05e0*/ 	.short	0x010a
        /*05e2*/ 	.byte	0x05
	.zero		1


	//   ....[40]....
        /*05e4*/ 	.word	0x00009fd0
        /*05e8*/ 	.word	0x00000006
        /*05ec*/ 	.word	0x00000000
        /*05f0*/ 	.short	0x0101
        /*05f2*/ 	.byte	0x3f
	.zero		1


	//   ....[41]....
        /*05f4*/ 	.word	0x0000ac30
        /*05f8*/ 	.word	0x000000ff
        /*05fc*/ 	.word	0x00000000
        /*0600*/ 	.short	0x0101
        /*0602*/ 	.byte	0x04
	.zero		1


	//   ....[42]....
        /*0604*/ 	.word	0x0000c9c0
        /*0608*/ 	.word	0x000000ff
        /*060c*/ 	.word	0x00028840
        /*0610*/ 	.short	0x010a
        /*0612*/ 	.byte	0x26
	.zero		1


	//   ....[43]....
        /*0614*/ 	.word	0x0000d660
        /*0618*/ 	.word	0x000000ff
        /*061c*/ 	.word	0x00028800
        /*0620*/ 	.short	0x0107
        /*0622*/ 	.byte	0x26
	.zero		1


	//   ....[44]....
        /*0624*/ 	.word	0x0000d6d0
        /*0628*/ 	.word	0x000000ff
        /*062c*/ 	.word	0x00028800
        /*0630*/ 	.short	0x0101
        /*0632*/ 	.byte	0x26
	.zero		1


	//   ....[45]....
        /*0634*/ 	.word	0x0000d6f0
        /*0638*/ 	.word	0x000000ff
        /*063c*/ 	.word	0x00028820
        /*0640*/ 	.short	0x010a
        /*0642*/ 	.byte	0x26
	.zero		1


	//   ....[46]....
        /*0644*/ 	.word	0x0000dad0
        /*0648*/ 	.word	0x000000ff
        /*064c*/ 	.word	0x00028848
        /*0650*/ 	.short	0x010a
        /*0652*/ 	.byte	0x26
	.zero		1


	//   ....[47]....
        /*0654*/ 	.word	0x0000dd90
        /*0658*/ 	.word	0x000000ff
        /*065c*/ 	.word	0x00028860
        /*0660*/ 	.short	0x010a
        /*0662*/ 	.byte	0x26
	.zero		1


	//   ....[48]....
        /*0664*/ 	.word	0x0000e290
        /*0668*/ 	.word	0x000000ff
        /*066c*/ 	.word	0x00028840
        /*0670*/ 	.short	0x010a
        /*0672*/ 	.byte	0x26
	.zero		1


	//   ....[49]....
        /*0674*/ 	.word	0x0000e570
        /*0678*/ 	.word	0x000000ff
        /*067c*/ 	.word	0x00028868
        /*0680*/ 	.short	0x010a
        /*0682*/ 	.byte	0x26
	.zero		1


	//   ....[50]....
        /*0684*/ 	.word	0x0000eac0
        /*0688*/ 	.word	0x000000ff
        /*068c*/ 	.word	0x00028848
        /*0690*/ 	.short	0x010a
        /*0692*/ 	.byte	0x26
	.zero		1


	//   ....[51]....
        /*0694*/ 	.word	0x0000ed80
        /*0698*/ 	.word	0x000000ff
        /*069c*/ 	.word	0x00028860
        /*06a0*/ 	.short	0x010a
        /*06a2*/ 	.byte	0x26
	.zero		1


	//   ....[52]....
        /*06a4*/ 	.word	0x0000f120
        /*06a8*/ 	.word	0x00000003
        /*06ac*/ 	.word	0x00028860
        /*06b0*/ 	.short	0x010a
        /*06b2*/ 	.byte	0x3f
	.zero		1


	//   ....[53]....
        /*06b4*/ 	.word	0x0000f4b0
        /*06b8*/ 	.word	0x00000002
        /*06bc*/ 	.word	0x00028820
        /*06c0*/ 	.short	0x010a
        /*06c2*/ 	.byte	0x3f
	.zero		1


	//   ....[54]....
        /*06c4*/ 	.word	0x0000f630
        /*06c8*/ 	.word	0x00000006
        /*06cc*/ 	.word	0x00000000
        /*06d0*/ 	.short	0x010a
        /*06d2*/ 	.byte	0x3f
	.zero		1


	//   ....[55]....
        /*06d4*/ 	.word	0x0000f6a0
        /*06d8*/ 	.word	0x00000003
        /*06dc*/ 	.word	0x00000000
        /*06e0*/ 	.short	0x010a
        /*06e2*/ 	.byte	0x3f
	.zero		1


	//   ....[56]....
        /*06e4*/ 	.word	0x0000f700
        /*06e8*/ 	.word	0x00000000
        /*06ec*/ 	.word	0x00000000
        /*06f0*/ 	.short	0x010a
        /*06f2*/ 	.byte	0x3f
	.zero		1


	//   ....[57]....
        /*06f4*/ 	.word	0x0000f730
        /*06f8*/ 	.word	0x00000003
        /*06fc*/ 	.word	0x00000000
        /*0700*/ 	.short	0x010a
        /*0702*/ 	.byte	0x3f
	.zero		1


	//   ....[58]....
        /*0704*/ 	.word	0x0000f7a0
        /*0708*/ 	.word	0x00000000
        /*070c*/ 	.word	0x00028800
        /*0710*/ 	.short	0x010a
        /*0712*/ 	.byte	0x3f
	.zero		1


	//   ....[59]....
        /*0714*/ 	.word	0x0000f800
        /*0718*/ 	.word	0x00000000
        /*071c*/ 	.word	0x00028830
        /*0720*/ 	.short	0x010a
        /*0722*/ 	.byte	0x3f
	.zero		1


	//   ....[60]....
        /*0724*/ 	.word	0x0000f860
        /*0728*/ 	.word	0x0000000d
        /*072c*/ 	.word	0x00028830
        /*0730*/ 	.short	0x010a
        /*0732*/ 	.byte	0x3f
	.zero		1


	//   ....[61]....
        /*0734*/ 	.word	0x0000f8c0
        /*0738*/ 	.word	0x0000000d
        /*073c*/ 	.word	0x00028850
        /*0740*/ 	.short	0x010a
        /*0742*/ 	.byte	0x3f
	.zero		1


	//   ....[62]....
        /*0744*/ 	.word	0x0000f920
        /*0748*/ 	.word	0x0000000d
        /*074c*/ 	.word	0x00028830
        /*0750*/ 	.short	0x010a
        /*0752*/ 	.byte	0x3f
	.zero		1


	//   ....[63]....
        /*0754*/ 	.word	0x0000f980
        /*0758*/ 	.word	0x0000000a
        /*075c*/ 	.word	0x00028850
        /*0760*/ 	.short	0x010a
        /*0762*/ 	.byte	0x3f
	.zero		1


	//   ....[64]....
        /*0764*/ 	.word	0x0000f9e0
        /*0768*/ 	.word	0x00000003
        /*076c*/ 	.word	0x00028850
        /*0770*/ 	.short	0x010a
        /*0772*/ 	.byte	0x3f
	.zero		1


	//   ....[65]....
        /*0774*/ 	.word	0x0000fb40
        /*0778*/ 	.word	0x00000003
        /*077c*/ 	.word	0x00028840
        /*0780*/ 	.short	0x010a
        /*0782*/ 	.byte	0x3f
	.zero		1


	//   ....[66]....
        /*0784*/ 	.word	0x000105e0
        /*0788*/ 	.word	0x00000003
        /*078c*/ 	.word	0x00028820
        /*0790*/ 	.short	0x010a
        /*0792*/ 	.byte	0x3f
	.zero		1


	//   ....[67]....
        /*0794*/ 	.word	0x00010640
        /*0798*/ 	.word	0x00000003
        /*079c*/ 	.word	0x00028848
        /*07a0*/ 	.short	0x010a
        /*07a2*/ 	.byte	0x3f
	.zero		1


	//   ....[68]....
        /*07a4*/ 	.word	0x000106a0
        /*07a8*/ 	.word	0x00000003
        /*07ac*/ 	.word	0x00028860
        /*07b0*/ 	.short	0x010a
        /*07b2*/ 	.byte	0x3f
	.zero		1


	//   ....[69]....
        /*07b4*/ 	.word	0x00010700
        /*07b8*/ 	.word	0x00000003
        /*07bc*/ 	.word	0x00028840
        /*07c0*/ 	.short	0x010a
        /*07c2*/ 	.byte	0x3f
	.zero		1


	//   ....[70]....
        /*07c4*/ 	.word	0x00010760
        /*07c8*/ 	.word	0x00000003
        /*07cc*/ 	.word	0x00028868
        /*07d0*/ 	.short	0x010a
        /*07d2*/ 	.byte	0x3f
	.zero		1


	//   ....[71]....
        /*07d4*/ 	.word	0x000107c0
        /*07d8*/ 	.word	0x00000003
        /*07dc*/ 	.word	0x00028848
        /*07e0*/ 	.short	0x010a
        /*07e2*/ 	.byte	0x3f
	.zero		1


	//   ....[72]....
        /*07e4*/ 	.word	0x00010820
        /*07e8*/ 	.word	0x00000003
        /*07ec*/ 	.word	0x00028860
        /*07f0*/ 	.short	0x010a
        /*07f2*/ 	.byte	0x3f
	.zero		1


	//   ....[73]....
        /*07f4*/ 	.word	0x00010870
        /*07f8*/ 	.word	0x00000003
        /*07fc*/ 	.word	0x00028860
        /*0800*/ 	.short	0x010a
        /*0802*/ 	.byte	0x3f
	.zero		1


	//   ....[74]....
        /*0804*/ 	.word	0x000108c0
        /*0808*/ 	.word	0x00000002
        /*080c*/ 	.word	0x00028820
        /*0810*/ 	.short	0x010a
        /*0812*/ 	.byte	0x3f
	.zero		1


	//   ....[75]....
        /*0814*/ 	.word	0x00010a60
        /*0818*/ 	.word	0x00000006
        /*081c*/ 	.word	0x00000000
        /*0820*/ 	.short	0x010a
        /*0822*/ 	.byte	0x3f
	.zero		1


	//   ....[76]....
        /*0824*/ 	.word	0x00010ab0
        /*0828*/ 	.word	0x00000003
        /*082c*/ 	.word	0x00000000
        /*0830*/ 	.short	0x010a
        /*0832*/ 	.byte	0x3f
	.zero		1


	//   ....[77]....
        /*0834*/ 	.word	0x00010b00
        /*0838*/ 	.word	0x00000000
        /*083c*/ 	.word	0x00000000
        /*0840*/ 	.short	0x010a
        /*0842*/ 	.byte	0x3f
	.zero		1


	//----- nvinfo : EIATTR_NUM_MBARRIERS
	.align		4
.L_1049:
        /*0844*/ 	.byte	0x03, 0x38
        /*0846*/ 	.short	0x0016


	//----- nvinfo : EIATTR_EXIT_INSTR_OFFSETS
	.align		4
        /*0848*/ 	.byte	0x04, 0x1c
        /*084a*/ 	.short	(.L_1051 - .L_1050)


	//   ....[0]....
.L_1050:
        /*084c*/ 	.word	0x0000f780


	//----- nvinfo : EIATTR_MAX_THREADS
	.align		4
.L_1051:
        /*0850*/ 	.byte	0x04, 0x05
        /*0852*/ 	.short	(.L_1053 - .L_1052)
.L_1052:
        /*0854*/ 	.word	0x00000180
        /*0858*/ 	.word	0x00000001
        /*085c*/ 	.word	0x00000001


	//----- nvinfo : EIATTR_CRS_STACK_SIZE
	.align		4
.L_1053:
        /*0860*/ 	.byte	0x04, 0x1e
        /*0862*/ 	.short	(.L_1055 - .L_1054)
.L_1054:
        /*0864*/ 	.word	0x00000000


	//----- nvinfo : EIATTR_CBANK_PARAM_SIZE
	.align		4
.L_1055:
        /*0868*/ 	.byte	0x03, 0x19
        /*086a*/ 	.short	0x0a70


	//----- nvinfo : EIATTR_PARAM_CBANK
	.align		4
        /*086c*/ 	.byte	0x04, 0x0a
        /*086e*/ 	.short	(.L_1057 - .L_1056)
	.align		4
.L_1056:
        /*0870*/ 	.word	index@(.nv.constant0._ZN7cutlass13device_kernelIN5flash11enable_sm90INS1_16FlashAttnFwdSm90INS1_25CollectiveMainloopFwdSm90ILi2EN4cute5tupleIJNS5_1CILi1EEES8_S8_EEENS6_IJNS7_ILi128EEESA_SA_EEELi128ENS_10bfloat16_tEfNS_4arch4Sm90ELb1ELb0ELb1ELb0ELb0ELb0ELb0ELb1ELb1ELb1ELb1ELb0EEENS1_21CollectiveEpilogueFwdISB_S9_SC_SE_Li256ELb0ELb1ELb1ELb0EEENS1_19SingleTileSchedulerILb0ELb1ELb1ELi128EEEEEEEEEvNT_6ParamsE)
        /*0874*/ 	.short	0x0210
        /*0876*/ 	.short	0x0a70


	//----- nvinfo : EIATTR_SW_WAR
	.align		4
.L_1057:
        /*0878*/ 	.byte	0x04, 0x36
        /*087a*/ 	.short	(.L_1059 - .L_1058)
.L_1058:
        /*087c*/ 	.word	0x00000008
.L_1059:


//--------------------- .nv.info._ZN7cutlass13device_kernelIN5flash11enable_sm90INS1_16FlashAttnFwdSm90INS1_25CollectiveMainloopFwdSm90ILi2EN4cute5tupleIJNS5_1CILi1EEES8_S8_EEENS6_IJNS7_ILi128EEESA_SA_EEELi128ENS_10bfloat16_tEfNS_4arch4Sm90ELb1ELb0ELb1ELb1ELb0ELb0ELb0ELb1ELb1ELb1ELb1ELb0EEENS1_21CollectiveEpilogueFwdISB_S9_SC_SE_Li256ELb1ELb1ELb1ELb0EEENS1_36VarlenDynamicPersistentTileSchedulerILi128ELi128ELi256ELi128ELb1ELb1ELb1ELb1ELb1ELb1EEEEEEEEEvNT_6ParamsE --------------------------
	.section	.nv.info._ZN7cutlass13device_kernelIN5flash11enable_sm90INS1_16FlashAttnFwdSm90INS1_25CollectiveMainloopFwdSm90ILi2EN4cute5tupleIJNS5_1CILi1EEES8_S8_EEENS6_IJNS7_ILi128EEESA_SA_EEELi128ENS_10bfloat16_tEfNS_4arch4Sm90ELb1ELb0ELb1ELb1ELb0ELb0ELb0ELb1ELb1ELb1ELb1ELb0EEENS1_21CollectiveEpilogueFwdISB_S9_SC_SE_Li256ELb1ELb1ELb1ELb0EEENS1_36VarlenDynamicPersistentTileSchedulerILi128ELi128ELi256ELi128ELb1ELb1ELb1ELb1ELb1ELb1EEEEEEEEEvNT_6ParamsE,"",@"SHT_CUDA_INFO"
	.sectionflags	@""
	.align	4


	//----- nvinfo : EIATTR_CUDA_API_VERSION
	.align		4
        /*0000*/ 	.byte	0x04, 0x37
        /*0002*/ 	.short	(.L_1061 - .L_1060)
.L_1060:
        /*0004*/ 	.word	0x00000082


	//----- nvinfo : EIATTR_KPARAM_INFO
	.align		4
.L_1061:
        /*0008*/ 	.byte	0x04, 0x17
        /*000a*/ 	.short	(.L_1063 - .L_1062)
.L_1062:
        /*000c*/ 	.word	0x00000000
        /*0010*/ 	.short	0x0000
        /*0012*/ 	.short	0x0070
        /*0014*/ 	.byte	0x00, 0xf0, 0x01, 0x2a


	//----- nvinfo : EIATTR_SPARSE_MMA_MASK
	.align		4
.L_1063:
        /*0018*/ 	.byte	0x03, 0x50
        /*001a*/ 	.short	0x0000


	//----- nvinfo : EIATTR_MAXREG_COUNT
	.align		4
        /*001c*/ 	.byte	0x03, 0x1b
        /*001e*/ 	.short	0x00a8


	//----- nvinfo : EIATTR_NUM_BARRIERS
	.align		4
        /*0020*/ 	.byte	0x02, 0x4c
        /*0022*/ 	.byte	0x10
	.zero		1


	//----- nvinfo : EIATTR_EXTERNS
	.align		4
        /*0024*/ 	.byte	0x04, 0x0f
        /*0026*/ 	.short	(.L_1065 - .L_1064)


	//   ....[0]....
	.align		4
.L_1064:
        /*0028*/ 	.word	index@(__assertfail)


	//----- nvinfo : EIATTR_ANNOTATIONS
	.align		4
.L_1065:
        /*002c*/ 	.byte	0x04, 0x55
        /*002e*/ 	.short	(.L_1067 - .L_1066)


	//   ....[0]....
.L_1066:
        /* <DEDUP_REMOVED lines=71> */


	//----- nvinfo : EIATTR_MERCURY_ISA_VERSION
	.align		4
.L_1067:
        /*0490*/ 	.byte	0x03, 0x5f
        /*0492*/ 	.short	0x0101


	//----- nvinfo : EIATTR_UNUSED_LOAD_BYTE_OFFSET
	.align		4
        /*0494*/ 	.byte	0x04, 0x44
        /*0496*/ 	.short	(.L_1069 - .L_1068)


	//   ....[0]....
.L_1068:
        /*0498*/ 	.word	0x00000a40
        /*049c*/ 	.word	0x0000fff0


	//   ....[1]....
        /*04a0*/ 	.word	0x0000add0
        /*04a4*/ 	.word	0x0000fff0


	//----- nvinfo : EIATTR_INT_WARP_WIDE_INSTR_OFFSETS
	.align		4
.L_1069:
        /*04a8*/ 	.byte	0x04, 0x31
        /*04aa*/ 	.short	(.L_1071 - .L_1070)


	//   ....[0]....
.L_1070:
        /*04ac*/ 	.word	0x00000130


	//   ....[1]....
        /*04b0*/ 	.word	0x00000170


	//   ....[2]....
        /*04b4*/ 	.word	0x000001e0


	//   ....[3]....
        /*04b8*/ 	.word	0x0000f7a0


	//   ....[4]....
        /*04bc*/ 	.word	0x0000f830


	//   ....[5]....
        /*04c0*/ 	.word	0x00012e90


	//   ....[6]....
        /*04c4*/ 	.word	0x00012f20


	//----- nvinfo : EIATTR_COOP_GROUP_MASK_REGIDS
	.align		4
.L_1071:
        /*04c8*/ 	.byte	0x04, 0x29
        /*04ca*/ 	.short	(.L_1073 - .L_1072)


	//   ....[0]....
.L_1072:
        /*04cc*/ 	.word	0xffffffff


	//   ....[1]....
        /*04d0*/ 	.word	0xffffffff


	//   ....[2]....
        /*04d4*/ 	.word	0xffffffff


	//   ....[3]....
        /*04d8*/ 	.word	0xffffffff


	//   ....[4]....
        /*04dc*/ 	.word	0xffffffff


	//   ....[5]....
        /*04e0*/ 	.word	0xffffffff


	//   ....[6]....
        /*04e4*/ 	.word	0xffffffff


	//   ....[7]....
        /*04e8*/ 	.word	0xffffffff


	//   ....[8]....
        /*04ec*/ 	.word	0xffffffff


	//   ....[9]....
        /*04f0*/ 	.word	0xffffffff


	//   ....[10]....
        /*04f4*/ 	.word	0xffffffff


	//   ....[11]....
        /*04f8*/ 	.word	0xffffffff


	//   ....[12]....
        /*04fc*/ 	.word	0xffffffff


	//   ....[13]....
        /*0500*/ 	.word	0xffffffff


	//   ....[14]....
        /*0504*/ 	.word	0xffffffff


	//   ....[15]....
        /*0508*/ 	.word	0xffffffff


	//   ....[16]....
        /*050c*/ 	.word	0xffffffff


	//   ....[17]....
        /*0510*/ 	.word	0xffffffff


	//   ....[18]....
        /*0514*/ 	.word	0xffffffff


	//   ....[19]....
        /*0518*/ 	.word	0xffffffff


	//   ....[20]....
        /*051c*/ 	.word	0xffffffff


	//   ....[21]....
        /*0520*/ 	.word	0xffffffff


	//   ....[22]....
        /*0524*/ 	.word	0xffffffff


	//   ....[23]....
        /*0528*/ 	.word	0xffffffff


	//   ....[24]....
        /*052c*/ 	.word	0xffffffff


	//   ....[25]....
        /*0530*/ 	.word	0xffffffff


	//   ....[26]....
        /*0534*/ 	.word	0xffffffff


	//   ....[27]....
        /*0538*/ 	.word	0xffffffff


	//   ....[28]....
        /*053c*/ 	.word	0xffffffff


	//   ....[29]....
        /*0540*/ 	.word	0xffffffff


	//   ....[30]....
        /*0544*/ 	.word	0xffffffff


	//   ....[31]....
        /*0548*/ 	.word	0xffffffff


	//   ....[32]....
        /*054c*/ 	.word	0xffffffff


	//   ....[33]....
        /*0550*/ 	.word	0xffffffff


	//   ....[34]....
        /*0554*/ 	.word	0xffffffff


	//   ....[35]....
        /*0558*/ 	.word	0xffffffff


	//   ....[36]....
        /*055c*/ 	.word	0xffffffff


	//   ....[37]....
        /*0560*/ 	.word	0xffffffff


	//   ....[38]....
        /*0564*/ 	.word	0xffffffff


	//   ....[39]....
        /*0568*/ 	.word	0xffffffff


	//   ....[40]....
        /*056c*/ 	.word	0xffffffff


	//   ....[41]....
        /*0570*/ 	.word	0xffffffff


	//   ....[42]....
        /*0574*/ 	.word	0xffffffff


	//   ....[43]....
        /*0578*/ 	.word	0xffffffff


	//   ....[44]....
        /*057c*/ 	.word	0xffffffff


	//   ....[45]....
        /*0580*/ 	.word	0xffffffff


	//   ....[46]....
        /*0584*/ 	.word	0xffffffff


	//   ....[47]....
        /*0588*/ 	.word	0xffffffff


	//   ....[48]....
        /*058c*/ 	.word	0xffffffff


	//   ....[49]....
        /*0590*/ 	.word	0xffffffff


	//   ....[50]....
        /*0594*/ 	.word	0xffffffff


	//   ....[51]....
        /*0598*/ 	.word	0xffffffff


	//   ....[52]....
        /*059c*/ 	.word	0xffffffff


	//   ....[53]....
        /*05a0*/ 	.word	0xffffffff


	//   ....[54]....
        /*05a4*/ 	.word	0xffffffff


	//   ....[55]....
        /*05a8*/ 	.word	0xffffffff


	//   ....[56]....
        /*05ac*/ 	.word	0xffffffff


	//   ....[57]....
        /*05b0*/ 	.word	0xffffffff


	//   ....[58]....
        /*05b4*/ 	.word	0xffffffff


	//   ....[59]....
        /*05b8*/ 	.word	0xffffffff


	//   ....[60]....
        /*05bc*/ 	.word	0xffffffff


	//   ....[61]....
        /*05c0*/ 	.word	0xffffffff


	//   ....[62]....
        /*05c4*/ 	.word	0xffffffff


	//   ....[63]....
        /*05c8*/ 	.word	0xffffffff


	//   ....[64]....
        /*05cc*/ 	.word	0xffffffff


	//   ....[65]....
        /*05d0*/ 	.word	0xffffffff


	//   ....[66]....
        /*05d4*/ 	.word	0xffffffff


	//   ....[67]....
        /*05d8*/ 	.word	0xffffffff


	//   ....[68]....
        /*05dc*/ 	.word	0xffffffff


	//   ....[69]....
        /*05e0*/ 	.word	0xffffffff


	//   ....[70]....
        /*05e4*/ 	.word	0xffffffff


	//   ....[71]....
        /*05e8*/ 	.word	0xffffffff


	//   ....[72]....
        /*05ec*/ 	.word	0xffffffff


	//   ....[73]....
        /*05f0*/ 	.word	0xffffffff


	//   ....[74]....
        /*05f4*/ 	.word	0xffffffff


	//   ....[75]....
        /*05f8*/ 	.word	0xffffffff


	//   ....[76]....
        /*05fc*/ 	.word	0xffffffff


	//   ....[77]....
        /*0600*/ 	.word	0xffffffff


	//   ....[78]....
        /*0604*/ 	.word	0xffffffff


	//   ....[79]....
        /*0608*/ 	.word	0xffffffff


	//   ....[80]....
        /*060c*/ 	.word	0xffffffff


	//   ....[81]....
        /*0610*/ 	.word	0xffffffff


	//   ....[82]....
        /*0614*/ 	.word	0xffffffff


	//   ....[83]....
        /*0618*/ 	.word	0xffffffff


	//   ....[84]....
        /*061c*/ 	.word	0xffffffff


	//   ....[85]....
        /*0620*/ 	.word	0xffffffff


	//   ....[86]....
        /*0624*/ 	.word	0xffffffff


	//   ....[87]....
        /*0628*/ 	.word	0xffffffff


	//   ....[88]....
        /*062c*/ 	.word	0xffffffff


	//   ....[89]....
        /*0630*/ 	.word	0xffffffff


	//   ....[90]....
        /*0634*/ 	.word	0xffffffff


	//   ....[91]....
        /*0638*/ 	.word	0xffffffff


	//   ....[92]....
        /*063c*/ 	.word	0xffffffff


	//   ....[93]....
        /*0640*/ 	.word	0xffffffff


	//   ....[94]....
        /*0644*/ 	.word	0xffffffff


	//   ....[95]....
        /*0648*/ 	.word	0xffffffff


	//   ....[96]....
        /*064c*/ 	.word	0xffffffff


	//   ....[97]....
        /*0650*/ 	.word	0xffffffff


	//   ....[98]....
        /*0654*/ 	.word	0xffffffff


	//   ....[99]....
        /*0658*/ 	.word	0xffffffff


	//   ....[100]....
        /*065c*/ 	.word	0xffffffff


	//   ....[101]....
        /*0660*/ 	.word	0xffffffff


	//   ....[102]....
        /*0664*/ 	.word	0xffffffff


	//   ....[103]....
        /*0668*/ 	.word	0xffffffff


	//   ....[104]....
        /*066c*/ 	.word	0xffffffff


	//   ....[105]....
        /*0670*/ 	.word	0x0500000f


	//   ....[106]....
        /*0674*/ 	.word	0x0500000f


	//   ....[107]....
        /*0678*/ 	.word	0x0500000f


	//   ....[108]....
        /*067c*/ 	.word	0x0500000f


	//   ....[109]....
        /*0680*/ 	.word	0x0500000f


	//   ....[110]....
        /*0684*/ 	.word	0x0500000f


	//   ....[111]....
        /*0688*/ 	.word	0x0500000f


	//   ....[112]....
        /*068c*/ 	.word	0x0500000f


	//   ....[113]....
        /*0690*/ 	.word	0x0500000f


	//   ....[114]....
        /*0694*/ 	.word	0x0500000f


	//   ....[115]....
        /*0698*/ 	.word	0x0500000f


	//   ....[116]....
        /*069c*/ 	.word	0x0500000f


	//   ....[117]....
        /*06a0*/ 	.word	0x0500000f


	//   ....[118]....
        /*06a4*/ 	.word	0x0500000f


	//   ....[119]....
        /*06a8*/ 	.word	0x0500000f


	//   ....[120]....
        /*06ac*/ 	.word	0x0500000f


	//   ....[121]....
        /*06b0*/ 	.word	0x0500000f


	//   ....[122]....
        /*06b4*/ 	.word	0x0500000f


	//   ....[123]....
        /*06b8*/ 	.word	0x0500000f


	//   ....[124]....
        /*06bc*/ 	.word	0x0500000f


	//   ....[125]....
        /*06c0*/ 	.word	0x0500000f


	//   ....[126]....
        /*06c4*/ 	.word	0x0500000f


	//   ....[127]....
        /*06c8*/ 	.word	0x0500000f


	//   ....[128]....
        /*06cc*/ 	.word	0x0500000f


	//   ....[129]....
        /*06d0*/ 	.word	0x0500000f


	//   ....[130]....
        /*06d4*/ 	.word	0x0500000f


	//   ....[131]....
        /*06d8*/ 	.word	0x0500000f


	//   ....[132]....
        /*06dc*/ 	.word	0x0500000f


	//   ....[133]....
        /*06e0*/ 	.word	0x0500000f


	//   ....[134]....
        /*06e4*/ 	.word	0x0500000f


	//   ....[135]....
        /*06e8*/ 	.word	0x0500000f


	//   ....[136]....
        /*06ec*/ 	.word	0x0500000f


	//   ....[137]....
        /*06f0*/ 	.word	0x0500000f


	//   ....[138]....
        /*06f4*/ 	.word	0x0500000f


	//   ....[139]....
        /*06f8*/ 	.word	0x0500000f


	//   ....[140]....
        /*06fc*/ 	.word	0x0500000f


	//----- nvinfo : EIATTR_COOP_GROUP_INSTR_OFFSETS
	.align		4
.L_1073:
        /*0700*/ 	.byte	0x04, 0x28
        /*0702*/ 	.short	(.L_1075 - .L_1074)


	//   ....[0]....
.L_1074:
        /*0704*/ 	.word	0x00000070


	//   ....[1]....
        /*0708*/ 	.word	0x00000140


	//   ....[2]....
        /*070c*/ 	.word	0x00000190


	//   ....[3]....
        /*0710*/ 	.word	0x000003c0


	//   ....[4]....
        /*0714*/ 	.word	0x00000520


	//   ....[5]....
        /*0718*/ 	.word	0x00000640


	//   ....[6]....
        /*071c*/ 	.word	0x000007a0


	//   ....[7]....
        /*0720*/ 	.word	0x00001b50


	//   ....[8]....
        /*0724*/ 	.word	0x00002670


	//   ....[9]....
        /*0728*/ 	.word	0x00002ad0


	//   ....[10]....
        /*072c*/ 	.word	0x000032a0


	//   ....[11]....
        /*0730*/ 	.word	0x00003320


	//   ....[12]....
        /*0734*/ 	.word	0x00003d60


	//   ....[13]....
        /*0738*/ 	.word	0x00003dc0


	//   ....[14]....
        /*073c*/ 	.word	0x00005750


	//   ....[15]....
        /*0740*/ 	.word	0x00005880


	//   ....[16]....
        /*0744*/ 	.word	0x00006090


	//   ....[17]....
        /*0748*/ 	.word	0x000061a0


	//   ....[18]....
        /*074c*/ 	.word	0x00006990


	//   ....[19]....
        /*0750*/ 	.word	0x00006a00


	//   ....[20]....
        /*0754*/ 	.word	0x000089d0


	//   ....[21]....
        /*0758*/ 	.word	0x00008a40


	//   ....[22]....
        /*075c*/ 	.word	0x000091d0


	//   ....[23]....
        /*0760*/ 	.word	0x000092e0


	//   ....[24]....
        /*0764*/ 	.word	0x0000a480


	//   ....[25]....
        /*0768*/ 	.word	0x0000a4c0


	//   ....[26]....
        /*076c*/ 	.word	0x0000a5b0


	//   ....[27]....
        /*0770*/ 	.word	0x0000a5d0


	//   ....[28]....
        /*0774*/ 	.word	0x0000b8e0


	//   ....[29]....
        /*0778*/ 	.word	0x0000b920


	//   ....[30]....
        /*077c*/ 	.word	0x0000b940


	//   ....[31]....
        /*0780*/ 	.word	0x0000b970


	//   ....[32]....
        /*0784*/ 	.word	0x0000c030


	//   ....[33]....
        /*0788*/ 	.word	0x0000c050


	//   ....[34]....
        /*078c*/ 	.word	0x0000c120


	//   ....[35]....
        /*0790*/ 	.word	0x0000c140


	//   ....[36]....
        /*0794*/ 	.word	0x0000c200


	//   ....[37]....
        /*0798*/ 	.word	0x0000c220


	//   ....[38]....
        /*079c*/ 	.word	0x0000c2f0


	//   ....[39]....
        /*07a0*/ 	.word	0x0000c310


	//   ....[40]....
        /*07a4*/ 	.word	0x0000c6e0


	//   ....[41]....
        /*07a8*/ 	.word	0x0000c6f0


	//   ....[42]....
        /*07ac*/ 	.word	0x0000cb30


	//   ....[43]....
        /*07b0*/ 	.word	0x0000cb40


	//   ....[44]....
        /*07b4*/ 	.word	0x0000d830


	//   ....[45]....
        /*07b8*/ 	.word	0x0000d860


	//   ....[46]....
        /*07bc*/ 	.word	0x0000d930


	//   ....[47]....
        /*07c0*/ 	.word	0x0000d950


	//   ....[48]....
        /*07c4*/ 	.word	0x0000da10


	//   ....[49]....
        /*07c8*/ 	.word	0x0000da30


	//   ....[50]....
        /*07cc*/ 	.word	0x0000db00


	//   ....[51]....
        /*07d0*/ 	.word	0x0000db20


	//   ....[52]....
        /*07d4*/ 	.word	0x0000dc60


	//   ....[53]....
        /*07d8*/ 	.word	0x0000de90


	//   ....[54]....
        /*07dc*/ 	.word	0x0000dec0


	//   ....[55]....
        /*07e0*/ 	.word	0x0000def0


	//   ....[56]....
        /*07e4*/ 	.word	0x0000df20


	//   ....[57]....
        /*07e8*/ 	.word	0x0000df50


	//   ....[58]....
        /*07ec*/ 	.word	0x0000df80


	//   ....[59]....
        /*07f0*/ 	.word	0x0000e120


	//   ....[60]....
        /*07f4*/ 	.word	0x0000e150


	//   ....[61]....
        /*07f8*/ 	.word	0x0000e180


	//   ....[62]....
        /*07fc*/ 	.word	0x0000e1b0


	//   ....[63]....
        /*0800*/ 	.word	0x0000e1e0


	//   ....[64]....
        /*0804*/ 	.word	0x0000e210


	//   ....[65]....
        /*0808*/ 	.word	0x0000e2b0


	//   ....[66]....
        /*080c*/ 	.word	0x0000e2e0


	//   ....[67]....
        /*0810*/ 	.word	0x0000e2f0


	//   ....[68]....
        /*0814*/ 	.word	0x0000e320


	//   ....[69]....
        /*0818*/ 	.word	0x0000fd80


	//   ....[70]....
        /*081c*/ 	.word	0x00010900


	//   ....[71]....
        /*0820*/ 	.word	0x00010910


	//   ....[72]....
        /*0824*/ 	.word	0x00010940


	//   ....[73]....
        /*0828*/ 	.word	0x00010950


	//   ....[74]....
        /*082c*/ 	.word	0x00010a60


	//   ....[75]....
        /*0830*/ 	.word	0x00010a70


	//   ....[76]....
        /*0834*/ 	.word	0x00010b00


	//   ....[77]....
        /*0838*/ 	.word	0x00010b10


	//   ....[78]....
        /*083c*/ 	.word	0x00010ba0


	//   ....[79]....
        /*0840*/ 	.word	0x00010bb0


	//   ....[80]....
        /*0844*/ 	.word	0x00010c40


	//   ....[81]....
        /*0848*/ 	.word	0x00010c50


	//   ....[82]....
        /*084c*/ 	.word	0x00010ce0


	//   ....[83]....
        /*0850*/ 	.word	0x00010cf0


	//   ....[84]....
        /*0854*/ 	.word	0x00010d40


	//   ....[85]....
        /*0858*/ 	.word	0x00010d70


	//   ....[86]....
        /*085c*/ 	.word	0x000135c0


	//   ....[87]....
        /*0860*/ 	.word	0x000135f0


	//   ....[88]....
        /*0864*/ 	.word	0x00013640


	//   ....[89]....
        /*0868*/ 	.word	0x00013680


	//   ....[90]....
        /*086c*/ 	.word	0x000136b0


	//   ....[91]....
        /*0870*/ 	.word	0x000136e0


	//   ....[92]....
        /*0874*/ 	.word	0x00013710


	//   ....[93]....
        /*0878*/ 	.word	0x00013740


	//   ....[94]....
        /*087c*/ 	.word	0x00013900


	//   ....[95]....
        /*0880*/ 	.word	0x00013930


	//   ....[96]....
        /*0884*/ 	.word	0x00013960


	//   ....[97]....
        /*0888*/ 	.word	0x00013990


	//   ....[98]....
        /*088c*/ 	.word	0x000139c0


	//   ....[99]....
        /*0890*/ 	.word	0x000139f0


	//   ....[100]....
        /*0894*/ 	.word	0x00013ac0


	//   ....[101]....
        /*0898*/ 	.word	0x00013ae0


	//   ....[102]....
        /*089c*/ 	.word	0x00013af0


	//   ....[103]....
        /*08a0*/ 	.word	0x00013b70


	//   ....[104]....
        /*08a4*/ 	.word	0x000146a0


	//   ....[105]....
        /*08a8*/ 	.word	0x00014c50


	//   ....[106]....
        /*08ac*/ 	.word	0x00014e20


	//   ....[107]....
        /*08b0*/ 	.word	0x00014e70


	//   ....[108]....
        /*08b4*/ 	.word	0x00014ed0


	//   ....[109]....
        /*08b8*/ 	.word	0x00014f70


	//   ....[110]....
        /*08bc*/ 	.word	0x00015030


	//   ....[111]....
        /*08c0*/ 	.word	0x00015140


	//   ....[112]....
        /*08c4*/ 	.word	0x000151a0


	//   ....[113]....
        /*08c8*/ 	.word	0x000152a0


	//   ....[114]....
        /*08cc*/ 	.word	0x00015300


	//   ....[115]....
        /*08d0*/ 	.word	0x00015400


	//   ....[116]....
        /*08d4*/ 	.word	0x00015460


	//   ....[117]....
        /*08d8*/ 	.word	0x00015560


	//   ....[118]....
        /*08dc*/ 	.word	0x000155c0


	//   ....[119]....
        /*08e0*/ 	.word	0x000156a0


	//   ....[120]....
        /*08e4*/ 	.word	0x00015720


	//   ....[121]....
        /*08e8*/ 	.word	0x00015800


	//   ....[122]....
        /*08ec*/ 	.word	0x00015b30


	//   ....[123]....
        /*08f0*/ 	.word	0x00015bd0


	//   ....[124]....
        /*08f4*/ 	.word	0x00015d60


	//   ....[125]....
        /*08f8*/ 	.word	0x00015dd0


	//   ....[126]....
        /*08fc*/ 	.word	0x00015e40


	//   ....[127]....
        /*0900*/ 	.word	0x00015eb0


	//   ....[128]....
        /*0904*/ 	.word	0x00015f20


	//   ....[129]....
        /*0908*/ 	.word	0x00015fa0


	//   ....[130]....
        /*090c*/ 	.word	0x00016040


	//   ....[131]....
        /*0910*/ 	.word	0x000160e0


	//   ....[132]....
        /*0914*/ 	.word	0x00016150


	//   ....[133]....
        /*0918*/ 	.word	0x000161c0


	//   ....[134]....
        /*091c*/ 	.word	0x00016230


	//   ....[135]....
        /*0920*/ 	.word	0x000162b0


	//   ....[136]....
        /*0924*/ 	.word	0x00016330


	//   ....[137]....
        /*0928*/ 	.word	0x000163e0


	//   ....[138]....
        /*092c*/ 	.word	0x00016430


	//   ....[139]....
        /*0930*/ 	.word	0x000164f0


	//   ....[140]....
        /*0934*/ 	.word	0x00016620


	//----- nvinfo : EIATTR_REG_RECONFIG
	.align		4
.L_1075:
        /*0938*/ 	.byte	0x01, 0x54
	.zero		2


	//----- nvinfo : EIATTR_SYSCALL_OFFSETS
	.align		4
        /*093c*/ 	.byte	0x04, 0x46
        /*093e*/ 	.short	(.L_1077 - .L_1076)


	//   ....[0]....
.L_1076:
        /*0940*/ 	.word	0x00001d30


	//   ....[1]....
        /*0944*/ 	.word	0x0000f9a0


	//   ....[2]....
        /*0948*/ 	.word	0x0000faf0


	//   ....[3]....
        /*094c*/ 	.word	0x0000fbf0


	//   ....[4]....
        /*0950*/ 	.word	0x000104c0


	//----- nvinfo : EIATTR_MBARRIER_INSTR_OFFSETS
	.align		4
.L_1077:
        /*0954*/ 	.byte	0x04, 0x39
        /*0956*/ 	.short	(.L_1079 - .L_1078)


	//   ....[0]....
.L_1078:
        /*0958*/ 	.word	0x00000270
        /*095c*/ 	.word	0x000000ff
        /*0960*/ 	.word	0x00028800
        /*0964*/ 	.short	0x0100
        /*0966*/ 	.byte	0x08
	.zero		1


	//   ....[1]....
        /*0968*/ 	.word	0x00000280
        /*096c*/ 	.word	0x000000ff
        /*0970*/ 	.word	0x00028820
        /*0974*/ 	.short	0x0100
        /*0976*/ 	.byte	0x08
	.zero		1


	//   ....[2]....
        /*0978*/ 	.word	0x00000370
        /*097c*/ 	.word	0x000000ff
        /*0980*/ 	.word	0x00028830
        /*0984*/ 	.short	0x0100
        /*0986*/ 	.byte	0x08
	.zero		1


	//   ....[3]....
        /*0988*/ 	.word	0x00000380
        /*098c*/ 	.word	0x000000ff
        /*0990*/ 	.word	0x00028840
        /*0994*/ 	.short	0x0100
        /*0996*/ 	.byte	0x08
	.zero		1


	//   ....[4]....
        /*0998*/ 	.word	0x00000390
        /*099c*/ 	.word	0x000000ff
        /*09a0*/ 	.word	0x00028838
        /*09a4*/ 	.short	0x0100
        /*09a6*/ 	.byte	0x08
	.zero		1


	//   ....[5]....
        /*09a8*/ 	.word	0x000003a0
        /*09ac*/ 	.word	0x000000ff
        /*09b0*/ 	.word	0x00028848
        /*09b4*/ 	.short	0x0100
        /*09b6*/ 	.byte	0x08
	.zero		1


	//   ....[6]....
        /*09b8*/ 	.word	0x000004d0
        /*09bc*/ 	.word	0x000000ff
        /*09c0*/ 	.word	0x00028850
        /*09c4*/ 	.short	0x0100
        /*09c6*/ 	.byte	0x08
	.zero		1


	//   ....[7]....
        /*09c8*/ 	.word	0x000004e0
        /*09cc*/ 	.word	0x000000ff
        /*09d0*/ 	.word	0x00028860
        /*09d4*/ 	.short	0x0100
        /*09d6*/ 	.byte	0x08
	.zero		1


	//   ....[8]....
        /*09d8*/ 	.word	0x000004f0
        /*09dc*/ 	.word	0x000000ff
        /*09e0*/ 	.word	0x00028858
        /*09e4*/ 	.short	0x0100
        /*09e6*/ 	.byte	0x08
	.zero		1


	//   ....[9]....
        /*09e8*/ 	.word	0x00000500
        /*09ec*/ 	.word	0x000000ff
        /*09f0*/ 	.word	0x00028868
        /*09f4*/ 	.short	0x0100
        /*09f6*/ 	.byte	0x08
	.zero		1


	//   ....[10]....
        /*09f8*/ 	.word	0x000005f0
        /*09fc*/ 	.word	0x000000ff
        /*0a00*/ 	.word	0x00028870
        /*0a04*/ 	.short	0x0100
        /*0a06*/ 	.byte	0x06
	.zero		1


	//   ....[11]....
        /*0a08*/ 	.word	0x00000600
        /*0a0c*/ 	.word	0x000000ff
        /*0a10*/ 	.word	0x00028880
        /*0a14*/ 	.short	0x0100
        /*0a16*/ 	.byte	0x06
	.zero		1


	//   ....[12]....
        /*0a18*/ 	.word	0x00000610
        /*0a1c*/ 	.word	0x000000ff
        /*0a20*/ 	.word	0x00028878
        /*0a24*/ 	.short	0x0100
        /*0a26*/ 	.byte	0x06
	.zero		1


	//   ....[13]....
        /*0a28*/ 	.word	0x00000620
        /*0a2c*/ 	.word	0x000000ff
        /*0a30*/ 	.word	0x00028888
        /*0a34*/ 	.short	0x0100
        /*0a36*/ 	.byte	0x06
	.zero		1


	//   ....[14]....
        /*0a38*/ 	.word	0x00000750
        /*0a3c*/ 	.word	0x000000ff
        /*0a40*/ 	.word	0x00028890
        /*0a44*/ 	.short	0x0100
        /*0a46*/ 	.byte	0x08
	.zero		1


	//   ....[15]....
        /*0a48*/ 	.word	0x00000760
        /*0a4c*/ 	.word	0x000000ff
        /*0a50*/ 	.word	0x000288a0
        /*0a54*/ 	.short	0x0100
        /*0a56*/ 	.byte	0x08
	.zero		1


	//   ....[16]....
        /*0a58*/ 	.word	0x00000770
        /*0a5c*/ 	.word	0x000000ff
        /*0a60*/ 	.word	0x00028898
        /*0a64*/ 	.short	0x0100
        /*0a66*/ 	.byte	0x08
	.zero		1


	//   ....[17]....
        /*0a68*/ 	.word	0x00000780
        /*0a6c*/ 	.word	0x000000ff
        /*0a70*/ 	.word	0x000288a8
        /*0a74*/ 	.short	0x0100
        /*0a76*/ 	.byte	0x08
	.zero		1


	//   ....[18]....
        /*0a78*/ 	.word	0x000008b0
        /*0a7c*/ 	.word	0x000000ff
        /*0a80*/ 	.word	0x000288b0
        /*0a84*/ 	.short	0x0100
        /*0a86*/ 	.byte	0x08
	.zero		1


	//   ....[19]....
        /*0a88*/ 	.word	0x000008c0
        /*0a8c*/ 	.word	0x000000ff
        /*0a90*/ 	.word	0x000288c0
        /*0a94*/ 	.short	0x0100
        /*0a96*/ 	.byte	0x08
	.zero		1


	//   ....[20]....
        /*0a98*/ 	.word	0x000008d0
        /*0a9c*/ 	.word	0x000000ff
        /*0aa0*/ 	.word	0x000288b8
        /*0aa4*/ 	.short	0x0100
        /*0aa6*/ 	.byte	0x08
	.zero		1


	//   ....[21]....
        /*0aa8*/ 	.word	0x000008e0
        /*0aac*/ 	.word	0x000000ff
        /*0ab0*/ 	.word	0x000288c8
        /*0ab4*/ 	.short	0x0100
        /*0ab6*/ 	.byte	0x08
	.zero		1


	//   ....[22]....
        /*0ab8*/ 	.word	0x00001db0
        /*0abc*/ 	.word	0x000000ff
        /*0ac0*/ 	.word	0x00028800
        /*0ac4*/ 	.short	0x010a
        /*0ac6*/ 	.byte	0x29
	.zero		1


	//   ....[23]....
        /*0ac8*/ 	.word	0x00001e30
        /*0acc*/ 	.word	0x00000000
        /*0ad0*/ 	.word	0x00028830
        /*0ad4*/ 	.short	0x010a
        /*0ad6*/ 	.byte	0x3f
	.zero		1


	//   ....[24]....
        /*0ad8*/ 	.word	0x00001e90
        /*0adc*/ 	.word	0x00000000
        /*0ae0*/ 	.word	0x00028830
        /*0ae4*/ 	.short	0x010a
        /*0ae6*/ 	.byte	0x3f
	.zero		1


	//   ....[25]....
        /*0ae8*/ 	.word	0x00002c00
        /*0aec*/ 	.word	0x00000000
        /*0af0*/ 	.word	0x00000000
        /*0af4*/ 	.short	0x0101
        /*0af6*/ 	.byte	0x3f
	.zero		1


	//   ....[26]....
        /*0af8*/ 	.word	0x00004ac0
        /*0afc*/ 	.word	0x000000ff
        /*0b00*/ 	.word	0x00028830
        /*0b04*/ 	.short	0x010a
        /*0b06*/ 	.byte	0x06
	.zero		1


	//   ....[27]....
        /*0b08*/ 	.word	0x00004b00
        /*0b0c*/ 	.word	0x000000ff
        /*0b10*/ 	.word	0x00028830
        /*0b14*/ 	.short	0x010a
        /*0b16*/ 	.byte	0x06
	.zero		1


	//   ....[28]....
        /*0b18*/ 	.word	0x00004e40
        /*0b1c*/ 	.word	0x000000ff
        /*0b20*/ 	.word	0x00028850
        /*0b24*/ 	.short	0x010a
        /*0b26*/ 	.byte	0x06
	.zero		1


	//   ....[29]....
        /*0b28*/ 	.word	0x00004e80
        /*0b2c*/ 	.word	0x000000ff
        /*0b30*/ 	.word	0x00028850
        /*0b34*/ 	.short	0x010a
        /*0b36*/ 	.byte	0x06
	.zero		1


	//   ....[30]....
        /*0b38*/ 	.word	0x00006f60
        /*0b3c*/ 	.word	0x0000000a
        /*0b40*/ 	.word	0x00000000
        /*0b44*/ 	.short	0x0101
        /*0b46*/ 	.byte	0x3f
	.zero		1


	//   ....[31]....
        /*0b48*/ 	.word	0x00007100
        /*0b4c*/ 	.word	0x0000000a
        /*0b50*/ 	.word	0x00000000
        /*0b54*/ 	.short	0x0101
        /*0b56*/ 	.byte	0x3f
	.zero		1


	//   ....[32]....
        /*0b58*/ 	.word	0x00007c70
        /*0b5c*/ 	.word	0x000000ff
        /*0b60*/ 	.word	0x00028830
        /*0b64*/ 	.short	0x010a
        /*0b66*/ 	.byte	0x06
	.zero		1


	//   ....[33]....
        /*0b68*/ 	.word	0x00007cb0
        /*0b6c*/ 	.word	0x000000ff
        /*0b70*/ 	.word	0x00028830
        /*0b74*/ 	.short	0x010a
        /*0b76*/ 	.byte	0x06
	.zero		1


	//   ....[34]....
        /*0b78*/ 	.word	0x00007ff0
        /*0b7c*/ 	.word	0x000000ff
        /*0b80*/ 	.word	0x00028850
        /*0b84*/ 	.short	0x010a
        /*0b86*/ 	.byte	0x06
	.zero		1


	//   ....[35]....
        /*0b88*/ 	.word	0x00008030
        /*0b8c*/ 	.word	0x000000ff
        /*0b90*/ 	.word	0x00028850
        /*0b94*/ 	.short	0x010a
        /*0b96*/ 	.byte	0x06
	.zero		1


	//   ....[36]....
        /*0b98*/ 	.word	0x00009aa0
        /*0b9c*/ 	.word	0x0000000b
        /*0ba0*/ 	.word	0x00000000
        /*0ba4*/ 	.short	0x0101
        /*0ba6*/ 	.byte	0x3f
	.zero		1


	//   ....[37]....
        /*0ba8*/ 	.word	0x00009c50
        /*0bac*/ 	.word	0x0000000b
        /*0bb0*/ 	.word	0x00000000
        /*0bb4*/ 	.short	0x0101
        /*0bb6*/ 	.byte	0x3f
	.zero		1


	//   ....[38]....
        /*0bb8*/ 	.word	0x0000a3f0
        /*0bbc*/ 	.word	0x000000ff
        /*0bc0*/ 	.word	0x00028850
        /*0bc4*/ 	.short	0x010a
        /*0bc6*/ 	.byte	0x05
	.zero		1


	//   ....[39]....
        /*0bc8*/ 	.word	0x0000a430
        /*0bcc*/ 	.word	0x000000ff
        /*0bd0*/ 	.word	0x00028850
        /*0bd4*/ 	.short	0x010a
        /*0bd6*/ 	.byte	0x05
	.zero		1


	//   ....[40]....
        /*0bd8*/ 	.word	0x0000a970
        /*0bdc*/ 	.word	0x00000006
        /*0be0*/ 	.word	0x00000000
        /*0be4*/ 	.short	0x0101
        /*0be6*/ 	.byte	0x3f
	.zero		1


	//   ....[41]....
        /*0be8*/ 	.word	0x0000c020
        /*0bec*/ 	.word	0x00000014
        /*0bf0*/ 	.word	0x00000000
        /*0bf4*/ 	.short	0x0101
        /*0bf6*/ 	.byte	0x3f
	.zero		1


	//   ....[42]....
        /*0bf8*/ 	.word	0x0000c4d0
        /*0bfc*/ 	.word	0x00000014
        /*0c00*/ 	.word	0x00000000
        /*0c04*/ 	.short	0x0101
        /*0c06*/ 	.byte	0x3f
	.zero		1


	//   ....[43]....
        /*0c08*/ 	.word	0x0000ffd0
        /*0c0c*/ 	.word	0x00000000
        /*0c10*/ 	.word	0x00028840
        /*0c14*/ 	.short	0x010a
        /*0c16*/ 	.byte	0x3f
	.zero		1


	//   ....[44]....
        /*0c18*/ 	.word	0x00010e40
        /*0c1c*/ 	.word	0x00000012
        /*0c20*/ 	.word	0x00028800
        /*0c24*/ 	.short	0x0107
        /*0c26*/ 	.byte	0x3f
	.zero		1


	//   ....[45]....
        /*0c28*/ 	.word	0x00010f50
        /*0c2c*/ 	.word	0x00000012
        /*0c30*/ 	.word	0x00028800
        /*0c34*/ 	.short	0x0101
        /*0c36*/ 	.byte	0x3f
	.zero		1


	//   ....[46]....
        /*0c38*/ 	.word	0x00010f70
        /*0c3c*/ 	.word	0x00000012
        /*0c40*/ 	.word	0x00028820
        /*0c44*/ 	.short	0x010a
        /*0c46*/ 	.byte	0x3f
	.zero		1


	//   ....[47]....
        /*0c48*/ 	.word	0x00011330
        /*0c4c*/ 	.word	0x00000003
        /*0c50*/ 	.word	0x00028840
        /*0c54*/ 	.short	0x010a
        /*0c56*/ 	.byte	0x3f
	.zero		1


	//   ....[48]....
        /*0c58*/ 	.word	0x000116d0
        /*0c5c*/ 	.word	0x00000003
        /*0c60*/ 	.word	0x00000060
        /*0c64*/ 	.short	0x010a
        /*0c66*/ 	.byte	0x3f
	.zero		1


	//   ....[49]....
        /*0c68*/ 	.word	0x00011d60
        /*0c6c*/ 	.word	0x00000003
        /*0c70*/ 	.word	0x00028840
        /*0c74*/ 	.short	0x010a
        /*0c76*/ 	.byte	0x3f
	.zero		1


	//   ....[50]....
        /*0c78*/ 	.word	0x00012100
        /*0c7c*/ 	.word	0x00000002
        /*0c80*/ 	.word	0x00000060
        /*0c84*/ 	.short	0x010a
        /*0c86*/ 	.byte	0x3f
	.zero		1


	//   ....[51]....
        /*0c88*/ 	.word	0x000126d0
        /*0c8c*/ 	.word	0x00000002
        /*0c90*/ 	.word	0x00028840
        /*0c94*/ 	.short	0x010a
        /*0c96*/ 	.byte	0x3f
	.zero		1


	//   ....[52]....
        /*0c98*/ 	.word	0x00012a70
        /*0c9c*/ 	.word	0x00000002
        /*0ca0*/ 	.word	0x00000060
        /*0ca4*/ 	.short	0x010a
        /*0ca6*/ 	.byte	0x3f
	.zero		1


	//   ....[53]....
        /*0ca8*/ 	.word	0x00012ff0
        /*0cac*/ 	.word	0x00000000
        /*0cb0*/ 	.word	0x00028860
        /*0cb4*/ 	.short	0x010a
        /*0cb6*/ 	.byte	0x3f
	.zero		1


	//   ....[54]....
        /*0cb8*/ 	.word	0x00014620
        /*0cbc*/ 	.word	0x00000000
        /*0cc0*/ 	.word	0x00028820
        /*0cc4*/ 	.short	0x010a
        /*0cc6*/ 	.byte	0x3f
	.zero		1


	//   ....[55]....
        /*0cc8*/ 	.word	0x00014810
        /*0ccc*/ 	.word	0x00000006
        /*0cd0*/ 	.word	0x00000000
        /*0cd4*/ 	.short	0x010a
        /*0cd6*/ 	.byte	0x3f
	.zero		1


	//   ....[56]....
        /*0cd8*/ 	.word	0x00014840
        /*0cdc*/ 	.word	0x00000007
        /*0ce0*/ 	.word	0x00000000
        /*0ce4*/ 	.short	0x010a
        /*0ce6*/ 	.byte	0x3f
	.zero		1


	//   ....[57]....
        /*0ce8*/ 	.word	0x000148a0
        /*0cec*/ 	.word	0x00000004
        /*0cf0*/ 	.word	0x00000000
        /*0cf4*/ 	.short	0x010a
        /*0cf6*/ 	.byte	0x3f
	.zero		1


	//   ....[58]....
        /*0cf8*/ 	.word	0x000148d0
        /*0cfc*/ 	.word	0x00000003
        /*0d00*/ 	.word	0x00000000
        /*0d04*/ 	.short	0x010a
        /*0d06*/ 	.byte	0x3f
	.zero		1


	//   ....[59]....
        /*0d08*/ 	.word	0x00014940
        /*0d0c*/ 	.word	0x00000003
        /*0d10*/ 	.word	0x00028800
        /*0d14*/ 	.short	0x010a
        /*0d16*/ 	.byte	0x3f
	.zero		1


	//   ....[60]....
        /*0d18*/ 	.word	0x00014990
        /*0d1c*/ 	.word	0x00000000
        /*0d20*/ 	.word	0x00028830
        /*0d24*/ 	.short	0x010a
        /*0d26*/ 	.byte	0x3f
	.zero		1


	//   ....[61]....
        /*0d28*/ 	.word	0x000149f0
        /*0d2c*/ 	.word	0x00000007
        /*0d30*/ 	.word	0x00028830
        /*0d34*/ 	.short	0x010a
        /*0d36*/ 	.byte	0x3f
	.zero		1


	//   ....[62]....
        /*0d38*/ 	.word	0x00014a50
        /*0d3c*/ 	.word	0x00000007
        /*0d40*/ 	.word	0x00028850
        /*0d44*/ 	.short	0x010a
        /*0d46*/ 	.byte	0x3f
	.zero		1


	//   ....[63]....
        /*0d48*/ 	.word	0x00014ab0
        /*0d4c*/ 	.word	0x00000007
        /*0d50*/ 	.word	0x00028830
        /*0d54*/ 	.short	0x010a
        /*0d56*/ 	.byte	0x3f
	.zero		1


	//   ....[64]....
        /*0d58*/ 	.word	0x00014b10
        /*0d5c*/ 	.word	0x00000007
        /*0d60*/ 	.word	0x00028850
        /*0d64*/ 	.short	0x010a
        /*0d66*/ 	.byte	0x3f
	.zero		1


	//   ....[65]....
        /*0d68*/ 	.word	0x00014b70
        /*0d6c*/ 	.word	0x00000005
        /*0d70*/ 	.word	0x00028850
        /*0d74*/ 	.short	0x010a
        /*0d76*/ 	.byte	0x3f
	.zero		1


	//   ....[66]....
        /*0d78*/ 	.word	0x00014d10
        /*0d7c*/ 	.word	0x00000000
        /*0d80*/ 	.word	0x00028840
        /*0d84*/ 	.short	0x010a
        /*0d86*/ 	.byte	0x3f
	.zero		1


	//   ....[67]....
        /*0d88*/ 	.word	0x00015840
        /*0d8c*/ 	.word	0x00000012
        /*0d90*/ 	.word	0x00028820
        /*0d94*/ 	.short	0x010a
        /*0d96*/ 	.byte	0x3f
	.zero		1


	//   ....[68]....
        /*0d98*/ 	.word	0x00015890
        /*0d9c*/ 	.word	0x00000003
        /*0da0*/ 	.word	0x00028840
        /*0da4*/ 	.short	0x010a
        /*0da6*/ 	.byte	0x3f
	.zero		1


	//   ....[69]....
        /*0da8*/ 	.word	0x000158e0
        /*0dac*/ 	.word	0x00000003
        /*0db0*/ 	.word	0x00000060
        /*0db4*/ 	.short	0x010a
        /*0db6*/ 	.byte	0x3f
	.zero		1


	//   ....[70]....
        /*0db8*/ 	.word	0x00015930
        /*0dbc*/ 	.word	0x00000003
        /*0dc0*/ 	.word	0x00028840
        /*0dc4*/ 	.short	0x010a
        /*0dc6*/ 	.byte	0x3f
	.zero		1


	//   ....[71]....
        /*0dc8*/ 	.word	0x00015980
        /*0dcc*/ 	.word	0x00000002
        /*0dd0*/ 	.word	0x00000060
        /*0dd4*/ 	.short	0x010a
        /*0dd6*/ 	.byte	0x3f
	.zero		1


	//   ....[72]....
        /*0dd8*/ 	.word	0x000159d0
        /*0ddc*/ 	.word	0x00000002
        /*0de0*/ 	.word	0x00028840
        /*0de4*/ 	.short	0x010a
        /*0de6*/ 	.byte	0x3f
	.zero		1


	//   ....[73]....
        /*0de8*/ 	.word	0x00015a20
        /*0dec*/ 	.word	0x00000002
        /*0df0*/ 	.word	0x00000060
        /*0df4*/ 	.short	0x010a
        /*0df6*/ 	.byte	0x3f
	.zero		1


	//   ....[74]....
        /*0df8*/ 	.word	0x00015a70
        /*0dfc*/ 	.word	0x00000000
        /*0e00*/ 	.word	0x00028860
        /*0e04*/ 	.short	0x010a
        /*0e06*/ 	.byte	0x3f
	.zero		1


	//   ....[75]....
        /*0e08*/ 	.word	0x00016540
        /*0e0c*/ 	.word	0x00000000
        /*0e10*/ 	.word	0x00028820
        /*0e14*/ 	.short	0x010a
        /*0e16*/ 	.byte	0x3f
	.zero		1


	//   ....[76]....
        /*0e18*/ 	.word	0x000166e0
        /*0e1c*/ 	.word	0x00000006
        /*0e20*/ 	.word	0x00000000
        /*0e24*/ 	.short	0x010a
        /*0e26*/ 	.byte	0x3f
	.zero		1


	//   ....[77]....
        /*0e28*/ 	.word	0x00016730
        /*0e2c*/ 	.word	0x00000007
        /*0e30*/ 	.word	0x00000000
        /*0e34*/ 	.short	0x010a
        /*0e36*/ 	.byte	0x3f
	.zero		1


	//   ....[78]....
        /*0e38*/ 	.word	0x00016780
        /*0e3c*/ 	.word	0x00000004
        /*0e40*/ 	.word	0x00000000
        /*0e44*/ 	.short	0x010a
        /*0e46*/ 	.byte	0x3f
	.zero		1


	//----- nvinfo : EIATTR_NUM_MBARRIERS
	.align		4
.L_1079:
        /*0e48*/ 	.byte	0x03, 0x38
        /*0e4a*/ 	.short	0x0016


	//----- nvinfo : EIATTR_EXIT_INSTR_OFFSETS
	.align		4
        /*0e4c*/ 	.byte	0x04, 0x1c
        /*0e4e*/ 	.short	(.L_1081 - .L_1080)


	//   ....[0]....
.L_1080:
        /*0e50*/ 	.word	0x00000a80


	//   ....[1]....
        /*0e54*/ 	.word	0x0000dc10


	//   ....[2]....
        /*0e58*/ 	.word	0x00014920


	//----- nvinfo : EIATTR_MAX_THREADS
	.align		4
.L_1081:
        /*0e5c*/ 	.byte	0x04, 0x05
        /*0e5e*/ 	.short	(.L_1083 - .L_1082)
.L_1082:
        /*0e60*/ 	.word	0x00000180
        /*0e64*/ 	.word	0x00000001
        /*0e68*/ 	.word	0x00000001


	//----- nvinfo : EIATTR_CRS_STACK_SIZE
	.align		4
.L_1083:
        /*0e6c*/ 	.byte	0x04, 0x1e
        /*0e6e*/ 	.short	(.L_1085 - .L_1084)
.L_1084:
        /*0e70*/ 	.word	0x00000000


	//----- nvinfo : EIATTR_CBANK_PARAM_SIZE
	.align		4
.L_1085:
        /*0e74*/ 	.byte	0x03, 0x19
        /*0e76*/ 	.short	0x0af0


	//----- nvinfo : EIATTR_PARAM_CBANK
	.align		4
        /*0e78*/ 	.byte	0x04, 0x0a
        /*0e7a*/ 	.short	(.L_1087 - .L_1086)
	.align		4
.L_1086:
        /*0e7c*/ 	.word	index@(.nv.constant0._ZN7cutlass13device_kernelIN5flash11enable_sm90INS1_16FlashAttnFwdSm90INS1_25CollectiveMainloopFwdSm90ILi2EN4cute5tupleIJNS5_1CILi1EEES8_S8_EEENS6_IJNS7_ILi128EEESA_SA_EEELi128ENS_10bfloat16_tEfNS_4arch4Sm90ELb1ELb0ELb1ELb1ELb0ELb0ELb0ELb1ELb1ELb1ELb1ELb0EEENS1_21CollectiveEpilogueFwdISB_S9_SC_SE_Li256ELb1ELb1ELb1ELb0EEENS1_36VarlenDynamicPersistentTileSchedulerILi128ELi128ELi256ELi128ELb1ELb1ELb1ELb1ELb1ELb1EEEEEEEEEvNT_6ParamsE)
        /*0e80*/ 	.short	0x0210
        /*0e82*/ 	.short	0x0af0


	//----- nvinfo : EIATTR_SW_WAR
	.align		4
.L_1087:
        /*0e84*/ 	.byte	0x04, 0x36
        /*0e86*/ 	.short	(.L_1089 - .L_1088)
.L_1088:
        /*0e88*/ 	.word	0x00000008
.L_1089:


//--------------------- .nv.info._ZN7cutlass13device_kernelIN5flash11enable_sm90INS1_16FlashAttnFwdSm90INS1_25CollectiveMainloopFwdSm90ILi2EN4cute5tupleIJNS5_1CILi1EEES8_S8_EEENS6_IJNS7_ILi128EEESA_SA_EEELi128ENS_10bfloat16_tEfNS_4arch4Sm90ELb1ELb0ELb1ELb1ELb0ELb1ELb0ELb1ELb1ELb1ELb1ELb0EEENS1_21CollectiveEpilogueFwdISB_S9_SC_SE_Li256ELb1ELb1ELb1ELb0EEENS1_36VarlenDynamicPersistentTileSchedulerILi128ELi128ELi256ELi128ELb1ELb1ELb1ELb1ELb1ELb1EEEEEEEEEvNT_6ParamsE --------------------------
	.section	.nv.info._ZN7cutlass13device_kernelIN5flash11enable_sm90INS1_16FlashAttnFwdSm90INS1_25CollectiveMainloopFwdSm90ILi2EN4cute5tupleIJNS5_1CILi1EEES8_S8_EEENS6_IJNS7_ILi128EEESA_SA_EEELi128ENS_10bfloat16_tEfNS_4arch4Sm90ELb1ELb0ELb1ELb1ELb0ELb1ELb0ELb1ELb1ELb1ELb1ELb0EEENS1_21CollectiveEpilogueFwdISB_S9_SC_SE_Li256ELb1ELb1ELb1ELb0EEENS1_36VarlenDynamicPersistentTileSchedulerILi128ELi128ELi256ELi128ELb1ELb1ELb1ELb1ELb1ELb1EEEEEEEEEvNT_6ParamsE,"",@"SHT_CUDA_INFO"
	.sectionflags	@""
	.align	4


	//----- nvinfo : EIATTR_CUDA_API_VERSION
	.align		4
        /*0000*/ 	.byte	0x04, 0x37
        /*0002*/ 	.short	(.L_1091 - .L_1090)
.L_1090:
        /*0004*/ 	.word	0x00000082


	//----- nvinfo : EIATTR_KPARAM_INFO
	.align		4
.L_1091:
        /*0008*/ 	.byte	0x04, 0x17
        /*000a*/ 	.short	(.L_1093 - .L_1092)
.L_1092:
        /*000c*/ 	.word	0x00000000
        /*0010*/ 	.short	0x0000
        /*0012*/ 	.short	0x0070
        /*0014*/ 	.byte	0x00, 0xf0, 0x01, 0x2a


	//----- nvinfo : EIATTR_SPARSE_MMA_MASK
	.align		4
.L_1093:
        /*0018*/ 	.byte	0x03, 0x50
        /*001a*/ 	.short	0x0000


	//----- nvinfo : EIATTR_MAXREG_COUNT
	.align		4
        /*001c*/ 	.byte	0x03, 0x1b
        /*001e*/ 	.short	0x00a8


	//----- nvinfo : EIATTR_NUM_BARRIERS
	.align		4
        /*0020*/ 	.byte	0x02, 0x4c
        /*0022*/ 	.byte	0x10
	.zero		1


	//----- nvinfo : EIATTR_EXTERNS
	.align		4
        /*0024*/ 	.byte	0x04, 0x0f
        /*0026*/ 	.short	(.L_1095 - .L_1094)


	//   ....[0]....
	.align		4
.L_1094:
        /*0028*/ 	.word	index@(__assertfail)


	//----- nvinfo : EIATTR_ANNOTATIONS
	.align		4
.L_1095:
        /*002c*/ 	.byte	0x04, 0x55
        /*002e*/ 	.short	(.L_1097 - .L_1096)


	//   ....[0]....
.L_1096:
        /* <DEDUP_REMOVED lines=104> */


	//----- nvinfo : EIATTR_MERCURY_ISA_VERSION
	.align		4
.L_1097:
        /*06a0*/ 	.byte	0x03, 0x5f
        /*06a2*/ 	.short	0x0101


	//----- nvinfo : EIATTR_UNUSED_LOAD_BYTE_OFFSET
	.align		4
        /*06a4*/ 	.byte	0x04, 0x44
        /*06a6*/ 	.short	(.L_1099 - .L_1098)


	//   ....[0]....
.L_1098:
        /*06a8*/ 	.word	0x00000ad0
        /*06ac*/ 	.word	0x0000fff0


	//   ....[1]....
        /*06b0*/ 	.word	0x00018270
        /*06b4*/ 	.word	0x0000fff0


	//----- nvinfo : EIATTR_INT_WARP_WIDE_INSTR_OFFSETS
	.align		4
.L_1099:
        /*06b8*/ 	.byte	0x04, 0x31
        /*06ba*/ 	.short	(.L_1101 - .L_1100)


	//   ....[0]....
.L_1100:
        /*06bc*/ 	.word	0x00000190


	//   ....[1]....
        /*06c0*/ 	.word	0x000001d0


	//   ....[2]....
        /*06c4*/ 	.word	0x00000240


	//   ....[3]....
        /*06c8*/ 	.word	0x0001e470


	//   ....[4]....
        /*06cc*/ 	.word	0x0001e500


	//   ....[5]....
        /*06d0*/ 	.word	0x00021bc0


	//   ....[6]....
        /*06d4*/ 	.word	0x00021c20


	//----- nvinfo : EIATTR_COOP_GROUP_MASK_REGIDS
	.align		4
.L_1101:
        /*06d8*/ 	.byte	0x04, 0x29
        /*06da*/ 	.short	(.L_1103 - .L_1102)


	//   ....[0]....
.L_1102:
        /*06dc*/ 	.word	0xffffffff


	//   ....[1]....
        /*06e0*/ 	.word	0xffffffff


	//   ....[2]....
        /*06e4*/ 	.word	0xffffffff


	//   ....[3]....
        /*06e8*/ 	.word	0xffffffff


	//   ....[4]....
        /*06ec*/ 	.word	0xffffffff


	//   ....[5]....
        /*06f0*/ 	.word	0xffffffff


	//   ....[6]....
        /*06f4*/ 	.word	0xffffffff


	//   ....[7]....
        /*06f8*/ 	.word	0xffffffff


	//   ....[8]....
        /*06fc*/ 	.word	0xffffffff


	//   ....[9]....
        /*0700*/ 	.word	0xffffffff


	//   ....[10]....
        /*0704*/ 	.word	0xffffffff


	//   ....[11]....
        /*0708*/ 	.word	0xffffffff


	//   ....[12]....
        /*070c*/ 	.word	0xffffffff


	//   ....[13]....
        /*0710*/ 	.word	0xffffffff


	//   ....[14]....
        /*0714*/ 	.word	0xffffffff


	//   ....[15]....
        /*0718*/ 	.word	0xffffffff


	//   ....[16]....
        /*071c*/ 	.word	0xffffffff


	//   ....[17]....
        /*0720*/ 	.word	0xffffffff


	//   ....[18]....
        /*0724*/ 	.word	0xffffffff


	//   ....[19]....
        /*0728*/ 	.word	0xffffffff


	//   ....[20]....
        /*072c*/ 	.word	0xffffffff


	//   ....[21]....
        /*0730*/ 	.word	0xffffffff


	//   ....[22]....
        /*0734*/ 	.word	0xffffffff


	//   ....[23]....
        /*0738*/ 	.word	0xffffffff


	//   ....[24]....
        /*073c*/ 	.word	0xffffffff


	//   ....[25]....
        /*0740*/ 	.word	0xffffffff


	//   ....[26]....
        /*0744*/ 	.word	0xffffffff


	//   ....[27]....
        /*0748*/ 	.word	0xffffffff


	//   ....[28]....
        /*074c*/ 	.word	0xffffffff


	//   ....[29]....
        /*0750*/ 	.word	0xffffffff


	//   ....[30]....
        /*0754*/ 	.word	0xffffffff


	//   ....[31]....
        /*0758*/ 	.word	0xffffffff


	//   ....[32]....
        /*075c*/ 	.word	0xffffffff


	//   ....[33]....
        /*0760*/ 	.word	0xffffffff


	//   ....[34]....
        /*0764*/ 	.word	0xffffffff


	//   ....[35]....
        /*0768*/ 	.word	0xffffffff


	//   ....[36]....
        /*076c*/ 	.word	0xffffffff


	//   ....[37]....
        /*0770*/ 	.word	0xffffffff


	//   ....[38]....
        /*0774*/ 	.word	0xffffffff


	//   ....[39]....
        /*0778*/ 	.word	0xffffffff


	//   ....[40]....
        /*077c*/ 	.word	0xffffffff


	//   ....[41]....
        /*0780*/ 	.word	0xffffffff


	//   ....[42]....
        /*0784*/ 	.word	0xffffffff


	//   ....[43]....
        /*0788*/ 	.word	0xffffffff


	//   ....[44]....
        /*078c*/ 	.word	0xffffffff


	//   ....[45]....
        /*0790*/ 	.word	0xffffffff


	//   ....[46]....
        /*0794*/ 	.word	0xffffffff


	//   ....[47]....
        /*0798*/ 	.word	0xffffffff


	//   ....[48]....
        /*079c*/ 	.word	0xffffffff


	//   ....[49]....
        /*07a0*/ 	.word	0xffffffff


	//   ....[50]....
        /*07a4*/ 	.word	0xffffffff


	//   ....[51]....
        /*07a8*/ 	.word	0xffffffff


	//   ....[52]....
        /*07ac*/ 	.word	0xffffffff


	//   ....[53]....
        /*07b0*/ 	.word	0xffffffff


	//   ....[54]....
        /*07b4*/ 	.word	0xffffffff


	//   ....[55]....
        /*07b8*/ 	.word	0xffffffff


	//   ....[56]....
        /*07bc*/ 	.word	0xffffffff


	//   ....[57]....
        /*07c0*/ 	.word	0xffffffff


	//   ....[58]....
        /*07c4*/ 	.word	0xffffffff


	//   ....[59]....
        /*07c8*/ 	.word	0xffffffff


	//   ....[60]....
        /*07cc*/ 	.word	0xffffffff


	//   ....[61]....
        /*07d0*/ 	.word	0xffffffff


	//   ....[62]....
        /*07d4*/ 	.word	0xffffffff


	//   ....[63]....
        /*07d8*/ 	.word	0xffffffff


	//   ....[64]....
        /*07dc*/ 	.word	0xffffffff


	//   ....[65]....
        /*07e0*/ 	.word	0xffffffff


	//   ....[66]....
        /*07e4*/ 	.word	0xffffffff


	//   ....[67]....
        /*07e8*/ 	.word	0xffffffff


	//   ....[68]....
        /*07ec*/ 	.word	0xffffffff


	//   ....[69]....
        /*07f0*/ 	.word	0xffffffff


	//   ....[70]....
        /*07f4*/ 	.word	0xffffffff


	//   ....[71]....
        /*07f8*/ 	.word	0xffffffff


	//   ....[72]....
        /*07fc*/ 	.word	0xffffffff


	//   ....[73]....
        /*0800*/ 	.word	0xffffffff


	//   ....[74]....
        /*0804*/ 	.word	0xffffffff


	//   ....[75]....
        /*0808*/ 	.word	0xffffffff


	//   ....[76]....
        /*080c*/ 	.word	0xffffffff


	//   ....[77]....
        /*0810*/ 	.word	0xffffffff


	//   ....[78]....
        /*0814*/ 	.word	0xffffffff


	//   ....[79]....
        /*0818*/ 	.word	0xffffffff


	//   ....[80]....
        /*081c*/ 	.word	0xffffffff


	//   ....[81]....
        /*0820*/ 	.word	0xffffffff


	//   ....[82]....
        /*0824*/ 	.word	0xffffffff


	//   ....[83]....
        /*0828*/ 	.word	0xffffffff


	//   ....[84]....
        /*082c*/ 	.word	0xffffffff


	//   ....[85]....
        /*0830*/ 	.word	0xffffffff


	//   ....[86]....
        /*0834*/ 	.word	0xffffffff


	//   ....[87]....
        /*0838*/ 	.word	0xffffffff


	//   ....[88]....
        /*083c*/ 	.word	0xffffffff


	//   ....[89]....
        /*0840*/ 	.word	0xffffffff


	//   ....[90]....
        /*0844*/ 	.word	0xffffffff


	//   ....[91]....
        /*0848*/ 	.word	0xffffffff


	//   ....[92]....
        /*084c*/ 	.word	0xffffffff


	//   ....[93]....
        /*0850*/ 	.word	0xffffffff


	//   ....[94]....
        /*0854*/ 	.word	0xffffffff


	//   ....[95]....
        /*0858*/ 	.word	0xffffffff


	//   ....[96]....
        /*085c*/ 	.word	0xffffffff


	//   ....[97]....
        /*0860*/ 	.word	0xffffffff


	//   ....[98]....
        /*0864*/ 	.word	0xffffffff


	//   ....[99]....
        /*0868*/ 	.word	0xffffffff


	//   ....[100]....
        /*086c*/ 	.word	0xffffffff


	//   ....[101]....
        /*0870*/ 	.word	0xffffffff


	//   ....[102]....
        /*0874*/ 	.word	0xffffffff


	//   ....[103]....
        /*0878*/ 	.word	0xffffffff


	//   ....[104]....
        /*087c*/ 	.word	0xffffffff


	//   ....[105]....
        /*0880*/ 	.word	0xffffffff


	//   ....[106]....
        /*0884*/ 	.word	0xffffffff


	//   ....[107]....
        /*0888*/ 	.word	0xffffffff


	//   ....[108]....
        /*088c*/ 	.word	0xffffffff


	//   ....[109]....
        /*0890*/ 	.word	0xffffffff


	//   ....[110]....
        /*0894*/ 	.word	0xffffffff


	//   ....[111]....
        /*0898*/ 	.word	0xffffffff


	//   ....[112]....
        /*089c*/ 	.word	0xffffffff


	//   ....[113]....
        /*08a0*/ 	.word	0xffffffff


	//   ....[114]....
        /*08a4*/ 	.word	0xffffffff


	//   ....[115]....
        /*08a8*/ 	.word	0xffffffff


	//   ....[116]....
        /*08ac*/ 	.word	0xffffffff


	//   ....[117]....
        /*08b0*/ 	.word	0xffffffff


	//   ....[118]....
        /*08b4*/ 	.word	0xffffffff


	//   ....[119]....
        /*08b8*/ 	.word	0xffffffff


	//   ....[120]....
        /*08bc*/ 	.word	0xffffffff


	//   ....[121]....
        /*08c0*/ 	.word	0xffffffff


	//   ....[122]....
        /*08c4*/ 	.word	0xffffffff


	//   ....[123]....
        /*08c8*/ 	.word	0xffffffff


	//   ....[124]....
        /*08cc*/ 	.word	0xffffffff


	//   ....[125]....
        /*08d0*/ 	.word	0xffffffff


	//   ....[126]....
        /*08d4*/ 	.word	0xffffffff


	//   ....[127]....
        /*08d8*/ 	.word	0xffffffff


	//   ....[128]....
        /*08dc*/ 	.word	0xffffffff


	//   ....[129]....
        /*08e0*/ 	.word	0xffffffff


	//   ....[130]....
        /*08e4*/ 	.word	0xffffffff


	//   ....[131]....
        /*08e8*/ 	.word	0xffffffff


	//   ....[132]....
        /*08ec*/ 	.word	0xffffffff


	//   ....[133]....
        /*08f0*/ 	.word	0xffffffff


	//   ....[134]....
        /*08f4*/ 	.word	0xffffffff


	//   ....[135]....
        /*08f8*/ 	.word	0xffffffff


	//   ....[136]....
        /*08fc*/ 	.word	0xffffffff


	//   ....[137]....
        /*0900*/ 	.word	0xffffffff


	//   ....[138]....
        /*0904*/ 	.word	0x0500000f


	//   ....[139]....
        /*0908*/ 	.word	0x0500000f


	//   ....[140]....
        /*090c*/ 	.word	0x0500000f


	//   ....[141]....
        /*0910*/ 	.word	0x0500000f


	//   ....[142]....
        /*0914*/ 	.word	0x0500000f


	//   ....[143]....
        /*0918*/ 	.word	0x0500000f


	//   ....[144]....
        /*091c*/ 	.word	0x0500000f


	//   ....[145]....
        /*0920*/ 	.word	0x0500000f


	//   ....[146]....
        /*0924*/ 	.word	0x0500000f


	//   ....[147]....
        /*0928*/ 	.word	0x0500000f


	//   ....[148]....
        /*092c*/ 	.word	0x0500000f


	//   ....[149]....
        /*0930*/ 	.word	0x0500000f


	//   ....[150]....
        /*0934*/ 	.word	0x0500000f


	//   ....[151]....
        /*0938*/ 	.word	0x0500000f


	//   ....[152]....
        /*093c*/ 	.word	0x0500000f


	//   ....[153]....
        /*0940*/ 	.word	0x0500000f


	//   ....[154]....
        /*0944*/ 	.word	0x0500000f


	//   ....[155]....
        /*0948*/ 	.word	0x0500000f


	//   ....[156]....
        /*094c*/ 	.word	0x0500000f


	//   ....[157]....
        /*0950*/ 	.word	0x0500000f


	//   ....[158]....
        /*0954*/ 	.word	0x0500000f


	//   ....[159]....
        /*0958*/ 	.word	0x0500000f


	//   ....[160]....
        /*095c*/ 	.word	0x0500000f


	//   ....[161]....
        /*0960*/ 	.word	0x0500000f


	//   ....[162]....
        /*0964*/ 	.word	0x0500000f


	//   ....[163]....
        /*0968*/ 	.word	0x0500000f


	//   ....[164]....
        /*096c*/ 	.word	0x0500000f


	//   ....[165]....
        /*0970*/ 	.word	0x0500000f


	//   ....[166]....
        /*0974*/ 	.word	0x0500000f


	//   ....[167]....
        /*0978*/ 	.word	0x0500000f


	//   ....[168]....
        /*097c*/ 	.word	0x0500000f


	//   ....[169]....
        /*0980*/ 	.word	0x0500000f


	//   ....[170]....
        /*0984*/ 	.word	0x0500000f


	//   ....[171]....
        /*0988*/ 	.word	0x0500000f


	//   ....[172]....
        /*098c*/ 	.word	0x0500000f


	//   ....[173]....
        /*0990*/ 	.word	0x0500000f


	//   ....[174]....
        /*0994*/ 	.word	0x0500000f


	//   ....[175]....
        /*0998*/ 	.word	0x0500000f


	//   ....[176]....
        /*099c*/ 	.word	0x0500000f


	//   ....[177]....
        /*09a0*/ 	.word	0x0500000f


	//   ....[178]....
        /*09a4*/ 	.word	0x0500000f


	//   ....[179]....
        /*09a8*/ 	.word	0x0500000f


	//   ....[180]....
        /*09ac*/ 	.word	0x0500000f


	//   ....[181]....
        /*09b0*/ 	.word	0x0500000f


	//   ....[182]....
        /*09b4*/ 	.word	0x0500000f


	//   ....[183]....
        /*09b8*/ 	.word	0x0500000f


	//   ....[184]....
        /*09bc*/ 	.word	0x0500000f


	//   ....[185]....
        /*09c0*/ 	.word	0x0500000f


	//   ....[186]....
        /*09c4*/ 	.word	0x0500000f


	//   ....[187]....
        /*09c8*/ 	.word	0x0500000f


	//   ....[188]....
        /*09cc*/ 	.word	0x0500000f


	//   ....[189]....
        /*09d0*/ 	.word	0x0500000f


	//   ....[190]....
        /*09d4*/ 	.word	0x0500000f


	//   ....[191]....
        /*09d8*/ 	.word	0x0500000f


	//   ....[192]....
        /*09dc*/ 	.word	0x0500000f


	//   ....[193]....
        /*09e0*/ 	.word	0x0500000f


	//   ....[194]....
        /*09e4*/ 	.word	0x0500000f


	//   ....[195]....
        /*09e8*/ 	.word	0x0500000f


	//   ....[196]....
        /*09ec*/ 	.word	0x0500000f


	//   ....[197]....
        /*09f0*/ 	.word	0x0500000f


	//   ....[198]....
        /*09f4*/ 	.word	0x0500000f


	//   ....[199]....
        /*09f8*/ 	.word	0x0500000f


	//   ....[200]....
        /*09fc*/ 	.word	0x0500000f


	//   ....[201]....
        /*0a00*/ 	.word	0x0500000f


	//   ....[202]....
        /*0a04*/ 	.word	0x0500000f


	//   ....[203]....
        /*0a08*/ 	.word	0x0500000f


	//   ....[204]....
        /*0a0c*/ 	.word	0x0500000f


	//   ....[205]....
        /*0a10*/ 	.word	0x0500000f


	//   ....[206]....
        /*0a14*/ 	.word	0x0500000f


	//   ....[207]....
        /*0a18*/ 	.word	0x0500000f


	//   ....[208]....
        /*0a1c*/ 	.word	0x0500000f


	//   ....[209]....
        /*0a20*/ 	.word	0x0500000f


	//   ....[210]....
        /*0a24*/ 	.word	0x0500000f


	//   ....[211]....
        /*0a28*/ 	.word	0x0500000f


	//   ....[212]....
        /*0a2c*/ 	.word	0x0500000f


	//   ....[213]....
        /*0a30*/ 	.word	0x0500000f


	//   ....[214]....
        /*0a34*/ 	.word	0x0500000f


	//   ....[215]....
        /*0a38*/ 	.word	0x0500000f


	//   ....[216]....
        /*0a3c*/ 	.word	0x0500000f


	//   ....[217]....
        /*0a40*/ 	.word	0x0500000f


	//   ....[218]....
        /*0a44*/ 	.word	0x0500000f


	//   ....[219]....
        /*0a48*/ 	.word	0x0500000f


	//   ....[220]....
        /*0a4c*/ 	.word	0x0500000f


	//   ....[221]....
        /*0a50*/ 	.word	0x0500000f


	//   ....[222]....
        /*0a54*/ 	.word	0x0500000f


	//   ....[223]....
        /*0a58*/ 	.word	0x0500000f


	//   ....[224]....
        /*0a5c*/ 	.word	0x0500000f


	//   ....[225]....
        /*0a60*/ 	.word	0x0500000f


	//   ....[226]....
        /*0a64*/ 	.word	0x0500000f


	//   ....[227]....
        /*0a68*/ 	.word	0x0500000f


	//----- nvinfo : EIATTR_COOP_GROUP_INSTR_OFFSETS
	.align		4
.L_1103:
        /*0a6c*/ 	.byte	0x04, 0x28
        /*0a6e*/ 	.short	(.L_1105 - .L_1104)


	//   ....[0]....
.L_1104:
        /*0a70*/ 	.word	0x00000070


	//   ....[1]....
        /*0a74*/ 	.word	0x000001a0


	//   ....[2]....
        /*0a78*/ 	.word	0x000001f0


	//   ....[3]....
        /*0a7c*/ 	.word	0x00000420


	//   ....[4]....
        /*0a80*/ 	.word	0x00000580


	//   ....[5]....
        /*0a84*/ 	.word	0x000006a0


	//   ....[6]....
        /*0a88*/ 	.word	0x00000800


	//   ....[7]....
        /*0a8c*/ 	.word	0x000096b0


	//   ....[8]....
        /*0a90*/ 	.word	0x00009d80


	//   ....[9]....
        /*0a94*/ 	.word	0x00009d90


	//   ....[10]....
        /*0a98*/ 	.word	0x00009da0


	//   ....[11]....
        /*0a9c*/ 	.word	0x00009db0


	//   ....[12]....
        /*0aa0*/ 	.word	0x0000a0f0


	//   ....[13]....
        /*0aa4*/ 	.word	0x0000a100


	//   ....[14]....
        /*0aa8*/ 	.word	0x0000a110


	//   ....[15]....
        /*0aac*/ 	.word	0x0000a120


	//   ....[16]....
        /*0ab0*/ 	.word	0x0000a440


	//   ....[17]....
        /*0ab4*/ 	.word	0x0000a450


	//   ....[18]....
        /*0ab8*/ 	.word	0x0000a460


	//   ....[19]....
        /*0abc*/ 	.word	0x0000a470


	//   ....[20]....
        /*0ac0*/ 	.word	0x0000a7b0


	//   ....[21]....
        /*0ac4*/ 	.word	0x0000a7c0


	//   ....[22]....
        /*0ac8*/ 	.word	0x0000a7d0


	//   ....[23]....
        /*0acc*/ 	.word	0x0000a7e0


	//   ....[24]....
        /*0ad0*/ 	.word	0x0000c6d0


	//   ....[25]....
        /*0ad4*/ 	.word	0x0000c6f0


	//   ....[26]....
        /*0ad8*/ 	.word	0x0000c700


	//   ....[27]....
        /*0adc*/ 	.word	0x0000c710


	//   ....[28]....
        /*0ae0*/ 	.word	0x0000c820


	//   ....[29]....
        /*0ae4*/ 	.word	0x0000c870


	//   ....[30]....
        /*0ae8*/ 	.word	0x0000c8a0


	//   ....[31]....
        /*0aec*/ 	.word	0x0000c8e0


	//   ....[32]....
        /*0af0*/ 	.word	0x0000cc60


	//   ....[33]....
        /*0af4*/ 	.word	0x0000cc80


	//   ....[34]....
        /*0af8*/ 	.word	0x0000cca0


	//   ....[35]....
        /*0afc*/ 	.word	0x0000ccb0


	//   ....[36]....
        /*0b00*/ 	.word	0x0000cd70


	//   ....[37]....
        /*0b04*/ 	.word	0x0000cd90


	//   ....[38]....
        /*0b08*/ 	.word	0x0000cda0


	//   ....[39]....
        /*0b0c*/ 	.word	0x0000ce20


	//   ....[40]....
        /*0b10*/ 	.word	0x0000f3f0


	//   ....[41]....
        /*0b14*/ 	.word	0x0000f400


	//   ....[42]....
        /*0b18*/ 	.word	0x00010250


	//   ....[43]....
        /*0b1c*/ 	.word	0x000102b0


	//   ....[44]....
        /*0b20*/ 	.word	0x00010d30


	//   ....[45]....
        /*0b24*/ 	.word	0x00010d80


	//   ....[46]....
        /*0b28*/ 	.word	0x000129b0


	//   ....[47]....
        /*0b2c*/ 	.word	0x00013120


	//   ....[48]....
        /*0b30*/ 	.word	0x000131e0


	//   ....[49]....
        /*0b34*/ 	.word	0x00013210


	//   ....[50]....
        /*0b38*/ 	.word	0x00013c10


	//   ....[51]....
        /*0b3c*/ 	.word	0x00013c90


	//   ....[52]....
        /*0b40*/ 	.word	0x00016010


	//   ....[53]....
        /*0b44*/ 	.word	0x00016050


	//   ....[54]....
        /*0b48*/ 	.word	0x00016690


	//   ....[55]....
        /*0b4c*/ 	.word	0x000166f0


	//   ....[56]....
        /*0b50*/ 	.word	0x000178c0


	//   ....[57]....
        /*0b54*/ 	.word	0x00017c60


	//   ....[58]....
        /*0b58*/ 	.word	0x00017c90


	//   ....[59]....
        /*0b5c*/ 	.word	0x00017ca0


	//   ....[60]....
        /*0b60*/ 	.word	0x00018d00


	//   ....[61]....
        /*0b64*/ 	.word	0x00018d20


	//   ....[62]....
        /*0b68*/ 	.word	0x00018d40


	//   ....[63]....
        /*0b6c*/ 	.word	0x00018d50


	//   ....[64]....
        /*0b70*/ 	.word	0x00019410


	//   ....[65]....
        /*0b74*/ 	.word	0x00019420


	//   ....[66]....
        /*0b78*/ 	.word	0x00019520


	//   ....[67]....
        /*0b7c*/ 	.word	0x00019530


	//   ....[68]....
        /*0b80*/ 	.word	0x00019640


	//   ....[69]....
        /*0b84*/ 	.word	0x00019650


	//   ....[70]....
        /*0b88*/ 	.word	0x00019760


	//   ....[71]....
        /*0b8c*/ 	.word	0x00019770


	//   ....[72]....
        /*0b90*/ 	.word	0x00019b20


	//   ....[73]....
        /*0b94*/ 	.word	0x00019b30


	//   ....[74]....
        /*0b98*/ 	.word	0x0001a090


	//   ....[75]....
        /*0b9c*/ 	.word	0x0001a0a0


	//   ....[76]....
        /*0ba0*/ 	.word	0x0001ada0


	//   ....[77]....
        /*0ba4*/ 	.word	0x0001adb0


	//   ....[78]....
        /*0ba8*/ 	.word	0x0001aec0


	//   ....[79]....
        /*0bac*/ 	.word	0x0001aed0


	//   ....[80]....
        /*0bb0*/ 	.word	0x0001afe0


	//   ....[81]....
        /*0bb4*/ 	.word	0x0001aff0


	//   ....[82]....
        /*0bb8*/ 	.word	0x0001b100


	//   ....[83]....
        /*0bbc*/ 	.word	0x0001b110


	//   ....[84]....
        /*0bc0*/ 	.word	0x0001b280


	//   ....[85]....
        /*0bc4*/ 	.word	0x0001b4b0


	//   ....[86]....
        /*0bc8*/ 	.word	0x0001b4e0


	//   ....[87]....
        /*0bcc*/ 	.word	0x0001b510


	//   ....[88]....
        /*0bd0*/ 	.word	0x0001b540


	//   ....[89]....
        /*0bd4*/ 	.word	0x0001b570


	//   ....[90]....
        /*0bd8*/ 	.word	0x0001b5a0


	//   ....[91]....
        /*0bdc*/ 	.word	0x0001b740


	//   ....[92]....
        /*0be0*/ 	.word	0x0001b770


	//   ....[93]....
        /*0be4*/ 	.word	0x0001b7a0


	//   ....[94]....
        /*0be8*/ 	.word	0x0001b7d0


	//   ....[95]....
        /*0bec*/ 	.word	0x0001b800


	//   ....[96]....
        /*0bf0*/ 	.word	0x0001b830


	//   ....[97]....
        /*0bf4*/ 	.word	0x0001b8d0


	//   ....[98]....
        /*0bf8*/ 	.word	0x0001b900


	//   ....[99]....
        /*0bfc*/ 	.word	0x0001b910


	//   ....[100]....
        /*0c00*/ 	.word	0x0001b940


	//   ....[101]....
        /*0c04*/ 	.word	0x0001cfe0


	//   ....[102]....
        /*0c08*/ 	.word	0x0001ea50


	//   ....[103]....
        /*0c0c*/ 	.word	0x0001f5e0


	//   ....[104]....
        /*0c10*/ 	.word	0x0001f5f0


	//   ....[105]....
        /*0c14*/ 	.word	0x0001f6a0


	//   ....[106]....
        /*0c18*/ 	.word	0x0001f6b0


	//   ....[107]....
        /*0c1c*/ 	.word	0x0001f740


	//   ....[108]....
        /*0c20*/ 	.word	0x0001f750


	//   ....[109]....
        /*0c24*/ 	.word	0x0001f7e0


	//   ....[110]....
        /*0c28*/ 	.word	0x0001f7f0


	//   ....[111]....
        /*0c2c*/ 	.word	0x0001f880


	//   ....[112]....
        /*0c30*/ 	.word	0x0001f890


	//   ....[113]....
        /*0c34*/ 	.word	0x0001f920


	//   ....[114]....
        /*0c38*/ 	.word	0x0001f930


	//   ....[115]....
        /*0c3c*/ 	.word	0x0001f9c0


	//   ....[116]....
        /*0c40*/ 	.word	0x0001f9d0


	//   ....[117]....
        /*0c44*/ 	.word	0x0001fa20


	//   ....[118]....
        /*0c48*/ 	.word	0x0001fa50


	//   ....[119]....
        /*0c4c*/ 	.word	0x00022350


	//   ....[120]....
        /*0c50*/ 	.word	0x000223c0


	//   ....[121]....
        /*0c54*/ 	.word	0x000223f0


	//   ....[122]....
        /*0c58*/ 	.word	0x00022400


	//   ....[123]....
        /*0c5c*/ 	.word	0x00022430


	//   ....[124]....
        /*0c60*/ 	.word	0x00022460


	//   ....[125]....
        /*0c64*/ 	.word	0x00022490


	//   ....[126]....
        /*0c68*/ 	.word	0x000224c0


	//   ....[127]....
        /*0c6c*/ 	.word	0x00022690


	//   ....[128]....
        /*0c70*/ 	.word	0x000226c0


	//   ....[129]....
        /*0c74*/ 	.word	0x000226f0


	//   ....[130]....
        /*0c78*/ 	.word	0x00022720


	//   ....[131]....
        /*0c7c*/ 	.word	0x00022750


	//   ....[132]....
        /*0c80*/ 	.word	0x00022780


	//   ....[133]....
        /*0c84*/ 	.word	0x00022850


	//   ....[134]....
        /*0c88*/ 	.word	0x00022870


	//   ....[135]....
        /*0c8c*/ 	.word	0x00022880


	//   ....[136]....
        /*0c90*/ 	.word	0x00022900


	//   ....[137]....
        /*0c94*/ 	.word	0x00023430


	//   ....[138]....
        /*0c98*/ 	.word	0x000238a0


	//   ....[139]....
        /*0c9c*/ 	.word	0x00023950


	//   ....[140]....
        /*0ca0*/ 	.word	0x000239e0


	//   ....[141]....
        /*0ca4*/ 	.word	0x00023a30


	//   ....[142]....
        /*0ca8*/ 	.word	0x00023a80


	//   ....[143]....
        /*0cac*/ 	.word	0x00023b10


	//   ....[144]....
        /*0cb0*/ 	.word	0x00023ba0


	//   ....[145]....
        /*0cb4*/ 	.word	0x00023bf0


	//   ....[146]....
        /*0cb8*/ 	.word	0x00023c40


	//   ....[147]....
        /*0cbc*/ 	.word	0x00023cd0


	//   ....[148]....
        /*0cc0*/ 	.word	0x00023d60


	//   ....[149]....
        /*0cc4*/ 	.word	0x00023db0


	//   ....[150]....
        /*0cc8*/ 	.word	0x00023e00


	//   ....[151]....
        /*0ccc*/ 	.word	0x00023e90


	//   ....[152]....
        /*0cd0*/ 	.word	0x00023f20


	//   ....[153]....
        /*0cd4*/ 	.word	0x00023f70


	//   ....[154]....
        /*0cd8*/ 	.word	0x00023fc0


	//   ....[155]....
        /*0cdc*/ 	.word	0x000240c0


	//   ....[156]....
        /*0ce0*/ 	.word	0x00024170


	//   ....[157]....
        /*0ce4*/ 	.word	0x000241f0


	//   ....[158]....
        /*0ce8*/ 	.word	0x00024280


	//   ....[159]....
        /*0cec*/ 	.word	0x000243f0


	//   ....[160]....
        /*0cf0*/ 	.word	0x00024520


	//   ....[161]....
        /*0cf4*/ 	.word	0x000245a0


	//   ....[162]....
        /*0cf8*/ 	.word	0x000245f0


	//   ....[163]....
        /*0cfc*/ 	.word	0x00024680


	//   ....[164]....
        /*0d00*/ 	.word	0x00024720


	//   ....[165]....
        /*0d04*/ 	.word	0x000247a0


	//   ....[166]....
        /*0d08*/ 	.word	0x00024810


	//   ....[167]....
        /*0d0c*/ 	.word	0x00024960


	//   ....[168]....
        /*0d10*/ 	.word	0x00024aa0


	//   ....[169]....
        /*0d14*/ 	.word	0x00024b00


	//   ....[170]....
        /*0d18*/ 	.word	0x00024b50


	//   ....[171]....
        /*0d1c*/ 	.word	0x00024e30


	//   ....[172]....
        /*0d20*/ 	.word	0x00024e80


	//   ....[173]....
        /*0d24*/ 	.word	0x00024f10


	//   ....[174]....
        /*0d28*/ 	.word	0x00024fa0


	//   ....[175]....
        /*0d2c*/ 	.word	0x00025030


	//   ....[176]....
        /*0d30*/ 	.word	0x000250c0


	//   ....[177]....
        /*0d34*/ 	.word	0x00025150


	//   ....[178]....
        /*0d38*/ 	.word	0x000251e0


	//   ....[179]....
        /*0d3c*/ 	.word	0x00025260


	//   ....[180]....
        /*0d40*/ 	.word	0x000252b0


	//   ....[181]....
        /*0d44*/ 	.word	0x00025340


	//   ....[182]....
        /*0d48*/ 	.word	0x000253d0


	//   ....[183]....
        /*0d4c*/ 	.word	0x00025450


	//   ....[184]....
        /*0d50*/ 	.word	0x000254a0


	//   ....[185]....
        /*0d54*/ 	.word	0x00025530


	//   ....[186]....
        /*0d58*/ 	.word	0x000255c0


	//   ....[187]....
        /*0d5c*/ 	.word	0x00025650


	//   ....[188]....
        /*0d60*/ 	.word	0x000256e0


	//   ....[189]....
        /*0d64*/ 	.word	0x00025770


	//   ....[190]....
        /*0d68*/ 	.word	0x00025800


	//   ....[191]....
        /*0d6c*/ 	.word	0x000258c0


	//   ....[192]....
        /*0d70*/ 	.word	0x00025bb0


	//   ....[193]....
        /*0d74*/ 	.word	0x00025d90


	//   ....[194]....
        /*0d78*/ 	.word	0x00025de0


	//   ....[195]....
        /*0d7c*/ 	.word	0x00025e40


	//   ....[196]....
        /*0d80*/ 	.word	0x00025f40


	//   ....[197]....
        /*0d84*/ 	.word	0x00025fa0


	//   ....[198]....
        /*0d88*/ 	.word	0x000260a0


	//   ....[199]....
        /*0d8c*/ 	.word	0x00026100


	//   ....[200]....
        /*0d90*/ 	.word	0x00026200


	//   ....[201]....
        /*0d94*/ 	.word	0x00026260


	//   ....[202]....
        /*0d98*/ 	.word	0x00026360


	//   ....[203]....
        /*0d9c*/ 	.word	0x000263c0


	//   ....[204]....
        /*0da0*/ 	.word	0x000264c0


	//   ....[205]....
        /*0da4*/ 	.word	0x00026520


	//   ....[206]....
        /*0da8*/ 	.word	0x00026620


	//   ....[207]....
        /*0dac*/ 	.word	0x00026680


	//   ....[208]....
        /*0db0*/ 	.word	0x00026760


	//   ....[209]....
        /*0db4*/ 	.word	0x00026a90


	//   ....[210]....
        /*0db8*/ 	.word	0x00026b40


	//   ....[211]....
        /*0dbc*/ 	.word	0x00026cc0


	//   ....[212]....
        /*0dc0*/ 	.word	0x00026d50


	//   ....[213]....
        /*0dc4*/ 	.word	0x00026dd0


	//   ....[214]....
        /*0dc8*/ 	.word	0x00026e50


	//   ....[215]....
        /*0dcc*/ 	.word	0x00026ed0


	//   ....[216]....
        /*0dd0*/ 	.word	0x00026f60


	//   ....[217]....
        /*0dd4*/ 	.word	0x00027000


	//   ....[218]....
        /*0dd8*/ 	.word	0x000270d0


	//   ....[219]....
        /*0ddc*/ 	.word	0x00027150


	//   ....[220]....
        /*0de0*/ 	.word	0x000271d0


	//   ....[221]....
        /*0de4*/ 	.word	0x00027250


	//   ....[222]....
        /*0de8*/ 	.word	0x000272e0


	//   ....[223]....
        /*0dec*/ 	.word	0x00027360


	//   ....[224]....
        /*0df0*/ 	.word	0x00027410


	//   ....[225]....
        /*0df4*/ 	.word	0x00027460


	//   ....[226]....
        /*0df8*/ 	.word	0x00027520


	//   ....[227]....
        /*0dfc*/ 	.word	0x00027650


	//----- nvinfo : EIATTR_REG_RECONFIG
	.align		4
.L_1105:
        /*0e00*/ 	.byte	0x01, 0x54
	.zero		2


	//----- nvinfo : EIATTR_SYSCALL_OFFSETS
	.align		4
        /*0e04*/ 	.byte	0x04, 0x46
        /*0e06*/ 	.short	(.L_1107 - .L_1106)


	//   ....[0]....
.L_1106:
        /*0e08*/ 	.word	0x00001ef0


	//   ....[1]....
        /*0e0c*/ 	.word	0x00002040


	//   ....[2]....
        /*0e10*/ 	.word	0x00009850


	//   ....[3]....
        /*0e14*/ 	.word	0x00009b40


	//   ....[4]....
        /*0e18*/ 	.word	0x0001e670


	//   ....[5]....
        /*0e1c*/ 	.word	0x0001e7c0


	//   ....[6]....
        /*0e20*/ 	.word	0x0001e8b0


	//   ....[7]....
        /*0e24*/ 	.word	0x0001f1b0


	//----- nvinfo : EIATTR_MBARRIER_INSTR_OFFSETS
	.align		4
.L_1107:
        /*0e28*/ 	.byte	0x04, 0x39
        /*0e2a*/ 	.short	(.L_1109 - .L_1108)


	//   ....[0]....
.L_1108:
        /*0e2c*/ 	.word	0x000002d0
        /*0e30*/ 	.word	0x000000ff
        /*0e34*/ 	.word	0x00028800
        /*0e38*/ 	.short	0x0100
        /*0e3a*/ 	.byte	0x08
	.zero		1


	//   ....[1]....
        /*0e3c*/ 	.word	0x000002e0
        /*0e40*/ 	.word	0x000000ff
        /*0e44*/ 	.word	0x00028820
        /*0e48*/ 	.short	0x0100
        /*0e4a*/ 	.byte	0x08
	.zero		1


	//   ....[2]....
        /*0e4c*/ 	.word	0x000003d0
        /*0e50*/ 	.word	0x000000ff
        /*0e54*/ 	.word	0x00028830
        /*0e58*/ 	.short	0x0100
        /*0e5a*/ 	.byte	0x08
	.zero		1


	//   ....[3]....
        /*0e5c*/ 	.word	0x000003e0
        /*0e60*/ 	.word	0x000000ff
        /*0e64*/ 	.word	0x00028840
        /*0e68*/ 	.short	0x0100
        /*0e6a*/ 	.byte	0x08
	.zero		1


	//   ....[4]....
        /*0e6c*/ 	.word	0x000003f0
        /*0e70*/ 	.word	0x000000ff
        /*0e74*/ 	.word	0x00028838
        /*0e78*/ 	.short	0x0100
        /*0e7a*/ 	.byte	0x08
	.zero		1


	//   ....[5]....
        /*0e7c*/ 	.word	0x00000400
        /*0e80*/ 	.word	0x000000ff
        /*0e84*/ 	.word	0x00028848
        /*0e88*/ 	.short	0x0100
        /*0e8a*/ 	.byte	0x08
	.zero		1


	//   ....[6]....
        /*0e8c*/ 	.word	0x00000530
        /*0e90*/ 	.word	0x000000ff
        /*0e94*/ 	.word	0x00028850
        /*0e98*/ 	.short	0x0100
        /*0e9a*/ 	.byte	0x08
	.zero		1


	//   ....[7]....
        /*0e9c*/ 	.word	0x00000540
        /*0ea0*/ 	.word	0x000000ff
        /*0ea4*/ 	.word	0x00028860
        /*0ea8*/ 	.short	0x0100
        /*0eaa*/ 	.byte	0x08
	.zero		1


	//   ....[8]....
        /*0eac*/ 	.word	0x00000550
        /*0eb0*/ 	.word	0x000000ff
        /*0eb4*/ 	.word	0x00028858
        /*0eb8*/ 	.short	0x0100
        /*0eba*/ 	.byte	0x08
	.zero		1


	//   ....[9]....
        /*0ebc*/ 	.word	0x00000560
        /*0ec0*/ 	.word	0x000000ff
        /*0ec4*/ 	.word	0x00028868
        /*0ec8*/ 	.short	0x0100
        /*0eca*/ 	.byte	0x08
	.zero		1


	//   ....[10]....
        /*0ecc*/ 	.word	0x00000650
        /*0ed0*/ 	.word	0x000000ff
        /*0ed4*/ 	.word	0x00028870
        /*0ed8*/ 	.short	0x0100
        /*0eda*/ 	.byte	0x06
	.zero		1


	//   ....[11]....
        /*0edc*/ 	.word	0x00000660
        /*0ee0*/ 	.word	0x000000ff
        /*0ee4*/ 	.word	0x00028880
        /*0ee8*/ 	.short	0x0100
        /*0eea*/ 	.byte	0x06
	.zero		1


	//   ....[12]....
        /*0eec*/ 	.word	0x00000670
        /*0ef0*/ 	.word	0x000000ff
        /*0ef4*/ 	.word	0x00028878
        /*0ef8*/ 	.short	0x0100
        /*0efa*/ 	.byte	0x06
	.zero		1


	//   ....[13]....
        /*0efc*/ 	.word	0x00000680
        /*0f00*/ 	.word	0x000000ff
        /*0f04*/ 	.word	0x00028888
        /*0f08*/ 	.short	0x0100
        /*0f0a*/ 	.byte	0x06
	.zero		1


	//   ....[14]....
        /*0f0c*/ 	.word	0x000007b0
        /*0f10*/ 	.word	0x000000ff
        /*0f14*/ 	.word	0x00028890
        /*0f18*/ 	.short	0x0100
        /*0f1a*/ 	.byte	0x08
	.zero		1


	//   ....[15]....
        /*0f1c*/ 	.word	0x000007c0
        /*0f20*/ 	.word	0x000000ff
        /*0f24*/ 	.word	0x000288a0
        /*0f28*/ 	.short	0x0100
        /*0f2a*/ 	.byte	0x08
	.zero		1


	//   ....[16]....
        /*0f2c*/ 	.word	0x000007d0
        /*0f30*/ 	.word	0x000000ff
        /*0f34*/ 	.word	0x00028898
        /*0f38*/ 	.short	0x0100
        /*0f3a*/ 	.byte	0x08
	.zero		1


	//   ....[17]....
        /*0f3c*/ 	.word	0x000007e0
        /*0f40*/ 	.word	0x000000ff
        /*0f44*/ 	.word	0x000288a8
        /*0f48*/ 	.short	0x0100
        /*0f4a*/ 	.byte	0x08
	.zero		1


	//   ....[18]....
        /*0f4c*/ 	.word	0x00000910
        /*0f50*/ 	.word	0x000000ff
        /*0f54*/ 	.word	0x000288b0
        /*0f58*/ 	.short	0x0100
        /*0f5a*/ 	.byte	0x08
	.zero		1


	//   ....[19]....
        /*0f5c*/ 	.word	0x00000920
        /*0f60*/ 	.word	0x000000ff
        /*0f64*/ 	.word	0x000288c0
        /*0f68*/ 	.short	0x0100
        /*0f6a*/ 	.byte	0x08
	.zero		1


	//   ....[20]....
        /*0f6c*/ 	.word	0x00000930
        /*0f70*/ 	.word	0x000000ff
        /*0f74*/ 	.word	0x000288b8
        /*0f78*/ 	.short	0x0100
        /*0f7a*/ 	.byte	0x08
	.zero		1


	//   ....[21]....
        /*0f7c*/ 	.word	0x00000940
        /*0f80*/ 	.word	0x000000ff
        /*0f84*/ 	.word	0x000288c8
        /*0f88*/ 	.short	0x0100
        /*0f8a*/ 	.byte	0x08
	.zero		1


	//   ....[22]....
        /*0f8c*/ 	.word	0x00003750
        /*0f90*/ 	.word	0x0000006e
        /*0f94*/ 	.word	0x00028890
        /*0f98*/ 	.short	0x010a
        /*0f9a*/ 	.byte	0x3f
	.zero		1


	//   ....[23]....
        /*0f9c*/ 	.word	0x00005fd0
        /*0fa0*/ 	.word	0x0000006e
        /*0fa4*/ 	.word	0x00028890
        /*0fa8*/ 	.short	0x010a
        /*0faa*/ 	.byte	0x3f
	.zero		1


	//   ....[24]....
        /*0fac*/ 	.word	0x00008340
        /*0fb0*/ 	.word	0x0000006e
        /*0fb4*/ 	.word	0x00028890
        /*0fb8*/ 	.short	0x010a
        /*0fba*/ 	.byte	0x3f
	.zero		1


	//   ....[25]....
        /*0fbc*/ 	.word	0x000089a0
        /*0fc0*/ 	.word	0x00000030
        /*0fc4*/ 	.word	0x00000000
        /*0fc8*/ 	.short	0x0101
        /*0fca*/ 	.byte	0x3f
	.zero		1


	//   ....[26]....
        /*0fcc*/ 	.word	0x000089e0
        /*0fd0*/ 	.word	0x0000006e
        /*0fd4*/ 	.word	0x000288b0
        /*0fd8*/ 	.short	0x010a
        /*0fda*/ 	.byte	0x3f
	.zero		1


	//   ....[27]....
        /*0fdc*/ 	.word	0x00009030
        /*0fe0*/ 	.word	0x0000006e
        /*0fe4*/ 	.word	0x00000000
        /*0fe8*/ 	.short	0x0101
        /*0fea*/ 	.byte	0x3f
	.zero		1


	//   ....[28]....
        /*0fec*/ 	.word	0x000098d0
        /*0ff0*/ 	.word	0x00000002
        /*0ff4*/ 	.word	0x00028800
        /*0ff8*/ 	.short	0x010a
        /*0ffa*/ 	.byte	0x3f
	.zero		1


	//   ....[29]....
        /*0ffc*/ 	.word	0x00009920
        /*1000*/ 	.word	0x00000002
        /*1004*/ 	.word	0x00028800
        /*1008*/ 	.short	0x010a
        /*100a*/ 	.byte	0x3f
	.zero		1


	//   ....[30]....
        /*100c*/ 	.word	0x0000aa20
        /*1010*/ 	.word	0x00000002
        /*1014*/ 	.word	0x00028800
        /*1018*/ 	.short	0x010a
        /*101a*/ 	.byte	0x3f
	.zero		1


	//   ....[31]....
        /*101c*/ 	.word	0x0000d0d0
        /*1020*/ 	.word	0x00000002
        /*1024*/ 	.word	0x00028800
        /*1028*/ 	.short	0x010a
        /*102a*/ 	.byte	0x3f
	.zero		1


	//   ....[32]....
        /*102c*/ 	.word	0x0000ede0
        /*1030*/ 	.word	0x00000000
        /*1034*/ 	.word	0x00028830
        /*1038*/ 	.short	0x010a
        /*103a*/ 	.byte	0x3f
	.zero		1


	//   ....[33]....
        /*103c*/ 	.word	0x0000ee50
        /*1040*/ 	.word	0x00000000
        /*1044*/ 	.word	0x00028830
        /*1048*/ 	.short	0x010a
        /*104a*/ 	.byte	0x3f
	.zero		1


	//   ....[34]....
        /*104c*/ 	.word	0x0000fd10
        /*1050*/ 	.word	0x00000000
        /*1054*/ 	.word	0x00000000
        /*1058*/ 	.short	0x0101
        /*105a*/ 	.byte	0x3f
	.zero		1


	//   ....[35]....
        /*105c*/ 	.word	0x00011b70
        /*1060*/ 	.word	0x00000007
        /*1064*/ 	.word	0x00028830
        /*1068*/ 	.short	0x010a
        /*106a*/ 	.byte	0x3f
	.zero		1


	//   ....[36]....
        /*106c*/ 	.word	0x00011bc0
        /*1070*/ 	.word	0x00000007
        /*1074*/ 	.word	0x00028830
        /*1078*/ 	.short	0x010a
        /*107a*/ 	.byte	0x3f
	.zero		1


	//   ....[37]....
        /*107c*/ 	.word	0x00011fd0
        /*1080*/ 	.word	0x00000007
        /*1084*/ 	.word	0x00028850
        /*1088*/ 	.short	0x010a
        /*108a*/ 	.byte	0x3f
	.zero		1


	//   ....[38]....
        /*108c*/ 	.word	0x00012010
        /*1090*/ 	.word	0x00000007
        /*1094*/ 	.word	0x00028850
        /*1098*/ 	.short	0x010a
        /*109a*/ 	.byte	0x3f
	.zero		1


	//   ....[39]....
        /*109c*/ 	.word	0x00014270
        /*10a0*/ 	.word	0x0000002e
        /*10a4*/ 	.word	0x00000000
        /*10a8*/ 	.short	0x0101
        /*10aa*/ 	.byte	0x3f
	.zero		1


	//   ....[40]....
        /*10ac*/ 	.word	0x00014450
        /*10b0*/ 	.word	0x00000003
        /*10b4*/ 	.word	0x00000000
        /*10b8*/ 	.short	0x0101
        /*10ba*/ 	.byte	0x3f
	.zero		1


	//   ....[41]....
        /*10bc*/ 	.word	0x00014e90
        /*10c0*/ 	.word	0x00000007
        /*10c4*/ 	.word	0x00028830
        /*10c8*/ 	.short	0x010a
        /*10ca*/ 	.byte	0x3f
	.zero		1


	//   ....[42]....
        /*10cc*/ 	.word	0x00014ee0
        /*10d0*/ 	.word	0x00000007
        /*10d4*/ 	.word	0x00028830
        /*10d8*/ 	.short	0x010a
        /*10da*/ 	.byte	0x3f
	.zero		1


	//   ....[43]....
        /*10dc*/ 	.word	0x000152f0
        /*10e0*/ 	.word	0x00000007
        /*10e4*/ 	.word	0x00028850
        /*10e8*/ 	.short	0x010a
        /*10ea*/ 	.byte	0x3f
	.zero		1


	//   ....[44]....
        /*10ec*/ 	.word	0x00015330
        /*10f0*/ 	.word	0x00000007
        /*10f4*/ 	.word	0x00028850
        /*10f8*/ 	.short	0x010a
        /*10fa*/ 	.byte	0x3f
	.zero		1


	//   ....[45]....
        /*10fc*/ 	.word	0x00016d60
        /*1100*/ 	.word	0x00000024
        /*1104*/ 	.word	0x00000000
        /*1108*/ 	.short	0x0101
        /*110a*/ 	.byte	0x3f
	.zero		1


	//   ....[46]....
        /*110c*/ 	.word	0x00016df0
        /*1110*/ 	.word	0x00000005
        /*1114*/ 	.word	0x00000000
        /*1118*/ 	.short	0x0101
        /*111a*/ 	.byte	0x3f
	.zero		1


	//   ....[47]....
        /*111c*/ 	.word	0x000177c0
        /*1120*/ 	.word	0x0000000b
        /*1124*/ 	.word	0x00028850
        /*1128*/ 	.short	0x010a
        /*112a*/ 	.byte	0x3f
	.zero		1


	//   ....[48]....
        /*112c*/ 	.word	0x00017840
        /*1130*/ 	.word	0x0000000b
        /*1134*/ 	.word	0x00028850
        /*1138*/ 	.short	0x010a
        /*113a*/ 	.byte	0x3f
	.zero		1


	//   ....[49]....
        /*113c*/ 	.word	0x00017df0
        /*1140*/ 	.word	0x0000000a
        /*1144*/ 	.word	0x00000000
        /*1148*/ 	.short	0x0101
        /*114a*/ 	.byte	0x3f
	.zero		1


	//   ....[50]....
        /*114c*/ 	.word	0x00019310
        /*1150*/ 	.word	0x00000000
        /*1154*/ 	.word	0x00000000
        /*1158*/ 	.short	0x0101
        /*115a*/ 	.byte	0x3f
	.zero		1


	//   ....[51]....
        /*115c*/ 	.word	0x00019a20
        /*1160*/ 	.word	0x0000000a
        /*1164*/ 	.word	0x00000000
        /*1168*/ 	.short	0x0101
        /*116a*/ 	.byte	0x3f
	.zero		1


	//   ....[52]....
        /*116c*/ 	.word	0x0001d0c0
        /*1170*/ 	.word	0x00000012
        /*1174*/ 	.word	0x00028820
        /*1178*/ 	.short	0x010a
        /*117a*/ 	.byte	0x3f
	.zero		1


	//   ....[53]....
        /*117c*/ 	.word	0x0001d190
        /*1180*/ 	.word	0x00000005
        /*1184*/ 	.word	0x000288a0
        /*1188*/ 	.short	0x010a
        /*118a*/ 	.byte	0x3f
	.zero		1


	//   ....[54]....
        /*118c*/ 	.word	0x0001d4d0
        /*1190*/ 	.word	0x00000005
        /*1194*/ 	.word	0x000288c0
        /*1198*/ 	.short	0x010a
        /*119a*/ 	.byte	0x3f
	.zero		1


	//   ....[55]....
        /*119c*/ 	.word	0x0001d970
        /*11a0*/ 	.word	0x00000006
        /*11a4*/ 	.word	0x000288a0
        /*11a8*/ 	.short	0x010a
        /*11aa*/ 	.byte	0x3f
	.zero		1


	//   ....[56]....
        /*11ac*/ 	.word	0x0001dc90
        /*11b0*/ 	.word	0x00000006
        /*11b4*/ 	.word	0x000288c0
        /*11b8*/ 	.short	0x010a
        /*11ba*/ 	.byte	0x3f
	.zero		1


	//   ....[57]....
        /*11bc*/ 	.word	0x0001ecc0
        /*11c0*/ 	.word	0x00000000
        /*11c4*/ 	.word	0x00028840
        /*11c8*/ 	.short	0x010a
        /*11ca*/ 	.byte	0x3f
	.zero		1


	//   ....[58]....
        /*11cc*/ 	.word	0x0001fb20
        /*11d0*/ 	.word	0x00000012
        /*11d4*/ 	.word	0x00028800
        /*11d8*/ 	.short	0x0107
        /*11da*/ 	.byte	0x3f
	.zero		1


	//   ....[59]....
        /*11dc*/ 	.word	0x0001fc20
        /*11e0*/ 	.word	0x00000012
        /*11e4*/ 	.word	0x00028800
        /*11e8*/ 	.short	0x0101
        /*11ea*/ 	.byte	0x3f
	.zero		1


	//   ....[60]....
        /*11ec*/ 	.word	0x0001fc40
        /*11f0*/ 	.word	0x00000012
        /*11f4*/ 	.word	0x00028820
        /*11f8*/ 	.short	0x010a
        /*11fa*/ 	.byte	0x3f
	.zero		1


	//   ....[61]....
        /*11fc*/ 	.word	0x00020000
        /*1200*/ 	.word	0x00000003
        /*1204*/ 	.word	0x00028840
        /*1208*/ 	.short	0x010a
        /*120a*/ 	.byte	0x3f
	.zero		1


	//   ....[62]....
        /*120c*/ 	.word	0x00020390
        /*1210*/ 	.word	0x00000002
        /*1214*/ 	.word	0x00028860
        /*1218*/ 	.short	0x010a
        /*121a*/ 	.byte	0x3f
	.zero		1


	//   ....[63]....
        /*121c*/ 	.word	0x00020a40
        /*1220*/ 	.word	0x00000003
        /*1224*/ 	.word	0x00028840
        /*1228*/ 	.short	0x010a
        /*122a*/ 	.byte	0x3f
	.zero		1


	//   ....[64]....
        /*122c*/ 	.word	0x00020dd0
        /*1230*/ 	.word	0x00000002
        /*1234*/ 	.word	0x00028860
        /*1238*/ 	.short	0x010a
        /*123a*/ 	.byte	0x3f
	.zero		1


	//   ....[65]....
        /*123c*/ 	.word	0x000213e0
        /*1240*/ 	.word	0x00000002
        /*1244*/ 	.word	0x00028840
        /*1248*/ 	.short	0x010a
        /*124a*/ 	.byte	0x3f
	.zero		1


	//   ....[66]....
        /*124c*/ 	.word	0x00021760
        /*1250*/ 	.word	0x00000002
        /*1254*/ 	.word	0x00028860
        /*1258*/ 	.short	0x010a
        /*125a*/ 	.byte	0x3f
	.zero		1


	//   ....[67]....
        /*125c*/ 	.word	0x00021d10
        /*1260*/ 	.word	0x00000000
        /*1264*/ 	.word	0x00028860
        /*1268*/ 	.short	0x010a
        /*126a*/ 	.byte	0x3f
	.zero		1


	//   ....[68]....
        /*126c*/ 	.word	0x000233b0
        /*1270*/ 	.word	0x00000000
        /*1274*/ 	.word	0x00028820
        /*1278*/ 	.short	0x010a
        /*127a*/ 	.byte	0x3f
	.zero		1


	//   ....[69]....
        /*127c*/ 	.word	0x00023590
        /*1280*/ 	.word	0x00000006
        /*1284*/ 	.word	0x00000000
        /*1288*/ 	.short	0x010a
        /*128a*/ 	.byte	0x3f
	.zero		1


	//   ....[70]....
        /*128c*/ 	.word	0x000235c0
        /*1290*/ 	.word	0x00000007
        /*1294*/ 	.word	0x00000000
        /*1298*/ 	.short	0x010a
        /*129a*/ 	.byte	0x3f
	.zero		1


	//   ....[71]....
        /*129c*/ 	.word	0x00023620
        /*12a0*/ 	.word	0x00000004
        /*12a4*/ 	.word	0x00000000
        /*12a8*/ 	.short	0x010a
        /*12aa*/ 	.byte	0x3f
	.zero		1


	//   ....[72]....
        /*12ac*/ 	.word	0x00023650
        /*12b0*/ 	.word	0x00000003
        /*12b4*/ 	.word	0x00000000
        /*12b8*/ 	.short	0x010a
        /*12ba*/ 	.byte	0x3f
	.zero		1


	//   ....[73]....
        /*12bc*/ 	.word	0x000236b0
        /*12c0*/ 	.word	0x0000006e
        /*12c4*/ 	.word	0x00028890
        /*12c8*/ 	.short	0x010a
        /*12ca*/ 	.byte	0x3f
	.zero		1


	//   ....[74]....
        /*12cc*/ 	.word	0x00023700
        /*12d0*/ 	.word	0x0000006e
        /*12d4*/ 	.word	0x00028890
        /*12d8*/ 	.short	0x010a
        /*12da*/ 	.byte	0x3f
	.zero		1


	//   ....[75]....
        /*12dc*/ 	.word	0x00023750
        /*12e0*/ 	.word	0x0000006e
        /*12e4*/ 	.word	0x00028890
        /*12e8*/ 	.short	0x010a
        /*12ea*/ 	.byte	0x3f
	.zero		1


	//   ....[76]....
        /*12ec*/ 	.word	0x000237a0
        /*12f0*/ 	.word	0x0000006e
        /*12f4*/ 	.word	0x000288b0
        /*12f8*/ 	.short	0x010a
        /*12fa*/ 	.byte	0x3f
	.zero		1


	//   ....[77]....
        /*12fc*/ 	.word	0x00024000
        /*1300*/ 	.word	0x00000002
        /*1304*/ 	.word	0x00028800
        /*1308*/ 	.short	0x010a
        /*130a*/ 	.byte	0x3f
	.zero		1


	//   ....[78]....
        /*130c*/ 	.word	0x00024bb0
        /*1310*/ 	.word	0x00000002
        /*1314*/ 	.word	0x00028800
        /*1318*/ 	.short	0x010a
        /*131a*/ 	.byte	0x3f
	.zero		1


	//   ....[79]....
        /*131c*/ 	.word	0x00024c00
        /*1320*/ 	.word	0x00000000
        /*1324*/ 	.word	0x00028830
        /*1328*/ 	.short	0x010a
        /*132a*/ 	.byte	0x3f
	.zero		1


	//   ....[80]....
        /*132c*/ 	.word	0x00024c50
        /*1330*/ 	.word	0x00000007
        /*1334*/ 	.word	0x00028830
        /*1338*/ 	.short	0x010a
        /*133a*/ 	.byte	0x3f
	.zero		1


	//   ....[81]....
        /*133c*/ 	.word	0x00024ca0
        /*1340*/ 	.word	0x00000007
        /*1344*/ 	.word	0x00028850
        /*1348*/ 	.short	0x010a
        /*134a*/ 	.byte	0x3f
	.zero		1


	//   ....[82]....
        /*134c*/ 	.word	0x00024cf0
        /*1350*/ 	.word	0x00000007
        /*1354*/ 	.word	0x00028830
        /*1358*/ 	.short	0x010a
        /*135a*/ 	.byte	0x3f
	.zero		1


	//   ....[83]....
        /*135c*/ 	.word	0x00024d40
        /*1360*/ 	.word	0x00000007
        /*1364*/ 	.word	0x00028850
        /*1368*/ 	.short	0x010a
        /*136a*/ 	.byte	0x3f
	.zero		1


	//   ....[84]....
        /*136c*/ 	.word	0x00024d90
        /*1370*/ 	.word	0x0000000b
        /*1374*/ 	.word	0x00028850
        /*1378*/ 	.short	0x010a
        /*137a*/ 	.byte	0x3f
	.zero		1


	//   ....[85]....
        /*137c*/ 	.word	0x00025990
        /*1380*/ 	.word	0x00000012
        /*1384*/ 	.word	0x00028820
        /*1388*/ 	.short	0x010a
        /*138a*/ 	.byte	0x3f
	.zero		1


	//   ....[86]....
        /*138c*/ 	.word	0x000259e0
        /*1390*/ 	.word	0x00000005
        /*1394*/ 	.word	0x000288a0
        /*1398*/ 	.short	0x010a
        /*139a*/ 	.byte	0x3f
	.zero		1


	//   ....[87]....
        /*139c*/ 	.word	0x00025a30
        /*13a0*/ 	.word	0x00000005
        /*13a4*/ 	.word	0x000288c0
        /*13a8*/ 	.short	0x010a
        /*13aa*/ 	.byte	0x3f
	.zero		1


	//   ....[88]....
        /*13ac*/ 	.word	0x00025a80
        /*13b0*/ 	.word	0x00000006
        /*13b4*/ 	.word	0x000288a0
        /*13b8*/ 	.short	0x010a
        /*13ba*/ 	.byte	0x3f
	.zero		1


	//   ....[89]....
        /*13bc*/ 	.word	0x00025ad0
        /*13c0*/ 	.word	0x00000006
        /*13c4*/ 	.word	0x000288c0
        /*13c8*/ 	.short	0x010a
        /*13ca*/ 	.byte	0x3f
	.zero		1


	//   ....[90]....
        /*13cc*/ 	.word	0x00025c70
        /*13d0*/ 	.word	0x00000000
        /*13d4*/ 	.word	0x00028840
        /*13d8*/ 	.short	0x010a
        /*13da*/ 	.byte	0x3f
	.zero		1


	//   ....[91]....
        /*13dc*/ 	.word	0x000267a0
        /*13e0*/ 	.word	0x00000012
        /*13e4*/ 	.word	0x00028820
        /*13e8*/ 	.short	0x010a
        /*13ea*/ 	.byte	0x3f
	.zero		1


	//   ....[92]....
        /*13ec*/ 	.word	0x000267f0
        /*13f0*/ 	.word	0x00000003
        /*13f4*/ 	.word	0x00028840
        /*13f8*/ 	.short	0x010a
        /*13fa*/ 	.byte	0x3f
	.zero		1


	//   ....[93]....
        /*13fc*/ 	.word	0x00026840
        /*1400*/ 	.word	0x00000002
        /*1404*/ 	.word	0x00028860
        /*1408*/ 	.short	0x010a
        /*140a*/ 	.byte	0x3f
	.zero		1


	//   ....[94]....
        /*140c*/ 	.word	0x00026890
        /*1410*/ 	.word	0x00000003
        /*1414*/ 	.word	0x00028840
        /*1418*/ 	.short	0x010a
        /*141a*/ 	.byte	0x3f
	.zero		1


	//   ....[95]....
        /*141c*/ 	.word	0x000268e0
        /*1420*/ 	.word	0x00000002
        /*1424*/ 	.word	0x00028860
        /*1428*/ 	.short	0x010a
        /*142a*/ 	.byte	0x3f
	.zero		1


	//   ....[96]....
        /*142c*/ 	.word	0x00026930
        /*1430*/ 	.word	0x00000002
        /*1434*/ 	.word	0x00028840
        /*1438*/ 	.short	0x010a
        /*143a*/ 	.byte	0x3f
	.zero		1


	//   ....[97]....
        /*143c*/ 	.word	0x00026980
        /*1440*/ 	.word	0x00000002
        /*1444*/ 	.word	0x00028860
        /*1448*/ 	.short	0x010a
        /*144a*/ 	.byte	0x3f
	.zero		1


	//   ....[98]....
        /*144c*/ 	.word	0x000269d0
        /*1450*/ 	.word	0x00000000
        /*1454*/ 	.word	0x00028860
        /*1458*/ 	.short	0x010a
        /*145a*/ 	.byte	0x3f
	.zero		1


	//   ....[99]....
        /*145c*/ 	.word	0x00027570
        /*1460*/ 	.word	0x00000000
        /*1464*/ 	.word	0x00028820
        /*1468*/ 	.short	0x010a
        /*146a*/ 	.byte	0x3f
	.zero		1


	//   ....[100]....
        /*146c*/ 	.word	0x00027710
        /*1470*/ 	.word	0x00000006
        /*1474*/ 	.word	0x00000000
        /*1478*/ 	.short	0x010a
        /*147a*/ 	.byte	0x3f
	.zero		1


	//   ....[101]....
        /*147c*/ 	.word	0x00027760
        /*1480*/ 	.word	0x00000007
        /*1484*/ 	.word	0x00000000
        /*1488*/ 	.short	0x010a
        /*148a*/ 	.byte	0x3f
	.zero		1


	//   ....[102]....
        /*148c*/ 	.word	0x000277b0
        /*1490*/ 	.word	0x00000004
        /*1494*/ 	.word	0x00000000
        /*1498*/ 	.short	0x010a
        /*149a*/ 	.byte	0x3f
	.zero		1


	//----- nvinfo : EIATTR_NUM_MBARRIERS
	.align		4
.L_1109:
        /*149c*/ 	.byte	0x03, 0x38
        /*149e*/ 	.short	0x0016


	//----- nvinfo : EIATTR_EXIT_INSTR_OFFSETS
	.align		4
        /*14a0*/ 	.byte	0x04, 0x1c
        /*14a2*/ 	.short	(.L_1111 - .L_1110)


	//   ....[0]....
.L_1110:
        /*14a4*/ 	.word	0x000236a0


	//----- nvinfo : EIATTR_MAX_THREADS
	.align		4
.L_1111:
        /*14a8*/ 	.byte	0x04, 0x05
        /*14aa*/ 	.short	(.L_1113 - .L_1112)
.L_1112:
        /*14ac*/ 	.word	0x00000180
        /*14b0*/ 	.word	0x00000001
        /*14b4*/ 	.word	0x00000001


	//----- nvinfo : EIATTR_CRS_STACK_SIZE
	.align		4
.L_1113:
        /*14b8*/ 	.byte	0x04, 0x1e
        /*14ba*/ 	.short	(.L_1115 - .L_1114)
.L_1114:
        /*14bc*/ 	.word	0x00000000


	//----- nvinfo : EIATTR_CBANK_PARAM_SIZE
	.align		4
.L_1115:
        /*14c0*/ 	.byte	0x03, 0x19
        /*14c2*/ 	.short	0x0af0


	//----- nvinfo : EIATTR_PARAM_CBANK
	.align		4
        /*14c4*/ 	.byte	0x04, 0x0a
        /*14c6*/ 	.short	(.L_1117 - .L_1116)
	.align		4
.L_1116:
        /*14c8*/ 	.word	index@(.nv.constant0._ZN7cutlass13device_kernelIN5flash11enable_sm90INS1_16FlashAttnFwdSm90INS1_25CollectiveMainloopFwdSm90ILi2EN4cute5tupleIJNS5_1CILi1EEES8_S8_EEENS6_IJNS7_ILi128EEESA_SA_EEELi128ENS_10bfloat16_tEfNS_4arch4Sm90ELb1ELb0ELb1ELb1ELb0ELb1ELb0ELb1ELb1ELb1ELb1ELb0EEENS1_21CollectiveEpilogueFwdISB_S9_SC_SE_Li256ELb1ELb1ELb1ELb0EEENS1_36VarlenDynamicPersistentTileSchedulerILi128ELi128ELi256ELi128ELb1ELb1ELb1ELb1ELb1ELb1EEEEEEEEEvNT_6ParamsE)
        /*14cc*/ 	.short	0x0210
        /*14ce*/ 	.short	0x0af0


	//----- nvinfo : EIATTR_SW_WAR
	.align		4
.L_1117:
        /*14d0*/ 	.byte	0x04, 0x36
        /*14d2*/ 	.short	(.L_1119 - .L_1118)
.L_1118:
        /*14d4*/ 	.word	0x00000008
.L_1119:


//--------------------- .nv.info._ZN7cutlass13device_kernelIN5flash11enable_sm90INS1_16FlashAttnFwdSm90INS1_25CollectiveMainloopFwdSm90ILi2EN4cute5tupleIJNS5_1CILi1EEES8_S8_EEENS6_IJNS7_ILi192EEENS7_ILi144EEENS7_ILi96EEEEEELi96ENS_10bfloat16_tEfNS_4arch4Sm90ELb0ELb0ELb1ELb0ELb0ELb0ELb0ELb0ELb1ELb1ELb1ELb0EEENS1_21CollectiveEpilogueFwdINS6_IJSA_SC_SB_EEES9_SE_SG_Li384ELb0ELb1ELb1ELb0EEENS1_19SingleTileSchedulerILb0ELb1ELb1ELi192EEEEEEEEEvNT_6ParamsE --------------------------
	.section	.nv.info._ZN7cutlass13device_kernelIN5flash11enable_sm90INS1_16FlashAttnFwdSm90INS1_25CollectiveMainloopFwdSm90ILi2EN4cute5tupleIJNS5_1CILi1EEES8_S8_EEENS6_IJNS7_ILi192EEENS7_ILi144EEENS7_ILi96EEEEEELi96ENS_10bfloat16_tEfNS_4arch4Sm90ELb0ELb0ELb1ELb0ELb0ELb0ELb0ELb0ELb1ELb1ELb1ELb0EEENS1_21CollectiveEpilogueFwdINS6_IJSA_SC_SB_EEES9_SE_SG_Li384ELb0ELb1ELb1ELb0EEENS1_19SingleTileSchedulerILb0ELb1ELb1ELi192EEEEEEEEEvNT_6ParamsE,"",@"SHT_CUDA_INFO"
	.sectionflags	@""
	.align	4


	//----- nvinfo : EIATTR_CUDA_API_VERSION
	.align		4
        /*0000*/ 	.byte	0x04, 0x37
        /*0002*/ 	.short	(.L_1121 - .L_1120)
.L_1120:
        /*0004*/ 	.word	0x00000082


	//----- nvinfo : EIATTR_KPARAM_INFO
	.align		4
.L_1121:
        /*0008*/ 	.byte	0x04, 0x17
        /*000a*/ 	.short	(.L_1123 - .L_1122)
.L_1122:
        /*000c*/ 	.word	0x00000000
        /*0010*/ 	.short	0x0000
        /*0012*/ 	.short	0x0070
        /*0014*/ 	.byte	0x00, 0xf0, 0x01, 0x28


	//----- nvinfo : EIATTR_SPARSE_MMA_MASK
	.align		4
.L_1123:
        /*0018*/ 	.byte	0x03, 0x50
        /*001a*/ 	.short	0x0000


	//----- nvinfo : EIATTR_MAXREG_COUNT
	.align		4
        /*001c*/ 	.byte	0x03, 0x1b
        /*001e*/ 	.short	0x0080


	//----- nvinfo : EIATTR_NUM_BARRIERS
	.align		4
        /*0020*/ 	.byte	0x02, 0x4c
        /*0022*/ 	.byte	0x10
	.zero		1


	//----- nvinfo : EIATTR_EXTERNS
	.align		4
        /*0024*/ 	.byte	0x04, 0x0f
        /*0026*/ 	.short	(.L_1125 - .L_1124)


	//   ....[0]....
	.align		4
.L_1124:
        /*0028*/ 	.word	index@(__assertfail)


	//----- nvinfo : EIATTR_MERCURY_ISA_VERSION
	.align		4
.L_1125:
        /*002c*/ 	.byte	0x03, 0x5f
        /*002e*/ 	.short	0x0101


	//----- nvinfo : EIATTR_INT_WARP_WIDE_INSTR_OFFSETS
	.align		4
        /*0030*/ 	.byte	0x04, 0x31
        /*0032*/ 	.short	(.L_1127 - .L_1126)


	//   ....[0]....
.L_1126:
        /*0034*/ 	.word	0x00000110


	//   ....[1]....
        /*0038*/ 	.word	0x000001b0


	//   ....[2]....
        /*003c*/ 	.word	0x00000220


	//----- nvinfo : EIATTR_COOP_GROUP_MASK_REGIDS
	.align		4
.L_1127:
        /*0040*/ 	.byte	0x04, 0x29
        /*0042*/ 	.short	(.L_1129 - .L_1128)


	//   ....[0]....
.L_1128:
        /*0044*/ 	.word	0xffffffff


	//   ....[1]....
        /*0048*/ 	.word	0xffffffff


	//   ....[2]....
        /*004c*/ 	.word	0xffffffff


	//   ....[3]....
        /*0050*/ 	.word	0xffffffff


	//   ....[4]....
        /*0054*/ 	.word	0xffffffff


	//   ....[5]....
        /*0058*/ 	.word	0xffffffff


	//   ....[6]....
        /*005c*/ 	.word	0xffffffff


	//   ....[7]....
        /*0060*/ 	.word	0xffffffff


	//   ....[8]....
        /*0064*/ 	.word	0xffffffff


	//   ....[9]....
        /*0068*/ 	.word	0xffffffff


	//   ....[10]....
        /*006c*/ 	.word	0xffffffff


	//   ....[11]....
        /*0070*/ 	.word	0xffffffff


	//   ....[12]....
        /*0074*/ 	.word	0xffffffff


	//   ....[13]....
        /*0078*/ 	.word	0xffffffff


	//   ....[14]....
        /*007c*/ 	.word	0xffffffff


	//   ....[15]....
        /*0080*/ 	.word	0xffffffff


	//   ....[16]....
        /*0084*/ 	.word	0xffffffff


	//   ....[17]....
        /*0088*/ 	.word	0xffffffff


	//   ....[18]....
        /*008c*/ 	.word	0xffffffff


	//   ....[19]....
        /*0090*/ 	.word	0xffffffff


	//   ....[20]....
        /*0094*/ 	.word	0xffffffff


	//   ....[21]....
        /*0098*/ 	.word	0xffffffff


	//   ....[22]....
        /*009c*/ 	.word	0xffffffff


	//   ....[23]....
        /*00a0*/ 	.word	0xffffffff


	//   ....[24]....
        /*00a4*/ 	.word	0xffffffff


	//   ....[25]....
        /*00a8*/ 	.word	0xffffffff


	//   ....[26]....
        /*00ac*/ 	.word	0xffffffff


	//   ....[27]....
        /*00b0*/ 	.word	0xffffffff


	//   ....[28]....
        /*00b4*/ 	.word	0xffffffff


	//   ....[29]....
        /*00b8*/ 	.word	0xffffffff


	//   ....[30]....
        /*00bc*/ 	.word	0xffffffff


	//   ....[31]....
        /*00c0*/ 	.word	0xffffffff


	//   ....[32]....
        /*00c4*/ 	.word	0xffffffff


	//   ....[33]....
        /*00c8*/ 	.word	0xffffffff


	//   ....[34]....
        /*00cc*/ 	.word	0xffffffff


	//   ....[35]....
        /*00d0*/ 	.word	0xffffffff


	//   ....[36]....
        /*00d4*/ 	.word	0xffffffff


	//   ....[37]....
        /*00d8*/ 	.word	0xffffffff


	//   ....[38]....
        /*00dc*/ 	.word	0xffffffff


	//   ....[39]....
        /*00e0*/ 	.word	0xffffffff


	//   ....[40]....
        /*00e4*/ 	.word	0xffffffff


	//   ....[41]....
        /*00e8*/ 	.word	0xffffffff


	//   ....[42]....
        /*00ec*/ 	.word	0xffffffff


	//   ....[43]....
        /*00f0*/ 	.word	0xffffffff


	//   ....[44]....
        /*00f4*/ 	.word	0xffffffff


	//   ....[45]....
        /*00f8*/ 	.word	0x0500000f


	//   ....[46]....
        /*00fc*/ 	.word	0x0500000f


	//   ....[47]....
        /*0100*/ 	.word	0x0500000f


	//   ....[48]....
        /*0104*/ 	.word	0x0500000f


	//   ....[49]....
        /*0108*/ 	.word	0x0500000f


	//   ....[50]....
        /*010c*/ 	.word	0x0500000f


	//   ....[51]....
        /*0110*/ 	.word	0x0500000f


	//   ....[52]....
        /*0114*/ 	.word	0x0500000f


	//   ....[53]....
        /*0118*/ 	.word	0x0500000f


	//   ....[54]....
        /*011c*/ 	.word	0x0500000f


	//   ....[55]....
        /*0120*/ 	.word	0x0500000f


	//   ....[56]....
        /*0124*/ 	.word	0x0500000f


	//   ....[57]....
        /*0128*/ 	.word	0x0500000f


	//   ....[58]....
        /*012c*/ 	.word	0x0500000f


	//----- nvinfo : EIATTR_COOP_GROUP_INSTR_OFFSETS
	.align		4
.L_1129:
        /*0130*/ 	.byte	0x04, 0x28
        /*0132*/ 	.short	(.L_1131 - .L_1130)


	//   ....[0]....
.L_1130:
        /*0134*/ 	.word	0x00000050


	//   ....[1]....
        /*0138*/ 	.word	0x00000120


	//   ....[2]....
        /*013c*/ 	.word	0x000001d0


	//   ....[3]....
        /*0140*/ 	.word	0x00000390


	//   ....[4]....
        /*0144*/ 	.word	0x000004f0


	//   ....[5]....
        /*0148*/ 	.word	0x00000610


	//   ....[6]....
        /*014c*/ 	.word	0x00000770


	//   ....[7]....
        /*0150*/ 	.word	0x00000fe0


	//   ....[8]....
        /*0154*/ 	.word	0x00003c80


	//   ....[9]....
        /*0158*/ 	.word	0x00003cc0


	//   ....[10]....
        /*015c*/ 	.word	0x00004290


	//   ....[11]....
        /*0160*/ 	.word	0x00004300


	//   ....[12]....
        /*0164*/ 	.word	0x00005520


	//   ....[13]....
        /*0168*/ 	.word	0x00007a10


	//   ....[14]....
        /*016c*/ 	.word	0x00007ac0


	//   ....[15]....
        /*0170*/ 	.word	0x000082a0


	//   ....[16]....
        /*0174*/ 	.word	0x00008310


	//   ....[17]....
        /*0178*/ 	.word	0x000096e0


	//   ....[18]....
        /*017c*/ 	.word	0x00009800


	//   ....[19]....
        /*0180*/ 	.word	0x00009840


	//   ....[20]....
        /*0184*/ 	.word	0x00009950


	//   ....[21]....
        /*0188*/ 	.word	0x00009960


	//   ....[22]....
        /*018c*/ 	.word	0x0000a820


	//   ....[23]....
        /*0190*/ 	.word	0x0000a860


	//   ....[24]....
        /*0194*/ 	.word	0x0000a8a0


	//   ....[25]....
        /*0198*/ 	.word	0x0000a8e0


	//   ....[26]....
        /*019c*/ 	.word	0x0000a900


	//   ....[27]....
        /*01a0*/ 	.word	0x0000a930


	//   ....[28]....
        /*01a4*/ 	.word	0x0000ae00


	//   ....[29]....
        /*01a8*/ 	.word	0x0000ae10


	//   ....[30]....
        /*01ac*/ 	.word	0x0000b690


	//   ....[31]....
        /*01b0*/ 	.word	0x0000c040


	//   ....[32]....
        /*01b4*/ 	.word	0x0000cb70


	//   ....[33]....
        /*01b8*/ 	.word	0x0000cb80


	//   ....[34]....
        /*01bc*/ 	.word	0x0000cb90


	//   ....[35]....
        /*01c0*/ 	.word	0x0000cbb0


	//   ....[36]....
        /*01c4*/ 	.word	0x0000cbd0


	//   ....[37]....
        /*01c8*/ 	.word	0x0000cc90


	//   ....[38]....
        /*01cc*/ 	.word	0x0000ccc0


	//   ....[39]....
        /*01d0*/ 	.word	0x0000cd30


	//   ....[40]....
        /*01d4*/ 	.word	0x0000cd60


	//   ....[41]....
        /*01d8*/ 	.word	0x0000cd80


	//   ....[42]....
        /*01dc*/ 	.word	0x0000cde0


	//   ....[43]....
        /*01e0*/ 	.word	0x0000cdf0


	//   ....[44]....
        /*01e4*/ 	.word	0x0000f360


	//   ....[45]....
        /*01e8*/ 	.word	0x0000f7d0


	//   ....[46]....
        /*01ec*/ 	.word	0x0000f960


	//   ....[47]....
        /*01f0*/ 	.word	0x0000f9b0


	//   ....[48]....
        /*01f4*/ 	.word	0x0000fa50


	//   ....[49]....
        /*01f8*/ 	.word	0x0000fb20


	//   ....[50]....
        /*01fc*/ 	.word	0x0000fba0


	//   ....[51]....
        /*0200*/ 	.word	0x0000fc70


	//   ....[52]....
        /*0204*/ 	.word	0x0000fcf0


	//   ....[53]....
        /*0208*/ 	.word	0x0000fdb0


	//   ....[54]....
        /*020c*/ 	.word	0x0000fe60


	//   ....[55]....
        /*0210*/ 	.word	0x0000ff30


	//   ....[56]....
        /*0214*/ 	.word	0x0000ffb0


	//   ....[57]....
        /*0218*/ 	.word	0x00010090


	//   ....[58]....
        /*021c*/ 	.word	0x00010490


	//----- nvinfo : EIATTR_REG_RECONFIG
	.align		4
.L_1131:
        /*0220*/ 	.byte	0x01, 0x54
	.zero		2


	//----- nvinfo : EIATTR_SYSCALL_OFFSETS
	.align		4
        /*0224*/ 	.byte	0x04, 0x46
        /*0226*/ 	.short	(.L_1133 - .L_1132)


	//   ....[0]....
.L_1132:
        /*0228*/ 	.word	0x000011a0


	//   ....[1]....
        /*022c*/ 	.word	0x0000bd00


	//   ....[2]....
        /*0230*/ 	.word	0x0000be40


	//   ....[3]....
        /*0234*/ 	.word	0x0000bf30


	//   ....[4]....
        /*0238*/ 	.word	0x0000c670


	//----- nvinfo : EIATTR_MBARRIER_INSTR_OFFSETS
	.align		4
.L_1133:
        /*023c*/ 	.byte	0x04, 0x39
        /*023e*/ 	.short	(.L_1135 - .L_1134)


	//   ....[0]....
.L_1134:
        /*0240*/ 	.word	0x00000240
        /*0244*/ 	.word	0x000000ff
        /*0248*/ 	.word	0x00031c00
        /*024c*/ 	.short	0x0100
        /*024e*/ 	.byte	0x08
	.zero		1


	//   ....[1]....
        /*0250*/ 	.word	0x00000250
        /*0254*/ 	.word	0x000000ff
        /*0258*/ 	.word	0x00031c20
        /*025c*/ 	.short	0x0100
        /*025e*/ 	.byte	0x08
	.zero		1


	//   ....[2]....
        /*0260*/ 	.word	0x00000340
        /*0264*/ 	.word	0x000000ff
        /*0268*/ 	.word	0x00031c30
        /*026c*/ 	.short	0x0100
        /*026e*/ 	.byte	0x08
	.zero		1


	//   ....[3]....
        /*0270*/ 	.word	0x00000350
        /*0274*/ 	.word	0x000000ff
        /*0278*/ 	.word	0x00031c40
        /*027c*/ 	.short	0x0100
        /*027e*/ 	.byte	0x08
	.zero		1


	//   ....[4]....
        /*0280*/ 	.word	0x00000360
        /*0284*/ 	.word	0x000000ff
        /*0288*/ 	.word	0x00031c38
        /*028c*/ 	.short	0x0100
        /*028e*/ 	.byte	0x08
	.zero		1


	//   ....[5]....
        /*0290*/ 	.word	0x00000370
        /*0294*/ 	.word	0x000000ff
        /*0298*/ 	.word	0x00031c48
        /*029c*/ 	.short	0x0100
        /*029e*/ 	.byte	0x08
	.zero		1


	//   ....[6]....
        /*02a0*/ 	.word	0x000004a0
        /*02a4*/ 	.word	0x000000ff
        /*02a8*/ 	.word	0x00031c50
        /*02ac*/ 	.short	0x0100
        /*02ae*/ 	.byte	0x08
	.zero		1


	//   ....[7]....
        /*02b0*/ 	.word	0x000004b0
        /*02b4*/ 	.word	0x000000ff
        /*02b8*/ 	.word	0x00031c60
        /*02bc*/ 	.short	0x0100
        /*02be*/ 	.byte	0x08
	.zero		1


	//   ....[8]....
        /*02c0*/ 	.word	0x000004c0
        /*02c4*/ 	.word	0x000000ff
        /*02c8*/ 	.word	0x00031c58
        /*02cc*/ 	.short	0x0100
        /*02ce*/ 	.byte	0x08
	.zero		1


	//   ....[9]....
        /*02d0*/ 	.word	0x000004d0
        /*02d4*/ 	.word	0x000000ff
        /*02d8*/ 	.word	0x00031c68
        /*02dc*/ 	.short	0x0100
        /*02de*/ 	.byte	0x08
	.zero		1


	//   ....[10]....
        /*02e0*/ 	.word	0x000005c0
        /*02e4*/ 	.word	0x000000ff
        /*02e8*/ 	.word	0x00031c70
        /*02ec*/ 	.short	0x0100
        /*02ee*/ 	.byte	0x06
	.zero		1


	//   ....[11]....
        /*02f0*/ 	.word	0x000005d0
        /*02f4*/ 	.word	0x000000ff
        /*02f8*/ 	.word	0x00031c80
        /*02fc*/ 	.short	0x0100
        /*02fe*/ 	.byte	0x06
	.zero		1


	//   ....[12]....
        /*0300*/ 	.word	0x000005e0
        /*0304*/ 	.word	0x000000ff
        /*0308*/ 	.word	0x00031c78
        /*030c*/ 	.short	0x0100
        /*030e*/ 	.byte	0x06
	.zero		1


	//   ....[13]....
        /*0310*/ 	.word	0x000005f0
        /*0314*/ 	.word	0x000000ff
        /*0318*/ 	.word	0x00031c88
        /*031c*/ 	.short	0x0100
        /*031e*/ 	.byte	0x06
	.zero		1


	//   ....[14]....
        /*0320*/ 	.word	0x00000720
        /*0324*/ 	.word	0x000000ff
        /*0328*/ 	.word	0x00031c90
        /*032c*/ 	.short	0x0100
        /*032e*/ 	.byte	0x08
	.zero		1


	//   ....[15]....
        /*0330*/ 	.word	0x00000730
        /*0334*/ 	.word	0x000000ff
        /*0338*/ 	.word	0x00031ca0
        /*033c*/ 	.short	0x0100
        /*033e*/ 	.byte	0x08
	.zero		1


	//   ....[16]....
        /*0340*/ 	.word	0x00000740
        /*0344*/ 	.word	0x000000ff
        /*0348*/ 	.word	0x00031c98
        /*034c*/ 	.short	0x0100
        /*034e*/ 	.byte	0x08
	.zero		1


	//   ....[17]....
        /*0350*/ 	.word	0x00000750
        /*0354*/ 	.word	0x000000ff
        /*0358*/ 	.word	0x00031ca8
        /*035c*/ 	.short	0x0100
        /*035e*/ 	.byte	0x08
	.zero		1


	//   ....[18]....
        /*0360*/ 	.word	0x00000880
        /*0364*/ 	.word	0x000000ff
        /*0368*/ 	.word	0x00031cb0
        /*036c*/ 	.short	0x0100
        /*036e*/ 	.byte	0x08
	.zero		1


	//   ....[19]....
        /*0370*/ 	.word	0x00000890
        /*0374*/ 	.word	0x000000ff
        /*0378*/ 	.word	0x00031cc0
        /*037c*/ 	.short	0x0100
        /*037e*/ 	.byte	0x08
	.zero		1


	//   ....[20]....
        /*0380*/ 	.word	0x000008a0
        /*0384*/ 	.word	0x000000ff
        /*0388*/ 	.word	0x00031cb8
        /*038c*/ 	.short	0x0100
        /*038e*/ 	.byte	0x08
	.zero		1


	//   ....[21]....
        /*0390*/ 	.word	0x000008b0
        /*0394*/ 	.word	0x000000ff
        /*0398*/ 	.word	0x00031cc8
        /*039c*/ 	.short	0x0100
        /*039e*/ 	.byte	0x08
	.zero		1


	//   ....[22]....
        /*03a0*/ 	.word	0x000011d0
        /*03a4*/ 	.word	0x000000ff
        /*03a8*/ 	.word	0x00031c00
        /*03ac*/ 	.short	0x010a
        /*03ae*/ 	.byte	0x25
	.zero		1


	//   ....[23]....
        /*03b0*/ 	.word	0x00001220
        /*03b4*/ 	.word	0x000000ff
        /*03b8*/ 	.word	0x00031c30
        /*03bc*/ 	.short	0x010a
        /*03be*/ 	.byte	0x25
	.zero		1


	//   ....[24]....
        /*03c0*/ 	.word	0x00001260
        /*03c4*/ 	.word	0x000000ff
        /*03c8*/ 	.word	0x00031c30
        /*03cc*/ 	.short	0x010a
        /*03ce*/ 	.byte	0x25
	.zero		1


	//   ....[25]....
        /*03d0*/ 	.word	0x000046e0
        /*03d4*/ 	.word	0x00000009
        /*03d8*/ 	.word	0x00000000
        /*03dc*/ 	.short	0x0101
        /*03de*/ 	.byte	0x3f
	.zero		1


	//   ....[26]....
        /*03e0*/ 	.word	0x000057d0
        /*03e4*/ 	.word	0x0000000d
        /*03e8*/ 	.word	0x00031c30
        /*03ec*/ 	.short	0x010a
        /*03ee*/ 	.byte	0x3f
	.zero		1


	//   ....[27]....
        /*03f0*/ 	.word	0x00005810
        /*03f4*/ 	.word	0x0000000d
        /*03f8*/ 	.word	0x00031c30
        /*03fc*/ 	.short	0x010a
        /*03fe*/ 	.byte	0x3f
	.zero		1


	//   ....[28]....
        /*0400*/ 	.word	0x00006ea0
        /*0404*/ 	.word	0x000000ff
        /*0408*/ 	.word	0x00031c50
        /*040c*/ 	.short	0x010a
        /*040e*/ 	.byte	0x06
	.zero		1


	//   ....[29]....
        /*0410*/ 	.word	0x00006ee0
        /*0414*/ 	.word	0x000000ff
        /*0418*/ 	.word	0x00031c50
        /*041c*/ 	.short	0x010a
        /*041e*/ 	.byte	0x06
	.zero		1


	//   ....[30]....
        /*0420*/ 	.word	0x00008ab0
        /*0424*/ 	.word	0x00000077
        /*0428*/ 	.word	0x00000000
        /*042c*/ 	.short	0x0101
        /*042e*/ 	.byte	0x3f
	.zero		1


	//   ....[31]....
        /*0430*/ 	.word	0x00008b50
        /*0434*/ 	.word	0x0000007f
        /*0438*/ 	.word	0x00000000
        /*043c*/ 	.short	0x0101
        /*043e*/ 	.byte	0x3f
	.zero		1


	//   ....[32]....
        /*0440*/ 	.word	0x00009750
        /*0444*/ 	.word	0x00000007
        /*0448*/ 	.word	0x00031c50
        /*044c*/ 	.short	0x010a
        /*044e*/ 	.byte	0x3f
	.zero		1


	//   ....[33]....
        /*0450*/ 	.word	0x00009790
        /*0454*/ 	.word	0x00000007
        /*0458*/ 	.word	0x00031c50
        /*045c*/ 	.short	0x010a
        /*045e*/ 	.byte	0x3f
	.zero		1


	//   ....[34]....
        /*0460*/ 	.word	0x00009de0
        /*0464*/ 	.word	0x00000007
        /*0468*/ 	.word	0x00000000
        /*046c*/ 	.short	0x0101
        /*046e*/ 	.byte	0x3f
	.zero		1


	//   ....[35]....
        /*0470*/ 	.word	0x0000a920
        /*0474*/ 	.word	0x000000ff
        /*0478*/ 	.word	0x00000000
        /*047c*/ 	.short	0x0101
        /*047e*/ 	.byte	0x04
	.zero		1


	//   ....[36]....
        /*0480*/ 	.word	0x0000c230
        /*0484*/ 	.word	0x000000ff
        /*0488*/ 	.word	0x00031c40
        /*048c*/ 	.short	0x010a
        /*048e*/ 	.byte	0x28
	.zero		1


	//   ....[37]....
        /*0490*/ 	.word	0x0000cfe0
        /*0494*/ 	.word	0x000000ff
        /*0498*/ 	.word	0x00031c00
        /*049c*/ 	.short	0x0107
        /*049e*/ 	.byte	0x28
	.zero		1


	//   ....[38]....
        /*04a0*/ 	.word	0x0000d030
        /*04a4*/ 	.word	0x000000ff
        /*04a8*/ 	.word	0x00031c00
        /*04ac*/ 	.short	0x0101
        /*04ae*/ 	.byte	0x28
	.zero		1


	//   ....[39]....
        /*04b0*/ 	.word	0x0000d060
        /*04b4*/ 	.word	0x000000ff
        /*04b8*/ 	.word	0x00031c20
        /*04bc*/ 	.short	0x010a
        /*04be*/ 	.byte	0x28
	.zero		1


	//   ....[40]....
        /*04c0*/ 	.word	0x0000d3a0
        /*04c4*/ 	.word	0x000000ff
        /*04c8*/ 	.word	0x00031c48
        /*04cc*/ 	.short	0x010a
        /*04ce*/ 	.byte	0x28
	.zero		1


	//   ....[41]....
        /*04d0*/ 	.word	0x0000d770
        /*04d4*/ 	.word	0x000000ff
        /*04d8*/ 	.word	0x00031c60
        /*04dc*/ 	.short	0x010a
        /*04de*/ 	.byte	0x28
	.zero		1


	//   ....[42]....
        /*04e0*/ 	.word	0x0000dcf0
        /*04e4*/ 	.word	0x000000ff
        /*04e8*/ 	.word	0x00031c40
        /*04ec*/ 	.short	0x010a
        /*04ee*/ 	.byte	0x28
	.zero		1


	//   ....[43]....
        /*04f0*/ 	.word	0x0000e0d0
        /*04f4*/ 	.word	0x000000ff
        /*04f8*/ 	.word	0x00031c68
        /*04fc*/ 	.short	0x010a
        /*04fe*/ 	.byte	0x28
	.zero		1


	//   ....[44]....
        /*0500*/ 	.word	0x0000e690
        /*0504*/ 	.word	0x000000ff
        /*0508*/ 	.word	0x00031c48
        /*050c*/ 	.short	0x010a
        /*050e*/ 	.byte	0x28
	.zero		1


	//   ....[45]....
        /*0510*/ 	.word	0x0000ea50
        /*0514*/ 	.word	0x000000ff
        /*0518*/ 	.word	0x00031c60
        /*051c*/ 	.short	0x010a
        /*051e*/ 	.byte	0x28
	.zero		1


	//   ....[46]....
        /*0520*/ 	.word	0x0000ee90
        /*0524*/ 	.word	0x00000003
        /*0528*/ 	.word	0x00031c60
        /*052c*/ 	.short	0x010a
        /*052e*/ 	.byte	0x3f
	.zero		1


	//   ....[47]....
        /*0530*/ 	.word	0x0000f2f0
        /*0534*/ 	.word	0x00000007
        /*0538*/ 	.word	0x00031c20
        /*053c*/ 	.short	0x010a
        /*053e*/ 	.byte	0x3f
	.zero		1


	//   ....[48]....
        /*0540*/ 	.word	0x0000f460
        /*0544*/ 	.word	0x00000005
        /*0548*/ 	.word	0x00000000
        /*054c*/ 	.short	0x010a
        /*054e*/ 	.byte	0x3f
	.zero		1


	//   ....[49]....
        /*0550*/ 	.word	0x0000f4d0
        /*0554*/ 	.word	0x00000003
        /*0558*/ 	.word	0x00000000
        /*055c*/ 	.short	0x010a
        /*055e*/ 	.byte	0x3f
	.zero		1


	//   ....[50]....
        /*0560*/ 	.word	0x0000f530
        /*0564*/ 	.word	0x00000005
        /*0568*/ 	.word	0x00000000
        /*056c*/ 	.short	0x010a
        /*056e*/ 	.byte	0x3f
	.zero		1


	//   ....[51]....
        /*0570*/ 	.word	0x0000f560
        /*0574*/ 	.word	0x00000003
        /*0578*/ 	.word	0x00000000
        /*057c*/ 	.short	0x010a
        /*057e*/ 	.byte	0x3f
	.zero		1


	//   ....[52]....
        /*0580*/ 	.word	0x0000f5d0
        /*0584*/ 	.word	0x00000003
        /*0588*/ 	.word	0x00031c00
        /*058c*/ 	.short	0x010a
        /*058e*/ 	.byte	0x3f
	.zero		1


	//   ....[53]....
        /*0590*/ 	.word	0x0000f630
        /*0594*/ 	.word	0x00000003
        /*0598*/ 	.word	0x00031c30
        /*059c*/ 	.short	0x010a
        /*059e*/ 	.byte	0x3f
	.zero		1


	//   ....[54]....
        /*05a0*/ 	.word	0x0000f680
        /*05a4*/ 	.word	0x0000000d
        /*05a8*/ 	.word	0x00031c30
        /*05ac*/ 	.short	0x010a
        /*05ae*/ 	.byte	0x3f
	.zero		1


	//   ....[55]....
        /*05b0*/ 	.word	0x0000f6e0
        /*05b4*/ 	.word	0x0000000c
        /*05b8*/ 	.word	0x00031c50
        /*05bc*/ 	.short	0x010a
        /*05be*/ 	.byte	0x3f
	.zero		1


	//   ....[56]....
        /*05c0*/ 	.word	0x0000f730
        /*05c4*/ 	.word	0x00000007
        /*05c8*/ 	.word	0x00031c50
        /*05cc*/ 	.short	0x010a
        /*05ce*/ 	.byte	0x3f
	.zero		1


	//   ....[57]....
        /*05d0*/ 	.word	0x0000f890
        /*05d4*/ 	.word	0x00000003
        /*05d8*/ 	.word	0x00031c40
        /*05dc*/ 	.short	0x010a
        /*05de*/ 	.byte	0x3f
	.zero		1


	//   ....[58]....
        /*05e0*/ 	.word	0x000100d0
        /*05e4*/ 	.word	0x00000003
        /*05e8*/ 	.word	0x00031c20
        /*05ec*/ 	.short	0x010a
        /*05ee*/ 	.byte	0x3f
	.zero		1


	//   ....[59]....
        /*05f0*/ 	.word	0x00010130
        /*05f4*/ 	.word	0x00000003
        /*05f8*/ 	.word	0x00031c48
        /*05fc*/ 	.short	0x010a
        /*05fe*/ 	.byte	0x3f
	.zero		1


	//   ....[60]....
        /*0600*/ 	.word	0x00010190
        /*0604*/ 	.word	0x00000003
        /*0608*/ 	.word	0x00031c60
        /*060c*/ 	.short	0x010a
        /*060e*/ 	.byte	0x3f
	.zero		1


	//   ....[61]....
        /*0610*/ 	.word	0x000101f0
        /*0614*/ 	.word	0x00000003
        /*0618*/ 	.word	0x00031c40
        /*061c*/ 	.short	0x010a
        /*061e*/ 	.byte	0x3f
	.zero		1


	//   ....[62]....
        /*0620*/ 	.word	0x00010250
        /*0624*/ 	.word	0x00000003
        /*0628*/ 	.word	0x00031c68
        /*062c*/ 	.short	0x010a
        /*062e*/ 	.byte	0x3f
	.zero		1


	//   ....[63]....
        /*0630*/ 	.word	0x000102b0
        /*0634*/ 	.word	0x00000002
        /*0638*/ 	.word	0x00031c48
        /*063c*/ 	.short	0x010a
        /*063e*/ 	.byte	0x3f
	.zero		1


	//   ....[64]....
        /*0640*/ 	.word	0x00010310
        /*0644*/ 	.word	0x00000002
        /*0648*/ 	.word	0x00031c60
        /*064c*/ 	.short	0x010a
        /*064e*/ 	.byte	0x3f
	.zero		1


	//   ....[65]....
        /*0650*/ 	.word	0x00010360
        /*0654*/ 	.word	0x00000003
        /*0658*/ 	.word	0x00031c60
        /*065c*/ 	.short	0x010a
        /*065e*/ 	.byte	0x3f
	.zero		1


	//   ....[66]....
        /*0660*/ 	.word	0x000103b0
        /*0664*/ 	.word	0x00000007
        /*0668*/ 	.word	0x00031c20
        /*066c*/ 	.short	0x010a
        /*066e*/ 	.byte	0x3f
	.zero		1


	//   ....[67]....
        /*0670*/ 	.word	0x00010550
        /*0674*/ 	.word	0x00000005
        /*0678*/ 	.word	0x00000000
        /*067c*/ 	.short	0x010a
        /*067e*/ 	.byte	0x3f
	.zero		1


	//   ....[68]....
        /*0680*/ 	.word	0x000105a0
        /*0684*/ 	.word	0x00000003
        /*0688*/ 	.word	0x00000000
        /*068c*/ 	.short	0x010a
        /*068e*/ 	.byte	0x3f
	.zero		1


	//   ....[69]....
        /*0690*/ 	.word	0x000105f0
        /*0694*/ 	.word	0x00000005
        /*0698*/ 	.word	0x00000000
        /*069c*/ 	.short	0x010a
        /*069e*/ 	.byte	0x3f
	.zero		1


	//----- nvinfo : EIATTR_NUM_MBARRIERS
	.align		4
.L_1135:
        /*06a0*/ 	.byte	0x03, 0x38
        /*06a2*/ 	.short	0x0016


	//----- nvinfo : EIATTR_EXIT_INSTR_OFFSETS
	.align		4
        /*06a4*/ 	.byte	0x04, 0x1c
        /*06a6*/ 	.short	(.L_1137 - .L_1136)


	//   ....[0]....
.L_1136:
        /*06a8*/ 	.word	0x0000f5b0


	//----- nvinfo : EIATTR_MAX_THREADS
	.align		4
.L_1137:
        /*06ac*/ 	.byte	0x04, 0x05
        /*06ae*/ 	.short	(.L_1139 - .L_1138)
.L_1138:
        /*06b0*/ 	.word	0x00000200
        /*06b4*/ 	.word	0x00000001
        /*06b8*/ 	.word	0x00000001


	//----- nvinfo : EIATTR_CRS_STACK_SIZE
	.align		4
.L_1139:
        /*06bc*/ 	.byte	0x04, 0x1e
        /*06be*/ 	.short	(.L_1141 - .L_1140)
.L_1140:
        /*06c0*/ 	.word	0x00000000


	//----- nvinfo : EIATTR_CBANK_PARAM_SIZE
	.align		4
.L_1141:
        /*06c4*/ 	.byte	0x03, 0x19
        /*06c6*/ 	.short	0x0a70


	//----- nvinfo : EIATTR_PARAM_CBANK
	.align		4
        /*06c8*/ 	.byte	0x04, 0x0a
        /*06ca*/ 	.short	(.L_1143 - .L_1142)
	.align		4
.L_1142:
        /*06cc*/ 	.word	index@(.nv.constant0._ZN7cutlass13device_kernelIN5flash11enable_sm90INS1_16FlashAttnFwdSm90INS1_25CollectiveMainloopFwdSm90ILi2EN4cute5tupleIJNS5_1CILi1EEES8_S8_EEENS6_IJNS7_ILi192EEENS7_ILi144EEENS7_ILi96EEEEEELi96ENS_10bfloat16_tEfNS_4arch4Sm90ELb0ELb0ELb1ELb0ELb0ELb0ELb0ELb0ELb1ELb1ELb1ELb0EEENS1_21CollectiveEpilogueFwdINS6_IJSA_SC_SB_EEES9_SE_SG_Li384ELb0ELb1ELb1ELb0EEENS1_19SingleTileSchedulerILb0ELb1ELb1ELi192EEEEEEEEEvNT_6ParamsE)
        /*06d0*/ 	.short	0x0210
        /*06d2*/ 	.short	0x0a70


	//----- nvinfo : EIATTR_SW_WAR
	.align		4
.L_1143:
        /*06d4*/ 	.byte	0x04, 0x36
        /*06d6*/ 	.short	(.L_1145 - .L_1144)
.L_1144:
        /*06d8*/ 	.word	0x00000008
.L_1145:


//--------------------- .nv.info._ZN7cutlass13device_kernelIN5flash11enable_sm90INS1_16FlashAttnFwdSm90INS1_25CollectiveMainloopFwdSm90ILi2EN4cute5tupleIJNS5_1CILi1EEES8_S8_EEENS6_IJNS7_ILi192EEENS7_ILi144EEENS7_ILi96EEEEEELi96ENS_10bfloat16_tEfNS_4arch4Sm90ELb0ELb0ELb1ELb1ELb0ELb0ELb0ELb0ELb1ELb1ELb1ELb0EEENS1_21CollectiveEpilogueFwdINS6_IJSA_SC_SB_EEES9_SE_SG_Li384ELb1ELb1ELb1ELb0EEENS1_36VarlenDynamicPersistentTileSchedulerILi192ELi144ELi384ELi128ELb1ELb1ELb1ELb0ELb1ELb1EEEEEEEEEvNT_6ParamsE --------------------------
	.section	.nv.info._ZN7cutlass13device_kernelIN5flash11enable_sm90INS1_16FlashAttnFwdSm90INS1_25CollectiveMainloopFwdSm90ILi2EN4cute5tupleIJNS5_1CILi1EEES8_S8_EEENS6_IJNS7_ILi192EEENS7_ILi144EEENS7_ILi96EEEEEELi96ENS_10bfloat16_tEfNS_4arch4Sm90ELb0ELb0ELb1ELb1ELb0ELb0ELb0ELb0ELb1ELb1ELb1ELb0EEENS1_21CollectiveEpilogueFwdINS6_IJSA_SC_SB_EEES9_SE_SG_Li384ELb1ELb1ELb1ELb0EEENS1_36VarlenDynamicPersistentTileSchedulerILi192ELi144ELi384ELi128ELb1ELb1ELb1ELb0ELb1ELb1EEEEEEEEEvNT_6ParamsE,"",@"SHT_CUDA_INFO"
	.sectionflags	@""
	.align	4


	//----- nvinfo : EIATTR_CUDA_API_VERSION
	.align		4
        /*0000*/ 	.byte	0x04, 0x37
        /*0002*/ 	.short	(.L_1147 - .L_1146)
.L_1146:
        /*0004*/ 	.word	0x00000082


	//----- nvinfo : EIATTR_KPARAM_INFO
	.align		4
.L_1147:
        /*0008*/ 	.byte	0x04, 0x17
        /*000a*/ 	.short	(.L_1149 - .L_1148)
.L_1148:
        /*000c*/ 	.word	0x00000000
        /*0010*/ 	.short	0x0000
        /*0012*/ 	.short	0x0070
        /*0014*/ 	.byte	0x00, 0xf0, 0x01, 0x2a


	//----- nvinfo : EIATTR_SPARSE_MMA_MASK
	.align		4
.L_1149:
        /*0018*/ 	.byte	0x03, 0x50
        /*001a*/ 	.short	0x0000


	//----- nvinfo : EIATTR_MAXREG_COUNT
	.align		4
        /*001c*/ 	.byte	0x03, 0x1b
        /*001e*/ 	.short	0x0080


	//----- nvinfo : EIATTR_NUM_BARRIERS
	.align		4
        /*0020*/ 	.byte	0x02, 0x4c
        /*0022*/ 	.byte	0x10
	.zero		1


	//----- nvinfo : EIATTR_EXTERNS
	.align		4
        /*0024*/ 	.byte	0x04, 0x0f
        /*0026*/ 	.short	(.L_1151 - .L_1150)


	//   ....[0]....
	.align		4
.L_1150:
        /*0028*/ 	.word	index@(__assertfail)


	//----- nvinfo : EIATTR_ANNOTATIONS
	.align		4
.L_1151:
        /*002c*/ 	.byte	0x04, 0x55
        /*002e*/ 	.short	(.L_1153 - .L_1152)


	//   ....[0]....
.L_1152:
        /* <DEDUP_REMOVED lines=37> */


	//----- nvinfo : EIATTR_MERCURY_ISA_VERSION
	.align		4
.L_1153:
        /*0270*/ 	.byte	0x03, 0x5f
        /*0272*/ 	.short	0x0101


	//----- nvinfo : EIATTR_UNUSED_LOAD_BYTE_OFFSET
	.align		4
        /*0274*/ 	.byte	0x04, 0x44
        /*0276*/ 	.short	(.L_1155 - .L_1154)


	//   ....[0]....
.L_1154:
        /*0278*/ 	.word	0x00000a60
        /*027c*/ 	.word	0x0000fff0


	//   ....[1]....
        /*0280*/ 	.word	0x0000aa70
        /*0284*/ 	.word	0x0000fff0


	//----- nvinfo : EIATTR_INT_WARP_WIDE_INSTR_OFFSETS
	.align		4
.L_1155:
        /*0288*/ 	.byte	0x04, 0x31
        /*028a*/ 	.short	(.L_1157 - .L_1156)


	//   ....[0]....
.L_1156:
        /*028c*/ 	.word	0x00000130


	//   ....[1]....
        /*0290*/ 	.word	0x00000170


	//   ....[2]....
        /*0294*/ 	.word	0x000001e0


	//   ....[3]....
        /*0298*/ 	.word	0x0000ed60


	//   ....[4]....
        /*029c*/ 	.word	0x0000ee00


	//   ....[5]....
        /*02a0*/ 	.word	0x00012900


	//   ....[6]....
        /*02a4*/ 	.word	0x000129a0


	//----- nvinfo : EIATTR_COOP_GROUP_MASK_REGIDS
	.align		4
.L_1157:
        /*02a8*/ 	.byte	0x04, 0x29
        /*02aa*/ 	.short	(.L_1159 - .L_1158)


	//   ....[0]....
.L_1158:
        /*02ac*/ 	.word	0xffffffff


	//   ....[1]....
        /*02b0*/ 	.word	0xffffffff


	//   ....[2]....
        /*02b4*/ 	.word	0xffffffff


	//   ....[3]....
        /*02b8*/ 	.word	0xffffffff


	//   ....[4]....
        /*02bc*/ 	.word	0xffffffff


	//   ....[5]....
        /*02c0*/ 	.word	0xffffffff


	//   ....[6]....
        /*02c4*/ 	.word	0xffffffff


	//   ....[7]....
        /*02c8*/ 	.word	0xffffffff


	//   ....[8]....
        /*02cc*/ 	.word	0xffffffff


	//   ....[9]....
        /*02d0*/ 	.word	0xffffffff


	//   ....[10]....
        /*02d4*/ 	.word	0xffffffff


	//   ....[11]....
        /*02d8*/ 	.word	0xffffffff


	//   ....[12]....
        /*02dc*/ 	.word	0xffffffff


	//   ....[13]....
        /*02e0*/ 	.word	0xffffffff


	//   ....[14]....
        /*02e4*/ 	.word	0xffffffff


	//   ....[15]....
        /*02e8*/ 	.word	0xffffffff


	//   ....[16]....
        /*02ec*/ 	.word	0xffffffff


	//   ....[17]....
        /*02f0*/ 	.word	0xffffffff


	//   ....[18]....
        /*02f4*/ 	.word	0xffffffff


	//   ....[19]....
        /*02f8*/ 	.word	0xffffffff


	//   ....[20]....
        /*02fc*/ 	.word	0xffffffff


	//   ....[21]....
        /*0300*/ 	.word	0xffffffff


	//   ....[22]....
        /*0304*/ 	.word	0xffffffff


	//   ....[23]....
        /*0308*/ 	.word	0xffffffff


	//   ....[24]....
        /*030c*/ 	.word	0xffffffff


	//   ....[25]....
        /*0310*/ 	.word	0xffffffff


	//   ....[26]....
        /*0314*/ 	.word	0xffffffff


	//   ....[27]....
        /*0318*/ 	.word	0xffffffff


	//   ....[28]....
        /*031c*/ 	.word	0xffffffff


	//   ....[29]....
        /*0320*/ 	.word	0xffffffff


	//   ....[30]....
        /*0324*/ 	.word	0xffffffff


	//   ....[31]....
        /*0328*/ 	.word	0xffffffff


	//   ....[32]....
        /*032c*/ 	.word	0xffffffff


	//   ....[33]....
        /*0330*/ 	.word	0xffffffff


	//   ....[34]....
        /*0334*/ 	.word	0xffffffff


	//   ....[35]....
        /*0338*/ 	.word	0xffffffff


	//   ....[36]....
        /*033c*/ 	.word	0xffffffff


	//   ....[37]....
        /*0340*/ 	.word	0xffffffff


	//   ....[38]....
        /*0344*/ 	.word	0xffffffff


	//   ....[39]....
        /*0348*/ 	.word	0xffffffff


	//   ....[40]....
        /*034c*/ 	.word	0xffffffff


	//   ....[41]....
        /*0350*/ 	.word	0xffffffff


	//   ....[42]....
        /*0354*/ 	.word	0xffffffff


	//   ....[43]....
        /*0358*/ 	.word	0xffffffff


	//   ....[44]....
        /*035c*/ 	.word	0xffffffff


	//   ....[45]....
        /*0360*/ 	.word	0xffffffff


	//   ....[46]....
        /*0364*/ 	.word	0xffffffff


	//   ....[47]....
        /*0368*/ 	.word	0xffffffff


	//   ....[48]....
        /*036c*/ 	.word	0xffffffff


	//   ....[49]....
        /*0370*/ 	.word	0xffffffff


	//   ....[50]....
        /*0374*/ 	.word	0xffffffff


	//   ....[51]....
        /*0378*/ 	.word	0xffffffff


	//   ....[52]....
        /*037c*/ 	.word	0xffffffff


	//   ....[53]....
        /*0380*/ 	.word	0xffffffff


	//   ....[54]....
        /*0384*/ 	.word	0xffffffff


	//   ....[55]....
        /*0388*/ 	.word	0xffffffff


	//   ....[56]....
        /*038c*/ 	.word	0xffffffff


	//   ....[57]....
        /*0390*/ 	.word	0xffffffff


	//   ....[58]....
        /*0394*/ 	.word	0xffffffff


	//   ....[59]....
        /*0398*/ 	.word	0xffffffff


	//   ....[60]....
        /*039c*/ 	.word	0xffffffff


	//   ....[61]....
        /*03a0*/ 	.word	0xffffffff


	//   ....[62]....
        /*03a4*/ 	.word	0xffffffff


	//   ....[63]....
        /*03a8*/ 	.word	0xffffffff


	//   ....[64]....
        /*03ac*/ 	.word	0xffffffff


	//   ....[65]....
        /*03b0*/ 	.word	0xffffffff


	//   ....[66]....
        /*03b4*/ 	.word	0xffffffff


	//   ....[67]....
        /*03b8*/ 	.word	0xffffffff


	//   ....[68]....
        /*03bc*/ 	.word	0xffffffff


	//   ....[69]....
        /*03c0*/ 	.word	0xffffffff


	//   ....[70]....
        /*03c4*/ 	.word	0xffffffff


	//   ....[71]....
        /*03c8*/ 	.word	0xffffffff


	//   ....[72]....
        /*03cc*/ 	.word	0xffffffff


	//   ....[73]....
        /*03d0*/ 	.word	0xffffffff


	//   ....[74]....
        /*03d4*/ 	.word	0xffffffff


	//   ....[75]....
        /*03d8*/ 	.word	0xffffffff


	//   ....[76]....
        /*03dc*/ 	.word	0xffffffff


	//   ....[77]....
        /*03e0*/ 	.word	0xffffffff


	//   ....[78]....
        /*03e4*/ 	.word	0xffffffff


	//   ....[79]....
        /*03e8*/ 	.word	0xffffffff


	//   ....[80]....
        /*03ec*/ 	.word	0xffffffff


	//   ....[81]....
        /*03f0*/ 	.word	0xffffffff


	//   ....[82]....
        /*03f4*/ 	.word	0xffffffff


	//   ....[83]....
        /*03f8*/ 	.word	0xffffffff


	//   ....[84]....
        /*03fc*/ 	.word	0xffffffff


	//   ....[85]....
        /*0400*/ 	.word	0xffffffff


	//   ....[86]....
        /*0404*/ 	.word	0xffffffff


	//   ....[87]....
        /*0408*/ 	.word	0x0500000f


	//   ....[88]....
        /*040c*/ 	.word	0x0500000f


	//   ....[89]....
        /*0410*/ 	.word	0x0500000f


	//   ....[90]....
        /*0414*/ 	.word	0x0500000f


	//   ....[91]....
        /*0418*/ 	.word	0x0500000f


	//   ....[92]....
        /*041c*/ 	.word	0x0500000f


	//   ....[93]....
        /*0420*/ 	.word	0x0500000f


	//   ....[94]....
        /*0424*/ 	.word	0x0500000f


	//   ....[95]....
        /*0428*/ 	.word	0x0500000f


	//   ....[96]....
        /*042c*/ 	.word	0x0500000f


	//   ....[97]....
        /*0430*/ 	.word	0x0500000f


	//   ....[98]....
        /*0434*/ 	.word	0x0500000f


	//   ....[99]....
        /*0438*/ 	.word	0x0500000f


	//   ....[100]....
        /*043c*/ 	.word	0x0500000f


	//   ....[101]....
        /*0440*/ 	.word	0x0500000f


	//   ....[102]....
        /*0444*/ 	.word	0x0500000f


	//   ....[103]....
        /*0448*/ 	.word	0x0500000f


	//   ....[104]....
        /*044c*/ 	.word	0x0500000f


	//   ....[105]....
        /*0450*/ 	.word	0x0500000f


	//   ....[106]....
        /*0454*/ 	.word	0x0500000f


	//   ....[107]....
        /*0458*/ 	.word	0x0500000f


	//   ....[108]....
        /*045c*/ 	.word	0x0500000f


	//   ....[109]....
        /*0460*/ 	.word	0x0500000f


	//   ....[110]....
        /*0464*/ 	.word	0x0500000f


	//   ....[111]....
        /*0468*/ 	.word	0x0500000f


	//   ....[112]....
        /*046c*/ 	.word	0x0500000f


	//   ....[113]....
        /*0470*/ 	.word	0x0500000f


	//   ....[114]....
        /*0474*/ 	.word	0x0500000f


	//   ....[115]....
        /*0478*/ 	.word	0x0500000f


	//   ....[116]....
        /*047c*/ 	.word	0x0500000f


	//   ....[117]....
        /*0480*/ 	.word	0x0500000f


	//   ....[118]....
        /*0484*/ 	.word	0x0500000f


	//----- nvinfo : EIATTR_COOP_GROUP_INSTR_OFFSETS
	.align		4
.L_1159:
        /*0488*/ 	.byte	0x04, 0x28
        /*048a*/ 	.short	(.L_1161 - .L_1160)


	//   ....[0]....
.L_1160:
        /*048c*/ 	.word	0x00000070


	//   ....[1]....
        /*0490*/ 	.word	0x00000140


	//   ....[2]....
        /*0494*/ 	.word	0x00000190


	//   ....[3]....
        /*0498*/ 	.word	0x000003c0


	//   ....[4]....
        /*049c*/ 	.word	0x00000520


	//   ....[5]....
        /*04a0*/ 	.word	0x00000640


	//   ....[6]....
        /*04a4*/ 	.word	0x000007a0


	//   ....[7]....
        /*04a8*/ 	.word	0x00001ad0


	//   ....[8]....
        /*04ac*/ 	.word	0x00004650


	//   ....[9]....
        /*04b0*/ 	.word	0x000046a0


	//   ....[10]....
        /*04b4*/ 	.word	0x00004c80


	//   ....[11]....
        /*04b8*/ 	.word	0x00004cf0


	//   ....[12]....
        /*04bc*/ 	.word	0x00005d50


	//   ....[13]....
        /*04c0*/ 	.word	0x00008240


	//   ....[14]....
        /*04c4*/ 	.word	0x000082c0


	//   ....[15]....
        /*04c8*/ 	.word	0x00008bf0


	//   ....[16]....
        /*04cc*/ 	.word	0x00008c70


	//   ....[17]....
        /*04d0*/ 	.word	0x00009f70


	//   ....[18]....
        /*04d4*/ 	.word	0x0000a0a0


	//   ....[19]....
        /*04d8*/ 	.word	0x0000a2b0


	//   ....[20]....
        /*04dc*/ 	.word	0x0000a2f0


	//   ....[21]....
        /*04e0*/ 	.word	0x0000a300


	//   ....[22]....
        /*04e4*/ 	.word	0x0000b580


	//   ....[23]....
        /*04e8*/ 	.word	0x0000b590


	//   ....[24]....
        /*04ec*/ 	.word	0x0000b5a0


	//   ....[25]....
        /*04f0*/ 	.word	0x0000b5f0


	//   ....[26]....
        /*04f4*/ 	.word	0x0000bd10


	//   ....[27]....
        /*04f8*/ 	.word	0x0000bd40


	//   ....[28]....
        /*04fc*/ 	.word	0x0000be70


	//   ....[29]....
        /*0500*/ 	.word	0x0000be90


	//   ....[30]....
        /*0504*/ 	.word	0x0000c370


	//   ....[31]....
        /*0508*/ 	.word	0x0000c380


	//   ....[32]....
        /*050c*/ 	.word	0x0000c6d0


	//   ....[33]....
        /*0510*/ 	.word	0x0000c6e0


	//   ....[34]....
        /*0514*/ 	.word	0x0000d4f0


	//   ....[35]....
        /*0518*/ 	.word	0x0000d500


	//   ....[36]....
        /*051c*/ 	.word	0x0000d610


	//   ....[37]....
        /*0520*/ 	.word	0x0000d630


	//   ....[38]....
        /*0524*/ 	.word	0x0000d7c0


	//   ....[39]....
        /*0528*/ 	.word	0x0000d9e0


	//   ....[40]....
        /*052c*/ 	.word	0x0000da10


	//   ....[41]....
        /*0530*/ 	.word	0x0000da40


	//   ....[42]....
        /*0534*/ 	.word	0x0000da70


	//   ....[43]....
        /*0538*/ 	.word	0x0000daa0


	//   ....[44]....
        /*053c*/ 	.word	0x0000dad0


	//   ....[45]....
        /*0540*/ 	.word	0x0000dc60


	//   ....[46]....
        /*0544*/ 	.word	0x0000dc90


	//   ....[47]....
        /*0548*/ 	.word	0x0000dcc0


	//   ....[48]....
        /*054c*/ 	.word	0x0000dcf0


	//   ....[49]....
        /*0550*/ 	.word	0x0000dd20


	//   ....[50]....
        /*0554*/ 	.word	0x0000dd50


	//   ....[51]....
        /*0558*/ 	.word	0x0000dde0


	//   ....[52]....
        /*055c*/ 	.word	0x0000de10


	//   ....[53]....
        /*0560*/ 	.word	0x0000de20


	//   ....[54]....
        /*0564*/ 	.word	0x0000dec0


	//   ....[55]....
        /*0568*/ 	.word	0x0000f300


	//   ....[56]....
        /*056c*/ 	.word	0x0000ff90


	//   ....[57]....
        /*0570*/ 	.word	0x0000ffb0


	//   ....[58]....
        /*0574*/ 	.word	0x00010070


	//   ....[59]....
        /*0578*/ 	.word	0x00010090


	//   ....[60]....
        /*057c*/ 	.word	0x00010130


	//   ....[61]....
        /*0580*/ 	.word	0x00010150


	//   ....[62]....
        /*0584*/ 	.word	0x00010160


	//   ....[63]....
        /*0588*/ 	.word	0x000101f0


	//   ....[64]....
        /*058c*/ 	.word	0x00010240


	//   ....[65]....
        /*0590*/ 	.word	0x00010250


	//   ....[66]....
        /*0594*/ 	.word	0x00010280


	//   ....[67]....
        /*0598*/ 	.word	0x00010330


	//   ....[68]....
        /*059c*/ 	.word	0x000130a0


	//   ....[69]....
        /*05a0*/ 	.word	0x000130d0


	//   ....[70]....
        /*05a4*/ 	.word	0x00013130


	//   ....[71]....
        /*05a8*/ 	.word	0x00013160


	//   ....[72]....
        /*05ac*/ 	.word	0x00013190


	//   ....[73]....
        /*05b0*/ 	.word	0x000131c0


	//   ....[74]....
        /*05b4*/ 	.word	0x000131f0


	//   ....[75]....
        /*05b8*/ 	.word	0x00013220


	//   ....[76]....
        /*05bc*/ 	.word	0x000133d0


	//   ....[77]....
        /*05c0*/ 	.word	0x00013400


	//   ....[78]....
        /*05c4*/ 	.word	0x00013430


	//   ....[79]....
        /*05c8*/ 	.word	0x00013460


	//   ....[80]....
        /*05cc*/ 	.word	0x00013490


	//   ....[81]....
        /*05d0*/ 	.word	0x000134c0


	//   ....[82]....
        /*05d4*/ 	.word	0x00013580


	//   ....[83]....
        /*05d8*/ 	.word	0x000135a0


	//   ....[84]....
        /*05dc*/ 	.word	0x000135b0


	//   ....[85]....
        /*05e0*/ 	.word	0x00013610


	//   ....[86]....
        /*05e4*/ 	.word	0x00013c30


	//   ....[87]....
        /*05e8*/ 	.word	0x00014130


	//   ....[88]....
        /*05ec*/ 	.word	0x000142e0


	//   ....[89]....
        /*05f0*/ 	.word	0x00014330


	//   ....[90]....
        /*05f4*/ 	.word	0x00014460


	//   ....[91]....
        /*05f8*/ 	.word	0x000144b0


	//   ....[92]....
        /*05fc*/ 	.word	0x000145d0


	//   ....[93]....
        /*0600*/ 	.word	0x00014640


	//   ....[94]....
        /*0604*/ 	.word	0x00014760


	//   ....[95]....
        /*0608*/ 	.word	0x000147d0


	//   ....[96]....
        /*060c*/ 	.word	0x000148c0


	//   ....[97]....
        /*0610*/ 	.word	0x00014930


	//   ....[98]....
        /*0614*/ 	.word	0x00014a40


	//   ....[99]....
        /*0618*/ 	.word	0x00014a90


	//   ....[100]....
        /*061c*/ 	.word	0x00014db0


	//   ....[101]....
        /*0620*/ 	.word	0x00014e50


	//   ....[102]....
        /*0624*/ 	.word	0x00014fe0


	//   ....[103]....
        /*0628*/ 	.word	0x00015050


	//   ....[104]....
        /*062c*/ 	.word	0x000150c0


	//   ....[105]....
        /*0630*/ 	.word	0x00015130


	//   ....[106]....
        /*0634*/ 	.word	0x000151a0


	//   ....[107]....
        /*0638*/ 	.word	0x00015220


	//   ....[108]....
        /*063c*/ 	.word	0x000152a0


	//   ....[109]....
        /*0640*/ 	.word	0x00015330


	//   ....[110]....
        /*0644*/ 	.word	0x000153a0


	//   ....[111]....
        /*0648*/ 	.word	0x00015410


	//   ....[112]....
        /*064c*/ 	.word	0x00015480


	//   ....[113]....
        /*0650*/ 	.word	0x00015500


	//   ....[114]....
        /*0654*/ 	.word	0x00015570


	//   ....[115]....
        /*0658*/ 	.word	0x00015610


	//   ....[116]....
        /*065c*/ 	.word	0x00015660


	//   ....[117]....
        /*0660*/ 	.word	0x000156f0


	//   ....[118]....
        /*0664*/ 	.word	0x00015820


	//----- nvinfo : EIATTR_REG_RECONFIG
	.align		4
.L_1161:
        /*0668*/ 	.byte	0x01, 0x54
	.zero		2


	//----- nvinfo : EIATTR_SYSCALL_OFFSETS
	.align		4
        /*066c*/ 	.byte	0x04, 0x46
        /*066e*/ 	.short	(.L_1163 - .L_1162)


	//   ....[0]....
.L_1162:
        /*0670*/ 	.word	0x00001c90


	//   ....[1]....
        /*0674*/ 	.word	0x0000ef60


	//   ....[2]....
        /*0678*/ 	.word	0x0000f0b0


	//   ....[3]....
        /*067c*/ 	.word	0x0000f1a0


	//   ....[4]....
        /*0680*/ 	.word	0x0000fa40


	//----- nvinfo : EIATTR_MBARRIER_INSTR_OFFSETS
	.align		4
.L_1163:
        /*0684*/ 	.byte	0x04, 0x39
        /*0686*/ 	.short	(.L_1165 - .L_1164)


	//   ....[0]....
.L_1164:
        /*0688*/ 	.word	0x00000270
        /*068c*/ 	.word	0x000000ff
        /*0690*/ 	.word	0x00031c00
        /*0694*/ 	.short	0x0100
        /*0696*/ 	.byte	0x08
	.zero		1


	//   ....[1]....
        /*0698*/ 	.word	0x00000280
        /*069c*/ 	.word	0x000000ff
        /*06a0*/ 	.word	0x00031c20
        /*06a4*/ 	.short	0x0100
        /*06a6*/ 	.byte	0x08
	.zero		1


	//   ....[2]....
        /*06a8*/ 	.word	0x00000370
        /*06ac*/ 	.word	0x000000ff
        /*06b0*/ 	.word	0x00031c30
        /*06b4*/ 	.short	0x0100
        /*06b6*/ 	.byte	0x08
	.zero		1


	//   ....[3]....
        /*06b8*/ 	.word	0x00000380
        /*06bc*/ 	.word	0x000000ff
        /*06c0*/ 	.word	0x00031c40
        /*06c4*/ 	.short	0x0100
        /*06c6*/ 	.byte	0x08
	.zero		1


	//   ....[4]....
        /*06c8*/ 	.word	0x00000390
        /*06cc*/ 	.word	0x000000ff
        /*06d0*/ 	.word	0x00031c38
        /*06d4*/ 	.short	0x0100
        /*06d6*/ 	.byte	0x08
	.zero		1


	//   ....[5]....
        /*06d8*/ 	.word	0x000003a0
        /*06dc*/ 	.word	0x000000ff
        /*06e0*/ 	.word	0x00031c48
        /*06e4*/ 	.short	0x0100
        /*06e6*/ 	.byte	0x08
	.zero		1


	//   ....[6]....
        /*06e8*/ 	.word	0x000004d0
        /*06ec*/ 	.word	0x000000ff
        /*06f0*/ 	.word	0x00031c50
        /*06f4*/ 	.short	0x0100
        /*06f6*/ 	.byte	0x08
	.zero		1


	//   ....[7]....
        /*06f8*/ 	.word	0x000004e0
        /*06fc*/ 	.word	0x000000ff
        /*0700*/ 	.word	0x00031c60
        /*0704*/ 	.short	0x0100
        /*0706*/ 	.byte	0x08
	.zero		1


	//   ....[8]....
        /*0708*/ 	.word	0x000004f0
        /*070c*/ 	.word	0x000000ff
        /*0710*/ 	.word	0x00031c58
        /*0714*/ 	.short	0x0100
        /*0716*/ 	.byte	0x08
	.zero		1


	//   ....[9]....
        /*0718*/ 	.word	0x00000500
        /*071c*/ 	.word	0x000000ff
        /*0720*/ 	.word	0x00031c68
        /*0724*/ 	.short	0x0100
        /*0726*/ 	.byte	0x08
	.zero		1


	//   ....[10]....
        /*0728*/ 	.word	0x000005f0
        /*072c*/ 	.word	0x000000ff
        /*0730*/ 	.word	0x00031c70
        /*0734*/ 	.short	0x0100
        /*0736*/ 	.byte	0x06
	.zero		1


	//   ....[11]....
        /*0738*/ 	.word	0x00000600
        /*073c*/ 	.word	0x000000ff
        /*0740*/ 	.word	0x00031c80
        /*0744*/ 	.short	0x0100
        /*0746*/ 	.byte	0x06
	.zero		1


	//   ....[12]....
        /*0748*/ 	.word	0x00000610
        /*074c*/ 	.word	0x000000ff
        /*0750*/ 	.word	0x00031c78
        /*0754*/ 	.short	0x0100
        /*0756*/ 	.byte	0x06
	.zero		1


	//   ....[13]....
        /*0758*/ 	.word	0x00000620
        /*075c*/ 	.word	0x000000ff
        /*0760*/ 	.word	0x00031c88
        /*0764*/ 	.short	0x0100
        /*0766*/ 	.byte	0x06
	.zero		1


	//   ....[14]....
        /*0768*/ 	.word	0x00000750
        /*076c*/ 	.word	0x000000ff
        /*0770*/ 	.word	0x00031c90
        /*0774*/ 	.short	0x0100
        /*0776*/ 	.byte	0x08
	.zero		1


	//   ....[15]....
        /*0778*/ 	.word	0x00000760
        /*077c*/ 	.word	0x000000ff
        /*0780*/ 	.word	0x00031ca0
        /*0784*/ 	.short	0x0100
        /*0786*/ 	.byte	0x08
	.zero		1


	//   ....[16]....
        /*0788*/ 	.word	0x00000770
        /*078c*/ 	.word	0x000000ff
        /*0790*/ 	.word	0x00031c98
        /*0794*/ 	.short	0x0100
        /*0796*/ 	.byte	0x08
	.zero		1


	//   ....[17]....
        /*0798*/ 	.word	0x00000780
        /*079c*/ 	.word	0x000000ff
        /*07a0*/ 	.word	0x00031ca8
        /*07a4*/ 	.short	0x0100
        /*07a6*/ 	.byte	0x08
	.zero		1


	//   ....[18]....
        /*07a8*/ 	.word	0x000008b0
        /*07ac*/ 	.word	0x000000ff
        /*07b0*/ 	.word	0x00031cb0
        /*07b4*/ 	.short	0x0100
        /*07b6*/ 	.byte	0x08
	.zero		1


	//   ....[19]....
        /*07b8*/ 	.word	0x000008c0
        /*07bc*/ 	.word	0x000000ff
        /*07c0*/ 	.word	0x00031cc0
        /*07c4*/ 	.short	0x0100
        /*07c6*/ 	.byte	0x08
	.zero		1


	//   ....[20]....
        /*07c8*/ 	.word	0x000008d0
        /*07cc*/ 	.word	0x000000ff
        /*07d0*/ 	.word	0x00031cb8
        /*07d4*/ 	.short	0x0100
        /*07d6*/ 	.byte	0x08
	.zero		1


	//   ....[21]....
        /*07d8*/ 	.word	0x000008e0
        /*07dc*/ 	.word	0x000000ff
        /*07e0*/ 	.word	0x00031cc8
        /*07e4*/ 	.short	0x0100
        /*07e6*/ 	.byte	0x08
	.zero		1


	//   ....[22]....
        /*07e8*/ 	.word	0x00001d50
        /*07ec*/ 	.word	0x000000ff
        /*07f0*/ 	.word	0x00031c00
        /*07f4*/ 	.short	0x010a
        /*07f6*/ 	.byte	0x25
	.zero		1


	//   ....[23]....
        /*07f8*/ 	.word	0x00001dd0
        /*07fc*/ 	.word	0x00000000
        /*0800*/ 	.word	0x00031c30
        /*0804*/ 	.short	0x010a
        /*0806*/ 	.byte	0x3f
	.zero		1


	//   ....[24]....
        /*0808*/ 	.word	0x00001e40
        /*080c*/ 	.word	0x00000000
        /*0810*/ 	.word	0x00031c30
        /*0814*/ 	.short	0x010a
        /*0816*/ 	.byte	0x3f
	.zero		1


	//   ....[25]....
        /*0818*/ 	.word	0x00004fc0
        /*081c*/ 	.word	0x00000006
        /*0820*/ 	.word	0x00000000
        /*0824*/ 	.short	0x0101
        /*0826*/ 	.byte	0x3f
	.zero		1


	//   ....[26]....
        /*0828*/ 	.word	0x00006010
        /*082c*/ 	.word	0x000000ff
        /*0830*/ 	.word	0x00031c30
        /*0834*/ 	.short	0x010a
        /*0836*/ 	.byte	0x04
	.zero		1


	//   ....[27]....
        /*0838*/ 	.word	0x00006050
        /*083c*/ 	.word	0x000000ff
        /*0840*/ 	.word	0x00031c30
        /*0844*/ 	.short	0x010a
        /*0846*/ 	.byte	0x04
	.zero		1


	//   ....[28]....
        /*0848*/ 	.word	0x000076f0
        /*084c*/ 	.word	0x000000ff
        /*0850*/ 	.word	0x00031c50
        /*0854*/ 	.short	0x010a
        /*0856*/ 	.byte	0x04
	.zero		1


	//   ....[29]....
        /*0858*/ 	.word	0x00007730
        /*085c*/ 	.word	0x000000ff
        /*0860*/ 	.word	0x00031c50
        /*0864*/ 	.short	0x010a
        /*0866*/ 	.byte	0x04
	.zero		1


	//   ....[30]....
        /*0868*/ 	.word	0x00009540
        /*086c*/ 	.word	0x00000008
        /*0870*/ 	.word	0x00000000
        /*0874*/ 	.short	0x0101
        /*0876*/ 	.byte	0x3f
	.zero		1


	//   ....[31]....
        /*0878*/ 	.word	0x000096f0
        /*087c*/ 	.word	0x00000008
        /*0880*/ 	.word	0x00000000
        /*0884*/ 	.short	0x0101
        /*0886*/ 	.byte	0x3f
	.zero		1


	//   ....[32]....
        /*0888*/ 	.word	0x00009ff0
        /*088c*/ 	.word	0x000000ff
        /*0890*/ 	.word	0x00031c50
        /*0894*/ 	.short	0x010a
        /*0896*/ 	.byte	0x09
	.zero		1


	//   ....[33]....
        /*0898*/ 	.word	0x0000a030
        /*089c*/ 	.word	0x000000ff
        /*08a0*/ 	.word	0x00031c50
        /*08a4*/ 	.short	0x010a
        /*08a6*/ 	.byte	0x09
	.zero		1


	//   ....[34]....
        /*08a8*/ 	.word	0x0000a6f0
        /*08ac*/ 	.word	0x00000006
        /*08b0*/ 	.word	0x00000000
        /*08b4*/ 	.short	0x0101
        /*08b6*/ 	.byte	0x3f
	.zero		1


	//   ....[35]....
        /*08b8*/ 	.word	0x0000bd30
        /*08bc*/ 	.word	0x000000ff
        /*08c0*/ 	.word	0x00000000
        /*08c4*/ 	.short	0x0101
        /*08c6*/ 	.byte	0x04
	.zero		1


	//   ....[36]....
        /*08c8*/ 	.word	0x0000c330
        /*08cc*/ 	.word	0x000000ff
        /*08d0*/ 	.word	0x00000000
        /*08d4*/ 	.short	0x0101
        /*08d6*/ 	.byte	0x04
	.zero		1


	//   ....[37]....
        /*08d8*/ 	.word	0x0000f510
        /*08dc*/ 	.word	0x00000000
        /*08e0*/ 	.word	0x00031c40
        /*08e4*/ 	.short	0x010a
        /*08e6*/ 	.byte	0x3f
	.zero		1


	//   ....[38]....
        /*08e8*/ 	.word	0x00010410
        /*08ec*/ 	.word	0x00000011
        /*08f0*/ 	.word	0x00031c00
        /*08f4*/ 	.short	0x0107
        /*08f6*/ 	.byte	0x3f
	.zero		1


	//   ....[39]....
        /*08f8*/ 	.word	0x00010500
        /*08fc*/ 	.word	0x00000011
        /*0900*/ 	.word	0x00031c00
        /*0904*/ 	.short	0x0101
        /*0906*/ 	.byte	0x3f
	.zero		1


	//   ....[40]....
        /*0908*/ 	.word	0x00010520
        /*090c*/ 	.word	0x00000011
        /*0910*/ 	.word	0x00031c20
        /*0914*/ 	.short	0x010a
        /*0916*/ 	.byte	0x3f
	.zero		1


	//   ....[41]....
        /*0918*/ 	.word	0x000108c0
        /*091c*/ 	.word	0x00000003
        /*0920*/ 	.word	0x00031c40
        /*0924*/ 	.short	0x010a
        /*0926*/ 	.byte	0x3f
	.zero		1


	//   ....[42]....
        /*0928*/ 	.word	0x00010d40
        /*092c*/ 	.word	0x00000002
        /*0930*/ 	.word	0x00000060
        /*0934*/ 	.short	0x010a
        /*0936*/ 	.byte	0x3f
	.zero		1


	//   ....[43]....
        /*0938*/ 	.word	0x00011480
        /*093c*/ 	.word	0x00000003
        /*0940*/ 	.word	0x00031c40
        /*0944*/ 	.short	0x010a
        /*0946*/ 	.byte	0x3f
	.zero		1


	//   ....[44]....
        /*0948*/ 	.word	0x00011900
        /*094c*/ 	.word	0x0000000c
        /*0950*/ 	.word	0x00000060
        /*0954*/ 	.short	0x010a
        /*0956*/ 	.byte	0x3f
	.zero		1


	//   ....[45]....
        /*0958*/ 	.word	0x00011f80
        /*095c*/ 	.word	0x00000002
        /*0960*/ 	.word	0x00031c40
        /*0964*/ 	.short	0x010a
        /*0966*/ 	.byte	0x3f
	.zero		1


	//   ....[46]....
        /*0968*/ 	.word	0x00012410
        /*096c*/ 	.word	0x00000007
        /*0970*/ 	.word	0x00000060
        /*0974*/ 	.short	0x010a
        /*0976*/ 	.byte	0x3f
	.zero		1


	//   ....[47]....
        /*0978*/ 	.word	0x00012a50
        /*097c*/ 	.word	0x00000003
        /*0980*/ 	.word	0x00031c60
        /*0984*/ 	.short	0x010a
        /*0986*/ 	.byte	0x3f
	.zero		1


	//   ....[48]....
        /*0988*/ 	.word	0x00013bb0
        /*098c*/ 	.word	0x00000009
        /*0990*/ 	.word	0x00031c20
        /*0994*/ 	.short	0x010a
        /*0996*/ 	.byte	0x3f
	.zero		1


	//   ....[49]....
        /*0998*/ 	.word	0x00013d70
        /*099c*/ 	.word	0x00000007
        /*09a0*/ 	.word	0x00000000
        /*09a4*/ 	.short	0x010a
        /*09a6*/ 	.byte	0x3f
	.zero		1


	//   ....[50]....
        /*09a8*/ 	.word	0x00013de0
        /*09ac*/ 	.word	0x00000003
        /*09b0*/ 	.word	0x00000000
        /*09b4*/ 	.short	0x010a
        /*09b6*/ 	.byte	0x3f
	.zero		1


	//   ....[51]....
        /*09b8*/ 	.word	0x00013e40
        /*09bc*/ 	.word	0x00000005
        /*09c0*/ 	.word	0x00000000
        /*09c4*/ 	.short	0x010a
        /*09c6*/ 	.byte	0x3f
	.zero		1


	//   ....[52]....
        /*09c8*/ 	.word	0x00013e70
        /*09cc*/ 	.word	0x00000003
        /*09d0*/ 	.word	0x00000000
        /*09d4*/ 	.short	0x010a
        /*09d6*/ 	.byte	0x3f
	.zero		1


	//   ....[53]....
        /*09d8*/ 	.word	0x00013ee0
        /*09dc*/ 	.word	0x00000003
        /*09e0*/ 	.word	0x00031c00
        /*09e4*/ 	.short	0x010a
        /*09e6*/ 	.byte	0x3f
	.zero		1


	//   ....[54]....
        /*09e8*/ 	.word	0x00013f30
        /*09ec*/ 	.word	0x00000000
        /*09f0*/ 	.word	0x00031c30
        /*09f4*/ 	.short	0x010a
        /*09f6*/ 	.byte	0x3f
	.zero		1


	//   ....[55]....
        /*09f8*/ 	.word	0x00013f90
        /*09fc*/ 	.word	0x00000007
        /*0a00*/ 	.word	0x00031c30
        /*0a04*/ 	.short	0x010a
        /*0a06*/ 	.byte	0x3f
	.zero		1


	//   ....[56]....
        /*0a08*/ 	.word	0x00013ff0
        /*0a0c*/ 	.word	0x00000007
        /*0a10*/ 	.word	0x00031c50
        /*0a14*/ 	.short	0x010a
        /*0a16*/ 	.byte	0x3f
	.zero		1


	//   ....[57]....
        /*0a18*/ 	.word	0x00014050
        /*0a1c*/ 	.word	0x00000003
        /*0a20*/ 	.word	0x00031c50
        /*0a24*/ 	.short	0x010a
        /*0a26*/ 	.byte	0x3f
	.zero		1


	//   ....[58]....
        /*0a28*/ 	.word	0x000141f0
        /*0a2c*/ 	.word	0x00000000
        /*0a30*/ 	.word	0x00031c40
        /*0a34*/ 	.short	0x010a
        /*0a36*/ 	.byte	0x3f
	.zero		1


	//   ....[59]....
        /*0a38*/ 	.word	0x00014ad0
        /*0a3c*/ 	.word	0x00000011
        /*0a40*/ 	.word	0x00031c20
        /*0a44*/ 	.short	0x010a
        /*0a46*/ 	.byte	0x3f
	.zero		1


	//   ....[60]....
        /*0a48*/ 	.word	0x00014b20
        /*0a4c*/ 	.word	0x00000003
        /*0a50*/ 	.word	0x00031c40
        /*0a54*/ 	.short	0x010a
        /*0a56*/ 	.byte	0x3f
	.zero		1


	//   ....[61]....
        /*0a58*/ 	.word	0x00014b70
        /*0a5c*/ 	.word	0x00000002
        /*0a60*/ 	.word	0x00000060
        /*0a64*/ 	.short	0x010a
        /*0a66*/ 	.byte	0x3f
	.zero		1


	//   ....[62]....
        /*0a68*/ 	.word	0x00014bc0
        /*0a6c*/ 	.word	0x00000003
        /*0a70*/ 	.word	0x00031c40
        /*0a74*/ 	.short	0x010a
        /*0a76*/ 	.byte	0x3f
	.zero		1


	//   ....[63]....
        /*0a78*/ 	.word	0x00014c10
        /*0a7c*/ 	.word	0x0000000c
        /*0a80*/ 	.word	0x00000060
        /*0a84*/ 	.short	0x010a
        /*0a86*/ 	.byte	0x3f
	.zero		1


	//   ....[64]....
        /*0a88*/ 	.word	0x00014c60
        /*0a8c*/ 	.word	0x00000002
        /*0a90*/ 	.word	0x00031c40
        /*0a94*/ 	.short	0x010a
        /*0a96*/ 	.byte	0x3f
	.zero		1


	//   ....[65]....
        /*0a98*/ 	.word	0x00014cb0
        /*0a9c*/ 	.word	0x00000007
        /*0aa0*/ 	.word	0x00000060
        /*0aa4*/ 	.short	0x010a
        /*0aa6*/ 	.byte	0x3f
	.zero		1


	//   ....[66]....
        /*0aa8*/ 	.word	0x00014d00
        /*0aac*/ 	.word	0x00000003
        /*0ab0*/ 	.word	0x00031c60
        /*0ab4*/ 	.short	0x010a
        /*0ab6*/ 	.byte	0x3f
	.zero		1


	//   ....[67]....
        /*0ab8*/ 	.word	0x00015740
        /*0abc*/ 	.word	0x00000009
        /*0ac0*/ 	.word	0x00031c20
        /*0ac4*/ 	.short	0x010a
        /*0ac6*/ 	.byte	0x3f
	.zero		1


	//   ....[68]....
        /*0ac8*/ 	.word	0x000158e0
        /*0acc*/ 	.word	0x00000007
        /*0ad0*/ 	.word	0x00000000
        /*0ad4*/ 	.short	0x010a
        /*0ad6*/ 	.byte	0x3f
	.zero		1


	//   ....[69]....
        /*0ad8*/ 	.word	0x00015930
        /*0adc*/ 	.word	0x00000003
        /*0ae0*/ 	.word	0x00000000
        /*0ae4*/ 	.short	0x010a
        /*0ae6*/ 	.byte	0x3f
	.zero		1


	//   ....[70]....
        /*0ae8*/ 	.word	0x00015980
        /*0aec*/ 	.word	0x00000005
        /*0af0*/ 	.word	0x00000000
        /*0af4*/ 	.short	0x010a
        /*0af6*/ 	.byte	0x3f
	.zero		1


	//----- nvinfo : EIATTR_NUM_MBARRIERS
	.align		4
.L_1165:
        /*0af8*/ 	.byte	0x03, 0x38
        /*0afa*/ 	.short	0x0016


	//----- nvinfo : EIATTR_EXIT_INSTR_OFFSETS
	.align		4
        /*0afc*/ 	.byte	0x04, 0x1c
        /*0afe*/ 	.short	(.L_1167 - .L_1166)


	//   ....[0]....
.L_1166:
        /*0b00*/ 	.word	0x00000a90


	//   ....[1]....
        /*0b04*/ 	.word	0x0000d770


	//   ....[2]....
        /*0b08*/ 	.word	0x00013ec0


	//----- nvinfo : EIATTR_MAX_THREADS
	.align		4
.L_1167:
        /*0b0c*/ 	.byte	0x04, 0x05
        /*0b0e*/ 	.short	(.L_1169 - .L_1168)
.L_1168:
        /*0b10*/ 	.word	0x00000200
        /*0b14*/ 	.word	0x00000001
        /*0b18*/ 	.word	0x00000001


	//----- nvinfo : EIATTR_CRS_STACK_SIZE
	.align		4
.L_1169:
        /*0b1c*/ 	.byte	0x04, 0x1e
        /*0b1e*/ 	.short	(.L_1171 - .L_1170)
.L_1170:
        /*0b20*/ 	.word	0x00000000


	//----- nvinfo : EIATTR_CBANK_PARAM_SIZE
	.align		4
.L_1171:
        /*0b24*/ 	.byte	0x03, 0x19
        /*0b26*/ 	.short	0x0af0


	//----- nvinfo : EIATTR_PARAM_CBANK
	.align		4
        /*0b28*/ 	.byte	0x04, 0x0a
        /*0b2a*/ 	.short	(.L_1173 - .L_1172)
	.align		4
.L_1172:
        /*0b2c*/ 	.word	index@(.nv.constant0._ZN7cutlass13device_kernelIN5flash11enable_sm90INS1_16FlashAttnFwdSm90INS1_25CollectiveMainloopFwdSm90ILi2EN4cute5tupleIJNS5_1CILi1EEES8_S8_EEENS6_IJNS7_ILi192EEENS7_ILi144EEENS7_ILi96EEEEEELi96ENS_10bfloat16_tEfNS_4arch4Sm90ELb0ELb0ELb1ELb1ELb0ELb0ELb0ELb0ELb1ELb1ELb1ELb0EEENS1_21CollectiveEpilogueFwdINS6_IJSA_SC_SB_EEES9_SE_SG_Li384ELb1ELb1ELb1ELb0EEENS1_36VarlenDynamicPersistentTileSchedulerILi192ELi144ELi384ELi128ELb1ELb1ELb1ELb0ELb1ELb1EEEEEEEEEvNT_6ParamsE)
        /*0b30*/ 	.short	0x0210
        /*0b32*/ 	.short	0x0af0


	//----- nvinfo : EIATTR_SW_WAR
	.align		4
.L_1173:
        /*0b34*/ 	.byte	0x04, 0x36
        /*0b36*/ 	.short	(.L_1175 - .L_1174)
.L_1174:
        /*0b38*/ 	.word	0x00000008
.L_1175:


//--------------------- .nv.info._ZN7cutlass13device_kernelIN5flash11enable_sm90INS1_16FlashAttnFwdSm90INS1_25CollectiveMainloopFwdSm90ILi2EN4cute5tupleIJNS5_1CILi1EEES8_S8_EEENS6_IJNS7_ILi192EEENS7_ILi144EEENS7_ILi96EEEEEELi96ENS_10bfloat16_tEfNS_4arch4Sm90ELb0ELb0ELb1ELb1ELb0ELb1ELb0ELb0ELb1ELb1ELb1ELb0EEENS1_21CollectiveEpilogueFwdINS6_IJSA_SC_SB_EEES9_SE_SG_Li384ELb1ELb1ELb1ELb0EEENS1_36VarlenDynamicPersistentTileSchedulerILi192ELi144ELi384ELi128ELb1ELb1ELb1ELb0ELb1ELb1EEEEEEEEEvNT_6ParamsE --------------------------
	.section	.nv.info._ZN7cutlass13device_kernelIN5flash11enable_sm90INS1_16FlashAttnFwdSm90INS1_25CollectiveMainloopFwdSm90ILi2EN4cute5tupleIJNS5_1CILi1EEES8_S8_EEENS6_IJNS7_ILi192EEENS7_ILi144EEENS7_ILi96EEEEEELi96ENS_10bfloat16_tEfNS_4arch4Sm90ELb0ELb0ELb1ELb1ELb0ELb1ELb0ELb0ELb1ELb1ELb1ELb0EEENS1_21CollectiveEpilogueFwdINS6_IJSA_SC_SB_EEES9_SE_SG_Li384ELb1ELb1ELb1ELb0EEENS1_36VarlenDynamicPersistentTileSchedulerILi192ELi144ELi384ELi128ELb1ELb1ELb1ELb0ELb1ELb1EEEEEEEEEvNT_6ParamsE,"",@"SHT_CUDA_INFO"
	.sectionflags	@""
	.align	4


	//----- nvinfo : EIATTR_CUDA_API_VERSION
	.align		4
        /*0000*/ 	.byte	0x04, 0x37
        /*0002*/ 	.short	(.L_1177 - .L_1176)
.L_1176:
        /*0004*/ 	.word	0x00000082


	//----- nvinfo : EIATTR_KPARAM_INFO
	.align		4
.L_1177:
        /*0008*/ 	.byte	0x04, 0x17
        /*000a*/ 	.short	(.L_1179 - .L_1178)
.L_1178:
        /*000c*/ 	.word	0x00000000
        /*0010*/ 	.short	0x0000
        /*0012*/ 	.short	0x0070
        /*0014*/ 	.byte	0x00, 0xf0, 0x01, 0x2a


	//----- nvinfo : EIATTR_SPARSE_MMA_MASK
	.align		4
.L_1179:
        /*0018*/ 	.byte	0x03, 0x50
        /*001a*/ 	.short	0x0000


	//----- nvinfo : EIATTR_MAXREG_COUNT
	.align		4
        /*001c*/ 	.byte	0x03, 0x1b
        /*001e*/ 	.short	0x0080


	//----- nvinfo : EIATTR_NUM_BARRIERS
	.align		4
        /*0020*/ 	.byte	0x02, 0x4c
        /*0022*/ 	.byte	0x10
	.zero		1


	//----- nvinfo : EIATTR_EXTERNS
	.align		4
        /*0024*/ 	.byte	0x04, 0x0f
        /*0026*/ 	.short	(.L_1181 - .L_1180)


	//   ....[0]....
	.align		4
.L_1180:
        /*0028*/ 	.word	index@(__assertfail)


	//----- nvinfo : EIATTR_ANNOTATIONS
	.align		4
.L_1181:
        /*002c*/ 	.byte	0x04, 0x55
        /*002e*/ 	.short	(.L_1183 - .L_1182)


	//   ....[0]....
.L_1182:
        /* <DEDUP_REMOVED lines=149> */


	//----- nvinfo : EIATTR_MERCURY_ISA_VERSION
	.align		4
.L_1183:
        /*0968*/ 	.byte	0x03, 0x5f
        /*096a*/ 	.short	0x0101


	//----- nvinfo : EIATTR_UNUSED_LOAD_BYTE_OFFSET
	.align		4
        /*096c*/ 	.byte	0x04, 0x44
        /*096e*/ 	.short	(.L_1185 - .L_1184)


	//   ....[0]....
.L_1184:
        /*0970*/ 	.word	0x00000ae0
        /*0974*/ 	.word	0x0000fff0


	//   ....[1]....
        /*0978*/ 	.word	0x000164e0
        /*097c*/ 	.word	0x0000fff0


	//----- nvinfo : EIATTR_INT_WARP_WIDE_INSTR_OFFSETS
	.align		4
.L_1185:
        /*0980*/ 	.byte	0x04, 0x31
        /*0982*/ 	.short	(.L_1187 - .L_1186)


	//   ....[0]....
.L_1186:
        /*0984*/ 	.word	0x00000180


	//   ....[1]....
        /*0988*/ 	.word	0x00000220


	//   ....[2]....
        /*098c*/ 	.word	0x00000290


	//   ....[3]....
        /*0990*/ 	.word	0x0001bfc0


	//   ....[4]....
        /*0994*/ 	.word	0x0001c050


	//   ....[5]....
        /*0998*/ 	.word	0x0001fae0


	//   ....[6]....
        /*099c*/ 	.word	0x0001fb70


	//----- nvinfo : EIATTR_COOP_GROUP_MASK_REGIDS
	.align		4
.L_1187:
        /*09a0*/ 	.byte	0x04, 0x29
        /*09a2*/ 	.short	(.L_1189 - .L_1188)


	//   ....[0]....
.L_1188:
        /*09a4*/ 	.word	0xffffffff


	//   ....[1]....
        /*09a8*/ 	.word	0xffffffff


	//   ....[2]....
        /*09ac*/ 	.word	0xffffffff


	//   ....[3]....
        /*09b0*/ 	.word	0xffffffff


	//   ....[4]....
        /*09b4*/ 	.word	0xffffffff


	//   ....[5]....
        /*09b8*/ 	.word	0xffffffff


	//   ....[6]....
        /*09bc*/ 	.word	0xffffffff


	//   ....[7]....
        /*09c0*/ 	.word	0xffffffff


	//   ....[8]....
        /*09c4*/ 	.word	0xffffffff


	//   ....[9]....
        /*09c8*/ 	.word	0xffffffff


	//   ....[10]....
        /*09cc*/ 	.word	0xffffffff


	//   ....[11]....
        /*09d0*/ 	.word	0xffffffff


	//   ....[12]....
        /*09d4*/ 	.word	0xffffffff


	//   ....[13]....
        /*09d8*/ 	.word	0xffffffff


	//   ....[14]....
        /*09dc*/ 	.word	0xffffffff


	//   ....[15]....
        /*09e0*/ 	.word	0xffffffff


	//   ....[16]....
        /*09e4*/ 	.word	0xffffffff


	//   ....[17]....
        /*09e8*/ 	.word	0xffffffff


	//   ....[18]....
        /*09ec*/ 	.word	0xffffffff


	//   ....[19]....
        /*09f0*/ 	.word	0xffffffff


	//   ....[20]....
        /*09f4*/ 	.word	0xffffffff


	//   ....[21]....
        /*09f8*/ 	.word	0xffffffff


	//   ....[22]....
        /*09fc*/ 	.word	0xffffffff


	//   ....[23]....
        /*0a00*/ 	.word	0xffffffff


	//   ....[24]....
        /*0a04*/ 	.word	0xffffffff


	//   ....[25]....
        /*0a08*/ 	.word	0xffffffff


	//   ....[26]....
        /*0a0c*/ 	.word	0xffffffff


	//   ....[27]....
        /*0a10*/ 	.word	0xffffffff


	//   ....[28]....
        /*0a14*/ 	.word	0xffffffff


	//   ....[29]....
        /*0a18*/ 	.word	0xffffffff


	//   ....[30]....
        /*0a1c*/ 	.word	0xffffffff


	//   ....[31]....
        /*0a20*/ 	.word	0xffffffff


	//   ....[32]....
        /*0a24*/ 	.word	0xffffffff


	//   ....[33]....
        /*0a28*/ 	.word	0xffffffff


	//   ....[34]....
        /*0a2c*/ 	.word	0xffffffff


	//   ....[35]....
        /*0a30*/ 	.word	0xffffffff


	//   ....[36]....
        /*0a34*/ 	.word	0xffffffff


	//   ....[37]....
        /*0a38*/ 	.word	0xffffffff


	//   ....[38]....
        /*0a3c*/ 	.word	0xffffffff


	//   ....[39]....
        /*0a40*/ 	.word	0xffffffff


	//   ....[40]....
        /*0a44*/ 	.word	0xffffffff


	//   ....[41]....
        /*0a48*/ 	.word	0xffffffff


	//   ....[42]....
        /*0a4c*/ 	.word	0xffffffff


	//   ....[43]....
        /*0a50*/ 	.word	0xffffffff


	//   ....[44]....
        /*0a54*/ 	.word	0xffffffff


	//   ....[45]....
        /*0a58*/ 	.word	0xffffffff


	//   ....[46]....
        /*0a5c*/ 	.word	0xffffffff


	//   ....[47]....
        /*0a60*/ 	.word	0xffffffff


	//   ....[48]....
        /*0a64*/ 	.word	0xffffffff


	//   ....[49]....
        /*0a68*/ 	.word	0xffffffff


	//   ....[50]....
        /*0a6c*/ 	.word	0xffffffff


	//   ....[51]....
        /*0a70*/ 	.word	0xffffffff


	//   ....[52]....
        /*0a74*/ 	.word	0xffffffff


	//   ....[53]....
        /*0a78*/ 	.word	0xffffffff


	//   ....[54]....
        /*0a7c*/ 	.word	0xffffffff


	//   ....[55]....
        /*0a80*/ 	.word	0xffffffff


	//   ....[56]....
        /*0a84*/ 	.word	0xffffffff


	//   ....[57]....
        /*0a88*/ 	.word	0xffffffff


	//   ....[58]....
        /*0a8c*/ 	.word	0xffffffff


	//   ....[59]....
        /*0a90*/ 	.word	0xffffffff


	//   ....[60]....
        /*0a94*/ 	.word	0xffffffff


	//   ....[61]....
        /*0a98*/ 	.word	0xffffffff


	//   ....[62]....
        /*0a9c*/ 	.word	0xffffffff


	//   ....[63]....
        /*0aa0*/ 	.word	0xffffffff


	//   ....[64]....
        /*0aa4*/ 	.word	0xffffffff


	//   ....[65]....
        /*0aa8*/ 	.word	0xffffffff


	//   ....[66]....
        /*0aac*/ 	.word	0xffffffff


	//   ....[67]....
        /*0ab0*/ 	.word	0xffffffff


	//   ....[68]....
        /*0ab4*/ 	.word	0xffffffff


	//   ....[69]....
        /*0ab8*/ 	.word	0xffffffff


	//   ....[70]....
        /*0abc*/ 	.word	0xffffffff


	//   ....[71]....
        /*0ac0*/ 	.word	0xffffffff


	//   ....[72]....
        /*0ac4*/ 	.word	0xffffffff


	//   ....[73]....
        /*0ac8*/ 	.word	0xffffffff


	//   ....[74]....
        /*0acc*/ 	.word	0xffffffff


	//   ....[75]....
        /*0ad0*/ 	.word	0xffffffff


	//   ....[76]....
        /*0ad4*/ 	.word	0xffffffff


	//   ....[77]....
        /*0ad8*/ 	.word	0xffffffff


	//   ....[78]....
        /*0adc*/ 	.word	0xffffffff


	//   ....[79]....
        /*0ae0*/ 	.word	0xffffffff


	//   ....[80]....
        /*0ae4*/ 	.word	0xffffffff


	//   ....[81]....
        /*0ae8*/ 	.word	0xffffffff


	//   ....[82]....
        /*0aec*/ 	.word	0xffffffff


	//   ....[83]....
        /*0af0*/ 	.word	0xffffffff


	//   ....[84]....
        /*0af4*/ 	.word	0xffffffff


	//   ....[85]....
        /*0af8*/ 	.word	0xffffffff


	//   ....[86]....
        /*0afc*/ 	.word	0xffffffff


	//   ....[87]....
        /*0b00*/ 	.word	0xffffffff


	//   ....[88]....
        /*0b04*/ 	.word	0xffffffff


	//   ....[89]....
        /*0b08*/ 	.word	0xffffffff


	//   ....[90]....
        /*0b0c*/ 	.word	0xffffffff


	//   ....[91]....
        /*0b10*/ 	.word	0xffffffff


	//   ....[92]....
        /*0b14*/ 	.word	0xffffffff


	//   ....[93]....
        /*0b18*/ 	.word	0xffffffff


	//   ....[94]....
        /*0b1c*/ 	.word	0xffffffff


	//   ....[95]....
        /*0b20*/ 	.word	0xffffffff


	//   ....[96]....
        /*0b24*/ 	.word	0x0500000f


	//   ....[97]....
        /*0b28*/ 	.word	0x0500000f


	//   ....[98]....
        /*0b2c*/ 	.word	0x0500000f


	//   ....[99]....
        /*0b30*/ 	.word	0x0500000f


	//   ....[100]....
        /*0b34*/ 	.word	0x0500000f


	//   ....[101]....
        /*0b38*/ 	.word	0x0500000f


	//   ....[102]....
        /*0b3c*/ 	.word	0x0500000f


	//   ....[103]....
        /*0b40*/ 	.word	0x0500000f


	//   ....[104]....
        /*0b44*/ 	.word	0x0500000f


	//   ....[105]....
        /*0b48*/ 	.word	0x0500000f


	//   ....[106]....
        /*0b4c*/ 	.word	0x0500000f


	//   ....[107]....
        /*0b50*/ 	.word	0x0500000f


	//   ....[108]....
        /*0b54*/ 	.word	0x0500000f


	//   ....[109]....
        /*0b58*/ 	.word	0x0500000f


	//   ....[110]....
        /*0b5c*/ 	.word	0x0500000f


	//   ....[111]....
        /*0b60*/ 	.word	0x0500000f


	//   ....[112]....
        /*0b64*/ 	.word	0x0500000f


	//   ....[113]....
        /*0b68*/ 	.word	0x0500000f


	//   ....[114]....
        /*0b6c*/ 	.word	0x0500000f


	//   ....[115]....
        /*0b70*/ 	.word	0x0500000f


	//   ....[116]....
        /*0b74*/ 	.word	0x0500000f


	//   ....[117]....
        /*0b78*/ 	.word	0x0500000f


	//   ....[118]....
        /*0b7c*/ 	.word	0x0500000f


	//   ....[119]....
        /*0b80*/ 	.word	0x0500000f


	//   ....[120]....
        /*0b84*/ 	.word	0x0500000f


	//   ....[121]....
        /*0b88*/ 	.word	0x0500000f


	//   ....[122]....
        /*0b8c*/ 	.word	0x0500000f


	//   ....[123]....
        /*0b90*/ 	.word	0x0500000f


	//   ....[124]....
        /*0b94*/ 	.word	0x0500000f


	//   ....[125]....
        /*0b98*/ 	.word	0x0500000f


	//   ....[126]....
        /*0b9c*/ 	.word	0x0500000f


	//   ....[127]....
        /*0ba0*/ 	.word	0x0500000f


	//   ....[128]....
        /*0ba4*/ 	.word	0x0500000f


	//   ....[129]....
        /*0ba8*/ 	.word	0x0500000f


	//   ....[130]....
        /*0bac*/ 	.word	0x0500000f


	//   ....[131]....
        /*0bb0*/ 	.word	0x0500000f


	//   ....[132]....
        /*0bb4*/ 	.word	0x0500000f


	//   ....[133]....
        /*0bb8*/ 	.word	0x0500000f


	//   ....[134]....
        /*0bbc*/ 	.word	0x0500000f


	//   ....[135]....
        /*0bc0*/ 	.word	0x0500000f


	//   ....[136]....
        /*0bc4*/ 	.word	0x0500000f


	//   ....[137]....
        /*0bc8*/ 	.word	0x0500000f


	//   ....[138]....
        /*0bcc*/ 	.word	0x0500000f


	//   ....[139]....
        /*0bd0*/ 	.word	0x0500000f


	//   ....[140]....
        /*0bd4*/ 	.word	0x0500000f


	//   ....[141]....
        /*0bd8*/ 	.word	0x0500000f


	//   ....[142]....
        /*0bdc*/ 	.word	0x0500000f


	//   ....[143]....
        /*0be0*/ 	.word	0x0500000f


	//   ....[144]....
        /*0be4*/ 	.word	0x0500000f


	//   ....[145]....
        /*0be8*/ 	.word	0x0500000f


	//   ....[146]....
        /*0bec*/ 	.word	0x0500000f


	//   ....[147]....
        /*0bf0*/ 	.word	0x0500000f


	//   ....[148]....
        /*0bf4*/ 	.word	0x0500000f


	//   ....[149]....
        /*0bf8*/ 	.word	0x0500000f


	//----- nvinfo : EIATTR_COOP_GROUP_INSTR_OFFSETS
	.align		4
.L_1189:
        /*0bfc*/ 	.byte	0x04, 0x28
        /*0bfe*/ 	.short	(.L_1191 - .L_1190)


	//   ....[0]....
.L_1190:
        /*0c00*/ 	.word	0x00000060


	//   ....[1]....
        /*0c04*/ 	.word	0x00000190


	//   ....[2]....
        /*0c08*/ 	.word	0x00000240


	//   ....[3]....
        /*0c0c*/ 	.word	0x00000400


	//   ....[4]....
        /*0c10*/ 	.word	0x00000560


	//   ....[5]....
        /*0c14*/ 	.word	0x00000680


	//   ....[6]....
        /*0c18*/ 	.word	0x000007e0


	//   ....[7]....
        /*0c1c*/ 	.word	0x00007590


	//   ....[8]....
        /*0c20*/ 	.word	0x00007b60


	//   ....[9]....
        /*0c24*/ 	.word	0x00007b70


	//   ....[10]....
        /*0c28*/ 	.word	0x00007b80


	//   ....[11]....
        /*0c2c*/ 	.word	0x00007b90


	//   ....[12]....
        /*0c30*/ 	.word	0x00009940


	//   ....[13]....
        /*0c34*/ 	.word	0x00009950


	//   ....[14]....
        /*0c38*/ 	.word	0x00009960


	//   ....[15]....
        /*0c3c*/ 	.word	0x00009970


	//   ....[16]....
        /*0c40*/ 	.word	0x0000e9d0


	//   ....[17]....
        /*0c44*/ 	.word	0x0000e9f0


	//   ....[18]....
        /*0c48*/ 	.word	0x0000ee20


	//   ....[19]....
        /*0c4c*/ 	.word	0x0000ee70


	//   ....[20]....
        /*0c50*/ 	.word	0x000101e0


	//   ....[21]....
        /*0c54*/ 	.word	0x000133e0


	//   ....[22]....
        /*0c58*/ 	.word	0x00013440


	//   ....[23]....
        /*0c5c*/ 	.word	0x00013e20


	//   ....[24]....
        /*0c60*/ 	.word	0x00013e40


	//   ....[25]....
        /*0c64*/ 	.word	0x00015710


	//   ....[26]....
        /*0c68*/ 	.word	0x00015f10


	//   ....[27]....
        /*0c6c*/ 	.word	0x00015f20


	//   ....[28]....
        /*0c70*/ 	.word	0x00015f60


	//   ....[29]....
        /*0c74*/ 	.word	0x00015f70


	//   ....[30]....
        /*0c78*/ 	.word	0x00016eb0


	//   ....[31]....
        /*0c7c*/ 	.word	0x00016ed0


	//   ....[32]....
        /*0c80*/ 	.word	0x00016ee0


	//   ....[33]....
        /*0c84*/ 	.word	0x00016ef0


	//   ....[34]....
        /*0c88*/ 	.word	0x00017590


	//   ....[35]....
        /*0c8c*/ 	.word	0x000175a0


	//   ....[36]....
        /*0c90*/ 	.word	0x000176f0


	//   ....[37]....
        /*0c94*/ 	.word	0x00017700


	//   ....[38]....
        /*0c98*/ 	.word	0x00017af0


	//   ....[39]....
        /*0c9c*/ 	.word	0x00017b00


	//   ....[40]....
        /*0ca0*/ 	.word	0x00017ff0


	//   ....[41]....
        /*0ca4*/ 	.word	0x00018000


	//   ....[42]....
        /*0ca8*/ 	.word	0x00018dd0


	//   ....[43]....
        /*0cac*/ 	.word	0x00018de0


	//   ....[44]....
        /*0cb0*/ 	.word	0x00018f40


	//   ....[45]....
        /*0cb4*/ 	.word	0x00018f50


	//   ....[46]....
        /*0cb8*/ 	.word	0x00019100


	//   ....[47]....
        /*0cbc*/ 	.word	0x00019300


	//   ....[48]....
        /*0cc0*/ 	.word	0x00019330


	//   ....[49]....
        /*0cc4*/ 	.word	0x00019360


	//   ....[50]....
        /*0cc8*/ 	.word	0x00019390


	//   ....[51]....
        /*0ccc*/ 	.word	0x000193c0


	//   ....[52]....
        /*0cd0*/ 	.word	0x000193f0


	//   ....[53]....
        /*0cd4*/ 	.word	0x00019570


	//   ....[54]....
        /*0cd8*/ 	.word	0x000195a0


	//   ....[55]....
        /*0cdc*/ 	.word	0x000195d0


	//   ....[56]....
        /*0ce0*/ 	.word	0x00019600


	//   ....[57]....
        /*0ce4*/ 	.word	0x00019630


	//   ....[58]....
        /*0ce8*/ 	.word	0x00019660


	//   ....[59]....
        /*0cec*/ 	.word	0x000196f0


	//   ....[60]....
        /*0cf0*/ 	.word	0x00019720


	//   ....[61]....
        /*0cf4*/ 	.word	0x00019730


	//   ....[62]....
        /*0cf8*/ 	.word	0x000197d0


	//   ....[63]....
        /*0cfc*/ 	.word	0x0001a890


	//   ....[64]....
        /*0d00*/ 	.word	0x0001c560


	//   ....[65]....
        /*0d04*/ 	.word	0x0001d1b0


	//   ....[66]....
        /*0d08*/ 	.word	0x0001d1c0


	//   ....[67]....
        /*0d0c*/ 	.word	0x0001d2b0


	//   ....[68]....
        /*0d10*/ 	.word	0x0001d2c0


	//   ....[69]....
        /*0d14*/ 	.word	0x0001d370


	//   ....[70]....
        /*0d18*/ 	.word	0x0001d380


	//   ....[71]....
        /*0d1c*/ 	.word	0x0001d390


	//   ....[72]....
        /*0d20*/ 	.word	0x0001d3a0


	//   ....[73]....
        /*0d24*/ 	.word	0x0001d470


	//   ....[74]....
        /*0d28*/ 	.word	0x0001d4b0


	//   ....[75]....
        /*0d2c*/ 	.word	0x0001d4c0


	//   ....[76]....
        /*0d30*/ 	.word	0x0001d4e0


	//   ....[77]....
        /*0d34*/ 	.word	0x00020270


	//   ....[78]....
        /*0d38*/ 	.word	0x00020290


	//   ....[79]....
        /*0d3c*/ 	.word	0x000202f0


	//   ....[80]....
        /*0d40*/ 	.word	0x00020320


	//   ....[81]....
        /*0d44*/ 	.word	0x00020350


	//   ....[82]....
        /*0d48*/ 	.word	0x00020380


	//   ....[83]....
        /*0d4c*/ 	.word	0x000203b0


	//   ....[84]....
        /*0d50*/ 	.word	0x000203e0


	//   ....[85]....
        /*0d54*/ 	.word	0x00020570


	//   ....[86]....
        /*0d58*/ 	.word	0x000205b0


	//   ....[87]....
        /*0d5c*/ 	.word	0x000205e0


	//   ....[88]....
        /*0d60*/ 	.word	0x00020610


	//   ....[89]....
        /*0d64*/ 	.word	0x00020640


	//   ....[90]....
        /*0d68*/ 	.word	0x00020670


	//   ....[91]....
        /*0d6c*/ 	.word	0x00020730


	//   ....[92]....
        /*0d70*/ 	.word	0x00020750


	//   ....[93]....
        /*0d74*/ 	.word	0x00020760


	//   ....[94]....
        /*0d78*/ 	.word	0x000207c0


	//   ....[95]....
        /*0d7c*/ 	.word	0x00020dc0


	//   ....[96]....
        /*0d80*/ 	.word	0x000211c0


	//   ....[97]....
        /*0d84*/ 	.word	0x00021270


	//   ....[98]....
        /*0d88*/ 	.word	0x00021300


	//   ....[99]....
        /*0d8c*/ 	.word	0x00021350


	//   ....[100]....
        /*0d90*/ 	.word	0x000213a0


	//   ....[101]....
        /*0d94*/ 	.word	0x00021490


	//   ....[102]....
        /*0d98*/ 	.word	0x00021520


	//   ....[103]....
        /*0d9c*/ 	.word	0x00021580


	//   ....[104]....
        /*0da0*/ 	.word	0x000215e0


	//   ....[105]....
        /*0da4*/ 	.word	0x000217f0


	//   ....[106]....
        /*0da8*/ 	.word	0x00021840


	//   ....[107]....
        /*0dac*/ 	.word	0x000218d0


	//   ....[108]....
        /*0db0*/ 	.word	0x00021960


	//   ....[109]....
        /*0db4*/ 	.word	0x000219e0


	//   ....[110]....
        /*0db8*/ 	.word	0x00021a30


	//   ....[111]....
        /*0dbc*/ 	.word	0x00021ac0


	//   ....[112]....
        /*0dc0*/ 	.word	0x00021b50


	//   ....[113]....
        /*0dc4*/ 	.word	0x00021bd0


	//   ....[114]....
        /*0dc8*/ 	.word	0x00021c20


	//   ....[115]....
        /*0dcc*/ 	.word	0x00021cb0


	//   ....[116]....
        /*0dd0*/ 	.word	0x00021d40


	//   ....[117]....
        /*0dd4*/ 	.word	0x00021e00


	//   ....[118]....
        /*0dd8*/ 	.word	0x000220f0


	//   ....[119]....
        /*0ddc*/ 	.word	0x000222a0


	//   ....[120]....
        /*0de0*/ 	.word	0x000222f0


	//   ....[121]....
        /*0de4*/ 	.word	0x00022360


	//   ....[122]....
        /*0de8*/ 	.word	0x00022460


	//   ....[123]....
        /*0dec*/ 	.word	0x000224d0


	//   ....[124]....
        /*0df0*/ 	.word	0x000225d0


	//   ....[125]....
        /*0df4*/ 	.word	0x00022650


	//   ....[126]....
        /*0df8*/ 	.word	0x000226d0


	//   ....[127]....
        /*0dfc*/ 	.word	0x000227d0


	//   ....[128]....
        /*0e00*/ 	.word	0x000228d0


	//   ....[129]....
        /*0e04*/ 	.word	0x00022930


	//   ....[130]....
        /*0e08*/ 	.word	0x00022a10


	//   ....[131]....
        /*0e0c*/ 	.word	0x00022d30


	//   ....[132]....
        /*0e10*/ 	.word	0x00022de0


	//   ....[133]....
        /*0e14*/ 	.word	0x00022f30


	//   ....[134]....
        /*0e18*/ 	.word	0x00022fb0


	//   ....[135]....
        /*0e1c*/ 	.word	0x00023020


	//   ....[136]....
        /*0e20*/ 	.word	0x00023090


	//   ....[137]....
        /*0e24*/ 	.word	0x00023100


	//   ....[138]....
        /*0e28*/ 	.word	0x00023180


	//   ....[139]....
        /*0e2c*/ 	.word	0x00023200


	//   ....[140]....
        /*0e30*/ 	.word	0x000232a0


	//   ....[141]....
        /*0e34*/ 	.word	0x00023310


	//   ....[142]....
        /*0e38*/ 	.word	0x00023380


	//   ....[143]....
        /*0e3c*/ 	.word	0x000233f0


	//   ....[144]....
        /*0e40*/ 	.word	0x00023470


	//   ....[145]....
        /*0e44*/ 	.word	0x000234e0


	//   ....[146]....
        /*0e48*/ 	.word	0x00023580


	//   ....[147]....
        /*0e4c*/ 	.word	0x000235d0


	//   ....[148]....
        /*0e50*/ 	.word	0x00023660


	//   ....[149]....
        /*0e54*/ 	.word	0x00023790


	//----- nvinfo : EIATTR_REG_RECONFIG
	.align		4
.L_1191:
        /*0e58*/ 	.byte	0x01, 0x54
	.zero		2


	//----- nvinfo : EIATTR_SYSCALL_OFFSETS
	.align		4
        /*0e5c*/ 	.byte	0x04, 0x46
        /*0e5e*/ 	.short	(.L_1193 - .L_1192)


	//   ....[0]....
.L_1192:
        /*0e60*/ 	.word	0x00001e90


	//   ....[1]....
        /*0e64*/ 	.word	0x00001fe0


	//   ....[2]....
        /*0e68*/ 	.word	0x00007760


	//   ....[3]....
        /*0e6c*/ 	.word	0x00007ae0


	//   ....[4]....
        /*0e70*/ 	.word	0x0001c1b0


	//   ....[5]....
        /*0e74*/ 	.word	0x0001c300


	//   ....[6]....
        /*0e78*/ 	.word	0x0001c400


	//   ....[7]....
        /*0e7c*/ 	.word	0x0001cc80


	//----- nvinfo : EIATTR_MBARRIER_INSTR_OFFSETS
	.align		4
.L_1193:
        /*0e80*/ 	.byte	0x04, 0x39
        /*0e82*/ 	.short	(.L_1195 - .L_1194)


	//   ....[0]....
.L_1194:
        /*0e84*/ 	.word	0x000002b0
        /*0e88*/ 	.word	0x000000ff
        /*0e8c*/ 	.word	0x00031c00
        /*0e90*/ 	.short	0x0100
        /*0e92*/ 	.byte	0x08
	.zero		1


	//   ....[1]....
        /*0e94*/ 	.word	0x000002c0
        /*0e98*/ 	.word	0x000000ff
        /*0e9c*/ 	.word	0x00031c20
        /*0ea0*/ 	.short	0x0100
        /*0ea2*/ 	.byte	0x08
	.zero		1


	//   ....[2]....
        /*0ea4*/ 	.word	0x000003b0
        /*0ea8*/ 	.word	0x000000ff
        /*0eac*/ 	.word	0x00031c30
        /*0eb0*/ 	.short	0x0100
        /*0eb2*/ 	.byte	0x08
	.zero		1


	//   ....[3]....
        /*0eb4*/ 	.word	0x000003c0
        /*0eb8*/ 	.word	0x000000ff
        /*0ebc*/ 	.word	0x00031c40
        /*0ec0*/ 	.short	0x0100
        /*0ec2*/ 	.byte	0x08
	.zero		1


	//   ....[4]....
        /*0ec4*/ 	.word	0x000003d0
        /*0ec8*/ 	.word	0x000000ff
        /*0ecc*/ 	.word	0x00031c38
        /*0ed0*/ 	.short	0x0100
        /*0ed2*/ 	.byte	0x08
	.zero		1


	//   ....[5]....
        /*0ed4*/ 	.word	0x000003e0
        /*0ed8*/ 	.word	0x000000ff
        /*0edc*/ 	.word	0x00031c48
        /*0ee0*/ 	.short	0x0100
        /*0ee2*/ 	.byte	0x08
	.zero		1


	//   ....[6]....
        /*0ee4*/ 	.word	0x00000510
        /*0ee8*/ 	.word	0x000000ff
        /*0eec*/ 	.word	0x00031c50
        /*0ef0*/ 	.short	0x0100
        /*0ef2*/ 	.byte	0x08
	.zero		1


	//   ....[7]....
        /*0ef4*/ 	.word	0x00000520
        /*0ef8*/ 	.word	0x000000ff
        /*0efc*/ 	.word	0x00031c60
        /*0f00*/ 	.short	0x0100
        /*0f02*/ 	.byte	0x08
	.zero		1


	//   ....[8]....
        /*0f04*/ 	.word	0x00000530
        /*0f08*/ 	.word	0x000000ff
        /*0f0c*/ 	.word	0x00031c58
        /*0f10*/ 	.short	0x0100
        /*0f12*/ 	.byte	0x08
	.zero		1


	//   ....[9]....
        /*0f14*/ 	.word	0x00000540
        /*0f18*/ 	.word	0x000000ff
        /*0f1c*/ 	.word	0x00031c68
        /*0f20*/ 	.short	0x0100
        /*0f22*/ 	.byte	0x08
	.zero		1


	//   ....[10]....
        /*0f24*/ 	.word	0x00000630
        /*0f28*/ 	.word	0x000000ff
        /*0f2c*/ 	.word	0x00031c70
        /*0f30*/ 	.short	0x0100
        /*0f32*/ 	.byte	0x06
	.zero		1


	//   ....[11]....
        /*0f34*/ 	.word	0x00000640
        /*0f38*/ 	.word	0x000000ff
        /*0f3c*/ 	.word	0x00031c80
        /*0f40*/ 	.short	0x0100
        /*0f42*/ 	.byte	0x06
	.zero		1


	//   ....[12]....
        /*0f44*/ 	.word	0x00000650
        /*0f48*/ 	.word	0x000000ff
        /*0f4c*/ 	.word	0x00031c78
        /*0f50*/ 	.short	0x0100
        /*0f52*/ 	.byte	0x06
	.zero		1


	//   ....[13]....
        /*0f54*/ 	.word	0x00000660
        /*0f58*/ 	.word	0x000000ff
        /*0f5c*/ 	.word	0x00031c88
        /*0f60*/ 	.short	0x0100
        /*0f62*/ 	.byte	0x06
	.zero		1


	//   ....[14]....
        /*0f64*/ 	.word	0x00000790
        /*0f68*/ 	.word	0x000000ff
        /*0f6c*/ 	.word	0x00031c90
        /*0f70*/ 	.short	0x0100
        /*0f72*/ 	.byte	0x08
	.zero		1


	//   ....[15]....
        /*0f74*/ 	.word	0x000007a0
        /*0f78*/ 	.word	0x000000ff
        /*0f7c*/ 	.word	0x00031ca0
        /*0f80*/ 	.short	0x0100
        /*0f82*/ 	.byte	0x08
	.zero		1


	//   ....[16]....
        /*0f84*/ 	.word	0x000007b0
        /*0f88*/ 	.word	0x000000ff
        /*0f8c*/ 	.word	0x00031c98
        /*0f90*/ 	.short	0x0100
        /*0f92*/ 	.byte	0x08
	.zero		1


	//   ....[17]....
        /*0f94*/ 	.word	0x000007c0
        /*0f98*/ 	.word	0x000000ff
        /*0f9c*/ 	.word	0x00031ca8
        /*0fa0*/ 	.short	0x0100
        /*0fa2*/ 	.byte	0x08
	.zero		1


	//   ....[18]....
        /*0fa4*/ 	.word	0x000008f0
        /*0fa8*/ 	.word	0x000000ff
        /*0fac*/ 	.word	0x00031cb0
        /*0fb0*/ 	.short	0x0100
        /*0fb2*/ 	.byte	0x08
	.zero		1


	//   ....[19]....
        /*0fb4*/ 	.word	0x00000900
        /*0fb8*/ 	.word	0x000000ff
        /*0fbc*/ 	.word	0x00031cc0
        /*0fc0*/ 	.short	0x0100
        /*0fc2*/ 	.byte	0x08
	.zero		1


	//   ....[20]....
        /*0fc4*/ 	.word	0x00000910
        /*0fc8*/ 	.word	0x000000ff
        /*0fcc*/ 	.word	0x00031cb8
        /*0fd0*/ 	.short	0x0100
        /*0fd2*/ 	.byte	0x08
	.zero		1


	//   ....[21]....
        /*0fd4*/ 	.word	0x00000920
        /*0fd8*/ 	.word	0x000000ff
        /*0fdc*/ 	.word	0x00031cc8
        /*0fe0*/ 	.short	0x0100
        /*0fe2*/ 	.byte	0x08
	.zero		1


	//   ....[22]....
        /*0fe4*/ 	.word	0x000034d0
        /*0fe8*/ 	.word	0x00000014
        /*0fec*/ 	.word	0x00031c90
        /*0ff0*/ 	.short	0x010a
        /*0ff2*/ 	.byte	0x3f
	.zero		1


	//   ....[23]....
        /*0ff4*/ 	.word	0x00004fc0
        /*0ff8*/ 	.word	0x00000014
        /*0ffc*/ 	.word	0x00031c90
        /*1000*/ 	.short	0x010a
        /*1002*/ 	.byte	0x3f
	.zero		1


	//   ....[24]....
        /*1004*/ 	.word	0x00006a30
        /*1008*/ 	.word	0x00000014
        /*100c*/ 	.word	0x00031c90
        /*1010*/ 	.short	0x010a
        /*1012*/ 	.byte	0x3f
	.zero		1


	//   ....[25]....
        /*1014*/ 	.word	0x00006ca0
        /*1018*/ 	.word	0x00000020
        /*101c*/ 	.word	0x00000000
        /*1020*/ 	.short	0x0101
        /*1022*/ 	.byte	0x3f
	.zero		1


	//   ....[26]....
        /*1024*/ 	.word	0x00006ce0
        /*1028*/ 	.word	0x00000014
        /*102c*/ 	.word	0x00031cb0
        /*1030*/ 	.short	0x010a
        /*1032*/ 	.byte	0x3f
	.zero		1


	//   ....[27]....
        /*1034*/ 	.word	0x00007020
        /*1038*/ 	.word	0x00000014
        /*103c*/ 	.word	0x00000000
        /*1040*/ 	.short	0x0101
        /*1042*/ 	.byte	0x3f
	.zero		1


	//   ....[28]....
        /*1044*/ 	.word	0x00007800
        /*1048*/ 	.word	0x00000010
        /*104c*/ 	.word	0x00031c00
        /*1050*/ 	.short	0x010a
        /*1052*/ 	.byte	0x3f
	.zero		1


	//   ....[29]....
        /*1054*/ 	.word	0x00007850
        /*1058*/ 	.word	0x00000010
        /*105c*/ 	.word	0x00031c00
        /*1060*/ 	.short	0x010a
        /*1062*/ 	.byte	0x3f
	.zero		1


	//   ....[30]....
        /*1064*/ 	.word	0x000082c0
        /*1068*/ 	.word	0x00000010
        /*106c*/ 	.word	0x00031c00
        /*1070*/ 	.short	0x010a
        /*1072*/ 	.byte	0x3f
	.zero		1


	//   ....[31]....
        /*1074*/ 	.word	0x00009eb0
        /*1078*/ 	.word	0x00000010
        /*107c*/ 	.word	0x00031c00
        /*1080*/ 	.short	0x010a
        /*1082*/ 	.byte	0x3f
	.zero		1


	//   ....[32]....
        /*1084*/ 	.word	0x0000b850
        /*1088*/ 	.word	0x00000000
        /*108c*/ 	.word	0x00031c30
        /*1090*/ 	.short	0x010a
        /*1092*/ 	.byte	0x3f
	.zero		1


	//   ....[33]....
        /*1094*/ 	.word	0x0000b920
        /*1098*/ 	.word	0x00000000
        /*109c*/ 	.word	0x00031c30
        /*10a0*/ 	.short	0x010a
        /*10a2*/ 	.byte	0x3f
	.zero		1


	//   ....[34]....
        /*10a4*/ 	.word	0x0000f2b0
        /*10a8*/ 	.word	0x00000018
        /*10ac*/ 	.word	0x00000000
        /*10b0*/ 	.short	0x0101
        /*10b2*/ 	.byte	0x3f
	.zero		1


	//   ....[35]....
        /*10b4*/ 	.word	0x000104d0
        /*10b8*/ 	.word	0x0000000e
        /*10bc*/ 	.word	0x00031c30
        /*10c0*/ 	.short	0x010a
        /*10c2*/ 	.byte	0x3f
	.zero		1


	//   ....[36]....
        /*10c4*/ 	.word	0x00010520
        /*10c8*/ 	.word	0x0000000e
        /*10cc*/ 	.word	0x00031c30
        /*10d0*/ 	.short	0x010a
        /*10d2*/ 	.byte	0x3f
	.zero		1


	//   ....[37]....
        /*10d4*/ 	.word	0x00012b30
        /*10d8*/ 	.word	0x0000000f
        /*10dc*/ 	.word	0x00031c50
        /*10e0*/ 	.short	0x010a
        /*10e2*/ 	.byte	0x3f
	.zero		1


	//   ....[38]....
        /*10e4*/ 	.word	0x00012b70
        /*10e8*/ 	.word	0x0000000f
        /*10ec*/ 	.word	0x00031c50
        /*10f0*/ 	.short	0x010a
        /*10f2*/ 	.byte	0x3f
	.zero		1


	//   ....[39]....
        /*10f4*/ 	.word	0x000147e0
        /*10f8*/ 	.word	0x0000006f
        /*10fc*/ 	.word	0x00000000
        /*1100*/ 	.short	0x0101
        /*1102*/ 	.byte	0x3f
	.zero		1


	//   ....[40]....
        /*1104*/ 	.word	0x000147f0
        /*1108*/ 	.word	0x0000006c
        /*110c*/ 	.word	0x00000000
        /*1110*/ 	.short	0x0101
        /*1112*/ 	.byte	0x3f
	.zero		1


	//   ....[41]....
        /*1114*/ 	.word	0x00015800
        /*1118*/ 	.word	0x00000000
        /*111c*/ 	.word	0x00031c50
        /*1120*/ 	.short	0x010a
        /*1122*/ 	.byte	0x3f
	.zero		1


	//   ....[42]....
        /*1124*/ 	.word	0x000158b0
        /*1128*/ 	.word	0x00000000
        /*112c*/ 	.word	0x00031c50
        /*1130*/ 	.short	0x010a
        /*1132*/ 	.byte	0x3f
	.zero		1


	//   ....[43]....
        /*1134*/ 	.word	0x00016260
        /*1138*/ 	.word	0x00000004
        /*113c*/ 	.word	0x00000000
        /*1140*/ 	.short	0x0101
        /*1142*/ 	.byte	0x3f
	.zero		1


	//   ....[44]....
        /*1144*/ 	.word	0x000174f0
        /*1148*/ 	.word	0x00000000
        /*114c*/ 	.word	0x00000000
        /*1150*/ 	.short	0x0101
        /*1152*/ 	.byte	0x3f
	.zero		1


	//   ....[45]....
        /*1154*/ 	.word	0x000179f0
        /*1158*/ 	.word	0x0000000a
        /*115c*/ 	.word	0x00000000
        /*1160*/ 	.short	0x0101
        /*1162*/ 	.byte	0x3f
	.zero		1


	//   ....[46]....
        /*1164*/ 	.word	0x0001a970
        /*1168*/ 	.word	0x00000010
        /*116c*/ 	.word	0x00031c20
        /*1170*/ 	.short	0x010a
        /*1172*/ 	.byte	0x3f
	.zero		1


	//   ....[47]....
        /*1174*/ 	.word	0x0001aa40
        /*1178*/ 	.word	0x00000009
        /*117c*/ 	.word	0x00031ca0
        /*1180*/ 	.short	0x010a
        /*1182*/ 	.byte	0x3f
	.zero		1


	//   ....[48]....
        /*1184*/ 	.word	0x0001ae60
        /*1188*/ 	.word	0x00000009
        /*118c*/ 	.word	0x00031cc0
        /*1190*/ 	.short	0x010a
        /*1192*/ 	.byte	0x3f
	.zero		1


	//   ....[49]....
        /*1194*/ 	.word	0x0001b3a0
        /*1198*/ 	.word	0x00000009
        /*119c*/ 	.word	0x00031ca0
        /*11a0*/ 	.short	0x010a
        /*11a2*/ 	.byte	0x3f
	.zero		1


	//   ....[50]....
        /*11a4*/ 	.word	0x0001b7e0
        /*11a8*/ 	.word	0x00000009
        /*11ac*/ 	.word	0x00031cc0
        /*11b0*/ 	.short	0x010a
        /*11b2*/ 	.byte	0x3f
	.zero		1


	//   ....[51]....
        /*11b4*/ 	.word	0x0001c770
        /*11b8*/ 	.word	0x00000000
        /*11bc*/ 	.word	0x00031c40
        /*11c0*/ 	.short	0x010a
        /*11c2*/ 	.byte	0x3f
	.zero		1


	//   ....[52]....
        /*11c4*/ 	.word	0x0001d620
        /*11c8*/ 	.word	0x00000010
        /*11cc*/ 	.word	0x00031c00
        /*11d0*/ 	.short	0x0107
        /*11d2*/ 	.byte	0x3f
	.zero		1


	//   ....[53]....
        /*11d4*/ 	.word	0x0001d710
        /*11d8*/ 	.word	0x00000010
        /*11dc*/ 	.word	0x00031c00
        /*11e0*/ 	.short	0x0101
        /*11e2*/ 	.byte	0x3f
	.zero		1


	//   ....[54]....
        /*11e4*/ 	.word	0x0001d730
        /*11e8*/ 	.word	0x00000010
        /*11ec*/ 	.word	0x00031c20
        /*11f0*/ 	.short	0x010a
        /*11f2*/ 	.byte	0x3f
	.zero		1


	//   ....[55]....
        /*11f4*/ 	.word	0x0001dac0
        /*11f8*/ 	.word	0x00000003
        /*11fc*/ 	.word	0x00031c40
        /*1200*/ 	.short	0x010a
        /*1202*/ 	.byte	0x3f
	.zero		1


	//   ....[56]....
        /*1204*/ 	.word	0x0001df20
        /*1208*/ 	.word	0x00000002
        /*120c*/ 	.word	0x00031c60
        /*1210*/ 	.short	0x010a
        /*1212*/ 	.byte	0x3f
	.zero		1


	//   ....[57]....
        /*1214*/ 	.word	0x0001e660
        /*1218*/ 	.word	0x00000003
        /*121c*/ 	.word	0x00031c40
        /*1220*/ 	.short	0x010a
        /*1222*/ 	.byte	0x3f
	.zero		1


	//   ....[58]....
        /*1224*/ 	.word	0x0001eac0
        /*1228*/ 	.word	0x00000002
        /*122c*/ 	.word	0x00031c60
        /*1230*/ 	.short	0x010a
        /*1232*/ 	.byte	0x3f
	.zero		1


	//   ....[59]....
        /*1234*/ 	.word	0x0001f160
        /*1238*/ 	.word	0x00000003
        /*123c*/ 	.word	0x00031c40
        /*1240*/ 	.short	0x010a
        /*1242*/ 	.byte	0x3f
	.zero		1


	//   ....[60]....
        /*1244*/ 	.word	0x0001f5c0
        /*1248*/ 	.word	0x00000002
        /*124c*/ 	.word	0x00031c60
        /*1250*/ 	.short	0x010a
        /*1252*/ 	.byte	0x3f
	.zero		1


	//   ....[61]....
        /*1254*/ 	.word	0x0001fc00
        /*1258*/ 	.word	0x00000000
        /*125c*/ 	.word	0x00031c60
        /*1260*/ 	.short	0x010a
        /*1262*/ 	.byte	0x3f
	.zero		1


	//   ....[62]....
        /*1264*/ 	.word	0x00020d40
        /*1268*/ 	.word	0x00000009
        /*126c*/ 	.word	0x00031c20
        /*1270*/ 	.short	0x010a
        /*1272*/ 	.byte	0x3f
	.zero		1


	//   ....[63]....
        /*1274*/ 	.word	0x00020ed0
        /*1278*/ 	.word	0x00000007
        /*127c*/ 	.word	0x00000000
        /*1280*/ 	.short	0x010a
        /*1282*/ 	.byte	0x3f
	.zero		1


	//   ....[64]....
        /*1284*/ 	.word	0x00020f40
        /*1288*/ 	.word	0x00000003
        /*128c*/ 	.word	0x00000000
        /*1290*/ 	.short	0x010a
        /*1292*/ 	.byte	0x3f
	.zero		1


	//   ....[65]....
        /*1294*/ 	.word	0x00020fa0
        /*1298*/ 	.word	0x00000005
        /*129c*/ 	.word	0x00000000
        /*12a0*/ 	.short	0x010a
        /*12a2*/ 	.byte	0x3f
	.zero		1


	//   ....[66]....
        /*12a4*/ 	.word	0x00020fd0
        /*12a8*/ 	.word	0x00000003
        /*12ac*/ 	.word	0x00000000
        /*12b0*/ 	.short	0x010a
        /*12b2*/ 	.byte	0x3f
	.zero		1


	//   ....[67]....
        /*12b4*/ 	.word	0x00021030
        /*12b8*/ 	.word	0x00000014
        /*12bc*/ 	.word	0x00031c90
        /*12c0*/ 	.short	0x010a
        /*12c2*/ 	.byte	0x3f
	.zero		1


	//   ....[68]....
        /*12c4*/ 	.word	0x00021080
        /*12c8*/ 	.word	0x00000014
        /*12cc*/ 	.word	0x00031c90
        /*12d0*/ 	.short	0x010a
        /*12d2*/ 	.byte	0x3f
	.zero		1


	//   ....[69]....
        /*12d4*/ 	.word	0x000210d0
        /*12d8*/ 	.word	0x00000014
        /*12dc*/ 	.word	0x00031c90
        /*12e0*/ 	.short	0x010a
        /*12e2*/ 	.byte	0x3f
	.zero		1


	//   ....[70]....
        /*12e4*/ 	.word	0x00021120
        /*12e8*/ 	.word	0x00000014
        /*12ec*/ 	.word	0x00031cb0
        /*12f0*/ 	.short	0x010a
        /*12f2*/ 	.byte	0x3f
	.zero		1


	//   ....[71]....
        /*12f4*/ 	.word	0x000213e0
        /*12f8*/ 	.word	0x00000010
        /*12fc*/ 	.word	0x00031c00
        /*1300*/ 	.short	0x010a
        /*1302*/ 	.byte	0x3f
	.zero		1


	//   ....[72]....
        /*1304*/ 	.word	0x00021610
        /*1308*/ 	.word	0x00000010
        /*130c*/ 	.word	0x00031c00
        /*1310*/ 	.short	0x010a
        /*1312*/ 	.byte	0x3f
	.zero		1


	//   ....[73]....
        /*1314*/ 	.word	0x00021660
        /*1318*/ 	.word	0x00000000
        /*131c*/ 	.word	0x00031c30
        /*1320*/ 	.short	0x010a
        /*1322*/ 	.byte	0x3f
	.zero		1


	//   ....[74]....
        /*1324*/ 	.word	0x000216b0
        /*1328*/ 	.word	0x0000000e
        /*132c*/ 	.word	0x00031c30
        /*1330*/ 	.short	0x010a
        /*1332*/ 	.byte	0x3f
	.zero		1


	//   ....[75]....
        /*1334*/ 	.word	0x00021700
        /*1338*/ 	.word	0x0000000f
        /*133c*/ 	.word	0x00031c50
        /*1340*/ 	.short	0x010a
        /*1342*/ 	.byte	0x3f
	.zero		1


	//   ....[76]....
        /*1344*/ 	.word	0x00021750
        /*1348*/ 	.word	0x00000000
        /*134c*/ 	.word	0x00031c50
        /*1350*/ 	.short	0x010a
        /*1352*/ 	.byte	0x3f
	.zero		1


	//   ....[77]....
        /*1354*/ 	.word	0x00021ed0
        /*1358*/ 	.word	0x00000010
        /*135c*/ 	.word	0x00031c20
        /*1360*/ 	.short	0x010a
        /*1362*/ 	.byte	0x3f
	.zero		1


	//   ....[78]....
        /*1364*/ 	.word	0x00021f20
        /*1368*/ 	.word	0x00000009
        /*136c*/ 	.word	0x00031ca0
        /*1370*/ 	.short	0x010a
        /*1372*/ 	.byte	0x3f
	.zero		1


	//   ....[79]....
        /*1374*/ 	.word	0x00021f70
        /*1378*/ 	.word	0x00000009
        /*137c*/ 	.word	0x00031cc0
        /*1380*/ 	.short	0x010a
        /*1382*/ 	.byte	0x3f
	.zero		1


	//   ....[80]....
        /*1384*/ 	.word	0x00021fc0
        /*1388*/ 	.word	0x00000009
        /*138c*/ 	.word	0x00031ca0
        /*1390*/ 	.short	0x010a
        /*1392*/ 	.byte	0x3f
	.zero		1


	//   ....[81]....
        /*1394*/ 	.word	0x00022010
        /*1398*/ 	.word	0x00000009
        /*139c*/ 	.word	0x00031cc0
        /*13a0*/ 	.short	0x010a
        /*13a2*/ 	.byte	0x3f
	.zero		1


	//   ....[82]....
        /*13a4*/ 	.word	0x000221b0
        /*13a8*/ 	.word	0x00000000
        /*13ac*/ 	.word	0x00031c40
        /*13b0*/ 	.short	0x010a
        /*13b2*/ 	.byte	0x3f
	.zero		1


	//   ....[83]....
        /*13b4*/ 	.word	0x00022a50
        /*13b8*/ 	.word	0x00000010
        /*13bc*/ 	.word	0x00031c20
        /*13c0*/ 	.short	0x010a
        /*13c2*/ 	.byte	0x3f
	.zero		1


	//   ....[84]....
        /*13c4*/ 	.word	0x00022aa0
        /*13c8*/ 	.word	0x00000003
        /*13cc*/ 	.word	0x00031c40
        /*13d0*/ 	.short	0x010a
        /*13d2*/ 	.byte	0x3f
	.zero		1


	//   ....[85]....
        /*13d4*/ 	.word	0x00022af0
        /*13d8*/ 	.word	0x00000002
        /*13dc*/ 	.word	0x00031c60
        /*13e0*/ 	.short	0x010a
        /*13e2*/ 	.byte	0x3f
	.zero		1


	//   ....[86]....
        /*13e4*/ 	.word	0x00022b40
        /*13e8*/ 	.word	0x00000003
        /*13ec*/ 	.word	0x00031c40
        /*13f0*/ 	.short	0x010a
        /*13f2*/ 	.byte	0x3f
	.zero		1


	//   ....[87]....
        /*13f4*/ 	.word	0x00022b90
        /*13f8*/ 	.word	0x00000002
        /*13fc*/ 	.word	0x00031c60
        /*1400*/ 	.short	0x010a
        /*1402*/ 	.byte	0x3f
	.zero		1


	//   ....[88]....
        /*1404*/ 	.word	0x00022be0
        /*1408*/ 	.word	0x00000003
        /*140c*/ 	.word	0x00031c40
        /*1410*/ 	.short	0x010a
        /*1412*/ 	.byte	0x3f
	.zero		1


	//   ....[89]....
        /*1414*/ 	.word	0x00022c30
        /*1418*/ 	.word	0x00000002
        /*141c*/ 	.word	0x00031c60
        /*1420*/ 	.short	0x010a
        /*1422*/ 	.byte	0x3f
	.zero		1


	//   ....[90]....
        /*1424*/ 	.word	0x00022c80
        /*1428*/ 	.word	0x00000000
        /*142c*/ 	.word	0x00031c60
        /*1430*/ 	.short	0x010a
        /*1432*/ 	.byte	0x3f
	.zero		1


	//   ....[91]....
        /*1434*/ 	.word	0x000236b0
        /*1438*/ 	.word	0x00000009
        /*143c*/ 	.word	0x00031c20
        /*1440*/ 	.short	0x010a
        /*1442*/ 	.byte	0x3f
	.zero		1


	//   ....[92]....
        /*1444*/ 	.word	0x00023850
        /*1448*/ 	.word	0x00000007
        /*144c*/ 	.word	0x00000000
        /*1450*/ 	.short	0x010a
        /*1452*/ 	.byte	0x3f
	.zero		1


	//   ....[93]....
        /*1454*/ 	.word	0x000238a0
        /*1458*/ 	.word	0x00000003
        /*145c*/ 	.word	0x00000000
        /*1460*/ 	.short	0x010a
        /*1462*/ 	.byte	0x3f
	.zero		1


	//   ....[94]....
        /*1464*/ 	.word	0x000238f0
        /*1468*/ 	.word	0x00000005
        /*146c*/ 	.word	0x00000000
        /*1470*/ 	.short	0x010a
        /*1472*/ 	.byte	0x3f
	.zero		1


	//----- nvinfo : EIATTR_NUM_MBARRIERS
	.align		4
.L_1195:
        /*1474*/ 	.byte	0x03, 0x38
        /*1476*/ 	.short	0x0016


	//----- nvinfo : EIATTR_EXIT_INSTR_OFFSETS
	.align		4
        /*1478*/ 	.byte	0x04, 0x1c
        /*147a*/ 	.short	(.L_1197 - .L_1196)


	//   ....[0]....
.L_1196:
        /*147c*/ 	.word	0x00021020


	//----- nvinfo : EIATTR_MAX_THREADS
	.align		4
.L_1197:
        /*1480*/ 	.byte	0x04, 0x05
        /*1482*/ 	.short	(.L_1199 - .L_1198)
.L_1198:
        /*1484*/ 	.word	0x00000200
        /*1488*/ 	.word	0x00000001
        /*148c*/ 	.word	0x00000001


	//----- nvinfo : EIATTR_CRS_STACK_SIZE
	.align		4
.L_1199:
        /*1490*/ 	.byte	0x04, 0x1e
        /*1492*/ 	.short	(.L_1201 - .L_1200)
.L_1200:
        /*1494*/ 	.word	0x00000000


	//----- nvinfo : EIATTR_CBANK_PARAM_SIZE
	.align		4
.L_1201:
        /*1498*/ 	.byte	0x03, 0x19
        /*149a*/ 	.short	0x0af0


	//----- nvinfo : EIATTR_PARAM_CBANK
	.align		4
        /*149c*/ 	.byte	0x04, 0x0a
        /*149e*/ 	.short	(.L_1203 - .L_1202)
	.align		4
.L_1202:
        /*14a0*/ 	.word	index@(.nv.constant0._ZN7cutlass13device_kernelIN5flash11enable_sm90INS1_16FlashAttnFwdSm90INS1_25CollectiveMainloopFwdSm90ILi2EN4cute5tupleIJNS5_1CILi1EEES8_S8_EEENS6_IJNS7_ILi192EEENS7_ILi144EEENS7_ILi96EEEEEELi96ENS_10bfloat16_tEfNS_4arch4Sm90ELb0ELb0ELb1ELb1ELb0ELb1ELb0ELb0ELb1ELb1ELb1ELb0EEENS1_21CollectiveEpilogueFwdINS6_IJSA_SC_SB_EEES9_SE_SG_Li384ELb1ELb1ELb1ELb0EEENS1_36VarlenDynamicPersistentTileSchedulerILi192ELi144ELi384ELi128ELb1ELb1ELb1ELb0ELb1ELb1EEEEEEEEEvNT_6ParamsE)
        /*14a4*/ 	.short	0x0210
        /*14a6*/ 	.short	0x0af0


	//----- nvinfo : EIATTR_SW_WAR
	.align		4
.L_1203:
        /*14a8*/ 	.byte	0x04, 0x36
        /*14aa*/ 	.short	(.L_1205 - .L_1204)
.L_1204:
        /*14ac*/ 	.word	0x00000008
.L_1205:


//--------------------- .nv.info._ZN7cutlass13device_kernelIN5flash11enable_sm90INS1_16FlashAttnFwdSm90INS1_25CollectiveMainloopFwdSm90ILi2EN4cute5tupleIJNS5_1CILi1EEES8_S8_EEENS6_IJNS7_ILi192EEENS7_ILi128EEENS7_ILi96EEEEEELi96ENS_10bfloat16_tEfNS_4arch4Sm90ELb0ELb1ELb1ELb0ELb0ELb0ELb0ELb0ELb1ELb1ELb1ELb0EEENS1_21CollectiveEpilogueFwdINS6_IJSA_SC_SB_EEES9_SE_SG_Li384ELb0ELb1ELb1ELb0EEENS1_19SingleTileSchedulerILb0ELb1ELb1ELi192EEEEEEEEEvNT_6ParamsE --------------------------
	.section	.nv.info._ZN7cutlass13device_kernelIN5flash11enable_sm90INS1_16FlashAttnFwdSm90INS1_25CollectiveMainloopFwdSm90ILi2EN4cute5tupleIJNS5_1CILi1EEES8_S8_EEENS6_IJNS7_ILi192EEENS7_ILi128EEENS7_ILi96EEEEEELi96ENS_10bfloat16_tEfNS_4arch4Sm90ELb0ELb1ELb1ELb0ELb0ELb0ELb0ELb0ELb1ELb1ELb1ELb0EEENS1_21CollectiveEpilogueFwdINS6_IJSA_SC_SB_EEES9_SE_SG_Li384ELb0ELb1ELb1ELb0EEENS1_19SingleTileSchedulerILb0ELb1ELb1ELi192EEEEEEEEEvNT_6ParamsE,"",@"SHT_CUDA_INFO"
	.sectionflags	@""
	.align	4


	//----- nvinfo : EIATTR_CUDA_API_VERSION
	.align		4
        /*0000*/ 	.byte	0x04, 0x37
        /*0002*/ 	.short	(.L_1207 - .L_1206)
.L_1206:
        /*0004*/ 	.word	0x00000082


	//----- nvinfo : EIATTR_KPARAM_INFO
	.align		4
.L_1207:
        /*0008*/ 	.byte	0x04, 0x17
        /*000a*/ 	.short	(.L_1209 - .L_1208)
.L_1208:
        /*000c*/ 	.word	0x00000000
        /*0010*/ 	.short	0x0000
        /*0012*/ 	.short	0x0070
        /*0014*/ 	.byte	0x00, 0xf0, 0x01, 0x28


	//----- nvinfo : EIATTR_SPARSE_MMA_MASK
	.align		4
.L_1209:
        /*0018*/ 	.byte	0x03, 0x50
        /*001a*/ 	.short	0x0000


	//----- nvinfo : EIATTR_MAXREG_COUNT
	.align		4
        /*001c*/ 	.byte	0x03, 0x1b
        /*001e*/ 	.short	0x0080


	//----- nvinfo : EIATTR_NUM_BARRIERS
	.align		4
        /*0020*/ 	.byte	0x02, 0x4c
        /*0022*/ 	.byte	0x10
	.zero		1


	//----- nvinfo : EIATTR_EXTERNS
	.align		4
        /*0024*/ 	.byte	0x04, 0x0f
        /*0026*/ 	.short	(.L_1211 - .L_1210)


	//   ....[0]....
	.align		4
.L_1210:
        /*0028*/ 	.word	index@(__assertfail)


	//----- nvinfo : EIATTR_MERCURY_ISA_VERSION
	.align		4
.L_1211:
        /*002c*/ 	.byte	0x03, 0x5f
        /*002e*/ 	.short	0x0101


	//----- nvinfo : EIATTR_INT_WARP_WIDE_INSTR_OFFSETS
	.align		4
        /*0030*/ 	.byte	0x04, 0x31
        /*0032*/ 	.short	(.L_1213 - .L_1212)


	//   ....[0]....
.L_1212:
        /*0034*/ 	.word	0x00000120


	//   ....[1]....
        /*0038*/ 	.word	0x00000160


	//   ....[2]....
        /*003c*/ 	.word	0x000001d0


	//----- nvinfo : EIATTR_COOP_GROUP_MASK_REGIDS
	.align		4
.L_1213:
        /*0040*/ 	.byte	0x04, 0x29
        /*0042*/ 	.short	(.L_1215 - .L_1214)


	//   ....[0]....
.L_1214:
        /*0044*/ 	.word	0xffffffff


	//   ....[1]....
        /*0048*/ 	.word	0xffffffff


	//   ....[2]....
        /*004c*/ 	.word	0xffffffff


	//   ....[3]....
        /*0050*/ 	.word	0xffffffff


	//   ....[4]....
        /*0054*/ 	.word	0xffffffff


	//   ....[5]....
        /*0058*/ 	.word	0xffffffff


	//   ....[6]....
        /*005c*/ 	.word	0xffffffff


	//   ....[7]....
        /*0060*/ 	.word	0xffffffff


	//   ....[8]....
        /*0064*/ 	.word	0xffffffff


	//   ....[9]....
        /*0068*/ 	.word	0xffffffff


	//   ....[10]....
        /*006c*/ 	.word	0xffffffff


	//   ....[11]....
        /*0070*/ 	.word	0xffffffff


	//   ....[12]....
        /*0074*/ 	.word	0xffffffff


	//   ....[13]....
        /*0078*/ 	.word	0xffffffff


	//   ....[14]....
        /*007c*/ 	.word	0xffffffff


	//   ....[15]....
        /*0080*/ 	.word	0xffffffff


	//   ....[16]....
        /*0084*/ 	.word	0xffffffff


	//   ....[17]....
        /*0088*/ 	.word	0xffffffff


	//   ....[18]....
        /*008c*/ 	.word	0xffffffff


	//   ....[19]....
        /*0090*/ 	.word	0xffffffff


	//   ....[20]....
        /*0094*/ 	.word	0xffffffff


	//   ....[21]....
        /*0098*/ 	.word	0xffffffff


	//   ....[22]....
        /*009c*/ 	.word	0xffffffff


	//   ....[23]....
        /*00a0*/ 	.word	0xffffffff


	//   ....[24]....
        /*00a4*/ 	.word	0xffffffff


	//   ....[25]....
        /*00a8*/ 	.word	0xffffffff


	//   ....[26]....
        /*00ac*/ 	.word	0xffffffff


	//   ....[27]....
        /*00b0*/ 	.word	0xffffffff


	//   ....[28]....
        /*00b4*/ 	.word	0xffffffff


	//   ....[29]....
        /*00b8*/ 	.word	0xffffffff


	//   ....[30]....
        /*00bc*/ 	.word	0xffffffff


	//   ....[31]....
        /*00c0*/ 	.word	0xffffffff


	//   ....[32]....
        /*00c4*/ 	.word	0xffffffff


	//   ....[33]....
        /*00c8*/ 	.word	0xffffffff


	//   ....[34]....
        /*00cc*/ 	.word	0xffffffff


	//   ....[35]....
        /*00d0*/ 	.word	0xffffffff


	//   ....[36]....
        /*00d4*/ 	.word	0xffffffff


	//   ....[37]....
        /*00d8*/ 	.word	0xffffffff


	//   ....[38]....
        /*00dc*/ 	.word	0xffffffff


	//   ....[39]....
        /*00e0*/ 	.word	0xffffffff


	//   ....[40]....
        /*00e4*/ 	.word	0xffffffff


	//   ....[41]....
        /*00e8*/ 	.word	0xffffffff


	//   ....[42]....
        /*00ec*/ 	.word	0xffffffff


	//   ....[43]....
        /*00f0*/ 	.word	0xffffffff


	//   ....[44]....
        /*00f4*/ 	.word	0xffffffff


	//   ....[45]....
        /*00f8*/ 	.word	0xffffffff


	//   ....[46]....
        /*00fc*/ 	.word	0xffffffff


	//   ....[47]....
        /*0100*/ 	.word	0xffffffff


	//   ....[48]....
        /*0104*/ 	.word	0xffffffff


	//   ....[49]....
        /*0108*/ 	.word	0xffffffff


	//   ....[50]....
        /*010c*/ 	.word	0xffffffff


	//   ....[51]....
        /*0110*/ 	.word	0xffffffff


	//   ....[52]....
        /*0114*/ 	.word	0xffffffff


	//   ....[53]....
        /*0118*/ 	.word	0xffffffff


	//   ....[54]....
        /*011c*/ 	.word	0xffffffff


	//   ....[55]....
        /*0120*/ 	.word	0xffffffff


	//   ....[56]....
        /*0124*/ 	.word	0xffffffff


	//   ....[57]....
        /*0128*/ 	.word	0xffffffff


	//   ....[58]....
        /*012c*/ 	.word	0xffffffff


	//   ....[59]....
        /*0130*/ 	.word	0xffffffff


	//   ....[60]....
        /*0134*/ 	.word	0xffffffff


	//   ....[61]....
        /*0138*/ 	.word	0x0500000f


	//   ....[62]....
        /*013c*/ 	.word	0x0500000f


	//   ....[63]....
        /*0140*/ 	.word	0x0500000f


	//   ....[64]....
        /*0144*/ 	.word	0x0500000f


	//   ....[65]....
        /*0148*/ 	.word	0x0500000f


	//   ....[66]....
        /*014c*/ 	.word	0x0500000f


	//   ....[67]....
        /*0150*/ 	.word	0x0500000f


	//   ....[68]....
        /*0154*/ 	.word	0x0500000f


	//   ....[69]....
        /*0158*/ 	.word	0x0500000f


	//   ....[70]....
        /*015c*/ 	.word	0x0500000f


	//   ....[71]....
        /*0160*/ 	.word	0x0500000f


	//   ....[72]....
        /*0164*/ 	.word	0x0500000f


	//   ....[73]....
        /*0168*/ 	.word	0x0500000f


	//   ....[74]....
        /*016c*/ 	.word	0x0500000f


	//----- nvinfo : EIATTR_COOP_GROUP_INSTR_OFFSETS
	.align		4
.L_1215:
        /*0170*/ 	.byte	0x04, 0x28
        /*0172*/ 	.short	(.L_1217 - .L_1216)


	//   ....[0]....
.L_1216:
        /*0174*/ 	.word	0x00000060


	//   ....[1]....
        /*0178*/ 	.word	0x00000130


	//   ....[2]....
        /*017c*/ 	.word	0x00000180


	//   ....[3]....
        /*0180*/ 	.word	0x000003b0


	//   ....[4]....
        /*0184*/ 	.word	0x00000510


	//   ....[5]....
        /*0188*/ 	.word	0x00000630


	//   ....[6]....
        /*018c*/ 	.word	0x00000790


	//   ....[7]....
        /*0190*/ 	.word	0x00001540


	//   ....[8]....
        /*0194*/ 	.word	0x00001f70


	//   ....[9]....
        /*0198*/ 	.word	0x000028e0


	//   ....[10]....
        /*019c*/ 	.word	0x00003be0


	//   ....[11]....
        /*01a0*/ 	.word	0x00003ce0


	//   ....[12]....
        /*01a4*/ 	.word	0x000041a0


	//   ....[13]....
        /*01a8*/ 	.word	0x000041f0


	//   ....[14]....
        /*01ac*/ 	.word	0x00004ff0


	//   ....[15]....
        /*01b0*/ 	.word	0x000064c0


	//   ....[16]....
        /*01b4*/ 	.word	0x00006700


	//   ....[17]....
        /*01b8*/ 	.word	0x000072e0


	//   ....[18]....
        /*01bc*/ 	.word	0x00007390


	//   ....[19]....
        /*01c0*/ 	.word	0x00007c50


	//   ....[20]....
        /*01c4*/ 	.word	0x00007d10


	//   ....[21]....
        /*01c8*/ 	.word	0x00008c80


	//   ....[22]....
        /*01cc*/ 	.word	0x00009e40


	//   ....[23]....
        /*01d0*/ 	.word	0x00009ea0


	//   ....[24]....
        /*01d4*/ 	.word	0x0000a590


	//   ....[25]....
        /*01d8*/ 	.word	0x0000a670


	//   ....[26]....
        /*01dc*/ 	.word	0x0000b820


	//   ....[27]....
        /*01e0*/ 	.word	0x0000c370


	//   ....[28]....
        /*01e4*/ 	.word	0x0000ccf0


	//   ....[29]....
        /*01e8*/ 	.word	0x0000d7f0


	//   ....[30]....
        /*01ec*/ 	.word	0x0000d810


	//   ....[31]....
        /*01f0*/ 	.word	0x0000e260


	//   ....[32]....
        /*01f4*/ 	.word	0x0000e2e0


	//   ....[33]....
        /*01f8*/ 	.word	0x0000f230


	//   ....[34]....
        /*01fc*/ 	.word	0x0000f340


	//   ....[35]....
        /*0200*/ 	.word	0x0000f3a0


	//   ....[36]....
        /*0204*/ 	.word	0x0000f4b0


	//   ....[37]....
        /*0208*/ 	.word	0x0000f4c0


	//   ....[38]....
        /*020c*/ 	.word	0x000103a0


	//   ....[39]....
        /*0210*/ 	.word	0x000103e0


	//   ....[40]....
        /*0214*/ 	.word	0x00010420


	//   ....[41]....
        /*0218*/ 	.word	0x00010460


	//   ....[42]....
        /*021c*/ 	.word	0x00010480


	//   ....[43]....
        /*0220*/ 	.word	0x000104b0


	//   ....[44]....
        /*0224*/ 	.word	0x00010990


	//   ....[45]....
        /*0228*/ 	.word	0x000109a0


	//   ....[46]....
        /*022c*/ 	.word	0x00011280


	//   ....[47]....
        /*0230*/ 	.word	0x00012140


	//   ....[48]....
        /*0234*/ 	.word	0x00012c30


	//   ....[49]....
        /*0238*/ 	.word	0x00012c70


	//   ....[50]....
        /*023c*/ 	.word	0x00012ca0


	//   ....[51]....
        /*0240*/ 	.word	0x00012cc0


	//   ....[52]....
        /*0244*/ 	.word	0x00012cd0


	//   ....[53]....
        /*0248*/ 	.word	0x00012ce0


	//   ....[54]....
        /*024c*/ 	.word	0x00012d00


	//   ....[55]....
        /*0250*/ 	.word	0x00012dc0


	//   ....[56]....
        /*0254*/ 	.word	0x00012ec0


	//   ....[57]....
        /*0258*/ 	.word	0x00012ed0


	//   ....[58]....
        /*025c*/ 	.word	0x00012f00


	//   ....[59]....
        /*0260*/ 	.word	0x00012f30


	//   ....[60]....
        /*0264*/ 	.word	0x000154a0


	//   ....[61]....
        /*0268*/ 	.word	0x00015ad0


	//   ....[62]....
        /*026c*/ 	.word	0x00015c40


	//   ....[63]....
        /*0270*/ 	.word	0x00015c90


	//   ....[64]....
        /*0274*/ 	.word	0x00015de0


	//   ....[65]....
        /*0278*/ 	.word	0x00015e40


	//   ....[66]....
        /*027c*/ 	.word	0x00015f50


	//   ....[67]....
        /*0280*/ 	.word	0x00015fa0


	//   ....[68]....
        /*0284*/ 	.word	0x000160b0


	//   ....[69]....
        /*0288*/ 	.word	0x00016120


	//   ....[70]....
        /*028c*/ 	.word	0x00016250


	//   ....[71]....
        /*0290*/ 	.word	0x000162a0


	//   ....[72]....
        /*0294*/ 	.word	0x000163b0


	//   ....[73]....
        /*0298*/ 	.word	0x00016400


	//   ....[74]....
        /*029c*/ 	.word	0x000167d0


	//----- nvinfo : EIATTR_REG_RECONFIG
	.align		4
.L_1217:
        /*02a0*/ 	.byte	0x01, 0x54
	.zero		2


	//----- nvinfo : EIATTR_SYSCALL_OFFSETS
	.align		4
        /*02a4*/ 	.byte	0x04, 0x46
        /*02a6*/ 	.short	(.L_1219 - .L_1218)


	//   ....[0]....
.L_1218:
        /*02a8*/ 	.word	0x00001740


	//   ....[1]....
        /*02ac*/ 	.word	0x00011de0


	//   ....[2]....
        /*02b0*/ 	.word	0x00011f20


	//   ....[3]....
        /*02b4*/ 	.word	0x00012010


	//   ....[4]....
        /*02b8*/ 	.word	0x00012790


	//----- nvinfo : EIATTR_MBARRIER_INSTR_OFFSETS
	.align		4
.L_1219:
        /*02bc*/ 	.byte	0x04, 0x39
        /*02be*/ 	.short	(.L_1221 - .L_1220)


	//   ....[0]....
.L_1220:
        /*02c0*/ 	.word	0x00000260
        /*02c4*/ 	.word	0x000000ff
        /*02c8*/ 	.word	0x0002d800
        /*02cc*/ 	.short	0x0100
        /*02ce*/ 	.byte	0x08
	.zero		1


	//   ....[1]....
        /*02d0*/ 	.word	0x00000270
        /*02d4*/ 	.word	0x000000ff
        /*02d8*/ 	.word	0x0002d820
        /*02dc*/ 	.short	0x0100
        /*02de*/ 	.byte	0x08
	.zero		1


	//   ....[2]....
        /*02e0*/ 	.word	0x00000360
        /*02e4*/ 	.word	0x000000ff
        /*02e8*/ 	.word	0x0002d830
        /*02ec*/ 	.short	0x0100
        /*02ee*/ 	.byte	0x08
	.zero		1


	//   ....[3]....
        /*02f0*/ 	.word	0x00000370
        /*02f4*/ 	.word	0x000000ff
        /*02f8*/ 	.word	0x0002d840
        /*02fc*/ 	.short	0x0100
        /*02fe*/ 	.byte	0x08
	.zero		1


	//   ....[4]....
        /*0300*/ 	.word	0x00000380
        /*0304*/ 	.word	0x000000ff
        /*0308*/ 	.word	0x0002d838
        /*030c*/ 	.short	0x0100
        /*030e*/ 	.byte	0x08
	.zero		1


	//   ....[5]....
        /*0310*/ 	.word	0x00000390
        /*0314*/ 	.word	0x000000ff
        /*0318*/ 	.word	0x0002d848
        /*031c*/ 	.short	0x0100
        /*031e*/ 	.byte	0x08
	.zero		1


	//   ....[6]....
        /*0320*/ 	.word	0x000004c0
        /*0324*/ 	.word	0x000000ff
        /*0328*/ 	.word	0x0002d850
        /*032c*/ 	.short	0x0100
        /*032e*/ 	.byte	0x08
	.zero		1


	//   ....[7]....
        /*0330*/ 	.word	0x000004d0
        /*0334*/ 	.word	0x000000ff
        /*0338*/ 	.word	0x0002d860
        /*033c*/ 	.short	0x0100
        /*033e*/ 	.byte	0x08
	.zero		1


	//   ....[8]....
        /*0340*/ 	.word	0x000004e0
        /*0344*/ 	.word	0x000000ff
        /*0348*/ 	.word	0x0002d858
        /*034c*/ 	.short	0x0100
        /*034e*/ 	.byte	0x08
	.zero		1


	//   ....[9]....
        /*0350*/ 	.word	0x000004f0
        /*0354*/ 	.word	0x000000ff
        /*0358*/ 	.word	0x0002d868
        /*035c*/ 	.short	0x0100
        /*035e*/ 	.byte	0x08
	.zero		1


	//   ....[10]....
        /*0360*/ 	.word	0x000005e0
        /*0364*/ 	.word	0x000000ff
        /*0368*/ 	.word	0x0002d870
        /*036c*/ 	.short	0x0100
        /*036e*/ 	.byte	0x06
	.zero		1


	//   ....[11]....
        /*0370*/ 	.word	0x000005f0
        /*0374*/ 	.word	0x000000ff
        /*0378*/ 	.word	0x0002d880
        /*037c*/ 	.short	0x0100
        /*037e*/ 	.byte	0x06
	.zero		1


	//   ....[12]....
        /*0380*/ 	.word	0x00000600
        /*0384*/ 	.word	0x000000ff
        /*0388*/ 	.word	0x0002d878
        /*038c*/ 	.short	0x0100
        /*038e*/ 	.byte	0x06
	.zero		1


	//   ....[13]....
        /*0390*/ 	.word	0x00000610
        /*0394*/ 	.word	0x000000ff
        /*0398*/ 	.word	0x0002d888
        /*039c*/ 	.short	0x0100
        /*039e*/ 	.byte	0x06
	.zero		1


	//   ....[14]....
        /*03a0*/ 	.word	0x00000740
        /*03a4*/ 	.word	0x000000ff
        /*03a8*/ 	.word	0x0002d890
        /*03ac*/ 	.short	0x0100
        /*03ae*/ 	.byte	0x08
	.zero		1


	//   ....[15]....
        /*03b0*/ 	.word	0x00000750
        /*03b4*/ 	.word	0x000000ff
        /*03b8*/ 	.word	0x0002d8a0
        /*03bc*/ 	.short	0x0100
        /*03be*/ 	.byte	0x08
	.zero		1


	//   ....[16]....
        /*03c0*/ 	.word	0x00000760
        /*03c4*/ 	.word	0x000000ff
        /*03c8*/ 	.word	0x0002d898
        /*03cc*/ 	.short	0x0100
        /*03ce*/ 	.byte	0x08
	.zero		1


	//   ....[17]....
        /*03d0*/ 	.word	0x00000770
        /*03d4*/ 	.word	0x000000ff
        /*03d8*/ 	.word	0x0002d8a8
        /*03dc*/ 	.short	0x0100
        /*03de*/ 	.byte	0x08
	.zero		1


	//   ....[18]....
        /*03e0*/ 	.word	0x000008a0
        /*03e4*/ 	.word	0x000000ff
        /*03e8*/ 	.word	0x0002d8b0
        /*03ec*/ 	.short	0x0100
        /*03ee*/ 	.byte	0x08
	.zero		1


	//   ....[19]....
        /*03f0*/ 	.word	0x000008b0
        /*03f4*/ 	.word	0x000000ff
        /*03f8*/ 	.word	0x0002d8c0
        /*03fc*/ 	.short	0x0100
        /*03fe*/ 	.byte	0x08
	.zero		1


	//   ....[20]....
        /*0400*/ 	.word	0x000008c0
        /*0404*/ 	.word	0x000000ff
        /*0408*/ 	.word	0x0002d8b8
        /*040c*/ 	.short	0x0100
        /*040e*/ 	.byte	0x08
	.zero		1


	//   ....[21]....
        /*0410*/ 	.word	0x000008d0
        /*0414*/ 	.word	0x000000ff
        /*0418*/ 	.word	0x0002d8c8
        /*041c*/ 	.short	0x0100
        /*041e*/ 	.byte	0x08
	.zero		1


	//   ....[22]....
        /*0420*/ 	.word	0x00001760
        /*0424*/ 	.word	0x000000ff
        /*0428*/ 	.word	0x0002d800
        /*042c*/ 	.short	0x010a
        /*042e*/ 	.byte	0x24
	.zero		1


	//   ....[23]....
        /*0430*/ 	.word	0x000017e0
        /*0434*/ 	.word	0x000000ff
        /*0438*/ 	.word	0x0002d830
        /*043c*/ 	.short	0x010a
        /*043e*/ 	.byte	0x24
	.zero		1


	//   ....[24]....
        /*0440*/ 	.word	0x00001850
        /*0444*/ 	.word	0x000000ff
        /*0448*/ 	.word	0x0002d830
        /*044c*/ 	.short	0x010a
        /*044e*/ 	.byte	0x24
	.zero		1


	//   ....[25]....
        /*0450*/ 	.word	0x00002260
        /*0454*/ 	.word	0x0000000b
        /*0458*/ 	.word	0x00000000
        /*045c*/ 	.short	0x0101
        /*045e*/ 	.byte	0x3f
	.zero		1


	//   ....[26]....
        /*0460*/ 	.word	0x00005480
        /*0464*/ 	.word	0x000000ff
        /*0468*/ 	.word	0x0002d830
        /*046c*/ 	.short	0x010a
        /*046e*/ 	.byte	0x0a
	.zero		1


	//   ....[27]....
        /*0470*/ 	.word	0x000054c0
        /*0474*/ 	.word	0x000000ff
        /*0478*/ 	.word	0x0002d830
        /*047c*/ 	.short	0x010a
        /*047e*/ 	.byte	0x0a
	.zero		1


	//   ....[28]....
        /*0480*/ 	.word	0x00005760
        /*0484*/ 	.word	0x000000ff
        /*0488*/ 	.word	0x0002d850
        /*048c*/ 	.short	0x010a
        /*048e*/ 	.byte	0x0a
	.zero		1


	//   ....[29]....
        /*0490*/ 	.word	0x000057a0
        /*0494*/ 	.word	0x000000ff
        /*0498*/ 	.word	0x0002d850
        /*049c*/ 	.short	0x010a
        /*049e*/ 	.byte	0x0a
	.zero		1


	//   ....[30]....
        /*04a0*/ 	.word	0x00006560
        /*04a4*/ 	.word	0x00000037
        /*04a8*/ 	.word	0x00000000
        /*04ac*/ 	.short	0x0101
        /*04ae*/ 	.byte	0x3f
	.zero		1


	//   ....[31]....
        /*04b0*/ 	.word	0x00007fc0
        /*04b4*/ 	.word	0x00000020
        /*04b8*/ 	.word	0x00000000
        /*04bc*/ 	.short	0x0101
        /*04be*/ 	.byte	0x3f
	.zero		1


	//   ....[32]....
        /*04c0*/ 	.word	0x000090b0
        /*04c4*/ 	.word	0x000000ff
        /*04c8*/ 	.word	0x0002d830
        /*04cc*/ 	.short	0x010a
        /*04ce*/ 	.byte	0x0e
	.zero		1


	//   ....[33]....
        /*04d0*/ 	.word	0x000090f0
        /*04d4*/ 	.word	0x000000ff
        /*04d8*/ 	.word	0x0002d830
        /*04dc*/ 	.short	0x010a
        /*04de*/ 	.byte	0x0e
	.zero		1


	//   ....[34]....
        /*04e0*/ 	.word	0x000093c0
        /*04e4*/ 	.word	0x000000ff
        /*04e8*/ 	.word	0x0002d850
        /*04ec*/ 	.short	0x010a
        /*04ee*/ 	.byte	0x0e
	.zero		1


	//   ....[35]....
        /*04f0*/ 	.word	0x00009400
        /*04f4*/ 	.word	0x000000ff
        /*04f8*/ 	.word	0x0002d850
        /*04fc*/ 	.short	0x010a
        /*04fe*/ 	.byte	0x0e
	.zero		1


	//   ....[36]....
        /*0500*/ 	.word	0x0000ad00
        /*0504*/ 	.word	0x0000002e
        /*0508*/ 	.word	0x00000000
        /*050c*/ 	.short	0x0101
        /*050e*/ 	.byte	0x3f
	.zero		1


	//   ....[37]....
        /*0510*/ 	.word	0x0000ad80
        /*0514*/ 	.word	0x00000024
        /*0518*/ 	.word	0x00000000
        /*051c*/ 	.short	0x0101
        /*051e*/ 	.byte	0x3f
	.zero		1


	//   ....[38]....
        /*0520*/ 	.word	0x0000bae0
        /*0524*/ 	.word	0x000000ff
        /*0528*/ 	.word	0x0002d830
        /*052c*/ 	.short	0x010a
        /*052e*/ 	.byte	0x0a
	.zero		1


	//   ....[39]....
        /*0530*/ 	.word	0x0000bb20
        /*0534*/ 	.word	0x000000ff
        /*0538*/ 	.word	0x0002d830
        /*053c*/ 	.short	0x010a
        /*053e*/ 	.byte	0x0a
	.zero		1


	//   ....[40]....
        /*0540*/ 	.word	0x0000bdc0
        /*0544*/ 	.word	0x000000ff
        /*0548*/ 	.word	0x0002d850
        /*054c*/ 	.short	0x010a
        /*054e*/ 	.byte	0x0a
	.zero		1


	//   ....[41]....
        /*0550*/ 	.word	0x0000be00
        /*0554*/ 	.word	0x000000ff
        /*0558*/ 	.word	0x0002d850
        /*055c*/ 	.short	0x010a
        /*055e*/ 	.byte	0x0a
	.zero		1


	//   ....[42]....
        /*0560*/ 	.word	0x0000cab0
        /*0564*/ 	.word	0x00000054
        /*0568*/ 	.word	0x00000000
        /*056c*/ 	.short	0x0101
        /*056e*/ 	.byte	0x3f
	.zero		1


	//   ....[43]....
        /*0570*/ 	.word	0x0000e550
        /*0574*/ 	.word	0x0000001a
        /*0578*/ 	.word	0x00000000
        /*057c*/ 	.short	0x0101
        /*057e*/ 	.byte	0x3f
	.zero		1


	//   ....[44]....
        /*0580*/ 	.word	0x0000f2b0
        /*0584*/ 	.word	0x000000ff
        /*0588*/ 	.word	0x0002d850
        /*058c*/ 	.short	0x010a
        /*058e*/ 	.byte	0x09
	.zero		1


	//   ....[45]....
        /*0590*/ 	.word	0x0000f2f0
        /*0594*/ 	.word	0x000000ff
        /*0598*/ 	.word	0x0002d850
        /*059c*/ 	.short	0x010a
        /*059e*/ 	.byte	0x09
	.zero		1


	//   ....[46]....
        /*05a0*/ 	.word	0x0000f8d0
        /*05a4*/ 	.word	0x0000000a
        /*05a8*/ 	.word	0x00000000
        /*05ac*/ 	.short	0x0101
        /*05ae*/ 	.byte	0x3f
	.zero		1


	//   ....[47]....
        /*05b0*/ 	.word	0x000104a0
        /*05b4*/ 	.word	0x000000ff
        /*05b8*/ 	.word	0x00000000
        /*05bc*/ 	.short	0x0101
        /*05be*/ 	.byte	0x04
	.zero		1


	//   ....[48]....
        /*05c0*/ 	.word	0x00012350
        /*05c4*/ 	.word	0x000000ff
        /*05c8*/ 	.word	0x0002d840
        /*05cc*/ 	.short	0x010a
        /*05ce*/ 	.byte	0x26
	.zero		1


	//   ....[49]....
        /*05d0*/ 	.word	0x00013100
        /*05d4*/ 	.word	0x000000ff
        /*05d8*/ 	.word	0x0002d800
        /*05dc*/ 	.short	0x0107
        /*05de*/ 	.byte	0x26
	.zero		1


	//   ....[50]....
        /*05e0*/ 	.word	0x00013140
        /*05e4*/ 	.word	0x000000ff
        /*05e8*/ 	.word	0x0002d800
        /*05ec*/ 	.short	0x0101
        /*05ee*/ 	.byte	0x26
	.zero		1


	//   ....[51]....
        /*05f0*/ 	.word	0x00013170
        /*05f4*/ 	.word	0x000000ff
        /*05f8*/ 	.word	0x0002d820
        /*05fc*/ 	.short	0x010a
        /*05fe*/ 	.byte	0x26
	.zero		1


	//   ....[52]....
        /*0600*/ 	.word	0x00013500
        /*0604*/ 	.word	0x000000ff
        /*0608*/ 	.word	0x0002d848
        /*060c*/ 	.short	0x010a
        /*060e*/ 	.byte	0x26
	.zero		1


	//   ....[53]....
        /*0610*/ 	.word	0x000138d0
        /*0614*/ 	.word	0x000000ff
        /*0618*/ 	.word	0x0002d860
        /*061c*/ 	.short	0x010a
        /*061e*/ 	.byte	0x26
	.zero		1


	//   ....[54]....
        /*0620*/ 	.word	0x00013e60
        /*0624*/ 	.word	0x000000ff
        /*0628*/ 	.word	0x0002d840
        /*062c*/ 	.short	0x010a
        /*062e*/ 	.byte	0x26
	.zero		1


	//   ....[55]....
        /*0630*/ 	.word	0x00014240
        /*0634*/ 	.word	0x000000ff
        /*0638*/ 	.word	0x0002d868
        /*063c*/ 	.short	0x010a
        /*063e*/ 	.byte	0x26
	.zero		1


	//   ....[56]....
        /*0640*/ 	.word	0x00014810
        /*0644*/ 	.word	0x000000ff
        /*0648*/ 	.word	0x0002d848
        /*064c*/ 	.short	0x010a
        /*064e*/ 	.byte	0x26
	.zero		1


	//   ....[57]....
        /*0650*/ 	.word	0x00014bd0
        /*0654*/ 	.word	0x000000ff
        /*0658*/ 	.word	0x0002d860
        /*065c*/ 	.short	0x010a
        /*065e*/ 	.byte	0x26
	.zero		1


	//   ....[58]....
        /*0660*/ 	.word	0x00015010
        /*0664*/ 	.word	0x00000004
        /*0668*/ 	.word	0x0002d860
        /*066c*/ 	.short	0x010a
        /*066e*/ 	.byte	0x3f
	.zero		1


	//   ....[59]....
        /*0670*/ 	.word	0x00015460
        /*0674*/ 	.word	0x00000008
        /*0678*/ 	.word	0x0002d820
        /*067c*/ 	.short	0x010a
        /*067e*/ 	.byte	0x3f
	.zero		1


	//   ....[60]....
        /*0680*/ 	.word	0x000155c0
        /*0684*/ 	.word	0x00000005
        /*0688*/ 	.word	0x00000000
        /*068c*/ 	.short	0x010a
        /*068e*/ 	.byte	0x3f
	.zero		1


	//   ....[61]....
        /*0690*/ 	.word	0x00015630
        /*0694*/ 	.word	0x00000003
        /*0698*/ 	.word	0x00000000
        /*069c*/ 	.short	0x010a
        /*069e*/ 	.byte	0x3f
	.zero		1


	//   ....[62]....
        /*06a0*/ 	.word	0x00015690
        /*06a4*/ 	.word	0x00000005
        /*06a8*/ 	.word	0x00000000
        /*06ac*/ 	.short	0x010a
        /*06ae*/ 	.byte	0x3f
	.zero		1


	//   ....[63]....
        /*06b0*/ 	.word	0x000156c0
        /*06b4*/ 	.word	0x00000003
        /*06b8*/ 	.word	0x00000000
        /*06bc*/ 	.short	0x010a
        /*06be*/ 	.byte	0x3f
	.zero		1


	//   ....[64]....
        /*06c0*/ 	.word	0x00015730
        /*06c4*/ 	.word	0x00000003
        /*06c8*/ 	.word	0x0002d800
        /*06cc*/ 	.short	0x010a
        /*06ce*/ 	.byte	0x3f
	.zero		1


	//   ....[65]....
        /*06d0*/ 	.word	0x00015790
        /*06d4*/ 	.word	0x00000003
        /*06d8*/ 	.word	0x0002d830
        /*06dc*/ 	.short	0x010a
        /*06de*/ 	.byte	0x3f
	.zero		1


	//   ....[66]....
        /*06e0*/ 	.word	0x000157f0
        /*06e4*/ 	.word	0x00000015
        /*06e8*/ 	.word	0x0002d830
        /*06ec*/ 	.short	0x010a
        /*06ee*/ 	.byte	0x3f
	.zero		1


	//   ....[67]....
        /*06f0*/ 	.word	0x00015850
        /*06f4*/ 	.word	0x00000015
        /*06f8*/ 	.word	0x0002d850
        /*06fc*/ 	.short	0x010a
        /*06fe*/ 	.byte	0x3f
	.zero		1


	//   ....[68]....
        /*0700*/ 	.word	0x000158b0
        /*0704*/ 	.word	0x00000018
        /*0708*/ 	.word	0x0002d830
        /*070c*/ 	.short	0x010a
        /*070e*/ 	.byte	0x3f
	.zero		1


	//   ....[69]....
        /*0710*/ 	.word	0x00015910
        /*0714*/ 	.word	0x00000088
        /*0718*/ 	.word	0x0002d850
        /*071c*/ 	.short	0x010a
        /*071e*/ 	.byte	0x3f
	.zero		1


	//   ....[70]....
        /*0720*/ 	.word	0x00015970
        /*0724*/ 	.word	0x00000018
        /*0728*/ 	.word	0x0002d830
        /*072c*/ 	.short	0x010a
        /*072e*/ 	.byte	0x3f
	.zero		1


	//   ....[71]....
        /*0730*/ 	.word	0x000159d0
        /*0734*/ 	.word	0x00000088
        /*0738*/ 	.word	0x0002d850
        /*073c*/ 	.short	0x010a
        /*073e*/ 	.byte	0x3f
	.zero		1


	//   ....[72]....
        /*0740*/ 	.word	0x00015a30
        /*0744*/ 	.word	0x00000003
        /*0748*/ 	.word	0x0002d850
        /*074c*/ 	.short	0x010a
        /*074e*/ 	.byte	0x3f
	.zero		1


	//   ....[73]....
        /*0750*/ 	.word	0x00015b90
        /*0754*/ 	.word	0x00000003
        /*0758*/ 	.word	0x0002d840
        /*075c*/ 	.short	0x010a
        /*075e*/ 	.byte	0x3f
	.zero		1


	//   ....[74]....
        /*0760*/ 	.word	0x00016440
        /*0764*/ 	.word	0x00000005
        /*0768*/ 	.word	0x0002d820
        /*076c*/ 	.short	0x010a
        /*076e*/ 	.byte	0x3f
	.zero		1


	//   ....[75]....
        /*0770*/ 	.word	0x000164a0
        /*0774*/ 	.word	0x00000005
        /*0778*/ 	.word	0x0002d848
        /*077c*/ 	.short	0x010a
        /*077e*/ 	.byte	0x3f
	.zero		1


	//   ....[76]....
        /*0780*/ 	.word	0x00016500
        /*0784*/ 	.word	0x00000005
        /*0788*/ 	.word	0x0002d860
        /*078c*/ 	.short	0x010a
        /*078e*/ 	.byte	0x3f
	.zero		1


	//   ....[77]....
        /*0790*/ 	.word	0x00016560
        /*0794*/ 	.word	0x00000005
        /*0798*/ 	.word	0x0002d840
        /*079c*/ 	.short	0x010a
        /*079e*/ 	.byte	0x3f
	.zero		1


	//   ....[78]....
        /*07a0*/ 	.word	0x000165c0
        /*07a4*/ 	.word	0x00000005
        /*07a8*/ 	.word	0x0002d868
        /*07ac*/ 	.short	0x010a
        /*07ae*/ 	.byte	0x3f
	.zero		1


	//   ....[79]....
        /*07b0*/ 	.word	0x00016620
        /*07b4*/ 	.word	0x00000004
        /*07b8*/ 	.word	0x0002d848
        /*07bc*/ 	.short	0x010a
        /*07be*/ 	.byte	0x3f
	.zero		1


	//   ....[80]....
        /*07c0*/ 	.word	0x00016680
        /*07c4*/ 	.word	0x00000004
        /*07c8*/ 	.word	0x0002d860
        /*07cc*/ 	.short	0x010a
        /*07ce*/ 	.byte	0x3f
	.zero		1


	//   ....[81]....
        /*07d0*/ 	.word	0x000166d0
        /*07d4*/ 	.word	0x00000004
        /*07d8*/ 	.word	0x0002d860
        /*07dc*/ 	.short	0x010a
        /*07de*/ 	.byte	0x3f
	.zero		1


	//   ....[82]....
        /*07e0*/ 	.word	0x00016720
        /*07e4*/ 	.word	0x00000008
        /*07e8*/ 	.word	0x0002d820
        /*07ec*/ 	.short	0x010a
        /*07ee*/ 	.byte	0x3f
	.zero		1


	//   ....[83]....
        /*07f0*/ 	.word	0x00016890
        /*07f4*/ 	.word	0x00000005
        /*07f8*/ 	.word	0x00000000
        /*07fc*/ 	.short	0x010a
        /*07fe*/ 	.byte	0x3f
	.zero		1


	//   ....[84]....
        /*0800*/ 	.word	0x000168e0
        /*0804*/ 	.word	0x00000003
        /*0808*/ 	.word	0x00000000
        /*080c*/ 	.short	0x010a
        /*080e*/ 	.byte	0x3f
	.zero		1


	//   ....[85]....
        /*0810*/ 	.word	0x00016930
        /*0814*/ 	.word	0x00000005
        /*0818*/ 	.word	0x00000000
        /*081c*/ 	.short	0x010a
        /*081e*/ 	.byte	0x3f
	.zero		1


	//----- nvinfo : EIATTR_NUM_MBARRIERS
	.align		4
.L_1221:
        /*0820*/ 	.byte	0x03, 0x38
        /*0822*/ 	.short	0x0016


	//----- nvinfo : EIATTR_EXIT_INSTR_OFFSETS
	.align		4
        /*0824*/ 	.byte	0x04, 0x1c
        /*0826*/ 	.short	(.L_1223 - .L_1222)


	//   ....[0]....
.L_1222:
        /*0828*/ 	.word	0x00015710


	//----- nvinfo : EIATTR_MAX_THREADS
	.align		4
.L_1223:
        /*082c*/ 	.byte	0x04, 0x05
        /*082e*/ 	.short	(.L_1225 - .L_1224)
.L_1224:
        /*0830*/ 	.word	0x00000200
        /*0834*/ 	.word	0x00000001
        /*0838*/ 	.word	0x00000001


	//----- nvinfo : EIATTR_CRS_STACK_SIZE
	.align		4
.L_1225:
        /*083c*/ 	.byte	0x04, 0x1e
        /*083e*/ 	.short	(.L_1227 - .L_1226)
.L_1226:
        /*0840*/ 	.word	0x00000000


	//----- nvinfo : EIATTR_CBANK_PARAM_SIZE
	.align		4
.L_1227:
        /*0844*/ 	.byte	0x03, 0x19
        /*0846*/ 	.short	0x0a70


	//----- nvinfo : EIATTR_PARAM_CBANK
	.align		4
        /*0848*/ 	.byte	0x04, 0x0a
        /*084a*/ 	.short	(.L_1229 - .L_1228)
	.align		4
.L_1228:
        /*084c*/ 	.word	index@(.nv.constant0._ZN7cutlass13device_kernelIN5flash11enable_sm90INS1_16FlashAttnFwdSm90INS1_25CollectiveMainloopFwdSm90ILi2EN4cute5tupleIJNS5_1CILi1EEES8_S8_EEENS6_IJNS7_ILi192EEENS7_ILi128EEENS7_ILi96EEEEEELi96ENS_10bfloat16_tEfNS_4arch4Sm90ELb0ELb1ELb1ELb0ELb0ELb0ELb0ELb0ELb1ELb1ELb1ELb0EEENS1_21CollectiveEpilogueFwdINS6_IJSA_SC_SB_EEES9_SE_SG_Li384ELb0ELb1ELb1ELb0EEENS1_19SingleTileSchedulerILb0ELb1ELb1ELi192EEEEEEEEEvNT_6ParamsE)
        /*0850*/ 	.short	0x0210
        /*0852*/ 	.short	0x0a70


	//----- nvinfo : EIATTR_SW_WAR
	.align		4
.L_1229:
        /*0854*/ 	.byte	0x04, 0x36
        /*0856*/ 	.short	(.L_1231 - .L_1230)
.L_1230:
        /*0858*/ 	.word	0x00000008
.L_1231:


//--------------------- .nv.info._ZN7cutlass13device_kernelIN5flash11enable_sm90INS1_16FlashAttnFwdSm90INS1_25CollectiveMainloopFwdSm90ILi2EN4cute5tupleIJNS5_1CILi1EEES8_S8_EEENS6_IJNS7_ILi192EEENS7_ILi128EEENS7_ILi96EEEEEELi96ENS_10bfloat16_tEfNS_4arch4Sm90ELb0ELb1ELb1ELb1ELb0ELb0ELb0ELb0ELb1ELb1ELb1ELb0EEENS1_21CollectiveEpilogueFwdINS6_IJSA_SC_SB_EEES9_SE_SG_Li384ELb1ELb1ELb1ELb0EEENS1_36VarlenDynamicPersistentTileSchedulerILi192ELi128ELi384ELi128ELb1ELb1ELb1ELb1ELb0ELb1EEEEEEEEEvNT_6ParamsE --------------------------
	.section	.nv.info._ZN7cutlass13device_kernelIN5flash11enable_sm90INS1_16FlashAttnFwdSm90INS1_25CollectiveMainloopFwdSm90ILi2EN4cute5tupleIJNS5_1CILi1EEES8_S8_EEENS6_IJNS7_ILi192EEENS7_ILi128EEENS7_ILi96EEEEEELi96ENS_10bfloat16_tEfNS_4arch4Sm90ELb0ELb1ELb1ELb1ELb0ELb0ELb0ELb0ELb1ELb1ELb1ELb0EEENS1_21CollectiveEpilogueFwdINS6_IJSA_SC_SB_EEES9_SE_SG_Li384ELb1ELb1ELb1ELb0EEENS1_36VarlenDynamicPersistentTileSchedulerILi192ELi128ELi384ELi128ELb1ELb1ELb1ELb1ELb0ELb1EEEEEEEEEvNT_6ParamsE,"",@"SHT_CUDA_INFO"
	.sectionflags	@""
	.align	4


	//----- nvinfo : EIATTR_CUDA_API_VERSION
	.align		4
        /*0000*/ 	.byte	0x04, 0x37
        /*0002*/ 	.short	(.L_1233 - .L_1232)
.L_1232:
        /*0004*/ 	.word	0x00000082


	//----- nvinfo : EIATTR_KPARAM_INFO
	.align		4
.L_1233:
        /*0008*/ 	.byte	0x04, 0x17
        /*000a*/ 	.short	(.L_1235 - .L_1234)
.L_1234:
        /*000c*/ 	.word	0x00000000
        /*0010*/ 	.short	0x0000
        /*0012*/ 	.short	0x0070
        /*0014*/ 	.byte	0x00, 0xf0, 0x01, 0x2a


	//----- nvinfo : EIATTR_SPARSE_MMA_MASK
	.align		4
.L_1235:
        /*0018*/ 	.byte	0x03, 0x50
        /*001a*/ 	.short	0x0000


	//----- nvinfo : EIATTR_MAXREG_COUNT
	.align		4
        /*001c*/ 	.byte	0x03, 0x1b
        /*001e*/ 	.short	0x0080


	//----- nvinfo : EIATTR_NUM_BARRIERS
	.align		4
        /*0020*/ 	.byte	0x02, 0x4c
        /*0022*/ 	.byte	0x10
	.zero		1


	//----- nvinfo : EIATTR_EXTERNS
	.align		4
        /*0024*/ 	.byte	0x04, 0x0f
        /*0026*/ 	.short	(.L_1237 - .L_1236)


	//   ....[0]....
	.align		4
.L_1236:
        /*0028*/ 	.word	index@(__assertfail)


	//----- nvinfo : EIATTR_ANNOTATIONS
	.align		4
.L_1237:
        /*002c*/ 	.byte	0x04, 0x55
        /*002e*/ 	.short	(.L_1239 - .L_1238)


	//   ....[0]....
.L_1238:
        /* <DEDUP_REMOVED lines=29> */


	//----- nvinfo : EIATTR_MERCURY_ISA_VERSION
	.align		4
.L_1239:
        /*01e8*/ 	.byte	0x03, 0x5f
        /*01ea*/ 	.short	0x0101


	//----- nvinfo : EIATTR_UNUSED_LOAD_BYTE_OFFSET
	.align		4
        /*01ec*/ 	.byte	0x04, 0x44
        /*01ee*/ 	.short	(.L_1241 - .L_1240)


	//   ....[0]....
.L_1240:
        /*01f0*/ 	.word	0x00000a50
        /*01f4*/ 	.word	0x0000fff0


	//   ....[1]....
        /*01f8*/ 	.word	0x00010520
        /*01fc*/ 	.word	0x0000fff0


	//----- nvinfo : EIATTR_INT_WARP_WIDE_INSTR_OFFSETS
	.align		4
.L_1241:
        /*0200*/ 	.byte	0x04, 0x31
        /*0202*/ 	.short	(.L_1243 - .L_1242)


	//   ....[0]....
.L_1242:
        /*0204*/ 	.word	0x00000130


	//   ....[1]....
        /*0208*/ 	.word	0x00000170


	//   ....[2]....
        /*020c*/ 	.word	0x000001e0


	//   ....[3]....
        /*0210*/ 	.word	0x00014b30


	//   ....[4]....
        /*0214*/ 	.word	0x00014bc0


	//   ....[5]....
        /*0218*/ 	.word	0x000186f0


	//   ....[6]....
        /*021c*/ 	.word	0x00018780


	//----- nvinfo : EIATTR_COOP_GROUP_MASK_REGIDS
	.align		4
.L_1243:
        /*0220*/ 	.byte	0x04, 0x29
        /*0222*/ 	.short	(.L_1245 - .L_1244)


	//   ....[0]....
.L_1244:
        /*0224*/ 	.word	0xffffffff


	//   ....[1]....
        /*0228*/ 	.word	0xffffffff


	//   ....[2]....
        /*022c*/ 	.word	0xffffffff


	//   ....[3]....
        /*0230*/ 	.word	0xffffffff


	//   ....[4]....
        /*0234*/ 	.word	0xffffffff


	//   ....[5]....
        /*0238*/ 	.word	0xffffffff


	//   ....[6]....
        /*023c*/ 	.word	0xffffffff


	//   ....[7]....
        /*0240*/ 	.word	0xffffffff


	//   ....[8]....
        /*0244*/ 	.word	0xffffffff


	//   ....[9]....
        /*0248*/ 	.word	0xffffffff


	//   ....[10]....
        /*024c*/ 	.word	0xffffffff


	//   ....[11]....
        /*0250*/ 	.word	0xffffffff


	//   ....[12]....
        /*0254*/ 	.word	0xffffffff


	//   ....[13]....
        /*0258*/ 	.word	0xffffffff


	//   ....[14]....
        /*025c*/ 	.word	0xffffffff


	//   ....[15]....
        /*0260*/ 	.word	0xffffffff


	//   ....[16]....
        /*0264*/ 	.word	0xffffffff


	//   ....[17]....
        /*0268*/ 	.word	0xffffffff


	//   ....[18]....
        /*026c*/ 	.word	0xffffffff


	//   ....[19]....
        /*0270*/ 	.word	0xffffffff


	//   ....[20]....
        /*0274*/ 	.word	0xffffffff


	//   ....[21]....
        /*0278*/ 	.word	0xffffffff


	//   ....[22]....
        /*027c*/ 	.word	0xffffffff


	//   ....[23]....
        /*0280*/ 	.word	0xffffffff


	//   ....[24]....
        /*0284*/ 	.word	0xffffffff


	//   ....[25]....
        /*0288*/ 	.word	0xffffffff


	//   ....[26]....
        /*028c*/ 	.word	0xffffffff


	//   ....[27]....
        /*0290*/ 	.word	0xffffffff


	//   ....[28]....
        /*0294*/ 	.word	0xffffffff


	//   ....[29]....
        /*0298*/ 	.word	0xffffffff


	//   ....[30]....
        /*029c*/ 	.word	0xffffffff


	//   ....[31]....
        /*02a0*/ 	.word	0xffffffff


	//   ....[32]....
        /*02a4*/ 	.word	0xffffffff


	//   ....[33]....
        /*02a8*/ 	.word	0xffffffff


	//   ....[34]....
        /*02ac*/ 	.word	0xffffffff


	//   ....[35]....
        /*02b0*/ 	.word	0xffffffff


	//   ....[36]....
        /*02b4*/ 	.word	0xffffffff


	//   ....[37]....
        /*02b8*/ 	.word	0xffffffff


	//   ....[38]....
        /*02bc*/ 	.word	0xffffffff


	//   ....[39]....
        /*02c0*/ 	.word	0xffffffff


	//   ....[40]....
        /*02c4*/ 	.word	0xffffffff


	//   ....[41]....
        /*02c8*/ 	.word	0xffffffff


	//   ....[42]....
        /*02cc*/ 	.word	0xffffffff


	//   ....[43]....
        /*02d0*/ 	.word	0xffffffff


	//   ....[44]....
        /*02d4*/ 	.word	0xffffffff


	//   ....[45]....
        /*02d8*/ 	.word	0xffffffff


	//   ....[46]....
        /*02dc*/ 	.word	0xffffffff


	//   ....[47]....
        /*02e0*/ 	.word	0xffffffff


	//   ....[48]....
        /*02e4*/ 	.word	0xffffffff


	//   ....[49]....
        /*02e8*/ 	.word	0xffffffff


	//   ....[50]....
        /*02ec*/ 	.word	0xffffffff


	//   ....[51]....
        /*02f0*/ 	.word	0xffffffff


	//   ....[52]....
        /*02f4*/ 	.word	0xffffffff


	//   ....[53]....
        /*02f8*/ 	.word	0xffffffff


	//   ....[54]....
        /*02fc*/ 	.word	0xffffffff


	//   ....[55]....
        /*0300*/ 	.word	0xffffffff


	//   ....[56]....
        /*0304*/ 	.word	0xffffffff


	//   ....[57]....
        /*0308*/ 	.word	0xffffffff


	//   ....[58]....
        /*030c*/ 	.word	0xffffffff


	//   ....[59]....
        /*0310*/ 	.word	0xffffffff


	//   ....[60]....
        /*0314*/ 	.word	0xffffffff


	//   ....[61]....
        /*0318*/ 	.word	0xffffffff


	//   ....[62]....
        /*031c*/ 	.word	0xffffffff


	//   ....[63]....
        /*0320*/ 	.word	0xffffffff


	//   ....[64]....
        /*0324*/ 	.word	0xffffffff


	//   ....[65]....
        /*0328*/ 	.word	0xffffffff


	//   ....[66]....
        /*032c*/ 	.word	0xffffffff


	//   ....[67]....
        /*0330*/ 	.word	0xffffffff


	//   ....[68]....
        /*0334*/ 	.word	0xffffffff


	//   ....[69]....
        /*0338*/ 	.word	0xffffffff


	//   ....[70]....
        /*033c*/ 	.word	0xffffffff


	//   ....[71]....
        /*0340*/ 	.word	0xffffffff


	//   ....[72]....
        /*0344*/ 	.word	0xffffffff


	//   ....[73]....
        /*0348*/ 	.word	0xffffffff


	//   ....[74]....
        /*034c*/ 	.word	0xffffffff


	//   ....[75]....
        /*0350*/ 	.word	0xffffffff


	//   ....[76]....
        /*0354*/ 	.word	0xffffffff


	//   ....[77]....
        /*0358*/ 	.word	0xffffffff


	//   ....[78]....
        /*035c*/ 	.word	0xffffffff


	//   ....[79]....
        /*0360*/ 	.word	0xffffffff


	//   ....[80]....
        /*0364*/ 	.word	0xffffffff


	//   ....[81]....
        /*0368*/ 	.word	0xffffffff


	//   ....[82]....
        /*036c*/ 	.word	0xffffffff


	//   ....[83]....
        /*0370*/ 	.word	0xffffffff


	//   ....[84]....
        /*0374*/ 	.word	0xffffffff


	//   ....[85]....
        /*0378*/ 	.word	0xffffffff


	//   ....[86]....
        /*037c*/ 	.word	0xffffffff


	//   ....[87]....
        /*0380*/ 	.word	0xffffffff


	//   ....[88]....
        /*0384*/ 	.word	0xffffffff


	//   ....[89]....
        /*0388*/ 	.word	0xffffffff


	//   ....[90]....
        /*038c*/ 	.word	0xffffffff


	//   ....[91]....
        /*0390*/ 	.word	0xffffffff


	//   ....[92]....
        /*0394*/ 	.word	0xffffffff


	//   ....[93]....
        /*0398*/ 	.word	0xffffffff


	//   ....[94]....
        /*039c*/ 	.word	0xffffffff


	//   ....[95]....
        /*03a0*/ 	.word	0xffffffff


	//   ....[96]....
        /*03a4*/ 	.word	0xffffffff


	//   ....[97]....
        /*03a8*/ 	.word	0xffffffff


	//   ....[98]....
        /*03ac*/ 	.word	0xffffffff


	//   ....[99]....
        /*03b0*/ 	.word	0xffffffff


	//   ....[100]....
        /*03b4*/ 	.word	0xffffffff


	//   ....[101]....
        /*03b8*/ 	.word	0xffffffff


	//   ....[102]....
        /*03bc*/ 	.word	0xffffffff


	//   ....[103]....
        /*03c0*/ 	.word	0x0500000f


	//   ....[104]....
        /*03c4*/ 	.word	0x0500000f


	//   ....[105]....
        /*03c8*/ 	.word	0x0500000f


	//   ....[106]....
        /*03cc*/ 	.word	0x0500000f


	//   ....[107]....
        /*03d0*/ 	.word	0x0500000f


	//   ....[108]....
        /*03d4*/ 	.word	0x0500000f


	//   ....[109]....
        /*03d8*/ 	.word	0x0500000f


	//   ....[110]....
        /*03dc*/ 	.word	0x0500000f


	//   ....[111]....
        /*03e0*/ 	.word	0x0500000f


	//   ....[112]....
        /*03e4*/ 	.word	0x0500000f


	//   ....[113]....
        /*03e8*/ 	.word	0x0500000f


	//   ....[114]....
        /*03ec*/ 	.word	0x0500000f


	//   ....[115]....
        /*03f0*/ 	.word	0x0500000f


	//   ....[116]....
        /*03f4*/ 	.word	0x0500000f


	//   ....[117]....
        /*03f8*/ 	.word	0x0500000f


	//   ....[118]....
        /*03fc*/ 	.word	0x0500000f


	//   ....[119]....
        /*0400*/ 	.word	0x0500000f


	//   ....[120]....
        /*0404*/ 	.word	0x0500000f


	//   ....[121]....
        /*0408*/ 	.word	0x0500000f


	//   ....[122]....
        /*040c*/ 	.word	0x0500000f


	//   ....[123]....
        /*0410*/ 	.word	0x0500000f


	//   ....[124]....
        /*0414*/ 	.word	0x0500000f


	//   ....[125]....
        /*0418*/ 	.word	0x0500000f


	//   ....[126]....
        /*041c*/ 	.word	0x0500000f


	//   ....[127]....
        /*0420*/ 	.word	0x0500000f


	//   ....[128]....
        /*0424*/ 	.word	0x0500000f


	//   ....[129]....
        /*0428*/ 	.word	0x0500000f


	//   ....[130]....
        /*042c*/ 	.word	0x0500000f


	//   ....[131]....
        /*0430*/ 	.word	0x0500000f


	//   ....[132]....
        /*0434*/ 	.word	0x0500000f


	//   ....[133]....
        /*0438*/ 	.word	0x0500000f


	//   ....[134]....
        /*043c*/ 	.word	0x0500000f


	//----- nvinfo : EIATTR_COOP_GROUP_INSTR_OFFSETS
	.align		4
.L_1245:
        /*0440*/ 	.byte	0x04, 0x28
        /*0442*/ 	.short	(.L_1247 - .L_1246)


	//   ....[0]....
.L_1246:
        /*0444*/ 	.word	0x00000070


	//   ....[1]....
        /*0448*/ 	.word	0x00000140


	//   ....[2]....
        /*044c*/ 	.word	0x00000190


	//   ....[3]....
        /*0450*/ 	.word	0x000003c0


	//   ....[4]....
        /*0454*/ 	.word	0x00000520


	//   ....[5]....
        /*0458*/ 	.word	0x00000640


	//   ....[6]....
        /*045c*/ 	.word	0x000007a0


	//   ....[7]....
        /*0460*/ 	.word	0x00001ef0


	//   ....[8]....
        /*0464*/ 	.word	0x00002a10


	//   ....[9]....
        /*0468*/ 	.word	0x000030e0


	//   ....[10]....
        /*046c*/ 	.word	0x00004590


	//   ....[11]....
        /*0470*/ 	.word	0x00004630


	//   ....[12]....
        /*0474*/ 	.word	0x00004d90


	//   ....[13]....
        /*0478*/ 	.word	0x00004e00


	//   ....[14]....
        /*047c*/ 	.word	0x000059d0


	//   ....[15]....
        /*0480*/ 	.word	0x00006df0


	//   ....[16]....
        /*0484*/ 	.word	0x000070b0


	//   ....[17]....
        /*0488*/ 	.word	0x00007c90


	//   ....[18]....
        /*048c*/ 	.word	0x00007d90


	//   ....[19]....
        /*0490*/ 	.word	0x00008820


	//   ....[20]....
        /*0494*/ 	.word	0x00008890


	//   ....[21]....
        /*0498*/ 	.word	0x00009620


	//   ....[22]....
        /*049c*/ 	.word	0x0000a6e0


	//   ....[23]....
        /*04a0*/ 	.word	0x0000a750


	//   ....[24]....
        /*04a4*/ 	.word	0x0000b010


	//   ....[25]....
        /*04a8*/ 	.word	0x0000b070


	//   ....[26]....
        /*04ac*/ 	.word	0x0000c190


	//   ....[27]....
        /*04b0*/ 	.word	0x0000d2b0


	//   ....[28]....
        /*04b4*/ 	.word	0x0000d560


	//   ....[29]....
        /*04b8*/ 	.word	0x0000e130


	//   ....[30]....
        /*04bc*/ 	.word	0x0000e230


	//   ....[31]....
        /*04c0*/ 	.word	0x0000ed60


	//   ....[32]....
        /*04c4*/ 	.word	0x0000ed80


	//   ....[33]....
        /*04c8*/ 	.word	0x0000fac0


	//   ....[34]....
        /*04cc*/ 	.word	0x0000fbd0


	//   ....[35]....
        /*04d0*/ 	.word	0x0000fc30


	//   ....[36]....
        /*04d4*/ 	.word	0x0000fd40


	//   ....[37]....
        /*04d8*/ 	.word	0x0000fd60


	//   ....[38]....
        /*04dc*/ 	.word	0x00010f50


	//   ....[39]....
        /*04e0*/ 	.word	0x00010f60


	//   ....[40]....
        /*04e4*/ 	.word	0x00010f70


	//   ....[41]....
        /*04e8*/ 	.word	0x00010f80


	//   ....[42]....
        /*04ec*/ 	.word	0x00011590


	//   ....[43]....
        /*04f0*/ 	.word	0x000115b0


	//   ....[44]....
        /*04f4*/ 	.word	0x000116e0


	//   ....[45]....
        /*04f8*/ 	.word	0x00011700


	//   ....[46]....
        /*04fc*/ 	.word	0x00011b80


	//   ....[47]....
        /*0500*/ 	.word	0x00011b90


	//   ....[48]....
        /*0504*/ 	.word	0x00011ee0


	//   ....[49]....
        /*0508*/ 	.word	0x00011ef0


	//   ....[50]....
        /*050c*/ 	.word	0x00012b30


	//   ....[51]....
        /*0510*/ 	.word	0x00012b40


	//   ....[52]....
        /*0514*/ 	.word	0x00012c40


	//   ....[53]....
        /*0518*/ 	.word	0x00012c60


	//   ....[54]....
        /*051c*/ 	.word	0x00012df0


	//   ....[55]....
        /*0520*/ 	.word	0x00013010


	//   ....[56]....
        /*0524*/ 	.word	0x00013040


	//   ....[57]....
        /*0528*/ 	.word	0x00013070


	//   ....[58]....
        /*052c*/ 	.word	0x000130a0


	//   ....[59]....
        /*0530*/ 	.word	0x000130d0


	//   ....[60]....
        /*0534*/ 	.word	0x00013100


	//   ....[61]....
        /*0538*/ 	.word	0x00013290


	//   ....[62]....
        /*053c*/ 	.word	0x000132c0


	//   ....[63]....
        /*0540*/ 	.word	0x000132f0


	//   ....[64]....
        /*0544*/ 	.word	0x00013320


	//   ....[65]....
        /*0548*/ 	.word	0x00013350


	//   ....[66]....
        /*054c*/ 	.word	0x00013380


	//   ....[67]....
        /*0550*/ 	.word	0x00013410


	//   ....[68]....
        /*0554*/ 	.word	0x00013440


	//   ....[69]....
        /*0558*/ 	.word	0x00013450


	//   ....[70]....
        /*055c*/ 	.word	0x00013490


	//   ....[71]....
        /*0560*/ 	.word	0x000150b0


	//   ....[72]....
        /*0564*/ 	.word	0x00015d60


	//   ....[73]....
        /*0568*/ 	.word	0x00015d80


	//   ....[74]....
        /*056c*/ 	.word	0x00015e50


	//   ....[75]....
        /*0570*/ 	.word	0x00015e70


	//   ....[76]....
        /*0574*/ 	.word	0x00015f10


	//   ....[77]....
        /*0578*/ 	.word	0x00015f30


	//   ....[78]....
        /*057c*/ 	.word	0x00015f40


	//   ....[79]....
        /*0580*/ 	.word	0x00015fd0


	//   ....[80]....
        /*0584*/ 	.word	0x00016020


	//   ....[81]....
        /*0588*/ 	.word	0x00016030


	//   ....[82]....
        /*058c*/ 	.word	0x00016060


	//   ....[83]....
        /*0590*/ 	.word	0x00016130


	//   ....[84]....
        /*0594*/ 	.word	0x00018e70


	//   ....[85]....
        /*0598*/ 	.word	0x00018ea0


	//   ....[86]....
        /*059c*/ 	.word	0x00018f00


	//   ....[87]....
        /*05a0*/ 	.word	0x00018f30


	//   ....[88]....
        /*05a4*/ 	.word	0x00018f60


	//   ....[89]....
        /*05a8*/ 	.word	0x00018f90


	//   ....[90]....
        /*05ac*/ 	.word	0x00018fc0


	//   ....[91]....
        /*05b0*/ 	.word	0x00018ff0


	//   ....[92]....
        /*05b4*/ 	.word	0x00019190


	//   ....[93]....
        /*05b8*/ 	.word	0x000191c0


	//   ....[94]....
        /*05bc*/ 	.word	0x000191f0


	//   ....[95]....
        /*05c0*/ 	.word	0x00019220


	//   ....[96]....
        /*05c4*/ 	.word	0x00019250


	//   ....[97]....
        /*05c8*/ 	.word	0x00019280


	//   ....[98]....
        /*05cc*/ 	.word	0x00019340


	//   ....[99]....
        /*05d0*/ 	.word	0x00019360


	//   ....[100]....
        /*05d4*/ 	.word	0x00019380


	//   ....[101]....
        /*05d8*/ 	.word	0x000193e0


	//   ....[102]....
        /*05dc*/ 	.word	0x00019e00


	//   ....[103]....
        /*05e0*/ 	.word	0x0001a460


	//   ....[104]....
        /*05e4*/ 	.word	0x0001a640


	//   ....[105]....
        /*05e8*/ 	.word	0x0001a690


	//   ....[106]....
        /*05ec*/ 	.word	0x0001a6f0


	//   ....[107]....
        /*05f0*/ 	.word	0x0001a800


	//   ....[108]....
        /*05f4*/ 	.word	0x0001a860


	//   ....[109]....
        /*05f8*/ 	.word	0x0001a980


	//   ....[110]....
        /*05fc*/ 	.word	0x0001a9e0


	//   ....[111]....
        /*0600*/ 	.word	0x0001aa80


	//   ....[112]....
        /*0604*/ 	.word	0x0001ab50


	//   ....[113]....
        /*0608*/ 	.word	0x0001ac50


	//   ....[114]....
        /*060c*/ 	.word	0x0001acd0


	//   ....[115]....
        /*0610*/ 	.word	0x0001adc0


	//   ....[116]....
        /*0614*/ 	.word	0x0001b0e0


	//   ....[117]....
        /*0618*/ 	.word	0x0001b180


	//   ....[118]....
        /*061c*/ 	.word	0x0001b2f0


	//   ....[119]....
        /*0620*/ 	.word	0x0001b360


	//   ....[120]....
        /*0624*/ 	.word	0x0001b3d0


	//   ....[121]....
        /*0628*/ 	.word	0x0001b440


	//   ....[122]....
        /*062c*/ 	.word	0x0001b4b0


	//   ....[123]....
        /*0630*/ 	.word	0x0001b530


	//   ....[124]....
        /*0634*/ 	.word	0x0001b5b0


	//   ....[125]....
        /*0638*/ 	.word	0x0001b640


	//   ....[126]....
        /*063c*/ 	.word	0x0001b6b0


	//   ....[127]....
        /*0640*/ 	.word	0x0001b720


	//   ....[128]....
        /*0644*/ 	.word	0x0001b790


	//   ....[129]....
        /*0648*/ 	.word	0x0001b810


	//   ....[130]....
        /*064c*/ 	.word	0x0001b880


	//   ....[131]....
        /*0650*/ 	.word	0x0001b930


	//   ....[132]....
        /*0654*/ 	.word	0x0001b980


	//   ....[133]....
        /*0658*/ 	.word	0x0001ba10


	//   ....[134]....
        /*065c*/ 	.word	0x0001bb40


	//----- nvinfo : EIATTR_REG_RECONFIG
	.align		4
.L_1247:
        /*0660*/ 	.byte	0x01, 0x54
	.zero		2


	//----- nvinfo : EIATTR_SYSCALL_OFFSETS
	.align		4
        /*0664*/ 	.byte	0x04, 0x46
        /*0666*/ 	.short	(.L_1249 - .L_1248)


	//   ....[0]....
.L_1248:
        /*0668*/ 	.word	0x000020e0


	//   ....[1]....
        /*066c*/ 	.word	0x00014d20


	//   ....[2]....
        /*0670*/ 	.word	0x00014e70


	//   ....[3]....
        /*0674*/ 	.word	0x00014f60


	//   ....[4]....
        /*0678*/ 	.word	0x00015810


	//----- nvinfo : EIATTR_MBARRIER_INSTR_OFFSETS
	.align		4
.L_1249:
        /*067c*/ 	.byte	0x04, 0x39
        /*067e*/ 	.short	(.L_1251 - .L_1250)


	//   ....[0]....
.L_1250:
        /*0680*/ 	.word	0x00000270
        /*0684*/ 	.word	0x000000ff
        /*0688*/ 	.word	0x0002d800
        /*068c*/ 	.short	0x0100
        /*068e*/ 	.byte	0x08
	.zero		1


	//   ....[1]....
        /*0690*/ 	.word	0x00000280
        /*0694*/ 	.word	0x000000ff
        /*0698*/ 	.word	0x0002d820
        /*069c*/ 	.short	0x0100
        /*069e*/ 	.byte	0x08
	.zero		1


	//   ....[2]....
        /*06a0*/ 	.word	0x00000370
        /*06a4*/ 	.word	0x000000ff
        /*06a8*/ 	.word	0x0002d830
        /*06ac*/ 	.short	0x0100
        /*06ae*/ 	.byte	0x08
	.zero		1


	//   ....[3]....
        /*06b0*/ 	.word	0x00000380
        /*06b4*/ 	.word	0x000000ff
        /*06b8*/ 	.word	0x0002d840
        /*06bc*/ 	.short	0x0100
        /*06be*/ 	.byte	0x08
	.zero		1


	//   ....[4]....
        /*06c0*/ 	.word	0x00000390
        /*06c4*/ 	.word	0x000000ff
        /*06c8*/ 	.word	0x0002d838
        /*06cc*/ 	.short	0x0100
        /*06ce*/ 	.byte	0x08
	.zero		1


	//   ....[5]....
        /*06d0*/ 	.word	0x000003a0
        /*06d4*/ 	.word	0x000000ff
        /*06d8*/ 	.word	0x0002d848
        /*06dc*/ 	.short	0x0100
        /*06de*/ 	.byte	0x08
	.zero		1


	//   ....[6]....
        /*06e0*/ 	.word	0x000004d0
        /*06e4*/ 	.word	0x000000ff
        /*06e8*/ 	.word	0x0002d850
        /*06ec*/ 	.short	0x0100
        /*06ee*/ 	.byte	0x08
	.zero		1


	//   ....[7]....
        /*06f0*/ 	.word	0x000004e0
        /*06f4*/ 	.word	0x000000ff
        /*06f8*/ 	.word	0x0002d860
        /*06fc*/ 	.short	0x0100
        /*06fe*/ 	.byte	0x08
	.zero		1


	//   ....[8]....
        /*0700*/ 	.word	0x000004f0
        /*0704*/ 	.word	0x000000ff
        /*0708*/ 	.word	0x0002d858
        /*070c*/ 	.short	0x0100
        /*070e*/ 	.byte	0x08
	.zero		1


	//   ....[9]....
        /*0710*/ 	.word	0x00000500
        /*0714*/ 	.word	0x000000ff
        /*0718*/ 	.word	0x0002d868
        /*071c*/ 	.short	0x0100
        /*071e*/ 	.byte	0x08
	.zero		1


	//   ....[10]....
        /*0720*/ 	.word	0x000005f0
        /*0724*/ 	.word	0x000000ff
        /*0728*/ 	.word	0x0002d870
        /*072c*/ 	.short	0x0100
        /*072e*/ 	.byte	0x06
	.zero		1


	//   ....[11]....
        /*0730*/ 	.word	0x00000600
        /*0734*/ 	.word	0x000000ff
        /*0738*/ 	.word	0x0002d880
        /*073c*/ 	.short	0x0100
        /*073e*/ 	.byte	0x06
	.zero		1


	//   ....[12]....
        /*0740*/ 	.word	0x00000610
        /*0744*/ 	.word	0x000000ff
        /*0748*/ 	.word	0x0002d878
        /*074c*/ 	.short	0x0100
        /*074e*/ 	.byte	0x06
	.zero		1


	//   ....[13]....
        /*0750*/ 	.word	0x00000620
        /*0754*/ 	.word	0x000000ff
        /*0758*/ 	.word	0x0002d888
        /*075c*/ 	.short	0x0100
        /*075e*/ 	.byte	0x06
	.zero		1


	//   ....[14]....
        /*0760*/ 	.word	0x00000750
        /*0764*/ 	.word	0x000000ff
        /*0768*/ 	.word	0x0002d890
        /*076c*/ 	.short	0x0100
        /*076e*/ 	.byte	0x08
	.zero		1


	//   ....[15]....
        /*0770*/ 	.word	0x00000760
        /*0774*/ 	.word	0x000000ff
        /*0778*/ 	.word	0x0002d8a0
        /*077c*/ 	.short	0x0100
        /*077e*/ 	.byte	0x08
	.zero		1


	//   ....[16]....
        /*0780*/ 	.word	0x00000770
        /*0784*/ 	.word	0x000000ff
        /*0788*/ 	.word	0x0002d898
        /*078c*/ 	.short	0x0100
        /*078e*/ 	.byte	0x08
	.zero		1


	//   ....[17]....
        /*0790*/ 	.word	0x00000780
        /*0794*/ 	.word	0x000000ff
        /*0798*/ 	.word	0x0002d8a8
        /*079c*/ 	.short	0x0100
        /*079e*/ 	.byte	0x08
	.zero		1


	//   ....[18]....
        /*07a0*/ 	.word	0x000008b0
        /*07a4*/ 	.word	0x000000ff
        /*07a8*/ 	.word	0x0002d8b0
        /*07ac*/ 	.short	0x0100
        /*07ae*/ 	.byte	0x08
	.zero		1


	//   ....[19]....
        /*07b0*/ 	.word	0x000008c0
        /*07b4*/ 	.word	0x000000ff
        /*07b8*/ 	.word	0x0002d8c0
        /*07bc*/ 	.short	0x0100
        /*07be*/ 	.byte	0x08
	.zero		1


	//   ....[20]....
        /*07c0*/ 	.word	0x000008d0
        /*07c4*/ 	.word	0x000000ff
        /*07c8*/ 	.word	0x0002d8b8
        /*07cc*/ 	.short	0x0100
        /*07ce*/ 	.byte	0x08
	.zero		1


	//   ....[21]....
        /*07d0*/ 	.word	0x000008e0
        /*07d4*/ 	.word	0x000000ff
        /*07d8*/ 	.word	0x0002d8c8
        /*07dc*/ 	.short	0x0100
        /*07de*/ 	.byte	0x08
	.zero		1


	//   ....[22]....
        /*07e0*/ 	.word	0x00002160
        /*07e4*/ 	.word	0x000000ff
        /*07e8*/ 	.word	0x0002d800
        /*07ec*/ 	.short	0x010a
        /*07ee*/ 	.byte	0x2a
	.zero		1


	//   ....[23]....
        /*07f0*/ 	.word	0x000021e0
        /*07f4*/ 	.word	0x0000005a
        /*07f8*/ 	.word	0x0002d830
        /*07fc*/ 	.short	0x010a
        /*07fe*/ 	.byte	0x3f
	.zero		1


	//   ....[24]....
        /*0800*/ 	.word	0x00002240
        /*0804*/ 	.word	0x0000005a
        /*0808*/ 	.word	0x0002d830
        /*080c*/ 	.short	0x010a
        /*080e*/ 	.byte	0x3f
	.zero		1


	//   ....[25]....
        /*0810*/ 	.word	0x00002a90
        /*0814*/ 	.word	0x0000005a
        /*0818*/ 	.word	0x00000000
        /*081c*/ 	.short	0x0101
        /*081e*/ 	.byte	0x3f
	.zero		1


	//   ....[26]....
        /*0820*/ 	.word	0x00005e00
        /*0824*/ 	.word	0x000000ff
        /*0828*/ 	.word	0x0002d830
        /*082c*/ 	.short	0x010a
        /*082e*/ 	.byte	0x06
	.zero		1


	//   ....[27]....
        /*0830*/ 	.word	0x00005e40
        /*0834*/ 	.word	0x000000ff
        /*0838*/ 	.word	0x0002d830
        /*083c*/ 	.short	0x010a
        /*083e*/ 	.byte	0x06
	.zero		1


	//   ....[28]....
        /*0840*/ 	.word	0x000060e0
        /*0844*/ 	.word	0x000000ff
        /*0848*/ 	.word	0x0002d850
        /*084c*/ 	.short	0x010a
        /*084e*/ 	.byte	0x06
	.zero		1


	//   ....[29]....
        /*0850*/ 	.word	0x00006120
        /*0854*/ 	.word	0x000000ff
        /*0858*/ 	.word	0x0002d850
        /*085c*/ 	.short	0x010a
        /*085e*/ 	.byte	0x06
	.zero		1


	//   ....[30]....
        /*0860*/ 	.word	0x00006eb0
        /*0864*/ 	.word	0x0000002a
        /*0868*/ 	.word	0x00000000
        /*086c*/ 	.short	0x0101
        /*086e*/ 	.byte	0x3f
	.zero		1


	//   ....[31]....
        /*0870*/ 	.word	0x00008aa0
        /*0874*/ 	.word	0x00000005
        /*0878*/ 	.word	0x00000000
        /*087c*/ 	.short	0x0101
        /*087e*/ 	.byte	0x3f
	.zero		1


	//   ....[32]....
        /*0880*/ 	.word	0x00009a30
        /*0884*/ 	.word	0x000000ff
        /*0888*/ 	.word	0x0002d830
        /*088c*/ 	.short	0x010a
        /*088e*/ 	.byte	0x06
	.zero		1


	//   ....[33]....
        /*0890*/ 	.word	0x00009a70
        /*0894*/ 	.word	0x000000ff
        /*0898*/ 	.word	0x0002d830
        /*089c*/ 	.short	0x010a
        /*089e*/ 	.byte	0x06
	.zero		1


	//   ....[34]....
        /*08a0*/ 	.word	0x00009d10
        /*08a4*/ 	.word	0x000000ff
        /*08a8*/ 	.word	0x0002d850
        /*08ac*/ 	.short	0x010a
        /*08ae*/ 	.byte	0x06
	.zero		1


	//   ....[35]....
        /*08b0*/ 	.word	0x00009d50
        /*08b4*/ 	.word	0x000000ff
        /*08b8*/ 	.word	0x0002d850
        /*08bc*/ 	.short	0x010a
        /*08be*/ 	.byte	0x06
	.zero		1


	//   ....[36]....
        /*08c0*/ 	.word	0x0000b610
        /*08c4*/ 	.word	0x0000001a
        /*08c8*/ 	.word	0x00000000
        /*08cc*/ 	.short	0x0101
        /*08ce*/ 	.byte	0x3f
	.zero		1


	//   ....[37]....
        /*08d0*/ 	.word	0x0000b7c0
        /*08d4*/ 	.word	0x0000001a
        /*08d8*/ 	.word	0x00000000
        /*08dc*/ 	.short	0x0101
        /*08de*/ 	.byte	0x3f
	.zero		1


	//   ....[38]....
        /*08e0*/ 	.word	0x0000c310
        /*08e4*/ 	.word	0x000000ff
        /*08e8*/ 	.word	0x0002d830
        /*08ec*/ 	.short	0x010a
        /*08ee*/ 	.byte	0x06
	.zero		1


	//   ....[39]....
        /*08f0*/ 	.word	0x0000c350
        /*08f4*/ 	.word	0x000000ff
        /*08f8*/ 	.word	0x0002d830
        /*08fc*/ 	.short	0x010a
        /*08fe*/ 	.byte	0x06
	.zero		1


	//   ....[40]....
        /*0900*/ 	.word	0x0000c5f0
        /*0904*/ 	.word	0x000000ff
        /*0908*/ 	.word	0x0002d850
        /*090c*/ 	.short	0x010a
        /*090e*/ 	.byte	0x06
	.zero		1


	//   ....[41]....
        /*0910*/ 	.word	0x0000c630
        /*0914*/ 	.word	0x000000ff
        /*0918*/ 	.word	0x0002d850
        /*091c*/ 	.short	0x010a
        /*091e*/ 	.byte	0x06
	.zero		1


	//   ....[42]....
        /*0920*/ 	.word	0x0000d360
        /*0924*/ 	.word	0x0000002a
        /*0928*/ 	.word	0x00000000
        /*092c*/ 	.short	0x0101
        /*092e*/ 	.byte	0x3f
	.zero		1


	//   ....[43]....
        /*0930*/ 	.word	0x0000ef70
        /*0934*/ 	.word	0x0000000d
        /*0938*/ 	.word	0x00000000
        /*093c*/ 	.short	0x0101
        /*093e*/ 	.byte	0x3f
	.zero		1


	//   ....[44]....
        /*0940*/ 	.word	0x0000fb40
        /*0944*/ 	.word	0x000000ff
        /*0948*/ 	.word	0x0002d850
        /*094c*/ 	.short	0x010a
        /*094e*/ 	.byte	0x09
	.zero		1


	//   ....[45]....
        /*0950*/ 	.word	0x0000fb80
        /*0954*/ 	.word	0x000000ff
        /*0958*/ 	.word	0x0002d850
        /*095c*/ 	.short	0x010a
        /*095e*/ 	.byte	0x09
	.zero		1


	//   ....[46]....
        /*0960*/ 	.word	0x000101c0
        /*0964*/ 	.word	0x00000004
        /*0968*/ 	.word	0x00000000
        /*096c*/ 	.short	0x0101
        /*096e*/ 	.byte	0x3f
	.zero		1


	//   ....[47]....
        /*0970*/ 	.word	0x000115c0
        /*0974*/ 	.word	0x000000ff
        /*0978*/ 	.word	0x00000000
        /*097c*/ 	.short	0x0101
        /*097e*/ 	.byte	0x04
	.zero		1


	//   ....[48]....
        /*0980*/ 	.word	0x00011a90
        /*0984*/ 	.word	0x000000ff
        /*0988*/ 	.word	0x00000000
        /*098c*/ 	.short	0x0101
        /*098e*/ 	.byte	0x04
	.zero		1


	//   ....[49]....
        /*0990*/ 	.word	0x000152d0
        /*0994*/ 	.word	0x00000000
        /*0998*/ 	.word	0x0002d840
        /*099c*/ 	.short	0x010a
        /*099e*/ 	.byte	0x3f
	.zero		1


	//   ....[50]....
        /*09a0*/ 	.word	0x00016200
        /*09a4*/ 	.word	0x00000011
        /*09a8*/ 	.word	0x0002d800
        /*09ac*/ 	.short	0x0107
        /*09ae*/ 	.byte	0x3f
	.zero		1


	//   ....[51]....
        /*09b0*/ 	.word	0x000162f0
        /*09b4*/ 	.word	0x00000011
        /*09b8*/ 	.word	0x0002d800
        /*09bc*/ 	.short	0x0101
        /*09be*/ 	.byte	0x3f
	.zero		1


	//   ....[52]....
        /*09c0*/ 	.word	0x00016310
        /*09c4*/ 	.word	0x00000011
        /*09c8*/ 	.word	0x0002d820
        /*09cc*/ 	.short	0x010a
        /*09ce*/ 	.byte	0x3f
	.zero		1


	//   ....[53]....
        /*09d0*/ 	.word	0x000166f0
        /*09d4*/ 	.word	0x00000003
        /*09d8*/ 	.word	0x0002d840
        /*09dc*/ 	.short	0x010a
        /*09de*/ 	.byte	0x3f
	.zero		1


	//   ....[54]....
        /*09e0*/ 	.word	0x00016b70
        /*09e4*/ 	.word	0x00000003
        /*09e8*/ 	.word	0x00000060
        /*09ec*/ 	.short	0x010a
        /*09ee*/ 	.byte	0x3f
	.zero		1


	//   ....[55]....
        /*09f0*/ 	.word	0x00017290
        /*09f4*/ 	.word	0x00000003
        /*09f8*/ 	.word	0x0002d840
        /*09fc*/ 	.short	0x010a
        /*09fe*/ 	.byte	0x3f
	.zero		1


	//   ....[56]....
        /*0a00*/ 	.word	0x00017710
        /*0a04*/ 	.word	0x0000000c
        /*0a08*/ 	.word	0x00000060
        /*0a0c*/ 	.short	0x010a
        /*0a0e*/ 	.byte	0x3f
	.zero		1


	//   ....[57]....
        /*0a10*/ 	.word	0x00017d80
        /*0a14*/ 	.word	0x00000002
        /*0a18*/ 	.word	0x0002d840
        /*0a1c*/ 	.short	0x010a
        /*0a1e*/ 	.byte	0x3f
	.zero		1


	//   ....[58]....
        /*0a20*/ 	.word	0x00018210
        /*0a24*/ 	.word	0x00000007
        /*0a28*/ 	.word	0x00000060
        /*0a2c*/ 	.short	0x010a
        /*0a2e*/ 	.byte	0x3f
	.zero		1


	//   ....[59]....
        /*0a30*/ 	.word	0x00018830
        /*0a34*/ 	.word	0x00000003
        /*0a38*/ 	.word	0x0002d860
        /*0a3c*/ 	.short	0x010a
        /*0a3e*/ 	.byte	0x3f
	.zero		1


	//   ....[60]....
        /*0a40*/ 	.word	0x00019d80
        /*0a44*/ 	.word	0x00000009
        /*0a48*/ 	.word	0x0002d820
        /*0a4c*/ 	.short	0x010a
        /*0a4e*/ 	.byte	0x3f
	.zero		1


	//   ....[61]....
        /*0a50*/ 	.word	0x00019f20
        /*0a54*/ 	.word	0x00000007
        /*0a58*/ 	.word	0x00000000
        /*0a5c*/ 	.short	0x010a
        /*0a5e*/ 	.byte	0x3f
	.zero		1


	//   ....[62]....
        /*0a60*/ 	.word	0x00019f90
        /*0a64*/ 	.word	0x00000003
        /*0a68*/ 	.word	0x00000000
        /*0a6c*/ 	.short	0x010a
        /*0a6e*/ 	.byte	0x3f
	.zero		1


	//   ....[63]....
        /*0a70*/ 	.word	0x00019ff0
        /*0a74*/ 	.word	0x00000005
        /*0a78*/ 	.word	0x00000000
        /*0a7c*/ 	.short	0x010a
        /*0a7e*/ 	.byte	0x3f
	.zero		1


	//   ....[64]....
        /*0a80*/ 	.word	0x0001a020
        /*0a84*/ 	.word	0x00000003
        /*0a88*/ 	.word	0x00000000
        /*0a8c*/ 	.short	0x010a
        /*0a8e*/ 	.byte	0x3f
	.zero		1


	//   ....[65]....
        /*0a90*/ 	.word	0x0001a090
        /*0a94*/ 	.word	0x00000003
        /*0a98*/ 	.word	0x0002d800
        /*0a9c*/ 	.short	0x010a
        /*0a9e*/ 	.byte	0x3f
	.zero		1


	//   ....[66]....
        /*0aa0*/ 	.word	0x0001a0e0
        /*0aa4*/ 	.word	0x0000005a
        /*0aa8*/ 	.word	0x0002d830
        /*0aac*/ 	.short	0x010a
        /*0aae*/ 	.byte	0x3f
	.zero		1


	//   ....[67]....
        /*0ab0*/ 	.word	0x0001a140
        /*0ab4*/ 	.word	0x00000005
        /*0ab8*/ 	.word	0x0002d830
        /*0abc*/ 	.short	0x010a
        /*0abe*/ 	.byte	0x3f
	.zero		1


	//   ....[68]....
        /*0ac0*/ 	.word	0x0001a1a0
        /*0ac4*/ 	.word	0x00000005
        /*0ac8*/ 	.word	0x0002d850
        /*0acc*/ 	.short	0x010a
        /*0ace*/ 	.byte	0x3f
	.zero		1


	//   ....[69]....
        /*0ad0*/ 	.word	0x0001a200
        /*0ad4*/ 	.word	0x00000007
        /*0ad8*/ 	.word	0x0002d830
        /*0adc*/ 	.short	0x010a
        /*0ade*/ 	.byte	0x3f
	.zero		1


	//   ....[70]....
        /*0ae0*/ 	.word	0x0001a260
        /*0ae4*/ 	.word	0x00000007
        /*0ae8*/ 	.word	0x0002d850
        /*0aec*/ 	.short	0x010a
        /*0aee*/ 	.byte	0x3f
	.zero		1


	//   ....[71]....
        /*0af0*/ 	.word	0x0001a2c0
        /*0af4*/ 	.word	0x00000007
        /*0af8*/ 	.word	0x0002d830
        /*0afc*/ 	.short	0x010a
        /*0afe*/ 	.byte	0x3f
	.zero		1


	//   ....[72]....
        /*0b00*/ 	.word	0x0001a320
        /*0b04*/ 	.word	0x00000007
        /*0b08*/ 	.word	0x0002d850
        /*0b0c*/ 	.short	0x010a
        /*0b0e*/ 	.byte	0x3f
	.zero		1


	//   ....[73]....
        /*0b10*/ 	.word	0x0001a380
        /*0b14*/ 	.word	0x00000005
        /*0b18*/ 	.word	0x0002d850
        /*0b1c*/ 	.short	0x010a
        /*0b1e*/ 	.byte	0x3f
	.zero		1


	//   ....[74]....
        /*0b20*/ 	.word	0x0001a520
        /*0b24*/ 	.word	0x00000000
        /*0b28*/ 	.word	0x0002d840
        /*0b2c*/ 	.short	0x010a
        /*0b2e*/ 	.byte	0x3f
	.zero		1


	//   ....[75]....
        /*0b30*/ 	.word	0x0001ae00
        /*0b34*/ 	.word	0x00000011
        /*0b38*/ 	.word	0x0002d820
        /*0b3c*/ 	.short	0x010a
        /*0b3e*/ 	.byte	0x3f
	.zero		1


	//   ....[76]....
        /*0b40*/ 	.word	0x0001ae50
        /*0b44*/ 	.word	0x00000003
        /*0b48*/ 	.word	0x0002d840
        /*0b4c*/ 	.short	0x010a
        /*0b4e*/ 	.byte	0x3f
	.zero		1


	//   ....[77]....
        /*0b50*/ 	.word	0x0001aea0
        /*0b54*/ 	.word	0x00000003
        /*0b58*/ 	.word	0x00000060
        /*0b5c*/ 	.short	0x010a
        /*0b5e*/ 	.byte	0x3f
	.zero		1


	//   ....[78]....
        /*0b60*/ 	.word	0x0001aef0
        /*0b64*/ 	.word	0x00000003
        /*0b68*/ 	.word	0x0002d840
        /*0b6c*/ 	.short	0x010a
        /*0b6e*/ 	.byte	0x3f
	.zero		1


	//   ....[79]....
        /*0b70*/ 	.word	0x0001af40
        /*0b74*/ 	.word	0x0000000c
        /*0b78*/ 	.word	0x00000060
        /*0b7c*/ 	.short	0x010a
        /*0b7e*/ 	.byte	0x3f
	.zero		1


	//   ....[80]....
        /*0b80*/ 	.word	0x0001af90
        /*0b84*/ 	.word	0x00000002
        /*0b88*/ 	.word	0x0002d840
        /*0b8c*/ 	.short	0x010a
        /*0b8e*/ 	.byte	0x3f
	.zero		1


	//   ....[81]....
        /*0b90*/ 	.word	0x0001afe0
        /*0b94*/ 	.word	0x00000007
        /*0b98*/ 	.word	0x00000060
        /*0b9c*/ 	.short	0x010a
        /*0b9e*/ 	.byte	0x3f
	.zero		1


	//   ....[82]....
        /*0ba0*/ 	.word	0x0001b030
        /*0ba4*/ 	.word	0x00000003
        /*0ba8*/ 	.word	0x0002d860
        /*0bac*/ 	.short	0x010a
        /*0bae*/ 	.byte	0x3f
	.zero		1


	//   ....[83]....
        /*0bb0*/ 	.word	0x0001ba60
        /*0bb4*/ 	.word	0x00000009
        /*0bb8*/ 	.word	0x0002d820
        /*0bbc*/ 	.short	0x010a
        /*0bbe*/ 	.byte	0x3f
	.zero		1


	//   ....[84]....
        /*0bc0*/ 	.word	0x0001bc00
        /*0bc4*/ 	.word	0x00000007
        /*0bc8*/ 	.word	0x00000000
        /*0bcc*/ 	.short	0x010a
        /*0bce*/ 	.byte	0x3f
	.zero		1


	//   ....[85]....
        /*0bd0*/ 	.word	0x0001bc50
        /*0bd4*/ 	.word	0x00000003
        /*0bd8*/ 	.word	0x00000000
        /*0bdc*/ 	.short	0x010a
        /*0bde*/ 	.byte	0x3f
	.zero		1


	//   ....[86]....
        /*0be0*/ 	.word	0x0001bca0
        /*0be4*/ 	.word	0x00000005
        /*0be8*/ 	.word	0x00000000
        /*0bec*/ 	.short	0x010a
        /*0bee*/ 	.byte	0x3f
	.zero		1


	//----- nvinfo : EIATTR_NUM_MBARRIERS
	.align		4
.L_1251:
        /*0bf0*/ 	.byte	0x03, 0x38
        /*0bf2*/ 	.short	0x0016


	//----- nvinfo : EIATTR_EXIT_INSTR_OFFSETS
	.align		4
        /*0bf4*/ 	.byte	0x04, 0x1c
        /*0bf6*/ 	.short	(.L_1253 - .L_1252)


	//   ....[0]....
.L_1252:
        /*0bf8*/ 	.word	0x00000a80


	//   ....[1]....
        /*0bfc*/ 	.word	0x00012d90


	//   ....[2]....
        /*0c00*/ 	.word	0x0001a070


	//----- nvinfo : EIATTR_MAX_THREADS
	.align		4
.L_1253:
        /*0c04*/ 	.byte	0x04, 0x05
        /*0c06*/ 	.short	(.L_1255 - .L_1254)
.L_1254:
        /*0c08*/ 	.word	0x00000200
        /*0c0c*/ 	.word	0x00000001
        /*0c10*/ 	.word	0x00000001


	//----- nvinfo : EIATTR_CRS_STACK_SIZE
	.align		4
.L_1255:
        /*0c14*/ 	.byte	0x04, 0x1e
        /*0c16*/ 	.short	(.L_1257 - .L_1256)
.L_1256:
        /*0c18*/ 	.word	0x00000000


	//----- nvinfo : EIATTR_CBANK_PARAM_SIZE
	.align		4
.L_1257:
        /*0c1c*/ 	.byte	0x03, 0x19
        /*0c1e*/ 	.short	0x0af0


	//----- nvinfo : EIATTR_PARAM_CBANK
	.align		4
        /*0c20*/ 	.byte	0x04, 0x0a
        /*0c22*/ 	.short	(.L_1259 - .L_1258)
	.align		4
.L_1258:
        /*0c24*/ 	.word	index@(.nv.constant0._ZN7cutlass13device_kernelIN5flash11enable_sm90INS1_16FlashAttnFwdSm90INS1_25CollectiveMainloopFwdSm90ILi2EN4cute5tupleIJNS5_1CILi1EEES8_S8_EEENS6_IJNS7_ILi192EEENS7_ILi128EEENS7_ILi96EEEEEELi96ENS_10bfloat16_tEfNS_4arch4Sm90ELb0ELb1ELb1ELb1ELb0ELb0ELb0ELb0ELb1ELb1ELb1ELb0EEENS1_21CollectiveEpilogueFwdINS6_IJSA_SC_SB_EEES9_SE_SG_Li384ELb1ELb1ELb1ELb0EEENS1_36VarlenDynamicPersistentTileSchedulerILi192ELi128ELi384ELi128ELb1ELb1ELb1ELb1ELb0ELb1EEEEEEEEEvNT_6ParamsE)
        /*0c28*/ 	.short	0x0210
        /*0c2a*/ 	.short	0x0af0


	//----- nvinfo : EIATTR_SW_WAR
	.align		4
.L_1259:
        /*0c2c*/ 	.byte	0x04, 0x36
        /*0c2e*/ 	.short	(.L_1261 - .L_1260)
.L_1260:
        /*0c30*/ 	.word	0x00000008
.L_1261:


//--------------------- .nv.info._ZN7cutlass13device_kernelIN5flash11enable_sm90INS1_16FlashAttnFwdSm90INS1_25CollectiveMainloopFwdSm90ILi2EN4cute5tupleIJNS5_1CILi1EEES8_S8_EEENS6_IJNS7_ILi192EEENS7_ILi128EEENS7_ILi96EEEEEELi96ENS_10bfloat16_tEfNS_4arch4Sm90ELb0ELb1ELb1ELb1ELb0ELb1ELb0ELb0ELb1ELb1ELb1ELb0EEENS1_21CollectiveEpilogueFwdINS6_IJSA_SC_SB_EEES9_SE_SG_Li384ELb1ELb1ELb1ELb0EEENS1_36VarlenDynamicPersistentTileSchedulerILi192ELi128ELi384ELi128ELb1ELb1ELb1ELb1ELb0ELb1EEEEEEEEEvNT_6ParamsE --------------------------
	.section	.nv.info._ZN7cutlass13device_kernelIN5flash11enable_sm90INS1_16FlashAttnFwdSm90INS1_25CollectiveMainloopFwdSm90ILi2EN4cute5tupleIJNS5_1CILi1EEES8_S8_EEENS6_IJNS7_ILi192EEENS7_ILi128EEENS7_ILi96EEEEEELi96ENS_10bfloat16_tEfNS_4arch4Sm90ELb0ELb1ELb1ELb1ELb0ELb1ELb0ELb0ELb1ELb1ELb1ELb0EEENS1_21CollectiveEpilogueFwdINS6_IJSA_SC_SB_EEES9_SE_SG_Li384ELb1ELb1ELb1ELb0EEENS1_36VarlenDynamicPersistentTileSchedulerILi192ELi128ELi384ELi128ELb1ELb1ELb1ELb1ELb0ELb1EEEEEEEEEvNT_6ParamsE,"",@"SHT_CUDA_INFO"
	.sectionflags	@""
	.align	4


	//----- nvinfo : EIATTR_CUDA_API_VERSION
	.align		4
        /*0000*/ 	.byte	0x04, 0x37
        /*0002*/ 	.short	(.L_1263 - .L_1262)
.L_1262:
        /*0004*/ 	.word	0x00000082


	//----- nvinfo : EIATTR_KPARAM_INFO
	.align		4
.L_1263:
        /*0008*/ 	.byte	0x04, 0x17
        /*000a*/ 	.short	(.L_1265 - .L_1264)
.L_1264:
        /*000c*/ 	.word	0x00000000
        /*0010*/ 	.short	0x0000
        /*0012*/ 	.short	0x0070
        /*0014*/ 	.byte	0x00, 0xf0, 0x01, 0x2a


	//----- nvinfo : EIATTR_SPARSE_MMA_MASK
	.align		4
.L_1265:
        /*0018*/ 	.byte	0x03, 0x50
        /*001a*/ 	.short	0x0000


	//----- nvinfo : EIATTR_MAXREG_COUNT
	.align		4
        /*001c*/ 	.byte	0x03, 0x1b
        /*001e*/ 	.short	0x0080


	//----- nvinfo : EIATTR_NUM_BARRIERS
	.align		4
        /*0020*/ 	.byte	0x02, 0x4c
        /*0022*/ 	.byte	0x10
	.zero		1


	//----- nvinfo : EIATTR_EXTERNS
	.align		4
        /*0024*/ 	.byte	0x04, 0x0f
        /*0026*/ 	.short	(.L_1267 - .L_1266)


	//   ....[0]....
	.align		4
.L_1266:
        /*0028*/ 	.word	index@(__assertfail)


	//----- nvinfo : EIATTR_ANNOTATIONS
	.align		4
.L_1267:
        /*002c*/ 	.byte	0x04, 0x55
        /*002e*/ 	.short	(.L_1269 - .L_1268)


	//   ....[0]....
.L_1268:
        /* <DEDUP_REMOVED lines=95> */


	//----- nvinfo : EIATTR_MERCURY_ISA_VERSION
	.align		4
.L_1269:
        /*0610*/ 	.byte	0x03, 0x5f
        /*0612*/ 	.short	0x0101


	//----- nvinfo : EIATTR_UNUSED_LOAD_BYTE_OFFSET
	.align		4
        /*0614*/ 	.byte	0x04, 0x44
        /*0616*/ 	.short	(.L_1271 - .L_1270)


	//   ....[0]....
.L_1270:
        /*0618*/ 	.word	0x00000af0
        /*061c*/ 	.word	0x0000fff0


	//   ....[1]....
        /*0620*/ 	.word	0x0001b290
        /*0624*/ 	.word	0x0000fff0


	//----- nvinfo : EIATTR_INT_WARP_WIDE_INSTR_OFFSETS
	.align		4
.L_1271:
        /*0628*/ 	.byte	0x04, 0x31
        /*062a*/ 	.short	(.L_1273 - .L_1272)


	//   ....[0]....
.L_1272:
        /*062c*/ 	.word	0x00000190


	//   ....[1]....
        /*0630*/ 	.word	0x000001d0


	//   ....[2]....
        /*0634*/ 	.word	0x00000240


	//   ....[3]....
        /*0638*/ 	.word	0x000219a0


	//   ....[4]....
        /*063c*/ 	.word	0x00021a30


	//   ....[5]....
        /*0640*/ 	.word	0x000254e0


	//   ....[6]....
        /*0644*/ 	.word	0x00025570


	//----- nvinfo : EIATTR_COOP_GROUP_MASK_REGIDS
	.align		4
.L_1273:
        /*0648*/ 	.byte	0x04, 0x29
        /*064a*/ 	.short	(.L_1275 - .L_1274)


	//   ....[0]....
.L_1274:
        /*064c*/ 	.word	0xffffffff


	//   ....[1]....
        /*0650*/ 	.word	0xffffffff


	//   ....[2]....
        /*0654*/ 	.word	0xffffffff


	//   ....[3]....
        /*0658*/ 	.word	0xffffffff


	//   ....[4]....
        /*065c*/ 	.word	0xffffffff


	//   ....[5]....
        /*0660*/ 	.word	0xffffffff


	//   ....[6]....
        /*0664*/ 	.word	0xffffffff


	//   ....[7]....
        /*0668*/ 	.word	0xffffffff


	//   ....[8]....
        /*066c*/ 	.word	0xffffffff


	//   ....[9]....
        /*0670*/ 	.word	0xffffffff


	//   ....[10]....
        /*0674*/ 	.word	0xffffffff


	//   ....[11]....
        /*0678*/ 	.word	0xffffffff


	//   ....[12]....
        /*067c*/ 	.word	0xffffffff


	//   ....[13]....
        /*0680*/ 	.word	0xffffffff


	//   ....[14]....
        /*0684*/ 	.word	0xffffffff


	//   ....[15]....
        /*0688*/ 	.word	0xffffffff


	//   ....[16]....
        /*068c*/ 	.word	0xffffffff


	//   ....[17]....
        /*0690*/ 	.word	0xffffffff


	//   ....[18]....
        /*0694*/ 	.word	0xffffffff


	//   ....[19]....
        /*0698*/ 	.word	0xffffffff


	//   ....[20]....
        /*069c*/ 	.word	0xffffffff


	//   ....[21]....
        /*06a0*/ 	.word	0xffffffff


	//   ....[22]....
        /*06a4*/ 	.word	0xffffffff


	//   ....[23]....
        /*06a8*/ 	.word	0xffffffff


	//   ....[24]....
        /*06ac*/ 	.word	0xffffffff


	//   ....[25]....
        /*06b0*/ 	.word	0xffffffff


	//   ....[26]....
        /*06b4*/ 	.word	0xffffffff


	//   ....[27]....
        /*06b8*/ 	.word	0xffffffff


	//   ....[28]....
        /*06bc*/ 	.word	0xffffffff


	//   ....[29]....
        /*06c0*/ 	.word	0xffffffff


	//   ....[30]....
        /*06c4*/ 	.word	0xffffffff


	//   ....[31]....
        /*06c8*/ 	.word	0xffffffff


	//   ....[32]....
        /*06cc*/ 	.word	0xffffffff


	//   ....[33]....
        /*06d0*/ 	.word	0xffffffff


	//   ....[34]....
        /*06d4*/ 	.word	0xffffffff


	//   ....[35]....
        /*06d8*/ 	.word	0xffffffff


	//   ....[36]....
        /*06dc*/ 	.word	0xffffffff


	//   ....[37]....
        /*06e0*/ 	.word	0xffffffff


	//   ....[38]....
        /*06e4*/ 	.word	0xffffffff


	//   ....[39]....
        /*06e8*/ 	.word	0xffffffff


	//   ....[40]....
        /*06ec*/ 	.word	0xffffffff


	//   ....[41]....
        /*06f0*/ 	.word	0xffffffff


	//   ....[42]....
        /*06f4*/ 	.word	0xffffffff


	//   ....[43]....
        /*06f8*/ 	.word	0xffffffff


	//   ....[44]....
        /*06fc*/ 	.word	0xffffffff


	//   ....[45]....
        /*0700*/ 	.word	0xffffffff


	//   ....[46]....
        /*0704*/ 	.word	0xffffffff


	//   ....[47]....
        /*0708*/ 	.word	0xffffffff


	//   ....[48]....
        /*070c*/ 	.word	0xffffffff


	//   ....[49]....
        /*0710*/ 	.word	0xffffffff


	//   ....[50]....
        /*0714*/ 	.word	0xffffffff


	//   ....[51]....
        /*0718*/ 	.word	0xffffffff


	//   ....[52]....
        /*071c*/ 	.word	0xffffffff


	//   ....[53]....
        /*0720*/ 	.word	0xffffffff


	//   ....[54]....
        /*0724*/ 	.word	0xffffffff


	//   ....[55]....
        /*0728*/ 	.word	0xffffffff


	//   ....[56]....
        /*072c*/ 	.word	0xffffffff


	//   ....[57]....
        /*0730*/ 	.word	0xffffffff


	//   ....[58]....
        /*0734*/ 	.word	0xffffffff


	//   ....[59]....
        /*0738*/ 	.word	0xffffffff


	//   ....[60]....
        /*073c*/ 	.word	0xffffffff


	//   ....[61]....
        /*0740*/ 	.word	0xffffffff


	//   ....[62]....
        /*0744*/ 	.word	0xffffffff


	//   ....[63]....
        /*0748*/ 	.word	0xffffffff


	//   ....[64]....
        /*074c*/ 	.word	0xffffffff


	//   ....[65]....
        /*0750*/ 	.word	0xffffffff


	//   ....[66]....
        /*0754*/ 	.word	0xffffffff


	//   ....[67]....
        /*0758*/ 	.word	0xffffffff


	//   ....[68]....
        /*075c*/ 	.word	0xffffffff


	//   ....[69]....
        /*0760*/ 	.word	0xffffffff


	//   ....[70]....
        /*0764*/ 	.word	0xffffffff


	//   ....[71]....
        /*0768*/ 	.word	0xffffffff


	//   ....[72]....
        /*076c*/ 	.word	0xffffffff


	//   ....[73]....
        /*0770*/ 	.word	0xffffffff


	//   ....[74]....
        /*0774*/ 	.word	0xffffffff


	//   ....[75]....
        /*0778*/ 	.word	0xffffffff


	//   ....[76]....
        /*077c*/ 	.word	0xffffffff


	//   ....[77]....
        /*0780*/ 	.word	0xffffffff


	//   ....[78]....
        /*0784*/ 	.word	0xffffffff


	//   ....[79]....
        /*0788*/ 	.word	0xffffffff


	//   ....[80]....
        /*078c*/ 	.word	0xffffffff


	//   ....[81]....
        /*0790*/ 	.word	0xffffffff


	//   ....[82]....
        /*0794*/ 	.word	0xffffffff


	//   ....[83]....
        /*0798*/ 	.word	0xffffffff


	//   ....[84]....
        /*079c*/ 	.word	0xffffffff


	//   ....[85]....
        /*07a0*/ 	.word	0xffffffff


	//   ....[86]....
        /*07a4*/ 	.word	0xffffffff


	//   ....[87]....
        /*07a8*/ 	.word	0xffffffff


	//   ....[88]....
        /*07ac*/ 	.word	0xffffffff


	//   ....[89]....
        /*07b0*/ 	.word	0xffffffff


	//   ....[90]....
        /*07b4*/ 	.word	0xffffffff


	//   ....[91]....
        /*07b8*/ 	.word	0xffffffff


	//   ....[92]....
        /*07bc*/ 	.word	0xffffffff


	//   ....[93]....
        /*07c0*/ 	.word	0xffffffff


	//   ....[94]....
        /*07c4*/ 	.word	0xffffffff


	//   ....[95]....
        /*07c8*/ 	.word	0xffffffff


	//   ....[96]....
        /*07cc*/ 	.word	0xffffffff


	//   ....[97]....
        /*07d0*/ 	.word	0xffffffff


	//   ....[98]....
        /*07d4*/ 	.word	0xffffffff


	//   ....[99]....
        /*07d8*/ 	.word	0xffffffff


	//   ....[100]....
        /*07dc*/ 	.word	0xffffffff


	//   ....[101]....
        /*07e0*/ 	.word	0xffffffff


	//   ....[102]....
        /*07e4*/ 	.word	0xffffffff


	//   ....[103]....
        /*07e8*/ 	.word	0xffffffff


	//   ....[104]....
        /*07ec*/ 	.word	0xffffffff


	//   ....[105]....
        /*07f0*/ 	.word	0xffffffff


	//   ....[106]....
        /*07f4*/ 	.word	0xffffffff


	//   ....[107]....
        /*07f8*/ 	.word	0xffffffff


	//   ....[108]....
        /*07fc*/ 	.word	0xffffffff


	//   ....[109]....
        /*0800*/ 	.word	0xffffffff


	//   ....[110]....
        /*0804*/ 	.word	0xffffffff


	//   ....[111]....
        /*0808*/ 	.word	0xffffffff


	//   ....[112]....
        /*080c*/ 	.word	0x0500000f


	//   ....[113]....
        /*0810*/ 	.word	0x0500000f


	//   ....[114]....
        /*0814*/ 	.word	0x0500000f


	//   ....[115]....
        /*0818*/ 	.word	0x0500000f


	//   ....[116]....
        /*081c*/ 	.word	0x0500000f


	//   ....[117]....
        /*0820*/ 	.word	0x0500000f


	//   ....[118]....
        /*0824*/ 	.word	0x0500000f


	//   ....[119]....
        /*0828*/ 	.word	0x0500000f


	//   ....[120]....
        /*082c*/ 	.word	0x0500000f


	//   ....[121]....
        /*0830*/ 	.word	0x0500000f


	//   ....[122]....
        /*0834*/ 	.word	0x0500000f


	//   ....[123]....
        /*0838*/ 	.word	0x0500000f


	//   ....[124]....
        /*083c*/ 	.word	0x0500000f


	//   ....[125]....
        /*0840*/ 	.word	0x0500000f


	//   ....[126]....
        /*0844*/ 	.word	0x0500000f


	//   ....[127]....
        /*0848*/ 	.word	0x0500000f


	//   ....[128]....
        /*084c*/ 	.word	0x0500000f


	//   ....[129]....
        /*0850*/ 	.word	0x0500000f


	//   ....[130]....
        /*0854*/ 	.word	0x0500000f


	//   ....[131]....
        /*0858*/ 	.word	0x0500000f


	//   ....[132]....
        /*085c*/ 	.word	0x0500000f


	//   ....[133]....
        /*0860*/ 	.word	0x0500000f


	//   ....[134]....
        /*0864*/ 	.word	0x0500000f


	//   ....[135]....
        /*0868*/ 	.word	0x0500000f


	//   ....[136]....
        /*086c*/ 	.word	0x0500000f


	//   ....[137]....
        /*0870*/ 	.word	0x0500000f


	//   ....[138]....
        /*0874*/ 	.word	0x0500000f


	//   ....[139]....
        /*0878*/ 	.word	0x0500000f


	//   ....[140]....
        /*087c*/ 	.word	0x0500000f


	//   ....[141]....
        /*0880*/ 	.word	0x0500000f


	//   ....[142]....
        /*0884*/ 	.word	0x0500000f


	//   ....[143]....
        /*0888*/ 	.word	0x0500000f


	//   ....[144]....
        /*088c*/ 	.word	0x0500000f


	//   ....[145]....
        /*0890*/ 	.word	0x0500000f


	//   ....[146]....
        /*0894*/ 	.word	0x0500000f


	//   ....[147]....
        /*0898*/ 	.word	0x0500000f


	//   ....[148]....
        /*089c*/ 	.word	0x0500000f


	//   ....[149]....
        /*08a0*/ 	.word	0x0500000f


	//   ....[150]....
        /*08a4*/ 	.word	0x0500000f


	//   ....[151]....
        /*08a8*/ 	.word	0x0500000f


	//   ....[152]....
        /*08ac*/ 	.word	0x0500000f


	//   ....[153]....
        /*08b0*/ 	.word	0x0500000f


	//   ....[154]....
        /*08b4*/ 	.word	0x0500000f


	//   ....[155]....
        /*08b8*/ 	.word	0x0500000f


	//   ....[156]....
        /*08bc*/ 	.word	0x0500000f


	//   ....[157]....
        /*08c0*/ 	.word	0x0500000f


	//   ....[158]....
        /*08c4*/ 	.word	0x0500000f


	//   ....[159]....
        /*08c8*/ 	.word	0x0500000f


	//   ....[160]....
        /*08cc*/ 	.word	0x0500000f


	//   ....[161]....
        /*08d0*/ 	.word	0x0500000f


	//   ....[162]....
        /*08d4*/ 	.word	0x0500000f


	//   ....[163]....
        /*08d8*/ 	.word	0x0500000f


	//   ....[164]....
        /*08dc*/ 	.word	0x0500000f


	//   ....[165]....
        /*08e0*/ 	.word	0x0500000f


	//----- nvinfo : EIATTR_COOP_GROUP_INSTR_OFFSETS
	.align		4
.L_1275:
        /*08e4*/ 	.byte	0x04, 0x28
        /*08e6*/ 	.short	(.L_1277 - .L_1276)


	//   ....[0]....
.L_1276:
        /*08e8*/ 	.word	0x00000070


	//   ....[1]....
        /*08ec*/ 	.word	0x000001a0


	//   ....[2]....
        /*08f0*/ 	.word	0x000001f0


	//   ....[3]....
        /*08f4*/ 	.word	0x00000420


	//   ....[4]....
        /*08f8*/ 	.word	0x00000580


	//   ....[5]....
        /*08fc*/ 	.word	0x000006a0


	//   ....[6]....
        /*0900*/ 	.word	0x00000800


	//   ....[7]....
        /*0904*/ 	.word	0x00007ca0


	//   ....[8]....
        /*0908*/ 	.word	0x00008430


	//   ....[9]....
        /*090c*/ 	.word	0x00008440


	//   ....[10]....
        /*0910*/ 	.word	0x00008450


	//   ....[11]....
        /*0914*/ 	.word	0x00008460


	//   ....[12]....
        /*0918*/ 	.word	0x0000a3a0


	//   ....[13]....
        /*091c*/ 	.word	0x0000a3b0


	//   ....[14]....
        /*0920*/ 	.word	0x0000a3c0


	//   ....[15]....
        /*0924*/ 	.word	0x0000a3d0


	//   ....[16]....
        /*0928*/ 	.word	0x0000ca70


	//   ....[17]....
        /*092c*/ 	.word	0x0000d2b0


	//   ....[18]....
        /*0930*/ 	.word	0x0000e590


	//   ....[19]....
        /*0934*/ 	.word	0x0000e630


	//   ....[20]....
        /*0938*/ 	.word	0x0000ef10


	//   ....[21]....
        /*093c*/ 	.word	0x0000ef80


	//   ....[22]....
        /*0940*/ 	.word	0x0000fbe0


	//   ....[23]....
        /*0944*/ 	.word	0x000109d0


	//   ....[24]....
        /*0948*/ 	.word	0x000115a0


	//   ....[25]....
        /*094c*/ 	.word	0x00011fb0


	//   ....[26]....
        /*0950*/ 	.word	0x00011fd0


	//   ....[27]....
        /*0954*/ 	.word	0x00012c80


	//   ....[28]....
        /*0958*/ 	.word	0x00012cb0


	//   ....[29]....
        /*095c*/ 	.word	0x00013b30


	//   ....[30]....
        /*0960*/ 	.word	0x00014db0


	//   ....[31]....
        /*0964*/ 	.word	0x00014e10


	//   ....[32]....
        /*0968*/ 	.word	0x00015520


	//   ....[33]....
        /*096c*/ 	.word	0x00015540


	//   ....[34]....
        /*0970*/ 	.word	0x000169c0


	//   ....[35]....
        /*0974*/ 	.word	0x00017120


	//   ....[36]....
        /*0978*/ 	.word	0x00018080


	//   ....[37]....
        /*097c*/ 	.word	0x00018a80


	//   ....[38]....
        /*0980*/ 	.word	0x00018aa0


	//   ....[39]....
        /*0984*/ 	.word	0x00019810


	//   ....[40]....
        /*0988*/ 	.word	0x00019830


	//   ....[41]....
        /*098c*/ 	.word	0x0001a600


	//   ....[42]....
        /*0990*/ 	.word	0x0001a810


	//   ....[43]....
        /*0994*/ 	.word	0x0001a840


	//   ....[44]....
        /*0998*/ 	.word	0x0001ad50


	//   ....[45]....
        /*099c*/ 	.word	0x0001ad80


	//   ....[46]....
        /*09a0*/ 	.word	0x0001bc40


	//   ....[47]....
        /*09a4*/ 	.word	0x0001bc60


	//   ....[48]....
        /*09a8*/ 	.word	0x0001bc70


	//   ....[49]....
        /*09ac*/ 	.word	0x0001bc80


	//   ....[50]....
        /*09b0*/ 	.word	0x0001c330


	//   ....[51]....
        /*09b4*/ 	.word	0x0001c340


	//   ....[52]....
        /*09b8*/ 	.word	0x0001c490


	//   ....[53]....
        /*09bc*/ 	.word	0x0001c4a0


	//   ....[54]....
        /*09c0*/ 	.word	0x0001c890


	//   ....[55]....
        /*09c4*/ 	.word	0x0001c8a0


	//   ....[56]....
        /*09c8*/ 	.word	0x0001ce00


	//   ....[57]....
        /*09cc*/ 	.word	0x0001ce10


	//   ....[58]....
        /*09d0*/ 	.word	0x0001dc30


	//   ....[59]....
        /*09d4*/ 	.word	0x0001dc40


	//   ....[60]....
        /*09d8*/ 	.word	0x0001dda0


	//   ....[61]....
        /*09dc*/ 	.word	0x0001ddb0


	//   ....[62]....
        /*09e0*/ 	.word	0x0001df60


	//   ....[63]....
        /*09e4*/ 	.word	0x0001e160


	//   ....[64]....
        /*09e8*/ 	.word	0x0001e190


	//   ....[65]....
        /*09ec*/ 	.word	0x0001e1c0


	//   ....[66]....
        /*09f0*/ 	.word	0x0001e1f0


	//   ....[67]....
        /*09f4*/ 	.word	0x0001e220


	//   ....[68]....
        /*09f8*/ 	.word	0x0001e250


	//   ....[69]....
        /*09fc*/ 	.word	0x0001e3e0


	//   ....[70]....
        /*0a00*/ 	.word	0x0001e410


	//   ....[71]....
        /*0a04*/ 	.word	0x0001e440


	//   ....[72]....
        /*0a08*/ 	.word	0x0001e470


	//   ....[73]....
        /*0a0c*/ 	.word	0x0001e4a0


	//   ....[74]....
        /*0a10*/ 	.word	0x0001e4d0


	//   ....[75]....
        /*0a14*/ 	.word	0x0001e560


	//   ....[76]....
        /*0a18*/ 	.word	0x0001e590


	//   ....[77]....
        /*0a1c*/ 	.word	0x0001e5a0


	//   ....[78]....
        /*0a20*/ 	.word	0x0001e5e0


	//   ....[79]....
        /*0a24*/ 	.word	0x0001fea0


	//   ....[80]....
        /*0a28*/ 	.word	0x00021f30


	//   ....[81]....
        /*0a2c*/ 	.word	0x00022b80


	//   ....[82]....
        /*0a30*/ 	.word	0x00022ba0


	//   ....[83]....
        /*0a34*/ 	.word	0x00022c30


	//   ....[84]....
        /*0a38*/ 	.word	0x00022c50


	//   ....[85]....
        /*0a3c*/ 	.word	0x00022cf0


	//   ....[86]....
        /*0a40*/ 	.word	0x00022d10


	//   ....[87]....
        /*0a44*/ 	.word	0x00022d20


	//   ....[88]....
        /*0a48*/ 	.word	0x00022d30


	//   ....[89]....
        /*0a4c*/ 	.word	0x00022e50


	//   ....[90]....
        /*0a50*/ 	.word	0x00022e60


	//   ....[91]....
        /*0a54*/ 	.word	0x00022e70


	//   ....[92]....
        /*0a58*/ 	.word	0x00022f00


	//   ....[93]....
        /*0a5c*/ 	.word	0x00025c80


	//   ....[94]....
        /*0a60*/ 	.word	0x00025ca0


	//   ....[95]....
        /*0a64*/ 	.word	0x00025d00


	//   ....[96]....
        /*0a68*/ 	.word	0x00025d30


	//   ....[97]....
        /*0a6c*/ 	.word	0x00025d60


	//   ....[98]....
        /*0a70*/ 	.word	0x00025d90


	//   ....[99]....
        /*0a74*/ 	.word	0x00025dc0


	//   ....[100]....
        /*0a78*/ 	.word	0x00025df0


	//   ....[101]....
        /*0a7c*/ 	.word	0x00025f80


	//   ....[102]....
        /*0a80*/ 	.word	0x00025fc0


	//   ....[103]....
        /*0a84*/ 	.word	0x00025ff0


	//   ....[104]....
        /*0a88*/ 	.word	0x00026020


	//   ....[105]....
        /*0a8c*/ 	.word	0x00026050


	//   ....[106]....
        /*0a90*/ 	.word	0x00026080


	//   ....[107]....
        /*0a94*/ 	.word	0x00026140


	//   ....[108]....
        /*0a98*/ 	.word	0x00026160


	//   ....[109]....
        /*0a9c*/ 	.word	0x00026180


	//   ....[110]....
        /*0aa0*/ 	.word	0x000261e0


	//   ....[111]....
        /*0aa4*/ 	.word	0x00026c00


	//   ....[112]....
        /*0aa8*/ 	.word	0x00027000


	//   ....[113]....
        /*0aac*/ 	.word	0x000270a0


	//   ....[114]....
        /*0ab0*/ 	.word	0x00027130


	//   ....[115]....
        /*0ab4*/ 	.word	0x00027180


	//   ....[116]....
        /*0ab8*/ 	.word	0x000271d0


	//   ....[117]....
        /*0abc*/ 	.word	0x000272b0


	//   ....[118]....
        /*0ac0*/ 	.word	0x00027340


	//   ....[119]....
        /*0ac4*/ 	.word	0x00027390


	//   ....[120]....
        /*0ac8*/ 	.word	0x000273e0


	//   ....[121]....
        /*0acc*/ 	.word	0x00027740


	//   ....[122]....
        /*0ad0*/ 	.word	0x00027790


	//   ....[123]....
        /*0ad4*/ 	.word	0x00027820


	//   ....[124]....
        /*0ad8*/ 	.word	0x000278b0


	//   ....[125]....
        /*0adc*/ 	.word	0x00027930


	//   ....[126]....
        /*0ae0*/ 	.word	0x00027980


	//   ....[127]....
        /*0ae4*/ 	.word	0x00027a10


	//   ....[128]....
        /*0ae8*/ 	.word	0x00027aa0


	//   ....[129]....
        /*0aec*/ 	.word	0x00027b20


	//   ....[130]....
        /*0af0*/ 	.word	0x00027b70


	//   ....[131]....
        /*0af4*/ 	.word	0x00027c00


	//   ....[132]....
        /*0af8*/ 	.word	0x00027c90


	//   ....[133]....
        /*0afc*/ 	.word	0x00027d50


	//   ....[134]....
        /*0b00*/ 	.word	0x00028040


	//   ....[135]....
        /*0b04*/ 	.word	0x000281e0


	//   ....[136]....
        /*0b08*/ 	.word	0x00028230


	//   ....[137]....
        /*0b0c*/ 	.word	0x000282a0


	//   ....[138]....
        /*0b10*/ 	.word	0x00028370


	//   ....[139]....
        /*0b14*/ 	.word	0x00028400


	//   ....[140]....
        /*0b18*/ 	.word	0x00028510


	//   ....[141]....
        /*0b1c*/ 	.word	0x00028570


	//   ....[142]....
        /*0b20*/ 	.word	0x00028600


	//   ....[143]....
        /*0b24*/ 	.word	0x000286f0


	//   ....[144]....
        /*0b28*/ 	.word	0x000287e0


	//   ....[145]....
        /*0b2c*/ 	.word	0x00028840


	//   ....[146]....
        /*0b30*/ 	.word	0x000288b0


	//   ....[147]....
        /*0b34*/ 	.word	0x00028c60


	//   ....[148]....
        /*0b38*/ 	.word	0x00028d10


	//   ....[149]....
        /*0b3c*/ 	.word	0x00028e60


	//   ....[150]....
        /*0b40*/ 	.word	0x00028ee0


	//   ....[151]....
        /*0b44*/ 	.word	0x00028f50


	//   ....[152]....
        /*0b48*/ 	.word	0x00028fc0


	//   ....[153]....
        /*0b4c*/ 	.word	0x00029030


	//   ....[154]....
        /*0b50*/ 	.word	0x000290b0


	//   ....[155]....
        /*0b54*/ 	.word	0x00029130


	//   ....[156]....
        /*0b58*/ 	.word	0x000291d0


	//   ....[157]....
        /*0b5c*/ 	.word	0x00029240


	//   ....[158]....
        /*0b60*/ 	.word	0x000292b0


	//   ....[159]....
        /*0b64*/ 	.word	0x00029320


	//   ....[160]....
        /*0b68*/ 	.word	0x000293a0


	//   ....[161]....
        /*0b6c*/ 	.word	0x00029410


	//   ....[162]....
        /*0b70*/ 	.word	0x000294c0


	//   ....[163]....
        /*0b74*/ 	.word	0x00029510


	//   ....[164]....
        /*0b78*/ 	.word	0x000295a0


	//   ....[165]....
        /*0b7c*/ 	.word	0x000296d0


	//----- nvinfo : EIATTR_REG_RECONFIG
	.align		4
.L_1277:
        /*0b80*/ 	.byte	0x01, 0x54
	.zero		2


	//----- nvinfo : EIATTR_SYSCALL_OFFSETS
	.align		4
        /*0b84*/ 	.byte	0x04, 0x46
        /*0b86*/ 	.short	(.L_1279 - .L_1278)


	//   ....[0]....
.L_1278:
        /*0b88*/ 	.word	0x000021b0


	//   ....[1]....
        /*0b8c*/ 	.word	0x00002300


	//   ....[2]....
        /*0b90*/ 	.word	0x00007ec0


	//   ....[3]....
        /*0b94*/ 	.word	0x000081e0


	//   ....[4]....
        /*0b98*/ 	.word	0x00021b90


	//   ....[5]....
        /*0b9c*/ 	.word	0x00021ce0


	//   ....[6]....
        /*0ba0*/ 	.word	0x00021dd0


	//   ....[7]....
        /*0ba4*/ 	.word	0x00022640


	//----- nvinfo : EIATTR_MBARRIER_INSTR_OFFSETS
	.align		4
.L_1279:
        /*0ba8*/ 	.byte	0x04, 0x39
        /*0baa*/ 	.short	(.L_1281 - .L_1280)


	//   ....[0]....
.L_1280:
        /*0bac*/ 	.word	0x000002d0
        /*0bb0*/ 	.word	0x000000ff
        /*0bb4*/ 	.word	0x0002d800
        /*0bb8*/ 	.short	0x0100
        /*0bba*/ 	.byte	0x08
	.zero		1


	//   ....[1]....
        /*0bbc*/ 	.word	0x000002e0
        /*0bc0*/ 	.word	0x000000ff
        /*0bc4*/ 	.word	0x0002d820
        /*0bc8*/ 	.short	0x0100
        /*0bca*/ 	.byte	0x08
	.zero		1


	//   ....[2]....
        /*0bcc*/ 	.word	0x000003d0
        /*0bd0*/ 	.word	0x000000ff
        /*0bd4*/ 	.word	0x0002d830
        /*0bd8*/ 	.short	0x0100
        /*0bda*/ 	.byte	0x08
	.zero		1


	//   ....[3]....
        /*0bdc*/ 	.word	0x000003e0
        /*0be0*/ 	.word	0x000000ff
        /*0be4*/ 	.word	0x0002d840
        /*0be8*/ 	.short	0x0100
        /*0bea*/ 	.byte	0x08
	.zero		1


	//   ....[4]....
        /*0bec*/ 	.word	0x000003f0
        /*0bf0*/ 	.word	0x000000ff
        /*0bf4*/ 	.word	0x0002d838
        /*0bf8*/ 	.short	0x0100
        /*0bfa*/ 	.byte	0x08
	.zero		1


	//   ....[5]....
        /*0bfc*/ 	.word	0x00000400
        /*0c00*/ 	.word	0x000000ff
        /*0c04*/ 	.word	0x0002d848
        /*0c08*/ 	.short	0x0100
        /*0c0a*/ 	.byte	0x08
	.zero		1


	//   ....[6]....
        /*0c0c*/ 	.word	0x00000530
        /*0c10*/ 	.word	0x000000ff
        /*0c14*/ 	.word	0x0002d850
        /*0c18*/ 	.short	0x0100
        /*0c1a*/ 	.byte	0x08
	.zero		1


	//   ....[7]....
        /*0c1c*/ 	.word	0x00000540
        /*0c20*/ 	.word	0x000000ff
        /*0c24*/ 	.word	0x0002d860
        /*0c28*/ 	.short	0x0100
        /*0c2a*/ 	.byte	0x08
	.zero		1


	//   ....[8]....
        /*0c2c*/ 	.word	0x00000550
        /*0c30*/ 	.word	0x000000ff
        /*0c34*/ 	.word	0x0002d858
        /*0c38*/ 	.short	0x0100
        /*0c3a*/ 	.byte	0x08
	.zero		1


	//   ....[9]....
        /*0c3c*/ 	.word	0x00000560
        /*0c40*/ 	.word	0x000000ff
        /*0c44*/ 	.word	0x0002d868
        /*0c48*/ 	.short	0x0100
        /*0c4a*/ 	.byte	0x08
	.zero		1


	//   ....[10]....
        /*0c4c*/ 	.word	0x00000650
        /*0c50*/ 	.word	0x000000ff
        /*0c54*/ 	.word	0x0002d870
        /*0c58*/ 	.short	0x0100
        /*0c5a*/ 	.byte	0x06
	.zero		1


	//   ....[11]....
        /*0c5c*/ 	.word	0x00000660
        /*0c60*/ 	.word	0x000000ff
        /*0c64*/ 	.word	0x0002d880
        /*0c68*/ 	.short	0x0100
        /*0c6a*/ 	.byte	0x06
	.zero		1


	//   ....[12]....
        /*0c6c*/ 	.word	0x00000670
        /*0c70*/ 	.word	0x000000ff
        /*0c74*/ 	.word	0x0002d878
        /*0c78*/ 	.short	0x0100
        /*0c7a*/ 	.byte	0x06
	.zero		1


	//   ....[13]....
        /*0c7c*/ 	.word	0x00000680
        /*0c80*/ 	.word	0x000000ff
        /*0c84*/ 	.word	0x0002d888
        /*0c88*/ 	.short	0x0100
        /*0c8a*/ 	.byte	0x06
	.zero		1


	//   ....[14]....
        /*0c8c*/ 	.word	0x000007b0
        /*0c90*/ 	.word	0x000000ff
        /*0c94*/ 	.word	0x0002d890
        /*0c98*/ 	.short	0x0100
        /*0c9a*/ 	.byte	0x08
	.zero		1


	//   ....[15]....
        /*0c9c*/ 	.word	0x000007c0
        /*0ca0*/ 	.word	0x000000ff
        /*0ca4*/ 	.word	0x0002d8a0
        /*0ca8*/ 	.short	0x0100
        /*0caa*/ 	.byte	0x08
	.zero		1


	//   ....[16]....
        /*0cac*/ 	.word	0x000007d0
        /*0cb0*/ 	.word	0x000000ff
        /*0cb4*/ 	.word	0x0002d898
        /*0cb8*/ 	.short	0x0100
        /*0cba*/ 	.byte	0x08
	.zero		1


	//   ....[17]....
        /*0cbc*/ 	.word	0x000007e0
        /*0cc0*/ 	.word	0x000000ff
        /*0cc4*/ 	.word	0x0002d8a8
        /*0cc8*/ 	.short	0x0100
        /*0cca*/ 	.byte	0x08
	.zero		1


	//   ....[18]....
        /*0ccc*/ 	.word	0x00000910
        /*0cd0*/ 	.word	0x000000ff
        /*0cd4*/ 	.word	0x0002d8b0
        /*0cd8*/ 	.short	0x0100
        /*0cda*/ 	.byte	0x08
	.zero		1


	//   ....[19]....
        /*0cdc*/ 	.word	0x00000920
        /*0ce0*/ 	.word	0x000000ff
        /*0ce4*/ 	.word	0x0002d8c0
        /*0ce8*/ 	.short	0x0100
        /*0cea*/ 	.byte	0x08
	.zero		1


	//   ....[20]....
        /*0cec*/ 	.word	0x00000930
        /*0cf0*/ 	.word	0x000000ff
        /*0cf4*/ 	.word	0x0002d8b8
        /*0cf8*/ 	.short	0x0100
        /*0cfa*/ 	.byte	0x08
	.zero		1


	//   ....[21]....
        /*0cfc*/ 	.word	0x00000940
        /*0d00*/ 	.word	0x000000ff
        /*0d04*/ 	.word	0x0002d8c8
        /*0d08*/ 	.short	0x0100
        /*0d0a*/ 	.byte	0x08
	.zero		1


	//   ....[22]....
        /*0d0c*/ 	.word	0x00003700
        /*0d10*/ 	.word	0x0000000e
        /*0d14*/ 	.word	0x0002d890
        /*0d18*/ 	.short	0x010a
        /*0d1a*/ 	.byte	0x3f
	.zero		1


	//   ....[23]....
        /*0d1c*/ 	.word	0x00005260
        /*0d20*/ 	.word	0x0000000e
        /*0d24*/ 	.word	0x0002d890
        /*0d28*/ 	.short	0x010a
        /*0d2a*/ 	.byte	0x3f
	.zero		1


	//   ....[24]....
        /*0d2c*/ 	.word	0x00006d00
        /*0d30*/ 	.word	0x0000000e
        /*0d34*/ 	.word	0x0002d890
        /*0d38*/ 	.short	0x010a
        /*0d3a*/ 	.byte	0x3f
	.zero		1


	//   ....[25]....
        /*0d3c*/ 	.word	0x00006f70
        /*0d40*/ 	.word	0x0000001c
        /*0d44*/ 	.word	0x00000000
        /*0d48*/ 	.short	0x0101
        /*0d4a*/ 	.byte	0x3f
	.zero		1


	//   ....[26]....
        /*0d4c*/ 	.word	0x00006fb0
        /*0d50*/ 	.word	0x0000000e
        /*0d54*/ 	.word	0x0002d8b0
        /*0d58*/ 	.short	0x010a
        /*0d5a*/ 	.byte	0x3f
	.zero		1


	//   ....[27]....
        /*0d5c*/ 	.word	0x000072f0
        /*0d60*/ 	.word	0x0000000e
        /*0d64*/ 	.word	0x00000000
        /*0d68*/ 	.short	0x0101
        /*0d6a*/ 	.byte	0x3f
	.zero		1


	//   ....[28]....
        /*0d6c*/ 	.word	0x00007f60
        /*0d70*/ 	.word	0x00000002
        /*0d74*/ 	.word	0x0002d800
        /*0d78*/ 	.short	0x010a
        /*0d7a*/ 	.byte	0x3f
	.zero		1


	//   ....[29]....
        /*0d7c*/ 	.word	0x00007fb0
        /*0d80*/ 	.word	0x00000002
        /*0d84*/ 	.word	0x0002d800
        /*0d88*/ 	.short	0x010a
        /*0d8a*/ 	.byte	0x3f
	.zero		1


	//   ....[30]....
        /*0d8c*/ 	.word	0x00008b80
        /*0d90*/ 	.word	0x00000002
        /*0d94*/ 	.word	0x0002d800
        /*0d98*/ 	.short	0x010a
        /*0d9a*/ 	.byte	0x3f
	.zero		1


	//   ....[31]....
        /*0d9c*/ 	.word	0x0000a8b0
        /*0da0*/ 	.word	0x00000002
        /*0da4*/ 	.word	0x0002d800
        /*0da8*/ 	.short	0x010a
        /*0daa*/ 	.byte	0x3f
	.zero		1


	//   ....[32]....
        /*0dac*/ 	.word	0x0000c250
        /*0db0*/ 	.word	0x00000000
        /*0db4*/ 	.word	0x0002d830
        /*0db8*/ 	.short	0x010a
        /*0dba*/ 	.byte	0x3f
	.zero		1


	//   ....[33]....
        /*0dbc*/ 	.word	0x0000c2c0
        /*0dc0*/ 	.word	0x00000000
        /*0dc4*/ 	.word	0x0002d830
        /*0dc8*/ 	.short	0x010a
        /*0dca*/ 	.byte	0x3f
	.zero		1


	//   ....[34]....
        /*0dcc*/ 	.word	0x0000c840
        /*0dd0*/ 	.word	0x00000000
        /*0dd4*/ 	.word	0x00000000
        /*0dd8*/ 	.short	0x0101
        /*0dda*/ 	.byte	0x3f
	.zero		1


	//   ....[35]....
        /*0ddc*/ 	.word	0x000100d0
        /*0de0*/ 	.word	0x0000000b
        /*0de4*/ 	.word	0x0002d830
        /*0de8*/ 	.short	0x010a
        /*0dea*/ 	.byte	0x3f
	.zero		1


	//   ....[36]....
        /*0dec*/ 	.word	0x00010120
        /*0df0*/ 	.word	0x0000000b
        /*0df4*/ 	.word	0x0002d830
        /*0df8*/ 	.short	0x010a
        /*0dfa*/ 	.byte	0x3f
	.zero		1


	//   ....[37]....
        /*0dfc*/ 	.word	0x00010540
        /*0e00*/ 	.word	0x0000000b
        /*0e04*/ 	.word	0x0002d850
        /*0e08*/ 	.short	0x010a
        /*0e0a*/ 	.byte	0x3f
	.zero		1


	//   ....[38]....
        /*0e0c*/ 	.word	0x00010580
        /*0e10*/ 	.word	0x0000000b
        /*0e14*/ 	.word	0x0002d850
        /*0e18*/ 	.short	0x010a
        /*0e1a*/ 	.byte	0x3f
	.zero		1


	//   ....[39]....
        /*0e1c*/ 	.word	0x00011410
        /*0e20*/ 	.word	0x00000032
        /*0e24*/ 	.word	0x00000000
        /*0e28*/ 	.short	0x0101
        /*0e2a*/ 	.byte	0x3f
	.zero		1


	//   ....[40]....
        /*0e2c*/ 	.word	0x00011da0
        /*0e30*/ 	.word	0x0000000a
        /*0e34*/ 	.word	0x00000000
        /*0e38*/ 	.short	0x0101
        /*0e3a*/ 	.byte	0x3f
	.zero		1


	//   ....[41]....
        /*0e3c*/ 	.word	0x00013f20
        /*0e40*/ 	.word	0x0000000c
        /*0e44*/ 	.word	0x0002d830
        /*0e48*/ 	.short	0x010a
        /*0e4a*/ 	.byte	0x3f
	.zero		1


	//   ....[42]....
        /*0e4c*/ 	.word	0x00013f70
        /*0e50*/ 	.word	0x0000000c
        /*0e54*/ 	.word	0x0002d830
        /*0e58*/ 	.short	0x010a
        /*0e5a*/ 	.byte	0x3f
	.zero		1


	//   ....[43]....
        /*0e5c*/ 	.word	0x00014390
        /*0e60*/ 	.word	0x0000000d
        /*0e64*/ 	.word	0x0002d850
        /*0e68*/ 	.short	0x010a
        /*0e6a*/ 	.byte	0x3f
	.zero		1


	//   ....[44]....
        /*0e6c*/ 	.word	0x000143d0
        /*0e70*/ 	.word	0x0000000d
        /*0e74*/ 	.word	0x0002d850
        /*0e78*/ 	.short	0x010a
        /*0e7a*/ 	.byte	0x3f
	.zero		1


	//   ....[45]....
        /*0e7c*/ 	.word	0x00015c80
        /*0e80*/ 	.word	0x0000001b
        /*0e84*/ 	.word	0x00000000
        /*0e88*/ 	.short	0x0101
        /*0e8a*/ 	.byte	0x3f
	.zero		1


	//   ....[46]....
        /*0e8c*/ 	.word	0x00015ca0
        /*0e90*/ 	.word	0x0000000a
        /*0e94*/ 	.word	0x00000000
        /*0e98*/ 	.short	0x0101
        /*0e9a*/ 	.byte	0x3f
	.zero		1


	//   ....[47]....
        /*0e9c*/ 	.word	0x00016b20
        /*0ea0*/ 	.word	0x0000000c
        /*0ea4*/ 	.word	0x0002d830
        /*0ea8*/ 	.short	0x010a
        /*0eaa*/ 	.byte	0x3f
	.zero		1


	//   ....[48]....
        /*0eac*/ 	.word	0x00016b70
        /*0eb0*/ 	.word	0x0000000c
        /*0eb4*/ 	.word	0x0002d830
        /*0eb8*/ 	.short	0x010a
        /*0eba*/ 	.byte	0x3f
	.zero		1


	//   ....[49]....
        /*0ebc*/ 	.word	0x00016f90
        /*0ec0*/ 	.word	0x0000000d
        /*0ec4*/ 	.word	0x0002d850
        /*0ec8*/ 	.short	0x010a
        /*0eca*/ 	.byte	0x3f
	.zero		1


	//   ....[50]....
        /*0ecc*/ 	.word	0x00016fd0
        /*0ed0*/ 	.word	0x0000000d
        /*0ed4*/ 	.word	0x0002d850
        /*0ed8*/ 	.short	0x010a
        /*0eda*/ 	.byte	0x3f
	.zero		1


	//   ....[51]....
        /*0edc*/ 	.word	0x00017ef0
        /*0ee0*/ 	.word	0x00000032
        /*0ee4*/ 	.word	0x00000000
        /*0ee8*/ 	.short	0x0101
        /*0eea*/ 	.byte	0x3f
	.zero		1


	//   ....[52]....
        /*0eec*/ 	.word	0x00018870
        /*0ef0*/ 	.word	0x0000000b
        /*0ef4*/ 	.word	0x00000000
        /*0ef8*/ 	.short	0x0101
        /*0efa*/ 	.byte	0x3f
	.zero		1


	//   ....[53]....
        /*0efc*/ 	.word	0x0001a680
        /*0f00*/ 	.word	0x00000000
        /*0f04*/ 	.word	0x0002d850
        /*0f08*/ 	.short	0x010a
        /*0f0a*/ 	.byte	0x3f
	.zero		1


	//   ....[54]....
        /*0f0c*/ 	.word	0x0001a730
        /*0f10*/ 	.word	0x00000000
        /*0f14*/ 	.word	0x0002d850
        /*0f18*/ 	.short	0x010a
        /*0f1a*/ 	.byte	0x3f
	.zero		1


	//   ....[55]....
        /*0f1c*/ 	.word	0x0001af10
        /*0f20*/ 	.word	0x00000009
        /*0f24*/ 	.word	0x00000000
        /*0f28*/ 	.short	0x0101
        /*0f2a*/ 	.byte	0x3f
	.zero		1


	//   ....[56]....
        /*0f2c*/ 	.word	0x0001c290
        /*0f30*/ 	.word	0x00000000
        /*0f34*/ 	.word	0x00000000
        /*0f38*/ 	.short	0x0101
        /*0f3a*/ 	.byte	0x3f
	.zero		1


	//   ....[57]....
        /*0f3c*/ 	.word	0x0001c7e0
        /*0f40*/ 	.word	0x0000000a
        /*0f44*/ 	.word	0x00000000
        /*0f48*/ 	.short	0x0101
        /*0f4a*/ 	.byte	0x3f
	.zero		1


	//   ....[58]....
        /*0f4c*/ 	.word	0x0001ff80
        /*0f50*/ 	.word	0x00000010
        /*0f54*/ 	.word	0x0002d820
        /*0f58*/ 	.short	0x010a
        /*0f5a*/ 	.byte	0x3f
	.zero		1


	//   ....[59]....
        /*0f5c*/ 	.word	0x00020040
        /*0f60*/ 	.word	0x0000000b
        /*0f64*/ 	.word	0x0002d8a0
        /*0f68*/ 	.short	0x010a
        /*0f6a*/ 	.byte	0x3f
	.zero		1


	//   ....[60]....
        /*0f6c*/ 	.word	0x00020450
        /*0f70*/ 	.word	0x0000000b
        /*0f74*/ 	.word	0x0002d8c0
        /*0f78*/ 	.short	0x010a
        /*0f7a*/ 	.byte	0x3f
	.zero		1


	//   ....[61]....
        /*0f7c*/ 	.word	0x00020990
        /*0f80*/ 	.word	0x0000000a
        /*0f84*/ 	.word	0x0002d8a0
        /*0f88*/ 	.short	0x010a
        /*0f8a*/ 	.byte	0x3f
	.zero		1


	//   ....[62]....
        /*0f8c*/ 	.word	0x00020d90
        /*0f90*/ 	.word	0x0000000a
        /*0f94*/ 	.word	0x0002d8c0
        /*0f98*/ 	.short	0x010a
        /*0f9a*/ 	.byte	0x3f
	.zero		1


	//   ....[63]....
        /*0f9c*/ 	.word	0x00022140
        /*0fa0*/ 	.word	0x00000000
        /*0fa4*/ 	.word	0x0002d840
        /*0fa8*/ 	.short	0x010a
        /*0faa*/ 	.byte	0x3f
	.zero		1


	//   ....[64]....
        /*0fac*/ 	.word	0x00022fd0
        /*0fb0*/ 	.word	0x00000010
        /*0fb4*/ 	.word	0x0002d800
        /*0fb8*/ 	.short	0x0107
        /*0fba*/ 	.byte	0x3f
	.zero		1


	//   ....[65]....
        /*0fbc*/ 	.word	0x000230c0
        /*0fc0*/ 	.word	0x00000010
        /*0fc4*/ 	.word	0x0002d800
        /*0fc8*/ 	.short	0x0101
        /*0fca*/ 	.byte	0x3f
	.zero		1


	//   ....[66]....
        /*0fcc*/ 	.word	0x000230e0
        /*0fd0*/ 	.word	0x00000010
        /*0fd4*/ 	.word	0x0002d820
        /*0fd8*/ 	.short	0x010a
        /*0fda*/ 	.byte	0x3f
	.zero		1


	//   ....[67]....
        /*0fdc*/ 	.word	0x000234d0
        /*0fe0*/ 	.word	0x00000003
        /*0fe4*/ 	.word	0x0002d840
        /*0fe8*/ 	.short	0x010a
        /*0fea*/ 	.byte	0x3f
	.zero		1


	//   ....[68]....
        /*0fec*/ 	.word	0x00023930
        /*0ff0*/ 	.word	0x00000002
        /*0ff4*/ 	.word	0x0002d860
        /*0ff8*/ 	.short	0x010a
        /*0ffa*/ 	.byte	0x3f
	.zero		1


	//   ....[69]....
        /*0ffc*/ 	.word	0x00024060
        /*1000*/ 	.word	0x00000004
        /*1004*/ 	.word	0x0002d840
        /*1008*/ 	.short	0x010a
        /*100a*/ 	.byte	0x3f
	.zero		1


	//   ....[70]....
        /*100c*/ 	.word	0x000244c0
        /*1010*/ 	.word	0x00000003
        /*1014*/ 	.word	0x0002d860
        /*1018*/ 	.short	0x010a
        /*101a*/ 	.byte	0x3f
	.zero		1


	//   ....[71]....
        /*101c*/ 	.word	0x00024b60
        /*1020*/ 	.word	0x00000004
        /*1024*/ 	.word	0x0002d840
        /*1028*/ 	.short	0x010a
        /*102a*/ 	.byte	0x3f
	.zero		1


	//   ....[72]....
        /*102c*/ 	.word	0x00024fc0
        /*1030*/ 	.word	0x00000003
        /*1034*/ 	.word	0x0002d860
        /*1038*/ 	.short	0x010a
        /*103a*/ 	.byte	0x3f
	.zero		1


	//   ....[73]....
        /*103c*/ 	.word	0x00025600
        /*1040*/ 	.word	0x00000003
        /*1044*/ 	.word	0x0002d860
        /*1048*/ 	.short	0x010a
        /*104a*/ 	.byte	0x3f
	.zero		1


	//   ....[74]....
        /*104c*/ 	.word	0x00026b80
        /*1050*/ 	.word	0x00000009
        /*1054*/ 	.word	0x0002d820
        /*1058*/ 	.short	0x010a
        /*105a*/ 	.byte	0x3f
	.zero		1


	//   ....[75]....
        /*105c*/ 	.word	0x00026d10
        /*1060*/ 	.word	0x00000005
        /*1064*/ 	.word	0x00000000
        /*1068*/ 	.short	0x010a
        /*106a*/ 	.byte	0x3f
	.zero		1


	//   ....[76]....
        /*106c*/ 	.word	0x00026d80
        /*1070*/ 	.word	0x00000003
        /*1074*/ 	.word	0x00000000
        /*1078*/ 	.short	0x010a
        /*107a*/ 	.byte	0x3f
	.zero		1


	//   ....[77]....
        /*107c*/ 	.word	0x00026de0
        /*1080*/ 	.word	0x00000013
        /*1084*/ 	.word	0x00000000
        /*1088*/ 	.short	0x010a
        /*108a*/ 	.byte	0x3f
	.zero		1


	//   ....[78]....
        /*108c*/ 	.word	0x00026e10
        /*1090*/ 	.word	0x00000007
        /*1094*/ 	.word	0x00000000
        /*1098*/ 	.short	0x010a
        /*109a*/ 	.byte	0x3f
	.zero		1


	//   ....[79]....
        /*109c*/ 	.word	0x00026e70
        /*10a0*/ 	.word	0x0000000e
        /*10a4*/ 	.word	0x0002d890
        /*10a8*/ 	.short	0x010a
        /*10aa*/ 	.byte	0x3f
	.zero		1


	//   ....[80]....
        /*10ac*/ 	.word	0x00026ec0
        /*10b0*/ 	.word	0x0000000e
        /*10b4*/ 	.word	0x0002d890
        /*10b8*/ 	.short	0x010a
        /*10ba*/ 	.byte	0x3f
	.zero		1


	//   ....[81]....
        /*10bc*/ 	.word	0x00026f10
        /*10c0*/ 	.word	0x0000000e
        /*10c4*/ 	.word	0x0002d890
        /*10c8*/ 	.short	0x010a
        /*10ca*/ 	.byte	0x3f
	.zero		1


	//   ....[82]....
        /*10cc*/ 	.word	0x00026f60
        /*10d0*/ 	.word	0x0000000e
        /*10d4*/ 	.word	0x0002d8b0
        /*10d8*/ 	.short	0x010a
        /*10da*/ 	.byte	0x3f
	.zero		1


	//   ....[83]....
        /*10dc*/ 	.word	0x00027210
        /*10e0*/ 	.word	0x00000002
        /*10e4*/ 	.word	0x0002d800
        /*10e8*/ 	.short	0x010a
        /*10ea*/ 	.byte	0x3f
	.zero		1


	//   ....[84]....
        /*10ec*/ 	.word	0x00027420
        /*10f0*/ 	.word	0x00000002
        /*10f4*/ 	.word	0x0002d800
        /*10f8*/ 	.short	0x010a
        /*10fa*/ 	.byte	0x3f
	.zero		1


	//   ....[85]....
        /*10fc*/ 	.word	0x00027470
        /*1100*/ 	.word	0x00000000
        /*1104*/ 	.word	0x0002d830
        /*1108*/ 	.short	0x010a
        /*110a*/ 	.byte	0x3f
	.zero		1


	//   ....[86]....
        /*110c*/ 	.word	0x000274c0
        /*1110*/ 	.word	0x0000000b
        /*1114*/ 	.word	0x0002d830
        /*1118*/ 	.short	0x010a
        /*111a*/ 	.byte	0x3f
	.zero		1


	//   ....[87]....
        /*111c*/ 	.word	0x00027510
        /*1120*/ 	.word	0x0000000b
        /*1124*/ 	.word	0x0002d850
        /*1128*/ 	.short	0x010a
        /*112a*/ 	.byte	0x3f
	.zero		1


	//   ....[88]....
        /*112c*/ 	.word	0x00027560
        /*1130*/ 	.word	0x0000000c
        /*1134*/ 	.word	0x0002d830
        /*1138*/ 	.short	0x010a
        /*113a*/ 	.byte	0x3f
	.zero		1


	//   ....[89]....
        /*113c*/ 	.word	0x000275b0
        /*1140*/ 	.word	0x0000000d
        /*1144*/ 	.word	0x0002d850
        /*1148*/ 	.short	0x010a
        /*114a*/ 	.byte	0x3f
	.zero		1


	//   ....[90]....
        /*114c*/ 	.word	0x00027600
        /*1150*/ 	.word	0x0000000c
        /*1154*/ 	.word	0x0002d830
        /*1158*/ 	.short	0x010a
        /*115a*/ 	.byte	0x3f
	.zero		1


	//   ....[91]....
        /*115c*/ 	.word	0x00027650
        /*1160*/ 	.word	0x0000000d
        /*1164*/ 	.word	0x0002d850
        /*1168*/ 	.short	0x010a
        /*116a*/ 	.byte	0x3f
	.zero		1


	//   ....[92]....
        /*116c*/ 	.word	0x000276a0
        /*1170*/ 	.word	0x00000000
        /*1174*/ 	.word	0x0002d850
        /*1178*/ 	.short	0x010a
        /*117a*/ 	.byte	0x3f
	.zero		1


	//   ....[93]....
        /*117c*/ 	.word	0x00027e20
        /*1180*/ 	.word	0x00000010
        /*1184*/ 	.word	0x0002d820
        /*1188*/ 	.short	0x010a
        /*118a*/ 	.byte	0x3f
	.zero		1


	//   ....[94]....
        /*118c*/ 	.word	0x00027e70
        /*1190*/ 	.word	0x0000000b
        /*1194*/ 	.word	0x0002d8a0
        /*1198*/ 	.short	0x010a
        /*119a*/ 	.byte	0x3f
	.zero		1


	//   ....[95]....
        /*119c*/ 	.word	0x00027ec0
        /*11a0*/ 	.word	0x0000000b
        /*11a4*/ 	.word	0x0002d8c0
        /*11a8*/ 	.short	0x010a
        /*11aa*/ 	.byte	0x3f
	.zero		1


	//   ....[96]....
        /*11ac*/ 	.word	0x00027f10
        /*11b0*/ 	.word	0x0000000a
        /*11b4*/ 	.word	0x0002d8a0
        /*11b8*/ 	.short	0x010a
        /*11ba*/ 	.byte	0x3f
	.zero		1


	//   ....[97]....
        /*11bc*/ 	.word	0x00027f60
        /*11c0*/ 	.word	0x0000000a
        /*11c4*/ 	.word	0x0002d8c0
        /*11c8*/ 	.short	0x010a
        /*11ca*/ 	.byte	0x3f
	.zero		1


	//   ....[98]....
        /*11cc*/ 	.word	0x00028100
        /*11d0*/ 	.word	0x00000000
        /*11d4*/ 	.word	0x0002d840
        /*11d8*/ 	.short	0x010a
        /*11da*/ 	.byte	0x3f
	.zero		1


	//   ....[99]....
        /*11dc*/ 	.word	0x00028980
        /*11e0*/ 	.word	0x00000010
        /*11e4*/ 	.word	0x0002d820
        /*11e8*/ 	.short	0x010a
        /*11ea*/ 	.byte	0x3f
	.zero		1


	//   ....[100]....
        /*11ec*/ 	.word	0x000289d0
        /*11f0*/ 	.word	0x00000003
        /*11f4*/ 	.word	0x0002d840
        /*11f8*/ 	.short	0x010a
        /*11fa*/ 	.byte	0x3f
	.zero		1


	//   ....[101]....
        /*11fc*/ 	.word	0x00028a20
        /*1200*/ 	.word	0x00000002
        /*1204*/ 	.word	0x0002d860
        /*1208*/ 	.short	0x010a
        /*120a*/ 	.byte	0x3f
	.zero		1


	//   ....[102]....
        /*120c*/ 	.word	0x00028a70
        /*1210*/ 	.word	0x00000004
        /*1214*/ 	.word	0x0002d840
        /*1218*/ 	.short	0x010a
        /*121a*/ 	.byte	0x3f
	.zero		1


	//   ....[103]....
        /*121c*/ 	.word	0x00028ac0
        /*1220*/ 	.word	0x00000003
        /*1224*/ 	.word	0x0002d860
        /*1228*/ 	.short	0x010a
        /*122a*/ 	.byte	0x3f
	.zero		1


	//   ....[104]....
        /*122c*/ 	.word	0x00028b10
        /*1230*/ 	.word	0x00000004
        /*1234*/ 	.word	0x0002d840
        /*1238*/ 	.short	0x010a
        /*123a*/ 	.byte	0x3f
	.zero		1


	//   ....[105]....
        /*123c*/ 	.word	0x00028b60
        /*1240*/ 	.word	0x00000003
        /*1244*/ 	.word	0x0002d860
        /*1248*/ 	.short	0x010a
        /*124a*/ 	.byte	0x3f
	.zero		1


	//   ....[106]....
        /*124c*/ 	.word	0x00028bb0
        /*1250*/ 	.word	0x00000003
        /*1254*/ 	.word	0x0002d860
        /*1258*/ 	.short	0x010a
        /*125a*/ 	.byte	0x3f
	.zero		1


	//   ....[107]....
        /*125c*/ 	.word	0x000295f0
        /*1260*/ 	.word	0x00000009
        /*1264*/ 	.word	0x0002d820
        /*1268*/ 	.short	0x010a
        /*126a*/ 	.byte	0x3f
	.zero		1


	//   ....[108]....
        /*126c*/ 	.word	0x00029790
        /*1270*/ 	.word	0x00000005
        /*1274*/ 	.word	0x00000000
        /*1278*/ 	.short	0x010a
        /*127a*/ 	.byte	0x3f
	.zero		1


	//   ....[109]....
        /*127c*/ 	.word	0x000297e0
        /*1280*/ 	.word	0x00000003
        /*1284*/ 	.word	0x00000000
        /*1288*/ 	.short	0x010a
        /*128a*/ 	.byte	0x3f
	.zero		1


	//   ....[110]....
        /*128c*/ 	.word	0x00029830
        /*1290*/ 	.word	0x00000013
        /*1294*/ 	.word	0x00000000
        /*1298*/ 	.short	0x010a
        /*129a*/ 	.byte	0x3f
	.zero		1


	//----- nvinfo : EIATTR_NUM_MBARRIERS
	.align		4
.L_1281:
        /*129c*/ 	.byte	0x03, 0x38
        /*129e*/ 	.short	0x0016


	//----- nvinfo : EIATTR_EXIT_INSTR_OFFSETS
	.align		4
        /*12a0*/ 	.byte	0x04, 0x1c
        /*12a2*/ 	.short	(.L_1283 - .L_1282)


	//   ....[0]....
.L_1282:
        /*12a4*/ 	.word	0x00026e60


	//----- nvinfo : EIATTR_MAX_THREADS
	.align		4
.L_1283:
        /*12a8*/ 	.byte	0x04, 0x05
        /*12aa*/ 	.short	(.L_1285 - .L_1284)
.L_1284:
        /*12ac*/ 	.word	0x00000200
        /*12b0*/ 	.word	0x00000001
        /*12b4*/ 	.word	0x00000001


	//----- nvinfo : EIATTR_CRS_STACK_SIZE
	.align		4
.L_1285:
        /*12b8*/ 	.byte	0x04, 0x1e
        /*12ba*/ 	.short	(.L_1287 - .L_1286)
.L_1286:
        /*12bc*/ 	.word	0x00000000


	//----- nvinfo : EIATTR_CBANK_PARAM_SIZE
	.align		4
.L_1287:
        /*12c0*/ 	.byte	0x03, 0x19
        /*12c2*/ 	.short	0x0af0


	//----- nvinfo : EIATTR_PARAM_CBANK
	.align		4
        /*12c4*/ 	.byte	0x04, 0x0a
        /*12c6*/ 	.short	(.L_1289 - .L_1288)
	.align		4
.L_1288:
        /*12c8*/ 	.word	index@(.nv.constant0._ZN7cutlass13device_kernelIN5flash11enable_sm90INS1_16FlashAttnFwdSm90INS1_25CollectiveMainloopFwdSm90ILi2EN4cute5tupleIJNS5_1CILi1EEES8_S8_EEENS6_IJNS7_ILi192EEENS7_ILi128EEENS7_ILi96EEEEEELi96ENS_10bfloat16_tEfNS_4arch4Sm90ELb0ELb1ELb1ELb1ELb0ELb1ELb0ELb0ELb1ELb1ELb1ELb0EEENS1_21CollectiveEpilogueFwdINS6_IJSA_SC_SB_EEES9_SE_SG_Li384ELb1ELb1ELb1ELb0EEENS1_36VarlenDynamicPersistentTileSchedulerILi192ELi128ELi384ELi128ELb1ELb1ELb1ELb1ELb0ELb1EEEEEEEEEvNT_6ParamsE)
        /*12cc*/ 	.short	0x0210
        /*12ce*/ 	.short	0x0af0


	//----- nvinfo : EIATTR_SW_WAR
	.align		4
.L_1289:
        /*12d0*/ 	.byte	0x04, 0x36
        /*12d2*/ 	.short	(.L_1291 - .L_1290)
.L_1290:
        /*12d4*/ 	.word	0x00000008
.L_1291:


//--------------------- .nv.info._ZN7cutlass13device_kernelIN5flash11enable_sm90INS1_16FlashAttnFwdSm90INS1_25CollectiveMainloopFwdSm90ILi2EN4cute5tupleIJNS5_1CILi1EEES8_S8_EEENS6_IJNS7_ILi192EEENS7_ILi144EEENS7_ILi96EEEEEELi96ENS_10bfloat16_tEfNS_4arch4Sm90ELb1ELb0ELb1ELb0ELb0ELb0ELb0ELb0ELb1ELb1ELb1ELb0EEENS1_21CollectiveEpilogueFwdINS6_IJSA_SC_SB_EEES9_SE_SG_Li384ELb0ELb1ELb1ELb0EEENS1_19SingleTileSchedulerILb0ELb1ELb1ELi192EEEEEEEEEvNT_6ParamsE --------------------------
	.section	.nv.info._ZN7cutlass13device_kernelIN5flash11enable_sm90INS1_16FlashAttnFwdSm90INS1_25CollectiveMainloopFwdSm90ILi2EN4cute5tupleIJNS5_1CILi1EEES8_S8_EEENS6_IJNS7_ILi192EEENS7_ILi144EEENS7_ILi96EEEEEELi96ENS_10bfloat16_tEfNS_4arch4Sm90ELb1ELb0ELb1ELb0ELb0ELb0ELb0ELb0ELb1ELb1ELb1ELb0EEENS1_21CollectiveEpilogueFwdINS6_IJSA_SC_SB_EEES9_SE_SG_Li384ELb0ELb1ELb1ELb0EEENS1_19SingleTileSchedulerILb0ELb1ELb1ELi192EEEEEEEEEvNT_6ParamsE,"",@"SHT_CUDA_INFO"
	.sectionflags	@""
	.align	4


	//----- nvinfo : EIATTR_CUDA_API_VERSION
	.align		4
        /*0000*/ 	.byte	0x04, 0x37
        /*0002*/ 	.short	(.L_1293 - .L_1292)
.L_1292:
        /*0004*/ 	.word	0x00000082


	//----- nvinfo : EIATTR_KPARAM_INFO
	.align		4
.L_1293:
        /*0008*/ 	.byte	0x04, 0x17
        /*000a*/ 	.short	(.L_1295 - .L_1294)
.L_1294:
        /*000c*/ 	.word	0x00000000
        /*0010*/ 	.short	0x0000
        /*0012*/ 	.short	0x0070
        /*0014*/ 	.byte	0x00, 0xf0, 0x01, 0x28


	//----- nvinfo : EIATTR_SPARSE_MMA_MASK
	.align		4
.L_1295:
        /*0018*/ 	.byte	0x03, 0x50
        /*001a*/ 	.short	0x0000


	//----- nvinfo : EIATTR_MAXREG_COUNT
	.align		4
        /*001c*/ 	.byte	0x03, 0x1b
        /*001e*/ 	.short	0x0080


	//----- nvinfo : EIATTR_NUM_BARRIERS
	.align		4
        /*0020*/ 	.byte	0x02, 0x4c
        /*0022*/ 	.byte	0x10
	.zero		1


	//----- nvinfo : EIATTR_EXTERNS
	.align		4
        /*0024*/ 	.byte	0x04, 0x0f
        /*0026*/ 	.short	(.L_1297 - .L_1296)


	//   ....[0]....
	.align		4
.L_1296:
        /*0028*/ 	.word	index@(__assertfail)


	//----- nvinfo : EIATTR_ANNOTATIONS
	.align		4
.L_1297:
        /*002c*/ 	.byte	0x04, 0x55
        /*002e*/ 	.short	(.L_1299 - .L_1298)


	//   ....[0]....
.L_1298:
        /*0030*/ 	.word	0x00000001
        /*0034*/ 	.byte	0x90, 0x0a, 0x00, 0x00, 0x01, 0x00, 0x00, 0x00, 0x00, 0xf0, 0x00, 0x00, 0x01, 0x00, 0x00, 0x00
        /*0044*/ 	.byte	0xe0, 0x02, 0x01, 0x00


	//----- nvinfo : EIATTR_MERCURY_ISA_VERSION
	.align		4
.L_1299:
        /*0048*/ 	.byte	0x03, 0x5f
        /*004a*/ 	.short	0x0101


	//----- nvinfo : EIATTR_INT_WARP_WIDE_INSTR_OFFSETS
	.align		4
        /*004c*/ 	.byte	0x04, 0x31
        /*004e*/ 	.short	(.L_1301 - .L_1300)


	//   ....[0]....
.L_1300:
        /*0050*/ 	.word	0x00000120


	//   ....[1]....
        /*0054*/ 	.word	0x000001c0


	//   ....[2]....
        /*0058*/ 	.word	0x00000230


	//----- nvinfo : EIATTR_COOP_GROUP_MASK_REGIDS
	.align		4
.L_1301:
        /*005c*/ 	.byte	0x04, 0x29
        /*005e*/ 	.short	(.L_1303 - .L_1302)


	//   ....[0]....
.L_1302:
        /*0060*/ 	.word	0xffffffff


	//   ....[1]....
        /*0064*/ 	.word	0xffffffff


	//   ....[2]....
        /*0068*/ 	.word	0xffffffff


	//   ....[3]....
        /*006c*/ 	.word	0xffffffff


	//   ....[4]....
        /*0070*/ 	.word	0xffffffff


	//   ....[5]....
        /*0074*/ 	.word	0xffffffff


	//   ....[6]....
        /*0078*/ 	.word	0xffffffff


	//   ....[7]....
        /*007c*/ 	.word	0xffffffff


	//   ....[8]....
        /*0080*/ 	.word	0xffffffff


	//   ....[9]....
        /*0084*/ 	.word	0xffffffff


	//   ....[10]....
        /*0088*/ 	.word	0xffffffff


	//   ....[11]....
        /*008c*/ 	.word	0xffffffff


	//   ....[12]....
        /*0090*/ 	.word	0xffffffff


	//   ....[13]....
        /*0094*/ 	.word	0xffffffff


	//   ....[14]....
        /*0098*/ 	.word	0xffffffff


	//   ....[15]....
        /*009c*/ 	.word	0xffffffff


	//   ....[16]....
        /*00a0*/ 	.word	0xffffffff


	//   ....[17]....
        /*00a4*/ 	.word	0xffffffff


	//   ....[18]....
        /*00a8*/ 	.word	0xffffffff


	//   ....[19]....
        /*00ac*/ 	.word	0xffffffff


	//   ....[20]....
        /*00b0*/ 	.word	0xffffffff


	//   ....[21]....
        /*00b4*/ 	.word	0xffffffff


	//   ....[22]....
        /*00b8*/ 	.word	0xffffffff


	//   ....[23]....
        /*00bc*/ 	.word	0xffffffff


	//   ....[24]....
        /*00c0*/ 	.word	0xffffffff


	//   ....[25]....
        /*00c4*/ 	.word	0xffffffff


	//   ....[26]....
        /*00c8*/ 	.word	0xffffffff


	//   ....[27]....
        /*00cc*/ 	.word	0xffffffff


	//   ....[28]....
        /*00d0*/ 	.word	0xffffffff


	//   ....[29]....
        /*00d4*/ 	.word	0xffffffff


	//   ....[30]....
        /*00d8*/ 	.word	0xffffffff


	//   ....[31]....
        /*00dc*/ 	.word	0xffffffff


	//   ....[32]....
        /*00e0*/ 	.word	0xffffffff


	//   ....[33]....
        /*00e4*/ 	.word	0xffffffff


	//   ....[34]....
        /*00e8*/ 	.word	0xffffffff


	//   ....[35]....
        /*00ec*/ 	.word	0xffffffff


	//   ....[36]....
        /*00f0*/ 	.word	0xffffffff


	//   ....[37]....
        /*00f4*/ 	.word	0xffffffff


	//   ....[38]....
        /*00f8*/ 	.word	0xffffffff


	//   ....[39]....
        /*00fc*/ 	.word	0xffffffff


	//   ....[40]....
        /*0100*/ 	.word	0xffffffff


	//   ....[41]....
        /*0104*/ 	.word	0xffffffff


	//   ....[42]....
        /*0108*/ 	.word	0xffffffff


	//   ....[43]....
        /*010c*/ 	.word	0xffffffff


	//   ....[44]....
        /*0110*/ 	.word	0xffffffff


	//   ....[45]....
        /*0114*/ 	.word	0xffffffff


	//   ....[46]....
        /*0118*/ 	.word	0xffffffff


	//   ....[47]....
        /*011c*/ 	.word	0xffffffff


	//   ....[48]....
        /*0120*/ 	.word	0xffffffff


	//   ....[49]....
        /*0124*/ 	.word	0xffffffff


	//   ....[50]....
        /*0128*/ 	.word	0xffffffff


	//   ....[51]....
        /*012c*/ 	.word	0xffffffff


	//   ....[52]....
        /*0130*/ 	.word	0xffffffff


	//   ....[53]....
        /*0134*/ 	.word	0xffffffff


	//   ....[54]....
        /*0138*/ 	.word	0x0500000f


	//   ....[55]....
        /*013c*/ 	.word	0x0500000f


	//   ....[56]....
        /*0140*/ 	.word	0x0500000f


	//   ....[57]....
        /*0144*/ 	.word	0x0500000f


	//   ....[58]....
        /*0148*/ 	.word	0x0500000f


	//   ....[59]....
        /*014c*/ 	.word	0x0500000f


	//   ....[60]....
        /*0150*/ 	.word	0x0500000f


	//   ....[61]....
        /*0154*/ 	.word	0x0500000f


	//   ....[62]....
        /*0158*/ 	.word	0x0500000f


	//   ....[63]....
        /*015c*/ 	.word	0x0500000f


	//   ....[64]....
        /*0160*/ 	.word	0x0500000f


	//   ....[65]....
        /*0164*/ 	.word	0x0500000f


	//   ....[66]....
        /*0168*/ 	.word	0x0500000f


	//   ....[67]....
        /*016c*/ 	.word	0x0500000f


	//----- nvinfo : EIATTR_COOP_GROUP_INSTR_OFFSETS
	.align		4
.L_1303:
        /*0170*/ 	.byte	0x04, 0x28
        /*0172*/ 	.short	(.L_1305 - .L_1304)


	//   ....[0]....
.L_1304:
        /*0174*/ 	.word	0x00000060


	//   ....[1]....
        /*0178*/ 	.word	0x00000130


	//   ....[2]....
        /*017c*/ 	.word	0x000001e0


	//   ....[3]....
        /*0180*/ 	.word	0x000003a0


	//   ....[4]....
        /*0184*/ 	.word	0x00000500


	//   ....[5]....
        /*0188*/ 	.word	0x00000620


	//   ....[6]....
        /*018c*/ 	.word	0x00000780


	//   ....[7]....
        /*0190*/ 	.word	0x00001110


	//   ....[8]....
        /*0194*/ 	.word	0x00002e20


	//   ....[9]....
        /*0198*/ 	.word	0x00003af0


	//   ....[10]....
        /*019c*/ 	.word	0x00003b50


	//   ....[11]....
        /*01a0*/ 	.word	0x00003c00


	//   ....[12]....
        /*01a4*/ 	.word	0x000046c0


	//   ....[13]....
        /*01a8*/ 	.word	0x00004720


	//   ....[14]....
        /*01ac*/ 	.word	0x00005850


	//   ....[15]....
        /*01b0*/ 	.word	0x000073e0


	//   ....[16]....
        /*01b4*/ 	.word	0x00007580


	//   ....[17]....
        /*01b8*/ 	.word	0x00008210


	//   ....[18]....
        /*01bc*/ 	.word	0x000082e0


	//   ....[19]....
        /*01c0*/ 	.word	0x00008fb0


	//   ....[20]....
        /*01c4*/ 	.word	0x000090a0


	//   ....[21]....
        /*01c8*/ 	.word	0x0000a300


	//   ....[22]....
        /*01cc*/ 	.word	0x0000c9b0


	//   ....[23]....
        /*01d0*/ 	.word	0x0000ca90


	//   ....[24]....
        /*01d4*/ 	.word	0x0000d290


	//   ....[25]....
        /*01d8*/ 	.word	0x0000d320


	//   ....[26]....
        /*01dc*/ 	.word	0x0000e5f0


	//   ....[27]....
        /*01e0*/ 	.word	0x0000e710


	//   ....[28]....
        /*01e4*/ 	.word	0x0000e740


	//   ....[29]....
        /*01e8*/ 	.word	0x0000e860


	//   ....[30]....
        /*01ec*/ 	.word	0x0000e870


	//   ....[31]....
        /*01f0*/ 	.word	0x0000f770


	//   ....[32]....
        /*01f4*/ 	.word	0x0000f780


	//   ....[33]....
        /*01f8*/ 	.word	0x0000f790


	//   ....[34]....
        /*01fc*/ 	.word	0x0000f7a0


	//   ....[35]....
        /*0200*/ 	.word	0x0000f850


	//   ....[36]....
        /*0204*/ 	.word	0x0000f860


	//   ....[37]....
        /*0208*/ 	.word	0x0000fd50


	//   ....[38]....
        /*020c*/ 	.word	0x0000fd60


	//   ....[39]....
        /*0210*/ 	.word	0x00010620


	//   ....[40]....
        /*0214*/ 	.word	0x00011100


	//   ....[41]....
        /*0218*/ 	.word	0x00011c30


	//   ....[42]....
        /*021c*/ 	.word	0x00011c70


	//   ....[43]....
        /*0220*/ 	.word	0x00011c90


	//   ....[44]....
        /*0224*/ 	.word	0x00011ca0


	//   ....[45]....
        /*0228*/ 	.word	0x00011cc0


	//   ....[46]....
        /*022c*/ 	.word	0x00011d70


	//   ....[47]....
        /*0230*/ 	.word	0x00011da0


	//   ....[48]....
        /*0234*/ 	.word	0x00011e10


	//   ....[49]....
        /*0238*/ 	.word	0x00011e40


	//   ....[50]....
        /*023c*/ 	.word	0x00011e60


	//   ....[51]....
        /*0240*/ 	.word	0x00011ec0


	//   ....[52]....
        /*0244*/ 	.word	0x00011ed0


	//   ....[53]....
        /*0248*/ 	.word	0x00014480


	//   ....[54]....
        /*024c*/ 	.word	0x000149d0


	//   ....[55]....
        /*0250*/ 	.word	0x00014b60


	//   ....[56]....
        /*0254*/ 	.word	0x00014bb0


	//   ....[57]....
        /*0258*/ 	.word	0x00014ce0


	//   ....[58]....
        /*025c*/ 	.word	0x00014d50


	//   ....[59]....
        /*0260*/ 	.word	0x00014e40


	//   ....[60]....
        /*0264*/ 	.word	0x00014ea0


	//   ....[61]....
        /*0268*/ 	.word	0x00014f90


	//   ....[62]....
        /*026c*/ 	.word	0x00015010


	//   ....[63]....
        /*0270*/ 	.word	0x00015120


	//   ....[64]....
        /*0274*/ 	.word	0x00015170


	//   ....[65]....
        /*0278*/ 	.word	0x00015290


	//   ....[66]....
        /*027c*/ 	.word	0x000152e0


	//   ....[67]....
        /*0280*/ 	.word	0x000156e0


	//----- nvinfo : EIATTR_REG_RECONFIG
	.align		4
.L_1305:
        /*0284*/ 	.byte	0x01, 0x54
	.zero		2


	//----- nvinfo : EIATTR_SYSCALL_OFFSETS
	.align		4
        /*0288*/ 	.byte	0x04, 0x46
        /*028a*/ 	.short	(.L_1307 - .L_1306)


	//   ....[0]....
.L_1306:
        /*028c*/ 	.word	0x00001330


	//   ....[1]....
        /*0290*/ 	.word	0x00010db0


	//   ....[2]....
        /*0294*/ 	.word	0x00010ef0


	//   ....[3]....
        /*0298*/ 	.word	0x00010fe0


	//   ....[4]....
        /*029c*/ 	.word	0x00011750


	//----- nvinfo : EIATTR_MBARRIER_INSTR_OFFSETS
	.align		4
.L_1307:
        /*02a0*/ 	.byte	0x04, 0x39
        /*02a2*/ 	.short	(.L_1309 - .L_1308)


	//   ....[0]....
.L_1308:
        /*02a4*/ 	.word	0x00000250
        /*02a8*/ 	.word	0x000000ff
        /*02ac*/ 	.word	0x00031c00
        /*02b0*/ 	.short	0x0100
        /*02b2*/ 	.byte	0x08
	.zero		1


	//   ....[1]....
        /*02b4*/ 	.word	0x00000260
        /*02b8*/ 	.word	0x000000ff
        /*02bc*/ 	.word	0x00031c20
        /*02c0*/ 	.short	0x0100
        /*02c2*/ 	.byte	0x08
	.zero		1


	//   ....[2]....
        /*02c4*/ 	.word	0x00000350
        /*02c8*/ 	.word	0x000000ff
        /*02cc*/ 	.word	0x00031c30
        /*02d0*/ 	.short	0x0100
        /*02d2*/ 	.byte	0x08
	.zero		1


	//   ....[3]....
        /*02d4*/ 	.word	0x00000360
        /*02d8*/ 	.word	0x000000ff
        /*02dc*/ 	.word	0x00031c40
        /*02e0*/ 	.short	0x0100
        /*02e2*/ 	.byte	0x08
	.zero		1


	//   ....[4]....
        /*02e4*/ 	.word	0x00000370
        /*02e8*/ 	.word	0x000000ff
        /*02ec*/ 	.word	0x00031c38
        /*02f0*/ 	.short	0x0100
        /*02f2*/ 	.byte	0x08
	.zero		1


	//   ....[5]....
        /*02f4*/ 	.word	0x00000380
        /*02f8*/ 	.word	0x000000ff
        /*02fc*/ 	.word	0x00031c48
        /*0300*/ 	.short	0x0100
        /*0302*/ 	.byte	0x08
	.zero		1


	//   ....[6]....
        /*0304*/ 	.word	0x000004b0
        /*0308*/ 	.word	0x000000ff
        /*030c*/ 	.word	0x00031c50
        /*0310*/ 	.short	0x0100
        /*0312*/ 	.byte	0x08
	.zero		1


	//   ....[7]....
        /*0314*/ 	.word	0x000004c0
        /*0318*/ 	.word	0x000000ff
        /*031c*/ 	.word	0x00031c60
        /*0320*/ 	.short	0x0100
        /*0322*/ 	.byte	0x08
	.zero		1


	//   ....[8]....
        /*0324*/ 	.word	0x000004d0
        /*0328*/ 	.word	0x000000ff
        /*032c*/ 	.word	0x00031c58
        /*0330*/ 	.short	0x0100
        /*0332*/ 	.byte	0x08
	.zero		1


	//   ....[9]....
        /*0334*/ 	.word	0x000004e0
        /*0338*/ 	.word	0x000000ff
        /*033c*/ 	.word	0x00031c68
        /*0340*/ 	.short	0x0100
        /*0342*/ 	.byte	0x08
	.zero		1


	//   ....[10]....
        /*0344*/ 	.word	0x000005d0
        /*0348*/ 	.word	0x000000ff
        /*034c*/ 	.word	0x00031c70
        /*0350*/ 	.short	0x0100
        /*0352*/ 	.byte	0x06
	.zero		1


	//   ....[11]....
        /*0354*/ 	.word	0x000005e0
        /*0358*/ 	.word	0x000000ff
        /*035c*/ 	.word	0x00031c80
        /*0360*/ 	.short	0x0100
        /*0362*/ 	.byte	0x06
	.zero		1


	//   ....[12]....
        /*0364*/ 	.word	0x000005f0
        /*0368*/ 	.word	0x000000ff
        /*036c*/ 	.word	0x00031c78
        /*0370*/ 	.short	0x0100
        /*0372*/ 	.byte	0x06
	.zero		1


	//   ....[13]....
        /*0374*/ 	.word	0x00000600
        /*0378*/ 	.word	0x000000ff
        /*037c*/ 	.word	0x00031c88
        /*0380*/ 	.short	0x0100
        /*0382*/ 	.byte	0x06
	.zero		1


	//   ....[14]....
        /*0384*/ 	.word	0x00000730
        /*0388*/ 	.word	0x000000ff
        /*038c*/ 	.word	0x00031c90
        /*0390*/ 	.short	0x0100
        /*0392*/ 	.byte	0x08
	.zero		1


	//   ....[15]....
        /*0394*/ 	.word	0x00000740
        /*0398*/ 	.word	0x000000ff
        /*039c*/ 	.word	0x00031ca0
        /*03a0*/ 	.short	0x0100
        /*03a2*/ 	.byte	0x08
	.zero		1


	//   ....[16]....
        /*03a4*/ 	.word	0x00000750
        /*03a8*/ 	.word	0x000000ff
        /*03ac*/ 	.word	0x00031c98
        /*03b0*/ 	.short	0x0100
        /*03b2*/ 	.byte	0x08
	.zero		1


	//   ....[17]....
        /*03b4*/ 	.word	0x00000760
        /*03b8*/ 	.word	0x000000ff
        /*03bc*/ 	.word	0x00031ca8
        /*03c0*/ 	.short	0x0100
        /*03c2*/ 	.byte	0x08
	.zero		1


	//   ....[18]....
        /*03c4*/ 	.word	0x00000890
        /*03c8*/ 	.word	0x000000ff
        /*03cc*/ 	.word	0x00031cb0
        /*03d0*/ 	.short	0x0100
        /*03d2*/ 	.byte	0x08
	.zero		1


	//   ....[19]....
        /*03d4*/ 	.word	0x000008a0
        /*03d8*/ 	.word	0x000000ff
        /*03dc*/ 	.word	0x00031cc0
        /*03e0*/ 	.short	0x0100
        /*03e2*/ 	.byte	0x08
	.zero		1


	//   ....[20]....
        /*03e4*/ 	.word	0x000008b0
        /*03e8*/ 	.word	0x000000ff
        /*03ec*/ 	.word	0x00031cb8
        /*03f0*/ 	.short	0x0100
        /*03f2*/ 	.byte	0x08
	.zero		1


	//   ....[21]....
        /*03f4*/ 	.word	0x000008c0
        /*03f8*/ 	.word	0x000000ff
        /*03fc*/ 	.word	0x00031cc8
        /*0400*/ 	.short	0x0100
        /*0402*/ 	.byte	0x08
	.zero		1


	//   ....[22]....
        /*0404*/ 	.word	0x00001360
        /*0408*/ 	.word	0x000000ff
        /*040c*/ 	.word	0x00031c00
        /*0410*/ 	.short	0x010a
        /*0412*/ 	.byte	0x3c
	.zero		1


	//   ....[23]....
        /*0414*/ 	.word	0x000013b0
        /*0418*/ 	.word	0x000000ff
        /*041c*/ 	.word	0x00031c30
        /*0420*/ 	.short	0x010a
        /*0422*/ 	.byte	0x3c
	.zero		1


	//   ....[24]....
        /*0424*/ 	.word	0x00001420
        /*0428*/ 	.word	0x000000ff
        /*042c*/ 	.word	0x00031c30
        /*0430*/ 	.short	0x010a
        /*0432*/ 	.byte	0x3c
	.zero		1


	//   ....[25]....
        /*0434*/ 	.word	0x00004b00
        /*0438*/ 	.word	0x00000000
        /*043c*/ 	.word	0x00000000
        /*0440*/ 	.short	0x0101
        /*0442*/ 	.byte	0x3f
	.zero		1


	//   ....[26]....
        /*0444*/ 	.word	0x000059b0
        /*0448*/ 	.word	0x000000ff
        /*044c*/ 	.word	0x00031c30
        /*0450*/ 	.short	0x010a
        /*0452*/ 	.byte	0x07
	.zero		1


	//   ....[27]....
        /*0454*/ 	.word	0x000059f0
        /*0458*/ 	.word	0x000000ff
        /*045c*/ 	.word	0x00031c30
        /*0460*/ 	.short	0x010a
        /*0462*/ 	.byte	0x07
	.zero		1


	//   ....[28]....
        /*0464*/ 	.word	0x00007070
        /*0468*/ 	.word	0x000000ff
        /*046c*/ 	.word	0x00031c50
        /*0470*/ 	.short	0x010a
        /*0472*/ 	.byte	0x07
	.zero		1


	//   ....[29]....
        /*0474*/ 	.word	0x000070b0
        /*0478*/ 	.word	0x000000ff
        /*047c*/ 	.word	0x00031c50
        /*0480*/ 	.short	0x010a
        /*0482*/ 	.byte	0x07
	.zero		1


	//   ....[30]....
        /*0484*/ 	.word	0x00009600
        /*0488*/ 	.word	0x0000004f
        /*048c*/ 	.word	0x00000000
        /*0490*/ 	.short	0x0101
        /*0492*/ 	.byte	0x3f
	.zero		1


	//   ....[31]....
        /*0494*/ 	.word	0x00009690
        /*0498*/ 	.word	0x00000069
        /*049c*/ 	.word	0x00000000
        /*04a0*/ 	.short	0x0101
        /*04a2*/ 	.byte	0x3f
	.zero		1


	//   ....[32]....
        /*04a4*/ 	.word	0x0000a6d0
        /*04a8*/ 	.word	0x000000ff
        /*04ac*/ 	.word	0x00031c30
        /*04b0*/ 	.short	0x010a
        /*04b2*/ 	.byte	0x06
	.zero		1


	//   ....[33]....
        /*04b4*/ 	.word	0x0000a710
        /*04b8*/ 	.word	0x000000ff
        /*04bc*/ 	.word	0x00031c30
        /*04c0*/ 	.short	0x010a
        /*04c2*/ 	.byte	0x06
	.zero		1


	//   ....[34]....
        /*04c4*/ 	.word	0x0000bde0
        /*04c8*/ 	.word	0x000000ff
        /*04cc*/ 	.word	0x00031c50
        /*04d0*/ 	.short	0x010a
        /*04d2*/ 	.byte	0x06
	.zero		1


	//   ....[35]....
        /*04d4*/ 	.word	0x0000be20
        /*04d8*/ 	.word	0x000000ff
        /*04dc*/ 	.word	0x00031c50
        /*04e0*/ 	.short	0x010a
        /*04e2*/ 	.byte	0x06
	.zero		1


	//   ....[36]....
        /*04e4*/ 	.word	0x0000d8f0
        /*04e8*/ 	.word	0x00000077
        /*04ec*/ 	.word	0x00000000
        /*04f0*/ 	.short	0x0101
        /*04f2*/ 	.byte	0x3f
	.zero		1


	//   ....[37]....
        /*04f4*/ 	.word	0x0000d9b0
        /*04f8*/ 	.word	0x00000077
        /*04fc*/ 	.word	0x00000000
        /*0500*/ 	.short	0x0101
        /*0502*/ 	.byte	0x3f
	.zero		1


	//   ....[38]....
        /*0504*/ 	.word	0x0000e660
        /*0508*/ 	.word	0x000000ff
        /*050c*/ 	.word	0x00031c50
        /*0510*/ 	.short	0x010a
        /*0512*/ 	.byte	0x0a
	.zero		1


	//   ....[39]....
        /*0514*/ 	.word	0x0000e6a0
        /*0518*/ 	.word	0x000000ff
        /*051c*/ 	.word	0x00031c50
        /*0520*/ 	.short	0x010a
        /*0522*/ 	.byte	0x0a
	.zero		1


	//   ....[40]....
        /*0524*/ 	.word	0x0000ece0
        /*0528*/ 	.word	0x00000009
        /*052c*/ 	.word	0x00000000
        /*0530*/ 	.short	0x0101
        /*0532*/ 	.byte	0x3f
	.zero		1


	//   ....[41]....
        /*0534*/ 	.word	0x0000f870
        /*0538*/ 	.word	0x000000ff
        /*053c*/ 	.word	0x00000000
        /*0540*/ 	.short	0x0101
        /*0542*/ 	.byte	0x04
	.zero		1


	//   ....[42]....
        /*0544*/ 	.word	0x00011300
        /*0548*/ 	.word	0x000000ff
        /*054c*/ 	.word	0x00031c40
        /*0550*/ 	.short	0x010a
        /*0552*/ 	.byte	0x26
	.zero		1


	//   ....[43]....
        /*0554*/ 	.word	0x000120d0
        /*0558*/ 	.word	0x000000ff
        /*055c*/ 	.word	0x00031c00
        /*0560*/ 	.short	0x0107
        /*0562*/ 	.byte	0x26
	.zero		1


	//   ....[44]....
        /*0564*/ 	.word	0x00012120
        /*0568*/ 	.word	0x000000ff
        /*056c*/ 	.word	0x00031c00
        /*0570*/ 	.short	0x0101
        /*0572*/ 	.byte	0x26
	.zero		1


	//   ....[45]....
        /*0574*/ 	.word	0x00012150
        /*0578*/ 	.word	0x000000ff
        /*057c*/ 	.word	0x00031c20
        /*0580*/ 	.short	0x010a
        /*0582*/ 	.byte	0x26
	.zero		1


	//   ....[46]....
        /*0584*/ 	.word	0x000124a0
        /*0588*/ 	.word	0x000000ff
        /*058c*/ 	.word	0x00031c48
        /*0590*/ 	.short	0x010a
        /*0592*/ 	.byte	0x26
	.zero		1


	//   ....[47]....
        /*0594*/ 	.word	0x00012870
        /*0598*/ 	.word	0x000000ff
        /*059c*/ 	.word	0x00031c60
        /*05a0*/ 	.short	0x010a
        /*05a2*/ 	.byte	0x26
	.zero		1


	//   ....[48]....
        /*05a4*/ 	.word	0x00012e00
        /*05a8*/ 	.word	0x000000ff
        /*05ac*/ 	.word	0x00031c40
        /*05b0*/ 	.short	0x010a
        /*05b2*/ 	.byte	0x26
	.zero		1


	//   ....[49]....
        /*05b4*/ 	.word	0x000131e0
        /*05b8*/ 	.word	0x000000ff
        /*05bc*/ 	.word	0x00031c68
        /*05c0*/ 	.short	0x010a
        /*05c2*/ 	.byte	0x26
	.zero		1


	//   ....[50]....
        /*05c4*/ 	.word	0x000137b0
        /*05c8*/ 	.word	0x000000ff
        /*05cc*/ 	.word	0x00031c48
        /*05d0*/ 	.short	0x010a
        /*05d2*/ 	.byte	0x26
	.zero		1


	//   ....[51]....
        /*05d4*/ 	.word	0x00013b70
        /*05d8*/ 	.word	0x000000ff
        /*05dc*/ 	.word	0x00031c60
        /*05e0*/ 	.short	0x010a
        /*05e2*/ 	.byte	0x26
	.zero		1


	//   ....[52]....
        /*05e4*/ 	.word	0x00013fb0
        /*05e8*/ 	.word	0x00000003
        /*05ec*/ 	.word	0x00031c60
        /*05f0*/ 	.short	0x010a
        /*05f2*/ 	.byte	0x3f
	.zero		1


	//   ....[53]....
        /*05f4*/ 	.word	0x00014410
        /*05f8*/ 	.word	0x00000007
        /*05fc*/ 	.word	0x00031c20
        /*0600*/ 	.short	0x010a
        /*0602*/ 	.byte	0x3f
	.zero		1


	//   ....[54]....
        /*0604*/ 	.word	0x00014580
        /*0608*/ 	.word	0x00000005
        /*060c*/ 	.word	0x00000000
        /*0610*/ 	.short	0x010a
        /*0612*/ 	.byte	0x3f
	.zero		1


	//   ....[55]....
        /*0614*/ 	.word	0x000145f0
        /*0618*/ 	.word	0x00000003
        /*061c*/ 	.word	0x00000000
        /*0620*/ 	.short	0x010a
        /*0622*/ 	.byte	0x3f
	.zero		1


	//   ....[56]....
        /*0624*/ 	.word	0x00014650
        /*0628*/ 	.word	0x00000005
        /*062c*/ 	.word	0x00000000
        /*0630*/ 	.short	0x010a
        /*0632*/ 	.byte	0x3f
	.zero		1


	//   ....[57]....
        /*0634*/ 	.word	0x00014680
        /*0638*/ 	.word	0x00000003
        /*063c*/ 	.word	0x00000000
        /*0640*/ 	.short	0x010a
        /*0642*/ 	.byte	0x3f
	.zero		1


	//   ....[58]....
        /*0644*/ 	.word	0x000146f0
        /*0648*/ 	.word	0x00000003
        /*064c*/ 	.word	0x00031c00
        /*0650*/ 	.short	0x010a
        /*0652*/ 	.byte	0x3f
	.zero		1


	//   ....[59]....
        /*0654*/ 	.word	0x00014750
        /*0658*/ 	.word	0x00000005
        /*065c*/ 	.word	0x00031c30
        /*0660*/ 	.short	0x010a
        /*0662*/ 	.byte	0x3f
	.zero		1


	//   ....[60]....
        /*0664*/ 	.word	0x000147b0
        /*0668*/ 	.word	0x0000000f
        /*066c*/ 	.word	0x00031c30
        /*0670*/ 	.short	0x010a
        /*0672*/ 	.byte	0x3f
	.zero		1


	//   ....[61]....
        /*0674*/ 	.word	0x00014810
        /*0678*/ 	.word	0x0000000e
        /*067c*/ 	.word	0x00031c50
        /*0680*/ 	.short	0x010a
        /*0682*/ 	.byte	0x3f
	.zero		1


	//   ....[62]....
        /*0684*/ 	.word	0x00014870
        /*0688*/ 	.word	0x0000000c
        /*068c*/ 	.word	0x00031c30
        /*0690*/ 	.short	0x010a
        /*0692*/ 	.byte	0x3f
	.zero		1


	//   ....[63]....
        /*0694*/ 	.word	0x000148d0
        /*0698*/ 	.word	0x0000000b
        /*069c*/ 	.word	0x00031c50
        /*06a0*/ 	.short	0x010a
        /*06a2*/ 	.byte	0x3f
	.zero		1


	//   ....[64]....
        /*06a4*/ 	.word	0x00014930
        /*06a8*/ 	.word	0x00000003
        /*06ac*/ 	.word	0x00031c50
        /*06b0*/ 	.short	0x010a
        /*06b2*/ 	.byte	0x3f
	.zero		1


	//   ....[65]....
        /*06b4*/ 	.word	0x00014a90
        /*06b8*/ 	.word	0x00000003
        /*06bc*/ 	.word	0x00031c40
        /*06c0*/ 	.short	0x010a
        /*06c2*/ 	.byte	0x3f
	.zero		1


	//   ....[66]....
        /*06c4*/ 	.word	0x00015320
        /*06c8*/ 	.word	0x00000003
        /*06cc*/ 	.word	0x00031c20
        /*06d0*/ 	.short	0x010a
        /*06d2*/ 	.byte	0x3f
	.zero		1


	//   ....[67]....
        /*06d4*/ 	.word	0x00015380
        /*06d8*/ 	.word	0x00000003
        /*06dc*/ 	.word	0x00031c48
        /*06e0*/ 	.short	0x010a
        /*06e2*/ 	.byte	0x3f
	.zero		1


	//   ....[68]....
        /*06e4*/ 	.word	0x000153e0
        /*06e8*/ 	.word	0x00000003
        /*06ec*/ 	.word	0x00031c60
        /*06f0*/ 	.short	0x010a
        /*06f2*/ 	.byte	0x3f
	.zero		1


	//   ....[69]....
        /*06f4*/ 	.word	0x00015440
        /*06f8*/ 	.word	0x00000003
        /*06fc*/ 	.word	0x00031c40
        /*0700*/ 	.short	0x010a
        /*0702*/ 	.byte	0x3f
	.zero		1


	//   ....[70]....
        /*0704*/ 	.word	0x000154a0
        /*0708*/ 	.word	0x00000003
        /*070c*/ 	.word	0x00031c68
        /*0710*/ 	.short	0x010a
        /*0712*/ 	.byte	0x3f
	.zero		1


	//   ....[71]....
        /*0714*/ 	.word	0x00015500
        /*0718*/ 	.word	0x00000002
        /*071c*/ 	.word	0x00031c48
        /*0720*/ 	.short	0x010a
        /*0722*/ 	.byte	0x3f
	.zero		1


	//   ....[72]....
        /*0724*/ 	.word	0x00015560
        /*0728*/ 	.word	0x00000002
        /*072c*/ 	.word	0x00031c60
        /*0730*/ 	.short	0x010a
        /*0732*/ 	.byte	0x3f
	.zero		1


	//   ....[73]....
        /*0734*/ 	.word	0x000155b0
        /*0738*/ 	.word	0x00000003
        /*073c*/ 	.word	0x00031c60
        /*0740*/ 	.short	0x010a
        /*0742*/ 	.byte	0x3f
	.zero		1


	//   ....[74]....
        /*0744*/ 	.word	0x00015600
        /*0748*/ 	.word	0x00000007
        /*074c*/ 	.word	0x00031c20
        /*0750*/ 	.short	0x010a
        /*0752*/ 	.byte	0x3f
	.zero		1


	//   ....[75]....
        /*0754*/ 	.word	0x000157a0
        /*0758*/ 	.word	0x00000005
        /*075c*/ 	.word	0x00000000
        /*0760*/ 	.short	0x010a
        /*0762*/ 	.byte	0x3f
	.zero		1


	//   ....[76]....
        /*0764*/ 	.word	0x000157f0
        /*0768*/ 	.word	0x00000003
        /*076c*/ 	.word	0x00000000
        /*0770*/ 	.short	0x010a
        /*0772*/ 	.byte	0x3f
	.zero		1


	//   ....[77]....
        /*0774*/ 	.word	0x00015840
        /*0778*/ 	.word	0x00000005
        /*077c*/ 	.word	0x00000000
        /*0780*/ 	.short	0x010a
        /*0782*/ 	.byte	0x3f
	.zero		1


	//----- nvinfo : EIATTR_NUM_MBARRIERS
	.align		4
.L_1309:
        /*0784*/ 	.byte	0x03, 0x38
        /*0786*/ 	.short	0x0016


	//----- nvinfo : EIATTR_EXIT_INSTR_OFFSETS
	.align		4
        /*0788*/ 	.byte	0x04, 0x1c
        /*078a*/ 	.short	(.L_1311 - .L_1310)


	//   ....[0]....
.L_1310:
        /*078c*/ 	.word	0x000146d0


	//----- nvinfo : EIATTR_MAX_THREADS
	.align		4
.L_1311:
        /*0790*/ 	.byte	0x04, 0x05
        /*0792*/ 	.short	(.L_1313 - .L_1312)
.L_1312:
        /*0794*/ 	.word	0x00000200
        /*0798*/ 	.word	0x00000001
        /*079c*/ 	.word	0x00000001


	//----- nvinfo : EIATTR_CRS_STACK_SIZE
	.align		4
.L_1313:
        /*07a0*/ 	.byte	0x04, 0x1e
        /*07a2*/ 	.short	(.L_1315 - .L_1314)
.L_1314:
        /*07a4*/ 	.word	0x00000000


	//----- nvinfo : EIATTR_CBANK_PARAM_SIZE
	.align		4
.L_1315:
        /*07a8*/ 	.byte	0x03, 0x19
        /*07aa*/ 	.short	0x0a70


	//----- nvinfo : EIATTR_PARAM_CBANK
	.align		4
        /*07ac*/ 	.byte	0x04, 0x0a
        /*07ae*/ 	.short	(.L_1317 - .L_1316)
	.align		4
.L_1316:
        /*07b0*/ 	.word	index@(.nv.constant0._ZN7cutlass13device_kernelIN5flash11enable_sm90INS1_16FlashAttnFwdSm90INS1_25CollectiveMainloopFwdSm90ILi2EN4cute5tupleIJNS5_1CILi1EEES8_S8_EEENS6_IJNS7_ILi192EEENS7_ILi144EEENS7_ILi96EEEEEELi96ENS_10bfloat16_tEfNS_4arch4Sm90ELb1ELb0ELb1ELb0ELb0ELb0ELb0ELb0ELb1ELb1ELb1ELb0EEENS1_21CollectiveEpilogueFwdINS6_IJSA_SC_SB_EEES9_SE_SG_Li384ELb0ELb1ELb1ELb0EEENS1_19SingleTileSchedulerILb0ELb1ELb1ELi192EEEEEEEEEvNT_6ParamsE)
        /*07b4*/ 	.short	0x0210
        /*07b6*/ 	.short	0x0a70


	//----- nvinfo : EIATTR_SW_WAR
	.align		4
.L_1317:
        /*07b8*/ 	.byte	0x04, 0x36
        /*07ba*/ 	.short	(.L_1319 - .L_1318)
.L_1318:
        /*07bc*/ 	.word	0x00000008
.L_1319:


//--------------------- .nv.info._ZN7cutlass13device_kernelIN5flash11enable_sm90INS1_16FlashAttnFwdSm90INS1_25CollectiveMainloopFwdSm90ILi2EN4cute5tupleIJNS5_1CILi1EEES8_S8_EEENS6_IJNS7_ILi192EEENS7_ILi144EEENS7_ILi96EEEEEELi96ENS_10bfloat16_tEfNS_4arch4Sm90ELb1ELb0ELb1ELb1ELb0ELb0ELb0ELb0ELb1ELb1ELb1ELb0EEENS1_21CollectiveEpilogueFwdINS6_IJSA_SC_SB_EEES9_SE_SG_Li384ELb1ELb1ELb1ELb0EEENS1_36VarlenDynamicPersistentTileSchedulerILi192ELi144ELi384ELi128ELb1ELb1ELb1ELb1ELb1ELb1EEEEEEEEEvNT_6ParamsE --------------------------
	.section	.nv.info._ZN7cutlass13device_kernelIN5flash11enable_sm90INS1_16FlashAttnFwdSm90INS1_25CollectiveMainloopFwdSm90ILi2EN4cute5tupleIJNS5_1CILi1EEES8_S8_EEENS6_IJNS7_ILi192EEENS7_ILi144EEENS7_ILi96EEEEEELi96ENS_10bfloat16_tEfNS_4arch4Sm90ELb1ELb0ELb1ELb1ELb0ELb0ELb0ELb0ELb1ELb1ELb1ELb0EEENS1_21CollectiveEpilogueFwdINS6_IJSA_SC_SB_EEES9_SE_SG_Li384ELb1ELb1ELb1ELb0EEENS1_36VarlenDynamicPersistentTileSchedulerILi192ELi144ELi384ELi128ELb1ELb1ELb1ELb1ELb1ELb1EEEEEEEEEvNT_6ParamsE,"",@"SHT_CUDA_INFO"
	.sectionflags	@""
	.align	4


	//----- nvinfo : EIATTR_CUDA_API_VERSION
	.align		4
        /*0000*/ 	.byte	0x04, 0x37
        /*0002*/ 	.short	(.L_1321 - .L_1320)
.L_1320:
        /*0004*/ 	.word	0x00000082


	//----- nvinfo : EIATTR_KPARAM_INFO
	.align		4
.L_1321:
        /*0008*/ 	.byte	0x04, 0x17
        /*000a*/ 	.short	(.L_1323 - .L_1322)
.L_1322:
        /*000c*/ 	.word	0x00000000
        /*0010*/ 	.short	0x0000
        /*0012*/ 	.short	0x0070
        /*0014*/ 	.byte	0x00, 0xf0, 0x01, 0x2a


	//----- nvinfo : EIATTR_SPARSE_MMA_MASK
	.align		4
.L_1323:
        /*0018*/ 	.byte	0x03, 0x50
        /*001a*/ 	.short	0x0000


	//----- nvinfo : EIATTR_MAXREG_COUNT
	.align		4
        /*001c*/ 	.byte	0x03, 0x1b
        /*001e*/ 	.short	0x0080


	//----- nvinfo : EIATTR_NUM_BARRIERS
	.align		4
        /*0020*/ 	.byte	0x02, 0x4c
        /*0022*/ 	.byte	0x10
	.zero		1


	//----- nvinfo : EIATTR_EXTERNS
	.align		4
        /*0024*/ 	.byte	0x04, 0x0f
        /*0026*/ 	.short	(.L_1325 - .L_1324)


	//   ....[0]....
	.align		4
.L_1324:
        /*0028*/ 	.word	index@(__assertfail)


	//----- nvinfo : EIATTR_ANNOTATIONS
	.align		4
.L_1325:
        /*002c*/ 	.byte	0x04, 0x55
        /*002e*/ 	.short	(.L_1327 - .L_1326)


	//   ....[0]....
.L_1326:
        /* <DEDUP_REMOVED lines=33> */


	//----- nvinfo : EIATTR_MERCURY_ISA_VERSION
	.align		4
.L_1327:
        /*0228*/ 	.byte	0x03, 0x5f
        /*022a*/ 	.short	0x0101


	//----- nvinfo : EIATTR_UNUSED_LOAD_BYTE_OFFSET
	.align		4
        /*022c*/ 	.byte	0x04, 0x44
        /*022e*/ 	.short	(.L_1329 - .L_1328)


	//   ....[0]....
.L_1328:
        /*0230*/ 	.word	0x00000a60
        /*0234*/ 	.word	0x0000fff0


	//   ....[1]....
        /*0238*/ 	.word	0x0000fad0
        /*023c*/ 	.word	0x0000fff0


	//----- nvinfo : EIATTR_INT_WARP_WIDE_INSTR_OFFSETS
	.align		4
.L_1329:
        /*0240*/ 	.byte	0x04, 0x31
        /*0242*/ 	.short	(.L_1331 - .L_1330)


	//   ....[0]....
.L_1330:
        /*0244*/ 	.word	0x00000130


	//   ....[1]....
        /*0248*/ 	.word	0x00000170


	//   ....[2]....
        /*024c*/ 	.word	0x000001e0


	//   ....[3]....
        /*0250*/ 	.word	0x00014280


	//   ....[4]....
        /*0254*/ 	.word	0x00014320


	//   ....[5]....
        /*0258*/ 	.word	0x00017e50


	//   ....[6]....
        /*025c*/ 	.word	0x00017ef0


	//----- nvinfo : EIATTR_COOP_GROUP_MASK_REGIDS
	.align		4
.L_1331:
        /*0260*/ 	.byte	0x04, 0x29
        /*0262*/ 	.short	(.L_1333 - .L_1332)


	//   ....[0]....
.L_1332:
        /*0264*/ 	.word	0xffffffff


	//   ....[1]....
        /*0268*/ 	.word	0xffffffff


	//   ....[2]....
        /*026c*/ 	.word	0xffffffff


	//   ....[3]....
        /*0270*/ 	.word	0xffffffff


	//   ....[4]....
        /*0274*/ 	.word	0xffffffff


	//   ....[5]....
        /*0278*/ 	.word	0xffffffff


	//   ....[6]....
        /*027c*/ 	.word	0xffffffff


	//   ....[7]....
        /*0280*/ 	.word	0xffffffff


	//   ....[8]....
        /*0284*/ 	.word	0xffffffff


	//   ....[9]....
        /*0288*/ 	.word	0xffffffff


	//   ....[10]....
        /*028c*/ 	.word	0xffffffff


	//   ....[11]....
        /*0290*/ 	.word	0xffffffff


	//   ....[12]....
        /*0294*/ 	.word	0xffffffff


	//   ....[13]....
        /*0298*/ 	.word	0xffffffff


	//   ....[14]....
        /*029c*/ 	.word	0xffffffff


	//   ....[15]....
        /*02a0*/ 	.word	0xffffffff


	//   ....[16]....
        /*02a4*/ 	.word	0xffffffff


	//   ....[17]....
        /*02a8*/ 	.word	0xffffffff


	//   ....[18]....
        /*02ac*/ 	.word	0xffffffff


	//   ....[19]....
        /*02b0*/ 	.word	0xffffffff


	//   ....[20]....
        /*02b4*/ 	.word	0xffffffff


	//   ....[21]....
        /*02b8*/ 	.word	0xffffffff


	//   ....[22]....
        /*02bc*/ 	.word	0xffffffff


	//   ....[23]....
        /*02c0*/ 	.word	0xffffffff


	//   ....[24]....
        /*02c4*/ 	.word	0xffffffff


	//   ....[25]....
        /*02c8*/ 	.word	0xffffffff


	//   ....[26]....
        /*02cc*/ 	.word	0xffffffff


	//   ....[27]....
        /*02d0*/ 	.word	0xffffffff


	//   ....[28]....
        /*02d4*/ 	.word	0xffffffff


	//   ....[29]....
        /*02d8*/ 	.word	0xffffffff


	//   ....[30]....
        /*02dc*/ 	.word	0xffffffff


	//   ....[31]....
        /*02e0*/ 	.word	0xffffffff


	//   ....[32]....
        /*02e4*/ 	.word	0xffffffff


	//   ....[33]....
        /*02e8*/ 	.word	0xffffffff


	//   ....[34]....
        /*02ec*/ 	.word	0xffffffff


	//   ....[35]....
        /*02f0*/ 	.word	0xffffffff


	//   ....[36]....
        /*02f4*/ 	.word	0xffffffff


	//   ....[37]....
        /*02f8*/ 	.word	0xffffffff


	//   ....[38]....
        /*02fc*/ 	.word	0xffffffff


	//   ....[39]....
        /*0300*/ 	.word	0xffffffff


	//   ....[40]....
        /*0304*/ 	.word	0xffffffff


	//   ....[41]....
        /*0308*/ 	.word	0xffffffff


	//   ....[42]....
        /*030c*/ 	.word	0xffffffff


	//   ....[43]....
        /*0310*/ 	.word	0xffffffff


	//   ....[44]....
        /*0314*/ 	.word	0xffffffff


	//   ....[45]....
        /*0318*/ 	.word	0xffffffff


	//   ....[46]....
        /*031c*/ 	.word	0xffffffff


	//   ....[47]....
        /*0320*/ 	.word	0xffffffff


	//   ....[48]....
        /*0324*/ 	.word	0xffffffff


	//   ....[49]....
        /*0328*/ 	.word	0xffffffff


	//   ....[50]....
        /*032c*/ 	.word	0xffffffff


	//   ....[51]....
        /*0330*/ 	.word	0xffffffff


	//   ....[52]....
        /*0334*/ 	.word	0xffffffff


	//   ....[53]....
        /*0338*/ 	.word	0xffffffff


	//   ....[54]....
        /*033c*/ 	.word	0xffffffff


	//   ....[55]....
        /*0340*/ 	.word	0xffffffff


	//   ....[56]....
        /*0344*/ 	.word	0xffffffff


	//   ....[57]....
        /*0348*/ 	.word	0xffffffff


	//   ....[58]....
        /*034c*/ 	.word	0xffffffff


	//   ....[59]....
        /*0350*/ 	.word	0xffffffff


	//   ....[60]....
        /*0354*/ 	.word	0xffffffff


	//   ....[61]....
        /*0358*/ 	.word	0xffffffff


	//   ....[62]....
        /*035c*/ 	.word	0xffffffff


	//   ....[63]....
        /*0360*/ 	.word	0xffffffff


	//   ....[64]....
        /*0364*/ 	.word	0xffffffff


	//   ....[65]....
        /*0368*/ 	.word	0xffffffff


	//   ....[66]....
        /*036c*/ 	.word	0xffffffff


	//   ....[67]....
        /*0370*/ 	.word	0xffffffff


	//   ....[68]....
        /*0374*/ 	.word	0xffffffff


	//   ....[69]....
        /*0378*/ 	.word	0xffffffff


	//   ....[70]....
        /*037c*/ 	.word	0xffffffff


	//   ....[71]....
        /*0380*/ 	.word	0xffffffff


	//   ....[72]....
        /*0384*/ 	.word	0xffffffff


	//   ....[73]....
        /*0388*/ 	.word	0xffffffff


	//   ....[74]....
        /*038c*/ 	.word	0xffffffff


	//   ....[75]....
        /*0390*/ 	.word	0xffffffff


	//   ....[76]....
        /*0394*/ 	.word	0xffffffff


	//   ....[77]....
        /*0398*/ 	.word	0xffffffff


	//   ....[78]....
        /*039c*/ 	.word	0xffffffff


	//   ....[79]....
        /*03a0*/ 	.word	0xffffffff


	//   ....[80]....
        /*03a4*/ 	.word	0xffffffff


	//   ....[81]....
        /*03a8*/ 	.word	0xffffffff


	//   ....[82]....
        /*03ac*/ 	.word	0xffffffff


	//   ....[83]....
        /*03b0*/ 	.word	0xffffffff


	//   ....[84]....
        /*03b4*/ 	.word	0xffffffff


	//   ....[85]....
        /*03b8*/ 	.word	0xffffffff


	//   ....[86]....
        /*03bc*/ 	.word	0xffffffff


	//   ....[87]....
        /*03c0*/ 	.word	0xffffffff


	//   ....[88]....
        /*03c4*/ 	.word	0xffffffff


	//   ....[89]....
        /*03c8*/ 	.word	0xffffffff


	//   ....[90]....
        /*03cc*/ 	.word	0xffffffff


	//   ....[91]....
        /*03d0*/ 	.word	0xffffffff


	//   ....[92]....
        /*03d4*/ 	.word	0xffffffff


	//   ....[93]....
        /*03d8*/ 	.word	0xffffffff


	//   ....[94]....
        /*03dc*/ 	.word	0xffffffff


	//   ....[95]....
        /*03e0*/ 	.word	0xffffffff


	//   ....[96]....
        /*03e4*/ 	.word	0x0500000f


	//   ....[97]....
        /*03e8*/ 	.word	0x0500000f


	//   ....[98]....
        /*03ec*/ 	.word	0x0500000f


	//   ....[99]....
        /*03f0*/ 	.word	0x0500000f


	//   ....[100]....
        /*03f4*/ 	.word	0x0500000f


	//   ....[101]....
        /*03f8*/ 	.word	0x0500000f


	//   ....[102]....
        /*03fc*/ 	.word	0x0500000f


	//   ....[103]....
        /*0400*/ 	.word	0x0500000f


	//   ....[104]....
        /*0404*/ 	.word	0x0500000f


	//   ....[105]....
        /*0408*/ 	.word	0x0500000f


	//   ....[106]....
        /*040c*/ 	.word	0x0500000f


	//   ....[107]....
        /*0410*/ 	.word	0x0500000f


	//   ....[108]....
        /*0414*/ 	.word	0x0500000f


	//   ....[109]....
        /*0418*/ 	.word	0x0500000f


	//   ....[110]....
        /*041c*/ 	.word	0x0500000f


	//   ....[111]....
        /*0420*/ 	.word	0x0500000f


	//   ....[112]....
        /*0424*/ 	.word	0x0500000f


	//   ....[113]....
        /*0428*/ 	.word	0x0500000f


	//   ....[114]....
        /*042c*/ 	.word	0x0500000f


	//   ....[115]....
        /*0430*/ 	.word	0x0500000f


	//   ....[116]....
        /*0434*/ 	.word	0x0500000f


	//   ....[117]....
        /*0438*/ 	.word	0x0500000f


	//   ....[118]....
        /*043c*/ 	.word	0x0500000f


	//   ....[119]....
        /*0440*/ 	.word	0x0500000f


	//   ....[120]....
        /*0444*/ 	.word	0x0500000f


	//   ....[121]....
        /*0448*/ 	.word	0x0500000f


	//   ....[122]....
        /*044c*/ 	.word	0x0500000f


	//   ....[123]....
        /*0450*/ 	.word	0x0500000f


	//   ....[124]....
        /*0454*/ 	.word	0x0500000f


	//   ....[125]....
        /*0458*/ 	.word	0x0500000f


	//   ....[126]....
        /*045c*/ 	.word	0x0500000f


	//   ....[127]....
        /*0460*/ 	.word	0x0500000f


	//----- nvinfo : EIATTR_COOP_GROUP_INSTR_OFFSETS
	.align		4
.L_1333:
        /*0464*/ 	.byte	0x04, 0x28
        /*0466*/ 	.short	(.L_1335 - .L_1334)


	//   ....[0]....
.L_1334:
        /*0468*/ 	.word	0x00000070


	//   ....[1]....
        /*046c*/ 	.word	0x00000140


	//   ....[2]....
        /*0470*/ 	.word	0x00000190


	//   ....[3]....
        /*0474*/ 	.word	0x000003c0


	//   ....[4]....
        /*0478*/ 	.word	0x00000520


	//   ....[5]....
        /*047c*/ 	.word	0x00000640


	//   ....[6]....
        /*0480*/ 	.word	0x000007a0


	//   ....[7]....
        /*0484*/ 	.word	0x00001d70


	//   ....[8]....
        /*0488*/ 	.word	0x00003be0


	//   ....[9]....
        /*048c*/ 	.word	0x00003c40


	//   ....[10]....
        /*0490*/ 	.word	0x00004870


	//   ....[11]....
        /*0494*/ 	.word	0x00004900


	//   ....[12]....
        /*0498*/ 	.word	0x000053c0


	//   ....[13]....
        /*049c*/ 	.word	0x00005470


	//   ....[14]....
        /*04a0*/ 	.word	0x00006340


	//   ....[15]....
        /*04a4*/ 	.word	0x00007e10


	//   ....[16]....
        /*04a8*/ 	.word	0x00007fb0


	//   ....[17]....
        /*04ac*/ 	.word	0x00009460


	//   ....[18]....
        /*04b0*/ 	.word	0x000094f0


	//   ....[19]....
        /*04b4*/ 	.word	0x00009da0


	//   ....[20]....
        /*04b8*/ 	.word	0x00009df0


	//   ....[21]....
        /*04bc*/ 	.word	0x0000aec0


	//   ....[22]....
        /*04c0*/ 	.word	0x0000d2b0


	//   ....[23]....
        /*04c4*/ 	.word	0x0000d310


	//   ....[24]....
        /*04c8*/ 	.word	0x0000dc40


	//   ....[25]....
        /*04cc*/ 	.word	0x0000dd10


	//   ....[26]....
        /*04d0*/ 	.word	0x0000efc0


	//   ....[27]....
        /*04d4*/ 	.word	0x0000f0f0


	//   ....[28]....
        /*04d8*/ 	.word	0x0000f320


	//   ....[29]....
        /*04dc*/ 	.word	0x0000f360


	//   ....[30]....
        /*04e0*/ 	.word	0x0000f370


	//   ....[31]....
        /*04e4*/ 	.word	0x00010580


	//   ....[32]....
        /*04e8*/ 	.word	0x00010590


	//   ....[33]....
        /*04ec*/ 	.word	0x000105a0


	//   ....[34]....
        /*04f0*/ 	.word	0x000105f0


	//   ....[35]....
        /*04f4*/ 	.word	0x00010cf0


	//   ....[36]....
        /*04f8*/ 	.word	0x00010d20


	//   ....[37]....
        /*04fc*/ 	.word	0x00010e50


	//   ....[38]....
        /*0500*/ 	.word	0x00010e70


	//   ....[39]....
        /*0504*/ 	.word	0x000113b0


	//   ....[40]....
        /*0508*/ 	.word	0x000113d0


	//   ....[41]....
        /*050c*/ 	.word	0x00011720


	//   ....[42]....
        /*0510*/ 	.word	0x00011730


	//   ....[43]....
        /*0514*/ 	.word	0x00012500


	//   ....[44]....
        /*0518*/ 	.word	0x00012510


	//   ....[45]....
        /*051c*/ 	.word	0x00012620


	//   ....[46]....
        /*0520*/ 	.word	0x00012640


	//   ....[47]....
        /*0524*/ 	.word	0x000127d0


	//   ....[48]....
        /*0528*/ 	.word	0x000129e0


	//   ....[49]....
        /*052c*/ 	.word	0x00012a10


	//   ....[50]....
        /*0530*/ 	.word	0x00012a40


	//   ....[51]....
        /*0534*/ 	.word	0x00012a70


	//   ....[52]....
        /*0538*/ 	.word	0x00012aa0


	//   ....[53]....
        /*053c*/ 	.word	0x00012ad0


	//   ....[54]....
        /*0540*/ 	.word	0x00012c70


	//   ....[55]....
        /*0544*/ 	.word	0x00012ca0


	//   ....[56]....
        /*0548*/ 	.word	0x00012cd0


	//   ....[57]....
        /*054c*/ 	.word	0x00012d00


	//   ....[58]....
        /*0550*/ 	.word	0x00012d30


	//   ....[59]....
        /*0554*/ 	.word	0x00012d60


	//   ....[60]....
        /*0558*/ 	.word	0x00012df0


	//   ....[61]....
        /*055c*/ 	.word	0x00012e20


	//   ....[62]....
        /*0560*/ 	.word	0x00012e30


	//   ....[63]....
        /*0564*/ 	.word	0x00012e70


	//   ....[64]....
        /*0568*/ 	.word	0x00014840


	//   ....[65]....
        /*056c*/ 	.word	0x000154e0


	//   ....[66]....
        /*0570*/ 	.word	0x00015500


	//   ....[67]....
        /*0574*/ 	.word	0x000155c0


	//   ....[68]....
        /*0578*/ 	.word	0x000155e0


	//   ....[69]....
        /*057c*/ 	.word	0x00015680


	//   ....[70]....
        /*0580*/ 	.word	0x000156a0


	//   ....[71]....
        /*0584*/ 	.word	0x000156b0


	//   ....[72]....
        /*0588*/ 	.word	0x00015740


	//   ....[73]....
        /*058c*/ 	.word	0x00015790


	//   ....[74]....
        /*0590*/ 	.word	0x000157a0


	//   ....[75]....
        /*0594*/ 	.word	0x000157d0


	//   ....[76]....
        /*0598*/ 	.word	0x00015880


	//   ....[77]....
        /*059c*/ 	.word	0x000185d0


	//   ....[78]....
        /*05a0*/ 	.word	0x00018600


	//   ....[79]....
        /*05a4*/ 	.word	0x00018660


	//   ....[80]....
        /*05a8*/ 	.word	0x00018690


	//   ....[81]....
        /*05ac*/ 	.word	0x000186c0


	//   ....[82]....
        /*05b0*/ 	.word	0x000186f0


	//   ....[83]....
        /*05b4*/ 	.word	0x00018720


	//   ....[84]....
        /*05b8*/ 	.word	0x00018750


	//   ....[85]....
        /*05bc*/ 	.word	0x00018900


	//   ....[86]....
        /*05c0*/ 	.word	0x00018930


	//   ....[87]....
        /*05c4*/ 	.word	0x00018960


	//   ....[88]....
        /*05c8*/ 	.word	0x00018990


	//   ....[89]....
        /*05cc*/ 	.word	0x000189c0


	//   ....[90]....
        /*05d0*/ 	.word	0x000189f0


	//   ....[91]....
        /*05d4*/ 	.word	0x00018ab0


	//   ....[92]....
        /*05d8*/ 	.word	0x00018ad0


	//   ....[93]....
        /*05dc*/ 	.word	0x00018af0


	//   ....[94]....
        /*05e0*/ 	.word	0x00018b50


	//   ....[95]....
        /*05e4*/ 	.word	0x00019580


	//   ....[96]....
        /*05e8*/ 	.word	0x00019b40


	//   ....[97]....
        /*05ec*/ 	.word	0x00019cf0


	//   ....[98]....
        /*05f0*/ 	.word	0x00019d40


	//   ....[99]....
        /*05f4*/ 	.word	0x00019e70


	//   ....[100]....
        /*05f8*/ 	.word	0x00019ec0


	//   ....[101]....
        /*05fc*/ 	.word	0x00019fe0


	//   ....[102]....
        /*0600*/ 	.word	0x0001a050


	//   ....[103]....
        /*0604*/ 	.word	0x0001a170


	//   ....[104]....
        /*0608*/ 	.word	0x0001a1e0


	//   ....[105]....
        /*060c*/ 	.word	0x0001a2d0


	//   ....[106]....
        /*0610*/ 	.word	0x0001a340


	//   ....[107]....
        /*0614*/ 	.word	0x0001a450


	//   ....[108]....
        /*0618*/ 	.word	0x0001a4a0


	//   ....[109]....
        /*061c*/ 	.word	0x0001a7c0


	//   ....[110]....
        /*0620*/ 	.word	0x0001a860


	//   ....[111]....
        /*0624*/ 	.word	0x0001a9e0


	//   ....[112]....
        /*0628*/ 	.word	0x0001aa50


	//   ....[113]....
        /*062c*/ 	.word	0x0001aac0


	//   ....[114]....
        /*0630*/ 	.word	0x0001ab30


	//   ....[115]....
        /*0634*/ 	.word	0x0001aba0


	//   ....[116]....
        /*0638*/ 	.word	0x0001ac20


	//   ....[117]....
        /*063c*/ 	.word	0x0001aca0


	//   ....[118]....
        /*0640*/ 	.word	0x0001ad30


	//   ....[119]....
        /*0644*/ 	.word	0x0001ada0


	//   ....[120]....
        /*0648*/ 	.word	0x0001ae10


	//   ....[121]....
        /*064c*/ 	.word	0x0001ae80


	//   ....[122]....
        /*0650*/ 	.word	0x0001af00


	//   ....[123]....
        /*0654*/ 	.word	0x0001af70


	//   ....[124]....
        /*0658*/ 	.word	0x0001b020


	//   ....[125]....
        /*065c*/ 	.word	0x0001b070


	//   ....[126]....
        /*0660*/ 	.word	0x0001b100


	//   ....[127]....
        /*0664*/ 	.word	0x0001b230


	//----- nvinfo : EIATTR_REG_RECONFIG
	.align		4
.L_1335:
        /*0668*/ 	.byte	0x01, 0x54
	.zero		2


	//----- nvinfo : EIATTR_SYSCALL_OFFSETS
	.align		4
        /*066c*/ 	.byte	0x04, 0x46
        /*066e*/ 	.short	(.L_1337 - .L_1336)


	//   ....[0]....
.L_1336:
        /*0670*/ 	.word	0x00001f40


	//   ....[1]....
        /*0674*/ 	.word	0x00014480


	//   ....[2]....
        /*0678*/ 	.word	0x000145d0


	//   ....[3]....
        /*067c*/ 	.word	0x000146d0


	//   ....[4]....
        /*0680*/ 	.word	0x00014f90


	//----- nvinfo : EIATTR_MBARRIER_INSTR_OFFSETS
	.align		4
.L_1337:
        /*0684*/ 	.byte	0x04, 0x39
        /*0686*/ 	.short	(.L_1339 - .L_1338)


	//   ....[0]....
.L_1338:
        /*0688*/ 	.word	0x00000270
        /*068c*/ 	.word	0x000000ff
        /*0690*/ 	.word	0x00031c00
        /*0694*/ 	.short	0x0100
        /*0696*/ 	.byte	0x08
	.zero		1


	//   ....[1]....
        /*0698*/ 	.word	0x00000280
        /*069c*/ 	.word	0x000000ff
        /*06a0*/ 	.word	0x00031c20
        /*06a4*/ 	.short	0x0100
        /*06a6*/ 	.byte	0x08
	.zero		1


	//   ....[2]....
        /*06a8*/ 	.word	0x00000370
        /*06ac*/ 	.word	0x000000ff
        /*06b0*/ 	.word	0x00031c30
        /*06b4*/ 	.short	0x0100
        /*06b6*/ 	.byte	0x08
	.zero		1


	//   ....[3]....
        /*06b8*/ 	.word	0x00000380
        /*06bc*/ 	.word	0x000000ff
        /*06c0*/ 	.word	0x00031c40
        /*06c4*/ 	.short	0x0100
        /*06c6*/ 	.byte	0x08
	.zero		1


	//   ....[4]....
        /*06c8*/ 	.word	0x00000390
        /*06cc*/ 	.word	0x000000ff
        /*06d0*/ 	.word	0x00031c38
        /*06d4*/ 	.short	0x0100
        /*06d6*/ 	.byte	0x08
	.zero		1


	//   ....[5]....
        /*06d8*/ 	.word	0x000003a0
        /*06dc*/ 	.word	0x000000ff
        /*06e0*/ 	.word	0x00031c48
        /*06e4*/ 	.short	0x0100
        /*06e6*/ 	.byte	0x08
	.zero		1


	//   ....[6]....
        /*06e8*/ 	.word	0x000004d0
        /*06ec*/ 	.word	0x000000ff
        /*06f0*/ 	.word	0x00031c50
        /*06f4*/ 	.short	0x0100
        /*06f6*/ 	.byte	0x08
	.zero		1


	//   ....[7]....
        /*06f8*/ 	.word	0x000004e0
        /*06fc*/ 	.word	0x000000ff
        /*0700*/ 	.word	0x00031c60
        /*0704*/ 	.short	0x0100
        /*0706*/ 	.byte	0x08
	.zero		1


	//   ....[8]....
        /*0708*/ 	.word	0x000004f0
        /*070c*/ 	.word	0x000000ff
        /*0710*/ 	.word	0x00031c58
        /*0714*/ 	.short	0x0100
        /*0716*/ 	.byte	0x08
	.zero		1


	//   ....[9]....
        /*0718*/ 	.word	0x00000500
        /*071c*/ 	.word	0x000000ff
        /*0720*/ 	.word	0x00031c68
        /*0724*/ 	.short	0x0100
        /*0726*/ 	.byte	0x08
	.zero		1


	//   ....[10]....
        /*0728*/ 	.word	0x000005f0
        /*072c*/ 	.word	0x000000ff
        /*0730*/ 	.word	0x00031c70
        /*0734*/ 	.short	0x0100
        /*0736*/ 	.byte	0x06
	.zero		1


	//   ....[11]....
        /*0738*/ 	.word	0x00000600
        /*073c*/ 	.word	0x000000ff
        /*0740*/ 	.word	0x00031c80
        /*0744*/ 	.short	0x0100
        /*0746*/ 	.byte	0x06
	.zero		1


	//   ....[12]....
        /*0748*/ 	.word	0x00000610
        /*074c*/ 	.word	0x000000ff
        /*0750*/ 	.word	0x00031c78
        /*0754*/ 	.short	0x0100
        /*0756*/ 	.byte	0x06
	.zero		1


	//   ....[13]....
        /*0758*/ 	.word	0x00000620
        /*075c*/ 	.word	0x000000ff
        /*0760*/ 	.word	0x00031c88
        /*0764*/ 	.short	0x0100
        /*0766*/ 	.byte	0x06
	.zero		1


	//   ....[14]....
        /*0768*/ 	.word	0x00000750
        /*076c*/ 	.word	0x000000ff
        /*0770*/ 	.word	0x00031c90
        /*0774*/ 	.short	0x0100
        /*0776*/ 	.byte	0x08
	.zero		1


	//   ....[15]....
        /*0778*/ 	.word	0x00000760
        /*077c*/ 	.word	0x000000ff
        /*0780*/ 	.word	0x00031ca0
        /*0784*/ 	.short	0x0100
        /*0786*/ 	.byte	0x08
	.zero		1


	//   ....[16]....
        /*0788*/ 	.word	0x00000770
        /*078c*/ 	.word	0x000000ff
        /*0790*/ 	.word	0x00031c98
        /*0794*/ 	.short	0x0100
        /*0796*/ 	.byte	0x08
	.zero		1


	//   ....[17]....
        /*0798*/ 	.word	0x00000780
        /*079c*/ 	.word	0x000000ff
        /*07a0*/ 	.word	0x00031ca8
        /*07a4*/ 	.short	0x0100
        /*07a6*/ 	.byte	0x08
	.zero		1


	//   ....[18]....
        /*07a8*/ 	.word	0x000008b0
        /*07ac*/ 	.word	0x000000ff
        /*07b0*/ 	.word	0x00031cb0
        /*07b4*/ 	.short	0x0100
        /*07b6*/ 	.byte	0x08
	.zero		1


	//   ....[19]....
        /*07b8*/ 	.word	0x000008c0
        /*07bc*/ 	.word	0x000000ff
        /*07c0*/ 	.word	0x00031cc0
        /*07c4*/ 	.short	0x0100
        /*07c6*/ 	.byte	0x08
	.zero		1


	//   ....[20]....
        /*07c8*/ 	.word	0x000008d0
        /*07cc*/ 	.word	0x000000ff
        /*07d0*/ 	.word	0x00031cb8
        /*07d4*/ 	.short	0x0100
        /*07d6*/ 	.byte	0x08
	.zero		1


	//   ....[21]....
        /*07d8*/ 	.word	0x000008e0
        /*07dc*/ 	.word	0x000000ff
        /*07e0*/ 	.word	0x00031cc8
        /*07e4*/ 	.short	0x0100
        /*07e6*/ 	.byte	0x08
	.zero		1


	//   ....[22]....
        /*07e8*/ 	.word	0x00002000
        /*07ec*/ 	.word	0x000000ff
        /*07f0*/ 	.word	0x00031c00
        /*07f4*/ 	.short	0x010a
        /*07f6*/ 	.byte	0x25
	.zero		1


	//   ....[23]....
        /*07f8*/ 	.word	0x00002080
        /*07fc*/ 	.word	0x00000000
        /*0800*/ 	.word	0x00031c30
        /*0804*/ 	.short	0x010a
        /*0806*/ 	.byte	0x3f
	.zero		1


	//   ....[24]....
        /*0808*/ 	.word	0x000020e0
        /*080c*/ 	.word	0x00000000
        /*0810*/ 	.word	0x00031c30
        /*0814*/ 	.short	0x010a
        /*0816*/ 	.byte	0x3f
	.zero		1


	//   ....[25]....
        /*0818*/ 	.word	0x00005620
        /*081c*/ 	.word	0x00000004
        /*0820*/ 	.word	0x00000000
        /*0824*/ 	.short	0x0101
        /*0826*/ 	.byte	0x3f
	.zero		1


	//   ....[26]....
        /*0828*/ 	.word	0x00006490
        /*082c*/ 	.word	0x000000ff
        /*0830*/ 	.word	0x00031c30
        /*0834*/ 	.short	0x010a
        /*0836*/ 	.byte	0x04
	.zero		1


	//   ....[27]....
        /*0838*/ 	.word	0x000064d0
        /*083c*/ 	.word	0x000000ff
        /*0840*/ 	.word	0x00031c30
        /*0844*/ 	.short	0x010a
        /*0846*/ 	.byte	0x04
	.zero		1


	//   ....[28]....
        /*0848*/ 	.word	0x00007b70
        /*084c*/ 	.word	0x000000ff
        /*0850*/ 	.word	0x00031c50
        /*0854*/ 	.short	0x010a
        /*0856*/ 	.byte	0x04
	.zero		1


	//   ....[29]....
        /*0858*/ 	.word	0x00007bb0
        /*085c*/ 	.word	0x000000ff
        /*0860*/ 	.word	0x00031c50
        /*0864*/ 	.short	0x010a
        /*0866*/ 	.byte	0x04
	.zero		1


	//   ....[30]....
        /*0868*/ 	.word	0x0000a0e0
        /*086c*/ 	.word	0x00000050
        /*0870*/ 	.word	0x00000000
        /*0874*/ 	.short	0x0101
        /*0876*/ 	.byte	0x3f
	.zero		1


	//   ....[31]....
        /*0878*/ 	.word	0x0000a2b0
        /*087c*/ 	.word	0x00000050
        /*0880*/ 	.word	0x00000000
        /*0884*/ 	.short	0x0101
        /*0886*/ 	.byte	0x3f
	.zero		1


	//   ....[32]....
        /*0888*/ 	.word	0x0000b050
        /*088c*/ 	.word	0x000000ff
        /*0890*/ 	.word	0x00031c30
        /*0894*/ 	.short	0x010a
        /*0896*/ 	.byte	0x04
	.zero		1


	//   ....[33]....
        /*0898*/ 	.word	0x0000b090
        /*089c*/ 	.word	0x000000ff
        /*08a0*/ 	.word	0x00031c30
        /*08a4*/ 	.short	0x010a
        /*08a6*/ 	.byte	0x04
	.zero		1


	//   ....[34]....
        /*08a8*/ 	.word	0x0000c730
        /*08ac*/ 	.word	0x000000ff
        /*08b0*/ 	.word	0x00031c50
        /*08b4*/ 	.short	0x010a
        /*08b6*/ 	.byte	0x04
	.zero		1


	//   ....[35]....
        /*08b8*/ 	.word	0x0000c770
        /*08bc*/ 	.word	0x000000ff
        /*08c0*/ 	.word	0x00031c50
        /*08c4*/ 	.short	0x010a
        /*08c6*/ 	.byte	0x04
	.zero		1


	//   ....[36]....
        /*08c8*/ 	.word	0x0000e4f0
        /*08cc*/ 	.word	0x00000007
        /*08d0*/ 	.word	0x00000000
        /*08d4*/ 	.short	0x0101
        /*08d6*/ 	.byte	0x3f
	.zero		1


	//   ....[37]....
        /*08d8*/ 	.word	0x0000e6a0
        /*08dc*/ 	.word	0x00000007
        /*08e0*/ 	.word	0x00000000
        /*08e4*/ 	.short	0x0101
        /*08e6*/ 	.byte	0x3f
	.zero		1


	//   ....[38]....
        /*08e8*/ 	.word	0x0000f040
        /*08ec*/ 	.word	0x000000ff
        /*08f0*/ 	.word	0x00031c50
        /*08f4*/ 	.short	0x010a
        /*08f6*/ 	.byte	0x06
	.zero		1


	//   ....[39]....
        /*08f8*/ 	.word	0x0000f080
        /*08fc*/ 	.word	0x000000ff
        /*0900*/ 	.word	0x00031c50
        /*0904*/ 	.short	0x010a
        /*0906*/ 	.byte	0x06
	.zero		1


	//   ....[40]....
        /*0908*/ 	.word	0x0000f770
        /*090c*/ 	.word	0x00000006
        /*0910*/ 	.word	0x00000000
        /*0914*/ 	.short	0x0101
        /*0916*/ 	.byte	0x3f
	.zero		1


	//   ....[41]....
        /*0918*/ 	.word	0x00010d10
        /*091c*/ 	.word	0x000000ff
        /*0920*/ 	.word	0x00000000
        /*0924*/ 	.short	0x0101
        /*0926*/ 	.byte	0x04
	.zero		1


	//   ....[42]....
        /*0928*/ 	.word	0x00011360
        /*092c*/ 	.word	0x000000ff
        /*0930*/ 	.word	0x00000000
        /*0934*/ 	.short	0x0101
        /*0936*/ 	.byte	0x04
	.zero		1


	//   ....[43]....
        /*0938*/ 	.word	0x00014a60
        /*093c*/ 	.word	0x00000000
        /*0940*/ 	.word	0x00031c40
        /*0944*/ 	.short	0x010a
        /*0946*/ 	.byte	0x3f
	.zero		1


	//   ....[44]....
        /*0948*/ 	.word	0x00015960
        /*094c*/ 	.word	0x00000011
        /*0950*/ 	.word	0x00031c00
        /*0954*/ 	.short	0x0107
        /*0956*/ 	.byte	0x3f
	.zero		1


	//   ....[45]....
        /*0958*/ 	.word	0x00015a50
        /*095c*/ 	.word	0x00000011
        /*0960*/ 	.word	0x00031c00
        /*0964*/ 	.short	0x0101
        /*0966*/ 	.byte	0x3f
	.zero		1


	//   ....[46]....
        /*0968*/ 	.word	0x00015a70
        /*096c*/ 	.word	0x00000011
        /*0970*/ 	.word	0x00031c20
        /*0974*/ 	.short	0x010a
        /*0976*/ 	.byte	0x3f
	.zero		1


	//   ....[47]....
        /*0978*/ 	.word	0x00015e10
        /*097c*/ 	.word	0x00000003
        /*0980*/ 	.word	0x00031c40
        /*0984*/ 	.short	0x010a
        /*0986*/ 	.byte	0x3f
	.zero		1


	//   ....[48]....
        /*0988*/ 	.word	0x00016290
        /*098c*/ 	.word	0x00000003
        /*0990*/ 	.word	0x00000060
        /*0994*/ 	.short	0x010a
        /*0996*/ 	.byte	0x3f
	.zero		1


	//   ....[49]....
        /*0998*/ 	.word	0x000169d0
        /*099c*/ 	.word	0x00000003
        /*09a0*/ 	.word	0x00031c40
        /*09a4*/ 	.short	0x010a
        /*09a6*/ 	.byte	0x3f
	.zero		1


	//   ....[50]....
        /*09a8*/ 	.word	0x00016e50
        /*09ac*/ 	.word	0x0000000c
        /*09b0*/ 	.word	0x00000060
        /*09b4*/ 	.short	0x010a
        /*09b6*/ 	.byte	0x3f
	.zero		1


	//   ....[51]....
        /*09b8*/ 	.word	0x000174d0
        /*09bc*/ 	.word	0x00000002
        /*09c0*/ 	.word	0x00031c40
        /*09c4*/ 	.short	0x010a
        /*09c6*/ 	.byte	0x3f
	.zero		1


	//   ....[52]....
        /*09c8*/ 	.word	0x00017960
        /*09cc*/ 	.word	0x00000007
        /*09d0*/ 	.word	0x00000060
        /*09d4*/ 	.short	0x010a
        /*09d6*/ 	.byte	0x3f
	.zero		1


	//   ....[53]....
        /*09d8*/ 	.word	0x00017f90
        /*09dc*/ 	.word	0x00000003
        /*09e0*/ 	.word	0x00031c60
        /*09e4*/ 	.short	0x010a
        /*09e6*/ 	.byte	0x3f
	.zero		1


	//   ....[54]....
        /*09e8*/ 	.word	0x00019500
        /*09ec*/ 	.word	0x00000009
        /*09f0*/ 	.word	0x00031c20
        /*09f4*/ 	.short	0x010a
        /*09f6*/ 	.byte	0x3f
	.zero		1


	//   ....[55]....
        /*09f8*/ 	.word	0x000196c0
        /*09fc*/ 	.word	0x00000007
        /*0a00*/ 	.word	0x00000000
        /*0a04*/ 	.short	0x010a
        /*0a06*/ 	.byte	0x3f
	.zero		1


	//   ....[56]....
        /*0a08*/ 	.word	0x00019730
        /*0a0c*/ 	.word	0x00000003
        /*0a10*/ 	.word	0x00000000
        /*0a14*/ 	.short	0x010a
        /*0a16*/ 	.byte	0x3f
	.zero		1


	//   ....[57]....
        /*0a18*/ 	.word	0x00019790
        /*0a1c*/ 	.word	0x00000005
        /*0a20*/ 	.word	0x00000000
        /*0a24*/ 	.short	0x010a
        /*0a26*/ 	.byte	0x3f
	.zero		1


	//   ....[58]....
        /*0a28*/ 	.word	0x000197c0
        /*0a2c*/ 	.word	0x00000003
        /*0a30*/ 	.word	0x00000000
        /*0a34*/ 	.short	0x010a
        /*0a36*/ 	.byte	0x3f
	.zero		1


	//   ....[59]....
        /*0a38*/ 	.word	0x00019830
        /*0a3c*/ 	.word	0x00000003
        /*0a40*/ 	.word	0x00031c00
        /*0a44*/ 	.short	0x010a
        /*0a46*/ 	.byte	0x3f
	.zero		1


	//   ....[60]....
        /*0a48*/ 	.word	0x00019880
        /*0a4c*/ 	.word	0x00000000
        /*0a50*/ 	.word	0x00031c30
        /*0a54*/ 	.short	0x010a
        /*0a56*/ 	.byte	0x3f
	.zero		1


	//   ....[61]....
        /*0a58*/ 	.word	0x000198e0
        /*0a5c*/ 	.word	0x00000008
        /*0a60*/ 	.word	0x00031c30
        /*0a64*/ 	.short	0x010a
        /*0a66*/ 	.byte	0x3f
	.zero		1


	//   ....[62]....
        /*0a68*/ 	.word	0x00019940
        /*0a6c*/ 	.word	0x00000008
        /*0a70*/ 	.word	0x00031c50
        /*0a74*/ 	.short	0x010a
        /*0a76*/ 	.byte	0x3f
	.zero		1


	//   ....[63]....
        /*0a78*/ 	.word	0x000199a0
        /*0a7c*/ 	.word	0x00000007
        /*0a80*/ 	.word	0x00031c30
        /*0a84*/ 	.short	0x010a
        /*0a86*/ 	.byte	0x3f
	.zero		1


	//   ....[64]....
        /*0a88*/ 	.word	0x00019a00
        /*0a8c*/ 	.word	0x00000007
        /*0a90*/ 	.word	0x00031c50
        /*0a94*/ 	.short	0x010a
        /*0a96*/ 	.byte	0x3f
	.zero		1


	//   ....[65]....
        /*0a98*/ 	.word	0x00019a60
        /*0a9c*/ 	.word	0x00000005
        /*0aa0*/ 	.word	0x00031c50
        /*0aa4*/ 	.short	0x010a
        /*0aa6*/ 	.byte	0x3f
	.zero		1


	//   ....[66]....
        /*0aa8*/ 	.word	0x00019c00
        /*0aac*/ 	.word	0x00000000
        /*0ab0*/ 	.word	0x00031c40
        /*0ab4*/ 	.short	0x010a
        /*0ab6*/ 	.byte	0x3f
	.zero		1


	//   ....[67]....
        /*0ab8*/ 	.word	0x0001a4e0
        /*0abc*/ 	.word	0x00000011
        /*0ac0*/ 	.word	0x00031c20
        /*0ac4*/ 	.short	0x010a
        /*0ac6*/ 	.byte	0x3f
	.zero		1


	//   ....[68]....
        /*0ac8*/ 	.word	0x0001a530
        /*0acc*/ 	.word	0x00000003
        /*0ad0*/ 	.word	0x00031c40
        /*0ad4*/ 	.short	0x010a
        /*0ad6*/ 	.byte	0x3f
	.zero		1


	//   ....[69]....
        /*0ad8*/ 	.word	0x0001a580
        /*0adc*/ 	.word	0x00000003
        /*0ae0*/ 	.word	0x00000060
        /*0ae4*/ 	.short	0x010a
        /*0ae6*/ 	.byte	0x3f
	.zero		1


	//   ....[70]....
        /*0ae8*/ 	.word	0x0001a5d0
        /*0aec*/ 	.word	0x00000003
        /*0af0*/ 	.word	0x00031c40
        /*0af4*/ 	.short	0x010a
        /*0af6*/ 	.byte	0x3f
	.zero		1


	//   ....[71]....
        /*0af8*/ 	.word	0x0001a620
        /*0afc*/ 	.word	0x0000000c
        /*0b00*/ 	.word	0x00000060
        /*0b04*/ 	.short	0x010a
        /*0b06*/ 	.byte	0x3f
	.zero		1


	//   ....[72]....
        /*0b08*/ 	.word	0x0001a670
        /*0b0c*/ 	.word	0x00000002
        /*0b10*/ 	.word	0x00031c40
        /*0b14*/ 	.short	0x010a
        /*0b16*/ 	.byte	0x3f
	.zero		1


	//   ....[73]....
        /*0b18*/ 	.word	0x0001a6c0
        /*0b1c*/ 	.word	0x00000007
        /*0b20*/ 	.word	0x00000060
        /*0b24*/ 	.short	0x010a
        /*0b26*/ 	.byte	0x3f
	.zero		1


	//   ....[74]....
        /*0b28*/ 	.word	0x0001a710
        /*0b2c*/ 	.word	0x00000003
        /*0b30*/ 	.word	0x00031c60
        /*0b34*/ 	.short	0x010a
        /*0b36*/ 	.byte	0x3f
	.zero		1


	//   ....[75]....
        /*0b38*/ 	.word	0x0001b150
        /*0b3c*/ 	.word	0x00000009
        /*0b40*/ 	.word	0x00031c20
        /*0b44*/ 	.short	0x010a
        /*0b46*/ 	.byte	0x3f
	.zero		1


	//   ....[76]....
        /*0b48*/ 	.word	0x0001b2f0
        /*0b4c*/ 	.word	0x00000007
        /*0b50*/ 	.word	0x00000000
        /*0b54*/ 	.short	0x010a
        /*0b56*/ 	.byte	0x3f
	.zero		1


	//   ....[77]....
        /*0b58*/ 	.word	0x0001b340
        /*0b5c*/ 	.word	0x00000003
        /*0b60*/ 	.word	0x00000000
        /*0b64*/ 	.short	0x010a
        /*0b66*/ 	.byte	0x3f
	.zero		1


	//   ....[78]....
        /*0b68*/ 	.word	0x0001b390
        /*0b6c*/ 	.word	0x00000005
        /*0b70*/ 	.word	0x00000000
        /*0b74*/ 	.short	0x010a
        /*0b76*/ 	.byte	0x3f
	.zero		1


	//----- nvinfo : EIATTR_NUM_MBARRIERS
	.align		4
.L_1339:
        /*0b78*/ 	.byte	0x03, 0x38
        /*0b7a*/ 	.short	0x0016


	//----- nvinfo : EIATTR_EXIT_INSTR_OFFSETS
	.align		4
        /*0b7c*/ 	.byte	0x04, 0x1c
        /*0b7e*/ 	.short	(.L_1341 - .L_1340)


	//   ....[0]....
.L_1340:
        /*0b80*/ 	.word	0x00000a90


	//   ....[1]....
        /*0b84*/ 	.word	0x00012770


	//   ....[2]....
        /*0b88*/ 	.word	0x00019810


	//----- nvinfo : EIATTR_MAX_THREADS
	.align		4
.L_1341:
        /*0b8c*/ 	.byte	0x04, 0x05
        /*0b8e*/ 	.short	(.L_1343 - .L_1342)
.L_1342:
        /*0b90*/ 	.word	0x00000200
        /*0b94*/ 	.word	0x00000001
        /*0b98*/ 	.word	0x00000001


	//----- nvinfo : EIATTR_CRS_STACK_SIZE
	.align		4
.L_1343:
        /*0b9c*/ 	.byte	0x04, 0x1e
        /*0b9e*/ 	.short	(.L_1345 - .L_1344)
.L_1344:
        /*0ba0*/ 	.word	0x00000000


	//----- nvinfo : EIATTR_CBANK_PARAM_SIZE
	.align		4
.L_1345:
        /*0ba4*/ 	.byte	0x03, 0x19
        /*0ba6*/ 	.short	0x0af0


	//----- nvinfo : EIATTR_PARAM_CBANK
	.align		4
        /*0ba8*/ 	.byte	0x04, 0x0a
        /*0baa*/ 	.short	(.L_1347 - .L_1346)
	.align		4
.L_1346:
        /*0bac*/ 	.word	index@(.nv.constant0._ZN7cutlass13device_kernelIN5flash11enable_sm90INS1_16FlashAttnFwdSm90INS1_25CollectiveMainloopFwdSm90ILi2EN4cute5tupleIJNS5_1CILi1EEES8_S8_EEENS6_IJNS7_ILi192EEENS7_ILi144EEENS7_ILi96EEEEEELi96ENS_10bfloat16_tEfNS_4arch4Sm90ELb1ELb0ELb1ELb1ELb0ELb0ELb0ELb0ELb1ELb1ELb1ELb0EEENS1_21CollectiveEpilogueFwdINS6_IJSA_SC_SB_EEES9_SE_SG_Li384ELb1ELb1ELb1ELb0EEENS1_36VarlenDynamicPersistentTileSchedulerILi192ELi144ELi384ELi128ELb1ELb1ELb1ELb1ELb1ELb1EEEEEEEEEvNT_6ParamsE)
        /*0bb0*/ 	.short	0x0210
        /*0bb2*/ 	.short	0x0af0


	//----- nvinfo : EIATTR_SW_WAR
	.align		4
.L_1347:
        /*0bb4*/ 	.byte	0x04, 0x36
        /*0bb6*/ 	.short	(.L_1349 - .L_1348)
.L_1348:
        /*0bb8*/ 	.word	0x00000008
.L_1349:


//--------------------- .nv.info._ZN7cutlass13device_kernelIN5flash11enable_sm90INS1_16FlashAttnFwdSm90INS1_25CollectiveMainloopFwdSm90ILi2EN4cute5tupleIJNS5_1CILi1EEES8_S8_EEENS6_IJNS7_ILi192EEENS7_ILi144EEENS7_ILi96EEEEEELi96ENS_10bfloat16_tEfNS_4arch4Sm90ELb1ELb0ELb1ELb1ELb0ELb1ELb0ELb0ELb1ELb1ELb1ELb0EEENS1_21CollectiveEpilogueFwdINS6_IJSA_SC_SB_EEES9_SE_SG_Li384ELb1ELb1ELb1ELb0EEENS1_36VarlenDynamicPersistentTileSchedulerILi192ELi144ELi384ELi128ELb1ELb1ELb1ELb1ELb1ELb1EEEEEEEEEvNT_6ParamsE --------------------------
	.section	.nv.info._ZN7cutlass13device_kernelIN5flash11enable_sm90INS1_16FlashAttnFwdSm90INS1_25CollectiveMainloopFwdSm90ILi2EN4cute5tupleIJNS5_1CILi1EEES8_S8_EEENS6_IJNS7_ILi192EEENS7_ILi144EEENS7_ILi96EEEEEELi96ENS_10bfloat16_tEfNS_4arch4Sm90ELb1ELb0ELb1ELb1ELb0ELb1ELb0ELb0ELb1ELb1ELb1ELb0EEENS1_21CollectiveEpilogueFwdINS6_IJSA_SC_SB_EEES9_SE_SG_Li384ELb1ELb1ELb1ELb0EEENS1_36VarlenDynamicPersistentTileSchedulerILi192ELi144ELi384ELi128ELb1ELb1ELb1ELb1ELb1ELb1EEEEEEEEEvNT_6ParamsE,"",@"SHT_CUDA_INFO"
	.sectionflags	@""
	.align	4


	//----- nvinfo : EIATTR_CUDA_API_VERSION
	.align		4
        /*0000*/ 	.byte	0x04, 0x37
        /*0002*/ 	.short	(.L_1351 - .L_1350)
.L_1350:
        /*0004*/ 	.word	0x00000082


	//----- nvinfo : EIATTR_KPARAM_INFO
	.align		4
.L_1351:
        /*0008*/ 	.byte	0x04, 0x17
        /*000a*/ 	.short	(.L_1353 - .L_1352)
.L_1352:
        /*000c*/ 	.word	0x00000000
        /*0010*/ 	.short	0x0000
        /*0012*/ 	.short	0x0070
        /*0014*/ 	.byte	0x00, 0xf0, 0x01, 0x2a


	//----- nvinfo : EIATTR_SPARSE_MMA_MASK
	.align		4
.L_1353:
        /*0018*/ 	.byte	0x03, 0x50
        /*001a*/ 	.short	0x0000


	//----- nvinfo : EIATTR_MAXREG_COUNT
	.align		4
        /*001c*/ 	.byte	0x03, 0x1b
        /*001e*/ 	.short	0x0080


	//----- nvinfo : EIATTR_NUM_BARRIERS
	.align		4
        /*0020*/ 	.byte	0x02, 0x4c
        /*0022*/ 	.byte	0x10
	.zero		1


	//----- nvinfo : EIATTR_EXTERNS
	.align		4
        /*0024*/ 	.byte	0x04, 0x0f
        /*0026*/ 	.short	(.L_1355 - .L_1354)


	//   ....[0]....
	.align		4
.L_1354:
        /*0028*/ 	.word	index@(__assertfail)


	//----- nvinfo : EIATTR_ANNOTATIONS
	.align		4
.L_1355:
        /*002c*/ 	.byte	0x04, 0x55
        /*002e*/ 	.short	(.L_1357 - .L_1356)


	//   ....[0]....
.L_1356:
        /* <DEDUP_REMOVED lines=158> */


	//----- nvinfo : EIATTR_MERCURY_ISA_VERSION
	.align		4
.L_1357:
        /*0a00*/ 	.byte	0x03, 0x5f
        /*0a02*/ 	.short	0x0101


	//----- nvinfo : EIATTR_UNUSED_LOAD_BYTE_OFFSET
	.align		4
        /*0a04*/ 	.byte	0x04, 0x44
        /*0a06*/ 	.short	(.L_1359 - .L_1358)


	//   ....[0]....
.L_1358:
        /*0a08*/ 	.word	0x00000ad0
        /*0a0c*/ 	.word	0x0000fff0


	//   ....[1]....
        /*0a10*/ 	.word	0x0001c6f0
        /*0a14*/ 	.word	0x0000fff0


	//----- nvinfo : EIATTR_INT_WARP_WIDE_INSTR_OFFSETS
	.align		4
.L_1359:
        /*0a18*/ 	.byte	0x04, 0x31
        /*0a1a*/ 	.short	(.L_1361 - .L_1360)


	//   ....[0]....
.L_1360:
        /*0a1c*/ 	.word	0x00000180


	//   ....[1]....
        /*0a20*/ 	.word	0x00000220


	//   ....[2]....
        /*0a24*/ 	.word	0x00000290


	//   ....[3]....
        /*0a28*/ 	.word	0x000228f0


	//   ....[4]....
        /*0a2c*/ 	.word	0x00022990


	//   ....[5]....
        /*0a30*/ 	.word	0x00026490


	//   ....[6]....
        /*0a34*/ 	.word	0x00026530


	//----- nvinfo : EIATTR_COOP_GROUP_MASK_REGIDS
	.align		4
.L_1361:
        /*0a38*/ 	.byte	0x04, 0x29
        /*0a3a*/ 	.short	(.L_1363 - .L_1362)


	//   ....[0]....
.L_1362:
        /*0a3c*/ 	.word	0xffffffff


	//   ....[1]....
        /*0a40*/ 	.word	0xffffffff


	//   ....[2]....
        /*0a44*/ 	.word	0xffffffff


	//   ....[3]....
        /*0a48*/ 	.word	0xffffffff


	//   ....[4]....
        /*0a4c*/ 	.word	0xffffffff


	//   ....[5]....
        /*0a50*/ 	.word	0xffffffff


	//   ....[6]....
        /*0a54*/ 	.word	0xffffffff


	//   ....[7]....
        /*0a58*/ 	.word	0xffffffff


	//   ....[8]....
        /*0a5c*/ 	.word	0xffffffff


	//   ....[9]....
        /*0a60*/ 	.word	0xffffffff


	//   ....[10]....
        /*0a64*/ 	.word	0xffffffff


	//   ....[11]....
        /*0a68*/ 	.word	0xffffffff


	//   ....[12]....
        /*0a6c*/ 	.word	0xffffffff


	//   ....[13]....
        /*0a70*/ 	.word	0xffffffff


	//   ....[14]....
        /*0a74*/ 	.word	0xffffffff


	//   ....[15]....
        /*0a78*/ 	.word	0xffffffff


	//   ....[16]....
        /*0a7c*/ 	.word	0xffffffff


	//   ....[17]....
        /*0a80*/ 	.word	0xffffffff


	//   ....[18]....
        /*0a84*/ 	.word	0xffffffff


	//   ....[19]....
        /*0a88*/ 	.word	0xffffffff


	//   ....[20]....
        /*0a8c*/ 	.word	0xffffffff


	//   ....[21]....
        /*0a90*/ 	.word	0xffffffff


	//   ....[22]....
        /*0a94*/ 	.word	0xffffffff


	//   ....[23]....
        /*0a98*/ 	.word	0xffffffff


	//   ....[24]....
        /*0a9c*/ 	.word	0xffffffff


	//   ....[25]....
        /*0aa0*/ 	.word	0xffffffff


	//   ....[26]....
        /*0aa4*/ 	.word	0xffffffff


	//   ....[27]....
        /*0aa8*/ 	.word	0xffffffff


	//   ....[28]....
        /*0aac*/ 	.word	0xffffffff


	//   ....[29]....
        /*0ab0*/ 	.word	0xffffffff


	//   ....[30]....
        /*0ab4*/ 	.word	0xffffffff


	//   ....[31]....
        /*0ab8*/ 	.word	0xffffffff


	//   ....[32]....
        /*0abc*/ 	.word	0xffffffff


	//   ....[33]....
        /*0ac0*/ 	.word	0xffffffff


	//   ....[34]....
        /*0ac4*/ 	.word	0xffffffff


	//   ....[35]....
        /*0ac8*/ 	.word	0xffffffff


	//   ....[36]....
        /*0acc*/ 	.word	0xffffffff


	//   ....[37]....
        /*0ad0*/ 	.word	0xffffffff


	//   ....[38]....
        /*0ad4*/ 	.word	0xffffffff


	//   ....[39]....
        /*0ad8*/ 	.word	0xffffffff


	//   ....[40]....
        /*0adc*/ 	.word	0xffffffff


	//   ....[41]....
        /*0ae0*/ 	.word	0xffffffff


	//   ....[42]....
        /*0ae4*/ 	.word	0xffffffff


	//   ....[43]....
        /*0ae8*/ 	.word	0xffffffff


	//   ....[44]....
        /*0aec*/ 	.word	0xffffffff


	//   ....[45]....
        /*0af0*/ 	.word	0xffffffff


	//   ....[46]....
        /*0af4*/ 	.word	0xffffffff


	//   ....[47]....
        /*0af8*/ 	.word	0xffffffff


	//   ....[48]....
        /*0afc*/ 	.word	0xffffffff


	//   ....[49]....
        /*0b00*/ 	.word	0xffffffff


	//   ....[50]....
        /*0b04*/ 	.word	0xffffffff


	//   ....[51]....
        /*0b08*/ 	.word	0xffffffff


	//   ....[52]....
        /*0b0c*/ 	.word	0xffffffff


	//   ....[53]....
        /*0b10*/ 	.word	0xffffffff


	//   ....[54]....
        /*0b14*/ 	.word	0xffffffff


	//   ....[55]....
        /*0b18*/ 	.word	0xffffffff


	//   ....[56]....
        /*0b1c*/ 	.word	0xffffffff


	//   ....[57]....
        /*0b20*/ 	.word	0xffffffff


	//   ....[58]....
        /*0b24*/ 	.word	0xffffffff


	//   ....[59]....
        /*0b28*/ 	.word	0xffffffff


	//   ....[60]....
        /*0b2c*/ 	.word	0xffffffff


	//   ....[61]....
        /*0b30*/ 	.word	0xffffffff


	//   ....[62]....
        /*0b34*/ 	.word	0xffffffff


	//   ....[63]....
        /*0b38*/ 	.word	0xffffffff


	//   ....[64]....
        /*0b3c*/ 	.word	0xffffffff


	//   ....[65]....
        /*0b40*/ 	.word	0xffffffff


	//   ....[66]....
        /*0b44*/ 	.word	0xffffffff


	//   ....[67]....
        /*0b48*/ 	.word	0xffffffff


	//   ....[68]....
        /*0b4c*/ 	.word	0xffffffff


	//   ....[69]....
        /*0b50*/ 	.word	0xffffffff


	//   ....[70]....
        /*0b54*/ 	.word	0xffffffff


	//   ....[71]....
        /*0b58*/ 	.word	0xffffffff


	//   ....[72]....
        /*0b5c*/ 	.word	0xffffffff


	//   ....[73]....
        /*0b60*/ 	.word	0xffffffff


	//   ....[74]....
        /*0b64*/ 	.word	0xffffffff


	//   ....[75]....
        /*0b68*/ 	.word	0xffffffff


	//   ....[76]....
        /*0b6c*/ 	.word	0xffffffff


	//   ....[77]....
        /*0b70*/ 	.word	0xffffffff


	//   ....[78]....
        /*0b74*/ 	.word	0xffffffff


	//   ....[79]....
        /*0b78*/ 	.word	0xffffffff


	//   ....[80]....
        /*0b7c*/ 	.word	0xffffffff


	//   ....[81]....
        /*0b80*/ 	.word	0xffffffff


	//   ....[82]....
        /*0b84*/ 	.word	0xffffffff


	//   ....[83]....
        /*0b88*/ 	.word	0xffffffff


	//   ....[84]....
        /*0b8c*/ 	.word	0xffffffff


	//   ....[85]....
        /*0b90*/ 	.word	0xffffffff


	//   ....[86]....
        /*0b94*/ 	.word	0xffffffff


	//   ....[87]....
        /*0b98*/ 	.word	0xffffffff


	//   ....[88]....
        /*0b9c*/ 	.word	0xffffffff


	//   ....[89]....
        /*0ba0*/ 	.word	0xffffffff


	//   ....[90]....
        /*0ba4*/ 	.word	0xffffffff


	//   ....[91]....
        /*0ba8*/ 	.word	0xffffffff


	//   ....[92]....
        /*0bac*/ 	.word	0xffffffff


	//   ....[93]....
        /*0bb0*/ 	.word	0xffffffff


	//   ....[94]....
        /*0bb4*/ 	.word	0xffffffff


	//   ....[95]....
        /*0bb8*/ 	.word	0xffffffff


	//   ....[96]....
        /*0bbc*/ 	.word	0xffffffff


	//   ....[97]....
        /*0bc0*/ 	.word	0xffffffff


	//   ....[98]....
        /*0bc4*/ 	.word	0xffffffff


	//   ....[99]....
        /*0bc8*/ 	.word	0xffffffff


	//   ....[100]....
        /*0bcc*/ 	.word	0xffffffff


	//   ....[101]....
        /*0bd0*/ 	.word	0xffffffff


	//   ....[102]....
        /*0bd4*/ 	.word	0xffffffff


	//   ....[103]....
        /*0bd8*/ 	.word	0xffffffff


	//   ....[104]....
        /*0bdc*/ 	.word	0xffffffff


	//   ....[105]....
        /*0be0*/ 	.word	0x0500000f


	//   ....[106]....
        /*0be4*/ 	.word	0x0500000f


	//   ....[107]....
        /*0be8*/ 	.word	0x0500000f


	//   ....[108]....
        /*0bec*/ 	.word	0x0500000f


	//   ....[109]....
        /*0bf0*/ 	.word	0x0500000f


	//   ....[110]....
        /*0bf4*/ 	.word	0x0500000f


	//   ....[111]....
        /*0bf8*/ 	.word	0x0500000f


	//   ....[112]....
        /*0bfc*/ 	.word	0x0500000f


	//   ....[113]....
        /*0c00*/ 	.word	0x0500000f


	//   ....[114]....
        /*0c04*/ 	.word	0x0500000f


	//   ....[115]....
        /*0c08*/ 	.word	0x0500000f


	//   ....[116]....
        /*0c0c*/ 	.word	0x0500000f


	//   ....[117]....
        /*0c10*/ 	.word	0x0500000f


	//   ....[118]....
        /*0c14*/ 	.word	0x0500000f


	//   ....[119]....
        /*0c18*/ 	.word	0x0500000f


	//   ....[120]....
        /*0c1c*/ 	.word	0x0500000f


	//   ....[121]....
        /*0c20*/ 	.word	0x0500000f


	//   ....[122]....
        /*0c24*/ 	.word	0x0500000f


	//   ....[123]....
        /*0c28*/ 	.word	0x0500000f


	//   ....[124]....
        /*0c2c*/ 	.word	0x0500000f


	//   ....[125]....
        /*0c30*/ 	.word	0x0500000f


	//   ....[126]....
        /*0c34*/ 	.word	0x0500000f


	//   ....[127]....
        /*0c38*/ 	.word	0x0500000f


	//   ....[128]....
        /*0c3c*/ 	.word	0x0500000f


	//   ....[129]....
        /*0c40*/ 	.word	0x0500000f


	//   ....[130]....
        /*0c44*/ 	.word	0x0500000f


	//   ....[131]....
        /*0c48*/ 	.word	0x0500000f


	//   ....[132]....
        /*0c4c*/ 	.word	0x0500000f


	//   ....[133]....
        /*0c50*/ 	.word	0x0500000f


	//   ....[134]....
        /*0c54*/ 	.word	0x0500000f


	//   ....[135]....
        /*0c58*/ 	.word	0x0500000f


	//   ....[136]....
        /*0c5c*/ 	.word	0x0500000f


	//   ....[137]....
        /*0c60*/ 	.word	0x0500000f


	//   ....[138]....
        /*0c64*/ 	.word	0x0500000f


	//   ....[139]....
        /*0c68*/ 	.word	0x0500000f


	//   ....[140]....
        /*0c6c*/ 	.word	0x0500000f


	//   ....[141]....
        /*0c70*/ 	.word	0x0500000f


	//   ....[142]....
        /*0c74*/ 	.word	0x0500000f


	//   ....[143]....
        /*0c78*/ 	.word	0x0500000f


	//   ....[144]....
        /*0c7c*/ 	.word	0x0500000f


	//   ....[145]....
        /*0c80*/ 	.word	0x0500000f


	//   ....[146]....
        /*0c84*/ 	.word	0x0500000f


	//   ....[147]....
        /*0c88*/ 	.word	0x0500000f


	//   ....[148]....
        /*0c8c*/ 	.word	0x0500000f


	//   ....[149]....
        /*0c90*/ 	.word	0x0500000f


	//   ....[150]....
        /*0c94*/ 	.word	0x0500000f


	//   ....[151]....
        /*0c98*/ 	.word	0x0500000f


	//   ....[152]....
        /*0c9c*/ 	.word	0x0500000f


	//   ....[153]....
        /*0ca0*/ 	.word	0x0500000f


	//   ....[154]....
        /*0ca4*/ 	.word	0x0500000f


	//   ....[155]....
        /*0ca8*/ 	.word	0x0500000f


	//   ....[156]....
        /*0cac*/ 	.word	0x0500000f


	//   ....[157]....
        /*0cb0*/ 	.word	0x0500000f


	//   ....[158]....
        /*0cb4*/ 	.word	0x0500000f


	//----- nvinfo : EIATTR_COOP_GROUP_INSTR_OFFSETS
	.align		4
.L_1363:
        /*0cb8*/ 	.byte	0x04, 0x28
        /*0cba*/ 	.short	(.L_1365 - .L_1364)


	//   ....[0]....
.L_1364:
        /*0cbc*/ 	.word	0x00000060


	//   ....[1]....
        /*0cc0*/ 	.word	0x00000190


	//   ....[2]....
        /*0cc4*/ 	.word	0x00000240


	//   ....[3]....
        /*0cc8*/ 	.word	0x00000400


	//   ....[4]....
        /*0ccc*/ 	.word	0x00000560


	//   ....[5]....
        /*0cd0*/ 	.word	0x00000680


	//   ....[6]....
        /*0cd4*/ 	.word	0x000007e0


	//   ....[7]....
        /*0cd8*/ 	.word	0x000078d0


	//   ....[8]....
        /*0cdc*/ 	.word	0x00008050


	//   ....[9]....
        /*0ce0*/ 	.word	0x00008060


	//   ....[10]....
        /*0ce4*/ 	.word	0x00008070


	//   ....[11]....
        /*0ce8*/ 	.word	0x00008080


	//   ....[12]....
        /*0cec*/ 	.word	0x0000a000


	//   ....[13]....
        /*0cf0*/ 	.word	0x0000a010


	//   ....[14]....
        /*0cf4*/ 	.word	0x0000a020


	//   ....[15]....
        /*0cf8*/ 	.word	0x0000a030


	//   ....[16]....
        /*0cfc*/ 	.word	0x0000e3a0


	//   ....[17]....
        /*0d00*/ 	.word	0x0000ee90


	//   ....[18]....
        /*0d04*/ 	.word	0x0000eea0


	//   ....[19]....
        /*0d08*/ 	.word	0x0000eec0


	//   ....[20]....
        /*0d0c*/ 	.word	0x0000f930


	//   ....[21]....
        /*0d10*/ 	.word	0x0000f980


	//   ....[22]....
        /*0d14*/ 	.word	0x00010ba0


	//   ....[23]....
        /*0d18*/ 	.word	0x000133f0


	//   ....[24]....
        /*0d1c*/ 	.word	0x00013960


	//   ....[25]....
        /*0d20*/ 	.word	0x00014830


	//   ....[26]....
        /*0d24*/ 	.word	0x00014850


	//   ....[27]....
        /*0d28*/ 	.word	0x00014ed0


	//   ....[28]....
        /*0d2c*/ 	.word	0x00014ef0


	//   ....[29]....
        /*0d30*/ 	.word	0x000167d0


	//   ....[30]....
        /*0d34*/ 	.word	0x00019650


	//   ....[31]....
        /*0d38*/ 	.word	0x000196c0


	//   ....[32]....
        /*0d3c*/ 	.word	0x0001a080


	//   ....[33]....
        /*0d40*/ 	.word	0x0001a0a0


	//   ....[34]....
        /*0d44*/ 	.word	0x0001b980


	//   ....[35]....
        /*0d48*/ 	.word	0x0001c0e0


	//   ....[36]....
        /*0d4c*/ 	.word	0x0001c110


	//   ....[37]....
        /*0d50*/ 	.word	0x0001c150


	//   ....[38]....
        /*0d54*/ 	.word	0x0001c160


	//   ....[39]....
        /*0d58*/ 	.word	0x0001d0e0


	//   ....[40]....
        /*0d5c*/ 	.word	0x0001d100


	//   ....[41]....
        /*0d60*/ 	.word	0x0001d110


	//   ....[42]....
        /*0d64*/ 	.word	0x0001d120


	//   ....[43]....
        /*0d68*/ 	.word	0x0001d7e0


	//   ....[44]....
        /*0d6c*/ 	.word	0x0001d7f0


	//   ....[45]....
        /*0d70*/ 	.word	0x0001d950


	//   ....[46]....
        /*0d74*/ 	.word	0x0001d960


	//   ....[47]....
        /*0d78*/ 	.word	0x0001dd70


	//   ....[48]....
        /*0d7c*/ 	.word	0x0001dd80


	//   ....[49]....
        /*0d80*/ 	.word	0x0001e280


	//   ....[50]....
        /*0d84*/ 	.word	0x0001e290


	//   ....[51]....
        /*0d88*/ 	.word	0x0001f0a0


	//   ....[52]....
        /*0d8c*/ 	.word	0x0001f0b0


	//   ....[53]....
        /*0d90*/ 	.word	0x0001f220


	//   ....[54]....
        /*0d94*/ 	.word	0x0001f230


	//   ....[55]....
        /*0d98*/ 	.word	0x0001f3f0


	//   ....[56]....
        /*0d9c*/ 	.word	0x0001f600


	//   ....[57]....
        /*0da0*/ 	.word	0x0001f630


	//   ....[58]....
        /*0da4*/ 	.word	0x0001f660


	//   ....[59]....
        /*0da8*/ 	.word	0x0001f690


	//   ....[60]....
        /*0dac*/ 	.word	0x0001f6c0


	//   ....[61]....
        /*0db0*/ 	.word	0x0001f6f0


	//   ....[62]....
        /*0db4*/ 	.word	0x0001f890


	//   ....[63]....
        /*0db8*/ 	.word	0x0001f8c0


	//   ....[64]....
        /*0dbc*/ 	.word	0x0001f8f0


	//   ....[65]....
        /*0dc0*/ 	.word	0x0001f920


	//   ....[66]....
        /*0dc4*/ 	.word	0x0001f950


	//   ....[67]....
        /*0dc8*/ 	.word	0x0001f980


	//   ....[68]....
        /*0dcc*/ 	.word	0x0001fa10


	//   ....[69]....
        /*0dd0*/ 	.word	0x0001fa40


	//   ....[70]....
        /*0dd4*/ 	.word	0x0001fa50


	//   ....[71]....
        /*0dd8*/ 	.word	0x0001fa90


	//   ....[72]....
        /*0ddc*/ 	.word	0x000210e0


	//   ....[73]....
        /*0de0*/ 	.word	0x00022eb0


	//   ....[74]....
        /*0de4*/ 	.word	0x00023b30


	//   ....[75]....
        /*0de8*/ 	.word	0x00023b40


	//   ....[76]....
        /*0dec*/ 	.word	0x00023c00


	//   ....[77]....
        /*0df0*/ 	.word	0x00023c20


	//   ....[78]....
        /*0df4*/ 	.word	0x00023cc0


	//   ....[79]....
        /*0df8*/ 	.word	0x00023ce0


	//   ....[80]....
        /*0dfc*/ 	.word	0x00023cf0


	//   ....[81]....
        /*0e00*/ 	.word	0x00023d00


	//   ....[82]....
        /*0e04*/ 	.word	0x00023de0


	//   ....[83]....
        /*0e08*/ 	.word	0x00023e20


	//   ....[84]....
        /*0e0c*/ 	.word	0x00023e30


	//   ....[85]....
        /*0e10*/ 	.word	0x00023ec0


	//   ....[86]....
        /*0e14*/ 	.word	0x00026c50


	//   ....[87]....
        /*0e18*/ 	.word	0x00026c70


	//   ....[88]....
        /*0e1c*/ 	.word	0x00026cd0


	//   ....[89]....
        /*0e20*/ 	.word	0x00026d00


	//   ....[90]....
        /*0e24*/ 	.word	0x00026d30


	//   ....[91]....
        /*0e28*/ 	.word	0x00026d60


	//   ....[92]....
        /*0e2c*/ 	.word	0x00026d90


	//   ....[93]....
        /*0e30*/ 	.word	0x00026dc0


	//   ....[94]....
        /*0e34*/ 	.word	0x00026f60


	//   ....[95]....
        /*0e38*/ 	.word	0x00026fa0


	//   ....[96]....
        /*0e3c*/ 	.word	0x00026fd0


	//   ....[97]....
        /*0e40*/ 	.word	0x00027000


	//   ....[98]....
        /*0e44*/ 	.word	0x00027030


	//   ....[99]....
        /*0e48*/ 	.word	0x00027060


	//   ....[100]....
        /*0e4c*/ 	.word	0x00027120


	//   ....[101]....
        /*0e50*/ 	.word	0x00027140


	//   ....[102]....
        /*0e54*/ 	.word	0x00027160


	//   ....[103]....
        /*0e58*/ 	.word	0x000271c0


	//   ....[104]....
        /*0e5c*/ 	.word	0x00027bf0


	//   ....[105]....
        /*0e60*/ 	.word	0x00027ff0


	//   ....[106]....
        /*0e64*/ 	.word	0x00028090


	//   ....[107]....
        /*0e68*/ 	.word	0x00028120


	//   ....[108]....
        /*0e6c*/ 	.word	0x00028170


	//   ....[109]....
        /*0e70*/ 	.word	0x000281c0


	//   ....[110]....
        /*0e74*/ 	.word	0x000282a0


	//   ....[111]....
        /*0e78*/ 	.word	0x00028330


	//   ....[112]....
        /*0e7c*/ 	.word	0x00028390


	//   ....[113]....
        /*0e80*/ 	.word	0x000283f0


	//   ....[114]....
        /*0e84*/ 	.word	0x000286a0


	//   ....[115]....
        /*0e88*/ 	.word	0x000286f0


	//   ....[116]....
        /*0e8c*/ 	.word	0x00028780


	//   ....[117]....
        /*0e90*/ 	.word	0x00028810


	//   ....[118]....
        /*0e94*/ 	.word	0x00028890


	//   ....[119]....
        /*0e98*/ 	.word	0x000288e0


	//   ....[120]....
        /*0e9c*/ 	.word	0x00028970


	//   ....[121]....
        /*0ea0*/ 	.word	0x00028a00


	//   ....[122]....
        /*0ea4*/ 	.word	0x00028a80


	//   ....[123]....
        /*0ea8*/ 	.word	0x00028ad0


	//   ....[124]....
        /*0eac*/ 	.word	0x00028b60


	//   ....[125]....
        /*0eb0*/ 	.word	0x00028bf0


	//   ....[126]....
        /*0eb4*/ 	.word	0x00028cb0


	//   ....[127]....
        /*0eb8*/ 	.word	0x00028fa0


	//   ....[128]....
        /*0ebc*/ 	.word	0x00029130


	//   ....[129]....
        /*0ec0*/ 	.word	0x000291a0


	//   ....[130]....
        /*0ec4*/ 	.word	0x000292d0


	//   ....[131]....
        /*0ec8*/ 	.word	0x00029320


	//   ....[132]....
        /*0ecc*/ 	.word	0x00029440


	//   ....[133]....
        /*0ed0*/ 	.word	0x000294b0


	//   ....[134]....
        /*0ed4*/ 	.word	0x000295d0


	//   ....[135]....
        /*0ed8*/ 	.word	0x00029640


	//   ....[136]....
        /*0edc*/ 	.word	0x00029760


	//   ....[137]....
        /*0ee0*/ 	.word	0x000297b0


	//   ....[138]....
        /*0ee4*/ 	.word	0x000298b0


	//   ....[139]....
        /*0ee8*/ 	.word	0x00029900


	//   ....[140]....
        /*0eec*/ 	.word	0x00029c20


	//   ....[141]....
        /*0ef0*/ 	.word	0x00029cd0


	//   ....[142]....
        /*0ef4*/ 	.word	0x00029e30


	//   ....[143]....
        /*0ef8*/ 	.word	0x00029eb0


	//   ....[144]....
        /*0efc*/ 	.word	0x00029f20


	//   ....[145]....
        /*0f00*/ 	.word	0x00029f90


	//   ....[146]....
        /*0f04*/ 	.word	0x0002a000


	//   ....[147]....
        /*0f08*/ 	.word	0x0002a080


	//   ....[148]....
        /*0f0c*/ 	.word	0x0002a100


	//   ....[149]....
        /*0f10*/ 	.word	0x0002a1a0


	//   ....[150]....
        /*0f14*/ 	.word	0x0002a210


	//   ....[151]....
        /*0f18*/ 	.word	0x0002a280


	//   ....[152]....
        /*0f1c*/ 	.word	0x0002a2f0


	//   ....[153]....
        /*0f20*/ 	.word	0x0002a370


	//   ....[154]....
        /*0f24*/ 	.word	0x0002a3e0


	//   ....[155]....
        /*0f28*/ 	.word	0x0002a490


	//   ....[156]....
        /*0f2c*/ 	.word	0x0002a4e0


	//   ....[157]....
        /*0f30*/ 	.word	0x0002a570


	//   ....[158]....
        /*0f34*/ 	.word	0x0002a6a0


	//----- nvinfo : EIATTR_REG_RECONFIG
	.align		4
.L_1365:
        /*0f38*/ 	.byte	0x01, 0x54
	.zero		2


	//----- nvinfo : EIATTR_SYSCALL_OFFSETS
	.align		4
        /*0f3c*/ 	.byte	0x04, 0x46
        /*0f3e*/ 	.short	(.L_1367 - .L_1366)


	//   ....[0]....
.L_1366:
        /*0f40*/ 	.word	0x00001f30


	//   ....[1]....
        /*0f44*/ 	.word	0x00002080


	//   ....[2]....
        /*0f48*/ 	.word	0x00007ae0


	//   ....[3]....
        /*0f4c*/ 	.word	0x00007e00


	//   ....[4]....
        /*0f50*/ 	.word	0x00022af0


	//   ....[5]....
        /*0f54*/ 	.word	0x00022c40


	//   ....[6]....
        /*0f58*/ 	.word	0x00022d40


	//   ....[7]....
        /*0f5c*/ 	.word	0x000235e0


	//----- nvinfo : EIATTR_MBARRIER_INSTR_OFFSETS
	.align		4
.L_1367:
        /*0f60*/ 	.byte	0x04, 0x39
        /*0f62*/ 	.short	(.L_1369 - .L_1368)


	//   ....[0]....
.L_1368:
        /*0f64*/ 	.word	0x000002b0
        /*0f68*/ 	.word	0x000000ff
        /*0f6c*/ 	.word	0x00031c00
        /*0f70*/ 	.short	0x0100
        /*0f72*/ 	.byte	0x08
	.zero		1


	//   ....[1]....
        /*0f74*/ 	.word	0x000002c0
        /*0f78*/ 	.word	0x000000ff
        /*0f7c*/ 	.word	0x00031c20
        /*0f80*/ 	.short	0x0100
        /*0f82*/ 	.byte	0x08
	.zero		1


	//   ....[2]....
        /*0f84*/ 	.word	0x000003b0
        /*0f88*/ 	.word	0x000000ff
        /*0f8c*/ 	.word	0x00031c30
        /*0f90*/ 	.short	0x0100
        /*0f92*/ 	.byte	0x08
	.zero		1


	//   ....[3]....
        /*0f94*/ 	.word	0x000003c0
        /*0f98*/ 	.word	0x000000ff
        /*0f9c*/ 	.word	0x00031c40
        /*0fa0*/ 	.short	0x0100
        /*0fa2*/ 	.byte	0x08
	.zero		1


	//   ....[4]....
        /*0fa4*/ 	.word	0x000003d0
        /*0fa8*/ 	.word	0x000000ff
        /*0fac*/ 	.word	0x00031c38
        /*0fb0*/ 	.short	0x0100
        /*0fb2*/ 	.byte	0x08
	.zero		1


	//   ....[5]....
        /*0fb4*/ 	.word	0x000003e0
        /*0fb8*/ 	.word	0x000000ff
        /*0fbc*/ 	.word	0x00031c48
        /*0fc0*/ 	.short	0x0100
        /*0fc2*/ 	.byte	0x08
	.zero		1


	//   ....[6]....
        /*0fc4*/ 	.word	0x00000510
        /*0fc8*/ 	.word	0x000000ff
        /*0fcc*/ 	.word	0x00031c50
        /*0fd0*/ 	.short	0x0100
        /*0fd2*/ 	.byte	0x08
	.zero		1


	//   ....[7]....
        /*0fd4*/ 	.word	0x00000520
        /*0fd8*/ 	.word	0x000000ff
        /*0fdc*/ 	.word	0x00031c60
        /*0fe0*/ 	.short	0x0100
        /*0fe2*/ 	.byte	0x08
	.zero		1


	//   ....[8]....
        /*0fe4*/ 	.word	0x00000530
        /*0fe8*/ 	.word	0x000000ff
        /*0fec*/ 	.word	0x00031c58
        /*0ff0*/ 	.short	0x0100
        /*0ff2*/ 	.byte	0x08
	.zero		1


	//   ....[9]....
        /*0ff4*/ 	.word	0x00000540
        /*0ff8*/ 	.word	0x000000ff
        /*0ffc*/ 	.word	0x00031c68
        /*1000*/ 	.short	0x0100
        /*1002*/ 	.byte	0x08
	.zero		1


	//   ....[10]....
        /*1004*/ 	.word	0x00000630
        /*1008*/ 	.word	0x000000ff
        /*100c*/ 	.word	0x00031c70
        /*1010*/ 	.short	0x0100
        /*1012*/ 	.byte	0x06
	.zero		1


	//   ....[11]....
        /*1014*/ 	.word	0x00000640
        /*1018*/ 	.word	0x000000ff
        /*101c*/ 	.word	0x00031c80
        /*1020*/ 	.short	0x0100
        /*1022*/ 	.byte	0x06
	.zero		1


	//   ....[12]....
        /*1024*/ 	.word	0x00000650
        /*1028*/ 	.word	0x000000ff
        /*102c*/ 	.word	0x00031c78
        /*1030*/ 	.short	0x0100
        /*1032*/ 	.byte	0x06
	.zero		1


	//   ....[13]....
        /*1034*/ 	.word	0x00000660
        /*1038*/ 	.word	0x000000ff
        /*103c*/ 	.word	0x00031c88
        /*1040*/ 	.short	0x0100
        /*1042*/ 	.byte	0x06
	.zero		1


	//   ....[14]....
        /*1044*/ 	.word	0x00000790
        /*1048*/ 	.word	0x000000ff
        /*104c*/ 	.word	0x00031c90
        /*1050*/ 	.short	0x0100
        /*1052*/ 	.byte	0x08
	.zero		1


	//   ....[15]....
        /*1054*/ 	.word	0x000007a0
        /*1058*/ 	.word	0x000000ff
        /*105c*/ 	.word	0x00031ca0
        /*1060*/ 	.short	0x0100
        /*1062*/ 	.byte	0x08
	.zero		1


	//   ....[16]....
        /*1064*/ 	.word	0x000007b0
        /*1068*/ 	.word	0x000000ff
        /*106c*/ 	.word	0x00031c98
        /*1070*/ 	.short	0x0100
        /*1072*/ 	.byte	0x08
	.zero		1


	//   ....[17]....
        /*1074*/ 	.word	0x000007c0
        /*1078*/ 	.word	0x000000ff
        /*107c*/ 	.word	0x00031ca8
        /*1080*/ 	.short	0x0100
        /*1082*/ 	.byte	0x08
	.zero		1


	//   ....[18]....
        /*1084*/ 	.word	0x000008f0
        /*1088*/ 	.word	0x000000ff
        /*108c*/ 	.word	0x00031cb0
        /*1090*/ 	.short	0x0100
        /*1092*/ 	.byte	0x08
	.zero		1


	//   ....[19]....
        /*1094*/ 	.word	0x00000900
        /*1098*/ 	.word	0x000000ff
        /*109c*/ 	.word	0x00031cc0
        /*10a0*/ 	.short	0x0100
        /*10a2*/ 	.byte	0x08
	.zero		1


	//   ....[20]....
        /*10a4*/ 	.word	0x00000910
        /*10a8*/ 	.word	0x000000ff
        /*10ac*/ 	.word	0x00031cb8
        /*10b0*/ 	.short	0x0100
        /*10b2*/ 	.byte	0x08
	.zero		1


	//   ....[21]....
        /*10b4*/ 	.word	0x00000920
        /*10b8*/ 	.word	0x000000ff
        /*10bc*/ 	.word	0x00031cc8
        /*10c0*/ 	.short	0x0100
        /*10c2*/ 	.byte	0x08
	.zero		1


	//   ....[22]....
        /*10c4*/ 	.word	0x000035e0
        /*10c8*/ 	.word	0x0000001a
        /*10cc*/ 	.word	0x00031c90
        /*10d0*/ 	.short	0x010a
        /*10d2*/ 	.byte	0x3f
	.zero		1


	//   ....[23]....
        /*10d4*/ 	.word	0x00005150
        /*10d8*/ 	.word	0x0000001a
        /*10dc*/ 	.word	0x00031c90
        /*10e0*/ 	.short	0x010a
        /*10e2*/ 	.byte	0x3f
	.zero		1


	//   ....[24]....
        /*10e4*/ 	.word	0x00006c30
        /*10e8*/ 	.word	0x0000001a
        /*10ec*/ 	.word	0x00031c90
        /*10f0*/ 	.short	0x010a
        /*10f2*/ 	.byte	0x3f
	.zero		1


	//   ....[25]....
        /*10f4*/ 	.word	0x00006ea0
        /*10f8*/ 	.word	0x00000024
        /*10fc*/ 	.word	0x00000000
        /*1100*/ 	.short	0x0101
        /*1102*/ 	.byte	0x3f
	.zero		1


	//   ....[26]....
        /*1104*/ 	.word	0x00006ee0
        /*1108*/ 	.word	0x0000001a
        /*110c*/ 	.word	0x00031cb0
        /*1110*/ 	.short	0x010a
        /*1112*/ 	.byte	0x3f
	.zero		1


	//   ....[27]....
        /*1114*/ 	.word	0x00007230
        /*1118*/ 	.word	0x0000001a
        /*111c*/ 	.word	0x00000000
        /*1120*/ 	.short	0x0101
        /*1122*/ 	.byte	0x3f
	.zero		1


	//   ....[28]....
        /*1124*/ 	.word	0x00007b80
        /*1128*/ 	.word	0x00000010
        /*112c*/ 	.word	0x00031c00
        /*1130*/ 	.short	0x010a
        /*1132*/ 	.byte	0x3f
	.zero		1


	//   ....[29]....
        /*1134*/ 	.word	0x00007bd0
        /*1138*/ 	.word	0x00000010
        /*113c*/ 	.word	0x00031c00
        /*1140*/ 	.short	0x010a
        /*1142*/ 	.byte	0x3f
	.zero		1


	//   ....[30]....
        /*1144*/ 	.word	0x000087c0
        /*1148*/ 	.word	0x00000010
        /*114c*/ 	.word	0x00031c00
        /*1150*/ 	.short	0x010a
        /*1152*/ 	.byte	0x3f
	.zero		1


	//   ....[31]....
        /*1154*/ 	.word	0x0000a590
        /*1158*/ 	.word	0x00000010
        /*115c*/ 	.word	0x00031c00
        /*1160*/ 	.short	0x010a
        /*1162*/ 	.byte	0x3f
	.zero		1


	//   ....[32]....
        /*1164*/ 	.word	0x0000bf80
        /*1168*/ 	.word	0x00000000
        /*116c*/ 	.word	0x00031c30
        /*1170*/ 	.short	0x010a
        /*1172*/ 	.byte	0x3f
	.zero		1


	//   ....[33]....
        /*1174*/ 	.word	0x0000bff0
        /*1178*/ 	.word	0x00000000
        /*117c*/ 	.word	0x00031c30
        /*1180*/ 	.short	0x010a
        /*1182*/ 	.byte	0x3f
	.zero		1


	//   ....[34]....
        /*1184*/ 	.word	0x0000fc80
        /*1188*/ 	.word	0x00000018
        /*118c*/ 	.word	0x00000000
        /*1190*/ 	.short	0x0101
        /*1192*/ 	.byte	0x3f
	.zero		1


	//   ....[35]....
        /*1194*/ 	.word	0x00010cf0
        /*1198*/ 	.word	0x00000014
        /*119c*/ 	.word	0x00031c30
        /*11a0*/ 	.short	0x010a
        /*11a2*/ 	.byte	0x3f
	.zero		1


	//   ....[36]....
        /*11a4*/ 	.word	0x00010d40
        /*11a8*/ 	.word	0x00000014
        /*11ac*/ 	.word	0x00031c30
        /*11b0*/ 	.short	0x010a
        /*11b2*/ 	.byte	0x3f
	.zero		1


	//   ....[37]....
        /*11b4*/ 	.word	0x00013180
        /*11b8*/ 	.word	0x00000015
        /*11bc*/ 	.word	0x00031c50
        /*11c0*/ 	.short	0x010a
        /*11c2*/ 	.byte	0x3f
	.zero		1


	//   ....[38]....
        /*11c4*/ 	.word	0x000131d0
        /*11c8*/ 	.word	0x00000015
        /*11cc*/ 	.word	0x00031c50
        /*11d0*/ 	.short	0x010a
        /*11d2*/ 	.byte	0x3f
	.zero		1


	//   ....[39]....
        /*11d4*/ 	.word	0x000159c0
        /*11d8*/ 	.word	0x00000071
        /*11dc*/ 	.word	0x00000000
        /*11e0*/ 	.short	0x0101
        /*11e2*/ 	.byte	0x3f
	.zero		1


	//   ....[40]....
        /*11e4*/ 	.word	0x00015a00
        /*11e8*/ 	.word	0x00000070
        /*11ec*/ 	.word	0x00000000
        /*11f0*/ 	.short	0x0101
        /*11f2*/ 	.byte	0x3f
	.zero		1


	//   ....[41]....
        /*11f4*/ 	.word	0x00016960
        /*11f8*/ 	.word	0x00000014
        /*11fc*/ 	.word	0x00031c30
        /*1200*/ 	.short	0x010a
        /*1202*/ 	.byte	0x3f
	.zero		1


	//   ....[42]....
        /*1204*/ 	.word	0x000169b0
        /*1208*/ 	.word	0x00000014
        /*120c*/ 	.word	0x00031c30
        /*1210*/ 	.short	0x010a
        /*1212*/ 	.byte	0x3f
	.zero		1


	//   ....[43]....
        /*1214*/ 	.word	0x00018dd0
        /*1218*/ 	.word	0x00000015
        /*121c*/ 	.word	0x00031c50
        /*1220*/ 	.short	0x010a
        /*1222*/ 	.byte	0x3f
	.zero		1


	//   ....[44]....
        /*1224*/ 	.word	0x00018e20
        /*1228*/ 	.word	0x00000015
        /*122c*/ 	.word	0x00031c50
        /*1230*/ 	.short	0x010a
        /*1232*/ 	.byte	0x3f
	.zero		1


	//   ....[45]....
        /*1234*/ 	.word	0x0001aa00
        /*1238*/ 	.word	0x00000070
        /*123c*/ 	.word	0x00000000
        /*1240*/ 	.short	0x0101
        /*1242*/ 	.byte	0x3f
	.zero		1


	//   ....[46]....
        /*1244*/ 	.word	0x0001aa10
        /*1248*/ 	.word	0x0000006e
        /*124c*/ 	.word	0x00000000
        /*1250*/ 	.short	0x0101
        /*1252*/ 	.byte	0x3f
	.zero		1


	//   ....[47]....
        /*1254*/ 	.word	0x0001ba10
        /*1258*/ 	.word	0x00000000
        /*125c*/ 	.word	0x00031c50
        /*1260*/ 	.short	0x010a
        /*1262*/ 	.byte	0x3f
	.zero		1


	//   ....[48]....
        /*1264*/ 	.word	0x0001bac0
        /*1268*/ 	.word	0x00000000
        /*126c*/ 	.word	0x00031c50
        /*1270*/ 	.short	0x010a
        /*1272*/ 	.byte	0x3f
	.zero		1


	//   ....[49]....
        /*1274*/ 	.word	0x0001c340
        /*1278*/ 	.word	0x00000004
        /*127c*/ 	.word	0x00000000
        /*1280*/ 	.short	0x0101
        /*1282*/ 	.byte	0x3f
	.zero		1


	//   ....[50]....
        /*1284*/ 	.word	0x0001d720
        /*1288*/ 	.word	0x00000000
        /*128c*/ 	.word	0x00000000
        /*1290*/ 	.short	0x0101
        /*1292*/ 	.byte	0x3f
	.zero		1


	//   ....[51]....
        /*1294*/ 	.word	0x0001dc70
        /*1298*/ 	.word	0x00000004
        /*129c*/ 	.word	0x00000000
        /*12a0*/ 	.short	0x0101
        /*12a2*/ 	.byte	0x3f
	.zero		1


	//   ....[52]....
        /*12a4*/ 	.word	0x000211c0
        /*12a8*/ 	.word	0x00000010
        /*12ac*/ 	.word	0x00031c20
        /*12b0*/ 	.short	0x010a
        /*12b2*/ 	.byte	0x3f
	.zero		1


	//   ....[53]....
        /*12b4*/ 	.word	0x00021290
        /*12b8*/ 	.word	0x00000009
        /*12bc*/ 	.word	0x00031ca0
        /*12c0*/ 	.short	0x010a
        /*12c2*/ 	.byte	0x3f
	.zero		1


	//   ....[54]....
        /*12c4*/ 	.word	0x000216b0
        /*12c8*/ 	.word	0x00000009
        /*12cc*/ 	.word	0x00031cc0
        /*12d0*/ 	.short	0x010a
        /*12d2*/ 	.byte	0x3f
	.zero		1


	//   ....[55]....
        /*12d4*/ 	.word	0x00021c20
        /*12d8*/ 	.word	0x00000009
        /*12dc*/ 	.word	0x00031ca0
        /*12e0*/ 	.short	0x010a
        /*12e2*/ 	.byte	0x3f
	.zero		1


	//   ....[56]....
        /*12e4*/ 	.word	0x00022030
        /*12e8*/ 	.word	0x00000009
        /*12ec*/ 	.word	0x00031cc0
        /*12f0*/ 	.short	0x010a
        /*12f2*/ 	.byte	0x3f
	.zero		1


	//   ....[57]....
        /*12f4*/ 	.word	0x000230d0
        /*12f8*/ 	.word	0x00000000
        /*12fc*/ 	.word	0x00031c40
        /*1300*/ 	.short	0x010a
        /*1302*/ 	.byte	0x3f
	.zero		1


	//   ....[58]....
        /*1304*/ 	.word	0x00023fa0
        /*1308*/ 	.word	0x00000010
        /*130c*/ 	.word	0x00031c00
        /*1310*/ 	.short	0x0107
        /*1312*/ 	.byte	0x3f
	.zero		1


	//   ....[59]....
        /*1314*/ 	.word	0x00024090
        /*1318*/ 	.word	0x00000010
        /*131c*/ 	.word	0x00031c00
        /*1320*/ 	.short	0x0101
        /*1322*/ 	.byte	0x3f
	.zero		1


	//   ....[60]....
        /*1324*/ 	.word	0x000240b0
        /*1328*/ 	.word	0x00000010
        /*132c*/ 	.word	0x00031c20
        /*1330*/ 	.short	0x010a
        /*1332*/ 	.byte	0x3f
	.zero		1


	//   ....[61]....
        /*1334*/ 	.word	0x00024450
        /*1338*/ 	.word	0x00000003
        /*133c*/ 	.word	0x00031c40
        /*1340*/ 	.short	0x010a
        /*1342*/ 	.byte	0x3f
	.zero		1


	//   ....[62]....
        /*1344*/ 	.word	0x000248b0
        /*1348*/ 	.word	0x00000002
        /*134c*/ 	.word	0x00031c60
        /*1350*/ 	.short	0x010a
        /*1352*/ 	.byte	0x3f
	.zero		1


	//   ....[63]....
        /*1354*/ 	.word	0x00025000
        /*1358*/ 	.word	0x00000003
        /*135c*/ 	.word	0x00031c40
        /*1360*/ 	.short	0x010a
        /*1362*/ 	.byte	0x3f
	.zero		1


	//   ....[64]....
        /*1364*/ 	.word	0x00025460
        /*1368*/ 	.word	0x00000002
        /*136c*/ 	.word	0x00031c60
        /*1370*/ 	.short	0x010a
        /*1372*/ 	.byte	0x3f
	.zero		1


	//   ....[65]....
        /*1374*/ 	.word	0x00025b10
        /*1378*/ 	.word	0x00000003
        /*137c*/ 	.word	0x00031c40
        /*1380*/ 	.short	0x010a
        /*1382*/ 	.byte	0x3f
	.zero		1


	//   ....[66]....
        /*1384*/ 	.word	0x00025f70
        /*1388*/ 	.word	0x00000002
        /*138c*/ 	.word	0x00031c60
        /*1390*/ 	.short	0x010a
        /*1392*/ 	.byte	0x3f
	.zero		1


	//   ....[67]....
        /*1394*/ 	.word	0x000265c0
        /*1398*/ 	.word	0x00000000
        /*139c*/ 	.word	0x00031c60
        /*13a0*/ 	.short	0x010a
        /*13a2*/ 	.byte	0x3f
	.zero		1


	//   ....[68]....
        /*13a4*/ 	.word	0x00027b70
        /*13a8*/ 	.word	0x00000009
        /*13ac*/ 	.word	0x00031c20
        /*13b0*/ 	.short	0x010a
        /*13b2*/ 	.byte	0x3f
	.zero		1


	//   ....[69]....
        /*13b4*/ 	.word	0x00027d00
        /*13b8*/ 	.word	0x00000007
        /*13bc*/ 	.word	0x00000000
        /*13c0*/ 	.short	0x010a
        /*13c2*/ 	.byte	0x3f
	.zero		1


	//   ....[70]....
        /*13c4*/ 	.word	0x00027d70
        /*13c8*/ 	.word	0x00000003
        /*13cc*/ 	.word	0x00000000
        /*13d0*/ 	.short	0x010a
        /*13d2*/ 	.byte	0x3f
	.zero		1


	//   ....[71]....
        /*13d4*/ 	.word	0x00027dd0
        /*13d8*/ 	.word	0x00000005
        /*13dc*/ 	.word	0x00000000
        /*13e0*/ 	.short	0x010a
        /*13e2*/ 	.byte	0x3f
	.zero		1


	//   ....[72]....
        /*13e4*/ 	.word	0x00027e00
        /*13e8*/ 	.word	0x00000003
        /*13ec*/ 	.word	0x00000000
        /*13f0*/ 	.short	0x010a
        /*13f2*/ 	.byte	0x3f
	.zero		1


	//   ....[73]....
        /*13f4*/ 	.word	0x00027e60
        /*13f8*/ 	.word	0x0000001a
        /*13fc*/ 	.word	0x00031c90
        /*1400*/ 	.short	0x010a
        /*1402*/ 	.byte	0x3f
	.zero		1


	//   ....[74]....
        /*1404*/ 	.word	0x00027eb0
        /*1408*/ 	.word	0x0000001a
        /*140c*/ 	.word	0x00031c90
        /*1410*/ 	.short	0x010a
        /*1412*/ 	.byte	0x3f
	.zero		1


	//   ....[75]....
        /*1414*/ 	.word	0x00027f00
        /*1418*/ 	.word	0x0000001a
        /*141c*/ 	.word	0x00031c90
        /*1420*/ 	.short	0x010a
        /*1422*/ 	.byte	0x3f
	.zero		1


	//   ....[76]....
        /*1424*/ 	.word	0x00027f50
        /*1428*/ 	.word	0x0000001a
        /*142c*/ 	.word	0x00031cb0
        /*1430*/ 	.short	0x010a
        /*1432*/ 	.byte	0x3f
	.zero		1


	//   ....[77]....
        /*1434*/ 	.word	0x00028200
        /*1438*/ 	.word	0x00000010
        /*143c*/ 	.word	0x00031c00
        /*1440*/ 	.short	0x010a
        /*1442*/ 	.byte	0x3f
	.zero		1


	//   ....[78]....
        /*1444*/ 	.word	0x00028420
        /*1448*/ 	.word	0x00000010
        /*144c*/ 	.word	0x00031c00
        /*1450*/ 	.short	0x010a
        /*1452*/ 	.byte	0x3f
	.zero		1


	//   ....[79]....
        /*1454*/ 	.word	0x00028470
        /*1458*/ 	.word	0x00000000
        /*145c*/ 	.word	0x00031c30
        /*1460*/ 	.short	0x010a
        /*1462*/ 	.byte	0x3f
	.zero		1


	//   ....[80]....
        /*1464*/ 	.word	0x000284c0
        /*1468*/ 	.word	0x00000014
        /*146c*/ 	.word	0x00031c30
        /*1470*/ 	.short	0x010a
        /*1472*/ 	.byte	0x3f
	.zero		1


	//   ....[81]....
        /*1474*/ 	.word	0x00028510
        /*1478*/ 	.word	0x00000015
        /*147c*/ 	.word	0x00031c50
        /*1480*/ 	.short	0x010a
        /*1482*/ 	.byte	0x3f
	.zero		1


	//   ....[82]....
        /*1484*/ 	.word	0x00028560
        /*1488*/ 	.word	0x00000014
        /*148c*/ 	.word	0x00031c30
        /*1490*/ 	.short	0x010a
        /*1492*/ 	.byte	0x3f
	.zero		1


	//   ....[83]....
        /*1494*/ 	.word	0x000285b0
        /*1498*/ 	.word	0x00000015
        /*149c*/ 	.word	0x00031c50
        /*14a0*/ 	.short	0x010a
        /*14a2*/ 	.byte	0x3f
	.zero		1


	//   ....[84]....
        /*14a4*/ 	.word	0x00028600
        /*14a8*/ 	.word	0x00000000
        /*14ac*/ 	.word	0x00031c50
        /*14b0*/ 	.short	0x010a
        /*14b2*/ 	.byte	0x3f
	.zero		1


	//   ....[85]....
        /*14b4*/ 	.word	0x00028d80
        /*14b8*/ 	.word	0x00000010
        /*14bc*/ 	.word	0x00031c20
        /*14c0*/ 	.short	0x010a
        /*14c2*/ 	.byte	0x3f
	.zero		1


	//   ....[86]....
        /*14c4*/ 	.word	0x00028dd0
        /*14c8*/ 	.word	0x00000009
        /*14cc*/ 	.word	0x00031ca0
        /*14d0*/ 	.short	0x010a
        /*14d2*/ 	.byte	0x3f
	.zero		1


	//   ....[87]....
        /*14d4*/ 	.word	0x00028e20
        /*14d8*/ 	.word	0x00000009
        /*14dc*/ 	.word	0x00031cc0
        /*14e0*/ 	.short	0x010a
        /*14e2*/ 	.byte	0x3f
	.zero		1


	//   ....[88]....
        /*14e4*/ 	.word	0x00028e70
        /*14e8*/ 	.word	0x00000009
        /*14ec*/ 	.word	0x00031ca0
        /*14f0*/ 	.short	0x010a
        /*14f2*/ 	.byte	0x3f
	.zero		1


	//   ....[89]....
        /*14f4*/ 	.word	0x00028ec0
        /*14f8*/ 	.word	0x00000009
        /*14fc*/ 	.word	0x00031cc0
        /*1500*/ 	.short	0x010a
        /*1502*/ 	.byte	0x3f
	.zero		1


	//   ....[90]....
        /*1504*/ 	.word	0x00029060
        /*1508*/ 	.word	0x00000000
        /*150c*/ 	.word	0x00031c40
        /*1510*/ 	.short	0x010a
        /*1512*/ 	.byte	0x3f
	.zero		1


	//   ....[91]....
        /*1514*/ 	.word	0x00029940
        /*1518*/ 	.word	0x00000010
        /*151c*/ 	.word	0x00031c20
        /*1520*/ 	.short	0x010a
        /*1522*/ 	.byte	0x3f
	.zero		1


	//   ....[92]....
        /*1524*/ 	.word	0x00029990
        /*1528*/ 	.word	0x00000003
        /*152c*/ 	.word	0x00031c40
        /*1530*/ 	.short	0x010a
        /*1532*/ 	.byte	0x3f
	.zero		1


	//   ....[93]....
        /*1534*/ 	.word	0x000299e0
        /*1538*/ 	.word	0x00000002
        /*153c*/ 	.word	0x00031c60
        /*1540*/ 	.short	0x010a
        /*1542*/ 	.byte	0x3f
	.zero		1


	//   ....[94]....
        /*1544*/ 	.word	0x00029a30
        /*1548*/ 	.word	0x00000003
        /*154c*/ 	.word	0x00031c40
        /*1550*/ 	.short	0x010a
        /*1552*/ 	.byte	0x3f
	.zero		1


	//   ....[95]....
        /*1554*/ 	.word	0x00029a80
        /*1558*/ 	.word	0x00000002
        /*155c*/ 	.word	0x00031c60
        /*1560*/ 	.short	0x010a
        /*1562*/ 	.byte	0x3f
	.zero		1


	//   ....[96]....
        /*1564*/ 	.word	0x00029ad0
        /*1568*/ 	.word	0x00000003
        /*156c*/ 	.word	0x00031c40
        /*1570*/ 	.short	0x010a
        /*1572*/ 	.byte	0x3f
	.zero		1


	//   ....[97]....
        /*1574*/ 	.word	0x00029b20
        /*1578*/ 	.word	0x00000002
        /*157c*/ 	.word	0x00031c60
        /*1580*/ 	.short	0x010a
        /*1582*/ 	.byte	0x3f
	.zero		1


	//   ....[98]....
        /*1584*/ 	.word	0x00029b70
        /*1588*/ 	.word	0x00000000
        /*158c*/ 	.word	0x00031c60
        /*1590*/ 	.short	0x010a
        /*1592*/ 	.byte	0x3f
	.zero		1


	//   ....[99]....
        /*1594*/ 	.word	0x0002a5c0
        /*1598*/ 	.word	0x00000009
        /*159c*/ 	.word	0x00031c20
        /*15a0*/ 	.short	0x010a
        /*15a2*/ 	.byte	0x3f
	.zero		1


	//   ....[100]....
        /*15a4*/ 	.word	0x0002a760
        /*15a8*/ 	.word	0x00000007
        /*15ac*/ 	.word	0x00000000
        /*15b0*/ 	.short	0x010a
        /*15b2*/ 	.byte	0x3f
	.zero		1


	//   ....[101]....
        /*15b4*/ 	.word	0x0002a7b0
        /*15b8*/ 	.word	0x00000003
        /*15bc*/ 	.word	0x00000000
        /*15c0*/ 	.short	0x010a
        /*15c2*/ 	.byte	0x3f
	.zero		1


	//   ....[102]....
        /*15c4*/ 	.word	0x0002a800
        /*15c8*/ 	.word	0x00000005
        /*15cc*/ 	.word	0x00000000
        /*15d0*/ 	.short	0x010a
        /*15d2*/ 	.byte	0x3f
	.zero		1


	//----- nvinfo : EIATTR_NUM_MBARRIERS
	.align		4
.L_1369:
        /*15d4*/ 	.byte	0x03, 0x38
        /*15d6*/ 	.short	0x0016


	//----- nvinfo : EIATTR_EXIT_INSTR_OFFSETS
	.align		4
        /*15d8*/ 	.byte	0x04, 0x1c
        /*15da*/ 	.short	(.L_1371 - .L_1370)


	//   ....[0]....
.L_1370:
        /*15dc*/ 	.word	0x00027e50


	//----- nvinfo : EIATTR_MAX_THREADS
	.align		4
.L_1371:
        /*15e0*/ 	.byte	0x04, 0x05
        /*15e2*/ 	.short	(.L_1373 - .L_1372)
.L_1372:
        /*15e4*/ 	.word	0x00000200
        /*15e8*/ 	.word	0x00000001
        /*15ec*/ 	.word	0x00000001


	//----- nvinfo : EIATTR_CRS_STACK_SIZE
	.align		4
.L_1373:
        /*15f0*/ 	.byte	0x04, 0x1e
        /*15f2*/ 	.short	(.L_1375 - .L_1374)
.L_1374:
        /*15f4*/ 	.word	0x00000000


	//----- nvinfo : EIATTR_CBANK_PARAM_SIZE
	.align		4
.L_1375:
        /*15f8*/ 	.byte	0x03, 0x19
        /*15fa*/ 	.short	0x0af0


	//----- nvinfo : EIATTR_PARAM_CBANK
	.align		4
        /*15fc*/ 	.byte	0x04, 0x0a
        /*15fe*/ 	.short	(.L_1377 - .L_1376)
	.align		4
.L_1376:
        /*1600*/ 	.word	index@(.nv.constant0._ZN7cutlass13device_kernelIN5flash11enable_sm90INS1_16FlashAttnFwdSm90INS1_25CollectiveMainloopFwdSm90ILi2EN4cute5tupleIJNS5_1CILi1EEES8_S8_EEENS6_IJNS7_ILi192EEENS7_ILi144EEENS7_ILi96EEEEEELi96ENS_10bfloat16_tEfNS_4arch4Sm90ELb1ELb0ELb1ELb1ELb0ELb1ELb0ELb0ELb1ELb1ELb1ELb0EEENS1_21CollectiveEpilogueFwdINS6_IJSA_SC_SB_EEES9_SE_SG_Li384ELb1ELb1ELb1ELb0EEENS1_36VarlenDynamicPersistentTileSchedulerILi192ELi144ELi384ELi128ELb1ELb1ELb1ELb1ELb1ELb1EEEEEEEEEvNT_6ParamsE)
        /*1604*/ 	.short	0x0210
        /*1606*/ 	.short	0x0af0


	//----- nvinfo : EIATTR_SW_WAR
	.align		4
.L_1377:
        /*1608*/ 	.byte	0x04, 0x36
        /*160a*/ 	.short	(.L_1379 - .L_1378)
.L_1378:
        /*160c*/ 	.word	0x00000008
.L_1379:


//--------------------- .nv.info._ZN7cutlass13device_kernelIN5flash11enable_sm90INS1_16FlashAttnFwdSm90INS1_25CollectiveMainloopFwdSm90ILi2EN4cute5tupleIJNS5_1CILi1EEES8_S8_EEENS6_IJNS7_ILi192EEESA_NS7_ILi64EEEEEELi64ENS_10bfloat16_tEfNS_4arch4Sm90ELb0ELb0ELb1ELb0ELb0ELb0ELb0ELb0ELb1ELb1ELb1ELb0EEENS1_21CollectiveEpilogueFwdINS6_IJSA_SB_SA_EEES9_SD_SF_Li384ELb0ELb1ELb1ELb0EEENS1_19SingleTileSchedulerILb0ELb1ELb1ELi192EEEEEEEEEvNT_6ParamsE --------------------------
	.section	.nv.info._ZN7cutlass13device_kernelIN5flash11enable_sm90INS1_16FlashAttnFwdSm90INS1_25CollectiveMainloopFwdSm90ILi2EN4cute5tupleIJNS5_1CILi1EEES8_S8_EEENS6_IJNS7_ILi192EEESA_NS7_ILi64EEEEEELi64ENS_10bfloat16_tEfNS_4arch4Sm90ELb0ELb0ELb1ELb0ELb0ELb0ELb0ELb0ELb1ELb1ELb1ELb0EEENS1_21CollectiveEpilogueFwdINS6_IJSA_SB_SA_EEES9_SD_SF_Li384ELb0ELb1ELb1ELb0EEENS1_19SingleTileSchedulerILb0ELb1ELb1ELi192EEEEEEEEEvNT_6ParamsE,"",@"SHT_CUDA_INFO"
	.sectionflags	@""
	.align	4


	//----- nvinfo : EIATTR_CUDA_API_VERSION
	.align		4
        /*0000*/ 	.byte	0x04, 0x37
        /*0002*/ 	.short	(.L_1381 - .L_1380)
.L_1380:
        /*0004*/ 	.word	0x00000082


	//----- nvinfo : EIATTR_KPARAM_INFO
	.align		4
.L_1381:
        /*0008*/ 	.byte	0x04, 0x17
        /*000a*/ 	.short	(.L_1383 - .L_1382)
.L_1382:
        /*000c*/ 	.word	0x00000000
        /*0010*/ 	.short	0x0000
        /*0012*/ 	.short	0x0070
        /*0014*/ 	.byte	0x00, 0xf0, 0x01, 0x28


	//----- nvinfo : EIATTR_SPARSE_MMA_MASK
	.align		4
.L_1383:
        /*0018*/ 	.byte	0x03, 0x50
        /*001a*/ 	.short	0x0000


	//----- nvinfo : EIATTR_MAXREG_COUNT
	.align		4
        /*001c*/ 	.byte	0x03, 0x1b
        /*001e*/ 	.short	0x0080


	//----- nvinfo : EIATTR_NUM_BARRIERS
	.align		4
        /*0020*/ 	.byte	0x02, 0x4c
        /*0022*/ 	.byte	0x10
	.zero		1


	//----- nvinfo : EIATTR_EXTERNS
	.align		4
        /*0024*/ 	.byte	0x04, 0x0f
        /*0026*/ 	.short	(.L_1385 - .L_1384)


	//   ....[0]....
	.align		4
.L_1384:
        /*0028*/ 	.word	index@(__assertfail)


	//----- nvinfo : EIATTR_ANNOTATIONS
	.align		4
.L_1385:
        /*002c*/ 	.byte	0x04, 0x55
        /*002e*/ 	.short	(.L_1387 - .L_1386)


	//   ....[0]....
.L_1386:
        /* <DEDUP_REMOVED lines=10> */


	//----- nvinfo : EIATTR_MERCURY_ISA_VERSION
	.align		4
.L_1387:
        /*00c0*/ 	.byte	0x03, 0x5f
        /*00c2*/ 	.short	0x0101


	//----- nvinfo : EIATTR_INT_WARP_WIDE_INSTR_OFFSETS
	.align		4
        /*00c4*/ 	.byte	0x04, 0x31
        /*00c6*/ 	.short	(.L_1389 - .L_1388)


	//   ....[0]....
.L_1388:
        /*00c8*/ 	.word	0x00000120


	//   ....[1]....
        /*00cc*/ 	.word	0x000001c0


	//   ....[2]....
        /*00d0*/ 	.word	0x00000230


	//----- nvinfo : EIATTR_COOP_GROUP_MASK_REGIDS
	.align		4
.L_1389:
        /*00d4*/ 	.byte	0x04, 0x29
        /*00d6*/ 	.short	(.L_1391 - .L_1390)


	//   ....[0]....
.L_1390:
        /*00d8*/ 	.word	0xffffffff


	//   ....[1]....
        /*00dc*/ 	.word	0xffffffff


	//   ....[2]....
        /*00e0*/ 	.word	0xffffffff


	//   ....[3]....
        /*00e4*/ 	.word	0xffffffff


	//   ....[4]....
        /*00e8*/ 	.word	0xffffffff


	//   ....[5]....
        /*00ec*/ 	.word	0xffffffff


	//   ....[6]....
        /*00f0*/ 	.word	0xffffffff


	//   ....[7]....
        /*00f4*/ 	.word	0xffffffff


	//   ....[8]....
        /*00f8*/ 	.word	0xffffffff


	//   ....[9]....
        /*00fc*/ 	.word	0xffffffff


	//   ....[10]....
        /*0100*/ 	.word	0xffffffff


	//   ....[11]....
        /*0104*/ 	.word	0xffffffff


	//   ....[12]....
        /*0108*/ 	.word	0xffffffff


	//   ....[13]....
        /*010c*/ 	.word	0xffffffff


	//   ....[14]....
        /*0110*/ 	.word	0xffffffff


	//   ....[15]....
        /*0114*/ 	.word	0xffffffff


	//   ....[16]....
        /*0118*/ 	.word	0xffffffff


	//   ....[17]....
        /*011c*/ 	.word	0xffffffff


	//   ....[18]....
        /*0120*/ 	.word	0xffffffff


	//   ....[19]....
        /*0124*/ 	.word	0xffffffff


	//   ....[20]....
        /*0128*/ 	.word	0xffffffff


	//   ....[21]....
        /*012c*/ 	.word	0xffffffff


	//   ....[22]....
        /*0130*/ 	.word	0xffffffff


	//   ....[23]....
        /*0134*/ 	.word	0xffffffff


	//   ....[24]....
        /*0138*/ 	.word	0xffffffff


	//   ....[25]....
        /*013c*/ 	.word	0xffffffff


	//   ....[26]....
        /*0140*/ 	.word	0xffffffff


	//   ....[27]....
        /*0144*/ 	.word	0xffffffff


	//   ....[28]....
        /*0148*/ 	.word	0xffffffff


	//   ....[29]....
        /*014c*/ 	.word	0xffffffff


	//   ....[30]....
        /*0150*/ 	.word	0xffffffff


	//   ....[31]....
        /*0154*/ 	.word	0xffffffff


	//   ....[32]....
        /*0158*/ 	.word	0xffffffff


	//   ....[33]....
        /*015c*/ 	.word	0xffffffff


	//   ....[34]....
        /*0160*/ 	.word	0xffffffff


	//   ....[35]....
        /*0164*/ 	.word	0xffffffff


	//   ....[36]....
        /*0168*/ 	.word	0xffffffff


	//   ....[37]....
        /*016c*/ 	.word	0xffffffff


	//   ....[38]....
        /*0170*/ 	.word	0xffffffff


	//   ....[39]....
        /*0174*/ 	.word	0xffffffff


	//   ....[40]....
        /*0178*/ 	.word	0xffffffff


	//   ....[41]....
        /*017c*/ 	.word	0xffffffff


	//   ....[42]....
        /*0180*/ 	.word	0xffffffff


	//   ....[43]....
        /*0184*/ 	.word	0xffffffff


	//   ....[44]....
        /*0188*/ 	.word	0xffffffff


	//   ....[45]....
        /*018c*/ 	.word	0xffffffff


	//   ....[46]....
        /*0190*/ 	.word	0xffffffff


	//   ....[47]....
        /*0194*/ 	.word	0xffffffff


	//   ....[48]....
        /*0198*/ 	.word	0xffffffff


	//   ....[49]....
        /*019c*/ 	.word	0xffffffff


	//   ....[50]....
        /*01a0*/ 	.word	0xffffffff


	//   ....[51]....
        /*01a4*/ 	.word	0xffffffff


	//   ....[52]....
        /*01a8*/ 	.word	0xffffffff


	//   ....[53]....
        /*01ac*/ 	.word	0xffffffff


	//   ....[54]....
        /*01b0*/ 	.word	0xffffffff


	//   ....[55]....
        /*01b4*/ 	.word	0xffffffff


	//   ....[56]....
        /*01b8*/ 	.word	0xffffffff


	//   ....[57]....
        /*01bc*/ 	.word	0x0500000f


	//   ....[58]....
        /*01c0*/ 	.word	0x0500000f


	//   ....[59]....
        /*01c4*/ 	.word	0x0500000f


	//   ....[60]....
        /*01c8*/ 	.word	0x0500000f


	//   ....[61]....
        /*01cc*/ 	.word	0x0500000f


	//   ....[62]....
        /*01d0*/ 	.word	0x0500000f


	//   ....[63]....
        /*01d4*/ 	.word	0x0500000f


	//   ....[64]....
        /*01d8*/ 	.word	0x0500000f


	//   ....[65]....
        /*01dc*/ 	.word	0x0500000f


	//   ....[66]....
        /*01e0*/ 	.word	0x0500000f


	//   ....[67]....
        /*01e4*/ 	.word	0x0500000f


	//   ....[68]....
        /*01e8*/ 	.word	0x0500000f


	//   ....[69]....
        /*01ec*/ 	.word	0x0500000f


	//   ....[70]....
        /*01f0*/ 	.word	0x0500000f


	//   ....[71]....
        /*01f4*/ 	.word	0x0500000f


	//   ....[72]....
        /*01f8*/ 	.word	0x0500000f


	//   ....[73]....
        /*01fc*/ 	.word	0x0500000f


	//   ....[74]....
        /*0200*/ 	.word	0x0500000f


	//   ....[75]....
        /*0204*/ 	.word	0x0500000f


	//   ....[76]....
        /*0208*/ 	.word	0x0500000f


	//   ....[77]....
        /*020c*/ 	.word	0x0500000f


	//   ....[78]....
        /*0210*/ 	.word	0x0500000f


	//   ....[79]....
        /*0214*/ 	.word	0x0500000f


	//   ....[80]....
        /*0218*/ 	.word	0x0500000f


	//   ....[81]....
        /*021c*/ 	.word	0x0500000f


	//   ....[82]....
        /*0220*/ 	.word	0x0500000f


	//----- nvinfo : EIATTR_COOP_GROUP_INSTR_OFFSETS
	.align		4
.L_1391:
        /*0224*/ 	.byte	0x04, 0x28
        /*0226*/ 	.short	(.L_1393 - .L_1392)


	//   ....[0]....
.L_1392:
        /*0228*/ 	.word	0x00000060


	//   ....[1]....
        /*022c*/ 	.word	0x00000130


	//   ....[2]....
        /*0230*/ 	.word	0x000001e0


	//   ....[3]....
        /*0234*/ 	.word	0x000003a0


	//   ....[4]....
        /*0238*/ 	.word	0x00000500


	//   ....[5]....
        /*023c*/ 	.word	0x00000620


	//   ....[6]....
        /*0240*/ 	.word	0x00000780


	//   ....[7]....
        /*0244*/ 	.word	0x00000f80


	//   ....[8]....
        /*0248*/ 	.word	0x00002e20


	//   ....[9]....
        /*024c*/ 	.word	0x00002e60


	//   ....[10]....
        /*0250*/ 	.word	0x00003660


	//   ....[11]....
        /*0254*/ 	.word	0x000036d0


	//   ....[12]....
        /*0258*/ 	.word	0x00004b90


	//   ....[13]....
        /*025c*/ 	.word	0x000068a0


	//   ....[14]....
        /*0260*/ 	.word	0x000068e0


	//   ....[15]....
        /*0264*/ 	.word	0x00006970


	//   ....[16]....
        /*0268*/ 	.word	0x000069a0


	//   ....[17]....
        /*026c*/ 	.word	0x00008590


	//   ....[18]....
        /*0270*/ 	.word	0x000086d0


	//   ....[19]....
        /*0274*/ 	.word	0x00008710


	//   ....[20]....
        /*0278*/ 	.word	0x000087c0


	//   ....[21]....
        /*027c*/ 	.word	0x000087d0


	//   ....[22]....
        /*0280*/ 	.word	0x00009760


	//   ....[23]....
        /*0284*/ 	.word	0x00009770


	//   ....[24]....
        /*0288*/ 	.word	0x00009780


	//   ....[25]....
        /*028c*/ 	.word	0x00009790


	//   ....[26]....
        /*0290*/ 	.word	0x00009870


	//   ....[27]....
        /*0294*/ 	.word	0x00009880


	//   ....[28]....
        /*0298*/ 	.word	0x00009bb0


	//   ....[29]....
        /*029c*/ 	.word	0x00009bc0


	//   ....[30]....
        /*02a0*/ 	.word	0x0000a2d0


	//   ....[31]....
        /*02a4*/ 	.word	0x0000ac80


	//   ....[32]....
        /*02a8*/ 	.word	0x0000b660


	//   ....[33]....
        /*02ac*/ 	.word	0x0000b670


	//   ....[34]....
        /*02b0*/ 	.word	0x0000b680


	//   ....[35]....
        /*02b4*/ 	.word	0x0000b6a0


	//   ....[36]....
        /*02b8*/ 	.word	0x0000b710


	//   ....[37]....
        /*02bc*/ 	.word	0x0000b770


	//   ....[38]....
        /*02c0*/ 	.word	0x0000b7e0


	//   ....[39]....
        /*02c4*/ 	.word	0x0000b810


	//   ....[40]....
        /*02c8*/ 	.word	0x0000b860


	//   ....[41]....
        /*02cc*/ 	.word	0x0000b870


	//   ....[42]....
        /*02d0*/ 	.word	0x0000b8e0


	//   ....[43]....
        /*02d4*/ 	.word	0x0000b910


	//   ....[44]....
        /*02d8*/ 	.word	0x0000b960


	//   ....[45]....
        /*02dc*/ 	.word	0x0000b970


	//   ....[46]....
        /*02e0*/ 	.word	0x0000b980


	//   ....[47]....
        /*02e4*/ 	.word	0x0000b9f0


	//   ....[48]....
        /*02e8*/ 	.word	0x0000ba20


	//   ....[49]....
        /*02ec*/ 	.word	0x0000ba70


	//   ....[50]....
        /*02f0*/ 	.word	0x0000ba90


	//   ....[51]....
        /*02f4*/ 	.word	0x0000bab0


	//   ....[52]....
        /*02f8*/ 	.word	0x0000bad0


	//   ....[53]....
        /*02fc*/ 	.word	0x0000baf0


	//   ....[54]....
        /*0300*/ 	.word	0x0000bb40


	//   ....[55]....
        /*0304*/ 	.word	0x0000bbd0


	//   ....[56]....
        /*0308*/ 	.word	0x0000d460


	//   ....[57]....
        /*030c*/ 	.word	0x0000d8d0


	//   ....[58]....
        /*0310*/ 	.word	0x0000da40


	//   ....[59]....
        /*0314*/ 	.word	0x0000da90


	//   ....[60]....
        /*0318*/ 	.word	0x0000dbb0


	//   ....[61]....
        /*031c*/ 	.word	0x0000dc00


	//   ....[62]....
        /*0320*/ 	.word	0x0000dc80


	//   ....[63]....
        /*0324*/ 	.word	0x0000dd50


	//   ....[64]....
        /*0328*/ 	.word	0x0000dde0


	//   ....[65]....
        /*032c*/ 	.word	0x0000de70


	//   ....[66]....
        /*0330*/ 	.word	0x0000df00


	//   ....[67]....
        /*0334*/ 	.word	0x0000dfc0


	//   ....[68]....
        /*0338*/ 	.word	0x0000e050


	//   ....[69]....
        /*033c*/ 	.word	0x0000e0e0


	//   ....[70]....
        /*0340*/ 	.word	0x0000e170


	//   ....[71]....
        /*0344*/ 	.word	0x0000e230


	//   ....[72]....
        /*0348*/ 	.word	0x0000e290


	//   ....[73]....
        /*034c*/ 	.word	0x0000e350


	//   ....[74]....
        /*0350*/ 	.word	0x0000e3c0


	//   ....[75]....
        /*0354*/ 	.word	0x0000e490


	//   ....[76]....
        /*0358*/ 	.word	0x0000e4f0


	//   ....[77]....
        /*035c*/ 	.word	0x0000e5c0


	//   ....[78]....
        /*0360*/ 	.word	0x0000e630


	//   ....[79]....
        /*0364*/ 	.word	0x0000e6f0


	//   ....[80]....
        /*0368*/ 	.word	0x0000e760


	//   ....[81]....
        /*036c*/ 	.word	0x0000e810


	//   ....[82]....
        /*0370*/ 	.word	0x0000ec10


	//----- nvinfo : EIATTR_REG_RECONFIG
	.align		4
.L_1393:
        /*0374*/ 	.byte	0x01, 0x54
	.zero		2


	//----- nvinfo : EIATTR_SYSCALL_OFFSETS
	.align		4
        /*0378*/ 	.byte	0x04, 0x46
        /*037a*/ 	.short	(.L_1395 - .L_1394)


	//   ....[0]....
.L_1394:
        /*037c*/ 	.word	0x000010e0


	//   ....[1]....
        /*0380*/ 	.word	0x0000a940


	//   ....[2]....
        /*0384*/ 	.word	0x0000aa80


	//   ....[3]....
        /*0388*/ 	.word	0x0000ab70


	//   ....[4]....
        /*038c*/ 	.word	0x0000b1e0


	//----- nvinfo : EIATTR_MBARRIER_INSTR_OFFSETS
	.align		4
.L_1395:
        /*0390*/ 	.byte	0x04, 0x39
        /*0392*/ 	.short	(.L_1397 - .L_1396)


	//   ....[0]....
.L_1396:
        /*0394*/ 	.word	0x00000250
        /*0398*/ 	.word	0x000000ff
        /*039c*/ 	.word	0x00030800
        /*03a0*/ 	.short	0x0100
        /*03a2*/ 	.byte	0x08
	.zero		1


	//   ....[1]....
        /*03a4*/ 	.word	0x00000260
        /*03a8*/ 	.word	0x000000ff
        /*03ac*/ 	.word	0x00030820
        /*03b0*/ 	.short	0x0100
        /*03b2*/ 	.byte	0x08
	.zero		1


	//   ....[2]....
        /*03b4*/ 	.word	0x00000350
        /*03b8*/ 	.word	0x000000ff
        /*03bc*/ 	.word	0x00030830
        /*03c0*/ 	.short	0x0100
        /*03c2*/ 	.byte	0x08
	.zero		1


	//   ....[3]....
        /*03c4*/ 	.word	0x00000360
        /*03c8*/ 	.word	0x000000ff
        /*03cc*/ 	.word	0x00030840
        /*03d0*/ 	.short	0x0100
        /*03d2*/ 	.byte	0x08
	.zero		1


	//   ....[4]....
        /*03d4*/ 	.word	0x00000370
        /*03d8*/ 	.word	0x000000ff
        /*03dc*/ 	.word	0x00030838
        /*03e0*/ 	.short	0x0100
        /*03e2*/ 	.byte	0x08
	.zero		1


	//   ....[5]....
        /*03e4*/ 	.word	0x00000380
        /*03e8*/ 	.word	0x000000ff
        /*03ec*/ 	.word	0x00030848
        /*03f0*/ 	.short	0x0100
        /*03f2*/ 	.byte	0x08
	.zero		1


	//   ....[6]....
        /*03f4*/ 	.word	0x000004b0
        /*03f8*/ 	.word	0x000000ff
        /*03fc*/ 	.word	0x00030850
        /*0400*/ 	.short	0x0100
        /*0402*/ 	.byte	0x08
	.zero		1


	//   ....[7]....
        /*0404*/ 	.word	0x000004c0
        /*0408*/ 	.word	0x000000ff
        /*040c*/ 	.word	0x00030860
        /*0410*/ 	.short	0x0100
        /*0412*/ 	.byte	0x08
	.zero		1


	//   ....[8]....
        /*0414*/ 	.word	0x000004d0
        /*0418*/ 	.word	0x000000ff
        /*041c*/ 	.word	0x00030858
        /*0420*/ 	.short	0x0100
        /*0422*/ 	.byte	0x08
	.zero		1


	//   ....[9]....
        /*0424*/ 	.word	0x000004e0
        /*0428*/ 	.word	0x000000ff
        /*042c*/ 	.word	0x00030868
        /*0430*/ 	.short	0x0100
        /*0432*/ 	.byte	0x08
	.zero		1


	//   ....[10]....
        /*0434*/ 	.word	0x000005d0
        /*0438*/ 	.word	0x000000ff
        /*043c*/ 	.word	0x00030870
        /*0440*/ 	.short	0x0100
        /*0442*/ 	.byte	0x06
	.zero		1


	//   ....[11]....
        /*0444*/ 	.word	0x000005e0
        /*0448*/ 	.word	0x000000ff
        /*044c*/ 	.word	0x00030880
        /*0450*/ 	.short	0x0100
        /*0452*/ 	.byte	0x06
	.zero		1


	//   ....[12]....
        /*0454*/ 	.word	0x000005f0
        /*0458*/ 	.word	0x000000ff
        /*045c*/ 	.word	0x00030878
        /*0460*/ 	.short	0x0100
        /*0462*/ 	.byte	0x06
	.zero		1


	//   ....[13]....
        /*0464*/ 	.word	0x00000600
        /*0468*/ 	.word	0x000000ff
        /*046c*/ 	.word	0x00030888
        /*0470*/ 	.short	0x0100
        /*0472*/ 	.byte	0x06
	.zero		1


	//   ....[14]....
        /*0474*/ 	.word	0x00000730
        /*0478*/ 	.word	0x000000ff
        /*047c*/ 	.word	0x00030890
        /*0480*/ 	.short	0x0100
        /*0482*/ 	.byte	0x08
	.zero		1


	//   ....[15]....
        /*0484*/ 	.word	0x00000740
        /*0488*/ 	.word	0x000000ff
        /*048c*/ 	.word	0x000308a0
        /*0490*/ 	.short	0x0100
        /*0492*/ 	.byte	0x08
	.zero		1


	//   ....[16]....
        /*0494*/ 	.word	0x00000750
        /*0498*/ 	.word	0x000000ff
        /*049c*/ 	.word	0x00030898
        /*04a0*/ 	.short	0x0100
        /*04a2*/ 	.byte	0x08
	.zero		1


	//   ....[17]....
        /*04a4*/ 	.word	0x00000760
        /*04a8*/ 	.word	0x000000ff
        /*04ac*/ 	.word	0x000308a8
        /*04b0*/ 	.short	0x0100
        /*04b2*/ 	.byte	0x08
	.zero		1


	//   ....[18]....
        /*04b4*/ 	.word	0x00000890
        /*04b8*/ 	.word	0x000000ff
        /*04bc*/ 	.word	0x000308b0
        /*04c0*/ 	.short	0x0100
        /*04c2*/ 	.byte	0x08
	.zero		1


	//   ....[19]....
        /*04c4*/ 	.word	0x000008a0
        /*04c8*/ 	.word	0x000000ff
        /*04cc*/ 	.word	0x000308c0
        /*04d0*/ 	.short	0x0100
        /*04d2*/ 	.byte	0x08
	.zero		1


	//   ....[20]....
        /*04d4*/ 	.word	0x000008b0
        /*04d8*/ 	.word	0x000000ff
        /*04dc*/ 	.word	0x000308b8
        /*04e0*/ 	.short	0x0100
        /*04e2*/ 	.byte	0x08
	.zero		1


	//   ....[21]....
        /*04e4*/ 	.word	0x000008c0
        /*04e8*/ 	.word	0x000000ff
        /*04ec*/ 	.word	0x000308c8
        /*04f0*/ 	.short	0x0100
        /*04f2*/ 	.byte	0x08
	.zero		1


	//   ....[22]....
        /*04f4*/ 	.word	0x00001110
        /*04f8*/ 	.word	0x000000ff
        /*04fc*/ 	.word	0x00030800
        /*0500*/ 	.short	0x010a
        /*0502*/ 	.byte	0x24
	.zero		1


	//   ....[23]....
        /*0504*/ 	.word	0x00001160
        /*0508*/ 	.word	0x000000ff
        /*050c*/ 	.word	0x00030830
        /*0510*/ 	.short	0x010a
        /*0512*/ 	.byte	0x24
	.zero		1


	//   ....[24]....
        /*0514*/ 	.word	0x00001240
        /*0518*/ 	.word	0x000000ff
        /*051c*/ 	.word	0x00030830
        /*0520*/ 	.short	0x010a
        /*0522*/ 	.byte	0x24
	.zero		1


	//   ....[25]....
        /*0524*/ 	.word	0x00003af0
        /*0528*/ 	.word	0x00000005
        /*052c*/ 	.word	0x00000000
        /*0530*/ 	.short	0x0101
        /*0532*/ 	.byte	0x3f
	.zero		1


	//   ....[26]....
        /*0534*/ 	.word	0x00004e10
        /*0538*/ 	.word	0x0000000d
        /*053c*/ 	.word	0x00030830
        /*0540*/ 	.short	0x010a
        /*0542*/ 	.byte	0x3f
	.zero		1


	//   ....[27]....
        /*0544*/ 	.word	0x00004e50
        /*0548*/ 	.word	0x0000000d
        /*054c*/ 	.word	0x00030830
        /*0550*/ 	.short	0x010a
        /*0552*/ 	.byte	0x3f
	.zero		1


	//   ....[28]....
        /*0554*/ 	.word	0x00005080
        /*0558*/ 	.word	0x000000ff
        /*055c*/ 	.word	0x00030850
        /*0560*/ 	.short	0x010a
        /*0562*/ 	.byte	0x07
	.zero		1


	//   ....[29]....
        /*0564*/ 	.word	0x000050c0
        /*0568*/ 	.word	0x000000ff
        /*056c*/ 	.word	0x00030850
        /*0570*/ 	.short	0x010a
        /*0572*/ 	.byte	0x07
	.zero		1


	//   ....[30]....
        /*0574*/ 	.word	0x00006c20
        /*0578*/ 	.word	0x0000005e
        /*057c*/ 	.word	0x00000000
        /*0580*/ 	.short	0x0101
        /*0582*/ 	.byte	0x3f
	.zero		1


	//   ....[31]....
        /*0584*/ 	.word	0x00006d50
        /*0588*/ 	.word	0x00000062
        /*058c*/ 	.word	0x00000000
        /*0590*/ 	.short	0x0101
        /*0592*/ 	.byte	0x3f
	.zero		1


	//   ....[32]....
        /*0594*/ 	.word	0x00008600
        /*0598*/ 	.word	0x00000007
        /*059c*/ 	.word	0x00030850
        /*05a0*/ 	.short	0x010a
        /*05a2*/ 	.byte	0x3f
	.zero		1


	//   ....[33]....
        /*05a4*/ 	.word	0x00008640
        /*05a8*/ 	.word	0x00000007
        /*05ac*/ 	.word	0x00030850
        /*05b0*/ 	.short	0x010a
        /*05b2*/ 	.byte	0x3f
	.zero		1


	//   ....[34]....
        /*05b4*/ 	.word	0x00008de0
        /*05b8*/ 	.word	0x00000006
        /*05bc*/ 	.word	0x00000000
        /*05c0*/ 	.short	0x0101
        /*05c2*/ 	.byte	0x3f
	.zero		1


	//   ....[35]....
        /*05c4*/ 	.word	0x00009830
        /*05c8*/ 	.word	0x000000ff
        /*05cc*/ 	.word	0x00000000
        /*05d0*/ 	.short	0x0101
        /*05d2*/ 	.byte	0x04
	.zero		1


	//   ....[36]....
        /*05d4*/ 	.word	0x0000ae70
        /*05d8*/ 	.word	0x000000ff
        /*05dc*/ 	.word	0x00030840
        /*05e0*/ 	.short	0x010a
        /*05e2*/ 	.byte	0x26
	.zero		1


	//   ....[37]....
        /*05e4*/ 	.word	0x0000bcc0
        /*05e8*/ 	.word	0x000000ff
        /*05ec*/ 	.word	0x00030800
        /*05f0*/ 	.short	0x0107
        /*05f2*/ 	.byte	0x26
	.zero		1


	//   ....[38]....
        /*05f4*/ 	.word	0x0000bd00
        /*05f8*/ 	.word	0x000000ff
        /*05fc*/ 	.word	0x00030800
        /*0600*/ 	.short	0x0101
        /*0602*/ 	.byte	0x26
	.zero		1


	//   ....[39]....
        /*0604*/ 	.word	0x0000bd30
        /*0608*/ 	.word	0x000000ff
        /*060c*/ 	.word	0x00030820
        /*0610*/ 	.short	0x010a
        /*0612*/ 	.byte	0x26
	.zero		1


	//   ....[40]....
        /*0614*/ 	.word	0x0000c080
        /*0618*/ 	.word	0x000000ff
        /*061c*/ 	.word	0x00030848
        /*0620*/ 	.short	0x010a
        /*0622*/ 	.byte	0x26
	.zero		1


	//   ....[41]....
        /*0624*/ 	.word	0x0000c270
        /*0628*/ 	.word	0x000000ff
        /*062c*/ 	.word	0x00030860
        /*0630*/ 	.short	0x010a
        /*0632*/ 	.byte	0x26
	.zero		1


	//   ....[42]....
        /*0634*/ 	.word	0x0000c650
        /*0638*/ 	.word	0x000000ff
        /*063c*/ 	.word	0x00030840
        /*0640*/ 	.short	0x010a
        /*0642*/ 	.byte	0x26
	.zero		1


	//   ....[43]....
        /*0644*/ 	.word	0x0000c870
        /*0648*/ 	.word	0x000000ff
        /*064c*/ 	.word	0x00030868
        /*0650*/ 	.short	0x010a
        /*0652*/ 	.byte	0x26
	.zero		1


	//   ....[44]....
        /*0654*/ 	.word	0x0000cc90
        /*0658*/ 	.word	0x000000ff
        /*065c*/ 	.word	0x00030848
        /*0660*/ 	.short	0x010a
        /*0662*/ 	.byte	0x26
	.zero		1


	//   ....[45]....
        /*0664*/ 	.word	0x0000ce90
        /*0668*/ 	.word	0x000000ff
        /*066c*/ 	.word	0x00030860
        /*0670*/ 	.short	0x010a
        /*0672*/ 	.byte	0x26
	.zero		1


	//   ....[46]....
        /*0674*/ 	.word	0x0000d130
        /*0678*/ 	.word	0x00000003
        /*067c*/ 	.word	0x00030860
        /*0680*/ 	.short	0x010a
        /*0682*/ 	.byte	0x3f
	.zero		1


	//   ....[47]....
        /*0684*/ 	.word	0x0000d3f0
        /*0688*/ 	.word	0x00000007
        /*068c*/ 	.word	0x00030820
        /*0690*/ 	.short	0x010a
        /*0692*/ 	.byte	0x3f
	.zero		1


	//   ....[48]....
        /*0694*/ 	.word	0x0000d560
        /*0698*/ 	.word	0x00000005
        /*069c*/ 	.word	0x00000000
        /*06a0*/ 	.short	0x010a
        /*06a2*/ 	.byte	0x3f
	.zero		1


	//   ....[49]....
        /*06a4*/ 	.word	0x0000d5d0
        /*06a8*/ 	.word	0x00000003
        /*06ac*/ 	.word	0x00000000
        /*06b0*/ 	.short	0x010a
        /*06b2*/ 	.byte	0x3f
	.zero		1


	//   ....[50]....
        /*06b4*/ 	.word	0x0000d630
        /*06b8*/ 	.word	0x00000005
        /*06bc*/ 	.word	0x00000000
        /*06c0*/ 	.short	0x010a
        /*06c2*/ 	.byte	0x3f
	.zero		1


	//   ....[51]....
        /*06c4*/ 	.word	0x0000d660
        /*06c8*/ 	.word	0x00000003
        /*06cc*/ 	.word	0x00000000
        /*06d0*/ 	.short	0x010a
        /*06d2*/ 	.byte	0x3f
	.zero		1


	//   ....[52]....
        /*06d4*/ 	.word	0x0000d6d0
        /*06d8*/ 	.word	0x00000003
        /*06dc*/ 	.word	0x00030800
        /*06e0*/ 	.short	0x010a
        /*06e2*/ 	.byte	0x3f
	.zero		1


	//   ....[53]....
        /*06e4*/ 	.word	0x0000d730
        /*06e8*/ 	.word	0x00000003
        /*06ec*/ 	.word	0x00030830
        /*06f0*/ 	.short	0x010a
        /*06f2*/ 	.byte	0x3f
	.zero		1


	//   ....[54]....
        /*06f4*/ 	.word	0x0000d780
        /*06f8*/ 	.word	0x0000000d
        /*06fc*/ 	.word	0x00030830
        /*0700*/ 	.short	0x010a
        /*0702*/ 	.byte	0x3f
	.zero		1


	//   ....[55]....
        /*0704*/ 	.word	0x0000d7e0
        /*0708*/ 	.word	0x0000000c
        /*070c*/ 	.word	0x00030850
        /*0710*/ 	.short	0x010a
        /*0712*/ 	.byte	0x3f
	.zero		1


	//   ....[56]....
        /*0714*/ 	.word	0x0000d830
        /*0718*/ 	.word	0x00000007
        /*071c*/ 	.word	0x00030850
        /*0720*/ 	.short	0x010a
        /*0722*/ 	.byte	0x3f
	.zero		1


	//   ....[57]....
        /*0724*/ 	.word	0x0000d990
        /*0728*/ 	.word	0x00000003
        /*072c*/ 	.word	0x00030840
        /*0730*/ 	.short	0x010a
        /*0732*/ 	.byte	0x3f
	.zero		1


	//   ....[58]....
        /*0734*/ 	.word	0x0000e850
        /*0738*/ 	.word	0x00000003
        /*073c*/ 	.word	0x00030820
        /*0740*/ 	.short	0x010a
        /*0742*/ 	.byte	0x3f
	.zero		1


	//   ....[59]....
        /*0744*/ 	.word	0x0000e8b0
        /*0748*/ 	.word	0x00000003
        /*074c*/ 	.word	0x00030848
        /*0750*/ 	.short	0x010a
        /*0752*/ 	.byte	0x3f
	.zero		1


	//   ....[60]....
        /*0754*/ 	.word	0x0000e910
        /*0758*/ 	.word	0x00000003
        /*075c*/ 	.word	0x00030860
        /*0760*/ 	.short	0x010a
        /*0762*/ 	.byte	0x3f
	.zero		1


	//   ....[61]....
        /*0764*/ 	.word	0x0000e970
        /*0768*/ 	.word	0x00000003
        /*076c*/ 	.word	0x00030840
        /*0770*/ 	.short	0x010a
        /*0772*/ 	.byte	0x3f
	.zero		1


	//   ....[62]....
        /*0774*/ 	.word	0x0000e9d0
        /*0778*/ 	.word	0x00000003
        /*077c*/ 	.word	0x00030868
        /*0780*/ 	.short	0x010a
        /*0782*/ 	.byte	0x3f
	.zero		1


	//   ....[63]....
        /*0784*/ 	.word	0x0000ea30
        /*0788*/ 	.word	0x00000002
        /*078c*/ 	.word	0x00030848
        /*0790*/ 	.short	0x010a
        /*0792*/ 	.byte	0x3f
	.zero		1


	//   ....[64]....
        /*0794*/ 	.word	0x0000ea90
        /*0798*/ 	.word	0x00000002
        /*079c*/ 	.word	0x00030860
        /*07a0*/ 	.short	0x010a
        /*07a2*/ 	.byte	0x3f
	.zero		1


	//   ....[65]....
        /*07a4*/ 	.word	0x0000eae0
        /*07a8*/ 	.word	0x00000003
        /*07ac*/ 	.word	0x00030860
        /*07b0*/ 	.short	0x010a
        /*07b2*/ 	.byte	0x3f
	.zero		1


	//   ....[66]....
        /*07b4*/ 	.word	0x0000eb30
        /*07b8*/ 	.word	0x00000007
        /*07bc*/ 	.word	0x00030820
        /*07c0*/ 	.short	0x010a
        /*07c2*/ 	.byte	0x3f
	.zero		1


	//   ....[67]....
        /*07c4*/ 	.word	0x0000ecd0
        /*07c8*/ 	.word	0x00000005
        /*07cc*/ 	.word	0x00000000
        /*07d0*/ 	.short	0x010a
        /*07d2*/ 	.byte	0x3f
	.zero		1


	//   ....[68]....
        /*07d4*/ 	.word	0x0000ed20
        /*07d8*/ 	.word	0x00000003
        /*07dc*/ 	.word	0x00000000
        /*07e0*/ 	.short	0x010a
        /*07e2*/ 	.byte	0x3f
	.zero		1


	//   ....[69]....
        /*07e4*/ 	.word	0x0000ed70
        /*07e8*/ 	.word	0x00000005
        /*07ec*/ 	.word	0x00000000
        /*07f0*/ 	.short	0x010a
        /*07f2*/ 	.byte	0x3f
	.zero		1


	//----- nvinfo : EIATTR_NUM_MBARRIERS
	.align		4
.L_1397:
        /*07f4*/ 	.byte	0x03, 0x38
        /*07f6*/ 	.short	0x0016


	//----- nvinfo : EIATTR_EXIT_INSTR_OFFSETS
	.align		4
        /*07f8*/ 	.byte	0x04, 0x1c
        /*07fa*/ 	.short	(.L_1399 - .L_1398)


	//   ....[0]....
.L_1398:
        /*07fc*/ 	.word	0x0000d6b0


	//----- nvinfo : EIATTR_MAX_THREADS
	.align		4
.L_1399:
        /*0800*/ 	.byte	0x04, 0x05
        /*0802*/ 	.short	(.L_1401 - .L_1400)
.L_1400:
        /*0804*/ 	.word	0x00000200
        /*0808*/ 	.word	0x00000001
        /*080c*/ 	.word	0x00000001


	//----- nvinfo : EIATTR_CRS_STACK_SIZE
	.align		4
.L_1401:
        /*0810*/ 	.byte	0x04, 0x1e
        /*0812*/ 	.short	(.L_1403 - .L_1402)
.L_1402:
        /*0814*/ 	.word	0x00000000


	//----- nvinfo : EIATTR_CBANK_PARAM_SIZE
	.align		4
.L_1403:
        /*0818*/ 	.byte	0x03, 0x19
        /*081a*/ 	.short	0x0a70


	//----- nvinfo : EIATTR_PARAM_CBANK
	.align		4
        /*081c*/ 	.byte	0x04, 0x0a
        /*081e*/ 	.short	(.L_1405 - .L_1404)
	.align		4
.L_1404:
        /*0820*/ 	.word	index@(.nv.constant0._ZN7cutlass13device_kernelIN5flash11enable_sm90INS1_16FlashAttnFwdSm90INS1_25CollectiveMainloopFwdSm90ILi2EN4cute5tupleIJNS5_1CILi1EEES8_S8_EEENS6_IJNS7_ILi192EEESA_NS7_ILi64EEEEEELi64ENS_10bfloat16_tEfNS_4arch4Sm90ELb0ELb0ELb1ELb0ELb0ELb0ELb0ELb0ELb1ELb1ELb1ELb0EEENS1_21CollectiveEpilogueFwdINS6_IJSA_SB_SA_EEES9_SD_SF_Li384ELb0ELb1ELb1ELb0EEENS1_19SingleTileSchedulerILb0ELb1ELb1ELi192EEEEEEEEEvNT_6ParamsE)
        /*0824*/ 	.short	0x0210
        /*0826*/ 	.short	0x0a70


	//----- nvinfo : EIATTR_SW_WAR
	.align		4
.L_1405:
        /*0828*/ 	.byte	0x04, 0x36
        /*082a*/ 	.short	(.L_1407 - .L_1406)
.L_1406:
        /*082c*/ 	.word	0x00000008
.L_1407:


//--------------------- .nv.info._ZN7cutlass13device_kernelIN5flash11enable_sm90INS1_16FlashAttnFwdSm90INS1_25CollectiveMainloopFwdSm90ILi2EN4cute5tupleIJNS5_1CILi1EEES8_S8_EEENS6_IJNS7_ILi192EEESA_NS7_ILi64EEEEEELi64ENS_10bfloat16_tEfNS_4arch4Sm90ELb0ELb0ELb1ELb1ELb0ELb0ELb0ELb0ELb1ELb1ELb1ELb0EEENS1_21CollectiveEpilogueFwdINS6_IJSA_SB_SA_EEES9_SD_SF_Li384ELb1ELb1ELb1ELb0EEENS1_36VarlenDynamicPersistentTileSchedulerILi192ELi192ELi384ELi128ELb1ELb1ELb1ELb0ELb1ELb1EEEEEEEEEvNT_6ParamsE --------------------------
	.section	.nv.info._ZN7cutlass13device_kernelIN5flash11enable_sm90INS1_16FlashAttnFwdSm90INS1_25CollectiveMainloopFwdSm90ILi2EN4cute5tupleIJNS5_1CILi1EEES8_S8_EEENS6_IJNS7_ILi192EEESA_NS7_ILi64EEEEEELi64ENS_10bfloat16_tEfNS_4arch4Sm90ELb0ELb0ELb1ELb1ELb0ELb0ELb0ELb0ELb1ELb1ELb1ELb0EEENS1_21CollectiveEpilogueFwdINS6_IJSA_SB_SA_EEES9_SD_SF_Li384ELb1ELb1ELb1ELb0EEENS1_36VarlenDynamicPersistentTileSchedulerILi192ELi192ELi384ELi128ELb1ELb1ELb1ELb0ELb1ELb1EEEEEEEEEvNT_6ParamsE,"",@"SHT_CUDA_INFO"
	.sectionflags	@""
	.align	4


	//----- nvinfo : EIATTR_CUDA_API_VERSION
	.align		4
        /*0000*/ 	.byte	0x04, 0x37
        /*0002*/ 	.short	(.L_1409 - .L_1408)
.L_1408:
        /*0004*/ 	.word	0x00000082


	//----- nvinfo : EIATTR_KPARAM_INFO
	.align		4
.L_1409:
        /*0008*/ 	.byte	0x04, 0x17
        /*000a*/ 	.short	(.L_1411 - .L_1410)
.L_1410:
        /*000c*/ 	.word	0x00000000
        /*0010*/ 	.short	0x0000
        /*0012*/ 	.short	0x0070
        /*0014*/ 	.byte	0x00, 0xf0, 0x01, 0x2a


	//----- nvinfo : EIATTR_SPARSE_MMA_MASK
	.align		4
.L_1411:
        /*0018*/ 	.byte	0x03, 0x50
        /*001a*/ 	.short	0x0000


	//----- nvinfo : EIATTR_MAXREG_COUNT
	.align		4
        /*001c*/ 	.byte	0x03, 0x1b
        /*001e*/ 	.short	0x0080


	//----- nvinfo : EIATTR_NUM_BARRIERS
	.align		4
        /*0020*/ 	.byte	0x02, 0x4c
        /*0022*/ 	.byte	0x10
	.zero		1


	//----- nvinfo : EIATTR_EXTERNS
	.align		4
        /*0024*/ 	.byte	0x04, 0x0f
        /*0026*/ 	.short	(.L_1413 - .L_1412)


	//   ....[0]....
	.align		4
.L_1412:
        /*0028*/ 	.word	index@(__assertfail)


	//----- nvinfo : EIATTR_ANNOTATIONS
	.align		4
.L_1413:
        /*002c*/ 	.byte	0x04, 0x55
        /*002e*/ 	.short	(.L_1415 - .L_1414)


	//   ....[0]....
.L_1414:
        /* <DEDUP_REMOVED lines=67> */


	//----- nvinfo : EIATTR_MERCURY_ISA_VERSION
	.align		4
.L_1415:
        /*0450*/ 	.byte	0x03, 0x5f
        /*0452*/ 	.short	0x0101


	//----- nvinfo : EIATTR_UNUSED_LOAD_BYTE_OFFSET
	.align		4
        /*0454*/ 	.byte	0x04, 0x44
        /*0456*/ 	.short	(.L_1417 - .L_1416)


	//   ....[0]....
.L_1416:
        /*0458*/ 	.word	0x00000a40
        /*045c*/ 	.word	0x0000fff0


	//   ....[1]....
        /*0460*/ 	.word	0x000095f0
        /*0464*/ 	.word	0x0000fff0


	//----- nvinfo : EIATTR_INT_WARP_WIDE_INSTR_OFFSETS
	.align		4
.L_1417:
        /*0468*/ 	.byte	0x04, 0x31
        /*046a*/ 	.short	(.L_1419 - .L_1418)


	//   ....[0]....
.L_1418:
        /*046c*/ 	.word	0x00000120


	//   ....[1]....
        /*0470*/ 	.word	0x000001c0


	//   ....[2]....
        /*0474*/ 	.word	0x00000230


	//   ....[3]....
        /*0478*/ 	.word	0x0000cf30


	//   ....[4]....
        /*047c*/ 	.word	0x0000cfc0


	//   ....[5]....
        /*0480*/ 	.word	0x00010040


	//   ....[6]....
        /*0484*/ 	.word	0x000100d0


	//----- nvinfo : EIATTR_COOP_GROUP_MASK_REGIDS
	.align		4
.L_1419:
        /*0488*/ 	.byte	0x04, 0x29
        /*048a*/ 	.short	(.L_1421 - .L_1420)


	//   ....[0]....
.L_1420:
        /*048c*/ 	.word	0xffffffff


	//   ....[1]....
        /*0490*/ 	.word	0xffffffff


	//   ....[2]....
        /*0494*/ 	.word	0xffffffff


	//   ....[3]....
        /*0498*/ 	.word	0xffffffff


	//   ....[4]....
        /*049c*/ 	.word	0xffffffff


	//   ....[5]....
        /*04a0*/ 	.word	0xffffffff


	//   ....[6]....
        /*04a4*/ 	.word	0xffffffff


	//   ....[7]....
        /*04a8*/ 	.word	0xffffffff


	//   ....[8]....
        /*04ac*/ 	.word	0xffffffff


	//   ....[9]....
        /*04b0*/ 	.word	0xffffffff


	//   ....[10]....
        /*04b4*/ 	.word	0xffffffff


	//   ....[11]....
        /*04b8*/ 	.word	0xffffffff


	//   ....[12]....
        /*04bc*/ 	.word	0xffffffff


	//   ....[13]....
        /*04c0*/ 	.word	0xffffffff


	//   ....[14]....
        /*04c4*/ 	.word	0xffffffff


	//   ....[15]....
        /*04c8*/ 	.word	0xffffffff


	//   ....[16]....
        /*04cc*/ 	.word	0xffffffff


	//   ....[17]....
        /*04d0*/ 	.word	0xffffffff


	//   ....[18]....
        /*04d4*/ 	.word	0xffffffff


	//   ....[19]....
        /*04d8*/ 	.word	0xffffffff


	//   ....[20]....
        /*04dc*/ 	.word	0xffffffff


	//   ....[21]....
        /*04e0*/ 	.word	0xffffffff


	//   ....[22]....
        /*04e4*/ 	.word	0xffffffff


	//   ....[23]....
        /*04e8*/ 	.word	0xffffffff


	//   ....[24]....
        /*04ec*/ 	.word	0xffffffff


	//   ....[25]....
        /*04f0*/ 	.word	0xffffffff


	//   ....[26]....
        /*04f4*/ 	.word	0xffffffff


	//   ....[27]....
        /*04f8*/ 	.word	0xffffffff


	//   ....[28]....
        /*04fc*/ 	.word	0xffffffff


	//   ....[29]....
        /*0500*/ 	.word	0xffffffff


	//   ....[30]....
        /*0504*/ 	.word	0xffffffff


	//   ....[31]....
        /*0508*/ 	.word	0xffffffff


	//   ....[32]....
        /*050c*/ 	.word	0xffffffff


	//   ....[33]....
        /*0510*/ 	.word	0xffffffff


	//   ....[34]....
        /*0514*/ 	.word	0xffffffff


	//   ....[35]....
        /*0518*/ 	.word	0xffffffff


	//   ....[36]....
        /*051c*/ 	.word	0xffffffff


	//   ....[37]....
        /*0520*/ 	.word	0xffffffff


	//   ....[38]....
        /*0524*/ 	.word	0xffffffff


	//   ....[39]....
        /*0528*/ 	.word	0xffffffff


	//   ....[40]....
        /*052c*/ 	.word	0xffffffff


	//   ....[41]....
        /*0530*/ 	.word	0xffffffff


	//   ....[42]....
        /*0534*/ 	.word	0xffffffff


	//   ....[43]....
        /*0538*/ 	.word	0xffffffff


	//   ....[44]....
        /*053c*/ 	.word	0xffffffff


	//   ....[45]....
        /*0540*/ 	.word	0xffffffff


	//   ....[46]....
        /*0544*/ 	.word	0xffffffff


	//   ....[47]....
        /*0548*/ 	.word	0xffffffff


	//   ....[48]....
        /*054c*/ 	.word	0xffffffff


	//   ....[49]....
        /*0550*/ 	.word	0xffffffff


	//   ....[50]....
        /*0554*/ 	.word	0xffffffff


	//   ....[51]....
        /*0558*/ 	.word	0xffffffff


	//   ....[52]....
        /*055c*/ 	.word	0xffffffff


	//   ....[53]....
        /*0560*/ 	.word	0xffffffff


	//   ....[54]....
        /*0564*/ 	.word	0xffffffff


	//   ....[55]....
        /*0568*/ 	.word	0xffffffff


	//   ....[56]....
        /*056c*/ 	.word	0xffffffff


	//   ....[57]....
        /*0570*/ 	.word	0xffffffff


	//   ....[58]....
        /*0574*/ 	.word	0xffffffff


	//   ....[59]....
        /*0578*/ 	.word	0xffffffff


	//   ....[60]....
        /*057c*/ 	.word	0xffffffff


	//   ....[61]....
        /*0580*/ 	.word	0xffffffff


	//   ....[62]....
        /*0584*/ 	.word	0xffffffff


	//   ....[63]....
        /*0588*/ 	.word	0xffffffff


	//   ....[64]....
        /*058c*/ 	.word	0xffffffff


	//   ....[65]....
        /*0590*/ 	.word	0xffffffff


	//   ....[66]....
        /*0594*/ 	.word	0xffffffff


	//   ....[67]....
        /*0598*/ 	.word	0xffffffff


	//   ....[68]....
        /*059c*/ 	.word	0xffffffff


	//   ....[69]....
        /*05a0*/ 	.word	0xffffffff


	//   ....[70]....
        /*05a4*/ 	.word	0xffffffff


	//   ....[71]....
        /*05a8*/ 	.word	0xffffffff


	//   ....[72]....
        /*05ac*/ 	.word	0xffffffff


	//   ....[73]....
        /*05b0*/ 	.word	0xffffffff


	//   ....[74]....
        /*05b4*/ 	.word	0xffffffff


	//   ....[75]....
        /*05b8*/ 	.word	0xffffffff


	//   ....[76]....
        /*05bc*/ 	.word	0xffffffff


	//   ....[77]....
        /*05c0*/ 	.word	0xffffffff


	//   ....[78]....
        /*05c4*/ 	.word	0xffffffff


	//   ....[79]....
        /*05c8*/ 	.word	0xffffffff


	//   ....[80]....
        /*05cc*/ 	.word	0xffffffff


	//   ....[81]....
        /*05d0*/ 	.word	0xffffffff


	//   ....[82]....
        /*05d4*/ 	.word	0xffffffff


	//   ....[83]....
        /*05d8*/ 	.word	0xffffffff


	//   ....[84]....
        /*05dc*/ 	.word	0xffffffff


	//   ....[85]....
        /*05e0*/ 	.word	0xffffffff


	//   ....[86]....
        /*05e4*/ 	.word	0xffffffff


	//   ....[87]....
        /*05e8*/ 	.word	0xffffffff


	//   ....[88]....
        /*05ec*/ 	.word	0xffffffff


	//   ....[89]....
        /*05f0*/ 	.word	0xffffffff


	//   ....[90]....
        /*05f4*/ 	.word	0xffffffff


	//   ....[91]....
        /*05f8*/ 	.word	0xffffffff


	//   ....[92]....
        /*05fc*/ 	.word	0xffffffff


	//   ....[93]....
        /*0600*/ 	.word	0xffffffff


	//   ....[94]....
        /*0604*/ 	.word	0xffffffff


	//   ....[95]....
        /*0608*/ 	.word	0xffffffff


	//   ....[96]....
        /*060c*/ 	.word	0xffffffff


	//   ....[97]....
        /*0610*/ 	.word	0xffffffff


	//   ....[98]....
        /*0614*/ 	.word	0xffffffff


	//   ....[99]....
        /*0618*/ 	.word	0xffffffff


	//   ....[100]....
        /*061c*/ 	.word	0xffffffff


	//   ....[101]....
        /*0620*/ 	.word	0xffffffff


	//   ....[102]....
        /*0624*/ 	.word	0xffffffff


	//   ....[103]....
        /*0628*/ 	.word	0xffffffff


	//   ....[104]....
        /*062c*/ 	.word	0xffffffff


	//   ....[105]....
        /*0630*/ 	.word	0xffffffff


	//   ....[106]....
        /*0634*/ 	.word	0xffffffff


	//   ....[107]....
        /*0638*/ 	.word	0x0500000f


	//   ....[108]....
        /*063c*/ 	.word	0x0500000f


	//   ....[109]....
        /*0640*/ 	.word	0x0500000f


	//   ....[110]....
        /*0644*/ 	.word	0x0500000f


	//   ....[111]....
        /*0648*/ 	.word	0x0500000f


	//   ....[112]....
        /*064c*/ 	.word	0x0500000f


	//   ....[113]....
        /*0650*/ 	.word	0x0500000f


	//   ....[114]....
        /*0654*/ 	.word	0x0500000f


	//   ....[115]....
        /*0658*/ 	.word	0x0500000f


	//   ....[116]....
        /*065c*/ 	.word	0x0500000f


	//   ....[117]....
        /*0660*/ 	.word	0x0500000f


	//   ....[118]....
        /*0664*/ 	.word	0x0500000f


	//   ....[119]....
        /*0668*/ 	.word	0x0500000f


	//   ....[120]....
        /*066c*/ 	.word	0x0500000f


	//   ....[121]....
        /*0670*/ 	.word	0x0500000f


	//   ....[122]....
        /*0674*/ 	.word	0x0500000f


	//   ....[123]....
        /*0678*/ 	.word	0x0500000f


	//   ....[124]....
        /*067c*/ 	.word	0x0500000f


	//   ....[125]....
        /*0680*/ 	.word	0x0500000f


	//   ....[126]....
        /*0684*/ 	.word	0x0500000f


	//   ....[127]....
        /*0688*/ 	.word	0x0500000f


	//   ....[128]....
        /*068c*/ 	.word	0x0500000f


	//   ....[129]....
        /*0690*/ 	.word	0x0500000f


	//   ....[130]....
        /*0694*/ 	.word	0x0500000f


	//   ....[131]....
        /*0698*/ 	.word	0x0500000f


	//   ....[132]....
        /*069c*/ 	.word	0x0500000f


	//   ....[133]....
        /*06a0*/ 	.word	0x0500000f


	//   ....[134]....
        /*06a4*/ 	.word	0x0500000f


	//   ....[135]....
        /*06a8*/ 	.word	0x0500000f


	//   ....[136]....
        /*06ac*/ 	.word	0x0500000f


	//   ....[137]....
        /*06b0*/ 	.word	0x0500000f


	//   ....[138]....
        /*06b4*/ 	.word	0x0500000f


	//   ....[139]....
        /*06b8*/ 	.word	0x0500000f


	//   ....[140]....
        /*06bc*/ 	.word	0x0500000f


	//   ....[141]....
        /*06c0*/ 	.word	0x0500000f


	//   ....[142]....
        /*06c4*/ 	.word	0x0500000f


	//   ....[143]....
        /*06c8*/ 	.word	0x0500000f


	//   ....[144]....
        /*06cc*/ 	.word	0x0500000f


	//   ....[145]....
        /*06d0*/ 	.word	0x0500000f


	//   ....[146]....
        /*06d4*/ 	.word	0x0500000f


	//   ....[147]....
        /*06d8*/ 	.word	0x0500000f


	//   ....[148]....
        /*06dc*/ 	.word	0x0500000f


	//   ....[149]....
        /*06e0*/ 	.word	0x0500000f


	//   ....[150]....
        /*06e4*/ 	.word	0x0500000f


	//----- nvinfo : EIATTR_COOP_GROUP_INSTR_OFFSETS
	.align		4
.L_1421:
        /*06e8*/ 	.byte	0x04, 0x28
        /*06ea*/ 	.short	(.L_1423 - .L_1422)


	//   ....[0]....
.L_1422:
        /*06ec*/ 	.word	0x00000060


	//   ....[1]....
        /*06f0*/ 	.word	0x00000130


	//   ....[2]....
        /*06f4*/ 	.word	0x000001e0


	//   ....[3]....
        /*06f8*/ 	.word	0x000003a0


	//   ....[4]....
        /*06fc*/ 	.word	0x00000500


	//   ....[5]....
        /*0700*/ 	.word	0x00000620


	//   ....[6]....
        /*0704*/ 	.word	0x00000780


	//   ....[7]....
        /*0708*/ 	.word	0x000018f0


	//   ....[8]....
        /*070c*/ 	.word	0x000035b0


	//   ....[9]....
        /*0710*/ 	.word	0x000035d0


	//   ....[10]....
        /*0714*/ 	.word	0x00003c20


	//   ....[11]....
        /*0718*/ 	.word	0x00003c40


	//   ....[12]....
        /*071c*/ 	.word	0x000052c0


	//   ....[13]....
        /*0720*/ 	.word	0x000066d0


	//   ....[14]....
        /*0724*/ 	.word	0x00006760


	//   ....[15]....
        /*0728*/ 	.word	0x00007440


	//   ....[16]....
        /*072c*/ 	.word	0x00007490


	//   ....[17]....
        /*0730*/ 	.word	0x00008ad0


	//   ....[18]....
        /*0734*/ 	.word	0x00008bf0


	//   ....[19]....
        /*0738*/ 	.word	0x00008c30


	//   ....[20]....
        /*073c*/ 	.word	0x00008d90


	//   ....[21]....
        /*0740*/ 	.word	0x00008db0


	//   ....[22]....
        /*0744*/ 	.word	0x00009e70


	//   ....[23]....
        /*0748*/ 	.word	0x00009e80


	//   ....[24]....
        /*074c*/ 	.word	0x00009e90


	//   ....[25]....
        /*0750*/ 	.word	0x00009ed0


	//   ....[26]....
        /*0754*/ 	.word	0x0000a490


	//   ....[27]....
        /*0758*/ 	.word	0x0000a4c0


	//   ....[28]....
        /*075c*/ 	.word	0x0000a4d0


	//   ....[29]....
        /*0760*/ 	.word	0x0000a4f0


	//   ....[30]....
        /*0764*/ 	.word	0x0000a510


	//   ....[31]....
        /*0768*/ 	.word	0x0000a530


	//   ....[32]....
        /*076c*/ 	.word	0x0000a620


	//   ....[33]....
        /*0770*/ 	.word	0x0000a630


	//   ....[34]....
        /*0774*/ 	.word	0x0000aa50


	//   ....[35]....
        /*0778*/ 	.word	0x0000aa80


	//   ....[36]....
        /*077c*/ 	.word	0x0000acc0


	//   ....[37]....
        /*0780*/ 	.word	0x0000acd0


	//   ....[38]....
        /*0784*/ 	.word	0x0000b810


	//   ....[39]....
        /*0788*/ 	.word	0x0000b850


	//   ....[40]....
        /*078c*/ 	.word	0x0000b880


	//   ....[41]....
        /*0790*/ 	.word	0x0000b8b0


	//   ....[42]....
        /*0794*/ 	.word	0x0000b8d0


	//   ....[43]....
        /*0798*/ 	.word	0x0000b8e0


	//   ....[44]....
        /*079c*/ 	.word	0x0000b8f0


	//   ....[45]....
        /*07a0*/ 	.word	0x0000b910


	//   ....[46]....
        /*07a4*/ 	.word	0x0000ba60


	//   ....[47]....
        /*07a8*/ 	.word	0x0000bc70


	//   ....[48]....
        /*07ac*/ 	.word	0x0000bca0


	//   ....[49]....
        /*07b0*/ 	.word	0x0000bcd0


	//   ....[50]....
        /*07b4*/ 	.word	0x0000bd00


	//   ....[51]....
        /*07b8*/ 	.word	0x0000bd30


	//   ....[52]....
        /*07bc*/ 	.word	0x0000bd60


	//   ....[53]....
        /*07c0*/ 	.word	0x0000bee0


	//   ....[54]....
        /*07c4*/ 	.word	0x0000bf10


	//   ....[55]....
        /*07c8*/ 	.word	0x0000bf40


	//   ....[56]....
        /*07cc*/ 	.word	0x0000bf70


	//   ....[57]....
        /*07d0*/ 	.word	0x0000bfa0


	//   ....[58]....
        /*07d4*/ 	.word	0x0000bfd0


	//   ....[59]....
        /*07d8*/ 	.word	0x0000c060


	//   ....[60]....
        /*07dc*/ 	.word	0x0000c090


	//   ....[61]....
        /*07e0*/ 	.word	0x0000c0a0


	//   ....[62]....
        /*07e4*/ 	.word	0x0000c140


	//   ....[63]....
        /*07e8*/ 	.word	0x0000d4b0


	//   ....[64]....
        /*07ec*/ 	.word	0x0000e000


	//   ....[65]....
        /*07f0*/ 	.word	0x0000e010


	//   ....[66]....
        /*07f4*/ 	.word	0x0000e030


	//   ....[67]....
        /*07f8*/ 	.word	0x0000e0c0


	//   ....[68]....
        /*07fc*/ 	.word	0x0000e0e0


	//   ....[69]....
        /*0800*/ 	.word	0x0000e160


	//   ....[70]....
        /*0804*/ 	.word	0x0000e180


	//   ....[71]....
        /*0808*/ 	.word	0x0000e200


	//   ....[72]....
        /*080c*/ 	.word	0x0000e220


	//   ....[73]....
        /*0810*/ 	.word	0x0000e2a0


	//   ....[74]....
        /*0814*/ 	.word	0x0000e2c0


	//   ....[75]....
        /*0818*/ 	.word	0x0000e340


	//   ....[76]....
        /*081c*/ 	.word	0x0000e360


	//   ....[77]....
        /*0820*/ 	.word	0x0000e3e0


	//   ....[78]....
        /*0824*/ 	.word	0x0000e400


	//   ....[79]....
        /*0828*/ 	.word	0x0000e410


	//   ....[80]....
        /*082c*/ 	.word	0x0000e480


	//   ....[81]....
        /*0830*/ 	.word	0x0000e4d0


	//   ....[82]....
        /*0834*/ 	.word	0x0000e580


	//   ....[83]....
        /*0838*/ 	.word	0x0000e590


	//   ....[84]....
        /*083c*/ 	.word	0x0000e600


	//   ....[85]....
        /*0840*/ 	.word	0x0000e610


	//   ....[86]....
        /*0844*/ 	.word	0x0000e650


	//   ....[87]....
        /*0848*/ 	.word	0x0000e670


	//   ....[88]....
        /*084c*/ 	.word	0x000105e0


	//   ....[89]....
        /*0850*/ 	.word	0x00010610


	//   ....[90]....
        /*0854*/ 	.word	0x00010670


	//   ....[91]....
        /*0858*/ 	.word	0x000106a0


	//   ....[92]....
        /*085c*/ 	.word	0x000106d0


	//   ....[93]....
        /*0860*/ 	.word	0x00010700


	//   ....[94]....
        /*0864*/ 	.word	0x00010730


	//   ....[95]....
        /*0868*/ 	.word	0x00010760


	//   ....[96]....
        /*086c*/ 	.word	0x00010900


	//   ....[97]....
        /*0870*/ 	.word	0x00010930


	//   ....[98]....
        /*0874*/ 	.word	0x00010960


	//   ....[99]....
        /*0878*/ 	.word	0x00010990


	//   ....[100]....
        /*087c*/ 	.word	0x000109c0


	//   ....[101]....
        /*0880*/ 	.word	0x000109f0


	//   ....[102]....
        /*0884*/ 	.word	0x00010ab0


	//   ....[103]....
        /*0888*/ 	.word	0x00010ad0


	//   ....[104]....
        /*088c*/ 	.word	0x00010ae0


	//   ....[105]....
        /*0890*/ 	.word	0x00010b40


	//   ....[106]....
        /*0894*/ 	.word	0x00011160


	//   ....[107]....
        /*0898*/ 	.word	0x00011640


	//   ....[108]....
        /*089c*/ 	.word	0x000117f0


	//   ....[109]....
        /*08a0*/ 	.word	0x00011840


	//   ....[110]....
        /*08a4*/ 	.word	0x000118a0


	//   ....[111]....
        /*08a8*/ 	.word	0x00011990


	//   ....[112]....
        /*08ac*/ 	.word	0x000119f0


	//   ....[113]....
        /*08b0*/ 	.word	0x00011af0


	//   ....[114]....
        /*08b4*/ 	.word	0x00011b50


	//   ....[115]....
        /*08b8*/ 	.word	0x00011c50


	//   ....[116]....
        /*08bc*/ 	.word	0x00011cb0


	//   ....[117]....
        /*08c0*/ 	.word	0x00011db0


	//   ....[118]....
        /*08c4*/ 	.word	0x00011e10


	//   ....[119]....
        /*08c8*/ 	.word	0x00011f10


	//   ....[120]....
        /*08cc*/ 	.word	0x00011f70


	//   ....[121]....
        /*08d0*/ 	.word	0x00012070


	//   ....[122]....
        /*08d4*/ 	.word	0x000120d0


	//   ....[123]....
        /*08d8*/ 	.word	0x00012180


	//   ....[124]....
        /*08dc*/ 	.word	0x00012250


	//   ....[125]....
        /*08e0*/ 	.word	0x00012320


	//   ....[126]....
        /*08e4*/ 	.word	0x00012380


	//   ....[127]....
        /*08e8*/ 	.word	0x00012460


	//   ....[128]....
        /*08ec*/ 	.word	0x000124c0


	//   ....[129]....
        /*08f0*/ 	.word	0x00012590


	//   ....[130]....
        /*08f4*/ 	.word	0x000125f0


	//   ....[131]....
        /*08f8*/ 	.word	0x000126b0


	//   ....[132]....
        /*08fc*/ 	.word	0x000129d0


	//   ....[133]....
        /*0900*/ 	.word	0x00012a70


	//   ....[134]....
        /*0904*/ 	.word	0x00012bf0


	//   ....[135]....
        /*0908*/ 	.word	0x00012c60


	//   ....[136]....
        /*090c*/ 	.word	0x00012cd0


	//   ....[137]....
        /*0910*/ 	.word	0x00012d40


	//   ....[138]....
        /*0914*/ 	.word	0x00012db0


	//   ....[139]....
        /*0918*/ 	.word	0x00012e30


	//   ....[140]....
        /*091c*/ 	.word	0x00012eb0


	//   ....[141]....
        /*0920*/ 	.word	0x00012f40


	//   ....[142]....
        /*0924*/ 	.word	0x00012fb0


	//   ....[143]....
        /*0928*/ 	.word	0x00013020


	//   ....[144]....
        /*092c*/ 	.word	0x00013090


	//   ....[145]....
        /*0930*/ 	.word	0x00013110


	//   ....[146]....
        /*0934*/ 	.word	0x00013180


	//   ....[147]....
        /*0938*/ 	.word	0x00013220


	//   ....[148]....
        /*093c*/ 	.word	0x00013270


	//   ....[149]....
        /*0940*/ 	.word	0x00013300


	//   ....[150]....
        /*0944*/ 	.word	0x00013430


	//----- nvinfo : EIATTR_REG_RECONFIG
	.align		4
.L_1423:
        /*0948*/ 	.byte	0x01, 0x54
	.zero		2


	//----- nvinfo : EIATTR_SYSCALL_OFFSETS
	.align		4
        /*094c*/ 	.byte	0x04, 0x46
        /*094e*/ 	.short	(.L_1425 - .L_1424)


	//   ....[0]....
.L_1424:
        /*0950*/ 	.word	0x00001ab0


	//   ....[1]....
        /*0954*/ 	.word	0x0000d120


	//   ....[2]....
        /*0958*/ 	.word	0x0000d270


	//   ....[3]....
        /*095c*/ 	.word	0x0000d360


	//   ....[4]....
        /*0960*/ 	.word	0x0000db30


	//----- nvinfo : EIATTR_MBARRIER_INSTR_OFFSETS
	.align		4
.L_1425:
        /*0964*/ 	.byte	0x04, 0x39
        /*0966*/ 	.short	(.L_1427 - .L_1426)


	//   ....[0]....
.L_1426:
        /*0968*/ 	.word	0x00000250
        /*096c*/ 	.word	0x000000ff
        /*0970*/ 	.word	0x00030800
        /*0974*/ 	.short	0x0100
        /*0976*/ 	.byte	0x08
	.zero		1


	//   ....[1]....
        /*0978*/ 	.word	0x00000260
        /*097c*/ 	.word	0x000000ff
        /*0980*/ 	.word	0x00030820
        /*0984*/ 	.short	0x0100
        /*0986*/ 	.byte	0x08
	.zero		1


	//   ....[2]....
        /*0988*/ 	.word	0x00000350
        /*098c*/ 	.word	0x000000ff
        /*0990*/ 	.word	0x00030830
        /*0994*/ 	.short	0x0100
        /*0996*/ 	.byte	0x08
	.zero		1


	//   ....[3]....
        /*0998*/ 	.word	0x00000360
        /*099c*/ 	.word	0x000000ff
        /*09a0*/ 	.word	0x00030840
        /*09a4*/ 	.short	0x0100
        /*09a6*/ 	.byte	0x08
	.zero		1


	//   ....[4]....
        /*09a8*/ 	.word	0x00000370
        /*09ac*/ 	.word	0x000000ff
        /*09b0*/ 	.word	0x00030838
        /*09b4*/ 	.short	0x0100
        /*09b6*/ 	.byte	0x08
	.zero		1


	//   ....[5]....
        /*09b8*/ 	.word	0x00000380
        /*09bc*/ 	.word	0x000000ff
        /*09c0*/ 	.word	0x00030848
        /*09c4*/ 	.short	0x0100
        /*09c6*/ 	.byte	0x08
	.zero		1


	//   ....[6]....
        /*09c8*/ 	.word	0x000004b0
        /*09cc*/ 	.word	0x000000ff
        /*09d0*/ 	.word	0x00030850
        /*09d4*/ 	.short	0x0100
        /*09d6*/ 	.byte	0x08
	.zero		1


	//   ....[7]....
        /*09d8*/ 	.word	0x000004c0
        /*09dc*/ 	.word	0x000000ff
        /*09e0*/ 	.word	0x00030860
        /*09e4*/ 	.short	0x0100
        /*09e6*/ 	.byte	0x08
	.zero		1


	//   ....[8]....
        /*09e8*/ 	.word	0x000004d0
        /*09ec*/ 	.word	0x000000ff
        /*09f0*/ 	.word	0x00030858
        /*09f4*/ 	.short	0x0100
        /*09f6*/ 	.byte	0x08
	.zero		1


	//   ....[9]....
        /*09f8*/ 	.word	0x000004e0
        /*09fc*/ 	.word	0x000000ff
        /*0a00*/ 	.word	0x00030868
        /*0a04*/ 	.short	0x0100
        /*0a06*/ 	.byte	0x08
	.zero		1


	//   ....[10]....
        /*0a08*/ 	.word	0x000005d0
        /*0a0c*/ 	.word	0x000000ff
        /*0a10*/ 	.word	0x00030870
        /*0a14*/ 	.short	0x0100
        /*0a16*/ 	.byte	0x06
	.zero		1


	//   ....[11]....
        /*0a18*/ 	.word	0x000005e0
        /*0a1c*/ 	.word	0x000000ff
        /*0a20*/ 	.word	0x00030880
        /*0a24*/ 	.short	0x0100
        /*0a26*/ 	.byte	0x06
	.zero		1


	//   ....[12]....
        /*0a28*/ 	.word	0x000005f0
        /*0a2c*/ 	.word	0x000000ff
        /*0a30*/ 	.word	0x00030878
        /*0a34*/ 	.short	0x0100
        /*0a36*/ 	.byte	0x06
	.zero		1


	//   ....[13]....
        /*0a38*/ 	.word	0x00000600
        /*0a3c*/ 	.word	0x000000ff
        /*0a40*/ 	.word	0x00030888
        /*0a44*/ 	.short	0x0100
        /*0a46*/ 	.byte	0x06
	.zero		1


	//   ....[14]....
        /*0a48*/ 	.word	0x00000730
        /*0a4c*/ 	.word	0x000000ff
        /*0a50*/ 	.word	0x00030890
        /*0a54*/ 	.short	0x0100
        /*0a56*/ 	.byte	0x08
	.zero		1


	//   ....[15]....
        /*0a58*/ 	.word	0x00000740
        /*0a5c*/ 	.word	0x000000ff
        /*0a60*/ 	.word	0x000308a0
        /*0a64*/ 	.short	0x0100
        /*0a66*/ 	.byte	0x08
	.zero		1


	//   ....[16]....
        /*0a68*/ 	.word	0x00000750
        /*0a6c*/ 	.word	0x000000ff
        /*0a70*/ 	.word	0x00030898
        /*0a74*/ 	.short	0x0100
        /*0a76*/ 	.byte	0x08
	.zero		1


	//   ....[17]....
        /*0a78*/ 	.word	0x00000760
        /*0a7c*/ 	.word	0x000000ff
        /*0a80*/ 	.word	0x000308a8
        /*0a84*/ 	.short	0x0100
        /*0a86*/ 	.byte	0x08
	.zero		1


	//   ....[18]....
        /*0a88*/ 	.word	0x00000890
        /*0a8c*/ 	.word	0x000000ff
        /*0a90*/ 	.word	0x000308b0
        /*0a94*/ 	.short	0x0100
        /*0a96*/ 	.byte	0x08
	.zero		1


	//   ....[19]....
        /*0a98*/ 	.word	0x000008a0
        /*0a9c*/ 	.word	0x000000ff
        /*0aa0*/ 	.word	0x000308c0
        /*0aa4*/ 	.short	0x0100
        /*0aa6*/ 	.byte	0x08
	.zero		1


	//   ....[20]....
        /*0aa8*/ 	.word	0x000008b0
        /*0aac*/ 	.word	0x000000ff
        /*0ab0*/ 	.word	0x000308b8
        /*0ab4*/ 	.short	0x0100
        /*0ab6*/ 	.byte	0x08
	.zero		1


	//   ....[21]....
        /*0ab8*/ 	.word	0x000008c0
        /*0abc*/ 	.word	0x000000ff
        /*0ac0*/ 	.word	0x000308c8
        /*0ac4*/ 	.short	0x0100
        /*0ac6*/ 	.byte	0x08
	.zero		1


	//   ....[22]....
        /*0ac8*/ 	.word	0x00001b30
        /*0acc*/ 	.word	0x000000ff
        /*0ad0*/ 	.word	0x00030800
        /*0ad4*/ 	.short	0x010a
        /*0ad6*/ 	.byte	0x25
	.zero		1


	//   ....[23]....
        /*0ad8*/ 	.word	0x00001ba0
        /*0adc*/ 	.word	0x00000000
        /*0ae0*/ 	.word	0x00030830
        /*0ae4*/ 	.short	0x010a
        /*0ae6*/ 	.byte	0x3f
	.zero		1


	//   ....[24]....
        /*0ae8*/ 	.word	0x00001c10
        /*0aec*/ 	.word	0x00000000
        /*0af0*/ 	.word	0x00030830
        /*0af4*/ 	.short	0x010a
        /*0af6*/ 	.byte	0x3f
	.zero		1


	//   ....[25]....
        /*0af8*/ 	.word	0x000040e0
        /*0afc*/ 	.word	0x0000001f
        /*0b00*/ 	.word	0x00000000
        /*0b04*/ 	.short	0x0101
        /*0b06*/ 	.byte	0x3f
	.zero		1


	//   ....[26]....
        /*0b08*/ 	.word	0x000054e0
        /*0b0c*/ 	.word	0x000000ff
        /*0b10*/ 	.word	0x00030830
        /*0b14*/ 	.short	0x010a
        /*0b16*/ 	.byte	0x06
	.zero		1


	//   ....[27]....
        /*0b18*/ 	.word	0x00005520
        /*0b1c*/ 	.word	0x000000ff
        /*0b20*/ 	.word	0x00030830
        /*0b24*/ 	.short	0x010a
        /*0b26*/ 	.byte	0x06
	.zero		1


	//   ....[28]....
        /*0b28*/ 	.word	0x00005710
        /*0b2c*/ 	.word	0x000000ff
        /*0b30*/ 	.word	0x00030850
        /*0b34*/ 	.short	0x010a
        /*0b36*/ 	.byte	0x06
	.zero		1


	//   ....[29]....
        /*0b38*/ 	.word	0x00005750
        /*0b3c*/ 	.word	0x000000ff
        /*0b40*/ 	.word	0x00030850
        /*0b44*/ 	.short	0x010a
        /*0b46*/ 	.byte	0x06
	.zero		1


	//   ....[30]....
        /*0b48*/ 	.word	0x00007930
        /*0b4c*/ 	.word	0x0000001b
        /*0b50*/ 	.word	0x00000000
        /*0b54*/ 	.short	0x0101
        /*0b56*/ 	.byte	0x3f
	.zero		1


	//   ....[31]....
        /*0b58*/ 	.word	0x000079c0
        /*0b5c*/ 	.word	0x0000001b
        /*0b60*/ 	.word	0x00000000
        /*0b64*/ 	.short	0x0101
        /*0b66*/ 	.byte	0x3f
	.zero		1


	//   ....[32]....
        /*0b68*/ 	.word	0x00008b40
        /*0b6c*/ 	.word	0x000000ff
        /*0b70*/ 	.word	0x00030850
        /*0b74*/ 	.short	0x010a
        /*0b76*/ 	.byte	0x0c
	.zero		1


	//   ....[33]....
        /*0b78*/ 	.word	0x00008b80
        /*0b7c*/ 	.word	0x000000ff
        /*0b80*/ 	.word	0x00030850
        /*0b84*/ 	.short	0x010a
        /*0b86*/ 	.byte	0x0c
	.zero		1


	//   ....[34]....
        /*0b88*/ 	.word	0x00009390
        /*0b8c*/ 	.word	0x00000009
        /*0b90*/ 	.word	0x00000000
        /*0b94*/ 	.short	0x0101
        /*0b96*/ 	.byte	0x3f
	.zero		1


	//   ....[35]....
        /*0b98*/ 	.word	0x0000a5c0
        /*0b9c*/ 	.word	0x000000ff
        /*0ba0*/ 	.word	0x00000000
        /*0ba4*/ 	.short	0x0101
        /*0ba6*/ 	.byte	0x04
	.zero		1


	//   ....[36]....
        /*0ba8*/ 	.word	0x0000aa70
        /*0bac*/ 	.word	0x000000ff
        /*0bb0*/ 	.word	0x00000000
        /*0bb4*/ 	.short	0x0101
        /*0bb6*/ 	.byte	0x04
	.zero		1


	//   ....[37]....
        /*0bb8*/ 	.word	0x0000d6b0
        /*0bbc*/ 	.word	0x00000000
        /*0bc0*/ 	.word	0x00030840
        /*0bc4*/ 	.short	0x010a
        /*0bc6*/ 	.byte	0x3f
	.zero		1


	//   ....[38]....
        /*0bc8*/ 	.word	0x0000e720
        /*0bcc*/ 	.word	0x00000011
        /*0bd0*/ 	.word	0x00030800
        /*0bd4*/ 	.short	0x0107
        /*0bd6*/ 	.byte	0x3f
	.zero		1


	//   ....[39]....
        /*0bd8*/ 	.word	0x0000e810
        /*0bdc*/ 	.word	0x00000011
        /*0be0*/ 	.word	0x00030800
        /*0be4*/ 	.short	0x0101
        /*0be6*/ 	.byte	0x3f
	.zero		1


	//   ....[40]....
        /*0be8*/ 	.word	0x0000e830
        /*0bec*/ 	.word	0x00000011
        /*0bf0*/ 	.word	0x00030820
        /*0bf4*/ 	.short	0x010a
        /*0bf6*/ 	.byte	0x3f
	.zero		1


	//   ....[41]....
        /*0bf8*/ 	.word	0x0000ebc0
        /*0bfc*/ 	.word	0x00000004
        /*0c00*/ 	.word	0x00030840
        /*0c04*/ 	.short	0x010a
        /*0c06*/ 	.byte	0x3f
	.zero		1


	//   ....[42]....
        /*0c08*/ 	.word	0x0000ee40
        /*0c0c*/ 	.word	0x00000003
        /*0c10*/ 	.word	0x00000060
        /*0c14*/ 	.short	0x010a
        /*0c16*/ 	.byte	0x3f
	.zero		1


	//   ....[43]....
        /*0c18*/ 	.word	0x0000f390
        /*0c1c*/ 	.word	0x00000002
        /*0c20*/ 	.word	0x00030840
        /*0c24*/ 	.short	0x010a
        /*0c26*/ 	.byte	0x3f
	.zero		1


	//   ....[44]....
        /*0c28*/ 	.word	0x0000f610
        /*0c2c*/ 	.word	0x0000000a
        /*0c30*/ 	.word	0x00000060
        /*0c34*/ 	.short	0x010a
        /*0c36*/ 	.byte	0x3f
	.zero		1


	//   ....[45]....
        /*0c38*/ 	.word	0x0000faa0
        /*0c3c*/ 	.word	0x00000002
        /*0c40*/ 	.word	0x00030840
        /*0c44*/ 	.short	0x010a
        /*0c46*/ 	.byte	0x3f
	.zero		1


	//   ....[46]....
        /*0c48*/ 	.word	0x0000fd30
        /*0c4c*/ 	.word	0x00000007
        /*0c50*/ 	.word	0x00000060
        /*0c54*/ 	.short	0x010a
        /*0c56*/ 	.byte	0x3f
	.zero		1


	//   ....[47]....
        /*0c58*/ 	.word	0x00010180
        /*0c5c*/ 	.word	0x00000003
        /*0c60*/ 	.word	0x00030860
        /*0c64*/ 	.short	0x010a
        /*0c66*/ 	.byte	0x3f
	.zero		1


	//   ....[48]....
        /*0c68*/ 	.word	0x000110e0
        /*0c6c*/ 	.word	0x00000009
        /*0c70*/ 	.word	0x00030820
        /*0c74*/ 	.short	0x010a
        /*0c76*/ 	.byte	0x3f
	.zero		1


	//   ....[49]....
        /*0c78*/ 	.word	0x00011280
        /*0c7c*/ 	.word	0x00000007
        /*0c80*/ 	.word	0x00000000
        /*0c84*/ 	.short	0x010a
        /*0c86*/ 	.byte	0x3f
	.zero		1


	//   ....[50]....
        /*0c88*/ 	.word	0x000112f0
        /*0c8c*/ 	.word	0x00000003
        /*0c90*/ 	.word	0x00000000
        /*0c94*/ 	.short	0x010a
        /*0c96*/ 	.byte	0x3f
	.zero		1


	//   ....[51]....
        /*0c98*/ 	.word	0x00011350
        /*0c9c*/ 	.word	0x00000005
        /*0ca0*/ 	.word	0x00000000
        /*0ca4*/ 	.short	0x010a
        /*0ca6*/ 	.byte	0x3f
	.zero		1


	//   ....[52]....
        /*0ca8*/ 	.word	0x00011380
        /*0cac*/ 	.word	0x00000003
        /*0cb0*/ 	.word	0x00000000
        /*0cb4*/ 	.short	0x010a
        /*0cb6*/ 	.byte	0x3f
	.zero		1


	//   ....[53]....
        /*0cb8*/ 	.word	0x000113f0
        /*0cbc*/ 	.word	0x00000003
        /*0cc0*/ 	.word	0x00030800
        /*0cc4*/ 	.short	0x010a
        /*0cc6*/ 	.byte	0x3f
	.zero		1


	//   ....[54]....
        /*0cc8*/ 	.word	0x00011440
        /*0ccc*/ 	.word	0x00000000
        /*0cd0*/ 	.word	0x00030830
        /*0cd4*/ 	.short	0x010a
        /*0cd6*/ 	.byte	0x3f
	.zero		1


	//   ....[55]....
        /*0cd8*/ 	.word	0x000114a0
        /*0cdc*/ 	.word	0x00000008
        /*0ce0*/ 	.word	0x00030830
        /*0ce4*/ 	.short	0x010a
        /*0ce6*/ 	.byte	0x3f
	.zero		1


	//   ....[56]....
        /*0ce8*/ 	.word	0x00011500
        /*0cec*/ 	.word	0x00000007
        /*0cf0*/ 	.word	0x00030850
        /*0cf4*/ 	.short	0x010a
        /*0cf6*/ 	.byte	0x3f
	.zero		1


	//   ....[57]....
        /*0cf8*/ 	.word	0x00011560
        /*0cfc*/ 	.word	0x00000003
        /*0d00*/ 	.word	0x00030850
        /*0d04*/ 	.short	0x010a
        /*0d06*/ 	.byte	0x3f
	.zero		1


	//   ....[58]....
        /*0d08*/ 	.word	0x00011700
        /*0d0c*/ 	.word	0x00000000
        /*0d10*/ 	.word	0x00030840
        /*0d14*/ 	.short	0x010a
        /*0d16*/ 	.byte	0x3f
	.zero		1


	//   ....[59]....
        /*0d18*/ 	.word	0x000126f0
        /*0d1c*/ 	.word	0x00000011
        /*0d20*/ 	.word	0x00030820
        /*0d24*/ 	.short	0x010a
        /*0d26*/ 	.byte	0x3f
	.zero		1


	//   ....[60]....
        /*0d28*/ 	.word	0x00012740
        /*0d2c*/ 	.word	0x00000004
        /*0d30*/ 	.word	0x00030840
        /*0d34*/ 	.short	0x010a
        /*0d36*/ 	.byte	0x3f
	.zero		1


	//   ....[61]....
        /*0d38*/ 	.word	0x00012790
        /*0d3c*/ 	.word	0x00000003
        /*0d40*/ 	.word	0x00000060
        /*0d44*/ 	.short	0x010a
        /*0d46*/ 	.byte	0x3f
	.zero		1


	//   ....[62]....
        /*0d48*/ 	.word	0x000127e0
        /*0d4c*/ 	.word	0x00000002
        /*0d50*/ 	.word	0x00030840
        /*0d54*/ 	.short	0x010a
        /*0d56*/ 	.byte	0x3f
	.zero		1


	//   ....[63]....
        /*0d58*/ 	.word	0x00012830
        /*0d5c*/ 	.word	0x0000000a
        /*0d60*/ 	.word	0x00000060
        /*0d64*/ 	.short	0x010a
        /*0d66*/ 	.byte	0x3f
	.zero		1


	//   ....[64]....
        /*0d68*/ 	.word	0x00012880
        /*0d6c*/ 	.word	0x00000002
        /*0d70*/ 	.word	0x00030840
        /*0d74*/ 	.short	0x010a
        /*0d76*/ 	.byte	0x3f
	.zero		1


	//   ....[65]....
        /*0d78*/ 	.word	0x000128d0
        /*0d7c*/ 	.word	0x00000007
        /*0d80*/ 	.word	0x00000060
        /*0d84*/ 	.short	0x010a
        /*0d86*/ 	.byte	0x3f
	.zero		1


	//   ....[66]....
        /*0d88*/ 	.word	0x00012920
        /*0d8c*/ 	.word	0x00000003
        /*0d90*/ 	.word	0x00030860
        /*0d94*/ 	.short	0x010a
        /*0d96*/ 	.byte	0x3f
	.zero		1


	//   ....[67]....
        /*0d98*/ 	.word	0x00013350
        /*0d9c*/ 	.word	0x00000009
        /*0da0*/ 	.word	0x00030820
        /*0da4*/ 	.short	0x010a
        /*0da6*/ 	.byte	0x3f
	.zero		1


	//   ....[68]....
        /*0da8*/ 	.word	0x000134f0
        /*0dac*/ 	.word	0x00000007
        /*0db0*/ 	.word	0x00000000
        /*0db4*/ 	.short	0x010a
        /*0db6*/ 	.byte	0x3f
	.zero		1


	//   ....[69]....
        /*0db8*/ 	.word	0x00013540
        /*0dbc*/ 	.word	0x00000003
        /*0dc0*/ 	.word	0x00000000
        /*0dc4*/ 	.short	0x010a
        /*0dc6*/ 	.byte	0x3f
	.zero		1


	//   ....[70]....
        /*0dc8*/ 	.word	0x00013590
        /*0dcc*/ 	.word	0x00000005
        /*0dd0*/ 	.word	0x00000000
        /*0dd4*/ 	.short	0x010a
        /*0dd6*/ 	.byte	0x3f
	.zero		1


	//----- nvinfo : EIATTR_NUM_MBARRIERS
	.align		4
.L_1427:
        /*0dd8*/ 	.byte	0x03, 0x38
        /*0dda*/ 	.short	0x0016


	//----- nvinfo : EIATTR_EXIT_INSTR_OFFSETS
	.align		4
        /*0ddc*/ 	.byte	0x04, 0x1c
        /*0dde*/ 	.short	(.L_1429 - .L_1428)


	//   ....[0]....
.L_1428:
        /*0de0*/ 	.word	0x00000a70


	//   ....[1]....
        /*0de4*/ 	.word	0x0000ba10


	//   ....[2]....
        /*0de8*/ 	.word	0x000113d0


	//----- nvinfo : EIATTR_MAX_THREADS
	.align		4
.L_1429:
        /*0dec*/ 	.byte	0x04, 0x05
        /*0dee*/ 	.short	(.L_1431 - .L_1430)
.L_1430:
        /*0df0*/ 	.word	0x00000200
        /*0df4*/ 	.word	0x00000001
        /*0df8*/ 	.word	0x00000001


	//----- nvinfo : EIATTR_CRS_STACK_SIZE
	.align		4
.L_1431:
        /*0dfc*/ 	.byte	0x04, 0x1e
        /*0dfe*/ 	.short	(.L_1433 - .L_1432)
.L_1432:
        /*0e00*/ 	.word	0x00000000


	//----- nvinfo : EIATTR_CBANK_PARAM_SIZE
	.align		4
.L_1433:
        /*0e04*/ 	.byte	0x03, 0x19
        /*0e06*/ 	.short	0x0af0


	//----- nvinfo : EIATTR_PARAM_CBANK
	.align		4
        /*0e08*/ 	.byte	0x04, 0x0a
        /*0e0a*/ 	.short	(.L_1435 - .L_1434)
	.align		4
.L_1434:
        /*0e0c*/ 	.word	index@(.nv.constant0._ZN7cutlass13device_kernelIN5flash11enable_sm90INS1_16FlashAttnFwdSm90INS1_25CollectiveMainloopFwdSm90ILi2EN4cute5tupleIJNS5_1CILi1EEES8_S8_EEENS6_IJNS7_ILi192EEESA_NS7_ILi64EEEEEELi64ENS_10bfloat16_tEfNS_4arch4Sm90ELb0ELb0ELb1ELb1ELb0ELb0ELb0ELb0ELb1ELb1ELb1ELb0EEENS1_21CollectiveEpilogueFwdINS6_IJSA_SB_SA_EEES9_SD_SF_Li384ELb1ELb1ELb1ELb0EEENS1_36VarlenDynamicPersistentTileSchedulerILi192ELi192ELi384ELi128ELb1ELb1ELb1ELb0ELb1ELb1EEEEEEEEEvNT_6ParamsE)
        /*0e10*/ 	.short	0x0210
        /*0e12*/ 	.short	0x0af0


	//----- nvinfo : EIATTR_SW_WAR
	.align		4
.L_1435:
        /*0e14*/ 	.byte	0x04, 0x36
        /*0e16*/ 	.short	(.L_1437 - .L_1436)
.L_1436:
        /*0e18*/ 	.word	0x00000008
.L_1437:


//--------------------- .nv.info._ZN7cutlass13device_kernelIN5flash11enable_sm90INS1_16FlashAttnFwdSm90INS1_25CollectiveMainloopFwdSm90ILi2EN4cute5tupleIJNS5_1CILi1EEES8_S8_EEENS6_IJNS7_ILi192EEESA_NS7_ILi64EEEEEELi64ENS_10bfloat16_tEfNS_4arch4Sm90ELb0ELb0ELb1ELb1ELb0ELb1ELb0ELb0ELb1ELb1ELb1ELb0EEENS1_21CollectiveEpilogueFwdINS6_IJSA_SB_SA_EEES9_SD_SF_Li384ELb1ELb1ELb1ELb0EEENS1_36VarlenDynamicPersistentTileSchedulerILi192ELi192ELi384ELi128ELb1ELb1ELb1ELb0ELb1ELb1EEEEEEEEEvNT_6ParamsE --------------------------
	.section	.nv.info._ZN7cutlass13device_kernelIN5flash11enable_sm90INS1_16FlashAttnFwdSm90INS1_25CollectiveMainloopFwdSm90ILi2EN4cute5tupleIJNS5_1CILi1EEES8_S8_EEENS6_IJNS7_ILi192EEESA_NS7_ILi64EEEEEELi64ENS_10bfloat16_tEfNS_4arch4Sm90ELb0ELb0ELb1ELb1ELb0ELb1ELb0ELb0ELb1ELb1ELb1ELb0EEENS1_21CollectiveEpilogueFwdINS6_IJSA_SB_SA_EEES9_SD_SF_Li384ELb1ELb1ELb1ELb0EEENS1_36VarlenDynamicPersistentTileSchedulerILi192ELi192ELi384ELi128ELb1ELb1ELb1ELb0ELb1ELb1EEEEEEEEEvNT_6ParamsE,"",@"SHT_CUDA_INFO"
	.sectionflags	@""
	.align	4


	//----- nvinfo : EIATTR_CUDA_API_VERSION
	.align		4
        /*0000*/ 	.byte	0x04, 0x37
        /*0002*/ 	.short	(.L_1439 - .L_1438)
.L_1438:
        /*0004*/ 	.word	0x00000082


	//----- nvinfo : EIATTR_KPARAM_INFO
	.align		4
.L_1439:
        /*0008*/ 	.byte	0x04, 0x17
        /*000a*/ 	.short	(.L_1441 - .L_1440)
.L_1440:
        /*000c*/ 	.word	0x00000000
        /*0010*/ 	.short	0x0000
        /*0012*/ 	.short	0x0070
        /*0014*/ 	.byte	0x00, 0xf0, 0x01, 0x2a


	//----- nvinfo : EIATTR_SPARSE_MMA_MASK
	.align		4
.L_1441:
        /*0018*/ 	.byte	0x03, 0x50
        /*001a*/ 	.short	0x0000


	//----- nvinfo : EIATTR_MAXREG_COUNT
	.align		4
        /*001c*/ 	.byte	0x03, 0x1b
        /*001e*/ 	.short	0x0080


	//----- nvinfo : EIATTR_NUM_BARRIERS
	.align		4
        /*0020*/ 	.byte	0x02, 0x4c
        /*0022*/ 	.byte	0x10
	.zero		1


	//----- nvinfo : EIATTR_EXTERNS
	.align		4
        /*0024*/ 	.byte	0x04, 0x0f
        /*0026*/ 	.short	(.L_1443 - .L_1442)


	//   ....[0]....
	.align		4
.L_1442:
        /*0028*/ 	.word	index@(__assertfail)


	//----- nvinfo : EIATTR_ANNOTATIONS
	.align		4
.L_1443:
        /*002c*/ 	.byte	0x04, 0x55
        /*002e*/ 	.short	(.L_1445 - .L_1444)


	//   ....[0]....
.L_1444:
        /* <DEDUP_REMOVED lines=87> */


	//----- nvinfo : EIATTR_MERCURY_ISA_VERSION
	.align		4
.L_1445:
        /*0590*/ 	.byte	0x03, 0x5f
        /*0592*/ 	.short	0x0101


	//----- nvinfo : EIATTR_UNUSED_LOAD_BYTE_OFFSET
	.align		4
        /*0594*/ 	.byte	0x04, 0x44
        /*0596*/ 	.short	(.L_1447 - .L_1446)


	//   ....[0]....
.L_1446:
        /*0598*/ 	.word	0x00000ad0
        /*059c*/ 	.word	0x0000fff0


	//   ....[1]....
        /*05a0*/ 	.word	0x00010ad0
        /*05a4*/ 	.word	0x0000fff0


	//----- nvinfo : EIATTR_INT_WARP_WIDE_INSTR_OFFSETS
	.align		4
.L_1447:
        /*05a8*/ 	.byte	0x04, 0x31
        /*05aa*/ 	.short	(.L_1449 - .L_1448)


	//   ....[0]....
.L_1448:
        /*05ac*/ 	.word	0x00000180


	//   ....[1]....
        /*05b0*/ 	.word	0x00000220


	//   ....[2]....
        /*05b4*/ 	.word	0x00000290


	//   ....[3]....
        /*05b8*/ 	.word	0x00015520


	//   ....[4]....
        /*05bc*/ 	.word	0x000155b0


	//   ....[5]....
        /*05c0*/ 	.word	0x000186b0


	//   ....[6]....
        /*05c4*/ 	.word	0x00018740


	//----- nvinfo : EIATTR_COOP_GROUP_MASK_REGIDS
	.align		4
.L_1449:
        /*05c8*/ 	.byte	0x04, 0x29
        /*05ca*/ 	.short	(.L_1451 - .L_1450)


	//   ....[0]....
.L_1450:
        /*05cc*/ 	.word	0xffffffff


	//   ....[1]....
        /*05d0*/ 	.word	0xffffffff


	//   ....[2]....
        /*05d4*/ 	.word	0xffffffff


	//   ....[3]....
        /*05d8*/ 	.word	0xffffffff


	//   ....[4]....
        /*05dc*/ 	.word	0xffffffff


	//   ....[5]....
        /*05e0*/ 	.word	0xffffffff


	//   ....[6]....
        /*05e4*/ 	.word	0xffffffff


	//   ....[7]....
        /*05e8*/ 	.word	0xffffffff


	//   ....[8]....
        /*05ec*/ 	.word	0xffffffff


	//   ....[9]....
        /*05f0*/ 	.word	0xffffffff


	//   ....[10]....
        /*05f4*/ 	.word	0xffffffff


	//   ....[11]....
        /*05f8*/ 	.word	0xffffffff


	//   ....[12]....
        /*05fc*/ 	.word	0xffffffff


	//   ....[13]....
        /*0600*/ 	.word	0xffffffff


	//   ....[14]....
        /*0604*/ 	.word	0xffffffff


	//   ....[15]....
        /*0608*/ 	.word	0xffffffff


	//   ....[16]....
        /*060c*/ 	.word	0xffffffff


	//   ....[17]....
        /*0610*/ 	.word	0xffffffff


	//   ....[18]....
        /*0614*/ 	.word	0xffffffff


	//   ....[19]....
        /*0618*/ 	.word	0xffffffff


	//   ....[20]....
        /*061c*/ 	.word	0xffffffff


	//   ....[21]....
        /*0620*/ 	.word	0xffffffff


	//   ....[22]....
        /*0624*/ 	.word	0xffffffff


	//   ....[23]....
        /*0628*/ 	.word	0xffffffff


	//   ....[24]....
        /*062c*/ 	.word	0xffffffff


	//   ....[25]....
        /*0630*/ 	.word	0xffffffff


	//   ....[26]....
        /*0634*/ 	.word	0xffffffff


	//   ....[27]....
        /*0638*/ 	.word	0xffffffff


	//   ....[28]....
        /*063c*/ 	.word	0xffffffff


	//   ....[29]....
        /*0640*/ 	.word	0xffffffff


	//   ....[30]....
        /*0644*/ 	.word	0xffffffff


	//   ....[31]....
        /*0648*/ 	.word	0xffffffff


	//   ....[32]....
        /*064c*/ 	.word	0xffffffff


	//   ....[33]....
        /*0650*/ 	.word	0xffffffff


	//   ....[34]....
        /*0654*/ 	.word	0xffffffff


	//   ....[35]....
        /*0658*/ 	.word	0xffffffff


	//   ....[36]....
        /*065c*/ 	.word	0xffffffff


	//   ....[37]....
        /*0660*/ 	.word	0xffffffff


	//   ....[38]....
        /*0664*/ 	.word	0xffffffff


	//   ....[39]....
        /*0668*/ 	.word	0xffffffff


	//   ....[40]....
        /*066c*/ 	.word	0xffffffff


	//   ....[41]....
        /*0670*/ 	.word	0xffffffff


	//   ....[42]....
        /*0674*/ 	.word	0xffffffff


	//   ....[43]....
        /*0678*/ 	.word	0xffffffff


	//   ....[44]....
        /*067c*/ 	.word	0xffffffff


	//   ....[45]....
        /*0680*/ 	.word	0xffffffff


	//   ....[46]....
        /*0684*/ 	.word	0xffffffff


	//   ....[47]....
        /*0688*/ 	.word	0xffffffff


	//   ....[48]....
        /*068c*/ 	.word	0xffffffff


	//   ....[49]....
        /*0690*/ 	.word	0xffffffff


	//   ....[50]....
        /*0694*/ 	.word	0xffffffff


	//   ....[51]....
        /*0698*/ 	.word	0xffffffff


	//   ....[52]....
        /*069c*/ 	.word	0xffffffff


	//   ....[53]....
        /*06a0*/ 	.word	0xffffffff


	//   ....[54]....
        /*06a4*/ 	.word	0xffffffff


	//   ....[55]....
        /*06a8*/ 	.word	0xffffffff


	//   ....[56]....
        /*06ac*/ 	.word	0xffffffff


	//   ....[57]....
        /*06b0*/ 	.word	0xffffffff


	//   ....[58]....
        /*06b4*/ 	.word	0xffffffff


	//   ....[59]....
        /*06b8*/ 	.word	0xffffffff


	//   ....[60]....
        /*06bc*/ 	.word	0xffffffff


	//   ....[61]....
        /*06c0*/ 	.word	0xffffffff


	//   ....[62]....
        /*06c4*/ 	.word	0xffffffff


	//   ....[63]....
        /*06c8*/ 	.word	0xffffffff


	//   ....[64]....
        /*06cc*/ 	.word	0xffffffff


	//   ....[65]....
        /*06d0*/ 	.word	0xffffffff


	//   ....[66]....
        /*06d4*/ 	.word	0xffffffff


	//   ....[67]....
        /*06d8*/ 	.word	0xffffffff


	//   ....[68]....
        /*06dc*/ 	.word	0xffffffff


	//   ....[69]....
        /*06e0*/ 	.word	0xffffffff


	//   ....[70]....
        /*06e4*/ 	.word	0xffffffff


	//   ....[71]....
        /*06e8*/ 	.word	0xffffffff


	//   ....[72]....
        /*06ec*/ 	.word	0xffffffff


	//   ....[73]....
        /*06f0*/ 	.word	0xffffffff


	//   ....[74]....
        /*06f4*/ 	.word	0xffffffff


	//   ....[75]....
        /*06f8*/ 	.word	0xffffffff


	//   ....[76]....
        /*06fc*/ 	.word	0xffffffff


	//   ....[77]....
        /*0700*/ 	.word	0xffffffff


	//   ....[78]....
        /*0704*/ 	.word	0xffffffff


	//   ....[79]....
        /*0708*/ 	.word	0xffffffff


	//   ....[80]....
        /*070c*/ 	.word	0xffffffff


	//   ....[81]....
        /*0710*/ 	.word	0xffffffff


	//   ....[82]....
        /*0714*/ 	.word	0xffffffff


	//   ....[83]....
        /*0718*/ 	.word	0xffffffff


	//   ....[84]....
        /*071c*/ 	.word	0xffffffff


	//   ....[85]....
        /*0720*/ 	.word	0xffffffff


	//   ....[86]....
        /*0724*/ 	.word	0xffffffff


	//   ....[87]....
        /*0728*/ 	.word	0xffffffff


	//   ....[88]....
        /*072c*/ 	.word	0xffffffff


	//   ....[89]....
        /*0730*/ 	.word	0xffffffff


	//   ....[90]....
        /*0734*/ 	.word	0xffffffff


	//   ....[91]....
        /*0738*/ 	.word	0xffffffff


	//   ....[92]....
        /*073c*/ 	.word	0xffffffff


	//   ....[93]....
        /*0740*/ 	.word	0xffffffff


	//   ....[94]....
        /*0744*/ 	.word	0xffffffff


	//   ....[95]....
        /*0748*/ 	.word	0xffffffff


	//   ....[96]....
        /*074c*/ 	.word	0xffffffff


	//   ....[97]....
        /*0750*/ 	.word	0xffffffff


	//   ....[98]....
        /*0754*/ 	.word	0xffffffff


	//   ....[99]....
        /*0758*/ 	.word	0xffffffff


	//   ....[100]....
        /*075c*/ 	.word	0xffffffff


	//   ....[101]....
        /*0760*/ 	.word	0xffffffff


	//   ....[102]....
        /*0764*/ 	.word	0xffffffff


	//   ....[103]....
        /*0768*/ 	.word	0xffffffff


	//   ....[104]....
        /*076c*/ 	.word	0xffffffff


	//   ....[105]....
        /*0770*/ 	.word	0xffffffff


	//   ....[106]....
        /*0774*/ 	.word	0xffffffff


	//   ....[107]....
        /*0778*/ 	.word	0xffffffff


	//   ....[108]....
        /*077c*/ 	.word	0xffffffff


	//   ....[109]....
        /*0780*/ 	.word	0xffffffff


	//   ....[110]....
        /*0784*/ 	.word	0xffffffff


	//   ....[111]....
        /*0788*/ 	.word	0xffffffff


	//   ....[112]....
        /*078c*/ 	.word	0xffffffff


	//   ....[113]....
        /*0790*/ 	.word	0xffffffff


	//   ....[114]....
        /*0794*/ 	.word	0xffffffff


	//   ....[115]....
        /*0798*/ 	.word	0xffffffff


	//   ....[116]....
        /*079c*/ 	.word	0x0500000f


	//   ....[117]....
        /*07a0*/ 	.word	0x0500000f


	//   ....[118]....
        /*07a4*/ 	.word	0x0500000f


	//   ....[119]....
        /*07a8*/ 	.word	0x0500000f


	//   ....[120]....
        /*07ac*/ 	.word	0x0500000f


	//   ....[121]....
        /*07b0*/ 	.word	0x0500000f


	//   ....[122]....
        /*07b4*/ 	.word	0x0500000f


	//   ....[123]....
        /*07b8*/ 	.word	0x0500000f


	//   ....[124]....
        /*07bc*/ 	.word	0x0500000f


	//   ....[125]....
        /*07c0*/ 	.word	0x0500000f


	//   ....[126]....
        /*07c4*/ 	.word	0x0500000f


	//   ....[127]....
        /*07c8*/ 	.word	0x0500000f


	//   ....[128]....
        /*07cc*/ 	.word	0x0500000f


	//   ....[129]....
        /*07d0*/ 	.word	0x0500000f


	//   ....[130]....
        /*07d4*/ 	.word	0x0500000f


	//   ....[131]....
        /*07d8*/ 	.word	0x0500000f


	//   ....[132]....
        /*07dc*/ 	.word	0x0500000f


	//   ....[133]....
        /*07e0*/ 	.word	0x0500000f


	//   ....[134]....
        /*07e4*/ 	.word	0x0500000f


	//   ....[135]....
        /*07e8*/ 	.word	0x0500000f


	//   ....[136]....
        /*07ec*/ 	.word	0x0500000f


	//   ....[137]....
        /*07f0*/ 	.word	0x0500000f


	//   ....[138]....
        /*07f4*/ 	.word	0x0500000f


	//   ....[139]....
        /*07f8*/ 	.word	0x0500000f


	//   ....[140]....
        /*07fc*/ 	.word	0x0500000f


	//   ....[141]....
        /*0800*/ 	.word	0x0500000f


	//   ....[142]....
        /*0804*/ 	.word	0x0500000f


	//   ....[143]....
        /*0808*/ 	.word	0x0500000f


	//   ....[144]....
        /*080c*/ 	.word	0x0500000f


	//   ....[145]....
        /*0810*/ 	.word	0x0500000f


	//   ....[146]....
        /*0814*/ 	.word	0x0500000f


	//   ....[147]....
        /*0818*/ 	.word	0x0500000f


	//   ....[148]....
        /*081c*/ 	.word	0x0500000f


	//   ....[149]....
        /*0820*/ 	.word	0x0500000f


	//   ....[150]....
        /*0824*/ 	.word	0x0500000f


	//   ....[151]....
        /*0828*/ 	.word	0x0500000f


	//   ....[152]....
        /*082c*/ 	.word	0x0500000f


	//   ....[153]....
        /*0830*/ 	.word	0x0500000f


	//   ....[154]....
        /*0834*/ 	.word	0x0500000f


	//   ....[155]....
        /*0838*/ 	.word	0x0500000f


	//   ....[156]....
        /*083c*/ 	.word	0x0500000f


	//   ....[157]....
        /*0840*/ 	.word	0x0500000f


	//   ....[158]....
        /*0844*/ 	.word	0x0500000f


	//   ....[159]....
        /*0848*/ 	.word	0x0500000f


	//   ....[160]....
        /*084c*/ 	.word	0x0500000f


	//   ....[161]....
        /*0850*/ 	.word	0x0500000f


	//   ....[162]....
        /*0854*/ 	.word	0x0500000f


	//   ....[163]....
        /*0858*/ 	.word	0x0500000f


	//   ....[164]....
        /*085c*/ 	.word	0x0500000f


	//   ....[165]....
        /*0860*/ 	.word	0x0500000f


	//   ....[166]....
        /*0864*/ 	.word	0x0500000f


	//   ....[167]....
        /*0868*/ 	.word	0x0500000f


	//   ....[168]....
        /*086c*/ 	.word	0x0500000f


	//   ....[169]....
        /*0870*/ 	.word	0x0500000f


	//   ....[170]....
        /*0874*/ 	.word	0x0500000f


	//   ....[171]....
        /*0878*/ 	.word	0x0500000f


	//   ....[172]....
        /*087c*/ 	.word	0x0500000f


	//   ....[173]....
        /*0880*/ 	.word	0x0500000f


	//   ....[174]....
        /*0884*/ 	.word	0x0500000f


	//   ....[175]....
        /*0888*/ 	.word	0x0500000f


	//   ....[176]....
        /*088c*/ 	.word	0x0500000f


	//   ....[177]....
        /*0890*/ 	.word	0x0500000f


	//   ....[178]....
        /*0894*/ 	.word	0x0500000f


	//   ....[179]....
        /*0898*/ 	.word	0x0500000f


	//   ....[180]....
        /*089c*/ 	.word	0x0500000f


	//   ....[181]....
        /*08a0*/ 	.word	0x0500000f


	//   ....[182]....
        /*08a4*/ 	.word	0x0500000f


	//   ....[183]....
        /*08a8*/ 	.word	0x0500000f


	//   ....[184]....
        /*08ac*/ 	.word	0x0500000f


	//   ....[185]....
        /*08b0*/ 	.word	0x0500000f


	//   ....[186]....
        /*08b4*/ 	.word	0x0500000f


	//   ....[187]....
        /*08b8*/ 	.word	0x0500000f


	//   ....[188]....
        /*08bc*/ 	.word	0x0500000f


	//   ....[189]....
        /*08c0*/ 	.word	0x0500000f


	//----- nvinfo : EIATTR_COOP_GROUP_INSTR_OFFSETS
	.align		4
.L_1451:
        /*08c4*/ 	.byte	0x04, 0x28
        /*08c6*/ 	.short	(.L_1453 - .L_1452)


	//   ....[0]....
.L_1452:
        /*08c8*/ 	.word	0x00000060


	//   ....[1]....
        /*08cc*/ 	.word	0x00000190


	//   ....[2]....
        /*08d0*/ 	.word	0x00000240


	//   ....[3]....
        /*08d4*/ 	.word	0x00000400


	//   ....[4]....
        /*08d8*/ 	.word	0x00000560


	//   ....[5]....
        /*08dc*/ 	.word	0x00000680


	//   ....[6]....
        /*08e0*/ 	.word	0x000007e0


	//   ....[7]....
        /*08e4*/ 	.word	0x00005fb0


	//   ....[8]....
        /*08e8*/ 	.word	0x000065b0


	//   ....[9]....
        /*08ec*/ 	.word	0x000065c0


	//   ....[10]....
        /*08f0*/ 	.word	0x000065d0


	//   ....[11]....
        /*08f4*/ 	.word	0x000065e0


	//   ....[12]....
        /*08f8*/ 	.word	0x00007640


	//   ....[13]....
        /*08fc*/ 	.word	0x00007650


	//   ....[14]....
        /*0900*/ 	.word	0x00007660


	//   ....[15]....
        /*0904*/ 	.word	0x00007670


	//   ....[16]....
        /*0908*/ 	.word	0x0000a400


	//   ....[17]....
        /*090c*/ 	.word	0x0000a450


	//   ....[18]....
        /*0910*/ 	.word	0x0000aba0


	//   ....[19]....
        /*0914*/ 	.word	0x0000ac30


	//   ....[20]....
        /*0918*/ 	.word	0x0000c080


	//   ....[21]....
        /*091c*/ 	.word	0x0000d330


	//   ....[22]....
        /*0920*/ 	.word	0x0000d3b0


	//   ....[23]....
        /*0924*/ 	.word	0x0000df70


	//   ....[24]....
        /*0928*/ 	.word	0x0000df90


	//   ....[25]....
        /*092c*/ 	.word	0x0000fd00


	//   ....[26]....
        /*0930*/ 	.word	0x0000ff80


	//   ....[27]....
        /*0934*/ 	.word	0x000101f0


	//   ....[28]....
        /*0938*/ 	.word	0x00010500


	//   ....[29]....
        /*093c*/ 	.word	0x00010510


	//   ....[30]....
        /*0940*/ 	.word	0x000113f0


	//   ....[31]....
        /*0944*/ 	.word	0x00011410


	//   ....[32]....
        /*0948*/ 	.word	0x00011420


	//   ....[33]....
        /*094c*/ 	.word	0x00011430


	//   ....[34]....
        /*0950*/ 	.word	0x00011960


	//   ....[35]....
        /*0954*/ 	.word	0x000119a0


	//   ....[36]....
        /*0958*/ 	.word	0x000119d0


	//   ....[37]....
        /*095c*/ 	.word	0x00011a00


	//   ....[38]....
        /*0960*/ 	.word	0x00011a20


	//   ....[39]....
        /*0964*/ 	.word	0x00011a30


	//   ....[40]....
        /*0968*/ 	.word	0x00011a70


	//   ....[41]....
        /*096c*/ 	.word	0x00011aa0


	//   ....[42]....
        /*0970*/ 	.word	0x00011f90


	//   ....[43]....
        /*0974*/ 	.word	0x00011fa0


	//   ....[44]....
        /*0978*/ 	.word	0x00012220


	//   ....[45]....
        /*097c*/ 	.word	0x00012230


	//   ....[46]....
        /*0980*/ 	.word	0x00012cc0


	//   ....[47]....
        /*0984*/ 	.word	0x00012cf0


	//   ....[48]....
        /*0988*/ 	.word	0x00012d10


	//   ....[49]....
        /*098c*/ 	.word	0x00012d40


	//   ....[50]....
        /*0990*/ 	.word	0x00012d70


	//   ....[51]....
        /*0994*/ 	.word	0x00012d80


	//   ....[52]....
        /*0998*/ 	.word	0x00012db0


	//   ....[53]....
        /*099c*/ 	.word	0x00012df0


	//   ....[54]....
        /*09a0*/ 	.word	0x00012f50


	//   ....[55]....
        /*09a4*/ 	.word	0x00013170


	//   ....[56]....
        /*09a8*/ 	.word	0x000131a0


	//   ....[57]....
        /*09ac*/ 	.word	0x000131d0


	//   ....[58]....
        /*09b0*/ 	.word	0x00013200


	//   ....[59]....
        /*09b4*/ 	.word	0x00013230


	//   ....[60]....
        /*09b8*/ 	.word	0x00013260


	//   ....[61]....
        /*09bc*/ 	.word	0x000133e0


	//   ....[62]....
        /*09c0*/ 	.word	0x00013410


	//   ....[63]....
        /*09c4*/ 	.word	0x00013440


	//   ....[64]....
        /*09c8*/ 	.word	0x00013470


	//   ....[65]....
        /*09cc*/ 	.word	0x000134a0


	//   ....[66]....
        /*09d0*/ 	.word	0x000134d0


	//   ....[67]....
        /*09d4*/ 	.word	0x00013560


	//   ....[68]....
        /*09d8*/ 	.word	0x00013590


	//   ....[69]....
        /*09dc*/ 	.word	0x000135a0


	//   ....[70]....
        /*09e0*/ 	.word	0x00013640


	//   ....[71]....
        /*09e4*/ 	.word	0x000145c0


	//   ....[72]....
        /*09e8*/ 	.word	0x00015ac0


	//   ....[73]....
        /*09ec*/ 	.word	0x00016660


	//   ....[74]....
        /*09f0*/ 	.word	0x00016670


	//   ....[75]....
        /*09f4*/ 	.word	0x00016690


	//   ....[76]....
        /*09f8*/ 	.word	0x000166f0


	//   ....[77]....
        /*09fc*/ 	.word	0x00016710


	//   ....[78]....
        /*0a00*/ 	.word	0x00016790


	//   ....[79]....
        /*0a04*/ 	.word	0x000167b0


	//   ....[80]....
        /*0a08*/ 	.word	0x00016830


	//   ....[81]....
        /*0a0c*/ 	.word	0x00016850


	//   ....[82]....
        /*0a10*/ 	.word	0x000168d0


	//   ....[83]....
        /*0a14*/ 	.word	0x000168f0


	//   ....[84]....
        /*0a18*/ 	.word	0x00016970


	//   ....[85]....
        /*0a1c*/ 	.word	0x00016990


	//   ....[86]....
        /*0a20*/ 	.word	0x00016a10


	//   ....[87]....
        /*0a24*/ 	.word	0x00016a30


	//   ....[88]....
        /*0a28*/ 	.word	0x00016a40


	//   ....[89]....
        /*0a2c*/ 	.word	0x00016ab0


	//   ....[90]....
        /*0a30*/ 	.word	0x00016b00


	//   ....[91]....
        /*0a34*/ 	.word	0x00016bc0


	//   ....[92]....
        /*0a38*/ 	.word	0x00016bd0


	//   ....[93]....
        /*0a3c*/ 	.word	0x00016c40


	//   ....[94]....
        /*0a40*/ 	.word	0x00016c50


	//   ....[95]....
        /*0a44*/ 	.word	0x00016c90


	//   ....[96]....
        /*0a48*/ 	.word	0x00016cb0


	//   ....[97]....
        /*0a4c*/ 	.word	0x00018c50


	//   ....[98]....
        /*0a50*/ 	.word	0x00018c80


	//   ....[99]....
        /*0a54*/ 	.word	0x00018ce0


	//   ....[100]....
        /*0a58*/ 	.word	0x00018d10


	//   ....[101]....
        /*0a5c*/ 	.word	0x00018d40


	//   ....[102]....
        /*0a60*/ 	.word	0x00018d70


	//   ....[103]....
        /*0a64*/ 	.word	0x00018da0


	//   ....[104]....
        /*0a68*/ 	.word	0x00018dd0


	//   ....[105]....
        /*0a6c*/ 	.word	0x00018f70


	//   ....[106]....
        /*0a70*/ 	.word	0x00018fa0


	//   ....[107]....
        /*0a74*/ 	.word	0x00018fd0


	//   ....[108]....
        /*0a78*/ 	.word	0x00019000


	//   ....[109]....
        /*0a7c*/ 	.word	0x00019030


	//   ....[110]....
        /*0a80*/ 	.word	0x00019060


	//   ....[111]....
        /*0a84*/ 	.word	0x00019120


	//   ....[112]....
        /*0a88*/ 	.word	0x00019140


	//   ....[113]....
        /*0a8c*/ 	.word	0x00019150


	//   ....[114]....
        /*0a90*/ 	.word	0x000191b0


	//   ....[115]....
        /*0a94*/ 	.word	0x000197d0


	//   ....[116]....
        /*0a98*/ 	.word	0x00019c30


	//   ....[117]....
        /*0a9c*/ 	.word	0x00019ce0


	//   ....[118]....
        /*0aa0*/ 	.word	0x00019d70


	//   ....[119]....
        /*0aa4*/ 	.word	0x00019dc0


	//   ....[120]....
        /*0aa8*/ 	.word	0x00019e10


	//   ....[121]....
        /*0aac*/ 	.word	0x00019ef0


	//   ....[122]....
        /*0ab0*/ 	.word	0x00019f80


	//   ....[123]....
        /*0ab4*/ 	.word	0x00019fd0


	//   ....[124]....
        /*0ab8*/ 	.word	0x0001a020


	//   ....[125]....
        /*0abc*/ 	.word	0x0001a240


	//   ....[126]....
        /*0ac0*/ 	.word	0x0001a2a0


	//   ....[127]....
        /*0ac4*/ 	.word	0x0001a360


	//   ....[128]....
        /*0ac8*/ 	.word	0x0001a3d0


	//   ....[129]....
        /*0acc*/ 	.word	0x0001a430


	//   ....[130]....
        /*0ad0*/ 	.word	0x0001a4e0


	//   ....[131]....
        /*0ad4*/ 	.word	0x0001a540


	//   ....[132]....
        /*0ad8*/ 	.word	0x0001a5d0


	//   ....[133]....
        /*0adc*/ 	.word	0x0001a650


	//   ....[134]....
        /*0ae0*/ 	.word	0x0001a6a0


	//   ....[135]....
        /*0ae4*/ 	.word	0x0001a730


	//   ....[136]....
        /*0ae8*/ 	.word	0x0001a7c0


	//   ....[137]....
        /*0aec*/ 	.word	0x0001a860


	//   ....[138]....
        /*0af0*/ 	.word	0x0001a900


	//   ....[139]....
        /*0af4*/ 	.word	0x0001a960


	//   ....[140]....
        /*0af8*/ 	.word	0x0001a9d0


	//   ....[141]....
        /*0afc*/ 	.word	0x0001aa30


	//   ....[142]....
        /*0b00*/ 	.word	0x0001aaa0


	//   ....[143]....
        /*0b04*/ 	.word	0x0001ab60


	//   ....[144]....
        /*0b08*/ 	.word	0x0001abc0


	//   ....[145]....
        /*0b0c*/ 	.word	0x0001ac80


	//   ....[146]....
        /*0b10*/ 	.word	0x0001af60


	//   ....[147]....
        /*0b14*/ 	.word	0x0001b110


	//   ....[148]....
        /*0b18*/ 	.word	0x0001b160


	//   ....[149]....
        /*0b1c*/ 	.word	0x0001b1c0


	//   ....[150]....
        /*0b20*/ 	.word	0x0001b280


	//   ....[151]....
        /*0b24*/ 	.word	0x0001b2e0


	//   ....[152]....
        /*0b28*/ 	.word	0x0001b3e0


	//   ....[153]....
        /*0b2c*/ 	.word	0x0001b440


	//   ....[154]....
        /*0b30*/ 	.word	0x0001b540


	//   ....[155]....
        /*0b34*/ 	.word	0x0001b5a0


	//   ....[156]....
        /*0b38*/ 	.word	0x0001b6a0


	//   ....[157]....
        /*0b3c*/ 	.word	0x0001b700


	//   ....[158]....
        /*0b40*/ 	.word	0x0001b800


	//   ....[159]....
        /*0b44*/ 	.word	0x0001b860


	//   ....[160]....
        /*0b48*/ 	.word	0x0001b960


	//   ....[161]....
        /*0b4c*/ 	.word	0x0001b9c0


	//   ....[162]....
        /*0b50*/ 	.word	0x0001bad0


	//   ....[163]....
        /*0b54*/ 	.word	0x0001bb40


	//   ....[164]....
        /*0b58*/ 	.word	0x0001bc10


	//   ....[165]....
        /*0b5c*/ 	.word	0x0001bc70


	//   ....[166]....
        /*0b60*/ 	.word	0x0001bd60


	//   ....[167]....
        /*0b64*/ 	.word	0x0001bdc0


	//   ....[168]....
        /*0b68*/ 	.word	0x0001be90


	//   ....[169]....
        /*0b6c*/ 	.word	0x0001bef0


	//   ....[170]....
        /*0b70*/ 	.word	0x0001bfb0


	//   ....[171]....
        /*0b74*/ 	.word	0x0001c2d0


	//   ....[172]....
        /*0b78*/ 	.word	0x0001c370


	//   ....[173]....
        /*0b7c*/ 	.word	0x0001c4f0


	//   ....[174]....
        /*0b80*/ 	.word	0x0001c560


	//   ....[175]....
        /*0b84*/ 	.word	0x0001c5d0


	//   ....[176]....
        /*0b88*/ 	.word	0x0001c640


	//   ....[177]....
        /*0b8c*/ 	.word	0x0001c6b0


	//   ....[178]....
        /*0b90*/ 	.word	0x0001c730


	//   ....[179]....
        /*0b94*/ 	.word	0x0001c7b0


	//   ....[180]....
        /*0b98*/ 	.word	0x0001c840


	//   ....[181]....
        /*0b9c*/ 	.word	0x0001c8b0


	//   ....[182]....
        /*0ba0*/ 	.word	0x0001c920


	//   ....[183]....
        /*0ba4*/ 	.word	0x0001c990


	//   ....[184]....
        /*0ba8*/ 	.word	0x0001ca10


	//   ....[185]....
        /*0bac*/ 	.word	0x0001ca80


	//   ....[186]....
        /*0bb0*/ 	.word	0x0001cb20


	//   ....[187]....
        /*0bb4*/ 	.word	0x0001cb70


	//   ....[188]....
        /*0bb8*/ 	.word	0x0001cc00


	//   ....[189]....
        /*0bbc*/ 	.word	0x0001cd30


	//----- nvinfo : EIATTR_REG_RECONFIG
	.align		4
.L_1453:
        /*0bc0*/ 	.byte	0x01, 0x54
	.zero		2


	//----- nvinfo : EIATTR_SYSCALL_OFFSETS
	.align		4
        /*0bc4*/ 	.byte	0x04, 0x46
        /*0bc6*/ 	.short	(.L_1455 - .L_1454)


	//   ....[0]....
.L_1454:
        /*0bc8*/ 	.word	0x00001bd0


	//   ....[1]....
        /*0bcc*/ 	.word	0x00001d20


	//   ....[2]....
        /*0bd0*/ 	.word	0x00006190


	//   ....[3]....
        /*0bd4*/ 	.word	0x00006520


	//   ....[4]....
        /*0bd8*/ 	.word	0x00015710


	//   ....[5]....
        /*0bdc*/ 	.word	0x00015860


	//   ....[6]....
        /*0be0*/ 	.word	0x00015960


	//   ....[7]....
        /*0be4*/ 	.word	0x00016190


	//----- nvinfo : EIATTR_MBARRIER_INSTR_OFFSETS
	.align		4
.L_1455:
        /*0be8*/ 	.byte	0x04, 0x39
        /*0bea*/ 	.short	(.L_1457 - .L_1456)


	//   ....[0]....
.L_1456:
        /*0bec*/ 	.word	0x000002b0
        /*0bf0*/ 	.word	0x000000ff
        /*0bf4*/ 	.word	0x00030800
        /*0bf8*/ 	.short	0x0100
        /*0bfa*/ 	.byte	0x08
	.zero		1


	//   ....[1]....
        /*0bfc*/ 	.word	0x000002c0
        /*0c00*/ 	.word	0x000000ff
        /*0c04*/ 	.word	0x00030820
        /*0c08*/ 	.short	0x0100
        /*0c0a*/ 	.byte	0x08
	.zero		1


	//   ....[2]....
        /*0c0c*/ 	.word	0x000003b0
        /*0c10*/ 	.word	0x000000ff
        /*0c14*/ 	.word	0x00030830
        /*0c18*/ 	.short	0x0100
        /*0c1a*/ 	.byte	0x08
	.zero		1


	//   ....[3]....
        /*0c1c*/ 	.word	0x000003c0
        /*0c20*/ 	.word	0x000000ff
        /*0c24*/ 	.word	0x00030840
        /*0c28*/ 	.short	0x0100
        /*0c2a*/ 	.byte	0x08
	.zero		1


	//   ....[4]....
        /*0c2c*/ 	.word	0x000003d0
        /*0c30*/ 	.word	0x000000ff
        /*0c34*/ 	.word	0x00030838
        /*0c38*/ 	.short	0x0100
        /*0c3a*/ 	.byte	0x08
	.zero		1


	//   ....[5]....
        /*0c3c*/ 	.word	0x000003e0
        /*0c40*/ 	.word	0x000000ff
        /*0c44*/ 	.word	0x00030848
        /*0c48*/ 	.short	0x0100
        /*0c4a*/ 	.byte	0x08
	.zero		1


	//   ....[6]....
        /*0c4c*/ 	.word	0x00000510
        /*0c50*/ 	.word	0x000000ff
        /*0c54*/ 	.word	0x00030850
        /*0c58*/ 	.short	0x0100
        /*0c5a*/ 	.byte	0x08
	.zero		1


	//   ....[7]....
        /*0c5c*/ 	.word	0x00000520
        /*0c60*/ 	.word	0x000000ff
        /*0c64*/ 	.word	0x00030860
        /*0c68*/ 	.short	0x0100
        /*0c6a*/ 	.byte	0x08
	.zero		1


	//   ....[8]....
        /*0c6c*/ 	.word	0x00000530
        /*0c70*/ 	.word	0x000000ff
        /*0c74*/ 	.word	0x00030858
        /*0c78*/ 	.short	0x0100
        /*0c7a*/ 	.byte	0x08
	.zero		1


	//   ....[9]....
        /*0c7c*/ 	.word	0x00000540
        /*0c80*/ 	.word	0x000000ff
        /*0c84*/ 	.word	0x00030868
        /*0c88*/ 	.short	0x0100
        /*0c8a*/ 	.byte	0x08
	.zero		1


	//   ....[10]....
        /*0c8c*/ 	.word	0x00000630
        /*0c90*/ 	.word	0x000000ff
        /*0c94*/ 	.word	0x00030870
        /*0c98*/ 	.short	0x0100
        /*0c9a*/ 	.byte	0x06
	.zero		1


	//   ....[11]....
        /*0c9c*/ 	.word	0x00000640
        /*0ca0*/ 	.word	0x000000ff
        /*0ca4*/ 	.word	0x00030880
        /*0ca8*/ 	.short	0x0100
        /*0caa*/ 	.byte	0x06
	.zero		1


	//   ....[12]....
        /*0cac*/ 	.word	0x00000650
        /*0cb0*/ 	.word	0x000000ff
        /*0cb4*/ 	.word	0x00030878
        /*0cb8*/ 	.short	0x0100
        /*0cba*/ 	.byte	0x06
	.zero		1


	//   ....[13]....
        /*0cbc*/ 	.word	0x00000660
        /*0cc0*/ 	.word	0x000000ff
        /*0cc4*/ 	.word	0x00030888
        /*0cc8*/ 	.short	0x0100
        /*0cca*/ 	.byte	0x06
	.zero		1


	//   ....[14]....
        /*0ccc*/ 	.word	0x00000790
        /*0cd0*/ 	.word	0x000000ff
        /*0cd4*/ 	.word	0x00030890
        /*0cd8*/ 	.short	0x0100
        /*0cda*/ 	.byte	0x08
	.zero		1


	//   ....[15]....
        /*0cdc*/ 	.word	0x000007a0
        /*0ce0*/ 	.word	0x000000ff
        /*0ce4*/ 	.word	0x000308a0
        /*0ce8*/ 	.short	0x0100
        /*0cea*/ 	.byte	0x08
	.zero		1


	//   ....[16]....
        /*0cec*/ 	.word	0x000007b0
        /*0cf0*/ 	.word	0x000000ff
        /*0cf4*/ 	.word	0x00030898
        /*0cf8*/ 	.short	0x0100
        /*0cfa*/ 	.byte	0x08
	.zero		1


	//   ....[17]....
        /*0cfc*/ 	.word	0x000007c0
        /*0d00*/ 	.word	0x000000ff
        /*0d04*/ 	.word	0x000308a8
        /*0d08*/ 	.short	0x0100
        /*0d0a*/ 	.byte	0x08
	.zero		1


	//   ....[18]....
        /*0d0c*/ 	.word	0x000008f0
        /*0d10*/ 	.word	0x000000ff
        /*0d14*/ 	.word	0x000308b0
        /*0d18*/ 	.short	0x0100
        /*0d1a*/ 	.byte	0x08
	.zero		1


	//   ....[19]....
        /*0d1c*/ 	.word	0x00000900
        /*0d20*/ 	.word	0x000000ff
        /*0d24*/ 	.word	0x000308c0
        /*0d28*/ 	.short	0x0100
        /*0d2a*/ 	.byte	0x08
	.zero		1


	//   ....[20]....
        /*0d2c*/ 	.word	0x00000910
        /*0d30*/ 	.word	0x000000ff
        /*0d34*/ 	.word	0x000308b8
        /*0d38*/ 	.short	0x0100
        /*0d3a*/ 	.byte	0x08
	.zero		1


	//   ....[21]....
        /*0d3c*/ 	.word	0x00000920
        /*0d40*/ 	.word	0x000000ff
        /*0d44*/ 	.word	0x000308c8
        /*0d48*/ 	.short	0x0100
        /*0d4a*/ 	.byte	0x08
	.zero		1


	//   ....[22]....
        /*0d4c*/ 	.word	0x00002f30
        /*0d50*/ 	.word	0x00000053
        /*0d54*/ 	.word	0x00030890
        /*0d58*/ 	.short	0x010a
        /*0d5a*/ 	.byte	0x3f
	.zero		1


	//   ....[23]....
        /*0d5c*/ 	.word	0x000042a0
        /*0d60*/ 	.word	0x00000053
        /*0d64*/ 	.word	0x00030890
        /*0d68*/ 	.short	0x010a
        /*0d6a*/ 	.byte	0x3f
	.zero		1


	//   ....[24]....
        /*0d6c*/ 	.word	0x00005470
        /*0d70*/ 	.word	0x00000053
        /*0d74*/ 	.word	0x00030890
        /*0d78*/ 	.short	0x010a
        /*0d7a*/ 	.byte	0x3f
	.zero		1


	//   ....[25]....
        /*0d7c*/ 	.word	0x00005690
        /*0d80*/ 	.word	0x0000000c
        /*0d84*/ 	.word	0x00000000
        /*0d88*/ 	.short	0x0101
        /*0d8a*/ 	.byte	0x3f
	.zero		1


	//   ....[26]....
        /*0d8c*/ 	.word	0x000056d0
        /*0d90*/ 	.word	0x00000053
        /*0d94*/ 	.word	0x000308b0
        /*0d98*/ 	.short	0x010a
        /*0d9a*/ 	.byte	0x3f
	.zero		1


	//   ....[27]....
        /*0d9c*/ 	.word	0x00005a90
        /*0da0*/ 	.word	0x00000053
        /*0da4*/ 	.word	0x00000000
        /*0da8*/ 	.short	0x0101
        /*0daa*/ 	.byte	0x3f
	.zero		1


	//   ....[28]....
        /*0dac*/ 	.word	0x00006230
        /*0db0*/ 	.word	0x00000002
        /*0db4*/ 	.word	0x00030800
        /*0db8*/ 	.short	0x010a
        /*0dba*/ 	.byte	0x3f
	.zero		1


	//   ....[29]....
        /*0dbc*/ 	.word	0x00006280
        /*0dc0*/ 	.word	0x00000002
        /*0dc4*/ 	.word	0x00030800
        /*0dc8*/ 	.short	0x010a
        /*0dca*/ 	.byte	0x3f
	.zero		1


	//   ....[30]....
        /*0dcc*/ 	.word	0x00006890
        /*0dd0*/ 	.word	0x00000002
        /*0dd4*/ 	.word	0x00030800
        /*0dd8*/ 	.short	0x010a
        /*0dda*/ 	.byte	0x3f
	.zero		1


	//   ....[31]....
        /*0ddc*/ 	.word	0x00007850
        /*0de0*/ 	.word	0x00000002
        /*0de4*/ 	.word	0x00030800
        /*0de8*/ 	.short	0x010a
        /*0dea*/ 	.byte	0x3f
	.zero		1


	//   ....[32]....
        /*0dec*/ 	.word	0x00008720
        /*0df0*/ 	.word	0x00000000
        /*0df4*/ 	.word	0x00030830
        /*0df8*/ 	.short	0x010a
        /*0dfa*/ 	.byte	0x3f
	.zero		1


	//   ....[33]....
        /*0dfc*/ 	.word	0x000087e0
        /*0e00*/ 	.word	0x00000000
        /*0e04*/ 	.word	0x00030830
        /*0e08*/ 	.short	0x010a
        /*0e0a*/ 	.byte	0x3f
	.zero		1


	//   ....[34]....
        /*0e0c*/ 	.word	0x0000b280
        /*0e10*/ 	.word	0x00000000
        /*0e14*/ 	.word	0x00000000
        /*0e18*/ 	.short	0x0101
        /*0e1a*/ 	.byte	0x3f
	.zero		1


	//   ....[35]....
        /*0e1c*/ 	.word	0x0000c2d0
        /*0e20*/ 	.word	0x00000005
        /*0e24*/ 	.word	0x00030830
        /*0e28*/ 	.short	0x010a
        /*0e2a*/ 	.byte	0x3f
	.zero		1


	//   ....[36]....
        /*0e2c*/ 	.word	0x0000c320
        /*0e30*/ 	.word	0x00000005
        /*0e34*/ 	.word	0x00030830
        /*0e38*/ 	.short	0x010a
        /*0e3a*/ 	.byte	0x3f
	.zero		1


	//   ....[37]....
        /*0e3c*/ 	.word	0x0000c670
        /*0e40*/ 	.word	0x00000006
        /*0e44*/ 	.word	0x00030850
        /*0e48*/ 	.short	0x010a
        /*0e4a*/ 	.byte	0x3f
	.zero		1


	//   ....[38]....
        /*0e4c*/ 	.word	0x0000c6b0
        /*0e50*/ 	.word	0x00000006
        /*0e54*/ 	.word	0x00030850
        /*0e58*/ 	.short	0x010a
        /*0e5a*/ 	.byte	0x3f
	.zero		1


	//   ....[39]....
        /*0e5c*/ 	.word	0x0000ea70
        /*0e60*/ 	.word	0x0000003f
        /*0e64*/ 	.word	0x00000000
        /*0e68*/ 	.short	0x0101
        /*0e6a*/ 	.byte	0x3f
	.zero		1


	//   ....[40]....
        /*0e6c*/ 	.word	0x0000ead0
        /*0e70*/ 	.word	0x0000003e
        /*0e74*/ 	.word	0x00000000
        /*0e78*/ 	.short	0x0101
        /*0e7a*/ 	.byte	0x3f
	.zero		1


	//   ....[41]....
        /*0e7c*/ 	.word	0x0000fd90
        /*0e80*/ 	.word	0x0000000b
        /*0e84*/ 	.word	0x00030850
        /*0e88*/ 	.short	0x010a
        /*0e8a*/ 	.byte	0x3f
	.zero		1


	//   ....[42]....
        /*0e8c*/ 	.word	0x0000fe50
        /*0e90*/ 	.word	0x0000000b
        /*0e94*/ 	.word	0x00030850
        /*0e98*/ 	.short	0x010a
        /*0e9a*/ 	.byte	0x3f
	.zero		1


	//   ....[43]....
        /*0e9c*/ 	.word	0x000107a0
        /*0ea0*/ 	.word	0x0000000a
        /*0ea4*/ 	.word	0x00000000
        /*0ea8*/ 	.short	0x0101
        /*0eaa*/ 	.byte	0x3f
	.zero		1


	//   ....[44]....
        /*0eac*/ 	.word	0x00011870
        /*0eb0*/ 	.word	0x00000000
        /*0eb4*/ 	.word	0x00000000
        /*0eb8*/ 	.short	0x0101
        /*0eba*/ 	.byte	0x3f
	.zero		1


	//   ....[45]....
        /*0ebc*/ 	.word	0x00011e20
        /*0ec0*/ 	.word	0x00000008
        /*0ec4*/ 	.word	0x00000000
        /*0ec8*/ 	.short	0x0101
        /*0eca*/ 	.byte	0x3f
	.zero		1


	//   ....[46]....
        /*0ecc*/ 	.word	0x000146a0
        /*0ed0*/ 	.word	0x00000010
        /*0ed4*/ 	.word	0x00030820
        /*0ed8*/ 	.short	0x010a
        /*0eda*/ 	.byte	0x3f
	.zero		1


	//   ....[47]....
        /*0edc*/ 	.word	0x00014760
        /*0ee0*/ 	.word	0x00000007
        /*0ee4*/ 	.word	0x000308a0
        /*0ee8*/ 	.short	0x010a
        /*0eea*/ 	.byte	0x3f
	.zero		1


	//   ....[48]....
        /*0eec*/ 	.word	0x00014990
        /*0ef0*/ 	.word	0x00000007
        /*0ef4*/ 	.word	0x000308c0
        /*0ef8*/ 	.short	0x010a
        /*0efa*/ 	.byte	0x3f
	.zero		1


	//   ....[49]....
        /*0efc*/ 	.word	0x00014d10
        /*0f00*/ 	.word	0x00000006
        /*0f04*/ 	.word	0x000308a0
        /*0f08*/ 	.short	0x010a
        /*0f0a*/ 	.byte	0x3f
	.zero		1


	//   ....[50]....
        /*0f0c*/ 	.word	0x00014f30
        /*0f10*/ 	.word	0x00000006
        /*0f14*/ 	.word	0x000308c0
        /*0f18*/ 	.short	0x010a
        /*0f1a*/ 	.byte	0x3f
	.zero		1


	//   ....[51]....
        /*0f1c*/ 	.word	0x00015cf0
        /*0f20*/ 	.word	0x00000000
        /*0f24*/ 	.word	0x00030840
        /*0f28*/ 	.short	0x010a
        /*0f2a*/ 	.byte	0x3f
	.zero		1


	//   ....[52]....
        /*0f2c*/ 	.word	0x00016d60
        /*0f30*/ 	.word	0x00000010
        /*0f34*/ 	.word	0x00030800
        /*0f38*/ 	.short	0x0107
        /*0f3a*/ 	.byte	0x3f
	.zero		1


	//   ....[53]....
        /*0f3c*/ 	.word	0x00016e50
        /*0f40*/ 	.word	0x00000010
        /*0f44*/ 	.word	0x00030800
        /*0f48*/ 	.short	0x0101
        /*0f4a*/ 	.byte	0x3f
	.zero		1


	//   ....[54]....
        /*0f4c*/ 	.word	0x00016e70
        /*0f50*/ 	.word	0x00000010
        /*0f54*/ 	.word	0x00030820
        /*0f58*/ 	.short	0x010a
        /*0f5a*/ 	.byte	0x3f
	.zero		1


	//   ....[55]....
        /*0f5c*/ 	.word	0x00017210
        /*0f60*/ 	.word	0x00000002
        /*0f64*/ 	.word	0x00030840
        /*0f68*/ 	.short	0x010a
        /*0f6a*/ 	.byte	0x3f
	.zero		1


	//   ....[56]....
        /*0f6c*/ 	.word	0x00017490
        /*0f70*/ 	.word	0x00000003
        /*0f74*/ 	.word	0x00000060
        /*0f78*/ 	.short	0x010a
        /*0f7a*/ 	.byte	0x3f
	.zero		1


	//   ....[57]....
        /*0f7c*/ 	.word	0x000179f0
        /*0f80*/ 	.word	0x00000002
        /*0f84*/ 	.word	0x00030840
        /*0f88*/ 	.short	0x010a
        /*0f8a*/ 	.byte	0x3f
	.zero		1


	//   ....[58]....
        /*0f8c*/ 	.word	0x00017c70
        /*0f90*/ 	.word	0x0000000a
        /*0f94*/ 	.word	0x00000060
        /*0f98*/ 	.short	0x010a
        /*0f9a*/ 	.byte	0x3f
	.zero		1


	//   ....[59]....
        /*0f9c*/ 	.word	0x00018110
        /*0fa0*/ 	.word	0x00000002
        /*0fa4*/ 	.word	0x00030840
        /*0fa8*/ 	.short	0x010a
        /*0faa*/ 	.byte	0x3f
	.zero		1


	//   ....[60]....
        /*0fac*/ 	.word	0x000183a0
        /*0fb0*/ 	.word	0x00000003
        /*0fb4*/ 	.word	0x00000060
        /*0fb8*/ 	.short	0x010a
        /*0fba*/ 	.byte	0x3f
	.zero		1


	//   ....[61]....
        /*0fbc*/ 	.word	0x000187f0
        /*0fc0*/ 	.word	0x00000003
        /*0fc4*/ 	.word	0x00030860
        /*0fc8*/ 	.short	0x010a
        /*0fca*/ 	.byte	0x3f
	.zero		1


	//   ....[62]....
        /*0fcc*/ 	.word	0x00019750
        /*0fd0*/ 	.word	0x00000009
        /*0fd4*/ 	.word	0x00030820
        /*0fd8*/ 	.short	0x010a
        /*0fda*/ 	.byte	0x3f
	.zero		1


	//   ....[63]....
        /*0fdc*/ 	.word	0x000198e0
        /*0fe0*/ 	.word	0x00000007
        /*0fe4*/ 	.word	0x00000000
        /*0fe8*/ 	.short	0x010a
        /*0fea*/ 	.byte	0x3f
	.zero		1


	//   ....[64]....
        /*0fec*/ 	.word	0x00019950
        /*0ff0*/ 	.word	0x00000003
        /*0ff4*/ 	.word	0x00000000
        /*0ff8*/ 	.short	0x010a
        /*0ffa*/ 	.byte	0x3f
	.zero		1


	//   ....[65]....
        /*0ffc*/ 	.word	0x000199b0
        /*1000*/ 	.word	0x00000005
        /*1004*/ 	.word	0x00000000
        /*1008*/ 	.short	0x010a
        /*100a*/ 	.byte	0x3f
	.zero		1


	//   ....[66]....
        /*100c*/ 	.word	0x000199e0
        /*1010*/ 	.word	0x00000003
        /*1014*/ 	.word	0x00000000
        /*1018*/ 	.short	0x010a
        /*101a*/ 	.byte	0x3f
	.zero		1


	//   ....[67]....
        /*101c*/ 	.word	0x00019a40
        /*1020*/ 	.word	0x00000053
        /*1024*/ 	.word	0x00030890
        /*1028*/ 	.short	0x010a
        /*102a*/ 	.byte	0x3f
	.zero		1


	//   ....[68]....
        /*102c*/ 	.word	0x00019a90
        /*1030*/ 	.word	0x00000053
        /*1034*/ 	.word	0x00030890
        /*1038*/ 	.short	0x010a
        /*103a*/ 	.byte	0x3f
	.zero		1


	//   ....[69]....
        /*103c*/ 	.word	0x00019ae0
        /*1040*/ 	.word	0x00000053
        /*1044*/ 	.word	0x00030890
        /*1048*/ 	.short	0x010a
        /*104a*/ 	.byte	0x3f
	.zero		1


	//   ....[70]....
        /*104c*/ 	.word	0x00019b30
        /*1050*/ 	.word	0x00000053
        /*1054*/ 	.word	0x000308b0
        /*1058*/ 	.short	0x010a
        /*105a*/ 	.byte	0x3f
	.zero		1


	//   ....[71]....
        /*105c*/ 	.word	0x00019e40
        /*1060*/ 	.word	0x00000002
        /*1064*/ 	.word	0x00030800
        /*1068*/ 	.short	0x010a
        /*106a*/ 	.byte	0x3f
	.zero		1


	//   ....[72]....
        /*106c*/ 	.word	0x0001a050
        /*1070*/ 	.word	0x00000002
        /*1074*/ 	.word	0x00030800
        /*1078*/ 	.short	0x010a
        /*107a*/ 	.byte	0x3f
	.zero		1


	//   ....[73]....
        /*107c*/ 	.word	0x0001a0a0
        /*1080*/ 	.word	0x00000000
        /*1084*/ 	.word	0x00030830
        /*1088*/ 	.short	0x010a
        /*108a*/ 	.byte	0x3f
	.zero		1


	//   ....[74]....
        /*108c*/ 	.word	0x0001a0f0
        /*1090*/ 	.word	0x00000005
        /*1094*/ 	.word	0x00030830
        /*1098*/ 	.short	0x010a
        /*109a*/ 	.byte	0x3f
	.zero		1


	//   ....[75]....
        /*109c*/ 	.word	0x0001a140
        /*10a0*/ 	.word	0x00000006
        /*10a4*/ 	.word	0x00030850
        /*10a8*/ 	.short	0x010a
        /*10aa*/ 	.byte	0x3f
	.zero		1


	//   ....[76]....
        /*10ac*/ 	.word	0x0001a190
        /*10b0*/ 	.word	0x0000000b
        /*10b4*/ 	.word	0x00030850
        /*10b8*/ 	.short	0x010a
        /*10ba*/ 	.byte	0x3f
	.zero		1


	//   ....[77]....
        /*10bc*/ 	.word	0x0001ad40
        /*10c0*/ 	.word	0x00000010
        /*10c4*/ 	.word	0x00030820
        /*10c8*/ 	.short	0x010a
        /*10ca*/ 	.byte	0x3f
	.zero		1


	//   ....[78]....
        /*10cc*/ 	.word	0x0001ad90
        /*10d0*/ 	.word	0x00000007
        /*10d4*/ 	.word	0x000308a0
        /*10d8*/ 	.short	0x010a
        /*10da*/ 	.byte	0x3f
	.zero		1


	//   ....[79]....
        /*10dc*/ 	.word	0x0001ade0
        /*10e0*/ 	.word	0x00000007
        /*10e4*/ 	.word	0x000308c0
        /*10e8*/ 	.short	0x010a
        /*10ea*/ 	.byte	0x3f
	.zero		1


	//   ....[80]....
        /*10ec*/ 	.word	0x0001ae30
        /*10f0*/ 	.word	0x00000006
        /*10f4*/ 	.word	0x000308a0
        /*10f8*/ 	.short	0x010a
        /*10fa*/ 	.byte	0x3f
	.zero		1


	//   ....[81]....
        /*10fc*/ 	.word	0x0001ae80
        /*1100*/ 	.word	0x00000006
        /*1104*/ 	.word	0x000308c0
        /*1108*/ 	.short	0x010a
        /*110a*/ 	.byte	0x3f
	.zero		1


	//   ....[82]....
        /*110c*/ 	.word	0x0001b020
        /*1110*/ 	.word	0x00000000
        /*1114*/ 	.word	0x00030840
        /*1118*/ 	.short	0x010a
        /*111a*/ 	.byte	0x3f
	.zero		1


	//   ....[83]....
        /*111c*/ 	.word	0x0001bff0
        /*1120*/ 	.word	0x00000010
        /*1124*/ 	.word	0x00030820
        /*1128*/ 	.short	0x010a
        /*112a*/ 	.byte	0x3f
	.zero		1


	//   ....[84]....
        /*112c*/ 	.word	0x0001c040
        /*1130*/ 	.word	0x00000002
        /*1134*/ 	.word	0x00030840
        /*1138*/ 	.short	0x010a
        /*113a*/ 	.byte	0x3f
	.zero		1


	//   ....[85]....
        /*113c*/ 	.word	0x0001c090
        /*1140*/ 	.word	0x00000003
        /*1144*/ 	.word	0x00000060
        /*1148*/ 	.short	0x010a
        /*114a*/ 	.byte	0x3f
	.zero		1


	//   ....[86]....
        /*114c*/ 	.word	0x0001c0e0
        /*1150*/ 	.word	0x00000002
        /*1154*/ 	.word	0x00030840
        /*1158*/ 	.short	0x010a
        /*115a*/ 	.byte	0x3f
	.zero		1


	//   ....[87]....
        /*115c*/ 	.word	0x0001c130
        /*1160*/ 	.word	0x0000000a
        /*1164*/ 	.word	0x00000060
        /*1168*/ 	.short	0x010a
        /*116a*/ 	.byte	0x3f
	.zero		1


	//   ....[88]....
        /*116c*/ 	.word	0x0001c180
        /*1170*/ 	.word	0x00000002
        /*1174*/ 	.word	0x00030840
        /*1178*/ 	.short	0x010a
        /*117a*/ 	.byte	0x3f
	.zero		1


	//   ....[89]....
        /*117c*/ 	.word	0x0001c1d0
        /*1180*/ 	.word	0x00000003
        /*1184*/ 	.word	0x00000060
        /*1188*/ 	.short	0x010a
        /*118a*/ 	.byte	0x3f
	.zero		1


	//   ....[90]....
        /*118c*/ 	.word	0x0001c220
        /*1190*/ 	.word	0x00000003
        /*1194*/ 	.word	0x00030860
        /*1198*/ 	.short	0x010a
        /*119a*/ 	.byte	0x3f
	.zero		1


	//   ....[91]....
        /*119c*/ 	.word	0x0001cc50
        /*11a0*/ 	.word	0x00000009
        /*11a4*/ 	.word	0x00030820
        /*11a8*/ 	.short	0x010a
        /*11aa*/ 	.byte	0x3f
	.zero		1


	//   ....[92]....
        /*11ac*/ 	.word	0x0001cdf0
        /*11b0*/ 	.word	0x00000007
        /*11b4*/ 	.word	0x00000000
        /*11b8*/ 	.short	0x010a
        /*11ba*/ 	.byte	0x3f
	.zero		1


	//   ....[93]....
        /*11bc*/ 	.word	0x0001ce40
        /*11c0*/ 	.word	0x00000003
        /*11c4*/ 	.word	0x00000000
        /*11c8*/ 	.short	0x010a
        /*11ca*/ 	.byte	0x3f
	.zero		1


	//   ....[94]....
        /*11cc*/ 	.word	0x0001ce90
        /*11d0*/ 	.word	0x00000005
        /*11d4*/ 	.word	0x00000000
        /*11d8*/ 	.short	0x010a
        /*11da*/ 	.byte	0x3f
	.zero		1


	//----- nvinfo : EIATTR_NUM_MBARRIERS
	.align		4
.L_1457:
        /*11dc*/ 	.byte	0x03, 0x38
        /*11de*/ 	.short	0x0016


	//----- nvinfo : EIATTR_EXIT_INSTR_OFFSETS
	.align		4
        /*11e0*/ 	.byte	0x04, 0x1c
        /*11e2*/ 	.short	(.L_1459 - .L_1458)


	//   ....[0]....
.L_1458:
        /*11e4*/ 	.word	0x00019a30


	//----- nvinfo : EIATTR_MAX_THREADS
	.align		4
.L_1459:
        /*11e8*/ 	.byte	0x04, 0x05
        /*11ea*/ 	.short	(.L_1461 - .L_1460)
.L_1460:
        /*11ec*/ 	.word	0x00000200
        /*11f0*/ 	.word	0x00000001
        /*11f4*/ 	.word	0x00000001


	//----- nvinfo : EIATTR_CRS_STACK_SIZE
	.align		4
.L_1461:
        /*11f8*/ 	.byte	0x04, 0x1e
        /*11fa*/ 	.short	(.L_1463 - .L_1462)
.L_1462:
        /*11fc*/ 	.word	0x00000000


	//----- nvinfo : EIATTR_CBANK_PARAM_SIZE
	.align		4
.L_1463:
        /*1200*/ 	.byte	0x03, 0x19
        /*1202*/ 	.short	0x0af0


	//----- nvinfo : EIATTR_PARAM_CBANK
	.align		4
        /*1204*/ 	.byte	0x04, 0x0a
        /*1206*/ 	.short	(.L_1465 - .L_1464)
	.align		4
.L_1464:
        /*1208*/ 	.word	index@(.nv.constant0._ZN7cutlass13device_kernelIN5flash11enable_sm90INS1_16FlashAttnFwdSm90INS1_25CollectiveMainloopFwdSm90ILi2EN4cute5tupleIJNS5_1CILi1EEES8_S8_EEENS6_IJNS7_ILi192EEESA_NS7_ILi64EEEEEELi64ENS_10bfloat16_tEfNS_4arch4Sm90ELb0ELb0ELb1ELb1ELb0ELb1ELb0ELb0ELb1ELb1ELb1ELb0EEENS1_21CollectiveEpilogueFwdINS6_IJSA_SB_SA_EEES9_SD_SF_Li384ELb1ELb1ELb1ELb0EEENS1_36VarlenDynamicPersistentTileSchedulerILi192ELi192ELi384ELi128ELb1ELb1ELb1ELb0ELb1ELb1EEEEEEEEEvNT_6ParamsE)
        /*120c*/ 	.short	0x0210
        /*120e*/ 	.short	0x0af0


	//----- nvinfo : EIATTR_SW_WAR
	.align		4
.L_1465:
        /*1210*/ 	.byte	0x04, 0x36
        /*1212*/ 	.short	(.L_1467 - .L_1466)
.L_1466:
        /*1214*/ 	.word	0x00000008
.L_1467:


//--------------------- .nv.info._ZN7cutlass13device_kernelIN5flash11enable_sm90INS1_16FlashAttnFwdSm90INS1_25CollectiveMainloopFwdSm90ILi2EN4cute5tupleIJNS5_1CILi1EEES8_S8_EEENS6_IJNS7_ILi192EEENS7_ILi128EEENS7_ILi64EEEEEELi64ENS_10bfloat16_tEfNS_4arch4Sm90ELb0ELb1ELb1ELb0ELb0ELb0ELb0ELb1ELb1ELb1ELb1ELb0EEENS1_21CollectiveEpilogueFwdINS6_IJSA_SC_SB_EEES9_SE_SG_Li384ELb0ELb1ELb1ELb0EEENS1_19SingleTileSchedulerILb0ELb1ELb1ELi192EEEEEEEEEvNT_6ParamsE --------------------------
	.section	.nv.info._ZN7cutlass13device_kernelIN5flash11enable_sm90INS1_16FlashAttnFwdSm90INS1_25CollectiveMainloopFwdSm90ILi2EN4cute5tupleIJNS5_1CILi1EEES8_S8_EEENS6_IJNS7_ILi192EEENS7_ILi128EEENS7_ILi64EEEEEELi64ENS_10bfloat16_tEfNS_4arch4Sm90ELb0ELb1ELb1ELb0ELb0ELb0ELb0ELb1ELb1ELb1ELb1ELb0EEENS1_21CollectiveEpilogueFwdINS6_IJSA_SC_SB_EEES9_SE_SG_Li384ELb0ELb1ELb1ELb0EEENS1_19SingleTileSchedulerILb0ELb1ELb1ELi192EEEEEEEEEvNT_6ParamsE,"",@"SHT_CUDA_INFO"
	.sectionflags	@""
	.align	4


	//----- nvinfo : EIATTR_CUDA_API_VERSION
	.align		4
        /*0000*/ 	.byte	0x04, 0x37
        /*0002*/ 	.short	(.L_1469 - .L_1468)
.L_1468:
        /*0004*/ 	.word	0x00000082


	//----- nvinfo : EIATTR_KPARAM_INFO
	.align		4
.L_1469:
        /*0008*/ 	.byte	0x04, 0x17
        /*000a*/ 	.short	(.L_1471 - .L_1470)
.L_1470:
        /*000c*/ 	.word	0x00000000
        /*0010*/ 	.short	0x0000
        /*0012*/ 	.short	0x0070
        /*0014*/ 	.byte	0x00, 0xf0, 0x01, 0x28


	//----- nvinfo : EIATTR_SPARSE_MMA_MASK
	.align		4
.L_1471:
        /*0018*/ 	.byte	0x03, 0x50
        /*001a*/ 	.short	0x0000


	//----- nvinfo : EIATTR_MAXREG_COUNT
	.align		4
        /*001c*/ 	.byte	0x03, 0x1b
        /*001e*/ 	.short	0x0080


	//----- nvinfo : EIATTR_NUM_BARRIERS
	.align		4
        /*0020*/ 	.byte	0x02, 0x4c
        /*0022*/ 	.byte	0x10
	.zero		1


	//----- nvinfo : EIATTR_EXTERNS
	.align		4
        /*0024*/ 	.byte	0x04, 0x0f
        /*0026*/ 	.short	(.L_1473 - .L_1472)


	//   ....[0]....
	.align		4
.L_1472:
        /*0028*/ 	.word	index@(__assertfail)


	//----- nvinfo : EIATTR_MERCURY_ISA_VERSION
	.align		4
.L_1473:
        /*002c*/ 	.byte	0x03, 0x5f
        /*002e*/ 	.short	0x0101


	//----- nvinfo : EIATTR_INT_WARP_WIDE_INSTR_OFFSETS
	.align		4
        /*0030*/ 	.byte	0x04, 0x31
        /*0032*/ 	.short	(.L_1475 - .L_1474)


	//   ....[0]....
.L_1474:
        /*0034*/ 	.word	0x00000120


	//   ....[1]....
        /*0038*/ 	.word	0x00000160


	//   ....[2]....
        /*003c*/ 	.word	0x000001d0


	//----- nvinfo : EIATTR_COOP_GROUP_MASK_REGIDS
	.align		4
.L_1475:
        /*0040*/ 	.byte	0x04, 0x29
        /*0042*/ 	.short	(.L_1477 - .L_1476)


	//   ....[0]....
.L_1476:
        /*0044*/ 	.word	0xffffffff


	//   ....[1]....
        /*0048*/ 	.word	0xffffffff


	//   ....[2]....
        /*004c*/ 	.word	0xffffffff


	//   ....[3]....
        /*0050*/ 	.word	0xffffffff


	//   ....[4]....
        /*0054*/ 	.word	0xffffffff


	//   ....[5]....
        /*0058*/ 	.word	0xffffffff


	//   ....[6]....
        /*005c*/ 	.word	0xffffffff


	//   ....[7]....
        /*0060*/ 	.word	0xffffffff


	//   ....[8]....
        /*0064*/ 	.word	0xffffffff


	//   ....[9]....
        /*0068*/ 	.word	0xffffffff


	//   ....[10]....
        /*006c*/ 	.word	0xffffffff


	//   ....[11]....
        /*0070*/ 	.word	0xffffffff


	//   ....[12]....
        /*0074*/ 	.word	0xffffffff


	//   ....[13]....
        /*0078*/ 	.word	0xffffffff


	//   ....[14]....
        /*007c*/ 	.word	0xffffffff


	//   ....[15]....
        /*0080*/ 	.word	0xffffffff


	//   ....[16]....
        /*0084*/ 	.word	0xffffffff


	//   ....[17]....
        /*0088*/ 	.word	0xffffffff


	//   ....[18]....
        /*008c*/ 	.word	0xffffffff


	//   ....[19]....
        /*0090*/ 	.word	0xffffffff


	//   ....[20]....
        /*0094*/ 	.word	0xffffffff


	//   ....[21]....
        /*0098*/ 	.word	0xffffffff


	//   ....[22]....
        /*009c*/ 	.word	0xffffffff


	//   ....[23]....
        /*00a0*/ 	.word	0xffffffff


	//   ....[24]....
        /*00a4*/ 	.word	0xffffffff


	//   ....[25]....
        /*00a8*/ 	.word	0xffffffff


	//   ....[26]....
        /*00ac*/ 	.word	0xffffffff


	//   ....[27]....
        /*00b0*/ 	.word	0xffffffff


	//   ....[28]....
        /*00b4*/ 	.word	0xffffffff


	//   ....[29]....
        /*00b8*/ 	.word	0xffffffff


	//   ....[30]....
        /*00bc*/ 	.word	0xffffffff


	//   ....[31]....
        /*00c0*/ 	.word	0xffffffff


	//   ....[32]....
        /*00c4*/ 	.word	0xffffffff


	//   ....[33]....
        /*00c8*/ 	.word	0xffffffff


	//   ....[34]....
        /*00cc*/ 	.word	0xffffffff


	//   ....[35]....
        /*00d0*/ 	.word	0xffffffff


	//   ....[36]....
        /*00d4*/ 	.word	0xffffffff


	//   ....[37]....
        /*00d8*/ 	.word	0xffffffff


	//   ....[38]....
        /*00dc*/ 	.word	0xffffffff


	//   ....[39]....
        /*00e0*/ 	.word	0xffffffff


	//   ....[40]....
        /*00e4*/ 	.word	0xffffffff


	//   ....[41]....
        /*00e8*/ 	.word	0xffffffff


	//   ....[42]....
        /*00ec*/ 	.word	0xffffffff


	//   ....[43]....
        /*00f0*/ 	.word	0xffffffff


	//   ....[44]....
        /*00f4*/ 	.word	0xffffffff


	//   ....[45]....
        /*00f8*/ 	.word	0xffffffff


	//   ....[46]....
        /*00fc*/ 	.word	0xffffffff


	//   ....[47]....
        /*0100*/ 	.word	0xffffffff


	//   ....[48]....
        /*0104*/ 	.word	0xffffffff


	//   ....[49]....
        /*0108*/ 	.word	0xffffffff


	//   ....[50]....
        /*010c*/ 	.word	0xffffffff


	//   ....[51]....
        /*0110*/ 	.word	0xffffffff


	//   ....[52]....
        /*0114*/ 	.word	0xffffffff


	//   ....[53]....
        /*0118*/ 	.word	0xffffffff


	//   ....[54]....
        /*011c*/ 	.word	0xffffffff


	//   ....[55]....
        /*0120*/ 	.word	0xffffffff


	//   ....[56]....
        /*0124*/ 	.word	0xffffffff


	//   ....[57]....
        /*0128*/ 	.word	0xffffffff


	//   ....[58]....
        /*012c*/ 	.word	0xffffffff


	//   ....[59]....
        /*0130*/ 	.word	0xffffffff


	//   ....[60]....
        /*0134*/ 	.word	0xffffffff


	//   ....[61]....
        /*0138*/ 	.word	0xffffffff


	//   ....[62]....
        /*013c*/ 	.word	0xffffffff


	//   ....[63]....
        /*0140*/ 	.word	0xffffffff


	//   ....[64]....
        /*0144*/ 	.word	0xffffffff


	//   ....[65]....
        /*0148*/ 	.word	0xffffffff


	//   ....[66]....
        /*014c*/ 	.word	0xffffffff


	//   ....[67]....
        /*0150*/ 	.word	0xffffffff


	//   ....[68]....
        /*0154*/ 	.word	0xffffffff


	//   ....[69]....
        /*0158*/ 	.word	0x0500000f


	//   ....[70]....
        /*015c*/ 	.word	0x0500000f


	//   ....[71]....
        /*0160*/ 	.word	0x0500000f


	//   ....[72]....
        /*0164*/ 	.word	0x0500000f


	//   ....[73]....
        /*0168*/ 	.word	0x0500000f


	//   ....[74]....
        /*016c*/ 	.word	0x0500000f


	//   ....[75]....
        /*0170*/ 	.word	0x0500000f


	//   ....[76]....
        /*0174*/ 	.word	0x0500000f


	//   ....[77]....
        /*0178*/ 	.word	0x0500000f


	//   ....[78]....
        /*017c*/ 	.word	0x0500000f


	//   ....[79]....
        /*0180*/ 	.word	0x0500000f


	//   ....[80]....
        /*0184*/ 	.word	0x0500000f


	//   ....[81]....
        /*0188*/ 	.word	0x0500000f


	//   ....[82]....
        /*018c*/ 	.word	0x0500000f


	//   ....[83]....
        /*0190*/ 	.word	0x0500000f


	//   ....[84]....
        /*0194*/ 	.word	0x0500000f


	//   ....[85]....
        /*0198*/ 	.word	0x0500000f


	//   ....[86]....
        /*019c*/ 	.word	0x0500000f


	//   ....[87]....
        /*01a0*/ 	.word	0x0500000f


	//   ....[88]....
        /*01a4*/ 	.word	0x0500000f


	//   ....[89]....
        /*01a8*/ 	.word	0x0500000f


	//   ....[90]....
        /*01ac*/ 	.word	0x0500000f


	//   ....[91]....
        /*01b0*/ 	.word	0x0500000f


	//   ....[92]....
        /*01b4*/ 	.word	0x0500000f


	//   ....[93]....
        /*01b8*/ 	.word	0x0500000f


	//   ....[94]....
        /*01bc*/ 	.word	0x0500000f


	//----- nvinfo : EIATTR_COOP_GROUP_INSTR_OFFSETS
	.align		4
.L_1477:
        /*01c0*/ 	.byte	0x04, 0x28
        /*01c2*/ 	.short	(.L_1479 - .L_1478)


	//   ....[0]....
.L_1478:
        /*01c4*/ 	.word	0x00000060


	//   ....[1]....
        /*01c8*/ 	.word	0x00000130


	//   ....[2]....
        /*01cc*/ 	.word	0x00000180


	//   ....[3]....
        /*01d0*/ 	.word	0x000003b0


	//   ....[4]....
        /*01d4*/ 	.word	0x00000510


	//   ....[5]....
        /*01d8*/ 	.word	0x00000630


	//   ....[6]....
        /*01dc*/ 	.word	0x00000790


	//   ....[7]....
        /*01e0*/ 	.word	0x000014a0


	//   ....[8]....
        /*01e4*/ 	.word	0x00001da0


	//   ....[9]....
        /*01e8*/ 	.word	0x00002710


	//   ....[10]....
        /*01ec*/ 	.word	0x000039d0


	//   ....[11]....
        /*01f0*/ 	.word	0x00003af0


	//   ....[12]....
        /*01f4*/ 	.word	0x000044f0


	//   ....[13]....
        /*01f8*/ 	.word	0x00004550


	//   ....[14]....
        /*01fc*/ 	.word	0x00006170


	//   ....[15]....
        /*0200*/ 	.word	0x00006400


	//   ....[16]....
        /*0204*/ 	.word	0x00006fb0


	//   ....[17]....
        /*0208*/ 	.word	0x00006fd0


	//   ....[18]....
        /*020c*/ 	.word	0x00007a00


	//   ....[19]....
        /*0210*/ 	.word	0x00007ad0


	//   ....[20]....
        /*0214*/ 	.word	0x00009850


	//   ....[21]....
        /*0218*/ 	.word	0x000098b0


	//   ....[22]....
        /*021c*/ 	.word	0x00009fa0


	//   ....[23]....
        /*0220*/ 	.word	0x0000a040


	//   ....[24]....
        /*0224*/ 	.word	0x0000bec0


	//   ....[25]....
        /*0228*/ 	.word	0x0000c1e0


	//   ....[26]....
        /*022c*/ 	.word	0x0000cd60


	//   ....[27]....
        /*0230*/ 	.word	0x0000cd90


	//   ....[28]....
        /*0234*/ 	.word	0x0000d760


	//   ....[29]....
        /*0238*/ 	.word	0x0000d800


	//   ....[30]....
        /*023c*/ 	.word	0x0000e650


	//   ....[31]....
        /*0240*/ 	.word	0x0000e680


	//   ....[32]....
        /*0244*/ 	.word	0x0000e770


	//   ....[33]....
        /*0248*/ 	.word	0x0000e780


	//   ....[34]....
        /*024c*/ 	.word	0x0000f510


	//   ....[35]....
        /*0250*/ 	.word	0x0000f550


	//   ....[36]....
        /*0254*/ 	.word	0x0000f590


	//   ....[37]....
        /*0258*/ 	.word	0x0000f5b0


	//   ....[38]....
        /*025c*/ 	.word	0x0000f5d0


	//   ....[39]....
        /*0260*/ 	.word	0x0000f5e0


	//   ....[40]....
        /*0264*/ 	.word	0x0000f920


	//   ....[41]....
        /*0268*/ 	.word	0x0000f930


	//   ....[42]....
        /*026c*/ 	.word	0x00010050


	//   ....[43]....
        /*0270*/ 	.word	0x00010f00


	//   ....[44]....
        /*0274*/ 	.word	0x00011880


	//   ....[45]....
        /*0278*/ 	.word	0x000118b0


	//   ....[46]....
        /*027c*/ 	.word	0x000118e0


	//   ....[47]....
        /*0280*/ 	.word	0x00011900


	//   ....[48]....
        /*0284*/ 	.word	0x00011910


	//   ....[49]....
        /*0288*/ 	.word	0x00011960


	//   ....[50]....
        /*028c*/ 	.word	0x000119c0


	//   ....[51]....
        /*0290*/ 	.word	0x000119e0


	//   ....[52]....
        /*0294*/ 	.word	0x00011a40


	//   ....[53]....
        /*0298*/ 	.word	0x00011a70


	//   ....[54]....
        /*029c*/ 	.word	0x00011ae0


	//   ....[55]....
        /*02a0*/ 	.word	0x00011b10


	//   ....[56]....
        /*02a4*/ 	.word	0x00011b40


	//   ....[57]....
        /*02a8*/ 	.word	0x00011b70


	//   ....[58]....
        /*02ac*/ 	.word	0x00011bc0


	//   ....[59]....
        /*02b0*/ 	.word	0x00011be0


	//   ....[60]....
        /*02b4*/ 	.word	0x00011c20


	//   ....[61]....
        /*02b8*/ 	.word	0x00011c50


	//   ....[62]....
        /*02bc*/ 	.word	0x00011c80


	//   ....[63]....
        /*02c0*/ 	.word	0x00011cf0


	//   ....[64]....
        /*02c4*/ 	.word	0x00011d70


	//   ....[65]....
        /*02c8*/ 	.word	0x00011d80


	//   ....[66]....
        /*02cc*/ 	.word	0x00011db0


	//   ....[67]....
        /*02d0*/ 	.word	0x00011de0


	//   ....[68]....
        /*02d4*/ 	.word	0x000136a0


	//   ....[69]....
        /*02d8*/ 	.word	0x00013cc0


	//   ....[70]....
        /*02dc*/ 	.word	0x00013e30


	//   ....[71]....
        /*02e0*/ 	.word	0x00013e80


	//   ....[72]....
        /*02e4*/ 	.word	0x00013fa0


	//   ....[73]....
        /*02e8*/ 	.word	0x00013ff0


	//   ....[74]....
        /*02ec*/ 	.word	0x00014080


	//   ....[75]....
        /*02f0*/ 	.word	0x00014130


	//   ....[76]....
        /*02f4*/ 	.word	0x000141d0


	//   ....[77]....
        /*02f8*/ 	.word	0x00014270


	//   ....[78]....
        /*02fc*/ 	.word	0x00014300


	//   ....[79]....
        /*0300*/ 	.word	0x000143a0


	//   ....[80]....
        /*0304*/ 	.word	0x00014440


	//   ....[81]....
        /*0308*/ 	.word	0x000144d0


	//   ....[82]....
        /*030c*/ 	.word	0x00014560


	//   ....[83]....
        /*0310*/ 	.word	0x00014610


	//   ....[84]....
        /*0314*/ 	.word	0x00014670


	//   ....[85]....
        /*0318*/ 	.word	0x00014720


	//   ....[86]....
        /*031c*/ 	.word	0x000147b0


	//   ....[87]....
        /*0320*/ 	.word	0x00014890


	//   ....[88]....
        /*0324*/ 	.word	0x000148f0


	//   ....[89]....
        /*0328*/ 	.word	0x000149b0


	//   ....[90]....
        /*032c*/ 	.word	0x00014a10


	//   ....[91]....
        /*0330*/ 	.word	0x00014ad0


	//   ....[92]....
        /*0334*/ 	.word	0x00014b50


	//   ....[93]....
        /*0338*/ 	.word	0x00014c00


	//   ....[94]....
        /*033c*/ 	.word	0x00014fd0


	//----- nvinfo : EIATTR_REG_RECONFIG
	.align		4
.L_1479:
        /*0340*/ 	.byte	0x01, 0x54
	.zero		2


	//----- nvinfo : EIATTR_SYSCALL_OFFSETS
	.align		4
        /*0344*/ 	.byte	0x04, 0x46
        /*0346*/ 	.short	(.L_1481 - .L_1480)


	//   ....[0]....
.L_1480:
        /*0348*/ 	.word	0x00001660


	//   ....[1]....
        /*034c*/ 	.word	0x00010bb0


	//   ....[2]....
        /*0350*/ 	.word	0x00010cf0


	//   ....[3]....
        /*0354*/ 	.word	0x00010de0


	//   ....[4]....
        /*0358*/ 	.word	0x00011460


	//----- nvinfo : EIATTR_MBARRIER_INSTR_OFFSETS
	.align		4
.L_1481:
        /*035c*/ 	.byte	0x04, 0x39
        /*035e*/ 	.short	(.L_1483 - .L_1482)


	//   ....[0]....
.L_1482:
        /*0360*/ 	.word	0x00000260
        /*0364*/ 	.word	0x000000ff
        /*0368*/ 	.word	0x00016800
        /*036c*/ 	.short	0x0100
        /*036e*/ 	.byte	0x08
	.zero		1


	//   ....[1]....
        /*0370*/ 	.word	0x00000270
        /*0374*/ 	.word	0x000000ff
        /*0378*/ 	.word	0x00016820
        /*037c*/ 	.short	0x0100
        /*037e*/ 	.byte	0x08
	.zero		1


	//   ....[2]....
        /*0380*/ 	.word	0x00000360
        /*0384*/ 	.word	0x000000ff
        /*0388*/ 	.word	0x00016830
        /*038c*/ 	.short	0x0100
        /*038e*/ 	.byte	0x08
	.zero		1


	//   ....[3]....
        /*0390*/ 	.word	0x00000370
        /*0394*/ 	.word	0x000000ff
        /*0398*/ 	.word	0x00016840
        /*039c*/ 	.short	0x0100
        /*039e*/ 	.byte	0x08
	.zero		1


	//   ....[4]....
        /*03a0*/ 	.word	0x00000380
        /*03a4*/ 	.word	0x000000ff
        /*03a8*/ 	.word	0x00016838
        /*03ac*/ 	.short	0x0100
        /*03ae*/ 	.byte	0x08
	.zero		1


	//   ....[5]....
        /*03b0*/ 	.word	0x00000390
        /*03b4*/ 	.word	0x000000ff
        /*03b8*/ 	.word	0x00016848
        /*03bc*/ 	.short	0x0100
        /*03be*/ 	.byte	0x08
	.zero		1


	//   ....[6]....
        /*03c0*/ 	.word	0x000004c0
        /*03c4*/ 	.word	0x000000ff
        /*03c8*/ 	.word	0x00016850
        /*03cc*/ 	.short	0x0100
        /*03ce*/ 	.byte	0x08
	.zero		1


	//   ....[7]....
        /*03d0*/ 	.word	0x000004d0
        /*03d4*/ 	.word	0x000000ff
        /*03d8*/ 	.word	0x00016860
        /*03dc*/ 	.short	0x0100
        /*03de*/ 	.byte	0x08
	.zero		1


	//   ....[8]....
        /*03e0*/ 	.word	0x000004e0
        /*03e4*/ 	.word	0x000000ff
        /*03e8*/ 	.word	0x00016858
        /*03ec*/ 	.short	0x0100
        /*03ee*/ 	.byte	0x08
	.zero		1


	//   ....[9]....
        /*03f0*/ 	.word	0x000004f0
        /*03f4*/ 	.word	0x000000ff
        /*03f8*/ 	.word	0x00016868
        /*03fc*/ 	.short	0x0100
        /*03fe*/ 	.byte	0x08
	.zero		1


	//   ....[10]....
        /*0400*/ 	.word	0x000005e0
        /*0404*/ 	.word	0x000000ff
        /*0408*/ 	.word	0x00016870
        /*040c*/ 	.short	0x0100
        /*040e*/ 	.byte	0x06
	.zero		1


	//   ....[11]....
        /*0410*/ 	.word	0x000005f0
        /*0414*/ 	.word	0x000000ff
        /*0418*/ 	.word	0x00016880
        /*041c*/ 	.short	0x0100
        /*041e*/ 	.byte	0x06
	.zero		1


	//   ....[12]....
        /*0420*/ 	.word	0x00000600
        /*0424*/ 	.word	0x000000ff
        /*0428*/ 	.word	0x00016878
        /*042c*/ 	.short	0x0100
        /*042e*/ 	.byte	0x06
	.zero		1


	//   ....[13]....
        /*0430*/ 	.word	0x00000610
        /*0434*/ 	.word	0x000000ff
        /*0438*/ 	.word	0x00016888
        /*043c*/ 	.short	0x0100
        /*043e*/ 	.byte	0x06
	.zero		1


	//   ....[14]....
        /*0440*/ 	.word	0x00000740
        /*0444*/ 	.word	0x000000ff
        /*0448*/ 	.word	0x00016890
        /*044c*/ 	.short	0x0100
        /*044e*/ 	.byte	0x08
	.zero		1


	//   ....[15]....
        /*0450*/ 	.word	0x00000750
        /*0454*/ 	.word	0x000000ff
        /*0458*/ 	.word	0x000168a0
        /*045c*/ 	.short	0x0100
        /*045e*/ 	.byte	0x08
	.zero		1


	//   ....[16]....
        /*0460*/ 	.word	0x00000760
        /*0464*/ 	.word	0x000000ff
        /*0468*/ 	.word	0x00016898
        /*046c*/ 	.short	0x0100
        /*046e*/ 	.byte	0x08
	.zero		1


	//   ....[17]....
        /*0470*/ 	.word	0x00000770
        /*0474*/ 	.word	0x000000ff
        /*0478*/ 	.word	0x000168a8
        /*047c*/ 	.short	0x0100
        /*047e*/ 	.byte	0x08
	.zero		1


	//   ....[18]....
        /*0480*/ 	.word	0x000008a0
        /*0484*/ 	.word	0x000000ff
        /*0488*/ 	.word	0x000168b0
        /*048c*/ 	.short	0x0100
        /*048e*/ 	.byte	0x08
	.zero		1


	//   ....[19]....
        /*0490*/ 	.word	0x000008b0
        /*0494*/ 	.word	0x000000ff
        /*0498*/ 	.word	0x000168c0
        /*049c*/ 	.short	0x0100
        /*049e*/ 	.byte	0x08
	.zero		1


	//   ....[20]....
        /*04a0*/ 	.word	0x000008c0
        /*04a4*/ 	.word	0x000000ff
        /*04a8*/ 	.word	0x000168b8
        /*04ac*/ 	.short	0x0100
        /*04ae*/ 	.byte	0x08
	.zero		1


	//   ....[21]....
        /*04b0*/ 	.word	0x000008d0
        /*04b4*/ 	.word	0x000000ff
        /*04b8*/ 	.word	0x000168c8
        /*04bc*/ 	.short	0x0100
        /*04be*/ 	.byte	0x08
	.zero		1


	//   ....[22]....
        /*04c0*/ 	.word	0x00001680
        /*04c4*/ 	.word	0x000000ff
        /*04c8*/ 	.word	0x00016800
        /*04cc*/ 	.short	0x010a
        /*04ce*/ 	.byte	0x26
	.zero		1


	//   ....[23]....
        /*04d0*/ 	.word	0x000016f0
        /*04d4*/ 	.word	0x000000ff
        /*04d8*/ 	.word	0x00016830
        /*04dc*/ 	.short	0x010a
        /*04de*/ 	.byte	0x26
	.zero		1


	//   ....[24]....
        /*04e0*/ 	.word	0x00001760
        /*04e4*/ 	.word	0x000000ff
        /*04e8*/ 	.word	0x00016830
        /*04ec*/ 	.short	0x010a
        /*04ee*/ 	.byte	0x26
	.zero		1


	//   ....[25]....
        /*04f0*/ 	.word	0x00001df0
        /*04f4*/ 	.word	0x00000012
        /*04f8*/ 	.word	0x00000000
        /*04fc*/ 	.short	0x0101
        /*04fe*/ 	.byte	0x3f
	.zero		1


	//   ....[26]....
        /*0500*/ 	.word	0x00005350
        /*0504*/ 	.word	0x000000ff
        /*0508*/ 	.word	0x00016830
        /*050c*/ 	.short	0x010a
        /*050e*/ 	.byte	0x0a
	.zero		1


	//   ....[27]....
        /*0510*/ 	.word	0x00005390
        /*0514*/ 	.word	0x000000ff
        /*0518*/ 	.word	0x00016830
        /*051c*/ 	.short	0x010a
        /*051e*/ 	.byte	0x0a
	.zero		1


	//   ....[28]....
        /*0520*/ 	.word	0x00005590
        /*0524*/ 	.word	0x000000ff
        /*0528*/ 	.word	0x00016850
        /*052c*/ 	.short	0x010a
        /*052e*/ 	.byte	0x0a
	.zero		1


	//   ....[29]....
        /*0530*/ 	.word	0x000055d0
        /*0534*/ 	.word	0x000000ff
        /*0538*/ 	.word	0x00016850
        /*053c*/ 	.short	0x010a
        /*053e*/ 	.byte	0x0a
	.zero		1


	//   ....[30]....
        /*0540*/ 	.word	0x00006260
        /*0544*/ 	.word	0x00000023
        /*0548*/ 	.word	0x00000000
        /*054c*/ 	.short	0x0101
        /*054e*/ 	.byte	0x3f
	.zero		1


	//   ....[31]....
        /*0550*/ 	.word	0x00007a60
        /*0554*/ 	.word	0x00000024
        /*0558*/ 	.word	0x00000000
        /*055c*/ 	.short	0x0101
        /*055e*/ 	.byte	0x3f
	.zero		1


	//   ....[32]....
        /*0560*/ 	.word	0x00008be0
        /*0564*/ 	.word	0x000000ff
        /*0568*/ 	.word	0x00016830
        /*056c*/ 	.short	0x010a
        /*056e*/ 	.byte	0x0a
	.zero		1


	//   ....[33]....
        /*0570*/ 	.word	0x00008c20
        /*0574*/ 	.word	0x000000ff
        /*0578*/ 	.word	0x00016830
        /*057c*/ 	.short	0x010a
        /*057e*/ 	.byte	0x0a
	.zero		1


	//   ....[34]....
        /*0580*/ 	.word	0x00008e20
        /*0584*/ 	.word	0x000000ff
        /*0588*/ 	.word	0x00016850
        /*058c*/ 	.short	0x010a
        /*058e*/ 	.byte	0x0a
	.zero		1


	//   ....[35]....
        /*0590*/ 	.word	0x00008e60
        /*0594*/ 	.word	0x000000ff
        /*0598*/ 	.word	0x00016850
        /*059c*/ 	.short	0x010a
        /*059e*/ 	.byte	0x0a
	.zero		1


	//   ....[36]....
        /*05a0*/ 	.word	0x0000a490
        /*05a4*/ 	.word	0x0000001d
        /*05a8*/ 	.word	0x00000000
        /*05ac*/ 	.short	0x0101
        /*05ae*/ 	.byte	0x3f
	.zero		1


	//   ....[37]....
        /*05b0*/ 	.word	0x0000a650
        /*05b4*/ 	.word	0x0000001d
        /*05b8*/ 	.word	0x00000000
        /*05bc*/ 	.short	0x0101
        /*05be*/ 	.byte	0x3f
	.zero		1


	//   ....[38]....
        /*05c0*/ 	.word	0x0000b140
        /*05c4*/ 	.word	0x000000ff
        /*05c8*/ 	.word	0x00016830
        /*05cc*/ 	.short	0x010a
        /*05ce*/ 	.byte	0x0a
	.zero		1


	//   ....[39]....
        /*05d0*/ 	.word	0x0000b180
        /*05d4*/ 	.word	0x000000ff
        /*05d8*/ 	.word	0x00016830
        /*05dc*/ 	.short	0x010a
        /*05de*/ 	.byte	0x0a
	.zero		1


	//   ....[40]....
        /*05e0*/ 	.word	0x0000b370
        /*05e4*/ 	.word	0x000000ff
        /*05e8*/ 	.word	0x00016850
        /*05ec*/ 	.short	0x010a
        /*05ee*/ 	.byte	0x0a
	.zero		1


	//   ....[41]....
        /*05f0*/ 	.word	0x0000b3b0
        /*05f4*/ 	.word	0x000000ff
        /*05f8*/ 	.word	0x00016850
        /*05fc*/ 	.short	0x010a
        /*05fe*/ 	.byte	0x0a
	.zero		1


	//   ....[42]....
        /*0600*/ 	.word	0x0000bfc0
        /*0604*/ 	.word	0x0000003a
        /*0608*/ 	.word	0x00000000
        /*060c*/ 	.short	0x0101
        /*060e*/ 	.byte	0x3f
	.zero		1


	//   ....[43]....
        /*0610*/ 	.word	0x0000d7c0
        /*0614*/ 	.word	0x00000024
        /*0618*/ 	.word	0x00000000
        /*061c*/ 	.short	0x0101
        /*061e*/ 	.byte	0x3f
	.zero		1


	//   ....[44]....
        /*0620*/ 	.word	0x0000e5c0
        /*0624*/ 	.word	0x000000ff
        /*0628*/ 	.word	0x00016850
        /*062c*/ 	.short	0x010a
        /*062e*/ 	.byte	0x07
	.zero		1


	//   ....[45]....
        /*0630*/ 	.word	0x0000e600
        /*0634*/ 	.word	0x000000ff
        /*0638*/ 	.word	0x00016850
        /*063c*/ 	.short	0x010a
        /*063e*/ 	.byte	0x07
	.zero		1


	//   ....[46]....
        /*0640*/ 	.word	0x0000eb10
        /*0644*/ 	.word	0x0000000c
        /*0648*/ 	.word	0x00000000
        /*064c*/ 	.short	0x0101
        /*064e*/ 	.byte	0x3f
	.zero		1


	//   ....[47]....
        /*0650*/ 	.word	0x0000f5c0
        /*0654*/ 	.word	0x000000ff
        /*0658*/ 	.word	0x00000000
        /*065c*/ 	.short	0x0101
        /*065e*/ 	.byte	0x04
	.zero		1


	//   ....[48]....
        /*0660*/ 	.word	0x00011100
        /*0664*/ 	.word	0x000000ff
        /*0668*/ 	.word	0x00016840
        /*066c*/ 	.short	0x010a
        /*066e*/ 	.byte	0x26
	.zero		1


	//   ....[49]....
        /*0670*/ 	.word	0x00011f00
        /*0674*/ 	.word	0x000000ff
        /*0678*/ 	.word	0x00016800
        /*067c*/ 	.short	0x0107
        /*067e*/ 	.byte	0x26
	.zero		1


	//   ....[50]....
        /*0680*/ 	.word	0x00011f40
        /*0684*/ 	.word	0x000000ff
        /*0688*/ 	.word	0x00016800
        /*068c*/ 	.short	0x0101
        /*068e*/ 	.byte	0x26
	.zero		1


	//   ....[51]....
        /*0690*/ 	.word	0x00011f70
        /*0694*/ 	.word	0x000000ff
        /*0698*/ 	.word	0x00016820
        /*069c*/ 	.short	0x010a
        /*069e*/ 	.byte	0x26
	.zero		1


	//   ....[52]....
        /*06a0*/ 	.word	0x00012300
        /*06a4*/ 	.word	0x000000ff
        /*06a8*/ 	.word	0x00016848
        /*06ac*/ 	.short	0x010a
        /*06ae*/ 	.byte	0x26
	.zero		1


	//   ....[53]....
        /*06b0*/ 	.word	0x000124f0
        /*06b4*/ 	.word	0x000000ff
        /*06b8*/ 	.word	0x00016860
        /*06bc*/ 	.short	0x010a
        /*06be*/ 	.byte	0x26
	.zero		1


	//   ....[54]....
        /*06c0*/ 	.word	0x000128d0
        /*06c4*/ 	.word	0x000000ff
        /*06c8*/ 	.word	0x00016840
        /*06cc*/ 	.short	0x010a
        /*06ce*/ 	.byte	0x26
	.zero		1


	//   ....[55]....
        /*06d0*/ 	.word	0x00012af0
        /*06d4*/ 	.word	0x000000ff
        /*06d8*/ 	.word	0x00016868
        /*06dc*/ 	.short	0x010a
        /*06de*/ 	.byte	0x26
	.zero		1


	//   ....[56]....
        /*06e0*/ 	.word	0x00012f10
        /*06e4*/ 	.word	0x000000ff
        /*06e8*/ 	.word	0x00016848
        /*06ec*/ 	.short	0x010a
        /*06ee*/ 	.byte	0x26
	.zero		1


	//   ....[57]....
        /*06f0*/ 	.word	0x00013110
        /*06f4*/ 	.word	0x000000ff
        /*06f8*/ 	.word	0x00016860
        /*06fc*/ 	.short	0x010a
        /*06fe*/ 	.byte	0x26
	.zero		1


	//   ....[58]....
        /*0700*/ 	.word	0x000133b0
        /*0704*/ 	.word	0x00000004
        /*0708*/ 	.word	0x00016860
        /*070c*/ 	.short	0x010a
        /*070e*/ 	.byte	0x3f
	.zero		1


	//   ....[59]....
        /*0710*/ 	.word	0x00013660
        /*0714*/ 	.word	0x00000007
        /*0718*/ 	.word	0x00016820
        /*071c*/ 	.short	0x010a
        /*071e*/ 	.byte	0x3f
	.zero		1


	//   ....[60]....
        /*0720*/ 	.word	0x000137b0
        /*0724*/ 	.word	0x00000006
        /*0728*/ 	.word	0x00000000
        /*072c*/ 	.short	0x010a
        /*072e*/ 	.byte	0x3f
	.zero		1


	//   ....[61]....
        /*0730*/ 	.word	0x00013820
        /*0734*/ 	.word	0x00000003
        /*0738*/ 	.word	0x00000000
        /*073c*/ 	.short	0x010a
        /*073e*/ 	.byte	0x3f
	.zero		1


	//   ....[62]....
        /*0740*/ 	.word	0x00013880
        /*0744*/ 	.word	0x00000000
        /*0748*/ 	.word	0x00000000
        /*074c*/ 	.short	0x010a
        /*074e*/ 	.byte	0x3f
	.zero		1


	//   ....[63]....
        /*0750*/ 	.word	0x000138b0
        /*0754*/ 	.word	0x00000003
        /*0758*/ 	.word	0x00000000
        /*075c*/ 	.short	0x010a
        /*075e*/ 	.byte	0x3f
	.zero		1


	//   ....[64]....
        /*0760*/ 	.word	0x00013920
        /*0764*/ 	.word	0x00000003
        /*0768*/ 	.word	0x00016800
        /*076c*/ 	.short	0x010a
        /*076e*/ 	.byte	0x3f
	.zero		1


	//   ....[65]....
        /*0770*/ 	.word	0x00013980
        /*0774*/ 	.word	0x00000003
        /*0778*/ 	.word	0x00016830
        /*077c*/ 	.short	0x010a
        /*077e*/ 	.byte	0x3f
	.zero		1


	//   ....[66]....
        /*0780*/ 	.word	0x000139e0
        /*0784*/ 	.word	0x0000000d
        /*0788*/ 	.word	0x00016830
        /*078c*/ 	.short	0x010a
        /*078e*/ 	.byte	0x3f
	.zero		1


	//   ....[67]....
        /*0790*/ 	.word	0x00013a40
        /*0794*/ 	.word	0x0000000d
        /*0798*/ 	.word	0x00016850
        /*079c*/ 	.short	0x010a
        /*079e*/ 	.byte	0x3f
	.zero		1


	//   ....[68]....
        /*07a0*/ 	.word	0x00013aa0
        /*07a4*/ 	.word	0x0000000e
        /*07a8*/ 	.word	0x00016830
        /*07ac*/ 	.short	0x010a
        /*07ae*/ 	.byte	0x3f
	.zero		1


	//   ....[69]....
        /*07b0*/ 	.word	0x00013b00
        /*07b4*/ 	.word	0x0000000e
        /*07b8*/ 	.word	0x00016850
        /*07bc*/ 	.short	0x010a
        /*07be*/ 	.byte	0x3f
	.zero		1


	//   ....[70]....
        /*07c0*/ 	.word	0x00013b60
        /*07c4*/ 	.word	0x0000000e
        /*07c8*/ 	.word	0x00016830
        /*07cc*/ 	.short	0x010a
        /*07ce*/ 	.byte	0x3f
	.zero		1


	//   ....[71]....
        /*07d0*/ 	.word	0x00013bc0
        /*07d4*/ 	.word	0x0000000e
        /*07d8*/ 	.word	0x00016850
        /*07dc*/ 	.short	0x010a
        /*07de*/ 	.byte	0x3f
	.zero		1


	//   ....[72]....
        /*07e0*/ 	.word	0x00013c20
        /*07e4*/ 	.word	0x00000003
        /*07e8*/ 	.word	0x00016850
        /*07ec*/ 	.short	0x010a
        /*07ee*/ 	.byte	0x3f
	.zero		1


	//   ....[73]....
        /*07f0*/ 	.word	0x00013d80
        /*07f4*/ 	.word	0x00000003
        /*07f8*/ 	.word	0x00016840
        /*07fc*/ 	.short	0x010a
        /*07fe*/ 	.byte	0x3f
	.zero		1


	//   ....[74]....
        /*0800*/ 	.word	0x00014c40
        /*0804*/ 	.word	0x00000005
        /*0808*/ 	.word	0x00016820
        /*080c*/ 	.short	0x010a
        /*080e*/ 	.byte	0x3f
	.zero		1


	//   ....[75]....
        /*0810*/ 	.word	0x00014ca0
        /*0814*/ 	.word	0x00000005
        /*0818*/ 	.word	0x00016848
        /*081c*/ 	.short	0x010a
        /*081e*/ 	.byte	0x3f
	.zero		1


	//   ....[76]....
        /*0820*/ 	.word	0x00014d00
        /*0824*/ 	.word	0x00000005
        /*0828*/ 	.word	0x00016860
        /*082c*/ 	.short	0x010a
        /*082e*/ 	.byte	0x3f
	.zero		1


	//   ....[77]....
        /*0830*/ 	.word	0x00014d60
        /*0834*/ 	.word	0x00000005
        /*0838*/ 	.word	0x00016840
        /*083c*/ 	.short	0x010a
        /*083e*/ 	.byte	0x3f
	.zero		1


	//   ....[78]....
        /*0840*/ 	.word	0x00014dc0
        /*0844*/ 	.word	0x00000005
        /*0848*/ 	.word	0x00016868
        /*084c*/ 	.short	0x010a
        /*084e*/ 	.byte	0x3f
	.zero		1


	//   ....[79]....
        /*0850*/ 	.word	0x00014e20
        /*0854*/ 	.word	0x00000004
        /*0858*/ 	.word	0x00016848
        /*085c*/ 	.short	0x010a
        /*085e*/ 	.byte	0x3f
	.zero		1


	//   ....[80]....
        /*0860*/ 	.word	0x00014e80
        /*0864*/ 	.word	0x00000004
        /*0868*/ 	.word	0x00016860
        /*086c*/ 	.short	0x010a
        /*086e*/ 	.byte	0x3f
	.zero		1


	//   ....[81]....
        /*0870*/ 	.word	0x00014ed0
        /*0874*/ 	.word	0x00000004
        /*0878*/ 	.word	0x00016860
        /*087c*/ 	.short	0x010a
        /*087e*/ 	.byte	0x3f
	.zero		1


	//   ....[82]....
        /*0880*/ 	.word	0x00014f20
        /*0884*/ 	.word	0x00000007
        /*0888*/ 	.word	0x00016820
        /*088c*/ 	.short	0x010a
        /*088e*/ 	.byte	0x3f
	.zero		1


	//   ....[83]....
        /*0890*/ 	.word	0x00015090
        /*0894*/ 	.word	0x00000006
        /*0898*/ 	.word	0x00000000
        /*089c*/ 	.short	0x010a
        /*089e*/ 	.byte	0x3f
	.zero		1


	//   ....[84]....
        /*08a0*/ 	.word	0x000150e0
        /*08a4*/ 	.word	0x00000003
        /*08a8*/ 	.word	0x00000000
        /*08ac*/ 	.short	0x010a
        /*08ae*/ 	.byte	0x3f
	.zero		1


	//   ....[85]....
        /*08b0*/ 	.word	0x00015130
        /*08b4*/ 	.word	0x00000000
        /*08b8*/ 	.word	0x00000000
        /*08bc*/ 	.short	0x010a
        /*08be*/ 	.byte	0x3f
	.zero		1


	//----- nvinfo : EIATTR_NUM_MBARRIERS
	.align		4
.L_1483:
        /*08c0*/ 	.byte	0x03, 0x38
        /*08c2*/ 	.short	0x0016


	//----- nvinfo : EIATTR_EXIT_INSTR_OFFSETS
	.align		4
        /*08c4*/ 	.byte	0x04, 0x1c
        /*08c6*/ 	.short	(.L_1485 - .L_1484)


	//   ....[0]....
.L_1484:
        /*08c8*/ 	.word	0x00013900


	//----- nvinfo : EIATTR_MAX_THREADS
	.align		4
.L_1485:
        /*08cc*/ 	.byte	0x04, 0x05
        /*08ce*/ 	.short	(.L_1487 - .L_1486)
.L_1486:
        /*08d0*/ 	.word	0x00000200
        /*08d4*/ 	.word	0x00000001
        /*08d8*/ 	.word	0x00000001


	//----- nvinfo : EIATTR_CRS_STACK_SIZE
	.align		4
.L_1487:
        /*08dc*/ 	.byte	0x04, 0x1e
        /*08de*/ 	.short	(.L_1489 - .L_1488)
.L_1488:
        /*08e0*/ 	.word	0x00000000


	//----- nvinfo : EIATTR_CBANK_PARAM_SIZE
	.align		4
.L_1489:
        /*08e4*/ 	.byte	0x03, 0x19
        /*08e6*/ 	.short	0x0a70


	//----- nvinfo : EIATTR_PARAM_CBANK
	.align		4
        /*08e8*/ 	.byte	0x04, 0x0a
        /*08ea*/ 	.short	(.L_1491 - .L_1490)
	.align		4
.L_1490:
        /*08ec*/ 	.word	index@(.nv.constant0._ZN7cutlass13device_kernelIN5flash11enable_sm90INS1_16FlashAttnFwdSm90INS1_25CollectiveMainloopFwdSm90ILi2EN4cute5tupleIJNS5_1CILi1EEES8_S8_EEENS6_IJNS7_ILi192EEENS7_ILi128EEENS7_ILi64EEEEEELi64ENS_10bfloat16_tEfNS_4arch4Sm90ELb0ELb1ELb1ELb0ELb0ELb0ELb0ELb1ELb1ELb1ELb1ELb0EEENS1_21CollectiveEpilogueFwdINS6_IJSA_SC_SB_EEES9_SE_SG_Li384ELb0ELb1ELb1ELb0EEENS1_19SingleTileSchedulerILb0ELb1ELb1ELi192EEEEEEEEEvNT_6ParamsE)
        /*08f0*/ 	.short	0x0210
        /*08f2*/ 	.short	0x0a70


	//----- nvinfo : EIATTR_SW_WAR
	.align		4
.L_1491:
        /*08f4*/ 	.byte	0x04, 0x36
        /*08f6*/ 	.short	(.L_1493 - .L_1492)
.L_1492:
        /*08f8*/ 	.word	0x00000008
.L_1493:


//--------------------- .nv.info._ZN7cutlass13device_kernelIN5flash11enable_sm90INS1_16FlashAttnFwdSm90INS1_25CollectiveMainloopFwdSm90ILi2EN4cute5tupleIJNS5_1CILi1EEES8_S8_EEENS6_IJNS7_ILi192EEENS7_ILi128EEENS7_ILi64EEEEEELi64ENS_10bfloat16_tEfNS_4arch4Sm90ELb0ELb1ELb1ELb1ELb0ELb0ELb0ELb1ELb1ELb1ELb1ELb0EEENS1_21CollectiveEpilogueFwdINS6_IJSA_SC_SB_EEES9_SE_SG_Li384ELb1ELb1ELb1ELb0EEENS1_36VarlenDynamicPersistentTileSchedulerILi192ELi128ELi384ELi128ELb1ELb1ELb1ELb1ELb0ELb1EEEEEEEEEvNT_6ParamsE --------------------------
	.section	.nv.info._ZN7cutlass13device_kernelIN5flash11enable_sm90INS1_16FlashAttnFwdSm90INS1_25CollectiveMainloopFwdSm90ILi2EN4cute5tupleIJNS5_1CILi1EEES8_S8_EEENS6_IJNS7_ILi192EEENS7_ILi128EEENS7_ILi64EEEEEELi64ENS_10bfloat16_tEfNS_4arch4Sm90ELb0ELb1ELb1ELb1ELb0ELb0ELb0ELb1ELb1ELb1ELb1ELb0EEENS1_21CollectiveEpilogueFwdINS6_IJSA_SC_SB_EEES9_SE_SG_Li384ELb1ELb1ELb1ELb0EEENS1_36VarlenDynamicPersistentTileSchedulerILi192ELi128ELi384ELi128ELb1ELb1ELb1ELb1ELb0ELb1EEEEEEEEEvNT_6ParamsE,"",@"SHT_CUDA_INFO"
	.sectionflags	@""
	.align	4


	//----- nvinfo : EIATTR_CUDA_API_VERSION
	.align		4
        /*0000*/ 	.byte	0x04, 0x37
        /*0002*/ 	.short	(.L_1495 - .L_1494)
.L_1494:
        /*0004*/ 	.word	0x00000082


	//----- nvinfo : EIATTR_KPARAM_INFO
	.align		4
.L_1495:
        /*0008*/ 	.byte	0x04, 0x17
        /*000a*/ 	.short	(.L_1497 - .L_1496)
.L_1496:
        /*000c*/ 	.word	0x00000000
        /*0010*/ 	.short	0x0000
        /*0012*/ 	.short	0x0070
        /*0014*/ 	.byte	0x00, 0xf0, 0x01, 0x2a


	//----- nvinfo : EIATTR_SPARSE_MMA_MASK
	.align		4
.L_1497:
        /*0018*/ 	.byte	0x03, 0x50
        /*001a*/ 	.short	0x0000


	//----- nvinfo : EIATTR_MAXREG_COUNT
	.align		4
        /*001c*/ 	.byte	0x03, 0x1b
        /*001e*/ 	.short	0x0080


	//----- nvinfo : EIATTR_NUM_BARRIERS
	.align		4
        /*0020*/ 	.byte	0x02, 0x4c
        /*0022*/ 	.byte	0x10
	.zero		1


	//----- nvinfo : EIATTR_EXTERNS
	.align		4
        /*0024*/ 	.byte	0x04, 0x0f
        /*0026*/ 	.short	(.L_1499 - .L_1498)


	//   ....[0]....
	.align		4
.L_1498:
        /*0028*/ 	.word	index@(__assertfail)


	//----- nvinfo : EIATTR_ANNOTATIONS
	.align		4
.L_1499:
        /*002c*/ 	.byte	0x04, 0x55
        /*002e*/ 	.short	(.L_1501 - .L_1500)


	//   ....[0]....
.L_1500:
        /* <DEDUP_REMOVED lines=29> */


	//----- nvinfo : EIATTR_MERCURY_ISA_VERSION
	.align		4
.L_1501:
        /*01e8*/ 	.byte	0x03, 0x5f
        /*01ea*/ 	.short	0x0101


	//----- nvinfo : EIATTR_UNUSED_LOAD_BYTE_OFFSET
	.align		4
        /*01ec*/ 	.byte	0x04, 0x44
        /*01ee*/ 	.short	(.L_1503 - .L_1502)


	//   ....[0]....
.L_1502:
        /*01f0*/ 	.word	0x00000a40
        /*01f4*/ 	.word	0x0000fff0


	//   ....[1]....
        /*01f8*/ 	.word	0x0000f400
        /*01fc*/ 	.word	0x0000fff0


	//----- nvinfo : EIATTR_INT_WARP_WIDE_INSTR_OFFSETS
	.align		4
.L_1503:
        /*0200*/ 	.byte	0x04, 0x31
        /*0202*/ 	.short	(.L_1505 - .L_1504)


	//   ....[0]....
.L_1504:
        /*0204*/ 	.word	0x00000130


	//   ....[1]....
        /*0208*/ 	.word	0x00000170


	//   ....[2]....
        /*020c*/ 	.word	0x000001e0


	//   ....[3]....
        /*0210*/ 	.word	0x00013500


	//   ....[4]....
        /*0214*/ 	.word	0x00013590


	//   ....[5]....
        /*0218*/ 	.word	0x000165e0


	//   ....[6]....
        /*021c*/ 	.word	0x00016670


	//----- nvinfo : EIATTR_COOP_GROUP_MASK_REGIDS
	.align		4
.L_1505:
        /*0220*/ 	.byte	0x04, 0x29
        /*0222*/ 	.short	(.L_1507 - .L_1506)


	//   ....[0]....
.L_1506:
        /*0224*/ 	.word	0xffffffff


	//   ....[1]....
        /*0228*/ 	.word	0xffffffff


	//   ....[2]....
        /*022c*/ 	.word	0xffffffff


	//   ....[3]....
        /*0230*/ 	.word	0xffffffff


	//   ....[4]....
        /*0234*/ 	.word	0xffffffff


	//   ....[5]....
        /*0238*/ 	.word	0xffffffff


	//   ....[6]....
        /*023c*/ 	.word	0xffffffff


	//   ....[7]....
        /*0240*/ 	.word	0xffffffff


	//   ....[8]....
        /*0244*/ 	.word	0xffffffff


	//   ....[9]....
        /*0248*/ 	.word	0xffffffff


	//   ....[10]....
        /*024c*/ 	.word	0xffffffff


	//   ....[11]....
        /*0250*/ 	.word	0xffffffff


	//   ....[12]....
        /*0254*/ 	.word	0xffffffff


	//   ....[13]....
        /*0258*/ 	.word	0xffffffff


	//   ....[14]....
        /*025c*/ 	.word	0xffffffff


	//   ....[15]....
        /*0260*/ 	.word	0xffffffff


	//   ....[16]....
        /*0264*/ 	.word	0xffffffff


	//   ....[17]....
        /*0268*/ 	.word	0xffffffff


	//   ....[18]....
        /*026c*/ 	.word	0xffffffff


	//   ....[19]....
        /*0270*/ 	.word	0xffffffff


	//   ....[20]....
        /*0274*/ 	.word	0xffffffff


	//   ....[21]....
        /*0278*/ 	.word	0xffffffff


	//   ....[22]....
        /*027c*/ 	.word	0xffffffff


	//   ....[23]....
        /*0280*/ 	.word	0xffffffff


	//   ....[24]....
        /*0284*/ 	.word	0xffffffff


	//   ....[25]....
        /*0288*/ 	.word	0xffffffff


	//   ....[26]....
        /*028c*/ 	.word	0xffffffff


	//   ....[27]....
        /*0290*/ 	.word	0xffffffff


	//   ....[28]....
        /*0294*/ 	.word	0xffffffff


	//   ....[29]....
        /*0298*/ 	.word	0xffffffff


	//   ....[30]....
        /*029c*/ 	.word	0xffffffff


	//   ....[31]....
        /*02a0*/ 	.word	0xffffffff


	//   ....[32]....
        /*02a4*/ 	.word	0xffffffff


	//   ....[33]....
        /*02a8*/ 	.word	0xffffffff


	//   ....[34]....
        /*02ac*/ 	.word	0xffffffff


	//   ....[35]....
        /*02b0*/ 	.word	0xffffffff


	//   ....[36]....
        /*02b4*/ 	.word	0xffffffff


	//   ....[37]....
        /*02b8*/ 	.word	0xffffffff


	//   ....[38]....
        /*02bc*/ 	.word	0xffffffff


	//   ....[39]....
        /*02c0*/ 	.word	0xffffffff


	//   ....[40]....
        /*02c4*/ 	.word	0xffffffff


	//   ....[41]....
        /*02c8*/ 	.word	0xffffffff


	//   ....[42]....
        /*02cc*/ 	.word	0xffffffff


	//   ....[43]....
        /*02d0*/ 	.word	0xffffffff


	//   ....[44]....
        /*02d4*/ 	.word	0xffffffff


	//   ....[45]....
        /*02d8*/ 	.word	0xffffffff


	//   ....[46]....
        /*02dc*/ 	.word	0xffffffff


	//   ....[47]....
        /*02e0*/ 	.word	0xffffffff


	//   ....[48]....
        /*02e4*/ 	.word	0xffffffff


	//   ....[49]....
        /*02e8*/ 	.word	0xffffffff


	//   ....[50]....
        /*02ec*/ 	.word	0xffffffff


	//   ....[51]....
        /*02f0*/ 	.word	0xffffffff


	//   ....[52]....
        /*02f4*/ 	.word	0xffffffff


	//   ....[53]....
        /*02f8*/ 	.word	0xffffffff


	//   ....[54]....
        /*02fc*/ 	.word	0xffffffff


	//   ....[55]....
        /*0300*/ 	.word	0xffffffff


	//   ....[56]....
        /*0304*/ 	.word	0xffffffff


	//   ....[57]....
        /*0308*/ 	.word	0xffffffff


	//   ....[58]....
        /*030c*/ 	.word	0xffffffff


	//   ....[59]....
        /*0310*/ 	.word	0xffffffff


	//   ....[60]....
        /*0314*/ 	.word	0xffffffff


	//   ....[61]....
        /*0318*/ 	.word	0xffffffff


	//   ....[62]....
        /*031c*/ 	.word	0xffffffff


	//   ....[63]....
        /*0320*/ 	.word	0xffffffff


	//   ....[64]....
        /*0324*/ 	.word	0xffffffff


	//   ....[65]....
        /*0328*/ 	.word	0xffffffff


	//   ....[66]....
        /*032c*/ 	.word	0xffffffff


	//   ....[67]....
        /*0330*/ 	.word	0xffffffff


	//   ....[68]....
        /*0334*/ 	.word	0xffffffff


	//   ....[69]....
        /*0338*/ 	.word	0xffffffff


	//   ....[70]....
        /*033c*/ 	.word	0xffffffff


	//   ....[71]....
        /*0340*/ 	.word	0xffffffff


	//   ....[72]....
        /*0344*/ 	.word	0xffffffff


	//   ....[73]....
        /*0348*/ 	.word	0xffffffff


	//   ....[74]....
        /*034c*/ 	.word	0xffffffff


	//   ....[75]....
        /*0350*/ 	.word	0xffffffff


	//   ....[76]....
        /*0354*/ 	.word	0xffffffff


	//   ....[77]....
        /*0358*/ 	.word	0xffffffff


	//   ....[78]....
        /*035c*/ 	.word	0xffffffff


	//   ....[79]....
        /*0360*/ 	.word	0xffffffff


	//   ....[80]....
        /*0364*/ 	.word	0xffffffff


	//   ....[81]....
        /*0368*/ 	.word	0xffffffff


	//   ....[82]....
        /*036c*/ 	.word	0xffffffff


	//   ....[83]....
        /*0370*/ 	.word	0xffffffff


	//   ....[84]....
        /*0374*/ 	.word	0xffffffff


	//   ....[85]....
        /*0378*/ 	.word	0xffffffff


	//   ....[86]....
        /*037c*/ 	.word	0xffffffff


	//   ....[87]....
        /*0380*/ 	.word	0xffffffff


	//   ....[88]....
        /*0384*/ 	.word	0xffffffff


	//   ....[89]....
        /*0388*/ 	.word	0xffffffff


	//   ....[90]....
        /*038c*/ 	.word	0xffffffff


	//   ....[91]....
        /*0390*/ 	.word	0xffffffff


	//   ....[92]....
        /*0394*/ 	.word	0xffffffff


	//   ....[93]....
        /*0398*/ 	.word	0xffffffff


	//   ....[94]....
        /*039c*/ 	.word	0xffffffff


	//   ....[95]....
        /*03a0*/ 	.word	0xffffffff


	//   ....[96]....
        /*03a4*/ 	.word	0xffffffff


	//   ....[97]....
        /*03a8*/ 	.word	0xffffffff


	//   ....[98]....
        /*03ac*/ 	.word	0xffffffff


	//   ....[99]....
        /*03b0*/ 	.word	0xffffffff


	//   ....[100]....
        /*03b4*/ 	.word	0xffffffff


	//   ....[101]....
        /*03b8*/ 	.word	0xffffffff


	//   ....[102]....
        /*03bc*/ 	.word	0xffffffff


	//   ....[103]....
        /*03c0*/ 	.word	0xffffffff


	//   ....[104]....
        /*03c4*/ 	.word	0xffffffff


	//   ....[105]....
        /*03c8*/ 	.word	0xffffffff


	//   ....[106]....
        /*03cc*/ 	.word	0xffffffff


	//   ....[107]....
        /*03d0*/ 	.word	0xffffffff


	//   ....[108]....
        /*03d4*/ 	.word	0xffffffff


	//   ....[109]....
        /*03d8*/ 	.word	0xffffffff


	//   ....[110]....
        /*03dc*/ 	.word	0xffffffff


	//   ....[111]....
        /*03e0*/ 	.word	0xffffffff


	//   ....[112]....
        /*03e4*/ 	.word	0xffffffff


	//   ....[113]....
        /*03e8*/ 	.word	0xffffffff


	//   ....[114]....
        /*03ec*/ 	.word	0xffffffff


	//   ....[115]....
        /*03f0*/ 	.word	0xffffffff


	//   ....[116]....
        /*03f4*/ 	.word	0xffffffff


	//   ....[117]....
        /*03f8*/ 	.word	0xffffffff


	//   ....[118]....
        /*03fc*/ 	.word	0xffffffff


	//   ....[119]....
        /*0400*/ 	.word	0x0500000f


	//   ....[120]....
        /*0404*/ 	.word	0x0500000f


	//   ....[121]....
        /*0408*/ 	.word	0x0500000f


	//   ....[122]....
        /*040c*/ 	.word	0x0500000f


	//   ....[123]....
        /*0410*/ 	.word	0x0500000f


	//   ....[124]....
        /*0414*/ 	.word	0x0500000f


	//   ....[125]....
        /*0418*/ 	.word	0x0500000f


	//   ....[126]....
        /*041c*/ 	.word	0x0500000f


	//   ....[127]....
        /*0420*/ 	.word	0x0500000f


	//   ....[128]....
        /*0424*/ 	.word	0x0500000f


	//   ....[129]....
        /*0428*/ 	.word	0x0500000f


	//   ....[130]....
        /*042c*/ 	.word	0x0500000f


	//   ....[131]....
        /*0430*/ 	.word	0x0500000f


	//   ....[132]....
        /*0434*/ 	.word	0x0500000f


	//   ....[133]....
        /*0438*/ 	.word	0x0500000f


	//   ....[134]....
        /*043c*/ 	.word	0x0500000f


	//   ....[135]....
        /*0440*/ 	.word	0x0500000f


	//   ....[136]....
        /*0444*/ 	.word	0x0500000f


	//   ....[137]....
        /*0448*/ 	.word	0x0500000f


	//   ....[138]....
        /*044c*/ 	.word	0x0500000f


	//   ....[139]....
        /*0450*/ 	.word	0x0500000f


	//   ....[140]....
        /*0454*/ 	.word	0x0500000f


	//   ....[141]....
        /*0458*/ 	.word	0x0500000f


	//   ....[142]....
        /*045c*/ 	.word	0x0500000f


	//   ....[143]....
        /*0460*/ 	.word	0x0500000f


	//   ....[144]....
        /*0464*/ 	.word	0x0500000f


	//   ....[145]....
        /*0468*/ 	.word	0x0500000f


	//   ....[146]....
        /*046c*/ 	.word	0x0500000f


	//   ....[147]....
        /*0470*/ 	.word	0x0500000f


	//   ....[148]....
        /*0474*/ 	.word	0x0500000f


	//   ....[149]....
        /*0478*/ 	.word	0x0500000f


	//   ....[150]....
        /*047c*/ 	.word	0x0500000f


	//   ....[151]....
        /*0480*/ 	.word	0x0500000f


	//   ....[152]....
        /*0484*/ 	.word	0x0500000f


	//   ....[153]....
        /*0488*/ 	.word	0x0500000f


	//   ....[154]....
        /*048c*/ 	.word	0x0500000f


	//   ....[155]....
        /*0490*/ 	.word	0x0500000f


	//   ....[156]....
        /*0494*/ 	.word	0x0500000f


	//   ....[157]....
        /*0498*/ 	.word	0x0500000f


	//   ....[158]....
        /*049c*/ 	.word	0x0500000f


	//   ....[159]....
        /*04a0*/ 	.word	0x0500000f


	//   ....[160]....
        /*04a4*/ 	.word	0x0500000f


	//   ....[161]....
        /*04a8*/ 	.word	0x0500000f


	//   ....[162]....
        /*04ac*/ 	.word	0x0500000f


	//----- nvinfo : EIATTR_COOP_GROUP_INSTR_OFFSETS
	.align		4
.L_1507:
        /*04b0*/ 	.byte	0x04, 0x28
        /*04b2*/ 	.short	(.L_1509 - .L_1508)


	//   ....[0]....
.L_1508:
        /*04b4*/ 	.word	0x00000070


	//   ....[1]....
        /*04b8*/ 	.word	0x00000140


	//   ....[2]....
        /*04bc*/ 	.word	0x00000190


	//   ....[3]....
        /*04c0*/ 	.word	0x000003c0


	//   ....[4]....
        /*04c4*/ 	.word	0x00000520


	//   ....[5]....
        /*04c8*/ 	.word	0x00000640


	//   ....[6]....
        /*04cc*/ 	.word	0x000007a0


	//   ....[7]....
        /*04d0*/ 	.word	0x00001d00


	//   ....[8]....
        /*04d4*/ 	.word	0x00002710


	//   ....[9]....
        /*04d8*/ 	.word	0x00003250


	//   ....[10]....
        /*04dc*/ 	.word	0x000041a0


	//   ....[11]....
        /*04e0*/ 	.word	0x00004260


	//   ....[12]....
        /*04e4*/ 	.word	0x00004aa0


	//   ....[13]....
        /*04e8*/ 	.word	0x00004af0


	//   ....[14]....
        /*04ec*/ 	.word	0x00006830


	//   ....[15]....
        /*04f0*/ 	.word	0x00006a80


	//   ....[16]....
        /*04f4*/ 	.word	0x00007660


	//   ....[17]....
        /*04f8*/ 	.word	0x00007710


	//   ....[18]....
        /*04fc*/ 	.word	0x00007fc0


	//   ....[19]....
        /*0500*/ 	.word	0x00008050


	//   ....[20]....
        /*0504*/ 	.word	0x00009eb0


	//   ....[21]....
        /*0508*/ 	.word	0x00009f30


	//   ....[22]....
        /*050c*/ 	.word	0x0000a620


	//   ....[23]....
        /*0510*/ 	.word	0x0000a680


	//   ....[24]....
        /*0514*/ 	.word	0x0000c5a0


	//   ....[25]....
        /*0518*/ 	.word	0x0000c860


	//   ....[26]....
        /*051c*/ 	.word	0x0000d380


	//   ....[27]....
        /*0520*/ 	.word	0x0000d3a0


	//   ....[28]....
        /*0524*/ 	.word	0x0000dda0


	//   ....[29]....
        /*0528*/ 	.word	0x0000de90


	//   ....[30]....
        /*052c*/ 	.word	0x0000ecc0


	//   ....[31]....
        /*0530*/ 	.word	0x0000ed00


	//   ....[32]....
        /*0534*/ 	.word	0x0000edf0


	//   ....[33]....
        /*0538*/ 	.word	0x0000ee00


	//   ....[34]....
        /*053c*/ 	.word	0x0000fca0


	//   ....[35]....
        /*0540*/ 	.word	0x0000fcb0


	//   ....[36]....
        /*0544*/ 	.word	0x0000fcc0


	//   ....[37]....
        /*0548*/ 	.word	0x0000fd00


	//   ....[38]....
        /*054c*/ 	.word	0x000102b0


	//   ....[39]....
        /*0550*/ 	.word	0x000102f0


	//   ....[40]....
        /*0554*/ 	.word	0x00010310


	//   ....[41]....
        /*0558*/ 	.word	0x00010350


	//   ....[42]....
        /*055c*/ 	.word	0x00010370


	//   ....[43]....
        /*0560*/ 	.word	0x00010380


	//   ....[44]....
        /*0564*/ 	.word	0x000103a0


	//   ....[45]....
        /*0568*/ 	.word	0x000103c0


	//   ....[46]....
        /*056c*/ 	.word	0x000107e0


	//   ....[47]....
        /*0570*/ 	.word	0x00010810


	//   ....[48]....
        /*0574*/ 	.word	0x00010a60


	//   ....[49]....
        /*0578*/ 	.word	0x00010a70


	//   ....[50]....
        /*057c*/ 	.word	0x000115a0


	//   ....[51]....
        /*0580*/ 	.word	0x000115d0


	//   ....[52]....
        /*0584*/ 	.word	0x00011610


	//   ....[53]....
        /*0588*/ 	.word	0x00011640


	//   ....[54]....
        /*058c*/ 	.word	0x00011650


	//   ....[55]....
        /*0590*/ 	.word	0x00011660


	//   ....[56]....
        /*0594*/ 	.word	0x00011670


	//   ....[57]....
        /*0598*/ 	.word	0x00011690


	//   ....[58]....
        /*059c*/ 	.word	0x00011800


	//   ....[59]....
        /*05a0*/ 	.word	0x00011a20


	//   ....[60]....
        /*05a4*/ 	.word	0x00011a50


	//   ....[61]....
        /*05a8*/ 	.word	0x00011a80


	//   ....[62]....
        /*05ac*/ 	.word	0x00011ab0


	//   ....[63]....
        /*05b0*/ 	.word	0x00011ae0


	//   ....[64]....
        /*05b4*/ 	.word	0x00011b10


	//   ....[65]....
        /*05b8*/ 	.word	0x00011ca0


	//   ....[66]....
        /*05bc*/ 	.word	0x00011cd0


	//   ....[67]....
        /*05c0*/ 	.word	0x00011d00


	//   ....[68]....
        /*05c4*/ 	.word	0x00011d30


	//   ....[69]....
        /*05c8*/ 	.word	0x00011d60


	//   ....[70]....
        /*05cc*/ 	.word	0x00011d90


	//   ....[71]....
        /*05d0*/ 	.word	0x00011e20


	//   ....[72]....
        /*05d4*/ 	.word	0x00011e50


	//   ....[73]....
        /*05d8*/ 	.word	0x00011e60


	//   ....[74]....
        /*05dc*/ 	.word	0x00011ea0


	//   ....[75]....
        /*05e0*/ 	.word	0x00013a80


	//   ....[76]....
        /*05e4*/ 	.word	0x00014620


	//   ....[77]....
        /*05e8*/ 	.word	0x00014640


	//   ....[78]....
        /*05ec*/ 	.word	0x000146e0


	//   ....[79]....
        /*05f0*/ 	.word	0x000146f0


	//   ....[80]....
        /*05f4*/ 	.word	0x00014760


	//   ....[81]....
        /*05f8*/ 	.word	0x00014770


	//   ....[82]....
        /*05fc*/ 	.word	0x000147e0


	//   ....[83]....
        /*0600*/ 	.word	0x000147f0


	//   ....[84]....
        /*0604*/ 	.word	0x00014860


	//   ....[85]....
        /*0608*/ 	.word	0x00014870


	//   ....[86]....
        /*060c*/ 	.word	0x000148e0


	//   ....[87]....
        /*0610*/ 	.word	0x000148f0


	//   ....[88]....
        /*0614*/ 	.word	0x00014960


	//   ....[89]....
        /*0618*/ 	.word	0x00014970


	//   ....[90]....
        /*061c*/ 	.word	0x00014980


	//   ....[91]....
        /*0620*/ 	.word	0x000149c0


	//   ....[92]....
        /*0624*/ 	.word	0x000149e0


	//   ....[93]....
        /*0628*/ 	.word	0x00014a30


	//   ....[94]....
        /*062c*/ 	.word	0x00014af0


	//   ....[95]....
        /*0630*/ 	.word	0x00014b00


	//   ....[96]....
        /*0634*/ 	.word	0x00014b70


	//   ....[97]....
        /*0638*/ 	.word	0x00014b80


	//   ....[98]....
        /*063c*/ 	.word	0x00014bc0


	//   ....[99]....
        /*0640*/ 	.word	0x00014be0


	//   ....[100]....
        /*0644*/ 	.word	0x00016ba0


	//   ....[101]....
        /*0648*/ 	.word	0x00016bb0


	//   ....[102]....
        /*064c*/ 	.word	0x00016c00


	//   ....[103]....
        /*0650*/ 	.word	0x00016c40


	//   ....[104]....
        /*0654*/ 	.word	0x00016c70


	//   ....[105]....
        /*0658*/ 	.word	0x00016ca0


	//   ....[106]....
        /*065c*/ 	.word	0x00016cd0


	//   ....[107]....
        /*0660*/ 	.word	0x00016d00


	//   ....[108]....
        /*0664*/ 	.word	0x00016ea0


	//   ....[109]....
        /*0668*/ 	.word	0x00016ed0


	//   ....[110]....
        /*066c*/ 	.word	0x00016f00


	//   ....[111]....
        /*0670*/ 	.word	0x00016f30


	//   ....[112]....
        /*0674*/ 	.word	0x00016f60


	//   ....[113]....
        /*0678*/ 	.word	0x00016f90


	//   ....[114]....
        /*067c*/ 	.word	0x00017050


	//   ....[115]....
        /*0680*/ 	.word	0x00017070


	//   ....[116]....
        /*0684*/ 	.word	0x00017090


	//   ....[117]....
        /*0688*/ 	.word	0x000170f0


	//   ....[118]....
        /*068c*/ 	.word	0x00017b10


	//   ....[119]....
        /*0690*/ 	.word	0x00018170


	//   ....[120]....
        /*0694*/ 	.word	0x00018350


	//   ....[121]....
        /*0698*/ 	.word	0x000183a0


	//   ....[122]....
        /*069c*/ 	.word	0x00018400


	//   ....[123]....
        /*06a0*/ 	.word	0x000184d0


	//   ....[124]....
        /*06a4*/ 	.word	0x00018530


	//   ....[125]....
        /*06a8*/ 	.word	0x00018610


	//   ....[126]....
        /*06ac*/ 	.word	0x00018670


	//   ....[127]....
        /*06b0*/ 	.word	0x00018750


	//   ....[128]....
        /*06b4*/ 	.word	0x000187b0


	//   ....[129]....
        /*06b8*/ 	.word	0x00018890


	//   ....[130]....
        /*06bc*/ 	.word	0x000188f0


	//   ....[131]....
        /*06c0*/ 	.word	0x000189d0


	//   ....[132]....
        /*06c4*/ 	.word	0x00018a30


	//   ....[133]....
        /*06c8*/ 	.word	0x00018b10


	//   ....[134]....
        /*06cc*/ 	.word	0x00018b70


	//   ....[135]....
        /*06d0*/ 	.word	0x00018c60


	//   ....[136]....
        /*06d4*/ 	.word	0x00018cd0


	//   ....[137]....
        /*06d8*/ 	.word	0x00018da0


	//   ....[138]....
        /*06dc*/ 	.word	0x00018e00


	//   ....[139]....
        /*06e0*/ 	.word	0x00018ef0


	//   ....[140]....
        /*06e4*/ 	.word	0x00018f50


	//   ....[141]....
        /*06e8*/ 	.word	0x00019020


	//   ....[142]....
        /*06ec*/ 	.word	0x00019080


	//   ....[143]....
        /*06f0*/ 	.word	0x00019140


	//   ....[144]....
        /*06f4*/ 	.word	0x00019460


	//   ....[145]....
        /*06f8*/ 	.word	0x00019500


	//   ....[146]....
        /*06fc*/ 	.word	0x00019670


	//   ....[147]....
        /*0700*/ 	.word	0x000196e0


	//   ....[148]....
        /*0704*/ 	.word	0x00019750


	//   ....[149]....
        /*0708*/ 	.word	0x000197c0


	//   ....[150]....
        /*070c*/ 	.word	0x00019830


	//   ....[151]....
        /*0710*/ 	.word	0x000198b0


	//   ....[152]....
        /*0714*/ 	.word	0x00019930


	//   ....[153]....
        /*0718*/ 	.word	0x000199c0


	//   ....[154]....
        /*071c*/ 	.word	0x00019a30


	//   ....[155]....
        /*0720*/ 	.word	0x00019aa0


	//   ....[156]....
        /*0724*/ 	.word	0x00019b10


	//   ....[157]....
        /*0728*/ 	.word	0x00019b90


	//   ....[158]....
        /*072c*/ 	.word	0x00019c00


	//   ....[159]....
        /*0730*/ 	.word	0x00019c90


	//   ....[160]....
        /*0734*/ 	.word	0x00019cf0


	//   ....[161]....
        /*0738*/ 	.word	0x00019d80


	//   ....[162]....
        /*073c*/ 	.word	0x00019eb0


	//----- nvinfo : EIATTR_REG_RECONFIG
	.align		4
.L_1509:
        /*0740*/ 	.byte	0x01, 0x54
	.zero		2


	//----- nvinfo : EIATTR_SYSCALL_OFFSETS
	.align		4
        /*0744*/ 	.byte	0x04, 0x46
        /*0746*/ 	.short	(.L_1511 - .L_1510)


	//   ....[0]....
.L_1510:
        /*0748*/ 	.word	0x00001eb0


	//   ....[1]....
        /*074c*/ 	.word	0x000136f0


	//   ....[2]....
        /*0750*/ 	.word	0x00013840


	//   ....[3]....
        /*0754*/ 	.word	0x00013930


	//   ....[4]....
        /*0758*/ 	.word	0x00014130


	//----- nvinfo : EIATTR_MBARRIER_INSTR_OFFSETS
	.align		4
.L_1511:
        /*075c*/ 	.byte	0x04, 0x39
        /*075e*/ 	.short	(.L_1513 - .L_1512)


	//   ....[0]....
.L_1512:
        /*0760*/ 	.word	0x00000270
        /*0764*/ 	.word	0x000000ff
        /*0768*/ 	.word	0x00016800
        /*076c*/ 	.short	0x0100
        /*076e*/ 	.byte	0x08
	.zero		1


	//   ....[1]....
        /*0770*/ 	.word	0x00000280
        /*0774*/ 	.word	0x000000ff
        /*0778*/ 	.word	0x00016820
        /*077c*/ 	.short	0x0100
        /*077e*/ 	.byte	0x08
	.zero		1


	//   ....[2]....
        /*0780*/ 	.word	0x00000370
        /*0784*/ 	.word	0x000000ff
        /*0788*/ 	.word	0x00016830
        /*078c*/ 	.short	0x0100
        /*078e*/ 	.byte	0x08
	.zero		1


	//   ....[3]....
        /*0790*/ 	.word	0x00000380
        /*0794*/ 	.word	0x000000ff
        /*0798*/ 	.word	0x00016840
        /*079c*/ 	.short	0x0100
        /*079e*/ 	.byte	0x08
	.zero		1


	//   ....[4]....
        /*07a0*/ 	.word	0x00000390
        /*07a4*/ 	.word	0x000000ff
        /*07a8*/ 	.word	0x00016838
        /*07ac*/ 	.short	0x0100
        /*07ae*/ 	.byte	0x08
	.zero		1


	//   ....[5]....
        /*07b0*/ 	.word	0x000003a0
        /*07b4*/ 	.word	0x000000ff
        /*07b8*/ 	.word	0x00016848
        /*07bc*/ 	.short	0x0100
        /*07be*/ 	.byte	0x08
	.zero		1


	//   ....[6]....
        /*07c0*/ 	.word	0x000004d0
        /*07c4*/ 	.word	0x000000ff
        /*07c8*/ 	.word	0x00016850
        /*07cc*/ 	.short	0x0100
        /*07ce*/ 	.byte	0x08
	.zero		1


	//   ....[7]....
        /*07d0*/ 	.word	0x000004e0
        /*07d4*/ 	.word	0x000000ff
        /*07d8*/ 	.word	0x00016860
        /*07dc*/ 	.short	0x0100
        /*07de*/ 	.byte	0x08
	.zero		1


	//   ....[8]....
        /*07e0*/ 	.word	0x000004f0
        /*07e4*/ 	.word	0x000000ff
        /*07e8*/ 	.word	0x00016858
        /*07ec*/ 	.short	0x0100
        /*07ee*/ 	.byte	0x08
	.zero		1


	//   ....[9]....
        /*07f0*/ 	.word	0x00000500
        /*07f4*/ 	.word	0x000000ff
        /*07f8*/ 	.word	0x00016868
        /*07fc*/ 	.short	0x0100
        /*07fe*/ 	.byte	0x08
	.zero		1


	//   ....[10]....
        /*0800*/ 	.word	0x000005f0
        /*0804*/ 	.word	0x000000ff
        /*0808*/ 	.word	0x00016870
        /*080c*/ 	.short	0x0100
        /*080e*/ 	.byte	0x06
	.zero		1


	//   ....[11]....
        /*0810*/ 	.word	0x00000600
        /*0814*/ 	.word	0x000000ff
        /*0818*/ 	.word	0x00016880
        /*081c*/ 	.short	0x0100
        /*081e*/ 	.byte	0x06
	.zero		1


	//   ....[12]....
        /*0820*/ 	.word	0x00000610
        /*0824*/ 	.word	0x000000ff
        /*0828*/ 	.word	0x00016878
        /*082c*/ 	.short	0x0100
        /*082e*/ 	.byte	0x06
	.zero		1


	//   ....[13]....
        /*0830*/ 	.word	0x00000620
        /*0834*/ 	.word	0x000000ff
        /*0838*/ 	.word	0x00016888
        /*083c*/ 	.short	0x0100
        /*083e*/ 	.byte	0x06
	.zero		1


	//   ....[14]....
        /*0840*/ 	.word	0x00000750
        /*0844*/ 	.word	0x000000ff
        /*0848*/ 	.word	0x00016890
        /*084c*/ 	.short	0x0100
        /*084e*/ 	.byte	0x08
	.zero		1


	//   ....[15]....
        /*0850*/ 	.word	0x00000760
        /*0854*/ 	.word	0x000000ff
        /*0858*/ 	.word	0x000168a0
        /*085c*/ 	.short	0x0100
        /*085e*/ 	.byte	0x08
	.zero		1


	//   ....[16]....
        /*0860*/ 	.word	0x00000770
        /*0864*/ 	.word	0x000000ff
        /*0868*/ 	.word	0x00016898
        /*086c*/ 	.short	0x0100
        /*086e*/ 	.byte	0x08
	.zero		1


	//   ....[17]....
        /*0870*/ 	.word	0x00000780
        /*0874*/ 	.word	0x000000ff
        /*0878*/ 	.word	0x000168a8
        /*087c*/ 	.short	0x0100
        /*087e*/ 	.byte	0x08
	.zero		1


	//   ....[18]....
        /*0880*/ 	.word	0x000008b0
        /*0884*/ 	.word	0x000000ff
        /*0888*/ 	.word	0x000168b0
        /*088c*/ 	.short	0x0100
        /*088e*/ 	.byte	0x08
	.zero		1


	//   ....[19]....
        /*0890*/ 	.word	0x000008c0
        /*0894*/ 	.word	0x000000ff
        /*0898*/ 	.word	0x000168c0
        /*089c*/ 	.short	0x0100
        /*089e*/ 	.byte	0x08
	.zero		1


	//   ....[20]....
        /*08a0*/ 	.word	0x000008d0
        /*08a4*/ 	.word	0x000000ff
        /*08a8*/ 	.word	0x000168b8
        /*08ac*/ 	.short	0x0100
        /*08ae*/ 	.byte	0x08
	.zero		1


	//   ....[21]....
        /*08b0*/ 	.word	0x000008e0
        /*08b4*/ 	.word	0x000000ff
        /*08b8*/ 	.word	0x000168c8
        /*08bc*/ 	.short	0x0100
        /*08be*/ 	.byte	0x08
	.zero		1


	//   ....[22]....
        /*08c0*/ 	.word	0x00001f30
        /*08c4*/ 	.word	0x000000ff
        /*08c8*/ 	.word	0x00016800
        /*08cc*/ 	.short	0x010a
        /*08ce*/ 	.byte	0x2d
	.zero		1


	//   ....[23]....
        /*08d0*/ 	.word	0x00001fb0
        /*08d4*/ 	.word	0x0000005a
        /*08d8*/ 	.word	0x00016830
        /*08dc*/ 	.short	0x010a
        /*08de*/ 	.byte	0x3f
	.zero		1


	//   ....[24]....
        /*08e0*/ 	.word	0x00002010
        /*08e4*/ 	.word	0x0000005a
        /*08e8*/ 	.word	0x00016830
        /*08ec*/ 	.short	0x010a
        /*08ee*/ 	.byte	0x3f
	.zero		1


	//   ....[25]....
        /*08f0*/ 	.word	0x00002790
        /*08f4*/ 	.word	0x0000005a
        /*08f8*/ 	.word	0x00000000
        /*08fc*/ 	.short	0x0101
        /*08fe*/ 	.byte	0x3f
	.zero		1


	//   ....[26]....
        /*0900*/ 	.word	0x000059d0
        /*0904*/ 	.word	0x000000ff
        /*0908*/ 	.word	0x00016830
        /*090c*/ 	.short	0x010a
        /*090e*/ 	.byte	0x06
	.zero		1


	//   ....[27]....
        /*0910*/ 	.word	0x00005a10
        /*0914*/ 	.word	0x000000ff
        /*0918*/ 	.word	0x00016830
        /*091c*/ 	.short	0x010a
        /*091e*/ 	.byte	0x06
	.zero		1


	//   ....[28]....
        /*0920*/ 	.word	0x00005c10
        /*0924*/ 	.word	0x000000ff
        /*0928*/ 	.word	0x00016850
        /*092c*/ 	.short	0x010a
        /*092e*/ 	.byte	0x06
	.zero		1


	//   ....[29]....
        /*0930*/ 	.word	0x00005c50
        /*0934*/ 	.word	0x000000ff
        /*0938*/ 	.word	0x00016850
        /*093c*/ 	.short	0x010a
        /*093e*/ 	.byte	0x06
	.zero		1


	//   ....[30]....
        /*0940*/ 	.word	0x00006880
        /*0944*/ 	.word	0x00000021
        /*0948*/ 	.word	0x00000000
        /*094c*/ 	.short	0x0101
        /*094e*/ 	.byte	0x3f
	.zero		1


	//   ....[31]....
        /*0950*/ 	.word	0x00008440
        /*0954*/ 	.word	0x00000003
        /*0958*/ 	.word	0x00000000
        /*095c*/ 	.short	0x0101
        /*095e*/ 	.byte	0x3f
	.zero		1


	//   ....[32]....
        /*0960*/ 	.word	0x00009240
        /*0964*/ 	.word	0x000000ff
        /*0968*/ 	.word	0x00016830
        /*096c*/ 	.short	0x010a
        /*096e*/ 	.byte	0x06
	.zero		1


	//   ....[33]....
        /*0970*/ 	.word	0x00009280
        /*0974*/ 	.word	0x000000ff
        /*0978*/ 	.word	0x00016830
        /*097c*/ 	.short	0x010a
        /*097e*/ 	.byte	0x06
	.zero		1


	//   ....[34]....
        /*0980*/ 	.word	0x00009480
        /*0984*/ 	.word	0x000000ff
        /*0988*/ 	.word	0x00016850
        /*098c*/ 	.short	0x010a
        /*098e*/ 	.byte	0x06
	.zero		1


	//   ....[35]....
        /*0990*/ 	.word	0x000094c0
        /*0994*/ 	.word	0x000000ff
        /*0998*/ 	.word	0x00016850
        /*099c*/ 	.short	0x010a
        /*099e*/ 	.byte	0x06
	.zero		1


	//   ....[36]....
        /*09a0*/ 	.word	0x0000ab60
        /*09a4*/ 	.word	0x00000015
        /*09a8*/ 	.word	0x00000000
        /*09ac*/ 	.short	0x0101
        /*09ae*/ 	.byte	0x3f
	.zero		1


	//   ....[37]....
        /*09b0*/ 	.word	0x0000ad10
        /*09b4*/ 	.word	0x0000001f
        /*09b8*/ 	.word	0x00000000
        /*09bc*/ 	.short	0x0101
        /*09be*/ 	.byte	0x3f
	.zero		1


	//   ....[38]....
        /*09c0*/ 	.word	0x0000b770
        /*09c4*/ 	.word	0x000000ff
        /*09c8*/ 	.word	0x00016830
        /*09cc*/ 	.short	0x010a
        /*09ce*/ 	.byte	0x06
	.zero		1


	//   ....[39]....
        /*09d0*/ 	.word	0x0000b7b0
        /*09d4*/ 	.word	0x000000ff
        /*09d8*/ 	.word	0x00016830
        /*09dc*/ 	.short	0x010a
        /*09de*/ 	.byte	0x06
	.zero		1


	//   ....[40]....
        /*09e0*/ 	.word	0x0000b9b0
        /*09e4*/ 	.word	0x000000ff
        /*09e8*/ 	.word	0x00016850
        /*09ec*/ 	.short	0x010a
        /*09ee*/ 	.byte	0x06
	.zero		1


	//   ....[41]....
        /*09f0*/ 	.word	0x0000b9f0
        /*09f4*/ 	.word	0x000000ff
        /*09f8*/ 	.word	0x00016850
        /*09fc*/ 	.short	0x010a
        /*09fe*/ 	.byte	0x06
	.zero		1


	//   ....[42]....
        /*0a00*/ 	.word	0x0000c640
        /*0a04*/ 	.word	0x0000004b
        /*0a08*/ 	.word	0x00000000
        /*0a0c*/ 	.short	0x0101
        /*0a0e*/ 	.byte	0x3f
	.zero		1


	//   ....[43]....
        /*0a10*/ 	.word	0x0000e210
        /*0a14*/ 	.word	0x00000003
        /*0a18*/ 	.word	0x00000000
        /*0a1c*/ 	.short	0x0101
        /*0a1e*/ 	.byte	0x3f
	.zero		1


	//   ....[44]....
        /*0a20*/ 	.word	0x0000ec30
        /*0a24*/ 	.word	0x000000ff
        /*0a28*/ 	.word	0x00016850
        /*0a2c*/ 	.short	0x010a
        /*0a2e*/ 	.byte	0x05
	.zero		1


	//   ....[45]....
        /*0a30*/ 	.word	0x0000ec70
        /*0a34*/ 	.word	0x000000ff
        /*0a38*/ 	.word	0x00016850
        /*0a3c*/ 	.short	0x010a
        /*0a3e*/ 	.byte	0x05
	.zero		1


	//   ....[46]....
        /*0a40*/ 	.word	0x0000f1a0
        /*0a44*/ 	.word	0x00000006
        /*0a48*/ 	.word	0x00000000
        /*0a4c*/ 	.short	0x0101
        /*0a4e*/ 	.byte	0x3f
	.zero		1


	//   ....[47]....
        /*0a50*/ 	.word	0x00010170
        /*0a54*/ 	.word	0x00000000
        /*0a58*/ 	.word	0x00000000
        /*0a5c*/ 	.short	0x0101
        /*0a5e*/ 	.byte	0x3f
	.zero		1


	//   ....[48]....
        /*0a60*/ 	.word	0x00010800
        /*0a64*/ 	.word	0x00000006
        /*0a68*/ 	.word	0x00000000
        /*0a6c*/ 	.short	0x0101
        /*0a6e*/ 	.byte	0x3f
	.zero		1


	//   ....[49]....
        /*0a70*/ 	.word	0x00013ca0
        /*0a74*/ 	.word	0x00000000
        /*0a78*/ 	.word	0x00016840
        /*0a7c*/ 	.short	0x010a
        /*0a7e*/ 	.byte	0x3f
	.zero		1


	//   ....[50]....
        /*0a80*/ 	.word	0x00014c90
        /*0a84*/ 	.word	0x00000011
        /*0a88*/ 	.word	0x00016800
        /*0a8c*/ 	.short	0x0107
        /*0a8e*/ 	.byte	0x3f
	.zero		1


	//   ....[51]....
        /*0a90*/ 	.word	0x00014d80
        /*0a94*/ 	.word	0x00000011
        /*0a98*/ 	.word	0x00016800
        /*0a9c*/ 	.short	0x0101
        /*0a9e*/ 	.byte	0x3f
	.zero		1


	//   ....[52]....
        /*0aa0*/ 	.word	0x00014da0
        /*0aa4*/ 	.word	0x00000011
        /*0aa8*/ 	.word	0x00016820
        /*0aac*/ 	.short	0x010a
        /*0aae*/ 	.byte	0x3f
	.zero		1


	//   ....[53]....
        /*0ab0*/ 	.word	0x00015180
        /*0ab4*/ 	.word	0x00000002
        /*0ab8*/ 	.word	0x00016840
        /*0abc*/ 	.short	0x010a
        /*0abe*/ 	.byte	0x3f
	.zero		1


	//   ....[54]....
        /*0ac0*/ 	.word	0x00015400
        /*0ac4*/ 	.word	0x00000003
        /*0ac8*/ 	.word	0x00000060
        /*0acc*/ 	.short	0x010a
        /*0ace*/ 	.byte	0x3f
	.zero		1


	//   ....[55]....
        /*0ad0*/ 	.word	0x00015940
        /*0ad4*/ 	.word	0x00000002
        /*0ad8*/ 	.word	0x00016840
        /*0adc*/ 	.short	0x010a
        /*0ade*/ 	.byte	0x3f
	.zero		1


	//   ....[56]....
        /*0ae0*/ 	.word	0x00015bc0
        /*0ae4*/ 	.word	0x0000000a
        /*0ae8*/ 	.word	0x00000060
        /*0aec*/ 	.short	0x010a
        /*0aee*/ 	.byte	0x3f
	.zero		1


	//   ....[57]....
        /*0af0*/ 	.word	0x00016050
        /*0af4*/ 	.word	0x00000002
        /*0af8*/ 	.word	0x00016840
        /*0afc*/ 	.short	0x010a
        /*0afe*/ 	.byte	0x3f
	.zero		1


	//   ....[58]....
        /*0b00*/ 	.word	0x000162e0
        /*0b04*/ 	.word	0x00000007
        /*0b08*/ 	.word	0x00000060
        /*0b0c*/ 	.short	0x010a
        /*0b0e*/ 	.byte	0x3f
	.zero		1


	//   ....[59]....
        /*0b10*/ 	.word	0x00016720
        /*0b14*/ 	.word	0x00000003
        /*0b18*/ 	.word	0x00016860
        /*0b1c*/ 	.short	0x010a
        /*0b1e*/ 	.byte	0x3f
	.zero		1


	//   ....[60]....
        /*0b20*/ 	.word	0x00017a90
        /*0b24*/ 	.word	0x00000009
        /*0b28*/ 	.word	0x00016820
        /*0b2c*/ 	.short	0x010a
        /*0b2e*/ 	.byte	0x3f
	.zero		1


	//   ....[61]....
        /*0b30*/ 	.word	0x00017c30
        /*0b34*/ 	.word	0x00000007
        /*0b38*/ 	.word	0x00000000
        /*0b3c*/ 	.short	0x010a
        /*0b3e*/ 	.byte	0x3f
	.zero		1


	//   ....[62]....
        /*0b40*/ 	.word	0x00017ca0
        /*0b44*/ 	.word	0x00000003
        /*0b48*/ 	.word	0x00000000
        /*0b4c*/ 	.short	0x010a
        /*0b4e*/ 	.byte	0x3f
	.zero		1


	//   ....[63]....
        /*0b50*/ 	.word	0x00017d00
        /*0b54*/ 	.word	0x00000005
        /*0b58*/ 	.word	0x00000000
        /*0b5c*/ 	.short	0x010a
        /*0b5e*/ 	.byte	0x3f
	.zero		1


	//   ....[64]....
        /*0b60*/ 	.word	0x00017d30
        /*0b64*/ 	.word	0x00000003
        /*0b68*/ 	.word	0x00000000
        /*0b6c*/ 	.short	0x010a
        /*0b6e*/ 	.byte	0x3f
	.zero		1


	//   ....[65]....
        /*0b70*/ 	.word	0x00017da0
        /*0b74*/ 	.word	0x00000003
        /*0b78*/ 	.word	0x00016800
        /*0b7c*/ 	.short	0x010a
        /*0b7e*/ 	.byte	0x3f
	.zero		1


	//   ....[66]....
        /*0b80*/ 	.word	0x00017df0
        /*0b84*/ 	.word	0x0000005a
        /*0b88*/ 	.word	0x00016830
        /*0b8c*/ 	.short	0x010a
        /*0b8e*/ 	.byte	0x3f
	.zero		1


	//   ....[67]....
        /*0b90*/ 	.word	0x00017e50
        /*0b94*/ 	.word	0x00000006
        /*0b98*/ 	.word	0x00016830
        /*0b9c*/ 	.short	0x010a
        /*0b9e*/ 	.byte	0x3f
	.zero		1


	//   ....[68]....
        /*0ba0*/ 	.word	0x00017eb0
        /*0ba4*/ 	.word	0x00000006
        /*0ba8*/ 	.word	0x00016850
        /*0bac*/ 	.short	0x010a
        /*0bae*/ 	.byte	0x3f
	.zero		1


	//   ....[69]....
        /*0bb0*/ 	.word	0x00017f10
        /*0bb4*/ 	.word	0x00000007
        /*0bb8*/ 	.word	0x00016830
        /*0bbc*/ 	.short	0x010a
        /*0bbe*/ 	.byte	0x3f
	.zero		1


	//   ....[70]....
        /*0bc0*/ 	.word	0x00017f70
        /*0bc4*/ 	.word	0x00000007
        /*0bc8*/ 	.word	0x00016850
        /*0bcc*/ 	.short	0x010a
        /*0bce*/ 	.byte	0x3f
	.zero		1


	//   ....[71]....
        /*0bd0*/ 	.word	0x00017fd0
        /*0bd4*/ 	.word	0x00000007
        /*0bd8*/ 	.word	0x00016830
        /*0bdc*/ 	.short	0x010a
        /*0bde*/ 	.byte	0x3f
	.zero		1


	//   ....[72]....
        /*0be0*/ 	.word	0x00018030
        /*0be4*/ 	.word	0x00000007
        /*0be8*/ 	.word	0x00016850
        /*0bec*/ 	.short	0x010a
        /*0bee*/ 	.byte	0x3f
	.zero		1


	//   ....[73]....
        /*0bf0*/ 	.word	0x00018090
        /*0bf4*/ 	.word	0x00000005
        /*0bf8*/ 	.word	0x00016850
        /*0bfc*/ 	.short	0x010a
        /*0bfe*/ 	.byte	0x3f
	.zero		1


	//   ....[74]....
        /*0c00*/ 	.word	0x00018230
        /*0c04*/ 	.word	0x00000000
        /*0c08*/ 	.word	0x00016840
        /*0c0c*/ 	.short	0x010a
        /*0c0e*/ 	.byte	0x3f
	.zero		1


	//   ....[75]....
        /*0c10*/ 	.word	0x00019180
        /*0c14*/ 	.word	0x00000011
        /*0c18*/ 	.word	0x00016820
        /*0c1c*/ 	.short	0x010a
        /*0c1e*/ 	.byte	0x3f
	.zero		1


	//   ....[76]....
        /*0c20*/ 	.word	0x000191d0
        /*0c24*/ 	.word	0x00000002
        /*0c28*/ 	.word	0x00016840
        /*0c2c*/ 	.short	0x010a
        /*0c2e*/ 	.byte	0x3f
	.zero		1


	//   ....[77]....
        /*0c30*/ 	.word	0x00019220
        /*0c34*/ 	.word	0x00000003
        /*0c38*/ 	.word	0x00000060
        /*0c3c*/ 	.short	0x010a
        /*0c3e*/ 	.byte	0x3f
	.zero		1


	//   ....[78]....
        /*0c40*/ 	.word	0x00019270
        /*0c44*/ 	.word	0x00000002
        /*0c48*/ 	.word	0x00016840
        /*0c4c*/ 	.short	0x010a
        /*0c4e*/ 	.byte	0x3f
	.zero		1


	//   ....[79]....
        /*0c50*/ 	.word	0x000192c0
        /*0c54*/ 	.word	0x0000000a
        /*0c58*/ 	.word	0x00000060
        /*0c5c*/ 	.short	0x010a
        /*0c5e*/ 	.byte	0x3f
	.zero		1


	//   ....[80]....
        /*0c60*/ 	.word	0x00019310
        /*0c64*/ 	.word	0x00000002
        /*0c68*/ 	.word	0x00016840
        /*0c6c*/ 	.short	0x010a
        /*0c6e*/ 	.byte	0x3f
	.zero		1


	//   ....[81]....
        /*0c70*/ 	.word	0x00019360
        /*0c74*/ 	.word	0x00000007
        /*0c78*/ 	.word	0x00000060
        /*0c7c*/ 	.short	0x010a
        /*0c7e*/ 	.byte	0x3f
	.zero		1


	//   ....[82]....
        /*0c80*/ 	.word	0x000193b0
        /*0c84*/ 	.word	0x00000003
        /*0c88*/ 	.word	0x00016860
        /*0c8c*/ 	.short	0x010a
        /*0c8e*/ 	.byte	0x3f
	.zero		1


	//   ....[83]....
        /*0c90*/ 	.word	0x00019dd0
        /*0c94*/ 	.word	0x00000009
        /*0c98*/ 	.word	0x00016820
        /*0c9c*/ 	.short	0x010a
        /*0c9e*/ 	.byte	0x3f
	.zero		1


	//   ....[84]....
        /*0ca0*/ 	.word	0x00019f70
        /*0ca4*/ 	.word	0x00000007
        /*0ca8*/ 	.word	0x00000000
        /*0cac*/ 	.short	0x010a
        /*0cae*/ 	.byte	0x3f
	.zero		1


	//   ....[85]....
        /*0cb0*/ 	.word	0x00019fc0
        /*0cb4*/ 	.word	0x00000003
        /*0cb8*/ 	.word	0x00000000
        /*0cbc*/ 	.short	0x010a
        /*0cbe*/ 	.byte	0x3f
	.zero		1


	//   ....[86]....
        /*0cc0*/ 	.word	0x0001a010
        /*0cc4*/ 	.word	0x00000005
        /*0cc8*/ 	.word	0x00000000
        /*0ccc*/ 	.short	0x010a
        /*0cce*/ 	.byte	0x3f
	.zero		1


	//----- nvinfo : EIATTR_NUM_MBARRIERS
	.align		4
.L_1513:
        /*0cd0*/ 	.byte	0x03, 0x38
        /*0cd2*/ 	.short	0x0016


	//----- nvinfo : EIATTR_EXIT_INSTR_OFFSETS
	.align		4
        /*0cd4*/ 	.byte	0x04, 0x1c
        /*0cd6*/ 	.short	(.L_1515 - .L_1514)


	//   ....[0]....
.L_1514:
        /*0cd8*/ 	.word	0x00000a80


	//   ....[1]....
        /*0cdc*/ 	.word	0x000117a0


	//   ....[2]....
        /*0ce0*/ 	.word	0x00017d80


	//----- nvinfo : EIATTR_MAX_THREADS
	.align		4
.L_1515:
        /*0ce4*/ 	.byte	0x04, 0x05
        /*0ce6*/ 	.short	(.L_1517 - .L_1516)
.L_1516:
        /*0ce8*/ 	.word	0x00000200
        /*0cec*/ 	.word	0x00000001
        /*0cf0*/ 	.word	0x00000001


	//----- nvinfo : EIATTR_CRS_STACK_SIZE
	.align		4
.L_1517:
        /*0cf4*/ 	.byte	0x04, 0x1e
        /*0cf6*/ 	.short	(.L_1519 - .L_1518)
.L_1518:
        /*0cf8*/ 	.word	0x00000000


	//----- nvinfo : EIATTR_CBANK_PARAM_SIZE
	.align		4
.L_1519:
        /*0cfc*/ 	.byte	0x03, 0x19
        /*0cfe*/ 	.short	0x0af0


	//----- nvinfo : EIATTR_PARAM_CBANK
	.align		4
        /*0d00*/ 	.byte	0x04, 0x0a
        /*0d02*/ 	.short	(.L_1521 - .L_1520)
	.align		4
.L_1520:
        /*0d04*/ 	.word	index@(.nv.constant0._ZN7cutlass13device_kernelIN5flash11enable_sm90INS1_16FlashAttnFwdSm90INS1_25CollectiveMainloopFwdSm90ILi2EN4cute5tupleIJNS5_1CILi1EEES8_S8_EEENS6_IJNS7_ILi192EEENS7_ILi128EEENS7_ILi64EEEEEELi64ENS_10bfloat16_tEfNS_4arch4Sm90ELb0ELb1ELb1ELb1ELb0ELb0ELb0ELb1ELb1ELb1ELb1ELb0EEENS1_21CollectiveEpilogueFwdINS6_IJSA_SC_SB_EEES9_SE_SG_Li384ELb1ELb1ELb1ELb0EEENS1_36VarlenDynamicPersistentTileSchedulerILi192ELi128ELi384ELi128ELb1ELb1ELb1ELb1ELb0ELb1EEEEEEEEEvNT_6ParamsE)
        /*0d08*/ 	.short	0x0210
        /*0d0a*/ 	.short	0x0af0


	//----- nvinfo : EIATTR_SW_WAR
	.align		4
.L_1521:
        /*0d0c*/ 	.byte	0x04, 0x36
        /*0d0e*/ 	.short	(.L_1523 - .L_1522)
.L_1522:
        /*0d10*/ 	.word	0x00000008
.L_1523:


//--------------------- .nv.info._ZN7cutlass13device_kernelIN5flash11enable_sm90INS1_16FlashAttnFwdSm90INS1_25CollectiveMainloopFwdSm90ILi2EN4cute5tupleIJNS5_1CILi1EEES8_S8_EEENS6_IJNS7_ILi192EEENS7_ILi128EEENS7_ILi64EEEEEELi64ENS_10bfloat16_tEfNS_4arch4Sm90ELb0ELb1ELb1ELb1ELb0ELb1ELb0ELb1ELb1ELb1ELb1ELb0EEENS1_21CollectiveEpilogueFwdINS6_IJSA_SC_SB_EEES9_SE_SG_Li384ELb1ELb1ELb1ELb0EEENS1_36VarlenDynamicPersistentTileSchedulerILi192ELi128ELi384ELi128ELb1ELb1ELb1ELb1ELb0ELb1EEEEEEEEEvNT_6ParamsE --------------------------
	.section	.nv.info._ZN7cutlass13device_kernelIN5flash11enable_sm90INS1_16FlashAttnFwdSm90INS1_25CollectiveMainloopFwdSm90ILi2EN4cute5tupleIJNS5_1CILi1EEES8_S8_EEENS6_IJNS7_ILi192EEENS7_ILi128EEENS7_ILi64EEEEEELi64ENS_10bfloat16_tEfNS_4arch4Sm90ELb0ELb1ELb1ELb1ELb0ELb1ELb0ELb1ELb1ELb1ELb1ELb0EEENS1_21CollectiveEpilogueFwdINS6_IJSA_SC_SB_EEES9_SE_SG_Li384ELb1ELb1ELb1ELb0EEENS1_36VarlenDynamicPersistentTileSchedulerILi192ELi128ELi384ELi128ELb1ELb1ELb1ELb1ELb0ELb1EEEEEEEEEvNT_6ParamsE,"",@"SHT_CUDA_INFO"
	.sectionflags	@""
	.align	4


	//----- nvinfo : EIATTR_CUDA_API_VERSION
	.align		4
        /*0000*/ 	.byte	0x04, 0x37
        /*0002*/ 	.short	(.L_1525 - .L_1524)
.L_1524:
        /*0004*/ 	.word	0x00000082


	//----- nvinfo : EIATTR_KPARAM_INFO
	.align		4
.L_1525:
        /*0008*/ 	.byte	0x04, 0x17
        /*000a*/ 	.short	(.L_1527 - .L_1526)
.L_1526:
        /*000c*/ 	.word	0x00000000
        /*0010*/ 	.short	0x0000
        /*0012*/ 	.short	0x0070
        /*0014*/ 	.byte	0x00, 0xf0, 0x01, 0x2a


	//----- nvinfo : EIATTR_SPARSE_MMA_MASK
	.align		4
.L_1527:
        /*0018*/ 	.byte	0x03, 0x50
        /*001a*/ 	.short	0x0000


	//----- nvinfo : EIATTR_MAXREG_COUNT
	.align		4
        /*001c*/ 	.byte	0x03, 0x1b
        /*001e*/ 	.short	0x0080


	//----- nvinfo : EIATTR_NUM_BARRIERS
	.align		4
        /*0020*/ 	.byte	0x02, 0x4c
        /*0022*/ 	.byte	0x10
	.zero		1


	//----- nvinfo : EIATTR_EXTERNS
	.align		4
        /*0024*/ 	.byte	0x04, 0x0f
        /*0026*/ 	.short	(.L_1529 - .L_1528)


	//   ....[0]....
	.align		4
.L_1528:
        /*0028*/ 	.word	index@(__assertfail)


	//----- nvinfo : EIATTR_ANNOTATIONS
	.align		4
.L_1529:
        /*002c*/ 	.byte	0x04, 0x55
        /*002e*/ 	.short	(.L_1531 - .L_1530)


	//   ....[0]....
.L_1530:
        /* <DEDUP_REMOVED lines=84> */


	//----- nvinfo : EIATTR_MERCURY_ISA_VERSION
	.align		4
.L_1531:
        /*0558*/ 	.byte	0x03, 0x5f
        /*055a*/ 	.short	0x0101


	//----- nvinfo : EIATTR_UNUSED_LOAD_BYTE_OFFSET
	.align		4
        /*055c*/ 	.byte	0x04, 0x44
        /*055e*/ 	.short	(.L_1533 - .L_1532)


	//   ....[0]....
.L_1532:
        /*0560*/ 	.word	0x00000ae0
        /*0564*/ 	.word	0x0000fff0


	//   ....[1]....
        /*0568*/ 	.word	0x00017930
        /*056c*/ 	.word	0x0000fff0


	//----- nvinfo : EIATTR_INT_WARP_WIDE_INSTR_OFFSETS
	.align		4
.L_1533:
        /*0570*/ 	.byte	0x04, 0x31
        /*0572*/ 	.short	(.L_1535 - .L_1534)


	//   ....[0]....
.L_1534:
        /*0574*/ 	.word	0x00000180


	//   ....[1]....
        /*0578*/ 	.word	0x00000220


	//   ....[2]....
        /*057c*/ 	.word	0x00000290


	//   ....[3]....
        /*0580*/ 	.word	0x0001cf60


	//   ....[4]....
        /*0584*/ 	.word	0x0001cff0


	//   ....[5]....
        /*0588*/ 	.word	0x00020050


	//   ....[6]....
        /*058c*/ 	.word	0x000200e0


	//----- nvinfo : EIATTR_COOP_GROUP_MASK_REGIDS
	.align		4
.L_1535:
        /*0590*/ 	.byte	0x04, 0x29
        /*0592*/ 	.short	(.L_1537 - .L_1536)


	//   ....[0]....
.L_1536:
        /*0594*/ 	.word	0xffffffff


	//   ....[1]....
        /*0598*/ 	.word	0xffffffff


	//   ....[2]....
        /*059c*/ 	.word	0xffffffff


	//   ....[3]....
        /*05a0*/ 	.word	0xffffffff


	//   ....[4]....
        /*05a4*/ 	.word	0xffffffff


	//   ....[5]....
        /*05a8*/ 	.word	0xffffffff


	//   ....[6]....
        /*05ac*/ 	.word	0xffffffff


	//   ....[7]....
        /*05b0*/ 	.word	0xffffffff


	//   ....[8]....
        /*05b4*/ 	.word	0xffffffff


	//   ....[9]....
        /*05b8*/ 	.word	0xffffffff


	//   ....[10]....
        /*05bc*/ 	.word	0xffffffff


	//   ....[11]....
        /*05c0*/ 	.word	0xffffffff


	//   ....[12]....
        /*05c4*/ 	.word	0xffffffff


	//   ....[13]....
        /*05c8*/ 	.word	0xffffffff


	//   ....[14]....
        /*05cc*/ 	.word	0xffffffff


	//   ....[15]....
        /*05d0*/ 	.word	0xffffffff


	//   ....[16]....
        /*05d4*/ 	.word	0xffffffff


	//   ....[17]....
        /*05d8*/ 	.word	0xffffffff


	//   ....[18]....
        /*05dc*/ 	.word	0xffffffff


	//   ....[19]....
        /*05e0*/ 	.word	0xffffffff


	//   ....[20]....
        /*05e4*/ 	.word	0xffffffff


	//   ....[21]....
        /*05e8*/ 	.word	0xffffffff


	//   ....[22]....
        /*05ec*/ 	.word	0xffffffff


	//   ....[23]....
        /*05f0*/ 	.word	0xffffffff


	//   ....[24]....
        /*05f4*/ 	.word	0xffffffff


	//   ....[25]....
        /*05f8*/ 	.word	0xffffffff


	//   ....[26]....
        /*05fc*/ 	.word	0xffffffff


	//   ....[27]....
        /*0600*/ 	.word	0xffffffff


	//   ....[28]....
        /*0604*/ 	.word	0xffffffff


	//   ....[29]....
        /*0608*/ 	.word	0xffffffff


	//   ....[30]....
        /*060c*/ 	.word	0xffffffff


	//   ....[31]....
        /*0610*/ 	.word	0xffffffff


	//   ....[32]....
        /*0614*/ 	.word	0xffffffff


	//   ....[33]....
        /*0618*/ 	.word	0xffffffff


	//   ....[34]....
        /*061c*/ 	.word	0xffffffff


	//   ....[35]....
        /*0620*/ 	.word	0xffffffff


	//   ....[36]....
        /*0624*/ 	.word	0xffffffff


	//   ....[37]....
        /*0628*/ 	.word	0xffffffff


	//   ....[38]....
        /*062c*/ 	.word	0xffffffff


	//   ....[39]....
        /*0630*/ 	.word	0xffffffff


	//   ....[40]....
        /*0634*/ 	.word	0xffffffff


	//   ....[41]....
        /*0638*/ 	.word	0xffffffff


	//   ....[42]....
        /*063c*/ 	.word	0xffffffff


	//   ....[43]....
        /*0640*/ 	.word	0xffffffff


	//   ....[44]....
        /*0644*/ 	.word	0xffffffff


	//   ....[45]....
        /*0648*/ 	.word	0xffffffff


	//   ....[46]....
        /*064c*/ 	.word	0xffffffff


	//   ....[47]....
        /*0650*/ 	.word	0xffffffff


	//   ....[48]....
        /*0654*/ 	.word	0xffffffff


	//   ....[49]....
        /*0658*/ 	.word	0xffffffff


	//   ....[50]....
        /*065c*/ 	.word	0xffffffff


	//   ....[51]....
        /*0660*/ 	.word	0xffffffff


	//   ....[52]....
        /*0664*/ 	.word	0xffffffff


	//   ....[53]....
        /*0668*/ 	.word	0xffffffff


	//   ....[54]....
        /*066c*/ 	.word	0xffffffff


	//   ....[55]....
        /*0670*/ 	.word	0xffffffff


	//   ....[56]....
        /*0674*/ 	.word	0xffffffff


	//   ....[57]....
        /*0678*/ 	.word	0xffffffff


	//   ....[58]....
        /*067c*/ 	.word	0xffffffff


	//   ....[59]....
        /*0680*/ 	.word	0xffffffff


	//   ....[60]....
        /*0684*/ 	.word	0xffffffff


	//   ....[61]....
        /*0688*/ 	.word	0xffffffff


	//   ....[62]....
        /*068c*/ 	.word	0xffffffff


	//   ....[63]....
        /*0690*/ 	.word	0xffffffff


	//   ....[64]....
        /*0694*/ 	.word	0xffffffff


	//   ....[65]....
        /*0698*/ 	.word	0xffffffff


	//   ....[66]....
        /*069c*/ 	.word	0xffffffff


	//   ....[67]....
        /*06a0*/ 	.word	0xffffffff


	//   ....[68]....
        /*06a4*/ 	.word	0xffffffff


	//   ....[69]....
        /*06a8*/ 	.word	0xffffffff


	//   ....[70]....
        /*06ac*/ 	.word	0xffffffff


	//   ....[71]....
        /*06b0*/ 	.word	0xffffffff


	//   ....[72]....
        /*06b4*/ 	.word	0xffffffff


	//   ....[73]....
        /*06b8*/ 	.word	0xffffffff


	//   ....[74]....
        /*06bc*/ 	.word	0xffffffff


	//   ....[75]....
        /*06c0*/ 	.word	0xffffffff


	//   ....[76]....
        /*06c4*/ 	.word	0xffffffff


	//   ....[77]....
        /*06c8*/ 	.word	0xffffffff


	//   ....[78]....
        /*06cc*/ 	.word	0xffffffff


	//   ....[79]....
        /*06d0*/ 	.word	0xffffffff


	//   ....[80]....
        /*06d4*/ 	.word	0xffffffff


	//   ....[81]....
        /*06d8*/ 	.word	0xffffffff


	//   ....[82]....
        /*06dc*/ 	.word	0xffffffff


	//   ....[83]....
        /*06e0*/ 	.word	0xffffffff


	//   ....[84]....
        /*06e4*/ 	.word	0xffffffff


	//   ....[85]....
        /*06e8*/ 	.word	0xffffffff


	//   ....[86]....
        /*06ec*/ 	.word	0xffffffff


	//   ....[87]....
        /*06f0*/ 	.word	0xffffffff


	//   ....[88]....
        /*06f4*/ 	.word	0xffffffff


	//   ....[89]....
        /*06f8*/ 	.word	0xffffffff


	//   ....[90]....
        /*06fc*/ 	.word	0xffffffff


	//   ....[91]....
        /*0700*/ 	.word	0xffffffff


	//   ....[92]....
        /*0704*/ 	.word	0xffffffff


	//   ....[93]....
        /*0708*/ 	.word	0xffffffff


	//   ....[94]....
        /*070c*/ 	.word	0xffffffff


	//   ....[95]....
        /*0710*/ 	.word	0xffffffff


	//   ....[96]....
        /*0714*/ 	.word	0xffffffff


	//   ....[97]....
        /*0718*/ 	.word	0xffffffff


	//   ....[98]....
        /*071c*/ 	.word	0xffffffff


	//   ....[99]....
        /*0720*/ 	.word	0xffffffff


	//   ....[100]....
        /*0724*/ 	.word	0xffffffff


	//   ....[101]....
        /*0728*/ 	.word	0xffffffff


	//   ....[102]....
        /*072c*/ 	.word	0xffffffff


	//   ....[103]....
        /*0730*/ 	.word	0xffffffff


	//   ....[104]....
        /*0734*/ 	.word	0xffffffff


	//   ....[105]....
        /*0738*/ 	.word	0xffffffff


	//   ....[106]....
        /*073c*/ 	.word	0xffffffff


	//   ....[107]....
        /*0740*/ 	.word	0xffffffff


	//   ....[108]....
        /*0744*/ 	.word	0xffffffff


	//   ....[109]....
        /*0748*/ 	.word	0xffffffff


	//   ....[110]....
        /*074c*/ 	.word	0xffffffff


	//   ....[111]....
        /*0750*/ 	.word	0xffffffff


	//   ....[112]....
        /*0754*/ 	.word	0xffffffff


	//   ....[113]....
        /*0758*/ 	.word	0xffffffff


	//   ....[114]....
        /*075c*/ 	.word	0xffffffff


	//   ....[115]....
        /*0760*/ 	.word	0xffffffff


	//   ....[116]....
        /*0764*/ 	.word	0xffffffff


	//   ....[117]....
        /*0768*/ 	.word	0xffffffff


	//   ....[118]....
        /*076c*/ 	.word	0xffffffff


	//   ....[119]....
        /*0770*/ 	.word	0xffffffff


	//   ....[120]....
        /*0774*/ 	.word	0xffffffff


	//   ....[121]....
        /*0778*/ 	.word	0xffffffff


	//   ....[122]....
        /*077c*/ 	.word	0xffffffff


	//   ....[123]....
        /*0780*/ 	.word	0xffffffff


	//   ....[124]....
        /*0784*/ 	.word	0xffffffff


	//   ....[125]....
        /*0788*/ 	.word	0xffffffff


	//   ....[126]....
        /*078c*/ 	.word	0xffffffff


	//   ....[127]....
        /*0790*/ 	.word	0xffffffff


	//   ....[128]....
        /*0794*/ 	.word	0xffffffff


	//   ....[129]....
        /*0798*/ 	.word	0xffffffff


	//   ....[130]....
        /*079c*/ 	.word	0xffffffff


	//   ....[131]....
        /*07a0*/ 	.word	0xffffffff


	//   ....[132]....
        /*07a4*/ 	.word	0xffffffff


	//   ....[133]....
        /*07a8*/ 	.word	0xffffffff


	//   ....[134]....
        /*07ac*/ 	.word	0xffffffff


	//   ....[135]....
        /*07b0*/ 	.word	0xffffffff


	//   ....[136]....
        /*07b4*/ 	.word	0x0500000f


	//   ....[137]....
        /*07b8*/ 	.word	0x0500000f


	//   ....[138]....
        /*07bc*/ 	.word	0x0500000f


	//   ....[139]....
        /*07c0*/ 	.word	0x0500000f


	//   ....[140]....
        /*07c4*/ 	.word	0x0500000f


	//   ....[141]....
        /*07c8*/ 	.word	0x0500000f


	//   ....[142]....
        /*07cc*/ 	.word	0x0500000f


	//   ....[143]....
        /*07d0*/ 	.word	0x0500000f


	//   ....[144]....
        /*07d4*/ 	.word	0x0500000f


	//   ....[145]....
        /*07d8*/ 	.word	0x0500000f


	//   ....[146]....
        /*07dc*/ 	.word	0x0500000f


	//   ....[147]....
        /*07e0*/ 	.word	0x0500000f


	//   ....[148]....
        /*07e4*/ 	.word	0x0500000f


	//   ....[149]....
        /*07e8*/ 	.word	0x0500000f


	//   ....[150]....
        /*07ec*/ 	.word	0x0500000f


	//   ....[151]....
        /*07f0*/ 	.word	0x0500000f


	//   ....[152]....
        /*07f4*/ 	.word	0x0500000f


	//   ....[153]....
        /*07f8*/ 	.word	0x0500000f


	//   ....[154]....
        /*07fc*/ 	.word	0x0500000f


	//   ....[155]....
        /*0800*/ 	.word	0x0500000f


	//   ....[156]....
        /*0804*/ 	.word	0x0500000f


	//   ....[157]....
        /*0808*/ 	.word	0x0500000f


	//   ....[158]....
        /*080c*/ 	.word	0x0500000f


	//   ....[159]....
        /*0810*/ 	.word	0x0500000f


	//   ....[160]....
        /*0814*/ 	.word	0x0500000f


	//   ....[161]....
        /*0818*/ 	.word	0x0500000f


	//   ....[162]....
        /*081c*/ 	.word	0x0500000f


	//   ....[163]....
        /*0820*/ 	.word	0x0500000f


	//   ....[164]....
        /*0824*/ 	.word	0x0500000f


	//   ....[165]....
        /*0828*/ 	.word	0x0500000f


	//   ....[166]....
        /*082c*/ 	.word	0x0500000f


	//   ....[167]....
        /*0830*/ 	.word	0x0500000f


	//   ....[168]....
        /*0834*/ 	.word	0x0500000f


	//   ....[169]....
        /*0838*/ 	.word	0x0500000f


	//   ....[170]....
        /*083c*/ 	.word	0x0500000f


	//   ....[171]....
        /*0840*/ 	.word	0x0500000f


	//   ....[172]....
        /*0844*/ 	.word	0x0500000f


	//   ....[173]....
        /*0848*/ 	.word	0x0500000f


	//   ....[174]....
        /*084c*/ 	.word	0x0500000f


	//   ....[175]....
        /*0850*/ 	.word	0x0500000f


	//   ....[176]....
        /*0854*/ 	.word	0x0500000f


	//   ....[177]....
        /*0858*/ 	.word	0x0500000f


	//   ....[178]....
        /*085c*/ 	.word	0x0500000f


	//   ....[179]....
        /*0860*/ 	.word	0x0500000f


	//   ....[180]....
        /*0864*/ 	.word	0x0500000f


	//   ....[181]....
        /*0868*/ 	.word	0x0500000f


	//   ....[182]....
        /*086c*/ 	.word	0x0500000f


	//   ....[183]....
        /*0870*/ 	.word	0x0500000f


	//   ....[184]....
        /*0874*/ 	.word	0x0500000f


	//   ....[185]....
        /*0878*/ 	.word	0x0500000f


	//   ....[186]....
        /*087c*/ 	.word	0x0500000f


	//   ....[187]....
        /*0880*/ 	.word	0x0500000f


	//   ....[188]....
        /*0884*/ 	.word	0x0500000f


	//   ....[189]....
        /*0888*/ 	.word	0x0500000f


	//   ....[190]....
        /*088c*/ 	.word	0x0500000f


	//   ....[191]....
        /*0890*/ 	.word	0x0500000f


	//   ....[192]....
        /*0894*/ 	.word	0x0500000f


	//   ....[193]....
        /*0898*/ 	.word	0x0500000f


	//   ....[194]....
        /*089c*/ 	.word	0x0500000f


	//   ....[195]....
        /*08a0*/ 	.word	0x0500000f


	//   ....[196]....
        /*08a4*/ 	.word	0x0500000f


	//   ....[197]....
        /*08a8*/ 	.word	0x0500000f


	//   ....[198]....
        /*08ac*/ 	.word	0x0500000f


	//   ....[199]....
        /*08b0*/ 	.word	0x0500000f


	//   ....[200]....
        /*08b4*/ 	.word	0x0500000f


	//   ....[201]....
        /*08b8*/ 	.word	0x0500000f


	//   ....[202]....
        /*08bc*/ 	.word	0x0500000f


	//   ....[203]....
        /*08c0*/ 	.word	0x0500000f


	//   ....[204]....
        /*08c4*/ 	.word	0x0500000f


	//   ....[205]....
        /*08c8*/ 	.word	0x0500000f


	//   ....[206]....
        /*08cc*/ 	.word	0x0500000f


	//   ....[207]....
        /*08d0*/ 	.word	0x0500000f


	//   ....[208]....
        /*08d4*/ 	.word	0x0500000f


	//   ....[209]....
        /*08d8*/ 	.word	0x0500000f


	//   ....[210]....
        /*08dc*/ 	.word	0x0500000f


	//   ....[211]....
        /*08e0*/ 	.word	0x0500000f


	//   ....[212]....
        /*08e4*/ 	.word	0x0500000f


	//   ....[213]....
        /*08e8*/ 	.word	0x0500000f


	//   ....[214]....
        /*08ec*/ 	.word	0x0500000f


	//   ....[215]....
        /*08f0*/ 	.word	0x0500000f


	//   ....[216]....
        /*08f4*/ 	.word	0x0500000f


	//   ....[217]....
        /*08f8*/ 	.word	0x0500000f


	//----- nvinfo : EIATTR_COOP_GROUP_INSTR_OFFSETS
	.align		4
.L_1537:
        /*08fc*/ 	.byte	0x04, 0x28
        /*08fe*/ 	.short	(.L_1539 - .L_1538)


	//   ....[0]....
.L_1538:
        /*0900*/ 	.word	0x00000060


	//   ....[1]....
        /*0904*/ 	.word	0x00000190


	//   ....[2]....
        /*0908*/ 	.word	0x00000240


	//   ....[3]....
        /*090c*/ 	.word	0x00000400


	//   ....[4]....
        /*0910*/ 	.word	0x00000560


	//   ....[5]....
        /*0914*/ 	.word	0x00000680


	//   ....[6]....
        /*0918*/ 	.word	0x000007e0


	//   ....[7]....
        /*091c*/ 	.word	0x000066c0


	//   ....[8]....
        /*0920*/ 	.word	0x00006e90


	//   ....[9]....
        /*0924*/ 	.word	0x00006ea0


	//   ....[10]....
        /*0928*/ 	.word	0x00006eb0


	//   ....[11]....
        /*092c*/ 	.word	0x00006ec0


	//   ....[12]....
        /*0930*/ 	.word	0x00007200


	//   ....[13]....
        /*0934*/ 	.word	0x00007210


	//   ....[14]....
        /*0938*/ 	.word	0x00007220


	//   ....[15]....
        /*093c*/ 	.word	0x00007230


	//   ....[16]....
        /*0940*/ 	.word	0x00008640


	//   ....[17]....
        /*0944*/ 	.word	0x00008650


	//   ....[18]....
        /*0948*/ 	.word	0x00008660


	//   ....[19]....
        /*094c*/ 	.word	0x00008670


	//   ....[20]....
        /*0950*/ 	.word	0x00008770


	//   ....[21]....
        /*0954*/ 	.word	0x00008790


	//   ....[22]....
        /*0958*/ 	.word	0x00008820


	//   ....[23]....
        /*095c*/ 	.word	0x00008850


	//   ....[24]....
        /*0960*/ 	.word	0x0000a220


	//   ....[25]....
        /*0964*/ 	.word	0x0000aa20


	//   ....[26]....
        /*0968*/ 	.word	0x0000bc60


	//   ....[27]....
        /*096c*/ 	.word	0x0000bd10


	//   ....[28]....
        /*0970*/ 	.word	0x0000c670


	//   ....[29]....
        /*0974*/ 	.word	0x0000c6f0


	//   ....[30]....
        /*0978*/ 	.word	0x0000e6d0


	//   ....[31]....
        /*097c*/ 	.word	0x0000e920


	//   ....[32]....
        /*0980*/ 	.word	0x0000f320


	//   ....[33]....
        /*0984*/ 	.word	0x0000f340


	//   ....[34]....
        /*0988*/ 	.word	0x00010290


	//   ....[35]....
        /*098c*/ 	.word	0x000102b0


	//   ....[36]....
        /*0990*/ 	.word	0x000120e0


	//   ....[37]....
        /*0994*/ 	.word	0x00012140


	//   ....[38]....
        /*0998*/ 	.word	0x000127b0


	//   ....[39]....
        /*099c*/ 	.word	0x00012810


	//   ....[40]....
        /*09a0*/ 	.word	0x000149d0


	//   ....[41]....
        /*09a4*/ 	.word	0x00014be0


	//   ....[42]....
        /*09a8*/ 	.word	0x000158f0


	//   ....[43]....
        /*09ac*/ 	.word	0x00015a90


	//   ....[44]....
        /*09b0*/ 	.word	0x00015e70


	//   ....[45]....
        /*09b4*/ 	.word	0x00016010


	//   ....[46]....
        /*09b8*/ 	.word	0x00017120


	//   ....[47]....
        /*09bc*/ 	.word	0x00017450


	//   ....[48]....
        /*09c0*/ 	.word	0x00017480


	//   ....[49]....
        /*09c4*/ 	.word	0x00017550


	//   ....[50]....
        /*09c8*/ 	.word	0x00018240


	//   ....[51]....
        /*09cc*/ 	.word	0x00018260


	//   ....[52]....
        /*09d0*/ 	.word	0x00018270


	//   ....[53]....
        /*09d4*/ 	.word	0x00018280


	//   ....[54]....
        /*09d8*/ 	.word	0x000187a0


	//   ....[55]....
        /*09dc*/ 	.word	0x000187e0


	//   ....[56]....
        /*09e0*/ 	.word	0x00018810


	//   ....[57]....
        /*09e4*/ 	.word	0x00018840


	//   ....[58]....
        /*09e8*/ 	.word	0x00018860


	//   ....[59]....
        /*09ec*/ 	.word	0x00018870


	//   ....[60]....
        /*09f0*/ 	.word	0x000188b0


	//   ....[61]....
        /*09f4*/ 	.word	0x000188e0


	//   ....[62]....
        /*09f8*/ 	.word	0x00018d90


	//   ....[63]....
        /*09fc*/ 	.word	0x00018da0


	//   ....[64]....
        /*0a00*/ 	.word	0x00019020


	//   ....[65]....
        /*0a04*/ 	.word	0x00019030


	//   ....[66]....
        /*0a08*/ 	.word	0x00019ae0


	//   ....[67]....
        /*0a0c*/ 	.word	0x00019b10


	//   ....[68]....
        /*0a10*/ 	.word	0x00019b30


	//   ....[69]....
        /*0a14*/ 	.word	0x00019b60


	//   ....[70]....
        /*0a18*/ 	.word	0x00019b90


	//   ....[71]....
        /*0a1c*/ 	.word	0x00019ba0


	//   ....[72]....
        /*0a20*/ 	.word	0x00019bd0


	//   ....[73]....
        /*0a24*/ 	.word	0x00019c40


	//   ....[74]....
        /*0a28*/ 	.word	0x00019d70


	//   ....[75]....
        /*0a2c*/ 	.word	0x00019f70


	//   ....[76]....
        /*0a30*/ 	.word	0x00019fa0


	//   ....[77]....
        /*0a34*/ 	.word	0x00019fd0


	//   ....[78]....
        /*0a38*/ 	.word	0x0001a000


	//   ....[79]....
        /*0a3c*/ 	.word	0x0001a030


	//   ....[80]....
        /*0a40*/ 	.word	0x0001a060


	//   ....[81]....
        /*0a44*/ 	.word	0x0001a1f0


	//   ....[82]....
        /*0a48*/ 	.word	0x0001a220


	//   ....[83]....
        /*0a4c*/ 	.word	0x0001a250


	//   ....[84]....
        /*0a50*/ 	.word	0x0001a280


	//   ....[85]....
        /*0a54*/ 	.word	0x0001a2b0


	//   ....[86]....
        /*0a58*/ 	.word	0x0001a2e0


	//   ....[87]....
        /*0a5c*/ 	.word	0x0001a370


	//   ....[88]....
        /*0a60*/ 	.word	0x0001a3a0


	//   ....[89]....
        /*0a64*/ 	.word	0x0001a3b0


	//   ....[90]....
        /*0a68*/ 	.word	0x0001a3f0


	//   ....[91]....
        /*0a6c*/ 	.word	0x0001bb80


	//   ....[92]....
        /*0a70*/ 	.word	0x0001d4f0


	//   ....[93]....
        /*0a74*/ 	.word	0x0001e060


	//   ....[94]....
        /*0a78*/ 	.word	0x0001e080


	//   ....[95]....
        /*0a7c*/ 	.word	0x0001e0a0


	//   ....[96]....
        /*0a80*/ 	.word	0x0001e130


	//   ....[97]....
        /*0a84*/ 	.word	0x0001e140


	//   ....[98]....
        /*0a88*/ 	.word	0x0001e1b0


	//   ....[99]....
        /*0a8c*/ 	.word	0x0001e1c0


	//   ....[100]....
        /*0a90*/ 	.word	0x0001e230


	//   ....[101]....
        /*0a94*/ 	.word	0x0001e240


	//   ....[102]....
        /*0a98*/ 	.word	0x0001e2b0


	//   ....[103]....
        /*0a9c*/ 	.word	0x0001e2c0


	//   ....[104]....
        /*0aa0*/ 	.word	0x0001e330


	//   ....[105]....
        /*0aa4*/ 	.word	0x0001e340


	//   ....[106]....
        /*0aa8*/ 	.word	0x0001e3b0


	//   ....[107]....
        /*0aac*/ 	.word	0x0001e3c0


	//   ....[108]....
        /*0ab0*/ 	.word	0x0001e3d0


	//   ....[109]....
        /*0ab4*/ 	.word	0x0001e410


	//   ....[110]....
        /*0ab8*/ 	.word	0x0001e470


	//   ....[111]....
        /*0abc*/ 	.word	0x0001e540


	//   ....[112]....
        /*0ac0*/ 	.word	0x0001e550


	//   ....[113]....
        /*0ac4*/ 	.word	0x0001e5c0


	//   ....[114]....
        /*0ac8*/ 	.word	0x0001e5d0


	//   ....[115]....
        /*0acc*/ 	.word	0x0001e610


	//   ....[116]....
        /*0ad0*/ 	.word	0x0001e630


	//   ....[117]....
        /*0ad4*/ 	.word	0x000205d0


	//   ....[118]....
        /*0ad8*/ 	.word	0x00020600


	//   ....[119]....
        /*0adc*/ 	.word	0x00020660


	//   ....[120]....
        /*0ae0*/ 	.word	0x00020690


	//   ....[121]....
        /*0ae4*/ 	.word	0x000206c0


	//   ....[122]....
        /*0ae8*/ 	.word	0x000206f0


	//   ....[123]....
        /*0aec*/ 	.word	0x00020720


	//   ....[124]....
        /*0af0*/ 	.word	0x00020750


	//   ....[125]....
        /*0af4*/ 	.word	0x000208f0


	//   ....[126]....
        /*0af8*/ 	.word	0x00020920


	//   ....[127]....
        /*0afc*/ 	.word	0x00020950


	//   ....[128]....
        /*0b00*/ 	.word	0x00020980


	//   ....[129]....
        /*0b04*/ 	.word	0x000209b0


	//   ....[130]....
        /*0b08*/ 	.word	0x000209e0


	//   ....[131]....
        /*0b0c*/ 	.word	0x00020aa0


	//   ....[132]....
        /*0b10*/ 	.word	0x00020ac0


	//   ....[133]....
        /*0b14*/ 	.word	0x00020ae0


	//   ....[134]....
        /*0b18*/ 	.word	0x00020b40


	//   ....[135]....
        /*0b1c*/ 	.word	0x00021560


	//   ....[136]....
        /*0b20*/ 	.word	0x000219c0


	//   ....[137]....
        /*0b24*/ 	.word	0x00021a70


	//   ....[138]....
        /*0b28*/ 	.word	0x00021b00


	//   ....[139]....
        /*0b2c*/ 	.word	0x00021b50


	//   ....[140]....
        /*0b30*/ 	.word	0x00021ba0


	//   ....[141]....
        /*0b34*/ 	.word	0x00021c30


	//   ....[142]....
        /*0b38*/ 	.word	0x00021cc0


	//   ....[143]....
        /*0b3c*/ 	.word	0x00021d10


	//   ....[144]....
        /*0b40*/ 	.word	0x00021d60


	//   ....[145]....
        /*0b44*/ 	.word	0x00021e50


	//   ....[146]....
        /*0b48*/ 	.word	0x00021f00


	//   ....[147]....
        /*0b4c*/ 	.word	0x00021f50


	//   ....[148]....
        /*0b50*/ 	.word	0x00021fa0


	//   ....[149]....
        /*0b54*/ 	.word	0x00022130


	//   ....[150]....
        /*0b58*/ 	.word	0x00022280


	//   ....[151]....
        /*0b5c*/ 	.word	0x00022330


	//   ....[152]....
        /*0b60*/ 	.word	0x00022380


	//   ....[153]....
        /*0b64*/ 	.word	0x000226e0


	//   ....[154]....
        /*0b68*/ 	.word	0x00022740


	//   ....[155]....
        /*0b6c*/ 	.word	0x00022800


	//   ....[156]....
        /*0b70*/ 	.word	0x00022870


	//   ....[157]....
        /*0b74*/ 	.word	0x000228d0


	//   ....[158]....
        /*0b78*/ 	.word	0x00022980


	//   ....[159]....
        /*0b7c*/ 	.word	0x000229e0


	//   ....[160]....
        /*0b80*/ 	.word	0x00022a70


	//   ....[161]....
        /*0b84*/ 	.word	0x00022af0


	//   ....[162]....
        /*0b88*/ 	.word	0x00022b40


	//   ....[163]....
        /*0b8c*/ 	.word	0x00022bd0


	//   ....[164]....
        /*0b90*/ 	.word	0x00022c60


	//   ....[165]....
        /*0b94*/ 	.word	0x00022d00


	//   ....[166]....
        /*0b98*/ 	.word	0x00022da0


	//   ....[167]....
        /*0b9c*/ 	.word	0x00022e00


	//   ....[168]....
        /*0ba0*/ 	.word	0x00022e70


	//   ....[169]....
        /*0ba4*/ 	.word	0x00022ed0


	//   ....[170]....
        /*0ba8*/ 	.word	0x00022f40


	//   ....[171]....
        /*0bac*/ 	.word	0x00023000


	//   ....[172]....
        /*0bb0*/ 	.word	0x00023060


	//   ....[173]....
        /*0bb4*/ 	.word	0x00023120


	//   ....[174]....
        /*0bb8*/ 	.word	0x00023400


	//   ....[175]....
        /*0bbc*/ 	.word	0x000235e0


	//   ....[176]....
        /*0bc0*/ 	.word	0x00023630


	//   ....[177]....
        /*0bc4*/ 	.word	0x00023690


	//   ....[178]....
        /*0bc8*/ 	.word	0x00023770


	//   ....[179]....
        /*0bcc*/ 	.word	0x000237d0


	//   ....[180]....
        /*0bd0*/ 	.word	0x000238b0


	//   ....[181]....
        /*0bd4*/ 	.word	0x00023910


	//   ....[182]....
        /*0bd8*/ 	.word	0x000239f0


	//   ....[183]....
        /*0bdc*/ 	.word	0x00023a50


	//   ....[184]....
        /*0be0*/ 	.word	0x00023b30


	//   ....[185]....
        /*0be4*/ 	.word	0x00023b90


	//   ....[186]....
        /*0be8*/ 	.word	0x00023c70


	//   ....[187]....
        /*0bec*/ 	.word	0x00023cd0


	//   ....[188]....
        /*0bf0*/ 	.word	0x00023db0


	//   ....[189]....
        /*0bf4*/ 	.word	0x00023e10


	//   ....[190]....
        /*0bf8*/ 	.word	0x00023f00


	//   ....[191]....
        /*0bfc*/ 	.word	0x00023f70


	//   ....[192]....
        /*0c00*/ 	.word	0x00024050


	//   ....[193]....
        /*0c04*/ 	.word	0x000240b0


	//   ....[194]....
        /*0c08*/ 	.word	0x000241a0


	//   ....[195]....
        /*0c0c*/ 	.word	0x00024200


	//   ....[196]....
        /*0c10*/ 	.word	0x000242d0


	//   ....[197]....
        /*0c14*/ 	.word	0x00024330


	//   ....[198]....
        /*0c18*/ 	.word	0x000243f0


	//   ....[199]....
        /*0c1c*/ 	.word	0x00024710


	//   ....[200]....
        /*0c20*/ 	.word	0x000247b0


	//   ....[201]....
        /*0c24*/ 	.word	0x00024920


	//   ....[202]....
        /*0c28*/ 	.word	0x00024990


	//   ....[203]....
        /*0c2c*/ 	.word	0x00024a00


	//   ....[204]....
        /*0c30*/ 	.word	0x00024a70


	//   ....[205]....
        /*0c34*/ 	.word	0x00024ae0


	//   ....[206]....
        /*0c38*/ 	.word	0x00024b60


	//   ....[207]....
        /*0c3c*/ 	.word	0x00024be0


	//   ....[208]....
        /*0c40*/ 	.word	0x00024c70


	//   ....[209]....
        /*0c44*/ 	.word	0x00024ce0


	//   ....[210]....
        /*0c48*/ 	.word	0x00024d50


	//   ....[211]....
        /*0c4c*/ 	.word	0x00024dc0


	//   ....[212]....
        /*0c50*/ 	.word	0x00024e40


	//   ....[213]....
        /*0c54*/ 	.word	0x00024eb0


	//   ....[214]....
        /*0c58*/ 	.word	0x00024f60


	//   ....[215]....
        /*0c5c*/ 	.word	0x00024fb0


	//   ....[216]....
        /*0c60*/ 	.word	0x00025040


	//   ....[217]....
        /*0c64*/ 	.word	0x00025170


	//----- nvinfo : EIATTR_REG_RECONFIG
	.align		4
.L_1539:
        /*0c68*/ 	.byte	0x01, 0x54
	.zero		2


	//----- nvinfo : EIATTR_SYSCALL_OFFSETS
	.align		4
        /*0c6c*/ 	.byte	0x04, 0x46
        /*0c6e*/ 	.short	(.L_1541 - .L_1540)


	//   ....[0]....
.L_1540:
        /*0c70*/ 	.word	0x00001eb0


	//   ....[1]....
        /*0c74*/ 	.word	0x00002000


	//   ....[2]....
        /*0c78*/ 	.word	0x00006890


	//   ....[3]....
        /*0c7c*/ 	.word	0x00006bb0


	//   ....[4]....
        /*0c80*/ 	.word	0x0001d150


	//   ....[5]....
        /*0c84*/ 	.word	0x0001d2a0


	//   ....[6]....
        /*0c88*/ 	.word	0x0001d390


	//   ....[7]....
        /*0c8c*/ 	.word	0x0001db70


	//----- nvinfo : EIATTR_MBARRIER_INSTR_OFFSETS
	.align		4
.L_1541:
        /*0c90*/ 	.byte	0x04, 0x39
        /*0c92*/ 	.short	(.L_1543 - .L_1542)


	//   ....[0]....
.L_1542:
        /*0c94*/ 	.word	0x000002b0
        /*0c98*/ 	.word	0x000000ff
        /*0c9c*/ 	.word	0x00016800
        /*0ca0*/ 	.short	0x0100
        /*0ca2*/ 	.byte	0x08
	.zero		1


	//   ....[1]....
        /*0ca4*/ 	.word	0x000002c0
        /*0ca8*/ 	.word	0x000000ff
        /*0cac*/ 	.word	0x00016820
        /*0cb0*/ 	.short	0x0100
        /*0cb2*/ 	.byte	0x08
	.zero		1


	//   ....[2]....
        /*0cb4*/ 	.word	0x000003b0
        /*0cb8*/ 	.word	0x000000ff
        /*0cbc*/ 	.word	0x00016830
        /*0cc0*/ 	.short	0x0100
        /*0cc2*/ 	.byte	0x08
	.zero		1


	//   ....[3]....
        /*0cc4*/ 	.word	0x000003c0
        /*0cc8*/ 	.word	0x000000ff
        /*0ccc*/ 	.word	0x00016840
        /*0cd0*/ 	.short	0x0100
        /*0cd2*/ 	.byte	0x08
	.zero		1


	//   ....[4]....
        /*0cd4*/ 	.word	0x000003d0
        /*0cd8*/ 	.word	0x000000ff
        /*0cdc*/ 	.word	0x00016838
        /*0ce0*/ 	.short	0x0100
        /*0ce2*/ 	.byte	0x08
	.zero		1


	//   ....[5]....
        /*0ce4*/ 	.word	0x000003e0
        /*0ce8*/ 	.word	0x000000ff
        /*0cec*/ 	.word	0x00016848
        /*0cf0*/ 	.short	0x0100
        /*0cf2*/ 	.byte	0x08
	.zero		1


	//   ....[6]....
        /*0cf4*/ 	.word	0x00000510
        /*0cf8*/ 	.word	0x000000ff
        /*0cfc*/ 	.word	0x00016850
        /*0d00*/ 	.short	0x0100
        /*0d02*/ 	.byte	0x08
	.zero		1


	//   ....[7]....
        /*0d04*/ 	.word	0x00000520
        /*0d08*/ 	.word	0x000000ff
        /*0d0c*/ 	.word	0x00016860
        /*0d10*/ 	.short	0x0100
        /*0d12*/ 	.byte	0x08
	.zero		1


	//   ....[8]....
        /*0d14*/ 	.word	0x00000530
        /*0d18*/ 	.word	0x000000ff
        /*0d1c*/ 	.word	0x00016858
        /*0d20*/ 	.short	0x0100
        /*0d22*/ 	.byte	0x08
	.zero		1


	//   ....[9]....
        /*0d24*/ 	.word	0x00000540
        /*0d28*/ 	.word	0x000000ff
        /*0d2c*/ 	.word	0x00016868
        /*0d30*/ 	.short	0x0100
        /*0d32*/ 	.byte	0x08
	.zero		1


	//   ....[10]....
        /*0d34*/ 	.word	0x00000630
        /*0d38*/ 	.word	0x000000ff
        /*0d3c*/ 	.word	0x00016870
        /*0d40*/ 	.short	0x0100
        /*0d42*/ 	.byte	0x06
	.zero		1


	//   ....[11]....
        /*0d44*/ 	.word	0x00000640
        /*0d48*/ 	.word	0x000000ff
        /*0d4c*/ 	.word	0x00016880
        /*0d50*/ 	.short	0x0100
        /*0d52*/ 	.byte	0x06
	.zero		1


	//   ....[12]....
        /*0d54*/ 	.word	0x00000650
        /*0d58*/ 	.word	0x000000ff
        /*0d5c*/ 	.word	0x00016878
        /*0d60*/ 	.short	0x0100
        /*0d62*/ 	.byte	0x06
	.zero		1


	//   ....[13]....
        /*0d64*/ 	.word	0x00000660
        /*0d68*/ 	.word	0x000000ff
        /*0d6c*/ 	.word	0x00016888
        /*0d70*/ 	.short	0x0100
        /*0d72*/ 	.byte	0x06
	.zero		1


	//   ....[14]....
        /*0d74*/ 	.word	0x00000790
        /*0d78*/ 	.word	0x000000ff
        /*0d7c*/ 	.word	0x00016890
        /*0d80*/ 	.short	0x0100
        /*0d82*/ 	.byte	0x08
	.zero		1


	//   ....[15]....
        /*0d84*/ 	.word	0x000007a0
        /*0d88*/ 	.word	0x000000ff
        /*0d8c*/ 	.word	0x000168a0
        /*0d90*/ 	.short	0x0100
        /*0d92*/ 	.byte	0x08
	.zero		1


	//   ....[16]....
        /*0d94*/ 	.word	0x000007b0
        /*0d98*/ 	.word	0x000000ff
        /*0d9c*/ 	.word	0x00016898
        /*0da0*/ 	.short	0x0100
        /*0da2*/ 	.byte	0x08
	.zero		1


	//   ....[17]....
        /*0da4*/ 	.word	0x000007c0
        /*0da8*/ 	.word	0x000000ff
        /*0dac*/ 	.word	0x000168a8
        /*0db0*/ 	.short	0x0100
        /*0db2*/ 	.byte	0x08
	.zero		1


	//   ....[18]....
        /*0db4*/ 	.word	0x000008f0
        /*0db8*/ 	.word	0x000000ff
        /*0dbc*/ 	.word	0x000168b0
        /*0dc0*/ 	.short	0x0100
        /*0dc2*/ 	.byte	0x08
	.zero		1


	//   ....[19]....
        /*0dc4*/ 	.word	0x00000900
        /*0dc8*/ 	.word	0x000000ff
        /*0dcc*/ 	.word	0x000168c0
        /*0dd0*/ 	.short	0x0100
        /*0dd2*/ 	.byte	0x08
	.zero		1


	//   ....[20]....
        /*0dd4*/ 	.word	0x00000910
        /*0dd8*/ 	.word	0x000000ff
        /*0ddc*/ 	.word	0x000168b8
        /*0de0*/ 	.short	0x0100
        /*0de2*/ 	.byte	0x08
	.zero		1


	//   ....[21]....
        /*0de4*/ 	.word	0x00000920
        /*0de8*/ 	.word	0x000000ff
        /*0dec*/ 	.word	0x000168c8
        /*0df0*/ 	.short	0x0100
        /*0df2*/ 	.byte	0x08
	.zero		1


	//   ....[22]....
        /*0df4*/ 	.word	0x000031d0
        /*0df8*/ 	.word	0x0000004e
        /*0dfc*/ 	.word	0x00016890
        /*0e00*/ 	.short	0x010a
        /*0e02*/ 	.byte	0x3f
	.zero		1


	//   ....[23]....
        /*0e04*/ 	.word	0x00004580
        /*0e08*/ 	.word	0x0000004e
        /*0e0c*/ 	.word	0x00016890
        /*0e10*/ 	.short	0x010a
        /*0e12*/ 	.byte	0x3f
	.zero		1


	//   ....[24]....
        /*0e14*/ 	.word	0x00005750
        /*0e18*/ 	.word	0x0000004e
        /*0e1c*/ 	.word	0x00016890
        /*0e20*/ 	.short	0x010a
        /*0e22*/ 	.byte	0x3f
	.zero		1


	//   ....[25]....
        /*0e24*/ 	.word	0x00005960
        /*0e28*/ 	.word	0x0000000c
        /*0e2c*/ 	.word	0x00000000
        /*0e30*/ 	.short	0x0101
        /*0e32*/ 	.byte	0x3f
	.zero		1


	//   ....[26]....
        /*0e34*/ 	.word	0x000059a0
        /*0e38*/ 	.word	0x0000004e
        /*0e3c*/ 	.word	0x000168b0
        /*0e40*/ 	.short	0x010a
        /*0e42*/ 	.byte	0x3f
	.zero		1


	//   ....[27]....
        /*0e44*/ 	.word	0x00005d80
        /*0e48*/ 	.word	0x0000004e
        /*0e4c*/ 	.word	0x00000000
        /*0e50*/ 	.short	0x0101
        /*0e52*/ 	.byte	0x3f
	.zero		1


	//   ....[28]....
        /*0e54*/ 	.word	0x00006930
        /*0e58*/ 	.word	0x00000002
        /*0e5c*/ 	.word	0x00016800
        /*0e60*/ 	.short	0x010a
        /*0e62*/ 	.byte	0x3f
	.zero		1


	//   ....[29]....
        /*0e64*/ 	.word	0x00006980
        /*0e68*/ 	.word	0x00000002
        /*0e6c*/ 	.word	0x00016800
        /*0e70*/ 	.short	0x010a
        /*0e72*/ 	.byte	0x3f
	.zero		1


	//   ....[30]....
        /*0e74*/ 	.word	0x000074a0
        /*0e78*/ 	.word	0x00000002
        /*0e7c*/ 	.word	0x00016800
        /*0e80*/ 	.short	0x010a
        /*0e82*/ 	.byte	0x3f
	.zero		1


	//   ....[31]....
        /*0e84*/ 	.word	0x00008ae0
        /*0e88*/ 	.word	0x00000002
        /*0e8c*/ 	.word	0x00016800
        /*0e90*/ 	.short	0x010a
        /*0e92*/ 	.byte	0x3f
	.zero		1


	//   ....[32]....
        /*0e94*/ 	.word	0x00009b20
        /*0e98*/ 	.word	0x00000000
        /*0e9c*/ 	.word	0x00016830
        /*0ea0*/ 	.short	0x010a
        /*0ea2*/ 	.byte	0x3f
	.zero		1


	//   ....[33]....
        /*0ea4*/ 	.word	0x00009b90
        /*0ea8*/ 	.word	0x00000000
        /*0eac*/ 	.word	0x00016830
        /*0eb0*/ 	.short	0x010a
        /*0eb2*/ 	.byte	0x3f
	.zero		1


	//   ....[34]....
        /*0eb4*/ 	.word	0x0000a420
        /*0eb8*/ 	.word	0x00000004
        /*0ebc*/ 	.word	0x00000000
        /*0ec0*/ 	.short	0x0101
        /*0ec2*/ 	.byte	0x3f
	.zero		1


	//   ....[35]....
        /*0ec4*/ 	.word	0x0000d660
        /*0ec8*/ 	.word	0x00000009
        /*0ecc*/ 	.word	0x00016830
        /*0ed0*/ 	.short	0x010a
        /*0ed2*/ 	.byte	0x3f
	.zero		1


	//   ....[36]....
        /*0ed4*/ 	.word	0x0000d6b0
        /*0ed8*/ 	.word	0x00000009
        /*0edc*/ 	.word	0x00016830
        /*0ee0*/ 	.short	0x010a
        /*0ee2*/ 	.byte	0x3f
	.zero		1


	//   ....[37]....
        /*0ee4*/ 	.word	0x0000d9d0
        /*0ee8*/ 	.word	0x00000009
        /*0eec*/ 	.word	0x00016850
        /*0ef0*/ 	.short	0x010a
        /*0ef2*/ 	.byte	0x3f
	.zero		1


	//   ....[38]....
        /*0ef4*/ 	.word	0x0000da10
        /*0ef8*/ 	.word	0x00000009
        /*0efc*/ 	.word	0x00016850
        /*0f00*/ 	.short	0x010a
        /*0f02*/ 	.byte	0x3f
	.zero		1


	//   ....[39]....
        /*0f04*/ 	.word	0x0000e790
        /*0f08*/ 	.word	0x0000000d
        /*0f0c*/ 	.word	0x00000000
        /*0f10*/ 	.short	0x0101
        /*0f12*/ 	.byte	0x3f
	.zero		1


	//   ....[40]....
        /*0f14*/ 	.word	0x0000f110
        /*0f18*/ 	.word	0x0000000c
        /*0f1c*/ 	.word	0x00000000
        /*0f20*/ 	.short	0x0101
        /*0f22*/ 	.byte	0x3f
	.zero		1


	//   ....[41]....
        /*0f24*/ 	.word	0x000110f0
        /*0f28*/ 	.word	0x00000005
        /*0f2c*/ 	.word	0x00016830
        /*0f30*/ 	.short	0x010a
        /*0f32*/ 	.byte	0x3f
	.zero		1


	//   ....[42]....
        /*0f34*/ 	.word	0x00011140
        /*0f38*/ 	.word	0x00000005
        /*0f3c*/ 	.word	0x00016830
        /*0f40*/ 	.short	0x010a
        /*0f42*/ 	.byte	0x3f
	.zero		1


	//   ....[43]....
        /*0f44*/ 	.word	0x00011460
        /*0f48*/ 	.word	0x00000008
        /*0f4c*/ 	.word	0x00016850
        /*0f50*/ 	.short	0x010a
        /*0f52*/ 	.byte	0x3f
	.zero		1


	//   ....[44]....
        /*0f54*/ 	.word	0x000114a0
        /*0f58*/ 	.word	0x00000008
        /*0f5c*/ 	.word	0x00016850
        /*0f60*/ 	.short	0x010a
        /*0f62*/ 	.byte	0x3f
	.zero		1


	//   ....[45]....
        /*0f64*/ 	.word	0x00012d40
        /*0f68*/ 	.word	0x00000019
        /*0f6c*/ 	.word	0x00000000
        /*0f70*/ 	.short	0x0101
        /*0f72*/ 	.byte	0x3f
	.zero		1


	//   ....[46]....
        /*0f74*/ 	.word	0x00012d70
        /*0f78*/ 	.word	0x00000014
        /*0f7c*/ 	.word	0x00000000
        /*0f80*/ 	.short	0x0101
        /*0f82*/ 	.byte	0x3f
	.zero		1


	//   ....[47]....
        /*0f84*/ 	.word	0x00013920
        /*0f88*/ 	.word	0x00000005
        /*0f8c*/ 	.word	0x00016830
        /*0f90*/ 	.short	0x010a
        /*0f92*/ 	.byte	0x3f
	.zero		1


	//   ....[48]....
        /*0f94*/ 	.word	0x00013970
        /*0f98*/ 	.word	0x00000005
        /*0f9c*/ 	.word	0x00016830
        /*0fa0*/ 	.short	0x010a
        /*0fa2*/ 	.byte	0x3f
	.zero		1


	//   ....[49]....
        /*0fa4*/ 	.word	0x00013c90
        /*0fa8*/ 	.word	0x00000008
        /*0fac*/ 	.word	0x00016850
        /*0fb0*/ 	.short	0x010a
        /*0fb2*/ 	.byte	0x3f
	.zero		1


	//   ....[50]....
        /*0fb4*/ 	.word	0x00013cd0
        /*0fb8*/ 	.word	0x00000008
        /*0fbc*/ 	.word	0x00016850
        /*0fc0*/ 	.short	0x010a
        /*0fc2*/ 	.byte	0x3f
	.zero		1


	//   ....[51]....
        /*0fc4*/ 	.word	0x00014a10
        /*0fc8*/ 	.word	0x00000050
        /*0fcc*/ 	.word	0x00000000
        /*0fd0*/ 	.short	0x0101
        /*0fd2*/ 	.byte	0x3f
	.zero		1


	//   ....[52]....
        /*0fd4*/ 	.word	0x00015430
        /*0fd8*/ 	.word	0x0000000c
        /*0fdc*/ 	.word	0x00000000
        /*0fe0*/ 	.short	0x0101
        /*0fe2*/ 	.byte	0x3f
	.zero		1


	//   ....[53]....
        /*0fe4*/ 	.word	0x00017010
        /*0fe8*/ 	.word	0x0000000b
        /*0fec*/ 	.word	0x00016850
        /*0ff0*/ 	.short	0x010a
        /*0ff2*/ 	.byte	0x3f
	.zero		1


	//   ....[54]....
        /*0ff4*/ 	.word	0x00017080
        /*0ff8*/ 	.word	0x0000000b
        /*0ffc*/ 	.word	0x00016850
        /*1000*/ 	.short	0x010a
        /*1002*/ 	.byte	0x3f
	.zero		1


	//   ....[55]....
        /*1004*/ 	.word	0x00017660
        /*1008*/ 	.word	0x00000009
        /*100c*/ 	.word	0x00000000
        /*1010*/ 	.short	0x0101
        /*1012*/ 	.byte	0x3f
	.zero		1


	//   ....[56]....
        /*1014*/ 	.word	0x000186b0
        /*1018*/ 	.word	0x00000000
        /*101c*/ 	.word	0x00000000
        /*1020*/ 	.short	0x0101
        /*1022*/ 	.byte	0x3f
	.zero		1


	//   ....[57]....
        /*1024*/ 	.word	0x00018cd0
        /*1028*/ 	.word	0x00000008
        /*102c*/ 	.word	0x00000000
        /*1030*/ 	.short	0x0101
        /*1032*/ 	.byte	0x3f
	.zero		1


	//   ....[58]....
        /*1034*/ 	.word	0x0001bc60
        /*1038*/ 	.word	0x00000011
        /*103c*/ 	.word	0x00016820
        /*1040*/ 	.short	0x010a
        /*1042*/ 	.byte	0x3f
	.zero		1


	//   ....[59]....
        /*1044*/ 	.word	0x0001bd20
        /*1048*/ 	.word	0x00000005
        /*104c*/ 	.word	0x000168a0
        /*1050*/ 	.short	0x010a
        /*1052*/ 	.byte	0x3f
	.zero		1


	//   ....[60]....
        /*1054*/ 	.word	0x0001bf60
        /*1058*/ 	.word	0x00000005
        /*105c*/ 	.word	0x000168c0
        /*1060*/ 	.short	0x010a
        /*1062*/ 	.byte	0x3f
	.zero		1


	//   ....[61]....
        /*1064*/ 	.word	0x0001c2f0
        /*1068*/ 	.word	0x00000005
        /*106c*/ 	.word	0x000168a0
        /*1070*/ 	.short	0x010a
        /*1072*/ 	.byte	0x3f
	.zero		1


	//   ....[62]....
        /*1074*/ 	.word	0x0001c510
        /*1078*/ 	.word	0x00000005
        /*107c*/ 	.word	0x000168c0
        /*1080*/ 	.short	0x010a
        /*1082*/ 	.byte	0x3f
	.zero		1


	//   ....[63]....
        /*1084*/ 	.word	0x0001d700
        /*1088*/ 	.word	0x00000000
        /*108c*/ 	.word	0x00016840
        /*1090*/ 	.short	0x010a
        /*1092*/ 	.byte	0x3f
	.zero		1


	//   ....[64]....
        /*1094*/ 	.word	0x0001e6e0
        /*1098*/ 	.word	0x00000011
        /*109c*/ 	.word	0x00016800
        /*10a0*/ 	.short	0x0107
        /*10a2*/ 	.byte	0x3f
	.zero		1


	//   ....[65]....
        /*10a4*/ 	.word	0x0001e7d0
        /*10a8*/ 	.word	0x00000011
        /*10ac*/ 	.word	0x00016800
        /*10b0*/ 	.short	0x0101
        /*10b2*/ 	.byte	0x3f
	.zero		1


	//   ....[66]....
        /*10b4*/ 	.word	0x0001e7f0
        /*10b8*/ 	.word	0x00000011
        /*10bc*/ 	.word	0x00016820
        /*10c0*/ 	.short	0x010a
        /*10c2*/ 	.byte	0x3f
	.zero		1


	//   ....[67]....
        /*10c4*/ 	.word	0x0001ebe0
        /*10c8*/ 	.word	0x00000002
        /*10cc*/ 	.word	0x00016840
        /*10d0*/ 	.short	0x010a
        /*10d2*/ 	.byte	0x3f
	.zero		1


	//   ....[68]....
        /*10d4*/ 	.word	0x0001ee60
        /*10d8*/ 	.word	0x00000003
        /*10dc*/ 	.word	0x00000060
        /*10e0*/ 	.short	0x010a
        /*10e2*/ 	.byte	0x3f
	.zero		1


	//   ....[69]....
        /*10e4*/ 	.word	0x0001f3a0
        /*10e8*/ 	.word	0x00000002
        /*10ec*/ 	.word	0x00016840
        /*10f0*/ 	.short	0x010a
        /*10f2*/ 	.byte	0x3f
	.zero		1


	//   ....[70]....
        /*10f4*/ 	.word	0x0001f620
        /*10f8*/ 	.word	0x0000000a
        /*10fc*/ 	.word	0x00000060
        /*1100*/ 	.short	0x010a
        /*1102*/ 	.byte	0x3f
	.zero		1


	//   ....[71]....
        /*1104*/ 	.word	0x0001fab0
        /*1108*/ 	.word	0x00000002
        /*110c*/ 	.word	0x00016840
        /*1110*/ 	.short	0x010a
        /*1112*/ 	.byte	0x3f
	.zero		1


	//   ....[72]....
        /*1114*/ 	.word	0x0001fd40
        /*1118*/ 	.word	0x00000003
        /*111c*/ 	.word	0x00000060
        /*1120*/ 	.short	0x010a
        /*1122*/ 	.byte	0x3f
	.zero		1


	//   ....[73]....
        /*1124*/ 	.word	0x00020180
        /*1128*/ 	.word	0x00000003
        /*112c*/ 	.word	0x00016860
        /*1130*/ 	.short	0x010a
        /*1132*/ 	.byte	0x3f
	.zero		1


	//   ....[74]....
        /*1134*/ 	.word	0x000214e0
        /*1138*/ 	.word	0x00000009
        /*113c*/ 	.word	0x00016820
        /*1140*/ 	.short	0x010a
        /*1142*/ 	.byte	0x3f
	.zero		1


	//   ....[75]....
        /*1144*/ 	.word	0x00021670
        /*1148*/ 	.word	0x00000007
        /*114c*/ 	.word	0x00000000
        /*1150*/ 	.short	0x010a
        /*1152*/ 	.byte	0x3f
	.zero		1


	//   ....[76]....
        /*1154*/ 	.word	0x000216e0
        /*1158*/ 	.word	0x00000003
        /*115c*/ 	.word	0x00000000
        /*1160*/ 	.short	0x010a
        /*1162*/ 	.byte	0x3f
	.zero		1


	//   ....[77]....
        /*1164*/ 	.word	0x00021740
        /*1168*/ 	.word	0x00000005
        /*116c*/ 	.word	0x00000000
        /*1170*/ 	.short	0x010a
        /*1172*/ 	.byte	0x3f
	.zero		1


	//   ....[78]....
        /*1174*/ 	.word	0x00021770
        /*1178*/ 	.word	0x00000003
        /*117c*/ 	.word	0x00000000
        /*1180*/ 	.short	0x010a
        /*1182*/ 	.byte	0x3f
	.zero		1


	//   ....[79]....
        /*1184*/ 	.word	0x000217d0
        /*1188*/ 	.word	0x0000004e
        /*118c*/ 	.word	0x00016890
        /*1190*/ 	.short	0x010a
        /*1192*/ 	.byte	0x3f
	.zero		1


	//   ....[80]....
        /*1194*/ 	.word	0x00021820
        /*1198*/ 	.word	0x0000004e
        /*119c*/ 	.word	0x00016890
        /*11a0*/ 	.short	0x010a
        /*11a2*/ 	.byte	0x3f
	.zero		1


	//   ....[81]....
        /*11a4*/ 	.word	0x00021870
        /*11a8*/ 	.word	0x0000004e
        /*11ac*/ 	.word	0x00016890
        /*11b0*/ 	.short	0x010a
        /*11b2*/ 	.byte	0x3f
	.zero		1


	//   ....[82]....
        /*11b4*/ 	.word	0x000218c0
        /*11b8*/ 	.word	0x0000004e
        /*11bc*/ 	.word	0x000168b0
        /*11c0*/ 	.short	0x010a
        /*11c2*/ 	.byte	0x3f
	.zero		1


	//   ....[83]....
        /*11c4*/ 	.word	0x00021d90
        /*11c8*/ 	.word	0x00000002
        /*11cc*/ 	.word	0x00016800
        /*11d0*/ 	.short	0x010a
        /*11d2*/ 	.byte	0x3f
	.zero		1


	//   ....[84]....
        /*11d4*/ 	.word	0x000223b0
        /*11d8*/ 	.word	0x00000002
        /*11dc*/ 	.word	0x00016800
        /*11e0*/ 	.short	0x010a
        /*11e2*/ 	.byte	0x3f
	.zero		1


	//   ....[85]....
        /*11e4*/ 	.word	0x00022400
        /*11e8*/ 	.word	0x00000000
        /*11ec*/ 	.word	0x00016830
        /*11f0*/ 	.short	0x010a
        /*11f2*/ 	.byte	0x3f
	.zero		1


	//   ....[86]....
        /*11f4*/ 	.word	0x00022450
        /*11f8*/ 	.word	0x00000009
        /*11fc*/ 	.word	0x00016830
        /*1200*/ 	.short	0x010a
        /*1202*/ 	.byte	0x3f
	.zero		1


	//   ....[87]....
        /*1204*/ 	.word	0x000224a0
        /*1208*/ 	.word	0x00000009
        /*120c*/ 	.word	0x00016850
        /*1210*/ 	.short	0x010a
        /*1212*/ 	.byte	0x3f
	.zero		1


	//   ....[88]....
        /*1214*/ 	.word	0x000224f0
        /*1218*/ 	.word	0x00000005
        /*121c*/ 	.word	0x00016830
        /*1220*/ 	.short	0x010a
        /*1222*/ 	.byte	0x3f
	.zero		1


	//   ....[89]....
        /*1224*/ 	.word	0x00022540
        /*1228*/ 	.word	0x00000008
        /*122c*/ 	.word	0x00016850
        /*1230*/ 	.short	0x010a
        /*1232*/ 	.byte	0x3f
	.zero		1


	//   ....[90]....
        /*1234*/ 	.word	0x00022590
        /*1238*/ 	.word	0x00000005
        /*123c*/ 	.word	0x00016830
        /*1240*/ 	.short	0x010a
        /*1242*/ 	.byte	0x3f
	.zero		1


	//   ....[91]....
        /*1244*/ 	.word	0x000225e0
        /*1248*/ 	.word	0x00000008
        /*124c*/ 	.word	0x00016850
        /*1250*/ 	.short	0x010a
        /*1252*/ 	.byte	0x3f
	.zero		1


	//   ....[92]....
        /*1254*/ 	.word	0x00022630
        /*1258*/ 	.word	0x0000000b
        /*125c*/ 	.word	0x00016850
        /*1260*/ 	.short	0x010a
        /*1262*/ 	.byte	0x3f
	.zero		1


	//   ....[93]....
        /*1264*/ 	.word	0x000231e0
        /*1268*/ 	.word	0x00000011
        /*126c*/ 	.word	0x00016820
        /*1270*/ 	.short	0x010a
        /*1272*/ 	.byte	0x3f
	.zero		1


	//   ....[94]....
        /*1274*/ 	.word	0x00023230
        /*1278*/ 	.word	0x00000005
        /*127c*/ 	.word	0x000168a0
        /*1280*/ 	.short	0x010a
        /*1282*/ 	.byte	0x3f
	.zero		1


	//   ....[95]....
        /*1284*/ 	.word	0x00023280
        /*1288*/ 	.word	0x00000005
        /*128c*/ 	.word	0x000168c0
        /*1290*/ 	.short	0x010a
        /*1292*/ 	.byte	0x3f
	.zero		1


	//   ....[96]....
        /*1294*/ 	.word	0x000232d0
        /*1298*/ 	.word	0x00000005
        /*129c*/ 	.word	0x000168a0
        /*12a0*/ 	.short	0x010a
        /*12a2*/ 	.byte	0x3f
	.zero		1


	//   ....[97]....
        /*12a4*/ 	.word	0x00023320
        /*12a8*/ 	.word	0x00000005
        /*12ac*/ 	.word	0x000168c0
        /*12b0*/ 	.short	0x010a
        /*12b2*/ 	.byte	0x3f
	.zero		1


	//   ....[98]....
        /*12b4*/ 	.word	0x000234c0
        /*12b8*/ 	.word	0x00000000
        /*12bc*/ 	.word	0x00016840
        /*12c0*/ 	.short	0x010a
        /*12c2*/ 	.byte	0x3f
	.zero		1


	//   ....[99]....
        /*12c4*/ 	.word	0x00024430
        /*12c8*/ 	.word	0x00000011
        /*12cc*/ 	.word	0x00016820
        /*12d0*/ 	.short	0x010a
        /*12d2*/ 	.byte	0x3f
	.zero		1


	//   ....[100]....
        /*12d4*/ 	.word	0x00024480
        /*12d8*/ 	.word	0x00000002
        /*12dc*/ 	.word	0x00016840
        /*12e0*/ 	.short	0x010a
        /*12e2*/ 	.byte	0x3f
	.zero		1


	//   ....[101]....
        /*12e4*/ 	.word	0x000244d0
        /*12e8*/ 	.word	0x00000003
        /*12ec*/ 	.word	0x00000060
        /*12f0*/ 	.short	0x010a
        /*12f2*/ 	.byte	0x3f
	.zero		1


	//   ....[102]....
        /*12f4*/ 	.word	0x00024520
        /*12f8*/ 	.word	0x00000002
        /*12fc*/ 	.word	0x00016840
        /*1300*/ 	.short	0x010a
        /*1302*/ 	.byte	0x3f
	.zero		1


	//   ....[103]....
        /*1304*/ 	.word	0x00024570
        /*1308*/ 	.word	0x0000000a
        /*130c*/ 	.word	0x00000060
        /*1310*/ 	.short	0x010a
        /*1312*/ 	.byte	0x3f
	.zero		1


	//   ....[104]....
        /*1314*/ 	.word	0x000245c0
        /*1318*/ 	.word	0x00000002
        /*131c*/ 	.word	0x00016840
        /*1320*/ 	.short	0x010a
        /*1322*/ 	.byte	0x3f
	.zero		1


	//   ....[105]....
        /*1324*/ 	.word	0x00024610
        /*1328*/ 	.word	0x00000003
        /*132c*/ 	.word	0x00000060
        /*1330*/ 	.short	0x010a
        /*1332*/ 	.byte	0x3f
	.zero		1


	//   ....[106]....
        /*1334*/ 	.word	0x00024660
        /*1338*/ 	.word	0x00000003
        /*133c*/ 	.word	0x00016860
        /*1340*/ 	.short	0x010a
        /*1342*/ 	.byte	0x3f
	.zero		1


	//   ....[107]....
        /*1344*/ 	.word	0x00025090
        /*1348*/ 	.word	0x00000009
        /*134c*/ 	.word	0x00016820
        /*1350*/ 	.short	0x010a
        /*1352*/ 	.byte	0x3f
	.zero		1


	//   ....[108]....
        /*1354*/ 	.word	0x00025230
        /*1358*/ 	.word	0x00000007
        /*135c*/ 	.word	0x00000000
        /*1360*/ 	.short	0x010a
        /*1362*/ 	.byte	0x3f
	.zero		1


	//   ....[109]....
        /*1364*/ 	.word	0x00025280
        /*1368*/ 	.word	0x00000003
        /*136c*/ 	.word	0x00000000
        /*1370*/ 	.short	0x010a
        /*1372*/ 	.byte	0x3f
	.zero		1


	//   ....[110]....
        /*1374*/ 	.word	0x000252d0
        /*1378*/ 	.word	0x00000005
        /*137c*/ 	.word	0x00000000
        /*1380*/ 	.short	0x010a
        /*1382*/ 	.byte	0x3f
	.zero		1


	//----- nvinfo : EIATTR_NUM_MBARRIERS
	.align		4
.L_1543:
        /*1384*/ 	.byte	0x03, 0x38
        /*1386*/ 	.short	0x0016


	//----- nvinfo : EIATTR_EXIT_INSTR_OFFSETS
	.align		4
        /*1388*/ 	.byte	0x04, 0x1c
        /*138a*/ 	.short	(.L_1545 - .L_1544)


	//   ....[0]....
.L_1544:
        /*138c*/ 	.word	0x000217c0


	//----- nvinfo : EIATTR_MAX_THREADS
	.align		4
.L_1545:
        /*1390*/ 	.byte	0x04, 0x05
        /*1392*/ 	.short	(.L_1547 - .L_1546)
.L_1546:
        /*1394*/ 	.word	0x00000200
        /*1398*/ 	.word	0x00000001
        /*139c*/ 	.word	0x00000001


	//----- nvinfo : EIATTR_CRS_STACK_SIZE
	.align		4
.L_1547:
        /*13a0*/ 	.byte	0x04, 0x1e
        /*13a2*/ 	.short	(.L_1549 - .L_1548)
.L_1548:
        /*13a4*/ 	.word	0x00000000


	//----- nvinfo : EIATTR_CBANK_PARAM_SIZE
	.align		4
.L_1549:
        /*13a8*/ 	.byte	0x03, 0x19
        /*13aa*/ 	.short	0x0af0


	//----- nvinfo : EIATTR_PARAM_CBANK
	.align		4
        /*13ac*/ 	.byte	0x04, 0x0a
        /*13ae*/ 	.short	(.L_1551 - .L_1550)
	.align		4
.L_1550:
        /*13b0*/ 	.word	index@(.nv.constant0._ZN7cutlass13device_kernelIN5flash11enable_sm90INS1_16FlashAttnFwdSm90INS1_25CollectiveMainloopFwdSm90ILi2EN4cute5tupleIJNS5_1CILi1EEES8_S8_EEENS6_IJNS7_ILi192EEENS7_ILi128EEENS7_ILi64EEEEEELi64ENS_10bfloat16_tEfNS_4arch4Sm90ELb0ELb1ELb1ELb1ELb0ELb1ELb0ELb1ELb1ELb1ELb1ELb0EEENS1_21CollectiveEpilogueFwdINS6_IJSA_SC_SB_EEES9_SE_SG_Li384ELb1ELb1ELb1ELb0EEENS1_36VarlenDynamicPersistentTileSchedulerILi192ELi128ELi384ELi128ELb1ELb1ELb1ELb1ELb0ELb1EEEEEEEEEvNT_6ParamsE)
        /*13b4*/ 	.short	0x0210
        /*13b6*/ 	.short	0x0af0


	//----- nvinfo : EIATTR_SW_WAR
	.align		4
.L_1551:
        /*13b8*/ 	.byte	0x04, 0x36
        /*13ba*/ 	.short	(.L_1553 - .L_1552)
.L_1552:
        /*13bc*/ 	.word	0x00000008
.L_1553:


//--------------------- .nv.info._ZN7cutlass13device_kernelIN5flash11enable_sm90INS1_16FlashAttnFwdSm90INS1_25CollectiveMainloopFwdSm90ILi2EN4cute5tupleIJNS5_1CILi1EEES8_S8_EEENS6_IJNS7_ILi192EEENS7_ILi128EEENS7_ILi64EEEEEELi64ENS_10bfloat16_tEfNS_4arch4Sm90ELb1ELb0ELb1ELb0ELb0ELb0ELb0ELb1ELb1ELb1ELb1ELb0EEENS1_21CollectiveEpilogueFwdINS6_IJSA_SC_SB_EEES9_SE_SG_Li384ELb0ELb1ELb1ELb0EEENS1_19SingleTileSchedulerILb0ELb1ELb1ELi192EEEEEEEEEvNT_6ParamsE --------------------------
	.section	.nv.info._ZN7cutlass13device_kernelIN5flash11enable_sm90INS1_16FlashAttnFwdSm90INS1_25CollectiveMainloopFwdSm90ILi2EN4cute5tupleIJNS5_1CILi1EEES8_S8_EEENS6_IJNS7_ILi192EEENS7_ILi128EEENS7_ILi64EEEEEELi64ENS_10bfloat16_tEfNS_4arch4Sm90ELb1ELb0ELb1ELb0ELb0ELb0ELb0ELb1ELb1ELb1ELb1ELb0EEENS1_21CollectiveEpilogueFwdINS6_IJSA_SC_SB_EEES9_SE_SG_Li384ELb0ELb1ELb1ELb0EEENS1_19SingleTileSchedulerILb0ELb1ELb1ELi192EEEEEEEEEvNT_6ParamsE,"",@"SHT_CUDA_INFO"
	.sectionflags	@""
	.align	4


	//----- nvinfo : EIATTR_CUDA_API_VERSION
	.align		4
        /*0000*/ 	.byte	0x04, 0x37
        /*0002*/ 	.short	(.L_1555 - .L_1554)
.L_1554:
        /*0004*/ 	.word	0x00000082


	//----- nvinfo : EIATTR_KPARAM_INFO
	.align		4
.L_1555:
        /*0008*/ 	.byte	0x04, 0x17
        /*000a*/ 	.short	(.L_1557 - .L_1556)
.L_1556:
        /*000c*/ 	.word	0x00000000
        /*0010*/ 	.short	0x0000
        /*0012*/ 	.short	0x0070
        /*0014*/ 	.byte	0x00, 0xf0, 0x01, 0x28


	//----- nvinfo : EIATTR_SPARSE_MMA_MASK
	.align		4
.L_1557:
        /*0018*/ 	.byte	0x03, 0x50
        /*001a*/ 	.short	0x0000


	//----- nvinfo : EIATTR_MAXREG_COUNT
	.align		4
        /*001c*/ 	.byte	0x03, 0x1b
        /*001e*/ 	.short	0x0080


	//----- nvinfo : EIATTR_NUM_BARRIERS
	.align		4
        /*0020*/ 	.byte	0x02, 0x4c
        /*0022*/ 	.byte	0x10
	.zero		1


	//----- nvinfo : EIATTR_EXTERNS
	.align		4
        /*0024*/ 	.byte	0x04, 0x0f
        /*0026*/ 	.short	(.L_1559 - .L_1558)


	//   ....[0]....
	.align		4
.L_1558:
        /*0028*/ 	.word	index@(__assertfail)


	//----- nvinfo : EIATTR_MERCURY_ISA_VERSION
	.align		4
.L_1559:
        /*002c*/ 	.byte	0x03, 0x5f
        /*002e*/ 	.short	0x0101


	//----- nvinfo : EIATTR_INT_WARP_WIDE_INSTR_OFFSETS
	.align		4
        /*0030*/ 	.byte	0x04, 0x31
        /*0032*/ 	.short	(.L_1561 - .L_1560)


	//   ....[0]....
.L_1560:
        /*0034*/ 	.word	0x00000120


	//   ....[1]....
        /*0038*/ 	.word	0x00000160


	//   ....[2]....
        /*003c*/ 	.word	0x000001d0


	//----- nvinfo : EIATTR_COOP_GROUP_MASK_REGIDS
	.align		4
.L_1561:
        /*0040*/ 	.byte	0x04, 0x29
        /*0042*/ 	.short	(.L_1563 - .L_1562)


	//   ....[0]....
.L_1562:
        /*0044*/ 	.word	0xffffffff


	//   ....[1]....
        /*0048*/ 	.word	0xffffffff


	//   ....[2]....
        /*004c*/ 	.word	0xffffffff


	//   ....[3]....
        /*0050*/ 	.word	0xffffffff


	//   ....[4]....
        /*0054*/ 	.word	0xffffffff


	//   ....[5]....
        /*0058*/ 	.word	0xffffffff


	//   ....[6]....
        /*005c*/ 	.word	0xffffffff


	//   ....[7]....
        /*0060*/ 	.word	0xffffffff


	//   ....[8]....
        /*0064*/ 	.word	0xffffffff


	//   ....[9]....
        /*0068*/ 	.word	0xffffffff


	//   ....[10]....
        /*006c*/ 	.word	0xffffffff


	//   ....[11]....
        /*0070*/ 	.word	0xffffffff


	//   ....[12]....
        /*0074*/ 	.word	0xffffffff


	//   ....[13]....
        /*0078*/ 	.word	0xffffffff


	//   ....[14]....
        /*007c*/ 	.word	0xffffffff


	//   ....[15]....
        /*0080*/ 	.word	0xffffffff


	//   ....[16]....
        /*0084*/ 	.word	0xffffffff


	//   ....[17]....
        /*0088*/ 	.word	0xffffffff


	//   ....[18]....
        /*008c*/ 	.word	0xffffffff


	//   ....[19]....
        /*0090*/ 	.word	0xffffffff


	//   ....[20]....
        /*0094*/ 	.word	0xffffffff


	//   ....[21]....
        /*0098*/ 	.word	0xffffffff


	//   ....[22]....
        /*009c*/ 	.word	0xffffffff


	//   ....[23]....
        /*00a0*/ 	.word	0xffffffff


	//   ....[24]....
        /*00a4*/ 	.word	0xffffffff


	//   ....[25]....
        /*00a8*/ 	.word	0xffffffff


	//   ....[26]....
        /*00ac*/ 	.word	0xffffffff


	//   ....[27]....
        /*00b0*/ 	.word	0xffffffff


	//   ....[28]....
        /*00b4*/ 	.word	0xffffffff


	//   ....[29]....
        /*00b8*/ 	.word	0xffffffff


	//   ....[30]....
        /*00bc*/ 	.word	0xffffffff


	//   ....[31]....
        /*00c0*/ 	.word	0xffffffff


	//   ....[32]....
        /*00c4*/ 	.word	0xffffffff


	//   ....[33]....
        /*00c8*/ 	.word	0xffffffff


	//   ....[34]....
        /*00cc*/ 	.word	0xffffffff


	//   ....[35]....
        /*00d0*/ 	.word	0xffffffff


	//   ....[36]....
        /*00d4*/ 	.word	0xffffffff


	//   ....[37]....
        /*00d8*/ 	.word	0xffffffff


	//   ....[38]....
        /*00dc*/ 	.word	0xffffffff


	//   ....[39]....
        /*00e0*/ 	.word	0xffffffff


	//   ....[40]....
        /*00e4*/ 	.word	0xffffffff


	//   ....[41]....
        /*00e8*/ 	.word	0xffffffff


	//   ....[42]....
        /*00ec*/ 	.word	0xffffffff


	//   ....[43]....
        /*00f0*/ 	.word	0xffffffff


	//   ....[44]....
        /*00f4*/ 	.word	0xffffffff


	//   ....[45]....
        /*00f8*/ 	.word	0xffffffff


	//   ....[46]....
        /*00fc*/ 	.word	0xffffffff


	//   ....[47]....
        /*0100*/ 	.word	0xffffffff


	//   ....[48]....
        /*0104*/ 	.word	0xffffffff


	//   ....[49]....
        /*0108*/ 	.word	0xffffffff


	//   ....[50]....
        /*010c*/ 	.word	0xffffffff


	//   ....[51]....
        /*0110*/ 	.word	0xffffffff


	//   ....[52]....
        /*0114*/ 	.word	0xffffffff


	//   ....[53]....
        /*0118*/ 	.word	0xffffffff


	//   ....[54]....
        /*011c*/ 	.word	0xffffffff


	//   ....[55]....
        /*0120*/ 	.word	0xffffffff


	//   ....[56]....
        /*0124*/ 	.word	0xffffffff


	//   ....[57]....
        /*0128*/ 	.word	0xffffffff


	//   ....[58]....
        /*012c*/ 	.word	0xffffffff


	//   ....[59]....
        /*0130*/ 	.word	0xffffffff


	//   ....[60]....
        /*0134*/ 	.word	0xffffffff


	//   ....[61]....
        /*0138*/ 	.word	0xffffffff


	//   ....[62]....
        /*013c*/ 	.word	0xffffffff


	//   ....[63]....
        /*0140*/ 	.word	0x0500000f


	//   ....[64]....
        /*0144*/ 	.word	0x0500000f


	//   ....[65]....
        /*0148*/ 	.word	0x0500000f


	//   ....[66]....
        /*014c*/ 	.word	0x0500000f


	//   ....[67]....
        /*0150*/ 	.word	0x0500000f


	//   ....[68]....
        /*0154*/ 	.word	0x0500000f


	//   ....[69]....
        /*0158*/ 	.word	0x0500000f


	//   ....[70]....
        /*015c*/ 	.word	0x0500000f


	//   ....[71]....
        /*0160*/ 	.word	0x0500000f


	//   ....[72]....
        /*0164*/ 	.word	0x0500000f


	//   ....[73]....
        /*0168*/ 	.word	0x0500000f


	//   ....[74]....
        /*016c*/ 	.word	0x0500000f


	//   ....[75]....
        /*0170*/ 	.word	0x0500000f


	//   ....[76]....
        /*0174*/ 	.word	0x0500000f


	//   ....[77]....
        /*0178*/ 	.word	0x0500000f


	//   ....[78]....
        /*017c*/ 	.word	0x0500000f


	//   ....[79]....
        /*0180*/ 	.word	0x0500000f


	//   ....[80]....
        /*0184*/ 	.word	0x0500000f


	//   ....[81]....
        /*0188*/ 	.word	0x0500000f


	//   ....[82]....
        /*018c*/ 	.word	0x0500000f


	//   ....[83]....
        /*0190*/ 	.word	0x0500000f


	//   ....[84]....
        /*0194*/ 	.word	0x0500000f


	//   ....[85]....
        /*0198*/ 	.word	0x0500000f


	//   ....[86]....
        /*019c*/ 	.word	0x0500000f


	//   ....[87]....
        /*01a0*/ 	.word	0x0500000f


	//   ....[88]....
        /*01a4*/ 	.word	0x0500000f


	//----- nvinfo : EIATTR_COOP_GROUP_INSTR_OFFSETS
	.align		4
.L_1563:
        /*01a8*/ 	.byte	0x04, 0x28
        /*01aa*/ 	.short	(.L_1565 - .L_1564)


	//   ....[0]....
.L_1564:
        /*01ac*/ 	.word	0x00000060


	//   ....[1]....
        /*01b0*/ 	.word	0x00000130


	//   ....[2]....
        /*01b4*/ 	.word	0x00000180


	//   ....[3]....
        /*01b8*/ 	.word	0x000003b0


	//   ....[4]....
        /*01bc*/ 	.word	0x00000510


	//   ....[5]....
        /*01c0*/ 	.word	0x00000630


	//   ....[6]....
        /*01c4*/ 	.word	0x00000790


	//   ....[7]....
        /*01c8*/ 	.word	0x00001140


	//   ....[8]....
        /*01cc*/ 	.word	0x00001850


	//   ....[9]....
        /*01d0*/ 	.word	0x00001890


	//   ....[10]....
        /*01d4*/ 	.word	0x00002630


	//   ....[11]....
        /*01d8*/ 	.word	0x000026a0


	//   ....[12]....
        /*01dc*/ 	.word	0x00003130


	//   ....[13]....
        /*01e0*/ 	.word	0x000031d0


	//   ....[14]....
        /*01e4*/ 	.word	0x00004740


	//   ....[15]....
        /*01e8*/ 	.word	0x00004790


	//   ....[16]....
        /*01ec*/ 	.word	0x000052a0


	//   ....[17]....
        /*01f0*/ 	.word	0x00005310


	//   ....[18]....
        /*01f4*/ 	.word	0x00005da0


	//   ....[19]....
        /*01f8*/ 	.word	0x00005e40


	//   ....[20]....
        /*01fc*/ 	.word	0x00007b00


	//   ....[21]....
        /*0200*/ 	.word	0x00007b60


	//   ....[22]....
        /*0204*/ 	.word	0x00008250


	//   ....[23]....
        /*0208*/ 	.word	0x000082f0


	//   ....[24]....
        /*020c*/ 	.word	0x000092f0


	//   ....[25]....
        /*0210*/ 	.word	0x00009320


	//   ....[26]....
        /*0214*/ 	.word	0x00009410


	//   ....[27]....
        /*0218*/ 	.word	0x00009420


	//   ....[28]....
        /*021c*/ 	.word	0x0000a1b0


	//   ....[29]....
        /*0220*/ 	.word	0x0000a1f0


	//   ....[30]....
        /*0224*/ 	.word	0x0000a230


	//   ....[31]....
        /*0228*/ 	.word	0x0000a250


	//   ....[32]....
        /*022c*/ 	.word	0x0000a270


	//   ....[33]....
        /*0230*/ 	.word	0x0000a280


	//   ....[34]....
        /*0234*/ 	.word	0x0000a5c0


	//   ....[35]....
        /*0238*/ 	.word	0x0000a5d0


	//   ....[36]....
        /*023c*/ 	.word	0x0000acf0


	//   ....[37]....
        /*0240*/ 	.word	0x0000b820


	//   ....[38]....
        /*0244*/ 	.word	0x0000c180


	//   ....[39]....
        /*0248*/ 	.word	0x0000c1b0


	//   ....[40]....
        /*024c*/ 	.word	0x0000c1e0


	//   ....[41]....
        /*0250*/ 	.word	0x0000c200


	//   ....[42]....
        /*0254*/ 	.word	0x0000c210


	//   ....[43]....
        /*0258*/ 	.word	0x0000c260


	//   ....[44]....
        /*025c*/ 	.word	0x0000c2e0


	//   ....[45]....
        /*0260*/ 	.word	0x0000c300


	//   ....[46]....
        /*0264*/ 	.word	0x0000c330


	//   ....[47]....
        /*0268*/ 	.word	0x0000c370


	//   ....[48]....
        /*026c*/ 	.word	0x0000c3e0


	//   ....[49]....
        /*0270*/ 	.word	0x0000c400


	//   ....[50]....
        /*0274*/ 	.word	0x0000c430


	//   ....[51]....
        /*0278*/ 	.word	0x0000c4b0


	//   ....[52]....
        /*027c*/ 	.word	0x0000c4d0


	//   ....[53]....
        /*0280*/ 	.word	0x0000c510


	//   ....[54]....
        /*0284*/ 	.word	0x0000c530


	//   ....[55]....
        /*0288*/ 	.word	0x0000c550


	//   ....[56]....
        /*028c*/ 	.word	0x0000c580


	//   ....[57]....
        /*0290*/ 	.word	0x0000c5f0


	//   ....[58]....
        /*0294*/ 	.word	0x0000c670


	//   ....[59]....
        /*0298*/ 	.word	0x0000c680


	//   ....[60]....
        /*029c*/ 	.word	0x0000c6b0


	//   ....[61]....
        /*02a0*/ 	.word	0x0000c6e0


	//   ....[62]....
        /*02a4*/ 	.word	0x0000dfa0


	//   ....[63]....
        /*02a8*/ 	.word	0x0000e500


	//   ....[64]....
        /*02ac*/ 	.word	0x0000e680


	//   ....[65]....
        /*02b0*/ 	.word	0x0000e6d0


	//   ....[66]....
        /*02b4*/ 	.word	0x0000e790


	//   ....[67]....
        /*02b8*/ 	.word	0x0000e860


	//   ....[68]....
        /*02bc*/ 	.word	0x0000e8c0


	//   ....[69]....
        /*02c0*/ 	.word	0x0000e960


	//   ....[70]....
        /*02c4*/ 	.word	0x0000e9c0


	//   ....[71]....
        /*02c8*/ 	.word	0x0000eac0


	//   ....[72]....
        /*02cc*/ 	.word	0x0000eb30


	//   ....[73]....
        /*02d0*/ 	.word	0x0000ebd0


	//   ....[74]....
        /*02d4*/ 	.word	0x0000ec30


	//   ....[75]....
        /*02d8*/ 	.word	0x0000ed10


	//   ....[76]....
        /*02dc*/ 	.word	0x0000eda0


	//   ....[77]....
        /*02e0*/ 	.word	0x0000ee50


	//   ....[78]....
        /*02e4*/ 	.word	0x0000eeb0


	//   ....[79]....
        /*02e8*/ 	.word	0x0000ef60


	//   ....[80]....
        /*02ec*/ 	.word	0x0000eff0


	//   ....[81]....
        /*02f0*/ 	.word	0x0000f0c0


	//   ....[82]....
        /*02f4*/ 	.word	0x0000f120


	//   ....[83]....
        /*02f8*/ 	.word	0x0000f200


	//   ....[84]....
        /*02fc*/ 	.word	0x0000f260


	//   ....[85]....
        /*0300*/ 	.word	0x0000f320


	//   ....[86]....
        /*0304*/ 	.word	0x0000f380


	//   ....[87]....
        /*0308*/ 	.word	0x0000f440


	//   ....[88]....
        /*030c*/ 	.word	0x0000f810


	//----- nvinfo : EIATTR_REG_RECONFIG
	.align		4
.L_1565:
        /*0310*/ 	.byte	0x01, 0x54
	.zero		2


	//----- nvinfo : EIATTR_SYSCALL_OFFSETS
	.align		4
        /*0314*/ 	.byte	0x04, 0x46
        /*0316*/ 	.short	(.L_1567 - .L_1566)


	//   ....[0]....
.L_1566:
        /*0318*/ 	.word	0x00001300


	//   ....[1]....
        /*031c*/ 	.word	0x0000b4e0


	//   ....[2]....
        /*0320*/ 	.word	0x0000b620


	//   ....[3]....
        /*0324*/ 	.word	0x0000b710


	//   ....[4]....
        /*0328*/ 	.word	0x0000bd60


	//----- nvinfo : EIATTR_MBARRIER_INSTR_OFFSETS
	.align		4
.L_1567:
        /*032c*/ 	.byte	0x04, 0x39
        /*032e*/ 	.short	(.L_1569 - .L_1568)


	//   ....[0]....
.L_1568:
        /*0330*/ 	.word	0x00000260
        /*0334*/ 	.word	0x000000ff
        /*0338*/ 	.word	0x00016800
        /*033c*/ 	.short	0x0100
        /*033e*/ 	.byte	0x08
	.zero		1


	//   ....[1]....
        /*0340*/ 	.word	0x00000270
        /*0344*/ 	.word	0x000000ff
        /*0348*/ 	.word	0x00016820
        /*034c*/ 	.short	0x0100
        /*034e*/ 	.byte	0x08
	.zero		1


	//   ....[2]....
        /*0350*/ 	.word	0x00000360
        /*0354*/ 	.word	0x000000ff
        /*0358*/ 	.word	0x00016830
        /*035c*/ 	.short	0x0100
        /*035e*/ 	.byte	0x08
	.zero		1


	//   ....[3]....
        /*0360*/ 	.word	0x00000370
        /*0364*/ 	.word	0x000000ff
        /*0368*/ 	.word	0x00016840
        /*036c*/ 	.short	0x0100
        /*036e*/ 	.byte	0x08
	.zero		1


	//   ....[4]....
        /*0370*/ 	.word	0x00000380
        /*0374*/ 	.word	0x000000ff
        /*0378*/ 	.word	0x00016838
        /*037c*/ 	.short	0x0100
        /*037e*/ 	.byte	0x08
	.zero		1


	//   ....[5]....
        /*0380*/ 	.word	0x00000390
        /*0384*/ 	.word	0x000000ff
        /*0388*/ 	.word	0x00016848
        /*038c*/ 	.short	0x0100
        /*038e*/ 	.byte	0x08
	.zero		1


	//   ....[6]....
        /*0390*/ 	.word	0x000004c0
        /*0394*/ 	.word	0x000000ff
        /*0398*/ 	.word	0x00016850
        /*039c*/ 	.short	0x0100
        /*039e*/ 	.byte	0x08
	.zero		1


	//   ....[7]....
        /*03a0*/ 	.word	0x000004d0
        /*03a4*/ 	.word	0x000000ff
        /*03a8*/ 	.word	0x00016860
        /*03ac*/ 	.short	0x0100
        /*03ae*/ 	.byte	0x08
	.zero		1


	//   ....[8]....
        /*03b0*/ 	.word	0x000004e0
        /*03b4*/ 	.word	0x000000ff
        /*03b8*/ 	.word	0x00016858
        /*03bc*/ 	.short	0x0100
        /*03be*/ 	.byte	0x08
	.zero		1


	//   ....[9]....
        /*03c0*/ 	.word	0x000004f0
        /*03c4*/ 	.word	0x000000ff
        /*03c8*/ 	.word	0x00016868
        /*03cc*/ 	.short	0x0100
        /*03ce*/ 	.byte	0x08
	.zero		1


	//   ....[10]....
        /*03d0*/ 	.word	0x000005e0
        /*03d4*/ 	.word	0x000000ff
        /*03d8*/ 	.word	0x00016870
        /*03dc*/ 	.short	0x0100
        /*03de*/ 	.byte	0x06
	.zero		1


	//   ....[11]....
        /*03e0*/ 	.word	0x000005f0
        /*03e4*/ 	.word	0x000000ff
        /*03e8*/ 	.word	0x00016880
        /*03ec*/ 	.short	0x0100
        /*03ee*/ 	.byte	0x06
	.zero		1


	//   ....[12]....
        /*03f0*/ 	.word	0x00000600
        /*03f4*/ 	.word	0x000000ff
        /*03f8*/ 	.word	0x00016878
        /*03fc*/ 	.short	0x0100
        /*03fe*/ 	.byte	0x06
	.zero		1


	//   ....[13]....
        /*0400*/ 	.word	0x00000610
        /*0404*/ 	.word	0x000000ff
        /*0408*/ 	.word	0x00016888
        /*040c*/ 	.short	0x0100
        /*040e*/ 	.byte	0x06
	.zero		1


	//   ....[14]....
        /*0410*/ 	.word	0x00000740
        /*0414*/ 	.word	0x000000ff
        /*0418*/ 	.word	0x00016890
        /*041c*/ 	.short	0x0100
        /*041e*/ 	.byte	0x08
	.zero		1


	//   ....[15]....
        /*0420*/ 	.word	0x00000750
        /*0424*/ 	.word	0x000000ff
        /*0428*/ 	.word	0x000168a0
        /*042c*/ 	.short	0x0100
        /*042e*/ 	.byte	0x08
	.zero		1


	//   ....[16]....
        /*0430*/ 	.word	0x00000760
        /*0434*/ 	.word	0x000000ff
        /*0438*/ 	.word	0x00016898
        /*043c*/ 	.short	0x0100
        /*043e*/ 	.byte	0x08
	.zero		1


	//   ....[17]....
        /*0440*/ 	.word	0x00000770
        /*0444*/ 	.word	0x000000ff
        /*0448*/ 	.word	0x000168a8
        /*044c*/ 	.short	0x0100
        /*044e*/ 	.byte	0x08
	.zero		1


	//   ....[18]....
        /*0450*/ 	.word	0x000008a0
        /*0454*/ 	.word	0x000000ff
        /*0458*/ 	.word	0x000168b0
        /*045c*/ 	.short	0x0100
        /*045e*/ 	.byte	0x08
	.zero		1


	//   ....[19]....
        /*0460*/ 	.word	0x000008b0
        /*0464*/ 	.word	0x000000ff
        /*0468*/ 	.word	0x000168c0
        /*046c*/ 	.short	0x0100
        /*046e*/ 	.byte	0x08
	.zero		1


	//   ....[20]....
        /*0470*/ 	.word	0x000008c0
        /*0474*/ 	.word	0x000000ff
        /*0478*/ 	.word	0x000168b8
        /*047c*/ 	.short	0x0100
        /*047e*/ 	.byte	0x08
	.zero		1


	//   ....[21]....
        /*0480*/ 	.word	0x000008d0
        /*0484*/ 	.word	0x000000ff
        /*0488*/ 	.word	0x000168c8
        /*048c*/ 	.short	0x0100
        /*048e*/ 	.byte	0x08
	.zero		1


	//   ....[22]....
        /*0490*/ 	.word	0x00001320
        /*0494*/ 	.word	0x000000ff
        /*0498*/ 	.word	0x00016800
        /*049c*/ 	.short	0x010a
        /*049e*/ 	.byte	0x27
	.zero		1


	//   ....[23]....
        /*04a0*/ 	.word	0x00001390
        /*04a4*/ 	.word	0x000000ff
        /*04a8*/ 	.word	0x00016830
        /*04ac*/ 	.short	0x010a
        /*04ae*/ 	.byte	0x27
	.zero		1


	//   ....[24]....
        /*04b0*/ 	.word	0x00001400
        /*04b4*/ 	.word	0x000000ff
        /*04b8*/ 	.word	0x00016830
        /*04bc*/ 	.short	0x010a
        /*04be*/ 	.byte	0x27
	.zero		1


	//   ....[25]....
        /*04c0*/ 	.word	0x000036b0
        /*04c4*/ 	.word	0x0000001d
        /*04c8*/ 	.word	0x00000000
        /*04cc*/ 	.short	0x0101
        /*04ce*/ 	.byte	0x3f
	.zero		1


	//   ....[26]....
        /*04d0*/ 	.word	0x00003fe0
        /*04d4*/ 	.word	0x000000ff
        /*04d8*/ 	.word	0x00016830
        /*04dc*/ 	.short	0x010a
        /*04de*/ 	.byte	0x0a
	.zero		1


	//   ....[27]....
        /*04e0*/ 	.word	0x00004020
        /*04e4*/ 	.word	0x000000ff
        /*04e8*/ 	.word	0x00016830
        /*04ec*/ 	.short	0x010a
        /*04ee*/ 	.byte	0x0a
	.zero		1


	//   ....[28]....
        /*04f0*/ 	.word	0x00004220
        /*04f4*/ 	.word	0x000000ff
        /*04f8*/ 	.word	0x00016850
        /*04fc*/ 	.short	0x010a
        /*04fe*/ 	.byte	0x0a
	.zero		1


	//   ....[29]....
        /*0500*/ 	.word	0x00004260
        /*0504*/ 	.word	0x000000ff
        /*0508*/ 	.word	0x00016850
        /*050c*/ 	.short	0x010a
        /*050e*/ 	.byte	0x0a
	.zero		1


	//   ....[30]....
        /*0510*/ 	.word	0x00006100
        /*0514*/ 	.word	0x0000002b
        /*0518*/ 	.word	0x00000000
        /*051c*/ 	.short	0x0101
        /*051e*/ 	.byte	0x3f
	.zero		1


	//   ....[31]....
        /*0520*/ 	.word	0x00006230
        /*0524*/ 	.word	0x0000002d
        /*0528*/ 	.word	0x00000000
        /*052c*/ 	.short	0x0101
        /*052e*/ 	.byte	0x3f
	.zero		1


	//   ....[32]....
        /*0530*/ 	.word	0x00006e80
        /*0534*/ 	.word	0x000000ff
        /*0538*/ 	.word	0x00016830
        /*053c*/ 	.short	0x010a
        /*053e*/ 	.byte	0x0a
	.zero		1


	//   ....[33]....
        /*0540*/ 	.word	0x00006ec0
        /*0544*/ 	.word	0x000000ff
        /*0548*/ 	.word	0x00016830
        /*054c*/ 	.short	0x010a
        /*054e*/ 	.byte	0x0a
	.zero		1


	//   ....[34]....
        /*0550*/ 	.word	0x000070b0
        /*0554*/ 	.word	0x000000ff
        /*0558*/ 	.word	0x00016850
        /*055c*/ 	.short	0x010a
        /*055e*/ 	.byte	0x0a
	.zero		1


	//   ....[35]....
        /*0560*/ 	.word	0x000070f0
        /*0564*/ 	.word	0x000000ff
        /*0568*/ 	.word	0x00016850
        /*056c*/ 	.short	0x010a
        /*056e*/ 	.byte	0x0a
	.zero		1


	//   ....[36]....
        /*0570*/ 	.word	0x00008710
        /*0574*/ 	.word	0x00000019
        /*0578*/ 	.word	0x00000000
        /*057c*/ 	.short	0x0101
        /*057e*/ 	.byte	0x3f
	.zero		1


	//   ....[37]....
        /*0580*/ 	.word	0x000088e0
        /*0584*/ 	.word	0x0000001d
        /*0588*/ 	.word	0x00000000
        /*058c*/ 	.short	0x0101
        /*058e*/ 	.byte	0x3f
	.zero		1


	//   ....[38]....
        /*0590*/ 	.word	0x00009260
        /*0594*/ 	.word	0x000000ff
        /*0598*/ 	.word	0x00016850
        /*059c*/ 	.short	0x010a
        /*059e*/ 	.byte	0x07
	.zero		1


	//   ....[39]....
        /*05a0*/ 	.word	0x000092a0
        /*05a4*/ 	.word	0x000000ff
        /*05a8*/ 	.word	0x00016850
        /*05ac*/ 	.short	0x010a
        /*05ae*/ 	.byte	0x07
	.zero		1


	//   ....[40]....
        /*05b0*/ 	.word	0x000097b0
        /*05b4*/ 	.word	0x00000009
        /*05b8*/ 	.word	0x00000000
        /*05bc*/ 	.short	0x0101
        /*05be*/ 	.byte	0x3f
	.zero		1


	//   ....[41]....
        /*05c0*/ 	.word	0x0000a260
        /*05c4*/ 	.word	0x000000ff
        /*05c8*/ 	.word	0x00000000
        /*05cc*/ 	.short	0x0101
        /*05ce*/ 	.byte	0x04
	.zero		1


	//   ....[42]....
        /*05d0*/ 	.word	0x0000ba10
        /*05d4*/ 	.word	0x000000ff
        /*05d8*/ 	.word	0x00016840
        /*05dc*/ 	.short	0x010a
        /*05de*/ 	.byte	0x26
	.zero		1


	//   ....[43]....
        /*05e0*/ 	.word	0x0000c800
        /*05e4*/ 	.word	0x000000ff
        /*05e8*/ 	.word	0x00016800
        /*05ec*/ 	.short	0x0107
        /*05ee*/ 	.byte	0x26
	.zero		1


	//   ....[44]....
        /*05f0*/ 	.word	0x0000c840
        /*05f4*/ 	.word	0x000000ff
        /*05f8*/ 	.word	0x00016800
        /*05fc*/ 	.short	0x0101
        /*05fe*/ 	.byte	0x26
	.zero		1


	//   ....[45]....
        /*0600*/ 	.word	0x0000c870
        /*0604*/ 	.word	0x000000ff
        /*0608*/ 	.word	0x00016820
        /*060c*/ 	.short	0x010a
        /*060e*/ 	.byte	0x26
	.zero		1


	//   ....[46]....
        /*0610*/ 	.word	0x0000cc00
        /*0614*/ 	.word	0x000000ff
        /*0618*/ 	.word	0x00016848
        /*061c*/ 	.short	0x010a
        /*061e*/ 	.byte	0x26
	.zero		1


	//   ....[47]....
        /*0620*/ 	.word	0x0000cdf0
        /*0624*/ 	.word	0x000000ff
        /*0628*/ 	.word	0x00016860
        /*062c*/ 	.short	0x010a
        /*062e*/ 	.byte	0x26
	.zero		1


	//   ....[48]....
        /*0630*/ 	.word	0x0000d1d0
        /*0634*/ 	.word	0x000000ff
        /*0638*/ 	.word	0x00016840
        /*063c*/ 	.short	0x010a
        /*063e*/ 	.byte	0x26
	.zero		1


	//   ....[49]....
        /*0640*/ 	.word	0x0000d3f0
        /*0644*/ 	.word	0x000000ff
        /*0648*/ 	.word	0x00016868
        /*064c*/ 	.short	0x010a
        /*064e*/ 	.byte	0x26
	.zero		1


	//   ....[50]....
        /*0650*/ 	.word	0x0000d810
        /*0654*/ 	.word	0x000000ff
        /*0658*/ 	.word	0x00016848
        /*065c*/ 	.short	0x010a
        /*065e*/ 	.byte	0x26
	.zero		1


	//   ....[51]....
        /*0660*/ 	.word	0x0000da10
        /*0664*/ 	.word	0x000000ff
        /*0668*/ 	.word	0x00016860
        /*066c*/ 	.short	0x010a
        /*066e*/ 	.byte	0x26
	.zero		1


	//   ....[52]....
        /*0670*/ 	.word	0x0000dcb0
        /*0674*/ 	.word	0x00000004
        /*0678*/ 	.word	0x00016860
        /*067c*/ 	.short	0x010a
        /*067e*/ 	.byte	0x3f
	.zero		1


	//   ....[53]....
        /*0680*/ 	.word	0x0000df60
        /*0684*/ 	.word	0x00000007
        /*0688*/ 	.word	0x00016820
        /*068c*/ 	.short	0x010a
        /*068e*/ 	.byte	0x3f
	.zero		1


	//   ....[54]....
        /*0690*/ 	.word	0x0000e0b0
        /*0694*/ 	.word	0x00000006
        /*0698*/ 	.word	0x00000000
        /*069c*/ 	.short	0x010a
        /*069e*/ 	.byte	0x3f
	.zero		1


	//   ....[55]....
        /*06a0*/ 	.word	0x0000e120
        /*06a4*/ 	.word	0x00000003
        /*06a8*/ 	.word	0x00000000
        /*06ac*/ 	.short	0x010a
        /*06ae*/ 	.byte	0x3f
	.zero		1


	//   ....[56]....
        /*06b0*/ 	.word	0x0000e180
        /*06b4*/ 	.word	0x00000000
        /*06b8*/ 	.word	0x00000000
        /*06bc*/ 	.short	0x010a
        /*06be*/ 	.byte	0x3f
	.zero		1


	//   ....[57]....
        /*06c0*/ 	.word	0x0000e1b0
        /*06c4*/ 	.word	0x00000003
        /*06c8*/ 	.word	0x00000000
        /*06cc*/ 	.short	0x010a
        /*06ce*/ 	.byte	0x3f
	.zero		1


	//   ....[58]....
        /*06d0*/ 	.word	0x0000e220
        /*06d4*/ 	.word	0x00000003
        /*06d8*/ 	.word	0x00016800
        /*06dc*/ 	.short	0x010a
        /*06de*/ 	.byte	0x3f
	.zero		1


	//   ....[59]....
        /*06e0*/ 	.word	0x0000e280
        /*06e4*/ 	.word	0x00000003
        /*06e8*/ 	.word	0x00016830
        /*06ec*/ 	.short	0x010a
        /*06ee*/ 	.byte	0x3f
	.zero		1


	//   ....[60]....
        /*06f0*/ 	.word	0x0000e2e0
        /*06f4*/ 	.word	0x0000000b
        /*06f8*/ 	.word	0x00016830
        /*06fc*/ 	.short	0x010a
        /*06fe*/ 	.byte	0x3f
	.zero		1


	//   ....[61]....
        /*0700*/ 	.word	0x0000e340
        /*0704*/ 	.word	0x0000000b
        /*0708*/ 	.word	0x00016850
        /*070c*/ 	.short	0x010a
        /*070e*/ 	.byte	0x3f
	.zero		1


	//   ....[62]....
        /*0710*/ 	.word	0x0000e3a0
        /*0714*/ 	.word	0x0000000a
        /*0718*/ 	.word	0x00016830
        /*071c*/ 	.short	0x010a
        /*071e*/ 	.byte	0x3f
	.zero		1


	//   ....[63]....
        /*0720*/ 	.word	0x0000e400
        /*0724*/ 	.word	0x0000000a
        /*0728*/ 	.word	0x00016850
        /*072c*/ 	.short	0x010a
        /*072e*/ 	.byte	0x3f
	.zero		1


	//   ....[64]....
        /*0730*/ 	.word	0x0000e460
        /*0734*/ 	.word	0x00000005
        /*0738*/ 	.word	0x00016850
        /*073c*/ 	.short	0x010a
        /*073e*/ 	.byte	0x3f
	.zero		1


	//   ....[65]....
        /*0740*/ 	.word	0x0000e5c0
        /*0744*/ 	.word	0x00000003
        /*0748*/ 	.word	0x00016840
        /*074c*/ 	.short	0x010a
        /*074e*/ 	.byte	0x3f
	.zero		1


	//   ....[66]....
        /*0750*/ 	.word	0x0000f480
        /*0754*/ 	.word	0x00000005
        /*0758*/ 	.word	0x00016820
        /*075c*/ 	.short	0x010a
        /*075e*/ 	.byte	0x3f
	.zero		1


	//   ....[67]....
        /*0760*/ 	.word	0x0000f4e0
        /*0764*/ 	.word	0x00000005
        /*0768*/ 	.word	0x00016848
        /*076c*/ 	.short	0x010a
        /*076e*/ 	.byte	0x3f
	.zero		1


	//   ....[68]....
        /*0770*/ 	.word	0x0000f540
        /*0774*/ 	.word	0x00000005
        /*0778*/ 	.word	0x00016860
        /*077c*/ 	.short	0x010a
        /*077e*/ 	.byte	0x3f
	.zero		1


	//   ....[69]....
        /*0780*/ 	.word	0x0000f5a0
        /*0784*/ 	.word	0x00000005
        /*0788*/ 	.word	0x00016840
        /*078c*/ 	.short	0x010a
        /*078e*/ 	.byte	0x3f
	.zero		1


	//   ....[70]....
        /*0790*/ 	.word	0x0000f600
        /*0794*/ 	.word	0x00000005
        /*0798*/ 	.word	0x00016868
        /*079c*/ 	.short	0x010a
        /*079e*/ 	.byte	0x3f
	.zero		1


	//   ....[71]....
        /*07a0*/ 	.word	0x0000f660
        /*07a4*/ 	.word	0x00000004
        /*07a8*/ 	.word	0x00016848
        /*07ac*/ 	.short	0x010a
        /*07ae*/ 	.byte	0x3f
	.zero		1


	//   ....[72]....
        /*07b0*/ 	.word	0x0000f6c0
        /*07b4*/ 	.word	0x00000004
        /*07b8*/ 	.word	0x00016860
        /*07bc*/ 	.short	0x010a
        /*07be*/ 	.byte	0x3f
	.zero		1


	//   ....[73]....
        /*07c0*/ 	.word	0x0000f710
        /*07c4*/ 	.word	0x00000004
        /*07c8*/ 	.word	0x00016860
        /*07cc*/ 	.short	0x010a
        /*07ce*/ 	.byte	0x3f
	.zero		1


	//   ....[74]....
        /*07d0*/ 	.word	0x0000f760
        /*07d4*/ 	.word	0x00000007
        /*07d8*/ 	.word	0x00016820
        /*07dc*/ 	.short	0x010a
        /*07de*/ 	.byte	0x3f
	.zero		1


	//   ....[75]....
        /*07e0*/ 	.word	0x0000f8d0
        /*07e4*/ 	.word	0x00000006
        /*07e8*/ 	.word	0x00000000
        /*07ec*/ 	.short	0x010a
        /*07ee*/ 	.byte	0x3f
	.zero		1


	//   ....[76]....
        /*07f0*/ 	.word	0x0000f920
        /*07f4*/ 	.word	0x00000003
        /*07f8*/ 	.word	0x00000000
        /*07fc*/ 	.short	0x010a
        /*07fe*/ 	.byte	0x3f
	.zero		1


	//   ....[77]....
        /*0800*/ 	.word	0x0000f970
        /*0804*/ 	.word	0x00000000
        /*0808*/ 	.word	0x00000000
        /*080c*/ 	.short	0x010a
        /*080e*/ 	.byte	0x3f
	.zero		1


	//----- nvinfo : EIATTR_NUM_MBARRIERS
	.align		4
.L_1569:
        /*0810*/ 	.byte	0x03, 0x38
        /*0812*/ 	.short	0x0016


	//----- nvinfo : EIATTR_EXIT_INSTR_OFFSETS
	.align		4
        /*0814*/ 	.byte	0x04, 0x1c
        /*0816*/ 	.short	(.L_1571 - .L_1570)


	//   ....[0]....
.L_1570:
        /*0818*/ 	.word	0x0000e200


	//----- nvinfo : EIATTR_MAX_THREADS
	.align		4
.L_1571:
        /*081c*/ 	.byte	0x04, 0x05
        /*081e*/ 	.short	(.L_1573 - .L_1572)
.L_1572:
        /*0820*/ 	.word	0x00000200
        /*0824*/ 	.word	0x00000001
        /*0828*/ 	.word	0x00000001


	//----- nvinfo : EIATTR_CRS_STACK_SIZE
	.align		4
.L_1573:
        /*082c*/ 	.byte	0x04, 0x1e
        /*082e*/ 	.short	(.L_1575 - .L_1574)
.L_1574:
        /*0830*/ 	.word	0x00000000


	//----- nvinfo : EIATTR_CBANK_PARAM_SIZE
	.align		4
.L_1575:
        /*0834*/ 	.byte	0x03, 0x19
        /*0836*/ 	.short	0x0a70


	//----- nvinfo : EIATTR_PARAM_CBANK
	.align		4
        /*0838*/ 	.byte	0x04, 0x0a
        /*083a*/ 	.short	(.L_1577 - .L_1576)
	.align		4
.L_1576:
        /*083c*/ 	.word	index@(.nv.constant0._ZN7cutlass13device_kernelIN5flash11enable_sm90INS1_16FlashAttnFwdSm90INS1_25CollectiveMainloopFwdSm90ILi2EN4cute5tupleIJNS5_1CILi1EEES8_S8_EEENS6_IJNS7_ILi192EEENS7_ILi128EEENS7_ILi64EEEEEELi64ENS_10bfloat16_tEfNS_4arch4Sm90ELb1ELb0ELb1ELb0ELb0ELb0ELb0ELb1ELb1ELb1ELb1ELb0EEENS1_21CollectiveEpilogueFwdINS6_IJSA_SC_SB_EEES9_SE_SG_Li384ELb0ELb1ELb1ELb0EEENS1_19SingleTileSchedulerILb0ELb1ELb1ELi192EEEEEEEEEvNT_6ParamsE)
        /*0840*/ 	.short	0x0210
        /*0842*/ 	.short	0x0a70


	//----- nvinfo : EIATTR_SW_WAR
	.align		4
.L_1577:
        /*0844*/ 	.byte	0x04, 0x36
        /*0846*/ 	.short	(.L_1579 - .L_1578)
.L_1578:
        /*0848*/ 	.word	0x00000008
.L_1579:


//--------------------- .nv.info._ZN7cutlass13device_kernelIN5flash11enable_sm90INS1_16FlashAttnFwdSm90INS1_25CollectiveMainloopFwdSm90ILi2EN4cute5tupleIJNS5_1CILi1EEES8_S8_EEENS6_IJNS7_ILi192EEENS7_ILi128EEENS7_ILi64EEEEEELi64ENS_10bfloat16_tEfNS_4arch4Sm90ELb1ELb0ELb1ELb1ELb0ELb0ELb0ELb1ELb1ELb1ELb1ELb0EEENS1_21CollectiveEpilogueFwdINS6_IJSA_SC_SB_EEES9_SE_SG_Li384ELb1ELb1ELb1ELb0EEENS1_36VarlenDynamicPersistentTileSchedulerILi192ELi128ELi384ELi128ELb1ELb1ELb1ELb1ELb1ELb1EEEEEEEEEvNT_6ParamsE --------------------------
	.section	.nv.info._ZN7cutlass13device_kernelIN5flash11enable_sm90INS1_16FlashAttnFwdSm90INS1_25CollectiveMainloopFwdSm90ILi2EN4cute5tupleIJNS5_1CILi1EEES8_S8_EEENS6_IJNS7_ILi192EEENS7_ILi128EEENS7_ILi64EEEEEELi64ENS_10bfloat16_tEfNS_4arch4Sm90ELb1ELb0ELb1ELb1ELb0ELb0ELb0ELb1ELb1ELb1ELb1ELb0EEENS1_21CollectiveEpilogueFwdINS6_IJSA_SC_SB_EEES9_SE_SG_Li384ELb1ELb1ELb1ELb0EEENS1_36VarlenDynamicPersistentTileSchedulerILi192ELi128ELi384ELi128ELb1ELb1ELb1ELb1ELb1ELb1EEEEEEEEEvNT_6ParamsE,"",@"SHT_CUDA_INFO"
	.sectionflags	@""
	.align	4


	//----- nvinfo : EIATTR_CUDA_API_VERSION
	.align		4
        /*0000*/ 	.byte	0x04, 0x37
        /*0002*/ 	.short	(.L_1581 - .L_1580)
.L_1580:
        /*0004*/ 	.word	0x00000082


	//----- nvinfo : EIATTR_KPARAM_INFO
	.align		4
.L_1581:
        /*0008*/ 	.byte	0x04, 0x17
        /*000a*/ 	.short	(.L_1583 - .L_1582)
.L_1582:
        /*000c*/ 	.word	0x00000000
        /*0010*/ 	.short	0x0000
        /*0012*/ 	.short	0x0070
        /*0014*/ 	.byte	0x00, 0xf0, 0x01, 0x2a


	//----- nvinfo : EIATTR_SPARSE_MMA_MASK
	.align		4
.L_1583:
        /*0018*/ 	.byte	0x03, 0x50
        /*001a*/ 	.short	0x0000


	//----- nvinfo : EIATTR_MAXREG_COUNT
	.align		4
        /*001c*/ 	.byte	0x03, 0x1b
        /*001e*/ 	.short	0x0080


	//----- nvinfo : EIATTR_NUM_BARRIERS
	.align		4
        /*0020*/ 	.byte	0x02, 0x4c
        /*0022*/ 	.byte	0x10
	.zero		1


	//----- nvinfo : EIATTR_EXTERNS
	.align		4
        /*0024*/ 	.byte	0x04, 0x0f
        /*0026*/ 	.short	(.L_1585 - .L_1584)


	//   ....[0]....
	.align		4
.L_1584:
        /*0028*/ 	.word	index@(__assertfail)


	//----- nvinfo : EIATTR_ANNOTATIONS
	.align		4
.L_1585:
        /*002c*/ 	.byte	0x04, 0x55
        /*002e*/ 	.short	(.L_1587 - .L_1586)


	//   ....[0]....
.L_1586:
        /* <DEDUP_REMOVED lines=32> */


	//----- nvinfo : EIATTR_MERCURY_ISA_VERSION
	.align		4
.L_1587:
        /*0218*/ 	.byte	0x03, 0x5f
        /*021a*/ 	.short	0x0101


	//----- nvinfo : EIATTR_UNUSED_LOAD_BYTE_OFFSET
	.align		4
        /*021c*/ 	.byte	0x04, 0x44
        /*021e*/ 	.short	(.L_1589 - .L_1588)


	//   ....[0]....
.L_1588:
        /*0220*/ 	.word	0x00000a30
        /*0224*/ 	.word	0x0000fff0


	//   ....[1]....
        /*0228*/ 	.word	0x00009e80
        /*022c*/ 	.word	0x0000fff0


	//----- nvinfo : EIATTR_INT_WARP_WIDE_INSTR_OFFSETS
	.align		4
.L_1589:
        /*0230*/ 	.byte	0x04, 0x31
        /*0232*/ 	.short	(.L_1591 - .L_1590)


	//   ....[0]....
.L_1590:
        /*0234*/ 	.word	0x00000120


	//   ....[1]....
        /*0238*/ 	.word	0x000001c0


	//   ....[2]....
        /*023c*/ 	.word	0x00000230


	//   ....[3]....
        /*0240*/ 	.word	0x0000db70


	//   ....[4]....
        /*0244*/ 	.word	0x0000dc00


	//   ....[5]....
        /*0248*/ 	.word	0x00010c80


	//   ....[6]....
        /*024c*/ 	.word	0x00010d10


	//----- nvinfo : EIATTR_COOP_GROUP_MASK_REGIDS
	.align		4
.L_1591:
        /*0250*/ 	.byte	0x04, 0x29
        /*0252*/ 	.short	(.L_1593 - .L_1592)


	//   ....[0]....
.L_1592:
        /*0254*/ 	.word	0xffffffff


	//   ....[1]....
        /*0258*/ 	.word	0xffffffff


	//   ....[2]....
        /*025c*/ 	.word	0xffffffff


	//   ....[3]....
        /*0260*/ 	.word	0xffffffff


	//   ....[4]....
        /*0264*/ 	.word	0xffffffff


	//   ....[5]....
        /*0268*/ 	.word	0xffffffff


	//   ....[6]....
        /*026c*/ 	.word	0xffffffff


	//   ....[7]....
        /*0270*/ 	.word	0xffffffff


	//   ....[8]....
        /*0274*/ 	.word	0xffffffff


	//   ....[9]....
        /*0278*/ 	.word	0xffffffff


	//   ....[10]....
        /*027c*/ 	.word	0xffffffff


	//   ....[11]....
        /*0280*/ 	.word	0xffffffff


	//   ....[12]....
        /*0284*/ 	.word	0xffffffff


	//   ....[13]....
        /*0288*/ 	.word	0xffffffff


	//   ....[14]....
        /*028c*/ 	.word	0xffffffff


	//   ....[15]....
        /*0290*/ 	.word	0xffffffff


	//   ....[16]....
        /*0294*/ 	.word	0xffffffff


	//   ....[17]....
        /*0298*/ 	.word	0xffffffff


	//   ....[18]....
        /*029c*/ 	.word	0xffffffff


	//   ....[19]....
        /*02a0*/ 	.word	0xffffffff


	//   ....[20]....
        /*02a4*/ 	.word	0xffffffff


	//   ....[21]....
        /*02a8*/ 	.word	0xffffffff


	//   ....[22]....
        /*02ac*/ 	.word	0xffffffff


	//   ....[23]....
        /*02b0*/ 	.word	0xffffffff


	//   ....[24]....
        /*02b4*/ 	.word	0xffffffff


	//   ....[25]....
        /*02b8*/ 	.word	0xffffffff


	//   ....[26]....
        /*02bc*/ 	.word	0xffffffff


	//   ....[27]....
        /*02c0*/ 	.word	0xffffffff


	//   ....[28]....
        /*02c4*/ 	.word	0xffffffff


	//   ....[29]....
        /*02c8*/ 	.word	0xffffffff


	//   ....[30]....
        /*02cc*/ 	.word	0xffffffff


	//   ....[31]....
        /*02d0*/ 	.word	0xffffffff


	//   ....[32]....
        /*02d4*/ 	.word	0xffffffff


	//   ....[33]....
        /*02d8*/ 	.word	0xffffffff


	//   ....[34]....
        /*02dc*/ 	.word	0xffffffff


	//   ....[35]....
        /*02e0*/ 	.word	0xffffffff


	//   ....[36]....
        /*02e4*/ 	.word	0xffffffff


	//   ....[37]....
        /*02e8*/ 	.word	0xffffffff


	//   ....[38]....
        /*02ec*/ 	.word	0xffffffff


	//   ....[39]....
        /*02f0*/ 	.word	0xffffffff


	//   ....[40]....
        /*02f4*/ 	.word	0xffffffff


	//   ....[41]....
        /*02f8*/ 	.word	0xffffffff


	//   ....[42]....
        /*02fc*/ 	.word	0xffffffff


	//   ....[43]....
        /*0300*/ 	.word	0xffffffff


	//   ....[44]....
        /*0304*/ 	.word	0xffffffff


	//   ....[45]....
        /*0308*/ 	.word	0xffffffff


	//   ....[46]....
        /*030c*/ 	.word	0xffffffff


	//   ....[47]....
        /*0310*/ 	.word	0xffffffff


	//   ....[48]....
        /*0314*/ 	.word	0xffffffff


	//   ....[49]....
        /*0318*/ 	.word	0xffffffff


	//   ....[50]....
        /*031c*/ 	.word	0xffffffff


	//   ....[51]....
        /*0320*/ 	.word	0xffffffff


	//   ....[52]....
        /*0324*/ 	.word	0xffffffff


	//   ....[53]....
        /*0328*/ 	.word	0xffffffff


	//   ....[54]....
        /*032c*/ 	.word	0xffffffff


	//   ....[55]....
        /*0330*/ 	.word	0xffffffff


	//   ....[56]....
        /*0334*/ 	.word	0xffffffff


	//   ....[57]....
        /*0338*/ 	.word	0xffffffff


	//   ....[58]....
        /*033c*/ 	.word	0xffffffff


	//   ....[59]....
        /*0340*/ 	.word	0xffffffff


	//   ....[60]....
        /*0344*/ 	.word	0xffffffff


	//   ....[61]....
        /*0348*/ 	.word	0xffffffff


	//   ....[62]....
        /*034c*/ 	.word	0xffffffff


	//   ....[63]....
        /*0350*/ 	.word	0xffffffff


	//   ....[64]....
        /*0354*/ 	.word	0xffffffff


	//   ....[65]....
        /*0358*/ 	.word	0xffffffff


	//   ....[66]....
        /*035c*/ 	.word	0xffffffff


	//   ....[67]....
        /*0360*/ 	.word	0xffffffff


	//   ....[68]....
        /*0364*/ 	.word	0xffffffff


	//   ....[69]....
        /*0368*/ 	.word	0xffffffff


	//   ....[70]....
        /*036c*/ 	.word	0xffffffff


	//   ....[71]....
        /*0370*/ 	.word	0xffffffff


	//   ....[72]....
        /*0374*/ 	.word	0xffffffff


	//   ....[73]....
        /*0378*/ 	.word	0xffffffff


	//   ....[74]....
        /*037c*/ 	.word	0xffffffff


	//   ....[75]....
        /*0380*/ 	.word	0xffffffff


	//   ....[76]....
        /*0384*/ 	.word	0xffffffff


	//   ....[77]....
        /*0388*/ 	.word	0xffffffff


	//   ....[78]....
        /*038c*/ 	.word	0xffffffff


	//   ....[79]....
        /*0390*/ 	.word	0xffffffff


	//   ....[80]....
        /*0394*/ 	.word	0xffffffff


	//   ....[81]....
        /*0398*/ 	.word	0xffffffff


	//   ....[82]....
        /*039c*/ 	.word	0xffffffff


	//   ....[83]....
        /*03a0*/ 	.word	0xffffffff


	//   ....[84]....
        /*03a4*/ 	.word	0xffffffff


	//   ....[85]....
        /*03a8*/ 	.word	0xffffffff


	//   ....[86]....
        /*03ac*/ 	.word	0xffffffff


	//   ....[87]....
        /*03b0*/ 	.word	0xffffffff


	//   ....[88]....
        /*03b4*/ 	.word	0xffffffff


	//   ....[89]....
        /*03b8*/ 	.word	0xffffffff


	//   ....[90]....
        /*03bc*/ 	.word	0xffffffff


	//   ....[91]....
        /*03c0*/ 	.word	0xffffffff


	//   ....[92]....
        /*03c4*/ 	.word	0xffffffff


	//   ....[93]....
        /*03c8*/ 	.word	0xffffffff


	//   ....[94]....
        /*03cc*/ 	.word	0xffffffff


	//   ....[95]....
        /*03d0*/ 	.word	0xffffffff


	//   ....[96]....
        /*03d4*/ 	.word	0xffffffff


	//   ....[97]....
        /*03d8*/ 	.word	0xffffffff


	//   ....[98]....
        /*03dc*/ 	.word	0xffffffff


	//   ....[99]....
        /*03e0*/ 	.word	0xffffffff


	//   ....[100]....
        /*03e4*/ 	.word	0xffffffff


	//   ....[101]....
        /*03e8*/ 	.word	0xffffffff


	//   ....[102]....
        /*03ec*/ 	.word	0xffffffff


	//   ....[103]....
        /*03f0*/ 	.word	0xffffffff


	//   ....[104]....
        /*03f4*/ 	.word	0xffffffff


	//   ....[105]....
        /*03f8*/ 	.word	0xffffffff


	//   ....[106]....
        /*03fc*/ 	.word	0xffffffff


	//   ....[107]....
        /*0400*/ 	.word	0xffffffff


	//   ....[108]....
        /*0404*/ 	.word	0xffffffff


	//   ....[109]....
        /*0408*/ 	.word	0xffffffff


	//   ....[110]....
        /*040c*/ 	.word	0xffffffff


	//   ....[111]....
        /*0410*/ 	.word	0xffffffff


	//   ....[112]....
        /*0414*/ 	.word	0xffffffff


	//   ....[113]....
        /*0418*/ 	.word	0x0500000f


	//   ....[114]....
        /*041c*/ 	.word	0x0500000f


	//   ....[115]....
        /*0420*/ 	.word	0x0500000f


	//   ....[116]....
        /*0424*/ 	.word	0x0500000f


	//   ....[117]....
        /*0428*/ 	.word	0x0500000f


	//   ....[118]....
        /*042c*/ 	.word	0x0500000f


	//   ....[119]....
        /*0430*/ 	.word	0x0500000f


	//   ....[120]....
        /*0434*/ 	.word	0x0500000f


	//   ....[121]....
        /*0438*/ 	.word	0x0500000f


	//   ....[122]....
        /*043c*/ 	.word	0x0500000f


	//   ....[123]....
        /*0440*/ 	.word	0x0500000f


	//   ....[124]....
        /*0444*/ 	.word	0x0500000f


	//   ....[125]....
        /*0448*/ 	.word	0x0500000f


	//   ....[126]....
        /*044c*/ 	.word	0x0500000f


	//   ....[127]....
        /*0450*/ 	.word	0x0500000f


	//   ....[128]....
        /*0454*/ 	.word	0x0500000f


	//   ....[129]....
        /*0458*/ 	.word	0x0500000f


	//   ....[130]....
        /*045c*/ 	.word	0x0500000f


	//   ....[131]....
        /*0460*/ 	.word	0x0500000f


	//   ....[132]....
        /*0464*/ 	.word	0x0500000f


	//   ....[133]....
        /*0468*/ 	.word	0x0500000f


	//   ....[134]....
        /*046c*/ 	.word	0x0500000f


	//   ....[135]....
        /*0470*/ 	.word	0x0500000f


	//   ....[136]....
        /*0474*/ 	.word	0x0500000f


	//   ....[137]....
        /*0478*/ 	.word	0x0500000f


	//   ....[138]....
        /*047c*/ 	.word	0x0500000f


	//   ....[139]....
        /*0480*/ 	.word	0x0500000f


	//   ....[140]....
        /*0484*/ 	.word	0x0500000f


	//   ....[141]....
        /*0488*/ 	.word	0x0500000f


	//   ....[142]....
        /*048c*/ 	.word	0x0500000f


	//   ....[143]....
        /*0490*/ 	.word	0x0500000f


	//   ....[144]....
        /*0494*/ 	.word	0x0500000f


	//   ....[145]....
        /*0498*/ 	.word	0x0500000f


	//   ....[146]....
        /*049c*/ 	.word	0x0500000f


	//   ....[147]....
        /*04a0*/ 	.word	0x0500000f


	//   ....[148]....
        /*04a4*/ 	.word	0x0500000f


	//   ....[149]....
        /*04a8*/ 	.word	0x0500000f


	//   ....[150]....
        /*04ac*/ 	.word	0x0500000f


	//   ....[151]....
        /*04b0*/ 	.word	0x0500000f


	//   ....[152]....
        /*04b4*/ 	.word	0x0500000f


	//   ....[153]....
        /*04b8*/ 	.word	0x0500000f


	//   ....[154]....
        /*04bc*/ 	.word	0x0500000f


	//   ....[155]....
        /*04c0*/ 	.word	0x0500000f


	//   ....[156]....
        /*04c4*/ 	.word	0x0500000f


	//----- nvinfo : EIATTR_COOP_GROUP_INSTR_OFFSETS
	.align		4
.L_1593:
        /*04c8*/ 	.byte	0x04, 0x28
        /*04ca*/ 	.short	(.L_1595 - .L_1594)


	//   ....[0]....
.L_1594:
        /*04cc*/ 	.word	0x00000060


	//   ....[1]....
        /*04d0*/ 	.word	0x00000130


	//   ....[2]....
        /*04d4*/ 	.word	0x000001e0


	//   ....[3]....
        /*04d8*/ 	.word	0x000003a0


	//   ....[4]....
        /*04dc*/ 	.word	0x00000500


	//   ....[5]....
        /*04e0*/ 	.word	0x00000620


	//   ....[6]....
        /*04e4*/ 	.word	0x00000780


	//   ....[7]....
        /*04e8*/ 	.word	0x000017f0


	//   ....[8]....
        /*04ec*/ 	.word	0x00002030


	//   ....[9]....
        /*04f0*/ 	.word	0x00002160


	//   ....[10]....
        /*04f4*/ 	.word	0x00002ab0


	//   ....[11]....
        /*04f8*/ 	.word	0x00002b40


	//   ....[12]....
        /*04fc*/ 	.word	0x00003510


	//   ....[13]....
        /*0500*/ 	.word	0x00003570


	//   ....[14]....
        /*0504*/ 	.word	0x00004990


	//   ....[15]....
        /*0508*/ 	.word	0x00005460


	//   ....[16]....
        /*050c*/ 	.word	0x00005600


	//   ....[17]....
        /*0510*/ 	.word	0x000056d0


	//   ....[18]....
        /*0514*/ 	.word	0x00006110


	//   ....[19]....
        /*0518*/ 	.word	0x000061a0


	//   ....[20]....
        /*051c*/ 	.word	0x00007f10


	//   ....[21]....
        /*0520*/ 	.word	0x00007f70


	//   ....[22]....
        /*0524*/ 	.word	0x00008670


	//   ....[23]....
        /*0528*/ 	.word	0x000086e0


	//   ....[24]....
        /*052c*/ 	.word	0x00009770


	//   ....[25]....
        /*0530*/ 	.word	0x000097a0


	//   ....[26]....
        /*0534*/ 	.word	0x00009880


	//   ....[27]....
        /*0538*/ 	.word	0x000098a0


	//   ....[28]....
        /*053c*/ 	.word	0x0000a660


	//   ....[29]....
        /*0540*/ 	.word	0x0000a670


	//   ....[30]....
        /*0544*/ 	.word	0x0000a680


	//   ....[31]....
        /*0548*/ 	.word	0x0000a6c0


	//   ....[32]....
        /*054c*/ 	.word	0x0000ac40


	//   ....[33]....
        /*0550*/ 	.word	0x0000ac60


	//   ....[34]....
        /*0554*/ 	.word	0x0000ac70


	//   ....[35]....
        /*0558*/ 	.word	0x0000ac90


	//   ....[36]....
        /*055c*/ 	.word	0x0000acb0


	//   ....[37]....
        /*0560*/ 	.word	0x0000acd0


	//   ....[38]....
        /*0564*/ 	.word	0x0000ade0


	//   ....[39]....
        /*0568*/ 	.word	0x0000adf0


	//   ....[40]....
        /*056c*/ 	.word	0x0000b1a0


	//   ....[41]....
        /*0570*/ 	.word	0x0000b1e0


	//   ....[42]....
        /*0574*/ 	.word	0x0000b4e0


	//   ....[43]....
        /*0578*/ 	.word	0x0000b4f0


	//   ....[44]....
        /*057c*/ 	.word	0x0000bf50


	//   ....[45]....
        /*0580*/ 	.word	0x0000bf90


	//   ....[46]....
        /*0584*/ 	.word	0x0000bfc0


	//   ....[47]....
        /*0588*/ 	.word	0x0000bff0


	//   ....[48]....
        /*058c*/ 	.word	0x0000c010


	//   ....[49]....
        /*0590*/ 	.word	0x0000c020


	//   ....[50]....
        /*0594*/ 	.word	0x0000c030


	//   ....[51]....
        /*0598*/ 	.word	0x0000c050


	//   ....[52]....
        /*059c*/ 	.word	0x0000c1a0


	//   ....[53]....
        /*05a0*/ 	.word	0x0000c3b0


	//   ....[54]....
        /*05a4*/ 	.word	0x0000c3e0


	//   ....[55]....
        /*05a8*/ 	.word	0x0000c410


	//   ....[56]....
        /*05ac*/ 	.word	0x0000c440


	//   ....[57]....
        /*05b0*/ 	.word	0x0000c470


	//   ....[58]....
        /*05b4*/ 	.word	0x0000c4a0


	//   ....[59]....
        /*05b8*/ 	.word	0x0000c630


	//   ....[60]....
        /*05bc*/ 	.word	0x0000c660


	//   ....[61]....
        /*05c0*/ 	.word	0x0000c690


	//   ....[62]....
        /*05c4*/ 	.word	0x0000c6c0


	//   ....[63]....
        /*05c8*/ 	.word	0x0000c6f0


	//   ....[64]....
        /*05cc*/ 	.word	0x0000c720


	//   ....[65]....
        /*05d0*/ 	.word	0x0000c7b0


	//   ....[66]....
        /*05d4*/ 	.word	0x0000c7e0


	//   ....[67]....
        /*05d8*/ 	.word	0x0000c7f0


	//   ....[68]....
        /*05dc*/ 	.word	0x0000c830


	//   ....[69]....
        /*05e0*/ 	.word	0x0000e0f0


	//   ....[70]....
        /*05e4*/ 	.word	0x0000ec40


	//   ....[71]....
        /*05e8*/ 	.word	0x0000ec50


	//   ....[72]....
        /*05ec*/ 	.word	0x0000ec70


	//   ....[73]....
        /*05f0*/ 	.word	0x0000ed00


	//   ....[74]....
        /*05f4*/ 	.word	0x0000ed20


	//   ....[75]....
        /*05f8*/ 	.word	0x0000eda0


	//   ....[76]....
        /*05fc*/ 	.word	0x0000edc0


	//   ....[77]....
        /*0600*/ 	.word	0x0000ee40


	//   ....[78]....
        /*0604*/ 	.word	0x0000ee60


	//   ....[79]....
        /*0608*/ 	.word	0x0000eee0


	//   ....[80]....
        /*060c*/ 	.word	0x0000ef00


	//   ....[81]....
        /*0610*/ 	.word	0x0000ef80


	//   ....[82]....
        /*0614*/ 	.word	0x0000efa0


	//   ....[83]....
        /*0618*/ 	.word	0x0000f020


	//   ....[84]....
        /*061c*/ 	.word	0x0000f040


	//   ....[85]....
        /*0620*/ 	.word	0x0000f050


	//   ....[86]....
        /*0624*/ 	.word	0x0000f0c0


	//   ....[87]....
        /*0628*/ 	.word	0x0000f110


	//   ....[88]....
        /*062c*/ 	.word	0x0000f1c0


	//   ....[89]....
        /*0630*/ 	.word	0x0000f1d0


	//   ....[90]....
        /*0634*/ 	.word	0x0000f240


	//   ....[91]....
        /*0638*/ 	.word	0x0000f250


	//   ....[92]....
        /*063c*/ 	.word	0x0000f290


	//   ....[93]....
        /*0640*/ 	.word	0x0000f2b0


	//   ....[94]....
        /*0644*/ 	.word	0x00011220


	//   ....[95]....
        /*0648*/ 	.word	0x00011250


	//   ....[96]....
        /*064c*/ 	.word	0x000112b0


	//   ....[97]....
        /*0650*/ 	.word	0x000112e0


	//   ....[98]....
        /*0654*/ 	.word	0x00011310


	//   ....[99]....
        /*0658*/ 	.word	0x00011340


	//   ....[100]....
        /*065c*/ 	.word	0x00011370


	//   ....[101]....
        /*0660*/ 	.word	0x000113a0


	//   ....[102]....
        /*0664*/ 	.word	0x00011540


	//   ....[103]....
        /*0668*/ 	.word	0x00011570


	//   ....[104]....
        /*066c*/ 	.word	0x000115a0


	//   ....[105]....
        /*0670*/ 	.word	0x000115d0


	//   ....[106]....
        /*0674*/ 	.word	0x00011600


	//   ....[107]....
        /*0678*/ 	.word	0x00011630


	//   ....[108]....
        /*067c*/ 	.word	0x000116f0


	//   ....[109]....
        /*0680*/ 	.word	0x00011710


	//   ....[110]....
        /*0684*/ 	.word	0x00011730


	//   ....[111]....
        /*0688*/ 	.word	0x00011790


	//   ....[112]....
        /*068c*/ 	.word	0x000121b0


	//   ....[113]....
        /*0690*/ 	.word	0x00012750


	//   ....[114]....
        /*0694*/ 	.word	0x00012900


	//   ....[115]....
        /*0698*/ 	.word	0x00012950


	//   ....[116]....
        /*069c*/ 	.word	0x000129b0


	//   ....[117]....
        /*06a0*/ 	.word	0x00012aa0


	//   ....[118]....
        /*06a4*/ 	.word	0x00012b00


	//   ....[119]....
        /*06a8*/ 	.word	0x00012c00


	//   ....[120]....
        /*06ac*/ 	.word	0x00012c60


	//   ....[121]....
        /*06b0*/ 	.word	0x00012d60


	//   ....[122]....
        /*06b4*/ 	.word	0x00012dc0


	//   ....[123]....
        /*06b8*/ 	.word	0x00012ec0


	//   ....[124]....
        /*06bc*/ 	.word	0x00012f20


	//   ....[125]....
        /*06c0*/ 	.word	0x00013020


	//   ....[126]....
        /*06c4*/ 	.word	0x00013080


	//   ....[127]....
        /*06c8*/ 	.word	0x00013180


	//   ....[128]....
        /*06cc*/ 	.word	0x000131e0


	//   ....[129]....
        /*06d0*/ 	.word	0x00013290


	//   ....[130]....
        /*06d4*/ 	.word	0x00013360


	//   ....[131]....
        /*06d8*/ 	.word	0x00013430


	//   ....[132]....
        /*06dc*/ 	.word	0x00013490


	//   ....[133]....
        /*06e0*/ 	.word	0x00013570


	//   ....[134]....
        /*06e4*/ 	.word	0x000135d0


	//   ....[135]....
        /*06e8*/ 	.word	0x000136a0


	//   ....[136]....
        /*06ec*/ 	.word	0x00013700


	//   ....[137]....
        /*06f0*/ 	.word	0x000137c0


	//   ....[138]....
        /*06f4*/ 	.word	0x00013ae0


	//   ....[139]....
        /*06f8*/ 	.word	0x00013b80


	//   ....[140]....
        /*06fc*/ 	.word	0x00013cf0


	//   ....[141]....
        /*0700*/ 	.word	0x00013d60


	//   ....[142]....
        /*0704*/ 	.word	0x00013dd0


	//   ....[143]....
        /*0708*/ 	.word	0x00013e40


	//   ....[144]....
        /*070c*/ 	.word	0x00013eb0


	//   ....[145]....
        /*0710*/ 	.word	0x00013f30


	//   ....[146]....
        /*0714*/ 	.word	0x00013fb0


	//   ....[147]....
        /*0718*/ 	.word	0x00014040


	//   ....[148]....
        /*071c*/ 	.word	0x000140b0


	//   ....[149]....
        /*0720*/ 	.word	0x00014120


	//   ....[150]....
        /*0724*/ 	.word	0x00014190


	//   ....[151]....
        /*0728*/ 	.word	0x00014210


	//   ....[152]....
        /*072c*/ 	.word	0x00014280


	//   ....[153]....
        /*0730*/ 	.word	0x00014310


	//   ....[154]....
        /*0734*/ 	.word	0x00014370


	//   ....[155]....
        /*0738*/ 	.word	0x00014400


	//   ....[156]....
        /*073c*/ 	.word	0x00014530


	//----- nvinfo : EIATTR_REG_RECONFIG
	.align		4
.L_1595:
        /*0740*/ 	.byte	0x01, 0x54
	.zero		2


	//----- nvinfo : EIATTR_SYSCALL_OFFSETS
	.align		4
        /*0744*/ 	.byte	0x04, 0x46
        /*0746*/ 	.short	(.L_1597 - .L_1596)


	//   ....[0]....
.L_1596:
        /*0748*/ 	.word	0x000019a0


	//   ....[1]....
        /*074c*/ 	.word	0x0000dd60


	//   ....[2]....
        /*0750*/ 	.word	0x0000deb0


	//   ....[3]....
        /*0754*/ 	.word	0x0000dfa0


	//   ....[4]....
        /*0758*/ 	.word	0x0000e770


	//----- nvinfo : EIATTR_MBARRIER_INSTR_OFFSETS
	.align		4
.L_1597:
        /*075c*/ 	.byte	0x04, 0x39
        /*075e*/ 	.short	(.L_1599 - .L_1598)


	//   ....[0]....
.L_1598:
        /*0760*/ 	.word	0x00000250
        /*0764*/ 	.word	0x000000ff
        /*0768*/ 	.word	0x00016800
        /*076c*/ 	.short	0x0100
        /*076e*/ 	.byte	0x08
	.zero		1


	//   ....[1]....
        /*0770*/ 	.word	0x00000260
        /*0774*/ 	.word	0x000000ff
        /*0778*/ 	.word	0x00016820
        /*077c*/ 	.short	0x0100
        /*077e*/ 	.byte	0x08
	.zero		1


	//   ....[2]....
        /*0780*/ 	.word	0x00000350
        /*0784*/ 	.word	0x000000ff
        /*0788*/ 	.word	0x00016830
        /*078c*/ 	.short	0x0100
        /*078e*/ 	.byte	0x08
	.zero		1


	//   ....[3]....
        /*0790*/ 	.word	0x00000360
        /*0794*/ 	.word	0x000000ff
        /*0798*/ 	.word	0x00016840
        /*079c*/ 	.short	0x0100
        /*079e*/ 	.byte	0x08
	.zero		1


	//   ....[4]....
        /*07a0*/ 	.word	0x00000370
        /*07a4*/ 	.word	0x000000ff
        /*07a8*/ 	.word	0x00016838
        /*07ac*/ 	.short	0x0100
        /*07ae*/ 	.byte	0x08
	.zero		1


	//   ....[5]....
        /*07b0*/ 	.word	0x00000380
        /*07b4*/ 	.word	0x000000ff
        /*07b8*/ 	.word	0x00016848
        /*07bc*/ 	.short	0x0100
        /*07be*/ 	.byte	0x08
	.zero		1


	//   ....[6]....
        /*07c0*/ 	.word	0x000004b0
        /*07c4*/ 	.word	0x000000ff
        /*07c8*/ 	.word	0x00016850
        /*07cc*/ 	.short	0x0100
        /*07ce*/ 	.byte	0x08
	.zero		1


	//   ....[7]....
        /*07d0*/ 	.word	0x000004c0
        /*07d4*/ 	.word	0x000000ff
        /*07d8*/ 	.word	0x00016860
        /*07dc*/ 	.short	0x0100
        /*07de*/ 	.byte	0x08
	.zero		1


	//   ....[8]....
        /*07e0*/ 	.word	0x000004d0
        /*07e4*/ 	.word	0x000000ff
        /*07e8*/ 	.word	0x00016858
        /*07ec*/ 	.short	0x0100
        /*07ee*/ 	.byte	0x08
	.zero		1


	//   ....[9]....
        /*07f0*/ 	.word	0x000004e0
        /*07f4*/ 	.word	0x000000ff
        /*07f8*/ 	.word	0x00016868
        /*07fc*/ 	.short	0x0100
        /*07fe*/ 	.byte	0x08
	.zero		1


	//   ....[10]....
        /*0800*/ 	.word	0x000005d0
        /*0804*/ 	.word	0x000000ff
        /*0808*/ 	.word	0x00016870
        /*080c*/ 	.short	0x0100
        /*080e*/ 	.byte	0x06
	.zero		1


	//   ....[11]....
        /*0810*/ 	.word	0x000005e0
        /*0814*/ 	.word	0x000000ff
        /*0818*/ 	.word	0x00016880
        /*081c*/ 	.short	0x0100
        /*081e*/ 	.byte	0x06
	.zero		1


	//   ....[12]....
        /*0820*/ 	.word	0x000005f0
        /*0824*/ 	.word	0x000000ff
        /*0828*/ 	.word	0x00016878
        /*082c*/ 	.short	0x0100
        /*082e*/ 	.byte	0x06
	.zero		1


	//   ....[13]....
        /*0830*/ 	.word	0x00000600
        /*0834*/ 	.word	0x000000ff
        /*0838*/ 	.word	0x00016888
        /*083c*/ 	.short	0x0100
        /*083e*/ 	.byte	0x06
	.zero		1


	//   ....[14]....
        /*0840*/ 	.word	0x00000730
        /*0844*/ 	.word	0x000000ff
        /*0848*/ 	.word	0x00016890
        /*084c*/ 	.short	0x0100
        /*084e*/ 	.byte	0x08
	.zero		1


	//   ....[15]....
        /*0850*/ 	.word	0x00000740
        /*0854*/ 	.word	0x000000ff
        /*0858*/ 	.word	0x000168a0
        /*085c*/ 	.short	0x0100
        /*085e*/ 	.byte	0x08
	.zero		1


	//   ....[16]....
        /*0860*/ 	.word	0x00000750
        /*0864*/ 	.word	0x000000ff
        /*0868*/ 	.word	0x00016898
        /*086c*/ 	.short	0x0100
        /*086e*/ 	.byte	0x08
	.zero		1


	//   ....[17]....
        /*0870*/ 	.word	0x00000760
        /*0874*/ 	.word	0x000000ff
        /*0878*/ 	.word	0x000168a8
        /*087c*/ 	.short	0x0100
        /*087e*/ 	.byte	0x08
	.zero		1


	//   ....[18]....
        /*0880*/ 	.word	0x00000890
        /*0884*/ 	.word	0x000000ff
        /*0888*/ 	.word	0x000168b0
        /*088c*/ 	.short	0x0100
        /*088e*/ 	.byte	0x08
	.zero		1


	//   ....[19]....
        /*0890*/ 	.word	0x000008a0
        /*0894*/ 	.word	0x000000ff
        /*0898*/ 	.word	0x000168c0
        /*089c*/ 	.short	0x0100
        /*089e*/ 	.byte	0x08
	.zero		1


	//   ....[20]....
        /*08a0*/ 	.word	0x000008b0
        /*08a4*/ 	.word	0x000000ff
        /*08a8*/ 	.word	0x000168b8
        /*08ac*/ 	.short	0x0100
        /*08ae*/ 	.byte	0x08
	.zero		1


	//   ....[21]....
        /*08b0*/ 	.word	0x000008c0
        /*08b4*/ 	.word	0x000000ff
        /*08b8*/ 	.word	0x000168c8
        /*08bc*/ 	.short	0x0100
        /*08be*/ 	.byte	0x08
	.zero		1


	//   ....[22]....
        /*08c0*/ 	.word	0x00001a10
        /*08c4*/ 	.word	0x000000ff
        /*08c8*/ 	.word	0x00016800
        /*08cc*/ 	.short	0x010a
        /*08ce*/ 	.byte	0x26
	.zero		1


	//   ....[23]....
        /*08d0*/ 	.word	0x00001a90
        /*08d4*/ 	.word	0x00000000
        /*08d8*/ 	.word	0x00016830
        /*08dc*/ 	.short	0x010a
        /*08de*/ 	.byte	0x3f
	.zero		1


	//   ....[24]....
        /*08e0*/ 	.word	0x00001af0
        /*08e4*/ 	.word	0x00000000
        /*08e8*/ 	.word	0x00016830
        /*08ec*/ 	.short	0x010a
        /*08ee*/ 	.byte	0x3f
	.zero		1


	//   ....[25]....
        /*08f0*/ 	.word	0x00002480
        /*08f4*/ 	.word	0x00000000
        /*08f8*/ 	.word	0x00000000
        /*08fc*/ 	.short	0x0101
        /*08fe*/ 	.byte	0x3f
	.zero		1


	//   ....[26]....
        /*0900*/ 	.word	0x00004410
        /*0904*/ 	.word	0x000000ff
        /*0908*/ 	.word	0x00016830
        /*090c*/ 	.short	0x010a
        /*090e*/ 	.byte	0x0a
	.zero		1


	//   ....[27]....
        /*0910*/ 	.word	0x00004450
        /*0914*/ 	.word	0x000000ff
        /*0918*/ 	.word	0x00016830
        /*091c*/ 	.short	0x010a
        /*091e*/ 	.byte	0x0a
	.zero		1


	//   ....[28]....
        /*0920*/ 	.word	0x00004670
        /*0924*/ 	.word	0x000000ff
        /*0928*/ 	.word	0x00016850
        /*092c*/ 	.short	0x010a
        /*092e*/ 	.byte	0x0a
	.zero		1


	//   ....[29]....
        /*0930*/ 	.word	0x000046b0
        /*0934*/ 	.word	0x000000ff
        /*0938*/ 	.word	0x00016850
        /*093c*/ 	.short	0x010a
        /*093e*/ 	.byte	0x0a
	.zero		1


	//   ....[30]....
        /*0940*/ 	.word	0x000065d0
        /*0944*/ 	.word	0x0000002f
        /*0948*/ 	.word	0x00000000
        /*094c*/ 	.short	0x0101
        /*094e*/ 	.byte	0x3f
	.zero		1


	//   ....[31]....
        /*0950*/ 	.word	0x00006770
        /*0954*/ 	.word	0x00000002
        /*0958*/ 	.word	0x00000000
        /*095c*/ 	.short	0x0101
        /*095e*/ 	.byte	0x3f
	.zero		1


	//   ....[32]....
        /*0960*/ 	.word	0x00007270
        /*0964*/ 	.word	0x000000ff
        /*0968*/ 	.word	0x00016830
        /*096c*/ 	.short	0x010a
        /*096e*/ 	.byte	0x0a
	.zero		1


	//   ....[33]....
        /*0970*/ 	.word	0x000072b0
        /*0974*/ 	.word	0x000000ff
        /*0978*/ 	.word	0x00016830
        /*097c*/ 	.short	0x010a
        /*097e*/ 	.byte	0x0a
	.zero		1


	//   ....[34]....
        /*0980*/ 	.word	0x000074d0
        /*0984*/ 	.word	0x000000ff
        /*0988*/ 	.word	0x00016850
        /*098c*/ 	.short	0x010a
        /*098e*/ 	.byte	0x0a
	.zero		1


	//   ....[35]....
        /*0990*/ 	.word	0x00007510
        /*0994*/ 	.word	0x000000ff
        /*0998*/ 	.word	0x00016850
        /*099c*/ 	.short	0x010a
        /*099e*/ 	.byte	0x0a
	.zero		1


	//   ....[36]....
        /*09a0*/ 	.word	0x00008af0
        /*09a4*/ 	.word	0x0000001d
        /*09a8*/ 	.word	0x00000000
        /*09ac*/ 	.short	0x0101
        /*09ae*/ 	.byte	0x3f
	.zero		1


	//   ....[37]....
        /*09b0*/ 	.word	0x00008c50
        /*09b4*/ 	.word	0x00000021
        /*09b8*/ 	.word	0x00000000
        /*09bc*/ 	.short	0x0101
        /*09be*/ 	.byte	0x3f
	.zero		1


	//   ....[38]....
        /*09c0*/ 	.word	0x000096c0
        /*09c4*/ 	.word	0x000000ff
        /*09c8*/ 	.word	0x00016850
        /*09cc*/ 	.short	0x010a
        /*09ce*/ 	.byte	0x05
	.zero		1


	//   ....[39]....
        /*09d0*/ 	.word	0x00009700
        /*09d4*/ 	.word	0x000000ff
        /*09d8*/ 	.word	0x00016850
        /*09dc*/ 	.short	0x010a
        /*09de*/ 	.byte	0x05
	.zero		1


	//   ....[40]....
        /*09e0*/ 	.word	0x00009c20
        /*09e4*/ 	.word	0x00000008
        /*09e8*/ 	.word	0x00000000
        /*09ec*/ 	.short	0x0101
        /*09ee*/ 	.byte	0x3f
	.zero		1


	//   ....[41]....
        /*09f0*/ 	.word	0x0000ad60
        /*09f4*/ 	.word	0x00000011
        /*09f8*/ 	.word	0x00000000
        /*09fc*/ 	.short	0x0101
        /*09fe*/ 	.byte	0x3f
	.zero		1


	//   ....[42]....
        /*0a00*/ 	.word	0x0000afc0
        /*0a04*/ 	.word	0x00000011
        /*0a08*/ 	.word	0x00000000
        /*0a0c*/ 	.short	0x0101
        /*0a0e*/ 	.byte	0x3f
	.zero		1


	//   ....[43]....
        /*0a10*/ 	.word	0x0000e2f0
        /*0a14*/ 	.word	0x00000000
        /*0a18*/ 	.word	0x00016840
        /*0a1c*/ 	.short	0x010a
        /*0a1e*/ 	.byte	0x3f
	.zero		1


	//   ....[44]....
        /*0a20*/ 	.word	0x0000f360
        /*0a24*/ 	.word	0x00000011
        /*0a28*/ 	.word	0x00016800
        /*0a2c*/ 	.short	0x0107
        /*0a2e*/ 	.byte	0x3f
	.zero		1


	//   ....[45]....
        /*0a30*/ 	.word	0x0000f450
        /*0a34*/ 	.word	0x00000011
        /*0a38*/ 	.word	0x00016800
        /*0a3c*/ 	.short	0x0101
        /*0a3e*/ 	.byte	0x3f
	.zero		1


	//   ....[46]....
        /*0a40*/ 	.word	0x0000f470
        /*0a44*/ 	.word	0x00000011
        /*0a48*/ 	.word	0x00016820
        /*0a4c*/ 	.short	0x010a
        /*0a4e*/ 	.byte	0x3f
	.zero		1


	//   ....[47]....
        /*0a50*/ 	.word	0x0000f800
        /*0a54*/ 	.word	0x00000004
        /*0a58*/ 	.word	0x00016840
        /*0a5c*/ 	.short	0x010a
        /*0a5e*/ 	.byte	0x3f
	.zero		1


	//   ....[48]....
        /*0a60*/ 	.word	0x0000fa80
        /*0a64*/ 	.word	0x00000003
        /*0a68*/ 	.word	0x00000060
        /*0a6c*/ 	.short	0x010a
        /*0a6e*/ 	.byte	0x3f
	.zero		1


	//   ....[49]....
        /*0a70*/ 	.word	0x0000ffd0
        /*0a74*/ 	.word	0x00000002
        /*0a78*/ 	.word	0x00016840
        /*0a7c*/ 	.short	0x010a
        /*0a7e*/ 	.byte	0x3f
	.zero		1


	//   ....[50]....
        /*0a80*/ 	.word	0x00010250
        /*0a84*/ 	.word	0x0000000a
        /*0a88*/ 	.word	0x00000060
        /*0a8c*/ 	.short	0x010a
        /*0a8e*/ 	.byte	0x3f
	.zero		1


	//   ....[51]....
        /*0a90*/ 	.word	0x000106e0
        /*0a94*/ 	.word	0x00000002
        /*0a98*/ 	.word	0x00016840
        /*0a9c*/ 	.short	0x010a
        /*0a9e*/ 	.byte	0x3f
	.zero		1


	//   ....[52]....
        /*0aa0*/ 	.word	0x00010970
        /*0aa4*/ 	.word	0x00000007
        /*0aa8*/ 	.word	0x00000060
        /*0aac*/ 	.short	0x010a
        /*0aae*/ 	.byte	0x3f
	.zero		1


	//   ....[53]....
        /*0ab0*/ 	.word	0x00010dc0
        /*0ab4*/ 	.word	0x00000003
        /*0ab8*/ 	.word	0x00016860
        /*0abc*/ 	.short	0x010a
        /*0abe*/ 	.byte	0x3f
	.zero		1


	//   ....[54]....
        /*0ac0*/ 	.word	0x00012130
        /*0ac4*/ 	.word	0x00000009
        /*0ac8*/ 	.word	0x00016820
        /*0acc*/ 	.short	0x010a
        /*0ace*/ 	.byte	0x3f
	.zero		1


	//   ....[55]....
        /*0ad0*/ 	.word	0x000122d0
        /*0ad4*/ 	.word	0x00000007
        /*0ad8*/ 	.word	0x00000000
        /*0adc*/ 	.short	0x010a
        /*0ade*/ 	.byte	0x3f
	.zero		1


	//   ....[56]....
        /*0ae0*/ 	.word	0x00012340
        /*0ae4*/ 	.word	0x00000003
        /*0ae8*/ 	.word	0x00000000
        /*0aec*/ 	.short	0x010a
        /*0aee*/ 	.byte	0x3f
	.zero		1


	//   ....[57]....
        /*0af0*/ 	.word	0x000123a0
        /*0af4*/ 	.word	0x00000005
        /*0af8*/ 	.word	0x00000000
        /*0afc*/ 	.short	0x010a
        /*0afe*/ 	.byte	0x3f
	.zero		1


	//   ....[58]....
        /*0b00*/ 	.word	0x000123d0
        /*0b04*/ 	.word	0x00000003
        /*0b08*/ 	.word	0x00000000
        /*0b0c*/ 	.short	0x010a
        /*0b0e*/ 	.byte	0x3f
	.zero		1


	//   ....[59]....
        /*0b10*/ 	.word	0x00012440
        /*0b14*/ 	.word	0x00000003
        /*0b18*/ 	.word	0x00016800
        /*0b1c*/ 	.short	0x010a
        /*0b1e*/ 	.byte	0x3f
	.zero		1


	//   ....[60]....
        /*0b20*/ 	.word	0x00012490
        /*0b24*/ 	.word	0x00000000
        /*0b28*/ 	.word	0x00016830
        /*0b2c*/ 	.short	0x010a
        /*0b2e*/ 	.byte	0x3f
	.zero		1


	//   ....[61]....
        /*0b30*/ 	.word	0x000124f0
        /*0b34*/ 	.word	0x00000008
        /*0b38*/ 	.word	0x00016830
        /*0b3c*/ 	.short	0x010a
        /*0b3e*/ 	.byte	0x3f
	.zero		1


	//   ....[62]....
        /*0b40*/ 	.word	0x00012550
        /*0b44*/ 	.word	0x00000008
        /*0b48*/ 	.word	0x00016850
        /*0b4c*/ 	.short	0x010a
        /*0b4e*/ 	.byte	0x3f
	.zero		1


	//   ....[63]....
        /*0b50*/ 	.word	0x000125b0
        /*0b54*/ 	.word	0x00000007
        /*0b58*/ 	.word	0x00016830
        /*0b5c*/ 	.short	0x010a
        /*0b5e*/ 	.byte	0x3f
	.zero		1


	//   ....[64]....
        /*0b60*/ 	.word	0x00012610
        /*0b64*/ 	.word	0x00000007
        /*0b68*/ 	.word	0x00016850
        /*0b6c*/ 	.short	0x010a
        /*0b6e*/ 	.byte	0x3f
	.zero		1


	//   ....[65]....
        /*0b70*/ 	.word	0x00012670
        /*0b74*/ 	.word	0x00000004
        /*0b78*/ 	.word	0x00016850
        /*0b7c*/ 	.short	0x010a
        /*0b7e*/ 	.byte	0x3f
	.zero		1


	//   ....[66]....
        /*0b80*/ 	.word	0x00012810
        /*0b84*/ 	.word	0x00000000
        /*0b88*/ 	.word	0x00016840
        /*0b8c*/ 	.short	0x010a
        /*0b8e*/ 	.byte	0x3f
	.zero		1


	//   ....[67]....
        /*0b90*/ 	.word	0x00013800
        /*0b94*/ 	.word	0x00000011
        /*0b98*/ 	.word	0x00016820
        /*0b9c*/ 	.short	0x010a
        /*0b9e*/ 	.byte	0x3f
	.zero		1


	//   ....[68]....
        /*0ba0*/ 	.word	0x00013850
        /*0ba4*/ 	.word	0x00000004
        /*0ba8*/ 	.word	0x00016840
        /*0bac*/ 	.short	0x010a
        /*0bae*/ 	.byte	0x3f
	.zero		1


	//   ....[69]....
        /*0bb0*/ 	.word	0x000138a0
        /*0bb4*/ 	.word	0x00000003
        /*0bb8*/ 	.word	0x00000060
        /*0bbc*/ 	.short	0x010a
        /*0bbe*/ 	.byte	0x3f
	.zero		1


	//   ....[70]....
        /*0bc0*/ 	.word	0x000138f0
        /*0bc4*/ 	.word	0x00000002
        /*0bc8*/ 	.word	0x00016840
        /*0bcc*/ 	.short	0x010a
        /*0bce*/ 	.byte	0x3f
	.zero		1


	//   ....[71]....
        /*0bd0*/ 	.word	0x00013940
        /*0bd4*/ 	.word	0x0000000a
        /*0bd8*/ 	.word	0x00000060
        /*0bdc*/ 	.short	0x010a
        /*0bde*/ 	.byte	0x3f
	.zero		1


	//   ....[72]....
        /*0be0*/ 	.word	0x00013990
        /*0be4*/ 	.word	0x00000002
        /*0be8*/ 	.word	0x00016840
        /*0bec*/ 	.short	0x010a
        /*0bee*/ 	.byte	0x3f
	.zero		1


	//   ....[73]....
        /*0bf0*/ 	.word	0x000139e0
        /*0bf4*/ 	.word	0x00000007
        /*0bf8*/ 	.word	0x00000060
        /*0bfc*/ 	.short	0x010a
        /*0bfe*/ 	.byte	0x3f
	.zero		1


	//   ....[74]....
        /*0c00*/ 	.word	0x00013a30
        /*0c04*/ 	.word	0x00000003
        /*0c08*/ 	.word	0x00016860
        /*0c0c*/ 	.short	0x010a
        /*0c0e*/ 	.byte	0x3f
	.zero		1


	//   ....[75]....
        /*0c10*/ 	.word	0x00014450
        /*0c14*/ 	.word	0x00000009
        /*0c18*/ 	.word	0x00016820
        /*0c1c*/ 	.short	0x010a
        /*0c1e*/ 	.byte	0x3f
	.zero		1


	//   ....[76]....
        /*0c20*/ 	.word	0x000145f0
        /*0c24*/ 	.word	0x00000007
        /*0c28*/ 	.word	0x00000000
        /*0c2c*/ 	.short	0x010a
        /*0c2e*/ 	.byte	0x3f
	.zero		1


	//   ....[77]....
        /*0c30*/ 	.word	0x00014640
        /*0c34*/ 	.word	0x00000003
        /*0c38*/ 	.word	0x00000000
        /*0c3c*/ 	.short	0x010a
        /*0c3e*/ 	.byte	0x3f
	.zero		1


	//   ....[78]....
        /*0c40*/ 	.word	0x00014690
        /*0c44*/ 	.word	0x00000005
        /*0c48*/ 	.word	0x00000000
        /*0c4c*/ 	.short	0x010a
        /*0c4e*/ 	.byte	0x3f
	.zero		1


	//----- nvinfo : EIATTR_NUM_MBARRIERS
	.align		4
.L_1599:
        /*0c50*/ 	.byte	0x03, 0x38
        /*0c52*/ 	.short	0x0016


	//----- nvinfo : EIATTR_EXIT_INSTR_OFFSETS
	.align		4
        /*0c54*/ 	.byte	0x04, 0x1c
        /*0c56*/ 	.short	(.L_1601 - .L_1600)


	//   ....[0]....
.L_1600:
        /*0c58*/ 	.word	0x00000a70


	//   ....[1]....
        /*0c5c*/ 	.word	0x0000c150


	//   ....[2]....
        /*0c60*/ 	.word	0x00012420


	//----- nvinfo : EIATTR_MAX_THREADS
	.align		4
.L_1601:
        /*0c64*/ 	.byte	0x04, 0x05
        /*0c66*/ 	.short	(.L_1603 - .L_1602)
.L_1602:
        /*0c68*/ 	.word	0x00000200
        /*0c6c*/ 	.word	0x00000001
        /*0c70*/ 	.word	0x00000001


	//----- nvinfo : EIATTR_CRS_STACK_SIZE
	.align		4
.L_1603:
        /*0c74*/ 	.byte	0x04, 0x1e
        /*0c76*/ 	.short	(.L_1605 - .L_1604)
.L_1604:
        /*0c78*/ 	.word	0x00000000


	//----- nvinfo : EIATTR_CBANK_PARAM_SIZE
	.align		4
.L_1605:
        /*0c7c*/ 	.byte	0x03, 0x19
        /*0c7e*/ 	.short	0x0af0


	//----- nvinfo : EIATTR_PARAM_CBANK
	.align		4
        /*0c80*/ 	.byte	0x04, 0x0a
        /*0c82*/ 	.short	(.L_1607 - .L_1606)
	.align		4
.L_1606:
        /*0c84*/ 	.word	index@(.nv.constant0._ZN7cutlass13device_kernelIN5flash11enable_sm90INS1_16FlashAttnFwdSm90INS1_25CollectiveMainloopFwdSm90ILi2EN4cute5tupleIJNS5_1CILi1EEES8_S8_EEENS6_IJNS7_ILi192EEENS7_ILi128EEENS7_ILi64EEEEEELi64ENS_10bfloat16_tEfNS_4arch4Sm90ELb1ELb0ELb1ELb1ELb0ELb0ELb0ELb1ELb1ELb1ELb1ELb0EEENS1_21CollectiveEpilogueFwdINS6_IJSA_SC_SB_EEES9_SE_SG_Li384ELb1ELb1ELb1ELb0EEENS1_36VarlenDynamicPersistentTileSchedulerILi192ELi128ELi384ELi128ELb1ELb1ELb1ELb1ELb1ELb1EEEEEEEEEvNT_6ParamsE)
        /*0c88*/ 	.short	0x0210
        /*0c8a*/ 	.short	0x0af0


	//----- nvinfo : EIATTR_SW_WAR
	.align		4
.L_1607:
        /*0c8c*/ 	.byte	0x04, 0x36
        /*0c8e*/ 	.short	(.L_1609 - .L_1608)
.L_1608:
        /*0c90*/ 	.word	0x00000008
.L_1609:


//--------------------- .nv.info._ZN7cutlass13device_kernelIN5flash11enable_sm90INS1_16FlashAttnFwdSm90INS1_25CollectiveMainloopFwdSm90ILi2EN4cute5tupleIJNS5_1CILi1EEES8_S8_EEENS6_IJNS7_ILi192EEENS7_ILi128EEENS7_ILi64EEEEEELi64ENS_10bfloat16_tEfNS_4arch4Sm90ELb1ELb0ELb1ELb1ELb0ELb1ELb0ELb1ELb1ELb1ELb1ELb0EEENS1_21CollectiveEpilogueFwdINS6_IJSA_SC_SB_EEES9_SE_SG_Li384ELb1ELb1ELb1ELb0EEENS1_36VarlenDynamicPersistentTileSchedulerILi192ELi128ELi384ELi128ELb1ELb1ELb1ELb1ELb1ELb1EEEEEEEEEvNT_6ParamsE --------------------------
	.section	.nv.info._ZN7cutlass13device_kernelIN5flash11enable_sm90INS1_16FlashAttnFwdSm90INS1_25CollectiveMainloopFwdSm90ILi2EN4cute5tupleIJNS5_1CILi1EEES8_S8_EEENS6_IJNS7_ILi192EEENS7_ILi128EEENS7_ILi64EEEEEELi64ENS_10bfloat16_tEfNS_4arch4Sm90ELb1ELb0ELb1ELb1ELb0ELb1ELb0ELb1ELb1ELb1ELb1ELb0EEENS1_21CollectiveEpilogueFwdINS6_IJSA_SC_SB_EEES9_SE_SG_Li384ELb1ELb1ELb1ELb0EEENS1_36VarlenDynamicPersistentTileSchedulerILi192ELi128ELi384ELi128ELb1ELb1ELb1ELb1ELb1ELb1EEEEEEEEEvNT_6ParamsE,"",@"SHT_CUDA_INFO"
	.sectionflags	@""
	.align	4


	//----- nvinfo : EIATTR_CUDA_API_VERSION
	.align		4
        /*0000*/ 	.byte	0x04, 0x37
        /*0002*/ 	.short	(.L_1611 - .L_1610)
.L_1610:
        /*0004*/ 	.word	0x00000082


	//----- nvinfo : EIATTR_KPARAM_INFO
	.align		4
.L_1611:
        /*0008*/ 	.byte	0x04, 0x17
        /*000a*/ 	.short	(.L_1613 - .L_1612)
.L_1612:
        /*000c*/ 	.word	0x00000000
        /*0010*/ 	.short	0x0000
        /*0012*/ 	.short	0x0070
        /*0014*/ 	.byte	0x00, 0xf0, 0x01, 0x2a


	//----- nvinfo : EIATTR_SPARSE_MMA_MASK
	.align		4
.L_1613:
        /*0018*/ 	.byte	0x03, 0x50
        /*001a*/ 	.short	0x0000


	//----- nvinfo : EIATTR_MAXREG_COUNT
	.align		4
        /*001c*/ 	.byte	0x03, 0x1b
        /*001e*/ 	.short	0x0080


	//----- nvinfo : EIATTR_NUM_BARRIERS
	.align		4
        /*0020*/ 	.byte	0x02, 0x4c
        /*0022*/ 	.byte	0x10
	.zero		1


	//----- nvinfo : EIATTR_EXTERNS
	.align		4
        /*0024*/ 	.byte	0x04, 0x0f
        /*0026*/ 	.short	(.L_1615 - .L_1614)


	//   ....[0]....
	.align		4
.L_1614:
        /*0028*/ 	.word	index@(__assertfail)


	//----- nvinfo : EIATTR_ANNOTATIONS
	.align		4
.L_1615:
        /*002c*/ 	.byte	0x04, 0x55
        /*002e*/ 	.short	(.L_1617 - .L_1616)


	//   ....[0]....
.L_1616:
        /* <DEDUP_REMOVED lines=79> */


	//----- nvinfo : EIATTR_MERCURY_ISA_VERSION
	.align		4
.L_1617:
        /*0508*/ 	.byte	0x03, 0x5f
        /*050a*/ 	.short	0x0101


	//----- nvinfo : EIATTR_UNUSED_LOAD_BYTE_OFFSET
	.align		4
        /*050c*/ 	.byte	0x04, 0x44
        /*050e*/ 	.short	(.L_1619 - .L_1618)


	//   ....[0]....
.L_1618:
        /*0510*/ 	.word	0x00000ad0
        /*0514*/ 	.word	0x0000fff0


	//   ....[1]....
        /*0518*/ 	.word	0x000121c0
        /*051c*/ 	.word	0x0000fff0


	//----- nvinfo : EIATTR_INT_WARP_WIDE_INSTR_OFFSETS
	.align		4
.L_1619:
        /*0520*/ 	.byte	0x04, 0x31
        /*0522*/ 	.short	(.L_1621 - .L_1620)


	//   ....[0]....
.L_1620:
        /*0524*/ 	.word	0x00000180


	//   ....[1]....
        /*0528*/ 	.word	0x00000220


	//   ....[2]....
        /*052c*/ 	.word	0x00000290


	//   ....[3]....
        /*0530*/ 	.word	0x00017140


	//   ....[4]....
        /*0534*/ 	.word	0x000171d0


	//   ....[5]....
        /*0538*/ 	.word	0x0001a2d0


	//   ....[6]....
        /*053c*/ 	.word	0x0001a360


	//----- nvinfo : EIATTR_COOP_GROUP_MASK_REGIDS
	.align		4
.L_1621:
        /*0540*/ 	.byte	0x04, 0x29
        /*0542*/ 	.short	(.L_1623 - .L_1622)


	//   ....[0]....
.L_1622:
        /*0544*/ 	.word	0xffffffff


	//   ....[1]....
        /*0548*/ 	.word	0xffffffff


	//   ....[2]....
        /*054c*/ 	.word	0xffffffff


	//   ....[3]....
        /*0550*/ 	.word	0xffffffff


	//   ....[4]....
        /*0554*/ 	.word	0xffffffff


	//   ....[5]....
        /*0558*/ 	.word	0xffffffff


	//   ....[6]....
        /*055c*/ 	.word	0xffffffff


	//   ....[7]....
        /*0560*/ 	.word	0xffffffff


	//   ....[8]....
        /*0564*/ 	.word	0xffffffff


	//   ....[9]....
        /*0568*/ 	.word	0xffffffff


	//   ....[10]....
        /*056c*/ 	.word	0xffffffff


	//   ....[11]....
        /*0570*/ 	.word	0xffffffff


	//   ....[12]....
        /*0574*/ 	.word	0xffffffff


	//   ....[13]....
        /*0578*/ 	.word	0xffffffff


	//   ....[14]....
        /*057c*/ 	.word	0xffffffff


	//   ....[15]....
        /*0580*/ 	.word	0xffffffff


	//   ....[16]....
        /*0584*/ 	.word	0xffffffff


	//   ....[17]....
        /*0588*/ 	.word	0xffffffff


	//   ....[18]....
        /*058c*/ 	.word	0xffffffff


	//   ....[19]....
        /*0590*/ 	.word	0xffffffff


	//   ....[20]....
        /*0594*/ 	.word	0xffffffff


	//   ....[21]....
        /*0598*/ 	.word	0xffffffff


	//   ....[22]....
        /*059c*/ 	.word	0xffffffff


	//   ....[23]....
        /*05a0*/ 	.word	0xffffffff


	//   ....[24]....
        /*05a4*/ 	.word	0xffffffff


	//   ....[25]....
        /*05a8*/ 	.word	0xffffffff


	//   ....[26]....
        /*05ac*/ 	.word	0xffffffff


	//   ....[27]....
        /*05b0*/ 	.word	0xffffffff


	//   ....[28]....
        /*05b4*/ 	.word	0xffffffff


	//   ....[29]....
        /*05b8*/ 	.word	0xffffffff


	//   ....[30]....
        /*05bc*/ 	.word	0xffffffff


	//   ....[31]....
        /*05c0*/ 	.word	0xffffffff


	//   ....[32]....
        /*05c4*/ 	.word	0xffffffff


	//   ....[33]....
        /*05c8*/ 	.word	0xffffffff


	//   ....[34]....
        /*05cc*/ 	.word	0xffffffff


	//   ....[35]....
        /*05d0*/ 	.word	0xffffffff


	//   ....[36]....
        /*05d4*/ 	.word	0xffffffff


	//   ....[37]....
        /*05d8*/ 	.word	0xffffffff


	//   ....[38]....
        /*05dc*/ 	.word	0xffffffff


	//   ....[39]....
        /*05e0*/ 	.word	0xffffffff


	//   ....[40]....
        /*05e4*/ 	.word	0xffffffff


	//   ....[41]....
        /*05e8*/ 	.word	0xffffffff


	//   ....[42]....
        /*05ec*/ 	.word	0xffffffff


	//   ....[43]....
        /*05f0*/ 	.word	0xffffffff


	//   ....[44]....
        /*05f4*/ 	.word	0xffffffff


	//   ....[45]....
        /*05f8*/ 	.word	0xffffffff


	//   ....[46]....
        /*05fc*/ 	.word	0xffffffff


	//   ....[47]....
        /*0600*/ 	.word	0xffffffff


	//   ....[48]....
        /*0604*/ 	.word	0xffffffff


	//   ....[49]....
        /*0608*/ 	.word	0xffffffff


	//   ....[50]....
        /*060c*/ 	.word	0xffffffff


	//   ....[51]....
        /*0610*/ 	.word	0xffffffff


	//   ....[52]....
        /*0614*/ 	.word	0xffffffff


	//   ....[53]....
        /*0618*/ 	.word	0xffffffff


	//   ....[54]....
        /*061c*/ 	.word	0xffffffff


	//   ....[55]....
        /*0620*/ 	.word	0xffffffff


	//   ....[56]....
        /*0624*/ 	.word	0xffffffff


	//   ....[57]....
        /*0628*/ 	.word	0xffffffff


	//   ....[58]....
        /*062c*/ 	.word	0xffffffff


	//   ....[59]....
        /*0630*/ 	.word	0xffffffff


	//   ....[60]....
        /*0634*/ 	.word	0xffffffff


	//   ....[61]....
        /*0638*/ 	.word	0xffffffff


	//   ....[62]....
        /*063c*/ 	.word	0xffffffff


	//   ....[63]....
        /*0640*/ 	.word	0xffffffff


	//   ....[64]....
        /*0644*/ 	.word	0xffffffff


	//   ....[65]....
        /*0648*/ 	.word	0xffffffff


	//   ....[66]....
        /*064c*/ 	.word	0xffffffff


	//   ....[67]....
        /*0650*/ 	.word	0xffffffff


	//   ....[68]....
        /*0654*/ 	.word	0xffffffff


	//   ....[69]....
        /*0658*/ 	.word	0xffffffff


	//   ....[70]....
        /*065c*/ 	.word	0xffffffff


	//   ....[71]....
        /*0660*/ 	.word	0xffffffff


	//   ....[72]....
        /*0664*/ 	.word	0xffffffff


	//   ....[73]....
        /*0668*/ 	.word	0xffffffff


	//   ....[74]....
        /*066c*/ 	.word	0xffffffff


	//   ....[75]....
        /*0670*/ 	.word	0xffffffff


	//   ....[76]....
        /*0674*/ 	.word	0xffffffff


	//   ....[77]....
        /*0678*/ 	.word	0xffffffff


	//   ....[78]....
        /*067c*/ 	.word	0xffffffff


	//   ....[79]....
        /*0680*/ 	.word	0xffffffff


	//   ....[80]....
        /*0684*/ 	.word	0xffffffff


	//   ....[81]....
        /*0688*/ 	.word	0xffffffff


	//   ....[82]....
        /*068c*/ 	.word	0xffffffff


	//   ....[83]....
        /*0690*/ 	.word	0xffffffff


	//   ....[84]....
        /*0694*/ 	.word	0xffffffff


	//   ....[85]....
        /*0698*/ 	.word	0xffffffff


	//   ....[86]....
        /*069c*/ 	.word	0xffffffff


	//   ....[87]....
        /*06a0*/ 	.word	0xffffffff


	//   ....[88]....
        /*06a4*/ 	.word	0xffffffff


	//   ....[89]....
        /*06a8*/ 	.word	0xffffffff


	//   ....[90]....
        /*06ac*/ 	.word	0xffffffff


	//   ....[91]....
        /*06b0*/ 	.word	0xffffffff


	//   ....[92]....
        /*06b4*/ 	.word	0xffffffff


	//   ....[93]....
        /*06b8*/ 	.word	0xffffffff


	//   ....[94]....
        /*06bc*/ 	.word	0xffffffff


	//   ....[95]....
        /*06c0*/ 	.word	0xffffffff


	//   ....[96]....
        /*06c4*/ 	.word	0xffffffff


	//   ....[97]....
        /*06c8*/ 	.word	0xffffffff


	//   ....[98]....
        /*06cc*/ 	.word	0xffffffff


	//   ....[99]....
        /*06d0*/ 	.word	0xffffffff


	//   ....[100]....
        /*06d4*/ 	.word	0xffffffff


	//   ....[101]....
        /*06d8*/ 	.word	0xffffffff


	//   ....[102]....
        /*06dc*/ 	.word	0xffffffff


	//   ....[103]....
        /*06e0*/ 	.word	0xffffffff


	//   ....[104]....
        /*06e4*/ 	.word	0xffffffff


	//   ....[105]....
        /*06e8*/ 	.word	0xffffffff


	//   ....[106]....
        /*06ec*/ 	.word	0xffffffff


	//   ....[107]....
        /*06f0*/ 	.word	0xffffffff


	//   ....[108]....
        /*06f4*/ 	.word	0xffffffff


	//   ....[109]....
        /*06f8*/ 	.word	0xffffffff


	//   ....[110]....
        /*06fc*/ 	.word	0xffffffff


	//   ....[111]....
        /*0700*/ 	.word	0xffffffff


	//   ....[112]....
        /*0704*/ 	.word	0xffffffff


	//   ....[113]....
        /*0708*/ 	.word	0xffffffff


	//   ....[114]....
        /*070c*/ 	.word	0xffffffff


	//   ....[115]....
        /*0710*/ 	.word	0xffffffff


	//   ....[116]....
        /*0714*/ 	.word	0xffffffff


	//   ....[117]....
        /*0718*/ 	.word	0xffffffff


	//   ....[118]....
        /*071c*/ 	.word	0xffffffff


	//   ....[119]....
        /*0720*/ 	.word	0xffffffff


	//   ....[120]....
        /*0724*/ 	.word	0xffffffff


	//   ....[121]....
        /*0728*/ 	.word	0xffffffff


	//   ....[122]....
        /*072c*/ 	.word	0xffffffff


	//   ....[123]....
        /*0730*/ 	.word	0xffffffff


	//   ....[124]....
        /*0734*/ 	.word	0xffffffff


	//   ....[125]....
        /*0738*/ 	.word	0xffffffff


	//   ....[126]....
        /*073c*/ 	.word	0xffffffff


	//   ....[127]....
        /*0740*/ 	.word	0xffffffff


	//   ....[128]....
        /*0744*/ 	.word	0xffffffff


	//   ....[129]....
        /*0748*/ 	.word	0xffffffff


	//   ....[130]....
        /*074c*/ 	.word	0x0500000f


	//   ....[131]....
        /*0750*/ 	.word	0x0500000f


	//   ....[132]....
        /*0754*/ 	.word	0x0500000f


	//   ....[133]....
        /*0758*/ 	.word	0x0500000f


	//   ....[134]....
        /*075c*/ 	.word	0x0500000f


	//   ....[135]....
        /*0760*/ 	.word	0x0500000f


	//   ....[136]....
        /*0764*/ 	.word	0x0500000f


	//   ....[137]....
        /*0768*/ 	.word	0x0500000f


	//   ....[138]....
        /*076c*/ 	.word	0x0500000f


	//   ....[139]....
        /*0770*/ 	.word	0x0500000f


	//   ....[140]....
        /*0774*/ 	.word	0x0500000f


	//   ....[141]....
        /*0778*/ 	.word	0x0500000f


	//   ....[142]....
        /*077c*/ 	.word	0x0500000f


	//   ....[143]....
        /*0780*/ 	.word	0x0500000f


	//   ....[144]....
        /*0784*/ 	.word	0x0500000f


	//   ....[145]....
        /*0788*/ 	.word	0x0500000f


	//   ....[146]....
        /*078c*/ 	.word	0x0500000f


	//   ....[147]....
        /*0790*/ 	.word	0x0500000f


	//   ....[148]....
        /*0794*/ 	.word	0x0500000f


	//   ....[149]....
        /*0798*/ 	.word	0x0500000f


	//   ....[150]....
        /*079c*/ 	.word	0x0500000f


	//   ....[151]....
        /*07a0*/ 	.word	0x0500000f


	//   ....[152]....
        /*07a4*/ 	.word	0x0500000f


	//   ....[153]....
        /*07a8*/ 	.word	0x0500000f


	//   ....[154]....
        /*07ac*/ 	.word	0x0500000f


	//   ....[155]....
        /*07b0*/ 	.word	0x0500000f


	//   ....[156]....
        /*07b4*/ 	.word	0x0500000f


	//   ....[157]....
        /*07b8*/ 	.word	0x0500000f


	//   ....[158]....
        /*07bc*/ 	.word	0x0500000f


	//   ....[159]....
        /*07c0*/ 	.word	0x0500000f


	//   ....[160]....
        /*07c4*/ 	.word	0x0500000f


	//   ....[161]....
        /*07c8*/ 	.word	0x0500000f


	//   ....[162]....
        /*07cc*/ 	.word	0x0500000f


	//   ....[163]....
        /*07d0*/ 	.word	0x0500000f


	//   ....[164]....
        /*07d4*/ 	.word	0x0500000f


	//   ....[165]....
        /*07d8*/ 	.word	0x0500000f


	//   ....[166]....
        /*07dc*/ 	.word	0x0500000f


	//   ....[167]....
        /*07e0*/ 	.word	0x0500000f


	//   ....[168]....
        /*07e4*/ 	.word	0x0500000f


	//   ....[169]....
        /*07e8*/ 	.word	0x0500000f


	//   ....[170]....
        /*07ec*/ 	.word	0x0500000f


	//   ....[171]....
        /*07f0*/ 	.word	0x0500000f


	//   ....[172]....
        /*07f4*/ 	.word	0x0500000f


	//   ....[173]....
        /*07f8*/ 	.word	0x0500000f


	//   ....[174]....
        /*07fc*/ 	.word	0x0500000f


	//   ....[175]....
        /*0800*/ 	.word	0x0500000f


	//   ....[176]....
        /*0804*/ 	.word	0x0500000f


	//   ....[177]....
        /*0808*/ 	.word	0x0500000f


	//   ....[178]....
        /*080c*/ 	.word	0x0500000f


	//   ....[179]....
        /*0810*/ 	.word	0x0500000f


	//   ....[180]....
        /*0814*/ 	.word	0x0500000f


	//   ....[181]....
        /*0818*/ 	.word	0x0500000f


	//   ....[182]....
        /*081c*/ 	.word	0x0500000f


	//   ....[183]....
        /*0820*/ 	.word	0x0500000f


	//   ....[184]....
        /*0824*/ 	.word	0x0500000f


	//   ....[185]....
        /*0828*/ 	.word	0x0500000f


	//   ....[186]....
        /*082c*/ 	.word	0x0500000f


	//   ....[187]....
        /*0830*/ 	.word	0x0500000f


	//   ....[188]....
        /*0834*/ 	.word	0x0500000f


	//   ....[189]....
        /*0838*/ 	.word	0x0500000f


	//   ....[190]....
        /*083c*/ 	.word	0x0500000f


	//   ....[191]....
        /*0840*/ 	.word	0x0500000f


	//   ....[192]....
        /*0844*/ 	.word	0x0500000f


	//   ....[193]....
        /*0848*/ 	.word	0x0500000f


	//   ....[194]....
        /*084c*/ 	.word	0x0500000f


	//   ....[195]....
        /*0850*/ 	.word	0x0500000f


	//   ....[196]....
        /*0854*/ 	.word	0x0500000f


	//   ....[197]....
        /*0858*/ 	.word	0x0500000f


	//   ....[198]....
        /*085c*/ 	.word	0x0500000f


	//   ....[199]....
        /*0860*/ 	.word	0x0500000f


	//   ....[200]....
        /*0864*/ 	.word	0x0500000f


	//   ....[201]....
        /*0868*/ 	.word	0x0500000f


	//   ....[202]....
        /*086c*/ 	.word	0x0500000f


	//   ....[203]....
        /*0870*/ 	.word	0x0500000f


	//   ....[204]....
        /*0874*/ 	.word	0x0500000f


	//   ....[205]....
        /*0878*/ 	.word	0x0500000f


	//   ....[206]....
        /*087c*/ 	.word	0x0500000f


	//   ....[207]....
        /*0880*/ 	.word	0x0500000f


	//   ....[208]....
        /*0884*/ 	.word	0x0500000f


	//   ....[209]....
        /*0888*/ 	.word	0x0500000f


	//   ....[210]....
        /*088c*/ 	.word	0x0500000f


	//   ....[211]....
        /*0890*/ 	.word	0x0500000f


	//----- nvinfo : EIATTR_COOP_GROUP_INSTR_OFFSETS
	.align		4
.L_1623:
        /*0894*/ 	.byte	0x04, 0x28
        /*0896*/ 	.short	(.L_1625 - .L_1624)


	//   ....[0]....
.L_1624:
        /*0898*/ 	.word	0x00000060


	//   ....[1]....
        /*089c*/ 	.word	0x00000190


	//   ....[2]....
        /*08a0*/ 	.word	0x00000240


	//   ....[3]....
        /*08a4*/ 	.word	0x00000400


	//   ....[4]....
        /*08a8*/ 	.word	0x00000560


	//   ....[5]....
        /*08ac*/ 	.word	0x00000680


	//   ....[6]....
        /*08b0*/ 	.word	0x000007e0


	//   ....[7]....
        /*08b4*/ 	.word	0x00006060


	//   ....[8]....
        /*08b8*/ 	.word	0x00006820


	//   ....[9]....
        /*08bc*/ 	.word	0x00006830


	//   ....[10]....
        /*08c0*/ 	.word	0x00006840


	//   ....[11]....
        /*08c4*/ 	.word	0x00006850


	//   ....[12]....
        /*08c8*/ 	.word	0x00006b90


	//   ....[13]....
        /*08cc*/ 	.word	0x00006ba0


	//   ....[14]....
        /*08d0*/ 	.word	0x00006bb0


	//   ....[15]....
        /*08d4*/ 	.word	0x00006bc0


	//   ....[16]....
        /*08d8*/ 	.word	0x00007fb0


	//   ....[17]....
        /*08dc*/ 	.word	0x00007fc0


	//   ....[18]....
        /*08e0*/ 	.word	0x00007fd0


	//   ....[19]....
        /*08e4*/ 	.word	0x00007fe0


	//   ....[20]....
        /*08e8*/ 	.word	0x000080e0


	//   ....[21]....
        /*08ec*/ 	.word	0x00008100


	//   ....[22]....
        /*08f0*/ 	.word	0x000081a0


	//   ....[23]....
        /*08f4*/ 	.word	0x000081d0


	//   ....[24]....
        /*08f8*/ 	.word	0x000099f0


	//   ....[25]....
        /*08fc*/ 	.word	0x0000a470


	//   ....[26]....
        /*0900*/ 	.word	0x0000a490


	//   ....[27]....
        /*0904*/ 	.word	0x0000a4c0


	//   ....[28]....
        /*0908*/ 	.word	0x0000b090


	//   ....[29]....
        /*090c*/ 	.word	0x0000b0b0


	//   ....[30]....
        /*0910*/ 	.word	0x0000cad0


	//   ....[31]....
        /*0914*/ 	.word	0x0000d360


	//   ....[32]....
        /*0918*/ 	.word	0x0000d380


	//   ....[33]....
        /*091c*/ 	.word	0x0000d3a0


	//   ....[34]....
        /*0920*/ 	.word	0x0000dd70


	//   ....[35]....
        /*0924*/ 	.word	0x0000ddb0


	//   ....[36]....
        /*0928*/ 	.word	0x000100a0


	//   ....[37]....
        /*092c*/ 	.word	0x00010100


	//   ....[38]....
        /*0930*/ 	.word	0x00010770


	//   ....[39]....
        /*0934*/ 	.word	0x000107e0


	//   ....[40]....
        /*0938*/ 	.word	0x00011950


	//   ....[41]....
        /*093c*/ 	.word	0x00011c70


	//   ....[42]....
        /*0940*/ 	.word	0x00011d10


	//   ....[43]....
        /*0944*/ 	.word	0x00011d20


	//   ....[44]....
        /*0948*/ 	.word	0x00012a90


	//   ....[45]....
        /*094c*/ 	.word	0x00012ab0


	//   ....[46]....
        /*0950*/ 	.word	0x00012ac0


	//   ....[47]....
        /*0954*/ 	.word	0x00012ad0


	//   ....[48]....
        /*0958*/ 	.word	0x00012ff0


	//   ....[49]....
        /*095c*/ 	.word	0x00013030


	//   ....[50]....
        /*0960*/ 	.word	0x00013060


	//   ....[51]....
        /*0964*/ 	.word	0x00013090


	//   ....[52]....
        /*0968*/ 	.word	0x000130b0


	//   ....[53]....
        /*096c*/ 	.word	0x000130c0


	//   ....[54]....
        /*0970*/ 	.word	0x00013100


	//   ....[55]....
        /*0974*/ 	.word	0x00013130


	//   ....[56]....
        /*0978*/ 	.word	0x000135e0


	//   ....[57]....
        /*097c*/ 	.word	0x000135f0


	//   ....[58]....
        /*0980*/ 	.word	0x00013870


	//   ....[59]....
        /*0984*/ 	.word	0x00013880


	//   ....[60]....
        /*0988*/ 	.word	0x00014310


	//   ....[61]....
        /*098c*/ 	.word	0x00014340


	//   ....[62]....
        /*0990*/ 	.word	0x00014370


	//   ....[63]....
        /*0994*/ 	.word	0x00014390


	//   ....[64]....
        /*0998*/ 	.word	0x000143c0


	//   ....[65]....
        /*099c*/ 	.word	0x000143d0


	//   ....[66]....
        /*09a0*/ 	.word	0x00014400


	//   ....[67]....
        /*09a4*/ 	.word	0x00014470


	//   ....[68]....
        /*09a8*/ 	.word	0x000145a0


	//   ....[69]....
        /*09ac*/ 	.word	0x000147c0


	//   ....[70]....
        /*09b0*/ 	.word	0x000147f0


	//   ....[71]....
        /*09b4*/ 	.word	0x00014820


	//   ....[72]....
        /*09b8*/ 	.word	0x00014850


	//   ....[73]....
        /*09bc*/ 	.word	0x00014880


	//   ....[74]....
        /*09c0*/ 	.word	0x000148b0


	//   ....[75]....
        /*09c4*/ 	.word	0x00014a40


	//   ....[76]....
        /*09c8*/ 	.word	0x00014a70


	//   ....[77]....
        /*09cc*/ 	.word	0x00014aa0


	//   ....[78]....
        /*09d0*/ 	.word	0x00014ad0


	//   ....[79]....
        /*09d4*/ 	.word	0x00014b00


	//   ....[80]....
        /*09d8*/ 	.word	0x00014b30


	//   ....[81]....
        /*09dc*/ 	.word	0x00014bc0


	//   ....[82]....
        /*09e0*/ 	.word	0x00014bf0


	//   ....[83]....
        /*09e4*/ 	.word	0x00014c00


	//   ....[84]....
        /*09e8*/ 	.word	0x00014c40


	//   ....[85]....
        /*09ec*/ 	.word	0x000160e0


	//   ....[86]....
        /*09f0*/ 	.word	0x000176e0


	//   ....[87]....
        /*09f4*/ 	.word	0x00018280


	//   ....[88]....
        /*09f8*/ 	.word	0x00018290


	//   ....[89]....
        /*09fc*/ 	.word	0x000182b0


	//   ....[90]....
        /*0a00*/ 	.word	0x00018310


	//   ....[91]....
        /*0a04*/ 	.word	0x00018330


	//   ....[92]....
        /*0a08*/ 	.word	0x000183b0


	//   ....[93]....
        /*0a0c*/ 	.word	0x000183d0


	//   ....[94]....
        /*0a10*/ 	.word	0x00018450


	//   ....[95]....
        /*0a14*/ 	.word	0x00018470


	//   ....[96]....
        /*0a18*/ 	.word	0x000184f0


	//   ....[97]....
        /*0a1c*/ 	.word	0x00018510


	//   ....[98]....
        /*0a20*/ 	.word	0x00018590


	//   ....[99]....
        /*0a24*/ 	.word	0x000185b0


	//   ....[100]....
        /*0a28*/ 	.word	0x00018630


	//   ....[101]....
        /*0a2c*/ 	.word	0x00018650


	//   ....[102]....
        /*0a30*/ 	.word	0x00018660


	//   ....[103]....
        /*0a34*/ 	.word	0x000186d0


	//   ....[104]....
        /*0a38*/ 	.word	0x00018720


	//   ....[105]....
        /*0a3c*/ 	.word	0x000187e0


	//   ....[106]....
        /*0a40*/ 	.word	0x000187f0


	//   ....[107]....
        /*0a44*/ 	.word	0x00018860


	//   ....[108]....
        /*0a48*/ 	.word	0x00018870


	//   ....[109]....
        /*0a4c*/ 	.word	0x000188b0


	//   ....[110]....
        /*0a50*/ 	.word	0x000188d0


	//   ....[111]....
        /*0a54*/ 	.word	0x0001a860


	//   ....[112]....
        /*0a58*/ 	.word	0x0001a890


	//   ....[113]....
        /*0a5c*/ 	.word	0x0001a900


	//   ....[114]....
        /*0a60*/ 	.word	0x0001a930


	//   ....[115]....
        /*0a64*/ 	.word	0x0001a960


	//   ....[116]....
        /*0a68*/ 	.word	0x0001a990


	//   ....[117]....
        /*0a6c*/ 	.word	0x0001a9c0


	//   ....[118]....
        /*0a70*/ 	.word	0x0001a9f0


	//   ....[119]....
        /*0a74*/ 	.word	0x0001ab90


	//   ....[120]....
        /*0a78*/ 	.word	0x0001abc0


	//   ....[121]....
        /*0a7c*/ 	.word	0x0001abf0


	//   ....[122]....
        /*0a80*/ 	.word	0x0001ac20


	//   ....[123]....
        /*0a84*/ 	.word	0x0001ac50


	//   ....[124]....
        /*0a88*/ 	.word	0x0001ac80


	//   ....[125]....
        /*0a8c*/ 	.word	0x0001ad40


	//   ....[126]....
        /*0a90*/ 	.word	0x0001ad60


	//   ....[127]....
        /*0a94*/ 	.word	0x0001ad80


	//   ....[128]....
        /*0a98*/ 	.word	0x0001ade0


	//   ....[129]....
        /*0a9c*/ 	.word	0x0001b800


	//   ....[130]....
        /*0aa0*/ 	.word	0x0001bc60


	//   ....[131]....
        /*0aa4*/ 	.word	0x0001bd10


	//   ....[132]....
        /*0aa8*/ 	.word	0x0001bda0


	//   ....[133]....
        /*0aac*/ 	.word	0x0001bdf0


	//   ....[134]....
        /*0ab0*/ 	.word	0x0001be40


	//   ....[135]....
        /*0ab4*/ 	.word	0x0001bed0


	//   ....[136]....
        /*0ab8*/ 	.word	0x0001bf60


	//   ....[137]....
        /*0abc*/ 	.word	0x0001bfb0


	//   ....[138]....
        /*0ac0*/ 	.word	0x0001c000


	//   ....[139]....
        /*0ac4*/ 	.word	0x0001c0f0


	//   ....[140]....
        /*0ac8*/ 	.word	0x0001c1a0


	//   ....[141]....
        /*0acc*/ 	.word	0x0001c1f0


	//   ....[142]....
        /*0ad0*/ 	.word	0x0001c240


	//   ....[143]....
        /*0ad4*/ 	.word	0x0001c3d0


	//   ....[144]....
        /*0ad8*/ 	.word	0x0001c530


	//   ....[145]....
        /*0adc*/ 	.word	0x0001c5d0


	//   ....[146]....
        /*0ae0*/ 	.word	0x0001c620


	//   ....[147]....
        /*0ae4*/ 	.word	0x0001c8e0


	//   ....[148]....
        /*0ae8*/ 	.word	0x0001c940


	//   ....[149]....
        /*0aec*/ 	.word	0x0001ca00


	//   ....[150]....
        /*0af0*/ 	.word	0x0001ca70


	//   ....[151]....
        /*0af4*/ 	.word	0x0001cad0


	//   ....[152]....
        /*0af8*/ 	.word	0x0001cb80


	//   ....[153]....
        /*0afc*/ 	.word	0x0001cbe0


	//   ....[154]....
        /*0b00*/ 	.word	0x0001cc70


	//   ....[155]....
        /*0b04*/ 	.word	0x0001ccf0


	//   ....[156]....
        /*0b08*/ 	.word	0x0001cd40


	//   ....[157]....
        /*0b0c*/ 	.word	0x0001cdd0


	//   ....[158]....
        /*0b10*/ 	.word	0x0001ce60


	//   ....[159]....
        /*0b14*/ 	.word	0x0001cf00


	//   ....[160]....
        /*0b18*/ 	.word	0x0001cfa0


	//   ....[161]....
        /*0b1c*/ 	.word	0x0001d000


	//   ....[162]....
        /*0b20*/ 	.word	0x0001d070


	//   ....[163]....
        /*0b24*/ 	.word	0x0001d0d0


	//   ....[164]....
        /*0b28*/ 	.word	0x0001d140


	//   ....[165]....
        /*0b2c*/ 	.word	0x0001d200


	//   ....[166]....
        /*0b30*/ 	.word	0x0001d260


	//   ....[167]....
        /*0b34*/ 	.word	0x0001d320


	//   ....[168]....
        /*0b38*/ 	.word	0x0001d600


	//   ....[169]....
        /*0b3c*/ 	.word	0x0001d7b0


	//   ....[170]....
        /*0b40*/ 	.word	0x0001d800


	//   ....[171]....
        /*0b44*/ 	.word	0x0001d860


	//   ....[172]....
        /*0b48*/ 	.word	0x0001d920


	//   ....[173]....
        /*0b4c*/ 	.word	0x0001d980


	//   ....[174]....
        /*0b50*/ 	.word	0x0001da80


	//   ....[175]....
        /*0b54*/ 	.word	0x0001dae0


	//   ....[176]....
        /*0b58*/ 	.word	0x0001dbe0


	//   ....[177]....
        /*0b5c*/ 	.word	0x0001dc40


	//   ....[178]....
        /*0b60*/ 	.word	0x0001dd40


	//   ....[179]....
        /*0b64*/ 	.word	0x0001dda0


	//   ....[180]....
        /*0b68*/ 	.word	0x0001dea0


	//   ....[181]....
        /*0b6c*/ 	.word	0x0001df00


	//   ....[182]....
        /*0b70*/ 	.word	0x0001e000


	//   ....[183]....
        /*0b74*/ 	.word	0x0001e060


	//   ....[184]....
        /*0b78*/ 	.word	0x0001e110


	//   ....[185]....
        /*0b7c*/ 	.word	0x0001e1e0


	//   ....[186]....
        /*0b80*/ 	.word	0x0001e2b0


	//   ....[187]....
        /*0b84*/ 	.word	0x0001e310


	//   ....[188]....
        /*0b88*/ 	.word	0x0001e400


	//   ....[189]....
        /*0b8c*/ 	.word	0x0001e460


	//   ....[190]....
        /*0b90*/ 	.word	0x0001e530


	//   ....[191]....
        /*0b94*/ 	.word	0x0001e590


	//   ....[192]....
        /*0b98*/ 	.word	0x0001e650


	//   ....[193]....
        /*0b9c*/ 	.word	0x0001e970


	//   ....[194]....
        /*0ba0*/ 	.word	0x0001ea10


	//   ....[195]....
        /*0ba4*/ 	.word	0x0001eb80


	//   ....[196]....
        /*0ba8*/ 	.word	0x0001ebf0


	//   ....[197]....
        /*0bac*/ 	.word	0x0001ec60


	//   ....[198]....
        /*0bb0*/ 	.word	0x0001ecd0


	//   ....[199]....
        /*0bb4*/ 	.word	0x0001ed40


	//   ....[200]....
        /*0bb8*/ 	.word	0x0001edc0


	//   ....[201]....
        /*0bbc*/ 	.word	0x0001ee40


	//   ....[202]....
        /*0bc0*/ 	.word	0x0001eed0


	//   ....[203]....
        /*0bc4*/ 	.word	0x0001ef40


	//   ....[204]....
        /*0bc8*/ 	.word	0x0001efb0


	//   ....[205]....
        /*0bcc*/ 	.word	0x0001f020


	//   ....[206]....
        /*0bd0*/ 	.word	0x0001f0a0


	//   ....[207]....
        /*0bd4*/ 	.word	0x0001f110


	//   ....[208]....
        /*0bd8*/ 	.word	0x0001f1c0


	//   ....[209]....
        /*0bdc*/ 	.word	0x0001f210


	//   ....[210]....
        /*0be0*/ 	.word	0x0001f2a0


	//   ....[211]....
        /*0be4*/ 	.word	0x0001f3d0


	//----- nvinfo : EIATTR_REG_RECONFIG
	.align		4
.L_1625:
        /*0be8*/ 	.byte	0x01, 0x54
	.zero		2


	//----- nvinfo : EIATTR_SYSCALL_OFFSETS
	.align		4
        /*0bec*/ 	.byte	0x04, 0x46
        /*0bee*/ 	.short	(.L_1627 - .L_1626)


	//   ....[0]....
.L_1626:
        /*0bf0*/ 	.word	0x00001b90


	//   ....[1]....
        /*0bf4*/ 	.word	0x00001ce0


	//   ....[2]....
        /*0bf8*/ 	.word	0x00006230


	//   ....[3]....
        /*0bfc*/ 	.word	0x00006550


	//   ....[4]....
        /*0c00*/ 	.word	0x00017330


	//   ....[5]....
        /*0c04*/ 	.word	0x00017480


	//   ....[6]....
        /*0c08*/ 	.word	0x00017580


	//   ....[7]....
        /*0c0c*/ 	.word	0x00017db0


	//----- nvinfo : EIATTR_MBARRIER_INSTR_OFFSETS
	.align		4
.L_1627:
        /*0c10*/ 	.byte	0x04, 0x39
        /*0c12*/ 	.short	(.L_1629 - .L_1628)


	//   ....[0]....
.L_1628:
        /*0c14*/ 	.word	0x000002b0
        /*0c18*/ 	.word	0x000000ff
        /*0c1c*/ 	.word	0x00016800
        /*0c20*/ 	.short	0x0100
        /*0c22*/ 	.byte	0x08
	.zero		1


	//   ....[1]....
        /*0c24*/ 	.word	0x000002c0
        /*0c28*/ 	.word	0x000000ff
        /*0c2c*/ 	.word	0x00016820
        /*0c30*/ 	.short	0x0100
        /*0c32*/ 	.byte	0x08
	.zero		1


	//   ....[2]....
        /*0c34*/ 	.word	0x000003b0
        /*0c38*/ 	.word	0x000000ff
        /*0c3c*/ 	.word	0x00016830
        /*0c40*/ 	.short	0x0100
        /*0c42*/ 	.byte	0x08
	.zero		1


	//   ....[3]....
        /*0c44*/ 	.word	0x000003c0
        /*0c48*/ 	.word	0x000000ff
        /*0c4c*/ 	.word	0x00016840
        /*0c50*/ 	.short	0x0100
        /*0c52*/ 	.byte	0x08
	.zero		1


	//   ....[4]....
        /*0c54*/ 	.word	0x000003d0
        /*0c58*/ 	.word	0x000000ff
        /*0c5c*/ 	.word	0x00016838
        /*0c60*/ 	.short	0x0100
        /*0c62*/ 	.byte	0x08
	.zero		1


	//   ....[5]....
        /*0c64*/ 	.word	0x000003e0
        /*0c68*/ 	.word	0x000000ff
        /*0c6c*/ 	.word	0x00016848
        /*0c70*/ 	.short	0x0100
        /*0c72*/ 	.byte	0x08
	.zero		1


	//   ....[6]....
        /*0c74*/ 	.word	0x00000510
        /*0c78*/ 	.word	0x000000ff
        /*0c7c*/ 	.word	0x00016850
        /*0c80*/ 	.short	0x0100
        /*0c82*/ 	.byte	0x08
	.zero		1


	//   ....[7]....
        /*0c84*/ 	.word	0x00000520
        /*0c88*/ 	.word	0x000000ff
        /*0c8c*/ 	.word	0x00016860
        /*0c90*/ 	.short	0x0100
        /*0c92*/ 	.byte	0x08
	.zero		1


	//   ....[8]....
        /*0c94*/ 	.word	0x00000530
        /*0c98*/ 	.word	0x000000ff
        /*0c9c*/ 	.word	0x00016858
        /*0ca0*/ 	.short	0x0100
        /*0ca2*/ 	.byte	0x08
	.zero		1


	//   ....[9]....
        /*0ca4*/ 	.word	0x00000540
        /*0ca8*/ 	.word	0x000000ff
        /*0cac*/ 	.word	0x00016868
        /*0cb0*/ 	.short	0x0100
        /*0cb2*/ 	.byte	0x08
	.zero		1


	//   ....[10]....
        /*0cb4*/ 	.word	0x00000630
        /*0cb8*/ 	.word	0x000000ff
        /*0cbc*/ 	.word	0x00016870
        /*0cc0*/ 	.short	0x0100
        /*0cc2*/ 	.byte	0x06
	.zero		1


	//   ....[11]....
        /*0cc4*/ 	.word	0x00000640
        /*0cc8*/ 	.word	0x000000ff
        /*0ccc*/ 	.word	0x00016880
        /*0cd0*/ 	.short	0x0100
        /*0cd2*/ 	.byte	0x06
	.zero		1


	//   ....[12]....
        /*0cd4*/ 	.word	0x00000650
        /*0cd8*/ 	.word	0x000000ff
        /*0cdc*/ 	.word	0x00016878
        /*0ce0*/ 	.short	0x0100
        /*0ce2*/ 	.byte	0x06
	.zero		1


	//   ....[13]....
        /*0ce4*/ 	.word	0x00000660
        /*0ce8*/ 	.word	0x000000ff
        /*0cec*/ 	.word	0x00016888
        /*0cf0*/ 	.short	0x0100
        /*0cf2*/ 	.byte	0x06
	.zero		1


	//   ....[14]....
        /*0cf4*/ 	.word	0x00000790
        /*0cf8*/ 	.word	0x000000ff
        /*0cfc*/ 	.word	0x00016890
        /*0d00*/ 	.short	0x0100
        /*0d02*/ 	.byte	0x08
	.zero		1


	//   ....[15]....
        /*0d04*/ 	.word	0x000007a0
        /*0d08*/ 	.word	0x000000ff
        /*0d0c*/ 	.word	0x000168a0
        /*0d10*/ 	.short	0x0100
        /*0d12*/ 	.byte	0x08
	.zero		1


	//   ....[16]....
        /*0d14*/ 	.word	0x000007b0
        /*0d18*/ 	.word	0x000000ff
        /*0d1c*/ 	.word	0x00016898
        /*0d20*/ 	.short	0x0100
        /*0d22*/ 	.byte	0x08
	.zero		1


	//   ....[17]....
        /*0d24*/ 	.word	0x000007c0
        /*0d28*/ 	.word	0x000000ff
        /*0d2c*/ 	.word	0x000168a8
        /*0d30*/ 	.short	0x0100
        /*0d32*/ 	.byte	0x08
	.zero		1


	//   ....[18]....
        /*0d34*/ 	.word	0x000008f0
        /*0d38*/ 	.word	0x000000ff
        /*0d3c*/ 	.word	0x000168b0
        /*0d40*/ 	.short	0x0100
        /*0d42*/ 	.byte	0x08
	.zero		1


	//   ....[19]....
        /*0d44*/ 	.word	0x00000900
        /*0d48*/ 	.word	0x000000ff
        /*0d4c*/ 	.word	0x000168c0
        /*0d50*/ 	.short	0x0100
        /*0d52*/ 	.byte	0x08
	.zero		1


	//   ....[20]....
        /*0d54*/ 	.word	0x00000910
        /*0d58*/ 	.word	0x000000ff
        /*0d5c*/ 	.word	0x000168b8
        /*0d60*/ 	.short	0x0100
        /*0d62*/ 	.byte	0x08
	.zero		1


	//   ....[21]....
        /*0d64*/ 	.word	0x00000920
        /*0d68*/ 	.word	0x000000ff
        /*0d6c*/ 	.word	0x000168c8
        /*0d70*/ 	.short	0x0100
        /*0d72*/ 	.byte	0x08
	.zero		1


	//   ....[22]....
        /*0d74*/ 	.word	0x00002ef0
        /*0d78*/ 	.word	0x0000004e
        /*0d7c*/ 	.word	0x00016890
        /*0d80*/ 	.short	0x010a
        /*0d82*/ 	.byte	0x3f
	.zero		1


	//   ....[23]....
        /*0d84*/ 	.word	0x00004260
        /*0d88*/ 	.word	0x0000004e
        /*0d8c*/ 	.word	0x00016890
        /*0d90*/ 	.short	0x010a
        /*0d92*/ 	.byte	0x3f
	.zero		1


	//   ....[24]....
        /*0d94*/ 	.word	0x00005460
        /*0d98*/ 	.word	0x0000004e
        /*0d9c*/ 	.word	0x00016890
        /*0da0*/ 	.short	0x010a
        /*0da2*/ 	.byte	0x3f
	.zero		1


	//   ....[25]....
        /*0da4*/ 	.word	0x00005680
        /*0da8*/ 	.word	0x0000000c
        /*0dac*/ 	.word	0x00000000
        /*0db0*/ 	.short	0x0101
        /*0db2*/ 	.byte	0x3f
	.zero		1


	//   ....[26]....
        /*0db4*/ 	.word	0x000056c0
        /*0db8*/ 	.word	0x0000004e
        /*0dbc*/ 	.word	0x000168b0
        /*0dc0*/ 	.short	0x010a
        /*0dc2*/ 	.byte	0x3f
	.zero		1


	//   ....[27]....
        /*0dc4*/ 	.word	0x00005aa0
        /*0dc8*/ 	.word	0x0000004e
        /*0dcc*/ 	.word	0x00000000
        /*0dd0*/ 	.short	0x0101
        /*0dd2*/ 	.byte	0x3f
	.zero		1


	//   ....[28]....
        /*0dd4*/ 	.word	0x000062d0
        /*0dd8*/ 	.word	0x00000002
        /*0ddc*/ 	.word	0x00016800
        /*0de0*/ 	.short	0x010a
        /*0de2*/ 	.byte	0x3f
	.zero		1


	//   ....[29]....
        /*0de4*/ 	.word	0x00006320
        /*0de8*/ 	.word	0x00000002
        /*0dec*/ 	.word	0x00016800
        /*0df0*/ 	.short	0x010a
        /*0df2*/ 	.byte	0x3f
	.zero		1


	//   ....[30]....
        /*0df4*/ 	.word	0x00006e30
        /*0df8*/ 	.word	0x00000002
        /*0dfc*/ 	.word	0x00016800
        /*0e00*/ 	.short	0x010a
        /*0e02*/ 	.byte	0x3f
	.zero		1


	//   ....[31]....
        /*0e04*/ 	.word	0x00008450
        /*0e08*/ 	.word	0x00000002
        /*0e0c*/ 	.word	0x00016800
        /*0e10*/ 	.short	0x010a
        /*0e12*/ 	.byte	0x3f
	.zero		1


	//   ....[32]....
        /*0e14*/ 	.word	0x00009490
        /*0e18*/ 	.word	0x00000000
        /*0e1c*/ 	.word	0x00016830
        /*0e20*/ 	.short	0x010a
        /*0e22*/ 	.byte	0x3f
	.zero		1


	//   ....[33]....
        /*0e24*/ 	.word	0x00009500
        /*0e28*/ 	.word	0x00000000
        /*0e2c*/ 	.word	0x00016830
        /*0e30*/ 	.short	0x010a
        /*0e32*/ 	.byte	0x3f
	.zero		1


	//   ....[34]....
        /*0e34*/ 	.word	0x0000aa70
        /*0e38*/ 	.word	0x00000000
        /*0e3c*/ 	.word	0x00000000
        /*0e40*/ 	.short	0x0101
        /*0e42*/ 	.byte	0x3f
	.zero		1


	//   ....[35]....
        /*0e44*/ 	.word	0x0000bfe0
        /*0e48*/ 	.word	0x00000009
        /*0e4c*/ 	.word	0x00016830
        /*0e50*/ 	.short	0x010a
        /*0e52*/ 	.byte	0x3f
	.zero		1


	//   ....[36]....
        /*0e54*/ 	.word	0x0000c030
        /*0e58*/ 	.word	0x00000009
        /*0e5c*/ 	.word	0x00016830
        /*0e60*/ 	.short	0x010a
        /*0e62*/ 	.byte	0x3f
	.zero		1


	//   ....[37]....
        /*0e64*/ 	.word	0x0000c340
        /*0e68*/ 	.word	0x00000009
        /*0e6c*/ 	.word	0x00016850
        /*0e70*/ 	.short	0x010a
        /*0e72*/ 	.byte	0x3f
	.zero		1


	//   ....[38]....
        /*0e74*/ 	.word	0x0000c380
        /*0e78*/ 	.word	0x00000009
        /*0e7c*/ 	.word	0x00016850
        /*0e80*/ 	.short	0x010a
        /*0e82*/ 	.byte	0x3f
	.zero		1


	//   ....[39]....
        /*0e84*/ 	.word	0x0000e380
        /*0e88*/ 	.word	0x0000002e
        /*0e8c*/ 	.word	0x00000000
        /*0e90*/ 	.short	0x0101
        /*0e92*/ 	.byte	0x3f
	.zero		1


	//   ....[40]....
        /*0e94*/ 	.word	0x0000e410
        /*0e98*/ 	.word	0x0000000e
        /*0e9c*/ 	.word	0x00000000
        /*0ea0*/ 	.short	0x0101
        /*0ea2*/ 	.byte	0x3f
	.zero		1


	//   ....[41]....
        /*0ea4*/ 	.word	0x0000f1b0
        /*0ea8*/ 	.word	0x00000009
        /*0eac*/ 	.word	0x00016830
        /*0eb0*/ 	.short	0x010a
        /*0eb2*/ 	.byte	0x3f
	.zero		1


	//   ....[42]....
        /*0eb4*/ 	.word	0x0000f200
        /*0eb8*/ 	.word	0x00000009
        /*0ebc*/ 	.word	0x00016830
        /*0ec0*/ 	.short	0x010a
        /*0ec2*/ 	.byte	0x3f
	.zero		1


	//   ....[43]....
        /*0ec4*/ 	.word	0x0000f510
        /*0ec8*/ 	.word	0x00000009
        /*0ecc*/ 	.word	0x00016850
        /*0ed0*/ 	.short	0x010a
        /*0ed2*/ 	.byte	0x3f
	.zero		1


	//   ....[44]....
        /*0ed4*/ 	.word	0x0000f550
        /*0ed8*/ 	.word	0x00000009
        /*0edc*/ 	.word	0x00016850
        /*0ee0*/ 	.short	0x010a
        /*0ee2*/ 	.byte	0x3f
	.zero		1


	//   ....[45]....
        /*0ee4*/ 	.word	0x00010ce0
        /*0ee8*/ 	.word	0x00000019
        /*0eec*/ 	.word	0x00000000
        /*0ef0*/ 	.short	0x0101
        /*0ef2*/ 	.byte	0x3f
	.zero		1


	//   ....[46]....
        /*0ef4*/ 	.word	0x00010d10
        /*0ef8*/ 	.word	0x0000000e
        /*0efc*/ 	.word	0x00000000
        /*0f00*/ 	.short	0x0101
        /*0f02*/ 	.byte	0x3f
	.zero		1


	//   ....[47]....
        /*0f04*/ 	.word	0x00011840
        /*0f08*/ 	.word	0x0000000d
        /*0f0c*/ 	.word	0x00016850
        /*0f10*/ 	.short	0x010a
        /*0f12*/ 	.byte	0x3f
	.zero		1


	//   ....[48]....
        /*0f14*/ 	.word	0x000118b0
        /*0f18*/ 	.word	0x0000000d
        /*0f1c*/ 	.word	0x00016850
        /*0f20*/ 	.short	0x010a
        /*0f22*/ 	.byte	0x3f
	.zero		1


	//   ....[49]....
        /*0f24*/ 	.word	0x00011e90
        /*0f28*/ 	.word	0x00000007
        /*0f2c*/ 	.word	0x00000000
        /*0f30*/ 	.short	0x0101
        /*0f32*/ 	.byte	0x3f
	.zero		1


	//   ....[50]....
        /*0f34*/ 	.word	0x00012f00
        /*0f38*/ 	.word	0x00000000
        /*0f3c*/ 	.word	0x00000000
        /*0f40*/ 	.short	0x0101
        /*0f42*/ 	.byte	0x3f
	.zero		1


	//   ....[51]....
        /*0f44*/ 	.word	0x000134a0
        /*0f48*/ 	.word	0x00000008
        /*0f4c*/ 	.word	0x00000000
        /*0f50*/ 	.short	0x0101
        /*0f52*/ 	.byte	0x3f
	.zero		1


	//   ....[52]....
        /*0f54*/ 	.word	0x000161c0
        /*0f58*/ 	.word	0x00000010
        /*0f5c*/ 	.word	0x00016820
        /*0f60*/ 	.short	0x010a
        /*0f62*/ 	.byte	0x3f
	.zero		1


	//   ....[53]....
        /*0f64*/ 	.word	0x00016280
        /*0f68*/ 	.word	0x00000006
        /*0f6c*/ 	.word	0x000168a0
        /*0f70*/ 	.short	0x010a
        /*0f72*/ 	.byte	0x3f
	.zero		1


	//   ....[54]....
        /*0f74*/ 	.word	0x000164c0
        /*0f78*/ 	.word	0x00000006
        /*0f7c*/ 	.word	0x000168c0
        /*0f80*/ 	.short	0x010a
        /*0f82*/ 	.byte	0x3f
	.zero		1


	//   ....[55]....
        /*0f84*/ 	.word	0x00016850
        /*0f88*/ 	.word	0x00000006
        /*0f8c*/ 	.word	0x000168a0
        /*0f90*/ 	.short	0x010a
        /*0f92*/ 	.byte	0x3f
	.zero		1


	//   ....[56]....
        /*0f94*/ 	.word	0x00016a70
        /*0f98*/ 	.word	0x00000006
        /*0f9c*/ 	.word	0x000168c0
        /*0fa0*/ 	.short	0x010a
        /*0fa2*/ 	.byte	0x3f
	.zero		1


	//   ....[57]....
        /*0fa4*/ 	.word	0x00017910
        /*0fa8*/ 	.word	0x00000000
        /*0fac*/ 	.word	0x00016840
        /*0fb0*/ 	.short	0x010a
        /*0fb2*/ 	.byte	0x3f
	.zero		1


	//   ....[58]....
        /*0fb4*/ 	.word	0x00018980
        /*0fb8*/ 	.word	0x00000010
        /*0fbc*/ 	.word	0x00016800
        /*0fc0*/ 	.short	0x0107
        /*0fc2*/ 	.byte	0x3f
	.zero		1


	//   ....[59]....
        /*0fc4*/ 	.word	0x00018a70
        /*0fc8*/ 	.word	0x00000010
        /*0fcc*/ 	.word	0x00016800
        /*0fd0*/ 	.short	0x0101
        /*0fd2*/ 	.byte	0x3f
	.zero		1


	//   ....[60]....
        /*0fd4*/ 	.word	0x00018a90
        /*0fd8*/ 	.word	0x00000010
        /*0fdc*/ 	.word	0x00016820
        /*0fe0*/ 	.short	0x010a
        /*0fe2*/ 	.byte	0x3f
	.zero		1


	//   ....[61]....
        /*0fe4*/ 	.word	0x00018e30
        /*0fe8*/ 	.word	0x00000002
        /*0fec*/ 	.word	0x00016840
        /*0ff0*/ 	.short	0x010a
        /*0ff2*/ 	.byte	0x3f
	.zero		1


	//   ....[62]....
        /*0ff4*/ 	.word	0x000190b0
        /*0ff8*/ 	.word	0x00000003
        /*0ffc*/ 	.word	0x00000060
        /*1000*/ 	.short	0x010a
        /*1002*/ 	.byte	0x3f
	.zero		1


	//   ....[63]....
        /*1004*/ 	.word	0x00019610
        /*1008*/ 	.word	0x00000002
        /*100c*/ 	.word	0x00016840
        /*1010*/ 	.short	0x010a
        /*1012*/ 	.byte	0x3f
	.zero		1


	//   ....[64]....
        /*1014*/ 	.word	0x00019890
        /*1018*/ 	.word	0x0000000a
        /*101c*/ 	.word	0x00000060
        /*1020*/ 	.short	0x010a
        /*1022*/ 	.byte	0x3f
	.zero		1


	//   ....[65]....
        /*1024*/ 	.word	0x00019d30
        /*1028*/ 	.word	0x00000002
        /*102c*/ 	.word	0x00016840
        /*1030*/ 	.short	0x010a
        /*1032*/ 	.byte	0x3f
	.zero		1


	//   ....[66]....
        /*1034*/ 	.word	0x00019fc0
        /*1038*/ 	.word	0x00000003
        /*103c*/ 	.word	0x00000060
        /*1040*/ 	.short	0x010a
        /*1042*/ 	.byte	0x3f
	.zero		1


	//   ....[67]....
        /*1044*/ 	.word	0x0001a410
        /*1048*/ 	.word	0x00000003
        /*104c*/ 	.word	0x00016860
        /*1050*/ 	.short	0x010a
        /*1052*/ 	.byte	0x3f
	.zero		1


	//   ....[68]....
        /*1054*/ 	.word	0x0001b780
        /*1058*/ 	.word	0x00000009
        /*105c*/ 	.word	0x00016820
        /*1060*/ 	.short	0x010a
        /*1062*/ 	.byte	0x3f
	.zero		1


	//   ....[69]....
        /*1064*/ 	.word	0x0001b910
        /*1068*/ 	.word	0x00000007
        /*106c*/ 	.word	0x00000000
        /*1070*/ 	.short	0x010a
        /*1072*/ 	.byte	0x3f
	.zero		1


	//   ....[70]....
        /*1074*/ 	.word	0x0001b980
        /*1078*/ 	.word	0x00000003
        /*107c*/ 	.word	0x00000000
        /*1080*/ 	.short	0x010a
        /*1082*/ 	.byte	0x3f
	.zero		1


	//   ....[71]....
        /*1084*/ 	.word	0x0001b9e0
        /*1088*/ 	.word	0x00000005
        /*108c*/ 	.word	0x00000000
        /*1090*/ 	.short	0x010a
        /*1092*/ 	.byte	0x3f
	.zero		1


	//   ....[72]....
        /*1094*/ 	.word	0x0001ba10
        /*1098*/ 	.word	0x00000003
        /*109c*/ 	.word	0x00000000
        /*10a0*/ 	.short	0x010a
        /*10a2*/ 	.byte	0x3f
	.zero		1


	//   ....[73]....
        /*10a4*/ 	.word	0x0001ba70
        /*10a8*/ 	.word	0x0000004e
        /*10ac*/ 	.word	0x00016890
        /*10b0*/ 	.short	0x010a
        /*10b2*/ 	.byte	0x3f
	.zero		1


	//   ....[74]....
        /*10b4*/ 	.word	0x0001bac0
        /*10b8*/ 	.word	0x0000004e
        /*10bc*/ 	.word	0x00016890
        /*10c0*/ 	.short	0x010a
        /*10c2*/ 	.byte	0x3f
	.zero		1


	//   ....[75]....
        /*10c4*/ 	.word	0x0001bb10
        /*10c8*/ 	.word	0x0000004e
        /*10cc*/ 	.word	0x00016890
        /*10d0*/ 	.short	0x010a
        /*10d2*/ 	.byte	0x3f
	.zero		1


	//   ....[76]....
        /*10d4*/ 	.word	0x0001bb60
        /*10d8*/ 	.word	0x0000004e
        /*10dc*/ 	.word	0x000168b0
        /*10e0*/ 	.short	0x010a
        /*10e2*/ 	.byte	0x3f
	.zero		1


	//   ....[77]....
        /*10e4*/ 	.word	0x0001c030
        /*10e8*/ 	.word	0x00000002
        /*10ec*/ 	.word	0x00016800
        /*10f0*/ 	.short	0x010a
        /*10f2*/ 	.byte	0x3f
	.zero		1


	//   ....[78]....
        /*10f4*/ 	.word	0x0001c650
        /*10f8*/ 	.word	0x00000002
        /*10fc*/ 	.word	0x00016800
        /*1100*/ 	.short	0x010a
        /*1102*/ 	.byte	0x3f
	.zero		1


	//   ....[79]....
        /*1104*/ 	.word	0x0001c6a0
        /*1108*/ 	.word	0x00000000
        /*110c*/ 	.word	0x00016830
        /*1110*/ 	.short	0x010a
        /*1112*/ 	.byte	0x3f
	.zero		1


	//   ....[80]....
        /*1114*/ 	.word	0x0001c6f0
        /*1118*/ 	.word	0x00000009
        /*111c*/ 	.word	0x00016830
        /*1120*/ 	.short	0x010a
        /*1122*/ 	.byte	0x3f
	.zero		1


	//   ....[81]....
        /*1124*/ 	.word	0x0001c740
        /*1128*/ 	.word	0x00000009
        /*112c*/ 	.word	0x00016850
        /*1130*/ 	.short	0x010a
        /*1132*/ 	.byte	0x3f
	.zero		1


	//   ....[82]....
        /*1134*/ 	.word	0x0001c790
        /*1138*/ 	.word	0x00000009
        /*113c*/ 	.word	0x00016830
        /*1140*/ 	.short	0x010a
        /*1142*/ 	.byte	0x3f
	.zero		1


	//   ....[83]....
        /*1144*/ 	.word	0x0001c7e0
        /*1148*/ 	.word	0x00000009
        /*114c*/ 	.word	0x00016850
        /*1150*/ 	.short	0x010a
        /*1152*/ 	.byte	0x3f
	.zero		1


	//   ....[84]....
        /*1154*/ 	.word	0x0001c830
        /*1158*/ 	.word	0x0000000d
        /*115c*/ 	.word	0x00016850
        /*1160*/ 	.short	0x010a
        /*1162*/ 	.byte	0x3f
	.zero		1


	//   ....[85]....
        /*1164*/ 	.word	0x0001d3e0
        /*1168*/ 	.word	0x00000010
        /*116c*/ 	.word	0x00016820
        /*1170*/ 	.short	0x010a
        /*1172*/ 	.byte	0x3f
	.zero		1


	//   ....[86]....
        /*1174*/ 	.word	0x0001d430
        /*1178*/ 	.word	0x00000006
        /*117c*/ 	.word	0x000168a0
        /*1180*/ 	.short	0x010a
        /*1182*/ 	.byte	0x3f
	.zero		1


	//   ....[87]....
        /*1184*/ 	.word	0x0001d480
        /*1188*/ 	.word	0x00000006
        /*118c*/ 	.word	0x000168c0
        /*1190*/ 	.short	0x010a
        /*1192*/ 	.byte	0x3f
	.zero		1


	//   ....[88]....
        /*1194*/ 	.word	0x0001d4d0
        /*1198*/ 	.word	0x00000006
        /*119c*/ 	.word	0x000168a0
        /*11a0*/ 	.short	0x010a
        /*11a2*/ 	.byte	0x3f
	.zero		1


	//   ....[89]....
        /*11a4*/ 	.word	0x0001d520
        /*11a8*/ 	.word	0x00000006
        /*11ac*/ 	.word	0x000168c0
        /*11b0*/ 	.short	0x010a
        /*11b2*/ 	.byte	0x3f
	.zero		1


	//   ....[90]....
        /*11b4*/ 	.word	0x0001d6c0
        /*11b8*/ 	.word	0x00000000
        /*11bc*/ 	.word	0x00016840
        /*11c0*/ 	.short	0x010a
        /*11c2*/ 	.byte	0x3f
	.zero		1


	//   ....[91]....
        /*11c4*/ 	.word	0x0001e690
        /*11c8*/ 	.word	0x00000010
        /*11cc*/ 	.word	0x00016820
        /*11d0*/ 	.short	0x010a
        /*11d2*/ 	.byte	0x3f
	.zero		1


	//   ....[92]....
        /*11d4*/ 	.word	0x0001e6e0
        /*11d8*/ 	.word	0x00000002
        /*11dc*/ 	.word	0x00016840
        /*11e0*/ 	.short	0x010a
        /*11e2*/ 	.byte	0x3f
	.zero		1


	//   ....[93]....
        /*11e4*/ 	.word	0x0001e730
        /*11e8*/ 	.word	0x00000003
        /*11ec*/ 	.word	0x00000060
        /*11f0*/ 	.short	0x010a
        /*11f2*/ 	.byte	0x3f
	.zero		1


	//   ....[94]....
        /*11f4*/ 	.word	0x0001e780
        /*11f8*/ 	.word	0x00000002
        /*11fc*/ 	.word	0x00016840
        /*1200*/ 	.short	0x010a
        /*1202*/ 	.byte	0x3f
	.zero		1


	//   ....[95]....
        /*1204*/ 	.word	0x0001e7d0
        /*1208*/ 	.word	0x0000000a
        /*120c*/ 	.word	0x00000060
        /*1210*/ 	.short	0x010a
        /*1212*/ 	.byte	0x3f
	.zero		1


	//   ....[96]....
        /*1214*/ 	.word	0x0001e820
        /*1218*/ 	.word	0x00000002
        /*121c*/ 	.word	0x00016840
        /*1220*/ 	.short	0x010a
        /*1222*/ 	.byte	0x3f
	.zero		1


	//   ....[97]....
        /*1224*/ 	.word	0x0001e870
        /*1228*/ 	.word	0x00000003
        /*122c*/ 	.word	0x00000060
        /*1230*/ 	.short	0x010a
        /*1232*/ 	.byte	0x3f
	.zero		1


	//   ....[98]....
        /*1234*/ 	.word	0x0001e8c0
        /*1238*/ 	.word	0x00000003
        /*123c*/ 	.word	0x00016860
        /*1240*/ 	.short	0x010a
        /*1242*/ 	.byte	0x3f
	.zero		1


	//   ....[99]....
        /*1244*/ 	.word	0x0001f2f0
        /*1248*/ 	.word	0x00000009
        /*124c*/ 	.word	0x00016820
        /*1250*/ 	.short	0x010a
        /*1252*/ 	.byte	0x3f
	.zero		1


	//   ....[100]....
        /*1254*/ 	.word	0x0001f490
        /*1258*/ 	.word	0x00000007
        /*125c*/ 	.word	0x00000000
        /*1260*/ 	.short	0x010a
        /*1262*/ 	.byte	0x3f
	.zero		1


	//   ....[101]....
        /*1264*/ 	.word	0x0001f4e0
        /*1268*/ 	.word	0x00000003
        /*126c*/ 	.word	0x00000000
        /*1270*/ 	.short	0x010a
        /*1272*/ 	.byte	0x3f
	.zero		1


	//   ....[102]....
        /*1274*/ 	.word	0x0001f530
        /*1278*/ 	.word	0x00000005
        /*127c*/ 	.word	0x00000000
        /*1280*/ 	.short	0x010a
        /*1282*/ 	.byte	0x3f
	.zero		1


	//----- nvinfo : EIATTR_NUM_MBARRIERS
	.align		4
.L_1629:
        /*1284*/ 	.byte	0x03, 0x38
        /*1286*/ 	.short	0x0016


	//----- nvinfo : EIATTR_EXIT_INSTR_OFFSETS
	.align		4
        /*1288*/ 	.byte	0x04, 0x1c
        /*128a*/ 	.short	(.L_1631 - .L_1630)


	//   ....[0]....
.L_1630:
        /*128c*/ 	.word	0x0001ba60


	//----- nvinfo : EIATTR_MAX_THREADS
	.align		4
.L_1631:
        /*1290*/ 	.byte	0x04, 0x05
        /*1292*/ 	.short	(.L_1633 - .L_1632)
.L_1632:
        /*1294*/ 	.word	0x00000200
        /*1298*/ 	.word	0x00000001
        /*129c*/ 	.word	0x00000001


	//----- nvinfo : EIATTR_CRS_STACK_SIZE
	.align		4
.L_1633:
        /*12a0*/ 	.byte	0x04, 0x1e
        /*12a2*/ 	.short	(.L_1635 - .L_1634)
.L_1634:
        /*12a4*/ 	.word	0x00000000


	//----- nvinfo : EIATTR_CBANK_PARAM_SIZE
	.align		4
.L_1635:
        /*12a8*/ 	.byte	0x03, 0x19
        /*12aa*/ 	.short	0x0af0


	//----- nvinfo : EIATTR_PARAM_CBANK
	.align		4
        /*12ac*/ 	.byte	0x04, 0x0a
        /*12ae*/ 	.short	(.L_1637 - .L_1636)
	.align		4
.L_1636:
        /*12b0*/ 	.word	index@(.nv.constant0._ZN7cutlass13device_kernelIN5flash11enable_sm90INS1_16FlashAttnFwdSm90INS1_25CollectiveMainloopFwdSm90ILi2EN4cute5tupleIJNS5_1CILi1EEES8_S8_EEENS6_IJNS7_ILi192EEENS7_ILi128EEENS7_ILi64EEEEEELi64ENS_10bfloat16_tEfNS_4arch4Sm90ELb1ELb0ELb1ELb1ELb0ELb1ELb0ELb1ELb1ELb1ELb1ELb0EEENS1_21CollectiveEpilogueFwdINS6_IJSA_SC_SB_EEES9_SE_SG_Li384ELb1ELb1ELb1ELb0EEENS1_36VarlenDynamicPersistentTileSchedulerILi192ELi128ELi384ELi128ELb1ELb1ELb1ELb1ELb1ELb1EEEEEEEEEvNT_6ParamsE)
        /*12b4*/ 	.short	0x0210
        /*12b6*/ 	.short	0x0af0


	//----- nvinfo : EIATTR_SW_WAR
	.align		4
.L_1637:
        /*12b8*/ 	.byte	0x04, 0x36
        /*12ba*/ 	.short	(.L_1639 - .L_1638)
.L_1638:
        /*12bc*/ 	.word	0x00000008
.L_1639:


//--------------------- .nv.callgraph             --------------------------
	.section	.nv.callgraph,"",@"SHT_CUDA_CALLGRAPH"
	.align	4
	.sectionentsize	8
	.align		4
        /*0000*/ 	.word	0x00000000
	.align		4
        /*0004*/ 	.word	0xffffffff
	.align		4
        /*0008*/ 	.word	index@(_ZN7cutlass13device_kernelIN5flash11enable_sm90INS1_16FlashAttnFwdSm90INS1_25CollectiveMainloopFwdSm90ILi2EN4cute5tupleIJNS5_1CILi1EEES8_S8_EEENS6_IJNS7_ILi128EEENS7_ILi80EEENS7_ILi256EEEEEELi256ENS_10bfloat16_tEfNS_4arch4Sm90ELb0ELb0ELb1ELb0ELb0ELb0ELb0ELb1ELb1ELb1ELb1ELb0EEENS1_21CollectiveEpilogueFwdINS6_IJSA_SC_SB_EEES9_SE_SG_Li256ELb0ELb1ELb1ELb0EEENS1_19SingleTileSchedulerILb0ELb1ELb1ELi128EEEEEEEEEvNT_6ParamsE)
	.align		4
        /*000c*/ 	.word	index@(__assertfail)
	.align		4
        /*0010*/ 	.word	index@(_ZN7cutlass13device_kernelIN5flash11enable_sm90INS1_16FlashAttnFwdSm90INS1_25CollectiveMainloopFwdSm90ILi2EN4cute5tupleIJNS5_1CILi1EEES8_S8_EEENS6_IJNS7_ILi128EEENS7_ILi80EEENS7_ILi256EEEEEELi256ENS_10bfloat16_tEfNS_4arch4Sm90ELb0ELb0ELb1ELb1ELb0ELb0ELb0ELb1ELb1ELb1ELb1ELb0EEENS1_21CollectiveEpilogueFwdINS6_IJSA_SC_SB_EEES9_SE_SG_Li256ELb1ELb1ELb1ELb0EEENS1_36VarlenDynamicPersistentTileSchedulerILi128ELi80ELi256ELi128ELb1ELb1ELb1ELb0ELb1ELb1EEEEEEEEEvNT_6ParamsE)
	.align		4
        /*0014*/ 	.word	index@(__assertfail)
	.align		4
        /*0018*/ 	.word	index@(_ZN7cutlass13device_kernelIN5flash11enable_sm90INS1_16FlashAttnFwdSm90INS1_25CollectiveMainloopFwdSm90ILi2EN4cute5tupleIJNS5_1CILi1EEES8_S8_EEENS6_IJNS7_ILi128EEENS7_ILi80EEENS7_ILi256EEEEEELi256ENS_10bfloat16_tEfNS_4arch4Sm90ELb0ELb0ELb1ELb1ELb0ELb1ELb0ELb1ELb1ELb1ELb1ELb0EEENS1_21CollectiveEpilogueFwdINS6_IJSA_SC_SB_EEES9_SE_SG_Li256ELb1ELb1ELb1ELb0EEENS1_36VarlenDynamicPersistentTileSchedulerILi128ELi80ELi256ELi128ELb1ELb1ELb1ELb0ELb1ELb1EEEEEEEEEvNT_6ParamsE)
	.align		4
        /*001c*/ 	.word	index@(__assertfail)
	.align		4
        /*0020*/ 	.word	index@(_ZN7cutlass13device_kernelIN5flash11enable_sm90INS1_16FlashAttnFwdSm90INS1_25CollectiveMainloopFwdSm90ILi2EN4cute5tupleIJNS5_1CILi1EEES8_S8_EEENS6_IJNS7_ILi128EEENS7_ILi64EEENS7_ILi256EEEEEELi256ENS_10bfloat16_tEfNS_4arch4Sm90ELb0ELb1ELb1ELb0ELb0ELb0ELb0ELb1ELb1ELb1ELb1ELb0EEENS1_21CollectiveEpilogueFwdINS6_IJSA_SC_SB_EEES9_SE_SG_Li256ELb0ELb1ELb1ELb0EEENS1_19SingleTileSchedulerILb0ELb1ELb1ELi128EEEEEEEEEvNT_6ParamsE)
	.align		4
        /*0024*/ 	.word	index@(__assertfail)
	.align		4
        /*0028*/ 	.word	index@(_ZN7cutlass13device_kernelIN5flash11enable_sm90INS1_16FlashAttnFwdSm90INS1_25CollectiveMainloopFwdSm90ILi2EN4cute5tupleIJNS5_1CILi1EEES8_S8_EEENS6_IJNS7_ILi128EEENS7_ILi64EEENS7_ILi256EEEEEELi256ENS_10bfloat16_tEfNS_4arch4Sm90ELb0ELb1ELb1ELb1ELb0ELb0ELb0ELb1ELb1ELb1ELb1ELb0EEENS1_21CollectiveEpilogueFwdINS6_IJSA_SC_SB_EEES9_SE_SG_Li256ELb1ELb1ELb1ELb0EEENS1_36VarlenDynamicPersistentTileSchedulerILi128ELi64ELi256ELi128ELb1ELb1ELb1ELb1ELb0ELb1EEEEEEEEEvNT_6ParamsE)
	.align		4
        /*002c*/ 	.word	index@(__assertfail)
	.align		4
        /*0030*/ 	.word	index@(_ZN7cutlass13device_kernelIN5flash11enable_sm90INS1_16FlashAttnFwdSm90INS1_25CollectiveMainloopFwdSm90ILi2EN4cute5tupleIJNS5_1CILi1EEES8_S8_EEENS6_IJNS7_ILi128EEENS7_ILi64EEENS7_ILi256EEEEEELi256ENS_10bfloat16_tEfNS_4arch4Sm90ELb0ELb1ELb1ELb1ELb0ELb1ELb0ELb1ELb1ELb1ELb1ELb0EEENS1_21CollectiveEpilogueFwdINS6_IJSA_SC_SB_EEES9_SE_SG_Li256ELb1ELb1ELb1ELb0EEENS1_36VarlenDynamicPersistentTileSchedulerILi128ELi64ELi256ELi128ELb1ELb1ELb1ELb1ELb0ELb1EEEEEEEEEvNT_6ParamsE)
	.align		4
        /*0034*/ 	.word	index@(__assertfail)
	.align		4
        /*0038*/ 	.word	index@(_ZN7cutlass13device_kernelIN5flash11enable_sm90INS1_16FlashAttnFwdSm90INS1_25CollectiveMainloopFwdSm90ILi2EN4cute5tupleIJNS5_1CILi1EEES8_S8_EEENS6_IJNS7_ILi128EEENS7_ILi80EEENS7_ILi256EEEEEELi256ENS_10bfloat16_tEfNS_4arch4Sm90ELb1ELb0ELb1ELb0ELb0ELb0ELb0ELb1ELb1ELb1ELb1ELb0EEENS1_21CollectiveEpilogueFwdINS6_IJSA_SC_SB_EEES9_SE_SG_Li256ELb0ELb1ELb1ELb0EEENS1_19SingleTileSchedulerILb0ELb1ELb1ELi128EEEEEEEEEvNT_6ParamsE)
	.align		4
        /*003c*/ 	.word	index@(__assertfail)
	.align		4
        /*0040*/ 	.word	index@(_ZN7cutlass13device_kernelIN5flash11enable_sm90INS1_16FlashAttnFwdSm90INS1_25CollectiveMainloopFwdSm90ILi2EN4cute5tupleIJNS5_1CILi1EEES8_S8_EEENS6_IJNS7_ILi128EEENS7_ILi80EEENS7_ILi256EEEEEELi256ENS_10bfloat16_tEfNS_4arch4Sm90ELb1ELb0ELb1ELb1ELb0ELb0ELb0ELb1ELb1ELb1ELb1ELb0EEENS1_21CollectiveEpilogueFwdINS6_IJSA_SC_SB_EEES9_SE_SG_Li256ELb1ELb1ELb1ELb0EEENS1_36VarlenDynamicPersistentTileSchedulerILi128ELi80ELi256ELi128ELb1ELb1ELb1ELb1ELb1ELb1EEEEEEEEEvNT_6ParamsE)
	.align		4
        /*0044*/ 	.word	index@(__assertfail)
	.align		4
        /*0048*/ 	.word	index@(_ZN7cutlass13device_kernelIN5flash11enable_sm90INS1_16FlashAttnFwdSm90INS1_25CollectiveMainloopFwdSm90ILi2EN4cute5tupleIJNS5_1CILi1EEES8_S8_EEENS6_IJNS7_ILi128EEENS7_ILi80EEENS7_ILi256EEEEEELi256ENS_10bfloat16_tEfNS_4arch4Sm90ELb1ELb0ELb1ELb1ELb0ELb1ELb0ELb1ELb1ELb1ELb1ELb0EEENS1_21CollectiveEpilogueFwdINS6_IJSA_SC_SB_EEES9_SE_SG_Li256ELb1ELb1ELb1ELb0EEENS1_36VarlenDynamicPersistentTileSchedulerILi128ELi80ELi256ELi128ELb1ELb1ELb1ELb1ELb1ELb1EEEEEEEEEvNT_6ParamsE)
	.align		4
        /*004c*/ 	.word	index@(__assertfail)
	.align		4
        /*0050*/ 	.word	index@(_ZN7cutlass13device_kernelIN5flash11enable_sm90INS1_16FlashAttnFwdSm90INS1_25CollectiveMainloopFwdSm90ILi2EN4cute5tupleIJNS5_1CILi1EEES8_S8_EEENS6_IJNS7_ILi128EEENS7_ILi112EEENS7_ILi192EEEEEELi192ENS_10bfloat16_tEfNS_4arch4Sm90ELb0ELb0ELb1ELb0ELb0ELb0ELb0ELb1ELb1ELb1ELb1ELb0EEENS1_21CollectiveEpilogueFwdINS6_IJSA_SC_SB_EEES9_SE_SG_Li256ELb0ELb1ELb1ELb0EEENS1_19SingleTileSchedulerILb0ELb1ELb1ELi128EEEEEEEEEvNT_6ParamsE)
	.align		4
        /*0054*/ 	.word	index@(__assertfail)
	.align		4
        /*0058*/ 	.word	index@(_ZN7cutlass13device_kernelIN5flash11enable_sm90INS1_16FlashAttnFwdSm90INS1_25CollectiveMainloopFwdSm90ILi2EN4cute5tupleIJNS5_1CILi1EEES8_S8_EEENS6_IJNS7_ILi128EEENS7_ILi112EEENS7_ILi192EEEEEELi192ENS_10bfloat16_tEfNS_4arch4Sm90ELb0ELb0ELb1ELb1ELb0ELb0ELb0ELb1ELb1ELb1ELb1ELb0EEENS1_21CollectiveEpilogueFwdINS6_IJSA_SC_SB_EEES9_SE_SG_Li256ELb1ELb1ELb1ELb0EEENS1_36VarlenDynamicPersistentTileSchedulerILi128ELi112ELi256ELi128ELb1ELb1ELb1ELb0ELb1ELb1EEEEEEEEEvNT_6ParamsE)
	.align		4
        /*005c*/ 	.word	index@(__assertfail)
	.align		4
        /*0060*/ 	.word	index@(_ZN7cutlass13device_kernelIN5flash11enable_sm90INS1_16FlashAttnFwdSm90INS1_25CollectiveMainloopFwdSm90ILi2EN4cute5tupleIJNS5_1CILi1EEES8_S8_EEENS6_IJNS7_ILi128EEENS7_ILi112EEENS7_ILi192EEEEEELi192ENS_10bfloat16_tEfNS_4arch4Sm90ELb0ELb0ELb1ELb1ELb0ELb1ELb0ELb1ELb1ELb1ELb1ELb0EEENS1_21CollectiveEpilogueFwdINS6_IJSA_SC_SB_EEES9_SE_SG_Li256ELb1ELb1ELb1ELb0EEENS1_36VarlenDynamicPersistentTileSchedulerILi128ELi112ELi256ELi128ELb1ELb1ELb1ELb0ELb1ELb1EEEEEEEEEvNT_6ParamsE)
	.align		4
        /*0064*/ 	.word	index@(__assertfail)
	.align		4
        /*0068*/ 	.word	index@(_ZN7cutlass13device_kernelIN5flash11enable_sm90INS1_16FlashAttnFwdSm90INS1_25CollectiveMainloopFwdSm90ILi2EN4cute5tupleIJNS5_1CILi1EEES8_S8_EEENS6_IJNS7_ILi128EEENS7_ILi96EEENS7_ILi192EEEEEELi192ENS_10bfloat16_tEfNS_4arch4Sm90ELb0ELb1ELb1ELb0ELb0ELb0ELb0ELb1ELb1ELb1ELb1ELb0EEENS1_21CollectiveEpilogueFwdINS6_IJSA_SC_SB_EEES9_SE_SG_Li256ELb0ELb1ELb1ELb0EEENS1_19SingleTileSchedulerILb0ELb1ELb1ELi128EEEEEEEEEvNT_6ParamsE)
	.align		4
        /*006c*/ 	.word	index@(__assertfail)
	.align		4
        /*0070*/ 	.word	index@(_ZN7cutlass13device_kernelIN5flash11enable_sm90INS1_16FlashAttnFwdSm90INS1_25CollectiveMainloopFwdSm90ILi2EN4cute5tupleIJNS5_1CILi1EEES8_S8_EEENS6_IJNS7_ILi128EEENS7_ILi96EEENS7_ILi192EEEEEELi192ENS_10bfloat16_tEfNS_4arch4Sm90ELb0ELb1ELb1ELb1ELb0ELb0ELb0ELb1ELb1ELb1ELb1ELb0EEENS1_21CollectiveEpilogueFwdINS6_IJSA_SC_SB_EEES9_SE_SG_Li256ELb1ELb1ELb1ELb0EEENS1_36VarlenDynamicPersistentTileSchedulerILi128ELi96ELi256ELi128ELb1ELb1ELb1ELb1ELb0ELb1EEEEEEEEEvNT_6ParamsE)
	.align		4
        /*0074*/ 	.word	index@(__assertfail)
	.align		4
        /*0078*/ 	.word	index@(_ZN7cutlass13device_kernelIN5flash11enable_sm90INS1_16FlashAttnFwdSm90INS1_25CollectiveMainloopFwdSm90ILi2EN4cute5tupleIJNS5_1CILi1EEES8_S8_EEENS6_IJNS7_ILi128EEENS7_ILi96EEENS7_ILi192EEEEEELi192ENS_10bfloat16_tEfNS_4arch4Sm90ELb0ELb1ELb1ELb1ELb0ELb1ELb0ELb1ELb1ELb1ELb1ELb0EEENS1_21CollectiveEpilogueFwdINS6_IJSA_SC_SB_EEES9_SE_SG_Li256ELb1ELb1ELb1ELb0EEENS1_36VarlenDynamicPersistentTileSchedulerILi128ELi96ELi256ELi128ELb1ELb1ELb1ELb1ELb0ELb1EEEEEEEEEvNT_6ParamsE)
	.align		4
        /*007c*/ 	.word	index@(__assertfail)
	.align		4
        /*0080*/ 	.word	index@(_ZN7cutlass13device_kernelIN5flash11enable_sm90INS1_16FlashAttnFwdSm90INS1_25CollectiveMainloopFwdSm90ILi2EN4cute5tupleIJNS5_1CILi1EEES8_S8_EEENS6_IJNS7_ILi128EEENS7_ILi112EEENS7_ILi192EEEEEELi192ENS_10bfloat16_tEfNS_4arch4Sm90ELb1ELb0ELb1ELb0ELb0ELb0ELb0ELb1ELb1ELb1ELb1ELb0EEENS1_21CollectiveEpilogueFwdINS6_IJSA_SC_SB_EEES9_SE_SG_Li256ELb0ELb1ELb1ELb0EEENS1_19SingleTileSchedulerILb0ELb1ELb1ELi128EEEEEEEEEvNT_6ParamsE)
	.align		4
        /*0084*/ 	.word	index@(__assertfail)
	.align		4
        /*0088*/ 	.word	index@(_ZN7cutlass13device_kernelIN5flash11enable_sm90INS1_16FlashAttnFwdSm90INS1_25CollectiveMainloopFwdSm90ILi2EN4cute5tupleIJNS5_1CILi1EEES8_S8_EEENS6_IJNS7_ILi128EEENS7_ILi112EEENS7_ILi192EEEEEELi192ENS_10bfloat16_tEfNS_4arch4Sm90ELb1ELb0ELb1ELb1ELb0ELb0ELb0ELb1ELb1ELb1ELb1ELb0EEENS1_21CollectiveEpilogueFwdINS6_IJSA_SC_SB_EEES9_SE_SG_Li256ELb1ELb1ELb1ELb0EEENS1_36VarlenDynamicPersistentTileSchedulerILi128ELi112ELi256ELi128ELb1ELb1ELb1ELb1ELb1ELb1EEEEEEEEEvNT_6ParamsE)
	.align		4
        /*008c*/ 	.word	index@(__assertfail)
	.align		4
        /*0090*/ 	.word	index@(_ZN7cutlass13device_kernelIN5flash11enable_sm90INS1_16FlashAttnFwdSm90INS1_25CollectiveMainloopFwdSm90ILi2EN4cute5tupleIJNS5_1CILi1EEES8_S8_EEENS6_IJNS7_ILi128EEENS7_ILi112EEENS7_ILi192EEEEEELi192ENS_10bfloat16_tEfNS_4arch4Sm90ELb1ELb0ELb1ELb1ELb0ELb1ELb0ELb1ELb1ELb1ELb1ELb0EEENS1_21CollectiveEpilogueFwdINS6_IJSA_SC_SB_EEES9_SE_SG_Li256ELb1ELb1ELb1ELb0EEENS1_36VarlenDynamicPersistentTileSchedulerILi128ELi112ELi256ELi128ELb1ELb1ELb1ELb1ELb1ELb1EEEEEEEEEvNT_6ParamsE)
	.align		4
        /*0094*/ 	.word	index@(__assertfail)
	.align		4
        /*0098*/ 	.word	index@(_ZN7cutlass13device_kernelIN5flash11enable_sm90INS1_16FlashAttnFwdSm90INS1_25CollectiveMainloopFwdSm90ILi2EN4cute5tupleIJNS5_1CILi1EEES8_S8_EEENS6_IJNS7_ILi128EEENS7_ILi176EEESA_EEELi128ENS_10bfloat16_tEfNS_4arch4Sm90ELb0ELb0ELb1ELb0ELb0ELb0ELb0ELb1ELb1ELb1ELb1ELb0EEENS1_21CollectiveEpilogueFwdINS6_IJSA_SA_SB_EEES9_SD_SF_Li256ELb0ELb1ELb1ELb0EEENS1_19SingleTileSchedulerILb0ELb1ELb1ELi128EEEEEEEEEvNT_6ParamsE)
	.align		4
        /*009c*/ 	.word	index@(__assertfail)
	.align		4
        /*00a0*/ 	.word	index@(_ZN7cutlass13device_kernelIN5flash11enable_sm90INS1_16FlashAttnFwdSm90INS1_25CollectiveMainloopFwdSm90ILi2EN4cute5tupleIJNS5_1CILi1EEES8_S8_EEENS6_IJNS7_ILi128EEENS7_ILi176EEESA_EEELi128ENS_10bfloat16_tEfNS_4arch4Sm90ELb0ELb0ELb1ELb1ELb0ELb0ELb0ELb1ELb1ELb1ELb1ELb0EEENS1_21CollectiveEpilogueFwdINS6_IJSA_SA_SB_EEES9_SD_SF_Li256ELb1ELb1ELb1ELb0EEENS1_36VarlenDynamicPersistentTileSchedulerILi128ELi176ELi256ELi128ELb1ELb1ELb1ELb0ELb1ELb1EEEEEEEEEvNT_6ParamsE)
	.align		4
        /*00a4*/ 	.word	index@(__assertfail)
	.align		4
        /*00a8*/ 	.word	index@(_ZN7cutlass13device_kernelIN5flash11enable_sm90INS1_16FlashAttnFwdSm90INS1_25CollectiveMainloopFwdSm90ILi2EN4cute5tupleIJNS5_1CILi1EEES8_S8_EEENS6_IJNS7_ILi128EEENS7_ILi176EEESA_EEELi128ENS_10bfloat16_tEfNS_4arch4Sm90ELb0ELb0ELb1ELb1ELb0ELb1ELb0ELb1ELb1ELb1ELb1ELb0EEENS1_21CollectiveEpilogueFwdINS6_IJSA_SA_SB_EEES9_SD_SF_Li256ELb1ELb1ELb1ELb0EEENS1_36VarlenDynamicPersistentTileSchedulerILi128ELi176ELi256ELi128ELb1ELb1ELb1ELb0ELb1ELb1EEEEEEEEEvNT_6ParamsE)
	.align		4
        /*00ac*/ 	.word	index@(__assertfail)
	.align		4
        /*00b0*/ 	.word	index@(_ZN7cutlass13device_kernelIN5flash11enable_sm90INS1_16FlashAttnFwdSm90INS1_25CollectiveMainloopFwdSm90ILi2EN4cute5tupleIJNS5_1CILi1EEES8_S8_EEENS6_IJNS7_ILi128EEESA_SA_EEELi128ENS_10bfloat16_tEfNS_4arch4Sm90ELb0ELb1ELb1ELb0ELb0ELb0ELb0ELb1ELb1ELb1ELb1ELb0EEENS1_21CollectiveEpilogueFwdISB_S9_SC_SE_Li256ELb0ELb1ELb1ELb0EEENS1_19SingleTileSchedulerILb0ELb1ELb1ELi128EEEEEEEEEvNT_6ParamsE)
	.align		4
        /*00b4*/ 	.word	index@(__assertfail)
	.align		4
        /*00b8*/ 	.word	index@(_ZN7cutlass13device_kernelIN5flash11enable_sm90INS1_16FlashAttnFwdSm90INS1_25CollectiveMainloopFwdSm90ILi2EN4cute5tupleIJNS5_1CILi1EEES8_S8_EEENS6_IJNS7_ILi128EEESA_SA_EEELi128ENS_10bfloat16_tEfNS_4arch4Sm90ELb0ELb1ELb1ELb1ELb0ELb0ELb0ELb1ELb1ELb1ELb1ELb0EEENS1_21CollectiveEpilogueFwdISB_S9_SC_SE_Li256ELb1ELb1ELb1ELb0EEENS1_36VarlenDynamicPersistentTileSchedulerILi128ELi128ELi256ELi128ELb1ELb1ELb1ELb1ELb0ELb1EEEEEEEEEvNT_6ParamsE)
	.align		4
        /*00bc*/ 	.word	index@(__assertfail)
	.align		4
        /*00c0*/ 	.word	index@(_ZN7cutlass13device_kernelIN5flash11enable_sm90INS1_16FlashAttnFwdSm90INS1_25CollectiveMainloopFwdSm90ILi2EN4cute5tupleIJNS5_1CILi1EEES8_S8_EEENS6_IJNS7_ILi128EEESA_SA_EEELi128ENS_10bfloat16_tEfNS_4arch4Sm90ELb0ELb1ELb1ELb1ELb0ELb1ELb0ELb1ELb1ELb1ELb1ELb0EEENS1_21CollectiveEpilogueFwdISB_S9_SC_SE_Li256ELb1ELb1ELb1ELb0EEENS1_36VarlenDynamicPersistentTileSchedulerILi128ELi128ELi256ELi128ELb1ELb1ELb1ELb1ELb0ELb1EEEEEEEEEvNT_6ParamsE)
	.align		4
        /*00c4*/ 	.word	index@(__assertfail)
	.align		4
        /*00c8*/ 	.word	index@(_ZN7cutlass13device_kernelIN5flash11enable_sm90INS1_16FlashAttnFwdSm90INS1_25CollectiveMainloopFwdSm90ILi2EN4cute5tupleIJNS5_1CILi1EEES8_S8_EEENS6_IJNS7_ILi128EEESA_SA_EEELi128ENS_10bfloat16_tEfNS_4arch4Sm90ELb1ELb0ELb1ELb0ELb0ELb0ELb0ELb1ELb1ELb1ELb1ELb0EEENS1_21CollectiveEpilogueFwdISB_S9_SC_SE_Li256ELb0ELb1ELb1ELb0EEENS1_19SingleTileSchedulerILb0ELb1ELb1ELi128EEEEEEEEEvNT_6ParamsE)
	.align		4
        /*00cc*/ 	.word	index@(__assertfail)
	.align		4
        /*00d0*/ 	.word	index@(_ZN7cutlass13device_kernelIN5flash11enable_sm90INS1_16FlashAttnFwdSm90INS1_25CollectiveMainloopFwdSm90ILi2EN4cute5tupleIJNS5_1CILi1EEES8_S8_EEENS6_IJNS7_ILi128EEESA_SA_EEELi128ENS_10bfloat16_tEfNS_4arch4Sm90ELb1ELb0ELb1ELb1ELb0ELb0ELb0ELb1ELb1ELb1ELb1ELb0EEENS1_21CollectiveEpilogueFwdISB_S9_SC_SE_Li256ELb1ELb1ELb1ELb0EEENS1_36VarlenDynamicPersistentTileSchedulerILi128ELi128ELi256ELi128ELb1ELb1ELb1ELb1ELb1ELb1EEEEEEEEEvNT_6ParamsE)
	.align		4
        /*00d4*/ 	.word	index@(__assertfail)
	.align		4
        /*00d8*/ 	.word	index@(_ZN7cutlass13device_kernelIN5flash11enable_sm90INS1_16FlashAttnFwdSm90INS1_25CollectiveMainloopFwdSm90ILi2EN4cute5tupleIJNS5_1CILi1EEES8_S8_EEENS6_IJNS7_ILi128EEESA_SA_EEELi128ENS_10bfloat16_tEfNS_4arch4Sm90ELb1ELb0ELb1ELb1ELb0ELb1ELb0ELb1ELb1ELb1ELb1ELb0EEENS1_21CollectiveEpilogueFwdISB_S9_SC_SE_Li256ELb1ELb1ELb1ELb0EEENS1_36VarlenDynamicPersistentTileSchedulerILi128ELi128ELi256ELi128ELb1ELb1ELb1ELb1ELb1ELb1EEEEEEEEEvNT_6ParamsE)
	.align		4
        /*00dc*/ 	.word	index@(__assertfail)
	.align		4
        /*00e0*/ 	.word	index@(_ZN7cutlass13device_kernelIN5flash11enable_sm90INS1_16FlashAttnFwdSm90INS1_25CollectiveMainloopFwdSm90ILi2EN4cute5tupleIJNS5_1CILi1EEES8_S8_EEENS6_IJNS7_ILi192EEENS7_ILi144EEENS7_ILi96EEEEEELi96ENS_10bfloat16_tEfNS_4arch4Sm90ELb0ELb0ELb1ELb0ELb0ELb0ELb0ELb0ELb1ELb1ELb1ELb0EEENS1_21CollectiveEpilogueFwdINS6_IJSA_SC_SB_EEES9_SE_SG_Li384ELb0ELb1ELb1ELb0EEENS1_19SingleTileSchedulerILb0ELb1ELb1ELi192EEEEEEEEEvNT_6ParamsE)
	.align		4
        /*00e4*/ 	.word	index@(__assertfail)
	.align		4
        /*00e8*/ 	.word	index@(_ZN7cutlass13device_kernelIN5flash11enable_sm90INS1_16FlashAttnFwdSm90INS1_25CollectiveMainloopFwdSm90ILi2EN4cute5tupleIJNS5_1CILi1EEES8_S8_EEENS6_IJNS7_ILi192EEENS7_ILi144EEENS7_ILi96EEEEEELi96ENS_10bfloat16_tEfNS_4arch4Sm90ELb0ELb0ELb1ELb1ELb0ELb0ELb0ELb0ELb1ELb1ELb1ELb0EEENS1_21CollectiveEpilogueFwdINS6_IJSA_SC_SB_EEES9_SE_SG_Li384ELb1ELb1ELb1ELb0EEENS1_36VarlenDynamicPersistentTileSchedulerILi192ELi144ELi384ELi128ELb1ELb1ELb1ELb0ELb1ELb1EEEEEEEEEvNT_6ParamsE)
	.align		4
        /*00ec*/ 	.word	index@(__assertfail)
	.align		4
        /*00f0*/ 	.word	index@(_ZN7cutlass13device_kernelIN5flash11enable_sm90INS1_16FlashAttnFwdSm90INS1_25CollectiveMainloopFwdSm90ILi2EN4cute5tupleIJNS5_1CILi1EEES8_S8_EEENS6_IJNS7_ILi192EEENS7_ILi144EEENS7_ILi96EEEEEELi96ENS_10bfloat16_tEfNS_4arch4Sm90ELb0ELb0ELb1ELb1ELb0ELb1ELb0ELb0ELb1ELb1ELb1ELb0EEENS1_21CollectiveEpilogueFwdINS6_IJSA_SC_SB_EEES9_SE_SG_Li384ELb1ELb1ELb1ELb0EEENS1_36VarlenDynamicPersistentTileSchedulerILi192ELi144ELi384ELi128ELb1ELb1ELb1ELb0ELb1ELb1EEEEEEEEEvNT_6ParamsE)
	.align		4
        /*00f4*/ 	.word	index@(__assertfail)
	.align		4
        /*00f8*/ 	.word	index@(_ZN7cutlass13device_kernelIN5flash11enable_sm90INS1_16FlashAttnFwdSm90INS1_25CollectiveMainloopFwdSm90ILi2EN4cute5tupleIJNS5_1CILi1EEES8_S8_EEENS6_IJNS7_ILi192EEENS7_ILi128EEENS7_ILi96EEEEEELi96ENS_10bfloat16_tEfNS_4arch4Sm90ELb0ELb1ELb1ELb0ELb0ELb0ELb0ELb0ELb1ELb1ELb1ELb0EEENS1_21CollectiveEpilogueFwdINS6_IJSA_SC_SB_EEES9_SE_SG_Li384ELb0ELb1ELb1ELb0EEENS1_19SingleTileSchedulerILb0ELb1ELb1ELi192EEEEEEEEEvNT_6ParamsE)
	.align		4
        /*00fc*/ 	.word	index@(__assertfail)
	.align		4
        /*0100*/ 	.word	index@(_ZN7cutlass13device_kernelIN5flash11enable_sm90INS1_16FlashAttnFwdSm90INS1_25CollectiveMainloopFwdSm90ILi2EN4cute5tupleIJNS5_1CILi1EEES8_S8_EEENS6_IJNS7_ILi192EEENS7_ILi128EEENS7_ILi96EEEEEELi96ENS_10bfloat16_tEfNS_4arch4Sm90ELb0ELb1ELb1ELb1ELb0ELb0ELb0ELb0ELb1ELb1ELb1ELb0EEENS1_21CollectiveEpilogueFwdINS6_IJSA_SC_SB_EEES9_SE_SG_Li384ELb1ELb1ELb1ELb0EEENS1_36VarlenDynamicPersistentTileSchedulerILi192ELi128ELi384ELi128ELb1ELb1ELb1ELb1ELb0ELb1EEEEEEEEEvNT_6ParamsE)
	.align		4
        /*0104*/ 	.word	index@(__assertfail)
	.align		4
        /*0108*/ 	.word	index@(_ZN7cutlass13device_kernelIN5flash11enable_sm90INS1_16FlashAttnFwdSm90INS1_25CollectiveMainloopFwdSm90ILi2EN4cute5tupleIJNS5_1CILi1EEES8_S8_EEENS6_IJNS7_ILi192EEENS7_ILi128EEENS7_ILi96EEEEEELi96ENS_10bfloat16_tEfNS_4arch4Sm90ELb0ELb1ELb1ELb1ELb0ELb1ELb0ELb0ELb1ELb1ELb1ELb0EEENS1_21CollectiveEpilogueFwdINS6_IJSA_SC_SB_EEES9_SE_SG_Li384ELb1ELb1ELb1ELb0EEENS1_36VarlenDynamicPersistentTileSchedulerILi192ELi128ELi384ELi128ELb1ELb1ELb1ELb1ELb0ELb1EEEEEEEEEvNT_6ParamsE)
	.align		4
        /*010c*/ 	.word	index@(__assertfail)
	.align		4
        /*0110*/ 	.word	index@(_ZN7cutlass13device_kernelIN5flash11enable_sm90INS1_16FlashAttnFwdSm90INS1_25CollectiveMainloopFwdSm90ILi2EN4cute5tupleIJNS5_1CILi1EEES8_S8_EEENS6_IJNS7_ILi192EEENS7_ILi144EEENS7_ILi96EEEEEELi96ENS_10bfloat16_tEfNS_4arch4Sm90ELb1ELb0ELb1ELb0ELb0ELb0ELb0ELb0ELb1ELb1ELb1ELb0EEENS1_21CollectiveEpilogueFwdINS6_IJSA_SC_SB_EEES9_SE_SG_Li384ELb0ELb1ELb1ELb0EEENS1_19SingleTileSchedulerILb0ELb1ELb1ELi192EEEEEEEEEvNT_6ParamsE)
	.align		4
        /*0114*/ 	.word	index@(__assertfail)
	.align		4
        /*0118*/ 	.word	index@(_ZN7cutlass13device_kernelIN5flash11enable_sm90INS1_16FlashAttnFwdSm90INS1_25CollectiveMainloopFwdSm90ILi2EN4cute5tupleIJNS5_1CILi1EEES8_S8_EEENS6_IJNS7_ILi192EEENS7_ILi144EEENS7_ILi96EEEEEELi96ENS_10bfloat16_tEfNS_4arch4Sm90ELb1ELb0ELb1ELb1ELb0ELb0ELb0ELb0ELb1ELb1ELb1ELb0EEENS1_21CollectiveEpilogueFwdINS6_IJSA_SC_SB_EEES9_SE_SG_Li384ELb1ELb1ELb1ELb0EEENS1_36VarlenDynamicPersistentTileSchedulerILi192ELi144ELi384ELi128ELb1ELb1ELb1ELb1ELb1ELb1EEEEEEEEEvNT_6ParamsE)
	.align		4
        /*011c*/ 	.word	index@(__assertfail)
	.align		4
        /*0120*/ 	.word	index@(_ZN7cutlass13device_kernelIN5flash11enable_sm90INS1_16FlashAttnFwdSm90INS1_25CollectiveMainloopFwdSm90ILi2EN4cute5tupleIJNS5_1CILi1EEES8_S8_EEENS6_IJNS7_ILi192EEENS7_ILi144EEENS7_ILi96EEEEEELi96ENS_10bfloat16_tEfNS_4arch4Sm90ELb1ELb0ELb1ELb1ELb0ELb1ELb0ELb0ELb1ELb1ELb1ELb0EEENS1_21CollectiveEpilogueFwdINS6_IJSA_SC_SB_EEES9_SE_SG_Li384ELb1ELb1ELb1ELb0EEENS1_36VarlenDynamicPersistentTileSchedulerILi192ELi144ELi384ELi128ELb1ELb1ELb1ELb1ELb1ELb1EEEEEEEEEvNT_6ParamsE)
	.align		4
        /*0124*/ 	.word	index@(__assertfail)
	.align		4
        /*0128*/ 	.word	index@(_ZN7cutlass13device_kernelIN5flash11enable_sm90INS1_16FlashAttnFwdSm90INS1_25CollectiveMainloopFwdSm90ILi2EN4cute5tupleIJNS5_1CILi1EEES8_S8_EEENS6_IJNS7_ILi192EEESA_NS7_ILi64EEEEEELi64ENS_10bfloat16_tEfNS_4arch4Sm90ELb0ELb0ELb1ELb0ELb0ELb0ELb0ELb0ELb1ELb1ELb1ELb0EEENS1_21CollectiveEpilogueFwdINS6_IJSA_SB_SA_EEES9_SD_SF_Li384ELb0ELb1ELb1ELb0EEENS1_19SingleTileSchedulerILb0ELb1ELb1ELi192EEEEEEEEEvNT_6ParamsE)
	.align		4
        /*012c*/ 	.word	index@(__assertfail)
	.align		4
        /*0130*/ 	.word	index@(_ZN7cutlass13device_kernelIN5flash11enable_sm90INS1_16FlashAttnFwdSm90INS1_25CollectiveMainloopFwdSm90ILi2EN4cute5tupleIJNS5_1CILi1EEES8_S8_EEENS6_IJNS7_ILi192EEESA_NS7_ILi64EEEEEELi64ENS_10bfloat16_tEfNS_4arch4Sm90ELb0ELb0ELb1ELb1ELb0ELb0ELb0ELb0ELb1ELb1ELb1ELb0EEENS1_21CollectiveEpilogueFwdINS6_IJSA_SB_SA_EEES9_SD_SF_Li384ELb1ELb1ELb1ELb0EEENS1_36VarlenDynamicPersistentTileSchedulerILi192ELi192ELi384ELi128ELb1ELb1ELb1ELb0ELb1ELb1EEEEEEEEEvNT_6ParamsE)
	.align		4
        /*0134*/ 	.word	index@(__assertfail)
	.align		4
        /*0138*/ 	.word	index@(_ZN7cutlass13device_kernelIN5flash11enable_sm90INS1_16FlashAttnFwdSm90INS1_25CollectiveMainloopFwdSm90ILi2EN4cute5tupleIJNS5_1CILi1EEES8_S8_EEENS6_IJNS7_ILi192EEESA_NS7_ILi64EEEEEELi64ENS_10bfloat16_tEfNS_4arch4Sm90ELb0ELb0ELb1ELb1ELb0ELb1ELb0ELb0ELb1ELb1ELb1ELb0EEENS1_21CollectiveEpilogueFwdINS6_IJSA_SB_SA_EEES9_SD_SF_Li384ELb1ELb1ELb1ELb0EEENS1_36VarlenDynamicPersistentTileSchedulerILi192ELi192ELi384ELi128ELb1ELb1ELb1ELb0ELb1ELb1EEEEEEEEEvNT_6ParamsE)
	.align		4
        /*013c*/ 	.word	index@(__assertfail)
	.align		4
        /*0140*/ 	.word	index@(_ZN7cutlass13device_kernelIN5flash11enable_sm90INS1_16FlashAttnFwdSm90INS1_25CollectiveMainloopFwdSm90ILi2EN4cute5tupleIJNS5_1CILi1EEES8_S8_EEENS6_IJNS7_ILi192EEENS7_ILi128EEENS7_ILi64EEEEEELi64ENS_10bfloat16_tEfNS_4arch4Sm90ELb0ELb1ELb1ELb0ELb0ELb0ELb0ELb1ELb1ELb1ELb1ELb0EEENS1_21CollectiveEpilogueFwdINS6_IJSA_SC_SB_EEES9_SE_SG_Li384ELb0ELb1ELb1ELb0EEENS1_19SingleTileSchedulerILb0ELb1ELb1ELi192EEEEEEEEEvNT_6ParamsE)
	.align		4
        /*0144*/ 	.word	index@(__assertfail)
	.align		4
        /*0148*/ 	.word	index@(_ZN7cutlass13device_kernelIN5flash11enable_sm90INS1_16FlashAttnFwdSm90INS1_25CollectiveMainloopFwdSm90ILi2EN4cute5tupleIJNS5_1CILi1EEES8_S8_EEENS6_IJNS7_ILi192EEENS7_ILi128EEENS7_ILi64EEEEEELi64ENS_10bfloat16_tEfNS_4arch4Sm90ELb0ELb1ELb1ELb1ELb0ELb0ELb0ELb1ELb1ELb1ELb1ELb0EEENS1_21CollectiveEpilogueFwdINS6_IJSA_SC_SB_EEES9_SE_SG_Li384ELb1ELb1ELb1ELb0EEENS1_36VarlenDynamicPersistentTileSchedulerILi192ELi128ELi384ELi128ELb1ELb1ELb1ELb1ELb0ELb1EEEEEEEEEvNT_6ParamsE)
	.align		4
        /*014c*/ 	.word	index@(__assertfail)
	.align		4
        /*0150*/ 	.word	index@(_ZN7cutlass13device_kernelIN5flash11enable_sm90INS1_16FlashAttnFwdSm90INS1_25CollectiveMainloopFwdSm90ILi2EN4cute5tupleIJNS5_1CILi1EEES8_S8_EEENS6_IJNS7_ILi192EEENS7_ILi128EEENS7_ILi64EEEEEELi64ENS_10bfloat16_tEfNS_4arch4Sm90ELb0ELb1ELb1ELb1ELb0ELb1ELb0ELb1ELb1ELb1ELb1ELb0EEENS1_21CollectiveEpilogueFwdINS6_IJSA_SC_SB_EEES9_SE_SG_Li384ELb1ELb1ELb1ELb0EEENS1_36VarlenDynamicPersistentTileSchedulerILi192ELi128ELi384ELi128ELb1ELb1ELb1ELb1ELb0ELb1EEEEEEEEEvNT_6ParamsE)
	.align		4
        /*0154*/ 	.word	index@(__assertfail)
	.align		4
        /*0158*/ 	.word	index@(_ZN7cutlass13device_kernelIN5flash11enable_sm90INS1_16FlashAttnFwdSm90INS1_25CollectiveMainloopFwdSm90ILi2EN4cute5tupleIJNS5_1CILi1EEES8_S8_EEENS6_IJNS7_ILi192EEENS7_ILi128EEENS7_ILi64EEEEEELi64ENS_10bfloat16_tEfNS_4arch4Sm90ELb1ELb0ELb1ELb0ELb0ELb0ELb0ELb1ELb1ELb1ELb1ELb0EEENS1_21CollectiveEpilogueFwdINS6_IJSA_SC_SB_EEES9_SE_SG_Li384ELb0ELb1ELb1ELb0EEENS1_19SingleTileSchedulerILb0ELb1ELb1ELi192EEEEEEEEEvNT_6ParamsE)
	.align		4
        /*015c*/ 	.word	index@(__assertfail)
	.align		4
        /*0160*/ 	.word	index@(_ZN7cutlass13device_kernelIN5flash11enable_sm90INS1_16FlashAttnFwdSm90INS1_25CollectiveMainloopFwdSm90ILi2EN4cute5tupleIJNS5_1CILi1EEES8_S8_EEENS6_IJNS7_ILi192EEENS7_ILi128EEENS7_ILi64EEEEEELi64ENS_10bfloat16_tEfNS_4arch4Sm90ELb1ELb0ELb1ELb1ELb0ELb0ELb0ELb1ELb1ELb1ELb1ELb0EEENS1_21CollectiveEpilogueFwdINS6_IJSA_SC_SB_EEES9_SE_SG_Li384ELb1ELb1ELb1ELb0EEENS1_36VarlenDynamicPersistentTileSchedulerILi192ELi128ELi384ELi128ELb1ELb1ELb1ELb1ELb1ELb1EEEEEEEEEvNT_6ParamsE)
	.align		4
        /*0164*/ 	.word	index@(__assertfail)
	.align		4
        /*0168*/ 	.word	index@(_ZN7cutlass13device_kernelIN5flash11enable_sm90INS1_16FlashAttnFwdSm90INS1_25CollectiveMainloopFwdSm90ILi2EN4cute5tupleIJNS5_1CILi1EEES8_S8_EEENS6_IJNS7_ILi192EEENS7_ILi128EEENS7_ILi64EEEEEELi64ENS_10bfloat16_tEfNS_4arch4Sm90ELb1ELb0ELb1ELb1ELb0ELb1ELb0ELb1ELb1ELb1ELb1ELb0EEENS1_21CollectiveEpilogueFwdINS6_IJSA_SC_SB_EEES9_SE_SG_Li384ELb1ELb1ELb1ELb0EEENS1_36VarlenDynamicPersistentTileSchedulerILi192ELi128ELi384ELi128ELb1ELb1ELb1ELb1ELb1ELb1EEEEEEEEEvNT_6ParamsE)
	.align		4
        /*016c*/ 	.word	index@(__assertfail)
	.align		4
        /*0170*/ 	.word	0x00000000
	.align		4
        /*0174*/ 	.word	0xfffffffe
	.align		4
        /*0178*/ 	.word	0x00000000
	.align		4
        /*017c*/ 	.word	0xfffffffd
	.align		4
        /*0180*/ 	.word	0x00000000
	.align		4
        /*0184*/ 	.word	0xfffffffc


//--------------------- .nv.constant4             --------------------------
	.section	.nv.constant4,"a",@progbits
	.align	8
	.align		8
.nv.constant4:
        /*0000*/ 	.dword	__assertfail
	.align		8
        /*0008*/ 	.dword	__unnamed_1
	.align		8
        /*0010*/ 	.dword	__unnamed_2
	.align		8
        /*0018*/ 	.dword	__unnamed_3
	.align		8
        /*0020*/ 	.dword	__unnamed_4
	.align		8
        /*0028*/ 	.dword	__unnamed_5
	.align		8
        /*0030*/ 	.dword	__unnamed_6
	.align		8
        /*0038*/ 	.dword	__unnamed_7
	.align		8
        /*0040*/ 	.dword	__unnamed_8
	.align		8
        /*0048*/ 	.dword	__unnamed_9
	.align		8
        /*0050*/ 	.dword	__unnamed_10
	.align		8
        /*0058*/ 	.dword	__unnamed_11
	.align		8
        /*0060*/ 	.dword	__unnamed_12
	.align		8
        /*0068*/ 	.dword	__unnamed_13
	.align		8
        /*0070*/ 	.dword	__unnamed_14
	.align		8
        /*0078*/ 	.dword	__unnamed_15
	.align		8
        /*0080*/ 	.dword	__unnamed_16
	.align		8
        /*0088*/ 	.dword	__unnamed_17
	.align		8
        /*0090*/ 	.dword	__unnamed_18
	.align		8
        /*0098*/ 	.dword	__unnamed_19
	.align		8
        /*00a0*/ 	.dword	__unnamed_20
	.align		8
        /*00a8*/ 	.dword	__unnamed_21
	.align		8
        /*00b0*/ 	.dword	__unnamed_22
	.align		8
        /*00b8*/ 	.dword	__unnamed_23
	.align		8
        /*00c0*/ 	.dword	__unnamed_24
	.align		8
        /*00c8*/ 	.dword	__unnamed_25
	.align		8
        /*00d0*/ 	.dword	__unnamed_26
	.align		8
        /*00d8*/ 	.dword	__unnamed_27
	.align		8
        /*00e0*/ 	.dword	__unnamed_28
	.align		8
        /*00e8*/ 	.dword	__unnamed_29
	.align		8
        /*00f0*/ 	.dword	__unnamed_30
	.align		8
        /*00f8*/ 	.dword	__unnamed_31
	.align		8
        /*0100*/ 	.dword	__unnamed_32
	.align		8
        /*0108*/ 	.dword	__unnamed_33
	.align		8
        /*0110*/ 	.dword	__unnamed_34
	.align		8
        /*0118*/ 	.dword	__unnamed_35
	.align		8
        /*0120*/ 	.dword	__unnamed_36
	.align		8
        /*0128*/ 	.dword	__unnamed_37
	.align		8
        /*0130*/ 	.dword	__unnamed_38
	.align		8
        /*0138*/ 	.dword	__unnamed_39
	.align		8
        /*0140*/ 	.dword	__unnamed_40
	.align		8
        /*0148*/ 	.dword	__unnamed_41
	.align		8
        /*0150*/ 	.dword	__unnamed_42
	.align		8
        /*0158*/ 	.dword	__unnamed_43
	.align		8
        /*0160*/ 	.dword	_ZN80_INTERNAL_db2cb700_44_flash_fwd_hdimall_bf16_split_softcap_sm90_cu_c784774a_41744cuda3std3__45__cpo5beginE
	.align		8
        /*0168*/ 	.dword	_ZN80_INTERNAL_db2cb700_44_flash_fwd_hdimall_bf16_split_softcap_sm90_cu_c784774a_41744cuda3std3__45__cpo3endE
	.align		8
        /*0170*/ 	.dword	_ZN80_INTERNAL_db2cb700_44_flash_fwd_hdimall_bf16_split_softcap_sm90_cu_c784774a_41744cuda3std3__45__cpo6cbeginE
	.align		8
        /*0178*/ 	.dword	_ZN80_INTERNAL_db2cb700_44_flash_fwd_hdimall_bf16_split_softcap_sm90_cu_c784774a_41744cuda3std3__45__cpo4cendE
	.align		8
        /*0180*/ 	.dword	_ZN80_INTERNAL_db2cb700_44_flash_fwd_hdimall_bf16_split_softcap_sm90_cu_c784774a_41744cuda3std3__482_GLOBAL__N__db2cb700_44_flash_fwd_hdimall_bf16_split_softcap_sm90_cu_c784774a_41746ignoreE
	.align		8
        /*0188*/ 	.dword	_ZN80_INTERNAL_db2cb700_44_flash_fwd_hdimall_bf16_split_softcap_sm90_cu_c784774a_41744cuda3std3__419piecewise_constructE
	.align		8
        /*0190*/ 	.dword	_ZN80_INTERNAL_db2cb700_44_flash_fwd_hdimall_bf16_split_softcap_sm90_cu_c784774a_41744cuda3std3__48in_placeE
	.align		8
        /*0198*/ 	.dword	_ZN80_INTERNAL_db2cb700_44_flash_fwd_hdimall_bf16_split_softcap_sm90_cu_c784774a_41744cuda3std6ranges3__45__cpo4swapE
	.align		8
        /*01a0*/ 	.dword	_ZN80_INTERNAL_db2cb700_44_flash_fwd_hdimall_bf16_split_softcap_sm90_cu_c784774a_41744cuda3std6ranges3__45__cpo9iter_moveE
	.align		8
        /*01a8*/ 	.dword	_ZN80_INTERNAL_db2cb700_44_flash_fwd_hdimall_bf16_split_softcap_sm90_cu_c784774a_41744cute7productE
	.align		8
        /*01b0*/ 	.dword	_ZN80_INTERNAL_db2cb700_44_flash_fwd_hdimall_bf16_split_softcap_sm90_cu_c784774a_41744cute1_E
	.align		8
        /*01b8*/ 	.dword	$str$20
	.align		8
        /*01c0*/ 	.dword	$str$21


//--------------------- .text._ZN7cutlass13device_kernelIN5flash11enable_sm90INS1_16FlashAttnFwdSm90INS1_25CollectiveMainloopFwdSm90ILi2EN4cute5tupleIJNS5_1CILi1EEES8_S8_EEENS6_IJNS7_ILi128EEENS7_ILi80EEENS7_ILi256EEEEEELi256ENS_10bfloat16_tEfNS_4arch4Sm90ELb0ELb0ELb1ELb0ELb0ELb0ELb0ELb1ELb1ELb1ELb1ELb0EEENS1_21CollectiveEpilogueFwdINS6_IJSA_SC_SB_EEES9_SE_SG_Li256ELb0ELb1ELb1ELb0EEENS1_19SingleTileSchedulerILb0ELb1ELb1ELi128EEEEEEEEEvNT_6ParamsE --------------------------
	.section	.text._ZN7cutlass13device_kernelIN5flash11enable_sm90INS1_16FlashAttnFwdSm90INS1_25CollectiveMainloopFwdSm90ILi2EN4cute5tupleIJNS5_1CILi1EEES8_S8_EEENS6_IJNS7_ILi128EEENS7_ILi80EEENS7_ILi256EEEEEELi256ENS_10bfloat16_tEfNS_4arch4Sm90ELb0ELb0ELb1ELb0ELb0ELb0ELb0ELb1ELb1ELb1ELb1ELb0EEENS1_21CollectiveEpilogueFwdINS6_IJSA_SC_SB_EEES9_SE_SG_Li256ELb0ELb1ELb1ELb0EEENS1_19SingleTileSchedulerILb0ELb1ELb1ELi128EEEEEEEEEvNT_6ParamsE,"ax",@progbits
	.align	128
.text._ZN7cutlass13device_kernelIN5flash11enable_sm90INS1_16FlashAttnFwdSm90INS1_25CollectiveMainloopFwdSm90ILi2EN4cute5tupleIJNS5_1CILi1EEES8_S8_EEENS6_IJNS7_ILi128EEENS7_ILi80EEENS7_ILi256EEEEEELi256ENS_10bfloat16_tEfNS_4arch4Sm90ELb0ELb0ELb1ELb0ELb0ELb0ELb0ELb1ELb1ELb1ELb1ELb0EEENS1_21CollectiveEpilogueFwdINS6_IJSA_SC_SB_EEES9_SE_SG_Li256ELb0ELb1ELb1ELb0EEENS1_19SingleTileSchedulerILb0ELb1ELb1ELi128EEEEEEEEEvNT_6ParamsE:
        .type           _ZN7cutlass13device_kernelIN5flash11enable_sm90INS1_16FlashAttnFwdSm90INS1_25CollectiveMainloopFwdSm90ILi2EN4cute5tupleIJNS5_1CILi1EEES8_S8_EEENS6_IJNS7_ILi128EEENS7_ILi80EEENS7_ILi256EEEEEELi256ENS_10bfloat16_tEfNS_4arch4Sm90ELb0ELb0ELb1ELb0ELb0ELb0ELb0ELb1ELb1ELb1ELb1ELb0EEENS1_21CollectiveEpilogueFwdINS6_IJSA_SC_SB_EEES9_SE_SG_Li256ELb0ELb1ELb1ELb0EEENS1_19SingleTileSchedulerILb0ELb1ELb1ELi128EEEEEEEEEvNT_6ParamsE,@function
        .size           _ZN7cutlass13device_kernelIN5flash11enable_sm90INS1_16FlashAttnFwdSm90INS1_25CollectiveMainloopFwdSm90ILi2EN4cute5tupleIJNS5_1CILi1EEES8_S8_EEENS6_IJNS7_ILi128EEENS7_ILi80EEENS7_ILi256EEEEEELi256ENS_10bfloat16_tEfNS_4arch4Sm90ELb0ELb0ELb1ELb0ELb0ELb0ELb0ELb1ELb1ELb1ELb1ELb0EEENS1_21CollectiveEpilogueFwdINS6_IJSA_SC_SB_EEES9_SE_SG_Li256ELb0ELb1ELb1ELb0EEENS1_19SingleTileSchedulerILb0ELb1ELb1ELi128EEEEEEEEEvNT_6ParamsE,(.L_x_14832 - _ZN7cutlass13device_kernelIN5flash11enable_sm90INS1_16FlashAttnFwdSm90INS1_25CollectiveMainloopFwdSm90ILi2EN4cute5tupleIJNS5_1CILi1EEES8_S8_EEENS6_IJNS7_ILi128EEENS7_ILi80EEENS7_ILi256EEEEEELi256ENS_10bfloat16_tEfNS_4arch4Sm90ELb0ELb0ELb1ELb0ELb0ELb0ELb0ELb1ELb1ELb1ELb1ELb0EEENS1_21CollectiveEpilogueFwdINS6_IJSA_SC_SB_EEES9_SE_SG_Li256ELb0ELb1ELb1ELb0EEENS1_19SingleTileSchedulerILb0ELb1ELb1ELi128EEEEEEEEEvNT_6ParamsE)
        .other          _ZN7cutlass13device_kernelIN5flash11enable_sm90INS1_16FlashAttnFwdSm90INS1_25CollectiveMainloopFwdSm90ILi2EN4cute5tupleIJNS5_1CILi1EEES8_S8_EEENS6_IJNS7_ILi128EEENS7_ILi80EEENS7_ILi256EEEEEELi256ENS_10bfloat16_tEfNS_4arch4Sm90ELb0ELb0ELb1ELb0ELb0ELb0ELb0ELb1ELb1ELb1ELb1ELb0EEENS1_21CollectiveEpilogueFwdINS6_IJSA_SC_SB_EEES9_SE_SG_Li256ELb0ELb1ELb1ELb0EEENS1_19SingleTileSchedulerILb0ELb1ELb1ELi128EEEEEEEEEvNT_6ParamsE,@"STO_CUDA_ENTRY STV_DEFAULT"
_ZN7cutlass13device_kernelIN5flash11enable_sm90INS1_16FlashAttnFwdSm90INS1_25CollectiveMainloopFwdSm90ILi2EN4cute5tupleIJNS5_1CILi1EEES8_S8_EEENS6_IJNS7_ILi128EEENS7_ILi80EEENS7_ILi256EEEEEELi256ENS_10bfloat16_tEfNS_4arch4Sm90ELb0ELb0ELb1ELb0ELb0ELb0ELb0ELb1ELb1ELb1ELb1ELb0EEENS1_21CollectiveEpilogueFwdINS6_IJSA_SC_SB_EEES9_SE_SG_Li256ELb0ELb1ELb1ELb0EEENS1_19SingleTileSchedulerILb0ELb1ELb1ELi128EEEEEEEEEvNT_6ParamsE:
[----:B------:R-:W0:Y:S02]  /*0000*/  LDC R1, c[0x0][0x28] ;  /* 0x00000a00ff017b82 */ /* 0x000e240000000800 */
[----:B0-----:R-:W-:Y:S01]  /*0010*/  VIADD R1, R1, 0xffffffe8 ;  /* 0xffffffe801017836 */ /* 0x001fe20000000000 */
[----:B------:R-:W0:Y:S01]  /*0020*/  S2R R3, SR_TID.X ;  /* 0x0000000000037919 */ /* 0x000e220000002100 */
[----:B------:R-:W-:Y:S01]  /*0030*/  ELECT P0, URZ, PT ;  /* 0x00000000003f782f */ /* 0x000fe20003800000 */
[----:B------:R-:W-:Y:S01]  /*0040*/  BSSY B0, `(.L_x_0) ;  /* 0x000000d000007945 */ /* 0x000fe20003800000 */
[----:B0-----:R-:W-:-:S05]  /*0050*/  SHF.R.U32.HI R0, RZ, 0x5, R3 ;  /* 0x00000005ff007819 */ /* 0x001fca0000011603 */
[----:B------:R-:W0:Y:S02]  /*0060*/  SHFL.IDX PT, R2, R0, RZ, 0x1f ;  /* 0x00001fff00027589 */ /* 0x000e2400000e0000 */
[----:B0-----:R-:W-:-:S13]  /*0070*/  ISETP.EQ.AND P0, PT, R2, RZ, P0 ;  /* 0x000000ff0200720c */ /* 0x001fda0000702270 */
[----:B------:R-:W-:Y:S05]  /*0080*/  @!P0 BRA `(.L_x_1) ;  /* 0x0000000000208947 */ /* 0x000fea0003800000 */
[----:B------:R-:W-:Y:S02]  /*0090*/  ULDC.64 UR4, c[0x0][0x198] ;  /* 0x0000660000047ab9 */ /* 0x000fe40000000a00 */
[----:B------:R-:W-:Y:S02]  /*00a0*/  UIADD3 UR6, UP0, UR4, 0x370, URZ ;  /* 0x0000037004067890 */ /* 0x000fe4000ff1e03f */
[----:B------:R-:W-:Y:S02]  /*00b0*/  UIADD3 UR4, UP1, UR4, 0x470, URZ ;  /* 0x0000047004047890 */ /* 0x000fe4000ff3e03f */
[----:B------:R-:W-:Y:S02]  /*00c0*/  UIADD3.X UR7, URZ, UR5, URZ, UP0, !UPT ;  /* 0x000000053f077290 */ /* 0x000fe400087fe43f */
[----:B------:R-:W-:-:S07]  /*00d0*/  UIADD3.X UR5, URZ, UR5, URZ, UP1, !UPT ;  /* 0x000000053f057290 */ /* 0x000fce0008ffe43f */
[----:B------:R0:W-:Y:S02]  /*00e0*/  UTMACCTL.PF [UR6] ;  /* 0x00000000060079b9 */ /* 0x0001e40008040000 */
[----:B------:R0:W-:Y:S02]  /*00f0*/  UTMACCTL.PF [UR4] ;  /* 0x00000000040079b9 */ /* 0x0001e40008040000 */
[----:B0-----:R-:W-:Y:S01]  /*0100*/  NOP ;  /* 0x0000000000007918 */ /* 0x001fe20000000000 */
.L_x_1:
[----:B------:R-:W-:Y:S05]  /*0110*/  BSYNC B0 ;  /* 0x0000000000007941 */ /* 0x000fea0003800000 */
.L_x_0:
[----:B------:R-:W-:Y:S01]  /*0120*/  VOTEU.ANY UP0, P0 ;  /* 0x00000000003f7886 */ /* 0x000fe20000000100 */
[----:B------:R-:W0:Y:S01]  /*0130*/  SHFL.IDX PT, R2, R0, RZ, 0x1f ;  /* 0x00001fff00027589 */ /* 0x000e2200000e0000 */
[----:B------:R-:W-:Y:S01]  /*0140*/  UMOV UR4, 0x80 ;  /* 0x0000008000047882 */ /* 0x000fe20000000000 */
[----:B------:R-:W-:Y:S01]  /*0150*/  UMOV UR7, 0x100 ;  /* 0x0000010000077882 */ /* 0x000fe20000000000 */
[----:B------:R-:W-:Y:S01]  /*0160*/  VOTEU.ANY UP1, P0 ;  /* 0x00000000003f7886 */ /* 0x000fe20000020100 */
[----:B------:R-:W1:Y:S01]  /*0170*/  @UP0 S2UR UR8, SR_CgaCtaId ;  /* 0x00000000000809c3 */ /* 0x000e620000008800 */
[----:B------:R-:W-:Y:S01]  /*0180*/  @UP0 UMOV UR6, 0x400 ;  /* 0x0000040000060882 */ /* 0x000fe20000000000 */
[----:B------:R-:W-:-:S04]  /*0190*/  @UP0 UIADD3 UR4, -UR4, 0x100000, URZ ;  /* 0x0010000004040890 */ /* 0x000fc8000fffe13f */
[----:B------:R-:W-:Y:S02]  /*01a0*/  @UP0 USHF.L.U32 UR5, UR4, 0xb, URZ ;  /* 0x0000000b04050899 */ /* 0x000fe4000800063f */
[----:B------:R-:W-:Y:S01]  /*01b0*/  @UP0 USHF.L.U32 UR4, UR4, 0x1, URZ ;  /* 0x0000000104040899 */ /* 0x000fe2000800063f */
[----:B0-----:R-:W-:Y:S02]  /*01c0*/  ISETP.NE.AND P1, PT, R2, RZ, PT ;  /* 0x000000ff0200720c */ /* 0x001fe40003f25270 */
[----:B------:R-:W-:Y:S01]  /*01d0*/  SHF.R.U32.HI R2, RZ, 0x7, R3 ;  /* 0x00000007ff027819 */ /* 0x000fe20000011603 */
[----:B-1----:R-:W-:Y:S02]  /*01e0*/  @UP0 ULEA UR8, UR8, UR6, 0x18 ;  /* 0x0000000608080291 */ /* 0x002fe4000f8ec03f */
[----:B------:R-:W-:-:S04]  /*01f0*/  @UP0 UIADD3 UR6, -UR7, 0x100000, URZ ;  /* 0x0010000007060890 */ /* 0x000fc8000fffe13f */
[----:B------:R-:W-:Y:S02]  /*0200*/  @UP0 USHF.L.U32 UR7, UR6, 0xb, URZ ;  /* 0x0000000b06070899 */ /* 0x000fe4000800063f */
[----:B------:R-:W-:Y:S01]  /*0210*/  @UP0 USHF.L.U32 UR6, UR6, 0x1, URZ ;  /* 0x0000000106060899 */ /* 0x000fe2000800063f */
[----:B------:R-:W-:Y:S01]  /*0220*/  VOTEU.ANY UP0, P0 ;  /* 0x00000000003f7886 */ /* 0x000fe20000000100 */
[----:B------:R-:W0:Y:S04]  /*0230*/  SHFL.IDX PT, R2, R2, RZ, 0x1f ;  /* 0x00001fff02027589 */ /* 0x000e2800000e0000 */
[----:B------:R-:W1:Y:S02]  /*0240*/  FENCE.VIEW.ASYNC.S ;  /* 0x00000000000073c6 */ /* 0x000e640000000000 */
[----:B-1----:R1:W2:Y:S04]  /*0250*/  @UP0 SYNCS.EXCH.64 URZ, [UR8+0x38800], UR4 ;  /* 0x03880004083f05b2 */ /* 0x0022a80008000100 */
[----:B------:R1:W3:Y:S01]  /*0260*/  @UP1 SYNCS.EXCH.64 URZ, [UR8+0x38820], UR6 ;  /* 0x03882006083f15b2 */ /* 0x0002e20008000100 */
[----:B------:R-:W-:Y:S05]  /*0270*/  @P1 BRA `(.L_x_2) ;  /* 0x0000000000481947 */ /* 0x000fea0003800000 */
[----:B-1----:R-:W1:Y:S01]  /*0280*/  S2UR UR5, SR_CgaCtaId ;  /* 0x00000000000579c3 */ /* 0x002e620000008800 */
[----:B------:R-:W-:Y:S01]  /*0290*/  UMOV UR4, 0x400 ;  /* 0x0000040000047882 */ /* 0x000fe20000000000 */
[----:B------:R-:W-:Y:S01]  /*02a0*/  UMOV UR6, 0x1 ;  /* 0x0000000100067882 */ /* 0x000fe20000000000 */
[----:B------:R-:W-:Y:S01]  /*02b0*/  UMOV UR7, 0x2 ;  /* 0x0000000200077882 */ /* 0x000fe20000000000 */
[----:B------:R-:W-:Y:S01]  /*02c0*/  ELECT P0, URZ, PT ;  /* 0x00000000003f782f */ /* 0x000fe20003800000 */
[----:B-1----:R-:W-:Y:S02]  /*02d0*/  ULEA UR8, UR5, UR4, 0x18 ;  /* 0x0000000405087291 */ /* 0x002fe4000f8ec03f */
[----:B------:R-:W-:-:S04]  /*02e0*/  UIADD3 UR4, -UR6, 0x100000, URZ ;  /* 0x0010000006047890 */ /* 0x000fc8000fffe13f */
[----:B------:R-:W-:Y:S02]  /*02f0*/  USHF.L.U32 UR5, UR4, 0xb, URZ ;  /* 0x0000000b04057899 */ /* 0x000fe4000800063f */
[----:B------:R-:W-:Y:S02]  /*0300*/  USHF.L.U32 UR4, UR4, 0x1, URZ ;  /* 0x0000000104047899 */ /* 0x000fe4000800063f */
[----:B------:R-:W-:-:S04]  /*0310*/  UIADD3 UR6, -UR7, 0x100000, URZ ;  /* 0x0010000007067890 */ /* 0x000fc8000fffe13f */
[----:B------:R-:W-:Y:S02]  /*0320*/  USHF.L.U32 UR7, UR6, 0xb, URZ ;  /* 0x0000000b06077899 */ /* 0x000fe4000800063f */
[----:B------:R-:W-:Y:S01]  /*0330*/  USHF.L.U32 UR6, UR6, 0x1, URZ ;  /* 0x0000000106067899 */ /* 0x000fe2000800063f */
[----:B------:R-:W1:Y:S03]  /*0340*/  FENCE.VIEW.ASYNC.S ;  /* 0x00000000000073c6 */ /* 0x000e660000000000 */
[----:B-1----:R4:W1:Y:S08]  /*0350*/  SYNCS.EXCH.64 URZ, [UR8+0x38830], UR4 ;  /* 0x03883004083f75b2 */ /* 0x0028700008000100 */
[----:B------:R4:W0:Y:S01]  /*0360*/  SYNCS.EXCH.64 URZ, [UR8+0x38840], UR6 ;  /* 0x03884006083f75b2 */ /* 0x0008220008000100 */
[----:B------:R4:W0:Y:S01]  /*0370*/  SYNCS.EXCH.64 URZ, [UR8+0x38838], UR4 ;  /* 0x03883804083f75b2 */ /* 0x0008220008000100 */
[----:B------:R4:W0:Y:S02]  /*0380*/  SYNCS.EXCH.64 URZ, [UR8+0x38848], UR6 ;  /* 0x03884806083f75b2 */ /* 0x0008240008000100 */
[----:B----4-:R-:W-:Y:S01]  /*0390*/  NOP ;  /* 0x0000000000007918 */ /* 0x010fe20000000000 */
.L_x_2:
[----:B------:R-:W4:Y:S01]  /*03a0*/  SHFL.IDX PT, R3, R0, RZ, 0x1f ;  /* 0x00001fff00037589 */ /* 0x000f2200000e0000 */
[----:B------:R-:W-:Y:S01]  /*03b0*/  NOP ;  /* 0x0000000000007918 */ /* 0x000fe20000000000 */
[----:B----4-:R-:W-:-:S13]  /*03c0*/  ISETP.NE.AND P0, PT, R3, RZ, PT ;  /* 0x000000ff0300720c */ /* 0x010fda0003f05270 */
        /* <DEDUP_REMOVED lines=19> */
.L_x_3:
[----:B------:R-:W4:Y:S01]  /*0500*/  SHFL.IDX PT, R3, R0, RZ, 0x1f ;  /* 0x00001fff00037589 */ /* 0x000f2200000e0000 */
[----:B------:R-:W-:Y:S01]  /*0510*/  NOP ;  /* 0x0000000000007918 */ /* 0x000fe20000000000 */
[----:B----4-:R-:W-:-:S13]  /*0520*/  ISETP.NE.AND P0, PT, R3, RZ, PT ;  /* 0x000000ff0300720c */ /* 0x010fda0003f05270 */
[----:B------:R-:W-:Y:S05]  /*0530*/  @P0 BRA `(.L_x_4) ;  /* 0x0000000000380947 */ /* 0x000fea0003800000 */
[----:B-1----:R-:W1:Y:S01]  /*0540*/  S2UR UR5, SR_CgaCtaId ;  /* 0x00000000000579c3 */ /* 0x002e620000008800 */
[----:B------:R-:W-:Y:S01]  /*0550*/  UMOV UR4, 0x400 ;  /* 0x0000040000047882 */ /* 0x000fe20000000000 */
[----:B------:R-:W-:Y:S01]  /*0560*/  UMOV UR7, 0x1 ;  /* 0x0000000100077882 */ /* 0x000fe20000000000 */
[----:B------:R-:W-:Y:S01]  /*0570*/  ELECT P0, URZ, PT ;  /* 0x00000000003f782f */ /* 0x000fe20003800000 */
[----:B-1----:R-:W-:Y:S02]  /*0580*/  ULEA UR6, UR5, UR4, 0x18 ;  /* 0x0000000405067291 */ /* 0x002fe4000f8ec03f */
[----:B------:R-:W-:-:S04]  /*0590*/  UIADD3 UR4, -UR7, 0x100000, URZ ;  /* 0x0010000007047890 */ /* 0x000fc8000fffe13f */
[----:B------:R-:W-:Y:S02]  /*05a0*/  USHF.L.U32 UR5, UR4, 0xb, URZ ;  /* 0x0000000b04057899 */ /* 0x000fe4000800063f */
[----:B------:R-:W-:Y:S01]  /*05b0*/  USHF.L.U32 UR4, UR4, 0x1, URZ ;  /* 0x0000000104047899 */ /* 0x000fe2000800063f */
[----:B------:R-:W1:Y:S11]  /*05c0*/  FENCE.VIEW.ASYNC.S ;  /* 0x00000000000073c6 */ /* 0x000e760000000000 */
[----:B-1----:R4:W1:Y:S01]  /*05d0*/  SYNCS.EXCH.64 URZ, [UR6+0x38870], UR4 ;  /* 0x03887004063f75b2 */ /* 0x0028620008000100 */
[----:B------:R4:W0:Y:S01]  /*05e0*/  SYNCS.EXCH.64 URZ, [UR6+0x38880], UR4 ;  /* 0x03888004063f75b2 */ /* 0x0008220008000100 */
[----:B------:R4:W0:Y:S01]  /*05f0*/  SYNCS.EXCH.64 URZ, [UR6+0x38878], UR4 ;  /* 0x03887804063f75b2 */ /* 0x0008220008000100 */
[----:B------:R4:W0:Y:S02]  /*0600*/  SYNCS.EXCH.64 URZ, [UR6+0x38888], UR4 ;  /* 0x03888804063f75b2 */ /* 0x0008240008000100 */
[----:B----4-:R-:W-:Y:S01]  /*0610*/  NOP ;  /* 0x0000000000007918 */ /* 0x010fe20000000000 */
.L_x_4:
        /* <DEDUP_REMOVED lines=22> */
.L_x_5:
        /* <DEDUP_REMOVED lines=22> */
.L_x_6:
[----:B0-----:R-:W-:Y:S01]  /*08e0*/  ISETP.NE.AND P0, PT, R2, RZ, PT ;  /* 0x000000ff0200720c */ /* 0x001fe20003f05270 */
[----:B------:R-:W-:Y:S01]  /*08f0*/  IMAD.MOV.U32 R2, RZ, RZ, 0x1 ;  /* 0x00000001ff027424 */ /* 0x000fe200078e00ff */
[----:B------:R-:W-:Y:S01]  /*0900*/  NOP ;  /* 0x0000000000007918 */ /* 0x000fe20000000000 */
[----:B------:R-:W-:Y:S03]  /*0910*/  BSSY B6, `(.L_x_7) ;  /* 0x000110d000067945 */ /* 0x000fe60003800000 */
[----:B------:R-:W-:-:S05]  /*0920*/  SEL R2, R2, 0x2, !P0 ;  /* 0x0000000202027807 */ /* 0x000fca0004000000 */
[----:B------:R0:W-:Y:S01]  /*0930*/  STL [R1+0x14], R2 ;  /* 0x0000140201007387 */ /* 0x0001e20000100800 */
[----:B-123--:R-:W-:Y:S06]  /*0940*/  BAR.SYNC.DEFER_BLOCKING 0x0 ;  /* 0x0000000000007b1d */ /* 0x00efec0000010000 */
[----:B------:R-:W-:Y:S05]  /*0950*/  @!P0 BRA `(.L_x_8) ;  /* 0x000000c800308947 */ /* 0x000fea0003800000 */
.L_x_9:
[----:B------:R-:W-:-:S08]  /*0960*/  NOP ;  /* 0x0000000000007918 */ /* 0x000fd00000000000 */
[----:B------:R-:W1:Y:S02]  /*0970*/  USETMAXREG.TRY_ALLOC.CTAPOOL UP0, 0xf0 ;  /* 0x000000f0000079c8 */ /* 0x000e640008000600 */
[----:B-1----:R-:W-:-:S13]  /*0980*/  PLOP3.LUT P0, PT, PT, PT, UP0, 0x80, 0x0 ;  /* 0x000000000000781c */ /* 0x002fda0003f0f008 */
[----:B------:R-:W-:Y:S05]  /*0990*/  @!P0 BRA `(.L_x_9) ;  /* 0xfffffffc00f08947 */ /* 0x000fea000383ffff */
[----:B0-----:R-:W0:Y:S08]  /*09a0*/  LDC R2, c[0x0][0xc50] ;  /* 0x00031400ff027b82 */ /* 0x001e300000000800 */
[----:B------:R-:W1:Y:S08]  /*09b0*/  S2UR UR4, SR_CTAID.Y ;  /* 0x00000000000479c3 */ /* 0x000e700000002600 */
[----:B------:R-:W2:Y:S08]  /*09c0*/  S2UR UR5, SR_CTAID.Z ;  /* 0x00000000000579c3 */ /* 0x000eb00000002700 */
[----:B------:R-:W-:Y:S06]  /*09d0*/  BAR.ARV 0x8, 0x180 ;  /* 0x0206000000007b1d */ /* 0x000fec0000002000 */
[----:B0-----:R-:W-:Y:S01]  /*09e0*/  ISETP.NE.AND P0, PT, R2, 0x1, PT ;  /* 0x000000010200780c */ /* 0x001fe20003f05270 */
[----:B-1----:R-:W-:-:S12]  /*09f0*/  IMAD.U32 R19, RZ, RZ, UR4 ;  /* 0x00000004ff137e24 */ /* 0x002fd8000f8e00ff */
[----:B------:R-:W0:Y:S08]  /*0a00*/  @P0 LDC R0, c[0x0][0xc54] ;  /* 0x00031500ff000b82 */ /* 0x000e300000000800 */
[----:B------:R-:W1:Y:S01]  /*0a10*/  @P0 LDC R3, c[0x0][0xc58] ;  /* 0x00031600ff030b82 */ /* 0x000e620000000800 */
[----:B0-----:R-:W-:-:S05]  /*0a20*/  @P0 IMAD.HI.U32 R0, R0, UR4, RZ ;  /* 0x0000000400000c27 */ /* 0x001fca000f8e00ff */
[----:B-1----:R-:W-:Y:S02]  /*0a30*/  @P0 SHF.R.U32.HI R19, RZ, R3, R0 ;  /* 0x00000003ff130219 */ /* 0x002fe40000011600 */
[----:B--2---:R-:W-:-:S03]  /*0a40*/  ISETP.LE.AND P0, PT, RZ, UR5, PT ;  /* 0x00000005ff007c0c */ /* 0x004fc6000bf03270 */
[----:B------:R-:W-:-:S04]  /*0a50*/  IMAD.MOV R3, RZ, RZ, -R19 ;  /* 0x000000ffff037224 */ /* 0x000fc800078e0a13 */
[----:B------:R-:W-:-:S06]  /*0a60*/  IMAD R2, R2, R3, UR4 ;  /* 0x0000000402027e24 */ /* 0x000fcc000f8e0203 */
[----:B------:R-:W-:Y:S05]  /*0a70*/  @!P0 BRA `(.L_x_10) ;  /* 0x0000010c00d88947 */ /* 0x000fea0003800000 */
[----:B------:R-:W0:Y:S01]  /*0a80*/  LDC.64 R4, c[0x0][0x418] ;  /* 0x00010600ff047b82 */ /* 0x000e220000000a00 */
[----:B------:R-:W-:Y:S01]  /*0a90*/  LOP3.LUT R17, R2, 0xffff, RZ, 0xc0, !PT ;  /* 0x0000ffff02117812 */ /* 0x000fe200078ec0ff */
[----:B------:R-:W-:-:S06]  /*0aa0*/  IMAD.MOV.U32 R22, RZ, RZ, RZ ;  /* 0x000000ffff167224 */ /* 0x000fcc00078e00ff */
[----:B------:R-:W1:Y:S08]  /*0ab0*/  LDC R23, c[0x0][0x424] ;  /* 0x00010900ff177b82 */ /* 0x000e700000000800 */
[----:B------:R-:W2:Y:S01]  /*0ac0*/  LDC R0, c[0x0][0x2f0] ;  /* 0x0000bc00ff007b82 */ /* 0x000ea20000000800 */
[----:B0-----:R-:W-:-:S04]  /*0ad0*/  ISETP.NE.U32.AND P0, PT, R4, RZ, PT ;  /* 0x000000ff0400720c */ /* 0x001fc80003f05070 */
[----:B------:R-:W-:-:S04]  /*0ae0*/  ISETP.NE.AND.EX P0, PT, R5, RZ, PT, P0 ;  /* 0x000000ff0500720c */ /* 0x000fc80003f05300 */
[----:B-1----:R-:W-:-:S05]  /*0af0*/  SEL R23, R23, 0x1, P0 ;  /* 0x0000000117177807 */ /* 0x002fca0000000000 */
[----:B--2---:R-:W-:-:S05]  /*0b00*/  IMAD R23, R23, R0, RZ ;  /* 0x0000000017177224 */ /* 0x004fca00078e02ff */
[C---:B------:R-:W-:Y:S02]  /*0b10*/  ISETP.GE.AND P0, PT, R23.reuse, 0x1, PT ;  /* 0x000000011700780c */ /* 0x040fe40003f06270 */
[----:B------:R-:W-:-:S05]  /*0b20*/  IADD3 R0, R23, 0x4f, RZ ;  /* 0x0000004f17007810 */ /* 0x000fca0007ffe0ff */
[----:B------:R-:W-:-:S05]  /*0b30*/  IMAD.HI R0, R0, 0x66666667, RZ ;  /* 0x6666666700007827 */ /* 0x000fca00078e02ff */
[----:B------:R-:W-:-:S04]  /*0b40*/  SHF.R.U32.HI R3, RZ, 0x1f, R0 ;  /* 0x0000001fff037819 */ /* 0x000fc80000011600 */
[----:B------:R-:W-:Y:S01]  /*0b50*/  LEA.HI.SX32 R0, R0, R3, 0x1b ;  /* 0x0000000300007211 */ /* 0x000fe200078fdaff */
[----:B------:R-:W-:Y:S06]  /*0b60*/  @!P0 BRA `(.L_x_11) ;  /* 0x0000000000788947 */ /* 0x000fec0003800000 */
[----:B------:R-:W-:-:S04]  /*0b70*/  SHF.R.U32.HI R5, RZ, 0x10, R2 ;  /* 0x00000010ff057819 */ /* 0x000fc80000011602 */
[----:B------:R-:W-:-:S13]  /*0b80*/  ISETP.NE.AND P0, PT, R5, RZ, PT ;  /* 0x000000ff0500720c */ /* 0x000fda0003f05270 */
[----:B------:R-:W0:Y:S02]  /*0b90*/  @!P0 LDC R5, c[0x0][0x9f0] ;  /* 0x00027c00ff058b82 */ /* 0x000e240000000800 */
[-C--:B0-----:R-:W-:Y:S02]  /*0ba0*/  IABS R7, R5.reuse ;  /* 0x0000000500077213 */ /* 0x081fe40000000000 */
[----:B------:R-:W-:Y:S02]  /*0bb0*/  IADD3 R4, R0, -0x1, R5 ;  /* 0xffffffff00047810 */ /* 0x000fe40007ffe005 */
[----:B------:R-:W0:Y:S01]  /*0bc0*/  I2F.RP R6, R7 ;  /* 0x0000000700067306 */ /* 0x000e220000209400 */
[----:B------:R-:W-:-:S05]  /*0bd0*/  IABS R10, R5 ;  /* 0x00000005000a7213 */ /* 0x000fca0000000000 */
[----:B------:R-:W-:Y:S02]  /*0be0*/  IMAD.MOV R10, RZ, RZ, -R10 ;  /* 0x000000ffff0a7224 */ /* 0x000fe400078e0a0a */
[----:B0-----:R-:W0:Y:S02]  /*0bf0*/  MUFU.RCP R6, R6 ;  /* 0x0000000600067308 */ /* 0x001e240000001000 */
[----:B0-----:R-:W-:Y:S01]  /*0c00*/  VIADD R2, R6, 0xffffffe ;  /* 0x0ffffffe06027836 */ /* 0x001fe20000000000 */
[----:B------:R-:W-:Y:S02]  /*0c10*/  IABS R6, R4 ;  /* 0x0000000400067213 */ /* 0x000fe40000000000 */
[----:B------:R-:W-:-:S03]  /*0c20*/  LOP3.LUT R4, R4, R5, RZ, 0x3c, !PT ;  /* 0x0000000504047212 */ /* 0x000fc600078e3cff */
[----:B------:R0:W1:Y:S01]  /*0c30*/  F2I.FTZ.U32.TRUNC.NTZ R3, R2 ;  /* 0x0000000200037305 */ /* 0x000062000021f000 */
[----:B------:R-:W-:Y:S02]  /*0c40*/  ISETP.GE.AND P2, PT, R4, RZ, PT ;  /* 0x000000ff0400720c */ /* 0x000fe40003f46270 */
[----:B0-----:R-:W-:Y:S01]  /*0c50*/  MOV R2, RZ ;  /* 0x000000ff00027202 */ /* 0x001fe20000000f00 */
[----:B-1----:R-:W-:-:S04]  /*0c60*/  IMAD.MOV R8, RZ, RZ, -R3 ;  /* 0x000000ffff087224 */ /* 0x002fc800078e0a03 */
[----:B------:R-:W-:-:S04]  /*0c70*/  IMAD R9, R8, R7, RZ ;  /* 0x0000000708097224 */ /* 0x000fc800078e02ff */
[----:B------:R-:W-:-:S04]  /*0c80*/  IMAD.HI.U32 R3, R3, R9, R2 ;  /* 0x0000000903037227 */ /* 0x000fc800078e0002 */
[----:B------:R-:W-:Y:S02]  /*0c90*/  IMAD.MOV.U32 R2, RZ, RZ, R10 ;  /* 0x000000ffff027224 */ /* 0x000fe400078e000a */
[----:B------:R-:W-:-:S04]  /*0ca0*/  IMAD.HI.U32 R3, R3, R6, RZ ;  /* 0x0000000603037227 */ /* 0x000fc800078e00ff */
[----:B------:R-:W-:-:S05]  /*0cb0*/  IMAD R2, R3, R2, R6 ;  /* 0x0000000203027224 */ /* 0x000fca00078e0206 */
[----:B------:R-:W-:-:S13]  /*0cc0*/  ISETP.GT.U32.AND P1, PT, R7, R2, PT ;  /* 0x000000020700720c */ /* 0x000fda0003f24070 */
[----:B------:R-:W-:Y:S02]  /*0cd0*/  @!P1 IMAD.IADD R2, R2, 0x1, -R7 ;  /* 0x0000000102029824 */ /* 0x000fe400078e0a07 */
[----:B------:R-:W-:Y:S01]  /*0ce0*/  @!P1 VIADD R3, R3, 0x1 ;  /* 0x0000000103039836 */ /* 0x000fe20000000000 */
[----:B------:R-:W-:Y:S02]  /*0cf0*/  ISETP.NE.AND P1, PT, R5, RZ, PT ;  /* 0x000000ff0500720c */ /* 0x000fe40003f25270 */
[----:B------:R-:W-:-:S13]  /*0d00*/  ISETP.GE.U32.AND P0, PT, R2, R7, PT ;  /* 0x000000070200720c */ /* 0x000fda0003f06070 */
[----:B------:R-:W-:-:S05]  /*0d10*/  @P0 VIADD R3, R3, 0x1 ;  /* 0x0000000103030836 */ /* 0x000fca0000000000 */
[----:B------:R-:W-:Y:S02]  /*0d20*/  @!P2 IADD3 R3, -R3, RZ, RZ ;  /* 0x000000ff0303a210 */ /* 0x000fe40007ffe1ff */
[----:B------:R-:W-:-:S05]  /*0d30*/  @!P1 LOP3.LUT R3, RZ, R5, RZ, 0x33, !PT ;  /* 0x00000005ff039212 */ /* 0x000fca00078e33ff */
[----:B------:R-:W-:-:S07]  /*0d40*/  IMAD.MOV.U32 R22, RZ, RZ, R3 ;  /* 0x000000ffff167224 */ /* 0x000fce00078e0003 */
.L_x_11:
[----:B------:R-:W0:Y:S01]  /*0d50*/  S2R R2, SR_TID.X ;  /* 0x0000000000027919 */ /* 0x000e220000002100 */
[-C--:B------:R-:W-:Y:S01]  /*0d60*/  IMAD R17, R17, R22.reuse, RZ ;  /* 0x0000001611117224 */ /* 0x080fe200078e02ff */
[----:B------:R-:W-:Y:S01]  /*0d70*/  PLOP3.LUT P0, PT, PT, PT, PT, 0x80, 0x0 ;  /* 0x000000000000781c */ /* 0x000fe20003f0f070 */
[----:B------:R-:W-:Y:S01]  /*0d80*/  IMAD.MOV.U32 R3, RZ, RZ, RZ ;  /* 0x000000ffff037224 */ /* 0x000fe200078e00ff */
[----:B------:R-:W-:Y:S02]  /*0d90*/  CS2R R150, SRZ ;  /* 0x0000000000967805 */ /* 0x000fe4000001ff00 */
[----:B------:R-:W-:Y:S02]  /*0da0*/  CS2R R148, SRZ ;  /* 0x0000000000947805 */ /* 0x000fe4000001ff00 */
[----:B------:R-:W-:Y:S01]  /*0db0*/  VIADDMNMX R22, R17, R22, R0, PT ;  /* 0x0000001611167246 */ /* 0x000fe20003800100 */
[----:B------:R-:W-:Y:S01]  /*0dc0*/  IMAD.MOV.U32 R0, RZ, RZ, RZ ;  /* 0x000000ffff007224 */ /* 0x000fe200078e00ff */
[----:B------:R-:W-:-:S02]  /*0dd0*/  CS2R R146, SRZ ;  /* 0x0000000000927805 */ /* 0x000fc4000001ff00 */
[----:B------:R-:W-:Y:S02]  /*0de0*/  CS2R R144, SRZ ;  /* 0x0000000000907805 */ /* 0x000fe4000001ff00 */
[----:B------:R-:W-:Y:S02]  /*0df0*/  ISETP.GT.AND P1, PT, R22, R17, PT ;  /* 0x000000111600720c */ /* 0x000fe40003f24270 */
[----:B------:R-:W-:Y:S02]  /*0e00*/  CS2R R142, SRZ ;  /* 0x00000000008e7805 */ /* 0x000fe4000001ff00 */
[----:B------:R-:W-:Y:S02]  /*0e10*/  CS2R R140, SRZ ;  /* 0x00000000008c7805 */ /* 0x000fe4000001ff00 */
[----:B------:R-:W-:Y:S02]  /*0e20*/  CS2R R138, SRZ ;  /* 0x00000000008a7805 */ /* 0x000fe4000001ff00 */
[----:B------:R-:W-:-:S02]  /*0e30*/  CS2R R136, SRZ ;  /* 0x0000000000887805 */ /* 0x000fc4000001ff00 */
[----:B------:R-:W-:Y:S02]  /*0e40*/  CS2R R134, SRZ ;  /* 0x0000000000867805 */ /* 0x000fe4000001ff00 */
[----:B------:R-:W-:Y:S02]  /*0e50*/  CS2R R132, SRZ ;  /* 0x0000000000847805 */ /* 0x000fe4000001ff00 */
        /* <DEDUP_REMOVED lines=14> */
[----:B------:R-:W-:Y:S01]  /*0f40*/  CS2R R102, SRZ ;  /* 0x0000000000667805 */ /* 0x000fe2000001ff00 */
[----:B0-----:R-:W-:Y:S01]  /*0f50*/  VIADD R152, R2, 0xffffff80 ;  /* 0xffffff8002987836 */ /* 0x001fe20000000000 */
        /* <DEDUP_REMOVED lines=38> */
[----:B------:R-:W-:Y:S01]  /*11c0*/  CS2R R24, SRZ ;  /* 0x0000000000187805 */ /* 0x000fe2000001ff00 */
[----:B------:R-:W-:Y:S06]  /*11d0*/  @!P1 BRA `(.L_x_12) ;  /* 0x0000009800e09947 */ /* 0x000fec0003800000 */
[----:B------:R-:W-:Y:S01]  /*11e0*/  SHF.R.S32.HI R3, RZ, 0x1f, R152 ;  /* 0x0000001fff037819 */ /* 0x000fe20000011498 */
[----:B------:R-:W0:Y:S01]  /*11f0*/  S2UR UR7, SR_CgaCtaId ;  /* 0x00000000000779c3 */ /* 0x000e220000008800 */
[----:B------:R-:W-:Y:S02]  /*1200*/  UMOV UR6, 0x400 ;  /* 0x0000040000067882 */ /* 0x000fe40000000000 */
[----:B------:R-:W-:-:S04]  /*1210*/  LEA.HI R64, R3, R152, RZ, 0x7 ;  /* 0x0000009803407211 */ /* 0x000fc800078f38ff */
[----:B------:R-:W-:-:S06]  /*1220*/  SHF.R.S32.HI R0, RZ, 0x7, R64 ;  /* 0x00000007ff007819 */ /* 0x000fcc0000011440 */
[----:B------:R-:W1:Y:S01]  /*1230*/  SHFL.IDX PT, R0, R0, RZ, 0x1f ;  /* 0x00001fff00007589 */ /* 0x000e6200000e0000 */
[----:B0-----:R-:W-:-:S04]  /*1240*/  ULEA UR8, UR7, UR6, 0x18 ;  /* 0x0000000607087291 */ /* 0x001fc8000f8ec03f */
[----:B------:R-:W-:Y:S02]  /*1250*/  UIADD3 UR6, UR8, 0x14400, URZ ;  /* 0x0001440008067890 */ /* 0x000fe4000fffe03f */
[----:B------:R-:W-:Y:S02]  /*1260*/  MOV R16, UR8 ;  /* 0x0000000800107c02 */ /* 0x000fe40008000f00 */
[----:B------:R-:W-:Y:S01]  /*1270*/  ULOP3.LUT UP0, URZ, UR6, 0x9f, URZ, 0xc0, !UPT ;  /* 0x0000009f063f7892 */ /* 0x000fe2000f80c03f */
[----:B-1----:R-:W-:-:S05]  /*1280*/  R2UR UR4, R0 ;  /* 0x00000000000472ca */ /* 0x002fca00000e0000 */
[----:B------:R-:W-:-:S08]  /*1290*/  PLOP3.LUT P0, PT, PT, PT, UP0, 0x80, 0x0 ;  /* 0x000000000000781c */ /* 0x000fd00003f0f008 */
[----:B------:R-:W-:-:S04]  /*12a0*/  ULEA.HI UR5, UR4, UR4, URZ, 0x1 ;  /* 0x0000000404057291 */ /* 0x000fc8000f8f083f */
[----:B------:R-:W-:-:S04]  /*12b0*/  ULOP3.LUT UR5, UR5, 0x1e, URZ, 0xc0, !UPT ;  /* 0x0000001e05057892 */ /* 0x000fc8000f8ec03f */
[----:B------:R-:W-:-:S04]  /*12c0*/  UIADD3 UR5, UR4, -UR5, URZ ;  /* 0x8000000504057290 */ /* 0x000fc8000fffe03f */
[----:B------:R-:W-:-:S04]  /*12d0*/  ULEA UR5, UR5, UR6, 0xd ;  /* 0x0000000605057291 */ /* 0x000fc8000f8e683f */
[----:B------:R-:W-:-:S04]  /*12e0*/  USHF.R.U32.HI UR5, URZ, 0x4, UR5 ;  /* 0x000000043f057899 */ /* 0x000fc80008011605 */
[----:B------:R-:W-:Y:S01]  /*12f0*/  ULOP3.LUT UR36, UR5, 0x3fff, URZ, 0xc0, !UPT ;  /* 0x00003fff05247892 */ /* 0x000fe2000f8ec03f */
[----:B------:R-:W-:Y:S11]  /*1300*/  @!P0 BRA `(.L_x_13) ;  /* 0x0000000000408947 */ /* 0x000ff60003800000 */
[----:B------:R-:W-:Y:S01]  /*1310*/  MOV R0, 0x0 ;  /* 0x0000000000007802 */ /* 0x000fe20000000f00 */
[----:B------:R-:W-:Y:S01]  /*1320*/  ULDC.64 UR4, c[0x4][0x1b8] ;  /* 0x01006e0000047ab9 */ /* 0x000fe20000000a00 */
[----:B------:R-:W-:Y:S01]  /*1330*/  ULDC.64 UR6, c[0x4][0x138] ;  /* 0x01004e0000067ab9 */ /* 0x000fe20000000a00 */
[----:B------:R-:W-:Y:S01]  /*1340*/  IMAD.U32 R4, RZ, RZ, UR4 ;  /* 0x00000004ff047e24 */ /* 0x000fe2000f8e00ff */
[----:B------:R0:W1:Y:S01]  /*1350*/  LDC.64 R2, c[0x4][R0] ;  /* 0x0100000000027b82 */ /* 0x0000620000000a00 */
[----:B------:R-:W-:Y:S01]  /*1360*/  IMAD.U32 R5, RZ, RZ, UR5 ;  /* 0x00000005ff057e24 */ /* 0x000fe2000f8e00ff */
[----:B------:R-:W-:Y:S01]  /*1370*/  ULDC.64 UR4, c[0x4][0x1c0] ;  /* 0x0100700000047ab9 */ /* 0x000fe20000000a00 */
[----:B------:R-:W-:Y:S01]  /*1380*/  MOV R10, UR6 ;  /* 0x00000006000a7c02 */ /* 0x000fe20008000f00 */
[----:B------:R-:W-:Y:S02]  /*1390*/  IMAD.U32 R6, RZ, RZ, UR4 ;  /* 0x00000004ff067e24 */ /* 0x000fe4000f8e00ff */
[----:B------:R-:W-:-:S02]  /*13a0*/  IMAD.U32 R7, RZ, RZ, UR5 ;  /* 0x00000005ff077e24 */ /* 0x000fc4000f8e00ff */
[----:B------:R-:W-:Y:S02]  /*13b0*/  IMAD.U32 R11, RZ, RZ, UR7 ;  /* 0x00000007ff0b7e24 */ /* 0x000fe4000f8e00ff */
[----:B------:R-:W-:Y:S02]  /*13c0*/  IMAD.MOV.U32 R8, RZ, RZ, 0x70 ;  /* 0x00000070ff087424 */ /* 0x000fe400078e00ff */
[----:B------:R-:W-:Y:S02]  /*13d0*/  IMAD.MOV.U32 R12, RZ, RZ, 0x1 ;  /* 0x00000001ff0c7424 */ /* 0x000fe400078e00ff */
[----:B0-----:R-:W-:-:S07]  /*13e0*/  IMAD.MOV.U32 R13, RZ, RZ, RZ ;  /* 0x000000ffff0d7224 */ /* 0x001fce00078e00ff */
[----:B------:R-:W-:-:S07]  /*13f0*/  LEPC R20, `(.L_x_13) ;  /* 0x000000001014794e */ /* 0x000fce0000000000 */
[----:B-1----:R-:W-:Y:S05]  /*1400*/  CALL.ABS.NOINC R2 ;  /* 0x0000000002007343 */ /* 0x002fea0003c00000 */
.L_x_13:
[----:B------:R-:W2:Y:S01]  /*1410*/  LDL.LU R18, [R1+0x14] ;  /* 0x0000140001127983 */ /* 0x000ea20000300800 */
[----:B------:R-:W-:Y:S02]  /*1420*/  R2UR UR4, R16 ;  /* 0x00000000100472ca */ /* 0x000fe400000e0000 */
[----:B------:R-:W-:-:S11]  /*1430*/  SHF.L.U32 R2, RZ, 0x1f, RZ ;  /* 0x0000001fff027819 */ /* 0x000fd600000006ff */
[----:B------:R-:W0:Y:S01]  /*1440*/  SYNCS.PHASECHK.TRANS64.TRYWAIT P1, [UR4+0x38800], R2 ;  /* 0x03880002ff0075a7 */ /* 0x000e220008020144 */
[----:B--2---:R-:W-:-:S04]  /*1450*/  LOP3.LUT R0, R18, 0x1, RZ, 0xfc, !PT ;  /* 0x0000000112007812 */ /* 0x004fc800078efcff */
[----:B------:R-:W-:Y:S01]  /*1460*/  ISETP.NE.AND P0, PT, R0, 0x3, PT ;  /* 0x000000030000780c */ /* 0x000fe20003f05270 */
[----:B0-----:R-:W-:-:S12]  /*1470*/  @!P1 BRA `(.L_x_14) ;  /* 0x0000010400609947 */ /* 0x001fd80003800000 */
.L_x_132:
[----:B------:R-:W-:Y:S05]  /*1480*/  @!P0 BRA `(.L_x_15) ;  /* 0x0000000000048947 */ /* 0x000fea0003800000 */
[----:B------:R-:W-:Y:S01]  /*1490*/  BPT.TRAP 0x1 ;  /* 0x000000040000795c */ /* 0x000fe20000300000 */
.L_x_15:
[----:B------:R-:W-:-:S13]  /*14a0*/  R2UR UR4, R16 ;  /* 0x00000000100472ca */ /* 0x000fda00000e0000 */
[----:B------:R1:W2:Y:S01]  /*14b0*/  SYNCS.PHASECHK.TRANS64.TRYWAIT P2, [UR4+0x38830], R2 ;  /* 0x03883002ff0075a7 */ /* 0x0002a20008040144 */
[----:B------:R-:W-:Y:S05]  /*14c0*/  @!P0 BRA `(.L_x_16) ;  /* 0x0000000000048947 */ /* 0x000fea0003800000 */
[----:B------:R-:W-:Y:S01]  /*14d0*/  BPT.TRAP 0x1 ;  /* 0x000000040000795c */ /* 0x000fe20000300000 */
.L_x_16:
[----:B------:R-:W3:Y:S01]  /*14e0*/  S2R R0, SR_TID.X ;  /* 0x0000000000007919 */ /* 0x000ee20000002100 */
[----:B------:R-:W-:Y:S02]  /*14f0*/  MOV R4, UR36 ;  /* 0x0000002400047c02 */ /* 0x000fe40008000f00 */
[----:B---3--:R-:W-:-:S04]  /*1500*/  LOP3.LUT R0, R0, 0x7f, RZ, 0xc0, !PT ;  /* 0x0000007f00007812 */ /* 0x008fc800078ec0ff */
[----:B------:R-:W-:Y:S01]  /*1510*/  ISETP.NE.AND P1, PT, R0, RZ, PT ;  /* 0x000000ff0000720c */ /* 0x000fe20003f25270 */
[----:B--2---:R-:W-:-:S12]  /*1520*/  @P2 BRA `(.L_x_17) ;  /* 0x00000000000c2947 */ /* 0x004fd80003800000 */
[----:B------:R-:W-:-:S13]  /*1530*/  R2UR UR4, R16 ;  /* 0x00000000100472ca */ /* 0x000fda00000e0000 */
[----:B------:R-:W2:Y:S02]  /*1540*/  SYNCS.PHASECHK.TRANS64.TRYWAIT P2, [UR4+0x38830], R2 ;  /* 0x03883002ff0075a7 */ /* 0x000ea40008040144 */
[----:B--2---:R-:W-:Y:S05]  /*1550*/  @!P2 BRA `(.L_x_18) ;  /* 0x000001040044a947 */ /* 0x004fea0003800000 */
.L_x_17:
[----:B------:R-:W-:Y:S05]  /*1560*/  WARPSYNC.ALL ;  /* 0x0000000000007948 */ /* 0x000fea0003800000 */
[----:B------:R-:W-:Y:S01]  /*1570*/  IMAD.MOV.U32 R9, RZ, RZ, RZ ;  /* 0x000000ffff097224 */ /* 0x000fe200078e00ff */
[----:B------:R-:W-:Y:S01]  /*1580*/  LOP3.LUT R4, R4, 0x10000, RZ, 0xfc, !PT ;  /* 0x0001000004047812 */ /* 0x000fe200078efcff */
[----:B------:R-:W-:Y:S02]  /*1590*/  IMAD.MOV.U32 R151, RZ, RZ, RZ ;  /* 0x000000ffff977224 */ /* 0x000fe400078e00ff */
[----:B------:R-:W-:Y:S01]  /*15a0*/  IMAD.MOV.U32 R5, RZ, RZ, 0x40000040 ;  /* 0x40000040ff057424 */ /* 0x000fe200078e00ff */
[----:B------:R-:W-:Y:S01]  /*15b0*/  R2UR UR60, R16 ;  /* 0x00000000103c72ca */ /* 0x000fe200000e0000 */
[----:B------:R-:W-:Y:S01]  /*15c0*/  WARPGROUP.ARRIVE ;  /* 0x00000000000079c5 */ /* 0x000fe20000000000 */
[C---:B------:R-:W-:Y:S01]  /*15d0*/  R2UR UR8, R4.reuse ;  /* 0x00000000040872ca */ /* 0x040fe200000e0000 */
[----:B------:R-:W-:Y:S01]  /*15e0*/  UMOV UR11, 0x40000040 ;  /* 0x40000040000b7882 */ /* 0x000fe20000000000 */
        /* <DEDUP_REMOVED lines=9> */
[----:B------:R-:W-:Y:S01]  /*1680*/  UIADD3 UR4, UR60, 0x24400, URZ ;  /* 0x000244003c047890 */ /* 0x000fe2000fffe03f */
[C---:B------:R-:W-:Y:S01]  /*1690*/  R2UR UR20, R4.reuse ;  /* 0x00000000041472ca */ /* 0x040fe200000e0000 */
[----:B------:R-:W-:Y:S01]  /*16a0*/  UMOV UR29, 0x40000040 ;  /* 0x40000040001d7882 */ /* 0x000fe20000000000 */
[C---:B------:R-:W-:Y:S01]  /*16b0*/  R2UR UR21, R5.reuse ;  /* 0x00000000051572ca */ /* 0x040fe200000e0000 */
[----:B------:R-:W-:Y:S01]  /*16c0*/  USHF.R.U32.HI UR4, URZ, 0x4, UR4 ;  /* 0x000000043f047899 */ /* 0x000fe20008011604 */
[C---:B------:R-:W-:Y:S01]  /*16d0*/  R2UR UR24, R4.reuse ;  /* 0x00000000041872ca */ /* 0x040fe200000e0000 */
[----:B------:R-:W-:Y:S01]  /*16e0*/  IMAD.U32 R13, RZ, RZ, UR29 ;  /* 0x0000001dff0d7e24 */ /* 0x000fe2000f8e00ff */
[----:B------:R-:W-:Y:S01]  /*16f0*/  R2UR UR25, R5 ;  /* 0x00000000051972ca */ /* 0x000fe200000e0000 */
[----:B------:R-:W-:Y:S01]  /*1700*/  ULOP3.LUT UR4, UR4, 0x3fff, URZ, 0xc0, !UPT ;  /* 0x00003fff04047892 */ /* 0x000fe2000f8ec03f */
[----:B------:R-:W-:Y:S01]  /*1710*/  R2UR UR6, R4 ;  /* 0x00000000040672ca */ /* 0x000fe200000e0000 */
[----:B------:R-:W-:Y:S01]  /*1720*/  UMOV UR31, 0x40000040 ;  /* 0x40000040001f7882 */ /* 0x000fe20000000000 */
[----:B------:R-:W-:Y:S01]  /*1730*/  UMOV UR33, 0x40000040 ;  /* 0x4000004000217882 */ /* 0x000fe20000000000 */
[----:B------:R-:W-:Y:S01]  /*1740*/  ULOP3.LUT UR61, UR4, 0x10000, URZ, 0xfc, !UPT ;  /* 0x00010000043d7892 */ /* 0x000fe2000f8efc3f */
[----:B0-----:R-:W-:Y:S01]  /*1750*/  LOP3.LUT R3, R64, 0xffffff80, RZ, 0xc0, !PT ;  /* 0xffffff8040037812 */ /* 0x001fe200078ec0ff */
[----:B------:R-:W-:Y:S01]  /*1760*/  UMOV UR35, 0x40000040 ;  /* 0x4000004000237882 */ /* 0x000fe20000000000 */
[----:B------:R-:W-:Y:S01]  /*1770*/  UMOV UR37, 0x40000040 ;  /* 0x4000004000257882 */ /* 0x000fe20000000000 */
[----:B------:R-:W-:Y:S01]  /*1780*/  UIADD3 UR4, UR61, 0x80, URZ ;  /* 0x000000803d047890 */ /* 0x000fe2000fffe03f */
[----:B------:R-:W-:Y:S01]  /*1790*/  P2R R14, PR, RZ, 0x1 ;  /* 0x00000001ff0e7803 */ /* 0x000fe20000000000 */
[----:B------:R-:W-:Y:S01]  /*17a0*/  UIADD3 UR30, UR61, 0x500, URZ ;  /* 0x000005003d1e7890 */ /* 0x000fe2000fffe03f */
[----:B------:R-:W-:Y:S01]  /*17b0*/  IMAD.IADD R3, R152, 0x1, -R3 ;  /* 0x0000000198037824 */ /* 0x000fe200078e0a03 */
[----:B------:R-:W-:Y:S01]  /*17c0*/  UMOV UR10, UR61 ;  /* 0x0000003d000a7c82 */ /* 0x000fe20008000000 */
[----:B------:R-:W-:Y:S01]  /*17d0*/  UIADD3 UR34, UR61, 0x502, URZ ;  /* 0x000005023d227890 */ /* 0x000fe2000fffe03f */
[----:B------:R-:W-:Y:S01]  /*17e0*/  HGMMA.64x16x16.F32.BF16 R56, gdesc[UR8], RZ, !UPT, gsb0 ;  /* 0x00200000083879f0 */ /* 0x000fe2000c0018ff */
[----:B------:R-:W-:Y:S01]  /*17f0*/  UMOV UR14, UR4 ;  /* 0x00000004000e7c82 */ /* 0x000fe20008000000 */
[----:B------:R-:W-:Y:S01]  /*1800*/  UIADD3 UR8, UR61, 0x100, URZ ;  /* 0x000001003d087890 */ /* 0x000fe2000fffe03f */
[----:B------:R-:W-:Y:S01]  /*1810*/  SHF.R.S32.HI R0, RZ, 0x1f, R3 ;  /* 0x0000001fff007819 */ /* 0x000fe20000011403 */
[----:B------:R-:W-:-:S02]  /*1820*/  UIADD3 UR10, UR61, 0x180, URZ ;  /* 0x000001803d0a7890 */ /* 0x000fc4000fffe03f */
[----:B------:R-:W-:Y:S01]  /*1830*/  IMAD.U32 R18, RZ, RZ, UR61 ;  /* 0x0000003dff127e24 */ /* 0x000fe2000f8e00ff */
[----:B------:R-:W-:Y:S01]  /*1840*/  UIADD3 UR4, UR61, 0x200, URZ ;  /* 0x000002003d047890 */ /* 0x000fe2000fffe03f */
[----:B------:R-:W-:Y:S01]  /*1850*/  LEA.HI R0, R0, R3, RZ, 0x2 ;  /* 0x0000000300007211 */ /* 0x000fe200078f10ff */
[----:B------:R-:W-:Y:S01]  /*1860*/  UIADD3 UR5, UR6, 0x2, URZ ;  /* 0x0000000206057890 */ /* 0x000fe2000fffe03f */
[----:B------:R-:W-:Y:S01]  /*1870*/  MOV R150, R151 ;  /* 0x0000009700967202 */ /* 0x000fe20000000f00 */
[----:B------:R-:W-:Y:S01]  /*1880*/  UMOV UR18, UR8 ;  /* 0x0000000800127c82 */ /* 0x000fe20008000000 */
[----:B------:R-:W-:Y:S01]  /*1890*/  UMOV UR22, UR10 ;  /* 0x0000000a00167c82 */ /* 0x000fe20008000000 */
[----:B------:R-:W-:Y:S01]  /*18a0*/  UIADD3 UR10, UR61, 0x2, URZ ;  /* 0x000000023d0a7890 */ /* 0x000fe2000fffe03f */
[----:B------:R-:W-:Y:S01]  /*18b0*/  LOP3.LUT R0, R0, 0x7ffffffc, RZ, 0xc0, !PT ;  /* 0x7ffffffc00007812 */ /* 0x000fe200078ec0ff */
[----:B------:R-:W-:Y:S01]  /*18c0*/  UMOV UR26, UR4 ;  /* 0x00000004001a7c82 */ /* 0x000fe20008000000 */
[----:B------:R-:W-:Y:S01]  /*18d0*/  UMOV UR28, UR5 ;  /* 0x00000005001c7c82 */ /* 0x000fe20008000000 */
[----:B------:R-:W-:Y:S01]  /*18e0*/  UMOV UR9, UR29 ;  /* 0x0000001d00097c82 */ /* 0x000fe20008000000 */
[----:B------:R-:W-:Y:S01]  /*18f0*/  UMOV UR8, UR28 ;  /* 0x0000001c00087c82 */ /* 0x000fe20008000000 */
[----:B------:R-:W-:Y:S01]  /*1900*/  UMOV UR11, 0x40000040 ;  /* 0x40000040000b7882 */ /* 0x000fe20000000000 */
[----:B------:R-:W-:Y:S01]  /*1910*/  UIADD3 UR4, UR61, 0x102, URZ ;  /* 0x000001023d047890 */ /* 0x000fe2000fffe03f */
[----:B------:R-:W-:Y:S01]  /*1920*/  MOV R12, UR28 ;  /* 0x0000001c000c7c02 */ /* 0x000fe20008000f00 */
[----:B------:R-:W-:Y:S01]  /*1930*/  UIADD3 UR5, UR61, 0x182, URZ ;  /* 0x000001823d057890 */ /* 0x000fe2000fffe03f */
[----:B------:R-:W-:Y:S01]  /*1940*/  IADD3 R0, R3, -R0, RZ ;  /* 0x8000000003007210 */ /* 0x000fe20007ffe0ff */
[----:B------:R-:W-:Y:S01]  /*1950*/  UIADD3 UR7, UR6, 0x4, URZ ;  /* 0x0000000406077890 */ /* 0x000fe2000fffe03f */
[----:B------:R-:W-:Y:S01]  /*1960*/  IMAD.MOV.U32 R3, RZ, RZ, -0x2 ;  /* 0xfffffffeff037424 */ /* 0x000fe200078e00ff */
[----:B------:R-:W-:Y:S01]  /*1970*/  UIADD3 UR32, UR6, 0x802, URZ ;  /* 0x0000080206207890 */ /* 0x000fe2000fffe03f */
[--C-:B------:R-:W-:Y:S01]  /*1980*/  IMAD.MOV.U32 R149, RZ, RZ, R151.reuse ;  /* 0x000000ffff957224 */ /* 0x100fe200078e0097 */
[----:B------:R-:W-:Y:S01]  /*1990*/  UIADD3 UR36, UR6, 0x804, URZ ;  /* 0x0000080406247890 */ /* 0x000fe2000fffe03f */
[----:B------:R-:W-:Y:S01]  /*19a0*/  IMAD R0, R0, R3, 0x50 ;  /* 0x0000005000007424 */ /* 0x000fe200078e0203 */
[----:B------:R-:W-:Y:S01]  /*19b0*/  UIADD3 UR38, UR61, 0x504, URZ ;  /* 0x000005043d267890 */ /* 0x000fe2000fffe03f */
[--C-:B------:R-:W-:Y:S01]  /*19c0*/  IMAD.MOV.U32 R148, RZ, RZ, R151.reuse ;  /* 0x000000ffff947224 */ /* 0x100fe200078e0097 */
[----:B------:R-:W-:Y:S01]  /*19d0*/  UMOV UR39, 0x40000040 ;  /* 0x4000004000277882 */ /* 0x000fe20000000000 */
[----:B------:R-:W-:Y:S01]  /*19e0*/  UIADD3 UR40, UR6, 0x806, URZ ;  /* 0x0000080606287890 */ /* 0x000fe2000fffe03f */
[----:B------:R-:W-:Y:S01]  /*19f0*/  IMAD.IADD R23, R23, 0x1, R0 ;  /* 0x0000000117177824 */ /* 0x000fe200078e0200 */
[----:B------:R-:W-:Y:S01]  /*1a00*/  UIADD3 UR42, UR61, 0x506, URZ ;  /* 0x000005063d2a7890 */ /* 0x000fe2000fffe03f */
[----:B------:R-:W-:Y:S01]  /*1a10*/  IMAD.MOV.U32 R147, RZ, RZ, R151 ;  /* 0x000000ffff937224 */ /* 0x000fe200078e0097 */
[----:B------:R-:W-:Y:S01]  /*1a20*/  UMOV UR41, 0x40000040 ;  /* 0x4000004000297882 */ /* 0x000fe20000000000 */
[----:B------:R-:W-:Y:S01]  /*1a30*/  UMOV UR43, 0x40000040 ;  /* 0x40000040002b7882 */ /* 0x000fe20000000000 */
[----:B------:R-:W-:Y:S01]  /*1a40*/  UIADD3 UR44, UR6, 0xc00, URZ ;  /* 0x00000c00062c7890 */ /* 0x000fe2000fffe03f */
[C---:B------:R-:W-:Y:S01]  /*1a50*/  IMAD R23, R22.reuse, -0x50, R23 ;  /* 0xffffffb016177824 */ /* 0x040fe200078e0217 */
[----:B------:R-:W-:Y:S01]  /*1a60*/  UIADD3 UR46, UR61, 0x780, URZ ;  /* 0x000007803d2e7890 */ /* 0x000fe2000fffe03f */
[----:B------:R-:W-:Y:S01]  /*1a70*/  VIADD R22, R22, 0xfffffffe ;  /* 0xfffffffe16167836 */ /* 0x000fe20000000000 */
[----:B------:R-:W-:Y:S01]  /*1a80*/  UMOV UR45, 0x40000040 ;  /* 0x40000040002d7882 */ /* 0x000fe20000000000 */
[----:B------:R-:W-:Y:S01]  /*1a90*/  UMOV UR47, 0x40000040 ;  /* 0x40000040002f7882 */ /* 0x000fe20000000000 */
[----:B------:R-:W-:Y:S01]  /*1aa0*/  UIADD3 UR48, UR6, 0xc02, URZ ;  /* 0x00000c0206307890 */ /* 0x000fe2000fffe03f */
[C---:B------:R-:W-:Y:S01]  /*1ab0*/  ISETP.GT.AND P6, PT, R23.reuse, RZ, PT ;  /* 0x000000ff1700720c */ /* 0x040fe20003fc4270 */
[----:B------:R-:W-:Y:S01]  /*1ac0*/  UIADD3 UR50, UR61, 0x782, URZ ;  /* 0x000007823d327890 */ /* 0x000fe2000fffe03f */
[C---:B------:R-:W-:Y:S01]  /*1ad0*/  ISETP.GT.AND P5, PT, R23.reuse, 0x1, PT ;  /* 0x000000011700780c */ /* 0x040fe20003fa4270 */
[----:B------:R-:W-:Y:S01]  /*1ae0*/  UMOV UR49, 0x40000040 ;  /* 0x4000004000317882 */ /* 0x000fe20000000000 */
[----:B------:R-:W-:Y:S01]  /*1af0*/  UMOV UR51, 0x40000040 ;  /* 0x4000004000337882 */ /* 0x000fe20000000000 */
[----:B------:R-:W-:Y:S01]  /*1b00*/  UIADD3 UR52, UR6, 0xc04, URZ ;  /* 0x00000c0406347890 */ /* 0x000fe2000fffe03f */
[----:B------:R-:W-:Y:S01]  /*1b10*/  ISETP.GT.AND P4, PT, R23, 0x8, PT ;  /* 0x000000081700780c */ /* 0x000fe20003f84270 */
[----:B------:R-:W-:-:S02]  /*1b20*/  WARPGROUP.DEPBAR.LE gsb0, 0x0 ;  /* 0x00008000000079c5 */ /* 0x000fc40000010000 */
[----:B------:R-:W-:Y:S01]  /*1b30*/  WARPGROUP.ARRIVE ;  /* 0x00000000000079c5 */ /* 0x000fe20000000000 */
[----:B------:R-:W-:Y:S01]  /*1b40*/  UIADD3 UR54, UR61, 0x784, URZ ;  /* 0x000007843d367890 */ /* 0x000fe2000fffe03f */
[C---:B------:R-:W-:Y:S01]  /*1b50*/  ISETP.GT.AND P2, PT, R23.reuse, 0x9, PT ;  /* 0x000000091700780c */ /* 0x040fe20003f44270 */
[----:B------:R-:W-:Y:S01]  /*1b60*/  UMOV UR53, 0x40000040 ;  /* 0x4000004000357882 */ /* 0x000fe20000000000 */
[----:B------:R-:W-:Y:S01]  /*1b70*/  UMOV UR55, 0x40000040 ;  /* 0x4000004000377882 */ /* 0x000fe20000000000 */
[----:B------:R-:W-:Y:S01]  /*1b80*/  UIADD3 UR58, UR61, 0x786, URZ ;  /* 0x000007863d3a7890 */ /* 0x000fe2000fffe03f */
[----:B------:R-:W-:Y:S01]  /*1b90*/  HGMMA.64x16x16.F32.BF16 R48, gdesc[UR12], RZ, !UPT, gsb0 ;  /* 0x002000000c3079f0 */ /* 0x000fe2000c0018ff */
[----:B------:R-:W-:Y:S01]  /*1ba0*/  UIADD3 UR12, UR61, 0x4, URZ ;  /* 0x000000043d0c7890 */ /* 0x000fe2000fffe03f */
[----:B------:R-:W-:Y:S01]  /*1bb0*/  ISETP.GT.AND P3, PT, R23, 0x10, PT ;  /* 0x000000101700780c */ /* 0x000fe20003f64270 */
[----:B------:R-:W-:Y:S01]  /*1bc0*/  UIADD3 UR13, UR6, 0x6, URZ ;  /* 0x00000006060d7890 */ /* 0x000fe2000fffe03f */
[--C-:B------:R-:W-:Y:S01]  /*1bd0*/  IMAD.MOV.U32 R146, RZ, RZ, R151.reuse ;  /* 0x000000ffff927224 */ /* 0x100fe200078e0097 */
[----:B------:R-:W-:Y:S01]  /*1be0*/  UIADD3 UR14, UR6, 0x400, URZ ;  /* 0x00000400060e7890 */ /* 0x000fe2000fffe03f */
[-C--:B------:R-:W-:Y:S01]  /*1bf0*/  MOV R145, R151.reuse ;  /* 0x0000009700917202 */ /* 0x080fe20000000f00 */
[----:B------:R-:W-:Y:S01]  /*1c00*/  UMOV UR15, 0x40000040 ;  /* 0x40000040000f7882 */ /* 0x000fe20000000000 */
[----:B------:R-:W-:Y:S01]  /*1c10*/  UMOV UR59, 0x40000040 ;  /* 0x40000040003b7882 */ /* 0x000fe20000000000 */
[--C-:B------:R-:W-:Y:S01]  /*1c20*/  IMAD.MOV.U32 R144, RZ, RZ, R151.reuse ;  /* 0x000000ffff907224 */ /* 0x100fe200078e0097 */
[-C--:B------:R-:W-:Y:S01]  /*1c30*/  MOV R140, R151.reuse ;  /* 0x00000097008c7202 */ /* 0x080fe20000000f00 */
        /* <DEDUP_REMOVED lines=23> */
[----:B------:R-:W-:Y:S01]  /*1db0*/  MOV R70, R151 ;  /* 0x0000009700467202 */ /* 0x000fe20000000f00 */
[----:B------:R-:W-:-:S02]  /*1dc0*/  IMAD.MOV.U32 R128, RZ, RZ, R151 ;  /* 0x000000ffff807224 */ /* 0x000fc400078e0097 */
[--C-:B------:R-:W-:Y:S02]  /*1dd0*/  IMAD.MOV.U32 R127, RZ, RZ, R151.reuse ;  /* 0x000000ffff7f7224 */ /* 0x100fe400078e0097 */
[--C-:B------:R-:W-:Y:S02]  /*1de0*/  IMAD.MOV.U32 R126, RZ, RZ, R151.reuse ;  /* 0x000000ffff7e7224 */ /* 0x100fe400078e0097 */
[--C-:B------:R-:W-:Y:S02]  /*1df0*/  IMAD.MOV.U32 R124, RZ, RZ, R151.reuse ;  /* 0x000000ffff7c7224 */ /* 0x100fe400078e0097 */
[--C-:B------:R-:W-:Y:S02]  /*1e00*/  IMAD.MOV.U32 R123, RZ, RZ, R151.reuse ;  /* 0x000000ffff7b7224 */ /* 0x100fe400078e0097 */
[--C-:B------:R-:W-:Y:S02]  /*1e10*/  IMAD.MOV.U32 R122, RZ, RZ, R151.reuse ;  /* 0x000000ffff7a7224 */ /* 0x100fe400078e0097 */
[----:B------:R-:W-:-:S02]  /*1e20*/  IMAD.MOV.U32 R121, RZ, RZ, R151 ;  /* 0x000000ffff797224 */ /* 0x000fc400078e0097 */
[--C-:B------:R-:W-:Y:S02]  /*1e30*/  IMAD.MOV.U32 R119, RZ, RZ, R151.reuse ;  /* 0x000000ffff777224 */ /* 0x100fe400078e0097 */
[--C-:B------:R-:W-:Y:S01]  /*1e40*/  IMAD.MOV.U32 R118, RZ, RZ, R151.reuse ;  /* 0x000000ffff767224 */ /* 0x100fe200078e0097 */
[----:B------:R-:W-:Y:S02]  /*1e50*/  WARPGROUP.DEPBAR.LE gsb0, 0x0 ;  /* 0x00008000000079c5 */ /* 0x000fe40000010000 */
[----:B------:R-:W-:Y:S01]  /*1e60*/  WARPGROUP.ARRIVE ;  /* 0x00000000000079c5 */ /* 0x000fe20000000000 */
[--C-:B------:R-:W-:Y:S02]  /*1e70*/  IMAD.MOV.U32 R117, RZ, RZ, R151.reuse ;  /* 0x000000ffff757224 */ /* 0x100fe400078e0097 */
[--C-:B------:R-:W-:Y:S02]  /*1e80*/  IMAD.MOV.U32 R116, RZ, RZ, R151.reuse ;  /* 0x000000ffff747224 */ /* 0x100fe400078e0097 */
[--C-:B------:R-:W-:Y:S01]  /*1e90*/  IMAD.MOV.U32 R114, RZ, RZ, R151.reuse ;  /* 0x000000ffff727224 */ /* 0x100fe200078e0097 */
[----:B------:R-:W-:Y:S01]  /*1ea0*/  HGMMA.64x16x16.F32.BF16 R40, gdesc[UR16], RZ, !UPT, gsb0 ;  /* 0x00200000102879f0 */ /* 0x000fe2000c0018ff */
[----:B------:R-:W-:Y:S01]  /*1eb0*/  UIADD3 UR16, UR61, 0x280, URZ ;  /* 0x000002803d107890 */ /* 0x000fe2000fffe03f */
[--C-:B------:R-:W-:Y:S01]  /*1ec0*/  IMAD.MOV.U32 R113, RZ, RZ, R151.reuse ;  /* 0x000000ffff717224 */ /* 0x100fe200078e0097 */
[----:B------:R-:W-:Y:S01]  /*1ed0*/  UIADD3 UR18, UR61, 0x282, URZ ;  /* 0x000002823d127890 */ /* 0x000fe2000fffe03f */
[--C-:B------:R-:W-:Y:S01]  /*1ee0*/  IMAD.MOV.U32 R112, RZ, RZ, R151.reuse ;  /* 0x000000ffff707224 */ /* 0x100fe200078e0097 */
[----:B------:R-:W-:Y:S01]  /*1ef0*/  UMOV UR17, 0x40000040 ;  /* 0x4000004000117882 */ /* 0x000fe20000000000 */
[----:B------:R-:W-:Y:S01]  /*1f00*/  UMOV UR19, 0x40000040 ;  /* 0x4000004000137882 */ /* 0x000fe20000000000 */
        /* <DEDUP_REMOVED lines=22> */
[--C-:B------:R-:W-:Y:S01]  /*2070*/  IMAD.MOV.U32 R72, RZ, RZ, R151.reuse ;  /* 0x000000ffff487224 */ /* 0x100fe200078e0097 */
[----:B------:R-:W-:Y:S02]  /*2080*/  WARPGROUP.DEPBAR.LE gsb0, 0x0 ;  /* 0x00008000000079c5 */ /* 0x000fe40000010000 */
[----:B------:R-:W-:Y:S01]  /*2090*/  WARPGROUP.ARRIVE ;  /* 0x00000000000079c5 */ /* 0x000fe20000000000 */
[----:B------:R-:W-:-:S02]  /*20a0*/  IMAD.MOV.U32 R68, RZ, RZ, R151 ;  /* 0x000000ffff447224 */ /* 0x000fc400078e0097 */
[--C-:B------:R-:W-:Y:S02]  /*20b0*/  IMAD.MOV.U32 R66, RZ, RZ, R151.reuse ;  /* 0x000000ffff427224 */ /* 0x100fe400078e0097 */
[----:B------:R-:W-:Y:S01]  /*20c0*/  IMAD.MOV.U32 R64, RZ, RZ, R151 ;  /* 0x000000ffff407224 */ /* 0x000fe200078e0097 */
[----:B------:R-:W-:Y:S01]  /*20d0*/  HGMMA.64x16x16.F32.BF16 R32, gdesc[UR20], RZ, !UPT, gsb0 ;  /* 0x00200000142079f0 */ /* 0x000fe2000c0018ff */
[----:B------:R-:W-:Y:S02]  /*20e0*/  UIADD3 UR20, UR6, 0x404, URZ ;  /* 0x0000040406147890 */ /* 0x000fe4000fffe03f */
[----:B------:R-:W-:Y:S01]  /*20f0*/  UIADD3 UR22, UR61, 0x284, URZ ;  /* 0x000002843d167890 */ /* 0x000fe2000fffe03f */
[----:B------:R-:W-:Y:S01]  /*2100*/  UMOV UR21, 0x40000040 ;  /* 0x4000004000157882 */ /* 0x000fe20000000000 */
[----:B------:R-:W-:Y:S01]  /*2110*/  UMOV UR23, 0x40000040 ;  /* 0x4000004000177882 */ /* 0x000fe20000000000 */
[----:B------:R-:W-:Y:S02]  /*2120*/  WARPGROUP.DEPBAR.LE gsb0, 0x0 ;  /* 0x00008000000079c5 */ /* 0x000fe40000010000 */
[----:B------:R-:W-:-:S06]  /*2130*/  WARPGROUP.ARRIVE ;  /* 0x00000000000079c5 */ /* 0x000fcc0000000000 */
[----:B------:R-:W-:Y:S01]  /*2140*/  HGMMA.64x16x16.F32.BF16 R24, gdesc[UR24], RZ, !UPT, gsb0 ;  /* 0x00200000181879f0 */ /* 0x000fe2000c0018ff */
[----:B------:R-:W-:Y:S02]  /*2150*/  UIADD3 UR24, UR6, 0x406, URZ ;  /* 0x0000040606187890 */ /* 0x000fe4000fffe03f */
[----:B------:R-:W-:Y:S01]  /*2160*/  UIADD3 UR26, UR61, 0x286, URZ ;  /* 0x000002863d1a7890 */ /* 0x000fe2000fffe03f */
[----:B------:R-:W-:Y:S01]  /*2170*/  UMOV UR25, 0x40000040 ;  /* 0x4000004000197882 */ /* 0x000fe20000000000 */
[----:B------:R-:W-:Y:S01]  /*2180*/  UMOV UR27, 0x40000040 ;  /* 0x40000040001b7882 */ /* 0x000fe20000000000 */
[----:B------:R-:W-:Y:S02]  /*2190*/  WARPGROUP.DEPBAR.LE gsb0, 0x0 ;  /* 0x00008000000079c5 */ /* 0x000fe40000010000 */
[----:B------:R-:W-:-:S06]  /*21a0*/  WARPGROUP.ARRIVE ;  /* 0x00000000000079c5 */ /* 0x000fcc0000000000 */
[----:B------:R-:W-:Y:S01]  /*21b0*/  HGMMA.64x16x16.F32.BF16 R56, gdesc[UR8], R56, gsb0 ;  /* 0x00200000083879f0 */ /* 0x000fe20008001838 */
[----:B------:R-:W-:Y:S01]  /*21c0*/  UIADD3 UR10, UR61, 0x82, URZ ;  /* 0x000000823d0a7890 */ /* 0x000fe2000fffe03f */
[----:B------:R-:W-:Y:S01]  /*21d0*/  UMOV UR8, UR28 ;  /* 0x0000001c00087c82 */ /* 0x000fe20008000000 */
[----:B------:R-:W-:Y:S01]  /*21e0*/  UMOV UR9, UR29 ;  /* 0x0000001d00097c82 */ /* 0x000fe20008000000 */
[----:B------:R-:W-:Y:S01]  /*21f0*/  UMOV UR11, 0x40000040 ;  /* 0x40000040000b7882 */ /* 0x000fe20000000000 */
[----:B------:R-:W-:Y:S02]  /*2200*/  WARPGROUP.DEPBAR.LE gsb0, 0x0 ;  /* 0x00008000000079c5 */ /* 0x000fe40000010000 */
[----:B------:R-:W-:-:S06]  /*2210*/  WARPGROUP.ARRIVE ;  /* 0x00000000000079c5 */ /* 0x000fcc0000000000 */
[----:B------:R-:W-:Y:S01]  /*2220*/  HGMMA.64x16x16.F32.BF16 R48, gdesc[UR8], R48, gsb0 ;  /* 0x00200000083079f0 */ /* 0x000fe20008001830 */
[----:B------:R-:W-:Y:S01]  /*2230*/  UMOV UR8, UR28 ;  /* 0x0000001c00087c82 */ /* 0x000fe20008000000 */
[----:B------:R-:W-:Y:S01]  /*2240*/  UMOV UR9, UR29 ;  /* 0x0000001d00097c82 */ /* 0x000fe20008000000 */
[----:B------:R-:W-:Y:S01]  /*2250*/  UMOV UR10, UR4 ;  /* 0x00000004000a7c82 */ /* 0x000fe20008000000 */
[----:B------:R-:W-:Y:S01]  /*2260*/  UMOV UR11, 0x40000040 ;  /* 0x40000040000b7882 */ /* 0x000fe20000000000 */
[----:B------:R-:W-:Y:S01]  /*2270*/  UIADD3 UR4, UR61, 0x202, URZ ;  /* 0x000002023d047890 */ /* 0x000fe2000fffe03f */
[----:B------:R-:W-:Y:S02]  /*2280*/  WARPGROUP.DEPBAR.LE gsb0, 0x0 ;  /* 0x00008000000079c5 */ /* 0x000fe40000010000 */
[----:B------:R-:W-:-:S06]  /*2290*/  WARPGROUP.ARRIVE ;  /* 0x00000000000079c5 */ /* 0x000fcc0000000000 */
[----:B------:R-:W-:Y:S01]  /*22a0*/  HGMMA.64x16x16.F32.BF16 R40, gdesc[UR8], R40, gsb0 ;  /* 0x00200000082879f0 */ /* 0x000fe20008001828 */
[----:B------:R-:W-:Y:S01]  /*22b0*/  UMOV UR8, UR28 ;  /* 0x0000001c00087c82 */ /* 0x000fe20008000000 */
[----:B------:R-:W-:Y:S01]  /*22c0*/  UMOV UR9, UR29 ;  /* 0x0000001d00097c82 */ /* 0x000fe20008000000 */
[----:B------:R-:W-:Y:S01]  /*22d0*/  UMOV UR10, UR5 ;  /* 0x00000005000a7c82 */ /* 0x000fe20008000000 */
[----:B------:R-:W-:Y:S01]  /*22e0*/  UMOV UR11, 0x40000040 ;  /* 0x40000040000b7882 */ /* 0x000fe20000000000 */
        /* <DEDUP_REMOVED lines=8> */
[----:B------:R-:W-:Y:S01]  /*2370*/  UMOV UR4, UR7 ;  /* 0x0000000700047c82 */ /* 0x000fe20008000000 */
[----:B------:R-:W-:Y:S02]  /*2380*/  UIADD3 UR7, UR61, 0x104, URZ ;  /* 0x000001043d077890 */ /* 0x000fe4000fffe03f */
[----:B------:R-:W-:Y:S01]  /*2390*/  UIADD3 UR28, UR6, 0x800, URZ ;  /* 0x00000800061c7890 */ /* 0x000fe2000fffe03f */
[----:B------:R-:W-:Y:S01]  /*23a0*/  UMOV UR29, 0x40000040 ;  /* 0x40000040001d7882 */ /* 0x000fe20000000000 */
[----:B------:R-:W-:-:S02]  /*23b0*/  WARPGROUP.DEPBAR.LE gsb0, 0x0 ;  /* 0x00008000000079c5 */ /* 0x000fc40000010000 */
        /* <DEDUP_REMOVED lines=42> */
[----:B------:R-:W-:Y:S01]  /*2660*/  UMOV UR9, 0x40000040 ;  /* 0x4000004000097882 */ /* 0x000fe20000000000 */
[----:B------:R-:W-:Y:S01]  /*2670*/  UMOV UR10, UR12 ;  /* 0x0000000c000a7c82 */ /* 0x000fe20008000000 */
[----:B------:R-:W-:Y:S01]  /*2680*/  UMOV UR11, 0x40000040 ;  /* 0x40000040000b7882 */ /* 0x000fe20000000000 */
[----:B------:R-:W-:Y:S01]  /*2690*/  UIADD3 UR12, UR61, 0x186, URZ ;  /* 0x000001863d0c7890 */ /* 0x000fe2000fffe03f */
[----:B------:R-:W-:Y:S01]  /*26a0*/  UMOV UR13, 0x40000040 ;  /* 0x40000040000d7882 */ /* 0x000fe20000000000 */
[----:B------:R-:W-:Y:S02]  /*26b0*/  WARPGROUP.DEPBAR.LE gsb0, 0x0 ;  /* 0x00008000000079c5 */ /* 0x000fe40000010000 */
[----:B------:R-:W-:-:S06]  /*26c0*/  WARPGROUP.ARRIVE ;  /* 0x00000000000079c5 */ /* 0x000fcc0000000000 */
[----:B------:R-:W-:Y:S01]  /*26d0*/  HGMMA.64x16x16.F32.BF16 R56, gdesc[UR8], R56, gsb0 ;  /* 0x00200000083879f0 */ /* 0x000fe20008001838 */
[----:B------:R-:W-:Y:S01]  /*26e0*/  UIADD3 UR10, UR61, 0x86, URZ ;  /* 0x000000863d0a7890 */ /* 0x000fe2000fffe03f */
[----:B------:R-:W-:Y:S01]  /*26f0*/  UMOV UR11, 0x40000040 ;  /* 0x40000040000b7882 */ /* 0x000fe20000000000 */
[----:B------:R-:W-:Y:S02]  /*2700*/  WARPGROUP.DEPBAR.LE gsb0, 0x0 ;  /* 0x00008000000079c5 */ /* 0x000fe40000010000 */
[----:B------:R-:W-:-:S06]  /*2710*/  WARPGROUP.ARRIVE ;  /* 0x00000000000079c5 */ /* 0x000fcc0000000000 */
[----:B------:R-:W-:Y:S01]  /*2720*/  HGMMA.64x16x16.F32.BF16 R48, gdesc[UR8], R48, gsb0 ;  /* 0x00200000083079f0 */ /* 0x000fe20008001830 */
        /* <DEDUP_REMOVED lines=9> */
[----:B------:R-:W-:Y:S01]  /*27c0*/  UMOV UR14, UR16 ;  /* 0x00000010000e7c82 */ /* 0x000fe20008000000 */
[----:B------:R-:W-:Y:S01]  /*27d0*/  UIADD3 UR16, UR6, 0x402, URZ ;  /* 0x0000040206107890 */ /* 0x000fe2000fffe03f */
        /* <DEDUP_REMOVED lines=9> */
[----:B------:R-:W-:Y:S02]  /*2870*/  UIADD3 UR10, UR61, 0x400, URZ ;  /* 0x000004003d0a7890 */ /* 0x000fe4000fffe03f */
        /* <DEDUP_REMOVED lines=26> */
[----:B------:R-:W-:Y:S02]  /*2a20*/  UMOV UR15, 0x40000040 ;  /* 0x40000040000f7882 */ /* 0x000fe40000000000 */
[----:B------:R-:W-:Y:S01]  /*2a30*/  UMOV UR57, UR15 ;  /* 0x0000000f00397c82 */ /* 0x000fe20008000000 */
[----:B------:R-:W-:Y:S01]  /*2a40*/  IMAD.U32 R11, RZ, RZ, UR15 ;  /* 0x0000000fff0b7e24 */ /* 0x000fe2000f8e00ff */
        /* <DEDUP_REMOVED lines=25> */
[----:B------:R-:W-:Y:S03]  /*2be0*/  HGMMA.64x16x16.F32.BF16 R24, gdesc[UR16], R24, gsb0 ;  /* 0x00200000101879f0 */ /* 0x000fe60008001818 */
        /* <DEDUP_REMOVED lines=198> */
[----:B------:R-:W-:Y:S02]  /*3850*/  UIADD3 UR10, UR6, 0xc06, URZ ;  /* 0x00000c06060a7890 */ /* 0x000fe4000fffe03f */
[----:B------:R-:W-:-:S05]  /*3860*/  UIADD3 UR6, UR61, 0x884, URZ ;  /* 0x000008843d067890 */ /* 0x000fca000fffe03f */
[----:B------:R-:W-:Y:S02]  /*3870*/  UMOV UR14, UR10 ;  /* 0x0000000a000e7c82 */ /* 0x000fe40008000000 */
[----:B------:R-:W-:Y:S01]  /*3880*/  UMOV UR56, UR14 ;  /* 0x0000000e00387c82 */ /* 0x000fe20008000000 */
[----:B------:R-:W-:Y:S01]  /*3890*/  IMAD.U32 R10, RZ, RZ, UR14 ;  /* 0x0000000eff0a7e24 */ /* 0x000fe2000f8e00ff */
        /* <DEDUP_REMOVED lines=25> */
[----:B------:R-:W-:Y:S02]  /*3a30*/  ULDC UR7, c[0x0][0x988] ;  /* 0x0002620000077ab9 */ /* 0x000fe40000000800 */
[----:B-1----:R-:W-:Y:S01]  /*3a40*/  IMAD.U32 R2, RZ, RZ, UR7 ;  /* 0x00000007ff027e24 */ /* 0x002fe2000f8e00ff */
[----:B------:R-:W-:Y:S02]  /*3a50*/  WARPGROUP.DEPBAR.LE gsb0, 0x0 ;  /* 0x00008000000079c5 */ /* 0x000fe40000010000 */
[----:B------:R-:W-:-:S06]  /*3a60*/  WARPGROUP.ARRIVE ;  /* 0x00000000000079c5 */ /* 0x000fcc0000000000 */
[----:B------:R-:W-:Y:S01]  /*3a70*/  HGMMA.64x16x16.F32.BF16 R32, gdesc[UR52], R32, gsb0 ;  /* 0x00200000342079f0 */ /* 0x000fe20008001820 */
[----:B------:R-:W-:Y:S01]  /*3a80*/  UMOV UR54, UR6 ;  /* 0x0000000600367c82 */ /* 0x000fe20008000000 */
[----:B------:R-:W-:Y:S01]  /*3a90*/  UMOV UR55, 0x40000040 ;  /* 0x4000004000377882 */ /* 0x000fe20000000000 */
[----:B------:R-:W-:Y:S01]  /*3aa0*/  ULDC UR6, c[0x0][0x9d8] ;  /* 0x0002760000067ab9 */ /* 0x000fe20000000800 */
[----:B------:R-:W-:Y:S02]  /*3ab0*/  WARPGROUP.DEPBAR.LE gsb0, 0x0 ;  /* 0x00008000000079c5 */ /* 0x000fe40000010000 */
[----:B------:R-:W-:-:S06]  /*3ac0*/  WARPGROUP.ARRIVE ;  /* 0x00000000000079c5 */ /* 0x000fcc0000000000 */
[----:B------:R-:W-:Y:S03]  /*3ad0*/  HGMMA.64x16x16.F32.BF16 R24, gdesc[UR52], R24, gsb0 ;  /* 0x00200000341879f0 */ /* 0x000fe60008001818 */
        /* <DEDUP_REMOVED lines=8> */
[----:B------:R-:W-:Y:S01]  /*3b60*/  WARPGROUP.ARRIVE ;  /* 0x00000000000079c5 */ /* 0x000fe20000000000 */
[----:B------:R-:W-:Y:S01]  /*3b70*/  FMUL.FTZ R58, R58, UR6 ;  /* 0x000000063a3a7c20 */ /* 0x000fe20008410000 */
[----:B------:R-:W-:Y:S01]  /*3b80*/  FMUL.FTZ R59, R59, UR6 ;  /* 0x000000063b3b7c20 */ /* 0x000fe20008410000 */
[----:B------:R-:W-:Y:S01]  /*3b90*/  FMUL.FTZ R62, R62, UR6 ;  /* 0x000000063e3e7c20 */ /* 0x000fe20008410000 */
[----:B------:R-:W-:Y:S01]  /*3ba0*/  FMUL.FTZ R63, R63, UR6 ;  /* 0x000000063f3f7c20 */ /* 0x000fe20008410000 */
[----:B------:R-:W-:Y:S01]  /*3bb0*/  FMUL.FTZ R56, R56, UR6 ;  /* 0x0000000638387c20 */ /* 0x000fe20008410000 */
[----:B------:R-:W-:Y:S01]  /*3bc0*/  HGMMA.64x16x16.F32.BF16 R48, gdesc[UR56], R48, gsb0 ;  /* 0x00200000383079f0 */ /* 0x000fe20008001830 */
[----:B------:R-:W-:Y:S01]  /*3bd0*/  UIADD3 UR58, UR61, 0x886, URZ ;  /* 0x000008863d3a7890 */ /* 0x000fe2000fffe03f */
[----:B------:R-:W0:Y:S01]  /*3be0*/  MUFU.TANH R58, R58 ;  /* 0x0000003a003a7308 */ /* 0x000e220000002400 */
[----:B------:R-:W-:Y:S01]  /*3bf0*/  UMOV UR56, UR14 ;  /* 0x0000000e00387c82 */ /* 0x000fe20008000000 */
[----:B------:R-:W-:Y:S01]  /*3c00*/  UMOV UR57, UR15 ;  /* 0x0000000f00397c82 */ /* 0x000fe20008000000 */
[----:B------:R-:W-:Y:S01]  /*3c10*/  UMOV UR59, 0x40000040 ;  /* 0x40000040003b7882 */ /* 0x000fe20000000000 */
[----:B------:R-:W-:Y:S01]  /*3c20*/  FMUL.FTZ R57, R57, UR6 ;  /* 0x0000000639397c20 */ /* 0x000fe20008410000 */
[----:B------:R-:W-:Y:S01]  /*3c30*/  FMUL.FTZ R60, R60, UR6 ;  /* 0x000000063c3c7c20 */ /* 0x000fe20008410000 */
[----:B------:R-:W-:-:S02]  /*3c40*/  FMUL.FTZ R61, R61, UR6 ;  /* 0x000000063d3d7c20 */ /* 0x000fc40008410000 */
[----:B------:R-:W1:Y:S08]  /*3c50*/  MUFU.TANH R59, R59 ;  /* 0x0000003b003b7308 */ /* 0x000e700000002400 */
[----:B------:R-:W2:Y:S01]  /*3c60*/  MUFU.TANH R62, R62 ;  /* 0x0000003e003e7308 */ /* 0x000ea20000002400 */
[----:B0-----:R-:W-:Y:S01]  /*3c70*/  FSEL R15, R58, -INF , P6 ;  /* 0xff8000003a0f7808 */ /* 0x001fe20003000000 */
[----:B------:R-:W-:-:S06]  /*3c80*/  IMAD.MOV.U32 R58, RZ, RZ, R151 ;  /* 0x000000ffff3a7224 */ /* 0x000fcc00078e0097 */
[----:B------:R-:W0:Y:S01]  /*3c90*/  MUFU.TANH R63, R63 ;  /* 0x0000003f003f7308 */ /* 0x000e220000002400 */
[----:B-1----:R-:W-:-:S04]  /*3ca0*/  FSEL R59, R59, -INF , P5 ;  /* 0xff8000003b3b7808 */ /* 0x002fc80002800000 */
[----:B------:R-:W-:-:S03]  /*3cb0*/  FMNMX.FTZ R0, R15, R59, !PT ;  /* 0x0000003b0f007209 */ /* 0x000fc60007810000 */
[----:B------:R-:W1:Y:S01]  /*3cc0*/  MUFU.TANH R56, R56 ;  /* 0x0000003800387308 */ /* 0x000e620000002400 */
[----:B--2---:R-:W-:Y:S01]  /*3cd0*/  FSEL R65, R62, -INF , P4 ;  /* 0xff8000003e417808 */ /* 0x004fe20002000000 */
[----:B------:R-:W-:-:S03]  /*3ce0*/  IMAD.MOV.U32 R62, RZ, RZ, R151 ;  /* 0x000000ffff3e7224 */ /* 0x000fc600078e0097 */
[----:B------:R-:W-:-:S03]  /*3cf0*/  FMNMX.FTZ R0, R65, R0, !PT ;  /* 0x0000000041007209 */ /* 0x000fc60007810000 */
[----:B------:R-:W2:Y:S01]  /*3d00*/  MUFU.TANH R57, R57 ;  /* 0x0000003900397308 */ /* 0x000ea20000002400 */
[----:B0-----:R-:W-:-:S04]  /*3d10*/  FSEL R63, R63, -INF , P2 ;  /* 0xff8000003f3f7808 */ /* 0x001fc80001000000 */
[----:B------:R-:W-:-:S03]  /*3d20*/  FMNMX.FTZ R0, R63, R0, !PT ;  /* 0x000000003f007209 */ /* 0x000fc60007810000 */
[----:B------:R-:W0:Y:S01]  /*3d30*/  MUFU.TANH R60, R60 ;  /* 0x0000003c003c7308 */ /* 0x000e220000002400 */
[----:B-1----:R-:W-:Y:S01]  /*3d40*/  FSEL R3, R56, -INF , P6 ;  /* 0xff80000038037808 */ /* 0x002fe20003000000 */
        /* <DEDUP_REMOVED lines=9> */
[----:B------:R-:W1:Y:S01]  /*3de0*/  MUFU.TANH R50, R50 ;  /* 0x0000003200327308 */ /* 0x000e620000002400 */
[----:B------:R-:W-:Y:S01]  /*3df0*/  UMOV UR56, UR14 ;  /* 0x0000000e00387c82 */ /* 0x000fe20008000000 */
[----:B------:R-:W-:Y:S01]  /*3e00*/  UMOV UR57, UR15 ;  /* 0x0000000f00397c82 */ /* 0x000fe20008000000 */
[----:B------:R-:W-:Y:S01]  /*3e10*/  UMOV UR59, 0x40000040 ;  /* 0x40000040003b7882 */ /* 0x000fe20000000000 */
[----:B------:R-:W-:Y:S01]  /*3e20*/  FMUL.FTZ R49, R49, UR6 ;  /* 0x0000000631317c20 */ /* 0x000fe20008410000 */
[----:B------:R-:W-:Y:S01]  /*3e30*/  FMUL.FTZ R52, R52, UR6 ;  /* 0x0000000634347c20 */ /* 0x000fe20008410000 */
[----:B------:R-:W-:Y:S01]  /*3e40*/  ISETP.GT.AND P6, PT, R23, 0x11, PT ;  /* 0x000000111700780c */ /* 0x000fe20003fc4270 */
[----:B------:R-:W-:Y:S01]  /*3e50*/  FMUL.FTZ R53, R53, UR6 ;  /* 0x0000000635357c20 */ /* 0x000fe20008410000 */
[----:B------:R-:W3:Y:S01]  /*3e60*/  MUFU.TANH R51, R51 ;  /* 0x0000003300337308 */ /* 0x000ee20000002400 */
[----:B--2---:R-:W-:Y:S01]  /*3e70*/  FSEL R57, R57, -INF , P5 ;  /* 0xff80000039397808 */ /* 0x004fe20002800000 */
[----:B------:R-:W-:Y:S01]  /*3e80*/  IMAD.MOV.U32 R56, RZ, RZ, R151 ;  /* 0x000000ffff387224 */ /* 0x000fe200078e0097 */
[----:B------:R-:W-:-:S02]  /*3e90*/  ISETP.GT.AND P5, PT, R23, 0x18, PT ;  /* 0x000000181700780c */ /* 0x000fc40003fa4270 */
[----:B0-----:R-:W-:Y:S02]  /*3ea0*/  FSEL R21, R60, -INF , P4 ;  /* 0xff8000003c157808 */ /* 0x001fe40002000000 */
[----:B------:R-:W-:Y:S01]  /*3eb0*/  ISETP.GT.AND P4, PT, R23, 0x19, PT ;  /* 0x000000191700780c */ /* 0x000fe20003f84270 */
[----:B------:R-:W0:Y:S01]  /*3ec0*/  MUFU.TANH R54, R54 ;  /* 0x0000003600367308 */ /* 0x000e220000002400 */
[----:B-1----:R-:W-:Y:S02]  /*3ed0*/  FSEL R69, R50, -INF , P3 ;  /* 0xff80000032457808 */ /* 0x002fe40001800000 */
[-C--:B------:R-:W-:Y:S02]  /*3ee0*/  MOV R60, R151.reuse ;  /* 0x00000097003c7202 */ /* 0x080fe40000000f00 */
[----:B------:R-:W-:Y:S02]  /*3ef0*/  FMNMX.FTZ R0, R69, R0, !PT ;  /* 0x0000000045007209 */ /* 0x000fe40007810000 */
[----:B------:R-:W-:Y:S01]  /*3f00*/  MOV R50, R151 ;  /* 0x0000009700327202 */ /* 0x000fe20000000f00 */
[----:B------:R-:W1:Y:S01]  /*3f10*/  MUFU.TANH R61, R61 ;  /* 0x0000003d003d7308 */ /* 0x000e620000002400 */
[----:B---3--:R-:W-:-:S04]  /*3f20*/  FSEL R51, R51, -INF , P6 ;  /* 0xff80000033337808 */ /* 0x008fc80003000000 */
[----:B------:R-:W-:-:S03]  /*3f30*/  FMNMX.FTZ R0, R51, R0, !PT ;  /* 0x0000000033007209 */ /* 0x000fc60007810000 */
[----:B------:R-:W2:Y:S01]  /*3f40*/  MUFU.TANH R55, R55 ;  /* 0x0000003700377308 */ /* 0x000ea20000002400 */
[----:B0-----:R-:W-:Y:S01]  /*3f50*/  FSEL R73, R54, -INF , P5 ;  /* 0xff80000036497808 */ /* 0x001fe20002800000 */
[----:B------:R-:W-:-:S03]  /*3f60*/  IMAD.MOV.U32 R54, RZ, RZ, R151 ;  /* 0x000000ffff367224 */ /* 0x000fc600078e0097 */
[----:B------:R-:W-:-:S03]  /*3f70*/  FMNMX.FTZ R0, R73, R0, !PT ;  /* 0x0000000049007209 */ /* 0x000fc60007810000 */
[----:B------:R-:W0:Y:S01]  /*3f80*/  MUFU.TANH R48, R48 ;  /* 0x0000003000307308 */ /* 0x000e220000002400 */
[----:B-1----:R-:W-:Y:S02]  /*3f90*/  FSEL R61, R61, -INF , P2 ;  /* 0xff8000003d3d7808 */ /* 0x002fe40001000000 */
[----:B------:R-:W-:-:S05]  /*3fa0*/  ISETP.GT.AND P2, PT, R23, 0x20, PT ;  /* 0x000000201700780c */ /* 0x000fca0003f44270 */
[----:B------:R-:W1:Y:S01]  /*3fb0*/  MUFU.TANH R49, R49 ;  /* 0x0000003100317308 */ /* 0x000e620000002400 */
[----:B--2---:R-:W-:Y:S01]  /*3fc0*/  FSEL R55, R55, -INF , P4 ;  /* 0xff80000037377808 */ /* 0x004fe20002000000 */
[----:B------:R-:W-:Y:S02]  /*3fd0*/  WARPGROUP.DEPBAR.LE gsb0, 0x0 ;  /* 0x00008000000079c5 */ /* 0x000fe40000010000 */
[----:B------:R-:W-:Y:S01]  /*3fe0*/  WARPGROUP.ARRIVE ;  /* 0x00000000000079c5 */ /* 0x000fe20000000000 */
[----:B------:R-:W-:Y:S01]  /*3ff0*/  FMUL.FTZ R42, R42, UR6 ;  /* 0x000000062a2a7c20 */ /* 0x000fe20008410000 */
[----:B------:R-:W-:Y:S01]  /*4000*/  FMUL.FTZ R43, R43, UR6 ;  /* 0x000000062b2b7c20 */ /* 0x000fe20008410000 */
[----:B------:R-:W-:Y:S01]  /*4010*/  FMUL.FTZ R46, R46, UR6 ;  /* 0x000000062e2e7c20 */ /* 0x000fe20008410000 */
[----:B------:R-:W-:Y:S01]  /*4020*/  FMUL.FTZ R47, R47, UR6 ;  /* 0x000000062f2f7c20 */ /* 0x000fe20008410000 */
[----:B------:R-:W2:Y:S01]  /*4030*/  MUFU.TANH R52, R52 ;  /* 0x0000003400347308 */ /* 0x000ea20000002400 */
[----:B------:R-:W-:Y:S01]  /*4040*/  HGMMA.64x16x16.F32.BF16 R32, gdesc[UR56], R32, gsb0 ;  /* 0x00200000382079f0 */ /* 0x000fe20008001820 */
[----:B------:R-:W-:Y:S01]  /*4050*/  UIADD3 UR58, UR61, 0x986, URZ ;  /* 0x000009863d3a7890 */ /* 0x000fe2000fffe03f */
[----:B------:R-:W-:Y:S01]  /*4060*/  FMUL.FTZ R41, R41, UR6 ;  /* 0x0000000629297c20 */ /* 0x000fe20008410000 */
[----:B------:R-:W-:Y:S01]  /*4070*/  UMOV UR56, UR14 ;  /* 0x0000000e00387c82 */ /* 0x000fe20008000000 */
[----:B------:R-:W-:Y:S01]  /*4080*/  UMOV UR57, UR15 ;  /* 0x0000000f00397c82 */ /* 0x000fe20008000000 */
[----:B------:R-:W-:Y:S01]  /*4090*/  UMOV UR59, 0x40000040 ;  /* 0x40000040003b7882 */ /* 0x000fe20000000000 */
[----:B------:R-:W-:Y:S01]  /*40a0*/  FMUL.FTZ R40, R40, UR6 ;  /* 0x0000000628287c20 */ /* 0x000fe20008410000 */
[----:B------:R-:W3:Y:S01]  /*40b0*/  MUFU.TANH R42, R42 ;  /* 0x0000002a002a7308 */ /* 0x000ee20000002400 */
[----:B0-----:R-:W-:Y:S01]  /*40c0*/  FSEL R67, R48, -INF , P3 ;  /* 0xff80000030437808 */ /* 0x001fe20001800000 */
[----:B------:R-:W-:Y:S01]  /*40d0*/  FMUL.FTZ R44, R44, UR6 ;  /* 0x000000062c2c7c20 */ /* 0x000fe20008410000 */
[----:B------:R-:W-:Y:S01]  /*40e0*/  ISETP.GT.AND P3, PT, R23, 0x21, PT ;  /* 0x000000211700780c */ /* 0x000fe20003f64270 */
[----:B------:R-:W-:Y:S01]  /*40f0*/  FMUL.FTZ R45, R45, UR6 ;  /* 0x000000062d2d7c20 */ /* 0x000fe20008410000 */
[----:B------:R-:W-:Y:S01]  /*4100*/  FMNMX.FTZ R0, R55, R0, !PT ;  /* 0x0000000037007209 */ /* 0x000fe20007810000 */
[----:B------:R-:W-:Y:S01]  /*4110*/  IMAD.MOV.U32 R48, RZ, RZ, R151 ;  /* 0x000000ffff307224 */ /* 0x000fe200078e0097 */
[----:B-1----:R-:W-:Y:S01]  /*4120*/  FSEL R49, R49, -INF , P6 ;  /* 0xff80000031317808 */ /* 0x002fe20003000000 */
[----:B------:R-:W0:Y:S01]  /*4130*/  MUFU.TANH R43, R43 ;  /* 0x0000002b002b7308 */ /* 0x000e220000002400 */
[----:B------:R-:W-:-:S02]  /*4140*/  ISETP.GT.AND P6, PT, R23, 0x28, PT ;  /* 0x000000281700780c */ /* 0x000fc40003fc4270 */
[----:B--2---:R-:W-:Y:S01]  /*4150*/  FSEL R71, R52, -INF , P5 ;  /* 0xff80000034477808 */ /* 0x004fe20002800000 */
[----:B------:R-:W-:Y:S01]  /*4160*/  IMAD.MOV.U32 R52, RZ, RZ, R151 ;  /* 0x000000ffff347224 */ /* 0x000fe200078e0097 */
[----:B------:R-:W-:-:S03]  /*4170*/  ISETP.GT.AND P5, PT, R23, 0x29, PT ;  /* 0x000000291700780c */ /* 0x000fc60003fa4270 */
[----:B------:R-:W1:Y:S01]  /*4180*/  MUFU.TANH R46, R46 ;  /* 0x0000002e002e7308 */ /* 0x000e620000002400 */
[----:B---3--:R-:W-:-:S04]  /*4190*/  FSEL R77, R42, -INF , P2 ;  /* 0xff8000002a4d7808 */ /* 0x008fc80001000000 */
[----:B------:R-:W-:-:S03]  /*41a0*/  FMNMX.FTZ R0, R77, R0, !PT ;  /* 0x000000004d007209 */ /* 0x000fc60007810000 */
[----:B------:R-:W2:Y:S01]  /*41b0*/  MUFU.TANH R53, R53 ;  /* 0x0000003500357308 */ /* 0x000ea20000002400 */
[----:B0-----:R-:W-:-:S04]  /*41c0*/  FSEL R43, R43, -INF , P3 ;  /* 0xff8000002b2b7808 */ /* 0x001fc80001800000 */
[----:B------:R-:W-:-:S03]  /*41d0*/  FMNMX.FTZ R0, R43, R0, !PT ;  /* 0x000000002b007209 */ /* 0x000fc60007810000 */
[----:B------:R-:W0:Y:S01]  /*41e0*/  MUFU.TANH R47, R47 ;  /* 0x0000002f002f7308 */ /* 0x000e220000002400 */
[----:B-1----:R-:W-:Y:S01]  /*41f0*/  FSEL R79, R46, -INF , P6 ;  /* 0xff8000002e4f7808 */ /* 0x002fe20003000000 */
[----:B------:R-:W-:-:S03]  /*4200*/  IMAD.MOV.U32 R46, RZ, RZ, R151 ;  /* 0x000000ffff2e7224 */ /* 0x000fc600078e0097 */
[----:B------:R-:W-:-:S03]  /*4210*/  FMNMX.FTZ R0, R79, R0, !PT ;  /* 0x000000004f007209 */ /* 0x000fc60007810000 */
[----:B------:R-:W1:Y:S01]  /*4220*/  MUFU.TANH R41, R41 ;  /* 0x0000002900297308 */ /* 0x000e620000002400 */
[----:B--2---:R-:W-:Y:S02]  /*4230*/  FSEL R53, R53, -INF , P4 ;  /* 0xff80000035357808 */ /* 0x004fe40002000000 */
[----:B------:R-:W-:Y:S01]  /*4240*/  ISETP.GT.AND P4, PT, R23, 0x30, PT ;  /* 0x000000301700780c */ /* 0x000fe20003f84270 */
[----:B------:R-:W-:Y:S02]  /*4250*/  WARPGROUP.DEPBAR.LE gsb0, 0x0 ;  /* 0x00008000000079c5 */ /* 0x000fe40000010000 */
[----:B------:R-:W-:Y:S01]  /*4260*/  WARPGROUP.ARRIVE ;  /* 0x00000000000079c5 */ /* 0x000fe20000000000 */
[----:B------:R-:W-:Y:S01]  /*4270*/  FMUL.FTZ R34, R34, UR6 ;  /* 0x0000000622227c20 */ /* 0x000fe20008410000 */
[----:B------:R-:W-:Y:S01]  /*4280*/  FMUL.FTZ R35, R35, UR6 ;  /* 0x0000000623237c20 */ /* 0x000fe20008410000 */
[----:B------:R-:W-:Y:S01]  /*4290*/  FMUL.FTZ R38, R38, UR6 ;  /* 0x0000000626267c20 */ /* 0x000fe20008410000 */
[----:B------:R-:W2:Y:S01]  /*42a0*/  MUFU.TANH R40, R40 ;  /* 0x0000002800287308 */ /* 0x000ea20000002400 */
[----:B------:R-:W-:Y:S01]  /*42b0*/  FMUL.FTZ R39, R39, UR6 ;  /* 0x0000000627277c20 */ /* 0x000fe20008410000 */
[----:B------:R-:W-:Y:S01]  /*42c0*/  HGMMA.64x16x16.F32.BF16 R24, gdesc[UR56], R24, gsb0 ;  /* 0x00200000381879f0 */ /* 0x000fe20008001818 */
[----:B------:R-:W-:Y:S01]  /*42d0*/  FMUL.FTZ R32, R32, UR6 ;  /* 0x0000000620207c20 */ /* 0x000fe20008410000 */
[----:B------:R-:W-:Y:S01]  /*42e0*/  FMUL.FTZ R33, R33, UR6 ;  /* 0x0000000621217c20 */ /* 0x000fe20008410000 */
[----:B0-----:R-:W-:Y:S01]  /*42f0*/  FSEL R81, R47, -INF , P5 ;  /* 0xff8000002f517808 */ /* 0x001fe20002800000 */
[----:B------:R-:W-:Y:S01]  /*4300*/  FMUL.FTZ R36, R36, UR6 ;  /* 0x0000000624247c20 */ /* 0x000fe20008410000 */
[----:B-1----:R-:W-:Y:S01]  /*4310*/  FSEL R41, R41, -INF , P3 ;  /* 0xff80000029297808 */ /* 0x002fe20001800000 */
[----:B------:R-:W0:Y:S01]  /*4320*/  MUFU.TANH R34, R34 ;  /* 0x0000002200227308 */ /* 0x000e220000002400 */
[----:B------:R-:W-:Y:S01]  /*4330*/  ISETP.GT.AND P3, PT, R23, 0x31, PT ;  /* 0x000000311700780c */ /* 0x000fe20003f64270 */
[----:B------:R-:W-:Y:S01]  /*4340*/  FMUL.FTZ R37, R37, UR6 ;  /* 0x0000000625257c20 */ /* 0x000fe20008410000 */
[----:B------:R-:W-:-:S05]  /*4350*/  FMNMX.FTZ R0, R81, R0, !PT ;  /* 0x0000000051007209 */ /* 0x000fca0007810000 */
[----:B------:R-:W1:Y:S01]  /*4360*/  MUFU.TANH R35, R35 ;  /* 0x0000002300237308 */ /* 0x000e620000002400 */
[----:B--2---:R-:W-:Y:S02]  /*4370*/  FSEL R75, R40, -INF , P2 ;  /* 0xff800000284b7808 */ /* 0x004fe40001000000 */
[----:B------:R-:W-:-:S05]  /*4380*/  ISETP.GT.AND P2, PT, R23, 0x38, PT ;  /* 0x000000381700780c */ /* 0x000fca0003f44270 */
[----:B------:R-:W2:Y:S01]  /*4390*/  MUFU.TANH R44, R44 ;  /* 0x0000002c002c7308 */ /* 0x000ea20000002400 */
[----:B0-----:R-:W-:-:S04]  /*43a0*/  FSEL R83, R34, -INF , P4 ;  /* 0xff80000022537808 */ /* 0x001fc80002000000 */
[----:B------:R-:W-:-:S03]  /*43b0*/  FMNMX.FTZ R0, R83, R0, !PT ;  /* 0x0000000053007209 */ /* 0x000fc60007810000 */
[----:B------:R-:W0:Y:S01]  /*43c0*/  MUFU.TANH R38, R38 ;  /* 0x0000002600267308 */ /* 0x000e220000002400 */
[----:B-1----:R-:W-:-:S04]  /*43d0*/  FSEL R85, R35, -INF , P3 ;  /* 0xff80000023557808 */ /* 0x002fc80001800000 */
[----:B------:R-:W-:-:S03]  /*43e0*/  FMNMX.FTZ R0, R85, R0, !PT ;  /* 0x0000000055007209 */ /* 0x000fc60007810000 */
[----:B------:R-:W1:Y:S01]  /*43f0*/  MUFU.TANH R45, R45 ;  /* 0x0000002d002d7308 */ /* 0x000e620000002400 */
[----:B--2---:R-:W-:Y:S01]  /*4400*/  FSEL R47, R44, -INF , P6 ;  /* 0xff8000002c2f7808 */ /* 0x004fe20003000000 */
[----:B------:R-:W-:Y:S01]  /*4410*/  IMAD.MOV.U32 R44, RZ, RZ, R151 ;  /* 0x000000ffff2c7224 */ /* 0x000fe200078e0097 */
[----:B------:R-:W-:-:S05]  /*4420*/  ISETP.GT.AND P6, PT, R23, 0x39, PT ;  /* 0x000000391700780c */ /* 0x000fca0003fc4270 */
[----:B------:R-:W2:Y:S01]  /*4430*/  MUFU.TANH R39, R39 ;  /* 0x0000002700277308 */ /* 0x000ea20000002400 */
[----:B0-----:R-:W-:-:S04]  /*4440*/  FSEL R87, R38, -INF , P2 ;  /* 0xff80000026577808 */ /* 0x001fc80001000000 */
[----:B------:R-:W-:Y:S01]  /*4450*/  FMNMX.FTZ R0, R87, R0, !PT ;  /* 0x0000000057007209 */ /* 0x000fe20007810000 */
[----:B------:R-:W-:Y:S02]  /*4460*/  WARPGROUP.DEPBAR.LE gsb0, 0x0 ;  /* 0x00008000000079c5 */ /* 0x000fe40000010000 */
[----:B------:R-:W-:Y:S01]  /*4470*/  FMUL.FTZ R26, R26, UR6 ;  /* 0x000000061a1a7c20 */ /* 0x000fe20008410000 */
[----:B------:R-:W-:Y:S01]  /*4480*/  FMUL.FTZ R27, R27, UR6 ;  /* 0x000000061b1b7c20 */ /* 0x000fe20008410000 */
[----:B------:R-:W0:Y:S01]  /*4490*/  MUFU.TANH R32, R32 ;  /* 0x0000002000207308 */ /* 0x000e220000002400 */
[----:B------:R-:W-:Y:S01]  /*44a0*/  FMUL.FTZ R30, R30, UR6 ;  /* 0x000000061e1e7c20 */ /* 0x000fe20008410000 */
[----:B------:R-:W-:Y:S01]  /*44b0*/  FMUL.FTZ R31, R31, UR6 ;  /* 0x000000061f1f7c20 */ /* 0x000fe20008410000 */
[----:B-1----:R-:W-:Y:S01]  /*44c0*/  FSEL R45, R45, -INF , P5 ;  /* 0xff8000002d2d7808 */ /* 0x002fe20002800000 */
[----:B------:R-:W-:Y:S01]  /*44d0*/  FMUL.FTZ R24, R24, UR6 ;  /* 0x0000000618187c20 */ /* 0x000fe20008410000 */
[----:B------:R-:W-:Y:S01]  /*44e0*/  ISETP.GT.AND P5, PT, R23, 0x40, PT ;  /* 0x000000401700780c */ /* 0x000fe20003fa4270 */
[----:B------:R-:W-:Y:S01]  /*44f0*/  FMUL.FTZ R25, R25, UR6 ;  /* 0x0000000619197c20 */ /* 0x000fe20008410000 */
[----:B--2---:R-:W-:Y:S01]  /*4500*/  FSEL R39, R39, -INF , P6 ;  /* 0xff80000027277808 */ /* 0x004fe20003000000 */
[----:B------:R-:W1:Y:S01]  /*4510*/  MUFU.TANH R26, R26 ;  /* 0x0000001a001a7308 */ /* 0x000e620000002400 */
[----:B------:R-:W-:Y:S01]  /*4520*/  FMUL.FTZ R28, R28, UR6 ;  /* 0x000000061c1c7c20 */ /* 0x000fe20008410000 */
[----:B------:R-:W-:Y:S01]  /*4530*/  FMUL.FTZ R29, R29, UR6 ;  /* 0x000000061d1d7c20 */ /* 0x000fe20008410000 */
[----:B------:R-:W-:-:S05]  /*4540*/  FMNMX.FTZ R0, R39, R0, !PT ;  /* 0x0000000027007209 */ /* 0x000fca0007810000 */
[----:B------:R-:W2:Y:S01]  /*4550*/  MUFU.TANH R33, R33 ;  /* 0x0000002100217308 */ /* 0x000ea20000002400 */
[----:B0-----:R-:W-:Y:S02]  /*4560*/  FSEL R35, R32, -INF , P4 ;  /* 0xff80000020237808 */ /* 0x001fe40002000000 */
[----:B------:R-:W-:-:S05]  /*4570*/  ISETP.GT.AND P4, PT, R23, 0x41, PT ;  /* 0x000000411700780c */ /* 0x000fca0003f84270 */
[----:B------:R-:W0:Y:S01]  /*4580*/  MUFU.TANH R27, R27 ;  /* 0x0000001b001b7308 */ /* 0x000e220000002400 */
[----:B-1----:R-:W-:-:S04]  /*4590*/  FSEL R89, R26, -INF , P5 ;  /* 0xff8000001a597808 */ /* 0x002fc80002800000 */
[----:B------:R-:W-:-:S03]  /*45a0*/  FMNMX.FTZ R0, R89, R0, !PT ;  /* 0x0000000059007209 */ /* 0x000fc60007810000 */
[----:B------:R-:W1:Y:S01]  /*45b0*/  MUFU.TANH R36, R36 ;  /* 0x0000002400247308 */ /* 0x000e620000002400 */
[----:B--2---:R-:W-:Y:S02]  /*45c0*/  FSEL R33, R33, -INF , P3 ;  /* 0xff80000021217808 */ /* 0x004fe40001800000 */
[----:B------:R-:W-:-:S05]  /*45d0*/  ISETP.GT.AND P3, PT, R23, 0x48, PT ;  /* 0x000000481700780c */ /* 0x000fca0003f64270 */
[----:B------:R-:W2:Y:S01]  /*45e0*/  MUFU.TANH R30, R30 ;  /* 0x0000001e001e7308 */ /* 0x000ea20000002400 */
[----:B0-----:R-:W-:-:S04]  /*45f0*/  FSEL R91, R27, -INF , P4 ;  /* 0xff8000001b5b7808 */ /* 0x001fc80002000000 */
[----:B------:R-:W-:-:S03]  /*4600*/  FMNMX.FTZ R0, R91, R0, !PT ;  /* 0x000000005b007209 */ /* 0x000fc60007810000 */
[----:B------:R-:W0:Y:S01]  /*4610*/  MUFU.TANH R31, R31 ;  /* 0x0000001f001f7308 */ /* 0x000e220000002400 */
[----:B-1----:R-:W-:Y:S02]  /*4620*/  FSEL R27, R36, -INF , P2 ;  /* 0xff800000241b7808 */ /* 0x002fe40001000000 */
[----:B------:R-:W-:-:S05]  /*4630*/  ISETP.GT.AND P2, PT, R23, 0x49, PT ;  /* 0x000000491700780c */ /* 0x000fca0003f44270 */
[----:B------:R-:W1:Y:S01]  /*4640*/  MUFU.TANH R37, R37 ;  /* 0x0000002500257308 */ /* 0x000e620000002400 */
[----:B--2---:R-:W-:-:S04]  /*4650*/  FSEL R93, R30, -INF , P3 ;  /* 0xff8000001e5d7808 */ /* 0x004fc80001800000 */
[----:B------:R-:W-:-:S03]  /*4660*/  FMNMX.FTZ R0, R93, R0, !PT ;  /* 0x000000005d007209 */ /* 0x000fc60007810000 */
[----:B------:R-:W-:Y:S01]  /*4670*/  MUFU.TANH R24, R24 ;  /* 0x0000001800187308 */ /* 0x000fe20000002400 */
[----:B0-----:R-:W-:-:S04]  /*4680*/  FSEL R31, R31, -INF , P2 ;  /* 0xff8000001f1f7808 */ /* 0x001fc80001000000 */
[----:B------:R-:W-:-:S03]  /*4690*/  FMNMX.FTZ R0, R31, R0, !PT ;  /* 0x000000001f007209 */ /* 0x000fc60007810000 */
[----:B------:R-:W0:Y:S01]  /*46a0*/  MUFU.TANH R25, R25 ;  /* 0x0000001900197308 */ /* 0x000e220000002400 */
[----:B-1----:R-:W-:Y:S01]  /*46b0*/  FSEL R37, R37, -INF , P6 ;  /* 0xff80000025257808 */ /* 0x002fe20003000000 */
[----:B------:R-:W1:Y:S06]  /*46c0*/  SHFL.BFLY PT, R7, R0, 0x2, 0x1f ;  /* 0x0c401f0000077f89 */ /* 0x000e6c00000e0000 */
[----:B------:R-:W2:Y:S08]  /*46d0*/  MUFU.TANH R28, R28 ;  /* 0x0000001c001c7308 */ /* 0x000eb00000002400 */
[----:B------:R-:W3:Y:S01]  /*46e0*/  MUFU.TANH R29, R29 ;  /* 0x0000001d001d7308 */ /* 0x000ee20000002400 */
[----:B0-----:R-:W-:-:S02]  /*46f0*/  FSEL R25, R25, -INF , P4 ;  /* 0xff80000019197808 */ /* 0x001fc40002000000 */
[----:B--2---:R-:W-:Y:S02]  /*4700*/  FSEL R23, R28, -INF , P3 ;  /* 0xff8000001c177808 */ /* 0x004fe40001800000 */
[----:B-1----:R-:W-:Y:S02]  /*4710*/  FMNMX.FTZ R6, R0, R7, !PT ;  /* 0x0000000700067209 */ /* 0x002fe40007810000 */
[----:B------:R-:W-:-:S03]  /*4720*/  FMNMX.FTZ R0, R3, R57, !PT ;  /* 0x0000003903007209 */ /* 0x000fc60007810000 */
[----:B------:R-:W0:Y:S01]  /*4730*/  SHFL.BFLY PT, R7, R6, 0x1, 0x1f ;  /* 0x0c201f0006077f89 */ /* 0x000e2200000e0000 */
[----:B------:R-:W-:Y:S02]  /*4740*/  FMNMX.FTZ R0, R21, R0, !PT ;  /* 0x0000000015007209 */ /* 0x000fe40007810000 */
[----:B---3--:R-:W-:Y:S02]  /*4750*/  FSEL R29, R29, -INF , P2 ;  /* 0xff8000001d1d7808 */ /* 0x008fe40001000000 */
[----:B------:R-:W-:-:S04]  /*4760*/  FMNMX.FTZ R0, R61, R0, !PT ;  /* 0x000000003d007209 */ /* 0x000fc80007810000 */
[----:B------:R-:W-:-:S04]  /*4770*/  FMNMX.FTZ R0, R67, R0, !PT ;  /* 0x0000000043007209 */ /* 0x000fc80007810000 */
[----:B------:R-:W-:-:S04]  /*4780*/  FMNMX.FTZ R0, R49, R0, !PT ;  /* 0x0000000031007209 */ /* 0x000fc80007810000 */
[----:B------:R-:W-:-:S04]  /*4790*/  FMNMX.FTZ R0, R71, R0, !PT ;  /* 0x0000000047007209 */ /* 0x000fc80007810000 */
[----:B------:R-:W-:Y:S02]  /*47a0*/  FMNMX.FTZ R0, R53, R0, !PT ;  /* 0x0000000035007209 */ /* 0x000fe40007810000 */
[----:B0-----:R-:W-:Y:S02]  /*47b0*/  FMNMX.FTZ R7, R6, R7, !PT ;  /* 0x0000000706077209 */ /* 0x001fe40007810000 */
[----:B------:R-:W-:Y:S02]  /*47c0*/  FMNMX.FTZ R0, R75, R0, !PT ;  /* 0x000000004b007209 */ /* 0x000fe40007810000 */
[C---:B------:R-:W-:Y:S01]  /*47d0*/  FSETP.NEU.FTZ.AND P0, PT, R7.reuse, -INF , PT ;  /* 0xff8000000700780b */ /* 0x040fe20003f1d000 */
[----:B------:R-:W-:Y:S01]  /*47e0*/  FMUL.FTZ R8, R7, R2 ;  /* 0x0000000207087220 */ /* 0x000fe20000410000 */
[----:B------:R-:W-:-:S04]  /*47f0*/  FMNMX.FTZ R0, R41, R0, !PT ;  /* 0x0000000029007209 */ /* 0x000fc80007810000 */
[----:B------:R-:W-:Y:S02]  /*4800*/  FMNMX.FTZ R0, R47, R0, !PT ;  /* 0x000000002f007209 */ /* 0x000fe40007810000 */
[----:B------:R-:W-:Y:S02]  /*4810*/  FSEL R8, R8, RZ, P0 ;  /* 0x000000ff08087208 */ /* 0x000fe40000000000 */
[----:B------:R-:W-:Y:S02]  /*4820*/  FMNMX.FTZ R0, R45, R0, !PT ;  /* 0x000000002d007209 */ /* 0x000fe40007810000 */
[----:B------:R-:W-:Y:S01]  /*4830*/  ISETP.NE.AND P0, PT, R14, RZ, PT ;  /* 0x000000ff0e00720c */ /* 0x000fe20003f05270 */
[--C-:B------:R-:W-:Y:S01]  /*4840*/  FFMA.FTZ R15, R15, R2, -R8.reuse ;  /* 0x000000020f0f7223 */ /* 0x100fe20000010808 */
[----:B------:R-:W-:Y:S01]  /*4850*/  FMNMX.FTZ R0, R35, R0, !PT ;  /* 0x0000000023007209 */ /* 0x000fe20007810000 */
[-CC-:B------:R-:W-:Y:S01]  /*4860*/  FFMA.FTZ R6, R51, R2.reuse, -R8.reuse ;  /* 0x0000000233067223 */ /* 0x180fe20000010808 */
[--C-:B------:R-:W-:Y:S01]  /*4870*/  FFMA.FTZ R59, R59, R2, -R8.reuse ;  /* 0x000000023b3b7223 */ /* 0x100fe20000010808 */
[----:B------:R0:W-:Y:S01]  /*4880*/  MUFU.EX2 R209, R15 ;  /* 0x0000000f00d17308 */ /* 0x0001e20000000800 */
[----:B------:R-:W-:Y:S01]  /*4890*/  FMNMX.FTZ R0, R33, R0, !PT ;  /* 0x0000000021007209 */ /* 0x000fe20007810000 */
[-CC-:B------:R-:W-:Y:S01]  /*48a0*/  FFMA.FTZ R65, R65, R2.reuse, -R8.reuse ;  /* 0x0000000241417223 */ /* 0x180fe20000010808 */
[-CC-:B------:R-:W-:Y:S01]  /*48b0*/  FFMA.FTZ R63, R63, R2.reuse, -R8.reuse ;  /* 0x000000023f3f7223 */ /* 0x180fe20000010808 */
[--C-:B------:R-:W-:Y:S01]  /*48c0*/  FFMA.FTZ R69, R69, R2, -R8.reuse ;  /* 0x0000000245457223 */ /* 0x100fe20000010808 */
[----:B------:R-:W-:Y:S01]  /*48d0*/  FMNMX.FTZ R0, R27, R0, !PT ;  /* 0x000000001b007209 */ /* 0x000fe20007810000 */
[-CC-:B------:R-:W-:Y:S01]  /*48e0*/  FFMA.FTZ R73, R73, R2.reuse, -R8.reuse ;  /* 0x0000000249497223 */ /* 0x180fe20000010808 */
[-CC-:B------:R-:W-:Y:S01]  /*48f0*/  FFMA.FTZ R55, R55, R2.reuse, -R8.reuse ;  /* 0x0000000237377223 */ /* 0x180fe20000010808 */
[----:B------:R1:W-:Y:S01]  /*4900*/  MUFU.EX2 R14, R59 ;  /* 0x0000003b000e7308 */ /* 0x0003e20000000800 */
[----:B0-----:R-:W-:Y:S01]  /*4910*/  FSEL R15, R24, -INF , P5 ;  /* 0xff800000180f7808 */ /* 0x001fe20002800000 */
[--C-:B------:R-:W-:Y:S01]  /*4920*/  FFMA.FTZ R77, R77, R2, -R8.reuse ;  /* 0x000000024d4d7223 */ /* 0x100fe20000010808 */
[----:B------:R-:W-:Y:S01]  /*4930*/  FMNMX.FTZ R0, R37, R0, !PT ;  /* 0x0000000025007209 */ /* 0x000fe20007810000 */
[-CC-:B------:R-:W-:Y:S01]  /*4940*/  FFMA.FTZ R43, R43, R2.reuse, -R8.reuse ;  /* 0x000000022b2b7223 */ /* 0x180fe20000010808 */
[-CC-:B------:R-:W-:Y:S01]  /*4950*/  FFMA.FTZ R79, R79, R2.reuse, -R8.reuse ;  /* 0x000000024f4f7223 */ /* 0x180fe20000010808 */
[--C-:B------:R-:W-:Y:S01]  /*4960*/  FFMA.FTZ R81, R81, R2, -R8.reuse ;  /* 0x0000000251517223 */ /* 0x100fe20000010808 */
[----:B------:R-:W-:Y:S01]  /*4970*/  FMNMX.FTZ R0, R15, R0, !PT ;  /* 0x000000000f007209 */ /* 0x000fe20007810000 */
[----:B------:R-:W-:Y:S01]  /*4980*/  MUFU.EX2 R24, R6 ;  /* 0x0000000600187308 */ /* 0x000fe20000000800 */
[-CC-:B------:R-:W-:Y:S01]  /*4990*/  FFMA.FTZ R83, R83, R2.reuse, -R8.reuse ;  /* 0x0000000253537223 */ /* 0x180fe20000010808 */
[--C-:B------:R-:W-:Y:S01]  /*49a0*/  FFMA.FTZ R85, R85, R2, -R8.reuse ;  /* 0x0000000255557223 */ /* 0x100fe20000010808 */
[----:B------:R-:W-:Y:S01]  /*49b0*/  FMNMX.FTZ R0, R25, R0, !PT ;  /* 0x0000000019007209 */ /* 0x000fe20007810000 */
[-CC-:B------:R-:W-:Y:S01]  /*49c0*/  FFMA.FTZ R87, R87, R2.reuse, -R8.reuse ;  /* 0x0000000257577223 */ /* 0x180fe20000010808 */
[-CC-:B------:R-:W-:Y:S01]  /*49d0*/  FFMA.FTZ R39, R39, R2.reuse, -R8.reuse ;  /* 0x0000000227277223 */ /* 0x180fe20000010808 */
[--C-:B------:R-:W-:Y:S01]  /*49e0*/  FFMA.FTZ R89, R89, R2, -R8.reuse ;  /* 0x0000000259597223 */ /* 0x100fe20000010808 */
[----:B------:R-:W-:Y:S01]  /*49f0*/  FMNMX.FTZ R0, R23, R0, !PT ;  /* 0x0000000017007209 */ /* 0x000fe20007810000 */
[-CC-:B------:R-:W-:Y:S01]  /*4a00*/  FFMA.FTZ R91, R91, R2.reuse, -R8.reuse ;  /* 0x000000025b5b7223 */ /* 0x180fe20000010808 */
[-CC-:B------:R-:W-:Y:S01]  /*4a10*/  FFMA.FTZ R93, R93, R2.reuse, -R8.reuse ;  /* 0x000000025d5d7223 */ /* 0x180fe20000010808 */
[----:B------:R-:W-:Y:S01]  /*4a20*/  FFMA.FTZ R31, R31, R2, -R8 ;  /* 0x000000021f1f7223 */ /* 0x000fe20000010808 */
[----:B------:R-:W-:Y:S01]  /*4a30*/  FMNMX.FTZ R0, R29, R0, !PT ;  /* 0x000000001d007209 */ /* 0x000fe20007810000 */
[----:B------:R-:W-:Y:S01]  /*4a40*/  MUFU.EX2 R65, R65 ;  /* 0x0000004100417308 */ /* 0x000fe20000000800 */
[----:B-1----:R-:W-:-:S03]  /*4a50*/  IMAD.MOV.U32 R59, RZ, RZ, R151 ;  /* 0x000000ffff3b7224 */ /* 0x002fc600078e0097 */
[----:B------:R-:W0:Y:S04]  /*4a60*/  SHFL.BFLY PT, R51, R0, 0x2, 0x1f ;  /* 0x0c401f0000337f89 */ /* 0x000e2800000e0000 */
[----:B------:R1:W2:Y:S08]  /*4a70*/  MUFU.EX2 R20, R63 ;  /* 0x0000003f00147308 */ /* 0x0002b00000000800 */
[----:B------:R-:W3:Y:S01]  /*4a80*/  MUFU.EX2 R69, R69 ;  /* 0x0000004500457308 */ /* 0x000ee20000000800 */
[----:B-1----:R-:W-:-:S07]  /*4a90*/  IMAD.MOV.U32 R63, RZ, RZ, R151 ;  /* 0x000000ffff3f7224 */ /* 0x002fce00078e0097 */
[----:B------:R-:W-:Y:S01]  /*4aa0*/  MUFU.EX2 R73, R73 ;  /* 0x0000004900497308 */ /* 0x000fe20000000800 */
[----:B--2---:R-:W-:Y:S02]  /*4ab0*/  F2FP.BF16.F32.PACK_AB R211, R20, R65 ;  /* 0x0000004114d3723e */ /* 0x004fe400000010ff */
[----:B0-----:R-:W-:-:S05]  /*4ac0*/  FMNMX.FTZ R51, R0, R51, !PT ;  /* 0x0000003300337209 */ /* 0x001fca0007810000 */
[----:B------:R-:W-:Y:S01]  /*4ad0*/  MUFU.EX2 R38, R31 ;  /* 0x0000001f00267308 */ /* 0x000fe20000000800 */
[----:B------:R-:W0:Y:S01]  /*4ae0*/  SHFL.BFLY PT, R6, R51, 0x1, 0x1f ;  /* 0x0c201f0033067f89 */ /* 0x000e2200000e0000 */
[----:B---3--:R-:W-:-:S06]  /*4af0*/  F2FP.BF16.F32.PACK_AB R205, R24, R69 ;  /* 0x0000004518cd723e */ /* 0x008fcc00000010ff */
[----:B------:R1:W2:Y:S08]  /*4b00*/  MUFU.EX2 R26, R55 ;  /* 0x00000037001a7308 */ /* 0x0002b00000000800 */
[----:B------:R-:W-:Y:S01]  /*4b10*/  MUFU.EX2 R77, R77 ;  /* 0x0000004d004d7308 */ /* 0x000fe20000000800 */
[----:B-1----:R-:W-:-:S07]  /*4b20*/  MOV R55, R151 ;  /* 0x0000009700377202 */ /* 0x002fce0000000f00 */
[----:B------:R1:W-:Y:S01]  /*4b30*/  MUFU.EX2 R34, R39 ;  /* 0x0000002700227308 */ /* 0x0003e20000000800 */
[----:B0-----:R-:W-:Y:S01]  /*4b40*/  FMNMX.FTZ R6, R51, R6, !PT ;  /* 0x0000000633067209 */ /* 0x001fe20007810000 */
[----:B------:R-:W-:Y:S01]  /*4b50*/  IMAD.MOV.U32 R51, RZ, RZ, R151 ;  /* 0x000000ffff337224 */ /* 0x000fe200078e0097 */
[----:B--2---:R-:W-:Y:S02]  /*4b60*/  F2FP.BF16.F32.PACK_AB R207, R26, R73 ;  /* 0x000000491acf723e */ /* 0x004fe400000010ff */
[C---:B------:R-:W-:Y:S01]  /*4b70*/  FSETP.NEU.FTZ.AND P2, PT, R6.reuse, -INF , PT ;  /* 0xff8000000600780b */ /* 0x040fe20003f5d000 */
[----:B------:R-:W-:Y:S02]  /*4b80*/  FMUL.FTZ R0, R6, R2 ;  /* 0x0000000206007220 */ /* 0x000fe40000410000 */
[----:B------:R-:W-:Y:S03]  /*4b90*/  MUFU.EX2 R28, R43 ;  /* 0x0000002b001c7308 */ /* 0x000fe60000000800 */
[----:B------:R-:W-:Y:S01]  /*4ba0*/  FSEL R8, R0, RZ, P2 ;  /* 0x000000ff00087208 */ /* 0x000fe20001000000 */
[----:B------:R-:W-:Y:S01]  /*4bb0*/  FADD.FTZ R0, R209, R14 ;  /* 0x0000000ed1007221 */ /* 0x000fe20000010000 */
[----:B------:R-:W-:-:S02]  /*4bc0*/  F2FP.BF16.F32.PACK_AB R209, R14, R209 ;  /* 0x000000d10ed1723e */ /* 0x000fc400000010ff */
[----:B------:R-:W-:Y:S01]  /*4bd0*/  ISETP.GE.AND P2, PT, R22, R17, PT ;  /* 0x000000111600720c */ /* 0x000fe20003f46270 */
[-CC-:B------:R-:W-:Y:S01]  /*4be0*/  FFMA.FTZ R3, R3, R2.reuse, -R8.reuse ;  /* 0x0000000203037223 */ /* 0x180fe20000010808 */
[-CC-:B------:R-:W-:Y:S01]  /*4bf0*/  FFMA.FTZ R57, R57, R2.reuse, -R8.reuse ;  /* 0x0000000239397223 */ /* 0x180fe20000010808 */
[-CC-:B------:R-:W-:Y:S01]  /*4c00*/  FFMA.FTZ R21, R21, R2.reuse, -R8.reuse ;  /* 0x0000000215157223 */ /* 0x180fe20000010808 */
[-CC-:B------:R-:W-:Y:S01]  /*4c10*/  FFMA.FTZ R61, R61, R2.reuse, -R8.reuse ;  /* 0x000000023d3d7223 */ /* 0x180fe20000010808 */
[-C--:B------:R-:W-:Y:S01]  /*4c20*/  FFMA.FTZ R67, R67, R2.reuse, -R8 ;  /* 0x0000000243437223 */ /* 0x080fe20000010808 */
[----:B------:R-:W-:Y:S01]  /*4c30*/  MUFU.EX2 R208, R57 ;  /* 0x0000003900d07308 */ /* 0x000fe20000000800 */
[----:B------:R-:W-:Y:S01]  /*4c40*/  FADD.FTZ R31, R65, R0 ;  /* 0x00000000411f7221 */ /* 0x000fe20000010000 */
[-CC-:B------:R-:W-:Y:S01]  /*4c50*/  FFMA.FTZ R49, R49, R2.reuse, -R8.reuse ;  /* 0x0000000231317223 */ /* 0x180fe20000010808 */
[-CC-:B------:R-:W-:Y:S01]  /*4c60*/  FFMA.FTZ R71, R71, R2.reuse, -R8.reuse ;  /* 0x0000000247477223 */ /* 0x180fe20000010808 */
[-CC-:B------:R-:W-:Y:S01]  /*4c70*/  FFMA.FTZ R53, R53, R2.reuse, -R8.reuse ;  /* 0x0000000235357223 */ /* 0x180fe20000010808 */
[----:B------:R-:W-:Y:S01]  /*4c80*/  FADD.FTZ R0, R20, R31 ;  /* 0x0000001f14007221 */ /* 0x000fe20000010000 */
[-CC-:B------:R-:W-:Y:S01]  /*4c90*/  FFMA.FTZ R75, R75, R2.reuse, -R8.reuse ;  /* 0x000000024b4b7223 */ /* 0x180fe20000010808 */
[-C--:B------:R-:W-:Y:S01]  /*4ca0*/  FFMA.FTZ R41, R41, R2.reuse, -R8 ;  /* 0x0000000229297223 */ /* 0x080fe20000010808 */
[----:B------:R-:W0:Y:S01]  /*4cb0*/  MUFU.EX2 R3, R3 ;  /* 0x0000000300037308 */ /* 0x000e220000000800 */
[----:B------:R-:W-:Y:S01]  /*4cc0*/  FADD.FTZ R31, R69, R0 ;  /* 0x00000000451f7221 */ /* 0x000fe20000010000 */
[-CC-:B------:R-:W-:Y:S01]  /*4cd0*/  FFMA.FTZ R47, R47, R2.reuse, -R8.reuse ;  /* 0x000000022f2f7223 */ /* 0x180fe20000010808 */
[-CC-:B------:R-:W-:Y:S01]  /*4ce0*/  FFMA.FTZ R45, R45, R2.reuse, -R8.reuse ;  /* 0x000000022d2d7223 */ /* 0x180fe20000010808 */
[-CC-:B------:R-:W-:Y:S01]  /*4cf0*/  FFMA.FTZ R35, R35, R2.reuse, -R8.reuse ;  /* 0x0000000223237223 */ /* 0x180fe20000010808 */
[----:B------:R-:W-:Y:S01]  /*4d00*/  FADD.FTZ R40, R24, R31 ;  /* 0x0000001f18287221 */ /* 0x000fe20000010000 */
[-CC-:B------:R-:W-:Y:S01]  /*4d10*/  FFMA.FTZ R33, R33, R2.reuse, -R8.reuse ;  /* 0x0000000221217223 */ /* 0x180fe20000010808 */
[-C--:B------:R-:W-:Y:S01]  /*4d20*/  FFMA.FTZ R27, R27, R2.reuse, -R8 ;  /* 0x000000021b1b7223 */ /* 0x080fe20000010808 */
[----:B------:R-:W2:Y:S01]  /*4d30*/  MUFU.EX2 R21, R21 ;  /* 0x0000001500157308 */ /* 0x000ea20000000800 */
[----:B-1----:R-:W-:Y:S01]  /*4d40*/  FADD.FTZ R39, R73, R40 ;  /* 0x0000002849277221 */ /* 0x002fe20000010000 */
[-CC-:B------:R-:W-:Y:S01]  /*4d50*/  FFMA.FTZ R37, R37, R2.reuse, -R8.reuse ;  /* 0x0000000225257223 */ /* 0x180fe20000010808 */
[-CC-:B------:R-:W-:Y:S01]  /*4d60*/  FFMA.FTZ R15, R15, R2.reuse, -R8.reuse ;  /* 0x000000020f0f7223 */ /* 0x180fe20000010808 */
[-CC-:B------:R-:W-:Y:S01]  /*4d70*/  FFMA.FTZ R25, R25, R2.reuse, -R8.reuse ;  /* 0x0000000219197223 */ /* 0x180fe20000010808 */
[----:B------:R-:W-:Y:S01]  /*4d80*/  FADD.FTZ R40, R26, R39 ;  /* 0x000000271a287221 */ /* 0x000fe20000010000 */
[-CC-:B------:R-:W-:Y:S01]  /*4d90*/  FFMA.FTZ R23, R23, R2.reuse, -R8.reuse ;  /* 0x0000000217177223 */ /* 0x180fe20000010808 */
[----:B------:R-:W-:Y:S01]  /*4da0*/  FFMA.FTZ R8, R29, R2, -R8 ;  /* 0x000000021d087223 */ /* 0x000fe20000010808 */
[----:B------:R1:W3:Y:S01]  /*4db0*/  MUFU.EX2 R210, R61 ;  /* 0x0000003d00d27308 */ /* 0x0002e20000000800 */
[----:B0-----:R-:W-:Y:S01]  /*4dc0*/  FADD.FTZ R0, R3, R208 ;  /* 0x000000d003007221 */ /* 0x001fe20000010000 */
[----:B------:R-:W-:Y:S01]  /*4dd0*/  FADD.FTZ R39, R77, R40 ;  /* 0x000000284d277221 */ /* 0x000fe20000010000 */
[----:B------:R-:W-:Y:S01]  /*4de0*/  F2FP.BF16.F32.PACK_AB R208, R208, R3 ;  /* 0x00000003d0d0723e */ /* 0x000fe200000010ff */
[----:B------:R-:W-:Y:S01]  /*4df0*/  IMAD.MOV.U32 R73, RZ, RZ, R151 ;  /* 0x000000ffff497224 */ /* 0x000fe200078e0097 */
[C---:B------:R-:W-:Y:S01]  /*4e00*/  F2FP.BF16.F32.PACK_AB R201, R28.reuse, R77 ;  /* 0x0000004d1cc9723e */ /* 0x040fe200000010ff */
[----:B------:R-:W-:Y:S01]  /*4e10*/  FADD.FTZ R42, R28, R39 ;  /* 0x000000271c2a7221 */ /* 0x000fe20000010000 */
[--C-:B------:R-:W-:Y:S01]  /*4e20*/  IMAD.MOV.U32 R77, RZ, RZ, R151.reuse ;  /* 0x000000ffff4d7224 */ /* 0x100fe200078e0097 */
[----:B------:R-:W0:Y:S01]  /*4e30*/  MUFU.EX2 R67, R67 ;  /* 0x0000004300437308 */ /* 0x000e220000000800 */
[----:B--2---:R-:W-:Y:S01]  /*4e40*/  FADD.FTZ R31, R21, R0 ;  /* 0x00000000151f7221 */ /* 0x004fe20000010000 */
[--C-:B------:R-:W-:Y:S01]  /*4e50*/  IMAD.MOV.U32 R69, RZ, RZ, R151.reuse ;  /* 0x000000ffff457224 */ /* 0x100fe200078e0097 */
[----:B------:R-:W-:Y:S01]  /*4e60*/  MOV R65, R151 ;  /* 0x0000009700417202 */ /* 0x000fe20000000f00 */
[----:B-1----:R-:W-:-:S02]  /*4e70*/  IMAD.MOV.U32 R61, RZ, RZ, R151 ;  /* 0x000000ffff3d7224 */ /* 0x002fc400078e0097 */
[----:B------:R-:W-:Y:S02]  /*4e80*/  IMAD.MOV.U32 R57, RZ, RZ, R151 ;  /* 0x000000ffff397224 */ /* 0x000fe400078e0097 */
[----:B------:R1:W2:Y:S01]  /*4e90*/  MUFU.EX2 R204, R49 ;  /* 0x0000003100cc7308 */ /* 0x0002a20000000800 */
[C---:B---3--:R-:W-:Y:S01]  /*4ea0*/  FADD.FTZ R0, R210.reuse, R31 ;  /* 0x0000001fd2007221 */ /* 0x048fe20000010000 */
[----:B------:R-:W-:Y:S01]  /*4eb0*/  F2FP.BF16.F32.PACK_AB R210, R210, R21 ;  /* 0x00000015d2d2723e */ /* 0x000fe200000010ff */
[--C-:B------:R-:W-:Y:S02]  /*4ec0*/  IMAD.MOV.U32 R43, RZ, RZ, R151.reuse ;  /* 0x000000ffff2b7224 */ /* 0x100fe400078e0097 */
[--C-:B------:R-:W-:Y:S02]  /*4ed0*/  IMAD.MOV.U32 R39, RZ, RZ, R151.reuse ;  /* 0x000000ffff277224 */ /* 0x100fe400078e0097 */
[--C-:B------:R-:W-:Y:S01]  /*4ee0*/  IMAD.MOV.U32 R28, RZ, RZ, R151.reuse ;  /* 0x000000ffff1c7224 */ /* 0x100fe200078e0097 */
[----:B------:R-:W3:Y:S01]  /*4ef0*/  MUFU.EX2 R71, R71 ;  /* 0x0000004700477308 */ /* 0x000ee20000000800 */
[----:B0-----:R-:W-:Y:S01]  /*4f00*/  FADD.FTZ R31, R67, R0 ;  /* 0x00000000431f7221 */ /* 0x001fe20000010000 */
[----:B-1----:R-:W-:-:S02]  /*4f10*/  IMAD.MOV.U32 R49, RZ, RZ, R151 ;  /* 0x000000ffff317224 */ /* 0x002fc400078e0097 */
[--C-:B------:R-:W-:Y:S02]  /*4f20*/  IMAD.MOV.U32 R26, RZ, RZ, R151.reuse ;  /* 0x000000ffff1a7224 */ /* 0x100fe400078e0097 */
[----:B------:R-:W-:Y:S02]  /*4f30*/  IMAD.MOV.U32 R24, RZ, RZ, R151 ;  /* 0x000000ffff187224 */ /* 0x000fe400078e0097 */
[----:B------:R0:W1:Y:S01]  /*4f40*/  MUFU.EX2 R206, R53 ;  /* 0x0000003500ce7308 */ /* 0x0000620000000800 */
[C---:B--2---:R-:W-:Y:S01]  /*4f50*/  FADD.FTZ R40, R204.reuse, R31 ;  /* 0x0000001fcc287221 */ /* 0x044fe20000010000 */
[----:B------:R-:W-:Y:S01]  /*4f60*/  F2FP.BF16.F32.PACK_AB R204, R204, R67 ;  /* 0x00000043cccc723e */ /* 0x000fe200000010ff */
[----:B------:R-:W-:-:S05]  /*4f70*/  IMAD.MOV.U32 R67, RZ, RZ, R151 ;  /* 0x000000ffff437224 */ /* 0x000fca00078e0097 */
[----:B------:R2:W-:Y:S01]  /*4f80*/  MUFU.EX2 R200, R41 ;  /* 0x0000002900c87308 */ /* 0x0005e20000000800 */
[----:B---3--:R-:W-:Y:S01]  /*4f90*/  FADD.FTZ R31, R71, R40 ;  /* 0x00000028471f7221 */ /* 0x008fe20000010000 */
[----:B0-----:R-:W-:-:S06]  /*4fa0*/  IMAD.MOV.U32 R53, RZ, RZ, R151 ;  /* 0x000000ffff357224 */ /* 0x001fcc00078e0097 */
[----:B------:R-:W0:Y:S01]  /*4fb0*/  MUFU.EX2 R75, R75 ;  /* 0x0000004b004b7308 */ /* 0x000e220000000800 */
[----:B--2---:R-:W-:-:S05]  /*4fc0*/  IMAD.U32 R41, RZ, RZ, UR60 ;  /* 0x0000003cff297e24 */ /* 0x004fca000f8e00ff */
[----:B------:R-:W-:Y:S01]  /*4fd0*/  @!P1 IADD3 R0, R41, 0x38840, RZ ;  /* 0x0003884029009810 */ /* 0x000fe20007ffe0ff */
[----:B------:R-:W-:Y:S01]  /*4fe0*/  IMAD.MOV.U32 R41, RZ, RZ, R151 ;  /* 0x000000ffff297224 */ /* 0x000fe200078e0097 */
[----:B------:R-:W-:Y:S02]  /*4ff0*/  MUFU.EX2 R79, R79 ;  /* 0x0000004f004f7308 */ /* 0x000fe40000000800 */
[----:B------:R-:W-:-:S04]  /*5000*/  @!P1 PRMT R0, RZ, 0x654, R0 ;  /* 0x00000654ff009816 */ /* 0x000fc80000000000 */
[----:B------:R1:W-:Y:S02]  /*5010*/  @!P1 SYNCS.ARRIVE.TRANS64.RED.A1T0 RZ, [R0+URZ], RZ ;  /* 0x000000ff00ff99a7 */ /* 0x0003e4000810043f */
[----:B------:R-:W2:Y:S01]  /*5020*/  MUFU.EX2 R47, R47 ;  /* 0x0000002f002f7308 */ /* 0x000ea20000000800 */
[C---:B-1----:R-:W-:Y:S01]  /*5030*/  FADD.FTZ R0, R206.reuse, R31 ;  /* 0x0000001fce007221 */ /* 0x042fe20000010000 */
[----:B------:R-:W-:-:S06]  /*5040*/  F2FP.BF16.F32.PACK_AB R206, R206, R71 ;  /* 0x00000047cece723e */ /* 0x000fcc00000010ff */
[----:B------:R1:W3:Y:S01]  /*5050*/  MUFU.EX2 R30, R81 ;  /* 0x00000051001e7308 */ /* 0x0002e20000000800 */
[----:B------:R-:W-:Y:S02]  /*5060*/  IMAD.MOV.U32 R71, RZ, RZ, R151 ;  /* 0x000000ffff477224 */ /* 0x000fe400078e0097 */
[----:B0-----:R-:W-:-:S04]  /*5070*/  FADD.FTZ R31, R75, R0 ;  /* 0x000000004b1f7221 */ /* 0x001fc80000010000 */
[C---:B------:R-:W-:Y:S01]  /*5080*/  FADD.FTZ R0, R200.reuse, R31 ;  /* 0x0000001fc8007221 */ /* 0x040fe20000010000 */
[----:B------:R-:W-:Y:S01]  /*5090*/  F2FP.BF16.F32.PACK_AB R200, R200, R75 ;  /* 0x0000004bc8c8723e */ /* 0x000fe200000010ff */
[----:B------:R0:W4:Y:S01]  /*50a0*/  MUFU.EX2 R202, R45 ;  /* 0x0000002d00ca7308 */ /* 0x0001220000000800 */
[----:B-1----:R-:W-:Y:S02]  /*50b0*/  IMAD.MOV.U32 R81, RZ, RZ, R151 ;  /* 0x000000ffff517224 */ /* 0x002fe400078e0097 */
[----:B--2---:R-:W-:Y:S01]  /*50c0*/  FADD.FTZ R29, R47, R0 ;  /* 0x000000002f1d7221 */ /* 0x004fe20000010000 */
[----:B------:R-:W-:-:S04]  /*50d0*/  MOV R75, R151 ;  /* 0x00000097004b7202 */ /* 0x000fc80000000f00 */
[----:B------:R-:W-:Y:S01]  /*50e0*/  MUFU.EX2 R83, R83 ;  /* 0x0000005300537308 */ /* 0x000fe20000000800 */
[----:B---3--:R-:W-:Y:S02]  /*50f0*/  F2FP.BF16.F32.PACK_AB R203, R30, R79 ;  /* 0x0000004f1ecb723e */ /* 0x008fe400000010ff */
[----:B0-----:R-:W-:-:S05]  /*5100*/  MOV R45, R151 ;  /* 0x00000097002d7202 */ /* 0x001fca0000000f00 */
[----:B------:R-:W0:Y:S01]  /*5110*/  MUFU.EX2 R35, R35 ;  /* 0x0000002300237308 */ /* 0x000e220000000800 */
[C---:B----4-:R-:W-:Y:S01]  /*5120*/  FADD.FTZ R0, R202.reuse, R29 ;  /* 0x0000001dca007221 */ /* 0x050fe20000010000 */
[----:B------:R-:W-:Y:S01]  /*5130*/  F2FP.BF16.F32.PACK_AB R202, R202, R47 ;  /* 0x0000002fcaca723e */ /* 0x000fe200000010ff */
[----:B------:R-:W-:-:S05]  /*5140*/  IMAD.MOV.U32 R47, RZ, RZ, R151 ;  /* 0x000000ffff2f7224 */ /* 0x000fca00078e0097 */
[----:B------:R1:W2:Y:S08]  /*5150*/  MUFU.EX2 R32, R85 ;  /* 0x0000005500207308 */ /* 0x0002b00000000800 */
[----:B------:R3:W4:Y:S01]  /*5160*/  MUFU.EX2 R196, R33 ;  /* 0x0000002100c47308 */ /* 0x0007220000000800 */
[----:B0-----:R-:W-:Y:S01]  /*5170*/  FADD.FTZ R29, R35, R0 ;  /* 0x00000000231d7221 */ /* 0x001fe20000010000 */
[----:B-1----:R-:W-:-:S06]  /*5180*/  MOV R85, R151 ;  /* 0x0000009700557202 */ /* 0x002fcc0000000f00 */
[----:B------:R-:W0:Y:S01]  /*5190*/  MUFU.EX2 R87, R87 ;  /* 0x0000005700577308 */ /* 0x000e220000000800 */
[----:B---3--:R-:W-:Y:S01]  /*51a0*/  FADD.FTZ R33, R79, R42 ;  /* 0x0000002a4f217221 */ /* 0x008fe20000010000 */
[----:B--2---:R-:W-:Y:S01]  /*51b0*/  F2FP.BF16.F32.PACK_AB R197, R32, R83 ;  /* 0x0000005320c5723e */ /* 0x004fe200000010ff */
[----:B------:R-:W-:Y:S02]  /*51c0*/  IMAD.MOV.U32 R79, RZ, RZ, R151 ;  /* 0x000000ffff4f7224 */ /* 0x000fe400078e0097 */
[----:B------:R-:W-:Y:S01]  /*51d0*/  FADD.FTZ R40, R30, R33 ;  /* 0x000000211e287221 */ /* 0x000fe20000010000 */
[----:B------:R-:W-:Y:S01]  /*51e0*/  IMAD.MOV.U32 R42, RZ, RZ, R151 ;  /* 0x000000ffff2a7224 */ /* 0x000fe200078e0097 */
[----:B------:R-:W-:Y:S01]  /*51f0*/  MOV R30, R151 ;  /* 0x00000097001e7202 */ /* 0x000fe20000000f00 */
[----:B------:R-:W-:Y:S01]  /*5200*/  MUFU.EX2 R27, R27 ;  /* 0x0000001b001b7308 */ /* 0x000fe20000000800 */
[----:B------:R-:W-:Y:S01]  /*5210*/  FADD.FTZ R33, R83, R40 ;  /* 0x0000002853217221 */ /* 0x000fe20000010000 */
[C---:B----4-:R-:W-:Y:S01]  /*5220*/  FADD.FTZ R0, R196.reuse, R29 ;  /* 0x0000001dc4007221 */ /* 0x050fe20000010000 */
[----:B------:R-:W-:Y:S01]  /*5230*/  F2FP.BF16.F32.PACK_AB R196, R196, R35 ;  /* 0x00000023c4c4723e */ /* 0x000fe200000010ff */
[----:B------:R-:W-:-:S02]  /*5240*/  IMAD.MOV.U32 R83, RZ, RZ, R151 ;  /* 0x000000ffff537224 */ /* 0x000fc400078e0097 */
[----:B------:R-:W-:Y:S01]  /*5250*/  FADD.FTZ R40, R32, R33 ;  /* 0x0000002120287221 */ /* 0x000fe20000010000 */
[----:B------:R-:W-:Y:S01]  /*5260*/  MOV R35, R151 ;  /* 0x0000009700237202 */ /* 0x000fe20000000f00 */
[--C-:B------:R-:W-:Y:S01]  /*5270*/  IMAD.MOV.U32 R33, RZ, RZ, R151.reuse ;  /* 0x000000ffff217224 */ /* 0x100fe200078e0097 */
[----:B------:R1:W-:Y:S01]  /*5280*/  MUFU.EX2 R198, R37 ;  /* 0x0000002500c67308 */ /* 0x0003e20000000800 */
[----:B0-----:R-:W-:Y:S01]  /*5290*/  FADD.FTZ R31, R87, R40 ;  /* 0x00000028571f7221 */ /* 0x001fe20000010000 */
[C---:B------:R-:W-:Y:S01]  /*52a0*/  F2FP.BF16.F32.PACK_AB R199, R34.reuse, R87 ;  /* 0x0000005722c7723e */ /* 0x040fe200000010ff */
[----:B------:R-:W-:Y:S01]  /*52b0*/  IMAD.MOV.U32 R87, RZ, RZ, R151 ;  /* 0x000000ffff577224 */ /* 0x000fe200078e0097 */
[----:B------:R-:W-:Y:S01]  /*52c0*/  MOV R40, R151 ;  /* 0x0000009700287202 */ /* 0x000fe20000000f00 */
[----:B------:R-:W-:Y:S01]  /*52d0*/  FADD.FTZ R14, R34, R31 ;  /* 0x0000001f220e7221 */ /* 0x000fe20000010000 */
[--C-:B------:R-:W-:Y:S02]  /*52e0*/  IMAD.MOV.U32 R34, RZ, RZ, R151.reuse ;  /* 0x000000ffff227224 */ /* 0x100fe400078e0097 */
[----:B------:R-:W0:Y:S01]  /*52f0*/  MUFU.EX2 R89, R89 ;  /* 0x0000005900597308 */ /* 0x000e220000000800 */
[----:B-1----:R-:W-:-:S02]  /*5300*/  IMAD.MOV.U32 R37, RZ, RZ, R151 ;  /* 0x000000ffff257224 */ /* 0x002fc400078e0097 */
[----:B------:R-:W-:-:S05]  /*5310*/  IMAD.MOV.U32 R32, RZ, RZ, R151 ;  /* 0x000000ffff207224 */ /* 0x000fca00078e0097 */
[----:B------:R-:W-:Y:S08]  /*5320*/  MUFU.EX2 R15, R15 ;  /* 0x0000000f000f7308 */ /* 0x000ff00000000800 */
[----:B------:R1:W2:Y:S01]  /*5330*/  MUFU.EX2 R36, R91 ;  /* 0x0000005b00247308 */ /* 0x0002a20000000800 */
[----:B0-----:R-:W-:-:S07]  /*5340*/  FADD.FTZ R31, R89, R14 ;  /* 0x0000000e591f7221 */ /* 0x001fce0000010000 */
[----:B------:R0:W3:Y:S01]  /*5350*/  MUFU.EX2 R192, R25 ;  /* 0x0000001900c07308 */ /* 0x0000e20000000800 */
[----:B-1----:R-:W-:-:S07]  /*5360*/  IMAD.MOV.U32 R91, RZ, RZ, R151 ;  /* 0x000000ffff5b7224 */ /* 0x002fce00078e0097 */
[----:B------:R-:W1:Y:S01]  /*5370*/  MUFU.EX2 R93, R93 ;  /* 0x0000005d005d7308 */ /* 0x000e620000000800 */
[----:B0-----:R-:W-:Y:S01]  /*5380*/  FADD.FTZ R25, R27, R0 ;  /* 0x000000001b197221 */ /* 0x001fe20000010000 */
[C---:B--2---:R-:W-:Y:S01]  /*5390*/  FADD.FTZ R14, R36.reuse, R31 ;  /* 0x0000001f240e7221 */ /* 0x044fe20000010000 */
[----:B------:R-:W-:Y:S01]  /*53a0*/  F2FP.BF16.F32.PACK_AB R193, R36, R89 ;  /* 0x0000005924c1723e */ /* 0x000fe200000010ff */
[----:B------:R-:W-:Y:S02]  /*53b0*/  IMAD.MOV.U32 R89, RZ, RZ, R151 ;  /* 0x000000ffff597224 */ /* 0x000fe400078e0097 */
[C---:B------:R-:W-:Y:S01]  /*53c0*/  FADD.FTZ R0, R198.reuse, R25 ;  /* 0x00000019c6007221 */ /* 0x040fe20000010000 */
[----:B------:R-:W-:Y:S01]  /*53d0*/  F2FP.BF16.F32.PACK_AB R198, R198, R27 ;  /* 0x0000001bc6c6723e */ /* 0x000fe200000010ff */
[--C-:B------:R-:W-:Y:S01]  /*53e0*/  IMAD.MOV.U32 R36, RZ, RZ, R151.reuse ;  /* 0x000000ffff247224 */ /* 0x100fe200078e0097 */
[----:B------:R-:W0:Y:S01]  /*53f0*/  MUFU.EX2 R23, R23 ;  /* 0x0000001700177308 */ /* 0x000e220000000800 */
[----:B------:R-:W-:Y:S01]  /*5400*/  FADD.FTZ R25, R15, R0 ;  /* 0x000000000f197221 */ /* 0x000fe20000010000 */
[----:B------:R-:W-:-:S02]  /*5410*/  IMAD.MOV.U32 R31, RZ, RZ, R151 ;  /* 0x000000ffff1f7224 */ /* 0x000fc400078e0097 */
[----:B------:R-:W-:Y:S02]  /*5420*/  IMAD.MOV.U32 R27, RZ, RZ, R151 ;  /* 0x000000ffff1b7224 */ /* 0x000fe400078e0097 */
[C---:B---3--:R-:W-:Y:S01]  /*5430*/  FADD.FTZ R0, R192.reuse, R25 ;  /* 0x00000019c0007221 */ /* 0x048fe20000010000 */
[----:B------:R-:W-:Y:S01]  /*5440*/  F2FP.BF16.F32.PACK_AB R192, R192, R15 ;  /* 0x0000000fc0c0723e */ /* 0x000fe200000010ff */
[----:B------:R-:W2:Y:S01]  /*5450*/  MUFU.EX2 R8, R8 ;  /* 0x0000000800087308 */ /* 0x000ea20000000800 */
[----:B-1----:R-:W-:Y:S01]  /*5460*/  FADD.FTZ R29, R93, R14 ;  /* 0x0000000e5d1d7221 */ /* 0x002fe20000010000 */
[C---:B------:R-:W-:Y:S01]  /*5470*/  F2FP.BF16.F32.PACK_AB R195, R38.reuse, R93 ;  /* 0x0000005d26c3723e */ /* 0x040fe200000010ff */
[----:B------:R-:W-:Y:S01]  /*5480*/  IMAD.MOV.U32 R93, RZ, RZ, R151 ;  /* 0x000000ffff5d7224 */ /* 0x000fe200078e0097 */
[----:B------:R-:W-:Y:S01]  /*5490*/  MOV R25, R151 ;  /* 0x0000009700197202 */ /* 0x000fe20000000f00 */
[----:B------:R-:W-:Y:S01]  /*54a0*/  FADD.FTZ R14, R38, R29 ;  /* 0x0000001d260e7221 */ /* 0x000fe20000010000 */
[----:B------:R-:W-:-:S02]  /*54b0*/  IMAD.MOV.U32 R38, RZ, RZ, R151 ;  /* 0x000000ffff267224 */ /* 0x000fc400078e0097 */
[----:B------:R-:W-:Y:S02]  /*54c0*/  IMAD.MOV.U32 R29, RZ, RZ, R151 ;  /* 0x000000ffff1d7224 */ /* 0x000fe400078e0097 */
[----:B0-----:R-:W-:Y:S01]  /*54d0*/  FADD.FTZ R3, R23, R0 ;  /* 0x0000000017037221 */ /* 0x001fe20000010000 */
[----:B------:R-:W-:-:S03]  /*54e0*/  IMAD.MOV.U32 R0, RZ, RZ, 0x3f800000 ;  /* 0x3f800000ff007424 */ /* 0x000fc600078e00ff */
[C---:B--2---:R-:W-:Y:S01]  /*54f0*/  FADD.FTZ R15, R8.reuse, R3 ;  /* 0x00000003080f7221 */ /* 0x044fe20000010000 */
[----:B------:R-:W-:Y:S01]  /*5500*/  F2FP.BF16.F32.PACK_AB R194, R8, R23 ;  /* 0x0000001708c2723e */ /* 0x000fe200000010ff */
[----:B------:R-:W-:Y:S02]  /*5510*/  IMAD.MOV.U32 R3, RZ, RZ, 0x3f800000 ;  /* 0x3f800000ff037424 */ /* 0x000fe400078e00ff */
[----:B------:R-:W-:Y:S01]  /*5520*/  IMAD.MOV.U32 R8, RZ, RZ, RZ ;  /* 0x000000ffff087224 */ /* 0x000fe200078e00ff */
[----:B------:R-:W-:Y:S06]  /*5530*/  @!P2 BRA `(.L_x_19) ;  /* 0x0000004000dca947 */ /* 0x000fec0003800000 */
[----:B------:R-:W-:Y:S01]  /*5540*/  UMOV UR6, URZ ;  /* 0x0000003f00067c82 */ /* 0x000fe20008000000 */
[----:B------:R-:W-:Y:S01]  /*5550*/  IMAD.MOV.U32 R20, RZ, RZ, R7 ;  /* 0x000000ffff147224 */ /* 0x000fe200078e0007 */
[----:B------:R-:W-:Y:S01]  /*5560*/  MOV R0, 0x3f800000 ;  /* 0x3f80000000007802 */ /* 0x000fe20000000f00 */
[----:B------:R-:W-:Y:S01]  /*5570*/  IMAD.MOV.U32 R21, RZ, RZ, R6 ;  /* 0x000000ffff157224 */ /* 0x000fe200078e0006 */
[----:B------:R-:W-:Y:S01]  /*5580*/  CS2R R150, SRZ ;  /* 0x0000000000967805 */ /* 0x000fe2000001ff00 */
[----:B------:R-:W-:Y:S01]  /*5590*/  IMAD.MOV.U32 R23, RZ, RZ, RZ ;  /* 0x000000ffff177224 */ /* 0x000fe200078e00ff */
[----:B------:R-:W-:Y:S01]  /*55a0*/  CS2R R146, SRZ ;  /* 0x0000000000927805 */ /* 0x000fe2000001ff00 */
[----:B------:R-:W-:Y:S01]  /*55b0*/  IMAD.MOV.U32 R3, RZ, RZ, 0x3f800000 ;  /* 0x3f800000ff037424 */ /* 0x000fe200078e00ff */
        /* <DEDUP_REMOVED lines=61> */
[----:B------:R-:W-:Y:S01]  /*5990*/  CS2R R24, SRZ ;  /* 0x0000000000187805 */ /* 0x000fe2000001ff00 */
[----:B------:R-:W-:Y:S01]  /*59a0*/  IMAD.U32 R214, RZ, RZ, UR6 ;  /* 0x00000006ffd67e24 */ /* 0x000fe2000f8e00ff */
[----:B------:R-:W-:-:S06]  /*59b0*/  ULDC UR61, c[0x0][0x9d8] ;  /* 0x00027600003d7ab9 */ /* 0x000fcc0000000800 */
.L_x_28:
[----:B------:R-:W-:-:S13]  /*59c0*/  R2UR UR6, R214 ;  /* 0x00000000d60672ca */ /* 0x000fda00000e0000 */
[----:B------:R-:W-:-:S04]  /*59d0*/  UIADD3 UR6, UR6, 0x1, URZ ;  /* 0x0000000106067890 */ /* 0x000fc8000fffe03f */
[----:B------:R-:W-:-:S04]  /*59e0*/  UISETP.NE.AND UP0, UPT, UR6, 0x2, UPT ;  /* 0x000000020600788c */ /* 0x000fc8000bf05270 */
[----:B------:R-:W-:Y:S02]  /*59f0*/  USEL UR7, URZ, 0x1, UP0 ;  /* 0x000000013f077887 */ /* 0x000fe40008000000 */
[----:B------:R-:W-:-:S04]  /*5a00*/  USEL UR6, UR6, URZ, UP0 ;  /* 0x0000003f06067287 */ /* 0x000fc80008000000 */
[----:B------:R-:W-:Y:S02]  /*5a10*/  LOP3.LUT R8, R23, UR7, RZ, 0x3c, !PT ;  /* 0x0000000717087c12 */ /* 0x000fe4000f8e3cff */
[----:B------:R-:W-:Y:S01]  /*5a20*/  IMAD.U32 R9, RZ, RZ, UR6 ;  /* 0x00000006ff097e24 */ /* 0x000fe2000f8e00ff */
[----:B------:R-:W-:Y:S06]  /*5a30*/  @!P0 BRA `(.L_x_20) ;  /* 0x0000000000048947 */ /* 0x000fec0003800000 */
[----:B------:R-:W-:Y:S01]  /*5a40*/  BPT.TRAP 0x1 ;  /* 0x000000040000795c */ /* 0x000fe20000300000 */
.L_x_20:
[----:B------:R-:W-:Y:S02]  /*5a50*/  R2UR UR7, R16 ;  /* 0x00000000100772ca */ /* 0x000fe400000e0000 */
[----:B------:R-:W-:-:S11]  /*5a60*/  SHF.L.U32 R2, R8, 0x1f, RZ ;  /* 0x0000001f08027819 */ /* 0x000fd600000006ff */
[----:B------:R-:W-:-:S06]  /*5a70*/  ULEA UR6, UR6, UR7, 0x3 ;  /* 0x0000000706067291 */ /* 0x000fcc000f8e183f */
[----:B------:R-:W-:-:S03]  /*5a80*/  IMAD.U32 R215, RZ, RZ, UR6 ;  /* 0x00000006ffd77e24 */ /* 0x000fc6000f8e00ff */
[----:B------:R0:W1:Y:S01]  /*5a90*/  SYNCS.PHASECHK.TRANS64.TRYWAIT P2, [UR6+0x38830], R2 ;  /* 0x03883002ff0075a7 */ /* 0x0000620008040146 */
[----:B------:R-:W-:Y:S05]  /*5aa0*/  @!P0 BRA `(.L_x_21) ;  /* 0x0000000000048947 */ /* 0x000fea0003800000 */
[----:B------:R-:W-:Y:S01]  /*5ab0*/  BPT.TRAP 0x1 ;  /* 0x000000040000795c */ /* 0x000fe20000300000 */
.L_x_21:
[----:B-1----:R-:W-:Y:S05]  /*5ac0*/  @P2 BRA `(.L_x_22) ;  /* 0x00000000000c2947 */ /* 0x002fea0003800000 */
[----:B------:R-:W-:-:S13]  /*5ad0*/  R2UR UR6, R215 ;  /* 0x00000000d70672ca */ /* 0x000fda00000e0000 */
[----:B------:R-:W1:Y:S02]  /*5ae0*/  SYNCS.PHASECHK.TRANS64.TRYWAIT P2, [UR6+0x38830], R2 ;  /* 0x03883002ff0075a7 */ /* 0x000e640008040146 */
[----:B-1----:R-:W-:Y:S05]  /*5af0*/  @!P2 BRA `(.L_x_23) ;  /* 0x000000bc00f8a947 */ /* 0x002fea0003800000 */
.L_x_22:
[----:B------:R-:W-:Y:S01]  /*5b00*/  R2UR UR6, R18 ;  /* 0x00000000120672ca */ /* 0x000fe200000e0000 */
[----:B------:R-:W-:Y:S01]  /*5b10*/  WARPGROUP.ARRIVE ;  /* 0x00000000000079c5 */ /* 0x000fe20000000000 */
[----:B------:R-:W-:Y:S01]  /*5b20*/  R2UR UR60, R9 ;  /* 0x00000000093c72ca */ /* 0x000fe200000e0000 */
[----:B------:R-:W-:Y:S01]  /*5b30*/  UMOV UR59, 0x40000040 ;  /* 0x40000040003b7882 */ /* 0x000fe20000000000 */
[C---:B------:R-:W-:Y:S01]  /*5b40*/  R2UR UR56, R4.reuse ;  /* 0x00000000043872ca */ /* 0x040fe200000e0000 */
[----:B------:R-:W-:Y:S01]  /*5b50*/  UMOV UR43, 0x40000040 ;  /* 0x40000040002b7882 */ /* 0x000fe20000000000 */
[C---:B------:R-:W-:Y:S01]  /*5b60*/  R2UR UR57, R5.reuse ;  /* 0x00000000053972ca */ /* 0x040fe200000e0000 */
[----:B------:R-:W-:Y:S01]  /*5b70*/  UMOV UR47, 0x40000040 ;  /* 0x40000040002f7882 */ /* 0x000fe20000000000 */
[----:B01----:R-:W-:Y:S01]  /*5b80*/  MOV R2, UR41 ;  /* 0x0000002900027c02 */ /* 0x003fe20008000f00 */
[----:B------:R-:W-:Y:S01]  /*5b90*/  UMOV UR51, 0x40000040 ;  /* 0x4000004000337882 */ /* 0x000fe20000000000 */
[----:B------:R-:W-:Y:S01]  /*5ba0*/  MOV R6, UR40 ;  /* 0x0000002800067c02 */ /* 0x000fe20008000f00 */
[----:B------:R-:W-:Y:S01]  /*5bb0*/  UMOV UR55, 0x40000040 ;  /* 0x4000004000377882 */ /* 0x000fe20000000000 */
[C---:B------:R-:W-:Y:S01]  /*5bc0*/  R2UR UR40, R4.reuse ;  /* 0x00000000042872ca */ /* 0x040fe200000e0000 */
[----:B------:R-:W-:Y:S01]  /*5bd0*/  UMOV UR15, 0x40000040 ;  /* 0x40000040000f7882 */ /* 0x000fe20000000000 */
[C---:B------:R-:W-:Y:S01]  /*5be0*/  R2UR UR41, R5.reuse ;  /* 0x00000000052972ca */ /* 0x040fe200000e0000 */
[----:B------:R-:W-:Y:S01]  /*5bf0*/  UIMAD UR60, UR60, 0xa00, UR6 ;  /* 0x00000a003c3c78a4 */ /* 0x000fe2000f8e0206 */
[----:B------:R-:W-:Y:S01]  /*5c00*/  MOV R7, UR45 ;  /* 0x0000002d00077c02 */ /* 0x000fe20008000f00 */
[----:B------:R-:W-:Y:S01]  /*5c10*/  UMOV UR19, 0x40000040 ;  /* 0x4000004000137882 */ /* 0x000fe20000000000 */
[----:B------:R-:W-:Y:S01]  /*5c20*/  MOV R152, UR44 ;  /* 0x0000002c00987c02 */ /* 0x000fe20008000f00 */
[----:B------:R-:W-:Y:S01]  /*5c30*/  UIADD3 UR6, UR60, 0x80, URZ ;  /* 0x000000803c067890 */ /* 0x000fe2000fffe03f */
[C---:B------:R-:W-:Y:S01]  /*5c40*/  R2UR UR44, R4.reuse ;  /* 0x00000000042c72ca */ /* 0x040fe200000e0000 */
[----:B------:R-:W-:Y:S01]  /*5c50*/  UIADD3 UR7, UR60, 0x100, URZ ;  /* 0x000001003c077890 */ /* 0x000fe2000fffe03f */
[C---:B------:R-:W-:Y:S01]  /*5c60*/  R2UR UR45, R5.reuse ;  /* 0x00000000052d72ca */ /* 0x040fe200000e0000 */
[----:B------:R-:W-:Y:S01]  /*5c70*/  UMOV UR58, UR60 ;  /* 0x0000003c003a7c82 */ /* 0x000fe20008000000 */
[----:B------:R-:W-:Y:S01]  /*5c80*/  MOV R153, UR49 ;  /* 0x0000003100997c02 */ /* 0x000fe20008000f00 */
[----:B------:R-:W-:Y:S01]  /*5c90*/  HGMMA.64x16x16.F32.BF16 R184, gdesc[UR56], RZ, !UPT, gsb0 ;  /* 0x0020000038b879f0 */ /* 0x000fe2000c0018ff */
[----:B------:R-:W-:Y:S01]  /*5ca0*/  UMOV UR42, UR6 ;  /* 0x00000006002a7c82 */ /* 0x000fe20008000000 */
[----:B------:R-:W-:Y:S01]  /*5cb0*/  MOV R154, UR48 ;  /* 0x00000030009a7c02 */ /* 0x000fe20008000f00 */
[----:B------:R-:W-:Y:S01]  /*5cc0*/  UMOV UR46, UR7 ;  /* 0x00000007002e7c82 */ /* 0x000fe20008000000 */
[C---:B------:R-:W-:Y:S01]  /*5cd0*/  R2UR UR48, R4.reuse ;  /* 0x00000000043072ca */ /* 0x040fe200000e0000 */
[----:B------:R-:W-:Y:S01]  /*5ce0*/  UIADD3 UR6, UR60, 0x180, URZ ;  /* 0x000001803c067890 */ /* 0x000fe2000fffe03f */
[C---:B------:R-:W-:Y:S01]  /*5cf0*/  R2UR UR49, R5.reuse ;  /* 0x00000000053172ca */ /* 0x040fe200000e0000 */
[----:B------:R-:W-:Y:S01]  /*5d00*/  UIADD3 UR58, UR60, 0x200, URZ ;  /* 0x000002003c3a7890 */ /* 0x000fe2000fffe03f */
[----:B------:R-:W-:Y:S01]  /*5d10*/  R2UR UR56, R4 ;  /* 0x00000000043872ca */ /* 0x000fe200000e0000 */
[----:B------:R-:W-:Y:S01]  /*5d20*/  UMOV UR59, 0x40000040 ;  /* 0x40000040003b7882 */ /* 0x000fe20000000000 */
[----:B------:R-:W-:Y:S01]  /*5d30*/  R2UR UR57, R5 ;  /* 0x00000000053972ca */ /* 0x000fe200000e0000 */
[----:B------:R-:W-:Y:S01]  /*5d40*/  UIADD3 UR7, UR60, 0x182, URZ ;  /* 0x000001823c077890 */ /* 0x000fe2000fffe03f */
[----:B------:R-:W-:Y:S01]  /*5d50*/  MOV R212, UR53 ;  /* 0x0000003500d47c02 */ /* 0x000fe20008000f00 */
[----:B------:R-:W-:Y:S01]  /*5d60*/  UMOV UR50, UR6 ;  /* 0x0000000600327c82 */ /* 0x000fe20008000000 */
[----:B------:R-:W-:Y:S01]  /*5d70*/  MOV R213, UR52 ;  /* 0x0000003400d57c02 */ /* 0x000fe20008000f00 */
[----:B------:R-:W-:Y:S01]  /*5d80*/  UIADD3 UR6, UR60, 0x2, URZ ;  /* 0x000000023c067890 */ /* 0x000fe2000fffe03f */
[----:B------:R-:W-:Y:S01]  /*5d90*/  R2UR UR52, R12 ;  /* 0x000000000c3472ca */ /* 0x000fe200000e0000 */
[----:B------:R-:W-:Y:S01]  /*5da0*/  UIADD3 UR14, UR60, 0x280, URZ ;  /* 0x000002803c0e7890 */ /* 0x000fe2000fffe03f */
[----:B------:R-:W-:Y:S01]  /*5db0*/  R2UR UR53, R13 ;  /* 0x000000000d3572ca */ /* 0x000fe200000e0000 */
[----:B------:R-:W-:Y:S01]  /*5dc0*/  UIADD3 UR18, UR60, 0x282, URZ ;  /* 0x000002823c127890 */ /* 0x000fe2000fffe03f */
[-C--:B------:R-:W-:Y:S01]  /*5dd0*/  FMUL.FTZ R24, R24, R3.reuse ;  /* 0x0000000318187220 */ /* 0x080fe20000410000 */
[----:B------:R-:W-:Y:S01]  /*5de0*/  UIADD3 UR22, UR60, 0x284, URZ ;  /* 0x000002843c167890 */ /* 0x000fe2000fffe03f */
[-C--:B------:R-:W-:Y:S01]  /*5df0*/  FMUL.FTZ R25, R25, R3.reuse ;  /* 0x0000000319197220 */ /* 0x080fe20000410000 */
[----:B------:R-:W-:Y:S01]  /*5e00*/  UMOV UR54, UR6 ;  /* 0x0000000600367c82 */ /* 0x000fe20008000000 */
[----:B------:R-:W-:Y:S01]  /*5e10*/  UIADD3 UR6, UR60, 0x102, URZ ;  /* 0x000001023c067890 */ /* 0x000fe2000fffe03f */
[-C--:B------:R-:W-:Y:S01]  /*5e20*/  FMUL.FTZ R28, R28, R3.reuse ;  /* 0x000000031c1c7220 */ /* 0x080fe20000410000 */
[----:B------:R-:W-:Y:S01]  /*5e30*/  UMOV UR23, 0x40000040 ;  /* 0x4000004000177882 */ /* 0x000fe20000000000 */
[----:B------:R-:W-:Y:S01]  /*5e40*/  UIADD3 UR26, UR60, 0x286, URZ ;  /* 0x000002863c1a7890 */ /* 0x000fe2000fffe03f */
[-C--:B------:R-:W-:Y:S01]  /*5e50*/  FMUL.FTZ R29, R29, R3.reuse ;  /* 0x000000031d1d7220 */ /* 0x080fe20000410000 */
[----:B------:R-:W-:Y:S01]  /*5e60*/  UMOV UR10, UR52 ;  /* 0x00000034000a7c82 */ /* 0x000fe20008000000 */
[----:B------:R-:W-:Y:S01]  /*5e70*/  UMOV UR27, 0x40000040 ;  /* 0x40000040001b7882 */ /* 0x000fe20000000000 */
[----:B------:R-:W-:Y:S01]  /*5e80*/  UMOV UR11, UR53 ;  /* 0x00000035000b7c82 */ /* 0x000fe20008000000 */
[----:B------:R-:W-:Y:S01]  /*5e90*/  UIADD3 UR30, UR60, 0x500, URZ ;  /* 0x000005003c1e7890 */ /* 0x000fe2000fffe03f */
[-C--:B------:R-:W-:Y:S01]  /*5ea0*/  FMUL.FTZ R32, R32, R3.reuse ;  /* 0x0000000320207220 */ /* 0x080fe20000410000 */
[----:B------:R-:W-:Y:S01]  /*5eb0*/  UMOV UR31, 0x40000040 ;  /* 0x40000040001f7882 */ /* 0x000fe20000000000 */
[----:B------:R-:W-:Y:S01]  /*5ec0*/  UIADD3 UR34, UR60, 0x502, URZ ;  /* 0x000005023c227890 */ /* 0x000fe2000fffe03f */
[-C--:B------:R-:W-:Y:S01]  /*5ed0*/  FMUL.FTZ R33, R33, R3.reuse ;  /* 0x0000000321217220 */ /* 0x080fe20000410000 */
[----:B------:R-:W-:Y:S01]  /*5ee0*/  UMOV UR35, 0x40000040 ;  /* 0x4000004000237882 */ /* 0x000fe20000000000 */
[----:B------:R-:W-:Y:S01]  /*5ef0*/  UIADD3 UR38, UR60, 0x504, URZ ;  /* 0x000005043c267890 */ /* 0x000fe2000fffe03f */
[-C--:B------:R-:W-:Y:S01]  /*5f00*/  FMUL.FTZ R36, R36, R3.reuse ;  /* 0x0000000324247220 */ /* 0x080fe20000410000 */
[----:B------:R-:W-:Y:S01]  /*5f10*/  UMOV UR39, 0x40000040 ;  /* 0x4000004000277882 */ /* 0x000fe20000000000 */
[-C--:B------:R-:W-:Y:S01]  /*5f20*/  FMUL.FTZ R37, R37, R3.reuse ;  /* 0x0000000325257220 */ /* 0x080fe20000410000 */
        /* <DEDUP_REMOVED lines=9> */
[----:B------:R-:W-:Y:S01]  /*5fc0*/  FMUL.FTZ R57, R57, R3 ;  /* 0x0000000339397220 */ /* 0x000fe20000410000 */
[----:B------:R-:W-:-:S02]  /*5fd0*/  WARPGROUP.DEPBAR.LE gsb0, 0x0 ;  /* 0x00008000000079c5 */ /* 0x000fc40000010000 */
[----:B------:R-:W-:Y:S01]  /*5fe0*/  WARPGROUP.ARRIVE ;  /* 0x00000000000079c5 */ /* 0x000fe20000000000 */
[-C--:B------:R-:W-:Y:S01]  /*5ff0*/  FMUL.FTZ R60, R60, R3.reuse ;  /* 0x000000033c3c7220 */ /* 0x080fe20000410000 */
[-C--:B------:R-:W-:Y:S01]  /*6000*/  FMUL.FTZ R61, R61, R3.reuse ;  /* 0x000000033d3d7220 */ /* 0x080fe20000410000 */
[-C--:B------:R-:W-:Y:S01]  /*6010*/  FMUL.FTZ R64, R64, R3.reuse ;  /* 0x0000000340407220 */ /* 0x080fe20000410000 */
[-C--:B------:R-:W-:Y:S01]  /*6020*/  FMUL.FTZ R65, R65, R3.reuse ;  /* 0x0000000341417220 */ /* 0x080fe20000410000 */
[-C--:B------:R-:W-:Y:S01]  /*6030*/  FMUL.FTZ R68, R68, R3.reuse ;  /* 0x0000000344447220 */ /* 0x080fe20000410000 */
[----:B------:R-:W-:Y:S01]  /*6040*/  HGMMA.64x16x16.F32.BF16 R176, gdesc[UR40], RZ, !UPT, gsb0 ;  /* 0x0020000028b079f0 */ /* 0x000fe2000c0018ff */
[----:B------:R-:W-:Y:S01]  /*6050*/  R2UR UR41, R2 ;  /* 0x00000000022972ca */ /* 0x000fe200000e0000 */
[----:B------:R-:W-:Y:S01]  /*6060*/  UIADD3 UR42, UR60, 0x506, URZ ;  /* 0x000005063c2a7890 */ /* 0x000fe2000fffe03f */
[----:B------:R-:W-:Y:S01]  /*6070*/  R2UR UR40, R6 ;  /* 0x00000000062872ca */ /* 0x000fe200000e0000 */
[----:B------:R-:W-:Y:S01]  /*6080*/  UMOV UR43, 0x40000040 ;  /* 0x40000040002b7882 */ /* 0x000fe20000000000 */
[----:B------:R-:W-:Y:S01]  /*6090*/  MOV R2, UR9 ;  /* 0x0000000900027c02 */ /* 0x000fe20008000f00 */
[-C--:B------:R-:W-:Y:S01]  /*60a0*/  FMUL.FTZ R69, R69, R3.reuse ;  /* 0x0000000345457220 */ /* 0x080fe20000410000 */
[----:B------:R-:W-:Y:S01]  /*60b0*/  MOV R6, UR8 ;  /* 0x0000000800067c02 */ /* 0x000fe20008000f00 */
        /* <DEDUP_REMOVED lines=117> */
[----:B------:R-:W-:Y:S01]  /*6810*/  FMUL.FTZ R151, R151, R0 ;  /* 0x0000000097977220 */ /* 0x000fe20000410000 */
[----:B------:R-:W-:-:S02]  /*6820*/  WARPGROUP.DEPBAR.LE gsb0, 0x0 ;  /* 0x00008000000079c5 */ /* 0x000fc40000010000 */
[----:B------:R-:W-:-:S06]  /*6830*/  WARPGROUP.ARRIVE ;  /* 0x00000000000079c5 */ /* 0x000fcc0000000000 */
[----:B------:R-:W-:Y:S01]  /*6840*/  HGMMA.64x16x16.F32.BF16 R152, gdesc[UR56], RZ, !UPT, gsb0 ;  /* 0x00200000389879f0 */ /* 0x000fe2000c0018ff */
[----:B------:R-:W-:Y:S01]  /*6850*/  UIADD3 UR58, UR60, 0x82, URZ ;  /* 0x000000823c3a7890 */ /* 0x000fe2000fffe03f */
[----:B------:R-:W-:Y:S01]  /*6860*/  UMOV UR56, UR10 ;  /* 0x0000000a00387c82 */ /* 0x000fe20008000000 */
[----:B------:R-:W-:Y:S01]  /*6870*/  UMOV UR57, UR11 ;  /* 0x0000000b00397c82 */ /* 0x000fe20008000000 */
[----:B------:R-:W-:Y:S01]  /*6880*/  UMOV UR59, 0x40000040 ;  /* 0x40000040003b7882 */ /* 0x000fe20000000000 */
[----:B------:R-:W-:Y:S02]  /*6890*/  WARPGROUP.DEPBAR.LE gsb0, 0x0 ;  /* 0x00008000000079c5 */ /* 0x000fe40000010000 */
[----:B------:R-:W-:-:S06]  /*68a0*/  WARPGROUP.ARRIVE ;  /* 0x00000000000079c5 */ /* 0x000fcc0000000000 */
[----:B------:R-:W-:Y:S01]  /*68b0*/  HGMMA.64x16x16.F32.BF16 R184, gdesc[UR52], R184, gsb0 ;  /* 0x0020000034b879f0 */ /* 0x000fe200080018b8 */
[----:B------:R-:W-:Y:S01]  /*68c0*/  R2UR UR53, R212 ;  /* 0x00000000d43572ca */ /* 0x000fe200000e0000 */
[----:B------:R-:W-:Y:S01]  /*68d0*/  UIADD3 UR54, UR60, 0x784, URZ ;  /* 0x000007843c367890 */ /* 0x000fe2000fffe03f */
[----:B------:R-:W-:Y:S01]  /*68e0*/  R2UR UR52, R213 ;  /* 0x00000000d53472ca */ /* 0x000fe200000e0000 */
        /* <DEDUP_REMOVED lines=24> */
[----:B------:R-:W-:Y:S02]  /*6a70*/  UIADD3 UR6, UR60, 0x4, URZ ;  /* 0x000000043c067890 */ /* 0x000fe4000fffe03f */
[----:B------:R-:W-:Y:S02]  /*6a80*/  UIADD3 UR10, UR60, 0x84, URZ ;  /* 0x000000843c0a7890 */ /* 0x000fe4000fffe03f */
[----:B------:R-:W-:Y:S01]  /*6a90*/  UIADD3 UR11, UR60, 0x104, URZ ;  /* 0x000001043c0b7890 */ /* 0x000fe2000fffe03f */
[----:B------:R-:W-:-:S02]  /*6aa0*/  WARPGROUP.DEPBAR.LE gsb0, 0x0 ;  /* 0x00008000000079c5 */ /* 0x000fc40000010000 */
        /* <DEDUP_REMOVED lines=27> */
[----:B------:R-:W-:Y:S01]  /*6c60*/  UMOV UR11, 0x40000040 ;  /* 0x40000040000b7882 */ /* 0x000fe20000000000 */
[----:B------:R-:W-:Y:S02]  /*6c70*/  WARPGROUP.DEPBAR.LE gsb0, 0x0 ;  /* 0x00008000000079c5 */ /* 0x000fe40000010000 */
[----:B------:R-:W-:-:S06]  /*6c80*/  WARPGROUP.ARRIVE ;  /* 0x00000000000079c5 */ /* 0x000fcc0000000000 */
[----:B------:R-:W-:Y:S01]  /*6c90*/  HGMMA.64x16x16.F32.BF16 R152, gdesc[UR4], R152, gsb0 ;  /* 0x00200000049879f0 */ /* 0x000fe20008001898 */
[----:B------:R-:W-:Y:S02]  /*6ca0*/  UIADD3 UR6, UR60, 0x86, URZ ;  /* 0x000000863c067890 */ /* 0x000fe4000fffe03f */
        /* <DEDUP_REMOVED lines=28> */
[----:B------:R-:W-:Y:S01]  /*6e70*/  R2UR UR8, R10 ;  /* 0x000000000a0872ca */ /* 0x000fe200000e0000 */
[----:B------:R-:W-:Y:S01]  /*6e80*/  UMOV UR11, 0x40000040 ;  /* 0x40000040000b7882 */ /* 0x000fe20000000000 */
[----:B------:R-:W-:Y:S01]  /*6e90*/  R2UR UR9, R11 ;  /* 0x000000000b0972ca */ /* 0x000fe200000e0000 */
        /* <DEDUP_REMOVED lines=287> */
[----:B------:R-:W-:-:S07]  /*8090*/  UIADD3 UR6, UR60, 0x786, URZ ;  /* 0x000007863c067890 */ /* 0x000fce000fffe03f */
[----:B------:R-:W-:Y:S01]  /*80a0*/  UMOV UR10, UR6 ;  /* 0x00000006000a7c82 */ /* 0x000fe20008000000 */
[----:B------:R-:W-:Y:S01]  /*80b0*/  UIADD3 UR6, UR60, 0x886, URZ ;  /* 0x000008863c067890 */ /* 0x000fe2000fffe03f */
[----:B------:R-:W-:Y:S02]  /*80c0*/  WARPGROUP.DEPBAR.LE gsb0, 0x0 ;  /* 0x00008000000079c5 */ /* 0x000fe40000010000 */
[----:B------:R-:W-:-:S06]  /*80d0*/  WARPGROUP.ARRIVE ;  /* 0x00000000000079c5 */ /* 0x000fcc0000000000 */
[----:B------:R-:W-:Y:S01]  /*80e0*/  HGMMA.64x16x16.F32.BF16 R160, gdesc[UR52], R160, gsb0 ;  /* 0x0020000034a079f0 */ /* 0x000fe200080018a0 */
[----:B------:R-:W-:Y:S01]  /*80f0*/  UMOV UR54, UR7 ;  /* 0x0000000700367c82 */ /* 0x000fe20008000000 */
[----:B------:R-:W-:Y:S01]  /*8100*/  UMOV UR55, 0x40000040 ;  /* 0x4000004000377882 */ /* 0x000fe20000000000 */
[----:B------:R-:W-:Y:S02]  /*8110*/  UIADD3 UR7, UR60, 0x906, URZ ;  /* 0x000009063c077890 */ /* 0x000fe4000fffe03f */
        /* <DEDUP_REMOVED lines=8> */
[----:B------:R-:W-:Y:S01]  /*81a0*/  UMOV UR11, UR9 ;  /* 0x00000009000b7c82 */ /* 0x000fe20008000000 */
[----:B------:R-:W-:Y:S01]  /*81b0*/  UMOV UR56, UR10 ;  /* 0x0000000a00387c82 */ /* 0x000fe20008000000 */
[----:B------:R-:W-:Y:S01]  /*81c0*/  UMOV UR57, UR11 ;  /* 0x0000000b00397c82 */ /* 0x000fe20008000000 */
[----:B------:R-:W-:Y:S02]  /*81d0*/  R2UR UR9, R2 ;  /* 0x00000000020972ca */ /* 0x000fe400000e0000 */
[----:B------:R-:W-:Y:S01]  /*81e0*/  R2UR UR8, R6 ;  /* 0x00000000060872ca */ /* 0x000fe200000e0000 */
[----:B------:R-:W-:Y:S02]  /*81f0*/  WARPGROUP.DEPBAR.LE gsb0, 0x0 ;  /* 0x00008000000079c5 */ /* 0x000fe40000010000 */
[----:B------:R-:W-:-:S06]  /*8200*/  WARPGROUP.ARRIVE ;  /* 0x00000000000079c5 */ /* 0x000fcc0000000000 */
[----:B------:R-:W-:Y:S01]  /*8210*/  HGMMA.64x16x16.F32.BF16 R176, gdesc[UR56], R176, gsb0 ;  /* 0x0020000038b079f0 */ /* 0x000fe200080018b0 */
[----:B------:R-:W-:Y:S01]  /*8220*/  UMOV UR56, UR10 ;  /* 0x0000000a00387c82 */ /* 0x000fe20008000000 */
        /* <DEDUP_REMOVED lines=19> */
[----:B------:R-:W-:Y:S03]  /*8360*/  HGMMA.64x16x16.F32.BF16 R152, gdesc[UR56], R152, gsb0 ;  /* 0x00200000389879f0 */ /* 0x000fe60008001898 */
[----:B------:R-:W-:Y:S02]  /*8370*/  WARPGROUP.DEPBAR.LE gsb0, 0x0 ;  /* 0x00008000000079c5 */ /* 0x000fe40000010000 */
[----:B------:R-:W-:Y:S05]  /*8380*/  @!P0 BRA `(.L_x_24) ;  /* 0x0000000000048947 */ /* 0x000fea0003800000 */
[----:B------:R-:W-:Y:S01]  /*8390*/  BPT.TRAP 0x1 ;  /* 0x000000040000795c */ /* 0x000fe20000300000 */
.L_x_24:
[----:B------:R-:W-:Y:S02]  /*83a0*/  R2UR UR7, R16 ;  /* 0x00000000100772ca */ /* 0x000fe400000e0000 */
[----:B------:R-:W-:Y:S02]  /*83b0*/  R2UR UR6, R214 ;  /* 0x00000000d60672ca */ /* 0x000fe400000e0000 */
[----:B------:R-:W-:-:S11]  /*83c0*/  SHF.L.U32 R0, R23, 0x1f, RZ ;  /* 0x0000001f17007819 */ /* 0x000fd600000006ff */
[----:B------:R-:W-:-:S09]  /*83d0*/  ULEA UR7, UR6, UR7, 0x3 ;  /* 0x0000000706077291 */ /* 0x000fd2000f8e183f */
[----:B------:R0:W1:Y:S01]  /*83e0*/  SYNCS.PHASECHK.TRANS64.TRYWAIT P2, [UR7+0x38850], R0 ;  /* 0x03885000ff0075a7 */ /* 0x0000620008040147 */
[----:B------:R-:W-:Y:S05]  /*83f0*/  @!P0 BRA `(.L_x_25) ;  /* 0x0000000000048947 */ /* 0x000fea0003800000 */
[----:B------:R-:W-:Y:S01]  /*8400*/  BPT.TRAP 0x1 ;  /* 0x000000040000795c */ /* 0x000fe20000300000 */
.L_x_25:
[----:B-1----:R-:W-:Y:S05]  /*8410*/  @P2 BRA `(.L_x_26) ;  /* 0x0000000000082947 */ /* 0x002fea0003800000 */
[----:B------:R-:W1:Y:S02]  /*8420*/  SYNCS.PHASECHK.TRANS64.TRYWAIT P2, [UR7+0x38850], R0 ;  /* 0x03885000ff0075a7 */ /* 0x000e640008040147 */
[----:B-1----:R-:W-:Y:S05]  /*8430*/  @!P2 BRA `(.L_x_27) ;  /* 0x0000009400c4a947 */ /* 0x002fea0003800000 */
.L_x_26:
[----:B------:R-:W-:Y:S01]  /*8440*/  R2UR UR6, R16 ;  /* 0x00000000100672ca */ /* 0x000fe200000e0000 */
[----:B------:R-:W-:Y:S01]  /*8450*/  WARPGROUP.ARRIVE ;  /* 0x00000000000079c5 */ /* 0x000fe20000000000 */
[----:B------:R-:W-:Y:S01]  /*8460*/  R2UR UR10, R214 ;  /* 0x00000000d60a72ca */ /* 0x000fe200000e0000 */
[----:B------:R-:W-:Y:S01]  /*8470*/  UMOV UR11, 0x40000040 ;  /* 0x40000040000b7882 */ /* 0x000fe20000000000 */
[----:B01----:R-:W-:Y:S01]  /*8480*/  FMUL.FTZ R0, R184, UR61 ;  /* 0x0000003db8007c20 */ /* 0x003fe20008410000 */
[----:B------:R-:W-:Y:S01]  /*8490*/  FMUL.FTZ R7, R185, UR61 ;  /* 0x0000003db9077c20 */ /* 0x000fe20008410000 */
[----:B------:R-:W-:Y:S01]  /*84a0*/  FMUL.FTZ R213, R169, UR61 ;  /* 0x0000003da9d57c20 */ /* 0x000fe20008410000 */
[----:B------:R-:W-:Y:S01]  /*84b0*/  R2UR UR14, R215 ;  /* 0x00000000d70e72ca */ /* 0x000fe200000e0000 */
[----:B------:R-:W-:Y:S01]  /*84c0*/  FMUL.FTZ R215, R172, UR61 ;  /* 0x0000003dacd77c20 */ /* 0x000fe20008410000 */
[----:B------:R-:W-:Y:S01]  /*84d0*/  FMUL.FTZ R217, R173, UR61 ;  /* 0x0000003dadd97c20 */ /* 0x000fe20008410000 */
[----:B------:R-:W0:Y:S01]  /*84e0*/  MUFU.TANH R0, R0 ;  /* 0x0000000000007308 */ /* 0x000e220000002400 */
[----:B------:R-:W-:Y:S01]  /*84f0*/  FMUL.FTZ R219, R160, UR61 ;  /* 0x0000003da0db7c20 */ /* 0x000fe20008410000 */
[----:B------:R-:W-:Y:S01]  /*8500*/  FMUL.FTZ R221, R161, UR61 ;  /* 0x0000003da1dd7c20 */ /* 0x000fe20008410000 */
[----:B------:R-:W-:Y:S01]  /*8510*/  UIADD3 UR6, UR6, 0x400, URZ ;  /* 0x0000040006067890 */ /* 0x000fe2000fffe03f */
[----:B------:R-:W-:Y:S01]  /*8520*/  FMUL.FTZ R223, R164, UR61 ;  /* 0x0000003da4df7c20 */ /* 0x000fe20008410000 */
[----:B------:R-:W-:Y:S01]  /*8530*/  FMUL.FTZ R233, R165, UR61 ;  /* 0x0000003da5e97c20 */ /* 0x000fe20008410000 */
[----:B------:R-:W-:Y:S01]  /*8540*/  FMUL.FTZ R23, R186, UR61 ;  /* 0x0000003dba177c20 */ /* 0x000fe20008410000 */
[----:B------:R-:W-:Y:S01]  /*8550*/  USHF.R.U32.HI UR6, URZ, 0x4, UR6 ;  /* 0x000000043f067899 */ /* 0x000fe20008011606 */
[----:B------:R-:W1:Y:S01]  /*8560*/  MUFU.TANH R7, R7 ;  /* 0x0000000700077308 */ /* 0x000e620000002400 */
[----:B------:R-:W-:Y:S01]  /*8570*/  FMUL.FTZ R227, R152, UR61 ;  /* 0x0000003d98e37c20 */ /* 0x000fe20008410000 */
[----:B------:R-:W-:Y:S01]  /*8580*/  FMUL.FTZ R185, R187, UR61 ;  /* 0x0000003dbbb97c20 */ /* 0x000fe20008410000 */
[----:B------:R-:W-:Y:S01]  /*8590*/  ULOP3.LUT UR6, UR6, 0x3fff, URZ, 0xc0, !UPT ;  /* 0x00003fff06067892 */ /* 0x000fe2000f8ec03f */
[----:B------:R-:W-:Y:S01]  /*85a0*/  FMUL.FTZ R231, R153, UR61 ;  /* 0x0000003d99e77c20 */ /* 0x000fe20008410000 */
[----:B------:R-:W-:Y:S01]  /*85b0*/  FMUL.FTZ R187, R190, UR61 ;  /* 0x0000003dbebb7c20 */ /* 0x000fe20008410000 */
[----:B------:R-:W-:Y:S01]  /*85c0*/  FMUL.FTZ R229, R156, UR61 ;  /* 0x0000003d9ce57c20 */ /* 0x000fe20008410000 */
[----:B------:R-:W-:Y:S01]  /*85d0*/  ULOP3.LUT UR6, UR6, 0x2800000, URZ, 0xfc, !UPT ;  /* 0x0280000006067892 */ /* 0x000fe2000f8efc3f */
[----:B------:R-:W-:Y:S01]  /*85e0*/  MUFU.TANH R213, R213 ;  /* 0x000000d500d57308 */ /* 0x000fe20000002400 */
[----:B0-----:R-:W-:Y:S01]  /*85f0*/  FMNMX.FTZ R2, R0, R21, !PT ;  /* 0x0000001500027209 */ /* 0x001fe20007810000 */
[----:B------:R-:W-:Y:S01]  /*8600*/  FMUL.FTZ R225, R157, UR61 ;  /* 0x0000003d9de17c20 */ /* 0x000fe20008410000 */
[----:B------:R-:W-:Y:S01]  /*8610*/  UIMAD UR6, UR10, 0xa00, UR6 ;  /* 0x00000a000a0678a4 */ /* 0x000fe2000f8e0206 */
[----:B------:R-:W-:Y:S01]  /*8620*/  FMUL.FTZ R179, R179, UR61 ;  /* 0x0000003db3b37c20 */ /* 0x000fe20008410000 */
[----:B------:R-:W-:Y:S01]  /*8630*/  FMUL.FTZ R153, R183, UR61 ;  /* 0x0000003db7997c20 */ /* 0x000fe20008410000 */
[----:B------:R-:W-:Y:S01]  /*8640*/  FMUL.FTZ R169, R175, UR61 ;  /* 0x0000003dafa97c20 */ /* 0x000fe20008410000 */
[----:B------:R-:W-:Y:S01]  /*8650*/  FMUL.FTZ R175, R154, UR61 ;  /* 0x0000003d9aaf7c20 */ /* 0x000fe20008410000 */
[----:B------:R-:W-:Y:S01]  /*8660*/  MUFU.TANH R215, R215 ;  /* 0x000000d700d77308 */ /* 0x000fe20000002400 */
[----:B-1----:R-:W-:Y:S01]  /*8670*/  FMNMX.FTZ R2, R7, R2, !PT ;  /* 0x0000000207027209 */ /* 0x002fe20007810000 */
[----:B------:R-:W-:Y:S01]  /*8680*/  UMOV UR10, UR6 ;  /* 0x00000006000a7c82 */ /* 0x000fe20008000000 */
[----:B------:R-:W-:Y:S01]  /*8690*/  FMUL.FTZ R157, R170, UR61 ;  /* 0x0000003daa9d7c20 */ /* 0x000fe20008410000 */
[----:B------:R-:W-:Y:S01]  /*86a0*/  HGMMA.64x256x16.F32.BF16 R24, R208, gdesc[UR8].tnspB, R24, gsb0 ;  /* 0x43e00008d0187df0 */ /* 0x000fe20008001818 */
[----:B------:R-:W-:Y:S01]  /*86b0*/  UIADD3 UR10, UR6, 0x80, URZ ;  /* 0x00000080060a7890 */ /* 0x000fe2000fffe03f */
[----:B------:R-:W-:Y:S01]  /*86c0*/  FMUL.FTZ R161, R171, UR61 ;  /* 0x0000003daba17c20 */ /* 0x000fe20008410000 */
[----:B------:R-:W-:Y:S01]  /*86d0*/  UMOV UR11, 0x40000040 ;  /* 0x40000040000b7882 */ /* 0x000fe20000000000 */
[----:B------:R-:W-:Y:S01]  /*86e0*/  MUFU.TANH R217, R217 ;  /* 0x000000d900d97308 */ /* 0x000fe20000002400 */
[----:B------:R-:W-:Y:S01]  /*86f0*/  FMUL.FTZ R165, R174, UR61 ;  /* 0x0000003daea57c20 */ /* 0x000fe20008410000 */
[----:B------:R-:W-:Y:S01]  /*8700*/  FMUL.FTZ R171, R162, UR61 ;  /* 0x0000003da2ab7c20 */ /* 0x000fe20008410000 */
[----:B------:R-:W-:Y:S01]  /*8710*/  FMUL.FTZ R163, R163, UR61 ;  /* 0x0000003da3a37c20 */ /* 0x000fe20008410000 */
[----:B------:R-:W-:Y:S01]  /*8720*/  FMUL.FTZ R173, R166, UR61 ;  /* 0x0000003da6ad7c20 */ /* 0x000fe20008410000 */
[----:B------:R-:W-:Y:S01]  /*8730*/  FMUL.FTZ R167, R167, UR61 ;  /* 0x0000003da7a77c20 */ /* 0x000fe20008410000 */
[----:B------:R-:W-:Y:S01]  /*8740*/  FMUL.FTZ R155, R155, UR61 ;  /* 0x0000003d9b9b7c20 */ /* 0x000fe20008410000 */
[----:B------:R-:W-:Y:S01]  /*8750*/  FMUL.FTZ R183, R158, UR61 ;  /* 0x0000003d9eb77c20 */ /* 0x000fe20008410000 */
[----:B------:R-:W-:Y:S01]  /*8760*/  MUFU.TANH R219, R219 ;  /* 0x000000db00db7308 */ /* 0x000fe20000002400 */
[----:B------:R-:W-:Y:S01]  /*8770*/  FMUL.FTZ R159, R159, UR61 ;  /* 0x0000003d9f9f7c20 */ /* 0x000fe20008410000 */
[C---:B------:R-:W-:Y:S01]  /*8780*/  ISETP.GT.AND P2, PT, R22.reuse, R17, PT ;  /* 0x000000111600720c */ /* 0x040fe20003f44270 */
[----:B------:R-:W-:-:S05]  /*8790*/  VIADD R22, R22, 0xffffffff ;  /* 0xffffffff16167836 */ /* 0x000fca0000000000 */
[----:B------:R-:W-:Y:S08]  /*87a0*/  MUFU.TANH R221, R221 ;  /* 0x000000dd00dd7308 */ /* 0x000ff00000002400 */
[----:B------:R-:W-:Y:S08]  /*87b0*/  MUFU.TANH R223, R223 ;  /* 0x000000df00df7308 */ /* 0x000ff00000002400 */
[----:B------:R-:W-:Y:S08]  /*87c0*/  MUFU.TANH R233, R233 ;  /* 0x000000e900e97308 */ /* 0x000ff00000002400 */
[----:B------:R-:W0:Y:S08]  /*87d0*/  MUFU.TANH R23, R23 ;  /* 0x0000001700177308 */ /* 0x000e300000002400 */
[----:B------:R-:W-:Y:S08]  /*87e0*/  MUFU.TANH R227, R227 ;  /* 0x000000e300e37308 */ /* 0x000ff00000002400 */
[----:B------:R-:W1:Y:S01]  /*87f0*/  MUFU.TANH R185, R185 ;  /* 0x000000b900b97308 */ /* 0x000e620000002400 */
[----:B0-----:R-:W-:-:S07]  /*8800*/  FMNMX.FTZ R152, R23, R20, !PT ;  /* 0x0000001417987209 */ /* 0x001fce0007810000 */
[----:B------:R-:W-:Y:S08]  /*8810*/  MUFU.TANH R231, R231 ;  /* 0x000000e700e77308 */ /* 0x000ff00000002400 */
[----:B------:R-:W0:Y:S01]  /*8820*/  MUFU.TANH R187, R187 ;  /* 0x000000bb00bb7308 */ /* 0x000e220000002400 */
[----:B-1----:R-:W-:-:S07]  /*8830*/  FMNMX.FTZ R152, R185, R152, !PT ;  /* 0x00000098b9987209 */ /* 0x002fce0007810000 */
[----:B------:R-:W-:Y:S08]  /*8840*/  MUFU.TANH R229, R229 ;  /* 0x000000e500e57308 */ /* 0x000ff00000002400 */
[----:B------:R-:W-:Y:S01]  /*8850*/  MUFU.TANH R225, R225 ;  /* 0x000000e100e17308 */ /* 0x000fe20000002400 */
[----:B0-----:R-:W-:-:S07]  /*8860*/  FMNMX.FTZ R154, R187, R152, !PT ;  /* 0x00000098bb9a7209 */ /* 0x001fce0007810000 */
[----:B------:R-:W-:Y:S08]  /*8870*/  MUFU.TANH R179, R179 ;  /* 0x000000b300b37308 */ /* 0x000ff00000002400 */
        /* <DEDUP_REMOVED lines=12> */
[----:B------:R-:W-:Y:S01]  /*8940*/  MUFU.TANH R159, R159 ;  /* 0x0000009f009f7308 */ /* 0x000fe20000002400 */
[----:B------:R-:W-:-:S02]  /*8950*/  WARPGROUP.DEPBAR.LE gsb0, 0x0 ;  /* 0x00008000000079c5 */ /* 0x000fc40000010000 */
[----:B------:R-:W-:Y:S01]  /*8960*/  WARPGROUP.ARRIVE ;  /* 0x00000000000079c5 */ /* 0x000fe20000000000 */
[----:B------:R-:W-:Y:S01]  /*8970*/  FMUL.FTZ R209, R177, UR61 ;  /* 0x0000003db1d17c20 */ /* 0x000fe20008410000 */
[----:B------:R-:W-:Y:S01]  /*8980*/  FMUL.FTZ R211, R168, UR61 ;  /* 0x0000003da8d37c20 */ /* 0x000fe20008410000 */
[----:B------:R-:W-:-:S03]  /*8990*/  FMUL.FTZ R177, R178, UR61 ;  /* 0x0000003db2b17c20 */ /* 0x000fc60008410000 */
[----:B------:R-:W-:Y:S01]  /*89a0*/  HGMMA.64x256x16.F32.BF16 R24, R204, gdesc[UR8].tnspB, R24, gsb0 ;  /* 0x43e00008cc187df0 */ /* 0x000fe20008001818 */
[----:B------:R-:W-:Y:S01]  /*89b0*/  UIADD3 UR10, UR6, 0x100, URZ ;  /* 0x00000100060a7890 */ /* 0x000fe2000fffe03f */
[----:B------:R-:W-:Y:S01]  /*89c0*/  MUFU.TANH R209, R209 ;  /* 0x000000d100d17308 */ /* 0x000fe20000002400 */
[----:B------:R-:W-:-:S07]  /*89d0*/  UMOV UR11, 0x40000040 ;  /* 0x40000040000b7882 */ /* 0x000fce0000000000 */
[----:B------:R-:W-:Y:S08]  /*89e0*/  MUFU.TANH R211, R211 ;  /* 0x000000d300d37308 */ /* 0x000ff00000002400 */
[----:B------:R-:W-:Y:S01]  /*89f0*/  MUFU.TANH R177, R177 ;  /* 0x000000b100b17308 */ /* 0x000fe20000002400 */
[----:B------:R-:W-:Y:S02]  /*8a00*/  WARPGROUP.DEPBAR.LE gsb0, 0x0 ;  /* 0x00008000000079c5 */ /* 0x000fe40000010000 */
[----:B------:R-:W-:Y:S01]  /*8a10*/  WARPGROUP.ARRIVE ;  /* 0x00000000000079c5 */ /* 0x000fe20000000000 */
[----:B------:R-:W-:Y:S01]  /*8a20*/  FMUL.FTZ R207, R188, UR61 ;  /* 0x0000003dbccf7c20 */ /* 0x000fe20008410000 */
[----:B------:R-:W-:Y:S01]  /*8a30*/  FMUL.FTZ R205, R189, UR61 ;  /* 0x0000003dbdcd7c20 */ /* 0x000fe20008410000 */
[----:B------:R-:W-:Y:S01]  /*8a40*/  FMUL.FTZ R189, R191, UR61 ;  /* 0x0000003dbfbd7c20 */ /* 0x000fe20008410000 */
[----:B------:R-:W-:-:S03]  /*8a50*/  FMUL.FTZ R191, R176, UR61 ;  /* 0x0000003db0bf7c20 */ /* 0x000fc60008410000 */
[----:B------:R-:W-:Y:S01]  /*8a60*/  HGMMA.64x256x16.F32.BF16 R24, R200, gdesc[UR8].tnspB, R24, gsb0 ;  /* 0x43e00008c8187df0 */ /* 0x000fe20008001818 */
[----:B------:R-:W-:Y:S01]  /*8a70*/  UIADD3 UR10, UR6, 0x180, URZ ;  /* 0x00000180060a7890 */ /* 0x000fe2000fffe03f */
[----:B------:R-:W0:Y:S01]  /*8a80*/  MUFU.TANH R207, R207 ;  /* 0x000000cf00cf7308 */ /* 0x000e220000002400 */
[----:B------:R-:W-:Y:S01]  /*8a90*/  UMOV UR11, 0x40000040 ;  /* 0x40000040000b7882 */ /* 0x000fe20000000000 */
[----:B------:R-:W-:-:S06]  /*8aa0*/  UIADD3 UR6, UR6, 0x200, URZ ;  /* 0x0000020006067890 */ /* 0x000fcc000fffe03f */
[----:B------:R-:W1:Y:S08]  /*8ab0*/  MUFU.TANH R205, R205 ;  /* 0x000000cd00cd7308 */ /* 0x000e700000002400 */
[----:B------:R-:W2:Y:S01]  /*8ac0*/  MUFU.TANH R191, R191 ;  /* 0x000000bf00bf7308 */ /* 0x000ea20000002400 */
[----:B0-----:R-:W-:-:S07]  /*8ad0*/  FMNMX.FTZ R2, R207, R2, !PT ;  /* 0x00000002cf027209 */ /* 0x001fce0007810000 */
[----:B------:R-:W0:Y:S01]  /*8ae0*/  MUFU.TANH R189, R189 ;  /* 0x000000bd00bd7308 */ /* 0x000e220000002400 */
[----:B-1----:R-:W-:-:S04]  /*8af0*/  FMNMX.FTZ R2, R205, R2, !PT ;  /* 0x00000002cd027209 */ /* 0x002fc80007810000 */
[----:B--2---:R-:W-:-:S04]  /*8b00*/  FMNMX.FTZ R2, R191, R2, !PT ;  /* 0x00000002bf027209 */ /* 0x004fc80007810000 */
[----:B------:R-:W-:Y:S02]  /*8b10*/  FMNMX.FTZ R2, R209, R2, !PT ;  /* 0x00000002d1027209 */ /* 0x000fe40007810000 */
[----:B0-----:R-:W-:-:S04]  /*8b20*/  FMNMX.FTZ R154, R189, R154, !PT ;  /* 0x0000009abd9a7209 */ /* 0x001fc80007810000 */
[----:B------:R-:W-:-:S04]  /*8b30*/  FMNMX.FTZ R154, R177, R154, !PT ;  /* 0x0000009ab19a7209 */ /* 0x000fc80007810000 */
[----:B------:R-:W-:Y:S01]  /*8b40*/  FMNMX.FTZ R154, R179, R154, !PT ;  /* 0x0000009ab39a7209 */ /* 0x000fe20007810000 */
[----:B------:R-:W-:Y:S02]  /*8b50*/  WARPGROUP.DEPBAR.LE gsb0, 0x0 ;  /* 0x00008000000079c5 */ /* 0x000fe40000010000 */
[----:B------:R-:W-:Y:S01]  /*8b60*/  WARPGROUP.ARRIVE ;  /* 0x00000000000079c5 */ /* 0x000fe20000000000 */
[----:B------:R-:W-:Y:S01]  /*8b70*/  FMUL.FTZ R201, R180, UR61 ;  /* 0x0000003db4c97c20 */ /* 0x000fe20008410000 */
[----:B------:R-:W-:Y:S01]  /*8b80*/  FMUL.FTZ R203, R181, UR61 ;  /* 0x0000003db5cb7c20 */ /* 0x000fe20008410000 */
[----:B------:R-:W-:-:S03]  /*8b90*/  FMUL.FTZ R181, R182, UR61 ;  /* 0x0000003db6b57c20 */ /* 0x000fc60008410000 */
[----:B------:R-:W-:Y:S01]  /*8ba0*/  HGMMA.64x256x16.F32.BF16 R24, R196, gdesc[UR8].tnspB, R24, gsb0 ;  /* 0x43e00008c4187df0 */ /* 0x000fe20008001818 */
[----:B------:R-:W0:Y:S01]  /*8bb0*/  MUFU.TANH R201, R201 ;  /* 0x000000c900c97308 */ /* 0x000e220000002400 */
[----:B------:R-:W-:Y:S01]  /*8bc0*/  UMOV UR10, UR6 ;  /* 0x00000006000a7c82 */ /* 0x000fe20008000000 */
[----:B------:R-:W-:Y:S01]  /*8bd0*/  UMOV UR11, 0x40000040 ;  /* 0x40000040000b7882 */ /* 0x000fe20000000000 */
[----:B------:R-:W-:-:S05]  /*8be0*/  R2UR UR6, R9 ;  /* 0x00000000090672ca */ /* 0x000fca00000e0000 */
[----:B------:R-:W1:Y:S08]  /*8bf0*/  MUFU.TANH R203, R203 ;  /* 0x000000cb00cb7308 */ /* 0x000e700000002400 */
[----:B------:R-:W2:Y:S01]  /*8c00*/  MUFU.TANH R181, R181 ;  /* 0x000000b500b57308 */ /* 0x000ea20000002400 */
[----:B0-----:R-:W-:Y:S02]  /*8c10*/  FMNMX.FTZ R2, R201, R2, !PT ;  /* 0x00000002c9027209 */ /* 0x001fe40007810000 */
[----:B------:R-:W-:-:S02]  /*8c20*/  MOV R214, UR6 ;  /* 0x0000000600d67c02 */ /* 0x000fc40008000f00 */
[----:B-1----:R-:W-:-:S04]  /*8c30*/  FMNMX.FTZ R2, R203, R2, !PT ;  /* 0x00000002cb027209 */ /* 0x002fc80007810000 */
[----:B------:R-:W-:-:S04]  /*8c40*/  FMNMX.FTZ R2, R211, R2, !PT ;  /* 0x00000002d3027209 */ /* 0x000fc80007810000 */
[----:B------:R-:W-:Y:S02]  /*8c50*/  FMNMX.FTZ R2, R213, R2, !PT ;  /* 0x00000002d5027209 */ /* 0x000fe40007810000 */
[----:B--2---:R-:W-:Y:S02]  /*8c60*/  FMNMX.FTZ R154, R181, R154, !PT ;  /* 0x0000009ab59a7209 */ /* 0x004fe40007810000 */
[----:B------:R-:W-:Y:S02]  /*8c70*/  FMNMX.FTZ R2, R215, R2, !PT ;  /* 0x00000002d7027209 */ /* 0x000fe40007810000 */
[----:B------:R-:W-:Y:S02]  /*8c80*/  FMNMX.FTZ R154, R153, R154, !PT ;  /* 0x0000009a999a7209 */ /* 0x000fe40007810000 */
[----:B------:R-:W-:Y:S02]  /*8c90*/  FMNMX.FTZ R2, R217, R2, !PT ;  /* 0x00000002d9027209 */ /* 0x000fe40007810000 */
[----:B------:R-:W-:-:S02]  /*8ca0*/  FMNMX.FTZ R154, R157, R154, !PT ;  /* 0x0000009a9d9a7209 */ /* 0x000fc40007810000 */
[----:B------:R-:W-:Y:S02]  /*8cb0*/  FMNMX.FTZ R2, R219, R2, !PT ;  /* 0x00000002db027209 */ /* 0x000fe40007810000 */
[----:B------:R-:W-:Y:S02]  /*8cc0*/  FMNMX.FTZ R154, R161, R154, !PT ;  /* 0x0000009aa19a7209 */ /* 0x000fe40007810000 */
        /* <DEDUP_REMOVED lines=13> */
[----:B------:R-:W-:-:S03]  /*8da0*/  FMNMX.FTZ R154, R175, R154, !PT ;  /* 0x0000009aaf9a7209 */ /* 0x000fc60007810000 */
[----:B------:R-:W0:Y:S01]  /*8db0*/  SHFL.BFLY PT, R3, R2, 0x2, 0x1f ;  /* 0x0c401f0002037f89 */ /* 0x000e2200000e0000 */
[----:B------:R-:W-:-:S04]  /*8dc0*/  FMNMX.FTZ R154, R155, R154, !PT ;  /* 0x0000009a9b9a7209 */ /* 0x000fc80007810000 */
[----:B------:R-:W-:-:S04]  /*8dd0*/  FMNMX.FTZ R154, R183, R154, !PT ;  /* 0x0000009ab79a7209 */ /* 0x000fc80007810000 */
[----:B------:R-:W-:Y:S02]  /*8de0*/  FMNMX.FTZ R154, R159, R154, !PT ;  /* 0x0000009a9f9a7209 */ /* 0x000fe40007810000 */
[----:B0-----:R-:W-:Y:S02]  /*8df0*/  FMNMX.FTZ R3, R2, R3, !PT ;  /* 0x0000000302037209 */ /* 0x001fe40007810000 */
[----:B------:R-:W0:Y:S03]  /*8e00*/  LDC R2, c[0x0][0x988] ;  /* 0x00026200ff027b82 */ /* 0x000e260000000800 */
[----:B------:R-:W1:Y:S02]  /*8e10*/  SHFL.BFLY PT, R6, R3, 0x1, 0x1f ;  /* 0x0c201f0003067f89 */ /* 0x000e6400000e0000 */
[----:B-1----:R-:W-:-:S05]  /*8e20*/  FMNMX.FTZ R6, R3, R6, !PT ;  /* 0x0000000603067209 */ /* 0x002fca0007810000 */
[C---:B0-----:R-:W-:Y:S01]  /*8e30*/  FMUL.FTZ R152, R6.reuse, R2 ;  /* 0x0000000206987220 */ /* 0x041fe20000410000 */
[----:B------:R-:W-:-:S03]  /*8e40*/  FADD.FTZ R3, -R6, R21 ;  /* 0x0000001506037221 */ /* 0x000fc60000010100 */
[-CC-:B------:R-:W-:Y:S01]  /*8e50*/  FFMA.FTZ R21, R7, R2.reuse, -R152.reuse ;  /* 0x0000000207157223 */ /* 0x180fe20000010898 */
[-CC-:B------:R-:W-:Y:S01]  /*8e60*/  FFMA.FTZ R208, R0, R2.reuse, -R152.reuse ;  /* 0x0000000200d07223 */ /* 0x180fe20000010898 */
[----:B------:R-:W0:Y:S01]  /*8e70*/  SHFL.BFLY PT, R7, R154, 0x2, 0x1f ;  /* 0x0c401f009a077f89 */ /* 0x000e2200000e0000 */
[-C--:B------:R-:W-:Y:S01]  /*8e80*/  FMUL.FTZ R3, R3, R2.reuse ;  /* 0x0000000203037220 */ /* 0x080fe20000410000 */
[-CC-:B------:R-:W-:Y:S01]  /*8e90*/  FFMA.FTZ R204, R191, R2.reuse, -R152.reuse ;  /* 0x00000002bfcc7223 */ /* 0x180fe20000010898 */
[-CC-:B------:R-:W-:Y:S01]  /*8ea0*/  FFMA.FTZ R191, R209, R2.reuse, -R152.reuse ;  /* 0x00000002d1bf7223 */ /* 0x180fe20000010898 */
[-CC-:B------:R-:W-:Y:S01]  /*8eb0*/  FFMA.FTZ R206, R201, R2.reuse, -R152.reuse ;  /* 0x00000002c9ce7223 */ /* 0x180fe20000010898 */
[----:B------:R-:W-:Y:S01]  /*8ec0*/  MUFU.EX2 R208, R208 ;  /* 0x000000d000d07308 */ /* 0x000fe20000000800 */
[-CC-:B------:R-:W-:Y:S01]  /*8ed0*/  FFMA.FTZ R201, R213, R2.reuse, -R152.reuse ;  /* 0x00000002d5c97223 */ /* 0x180fe20000010898 */
[-CC-:B------:R-:W-:Y:S01]  /*8ee0*/  FFMA.FTZ R202, R215, R2.reuse, -R152.reuse ;  /* 0x00000002d7ca7223 */ /* 0x180fe20000010898 */
[-CC-:B------:R-:W-:Y:S01]  /*8ef0*/  FFMA.FTZ R210, R207, R2.reuse, -R152.reuse ;  /* 0x00000002cfd27223 */ /* 0x180fe20000010898 */
[-CC-:B------:R-:W-:Y:S01]  /*8f00*/  FFMA.FTZ R200, R211, R2.reuse, -R152.reuse ;  /* 0x00000002d3c87223 */ /* 0x180fe20000010898 */
[-CC-:B------:R-:W-:Y:S01]  /*8f10*/  FFMA.FTZ R213, R221, R2.reuse, -R152.reuse ;  /* 0x00000002ddd57223 */ /* 0x180fe20000010898 */
[-CC-:B------:R-:W-:Y:S01]  /*8f20*/  FFMA.FTZ R215, R233, R2.reuse, -R152.reuse ;  /* 0x00000002e9d77223 */ /* 0x180fe20000010898 */
[-CC-:B------:R-:W-:Y:S01]  /*8f30*/  FFMA.FTZ R156, R229, R2.reuse, -R152.reuse ;  /* 0x00000002e59c7223 */ /* 0x180fe20000010898 */
[----:B------:R-:W1:Y:S08]  /*8f40*/  MUFU.EX2 R3, R3 ;  /* 0x0000000300037308 */ /* 0x000e700000000800 */
[----:B------:R-:W2:Y:S01]  /*8f50*/  MUFU.EX2 R21, R21 ;  /* 0x0000001500157308 */ /* 0x000ea20000000800 */
[----:B0-----:R-:W-:Y:S01]  /*8f60*/  FMNMX.FTZ R0, R154, R7, !PT ;  /* 0x000000079a007209 */ /* 0x001fe20007810000 */
[----:B------:R-:W-:-:S04]  /*8f70*/  FFMA.FTZ R154, R227, R2, -R152 ;  /* 0x00000002e39a7223 */ /* 0x000fc80000010898 */
[----:B------:R-:W0:Y:S02]  /*8f80*/  SHFL.BFLY PT, R7, R0, 0x1, 0x1f ;  /* 0x0c201f0000077f89 */ /* 0x000e2400000e0000 */
[----:B------:R-:W-:Y:S01]  /*8f90*/  MUFU.EX2 R210, R210 ;  /* 0x000000d200d27308 */ /* 0x000fe20000000800 */
[----:B-1----:R-:W-:-:S07]  /*8fa0*/  FFMA.FTZ R168, R3, R15, R208 ;  /* 0x0000000f03a87223 */ /* 0x002fce00000100d0 */
[----:B------:R-:W-:Y:S01]  /*8fb0*/  MUFU.EX2 R204, R204 ;  /* 0x000000cc00cc7308 */ /* 0x000fe20000000800 */
[----:B--2---:R-:W-:-:S07]  /*8fc0*/  F2FP.BF16.F32.PACK_AB R208, R21, R208 ;  /* 0x000000d015d0723e */ /* 0x004fce00000010ff */
[----:B------:R-:W-:Y:S01]  /*8fd0*/  MUFU.EX2 R191, R191 ;  /* 0x000000bf00bf7308 */ /* 0x000fe20000000800 */
[----:B0-----:R-:W-:-:S07]  /*8fe0*/  FMNMX.FTZ R7, R0, R7, !PT ;  /* 0x0000000700077209 */ /* 0x001fce0007810000 */
[----:B------:R-:W-:Y:S08]  /*8ff0*/  MUFU.EX2 R206, R206 ;  /* 0x000000ce00ce7308 */ /* 0x000ff00000000800 */
[----:B------:R-:W-:Y:S08]  /*9000*/  MUFU.EX2 R200, R200 ;  /* 0x000000c800c87308 */ /* 0x000ff00000000800 */
[----:B------:R-:W-:Y:S08]  /*9010*/  MUFU.EX2 R201, R201 ;  /* 0x000000c900c97308 */ /* 0x000ff00000000800 */
[----:B------:R-:W-:Y:S08]  /*9020*/  MUFU.EX2 R202, R202 ;  /* 0x000000ca00ca7308 */ /* 0x000ff00000000800 */
[----:B------:R-:W-:Y:S08]  /*9030*/  MUFU.EX2 R213, R213 ;  /* 0x000000d500d57308 */ /* 0x000ff00000000800 */
[----:B------:R-:W-:Y:S08]  /*9040*/  MUFU.EX2 R215, R215 ;  /* 0x000000d700d77308 */ /* 0x000ff00000000800 */
[----:B------:R-:W-:Y:S08]  /*9050*/  MUFU.EX2 R154, R154 ;  /* 0x0000009a009a7308 */ /* 0x000ff00000000800 */
[----:B------:R-:W-:Y:S01]  /*9060*/  MUFU.EX2 R156, R156 ;  /* 0x0000009c009c7308 */ /* 0x000fe20000000800 */
[----:B------:R-:W-:-:S02]  /*9070*/  WARPGROUP.DEPBAR.LE gsb0, 0x0 ;  /* 0x00008000000079c5 */ /* 0x000fc40000010000 */
[----:B------:R-:W-:Y:S01]  /*9080*/  WARPGROUP.ARRIVE ;  /* 0x00000000000079c5 */ /* 0x000fe20000000000 */
[-C--:B------:R-:W-:Y:S01]  /*9090*/  FFMA.FTZ R197, R205, R2.reuse, -R152 ;  /* 0x00000002cdc57223 */ /* 0x080fe20000010898 */
[C---:B------:R-:W-:Y:S01]  /*90a0*/  FADD.FTZ R205, -R7.reuse, R20 ;  /* 0x0000001407cd7221 */ /* 0x040fe20000010100 */
[-C--:B------:R-:W-:Y:S01]  /*90b0*/  FMUL.FTZ R20, R7, R2.reuse ;  /* 0x0000000207147220 */ /* 0x080fe20000410000 */
[-CC-:B------:R-:W-:Y:S01]  /*90c0*/  FFMA.FTZ R199, R203, R2.reuse, -R152.reuse ;  /* 0x00000002cbc77223 */ /* 0x180fe20000010898 */
[-C--:B------:R-:W-:Y:S01]  /*90d0*/  FFMA.FTZ R203, R217, R2.reuse, -R152 ;  /* 0x00000002d9cb7223 */ /* 0x080fe20000010898 */
[----:B------:R-:W-:Y:S01]  /*90e0*/  HGMMA.64x256x16.F32.BF16 R24, R192, gdesc[UR8].tnspB, R24, gsb0 ;  /* 0x43e00008c0187df0 */ /* 0x000fe20008001818 */
[-C--:B------:R-:W-:Y:S01]  /*90f0*/  FMUL.FTZ R0, R205, R2.reuse ;  /* 0x00000002cd007220 */ /* 0x080fe20000410000 */
[-C--:B------:R-:W-:Y:S01]  /*9100*/  FFMA.FTZ R209, R23, R2.reuse, -R20 ;  /* 0x0000000217d17223 */ /* 0x080fe20000010814 */
[-CC-:B------:R-:W-:Y:S01]  /*9110*/  FFMA.FTZ R196, R219, R2.reuse, -R152.reuse ;  /* 0x00000002dbc47223 */ /* 0x180fe20000010898 */
[-CC-:B------:R-:W-:Y:S01]  /*9120*/  FFMA.FTZ R198, R223, R2.reuse, -R152.reuse ;  /* 0x00000002dfc67223 */ /* 0x180fe20000010898 */
[-CC-:B------:R-:W-:Y:S01]  /*9130*/  FFMA.FTZ R217, R231, R2.reuse, -R152.reuse ;  /* 0x00000002e7d97223 */ /* 0x180fe20000010898 */
[-C--:B------:R-:W-:Y:S01]  /*9140*/  FFMA.FTZ R219, R225, R2.reuse, -R152 ;  /* 0x00000002e1db7223 */ /* 0x080fe20000010898 */
[-CC-:B------:R-:W-:Y:S01]  /*9150*/  FFMA.FTZ R152, R185, R2.reuse, -R20.reuse ;  /* 0x00000002b9987223 */ /* 0x180fe20000010814 */
[----:B------:R-:W-:Y:S01]  /*9160*/  MUFU.EX2 R0, R0 ;  /* 0x0000000000007308 */ /* 0x000fe20000000800 */
[-CC-:B------:R-:W-:Y:S01]  /*9170*/  FFMA.FTZ R23, R157, R2.reuse, -R20.reuse ;  /* 0x000000029d177223 */ /* 0x180fe20000010814 */
[----:B------:R-:W-:Y:S01]  /*9180*/  MOV R157, UR14 ;  /* 0x0000000e009d7c02 */ /* 0x000fe20008000f00 */
[-CC-:B------:R-:W-:Y:S01]  /*9190*/  FFMA.FTZ R211, R187, R2.reuse, -R20.reuse ;  /* 0x00000002bbd37223 */ /* 0x180fe20000010814 */
[-CC-:B------:R-:W-:Y:S01]  /*91a0*/  FFMA.FTZ R158, R189, R2.reuse, -R20.reuse ;  /* 0x00000002bd9e7223 */ /* 0x180fe20000010814 */
[-CC-:B------:R-:W-:Y:S01]  /*91b0*/  FFMA.FTZ R164, R161, R2.reuse, -R20.reuse ;  /* 0x00000002a1a47223 */ /* 0x180fe20000010814 */
[----:B------:R-:W-:Y:S01]  /*91c0*/  FFMA.FTZ R205, R177, R2, -R20 ;  /* 0x00000002b1cd7223 */ /* 0x000fe20000010814 */
[----:B------:R-:W-:Y:S01]  /*91d0*/  @!P1 VIADD R157, R157, 0x38840 ;  /* 0x000388409d9d9836 */ /* 0x000fe20000000000 */
[----:B------:R-:W0:Y:S01]  /*91e0*/  MUFU.EX2 R209, R209 ;  /* 0x000000d100d17308 */ /* 0x000e220000000800 */
[----:B------:R-:W-:-:S02]  /*91f0*/  IMAD.U32 R161, RZ, RZ, UR7 ;  /* 0x00000007ffa17e24 */ /* 0x000fc4000f8e00ff */
[-CC-:B------:R-:W-:Y:S01]  /*9200*/  FFMA.FTZ R160, R179, R2.reuse, -R20.reuse ;  /* 0x00000002b3a07223 */ /* 0x180fe20000010814 */
[-CC-:B------:R-:W-:Y:S01]  /*9210*/  FFMA.FTZ R207, R181, R2.reuse, -R20.reuse ;  /* 0x00000002b5cf7223 */ /* 0x180fe20000010814 */
[----:B------:R-:W-:Y:S01]  /*9220*/  @!P1 PRMT R157, RZ, 0x654, R157 ;  /* 0x00000654ff9d9816 */ /* 0x000fe2000000009d */
[----:B------:R-:W-:Y:S02]  /*9230*/  @!P1 VIADD R161, R161, 0x38860 ;  /* 0x00038860a1a19836 */ /* 0x000fe40000000000 */
[-CC-:B------:R-:W-:Y:S01]  /*9240*/  FFMA.FTZ R162, R153, R2.reuse, -R20.reuse ;  /* 0x0000000299a27223 */ /* 0x180fe20000010814 */
[-CC-:B------:R-:W-:Y:S01]  /*9250*/  FFMA.FTZ R153, R165, R2.reuse, -R20.reuse ;  /* 0x00000002a5997223 */ /* 0x180fe20000010814 */
[----:B------:R-:W1:Y:S01]  /*9260*/  MUFU.EX2 R152, R152 ;  /* 0x0000009800987308 */ /* 0x000e620000000800 */
[-CC-:B------:R-:W-:Y:S01]  /*9270*/  FFMA.FTZ R166, R169, R2.reuse, -R20.reuse ;  /* 0x00000002a9a67223 */ /* 0x180fe20000010814 */
[----:B------:R-:W-:Y:S01]  /*9280*/  @!P1 PRMT R161, RZ, 0x654, R161 ;  /* 0x00000654ffa19816 */ /* 0x000fe200000000a1 */
[-CC-:B------:R-:W-:Y:S01]  /*9290*/  FFMA.FTZ R171, R171, R2.reuse, -R20.reuse ;  /* 0x00000002abab7223 */ /* 0x180fe20000010814 */
[-CC-:B------:R-:W-:Y:S01]  /*92a0*/  FFMA.FTZ R173, R173, R2.reuse, -R20.reuse ;  /* 0x00000002adad7223 */ /* 0x180fe20000010814 */
[-CC-:B------:R-:W-:Y:S01]  /*92b0*/  FFMA.FTZ R167, R167, R2.reuse, -R20.reuse ;  /* 0x00000002a7a77223 */ /* 0x180fe20000010814 */
[-CC-:B------:R-:W-:Y:S01]  /*92c0*/  FFMA.FTZ R175, R175, R2.reuse, -R20.reuse ;  /* 0x00000002afaf7223 */ /* 0x180fe20000010814 */
[--C-:B------:R-:W-:Y:S01]  /*92d0*/  FFMA.FTZ R155, R155, R2, -R20.reuse ;  /* 0x000000029b9b7223 */ /* 0x100fe20000010814 */
[----:B------:R-:W-:Y:S01]  /*92e0*/  MUFU.EX2 R197, R197 ;  /* 0x000000c500c57308 */ /* 0x000fe20000000800 */
[----:B0-----:R-:W-:Y:S01]  /*92f0*/  FFMA.FTZ R15, R0, R14, R209 ;  /* 0x0000000e000f7223 */ /* 0x001fe200000100d1 */
[----:B------:R-:W-:-:S06]  /*9300*/  FFMA.FTZ R183, R183, R2, -R20 ;  /* 0x00000002b7b77223 */ /* 0x000fcc0000010814 */
[----:B------:R-:W-:Y:S01]  /*9310*/  MUFU.EX2 R211, R211 ;  /* 0x000000d300d37308 */ /* 0x000fe20000000800 */
[----:B-1----:R-:W-:-:S07]  /*9320*/  F2FP.BF16.F32.PACK_AB R209, R152, R209 ;  /* 0x000000d198d1723e */ /* 0x002fce00000010ff */
[----:B------:R-:W-:Y:S08]  /*9330*/  MUFU.EX2 R158, R158 ;  /* 0x0000009e009e7308 */ /* 0x000ff00000000800 */
        /* <DEDUP_REMOVED lines=16> */
[----:B------:R-:W0:Y:S08]  /*9440*/  MUFU.EX2 R217, R217 ;  /* 0x000000d900d97308 */ /* 0x000e300000000800 */
[----:B------:R-:W1:Y:S08]  /*9450*/  MUFU.EX2 R155, R155 ;  /* 0x0000009b009b7308 */ /* 0x000e700000000800 */
[----:B------:R-:W-:Y:S08]  /*9460*/  MUFU.EX2 R183, R183 ;  /* 0x000000b700b77308 */ /* 0x000ff00000000800 */
[----:B------:R-:W2:Y:S01]  /*9470*/  MUFU.EX2 R219, R219 ;  /* 0x000000db00db7308 */ /* 0x000ea20000000800 */
[----:B------:R-:W-:-:S02]  /*9480*/  WARPGROUP.DEPBAR.LE gsb0, 0x0 ;  /* 0x00008000000079c5 */ /* 0x000fc40000010000 */
[----:B------:R3:W-:Y:S01]  /*9490*/  @!P1 SYNCS.ARRIVE.TRANS64.RED.A1T0 RZ, [R157+URZ], RZ ;  /* 0x000000ff9dff99a7 */ /* 0x0007e2000810043f */
[----:B0-----:R-:W-:Y:S02]  /*94a0*/  F2FP.BF16.F32.PACK_AB R192, R217, R154 ;  /* 0x0000009ad9c0723e */ /* 0x001fe400000010ff */
[----:B-1----:R-:W-:Y:S02]  /*94b0*/  F2FP.BF16.F32.PACK_AB R193, R155, R175 ;  /* 0x000000af9bc1723e */ /* 0x002fe400000010ff */
[----:B--2---:R-:W-:Y:S01]  /*94c0*/  F2FP.BF16.F32.PACK_AB R194, R219, R156 ;  /* 0x0000009cdbc2723e */ /* 0x004fe200000010ff */
[----:B---3--:R-:W-:Y:S01]  /*94d0*/  FADD.FTZ R157, R21, R168 ;  /* 0x000000a8159d7221 */ /* 0x008fe20000010000 */
[----:B------:R-:W-:Y:S01]  /*94e0*/  FADD.FTZ R168, R152, R15 ;  /* 0x0000000f98a87221 */ /* 0x000fe20000010000 */
[----:B------:R0:W-:Y:S01]  /*94f0*/  @!P1 SYNCS.ARRIVE.TRANS64.RED.A1T0 RZ, [R161+URZ], RZ ;  /* 0x000000ffa1ff99a7 */ /* 0x0001e2000810043f */
[-C--:B------:R-:W-:Y:S01]  /*9500*/  FFMA.FTZ R15, R163, R2.reuse, -R20 ;  /* 0x00000002a30f7223 */ /* 0x080fe20000010814 */
[----:B------:R-:W-:Y:S01]  /*9510*/  FADD.FTZ R170, R210, R157 ;  /* 0x0000009dd2aa7221 */ /* 0x000fe20000010000 */
[----:B------:R-:W-:Y:S01]  /*9520*/  FADD.FTZ R157, R211, R168 ;  /* 0x000000a8d39d7221 */ /* 0x000fe20000010000 */
[----:B------:R-:W-:Y:S01]  /*9530*/  FFMA.FTZ R20, R159, R2, -R20 ;  /* 0x000000029f147223 */ /* 0x000fe20000010814 */
[----:B------:R-:W-:-:S02]  /*9540*/  F2FP.BF16.F32.PACK_AB R211, R158, R211 ;  /* 0x000000d39ed3723e */ /* 0x000fc400000010ff */
[----:B------:R-:W-:Y:S01]  /*9550*/  FADD.FTZ R168, R158, R157 ;  /* 0x0000009d9ea87221 */ /* 0x000fe20000010000 */
[C---:B0-----:R-:W-:Y:S01]  /*9560*/  FADD.FTZ R161, R197.reuse, R170 ;  /* 0x000000aac5a17221 */ /* 0x041fe20000010000 */
[----:B------:R-:W0:Y:S01]  /*9570*/  MUFU.EX2 R15, R15 ;  /* 0x0000000f000f7308 */ /* 0x000e220000000800 */
[----:B------:R-:W-:Y:S01]  /*9580*/  F2FP.BF16.F32.PACK_AB R210, R197, R210 ;  /* 0x000000d2c5d2723e */ /* 0x000fe200000010ff */
[----:B------:R-:W-:Y:S01]  /*9590*/  FADD.FTZ R157, R205, R168 ;  /* 0x000000a8cd9d7221 */ /* 0x000fe20000010000 */
[----:B------:R-:W-:Y:S01]  /*95a0*/  FADD.FTZ R170, R204, R161 ;  /* 0x000000a1ccaa7221 */ /* 0x000fe20000010000 */
[C---:B------:R-:W-:Y:S02]  /*95b0*/  F2FP.BF16.F32.PACK_AB R204, R191.reuse, R204 ;  /* 0x000000ccbfcc723e */ /* 0x040fe400000010ff */
[C---:B------:R-:W-:Y:S01]  /*95c0*/  FADD.FTZ R168, R160.reuse, R157 ;  /* 0x0000009da0a87221 */ /* 0x040fe20000010000 */
[----:B------:R-:W-:Y:S01]  /*95d0*/  FADD.FTZ R161, R191, R170 ;  /* 0x000000aabfa17221 */ /* 0x000fe20000010000 */
[----:B------:R-:W1:Y:S01]  /*95e0*/  MUFU.EX2 R20, R20 ;  /* 0x0000001400147308 */ /* 0x000e620000000800 */
[----:B------:R-:W-:Y:S01]  /*95f0*/  F2FP.BF16.F32.PACK_AB R205, R160, R205 ;  /* 0x000000cda0cd723e */ /* 0x000fe200000010ff */
[----:B------:R-:W-:Y:S01]  /*9600*/  FADD.FTZ R157, R207, R168 ;  /* 0x000000a8cf9d7221 */ /* 0x000fe20000010000 */
[----:B------:R-:W-:Y:S01]  /*9610*/  FADD.FTZ R170, R206, R161 ;  /* 0x000000a1ceaa7221 */ /* 0x000fe20000010000 */
[----:B------:R-:W-:-:S02]  /*9620*/  F2FP.BF16.F32.PACK_AB R206, R199, R206 ;  /* 0x000000cec7ce723e */ /* 0x000fc400000010ff */
[C---:B------:R-:W-:Y:S01]  /*9630*/  FADD.FTZ R168, R162.reuse, R157 ;  /* 0x0000009da2a87221 */ /* 0x040fe20000010000 */
[----:B------:R-:W-:Y:S01]  /*9640*/  FADD.FTZ R161, R199, R170 ;  /* 0x000000aac7a17221 */ /* 0x000fe20000010000 */
[----:B------:R-:W-:Y:S02]  /*9650*/  F2FP.BF16.F32.PACK_AB R207, R162, R207 ;  /* 0x000000cfa2cf723e */ /* 0x000fe400000010ff */
[----:B------:R-:W-:Y:S01]  /*9660*/  FADD.FTZ R21, R23, R168 ;  /* 0x000000a817157221 */ /* 0x000fe20000010000 */
[----:B------:R-:W-:Y:S01]  /*9670*/  FADD.FTZ R170, R200, R161 ;  /* 0x000000a1c8aa7221 */ /* 0x000fe20000010000 */
[----:B0-----:R-:W-:Y:S02]  /*9680*/  F2FP.BF16.F32.PACK_AB R197, R15, R14 ;  /* 0x0000000e0fc5723e */ /* 0x001fe400000010ff */
[----:B------:R-:W-:Y:S01]  /*9690*/  FADD.FTZ R152, R164, R21 ;  /* 0x00000015a4987221 */ /* 0x000fe20000010000 */
[C---:B------:R-:W-:Y:S01]  /*96a0*/  FADD.FTZ R157, R201.reuse, R170 ;  /* 0x000000aac99d7221 */ /* 0x040fe20000010000 */
[----:B------:R-:W-:-:S02]  /*96b0*/  F2FP.BF16.F32.PACK_AB R200, R201, R200 ;  /* 0x000000c8c9c8723e */ /* 0x000fc400000010ff */
[----:B------:R-:W-:Y:S01]  /*96c0*/  FADD.FTZ R21, R153, R152 ;  /* 0x0000009899157221 */ /* 0x000fe20000010000 */
[----:B------:R-:W-:Y:S01]  /*96d0*/  FADD.FTZ R168, R202, R157 ;  /* 0x0000009dcaa87221 */ /* 0x000fe20000010000 */
[----:B------:R-:W-:Y:S01]  /*96e0*/  F2FP.BF16.F32.PACK_AB R201, R164, R23 ;  /* 0x00000017a4c9723e */ /* 0x000fe200000010ff */
[----:B------:R-:W-:Y:S02]  /*96f0*/  IMAD.MOV.U32 R23, RZ, RZ, R8 ;  /* 0x000000ffff177224 */ /* 0x000fe400078e0008 */
[----:B------:R-:W-:Y:S01]  /*9700*/  FADD.FTZ R21, R166, R21 ;  /* 0x00000015a6157221 */ /* 0x000fe20000010000 */
[C---:B------:R-:W-:Y:S01]  /*9710*/  FADD.FTZ R157, R203.reuse, R168 ;  /* 0x000000a8cb9d7221 */ /* 0x040fe20000010000 */
[----:B------:R-:W-:Y:S02]  /*9720*/  F2FP.BF16.F32.PACK_AB R202, R203, R202 ;  /* 0x000000cacbca723e */ /* 0x000fe400000010ff */
[----:B-1----:R-:W-:Y:S01]  /*9730*/  F2FP.BF16.F32.PACK_AB R195, R20, R183 ;  /* 0x000000b714c3723e */ /* 0x002fe200000010ff */
[----:B------:R-:W-:Y:S01]  /*9740*/  FADD.FTZ R152, R196, R157 ;  /* 0x0000009dc4987221 */ /* 0x000fe20000010000 */
[----:B------:R-:W-:-:S02]  /*9750*/  F2FP.BF16.F32.PACK_AB R203, R166, R153 ;  /* 0x00000099a6cb723e */ /* 0x000fc400000010ff */
[C---:B------:R-:W-:Y:S01]  /*9760*/  F2FP.BF16.F32.PACK_AB R196, R213.reuse, R196 ;  /* 0x000000c4d5c4723e */ /* 0x040fe200000010ff */
[----:B------:R-:W-:Y:S01]  /*9770*/  FADD.FTZ R157, R213, R152 ;  /* 0x00000098d59d7221 */ /* 0x000fe20000010000 */
[----:B------:R-:W-:Y:S01]  /*9780*/  FADD.FTZ R152, R14, R21 ;  /* 0x000000150e987221 */ /* 0x000fe20000010000 */
[----:B------:R-:W-:Y:S02]  /*9790*/  F2FP.BF16.F32.PACK_AB R199, R167, R173 ;  /* 0x000000ada7c7723e */ /* 0x000fe400000010ff */
[----:B------:R-:W-:Y:S01]  /*97a0*/  FADD.FTZ R158, R198, R157 ;  /* 0x0000009dc69e7221 */ /* 0x000fe20000010000 */
[----:B------:R-:W-:Y:S01]  /*97b0*/  FADD.FTZ R152, R15, R152 ;  /* 0x000000980f987221 */ /* 0x000fe20000010000 */
[C---:B------:R-:W-:Y:S02]  /*97c0*/  F2FP.BF16.F32.PACK_AB R198, R215.reuse, R198 ;  /* 0x000000c6d7c6723e */ /* 0x040fe400000010ff */
[----:B------:R-:W-:Y:S01]  /*97d0*/  FADD.FTZ R21, R215, R158 ;  /* 0x0000009ed7157221 */ /* 0x000fe20000010000 */
[----:B------:R-:W-:-:S03]  /*97e0*/  FADD.FTZ R152, R173, R152 ;  /* 0x00000098ad987221 */ /* 0x000fc60000010000 */
[----:B------:R-:W-:Y:S01]  /*97f0*/  FADD.FTZ R158, R154, R21 ;  /* 0x000000159a9e7221 */ /* 0x000fe20000010000 */
[----:B------:R-:W-:Y:S01]  /*9800*/  FADD.FTZ R152, R167, R152 ;  /* 0x00000098a7987221 */ /* 0x000fe20000010000 */
[----:B------:R-:W-:Y:S02]  /*9810*/  IMAD.MOV.U32 R21, RZ, RZ, R6 ;  /* 0x000000ffff157224 */ /* 0x000fe400078e0006 */
[----:B------:R-:W-:Y:S01]  /*9820*/  FADD.FTZ R15, R217, R158 ;  /* 0x0000009ed90f7221 */ /* 0x000fe20000010000 */
[----:B------:R-:W-:-:S03]  /*9830*/  FADD.FTZ R152, R175, R152 ;  /* 0x00000098af987221 */ /* 0x000fc60000010000 */
[----:B------:R-:W-:Y:S01]  /*9840*/  FADD.FTZ R14, R156, R15 ;  /* 0x0000000f9c0e7221 */ /* 0x000fe20000010000 */
[----:B------:R-:W-:-:S03]  /*9850*/  FADD.FTZ R152, R155, R152 ;  /* 0x000000989b987221 */ /* 0x000fc60000010000 */
[----:B------:R-:W-:Y:S01]  /*9860*/  FADD.FTZ R15, R219, R14 ;  /* 0x0000000edb0f7221 */ /* 0x000fe20000010000 */
[----:B------:R-:W-:-:S04]  /*9870*/  FADD.FTZ R152, R183, R152 ;  /* 0x00000098b7987221 */ /* 0x000fc80000010000 */
[----:B------:R-:W-:Y:S01]  /*9880*/  FADD.FTZ R14, R20, R152 ;  /* 0x00000098140e7221 */ /* 0x000fe20000010000 */
[----:B------:R-:W-:Y:S01]  /*9890*/  IMAD.MOV.U32 R20, RZ, RZ, R7 ;  /* 0x000000ffff147224 */ /* 0x000fe200078e0007 */
[----:B------:R-:W-:Y:S06]  /*98a0*/  @P2 BRA `(.L_x_28) ;  /* 0xffffffc000442947 */ /* 0x000fec000383ffff */
.L_x_19:
[----:B------:R-:W-:Y:S06]  /*98b0*/  BAR.ARV 0x8, 0x180 ;  /* 0x0206000000007b1d */ /* 0x000fec0000002000 */
        /* <DEDUP_REMOVED lines=128> */
[----:B------:R-:W-:Y:S06]  /*a0c0*/  @!P0 BRA `(.L_x_29) ;  /* 0x0000000000048947 */ /* 0x000fec0003800000 */
[----:B------:R-:W-:Y:S01]  /*a0d0*/  BPT.TRAP 0x1 ;  /* 0x000000040000795c */ /* 0x000fe20000300000 */
.L_x_29:
[----:B------:R-:W-:Y:S02]  /*a0e0*/  R2UR UR4, R16 ;  /* 0x00000000100472ca */ /* 0x000fe400000e0000 */
[----:B------:R-:W-:-:S11]  /*a0f0*/  SHF.L.U32 R8, R8, 0x1f, RZ ;  /* 0x0000001f08087819 */ /* 0x000fd600000006ff */
[----:B------:R-:W-:-:S04]  /*a100*/  LEA R11, R9, UR4, 0x3 ;  /* 0x00000004090b7c11 */ /* 0x000fc8000f8e18ff */
[----:B------:R0:W1:Y:S01]  /*a110*/  SYNCS.PHASECHK.TRANS64.TRYWAIT P2, [R11+URZ+0x38850], R8 ;  /* 0x038850080b0075a7 */ /* 0x000062000804017f */
[----:B------:R-:W-:Y:S05]  /*a120*/  @!P0 BRA `(.L_x_30) ;  /* 0x0000000000048947 */ /* 0x000fea0003800000 */
[----:B------:R-:W-:Y:S01]  /*a130*/  BPT.TRAP 0x1 ;  /* 0x000000040000795c */ /* 0x000fe20000300000 */
.L_x_30:
[----:B-1----:R-:W-:Y:S05]  /*a140*/  @P2 BRA `(.L_x_31) ;  /* 0x0000000000082947 */ /* 0x002fea0003800000 */
[----:B------:R-:W1:Y:S02]  /*a150*/  SYNCS.PHASECHK.TRANS64.TRYWAIT P0, [R11+URZ+0x38850], R8 ;  /* 0x038850080b0075a7 */ /* 0x000e64000800017f */
[----:B-1----:R-:W-:Y:S05]  /*a160*/  @!P0 BRA `(.L_x_32) ;  /* 0x0000007800908947 */ /* 0x002fea0003800000 */
.L_x_31:
[----:B------:R-:W-:Y:S01]  /*a170*/  R2UR UR4, R16 ;  /* 0x00000000100472ca */ /* 0x000fe200000e0000 */
[----:B------:R-:W-:Y:S01]  /*a180*/  WARPGROUP.ARRIVE ;  /* 0x00000000000079c5 */ /* 0x000fe20000000000 */
[----:B------:R-:W-:Y:S01]  /*a190*/  R2UR UR5, R9 ;  /* 0x00000000090572ca */ /* 0x000fe200000e0000 */
[----:B------:R-:W-:Y:S01]  /*a1a0*/  UMOV UR7, 0x40000040 ;  /* 0x4000004000077882 */ /* 0x000fe20000000000 */
[----:B------:R-:W2:Y:S01]  /*a1b0*/  SHFL.BFLY PT, R0, R15, 0x2, 0x1f ;  /* 0x0c401f000f007f89 */ /* 0x000ea200000e0000 */
[----:B01----:R-:W-:-:S03]  /*a1c0*/  @!P1 VIADD R11, R11, 0x38860 ;  /* 0x000388600b0b9836 */ /* 0x003fc60000000000 */
[----:B------:R-:W0:Y:S02]  /*a1d0*/  SHFL.BFLY PT, R3, R14, 0x2, 0x1f ;  /* 0x0c401f000e037f89 */ /* 0x000e2400000e0000 */
[----:B------:R-:W-:-:S03]  /*a1e0*/  @!P1 PRMT R11, RZ, 0x654, R11 ;  /* 0x00000654ff0b9816 */ /* 0x000fc6000000000b */
[----:B------:R-:W-:-:S04]  /*a1f0*/  UIADD3 UR4, UR4, 0x400, URZ ;  /* 0x0000040004047890 */ /* 0x000fc8000fffe03f */
[----:B------:R-:W-:-:S04]  /*a200*/  USHF.R.U32.HI UR4, URZ, 0x4, UR4 ;  /* 0x000000043f047899 */ /* 0x000fc80008011604 */
[----:B------:R-:W-:-:S04]  /*a210*/  ULOP3.LUT UR4, UR4, 0x3fff, URZ, 0xc0, !UPT ;  /* 0x00003fff04047892 */ /* 0x000fc8000f8ec03f */
[----:B------:R-:W-:Y:S01]  /*a220*/  ULOP3.LUT UR4, UR4, 0x2800000, URZ, 0xfc, !UPT ;  /* 0x0280000004047892 */ /* 0x000fe2000f8efc3f */
[----:B--2---:R-:W-:-:S03]  /*a230*/  FADD.FTZ R0, R0, R15 ;  /* 0x0000000f00007221 */ /* 0x004fc60000010000 */
[----:B------:R-:W-:Y:S01]  /*a240*/  UIMAD UR4, UR5, 0xa00, UR4 ;  /* 0x00000a00050478a4 */ /* 0x000fe2000f8e0204 */
[----:B0-----:R-:W-:Y:S02]  /*a250*/  FADD.FTZ R4, R3, R14 ;  /* 0x0000000e03047221 */ /* 0x001fe40000010000 */
[----:B------:R-:W0:Y:S04]  /*a260*/  SHFL.BFLY PT, R3, R0, 0x1, 0x1f ;  /* 0x0c201f0000037f89 */ /* 0x000e2800000e0000 */
[----:B------:R-:W-:Y:S02]  /*a270*/  UMOV UR6, UR4 ;  /* 0x0000000400067c82 */ /* 0x000fe40008000000 */
[----:B------:R-:W-:Y:S01]  /*a280*/  HGMMA.64x256x16.F32.BF16 R24, R208, gdesc[UR4].tnspB, R24, gsb0 ;  /* 0x43e00004d0187df0 */ /* 0x000fe20008001818 */
[----:B------:R-:W-:Y:S01]  /*a290*/  UIADD3 UR6, UR4, 0x80, URZ ;  /* 0x0000008004067890 */ /* 0x000fe2000fffe03f */
[----:B------:R-:W1:Y:S01]  /*a2a0*/  SHFL.BFLY PT, R5, R4, 0x1, 0x1f ;  /* 0x0c201f0004057f89 */ /* 0x000e6200000e0000 */
[----:B------:R-:W-:Y:S01]  /*a2b0*/  UMOV UR7, 0x40000040 ;  /* 0x4000004000077882 */ /* 0x000fe20000000000 */
[----:B0-----:R-:W-:Y:S01]  /*a2c0*/  FADD.FTZ R12, R0, R3 ;  /* 0x00000003000c7221 */ /* 0x001fe20000010000 */
[----:B------:R-:W-:Y:S01]  /*a2d0*/  MOV R0, 0xff800000 ;  /* 0xff80000000007802 */ /* 0x000fe20000000f00 */
[----:B------:R-:W-:-:S03]  /*a2e0*/  IMAD.MOV.U32 R3, RZ, RZ, -0x800000 ;  /* 0xff800000ff037424 */ /* 0x000fc600078e00ff */
[----:B------:R-:W-:Y:S01]  /*a2f0*/  FSETP.NE.FTZ.AND P0, PT, R12, RZ, PT ;  /* 0x000000ff0c00720b */ /* 0x000fe20003f15000 */
[----:B-1----:R-:W-:Y:S01]  /*a300*/  FADD.FTZ R13, R4, R5 ;  /* 0x00000005040d7221 */ /* 0x002fe20000010000 */
[----:B------:R-:W-:-:S04]  /*a310*/  CS2R R4, SRZ ;  /* 0x0000000000047805 */ /* 0x000fc8000001ff00 */
[----:B------:R-:W-:-:S07]  /*a320*/  FSETP.NE.FTZ.AND P2, PT, R13, RZ, PT ;  /* 0x000000ff0d00720b */ /* 0x000fce0003f55000 */
[----:B------:R-:W0:Y:S01]  /*a330*/  @P0 MUFU.LG2 R8, R12 ;  /* 0x0000000c00080308 */ /* 0x000e220000000c00 */
[----:B------:R-:W-:-:S05]  /*a340*/  @P0 FMUL.FTZ R9, R2, 0.69314718246459960938 ;  /* 0x3f31721802090820 */ /* 0x000fca0000410000 */
[----:B------:R-:W-:Y:S02]  /*a350*/  @P2 FMUL.FTZ R15, R2, 0.69314718246459960938 ;  /* 0x3f317218020f2820 */ /* 0x000fe40000410000 */
[----:B------:R-:W1:Y:S08]  /*a360*/  @P2 MUFU.LG2 R10, R13 ;  /* 0x0000000d000a2308 */ /* 0x000e700000000c00 */
[----:B------:R-:W2:Y:S01]  /*a370*/  @P0 MUFU.RCP R5, R12 ;  /* 0x0000000c00050308 */ /* 0x000ea20000001000 */
[----:B0-----:R-:W-:-:S04]  /*a380*/  @P0 FMUL.FTZ R8, R8, 0.69314718246459960938 ;  /* 0x3f31721808080820 */ /* 0x001fc80000410000 */
[----:B------:R-:W-:Y:S01]  /*a390*/  @P0 FFMA.FTZ R0, R9, R6, R8 ;  /* 0x0000000609000223 */ /* 0x000fe20000010008 */
[----:B------:R-:W-:Y:S02]  /*a3a0*/  PLOP3.LUT P0, PT, PT, PT, PT, 0x8, 0x0 ;  /* 0x000000000000781c */ /* 0x000fe40003f0e170 */
[----:B------:R-:W0:Y:S01]  /*a3b0*/  @P2 MUFU.RCP R4, R13 ;  /* 0x0000000d00042308 */ /* 0x000e220000001000 */
[----:B-1----:R-:W-:-:S04]  /*a3c0*/  @P2 FMUL.FTZ R10, R10, 0.69314718246459960938 ;  /* 0x3f3172180a0a2820 */ /* 0x002fc80000410000 */
[----:B------:R-:W-:Y:S01]  /*a3d0*/  @P2 FFMA.FTZ R3, R15, R7, R10 ;  /* 0x000000070f032223 */ /* 0x000fe2000001000a */
[----:B------:R-:W-:Y:S02]  /*a3e0*/  WARPGROUP.DEPBAR.LE gsb0, 0x0 ;  /* 0x00008000000079c5 */ /* 0x000fe40000010000 */
[----:B------:R-:W-:-:S06]  /*a3f0*/  WARPGROUP.ARRIVE ;  /* 0x00000000000079c5 */ /* 0x000fcc0000000000 */
[----:B------:R-:W-:Y:S01]  /*a400*/  HGMMA.64x256x16.F32.BF16 R24, R204, gdesc[UR4].tnspB, R24, gsb0 ;  /* 0x43e00004cc187df0 */ /* 0x000fe20008001818 */
[----:B------:R-:W-:Y:S01]  /*a410*/  UIADD3 UR6, UR4, 0x100, URZ ;  /* 0x0000010004067890 */ /* 0x000fe2000fffe03f */
[----:B------:R-:W-:Y:S01]  /*a420*/  UMOV UR7, 0x40000040 ;  /* 0x4000004000077882 */ /* 0x000fe20000000000 */
[----:B------:R-:W-:Y:S02]  /*a430*/  WARPGROUP.DEPBAR.LE gsb0, 0x0 ;  /* 0x00008000000079c5 */ /* 0x000fe40000010000 */
[----:B------:R-:W-:-:S15]  /*a440*/  WARPGROUP.ARRIVE ;  /* 0x00000000000079c5 */ /* 0x000fde0000000000 */
[----:B------:R-:W-:-:S08]  /*a450*/  NOP ;  /* 0x0000000000007918 */ /* 0x000fd00000000000 */
[----:B------:R-:W-:Y:S01]  /*a460*/  HGMMA.64x256x16.F32.BF16 R24, R200, gdesc[UR4].tnspB, R24, gsb0 ;  /* 0x43e00004c8187df0 */ /* 0x000fe20008001818 */
[----:B------:R-:W-:Y:S01]  /*a470*/  UIADD3 UR6, UR4, 0x180, URZ ;  /* 0x0000018004067890 */ /* 0x000fe2000fffe03f */
[----:B------:R-:W-:Y:S01]  /*a480*/  UMOV UR7, 0x40000040 ;  /* 0x4000004000077882 */ /* 0x000fe20000000000 */
[----:B------:R-:W-:Y:S01]  /*a490*/  UIADD3 UR4, UR4, 0x200, URZ ;  /* 0x0000020004047890 */ /* 0x000fe2000fffe03f */
[----:B------:R-:W-:Y:S02]  /*a4a0*/  WARPGROUP.DEPBAR.LE gsb0, 0x0 ;  /* 0x00008000000079c5 */ /* 0x000fe40000010000 */
[----:B------:R-:W-:-:S15]  /*a4b0*/  WARPGROUP.ARRIVE ;  /* 0x00000000000079c5 */ /* 0x000fde0000000000 */
[----:B------:R-:W-:-:S07]  /*a4c0*/  NOP ;  /* 0x0000000000007918 */ /* 0x000fce0000000000 */
[----:B------:R-:W-:Y:S01]  /*a4d0*/  HGMMA.64x256x16.F32.BF16 R24, R196, gdesc[UR4].tnspB, R24, gsb0 ;  /* 0x43e00004c4187df0 */ /* 0x000fe20008001818 */
[----:B------:R-:W-:Y:S01]  /*a4e0*/  UMOV UR6, UR4 ;  /* 0x0000000400067c82 */ /* 0x000fe20008000000 */
[----:B------:R-:W-:Y:S01]  /*a4f0*/  UMOV UR7, 0x40000040 ;  /* 0x4000004000077882 */ /* 0x000fe20000000000 */
[----:B------:R-:W-:Y:S02]  /*a500*/  WARPGROUP.DEPBAR.LE gsb0, 0x0 ;  /* 0x00008000000079c5 */ /* 0x000fe40000010000 */
[----:B------:R-:W-:-:S15]  /*a510*/  WARPGROUP.ARRIVE ;  /* 0x00000000000079c5 */ /* 0x000fde0000000000 */
[----:B------:R-:W-:-:S08]  /*a520*/  NOP ;  /* 0x0000000000007918 */ /* 0x000fd00000000000 */
[----:B------:R-:W-:Y:S03]  /*a530*/  HGMMA.64x256x16.F32.BF16 R24, R192, gdesc[UR4].tnspB, R24, gsb0 ;  /* 0x43e00004c0187df0 */ /* 0x000fe60008001818 */
[----:B------:R-:W-:Y:S02]  /*a540*/  WARPGROUP.DEPBAR.LE gsb0, 0x0 ;  /* 0x00008000000079c5 */ /* 0x000fe40000010000 */
[----:B------:R1:W-:Y:S01]  /*a550*/  @!P1 SYNCS.ARRIVE.TRANS64.RED.A1T0 RZ, [R11+URZ], RZ ;  /* 0x000000ff0bff99a7 */ /* 0x0003e2000810043f */
[-C--:B--2---:R-:W-:Y:S01]  /*a560*/  FMUL.FTZ R24, R24, R5.reuse ;  /* 0x0000000518187220 */ /* 0x084fe20000410000 */
        /* <DEDUP_REMOVED lines=63> */
[-C--:B0-----:R-:W-:Y:S01]  /*a960*/  FMUL.FTZ R26, R26, R4.reuse ;  /* 0x000000041a1a7220 */ /* 0x081fe20000410000 */
        /* <DEDUP_REMOVED lines=62> */
[----:B-1----:R-:W-:-:S07]  /*ad50*/  FMUL.FTZ R151, R151, R4 ;  /* 0x0000000497977220 */ /* 0x002fce0000410000 */
.L_x_12:
[----:B------:R-:W-:Y:S05]  /*ad60*/  @P0 BRA `(.L_x_33) ;  /* 0x0000002000440947 */ /* 0x000fea0003800000 */
[----:B------:R-:W0:Y:S01]  /*ad70*/  S2R R2, SR_TID.X ;  /* 0x0000000000027919 */ /* 0x000e220000002100 */
[----:B------:R-:W1:Y:S01]  /*ad80*/  LDC R8, c[0x0][0xbe8] ;  /* 0x0002fa00ff087b82 */ /* 0x000e620000000800 */
[----:B------:R-:W-:Y:S01]  /*ad90*/  ULDC.64 UR4, c[0x0][0xbd0] ;  /* 0x0002f40000047ab9 */ /* 0x000fe20000000a00 */
[----:B------:R-:W-:Y:S01]  /*ada0*/  ULDC.64 UR6, c[0x0][0xb38] ;  /* 0x0002ce0000067ab9 */ /* 0x000fe20000000a00 */
[----:B------:R-:W-:Y:S01]  /*adb0*/  ULDC.64 UR10, c[0x0][0x208] ;  /* 0x00008200000a7ab9 */ /* 0x000fe20000000a00 */
[----:B------:R-:W-:Y:S04]  /*adc0*/  BSSY B0, `(.L_x_34) ;  /* 0x0000145000007945 */ /* 0x000fe80003800000 */
[----:B------:R-:W2:Y:S08]  /*add0*/  S2UR UR9, SR_CTAID.Z ;  /* 0x00000000000979c3 */ /* 0x000eb00000002700 */
[----:B------:R-:W3:Y:S08]  /*ade0*/  LDC.64 R20, c[0x0][0xbd8] ;  /* 0x0002f600ff147b82 */ /* 0x000ef00000000a00 */
[----:B------:R-:W-:Y:S01]  /*adf0*/  BAR.SYNC.DEFER_BLOCKING 0x1, 0x100 ;  /* 0x0044000000007b1d */ /* 0x000fe20000010000 */
[----:B-1----:R-:W-:-:S07]  /*ae00*/  ISETP.NE.AND P0, PT, R8, 0x1, PT ;  /* 0x000000010800780c */ /* 0x002fce0003f05270 */
[----:B------:R-:W1:Y:S01]  /*ae10*/  S2UR UR8, SR_CTAID.Y ;  /* 0x00000000000879c3 */ /* 0x000e620000002600 */
[----:B0-----:R-:W-:-:S07]  /*ae20*/  VIADD R7, R2, 0xffffff80 ;  /* 0xffffff8002077836 */ /* 0x001fce0000000000 */
[----:B------:R-:W1:Y:S01]  /*ae30*/  LDC R152, c[0x0][0xc50] ;  /* 0x00031400ff987b82 */ /* 0x000e620000000800 */
[----:B------:R-:W-:-:S04]  /*ae40*/  SHF.R.S32.HI R6, RZ, 0x1f, R7 ;  /* 0x0000001fff067819 */ /* 0x000fc80000011407 */
[----:B------:R-:W-:-:S03]  /*ae50*/  LEA.HI R9, R6, R7, RZ, 0x7 ;  /* 0x0000000706097211 */ /* 0x000fc600078f38ff */
[----:B------:R-:W0:Y:S01]  /*ae60*/  @P0 LDC R18, c[0x0][0xbec] ;  /* 0x0002fb00ff120b82 */ /* 0x000e220000000800 */
[----:B------:R-:W-:Y:S02]  /*ae70*/  LEA.HI R6, R6, R7, RZ, 0x2 ;  /* 0x0000000706067211 */ /* 0x000fe400078f10ff */
[----:B------:R-:W-:Y:S02]  /*ae80*/  LOP3.LUT R2, R9, 0xffffff80, RZ, 0xc0, !PT ;  /* 0xffffff8009027812 */ /* 0x000fe400078ec0ff */
[----:B------:R-:W-:Y:S02]  /*ae90*/  LOP3.LUT R6, R6, 0xfffffffc, RZ, 0xc0, !PT ;  /* 0xfffffffc06067812 */ /* 0x000fe400078ec0ff */
[----:B------:R-:W-:Y:S01]  /*aea0*/  SHF.R.S32.HI R12, RZ, 0x7, R9 ;  /* 0x00000007ff0c7819 */ /* 0x000fe20000011409 */
[C---:B------:R-:W-:Y:S01]  /*aeb0*/  IMAD.IADD R2, R7.reuse, 0x1, -R2 ;  /* 0x0000000107027824 */ /* 0x040fe200078e0a02 */
[----:B------:R-:W4:Y:S01]  /*aec0*/  LDC.64 R22, c[0x0][0xb40] ;  /* 0x0002d000ff167b82 */ /* 0x000f220000000a00 */
[----:B------:R-:W-:-:S03]  /*aed0*/  IMAD.IADD R7, R7, 0x1, -R6 ;  /* 0x0000000107077824 */ /* 0x000fc600078e0a06 */
[----:B------:R-:W-:-:S04]  /*aee0*/  SHF.R.S32.HI R11, RZ, 0x1f, R2 ;  /* 0x0000001fff0b7819 */ /* 0x000fc80000011402 */
[----:B------:R-:W-:Y:S01]  /*aef0*/  LEA.HI R10, R11, R2, RZ, 0x2 ;  /* 0x000000020b0a7211 */ /* 0x000fe200078f10ff */
[----:B------:R-:W5:Y:S03]  /*af00*/  @P0 LDC R17, c[0x0][0xbf0] ;  /* 0x0002fc00ff110b82 */ /* 0x000f660000000800 */
[--C-:B------:R-:W-:Y:S02]  /*af10*/  SHF.R.S32.HI R4, RZ, 0x2, R10.reuse ;  /* 0x00000002ff047819 */ /* 0x100fe4000001140a */
[----:B------:R-:W-:-:S03]  /*af20*/  SHF.R.S32.HI R5, RZ, 0x1f, R10 ;  /* 0x0000001fff057819 */ /* 0x000fc6000001140a */
[----:B------:R-:W5:Y:S01]  /*af30*/  @P0 LDC R154, c[0x0][0xbec] ;  /* 0x0002fb00ff9a0b82 */ /* 0x000f620000000800 */
[----:B------:R-:W-:-:S04]  /*af40*/  LEA.HI R5, R5, R4, RZ, 0x3 ;  /* 0x0000000405057211 */ /* 0x000fc800078f18ff */
[----:B------:R-:W-:-:S03]  /*af50*/  LOP3.LUT R5, R5, 0xfffffff8, RZ, 0xc0, !PT ;  /* 0xfffffff805057812 */ /* 0x000fc600078ec0ff */
[----:B------:R-:W5:Y:S01]  /*af60*/  @P0 LDC R153, c[0x0][0xbf0] ;  /* 0x0002fc00ff990b82 */ /* 0x000f620000000800 */
[----:B------:R-:W-:Y:S02]  /*af70*/  IADD3 R6, R4, -R5, RZ ;  /* 0x8000000504067210 */ /* 0x000fe40007ffe0ff */
[----:B------:R-:W-:Y:S02]  /*af80*/  LEA.HI R4, R9, R12, RZ, 0x1 ;  /* 0x0000000c09047211 */ /* 0x000fe400078f08ff */
[----:B------:R-:W1:Y:S01]  /*af90*/  S2R R9, SR_CTAID.X ;  /* 0x0000000000097919 */ /* 0x000e620000002500 */
[----:B------:R-:W-:Y:S02]  /*afa0*/  LEA.HI R5, R11, R2, RZ, 0x5 ;  /* 0x000000020b057211 */ /* 0x000fe400078f28ff */
[----:B------:R-:W-:Y:S02]  /*afb0*/  LOP3.LUT R4, R4, 0x3fffffe, RZ, 0xc0, !PT ;  /* 0x03fffffe04047812 */ /* 0x000fe400078ec0ff */
[----:B------:R-:W-:-:S02]  /*afc0*/  LEA.HI R11, R7, R7, RZ, 0x1 ;  /* 0x00000007070b7211 */ /* 0x000fc400078f08ff */
[----:B------:R-:W-:Y:S01]  /*afd0*/  SHF.R.S32.HI R5, RZ, 0x5, R5 ;  /* 0x00000005ff057819 */ /* 0x000fe20000011405 */
[----:B------:R-:W-:Y:S01]  /*afe0*/  IMAD.IADD R4, R12, 0x1, -R4 ;  /* 0x000000010c047824 */ /* 0x000fe200078e0a04 */
[----:B------:R-:W-:-:S03]  /*aff0*/  LOP3.LUT R12, R11, 0x1ffffffe, RZ, 0xc0, !PT ;  /* 0x1ffffffe0b0c7812 */ /* 0x000fc600078ec0ff */
[----:B------:R-:W-:Y:S02]  /*b000*/  IMAD R5, R5, 0x10, R6 ;  /* 0x0000001005057824 */ /* 0x000fe400078e0206 */
[----:B------:R-:W-:Y:S01]  /*b010*/  IMAD.IADD R11, R7, 0x1, -R12 ;  /* 0x00000001070b7824 */ /* 0x000fe200078e0a0c */
[----:B------:R-:W-:Y:S02]  /*b020*/  SHF.R.S32.HI R12, RZ, 0x1f, R19 ;  /* 0x0000001fff0c7819 */ /* 0x000fe40000011413 */
[----:B------:R-:W-:Y:S01]  /*b030*/  LEA R16, R4, R5, 0x6 ;  /* 0x0000000504107211 */ /* 0x000fe200078e30ff */
[----:B------:R-:W-:-:S04]  /*b040*/  IMAD.WIDE.U32 R4, R19, UR4, RZ ;  /* 0x0000000413047c25 */ /* 0x000fc8000f8e00ff */
[C---:B------:R-:W-:Y:S01]  /*b050*/  IMAD R6, R12.reuse, UR4, RZ ;  /* 0x000000040c067c24 */ /* 0x040fe2000f8e02ff */
[----:B--2---:R-:W-:Y:S01]  /*b060*/  USHF.R.S32.HI UR4, URZ, 0x1f, UR9 ;  /* 0x0000001f3f047899 */ /* 0x004fe20008011409 */
[----:B------:R-:W-:Y:S02]  /*b070*/  IMAD R12, R12, UR6, RZ ;  /* 0x000000060c0c7c24 */ /* 0x000fe4000f8e02ff */
[C---:B------:R-:W-:Y:S02]  /*b080*/  IMAD R13, R19.reuse, UR5, R6 ;  /* 0x00000005130d7c24 */ /* 0x040fe4000f8e0206 */
[----:B------:R-:W-:-:S04]  /*b090*/  IMAD.WIDE.U32 R6, R19, UR6, RZ ;  /* 0x0000000613067c25 */ /* 0x000fc8000f8e00ff */
[----:B------:R-:W-:Y:S02]  /*b0a0*/  IMAD.IADD R5, R5, 0x1, R13 ;  /* 0x0000000105057824 */ /* 0x000fe400078e020d */
[----:B------:R-:W-:Y:S01]  /*b0b0*/  IMAD R13, R19, UR7, R12 ;  /* 0x00000007130d7c24 */ /* 0x000fe2000f8e020c */
[----:B------:R-:W-:Y:S01]  /*b0c0*/  ULDC.64 UR6, c[0x0][0xb48] ;  /* 0x0002d20000067ab9 */ /* 0x000fe20000000a00 */
[----:B------:R-:W-:Y:S02]  /*b0d0*/  IMAD R12, R11, 0x8, R16 ;  /* 0x000000080b0c7824 */ /* 0x000fe400078e0210 */
[----:B---3--:R-:W-:Y:S01]  /*b0e0*/  IMAD R14, R20, UR4, RZ ;  /* 0x00000004140e7c24 */ /* 0x008fe2000f8e02ff */
[----:B------:R-:W-:Y:S01]  /*b0f0*/  IADD3 R7, R7, R13, RZ ;  /* 0x0000000d07077210 */ /* 0x000fe20007ffe0ff */
[----:B-1----:R-:W-:Y:S02]  /*b100*/  IMAD R11, R9, 0x80, R12 ;  /* 0x00000080090b7824 */ /* 0x002fe400078e020c */
[----:B------:R-:W-:-:S02]  /*b110*/  IMAD.MOV R19, RZ, RZ, -R19 ;  /* 0x000000ffff137224 */ /* 0x000fc400078e0a13 */
[----:B0-----:R-:W-:-:S04]  /*b120*/  @P0 IMAD.HI.U32 R12, R11, R18, RZ ;  /* 0x000000120b0c0227 */ /* 0x001fc800078e00ff */
[----:B------:R-:W-:Y:S02]  /*b130*/  IMAD R15, R21, UR9, R14 ;  /* 0x00000009150f7c24 */ /* 0x000fe4000f8e020e */
[----:B----4-:R-:W-:Y:S01]  /*b140*/  IMAD R14, R22, UR4, RZ ;  /* 0x00000004160e7c24 */ /* 0x010fe2000f8e02ff */
[----:B------:R-:W-:Y:S01]  /*b150*/  ULDC.64 UR4, c[0x0][0xbe0] ;  /* 0x0002f80000047ab9 */ /* 0x000fe20000000a00 */
[----:B------:R-:W-:Y:S02]  /*b160*/  IMAD R21, R152, R19, UR8 ;  /* 0x0000000898157e24 */ /* 0x000fe4000f8e0213 */
[----:B------:R-:W-:-:S04]  /*b170*/  IMAD.WIDE.U32 R4, R20, UR9, R4 ;  /* 0x0000000914047c25 */ /* 0x000fc8000f8e0004 */
[----:B------:R-:W-:Y:S01]  /*b180*/  IMAD.MOV.U32 R13, RZ, RZ, R11 ;  /* 0x000000ffff0d7224 */ /* 0x000fe200078e000b */
[----:B-----5:R-:W-:Y:S01]  /*b190*/  @P0 SHF.R.U32.HI R13, RZ, R17, R12 ;  /* 0x00000011ff0d0219 */ /* 0x020fe2000001160c */
[----:B------:R-:W-:Y:S01]  /*b1a0*/  IMAD R17, R23, UR9, R14 ;  /* 0x0000000917117c24 */ /* 0x000fe2000f8e020e */
[----:B------:R-:W-:Y:S01]  /*b1b0*/  SHF.R.S32.HI R14, RZ, 0x1f, R21 ;  /* 0x0000001fff0e7819 */ /* 0x000fe20000011415 */
[----:B------:R-:W-:Y:S01]  /*b1c0*/  IMAD.WIDE.U32 R6, R22, UR9, R6 ;  /* 0x0000000916067c25 */ /* 0x000fe2000f8e0006 */
[----:B------:R-:W-:-:S03]  /*b1d0*/  ULDC.64 UR8, c[0x0][0xb28] ;  /* 0x0002ca0000087ab9 */ /* 0x000fc60000000a00 */
[----:B------:R-:W-:Y:S01]  /*b1e0*/  IMAD.IADD R5, R5, 0x1, R15 ;  /* 0x0000000105057824 */ /* 0x000fe200078e020f */
[----:B------:R-:W-:Y:S01]  /*b1f0*/  MOV R15, R11 ;  /* 0x0000000b000f7202 */ /* 0x000fe20000000f00 */
[----:B------:R-:W-:-:S04]  /*b200*/  @P0 IMAD.HI.U32 R154, R11, R154, RZ ;  /* 0x0000009a0b9a0227 */ /* 0x000fc800078e00ff */
[----:B------:R-:W-:Y:S01]  /*b210*/  IMAD.IADD R7, R7, 0x1, R17 ;  /* 0x0000000107077824 */ /* 0x000fe200078e0211 */
[----:B------:R-:W-:Y:S01]  /*b220*/  @P0 SHF.R.U32.HI R15, RZ, R153, R154 ;  /* 0x00000099ff0f0219 */ /* 0x000fe2000001169a */
[C---:B------:R-:W-:Y:S02]  /*b230*/  IMAD R12, R14.reuse, UR4, RZ ;  /* 0x000000040e0c7c24 */ /* 0x040fe4000f8e02ff */
[----:B------:R-:W-:Y:S02]  /*b240*/  IMAD R17, R14, UR6, RZ ;  /* 0x000000060e117c24 */ /* 0x000fe4000f8e02ff */
[----:B------:R-:W-:-:S04]  /*b250*/  IMAD.WIDE.U32 R4, R21, UR4, R4 ;  /* 0x0000000415047c25 */ /* 0x000fc8000f8e0004 */
[----:B------:R-:W-:Y:S01]  /*b260*/  IMAD R14, R21, UR5, R12 ;  /* 0x00000005150e7c24 */ /* 0x000fe2000f8e020c */
[----:B------:R-:W-:Y:S01]  /*b270*/  IADD3 R4, P0, R13, R4, RZ ;  /* 0x000000040d047210 */ /* 0x000fe20007f1e0ff */
[C---:B------:R-:W-:Y:S01]  /*b280*/  IMAD R19, R21.reuse, UR7, R17 ;  /* 0x0000000715137c24 */ /* 0x040fe2000f8e0211 */
[--C-:B------:R-:W-:Y:S01]  /*b290*/  SHF.R.S32.HI R17, RZ, 0x1f, R13.reuse ;  /* 0x0000001fff117819 */ /* 0x100fe2000001140d */
[----:B------:R-:W-:Y:S01]  /*b2a0*/  IMAD.MOV R13, RZ, RZ, -R13 ;  /* 0x000000ffff0d7224 */ /* 0x000fe200078e0a0d */
[----:B------:R-:W-:Y:S01]  /*b2b0*/  SHF.R.S32.HI R12, RZ, 0x1f, R15 ;  /* 0x0000001fff0c7819 */ /* 0x000fe2000001140f */
[----:B------:R-:W-:Y:S01]  /*b2c0*/  ULDC.64 UR4, c[0x0][0xb30] ;  /* 0x0002cc0000047ab9 */ /* 0x000fe20000000a00 */
[----:B------:R-:W-:Y:S01]  /*b2d0*/  IMAD.WIDE.U32 R6, R21, UR6, R6 ;  /* 0x0000000615067c25 */ /* 0x000fe2000f8e0006 */
[----:B------:R-:W-:Y:S01]  /*b2e0*/  IADD3.X R5, R17, R5, R14, P0, !PT ;  /* 0x0000000511057210 */ /* 0x000fe200007fe40e */
[----:B------:R-:W-:Y:S02]  /*b2f0*/  ULDC.64 UR6, c[0x0][0xbc8] ;  /* 0x0002f20000067ab9 */ /* 0x000fe40000000a00 */
[----:B------:R-:W-:Y:S01]  /*b300*/  IMAD.MOV R18, RZ, RZ, -R15 ;  /* 0x000000ffff127224 */ /* 0x000fe200078e0a0f */
[----:B------:R-:W-:Y:S01]  /*b310*/  IADD3 R7, R7, R19, RZ ;  /* 0x0000001307077210 */ /* 0x000fe20007ffe0ff */
[----:B------:R-:W-:-:S02]  /*b320*/  IMAD R12, R12, UR4, RZ ;  /* 0x000000040c0c7c24 */ /* 0x000fc4000f8e02ff */
[C-C-:B------:R-:W-:Y:S02]  /*b330*/  IMAD R13, R8.reuse, R13, R11.reuse ;  /* 0x0000000d080d7224 */ /* 0x140fe400078e020b */
[----:B------:R-:W-:Y:S02]  /*b340*/  IMAD R11, R8, R18, R11 ;  /* 0x00000012080b7224 */ /* 0x000fe400078e020b */
[C---:B------:R-:W-:Y:S01]  /*b350*/  IMAD R17, R15.reuse, UR5, R12 ;  /* 0x000000050f117c24 */ /* 0x040fe2000f8e020c */
[----:B------:R-:W-:Y:S01]  /*b360*/  SHF.R.S32.HI R12, RZ, 0x1f, R13 ;  /* 0x0000001fff0c7819 */ /* 0x000fe2000001140d */
[----:B------:R-:W-:Y:S01]  /*b370*/  IMAD.WIDE.U32 R6, R15, UR4, R6 ;  /* 0x000000040f067c25 */ /* 0x000fe2000f8e0006 */
[----:B------:R-:W-:Y:S01]  /*b380*/  SHF.R.S32.HI R14, RZ, 0x1f, R11 ;  /* 0x0000001fff0e7819 */ /* 0x000fe2000001140b */
[----:B------:R-:W0:Y:S01]  /*b390*/  S2UR UR5, SR_CgaCtaId ;  /* 0x00000000000579c3 */ /* 0x000e220000008800 */
[----:B------:R-:W-:Y:S01]  /*b3a0*/  UMOV UR4, 0x400 ;  /* 0x0000040000047882 */ /* 0x000fe20000000000 */
[----:B------:R-:W-:-:S02]  /*b3b0*/  IMAD R12, R12, UR6, RZ ;  /* 0x000000060c0c7c24 */ /* 0x000fc4000f8e02ff */
[----:B------:R-:W-:Y:S02]  /*b3c0*/  IMAD.IADD R7, R7, 0x1, R17 ;  /* 0x0000000107077824 */ /* 0x000fe400078e0211 */
[----:B------:R-:W-:Y:S02]  /*b3d0*/  IMAD R14, R14, UR8, RZ ;  /* 0x000000080e0e7c24 */ /* 0x000fe4000f8e02ff */
[C---:B------:R-:W-:Y:S02]  /*b3e0*/  IMAD R15, R13.reuse, UR7, R12 ;  /* 0x000000070d0f7c24 */ /* 0x040fe4000f8e020c */
[----:B------:R-:W-:Y:S01]  /*b3f0*/  IMAD.WIDE.U32 R4, R13, UR6, R4 ;  /* 0x000000060d047c25 */ /* 0x000fe2000f8e0004 */
[----:B------:R-:W-:-:S03]  /*b400*/  ULDC.64 UR6, c[0x0][0xba8] ;  /* 0x0002ea0000067ab9 */ /* 0x000fc60000000a00 */
[C---:B------:R-:W-:Y:S01]  /*b410*/  IMAD R17, R11.reuse, UR9, R14 ;  /* 0x000000090b117c24 */ /* 0x040fe2000f8e020e */
[----:B------:R-:W-:Y:S01]  /*b420*/  LEA R18, P0, R4, UR6, 0x2 ;  /* 0x0000000604127c11 */ /* 0x000fe2000f8010ff */
[----:B------:R-:W-:Y:S01]  /*b430*/  IMAD.WIDE.U32 R12, R11, UR8, R6 ;  /* 0x000000080b0c7c25 */ /* 0x000fe2000f8e0006 */
[----:B------:R-:W-:Y:S01]  /*b440*/  ULDC.64 UR8, c[0x0][0xb00] ;  /* 0x0002c00000087ab9 */ /* 0x000fe20000000a00 */
[----:B------:R-:W-:Y:S01]  /*b450*/  LEA R11, R9, R16, 0x7 ;  /* 0x00000010090b7211 */ /* 0x000fe200078e38ff */
[----:B------:R-:W-:Y:S01]  /*b460*/  ULDC UR6, c[0x0][0xa88] ;  /* 0x0002a20000067ab9 */ /* 0x000fe20000000800 */
[----:B------:R-:W-:Y:S01]  /*b470*/  IMAD.IADD R5, R5, 0x1, R15 ;  /* 0x0000000105057824 */ /* 0x000fe200078e020f */
[----:B------:R-:W-:Y:S01]  /*b480*/  LEA R6, P1, R12, UR8, 0x2 ;  /* 0x000000080c067c11 */ /* 0x000fe2000f8210ff */
[----:B------:R-:W-:Y:S01]  /*b490*/  IMAD.IADD R7, R13, 0x1, R17 ;  /* 0x000000010d077824 */ /* 0x000fe200078e0211 */
[----:B------:R-:W-:Y:S01]  /*b4a0*/  SHFL.IDX PT, R14, R18, 0x1, 0x1c1f ;  /* 0x003c1f00120e7f89 */ /* 0x000fe200000e0000 */
[----:B0-----:R-:W-:Y:S01]  /*b4b0*/  ULEA UR4, UR5, UR4, 0x18 ;  /* 0x0000000405047291 */ /* 0x001fe2000f8ec03f */
[----:B------:R-:W-:Y:S01]  /*b4c0*/  LEA.HI.X R17, R4, UR7, R5, 0x2, P0 ;  /* 0x0000000704117c11 */ /* 0x000fe200080f1405 */
[----:B------:R-:W-:Y:S01]  /*b4d0*/  IMAD R8, R8, UR6, RZ ;  /* 0x0000000608087c24 */ /* 0x000fe2000f8e02ff */
[----:B------:R-:W-:Y:S01]  /*b4e0*/  LEA.HI.X R7, R12, UR9, R7, 0x2, P1 ;  /* 0x000000090c077c11 */ /* 0x000fe200088f1407 */
[C---:B------:R-:W-:Y:S01]  /*b4f0*/  VIADD R9, R11.reuse, 0x8 ;  /* 0x000000080b097836 */ /* 0x040fe20000000000 */
[----:B------:R-:W-:Y:S01]  /*b500*/  SHFL.IDX PT, R12, R18, RZ, 0x1c1f ;  /* 0x001c1fff120c7589 */ /* 0x000fe200000e0000 */
[----:B------:R-:W-:Y:S01]  /*b510*/  LOP3.LUT P0, RZ, R2, 0x3, RZ, 0xc0, !PT ;  /* 0x0000000302ff7812 */ /* 0x000fe2000780c0ff */
[----:B------:R-:W-:Y:S01]  /*b520*/  UIADD3 UR4, UR4, 0x38820, URZ ;  /* 0x0003882004047890 */ /* 0x000fe2000fffe03f */
[CC--:B------:R-:W-:Y:S01]  /*b530*/  ISETP.GE.AND P2, PT, R11.reuse, R8.reuse, PT ;  /* 0x000000080b00720c */ /* 0x0c0fe20003f46270 */
[----:B------:R-:W0:Y:S01]  /*b540*/  SHFL.IDX PT, R13, R17, RZ, 0x1c1f ;  /* 0x001c1fff110d7589 */ /* 0x000e2200000e0000 */
[-C--:B------:R-:W-:Y:S01]  /*b550*/  ISETP.GE.OR P1, PT, R11, R8.reuse, P0 ;  /* 0x000000080b00720c */ /* 0x080fe20000726670 */
[----:B------:R-:W-:Y:S01]  /*b560*/  UPRMT UR4, URZ, 0x654, UR4 ;  /* 0x000006543f047896 */ /* 0x000fe20008000004 */
[----:B------:R-:W-:Y:S01]  /*b570*/  ISETP.GE.OR P0, PT, R9, R8, P0 ;  /* 0x000000080900720c */ /* 0x000fe20000706670 */
[----:B------:R1:W2:Y:S04]  /*b580*/  SHFL.IDX PT, R15, R17, 0x1, 0x1c1f ;  /* 0x003c1f00110f7f89 */ /* 0x0002a800000e0000 */
[----:B------:R3:W4:Y:S03]  /*b590*/  SHFL.IDX PT, R4, R6, RZ, 0x1c1f ;  /* 0x001c1fff06047589 */ /* 0x00072600000e0000 */
[----:B------:R-:W-:Y:S01]  /*b5a0*/  SYNCS.ARRIVE.TRANS64.RED.A1T0 RZ, [UR4], RZ ;  /* 0x000000ffffff79a7 */ /* 0x000fe20008100404 */
[----:B-1----:R-:W-:Y:S01]  /*b5b0*/  LOP3.LUT R17, R10, 0x7ffffffc, RZ, 0xc0, !PT ;  /* 0x7ffffffc0a117812 */ /* 0x002fe200078ec0ff */
[----:B------:R3:W1:Y:S04]  /*b5c0*/  SHFL.IDX PT, R5, R7, RZ, 0x1c1f ;  /* 0x001c1fff07057589 */ /* 0x00066800000e0000 */
[----:B------:R-:W-:-:S04]  /*b5d0*/  IMAD.IADD R2, R2, 0x1, -R17 ;  /* 0x0000000102027824 */ /* 0x000fc800078e0a11 */
[----:B------:R-:W-:Y:S01]  /*b5e0*/  IMAD.SHL.U32 R2, R2, 0x2, RZ ;  /* 0x0000000202027824 */ /* 0x000fe200078e00ff */
[----:B0-----:R3:W-:Y:S04]  /*b5f0*/  @!P1 ST.E desc[UR10][R12.64], R0 ;  /* 0x000000000c009985 */ /* 0x0017e8000c10190a */
[----:B--2---:R3:W-:Y:S01]  /*b600*/  @!P0 ST.E desc[UR10][R14.64], R3 ;  /* 0x000000030e008985 */ /* 0x0047e2000c10190a */
[----:B------:R-:W-:Y:S05]  /*b610*/  @P2 BRA `(.L_x_35) ;  /* 0x0000000800fc2947 */ /* 0x000fea0003800000 */
[C---:B---3--:R-:W-:Y:S01]  /*b620*/  VIADD R3, R2.reuse, 0x10 ;  /* 0x0000001002037836 */ /* 0x048fe20000000000 */
[C---:B------:R-:W-:Y:S01]  /*b630*/  IADD3 R0, R2.reuse, 0x8, RZ ;  /* 0x0000000802007810 */ /* 0x040fe20007ffe0ff */
[C---:B------:R-:W-:Y:S01]  /*b640*/  VIADD R10, R2.reuse, 0x18 ;  /* 0x00000018020a7836 */ /* 0x040fe20000000000 */
[----:B------:R-:W-:Y:S01]  /*b650*/  ULDC UR4, c[0x0][0xac8] ;  /* 0x0002b20000047ab9 */ /* 0x000fe20000000800 */
[----:B------:R-:W-:Y:S01]  /*b660*/  VIADD R18, R2, 0x20 ;  /* 0x0000002002127836 */ /* 0x000fe20000000000 */
[----:B------:R-:W-:Y:S01]  /*b670*/  ISETP.GE.AND P3, PT, R0, UR4, PT ;  /* 0x0000000400007c0c */ /* 0x000fe2000bf66270 */
[----:B------:R-:W-:Y:S01]  /*b680*/  ULDC.64 UR6, c[0x0][0x208] ;  /* 0x0000820000067ab9 */ /* 0x000fe20000000a00 */
[----:B------:R-:W-:Y:S01]  /*b690*/  ISETP.GE.AND P4, PT, R3, UR4, PT ;  /* 0x0000000403007c0c */ /* 0x000fe2000bf86270 */
[----:B------:R-:W-:Y:S01]  /*b6a0*/  VIADD R20, R2, 0x40 ;  /* 0x0000004002147836 */ /* 0x000fe20000000000 */
[----:B------:R-:W-:Y:S01]  /*b6b0*/  ISETP.GE.AND P5, PT, R10, UR4, PT ;  /* 0x000000040a007c0c */ /* 0x000fe2000bfa6270 */
[C---:B------:R-:W-:Y:S01]  /*b6c0*/  VIADD R22, R2.reuse, 0x50 ;  /* 0x0000005002167836 */ /* 0x040fe20000000000 */
[C---:B------:R-:W-:Y:S01]  /*b6d0*/  ISETP.GE.AND P2, PT, R2.reuse, UR4, PT ;  /* 0x0000000402007c0c */ /* 0x040fe2000bf46270 */
[C---:B------:R-:W-:Y:S01]  /*b6e0*/  VIADD R23, R2.reuse, 0x58 ;  /* 0x0000005802177836 */ /* 0x040fe20000000000 */
[----:B------:R-:W-:-:S02]  /*b6f0*/  IADD3 R19, R2, 0x28, RZ ;  /* 0x0000002802137810 */ /* 0x000fc40007ffe0ff */
[----:B------:R-:W-:Y:S02]  /*b700*/  ISETP.GE.AND P0, PT, R18, UR4, PT ;  /* 0x0000000412007c0c */ /* 0x000fe4000bf06270 */
[----:B------:R-:W-:Y:S02]  /*b710*/  ISETP.GE.AND P1, PT, R19, UR4, PT ;  /* 0x0000000413007c0c */ /* 0x000fe4000bf26270 */
[----:B------:R-:W-:Y:S02]  /*b720*/  @!P3 LEA.HI R0, R0, R0, RZ, 0x1 ;  /* 0x000000000000b211 */ /* 0x000fe400078f08ff */
[----:B------:R-:W-:Y:S02]  /*b730*/  @!P4 LEA.HI R3, R3, R3, RZ, 0x1 ;  /* 0x000000030303c211 */ /* 0x000fe400078f08ff */
[----:B------:R-:W-:Y:S02]  /*b740*/  @!P5 LEA.HI R10, R10, R10, RZ, 0x1 ;  /* 0x0000000a0a0ad211 */ /* 0x000fe400078f08ff */
[----:B------:R-:W-:Y:S01]  /*b750*/  @!P3 LOP3.LUT R13, R0, 0xfffffffe, RZ, 0xc0, !PT ;  /* 0xfffffffe000db812 */ /* 0x000fe200078ec0ff */
[----:B------:R-:W-:Y:S01]  /*b760*/  VIADD R0, R2, 0x30 ;  /* 0x0000003002007836 */ /* 0x000fe20000000000 */
[----:B------:R-:W-:-:S02]  /*b770*/  @!P4 LOP3.LUT R3, R3, 0xfffffffe, RZ, 0xc0, !PT ;  /* 0xfffffffe0303c812 */ /* 0x000fc400078ec0ff */
[----:B------:R-:W-:Y:S01]  /*b780*/  @!P5 LOP3.LUT R17, R10, 0xfffffffe, RZ, 0xc0, !PT ;  /* 0xfffffffe0a11d812 */ /* 0x000fe200078ec0ff */
[C-C-:B-1--4-:R-:W-:Y:S01]  /*b790*/  @!P2 IMAD.WIDE R10, R2.reuse, 0x4, R4.reuse ;  /* 0x00000004020aa825 */ /* 0x152fe200078e0204 */
[----:B------:R-:W-:Y:S02]  /*b7a0*/  IADD3 R21, R2, 0x48, RZ ;  /* 0x0000004802157810 */ /* 0x000fe40007ffe0ff */
[----:B------:R-:W-:Y:S01]  /*b7b0*/  ISETP.GE.AND P6, PT, R22, UR4, PT ;  /* 0x0000000416007c0c */ /* 0x000fe2000bfc6270 */
[--C-:B------:R-:W-:Y:S01]  /*b7c0*/  @!P3 IMAD.WIDE R12, R13, 0x4, R4.reuse ;  /* 0x000000040d0cb825 */ /* 0x100fe200078e0204 */
[----:B------:R0:W-:Y:S01]  /*b7d0*/  @!P2 ST.E.64 desc[UR6][R10.64], R24 ;  /* 0x000000180a00a985 */ /* 0x0001e2000c101b06 */
[----:B------:R-:W-:Y:S02]  /*b7e0*/  ISETP.GE.AND P2, PT, R0, UR4, PT ;  /* 0x0000000400007c0c */ /* 0x000fe4000bf46270 */
[----:B------:R-:W-:Y:S01]  /*b7f0*/  @!P4 IMAD.WIDE R14, R3, 0x4, R4 ;  /* 0x00000004030ec825 */ /* 0x000fe200078e0204 */
[----:B------:R1:W-:Y:S01]  /*b800*/  @!P3 ST.E.64 desc[UR6][R12.64], R28 ;  /* 0x0000001c0c00b985 */ /* 0x0003e2000c101b06 */
[----:B------:R-:W-:-:S02]  /*b810*/  @!P0 LEA.HI R18, R18, R18, RZ, 0x1 ;  /* 0x0000001212128211 */ /* 0x000fc400078f08ff */
[----:B------:R-:W-:Y:S01]  /*b820*/  VIADD R3, R2, 0x38 ;  /* 0x0000003802037836 */ /* 0x000fe20000000000 */
[----:B------:R2:W-:Y:S01]  /*b830*/  @!P4 ST.E.64 desc[UR6][R14.64], R32 ;  /* 0x000000200e00c985 */ /* 0x0005e2000c101b06 */
[----:B------:R-:W-:Y:S01]  /*b840*/  @!P5 IMAD.WIDE R16, R17, 0x4, R4 ;  /* 0x000000041110d825 */ /* 0x000fe200078e0204 */
[----:B------:R-:W-:Y:S02]  /*b850*/  ISETP.GE.AND P4, PT, R20, UR4, PT ;  /* 0x0000000414007c0c */ /* 0x000fe4000bf86270 */
[----:B------:R-:W-:Y:S02]  /*b860*/  ISETP.GE.AND P3, PT, R3, UR4, PT ;  /* 0x0000000403007c0c */ /* 0x000fe4000bf66270 */
[----:B------:R3:W-:Y:S01]  /*b870*/  @!P5 ST.E.64 desc[UR6][R16.64], R36 ;  /* 0x000000241000d985 */ /* 0x0007e2000c101b06 */
[----:B------:R-:W-:Y:S01]  /*b880*/  ISETP.GE.AND P5, PT, R21, UR4, PT ;  /* 0x0000000415007c0c */ /* 0x000fe2000bfa6270 */
[----:B0-----:R-:W-:Y:S01]  /*b890*/  VIADD R24, R2, 0x60 ;  /* 0x0000006002187836 */ /* 0x001fe20000000000 */
[----:B------:R-:W-:-:S02]  /*b8a0*/  @!P1 LEA.HI R19, R19, R19, RZ, 0x1 ;  /* 0x0000001313139211 */ /* 0x000fc400078f08ff */
[----:B------:R-:W-:Y:S02]  /*b8b0*/  @!P0 LOP3.LUT R11, R18, 0xfffffffe, RZ, 0xc0, !PT ;  /* 0xfffffffe120b8812 */ /* 0x000fe400078ec0ff */
[----:B-1----:R-:W-:Y:S02]  /*b8c0*/  @!P1 LOP3.LUT R13, R19, 0xfffffffe, RZ, 0xc0, !PT ;  /* 0xfffffffe130d9812 */ /* 0x002fe400078ec0ff */
[----:B------:R-:W-:Y:S01]  /*b8d0*/  @!P2 LEA.HI R0, R0, R0, RZ, 0x1 ;  /* 0x000000000000a211 */ /* 0x000fe200078f08ff */
[--C-:B------:R-:W-:Y:S01]  /*b8e0*/  @!P0 IMAD.WIDE R10, R11, 0x4, R4.reuse ;  /* 0x000000040b0a8825 */ /* 0x100fe200078e0204 */
[----:B--2---:R-:W-:Y:S02]  /*b8f0*/  @!P3 LEA.HI R14, R3, R3, RZ, 0x1 ;  /* 0x00000003030eb211 */ /* 0x004fe400078f08ff */
[----:B------:R-:W-:Y:S01]  /*b900*/  @!P4 LEA.HI R20, R20, R20, RZ, 0x1 ;  /* 0x000000141414c211 */ /* 0x000fe200078f08ff */
[----:B------:R-:W-:Y:S01]  /*b910*/  @!P1 IMAD.WIDE R12, R13, 0x4, R4 ;  /* 0x000000040d0c9825 */ /* 0x000fe200078e0204 */
[----:B------:R-:W-:Y:S01]  /*b920*/  @!P5 LEA.HI R21, R21, R21, RZ, 0x1 ;  /* 0x000000151515d211 */ /* 0x000fe200078f08ff */
[----:B------:R0:W-:Y:S01]  /*b930*/  @!P0 ST.E.64 desc[UR6][R10.64], R40 ;  /* 0x000000280a008985 */ /* 0x0001e2000c101b06 */
[----:B------:R-:W-:-:S02]  /*b940*/  @!P6 LEA.HI R22, R22, R22, RZ, 0x1 ;  /* 0x000000161616e211 */ /* 0x000fc400078f08ff */
[----:B------:R-:W-:Y:S01]  /*b950*/  @!P2 LOP3.LUT R3, R0, 0xfffffffe, RZ, 0xc0, !PT ;  /* 0xfffffffe0003a812 */ /* 0x000fe200078ec0ff */
[----:B------:R1:W-:Y:S01]  /*b960*/  @!P1 ST.E.64 desc[UR6][R12.64], R44 ;  /* 0x0000002c0c009985 */ /* 0x0003e2000c101b06 */
[----:B------:R-:W-:Y:S02]  /*b970*/  @!P3 LOP3.LUT R15, R14, 0xfffffffe, RZ, 0xc0, !PT ;  /* 0xfffffffe0e0fb812 */ /* 0x000fe400078ec0ff */
[----:B---3--:R-:W-:Y:S01]  /*b980*/  @!P4 LOP3.LUT R17, R20, 0xfffffffe, RZ, 0xc0, !PT ;  /* 0xfffffffe1411c812 */ /* 0x008fe200078ec0ff */
[----:B------:R-:W-:Y:S01]  /*b990*/  VIADD R20, R2, 0x78 ;  /* 0x0000007802147836 */ /* 0x000fe20000000000 */
[----:B------:R-:W-:Y:S02]  /*b9a0*/  @!P5 LOP3.LUT R21, R21, 0xfffffffe, RZ, 0xc0, !PT ;  /* 0xfffffffe1515d812 */ /* 0x000fe400078ec0ff */
[----:B------:R-:W-:Y:S02]  /*b9b0*/  @!P6 LOP3.LUT R19, R22, 0xfffffffe, RZ, 0xc0, !PT ;  /* 0xfffffffe1613e812 */ /* 0x000fe400078ec0ff */
[----:B------:R-:W-:Y:S01]  /*b9c0*/  ISETP.GE.AND P1, PT, R23, UR4, PT ;  /* 0x0000000417007c0c */ /* 0x000fe2000bf26270 */
[----:B0-----:R-:W-:Y:S01]  /*b9d0*/  @!P2 IMAD.WIDE R10, R3, 0x4, R4 ;  /* 0x00000004030aa825 */ /* 0x001fe200078e0204 */
[----:B------:R-:W-:-:S02]  /*b9e0*/  ISETP.GE.AND P0, PT, R24, UR4, PT ;  /* 0x0000000418007c0c */ /* 0x000fc4000bf06270 */
[C---:B------:R-:W-:Y:S01]  /*b9f0*/  IADD3 R0, R2.reuse, 0x68, RZ ;  /* 0x0000006802007810 */ /* 0x040fe20007ffe0ff */
[--C-:B-1----:R-:W-:Y:S01]  /*ba00*/  @!P3 IMAD.WIDE R12, R15, 0x4, R4.reuse ;  /* 0x000000040f0cb825 */ /* 0x102fe200078e0204 */
[----:B------:R0:W-:Y:S01]  /*ba10*/  @!P2 ST.E.64 desc[UR6][R10.64], R48 ;  /* 0x000000300a00a985 */ /* 0x0001e2000c101b06 */
[----:B------:R-:W-:Y:S02]  /*ba20*/  IADD3 R22, R2, 0x88, RZ ;  /* 0x0000008802167810 */ /* 0x000fe40007ffe0ff */
[--C-:B------:R-:W-:Y:S01]  /*ba30*/  @!P4 IMAD.WIDE R14, R17, 0x4, R4.reuse ;  /* 0x00000004110ec825 */ /* 0x100fe200078e0204 */
[----:B------:R1:W-:Y:S01]  /*ba40*/  @!P3 ST.E.64 desc[UR6][R12.64], R52 ;  /* 0x000000340c00b985 */ /* 0x0003e2000c101b06 */
[----:B------:R-:W-:Y:S02]  /*ba50*/  ISETP.GE.AND P2, PT, R0, UR4, PT ;  /* 0x0000000400007c0c */ /* 0x000fe4000bf46270 */
[----:B------:R-:W-:Y:S01]  /*ba60*/  @!P5 IMAD.WIDE R16, R21, 0x4, R4 ;  /* 0x000000041510d825 */ /* 0x000fe200078e0204 */
[----:B------:R2:W-:Y:S01]  /*ba70*/  @!P4 ST.E.64 desc[UR6][R14.64], R56 ;  /* 0x000000380e00c985 */ /* 0x0005e2000c101b06 */
[----:B------:R-:W-:-:S02]  /*ba80*/  ISETP.GE.AND P3, PT, R22, UR4, PT ;  /* 0x0000000416007c0c */ /* 0x000fc4000bf66270 */
[----:B------:R-:W-:Y:S01]  /*ba90*/  @!P6 IMAD.WIDE R18, R19, 0x4, R4 ;  /* 0x000000041312e825 */ /* 0x000fe200078e0204 */
[----:B------:R3:W-:Y:S01]  /*baa0*/  @!P5 ST.E.64 desc[UR6][R16.64], R60 ;  /* 0x0000003c1000d985 */ /* 0x0007e2000c101b06 */
[----:B------:R-:W-:Y:S02]  /*bab0*/  ISETP.GE.AND P5, PT, R20, UR4, PT ;  /* 0x0000000414007c0c */ /* 0x000fe4000bfa6270 */
[C---:B------:R-:W-:Y:S01]  /*bac0*/  VIADD R3, R2.reuse, 0x70 ;  /* 0x0000007002037836 */ /* 0x040fe20000000000 */
[----:B------:R4:W-:Y:S01]  /*bad0*/  @!P6 ST.E.64 desc[UR6][R18.64], R64 ;  /* 0x000000401200e985 */ /* 0x0009e2000c101b06 */
[----:B------:R-:W-:Y:S01]  /*bae0*/  VIADD R21, R2, 0x80 ;  /* 0x0000008002157836 */ /* 0x000fe20000000000 */
[----:B------:R-:W-:Y:S02]  /*baf0*/  @!P1 LEA.HI R23, R23, R23, RZ, 0x1 ;  /* 0x0000001717179211 */ /* 0x000fe400078f08ff */
[----:B------:R-:W-:Y:S02]  /*bb00*/  ISETP.GE.AND P6, PT, R3, UR4, PT ;  /* 0x0000000403007c0c */ /* 0x000fe4000bfc6270 */
[----:B------:R-:W-:-:S02]  /*bb10*/  ISETP.GE.AND P4, PT, R21, UR4, PT ;  /* 0x0000000415007c0c */ /* 0x000fc4000bf86270 */
[----:B------:R-:W-:Y:S02]  /*bb20*/  @!P0 LEA.HI R24, R24, R24, RZ, 0x1 ;  /* 0x0000001818188211 */ /* 0x000fe400078f08ff */
[----:B0-----:R-:W-:Y:S01]  /*bb30*/  @!P1 LOP3.LUT R11, R23, 0xfffffffe, RZ, 0xc0, !PT ;  /* 0xfffffffe170b9812 */ /* 0x001fe200078ec0ff */
[----:B------:R-:W-:Y:S01]  /*bb40*/  VIADD R23, R2, 0x90 ;  /* 0x0000009002177836 */ /* 0x000fe20000000000 */
[----:B-1----:R-:W-:Y:S01]  /*bb50*/  @!P0 LOP3.LUT R13, R24, 0xfffffffe, RZ, 0xc0, !PT ;  /* 0xfffffffe180d8812 */ /* 0x002fe200078ec0ff */
[----:B------:R-:W-:Y:S01]  /*bb60*/  VIADD R24, R2, 0x98 ;  /* 0x0000009802187836 */ /* 0x000fe20000000000 */
[----:B------:R-:W-:Y:S01]  /*bb70*/  @!P2 LEA.HI R0, R0, R0, RZ, 0x1 ;  /* 0x000000000000a211 */ /* 0x000fe200078f08ff */
[--C-:B------:R-:W-:Y:S01]  /*bb80*/  @!P1 IMAD.WIDE R10, R11, 0x4, R4.reuse ;  /* 0x000000040b0a9825 */ /* 0x100fe200078e0204 */
[----:B------:R-:W-:Y:S02]  /*bb90*/  @!P5 LEA.HI R20, R20, R20, RZ, 0x1 ;  /* 0x000000141414d211 */ /* 0x000fe400078f08ff */
[----:B--2---:R-:W-:Y:S01]  /*bba0*/  @!P6 LEA.HI R14, R3, R3, RZ, 0x1 ;  /* 0x00000003030ee211 */ /* 0x004fe200078f08ff */
[----:B------:R-:W-:Y:S01]  /*bbb0*/  @!P0 IMAD.WIDE R12, R13, 0x4, R4 ;  /* 0x000000040d0c8825 */ /* 0x000fe200078e0204 */
[----:B------:R-:W-:Y:S01]  /*bbc0*/  @!P4 LEA.HI R21, R21, R21, RZ, 0x1 ;  /* 0x000000151515c211 */ /* 0x000fe200078f08ff */
[----:B------:R0:W-:Y:S01]  /*bbd0*/  @!P1 ST.E.64 desc[UR6][R10.64], R68 ;  /* 0x000000440a009985 */ /* 0x0001e2000c101b06 */
[----:B------:R-:W-:-:S02]  /*bbe0*/  @!P3 LEA.HI R22, R22, R22, RZ, 0x1 ;  /* 0x000000161616b211 */ /* 0x000fc400078f08ff */
[----:B------:R-:W-:Y:S01]  /*bbf0*/  @!P2 LOP3.LUT R3, R0, 0xfffffffe, RZ, 0xc0, !PT ;  /* 0xfffffffe0003a812 */ /* 0x000fe200078ec0ff */
[----:B------:R1:W-:Y:S01]  /*bc00*/  @!P0 ST.E.64 desc[UR6][R12.64], R72 ;  /* 0x000000480c008985 */ /* 0x0003e2000c101b06 */
[----:B------:R-:W-:Y:S01]  /*bc10*/  @!P6 LOP3.LUT R15, R14, 0xfffffffe, RZ, 0xc0, !PT ;  /* 0xfffffffe0e0fe812 */ /* 0x000fe200078ec0ff */
[----:B------:R-:W-:Y:S01]  /*bc20*/  VIADD R0, R2, 0xa0 ;  /* 0x000000a002007836 */ /* 0x000fe20000000000 */
[----:B---3--:R-:W-:Y:S01]  /*bc30*/  @!P5 LOP3.LUT R17, R20, 0xfffffffe, RZ, 0xc0, !PT ;  /* 0xfffffffe1411d812 */ /* 0x008fe200078ec0ff */
[----:B------:R-:W-:Y:S01]  /*bc40*/  VIADD R20, R2, 0xb0 ;  /* 0x000000b002147836 */ /* 0x000fe20000000000 */
[----:B------:R-:W-:Y:S02]  /*bc50*/  @!P4 LOP3.LUT R21, R21, 0xfffffffe, RZ, 0xc0, !PT ;  /* 0xfffffffe1515c812 */ /* 0x000fe400078ec0ff */
[----:B----4-:R-:W-:Y:S01]  /*bc60*/  @!P3 LOP3.LUT R19, R22, 0xfffffffe, RZ, 0xc0, !PT ;  /* 0xfffffffe1613b812 */ /* 0x010fe200078ec0ff */
[C---:B------:R-:W-:Y:S01]  /*bc70*/  VIADD R22, R2.reuse, 0xc0 ;  /* 0x000000c002167836 */ /* 0x040fe20000000000 */
[----:B------:R-:W-:Y:S01]  /*bc80*/  ISETP.GE.AND P0, PT, R23, UR4, PT ;  /* 0x0000000417007c0c */ /* 0x000fe2000bf06270 */
[----:B0-----:R-:W-:Y:S01]  /*bc90*/  @!P2 IMAD.WIDE R10, R3, 0x4, R4 ;  /* 0x00000004030aa825 */ /* 0x001fe200078e0204 */
[----:B------:R-:W-:-:S02]  /*bca0*/  IADD3 R3, R2, 0xa8, RZ ;  /* 0x000000a802037810 */ /* 0x000fc40007ffe0ff */
[----:B------:R-:W-:Y:S01]  /*bcb0*/  ISETP.GE.AND P1, PT, R24, UR4, PT ;  /* 0x0000000418007c0c */ /* 0x000fe2000bf26270 */
[--C-:B-1----:R-:W-:Y:S01]  /*bcc0*/  @!P6 IMAD.WIDE R12, R15, 0x4, R4.reuse ;  /* 0x000000040f0ce825 */ /* 0x102fe200078e0204 */
[----:B------:R0:W-:Y:S01]  /*bcd0*/  @!P2 ST.E.64 desc[UR6][R10.64], R76 ;  /* 0x0000004c0a00a985 */ /* 0x0001e2000c101b06 */
[----:B------:R-:W-:Y:S02]  /*bce0*/  ISETP.GE.AND P2, PT, R0, UR4, PT ;  /* 0x0000000400007c0c */ /* 0x000fe4000bf46270 */
[--C-:B------:R-:W-:Y:S01]  /*bcf0*/  @!P5 IMAD.WIDE R14, R17, 0x4, R4.reuse ;  /* 0x00000004110ed825 */ /* 0x100fe200078e0204 */
[----:B------:R1:W-:Y:S01]  /*bd00*/  @!P6 ST.E.64 desc[UR6][R12.64], R80 ;  /* 0x000000500c00e985 */ /* 0x0003e2000c101b06 */
[----:B------:R-:W-:Y:S02]  /*bd10*/  ISETP.GE.AND P6, PT, R22, UR4, PT ;  /* 0x0000000416007c0c */ /* 0x000fe4000bfc6270 */
[----:B------:R-:W-:Y:S01]  /*bd20*/  @!P4 IMAD.WIDE R16, R21, 0x4, R4 ;  /* 0x000000041510c825 */ /* 0x000fe200078e0204 */
[----:B------:R2:W-:Y:S01]  /*bd30*/  @!P5 ST.E.64 desc[UR6][R14.64], R84 ;  /* 0x000000540e00d985 */ /* 0x0005e2000c101b06 */
[----:B------:R-:W-:-:S02]  /*bd40*/  @!P0 LEA.HI R23, R23, R23, RZ, 0x1 ;  /* 0x0000001717178211 */ /* 0x000fc400078f08ff */
[----:B------:R-:W-:Y:S01]  /*bd50*/  @!P3 IMAD.WIDE R18, R19, 0x4, R4 ;  /* 0x000000041312b825 */ /* 0x000fe200078e0204 */
[----:B------:R3:W-:Y:S01]  /*bd60*/  @!P4 ST.E.64 desc[UR6][R16.64], R88 ;  /* 0x000000581000c985 */ /* 0x0007e2000c101b06 */
[----:B------:R-:W-:Y:S02]  /*bd70*/  ISETP.GE.AND P4, PT, R20, UR4, PT ;  /* 0x0000000414007c0c */ /* 0x000fe4000bf86270 */
[----:B------:R-:W-:Y:S01]  /*bd80*/  VIADD R21, R2, 0xb8 ;  /* 0x000000b802157836 */ /* 0x000fe20000000000 */
[----:B------:R4:W-:Y:S01]  /*bd90*/  @!P3 ST.E.64 desc[UR6][R18.64], R92 ;  /* 0x0000005c1200b985 */ /* 0x0009e2000c101b06 */
[----:B------:R-:W-:Y:S02]  /*bda0*/  ISETP.GE.AND P3, PT, R3, UR4, PT ;  /* 0x0000000403007c0c */ /* 0x000fe4000bf66270 */
[----:B------:R-:W-:Y:S02]  /*bdb0*/  @!P1 LEA.HI R24, R24, R24, RZ, 0x1 ;  /* 0x0000001818189211 */ /* 0x000fe400078f08ff */
[----:B------:R-:W-:-:S02]  /*bdc0*/  ISETP.GE.AND P5, PT, R21, UR4, PT ;  /* 0x0000000415007c0c */ /* 0x000fc4000bfa6270 */
[----:B0-----:R-:W-:Y:S02]  /*bdd0*/  @!P0 LOP3.LUT R11, R23, 0xfffffffe, RZ, 0xc0, !PT ;  /* 0xfffffffe170b8812 */ /* 0x001fe400078ec0ff */
[----:B------:R-:W-:Y:S02]  /*bde0*/  @!P2 LEA.HI R0, R0, R0, RZ, 0x1 ;  /* 0x000000000000a211 */ /* 0x000fe400078f08ff */
[----:B-1----:R-:W-:Y:S01]  /*bdf0*/  @!P1 LOP3.LUT R13, R24, 0xfffffffe, RZ, 0xc0, !PT ;  /* 0xfffffffe180d9812 */ /* 0x002fe200078ec0ff */
[--C-:B------:R-:W-:Y:S01]  /*be00*/  @!P0 IMAD.WIDE R10, R11, 0x4, R4.reuse ;  /* 0x000000040b0a8825 */ /* 0x100fe200078e0204 */
[----:B------:R-:W-:Y:S02]  /*be10*/  @!P4 LEA.HI R20, R20, R20, RZ, 0x1 ;  /* 0x000000141414c211 */ /* 0x000fe400078f08ff */
[----:B------:R-:W-:Y:S01]  /*be20*/  @!P3 LEA.HI R3, R3, R3, RZ, 0x1 ;  /* 0x000000030303b211 */ /* 0x000fe200078f08ff */
[----:B------:R-:W-:Y:S01]  /*be30*/  @!P1 IMAD.WIDE R12, R13, 0x4, R4 ;  /* 0x000000040d0c9825 */ /* 0x000fe200078e0204 */
[----:B--2---:R-:W-:Y:S01]  /*be40*/  @!P2 LOP3.LUT R15, R0, 0xfffffffe, RZ, 0xc0, !PT ;  /* 0xfffffffe000fa812 */ /* 0x004fe200078ec0ff */
[----:B------:R0:W-:Y:S01]  /*be50*/  @!P0 ST.E.64 desc[UR6][R10.64], R96 ;  /* 0x000000600a008985 */ /* 0x0001e2000c101b06 */
[----:B------:R-:W-:-:S02]  /*be60*/  @!P5 LEA.HI R21, R21, R21, RZ, 0x1 ;  /* 0x000000151515d211 */ /* 0x000fc400078f08ff */
[----:B------:R-:W-:Y:S01]  /*be70*/  @!P3 LOP3.LUT R3, R3, 0xfffffffe, RZ, 0xc0, !PT ;  /* 0xfffffffe0303b812 */ /* 0x000fe200078ec0ff */
[--C-:B------:R-:W-:Y:S01]  /*be80*/  @!P2 IMAD.WIDE R14, R15, 0x4, R4.reuse ;  /* 0x000000040f0ea825 */ /* 0x100fe200078e0204 */
[----:B------:R-:W-:Y:S01]  /*be90*/  @!P6 LEA.HI R22, R22, R22, RZ, 0x1 ;  /* 0x000000161616e211 */ /* 0x000fe200078f08ff */
[----:B------:R1:W-:Y:S01]  /*bea0*/  @!P1 ST.E.64 desc[UR6][R12.64], R100 ;  /* 0x000000640c009985 */ /* 0x0003e2000c101b06 */
[----:B---3--:R-:W-:Y:S01]  /*beb0*/  @!P4 LOP3.LUT R17, R20, 0xfffffffe, RZ, 0xc0, !PT ;  /* 0xfffffffe1411c812 */ /* 0x008fe200078ec0ff */
[----:B------:R-:W-:Y:S01]  /*bec0*/  VIADD R20, R2, 0xd8 ;  /* 0x000000d802147836 */ /* 0x000fe20000000000 */
[----:B------:R-:W-:Y:S01]  /*bed0*/  @!P5 LOP3.LUT R21, R21, 0xfffffffe, RZ, 0xc0, !PT ;  /* 0xfffffffe1515d812 */ /* 0x000fe200078ec0ff */
[----:B------:R2:W-:Y:S01]  /*bee0*/  @!P2 ST.E.64 desc[UR6][R14.64], R104 ;  /* 0x000000680e00a985 */ /* 0x0005e2000c101b06 */
[----:B----4-:R-:W-:Y:S02]  /*bef0*/  @!P6 LOP3.LUT R19, R22, 0xfffffffe, RZ, 0xc0, !PT ;  /* 0xfffffffe1613e812 */ /* 0x010fe400078ec0ff */
[----:B------:R-:W-:Y:S01]  /*bf00*/  IADD3 R0, R2, 0xc8, RZ ;  /* 0x000000c802007810 */ /* 0x000fe20007ffe0ff */
[----:B0-----:R-:W-:Y:S01]  /*bf10*/  @!P3 IMAD.WIDE R10, R3, 0x4, R4 ;  /* 0x00000004030ab825 */ /* 0x001fe200078e0204 */
[----:B------:R-:W-:-:S02]  /*bf20*/  ISETP.GE.AND P2, PT, R20, UR4, PT ;  /* 0x0000000414007c0c */ /* 0x000fc4000bf46270 */
[----:B------:R-:W-:Y:S01]  /*bf30*/  ISETP.GE.AND P0, PT, R0, UR4, PT ;  /* 0x0000000400007c0c */ /* 0x000fe2000bf06270 */
[----:B------:R-:W-:Y:S01]  /*bf40*/  VIADD R3, R2, 0xd0 ;  /* 0x000000d002037836 */ /* 0x000fe20000000000 */
[----:B------:R0:W-:Y:S01]  /*bf50*/  @!P3 ST.E.64 desc[UR6][R10.64], R108 ;  /* 0x0000006c0a00b985 */ /* 0x0001e2000c101b06 */
[----:B-1----:R-:W-:-:S03]  /*bf60*/  @!P4 IMAD.WIDE R12, R17, 0x4, R4 ;  /* 0x00000004110cc825 */ /* 0x002fc600078e0204 */
[----:B------:R-:W-:Y:S01]  /*bf70*/  ISETP.GE.AND P1, PT, R3, UR4, PT ;  /* 0x0000000403007c0c */ /* 0x000fe2000bf26270 */
[--C-:B------:R-:W-:Y:S01]  /*bf80*/  @!P5 IMAD.WIDE R16, R21, 0x4, R4.reuse ;  /* 0x000000041510d825 */ /* 0x100fe200078e0204 */
[----:B------:R1:W-:Y:S01]  /*bf90*/  @!P4 ST.E.64 desc[UR6][R12.64], R112 ;  /* 0x000000700c00c985 */ /* 0x0003e2000c101b06 */
[----:B--2---:R-:W-:Y:S02]  /*bfa0*/  IADD3 R14, R2, 0xe8, RZ ;  /* 0x000000e8020e7810 */ /* 0x004fe40007ffe0ff */
[----:B------:R-:W-:Y:S01]  /*bfb0*/  @!P6 IMAD.WIDE R18, R19, 0x4, R4 ;  /* 0x000000041312e825 */ /* 0x000fe200078e0204 */
[----:B------:R2:W-:Y:S01]  /*bfc0*/  @!P5 ST.E.64 desc[UR6][R16.64], R116 ;  /* 0x000000741000d985 */ /* 0x0005e2000c101b06 */
[----:B------:R-:W-:Y:S02]  /*bfd0*/  ISETP.GE.AND P4, PT, R14, UR4, PT ;  /* 0x000000040e007c0c */ /* 0x000fe4000bf86270 */
[C---:B------:R-:W-:Y:S01]  /*bfe0*/  VIADD R21, R2.reuse, 0xe0 ;  /* 0x000000e002157836 */ /* 0x040fe20000000000 */
[----:B------:R3:W-:Y:S01]  /*bff0*/  @!P6 ST.E.64 desc[UR6][R18.64], R120 ;  /* 0x000000781200e985 */ /* 0x0007e2000c101b06 */
[----:B0-----:R-:W-:Y:S01]  /*c000*/  VIADD R11, R2, 0xf8 ;  /* 0x000000f8020b7836 */ /* 0x001fe20000000000 */
[----:B------:R-:W-:Y:S01]  /*c010*/  @!P0 LEA.HI R0, R0, R0, RZ, 0x1 ;  /* 0x0000000000008211 */ /* 0x000fe200078f08ff */
[----:B------:R-:W-:Y:S01]  /*c020*/  VIADD R15, R2, 0xf0 ;  /* 0x000000f0020f7836 */ /* 0x000fe20000000000 */
[----:B------:R-:W-:-:S02]  /*c030*/  ISETP.GE.AND P3, PT, R21, UR4, PT ;  /* 0x0000000415007c0c */ /* 0x000fc4000bf66270 */
[----:B------:R-:W-:Y:S02]  /*c040*/  ISETP.GE.AND P6, PT, R11, UR4, PT ;  /* 0x000000040b007c0c */ /* 0x000fe4000bfc6270 */
[----:B------:R-:W-:Y:S02]  /*c050*/  ISETP.GE.AND P5, PT, R15, UR4, PT ;  /* 0x000000040f007c0c */ /* 0x000fe4000bfa6270 */
[----:B------:R-:W-:Y:S02]  /*c060*/  @!P1 LEA.HI R3, R3, R3, RZ, 0x1 ;  /* 0x0000000303039211 */ /* 0x000fe400078f08ff */
[----:B------:R-:W-:Y:S02]  /*c070*/  @!P2 LEA.HI R20, R20, R20, RZ, 0x1 ;  /* 0x000000141414a211 */ /* 0x000fe400078f08ff */
[----:B------:R-:W-:Y:S02]  /*c080*/  @!P4 LEA.HI R14, R14, R14, RZ, 0x1 ;  /* 0x0000000e0e0ec211 */ /* 0x000fe400078f08ff */
[----:B------:R-:W-:-:S02]  /*c090*/  @!P1 LOP3.LUT R3, R3, 0xfffffffe, RZ, 0xc0, !PT ;  /* 0xfffffffe03039812 */ /* 0x000fc400078ec0ff */
[----:B------:R-:W-:Y:S02]  /*c0a0*/  @!P3 LEA.HI R21, R21, R21, RZ, 0x1 ;  /* 0x000000151515b211 */ /* 0x000fe400078f08ff */
[----:B-1----:R-:W-:Y:S02]  /*c0b0*/  @!P6 LEA.HI R12, R11, R11, RZ, 0x1 ;  /* 0x0000000b0b0ce211 */ /* 0x002fe400078f08ff */
[----:B------:R-:W-:Y:S02]  /*c0c0*/  @!P5 LEA.HI R10, R15, R15, RZ, 0x1 ;  /* 0x0000000f0f0ad211 */ /* 0x000fe400078f08ff */
[----:B------:R-:W-:Y:S02]  /*c0d0*/  @!P0 LOP3.LUT R11, R0, 0xfffffffe, RZ, 0xc0, !PT ;  /* 0xfffffffe000b8812 */ /* 0x000fe400078ec0ff */
[----:B------:R-:W-:Y:S02]  /*c0e0*/  @!P2 LOP3.LUT R15, R20, 0xfffffffe, RZ, 0xc0, !PT ;  /* 0xfffffffe140fa812 */ /* 0x000fe400078ec0ff */
[----:B--2---:R-:W-:-:S02]  /*c0f0*/  @!P3 LOP3.LUT R17, R21, 0xfffffffe, RZ, 0xc0, !PT ;  /* 0xfffffffe1511b812 */ /* 0x004fc400078ec0ff */
[----:B---3--:R-:W-:Y:S01]  /*c100*/  @!P4 LOP3.LUT R19, R14, 0xfffffffe, RZ, 0xc0, !PT ;  /* 0xfffffffe0e13c812 */ /* 0x008fe200078ec0ff */
[--C-:B------:R-:W-:Y:S01]  /*c110*/  @!P2 IMAD.WIDE R14, R15, 0x4, R4.reuse ;  /* 0x000000040f0ea825 */ /* 0x100fe200078e0204 */
[----:B------:R-:W-:Y:S02]  /*c120*/  @!P5 LOP3.LUT R21, R10, 0xfffffffe, RZ, 0xc0, !PT ;  /* 0xfffffffe0a15d812 */ /* 0x000fe400078ec0ff */
[----:B------:R-:W-:Y:S01]  /*c130*/  @!P6 LOP3.LUT R23, R12, 0xfffffffe, RZ, 0xc0, !PT ;  /* 0xfffffffe0c17e812 */ /* 0x000fe200078ec0ff */
[----:B------:R-:W-:-:S04]  /*c140*/  @!P0 IMAD.WIDE R10, R11, 0x4, R4 ;  /* 0x000000040b0a8825 */ /* 0x000fc800078e0204 */
[--C-:B------:R-:W-:Y:S01]  /*c150*/  @!P1 IMAD.WIDE R12, R3, 0x4, R4.reuse ;  /* 0x00000004030c9825 */ /* 0x100fe200078e0204 */
[----:B------:R0:W-:Y:S03]  /*c160*/  @!P0 ST.E.64 desc[UR6][R10.64], R124 ;  /* 0x0000007c0a008985 */ /* 0x0001e6000c101b06 */
[--C-:B------:R-:W-:Y:S01]  /*c170*/  @!P3 IMAD.WIDE R16, R17, 0x4, R4.reuse ;  /* 0x000000041110b825 */ /* 0x100fe200078e0204 */
[----:B------:R0:W-:Y:S03]  /*c180*/  @!P1 ST.E.64 desc[UR6][R12.64], R128 ;  /* 0x000000800c009985 */ /* 0x0001e6000c101b06 */
[--C-:B------:R-:W-:Y:S01]  /*c190*/  @!P4 IMAD.WIDE R18, R19, 0x4, R4.reuse ;  /* 0x000000041312c825 */ /* 0x100fe200078e0204 */
[----:B------:R0:W-:Y:S03]  /*c1a0*/  @!P2 ST.E.64 desc[UR6][R14.64], R132 ;  /* 0x000000840e00a985 */ /* 0x0001e6000c101b06 */
[--C-:B------:R-:W-:Y:S01]  /*c1b0*/  @!P5 IMAD.WIDE R20, R21, 0x4, R4.reuse ;  /* 0x000000041514d825 */ /* 0x100fe200078e0204 */
[----:B------:R0:W-:Y:S03]  /*c1c0*/  @!P3 ST.E.64 desc[UR6][R16.64], R136 ;  /* 0x000000881000b985 */ /* 0x0001e6000c101b06 */
[----:B------:R-:W-:Y:S01]  /*c1d0*/  @!P6 IMAD.WIDE R4, R23, 0x4, R4 ;  /* 0x000000041704e825 */ /* 0x000fe200078e0204 */
[----:B------:R0:W-:Y:S04]  /*c1e0*/  @!P4 ST.E.64 desc[UR6][R18.64], R140 ;  /* 0x0000008c1200c985 */ /* 0x0001e8000c101b06 */
[----:B------:R0:W-:Y:S04]  /*c1f0*/  @!P5 ST.E.64 desc[UR6][R20.64], R144 ;  /* 0x000000901400d985 */ /* 0x0001e8000c101b06 */
[----:B------:R0:W-:Y:S02]  /*c200*/  @!P6 ST.E.64 desc[UR6][R4.64], R148 ;  /* 0x000000940400e985 */ /* 0x0001e4000c101b06 */
.L_x_35:
[----:B------:R-:W-:Y:S05]  /*c210*/  BSYNC B0 ;  /* 0x0000000000007941 */ /* 0x000fea0003800000 */
.L_x_34:
[----:B------:R-:W-:Y:S01]  /*c220*/  ISETP.GE.AND P0, PT, R9, R8, PT ;  /* 0x000000080900720c */ /* 0x000fe20003f06270 */
[----:B01----:R0:W1:Y:S04]  /*c230*/  SHFL.IDX PT, R5, R7, 0x1, 0x1c1f ;  /* 0x003c1f0007057f89 */ /* 0x00306800000e0000 */
[----:B----4-:R0:W2:Y:S08]  /*c240*/  SHFL.IDX PT, R4, R6, 0x1, 0x1c1f ;  /* 0x003c1f0006047f89 */ /* 0x0100b000000e0000 */
[----:B0-----:R-:W-:Y:S05]  /*c250*/  @P0 BRA `(.L_x_10) ;  /* 0x0000005400e00947 */ /* 0x001fea0003800000 */
[C---:B---3--:R-:W-:Y:S01]  /*c260*/  VIADD R0, R2.reuse, 0x8 ;  /* 0x0000000802007836 */ /* 0x048fe20000000000 */
[C---:B------:R-:W-:Y:S01]  /*c270*/  IADD3 R3, R2.reuse, 0x10, RZ ;  /* 0x0000001002037810 */ /* 0x040fe20007ffe0ff */
[----:B------:R-:W-:Y:S01]  /*c280*/  ULDC UR4, c[0x0][0xac8] ;  /* 0x0002b20000047ab9 */ /* 0x000fe20000000800 */
[C---:B------:R-:W-:Y:S01]  /*c290*/  VIADD R12, R2.reuse, 0x18 ;  /* 0x00000018020c7836 */ /* 0x040fe20000000000 */
[C---:B------:R-:W-:Y:S01]  /*c2a0*/  ISETP.GE.AND P0, PT, R2.reuse, UR4, PT ;  /* 0x0000000402007c0c */ /* 0x040fe2000bf06270 */
[----:B------:R-:W-:Y:S01]  /*c2b0*/  VIADD R13, R2, 0x20 ;  /* 0x00000020020d7836 */ /* 0x000fe20000000000 */
[----:B------:R-:W-:Y:S01]  /*c2c0*/  ISETP.GE.AND P1, PT, R0, UR4, PT ;  /* 0x0000000400007c0c */ /* 0x000fe2000bf26270 */
[----:B------:R-:W-:Y:S01]  /*c2d0*/  ULDC.64 UR6, c[0x0][0x208] ;  /* 0x0000820000067ab9 */ /* 0x000fe20000000a00 */
[----:B------:R-:W-:Y:S01]  /*c2e0*/  ISETP.GE.AND P2, PT, R3, UR4, PT ;  /* 0x0000000403007c0c */ /* 0x000fe2000bf46270 */
[----:B------:R-:W-:Y:S01]  /*c2f0*/  VIADD R14, R2, 0x38 ;  /* 0x00000038020e7836 */ /* 0x000fe20000000000 */
[----:B------:R-:W-:Y:S01]  /*c300*/  ISETP.GE.AND P5, PT, R12, UR4, PT ;  /* 0x000000040c007c0c */ /* 0x000fe2000bfa6270 */
[C---:B------:R-:W-:Y:S01]  /*c310*/  VIADD R15, R2.reuse, 0x40 ;  /* 0x00000040020f7836 */ /* 0x040fe20000000000 */
[----:B------:R-:W-:Y:S01]  /*c320*/  ISETP.GE.AND P6, PT, R13, UR4, PT ;  /* 0x000000040d007c0c */ /* 0x000fe2000bfc6270 */
[C---:B------:R-:W-:Y:S01]  /*c330*/  VIADD R16, R2.reuse, 0x48 ;  /* 0x0000004802107836 */ /* 0x040fe20000000000 */
[C---:B------:R-:W-:Y:S01]  /*c340*/  IADD3 R18, R2.reuse, 0x50, RZ ;  /* 0x0000005002127810 */ /* 0x040fe20007ffe0ff */
[C---:B------:R-:W-:Y:S01]  /*c350*/  VIADD R19, R2.reuse, 0x58 ;  /* 0x0000005802137836 */ /* 0x040fe20000000000 */
[----:B------:R-:W-:Y:S01]  /*c360*/  ISETP.GE.AND P3, PT, R15, UR4, PT ;  /* 0x000000040f007c0c */ /* 0x000fe2000bf66270 */
[----:B-12---:R-:W-:Y:S01]  /*c370*/  @!P0 IMAD.WIDE R6, R2, 0x4, R4 ;  /* 0x0000000402068825 */ /* 0x006fe200078e0204 */
[----:B------:R-:W-:-:S02]  /*c380*/  ISETP.GE.AND P4, PT, R16, UR4, PT ;  /* 0x0000000410007c0c */ /* 0x000fc4000bf86270 */
[----:B------:R-:W-:Y:S01]  /*c390*/  @!P1 LEA.HI R0, R0, R0, RZ, 0x1 ;  /* 0x0000000000009211 */ /* 0x000fe200078f08ff */
[----:B------:R-:W-:Y:S01]  /*c3a0*/  VIADD R20, R2, 0x80 ;  /* 0x0000008002147836 */ /* 0x000fe20000000000 */
[----:B------:R-:W-:Y:S01]  /*c3b0*/  @!P2 LEA.HI R3, R3, R3, RZ, 0x1 ;  /* 0x000000030303a211 */ /* 0x000fe200078f08ff */
[----:B------:R0:W-:Y:S01]  /*c3c0*/  @!P0 ST.E.64 desc[UR6][R6.64], R26 ;  /* 0x0000001a06008985 */ /* 0x0001e2000c101b06 */
[----:B------:R-:W-:Y:S01]  /*c3d0*/  @!P1 LOP3.LUT R9, R0, 0xfffffffe, RZ, 0xc0, !PT ;  /* 0xfffffffe00099812 */ /* 0x000fe200078ec0ff */
[----:B------:R-:W-:Y:S01]  /*c3e0*/  VIADD R0, R2, 0x28 ;  /* 0x0000002802007836 */ /* 0x000fe20000000000 */
[----:B------:R-:W-:Y:S02]  /*c3f0*/  @!P2 LOP3.LUT R3, R3, 0xfffffffe, RZ, 0xc0, !PT ;  /* 0xfffffffe0303a812 */ /* 0x000fe400078ec0ff */
[----:B------:R-:W-:Y:S01]  /*c400*/  @!P5 LEA.HI R12, R12, R12, RZ, 0x1 ;  /* 0x0000000c0c0cd211 */ /* 0x000fe200078f08ff */
[----:B------:R-:W-:Y:S01]  /*c410*/  @!P1 IMAD.WIDE R8, R9, 0x4, R4 ;  /* 0x0000000409089825 */ /* 0x000fe200078e0204 */
[----:B------:R-:W-:-:S02]  /*c420*/  ISETP.GE.AND P0, PT, R0, UR4, PT ;  /* 0x0000000400007c0c */ /* 0x000fc4000bf06270 */
[----:B------:R-:W-:Y:S01]  /*c430*/  @!P6 LEA.HI R13, R13, R13, RZ, 0x1 ;  /* 0x0000000d0d0de211 */ /* 0x000fe200078f08ff */
[----:B------:R-:W-:Y:S01]  /*c440*/  @!P2 IMAD.WIDE R10, R3, 0x4, R4 ;  /* 0x00000004030aa825 */ /* 0x000fe200078e0204 */
[----:B------:R-:W-:Y:S01]  /*c450*/  IADD3 R3, R2, 0x30, RZ ;  /* 0x0000003002037810 */ /* 0x000fe20007ffe0ff */
[----:B------:R1:W-:Y:S01]  /*c460*/  @!P1 ST.E.64 desc[UR6][R8.64], R30 ;  /* 0x0000001e08009985 */ /* 0x0003e2000c101b06 */
[----:B------:R-:W-:Y:S02]  /*c470*/  @!P3 LEA.HI R15, R15, R15, RZ, 0x1 ;  /* 0x0000000f0f0fb211 */ /* 0x000fe400078f08ff */
[----:B------:R-:W-:Y:S01]  /*c480*/  ISETP.GE.AND P1, PT, R3, UR4, PT ;  /* 0x0000000403007c0c */ /* 0x000fe2000bf26270 */
[----:B------:R2:W-:Y:S01]  /*c490*/  @!P2 ST.E.64 desc[UR6][R10.64], R34 ;  /* 0x000000220a00a985 */ /* 0x0005e2000c101b06 */
[----:B------:R-:W-:Y:S02]  /*c4a0*/  ISETP.GE.AND P2, PT, R14, UR4, PT ;  /* 0x000000040e007c0c */ /* 0x000fe4000bf46270 */
[----:B0-----:R-:W-:-:S02]  /*c4b0*/  @!P5 LOP3.LUT R7, R12, 0xfffffffe, RZ, 0xc0, !PT ;  /* 0xfffffffe0c07d812 */ /* 0x001fc400078ec0ff */
[----:B------:R-:W-:Y:S02]  /*c4c0*/  @!P0 LEA.HI R0, R0, R0, RZ, 0x1 ;  /* 0x0000000000008211 */ /* 0x000fe400078f08ff */
[----:B------:R-:W-:Y:S01]  /*c4d0*/  @!P4 LEA.HI R16, R16, R16, RZ, 0x1 ;  /* 0x000000101010c211 */ /* 0x000fe200078f08ff */
[--C-:B------:R-:W-:Y:S01]  /*c4e0*/  @!P5 IMAD.WIDE R6, R7, 0x4, R4.reuse ;  /* 0x000000040706d825 */ /* 0x100fe200078e0204 */
[----:B------:R-:W-:Y:S02]  /*c4f0*/  @!P3 LOP3.LUT R15, R15, 0xfffffffe, RZ, 0xc0, !PT ;  /* 0xfffffffe0f0fb812 */ /* 0x000fe400078ec0ff */
[----:B-1----:R-:W-:Y:S02]  /*c500*/  @!P6 LOP3.LUT R9, R13, 0xfffffffe, RZ, 0xc0, !PT ;  /* 0xfffffffe0d09e812 */ /* 0x002fe400078ec0ff */
[----:B------:R0:W-:Y:S01]  /*c510*/  @!P5 ST.E.64 desc[UR6][R6.64], R38 ;  /* 0x000000260600d985 */ /* 0x0001e2000c101b06 */
[----:B--2---:R-:W-:Y:S02]  /*c520*/  @!P1 LEA.HI R10, R3, R3, RZ, 0x1 ;  /* 0x00000003030a9211 */ /* 0x004fe400078f08ff */
[----:B------:R-:W-:Y:S01]  /*c530*/  @!P2 LEA.HI R14, R14, R14, RZ, 0x1 ;  /* 0x0000000e0e0ea211 */ /* 0x000fe200078f08ff */
[----:B------:R-:W-:Y:S01]  /*c540*/  @!P6 IMAD.WIDE R8, R9, 0x4, R4 ;  /* 0x000000040908e825 */ /* 0x000fe200078e0204 */
[----:B------:R-:W-:-:S02]  /*c550*/  @!P0 LOP3.LUT R3, R0, 0xfffffffe, RZ, 0xc0, !PT ;  /* 0xfffffffe00038812 */ /* 0x000fc400078ec0ff */
[----:B------:R-:W-:Y:S01]  /*c560*/  @!P1 LOP3.LUT R11, R10, 0xfffffffe, RZ, 0xc0, !PT ;  /* 0xfffffffe0a0b9812 */ /* 0x000fe200078ec0ff */
[----:B------:R-:W-:Y:S01]  /*c570*/  VIADD R0, R2, 0x60 ;  /* 0x0000006002007836 */ /* 0x000fe20000000000 */
[----:B------:R-:W-:Y:S01]  /*c580*/  @!P2 LOP3.LUT R13, R14, 0xfffffffe, RZ, 0xc0, !PT ;  /* 0xfffffffe0e0da812 */ /* 0x000fe200078ec0ff */
[----:B------:R1:W-:Y:S01]  /*c590*/  @!P6 ST.E.64 desc[UR6][R8.64], R42 ;  /* 0x0000002a0800e985 */ /* 0x0003e2000c101b06 */
[----:B------:R-:W-:Y:S02]  /*c5a0*/  @!P4 LOP3.LUT R17, R16, 0xfffffffe, RZ, 0xc0, !PT ;  /* 0xfffffffe1011c812 */ /* 0x000fe400078ec0ff */
[----:B------:R-:W-:Y:S01]  /*c5b0*/  ISETP.GE.AND P5, PT, R18, UR4, PT ;  /* 0x0000000412007c0c */ /* 0x000fe2000bfa6270 */
[--C-:B0-----:R-:W-:Y:S01]  /*c5c0*/  @!P0 IMAD.WIDE R6, R3, 0x4, R4.reuse ;  /* 0x0000000403068825 */ /* 0x101fe200078e0204 */
[----:B------:R-:W-:Y:S02]  /*c5d0*/  ISETP.GE.AND P6, PT, R19, UR4, PT ;  /* 0x0000000413007c0c */ /* 0x000fe4000bfc6270 */
[C---:B------:R-:W-:Y:S01]  /*c5e0*/  IADD3 R16, R2.reuse, 0x70, RZ ;  /* 0x0000007002107810 */ /* 0x040fe20007ffe0ff */
[----:B------:R-:W-:Y:S01]  /*c5f0*/  VIADD R3, R2, 0x68 ;  /* 0x0000006802037836 */ /* 0x000fe20000000000 */
[----:B------:R0:W-:Y:S01]  /*c600*/  @!P0 ST.E.64 desc[UR6][R6.64], R46 ;  /* 0x0000002e06008985 */ /* 0x0001e2000c101b06 */
[----:B------:R-:W-:Y:S01]  /*c610*/  ISETP.GE.AND P0, PT, R20, UR4, PT ;  /* 0x0000000414007c0c */ /* 0x000fe2000bf06270 */
[----:B-1----:R-:W-:-:S05]  /*c620*/  @!P1 IMAD.WIDE R8, R11, 0x4, R4 ;  /* 0x000000040b089825 */ /* 0x002fca00078e0204 */
[----:B------:R-:W-:Y:S01]  /*c630*/  @!P5 LEA.HI R18, R18, R18, RZ, 0x1 ;  /* 0x000000121212d211 */ /* 0x000fe200078f08ff */
[--C-:B------:R-:W-:Y:S01]  /*c640*/  @!P2 IMAD.WIDE R10, R13, 0x4, R4.reuse ;  /* 0x000000040d0aa825 */ /* 0x100fe200078e0204 */
[----:B------:R1:W-:Y:S01]  /*c650*/  @!P1 ST.E.64 desc[UR6][R8.64], R50 ;  /* 0x0000003208009985 */ /* 0x0003e2000c101b06 */
[----:B------:R-:W-:Y:S02]  /*c660*/  @!P6 LEA.HI R19, R19, R19, RZ, 0x1 ;  /* 0x000000131313e211 */ /* 0x000fe400078f08ff */
[--C-:B------:R-:W-:Y:S01]  /*c670*/  @!P3 IMAD.WIDE R12, R15, 0x4, R4.reuse ;  /* 0x000000040f0cb825 */ /* 0x100fe200078e0204 */
[----:B------:R2:W-:Y:S01]  /*c680*/  @!P2 ST.E.64 desc[UR6][R10.64], R54 ;  /* 0x000000360a00a985 */ /* 0x0005e2000c101b06 */
[----:B------:R-:W-:Y:S02]  /*c690*/  ISETP.GE.AND P2, PT, R16, UR4, PT ;  /* 0x0000000410007c0c */ /* 0x000fe4000bf46270 */
[----:B------:R-:W-:Y:S01]  /*c6a0*/  @!P4 IMAD.WIDE R14, R17, 0x4, R4 ;  /* 0x00000004110ec825 */ /* 0x000fe200078e0204 */
[----:B------:R3:W-:Y:S01]  /*c6b0*/  @!P3 ST.E.64 desc[UR6][R12.64], R58 ;  /* 0x0000003a0c00b985 */ /* 0x0007e2000c101b06 */
[----:B------:R-:W-:-:S02]  /*c6c0*/  ISETP.GE.AND P3, PT, R3, UR4, PT ;  /* 0x0000000403007c0c */ /* 0x000fc4000bf66270 */
[----:B------:R-:W-:Y:S01]  /*c6d0*/  VIADD R17, R2, 0x78 ;  /* 0x0000007802117836 */ /* 0x000fe20000000000 */
[----:B------:R4:W-:Y:S01]  /*c6e0*/  @!P4 ST.E.64 desc[UR6][R14.64], R62 ;  /* 0x0000003e0e00c985 */ /* 0x0009e2000c101b06 */
[----:B------:R-:W-:Y:S02]  /*c6f0*/  ISETP.GE.AND P4, PT, R0, UR4, PT ;  /* 0x0000000400007c0c */ /* 0x000fe4000bf86270 */
[----:B0-----:R-:W-:Y:S01]  /*c700*/  @!P5 LOP3.LUT R7, R18, 0xfffffffe, RZ, 0xc0, !PT ;  /* 0xfffffffe1207d812 */ /* 0x001fe200078ec0ff */
[----:B------:R-:W-:Y:S01]  /*c710*/  VIADD R18, R2, 0x88 ;  /* 0x0000008802127836 */ /* 0x000fe20000000000 */
[----:B------:R-:W-:Y:S02]  /*c720*/  ISETP.GE.AND P1, PT, R17, UR4, PT ;  /* 0x0000000411007c0c */ /* 0x000fe4000bf26270 */
[----:B-1----:R-:W-:Y:S01]  /*c730*/  @!P6 LOP3.LUT R9, R19, 0xfffffffe, RZ, 0xc0, !PT ;  /* 0xfffffffe1309e812 */ /* 0x002fe200078ec0ff */
[----:B------:R-:W-:Y:S01]  /*c740*/  @!P5 IMAD.WIDE R6, R7, 0x4, R4 ;  /* 0x000000040706d825 */ /* 0x000fe200078e0204 */
[----:B------:R-:W-:-:S02]  /*c750*/  @!P2 LEA.HI R16, R16, R16, RZ, 0x1 ;  /* 0x000000101010a211 */ /* 0x000fc400078f08ff */
[----:B--2---:R-:W-:Y:S01]  /*c760*/  @!P3 LEA.HI R10, R3, R3, RZ, 0x1 ;  /* 0x00000003030ab211 */ /* 0x004fe200078f08ff */
[----:B------:R-:W-:Y:S01]  /*c770*/  @!P6 IMAD.WIDE R8, R9, 0x4, R4 ;  /* 0x000000040908e825 */ /* 0x000fe200078e0204 */
[----:B------:R-:W-:Y:S01]  /*c780*/  @!P0 LEA.HI R20, R20, R20, RZ, 0x1 ;  /* 0x0000001414148211 */ /* 0x000fe200078f08ff */
[----:B------:R0:W-:Y:S01]  /*c790*/  @!P5 ST.E.64 desc[UR6][R6.64], R66 ;  /* 0x000000420600d985 */ /* 0x0001e2000c101b06 */
[----:B------:R-:W-:Y:S02]  /*c7a0*/  @!P4 LEA.HI R0, R0, R0, RZ, 0x1 ;  /* 0x000000000000c211 */ /* 0x000fe400078f08ff */
[----:B------:R-:W-:Y:S01]  /*c7b0*/  @!P3 LOP3.LUT R11, R10, 0xfffffffe, RZ, 0xc0, !PT ;  /* 0xfffffffe0a0bb812 */ /* 0x000fe200078ec0ff */
[----:B------:R1:W-:Y:S01]  /*c7c0*/  @!P6 ST.E.64 desc[UR6][R8.64], R70 ;  /* 0x000000460800e985 */ /* 0x0003e2000c101b06 */
[----:B------:R-:W-:Y:S02]  /*c7d0*/  @!P1 LEA.HI R17, R17, R17, RZ, 0x1 ;  /* 0x0000001111119211 */ /* 0x000fe400078f08ff */
[----:B------:R-:W-:Y:S01]  /*c7e0*/  @!P4 LOP3.LUT R3, R0, 0xfffffffe, RZ, 0xc0, !PT ;  /* 0xfffffffe0003c812 */ /* 0x000fe200078ec0ff */
[----:B------:R-:W-:Y:S01]  /*c7f0*/  VIADD R0, R2, 0x98 ;  /* 0x0000009802007836 */ /* 0x000fe20000000000 */
[----:B---3--:R-:W-:Y:S01]  /*c800*/  @!P2 LOP3.LUT R13, R16, 0xfffffffe, RZ, 0xc0, !PT ;  /* 0xfffffffe100da812 */ /* 0x008fe200078ec0ff */
[----:B------:R-:W-:Y:S01]  /*c810*/  VIADD R16, R2, 0xa8 ;  /* 0x000000a802107836 */ /* 0x000fe20000000000 */
[----:B------:R-:W-:-:S02]  /*c820*/  @!P1 LOP3.LUT R17, R17, 0xfffffffe, RZ, 0xc0, !PT ;  /* 0xfffffffe11119812 */ /* 0x000fc400078ec0ff */
[----:B----4-:R-:W-:Y:S01]  /*c830*/  @!P0 LOP3.LUT R15, R20, 0xfffffffe, RZ, 0xc0, !PT ;  /* 0xfffffffe140f8812 */ /* 0x010fe200078ec0ff */
[--C-:B0-----:R-:W-:Y:S01]  /*c840*/  @!P4 IMAD.WIDE R6, R3, 0x4, R4.reuse ;  /* 0x000000040306c825 */ /* 0x101fe200078e0204 */
[----:B------:R-:W-:Y:S02]  /*c850*/  IADD3 R19, R2, 0x90, RZ ;  /* 0x0000009002137810 */ /* 0x000fe40007ffe0ff */
[----:B------:R-:W-:Y:S01]  /*c860*/  ISETP.GE.AND P6, PT, R18, UR4, PT ;  /* 0x0000000412007c0c */ /* 0x000fe2000bfc6270 */
[--C-:B-1----:R-:W-:Y:S01]  /*c870*/  @!P3 IMAD.WIDE R8, R11, 0x4, R4.reuse ;  /* 0x000000040b08b825 */ /* 0x102fe200078e0204 */
[----:B------:R-:W-:Y:S01]  /*c880*/  ISETP.GE.AND P5, PT, R19, UR4, PT ;  /* 0x0000000413007c0c */ /* 0x000fe2000bfa6270 */
[----:B------:R0:W-:Y:S02]  /*c890*/  @!P4 ST.E.64 desc[UR6][R6.64], R74 ;  /* 0x0000004a0600c985 */ /* 0x0001e4000c101b06 */
[--C-:B------:R-:W-:Y:S02]  /*c8a0*/  @!P2 IMAD.WIDE R10, R13, 0x4, R4.reuse ;  /* 0x000000040d0aa825 */ /* 0x100fe400078e0204 */
[----:B------:R1:W-:Y:S01]  /*c8b0*/  @!P3 ST.E.64 desc[UR6][R8.64], R78 ;  /* 0x0000004e0800b985 */ /* 0x0003e2000c101b06 */
[----:B------:R-:W-:Y:S01]  /*c8c0*/  ISETP.GE.AND P3, PT, R16, UR4, PT ;  /* 0x0000000410007c0c */ /* 0x000fe2000bf66270 */
[--C-:B------:R-:W-:Y:S01]  /*c8d0*/  @!P1 IMAD.WIDE R12, R17, 0x4, R4.reuse ;  /* 0x00000004110c9825 */ /* 0x100fe200078e0204 */
[----:B------:R-:W-:Y:S01]  /*c8e0*/  IADD3 R17, R2, 0xb0, RZ ;  /* 0x000000b002117810 */ /* 0x000fe20007ffe0ff */
[----:B------:R2:W-:Y:S02]  /*c8f0*/  @!P2 ST.E.64 desc[UR6][R10.64], R82 ;  /* 0x000000520a00a985 */ /* 0x0005e4000c101b06 */
[----:B------:R-:W-:Y:S01]  /*c900*/  @!P0 IMAD.WIDE R14, R15, 0x4, R4 ;  /* 0x000000040f0e8825 */ /* 0x000fe200078e0204 */
[----:B------:R-:W-:Y:S01]  /*c910*/  ISETP.GE.AND P2, PT, R17, UR4, PT ;  /* 0x0000000411007c0c */ /* 0x000fe2000bf46270 */
[----:B------:R3:W-:Y:S01]  /*c920*/  @!P1 ST.E.64 desc[UR6][R12.64], R86 ;  /* 0x000000560c009985 */ /* 0x0007e2000c101b06 */
[----:B------:R-:W-:Y:S01]  /*c930*/  @!P6 LEA.HI R18, R18, R18, RZ, 0x1 ;  /* 0x000000121212e211 */ /* 0x000fe200078f08ff */
[C---:B------:R-:W-:Y:S01]  /*c940*/  VIADD R3, R2.reuse, 0xa0 ;  /* 0x000000a002037836 */ /* 0x040fe20000000000 */
[----:B------:R-:W-:Y:S01]  /*c950*/  @!P5 LEA.HI R19, R19, R19, RZ, 0x1 ;  /* 0x000000131313d211 */ /* 0x000fe200078f08ff */
[----:B------:R4:W-:Y:S01]  /*c960*/  @!P0 ST.E.64 desc[UR6][R14.64], R90 ;  /* 0x0000005a0e008985 */ /* 0x0009e2000c101b06 */
[----:B------:R-:W-:Y:S01]  /*c970*/  VIADD R20, R2, 0xb8 ;  /* 0x000000b802147836 */ /* 0x000fe20000000000 */
[----:B------:R-:W-:-:S02]  /*c980*/  ISETP.GE.AND P0, PT, R0, UR4, PT ;  /* 0x0000000400007c0c */ /* 0x000fc4000bf06270 */
[----:B------:R-:W-:Y:S02]  /*c990*/  ISETP.GE.AND P4, PT, R3, UR4, PT ;  /* 0x0000000403007c0c */ /* 0x000fe4000bf86270 */
[----:B------:R-:W-:Y:S02]  /*c9a0*/  ISETP.GE.AND P1, PT, R20, UR4, PT ;  /* 0x0000000414007c0c */ /* 0x000fe4000bf26270 */
[----:B0-----:R-:W-:Y:S01]  /*c9b0*/  @!P6 LOP3.LUT R7, R18, 0xfffffffe, RZ, 0xc0, !PT ;  /* 0xfffffffe1207e812 */ /* 0x001fe200078ec0ff */
[C---:B------:R-:W-:Y:S01]  /*c9c0*/  VIADD R18, R2.reuse, 0xc0 ;  /* 0x000000c002127836 */ /* 0x040fe20000000000 */
[----:B-1----:R-:W-:Y:S01]  /*c9d0*/  @!P5 LOP3.LUT R9, R19, 0xfffffffe, RZ, 0xc0, !PT ;  /* 0xfffffffe1309d812 */ /* 0x002fe200078ec0ff */
[----:B------:R-:W-:Y:S01]  /*c9e0*/  VIADD R19, R2, 0xc8 ;  /* 0x000000c802137836 */ /* 0x000fe20000000000 */
[----:B------:R-:W-:Y:S01]  /*c9f0*/  @!P3 LEA.HI R16, R16, R16, RZ, 0x1 ;  /* 0x000000101010b211 */ /* 0x000fe200078f08ff */
[----:B------:R-:W-:Y:S01]  /*ca00*/  @!P6 IMAD.WIDE R6, R7, 0x4, R4 ;  /* 0x000000040706e825 */ /* 0x000fe200078e0204 */
[----:B------:R-:W-:-:S02]  /*ca10*/  @!P2 LEA.HI R17, R17, R17, RZ, 0x1 ;  /* 0x000000111111a211 */ /* 0x000fc400078f08ff */
[----:B------:R-:W-:Y:S01]  /*ca20*/  @!P0 LEA.HI R0, R0, R0, RZ, 0x1 ;  /* 0x0000000000008211 */ /* 0x000fe200078f08ff */
[----:B------:R-:W-:Y:S01]  /*ca30*/  @!P5 IMAD.WIDE R8, R9, 0x4, R4 ;  /* 0x000000040908d825 */ /* 0x000fe200078e0204 */
[----:B--2---:R-:W-:Y:S01]  /*ca40*/  @!P4 LEA.HI R10, R3, R3, RZ, 0x1 ;  /* 0x00000003030ac211 */ /* 0x004fe200078f08ff */
[----:B------:R0:W-:Y:S01]  /*ca50*/  @!P6 ST.E.64 desc[UR6][R6.64], R94 ;  /* 0x0000005e0600e985 */ /* 0x0001e2000c101b06 */
[----:B------:R-:W-:Y:S02]  /*ca60*/  @!P1 LEA.HI R20, R20, R20, RZ, 0x1 ;  /* 0x0000001414149211 */ /* 0x000fe400078f08ff */
[----:B------:R-:W-:Y:S01]  /*ca70*/  @!P0 LOP3.LUT R3, R0, 0xfffffffe, RZ, 0xc0, !PT ;  /* 0xfffffffe00038812 */ /* 0x000fe200078ec0ff */
[----:B------:R1:W-:Y:S01]  /*ca80*/  @!P5 ST.E.64 desc[UR6][R8.64], R98 ;  /* 0x000000620800d985 */ /* 0x0003e2000c101b06 */
[----:B------:R-:W-:Y:S02]  /*ca90*/  @!P4 LOP3.LUT R11, R10, 0xfffffffe, RZ, 0xc0, !PT ;  /* 0xfffffffe0a0bc812 */ /* 0x000fe400078ec0ff */
[----:B---3--:R-:W-:Y:S01]  /*caa0*/  @!P3 LOP3.LUT R13, R16, 0xfffffffe, RZ, 0xc0, !PT ;  /* 0xfffffffe100db812 */ /* 0x008fe200078ec0ff */
[----:B------:R-:W-:Y:S01]  /*cab0*/  VIADD R16, R2, 0xe0 ;  /* 0x000000e002107836 */ /* 0x000fe20000000000 */
[----:B------:R-:W-:-:S02]  /*cac0*/  @!P2 LOP3.LUT R17, R17, 0xfffffffe, RZ, 0xc0, !PT ;  /* 0xfffffffe1111a812 */ /* 0x000fc400078ec0ff */
[----:B----4-:R-:W-:Y:S02]  /*cad0*/  @!P1 LOP3.LUT R15, R20, 0xfffffffe, RZ, 0xc0, !PT ;  /* 0xfffffffe140f9812 */ /* 0x010fe400078ec0ff */
[----:B------:R-:W-:Y:S01]  /*cae0*/  ISETP.GE.AND P5, PT, R18, UR4, PT ;  /* 0x0000000412007c0c */ /* 0x000fe2000bfa6270 */
[--C-:B0-----:R-:W-:Y:S01]  /*caf0*/  @!P0 IMAD.WIDE R6, R3, 0x4, R4.reuse ;  /* 0x0000000403068825 */ /* 0x101fe200078e0204 */
[----:B------:R-:W-:Y:S02]  /*cb00*/  IADD3 R0, R2, 0xd0, RZ ;  /* 0x000000d002007810 */ /* 0x000fe40007ffe0ff */
[----:B------:R-:W-:Y:S01]  /*cb10*/  ISETP.GE.AND P6, PT, R19, UR4, PT ;  /* 0x0000000413007c0c */ /* 0x000fe2000bfc6270 */
[--C-:B-1----:R-:W-:Y:S01]  /*cb20*/  @!P4 IMAD.WIDE R8, R11, 0x4, R4.reuse ;  /* 0x000000040b08c825 */ /* 0x102fe200078e0204 */
[----:B------:R0:W-:Y:S01]  /*cb30*/  @!P0 ST.E.64 desc[UR6][R6.64], R102 ;  /* 0x0000006606008985 */ /* 0x0001e2000c101b06 */
[----:B------:R-:W-:Y:S02]  /*cb40*/  ISETP.GE.AND P0, PT, R0, UR4, PT ;  /* 0x0000000400007c0c */ /* 0x000fe4000bf06270 */
[----:B------:R-:W-:Y:S01]  /*cb50*/  @!P3 IMAD.WIDE R10, R13, 0x4, R4 ;  /* 0x000000040d0ab825 */ /* 0x000fe200078e0204 */
[----:B------:R1:W-:Y:S01]  /*cb60*/  @!P4 ST.E.64 desc[UR6][R8.64], R106 ;  /* 0x0000006a0800c985 */ /* 0x0003e2000c101b06 */
[----:B------:R-:W-:-:S02]  /*cb70*/  IADD3 R20, R2, 0xf0, RZ ;  /* 0x000000f002147810 */ /* 0x000fc40007ffe0ff */
[--C-:B------:R-:W-:Y:S01]  /*cb80*/  @!P2 IMAD.WIDE R12, R17, 0x4, R4.reuse ;  /* 0x00000004110ca825 */ /* 0x100fe200078e0204 */
[----:B------:R2:W-:Y:S01]  /*cb90*/  @!P3 ST.E.64 desc[UR6][R10.64], R110 ;  /* 0x0000006e0a00b985 */ /* 0x0005e2000c101b06 */
[----:B------:R-:W-:Y:S02]  /*cba0*/  @!P5 LEA.HI R18, R18, R18, RZ, 0x1 ;  /* 0x000000121212d211 */ /* 0x000fe400078f08ff */
[----:B------:R-:W-:Y:S01]  /*cbb0*/  @!P1 IMAD.WIDE R14, R15, 0x4, R4 ;  /* 0x000000040f0e9825 */ /* 0x000fe200078e0204 */
[----:B------:R-:W-:Y:S01]  /*cbc0*/  @!P2 ST.E.64 desc[UR6][R12.64], R114 ;  /* 0x000000720c00a985 */ /* 0x000fe2000c101b06 */
[----:B------:R-:W-:Y:S02]  /*cbd0*/  ISETP.GE.AND P2, PT, R16, UR4, PT ;  /* 0x0000000410007c0c */ /* 0x000fe4000bf46270 */
[C---:B------:R-:W-:Y:S01]  /*cbe0*/  VIADD R3, R2.reuse, 0xd8 ;  /* 0x000000d802037836 */ /* 0x040fe20000000000 */
[----:B------:R-:W-:Y:S01]  /*cbf0*/  @!P1 ST.E.64 desc[UR6][R14.64], R118 ;  /* 0x000000760e009985 */ /* 0x000fe2000c101b06 */
[----:B------:R-:W-:Y:S01]  /*cc00*/  VIADD R17, R2, 0xe8 ;  /* 0x000000e802117836 */ /* 0x000fe20000000000 */
[----:B0-----:R-:W-:Y:S01]  /*cc10*/  @!P5 LOP3.LUT R7, R18, 0xfffffffe, RZ, 0xc0, !PT ;  /* 0xfffffffe1207d812 */ /* 0x001fe200078ec0ff */
[----:B------:R-:W-:Y:S01]  /*cc20*/  VIADD R2, R2, 0xf8 ;  /* 0x000000f802027836 */ /* 0x000fe20000000000 */
[----:B------:R-:W-:-:S02]  /*cc30*/  ISETP.GE.AND P1, PT, R3, UR4, PT ;  /* 0x0000000403007c0c */ /* 0x000fc4000bf26270 */
[----:B------:R-:W-:Y:S01]  /*cc40*/  @!P6 LEA.HI R19, R19, R19, RZ, 0x1 ;  /* 0x000000131313e211 */ /* 0x000fe200078f08ff */
[----:B------:R-:W-:Y:S01]  /*cc50*/  @!P5 IMAD.WIDE R6, R7, 0x4, R4 ;  /* 0x000000040706d825 */ /* 0x000fe200078e0204 */
[----:B------:R-:W-:Y:S02]  /*cc60*/  ISETP.GE.AND P3, PT, R17, UR4, PT ;  /* 0x0000000411007c0c */ /* 0x000fe4000bf66270 */
[----:B------:R-:W-:Y:S02]  /*cc70*/  ISETP.GE.AND P4, PT, R20, UR4, PT ;  /* 0x0000000414007c0c */ /* 0x000fe4000bf86270 */
[----:B------:R-:W-:Y:S01]  /*cc80*/  @!P0 LEA.HI R0, R0, R0, RZ, 0x1 ;  /* 0x0000000000008211 */ /* 0x000fe200078f08ff */
[----:B------:R0:W-:Y:S01]  /*cc90*/  @!P5 ST.E.64 desc[UR6][R6.64], R122 ;  /* 0x0000007a0600d985 */ /* 0x0001e2000c101b06 */
[----:B-1----:R-:W-:Y:S02]  /*cca0*/  @!P6 LOP3.LUT R9, R19, 0xfffffffe, RZ, 0xc0, !PT ;  /* 0xfffffffe1309e812 */ /* 0x002fe400078ec0ff */
[----:B------:R-:W-:-:S02]  /*ccb0*/  @!P2 LEA.HI R16, R16, R16, RZ, 0x1 ;  /* 0x000000101010a211 */ /* 0x000fc400078f08ff */
[----:B--2---:R-:W-:Y:S01]  /*ccc0*/  @!P1 LEA.HI R10, R3, R3, RZ, 0x1 ;  /* 0x00000003030a9211 */ /* 0x004fe200078f08ff */
[--C-:B------:R-:W-:Y:S01]  /*ccd0*/  @!P6 IMAD.WIDE R8, R9, 0x4, R4.reuse ;  /* 0x000000040908e825 */ /* 0x100fe200078e0204 */
[----:B------:R-:W-:Y:S02]  /*cce0*/  @!P0 LOP3.LUT R3, R0, 0xfffffffe, RZ, 0xc0, !PT ;  /* 0xfffffffe00038812 */ /* 0x000fe400078ec0ff */
[----:B------:R-:W-:Y:S02]  /*ccf0*/  @!P3 LEA.HI R17, R17, R17, RZ, 0x1 ;  /* 0x000000111111b211 */ /* 0x000fe400078f08ff */
[----:B------:R1:W-:Y:S01]  /*cd00*/  @!P6 ST.E.64 desc[UR6][R8.64], R126 ;  /* 0x0000007e0800e985 */ /* 0x0003e2000c101b06 */
[----:B------:R-:W-:Y:S01]  /*cd10*/  @!P4 LEA.HI R20, R20, R20, RZ, 0x1 ;  /* 0x000000141414c211 */ /* 0x000fe200078f08ff */
[----:B0-----:R-:W-:Y:S01]  /*cd20*/  @!P0 IMAD.WIDE R6, R3, 0x4, R4 ;  /* 0x0000000403068825 */ /* 0x001fe200078e0204 */
[----:B------:R-:W-:Y:S02]  /*cd30*/  @!P1 LOP3.LUT R11, R10, 0xfffffffe, RZ, 0xc0, !PT ;  /* 0xfffffffe0a0b9812 */ /* 0x000fe400078ec0ff */
[----:B------:R-:W-:-:S02]  /*cd40*/  @!P2 LOP3.LUT R13, R16, 0xfffffffe, RZ, 0xc0, !PT ;  /* 0xfffffffe100da812 */ /* 0x000fc400078ec0ff */
[----:B------:R0:W-:Y:S01]  /*cd50*/  @!P0 ST.E.64 desc[UR6][R6.64], R130 ;  /* 0x0000008206008985 */ /* 0x0001e2000c101b06 */
[----:B------:R-:W-:Y:S02]  /*cd60*/  ISETP.GE.AND P0, PT, R2, UR4, PT ;  /* 0x0000000402007c0c */ /* 0x000fe4000bf06270 */
[----:B------:R-:W-:Y:S02]  /*cd70*/  @!P3 LOP3.LUT R17, R17, 0xfffffffe, RZ, 0xc0, !PT ;  /* 0xfffffffe1111b812 */ /* 0x000fe400078ec0ff */
[----:B------:R-:W-:Y:S01]  /*cd80*/  @!P4 LOP3.LUT R15, R20, 0xfffffffe, RZ, 0xc0, !PT ;  /* 0xfffffffe140fc812 */ /* 0x000fe200078ec0ff */
[----:B-1----:R-:W-:-:S04]  /*cd90*/  @!P1 IMAD.WIDE R8, R11, 0x4, R4 ;  /* 0x000000040b089825 */ /* 0x002fc800078e0204 */
[--C-:B------:R-:W-:Y:S01]  /*cda0*/  @!P2 IMAD.WIDE R10, R13, 0x4, R4.reuse ;  /* 0x000000040d0aa825 */ /* 0x100fe200078e0204 */
[----:B------:R0:W-:Y:S03]  /*cdb0*/  @!P1 ST.E.64 desc[UR6][R8.64], R134 ;  /* 0x0000008608009985 */ /* 0x0001e6000c101b06 */
[--C-:B------:R-:W-:Y:S01]  /*cdc0*/  @!P3 IMAD.WIDE R12, R17, 0x4, R4.reuse ;  /* 0x00000004110cb825 */ /* 0x100fe200078e0204 */
[----:B------:R0:W-:Y:S03]  /*cdd0*/  @!P2 ST.E.64 desc[UR6][R10.64], R138 ;  /* 0x0000008a0a00a985 */ /* 0x0001e6000c101b06 */
[----:B------:R-:W-:Y:S01]  /*cde0*/  @!P4 IMAD.WIDE R14, R15, 0x4, R4 ;  /* 0x000000040f0ec825 */ /* 0x000fe200078e0204 */
[----:B------:R0:W-:Y:S04]  /*cdf0*/  @!P3 ST.E.64 desc[UR6][R12.64], R142 ;  /* 0x0000008e0c00b985 */ /* 0x0001e8000c101b06 */
[----:B------:R0:W-:Y:S01]  /*ce00*/  @!P4 ST.E.64 desc[UR6][R14.64], R146 ;  /* 0x000000920e00c985 */ /* 0x0001e2000c101b06 */
[----:B------:R-:W-:Y:S05]  /*ce10*/  @P0 BRA `(.L_x_10) ;  /* 0x0000004800f00947 */ /* 0x000fea0003800000 */
[----:B------:R-:W-:Y:S01]  /*ce20*/  LEA.HI R2, R2, R2, RZ, 0x1 ;  /* 0x0000000202027211 */ /* 0x000fe200078f08ff */
[----:B------:R-:W-:-:S03]  /*ce30*/  ULDC.64 UR4, c[0x0][0x208] ;  /* 0x0000820000047ab9 */ /* 0x000fc60000000a00 */
[----:B------:R-:W-:-:S05]  /*ce40*/  LOP3.LUT R3, R2, 0xfffffffe, RZ, 0xc0, !PT ;  /* 0xfffffffe02037812 */ /* 0x000fca00078ec0ff */
[----:B------:R-:W-:-:S05]  /*ce50*/  IMAD.WIDE R4, R3, 0x4, R4 ;  /* 0x0000000403047825 */ /* 0x000fca00078e0204 */
[----:B------:R1:W-:Y:S01]  /*ce60*/  ST.E.64 desc[UR4][R4.64], R150 ;  /* 0x0000009604007985 */ /* 0x0003e2000c101b04 */
[----:B------:R-:W-:Y:S05]  /*ce70*/  BRA `(.L_x_10) ;  /* 0x0000004800d87947 */ /* 0x000fea0003800000 */
.L_x_33:
[----:B------:R-:W0:Y:S02]  /*ce80*/  S2R R0, SR_TID.X ;  /* 0x0000000000007919 */ /* 0x000e240000002100 */
[----:B0-----:R-:W-:-:S05]  /*ce90*/  VIADD R2, R0, 0xffffff80 ;  /* 0xffffff8000027836 */ /* 0x001fca0000000000 */
[----:B------:R-:W-:-:S13]  /*cea0*/  ISETP.GT.AND P0, PT, R2, 0x7f, PT ;  /* 0x0000007f0200780c */ /* 0x000fda0003f04270 */
[----:B------:R-:W-:Y:S05]  /*ceb0*/  @P0 BRA `(.L_x_10) ;  /* 0x0000004800c80947 */ /* 0x000fea0003800000 */
[----:B------:R-:W0:Y:S01]  /*cec0*/  S2R R3, SR_CTAID.X ;  /* 0x0000000000037919 */ /* 0x000e220000002500 */
[----:B------:R-:W1:Y:S01]  /*ced0*/  LDC R6, c[0x0][0xbe8] ;  /* 0x0002fa00ff067b82 */ /* 0x000e620000000800 */
[----:B------:R-:W-:Y:S01]  /*cee0*/  ULDC UR4, c[0x0][0xa88] ;  /* 0x0002a20000047ab9 */ /* 0x000fe20000000800 */
[----:B0-----:R-:W-:Y:S02]  /*cef0*/  IMAD R0, R3, 0x80, R0 ;  /* 0x0000008003007824 */ /* 0x001fe400078e0200 */
[----:B-1----:R-:W-:-:S03]  /*cf00*/  IMAD R3, R6, UR4, RZ ;  /* 0x0000000406037c24 */ /* 0x002fc6000f8e02ff */
[----:B------:R-:W-:-:S04]  /*cf10*/  IADD3 R0, R0, -0x80, RZ ;  /* 0xffffff8000007810 */ /* 0x000fc80007ffe0ff */
[----:B------:R-:W-:-:S13]  /*cf20*/  ISETP.GE.AND P0, PT, R0, R3, PT ;  /* 0x000000030000720c */ /* 0x000fda0003f06270 */
[----:B------:R-:W-:Y:S05]  /*cf30*/  @P0 BRA `(.L_x_10) ;  /* 0x0000004800a80947 */ /* 0x000fea0003800000 */
[----:B------:R-:W-:Y:S01]  /*cf40*/  ISETP.NE.AND P0, PT, R6, 0x1, PT ;  /* 0x000000010600780c */ /* 0x000fe20003f05270 */
[----:B------:R-:W0:Y:S01]  /*cf50*/  S2UR UR4, SR_CTAID.Z ;  /* 0x00000000000479c3 */ /* 0x000e220000002700 */
[----:B------:R-:W-:Y:S01]  /*cf60*/  SHF.R.S32.HI R4, RZ, 0x1f, R19 ;  /* 0x0000001fff047819 */ /* 0x000fe20000011413 */
[----:B------:R-:W-:Y:S01]  /*cf70*/  ULDC.64 UR6, c[0x0][0xbd0] ;  /* 0x0002f40000067ab9 */ /* 0x000fe20000000a00 */
[----:B------:R-:W-:Y:S01]  /*cf80*/  ULDC.64 UR10, c[0x0][0x208] ;  /* 0x00008200000a7ab9 */ /* 0x000fe20000000a00 */
[----:B------:R-:W-:-:S04]  /*cf90*/  IMAD.WIDE.U32 R2, R19, UR6, RZ ;  /* 0x0000000613027c25 */ /* 0x000fc8000f8e00ff */
[----:B------:R-:W1:Y:S01]  /*cfa0*/  LDC.64 R10, c[0x0][0xbd8] ;  /* 0x0002f600ff0a7b82 */ /* 0x000e620000000a00 */
[----:B------:R-:W-:-:S04]  /*cfb0*/  IMAD R4, R4, UR6, RZ ;  /* 0x0000000604047c24 */ /* 0x000fc8000f8e02ff */
[----:B------:R-:W-:Y:S02]  /*cfc0*/  IMAD R5, R19, UR7, R4 ;  /* 0x0000000713057c24 */ /* 0x000fe4000f8e0204 */
[----:B------:R-:W-:Y:S01]  /*cfd0*/  IMAD.MOV R19, RZ, RZ, -R19 ;  /* 0x000000ffff137224 */ /* 0x000fe200078e0a13 */
[----:B------:R-:W2:Y:S01]  /*cfe0*/  @P0 LDC R7, c[0x0][0xbec] ;  /* 0x0002fb00ff070b82 */ /* 0x000ea20000000800 */
[----:B------:R-:W-:Y:S02]  /*cff0*/  IMAD.IADD R3, R3, 0x1, R5 ;  /* 0x0000000103037824 */ /* 0x000fe400078e0205 */
[----:B------:R-:W-:-:S05]  /*d000*/  IMAD.MOV.U32 R5, RZ, RZ, R0 ;  /* 0x000000ffff057224 */ /* 0x000fca00078e0000 */
[----:B------:R-:W3:Y:S01]  /*d010*/  S2UR UR8, SR_CTAID.Y ;  /* 0x00000000000879c3 */ /* 0x000ee20000002600 */
[----:B0-----:R-:W-:-:S07]  /*d020*/  USHF.R.S32.HI UR5, URZ, 0x1f, UR4 ;  /* 0x0000001f3f057899 */ /* 0x001fce0008011404 */
[----:B------:R-:W3:Y:S01]  /*d030*/  LDC R8, c[0x0][0xc50] ;  /* 0x00031400ff087b82 */ /* 0x000ee20000000800 */
[C---:B-1----:R-:W-:Y:S02]  /*d040*/  IMAD R12, R10.reuse, UR5, RZ ;  /* 0x000000050a0c7c24 */ /* 0x042fe4000f8e02ff */
[----:B------:R-:W-:-:S04]  /*d050*/  IMAD.WIDE.U32 R2, R10, UR4, R2 ;  /* 0x000000040a027c25 */ /* 0x000fc8000f8e0002 */
[----:B------:R-:W-:Y:S01]  /*d060*/  IMAD R11, R11, UR4, R12 ;  /* 0x000000040b0b7c24 */ /* 0x000fe2000f8e020c */
[----:B------:R-:W0:Y:S01]  /*d070*/  @P0 LDC R9, c[0x0][0xbf0] ;  /* 0x0002fc00ff090b82 */ /* 0x000e220000000800 */
[----:B--2---:R-:W-:Y:S01]  /*d080*/  @P0 IMAD.HI.U32 R4, R0, R7, RZ ;  /* 0x0000000700040227 */ /* 0x004fe200078e00ff */
[----:B------:R-:W-:-:S03]  /*d090*/  ULDC.64 UR4, c[0x0][0xbe0] ;  /* 0x0002f80000047ab9 */ /* 0x000fc60000000a00 */
[----:B------:R-:W-:Y:S02]  /*d0a0*/  IMAD.IADD R3, R11, 0x1, R3 ;  /* 0x000000010b037824 */ /* 0x000fe400078e0203 */
[----:B---3--:R-:W-:-:S04]  /*d0b0*/  IMAD R19, R8, R19, UR8 ;  /* 0x0000000808137e24 */ /* 0x008fc8000f8e0213 */
[----:B------:R-:W-:Y:S01]  /*d0c0*/  IMAD.WIDE.U32 R2, R19, UR4, R2 ;  /* 0x0000000413027c25 */ /* 0x000fe2000f8e0002 */
[----:B0-----:R-:W-:Y:S02]  /*d0d0*/  @P0 SHF.R.U32.HI R5, RZ, R9, R4 ;  /* 0x00000009ff050219 */ /* 0x001fe40000011604 */
[----:B------:R-:W-:Y:S02]  /*d0e0*/  SHF.R.S32.HI R4, RZ, 0x1f, R19 ;  /* 0x0000001fff047819 */ /* 0x000fe40000011413 */
[C---:B------:R-:W-:Y:S02]  /*d0f0*/  IADD3 R7, -R5.reuse, RZ, RZ ;  /* 0x000000ff05077210 */ /* 0x040fe40007ffe1ff */
[----:B------:R-:W-:Y:S01]  /*d100*/  SHF.R.S32.HI R9, RZ, 0x1f, R5 ;  /* 0x0000001fff097819 */ /* 0x000fe20000011405 */
[----:B------:R-:W-:Y:S01]  /*d110*/  IMAD R4, R4, UR4, RZ ;  /* 0x0000000404047c24 */ /* 0x000fe2000f8e02ff */
[----:B------:R-:W-:Y:S01]  /*d120*/  IADD3 R2, P0, R5, R2, RZ ;  /* 0x0000000205027210 */ /* 0x000fe20007f1e0ff */
[----:B------:R-:W-:-:S02]  /*d130*/  IMAD R7, R6, R7, R0 ;  /* 0x0000000706077224 */ /* 0x000fc400078e0200 */
[----:B------:R-:W-:Y:S01]  /*d140*/  IMAD R4, R19, UR5, R4 ;  /* 0x0000000513047c24 */ /* 0x000fe2000f8e0204 */
[----:B------:R-:W-:Y:S02]  /*d150*/  ULDC.64 UR4, c[0x0][0xbc8] ;  /* 0x0002f20000047ab9 */ /* 0x000fe40000000a00 */
[----:B------:R-:W-:Y:S02]  /*d160*/  SHF.R.S32.HI R0, RZ, 0x1f, R7 ;  /* 0x0000001fff007819 */ /* 0x000fe40000011407 */
[----:B------:R-:W-:-:S03]  /*d170*/  IADD3.X R3, R9, R3, R4, P0, !PT ;  /* 0x0000000309037210 */ /* 0x000fc600007fe404 */
[----:B------:R-:W-:Y:S02]  /*d180*/  IMAD R0, R0, UR4, RZ ;  /* 0x0000000400007c24 */ /* 0x000fe4000f8e02ff */
[----:B------:R-:W-:-:S04]  /*d190*/  IMAD.WIDE.U32 R2, R7, UR4, R2 ;  /* 0x0000000407027c25 */ /* 0x000fc8000f8e0002 */
[----:B------:R-:W-:Y:S01]  /*d1a0*/  IMAD R5, R7, UR5, R0 ;  /* 0x0000000507057c24 */ /* 0x000fe2000f8e0200 */
[----:B------:R-:W-:Y:S02]  /*d1b0*/  ULDC.64 UR4, c[0x0][0xba8] ;  /* 0x0002ea0000047ab9 */ /* 0x000fe40000000a00 */
[----:B------:R-:W-:Y:S01]  /*d1c0*/  LEA R4, P0, R2, UR4, 0x2 ;  /* 0x0000000402047c11 */ /* 0x000fe2000f8010ff */
[----:B------:R-:W-:-:S05]  /*d1d0*/  IMAD.IADD R3, R3, 0x1, R5 ;  /* 0x0000000103037824 */ /* 0x000fca00078e0205 */
[----:B------:R-:W-:Y:S01]  /*d1e0*/  LEA.HI.X R5, R2, UR5, R3, 0x2, P0 ;  /* 0x0000000502057c11 */ /* 0x000fe200080f1403 */
[----:B------:R-:W-:-:S05]  /*d1f0*/  IMAD.MOV.U32 R3, RZ, RZ, -0x800000 ;  /* 0xff800000ff037424 */ /* 0x000fca00078e00ff */
[----:B------:R4:W-:Y:S01]  /*d200*/  STG.E desc[UR10][R4.64], R3 ;  /* 0x0000000304007986 */ /* 0x0009e2000c10190a */
[----:B------:R-:W-:Y:S05]  /*d210*/  BRA `(.L_x_10) ;  /* 0x0000004400f07947 */ /* 0x000fea0003800000 */
.L_x_8:
[----:B------:R-:W-:-:S08]  /*d220*/  NOP ;  /* 0x0000000000007918 */ /* 0x000fd00000000000 */
[----:B0-----:R-:W0:-:S00]  /*d230*/  USETMAXREG.DEALLOC.CTAPOOL 0x18 ;  /* 0x00000018000079c8 */ /* 0x001e0000080e0500 */
[----:B0-----:R-:W-:Y:S01]  /*d240*/  LOP3.LUT R0, R0, 0x3, RZ, 0xc0, !PT ;  /* 0x0000000300007812 */ /* 0x001fe200078ec0ff */
[----:B------:R-:W0:Y:S05]  /*d250*/  S2R R18, SR_CTAID.Z ;  /* 0x0000000000127919 */ /* 0x000e2a0000002700 */
[----:B------:R-:W1:Y:S01]  /*d260*/  S2UR UR6, SR_CTAID.Y ;  /* 0x00000000000679c3 */ /* 0x000e620000002600 */
[----:B------:R-:W2:Y:S02]  /*d270*/  SHFL.IDX PT, R0, R0, RZ, 0x1f ;  /* 0x00001fff00007589 */ /* 0x000ea400000e0000 */
[----:B--2---:R-:W-:-:S13]  /*d280*/  ISETP.NE.AND P0, PT, R0, RZ, PT ;  /* 0x000000ff0000720c */ /* 0x004fda0003f05270 */
[----:B01----:R-:W-:Y:S05]  /*d290*/  @!P0 BRA `(.L_x_36) ;  /* 0x0000000000288947 */ /* 0x003fea0003800000 */
[----:B------:R-:W-:Y:S01]  /*d2a0*/  ULDC UR7, c[0x0][0xc50] ;  /* 0x0003140000077ab9 */ /* 0x000fe20000000800 */
[----:B------:R-:W-:Y:S01]  /*d2b0*/  UMOV UR36, UR6 ;  /* 0x0000000600247c82 */ /* 0x000fe20008000000 */
[----:B------:R-:W-:-:S06]  /*d2c0*/  UISETP.NE.AND UP0, UPT, UR7, 0x1, UPT ;  /* 0x000000010700788c */ /* 0x000fcc000bf05270 */
[----:B------:R-:W-:-:S13]  /*d2d0*/  PLOP3.LUT P0, PT, PT, PT, UP0, 0x80, 0x0 ;  /* 0x000000000000781c */ /* 0x000fda0003f0f008 */
[----:B------:R-:W-:Y:S05]  /*d2e0*/  @!P0 BRA `(.L_x_37) ;  /* 0x0000000000308947 */ /* 0x000fea0003800000 */
[----:B------:R-:W-:Y:S01]  /*d2f0*/  ULDC UR4, c[0x0][0xc54] ;  /* 0x0003150000047ab9 */ /* 0x000fe20000000800 */
[----:B------:R-:W-:Y:S01]  /*d300*/  ULDC UR36, c[0x0][0xc58] ;  /* 0x0003160000247ab9 */ /* 0x000fe20000000800 */
[----:B------:R-:W-:-:S04]  /*d310*/  UIMAD.WIDE.U32 UR4, UR6, UR4, URZ ;  /* 0x00000004060472a5 */ /* 0x000fc8000f8e003f */
[----:B------:R-:W-:Y:S01]  /*d320*/  USHF.R.U32.HI UR36, URZ, UR36, UR5 ;  /* 0x000000243f247299 */ /* 0x000fe20008011605 */
[----:B------:R-:W-:Y:S11]  /*d330*/  BRA `(.L_x_37) ;  /* 0x00000000001c7947 */ /* 0x000ff60003800000 */
.L_x_36:
[----:B------:R-:W-:Y:S01]  /*d340*/  ULDC UR7, c[0x0][0xc50] ;  /* 0x0003140000077ab9 */ /* 0x000fe20000000800 */
[----:B------:R-:W-:Y:S01]  /*d350*/  UMOV UR36, UR6 ;  /* 0x0000000600247c82 */ /* 0x000fe20008000000 */
[----:B------:R-:W-:-:S11]  /*d360*/  UISETP.NE.AND UP0, UPT, UR7, 0x1, UPT ;  /* 0x000000010700788c */ /* 0x000fd6000bf05270 */
[----:B------:R-:W-:Y:S01]  /*d370*/  @UP0 ULDC UR4, c[0x0][0xc54] ;  /* 0x0003150000040ab9 */ /* 0x000fe20000000800 */
[----:B------:R-:W-:Y:S01]  /*d380*/  @UP0 ULDC UR8, c[0x0][0xc58] ;  /* 0x0003160000080ab9 */ /* 0x000fe20000000800 */
[----:B------:R-:W-:-:S04]  /*d390*/  UIMAD.WIDE.U32 UR4, UR6, UR4, URZ ;  /* 0x00000004060472a5 */ /* 0x000fc8000f8e003f */
[----:B------:R-:W-:-:S12]  /*d3a0*/  @UP0 USHF.R.U32.HI UR36, URZ, UR8, UR5 ;  /* 0x000000083f240299 */ /* 0x000fd80008011605 */
.L_x_37:
[----:B------:R-:W-:Y:S01]  /*d3b0*/  ISETP.GE.AND P0, PT, R18, RZ, PT ;  /* 0x000000ff1200720c */ /* 0x000fe20003f06270 */
[----:B------:R-:W-:Y:S01]  /*d3c0*/  UIADD3 UR4, -UR36, URZ, URZ ;  /* 0x0000003f24047290 */ /* 0x000fe2000fffe13f */
[----:B------:R-:W-:Y:S01]  /*d3d0*/  MOV R9, 0x1 ;  /* 0x0000000100097802 */ /* 0x000fe20000000f00 */
[----:B------:R-:W-:Y:S02]  /*d3e0*/  IMAD.MOV.U32 R0, RZ, RZ, RZ ;  /* 0x000000ffff007224 */ /* 0x000fe400078e00ff */
[----:B------:R-:W-:Y:S01]  /*d3f0*/  UIMAD UR6, UR7, UR4, UR6 ;  /* 0x00000004070672a4 */ /* 0x000fe2000f8e0206 */
[----:B------:R-:W-:-:S07]  /*d400*/  IMAD.MOV.U32 R3, RZ, RZ, 0x1 ;  /* 0x00000001ff037424 */ /* 0x000fce00078e00ff */
[----:B------:R-:W-:Y:S05]  /*d410*/  @!P0 BRA `(.L_x_38) ;  /* 0x0000004000b08947 */ /* 0x000fea0003800000 */
[----:B------:R-:W-:Y:S01]  /*d420*/  ULDC.64 UR4, c[0x0][0x418] ;  /* 0x0001060000047ab9 */ /* 0x000fe20000000a00 */
[----:B------:R0:W-:Y:S01]  /*d430*/  STL [R1+0xc], RZ ;  /* 0x00000cff01007387 */ /* 0x0001e20000100800 */
[----:B------:R-:W-:Y:S02]  /*d440*/  UISETP.NE.U32.AND UP0, UPT, UR4, URZ, UPT ;  /* 0x0000003f0400728c */ /* 0x000fe4000bf05070 */
[----:B------:R-:W-:Y:S02]  /*d450*/  ULOP3.LUT UR40, UR6, 0xffff, URZ, 0xc0, !UPT ;  /* 0x0000ffff06287892 */ /* 0x000fe4000f8ec03f */
[----:B------:R-:W-:Y:S01]  /*d460*/  UISETP.NE.AND.EX UP0, UPT, UR5, URZ, UPT, UP0 ;  /* 0x0000003f0500728c */ /* 0x000fe2000bf05300 */
[----:B------:R-:W-:Y:S02]  /*d470*/  ULDC UR4, c[0x0][0x424] ;  /* 0x0001090000047ab9 */ /* 0x000fe40000000800 */
[----:B------:R-:W-:Y:S01]  /*d480*/  ULDC UR5, c[0x0][0x2f0] ;  /* 0x0000bc0000057ab9 */ /* 0x000fe20000000800 */
[----:B------:R-:W-:-:S04]  /*d490*/  USEL UR4, UR4, 0x1, UP0 ;  /* 0x0000000104047887 */ /* 0x000fc80008000000 */
[----:B------:R-:W-:-:S04]  /*d4a0*/  UIMAD UR4, UR4, UR5, URZ ;  /* 0x00000005040472a4 */ /* 0x000fc8000f8e023f */
[----:B------:R-:W-:Y:S02]  /*d4b0*/  UISETP.GE.AND UP0, UPT, UR4, 0x1, UPT ;  /* 0x000000010400788c */ /* 0x000fe4000bf06270 */
[----:B------:R-:W-:-:S04]  /*d4c0*/  UIADD3 UR5, UR4, 0x4f, URZ ;  /* 0x0000004f04057890 */ /* 0x000fc8000fffe03f */
[----:B------:R-:W-:Y:S01]  /*d4d0*/  PLOP3.LUT P0, PT, PT, PT, UP0, 0x80, 0x0 ;  /* 0x000000000000781c */ /* 0x000fe20003f0f008 */
[----:B------:R-:W-:-:S04]  /*d4e0*/  UIMAD.WIDE UR4, UR5, 0x66666667, URZ ;  /* 0x66666667050478a5 */ /* 0x000fc8000f8e023f */
[----:B------:R-:W-:-:S04]  /*d4f0*/  USHF.R.U32.HI UR39, URZ, 0x1f, UR5 ;  /* 0x0000001f3f277899 */ /* 0x000fc80008011605 */
[----:B------:R-:W-:-:S04]  /*d500*/  ULEA.HI.SX32 UR39, UR5, UR39, 0x1b ;  /* 0x0000002705277291 */ /* 0x000fc8000f8fda3f */
[----:B0-----:R-:W-:Y:S08]  /*d510*/  @!P0 BRA `(.L_x_39) ;  /* 0x00000000007c8947 */ /* 0x001ff00003800000 */
[----:B------:R-:W-:-:S04]  /*d520*/  USHF.R.U32.HI UR4, URZ, 0x10, UR6 ;  /* 0x000000103f047899 */ /* 0x000fc80008011606 */
[----:B------:R-:W-:-:S11]  /*d530*/  UISETP.NE.AND UP0, UPT, UR4, URZ, UPT ;  /* 0x0000003f0400728c */ /* 0x000fd6000bf05270 */
[----:B------:R-:W-:Y:S02]  /*d540*/  @!UP0 ULDC UR4, c[0x0][0x9f0] ;  /* 0x00027c0000048ab9 */ /* 0x000fe40000000800 */
[----:B------:R-:W-:Y:S01]  /*d550*/  IMAD.U32 R6, RZ, RZ, UR4 ;  /* 0x00000004ff067e24 */ /* 0x000fe2000f8e00ff */
[----:B------:R-:W-:-:S04]  /*d560*/  UIADD3 UR5, UR39, -0x1, UR4 ;  /* 0xffffffff27057890 */ /* 0x000fc8000fffe004 */
[-C--:B------:R-:W-:Y:S02]  /*d570*/  IABS R0, R6.reuse ;  /* 0x0000000600007213 */ /* 0x080fe40000000000 */
[----:B------:R-:W-:Y:S02]  /*d580*/  IABS R6, R6 ;  /* 0x0000000600067213 */ /* 0x000fe40000000000 */
[----:B------:R-:W0:Y:S08]  /*d590*/  I2F.RP R4, R0 ;  /* 0x0000000000047306 */ /* 0x000e300000209400 */
[----:B0-----:R-:W0:Y:S02]  /*d5a0*/  MUFU.RCP R4, R4 ;  /* 0x0000000400047308 */ /* 0x001e240000001000 */
[----:B0-----:R-:W-:-:S06]  /*d5b0*/  IADD3 R2, R4, 0xffffffe, RZ ;  /* 0x0ffffffe04027810 */ /* 0x001fcc0007ffe0ff */
[----:B------:R0:W1:Y:S02]  /*d5c0*/  F2I.FTZ.U32.TRUNC.NTZ R3, R2 ;  /* 0x0000000200037305 */ /* 0x000064000021f000 */
[----:B0-----:R-:W-:Y:S02]  /*d5d0*/  IMAD.MOV.U32 R2, RZ, RZ, RZ ;  /* 0x000000ffff027224 */ /* 0x001fe400078e00ff */
[----:B-1----:R-:W-:-:S04]  /*d5e0*/  IMAD.MOV R5, RZ, RZ, -R3 ;  /* 0x000000ffff057224 */ /* 0x002fc800078e0a03 */
[----:B------:R-:W-:-:S04]  /*d5f0*/  IMAD R5, R5, R0, RZ ;  /* 0x0000000005057224 */ /* 0x000fc800078e02ff */
[----:B------:R-:W-:-:S04]  /*d600*/  IMAD.HI.U32 R3, R3, R5, R2 ;  /* 0x0000000503037227 */ /* 0x000fc800078e0002 */
[----:B------:R-:W-:Y:S01]  /*d610*/  IMAD.U32 R5, RZ, RZ, UR5 ;  /* 0x00000005ff057e24 */ /* 0x000fe2000f8e00ff */
[----:B------:R-:W-:-:S04]  /*d620*/  ULOP3.LUT UR5, UR5, UR4, URZ, 0x3c, !UPT ;  /* 0x0000000405057292 */ /* 0x000fc8000f8e3c3f */
[----:B------:R-:W-:Y:S02]  /*d630*/  IABS R2, R5 ;  /* 0x0000000500027213 */ /* 0x000fe40000000000 */
[----:B------:R-:W-:Y:S02]  /*d640*/  IADD3 R5, RZ, -R6, RZ ;  /* 0x80000006ff057210 */ /* 0x000fe40007ffe0ff */
[----:B------:R-:W-:Y:S01]  /*d650*/  ISETP.LE.AND P2, PT, RZ, UR5, PT ;  /* 0x00000005ff007c0c */ /* 0x000fe2000bf43270 */
[----:B------:R-:W-:-:S04]  /*d660*/  IMAD.HI.U32 R3, R3, R2, RZ ;  /* 0x0000000203037227 */ /* 0x000fc800078e00ff */
[----:B------:R-:W-:-:S05]  /*d670*/  IMAD R5, R3, R5, R2 ;  /* 0x0000000503057224 */ /* 0x000fca00078e0202 */
[----:B------:R-:W-:-:S13]  /*d680*/  ISETP.GT.U32.AND P1, PT, R0, R5, PT ;  /* 0x000000050000720c */ /* 0x000fda0003f24070 */
[----:B------:R-:W-:Y:S02]  /*d690*/  @!P1 IMAD.IADD R5, R5, 0x1, -R0 ;  /* 0x0000000105059824 */ /* 0x000fe400078e0a00 */
[----:B------:R-:W-:Y:S01]  /*d6a0*/  @!P1 VIADD R3, R3, 0x1 ;  /* 0x0000000103039836 */ /* 0x000fe20000000000 */
[----:B------:R-:W-:Y:S02]  /*d6b0*/  ISETP.NE.AND P1, PT, RZ, UR4, PT ;  /* 0x00000004ff007c0c */ /* 0x000fe4000bf25270 */
[----:B------:R-:W-:-:S13]  /*d6c0*/  ISETP.GE.U32.AND P0, PT, R5, R0, PT ;  /* 0x000000000500720c */ /* 0x000fda0003f06070 */
[----:B------:R-:W-:-:S05]  /*d6d0*/  @P0 VIADD R3, R3, 0x1 ;  /* 0x0000000103030836 */ /* 0x000fca0000000000 */
[----:B------:R-:W-:Y:S02]  /*d6e0*/  @!P2 IADD3 R3, -R3, RZ, RZ ;  /* 0x000000ff0303a210 */ /* 0x000fe40007ffe1ff */
[----:B------:R-:W-:-:S05]  /*d6f0*/  @!P1 LOP3.LUT R3, RZ, UR4, RZ, 0x33, !PT ;  /* 0x00000004ff039c12 */ /* 0x000fca000f8e33ff */
[----:B------:R0:W-:Y:S02]  /*d700*/  STL [R1+0xc], R3 ;  /* 0x00000c0301007387 */ /* 0x0001e40000100800 */
.L_x_39:
[----:B------:R-:W2:Y:S01]  /*d710*/  LDL R2, [R1+0xc] ;  /* 0x00000c0001027983 */ /* 0x000ea20000100800 */
[----:B0-----:R-:W-:Y:S02]  /*d720*/  IMAD.MOV.U32 R3, RZ, RZ, 0x1 ;  /* 0x00000001ff037424 */ /* 0x001fe400078e00ff */
[----:B--2---:R-:W-:-:S05]  /*d730*/  IMAD R0, R2, UR40, RZ ;  /* 0x0000002802007c24 */ /* 0x004fca000f8e02ff */
[----:B------:R-:W-:Y:S01]  /*d740*/  VIADDMNMX R17, R0, R2, UR39, PT ;  /* 0x0000002700117e46 */ /* 0x000fe2000b800102 */
[----:B------:R0:W-:Y:S03]  /*d750*/  STL [R1+0x8], R0 ;  /* 0x0000080001007387 */ /* 0x0001e60000100800 */
[----:B------:R-:W-:Y:S01]  /*d760*/  ISETP.GT.AND P0, PT, R17, R0, PT ;  /* 0x000000001100720c */ /* 0x000fe20003f04270 */
[----:B------:R1:W-:Y:S01]  /*d770*/  STL [R1+0x10], R17 ;  /* 0x0000101101007387 */ /* 0x0003e20000100800 */
[----:B0-----:R-:W-:-:S11]  /*d780*/  IMAD.MOV.U32 R0, RZ, RZ, RZ ;  /* 0x000000ffff007224 */ /* 0x001fd600078e00ff */
[----:B-1----:R-:W-:Y:S05]  /*d790*/  @!P0 BRA `(.L_x_38) ;  /* 0x0000003c00d08947 */ /* 0x002fea0003800000 */
[----:B------:R-:W0:Y:S01]  /*d7a0*/  S2UR UR4, SR_CgaCtaId ;  /* 0x00000000000479c3 */ /* 0x000e220000008800 */
[----:B------:R-:W-:Y:S02]  /*d7b0*/  UMOV UR38, 0x400 ;  /* 0x0000040000267882 */ /* 0x000fe40000000000 */
[----:B0-----:R-:W-:-:S04]  /*d7c0*/  ULEA UR38, UR4, UR38, 0x18 ;  /* 0x0000002604267291 */ /* 0x001fc8000f8ec03f */
[----:B------:R-:W-:-:S04]  /*d7d0*/  UIADD3 UR4, UR38, 0x24400, URZ ;  /* 0x0002440026047890 */ /* 0x000fc8000fffe03f */
[----:B------:R-:W-:-:S06]  /*d7e0*/  ULOP3.LUT UP0, URZ, UR4, 0x3ff, URZ, 0xc0, !UPT ;  /* 0x000003ff043f7892 */ /* 0x000fcc000f80c03f */
[----:B------:R-:W-:-:S13]  /*d7f0*/  PLOP3.LUT P0, PT, PT, PT, UP0, 0x80, 0x0 ;  /* 0x000000000000781c */ /* 0x000fda0003f0f008 */
[----:B------:R-:W-:Y:S05]  /*d800*/  @!P0 BRA `(.L_x_40) ;  /* 0x0000000000408947 */ /* 0x000fea0003800000 */
[----:B------:R-:W-:Y:S01]  /*d810*/  MOV R2, 0x0 ;  /* 0x0000000000027802 */ /* 0x000fe20000000f00 */
[----:B------:R-:W-:Y:S01]  /*d820*/  ULDC.64 UR6, c[0x4][0x1b8] ;  /* 0x01006e0000067ab9 */ /* 0x000fe20000000a00 */
[----:B------:R-:W-:Y:S01]  /*d830*/  ULDC.64 UR8, c[0x4][0x1c0] ;  /* 0x0100700000087ab9 */ /* 0x000fe20000000a00 */
[----:B------:R-:W-:Y:S01]  /*d840*/  ULDC.64 UR4, c[0x4][0x118] ;  /* 0x0100460000047ab9 */ /* 0x000fe20000000a00 */
[----:B------:R-:W-:Y:S01]  /*d850*/  IMAD.U32 R4, RZ, RZ, UR6 ;  /* 0x00000006ff047e24 */ /* 0x000fe2000f8e00ff */
[----:B------:R-:W-:Y:S01]  /*d860*/  MOV R5, UR7 ;  /* 0x0000000700057c02 */ /* 0x000fe20008000f00 */
[----:B------:R-:W0:Y:S01]  /*d870*/  LDC.64 R2, c[0x4][R2] ;  /* 0x0100000002027b82 */ /* 0x000e220000000a00 */
[----:B------:R-:W-:Y:S01]  /*d880*/  IMAD.U32 R6, RZ, RZ, UR8 ;  /* 0x00000008ff067e24 */ /* 0x000fe2000f8e00ff */
[----:B------:R-:W-:Y:S01]  /*d890*/  MOV R11, UR5 ;  /* 0x00000005000b7c02 */ /* 0x000fe20008000f00 */
[----:B------:R-:W-:Y:S02]  /*d8a0*/  IMAD.U32 R7, RZ, RZ, UR9 ;  /* 0x00000009ff077e24 */ /* 0x000fe4000f8e00ff */
[----:B------:R-:W-:-:S02]  /*d8b0*/  IMAD.U32 R10, RZ, RZ, UR4 ;  /* 0x00000004ff0a7e24 */ /* 0x000fc4000f8e00ff */
[----:B------:R-:W-:Y:S02]  /*d8c0*/  IMAD.MOV.U32 R8, RZ, RZ, 0x70 ;  /* 0x00000070ff087424 */ /* 0x000fe400078e00ff */
[----:B------:R-:W-:Y:S02]  /*d8d0*/  IMAD.MOV.U32 R12, RZ, RZ, 0x1 ;  /* 0x00000001ff0c7424 */ /* 0x000fe400078e00ff */
[----:B------:R-:W-:-:S07]  /*d8e0*/  IMAD.MOV.U32 R13, RZ, RZ, RZ ;  /* 0x000000ffff0d7224 */ /* 0x000fce00078e00ff */
[----:B------:R-:W-:-:S07]  /*d8f0*/  LEPC R20, `(.L_x_40) ;  /* 0x000000001014794e */ /* 0x000fce0000000000 */
[----:B0-----:R-:W-:Y:S05]  /*d900*/  CALL.ABS.NOINC R2 ;  /* 0x0000000002007343 */ /* 0x001fea0003c00000 */
.L_x_40:
        /* <DEDUP_REMOVED lines=8> */
[----:B------:R0:W1:Y:S01]  /*d990*/  LDC.64 R2, c[0x4][R16] ;  /* 0x0100000010027b82 */ /* 0x0000620000000a00 */
[----:B------:R-:W-:Y:S01]  /*d9a0*/  MOV R4, UR6 ;  /* 0x0000000600047c02 */ /* 0x000fe20008000f00 */
[----:B------:R-:W-:Y:S01]  /*d9b0*/  IMAD.U32 R5, RZ, RZ, UR7 ;  /* 0x00000007ff057e24 */ /* 0x000fe2000f8e00ff */
[----:B------:R-:W-:Y:S01]  /*d9c0*/  MOV R10, UR4 ;  /* 0x00000004000a7c02 */ /* 0x000fe20008000f00 */
[----:B------:R-:W-:Y:S01]  /*d9d0*/  IMAD.U32 R6, RZ, RZ, UR8 ;  /* 0x00000008ff067e24 */ /* 0x000fe2000f8e00ff */
[----:B------:R-:W-:Y:S01]  /*d9e0*/  MOV R13, RZ ;  /* 0x000000ff000d7202 */ /* 0x000fe20000000f00 */
[----:B------:R-:W-:-:S02]  /*d9f0*/  IMAD.U32 R7, RZ, RZ, UR9 ;  /* 0x00000009ff077e24 */ /* 0x000fc4000f8e00ff */
[----:B------:R-:W-:Y:S02]  /*da00*/  IMAD.U32 R11, RZ, RZ, UR5 ;  /* 0x00000005ff0b7e24 */ /* 0x000fe4000f8e00ff */
[----:B------:R-:W-:Y:S02]  /*da10*/  IMAD.MOV.U32 R8, RZ, RZ, 0x70 ;  /* 0x00000070ff087424 */ /* 0x000fe400078e00ff */
[----:B0-----:R-:W-:-:S07]  /*da20*/  IMAD.MOV.U32 R12, RZ, RZ, 0x1 ;  /* 0x00000001ff0c7424 */ /* 0x001fce00078e00ff */
[----:B------:R-:W-:-:S07]  /*da30*/  LEPC R20, `(.L_x_42) ;  /* 0x000000001014794e */ /* 0x000fce0000000000 */
[----:B-1----:R-:W-:Y:S05]  /*da40*/  CALL.ABS.NOINC R2 ;  /* 0x0000000002007343 */ /* 0x002fea0003c00000 */
.L_x_42:
[----:B------:R0:W1:Y:S01]  /*da50*/  LDC.64 R2, c[0x4][R16] ;  /* 0x0100000010027b82 */ /* 0x0000620000000a00 */
[----:B------:R-:W-:Y:S01]  /*da60*/  ULDC.64 UR6, c[0x4][0x1b8] ;  /* 0x01006e0000067ab9 */ /* 0x000fe20000000a00 */
[----:B------:R-:W-:Y:S01]  /*da70*/  ULDC.64 UR8, c[0x4][0x1c0] ;  /* 0x0100700000087ab9 */ /* 0x000fe20000000a00 */
[----:B------:R-:W-:Y:S01]  /*da80*/  ULDC.64 UR4, c[0x4][0x128] ;  /* 0x01004a0000047ab9 */ /* 0x000fe20000000a00 */
[----:B------:R-:W-:Y:S01]  /*da90*/  IMAD.U32 R4, RZ, RZ, UR6 ;  /* 0x00000006ff047e24 */ /* 0x000fe2000f8e00ff */
[----:B------:R-:W-:Y:S01]  /*daa0*/  MOV R7, UR9 ;  /* 0x0000000900077c02 */ /* 0x000fe20008000f00 */
[----:B------:R-:W-:Y:S01]  /*dab0*/  IMAD.U32 R5, RZ, RZ, UR7 ;  /* 0x00000007ff057e24 */ /* 0x000fe2000f8e00ff */
[----:B------:R-:W-:Y:S01]  /*dac0*/  MOV R12, 0x1 ;  /* 0x00000001000c7802 */ /* 0x000fe20000000f00 */
[----:B------:R-:W-:Y:S02]  /*dad0*/  IMAD.U32 R6, RZ, RZ, UR8 ;  /* 0x00000008ff067e24 */ /* 0x000fe4000f8e00ff */
[----:B------:R-:W-:-:S02]  /*dae0*/  IMAD.U32 R10, RZ, RZ, UR4 ;  /* 0x00000004ff0a7e24 */ /* 0x000fc4000f8e00ff */
[----:B------:R-:W-:Y:S02]  /*daf0*/  IMAD.U32 R11, RZ, RZ, UR5 ;  /* 0x00000005ff0b7e24 */ /* 0x000fe4000f8e00ff */
[----:B------:R-:W-:Y:S02]  /*db00*/  IMAD.MOV.U32 R8, RZ, RZ, 0x70 ;  /* 0x00000070ff087424 */ /* 0x000fe400078e00ff */
[----:B0-----:R-:W-:-:S07]  /*db10*/  IMAD.MOV.U32 R13, RZ, RZ, RZ ;  /* 0x000000ffff0d7224 */ /* 0x001fce00078e00ff */
[----:B------:R-:W-:-:S07]  /*db20*/  LEPC R20, `(.L_x_41) ;  /* 0x000000001014794e */ /* 0x000fce0000000000 */
[----:B-1----:R-:W-:Y:S05]  /*db30*/  CALL.ABS.NOINC R2 ;  /* 0x0000000002007343 */ /* 0x002fea0003c00000 */
.L_x_41:
[----:B------:R-:W0:Y:S01]  /*db40*/  LDC.64 R2, c[0x0][0x9f8] ;  /* 0x00027e00ff027b82 */ /* 0x000e220000000a00 */
[----:B------:R-:W-:Y:S01]  /*db50*/  ULDC.64 UR4, c[0x0][0x208] ;  /* 0x0000820000047ab9 */ /* 0x000fe20000000a00 */
[----:B0-----:R-:W-:-:S04]  /*db60*/  ISETP.NE.U32.AND P0, PT, R2, RZ, PT ;  /* 0x000000ff0200720c */ /* 0x001fc80003f05070 */
[----:B------:R-:W-:-:S13]  /*db70*/  ISETP.NE.AND.EX P0, PT, R3, RZ, PT, P0 ;  /* 0x000000ff0300720c */ /* 0x000fda0003f05300 */
[----:B------:R-:W0:Y:S02]  /*db80*/  @P0 LDC.64 R2, c[0x0][0x9f8] ;  /* 0x00027e00ff020b82 */ /* 0x000e240000000a00 */
[----:B0-----:R-:W-:-:S05]  /*db90*/  @P0 IMAD.WIDE R2, R18, 0x4, R2 ;  /* 0x0000000412020825 */ /* 0x001fca00078e0202 */
[----:B------:R0:W2:Y:S01]  /*dba0*/  @P0 LDG.E R18, desc[UR4][R2.64] ;  /* 0x0000000402120981 */ /* 0x0000a2000c1e1900 */
[----:B------:R-:W-:Y:S01]  /*dbb0*/  UMOV UR4, 0xffffffff ;  /* 0xffffffff00047882 */ /* 0x000fe20000000000 */
[----:B------:R-:W-:Y:S01]  /*dbc0*/  VIADD R17, R17, 0xffffffff ;  /* 0xffffffff11117836 */ /* 0x000fe20000000000 */
[----:B------:R-:W1:Y:S01]  /*dbd0*/  S2R R16, SR_TID.X ;  /* 0x0000000000107919 */ /* 0x000e620000002100 */
[----:B0-----:R-:W0:Y:S02]  /*dbe0*/  LDC.64 R2, c[0x0][0x418] ;  /* 0x00010600ff027b82 */ /* 0x001e240000000a00 */
[----:B0-----:R-:W-:Y:S02]  /*dbf0*/  ISETP.NE.U32.AND P0, PT, R2, RZ, PT ;  /* 0x000000ff0200720c */ /* 0x001fe40003f05070 */
[----:B-1----:R-:W-:Y:S02]  /*dc00*/  SHF.R.U32.HI R0, RZ, 0x5, R16 ;  /* 0x00000005ff007819 */ /* 0x002fe40000011610 */
[----:B------:R-:W-:-:S02]  /*dc10*/  ISETP.NE.AND.EX P1, PT, R3, RZ, PT, P0 ;  /* 0x000000ff0300720c */ /* 0x000fc40003f25300 */
[----:B------:R-:W-:Y:S02]  /*dc20*/  LOP3.LUT R0, R0, 0x3, RZ, 0xc0, !PT ;  /* 0x0000000300007812 */ /* 0x000fe400078ec0ff */
[----:B------:R-:W-:-:S05]  /*dc30*/  P2R R4, PR, RZ, 0x2 ;  /* 0x00000002ff047803 */ /* 0x000fca0000000000 */
[----:B------:R0:W-:Y:S01]  /*dc40*/  STL [R1+0x4], R4 ;  /* 0x0000040401007387 */ /* 0x0001e20000100800 */
[----:B--2---:R-:W-:Y:S02]  /*dc50*/  SHF.R.S32.HI R19, RZ, 0x1f, R18 ;  /* 0x0000001fff137819 */ /* 0x004fe40000011412 */
[----:B------:R-:W-:Y:S01]  /*dc60*/  SEL R16, R18, RZ, !P1 ;  /* 0x000000ff12107207 */ /* 0x000fe20004800000 */
[----:B0-----:R-:W-:Y:S06]  /*dc70*/  BRA.DIV UR4, `(.L_x_43) ;  /* 0x0000003e04e07947 */ /* 0x001fec000b800000 */
[----:B------:R0:W1:Y:S02]  /*dc80*/  SHFL.IDX PT, R14, R0, RZ, 0x1f ;  /* 0x00001fff000e7589 */ /* 0x00006400000e0000 */
.L_x_134:
[----:B------:R-:W-:Y:S02]  /*dc90*/  PLOP3.LUT P2, PT, PT, PT, PT, 0x8, 0x0 ;  /* 0x000000000000781c */ /* 0x000fe40003f4e170 */
[----:B-1----:R-:W-:Y:S02]  /*dca0*/  ISETP.NE.AND P0, PT, R14, RZ, PT ;  /* 0x000000ff0e00720c */ /* 0x002fe40003f05270 */
[----:B0-----:R-:W-:-:S05]  /*dcb0*/  P2R R0, PR, RZ, 0x4 ;  /* 0x00000004ff007803 */ /* 0x001fca0000000000 */
[----:B------:R0:W-:Y:S06]  /*dcc0*/  STL [R1], R0 ;  /* 0x0000000001007387 */ /* 0x0001ec0000100800 */
[----:B------:R-:W-:Y:S05]  /*dcd0*/  @P0 BRA `(.L_x_44) ;  /* 0x00000004002c0947 */ /* 0x000fea0003800000 */
[----:B------:R-:W-:-:S03]  /*dce0*/  UMOV UR4, 0xffffffff ;  /* 0xffffffff00047882 */ /* 0x000fc60000000000 */
[----:B------:R-:W-:Y:S05]  /*dcf0*/  BRA.DIV UR4, `(.L_x_45) ;  /* 0x0000003e04e07947 */ /* 0x000fea000b800000 */
[----:B------:R-:W-:-:S13]  /*dd00*/  ELECT P6, URZ, PT ;  /* 0x00000000003f782f */ /* 0x000fda00038c0000 */
.L_x_137:
[----:B------:R-:W-:Y:S05]  /*dd10*/  @!P6 BRA `(.L_x_44) ;  /* 0x00000004001ce947 */ /* 0x000fea0003800000 */
[----:B------:R-:W-:Y:S01]  /*dd20*/  IMAD.MOV.U32 R16, RZ, RZ, R18 ;  /* 0x000000ffff107224 */ /* 0x000fe200078e0012 */
[----:B------:R-:W-:Y:S06]  /*dd30*/  @!P1 BRA `(.L_x_46) ;  /* 0x0000000000489947 */ /* 0x000fec0003800000 */
[----:B------:R-:W1:Y:S01]  /*dd40*/  LDC R6, c[0x0][0x43c] ;  /* 0x00010f00ff067b82 */ /* 0x000e620000000800 */
[----:B------:R-:W-:Y:S01]  /*dd50*/  ULDC.64 UR4, c[0x0][0x428] ;  /* 0x00010a0000047ab9 */ /* 0x000fe20000000a00 */
[----:B------:R-:W-:Y:S01]  /*dd60*/  ULDC.64 UR6, c[0x0][0x208] ;  /* 0x0000820000067ab9 */ /* 0x000fe20000000a00 */
[----:B------:R-:W-:-:S04]  /*dd70*/  IMAD R7, R19, UR4, RZ ;  /* 0x0000000413077c24 */ /* 0x000fc8000f8e02ff */
[----:B------:R-:W-:Y:S01]  /*dd80*/  IMAD R7, R18, UR5, R7 ;  /* 0x0000000512077c24 */ /* 0x000fe2000f8e0207 */
[----:B-1----:R-:W-:-:S13]  /*dd90*/  ISETP.NE.AND P0, PT, R6, 0x1, PT ;  /* 0x000000010600780c */ /* 0x002fda0003f05270 */
[----:B------:R-:W0:Y:S02]  /*dda0*/  @P0 LDC.64 R4, c[0x0][0x440] ;  /* 0x00011000ff040b82 */ /* 0x000e240000000a00 */
[----:B0-----:R-:W-:Y:S01]  /*ddb0*/  @P0 IMAD.HI.U32 R0, R17, R4, RZ ;  /* 0x0000000411000227 */ /* 0x001fe200078e00ff */
[----:B------:R-:W-:-:S04]  /*ddc0*/  MOV R4, R17 ;  /* 0x0000001100047202 */ /* 0x000fc80000000f00 */
[----:B------:R-:W-:-:S04]  /*ddd0*/  @P0 SHF.R.U32.HI R4, RZ, R5, R0 ;  /* 0x00000005ff040219 */ /* 0x000fc80000011600 */
[--C-:B------:R-:W-:Y:S01]  /*dde0*/  SHF.R.S32.HI R5, RZ, 0x1f, R4.reuse ;  /* 0x0000001fff057819 */ /* 0x100fe20000011404 */
[--C-:B------:R-:W-:Y:S02]  /*ddf0*/  IMAD.MOV R0, RZ, RZ, -R4.reuse ;  /* 0x000000ffff007224 */ /* 0x100fe400078e0a04 */
[----:B------:R-:W-:-:S04]  /*de00*/  IMAD.WIDE.U32 R4, R18, UR4, R4 ;  /* 0x0000000412047c25 */ /* 0x000fc8000f8e0004 */
[----:B------:R-:W-:Y:S01]  /*de10*/  IMAD R17, R6, R0, R17 ;  /* 0x0000000006117224 */ /* 0x000fe200078e0211 */
[----:B------:R-:W-:Y:S01]  /*de20*/  LEA R2, P0, R4, R2, 0x2 ;  /* 0x0000000204027211 */ /* 0x000fe200078010ff */
[----:B------:R-:W-:-:S05]  /*de30*/  IMAD.IADD R0, R5, 0x1, R7 ;  /* 0x0000000105007824 */ /* 0x000fca00078e0207 */
[----:B------:R-:W-:-:S05]  /*de40*/  LEA.HI.X R3, R4, R3, R0, 0x2, P0 ;  /* 0x0000000304037211 */ /* 0x000fca00000f1400 */
[----:B------:R1:W5:Y:S02]  /*de50*/  LDG.E R16, desc[UR6][R2.64] ;  /* 0x0000000602107981 */ /* 0x000364000c1e1900 */
.L_x_46:
[----:B0-----:R-:W-:Y:S01]  /*de60*/  IMAD.MOV.U32 R0, RZ, RZ, 0x1 ;  /* 0x00000001ff007424 */ /* 0x001fe200078e00ff */
[----:B------:R-:W1:Y:S04]  /*de70*/  S2R R8, SR_TID.X ;  /* 0x0000000000087919 */ /* 0x000e680000002100 */
[----:B------:R-:W-:-:S04]  /*de80*/  SHF.L.U32 R0, R0, 0x1f, RZ ;  /* 0x0000001f00007819 */ /* 0x000fc800000006ff */
[----:B------:R-:W0:Y:S01]  /*de90*/  SYNCS.PHASECHK.TRANS64.TRYWAIT P0, [UR38+0x38840], R0 ;  /* 0x03884000ff0075a7 */ /* 0x000e220008000166 */
[----:B-1----:R-:W-:-:S04]  /*dea0*/  LOP3.LUT R2, R8, 0x7f, RZ, 0xc0, !PT ;  /* 0x0000007f08027812 */ /* 0x002fc800078ec0ff */
[----:B------:R-:W-:Y:S01]  /*deb0*/  ISETP.NE.AND P1, PT, R2, RZ, PT ;  /* 0x000000ff0200720c */ /* 0x000fe20003f25270 */
[----:B0-----:R-:W-:-:S12]  /*dec0*/  @!P0 BRA `(.L_x_47) ;  /* 0x0000003c008c8947 */ /* 0x001fd80003800000 */
.L_x_138:
[----:B------:R-:W-:Y:S05]  /*ded0*/  @P1 BRA `(.L_x_48) ;  /* 0x0000000000181947 */ /* 0x000fea0003800000 */
[----:B------:R-:W1:Y:S01]  /*dee0*/  S2R R2, SR_TID.X ;  /* 0x0000000000027919 */ /* 0x000e620000002100 */
[----:B0-----:R-:W-:-:S04]  /*def0*/  MOV R0, 0xa000 ;  /* 0x0000a00000007802 */ /* 0x001fc80000000f00 */
[----:B------:R2:W-:Y:S01]  /*df00*/  SYNCS.ARRIVE.TRANS64 RZ, [UR38+0x38830], R0 ;  /* 0x03883000ffff79a7 */ /* 0x0005e20008000026 */
[----:B-1----:R-:W-:-:S13]  /*df10*/  LOP3.LUT P0, RZ, R2, 0x1f, RZ, 0xc0, !PT ;  /* 0x0000001f02ff7812 */ /* 0x002fda000780c0ff */
[----:B--2---:R-:W-:Y:S05]  /*df20*/  @!P0 BRA `(.L_x_48) ;  /* 0x0000000000048947 */ /* 0x004fea0003800000 */
[----:B------:R-:W-:Y:S01]  /*df30*/  BPT.TRAP 0x1 ;  /* 0x000000040000795c */ /* 0x000fe20000300000 */
.L_x_48:
[----:B------:R-:W-:Y:S01]  /*df40*/  R2UR UR11, R17 ;  /* 0x00000000110b72ca */ /* 0x000fe200000e0000 */
[----:B------:R-:W-:Y:S01]  /*df50*/  ULDC.64 UR4, c[0x0][0x198] ;  /* 0x0000660000047ab9 */ /* 0x000fe20000000a00 */
[----:B-----5:R-:W-:Y:S01]  /*df60*/  R2UR UR13, R16 ;  /* 0x00000000100d72ca */ /* 0x020fe200000e0000 */
[----:B------:R-:W-:Y:S01]  /*df70*/  UIADD3 UR4, UP0, UR4, 0x370, URZ ;  /* 0x0000037004047890 */ /* 0x000fe2000ff1e03f */
[----:B------:R-:W-:Y:S01]  /*df80*/  PLOP3.LUT P0, PT, PT, PT, PT, 0x80, 0x0 ;  /* 0x000000000000781c */ /* 0x000fe20003f0f070 */
[----:B------:R-:W-:Y:S02]  /*df90*/  UIADD3 UR8, UR38, 0x24400, URZ ;  /* 0x0002440026087890 */ /* 0x000fe4000fffe03f */
[----:B------:R-:W-:Y:S01]  /*dfa0*/  UIADD3 UR9, UR38, 0x38830, URZ ;  /* 0x0003883026097890 */ /* 0x000fe2000fffe03f */
[----:B0-----:R-:W-:Y:S01]  /*dfb0*/  P2R R0, PR, RZ, 0x1 ;  /* 0x00000001ff007803 */ /* 0x001fe20000000000 */
[----:B------:R-:W-:Y:S02]  /*dfc0*/  UIADD3.X UR5, URZ, UR5, URZ, UP0, !UPT ;  /* 0x000000053f057290 */ /* 0x000fe400087fe43f */
[----:B------:R-:W-:-:S02]  /*dfd0*/  UIADD3 UR24, UR38, 0x26c00, URZ ;  /* 0x00026c0026187890 */ /* 0x000fc4000fffe03f */
[----:B------:R-:W-:Y:S01]  /*dfe0*/  UIMAD UR11, UR11, 0x50, URZ ;  /* 0x000000500b0b78a4 */ /* 0x000fe2000f8e023f */
[----:B------:R1:W-:Y:S01]  /*dff0*/  STL [R1], R0 ;  /* 0x0000000001007387 */ /* 0x0003e20000100800 */
[----:B------:R-:W-:Y:S02]  /*e000*/  UIADD3 UR16, UR38, 0x29400, URZ ;  /* 0x0002940026107890 */ /* 0x000fe4000fffe03f */
[----:B------:R-:W-:Y:S01]  /*e010*/  UIADD3 UR32, UR38, 0x2bc00, URZ ;  /* 0x0002bc0026207890 */ /* 0x000fe2000fffe03f */
[----:B------:R-:W-:Y:S01]  /*e020*/  UMOV UR6, 0x0 ;  /* 0x0000000000067882 */ /* 0x000fe20000000000 */
[----:B------:R-:W-:Y:S01]  /*e030*/  UMOV UR7, 0x14f00000 ;  /* 0x14f0000000077882 */ /* 0x000fe20000000000 */
[----:B------:R-:W-:Y:S01]  /*e040*/  UMOV UR10, URZ ;  /* 0x0000003f000a7c82 */ /* 0x000fe20008000000 */
[----:B------:R-:W-:Y:S01]  /*e050*/  UMOV UR12, UR36 ;  /* 0x00000024000c7c82 */ /* 0x000fe20008000000 */
[----:B------:R-:W-:Y:S01]  /*e060*/  UMOV UR26, 0x40 ;  /* 0x00000040001a7882 */ /* 0x000fe20000000000 */
[----:B------:R-:W-:Y:S01]  /*e070*/  UMOV UR28, UR36 ;  /* 0x00000024001c7c82 */ /* 0x000fe20008000000 */
[----:B------:R-:W-:Y:S01]  /*e080*/  UMOV UR25, UR9 ;  /* 0x0000000900197c82 */ /* 0x000fe20008000000 */
[----:B------:R-:W-:Y:S01]  /*e090*/  UMOV UR29, UR13 ;  /* 0x0000000d001d7c82 */ /* 0x000fe20008000000 */
[----:B------:R-:W-:Y:S01]  /*e0a0*/  UMOV UR27, UR11 ;  /* 0x0000000b001b7c82 */ /* 0x000fe20008000000 */
[----:B------:R-:W-:Y:S01]  /*e0b0*/  UMOV UR18, 0x80 ;  /* 0x0000008000127882 */ /* 0x000fe20000000000 */
[----:B------:R-:W-:Y:S01]  /*e0c0*/  UMOV UR20, UR36 ;  /* 0x0000002400147c82 */ /* 0x000fe20008000000 */
[----:B------:R1:W-:Y:S01]  /*e0d0*/  UTMALDG.4D [UR8], [UR4], desc[UR6] ;  /* 0x00000608040075b4 */ /* 0x0003e20008019000 */
[----:B------:R-:W-:Y:S01]  /*e0e0*/  UMOV UR17, UR9 ;  /* 0x0000000900117c82 */ /* 0x000fe20008000000 */
[----:B------:R-:W-:Y:S01]  /*e0f0*/  UMOV UR21, UR13 ;  /* 0x0000000d00157c82 */ /* 0x000fe20008000000 */
[----:B------:R-:W-:Y:S01]  /*e100*/  UMOV UR19, UR11 ;  /* 0x0000000b00137c82 */ /* 0x000fe20008000000 */
[----:B------:R-:W-:Y:S01]  /*e110*/  UMOV UR34, 0xc0 ;  /* 0x000000c000227882 */ /* 0x000fe20000000000 */
[----:B------:R-:W-:Y:S01]  /*e120*/  UMOV UR33, UR9 ;  /* 0x0000000900217c82 */ /* 0x000fe20008000000 */
[----:B------:R-:W-:Y:S01]  /*e130*/  UMOV UR37, UR13 ;  /* 0x0000000d00257c82 */ /* 0x000fe20008000000 */
[----:B------:R-:W-:Y:S01]  /*e140*/  UMOV UR35, UR11 ;  /* 0x0000000b00237c82 */ /* 0x000fe20008000000 */
[----:B------:R1:W-:Y:S01]  /*e150*/  UTMALDG.4D [UR24], [UR4], desc[UR6] ;  /* 0x00000618040075b4 */ /* 0x0003e20008019000 */
[----:B------:R1:W-:Y:S01]  /*e160*/  UTMALDG.4D [UR16], [UR4], desc[UR6] ;  /* 0x00000610040075b4 */ /* 0x0003e20008019000 */
[----:B------:R1:W-:Y:S02]  /*e170*/  UTMALDG.4D [UR32], [UR4], desc[UR6] ;  /* 0x00000620040075b4 */ /* 0x0003e40008019000 */
[----:B-1----:R-:W-:Y:S01]  /*e180*/  NOP ;  /* 0x0000000000007918 */ /* 0x002fe20000000000 */
.L_x_44:
[----:B------:R-:W-:Y:S05]  /*e190*/  WARPSYNC.ALL ;  /* 0x0000000000007948 */ /* 0x000fea0003800000 */
[----:B------:R-:W-:Y:S01]  /*e1a0*/  UIADD3 UR4, UR38, 0x14400, URZ ;  /* 0x0001440026047890 */ /* 0x000fe2000fffe03f */
[----:B------:R-:W-:Y:S03]  /*e1b0*/  BAR.SYNC.DEFER_BLOCKING 0x8, 0x180 ;  /* 0x0206000000007b1d */ /* 0x000fe60000010000 */
        /* <DEDUP_REMOVED lines=9> */
[----:B------:R-:W1:Y:S01]  /*e250*/  LDC.64 R2, c[0x4][R2] ;  /* 0x0100000002027b82 */ /* 0x000e620000000a00 */
[----:B------:R-:W-:Y:S01]  /*e260*/  IMAD.U32 R5, RZ, RZ, UR7 ;  /* 0x00000007ff057e24 */ /* 0x000fe2000f8e00ff */
[----:B------:R-:W-:Y:S01]  /*e270*/  MOV R12, 0x1 ;  /* 0x00000001000c7802 */ /* 0x000fe20000000f00 */
[----:B------:R-:W-:Y:S02]  /*e280*/  IMAD.U32 R6, RZ, RZ, UR8 ;  /* 0x00000008ff067e24 */ /* 0x000fe4000f8e00ff */
[----:B------:R-:W-:-:S02]  /*e290*/  IMAD.U32 R10, RZ, RZ, UR4 ;  /* 0x00000004ff0a7e24 */ /* 0x000fc4000f8e00ff */
[----:B------:R-:W-:Y:S02]  /*e2a0*/  IMAD.U32 R11, RZ, RZ, UR5 ;  /* 0x00000005ff0b7e24 */ /* 0x000fe4000f8e00ff */
[----:B------:R-:W-:Y:S02]  /*e2b0*/  IMAD.MOV.U32 R8, RZ, RZ, 0x70 ;  /* 0x00000070ff087424 */ /* 0x000fe400078e00ff */
[----:B------:R-:W-:-:S07]  /*e2c0*/  IMAD.MOV.U32 R13, RZ, RZ, RZ ;  /* 0x000000ffff0d7224 */ /* 0x000fce00078e00ff */
[----:B------:R-:W-:-:S07]  /*e2d0*/  LEPC R20, `(.L_x_49) ;  /* 0x000000001014794e */ /* 0x000fce0000000000 */
[----:B01----:R-:W-:Y:S05]  /*e2e0*/  CALL.ABS.NOINC R2 ;  /* 0x0000000002007343 */ /* 0x003fea0003c00000 */
.L_x_49:
[----:B------:R-:W1:Y:S01]  /*e2f0*/  S2R R4, SR_CTAID.Z ;  /* 0x0000000000047919 */ /* 0x000e620000002700 */
[----:B------:R-:W2:Y:S01]  /*e300*/  LDC R20, c[0x0][0x448] ;  /* 0x00011200ff147b82 */ /* 0x000ea20000000800 */
[----:B------:R-:W-:Y:S01]  /*e310*/  USHF.R.S32.HI UR4, URZ, 0x1f, UR36 ;  /* 0x0000001f3f047899 */ /* 0x000fe20008011424 */
[----:B------:R-:W3:Y:S01]  /*e320*/  S2R R12, SR_TID.X ;  /* 0x00000000000c7919 */ /* 0x000ee20000002100 */
[----:B------:R-:W-:Y:S02]  /*e330*/  ULDC.64 UR8, c[0x0][0x2d8] ;  /* 0x0000b60000087ab9 */ /* 0x000fe40000000a00 */
[----:B------:R-:W-:Y:S01]  /*e340*/  UIMAD UR6, UR4, UR8, URZ ;  /* 0x00000008040672a4 */ /* 0x000fe2000f8e023f */
[----:B------:R-:W4:Y:S02]  /*e350*/  S2R R11, SR_CTAID.X ;  /* 0x00000000000b7919 */ /* 0x000f240000002500 */
[----:B------:R-:W0:Y:S01]  /*e360*/  LDC.64 R2, c[0x0][0x2e0] ;  /* 0x0000b800ff027b82 */ /* 0x000e220000000a00 */
[----:B------:R-:W-:-:S02]  /*e370*/  UIMAD.WIDE.U32 UR4, UR36, UR8, URZ ;  /* 0x00000008240472a5 */ /* 0x000fc4000f8e003f */
[----:B------:R-:W-:-:S04]  /*e380*/  UIMAD UR6, UR36, UR9, UR6 ;  /* 0x00000009240672a4 */ /* 0x000fc8000f8e0206 */
[----:B------:R-:W-:Y:S01]  /*e390*/  UIADD3 UR5, UR5, UR6, URZ ;  /* 0x0000000605057290 */ /* 0x000fe2000fffe03f */
[----:B--2---:R-:W-:Y:S02]  /*e3a0*/  ISETP.NE.AND P0, PT, R20, 0x1, PT ;  /* 0x000000011400780c */ /* 0x004fe40003f05270 */
[----:B-1----:R-:W-:Y:S02]  /*e3b0*/  SHF.R.S32.HI R5, RZ, 0x1f, R4 ;  /* 0x0000001fff057819 */ /* 0x002fe40000011404 */
[----:B---3--:R-:W-:-:S03]  /*e3c0*/  LOP3.LUT R9, R12, 0x7f, RZ, 0xc0, !PT ;  /* 0x0000007f0c097812 */ /* 0x008fc600078ec0ff */
[----:B0-----:R-:W-:-:S06]  /*e3d0*/  IMAD R0, R5, R2, RZ ;  /* 0x0000000205007224 */ /* 0x001fcc00078e02ff */
[----:B------:R-:W0:Y:S01]  /*e3e0*/  @P0 LDC R6, c[0x0][0x44c] ;  /* 0x00011300ff060b82 */ /* 0x000e220000000800 */
[----:B------:R-:W-:Y:S01]  /*e3f0*/  SHF.R.U32.HI R8, RZ, 0x3, R9 ;  /* 0x00000003ff087819 */ /* 0x000fe20000011609 */
[C---:B------:R-:W-:Y:S02]  /*e400*/  IMAD R5, R4.reuse, R3, R0 ;  /* 0x0000000304057224 */ /* 0x040fe400078e0200 */
[----:B------:R-:W-:Y:S01]  /*e410*/  IMAD.WIDE.U32 R2, R4, R2, UR4 ;  /* 0x0000000404027e25 */ /* 0x000fe2000f8e0002 */
[----:B------:R-:W-:-:S03]  /*e420*/  ULDC.64 UR4, c[0x0][0x2d0] ;  /* 0x0000b40000047ab9 */ /* 0x000fc60000000a00 */
[----:B------:R-:W1:Y:S01]  /*e430*/  @P0 LDC R0, c[0x0][0x450] ;  /* 0x00011400ff000b82 */ /* 0x000e620000000800 */
[----:B------:R-:W-:Y:S02]  /*e440*/  IMAD.IADD R3, R3, 0x1, R5 ;  /* 0x0000000103037824 */ /* 0x000fe400078e0205 */
[----:B------:R-:W-:Y:S02]  /*e450*/  IMAD.SHL.U32 R5, R12, 0x10, RZ ;  /* 0x000000100c057824 */ /* 0x000fe400078e00ff */
[----:B------:R-:W-:-:S03]  /*e460*/  IMAD.SHL.U32 R9, R9, 0x8, RZ ;  /* 0x0000000809097824 */ /* 0x000fc600078e00ff */
[----:B------:R-:W-:-:S04]  /*e470*/  LOP3.LUT R5, R8, 0x70, R5, 0xf8, !PT ;  /* 0x0000007008057812 */ /* 0x000fc800078ef805 */
[----:B----4-:R-:W-:-:S05]  /*e480*/  LEA R5, R11, R5, 0x7 ;  /* 0x000000050b057211 */ /* 0x010fca00078e38ff */
[----:B0-----:R-:W-:-:S04]  /*e490*/  @P0 IMAD.HI.U32 R6, R5, R6, RZ ;  /* 0x0000000605060227 */ /* 0x001fc800078e00ff */
[----:B------:R-:W-:Y:S01]  /*e4a0*/  IMAD.MOV.U32 R4, RZ, RZ, R5 ;  /* 0x000000ffff047224 */ /* 0x000fe200078e0005 */
[----:B-1----:R-:W-:-:S05]  /*e4b0*/  @P0 SHF.R.U32.HI R4, RZ, R0, R6 ;  /* 0x00000000ff040219 */ /* 0x002fca0000011606 */
[----:B------:R-:W-:Y:S02]  /*e4c0*/  IMAD.MOV R0, RZ, RZ, -R4 ;  /* 0x000000ffff007224 */ /* 0x000fe400078e0a04 */
[----:B------:R-:W-:-:S04]  /*e4d0*/  IMAD.WIDE.U32 R2, R4, UR4, R2 ;  /* 0x0000000404027c25 */ /* 0x000fc8000f8e0002 */
[----:B------:R-:W-:Y:S01]  /*e4e0*/  IMAD R0, R20, R0, R5 ;  /* 0x0000000014007224 */ /* 0x000fe200078e0205 */
[----:B------:R-:W-:-:S05]  /*e4f0*/  SHF.R.S32.HI R5, RZ, 0x1f, R4 ;  /* 0x0000001fff057819 */ /* 0x000fca0000011404 */
[----:B------:R-:W-:-:S04]  /*e500*/  IMAD R5, R5, UR4, RZ ;  /* 0x0000000405057c24 */ /* 0x000fc8000f8e02ff */
[----:B------:R-:W-:Y:S01]  /*e510*/  IMAD R5, R4, UR5, R5 ;  /* 0x0000000504057c24 */ /* 0x000fe2000f8e0205 */
[----:B------:R-:W-:Y:S01]  /*e520*/  SHF.R.S32.HI R4, RZ, 0x1f, R0 ;  /* 0x0000001fff047819 */ /* 0x000fe20000011400 */
[----:B------:R-:W-:Y:S02]  /*e530*/  ULDC.64 UR4, c[0x0][0x2c8] ;  /* 0x0000b20000047ab9 */ /* 0x000fe40000000a00 */
[----:B------:R-:W-:Y:S02]  /*e540*/  IMAD.IADD R3, R3, 0x1, R5 ;  /* 0x0000000103037824 */ /* 0x000fe400078e0205 */
[----:B------:R-:W-:Y:S02]  /*e550*/  IMAD R5, R4, UR4, RZ ;  /* 0x0000000404057c24 */ /* 0x000fe4000f8e02ff */
[----:B------:R-:W-:-:S04]  /*e560*/  IMAD.WIDE.U32 R2, R0, UR4, R2 ;  /* 0x0000000400027c25 */ /* 0x000fc8000f8e0002 */
[----:B------:R-:W-:Y:S01]  /*e570*/  IMAD R4, R0, UR5, R5 ;  /* 0x0000000500047c24 */ /* 0x000fe2000f8e0205 */
[----:B------:R-:W-:Y:S01]  /*e580*/  ULDC.64 UR4, c[0x0][0x280] ;  /* 0x0000a00000047ab9 */ /* 0x000fe20000000a00 */
[----:B------:R-:W-:Y:S01]  /*e590*/  IMAD.SHL.U32 R0, R12, 0x8, RZ ;  /* 0x000000080c007824 */ /* 0x000fe200078e00ff */
[----:B------:R-:W-:Y:S01]  /*e5a0*/  LEA R7, P0, R2, UR4, 0x1 ;  /* 0x0000000402077c11 */ /* 0x000fe2000f8008ff */
[----:B------:R-:W-:Y:S01]  /*e5b0*/  ULDC UR4, c[0x0][0x2b8] ;  /* 0x0000ae0000047ab9 */ /* 0x000fe20000000800 */
[----:B------:R-:W-:Y:S02]  /*e5c0*/  IADD3 R3, R3, R4, RZ ;  /* 0x0000000403037210 */ /* 0x000fe40007ffe0ff */
[----:B------:R-:W-:Y:S02]  /*e5d0*/  LOP3.LUT R10, R0, 0x38, RZ, 0xc0, !PT ;  /* 0x00000038000a7812 */ /* 0x000fe400078ec0ff */
[----:B------:R-:W-:Y:S02]  /*e5e0*/  LEA.HI.X R6, R2, UR5, R3, 0x1, P0 ;  /* 0x0000000502067c11 */ /* 0x000fe400080f0c03 */
[----:B------:R-:W-:-:S02]  /*e5f0*/  LOP3.LUT R2, R10, 0x40, RZ, 0xfc, !PT ;  /* 0x000000400a027812 */ /* 0x000fc400078efcff */
[----:B------:R-:W-:Y:S02]  /*e600*/  LOP3.LUT R3, R0, 0x1c0, RZ, 0xc0, !PT ;  /* 0x000001c000037812 */ /* 0x000fe400078ec0ff */
[----:B------:R-:W-:Y:S02]  /*e610*/  ISETP.GE.AND P0, PT, R2, UR4, PT ;  /* 0x0000000402007c0c */ /* 0x000fe4000bf06270 */
[----:B------:R-:W-:Y:S02]  /*e620*/  LOP3.LUT R2, R10, 0x80, RZ, 0xfc, !PT ;  /* 0x000000800a027812 */ /* 0x000fe400078efcff */
[----:B------:R-:W-:Y:S02]  /*e630*/  LOP3.LUT R3, R3, 0x38, R0, 0xf8, !PT ;  /* 0x0000003803037812 */ /* 0x000fe400078ef800 */
[----:B------:R-:W-:Y:S02]  /*e640*/  ISETP.GE.AND P1, PT, R2, UR4, PT ;  /* 0x0000000402007c0c */ /* 0x000fe4000bf26270 */
[----:B------:R-:W-:-:S02]  /*e650*/  LOP3.LUT R2, R10, 0xc0, RZ, 0xfc, !PT ;  /* 0x000000c00a027812 */ /* 0x000fc400078efcff */
[----:B------:R-:W-:Y:S02]  /*e660*/  ISETP.GE.AND P3, PT, R10, UR4, PT ;  /* 0x000000040a007c0c */ /* 0x000fe4000bf66270 */
[----:B------:R-:W-:Y:S01]  /*e670*/  ISETP.GE.AND P2, PT, R2, UR4, PT ;  /* 0x0000000402007c0c */ /* 0x000fe2000bf46270 */
[----:B------:R-:W-:Y:S01]  /*e680*/  UMOV UR4, 0xffffffff ;  /* 0xffffffff00047882 */ /* 0x000fe20000000000 */
[----:B------:R-:W-:-:S04]  /*e690*/  LOP3.LUT R0, R3, 0x38, R12, 0x78, !PT ;  /* 0x0000003803007812 */ /* 0x000fc800078e780c */
[----:B------:R-:W-:Y:S01]  /*e6a0*/  LOP3.LUT R9, R0, 0x200, R9, 0xf8, !PT ;  /* 0x0000020000097812 */ /* 0x000fe200078ef809 */
[----:B------:R-:W-:Y:S06]  /*e6b0*/  BRA.DIV UR4, `(.L_x_50) ;  /* 0x0000003604a87947 */ /* 0x000fec000b800000 */
[----:B------:R-:W0:Y:S01]  /*e6c0*/  S2R R2, SR_CTAID.X ;  /* 0x0000000000027919 */ /* 0x000e220000002500 */
[----:B------:R-:W-:Y:S01]  /*e6d0*/  ULDC UR4, c[0x0][0x288] ;  /* 0x0000a20000047ab9 */ /* 0x000fe20000000800 */
[----:B------:R-:W-:Y:S01]  /*e6e0*/  ULDC.64 UR6, c[0x0][0x208] ;  /* 0x0000820000067ab9 */ /* 0x000fe20000000a00 */
[----:B------:R-:W-:Y:S01]  /*e6f0*/  IMAD R0, R20, UR4, RZ ;  /* 0x0000000414007c24 */ /* 0x000fe2000f8e02ff */
[----:B------:R-:W-:Y:S04]  /*e700*/  SHFL.IDX PT, R3, R7, RZ, 0x181f ;  /* 0x00181fff07037589 */ /* 0x000fe800000e0000 */
[----:B------:R-:W-:Y:S04]  /*e710*/  SHFL.IDX PT, R4, R7, 0x1, 0x181f ;  /* 0x00381f0007047f89 */ /* 0x000fe800000e0000 */
[----:B------:R-:W-:Y:S01]  /*e720*/  SHFL.IDX PT, R14, R7, 0x7, 0x181f ;  /* 0x00f81f00070e7f89 */ /* 0x000fe200000e0000 */
[----:B0-----:R-:W-:-:S03]  /*e730*/  IMAD R8, R2, 0x80, R8 ;  /* 0x0000008002087824 */ /* 0x001fc600078e0208 */
[----:B------:R-:W0:Y:S02]  /*e740*/  SHFL.IDX PT, R2, R6, RZ, 0x181f ;  /* 0x00181fff06027589 */ /* 0x000e2400000e0000 */
[C---:B------:R-:W-:Y:S02]  /*e750*/  ISETP.GE.AND P4, PT, R8.reuse, R0, PT ;  /* 0x000000000800720c */ /* 0x040fe40003f86270 */
[----:B------:R-:W-:-:S11]  /*e760*/  IADD3 R5, R8, 0x10, RZ ;  /* 0x0000001008057810 */ /* 0x000fd60007ffe0ff */
[----:B------:R-:W-:Y:S02]  /*e770*/  @!P4 LEA R21, R9, UR38, 0x1 ;  /* 0x000000260915cc11 */ /* 0x000fe4000f8e08ff */
[----:B0-----:R-:W-:-:S04]  /*e780*/  LOP3.LUT R3, R3, R2, RZ, 0x3c, !PT ;  /* 0x0000000203037212 */ /* 0x001fc800078e3cff */
[----:B------:R-:W-:-:S04]  /*e790*/  LOP3.LUT R2, R3, R2, RZ, 0x3c, !PT ;  /* 0x0000000203027212 */ /* 0x000fc800078e3cff */
[----:B------:R-:W-:-:S03]  /*e7a0*/  LOP3.LUT R3, R3, R2, RZ, 0x3c, !PT ;  /* 0x0000000203037212 */ /* 0x000fc600078e3cff */
[----:B------:R-:W-:-:S05]  /*e7b0*/  @!P4 IMAD.WIDE.U32 R2, R10, 0x2, R2 ;  /* 0x000000020a02c825 */ /* 0x000fca00078e0002 */
[----:B------:R-:W-:Y:S04]  /*e7c0*/  @!P4 LDGSTS.E.BYPASS.LTC128B.128 [R21+0x14400], desc[UR6][R2.64], !P3 ;  /* 0x144000000215cfae */ /* 0x000fe8000d901d46 */
[----:B------:R-:W-:Y:S04]  /*e7d0*/  @!P4 LDGSTS.E.BYPASS.LTC128B.128 [R21+0x18400], desc[UR6][R2.64+0x80], !P0 ;  /* 0x184000800215cfae */ /* 0x000fe8000c101d46 */
[----:B------:R-:W-:Y:S04]  /*e7e0*/  @!P4 LDGSTS.E.BYPASS.LTC128B.128 [R21+0x1c400], desc[UR6][R2.64+0x100], !P1 ;  /* 0x1c4001000215cfae */ /* 0x000fe8000c901d46 */
[----:B------:R0:W-:Y:S01]  /*e7f0*/  @!P4 LDGSTS.E.BYPASS.LTC128B.128 [R21+0x20400], desc[UR6][R2.64+0x180], !P2 ;  /* 0x204001800215cfae */ /* 0x0001e2000d101d46 */
[----:B------:R-:W-:-:S03]  /*e800*/  ISETP.GE.AND P4, PT, R5, R0, PT ;  /* 0x000000000500720c */ /* 0x000fc60003f86270 */
[----:B------:R-:W1:Y:S01]  /*e810*/  SHFL.IDX PT, R5, R6, 0x1, 0x181f ;  /* 0x00381f0006057f89 */ /* 0x000e6200000e0000 */
[----:B0-----:R-:W-:-:S03]  /*e820*/  VIADD R3, R8, 0x20 ;  /* 0x0000002008037836 */ /* 0x001fc60000000000 */
[----:B------:R-:W-:Y:S06]  /*e830*/  SHFL.IDX PT, R2, R7, 0x2, 0x181f ;  /* 0x00581f0007027f89 */ /* 0x000fec00000e0000 */
[----:B------:R-:W-:Y:S01]  /*e840*/  @!P4 LEA R20, R9, UR38, 0x1 ;  /* 0x000000260914cc11 */ /* 0x000fe2000f8e08ff */
[----:B-1----:R-:W-:-:S05]  /*e850*/  @!P4 IMAD.WIDE.U32 R4, R10, 0x2, R4 ;  /* 0x000000020a04c825 */ /* 0x002fca00078e0004 */
        /* <DEDUP_REMOVED lines=26> */
[----:B0-----:R-:W-:-:S03]  /*ea00*/  IADD3 R5, R8, 0x50, RZ ;  /* 0x0000005008057810 */ /* 0x001fc60007ffe0ff */
        /* <DEDUP_REMOVED lines=18> */
[----:B------:R-:W1:Y:S04]  /*eb30*/  SHFL.IDX PT, R3, R6, 0x6, 0x181f ;  /* 0x00d81f0006037f89 */ /* 0x000e6800000e0000 */
[----:B0-----:R0:W2:Y:S06]  /*eb40*/  SHFL.IDX PT, R4, R6, 0x7, 0x181f ;  /* 0x00f81f0006047f89 */ /* 0x0010ac00000e0000 */
[----:B------:R-:W-:Y:S01]  /*eb50*/  @!P4 LEA R21, R9, UR38, 0x1 ;  /* 0x000000260915cc11 */ /* 0x000fe2000f8e08ff */
[----:B-1----:R-:W-:-:S05]  /*eb60*/  @!P4 IMAD.WIDE.U32 R2, R10, 0x2, R2 ;  /* 0x000000020a02c825 */ /* 0x002fca00078e0002 */
[----:B------:R0:W-:Y:S04]  /*eb70*/  @!P4 LDGSTS.E.BYPASS.LTC128B.128 [R21+0x17400], desc[UR6][R2.64], !P3 ;  /* 0x174000000215cfae */ /* 0x0001e8000d901d46 */
[----:B------:R0:W-:Y:S04]  /*eb80*/  @!P4 LDGSTS.E.BYPASS.LTC128B.128 [R21+0x1b400], desc[UR6][R2.64+0x80], !P0 ;  /* 0x1b4000800215cfae */ /* 0x0001e8000c101d46 */
[----:B------:R0:W-:Y:S04]  /*eb90*/  @!P4 LDGSTS.E.BYPASS.LTC128B.128 [R21+0x1f400], desc[UR6][R2.64+0x100], !P1 ;  /* 0x1f4001000215cfae */ /* 0x0001e8000c901d46 */
[----:B--2---:R0:W-:Y:S02]  /*eba0*/  @!P4 LDGSTS.E.BYPASS.LTC128B.128 [R21+0x23400], desc[UR6][R2.64+0x180], !P2 ;  /* 0x234001800215cfae */ /* 0x0041e4000d101d46 */
.L_x_155:
[----:B0-----:R-:W-:Y:S01]  /*ebb0*/  VIADD R3, R8, 0x70 ;  /* 0x0000007008037836 */ /* 0x001fe20000000000 */
[----:B------:R-:W-:Y:S01]  /*ebc0*/  BSSY B0, `(.L_x_51) ;  /* 0x000000f000007945 */ /* 0x000fe20003800000 */
[----:B------:R-:W-:-:S03]  /*ebd0*/  IMAD.MOV.U32 R2, RZ, RZ, R14 ;  /* 0x000000ffff027224 */ /* 0x000fc600078e000e */
[----:B------:R-:W-:Y:S02]  /*ebe0*/  ISETP.GE.AND P4, PT, R3, R0, PT ;  /* 0x000000000300720c */ /* 0x000fe40003f86270 */
[----:B------:R-:W-:-:S11]  /*ebf0*/  MOV R3, R4 ;  /* 0x0000000400037202 */ /* 0x000fd60000000f00 */
[----:B------:R-:W-:Y:S05]  /*ec00*/  @P4 BRA `(.L_x_52) ;  /* 0x0000000000284947 */ /* 0x000fea0003800000 */
[----:B------:R-:W-:Y:S01]  /*ec10*/  IMAD.WIDE.U32 R10, R10, 0x2, R2 ;  /* 0x000000020a0a7825 */ /* 0x000fe200078e0002 */
[----:B------:R-:W-:Y:S01]  /*ec20*/  LEA R9, R9, UR38, 0x1 ;  /* 0x0000002609097c11 */ /* 0x000fe2000f8e08ff */
[----:B------:R-:W-:-:S04]  /*ec30*/  ULDC.64 UR4, c[0x0][0x208] ;  /* 0x0000820000047ab9 */ /* 0x000fc80000000a00 */
[----:B------:R-:W-:Y:S01]  /*ec40*/  @!PT LDS RZ, [RZ] ;  /* 0x00000000fffff984 */ /* 0x000fe20000000800 */
[----:B------:R-:W-:Y:S01]  /*ec50*/  @!PT LDS RZ, [RZ] ;  /* 0x00000000fffff984 */ /* 0x000fe20000000800 */
[----:B------:R-:W-:Y:S01]  /*ec60*/  @!PT LDS RZ, [RZ] ;  /* 0x00000000fffff984 */ /* 0x000fe20000000800 */
[----:B------:R0:W-:Y:S04]  /*ec70*/  LDGSTS.E.BYPASS.LTC128B.128 [R9+0x17c00], desc[UR4][R10.64], !P3 ;  /* 0x17c000000a097fae */ /* 0x0001e8000d901d44 */
[----:B------:R0:W-:Y:S04]  /*ec80*/  LDGSTS.E.BYPASS.LTC128B.128 [R9+0x1bc00], desc[UR4][R10.64+0x80], !P0 ;  /* 0x1bc000800a097fae */ /* 0x0001e8000c101d44 */
[----:B------:R0:W-:Y:S04]  /*ec90*/  LDGSTS.E.BYPASS.LTC128B.128 [R9+0x1fc00], desc[UR4][R10.64+0x100], !P1 ;  /* 0x1fc001000a097fae */ /* 0x0001e8000c901d44 */
[----:B------:R0:W-:Y:S02]  /*eca0*/  LDGSTS.E.BYPASS.LTC128B.128 [R9+0x23c00], desc[UR4][R10.64+0x180], !P2 ;  /* 0x23c001800a097fae */ /* 0x0001e4000d101d44 */
.L_x_52:
[----:B------:R-:W-:Y:S05]  /*ecb0*/  BSYNC B0 ;  /* 0x0000000000007941 */ /* 0x000fea0003800000 */
.L_x_51:
[----:B------:R-:W-:Y:S01]  /*ecc0*/  NOP ;  /* 0x0000000000007918 */ /* 0x000fe20000000000 */
[----:B------:R-:W-:Y:S01]  /*ecd0*/  SYNCS.ARRIVE.TRANS64.RED.A0T1 RZ, [UR38+0x38800], RZ ;  /* 0x038800ffffff79a7 */ /* 0x000fe20008200426 */
[----:B------:R-:W-:Y:S01]  /*ece0*/  IMAD.MOV.U32 R2, RZ, RZ, 0x1 ;  /* 0x00000001ff027424 */ /* 0x000fe200078e00ff */
[----:B------:R-:W-:Y:S04]  /*ecf0*/  ARRIVES.LDGSTSBAR.64.TRANSCNT [UR38+0x38800] ;  /* 0x03880000ff0079b0 */ /* 0x000fe80008000aa6 */
[----:B------:R-:W-:Y:S01]  /*ed00*/  SHF.L.U32 R2, R2, 0x1f, RZ ;  /* 0x0000001f02027819 */ /* 0x000fe200000006ff */
[----:B------:R-:W-:Y:S01]  /*ed10*/  NOP ;  /* 0x0000000000007918 */ /* 0x000fe20000000000 */
[----:B------:R-:W2:Y:S01]  /*ed20*/  LDL.LU R4, [R1+0x10] ;  /* 0x0000100001047983 */ /* 0x000ea20000300800 */
[----:B------:R-:W-:Y:S03]  /*ed30*/  SYNCS.ARRIVE.TRANS64.A1T0 RZ, [UR38+0x38800], RZ ;  /* 0x038800ffffff79a7 */ /* 0x000fe60008100026 */
[----:B------:R-:W3:Y:S01]  /*ed40*/  LDL R3, [R1+0x8] ;  /* 0x0000080001037983 */ /* 0x000ee20000100800 */
[----:B------:R-:W1:Y:S01]  /*ed50*/  SYNCS.PHASECHK.TRANS64.TRYWAIT P0, [UR38+0x38820], R2 ;  /* 0x03882002ff0075a7 */ /* 0x000e620008000166 */
[----:B--2---:R-:W-:-:S05]  /*ed60*/  VIADD R0, R4, 0xfffffffe ;  /* 0xfffffffe04007836 */ /* 0x004fca0000000000 */
[----:B---3--:R-:W-:Y:S01]  /*ed70*/  ISETP.GE.AND P1, PT, R0, R3, PT ;  /* 0x000000030000720c */ /* 0x008fe20003f26270 */
[----:B-1----:R-:W-:-:S12]  /*ed80*/  @!P0 BRA `(.L_x_53) ;  /* 0x0000003800c08947 */ /* 0x002fd80003800000 */
.L_x_156:
[----:B0-----:R-:W-:Y:S01]  /*ed90*/  IMAD.MOV.U32 R9, RZ, RZ, 0x1 ;  /* 0x00000001ff097424 */ /* 0x001fe200078e00ff */
[----:B------:R-:W-:Y:S01]  /*eda0*/  MOV R8, RZ ;  /* 0x000000ff00087202 */ /* 0x000fe20000000f00 */
[----:B------:R-:W-:Y:S06]  /*edb0*/  @!P1 BRA `(.L_x_54) ;  /* 0x0000002000e49947 */ /* 0x000fec0003800000 */
[----:B------:R-:W2:Y:S04]  /*edc0*/  LDL.LU R4, [R1+0xc] ;  /* 0x00000c0001047983 */ /* 0x000ea80000300800 */
[----:B-1----:R-:W3:Y:S01]  /*edd0*/  LDL.LU R3, [R1+0x8] ;  /* 0x0000080001037983 */ /* 0x002ee20000300800 */
[----:B------:R-:W-:Y:S01]  /*ede0*/  UIADD3 UR4, UR40, 0x1, URZ ;  /* 0x0000000128047890 */ /* 0x000fe2000fffe03f */
[----:B------:R-:W-:Y:S01]  /*edf0*/  MOV R9, 0x1 ;  /* 0x0000000100097802 */ /* 0x000fe20000000f00 */
[----:B------:R-:W0:Y:S02]  /*ee00*/  S2R R6, SR_TID.X ;  /* 0x0000000000067919 */ /* 0x000e240000002100 */
[----:B0-----:R-:W-:Y:S02]  /*ee10*/  LOP3.LUT R10, R6, 0x1f, RZ, 0xc0, !PT ;  /* 0x0000001f060a7812 */ /* 0x001fe400078ec0ff */
[----:B--2---:R-:W-:Y:S01]  /*ee20*/  IMAD R2, R4, UR4, RZ ;  /* 0x0000000404027c24 */ /* 0x004fe2000f8e02ff */
[----:B---3--:R-:W-:-:S04]  /*ee30*/  LOP3.LUT R3, RZ, R3, RZ, 0x33, !PT ;  /* 0x00000003ff037212 */ /* 0x008fc800078e33ff */
[----:B------:R-:W-:-:S05]  /*ee40*/  VIMNMX R2, R2, UR39, PT ;  /* 0x0000002702027c48 */ /* 0x000fca000bfe0100 */
[----:B------:R-:W-:-:S05]  /*ee50*/  IMAD.MOV R4, RZ, RZ, -R2 ;  /* 0x000000ffff047224 */ /* 0x000fca00078e0a02 */
[----:B------:R-:W-:Y:S02]  /*ee60*/  VIADDMNMX R5, R4, 0x1, R3, !PT ;  /* 0x0000000104057846 */ /* 0x000fe40007800103 */
[----:B------:R-:W-:-:S03]  /*ee70*/  LOP3.LUT R3, RZ, R2, RZ, 0x33, !PT ;  /* 0x00000002ff037212 */ /* 0x000fc600078e33ff */
[----:B------:R-:W-:Y:S02]  /*ee80*/  VIADD R4, R5, 0xfffffffe ;  /* 0xfffffffe05047836 */ /* 0x000fe40000000000 */
[----:B------:R-:W-:-:S03]  /*ee90*/  IMAD.IADD R5, R2, 0x1, R5 ;  /* 0x0000000102057824 */ /* 0x000fc600078e0205 */
[----:B------:R-:W-:Y:S01]  /*eea0*/  ISETP.NE.AND P0, PT, R4, R3, PT ;  /* 0x000000030400720c */ /* 0x000fe20003f05270 */
[----:B------:R-:W-:Y:S01]  /*eeb0*/  IMAD.MOV.U32 R4, RZ, RZ, R16 ;  /* 0x000000ffff047224 */ /* 0x000fe200078e0010 */
[----:B------:R-:W-:-:S11]  /*eec0*/  LOP3.LUT R12, R5, 0x1, RZ, 0xc0, !PT ;  /* 0x00000001050c7812 */ /* 0x000fd600078ec0ff */
[----:B------:R-:W-:Y:S05]  /*eed0*/  @!P0 BRA `(.L_x_55) ;  /* 0x0000001400c88947 */ /* 0x000fea0003800000 */
[----:B------:R-:W-:Y:S01]  /*eee0*/  BSSY B0, `(.L_x_55) ;  /* 0x0000171000007945 */ /* 0x000fe20003800000 */
[----:B------:R-:W-:Y:S01]  /*eef0*/  IMAD.IADD R6, R5, 0x1, -R12 ;  /* 0x0000000105067824 */ /* 0x000fe200078e0a0c */
[----:B------:R-:W-:Y:S01]  /*ef00*/  MOV R4, R16 ;  /* 0x0000001000047202 */ /* 0x000fe20000000f00 */
[----:B------:R-:W-:-:S07]  /*ef10*/  IMAD.MOV.U32 R7, RZ, RZ, 0x1 ;  /* 0x00000001ff077424 */ /* 0x000fce00078e00ff */
.L_x_94:
[----:B------:R-:W2:Y:S01]  /*ef20*/  LDL R2, [R1] ;  /* 0x0000000001027983 */ /* 0x000ea20000100800 */
[----:B------:R-:W-:Y:S01]  /*ef30*/  VIADD R6, R6, 0xfffffffe ;  /* 0xfffffffe06067836 */ /* 0x000fe20000000000 */
[----:B------:R-:W-:Y:S04]  /*ef40*/  BSSY B1, `(.L_x_56) ;  /* 0x00000b3000017945 */ /* 0x000fe80003800000 */
[----:B------:R-:W-:Y:S02]  /*ef50*/  ISETP.NE.AND P2, PT, R6, RZ, PT ;  /* 0x000000ff0600720c */ /* 0x000fe40003f45270 */
[----:B--2---:R-:W-:-:S13]  /*ef60*/  ISETP.NE.AND P0, PT, R2, RZ, PT ;  /* 0x000000ff0200720c */ /* 0x004fda0003f05270 */
[----:B------:R-:W-:Y:S05]  /*ef70*/  @!P0 BRA `(.L_x_57) ;  /* 0x0000000800bc8947 */ /* 0x000fea0003800000 */
[----:B------:R-:W2:Y:S01]  /*ef80*/  LDL R2, [R1+0x4] ;  /* 0x0000040001027983 */ /* 0x000ea20000100800 */
[----:B------:R-:W-:Y:S01]  /*ef90*/  IMAD.MOV.U32 R9, RZ, RZ, R0 ;  /* 0x000000ffff097224 */ /* 0x000fe200078e0000 */
[----:B--2---:R-:W-:-:S13]  /*efa0*/  ISETP.NE.AND P0, PT, R2, RZ, PT ;  /* 0x000000ff0200720c */ /* 0x004fda0003f05270 */
[----:B------:R-:W-:Y:S05]  /*efb0*/  @!P0 BRA `(.L_x_58) ;  /* 0x00000000004c8947 */ /* 0x000fea0003800000 */
[----:B------:R-:W0:Y:S01]  /*efc0*/  LDC R9, c[0x0][0x43c] ;  /* 0x00010f00ff097b82 */ /* 0x000e220000000800 */
[----:B------:R-:W-:Y:S01]  /*efd0*/  ULDC.64 UR4, c[0x0][0x428] ;  /* 0x00010a0000047ab9 */ /* 0x000fe20000000a00 */
[----:B------:R-:W-:Y:S01]  /*efe0*/  ULDC.64 UR6, c[0x0][0x208] ;  /* 0x0000820000067ab9 */ /* 0x000fe20000000a00 */
[----:B------:R-:W-:Y:S01]  /*eff0*/  IMAD R5, R19, UR4, RZ ;  /* 0x0000000413057c24 */ /* 0x000fe2000f8e02ff */
[----:B0-----:R-:W-:-:S13]  /*f000*/  ISETP.NE.AND P0, PT, R9, 0x1, PT ;  /* 0x000000010900780c */ /* 0x001fda0003f05270 */
[----:B------:R-:W0:Y:S02]  /*f010*/  @P0 LDC.64 R2, c[0x0][0x440] ;  /* 0x00011000ff020b82 */ /* 0x000e240000000a00 */
[----:B0-----:R-:W-:-:S04]  /*f020*/  @P0 IMAD.HI.U32 R4, R0, R2, RZ ;  /* 0x0000000200040227 */ /* 0x001fc800078e00ff */
[----:B------:R-:W-:Y:S01]  /*f030*/  IMAD.MOV.U32 R2, RZ, RZ, R0 ;  /* 0x000000ffff027224 */ /* 0x000fe200078e0000 */
[----:B------:R-:W-:Y:S01]  /*f040*/  @P0 SHF.R.U32.HI R2, RZ, R3, R4 ;  /* 0x00000003ff020219 */ /* 0x000fe20000011604 */
[----:B------:R-:W-:-:S03]  /*f050*/  IMAD R4, R18, UR5, R5 ;  /* 0x0000000512047c24 */ /* 0x000fc6000f8e0205 */
[----:B------:R-:W-:-:S05]  /*f060*/  IADD3 R3, -R2, RZ, RZ ;  /* 0x000000ff02037210 */ /* 0x000fca0007ffe1ff */
[----:B------:R-:W-:Y:S01]  /*f070*/  IMAD R9, R9, R3, R0 ;  /* 0x0000000309097224 */ /* 0x000fe200078e0200 */
[----:B------:R-:W-:-:S03]  /*f080*/  SHF.R.S32.HI R3, RZ, 0x1f, R2 ;  /* 0x0000001fff037819 */ /* 0x000fc60000011402 */
[----:B------:R-:W-:Y:S01]  /*f090*/  IMAD.WIDE.U32 R2, R18, UR4, R2 ;  /* 0x0000000412027c25 */ /* 0x000fe2000f8e0002 */
[----:B------:R-:W-:-:S03]  /*f0a0*/  ULDC.64 UR4, c[0x0][0x418] ;  /* 0x0001060000047ab9 */ /* 0x000fc60000000a00 */
[----:B------:R-:W-:Y:S01]  /*f0b0*/  IMAD.IADD R3, R4, 0x1, R3 ;  /* 0x0000000104037824 */ /* 0x000fe200078e0203 */
[----:B------:R-:W-:-:S04]  /*f0c0*/  LEA R4, P0, R2, UR4, 0x2 ;  /* 0x0000000402047c11 */ /* 0x000fc8000f8010ff */
[----:B------:R-:W-:-:S05]  /*f0d0*/  LEA.HI.X R5, R2, UR5, R3, 0x2, P0 ;  /* 0x0000000502057c11 */ /* 0x000fca00080f1403 */
[----:B------:R0:W5:Y:S04]  /*f0e0*/  LDG.E R4, desc[UR6][R4.64] ;  /* 0x0000000604047981 */ /* 0x000168000c1e1900 */
.L_x_58:
[----:B------:R-:W1:Y:S01]  /*f0f0*/  S2R R2, SR_TID.X ;  /* 0x0000000000027919 */ /* 0x000e620000002100 */
[----:B------:R-:W-:Y:S01]  /*f100*/  BSSY B2, `(.L_x_59) ;  /* 0x0000006000027945 */ /* 0x000fe20003800000 */
[----:B-1----:R-:W-:Y:S02]  /*f110*/  LOP3.LUT R3, R2, 0x7f, RZ, 0xc0, !PT ;  /* 0x0000007f02037812 */ /* 0x002fe400078ec0ff */
[----:B------:R-:W-:Y:S02]  /*f120*/  SHF.L.U32 R2, R7, 0x1f, RZ ;  /* 0x0000001f07027819 */ /* 0x000fe400000006ff */
[----:B------:R-:W-:Y:S02]  /*f130*/  ISETP.NE.AND P1, PT, R3, RZ, PT ;  /* 0x000000ff0300720c */ /* 0x000fe40003f25270 */
[----:B------:R-:W1:Y:S02]  /*f140*/  SYNCS.PHASECHK.TRANS64.TRYWAIT P0, [UR38+0x38848], R2 ;  /* 0x03884802ff0075a7 */ /* 0x000e640008000166 */
[----:B-1----:R-:W-:Y:S09]  /*f150*/  @!P0 BRA `(.L_x_60) ;  /* 0x0000003400e48947 */ /* 0x002ff20003800000 */
.L_x_157:
[----:B------:R-:W-:Y:S05]  /*f160*/  BSYNC B2 ;  /* 0x0000000000027941 */ /* 0x000fea0003800000 */
.L_x_59:
[----:B------:R-:W-:Y:S04]  /*f170*/  BSSY B2, `(.L_x_61) ;  /* 0x0000007000027945 */ /* 0x000fe80003800000 */
[----:B------:R-:W-:Y:S05]  /*f180*/  @P1 BRA `(.L_x_62) ;  /* 0x0000000000141947 */ /* 0x000fea0003800000 */
[----:B------:R-:W-:Y:S01]  /*f190*/  ISETP.NE.AND P0, PT, R10, RZ, PT ;  /* 0x000000ff0a00720c */ /* 0x000fe20003f05270 */
[----:B-1----:R-:W-:-:S04]  /*f1a0*/  IMAD.MOV.U32 R3, RZ, RZ, 0xa000 ;  /* 0x0000a000ff037424 */ /* 0x002fc800078e00ff */
[----:B------:R2:W-:Y:S08]  /*f1b0*/  SYNCS.ARRIVE.TRANS64 RZ, [UR38+0x38838], R3 ;  /* 0x03883803ffff79a7 */ /* 0x0005f00008000026 */
[----:B--2---:R-:W-:Y:S05]  /*f1c0*/  @!P0 BRA `(.L_x_62) ;  /* 0x0000000000048947 */ /* 0x004fea0003800000 */
[----:B------:R-:W-:Y:S01]  /*f1d0*/  BPT.TRAP 0x1 ;  /* 0x000000040000795c */ /* 0x000fe20000300000 */
.L_x_62:
[----:B------:R-:W-:Y:S05]  /*f1e0*/  BSYNC B2 ;  /* 0x0000000000027941 */ /* 0x000fea0003800000 */
.L_x_61:
[----:B------:R-:W-:Y:S01]  /*f1f0*/  IMAD.MOV.U32 R14, RZ, RZ, RZ ;  /* 0x000000ffff0e7224 */ /* 0x000fe200078e00ff */
[----:B------:R-:W-:Y:S01]  /*f200*/  ULDC.64 UR4, c[0x0][0x198] ;  /* 0x0000660000047ab9 */ /* 0x000fe20000000a00 */
[----:B------:R-:W-:Y:S01]  /*f210*/  PLOP3.LUT P0, PT, PT, PT, PT, 0x80, 0x0 ;  /* 0x000000000000781c */ /* 0x000fe20003f0f070 */
[----:B------:R-:W-:Y:S01]  /*f220*/  UIADD3 UR4, UP0, UR4, 0x370, URZ ;  /* 0x0000037004047890 */ /* 0x000fe2000ff1e03f */
[----:B-1----:R-:W-:Y:S01]  /*f230*/  IMAD R3, R9, 0x50, RZ ;  /* 0x0000005009037824 */ /* 0x002fe200078e02ff */
[----:B------:R-:W-:Y:S01]  /*f240*/  R2UR UR34, R14 ;  /* 0x000000000e2272ca */ /* 0x000fe200000e0000 */
[----:B------:R-:W-:Y:S02]  /*f250*/  UIADD3 UR32, UR38, 0x2e400, URZ ;  /* 0x0002e40026207890 */ /* 0x000fe4000fffe03f */
[----:B------:R-:W-:Y:S02]  /*f260*/  UIADD3 UR33, UR38, 0x38838, URZ ;  /* 0x0003883826217890 */ /* 0x000fe4000fffe03f */
[----:B------:R-:W-:Y:S01]  /*f270*/  UIADD3.X UR5, URZ, UR5, URZ, UP0, !UPT ;  /* 0x000000053f057290 */ /* 0x000fe200087fe43f */
[----:B------:R-:W-:Y:S01]  /*f280*/  UMOV UR6, 0x0 ;  /* 0x0000000000067882 */ /* 0x000fe20000000000 */
[----:B------:R-:W-:-:S10]  /*f290*/  UMOV UR7, 0x14f00000 ;  /* 0x14f0000000077882 */ /* 0x000fd40000000000 */
.L_x_63:
[----:B------:R-:W-:-:S13]  /*f2a0*/  @P0 ELECT P3, URZ, PT ;  /* 0x00000000003f082f */ /* 0x000fda0003860000 */
[----:B-----5:R-:W-:Y:S02]  /*f2b0*/  @P3 R2UR UR37, R4 ;  /* 0x00000000042532ca */ /* 0x020fe400000e0000 */
[----:B------:R-:W-:Y:S02]  /*f2c0*/  @P3 R2UR UR35, R3 ;  /* 0x00000000032332ca */ /* 0x000fe400000e0000 */
[----:B------:R-:W-:Y:S02]  /*f2d0*/  @P3 PLOP3.LUT P0, PT, P3, PT, PT, 0x8, 0x0 ;  /* 0x000000000000381c */ /* 0x000fe40001f0e170 */
[----:B------:R-:W-:-:S09]  /*f2e0*/  PLOP3.LUT P3, PT, PT, PT, PT, 0x8, 0x0 ;  /* 0x000000000000781c */ /* 0x000fd20003f6e170 */
[----:B------:R1:W-:Y:S02]  /*f2f0*/  UTMALDG.4D [UR32], [UR4], desc[UR6] ;  /* 0x00000620040075b4 */ /* 0x0003e40008019000 */
[----:B-1----:R-:W-:Y:S05]  /*f300*/  @P0 BRA.U.ANY `(.L_x_63) ;  /* 0xfffffffd00e40947 */ /* 0x002fea000393ffff */
[----:B0-----:R-:W-:Y:S01]  /*f310*/  MOV R5, 0x40 ;  /* 0x0000004000057802 */ /* 0x001fe20000000f00 */
[----:B------:R-:W-:Y:S01]  /*f320*/  UIADD3 UR8, UR38, 0x30c00, URZ ;  /* 0x00030c0026087890 */ /* 0x000fe2000fffe03f */
[----:B------:R-:W-:Y:S01]  /*f330*/  PLOP3.LUT P0, PT, PT, PT, PT, 0x80, 0x0 ;  /* 0x000000000000781c */ /* 0x000fe20003f0f070 */
[----:B------:R-:W-:Y:S01]  /*f340*/  UMOV UR6, 0x0 ;  /* 0x0000000000067882 */ /* 0x000fe20000000000 */
[----:B------:R-:W-:Y:S01]  /*f350*/  R2UR UR10, R5 ;  /* 0x00000000050a72ca */ /* 0x000fe200000e0000 */
[----:B------:R-:W-:-:S14]  /*f360*/  UMOV UR7, 0x14f00000 ;  /* 0x14f0000000077882 */ /* 0x000fdc0000000000 */
.L_x_64:
[----:B------:R-:W-:-:S13]  /*f370*/  @P0 ELECT P3, URZ, PT ;  /* 0x00000000003f082f */ /* 0x000fda0003860000 */
[----:B------:R-:W-:Y:S01]  /*f380*/  @P3 R2UR UR13, R4 ;  /* 0x00000000040d32ca */ /* 0x000fe200000e0000 */
[----:B------:R-:W-:Y:S01]  /*f390*/  UMOV UR9, UR33 ;  /* 0x0000002100097c82 */ /* 0x000fe20008000000 */
[----:B------:R-:W-:Y:S01]  /*f3a0*/  @P3 R2UR UR11, R3 ;  /* 0x00000000030b32ca */ /* 0x000fe200000e0000 */
[----:B------:R-:W-:Y:S01]  /*f3b0*/  UMOV UR12, UR36 ;  /* 0x00000024000c7c82 */ /* 0x000fe20008000000 */
[----:B------:R-:W-:Y:S02]  /*f3c0*/  @P3 PLOP3.LUT P0, PT, P3, PT, PT, 0x8, 0x0 ;  /* 0x000000000000381c */ /* 0x000fe40001f0e170 */
[----:B------:R-:W-:-:S09]  /*f3d0*/  PLOP3.LUT P3, PT, PT, PT, PT, 0x8, 0x0 ;  /* 0x000000000000781c */ /* 0x000fd20003f6e170 */
[----:B------:R0:W-:Y:S02]  /*f3e0*/  UTMALDG.4D [UR8], [UR4], desc[UR6] ;  /* 0x00000608040075b4 */ /* 0x0001e40008019000 */
[----:B0-----:R-:W-:Y:S05]  /*f3f0*/  @P0 BRA.U.ANY `(.L_x_64) ;  /* 0xfffffffd00dc0947 */ /* 0x001fea000393ffff */
[----:B------:R-:W-:Y:S01]  /*f400*/  IMAD.MOV.U32 R11, RZ, RZ, 0x80 ;  /* 0x00000080ff0b7424 */ /* 0x000fe200078e00ff */
[----:B------:R-:W-:Y:S01]  /*f410*/  PLOP3.LUT P0, PT, PT, PT, PT, 0x80, 0x0 ;  /* 0x000000000000781c */ /* 0x000fe20003f0f070 */
[----:B------:R-:W-:Y:S01]  /*f420*/  UIADD3 UR8, UR38, 0x33400, URZ ;  /* 0x0003340026087890 */ /* 0x000fe2000fffe03f */
[----:B------:R-:W-:Y:S02]  /*f430*/  UMOV UR6, 0x0 ;  /* 0x0000000000067882 */ /* 0x000fe40000000000 */
[----:B------:R-:W-:Y:S01]  /*f440*/  R2UR UR10, R11 ;  /* 0x000000000b0a72ca */ /* 0x000fe200000e0000 */
[----:B------:R-:W-:-:S14]  /*f450*/  UMOV UR7, 0x14f00000 ;  /* 0x14f0000000077882 */ /* 0x000fdc0000000000 */
.L_x_65:
        /* <DEDUP_REMOVED lines=15> */
.L_x_66:
        /* <DEDUP_REMOVED lines=9> */
[----:B------:R-:W0:Y:S01]  /*f5e0*/  SYNCS.PHASECHK.TRANS64.TRYWAIT P0, [UR38+0x38860], R2 ;  /* 0x03886002ff0075a7 */ /* 0x000e220008000166 */
[----:B------:R-:W-:Y:S04]  /*f5f0*/  BSSY B2, `(.L_x_67) ;  /* 0x0000002000027945 */ /* 0x000fe80003800000 */
[----:B0-----:R-:W-:Y:S05]  /*f600*/  @!P0 BRA `(.L_x_68) ;  /* 0x0000003000d08947 */ /* 0x001fea0003800000 */
.L_x_158:
[----:B------:R-:W-:Y:S05]  /*f610*/  BSYNC B2 ;  /* 0x0000000000027941 */ /* 0x000fea0003800000 */
.L_x_67:
[----:B------:R-:W-:Y:S01]  /*f620*/  BSSY B2, `(.L_x_69) ;  /* 0x0000009000027945 */ /* 0x000fe20003800000 */
[----:B0-----:R-:W-:Y:S01]  /*f630*/  IMAD.MOV.U32 R2, RZ, RZ, 0x0 ;  /* 0x00000000ff027424 */ /* 0x001fe200078e00ff */
[----:B------:R-:W-:Y:S02]  /*f640*/  MOV R3, 0x14f00000 ;  /* 0x14f0000000037802 */ /* 0x000fe40000000f00 */
[----:B------:R-:W-:Y:S05]  /*f650*/  @P1 BRA `(.L_x_70) ;  /* 0x0000000000141947 */ /* 0x000fea0003800000 */
[----:B------:R-:W-:Y:S01]  /*f660*/  ISETP.NE.AND P0, PT, R10, RZ, PT ;  /* 0x000000ff0a00720c */ /* 0x000fe20003f05270 */
[----:B------:R-:W-:-:S04]  /*f670*/  IMAD.MOV.U32 R15, RZ, RZ, 0xa000 ;  /* 0x0000a000ff0f7424 */ /* 0x000fc800078e00ff */
[----:B------:R0:W-:Y:S08]  /*f680*/  SYNCS.ARRIVE.TRANS64 RZ, [UR38+0x38850], R15 ;  /* 0x0388500fffff79a7 */ /* 0x0001f00008000026 */
[----:B0-----:R-:W-:Y:S05]  /*f690*/  @!P0 BRA `(.L_x_70) ;  /* 0x0000000000048947 */ /* 0x001fea0003800000 */
[----:B------:R-:W-:Y:S01]  /*f6a0*/  BPT.TRAP 0x1 ;  /* 0x000000040000795c */ /* 0x000fe20000300000 */
.L_x_70:
[----:B------:R-:W-:Y:S05]  /*f6b0*/  BSYNC B2 ;  /* 0x0000000000027941 */ /* 0x000fea0003800000 */
.L_x_69:
[----:B------:R-:W-:Y:S01]  /*f6c0*/  R2UR UR6, R2 ;  /* 0x00000000020672ca */ /* 0x000fe200000e0000 */
[----:B------:R-:W-:Y:S01]  /*f6d0*/  ULDC.64 UR4, c[0x0][0x198] ;  /* 0x0000660000047ab9 */ /* 0x000fe20000000a00 */
[----:B------:R-:W-:Y:S01]  /*f6e0*/  R2UR UR7, R3 ;  /* 0x00000000030772ca */ /* 0x000fe200000e0000 */
[----:B------:R-:W-:Y:S01]  /*f6f0*/  UIADD3 UR4, UP0, UR4, 0x470, URZ ;  /* 0x0000047004047890 */ /* 0x000fe2000ff1e03f */
[----:B------:R-:W-:Y:S01]  /*f700*/  R2UR UR10, R14 ;  /* 0x000000000e0a72ca */ /* 0x000fe200000e0000 */
[----:B------:R-:W-:Y:S01]  /*f710*/  IMAD R14, R17, 0x50, RZ ;  /* 0x00000050110e7824 */ /* 0x000fe200078e02ff */
[----:B------:R-:W-:Y:S01]  /*f720*/  PLOP3.LUT P0, PT, PT, PT, PT, 0x80, 0x0 ;  /* 0x000000000000781c */ /* 0x000fe20003f0f070 */
[----:B------:R-:W-:Y:S02]  /*f730*/  UIADD3 UR8, UR38, 0x400, URZ ;  /* 0x0000040026087890 */ /* 0x000fe4000fffe03f */
[----:B------:R-:W-:Y:S02]  /*f740*/  UIADD3 UR9, UR38, 0x38850, URZ ;  /* 0x0003885026097890 */ /* 0x000fe4000fffe03f */
[----:B------:R-:W-:-:S12]  /*f750*/  UIADD3.X UR5, URZ, UR5, URZ, UP0, !UPT ;  /* 0x000000053f057290 */ /* 0x000fd800087fe43f */
.L_x_71:
[----:B------:R-:W-:-:S13]  /*f760*/  @P0 ELECT P1, URZ, PT ;  /* 0x00000000003f082f */ /* 0x000fda0003820000 */
[----:B------:R-:W-:Y:S01]  /*f770*/  @P1 R2UR UR13, R16 ;  /* 0x00000000100d12ca */ /* 0x000fe200000e0000 */
[----:B------:R-:W-:Y:S01]  /*f780*/  UMOV UR12, UR36 ;  /* 0x00000024000c7c82 */ /* 0x000fe20008000000 */
[----:B------:R-:W-:Y:S02]  /*f790*/  @P1 R2UR UR11, R14 ;  /* 0x000000000e0b12ca */ /* 0x000fe400000e0000 */
[----:B------:R-:W-:Y:S02]  /*f7a0*/  @P1 PLOP3.LUT P0, PT, P1, PT, PT, 0x8, 0x0 ;  /* 0x000000000000181c */ /* 0x000fe40000f0e170 */
[----:B------:R-:W-:-:S09]  /*f7b0*/  PLOP3.LUT P1, PT, PT, PT, PT, 0x8, 0x0 ;  /* 0x000000000000781c */ /* 0x000fd20003f2e170 */
[----:B------:R0:W-:Y:S02]  /*f7c0*/  UTMALDG.4D [UR8], [UR4], desc[UR6] ;  /* 0x00000608040075b4 */ /* 0x0001e40008019000 */
[----:B0-----:R-:W-:Y:S05]  /*f7d0*/  @P0 BRA.U.ANY `(.L_x_71) ;  /* 0xfffffffd00e00947 */ /* 0x001fea000393ffff */
[----:B------:R-:W-:Y:S01]  /*f7e0*/  R2UR UR10, R5 ;  /* 0x00000000050a72ca */ /* 0x000fe200000e0000 */
[----:B------:R-:W-:Y:S01]  /*f7f0*/  UIADD3 UR8, UR38, 0x2c00, URZ ;  /* 0x00002c0026087890 */ /* 0x000fe2000fffe03f */
[----:B------:R-:W-:Y:S02]  /*f800*/  R2UR UR6, R2 ;  /* 0x00000000020672ca */ /* 0x000fe400000e0000 */
[----:B------:R-:W-:Y:S02]  /*f810*/  R2UR UR7, R3 ;  /* 0x00000000030772ca */ /* 0x000fe400000e0000 */
[----:B------:R-:W-:-:S13]  /*f820*/  PLOP3.LUT P0, PT, PT, PT, PT, 0x80, 0x0 ;  /* 0x000000000000781c */ /* 0x000fda0003f0f070 */
.L_x_72:
        /* <DEDUP_REMOVED lines=13> */
.L_x_73:
        /* <DEDUP_REMOVED lines=13> */
.L_x_74:
        /* <DEDUP_REMOVED lines=8> */
[----:B------:R-:W-:Y:S02]  /*fa50*/  IMAD.MOV.U32 R17, RZ, RZ, R9 ;  /* 0x000000ffff117224 */ /* 0x000fe400078e0009 */
[----:B------:R-:W-:-:S07]  /*fa60*/  IMAD.MOV.U32 R16, RZ, RZ, R4 ;  /* 0x000000ffff107224 */ /* 0x000fce00078e0004 */
.L_x_57:
[----:B------:R-:W-:Y:S05]  /*fa70*/  BSYNC B1 ;  /* 0x0000000000017941 */ /* 0x000fea0003800000 */
.L_x_56:
[----:B------:R-:W2:Y:S01]  /*fa80*/  LDL R2, [R1] ;  /* 0x0000000001027983 */ /* 0x000ea20000100800 */
[----:B------:R-:W-:Y:S01]  /*fa90*/  BSSY B1, `(.L_x_75) ;  /* 0x00000b2000017945 */ /* 0x000fe20003800000 */
[----:B------:R-:W-:Y:S02]  /*faa0*/  LOP3.LUT R9, R7, 0x1, RZ, 0x3c, !PT ;  /* 0x0000000107097812 */ /* 0x000fe400078e3cff */
[----:B--2---:R-:W-:-:S13]  /*fab0*/  ISETP.NE.AND P0, PT, R2, RZ, PT ;  /* 0x000000ff0200720c */ /* 0x004fda0003f05270 */
[----:B------:R-:W-:Y:S05]  /*fac0*/  @!P0 BRA `(.L_x_76) ;  /* 0x0000000800b88947 */ /* 0x000fea0003800000 */
[----:B------:R-:W2:Y:S01]  /*fad0*/  LDL R2, [R1+0x4] ;  /* 0x0000040001027983 */ /* 0x000ea20000100800 */
[----:B------:R-:W-:Y:S02]  /*fae0*/  IADD3 R11, R0, -0x1, RZ ;  /* 0xffffffff000b7810 */ /* 0x000fe40007ffe0ff */
[----:B--2---:R-:W-:-:S13]  /*faf0*/  ISETP.NE.AND P0, PT, R2, RZ, PT ;  /* 0x000000ff0200720c */ /* 0x004fda0003f05270 */
[----:B------:R-:W-:Y:S05]  /*fb00*/  @!P0 BRA `(.L_x_77) ;  /* 0x00000000004c8947 */ /* 0x000fea0003800000 */
[----:B------:R-:W0:Y:S01]  /*fb10*/  LDC R4, c[0x0][0x43c] ;  /* 0x00010f00ff047b82 */ /* 0x000e220000000800 */
[----:B------:R-:W-:Y:S01]  /*fb20*/  ULDC.64 UR4, c[0x0][0x428] ;  /* 0x00010a0000047ab9 */ /* 0x000fe20000000a00 */
[----:B------:R-:W-:Y:S01]  /*fb30*/  ULDC.64 UR6, c[0x0][0x208] ;  /* 0x0000820000067ab9 */ /* 0x000fe20000000a00 */
[----:B0-----:R-:W-:-:S13]  /*fb40*/  ISETP.NE.AND P0, PT, R4, 0x1, PT ;  /* 0x000000010400780c */ /* 0x001fda0003f05270 */
[----:B------:R-:W0:Y:S02]  /*fb50*/  @P0 LDC.64 R2, c[0x0][0x440] ;  /* 0x00011000ff020b82 */ /* 0x000e240000000a00 */
[----:B0-----:R-:W-:-:S04]  /*fb60*/  @P0 IMAD.HI.U32 R5, R11, R2, RZ ;  /* 0x000000020b050227 */ /* 0x001fc800078e00ff */
[----:B------:R-:W-:Y:S01]  /*fb70*/  IMAD.MOV.U32 R2, RZ, RZ, R11 ;  /* 0x000000ffff027224 */ /* 0x000fe200078e000b */
[----:B------:R-:W-:-:S05]  /*fb80*/  @P0 SHF.R.U32.HI R2, RZ, R3, R5 ;  /* 0x00000003ff020219 */ /* 0x000fca0000011605 */
[----:B------:R-:W-:-:S04]  /*fb90*/  IMAD.MOV R3, RZ, RZ, -R2 ;  /* 0x000000ffff037224 */ /* 0x000fc800078e0a02 */
[----:B------:R-:W-:Y:S01]  /*fba0*/  IMAD R11, R4, R3, R11 ;  /* 0x00000003040b7224 */ /* 0x000fe200078e020b */
[----:B------:R-:W-:Y:S01]  /*fbb0*/  SHF.R.S32.HI R3, RZ, 0x1f, R2 ;  /* 0x0000001fff037819 */ /* 0x000fe20000011402 */
[----:B------:R-:W-:-:S04]  /*fbc0*/  IMAD R4, R19, UR4, RZ ;  /* 0x0000000413047c24 */ /* 0x000fc8000f8e02ff */
[C---:B------:R-:W-:Y:S02]  /*fbd0*/  IMAD R4, R18.reuse, UR5, R4 ;  /* 0x0000000512047c24 */ /* 0x040fe4000f8e0204 */
[----:B------:R-:W-:Y:S01]  /*fbe0*/  IMAD.WIDE.U32 R2, R18, UR4, R2 ;  /* 0x0000000412027c25 */ /* 0x000fe2000f8e0002 */
[----:B------:R-:W-:-:S03]  /*fbf0*/  ULDC.64 UR4, c[0x0][0x418] ;  /* 0x0001060000047ab9 */ /* 0x000fc60000000a00 */
[----:B------:R-:W-:Y:S01]  /*fc00*/  IMAD.IADD R3, R4, 0x1, R3 ;  /* 0x0000000104037824 */ /* 0x000fe200078e0203 */
[----:B------:R-:W-:-:S04]  /*fc10*/  LEA R4, P0, R2, UR4, 0x2 ;  /* 0x0000000402047c11 */ /* 0x000fc8000f8010ff */
[----:B------:R-:W-:-:S05]  /*fc20*/  LEA.HI.X R5, R2, UR5, R3, 0x2, P0 ;  /* 0x0000000502057c11 */ /* 0x000fca00080f1403 */
[----:B------:R0:W5:Y:S04]  /*fc30*/  LDG.E R4, desc[UR6][R4.64] ;  /* 0x0000000604047981 */ /* 0x000168000c1e1900 */
.L_x_77:
[----:B------:R-:W1:Y:S01]  /*fc40*/  S2R R2, SR_TID.X ;  /* 0x0000000000027919 */ /* 0x000e620000002100 */
[----:B------:R-:W-:Y:S01]  /*fc50*/  BSSY B2, `(.L_x_78) ;  /* 0x0000006000027945 */ /* 0x000fe20003800000 */
[----:B-1----:R-:W-:Y:S02]  /*fc60*/  LOP3.LUT R3, R2, 0x7f, RZ, 0xc0, !PT ;  /* 0x0000007f02037812 */ /* 0x002fe400078ec0ff */
[----:B------:R-:W-:Y:S02]  /*fc70*/  SHF.L.U32 R2, R9, 0x1f, RZ ;  /* 0x0000001f09027819 */ /* 0x000fe400000006ff */
[----:B------:R-:W-:Y:S02]  /*fc80*/  ISETP.NE.AND P1, PT, R3, RZ, PT ;  /* 0x000000ff0300720c */ /* 0x000fe40003f25270 */
[----:B------:R-:W1:Y:S02]  /*fc90*/  SYNCS.PHASECHK.TRANS64.TRYWAIT P0, [UR38+0x38840], R2 ;  /* 0x03884002ff0075a7 */ /* 0x000e640008000166 */
[----:B-1----:R-:W-:Y:S09]  /*fca0*/  @!P0 BRA `(.L_x_79) ;  /* 0x0000002c00408947 */ /* 0x002ff20003800000 */
.L_x_159:
[----:B------:R-:W-:Y:S05]  /*fcb0*/  BSYNC B2 ;  /* 0x0000000000027941 */ /* 0x000fea0003800000 */
.L_x_78:
[----:B------:R-:W-:Y:S04]  /*fcc0*/  BSSY B2, `(.L_x_80) ;  /* 0x0000007000027945 */ /* 0x000fe80003800000 */
[----:B------:R-:W-:Y:S05]  /*fcd0*/  @P1 BRA `(.L_x_81) ;  /* 0x0000000000141947 */ /* 0x000fea0003800000 */
[----:B------:R-:W-:Y:S02]  /*fce0*/  ISETP.NE.AND P0, PT, R10, RZ, PT ;  /* 0x000000ff0a00720c */ /* 0x000fe40003f05270 */
[----:B-1----:R-:W-:-:S04]  /*fcf0*/  MOV R2, 0xa000 ;  /* 0x0000a00000027802 */ /* 0x002fc80000000f00 */
[----:B------:R2:W-:Y:S07]  /*fd00*/  SYNCS.ARRIVE.TRANS64 RZ, [UR38+0x38830], R2 ;  /* 0x03883002ffff79a7 */ /* 0x0005ee0008000026 */
[----:B------:R-:W-:Y:S05]  /*fd10*/  @!P0 BRA `(.L_x_81) ;  /* 0x0000000000048947 */ /* 0x000fea0003800000 */
[----:B------:R-:W-:Y:S01]  /*fd20*/  BPT.TRAP 0x1 ;  /* 0x000000040000795c */ /* 0x000fe20000300000 */
.L_x_81:
[----:B------:R-:W-:Y:S05]  /*fd30*/  BSYNC B2 ;  /* 0x0000000000027941 */ /* 0x000fea0003800000 */
.L_x_80:
[----:B------:R-:W-:Y:S01]  /*fd40*/  IMAD.MOV.U32 R15, RZ, RZ, RZ ;  /* 0x000000ffff0f7224 */ /* 0x000fe200078e00ff */
[----:B------:R-:W-:Y:S01]  /*fd50*/  ULDC.64 UR4, c[0x0][0x198] ;  /* 0x0000660000047ab9 */ /* 0x000fe20000000a00 */
[----:B------:R-:W-:Y:S01]  /*fd60*/  PLOP3.LUT P0, PT, PT, PT, PT, 0x80, 0x0 ;  /* 0x000000000000781c */ /* 0x000fe20003f0f070 */
[----:B------:R-:W-:Y:S01]  /*fd70*/  UIADD3 UR4, UP0, UR4, 0x370, URZ ;  /* 0x0000037004047890 */ /* 0x000fe2000ff1e03f */
[----:B-12---:R-:W-:Y:S01]  /*fd80*/  IMAD R2, R11, 0x50, RZ ;  /* 0x000000500b027824 */ /* 0x006fe200078e02ff */
[----:B------:R-:W-:Y:S01]  /*fd90*/  R2UR UR10, R15 ;  /* 0x000000000f0a72ca */ /* 0x000fe200000e0000 */
[----:B------:R-:W-:Y:S02]  /*fda0*/  UIADD3 UR8, UR38, 0x24400, URZ ;  /* 0x0002440026087890 */ /* 0x000fe4000fffe03f */
[----:B------:R-:W-:Y:S02]  /*fdb0*/  UIADD3 UR9, UR38, 0x38830, URZ ;  /* 0x0003883026097890 */ /* 0x000fe4000fffe03f */
[----:B------:R-:W-:Y:S01]  /*fdc0*/  UIADD3.X UR5, URZ, UR5, URZ, UP0, !UPT ;  /* 0x000000053f057290 */ /* 0x000fe200087fe43f */
[----:B------:R-:W-:Y:S01]  /*fdd0*/  UMOV UR6, 0x0 ;  /* 0x0000000000067882 */ /* 0x000fe20000000000 */
[----:B------:R-:W-:-:S10]  /*fde0*/  UMOV UR7, 0x14f00000 ;  /* 0x14f0000000077882 */ /* 0x000fd40000000000 */
.L_x_82:
[----:B------:R-:W-:-:S13]  /*fdf0*/  @P0 ELECT P3, URZ, PT ;  /* 0x00000000003f082f */ /* 0x000fda0003860000 */
[----:B-----5:R-:W-:Y:S01]  /*fe00*/  @P3 R2UR UR13, R4 ;  /* 0x00000000040d32ca */ /* 0x020fe200000e0000 */
[----:B------:R-:W-:Y:S01]  /*fe10*/  UMOV UR12, UR36 ;  /* 0x00000024000c7c82 */ /* 0x000fe20008000000 */
[----:B------:R-:W-:Y:S02]  /*fe20*/  @P3 R2UR UR11, R2 ;  /* 0x00000000020b32ca */ /* 0x000fe400000e0000 */
[----:B------:R-:W-:Y:S02]  /*fe30*/  @P3 PLOP3.LUT P0, PT, P3, PT, PT, 0x8, 0x0 ;  /* 0x000000000000381c */ /* 0x000fe40001f0e170 */
[----:B------:R-:W-:-:S09]  /*fe40*/  PLOP3.LUT P3, PT, PT, PT, PT, 0x8, 0x0 ;  /* 0x000000000000781c */ /* 0x000fd20003f6e170 */
[----:B------:R1:W-:Y:S02]  /*fe50*/  UTMALDG.4D [UR8], [UR4], desc[UR6] ;  /* 0x00000608040075b4 */ /* 0x0003e40008019000 */
[----:B-1----:R-:W-:Y:S05]  /*fe60*/  @P0 BRA.U.ANY `(.L_x_82) ;  /* 0xfffffffd00e00947 */ /* 0x002fea000393ffff */
[----:B------:R-:W-:Y:S01]  /*fe70*/  IMAD.MOV.U32 R14, RZ, RZ, 0x40 ;  /* 0x00000040ff0e7424 */ /* 0x000fe200078e00ff */
[----:B------:R-:W-:Y:S01]  /*fe80*/  PLOP3.LUT P0, PT, PT, PT, PT, 0x80, 0x0 ;  /* 0x000000000000781c */ /* 0x000fe20003f0f070 */
[----:B------:R-:W-:Y:S01]  /*fe90*/  UIADD3 UR8, UR38, 0x26c00, URZ ;  /* 0x00026c0026087890 */ /* 0x000fe2000fffe03f */
[----:B------:R-:W-:Y:S02]  /*fea0*/  UMOV UR6, 0x0 ;  /* 0x0000000000067882 */ /* 0x000fe40000000000 */
[----:B------:R-:W-:Y:S01]  /*feb0*/  R2UR UR10, R14 ;  /* 0x000000000e0a72ca */ /* 0x000fe200000e0000 */
[----:B------:R-:W-:-:S14]  /*fec0*/  UMOV UR7, 0x14f00000 ;  /* 0x14f0000000077882 */ /* 0x000fdc0000000000 */
.L_x_83:
[----:B------:R-:W-:-:S13]  /*fed0*/  @P0 ELECT P3, URZ, PT ;  /* 0x00000000003f082f */ /* 0x000fda0003860000 */
[----:B------:R-:W-:Y:S01]  /*fee0*/  @P3 R2UR UR13, R4 ;  /* 0x00000000040d32ca */ /* 0x000fe200000e0000 */
[----:B------:R-:W-:Y:S01]  /*fef0*/  UMOV UR12, UR36 ;  /* 0x00000024000c7c82 */ /* 0x000fe20008000000 */
[----:B------:R-:W-:Y:S02]  /*ff00*/  @P3 R2UR UR11, R2 ;  /* 0x00000000020b32ca */ /* 0x000fe400000e0000 */
[----:B------:R-:W-:Y:S02]  /*ff10*/  @P3 PLOP3.LUT P0, PT, P3, PT, PT, 0x8, 0x0 ;  /* 0x000000000000381c */ /* 0x000fe40001f0e170 */
[----:B------:R-:W-:-:S09]  /*ff20*/  PLOP3.LUT P3, PT, PT, PT, PT, 0x8, 0x0 ;  /* 0x000000000000781c */ /* 0x000fd20003f6e170 */
[----:B------:R1:W-:Y:S02]  /*ff30*/  UTMALDG.4D [UR8], [UR4], desc[UR6] ;  /* 0x00000608040075b4 */ /* 0x0003e40008019000 */
[----:B-1----:R-:W-:Y:S05]  /*ff40*/  @P0 BRA.U.ANY `(.L_x_83) ;  /* 0xfffffffd00e00947 */ /* 0x002fea000393ffff */
[----:B0-----:R-:W-:Y:S01]  /*ff50*/  IMAD.MOV.U32 R5, RZ, RZ, 0x80 ;  /* 0x00000080ff057424 */ /* 0x001fe200078e00ff */
[----:B------:R-:W-:Y:S01]  /*ff60*/  PLOP3.LUT P0, PT, PT, PT, PT, 0x80, 0x0 ;  /* 0x000000000000781c */ /* 0x000fe20003f0f070 */
[----:B------:R-:W-:Y:S01]  /*ff70*/  UIADD3 UR8, UR38, 0x29400, URZ ;  /* 0x0002940026087890 */ /* 0x000fe2000fffe03f */
[----:B------:R-:W-:Y:S02]  /*ff80*/  UMOV UR6, 0x0 ;  /* 0x0000000000067882 */ /* 0x000fe40000000000 */
[----:B------:R-:W-:Y:S01]  /*ff90*/  R2UR UR10, R5 ;  /* 0x00000000050a72ca */ /* 0x000fe200000e0000 */
[----:B------:R-:W-:-:S14]  /*ffa0*/  UMOV UR7, 0x14f00000 ;  /* 0x14f0000000077882 */ /* 0x000fdc0000000000 */
.L_x_84:
        /* <DEDUP_REMOVED lines=8> */
[----:B------:R-:W-:Y:S01]  /*10030*/  MOV R13, 0xc0 ;  /* 0x000000c0000d7802 */ /* 0x000fe20000000f00 */
[----:B------:R-:W-:Y:S01]  /*10040*/  UIADD3 UR8, UR38, 0x2bc00, URZ ;  /* 0x0002bc0026087890 */ /* 0x000fe2000fffe03f */
[----:B------:R-:W-:Y:S01]  /*10050*/  PLOP3.LUT P0, PT, PT, PT, PT, 0x80, 0x0 ;  /* 0x000000000000781c */ /* 0x000fe20003f0f070 */
[----:B------:R-:W-:Y:S01]  /*10060*/  UMOV UR6, 0x0 ;  /* 0x0000000000067882 */ /* 0x000fe20000000000 */
[----:B------:R-:W-:Y:S01]  /*10070*/  R2UR UR10, R13 ;  /* 0x000000000d0a72ca */ /* 0x000fe200000e0000 */
[----:B------:R-:W-:-:S14]  /*10080*/  UMOV UR7, 0x14f00000 ;  /* 0x14f0000000077882 */ /* 0x000fdc0000000000 */
.L_x_85:
        /* <DEDUP_REMOVED lines=8> */
[----:B------:R-:W-:Y:S01]  /*10110*/  SHF.L.U32 R2, R7, 0x1f, RZ ;  /* 0x0000001f07027819 */ /* 0x000fe200000006ff */
[----:B------:R-:W-:Y:S03]  /*10120*/  BSSY B2, `(.L_x_86) ;  /* 0x0000003000027945 */ /* 0x000fe60003800000 */
[----:B------:R-:W0:Y:S02]  /*10130*/  SYNCS.PHASECHK.TRANS64.TRYWAIT P0, [UR38+0x38868], R2 ;  /* 0x03886802ff0075a7 */ /* 0x000e240008000166 */
[----:B0-----:R-:W-:Y:S05]  /*10140*/  @!P0 BRA `(.L_x_87) ;  /* 0x0000002800308947 */ /* 0x001fea0003800000 */
.L_x_160:
[----:B------:R-:W-:Y:S05]  /*10150*/  BSYNC B2 ;  /* 0x0000000000027941 */ /* 0x000fea0003800000 */
.L_x_86:
[----:B------:R-:W-:Y:S01]  /*10160*/  BSSY B2, `(.L_x_88) ;  /* 0x0000009000027945 */ /* 0x000fe20003800000 */
[----:B0-----:R-:W-:Y:S02]  /*10170*/  IMAD.MOV.U32 R2, RZ, RZ, 0x0 ;  /* 0x00000000ff027424 */ /* 0x001fe400078e00ff */
[----:B------:R-:W-:Y:S01]  /*10180*/  IMAD.MOV.U32 R3, RZ, RZ, 0x14f00000 ;  /* 0x14f00000ff037424 */ /* 0x000fe200078e00ff */
[----:B------:R-:W-:Y:S06]  /*10190*/  @P1 BRA `(.L_x_89) ;  /* 0x0000000000141947 */ /* 0x000fec0003800000 */
[----:B------:R-:W-:Y:S01]  /*101a0*/  ISETP.NE.AND P0, PT, R10, RZ, PT ;  /* 0x000000ff0a00720c */ /* 0x000fe20003f05270 */
[----:B------:R-:W-:-:S04]  /*101b0*/  IMAD.MOV.U32 R7, RZ, RZ, 0xa000 ;  /* 0x0000a000ff077424 */ /* 0x000fc800078e00ff */
[----:B------:R0:W-:Y:S08]  /*101c0*/  SYNCS.ARRIVE.TRANS64 RZ, [UR38+0x38858], R7 ;  /* 0x03885807ffff79a7 */ /* 0x0001f00008000026 */
[----:B0-----:R-:W-:Y:S05]  /*101d0*/  @!P0 BRA `(.L_x_89) ;  /* 0x0000000000048947 */ /* 0x001fea0003800000 */
[----:B------:R-:W-:Y:S01]  /*101e0*/  BPT.TRAP 0x1 ;  /* 0x000000040000795c */ /* 0x000fe20000300000 */
.L_x_89:
[----:B------:R-:W-:Y:S05]  /*101f0*/  BSYNC B2 ;  /* 0x0000000000027941 */ /* 0x000fea0003800000 */
.L_x_88:
        /* <DEDUP_REMOVED lines=10> */
.L_x_90:
        /* <DEDUP_REMOVED lines=13> */
.L_x_91:
        /* <DEDUP_REMOVED lines=13> */
.L_x_92:
        /* <DEDUP_REMOVED lines=13> */
.L_x_93:
        /* <DEDUP_REMOVED lines=8> */
[----:B------:R-:W-:Y:S01]  /*10590*/  MOV R17, R11 ;  /* 0x0000000b00117202 */ /* 0x000fe20000000f00 */
[----:B------:R-:W-:-:S07]  /*105a0*/  IMAD.MOV.U32 R16, RZ, RZ, R4 ;  /* 0x000000ffff107224 */ /* 0x000fce00078e0004 */
.L_x_76:
[----:B------:R-:W-:Y:S05]  /*105b0*/  BSYNC B1 ;  /* 0x0000000000017941 */ /* 0x000fea0003800000 */
.L_x_75:
[----:B------:R-:W-:Y:S02]  /*105c0*/  VIADD R0, R0, 0xfffffffe ;  /* 0xfffffffe00007836 */ /* 0x000fe40000000000 */
[----:B------:R-:W-:Y:S01]  /*105d0*/  IMAD.MOV.U32 R7, RZ, RZ, R9 ;  /* 0x000000ffff077224 */ /* 0x000fe200078e0009 */
[----:B------:R-:W-:Y:S06]  /*105e0*/  @P2 BRA `(.L_x_94) ;  /* 0xffffffe8004c2947 */ /* 0x000fec000383ffff */
[----:B------:R-:W-:Y:S05]  /*105f0*/  BSYNC B0 ;  /* 0x0000000000007941 */ /* 0x000fea0003800000 */
.L_x_55:
[----:B------:R-:W-:Y:S01]  /*10600*/  ISETP.NE.AND P0, PT, R12, RZ, PT ;  /* 0x000000ff0c00720c */ /* 0x000fe20003f05270 */
[----:B------:R-:W-:-:S12]  /*10610*/  BSSY B0, `(.L_x_54) ;  /* 0x00000b3000007945 */ /* 0x000fd80003800000 */
[----:B------:R-:W-:Y:S05]  /*10620*/  @!P0 BRA `(.L_x_95) ;  /* 0x0000000800c48947 */ /* 0x000fea0003800000 */
[----:B------:R-:W2:Y:S01]  /*10630*/  LDL R2, [R1] ;  /* 0x0000000001027983 */ /* 0x000ea20000100800 */
[----:B------:R-:W-:Y:S02]  /*10640*/  MOV R8, 0x1 ;  /* 0x0000000100087802 */ /* 0x000fe40000000f00 */
[----:B--2---:R-:W-:-:S13]  /*10650*/  ISETP.NE.AND P1, PT, R2, RZ, PT ;  /* 0x000000ff0200720c */ /* 0x004fda0003f25270 */
[----:B------:R-:W-:Y:S05]  /*10660*/  @!P1 BRA `(.L_x_95) ;  /* 0x0000000800b49947 */ /* 0x000fea0003800000 */
[----:B------:R-:W2:Y:S02]  /*10670*/  LDL.LU R2, [R1+0x4] ;  /* 0x0000040001027983 */ /* 0x000ea40000300800 */
[----:B--2---:R-:W-:-:S13]  /*10680*/  ISETP.NE.AND P1, PT, R2, RZ, PT ;  /* 0x000000ff0200720c */ /* 0x004fda0003f25270 */
[----:B------:R-:W-:Y:S05]  /*10690*/  @!P1 BRA `(.L_x_96) ;  /* 0x0000000000509947 */ /* 0x000fea0003800000 */
[----:B------:R-:W0:Y:S01]  /*106a0*/  LDC R7, c[0x0][0x43c] ;  /* 0x00010f00ff077b82 */ /* 0x000e220000000800 */
[----:B------:R-:W-:Y:S01]  /*106b0*/  IMAD.MOV.U32 R6, RZ, RZ, R0 ;  /* 0x000000ffff067224 */ /* 0x000fe200078e0000 */
[----:B------:R-:W-:Y:S01]  /*106c0*/  ULDC.64 UR4, c[0x0][0x428] ;  /* 0x00010a0000047ab9 */ /* 0x000fe20000000a00 */
[----:B------:R-:W-:Y:S01]  /*106d0*/  ULDC.64 UR6, c[0x0][0x208] ;  /* 0x0000820000067ab9 */ /* 0x000fe20000000a00 */
[----:B------:R-:W-:-:S04]  /*106e0*/  IMAD R19, R19, UR4, RZ ;  /* 0x0000000413137c24 */ /* 0x000fc8000f8e02ff */
[----:B------:R-:W-:Y:S01]  /*106f0*/  IMAD R19, R18, UR5, R19 ;  /* 0x0000000512137c24 */ /* 0x000fe2000f8e0213 */
[----:B0-----:R-:W-:-:S13]  /*10700*/  ISETP.NE.AND P0, PT, R7, 0x1, PT ;  /* 0x000000010700780c */ /* 0x001fda0003f05270 */
[----:B------:R-:W0:Y:S02]  /*10710*/  @P0 LDC.64 R2, c[0x0][0x440] ;  /* 0x00011000ff020b82 */ /* 0x000e240000000a00 */
[----:B0-----:R-:W-:-:S05]  /*10720*/  @P0 IMAD.HI.U32 R2, R0, R2, RZ ;  /* 0x0000000200020227 */ /* 0x001fca00078e00ff */
[----:B------:R-:W-:-:S04]  /*10730*/  @P0 SHF.R.U32.HI R6, RZ, R3, R2 ;  /* 0x00000003ff060219 */ /* 0x000fc80000011602 */
[--C-:B------:R-:W-:Y:S01]  /*10740*/  SHF.R.S32.HI R3, RZ, 0x1f, R6.reuse ;  /* 0x0000001fff037819 */ /* 0x100fe20000011406 */
[----:B------:R-:W-:-:S04]  /*10750*/  IMAD.MOV.U32 R2, RZ, RZ, R6 ;  /* 0x000000ffff027224 */ /* 0x000fc800078e0006 */
[----:B------:R-:W-:Y:S01]  /*10760*/  IMAD.WIDE.U32 R2, R18, UR4, R2 ;  /* 0x0000000412027c25 */ /* 0x000fe2000f8e0002 */
[----:B------:R-:W-:-:S03]  /*10770*/  ULDC.64 UR4, c[0x0][0x418] ;  /* 0x0001060000047ab9 */ /* 0x000fc60000000a00 */
[----:B------:R-:W-:Y:S01]  /*10780*/  IMAD.IADD R3, R19, 0x1, R3 ;  /* 0x0000000113037824 */ /* 0x000fe200078e0203 */
[----:B------:R-:W-:-:S04]  /*10790*/  LEA R4, P0, R2, UR4, 0x2 ;  /* 0x0000000402047c11 */ /* 0x000fc8000f8010ff */
[----:B------:R-:W-:-:S05]  /*107a0*/  LEA.HI.X R5, R2, UR5, R3, 0x2, P0 ;  /* 0x0000000502057c11 */ /* 0x000fca00080f1403 */
[----:B------:R0:W5:Y:S01]  /*107b0*/  LDG.E R4, desc[UR6][R4.64] ;  /* 0x0000000604047981 */ /* 0x000162000c1e1900 */
[----:B------:R-:W-:-:S05]  /*107c0*/  IADD3 R2, -R6, RZ, RZ ;  /* 0x000000ff06027210 */ /* 0x000fca0007ffe1ff */
[----:B------:R-:W-:-:S07]  /*107d0*/  IMAD R0, R7, R2, R0 ;  /* 0x0000000207007224 */ /* 0x000fce00078e0200 */
.L_x_96:
[----:B------:R-:W1:Y:S01]  /*107e0*/  S2R R2, SR_TID.X ;  /* 0x0000000000027919 */ /* 0x000e620000002100 */
[----:B------:R-:W-:Y:S01]  /*107f0*/  BSSY B1, `(.L_x_97) ;  /* 0x0000006000017945 */ /* 0x000fe20003800000 */
[----:B-1----:R-:W-:Y:S02]  /*10800*/  LOP3.LUT R3, R2, 0x7f, RZ, 0xc0, !PT ;  /* 0x0000007f02037812 */ /* 0x002fe400078ec0ff */
[----:B------:R-:W-:Y:S02]  /*10810*/  SHF.L.U32 R2, R9, 0x1f, RZ ;  /* 0x0000001f09027819 */ /* 0x000fe400000006ff */
[----:B------:R-:W-:Y:S02]  /*10820*/  ISETP.NE.AND P1, PT, R3, RZ, PT ;  /* 0x000000ff0300720c */ /* 0x000fe40003f25270 */
[----:B------:R-:W1:Y:S02]  /*10830*/  SYNCS.PHASECHK.TRANS64.TRYWAIT P0, [UR38+0x38848], R2 ;  /* 0x03884802ff0075a7 */ /* 0x000e640008000166 */
[----:B-1----:R-:W-:Y:S09]  /*10840*/  @!P0 BRA `(.L_x_98) ;  /* 0x0000002000888947 */ /* 0x002ff20003800000 */
.L_x_161:
[----:B------:R-:W-:Y:S05]  /*10850*/  BSYNC B1 ;  /* 0x0000000000017941 */ /* 0x000fea0003800000 */
.L_x_97:
[----:B------:R-:W-:Y:S04]  /*10860*/  BSSY B1, `(.L_x_99) ;  /* 0x0000007000017945 */ /* 0x000fe80003800000 */
[----:B------:R-:W-:Y:S05]  /*10870*/  @P1 BRA `(.L_x_100) ;  /* 0x0000000000141947 */ /* 0x000fea0003800000 */
[----:B------:R-:W-:Y:S01]  /*10880*/  ISETP.NE.AND P0, PT, R10, RZ, PT ;  /* 0x000000ff0a00720c */ /* 0x000fe20003f05270 */
[----:B-1----:R-:W-:-:S04]  /*10890*/  IMAD.MOV.U32 R3, RZ, RZ, 0xa000 ;  /* 0x0000a000ff037424 */ /* 0x002fc800078e00ff */
[----:B------:R2:W-:Y:S08]  /*108a0*/  SYNCS.ARRIVE.TRANS64 RZ, [UR38+0x38838], R3 ;  /* 0x03883803ffff79a7 */ /* 0x0005f00008000026 */
[----:B--2---:R-:W-:Y:S05]  /*108b0*/  @!P0 BRA `(.L_x_100) ;  /* 0x0000000000048947 */ /* 0x004fea0003800000 */
[----:B------:R-:W-:Y:S01]  /*108c0*/  BPT.TRAP 0x1 ;  /* 0x000000040000795c */ /* 0x000fe20000300000 */
.L_x_100:
[----:B------:R-:W-:Y:S05]  /*108d0*/  BSYNC B1 ;  /* 0x0000000000017941 */ /* 0x000fea0003800000 */
.L_x_99:
[----:B0-----:R-:W-:Y:S01]  /*108e0*/  IMAD.MOV.U32 R5, RZ, RZ, RZ ;  /* 0x000000ffff057224 */ /* 0x001fe200078e00ff */
        /* <DEDUP_REMOVED lines=10> */
.L_x_101:
[----:B------:R-:W-:-:S13]  /*10990*/  @P0 ELECT P2, URZ, PT ;  /* 0x00000000003f082f */ /* 0x000fda0003840000 */
[----:B-----5:R-:W-:Y:S01]  /*109a0*/  @P2 R2UR UR13, R4 ;  /* 0x00000000040d22ca */ /* 0x020fe200000e0000 */
[----:B------:R-:W-:Y:S01]  /*109b0*/  UMOV UR12, UR36 ;  /* 0x00000024000c7c82 */ /* 0x000fe20008000000 */
[----:B------:R-:W-:Y:S02]  /*109c0*/  @P2 R2UR UR11, R3 ;  /* 0x00000000030b22ca */ /* 0x000fe400000e0000 */
        /* <DEDUP_REMOVED lines=10> */
.L_x_102:
        /* <DEDUP_REMOVED lines=14> */
.L_x_103:
        /* <DEDUP_REMOVED lines=14> */
.L_x_104:
        /* <DEDUP_REMOVED lines=8> */
[----:B------:R-:W0:Y:S01]  /*10cb0*/  SYNCS.PHASECHK.TRANS64.TRYWAIT P0, [UR38+0x38860], R2 ;  /* 0x03886002ff0075a7 */ /* 0x000e220008000166 */
[----:B------:R-:W-:Y:S04]  /*10cc0*/  BSSY B1, `(.L_x_105) ;  /* 0x0000002000017945 */ /* 0x000fe80003800000 */
[----:B0-----:R-:W-:Y:S05]  /*10cd0*/  @!P0 BRA `(.L_x_106) ;  /* 0x0000001c007c8947 */ /* 0x001fea0003800000 */
.L_x_162:
[----:B------:R-:W-:Y:S05]  /*10ce0*/  BSYNC B1 ;  /* 0x0000000000017941 */ /* 0x000fea0003800000 */
.L_x_105:
[----:B------:R-:W-:Y:S01]  /*10cf0*/  BSSY B1, `(.L_x_107) ;  /* 0x0000009000017945 */ /* 0x000fe20003800000 */
[----:B0-----:R-:W-:Y:S02]  /*10d00*/  IMAD.MOV.U32 R2, RZ, RZ, 0x0 ;  /* 0x00000000ff027424 */ /* 0x001fe400078e00ff */
[----:B------:R-:W-:Y:S01]  /*10d10*/  IMAD.MOV.U32 R3, RZ, RZ, 0x14f00000 ;  /* 0x14f00000ff037424 */ /* 0x000fe200078e00ff */
[----:B------:R-:W-:Y:S06]  /*10d20*/  @P1 BRA `(.L_x_108) ;  /* 0x0000000000141947 */ /* 0x000fec0003800000 */
[----:B------:R-:W-:Y:S02]  /*10d30*/  ISETP.NE.AND P0, PT, R10, RZ, PT ;  /* 0x000000ff0a00720c */ /* 0x000fe40003f05270 */
[----:B------:R-:W-:-:S04]  /*10d40*/  MOV R12, 0xa000 ;  /* 0x0000a000000c7802 */ /* 0x000fc80000000f00 */
[----:B------:R0:W-:Y:S07]  /*10d50*/  SYNCS.ARRIVE.TRANS64 RZ, [UR38+0x38850], R12 ;  /* 0x0388500cffff79a7 */ /* 0x0001ee0008000026 */
[----:B------:R-:W-:Y:S05]  /*10d60*/  @!P0 BRA `(.L_x_108) ;  /* 0x0000000000048947 */ /* 0x000fea0003800000 */
[----:B------:R-:W-:Y:S01]  /*10d70*/  BPT.TRAP 0x1 ;  /* 0x000000040000795c */ /* 0x000fe20000300000 */
.L_x_108:
[----:B------:R-:W-:Y:S05]  /*10d80*/  BSYNC B1 ;  /* 0x0000000000017941 */ /* 0x000fea0003800000 */
.L_x_107:
        /* <DEDUP_REMOVED lines=10> */
.L_x_109:
        /* <DEDUP_REMOVED lines=8> */
[----:B------:R-:W-:Y:S01]  /*10eb0*/  R2UR UR10, R6 ;  /* 0x00000000060a72ca */ /* 0x000fe200000e0000 */
[----:B------:R-:W-:Y:S01]  /*10ec0*/  UIADD3 UR8, UR38, 0x2c00, URZ ;  /* 0x00002c0026087890 */ /* 0x000fe2000fffe03f */
[----:B------:R-:W-:Y:S02]  /*10ed0*/  R2UR UR6, R2 ;  /* 0x00000000020672ca */ /* 0x000fe400000e0000 */
[----:B------:R-:W-:Y:S02]  /*10ee0*/  R2UR UR7, R3 ;  /* 0x00000000030772ca */ /* 0x000fe400000e0000 */
[----:B------:R-:W-:-:S13]  /*10ef0*/  PLOP3.LUT P0, PT, PT, PT, PT, 0x80, 0x0 ;  /* 0x000000000000781c */ /* 0x000fda0003f0f070 */
.L_x_110:
        /* <DEDUP_REMOVED lines=13> */
.L_x_111:
        /* <DEDUP_REMOVED lines=13> */
.L_x_112:
        /* <DEDUP_REMOVED lines=8> */
[----:B------:R-:W-:Y:S02]  /*11120*/  IMAD.MOV.U32 R17, RZ, RZ, R0 ;  /* 0x000000ffff117224 */ /* 0x000fe400078e0000 */
[----:B------:R-:W-:-:S07]  /*11130*/  IMAD.MOV.U32 R16, RZ, RZ, R4 ;  /* 0x000000ffff107224 */ /* 0x000fce00078e0004 */
.L_x_95:
[----:B------:R-:W-:Y:S05]  /*11140*/  BSYNC B0 ;  /* 0x0000000000007941 */ /* 0x000fea0003800000 */
.L_x_54:
[----:B------:R-:W2:Y:S01]  /*11150*/  LDL.LU R0, [R1] ;  /* 0x0000000001007983 */ /* 0x000ea20000300800 */
[----:B------:R-:W-:Y:S01]  /*11160*/  BSSY B0, `(.L_x_113) ;  /* 0x0000051000007945 */ /* 0x000fe20003800000 */
[----:B--2---:R-:W-:-:S13]  /*11170*/  ISETP.NE.AND P0, PT, R0, RZ, PT ;  /* 0x000000ff0000720c */ /* 0x004fda0003f05270 */
[----:B------:R-:W-:Y:S05]  /*11180*/  @!P0 BRA `(.L_x_114) ;  /* 0x0000000400388947 */ /* 0x000fea0003800000 */
[----:B------:R-:W2:Y:S01]  /*11190*/  S2R R0, SR_TID.X ;  /* 0x0000000000007919 */ /* 0x000ea20000002100 */
[----:B-1----:R-:W-:Y:S01]  /*111a0*/  LEA R3, R8, UR38, 0x3 ;  /* 0x0000002608037c11 */ /* 0x002fe2000f8e18ff */
[----:B------:R-:W-:Y:S01]  /*111b0*/  BSSY B1, `(.L_x_115) ;  /* 0x0000006000017945 */ /* 0x000fe20003800000 */
[----:B--2---:R-:W-:Y:S02]  /*111c0*/  LOP3.LUT R2, R0, 0x7f, RZ, 0xc0, !PT ;  /* 0x0000007f00027812 */ /* 0x004fe400078ec0ff */
[----:B------:R-:W-:Y:S02]  /*111d0*/  SHF.L.U32 R0, R9, 0x1f, RZ ;  /* 0x0000001f09007819 */ /* 0x000fe400000006ff */
[----:B------:R-:W-:Y:S02]  /*111e0*/  ISETP.NE.AND P1, PT, R2, RZ, PT ;  /* 0x000000ff0200720c */ /* 0x000fe40003f25270 */
[----:B------:R-:W1:Y:S02]  /*111f0*/  SYNCS.PHASECHK.TRANS64.TRYWAIT P0, [R3+URZ+0x38860], R0 ;  /* 0x03886000030075a7 */ /* 0x000e64000800017f */
[----:B-1----:R-:W-:Y:S09]  /*11200*/  @!P0 BRA `(.L_x_116) ;  /* 0x0000001800488947 */ /* 0x002ff20003800000 */
.L_x_163:
[----:B------:R-:W-:Y:S05]  /*11210*/  BSYNC B1 ;  /* 0x0000000000017941 */ /* 0x000fea0003800000 */
.L_x_115:
[----:B------:R-:W-:Y:S04]  /*11220*/  BSSY B1, `(.L_x_117) ;  /* 0x0000008000017945 */ /* 0x000fe80003800000 */
[----:B------:R-:W-:Y:S05]  /*11230*/  @P1 BRA `(.L_x_118) ;  /* 0x0000000000181947 */ /* 0x000fea0003800000 */
[----:B------:R-:W2:Y:S01]  /*11240*/  S2R R2, SR_TID.X ;  /* 0x0000000000027919 */ /* 0x000ea20000002100 */
[----:B-1----:R-:W-:-:S04]  /*11250*/  IMAD.MOV.U32 R0, RZ, RZ, 0xa000 ;  /* 0x0000a000ff007424 */ /* 0x002fc800078e00ff */
[----:B------:R3:W-:Y:S01]  /*11260*/  SYNCS.ARRIVE.TRANS64 RZ, [R3+URZ+0x38850], R0 ;  /* 0x0388500003ff79a7 */ /* 0x0007e2000800003f */
[----:B--2---:R-:W-:-:S13]  /*11270*/  LOP3.LUT P0, RZ, R2, 0x1f, RZ, 0xc0, !PT ;  /* 0x0000001f02ff7812 */ /* 0x004fda000780c0ff */
[----:B---3--:R-:W-:Y:S05]  /*11280*/  @!P0 BRA `(.L_x_118) ;  /* 0x0000000000048947 */ /* 0x008fea0003800000 */
[----:B------:R-:W-:Y:S01]  /*11290*/  BPT.TRAP 0x1 ;  /* 0x000000040000795c */ /* 0x000fe20000300000 */
.L_x_118:
[----:B------:R-:W-:Y:S05]  /*112a0*/  BSYNC B1 ;  /* 0x0000000000017941 */ /* 0x000fea0003800000 */
.L_x_117:
[----:B------:R-:W-:Y:S01]  /*112b0*/  R2UR UR4, R8 ;  /* 0x00000000080472ca */ /* 0x000fe200000e0000 */
[----:B------:R-:W-:Y:S01]  /*112c0*/  ULDC.64 UR6, c[0x0][0x198] ;  /* 0x0000660000067ab9 */ /* 0x000fe20000000a00 */
[----:B------:R-:W-:Y:S01]  /*112d0*/  R2UR UR9, R3 ;  /* 0x00000000030972ca */ /* 0x000fe200000e0000 */
[----:B------:R-:W-:Y:S01]  /*112e0*/  UIADD3 UR6, UP0, UR6, 0x470, URZ ;  /* 0x0000047006067890 */ /* 0x000fe2000ff1e03f */
[----:B------:R-:W-:Y:S01]  /*112f0*/  PLOP3.LUT P0, PT, PT, PT, PT, 0x80, 0x0 ;  /* 0x000000000000781c */ /* 0x000fe20003f0f070 */
[----:B------:R-:W-:Y:S01]  /*11300*/  IMAD R17, R17, 0x50, RZ ;  /* 0x0000005011117824 */ /* 0x000fe200078e02ff */
[----:B------:R-:W-:Y:S01]  /*11310*/  UMOV UR14, 0x0 ;  /* 0x00000000000e7882 */ /* 0x000fe20000000000 */
[----:B------:R-:W-:Y:S01]  /*11320*/  UIADD3.X UR7, URZ, UR7, URZ, UP0, !UPT ;  /* 0x000000073f077290 */ /* 0x000fe200087fe43f */
[----:B------:R-:W-:Y:S01]  /*11330*/  UMOV UR15, 0x14f00000 ;  /* 0x14f00000000f7882 */ /* 0x000fe20000000000 */
[----:B------:R-:W-:-:S04]  /*11340*/  UMOV UR10, URZ ;  /* 0x0000003f000a7c82 */ /* 0x000fc80008000000 */
[----:B------:R-:W-:Y:S02]  /*11350*/  UIMAD UR4, UR4, 0xa000, UR38 ;  /* 0x0000a000040478a4 */ /* 0x000fe4000f8e0226 */
[----:B------:R-:W-:Y:S02]  /*11360*/  UIADD3 UR9, UR9, 0x38850, URZ ;  /* 0x0003885009097890 */ /* 0x000fe4000fffe03f */
[----:B------:R-:W-:-:S12]  /*11370*/  UIADD3 UR8, UR4, 0x400, URZ ;  /* 0x0000040004087890 */ /* 0x000fd8000fffe03f */
.L_x_119:
[----:B------:R-:W-:-:S13]  /*11380*/  @P0 ELECT P1, URZ, PT ;  /* 0x00000000003f082f */ /* 0x000fda0003820000 */
[----:B------:R-:W-:Y:S01]  /*11390*/  @P1 R2UR UR13, R16 ;  /* 0x00000000100d12ca */ /* 0x000fe200000e0000 */
[----:B------:R-:W-:Y:S01]  /*113a0*/  UMOV UR12, UR36 ;  /* 0x00000024000c7c82 */ /* 0x000fe20008000000 */
[----:B------:R-:W-:Y:S02]  /*113b0*/  @P1 R2UR UR11, R17 ;  /* 0x00000000110b12ca */ /* 0x000fe400000e0000 */
[----:B------:R-:W-:Y:S02]  /*113c0*/  @P1 PLOP3.LUT P0, PT, P1, PT, PT, 0x8, 0x0 ;  /* 0x000000000000181c */ /* 0x000fe40000f0e170 */
[----:B------:R-:W-:-:S09]  /*113d0*/  PLOP3.LUT P1, PT, PT, PT, PT, 0x8, 0x0 ;  /* 0x000000000000781c */ /* 0x000fd20003f2e170 */
[----:B------:R2:W-:Y:S02]  /*113e0*/  UTMALDG.4D [UR8], [UR6], desc[UR14] ;  /* 0x00000e08060075b4 */ /* 0x0005e40008019000 */
[----:B--2---:R-:W-:Y:S05]  /*113f0*/  @P0 BRA.U.ANY `(.L_x_119) ;  /* 0xfffffffd00e00947 */ /* 0x004fea000393ffff */
[----:B------:R-:W-:Y:S01]  /*11400*/  PLOP3.LUT P0, PT, PT, PT, PT, 0x80, 0x0 ;  /* 0x000000000000781c */ /* 0x000fe20003f0f070 */
[----:B------:R-:W-:Y:S01]  /*11410*/  UIADD3 UR8, UR4, 0x2c00, URZ ;  /* 0x00002c0004087890 */ /* 0x000fe2000fffe03f */
[----:B------:R-:W-:Y:S01]  /*11420*/  UMOV UR14, 0x0 ;  /* 0x00000000000e7882 */ /* 0x000fe20000000000 */
[----:B------:R-:W-:Y:S01]  /*11430*/  UMOV UR15, 0x14f00000 ;  /* 0x14f00000000f7882 */ /* 0x000fe20000000000 */
[----:B------:R-:W-:-:S09]  /*11440*/  UMOV UR10, 0x40 ;  /* 0x00000040000a7882 */ /* 0x000fd20000000000 */
.L_x_120:
        /* <DEDUP_REMOVED lines=13> */
.L_x_121:
        /* <DEDUP_REMOVED lines=10> */
[----:B------:R-:W-:Y:S02]  /*115c0*/  UMOV UR5, 0x14f00000 ;  /* 0x14f0000000057882 */ /* 0x000fe40000000000 */
[----:B------:R-:W-:Y:S01]  /*115d0*/  UMOV UR4, 0x0 ;  /* 0x0000000000047882 */ /* 0x000fe20000000000 */
[----:B------:R-:W-:-:S08]  /*115e0*/  UMOV UR10, 0xc0 ;  /* 0x000000c0000a7882 */ /* 0x000fd00000000000 */
.L_x_122:
        /* <DEDUP_REMOVED lines=8> */
.L_x_114:
[----:B------:R-:W-:Y:S05]  /*11670*/  BSYNC B0 ;  /* 0x0000000000007941 */ /* 0x000fea0003800000 */
.L_x_113:
[----:B-1----:R-:W-:Y:S01]  /*11680*/  IADD3 R0, R8, 0x1, RZ ;  /* 0x0000000108007810 */ /* 0x002fe20007ffe0ff */
[----:B------:R-:W-:-:S03]  /*11690*/  IMAD.MOV.U32 R3, RZ, RZ, RZ ;  /* 0x000000ffff037224 */ /* 0x000fc600078e00ff */
[----:B------:R-:W-:-:S04]  /*116a0*/  ISETP.NE.AND P0, PT, R0, 0x2, PT ;  /* 0x000000020000780c */ /* 0x000fc80003f05270 */
[----:B------:R-:W-:Y:S02]  /*116b0*/  SEL R2, RZ, 0x1, P0 ;  /* 0x00000001ff027807 */ /* 0x000fe40000000000 */
[----:B------:R-:W-:Y:S02]  /*116c0*/  SEL R0, R0, RZ, P0 ;  /* 0x000000ff00007207 */ /* 0x000fe40000000000 */
[----:B------:R-:W-:-:S07]  /*116d0*/  LOP3.LUT R9, R9, R2, RZ, 0x3c, !PT ;  /* 0x0000000209097212 */ /* 0x000fce00078e3cff */
.L_x_38:
[----:B------:R-:W1:Y:S01]  /*116e0*/  S2R R5, SR_CgaCtaId ;  /* 0x0000000000057919 */ /* 0x000e620000008800 */
[----:B------:R-:W-:Y:S02]  /*116f0*/  MOV R2, 0x400 ;  /* 0x0000040000027802 */ /* 0x000fe40000000f00 */
[----:B------:R-:W-:Y:S02]  /*11700*/  SHF.L.U32 R3, R3, 0x1f, RZ ;  /* 0x0000001f03037819 */ /* 0x000fe400000006ff */
[----:B-1----:R-:W-:-:S04]  /*11710*/  LEA R2, R5, R2, 0x18 ;  /* 0x0000000205027211 */ /* 0x002fc800078ec0ff */
[----:B------:R-:W1:Y:S02]  /*11720*/  SYNCS.PHASECHK.TRANS64.TRYWAIT P0, [R2+URZ+0x38820], R3 ;  /* 0x03882003020075a7 */ /* 0x000e64000800017f */
[----:B-1----:R-:W-:Y:S05]  /*11730*/  @!P0 BRA `(.L_x_123) ;  /* 0x0000001400108947 */ /* 0x002fea0003800000 */
.L_x_164:
[----:B------:R-:W-:-:S03]  /*11740*/  UMOV UR4, 0xffffffff ;  /* 0xffffffff00047882 */ /* 0x000fc60000000000 */
[----:B------:R-:W-:Y:S05]  /*11750*/  BRA.DIV UR4, `(.L_x_124) ;  /* 0x00000016041c7947 */ /* 0x000fea000b800000 */
[----:B-1----:R-:W1:Y:S02]  /*11760*/  S2R R3, SR_TID.X ;  /* 0x0000000000037919 */ /* 0x002e640000002100 */
[----:B-1----:R-:W-:-:S04]  /*11770*/  SHF.R.U32.HI R3, RZ, 0x5, R3 ;  /* 0x00000005ff037819 */ /* 0x002fc80000011603 */
[----:B------:R-:W-:-:S05]  /*11780*/  LOP3.LUT R3, R3, 0x3, RZ, 0xc0, !PT ;  /* 0x0000000303037812 */ /* 0x000fca00078ec0ff */
[----:B------:R1:W2:Y:S02]  /*11790*/  SHFL.IDX PT, R14, R3, RZ, 0x1f ;  /* 0x00001fff030e7589 */ /* 0x0002a400000e0000 */
.L_x_167:
[----:B--2---:R-:W-:-:S13]  /*117a0*/  ISETP.NE.AND P0, PT, R14, RZ, PT ;  /* 0x000000ff0e00720c */ /* 0x004fda0003f05270 */
[----:B------:R-:W-:Y:S05]  /*117b0*/  @P0 BRA `(.L_x_10) ;  /* 0x0000000000880947 */ /* 0x000fea0003800000 */
[----:B------:R-:W-:-:S03]  /*117c0*/  UMOV UR4, 0xffffffff ;  /* 0xffffffff00047882 */ /* 0x000fc60000000000 */
[----:B------:R-:W-:Y:S05]  /*117d0*/  BRA.DIV UR4, `(.L_x_125) ;  /* 0x0000001604307947 */ /* 0x000fea000b800000 */
[----:B------:R-:W-:-:S13]  /*117e0*/  ELECT P6, URZ, PT ;  /* 0x00000000003f782f */ /* 0x000fda00038c0000 */
.L_x_170:
[----:B------:R-:W-:Y:S05]  /*117f0*/  @!P6 BRA `(.L_x_10) ;  /* 0x000000000078e947 */ /* 0x000fea0003800000 */
[----:B-1----:R-:W2:Y:S02]  /*11800*/  LDL.LU R3, [R1+0x14] ;  /* 0x0000140001037983 */ /* 0x002ea40000300800 */
[----:B--2---:R-:W-:-:S04]  /*11810*/  LOP3.LUT R3, R3, 0x2, RZ, 0xfc, !PT ;  /* 0x0000000203037812 */ /* 0x004fc800078efcff */
[----:B------:R-:W-:-:S13]  /*11820*/  ISETP.NE.AND P2, PT, R3, 0x3, PT ;  /* 0x000000030300780c */ /* 0x000fda0003f45270 */
[----:B------:R-:W-:Y:S05]  /*11830*/  @!P2 BRA `(.L_x_126) ;  /* 0x000000000004a947 */ /* 0x000fea0003800000 */
[----:B------:R-:W-:Y:S01]  /*11840*/  BPT.TRAP 0x1 ;  /* 0x000000040000795c */ /* 0x000fe20000300000 */
.L_x_126:
[----:B------:R-:W-:Y:S01]  /*11850*/  VIADD R7, R2, 0x38840 ;  /* 0x0003884002077836 */ /* 0x000fe20000000000 */
[----:B------:R-:W-:Y:S02]  /*11860*/  SHF.L.U32 R5, R9, 0x1f, RZ ;  /* 0x0000001f09057819 */ /* 0x000fe400000006ff */
[C---:B------:R-:W-:Y:S01]  /*11870*/  IADD3 R3, R0.reuse, 0x1, RZ ;  /* 0x0000000100037810 */ /* 0x040fe20007ffe0ff */
[----:B------:R-:W-:-:S03]  /*11880*/  IMAD R6, R0, 0x8, R7 ;  /* 0x0000000800067824 */ /* 0x000fc600078e0207 */
[C---:B------:R-:W-:Y:S01]  /*11890*/  ISETP.NE.AND P1, PT, R3.reuse, 0x2, PT ;  /* 0x000000020300780c */ /* 0x040fe20003f25270 */
[----:B------:R-:W1:Y:S03]  /*118a0*/  SYNCS.PHASECHK.TRANS64.TRYWAIT P0, [R6+URZ], R5 ;  /* 0x00000005060075a7 */ /* 0x000e66000800017f */
[----:B------:R-:W-:Y:S02]  /*118b0*/  SEL R4, RZ, 0x1, P1 ;  /* 0x00000001ff047807 */ /* 0x000fe40000800000 */
[----:B------:R-:W-:Y:S02]  /*118c0*/  SEL R8, R3, RZ, P1 ;  /* 0x000000ff03087207 */ /* 0x000fe40000800000 */
[----:B------:R-:W-:-:S03]  /*118d0*/  LOP3.LUT R4, R9, R4, RZ, 0x3c, !PT ;  /* 0x0000000409047212 */ /* 0x000fc600078e3cff */
[----:B------:R-:W-:Y:S01]  /*118e0*/  IMAD R3, R8, 0x8, R7 ;  /* 0x0000000808037824 */ /* 0x000fe200078e0207 */
[----:B------:R-:W-:Y:S01]  /*118f0*/  SHF.L.U32 R4, R4, 0x1f, RZ ;  /* 0x0000001f04047819 */ /* 0x000fe200000006ff */
[----:B-1----:R-:W-:Y:S06]  /*11900*/  @!P0 BRA `(.L_x_127) ;  /* 0x0000001400048947 */ /* 0x002fec0003800000 */
.L_x_171:
[----:B------:R-:W2:Y:S02]  /*11910*/  SYNCS.PHASECHK.TRANS64.TRYWAIT P0, [R3+URZ], R4 ;  /* 0x00000004030075a7 */ /* 0x000ea4000800017f */
[----:B--2---:R-:W-:Y:S05]  /*11920*/  @!P0 BRA `(.L_x_128) ;  /* 0x0000001400108947 */ /* 0x004fea0003800000 */
.L_x_172:
[----:B------:R-:W-:Y:S05]  /*11930*/  @!P2 BRA `(.L_x_129) ;  /* 0x000000000004a947 */ /* 0x000fea0003800000 */
[----:B------:R-:W-:Y:S01]  /*11940*/  BPT.TRAP 0x1 ;  /* 0x000000040000795c */ /* 0x000fe20000300000 */
.L_x_129:
[----:B--2---:R-:W-:-:S04]  /*11950*/  VIADD R3, R2, 0x38860 ;  /* 0x0003886002037836 */ /* 0x004fc80000000000 */
[----:B------:R-:W-:-:S04]  /*11960*/  IMAD R0, R0, 0x8, R3 ;  /* 0x0000000800007824 */ /* 0x000fc800078e0203 */
[----:B------:R-:W2:Y:S02]  /*11970*/  SYNCS.PHASECHK.TRANS64.TRYWAIT P0, [R0+URZ], R5 ;  /* 0x00000005000075a7 */ /* 0x000ea4000800017f */
[----:B--2---:R-:W-:Y:S05]  /*11980*/  @!P0 BRA `(.L_x_130) ;  /* 0x00000014000c8947 */ /* 0x004fea0003800000 */
.L_x_173:
[----:B------:R-:W-:-:S07]  /*11990*/  LEA R3, R8, R3, 0x3 ;  /* 0x0000000308037211 */ /* 0x000fce00078e18ff */
.L_x_131:
[----:B---3--:R3:W4:Y:S02]  /*119a0*/  SYNCS.PHASECHK.TRANS64.TRYWAIT P0, [R3+URZ], R4 ;  /* 0x00000004030075a7 */ /* 0x008724000800017f */
[----:B----4-:R-:W-:Y:S05]  /*119b0*/  @!P0 NANOSLEEP.SYNCS 0x989680 ;  /* 0x009896800000895d */ /* 0x010fea0003900000 */
[----:B------:R-:W4:Y:S02]  /*119c0*/  @!P0 SYNCS.PHASECHK.TRANS64 P0, [R3+URZ], R4 ;  /* 0x00000004030085a7 */ /* 0x000f24000800007f */
[----:B----4-:R-:W-:Y:S05]  /*119d0*/  @!P0 BRA `(.L_x_131) ;  /* 0xfffffffc00f08947 */ /* 0x010fea000383ffff */
.L_x_10:
[----:B------:R-:W-:Y:S05]  /*119e0*/  BSYNC B6 ;  /* 0x0000000000067941 */ /* 0x000fea0003800000 */
.L_x_7:
[----:B------:R-:W-:Y:S05]  /*119f0*/  EXIT ;  /* 0x000000000000794d */ /* 0x000fea0003800000 */
.L_x_14:
[----:B------:R-:W-:-:S13]  /*11a00*/  R2UR UR4, R16 ;  /* 0x00000000100472ca */ /* 0x000fda00000e0000 */
[----:B0-----:R-:W-:-:S04]  /*11a10*/  IMAD.U32 R3, RZ, RZ, UR4 ;  /* 0x00000004ff037e24 */ /* 0x001fc8000f8e00ff */
[----:B------:R0:W1:Y:S03]  /*11a20*/  SYNCS.PHASECHK.TRANS64.TRYWAIT P1, [R3+URZ+0x38800], R2 ;  /* 0x03880002030075a7 */ /* 0x000066000802017f */
[----:B-1----:R-:W-:Y:S05]  /*11a30*/  @!P1 NANOSLEEP.SYNCS 0x989680 ;  /* 0x009896800000995d */ /* 0x002fea0003900000 */
[----:B------:R-:W1:Y:S02]  /*11a40*/  @!P1 SYNCS.PHASECHK.TRANS64 P1, [R3+URZ+0x38800], R2 ;  /* 0x03880002030095a7 */ /* 0x000e64000802007f */
[----:B-1----:R-:W-:Y:S05]  /*11a50*/  @!P1 BRA `(.L_x_14) ;  /* 0xfffffffc00e89947 */ /* 0x002fea000383ffff */
[----:B------:R-:W-:Y:S05]  /*11a60*/  BRA `(.L_x_132) ;  /* 0xfffffef800847947 */ /* 0x000fea000383ffff */
.L_x_18:
[----:B------:R-:W-:-:S13]  /*11a70*/  R2UR UR4, R16 ;  /* 0x00000000100472ca */ /* 0x000fda00000e0000 */
[----:B0-----:R-:W-:-:S04]  /*11a80*/  IMAD.U32 R3, RZ, RZ, UR4 ;  /* 0x00000004ff037e24 */ /* 0x001fc8000f8e00ff */
[----:B------:R0:W2:Y:S03]  /*11a90*/  SYNCS.PHASECHK.TRANS64.TRYWAIT P2, [R3+URZ+0x38830], R2 ;  /* 0x03883002030075a7 */ /* 0x0000a6000804017f */
[----:B--2---:R-:W-:Y:S05]  /*11aa0*/  @!P2 NANOSLEEP.SYNCS 0x989680 ;  /* 0x009896800000a95d */ /* 0x004fea0003900000 */
[----:B------:R-:W2:Y:S02]  /*11ab0*/  @!P2 SYNCS.PHASECHK.TRANS64 P2, [R3+URZ+0x38830], R2 ;  /* 0x038830020300a5a7 */ /* 0x000ea4000804007f */
[----:B--2---:R-:W-:Y:S05]  /*11ac0*/  @!P2 BRA `(.L_x_18) ;  /* 0xfffffffc00e8a947 */ /* 0x004fea000383ffff */
[----:B------:R-:W-:Y:S05]  /*11ad0*/  BRA `(.L_x_17) ;  /* 0xfffffef800a07947 */ /* 0x000fea000383ffff */
.L_x_23:
[----:B------:R-:W-:-:S13]  /*11ae0*/  R2UR UR6, R215 ;  /* 0x00000000d70672ca */ /* 0x000fda00000e0000 */
[----:B-1----:R-:W-:-:S04]  /*11af0*/  IMAD.U32 R7, RZ, RZ, UR6 ;  /* 0x00000006ff077e24 */ /* 0x002fc8000f8e00ff */
[----:B------:R1:W2:Y:S03]  /*11b00*/  SYNCS.PHASECHK.TRANS64.TRYWAIT P2, [R7+URZ+0x38830], R2 ;  /* 0x03883002070075a7 */ /* 0x0002a6000804017f */
[----:B--2---:R-:W-:Y:S05]  /*11b10*/  @!P2 NANOSLEEP.SYNCS 0x989680 ;  /* 0x009896800000a95d */ /* 0x004fea0003900000 */
[----:B------:R-:W2:Y:S02]  /*11b20*/  @!P2 SYNCS.PHASECHK.TRANS64 P2, [R7+URZ+0x38830], R2 ;  /* 0x038830020700a5a7 */ /* 0x000ea4000804007f */
[----:B--2---:R-:W-:Y:S05]  /*11b30*/  @!P2 BRA `(.L_x_23) ;  /* 0xfffffffc00e8a947 */ /* 0x004fea000383ffff */
[----:B------:R-:W-:Y:S05]  /*11b40*/  BRA `(.L_x_22) ;  /* 0xffffff3c00ec7947 */ /* 0x000fea000383ffff */
.L_x_27:
[----:B-1----:R-:W-:-:S04]  /*11b50*/  MOV R3, UR7 ;  /* 0x0000000700037c02 */ /* 0x002fc80008000f00 */
[----:B------:R1:W2:Y:S03]  /*11b60*/  SYNCS.PHASECHK.TRANS64.TRYWAIT P2, [R3+URZ+0x38850], R0 ;  /* 0x03885000030075a7 */ /* 0x0002a6000804017f */
[----:B--2---:R-:W-:Y:S05]  /*11b70*/  @!P2 NANOSLEEP.SYNCS 0x989680 ;  /* 0x009896800000a95d */ /* 0x004fea0003900000 */
[----:B------:R-:W2:Y:S02]  /*11b80*/  @!P2 SYNCS.PHASECHK.TRANS64 P2, [R3+URZ+0x38850], R0 ;  /* 0x038850000300a5a7 */ /* 0x000ea4000804007f */
[----:B--2---:R-:W-:Y:S05]  /*11b90*/  @!P2 BRA `(.L_x_27) ;  /* 0xfffffffc00eca947 */ /* 0x004fea000383ffff */
[----:B------:R-:W-:Y:S05]  /*11ba0*/  BRA `(.L_x_26) ;  /* 0xffffff6800247947 */ /* 0x000fea000383ffff */
.L_x_32:
[----:B-1----:R1:W2:Y:S02]  /*11bb0*/  SYNCS.PHASECHK.TRANS64.TRYWAIT P0, [R11+URZ+0x38850], R8 ;  /* 0x038850080b0075a7 */ /* 0x0022a4000800017f */
[----:B--2---:R-:W-:Y:S05]  /*11bc0*/  @!P0 NANOSLEEP.SYNCS 0x989680 ;  /* 0x009896800000895d */ /* 0x004fea0003900000 */
[----:B------:R-:W2:Y:S02]  /*11bd0*/  @!P0 SYNCS.PHASECHK.TRANS64 P0, [R11+URZ+0x38850], R8 ;  /* 0x038850080b0085a7 */ /* 0x000ea4000800007f */
[----:B--2---:R-:W-:Y:S05]  /*11be0*/  @!P0 BRA `(.L_x_32) ;  /* 0xfffffffc00f08947 */ /* 0x004fea000383ffff */
[----:B------:R-:W-:Y:S05]  /*11bf0*/  BRA `(.L_x_31) ;  /* 0xffffff84005c7947 */ /* 0x000fea000383ffff */
.L_x_43:
[----:B------:R-:W-:Y:S01]  /*11c00*/  IMAD.MOV.U32 R13, RZ, RZ, R0 ;  /* 0x000000ffff0d7224 */ /* 0x000fe200078e0000 */
[----:B------:R-:W-:Y:S01]  /*11c10*/  MOV R15, 0xffffffff ;  /* 0xffffffff000f7802 */ /* 0x000fe20000000f00 */
[----:B------:R-:W-:Y:S02]  /*11c20*/  IMAD.MOV.U32 R12, RZ, RZ, RZ ;  /* 0x000000ffff0c7224 */ /* 0x000fe400078e00ff */
[----:B------:R-:W-:-:S07]  /*11c30*/  IMAD.MOV.U32 R11, RZ, RZ, 0x1f ;  /* 0x0000001fff0b7424 */ /* 0x000fce00078e00ff */
[----:B------:R-:W-:Y:S05]  /*11c40*/  WARPSYNC.COLLECTIVE R15, `(.L_x_133) ;  /* 0x000000000f087348 */ /* 0x000fea0003c00000 */
[----:B------:R0:W1:Y:S02]  /*11c50*/  SHFL.IDX P6, R14, R13, R12, R11 ;  /* 0x0000000c0d0e7389 */ /* 0x00006400000c000b */
[----:B01----:R-:W-:Y:S01]  /*11c60*/  ENDCOLLECTIVE ;  /* 0x000000000000791b */ /* 0x003fe20003800000 */
.L_x_133:
[----:B------:R-:W-:Y:S05]  /*11c70*/  BRA `(.L_x_134) ;  /* 0xffffffc000047947 */ /* 0x000fea000383ffff */
.L_x_45:
[----:B------:R-:W-:Y:S01]  /*11c80*/  BSSY B0, `(.L_x_135) ;  /* 0x0000006000007945 */ /* 0x000fe20003800000 */
[----:B------:R-:W-:-:S07]  /*11c90*/  IMAD.MOV.U32 R15, RZ, RZ, -0x1 ;  /* 0xffffffffff0f7424 */ /* 0x000fce00078e00ff */
[----:B0-----:R-:W-:Y:S05]  /*11ca0*/  WARPSYNC.COLLECTIVE R15, `(.L_x_136) ;  /* 0x000000000f0c7348 */ /* 0x001fea0003c00000 */
[----:B------:R-:W-:Y:S02]  /*11cb0*/  ELECT P6, UR62, PT ;  /* 0x00000000003e782f */ /* 0x000fe400038c0000 */
[----:B------:R-:W-:Y:S01]  /*11cc0*/  MOV R14, UR62 ;  /* 0x0000003e000e7c02 */ /* 0x000fe20008000f00 */
[----:B0-----:R-:W-:Y:S10]  /*11cd0*/  ENDCOLLECTIVE ;  /* 0x000000000000791b */ /* 0x001ff40003800000 */
.L_x_136:
[----:B------:R-:W-:Y:S05]  /*11ce0*/  BSYNC B0 ;  /* 0x0000000000007941 */ /* 0x000fea0003800000 */
.L_x_135:
[----:B------:R-:W-:Y:S05]  /*11cf0*/  BRA `(.L_x_137) ;  /* 0xffffffc000047947 */ /* 0x000fea000383ffff */
.L_x_47:
[----:B0-----:R-:W-:-:S04]  /*11d00*/  IMAD.U32 R3, RZ, RZ, UR38 ;  /* 0x00000026ff037e24 */ /* 0x001fc8000f8e00ff */
[----:B------:R0:W1:Y:S03]  /*11d10*/  SYNCS.PHASECHK.TRANS64.TRYWAIT P0, [R3+URZ+0x38840], R0 ;  /* 0x03884000030075a7 */ /* 0x000066000800017f */
[----:B-1----:R-:W-:Y:S05]  /*11d20*/  @!P0 NANOSLEEP.SYNCS 0x989680 ;  /* 0x009896800000895d */ /* 0x002fea0003900000 */
[----:B------:R-:W1:Y:S02]  /*11d30*/  @!P0 SYNCS.PHASECHK.TRANS64 P0, [R3+URZ+0x38840], R0 ;  /* 0x03884000030085a7 */ /* 0x000e64000800007f */
[----:B-1----:R-:W-:Y:S05]  /*11d40*/  @!P0 BRA `(.L_x_47) ;  /* 0xfffffffc00ec8947 */ /* 0x002fea000383ffff */
[----:B------:R-:W-:Y:S05]  /*11d50*/  BRA `(.L_x_138) ;  /* 0xffffffc0005c7947 */ /* 0x000fea000383ffff */
.L_x_50:
[----:B------:R-:W-:Y:S01]  /*11d60*/  IMAD R8, R11, 0x80, R8 ;  /* 0x000000800b087824 */ /* 0x000fe200078e0208 */
[----:B------:R-:W-:Y:S01]  /*11d70*/  MOV R13, R6 ;  /* 0x00000006000d7202 */ /* 0x000fe20000000f00 */
[----:B------:R-:W-:Y:S02]  /*11d80*/  IMAD.MOV.U32 R12, RZ, RZ, RZ ;  /* 0x000000ffff0c7224 */ /* 0x000fe400078e00ff */
[----:B------:R-:W-:Y:S02]  /*11d90*/  IMAD.MOV.U32 R11, RZ, RZ, 0x181f ;  /* 0x0000181fff0b7424 */ /* 0x000fe400078e00ff */
[----:B------:R-:W-:Y:S02]  /*11da0*/  IMAD.MOV.U32 R15, RZ, RZ, -0x1 ;  /* 0xffffffffff0f7424 */ /* 0x000fe400078e00ff */
[----:B------:R-:W-:-:S07]  /*11db0*/  VIADD R5, R8, 0x10 ;  /* 0x0000001008057836 */ /* 0x000fce0000000000 */
[----:B------:R-:W-:Y:S05]  /*11dc0*/  WARPSYNC.COLLECTIVE R15, `(.L_x_139) ;  /* 0x000000000f087348 */ /* 0x000fea0003c00000 */
[----:B------:R0:W1:Y:S02]  /*11dd0*/  SHFL.IDX P6, R14, R13, R12, R11 ;  /* 0x0000000c0d0e7389 */ /* 0x00006400000c000b */
[----:B01----:R-:W-:Y:S01]  /*11de0*/  ENDCOLLECTIVE ;  /* 0x000000000000791b */ /* 0x003fe20003800000 */
.L_x_139:
[----:B------:R-:W-:Y:S01]  /*11df0*/  IMAD.MOV.U32 R13, RZ, RZ, R7 ;  /* 0x000000ffff0d7224 */ /* 0x000fe200078e0007 */
[----:B------:R-:W-:-:S07]  /*11e00*/  MOV R2, R14 ;  /* 0x0000000e00027202 */ /* 0x000fce0000000f00 */
[----:B------:R-:W-:Y:S05]  /*11e10*/  WARPSYNC.COLLECTIVE R15, `(.L_x_140) ;  /* 0x000000000f087348 */ /* 0x000fea0003c00000 */
[----:B------:R0:W1:Y:S02]  /*11e20*/  SHFL.IDX P6, R14, R13, R12, R11 ;  /* 0x0000000c0d0e7389 */ /* 0x00006400000c000b */
[----:B01----:R-:W-:Y:S01]  /*11e30*/  ENDCOLLECTIVE ;  /* 0x000000000000791b */ /* 0x003fe20003800000 */
.L_x_140:
[----:B------:R-:W-:Y:S01]  /*11e40*/  ULDC UR4, c[0x0][0x288] ;  /* 0x0000a20000047ab9 */ /* 0x000fe20000000800 */
[----:B------:R-:W-:Y:S01]  /*11e50*/  ULDC.64 UR6, c[0x0][0x208] ;  /* 0x0000820000067ab9 */ /* 0x000fe20000000a00 */
[----:B------:R-:W-:-:S05]  /*11e60*/  IMAD R0, R20, UR4, RZ ;  /* 0x0000000414007c24 */ /* 0x000fca000f8e02ff */
[----:B------:R-:W-:Y:S02]  /*11e70*/  ISETP.GE.AND P4, PT, R8, R0, PT ;  /* 0x000000000800720c */ /* 0x000fe40003f86270 */
[----:B------:R-:W-:Y:S01]  /*11e80*/  MOV R13, R6 ;  /* 0x00000006000d7202 */ /* 0x000fe20000000f00 */
[----:B------:R-:W-:-:S10]  /*11e90*/  IMAD.MOV.U32 R12, RZ, RZ, 0x1 ;  /* 0x00000001ff0c7424 */ /* 0x000fd400078e00ff */
[----:B------:R-:W-:Y:S01]  /*11ea0*/  @!P4 LEA R21, R9, UR38, 0x1 ;  /* 0x000000260915cc11 */ /* 0x000fe2000f8e08ff */
[----:B------:R-:W-:-:S05]  /*11eb0*/  IMAD.MOV.U32 R3, RZ, RZ, R14 ;  /* 0x000000ffff037224 */ /* 0x000fca00078e000e */
[----:B------:R-:W-:-:S04]  /*11ec0*/  LOP3.LUT R3, R3, R2, RZ, 0x3c, !PT ;  /* 0x0000000203037212 */ /* 0x000fc800078e3cff */
[----:B------:R-:W-:-:S04]  /*11ed0*/  LOP3.LUT R2, R3, R2, RZ, 0x3c, !PT ;  /* 0x0000000203027212 */ /* 0x000fc800078e3cff */
[----:B------:R-:W-:-:S03]  /*11ee0*/  LOP3.LUT R3, R3, R2, RZ, 0x3c, !PT ;  /* 0x0000000203037212 */ /* 0x000fc600078e3cff */
[----:B------:R-:W-:-:S05]  /*11ef0*/  @!P4 IMAD.WIDE.U32 R2, R10, 0x2, R2 ;  /* 0x000000020a02c825 */ /* 0x000fca00078e0002 */
[----:B------:R-:W-:Y:S01]  /*11f00*/  @!PT LDS RZ, [RZ] ;  /* 0x00000000fffff984 */ /* 0x000fe20000000800 */
[----:B------:R-:W-:Y:S01]  /*11f10*/  @!PT LDS RZ, [RZ] ;  /* 0x00000000fffff984 */ /* 0x000fe20000000800 */
[----:B------:R-:W-:Y:S01]  /*11f20*/  @!PT LDS RZ, [RZ] ;  /* 0x00000000fffff984 */ /* 0x000fe20000000800 */
[----:B------:R0:W-:Y:S04]  /*11f30*/  @!P4 LDGSTS.E.BYPASS.LTC128B.128 [R21+0x14400], desc[UR6][R2.64], !P3 ;  /* 0x144000000215cfae */ /* 0x0001e8000d901d46 */
[----:B------:R0:W-:Y:S04]  /*11f40*/  @!P4 LDGSTS.E.BYPASS.LTC128B.128 [R21+0x18400], desc[UR6][R2.64+0x80], !P0 ;  /* 0x184000800215cfae */ /* 0x0001e8000c101d46 */
[----:B------:R0:W-:Y:S04]  /*11f50*/  @!P4 LDGSTS.E.BYPASS.LTC128B.128 [R21+0x1c400], desc[UR6][R2.64+0x100], !P1 ;  /* 0x1c4001000215cfae */ /* 0x0001e8000c901d46 */
[----:B------:R0:W-:Y:S01]  /*11f60*/  @!P4 LDGSTS.E.BYPASS.LTC128B.128 [R21+0x20400], desc[UR6][R2.64+0x180], !P2 ;  /* 0x204001800215cfae */ /* 0x0001e2000d101d46 */
[----:B------:R-:W-:-:S13]  /*11f70*/  ISETP.GE.AND P4, PT, R5, R0, PT ;  /* 0x000000000500720c */ /* 0x000fda0003f86270 */
[----:B0-----:R-:W-:Y:S05]  /*11f80*/  WARPSYNC.COLLECTIVE R15, `(.L_x_141) ;  /* 0x000000000f087348 */ /* 0x001fea0003c00000 */
[----:B------:R1:W2:Y:S02]  /*11f90*/  SHFL.IDX P6, R14, R13, R12, R11 ;  /* 0x0000000c0d0e7389 */ /* 0x0002a400000c000b */
[----:B012---:R-:W-:Y:S01]  /*11fa0*/  ENDCOLLECTIVE ;  /* 0x000000000000791b */ /* 0x007fe20003800000 */
.L_x_141:
[----:B------:R-:W-:Y:S01]  /*11fb0*/  VIADD R3, R8, 0x20 ;  /* 0x0000002008037836 */ /* 0x000fe20000000000 */
[----:B------:R-:W-:Y:S01]  /*11fc0*/  @!P4 LEA R20, R9, UR38, 0x1 ;  /* 0x000000260914cc11 */ /* 0x000fe2000f8e08ff */
[----:B------:R-:W-:Y:S02]  /*11fd0*/  IMAD.MOV.U32 R13, RZ, RZ, R7 ;  /* 0x000000ffff0d7224 */ /* 0x000fe400078e0007 */
[----:B------:R-:W-:-:S07]  /*11fe0*/  IMAD.MOV.U32 R5, RZ, RZ, R14 ;  /* 0x000000ffff057224 */ /* 0x000fce00078e000e */
[----:B------:R-:W-:Y:S05]  /*11ff0*/  WARPSYNC.COLLECTIVE R15, `(.L_x_142) ;  /* 0x000000000f087348 */ /* 0x000fea0003c00000 */
[----:B------:R0:W1:Y:S02]  /*12000*/  SHFL.IDX P6, R14, R13, R12, R11 ;  /* 0x0000000c0d0e7389 */ /* 0x00006400000c000b */
[----:B01----:R-:W-:Y:S01]  /*12010*/  ENDCOLLECTIVE ;  /* 0x000000000000791b */ /* 0x003fe20003800000 */
.L_x_142:
[----:B------:R-:W-:Y:S01]  /*12020*/  ULDC.64 UR4, c[0x0][0x208] ;  /* 0x0000820000047ab9 */ /* 0x000fe20000000a00 */
[----:B------:R-:W-:Y:S02]  /*12030*/  IMAD.MOV.U32 R13, RZ, RZ, R6 ;  /* 0x000000ffff0d7224 */ /* 0x000fe400078e0006 */
[----:B------:R-:W-:Y:S01]  /*12040*/  IMAD.MOV.U32 R12, RZ, RZ, 0x2 ;  /* 0x00000002ff0c7424 */ /* 0x000fe200078e00ff */
[----:B------:R-:W-:-:S05]  /*12050*/  MOV R4, R14 ;  /* 0x0000000e00047202 */ /* 0x000fca0000000f00 */
        /* <DEDUP_REMOVED lines=12> */
.L_x_143:
[----:B------:R-:W-:Y:S01]  /*12120*/  VIADD R5, R8, 0x30 ;  /* 0x0000003008057836 */ /* 0x000fe20000000000 */
[----:B------:R-:W-:Y:S01]  /*12130*/  @!P4 LEA R21, R9, UR38, 0x1 ;  /* 0x000000260915cc11 */ /* 0x000fe2000f8e08ff */
[----:B------:R-:W-:Y:S01]  /*12140*/  IMAD.MOV.U32 R13, RZ, RZ, R7 ;  /* 0x000000ffff0d7224 */ /* 0x000fe200078e0007 */
[----:B------:R-:W-:-:S07]  /*12150*/  MOV R3, R14 ;  /* 0x0000000e00037202 */ /* 0x000fce0000000f00 */
[----:B------:R-:W-:Y:S05]  /*12160*/  WARPSYNC.COLLECTIVE R15, `(.L_x_144) ;  /* 0x000000000f087348 */ /* 0x000fea0003c00000 */
[----:B------:R0:W1:Y:S02]  /*12170*/  SHFL.IDX P6, R14, R13, R12, R11 ;  /* 0x0000000c0d0e7389 */ /* 0x00006400000c000b */
[----:B01----:R-:W-:Y:S01]  /*12180*/  ENDCOLLECTIVE ;  /* 0x000000000000791b */ /* 0x003fe20003800000 */
.L_x_144:
[----:B------:R-:W-:Y:S01]  /*12190*/  ULDC.64 UR4, c[0x0][0x208] ;  /* 0x0000820000047ab9 */ /* 0x000fe20000000a00 */
[----:B------:R-:W-:Y:S01]  /*121a0*/  MOV R13, R6 ;  /* 0x00000006000d7202 */ /* 0x000fe20000000f00 */
[----:B------:R-:W-:Y:S02]  /*121b0*/  IMAD.MOV.U32 R12, RZ, RZ, 0x3 ;  /* 0x00000003ff0c7424 */ /* 0x000fe400078e00ff */
[----:B------:R-:W-:-:S04]  /*121c0*/  IMAD.MOV.U32 R2, RZ, RZ, R14 ;  /* 0x000000ffff027224 */ /* 0x000fc800078e000e */
        /* <DEDUP_REMOVED lines=12> */
.L_x_145:
[----:B------:R-:W-:Y:S01]  /*12290*/  VIADD R3, R8, 0x40 ;  /* 0x0000004008037836 */ /* 0x000fe20000000000 */
[----:B------:R-:W-:Y:S01]  /*122a0*/  @!P4 LEA R20, R9, UR38, 0x1 ;  /* 0x000000260914cc11 */ /* 0x000fe2000f8e08ff */
[----:B------:R-:W-:Y:S02]  /*122b0*/  IMAD.MOV.U32 R13, RZ, RZ, R7 ;  /* 0x000000ffff0d7224 */ /* 0x000fe400078e0007 */
[----:B------:R-:W-:-:S07]  /*122c0*/  IMAD.MOV.U32 R5, RZ, RZ, R14 ;  /* 0x000000ffff057224 */ /* 0x000fce00078e000e */
[----:B------:R-:W-:Y:S05]  /*122d0*/  WARPSYNC.COLLECTIVE R15, `(.L_x_146) ;  /* 0x000000000f087348 */ /* 0x000fea0003c00000 */
[----:B------:R0:W1:Y:S02]  /*122e0*/  SHFL.IDX P6, R14, R13, R12, R11 ;  /* 0x0000000c0d0e7389 */ /* 0x00006400000c000b */
[----:B01----:R-:W-:Y:S01]  /*122f0*/  ENDCOLLECTIVE ;  /* 0x000000000000791b */ /* 0x003fe20003800000 */
.L_x_146:
        /* <DEDUP_REMOVED lines=16> */
.L_x_147:
[----:B------:R-:W-:Y:S01]  /*12400*/  VIADD R5, R8, 0x50 ;  /* 0x0000005008057836 */ /* 0x000fe20000000000 */
[----:B------:R-:W-:Y:S01]  /*12410*/  @!P4 LEA R21, R9, UR38, 0x1 ;  /* 0x000000260915cc11 */ /* 0x000fe2000f8e08ff */
[----:B------:R-:W-:Y:S01]  /*12420*/  IMAD.MOV.U32 R13, RZ, RZ, R7 ;  /* 0x000000ffff0d7224 */ /* 0x000fe200078e0007 */
[----:B------:R-:W-:-:S07]  /*12430*/  MOV R3, R14 ;  /* 0x0000000e00037202 */ /* 0x000fce0000000f00 */
[----:B------:R-:W-:Y:S05]  /*12440*/  WARPSYNC.COLLECTIVE R15, `(.L_x_148) ;  /* 0x000000000f087348 */ /* 0x000fea0003c00000 */
[----:B------:R0:W1:Y:S02]  /*12450*/  SHFL.IDX P6, R14, R13, R12, R11 ;  /* 0x0000000c0d0e7389 */ /* 0x00006400000c000b */
[----:B01----:R-:W-:Y:S01]  /*12460*/  ENDCOLLECTIVE ;  /* 0x000000000000791b */ /* 0x003fe20003800000 */
.L_x_148:
        /* <DEDUP_REMOVED lines=16> */
.L_x_149:
[----:B------:R-:W-:Y:S01]  /*12570*/  VIADD R3, R8, 0x60 ;  /* 0x0000006008037836 */ /* 0x000fe20000000000 */
[----:B------:R-:W-:Y:S01]  /*12580*/  @!P4 LEA R20, R9, UR38, 0x1 ;  /* 0x000000260914cc11 */ /* 0x000fe2000f8e08ff */
[----:B------:R-:W-:Y:S02]  /*12590*/  IMAD.MOV.U32 R13, RZ, RZ, R7 ;  /* 0x000000ffff0d7224 */ /* 0x000fe400078e0007 */
[----:B------:R-:W-:-:S07]  /*125a0*/  IMAD.MOV.U32 R5, RZ, RZ, R14 ;  /* 0x000000ffff057224 */ /* 0x000fce00078e000e */
[----:B------:R-:W-:Y:S05]  /*125b0*/  WARPSYNC.COLLECTIVE R15, `(.L_x_150) ;  /* 0x000000000f087348 */ /* 0x000fea0003c00000 */
[----:B------:R0:W1:Y:S02]  /*125c0*/  SHFL.IDX P6, R14, R13, R12, R11 ;  /* 0x0000000c0d0e7389 */ /* 0x00006400000c000b */
[----:B01----:R-:W-:Y:S01]  /*125d0*/  ENDCOLLECTIVE ;  /* 0x000000000000791b */ /* 0x003fe20003800000 */
.L_x_150:
        /* <DEDUP_REMOVED lines=16> */
.L_x_151:
[----:B------:R-:W-:Y:S01]  /*126e0*/  @!P4 LEA R21, R9, UR38, 0x1 ;  /* 0x000000260915cc11 */ /* 0x000fe2000f8e08ff */
[----:B------:R-:W-:Y:S01]  /*126f0*/  IMAD.MOV.U32 R13, RZ, RZ, R7 ;  /* 0x000000ffff0d7224 */ /* 0x000fe200078e0007 */
[----:B------:R-:W-:-:S07]  /*12700*/  MOV R3, R14 ;  /* 0x0000000e00037202 */ /* 0x000fce0000000f00 */
[----:B------:R-:W-:Y:S05]  /*12710*/  WARPSYNC.COLLECTIVE R15, `(.L_x_152) ;  /* 0x000000000f087348 */ /* 0x000fea0003c00000 */
[----:B------:R0:W1:Y:S02]  /*12720*/  SHFL.IDX P6, R14, R13, R12, R11 ;  /* 0x0000000c0d0e7389 */ /* 0x00006400000c000b */
[----:B01----:R-:W-:Y:S01]  /*12730*/  ENDCOLLECTIVE ;  /* 0x000000000000791b */ /* 0x003fe20003800000 */
.L_x_152:
[----:B------:R-:W-:Y:S01]  /*12740*/  ULDC.64 UR4, c[0x0][0x208] ;  /* 0x0000820000047ab9 */ /* 0x000fe20000000a00 */
[----:B------:R-:W-:Y:S01]  /*12750*/  IMAD.MOV.U32 R13, RZ, RZ, R6 ;  /* 0x000000ffff0d7224 */ /* 0x000fe200078e0006 */
[----:B------:R-:W-:Y:S01]  /*12760*/  MOV R12, 0x7 ;  /* 0x00000007000c7802 */ /* 0x000fe20000000f00 */
        /* <DEDUP_REMOVED lines=8> */
[----:B------:R0:W-:Y:S02]  /*127f0*/  @!P4 LDGSTS.E.BYPASS.LTC128B.128 [R21+0x23400], desc[UR4][R2.64+0x180], !P2 ;  /* 0x234001800215cfae */ /* 0x0001e4000d101d44 */
[----:B0-----:R-:W-:Y:S05]  /*12800*/  WARPSYNC.COLLECTIVE R15, `(.L_x_153) ;  /* 0x000000000f087348 */ /* 0x001fea0003c00000 */
[----:B------:R1:W2:Y:S02]  /*12810*/  SHFL.IDX P6, R14, R13, R12, R11 ;  /* 0x0000000c0d0e7389 */ /* 0x0002a400000c000b */
[----:B012---:R-:W-:Y:S01]  /*12820*/  ENDCOLLECTIVE ;  /* 0x000000000000791b */ /* 0x007fe20003800000 */
.L_x_153:
[----:B------:R-:W-:Y:S02]  /*12830*/  IMAD.MOV.U32 R13, RZ, RZ, R7 ;  /* 0x000000ffff0d7224 */ /* 0x000fe400078e0007 */
[----:B------:R-:W-:-:S07]  /*12840*/  IMAD.MOV.U32 R4, RZ, RZ, R14 ;  /* 0x000000ffff047224 */ /* 0x000fce00078e000e */
[----:B------:R-:W-:Y:S05]  /*12850*/  WARPSYNC.COLLECTIVE R15, `(.L_x_154) ;  /* 0x000000000f087348 */ /* 0x000fea0003c00000 */
[----:B------:R0:W1:Y:S02]  /*12860*/  SHFL.IDX P6, R14, R13, R12, R11 ;  /* 0x0000000c0d0e7389 */ /* 0x00006400000c000b */
[----:B01----:R-:W-:Y:S01]  /*12870*/  ENDCOLLECTIVE ;  /* 0x000000000000791b */ /* 0x003fe20003800000 */
.L_x_154:
[----:B------:R-:W-:Y:S05]  /*12880*/  BRA `(.L_x_155) ;  /* 0xffffffc000c87947 */ /* 0x000fea000383ffff */
.L_x_53:
[----:B-1----:R-:W-:-:S04]  /*12890*/  IMAD.U32 R3, RZ, RZ, UR38 ;  /* 0x00000026ff037e24 */ /* 0x002fc8000f8e00ff */
[----:B------:R1:W2:Y:S03]  /*128a0*/  SYNCS.PHASECHK.TRANS64.TRYWAIT P0, [R3+URZ+0x38820], R2 ;  /* 0x03882002030075a7 */ /* 0x0002a6000800017f */
[----:B--2---:R-:W-:Y:S05]  /*128b0*/  @!P0 NANOSLEEP.SYNCS 0x989680 ;  /* 0x009896800000895d */ /* 0x004fea0003900000 */
[----:B------:R-:W2:Y:S02]  /*128c0*/  @!P0 SYNCS.PHASECHK.TRANS64 P0, [R3+URZ+0x38820], R2 ;  /* 0x03882002030085a7 */ /* 0x000ea4000800007f */
[----:B--2---:R-:W-:Y:S05]  /*128d0*/  @!P0 BRA `(.L_x_53) ;  /* 0xfffffffc00ec8947 */ /* 0x004fea000383ffff */
[----:B------:R-:W-:Y:S05]  /*128e0*/  BRA `(.L_x_156) ;  /* 0xffffffc400287947 */ /* 0x000fea000383ffff */
.L_x_60:
[----:B-1----:R-:W-:-:S04]  /*128f0*/  MOV R3, UR38 ;  /* 0x0000002600037c02 */ /* 0x002fc80008000f00 */
[----:B------:R1:W2:Y:S03]  /*12900*/  SYNCS.PHASECHK.TRANS64.TRYWAIT P0, [R3+URZ+0x38848], R2 ;  /* 0x03884802030075a7 */ /* 0x0002a6000800017f */
[----:B--2---:R-:W-:Y:S05]  /*12910*/  @!P0 NANOSLEEP.SYNCS 0x989680 ;  /* 0x009896800000895d */ /* 0x004fea0003900000 */
[----:B------:R-:W2:Y:S02]  /*12920*/  @!P0 SYNCS.PHASECHK.TRANS64 P0, [R3+URZ+0x38848], R2 ;  /* 0x03884802030085a7 */ /* 0x000ea4000800007f */
[----:B--2---:R-:W-:Y:S05]  /*12930*/  @!P0 BRA `(.L_x_60) ;  /* 0xfffffffc00ec8947 */ /* 0x004fea000383ffff */
[----:B------:R-:W-:Y:S05]  /*12940*/  BRA `(.L_x_157) ;  /* 0xffffffc800047947 */ /* 0x000fea000383ffff */
.L_x_68:
[----:B0-----:R-:W-:-:S04]  /*12950*/  IMAD.U32 R3, RZ, RZ, UR38 ;  /* 0x00000026ff037e24 */ /* 0x001fc8000f8e00ff */
[----:B------:R0:W1:Y:S03]  /*12960*/  SYNCS.PHASECHK.TRANS64.TRYWAIT P0, [R3+URZ+0x38860], R2 ;  /* 0x03886002030075a7 */ /* 0x000066000800017f */
[----:B-1----:R-:W-:Y:S05]  /*12970*/  @!P0 NANOSLEEP.SYNCS 0x989680 ;  /* 0x009896800000895d */ /* 0x002fea0003900000 */
[----:B------:R-:W1:Y:S02]  /*12980*/  @!P0 SYNCS.PHASECHK.TRANS64 P0, [R3+URZ+0x38860], R2 ;  /* 0x03886002030085a7 */ /* 0x000e64000800007f */
[----:B-1----:R-:W-:Y:S05]  /*12990*/  @!P0 BRA `(.L_x_68) ;  /* 0xfffffffc00ec8947 */ /* 0x002fea000383ffff */
[----:B------:R-:W-:Y:S05]  /*129a0*/  BRA `(.L_x_158) ;  /* 0xffffffcc00187947 */ /* 0x000fea000383ffff */
.L_x_79:
[----:B-1----:R-:W-:-:S04]  /*129b0*/  IMAD.U32 R3, RZ, RZ, UR38 ;  /* 0x00000026ff037e24 */ /* 0x002fc8000f8e00ff */
[----:B------:R1:W2:Y:S03]  /*129c0*/  SYNCS.PHASECHK.TRANS64.TRYWAIT P0, [R3+URZ+0x38840], R2 ;  /* 0x03884002030075a7 */ /* 0x0002a6000800017f */
[----:B--2---:R-:W-:Y:S05]  /*129d0*/  @!P0 NANOSLEEP.SYNCS 0x989680 ;  /* 0x009896800000895d */ /* 0x004fea0003900000 */
[----:B------:R-:W2:Y:S02]  /*129e0*/  @!P0 SYNCS.PHASECHK.TRANS64 P0, [R3+URZ+0x38840], R2 ;  /* 0x03884002030085a7 */ /* 0x000ea4000800007f */
[----:B--2---:R-:W-:Y:S05]  /*129f0*/  @!P0 BRA `(.L_x_79) ;  /* 0xfffffffc00ec8947 */ /* 0x004fea000383ffff */
[----:B------:R-:W-:Y:S05]  /*12a00*/  BRA `(.L_x_159) ;  /* 0xffffffd000a87947 */ /* 0x000fea000383ffff */
.L_x_87:
[----:B0-----:R-:W-:-:S04]  /*12a10*/  IMAD.U32 R3, RZ, RZ, UR38 ;  /* 0x00000026ff037e24 */ /* 0x001fc8000f8e00ff */
[----:B------:R0:W1:Y:S03]  /*12a20*/  SYNCS.PHASECHK.TRANS64.TRYWAIT P0, [R3+URZ+0x38868], R2 ;  /* 0x03886802030075a7 */ /* 0x000066000800017f */
[----:B-1----:R-:W-:Y:S05]  /*12a30*/  @!P0 NANOSLEEP.SYNCS 0x989680 ;  /* 0x009896800000895d */ /* 0x002fea0003900000 */
[----:B------:R-:W1:Y:S02]  /*12a40*/  @!P0 SYNCS.PHASECHK.TRANS64 P0, [R3+URZ+0x38868], R2 ;  /* 0x03886802030085a7 */ /* 0x000e64000800007f */
[----:B-1----:R-:W-:Y:S05]  /*12a50*/  @!P0 BRA `(.L_x_87) ;  /* 0xfffffffc00ec8947 */ /* 0x002fea000383ffff */
[----:B------:R-:W-:Y:S05]  /*12a60*/  BRA `(.L_x_160) ;  /* 0xffffffd400b87947 */ /* 0x000fea000383ffff */
.L_x_98:
[----:B-1----:R-:W-:-:S04]  /*12a70*/  MOV R3, UR38 ;  /* 0x0000002600037c02 */ /* 0x002fc80008000f00 */
[----:B------:R1:W2:Y:S03]  /*12a80*/  SYNCS.PHASECHK.TRANS64.TRYWAIT P0, [R3+URZ+0x38848], R2 ;  /* 0x03884802030075a7 */ /* 0x0002a6000800017f */
[----:B--2---:R-:W-:Y:S05]  /*12a90*/  @!P0 NANOSLEEP.SYNCS 0x989680 ;  /* 0x009896800000895d */ /* 0x004fea0003900000 */
[----:B------:R-:W2:Y:S02]  /*12aa0*/  @!P0 SYNCS.PHASECHK.TRANS64 P0, [R3+URZ+0x38848], R2 ;  /* 0x03884802030085a7 */ /* 0x000ea4000800007f */
[----:B--2---:R-:W-:Y:S05]  /*12ab0*/  @!P0 BRA `(.L_x_98) ;  /* 0xfffffffc00ec8947 */ /* 0x004fea000383ffff */
[----:B------:R-:W-:Y:S05]  /*12ac0*/  BRA `(.L_x_161) ;  /* 0xffffffdc00607947 */ /* 0x000fea000383ffff */
.L_x_106:
[----:B0-----:R-:W-:-:S04]  /*12ad0*/  IMAD.U32 R3, RZ, RZ, UR38 ;  /* 0x00000026ff037e24 */ /* 0x001fc8000f8e00ff */
[----:B------:R0:W1:Y:S03]  /*12ae0*/  SYNCS.PHASECHK.TRANS64.TRYWAIT P0, [R3+URZ+0x38860], R2 ;  /* 0x03886002030075a7 */ /* 0x000066000800017f */
[----:B-1----:R-:W-:Y:S05]  /*12af0*/  @!P0 NANOSLEEP.SYNCS 0x989680 ;  /* 0x009896800000895d */ /* 0x002fea0003900000 */
[----:B------:R-:W1:Y:S02]  /*12b00*/  @!P0 SYNCS.PHASECHK.TRANS64 P0, [R3+URZ+0x38860], R2 ;  /* 0x03886002030085a7 */ /* 0x000e64000800007f */
[----:B-1----:R-:W-:Y:S05]  /*12b10*/  @!P0 BRA `(.L_x_106) ;  /* 0xfffffffc00ec8947 */ /* 0x002fea000383ffff */
[----:B------:R-:W-:Y:S05]  /*12b20*/  BRA `(.L_x_162) ;  /* 0xffffffe0006c7947 */ /* 0x000fea000383ffff */
.L_x_116:
[----:B-1----:R1:W2:Y:S02]  /*12b30*/  SYNCS.PHASECHK.TRANS64.TRYWAIT P0, [R3+URZ+0x38860], R0 ;  /* 0x03886000030075a7 */ /* 0x0022a4000800017f */
[----:B--2---:R-:W-:Y:S05]  /*12b40*/  @!P0 NANOSLEEP.SYNCS 0x989680 ;  /* 0x009896800000895d */ /* 0x004fea0003900000 */
[----:B------:R-:W2:Y:S02]  /*12b50*/  @!P0 SYNCS.PHASECHK.TRANS64 P0, [R3+URZ+0x38860], R0 ;  /* 0x03886000030085a7 */ /* 0x000ea4000800007f */
[----:B--2---:R-:W-:Y:S05]  /*12b60*/  @!P0 BRA `(.L_x_116) ;  /* 0xfffffffc00f08947 */ /* 0x004fea000383ffff */
[----:B------:R-:W-:Y:S05]  /*12b70*/  BRA `(.L_x_163) ;  /* 0xffffffe400a47947 */ /* 0x000fea000383ffff */
.L_x_123:
[----:B-1----:R1:W2:Y:S02]  /*12b80*/  SYNCS.PHASECHK.TRANS64.TRYWAIT P0, [R2+URZ+0x38820], R3 ;  /* 0x03882003020075a7 */ /* 0x0022a4000800017f */
[----:B--2---:R-:W-:Y:S05]  /*12b90*/  @!P0 NANOSLEEP.SYNCS 0x989680 ;  /* 0x009896800000895d */ /* 0x004fea0003900000 */
[----:B------:R-:W2:Y:S02]  /*12ba0*/  @!P0 SYNCS.PHASECHK.TRANS64 P0, [R2+URZ+0x38820], R3 ;  /* 0x03882003020085a7 */ /* 0x000ea4000800007f */
[----:B--2---:R-:W-:Y:S05]  /*12bb0*/  @!P0 BRA `(.L_x_123) ;  /* 0xfffffffc00f08947 */ /* 0x004fea000383ffff */
[----:B------:R-:W-:Y:S05]  /*12bc0*/  BRA `(.L_x_164) ;  /* 0xffffffe800dc7947 */ /* 0x000fea000383ffff */
.L_x_124:
[----:B------:R-:W2:Y:S01]  /*12bd0*/  S2R R4, SR_TID.X ;  /* 0x0000000000047919 */ /* 0x000ea20000002100 */
[----:B------:R-:W-:Y:S01]  /*12be0*/  BSSY B0, `(.L_x_165) ;  /* 0x000000a000007945 */ /* 0x000fe20003800000 */
[----:B0-----:R-:W-:Y:S01]  /*12bf0*/  IMAD.MOV.U32 R12, RZ, RZ, RZ ;  /* 0x000000ffff0c7224 */ /* 0x001fe200078e00ff */
[----:B------:R-:W-:Y:S01]  /*12c00*/  MOV R11, 0x1f ;  /* 0x0000001f000b7802 */ /* 0x000fe20000000f00 */
[----:B------:R-:W-:Y:S01]  /*12c10*/  IMAD.MOV.U32 R15, RZ, RZ, -0x1 ;  /* 0xffffffffff0f7424 */ /* 0x000fe200078e00ff */
[----:B--2---:R-:W-:-:S04]  /*12c20*/  SHF.R.U32.HI R4, RZ, 0x5, R4 ;  /* 0x00000005ff047819 */ /* 0x004fc80000011604 */
[----:B------:R-:W-:-:S05]  /*12c30*/  LOP3.LUT R4, R4, 0x3, RZ, 0xc0, !PT ;  /* 0x0000000304047812 */ /* 0x000fca00078ec0ff */
[----:B------:R-:W-:-:S07]  /*12c40*/  IMAD.MOV.U32 R13, RZ, RZ, R4 ;  /* 0x000000ffff0d7224 */ /* 0x000fce00078e0004 */
[----:B-1----:R-:W-:Y:S05]  /*12c50*/  WARPSYNC.COLLECTIVE R15, `(.L_x_166) ;  /* 0x000000000f087348 */ /* 0x002fea0003c00000 */
[----:B------:R0:W2:Y:S02]  /*12c60*/  SHFL.IDX P6, R14, R13, R12, R11 ;  /* 0x0000000c0d0e7389 */ /* 0x0000a400000c000b */
[----:B012---:R-:W-:Y:S01]  /*12c70*/  ENDCOLLECTIVE ;  /* 0x000000000000791b */ /* 0x007fe20003800000 */
.L_x_166:
[----:B------:R-:W-:Y:S05]  /*12c80*/  BSYNC B0 ;  /* 0x0000000000007941 */ /* 0x000fea0003800000 */
.L_x_165:
[----:B------:R-:W-:Y:S05]  /*12c90*/  BRA `(.L_x_167) ;  /* 0xffffffe800c07947 */ /* 0x000fea000383ffff */
.L_x_125:
[----:B------:R-:W-:Y:S01]  /*12ca0*/  BSSY B0, `(.L_x_168) ;  /* 0x0000006000007945 */ /* 0x000fe20003800000 */
[----:B------:R-:W-:-:S07]  /*12cb0*/  IMAD.MOV.U32 R15, RZ, RZ, -0x1 ;  /* 0xffffffffff0f7424 */ /* 0x000fce00078e00ff */
[----:B01----:R-:W-:Y:S05]  /*12cc0*/  WARPSYNC.COLLECTIVE R15, `(.L_x_169) ;  /* 0x000000000f0c7348 */ /* 0x003fea0003c00000 */
[----:B------:R-:W-:Y:S02]  /*12cd0*/  ELECT P6, UR62, PT ;  /* 0x00000000003e782f */ /* 0x000fe400038c0000 */
[----:B------:R-:W-:Y:S01]  /*12ce0*/  MOV R14, UR62 ;  /* 0x0000003e000e7c02 */ /* 0x000fe20008000f00 */
[----:B01----:R-:W-:Y:S10]  /*12cf0*/  ENDCOLLECTIVE ;  /* 0x000000000000791b */ /* 0x003ff40003800000 */
.L_x_169:
[----:B------:R-:W-:Y:S05]  /*12d00*/  BSYNC B0 ;  /* 0x0000000000007941 */ /* 0x000fea0003800000 */
.L_x_168:
[----:B------:R-:W-:Y:S05]  /*12d10*/  BRA `(.L_x_170) ;  /* 0xffffffe800b47947 */ /* 0x000fea000383ffff */
.L_x_127:
[----:B-1----:R1:W2:Y:S02]  /*12d20*/  SYNCS.PHASECHK.TRANS64.TRYWAIT P0, [R6+URZ], R5 ;  /* 0x00000005060075a7 */ /* 0x0022a4000800017f */
[----:B--2---:R-:W-:Y:S05]  /*12d30*/  @!P0 NANOSLEEP.SYNCS 0x989680 ;  /* 0x009896800000895d */ /* 0x004fea0003900000 */
[----:B------:R-:W2:Y:S02]  /*12d40*/  @!P0 SYNCS.PHASECHK.TRANS64 P0, [R6+URZ], R5 ;  /* 0x00000005060085a7 */ /* 0x000ea4000800007f */
[----:B--2---:R-:W-:Y:S05]  /*12d50*/  @!P0 BRA `(.L_x_127) ;  /* 0xfffffffc00f08947 */ /* 0x004fea000383ffff */
[----:B------:R-:W-:Y:S05]  /*12d60*/  BRA `(.L_x_171) ;  /* 0xffffffe800e87947 */ /* 0x000fea000383ffff */
.L_x_128:
[----:B--2---:R2:W3:Y:S02]  /*12d70*/  SYNCS.PHASECHK.TRANS64.TRYWAIT P0, [R3+URZ], R4 ;  /* 0x00000004030075a7 */ /* 0x0044e4000800017f */
[----:B---3--:R-:W-:Y:S05]  /*12d80*/  @!P0 NANOSLEEP.SYNCS 0x989680 ;  /* 0x009896800000895d */ /* 0x008fea0003900000 */
[----:B------:R-:W3:Y:S02]  /*12d90*/  @!P0 SYNCS.PHASECHK.TRANS64 P0, [R3+URZ], R4 ;  /* 0x00000004030085a7 */ /* 0x000ee4000800007f */
[----:B---3--:R-:W-:Y:S05]  /*12da0*/  @!P0 BRA `(.L_x_128) ;  /* 0xfffffffc00f08947 */ /* 0x008fea000383ffff */
[----:B------:R-:W-:Y:S05]  /*12db0*/  BRA `(.L_x_172) ;  /* 0xffffffe800dc7947 */ /* 0x000fea000383ffff */
.L_x_130:
[----:B--2---:R2:W3:Y:S02]  /*12dc0*/  SYNCS.PHASECHK.TRANS64.TRYWAIT P0, [R0+URZ], R5 ;  /* 0x00000005000075a7 */ /* 0x0044e4000800017f */
[----:B---3--:R-:W-:Y:S05]  /*12dd0*/  @!P0 NANOSLEEP.SYNCS 0x989680 ;  /* 0x009896800000895d */ /* 0x008fea0003900000 */
[----:B------:R-:W3:Y:S02]  /*12de0*/  @!P0 SYNCS.PHASECHK.TRANS64 P0, [R0+URZ], R5 ;  /* 0x00000005000085a7 */ /* 0x000ee4000800007f */
[----:B---3--:R-:W-:Y:S05]  /*12df0*/  @!P0 BRA `(.L_x_130) ;  /* 0xfffffffc00f08947 */ /* 0x008fea000383ffff */
[----:B------:R-:W-:Y:S05]  /*12e00*/  BRA `(.L_x_173) ;  /* 0xffffffe800e07947 */ /* 0x000fea000383ffff */
.L_x_174:
[----:B------:R-:W-:-:S00]  /*12e10*/  BRA `(.L_x_174) ;  /* 0xfffffffc00fc7947 */ /* 0x000fc0000383ffff */
[----:B------:R-:W-:-:S00]  /*12e20*/  NOP ;  /* 0x0000000000007918 */ /* 0x000fc00000000000 */
        /* <DEDUP_REMOVED lines=13> */
.L_x_14832:


//--------------------- .text._ZN7cutlass13device_kernelIN5flash11enable_sm90INS1_16FlashAttnFwdSm90INS1_25CollectiveMainloopFwdSm90ILi2EN4cute5tupleIJNS5_1CILi1EEES8_S8_EEENS6_IJNS7_ILi128EEENS7_ILi80EEENS7_ILi256EEEEEELi256ENS_10bfloat16_tEfNS_4arch4Sm90ELb0ELb0ELb1ELb1ELb0ELb0ELb0ELb1ELb1ELb1ELb1ELb0EEENS1_21CollectiveEpilogueFwdINS6_IJSA_SC_SB_EEES9_SE_SG_Li256ELb1ELb1ELb1ELb0EEENS1_36VarlenDynamicPersistentTileSchedulerILi128ELi80ELi256ELi128ELb1ELb1ELb1ELb0ELb1ELb1EEEEEEEEEvNT_6ParamsE --------------------------
	.section	.text._ZN7cutlass13device_kernelIN5flash11enable_sm90INS1_16FlashAttnFwdSm90INS1_25CollectiveMainloopFwdSm90ILi2EN4cute5tupleIJNS5_1CILi1EEES8_S8_EEENS6_IJNS7_ILi128EEENS7_ILi80EEENS7_ILi256EEEEEELi256ENS_10bfloat16_tEfNS_4arch4Sm90ELb0ELb0ELb1ELb1ELb0ELb0ELb0ELb1ELb1ELb1ELb1ELb0EEENS1_21CollectiveEpilogueFwdINS6_IJSA_SC_SB_EEES9_SE_SG_Li256ELb1ELb1ELb1ELb0EEENS1_36VarlenDynamicPersistentTileSchedulerILi128ELi80ELi256ELi128ELb1ELb1ELb1ELb0ELb1ELb1EEEEEEEEEvNT_6ParamsE,"ax",@progbits
	.align	128
.text._ZN7cutlass13device_kernelIN5flash11enable_sm90INS1_16FlashAttnFwdSm90INS1_25CollectiveMainloopFwdSm90ILi2EN4cute5tupleIJNS5_1CILi1EEES8_S8_EEENS6_IJNS7_ILi128EEENS7_ILi80EEENS7_ILi256EEEEEELi256ENS_10bfloat16_tEfNS_4arch4Sm90ELb0ELb0ELb1ELb1ELb0ELb0ELb0ELb1ELb1ELb1ELb1ELb0EEENS1_21CollectiveEpilogueFwdINS6_IJSA_SC_SB_EEES9_SE_SG_Li256ELb1ELb1ELb1ELb0EEENS1_36VarlenDynamicPersistentTileSchedulerILi128ELi80ELi256ELi128ELb1ELb1ELb1ELb0ELb1ELb1EEEEEEEEEvNT_6ParamsE:
        .type           _ZN7cutlass13device_kernelIN5flash11enable_sm90INS1_16FlashAttnFwdSm90INS1_25CollectiveMainloopFwdSm90ILi2EN4cute5tupleIJNS5_1CILi1EEES8_S8_EEENS6_IJNS7_ILi128EEENS7_ILi80EEENS7_ILi256EEEEEELi256ENS_10bfloat16_tEfNS_4arch4Sm90ELb0ELb0ELb1ELb1ELb0ELb0ELb0ELb1ELb1ELb1ELb1ELb0EEENS1_21CollectiveEpilogueFwdINS6_IJSA_SC_SB_EEES9_SE_SG_Li256ELb1ELb1ELb1ELb0EEENS1_36VarlenDynamicPersistentTileSchedulerILi128ELi80ELi256ELi128ELb1ELb1ELb1ELb0ELb1ELb1EEEEEEEEEvNT_6ParamsE,@function
        .size           _ZN7cutlass13device_kernelIN5flash11enable_sm90INS1_16FlashAttnFwdSm90INS1_25CollectiveMainloopFwdSm90ILi2EN4cute5tupleIJNS5_1CILi1EEES8_S8_EEENS6_IJNS7_ILi128EEENS7_ILi80EEENS7_ILi256EEEEEELi256ENS_10bfloat16_tEfNS_4arch4Sm90ELb0ELb0ELb1ELb1ELb0ELb0ELb0ELb1ELb1ELb1ELb1ELb0EEENS1_21CollectiveEpilogueFwdINS6_IJSA_SC_SB_EEES9_SE_SG_Li256ELb1ELb1ELb1ELb0EEENS1_36VarlenDynamicPersistentTileSchedulerILi128ELi80ELi256ELi128ELb1ELb1ELb1ELb0ELb1ELb1EEEEEEEEEvNT_6ParamsE,(.L_x_14833 - _ZN7cutlass13device_kernelIN5flash11enable_sm90INS1_16FlashAttnFwdSm90INS1_25CollectiveMainloopFwdSm90ILi2EN4cute5tupleIJNS5_1CILi1EEES8_S8_EEENS6_IJNS7_ILi128EEENS7_ILi80EEENS7_ILi256EEEEEELi256ENS_10bfloat16_tEfNS_4arch4Sm90ELb0ELb0ELb1ELb1ELb0ELb0ELb0ELb1ELb1ELb1ELb1ELb0EEENS1_21CollectiveEpilogueFwdINS6_IJSA_SC_SB_EEES9_SE_SG_Li256ELb1ELb1ELb1ELb0EEENS1_36VarlenDynamicPersistentTileSchedulerILi128ELi80ELi256ELi128ELb1ELb1ELb1ELb0ELb1ELb1EEEEEEEEEvNT_6ParamsE)
        .other          _ZN7cutlass13device_kernelIN5flash11enable_sm90INS1_16FlashAttnFwdSm90INS1_25CollectiveMainloopFwdSm90ILi2EN4cute5tupleIJNS5_1CILi1EEES8_S8_EEENS6_IJNS7_ILi128EEENS7_ILi80EEENS7_ILi256EEEEEELi256ENS_10bfloat16_tEfNS_4arch4Sm90ELb0ELb0ELb1ELb1ELb0ELb0ELb0ELb1ELb1ELb1ELb1ELb0EEENS1_21CollectiveEpilogueFwdINS6_IJSA_SC_SB_EEES9_SE_SG_Li256ELb1ELb1ELb1ELb0EEENS1_36VarlenDynamicPersistentTileSchedulerILi128ELi80ELi256ELi128ELb1ELb1ELb1ELb0ELb1ELb1EEEEEEEEEvNT_6ParamsE,@"STO_CUDA_ENTRY STV_DEFAULT"
_ZN7cutlass13device_kernelIN5flash11enable_sm90INS1_16FlashAttnFwdSm90INS1_25CollectiveMainloopFwdSm90ILi2EN4cute5tupleIJNS5_1CILi1EEES8_S8_EEENS6_IJNS7_ILi128EEENS7_ILi80EEENS7_ILi256EEEEEELi256ENS_10bfloat16_tEfNS_4arch4Sm90ELb0ELb0ELb1ELb1ELb0ELb0ELb0ELb1ELb1ELb1ELb1ELb0EEENS1_21CollectiveEpilogueFwdINS6_IJSA_SC_SB_EEES9_SE_SG_Li256ELb1ELb1ELb1ELb0EEENS1_36VarlenDynamicPersistentTileSchedulerILi128ELi80ELi256ELi128ELb1ELb1ELb1ELb0ELb1ELb1EEEEEEEEEvNT_6ParamsE:
[----:B------:R-:W0:Y:S02]  /*0000*/  LDC R1, c[0x0][0x28] ;  /* 0x00000a00ff017b82 */ /* 0x000e240000000800 */
[----:B0-----:R-:W-:Y:S01]  /*0010*/  VIADD R1, R1, 0xffffff88 ;  /* 0xffffff8801017836 */ /* 0x001fe20000000000 */
[----:B------:R-:W0:Y:S01]  /*0020*/  S2R R6, SR_TID.X ;  /* 0x0000000000067919 */ /* 0x000e220000002100 */
[----:B------:R-:W-:Y:S01]  /*0030*/  ELECT P0, URZ, PT ;  /* 0x00000000003f782f */ /* 0x000fe20003800000 */
[----:B------:R-:W-:Y:S01]  /*0040*/  BSSY B0, `(.L_x_175) ;  /* 0x000000e000007945 */ /* 0x000fe20003800000 */
[----:B0-----:R-:W-:-:S05]  /*0050*/  SHF.R.U32.HI R0, RZ, 0x5, R6 ;  /* 0x00000005ff007819 */ /* 0x001fca0000011606 */
[----:B------:R-:W0:Y:S02]  /*0060*/  SHFL.IDX PT, R2, R0, RZ, 0x1f ;  /* 0x00001fff00027589 */ /* 0x000e2400000e0000 */
[----:B0-----:R-:W-:Y:S02]  /*0070*/  ISETP.EQ.AND P0, PT, R2, RZ, P0 ;  /* 0x000000ff0200720c */ /* 0x001fe40000702270 */
[----:B------:R-:W-:-:S11]  /*0080*/  SHF.R.U32.HI R2, RZ, 0x7, R6 ;  /* 0x00000007ff027819 */ /* 0x000fd60000011606 */
        /* <DEDUP_REMOVED lines=9> */
.L_x_176:
[----:B------:R-:W-:Y:S05]  /*0120*/  BSYNC B0 ;  /* 0x0000000000007941 */ /* 0x000fea0003800000 */
.L_x_175:
[----:B------:R-:W-:Y:S01]  /*0130*/  VOTEU.ANY UP0, P0 ;  /* 0x00000000003f7886 */ /* 0x000fe20000000100 */
[----:B------:R-:W0:Y:S01]  /*0140*/  SHFL.IDX PT, R2, R2, RZ, 0x1f ;  /* 0x00001fff02027589 */ /* 0x000e2200000e0000 */
[----:B------:R-:W-:Y:S01]  /*0150*/  UMOV UR4, 0x80 ;  /* 0x0000008000047882 */ /* 0x000fe20000000000 */
[----:B------:R-:W-:Y:S01]  /*0160*/  UMOV UR7, 0x100 ;  /* 0x0000010000077882 */ /* 0x000fe20000000000 */
[----:B------:R-:W-:Y:S01]  /*0170*/  VOTEU.ANY UP1, P0 ;  /* 0x00000000003f7886 */ /* 0x000fe20000020100 */
[----:B------:R-:W1:Y:S01]  /*0180*/  @UP0 S2UR UR8, SR_CgaCtaId ;  /* 0x00000000000809c3 */ /* 0x000e620000008800 */
[----:B------:R-:W2:Y:S01]  /*0190*/  SHFL.IDX PT, R3, R0, RZ, 0x1f ;  /* 0x00001fff00037589 */ /* 0x000ea200000e0000 */
[----:B------:R-:W-:Y:S01]  /*01a0*/  @UP0 UMOV UR6, 0x400 ;  /* 0x0000040000060882 */ /* 0x000fe20000000000 */
[----:B------:R-:W-:-:S04]  /*01b0*/  @UP0 UIADD3 UR4, -UR4, 0x100000, URZ ;  /* 0x0010000004040890 */ /* 0x000fc8000fffe13f */
[----:B------:R-:W-:Y:S02]  /*01c0*/  @UP0 USHF.L.U32 UR5, UR4, 0xb, URZ ;  /* 0x0000000b04050899 */ /* 0x000fe4000800063f */
[----:B------:R-:W-:Y:S01]  /*01d0*/  @UP0 USHF.L.U32 UR4, UR4, 0x1, URZ ;  /* 0x0000000104040899 */ /* 0x000fe2000800063f */
[----:B------:R-:W-:Y:S01]  /*01e0*/  VOTEU.ANY UP2, P0 ;  /* 0x00000000003f7886 */ /* 0x000fe20000040100 */
[----:B0-----:R-:W-:Y:S01]  /*01f0*/  R2UR UR9, R2 ;  /* 0x00000000020972ca */ /* 0x001fe200000e0000 */
[----:B-1----:R-:W-:Y:S01]  /*0200*/  @UP0 ULEA UR8, UR8, UR6, 0x18 ;  /* 0x0000000608080291 */ /* 0x002fe2000f8ec03f */
[----:B--2---:R-:W-:Y:S01]  /*0210*/  ISETP.NE.AND P1, PT, R3, RZ, PT ;  /* 0x000000ff0300720c */ /* 0x004fe20003f25270 */
[----:B------:R-:W-:-:S04]  /*0220*/  @UP0 UIADD3 UR6, -UR7, 0x100000, URZ ;  /* 0x0010000007060890 */ /* 0x000fc8000fffe13f */
[----:B------:R-:W-:Y:S02]  /*0230*/  @UP0 USHF.L.U32 UR7, UR6, 0xb, URZ ;  /* 0x0000000b06070899 */ /* 0x000fe4000800063f */
[----:B------:R-:W-:-:S04]  /*0240*/  @UP0 USHF.L.U32 UR6, UR6, 0x1, URZ ;  /* 0x0000000106060899 */ /* 0x000fc8000800063f */
[----:B------:R-:W-:Y:S01]  /*0250*/  UISETP.NE.AND UP0, UPT, UR9, URZ, UPT ;  /* 0x0000003f0900728c */ /* 0x000fe2000bf05270 */
[----:B------:R-:W0:Y:S02]  /*0260*/  FENCE.VIEW.ASYNC.S ;  /* 0x00000000000073c6 */ /* 0x000e240000000000 */
[----:B0-----:R0:W1:Y:S05]  /*0270*/  @UP1 SYNCS.EXCH.64 URZ, [UR8+0x38800], UR4 ;  /* 0x03880004083f15b2 */ /* 0x00106a0008000100 */
[----:B------:R0:W2:Y:S01]  /*0280*/  @UP2 SYNCS.EXCH.64 URZ, [UR8+0x38820], UR6 ;  /* 0x03882006083f25b2 */ /* 0x0000a20008000100 */
[----:B------:R-:W-:Y:S05]  /*0290*/  @P1 BRA `(.L_x_177) ;  /* 0x0000000000481947 */ /* 0x000fea0003800000 */
[----:B0-----:R-:W0:Y:S01]  /*02a0*/  S2UR UR5, SR_CgaCtaId ;  /* 0x00000000000579c3 */ /* 0x001e220000008800 */
[----:B------:R-:W-:Y:S01]  /*02b0*/  UMOV UR4, 0x400 ;  /* 0x0000040000047882 */ /* 0x000fe20000000000 */
[----:B------:R-:W-:Y:S01]  /*02c0*/  UMOV UR6, 0x1 ;  /* 0x0000000100067882 */ /* 0x000fe20000000000 */
[----:B------:R-:W-:Y:S01]  /*02d0*/  UMOV UR7, 0x2 ;  /* 0x0000000200077882 */ /* 0x000fe20000000000 */
[----:B------:R-:W-:Y:S01]  /*02e0*/  ELECT P0, URZ, PT ;  /* 0x00000000003f782f */ /* 0x000fe20003800000 */
[----:B0-----:R-:W-:Y:S02]  /*02f0*/  ULEA UR8, UR5, UR4, 0x18 ;  /* 0x0000000405087291 */ /* 0x001fe4000f8ec03f */
[----:B------:R-:W-:-:S04]  /*0300*/  UIADD3 UR4, -UR6, 0x100000, URZ ;  /* 0x0010000006047890 */ /* 0x000fc8000fffe13f */
[----:B------:R-:W-:Y:S02]  /*0310*/  USHF.L.U32 UR5, UR4, 0xb, URZ ;  /* 0x0000000b04057899 */ /* 0x000fe4000800063f */
[----:B------:R-:W-:Y:S02]  /*0320*/  USHF.L.U32 UR4, UR4, 0x1, URZ ;  /* 0x0000000104047899 */ /* 0x000fe4000800063f */
[----:B------:R-:W-:-:S04]  /*0330*/  UIADD3 UR6, -UR7, 0x100000, URZ ;  /* 0x0010000007067890 */ /* 0x000fc8000fffe13f */
[----:B------:R-:W-:Y:S02]  /*0340*/  USHF.L.U32 UR7, UR6, 0xb, URZ ;  /* 0x0000000b06077899 */ /* 0x000fe4000800063f */
[----:B------:R-:W-:Y:S01]  /*0350*/  USHF.L.U32 UR6, UR6, 0x1, URZ ;  /* 0x0000000106067899 */ /* 0x000fe2000800063f */
[----:B------:R-:W0:Y:S03]  /*0360*/  FENCE.VIEW.ASYNC.S ;  /* 0x00000000000073c6 */ /* 0x000e260000000000 */
[----:B0-----:R3:W4:Y:S08]  /*0370*/  SYNCS.EXCH.64 URZ, [UR8+0x38830], UR4 ;  /* 0x03883004083f75b2 */ /* 0x0017300008000100 */
[----:B------:R3:W0:Y:S01]  /*0380*/  SYNCS.EXCH.64 URZ, [UR8+0x38840], UR6 ;  /* 0x03884006083f75b2 */ /* 0x0006220008000100 */
[----:B------:R3:W0:Y:S01]  /*0390*/  SYNCS.EXCH.64 URZ, [UR8+0x38838], UR4 ;  /* 0x03883804083f75b2 */ /* 0x0006220008000100 */
[----:B------:R3:W0:Y:S02]  /*03a0*/  SYNCS.EXCH.64 URZ, [UR8+0x38848], UR6 ;  /* 0x03884806083f75b2 */ /* 0x0006240008000100 */
[----:B---3--:R-:W-:Y:S01]  /*03b0*/  NOP ;  /* 0x0000000000007918 */ /* 0x008fe20000000000 */
.L_x_177:
[----:B------:R-:W3:Y:S01]  /*03c0*/  SHFL.IDX PT, R2, R0, RZ, 0x1f ;  /* 0x00001fff00027589 */ /* 0x000ee200000e0000 */
[----:B------:R-:W-:Y:S01]  /*03d0*/  NOP ;  /* 0x0000000000007918 */ /* 0x000fe20000000000 */
[----:B---3--:R-:W-:-:S13]  /*03e0*/  ISETP.NE.AND P0, PT, R2, RZ, PT ;  /* 0x000000ff0200720c */ /* 0x008fda0003f05270 */
        /* <DEDUP_REMOVED lines=14> */
[----:B0-----:R3:W0:Y:S08]  /*04d0*/  SYNCS.EXCH.64 URZ, [UR8+0x38850], UR4 ;  /* 0x03885004083f75b2 */ /* 0x0016300008000100 */
[----:B------:R3:W0:Y:S01]  /*04e0*/  SYNCS.EXCH.64 URZ, [UR8+0x38860], UR6 ;  /* 0x03886006083f75b2 */ /* 0x0006220008000100 */
[----:B------:R3:W0:Y:S01]  /*04f0*/  SYNCS.EXCH.64 URZ, [UR8+0x38858], UR4 ;  /* 0x03885804083f75b2 */ /* 0x0006220008000100 */
[----:B------:R3:W0:Y:S02]  /*0500*/  SYNCS.EXCH.64 URZ, [UR8+0x38868], UR6 ;  /* 0x03886806083f75b2 */ /* 0x0006240008000100 */
[----:B---3--:R-:W-:Y:S01]  /*0510*/  NOP ;  /* 0x0000000000007918 */ /* 0x008fe20000000000 */
.L_x_178:
[----:B------:R-:W3:Y:S01]  /*0520*/  SHFL.IDX PT, R2, R0, RZ, 0x1f ;  /* 0x00001fff00027589 */ /* 0x000ee200000e0000 */
[----:B------:R-:W-:Y:S01]  /*0530*/  NOP ;  /* 0x0000000000007918 */ /* 0x000fe20000000000 */
[----:B---3--:R-:W-:-:S13]  /*0540*/  ISETP.NE.AND P0, PT, R2, RZ, PT ;  /* 0x000000ff0200720c */ /* 0x008fda0003f05270 */
[----:B------:R-:W-:Y:S05]  /*0550*/  @P0 BRA `(.L_x_179) ;  /* 0x0000000000380947 */ /* 0x000fea0003800000 */
[----:B0-----:R-:W0:Y:S01]  /*0560*/  S2UR UR5, SR_CgaCtaId ;  /* 0x00000000000579c3 */ /* 0x001e220000008800 */
[----:B------:R-:W-:Y:S01]  /*0570*/  UMOV UR4, 0x400 ;  /* 0x0000040000047882 */ /* 0x000fe20000000000 */
[----:B------:R-:W-:Y:S01]  /*0580*/  UMOV UR7, 0x1 ;  /* 0x0000000100077882 */ /* 0x000fe20000000000 */
[----:B------:R-:W-:Y:S01]  /*0590*/  ELECT P0, URZ, PT ;  /* 0x00000000003f782f */ /* 0x000fe20003800000 */
[----:B0-----:R-:W-:Y:S02]  /*05a0*/  ULEA UR6, UR5, UR4, 0x18 ;  /* 0x0000000405067291 */ /* 0x001fe4000f8ec03f */
[----:B------:R-:W-:-:S04]  /*05b0*/  UIADD3 UR4, -UR7, 0x100000, URZ ;  /* 0x0010000007047890 */ /* 0x000fc8000fffe13f */
[----:B------:R-:W-:Y:S02]  /*05c0*/  USHF.L.U32 UR5, UR4, 0xb, URZ ;  /* 0x0000000b04057899 */ /* 0x000fe4000800063f */
[----:B------:R-:W-:Y:S01]  /*05d0*/  USHF.L.U32 UR4, UR4, 0x1, URZ ;  /* 0x0000000104047899 */ /* 0x000fe2000800063f */
[----:B------:R-:W0:Y:S11]  /*05e0*/  FENCE.VIEW.ASYNC.S ;  /* 0x00000000000073c6 */ /* 0x000e360000000000 */
[----:B0-----:R3:W0:Y:S01]  /*05f0*/  SYNCS.EXCH.64 URZ, [UR6+0x38870], UR4 ;  /* 0x03887004063f75b2 */ /* 0x0016220008000100 */
[----:B------:R3:W0:Y:S01]  /*0600*/  SYNCS.EXCH.64 URZ, [UR6+0x38880], UR4 ;  /* 0x03888004063f75b2 */ /* 0x0006220008000100 */
[----:B------:R3:W0:Y:S01]  /*0610*/  SYNCS.EXCH.64 URZ, [UR6+0x38878], UR4 ;  /* 0x03887804063f75b2 */ /* 0x0006220008000100 */
[----:B------:R3:W0:Y:S02]  /*0620*/  SYNCS.EXCH.64 URZ, [UR6+0x38888], UR4 ;  /* 0x03888804063f75b2 */ /* 0x0006240008000100 */
[----:B---3--:R-:W-:Y:S01]  /*0630*/  NOP ;  /* 0x0000000000007918 */ /* 0x008fe20000000000 */
.L_x_179:
        /* <DEDUP_REMOVED lines=22> */
.L_x_180:
        /* <DEDUP_REMOVED lines=22> */
.L_x_181:
[----:B0-----:R-:W-:Y:S01]  /*0900*/  UMOV UR4, 0x1 ;  /* 0x0000000100047882 */ /* 0x001fe20000000000 */
[----:B------:R-:W-:Y:S01]  /*0910*/  PLOP3.LUT P0, PT, PT, PT, UP0, 0x80, 0x0 ;  /* 0x000000000000781c */ /* 0x000fe20003f0f008 */
[----:B------:R-:W-:Y:S01]  /*0920*/  USEL UR4, UR4, 0x2, !UP0 ;  /* 0x0000000204047887 */ /* 0x000fe2000c000000 */
[----:B------:R-:W-:-:S05]  /*0930*/  NOP ;  /* 0x0000000000007918 */ /* 0x000fca0000000000 */
[----:B------:R-:W-:-:S05]  /*0940*/  IMAD.U32 R2, RZ, RZ, UR4 ;  /* 0x00000004ff027e24 */ /* 0x000fca000f8e00ff */
[----:B------:R0:W-:Y:S01]  /*0950*/  STL [R1+0x70], R2 ;  /* 0x0000700201007387 */ /* 0x0001e20000100800 */
[----:B-12-4-:R-:W-:Y:S06]  /*0960*/  BAR.SYNC.DEFER_BLOCKING 0x0 ;  /* 0x0000000000007b1d */ /* 0x016fec0000010000 */
[----:B------:R-:W-:Y:S05]  /*0970*/  @!P0 BRA `(.L_x_182) ;  /* 0x000000fc00b48947 */ /* 0x000fea0003800000 */
.L_x_183:
[----:B------:R-:W-:-:S08]  /*0980*/  NOP ;  /* 0x0000000000007918 */ /* 0x000fd00000000000 */
[----:B------:R-:W1:Y:S02]  /*0990*/  USETMAXREG.TRY_ALLOC.CTAPOOL UP0, 0xf0 ;  /* 0x000000f0000079c8 */ /* 0x000e640008000600 */
[----:B-1----:R-:W-:-:S13]  /*09a0*/  PLOP3.LUT P0, PT, PT, PT, UP0, 0x80, 0x0 ;  /* 0x000000000000781c */ /* 0x002fda0003f0f008 */
[----:B------:R-:W-:Y:S05]  /*09b0*/  @!P0 BRA `(.L_x_183) ;  /* 0xfffffffc00f08947 */ /* 0x000fea000383ffff */
[----:B------:R-:W1:Y:S08]  /*09c0*/  S2UR UR5, SR_CgaCtaId ;  /* 0x00000000000579c3 */ /* 0x000e700000008800 */
[----:B------:R-:W-:Y:S06]  /*09d0*/  BAR.ARV 0x8, 0x180 ;  /* 0x0206000000007b1d */ /* 0x000fec0000002000 */
[----:B------:R-:W-:-:S02]  /*09e0*/  UMOV UR4, 0x400 ;  /* 0x0000040000047882 */ /* 0x000fc40000000000 */
[----:B------:R-:W-:Y:S01]  /*09f0*/  BAR.SYNC.DEFER_BLOCKING 0x5, 0x180 ;  /* 0x0146000000007b1d */ /* 0x000fe20000010000 */
[----:B-1----:R-:W-:-:S09]  /*0a00*/  ULEA UR4, UR5, UR4, 0x18 ;  /* 0x0000000405047291 */ /* 0x002fd2000f8ec03f */
[----:B------:R-:W1:Y:S01]  /*0a10*/  LDS.128 R8, [UR4+0x388d0] ;  /* 0x0388d004ff087984 */ /* 0x000e620008000c00 */
[----:B------:R-:W-:Y:S01]  /*0a20*/  ULDC UR4, c[0x0][0xc3c] ;  /* 0x00030f0000047ab9 */ /* 0x000fe20000000800 */
[----:B------:R-:W-:Y:S06]  /*0a30*/  BAR.ARV 0x4, 0x180 ;  /* 0x0106000000007b1d */ /* 0x000fec0000002000 */
[----:B-1----:R-:W-:-:S13]  /*0a40*/  ISETP.GE.AND P0, PT, R11, UR4, PT ;  /* 0x000000040b007c0c */ /* 0x002fda000bf06270 */
[----:B------:R-:W-:Y:S05]  /*0a50*/  @P0 EXIT ;  /* 0x000000000000094d */ /* 0x000fea0003800000 */
[----:B------:R-:W2:Y:S01]  /*0a60*/  LDL R0, [R1+0x70] ;  /* 0x0000700001007983 */ /* 0x000ea20000100800 */
[----:B------:R-:W-:Y:S01]  /*0a70*/  VIADD R6, R6, 0xffffff80 ;  /* 0xffffff8006067836 */ /* 0x000fe20000000000 */
[----:B------:R-:W-:Y:S02]  /*0a80*/  R2UR UR6, R9 ;  /* 0x00000000090672ca */ /* 0x000fe400000e0000 */
[----:B------:R-:W-:Y:S02]  /*0a90*/  CS2R R16, SRZ ;  /* 0x0000000000107805 */ /* 0x000fe4000001ff00 */
[----:B------:R-:W-:Y:S02]  /*0aa0*/  R2UR UR5, R10 ;  /* 0x000000000a0572ca */ /* 0x000fe400000e0000 */
[----:B------:R-:W-:Y:S02]  /*0ab0*/  SHF.R.S32.HI R3, RZ, 0x1f, R6 ;  /* 0x0000001fff037819 */ /* 0x000fe40000011406 */
[----:B------:R-:W-:-:S02]  /*0ac0*/  R2UR UR7, R11 ;  /* 0x000000000b0772ca */ /* 0x000fc400000e0000 */
[CC--:B0-----:R-:W-:Y:S02]  /*0ad0*/  LEA.HI R2, R3.reuse, R6.reuse, RZ, 0x4 ;  /* 0x0000000603027211 */ /* 0x0c1fe400078f20ff */
[----:B------:R-:W-:-:S04]  /*0ae0*/  LEA.HI R4, R3, R6, RZ, 0x2 ;  /* 0x0000000603047211 */ /* 0x000fc800078f10ff */
[----:B------:R-:W-:-:S05]  /*0af0*/  LOP3.LUT R7, R4, 0xfffffffc, RZ, 0xc0, !PT ;  /* 0xfffffffc04077812 */ /* 0x000fca00078ec0ff */
[----:B------:R-:W-:Y:S01]  /*0b00*/  IMAD.IADD R10, R6, 0x1, -R7 ;  /* 0x00000001060a7824 */ /* 0x000fe200078e0a07 */
[----:B------:R-:W-:Y:S02]  /*0b10*/  SHF.R.S32.HI R7, RZ, 0x4, R2 ;  /* 0x00000004ff077819 */ /* 0x000fe40000011402 */
[----:B--2---:R-:W-:Y:S02]  /*0b20*/  R2UR UR4, R0 ;  /* 0x00000000000472ca */ /* 0x004fe400000e0000 */
[CC--:B------:R-:W-:Y:S02]  /*0b30*/  LEA.HI R0, R3.reuse, R6.reuse, RZ, 0x7 ;  /* 0x0000000603007211 */ /* 0x0c0fe400078f38ff */
[----:B------:R-:W-:Y:S02]  /*0b40*/  LEA.HI R3, R3, R6, RZ, 0x5 ;  /* 0x0000000603037211 */ /* 0x000fe400078f28ff */
[----:B------:R-:W-:-:S03]  /*0b50*/  LOP3.LUT R5, R0, 0xffffff80, RZ, 0xc0, !PT ;  /* 0xffffff8000057812 */ /* 0x000fc600078ec0ff */
[----:B------:R-:W-:Y:S02]  /*0b60*/  IMAD.SHL.U32 R3, R3, 0x20, RZ ;  /* 0x0000002003037824 */ /* 0x000fe400078e00ff */
[----:B------:R-:W-:Y:S01]  /*0b70*/  IMAD.IADD R12, R6, 0x1, -R5 ;  /* 0x00000001060c7824 */ /* 0x000fe200078e0a05 */
[----:B------:R-:W-:Y:S01]  /*0b80*/  LOP3.LUT R5, R2, 0x3fffff0, RZ, 0xc0, !PT ;  /* 0x03fffff002057812 */ /* 0x000fe200078ec0ff */
[----:B------:R-:W-:Y:S01]  /*0b90*/  ULOP3.LUT UR4, UR4, 0x1, URZ, 0xfc, !UPT ;  /* 0x0000000104047892 */ /* 0x000fe2000f8efc3f */
[----:B------:R-:W-:Y:S02]  /*0ba0*/  LOP3.LUT R4, R3, 0xfffffc00, RZ, 0xc0, !PT ;  /* 0xfffffc0003047812 */ /* 0x000fe400078ec0ff */
[----:B------:R-:W-:Y:S01]  /*0bb0*/  SHF.R.S32.HI R8, RZ, 0x1f, R12 ;  /* 0x0000001fff087819 */ /* 0x000fe2000001140c */
[----:B------:R-:W-:Y:S01]  /*0bc0*/  IMAD.IADD R5, R6, 0x1, -R5 ;  /* 0x0000000106057824 */ /* 0x000fe200078e0a05 */
[----:B------:R-:W-:Y:S01]  /*0bd0*/  SHF.R.S32.HI R3, RZ, 0x7, R0 ;  /* 0x00000007ff037819 */ /* 0x000fe20000011400 */
[----:B------:R-:W-:Y:S01]  /*0be0*/  STL [R1+0x20], R12 ;  /* 0x0000200c01007387 */ /* 0x000fe20000100800 */
[----:B------:R-:W-:Y:S01]  /*0bf0*/  LEA.HI R9, R8, R12, RZ, 0x2 ;  /* 0x0000000c08097211 */ /* 0x000fe200078f10ff */
[----:B------:R-:W-:Y:S01]  /*0c00*/  IMAD R5, R5, 0x40, R4 ;  /* 0x0000004005057824 */ /* 0x000fe200078e0204 */
[----:B------:R-:W-:-:S02]  /*0c10*/  LEA.HI R2, R2, R7, RZ, 0x1 ;  /* 0x0000000702027211 */ /* 0x000fc400078f08ff */
[--C-:B------:R-:W-:Y:S02]  /*0c20*/  SHF.R.S32.HI R6, RZ, 0x2, R9.reuse ;  /* 0x00000002ff067819 */ /* 0x100fe40000011409 */
[----:B------:R-:W-:Y:S02]  /*0c30*/  SHF.R.S32.HI R11, RZ, 0x1f, R9 ;  /* 0x0000001fff0b7819 */ /* 0x000fe40000011409 */
[----:B------:R-:W-:Y:S02]  /*0c40*/  LEA.HI R0, R0, R3, RZ, 0x1 ;  /* 0x0000000300007211 */ /* 0x000fe400078f08ff */
[----:B------:R-:W-:Y:S02]  /*0c50*/  LEA.HI R11, R11, R6, RZ, 0x3 ;  /* 0x000000060b0b7211 */ /* 0x000fe400078f18ff */
[----:B------:R-:W-:Y:S02]  /*0c60*/  LEA.HI R8, R8, R12, RZ, 0x5 ;  /* 0x0000000c08087211 */ /* 0x000fe400078f28ff */
[----:B------:R-:W-:-:S02]  /*0c70*/  LOP3.LUT R11, R11, 0xfffffff8, RZ, 0xc0, !PT ;  /* 0xfffffff80b0b7812 */ /* 0x000fc400078ec0ff */
[----:B------:R-:W-:Y:S02]  /*0c80*/  LOP3.LUT R2, R2, 0x1ffffffe, RZ, 0xc0, !PT ;  /* 0x1ffffffe02027812 */ /* 0x000fe400078ec0ff */
[----:B------:R-:W-:Y:S01]  /*0c90*/  LOP3.LUT R0, R0, 0x3fffffe, RZ, 0xc0, !PT ;  /* 0x03fffffe00007812 */ /* 0x000fe200078ec0ff */
[----:B------:R-:W-:Y:S01]  /*0ca0*/  IMAD.IADD R11, R6, 0x1, -R11 ;  /* 0x00000001060b7824 */ /* 0x000fe200078e0a0b */
[----:B------:R-:W-:Y:S01]  /*0cb0*/  SHF.R.S32.HI R8, RZ, 0x5, R8 ;  /* 0x00000005ff087819 */ /* 0x000fe20000011408 */
[----:B------:R-:W-:Y:S01]  /*0cc0*/  IMAD.IADD R2, R7, 0x1, -R2 ;  /* 0x0000000107027824 */ /* 0x000fe200078e0a02 */
[----:B------:R-:W-:Y:S01]  /*0cd0*/  LEA.HI R4, R10, R10, RZ, 0x1 ;  /* 0x0000000a0a047211 */ /* 0x000fe200078f08ff */
[----:B------:R-:W-:Y:S01]  /*0ce0*/  IMAD.IADD R0, R3, 0x1, -R0 ;  /* 0x0000000103007824 */ /* 0x000fe200078e0a00 */
[----:B------:R-:W-:Y:S01]  /*0cf0*/  LOP3.LUT R9, R9, 0x7ffffffc, RZ, 0xc0, !PT ;  /* 0x7ffffffc09097812 */ /* 0x000fe200078ec0ff */
[----:B------:R-:W-:Y:S01]  /*0d00*/  IMAD R11, R8, 0x10, R11 ;  /* 0x00000010080b7824 */ /* 0x000fe200078e020b */
[----:B------:R-:W-:Y:S01]  /*0d10*/  LOP3.LUT R3, R4, 0x1ffffffe, RZ, 0xc0, !PT ;  /* 0x1ffffffe04037812 */ /* 0x000fe200078ec0ff */
[----:B------:R-:W-:-:S02]  /*0d20*/  IMAD R2, R2, 0x8, R5 ;  /* 0x0000000802027824 */ /* 0x000fc400078e0205 */
[----:B------:R-:W-:Y:S02]  /*0d30*/  IMAD R0, R0, 0x40, R11 ;  /* 0x0000004000007824 */ /* 0x000fe400078e020b */
[----:B------:R-:W-:Y:S01]  /*0d40*/  IMAD.IADD R3, R10, 0x1, -R3 ;  /* 0x000000010a037824 */ /* 0x000fe200078e0a03 */
[----:B------:R0:W-:Y:S01]  /*0d50*/  STL [R1+0x68], R2 ;  /* 0x0000680201007387 */ /* 0x0001e20000100800 */
[----:B------:R-:W-:-:S03]  /*0d60*/  IMAD.IADD R9, R12, 0x1, -R9 ;  /* 0x000000010c097824 */ /* 0x000fc600078e0a09 */
[----:B------:R-:W-:Y:S01]  /*0d70*/  STL [R1+0x1c], RZ ;  /* 0x00001cff01007387 */ /* 0x000fe20000100800 */
[----:B------:R-:W-:-:S03]  /*0d80*/  IMAD.SHL.U32 R19, R9, 0x2, RZ ;  /* 0x0000000209137824 */ /* 0x000fc600078e00ff */
[----:B------:R1:W-:Y:S01]  /*0d90*/  STL [R1+0x60], R0 ;  /* 0x0000600001007387 */ /* 0x0003e20000100800 */
[C---:B------:R-:W-:Y:S02]  /*0da0*/  VIADD R6, R19.reuse, 0x8 ;  /* 0x0000000813067836 */ /* 0x040fe40000000000 */
[----:B0-----:R-:W-:Y:S02]  /*0db0*/  IMAD.U32 R2, RZ, RZ, UR4 ;  /* 0x00000004ff027e24 */ /* 0x001fe4000f8e00ff */
[C---:B------:R-:W-:Y:S01]  /*0dc0*/  VIADD R5, R19.reuse, 0x10 ;  /* 0x0000001013057836 */ /* 0x040fe20000000000 */
[----:B------:R-:W-:Y:S01]  /*0dd0*/  SHF.R.S32.HI R8, RZ, 0x1f, R6 ;  /* 0x0000001fff087819 */ /* 0x000fe20000011406 */
[C---:B------:R-:W-:Y:S01]  /*0de0*/  VIADD R4, R19.reuse, 0x18 ;  /* 0x0000001813047836 */ /* 0x040fe20000000000 */
[----:B------:R0:W-:Y:S01]  /*0df0*/  STL [R1+0x6c], R2 ;  /* 0x00006c0201007387 */ /* 0x0001e20000100800 */
[----:B------:R-:W-:Y:S01]  /*0e00*/  VIADD R236, R19, 0x28 ;  /* 0x0000002813ec7836 */ /* 0x000fe20000000000 */
[----:B------:R-:W-:Y:S01]  /*0e10*/  SHF.R.S32.HI R7, RZ, 0x1f, R5 ;  /* 0x0000001fff077819 */ /* 0x000fe20000011405 */
[----:B-1----:R-:W-:Y:S01]  /*0e20*/  IMAD R0, R3, 0x8, R0 ;  /* 0x0000000803007824 */ /* 0x002fe200078e0200 */
[----:B------:R-:W-:Y:S01]  /*0e30*/  SHF.R.S32.HI R6, RZ, 0x1f, R4 ;  /* 0x0000001fff067819 */ /* 0x000fe20000011404 */
[C---:B------:R-:W-:Y:S01]  /*0e40*/  VIADD R235, R19.reuse, 0x30 ;  /* 0x0000003013eb7836 */ /* 0x040fe20000000000 */
[----:B------:R-:W-:Y:S01]  /*0e50*/  SHF.R.S32.HI R4, RZ, 0x1f, R236 ;  /* 0x0000001fff047819 */ /* 0x000fe200000114ec */
[C---:B------:R-:W-:Y:S01]  /*0e60*/  VIADD R234, R19.reuse, 0x38 ;  /* 0x0000003813ea7836 */ /* 0x040fe20000000000 */
[----:B------:R1:W-:Y:S01]  /*0e70*/  STL [R1+0x64], R0 ;  /* 0x0000640001007387 */ /* 0x0003e20000100800 */
[----:B------:R-:W-:-:S02]  /*0e80*/  VIADD R233, R19, 0x40 ;  /* 0x0000004013e97836 */ /* 0x000fc40000000000 */
[C---:B0-----:R-:W-:Y:S02]  /*0e90*/  VIADD R2, R19.reuse, 0x20 ;  /* 0x0000002013027836 */ /* 0x041fe40000000000 */
[C---:B------:R-:W-:Y:S01]  /*0ea0*/  VIADD R232, R19.reuse, 0x48 ;  /* 0x0000004813e87836 */ /* 0x040fe20000000000 */
[----:B------:R-:W-:Y:S01]  /*0eb0*/  SHF.R.S32.HI R4, RZ, 0x1f, R233 ;  /* 0x0000001fff047819 */ /* 0x000fe200000114e9 */
        /* <DEDUP_REMOVED lines=36> */
[----:B------:R-:W-:Y:S01]  /*1100*/  VIADD R23, R19, 0xe0 ;  /* 0x000000e013177836 */ /* 0x000fe20000000000 */
[----:B------:R-:W-:-:S02]  /*1110*/  SHF.R.S32.HI R2, RZ, 0x1f, R217 ;  /* 0x0000001fff027819 */ /* 0x000fc400000114d9 */
[----:B------:R-:W-:Y:S02]  /*1120*/  SHF.R.S32.HI R5, RZ, 0x1f, R216 ;  /* 0x0000001fff057819 */ /* 0x000fe400000114d8 */
[----:B------:R-:W-:Y:S02]  /*1130*/  SHF.R.S32.HI R4, RZ, 0x1f, R215 ;  /* 0x0000001fff047819 */ /* 0x000fe400000114d7 */
[----:B-1----:R-:W-:-:S07]  /*1140*/  SHF.R.S32.HI R2, RZ, 0x1f, R214 ;  /* 0x0000001fff027819 */ /* 0x002fce00000114d6 */
.L_x_230:
[----:B------:R-:W-:Y:S01]  /*1150*/  ULDC.64 UR8, c[0x0][0xc88] ;  /* 0x0003220000087ab9 */ /* 0x000fe20000000a00 */
[----:B------:R-:W-:Y:S01]  /*1160*/  ULDC.64 UR12, c[0x0][0x208] ;  /* 0x00008200000c7ab9 */ /* 0x000fe20000000a00 */
[----:B------:R-:W-:Y:S01]  /*1170*/  UIMAD.WIDE UR8, UR7, 0x4, UR8 ;  /* 0x00000004070878a5 */ /* 0x000fe2000f8e0208 */
[----:B------:R-:W-:Y:S02]  /*1180*/  ULDC.64 UR10, c[0x0][0xa20] ;  /* 0x00028800000a7ab9 */ /* 0x000fe40000000a00 */
[----:B------:R-:W-:-:S03]  /*1190*/  ULDC UR7, c[0x0][0x2f0] ;  /* 0x0000bc0000077ab9 */ /* 0x000fc60000000800 */
[----:B0-23--:R-:W-:Y:S02]  /*11a0*/  IMAD.U32 R2, RZ, RZ, UR8 ;  /* 0x00000008ff027e24 */ /* 0x00dfe4000f8e00ff */
[----:B-1----:R-:W-:Y:S01]  /*11b0*/  IMAD.U32 R3, RZ, RZ, UR9 ;  /* 0x00000009ff037e24 */ /* 0x002fe2000f8e00ff */
[----:B------:R-:W-:-:S04]  /*11c0*/  ULDC.64 UR8, c[0x0][0xa28] ;  /* 0x00028a0000087ab9 */ /* 0x000fc80000000a00 */
[----:B------:R-:W2:Y:S01]  /*11d0*/  LDG.E R2, desc[UR12][R2.64] ;  /* 0x0000000c02027981 */ /* 0x000ea2000c1e1900 */
[----:B------:R-:W-:Y:S02]  /*11e0*/  UISETP.NE.U32.AND UP0, UPT, UR8, URZ, UPT ;  /* 0x0000003f0800728c */ /* 0x000fe4000bf05070 */
[----:B------:R-:W-:Y:S02]  /*11f0*/  UISETP.NE.U32.AND UP1, UPT, UR10, URZ, UPT ;  /* 0x0000003f0a00728c */ /* 0x000fe4000bf25070 */
[----:B------:R-:W-:Y:S02]  /*1200*/  UISETP.NE.AND.EX UP0, UPT, UR9, URZ, UPT, UP0 ;  /* 0x0000003f0900728c */ /* 0x000fe4000bf05300 */
[----:B------:R-:W-:-:S04]  /*1210*/  UISETP.NE.AND.EX UP1, UPT, UR11, URZ, UPT, UP1 ;  /* 0x0000003f0b00728c */ /* 0x000fc8000bf25310 */
[----:B------:R-:W-:Y:S02]  /*1220*/  PLOP3.LUT P0, PT, PT, PT, UP0, 0x80, 0x0 ;  /* 0x000000000000781c */ /* 0x000fe40003f0f008 */
[----:B------:R-:W-:Y:S02]  /*1230*/  PLOP3.LUT P1, PT, PT, PT, UP1, 0x80, 0x0 ;  /* 0x000000000000781c */ /* 0x000fe40003f2f018 */
[----:B--2---:R-:W-:-:S13]  /*1240*/  R2UR UR4, R2 ;  /* 0x00000000020472ca */ /* 0x004fda00000e0000 */
[----:B------:R-:W-:Y:S02]  /*1250*/  USHF.R.S32.HI UR14, URZ, 0x1f, UR4 ;  /* 0x0000001f3f0e7899 */ /* 0x000fe40008011404 */
[----:B-----5:R-:W-:Y:S01]  /*1260*/  IMAD.U32 R0, RZ, RZ, UR4 ;  /* 0x00000004ff007e24 */ /* 0x020fe2000f8e00ff */
[----:B------:R-:W-:-:S04]  /*1270*/  @UP0 ULEA UR8, UP2, UR4, UR8, 0x2 ;  /* 0x0000000804080291 */ /* 0x000fc8000f84103f */
[----:B------:R-:W-:Y:S02]  /*1280*/  @UP0 ULEA.HI.X UR9, UR4, UR9, UR14, 0x2, UP2 ;  /* 0x0000000904090291 */ /* 0x000fe400090f140e */
[----:B------:R-:W-:Y:S01]  /*1290*/  IMAD.U32 R2, RZ, RZ, UR14 ;  /* 0x0000000eff027e24 */ /* 0x000fe2000f8e00ff */
[----:B------:R-:W-:Y:S01]  /*12a0*/  @UP1 ULEA UR10, UP0, UR4, UR10, 0x2 ;  /* 0x0000000a040a1291 */ /* 0x000fe2000f80103f */
[----:B------:R-:W-:Y:S03]  /*12b0*/  STL [R1+0x14], R0 ;  /* 0x0000140001007387 */ /* 0x000fe60000100800 */
[----:B------:R-:W-:Y:S01]  /*12c0*/  @UP1 ULEA.HI.X UR11, UR4, UR11, UR14, 0x2, UP0 ;  /* 0x0000000b040b1291 */ /* 0x000fe200080f140e */
[----:B------:R0:W-:Y:S01]  /*12d0*/  STL [R1+0x18], R2 ;  /* 0x0000180201007387 */ /* 0x0001e20000100800 */
[----:B------:R-:W-:Y:S01]  /*12e0*/  IMAD.U32 R4, RZ, RZ, UR10 ;  /* 0x0000000aff047e24 */ /* 0x000fe2000f8e00ff */
[----:B------:R-:W-:Y:S01]  /*12f0*/  ULDC UR4, c[0x0][0x424] ;  /* 0x0001090000047ab9 */ /* 0x000fe20000000800 */
[----:B------:R-:W-:-:S02]  /*1300*/  IMAD.U32 R3, RZ, RZ, UR9 ;  /* 0x00000009ff037e24 */ /* 0x000fc4000f8e00ff */
[----:B------:R-:W-:Y:S02]  /*1310*/  IMAD.U32 R5, RZ, RZ, UR11 ;  /* 0x0000000bff057e24 */ /* 0x000fe4000f8e00ff */
[----:B0-----:R-:W-:-:S03]  /*1320*/  IMAD.U32 R2, RZ, RZ, UR8 ;  /* 0x00000008ff027e24 */ /* 0x001fc6000f8e00ff */
[----:B------:R-:W2:Y:S01]  /*1330*/  @P1 LDG.E R4, desc[UR12][R4.64] ;  /* 0x0000000c04041981 */ /* 0x000ea2000c1e1900 */
[----:B------:R-:W-:-:S03]  /*1340*/  ULDC.64 UR8, c[0x0][0x418] ;  /* 0x0001060000087ab9 */ /* 0x000fc60000000a00 */
[----:B------:R0:W3:Y:S01]  /*1350*/  @P0 LDG.E R2, desc[UR12][R2.64] ;  /* 0x0000000c02020981 */ /* 0x0000e2000c1e1900 */
[----:B------:R-:W-:Y:S01]  /*1360*/  UISETP.NE.U32.AND UP0, UPT, UR8, URZ, UPT ;  /* 0x0000003f0800728c */ /* 0x000fe2000bf05070 */
[----:B0-----:R-:W-:-:S03]  /*1370*/  IMAD.U32 R3, RZ, RZ, UR6 ;  /* 0x00000006ff037e24 */ /* 0x001fc6000f8e00ff */
[----:B------:R-:W-:Y:S02]  /*1380*/  UISETP.NE.AND.EX UP0, UPT, UR9, URZ, UPT, UP0 ;  /* 0x0000003f0900728c */ /* 0x000fe4000bf05300 */
[----:B------:R0:W-:Y:S02]  /*1390*/  STL [R1+0x10], R3 ;  /* 0x0000100301007387 */ /* 0x0001e40000100800 */
[----:B------:R-:W-:Y:S02]  /*13a0*/  USEL UR4, UR4, 0x1, UP0 ;  /* 0x0000000104047887 */ /* 0x000fe40008000000 */
[----:B------:R-:W-:Y:S02]  /*13b0*/  ULOP3.LUT UR6, UR5, 0xffff, URZ, 0xc0, !UPT ;  /* 0x0000ffff05067892 */ /* 0x000fe4000f8ec03f */
[----:B------:R-:W-:Y:S01]  /*13c0*/  UIMAD UR4, UR4, UR7, URZ ;  /* 0x00000007040472a4 */ /* 0x000fe2000f8e023f */
[----:B------:R-:W-:Y:S01]  /*13d0*/  UMOV UR54, URZ ;  /* 0x0000003f00367c82 */ /* 0x000fe20008000000 */
[----:B------:R-:W-:-:S02]  /*13e0*/  ULOP3.LUT UR7, UR5, 0xff000000, URZ, 0xc0, !UPT ;  /* 0xff00000005077892 */ /* 0x000fc4000f8ec03f */
[----:B------:R-:W-:Y:S01]  /*13f0*/  IMAD.U32 R213, RZ, RZ, UR6 ;  /* 0x00000006ffd57e24 */ /* 0x000fe2000f8e00ff */
[----:B------:R-:W-:Y:S02]  /*1400*/  ULOP3.LUT UR6, UR5, 0xff0000, URZ, 0xc0, !UPT ;  /* 0x00ff000005067892 */ /* 0x000fe4000f8ec03f */
[----:B--2---:R-:W-:Y:S02]  /*1410*/  @P1 R2UR UR4, R4 ;  /* 0x00000000040412ca */ /* 0x004fe400000e0000 */
[----:B---3--:R-:W-:Y:S01]  /*1420*/  @P0 R2UR UR54, R2 ;  /* 0x00000000023602ca */ /* 0x008fe200000e0000 */
[----:B0---4-:R-:W-:-:S14]  /*1430*/  @P1 BRA `(.L_x_184) ;  /* 0x00000000003c1947 */ /* 0x011fdc0003800000 */
[----:B------:R-:W-:Y:S02]  /*1440*/  ULDC.64 UR8, c[0x0][0xa08] ;  /* 0x0002820000087ab9 */ /* 0x000fe40000000a00 */
[----:B------:R-:W-:-:S04]  /*1450*/  ISETP.NE.U32.AND P0, PT, RZ, UR8, PT ;  /* 0x00000008ff007c0c */ /* 0x000fc8000bf05070 */
[----:B------:R-:W-:-:S13]  /*1460*/  ISETP.NE.AND.EX P0, PT, RZ, UR9, PT, P0 ;  /* 0x00000009ff007c0c */ /* 0x000fda000bf05300 */
[----:B------:R-:W-:Y:S05]  /*1470*/  @!P0 BRA `(.L_x_184) ;  /* 0x00000000002c8947 */ /* 0x000fea0003800000 */
[----:B------:R-:W-:Y:S01]  /*1480*/  R2UR UR10, R0 ;  /* 0x00000000000a72ca */ /* 0x000fe200000e0000 */
[----:B------:R-:W-:Y:S01]  /*1490*/  ULDC.64 UR4, c[0x0][0xa08] ;  /* 0x0002820000047ab9 */ /* 0x000fe20000000a00 */
[----:B------:R-:W-:-:S11]  /*14a0*/  ULDC.64 UR8, c[0x0][0x208] ;  /* 0x0000820000087ab9 */ /* 0x000fd60000000a00 */
[----:B------:R-:W-:-:S06]  /*14b0*/  UIMAD.WIDE UR4, UR10, 0x4, UR4 ;  /* 0x000000040a0478a5 */ /* 0x000fcc000f8e0204 */
[----:B------:R-:W-:Y:S02]  /*14c0*/  IMAD.U32 R2, RZ, RZ, UR4 ;  /* 0x00000004ff027e24 */ /* 0x000fe4000f8e00ff */
[----:B------:R-:W-:-:S05]  /*14d0*/  IMAD.U32 R3, RZ, RZ, UR5 ;  /* 0x00000005ff037e24 */ /* 0x000fca000f8e00ff */
[----:B------:R-:W2:Y:S04]  /*14e0*/  LDG.E R4, desc[UR8][R2.64] ;  /* 0x0000000802047981 */ /* 0x000ea8000c1e1900 */
[----:B------:R-:W3:Y:S01]  /*14f0*/  LDG.E R0, desc[UR8][R2.64+0x4] ;  /* 0x0000040802007981 */ /* 0x000ee2000c1e1900 */
[----:B--2---:R-:W-:Y:S02]  /*1500*/  R2UR UR4, R4 ;  /* 0x00000000040472ca */ /* 0x004fe400000e0000 */
[----:B---3--:R-:W-:-:S13]  /*1510*/  R2UR UR5, R0 ;  /* 0x00000000000572ca */ /* 0x008fda00000e0000 */
[----:B------:R-:W-:-:S12]  /*1520*/  UIADD3 UR4, -UR4, UR5, URZ ;  /* 0x0000000504047290 */ /* 0x000fd8000fffe13f */
.L_x_184:
[----:B------:R-:W-:Y:S02]  /*1530*/  UIADD3 UR54, -UR54, UR4, URZ ;  /* 0x0000000436367290 */ /* 0x000fe4000fffe13f */
[----:B------:R-:W-:Y:S02]  /*1540*/  USHF.R.U32.HI UR7, URZ, 0x8, UR7 ;  /* 0x000000083f077899 */ /* 0x000fe40008011607 */
[----:B------:R-:W-:Y:S02]  /*1550*/  UISETP.GE.AND UP0, UPT, UR54, 0x1, UPT ;  /* 0x000000013600788c */ /* 0x000fe4000bf06270 */
[----:B------:R-:W-:Y:S02]  /*1560*/  UIADD3 UR4, UR54, 0x4f, URZ ;  /* 0x0000004f36047890 */ /* 0x000fe4000fffe03f */
[----:B------:R-:W-:Y:S02]  /*1570*/  ULEA.HI UR7, UR6, UR7, URZ, 0x10 ;  /* 0x0000000706077291 */ /* 0x000fe4000f8f803f */
[----:B------:R-:W-:Y:S01]  /*1580*/  PLOP3.LUT P0, PT, PT, PT, UP0, 0x80, 0x0 ;  /* 0x000000000000781c */ /* 0x000fe20003f0f008 */
[----:B------:R-:W-:-:S02]  /*1590*/  UIMAD.WIDE UR4, UR4, 0x66666667, URZ ;  /* 0x66666667040478a5 */ /* 0x000fc4000f8e023f */
[----:B------:R-:W-:Y:S02]  /*15a0*/  ULOP3.LUT UR8, UR7, 0xff, URZ, 0xc0, !UPT ;  /* 0x000000ff07087892 */ /* 0x000fe4000f8ec03f */
[----:B------:R-:W-:Y:S02]  /*15b0*/  USHF.R.U32.HI UR7, URZ, 0x10, UR7 ;  /* 0x000000103f077899 */ /* 0x000fe40008011607 */
[----:B------:R-:W-:Y:S02]  /*15c0*/  USHF.R.U32.HI UR6, URZ, 0x1f, UR5 ;  /* 0x0000001f3f067899 */ /* 0x000fe40008011605 */
[----:B------:R-:W-:Y:S01]  /*15d0*/  IMAD.U32 R212, RZ, RZ, UR8 ;  /* 0x00000008ffd47e24 */ /* 0x000fe2000f8e00ff */
[----:B------:R-:W-:Y:S01]  /*15e0*/  UMOV UR4, URZ ;  /* 0x0000003f00047c82 */ /* 0x000fe20008000000 */
[----:B------:R-:W-:Y:S01]  /*15f0*/  ULEA.HI.SX32 UR9, UR5, UR6, 0x1b ;  /* 0x0000000605097291 */ /* 0x000fe2000f8fda3f */
[----:B------:R-:W-:Y:S01]  /*1600*/  IMAD.U32 R22, RZ, RZ, UR7 ;  /* 0x00000007ff167e24 */ /* 0x000fe2000f8e00ff */
[----:B------:R-:W-:Y:S10]  /*1610*/  @!P0 BRA `(.L_x_185) ;  /* 0x0000000000948947 */ /* 0x000ff40003800000 */
[----:B------:R-:W-:Y:S01]  /*1620*/  R2UR UR5, R22 ;  /* 0x00000000160572ca */ /* 0x000fe200000e0000 */
[----:B------:R-:W-:-:S12]  /*1630*/  ULDC UR4, c[0x0][0x9f0] ;  /* 0x00027c0000047ab9 */ /* 0x000fd80000000800 */
[----:B------:R-:W-:-:S04]  /*1640*/  UISETP.NE.AND UP0, UPT, UR5, URZ, UPT ;  /* 0x0000003f0500728c */ /* 0x000fc8000bf05270 */
[----:B------:R-:W-:-:S03]  /*1650*/  USEL UR10, UR5, UR4, UP0 ;  /* 0x00000004050a7287 */ /* 0x000fc60008000000 */
[----:B------:R-:W-:Y:S01]  /*1660*/  UMOV UR4, URZ ;  /* 0x0000003f00047c82 */ /* 0x000fe20008000000 */
[----:B------:R-:W-:Y:S02]  /*1670*/  UIADD3 UR6, UR9, -0x1, UR10 ;  /* 0xffffffff09067890 */ /* 0x000fe4000fffe00a */
[----:B------:R-:W-:-:S04]  /*1680*/  IMAD.U32 R3, RZ, RZ, UR10 ;  /* 0x0000000aff037e24 */ /* 0x000fc8000f8e00ff */
[----:B------:R-:W-:Y:S01]  /*1690*/  IMAD.U32 R4, RZ, RZ, UR6 ;  /* 0x00000006ff047e24 */ /* 0x000fe2000f8e00ff */
[-C--:B------:R-:W-:Y:S01]  /*16a0*/  IABS R0, R3.reuse ;  /* 0x0000000300007213 */ /* 0x080fe20000000000 */
[----:B------:R-:W-:Y:S01]  /*16b0*/  ULOP3.LUT UR6, UR6, UR10, URZ, 0x3c, !UPT ;  /* 0x0000000a06067292 */ /* 0x000fe2000f8e3c3f */
[----:B------:R-:W-:Y:S02]  /*16c0*/  IABS R5, R3 ;  /* 0x0000000300057213 */ /* 0x000fe40000000000 */
[----:B------:R-:W-:Y:S02]  /*16d0*/  R2UR UR11, R0 ;  /* 0x00000000000b72ca */ /* 0x000fe400000e0000 */
[----:B------:R-:W-:-:S05]  /*16e0*/  IABS R4, R4 ;  /* 0x0000000400047213 */ /* 0x000fca0000000000 */
[----:B------:R-:W-:-:S05]  /*16f0*/  IMAD.MOV.U32 R3, RZ, RZ, R4 ;  /* 0x000000ffff037224 */ /* 0x000fca00078e0004 */
[----:B------:R-:W-:Y:S01]  /*1700*/  R2UR UR8, R3 ;  /* 0x00000000030872ca */ /* 0x000fe200000e0000 */
[----:B------:R-:W0:Y:S08]  /*1710*/  I2F.RP R0, UR11 ;  /* 0x0000000b00007d06 */ /* 0x000e300008209400 */
[----:B0-----:R-:W0:Y:S02]  /*1720*/  MUFU.RCP R0, R0 ;  /* 0x0000000000007308 */ /* 0x001e240000001000 */
[----:B0-----:R-:W-:-:S02]  /*1730*/  VIADD R2, R0, 0xffffffe ;  /* 0x0ffffffe00027836 */ /* 0x001fc40000000000 */
[----:B------:R-:W-:-:S04]  /*1740*/  IMAD.MOV R0, RZ, RZ, -R5 ;  /* 0x000000ffff007224 */ /* 0x000fc800078e0a05 */
[----:B------:R-:W0:Y:S02]  /*1750*/  F2I.FTZ.U32.TRUNC.NTZ R2, R2 ;  /* 0x0000000200027305 */ /* 0x000e24000021f000 */
[----:B0-----:R-:W-:-:S13]  /*1760*/  R2UR UR5, R2 ;  /* 0x00000000020572ca */ /* 0x001fda00000e0000 */
[----:B------:R-:W-:-:S04]  /*1770*/  UIADD3 UR7, URZ, -UR5, URZ ;  /* 0x800000053f077290 */ /* 0x000fc8000fffe03f */
[----:B------:R-:W-:-:S04]  /*1780*/  UIMAD UR7, UR7, UR11, URZ ;  /* 0x0000000b070772a4 */ /* 0x000fc8000f8e023f */
[----:B------:R-:W-:-:S03]  /*1790*/  UIMAD.WIDE.U32 UR4, UR5, UR7, UR4 ;  /* 0x00000007050472a5 */ /* 0x000fc6000f8e0004 */
[----:B------:R-:W-:Y:S01]  /*17a0*/  R2UR UR7, R0 ;  /* 0x00000000000772ca */ /* 0x000fe200000e0000 */
[----:B------:R-:W-:-:S12]  /*17b0*/  UIMAD.WIDE.U32 UR4, UR5, UR8, URZ ;  /* 0x00000008050472a5 */ /* 0x000fd8000f8e003f */
[----:B------:R-:W-:-:S04]  /*17c0*/  UIMAD UR4, UR5, UR7, UR8 ;  /* 0x00000007050472a4 */ /* 0x000fc8000f8e0208 */
[----:B------:R-:W-:-:S11]  /*17d0*/  UISETP.GT.U32.AND UP1, UPT, UR11, UR4, UPT ;  /* 0x000000040b00728c */ /* 0x000fd6000bf24070 */
[----:B------:R-:W-:Y:S02]  /*17e0*/  @!UP1 UIADD3 UR4, UR4, -UR11, URZ ;  /* 0x8000000b04049290 */ /* 0x000fe4000fffe03f */
[----:B------:R-:W-:Y:S02]  /*17f0*/  @!UP1 UIADD3 UR5, UR5, 0x1, URZ ;  /* 0x0000000105059890 */ /* 0x000fe4000fffe03f */
[----:B------:R-:W-:Y:S02]  /*1800*/  UISETP.GE.U32.AND UP0, UPT, UR4, UR11, UPT ;  /* 0x0000000b0400728c */ /* 0x000fe4000bf06070 */
[----:B------:R-:W-:-:S09]  /*1810*/  UISETP.GE.AND UP1, UPT, UR6, URZ, UPT ;  /* 0x0000003f0600728c */ /* 0x000fd2000bf26270 */
[----:B------:R-:W-:Y:S02]  /*1820*/  @UP0 UIADD3 UR5, UR5, 0x1, URZ ;  /* 0x0000000105050890 */ /* 0x000fe4000fffe03f */
[----:B------:R-:W-:-:S05]  /*1830*/  UISETP.NE.AND UP0, UPT, UR10, URZ, UPT ;  /* 0x0000003f0a00728c */ /* 0x000fca000bf05270 */
[----:B------:R-:W-:Y:S02]  /*1840*/  UMOV UR4, UR5 ;  /* 0x0000000500047c82 */ /* 0x000fe40008000000 */
[----:B------:R-:W-:-:S04]  /*1850*/  @!UP1 UIADD3 UR4, -UR4, URZ, URZ ;  /* 0x0000003f04049290 */ /* 0x000fc8000fffe13f */
[----:B------:R-:W-:-:S12]  /*1860*/  @!UP0 ULOP3.LUT UR4, URZ, UR10, URZ, 0x33, !UPT ;  /* 0x0000000a3f048292 */ /* 0x000fd8000f8e333f */
.L_x_185:
[----:B------:R-:W-:Y:S01]  /*1870*/  R2UR UR5, R212 ;  /* 0x00000000d40572ca */ /* 0x000fe200000e0000 */
[----:B------:R-:W-:Y:S01]  /*1880*/  IMAD.U32 R0, RZ, RZ, UR9 ;  /* 0x00000009ff007e24 */ /* 0x000fe2000f8e00ff */
[----:B------:R-:W-:Y:S01]  /*1890*/  PLOP3.LUT P0, PT, PT, PT, PT, 0x80, 0x0 ;  /* 0x000000000000781c */ /* 0x000fe20003f0f070 */
[----:B------:R-:W-:Y:S01]  /*18a0*/  IMAD.U32 R3, RZ, RZ, UR4 ;  /* 0x00000004ff037e24 */ /* 0x000fe2000f8e00ff */
[----:B------:R-:W-:Y:S01]  /*18b0*/  CS2R R150, SRZ ;  /* 0x0000000000967805 */ /* 0x000fe2000001ff00 */
[----:B------:R-:W-:Y:S01]  /*18c0*/  IMAD.MOV.U32 R2, RZ, RZ, RZ ;  /* 0x000000ffff027224 */ /* 0x000fe200078e00ff */
[----:B------:R-:W-:Y:S02]  /*18d0*/  CS2R R148, SRZ ;  /* 0x0000000000947805 */ /* 0x000fe4000001ff00 */
[----:B------:R-:W-:Y:S02]  /*18e0*/  CS2R R146, SRZ ;  /* 0x0000000000927805 */ /* 0x000fe4000001ff00 */
[----:B------:R-:W-:-:S02]  /*18f0*/  CS2R R144, SRZ ;  /* 0x0000000000907805 */ /* 0x000fc4000001ff00 */
[----:B------:R-:W-:Y:S02]  /*1900*/  CS2R R142, SRZ ;  /* 0x00000000008e7805 */ /* 0x000fe4000001ff00 */
[----:B------:R-:W-:Y:S02]  /*1910*/  CS2R R140, SRZ ;  /* 0x00000000008c7805 */ /* 0x000fe4000001ff00 */
[----:B------:R-:W-:Y:S02]  /*1920*/  CS2R R138, SRZ ;  /* 0x00000000008a7805 */ /* 0x000fe4000001ff00 */
[----:B------:R-:W-:Y:S01]  /*1930*/  CS2R R136, SRZ ;  /* 0x0000000000887805 */ /* 0x000fe2000001ff00 */
[----:B------:R-:W-:Y:S01]  /*1940*/  UIMAD UR5, UR5, UR4, URZ ;  /* 0x00000004050572a4 */ /* 0x000fe2000f8e023f */
[----:B------:R-:W-:Y:S02]  /*1950*/  CS2R R134, SRZ ;  /* 0x0000000000867805 */ /* 0x000fe4000001ff00 */
[----:B------:R-:W-:-:S02]  /*1960*/  CS2R R132, SRZ ;  /* 0x0000000000847805 */ /* 0x000fc4000001ff00 */
[----:B------:R-:W-:Y:S02]  /*1970*/  CS2R R130, SRZ ;  /* 0x0000000000827805 */ /* 0x000fe4000001ff00 */
[----:B------:R-:W-:Y:S02]  /*1980*/  CS2R R128, SRZ ;  /* 0x0000000000807805 */ /* 0x000fe4000001ff00 */
[----:B------:R-:W-:Y:S02]  /*1990*/  CS2R R126, SRZ ;  /* 0x00000000007e7805 */ /* 0x000fe4000001ff00 */
[----:B------:R-:W-:Y:S01]  /*19a0*/  VIADDMNMX R3, R3, UR5, R0, PT ;  /* 0x0000000503037c46 */ /* 0x000fe2000b800100 */
[----:B------:R-:W-:Y:S01]  /*19b0*/  IMAD.U32 R18, RZ, RZ, UR5 ;  /* 0x00000005ff127e24 */ /* 0x000fe2000f8e00ff */
[----:B------:R-:W-:Y:S01]  /*19c0*/  CS2R R124, SRZ ;  /* 0x00000000007c7805 */ /* 0x000fe2000001ff00 */
[----:B------:R-:W-:Y:S01]  /*19d0*/  IMAD.MOV.U32 R0, RZ, RZ, RZ ;  /* 0x000000ffff007224 */ /* 0x000fe200078e00ff */
[----:B------:R-:W-:-:S02]  /*19e0*/  R2UR UR60, R3 ;  /* 0x00000000033c72ca */ /* 0x000fc400000e0000 */
        /* <DEDUP_REMOVED lines=12> */
[----:B------:R-:W-:Y:S01]  /*1ab0*/  UISETP.GT.AND UP0, UPT, UR60, UR5, UPT ;  /* 0x000000053c00728c */ /* 0x000fe2000bf04270 */
[----:B------:R-:W-:-:S02]  /*1ac0*/  CS2R R98, SRZ ;  /* 0x0000000000627805 */ /* 0x000fc4000001ff00 */
[----:B------:R-:W-:Y:S02]  /*1ad0*/  CS2R R96, SRZ ;  /* 0x0000000000607805 */ /* 0x000fe4000001ff00 */
[----:B------:R-:W-:Y:S02]  /*1ae0*/  CS2R R94, SRZ ;  /* 0x00000000005e7805 */ /* 0x000fe4000001ff00 */
[----:B------:R-:W-:Y:S02]  /*1af0*/  CS2R R92, SRZ ;  /* 0x00000000005c7805 */ /* 0x000fe4000001ff00 */
[----:B------:R-:W-:Y:S02]  /*1b00*/  CS2R R90, SRZ ;  /* 0x00000000005a7805 */ /* 0x000fe4000001ff00 */
[----:B------:R-:W-:Y:S02]  /*1b10*/  PLOP3.LUT P1, PT, PT, PT, UP0, 0x80, 0x0 ;  /* 0x000000000000781c */ /* 0x000fe40003f2f008 */
        /* <DEDUP_REMOVED lines=34> */
[----:B------:R-:W0:Y:S01]  /*1d40*/  S2R R0, SR_TID.X ;  /* 0x0000000000007919 */ /* 0x000e220000002100 */
[----:B------:R-:W1:Y:S01]  /*1d50*/  S2UR UR7, SR_CgaCtaId ;  /* 0x00000000000779c3 */ /* 0x000e620000008800 */
[----:B------:R-:W-:Y:S02]  /*1d60*/  UMOV UR6, 0x400 ;  /* 0x0000040000067882 */ /* 0x000fe40000000000 */
[----:B-1----:R-:W-:-:S04]  /*1d70*/  ULEA UR6, UR7, UR6, 0x18 ;  /* 0x0000000607067291 */ /* 0x002fc8000f8ec03f */
[----:B------:R-:W-:Y:S01]  /*1d80*/  UIADD3 UR6, UR6, 0x14400, URZ ;  /* 0x0001440006067890 */ /* 0x000fe2000fffe03f */
[----:B0-----:R-:W-:-:S03]  /*1d90*/  VIADD R0, R0, 0xffffff80 ;  /* 0xffffff8000007836 */ /* 0x001fc60000000000 */
[----:B------:R-:W-:Y:S02]  /*1da0*/  ULOP3.LUT UP0, URZ, UR6, 0x9f, URZ, 0xc0, !UPT ;  /* 0x0000009f063f7892 */ /* 0x000fe4000f80c03f */
[----:B------:R-:W-:-:S04]  /*1db0*/  SHF.R.S32.HI R3, RZ, 0x1f, R0 ;  /* 0x0000001fff037819 */ /* 0x000fc80000011400 */
[----:B------:R-:W-:Y:S02]  /*1dc0*/  PLOP3.LUT P0, PT, PT, PT, UP0, 0x80, 0x0 ;  /* 0x000000000000781c */ /* 0x000fe40003f0f008 */
[----:B------:R-:W-:-:S04]  /*1dd0*/  LEA.HI R3, R3, R0, RZ, 0x7 ;  /* 0x0000000003037211 */ /* 0x000fc800078f38ff */
[----:B------:R-:W-:-:S06]  /*1de0*/  SHF.R.S32.HI R3, RZ, 0x7, R3 ;  /* 0x00000007ff037819 */ /* 0x000fcc0000011403 */
[----:B------:R-:W0:Y:S02]  /*1df0*/  SHFL.IDX PT, R3, R3, RZ, 0x1f ;  /* 0x00001fff03037589 */ /* 0x000e2400000e0000 */
[----:B0-----:R-:W-:-:S13]  /*1e00*/  R2UR UR4, R3 ;  /* 0x00000000030472ca */ /* 0x001fda00000e0000 */
        /* <DEDUP_REMOVED lines=14> */
[----:B------:R-:W-:Y:S02]  /*1ef0*/  IMAD.U32 R10, RZ, RZ, UR6 ;  /* 0x00000006ff0a7e24 */ /* 0x000fe4000f8e00ff */
        /* <DEDUP_REMOVED lines=8> */
.L_x_187:
[----:B------:R-:W2:Y:S04]  /*1f80*/  LDL R2, [R1+0x1c] ;  /* 0x00001c0001027983 */ /* 0x000ea80000100800 */
[----:B------:R-:W3:Y:S01]  /*1f90*/  LDL R20, [R1+0x6c] ;  /* 0x00006c0001147983 */ /* 0x000ee20000100800 */
[----:B------:R-:W0:Y:S01]  /*1fa0*/  S2UR UR5, SR_CgaCtaId ;  /* 0x00000000000579c3 */ /* 0x000e220000008800 */
[----:B------:R-:W-:Y:S02]  /*1fb0*/  UMOV UR4, 0x400 ;  /* 0x0000040000047882 */ /* 0x000fe40000000000 */
[----:B0-----:R-:W-:-:S06]  /*1fc0*/  ULEA UR4, UR5, UR4, 0x18 ;  /* 0x0000000405047291 */ /* 0x001fcc000f8ec03f */
[----:B------:R-:W-:Y:S01]  /*1fd0*/  IMAD.U32 R5, RZ, RZ, UR4 ;  /* 0x00000004ff057e24 */ /* 0x000fe2000f8e00ff */
[----:B------:R-:W-:Y:S01]  /*1fe0*/  BSSY B0, `(.L_x_188) ;  /* 0x000000a000007945 */ /* 0x000fe20003800000 */
[----:B--2---:R-:W-:-:S04]  /*1ff0*/  LEA.HI R0, R2, R2, RZ, 0x1 ;  /* 0x0000000202007211 */ /* 0x004fc800078f08ff */
[----:B------:R-:W-:-:S05]  /*2000*/  LOP3.LUT R0, R0, 0xfffffffe, RZ, 0xc0, !PT ;  /* 0xfffffffe00007812 */ /* 0x000fca00078ec0ff */
[----:B------:R-:W-:-:S05]  /*2010*/  IMAD.IADD R0, R2, 0x1, -R0 ;  /* 0x0000000102007824 */ /* 0x000fca00078e0a00 */
[----:B------:R-:W-:-:S04]  /*2020*/  SHF.L.U32 R0, R0, 0x1f, RZ ;  /* 0x0000001f00007819 */ /* 0x000fc800000006ff */
[----:B------:R-:W0:Y:S01]  /*2030*/  SYNCS.PHASECHK.TRANS64.TRYWAIT P1, [R5+URZ+0x38800], R0 ;  /* 0x03880000050075a7 */ /* 0x000e22000802017f */
[----:B---3--:R-:W-:-:S13]  /*2040*/  R2UR UR6, R20 ;  /* 0x00000000140672ca */ /* 0x008fda00000e0000 */
[----:B------:R-:W-:-:S05]  /*2050*/  IMAD.U32 R2, RZ, RZ, UR6 ;  /* 0x00000006ff027e24 */ /* 0x000fca000f8e00ff */
[----:B------:R-:W-:Y:S01]  /*2060*/  ISETP.NE.AND P0, PT, R2, 0x3, PT ;  /* 0x000000030200780c */ /* 0x000fe20003f05270 */
[----:B0-----:R-:W-:-:S12]  /*2070*/  @!P1 BRA `(.L_x_189) ;  /* 0x0000015c000c9947 */ /* 0x001fd80003800000 */
.L_x_364:
[----:B------:R-:W-:Y:S05]  /*2080*/  BSYNC B0 ;  /* 0x0000000000007941 */ /* 0x000fea0003800000 */
.L_x_188:
[----:B------:R-:W-:Y:S05]  /*2090*/  @!P0 BRA `(.L_x_190) ;  /* 0x0000000000048947 */ /* 0x000fea0003800000 */
[----:B------:R-:W-:Y:S01]  /*20a0*/  BPT.TRAP 0x1 ;  /* 0x000000040000795c */ /* 0x000fe20000300000 */
.L_x_190:
[----:B0-----:R-:W-:Y:S01]  /*20b0*/  IMAD R0, R16, 0x8, R5 ;  /* 0x0000000810007824 */ /* 0x001fe200078e0205 */
[----:B------:R-:W-:-:S04]  /*20c0*/  SHF.L.U32 R3, R17, 0x1f, RZ ;  /* 0x0000001f11037819 */ /* 0x000fc800000006ff */
[----:B------:R0:W1:Y:S01]  /*20d0*/  SYNCS.PHASECHK.TRANS64.TRYWAIT P2, [R0+URZ+0x38830], R3 ;  /* 0x03883003000075a7 */ /* 0x000062000804017f */
[----:B------:R-:W-:Y:S05]  /*20e0*/  @!P0 BRA `(.L_x_191) ;  /* 0x0000000000048947 */ /* 0x000fea0003800000 */
[----:B------:R-:W-:Y:S01]  /*20f0*/  BPT.TRAP 0x1 ;  /* 0x000000040000795c */ /* 0x000fe20000300000 */
.L_x_191:
[----:B------:R-:W2:Y:S01]  /*2100*/  S2R R2, SR_TID.X ;  /* 0x0000000000027919 */ /* 0x000ea20000002100 */
[----:B------:R-:W-:Y:S01]  /*2110*/  IMAD.MOV.U32 R151, RZ, RZ, RZ ;  /* 0x000000ffff977224 */ /* 0x000fe200078e00ff */
[----:B--2---:R-:W-:-:S04]  /*2120*/  LOP3.LUT R2, R2, 0x7f, RZ, 0xc0, !PT ;  /* 0x0000007f02027812 */ /* 0x004fc800078ec0ff */
[----:B------:R-:W-:Y:S01]  /*2130*/  ISETP.NE.AND P1, PT, R2, RZ, PT ;  /* 0x000000ff0200720c */ /* 0x000fe20003f25270 */
[----:B-1----:R-:W-:-:S12]  /*2140*/  @P2 BRA `(.L_x_192) ;  /* 0x0000000000082947 */ /* 0x002fd80003800000 */
[----:B------:R-:W1:Y:S02]  /*2150*/  SYNCS.PHASECHK.TRANS64.TRYWAIT P2, [R0+URZ+0x38830], R3 ;  /* 0x03883003000075a7 */ /* 0x000e64000804017f */
[----:B-1----:R-:W-:Y:S05]  /*2160*/  @!P2 BRA `(.L_x_193) ;  /* 0x0000015800e4a947 */ /* 0x002fea0003800000 */
.L_x_192:
[----:B------:R-:W-:Y:S05]  /*2170*/  WARPSYNC.ALL ;  /* 0x0000000000007948 */ /* 0x000fea0003800000 */
[----:B------:R-:W-:Y:S01]  /*2180*/  R2UR UR4, R5 ;  /* 0x00000000050472ca */ /* 0x000fe200000e0000 */
[----:B------:R-:W-:Y:S01]  /*2190*/  ULOP3.LUT UR53, UR53, 0x10000, URZ, 0xfc, !UPT ;  /* 0x0001000035357892 */ /* 0x000fe2000f8efc3f */
[----:B------:R-:W-:Y:S01]  /*21a0*/  R2UR UR52, R16 ;  /* 0x00000000103472ca */ /* 0x000fe200000e0000 */
[----:B------:R-:W-:Y:S01]  /*21b0*/  WARPGROUP.ARRIVE ;  /* 0x00000000000079c5 */ /* 0x000fe20000000000 */
[----:B------:R-:W-:Y:S01]  /*21c0*/  UMOV UR57, 0x40000040 ;  /* 0x4000004000397882 */ /* 0x000fe20000000000 */
[----:B------:R-:W-:Y:S01]  /*21d0*/  UMOV UR59, 0x40000040 ;  /* 0x40000040003b7882 */ /* 0x000fe20000000000 */
[----:B------:R-:W-:Y:S01]  /*21e0*/  UMOV UR7, 0x40000040 ;  /* 0x4000004000077882 */ /* 0x000fe20000000000 */
[----:B------:R-:W-:Y:S01]  /*21f0*/  UMOV UR9, UR57 ;  /* 0x0000003900097c82 */ /* 0x000fe20008000000 */
[----:B------:R-:W-:Y:S01]  /*2200*/  UMOV UR56, UR53 ;  /* 0x0000003500387c82 */ /* 0x000fe20008000000 */
[----:B------:R-:W-:Y:S01]  /*2210*/  UMOV UR11, 0x40000040 ;  /* 0x40000040000b7882 */ /* 0x000fe20000000000 */
[----:B------:R-:W-:Y:S01]  /*2220*/  UMOV UR8, UR56 ;  /* 0x0000003800087c82 */ /* 0x000fe20008000000 */
[----:B------:R-:W-:Y:S01]  /*2230*/  UMOV UR12, UR56 ;  /* 0x00000038000c7c82 */ /* 0x000fe20008000000 */
[----:B------:R-:W-:Y:S01]  /*2240*/  UMOV UR13, UR57 ;  /* 0x00000039000d7c82 */ /* 0x000fe20008000000 */
[----:B------:R-:W-:Y:S01]  /*2250*/  UIADD3 UR4, UR4, 0x24400, URZ ;  /* 0x0002440004047890 */ /* 0x000fe2000fffe03f */
[----:B------:R-:W-:Y:S01]  /*2260*/  MOV R4, UR57 ;  /* 0x0000003900047c02 */ /* 0x000fe20008000f00 */
[----:B------:R-:W-:Y:S01]  /*2270*/  UMOV UR15, 0x40000040 ;  /* 0x40000040000f7882 */ /* 0x000fe20000000000 */
[----:B------:R-:W-:Y:S01]  /*2280*/  UIADD3 UR16, UR53, 0x2, URZ ;  /* 0x0000000235107890 */ /* 0x000fe2000fffe03f */
[----:B------:R-:W-:Y:S01]  /*2290*/  MOV R65, UR56 ;  /* 0x0000003800417c02 */ /* 0x000fe20008000f00 */
[----:B------:R-:W-:Y:S01]  /*22a0*/  USHF.R.U32.HI UR4, URZ, 0x4, UR4 ;  /* 0x000000043f047899 */ /* 0x000fe20008011604 */
[----:B------:R-:W-:Y:S01]  /*22b0*/  P2R R64, PR, RZ, 0x1 ;  /* 0x00000001ff407803 */ /* 0x000fe20000000000 */
[----:B------:R-:W-:Y:S01]  /*22c0*/  UMOV UR21, 0x40000040 ;  /* 0x4000004000157882 */ /* 0x000fe20000000000 */
[----:B------:R-:W-:Y:S01]  /*22d0*/  UMOV UR23, 0x40000040 ;  /* 0x4000004000177882 */ /* 0x000fe20000000000 */
[----:B------:R-:W-:Y:S01]  /*22e0*/  ULOP3.LUT UR4, UR4, 0x3fff, URZ, 0xc0, !UPT ;  /* 0x00003fff04047892 */ /* 0x000fe2000f8ec03f */
[----:B------:R-:W-:Y:S01]  /*22f0*/  IMAD.U32 R11, RZ, RZ, UR21 ;  /* 0x00000015ff0b7e24 */ /* 0x000fe2000f8e00ff */
[----:B------:R-:W-:Y:S01]  /*2300*/  UMOV UR20, UR16 ;  /* 0x0000001000147c82 */ /* 0x000fe20008000000 */
[----:B------:R-:W-:Y:S01]  /*2310*/  UMOV UR19, UR21 ;  /* 0x0000001500137c82 */ /* 0x000fe20008000000 */
[----:B------:R-:W-:Y:S01]  /*2320*/  ULOP3.LUT UR5, UR4, 0x10000, URZ, 0xfc, !UPT ;  /* 0x0001000004057892 */ /* 0x000fe2000f8efc3f */
[----:B------:R-:W-:Y:S01]  /*2330*/  IMAD.U32 R10, RZ, RZ, UR20 ;  /* 0x00000014ff0a7e24 */ /* 0x000fe2000f8e00ff */
[----:B------:R-:W-:Y:S01]  /*2340*/  UMOV UR18, UR20 ;  /* 0x0000001400127c82 */ /* 0x000fe20008000000 */
[----:B------:R-:W-:Y:S01]  /*2350*/  UMOV UR4, UR56 ;  /* 0x0000003800047c82 */ /* 0x000fe20008000000 */
[----:B------:R-:W-:Y:S01]  /*2360*/  UIMAD UR52, UR52, 0xa00, UR5 ;  /* 0x00000a00343478a4 */ /* 0x000fe2000f8e0205 */
[----:B01----:R-:W-:Y:S01]  /*2370*/  @!P1 VIADD R0, R0, 0x38840 ;  /* 0x0003884000009836 */ /* 0x003fe20000000000 */
[----:B------:R-:W-:Y:S01]  /*2380*/  UIADD3 UR16, UR53, 0x4, URZ ;  /* 0x0000000435107890 */ /* 0x000fe2000fffe03f */
[----:B------:R-:W-:Y:S01]  /*2390*/  IMAD.U32 R14, RZ, RZ, UR5 ;  /* 0x00000005ff0e7e24 */ /* 0x000fe2000f8e00ff */
[----:B------:R-:W-:Y:S01]  /*23a0*/  UIADD3 UR6, UR52, 0x80, URZ ;  /* 0x0000008034067890 */ /* 0x000fe2000fffe03f */
[--C-:B------:R-:W-:Y:S01]  /*23b0*/  IMAD.MOV.U32 R150, RZ, RZ, R151.reuse ;  /* 0x000000ffff967224 */ /* 0x100fe200078e0097 */
[----:B------:R-:W-:Y:S01]  /*23c0*/  UMOV UR5, UR57 ;  /* 0x0000003900057c82 */ /* 0x000fe20008000000 */
[----:B------:R-:W-:Y:S01]  /*23d0*/  UMOV UR58, UR52 ;  /* 0x00000034003a7c82 */ /* 0x000fe20008000000 */
[----:B------:R-:W-:Y:S01]  /*23e0*/  UIADD3 UR10, UR52, 0x100, URZ ;  /* 0x00000100340a7890 */ /* 0x000fe2000fffe03f */
[----:B------:R-:W-:Y:S01]  /*23f0*/  HGMMA.64x16x16.F32.BF16 R56, gdesc[UR56], RZ, !UPT, gsb0 ;  /* 0x00200000383879f0 */ /* 0x000fe2000c0018ff */
[----:B------:R-:W-:Y:S01]  /*2400*/  UIADD3 UR14, UR52, 0x180, URZ ;  /* 0x00000180340e7890 */ /* 0x000fe2000fffe03f */
[----:B------:R-:W-:Y:S01]  /*2410*/  @!P1 PRMT R0, RZ, 0x654, R0 ;  /* 0x00000654ff009816 */ /* 0x000fe20000000000 */
[----:B------:R-:W-:Y:S01]  /*2420*/  UIADD3 UR26, UR52, 0x404, URZ ;  /* 0x00000404341a7890 */ /* 0x000fe2000fffe03f */
[--C-:B------:R-:W-:Y:S01]  /*2430*/  IMAD.MOV.U32 R149, RZ, RZ, R151.reuse ;  /* 0x000000ffff957224 */ /* 0x100fe200078e0097 */
[----:B------:R-:W-:Y:S01]  /*2440*/  UMOV UR27, 0x40000040 ;  /* 0x40000040001b7882 */ /* 0x000fe20000000000 */
        /* <DEDUP_REMOVED lines=32> */
[----:B------:R-:W-:Y:S01]  /*2650*/  IMAD.MOV.U32 R130, RZ, RZ, R151 ;  /* 0x000000ffff827224 */ /* 0x000fe200078e0097 */
[----:B------:R-:W-:-:S02]  /*2660*/  WARPGROUP.DEPBAR.LE gsb0, 0x0 ;  /* 0x00008000000079c5 */ /* 0x000fc40000010000 */
[----:B------:R-:W-:Y:S01]  /*2670*/  WARPGROUP.ARRIVE ;  /* 0x00000000000079c5 */ /* 0x000fe20000000000 */
[--C-:B------:R-:W-:Y:S02]  /*2680*/  IMAD.MOV.U32 R129, RZ, RZ, R151.reuse ;  /* 0x000000ffff817224 */ /* 0x100fe400078e0097 */
[--C-:B------:R-:W-:Y:S02]  /*2690*/  IMAD.MOV.U32 R128, RZ, RZ, R151.reuse ;  /* 0x000000ffff807224 */ /* 0x100fe400078e0097 */
[--C-:B------:R-:W-:Y:S01]  /*26a0*/  IMAD.MOV.U32 R127, RZ, RZ, R151.reuse ;  /* 0x000000ffff7f7224 */ /* 0x100fe200078e0097 */
[----:B------:R-:W-:Y:S01]  /*26b0*/  HGMMA.64x16x16.F32.BF16 R48, gdesc[UR4], RZ, !UPT, gsb0 ;  /* 0x00200000043079f0 */ /* 0x000fe2000c0018ff */
[----:B------:R-:W-:Y:S01]  /*26c0*/  UIADD3 UR6, UR52, 0x200, URZ ;  /* 0x0000020034067890 */ /* 0x000fe2000fffe03f */
[--C-:B------:R-:W-:Y:S01]  /*26d0*/  IMAD.MOV.U32 R126, RZ, RZ, R151.reuse ;  /* 0x000000ffff7e7224 */ /* 0x100fe200078e0097 */
[----:B------:R-:W-:Y:S01]  /*26e0*/  UMOV UR4, UR56 ;  /* 0x0000003800047c82 */ /* 0x000fe20008000000 */
[----:B------:R-:W-:Y:S01]  /*26f0*/  UMOV UR5, UR57 ;  /* 0x0000003900057c82 */ /* 0x000fe20008000000 */
        /* <DEDUP_REMOVED lines=28> */
[--C-:B------:R-:W-:Y:S01]  /*28c0*/  IMAD.MOV.U32 R100, RZ, RZ, R151.reuse ;  /* 0x000000ffff647224 */ /* 0x100fe200078e0097 */
[----:B------:R-:W-:Y:S01]  /*28d0*/  HGMMA.64x16x16.F32.BF16 R40, gdesc[UR8], RZ, !UPT, gsb0 ;  /* 0x00200000082879f0 */ /* 0x000fe2000c0018ff */
[----:B------:R-:W-:Y:S01]  /*28e0*/  UIADD3 UR8, UR52, 0x2, URZ ;  /* 0x0000000234087890 */ /* 0x000fe2000fffe03f */
[--C-:B------:R-:W-:Y:S01]  /*28f0*/  IMAD.MOV.U32 R99, RZ, RZ, R151.reuse ;  /* 0x000000ffff637224 */ /* 0x100fe200078e0097 */
[----:B------:R-:W-:Y:S01]  /*2900*/  UIADD3 UR10, UR52, 0x102, URZ ;  /* 0x00000102340a7890 */ /* 0x000fe2000fffe03f */
[--C-:B------:R-:W-:Y:S01]  /*2910*/  IMAD.MOV.U32 R98, RZ, RZ, R151.reuse ;  /* 0x000000ffff627224 */ /* 0x100fe200078e0097 */
[----:B------:R-:W-:Y:S01]  /*2920*/  UMOV UR9, UR19 ;  /* 0x0000001300097c82 */ /* 0x000fe20008000000 */
[----:B------:R-:W-:Y:S01]  /*2930*/  UMOV UR11, 0x40000040 ;  /* 0x40000040000b7882 */ /* 0x000fe20000000000 */
[--C-:B------:R-:W-:Y:S01]  /*2940*/  IMAD.MOV.U32 R97, RZ, RZ, R151.reuse ;  /* 0x000000ffff617224 */ /* 0x100fe200078e0097 */
[----:B------:R-:W-:Y:S01]  /*2950*/  UMOV UR22, UR8 ;  /* 0x0000000800167c82 */ /* 0x000fe20008000000 */
[----:B------:R-:W-:Y:S01]  /*2960*/  UMOV UR8, UR18 ;  /* 0x0000001200087c82 */ /* 0x000fe20008000000 */
        /* <DEDUP_REMOVED lines=37> */
[----:B------:R-:W-:Y:S01]  /*2bc0*/  IMAD.MOV.U32 R66, RZ, RZ, R151 ;  /* 0x000000ffff427224 */ /* 0x000fe200078e0097 */
[----:B------:R-:W-:Y:S02]  /*2bd0*/  WARPGROUP.DEPBAR.LE gsb0, 0x0 ;  /* 0x00008000000079c5 */ /* 0x000fe40000010000 */
        /* <DEDUP_REMOVED lines=21> */
[----:B------:R-:W-:Y:S02]  /*2d30*/  UIADD3 UR8, UR52, 0x4, URZ ;  /* 0x0000000434087890 */ /* 0x000fe4000fffe03f */
[----:B------:R-:W-:Y:S01]  /*2d40*/  UIADD3 UR10, UR52, 0x104, URZ ;  /* 0x00000104340a7890 */ /* 0x000fe2000fffe03f */
[----:B------:R-:W-:Y:S01]  /*2d50*/  UMOV UR11, 0x40000040 ;  /* 0x40000040000b7882 */ /* 0x000fe20000000000 */
[----:B------:R-:W-:Y:S02]  /*2d60*/  WARPGROUP.DEPBAR.LE gsb0, 0x0 ;  /* 0x00008000000079c5 */ /* 0x000fe40000010000 */
[----:B------:R-:W-:-:S06]  /*2d70*/  WARPGROUP.ARRIVE ;  /* 0x00000000000079c5 */ /* 0x000fcc0000000000 */
[----:B------:R-:W-:Y:S01]  /*2d80*/  HGMMA.64x16x16.F32.BF16 R32, gdesc[UR12], R32, gsb0 ;  /* 0x002000000c2079f0 */ /* 0x000fe20008001820 */
[----:B------:R-:W-:Y:S01]  /*2d90*/  UMOV UR12, UR16 ;  /* 0x00000010000c7c82 */ /* 0x000fe20008000000 */
[----:B------:R-:W-:Y:S01]  /*2da0*/  UMOV UR13, 0x40000040 ;  /* 0x40000040000d7882 */ /* 0x000fe20000000000 */
[----:B------:R-:W-:Y:S01]  /*2db0*/  UMOV UR14, UR8 ;  /* 0x00000008000e7c82 */ /* 0x000fe20008000000 */
[----:B------:R-:W-:Y:S01]  /*2dc0*/  UMOV UR15, 0x40000040 ;  /* 0x40000040000f7882 */ /* 0x000fe20000000000 */
[----:B------:R-:W-:Y:S01]  /*2dd0*/  UMOV UR18, UR12 ;  /* 0x0000000c00127c82 */ /* 0x000fe20008000000 */
[----:B------:R-:W-:Y:S01]  /*2de0*/  UMOV UR19, UR13 ;  /* 0x0000000d00137c82 */ /* 0x000fe20008000000 */
[----:B------:R-:W-:Y:S01]  /*2df0*/  UMOV UR8, UR18 ;  /* 0x0000001200087c82 */ /* 0x000fe20008000000 */
[----:B------:R-:W-:Y:S01]  /*2e00*/  UMOV UR9, UR19 ;  /* 0x0000001300097c82 */ /* 0x000fe20008000000 */
[----:B------:R-:W-:Y:S01]  /*2e10*/  IMAD.U32 R8, RZ, RZ, UR12 ;  /* 0x0000000cff087e24 */ /* 0x000fe2000f8e00ff */
[----:B------:R-:W-:Y:S01]  /*2e20*/  UIADD3 UR16, UR53, 0x6, URZ ;  /* 0x0000000635107890 */ /* 0x000fe2000fffe03f */
[----:B------:R-:W-:Y:S01]  /*2e30*/  IMAD.U32 R9, RZ, RZ, UR13 ;  /* 0x0000000dff097e24 */ /* 0x000fe2000f8e00ff */
[----:B------:R-:W-:-:S02]  /*2e40*/  WARPGROUP.DEPBAR.LE gsb0, 0x0 ;  /* 0x00008000000079c5 */ /* 0x000fc40000010000 */
        /* <DEDUP_REMOVED lines=20> */
[----:B------:R-:W-:Y:S01]  /*2f90*/  UIADD3 UR18, UR52, 0x400, URZ ;  /* 0x0000040034127890 */ /* 0x000fe2000fffe03f */
        /* <DEDUP_REMOVED lines=39> */
[----:B------:R-:W-:Y:S01]  /*3210*/  UMOV UR9, 0x40000040 ;  /* 0x4000004000097882 */ /* 0x000fe20000000000 */
[----:B------:R-:W-:Y:S01]  /*3220*/  UMOV UR11, 0x40000040 ;  /* 0x40000040000b7882 */ /* 0x000fe20000000000 */
[----:B------:R-:W-:Y:S01]  /*3230*/  UMOV UR16, UR8 ;  /* 0x0000000800107c82 */ /* 0x000fe20008000000 */
[----:B------:R-:W-:Y:S01]  /*3240*/  UMOV UR17, UR9 ;  /* 0x0000000900117c82 */ /* 0x000fe20008000000 */
        /* <DEDUP_REMOVED lines=31> */
[----:B------:R-:W-:Y:S01]  /*3440*/  UIADD3 UR6, UR53, 0x404, URZ ;  /* 0x0000040435067890 */ /* 0x000fe2000fffe03f */
[----:B------:R-:W-:Y:S02]  /*3450*/  MOV R2, UR13 ;  /* 0x0000000d00027c02 */ /* 0x000fe40008000f00 */
[----:B------:R-:W-:Y:S01]  /*3460*/  MOV R3, UR12 ;  /* 0x0000000c00037c02 */ /* 0x000fe20008000f00 */
        /* <DEDUP_REMOVED lines=41> */
[----:B------:R-:W-:Y:S02]  /*3700*/  UMOV UR15, 0x40000040 ;  /* 0x40000040000f7882 */ /* 0x000fe40000000000 */
        /* <DEDUP_REMOVED lines=177> */
[----:B------:R-:W-:Y:S02]  /*4220*/  UIADD3 UR6, UR53, 0xc02, URZ ;  /* 0x00000c0235067890 */ /* 0x000fe4000fffe03f */
[----:B------:R-:W-:Y:S01]  /*4230*/  UIADD3 UR10, UR52, 0x884, URZ ;  /* 0x00000884340a7890 */ /* 0x000fe2000fffe03f */
[----:B------:R-:W-:-:S02]  /*4240*/  WARPGROUP.DEPBAR.LE gsb0, 0x0 ;  /* 0x00008000000079c5 */ /* 0x000fc40000010000 */
        /* <DEDUP_REMOVED lines=77> */
[----:B------:R-:W-:Y:S02]  /*4720*/  R2UR UR12, R3 ;  /* 0x00000000030c72ca */ /* 0x000fe400000e0000 */
[----:B------:R-:W-:Y:S01]  /*4730*/  R2UR UR13, R2 ;  /* 0x00000000020d72ca */ /* 0x000fe200000e0000 */
        /* <DEDUP_REMOVED lines=8> */
[----:B------:R-:W-:Y:S01]  /*47c0*/  IMAD.U32 R6, RZ, RZ, UR56 ;  /* 0x00000038ff067e24 */ /* 0x000fe2000f8e00ff */
[----:B------:R-:W-:Y:S01]  /*47d0*/  UMOV UR10, UR56 ;  /* 0x00000038000a7c82 */ /* 0x000fe20008000000 */
[----:B------:R-:W-:Y:S01]  /*47e0*/  UMOV UR11, UR57 ;  /* 0x00000039000b7c82 */ /* 0x000fe20008000000 */
[----:B------:R-:W-:Y:S01]  /*47f0*/  IMAD.U32 R7, RZ, RZ, UR57 ;  /* 0x00000039ff077e24 */ /* 0x000fe2000f8e00ff */
[----:B------:R-:W-:Y:S01]  /*4800*/  UMOV UR53, UR11 ;  /* 0x0000000b00357c82 */ /* 0x000fe20008000000 */
[----:B------:R-:W-:-:S02]  /*4810*/  WARPGROUP.DEPBAR.LE gsb0, 0x0 ;  /* 0x00008000000079c5 */ /* 0x000fc40000010000 */
        /* <DEDUP_REMOVED lines=14> */
[----:B------:R-:W-:Y:S01]  /*4900*/  UMOV UR59, 0x40000040 ;  /* 0x40000040003b7882 */ /* 0x000fe20000000000 */
[----:B------:R-:W-:Y:S01]  /*4910*/  ULDC UR6, c[0x0][0x9d8] ;  /* 0x0002760000067ab9 */ /* 0x000fe20000000800 */
        /* <DEDUP_REMOVED lines=8> */
[----:B------:R-:W-:Y:S01]  /*49a0*/  UMOV UR56, UR10 ;  /* 0x0000000a00387c82 */ /* 0x000fe20008000000 */
[----:B------:R-:W-:Y:S01]  /*49b0*/  UMOV UR57, UR11 ;  /* 0x0000000b00397c82 */ /* 0x000fe20008000000 */
[----:B------:R-:W-:Y:S01]  /*49c0*/  UMOV UR58, UR7 ;  /* 0x00000007003a7c82 */ /* 0x000fe20008000000 */
[----:B------:R-:W-:Y:S01]  /*49d0*/  UMOV UR59, 0x40000040 ;  /* 0x40000040003b7882 */ /* 0x000fe20000000000 */
[----:B------:R-:W-:Y:S01]  /*49e0*/  UIADD3 UR7, UR52, 0x906, URZ ;  /* 0x0000090634077890 */ /* 0x000fe2000fffe03f */
[----:B------:R-:W0:Y:S01]  /*49f0*/  MUFU.TANH R56, R56 ;  /* 0x0000003800387308 */ /* 0x000e220000002400 */
[----:B------:R-:W-:Y:S01]  /*4a00*/  FMUL.FTZ R62, R62, UR6 ;  /* 0x000000063e3e7c20 */ /* 0x000fe20008410000 */
[----:B------:R-:W-:Y:S01]  /*4a10*/  FMUL.FTZ R59, R59, UR6 ;  /* 0x000000063b3b7c20 */ /* 0x000fe20008410000 */
[----:B------:R-:W-:-:S05]  /*4a20*/  FMUL.FTZ R63, R63, UR6 ;  /* 0x000000063f3f7c20 */ /* 0x000fca0008410000 */
[----:B------:R-:W1:Y:S08]  /*4a30*/  MUFU.TANH R57, R57 ;  /* 0x0000003900397308 */ /* 0x000e700000002400 */
[----:B------:R-:W2:Y:S08]  /*4a40*/  MUFU.TANH R60, R60 ;  /* 0x0000003c003c7308 */ /* 0x000eb00000002400 */
[----:B------:R-:W3:Y:S08]  /*4a50*/  MUFU.TANH R61, R61 ;  /* 0x0000003d003d7308 */ /* 0x000ef00000002400 */
[----:B------:R-:W4:Y:S08]  /*4a60*/  MUFU.TANH R2, R58 ;  /* 0x0000003a00027308 */ /* 0x000f300000002400 */
[----:B------:R-:W-:Y:S01]  /*4a70*/  MUFU.TANH R12, R62 ;  /* 0x0000003e000c7308 */ /* 0x000fe20000002400 */
[----:B------:R-:W-:-:S02]  /*4a80*/  WARPGROUP.DEPBAR.LE gsb0, 0x0 ;  /* 0x00008000000079c5 */ /* 0x000fc40000010000 */
[----:B------:R-:W-:Y:S01]  /*4a90*/  WARPGROUP.ARRIVE ;  /* 0x00000000000079c5 */ /* 0x000fe20000000000 */
[----:B------:R-:W-:Y:S01]  /*4aa0*/  FMUL.FTZ R50, R50, UR6 ;  /* 0x0000000632327c20 */ /* 0x000fe20008410000 */
[----:B------:R-:W-:Y:S01]  /*4ab0*/  FMUL.FTZ R51, R51, UR6 ;  /* 0x0000000633337c20 */ /* 0x000fe20008410000 */
[----:B------:R-:W-:Y:S01]  /*4ac0*/  FMUL.FTZ R48, R48, UR6 ;  /* 0x0000000630307c20 */ /* 0x000fe20008410000 */
[----:B------:R-:W-:Y:S01]  /*4ad0*/  FMUL.FTZ R49, R49, UR6 ;  /* 0x0000000631317c20 */ /* 0x000fe20008410000 */
[----:B------:R5:W-:Y:S01]  /*4ae0*/  MUFU.TANH R20, R50 ;  /* 0x0000003200147308 */ /* 0x000be20000002400 */
[----:B------:R-:W-:Y:S01]  /*4af0*/  HGMMA.64x16x16.F32.BF16 R40, gdesc[UR56], R40, gsb0 ;  /* 0x00200000382879f0 */ /* 0x000fe20008001828 */
[----:B------:R-:W-:Y:S01]  /*4b00*/  UMOV UR56, UR10 ;  /* 0x0000000a00387c82 */ /* 0x000fe20008000000 */
[----:B------:R-:W-:Y:S01]  /*4b10*/  UMOV UR57, UR11 ;  /* 0x0000000b00397c82 */ /* 0x000fe20008000000 */
[----:B------:R-:W-:Y:S01]  /*4b20*/  UMOV UR58, UR7 ;  /* 0x00000007003a7c82 */ /* 0x000fe20008000000 */
[----:B------:R-:W-:Y:S01]  /*4b30*/  UMOV UR59, 0x40000040 ;  /* 0x40000040003b7882 */ /* 0x000fe20000000000 */
[----:B------:R-:W-:Y:S01]  /*4b40*/  FMUL.FTZ R55, R55, UR6 ;  /* 0x0000000637377c20 */ /* 0x000fe20008410000 */
[----:B------:R-:W-:Y:S01]  /*4b50*/  FMUL.FTZ R52, R52, UR6 ;  /* 0x0000000634347c20 */ /* 0x000fe20008410000 */
[----:B------:R-:W-:Y:S01]  /*4b60*/  MUFU.TANH R21, R51 ;  /* 0x0000003300157308 */ /* 0x000fe20000002400 */
[----:B-----5:R-:W-:-:S02]  /*4b70*/  IMAD.U32 R50, RZ, RZ, UR60 ;  /* 0x0000003cff327e24 */ /* 0x020fc4000f8e00ff */
[----:B------:R-:W-:Y:S01]  /*4b80*/  FMUL.FTZ R53, R53, UR6 ;  /* 0x0000000635357c20 */ /* 0x000fe20008410000 */
[----:B------:R-:W-:Y:S01]  /*4b90*/  FMUL.FTZ R54, R54, UR6 ;  /* 0x0000000636367c20 */ /* 0x000fe20008410000 */
[----:B------:R-:W-:Y:S01]  /*4ba0*/  R2UR UR7, R18 ;  /* 0x00000000120772ca */ /* 0x000fe200000e0000 */
[--C-:B------:R-:W-:Y:S02]  /*4bb0*/  IMAD.MOV.U32 R62, RZ, RZ, R151.reuse ;  /* 0x000000ffff3e7224 */ /* 0x100fe400078e0097 */
[----:B------:R-:W5:Y:S08]  /*4bc0*/  MUFU.TANH R48, R48 ;  /* 0x0000003000307308 */ /* 0x000f700000002400 */
[----:B------:R0:W5:Y:S08]  /*4bd0*/  MUFU.TANH R13, R59 ;  /* 0x0000003b000d7308 */ /* 0x0001700000002400 */
[----:B------:R-:W5:Y:S01]  /*4be0*/  MUFU.TANH R49, R49 ;  /* 0x0000003100317308 */ /* 0x000f620000002400 */
[----:B0-----:R-:W-:-:S07]  /*4bf0*/  IMAD.MOV.U32 R59, RZ, RZ, R151 ;  /* 0x000000ffff3b7224 */ /* 0x001fce00078e0097 */
[----:B------:R-:W-:Y:S08]  /*4c00*/  MUFU.TANH R55, R55 ;  /* 0x0000003700377308 */ /* 0x000ff00000002400 */
[----:B------:R-:W0:Y:S01]  /*4c10*/  MUFU.TANH R52, R52 ;  /* 0x0000003400347308 */ /* 0x000e220000002400 */
[----:B------:R-:W-:Y:S02]  /*4c20*/  WARPGROUP.DEPBAR.LE gsb0, 0x0 ;  /* 0x00008000000079c5 */ /* 0x000fe40000010000 */
[----:B------:R-:W-:Y:S01]  /*4c30*/  WARPGROUP.ARRIVE ;  /* 0x00000000000079c5 */ /* 0x000fe20000000000 */
[----:B------:R-:W-:-:S04]  /*4c40*/  FMUL.FTZ R42, R42, UR6 ;  /* 0x000000062a2a7c20 */ /* 0x000fc80008410000 */
[----:B------:R1:W0:Y:S01]  /*4c50*/  MUFU.TANH R15, R63 ;  /* 0x0000003f000f7308 */ /* 0x0002220000002400 */
[----:B------:R-:W-:Y:S01]  /*4c60*/  FMUL.FTZ R40, R40, UR6 ;  /* 0x0000000628287c20 */ /* 0x000fe20008410000 */
[----:B------:R-:W-:Y:S01]  /*4c70*/  FMUL.FTZ R43, R43, UR6 ;  /* 0x000000062b2b7c20 */ /* 0x000fe20008410000 */
[----:B------:R-:W-:Y:S01]  /*4c80*/  FMUL.FTZ R41, R41, UR6 ;  /* 0x0000000629297c20 */ /* 0x000fe20008410000 */
[----:B------:R-:W-:Y:S01]  /*4c90*/  HGMMA.64x16x16.F32.BF16 R32, gdesc[UR56], R32, gsb0 ;  /* 0x00200000382079f0 */ /* 0x000fe20008001820 */
[----:B------:R-:W-:Y:S01]  /*4ca0*/  R2UR UR57, R4 ;  /* 0x00000000043972ca */ /* 0x000fe200000e0000 */
[----:B------:R-:W-:Y:S01]  /*4cb0*/  IMAD.U32 R4, RZ, RZ, UR54 ;  /* 0x00000036ff047e24 */ /* 0x000fe2000f8e00ff */
[----:B------:R-:W-:Y:S01]  /*4cc0*/  UIADD3 UR54, UR52, 0x986, URZ ;  /* 0x0000098634367890 */ /* 0x000fe2000fffe03f */
[----:B------:R-:W0:Y:S01]  /*4cd0*/  MUFU.TANH R53, R53 ;  /* 0x0000003500357308 */ /* 0x000e220000002400 */
[----:B------:R-:W-:Y:S01]  /*4ce0*/  FMUL.FTZ R44, R44, UR6 ;  /* 0x000000062c2c7c20 */ /* 0x000fe20008410000 */
[----:B------:R-:W-:Y:S01]  /*4cf0*/  UMOV UR52, UR10 ;  /* 0x0000000a00347c82 */ /* 0x000fe20008000000 */
[----:B------:R-:W-:Y:S01]  /*4d00*/  IADD3 R3, R4, 0x50, -R19 ;  /* 0x0000005004037810 */ /* 0x000fe20007ffe813 */
[----:B------:R-:W-:Y:S01]  /*4d10*/  FMUL.FTZ R45, R45, UR6 ;  /* 0x000000062d2d7c20 */ /* 0x000fe20008410000 */
[----:B------:R-:W-:Y:S01]  /*4d20*/  FMUL.FTZ R46, R46, UR6 ;  /* 0x000000062e2e7c20 */ /* 0x000fe20008410000 */
[----:B------:R-:W-:Y:S01]  /*4d30*/  FMUL.FTZ R47, R47, UR6 ;  /* 0x000000062f2f7c20 */ /* 0x000fe20008410000 */
[----:B------:R-:W-:Y:S01]  /*4d40*/  ULDC UR10, c[0x0][0x988] ;  /* 0x00026200000a7ab9 */ /* 0x000fe20000000800 */
[----:B------:R-:W-:Y:S01]  /*4d50*/  IMAD R51, R50, -0x50, R3 ;  /* 0xffffffb032337824 */ /* 0x000fe200078e0203 */
[----:B------:R-:W-:Y:S01]  /*4d60*/  MUFU.TANH R42, R42 ;  /* 0x0000002a002a7308 */ /* 0x000fe20000002400 */
[----:B------:R-:W-:Y:S01]  /*4d70*/  R2UR UR56, R65 ;  /* 0x00000000413872ca */ /* 0x000fe200000e0000 */
[----:B------:R-:W-:-:S02]  /*4d80*/  IMAD.MOV.U32 R65, RZ, RZ, R151 ;  /* 0x000000ffff417224 */ /* 0x000fc400078e0097 */
[C---:B------:R-:W-:Y:S01]  /*4d90*/  ISETP.GT.AND P6, PT, R51.reuse, RZ, PT ;  /* 0x000000ff3300720c */ /* 0x040fe20003fc4270 */
[----:B-1----:R-:W-:Y:S01]  /*4da0*/  IMAD.MOV.U32 R63, RZ, RZ, R151 ;  /* 0x000000ffff3f7224 */ /* 0x002fe200078e0097 */
[C---:B------:R-:W-:Y:S02]  /*4db0*/  ISETP.GT.AND P5, PT, R51.reuse, 0x1, PT ;  /* 0x000000013300780c */ /* 0x040fe40003fa4270 */
[----:B------:R-:W-:Y:S01]  /*4dc0*/  ISETP.GT.AND P4, PT, R51, 0x8, PT ;  /* 0x000000083300780c */ /* 0x000fe20003f84270 */
[----:B------:R-:W-:Y:S01]  /*4dd0*/  MUFU.TANH R40, R40 ;  /* 0x0000002800287308 */ /* 0x000fe20000002400 */
[----:B------:R-:W-:Y:S02]  /*4de0*/  FSEL R56, R56, -INF , P6 ;  /* 0xff80000038387808 */ /* 0x000fe40003000000 */
[----:B------:R-:W-:Y:S02]  /*4df0*/  FSEL R57, R57, -INF , P5 ;  /* 0xff80000039397808 */ /* 0x000fe40002800000 */
[----:B------:R-:W-:-:S02]  /*4e00*/  ISETP.GT.AND P2, PT, R51, 0x9, PT ;  /* 0x000000093300780c */ /* 0x000fc40003f44270 */
[----:B--2---:R-:W-:Y:S01]  /*4e10*/  FSEL R60, R60, -INF , P4 ;  /* 0xff8000003c3c7808 */ /* 0x004fe20002000000 */
[----:B------:R-:W-:Y:S01]  /*4e20*/  MUFU.TANH R54, R54 ;  /* 0x0000003600367308 */ /* 0x000fe20000002400 */
[----:B------:R-:W-:Y:S02]  /*4e30*/  ISETP.GT.AND P3, PT, R51, 0x10, PT ;  /* 0x000000103300780c */ /* 0x000fe40003f64270 */
[----:B---3--:R-:W-:Y:S02]  /*4e40*/  FSEL R61, R61, -INF , P2 ;  /* 0xff8000003d3d7808 */ /* 0x008fe40001000000 */
[----:B----4-:R-:W-:Y:S02]  /*4e50*/  FSEL R2, R2, -INF , P6 ;  /* 0xff80000002027808 */ /* 0x010fe40003000000 */
[----:B------:R-:W-:Y:S01]  /*4e60*/  ISETP.GT.AND P6, PT, R51, 0x11, PT ;  /* 0x000000113300780c */ /* 0x000fe20003fc4270 */
[----:B------:R-:W-:Y:S01]  /*4e70*/  MUFU.TANH R43, R43 ;  /* 0x0000002b002b7308 */ /* 0x000fe20000002400 */
[----:B-----5:R-:W-:-:S02]  /*4e80*/  FSEL R58, R48, -INF , P3 ;  /* 0xff800000303a7808 */ /* 0x020fc40001800000 */
[----:B------:R-:W-:Y:S02]  /*4e90*/  FSEL R12, R12, -INF , P4 ;  /* 0xff8000000c0c7808 */ /* 0x000fe40002000000 */
[----:B------:R-:W-:Y:S02]  /*4ea0*/  FSEL R13, R13, -INF , P5 ;  /* 0xff8000000d0d7808 */ /* 0x000fe40002800000 */
[C---:B------:R-:W-:Y:S01]  /*4eb0*/  ISETP.GT.AND P4, PT, R51.reuse, 0x19, PT ;  /* 0x000000193300780c */ /* 0x040fe20003f84270 */
[----:B------:R-:W-:Y:S01]  /*4ec0*/  MUFU.TANH R41, R41 ;  /* 0x0000002900297308 */ /* 0x000fe20000002400 */
[----:B------:R-:W-:Y:S02]  /*4ed0*/  ISETP.GT.AND P5, PT, R51, 0x18, PT ;  /* 0x000000183300780c */ /* 0x000fe40003fa4270 */
[----:B------:R-:W-:Y:S02]  /*4ee0*/  FSEL R49, R49, -INF , P6 ;  /* 0xff80000031317808 */ /* 0x000fe40003000000 */
[----:B0-----:R-:W-:Y:S01]  /*4ef0*/  FSEL R52, R52, -INF , P5 ;  /* 0xff80000034347808 */ /* 0x001fe20002800000 */
[----:B------:R-:W-:-:S02]  /*4f00*/  WARPGROUP.DEPBAR.LE gsb0, 0x0 ;  /* 0x00008000000079c5 */ /* 0x000fc40000010000 */
[----:B------:R-:W-:Y:S01]  /*4f10*/  WARPGROUP.ARRIVE ;  /* 0x00000000000079c5 */ /* 0x000fe20000000000 */
[----:B------:R-:W-:Y:S01]  /*4f20*/  FMUL.FTZ R33, R33, UR6 ;  /* 0x0000000621217c20 */ /* 0x000fe20008410000 */
[----:B------:R-:W-:Y:S01]  /*4f30*/  FMUL.FTZ R32, R32, UR6 ;  /* 0x0000000620207c20 */ /* 0x000fe20008410000 */
[----:B------:R-:W-:Y:S01]  /*4f40*/  FMUL.FTZ R34, R34, UR6 ;  /* 0x0000000622227c20 */ /* 0x000fe20008410000 */
[----:B------:R-:W0:Y:S01]  /*4f50*/  MUFU.TANH R44, R44 ;  /* 0x0000002c002c7308 */ /* 0x000e220000002400 */
[----:B------:R-:W-:Y:S01]  /*4f60*/  FSEL R15, R15, -INF , P2 ;  /* 0xff8000000f0f7808 */ /* 0x000fe20001000000 */
[----:B------:R-:W-:Y:S01]  /*4f70*/  HGMMA.64x16x16.F32.BF16 R24, gdesc[UR52], R24, gsb0 ;  /* 0x00200000341879f0 */ /* 0x000fe20008001818 */
[----:B------:R-:W-:Y:S01]  /*4f80*/  ISETP.GT.AND P2, PT, R51, 0x20, PT ;  /* 0x000000203300780c */ /* 0x000fe20003f44270 */
[----:B------:R-:W-:Y:S01]  /*4f90*/  FMUL.FTZ R36, R36, UR6 ;  /* 0x0000000624247c20 */ /* 0x000fe20008410000 */
[----:B------:R-:W-:Y:S01]  /*4fa0*/  FSEL R53, R53, -INF , P4 ;  /* 0xff80000035357808 */ /* 0x000fe20002000000 */
[----:B------:R-:W-:Y:S01]  /*4fb0*/  FMUL.FTZ R37, R37, UR6 ;  /* 0x0000000625257c20 */ /* 0x000fe20008410000 */
[----:B------:R-:W-:Y:S01]  /*4fc0*/  FSEL R20, R20, -INF , P3 ;  /* 0xff80000014147808 */ /* 0x000fe20001800000 */
[----:B------:R1:W-:Y:S01]  /*4fd0*/  MUFU.TANH R4, R33 ;  /* 0x0000002100047308 */ /* 0x0003e20000002400 */
[----:B------:R-:W-:Y:S01]  /*4fe0*/  ISETP.GT.AND P3, PT, R51, 0x21, PT ;  /* 0x000000213300780c */ /* 0x000fe20003f64270 */
[----:B------:R-:W-:Y:S01]  /*4ff0*/  FMUL.FTZ R35, R35, UR6 ;  /* 0x0000000623237c20 */ /* 0x000fe20008410000 */
[----:B------:R-:W-:Y:S01]  /*5000*/  FSEL R21, R21, -INF , P6 ;  /* 0xff80000015157808 */ /* 0x000fe20003000000 */
[----:B------:R-:W-:Y:S01]  /*5010*/  FMUL.FTZ R38, R38, UR6 ;  /* 0x0000000626267c20 */ /* 0x000fe20008410000 */
[----:B------:R-:W-:Y:S01]  /*5020*/  ISETP.GT.AND P6, PT, R51, 0x28, PT ;  /* 0x000000283300780c */ /* 0x000fe20003fc4270 */
[----:B------:R-:W-:-:S02]  /*5030*/  FMUL.FTZ R39, R39, UR6 ;  /* 0x0000000627277c20 */ /* 0x000fc40008410000 */
[----:B------:R2:W-:Y:S01]  /*5040*/  MUFU.TANH R3, R32 ;  /* 0x0000002000037308 */ /* 0x0005e20000002400 */
[----:B-1----:R-:W-:Y:S02]  /*5050*/  FMNMX.FTZ R33, R56, R57, !PT ;  /* 0x0000003938217209 */ /* 0x002fe40007810000 */
[----:B0-----:R-:W-:-:S05]  /*5060*/  FSEL R44, R44, -INF , P6 ;  /* 0xff8000002c2c7808 */ /* 0x001fca0003000000 */
[----:B------:R0:W-:Y:S01]  /*5070*/  MUFU.TANH R50, R34 ;  /* 0x0000002200327308 */ /* 0x0001e20000002400 */
[----:B--2---:R-:W-:-:S04]  /*5080*/  FMNMX.FTZ R32, R60, R33, !PT ;  /* 0x000000213c207209 */ /* 0x004fc80007810000 */
[----:B------:R-:W-:Y:S02]  /*5090*/  FMNMX.FTZ R33, R61, R32, !PT ;  /* 0x000000203d217209 */ /* 0x000fe40007810000 */
[----:B------:R-:W-:Y:S01]  /*50a0*/  FSEL R32, R54, -INF , P5 ;  /* 0xff80000036207808 */ /* 0x000fe20002800000 */
[----:B------:R-:W1:Y:S01]  /*50b0*/  MUFU.TANH R45, R45 ;  /* 0x0000002d002d7308 */ /* 0x000e620000002400 */
[----:B0-----:R-:W-:Y:S02]  /*50c0*/  FMNMX.FTZ R34, R58, R33, !PT ;  /* 0x000000213a227209 */ /* 0x001fe40007810000 */
[----:B------:R-:W-:Y:S02]  /*50d0*/  FSEL R33, R55, -INF , P4 ;  /* 0xff80000037217808 */ /* 0x000fe40002000000 */
[----:B------:R-:W-:Y:S02]  /*50e0*/  FMNMX.FTZ R55, R49, R34, !PT ;  /* 0x0000002231377209 */ /* 0x000fe40007810000 */
[----:B------:R-:W-:Y:S01]  /*50f0*/  ISETP.GT.AND P5, PT, R51, 0x29, PT ;  /* 0x000000293300780c */ /* 0x000fe20003fa4270 */
[----:B------:R-:W-:Y:S01]  /*5100*/  MUFU.TANH R46, R46 ;  /* 0x0000002e002e7308 */ /* 0x000fe20000002400 */
[----:B------:R-:W-:-:S02]  /*5110*/  FMNMX.FTZ R34, R52, R55, !PT ;  /* 0x0000003734227209 */ /* 0x000fc40007810000 */
[----:B------:R-:W-:Y:S02]  /*5120*/  ISETP.GT.AND P4, PT, R51, 0x30, PT ;  /* 0x000000303300780c */ /* 0x000fe40003f84270 */
[----:B------:R-:W-:Y:S02]  /*5130*/  FMNMX.FTZ R55, R53, R34, !PT ;  /* 0x0000002235377209 */ /* 0x000fe40007810000 */
[----:B------:R-:W-:Y:S01]  /*5140*/  FSEL R34, R43, -INF , P3 ;  /* 0xff8000002b227808 */ /* 0x000fe20001800000 */
[----:B------:R-:W0:Y:S01]  /*5150*/  MUFU.TANH R47, R47 ;  /* 0x0000002f002f7308 */ /* 0x000e220000002400 */
[----:B------:R-:W-:Y:S02]  /*5160*/  FSEL R43, R41, -INF , P3 ;  /* 0xff800000292b7808 */ /* 0x000fe40001800000 */
[----:B-1----:R-:W-:Y:S02]  /*5170*/  FSEL R45, R45, -INF , P5 ;  /* 0xff8000002d2d7808 */ /* 0x002fe40002800000 */
[----:B------:R-:W-:Y:S01]  /*5180*/  ISETP.GT.AND P3, PT, R51, 0x31, PT ;  /* 0x000000313300780c */ /* 0x000fe20003f64270 */
[----:B------:R-:W-:-:S02]  /*5190*/  WARPGROUP.DEPBAR.LE gsb0, 0x0 ;  /* 0x00008000000079c5 */ /* 0x000fc40000010000 */
[----:B------:R-:W-:Y:S01]  /*51a0*/  FMUL.FTZ R48, R24, UR6 ;  /* 0x0000000618307c20 */ /* 0x000fe20008410000 */
[----:B------:R-:W-:Y:S01]  /*51b0*/  FSEL R24, R42, -INF , P2 ;  /* 0xff8000002a187808 */ /* 0x000fe20001000000 */
[----:B------:R-:W1:Y:S01]  /*51c0*/  MUFU.TANH R36, R36 ;  /* 0x0000002400247308 */ /* 0x000e620000002400 */
[----:B------:R-:W-:Y:S01]  /*51d0*/  FSEL R42, R40, -INF , P2 ;  /* 0xff800000282a7808 */ /* 0x000fe20001000000 */
[----:B------:R-:W-:Y:S01]  /*51e0*/  FMUL.FTZ R40, R25, UR6 ;  /* 0x0000000619287c20 */ /* 0x000fe20008410000 */
[----:B------:R-:W-:Y:S01]  /*51f0*/  FMUL.FTZ R41, R28, UR6 ;  /* 0x000000061c297c20 */ /* 0x000fe20008410000 */
[----:B------:R-:W-:Y:S01]  /*5200*/  ISETP.GT.AND P2, PT, R51, 0x38, PT ;  /* 0x000000383300780c */ /* 0x000fe20003f44270 */
[----:B------:R-:W-:Y:S01]  /*5210*/  FMUL.FTZ R27, R27, UR6 ;  /* 0x000000061b1b7c20 */ /* 0x000fe20008410000 */
[----:B------:R-:W-:Y:S01]  /*5220*/  FMNMX.FTZ R54, R42, R55, !PT ;  /* 0x000000372a367209 */ /* 0x000fe20007810000 */
[----:B------:R-:W-:Y:S01]  /*5230*/  FMUL.FTZ R26, R26, UR6 ;  /* 0x000000061a1a7c20 */ /* 0x000fe20008410000 */
[----:B------:R-:W2:Y:S01]  /*5240*/  MUFU.TANH R37, R37 ;  /* 0x0000002500257308 */ /* 0x000ea20000002400 */
[----:B0-----:R-:W-:Y:S01]  /*5250*/  FSEL R28, R47, -INF , P5 ;  /* 0xff8000002f1c7808 */ /* 0x001fe20002800000 */
[----:B------:R-:W-:Y:S01]  /*5260*/  FMUL.FTZ R30, R30, UR6 ;  /* 0x000000061e1e7c20 */ /* 0x000fe20008410000 */
[----:B------:R-:W-:Y:S01]  /*5270*/  FMNMX.FTZ R25, R43, R54, !PT ;  /* 0x000000362b197209 */ /* 0x000fe20007810000 */
[----:B------:R-:W-:Y:S01]  /*5280*/  FMUL.FTZ R31, R31, UR6 ;  /* 0x000000061f1f7c20 */ /* 0x000fe20008410000 */
[----:B------:R-:W-:Y:S01]  /*5290*/  ISETP.GT.AND P5, PT, R51, 0x40, PT ;  /* 0x000000403300780c */ /* 0x000fe20003fa4270 */
[----:B------:R0:W-:Y:S01]  /*52a0*/  @!P1 SYNCS.ARRIVE.TRANS64.RED.A1T0 RZ, [R0+URZ], RZ ;  /* 0x000000ff00ff99a7 */ /* 0x0001e2000810043f */
[----:B------:R-:W-:Y:S01]  /*52b0*/  FMNMX.FTZ R54, R44, R25, !PT ;  /* 0x000000192c367209 */ /* 0x000fe20007810000 */
[----:B------:R-:W3:Y:S01]  /*52c0*/  MUFU.TANH R48, R48 ;  /* 0x0000003000307308 */ /* 0x000ee20000002400 */
[----:B------:R-:W-:-:S02]  /*52d0*/  FSEL R25, R46, -INF , P6 ;  /* 0xff8000002e197808 */ /* 0x000fc40003000000 */
[----:B------:R-:W-:Y:S02]  /*52e0*/  FSEL R46, R3, -INF , P4 ;  /* 0xff800000032e7808 */ /* 0x000fe40002000000 */
[----:B------:R-:W-:Y:S02]  /*52f0*/  FMNMX.FTZ R3, R45, R54, !PT ;  /* 0x000000362d037209 */ /* 0x000fe40007810000 */
[----:B------:R-:W-:Y:S01]  /*5300*/  FSEL R54, R4, -INF , P3 ;  /* 0xff80000004367808 */ /* 0x000fe20001800000 */
[----:B------:R-:W4:Y:S01]  /*5310*/  MUFU.TANH R35, R35 ;  /* 0x0000002300237308 */ /* 0x000f220000002400 */
[----:B------:R-:W-:Y:S01]  /*5320*/  FMNMX.FTZ R55, R46, R3, !PT ;  /* 0x000000032e377209 */ /* 0x000fe20007810000 */
[----:B------:R-:W-:Y:S01]  /*5330*/  FMUL.FTZ R3, R29, UR6 ;  /* 0x000000061d037c20 */ /* 0x000fe20008410000 */
[----:B------:R-:W-:Y:S01]  /*5340*/  ISETP.GT.AND P6, PT, R51, 0x39, PT ;  /* 0x000000393300780c */ /* 0x000fe20003fc4270 */
[----:B------:R-:W-:Y:S01]  /*5350*/  UIADD3 UR6, UR60, -0x2, URZ ;  /* 0xfffffffe3c067890 */ /* 0x000fe2000fffe03f */
[----:B-1----:R-:W-:-:S02]  /*5360*/  FSEL R47, R36, -INF , P2 ;  /* 0xff800000242f7808 */ /* 0x002fc40001000000 */
[----:B------:R-:W-:Y:S01]  /*5370*/  FMNMX.FTZ R4, R54, R55, !PT ;  /* 0x0000003736047209 */ /* 0x000fe20007810000 */
[----:B------:R-:W1:Y:S01]  /*5380*/  MUFU.TANH R40, R40 ;  /* 0x0000002800287308 */ /* 0x000e620000002400 */
[----:B--2---:R-:W-:Y:S01]  /*5390*/  FSEL R37, R37, -INF , P6 ;  /* 0xff80000025257808 */ /* 0x004fe20003000000 */
[----:B------:R-:W-:Y:S01]  /*53a0*/  UISETP.GE.AND UP0, UPT, UR6, UR7, UPT ;  /* 0x000000070600728c */ /* 0x000fe2000bf06270 */
[----:B------:R-:W-:Y:S02]  /*53b0*/  FMNMX.FTZ R4, R47, R4, !PT ;  /* 0x000000042f047209 */ /* 0x000fe40007810000 */
[----:B------:R-:W-:Y:S02]  /*53c0*/  FSEL R29, R50, -INF , P4 ;  /* 0xff800000321d7808 */ /* 0x000fe40002000000 */
[----:B------:R-:W-:Y:S01]  /*53d0*/  ISETP.GT.AND P4, PT, R51, 0x41, PT ;  /* 0x000000413300780c */ /* 0x000fe20003f84270 */
[----:B------:R-:W2:Y:S01]  /*53e0*/  MUFU.TANH R38, R38 ;  /* 0x0000002600267308 */ /* 0x000ea20000002400 */
[----:B---3--:R-:W-:-:S02]  /*53f0*/  FSEL R48, R48, -INF , P5 ;  /* 0xff80000030307808 */ /* 0x008fc40002800000 */
[----:B------:R-:W-:Y:S02]  /*5400*/  FMNMX.FTZ R55, R37, R4, !PT ;  /* 0x0000000425377209 */ /* 0x000fe40007810000 */
[----:B----4-:R-:W-:Y:S02]  /*5410*/  FSEL R35, R35, -INF , P3 ;  /* 0xff80000023237808 */ /* 0x010fe40001800000 */
[----:B------:R-:W-:Y:S01]  /*5420*/  ISETP.GT.AND P3, PT, R51, 0x48, PT ;  /* 0x000000483300780c */ /* 0x000fe20003f64270 */
[----:B------:R-:W3:Y:S01]  /*5430*/  MUFU.TANH R41, R41 ;  /* 0x0000002900297308 */ /* 0x000ee20000002400 */
[----:B-1----:R-:W-:Y:S02]  /*5440*/  FSEL R40, R40, -INF , P4 ;  /* 0xff80000028287808 */ /* 0x002fe40002000000 */
[----:B------:R-:W-:-:S04]  /*5450*/  FMNMX.FTZ R55, R48, R55, !PT ;  /* 0x0000003730377209 */ /* 0x000fc80007810000 */
[----:B------:R-:W-:Y:S01]  /*5460*/  FMNMX.FTZ R4, R40, R55, !PT ;  /* 0x0000003728047209 */ /* 0x000fe20007810000 */
[----:B------:R-:W1:Y:S01]  /*5470*/  MUFU.TANH R3, R3 ;  /* 0x0000000300037308 */ /* 0x000e620000002400 */
[----:B--2---:R-:W-:Y:S02]  /*5480*/  FSEL R36, R38, -INF , P2 ;  /* 0xff80000026247808 */ /* 0x004fe40001000000 */
[----:B------:R-:W-:-:S05]  /*5490*/  ISETP.GT.AND P2, PT, R51, 0x49, PT ;  /* 0x000000493300780c */ /* 0x000fca0003f44270 */
[----:B------:R-:W2:Y:S01]  /*54a0*/  MUFU.TANH R39, R39 ;  /* 0x0000002700277308 */ /* 0x000ea20000002400 */
[----:B---3--:R-:W-:-:S07]  /*54b0*/  FSEL R41, R41, -INF , P3 ;  /* 0xff80000029297808 */ /* 0x008fce0001800000 */
[----:B------:R-:W3:Y:S01]  /*54c0*/  MUFU.TANH R26, R26 ;  /* 0x0000001a001a7308 */ /* 0x000ee20000002400 */
[----:B-1----:R-:W-:Y:S02]  /*54d0*/  FSEL R50, R3, -INF , P2 ;  /* 0xff80000003327808 */ /* 0x002fe40001000000 */
[----:B------:R-:W-:-:S04]  /*54e0*/  FMNMX.FTZ R3, R41, R4, !PT ;  /* 0x0000000429037209 */ /* 0x000fc80007810000 */
[----:B------:R-:W-:Y:S01]  /*54f0*/  FMNMX.FTZ R3, R50, R3, !PT ;  /* 0x0000000332037209 */ /* 0x000fe20007810000 */
[----:B------:R-:W1:Y:S01]  /*5500*/  MUFU.TANH R30, R30 ;  /* 0x0000001e001e7308 */ /* 0x000e620000002400 */
[----:B--2---:R-:W-:-:S03]  /*5510*/  FSEL R39, R39, -INF , P6 ;  /* 0xff80000027277808 */ /* 0x004fc60003000000 */
[----:B------:R-:W2:Y:S04]  /*5520*/  SHFL.BFLY PT, R4, R3, 0x2, 0x1f ;  /* 0x0c401f0003047f89 */ /* 0x000ea800000e0000 */
[----:B------:R-:W4:Y:S01]  /*5530*/  MUFU.TANH R31, R31 ;  /* 0x0000001f001f7308 */ /* 0x000f220000002400 */
[----:B---3--:R-:W-:Y:S02]  /*5540*/  FSEL R26, R26, -INF , P5 ;  /* 0xff8000001a1a7808 */ /* 0x008fe40002800000 */
[----:B-1----:R-:W-:Y:S02]  /*5550*/  FSEL R30, R30, -INF , P3 ;  /* 0xff8000001e1e7808 */ /* 0x002fe40001800000 */
[----:B----4-:R-:W-:Y:S02]  /*5560*/  FSEL R31, R31, -INF , P2 ;  /* 0xff8000001f1f7808 */ /* 0x010fe40001000000 */
[----:B--2---:R-:W-:-:S02]  /*5570*/  FMNMX.FTZ R38, R3, R4, !PT ;  /* 0x0000000403267209 */ /* 0x004fc40007810000 */
[----:B------:R1:W2:Y:S03]  /*5580*/  MUFU.TANH R3, R27 ;  /* 0x0000001b00037308 */ /* 0x0002a60000002400 */
[----:B------:R-:W3:Y:S02]  /*5590*/  SHFL.BFLY PT, R51, R38, 0x1, 0x1f ;  /* 0x0c201f0026337f89 */ /* 0x000ee400000e0000 */
[----:B---3--:R-:W-:-:S04]  /*55a0*/  FMNMX.FTZ R4, R38, R51, !PT ;  /* 0x0000003326047209 */ /* 0x008fc80007810000 */
[C---:B------:R-:W-:Y:S01]  /*55b0*/  FSETP.NEU.FTZ.AND P0, PT, R4.reuse, -INF , PT ;  /* 0xff8000000400780b */ /* 0x040fe20003f1d000 */
[----:B------:R-:W-:-:S05]  /*55c0*/  FMUL.FTZ R51, R4, UR10 ;  /* 0x0000000a04337c20 */ /* 0x000fca0008410000 */
[----:B------:R-:W-:Y:S02]  /*55d0*/  FSEL R55, R51, RZ, P0 ;  /* 0x000000ff33377208 */ /* 0x000fe40000000000 */
[----:B------:R-:W-:Y:S02]  /*55e0*/  FMNMX.FTZ R51, R2, R13, !PT ;  /* 0x0000000d02337209 */ /* 0x000fe40007810000 */
[----:B------:R-:W-:Y:S01]  /*55f0*/  ISETP.NE.AND P0, PT, R64, RZ, PT ;  /* 0x000000ff4000720c */ /* 0x000fe20003f05270 */
[--C-:B------:R-:W-:Y:S01]  /*5600*/  FFMA.FTZ R208, R56, UR10, -R55.reuse ;  /* 0x0000000a38d07c23 */ /* 0x100fe20008010837 */
[----:B------:R-:W-:Y:S01]  /*5610*/  FMNMX.FTZ R38, R12, R51, !PT ;  /* 0x000000330c267209 */ /* 0x000fe20007810000 */
[--C-:B------:R-:W-:Y:S01]  /*5620*/  FFMA.FTZ R57, R57, UR10, -R55.reuse ;  /* 0x0000000a39397c23 */ /* 0x100fe20008010837 */
[--C-:B------:R-:W-:Y:S01]  /*5630*/  FFMA.FTZ R37, R37, UR10, -R55.reuse ;  /* 0x0000000a25257c23 */ /* 0x100fe20008010837 */
[--C-:B------:R-:W-:Y:S01]  /*5640*/  FFMA.FTZ R210, R60, UR10, -R55.reuse ;  /* 0x0000000a3cd27c23 */ /* 0x100fe20008010837 */
[----:B------:R-:W-:Y:S01]  /*5650*/  FMNMX.FTZ R51, R15, R38, !PT ;  /* 0x000000260f337209 */ /* 0x000fe20007810000 */
[----:B------:R-:W-:Y:S01]  /*5660*/  MUFU.EX2 R208, R208 ;  /* 0x000000d000d07308 */ /* 0x000fe20000000800 */
[--C-:B------:R-:W-:Y:S01]  /*5670*/  FFMA.FTZ R61, R61, UR10, -R55.reuse ;  /* 0x0000000a3d3d7c23 */ /* 0x100fe20008010837 */
        /* <DEDUP_REMOVED lines=13> */
[----:B-1----:R-:W-:Y:S01]  /*5750*/  FMNMX.FTZ R27, R33, R38, !PT ;  /* 0x00000026211b7209 */ /* 0x002fe20007810000 */
[----:B------:R-:W-:Y:S01]  /*5760*/  MUFU.EX2 R210, R210 ;  /* 0x000000d200d27308 */ /* 0x000fe20000000800 */
[--C-:B------:R-:W-:Y:S01]  /*5770*/  FFMA.FTZ R54, R54, UR10, -R55.reuse ;  /* 0x0000000a36367c23 */ /* 0x100fe20008010837 */
[--C-:B------:R-:W-:Y:S01]  /*5780*/  FFMA.FTZ R47, R47, UR10, -R55.reuse ;  /* 0x0000000a2f2f7c23 */ /* 0x100fe20008010837 */
[----:B------:R-:W-:Y:S01]  /*5790*/  FMNMX.FTZ R27, R24, R27, !PT ;  /* 0x0000001b181b7209 */ /* 0x000fe20007810000 */
[--C-:B------:R-:W-:Y:S01]  /*57a0*/  FFMA.FTZ R48, R48, UR10, -R55.reuse ;  /* 0x0000000a30307c23 */ /* 0x100fe20008010837 */
[--C-:B------:R-:W-:Y:S01]  /*57b0*/  FFMA.FTZ R41, R41, UR10, -R55.reuse ;  /* 0x0000000a29297c23 */ /* 0x100fe20008010837 */
[----:B------:R-:W-:Y:S01]  /*57c0*/  FFMA.FTZ R50, R50, UR10, -R55 ;  /* 0x0000000a32327c23 */ /* 0x000fe20008010837 */
[----:B------:R-:W-:Y:S01]  /*57d0*/  FMNMX.FTZ R38, R34, R27, !PT ;  /* 0x0000001b22267209 */ /* 0x000fe20007810000 */
[----:B------:R-:W-:Y:S01]  /*57e0*/  MUFU.EX2 R61, R61 ;  /* 0x0000003d003d7308 */ /* 0x000fe20000000800 */
[----:B------:R-:W-:-:S02]  /*57f0*/  IMAD.MOV.U32 R64, RZ, RZ, R151 ;  /* 0x000000ffff407224 */ /* 0x000fc400078e0097 */
[----:B------:R-:W-:Y:S01]  /*5800*/  FMNMX.FTZ R51, R25, R38, !PT ;  /* 0x0000002619337209 */ /* 0x000fe20007810000 */
[----:B------:R-:W-:-:S03]  /*5810*/  IMAD.MOV.U32 R60, RZ, RZ, R151 ;  /* 0x000000ffff3c7224 */ /* 0x000fc600078e0097 */
[----:B------:R-:W-:Y:S01]  /*5820*/  FMNMX.FTZ R38, R28, R51, !PT ;  /* 0x000000331c267209 */ /* 0x000fe20007810000 */
[----:B------:R-:W-:Y:S03]  /*5830*/  MUFU.EX2 R27, R57 ;  /* 0x00000039001b7308 */ /* 0x000fe60000000800 */
[----:B------:R-:W-:-:S04]  /*5840*/  FMNMX.FTZ R38, R29, R38, !PT ;  /* 0x000000261d267209 */ /* 0x000fc80007810000 */
[----:B------:R-:W-:Y:S01]  /*5850*/  FMNMX.FTZ R51, R35, R38, !PT ;  /* 0x0000002623337209 */ /* 0x000fe20007810000 */
[----:B------:R-:W-:Y:S03]  /*5860*/  MUFU.EX2 R58, R58 ;  /* 0x0000003a003a7308 */ /* 0x000fe60000000800 */
[----:B------:R-:W-:-:S04]  /*5870*/  FMNMX.FTZ R38, R36, R51, !PT ;  /* 0x0000003324267209 */ /* 0x000fc80007810000 */
[----:B------:R-:W-:Y:S01]  /*5880*/  FMNMX.FTZ R51, R39, R38, !PT ;  /* 0x0000002627337209 */ /* 0x000fe20007810000 */
[----:B------:R-:W1:Y:S01]  /*5890*/  MUFU.EX2 R49, R49 ;  /* 0x0000003100317308 */ /* 0x000e620000000800 */
[----:B--2---:R-:W-:Y:S02]  /*58a0*/  FSEL R38, R3, -INF , P4 ;  /* 0xff80000003267808 */ /* 0x004fe40002000000 */
[----:B------:R-:W-:-:S04]  /*58b0*/  FMNMX.FTZ R51, R26, R51, !PT ;  /* 0x000000331a337209 */ /* 0x000fc80007810000 */
[----:B------:R-:W-:Y:S01]  /*58c0*/  FMNMX.FTZ R51, R38, R51, !PT ;  /* 0x0000003326337209 */ /* 0x000fe20007810000 */
[----:B------:R-:W-:Y:S03]  /*58d0*/  MUFU.EX2 R200, R43 ;  /* 0x0000002b00c87308 */ /* 0x000fe60000000800 */
[----:B------:R-:W-:Y:S01]  /*58e0*/  FMNMX.FTZ R56, R30, R51, !PT ;  /* 0x000000331e387209 */ /* 0x000fe20007810000 */
[----:B------:R-:W-:-:S03]  /*58f0*/  FFMA.FTZ R51, R42, UR10, -R55 ;  /* 0x0000000a2a337c23 */ /* 0x000fc60008010837 */
[----:B------:R-:W-:Y:S01]  /*5900*/  FMNMX.FTZ R56, R31, R56, !PT ;  /* 0x000000381f387209 */ /* 0x000fe20007810000 */
[----:B------:R-:W-:Y:S01]  /*5910*/  MUFU.EX2 R52, R52 ;  /* 0x0000003400347308 */ /* 0x000fe20000000800 */
[----:B-1----:R-:W-:-:S03]  /*5920*/  F2FP.BF16.F32.PACK_AB R204, R49, R58 ;  /* 0x0000003a31cc723e */ /* 0x002fc600000010ff */
[----:B------:R-:W1:Y:S04]  /*5930*/  SHFL.BFLY PT, R3, R56, 0x2, 0x1f ;  /* 0x0c401f0038037f89 */ /* 0x000e6800000e0000 */
[----:B------:R-:W-:Y:S08]  /*5940*/  MUFU.EX2 R43, R40 ;  /* 0x00000028002b7308 */ /* 0x000ff00000000800 */
[----:B------:R-:W2:Y:S08]  /*5950*/  MUFU.EX2 R53, R53 ;  /* 0x0000003500357308 */ /* 0x000eb00000000800 */
[----:B------:R-:W-:Y:S01]  /*5960*/  MUFU.EX2 R51, R51 ;  /* 0x0000003300337308 */ /* 0x000fe20000000800 */
[----:B-1----:R-:W-:Y:S01]  /*5970*/  FMNMX.FTZ R42, R56, R3, !PT ;  /* 0x00000003382a7209 */ /* 0x002fe20007810000 */
[----:B------:R-:W-:-:S06]  /*5980*/  IMAD.MOV.U32 R56, RZ, RZ, R151 ;  /* 0x000000ffff387224 */ /* 0x000fcc00078e0097 */
[----:B------:R-:W-:Y:S01]  /*5990*/  MUFU.EX2 R44, R44 ;  /* 0x0000002c002c7308 */ /* 0x000fe20000000800 */
[----:B------:R-:W1:Y:S01]  /*59a0*/  SHFL.BFLY PT, R3, R42, 0x1, 0x1f ;  /* 0x0c201f002a037f89 */ /* 0x000e6200000e0000 */
[----:B--2---:R-:W-:-:S06]  /*59b0*/  F2FP.BF16.F32.PACK_AB R206, R53, R52 ;  /* 0x0000003435ce723e */ /* 0x004fcc00000010ff */
[----:B------:R-:W2:Y:S08]  /*59c0*/  MUFU.EX2 R45, R45 ;  /* 0x0000002d002d7308 */ /* 0x000eb00000000800 */
[----:B------:R-:W-:Y:S08]  /*59d0*/  MUFU.EX2 R46, R46 ;  /* 0x0000002e002e7308 */ /* 0x000ff00000000800 */
[----:B------:R3:W-:Y:S01]  /*59e0*/  MUFU.EX2 R57, R54 ;  /* 0x0000003600397308 */ /* 0x0007e20000000800 */
[----:B-1----:R-:W-:-:S02]  /*59f0*/  FMNMX.FTZ R3, R42, R3, !PT ;  /* 0x000000032a037209 */ /* 0x002fc40007810000 */
[----:B--2---:R-:W-:Y:S02]  /*5a00*/  F2FP.BF16.F32.PACK_AB R202, R45, R44 ;  /* 0x0000002c2dca723e */ /* 0x004fe400000010ff */
[C---:B------:R-:W-:Y:S01]  /*5a10*/  FSETP.NEU.FTZ.AND P2, PT, R3.reuse, -INF , PT ;  /* 0xff8000000300780b */ /* 0x040fe20003f5d000 */
[----:B------:R-:W-:Y:S02]  /*5a20*/  FMUL.FTZ R42, R3, UR10 ;  /* 0x0000000a032a7c20 */ /* 0x000fe40008410000 */
[----:B------:R-:W-:Y:S01]  /*5a30*/  MUFU.EX2 R47, R47 ;  /* 0x0000002f002f7308 */ /* 0x000fe20000000800 */
[----:B---3--:R-:W-:Y:S02]  /*5a40*/  IMAD.MOV.U32 R54, RZ, RZ, R151 ;  /* 0x000000ffff367224 */ /* 0x008fe400078e0097 */
[----:B------:R-:W-:Y:S02]  /*5a50*/  FSEL R37, R42, RZ, P2 ;  /* 0x000000ff2a257208 */ /* 0x000fe40001000000 */
[----:B------:R-:W-:-:S03]  /*5a60*/  PLOP3.LUT P2, PT, PT, PT, UP0, 0x80, 0x0 ;  /* 0x000000000000781c */ /* 0x000fc60003f4f008 */
[--C-:B------:R-:W-:Y:S01]  /*5a70*/  FFMA.FTZ R2, R2, UR10, -R37.reuse ;  /* 0x0000000a02027c23 */ /* 0x100fe20008010825 */
[--C-:B------:R-:W-:Y:S01]  /*5a80*/  FFMA.FTZ R13, R13, UR10, -R37.reuse ;  /* 0x0000000a0d0d7c23 */ /* 0x100fe20008010825 */
[--C-:B------:R-:W-:Y:S01]  /*5a90*/  FFMA.FTZ R12, R12, UR10, -R37.reuse ;  /* 0x0000000a0c0c7c23 */ /* 0x100fe20008010825 */
[--C-:B------:R-:W-:Y:S01]  /*5aa0*/  FFMA.FTZ R15, R15, UR10, -R37.reuse ;  /* 0x0000000a0f0f7c23 */ /* 0x100fe20008010825 */
[--C-:B------:R-:W-:Y:S01]  /*5ab0*/  FFMA.FTZ R20, R20, UR10, -R37.reuse ;  /* 0x0000000a14147c23 */ /* 0x100fe20008010825 */
[----:B------:R1:W-:Y:S01]  /*5ac0*/  MUFU.EX2 R209, R13 ;  /* 0x0000000d00d17308 */ /* 0x0003e20000000800 */
[--C-:B------:R-:W-:Y:S01]  /*5ad0*/  FFMA.FTZ R21, R21, UR10, -R37.reuse ;  /* 0x0000000a15157c23 */ /* 0x100fe20008010825 */
[--C-:B------:R-:W-:Y:S01]  /*5ae0*/  FFMA.FTZ R32, R32, UR10, -R37.reuse ;  /* 0x0000000a20207c23 */ /* 0x100fe20008010825 */
[--C-:B------:R-:W-:Y:S01]  /*5af0*/  FFMA.FTZ R33, R33, UR10, -R37.reuse ;  /* 0x0000000a21217c23 */ /* 0x100fe20008010825 */
[--C-:B------:R-:W-:Y:S01]  /*5b00*/  FFMA.FTZ R24, R24, UR10, -R37.reuse ;  /* 0x0000000a18187c23 */ /* 0x100fe20008010825 */
[--C-:B------:R-:W-:Y:S01]  /*5b10*/  FFMA.FTZ R34, R34, UR10, -R37.reuse ;  /* 0x0000000a22227c23 */ /* 0x100fe20008010825 */
[--C-:B------:R-:W-:Y:S01]  /*5b20*/  FFMA.FTZ R25, R25, UR10, -R37.reuse ;  /* 0x0000000a19197c23 */ /* 0x100fe20008010825 */
[----:B------:R-:W-:Y:S01]  /*5b30*/  FFMA.FTZ R28, R28, UR10, -R37 ;  /* 0x0000000a1c1c7c23 */ /* 0x000fe20008010825 */
[----:B------:R-:W2:Y:S01]  /*5b40*/  MUFU.EX2 R2, R2 ;  /* 0x0000000200027308 */ /* 0x000ea20000000800 */
[----:B-1----:R-:W-:Y:S01]  /*5b50*/  FADD.FTZ R13, R208, R27 ;  /* 0x0000001bd00d7221 */ /* 0x002fe20000010000 */
[--C-:B------:R-:W-:Y:S01]  /*5b60*/  FFMA.FTZ R29, R29, UR10, -R37.reuse ;  /* 0x0000000a1d1d7c23 */ /* 0x100fe20008010825 */
[--C-:B------:R-:W-:Y:S01]  /*5b70*/  FFMA.FTZ R35, R35, UR10, -R37.reuse ;  /* 0x0000000a23237c23 */ /* 0x100fe20008010825 */
[----:B------:R-:W-:Y:S01]  /*5b80*/  FFMA.FTZ R36, R36, UR10, -R37 ;  /* 0x0000000a24247c23 */ /* 0x000fe20008010825 */
[----:B------:R-:W-:Y:S01]  /*5b90*/  FADD.FTZ R40, R210, R13 ;  /* 0x0000000dd2287221 */ /* 0x000fe20000010000 */
[--C-:B------:R-:W-:Y:S01]  /*5ba0*/  FFMA.FTZ R39, R39, UR10, -R37.reuse ;  /* 0x0000000a27277c23 */ /* 0x100fe20008010825 */
[--C-:B------:R-:W-:Y:S01]  /*5bb0*/  FFMA.FTZ R26, R26, UR10, -R37.reuse ;  /* 0x0000000a1a1a7c23 */ /* 0x100fe20008010825 */
[----:B------:R-:W1:Y:S01]  /*5bc0*/  MUFU.EX2 R12, R12 ;  /* 0x0000000c000c7308 */ /* 0x000e620000000800 */
[----:B------:R-:W-:Y:S01]  /*5bd0*/  FADD.FTZ R13, R61, R40 ;  /* 0x000000283d0d7221 */ /* 0x000fe20000010000 */
[----:B------:R-:W-:Y:S01]  /*5be0*/  F2FP.BF16.F32.PACK_AB R208, R27, R208 ;  /* 0x000000d01bd0723e */ /* 0x000fe200000010ff */
[--C-:B------:R-:W-:Y:S01]  /*5bf0*/  FFMA.FTZ R38, R38, UR10, -R37.reuse ;  /* 0x0000000a26267c23 */ /* 0x100fe20008010825 */
[----:B------:R-:W-:Y:S01]  /*5c00*/  FFMA.FTZ R30, R30, UR10, -R37 ;  /* 0x0000000a1e1e7c23 */ /* 0x000fe20008010825 */
[----:B------:R-:W-:Y:S01]  /*5c10*/  FADD.FTZ R40, R58, R13 ;  /* 0x0000000d3a287221 */ /* 0x000fe20000010000 */
[----:B------:R-:W-:Y:S01]  /*5c20*/  FFMA.FTZ R31, R31, UR10, -R37 ;  /* 0x0000000a1f1f7c23 */ /* 0x000fe20008010825 */
[----:B------:R-:W-:Y:S01]  /*5c30*/  F2FP.BF16.F32.PACK_AB R210, R61, R210 ;  /* 0x000000d23dd2723e */ /* 0x000fe200000010ff */
[----:B------:R-:W3:Y:S01]  /*5c40*/  MUFU.EX2 R15, R15 ;  /* 0x0000000f000f7308 */ /* 0x000ee20000000800 */
[----:B--2---:R-:W-:Y:S01]  /*5c50*/  FADD.FTZ R13, R2, R209 ;  /* 0x000000d1020d7221 */ /* 0x004fe20000010000 */
[----:B------:R-:W-:Y:S01]  /*5c60*/  FADD.FTZ R55, R49, R40 ;  /* 0x0000002831377221 */ /* 0x000fe20000010000 */
[----:B------:R-:W-:Y:S01]  /*5c70*/  F2FP.BF16.F32.PACK_AB R196, R57, R46 ;  /* 0x0000002e39c4723e */ /* 0x000fe200000010ff */
[----:B------:R-:W-:Y:S01]  /*5c80*/  IMAD.MOV.U32 R61, RZ, RZ, R151 ;  /* 0x000000ffff3d7224 */ /* 0x000fe200078e0097 */
[----:B------:R-:W-:Y:S01]  /*5c90*/  F2FP.BF16.F32.PACK_AB R209, R209, R2 ;  /* 0x00000002d1d1723e */ /* 0x000fe200000010ff */
[----:B------:R-:W-:Y:S01]  /*5ca0*/  FADD.FTZ R42, R52, R55 ;  /* 0x00000037342a7221 */ /* 0x000fe20000010000 */
[----:B------:R-:W-:Y:S01]  /*5cb0*/  IMAD.MOV.U32 R2, RZ, RZ, 0x3f800000 ;  /* 0x3f800000ff027424 */ /* 0x000fe200078e00ff */
[----:B------:R-:W2:Y:S01]  /*5cc0*/  MUFU.EX2 R20, R20 ;  /* 0x0000001400147308 */ /* 0x000ea20000000800 */
[----:B-1----:R-:W-:Y:S01]  /*5cd0*/  FADD.FTZ R40, R12, R13 ;  /* 0x0000000d0c287221 */ /* 0x002fe20000010000 */
[----:B------:R-:W-:Y:S01]  /*5ce0*/  FADD.FTZ R42, R53, R42 ;  /* 0x0000002a352a7221 */ /* 0x000fe20000010000 */
[----:B------:R-:W-:-:S02]  /*5cf0*/  IMAD.MOV.U32 R58, RZ, RZ, R151 ;  /* 0x000000ffff3a7224 */ /* 0x000fc400078e0097 */
[--C-:B------:R-:W-:Y:S02]  /*5d00*/  IMAD.MOV.U32 R53, RZ, RZ, R151.reuse ;  /* 0x000000ffff357224 */ /* 0x100fe400078e0097 */
[----:B------:R-:W-:Y:S01]  /*5d10*/  FADD.FTZ R55, R51, R42 ;  /* 0x0000002a33377221 */ /* 0x000fe20000010000 */
[----:B------:R-:W-:Y:S01]  /*5d20*/  IMAD.MOV.U32 R52, RZ, RZ, R151 ;  /* 0x000000ffff347224 */ /* 0x000fe200078e0097 */
[----:B------:R-:W1:Y:S01]  /*5d30*/  MUFU.EX2 R21, R21 ;  /* 0x0000001500157308 */ /* 0x000e620000000800 */
[C---:B---3--:R-:W-:Y:S01]  /*5d40*/  FADD.FTZ R13, R15.reuse, R40 ;  /* 0x000000280f0d7221 */ /* 0x048fe20000010000 */
[C---:B------:R-:W-:Y:S01]  /*5d50*/  FADD.FTZ R55, R200.reuse, R55 ;  /* 0x00000037c8377221 */ /* 0x040fe20000010000 */
[----:B------:R-:W-:Y:S01]  /*5d60*/  F2FP.BF16.F32.PACK_AB R211, R15, R12 ;  /* 0x0000000c0fd3723e */ /* 0x000fe200000010ff */
[----:B------:R-:W-:Y:S01]  /*5d70*/  IMAD.MOV.U32 R49, RZ, RZ, R151 ;  /* 0x000000ffff317224 */ /* 0x000fe200078e0097 */
[----:B------:R-:W-:Y:S01]  /*5d80*/  F2FP.BF16.F32.PACK_AB R200, R200, R51 ;  /* 0x00000033c8c8723e */ /* 0x000fe200000010ff */
[----:B0-----:R-:W-:Y:S01]  /*5d90*/  FADD.FTZ R0, R44, R55 ;  /* 0x000000372c007221 */ /* 0x001fe20000010000 */
[----:B------:R-:W-:Y:S01]  /*5da0*/  IMAD.MOV.U32 R55, RZ, RZ, R151 ;  /* 0x000000ffff377224 */ /* 0x000fe200078e0097 */
[----:B------:R-:W0:Y:S01]  /*5db0*/  MUFU.EX2 R32, R32 ;  /* 0x0000002000207308 */ /* 0x000e220000000800 */
[----:B--2---:R-:W-:Y:S01]  /*5dc0*/  FADD.FTZ R40, R20, R13 ;  /* 0x0000000d14287221 */ /* 0x004fe20000010000 */
[----:B------:R-:W-:-:S02]  /*5dd0*/  IMAD.MOV.U32 R51, RZ, RZ, R151 ;  /* 0x000000ffff337224 */ /* 0x000fc400078e0097 */
[--C-:B------:R-:W-:Y:S02]  /*5de0*/  IMAD.MOV.U32 R44, RZ, RZ, R151.reuse ;  /* 0x000000ffff2c7224 */ /* 0x100fe400078e0097 */
[--C-:B------:R-:W-:Y:S02]  /*5df0*/  IMAD.MOV.U32 R42, RZ, RZ, R151.reuse ;  /* 0x000000ffff2a7224 */ /* 0x100fe400078e0097 */
[----:B------:R-:W2:Y:S01]  /*5e00*/  MUFU.EX2 R33, R33 ;  /* 0x0000002100217308 */ /* 0x000ea20000000800 */
[C---:B-1----:R-:W-:Y:S01]  /*5e10*/  FADD.FTZ R13, R21.reuse, R40 ;  /* 0x00000028150d7221 */ /* 0x042fe20000010000 */
[----:B------:R-:W-:Y:S01]  /*5e20*/  F2FP.BF16.F32.PACK_AB R205, R21, R20 ;  /* 0x0000001415cd723e */ /* 0x000fe200000010ff */
[----:B------:R-:W-:-:S05]  /*5e30*/  IMAD.MOV.U32 R37, RZ, RZ, R151 ;  /* 0x000000ffff257224 */ /* 0x000fca00078e0097 */
[----:B------:R-:W1:Y:S01]  /*5e40*/  MUFU.EX2 R24, R24 ;  /* 0x0000001800187308 */ /* 0x000e620000000800 */
[----:B0-----:R-:W-:-:S07]  /*5e50*/  FADD.FTZ R40, R32, R13 ;  /* 0x0000000d20287221 */ /* 0x001fce0000010000 */
[----:B------:R-:W-:Y:S01]  /*5e60*/  MUFU.EX2 R201, R34 ;  /* 0x0000002200c97308 */ /* 0x000fe20000000800 */
[C---:B--2---:R-:W-:Y:S01]  /*5e70*/  FADD.FTZ R13, R33.reuse, R40 ;  /* 0x00000028210d7221 */ /* 0x044fe20000010000 */
[----:B------:R-:W-:Y:S01]  /*5e80*/  F2FP.BF16.F32.PACK_AB R207, R33, R32 ;  /* 0x0000002021cf723e */ /* 0x000fe200000010ff */
[--C-:B------:R-:W-:Y:S02]  /*5e90*/  IMAD.MOV.U32 R33, RZ, RZ, R151.reuse ;  /* 0x000000ffff217224 */ /* 0x100fe400078e0097 */
[----:B------:R-:W-:-:S03]  /*5ea0*/  IMAD.MOV.U32 R32, RZ, RZ, R151 ;  /* 0x000000ffff207224 */ /* 0x000fc600078e0097 */
[----:B------:R-:W-:Y:S08]  /*5eb0*/  MUFU.EX2 R25, R25 ;  /* 0x0000001900197308 */ /* 0x000ff00000000800 */
[----:B------:R-:W0:Y:S08]  /*5ec0*/  MUFU.EX2 R28, R28 ;  /* 0x0000001c001c7308 */ /* 0x000e300000000800 */
[----:B------:R2:W-:Y:S08]  /*5ed0*/  MUFU.EX2 R34, R35 ;  /* 0x0000002300227308 */ /* 0x0005f00000000800 */
[----:B------:R-:W3:Y:S01]  /*5ee0*/  MUFU.EX2 R29, R29 ;  /* 0x0000001d001d7308 */ /* 0x000ee20000000800 */
[----:B--2---:R-:W-:Y:S01]  /*5ef0*/  FADD.FTZ R35, R45, R0 ;  /* 0x000000002d237221 */ /* 0x004fe20000010000 */
[----:B-1----:R-:W-:Y:S01]  /*5f00*/  FADD.FTZ R0, R24, R13 ;  /* 0x0000000d18007221 */ /* 0x002fe20000010000 */
[----:B0-----:R-:W-:Y:S01]  /*5f10*/  F2FP.BF16.F32.PACK_AB R203, R28, R25 ;  /* 0x000000191ccb723e */ /* 0x001fe200000010ff */
[----:B------:R-:W-:-:S02]  /*5f20*/  IMAD.MOV.U32 R45, RZ, RZ, R151 ;  /* 0x000000ffff2d7224 */ /* 0x000fc400078e0097 */
[----:B------:R-:W-:Y:S01]  /*5f30*/  FADD.FTZ R40, R46, R35 ;  /* 0x000000232e287221 */ /* 0x000fe20000010000 */
[C---:B------:R-:W-:Y:S01]  /*5f40*/  FADD.FTZ R0, R201.reuse, R0 ;  /* 0x00000000c9007221 */ /* 0x040fe20000010000 */
[----:B------:R-:W-:Y:S01]  /*5f50*/  F2FP.BF16.F32.PACK_AB R201, R201, R24 ;  /* 0x00000018c9c9723e */ /* 0x000fe200000010ff */
[----:B------:R-:W0:Y:S01]  /*5f60*/  MUFU.EX2 R48, R48 ;  /* 0x0000003000307308 */ /* 0x000e220000000800 */
[----:B------:R-:W-:Y:S01]  /*5f70*/  FADD.FTZ R40, R57, R40 ;  /* 0x0000002839287221 */ /* 0x000fe20000010000 */
[----:B------:R-:W-:Y:S01]  /*5f80*/  FADD.FTZ R13, R25, R0 ;  /* 0x00000000190d7221 */ /* 0x000fe20000010000 */
[----:B------:R-:W-:Y:S02]  /*5f90*/  IMAD.MOV.U32 R57, RZ, RZ, R151 ;  /* 0x000000ffff397224 */ /* 0x000fe400078e0097 */
[----:B------:R-:W-:Y:S01]  /*5fa0*/  FADD.FTZ R27, R47, R40 ;  /* 0x000000282f1b7221 */ /* 0x000fe20000010000 */
[----:B------:R-:W-:Y:S01]  /*5fb0*/  FADD.FTZ R0, R28, R13 ;  /* 0x0000000d1c007221 */ /* 0x000fe20000010000 */
[----:B------:R-:W-:Y:S01]  /*5fc0*/  IMAD.MOV.U32 R46, RZ, RZ, R151 ;  /* 0x000000ffff2e7224 */ /* 0x000fe200078e0097 */
[----:B------:R-:W-:Y:S01]  /*5fd0*/  MUFU.EX2 R36, R36 ;  /* 0x0000002400247308 */ /* 0x000fe20000000800 */
[C---:B------:R-:W-:Y:S01]  /*5fe0*/  FADD.FTZ R27, R198.reuse, R27 ;  /* 0x0000001bc61b7221 */ /* 0x040fe20000010000 */
[----:B---3--:R-:W-:Y:S01]  /*5ff0*/  FADD.FTZ R13, R29, R0 ;  /* 0x000000001d0d7221 */ /* 0x008fe20000010000 */
[----:B------:R-:W-:Y:S01]  /*6000*/  F2FP.BF16.F32.PACK_AB R198, R198, R47 ;  /* 0x0000002fc6c6723e */ /* 0x000fe200000010ff */
[----:B------:R-:W-:Y:S01]  /*6010*/  IMAD.MOV.U32 R47, RZ, RZ, R151 ;  /* 0x000000ffff2f7224 */ /* 0x000fe200078e0097 */
[C---:B------:R-:W-:Y:S01]  /*6020*/  F2FP.BF16.F32.PACK_AB R197, R34.reuse, R29 ;  /* 0x0000001d22c5723e */ /* 0x040fe200000010ff */
[----:B------:R-:W-:Y:S01]  /*6030*/  FADD.FTZ R13, R34, R13 ;  /* 0x0000000d220d7221 */ /* 0x000fe20000010000 */
[----:B------:R-:W-:Y:S01]  /*6040*/  IMAD.MOV.U32 R40, RZ, RZ, R151 ;  /* 0x000000ffff287224 */ /* 0x000fe200078e0097 */
[----:B------:R-:W1:Y:S01]  /*6050*/  MUFU.EX2 R39, R39 ;  /* 0x0000002700277308 */ /* 0x000e620000000800 */
[----:B0-----:R-:W-:Y:S01]  /*6060*/  FADD.FTZ R0, R48, R27 ;  /* 0x0000001b30007221 */ /* 0x001fe20000010000 */
[----:B------:R-:W-:Y:S01]  /*6070*/  F2FP.BF16.F32.PACK_AB R192, R43, R48 ;  /* 0x000000302bc0723e */ /* 0x000fe200000010ff */
[----:B------:R-:W-:-:S02]  /*6080*/  IMAD.MOV.U32 R48, RZ, RZ, R151 ;  /* 0x000000ffff307224 */ /* 0x000fc400078e0097 */
[--C-:B------:R-:W-:Y:S02]  /*6090*/  IMAD.MOV.U32 R35, RZ, RZ, R151.reuse ;  /* 0x000000ffff237224 */ /* 0x100fe400078e0097 */
[--C-:B------:R-:W-:Y:S01]  /*60a0*/  IMAD.MOV.U32 R34, RZ, RZ, R151.reuse ;  /* 0x000000ffff227224 */ /* 0x100fe200078e0097 */
[----:B------:R-:W0:Y:S01]  /*60b0*/  MUFU.EX2 R26, R26 ;  /* 0x0000001a001a7308 */ /* 0x000e220000000800 */
[--C-:B------:R-:W-:Y:S02]  /*60c0*/  IMAD.MOV.U32 R29, RZ, RZ, R151.reuse ;  /* 0x000000ffff1d7224 */ /* 0x100fe400078e0097 */
[--C-:B------:R-:W-:Y:S02]  /*60d0*/  IMAD.MOV.U32 R28, RZ, RZ, R151.reuse ;  /* 0x000000ffff1c7224 */ /* 0x100fe400078e0097 */
[--C-:B------:R-:W-:Y:S02]  /*60e0*/  IMAD.MOV.U32 R25, RZ, RZ, R151.reuse ;  /* 0x000000ffff197224 */ /* 0x100fe400078e0097 */
[----:B------:R-:W-:Y:S01]  /*60f0*/  IMAD.MOV.U32 R24, RZ, RZ, R151 ;  /* 0x000000ffff187224 */ /* 0x000fe200078e0097 */
[----:B------:R2:W3:Y:S01]  /*6100*/  MUFU.EX2 R193, R38 ;  /* 0x0000002600c17308 */ /* 0x0004e20000000800 */
[----:B-1----:R-:W-:-:S07]  /*6110*/  F2FP.BF16.F32.PACK_AB R199, R39, R36 ;  /* 0x0000002427c7723e */ /* 0x002fce00000010ff */
[----:B------:R-:W1:Y:S01]  /*6120*/  MUFU.EX2 R41, R41 ;  /* 0x0000002900297308 */ /* 0x000e620000000800 */
[----:B--2---:R-:W-:Y:S01]  /*6130*/  FADD.FTZ R38, R43, R0 ;  /* 0x000000002b267221 */ /* 0x004fe20000010000 */
[----:B------:R-:W-:Y:S01]  /*6140*/  FADD.FTZ R0, R36, R13 ;  /* 0x0000000d24007221 */ /* 0x000fe20000010000 */
[--C-:B------:R-:W-:Y:S02]  /*6150*/  IMAD.MOV.U32 R43, RZ, RZ, R151.reuse ;  /* 0x000000ffff2b7224 */ /* 0x100fe400078e0097 */
[--C-:B------:R-:W-:Y:S02]  /*6160*/  IMAD.MOV.U32 R36, RZ, RZ, R151.reuse ;  /* 0x000000ffff247224 */ /* 0x100fe400078e0097 */
[----:B------:R-:W-:Y:S01]  /*6170*/  FADD.FTZ R27, R39, R0 ;  /* 0x00000000271b7221 */ /* 0x000fe20000010000 */
[----:B------:R-:W-:Y:S01]  /*6180*/  IMAD.MOV.U32 R39, RZ, RZ, R151 ;  /* 0x000000ffff277224 */ /* 0x000fe200078e0097 */
[----:B------:R-:W2:Y:S02]  /*6190*/  MUFU.EX2 R30, R30 ;  /* 0x0000001e001e7308 */ /* 0x000ea40000000800 */
[----:B0-----:R-:W-:Y:S01]  /*61a0*/  FADD.FTZ R0, R26, R27 ;  /* 0x0000001b1a007221 */ /* 0x001fe20000010000 */
[----:B------:R-:W-:-:S03]  /*61b0*/  IMAD.MOV.U32 R27, RZ, RZ, R151 ;  /* 0x000000ffff1b7224 */ /* 0x000fc600078e0097 */
[C---:B---3--:R-:W-:Y:S01]  /*61c0*/  FADD.FTZ R15, R193.reuse, R0 ;  /* 0x00000000c10f7221 */ /* 0x048fe20000010000 */
[----:B------:R-:W-:Y:S01]  /*61d0*/  F2FP.BF16.F32.PACK_AB R193, R193, R26 ;  /* 0x0000001ac1c1723e */ /* 0x000fe200000010ff */
[----:B------:R-:W0:Y:S01]  /*61e0*/  MUFU.EX2 R50, R50 ;  /* 0x0000003200327308 */ /* 0x000e220000000800 */
[----:B-1----:R-:W-:Y:S01]  /*61f0*/  FADD.FTZ R13, R41, R38 ;  /* 0x00000026290d7221 */ /* 0x002fe20000010000 */
[----:B------:R-:W-:Y:S02]  /*6200*/  IMAD.MOV.U32 R0, RZ, RZ, 0x3f800000 ;  /* 0x3f800000ff007424 */ /* 0x000fe400078e00ff */
[--C-:B------:R-:W-:Y:S02]  /*6210*/  IMAD.MOV.U32 R38, RZ, RZ, R151.reuse ;  /* 0x000000ffff267224 */ /* 0x100fe400078e0097 */
[----:B------:R-:W-:Y:S02]  /*6220*/  IMAD.MOV.U32 R26, RZ, RZ, R151 ;  /* 0x000000ffff1a7224 */ /* 0x000fe400078e0097 */
[----:B------:R-:W1:Y:S01]  /*6230*/  MUFU.EX2 R31, R31 ;  /* 0x0000001f001f7308 */ /* 0x000e620000000800 */
[----:B--2---:R-:W-:Y:S01]  /*6240*/  FADD.FTZ R12, R30, R15 ;  /* 0x0000000f1e0c7221 */ /* 0x004fe20000010000 */
[C---:B0-----:R-:W-:Y:S01]  /*6250*/  FADD.FTZ R13, R50.reuse, R13 ;  /* 0x0000000d320d7221 */ /* 0x041fe20000010000 */
[----:B------:R-:W-:Y:S01]  /*6260*/  F2FP.BF16.F32.PACK_AB R194, R50, R41 ;  /* 0x0000002932c2723e */ /* 0x000fe200000010ff */
[----:B------:R-:W-:-:S02]  /*6270*/  IMAD.MOV.U32 R50, RZ, RZ, R151 ;  /* 0x000000ffff327224 */ /* 0x000fc400078e0097 */
[--C-:B------:R-:W-:Y:S02]  /*6280*/  IMAD.MOV.U32 R41, RZ, RZ, R151.reuse ;  /* 0x000000ffff297224 */ /* 0x100fe400078e0097 */
[C---:B-1----:R-:W-:Y:S01]  /*6290*/  FADD.FTZ R12, R31.reuse, R12 ;  /* 0x0000000c1f0c7221 */ /* 0x042fe20000010000 */
[----:B------:R-:W-:Y:S01]  /*62a0*/  F2FP.BF16.F32.PACK_AB R195, R31, R30 ;  /* 0x0000001e1fc3723e */ /* 0x000fe200000010ff */
[--C-:B------:R-:W-:Y:S02]  /*62b0*/  IMAD.MOV.U32 R31, RZ, RZ, R151.reuse ;  /* 0x000000ffff1f7224 */ /* 0x100fe400078e0097 */
[----:B------:R-:W-:Y:S01]  /*62c0*/  IMAD.MOV.U32 R30, RZ, RZ, R151 ;  /* 0x000000ffff1e7224 */ /* 0x000fe200078e0097 */
[----:B------:R-:W-:Y:S06]  /*62d0*/  @!P2 BRA `(.L_x_194) ;  /* 0x0000004000d4a947 */ /* 0x000fec0003800000 */
[----:B------:R-:W-:Y:S01]  /*62e0*/  R2UR UR60, R16 ;  /* 0x00000000103c72ca */ /* 0x000fe200000e0000 */
[----:B------:R-:W-:Y:S01]  /*62f0*/  IMAD.U32 R15, RZ, RZ, UR6 ;  /* 0x00000006ff0f7e24 */ /* 0x000fe2000f8e00ff */
[----:B------:R-:W-:Y:S01]  /*6300*/  CS2R R150, SRZ ;  /* 0x0000000000967805 */ /* 0x000fe2000001ff00 */
[----:B------:R-:W-:Y:S01]  /*6310*/  IMAD.MOV.U32 R20, RZ, RZ, R3 ;  /* 0x000000ffff147224 */ /* 0x000fe200078e0003 */
[----:B------:R-:W-:Y:S01]  /*6320*/  CS2R R146, SRZ ;  /* 0x0000000000927805 */ /* 0x000fe2000001ff00 */
[----:B------:R-:W-:Y:S01]  /*6330*/  IMAD.MOV.U32 R21, RZ, RZ, R4 ;  /* 0x000000ffff157224 */ /* 0x000fe200078e0004 */
[----:B------:R-:W-:Y:S01]  /*6340*/  CS2R R142, SRZ ;  /* 0x00000000008e7805 */ /* 0x000fe2000001ff00 */
[----:B------:R-:W-:Y:S01]  /*6350*/  IMAD.MOV.U32 R237, RZ, RZ, R17 ;  /* 0x000000ffffed7224 */ /* 0x000fe200078e0011 */
[----:B------:R-:W-:Y:S01]  /*6360*/  CS2R R138, SRZ ;  /* 0x00000000008a7805 */ /* 0x000fe2000001ff00 */
[----:B------:R-:W-:Y:S01]  /*6370*/  IMAD.MOV.U32 R0, RZ, RZ, 0x3f800000 ;  /* 0x3f800000ff007424 */ /* 0x000fe200078e00ff */
        /* <DEDUP_REMOVED lines=60> */
[----:B------:R-:W-:-:S06]  /*6740*/  ULDC UR7, c[0x0][0x9d8] ;  /* 0x0002760000077ab9 */ /* 0x000fcc0000000800 */
.L_x_203:
        /* <DEDUP_REMOVED lines=8> */
.L_x_195:
[----:B------:R-:W0:Y:S01]  /*67d0*/  S2UR UR11, SR_CgaCtaId ;  /* 0x00000000000b79c3 */ /* 0x000e220000008800 */
[----:B------:R-:W-:Y:S01]  /*67e0*/  UMOV UR10, 0x400 ;  /* 0x00000400000a7882 */ /* 0x000fe20000000000 */
[----:B------:R-:W-:Y:S01]  /*67f0*/  SHF.L.U32 R3, R17, 0x1f, RZ ;  /* 0x0000001f11037819 */ /* 0x000fe200000006ff */
[----:B0-----:R-:W-:-:S06]  /*6800*/  ULEA UR10, UR11, UR10, 0x18 ;  /* 0x0000000a0b0a7291 */ /* 0x001fcc000f8ec03f */
[----:B------:R-:W-:-:S05]  /*6810*/  IMAD.U32 R5, RZ, RZ, UR10 ;  /* 0x0000000aff057e24 */ /* 0x000fca000f8e00ff */
[----:B------:R-:W-:-:S13]  /*6820*/  R2UR UR61, R5 ;  /* 0x00000000053d72ca */ /* 0x000fda00000e0000 */
[----:B------:R-:W-:-:S09]  /*6830*/  ULEA UR61, UR6, UR61, 0x3 ;  /* 0x0000003d063d7291 */ /* 0x000fd2000f8e183f */
[----:B------:R0:W1:Y:S01]  /*6840*/  SYNCS.PHASECHK.TRANS64.TRYWAIT P2, [UR61+0x38830], R3 ;  /* 0x03883003ff0075a7 */ /* 0x000062000804017d */
[----:B------:R-:W-:Y:S05]  /*6850*/  @!P0 BRA `(.L_x_196) ;  /* 0x0000000000048947 */ /* 0x000fea0003800000 */
[----:B------:R-:W-:Y:S01]  /*6860*/  BPT.TRAP 0x1 ;  /* 0x000000040000795c */ /* 0x000fe20000300000 */
.L_x_196:
[----:B-1----:R-:W-:Y:S05]  /*6870*/  @P2 BRA `(.L_x_197) ;  /* 0x0000000000082947 */ /* 0x002fea0003800000 */
[----:B------:R-:W1:Y:S02]  /*6880*/  SYNCS.PHASECHK.TRANS64.TRYWAIT P2, [UR61+0x38830], R3 ;  /* 0x03883003ff0075a7 */ /* 0x000e64000804017d */
[----:B-1----:R-:W-:Y:S05]  /*6890*/  @!P2 BRA `(.L_x_198) ;  /* 0x00000114002ca947 */ /* 0x002fea0003800000 */
.L_x_197:
[----:B------:R-:W-:Y:S01]  /*68a0*/  R2UR UR10, R14 ;  /* 0x000000000e0a72ca */ /* 0x000fe200000e0000 */
[----:B------:R-:W-:Y:S01]  /*68b0*/  WARPGROUP.ARRIVE ;  /* 0x00000000000079c5 */ /* 0x000fe20000000000 */
[----:B------:R-:W-:Y:S01]  /*68c0*/  R2UR UR6, R16 ;  /* 0x00000000100672ca */ /* 0x000fe200000e0000 */
[----:B------:R-:W-:Y:S01]  /*68d0*/  UMOV UR52, UR56 ;  /* 0x0000003800347c82 */ /* 0x000fe20008000000 */
[----:B------:R-:W-:Y:S01]  /*68e0*/  UMOV UR53, UR57 ;  /* 0x0000003900357c82 */ /* 0x000fe20008000000 */
[----:B------:R-:W-:Y:S01]  /*68f0*/  UMOV UR55, 0x40000040 ;  /* 0x4000004000377882 */ /* 0x000fe20000000000 */
[----:B------:R-:W-:Y:S01]  /*6900*/  UMOV UR59, 0x40000040 ;  /* 0x40000040003b7882 */ /* 0x000fe20000000000 */
[----:B------:R-:W-:Y:S01]  /*6910*/  R2UR UR18, R10 ;  /* 0x000000000a1272ca */ /* 0x000fe200000e0000 */
[----:B------:R-:W-:Y:S01]  /*6920*/  UMOV UR23, 0x40000040 ;  /* 0x4000004000177882 */ /* 0x000fe20000000000 */
[----:B------:R-:W-:Y:S01]  /*6930*/  R2UR UR19, R11 ;  /* 0x000000000b1372ca */ /* 0x000fe200000e0000 */
[----:B------:R-:W-:Y:S01]  /*6940*/  UMOV UR27, 0x40000040 ;  /* 0x40000040001b7882 */ /* 0x000fe20000000000 */
[----:B------:R-:W-:Y:S01]  /*6950*/  R2UR UR14, R8 ;  /* 0x00000000080e72ca */ /* 0x000fe200000e0000 */
[----:B------:R-:W-:Y:S01]  /*6960*/  UMOV UR31, 0x40000040 ;  /* 0x40000040001f7882 */ /* 0x000fe20000000000 */
[----:B------:R-:W-:Y:S01]  /*6970*/  R2UR UR15, R9 ;  /* 0x00000000090f72ca */ /* 0x000fe200000e0000 */
[----:B------:R-:W-:Y:S01]  /*6980*/  UMOV UR35, 0x40000040 ;  /* 0x4000004000237882 */ /* 0x000fe20000000000 */
[----:B------:R-:W-:Y:S01]  /*6990*/  UIMAD UR6, UR6, 0xa00, UR10 ;  /* 0x00000a00060678a4 */ /* 0x000fe2000f8e020a */
[-C--:B------:R-:W-:Y:S01]  /*69a0*/  FMUL.FTZ R24, R24, R2.reuse ;  /* 0x0000000218187220 */ /* 0x080fe20000410000 */
[----:B------:R-:W-:Y:S01]  /*69b0*/  UMOV UR39, 0x40000040 ;  /* 0x4000004000277882 */ /* 0x000fe20000000000 */
[----:B------:R-:W-:Y:S01]  /*69c0*/  UMOV UR43, 0x40000040 ;  /* 0x40000040002b7882 */ /* 0x000fe20000000000 */
[----:B------:R-:W-:Y:S01]  /*69d0*/  UIADD3 UR58, UR6, 0x80, URZ ;  /* 0x00000080063a7890 */ /* 0x000fe2000fffe03f */
[-C--:B------:R-:W-:Y:S01]  /*69e0*/  FMUL.FTZ R25, R25, R2.reuse ;  /* 0x0000000219197220 */ /* 0x080fe20000410000 */
[----:B------:R-:W-:Y:S01]  /*69f0*/  UIADD3 UR10, UR6, 0x180, URZ ;  /* 0x00000180060a7890 */ /* 0x000fe2000fffe03f */
[-C--:B------:R-:W-:Y:S01]  /*6a00*/  FMUL.FTZ R28, R28, R2.reuse ;  /* 0x000000021c1c7220 */ /* 0x080fe20000410000 */
[----:B------:R-:W-:Y:S01]  /*6a10*/  UMOV UR54, UR6 ;  /* 0x0000000600367c82 */ /* 0x000fe20008000000 */
[----:B------:R-:W-:Y:S01]  /*6a20*/  UIADD3 UR11, UR6, 0x200, URZ ;  /* 0x00000200060b7890 */ /* 0x000fe2000fffe03f */
[----:B------:R-:W-:Y:S01]  /*6a30*/  HGMMA.64x16x16.F32.BF16 R184, gdesc[UR52], RZ, !UPT, gsb0 ;  /* 0x0020000034b879f0 */ /* 0x000fe2000c0018ff */
[----:B------:R-:W-:Y:S01]  /*6a40*/  UIADD3 UR54, UR6, 0x100, URZ ;  /* 0x0000010006367890 */ /* 0x000fe2000fffe03f */
[-C--:B------:R-:W-:Y:S01]  /*6a50*/  FMUL.FTZ R29, R29, R2.reuse ;  /* 0x000000021d1d7220 */ /* 0x080fe20000410000 */
[----:B------:R-:W-:Y:S01]  /*6a60*/  UMOV UR52, UR56 ;  /* 0x0000003800347c82 */ /* 0x000fe20008000000 */
[----:B------:R-:W-:Y:S01]  /*6a70*/  UMOV UR53, UR57 ;  /* 0x0000003900357c82 */ /* 0x000fe20008000000 */
[----:B------:R-:W-:Y:S01]  /*6a80*/  UMOV UR55, 0x40000040 ;  /* 0x4000004000377882 */ /* 0x000fe20000000000 */
[----:B------:R-:W-:Y:S01]  /*6a90*/  UIADD3 UR22, UR6, 0x286, URZ ;  /* 0x0000028606167890 */ /* 0x000fe2000fffe03f */
[-C--:B------:R-:W-:Y:S01]  /*6aa0*/  FMUL.FTZ R32, R32, R2.reuse ;  /* 0x0000000220207220 */ /* 0x080fe20000410000 */
        /* <DEDUP_REMOVED lines=52> */
[----:B------:R-:W-:Y:S01]  /*6df0*/  UMOV UR58, UR10 ;  /* 0x0000000a003a7c82 */ /* 0x000fe20008000000 */
[----:B------:R-:W-:Y:S01]  /*6e00*/  UMOV UR59, 0x40000040 ;  /* 0x40000040003b7882 */ /* 0x000fe20000000000 */
[----:B------:R-:W-:Y:S01]  /*6e10*/  UIADD3 UR10, UR6, 0x102, URZ ;  /* 0x00000102060a7890 */ /* 0x000fe2000fffe03f */
        /* <DEDUP_REMOVED lines=57> */
[----:B------:R-:W-:Y:S01]  /*71b0*/  UMOV UR53, UR57 ;  /* 0x0000003900357c82 */ /* 0x000fe20008000000 */
        /* <DEDUP_REMOVED lines=34> */
[----:B------:R-:W-:-:S06]  /*73e0*/  WARPGROUP.ARRIVE ;  /* 0x00000000000079c5 */ /* 0x000fcc0000000000 */
[----:B------:R-:W-:Y:S01]  /*73f0*/  HGMMA.64x16x16.F32.BF16 R160, gdesc[UR56], RZ, !UPT, gsb0 ;  /* 0x0020000038a079f0 */ /* 0x000fe2000c0018ff */
[----:B------:R-:W-:Y:S02]  /*7400*/  R2UR UR58, R6 ;  /* 0x00000000063a72ca */ /* 0x000fe400000e0000 */
[----:B------:R-:W-:Y:S01]  /*7410*/  R2UR UR59, R7 ;  /* 0x00000000073b72ca */ /* 0x000fe200000e0000 */
        /* <DEDUP_REMOVED lines=463> */
.L_x_199:
[----:B------:R-:W-:Y:S02]  /*9110*/  R2UR UR6, R5 ;  /* 0x00000000050672ca */ /* 0x000fe400000e0000 */
[----:B------:R-:W-:-:S11]  /*9120*/  SHF.L.U32 R0, R237, 0x1f, RZ ;  /* 0x0000001fed007819 */ /* 0x000fd600000006ff */
[----:B------:R-:W-:-:S09]  /*9130*/  ULEA UR6, UR60, UR6, 0x3 ;  /* 0x000000063c067291 */ /* 0x000fd2000f8e183f */
[----:B------:R2:W3:Y:S01]  /*9140*/  SYNCS.PHASECHK.TRANS64.TRYWAIT P2, [UR6+0x38850], R0 ;  /* 0x03885000ff0075a7 */ /* 0x0004e20008040146 */
[----:B------:R-:W-:Y:S05]  /*9150*/  @!P0 BRA `(.L_x_200) ;  /* 0x0000000000048947 */ /* 0x000fea0003800000 */
[----:B------:R-:W-:Y:S01]  /*9160*/  BPT.TRAP 0x1 ;  /* 0x000000040000795c */ /* 0x000fe20000300000 */
.L_x_200:
[----:B---3--:R-:W-:Y:S05]  /*9170*/  @P2 BRA `(.L_x_201) ;  /* 0x0000000000082947 */ /* 0x008fea0003800000 */
[----:B------:R-:W3:Y:S02]  /*9180*/  SYNCS.PHASECHK.TRANS64.TRYWAIT P2, [UR6+0x38850], R0 ;  /* 0x03885000ff0075a7 */ /* 0x000ee40008040146 */
[----:B---3--:R-:W-:Y:S05]  /*9190*/  @!P2 BRA `(.L_x_202) ;  /* 0x000000ec0004a947 */ /* 0x008fea0003800000 */
.L_x_201:
[----:B------:R-:W-:Y:S01]  /*91a0*/  R2UR UR10, R5 ;  /* 0x00000000050a72ca */ /* 0x000fe200000e0000 */
[----:B------:R-:W-:Y:S01]  /*91b0*/  WARPGROUP.ARRIVE ;  /* 0x00000000000079c5 */ /* 0x000fe20000000000 */
[----:B------:R-:W-:Y:S01]  /*91c0*/  UMOV UR11, 0x40000040 ;  /* 0x40000040000b7882 */ /* 0x000fe20000000000 */
[----:B--23--:R-:W-:Y:S01]  /*91d0*/  FMUL.FTZ R0, R184, UR7 ;  /* 0x00000007b8007c20 */ /* 0x00cfe20008410000 */
[----:B01----:R-:W-:Y:S01]  /*91e0*/  FMUL.FTZ R3, R185, UR7 ;  /* 0x00000007b9037c20 */ /* 0x003fe20008410000 */
[----:B------:R-:W-:Y:S01]  /*91f0*/  FMUL.FTZ R185, R187, UR7 ;  /* 0x00000007bbb97c20 */ /* 0x000fe20008410000 */
[----:B------:R-:W-:Y:S01]  /*9200*/  FMUL.FTZ R187, R188, UR7 ;  /* 0x00000007bcbb7c20 */ /* 0x000fe20008410000 */
[----:B------:R-:W-:Y:S01]  /*9210*/  FMUL.FTZ R188, R189, UR7 ;  /* 0x00000007bdbc7c20 */ /* 0x000fe20008410000 */
[----:B------:R-:W-:Y:S01]  /*9220*/  FMUL.FTZ R184, R186, UR7 ;  /* 0x00000007bab87c20 */ /* 0x000fe20008410000 */
[----:B------:R-:W0:Y:S01]  /*9230*/  MUFU.TANH R0, R0 ;  /* 0x0000000000007308 */ /* 0x000e220000002400 */
[----:B------:R-:W-:Y:S01]  /*9240*/  FMUL.FTZ R186, R190, UR7 ;  /* 0x00000007beba7c20 */ /* 0x000fe20008410000 */
        /* <DEDUP_REMOVED lines=15> */
[----:B------:R-:W2:Y:S01]  /*9340*/  MUFU.TANH R187, R187 ;  /* 0x000000bb00bb7308 */ /* 0x000ea20000002400 */
[----:B0-----:R-:W-:Y:S01]  /*9350*/  FMNMX.FTZ R2, R0, R21, !PT ;  /* 0x0000001500027209 */ /* 0x001fe20007810000 */
[----:B------:R-:W-:Y:S01]  /*9360*/  FMUL.FTZ R164, R164, UR7 ;  /* 0x00000007a4a47c20 */ /* 0x000fe20008410000 */
[----:B------:R-:W-:Y:S01]  /*9370*/  UIMAD UR60, UR60, 0xa00, UR10 ;  /* 0x00000a003c3c78a4 */ /* 0x000fe2000f8e020a */
[----:B------:R-:W-:Y:S01]  /*9380*/  FMUL.FTZ R165, R165, UR7 ;  /* 0x00000007a5a57c20 */ /* 0x000fe20008410000 */
[----:B------:R-:W-:Y:S01]  /*9390*/  FMUL.FTZ R152, R152, UR7 ;  /* 0x0000000798987c20 */ /* 0x000fe20008410000 */
[----:B------:R-:W-:Y:S01]  /*93a0*/  FMUL.FTZ R176, R178, UR7 ;  /* 0x00000007b2b07c20 */ /* 0x000fe20008410000 */
[----:B------:R-:W-:Y:S01]  /*93b0*/  FMUL.FTZ R178, R179, UR7 ;  /* 0x00000007b3b27c20 */ /* 0x000fe20008410000 */
[----:B------:R-:W0:Y:S01]  /*93c0*/  MUFU.TANH R188, R188 ;  /* 0x000000bc00bc7308 */ /* 0x000e220000002400 */
[----:B-1----:R-:W-:Y:S01]  /*93d0*/  FMNMX.FTZ R2, R3, R2, !PT ;  /* 0x0000000203027209 */ /* 0x002fe20007810000 */
[----:B------:R-:W-:Y:S01]  /*93e0*/  UMOV UR10, UR60 ;  /* 0x0000003c000a7c82 */ /* 0x000fe20008000000 */
[----:B------:R-:W-:Y:S01]  /*93f0*/  FMUL.FTZ R179, R182, UR7 ;  /* 0x00000007b6b37c20 */ /* 0x000fe20008410000 */
[----:B------:R-:W-:Y:S01]  /*9400*/  HGMMA.64x256x16.F32.BF16 R24, R208, gdesc[UR8].tnspB, R24, gsb0 ;  /* 0x43e00008d0187df0 */ /* 0x000fe20008001818 */
[----:B------:R-:W-:Y:S01]  /*9410*/  UIADD3 UR10, UR60, 0x80, URZ ;  /* 0x000000803c0a7890 */ /* 0x000fe2000fffe03f */
[----:B------:R-:W-:Y:S01]  /*9420*/  FMUL.FTZ R182, R153, UR7 ;  /* 0x0000000799b67c20 */ /* 0x000fe20008410000 */
[----:B------:R-:W-:Y:S01]  /*9430*/  UMOV UR11, 0x40000040 ;  /* 0x40000040000b7882 */ /* 0x000fe20000000000 */
[----:B------:R-:W1:Y:S01]  /*9440*/  MUFU.TANH R190, R190 ;  /* 0x000000be00be7308 */ /* 0x000e620000002400 */
[----:B--2---:R-:W-:Y:S01]  /*9450*/  FMNMX.FTZ R2, R187, R2, !PT ;  /* 0x00000002bb027209 */ /* 0x004fe20007810000 */
[----:B------:R-:W-:Y:S01]  /*9460*/  FMUL.FTZ R153, R156, UR7 ;  /* 0x000000079c997c20 */ /* 0x000fe20008410000 */
[----:B------:R-:W-:Y:S01]  /*9470*/  FMUL.FTZ R157, R157, UR7 ;  /* 0x000000079d9d7c20 */ /* 0x000fe20008410000 */
[----:B------:R-:W-:Y:S01]  /*9480*/  FMUL.FTZ R189, R191, UR7 ;  /* 0x00000007bfbd7c20 */ /* 0x000fe20008410000 */
[----:B------:R-:W-:Y:S01]  /*9490*/  FMUL.FTZ R156, R183, UR7 ;  /* 0x00000007b79c7c20 */ /* 0x000fe20008410000 */
[----:B------:R-:W-:Y:S01]  /*94a0*/  ULDC UR14, c[0x0][0x988] ;  /* 0x00026200000e7ab9 */ /* 0x000fe20000000800 */
[----:B------:R-:W-:Y:S01]  /*94b0*/  FMUL.FTZ R170, R170, UR7 ;  /* 0x00000007aaaa7c20 */ /* 0x000fe20008410000 */
[----:B------:R-:W2:Y:S01]  /*94c0*/  MUFU.TANH R177, R177 ;  /* 0x000000b100b17308 */ /* 0x000ea20000002400 */
[----:B0-----:R-:W-:Y:S01]  /*94d0*/  FMNMX.FTZ R2, R188, R2, !PT ;  /* 0x00000002bc027209 */ /* 0x001fe20007810000 */
[----:B------:R-:W-:Y:S01]  /*94e0*/  FMUL.FTZ R171, R171, UR7 ;  /* 0x00000007abab7c20 */ /* 0x000fe20008410000 */
[----:B------:R-:W-:Y:S01]  /*94f0*/  FMUL.FTZ R174, R174, UR7 ;  /* 0x00000007aeae7c20 */ /* 0x000fe20008410000 */
[----:B------:R-:W-:Y:S01]  /*9500*/  FMUL.FTZ R175, R175, UR7 ;  /* 0x00000007afaf7c20 */ /* 0x000fe20008410000 */
[----:B------:R-:W-:Y:S01]  /*9510*/  FMUL.FTZ R162, R162, UR7 ;  /* 0x00000007a2a27c20 */ /* 0x000fe20008410000 */
[----:B------:R-:W-:Y:S01]  /*9520*/  FMUL.FTZ R163, R163, UR7 ;  /* 0x00000007a3a37c20 */ /* 0x000fe20008410000 */
[----:B------:R-:W-:Y:S01]  /*9530*/  FMUL.FTZ R166, R166, UR7 ;  /* 0x00000007a6a67c20 */ /* 0x000fe20008410000 */
[----:B------:R-:W0:Y:S01]  /*9540*/  MUFU.TANH R180, R180 ;  /* 0x000000b400b47308 */ /* 0x000e220000002400 */
[----:B-1----:R-:W-:Y:S01]  /*9550*/  FMNMX.FTZ R2, R190, R2, !PT ;  /* 0x00000002be027209 */ /* 0x002fe20007810000 */
[----:B------:R-:W-:Y:S01]  /*9560*/  FMUL.FTZ R167, R167, UR7 ;  /* 0x00000007a7a77c20 */ /* 0x000fe20008410000 */
[----:B------:R-:W-:Y:S01]  /*9570*/  FMUL.FTZ R154, R154, UR7 ;  /* 0x000000079a9a7c20 */ /* 0x000fe20008410000 */
[----:B------:R-:W-:Y:S01]  /*9580*/  FMUL.FTZ R155, R155, UR7 ;  /* 0x000000079b9b7c20 */ /* 0x000fe20008410000 */
[----:B------:R-:W-:Y:S01]  /*9590*/  FMUL.FTZ R158, R158, UR7 ;  /* 0x000000079e9e7c20 */ /* 0x000fe20008410000 */
[----:B------:R-:W-:Y:S01]  /*95a0*/  FMUL.FTZ R159, R159, UR7 ;  /* 0x000000079f9f7c20 */ /* 0x000fe20008410000 */
[----:B------:R-:W-:Y:S01]  /*95b0*/  VOTEU.ALL UP0, P1 ;  /* 0x00000000003f7886 */ /* 0x000fe20000800000 */
[----:B------:R-:W1:Y:S01]  /*95c0*/  MUFU.TANH R181, R181 ;  /* 0x000000b500b57308 */ /* 0x000e620000002400 */
[----:B--2---:R-:W-:Y:S01]  /*95d0*/  FMNMX.FTZ R2, R177, R2, !PT ;  /* 0x00000002b1027209 */ /* 0x004fe20007810000 */
[----:B------:R-:W-:-:S02]  /*95e0*/  IMAD.MOV.U32 R237, RZ, RZ, R17 ;  /* 0x000000ffffed7224 */ /* 0x000fc400078e0011 */
[----:B------:R-:W-:Y:S02]  /*95f0*/  @!UP0 UIADD3 UR61, UR61, 0x38840, URZ ;  /* 0x000388403d3d8890 */ /* 0x000fe4000fffe03f */
[----:B------:R-:W-:Y:S02]  /*9600*/  @!UP0 UIADD3 UR6, UR6, 0x38860, URZ ;  /* 0x0003886006068890 */ /* 0x000fe4000fffe03f */
[----:B------:R-:W2:Y:S01]  /*9610*/  MUFU.TANH R168, R168 ;  /* 0x000000a800a87308 */ /* 0x000ea20000002400 */
[----:B0-----:R-:W-:Y:S01]  /*9620*/  FMNMX.FTZ R2, R180, R2, !PT ;  /* 0x00000002b4027209 */ /* 0x001fe20007810000 */
[----:B------:R-:W-:Y:S02]  /*9630*/  @!UP0 UPRMT UR61, URZ, 0x654, UR61 ;  /* 0x000006543f3d8896 */ /* 0x000fe4000800003d */
[----:B------:R-:W-:-:S04]  /*9640*/  @!UP0 UPRMT UR6, URZ, 0x654, UR6 ;  /* 0x000006543f068896 */ /* 0x000fc80008000006 */
[----:B------:R-:W0:Y:S01]  /*9650*/  MUFU.TANH R169, R169 ;  /* 0x000000a900a97308 */ /* 0x000e220000002400 */
[----:B-1----:R-:W-:-:S07]  /*9660*/  FMNMX.FTZ R2, R181, R2, !PT ;  /* 0x00000002b5027209 */ /* 0x002fce0007810000 */
[----:B------:R-:W1:Y:S01]  /*9670*/  MUFU.TANH R172, R172 ;  /* 0x000000ac00ac7308 */ /* 0x000e620000002400 */
[----:B--2---:R-:W-:-:S07]  /*9680*/  FMNMX.FTZ R2, R168, R2, !PT ;  /* 0x00000002a8027209 */ /* 0x004fce0007810000 */
[----:B------:R-:W2:Y:S01]  /*9690*/  MUFU.TANH R173, R173 ;  /* 0x000000ad00ad7308 */ /* 0x000ea20000002400 */
[----:B0-----:R-:W-:-:S07]  /*96a0*/  FMNMX.FTZ R2, R169, R2, !PT ;  /* 0x00000002a9027209 */ /* 0x001fce0007810000 */
        /* <DEDUP_REMOVED lines=19> */
[----:B-1----:R-:W-:-:S05]  /*97e0*/  FMNMX.FTZ R4, R157, R2, !PT ;  /* 0x000000029d047209 */ /* 0x002fca0007810000 */
[----:B------:R-:W1:Y:S02]  /*97f0*/  SHFL.BFLY PT, R2, R4, 0x2, 0x1f ;  /* 0x0c401f0004027f89 */ /* 0x000e6400000e0000 */
[----:B------:R-:W3:Y:S08]  /*9800*/  MUFU.TANH R186, R186 ;  /* 0x000000ba00ba7308 */ /* 0x000ef00000002400 */
[----:B------:R-:W4:Y:S08]  /*9810*/  MUFU.TANH R189, R189 ;  /* 0x000000bd00bd7308 */ /* 0x000f300000002400 */
[----:B------:R-:W5:Y:S01]  /*9820*/  MUFU.TANH R176, R176 ;  /* 0x000000b000b07308 */ /* 0x000f620000002400 */
[----:B-1----:R-:W-:-:S07]  /*9830*/  FMNMX.FTZ R4, R4, R2, !PT ;  /* 0x0000000204047209 */ /* 0x002fce0007810000 */
[----:B------:R-:W1:Y:S01]  /*9840*/  MUFU.TANH R178, R178 ;  /* 0x000000b200b27308 */ /* 0x000e620000002400 */
[----:B------:R-:W2:Y:S07]  /*9850*/  SHFL.BFLY PT, R2, R4, 0x1, 0x1f ;  /* 0x0c201f0004027f89 */ /* 0x000eae00000e0000 */
[----:B------:R-:W1:Y:S08]  /*9860*/  MUFU.TANH R179, R179 ;  /* 0x000000b300b37308 */ /* 0x000e700000002400 */
[----:B------:R-:W1:Y:S08]  /*9870*/  MUFU.TANH R156, R156 ;  /* 0x0000009c009c7308 */ /* 0x000e700000002400 */
[----:B------:R-:W1:Y:S01]  /*9880*/  MUFU.TANH R170, R170 ;  /* 0x000000aa00aa7308 */ /* 0x000e620000002400 */
[----:B--2---:R-:W-:-:S02]  /*9890*/  FMNMX.FTZ R4, R4, R2, !PT ;  /* 0x0000000204047209 */ /* 0x004fc40007810000 */
[----:B------:R-:W-:-:S03]  /*98a0*/  FMNMX.FTZ R2, R184, R20, !PT ;  /* 0x00000014b8027209 */ /* 0x000fc60007810000 */
[----:B------:R-:W-:Y:S01]  /*98b0*/  FADD.FTZ R21, -R4, R21 ;  /* 0x0000001504157221 */ /* 0x000fe20000010100 */
[----:B0-----:R-:W-:Y:S01]  /*98c0*/  FMNMX.FTZ R2, R185, R2, !PT ;  /* 0x00000002b9027209 */ /* 0x001fe20007810000 */
[----:B------:R-:W0:Y:S03]  /*98d0*/  MUFU.TANH R171, R171 ;  /* 0x000000ab00ab7308 */ /* 0x000e260000002400 */
[----:B---3--:R-:W-:-:S05]  /*98e0*/  FMNMX.FTZ R2, R186, R2, !PT ;  /* 0x00000002ba027209 */ /* 0x008fca0007810000 */
[----:B------:R-:W2:Y:S08]  /*98f0*/  MUFU.TANH R174, R174 ;  /* 0x000000ae00ae7308 */ /* 0x000eb00000002400 */
[----:B------:R-:W3:Y:S08]  /*9900*/  MUFU.TANH R175, R175 ;  /* 0x000000af00af7308 */ /* 0x000ef00000002400 */
[----:B------:R-:W3:Y:S08]  /*9910*/  MUFU.TANH R162, R162 ;  /* 0x000000a200a27308 */ /* 0x000ef00000002400 */
[----:B------:R-:W3:Y:S08]  /*9920*/  MUFU.TANH R163, R163 ;  /* 0x000000a300a37308 */ /* 0x000ef00000002400 */
[----:B------:R-:W3:Y:S08]  /*9930*/  MUFU.TANH R166, R166 ;  /* 0x000000a600a67308 */ /* 0x000ef00000002400 */
[----:B------:R-:W3:Y:S08]  /*9940*/  MUFU.TANH R167, R167 ;  /* 0x000000a700a77308 */ /* 0x000ef00000002400 */
[----:B------:R-:W3:Y:S01]  /*9950*/  MUFU.TANH R154, R154 ;  /* 0x0000009a009a7308 */ /* 0x000ee20000002400 */
[----:B------:R-:W-:-:S02]  /*9960*/  WARPGROUP.DEPBAR.LE gsb0, 0x0 ;  /* 0x00008000000079c5 */ /* 0x000fc40000010000 */
[----:B------:R-:W-:-:S05]  /*9970*/  WARPGROUP.ARRIVE ;  /* 0x00000000000079c5 */ /* 0x000fca0000000000 */
[----:B------:R-:W3:Y:S01]  /*9980*/  MUFU.TANH R155, R155 ;  /* 0x0000009b009b7308 */ /* 0x000ee20000002400 */
[----:B------:R-:W-:Y:S01]  /*9990*/  HGMMA.64x256x16.F32.BF16 R24, R204, gdesc[UR8].tnspB, R24, gsb0 ;  /* 0x43e00008cc187df0 */ /* 0x000fe20008001818 */
[----:B------:R-:W-:Y:S01]  /*99a0*/  UIADD3 UR10, UR60, 0x100, URZ ;  /* 0x000001003c0a7890 */ /* 0x000fe2000fffe03f */
[----:B------:R-:W-:-:S05]  /*99b0*/  UMOV UR11, 0x40000040 ;  /* 0x40000040000b7882 */ /* 0x000fca0000000000 */
[----:B------:R-:W3:Y:S08]  /*99c0*/  MUFU.TANH R158, R158 ;  /* 0x0000009e009e7308 */ /* 0x000ef00000002400 */
[----:B------:R-:W3:Y:S01]  /*99d0*/  MUFU.TANH R159, R159 ;  /* 0x0000009f009f7308 */ /* 0x000ee20000002400 */
[----:B------:R-:W-:Y:S02]  /*99e0*/  WARPGROUP.DEPBAR.LE gsb0, 0x0 ;  /* 0x00008000000079c5 */ /* 0x000fe40000010000 */
[----:B------:R-:W-:-:S10]  /*99f0*/  WARPGROUP.ARRIVE ;  /* 0x00000000000079c5 */ /* 0x000fd40000000000 */
        /* <DEDUP_REMOVED lines=8> */
[----:B------:R-:W-:Y:S01]  /*9a80*/  R2UR UR60, R16 ;  /* 0x00000000103c72ca */ /* 0x000fe200000e0000 */
[----:B------:R-:W-:Y:S01]  /*9a90*/  UMOV UR11, 0x40000040 ;  /* 0x40000040000b7882 */ /* 0x000fe20000000000 */
[----:B------:R-:W-:Y:S02]  /*9aa0*/  WARPGROUP.DEPBAR.LE gsb0, 0x0 ;  /* 0x00008000000079c5 */ /* 0x000fe40000010000 */
[----:B------:R-:W-:-:S15]  /*9ab0*/  WARPGROUP.ARRIVE ;  /* 0x00000000000079c5 */ /* 0x000fde0000000000 */
[----:B------:R-:W-:-:S07]  /*9ac0*/  NOP ;  /* 0x0000000000007918 */ /* 0x000fce0000000000 */
[----:B------:R-:W-:Y:S01]  /*9ad0*/  HGMMA.64x256x16.F32.BF16 R24, R192, gdesc[UR8].tnspB, R24, gsb0 ;  /* 0x43e00008c0187df0 */ /* 0x000fe20008001818 */
[----:B------:R-:W-:Y:S01]  /*9ae0*/  UMOV UR10, UR14 ;  /* 0x0000000e000a7c82 */ /* 0x000fe20008000000 */
[----:B------:R-:W-:Y:S01]  /*9af0*/  R2UR UR11, R15 ;  /* 0x000000000f0b72ca */ /* 0x000fe200000e0000 */
[----:B------:R-:W-:Y:S01]  /*9b00*/  FMUL.FTZ R15, R21, UR10 ;  /* 0x0000000a150f7c20 */ /* 0x000fe20008410000 */
[----:B----4-:R-:W-:Y:S02]  /*9b10*/  FMNMX.FTZ R21, R189, R2, !PT ;  /* 0x00000002bd157209 */ /* 0x010fe40007810000 */
[----:B------:R-:W-:Y:S01]  /*9b20*/  R2UR UR14, R18 ;  /* 0x00000000120e72ca */ /* 0x000fe200000e0000 */
[----:B------:R4:W-:Y:S01]  /*9b30*/  MUFU.EX2 R2, R15 ;  /* 0x0000000f00027308 */ /* 0x0009e20000000800 */
[----:B-----5:R-:W-:-:S04]  /*9b40*/  FMNMX.FTZ R21, R176, R21, !PT ;  /* 0x00000015b0157209 */ /* 0x020fc80007810000 */
[----:B-1----:R-:W-:Y:S01]  /*9b50*/  FMNMX.FTZ R21, R178, R21, !PT ;  /* 0x00000015b2157209 */ /* 0x002fe20007810000 */
[----:B----4-:R-:W-:-:S06]  /*9b60*/  FMUL.FTZ R15, R4, UR10 ;  /* 0x0000000a040f7c20 */ /* 0x010fcc0008410000 */
[----:B------:R-:W-:Y:S01]  /*9b70*/  UISETP.GT.AND UP0, UPT, UR11, UR14, UPT ;  /* 0x0000000e0b00728c */ /* 0x000fe2000bf04270 */
[--C-:B------:R-:W-:Y:S01]  /*9b80*/  FFMA.FTZ R208, R0, UR10, -R15.reuse ;  /* 0x0000000a00d07c23 */ /* 0x100fe2000801080f */
[----:B------:R-:W-:Y:S01]  /*9b90*/  FMNMX.FTZ R0, R179, R21, !PT ;  /* 0x00000015b3007209 */ /* 0x000fe20007810000 */
[--C-:B------:R-:W-:Y:S01]  /*9ba0*/  FFMA.FTZ R3, R3, UR10, -R15.reuse ;  /* 0x0000000a03037c23 */ /* 0x100fe2000801080f */
[--C-:B------:R-:W-:Y:S01]  /*9bb0*/  FFMA.FTZ R210, R187, UR10, -R15.reuse ;  /* 0x0000000abbd27c23 */ /* 0x100fe2000801080f */
[--C-:B------:R-:W-:Y:S01]  /*9bc0*/  FFMA.FTZ R183, R188, UR10, -R15.reuse ;  /* 0x0000000abcb77c23 */ /* 0x100fe2000801080f */
[----:B------:R-:W-:Y:S01]  /*9bd0*/  FMNMX.FTZ R0, R156, R0, !PT ;  /* 0x000000009c007209 */ /* 0x000fe20007810000 */
[----:B------:R1:W-:Y:S01]  /*9be0*/  MUFU.EX2 R21, R3 ;  /* 0x0000000300157308 */ /* 0x0003e20000000800 */
[--C-:B------:R-:W-:Y:S01]  /*9bf0*/  FFMA.FTZ R200, R168, UR10, -R15.reuse ;  /* 0x0000000aa8c87c23 */ /* 0x100fe2000801080f */
[--C-:B------:R-:W-:Y:S01]  /*9c00*/  FFMA.FTZ R196, R160, UR10, -R15.reuse ;  /* 0x0000000aa0c47c23 */ /* 0x100fe2000801080f */
[----:B------:R-:W-:Y:S01]  /*9c10*/  FMNMX.FTZ R0, R170, R0, !PT ;  /* 0x00000000aa007209 */ /* 0x000fe20007810000 */
[--C-:B------:R-:W-:Y:S01]  /*9c20*/  FFMA.FTZ R206, R180, UR10, -R15.reuse ;  /* 0x0000000ab4ce7c23 */ /* 0x100fe2000801080f */
[--C-:B------:R-:W-:Y:S01]  /*9c30*/  FFMA.FTZ R168, R169, UR10, -R15.reuse ;  /* 0x0000000aa9a87c23 */ /* 0x100fe2000801080f */
[--C-:B------:R-:W-:Y:S01]  /*9c40*/  FFMA.FTZ R160, R161, UR10, -R15.reuse ;  /* 0x0000000aa1a07c23 */ /* 0x100fe2000801080f */
[----:B0-----:R-:W-:Y:S01]  /*9c50*/  FMNMX.FTZ R0, R171, R0, !PT ;  /* 0x00000000ab007209 */ /* 0x001fe20007810000 */
[----:B------:R-:W0:Y:S01]  /*9c60*/  MUFU.EX2 R208, R208 ;  /* 0x000000d000d07308 */ /* 0x000e220000000800 */
[--C-:B------:R-:W-:Y:S01]  /*9c70*/  FFMA.FTZ R204, R190, UR10, -R15.reuse ;  /* 0x0000000abecc7c23 */ /* 0x100fe2000801080f */
[--C-:B------:R-:W-:Y:S01]  /*9c80*/  FFMA.FTZ R177, R177, UR10, -R15.reuse ;  /* 0x0000000ab1b17c23 */ /* 0x100fe2000801080f */
[----:B--2---:R-:W-:Y:S01]  /*9c90*/  FMNMX.FTZ R0, R174, R0, !PT ;  /* 0x00000000ae007209 */ /* 0x004fe20007810000 */
[--C-:B------:R-:W-:Y:S01]  /*9ca0*/  FFMA.FTZ R180, R181, UR10, -R15.reuse ;  /* 0x0000000ab5b47c23 */ /* 0x100fe2000801080f */
[--C-:B------:R-:W-:Y:S01]  /*9cb0*/  FFMA.FTZ R202, R172, UR10, -R15.reuse ;  /* 0x0000000aacca7c23 */ /* 0x100fe2000801080f */
[--C-:B------:R-:W-:Y:S01]  /*9cc0*/  FFMA.FTZ R169, R173, UR10, -R15.reuse ;  /* 0x0000000aada97c23 */ /* 0x100fe2000801080f */
[----:B---3--:R-:W-:Y:S01]  /*9cd0*/  FMNMX.FTZ R0, R175, R0, !PT ;  /* 0x00000000af007209 */ /* 0x008fe20007810000 */
[----:B------:R-:W-:Y:S01]  /*9ce0*/  MUFU.EX2 R210, R210 ;  /* 0x000000d200d27308 */ /* 0x000fe20000000800 */
[--C-:B------:R-:W-:Y:S01]  /*9cf0*/  FFMA.FTZ R198, R164, UR10, -R15.reuse ;  /* 0x0000000aa4c67c23 */ /* 0x100fe2000801080f */
[----:B------:R-:W-:Y:S01]  /*9d00*/  FFMA.FTZ R161, R165, UR10, -R15 ;  /* 0x0000000aa5a17c23 */ /* 0x000fe2000801080f */
[----:B------:R-:W-:-:S02]  /*9d10*/  FMNMX.FTZ R0, R162, R0, !PT ;  /* 0x00000000a2007209 */ /* 0x000fc40007810000 */
[----:B------:R-:W-:Y:S02]  /*9d20*/  PLOP3.LUT P2, PT, PT, PT, UP0, 0x80, 0x0 ;  /* 0x000000000000781c */ /* 0x000fe40003f4f008 */
[----:B------:R-:W-:Y:S01]  /*9d30*/  FMNMX.FTZ R0, R163, R0, !PT ;  /* 0x00000000a3007209 */ /* 0x000fe20007810000 */
[----:B------:R-:W-:Y:S03]  /*9d40*/  MUFU.EX2 R183, R183 ;  /* 0x000000b700b77308 */ /* 0x000fe60000000800 */
[----:B------:R-:W-:-:S04]  /*9d50*/  FMNMX.FTZ R0, R166, R0, !PT ;  /* 0x00000000a6007209 */ /* 0x000fc80007810000 */
[----:B------:R-:W-:Y:S01]  /*9d60*/  FMNMX.FTZ R0, R167, R0, !PT ;  /* 0x00000000a7007209 */ /* 0x000fe20007810000 */
[----:B------:R-:W-:Y:S03]  /*9d70*/  MUFU.EX2 R204, R204 ;  /* 0x000000cc00cc7308 */ /* 0x000fe60000000800 */
[----:B------:R-:W-:-:S04]  /*9d80*/  FMNMX.FTZ R0, R154, R0, !PT ;  /* 0x000000009a007209 */ /* 0x000fc80007810000 */
[----:B------:R-:W-:Y:S01]  /*9d90*/  FMNMX.FTZ R0, R155, R0, !PT ;  /* 0x000000009b007209 */ /* 0x000fe20007810000 */
[----:B------:R-:W-:Y:S03]  /*9da0*/  MUFU.EX2 R177, R177 ;  /* 0x000000b100b17308 */ /* 0x000fe60000000800 */
[----:B------:R-:W-:-:S04]  /*9db0*/  FMNMX.FTZ R0, R158, R0, !PT ;  /* 0x000000009e007209 */ /* 0x000fc80007810000 */
[----:B------:R-:W-:Y:S01]  /*9dc0*/  FMNMX.FTZ R0, R159, R0, !PT ;  /* 0x000000009f007209 */ /* 0x000fe20007810000 */
[----:B------:R-:W-:Y:S04]  /*9dd0*/  MUFU.EX2 R206, R206 ;  /* 0x000000ce00ce7308 */ /* 0x000fe80000000800 */
[----:B-1----:R-:W1:Y:S04]  /*9de0*/  SHFL.BFLY PT, R3, R0, 0x2, 0x1f ;  /* 0x0c401f0000037f89 */ /* 0x002e6800000e0000 */
[----:B------:R-:W-:Y:S08]  /*9df0*/  MUFU.EX2 R180, R180 ;  /* 0x000000b400b47308 */ /* 0x000ff00000000800 */
[----:B------:R-:W-:Y:S08]  /*9e00*/  MUFU.EX2 R200, R200 ;  /* 0x000000c800c87308 */ /* 0x000ff00000000800 */
[----:B------:R-:W-:Y:S01]  /*9e10*/  MUFU.EX2 R168, R168 ;  /* 0x000000a800a87308 */ /* 0x000fe20000000800 */
[----:B-1----:R-:W-:-:S07]  /*9e20*/  FMNMX.FTZ R0, R0, R3, !PT ;  /* 0x0000000300007209 */ /* 0x002fce0007810000 */
[----:B------:R-:W-:Y:S01]  /*9e30*/  MUFU.EX2 R202, R202 ;  /* 0x000000ca00ca7308 */ /* 0x000fe20000000800 */
[----:B------:R-:W1:Y:S07]  /*9e40*/  SHFL.BFLY PT, R3, R0, 0x1, 0x1f ;  /* 0x0c201f0000037f89 */ /* 0x000e6e00000e0000 */
[----:B------:R-:W-:Y:S08]  /*9e50*/  MUFU.EX2 R169, R169 ;  /* 0x000000a900a97308 */ /* 0x000ff00000000800 */
[----:B------:R-:W-:Y:S08]  /*9e60*/  MUFU.EX2 R196, R196 ;  /* 0x000000c400c47308 */ /* 0x000ff00000000800 */
[----:B------:R-:W-:Y:S01]  /*9e70*/  MUFU.EX2 R160, R160 ;  /* 0x000000a000a07308 */ /* 0x000fe20000000800 */
[----:B-1----:R-:W-:-:S05]  /*9e80*/  FMNMX.FTZ R3, R0, R3, !PT ;  /* 0x0000000300037209 */ /* 0x002fca0007810000 */
[----:B------:R-:W-:Y:S02]  /*9e90*/  FADD.FTZ R0, -R3, R20 ;  /* 0x0000001403007221 */ /* 0x000fe40000010100 */
[----:B------:R-:W-:Y:S02]  /*9ea0*/  MUFU.EX2 R198, R198 ;  /* 0x000000c600c67308 */ /* 0x000fe40000000800 */
[----:B------:R-:W-:-:S06]  /*9eb0*/  FMUL.FTZ R0, R0, UR10 ;  /* 0x0000000a00007c20 */ /* 0x000fcc0008410000 */
[----:B------:R-:W-:Y:S08]  /*9ec0*/  MUFU.EX2 R0, R0 ;  /* 0x0000000000007308 */ /* 0x000ff00000000800 */
[----:B------:R-:W-:Y:S01]  /*9ed0*/  MUFU.EX2 R161, R161 ;  /* 0x000000a100a17308 */ /* 0x000fe20000000800 */
[----:B------:R-:W-:Y:S02]  /*9ee0*/  WARPGROUP.DEPBAR.LE gsb0, 0x0 ;  /* 0x00008000000079c5 */ /* 0x000fe40000010000 */
[--C-:B------:R-:W-:Y:S01]  /*9ef0*/  FFMA.FTZ R194, R153, UR10, -R15.reuse ;  /* 0x0000000a99c27c23 */ /* 0x100fe2000801080f */
[----:B------:R-:W-:Y:S01]  /*9f00*/  FMUL.FTZ R153, R3, UR10 ;  /* 0x0000000a03997c20 */ /* 0x000fe20008410000 */
[--C-:B------:R-:W-:Y:S01]  /*9f10*/  FFMA.FTZ R192, R152, UR10, -R15.reuse ;  /* 0x0000000a98c07c23 */ /* 0x100fe2000801080f */
[--C-:B------:R-:W-:Y:S01]  /*9f20*/  FFMA.FTZ R152, R182, UR10, -R15.reuse ;  /* 0x0000000ab6987c23 */ /* 0x100fe2000801080f */
[----:B------:R-:W-:Y:S01]  /*9f30*/  FFMA.FTZ R15, R157, UR10, -R15 ;  /* 0x0000000a9d0f7c23 */ /* 0x000fe2000801080f */
[--C-:B------:R-:W-:Y:S01]  /*9f40*/  FFMA.FTZ R209, R184, UR10, -R153.reuse ;  /* 0x0000000ab8d17c23 */ /* 0x100fe20008010899 */
[--C-:B------:R-:W-:Y:S01]  /*9f50*/  FFMA.FTZ R20, R185, UR10, -R153.reuse ;  /* 0x0000000ab9147c23 */ /* 0x100fe20008010899 */
[--C-:B------:R-:W-:Y:S01]  /*9f60*/  FFMA.FTZ R211, R186, UR10, -R153.reuse ;  /* 0x0000000abad37c23 */ /* 0x100fe20008010899 */
[--C-:B------:R-:W-:Y:S01]  /*9f70*/  FFMA.FTZ R157, R189, UR10, -R153.reuse ;  /* 0x0000000abd9d7c23 */ /* 0x100fe20008010899 */
[--C-:B------:R-:W-:Y:S01]  /*9f80*/  FFMA.FTZ R205, R176, UR10, -R153.reuse ;  /* 0x0000000ab0cd7c23 */ /* 0x100fe20008010899 */
[--C-:B------:R-:W-:Y:S01]  /*9f90*/  FFMA.FTZ R164, R178, UR10, -R153.reuse ;  /* 0x0000000ab2a47c23 */ /* 0x100fe20008010899 */
[----:B------:R-:W1:Y:S01]  /*9fa0*/  MUFU.EX2 R209, R209 ;  /* 0x000000d100d17308 */ /* 0x000e620000000800 */
[--C-:B------:R-:W-:Y:S01]  /*9fb0*/  FFMA.FTZ R207, R179, UR10, -R153.reuse ;  /* 0x0000000ab3cf7c23 */ /* 0x100fe20008010899 */
[--C-:B------:R-:W-:Y:S01]  /*9fc0*/  FFMA.FTZ R156, R156, UR10, -R153.reuse ;  /* 0x0000000a9c9c7c23 */ /* 0x100fe20008010899 */
[--C-:B------:R-:W-:Y:S01]  /*9fd0*/  FFMA.FTZ R201, R170, UR10, -R153.reuse ;  /* 0x0000000aaac97c23 */ /* 0x100fe20008010899 */
[--C-:B------:R-:W-:Y:S01]  /*9fe0*/  FFMA.FTZ R165, R171, UR10, -R153.reuse ;  /* 0x0000000aaba57c23 */ /* 0x100fe20008010899 */
[--C-:B------:R-:W-:Y:S01]  /*9ff0*/  FFMA.FTZ R203, R174, UR10, -R153.reuse ;  /* 0x0000000aaecb7c23 */ /* 0x100fe20008010899 */
[--C-:B------:R-:W-:Y:S01]  /*a000*/  FFMA.FTZ R175, R175, UR10, -R153.reuse ;  /* 0x0000000aafaf7c23 */ /* 0x100fe20008010899 */
[--C-:B------:R-:W-:Y:S01]  /*a010*/  FFMA.FTZ R162, R162, UR10, -R153.reuse ;  /* 0x0000000aa2a27c23 */ /* 0x100fe20008010899 */
[----:B------:R-:W2:Y:S01]  /*a020*/  MUFU.EX2 R20, R20 ;  /* 0x0000001400147308 */ /* 0x000ea20000000800 */
[--C-:B------:R-:W-:Y:S01]  /*a030*/  FFMA.FTZ R163, R163, UR10, -R153.reuse ;  /* 0x0000000aa3a37c23 */ /* 0x100fe20008010899 */
[--C-:B------:R-:W-:Y:S01]  /*a040*/  FFMA.FTZ R166, R166, UR10, -R153.reuse ;  /* 0x0000000aa6a67c23 */ /* 0x100fe20008010899 */
[--C-:B------:R-:W-:Y:S01]  /*a050*/  FFMA.FTZ R167, R167, UR10, -R153.reuse ;  /* 0x0000000aa7a77c23 */ /* 0x100fe20008010899 */
[--C-:B------:R-:W-:Y:S01]  /*a060*/  FFMA.FTZ R154, R154, UR10, -R153.reuse ;  /* 0x0000000a9a9a7c23 */ /* 0x100fe20008010899 */
[--C-:B------:R-:W-:Y:S01]  /*a070*/  FFMA.FTZ R155, R155, UR10, -R153.reuse ;  /* 0x0000000a9b9b7c23 */ /* 0x100fe20008010899 */
[--C-:B------:R-:W-:Y:S01]  /*a080*/  FFMA.FTZ R158, R158, UR10, -R153.reuse ;  /* 0x0000000a9e9e7c23 */ /* 0x100fe20008010899 */
[----:B------:R-:W-:Y:S01]  /*a090*/  FFMA.FTZ R153, R159, UR10, -R153 ;  /* 0x0000000a9f997c23 */ /* 0x000fe20008010899 */
[----:B------:R-:W3:Y:S01]  /*a0a0*/  MUFU.EX2 R211, R211 ;  /* 0x000000d300d37308 */ /* 0x000ee20000000800 */
[----:B0-----:R-:W-:Y:S01]  /*a0b0*/  FFMA.FTZ R159, R2, R13, R208 ;  /* 0x0000000d029f7223 */ /* 0x001fe200000100d0 */
[----:B-1----:R-:W-:Y:S01]  /*a0c0*/  FFMA.FTZ R12, R0, R12, R209 ;  /* 0x0000000c000c7223 */ /* 0x002fe200000100d1 */
[C---:B------:R-:W-:Y:S01]  /*a0d0*/  F2FP.BF16.F32.PACK_AB R208, R21.reuse, R208 ;  /* 0x000000d015d0723e */ /* 0x040fe200000010ff */
[----:B------:R-:W-:Y:S01]  /*a0e0*/  @!P1 SYNCS.ARRIVE.TRANS64.RED.A1T0 RZ, [UR61], RZ ;  /* 0x000000ffffff99a7 */ /* 0x000fe2000810043d */
[----:B------:R-:W-:-:S03]  /*a0f0*/  FADD.FTZ R159, R21, R159 ;  /* 0x0000009f159f7221 */ /* 0x000fc60000010000 */
[----:B------:R-:W0:Y:S01]  /*a100*/  MUFU.EX2 R157, R157 ;  /* 0x0000009d009d7308 */ /* 0x000e220000000800 */
[----:B--2---:R-:W-:Y:S01]  /*a110*/  FADD.FTZ R12, R20, R12 ;  /* 0x0000000c140c7221 */ /* 0x004fe20000010000 */
[----:B------:R-:W-:Y:S01]  /*a120*/  FADD.FTZ R21, R210, R159 ;  /* 0x0000009fd2157221 */ /* 0x000fe20000010000 */
[----:B------:R-:W-:Y:S01]  /*a130*/  F2FP.BF16.F32.PACK_AB R209, R20, R209 ;  /* 0x000000d114d1723e */ /* 0x000fe200000010ff */
[----:B------:R-:W-:Y:S01]  /*a140*/  @!P1 SYNCS.ARRIVE.TRANS64.RED.A1T0 RZ, [UR6], RZ ;  /* 0x000000ffffff99a7 */ /* 0x000fe20008100406 */
[----:B------:R-:W-:Y:S01]  /*a150*/  UIADD3 UR6, UR11, -0x1, URZ ;  /* 0xffffffff0b067890 */ /* 0x000fe2000fffe03f */
[C---:B------:R-:W-:Y:S01]  /*a160*/  FADD.FTZ R21, R183.reuse, R21 ;  /* 0x00000015b7157221 */ /* 0x040fe20000010000 */
[----:B------:R-:W-:Y:S01]  /*a170*/  F2FP.BF16.F32.PACK_AB R210, R183, R210 ;  /* 0x000000d2b7d2723e */ /* 0x000fe200000010ff */
[----:B------:R-:W1:Y:S01]  /*a180*/  MUFU.EX2 R205, R205 ;  /* 0x000000cd00cd7308 */ /* 0x000e620000000800 */
[----:B---3--:R-:W-:Y:S01]  /*a190*/  FADD.FTZ R12, R211, R12 ;  /* 0x0000000cd30c7221 */ /* 0x008fe20000010000 */
[----:B------:R-:W-:Y:S01]  /*a1a0*/  FADD.FTZ R21, R204, R21 ;  /* 0x00000015cc157221 */ /* 0x000fe20000010000 */
[----:B------:R-:W-:Y:S01]  /*a1b0*/  F2FP.BF16.F32.PACK_AB R204, R177, R204 ;  /* 0x000000ccb1cc723e */ /* 0x000fe200000010ff */
[----:B------:R-:W-:-:S02]  /*a1c0*/  IMAD.MOV.U32 R20, RZ, RZ, R3 ;  /* 0x000000ffff147224 */ /* 0x000fc400078e0003 */
[----:B------:R-:W-:Y:S02]  /*a1d0*/  FADD.FTZ R21, R177, R21 ;  /* 0x00000015b1157221 */ /* 0x000fe40000010000 */
[----:B------:R-:W2:Y:S01]  /*a1e0*/  MUFU.EX2 R164, R164 ;  /* 0x000000a400a47308 */ /* 0x000ea20000000800 */
[C---:B0-----:R-:W-:Y:S01]  /*a1f0*/  FADD.FTZ R12, R157.reuse, R12 ;  /* 0x0000000c9d0c7221 */ /* 0x041fe20000010000 */
[----:B------:R-:W-:Y:S01]  /*a200*/  FADD.FTZ R21, R206, R21 ;  /* 0x00000015ce157221 */ /* 0x000fe20000010000 */
[----:B------:R-:W-:Y:S02]  /*a210*/  F2FP.BF16.F32.PACK_AB R211, R157, R211 ;  /* 0x000000d39dd3723e */ /* 0x000fe400000010ff */
[C---:B------:R-:W-:Y:S01]  /*a220*/  F2FP.BF16.F32.PACK_AB R206, R180.reuse, R206 ;  /* 0x000000ceb4ce723e */ /* 0x040fe200000010ff */
[----:B------:R-:W-:Y:S02]  /*a230*/  FADD.FTZ R21, R180, R21 ;  /* 0x00000015b4157221 */ /* 0x000fe40000010000 */
[----:B------:R-:W0:Y:S01]  /*a240*/  MUFU.EX2 R207, R207 ;  /* 0x000000cf00cf7308 */ /* 0x000e220000000800 */
[----:B-1----:R-:W-:Y:S01]  /*a250*/  FADD.FTZ R12, R205, R12 ;  /* 0x0000000ccd0c7221 */ /* 0x002fe20000010000 */
[----:B------:R-:W-:Y:S01]  /*a260*/  FADD.FTZ R21, R200, R21 ;  /* 0x00000015c8157221 */ /* 0x000fe20000010000 */
[----:B------:R-:W-:-:S03]  /*a270*/  F2FP.BF16.F32.PACK_AB R200, R168, R200 ;  /* 0x000000c8a8c8723e */ /* 0x000fc600000010ff */
[----:B------:R-:W-:Y:S02]  /*a280*/  FADD.FTZ R21, R168, R21 ;  /* 0x00000015a8157221 */ /* 0x000fe40000010000 */
[----:B------:R-:W1:Y:S01]  /*a290*/  MUFU.EX2 R156, R156 ;  /* 0x0000009c009c7308 */ /* 0x000e620000000800 */
[----:B--2---:R-:W-:Y:S01]  /*a2a0*/  FADD.FTZ R12, R164, R12 ;  /* 0x0000000ca40c7221 */ /* 0x004fe20000010000 */
[----:B------:R-:W-:Y:S01]  /*a2b0*/  FADD.FTZ R21, R202, R21 ;  /* 0x00000015ca157221 */ /* 0x000fe20000010000 */
[----:B------:R-:W-:Y:S02]  /*a2c0*/  F2FP.BF16.F32.PACK_AB R205, R164, R205 ;  /* 0x000000cda4cd723e */ /* 0x000fe400000010ff */
[C---:B------:R-:W-:Y:S01]  /*a2d0*/  F2FP.BF16.F32.PACK_AB R202, R169.reuse, R202 ;  /* 0x000000caa9ca723e */ /* 0x040fe200000010ff */
[----:B------:R-:W-:Y:S02]  /*a2e0*/  FADD.FTZ R21, R169, R21 ;  /* 0x00000015a9157221 */ /* 0x000fe40000010000 */
[----:B------:R-:W2:Y:S01]  /*a2f0*/  MUFU.EX2 R201, R201 ;  /* 0x000000c900c97308 */ /* 0x000ea20000000800 */
[----:B0-----:R-:W-:Y:S01]  /*a300*/  FADD.FTZ R12, R207, R12 ;  /* 0x0000000ccf0c7221 */ /* 0x001fe20000010000 */
[----:B------:R-:W-:Y:S01]  /*a310*/  FADD.FTZ R21, R196, R21 ;  /* 0x00000015c4157221 */ /* 0x000fe20000010000 */
[----:B------:R-:W-:-:S03]  /*a320*/  F2FP.BF16.F32.PACK_AB R196, R160, R196 ;  /* 0x000000c4a0c4723e */ /* 0x000fc600000010ff */
[----:B------:R-:W-:Y:S02]  /*a330*/  FADD.FTZ R21, R160, R21 ;  /* 0x00000015a0157221 */ /* 0x000fe40000010000 */
[----:B------:R-:W0:Y:S01]  /*a340*/  MUFU.EX2 R165, R165 ;  /* 0x000000a500a57308 */ /* 0x000e220000000800 */
[----:B-1----:R-:W-:Y:S01]  /*a350*/  FADD.FTZ R12, R156, R12 ;  /* 0x0000000c9c0c7221 */ /* 0x002fe20000010000 */
[----:B------:R-:W-:Y:S01]  /*a360*/  FADD.FTZ R21, R198, R21 ;  /* 0x00000015c6157221 */ /* 0x000fe20000010000 */
[----:B------:R-:W-:Y:S02]  /*a370*/  F2FP.BF16.F32.PACK_AB R207, R156, R207 ;  /* 0x000000cf9ccf723e */ /* 0x000fe400000010ff */
[C---:B------:R-:W-:Y:S01]  /*a380*/  F2FP.BF16.F32.PACK_AB R198, R161.reuse, R198 ;  /* 0x000000c6a1c6723e */ /* 0x040fe200000010ff */
[----:B------:R-:W-:Y:S02]  /*a390*/  FADD.FTZ R21, R161, R21 ;  /* 0x00000015a1157221 */ /* 0x000fe40000010000 */
[----:B------:R-:W1:Y:S01]  /*a3a0*/  MUFU.EX2 R203, R203 ;  /* 0x000000cb00cb7308 */ /* 0x000e620000000800 */
[----:B--2---:R-:W-:-:S07]  /*a3b0*/  FADD.FTZ R12, R201, R12 ;  /* 0x0000000cc90c7221 */ /* 0x004fce0000010000 */
[----:B------:R-:W2:Y:S01]  /*a3c0*/  MUFU.EX2 R13, R175 ;  /* 0x000000af000d7308 */ /* 0x000ea20000000800 */
[C---:B0-----:R-:W-:Y:S01]  /*a3d0*/  FADD.FTZ R12, R165.reuse, R12 ;  /* 0x0000000ca50c7221 */ /* 0x041fe20000010000 */
[----:B------:R-:W-:-:S06]  /*a3e0*/  F2FP.BF16.F32.PACK_AB R201, R165, R201 ;  /* 0x000000c9a5c9723e */ /* 0x000fcc00000010ff */
[----:B------:R-:W0:Y:S01]  /*a3f0*/  MUFU.EX2 R162, R162 ;  /* 0x000000a200a27308 */ /* 0x000e220000000800 */
[----:B-1----:R-:W-:-:S07]  /*a400*/  FADD.FTZ R12, R203, R12 ;  /* 0x0000000ccb0c7221 */ /* 0x002fce0000010000 */
[----:B------:R-:W1:Y:S01]  /*a410*/  MUFU.EX2 R163, R163 ;  /* 0x000000a300a37308 */ /* 0x000e620000000800 */
[C---:B--2---:R-:W-:Y:S01]  /*a420*/  FADD.FTZ R12, R13.reuse, R12 ;  /* 0x0000000c0d0c7221 */ /* 0x044fe20000010000 */
[----:B------:R-:W-:-:S06]  /*a430*/  F2FP.BF16.F32.PACK_AB R203, R13, R203 ;  /* 0x000000cb0dcb723e */ /* 0x000fcc00000010ff */
[----:B------:R-:W2:Y:S01]  /*a440*/  MUFU.EX2 R166, R166 ;  /* 0x000000a600a67308 */ /* 0x000ea20000000800 */
[----:B0-----:R-:W-:-:S07]  /*a450*/  FADD.FTZ R12, R162, R12 ;  /* 0x0000000ca20c7221 */ /* 0x001fce0000010000 */
[----:B------:R-:W0:Y:S01]  /*a460*/  MUFU.EX2 R192, R192 ;  /* 0x000000c000c07308 */ /* 0x000e220000000800 */
[C---:B-1----:R-:W-:Y:S01]  /*a470*/  FADD.FTZ R12, R163.reuse, R12 ;  /* 0x0000000ca30c7221 */ /* 0x042fe20000010000 */
[----:B------:R-:W-:-:S06]  /*a480*/  F2FP.BF16.F32.PACK_AB R197, R163, R162 ;  /* 0x000000a2a3c5723e */ /* 0x000fcc00000010ff */
[----:B------:R-:W1:Y:S01]  /*a490*/  MUFU.EX2 R167, R167 ;  /* 0x000000a700a77308 */ /* 0x000e620000000800 */
[----:B--2---:R-:W-:-:S07]  /*a4a0*/  FADD.FTZ R12, R166, R12 ;  /* 0x0000000ca60c7221 */ /* 0x004fce0000010000 */
[----:B------:R-:W2:Y:S01]  /*a4b0*/  MUFU.EX2 R152, R152 ;  /* 0x0000009800987308 */ /* 0x000ea20000000800 */
[----:B0-----:R-:W-:-:S07]  /*a4c0*/  FADD.FTZ R21, R192, R21 ;  /* 0x00000015c0157221 */ /* 0x001fce0000010000 */
[----:B------:R-:W0:Y:S01]  /*a4d0*/  MUFU.EX2 R154, R154 ;  /* 0x0000009a009a7308 */ /* 0x000e220000000800 */
[C---:B-1----:R-:W-:Y:S01]  /*a4e0*/  FADD.FTZ R12, R167.reuse, R12 ;  /* 0x0000000ca70c7221 */ /* 0x042fe20000010000 */
[----:B------:R-:W-:-:S06]  /*a4f0*/  F2FP.BF16.F32.PACK_AB R199, R167, R166 ;  /* 0x000000a6a7c7723e */ /* 0x000fcc00000010ff */
[----:B------:R-:W1:Y:S01]  /*a500*/  MUFU.EX2 R194, R194 ;  /* 0x000000c200c27308 */ /* 0x000e620000000800 */
[C---:B--2---:R-:W-:Y:S01]  /*a510*/  FADD.FTZ R21, R152.reuse, R21 ;  /* 0x0000001598157221 */ /* 0x044fe20000010000 */
[----:B------:R-:W-:-:S06]  /*a520*/  F2FP.BF16.F32.PACK_AB R192, R152, R192 ;  /* 0x000000c098c0723e */ /* 0x000fcc00000010ff */
[----:B------:R-:W2:Y:S01]  /*a530*/  MUFU.EX2 R155, R155 ;  /* 0x0000009b009b7308 */ /* 0x000ea20000000800 */
[----:B0-----:R-:W-:-:S07]  /*a540*/  FADD.FTZ R12, R154, R12 ;  /* 0x0000000c9a0c7221 */ /* 0x001fce0000010000 */
[----:B------:R-:W0:Y:S01]  /*a550*/  MUFU.EX2 R15, R15 ;  /* 0x0000000f000f7308 */ /* 0x000e220000000800 */
[----:B-1----:R-:W-:-:S07]  /*a560*/  FADD.FTZ R21, R194, R21 ;  /* 0x00000015c2157221 */ /* 0x002fce0000010000 */
[----:B------:R-:W1:Y:S01]  /*a570*/  MUFU.EX2 R158, R158 ;  /* 0x0000009e009e7308 */ /* 0x000e620000000800 */
[C---:B--2---:R-:W-:Y:S01]  /*a580*/  FADD.FTZ R12, R155.reuse, R12 ;  /* 0x0000000c9b0c7221 */ /* 0x044fe20000010000 */
[----:B------:R-:W-:-:S06]  /*a590*/  F2FP.BF16.F32.PACK_AB R193, R155, R154 ;  /* 0x0000009a9bc1723e */ /* 0x000fcc00000010ff */
[----:B------:R-:W2:Y:S01]  /*a5a0*/  MUFU.EX2 R153, R153 ;  /* 0x0000009900997308 */ /* 0x000ea20000000800 */
[C---:B0-----:R-:W-:Y:S01]  /*a5b0*/  FADD.FTZ R13, R15.reuse, R21 ;  /* 0x000000150f0d7221 */ /* 0x041fe20000010000 */
[----:B------:R-:W-:Y:S01]  /*a5c0*/  F2FP.BF16.F32.PACK_AB R194, R15, R194 ;  /* 0x000000c20fc2723e */ /* 0x000fe200000010ff */
[----:B------:R-:W-:Y:S02]  /*a5d0*/  IMAD.U32 R15, RZ, RZ, UR6 ;  /* 0x00000006ff0f7e24 */ /* 0x000fe4000f8e00ff */
[----:B------:R-:W-:Y:S02]  /*a5e0*/  IMAD.MOV.U32 R21, RZ, RZ, R4 ;  /* 0x000000ffff157224 */ /* 0x000fe400078e0004 */
[----:B-1----:R-:W-:-:S04]  /*a5f0*/  FADD.FTZ R12, R158, R12 ;  /* 0x0000000c9e0c7221 */ /* 0x002fc80000010000 */
[C---:B--2---:R-:W-:Y:S01]  /*a600*/  FADD.FTZ R12, R153.reuse, R12 ;  /* 0x0000000c990c7221 */ /* 0x044fe20000010000 */
[----:B------:R-:W-:Y:S01]  /*a610*/  F2FP.BF16.F32.PACK_AB R195, R153, R158 ;  /* 0x0000009e99c3723e */ /* 0x000fe200000010ff */
[----:B------:R-:W-:Y:S06]  /*a620*/  @P2 BRA `(.L_x_203) ;  /* 0xffffffc000482947 */ /* 0x000fec000383ffff */
.L_x_194:
        /* <DEDUP_REMOVED lines=131> */
.L_x_204:
[----:B------:R-:W-:Y:S01]  /*ae60*/  IMAD R0, R16, 0x8, R5 ;  /* 0x0000000810007824 */ /* 0x000fe200078e0205 */
[----:B------:R-:W-:-:S04]  /*ae70*/  SHF.L.U32 R7, R17, 0x1f, RZ ;  /* 0x0000001f11077819 */ /* 0x000fc800000006ff */
[----:B------:R0:W1:Y:S01]  /*ae80*/  SYNCS.PHASECHK.TRANS64.TRYWAIT P2, [R0+URZ+0x38850], R7 ;  /* 0x03885007000075a7 */ /* 0x000062000804017f */
[----:B------:R-:W-:Y:S05]  /*ae90*/  @!P0 BRA `(.L_x_205) ;  /* 0x0000000000048947 */ /* 0x000fea0003800000 */
[----:B------:R-:W-:Y:S01]  /*aea0*/  BPT.TRAP 0x1 ;  /* 0x000000040000795c */ /* 0x000fe20000300000 */
.L_x_205:
[----:B-1----:R-:W-:Y:S05]  /*aeb0*/  @P2 BRA `(.L_x_206) ;  /* 0x0000000000082947 */ /* 0x002fea0003800000 */
[----:B------:R-:W1:Y:S02]  /*aec0*/  SYNCS.PHASECHK.TRANS64.TRYWAIT P0, [R0+URZ+0x38850], R7 ;  /* 0x03885007000075a7 */ /* 0x000e64000800017f */
[----:B-1----:R-:W-:Y:S05]  /*aed0*/  @!P0 BRA `(.L_x_207) ;  /* 0x000000cc00cc8947 */ /* 0x002fea0003800000 */
.L_x_206:
[----:B------:R-:W-:Y:S05]  /*aee0*/  WARPSYNC.ALL ;  /* 0x0000000000007948 */ /* 0x000fea0003800000 */
[----:B------:R-:W-:Y:S01]  /*aef0*/  VIADD R5, R5, 0x400 ;  /* 0x0000040005057836 */ /* 0x000fe20000000000 */
[----:B------:R-:W2:Y:S01]  /*af00*/  LDL.LU R15, [R1+0x1c] ;  /* 0x00001c00010f7983 */ /* 0x000ea20000300800 */
[----:B01----:R-:W-:Y:S01]  /*af10*/  IMAD.MOV.U32 R7, RZ, RZ, 0x40000040 ;  /* 0x40000040ff077424 */ /* 0x003fe200078e00ff */
[----:B------:R-:W-:Y:S01]  /*af20*/  WARPGROUP.ARRIVE ;  /* 0x00000000000079c5 */ /* 0x000fe20000000000 */
[----:B------:R-:W-:Y:S01]  /*af30*/  IMAD.MOV.U32 R9, RZ, RZ, 0x40000040 ;  /* 0x40000040ff097424 */ /* 0x000fe200078e00ff */
[----:B------:R-:W-:Y:S01]  /*af40*/  SHF.R.U32.HI R5, RZ, 0x4, R5 ;  /* 0x00000004ff057819 */ /* 0x000fe20000011605 */
[----:B------:R-:W0:Y:S01]  /*af50*/  SHFL.BFLY PT, R2, R13, 0x2, 0x1f ;  /* 0x0c401f000d027f89 */ /* 0x000e2200000e0000 */
[----:B------:R-:W-:Y:S01]  /*af60*/  R2UR UR7, R7 ;  /* 0x00000000070772ca */ /* 0x000fe200000e0000 */
[----:B------:R-:W-:Y:S01]  /*af70*/  IMAD.MOV.U32 R7, RZ, RZ, 0x40000040 ;  /* 0x40000040ff077424 */ /* 0x000fe200078e00ff */
[----:B------:R-:W-:Y:S01]  /*af80*/  LOP3.LUT R5, R5, 0x3fff, RZ, 0xc0, !PT ;  /* 0x00003fff05057812 */ /* 0x000fe200078ec0ff */
[----:B------:R-:W-:-:S02]  /*af90*/  @!P1 VIADD R11, R0, 0x38860 ;  /* 0x00038860000b9836 */ /* 0x000fc40000000000 */
[----:B------:R-:W-:Y:S01]  /*afa0*/  IMAD.MOV.U32 R0, RZ, RZ, -0x800000 ;  /* 0xff800000ff007424 */ /* 0x000fe200078e00ff */
[----:B------:R-:W-:Y:S02]  /*afb0*/  LOP3.LUT R5, R5, 0x2800000, RZ, 0xfc, !PT ;  /* 0x0280000005057812 */ /* 0x000fe400078efcff */
[----:B------:R-:W-:-:S03]  /*afc0*/  @!P1 PRMT R11, RZ, 0x654, R11 ;  /* 0x00000654ff0b9816 */ /* 0x000fc6000000000b */
[C---:B------:R-:W-:Y:S02]  /*afd0*/  IMAD R6, R16.reuse, 0xa00, R5 ;  /* 0x00000a0010067824 */ /* 0x040fe400078e0205 */
[----:B------:R-:W1:Y:S01]  /*afe0*/  SHFL.BFLY PT, R5, R12, 0x2, 0x1f ;  /* 0x0c401f000c057f89 */ /* 0x000e6200000e0000 */
[----:B------:R-:W-:Y:S02]  /*aff0*/  VIADD R16, R16, 0x1 ;  /* 0x0000000110107836 */ /* 0x000fe40000000000 */
[C---:B------:R-:W-:Y:S01]  /*b000*/  R2UR UR6, R6.reuse ;  /* 0x00000000060672ca */ /* 0x040fe200000e0000 */
[----:B------:R-:W-:Y:S02]  /*b010*/  VIADD R8, R6, 0x80 ;  /* 0x0000008006087836 */ /* 0x000fe40000000000 */
[----:B------:R-:W-:Y:S01]  /*b020*/  ISETP.NE.AND P2, PT, R16, 0x2, PT ;  /* 0x000000021000780c */ /* 0x000fe20003f45270 */
[----:B0-----:R-:W-:Y:S01]  /*b030*/  FADD.FTZ R2, R2, R13 ;  /* 0x0000000d02027221 */ /* 0x001fe20000010000 */
[----:B------:R-:W-:-:S02]  /*b040*/  IMAD.U32 R13, RZ, RZ, UR10 ;  /* 0x0000000aff0d7e24 */ /* 0x000fc4000f8e00ff */
[----:B------:R-:W-:-:S06]  /*b050*/  SEL R16, R16, RZ, P2 ;  /* 0x000000ff10107207 */ /* 0x000fcc0001000000 */
[----:B------:R-:W-:Y:S01]  /*b060*/  HGMMA.64x256x16.F32.BF16 R24, R208, gdesc[UR4].tnspB, R24, gsb0 ;  /* 0x43e00004d0187df0 */ /* 0x000fe20008001818 */
[----:B------:R-:W-:Y:S01]  /*b070*/  R2UR UR6, R8 ;  /* 0x00000000080672ca */ /* 0x000fe200000e0000 */
[----:B------:R-:W-:Y:S01]  /*b080*/  VIADD R8, R6, 0x100 ;  /* 0x0000010006087836 */ /* 0x000fe20000000000 */
[----:B------:R-:W-:Y:S01]  /*b090*/  R2UR UR7, R9 ;  /* 0x00000000090772ca */ /* 0x000fe200000e0000 */
[----:B------:R-:W-:Y:S02]  /*b0a0*/  IMAD.MOV.U32 R9, RZ, RZ, 0x40000040 ;  /* 0x40000040ff097424 */ /* 0x000fe400078e00ff */
[----:B--2---:R-:W-:Y:S01]  /*b0b0*/  VIADD R15, R15, 0x1 ;  /* 0x000000010f0f7836 */ /* 0x004fe20000000000 */
[----:B------:R-:W-:Y:S02]  /*b0c0*/  WARPGROUP.DEPBAR.LE gsb0, 0x0 ;  /* 0x00008000000079c5 */ /* 0x000fe40000010000 */
[----:B------:R-:W-:Y:S02]  /*b0d0*/  WARPGROUP.ARRIVE ;  /* 0x00000000000079c5 */ /* 0x000fe40000000000 */
[----:B------:R-:W-:-:S15]  /*b0e0*/  STL [R1+0x1c], R15 ;  /* 0x00001c0f01007387 */ /* 0x000fde0000100800 */
[----:B------:R-:W-:-:S02]  /*b0f0*/  NOP ;  /* 0x0000000000007918 */ /* 0x000fc40000000000 */
[----:B------:R-:W-:Y:S01]  /*b100*/  HGMMA.64x256x16.F32.BF16 R24, R204, gdesc[UR4].tnspB, R24, gsb0 ;  /* 0x43e00004cc187df0 */ /* 0x000fe20008001818 */
[----:B------:R-:W-:Y:S01]  /*b110*/  R2UR UR6, R8 ;  /* 0x00000000080672ca */ /* 0x000fe200000e0000 */
[C---:B------:R-:W-:Y:S01]  /*b120*/  VIADD R8, R6.reuse, 0x180 ;  /* 0x0000018006087836 */ /* 0x040fe20000000000 */
[----:B------:R-:W-:Y:S01]  /*b130*/  R2UR UR7, R9 ;  /* 0x00000000090772ca */ /* 0x000fe200000e0000 */
[----:B------:R-:W-:Y:S02]  /*b140*/  IMAD.MOV.U32 R9, RZ, RZ, 0x40000040 ;  /* 0x40000040ff097424 */ /* 0x000fe400078e00ff */
[----:B------:R-:W-:Y:S01]  /*b150*/  VIADD R6, R6, 0x200 ;  /* 0x0000020006067836 */ /* 0x000fe20000000000 */
[----:B------:R-:W-:Y:S02]  /*b160*/  WARPGROUP.DEPBAR.LE gsb0, 0x0 ;  /* 0x00008000000079c5 */ /* 0x000fe40000010000 */
[----:B------:R-:W-:-:S15]  /*b170*/  WARPGROUP.ARRIVE ;  /* 0x00000000000079c5 */ /* 0x000fde0000000000 */
[----:B------:R-:W-:-:S04]  /*b180*/  NOP ;  /* 0x0000000000007918 */ /* 0x000fc80000000000 */
[----:B------:R-:W-:Y:S01]  /*b190*/  HGMMA.64x256x16.F32.BF16 R24, R200, gdesc[UR4].tnspB, R24, gsb0 ;  /* 0x43e00004c8187df0 */ /* 0x000fe20008001818 */
[----:B------:R-:W-:Y:S02]  /*b1a0*/  R2UR UR6, R8 ;  /* 0x00000000080672ca */ /* 0x000fe400000e0000 */
[----:B------:R-:W-:Y:S01]  /*b1b0*/  R2UR UR7, R9 ;  /* 0x00000000090772ca */ /* 0x000fe200000e0000 */
[----:B------:R-:W-:Y:S02]  /*b1c0*/  WARPGROUP.DEPBAR.LE gsb0, 0x0 ;  /* 0x00008000000079c5 */ /* 0x000fe40000010000 */
[----:B------:R-:W-:-:S15]  /*b1d0*/  WARPGROUP.ARRIVE ;  /* 0x00000000000079c5 */ /* 0x000fde0000000000 */
[----:B------:R-:W-:-:S07]  /*b1e0*/  NOP ;  /* 0x0000000000007918 */ /* 0x000fce0000000000 */
[----:B------:R-:W-:Y:S01]  /*b1f0*/  HGMMA.64x256x16.F32.BF16 R24, R196, gdesc[UR4].tnspB, R24, gsb0 ;  /* 0x43e00004c4187df0 */ /* 0x000fe20008001818 */
[----:B------:R-:W-:Y:S02]  /*b200*/  R2UR UR6, R6 ;  /* 0x00000000060672ca */ /* 0x000fe400000e0000 */
[----:B------:R-:W-:Y:S01]  /*b210*/  R2UR UR7, R7 ;  /* 0x00000000070772ca */ /* 0x000fe200000e0000 */
[----:B-1----:R-:W-:Y:S02]  /*b220*/  FADD.FTZ R7, R5, R12 ;  /* 0x0000000c05077221 */ /* 0x002fe40000010000 */
[----:B------:R-:W0:Y:S04]  /*b230*/  SHFL.BFLY PT, R5, R2, 0x1, 0x1f ;  /* 0x0c201f0002057f89 */ /* 0x000e2800000e0000 */
[----:B------:R-:W1:Y:S01]  /*b240*/  SHFL.BFLY PT, R6, R7, 0x1, 0x1f ;  /* 0x0c201f0007067f89 */ /* 0x000e6200000e0000 */
[----:B0-----:R-:W-:Y:S01]  /*b250*/  FADD.FTZ R10, R2, R5 ;  /* 0x00000005020a7221 */ /* 0x001fe20000010000 */
[----:B------:R-:W-:Y:S01]  /*b260*/  IMAD.MOV.U32 R5, RZ, RZ, RZ ;  /* 0x000000ffff057224 */ /* 0x000fe200078e00ff */
[----:B------:R-:W-:Y:S01]  /*b270*/  SEL R2, RZ, 0x1, P2 ;  /* 0x00000001ff027807 */ /* 0x000fe20001000000 */
[----:B-1----:R-:W-:-:S02]  /*b280*/  FADD.FTZ R14, R7, R6 ;  /* 0x00000006070e7221 */ /* 0x002fc40000010000 */
[----:B------:R-:W-:Y:S01]  /*b290*/  FSETP.NE.FTZ.AND P0, PT, R10, RZ, PT ;  /* 0x000000ff0a00720b */ /* 0x000fe20003f15000 */
[----:B------:R-:W-:Y:S01]  /*b2a0*/  IMAD.MOV.U32 R6, RZ, RZ, RZ ;  /* 0x000000ffff067224 */ /* 0x000fe200078e00ff */
[----:B------:R-:W-:Y:S01]  /*b2b0*/  LOP3.LUT R17, R17, R2, RZ, 0x3c, !PT ;  /* 0x0000000211117212 */ /* 0x000fe200078e3cff */
[----:B------:R-:W-:Y:S01]  /*b2c0*/  IMAD.U32 R7, RZ, RZ, UR10 ;  /* 0x0000000aff077e24 */ /* 0x000fe2000f8e00ff */
[----:B------:R-:W-:Y:S01]  /*b2d0*/  FSETP.NE.FTZ.AND P3, PT, R14, RZ, PT ;  /* 0x000000ff0e00720b */ /* 0x000fe20003f75000 */
[----:B------:R-:W-:-:S08]  /*b2e0*/  IMAD.MOV.U32 R2, RZ, RZ, -0x800000 ;  /* 0xff800000ff027424 */ /* 0x000fd000078e00ff */
[----:B------:R-:W0:Y:S01]  /*b2f0*/  @P0 MUFU.LG2 R8, R10 ;  /* 0x0000000a00080308 */ /* 0x000e220000000c00 */
[----:B------:R-:W-:-:S03]  /*b300*/  @P0 FMUL.FTZ R7, R7, 0.69314718246459960938 ;  /* 0x3f31721807070820 */ /* 0x000fc60000410000 */
[----:B------:R-:W-:-:S04]  /*b310*/  @P3 FMUL.FTZ R13, R13, 0.69314718246459960938 ;  /* 0x3f3172180d0d3820 */ /* 0x000fc80000410000 */
[----:B------:R-:W1:Y:S08]  /*b320*/  @P3 MUFU.LG2 R9, R14 ;  /* 0x0000000e00093308 */ /* 0x000e700000000c00 */
[----:B------:R1:W2:Y:S01]  /*b330*/  @P0 MUFU.RCP R6, R10 ;  /* 0x0000000a00060308 */ /* 0x0002a20000001000 */
        /* <DEDUP_REMOVED lines=139> */
.L_x_186:
[----:B------:R-:W0:Y:S08]  /*bbf0*/  S2UR UR4, SR_CgaCtaId ;  /* 0x00000000000479c3 */ /* 0x000e300000008800 */
[----:B------:R-:W-:Y:S06]  /*bc00*/  BAR.SYNC.DEFER_BLOCKING 0x5, 0x180 ;  /* 0x0146000000007b1d */ /* 0x000fec0000010000 */
[----:B------:R-:W-:Y:S01]  /*bc10*/  UMOV UR8, 0x400 ;  /* 0x0000040000087882 */ /* 0x000fe20000000000 */
[----:B------:R-:W-:Y:S01]  /*bc20*/  BSSY B0, `(.L_x_208) ;  /* 0x00004bd000007945 */ /* 0x000fe20003800000 */
[----:B0-----:R-:W-:-:S09]  /*bc30*/  ULEA UR8, UR4, UR8, 0x18 ;  /* 0x0000000804087291 */ /* 0x001fd2000f8ec03f */
[----:B------:R-:W0:Y:S02]  /*bc40*/  LDS.128 R4, [UR8+0x388d0] ;  /* 0x0388d008ff047984 */ /* 0x000e240008000c00 */
[----:B0-----:R-:W-:Y:S02]  /*bc50*/  R2UR UR6, R5 ;  /* 0x00000000050672ca */ /* 0x001fe400000e0000 */
[----:B------:R-:W-:Y:S02]  /*bc60*/  R2UR UR5, R6 ;  /* 0x00000000060572ca */ /* 0x000fe400000e0000 */
[----:B------:R-:W-:Y:S01]  /*bc70*/  R2UR UR7, R7 ;  /* 0x00000000070772ca */ /* 0x000fe200000e0000 */
[----:B------:R-:W-:Y:S06]  /*bc80*/  BAR.ARV 0x4, 0x180 ;  /* 0x0106000000007b1d */ /* 0x000fec0000002000 */
[----:B------:R-:W-:Y:S08]  /*bc90*/  @P0 BRA `(.L_x_209) ;  /* 0x0000003800980947 */ /* 0x000ff00003800000 */
[----:B------:R-:W2:Y:S01]  /*bca0*/  LDL.LU R9, [R1+0x14] ;  /* 0x0000140001097983 */ /* 0x000ea20000300800 */
[----:B------:R-:W0:Y:S01]  /*bcb0*/  S2UR UR4, SR_SWINHI ;  /* 0x00000000000479c3 */ /* 0x000e220000002f00 */
[----:B------:R-:W-:Y:S01]  /*bcc0*/  IMAD.MOV.U32 R12, RZ, RZ, 0x2 ;  /* 0x00000002ff0c7424 */ /* 0x000fe200078e00ff */
[----:B------:R-:W-:Y:S01]  /*bcd0*/  F2FP.BF16.F32.PACK_AB R6, R29, R28 ;  /* 0x0000001c1d06723e */ /* 0x000fe200000010ff */
[----:B------:R-:W3:Y:S01]  /*bce0*/  LDL.LU R8, [R1+0x18] ;  /* 0x0000180001087983 */ /* 0x000ee20000300800 */
[----:B------:R-:W-:Y:S01]  /*bcf0*/  F2FP.BF16.F32.PACK_AB R7, R31, R30 ;  /* 0x0000001e1f07723e */ /* 0x000fe200000010ff */
[----:B------:R-:W-:Y:S01]  /*bd00*/  ULDC.64 UR14, c[0x0][0xc00] ;  /* 0x00030000000e7ab9 */ /* 0x000fe20000000a00 */
[----:B------:R-:W-:Y:S01]  /*bd10*/  R2UR UR22, R22 ;  /* 0x00000000161672ca */ /* 0x000fe200000e0000 */
[----:B------:R-:W4:Y:S01]  /*bd20*/  LDL R3, [R1+0x68] ;  /* 0x0000680001037983 */ /* 0x000f220000100800 */
[----:B------:R-:W-:Y:S01]  /*bd30*/  ULDC.64 UR26, c[0x0][0x208] ;  /* 0x00008200001a7ab9 */ /* 0x000fe20000000a00 */
[----:B------:R-:W-:-:S02]  /*bd40*/  ULDC UR20, c[0x0][0xbe8] ;  /* 0x0002fa0000147ab9 */ /* 0x000fc40000000800 */
[----:B------:R-:W5:Y:S01]  /*bd50*/  LDL R174, [R1+0x10] ;  /* 0x0000100001ae7983 */ /* 0x000f620000100800 */
[----:B------:R-:W-:Y:S02]  /*bd60*/  R2UR UR21, R212 ;  /* 0x00000000d41572ca */ /* 0x000fe400000e0000 */
[----:B------:R-:W-:Y:S01]  /*bd70*/  R2UR UR24, R213 ;  /* 0x00000000d51872ca */ /* 0x000fe200000e0000 */
[----:B------:R-:W5:Y:S01]  /*bd80*/  LDL R175, [R1+0x64] ;  /* 0x0000640001af7983 */ /* 0x000f620000100800 */
[----:B------:R-:W-:Y:S01]  /*bd90*/  UMOV UR10, UR8 ;  /* 0x00000008000a7c82 */ /* 0x000fe20008000000 */
[----:B0-----:R-:W-:Y:S01]  /*bda0*/  UMOV UR11, UR4 ;  /* 0x00000004000b7c82 */ /* 0x001fe20008000000 */
[----:B------:R-:W-:Y:S01]  /*bdb0*/  BAR.SYNC.DEFER_BLOCKING 0x1, 0x100 ;  /* 0x0044000000007b1d */ /* 0x000fe20000010000 */
[----:B--2---:R-:W-:Y:S02]  /*bdc0*/  R2UR UR19, R9 ;  /* 0x00000000091372ca */ /* 0x004fe400000e0000 */
[----:B---3--:R-:W-:Y:S01]  /*bdd0*/  R2UR UR17, R8 ;  /* 0x00000000081172ca */ /* 0x008fe200000e0000 */
[----:B----4-:R-:W-:Y:S01]  /*bde0*/  IMAD.WIDE R12, R3, R12, UR10 ;  /* 0x0000000a030c7e25 */ /* 0x010fe2000f8e020c */
[----:B-----5:R-:W-:-:S02]  /*bdf0*/  R2UR UR18, R174 ;  /* 0x00000000ae1272ca */ /* 0x020fc400000e0000 */
[----:B------:R-:W-:-:S04]  /*be00*/  IADD3 R15, P1, R12, 0x20, RZ ;  /* 0x000000200c0f7810 */ /* 0x000fc80007f3e0ff */
[----:B------:R-:W-:-:S04]  /*be10*/  LOP3.LUT R14, R15, 0x380, RZ, 0xc0, !PT ;  /* 0x000003800f0e7812 */ /* 0x000fc800078ec0ff */
[----:B------:R-:W-:Y:S02]  /*be20*/  SHF.R.U64 R14, R14, 0x3, RZ ;  /* 0x000000030e0e7819 */ /* 0x000fe400000012ff */
[----:B------:R-:W-:Y:S02]  /*be30*/  IADD3 R157, P0, R12, 0x40, RZ ;  /* 0x000000400c9d7810 */ /* 0x000fe40007f1e0ff */
[----:B------:R-:W-:Y:S01]  /*be40*/  LOP3.LUT R14, R14, R15, RZ, 0x3c, !PT ;  /* 0x0000000f0e0e7212 */ /* 0x000fe200078e3cff */
[----:B------:R-:W-:Y:S01]  /*be50*/  IMAD.X R15, RZ, RZ, R13, P1 ;  /* 0x000000ffff0f7224 */ /* 0x000fe200008e060d */
[C---:B------:R-:W-:Y:S02]  /*be60*/  IADD3 R159, P4, R12.reuse, 0x60, RZ ;  /* 0x000000600c9f7810 */ /* 0x040fe40007f9e0ff */
[C---:B------:R-:W-:Y:S02]  /*be70*/  IADD3 R161, P3, R12.reuse, 0x4000, RZ ;  /* 0x000040000ca17810 */ /* 0x040fe40007f7e0ff */
[----:B------:R-:W-:-:S02]  /*be80*/  IADD3 R163, P6, R12, 0x4020, RZ ;  /* 0x000040200ca37810 */ /* 0x000fc40007fde0ff */
[C---:B------:R-:W-:Y:S02]  /*be90*/  IADD3 R165, P5, R12.reuse, 0x4040, RZ ;  /* 0x000040400ca57810 */ /* 0x040fe40007fbe0ff */
[C---:B------:R-:W-:Y:S02]  /*bea0*/  IADD3 R167, P2, R12.reuse, 0x4060, RZ ;  /* 0x000040600ca77810 */ /* 0x040fe40007f5e0ff */
[C---:B------:R-:W-:Y:S02]  /*beb0*/  IADD3 R169, P1, R12.reuse, 0x8000, RZ ;  /* 0x000080000ca97810 */ /* 0x040fe40007f3e0ff */
[----:B------:R-:W-:Y:S02]  /*bec0*/  LOP3.LUT R5, R12, 0x380, RZ, 0xc0, !PT ;  /* 0x000003800c057812 */ /* 0x000fe400078ec0ff */
[----:B------:R-:W-:Y:S02]  /*bed0*/  LOP3.LUT R156, R157, 0x380, RZ, 0xc0, !PT ;  /* 0x000003809d9c7812 */ /* 0x000fe400078ec0ff */
[----:B------:R-:W-:-:S02]  /*bee0*/  LOP3.LUT R158, R159, 0x380, RZ, 0xc0, !PT ;  /* 0x000003809f9e7812 */ /* 0x000fc400078ec0ff */
[----:B------:R-:W-:Y:S02]  /*bef0*/  LOP3.LUT R160, R161, 0x380, RZ, 0xc0, !PT ;  /* 0x00000380a1a07812 */ /* 0x000fe400078ec0ff */
[----:B------:R-:W-:Y:S02]  /*bf00*/  LOP3.LUT R162, R163, 0x380, RZ, 0xc0, !PT ;  /* 0x00000380a3a27812 */ /* 0x000fe400078ec0ff */
[----:B------:R-:W-:Y:S02]  /*bf10*/  LOP3.LUT R164, R165, 0x380, RZ, 0xc0, !PT ;  /* 0x00000380a5a47812 */ /* 0x000fe400078ec0ff */
[----:B------:R-:W-:Y:S02]  /*bf20*/  LOP3.LUT R166, R167, 0x380, RZ, 0xc0, !PT ;  /* 0x00000380a7a67812 */ /* 0x000fe400078ec0ff */
[----:B------:R-:W-:Y:S02]  /*bf30*/  LOP3.LUT R168, R169, 0x380, RZ, 0xc0, !PT ;  /* 0x00000380a9a87812 */ /* 0x000fe400078ec0ff */
[----:B------:R-:W-:-:S02]  /*bf40*/  SHF.R.U64 R5, R5, 0x3, RZ ;  /* 0x0000000305057819 */ /* 0x000fc400000012ff */
[----:B------:R-:W-:Y:S02]  /*bf50*/  SHF.R.U64 R156, R156, 0x3, RZ ;  /* 0x000000039c9c7819 */ /* 0x000fe400000012ff */
[----:B------:R-:W-:Y:S02]  /*bf60*/  SHF.R.U64 R158, R158, 0x3, RZ ;  /* 0x000000039e9e7819 */ /* 0x000fe400000012ff */
[----:B------:R-:W-:Y:S02]  /*bf70*/  SHF.R.U64 R160, R160, 0x3, RZ ;  /* 0x00000003a0a07819 */ /* 0x000fe400000012ff */
[----:B------:R-:W-:Y:S02]  /*bf80*/  SHF.R.U64 R162, R162, 0x3, RZ ;  /* 0x00000003a2a27819 */ /* 0x000fe400000012ff */
[----:B------:R-:W-:Y:S02]  /*bf90*/  SHF.R.U64 R164, R164, 0x3, RZ ;  /* 0x00000003a4a47819 */ /* 0x000fe400000012ff */
[----:B------:R-:W-:-:S02]  /*bfa0*/  SHF.R.U64 R166, R166, 0x3, RZ ;  /* 0x00000003a6a67819 */ /* 0x000fc400000012ff */
[----:B------:R-:W-:Y:S02]  /*bfb0*/  SHF.R.U64 R168, R168, 0x3, RZ ;  /* 0x00000003a8a87819 */ /* 0x000fe400000012ff */
[----:B------:R-:W-:Y:S01]  /*bfc0*/  LOP3.LUT R4, R5, R12, RZ, 0x3c, !PT ;  /* 0x0000000c05047212 */ /* 0x000fe200078e3cff */
[--C-:B------:R-:W-:Y:S01]  /*bfd0*/  IMAD.MOV.U32 R5, RZ, RZ, R13.reuse ;  /* 0x000000ffff057224 */ /* 0x100fe200078e000d */
[----:B------:R-:W-:Y:S01]  /*bfe0*/  LOP3.LUT R156, R156, R157, RZ, 0x3c, !PT ;  /* 0x0000009d9c9c7212 */ /* 0x000fe200078e3cff */
[--C-:B------:R-:W-:Y:S01]  /*bff0*/  IMAD.X R157, RZ, RZ, R13.reuse, P0 ;  /* 0x000000ffff9d7224 */ /* 0x100fe200000e060d */
        /* <DEDUP_REMOVED lines=11> */
[----:B------:R-:W-:Y:S01]  /*c0b0*/  IMAD.X R169, RZ, RZ, R13, P1 ;  /* 0x000000ffffa97224 */ /* 0x000fe200008e060d */
[----:B------:R-:W-:-:S02]  /*c0c0*/  IADD3 R171, P0, R12, 0x8020, RZ ;  /* 0x000080200cab7810 */ /* 0x000fc40007f1e0ff */
[C---:B------:R-:W-:Y:S02]  /*c0d0*/  IADD3 R173, P4, R12.reuse, 0x8040, RZ ;  /* 0x000080400cad7810 */ /* 0x040fe40007f9e0ff */
[C---:B------:R-:W-:Y:S02]  /*c0e0*/  IADD3 R9, P3, R12.reuse, 0x8060, RZ ;  /* 0x000080600c097810 */ /* 0x040fe40007f7e0ff */
[C---:B------:R-:W-:Y:S02]  /*c0f0*/  IADD3 R11, P6, R12.reuse, 0xc000, RZ ;  /* 0x0000c0000c0b7810 */ /* 0x040fe40007fde0ff */
[C---:B------:R-:W-:Y:S02]  /*c100*/  IADD3 R153, P5, R12.reuse, 0xc020, RZ ;  /* 0x0000c0200c997810 */ /* 0x040fe40007fbe0ff */
[C---:B------:R-:W-:Y:S02]  /*c110*/  IADD3 R155, P2, R12.reuse, 0xc040, RZ ;  /* 0x0000c0400c9b7810 */ /* 0x040fe40007f5e0ff */
[----:B------:R-:W-:-:S02]  /*c120*/  IADD3 R21, P1, R12, 0xc060, RZ ;  /* 0x0000c0600c157810 */ /* 0x000fc40007f3e0ff */
[----:B------:R-:W-:Y:S02]  /*c130*/  MOV R3, R4 ;  /* 0x0000000400037202 */ /* 0x000fe40000000f00 */
[----:B------:R-:W-:Y:S02]  /*c140*/  F2FP.BF16.F32.PACK_AB R4, R25, R24 ;  /* 0x000000181904723e */ /* 0x000fe400000010ff */
[----:B------:R-:W-:Y:S02]  /*c150*/  F2FP.BF16.F32.PACK_AB R5, R27, R26 ;  /* 0x0000001a1b05723e */ /* 0x000fe400000010ff */
[----:B------:R-:W-:Y:S02]  /*c160*/  LOP3.LUT R170, R171, 0x380, RZ, 0xc0, !PT ;  /* 0x00000380abaa7812 */ /* 0x000fe400078ec0ff */
[----:B------:R-:W-:Y:S02]  /*c170*/  LOP3.LUT R172, R173, 0x380, RZ, 0xc0, !PT ;  /* 0x00000380adac7812 */ /* 0x000fe400078ec0ff */
[----:B------:R-:W-:-:S02]  /*c180*/  LOP3.LUT R8, R9, 0x380, RZ, 0xc0, !PT ;  /* 0x0000038009087812 */ /* 0x000fc400078ec0ff */
[----:B------:R-:W-:Y:S02]  /*c190*/  LOP3.LUT R10, R11, 0x380, RZ, 0xc0, !PT ;  /* 0x000003800b0a7812 */ /* 0x000fe400078ec0ff */
[----:B------:R-:W-:Y:S02]  /*c1a0*/  LOP3.LUT R152, R153, 0x380, RZ, 0xc0, !PT ;  /* 0x0000038099987812 */ /* 0x000fe400078ec0ff */
[----:B------:R-:W-:Y:S02]  /*c1b0*/  LOP3.LUT R154, R155, 0x380, RZ, 0xc0, !PT ;  /* 0x000003809b9a7812 */ /* 0x000fe400078ec0ff */
[----:B------:R-:W-:Y:S01]  /*c1c0*/  LOP3.LUT R20, R21, 0x380, RZ, 0xc0, !PT ;  /* 0x0000038015147812 */ /* 0x000fe200078ec0ff */
[----:B------:R0:W-:Y:S01]  /*c1d0*/  STSM.16.M88.4 [R3], R4 ;  /* 0x0000000403007844 */ /* 0x0001e20000000200 */
[----:B------:R-:W-:Y:S02]  /*c1e0*/  SHF.R.U64 R170, R170, 0x3, RZ ;  /* 0x00000003aaaa7819 */ /* 0x000fe400000012ff */
[----:B------:R-:W-:-:S02]  /*c1f0*/  SHF.R.U64 R172, R172, 0x3, RZ ;  /* 0x00000003acac7819 */ /* 0x000fc400000012ff */
[----:B------:R-:W-:Y:S02]  /*c200*/  SHF.R.U64 R8, R8, 0x3, RZ ;  /* 0x0000000308087819 */ /* 0x000fe400000012ff */
[----:B------:R-:W-:Y:S02]  /*c210*/  SHF.R.U64 R10, R10, 0x3, RZ ;  /* 0x000000030a0a7819 */ /* 0x000fe400000012ff */
[----:B------:R-:W-:Y:S02]  /*c220*/  SHF.R.U64 R152, R152, 0x3, RZ ;  /* 0x0000000398987819 */ /* 0x000fe400000012ff */
[----:B------:R-:W-:Y:S02]  /*c230*/  SHF.R.U64 R154, R154, 0x3, RZ ;  /* 0x000000039a9a7819 */ /* 0x000fe400000012ff */
[----:B------:R-:W-:Y:S02]  /*c240*/  SHF.R.U64 R20, R20, 0x3, RZ ;  /* 0x0000000314147819 */ /* 0x000fe400000012ff */
[----:B------:R-:W-:-:S02]  /*c250*/  MOV R14, R14 ;  /* 0x0000000e000e7202 */ /* 0x000fc40000000f00 */
[----:B0-----:R-:W-:Y:S02]  /*c260*/  F2FP.BF16.F32.PACK_AB R4, R33, R32 ;  /* 0x000000202104723e */ /* 0x001fe400000010ff */
[----:B------:R-:W-:Y:S02]  /*c270*/  F2FP.BF16.F32.PACK_AB R5, R35, R34 ;  /* 0x000000222305723e */ /* 0x000fe400000010ff */
[----:B------:R-:W-:Y:S02]  /*c280*/  F2FP.BF16.F32.PACK_AB R6, R37, R36 ;  /* 0x000000242506723e */ /* 0x000fe400000010ff */
[----:B------:R-:W-:Y:S02]  /*c290*/  F2FP.BF16.F32.PACK_AB R7, R39, R38 ;  /* 0x000000262707723e */ /* 0x000fe400000010ff */
        /* <DEDUP_REMOVED lines=14> */
[----:B------:R0:W-:Y:S01]  /*c380*/  STSM.16.M88.4 [R14], R4 ;  /* 0x000000040e007844 */ /* 0x0001e20000000200 */
[----:B------:R-:W-:-:S02]  /*c390*/  MOV R156, R156 ;  /* 0x0000009c009c7202 */ /* 0x000fc40000000f00 */
[----:B------:R-:W-:Y:S02]  /*c3a0*/  F2FP.BF16.F32.PACK_AB R12, R41, R40 ;  /* 0x00000028290c723e */ /* 0x000fe400000010ff */
[----:B------:R-:W-:Y:S02]  /*c3b0*/  F2FP.BF16.F32.PACK_AB R13, R43, R42 ;  /* 0x0000002a2b0d723e */ /* 0x000fe400000010ff */
[----:B------:R-:W-:Y:S02]  /*c3c0*/  F2FP.BF16.F32.PACK_AB R15, R47, R46 ;  /* 0x0000002e2f0f723e */ /* 0x000fe400000010ff */
[----:B------:R-:W-:Y:S02]  /*c3d0*/  MOV R158, R158 ;  /* 0x0000009e009e7202 */ /* 0x000fe40000000f00 */
[----:B------:R-:W-:Y:S02]  /*c3e0*/  MOV R161, R160 ;  /* 0x000000a000a17202 */ /* 0x000fe40000000f00 */
[----:B0-----:R-:W-:-:S02]  /*c3f0*/  F2FP.BF16.F32.PACK_AB R14, R45, R44 ;  /* 0x0000002c2d0e723e */ /* 0x001fc400000010ff */
[----:B------:R-:W-:Y:S02]  /*c400*/  F2FP.BF16.F32.PACK_AB R4, R49, R48 ;  /* 0x000000303104723e */ /* 0x000fe400000010ff */
[----:B------:R-:W-:Y:S02]  /*c410*/  F2FP.BF16.F32.PACK_AB R5, R51, R50 ;  /* 0x000000323305723e */ /* 0x000fe400000010ff */
[----:B------:R-:W-:Y:S02]  /*c420*/  F2FP.BF16.F32.PACK_AB R6, R53, R52 ;  /* 0x000000343506723e */ /* 0x000fe400000010ff */
[----:B------:R-:W-:Y:S01]  /*c430*/  F2FP.BF16.F32.PACK_AB R7, R55, R54 ;  /* 0x000000363707723e */ /* 0x000fe200000010ff */
[----:B------:R0:W-:Y:S01]  /*c440*/  STSM.16.M88.4 [R156], R12 ;  /* 0x0000000c9c007844 */ /* 0x0001e20000000200 */
[----:B------:R-:W-:Y:S02]  /*c450*/  MOV R160, R8 ;  /* 0x0000000800a07202 */ /* 0x000fe40000000f00 */
[----:B------:R-:W-:-:S02]  /*c460*/  MOV R3, R10 ;  /* 0x0000000a00037202 */ /* 0x000fc40000000f00 */
[----:B------:R-:W-:Y:S02]  /*c470*/  F2FP.BF16.F32.PACK_AB R8, R57, R56 ;  /* 0x000000383908723e */ /* 0x000fe400000010ff */
[----:B------:R-:W-:Y:S02]  /*c480*/  F2FP.BF16.F32.PACK_AB R9, R59, R58 ;  /* 0x0000003a3b09723e */ /* 0x000fe400000010ff */
[----:B------:R-:W-:Y:S02]  /*c490*/  F2FP.BF16.F32.PACK_AB R10, R61, R60 ;  /* 0x0000003c3d0a723e */ /* 0x000fe400000010ff */
[----:B------:R-:W-:Y:S02]  /*c4a0*/  F2FP.BF16.F32.PACK_AB R11, R63, R62 ;  /* 0x0000003e3f0b723e */ /* 0x000fe400000010ff */
[----:B------:R-:W-:Y:S01]  /*c4b0*/  MOV R162, R162 ;  /* 0x000000a200a27202 */ /* 0x000fe20000000f00 */
[----:B------:R1:W-:Y:S01]  /*c4c0*/  STSM.16.M88.4 [R158], R4 ;  /* 0x000000049e007844 */ /* 0x0003e20000000200 */
[----:B------:R-:W-:-:S02]  /*c4d0*/  MOV R18, R152 ;  /* 0x0000009800127202 */ /* 0x000fc40000000f00 */
[----:B0-----:R-:W-:Y:S02]  /*c4e0*/  F2FP.BF16.F32.PACK_AB R12, R65, R64 ;  /* 0x00000040410c723e */ /* 0x001fe400000010ff */
[----:B------:R-:W-:Y:S02]  /*c4f0*/  F2FP.BF16.F32.PACK_AB R13, R67, R66 ;  /* 0x00000042430d723e */ /* 0x000fe400000010ff */
[----:B------:R-:W-:Y:S02]  /*c500*/  F2FP.BF16.F32.PACK_AB R14, R69, R68 ;  /* 0x00000044450e723e */ /* 0x000fe400000010ff */
[----:B------:R-:W-:Y:S02]  /*c510*/  F2FP.BF16.F32.PACK_AB R15, R71, R70 ;  /* 0x00000046470f723e */ /* 0x000fe400000010ff */
[----:B------:R-:W-:Y:S02]  /*c520*/  MOV R22, R154 ;  /* 0x0000009a00167202 */ /* 0x000fe40000000f00 */
[----:B------:R-:W-:-:S02]  /*c530*/  MOV R164, R164 ;  /* 0x000000a400a47202 */ /* 0x000fc40000000f00 */
[----:B------:R-:W-:Y:S02]  /*c540*/  F2FP.BF16.F32.PACK_AB R152, R73, R72 ;  /* 0x000000484998723e */ /* 0x000fe400000010ff */
[----:B------:R-:W-:Y:S02]  /*c550*/  F2FP.BF16.F32.PACK_AB R153, R75, R74 ;  /* 0x0000004a4b99723e */ /* 0x000fe400000010ff */
[----:B------:R-:W-:Y:S02]  /*c560*/  F2FP.BF16.F32.PACK_AB R154, R77, R76 ;  /* 0x0000004c4d9a723e */ /* 0x000fe400000010ff */
[----:B------:R-:W-:Y:S01]  /*c570*/  F2FP.BF16.F32.PACK_AB R155, R79, R78 ;  /* 0x0000004e4f9b723e */ /* 0x000fe200000010ff */
[----:B------:R0:W-:Y:S01]  /*c580*/  STSM.16.M88.4 [R161], R8 ;  /* 0x00000008a1007844 */ /* 0x0001e20000000200 */
[----:B------:R-:W-:Y:S02]  /*c590*/  MOV R166, R166 ;  /* 0x000000a600a67202 */ /* 0x000fe40000000f00 */
[----:B------:R-:W-:-:S02]  /*c5a0*/  F2FP.BF16.F32.PACK_AB R156, R81, R80 ;  /* 0x00000050519c723e */ /* 0x000fc400000010ff */
[----:B------:R-:W-:Y:S02]  /*c5b0*/  F2FP.BF16.F32.PACK_AB R157, R83, R82 ;  /* 0x00000052539d723e */ /* 0x000fe400000010ff */
[----:B-1----:R-:W-:Y:S02]  /*c5c0*/  F2FP.BF16.F32.PACK_AB R158, R85, R84 ;  /* 0x00000054559e723e */ /* 0x002fe400000010ff */
[----:B------:R-:W-:Y:S01]  /*c5d0*/  F2FP.BF16.F32.PACK_AB R159, R87, R86 ;  /* 0x00000056579f723e */ /* 0x000fe200000010ff */
[----:B------:R1:W-:Y:S01]  /*c5e0*/  STSM.16.M88.4 [R162], R12 ;  /* 0x0000000ca2007844 */ /* 0x0003e20000000200 */
[----:B------:R-:W-:Y:S02]  /*c5f0*/  MOV R168, R168 ;  /* 0x000000a800a87202 */ /* 0x000fe40000000f00 */
[----:B------:R-:W-:Y:S02]  /*c600*/  F2FP.BF16.F32.PACK_AB R4, R89, R88 ;  /* 0x000000585904723e */ /* 0x000fe400000010ff */
[----:B------:R-:W-:-:S02]  /*c610*/  F2FP.BF16.F32.PACK_AB R5, R91, R90 ;  /* 0x0000005a5b05723e */ /* 0x000fc400000010ff */
[----:B------:R-:W-:Y:S02]  /*c620*/  F2FP.BF16.F32.PACK_AB R6, R93, R92 ;  /* 0x0000005c5d06723e */ /* 0x000fe400000010ff */
[----:B------:R-:W-:Y:S02]  /*c630*/  F2FP.BF16.F32.PACK_AB R7, R95, R94 ;  /* 0x0000005e5f07723e */ /* 0x000fe400000010ff */
[----:B------:R-:W-:Y:S02]  /*c640*/  MOV R170, R170 ;  /* 0x000000aa00aa7202 */ /* 0x000fe40000000f00 */
[----:B0-----:R-:W-:Y:S02]  /*c650*/  F2FP.BF16.F32.PACK_AB R8, R97, R96 ;  /* 0x000000606108723e */ /* 0x001fe400000010ff */
[----:B------:R-:W-:Y:S02]  /*c660*/  F2FP.BF16.F32.PACK_AB R9, R99, R98 ;  /* 0x000000626309723e */ /* 0x000fe400000010ff */
[----:B------:R-:W-:-:S02]  /*c670*/  F2FP.BF16.F32.PACK_AB R10, R101, R100 ;  /* 0x00000064650a723e */ /* 0x000fc400000010ff */
[----:B------:R-:W-:Y:S01]  /*c680*/  F2FP.BF16.F32.PACK_AB R11, R103, R102 ;  /* 0x00000066670b723e */ /* 0x000fe200000010ff */
[----:B------:R0:W-:Y:S01]  /*c690*/  STSM.16.M88.4 [R164], R152 ;  /* 0x00000098a4007844 */ /* 0x0001e20000000200 */
[----:B------:R-:W-:Y:S02]  /*c6a0*/  MOV R172, R172 ;  /* 0x000000ac00ac7202 */ /* 0x000fe40000000f00 */
[----:B-1----:R-:W-:Y:S02]  /*c6b0*/  F2FP.BF16.F32.PACK_AB R12, R105, R104 ;  /* 0x00000068690c723e */ /* 0x002fe400000010ff */
[----:B------:R-:W-:Y:S02]  /*c6c0*/  F2FP.BF16.F32.PACK_AB R13, R107, R106 ;  /* 0x0000006a6b0d723e */ /* 0x000fe400000010ff */
[----:B------:R-:W-:Y:S02]  /*c6d0*/  F2FP.BF16.F32.PACK_AB R14, R109, R108 ;  /* 0x0000006c6d0e723e */ /* 0x000fe400000010ff */
[----:B------:R-:W-:Y:S01]  /*c6e0*/  F2FP.BF16.F32.PACK_AB R15, R111, R110 ;  /* 0x0000006e6f0f723e */ /* 0x000fe200000010ff */
[----:B------:R1:W-:Y:S01]  /*c6f0*/  STSM.16.M88.4 [R166], R156 ;  /* 0x0000009ca6007844 */ /* 0x0003e20000000200 */
[----:B------:R-:W-:-:S03]  /*c700*/  MOV R161, R20 ;  /* 0x0000001400a17202 */ /* 0x000fc60000000f00 */
[----:B------:R2:W-:Y:S01]  /*c710*/  STSM.16.M88.4 [R168], R4 ;  /* 0x00000004a8007844 */ /* 0x0005e20000000200 */
[----:B0-----:R-:W-:Y:S02]  /*c720*/  F2FP.BF16.F32.PACK_AB R152, R113, R112 ;  /* 0x000000707198723e */ /* 0x001fe400000010ff */
[----:B------:R-:W-:Y:S02]  /*c730*/  F2FP.BF16.F32.PACK_AB R153, R115, R114 ;  /* 0x000000727399723e */ /* 0x000fe400000010ff */
[----:B------:R-:W-:Y:S02]  /*c740*/  F2FP.BF16.F32.PACK_AB R154, R117, R116 ;  /* 0x00000074759a723e */ /* 0x000fe400000010ff */
[----:B------:R-:W-:Y:S01]  /*c750*/  F2FP.BF16.F32.PACK_AB R155, R119, R118 ;  /* 0x00000076779b723e */ /* 0x000fe200000010ff */
[----:B------:R0:W-:Y:S01]  /*c760*/  STSM.16.M88.4 [R170], R8 ;  /* 0x00000008aa007844 */ /* 0x0001e20000000200 */
[----:B-1----:R-:W-:Y:S02]  /*c770*/  F2FP.BF16.F32.PACK_AB R156, R121, R120 ;  /* 0x00000078799c723e */ /* 0x002fe400000010ff */
[----:B------:R-:W-:-:S02]  /*c780*/  F2FP.BF16.F32.PACK_AB R157, R123, R122 ;  /* 0x0000007a7b9d723e */ /* 0x000fc400000010ff */
[----:B------:R-:W-:Y:S02]  /*c790*/  F2FP.BF16.F32.PACK_AB R158, R125, R124 ;  /* 0x0000007c7d9e723e */ /* 0x000fe400000010ff */
[----:B------:R-:W-:Y:S01]  /*c7a0*/  F2FP.BF16.F32.PACK_AB R159, R127, R126 ;  /* 0x0000007e7f9f723e */ /* 0x000fe200000010ff */
[----:B------:R1:W-:Y:S01]  /*c7b0*/  STSM.16.M88.4 [R172], R12 ;  /* 0x0000000cac007844 */ /* 0x0003e20000000200 */
[----:B--2---:R-:W-:Y:S02]  /*c7c0*/  F2FP.BF16.F32.PACK_AB R4, R129, R128 ;  /* 0x000000808104723e */ /* 0x004fe400000010ff */
[----:B------:R-:W-:Y:S02]  /*c7d0*/  F2FP.BF16.F32.PACK_AB R5, R131, R130 ;  /* 0x000000828305723e */ /* 0x000fe400000010ff */
[----:B------:R-:W-:Y:S02]  /*c7e0*/  F2FP.BF16.F32.PACK_AB R6, R133, R132 ;  /* 0x000000848506723e */ /* 0x000fe400000010ff */
[----:B------:R-:W-:-:S02]  /*c7f0*/  F2FP.BF16.F32.PACK_AB R7, R135, R134 ;  /* 0x000000868707723e */ /* 0x000fc400000010ff */
        /* <DEDUP_REMOVED lines=9> */
[----:B------:R-:W-:Y:S04]  /*c890*/  STSM.16.M88.4 [R3], R156 ;  /* 0x0000009c03007844 */ /* 0x000fe80000000200 */
[----:B------:R1:W-:Y:S04]  /*c8a0*/  STSM.16.M88.4 [R18], R4 ;  /* 0x0000000412007844 */ /* 0x0003e80000000200 */
[----:B------:R2:W-:Y:S04]  /*c8b0*/  STSM.16.M88.4 [R22], R8 ;  /* 0x0000000816007844 */ /* 0x0005e80000000200 */
[----:B------:R3:W-:Y:S01]  /*c8c0*/  STSM.16.M88.4 [R161], R12 ;  /* 0x0000000ca1007844 */ /* 0x0007e20000000200 */
[----:B------:R-:W-:Y:S01]  /*c8d0*/  USHF.L.U32 UR4, UR19, 0x2, URZ ;  /* 0x0000000213047899 */ /* 0x000fe2000800063f */
[----:B------:R-:W-:Y:S01]  /*c8e0*/  BAR.SYNC.DEFER_BLOCKING 0x1, 0x100 ;  /* 0x0044000000007b1d */ /* 0x000fe20000010000 */
[----:B------:R-:W-:Y:S01]  /*c8f0*/  ISETP.NE.U32.AND P0, PT, RZ, UR14, PT ;  /* 0x0000000eff007c0c */ /* 0x000fe2000bf05070 */
[----:B------:R-:W-:-:S02]  /*c900*/  USHF.L.U64.HI UR16, UR19, 0x2, UR17 ;  /* 0x0000000213107899 */ /* 0x000fc40008010211 */
[----:B------:R-:W-:Y:S01]  /*c910*/  UIADD3 UR9, UP0, UR4, UR14, URZ ;  /* 0x0000000e04097290 */ /* 0x000fe2000ff1e03f */
[----:B------:R-:W-:-:S03]  /*c920*/  ISETP.NE.AND.EX P0, PT, RZ, UR15, PT, P0 ;  /* 0x0000000fff007c0c */ /* 0x000fc6000bf05300 */
[----:B------:R-:W-:Y:S02]  /*c930*/  UIADD3.X UR12, UR16, UR15, URZ, UP0, !UPT ;  /* 0x0000000f100c7290 */ /* 0x000fe400087fe43f */
[----:B------:R-:W-:-:S04]  /*c940*/  IMAD.U32 R20, RZ, RZ, UR9 ;  /* 0x00000009ff147e24 */ /* 0x000fc8000f8e00ff */
[----:B------:R-:W-:Y:S01]  /*c950*/  IMAD.U32 R21, RZ, RZ, UR12 ;  /* 0x0000000cff157e24 */ /* 0x000fe2000f8e00ff */
[----:B------:R-:W-:-:S04]  /*c960*/  ULDC.64 UR12, c[0x0][0xc08] ;  /* 0x00030200000c7ab9 */ /* 0x000fc80000000a00 */
[----:B0-----:R-:W4:Y:S01]  /*c970*/  @P0 LDG.E R152, desc[UR26][R20.64] ;  /* 0x0000001a14980981 */ /* 0x001f22000c1e1900 */
[----:B------:R-:W-:-:S04]  /*c980*/  UISETP.NE.U32.AND UP0, UPT, UR12, URZ, UPT ;  /* 0x0000003f0c00728c */ /* 0x000fc8000bf05070 */
[----:B------:R-:W-:-:S06]  /*c990*/  UISETP.NE.AND.EX UP0, UPT, UR13, URZ, UPT, UP0 ;  /* 0x0000003f0d00728c */ /* 0x000fcc000bf05300 */
[----:B------:R-:W-:-:S05]  /*c9a0*/  PLOP3.LUT P4, PT, PT, PT, UP0, 0x80, 0x0 ;  /* 0x000000000000781c */ /* 0x000fca0003f8f008 */
[----:B------:R-:W-:-:S03]  /*c9b0*/  @UP0 UIADD3 UR12, UP1, UR4, UR12, URZ ;  /* 0x0000000c040c0290 */ /* 0x000fc6000ff3e03f */
[----:B------:R-:W-:Y:S01]  /*c9c0*/  ULDC UR4, c[0x0][0xad4] ;  /* 0x0002b50000047ab9 */ /* 0x000fe20000000800 */
[----:B------:R-:W-:Y:S02]  /*c9d0*/  @UP0 UIADD3.X UR13, UR16, UR13, URZ, UP1, !UPT ;  /* 0x0000000d100d0290 */ /* 0x000fe40008ffe43f */
[----:B-1----:R-:W-:-:S04]  /*c9e0*/  IMAD.U32 R4, RZ, RZ, UR12 ;  /* 0x0000000cff047e24 */ /* 0x002fc8000f8e00ff */
[----:B------:R-:W-:-:S05]  /*c9f0*/  IMAD.U32 R5, RZ, RZ, UR13 ;  /* 0x0000000dff057e24 */ /* 0x000fca000f8e00ff */
[----:B------:R0:W5:Y:S01]  /*ca00*/  @P4 LDG.E R3, desc[UR26][R4.64] ;  /* 0x0000001a04034981 */ /* 0x000162000c1e1900 */
[----:B------:R-:W-:Y:S02]  /*ca10*/  UISETP.NE.AND UP0, UPT, UR22, URZ, UPT ;  /* 0x0000003f1600728c */ /* 0x000fe4000bf05270 */
[----:B------:R-:W-:Y:S02]  /*ca20*/  UISETP.NE.AND UP1, UPT, UR20, 0x1, UPT ;  /* 0x000000011400788c */ /* 0x000fe4000bf25270 */
[----:B------:R-:W-:Y:S01]  /*ca30*/  USEL UR4, UR22, UR4, UP0 ;  /* 0x0000000416047287 */ /* 0x000fe20008000000 */
[----:B------:R-:W-:-:S03]  /*ca40*/  UMOV UR23, 0x9b8 ;  /* 0x000009b800177882 */ /* 0x000fc60000000000 */
[----:B------:R-:W-:Y:S01]  /*ca50*/  UISETP.GT.AND UP2, UPT, UR4, 0x1, UPT ;  /* 0x000000010400788c */ /* 0x000fe2000bf44270 */
[----:B------:R-:W-:Y:S01]  /*ca60*/  PLOP3.LUT P1, PT, PT, PT, UP1, 0x80, 0x0 ;  /* 0x000000000000781c */ /* 0x000fe20003f2f018 */
[----:B------:R-:W-:Y:S02]  /*ca70*/  UISETP.NE.U32.AND UP0, UPT, UR14, URZ, UPT ;  /* 0x0000003f0e00728c */ /* 0x000fe4000bf05070 */
[----:B------:R-:W-:Y:S01]  /*ca80*/  USEL UR23, UR23, 0x978, UP2 ;  /* 0x0000097817177887 */ /* 0x000fe20009000000 */
[----:B--2---:R-:W-:Y:S01]  /*ca90*/  IMAD.U32 R8, RZ, RZ, UR18 ;  /* 0x00000012ff087e24 */ /* 0x004fe2000f8e00ff */
[----:B------:R-:W-:Y:S01]  /*caa0*/  UISETP.NE.AND.EX UP0, UPT, UR15, URZ, UPT, UP0 ;  /* 0x0000003f0f00728c */ /* 0x000fe2000bf05300 */
[----:B------:R-:W-:Y:S02]  /*cab0*/  UMOV UR4, URZ ;  /* 0x0000003f00047c82 */ /* 0x000fe40008000000 */
[----:B------:R-:W-:Y:S01]  /*cac0*/  IMAD R8, R8, 0x80, R175 ;  /* 0x0000008008087824 */ /* 0x000fe200078e02af */
[----:B------:R-:W-:Y:S01]  /*cad0*/  USEL UR9, UR19, URZ, !UP0 ;  /* 0x0000003f13097287 */ /* 0x000fe2000c000000 */
[----:B------:R-:W-:Y:S01]  /*cae0*/  @UP1 ULDC UR25, c[0x0][0xbec] ;  /* 0x0002fb0000191ab9 */ /* 0x000fe20000000800 */
[----:B------:R-:W-:-:S02]  /*caf0*/  USEL UR22, UR17, URZ, !UP0 ;  /* 0x0000003f11167287 */ /* 0x000fc4000c000000 */
[----:B0-----:R-:W-:Y:S01]  /*cb00*/  @P1 IMAD.HI.U32 R4, R8, UR25, RZ ;  /* 0x0000001908041c27 */ /* 0x001fe2000f8e00ff */
[----:B------:R-:W-:Y:S01]  /*cb10*/  USEL UR21, UR21, URZ, UP2 ;  /* 0x0000003f15157287 */ /* 0x000fe20009000000 */
[----:B------:R-:W-:Y:S01]  /*cb20*/  ULDC.64 UR16, c[0x0][UR23+0x220] ;  /* 0x0000880017107abb */ /* 0x000fe20008000a00 */
[----:B------:R-:W-:Y:S01]  /*cb30*/  ULDC.64 UR14, c[0x0][UR23+0x218] ;  /* 0x00008600170e7abb */ /* 0x000fe20008000a00 */
[----:B------:R-:W-:Y:S01]  /*cb40*/  ULDC.64 UR18, c[0x0][UR23+0x228] ;  /* 0x00008a0017127abb */ /* 0x000fe20008000a00 */
[----:B------:R-:W-:Y:S02]  /*cb50*/  UIMAD UR17, UR17, UR9, URZ ;  /* 0x00000009111172a4 */ /* 0x000fe4000f8e023f */
[----:B------:R-:W-:Y:S01]  /*cb60*/  UIMAD.WIDE.U32 UR12, UR14, UR24, URZ ;  /* 0x000000180e0c72a5 */ /* 0x000fe2000f8e003f */
[----:B------:R-:W-:Y:S01]  /*cb70*/  IMAD.MOV.U32 R5, RZ, RZ, R8 ;  /* 0x000000ffff057224 */ /* 0x000fe200078e0008 */
[----:B------:R-:W-:Y:S01]  /*cb80*/  @UP1 ULDC UR28, c[0x0][0xbf0] ;  /* 0x0002fc00001c1ab9 */ /* 0x000fe20000000800 */
[----:B------:R-:W-:-:S02]  /*cb90*/  UIMAD UR24, UR15, UR24, URZ ;  /* 0x000000180f1872a4 */ /* 0x000fc4000f8e023f */
[----:B------:R-:W-:Y:S01]  /*cba0*/  UIMAD.WIDE.U32 UR26, UR18, UR21, URZ ;  /* 0x00000015121a72a5 */ /* 0x000fe2000f8e003f */
[----:B------:R-:W-:Y:S01]  /*cbb0*/  @P1 SHF.R.U32.HI R5, RZ, UR28, R4 ;  /* 0x0000001cff051c19 */ /* 0x000fe20008011604 */
[----:B------:R-:W-:Y:S02]  /*cbc0*/  UIMAD.WIDE.U32 UR14, UR16, UR9, URZ ;  /* 0x00000009100e72a5 */ /* 0x000fe4000f8e003f */
[----:B------:R-:W-:Y:S02]  /*cbd0*/  UIMAD UR18, UR19, UR21, URZ ;  /* 0x00000015131272a4 */ /* 0x000fe4000f8e023f */
[----:B------:R-:W-:Y:S01]  /*cbe0*/  UIMAD UR17, UR16, UR22, UR17 ;  /* 0x00000016101172a4 */ /* 0x000fe2000f8e0211 */
[----:B------:R-:W-:Y:S01]  /*cbf0*/  IMAD.U32 R4, RZ, RZ, UR26 ;  /* 0x0000001aff047e24 */ /* 0x000fe2000f8e00ff */
[----:B------:R-:W-:Y:S01]  /*cc00*/  UIADD3 UR18, UR27, UR18, URZ ;  /* 0x000000121b127290 */ /* 0x000fe2000fffe03f */
[----:B------:R-:W-:Y:S01]  /*cc10*/  IMAD.MOV R7, RZ, RZ, -R5 ;  /* 0x000000ffff077224 */ /* 0x000fe200078e0a05 */
[----:B------:R-:W-:-:S02]  /*cc20*/  UIADD3 UR24, UR13, UR24, URZ ;  /* 0x000000180d187290 */ /* 0x000fc4000fffe03f */
[----:B------:R-:W-:Y:S01]  /*cc30*/  UIADD3 UR17, UR15, UR17, URZ ;  /* 0x000000110f117290 */ /* 0x000fe2000fffe03f */
[----:B------:R-:W-:Y:S02]  /*cc40*/  IMAD R7, R7, UR20, R8 ;  /* 0x0000001407077c24 */ /* 0x000fe4000f8e0208 */
[----:B------:R-:W-:-:S03]  /*cc50*/  IMAD.U32 R10, RZ, RZ, UR18 ;  /* 0x00000012ff0a7e24 */ /* 0x000fc6000f8e00ff */
[----:B------:R-:W-:Y:S02]  /*cc60*/  SHF.R.S32.HI R6, RZ, 0x1f, R7 ;  /* 0x0000001fff067819 */ /* 0x000fe40000011407 */
[----:B----4-:R-:W-:-:S13]  /*cc70*/  @P0 R2UR UR4, R152 ;  /* 0x00000000980402ca */ /* 0x010fda00000e0000 */
[----:B------:R-:W-:Y:S02]  /*cc80*/  UIADD3 UR12, UP0, UP3, UR14, UR12, UR4 ;  /* 0x0000000c0e0c7290 */ /* 0x000fe4000fb1e004 */
[----:B------:R-:W-:-:S04]  /*cc90*/  USHF.R.S32.HI UR16, URZ, 0x1f, UR4 ;  /* 0x0000001f3f107899 */ /* 0x000fc80008011404 */
[----:B------:R-:W-:Y:S01]  /*cca0*/  UIADD3.X UR14, UR17, UR24, UR16, UP0, UP3 ;  /* 0x00000018110e7290 */ /* 0x000fe200087e6410 */
[----:B------:R-:W-:Y:S02]  /*ccb0*/  IADD3 R4, P2, P3, R5, UR12, R4 ;  /* 0x0000000c05047c10 */ /* 0x000fe4000fb5e004 */
[----:B------:R-:W-:Y:S01]  /*ccc0*/  SHF.R.S32.HI R5, RZ, 0x1f, R5 ;  /* 0x0000001fff057819 */ /* 0x000fe20000011405 */
[----:B------:R-:W-:Y:S02]  /*ccd0*/  ULDC.64 UR12, c[0x0][UR23+0x210] ;  /* 0x00008400170c7abb */ /* 0x000fe40008000a00 */
[----:B------:R-:W-:Y:S01]  /*cce0*/  IMAD R9, R7, UR13, RZ ;  /* 0x0000000d07097c24 */ /* 0x000fe2000f8e02ff */
[----:B------:R-:W-:Y:S01]  /*ccf0*/  IADD3.X R5, R5, UR14, R10, P2, P3 ;  /* 0x0000000e05057c10 */ /* 0x000fe200097e640a */
[----:B------:R-:W-:Y:S01]  /*cd00*/  ULDC.64 UR14, c[0x0][0xba8] ;  /* 0x0002ea00000e7ab9 */ /* 0x000fe20000000a00 */
[----:B------:R-:W-:Y:S01]  /*cd10*/  @!UP2 ULDC UR14, c[0x0][0xb50] ;  /* 0x0002d400000eaab9 */ /* 0x000fe20000000800 */
[----:B------:R-:W-:Y:S01]  /*cd20*/  IMAD R9, R6, UR12, R9 ;  /* 0x0000000c06097c24 */ /* 0x000fe2000f8e0209 */
[----:B------:R-:W-:Y:S01]  /*cd30*/  @!UP2 ULDC UR15, c[0x0][0xb54] ;  /* 0x0002d500000faab9 */ /* 0x000fe20000000800 */
[----:B------:R-:W-:-:S04]  /*cd40*/  IMAD.WIDE.U32 R4, R7, UR12, R4 ;  /* 0x0000000c07047c25 */ /* 0x000fc8000f8e0004 */
[----:B------:R-:W-:Y:S01]  /*cd50*/  IMAD.IADD R5, R5, 0x1, R9 ;  /* 0x0000000105057824 */ /* 0x000fe200078e0209 */
[C---:B------:R-:W-:Y:S01]  /*cd60*/  LEA R9, P2, R4.reuse, UR14, 0x2 ;  /* 0x0000000e04097c11 */ /* 0x040fe2000f8410ff */
[----:B------:R-:W-:Y:S01]  /*cd70*/  ULDC UR12, c[0x0][0xa88] ;  /* 0x0002a200000c7ab9 */ /* 0x000fe20000000800 */
[----:B-----5:R-:W-:Y:S02]  /*cd80*/  @P4 R2UR UR12, R3 ;  /* 0x00000000030c42ca */ /* 0x020fe400000e0000 */
[----:B------:R-:W-:Y:S01]  /*cd90*/  LEA.HI.X R11, R4, UR15, R5, 0x2, P2 ;  /* 0x0000000f040b7c11 */ /* 0x000fe200090f1405 */
[----:B---3--:R-:W-:-:S12]  /*cda0*/  @P4 BRA `(.L_x_210) ;  /* 0x00000000001c4947 */ /* 0x008fd80003800000 */
[----:B------:R-:W-:Y:S05]  /*cdb0*/  @!P0 BRA `(.L_x_210) ;  /* 0x0000000000188947 */ /* 0x000fea0003800000 */
[----:B------:R-:W-:Y:S02]  /*cdc0*/  ULDC.64 UR12, c[0x0][0x208] ;  /* 0x00008200000c7ab9 */ /* 0x000fe40000000a00 */
[----:B------:R-:W2:Y:S04]  /*cdd0*/  LDG.E R4, desc[UR12][R20.64] ;  /* 0x0000000c14047981 */ /* 0x000ea8000c1e1900 */
[----:B------:R-:W3:Y:S01]  /*cde0*/  LDG.E R3, desc[UR12][R20.64+0x4] ;  /* 0x0000040c14037981 */ /* 0x000ee2000c1e1900 */
[----:B--2---:R-:W-:Y:S02]  /*cdf0*/  R2UR UR13, R4 ;  /* 0x00000000040d72ca */ /* 0x004fe400000e0000 */
[----:B---3--:R-:W-:-:S13]  /*ce00*/  R2UR UR12, R3 ;  /* 0x00000000030c72ca */ /* 0x008fda00000e0000 */
[----:B------:R-:W-:-:S12]  /*ce10*/  UIADD3 UR12, -UR13, UR12, URZ ;  /* 0x0000000c0d0c7290 */ /* 0x000fd8000fffe13f */
.L_x_210:
[----:B------:R-:W2:Y:S04]  /*ce20*/  LDL R10, [R1+0x60] ;  /* 0x00006000010a7983 */ /* 0x000ea80000100800 */
[----:B------:R-:W3:Y:S01]  /*ce30*/  LDL R3, [R1+0x20] ;  /* 0x0000200001037983 */ /* 0x000ee20000100800 */
[----:B------:R-:W-:Y:S01]  /*ce40*/  R2UR UR13, R174 ;  /* 0x00000000ae0d72ca */ /* 0x000fe200000e0000 */
[----:B------:R-:W-:Y:S02]  /*ce50*/  UIMAD UR12, UR12, UR20, URZ ;  /* 0x000000140c0c72a4 */ /* 0x000fe4000f8e023f */
[----:B------:R-:W-:Y:S01]  /*ce60*/  SHFL.IDX PT, R4, R9, RZ, 0x1c1f ;  /* 0x001c1fff09047589 */ /* 0x000fe200000e0000 */
[----:B------:R-:W-:-:S03]  /*ce70*/  ULDC.64 UR14, c[0x0][0x208] ;  /* 0x00008200000e7ab9 */ /* 0x000fc60000000a00 */
[----:B------:R-:W0:Y:S04]  /*ce80*/  SHFL.IDX PT, R5, R11, RZ, 0x1c1f ;  /* 0x001c1fff0b057589 */ /* 0x000e2800000e0000 */
[----:B------:R-:W-:Y:S02]  /*ce90*/  SHFL.IDX PT, R6, R9, 0x1, 0x1c1f ;  /* 0x003c1f0009067f89 */ /* 0x000fe400000e0000 */
[----:B------:R-:W-:Y:S02]  /*cea0*/  IMAD.U32 R12, RZ, RZ, UR13 ;  /* 0x0000000dff0c7e24 */ /* 0x000fe4000f8e00ff */
[----:B------:R-:W1:Y:S02]  /*ceb0*/  SHFL.IDX PT, R7, R11, 0x1, 0x1c1f ;  /* 0x003c1f000b077f89 */ /* 0x000e6400000e0000 */
[----:B--2---:R-:W-:Y:S01]  /*cec0*/  IMAD R12, R12, 0x80, R10 ;  /* 0x000000800c0c7824 */ /* 0x004fe200078e020a */
[----:B---3--:R-:W-:-:S03]  /*ced0*/  LOP3.LUT P0, RZ, R3, 0x3, RZ, 0xc0, !PT ;  /* 0x0000000303ff7812 */ /* 0x008fc6000780c0ff */
[C---:B------:R-:W-:Y:S01]  /*cee0*/  VIADD R10, R12.reuse, 0x8 ;  /* 0x000000080c0a7836 */ /* 0x040fe20000000000 */
[----:B------:R-:W-:-:S04]  /*cef0*/  ISETP.GE.OR P2, PT, R12, UR12, P0 ;  /* 0x0000000c0c007c0c */ /* 0x000fc80008746670 */
[----:B------:R-:W-:-:S09]  /*cf00*/  ISETP.GE.OR P0, PT, R10, UR12, P0 ;  /* 0x0000000c0a007c0c */ /* 0x000fd20008706670 */
[----:B0-----:R0:W-:Y:S04]  /*cf10*/  @!P2 ST.E desc[UR14][R4.64], R2 ;  /* 0x000000020400a985 */ /* 0x0011e8000c10190e */
[----:B-1----:R0:W-:Y:S01]  /*cf20*/  @!P0 ST.E desc[UR14][R6.64], R0 ;  /* 0x0000000006008985 */ /* 0x0021e2000c10190e */
[----:B------:R-:W-:-:S13]  /*cf30*/  PLOP3.LUT P0, PT, PT, PT, UP2, 0x80, 0x0 ;  /* 0x000000000000781c */ /* 0x000fda0003f0f028 */
[----:B0-----:R-:W-:Y:S05]  /*cf40*/  @P0 BRA `(.L_x_211) ;  /* 0x0000001000300947 */ /* 0x001fea0003800000 */
[----:B------:R-:W0:Y:S01]  /*cf50*/  S2R R0, SR_TID.X ;  /* 0x0000000000007919 */ /* 0x000e220000002100 */
[----:B------:R-:W-:Y:S01]  /*cf60*/  ULDC.64 UR14, c[0x0][0x208] ;  /* 0x00008200000e7ab9 */ /* 0x000fe20000000a00 */
[----:B------:R-:W-:Y:S02]  /*cf70*/  R2UR UR18, R213 ;  /* 0x00000000d51272ca */ /* 0x000fe400000e0000 */
[----:B------:R-:W-:Y:S01]  /*cf80*/  R2UR UR17, R174 ;  /* 0x00000000ae1172ca */ /* 0x000fe200000e0000 */
[----:B0-----:R-:W-:-:S05]  /*cf90*/  VIADD R0, R0, 0xffffff80 ;  /* 0xffffff8000007836 */ /* 0x001fca0000000000 */
[----:B------:R-:W-:-:S04]  /*cfa0*/  SHF.R.S32.HI R3, RZ, 0x1f, R0 ;  /* 0x0000001fff037819 */ /* 0x000fc80000011400 */
[----:B------:R-:W-:-:S04]  /*cfb0*/  LEA.HI R3, R3, R0, RZ, 0x3 ;  /* 0x0000000003037211 */ /* 0x000fc800078f18ff */
[----:B------:R-:W-:Y:S02]  /*cfc0*/  LOP3.LUT R5, R3, 0xfffffff8, RZ, 0xc0, !PT ;  /* 0xfffffff803057812 */ /* 0x000fe400078ec0ff */
[----:B------:R-:W-:Y:S01]  /*cfd0*/  SHF.R.S32.HI R79, RZ, 0x3, R3 ;  /* 0x00000003ff4f7819 */ /* 0x000fe20000011403 */
[----:B------:R-:W-:Y:S02]  /*cfe0*/  IMAD.MOV.U32 R3, RZ, RZ, 0x2 ;  /* 0x00000002ff037424 */ /* 0x000fe400078e00ff */
[----:B------:R-:W-:-:S04]  /*cff0*/  IMAD.IADD R18, R0, 0x1, -R5 ;  /* 0x0000000100127824 */ /* 0x000fc800078e0a05 */
[----:B------:R-:W-:-:S04]  /*d000*/  IMAD.SHL.U32 R0, R18, 0x8, RZ ;  /* 0x0000000812007824 */ /* 0x000fc800078e00ff */
[----:B------:R-:W-:-:S04]  /*d010*/  IMAD R2, R79, 0x40, R0 ;  /* 0x000000404f027824 */ /* 0x000fc800078e0200 */
[----:B------:R-:W-:-:S03]  /*d020*/  IMAD.WIDE R2, R2, R3, UR10 ;  /* 0x0000000a02027e25 */ /* 0x000fc6000f8e0203 */
[C---:B------:R-:W-:Y:S02]  /*d030*/  IADD3 R9, P4, R2.reuse, 0x1000, RZ ;  /* 0x0000100002097810 */ /* 0x040fe40007f9e0ff */
[C---:B------:R-:W-:Y:S02]  /*d040*/  IADD3 R13, P3, R2.reuse, 0x2000, RZ ;  /* 0x00002000020d7810 */ /* 0x040fe40007f7e0ff */
[----:B------:R-:W-:Y:S02]  /*d050*/  IADD3 R25, P2, R2, 0x3000, RZ ;  /* 0x0000300002197810 */ /* 0x000fe40007f5e0ff */
[----:B------:R-:W-:Y:S02]  /*d060*/  LOP3.LUT R8, R9, 0x380, RZ, 0xc0, !PT ;  /* 0x0000038009087812 */ /* 0x000fe400078ec0ff */
[----:B------:R-:W-:Y:S02]  /*d070*/  LOP3.LUT R12, R13, 0x380, RZ, 0xc0, !PT ;  /* 0x000003800d0c7812 */ /* 0x000fe400078ec0ff */
[----:B------:R-:W-:-:S02]  /*d080*/  LOP3.LUT R24, R25, 0x380, RZ, 0xc0, !PT ;  /* 0x0000038019187812 */ /* 0x000fc400078ec0ff */
[----:B------:R-:W-:Y:S02]  /*d090*/  SHF.R.U64 R8, R8, 0x3, RZ ;  /* 0x0000000308087819 */ /* 0x000fe400000012ff */
[----:B------:R-:W-:Y:S02]  /*d0a0*/  SHF.R.U64 R12, R12, 0x3, RZ ;  /* 0x000000030c0c7819 */ /* 0x000fe400000012ff */
[----:B------:R-:W-:Y:S02]  /*d0b0*/  SHF.R.U64 R24, R24, 0x3, RZ ;  /* 0x0000000318187819 */ /* 0x000fe400000012ff */
[----:B------:R-:W-:Y:S01]  /*d0c0*/  LOP3.LUT R8, R8, R9, RZ, 0x3c, !PT ;  /* 0x0000000908087212 */ /* 0x000fe200078e3cff */
[--C-:B------:R-:W-:Y:S01]  /*d0d0*/  IMAD.X R9, RZ, RZ, R3.reuse, P4 ;  /* 0x000000ffff097224 */ /* 0x100fe200020e0603 */
[----:B------:R-:W-:Y:S01]  /*d0e0*/  LOP3.LUT R12, R12, R13, RZ, 0x3c, !PT ;  /* 0x0000000d0c0c7212 */ /* 0x000fe200078e3cff */
[--C-:B------:R-:W-:Y:S01]  /*d0f0*/  IMAD.X R13, RZ, RZ, R3.reuse, P3 ;  /* 0x000000ffff0d7224 */ /* 0x100fe200018e0603 */
[----:B------:R-:W-:Y:S01]  /*d100*/  LOP3.LUT R24, R24, R25, RZ, 0x3c, !PT ;  /* 0x0000001918187212 */ /* 0x000fe200078e3cff */
[----:B------:R-:W-:Y:S01]  /*d110*/  IMAD.X R25, RZ, RZ, R3, P2 ;  /* 0x000000ffff197224 */ /* 0x000fe200010e0603 */
[C---:B------:R-:W-:Y:S01]  /*d120*/  IADD3 R29, P0, R2.reuse, 0x4000, RZ ;  /* 0x00004000021d7810 */ /* 0x040fe20007f1e0ff */
[----:B------:R-:W5:Y:S01]  /*d130*/  LD.E.128 R8, desc[UR14][R8.64] ;  /* 0x0000000e08087980 */ /* 0x000f62000c101d00 */
[----:B------:R-:W-:-:S02]  /*d140*/  IADD3 R33, P6, R2, 0x5000, RZ ;  /* 0x0000500002217810 */ /* 0x000fc40007fde0ff */
[C---:B------:R-:W-:Y:S01]  /*d150*/  IADD3 R37, P5, R2.reuse, 0x6000, RZ ;  /* 0x0000600002257810 */ /* 0x040fe20007fbe0ff */
[----:B------:R-:W5:Y:S01]  /*d160*/  LD.E.128 R12, desc[UR14][R12.64] ;  /* 0x0000000e0c0c7980 */ /* 0x000f62000c101d00 */
[C---:B------:R-:W-:Y:S02]  /*d170*/  IADD3 R41, P4, R2.reuse, 0x7000, RZ ;  /* 0x0000700002297810 */ /* 0x040fe40007f9e0ff */
[C---:B------:R-:W-:Y:S01]  /*d180*/  IADD3 R45, P3, R2.reuse, 0x8000, RZ ;  /* 0x00008000022d7810 */ /* 0x040fe20007f7e0ff */
[----:B------:R-:W5:Y:S01]  /*d190*/  LD.E.128 R24, desc[UR14][R24.64] ;  /* 0x0000000e18187980 */ /* 0x000f62000c101d00 */
[----:B------:R-:W-:Y:S02]  /*d1a0*/  IADD3 R49, P2, R2, 0x9000, RZ ;  /* 0x0000900002317810 */ /* 0x000fe40007f5e0ff */
[----:B------:R-:W-:Y:S02]  /*d1b0*/  LOP3.LUT R28, R29, 0x380, RZ, 0xc0, !PT ;  /* 0x000003801d1c7812 */ /* 0x000fe400078ec0ff */
[----:B------:R-:W-:-:S02]  /*d1c0*/  LOP3.LUT R32, R33, 0x380, RZ, 0xc0, !PT ;  /* 0x0000038021207812 */ /* 0x000fc400078ec0ff */
[----:B------:R-:W-:Y:S02]  /*d1d0*/  LOP3.LUT R36, R37, 0x380, RZ, 0xc0, !PT ;  /* 0x0000038025247812 */ /* 0x000fe400078ec0ff */
[----:B------:R-:W-:Y:S02]  /*d1e0*/  LOP3.LUT R40, R41, 0x380, RZ, 0xc0, !PT ;  /* 0x0000038029287812 */ /* 0x000fe400078ec0ff */
[----:B------:R-:W-:Y:S02]  /*d1f0*/  LOP3.LUT R44, R45, 0x380, RZ, 0xc0, !PT ;  /* 0x000003802d2c7812 */ /* 0x000fe400078ec0ff */
[----:B------:R-:W-:Y:S02]  /*d200*/  LOP3.LUT R48, R49, 0x380, RZ, 0xc0, !PT ;  /* 0x0000038031307812 */ /* 0x000fe400078ec0ff */
[----:B------:R-:W-:Y:S02]  /*d210*/  SHF.R.U64 R28, R28, 0x3, RZ ;  /* 0x000000031c1c7819 */ /* 0x000fe400000012ff */
[----:B------:R-:W-:-:S02]  /*d220*/  SHF.R.U64 R32, R32, 0x3, RZ ;  /* 0x0000000320207819 */ /* 0x000fc400000012ff */
[----:B------:R-:W-:Y:S02]  /*d230*/  SHF.R.U64 R36, R36, 0x3, RZ ;  /* 0x0000000324247819 */ /* 0x000fe400000012ff */
        /* <DEDUP_REMOVED lines=24> */
[----:B------:R-:W-:Y:S01]  /*d3c0*/  LOP3.LUT R52, R53, 0x380, RZ, 0xc0, !PT ;  /* 0x0000038035347812 */ /* 0x000fe200078ec0ff */
[----:B------:R-:W5:Y:S01]  /*d3d0*/  LD.E.128 R40, desc[UR14][R40.64] ;  /* 0x0000000e28287980 */ /* 0x000f62000c101d00 */
[----:B------:R-:W-:Y:S01]  /*d3e0*/  LOP3.LUT R56, R57, 0x380, RZ, 0xc0, !PT ;  /* 0x0000038039387812 */ /* 0x000fe200078ec0ff */
[----:B------:R-:W-:Y:S01]  /*d3f0*/  IMAD.X R73, RZ, RZ, R3, P2 ;  /* 0x000000ffff497224 */ /* 0x000fe200010e0603 */
[----:B------:R-:W-:Y:S01]  /*d400*/  LOP3.LUT R60, R61, 0x380, RZ, 0xc0, !PT ;  /* 0x000003803d3c7812 */ /* 0x000fe200078ec0ff */
[----:B------:R-:W5:Y:S01]  /*d410*/  LD.E.128 R44, desc[UR14][R44.64] ;  /* 0x0000000e2c2c7980 */ /* 0x000f62000c101d00 */
[----:B------:R-:W-:-:S02]  /*d420*/  LOP3.LUT R64, R65, 0x380, RZ, 0xc0, !PT ;  /* 0x0000038041407812 */ /* 0x000fc400078ec0ff */
[----:B------:R-:W-:Y:S01]  /*d430*/  LOP3.LUT R68, R69, 0x380, RZ, 0xc0, !PT ;  /* 0x0000038045447812 */ /* 0x000fe200078ec0ff */
[----:B------:R-:W5:Y:S01]  /*d440*/  LD.E.128 R48, desc[UR14][R48.64] ;  /* 0x0000000e30307980 */ /* 0x000f62000c101d00 */
[----:B------:R-:W-:Y:S02]  /*d450*/  LOP3.LUT R4, R5, 0x380, RZ, 0xc0, !PT ;  /* 0x0000038005047812 */ /* 0x000fe400078ec0ff */
[----:B------:R-:W-:Y:S02]  /*d460*/  LOP3.LUT R7, R2, 0x380, RZ, 0xc0, !PT ;  /* 0x0000038002077812 */ /* 0x000fe400078ec0ff */
[----:B------:R-:W-:Y:S02]  /*d470*/  SHF.R.U64 R52, R52, 0x3, RZ ;  /* 0x0000000334347819 */ /* 0x000fe400000012ff */
        /* <DEDUP_REMOVED lines=16> */
[----:B------:R-:W-:Y:S01]  /*d580*/  LOP3.LUT R72, R4, R5, RZ, 0x3c, !PT ;  /* 0x0000000504487212 */ /* 0x000fe200078e3cff */
[----:B------:R-:W5:Y:S01]  /*d590*/  LD.E.128 R52, desc[UR14][R52.64] ;  /* 0x0000000e34347980 */ /* 0x000f62000c101d00 */
[----:B------:R-:W-:-:S03]  /*d5a0*/  LOP3.LUT R2, R7, R2, RZ, 0x3c, !PT ;  /* 0x0000000207027212 */ /* 0x000fc600078e3cff */
[----:B------:R-:W5:Y:S04]  /*d5b0*/  LD.E.128 R56, desc[UR14][R56.64] ;  /* 0x0000000e38387980 */ /* 0x000f68000c101d00 */
[----:B------:R0:W5:Y:S04]  /*d5c0*/  LD.E.128 R4, desc[UR14][R2.64] ;  /* 0x0000000e02047980 */ /* 0x000168000c101d00 */
[----:B------:R-:W5:Y:S04]  /*d5d0*/  LD.E.128 R60, desc[UR14][R60.64] ;  /* 0x0000000e3c3c7980 */ /* 0x000f68000c101d00 */
[----:B------:R-:W5:Y:S04]  /*d5e0*/  LD.E.128 R64, desc[UR14][R64.64] ;  /* 0x0000000e40407980 */ /* 0x000f68000c101d00 */
[----:B------:R-:W5:Y:S04]  /*d5f0*/  LD.E.128 R68, desc[UR14][R68.64] ;  /* 0x0000000e44447980 */ /* 0x000f68000c101d00 */
[----:B------:R-:W5:Y:S01]  /*d600*/  LD.E.128 R72, desc[UR14][R72.64] ;  /* 0x0000000e48487980 */ /* 0x000f62000c101d00 */
[----:B------:R-:W-:-:S02]  /*d610*/  ULDC.64 UR14, c[0x0][0xaa0] ;  /* 0x0002a800000e7ab9 */ /* 0x000fc40000000a00 */
[----:B------:R-:W-:Y:S01]  /*d620*/  UIMAD UR13, UR16, UR14, URZ ;  /* 0x0000000e100d72a4 */ /* 0x000fe2000f8e023f */
[----:B0-----:R-:W-:Y:S01]  /*d630*/  IMAD.U32 R3, RZ, RZ, UR17 ;  /* 0x00000011ff037e24 */ /* 0x001fe2000f8e00ff */
[----:B------:R-:W-:Y:S01]  /*d640*/  UIMAD.WIDE.U32 UR10, UR4, UR14, URZ ;  /* 0x0000000e040a72a5 */ /* 0x000fe2000f8e003f */
[----:B------:R-:W-:Y:S01]  /*d650*/  IMAD R2, R18, 0x20, R79 ;  /* 0x0000002012027824 */ /* 0x000fe200078e024f */
[----:B------:R-:W-:Y:S01]  /*d660*/  UIMAD UR13, UR4, UR15, UR13 ;  /* 0x0000000f040d72a4 */ /* 0x000fe2000f8e020d */
[----:B------:R-:W-:Y:S01]  /*d670*/  IMAD.U32 R80, RZ, RZ, UR17 ;  /* 0x00000011ff507e24 */ /* 0x000fe2000f8e00ff */
[----:B------:R-:W-:Y:S01]  /*d680*/  @!PT LDS RZ, [RZ] ;  /* 0x00000000fffff984 */ /* 0x000fe20000000800 */
[----:B------:R-:W-:Y:S01]  /*d690*/  @!PT LDS RZ, [RZ] ;  /* 0x00000000fffff984 */ /* 0x000fe20000000800 */
[----:B------:R-:W-:Y:S01]  /*d6a0*/  @!PT LDS RZ, [RZ] ;  /* 0x00000000fffff984 */ /* 0x000fe20000000800 */
[----:B------:R-:W-:Y:S01]  /*d6b0*/  @!PT LDS RZ, [RZ] ;  /* 0x00000000fffff984 */ /* 0x000fe20000000800 */
[----:B------:R0:W-:Y:S06]  /*d6c0*/  MEMBAR.ALL.CTA ;  /* 0x0000000000007992 */ /* 0x0001ec0000008000 */
[----:B0-----:R-:W0:Y:S01]  /*d6d0*/  FENCE.VIEW.ASYNC.S ;  /* 0x00000000000073c6 */ /* 0x001e220000000000 */
[----:B------:R-:W-:Y:S01]  /*d6e0*/  ULDC.64 UR14, c[0x0][0xae8] ;  /* 0x0002ba00000e7ab9 */ /* 0x000fe20000000a00 */
[----:B------:R-:W-:-:S02]  /*d6f0*/  UIADD3 UR11, UR11, UR13, URZ ;  /* 0x0000000d0b0b7290 */ /* 0x000fc4000fffe03f */
[----:B------:R-:W-:Y:S02]  /*d700*/  USHF.R.S32.HI UR4, URZ, 0x1f, UR9 ;  /* 0x0000001f3f047899 */ /* 0x000fe40008011409 */
[----:B------:R-:W-:Y:S01]  /*d710*/  UIMAD.WIDE.U32 UR10, UR18, UR14, UR10 ;  /* 0x0000000e120a72a5 */ /* 0x000fe2000f8e000a */
[----:B------:R-:W-:Y:S01]  /*d720*/  IMAD R20, R3, 0x80, R2 ;  /* 0x0000008003147824 */ /* 0x000fe200078e0202 */
[----:B------:R-:W-:Y:S02]  /*d730*/  @UP1 ULDC UR13, c[0x0][0xbec] ;  /* 0x0002fb00000d1ab9 */ /* 0x000fe40000000800 */
[----:B------:R-:W-:-:S03]  /*d740*/  UIMAD UR11, UR18, UR15, UR11 ;  /* 0x0000000f120b72a4 */ /* 0x000fc6000f8e020b */
[----:B------:R-:W-:Y:S02]  /*d750*/  ULDC.64 UR14, c[0x0][0xaf0] ;  /* 0x0002bc00000e7ab9 */ /* 0x000fe40000000a00 */
[----:B------:R-:W-:Y:S01]  /*d760*/  UIMAD UR4, UR4, UR14, URZ ;  /* 0x0000000e040472a4 */ /* 0x000fe2000f8e023f */
[----:B------:R-:W-:Y:S01]  /*d770*/  @P1 IMAD.HI.U32 R2, R20, UR13, RZ ;  /* 0x0000000d14021c27 */ /* 0x000fe2000f8e00ff */
[----:B------:R-:W-:Y:S02]  /*d780*/  UIMAD.WIDE.U32 UR10, UR9, UR14, UR10 ;  /* 0x0000000e090a72a5 */ /* 0x000fe4000f8e000a */
[----:B------:R-:W-:Y:S01]  /*d790*/  UIMAD UR4, UR9, UR15, UR4 ;  /* 0x0000000f090472a4 */ /* 0x000fe2000f8e0204 */
[----:B------:R-:W-:Y:S02]  /*d7a0*/  IMAD.MOV.U32 R21, RZ, RZ, R20 ;  /* 0x000000ffff157224 */ /* 0x000fe400078e0014 */
[----:B------:R-:W-:Y:S02]  /*d7b0*/  @UP1 ULDC UR9, c[0x0][0xbf0] ;  /* 0x0002fc0000091ab9 */ /* 0x000fe40000000800 */
[----:B------:R-:W-:Y:S01]  /*d7c0*/  @P1 SHF.R.U32.HI R21, RZ, UR9, R2 ;  /* 0x00000009ff151c19 */ /* 0x000fe20008011602 */
[----:B------:R-:W-:Y:S01]  /*d7d0*/  UIADD3 UR4, UR11, UR4, URZ ;  /* 0x000000040b047290 */ /* 0x000fe2000fffe03f */
[----:B------:R-:W-:-:S02]  /*d7e0*/  IMAD.U32 R2, RZ, RZ, UR10 ;  /* 0x0000000aff027e24 */ /* 0x000fc4000f8e00ff */
[--C-:B------:R-:W-:Y:S01]  /*d7f0*/  SHF.R.S32.HI R18, RZ, 0x1f, R21.reuse ;  /* 0x0000001fff127819 */ /* 0x100fe20000011415 */
[----:B------:R-:W-:Y:S02]  /*d800*/  IMAD.MOV R77, RZ, RZ, -R21 ;  /* 0x000000ffff4d7224 */ /* 0x000fe400078e0a15 */
[----:B------:R-:W-:Y:S01]  /*d810*/  IMAD.U32 R3, RZ, RZ, UR11 ;  /* 0x0000000bff037e24 */ /* 0x000fe2000f8e00ff */
[----:B------:R-:W-:Y:S01]  /*d820*/  ULDC.64 UR10, c[0x0][0xae0] ;  /* 0x0002b800000a7ab9 */ /* 0x000fe20000000a00 */
[----:B------:R-:W-:Y:S02]  /*d830*/  IMAD.U32 R3, RZ, RZ, UR4 ;  /* 0x00000004ff037e24 */ /* 0x000fe4000f8e00ff */
[----:B------:R-:W-:Y:S02]  /*d840*/  IMAD R18, R18, UR10, RZ ;  /* 0x0000000a12127c24 */ /* 0x000fe4000f8e02ff */
[----:B------:R-:W-:Y:S02]  /*d850*/  IMAD R77, R77, UR20, R20 ;  /* 0x000000144d4d7c24 */ /* 0x000fe4000f8e0214 */
[----:B------:R-:W-:-:S04]  /*d860*/  IMAD.WIDE.U32 R2, R21, UR10, R2 ;  /* 0x0000000a15027c25 */ /* 0x000fc8000f8e0002 */
[----:B------:R-:W-:Y:S01]  /*d870*/  IMAD R21, R21, UR11, R18 ;  /* 0x0000000b15157c24 */ /* 0x000fe2000f8e0212 */
[----:B------:R-:W-:Y:S01]  /*d880*/  SHF.R.S32.HI R18, RZ, 0x1f, R77 ;  /* 0x0000001fff127819 */ /* 0x000fe2000001144d */
[----:B------:R-:W-:Y:S02]  /*d890*/  ULDC.64 UR10, c[0x0][0xad8] ;  /* 0x0002b600000a7ab9 */ /* 0x000fe40000000a00 */
[----:B------:R-:W-:Y:S02]  /*d8a0*/  IMAD.IADD R3, R3, 0x1, R21 ;  /* 0x0000000103037824 */ /* 0x000fe400078e0215 */
[----:B------:R-:W-:Y:S02]  /*d8b0*/  IMAD R18, R18, UR10, RZ ;  /* 0x0000000a12127c24 */ /* 0x000fe4000f8e02ff */
[----:B------:R-:W-:Y:S02]  /*d8c0*/  IMAD R80, R80, 0x80, R79 ;  /* 0x0000008050507824 */ /* 0x000fe400078e024f */
[----:B------:R-:W-:-:S02]  /*d8d0*/  IMAD R21, R77, UR11, R18 ;  /* 0x0000000b4d157c24 */ /* 0x000fc4000f8e0212 */
[----:B------:R-:W-:Y:S01]  /*d8e0*/  IMAD.WIDE.U32 R2, R77, UR10, R2 ;  /* 0x0000000a4d027c25 */ /* 0x000fe2000f8e0002 */
[----:B------:R-:W-:-:S03]  /*d8f0*/  ULDC.64 UR10, c[0x0][0xa80] ;  /* 0x0002a000000a7ab9 */ /* 0x000fc60000000a00 */
[----:B------:R-:W-:Y:S01]  /*d900*/  VIADD R22, R80, 0x40 ;  /* 0x0000004050167836 */ /* 0x000fe20000000000 */
[----:B------:R-:W-:Y:S01]  /*d910*/  LEA R18, P2, R2, UR10, 0x1 ;  /* 0x0000000a02127c11 */ /* 0x000fe2000f8408ff */
[----:B------:R-:W-:Y:S01]  /*d920*/  IMAD.IADD R3, R3, 0x1, R21 ;  /* 0x0000000103037824 */ /* 0x000fe200078e0215 */
[----:B------:R-:W-:Y:S02]  /*d930*/  UIADD3 UR8, UR8, 0x38820, URZ ;  /* 0x0003882008087890 */ /* 0x000fe4000fffe03f */
[----:B------:R-:W-:Y:S02]  /*d940*/  ISETP.GE.AND P0, PT, R22, UR12, PT ;  /* 0x0000000c16007c0c */ /* 0x000fe4000bf06270 */
[----:B------:R-:W-:Y:S02]  /*d950*/  LEA.HI.X R22, R2, UR11, R3, 0x1, P2 ;  /* 0x0000000b02167c11 */ /* 0x000fe400090f0c03 */
[C---:B------:R-:W-:Y:S01]  /*d960*/  ISETP.GE.AND P2, PT, R80.reuse, UR12, PT ;  /* 0x0000000c50007c0c */ /* 0x040fe2000bf46270 */
[----:B------:R-:W-:Y:S01]  /*d970*/  UPRMT UR8, URZ, 0x654, UR8 ;  /* 0x000006543f087896 */ /* 0x000fe20008000008 */
[----:B------:R-:W-:-:S02]  /*d980*/  VIADD R20, R80, 0x20 ;  /* 0x0000002050147836 */ /* 0x000fc40000000000 */
[C---:B------:R-:W-:Y:S02]  /*d990*/  VIADD R84, R0.reuse, 0x80 ;  /* 0x0000008000547836 */ /* 0x040fe40000000000 */
[C---:B------:R-:W-:Y:S02]  /*d9a0*/  VIADD R86, R0.reuse, 0xc0 ;  /* 0x000000c000567836 */ /* 0x040fe40000000000 */
[----:B------:R-:W-:Y:S01]  /*d9b0*/  VIADD R82, R0, 0x40 ;  /* 0x0000004000527836 */ /* 0x000fe20000000000 */
[----:B0-----:R0:W1:Y:S01]  /*d9c0*/  SHFL.IDX PT, R81, R18, RZ, 0x181f ;  /* 0x00181fff12517589 */ /* 0x00106200000e0000 */
[----:B------:R-:W-:Y:S01]  /*d9d0*/  SYNCS.ARRIVE.TRANS64.RED.A1T0 RZ, [UR8], RZ ;  /* 0x000000ffffff79a7 */ /* 0x000fe20008100408 */
[----:B------:R-:W-:Y:S02]  /*d9e0*/  BSSY B1, `(.L_x_212) ;  /* 0x000001a000017945 */ /* 0x000fe40003800000 */
[----:B------:R0:W2:Y:S01]  /*d9f0*/  SHFL.IDX PT, R79, R22, RZ, 0x181f ;  /* 0x00181fff164f7589 */ /* 0x0000a200000e0000 */
[----:B------:R-:W-:-:S02]  /*da00*/  ISETP.GE.AND P1, PT, R20, UR12, PT ;  /* 0x0000000c14007c0c */ /* 0x000fc4000bf26270 */
[----:B------:R-:W-:Y:S02]  /*da10*/  SHF.R.S32.HI R88, RZ, 0x1f, R0 ;  /* 0x0000001fff587819 */ /* 0x000fe40000011400 */
[----:B------:R-:W-:Y:S02]  /*da20*/  SHF.R.S32.HI R83, RZ, 0x1f, R84 ;  /* 0x0000001fff537819 */ /* 0x000fe40000011454 */
[----:B------:R-:W-:Y:S02]  /*da30*/  SHF.R.S32.HI R85, RZ, 0x1f, R86 ;  /* 0x0000001fff557819 */ /* 0x000fe40000011456 */
[----:B------:R-:W-:Y:S01]  /*da40*/  SHF.R.S32.HI R87, RZ, 0x1f, R82 ;  /* 0x0000001fff577819 */ /* 0x000fe20000011452 */
[----:B0-----:R-:W-:Y:S06]  /*da50*/  @P2 BRA `(.L_x_213) ;  /* 0x0000000000482947 */ /* 0x001fec0003800000 */
[----:B------:R-:W-:Y:S01]  /*da60*/  ULDC UR4, c[0x0][0xac8] ;  /* 0x0002b20000047ab9 */ /* 0x000fe20000000800 */
[----:B------:R-:W-:Y:S01]  /*da70*/  ULDC.64 UR8, c[0x0][0x208] ;  /* 0x0000820000087ab9 */ /* 0x000fe20000000a00 */
[----:B------:R-:W-:Y:S02]  /*da80*/  ISETP.GE.AND P5, PT, R0, UR4, PT ;  /* 0x0000000400007c0c */ /* 0x000fe4000bfa6270 */
[----:B------:R-:W-:Y:S02]  /*da90*/  ISETP.GE.AND P4, PT, R82, UR4, PT ;  /* 0x0000000452007c0c */ /* 0x000fe4000bf86270 */
[----:B------:R-:W-:Y:S02]  /*daa0*/  ISETP.GE.AND P3, PT, R84, UR4, PT ;  /* 0x0000000454007c0c */ /* 0x000fe4000bf66270 */
[----:B------:R-:W-:-:S07]  /*dab0*/  ISETP.GE.AND P2, PT, R86, UR4, PT ;  /* 0x0000000456007c0c */ /* 0x000fce000bf46270 */
[----:B-1----:R-:W-:-:S04]  /*dac0*/  @!P5 LEA R2, P6, R0, R81, 0x1 ;  /* 0x000000510002d211 */ /* 0x002fc800078c08ff */
[----:B--2---:R-:W-:Y:S02]  /*dad0*/  @!P5 LEA.HI.X R3, R0, R79, R88, 0x1, P6 ;  /* 0x0000004f0003d211 */ /* 0x004fe400030f0c58 */
[----:B------:R-:W-:-:S03]  /*dae0*/  @!P4 LEA R20, P6, R82, R81, 0x1 ;  /* 0x000000515214c211 */ /* 0x000fc600078c08ff */
[----:B-----5:R0:W-:Y:S01]  /*daf0*/  @!P5 ST.E.128 desc[UR8][R2.64], R4 ;  /* 0x000000040200d985 */ /* 0x0201e2000c101d08 */
[----:B------:R-:W-:Y:S02]  /*db00*/  @!P4 LEA.HI.X R21, R82, R79, R87, 0x1, P6 ;  /* 0x0000004f5215c211 */ /* 0x000fe400030f0c57 */
[----:B------:R-:W-:-:S03]  /*db10*/  @!P3 LEA R76, P6, R84, R81, 0x1 ;  /* 0x00000051544cb211 */ /* 0x000fc600078c08ff */
[----:B------:R0:W-:Y:S01]  /*db20*/  @!P4 ST.E.128 desc[UR8][R20.64], R28 ;  /* 0x0000001c1400c985 */ /* 0x0001e2000c101d08 */
[----:B------:R-:W-:Y:S02]  /*db30*/  @!P3 LEA.HI.X R77, R84, R79, R83, 0x1, P6 ;  /* 0x0000004f544db211 */ /* 0x000fe400030f0c53 */
[----:B------:R-:W-:-:S03]  /*db40*/  @!P2 LEA R78, P6, R86, R81, 0x1 ;  /* 0x00000051564ea211 */ /* 0x000fc600078c08ff */
[----:B------:R0:W-:Y:S01]  /*db50*/  @!P3 ST.E.128 desc[UR8][R76.64], R44 ;  /* 0x0000002c4c00b985 */ /* 0x0001e2000c101d08 */
[----:B------:R-:W-:-:S05]  /*db60*/  @!P2 LEA.HI.X R79, R86, R79, R85, 0x1, P6 ;  /* 0x0000004f564fa211 */ /* 0x000fca00030f0c55 */
[----:B------:R0:W-:Y:S04]  /*db70*/  @!P2 ST.E.128 desc[UR8][R78.64], R60 ;  /* 0x0000003c4e00a985 */ /* 0x0001e8000c101d08 */
.L_x_213:
[----:B------:R-:W-:Y:S05]  /*db80*/  BSYNC B1 ;  /* 0x0000000000017941 */ /* 0x000fea0003800000 */
.L_x_212:
[----:B0-----:R0:W3:Y:S01]  /*db90*/  SHFL.IDX PT, R21, R22, 0x1, 0x181f ;  /* 0x00381f0016157f89 */ /* 0x0010e200000e0000 */
[----:B------:R-:W-:Y:S03]  /*dba0*/  BSSY B1, `(.L_x_214) ;  /* 0x0000015000017945 */ /* 0x000fe60003800000 */
[----:B-----5:R0:W4:Y:S01]  /*dbb0*/  SHFL.IDX PT, R7, R18, 0x1, 0x181f ;  /* 0x00381f0012077f89 */ /* 0x02012200000e0000 */
[----:B------:R-:W-:Y:S05]  /*dbc0*/  @P1 BRA `(.L_x_215) ;  /* 0x0000000000481947 */ /* 0x000fea0003800000 */
[----:B------:R-:W-:Y:S01]  /*dbd0*/  ULDC UR4, c[0x0][0xac8] ;  /* 0x0002b20000047ab9 */ /* 0x000fe20000000800 */
[----:B------:R-:W-:Y:S01]  /*dbe0*/  ULDC.64 UR8, c[0x0][0x208] ;  /* 0x0000820000087ab9 */ /* 0x000fe20000000a00 */
[----:B------:R-:W-:Y:S02]  /*dbf0*/  ISETP.GE.AND P4, PT, R0, UR4, PT ;  /* 0x0000000400007c0c */ /* 0x000fe4000bf86270 */
[----:B------:R-:W-:Y:S02]  /*dc00*/  ISETP.GE.AND P3, PT, R82, UR4, PT ;  /* 0x0000000452007c0c */ /* 0x000fe4000bf66270 */
[----:B------:R-:W-:Y:S02]  /*dc10*/  ISETP.GE.AND P2, PT, R84, UR4, PT ;  /* 0x0000000454007c0c */ /* 0x000fe4000bf46270 */
[----:B------:R-:W-:-:S07]  /*dc20*/  ISETP.GE.AND P1, PT, R86, UR4, PT ;  /* 0x0000000456007c0c */ /* 0x000fce000bf26270 */
[-C--:B----4-:R-:W-:Y:S02]  /*dc30*/  @!P4 LEA R2, P6, R0, R7.reuse, 0x1 ;  /* 0x000000070002c211 */ /* 0x090fe400078c08ff */
[----:B------:R-:W-:Y:S02]  /*dc40*/  @!P3 LEA R4, P5, R82, R7, 0x1 ;  /* 0x000000075204b211 */ /* 0x000fe400078a08ff */
[----:B---3--:R-:W-:Y:S02]  /*dc50*/  @!P4 LEA.HI.X R3, R0, R21, R88, 0x1, P6 ;  /* 0x000000150003c211 */ /* 0x008fe400030f0c58 */
[----:B------:R-:W-:Y:S02]  /*dc60*/  @!P2 LEA R6, P6, R84, R7, 0x1 ;  /* 0x000000075406a211 */ /* 0x000fe400078c08ff */
[----:B------:R-:W-:Y:S01]  /*dc70*/  @!P3 LEA.HI.X R5, R82, R21, R87, 0x1, P5 ;  /* 0x000000155205b211 */ /* 0x000fe200028f0c57 */
[----:B------:R3:W-:Y:S01]  /*dc80*/  @!P4 ST.E.128 desc[UR8][R2.64], R8 ;  /* 0x000000080200c985 */ /* 0x0007e2000c101d08 */
[----:B------:R-:W-:-:S02]  /*dc90*/  @!P1 LEA R20, P5, R86, R7, 0x1 ;  /* 0x0000000756149211 */ /* 0x000fc400078a08ff */
[-C--:B------:R-:W-:Y:S01]  /*dca0*/  @!P2 LEA.HI.X R7, R84, R21.reuse, R83, 0x1, P6 ;  /* 0x000000155407a211 */ /* 0x080fe200030f0c53 */
[----:B------:R3:W-:Y:S01]  /*dcb0*/  @!P3 ST.E.128 desc[UR8][R4.64], R32 ;  /* 0x000000200400b985 */ /* 0x0007e2000c101d08 */
[----:B------:R-:W-:-:S03]  /*dcc0*/  @!P1 LEA.HI.X R21, R86, R21, R85, 0x1, P5 ;  /* 0x0000001556159211 */ /* 0x000fc600028f0c55 */
[----:B------:R3:W-:Y:S04]  /*dcd0*/  @!P2 ST.E.128 desc[UR8][R6.64], R48 ;  /* 0x000000300600a985 */ /* 0x0007e8000c101d08 */
[----:B------:R3:W-:Y:S02]  /*dce0*/  @!P1 ST.E.128 desc[UR8][R20.64], R64 ;  /* 0x0000004014009985 */ /* 0x0007e4000c101d08 */
.L_x_215:
[----:B------:R-:W-:Y:S05]  /*dcf0*/  BSYNC B1 ;  /* 0x0000000000017941 */ /* 0x000fea0003800000 */
.L_x_214:
[----:B---3--:R3:W0:Y:S01]  /*dd00*/  SHFL.IDX PT, R9, R22, 0x2, 0x181f ;  /* 0x00581f0016097f89 */ /* 0x00862200000e0000 */
[----:B------:R-:W-:Y:S03]  /*dd10*/  BSSY B1, `(.L_x_216) ;  /* 0x0000015000017945 */ /* 0x000fe60003800000 */
[----:B------:R3:W0:Y:S01]  /*dd20*/  SHFL.IDX PT, R5, R18, 0x2, 0x181f ;  /* 0x00581f0012057f89 */ /* 0x00062200000e0000 */
[----:B------:R-:W-:Y:S05]  /*dd30*/  @P0 BRA `(.L_x_217) ;  /* 0x0000000000480947 */ /* 0x000fea0003800000 */
[----:B------:R-:W-:Y:S01]  /*dd40*/  ULDC UR4, c[0x0][0xac8] ;  /* 0x0002b20000047ab9 */ /* 0x000fe20000000800 */
[----:B------:R-:W-:Y:S01]  /*dd50*/  ULDC.64 UR8, c[0x0][0x208] ;  /* 0x0000820000087ab9 */ /* 0x000fe20000000a00 */
[----:B------:R-:W-:Y:S02]  /*dd60*/  ISETP.GE.AND P3, PT, R0, UR4, PT ;  /* 0x0000000400007c0c */ /* 0x000fe4000bf66270 */
[----:B------:R-:W-:Y:S02]  /*dd70*/  ISETP.GE.AND P2, PT, R82, UR4, PT ;  /* 0x0000000452007c0c */ /* 0x000fe4000bf46270 */
[----:B------:R-:W-:Y:S02]  /*dd80*/  ISETP.GE.AND P1, PT, R84, UR4, PT ;  /* 0x0000000454007c0c */ /* 0x000fe4000bf26270 */
[----:B------:R-:W-:-:S07]  /*dd90*/  ISETP.GE.AND P0, PT, R86, UR4, PT ;  /* 0x0000000456007c0c */ /* 0x000fce000bf06270 */
[-C--:B0-----:R-:W-:Y:S02]  /*dda0*/  @!P3 LEA R2, P6, R0, R5.reuse, 0x1 ;  /* 0x000000050002b211 */ /* 0x081fe400078c08ff */
[-C--:B------:R-:W-:Y:S02]  /*ddb0*/  @!P2 LEA R4, P5, R82, R5.reuse, 0x1 ;  /* 0x000000055204a211 */ /* 0x080fe400078a08ff */
[----:B------:R-:W-:Y:S02]  /*ddc0*/  @!P1 LEA R6, P4, R84, R5, 0x1 ;  /* 0x0000000554069211 */ /* 0x000fe400078808ff */
[----:B------:R-:W-:Y:S02]  /*ddd0*/  @!P3 LEA.HI.X R3, R0, R9, R88, 0x1, P6 ;  /* 0x000000090003b211 */ /* 0x000fe400030f0c58 */
[----:B------:R-:W-:Y:S02]  /*dde0*/  @!P0 LEA R8, P6, R86, R5, 0x1 ;  /* 0x0000000556088211 */ /* 0x000fe400078c08ff */
[-C--:B------:R-:W-:Y:S01]  /*ddf0*/  @!P2 LEA.HI.X R5, R82, R9.reuse, R87, 0x1, P5 ;  /* 0x000000095205a211 */ /* 0x080fe200028f0c57 */
[----:B------:R0:W-:Y:S01]  /*de00*/  @!P3 ST.E.128 desc[UR8][R2.64], R12 ;  /* 0x0000000c0200b985 */ /* 0x0001e2000c101d08 */
[----:B----4-:R-:W-:-:S02]  /*de10*/  @!P1 LEA.HI.X R7, R84, R9, R83, 0x1, P4 ;  /* 0x0000000954079211 */ /* 0x010fc400020f0c53 */
[----:B------:R-:W-:Y:S01]  /*de20*/  @!P0 LEA.HI.X R9, R86, R9, R85, 0x1, P6 ;  /* 0x0000000956098211 */ /* 0x000fe200030f0c55 */
[----:B------:R0:W-:Y:S04]  /*de30*/  @!P2 ST.E.128 desc[UR8][R4.64], R36 ;  /* 0x000000240400a985 */ /* 0x0001e8000c101d08 */
[----:B------:R0:W-:Y:S04]  /*de40*/  @!P1 ST.E.128 desc[UR8][R6.64], R52 ;  /* 0x0000003406009985 */ /* 0x0001e8000c101d08 */
[----:B------:R0:W-:Y:S02]  /*de50*/  @!P0 ST.E.128 desc[UR8][R8.64], R68 ;  /* 0x0000004408008985 */ /* 0x0001e4000c101d08 */
.L_x_217:
[----:B------:R-:W-:Y:S05]  /*de60*/  BSYNC B1 ;  /* 0x0000000000017941 */ /* 0x000fea0003800000 */
.L_x_216:
[----:B0-----:R-:W-:Y:S01]  /*de70*/  VIADD R2, R80, 0x60 ;  /* 0x0000006050027836 */ /* 0x001fe20000000000 */
[----:B------:R0:W0:Y:S04]  /*de80*/  SHFL.IDX PT, R9, R22, 0x3, 0x181f ;  /* 0x00781f0016097f89 */ /* 0x00002800000e0000 */
[----:B------:R-:W-:Y:S01]  /*de90*/  ISETP.GE.AND P0, PT, R2, UR12, PT ;  /* 0x0000000c02007c0c */ /* 0x000fe2000bf06270 */
[----:B------:R0:W0:-:S12]  /*dea0*/  SHFL.IDX PT, R11, R18, 0x3, 0x181f ;  /* 0x00781f00120b7f89 */ /* 0x00001800000e0000 */
[----:B------:R-:W-:Y:S05]  /*deb0*/  @P0 BRA `(.L_x_218) ;  /* 0x00000028004c0947 */ /* 0x000fea0003800000 */
[----:B------:R-:W-:Y:S01]  /*dec0*/  ULDC UR4, c[0x0][0xac8] ;  /* 0x0002b20000047ab9 */ /* 0x000fe20000000800 */
[----:B------:R-:W-:Y:S01]  /*ded0*/  ULDC.64 UR8, c[0x0][0x208] ;  /* 0x0000820000087ab9 */ /* 0x000fe20000000a00 */
[----:B------:R-:W-:Y:S02]  /*dee0*/  ISETP.GE.AND P3, PT, R0, UR4, PT ;  /* 0x0000000400007c0c */ /* 0x000fe4000bf66270 */
[----:B------:R-:W-:Y:S02]  /*def0*/  ISETP.GE.AND P4, PT, R82, UR4, PT ;  /* 0x0000000452007c0c */ /* 0x000fe4000bf86270 */
[----:B------:R-:W-:-:S09]  /*df00*/  ISETP.GE.AND P5, PT, R84, UR4, PT ;  /* 0x0000000454007c0c */ /* 0x000fd2000bfa6270 */
[-C--:B0-----:R-:W-:Y:S02]  /*df10*/  @!P3 LEA R2, P0, R0, R11.reuse, 0x1 ;  /* 0x0000000b0002b211 */ /* 0x081fe400078008ff */
[----:B------:R-:W-:Y:S02]  /*df20*/  @!P4 LEA R4, P1, R82, R11, 0x1 ;  /* 0x0000000b5204c211 */ /* 0x000fe400078208ff */
[----:B------:R-:W-:Y:S02]  /*df30*/  @!P3 LEA.HI.X R3, R0, R9, R88, 0x1, P0 ;  /* 0x000000090003b211 */ /* 0x000fe400000f0c58 */
[----:B------:R-:W-:Y:S02]  /*df40*/  ISETP.GE.AND P0, PT, R86, UR4, PT ;  /* 0x0000000456007c0c */ /* 0x000fe4000bf06270 */
[----:B------:R-:W-:Y:S01]  /*df50*/  @!P5 LEA R6, P2, R84, R11, 0x1 ;  /* 0x0000000b5406d211 */ /* 0x000fe200078408ff */
[----:B------:R0:W-:Y:S01]  /*df60*/  @!P3 ST.E.128 desc[UR8][R2.64], R24 ;  /* 0x000000180200b985 */ /* 0x0001e2000c101d08 */
[----:B------:R-:W-:-:S02]  /*df70*/  @!P4 LEA.HI.X R5, R82, R9, R87, 0x1, P1 ;  /* 0x000000095205c211 */ /* 0x000fc400008f0c57 */
[----:B----4-:R-:W-:-:S03]  /*df80*/  @!P5 LEA.HI.X R7, R84, R9, R83, 0x1, P2 ;  /* 0x000000095407d211 */ /* 0x010fc600010f0c53 */
[----:B------:R0:W-:Y:S04]  /*df90*/  @!P4 ST.E.128 desc[UR8][R4.64], R40 ;  /* 0x000000280400c985 */ /* 0x0001e8000c101d08 */
[----:B------:R0:W-:Y:S01]  /*dfa0*/  @!P5 ST.E.128 desc[UR8][R6.64], R56 ;  /* 0x000000380600d985 */ /* 0x0001e2000c101d08 */
[----:B------:R-:W-:Y:S05]  /*dfb0*/  @P0 BRA `(.L_x_218) ;  /* 0x00000028000c0947 */ /* 0x000fea0003800000 */
[----:B0-----:R-:W-:Y:S01]  /*dfc0*/  LEA R2, P0, R86, R11, 0x1 ;  /* 0x0000000b56027211 */ /* 0x001fe200078008ff */
[----:B------:R-:W-:-:S03]  /*dfd0*/  ULDC.64 UR8, c[0x0][0x208] ;  /* 0x0000820000087ab9 */ /* 0x000fc60000000a00 */
[----:B------:R-:W-:-:S05]  /*dfe0*/  LEA.HI.X R3, R86, R9, R85, 0x1, P0 ;  /* 0x0000000956037211 */ /* 0x000fca00000f0c55 */
[----:B------:R0:W-:Y:S01]  /*dff0*/  ST.E.128 desc[UR8][R2.64], R72 ;  /* 0x0000004802007985 */ /* 0x0001e2000c101d08 */
[----:B------:R-:W-:Y:S05]  /*e000*/  BRA `(.L_x_218) ;  /* 0x0000002400f87947 */ /* 0x000fea0003800000 */
.L_x_211:
[----:B------:R-:W-:Y:S01]  /*e010*/  ULDC.64 UR14, c[0x0][0xb08] ;  /* 0x0002c200000e7ab9 */ /* 0x000fe20000000a00 */
[----:B------:R-:W-:Y:S01]  /*e020*/  R2UR UR19, R213 ;  /* 0x00000000d51372ca */ /* 0x000fe200000e0000 */
[----:B------:R-:W-:Y:S01]  /*e030*/  UIMAD UR13, UR16, UR14, URZ ;  /* 0x0000000e100d72a4 */ /* 0x000fe2000f8e023f */
[----:B------:R-:W-:Y:S01]  /*e040*/  R2UR UR18, R212 ;  /* 0x00000000d41272ca */ /* 0x000fe200000e0000 */
[----:B------:R-:W-:Y:S01]  /*e050*/  UIMAD.WIDE.U32 UR10, UR4, UR14, URZ ;  /* 0x0000000e040a72a5 */ /* 0x000fe2000f8e003f */
[----:B------:R-:W-:Y:S01]  /*e060*/  IMAD.MOV.U32 R5, RZ, RZ, R8 ;  /* 0x000000ffff057224 */ /* 0x000fe200078e0008 */
[----:B------:R-:W-:Y:S01]  /*e070*/  UIMAD UR13, UR4, UR15, UR13 ;  /* 0x0000000f040d72a4 */ /* 0x000fe2000f8e020d */
[----:B------:R-:W-:Y:S01]  /*e080*/  ISETP.GE.AND P0, PT, R12, UR12, PT ;  /* 0x0000000c0c007c0c */ /* 0x000fe2000bf06270 */
[----:B------:R-:W-:Y:S01]  /*e090*/  USHF.R.S32.HI UR4, URZ, 0x1f, UR9 ;  /* 0x0000001f3f047899 */ /* 0x000fe20008011409 */
[C---:B------:R-:W-:Y:S01]  /*e0a0*/  VIADD R175, R19.reuse, 0x20 ;  /* 0x0000002013af7836 */ /* 0x040fe20000000000 */
[----:B------:R-:W-:Y:S01]  /*e0b0*/  UIADD3 UR11, UR11, UR13, URZ ;  /* 0x0000000d0b0b7290 */ /* 0x000fe2000fffe03f */
[C---:B------:R-:W-:Y:S01]  /*e0c0*/  VIADD R177, R19.reuse, 0x18 ;  /* 0x0000001813b17836 */ /* 0x040fe20000000000 */
[----:B------:R-:W-:Y:S01]  /*e0d0*/  ULDC.64 UR14, c[0x0][0xb38] ;  /* 0x0002ce00000e7ab9 */ /* 0x000fe20000000a00 */
[----:B------:R-:W-:Y:S01]  /*e0e0*/  ULDC.64 UR16, c[0x0][0xb40] ;  /* 0x0002d00000107ab9 */ /* 0x000fe20000000a00 */
[----:B------:R-:W-:Y:S01]  /*e0f0*/  UIMAD.WIDE.U32 UR10, UR19, UR14, UR10 ;  /* 0x0000000e130a72a5 */ /* 0x000fe2000f8e000a */
[C---:B------:R-:W-:Y:S01]  /*e100*/  VIADD R179, R19.reuse, 0x10 ;  /* 0x0000001013b37836 */ /* 0x040fe20000000000 */
[----:B------:R-:W-:Y:S01]  /*e110*/  UIMAD UR4, UR4, UR16, URZ ;  /* 0x00000010040472a4 */ /* 0x000fe2000f8e023f */
[----:B------:R-:W-:Y:S01]  /*e120*/  VIADD R181, R19, 0x8 ;  /* 0x0000000813b57836 */ /* 0x000fe20000000000 */
[----:B------:R-:W-:Y:S01]  /*e130*/  UIMAD UR11, UR19, UR15, UR11 ;  /* 0x0000000f130b72a4 */ /* 0x000fe2000f8e020b */
[----:B------:R-:W-:Y:S01]  /*e140*/  BSSY B1, `(.L_x_219) ;  /* 0x00000cc000017945 */ /* 0x000fe20003800000 */
[----:B------:R-:W-:Y:S01]  /*e150*/  UIMAD UR4, UR9, UR17, UR4 ;  /* 0x00000011090472a4 */ /* 0x000fe2000f8e0204 */
[----:B------:R-:W-:Y:S01]  /*e160*/  SHF.R.S32.HI R22, RZ, 0x1f, R214 ;  /* 0x0000001fff167819 */ /* 0x000fe200000114d6 */
[----:B------:R-:W-:Y:S01]  /*e170*/  UIMAD.WIDE.U32 UR10, UR9, UR16, UR10 ;  /* 0x00000010090a72a5 */ /* 0x000fe2000f8e000a */
[----:B------:R-:W-:Y:S01]  /*e180*/  SHF.R.S32.HI R152, RZ, 0x1f, R215 ;  /* 0x0000001fff987819 */ /* 0x000fe200000114d7 */
[----:B------:R-:W-:Y:S01]  /*e190*/  ULDC.64 UR14, c[0x0][0xb48] ;  /* 0x0002d200000e7ab9 */ /* 0x000fe20000000a00 */
[----:B------:R-:W-:Y:S01]  /*e1a0*/  @UP1 ULDC UR9, c[0x0][0xbec] ;  /* 0x0002fb0000091ab9 */ /* 0x000fe20000000800 */
[----:B------:R-:W-:Y:S01]  /*e1b0*/  UIADD3 UR11, UR11, UR4, URZ ;  /* 0x000000040b0b7290 */ /* 0x000fe2000fffe03f */
[----:B------:R-:W-:Y:S01]  /*e1c0*/  @P1 IMAD.HI.U32 R0, R8, UR9, RZ ;  /* 0x0000000908001c27 */ /* 0x000fe2000f8e00ff */
[----:B------:R-:W-:Y:S01]  /*e1d0*/  UIADD3 UR8, UR8, 0x38820, URZ ;  /* 0x0003882008087890 */ /* 0x000fe2000fffe03f */
[----:B------:R-:W-:Y:S01]  /*e1e0*/  SHF.R.S32.HI R153, RZ, 0x1f, R216 ;  /* 0x0000001fff997819 */ /* 0x000fe200000114d8 */
[----:B------:R-:W-:Y:S01]  /*e1f0*/  @UP1 ULDC UR4, c[0x0][0xbf0] ;  /* 0x0002fc0000041ab9 */ /* 0x000fe20000000800 */
[----:B------:R-:W-:Y:S01]  /*e200*/  UIMAD.WIDE.U32 UR10, UR18, UR14, UR10 ;  /* 0x0000000e120a72a5 */ /* 0x000fe2000f8e000a */
[----:B------:R-:W-:Y:S01]  /*e210*/  @P1 SHF.R.U32.HI R5, RZ, UR4, R0 ;  /* 0x00000004ff051c19 */ /* 0x000fe20008011600 */
[----:B------:R-:W-:Y:S01]  /*e220*/  UPRMT UR8, URZ, 0x654, UR8 ;  /* 0x000006543f087896 */ /* 0x000fe20008000008 */
[----:B------:R-:W-:Y:S01]  /*e230*/  SHF.R.S32.HI R154, RZ, 0x1f, R217 ;  /* 0x0000001fff9a7819 */ /* 0x000fe200000114d9 */
[----:B------:R-:W-:Y:S01]  /*e240*/  UIMAD UR4, UR18, UR15, UR11 ;  /* 0x0000000f120472a4 */ /* 0x000fe2000f8e020b */
[--C-:B------:R-:W-:Y:S01]  /*e250*/  SHF.R.S32.HI R0, RZ, 0x1f, R5.reuse ;  /* 0x0000001fff007819 */ /* 0x100fe20000011405 */
[----:B------:R-:W-:Y:S01]  /*e260*/  IMAD.MOV R7, RZ, RZ, -R5 ;  /* 0x000000ffff077224 */ /* 0x000fe200078e0a05 */
[----:B------:R-:W-:Y:S01]  /*e270*/  ULDC.64 UR14, c[0x0][0xb30] ;  /* 0x0002cc00000e7ab9 */ /* 0x000fe20000000a00 */
[----:B------:R-:W-:Y:S01]  /*e280*/  IMAD.U32 R3, RZ, RZ, UR11 ;  /* 0x0000000bff037e24 */ /* 0x000fe2000f8e00ff */
[----:B------:R-:W-:Y:S01]  /*e290*/  SHF.R.S32.HI R155, RZ, 0x1f, R218 ;  /* 0x0000001fff9b7819 */ /* 0x000fe200000114da */
[----:B------:R-:W-:Y:S01]  /*e2a0*/  IMAD R7, R7, UR20, R8 ;  /* 0x0000001407077c24 */ /* 0x000fe2000f8e0208 */
[----:B------:R-:W-:Y:S01]  /*e2b0*/  SYNCS.ARRIVE.TRANS64.RED.A1T0 RZ, [UR8], RZ ;  /* 0x000000ffffff79a7 */ /* 0x000fe20008100408 */
[----:B------:R-:W-:Y:S01]  /*e2c0*/  IMAD R0, R0, UR14, RZ ;  /* 0x0000000e00007c24 */ /* 0x000fe2000f8e02ff */
[----:B------:R-:W-:Y:S01]  /*e2d0*/  SHF.R.S32.HI R156, RZ, 0x1f, R219 ;  /* 0x0000001fff9c7819 */ /* 0x000fe200000114db */
[----:B------:R-:W-:Y:S01]  /*e2e0*/  IMAD.U32 R2, RZ, RZ, UR10 ;  /* 0x0000000aff027e24 */ /* 0x000fe2000f8e00ff */
[----:B------:R-:W-:Y:S01]  /*e2f0*/  ULDC.64 UR10, c[0x0][0xb28] ;  /* 0x0002ca00000a7ab9 */ /* 0x000fe20000000a00 */
[----:B------:R-:W-:Y:S01]  /*e300*/  IMAD.U32 R3, RZ, RZ, UR4 ;  /* 0x00000004ff037e24 */ /* 0x000fe2000f8e00ff */
[----:B------:R-:W-:Y:S01]  /*e310*/  SHF.R.S32.HI R157, RZ, 0x1f, R220 ;  /* 0x0000001fff9d7819 */ /* 0x000fe200000114dc */
[C---:B------:R-:W-:Y:S01]  /*e320*/  IMAD R9, R5.reuse, UR15, R0 ;  /* 0x0000000f05097c24 */ /* 0x040fe2000f8e0200 */
[----:B------:R-:W-:Y:S01]  /*e330*/  SHF.R.S32.HI R0, RZ, 0x1f, R7 ;  /* 0x0000001fff007819 */ /* 0x000fe20000011407 */
[----:B------:R-:W-:Y:S01]  /*e340*/  IMAD.WIDE.U32 R2, R5, UR14, R2 ;  /* 0x0000000e05027c25 */ /* 0x000fe2000f8e0002 */
[----:B------:R-:W-:-:S02]  /*e350*/  SHF.R.S32.HI R158, RZ, 0x1f, R221 ;  /* 0x0000001fff9e7819 */ /* 0x000fc400000114dd */
[----:B------:R-:W-:Y:S01]  /*e360*/  SHF.R.S32.HI R159, RZ, 0x1f, R222 ;  /* 0x0000001fff9f7819 */ /* 0x000fe200000114de */
[----:B------:R-:W-:Y:S01]  /*e370*/  IMAD R0, R0, UR10, RZ ;  /* 0x0000000a00007c24 */ /* 0x000fe2000f8e02ff */
[----:B------:R-:W-:Y:S01]  /*e380*/  SHF.R.S32.HI R160, RZ, 0x1f, R223 ;  /* 0x0000001fffa07819 */ /* 0x000fe200000114df */
[----:B------:R-:W-:Y:S01]  /*e390*/  IMAD.IADD R3, R3, 0x1, R9 ;  /* 0x0000000103037824 */ /* 0x000fe200078e0209 */
[----:B------:R-:W-:Y:S01]  /*e3a0*/  SHF.R.S32.HI R161, RZ, 0x1f, R224 ;  /* 0x0000001fffa17819 */ /* 0x000fe200000114e0 */
[C---:B------:R-:W-:Y:S01]  /*e3b0*/  IMAD R11, R7.reuse, UR11, R0 ;  /* 0x0000000b070b7c24 */ /* 0x040fe2000f8e0200 */
[----:B------:R-:W-:Y:S01]  /*e3c0*/  SHF.R.S32.HI R162, RZ, 0x1f, R225 ;  /* 0x0000001fffa27819 */ /* 0x000fe200000114e1 */
[----:B------:R-:W-:Y:S01]  /*e3d0*/  IMAD.WIDE.U32 R2, R7, UR10, R2 ;  /* 0x0000000a07027c25 */ /* 0x000fe2000f8e0002 */
[----:B------:R-:W-:Y:S01]  /*e3e0*/  ULDC.64 UR10, c[0x0][0xb00] ;  /* 0x0002c000000a7ab9 */ /* 0x000fe20000000a00 */
[----:B------:R-:W-:Y:S02]  /*e3f0*/  SHF.R.S32.HI R163, RZ, 0x1f, R226 ;  /* 0x0000001fffa37819 */ /* 0x000fe400000114e2 */
[----:B------:R-:W-:Y:S01]  /*e400*/  IMAD.IADD R11, R3, 0x1, R11 ;  /* 0x00000001030b7824 */ /* 0x000fe200078e020b */
[C---:B------:R-:W-:Y:S01]  /*e410*/  LEA R0, P1, R2.reuse, UR10, 0x2 ;  /* 0x0000000a02007c11 */ /* 0x040fe2000f8210ff */
[C---:B------:R-:W-:Y:S01]  /*e420*/  VIADD R174, R19.reuse, 0x20 ;  /* 0x0000002013ae7836 */ /* 0x040fe20000000000 */
[----:B------:R-:W-:Y:S01]  /*e430*/  SHF.R.S32.HI R164, RZ, 0x1f, R227 ;  /* 0x0000001fffa47819 */ /* 0x000fe200000114e3 */
[C---:B------:R-:W-:Y:S01]  /*e440*/  VIADD R176, R19.reuse, 0x18 ;  /* 0x0000001813b07836 */ /* 0x040fe20000000000 */
[----:B------:R-:W-:Y:S01]  /*e450*/  LEA.HI.X R11, R2, UR11, R11, 0x2, P1 ;  /* 0x0000000b020b7c11 */ /* 0x000fe200088f140b */
[C---:B------:R-:W-:Y:S01]  /*e460*/  VIADD R178, R19.reuse, 0x10 ;  /* 0x0000001013b27836 */ /* 0x040fe20000000000 */
[----:B------:R0:W1:Y:S01]  /*e470*/  SHFL.IDX PT, R2, R0, RZ, 0x1c1f ;  /* 0x001c1fff00027589 */ /* 0x00006200000e0000 */
[----:B------:R-:W-:Y:S01]  /*e480*/  SHF.R.S32.HI R165, RZ, 0x1f, R228 ;  /* 0x0000001fffa57819 */ /* 0x000fe200000114e4 */
[----:B------:R-:W-:Y:S01]  /*e490*/  VIADD R180, R19, 0x8 ;  /* 0x0000000813b47836 */ /* 0x000fe20000000000 */
[----:B------:R-:W-:Y:S01]  /*e4a0*/  SHF.R.S32.HI R166, RZ, 0x1f, R229 ;  /* 0x0000001fffa67819 */ /* 0x000fe200000114e5 */
[----:B------:R0:W2:Y:S01]  /*e4b0*/  SHFL.IDX PT, R3, R11, RZ, 0x1c1f ;  /* 0x001c1fff0b037589 */ /* 0x0000a200000e0000 */
[----:B------:R-:W-:-:S02]  /*e4c0*/  SHF.R.S32.HI R167, RZ, 0x1f, R230 ;  /* 0x0000001fffa77819 */ /* 0x000fc400000114e6 */
[----:B------:R-:W-:Y:S02]  /*e4d0*/  SHF.R.S32.HI R168, RZ, 0x1f, R231 ;  /* 0x0000001fffa87819 */ /* 0x000fe400000114e7 */
[----:B------:R-:W-:Y:S02]  /*e4e0*/  SHF.R.S32.HI R169, RZ, 0x1f, R232 ;  /* 0x0000001fffa97819 */ /* 0x000fe400000114e8 */
[----:B------:R-:W-:Y:S02]  /*e4f0*/  SHF.R.S32.HI R170, RZ, 0x1f, R233 ;  /* 0x0000001fffaa7819 */ /* 0x000fe400000114e9 */
[----:B------:R-:W-:Y:S02]  /*e500*/  SHF.R.S32.HI R171, RZ, 0x1f, R234 ;  /* 0x0000001fffab7819 */ /* 0x000fe400000114ea */
[----:B------:R-:W-:Y:S02]  /*e510*/  SHF.R.S32.HI R172, RZ, 0x1f, R235 ;  /* 0x0000001fffac7819 */ /* 0x000fe400000114eb */
[----:B------:R-:W-:-:S02]  /*e520*/  SHF.R.S32.HI R173, RZ, 0x1f, R236 ;  /* 0x0000001fffad7819 */ /* 0x000fc400000114ec */
[----:B------:R-:W-:Y:S02]  /*e530*/  SHF.R.S32.HI R175, RZ, 0x1f, R175 ;  /* 0x0000001fffaf7819 */ /* 0x000fe400000114af */
[----:B------:R-:W-:Y:S02]  /*e540*/  SHF.R.S32.HI R177, RZ, 0x1f, R177 ;  /* 0x0000001fffb17819 */ /* 0x000fe400000114b1 */
[----:B------:R-:W-:Y:S02]  /*e550*/  SHF.R.S32.HI R179, RZ, 0x1f, R179 ;  /* 0x0000001fffb37819 */ /* 0x000fe400000114b3 */
[----:B------:R-:W-:Y:S01]  /*e560*/  SHF.R.S32.HI R181, RZ, 0x1f, R181 ;  /* 0x0000001fffb57819 */ /* 0x000fe200000114b5 */
[----:B01----:R-:W-:Y:S06]  /*e570*/  @P0 BRA `(.L_x_220) ;  /* 0x0000000800200947 */ /* 0x003fec0003800000 */
[----:B------:R-:W-:Y:S01]  /*e580*/  ULDC UR4, c[0x0][0xac8] ;  /* 0x0002b20000047ab9 */ /* 0x000fe20000000800 */
[----:B------:R-:W-:Y:S01]  /*e590*/  ULDC.64 UR8, c[0x0][0x208] ;  /* 0x0000820000087ab9 */ /* 0x000fe20000000a00 */
[----:B------:R-:W-:Y:S02]  /*e5a0*/  ISETP.GE.AND P4, PT, R180, UR4, PT ;  /* 0x00000004b4007c0c */ /* 0x000fe4000bf86270 */
[----:B------:R-:W-:Y:S02]  /*e5b0*/  ISETP.GE.AND P3, PT, R178, UR4, PT ;  /* 0x00000004b2007c0c */ /* 0x000fe4000bf66270 */
[----:B------:R-:W-:Y:S02]  /*e5c0*/  ISETP.GE.AND P5, PT, R19, UR4, PT ;  /* 0x0000000413007c0c */ /* 0x000fe4000bfa6270 */
[----:B------:R-:W-:Y:S02]  /*e5d0*/  ISETP.GE.AND P1, PT, R174, UR4, PT ;  /* 0x00000004ae007c0c */ /* 0x000fe4000bf26270 */
[----:B------:R-:W-:-:S05]  /*e5e0*/  ISETP.GE.AND P0, PT, R176, UR4, PT ;  /* 0x00000004b0007c0c */ /* 0x000fca000bf06270 */
[-C--:B------:R-:W-:Y:S02]  /*e5f0*/  @!P4 LEA R4, P2, R180, R2.reuse, 0x2 ;  /* 0x00000002b404c211 */ /* 0x080fe400078410ff */
[----:B------:R-:W-:Y:S02]  /*e600*/  @!P3 LEA R6, P6, R178, R2, 0x2 ;  /* 0x00000002b206b211 */ /* 0x000fe400078c10ff */
[----:B--2---:R-:W-:Y:S01]  /*e610*/  @!P5 IMAD.WIDE R8, R19, 0x4, R2 ;  /* 0x000000041308d825 */ /* 0x004fe200078e0202 */
[-C--:B------:R-:W-:Y:S02]  /*e620*/  @!P4 LEA.HI.X R5, R180, R3.reuse, R181, 0x2, P2 ;  /* 0x00000003b405c211 */ /* 0x080fe400010f14b5 */
[----:B------:R-:W-:Y:S02]  /*e630*/  ISETP.GE.AND P2, PT, R236, UR4, PT ;  /* 0x00000004ec007c0c */ /* 0x000fe4000bf46270 */
[----:B------:R-:W-:Y:S01]  /*e640*/  @!P3 LEA.HI.X R7, R178, R3, R179, 0x2, P6 ;  /* 0x00000003b207b211 */ /* 0x000fe200030f14b3 */
[----:B------:R-:W-:Y:S04]  /*e650*/  @!P5 ST.E.64 desc[UR8][R8.64], R24 ;  /* 0x000000180800d985 */ /* 0x000fe8000c101b08 */
[----:B------:R0:W-:Y:S01]  /*e660*/  @!P4 ST.E.64 desc[UR8][R4.64], R28 ;  /* 0x0000001c0400c985 */ /* 0x0001e2000c101b08 */
[----:B------:R-:W-:-:S03]  /*e670*/  ISETP.GE.AND P4, PT, R234, UR4, PT ;  /* 0x00000004ea007c0c */ /* 0x000fc6000bf86270 */
[----:B------:R1:W-:Y:S01]  /*e680*/  @!P3 ST.E.64 desc[UR8][R6.64], R32 ;  /* 0x000000200600b985 */ /* 0x0003e2000c101b08 */
[----:B------:R-:W-:Y:S02]  /*e690*/  ISETP.GE.AND P3, PT, R235, UR4, PT ;  /* 0x00000004eb007c0c */ /* 0x000fe4000bf66270 */
[-C--:B0-----:R-:W-:Y:S02]  /*e6a0*/  @!P0 LEA R4, P6, R176, R2.reuse, 0x2 ;  /* 0x00000002b0048211 */ /* 0x081fe400078c10ff */
[-C--:B-1----:R-:W-:Y:S01]  /*e6b0*/  @!P1 LEA R6, P5, R174, R2.reuse, 0x2 ;  /* 0x00000002ae069211 */ /* 0x082fe200078a10ff */
[----:B------:R-:W-:Y:S01]  /*e6c0*/  VIADD R33, R19, 0xe8 ;  /* 0x000000e813217836 */ /* 0x000fe20000000000 */
[-C--:B------:R-:W-:Y:S02]  /*e6d0*/  @!P0 LEA.HI.X R5, R176, R3.reuse, R177, 0x2, P6 ;  /* 0x00000003b0058211 */ /* 0x080fe400030f14b1 */
[----:B------:R-:W-:Y:S02]  /*e6e0*/  @!P1 LEA.HI.X R7, R174, R3, R175, 0x2, P5 ;  /* 0x00000003ae079211 */ /* 0x000fe400028f14af */
[----:B------:R-:W-:Y:S01]  /*e6f0*/  ISETP.GE.AND P5, PT, R233, UR4, PT ;  /* 0x00000004e9007c0c */ /* 0x000fe2000bfa6270 */
[----:B------:R0:W-:Y:S01]  /*e700*/  @!P0 ST.E.64 desc[UR8][R4.64], R36 ;  /* 0x0000002404008985 */ /* 0x0001e2000c101b08 */
[----:B------:R-:W-:-:S02]  /*e710*/  @!P2 LEA R8, P6, R236, R2, 0x2 ;  /* 0x00000002ec08a211 */ /* 0x000fc400078c10ff */
[----:B------:R-:W-:Y:S01]  /*e720*/  ISETP.GE.AND P0, PT, R232, UR4, PT ;  /* 0x00000004e8007c0c */ /* 0x000fe2000bf06270 */
[----:B------:R1:W-:Y:S01]  /*e730*/  @!P1 ST.E.64 desc[UR8][R6.64], R40 ;  /* 0x0000002806009985 */ /* 0x0003e2000c101b08 */
[----:B------:R-:W-:Y:S02]  /*e740*/  @!P2 LEA.HI.X R9, R236, R3, R173, 0x2, P6 ;  /* 0x00000003ec09a211 */ /* 0x000fe400030f14ad */
[----:B------:R-:W-:-:S03]  /*e750*/  ISETP.GE.AND P1, PT, R231, UR4, PT ;  /* 0x00000004e7007c0c */ /* 0x000fc6000bf26270 */
[----:B------:R2:W-:Y:S01]  /*e760*/  @!P2 ST.E.64 desc[UR8][R8.64], R44 ;  /* 0x0000002c0800a985 */ /* 0x0005e2000c101b08 */
[CC--:B0-----:R-:W-:Y:S02]  /*e770*/  @!P3 LEA R4, P6, R235.reuse, R2.reuse, 0x2 ;  /* 0x00000002eb04b211 */ /* 0x0c1fe400078c10ff */
[CC--:B-1----:R-:W-:Y:S02]  /*e780*/  @!P4 LEA R6, P2, R234.reuse, R2.reuse, 0x2 ;  /* 0x00000002ea06c211 */ /* 0x0c2fe400078410ff */
[-C--:B------:R-:W-:Y:S02]  /*e790*/  @!P3 LEA.HI.X R5, R235, R3.reuse, R172, 0x2, P6 ;  /* 0x00000003eb05b211 */ /* 0x080fe400030f14ac */
[----:B------:R-:W-:Y:S02]  /*e7a0*/  @!P4 LEA.HI.X R7, R234, R3, R171, 0x2, P2 ;  /* 0x00000003ea07c211 */ /* 0x000fe400010f14ab */
[----:B--2---:R-:W-:Y:S01]  /*e7b0*/  @!P5 LEA R8, P6, R233, R2, 0x2 ;  /* 0x00000002e908d211 */ /* 0x004fe200078c10ff */
[----:B------:R0:W-:Y:S01]  /*e7c0*/  @!P3 ST.E.64 desc[UR8][R4.64], R48 ;  /* 0x000000300400b985 */ /* 0x0001e2000c101b08 */
[----:B------:R-:W-:-:S02]  /*e7d0*/  ISETP.GE.AND P2, PT, R230, UR4, PT ;  /* 0x00000004e6007c0c */ /* 0x000fc4000bf46270 */
[----:B------:R-:W-:Y:S01]  /*e7e0*/  @!P5 LEA.HI.X R9, R233, R3, R170, 0x2, P6 ;  /* 0x00000003e909d211 */ /* 0x000fe200030f14aa */
[----:B------:R1:W-:Y:S01]  /*e7f0*/  @!P4 ST.E.64 desc[UR8][R6.64], R52 ;  /* 0x000000340600c985 */ /* 0x0003e2000c101b08 */
[----:B------:R-:W-:-:S03]  /*e800*/  ISETP.GE.AND P3, PT, R229, UR4, PT ;  /* 0x00000004e5007c0c */ /* 0x000fc6000bf66270 */
[----:B------:R2:W-:Y:S01]  /*e810*/  @!P5 ST.E.64 desc[UR8][R8.64], R56 ;  /* 0x000000380800d985 */ /* 0x0005e2000c101b08 */
[CC--:B0-----:R-:W-:Y:S02]  /*e820*/  @!P0 LEA R4, P4, R232.reuse, R2.reuse, 0x2 ;  /* 0x00000002e8048211 */ /* 0x0c1fe400078810ff */
[C---:B-1----:R-:W-:Y:S02]  /*e830*/  @!P1 LEA R6, P5, R231.reuse, R2, 0x2 ;  /* 0x00000002e7069211 */ /* 0x042fe400078a10ff */
[-C--:B------:R-:W-:Y:S02]  /*e840*/  @!P0 LEA.HI.X R5, R232, R3.reuse, R169, 0x2, P4 ;  /* 0x00000003e8058211 */ /* 0x080fe400020f14a9 */
[----:B------:R-:W-:Y:S02]  /*e850*/  ISETP.GE.AND P4, PT, R228, UR4, PT ;  /* 0x00000004e4007c0c */ /* 0x000fe4000bf86270 */
[----:B------:R-:W-:Y:S01]  /*e860*/  @!P1 LEA.HI.X R7, R231, R3, R168, 0x2, P5 ;  /* 0x00000003e7079211 */ /* 0x000fe200028f14a8 */
[----:B------:R0:W-:Y:S01]  /*e870*/  @!P0 ST.E.64 desc[UR8][R4.64], R60 ;  /* 0x0000003c04008985 */ /* 0x0001e2000c101b08 */
[----:B------:R-:W-:-:S02]  /*e880*/  ISETP.GE.AND P5, PT, R227, UR4, PT ;  /* 0x00000004e3007c0c */ /* 0x000fc4000bfa6270 */
[C---:B--2---:R-:W-:Y:S01]  /*e890*/  @!P2 LEA R8, P6, R230.reuse, R2, 0x2 ;  /* 0x00000002e608a211 */ /* 0x044fe200078c10ff */
[----:B------:R1:W-:Y:S01]  /*e8a0*/  @!P1 ST.E.64 desc[UR8][R6.64], R64 ;  /* 0x0000004006009985 */ /* 0x0003e2000c101b08 */
[----:B------:R-:W-:Y:S02]  /*e8b0*/  ISETP.GE.AND P1, PT, R225, UR4, PT ;  /* 0x00000004e1007c0c */ /* 0x000fe4000bf26270 */
[----:B------:R-:W-:Y:S02]  /*e8c0*/  @!P2 LEA.HI.X R9, R230, R3, R167, 0x2, P6 ;  /* 0x00000003e609a211 */ /* 0x000fe400030f14a7 */
[----:B------:R-:W-:-:S03]  /*e8d0*/  ISETP.GE.AND P0, PT, R226, UR4, PT ;  /* 0x00000004e2007c0c */ /* 0x000fc6000bf06270 */
[----:B------:R2:W-:Y:S01]  /*e8e0*/  @!P2 ST.E.64 desc[UR8][R8.64], R68 ;  /* 0x000000440800a985 */ /* 0x0005e2000c101b08 */
[CC--:B0-----:R-:W-:Y:S02]  /*e8f0*/  @!P3 LEA R4, P6, R229.reuse, R2.reuse, 0x2 ;  /* 0x00000002e504b211 */ /* 0x0c1fe400078c10ff */
[CC--:B-1----:R-:W-:Y:S02]  /*e900*/  @!P4 LEA R6, P2, R228.reuse, R2.reuse, 0x2 ;  /* 0x00000002e406c211 */ /* 0x0c2fe400078410ff */
[-C--:B------:R-:W-:Y:S02]  /*e910*/  @!P3 LEA.HI.X R5, R229, R3.reuse, R166, 0x2, P6 ;  /* 0x00000003e505b211 */ /* 0x080fe400030f14a6 */
[----:B------:R-:W-:Y:S02]  /*e920*/  @!P4 LEA.HI.X R7, R228, R3, R165, 0x2, P2 ;  /* 0x00000003e407c211 */ /* 0x000fe400010f14a5 */
[----:B------:R-:W-:Y:S01]  /*e930*/  ISETP.GE.AND P2, PT, R224, UR4, PT ;  /* 0x00000004e0007c0c */ /* 0x000fe2000bf46270 */
[----:B------:R0:W-:Y:S01]  /*e940*/  @!P3 ST.E.64 desc[UR8][R4.64], R72 ;  /* 0x000000480400b985 */ /* 0x0001e2000c101b08 */
[----:B--2---:R-:W-:-:S03]  /*e950*/  @!P5 LEA R8, P6, R227, R2, 0x2 ;  /* 0x00000002e308d211 */ /* 0x004fc600078c10ff */
[----:B------:R1:W-:Y:S01]  /*e960*/  @!P4 ST.E.64 desc[UR8][R6.64], R76 ;  /* 0x0000004c0600c985 */ /* 0x0003e2000c101b08 */
[----:B------:R-:W-:Y:S02]  /*e970*/  @!P5 LEA.HI.X R9, R227, R3, R164, 0x2, P6 ;  /* 0x00000003e309d211 */ /* 0x000fe400030f14a4 */
[----:B------:R-:W-:-:S03]  /*e980*/  ISETP.GE.AND P4, PT, R222, UR4, PT ;  /* 0x00000004de007c0c */ /* 0x000fc6000bf86270 */
[----:B------:R2:W-:Y:S01]  /*e990*/  @!P5 ST.E.64 desc[UR8][R8.64], R80 ;  /* 0x000000500800d985 */ /* 0x0005e2000c101b08 */
[----:B------:R-:W-:Y:S02]  /*e9a0*/  ISETP.GE.AND P5, PT, R223, UR4, PT ;  /* 0x00000004df007c0c */ /* 0x000fe4000bfa6270 */
        /* <DEDUP_REMOVED lines=8> */
[----:B------:R-:W-:-:S05]  /*ea30*/  @!P2 LEA.HI.X R9, R224, R3, R161, 0x2, P6 ;  /* 0x00000003e009a211 */ /* 0x000fca00030f14a1 */
[----:B------:R2:W-:Y:S01]  /*ea40*/  @!P2 ST.E.64 desc[UR8][R8.64], R92 ;  /* 0x0000005c0800a985 */ /* 0x0005e2000c101b08 */
[----:B------:R-:W-:Y:S02]  /*ea50*/  ISETP.GE.AND P2, PT, R220, UR4, PT ;  /* 0x00000004dc007c0c */ /* 0x000fe4000bf46270 */
[CC--:B0-----:R-:W-:Y:S02]  /*ea60*/  @!P5 LEA R4, P1, R223.reuse, R2.reuse, 0x2 ;  /* 0x00000002df04d211 */ /* 0x0c1fe400078210ff */
[CC--:B-1----:R-:W-:Y:S02]  /*ea70*/  @!P4 LEA R6, P0, R222.reuse, R2.reuse, 0x2 ;  /* 0x00000002de06c211 */ /* 0x0c2fe400078010ff */
[-C--:B------:R-:W-:Y:S02]  /*ea80*/  @!P5 LEA.HI.X R5, R223, R3.reuse, R160, 0x2, P1 ;  /* 0x00000003df05d211 */ /* 0x080fe400008f14a0 */
[----:B------:R-:W-:Y:S02]  /*ea90*/  ISETP.GE.AND P1, PT, R219, UR4, PT ;  /* 0x00000004db007c0c */ /* 0x000fe4000bf26270 */
[----:B--2---:R-:W-:Y:S01]  /*eaa0*/  @!P3 LEA R8, P6, R221, R2, 0x2 ;  /* 0x00000002dd08b211 */ /* 0x004fe200078c10ff */
[----:B------:R-:W-:Y:S01]  /*eab0*/  @!P5 ST.E.64 desc[UR8][R4.64], R96 ;  /* 0x000000600400d985 */ /* 0x000fe2000c101b08 */
[----:B------:R-:W-:-:S02]  /*eac0*/  @!P4 LEA.HI.X R7, R222, R3, R159, 0x2, P0 ;  /* 0x00000003de07c211 */ /* 0x000fc400000f149f */
[----:B------:R-:W-:Y:S02]  /*ead0*/  @!P3 LEA.HI.X R9, R221, R3, R158, 0x2, P6 ;  /* 0x00000003dd09b211 */ /* 0x000fe400030f149e */
[----:B------:R-:W-:Y:S01]  /*eae0*/  ISETP.GE.AND P0, PT, R218, UR4, PT ;  /* 0x00000004da007c0c */ /* 0x000fe2000bf06270 */
[----:B------:R-:W-:Y:S01]  /*eaf0*/  @!P4 ST.E.64 desc[UR8][R6.64], R100 ;  /* 0x000000640600c985 */ /* 0x000fe2000c101b08 */
[-C--:B------:R-:W-:Y:S02]  /*eb00*/  @!P2 LEA R12, P6, R220, R2.reuse, 0x2 ;  /* 0x00000002dc0ca211 */ /* 0x080fe400078c10ff */
[----:B------:R-:W-:Y:S01]  /*eb10*/  ISETP.GE.AND P4, PT, R216, UR4, PT ;  /* 0x00000004d8007c0c */ /* 0x000fe2000bf86270 */
[----:B------:R0:W-:Y:S01]  /*eb20*/  @!P3 ST.E.64 desc[UR8][R8.64], R104 ;  /* 0x000000680800b985 */ /* 0x0001e2000c101b08 */
[----:B------:R-:W-:Y:S02]  /*eb30*/  ISETP.GE.AND P3, PT, R217, UR4, PT ;  /* 0x00000004d9007c0c */ /* 0x000fe4000bf66270 */
[----:B------:R-:W-:-:S02]  /*eb40*/  @!P1 LEA R14, P5, R219, R2, 0x2 ;  /* 0x00000002db0e9211 */ /* 0x000fc400078a10ff */
[-C--:B------:R-:W-:Y:S02]  /*eb50*/  @!P2 LEA.HI.X R13, R220, R3.reuse, R157, 0x2, P6 ;  /* 0x00000003dc0da211 */ /* 0x080fe400030f149d */
[-C--:B------:R-:W-:Y:S02]  /*eb60*/  @!P1 LEA.HI.X R15, R219, R3.reuse, R156, 0x2, P5 ;  /* 0x00000003db0f9211 */ /* 0x080fe400028f149c */
[CC--:B------:R-:W-:Y:S01]  /*eb70*/  @!P0 LEA R20, P6, R218.reuse, R2.reuse, 0x2 ;  /* 0x00000002da148211 */ /* 0x0c0fe200078c10ff */
[----:B------:R-:W-:Y:S01]  /*eb80*/  @!P2 ST.E.64 desc[UR8][R12.64], R108 ;  /* 0x0000006c0c00a985 */ /* 0x000fe2000c101b08 */
[----:B------:R-:W-:Y:S02]  /*eb90*/  ISETP.GE.AND P2, PT, R215, UR4, PT ;  /* 0x00000004d7007c0c */ /* 0x000fe4000bf46270 */
[----:B------:R-:W-:Y:S01]  /*eba0*/  @!P0 LEA.HI.X R21, R218, R3, R155, 0x2, P6 ;  /* 0x00000003da158211 */ /* 0x000fe200030f149b */
[----:B------:R1:W-:Y:S01]  /*ebb0*/  @!P1 ST.E.64 desc[UR8][R14.64], R112 ;  /* 0x000000700e009985 */ /* 0x0003e2000c101b08 */
[----:B------:R-:W-:-:S02]  /*ebc0*/  @!P3 LEA R24, P1, R217, R2, 0x2 ;  /* 0x00000002d918b211 */ /* 0x000fc400078210ff */
[-C--:B------:R-:W-:Y:S01]  /*ebd0*/  @!P4 LEA R28, P5, R216, R2.reuse, 0x2 ;  /* 0x00000002d81cc211 */ /* 0x080fe200078a10ff */
[----:B------:R2:W-:Y:S01]  /*ebe0*/  @!P0 ST.E.64 desc[UR8][R20.64], R116 ;  /* 0x0000007414008985 */ /* 0x0005e2000c101b08 */
[-C--:B------:R-:W-:Y:S02]  /*ebf0*/  @!P3 LEA.HI.X R25, R217, R3.reuse, R154, 0x2, P1 ;  /* 0x00000003d919b211 */ /* 0x080fe400008f149a */
[----:B------:R-:W-:Y:S02]  /*ec00*/  ISETP.GE.AND P1, PT, R214, UR4, PT ;  /* 0x00000004d6007c0c */ /* 0x000fe4000bf26270 */
[-C--:B------:R-:W-:Y:S01]  /*ec10*/  @!P4 LEA.HI.X R29, R216, R3.reuse, R153, 0x2, P5 ;  /* 0x00000003d81dc211 */ /* 0x080fe200028f1499 */
[----:B------:R3:W-:Y:S01]  /*ec20*/  @!P3 ST.E.64 desc[UR8][R24.64], R120 ;  /* 0x000000781800b985 */ /* 0x0007e2000c101b08 */
[----:B------:R-:W-:Y:S02]  /*ec30*/  ISETP.GE.AND P0, PT, R23, UR4, PT ;  /* 0x0000000417007c0c */ /* 0x000fe4000bf06270 */
[----:B0-----:R-:W-:Y:S01]  /*ec40*/  @!P2 LEA R8, P5, R215, R2, 0x2 ;  /* 0x00000002d708a211 */ /* 0x001fe200078a10ff */
[----:B------:R3:W-:Y:S01]  /*ec50*/  @!P4 ST.E.64 desc[UR8][R28.64], R124 ;  /* 0x0000007c1c00c985 */ /* 0x0007e2000c101b08 */
[----:B------:R-:W-:Y:S01]  /*ec60*/  ISETP.GE.AND P4, PT, R33, UR4, PT ;  /* 0x0000000421007c0c */ /* 0x000fe2000bf86270 */
[----:B-1----:R-:W-:Y:S01]  /*ec70*/  VIADD R15, R19, 0xf0 ;  /* 0x000000f0130f7836 */ /* 0x002fe20000000000 */
[----:B------:R-:W-:Y:S01]  /*ec80*/  @!P2 LEA.HI.X R9, R215, R3, R152, 0x2, P5 ;  /* 0x00000003d709a211 */ /* 0x000fe200028f1498 */
[----:B--2---:R-:W-:Y:S01]  /*ec90*/  VIADD R21, R19, 0xf8 ;  /* 0x000000f813157836 */ /* 0x004fe20000000000 */
[----:B------:R-:W-:-:S02]  /*eca0*/  SHF.R.S32.HI R5, RZ, 0x1f, R23 ;  /* 0x0000001fff057819 */ /* 0x000fc40000011417 */
[CC--:B------:R-:W-:Y:S01]  /*ecb0*/  @!P1 LEA R6, P6, R214.reuse, R2.reuse, 0x2 ;  /* 0x00000002d6069211 */ /* 0x0c0fe200078c10ff */
[----:B------:R3:W-:Y:S01]  /*ecc0*/  @!P2 ST.E.64 desc[UR8][R8.64], R128 ;  /* 0x000000800800a985 */ /* 0x0007e2000c101b08 */
[----:B------:R-:W-:Y:S02]  /*ecd0*/  ISETP.GE.AND P3, PT, R15, UR4, PT ;  /* 0x000000040f007c0c */ /* 0x000fe4000bf66270 */
[----:B------:R-:W-:Y:S02]  /*ece0*/  @!P0 LEA R4, P5, R23, R2, 0x2 ;  /* 0x0000000217048211 */ /* 0x000fe400078a10ff */
[-C--:B------:R-:W-:Y:S02]  /*ecf0*/  @!P1 LEA.HI.X R7, R214, R3.reuse, R22, 0x2, P6 ;  /* 0x00000003d6079211 */ /* 0x080fe400030f1416 */
[----:B------:R-:W-:Y:S02]  /*ed00*/  ISETP.GE.AND P6, PT, R21, UR4, PT ;  /* 0x0000000415007c0c */ /* 0x000fe4000bfc6270 */
[----:B------:R-:W-:Y:S01]  /*ed10*/  @!P0 LEA.HI.X R5, R23, R3, R5, 0x2, P5 ;  /* 0x0000000317058211 */ /* 0x000fe200028f1405 */
[----:B------:R3:W-:Y:S01]  /*ed20*/  @!P1 ST.E.64 desc[UR8][R6.64], R132 ;  /* 0x0000008406009985 */ /* 0x0007e2000c101b08 */
[----:B------:R-:W-:-:S02]  /*ed30*/  SHF.R.S32.HI R13, RZ, 0x1f, R33 ;  /* 0x0000001fff0d7819 */ /* 0x000fc40000011421 */
[CC--:B------:R-:W-:Y:S01]  /*ed40*/  @!P4 LEA R12, P5, R33.reuse, R2.reuse, 0x2 ;  /* 0x00000002210cc211 */ /* 0x0c0fe200078a10ff */
[----:B------:R3:W-:Y:S01]  /*ed50*/  @!P0 ST.E.64 desc[UR8][R4.64], R136 ;  /* 0x0000008804008985 */ /* 0x0007e2000c101b08 */
[----:B------:R-:W-:Y:S02]  /*ed60*/  SHF.R.S32.HI R18, RZ, 0x1f, R15 ;  /* 0x0000001fff127819 */ /* 0x000fe4000001140f */
[----:B------:R-:W-:Y:S02]  /*ed70*/  @!P4 LEA.HI.X R13, R33, R3, R13, 0x2, P5 ;  /* 0x00000003210dc211 */ /* 0x000fe400028f140d */
[----:B------:R-:W-:-:S03]  /*ed80*/  @!P3 LEA R14, P5, R15, R2, 0x2 ;  /* 0x000000020f0eb211 */ /* 0x000fc600078a10ff */
[----:B------:R3:W-:Y:S01]  /*ed90*/  @!P4 ST.E.64 desc[UR8][R12.64], R140 ;  /* 0x0000008c0c00c985 */ /* 0x0007e2000c101b08 */
[-C--:B------:R-:W-:Y:S02]  /*eda0*/  @!P3 LEA.HI.X R15, R15, R3.reuse, R18, 0x2, P5 ;  /* 0x000000030f0fb211 */ /* 0x080fe400028f1412 */
[----:B------:R-:W-:Y:S02]  /*edb0*/  SHF.R.S32.HI R18, RZ, 0x1f, R21 ;  /* 0x0000001fff127819 */ /* 0x000fe40000011415 */
[C---:B------:R-:W-:Y:S01]  /*edc0*/  @!P6 LEA R2, P5, R21.reuse, R2, 0x2 ;  /* 0x000000021502e211 */ /* 0x040fe200078a10ff */
[----:B------:R3:W-:Y:S03]  /*edd0*/  @!P3 ST.E.64 desc[UR8][R14.64], R144 ;  /* 0x000000900e00b985 */ /* 0x0007e6000c101b08 */
[----:B------:R-:W-:-:S05]  /*ede0*/  @!P6 LEA.HI.X R3, R21, R3, R18, 0x2, P5 ;  /* 0x000000031503e211 */ /* 0x000fca00028f1412 */
[----:B------:R3:W-:Y:S04]  /*edf0*/  @!P6 ST.E.64 desc[UR8][R2.64], R148 ;  /* 0x000000940200e985 */ /* 0x0007e8000c101b08 */
.L_x_220:
[----:B------:R-:W-:Y:S05]  /*ee00*/  BSYNC B1 ;  /* 0x0000000000017941 */ /* 0x000fea0003800000 */
.L_x_219:
[----:B------:R-:W-:Y:S01]  /*ee10*/  ISETP.GE.AND P0, PT, R10, UR12, PT ;  /* 0x0000000c0a007c0c */ /* 0x000fe2000bf06270 */
[----:B--23--:R0:W1:Y:S04]  /*ee20*/  SHFL.IDX PT, R3, R11, 0x1, 0x1c1f ;  /* 0x003c1f000b037f89 */ /* 0x00c06800000e0000 */
[----:B------:R0:W2:Y:S08]  /*ee30*/  SHFL.IDX PT, R2, R0, 0x1, 0x1c1f ;  /* 0x003c1f0000027f89 */ /* 0x0000b000000e0000 */
[----:B0-----:R-:W-:Y:S05]  /*ee40*/  @P0 BRA `(.L_x_218) ;  /* 0x0000001800680947 */ /* 0x001fea0003800000 */
[----:B------:R-:W-:Y:S01]  /*ee50*/  ULDC UR4, c[0x0][0xac8] ;  /* 0x0002b20000047ab9 */ /* 0x000fe20000000800 */
[----:B------:R-:W-:Y:S01]  /*ee60*/  ULDC.64 UR8, c[0x0][0x208] ;  /* 0x0000820000087ab9 */ /* 0x000fe20000000a00 */
[----:B------:R-:W-:Y:S01]  /*ee70*/  ISETP.GE.AND P5, PT, R180, UR4, PT ;  /* 0x00000004b4007c0c */ /* 0x000fe2000bfa6270 */
[C---:B------:R-:W-:Y:S01]  /*ee80*/  VIADD R25, R19.reuse, 0xe8 ;  /* 0x000000e813197836 */ /* 0x040fe20000000000 */
[C---:B------:R-:W-:Y:S01]  /*ee90*/  ISETP.GE.AND P4, PT, R19.reuse, UR4, PT ;  /* 0x0000000413007c0c */ /* 0x040fe2000bf86270 */
[----:B------:R-:W-:Y:S01]  /*eea0*/  VIADD R21, R19, 0xf0 ;  /* 0x000000f013157836 */ /* 0x000fe20000000000 */
[----:B------:R-:W-:Y:S02]  /*eeb0*/  ISETP.GE.AND P2, PT, R178, UR4, PT ;  /* 0x00000004b2007c0c */ /* 0x000fe4000bf46270 */
[----:B------:R-:W-:Y:S02]  /*eec0*/  ISETP.GE.AND P1, PT, R176, UR4, PT ;  /* 0x00000004b0007c0c */ /* 0x000fe4000bf26270 */
[----:B------:R-:W-:-:S02]  /*eed0*/  ISETP.GE.AND P0, PT, R174, UR4, PT ;  /* 0x00000004ae007c0c */ /* 0x000fc4000bf06270 */
[----:B------:R-:W-:Y:S02]  /*eee0*/  SHF.R.S32.HI R0, RZ, 0x1f, R25 ;  /* 0x0000001fff007819 */ /* 0x000fe40000011419 */
[----:B------:R-:W-:Y:S02]  /*eef0*/  SHF.R.S32.HI R18, RZ, 0x1f, R23 ;  /* 0x0000001fff127819 */ /* 0x000fe40000011417 */
[-C--:B--2---:R-:W-:Y:S01]  /*ef00*/  @!P5 LEA R6, P3, R180, R2.reuse, 0x2 ;  /* 0x00000002b406d211 */ /* 0x084fe200078610ff */
[----:B-1----:R-:W-:Y:S02]  /*ef10*/  @!P4 IMAD.WIDE R4, R19, 0x4, R2 ;  /* 0x000000041304c825 */ /* 0x002fe400078e0202 */
[----:B------:R-:W-:Y:S02]  /*ef20*/  @!P2 LEA R8, P6, R178, R2, 0x2 ;  /* 0x00000002b208a211 */ /* 0x000fe400078c10ff */
[----:B------:R-:W-:Y:S01]  /*ef30*/  @!P5 LEA.HI.X R7, R180, R3, R181, 0x2, P3 ;  /* 0x00000003b407d211 */ /* 0x000fe200018f14b5 */
[----:B------:R0:W-:Y:S01]  /*ef40*/  @!P4 ST.E.64 desc[UR8][R4.64], R26 ;  /* 0x0000001a0400c985 */ /* 0x0001e2000c101b08 */
[----:B------:R-:W-:-:S02]  /*ef50*/  ISETP.GE.AND P3, PT, R236, UR4, PT ;  /* 0x00000004ec007c0c */ /* 0x000fc4000bf66270 */
[-C--:B------:R-:W-:Y:S01]  /*ef60*/  @!P2 LEA.HI.X R9, R178, R3.reuse, R179, 0x2, P6 ;  /* 0x00000003b209a211 */ /* 0x080fe200030f14b3 */
[----:B------:R1:W-:Y:S01]  /*ef70*/  @!P5 ST.E.64 desc[UR8][R6.64], R30 ;  /* 0x0000001e0600d985 */ /* 0x0003e2000c101b08 */
[-C--:B------:R-:W-:Y:S02]  /*ef80*/  @!P1 LEA R10, P5, R176, R2.reuse, 0x2 ;  /* 0x00000002b00a9211 */ /* 0x080fe400078a10ff */
[----:B------:R-:W-:Y:S01]  /*ef90*/  ISETP.GE.AND P4, PT, R235, UR4, PT ;  /* 0x00000004eb007c0c */ /* 0x000fe2000bf86270 */
[----:B------:R2:W-:Y:S01]  /*efa0*/  @!P2 ST.E.64 desc[UR8][R8.64], R34 ;  /* 0x000000220800a985 */ /* 0x0005e2000c101b08 */
[----:B------:R-:W-:Y:S02]  /*efb0*/  @!P0 LEA R12, P6, R174, R2, 0x2 ;  /* 0x00000002ae0c8211 */ /* 0x000fe400078c10ff */
[----:B------:R-:W-:Y:S02]  /*efc0*/  @!P1 LEA.HI.X R11, R176, R3, R177, 0x2, P5 ;  /* 0x00000003b00b9211 */ /* 0x000fe400028f14b1 */
[----:B------:R-:W-:-:S02]  /*efd0*/  ISETP.GE.AND P5, PT, R234, UR4, PT ;  /* 0x00000004ea007c0c */ /* 0x000fc4000bfa6270 */
[-C--:B------:R-:W-:Y:S01]  /*efe0*/  @!P0 LEA.HI.X R13, R174, R3.reuse, R175, 0x2, P6 ;  /* 0x00000003ae0d8211 */ /* 0x080fe200030f14af */
[----:B------:R3:W-:Y:S01]  /*eff0*/  @!P1 ST.E.64 desc[UR8][R10.64], R38 ;  /* 0x000000260a009985 */ /* 0x0007e2000c101b08 */
[-C--:B0-----:R-:W-:Y:S02]  /*f000*/  @!P3 LEA R4, P6, R236, R2.reuse, 0x2 ;  /* 0x00000002ec04b211 */ /* 0x081fe400078c10ff */
[----:B------:R-:W-:Y:S01]  /*f010*/  ISETP.GE.AND P1, PT, R232, UR4, PT ;  /* 0x00000004e8007c0c */ /* 0x000fe2000bf26270 */
[----:B------:R0:W-:Y:S01]  /*f020*/  @!P0 ST.E.64 desc[UR8][R12.64], R42 ;  /* 0x0000002a0c008985 */ /* 0x0001e2000c101b08 */
[----:B------:R-:W-:Y:S02]  /*f030*/  ISETP.GE.AND P0, PT, R233, UR4, PT ;  /* 0x00000004e9007c0c */ /* 0x000fe4000bf06270 */
[----:B-1----:R-:W-:Y:S02]  /*f040*/  @!P4 LEA R6, P2, R235, R2, 0x2 ;  /* 0x00000002eb06c211 */ /* 0x002fe400078410ff */
[----:B------:R-:W-:-:S02]  /*f050*/  @!P3 LEA.HI.X R5, R236, R3, R173, 0x2, P6 ;  /* 0x00000003ec05b211 */ /* 0x000fc400030f14ad */
[CC--:B------:R-:W-:Y:S02]  /*f060*/  @!P5 LEA R14, P6, R234.reuse, R2.reuse, 0x2 ;  /* 0x00000002ea0ed211 */ /* 0x0c0fe400078c10ff */
[-C--:B------:R-:W-:Y:S01]  /*f070*/  @!P4 LEA.HI.X R7, R235, R3.reuse, R172, 0x2, P2 ;  /* 0x00000003eb07c211 */ /* 0x080fe200010f14ac */
[----:B------:R1:W-:Y:S01]  /*f080*/  @!P3 ST.E.64 desc[UR8][R4.64], R46 ;  /* 0x0000002e0400b985 */ /* 0x0003e2000c101b08 */
[----:B------:R-:W-:Y:S02]  /*f090*/  ISETP.GE.AND P2, PT, R231, UR4, PT ;  /* 0x00000004e7007c0c */ /* 0x000fe4000bf46270 */
[----:B------:R-:W-:Y:S01]  /*f0a0*/  @!P5 LEA.HI.X R15, R234, R3, R171, 0x2, P6 ;  /* 0x00000003ea0fd211 */ /* 0x000fe200030f14ab */
[----:B------:R4:W-:Y:S01]  /*f0b0*/  @!P4 ST.E.64 desc[UR8][R6.64], R50 ;  /* 0x000000320600c985 */ /* 0x0009e2000c101b08 */
[-C--:B--2---:R-:W-:Y:S02]  /*f0c0*/  @!P0 LEA R8, P4, R233, R2.reuse, 0x2 ;  /* 0x00000002e9088211 */ /* 0x084fe400078810ff */
[----:B------:R-:W-:Y:S01]  /*f0d0*/  ISETP.GE.AND P3, PT, R230, UR4, PT ;  /* 0x00000004e6007c0c */ /* 0x000fe2000bf66270 */
[----:B------:R2:W-:Y:S01]  /*f0e0*/  @!P5 ST.E.64 desc[UR8][R14.64], R54 ;  /* 0x000000360e00d985 */ /* 0x0005e2000c101b08 */
[----:B---3--:R-:W-:-:S02]  /*f0f0*/  @!P1 LEA R10, P5, R232, R2, 0x2 ;  /* 0x00000002e80a9211 */ /* 0x008fc400078a10ff */
[-C--:B------:R-:W-:Y:S02]  /*f100*/  @!P0 LEA.HI.X R9, R233, R3.reuse, R170, 0x2, P4 ;  /* 0x00000003e9098211 */ /* 0x080fe400020f14aa */
[----:B------:R-:W-:Y:S02]  /*f110*/  ISETP.GE.AND P4, PT, R229, UR4, PT ;  /* 0x00000004e5007c0c */ /* 0x000fe4000bf86270 */
[CC--:B0-----:R-:W-:Y:S01]  /*f120*/  @!P2 LEA R12, P6, R231.reuse, R2.reuse, 0x2 ;  /* 0x00000002e70ca211 */ /* 0x0c1fe200078c10ff */
[----:B------:R0:W-:Y:S01]  /*f130*/  @!P0 ST.E.64 desc[UR8][R8.64], R58 ;  /* 0x0000003a08008985 */ /* 0x0001e2000c101b08 */
[-C--:B------:R-:W-:Y:S02]  /*f140*/  @!P1 LEA.HI.X R11, R232, R3.reuse, R169, 0x2, P5 ;  /* 0x00000003e80b9211 */ /* 0x080fe400028f14a9 */
[----:B------:R-:W-:Y:S02]  /*f150*/  ISETP.GE.AND P5, PT, R228, UR4, PT ;  /* 0x00000004e4007c0c */ /* 0x000fe4000bfa6270 */
[----:B------:R-:W-:Y:S01]  /*f160*/  @!P2 LEA.HI.X R13, R231, R3, R168, 0x2, P6 ;  /* 0x00000003e70da211 */ /* 0x000fe200030f14a8 */
[----:B------:R3:W-:Y:S01]  /*f170*/  @!P1 ST.E.64 desc[UR8][R10.64], R62 ;  /* 0x0000003e0a009985 */ /* 0x0007e2000c101b08 */
[----:B-1----:R-:W-:-:S02]  /*f180*/  @!P3 LEA R4, P6, R230, R2, 0x2 ;  /* 0x00000002e604b211 */ /* 0x002fc400078c10ff */
[----:B------:R-:W-:Y:S01]  /*f190*/  ISETP.GE.AND P1, PT, R226, UR4, PT ;  /* 0x00000004e2007c0c */ /* 0x000fe2000bf26270 */
[----:B------:R1:W-:Y:S01]  /*f1a0*/  @!P2 ST.E.64 desc[UR8][R12.64], R66 ;  /* 0x000000420c00a985 */ /* 0x0003e2000c101b08 */
[----:B------:R-:W-:Y:S02]  /*f1b0*/  ISETP.GE.AND P2, PT, R227, UR4, PT ;  /* 0x00000004e3007c0c */ /* 0x000fe4000bf46270 */
[CC--:B----4-:R-:W-:Y:S02]  /*f1c0*/  @!P4 LEA R6, P0, R229.reuse, R2.reuse, 0x2 ;  /* 0x00000002e506c211 */ /* 0x0d0fe400078010ff */
[-C--:B------:R-:W-:Y:S02]  /*f1d0*/  @!P3 LEA.HI.X R5, R230, R3.reuse, R167, 0x2, P6 ;  /* 0x00000003e605b211 */ /* 0x080fe400030f14a7 */
[----:B--2---:R-:W-:Y:S02]  /*f1e0*/  @!P5 LEA R14, P6, R228, R2, 0x2 ;  /* 0x00000002e40ed211 */ /* 0x004fe400078c10ff */
[----:B------:R-:W-:Y:S01]  /*f1f0*/  @!P4 LEA.HI.X R7, R229, R3, R166, 0x2, P0 ;  /* 0x00000003e507c211 */ /* 0x000fe200000f14a6 */
[----:B------:R2:W-:Y:S01]  /*f200*/  @!P3 ST.E.64 desc[UR8][R4.64], R70 ;  /* 0x000000460400b985 */ /* 0x0005e2000c101b08 */
[----:B------:R-:W-:-:S02]  /*f210*/  ISETP.GE.AND P0, PT, R225, UR4, PT ;  /* 0x00000004e1007c0c */ /* 0x000fc4000bf06270 */
[-C--:B------:R-:W-:Y:S01]  /*f220*/  @!P5 LEA.HI.X R15, R228, R3.reuse, R165, 0x2, P6 ;  /* 0x00000003e40fd211 */ /* 0x080fe200030f14a5 */
[----:B------:R4:W-:Y:S01]  /*f230*/  @!P4 ST.E.64 desc[UR8][R6.64], R74 ;  /* 0x0000004a0600c985 */ /* 0x0009e2000c101b08 */
[-C--:B0-----:R-:W-:Y:S02]  /*f240*/  @!P2 LEA R8, P6, R227, R2.reuse, 0x2 ;  /* 0x00000002e308a211 */ /* 0x081fe400078c10ff */
[----:B------:R-:W-:Y:S01]  /*f250*/  ISETP.GE.AND P4, PT, R223, UR4, PT ;  /* 0x00000004df007c0c */ /* 0x000fe2000bf86270 */
[----:B------:R0:W-:Y:S01]  /*f260*/  @!P5 ST.E.64 desc[UR8][R14.64], R78 ;  /* 0x0000004e0e00d985 */ /* 0x0001e2000c101b08 */
[----:B------:R-:W-:Y:S02]  /*f270*/  ISETP.GE.AND P5, PT, R224, UR4, PT ;  /* 0x00000004e0007c0c */ /* 0x000fe4000bfa6270 */
[----:B---3--:R-:W-:Y:S02]  /*f280*/  @!P1 LEA R10, P3, R226, R2, 0x2 ;  /* 0x00000002e20a9211 */ /* 0x008fe400078610ff */
[----:B------:R-:W-:-:S02]  /*f290*/  @!P2 LEA.HI.X R9, R227, R3, R164, 0x2, P6 ;  /* 0x00000003e309a211 */ /* 0x000fc400030f14a4 */
[CC--:B-1----:R-:W-:Y:S02]  /*f2a0*/  @!P0 LEA R12, P6, R225.reuse, R2.reuse, 0x2 ;  /* 0x00000002e10c8211 */ /* 0x0c2fe400078c10ff */
[-C--:B------:R-:W-:Y:S01]  /*f2b0*/  @!P1 LEA.HI.X R11, R226, R3.reuse, R163, 0x2, P3 ;  /* 0x00000003e20b9211 */ /* 0x080fe200018f14a3 */
[----:B------:R1:W-:Y:S01]  /*f2c0*/  @!P2 ST.E.64 desc[UR8][R8.64], R82 ;  /* 0x000000520800a985 */ /* 0x0003e2000c101b08 */
[----:B------:R-:W-:Y:S02]  /*f2d0*/  @!P0 LEA.HI.X R13, R225, R3, R162, 0x2, P6 ;  /* 0x00000003e10d8211 */ /* 0x000fe400030f14a2 */
[----:B------:R-:W-:Y:S01]  /*f2e0*/  ISETP.GE.AND P3, PT, R222, UR4, PT ;  /* 0x00000004de007c0c */ /* 0x000fe2000bf66270 */
[----:B------:R3:W-:Y:S01]  /*f2f0*/  @!P1 ST.E.64 desc[UR8][R10.64], R86 ;  /* 0x000000560a009985 */ /* 0x0007e2000c101b08 */
[-C--:B--2---:R-:W-:Y:S02]  /*f300*/  @!P5 LEA R4, P2, R224, R2.reuse, 0x2 ;  /* 0x00000002e004d211 */ /* 0x084fe400078410ff */
[----:B----4-:R-:W-:Y:S01]  /*f310*/  @!P4 LEA R6, P1, R223, R2, 0x2 ;  /* 0x00000002df06c211 */ /* 0x010fe200078210ff */
[----:B------:R2:W-:Y:S01]  /*f320*/  @!P0 ST.E.64 desc[UR8][R12.64], R90 ;  /* 0x0000005a0c008985 */ /* 0x0005e2000c101b08 */
[----:B------:R-:W-:-:S02]  /*f330*/  ISETP.GE.AND P0, PT, R221, UR4, PT ;  /* 0x00000004dd007c0c */ /* 0x000fc4000bf06270 */
[-C--:B------:R-:W-:Y:S02]  /*f340*/  @!P5 LEA.HI.X R5, R224, R3.reuse, R161, 0x2, P2 ;  /* 0x00000003e005d211 */ /* 0x080fe400010f14a1 */
[----:B------:R-:W-:Y:S02]  /*f350*/  @!P4 LEA.HI.X R7, R223, R3, R160, 0x2, P1 ;  /* 0x00000003df07c211 */ /* 0x000fe400008f14a0 */
[----:B------:R-:W-:Y:S01]  /*f360*/  ISETP.GE.AND P2, PT, R220, UR4, PT ;  /* 0x00000004dc007c0c */ /* 0x000fe2000bf46270 */
[----:B------:R4:W-:Y:S01]  /*f370*/  @!P5 ST.E.64 desc[UR8][R4.64], R94 ;  /* 0x0000005e0400d985 */ /* 0x0009e2000c101b08 */
[----:B0-----:R-:W-:Y:S02]  /*f380*/  @!P3 LEA R14, P6, R222, R2, 0x2 ;  /* 0x00000002de0eb211 */ /* 0x001fe400078c10ff */
[----:B------:R-:W-:Y:S01]  /*f390*/  ISETP.GE.AND P1, PT, R219, UR4, PT ;  /* 0x00000004db007c0c */ /* 0x000fe2000bf26270 */
[----:B------:R0:W-:Y:S01]  /*f3a0*/  @!P4 ST.E.64 desc[UR8][R6.64], R98 ;  /* 0x000000620600c985 */ /* 0x0001e2000c101b08 */
[----:B------:R-:W-:-:S02]  /*f3b0*/  ISETP.GE.AND P4, PT, R218, UR4, PT ;  /* 0x00000004da007c0c */ /* 0x000fc4000bf86270 */
[-C--:B------:R-:W-:Y:S02]  /*f3c0*/  @!P3 LEA.HI.X R15, R222, R3.reuse, R159, 0x2, P6 ;  /* 0x00000003de0fb211 */ /* 0x080fe400030f149f */
[-C--:B-1----:R-:W-:Y:S02]  /*f3d0*/  @!P0 LEA R8, P6, R221, R2.reuse, 0x2 ;  /* 0x00000002dd088211 */ /* 0x082fe400078c10ff */
[----:B------:R-:W-:Y:S01]  /*f3e0*/  ISETP.GE.AND P5, PT, R217, UR4, PT ;  /* 0x00000004d9007c0c */ /* 0x000fe2000bfa6270 */
[----:B------:R1:W-:Y:S01]  /*f3f0*/  @!P3 ST.E.64 desc[UR8][R14.64], R102 ;  /* 0x000000660e00b985 */ /* 0x0003e2000c101b08 */
[-C--:B------:R-:W-:Y:S02]  /*f400*/  @!P0 LEA.HI.X R9, R221, R3.reuse, R158, 0x2, P6 ;  /* 0x00000003dd098211 */ /* 0x080fe400030f149e */
[CC--:B---3--:R-:W-:Y:S02]  /*f410*/  @!P2 LEA R10, P3, R220.reuse, R2.reuse, 0x2 ;  /* 0x00000002dc0aa211 */ /* 0x0c8fe400078610ff */
[----:B--2---:R-:W-:Y:S01]  /*f420*/  @!P1 LEA R12, P6, R219, R2, 0x2 ;  /* 0x00000002db0c9211 */ /* 0x004fe200078c10ff */
[----:B------:R2:W-:Y:S01]  /*f430*/  @!P0 ST.E.64 desc[UR8][R8.64], R106 ;  /* 0x0000006a08008985 */ /* 0x0005e2000c101b08 */
[----:B------:R-:W-:-:S02]  /*f440*/  @!P2 LEA.HI.X R11, R220, R3, R157, 0x2, P3 ;  /* 0x00000003dc0ba211 */ /* 0x000fc400018f149d */
[----:B------:R-:W-:Y:S02]  /*f450*/  ISETP.GE.AND P3, PT, R216, UR4, PT ;  /* 0x00000004d8007c0c */ /* 0x000fe4000bf66270 */
[CC--:B----4-:R-:W-:Y:S01]  /*f460*/  @!P4 LEA R4, P0, R218.reuse, R2.reuse, 0x2 ;  /* 0x00000002da04c211 */ /* 0x0d0fe200078010ff */
[----:B------:R3:W-:Y:S01]  /*f470*/  @!P2 ST.E.64 desc[UR8][R10.64], R110 ;  /* 0x0000006e0a00a985 */ /* 0x0007e2000c101b08 */
[-C--:B------:R-:W-:Y:S02]  /*f480*/  @!P1 LEA.HI.X R13, R219, R3.reuse, R156, 0x2, P6 ;  /* 0x00000003db0d9211 */ /* 0x080fe400030f149c */
[----:B------:R-:W-:Y:S02]  /*f490*/  @!P4 LEA.HI.X R5, R218, R3, R155, 0x2, P0 ;  /* 0x00000003da05c211 */ /* 0x000fe400000f149b */
[----:B------:R-:W-:Y:S01]  /*f4a0*/  ISETP.GE.AND P0, PT, R215, UR4, PT ;  /* 0x00000004d7007c0c */ /* 0x000fe2000bf06270 */
[----:B------:R-:W-:Y:S01]  /*f4b0*/  @!P1 ST.E.64 desc[UR8][R12.64], R114 ;  /* 0x000000720c009985 */ /* 0x000fe2000c101b08 */
[----:B0-----:R-:W-:-:S02]  /*f4c0*/  @!P5 LEA R6, P6, R217, R2, 0x2 ;  /* 0x00000002d906d211 */ /* 0x001fc400078c10ff */
[----:B------:R-:W-:Y:S01]  /*f4d0*/  ISETP.GE.AND P1, PT, R25, UR4, PT ;  /* 0x0000000419007c0c */ /* 0x000fe2000bf26270 */
[----:B------:R0:W-:Y:S01]  /*f4e0*/  @!P4 ST.E.64 desc[UR8][R4.64], R118 ;  /* 0x000000760400c985 */ /* 0x0001e2000c101b08 */
[-C--:B------:R-:W-:Y:S02]  /*f4f0*/  @!P5 LEA.HI.X R7, R217, R3.reuse, R154, 0x2, P6 ;  /* 0x00000003d907d211 */ /* 0x080fe400030f149a */
[----:B-1----:R-:W-:Y:S02]  /*f500*/  @!P3 LEA R14, P2, R216, R2, 0x2 ;  /* 0x00000002d80eb211 */ /* 0x002fe400078410ff */
[----:B------:R-:W-:Y:S01]  /*f510*/  ISETP.GE.AND P4, PT, R214, UR4, PT ;  /* 0x00000004d6007c0c */ /* 0x000fe2000bf86270 */
[----:B------:R1:W-:Y:S01]  /*f520*/  @!P5 ST.E.64 desc[UR8][R6.64], R122 ;  /* 0x0000007a0600d985 */ /* 0x0003e2000c101b08 */
[----:B------:R-:W-:Y:S02]  /*f530*/  ISETP.GE.AND P5, PT, R23, UR4, PT ;  /* 0x0000000417007c0c */ /* 0x000fe4000bfa6270 */
[----:B------:R-:W-:-:S02]  /*f540*/  @!P3 LEA.HI.X R15, R216, R3, R153, 0x2, P2 ;  /* 0x00000003d80fb211 */ /* 0x000fc400010f1499 */
[----:B------:R-:W-:Y:S02]  /*f550*/  ISETP.GE.AND P2, PT, R21, UR4, PT ;  /* 0x0000000415007c0c */ /* 0x000fe4000bf46270 */
[-C--:B--2---:R-:W-:Y:S01]  /*f560*/  @!P0 LEA R8, P6, R215, R2.reuse, 0x2 ;  /* 0x00000002d7088211 */ /* 0x084fe200078c10ff */
[----:B------:R2:W-:Y:S01]  /*f570*/  @!P3 ST.E.64 desc[UR8][R14.64], R126 ;  /* 0x0000007e0e00b985 */ /* 0x0005e2000c101b08 */
[-C--:B---3--:R-:W-:Y:S02]  /*f580*/  @!P1 LEA R10, P3, R25, R2.reuse, 0x2 ;  /* 0x00000002190a9211 */ /* 0x088fe400078610ff */
[-C--:B------:R-:W-:Y:S02]  /*f590*/  @!P0 LEA.HI.X R9, R215, R3.reuse, R152, 0x2, P6 ;  /* 0x00000003d7098211 */ /* 0x080fe400030f1498 */
[-C--:B0-----:R-:W-:Y:S02]  /*f5a0*/  @!P4 LEA R4, P6, R214, R2.reuse, 0x2 ;  /* 0x00000002d604c211 */ /* 0x081fe400078c10ff */
[----:B------:R-:W-:Y:S01]  /*f5b0*/  @!P1 LEA.HI.X R11, R25, R3, R0, 0x2, P3 ;  /* 0x00000003190b9211 */ /* 0x000fe200018f1400 */
[----:B------:R0:W-:Y:S01]  /*f5c0*/  @!P0 ST.E.64 desc[UR8][R8.64], R130 ;  /* 0x0000008208008985 */ /* 0x0001e2000c101b08 */
[----:B-1----:R-:W-:-:S02]  /*f5d0*/  @!P5 LEA R6, P3, R23, R2, 0x2 ;  /* 0x000000021706d211 */ /* 0x002fc400078610ff */
[-C--:B------:R-:W-:Y:S02]  /*f5e0*/  @!P4 LEA.HI.X R5, R214, R3.reuse, R22, 0x2, P6 ;  /* 0x00000003d605c211 */ /* 0x080fe400030f1416 */
[----:B------:R-:W-:Y:S01]  /*f5f0*/  SHF.R.S32.HI R0, RZ, 0x1f, R21 ;  /* 0x0000001fff007819 */ /* 0x000fe20000011415 */
[----:B--2---:R-:W-:Y:S01]  /*f600*/  VIADD R15, R19, 0xf8 ;  /* 0x000000f8130f7836 */ /* 0x004fe20000000000 */
[----:B------:R-:W-:Y:S01]  /*f610*/  @!P2 LEA R12, P6, R21, R2, 0x2 ;  /* 0x00000002150ca211 */ /* 0x000fe200078c10ff */
[----:B------:R0:W-:Y:S01]  /*f620*/  @!P4 ST.E.64 desc[UR8][R4.64], R134 ;  /* 0x000000860400c985 */ /* 0x0001e2000c101b08 */
[-C--:B------:R-:W-:Y:S02]  /*f630*/  @!P5 LEA.HI.X R7, R23, R3.reuse, R18, 0x2, P3 ;  /* 0x000000031707d211 */ /* 0x080fe400018f1412 */
[----:B------:R-:W-:Y:S02]  /*f640*/  ISETP.GE.AND P0, PT, R15, UR4, PT ;  /* 0x000000040f007c0c */ /* 0x000fe4000bf06270 */
[----:B------:R-:W-:Y:S01]  /*f650*/  @!P2 LEA.HI.X R13, R21, R3, R0, 0x2, P6 ;  /* 0x00000003150da211 */ /* 0x000fe200030f1400 */
[----:B------:R0:W-:Y:S04]  /*f660*/  @!P5 ST.E.64 desc[UR8][R6.64], R138 ;  /* 0x0000008a0600d985 */ /* 0x0001e8000c101b08 */
[----:B------:R0:W-:Y:S04]  /*f670*/  @!P1 ST.E.64 desc[UR8][R10.64], R142 ;  /* 0x0000008e0a009985 */ /* 0x0001e8000c101b08 */
[----:B------:R0:W-:Y:S02]  /*f680*/  @!P2 ST.E.64 desc[UR8][R12.64], R146 ;  /* 0x000000920c00a985 */ /* 0x0001e4000c101b08 */
[----:B------:R-:W-:Y:S05]  /*f690*/  @P0 BRA `(.L_x_218) ;  /* 0x0000001000540947 */ /* 0x000fea0003800000 */
[----:B------:R-:W-:Y:S01]  /*f6a0*/  LEA R2, P0, R15, R2, 0x2 ;  /* 0x000000020f027211 */ /* 0x000fe200078010ff */
[----:B------:R-:W-:Y:S01]  /*f6b0*/  ULDC.64 UR8, c[0x0][0x208] ;  /* 0x0000820000087ab9 */ /* 0x000fe20000000a00 */
[----:B------:R-:W-:-:S04]  /*f6c0*/  SHF.R.S32.HI R0, RZ, 0x1f, R15 ;  /* 0x0000001fff007819 */ /* 0x000fc8000001140f */
[----:B------:R-:W-:-:S05]  /*f6d0*/  LEA.HI.X R3, R15, R3, R0, 0x2, P0 ;  /* 0x000000030f037211 */ /* 0x000fca00000f1400 */
[----:B------:R3:W-:Y:S01]  /*f6e0*/  ST.E.64 desc[UR8][R2.64], R150 ;  /* 0x0000009602007985 */ /* 0x0007e2000c101b08 */
[----:B------:R-:W-:Y:S05]  /*f6f0*/  BRA `(.L_x_218) ;  /* 0x00000010003c7947 */ /* 0x000fea0003800000 */
.L_x_209:
[----:B------:R-:W2:Y:S01]  /*f700*/  LDL R9, [R1+0x14] ;  /* 0x0000140001097983 */ /* 0x000ea20000100800 */
[----:B------:R-:W-:Y:S02]  /*f710*/  ULDC.64 UR8, c[0x0][0xc00] ;  /* 0x0003000000087ab9 */ /* 0x000fe40000000a00 */
[----:B------:R-:W-:Y:S01]  /*f720*/  UISETP.NE.U32.AND UP0, UPT, UR8, URZ, UPT ;  /* 0x0000003f0800728c */ /* 0x000fe2000bf05070 */
[----:B------:R-:W3:Y:S01]  /*f730*/  LDL R8, [R1+0x18] ;  /* 0x0000180001087983 */ /* 0x000ee20000100800 */
[----:B------:R-:W-:Y:S01]  /*f740*/  ULDC.64 UR12, c[0x0][0x208] ;  /* 0x00008200000c7ab9 */ /* 0x000fe20000000a00 */
[----:B------:R-:W-:Y:S01]  /*f750*/  R2UR UR10, R22 ;  /* 0x00000000160a72ca */ /* 0x000fe200000e0000 */
[----:B------:R-:W-:-:S03]  /*f760*/  UISETP.NE.AND.EX UP0, UPT, UR9, URZ, UPT, UP0 ;  /* 0x0000003f0900728c */ /* 0x000fc6000bf05300 */
[----:B------:R-:W-:-:S03]  /*f770*/  ULDC.64 UR8, c[0x0][0xc00] ;  /* 0x0003000000087ab9 */ /* 0x000fc60000000a00 */
[----:B------:R-:W-:Y:S02]  /*f780*/  PLOP3.LUT P1, PT, PT, PT, UP0, 0x80, 0x0 ;  /* 0x000000000000781c */ /* 0x000fe40003f2f008 */
[----:B--2---:R-:W-:Y:S01]  /*f790*/  R2UR UR4, R9 ;  /* 0x00000000090472ca */ /* 0x004fe200000e0000 */
[----:B------:R-:W0:Y:S01]  /*f7a0*/  S2R R6, SR_TID.X ;  /* 0x0000000000067919 */ /* 0x000e220000002100 */
[----:B---3--:R-:W-:-:S11]  /*f7b0*/  R2UR UR11, R8 ;  /* 0x00000000080b72ca */ /* 0x008fd600000e0000 */
[----:B------:R-:W-:-:S06]  /*f7c0*/  UIMAD.WIDE UR8, UR4, 0x4, UR8 ;  /* 0x00000004040878a5 */ /* 0x000fcc000f8e0208 */
[----:B------:R-:W-:Y:S02]  /*f7d0*/  IMAD.U32 R2, RZ, RZ, UR8 ;  /* 0x00000008ff027e24 */ /* 0x000fe4000f8e00ff */
[----:B------:R-:W-:Y:S01]  /*f7e0*/  IMAD.U32 R3, RZ, RZ, UR9 ;  /* 0x00000009ff037e24 */ /* 0x000fe2000f8e00ff */
[----:B------:R-:W-:-:S04]  /*f7f0*/  ULDC.64 UR8, c[0x0][0xc08] ;  /* 0x0003020000087ab9 */ /* 0x000fc80000000a00 */
[----:B------:R-:W2:Y:S01]  /*f800*/  @P1 LDG.E R7, desc[UR12][R2.64] ;  /* 0x0000000c02071981 */ /* 0x000ea2000c1e1900 */
[----:B------:R-:W-:-:S04]  /*f810*/  UISETP.NE.U32.AND UP1, UPT, UR8, URZ, UPT ;  /* 0x0000003f0800728c */ /* 0x000fc8000bf25070 */
[----:B------:R-:W-:-:S06]  /*f820*/  UISETP.NE.AND.EX UP1, UPT, UR9, URZ, UPT, UP1 ;  /* 0x0000003f0900728c */ /* 0x000fcc000bf25310 */
[----:B------:R-:W-:-:S05]  /*f830*/  PLOP3.LUT P2, PT, PT, PT, UP1, 0x80, 0x0 ;  /* 0x000000000000781c */ /* 0x000fca0003f4f018 */
[----:B------:R-:W-:-:S04]  /*f840*/  @UP1 ULEA UR8, UP2, UR4, UR8, 0x2 ;  /* 0x0000000804081291 */ /* 0x000fc8000f84103f */
[----:B------:R-:W-:Y:S02]  /*f850*/  @UP1 ULEA.HI.X UR9, UR4, UR9, UR11, 0x2, UP2 ;  /* 0x0000000904091291 */ /* 0x000fe400090f140b */
[----:B------:R-:W-:Y:S01]  /*f860*/  IMAD.U32 R4, RZ, RZ, UR8 ;  /* 0x00000008ff047e24 */ /* 0x000fe2000f8e00ff */
[----:B------:R-:W-:Y:S02]  /*f870*/  ULDC UR4, c[0x0][0xa88] ;  /* 0x0002a20000047ab9 */ /* 0x000fe40000000800 */
[----:B------:R-:W-:Y:S01]  /*f880*/  IMAD.U32 R0, RZ, RZ, UR4 ;  /* 0x00000004ff007e24 */ /* 0x000fe2000f8e00ff */
[----:B------:R-:W-:Y:S01]  /*f890*/  UMOV UR4, URZ ;  /* 0x0000003f00047c82 */ /* 0x000fe20008000000 */
[----:B------:R-:W-:Y:S01]  /*f8a0*/  UISETP.NE.AND UP1, UPT, UR10, URZ, UPT ;  /* 0x0000003f0a00728c */ /* 0x000fe2000bf25270 */
[----:B------:R-:W-:Y:S02]  /*f8b0*/  IMAD.U32 R5, RZ, RZ, UR9 ;  /* 0x00000009ff057e24 */ /* 0x000fe4000f8e00ff */
[----:B0-----:R-:W-:-:S03]  /*f8c0*/  VIADD R6, R6, 0xffffff80 ;  /* 0xffffff8006067836 */ /* 0x001fc60000000000 */
[----:B------:R0:W5:Y:S02]  /*f8d0*/  @P2 LDG.E R0, desc[UR12][R4.64] ;  /* 0x0000000c04002981 */ /* 0x000164000c1e1900 */
[----:B------:R-:W-:-:S03]  /*f8e0*/  ISETP.GT.AND P0, PT, R6, 0x7f, PT ;  /* 0x0000007f0600780c */ /* 0x000fc60003f04270 */
[----:B------:R-:W-:Y:S02]  /*f8f0*/  @!UP1 ULDC UR10, c[0x0][0xad4] ;  /* 0x0002b500000a9ab9 */ /* 0x000fe40000000800 */
[----:B------:R-:W-:Y:S01]  /*f900*/  IMAD.U32 R22, RZ, RZ, UR10 ;  /* 0x0000000aff167e24 */ /* 0x000fe2000f8e00ff */
[----:B--2---:R-:W-:-:S13]  /*f910*/  @P1 R2UR UR4, R7 ;  /* 0x00000000070412ca */ /* 0x004fda00000e0000 */
[----:B------:R-:W-:Y:S01]  /*f920*/  USHF.R.S32.HI UR21, URZ, 0x1f, UR4 ;  /* 0x0000001f3f157899 */ /* 0x000fe20008011404 */
[----:B0-----:R-:W-:Y:S11]  /*f930*/  @P2 BRA `(.L_x_221) ;  /* 0x0000000000142947 */ /* 0x001ff60003800000 */
[----:B------:R-:W-:Y:S05]  /*f940*/  @!P1 BRA `(.L_x_221) ;  /* 0x0000000000109947 */ /* 0x000fea0003800000 */
[----:B------:R-:W-:Y:S02]  /*f950*/  ULDC.64 UR8, c[0x0][0x208] ;  /* 0x0000820000087ab9 */ /* 0x000fe40000000a00 */
[----:B------:R-:W2:Y:S04]  /*f960*/  LDG.E R5, desc[UR8][R2.64] ;  /* 0x0000000802057981 */ /* 0x000ea8000c1e1900 */
[----:B-----5:R-:W2:Y:S02]  /*f970*/  LDG.E R0, desc[UR8][R2.64+0x4] ;  /* 0x0000040802007981 */ /* 0x020ea4000c1e1900 */
[----:B--2---:R-:W-:-:S07]  /*f980*/  IMAD.IADD R0, R0, 0x1, -R5 ;  /* 0x0000000100007824 */ /* 0x004fce00078e0a05 */
.L_x_221:
[----:B------:R-:W-:Y:S01]  /*f990*/  R2UR UR8, R9 ;  /* 0x00000000090872ca */ /* 0x000fe200000e0000 */
[----:B------:R-:W-:Y:S01]  /*f9a0*/  BSSY B1, `(.L_x_222) ;  /* 0x0000041000017945 */ /* 0x000fe20003800000 */
[----:B------:R-:W-:-:S11]  /*f9b0*/  R2UR UR9, R8 ;  /* 0x00000000080972ca */ /* 0x000fd600000e0000 */
[----:B------:R-:W-:Y:S02]  /*f9c0*/  USEL UR8, UR8, URZ, !UP0 ;  /* 0x0000003f08087287 */ /* 0x000fe4000c000000 */
[----:B------:R-:W-:Y:S01]  /*f9d0*/  USEL UR9, UR9, URZ, !UP0 ;  /* 0x0000003f09097287 */ /* 0x000fe2000c000000 */
[----:B------:R-:W-:Y:S11]  /*f9e0*/  @P0 BRA `(.L_x_223) ;  /* 0x0000000000f00947 */ /* 0x000ff60003800000 */
[----:B------:R-:W2:Y:S01]  /*f9f0*/  LDL R2, [R1+0x10] ;  /* 0x0000100001027983 */ /* 0x000ea20000100800 */
[----:B------:R-:W0:Y:S01]  /*fa00*/  LDC R9, c[0x0][0xbe8] ;  /* 0x0002fa00ff097b82 */ /* 0x000e220000000800 */
[----:B--2---:R-:W-:Y:S02]  /*fa10*/  R2UR UR10, R2 ;  /* 0x00000000020a72ca */ /* 0x004fe400000e0000 */
[----:B------:R-:W1:Y:S11]  /*fa20*/  S2R R2, SR_TID.X ;  /* 0x0000000000027919 */ /* 0x000e760000002100 */
[----:B------:R-:W-:-:S04]  /*fa30*/  IMAD.U32 R3, RZ, RZ, UR10 ;  /* 0x0000000aff037e24 */ /* 0x000fc8000f8e00ff */
[----:B-1----:R-:W-:Y:S02]  /*fa40*/  IMAD R2, R3, 0x80, R2 ;  /* 0x0000008003027824 */ /* 0x002fe400078e0202 */
[----:B0----5:R-:W-:Y:S02]  /*fa50*/  IMAD R3, R0, R9, RZ ;  /* 0x0000000900037224 */ /* 0x021fe400078e02ff */
[----:B------:R-:W-:-:S05]  /*fa60*/  VIADD R4, R2, 0xffffff80 ;  /* 0xffffff8002047836 */ /* 0x000fca0000000000 */
[----:B------:R-:W-:-:S13]  /*fa70*/  ISETP.GE.AND P0, PT, R4, R3, PT ;  /* 0x000000030400720c */ /* 0x000fda0003f06270 */
[----:B------:R-:W-:Y:S05]  /*fa80*/  @P0 BRA `(.L_x_223) ;  /* 0x0000000000c80947 */ /* 0x000fea0003800000 */
[----:B------:R-:W-:Y:S01]  /*fa90*/  ISETP.NE.AND P0, PT, R9, 0x1, PT ;  /* 0x000000010900780c */ /* 0x000fe20003f05270 */
[----:B------:R-:W-:Y:S01]  /*faa0*/  UMOV UR19, 0x9b8 ;  /* 0x000009b800137882 */ /* 0x000fe20000000000 */
[----:B------:R-:W-:Y:S01]  /*fab0*/  R2UR UR11, R22 ;  /* 0x00000000160b72ca */ /* 0x000fe200000e0000 */
[----:B------:R-:W-:Y:S01]  /*fac0*/  IMAD.MOV.U32 R5, RZ, RZ, R4 ;  /* 0x000000ffff057224 */ /* 0x000fe200078e0004 */
[----:B------:R-:W-:Y:S01]  /*fad0*/  R2UR UR10, R212 ;  /* 0x00000000d40a72ca */ /* 0x000fe200000e0000 */
[----:B------:R-:W-:Y:S01]  /*fae0*/  ULDC.64 UR24, c[0x0][0x208] ;  /* 0x0000820000187ab9 */ /* 0x000fe20000000a00 */
[----:B------:R-:W-:-:S07]  /*faf0*/  R2UR UR20, R213 ;  /* 0x00000000d51472ca */ /* 0x000fce00000e0000 */
[----:B------:R-:W0:Y:S02]  /*fb00*/  @P0 LDC R3, c[0x0][0xbec] ;  /* 0x0002fb00ff030b82 */ /* 0x000e240000000800 */
[----:B------:R-:W-:-:S04]  /*fb10*/  UISETP.GT.AND UP0, UPT, UR11, 0x1, UPT ;  /* 0x000000010b00788c */ /* 0x000fc8000bf04270 */
[----:B------:R-:W-:Y:S02]  /*fb20*/  USEL UR19, UR19, 0x978, UP0 ;  /* 0x0000097813137887 */ /* 0x000fe40008000000 */
[----:B------:R-:W1:Y:S01]  /*fb30*/  @P0 LDC R7, c[0x0][0xbf0] ;  /* 0x0002fc00ff070b82 */ /* 0x000e620000000800 */
[----:B------:R-:W-:-:S09]  /*fb40*/  USEL UR18, UR10, URZ, UP0 ;  /* 0x0000003f0a127287 */ /* 0x000fd20008000000 */
[----:B------:R-:W-:Y:S01]  /*fb50*/  ULDC.64 UR12, c[0x0][UR19+0x220] ;  /* 0x00008800130c7abb */ /* 0x000fe20008000a00 */
[----:B------:R-:W-:Y:S01]  /*fb60*/  ULDC.64 UR10, c[0x0][UR19+0x218] ;  /* 0x00008600130a7abb */ /* 0x000fe20008000a00 */
[----:B------:R-:W-:Y:S01]  /*fb70*/  ULDC.64 UR14, c[0x0][UR19+0x228] ;  /* 0x00008a00130e7abb */ /* 0x000fe20008000a00 */
[----:B------:R-:W-:Y:S02]  /*fb80*/  UIMAD UR13, UR13, UR8, URZ ;  /* 0x000000080d0d72a4 */ /* 0x000fe4000f8e023f */
[----:B------:R-:W-:Y:S01]  /*fb90*/  UIMAD.WIDE.U32 UR16, UR10, UR20, URZ ;  /* 0x000000140a1072a5 */ /* 0x000fe2000f8e003f */
[----:B0-----:R-:W-:Y:S01]  /*fba0*/  @P0 IMAD.HI.U32 R2, R4, R3, RZ ;  /* 0x0000000304020227 */ /* 0x001fe200078e00ff */
[----:B------:R-:W-:Y:S02]  /*fbb0*/  UIMAD UR20, UR11, UR20, URZ ;  /* 0x000000140b1472a4 */ /* 0x000fe4000f8e023f */
[----:B------:R-:W-:Y:S02]  /*fbc0*/  UIMAD.WIDE.U32 UR22, UR14, UR18, URZ ;  /* 0x000000120e1672a5 */ /* 0x000fe4000f8e003f */
[----:B------:R-:W-:-:S02]  /*fbd0*/  UIMAD.WIDE.U32 UR10, UR12, UR8, URZ ;  /* 0x000000080c0a72a5 */ /* 0x000fc4000f8e003f */
[----:B------:R-:W-:Y:S01]  /*fbe0*/  UIMAD UR14, UR15, UR18, URZ ;  /* 0x000000120f0e72a4 */ /* 0x000fe2000f8e023f */
[----:B-1----:R-:W-:Y:S01]  /*fbf0*/  @P0 SHF.R.U32.HI R5, RZ, R7, R2 ;  /* 0x00000007ff050219 */ /* 0x002fe20000011602 */
[----:B------:R-:W-:Y:S01]  /*fc00*/  UIMAD UR13, UR12, UR9, UR13 ;  /* 0x000000090c0d72a4 */ /* 0x000fe2000f8e020d */
[----:B------:R-:W-:Y:S01]  /*fc10*/  IMAD.U32 R2, RZ, RZ, UR22 ;  /* 0x00000016ff027e24 */ /* 0x000fe2000f8e00ff */
[----:B------:R-:W-:Y:S01]  /*fc20*/  UIADD3 UR16, UP1, UP2, UR10, UR16, UR4 ;  /* 0x000000100a107290 */ /* 0x000fe2000fa3e004 */
[----:B------:R-:W-:Y:S01]  /*fc30*/  IMAD.U32 R3, RZ, RZ, UR23 ;  /* 0x00000017ff037e24 */ /* 0x000fe2000f8e00ff */
[----:B------:R-:W-:Y:S01]  /*fc40*/  UIADD3 UR14, UR23, UR14, URZ ;  /* 0x0000000e170e7290 */ /* 0x000fe2000fffe03f */
[--C-:B------:R-:W-:Y:S01]  /*fc50*/  IMAD.MOV R7, RZ, RZ, -R5.reuse ;  /* 0x000000ffff077224 */ /* 0x100fe200078e0a05 */
[----:B------:R-:W-:Y:S02]  /*fc60*/  UIADD3 UR20, UR17, UR20, URZ ;  /* 0x0000001411147290 */ /* 0x000fe4000fffe03f */
[----:B------:R-:W-:Y:S01]  /*fc70*/  UIADD3 UR12, UR11, UR13, URZ ;  /* 0x0000000d0b0c7290 */ /* 0x000fe2000fffe03f */
[----:B------:R-:W-:Y:S01]  /*fc80*/  IMAD R7, R9, R7, R4 ;  /* 0x0000000709077224 */ /* 0x000fe200078e0204 */
[----:B------:R-:W-:Y:S01]  /*fc90*/  IADD3 R2, P0, P1, R5, UR16, R2 ;  /* 0x0000001005027c10 */ /* 0x000fe2000f91e002 */
[----:B------:R-:W-:Y:S01]  /*fca0*/  IMAD.U32 R8, RZ, RZ, UR14 ;  /* 0x0000000eff087e24 */ /* 0x000fe2000f8e00ff */
[----:B------:R-:W-:Y:S01]  /*fcb0*/  UIADD3.X UR12, UR12, UR20, UR21, UP1, UP2 ;  /* 0x000000140c0c7290 */ /* 0x000fe20008fe4415 */
[----:B------:R-:W-:Y:S01]  /*fcc0*/  SHF.R.S32.HI R5, RZ, 0x1f, R5 ;  /* 0x0000001fff057819 */ /* 0x000fe20000011405 */
[----:B------:R-:W-:Y:S01]  /*fcd0*/  ULDC.64 UR10, c[0x0][UR19+0x210] ;  /* 0x00008400130a7abb */ /* 0x000fe20008000a00 */
[----:B------:R-:W-:Y:S01]  /*fce0*/  SHF.R.S32.HI R4, RZ, 0x1f, R7 ;  /* 0x0000001fff047819 */ /* 0x000fe20000011407 */
[----:B------:R-:W-:-:S02]  /*fcf0*/  IMAD R9, R7, UR11, RZ ;  /* 0x0000000b07097c24 */ /* 0x000fc4000f8e02ff */
[----:B------:R-:W-:Y:S01]  /*fd00*/  IADD3.X R3, R5, UR12, R8, P0, P1 ;  /* 0x0000000c05037c10 */ /* 0x000fe200087e2408 */
[----:B------:R-:W-:Y:S01]  /*fd10*/  ULDC.64 UR12, c[0x0][0xba8] ;  /* 0x0002ea00000c7ab9 */ /* 0x000fe20000000a00 */
[----:B------:R-:W-:Y:S01]  /*fd20*/  IMAD R9, R4, UR10, R9 ;  /* 0x0000000a04097c24 */ /* 0x000fe2000f8e0209 */
[----:B------:R-:W-:Y:S01]  /*fd30*/  @!UP0 ULDC UR12, c[0x0][0xb50] ;  /* 0x0002d400000c8ab9 */ /* 0x000fe20000000800 */
[----:B------:R-:W-:Y:S01]  /*fd40*/  @!UP0 ULDC UR13, c[0x0][0xb54] ;  /* 0x0002d500000d8ab9 */ /* 0x000fe20000000800 */
[----:B------:R-:W-:-:S04]  /*fd50*/  IMAD.WIDE.U32 R2, R7, UR10, R2 ;  /* 0x0000000a07027c25 */ /* 0x000fc8000f8e0002 */
[----:B------:R-:W-:Y:S01]  /*fd60*/  IMAD.IADD R3, R3, 0x1, R9 ;  /* 0x0000000103037824 */ /* 0x000fe200078e0209 */
[----:B------:R-:W-:-:S04]  /*fd70*/  LEA R4, P0, R2, UR12, 0x2 ;  /* 0x0000000c02047c11 */ /* 0x000fc8000f8010ff */
[----:B------:R-:W-:Y:S01]  /*fd80*/  LEA.HI.X R5, R2, UR13, R3, 0x2, P0 ;  /* 0x0000000d02057c11 */ /* 0x000fe200080f1403 */
[----:B------:R-:W-:-:S05]  /*fd90*/  IMAD.MOV.U32 R3, RZ, RZ, -0x800000 ;  /* 0xff800000ff037424 */ /* 0x000fca00078e00ff */
[----:B------:R0:W-:Y:S03]  /*fda0*/  STG.E desc[UR24][R4.64], R3 ;  /* 0x0000000304007986 */ /* 0x0001e6000c101918 */
.L_x_223:
[----:B------:R-:W-:Y:S05]  /*fdb0*/  BSYNC B1 ;  /* 0x0000000000017941 */ /* 0x000fea0003800000 */
.L_x_222:
[----:B------:R-:W-:-:S13]  /*fdc0*/  R2UR UR10, R22 ;  /* 0x00000000160a72ca */ /* 0x000fda00000e0000 */
[----:B------:R-:W-:-:S06]  /*fdd0*/  UISETP.GT.AND UP0, UPT, UR10, 0x1, UPT ;  /* 0x000000010a00788c */ /* 0x000fcc000bf04270 */
[----:B------:R-:W-:-:S13]  /*fde0*/  PLOP3.LUT P0, PT, PT, PT, UP0, 0x80, 0x0 ;  /* 0x000000000000781c */ /* 0x000fda0003f0f008 */
[----:B------:R-:W-:Y:S05]  /*fdf0*/  @P0 BRA `(.L_x_218) ;  /* 0x00000008007c0947 */ /* 0x000fea0003800000 */
[----:B------:R-:W2:Y:S01]  /*fe00*/  LDL.LU R2, [R1+0x10] ;  /* 0x0000100001027983 */ /* 0x000ea20000300800 */
[----:B------:R-:W1:Y:S01]  /*fe10*/  LDC R11, c[0x0][0xbe8] ;  /* 0x0002fa00ff0b7b82 */ /* 0x000e620000000800 */
[----:B0-----:R-:W-:Y:S01]  /*fe20*/  SHF.R.S32.HI R3, RZ, 0x1f, R6 ;  /* 0x0000001fff037819 */ /* 0x001fe20000011406 */
[----:B------:R-:W-:Y:S01]  /*fe30*/  ULDC.64 UR12, c[0x0][0xaa0] ;  /* 0x0002a800000c7ab9 */ /* 0x000fe20000000a00 */
[----:B------:R-:W-:Y:S01]  /*fe40*/  R2UR UR15, R213 ;  /* 0x00000000d50f72ca */ /* 0x000fe200000e0000 */
[----:B------:R-:W-:Y:S01]  /*fe50*/  UIMAD.WIDE.U32 UR10, UR4, UR12, URZ ;  /* 0x0000000c040a72a5 */ /* 0x000fe2000f8e003f */
[----:B------:R-:W-:Y:S01]  /*fe60*/  BSSY B1, `(.L_x_224) ;  /* 0x0000053000017945 */ /* 0x000fe20003800000 */
[----:B------:R-:W-:-:S04]  /*fe70*/  UIMAD UR12, UR21, UR12, URZ ;  /* 0x0000000c150c72a4 */ /* 0x000fc8000f8e023f */
[----:B------:R-:W-:-:S04]  /*fe80*/  UIMAD UR12, UR4, UR13, UR12 ;  /* 0x0000000d040c72a4 */ /* 0x000fc8000f8e020c */
[----:B------:R-:W-:-:S03]  /*fe90*/  UIADD3 UR11, UR11, UR12, URZ ;  /* 0x0000000c0b0b7290 */ /* 0x000fc6000fffe03f */
[----:B------:R-:W-:Y:S02]  /*fea0*/  ULDC.64 UR12, c[0x0][0xae8] ;  /* 0x0002ba00000c7ab9 */ /* 0x000fe40000000a00 */
[----:B------:R-:W-:-:S04]  /*feb0*/  UIMAD.WIDE.U32 UR10, UR15, UR12, UR10 ;  /* 0x0000000c0f0a72a5 */ /* 0x000fc8000f8e000a */
[----:B------:R-:W-:Y:S01]  /*fec0*/  UIMAD UR11, UR15, UR13, UR11 ;  /* 0x0000000d0f0b72a4 */ /* 0x000fe2000f8e020b */
[----:B-1----:R-:W-:Y:S02]  /*fed0*/  ISETP.NE.AND P0, PT, R11, 0x1, PT ;  /* 0x000000010b00780c */ /* 0x002fe40003f05270 */
[----:B------:R-:W-:Y:S02]  /*fee0*/  ULDC.64 UR12, c[0x0][0xaf0] ;  /* 0x0002bc00000c7ab9 */ /* 0x000fe40000000a00 */
[----:B------:R-:W-:-:S04]  /*fef0*/  UIMAD UR9, UR9, UR12, URZ ;  /* 0x0000000c090972a4 */ /* 0x000fc8000f8e023f */
[----:B------:R-:W-:Y:S02]  /*ff00*/  UIMAD UR4, UR8, UR13, UR9 ;  /* 0x0000000d080472a4 */ /* 0x000fe4000f8e0209 */
[----:B------:R-:W-:-:S03]  /*ff10*/  UIMAD.WIDE.U32 UR8, UR8, UR12, UR10 ;  /* 0x0000000c080872a5 */ /* 0x000fc6000f8e000a */
[----:B------:R-:W0:Y:S01]  /*ff20*/  @P0 LDC R7, c[0x0][0xbf0] ;  /* 0x0002fc00ff070b82 */ /* 0x000e220000000800 */
[----:B------:R-:W-:Y:S01]  /*ff30*/  UIADD3 UR4, UR9, UR4, URZ ;  /* 0x0000000409047290 */ /* 0x000fe2000fffe03f */
[----:B------:R-:W-:Y:S01]  /*ff40*/  ULDC.64 UR10, c[0x0][0xae0] ;  /* 0x0002b800000a7ab9 */ /* 0x000fe20000000a00 */
[----:B--2---:R-:W-:Y:S02]  /*ff50*/  R2UR UR14, R2 ;  /* 0x00000000020e72ca */ /* 0x004fe400000e0000 */
[----:B------:R-:W-:-:S03]  /*ff60*/  LEA.HI R2, R3, R6, RZ, 0x3 ;  /* 0x0000000603027211 */ /* 0x000fc600078f18ff */
[----:B------:R-:W1:Y:S01]  /*ff70*/  @P0 LDC R3, c[0x0][0xbec] ;  /* 0x0002fb00ff030b82 */ /* 0x000e620000000800 */
[----:B------:R-:W-:Y:S02]  /*ff80*/  LOP3.LUT R5, R2, 0xfffffff8, RZ, 0xc0, !PT ;  /* 0xfffffff802057812 */ /* 0x000fe400078ec0ff */
[----:B------:R-:W-:-:S03]  /*ff90*/  SHF.R.S32.HI R13, RZ, 0x3, R2 ;  /* 0x00000003ff0d7819 */ /* 0x000fc60000011402 */
[----:B------:R-:W-:Y:S02]  /*ffa0*/  IMAD.IADD R8, R6, 0x1, -R5 ;  /* 0x0000000106087824 */ /* 0x000fe400078e0a05 */
[----:B------:R-:W-:Y:S02]  /*ffb0*/  IMAD.U32 R5, RZ, RZ, UR14 ;  /* 0x0000000eff057e24 */ /* 0x000fe4000f8e00ff */
[----:B------:R-:W-:-:S04]  /*ffc0*/  IMAD R2, R8, 0x20, R13 ;  /* 0x0000002008027824 */ /* 0x000fc800078e020d */
[----:B------:R-:W-:-:S04]  /*ffd0*/  IMAD R6, R5, 0x80, R2 ;  /* 0x0000008005067824 */ /* 0x000fc800078e0202 */
[----:B------:R-:W-:Y:S02]  /*ffe0*/  IMAD.MOV.U32 R5, RZ, RZ, R6 ;  /* 0x000000ffff057224 */ /* 0x000fe400078e0006 */
[----:B-1----:R-:W-:-:S04]  /*fff0*/  @P0 IMAD.HI.U32 R2, R6, R3, RZ ;  /* 0x0000000306020227 */ /* 0x002fc800078e00ff */
[----:B------:R-:W-:Y:S01]  /*10000*/  IMAD.U32 R3, RZ, RZ, UR9 ;  /* 0x00000009ff037e24 */ /* 0x000fe2000f8e00ff */
[----:B0-----:R-:W-:Y:S01]  /*10010*/  @P0 SHF.R.U32.HI R5, RZ, R7, R2 ;  /* 0x00000007ff050219 */ /* 0x001fe20000011602 */
[----:B------:R-:W-:Y:S01]  /*10020*/  IMAD.U32 R2, RZ, RZ, UR8 ;  /* 0x00000008ff027e24 */ /* 0x000fe2000f8e00ff */
[----:B------:R-:W-:Y:S01]  /*10030*/  ULDC.64 UR8, c[0x0][0xad8] ;  /* 0x0002b60000087ab9 */ /* 0x000fe20000000a00 */
[----:B------:R-:W-:Y:S01]  /*10040*/  IMAD.U32 R3, RZ, RZ, UR4 ;  /* 0x00000004ff037e24 */ /* 0x000fe2000f8e00ff */
[--C-:B------:R-:W-:Y:S01]  /*10050*/  SHF.R.S32.HI R4, RZ, 0x1f, R5.reuse ;  /* 0x0000001fff047819 */ /* 0x100fe20000011405 */
[----:B------:R-:W-:Y:S02]  /*10060*/  IMAD.MOV R7, RZ, RZ, -R5 ;  /* 0x000000ffff077224 */ /* 0x000fe400078e0a05 */
[----:B------:R-:W-:-:S04]  /*10070*/  IMAD.WIDE.U32 R2, R5, UR10, R2 ;  /* 0x0000000a05027c25 */ /* 0x000fc8000f8e0002 */
[----:B------:R-:W-:Y:S02]  /*10080*/  IMAD R7, R11, R7, R6 ;  /* 0x000000070b077224 */ /* 0x000fe400078e0206 */
[----:B------:R-:W-:Y:S02]  /*10090*/  IMAD R4, R4, UR10, RZ ;  /* 0x0000000a04047c24 */ /* 0x000fe4000f8e02ff */
[----:B------:R-:W-:Y:S02]  /*100a0*/  IMAD.U32 R6, RZ, RZ, UR14 ;  /* 0x0000000eff067e24 */ /* 0x000fe4000f8e00ff */
[----:B------:R-:W-:Y:S01]  /*100b0*/  IMAD R9, R5, UR11, R4 ;  /* 0x0000000b05097c24 */ /* 0x000fe2000f8e0204 */
[----:B------:R-:W-:Y:S01]  /*100c0*/  SHF.R.S32.HI R4, RZ, 0x1f, R7 ;  /* 0x0000001fff047819 */ /* 0x000fe20000011407 */
[----:B------:R-:W-:Y:S02]  /*100d0*/  IMAD R6, R6, 0x80, R13 ;  /* 0x0000008006067824 */ /* 0x000fe400078e020d */
[----:B------:R-:W-:-:S02]  /*100e0*/  IMAD.IADD R3, R3, 0x1, R9 ;  /* 0x0000000103037824 */ /* 0x000fc400078e0209 */
[----:B------:R-:W-:Y:S02]  /*100f0*/  IMAD R4, R4, UR8, RZ ;  /* 0x0000000804047c24 */ /* 0x000fe4000f8e02ff */
[----:B------:R-:W-:-:S04]  /*10100*/  IMAD.WIDE.U32 R2, R7, UR8, R2 ;  /* 0x0000000807027c25 */ /* 0x000fc8000f8e0002 */
[----:B------:R-:W-:Y:S01]  /*10110*/  IMAD R5, R7, UR9, R4 ;  /* 0x0000000907057c24 */ /* 0x000fe2000f8e0204 */
[----:B------:R-:W-:Y:S01]  /*10120*/  ULDC.64 UR8, c[0x0][0xa80] ;  /* 0x0002a00000087ab9 */ /* 0x000fe20000000a00 */
[----:B-----5:R-:W-:Y:S02]  /*10130*/  IMAD R11, R0, R11, RZ ;  /* 0x0000000b000b7224 */ /* 0x020fe400078e02ff */
[----:B------:R-:W-:Y:S02]  /*10140*/  VIADD R4, R6, 0x40 ;  /* 0x0000004006047836 */ /* 0x000fe40000000000 */
[----:B------:R-:W-:Y:S01]  /*10150*/  IMAD.IADD R3, R3, 0x1, R5 ;  /* 0x0000000103037824 */ /* 0x000fe200078e0205 */
[----:B------:R-:W-:Y:S01]  /*10160*/  LEA R5, P2, R2, UR8, 0x1 ;  /* 0x0000000802057c11 */ /* 0x000fe2000f8408ff */
[----:B------:R-:W-:Y:S01]  /*10170*/  VIADD R0, R6, 0x20 ;  /* 0x0000002006007836 */ /* 0x000fe20000000000 */
[----:B------:R-:W-:Y:S01]  /*10180*/  ISETP.GE.AND P0, PT, R4, R11, PT ;  /* 0x0000000b0400720c */ /* 0x000fe20003f06270 */
[----:B------:R-:W-:Y:S01]  /*10190*/  IMAD.SHL.U32 R7, R8, 0x8, RZ ;  /* 0x0000000808077824 */ /* 0x000fe200078e00ff */
[----:B------:R-:W-:-:S02]  /*101a0*/  LEA.HI.X R4, R2, UR9, R3, 0x1, P2 ;  /* 0x0000000902047c11 */ /* 0x000fc400090f0c03 */
[-C--:B------:R-:W-:Y:S01]  /*101b0*/  ISETP.GE.AND P2, PT, R6, R11.reuse, PT ;  /* 0x0000000b0600720c */ /* 0x080fe20003f46270 */
[C---:B------:R-:W-:Y:S01]  /*101c0*/  VIADD R15, R7.reuse, 0xc0 ;  /* 0x000000c0070f7836 */ /* 0x040fe20000000000 */
[----:B------:R-:W-:Y:S01]  /*101d0*/  ISETP.GE.AND P1, PT, R0, R11, PT ;  /* 0x0000000b0000720c */ /* 0x000fe20003f26270 */
[C---:B------:R-:W-:Y:S01]  /*101e0*/  VIADD R9, R7.reuse, 0x40 ;  /* 0x0000004007097836 */ /* 0x040fe20000000000 */
[----:B------:R0:W1:Y:S01]  /*101f0*/  SHFL.IDX PT, R2, R5, RZ, 0x181f ;  /* 0x00181fff05027589 */ /* 0x00006200000e0000 */
[----:B------:R-:W-:Y:S01]  /*10200*/  VIADD R13, R7, 0x80 ;  /* 0x00000080070d7836 */ /* 0x000fe20000000000 */
[----:B------:R-:W-:Y:S02]  /*10210*/  SHF.R.S32.HI R14, RZ, 0x1f, R7 ;  /* 0x0000001fff0e7819 */ /* 0x000fe40000011407 */
[----:B------:R0:W2:Y:S01]  /*10220*/  SHFL.IDX PT, R0, R4, RZ, 0x181f ;  /* 0x00181fff04007589 */ /* 0x0000a200000e0000 */
[----:B------:R-:W-:Y:S02]  /*10230*/  SHF.R.S32.HI R8, RZ, 0x1f, R15 ;  /* 0x0000001fff087819 */ /* 0x000fe4000001140f */
[----:B------:R-:W-:-:S02]  /*10240*/  SHF.R.S32.HI R10, RZ, 0x1f, R9 ;  /* 0x0000001fff0a7819 */ /* 0x000fc40000011409 */
[----:B------:R-:W-:Y:S01]  /*10250*/  SHF.R.S32.HI R12, RZ, 0x1f, R13 ;  /* 0x0000001fff0c7819 */ /* 0x000fe2000001140d */
[----:B------:R-:W-:Y:S06]  /*10260*/  @P2 BRA `(.L_x_225) ;  /* 0x0000000000482947 */ /* 0x000fec0003800000 */
        /* <DEDUP_REMOVED lines=9> */
[----:B------:R3:W-:Y:S01]  /*10300*/  @!P5 ST.E.128 desc[UR8][R20.64], RZ ;  /* 0x000000ff1400d985 */ /* 0x0007e2000c101d08 */
[----:B------:R-:W-:Y:S02]  /*10310*/  @!P4 LEA.HI.X R25, R9, R0, R10, 0x1, P6 ;  /* 0x000000000919c211 */ /* 0x000fe400030f0c0a */
[----:B------:R-:W-:-:S03]  /*10320*/  @!P3 LEA R26, P6, R13, R2, 0x1 ;  /* 0x000000020d1ab211 */ /* 0x000fc600078c08ff */
[----:B------:R3:W-:Y:S01]  /*10330*/  @!P4 ST.E.128 desc[UR8][R24.64], RZ ;  /* 0x000000ff1800c985 */ /* 0x0007e2000c101d08 */
[----:B------:R-:W-:Y:S02]  /*10340*/  @!P3 LEA.HI.X R27, R13, R0, R12, 0x1, P6 ;  /* 0x000000000d1bb211 */ /* 0x000fe400030f0c0c */
[----:B------:R-:W-:-:S03]  /*10350*/  @!P2 LEA R2, P6, R15, R2, 0x1 ;  /* 0x000000020f02a211 */ /* 0x000fc600078c08ff */
[----:B------:R3:W-:Y:S01]  /*10360*/  @!P3 ST.E.128 desc[UR8][R26.64], RZ ;  /* 0x000000ff1a00b985 */ /* 0x0007e2000c101d08 */
[----:B------:R-:W-:-:S05]  /*10370*/  @!P2 LEA.HI.X R3, R15, R0, R8, 0x1, P6 ;  /* 0x000000000f03a211 */ /* 0x000fca00030f0c08 */
[----:B------:R3:W-:Y:S04]  /*10380*/  @!P2 ST.E.128 desc[UR8][R2.64], RZ ;  /* 0x000000ff0200a985 */ /* 0x0007e8000c101d08 */
.L_x_225:
[----:B------:R-:W-:Y:S05]  /*10390*/  BSYNC B1 ;  /* 0x0000000000017941 */ /* 0x000fea0003800000 */
.L_x_224:
[----:B--2---:R2:W4:Y:S01]  /*103a0*/  SHFL.IDX PT, R0, R4, 0x1, 0x181f ;  /* 0x00381f0004007f89 */ /* 0x00452200000e0000 */
[----:B------:R-:W-:Y:S03]  /*103b0*/  BSSY B1, `(.L_x_226) ;  /* 0x0000015000017945 */ /* 0x000fe60003800000 */
[----:B-1-3--:R2:W1:Y:S01]  /*103c0*/  SHFL.IDX PT, R2, R5, 0x1, 0x181f ;  /* 0x00381f0005027f89 */ /* 0x00a46200000e0000 */
[----:B------:R-:W-:Y:S05]  /*103d0*/  @P1 BRA `(.L_x_227) ;  /* 0x0000000000481947 */ /* 0x000fea0003800000 */
[----:B------:R-:W-:Y:S01]  /*103e0*/  ULDC UR4, c[0x0][0xac8] ;  /* 0x0002b20000047ab9 */ /* 0x000fe20000000800 */
[----:B------:R-:W-:Y:S01]  /*103f0*/  ULDC.64 UR8, c[0x0][0x208] ;  /* 0x0000820000087ab9 */ /* 0x000fe20000000a00 */
[----:B------:R-:W-:Y:S02]  /*10400*/  ISETP.GE.AND P4, PT, R7, UR4, PT ;  /* 0x0000000407007c0c */ /* 0x000fe4000bf86270 */
[----:B------:R-:W-:Y:S02]  /*10410*/  ISETP.GE.AND P3, PT, R9, UR4, PT ;  /* 0x0000000409007c0c */ /* 0x000fe4000bf66270 */
[----:B------:R-:W-:Y:S02]  /*10420*/  ISETP.GE.AND P2, PT, R13, UR4, PT ;  /* 0x000000040d007c0c */ /* 0x000fe4000bf46270 */
[----:B------:R-:W-:-:S07]  /*10430*/  ISETP.GE.AND P1, PT, R15, UR4, PT ;  /* 0x000000040f007c0c */ /* 0x000fce000bf26270 */
[-C--:B-1----:R-:W-:Y:S02]  /*10440*/  @!P4 LEA R20, P6, R7, R2.reuse, 0x1 ;  /* 0x000000020714c211 */ /* 0x082fe400078c08ff */
[----:B------:R-:W-:Y:S02]  /*10450*/  @!P3 LEA R24, P5, R9, R2, 0x1 ;  /* 0x000000020918b211 */ /* 0x000fe400078a08ff */
[----:B----4-:R-:W-:Y:S02]  /*10460*/  @!P4 LEA.HI.X R21, R7, R0, R14, 0x1, P6 ;  /* 0x000000000715c211 */ /* 0x010fe400030f0c0e */
[----:B------:R-:W-:Y:S02]  /*10470*/  @!P2 LEA R26, P6, R13, R2, 0x1 ;  /* 0x000000020d1aa211 */ /* 0x000fe400078c08ff */
[----:B------:R-:W-:Y:S01]  /*10480*/  @!P3 LEA.HI.X R25, R9, R0, R10, 0x1, P5 ;  /* 0x000000000919b211 */ /* 0x000fe200028f0c0a */
[----:B------:R3:W-:Y:S01]  /*10490*/  @!P4 ST.E.128 desc[UR8][R20.64], RZ ;  /* 0x000000ff1400c985 */ /* 0x0007e2000c101d08 */
[----:B------:R-:W-:-:S02]  /*104a0*/  @!P1 LEA R2, P5, R15, R2, 0x1 ;  /* 0x000000020f029211 */ /* 0x000fc400078a08ff */
[-C--:B------:R-:W-:Y:S01]  /*104b0*/  @!P2 LEA.HI.X R27, R13, R0.reuse, R12, 0x1, P6 ;  /* 0x000000000d1ba211 */ /* 0x080fe200030f0c0c */
[----:B------:R3:W-:Y:S01]  /*104c0*/  @!P3 ST.E.128 desc[UR8][R24.64], RZ ;  /* 0x000000ff1800b985 */ /* 0x0007e2000c101d08 */
[----:B------:R-:W-:-:S03]  /*104d0*/  @!P1 LEA.HI.X R3, R15, R0, R8, 0x1, P5 ;  /* 0x000000000f039211 */ /* 0x000fc600028f0c08 */
[----:B------:R3:W-:Y:S04]  /*104e0*/  @!P2 ST.E.128 desc[UR8][R26.64], RZ ;  /* 0x000000ff1a00a985 */ /* 0x0007e8000c101d08 */
[----:B------:R3:W-:Y:S02]  /*104f0*/  @!P1 ST.E.128 desc[UR8][R2.64], RZ ;  /* 0x000000ff02009985 */ /* 0x0007e4000c101d08 */
.L_x_227:
[----:B------:R-:W-:Y:S05]  /*10500*/  BSYNC B1 ;  /* 0x0000000000017941 */ /* 0x000fea0003800000 */
.L_x_226:
[----:B----4-:R4:W0:Y:S01]  /*10510*/  SHFL.IDX PT, R0, R4, 0x2, 0x181f ;  /* 0x00581f0004007f89 */ /* 0x01082200000e0000 */
        /* <DEDUP_REMOVED lines=10> */
[-C--:B------:R-:W-:Y:S02]  /*105c0*/  @!P2 LEA R24, P5, R9, R2.reuse, 0x1 ;  /* 0x000000020918a211 */ /* 0x080fe400078a08ff */
[----:B------:R-:W-:Y:S02]  /*105d0*/  @!P1 LEA R26, P4, R13, R2, 0x1 ;  /* 0x000000020d1a9211 */ /* 0x000fe400078808ff */
[----:B0-----:R-:W-:Y:S02]  /*105e0*/  @!P3 LEA.HI.X R21, R7, R0, R14, 0x1, P6 ;  /* 0x000000000715b211 */ /* 0x001fe400030f0c0e */
[----:B------:R-:W-:Y:S02]  /*105f0*/  @!P0 LEA R2, P6, R15, R2, 0x1 ;  /* 0x000000020f028211 */ /* 0x000fe400078c08ff */
[-C--:B------:R-:W-:Y:S01]  /*10600*/  @!P2 LEA.HI.X R25, R9, R0.reuse, R10, 0x1, P5 ;  /* 0x000000000919a211 */ /* 0x080fe200028f0c0a */
[----:B------:R3:W-:Y:S01]  /*10610*/  @!P3 ST.E.128 desc[UR8][R20.64], RZ ;  /* 0x000000ff1400b985 */ /* 0x0007e2000c101d08 */
[----:B------:R-:W-:-:S02]  /*10620*/  @!P1 LEA.HI.X R27, R13, R0, R12, 0x1, P4 ;  /* 0x000000000d1b9211 */ /* 0x000fc400020f0c0c */
[----:B------:R-:W-:Y:S01]  /*10630*/  @!P0 LEA.HI.X R3, R15, R0, R8, 0x1, P6 ;  /* 0x000000000f038211 */ /* 0x000fe200030f0c08 */
[----:B------:R3:W-:Y:S04]  /*10640*/  @!P2 ST.E.128 desc[UR8][R24.64], RZ ;  /* 0x000000ff1800a985 */ /* 0x0007e8000c101d08 */
[----:B------:R3:W-:Y:S04]  /*10650*/  @!P1 ST.E.128 desc[UR8][R26.64], RZ ;  /* 0x000000ff1a009985 */ /* 0x0007e8000c101d08 */
[----:B------:R3:W-:Y:S02]  /*10660*/  @!P0 ST.E.128 desc[UR8][R2.64], RZ ;  /* 0x000000ff02008985 */ /* 0x0007e4000c101d08 */
.L_x_229:
[----:B------:R-:W-:Y:S05]  /*10670*/  BSYNC B1 ;  /* 0x0000000000017941 */ /* 0x000fea0003800000 */
.L_x_228:
[----:B0-----:R-:W-:Y:S01]  /*10680*/  VIADD R0, R6, 0x60 ;  /* 0x0000006006007836 */ /* 0x001fe20000000000 */
[----:B--2-4-:R-:W0:Y:S04]  /*10690*/  SHFL.IDX PT, R4, R4, 0x3, 0x181f ;  /* 0x00781f0004047f89 */ /* 0x014e2800000e0000 */
[----:B------:R-:W-:Y:S01]  /*106a0*/  ISETP.GE.AND P0, PT, R0, R11, PT ;  /* 0x0000000b0000720c */ /* 0x000fe20003f06270 */
[----:B-1-3--:R1:W2:-:S12]  /*106b0*/  SHFL.IDX PT, R2, R5, 0x3, 0x181f ;  /* 0x00781f0005027f89 */ /* 0x00a29800000e0000 */
[----:B-1----:R-:W-:Y:S05]  /*106c0*/  @P0 BRA `(.L_x_218) ;  /* 0x0000000000480947 */ /* 0x002fea0003800000 */
[----:B------:R-:W-:Y:S01]  /*106d0*/  ULDC UR4, c[0x0][0xac8] ;  /* 0x0002b20000047ab9 */ /* 0x000fe20000000800 */
[----:B------:R-:W-:Y:S01]  /*106e0*/  ULDC.64 UR8, c[0x0][0x208] ;  /* 0x0000820000087ab9 */ /* 0x000fe20000000a00 */
[----:B------:R-:W-:Y:S02]  /*106f0*/  ISETP.GE.AND P3, PT, R7, UR4, PT ;  /* 0x0000000407007c0c */ /* 0x000fe4000bf66270 */
[----:B------:R-:W-:Y:S02]  /*10700*/  ISETP.GE.AND P2, PT, R9, UR4, PT ;  /* 0x0000000409007c0c */ /* 0x000fe4000bf46270 */
[----:B------:R-:W-:Y:S02]  /*10710*/  ISETP.GE.AND P1, PT, R13, UR4, PT ;  /* 0x000000040d007c0c */ /* 0x000fe4000bf26270 */
[----:B------:R-:W-:-:S07]  /*10720*/  ISETP.GE.AND P0, PT, R15, UR4, PT ;  /* 0x000000040f007c0c */ /* 0x000fce000bf06270 */
[----:B--2---:R-:W-:-:S04]  /*10730*/  @!P3 LEA R6, P4, R7, R2, 0x1 ;  /* 0x000000020706b211 */ /* 0x004fc800078808ff */
[----:B0-----:R-:W-:Y:S02]  /*10740*/  @!P3 LEA.HI.X R7, R7, R4, R14, 0x1, P4 ;  /* 0x000000040707b211 */ /* 0x001fe400020f0c0e */
[-C--:B------:R-:W-:Y:S02]  /*10750*/  @!P2 LEA R20, P4, R9, R2.reuse, 0x1 ;  /* 0x000000020914a211 */ /* 0x080fe400078808ff */
[-C--:B------:R-:W-:Y:S01]  /*10760*/  @!P1 LEA R24, P5, R13, R2.reuse, 0x1 ;  /* 0x000000020d189211 */ /* 0x080fe200078a08ff */
[----:B------:R0:W-:Y:S01]  /*10770*/  @!P3 ST.E.128 desc[UR8][R6.64], RZ ;  /* 0x000000ff0600b985 */ /* 0x0001e2000c101d08 */
[----:B------:R-:W-:Y:S02]  /*10780*/  @!P0 LEA R2, P6, R15, R2, 0x1 ;  /* 0x000000020f028211 */ /* 0x000fe400078c08ff */
[-C--:B------:R-:W-:Y:S02]  /*10790*/  @!P2 LEA.HI.X R21, R9, R4.reuse, R10, 0x1, P4 ;  /* 0x000000040915a211 */ /* 0x080fe400020f0c0a */
[----:B------:R-:W-:-:S02]  /*107a0*/  @!P1 LEA.HI.X R25, R13, R4, R12, 0x1, P5 ;  /* 0x000000040d199211 */ /* 0x000fc400028f0c0c */
[----:B------:R-:W-:Y:S01]  /*107b0*/  @!P0 LEA.HI.X R3, R15, R4, R8, 0x1, P6 ;  /* 0x000000040f038211 */ /* 0x000fe200030f0c08 */
[----:B------:R0:W-:Y:S04]  /*107c0*/  @!P2 ST.E.128 desc[UR8][R20.64], RZ ;  /* 0x000000ff1400a985 */ /* 0x0001e8000c101d08 */
[----:B------:R0:W-:Y:S04]  /*107d0*/  @!P1 ST.E.128 desc[UR8][R24.64], RZ ;  /* 0x000000ff18009985 */ /* 0x0001e8000c101d08 */
[----:B------:R0:W-:Y:S02]  /*107e0*/  @!P0 ST.E.128 desc[UR8][R2.64], RZ ;  /* 0x000000ff02008985 */ /* 0x0001e4000c101d08 */
.L_x_218:
[----:B------:R-:W-:Y:S05]  /*107f0*/  BSYNC B0 ;  /* 0x0000000000007941 */ /* 0x000fea0003800000 */
.L_x_208:
[----:B------:R-:W-:Y:S02]  /*10800*/  ULDC UR4, c[0x0][0xc3c] ;  /* 0x00030f0000047ab9 */ /* 0x000fe40000000800 */
[----:B------:R-:W-:-:S06]  /*10810*/  UISETP.GE.AND UP0, UPT, UR7, UR4, UPT ;  /* 0x000000040700728c */ /* 0x000fcc000bf06270 */
[----:B------:R-:W-:-:S13]  /*10820*/  PLOP3.LUT P0, PT, PT, PT, UP0, 0x80, 0x0 ;  /* 0x000000000000781c */ /* 0x000fda0003f0f008 */
[----:B------:R-:W-:Y:S05]  /*10830*/  @!P0 BRA `(.L_x_230) ;  /* 0xffffff0800448947 */ /* 0x000fea000383ffff */
[----:B------:R-:W-:Y:S05]  /*10840*/  EXIT ;  /* 0x000000000000794d */ /* 0x000fea0003800000 */
.L_x_182:
[----:B------:R-:W-:-:S08]  /*10850*/  NOP ;  /* 0x0000000000007918 */ /* 0x000fd00000000000 */
[----:B0-----:R-:W0:-:S00]  /*10860*/  USETMAXREG.DEALLOC.CTAPOOL 0x18 ;  /* 0x00000018000079c8 */ /* 0x001e0000080e0500 */
[----:B0-----:R-:W-:Y:S01]  /*10870*/  LOP3.LUT R0, R0, 0x3, RZ, 0xc0, !PT ;  /* 0x0000000300007812 */ /* 0x001fe200078ec0ff */
[----:B------:R-:W-:-:S05]  /*10880*/  IMAD.MOV.U32 R7, RZ, RZ, RZ ;  /* 0x000000ffff077224 */ /* 0x000fca00078e00ff */
[----:B------:R-:W0:Y:S02]  /*10890*/  SHFL.IDX PT, R0, R0, RZ, 0x1f ;  /* 0x00001fff00007589 */ /* 0x000e2400000e0000 */
[----:B0-----:R-:W-:-:S04]  /*108a0*/  ISETP.NE.AND P0, PT, R0, RZ, PT ;  /* 0x000000ff0000720c */ /* 0x001fc80003f05270 */
[----:B------:R-:W-:-:S05]  /*108b0*/  P2R R0, PR, RZ, 0x1 ;  /* 0x00000001ff007803 */ /* 0x000fca0000000000 */
[----:B------:R0:W-:Y:S04]  /*108c0*/  STL [R1+0x5c], R0 ;  /* 0x00005c0001007387 */ /* 0x0001e80000100800 */
[----:B------:R-:W-:Y:S05]  /*108d0*/  @!P0 BRA `(.L_x_231) ;  /* 0x0000000000248947 */ /* 0x000fea0003800000 */
[----:B------:R-:W1:Y:S08]  /*108e0*/  S2UR UR5, SR_CgaCtaId ;  /* 0x00000000000579c3 */ /* 0x000e700000008800 */
[----:B------:R-:W-:Y:S06]  /*108f0*/  BAR.SYNC.DEFER_BLOCKING 0x5, 0x180 ;  /* 0x0146000000007b1d */ /* 0x000fec0000010000 */
[----:B------:R-:W-:-:S02]  /*10900*/  UMOV UR4, 0x400 ;  /* 0x0000040000047882 */ /* 0x000fc40000000000 */
[----:B-1----:R-:W-:-:S09]  /*10910*/  ULEA UR4, UR5, UR4, 0x18 ;  /* 0x0000000405047291 */ /* 0x002fd2000f8ec03f */
[----:B------:R-:W1:Y:S04]  /*10920*/  LDS.128 R8, [UR4+0x388d0] ;  /* 0x0388d004ff087984 */ /* 0x000e680008000c00 */
[----:B-1----:R2:W-:Y:S04]  /*10930*/  STL.64 [R1], R8 ;  /* 0x0000000801007387 */ /* 0x0025e80000100a00 */
[----:B------:R2:W-:Y:S01]  /*10940*/  STL.64 [R1+0x8], R10 ;  /* 0x0000080a01007387 */ /* 0x0005e20000100a00 */
[----:B------:R-:W-:Y:S06]  /*10950*/  BAR.ARV 0x4, 0x180 ;  /* 0x0106000000007b1d */ /* 0x000fec0000002000 */
[----:B------:R-:W-:Y:S05]  /*10960*/  BRA `(.L_x_232) ;  /* 0x0000000800ac7947 */ /* 0x000fea0003800000 */
.L_x_231:
[----:B0-----:R-:W-:Y:S01]  /*10970*/  LOP3.LUT R0, R6, 0x1f, RZ, 0xc0, !PT ;  /* 0x0000001f06007812 */ /* 0x001fe200078ec0ff */
[----:B------:R-:W-:Y:S01]  /*10980*/  ULDC UR4, c[0x0][0xc3c] ;  /* 0x00030f0000047ab9 */ /* 0x000fe20000000800 */
[----:B------:R-:W-:Y:S01]  /*10990*/  ULDC.64 UR6, c[0x0][0x208] ;  /* 0x0000820000067ab9 */ /* 0x000fe20000000a00 */
[----:B------:R-:W-:Y:S01]  /*109a0*/  IMAD.MOV.U32 R10, RZ, RZ, RZ ;  /* 0x000000ffff0a7224 */ /* 0x000fe200078e00ff */
[----:B------:R-:W-:Y:S01]  /*109b0*/  ISETP.NE.AND P0, PT, R0, 0x1f, PT ;  /* 0x0000001f0000780c */ /* 0x000fe20003f05270 */
[----:B------:R-:W-:-:S03]  /*109c0*/  ULDC UR5, c[0x0][0xc38] ;  /* 0x00030e0000057ab9 */ /* 0x000fc60000000800 */
[----:B------:R-:W-:-:S13]  /*109d0*/  ISETP.GE.OR P1, PT, R0, UR4, !P0 ;  /* 0x0000000400007c0c */ /* 0x000fda000c726670 */
[----:B------:R-:W0:Y:S08]  /*109e0*/  @!P1 LDC.64 R2, c[0x0][0xc80] ;  /* 0x00032000ff029b82 */ /* 0x000e300000000a00 */
[----:B------:R-:W1:Y:S01]  /*109f0*/  @!P1 LDC.64 R4, c[0x0][0xc78] ;  /* 0x00031e00ff049b82 */ /* 0x000e620000000a00 */
[----:B0-----:R-:W-:-:S05]  /*10a00*/  @!P1 IMAD.WIDE.U32 R2, R0, 0x4, R2 ;  /* 0x0000000400029825 */ /* 0x001fca00078e0002 */
[----:B------:R1:W2:Y:S02]  /*10a10*/  @!P1 LDG.E R7, desc[UR6][R2.64] ;  /* 0x0000000602079981 */ /* 0x0002a4000c1e1900 */
[----:B-1----:R-:W-:-:S05]  /*10a20*/  @!P1 IMAD.WIDE.U32 R2, R0, 0x4, R4 ;  /* 0x0000000400029825 */ /* 0x002fca00078e0004 */
[----:B------:R-:W2:Y:S01]  /*10a30*/  @!P1 LDG.E R10, desc[UR6][R2.64] ;  /* 0x00000006020a9981 */ /* 0x000ea2000c1e1900 */
[C---:B------:R-:W-:Y:S01]  /*10a40*/  ISETP.NE.AND P1, PT, R0.reuse, RZ, PT ;  /* 0x000000ff0000720c */ /* 0x040fe20003f25270 */
[----:B------:R-:W0:Y:S01]  /*10a50*/  S2UR UR6, SR_CTAID.X ;  /* 0x00000000000679c3 */ /* 0x000e220000002500 */
[C---:B------:R-:W-:Y:S01]  /*10a60*/  ISETP.GE.U32.AND P2, PT, R0.reuse, 0x2, PT ;  /* 0x000000020000780c */ /* 0x040fe20003f46070 */
[----:B------:R-:W-:Y:S01]  /*10a70*/  UMOV UR4, URZ ;  /* 0x0000003f00047c82 */ /* 0x000fe20008000000 */
[C---:B------:R-:W-:Y:S02]  /*10a80*/  ISETP.GE.U32.AND P3, PT, R0.reuse, 0x4, PT ;  /* 0x000000040000780c */ /* 0x040fe40003f66070 */
[C---:B------:R-:W-:Y:S02]  /*10a90*/  ISETP.GE.U32.AND P4, PT, R0.reuse, 0x8, PT ;  /* 0x000000080000780c */ /* 0x040fe40003f86070 */
[----:B------:R-:W-:Y:S01]  /*10aa0*/  ISETP.GE.U32.AND P5, PT, R0, 0x10, PT ;  /* 0x000000100000780c */ /* 0x000fe20003fa6070 */
[----:B--2---:R-:W-:-:S05]  /*10ab0*/  IMAD R4, R7, R10, RZ ;  /* 0x0000000a07047224 */ /* 0x004fca00078e02ff */
[----:B------:R-:W1:Y:S02]  /*10ac0*/  SHFL.UP PT, R5, R4, 0x1, RZ ;  /* 0x0420000004057989 */ /* 0x000e6400000e00ff */
[----:B-1----:R-:W-:-:S05]  /*10ad0*/  SEL R5, R5, RZ, P1 ;  /* 0x000000ff05057207 */ /* 0x002fca0000800000 */
[----:B------:R-:W-:-:S05]  /*10ae0*/  IMAD.IADD R5, R4, 0x1, R5 ;  /* 0x0000000104057824 */ /* 0x000fca00078e0205 */
        /* <DEDUP_REMOVED lines=12> */
[----:B------:R-:W1:Y:S02]  /*10bb0*/  SHFL.IDX PT, R8, R2, 0x1f, 0x1f ;  /* 0x03e01f0002087f89 */ /* 0x000e6400000e0000 */
[----:B-1----:R-:W-:-:S04]  /*10bc0*/  IMAD R8, R8, UR5, RZ ;  /* 0x0000000508087c24 */ /* 0x002fc8000f8e02ff */
[----:B------:R-:W-:Y:S01]  /*10bd0*/  IMAD.MOV.U32 R11, RZ, RZ, R8 ;  /* 0x000000ffff0b7224 */ /* 0x000fe200078e0008 */
[----:B0-----:R-:W-:-:S13]  /*10be0*/  ISETP.GT.AND P6, PT, R8, UR6, PT ;  /* 0x0000000608007c0c */ /* 0x001fda000bfc4270 */
[----:B------:R-:W-:Y:S05]  /*10bf0*/  @P6 BRA `(.L_x_233) ;  /* 0x0000000000a86947 */ /* 0x000fea0003800000 */
[----:B------:R-:W-:Y:S01]  /*10c00*/  IMAD.MOV.U32 R8, RZ, RZ, R11 ;  /* 0x000000ffff087224 */ /* 0x000fe200078e000b */
[----:B------:R-:W-:Y:S01]  /*10c10*/  UMOV UR4, URZ ;  /* 0x0000003f00047c82 */ /* 0x000fe20008000000 */
[----:B------:R-:W-:-:S05]  /*10c20*/  ULDC UR5, c[0x0][0xc38] ;  /* 0x00030e0000057ab9 */ /* 0x000fca0000000800 */
.L_x_235:
[----:B------:R-:W0:Y:S01]  /*10c30*/  LDC R2, c[0x0][0xc3c] ;  /* 0x00030f00ff027b82 */ /* 0x000e220000000800 */
[----:B------:R-:W-:Y:S01]  /*10c40*/  ULDC UR7, c[0x0][0xc3c] ;  /* 0x00030f0000077ab9 */ /* 0x000fe20000000800 */
[----:B------:R-:W-:Y:S01]  /*10c50*/  UIADD3 UR4, UR4, 0x1f, URZ ;  /* 0x0000001f04047890 */ /* 0x000fe2000fffe03f */
[----:B------:R-:W-:-:S05]  /*10c60*/  IMAD.U32 R3, RZ, RZ, UR7 ;  /* 0x00000007ff037e24 */ /* 0x000fca000f8e00ff */
[----:B------:R1:W-:Y:S01]  /*10c70*/  STL [R1+0xc], R3 ;  /* 0x00000c0301007387 */ /* 0x0003e20000100800 */
[----:B0-----:R-:W-:-:S13]  /*10c80*/  ISETP.LE.AND P6, PT, R2, UR4, PT ;  /* 0x0000000402007c0c */ /* 0x001fda000bfc3270 */
[----:B-1----:R-:W-:Y:S05]  /*10c90*/  @P6 BRA `(.L_x_234) ;  /* 0x0000000400a86947 */ /* 0x002fea0003800000 */
[----:B------:R-:W-:Y:S01]  /*10ca0*/  VIADD R9, R0, UR4 ;  /* 0x0000000400097c36 */ /* 0x000fe20008000000 */
[----:B------:R-:W-:Y:S01]  /*10cb0*/  ULDC.64 UR8, c[0x0][0x208] ;  /* 0x0000820000087ab9 */ /* 0x000fe20000000a00 */
[----:B------:R-:W-:-:S03]  /*10cc0*/  IMAD.MOV.U32 R7, RZ, RZ, RZ ;  /* 0x000000ffff077224 */ /* 0x000fc600078e00ff */
[----:B------:R-:W-:-:S13]  /*10cd0*/  ISETP.GE.OR P6, PT, R9, R2, !P0 ;  /* 0x000000020900720c */ /* 0x000fda00047c6670 */
[----:B------:R-:W0:Y:S08]  /*10ce0*/  @!P6 LDC.64 R2, c[0x0][0xc80] ;  /* 0x00032000ff02eb82 */ /* 0x000e300000000a00 */
[----:B------:R-:W1:Y:S01]  /*10cf0*/  @!P6 LDC.64 R4, c[0x0][0xc78] ;  /* 0x00031e00ff04eb82 */ /* 0x000e620000000a00 */
[----:B------:R-:W-:Y:S02]  /*10d00*/  IMAD.MOV.U32 R10, RZ, RZ, RZ ;  /* 0x000000ffff0a7224 */ /* 0x000fe400078e00ff */
[----:B0-----:R-:W-:-:S05]  /*10d10*/  @!P6 IMAD.WIDE R2, R9, 0x4, R2 ;  /* 0x000000040902e825 */ /* 0x001fca00078e0202 */
[----:B------:R1:W2:Y:S02]  /*10d20*/  @!P6 LDG.E R7, desc[UR8][R2.64] ;  /* 0x000000080207e981 */ /* 0x0002a4000c1e1900 */
[----:B-1----:R-:W-:-:S05]  /*10d30*/  @!P6 IMAD.WIDE R2, R9, 0x4, R4 ;  /* 0x000000040902e825 */ /* 0x002fca00078e0204 */
[----:B------:R-:W2:Y:S02]  /*10d40*/  @!P6 LDG.E R10, desc[UR8][R2.64] ;  /* 0x00000008020ae981 */ /* 0x000ea4000c1e1900 */
[----:B--2---:R-:W-:-:S05]  /*10d50*/  IMAD R11, R7, R10, RZ ;  /* 0x0000000a070b7224 */ /* 0x004fca00078e02ff */
[----:B------:R-:W0:Y:S02]  /*10d60*/  SHFL.UP PT, R4, R11, 0x1, RZ ;  /* 0x042000000b047989 */ /* 0x000e2400000e00ff */
[----:B0-----:R-:W-:-:S05]  /*10d70*/  SEL R4, R4, RZ, P1 ;  /* 0x000000ff04047207 */ /* 0x001fca0000800000 */
[----:B------:R-:W-:-:S05]  /*10d80*/  IMAD.IADD R4, R11, 0x1, R4 ;  /* 0x000000010b047824 */ /* 0x000fca00078e0204 */
        /* <DEDUP_REMOVED lines=12> */
[----:B------:R-:W0:Y:S02]  /*10e50*/  SHFL.IDX PT, R4, R2, 0x1f, 0x1f ;  /* 0x03e01f0002047f89 */ /* 0x000e2400000e0000 */
[----:B0-----:R-:W-:-:S04]  /*10e60*/  IMAD R11, R4, UR5, RZ ;  /* 0x00000005040b7c24 */ /* 0x001fc8000f8e02ff */
[----:B------:R-:W-:-:S05]  /*10e70*/  IMAD.IADD R8, R11, 0x1, R8 ;  /* 0x000000010b087824 */ /* 0x000fca00078e0208 */
[----:B------:R-:W-:-:S13]  /*10e80*/  ISETP.GT.AND P6, PT, R8, UR6, PT ;  /* 0x0000000608007c0c */ /* 0x000fda000bfc4270 */
[----:B------:R-:W-:Y:S05]  /*10e90*/  @!P6 BRA `(.L_x_235) ;  /* 0xfffffffc0064e947 */ /* 0x000fea000383ffff */
.L_x_233:
[----:B------:R-:W-:Y:S02]  /*10ea0*/  IMAD.IADD R11, R8, 0x1, -R11 ;  /* 0x00000001080b7824 */ /* 0x000fe400078e0a0b */
[----:B------:R-:W-:Y:S02]  /*10eb0*/  IMAD.MOV.U32 R14, RZ, RZ, RZ ;  /* 0x000000ffff0e7224 */ /* 0x000fe400078e00ff */
[----:B------:R-:W-:-:S05]  /*10ec0*/  IMAD R3, R2, UR5, R11 ;  /* 0x0000000502037c24 */ /* 0x000fca000f8e020b */
[----:B------:R-:W-:-:S13]  /*10ed0*/  ISETP.GT.AND P0, PT, R3, UR6, PT ;  /* 0x0000000603007c0c */ /* 0x000fda000bf04270 */
[----:B------:R-:W-:-:S04]  /*10ee0*/  VOTE.ANY R12, PT, !P0 ;  /* 0x00000000000c7806 */ /* 0x000fc800040e0100 */
[----:B------:R-:W0:Y:S01]  /*10ef0*/  POPC R4, R12 ;  /* 0x0000000c00047309 */ /* 0x000e220000000000 */
[----:B------:R-:W-:Y:S01]  /*10f00*/  ISETP.NE.AND P0, PT, R12, RZ, PT ;  /* 0x000000ff0c00720c */ /* 0x000fe20003f05270 */
[----:B0-----:R-:W0:Y:S04]  /*10f10*/  SHFL.IDX PT, R7, R7, R4, 0x1f ;  /* 0x00001f0407077589 */ /* 0x001e2800000e0000 */
[----:B------:R-:W1:Y:S01]  /*10f20*/  SHFL.IDX PT, R9, R10, R4, 0x1f ;  /* 0x00001f040a097589 */ /* 0x000e6200000e0000 */
[----:B0-----:R-:W-:-:S04]  /*10f30*/  IABS R5, R7 ;  /* 0x0000000700057213 */ /* 0x001fc80000000000 */
[----:B------:R-:W0:Y:S01]  /*10f40*/  I2F.RP R13, R5 ;  /* 0x00000005000d7306 */ /* 0x000e220000209400 */
[----:B-1----:R-:W-:-:S07]  /*10f50*/  IABS R8, R9 ;  /* 0x0000000900087213 */ /* 0x002fce0000000000 */
[----:B------:R-:W-:Y:S08]  /*10f60*/  I2F.RP R12, R8 ;  /* 0x00000008000c7306 */ /* 0x000ff00000209400 */
[----:B0-----:R-:W0:Y:S02]  /*10f70*/  MUFU.RCP R13, R13 ;  /* 0x0000000d000d7308 */ /* 0x001e240000001000 */
[----:B0-----:R-:W-:-:S06]  /*10f80*/  VIADD R3, R13, 0xffffffe ;  /* 0x0ffffffe0d037836 */ /* 0x001fcc0000000000 */
[----:B------:R-:W0:Y:S02]  /*10f90*/  F2I.FTZ.U32.TRUNC.NTZ R3, R3 ;  /* 0x0000000300037305 */ /* 0x000e24000021f000 */
[----:B0-----:R-:W-:Y:S01]  /*10fa0*/  IMAD.MOV R16, RZ, RZ, -R3 ;  /* 0x000000ffff107224 */ /* 0x001fe200078e0a03 */
[----:B------:R-:W-:Y:S06]  /*10fb0*/  @!P0 BRA `(.L_x_236) ;  /* 0x0000000000088947 */ /* 0x000fec0003800000 */
[----:B------:R-:W-:-:S05]  /*10fc0*/  VIADD R13, R4, 0xffffffff ;  /* 0xffffffff040d7836 */ /* 0x000fca0000000000 */
[----:B------:R0:W1:Y:S02]  /*10fd0*/  SHFL.IDX PT, R14, R2, R13, 0x1f ;  /* 0x00001f0d020e7589 */ /* 0x00006400000e0000 */
.L_x_236:
[----:B-1----:R-:W-:Y:S01]  /*10fe0*/  IMAD R10, R14, UR5, R11 ;  /* 0x000000050e0a7c24 */ /* 0x002fe2000f8e020b */
[----:B------:R-:W1:Y:S01]  /*10ff0*/  MUFU.RCP R12, R12 ;  /* 0x0000000c000c7308 */ /* 0x000e620000001000 */
[----:B------:R-:W-:Y:S02]  /*11000*/  IMAD R11, R16, R5, RZ ;  /* 0x00000005100b7224 */ /* 0x000fe400078e02ff */
[----:B0-----:R-:W-:Y:S01]  /*11010*/  IMAD.MOV.U32 R2, RZ, RZ, RZ ;  /* 0x000000ffff027224 */ /* 0x001fe200078e00ff */
[----:B------:R0:W-:Y:S03]  /*11020*/  STL [R1], R10 ;  /* 0x0000000a01007387 */ /* 0x0001e60000100800 */
[----:B------:R-:W-:Y:S01]  /*11030*/  IMAD.HI.U32 R2, R3, R11, R2 ;  /* 0x0000000b03027227 */ /* 0x000fe200078e0002 */
[----:B------:R-:W-:-:S05]  /*11040*/  IABS R11, R7 ;  /* 0x00000007000b7213 */ /* 0x000fca0000000000 */
[----:B------:R-:W-:Y:S01]  /*11050*/  IMAD.MOV R14, RZ, RZ, -R11 ;  /* 0x000000ffff0e7224 */ /* 0x000fe200078e0a0b */
[----:B0-----:R-:W-:-:S04]  /*11060*/  IADD3 R10, -R10, UR6, RZ ;  /* 0x000000060a0a7c10 */ /* 0x001fc8000fffe1ff */
[----:B------:R-:W-:-:S05]  /*11070*/  IABS R3, R10 ;  /* 0x0000000a00037213 */ /* 0x000fca0000000000 */
[----:B------:R-:W-:-:S04]  /*11080*/  IMAD.HI.U32 R11, R2, R3, RZ ;  /* 0x00000003020b7227 */ /* 0x000fc800078e00ff */
[----:B------:R-:W-:Y:S02]  /*11090*/  IMAD R2, R11, R14, R3 ;  /* 0x0000000e0b027224 */ /* 0x000fe400078e0203 */
[----:B-1----:R-:W-:-:S03]  /*110a0*/  VIADD R3, R12, 0xffffffe ;  /* 0x0ffffffe0c037836 */ /* 0x002fc60000000000 */
[----:B------:R-:W-:-:S03]  /*110b0*/  ISETP.GT.U32.AND P1, PT, R5, R2, PT ;  /* 0x000000020500720c */ /* 0x000fc60003f24070 */
[----:B------:R-:W0:Y:S10]  /*110c0*/  F2I.FTZ.U32.TRUNC.NTZ R3, R3 ;  /* 0x0000000300037305 */ /* 0x000e34000021f000 */
[----:B------:R-:W-:-:S02]  /*110d0*/  @!P1 IMAD.IADD R2, R2, 0x1, -R5 ;  /* 0x0000000102029824 */ /* 0x000fc400078e0a05 */
[----:B------:R-:W-:Y:S01]  /*110e0*/  @!P1 VIADD R11, R11, 0x1 ;  /* 0x000000010b0b9836 */ /* 0x000fe20000000000 */
[----:B------:R-:W-:Y:S02]  /*110f0*/  ISETP.NE.AND P1, PT, R7, RZ, PT ;  /* 0x000000ff0700720c */ /* 0x000fe40003f25270 */
[----:B------:R-:W-:Y:S01]  /*11100*/  ISETP.GE.U32.AND P0, PT, R2, R5, PT ;  /* 0x000000050200720c */ /* 0x000fe20003f06070 */
[----:B0-----:R-:W-:Y:S02]  /*11110*/  IMAD.MOV R5, RZ, RZ, -R3 ;  /* 0x000000ffff057224 */ /* 0x001fe400078e0a03 */
[----:B------:R-:W-:Y:S02]  /*11120*/  IMAD.MOV.U32 R2, RZ, RZ, RZ ;  /* 0x000000ffff027224 */ /* 0x000fe400078e00ff */
[----:B------:R-:W-:-:S04]  /*11130*/  IMAD R5, R5, R8, RZ ;  /* 0x0000000805057224 */ /* 0x000fc800078e02ff */
[----:B------:R-:W-:Y:S01]  /*11140*/  IMAD.HI.U32 R5, R3, R5, R2 ;  /* 0x0000000503057227 */ /* 0x000fe200078e0002 */
[----:B------:R-:W-:Y:S02]  /*11150*/  LOP3.LUT R2, R10, R7, RZ, 0x3c, !PT ;  /* 0x000000070a027212 */ /* 0x000fe400078e3cff */
[----:B------:R-:W-:Y:S01]  /*11160*/  IABS R3, R9 ;  /* 0x0000000900037213 */ /* 0x000fe20000000000 */
[----:B------:R-:W-:Y:S01]  /*11170*/  @P0 VIADD R11, R11, 0x1 ;  /* 0x000000010b0b0836 */ /* 0x000fe20000000000 */
[----:B------:R-:W-:-:S03]  /*11180*/  ISETP.GE.AND P2, PT, R2, RZ, PT ;  /* 0x000000ff0200720c */ /* 0x000fc60003f46270 */
[----:B------:R-:W-:-:S10]  /*11190*/  IMAD.MOV R3, RZ, RZ, -R3 ;  /* 0x000000ffff037224 */ /* 0x000fd400078e0a03 */
[----:B------:R-:W-:Y:S01]  /*111a0*/  @!P2 IMAD.MOV R11, RZ, RZ, -R11 ;  /* 0x000000ffff0ba224 */ /* 0x000fe200078e0a0b */
[----:B------:R-:W-:-:S04]  /*111b0*/  @!P1 LOP3.LUT R11, RZ, R7, RZ, 0x33, !PT ;  /* 0x00000007ff0b9212 */ /* 0x000fc800078e33ff */
[-C--:B------:R-:W-:Y:S01]  /*111c0*/  IABS R2, R11.reuse ;  /* 0x0000000b00027213 */ /* 0x080fe20000000000 */
[----:B------:R-:W-:-:S04]  /*111d0*/  IMAD R7, R7, R11, RZ ;  /* 0x0000000b07077224 */ /* 0x000fc800078e02ff */
[----:B------:R-:W-:-:S04]  /*111e0*/  IMAD.HI.U32 R5, R5, R2, RZ ;  /* 0x0000000205057227 */ /* 0x000fc800078e00ff */
[----:B------:R-:W-:Y:S01]  /*111f0*/  IMAD R3, R5, R3, R2 ;  /* 0x0000000305037224 */ /* 0x000fe200078e0202 */
[----:B------:R-:W-:-:S04]  /*11200*/  LOP3.LUT R2, R11, R9, RZ, 0x3c, !PT ;  /* 0x000000090b027212 */ /* 0x000fc800078e3cff */
[----:B------:R-:W-:Y:S02]  /*11210*/  ISETP.GT.U32.AND P1, PT, R8, R3, PT ;  /* 0x000000030800720c */ /* 0x000fe40003f24070 */
[----:B------:R-:W-:-:S11]  /*11220*/  ISETP.GE.AND P2, PT, R2, RZ, PT ;  /* 0x000000ff0200720c */ /* 0x000fd60003f46270 */
[----:B------:R-:W-:Y:S02]  /*11230*/  @!P1 IMAD.IADD R3, R3, 0x1, -R8 ;  /* 0x0000000103039824 */ /* 0x000fe400078e0a08 */
[----:B------:R-:W-:Y:S01]  /*11240*/  @!P1 VIADD R5, R5, 0x1 ;  /* 0x0000000105059836 */ /* 0x000fe20000000000 */
[----:B------:R-:W-:Y:S02]  /*11250*/  ISETP.NE.AND P1, PT, R9, RZ, PT ;  /* 0x000000ff0900720c */ /* 0x000fe40003f25270 */
[----:B------:R-:W-:-:S13]  /*11260*/  ISETP.GE.U32.AND P0, PT, R3, R8, PT ;  /* 0x000000080300720c */ /* 0x000fda0003f06070 */
[----:B------:R-:W-:-:S04]  /*11270*/  @P0 VIADD R5, R5, 0x1 ;  /* 0x0000000105050836 */ /* 0x000fc80000000000 */
[----:B------:R-:W-:Y:S01]  /*11280*/  @!P2 IMAD.MOV R5, RZ, RZ, -R5 ;  /* 0x000000ffff05a224 */ /* 0x000fe200078e0a05 */
[----:B------:R-:W-:-:S05]  /*11290*/  @!P1 LOP3.LUT R5, RZ, R9, RZ, 0x33, !PT ;  /* 0x00000009ff059212 */ /* 0x000fca00078e33ff */
[----:B------:R-:W-:-:S04]  /*112a0*/  IMAD.MOV R2, RZ, RZ, -R5 ;  /* 0x000000ffff027224 */ /* 0x000fc800078e0a05 */
[C---:B------:R-:W-:Y:S02]  /*112b0*/  IMAD R11, R9.reuse, R2, R11 ;  /* 0x00000002090b7224 */ /* 0x040fe400078e020b */
[----:B------:R-:W-:Y:S02]  /*112c0*/  IMAD R2, R9, 0x1000000, R5 ;  /* 0x0100000009027824 */ /* 0x000fe400078e0205 */
[----:B------:R-:W-:Y:S02]  /*112d0*/  IMAD.IADD R5, R10, 0x1, -R7 ;  /* 0x000000010a057824 */ /* 0x000fe400078e0a07 */
[----:B------:R-:W-:Y:S02]  /*112e0*/  IMAD R3, R11, 0x10000, R2 ;  /* 0x000100000b037824 */ /* 0x000fe400078e0202 */
[----:B------:R-:W-:Y:S01]  /*112f0*/  VIADD R2, R4, UR4 ;  /* 0x0000000404027c36 */ /* 0x000fe20008000000 */
[----:B------:R1:W-:Y:S04]  /*11300*/  STL [R1+0x4], R5 ;  /* 0x0000040501007387 */ /* 0x0003e80000100800 */
[----:B------:R1:W-:Y:S04]  /*11310*/  STL [R1+0xc], R2 ;  /* 0x00000c0201007387 */ /* 0x0003e80000100800 */
[----:B------:R1:W-:Y:S01]  /*11320*/  STL [R1+0x8], R3 ;  /* 0x0000080301007387 */ /* 0x0003e20000100800 */
[----:B------:R-:W-:Y:S05]  /*11330*/  BRA `(.L_x_237) ;  /* 0x0000000000107947 */ /* 0x000fea0003800000 */
.L_x_234:
[----:B------:R-:W-:Y:S01]  /*11340*/  IMAD.U32 R2, RZ, RZ, UR6 ;  /* 0x00000006ff027e24 */ /* 0x000fe2000f8e00ff */
[----:B------:R0:W-:Y:S04]  /*11350*/  STL [R1+0x4], RZ ;  /* 0x000004ff01007387 */ /* 0x0001e80000100800 */
[----:B------:R0:W-:Y:S04]  /*11360*/  STL [R1+0x8], RZ ;  /* 0x000008ff01007387 */ /* 0x0001e80000100800 */
[----:B------:R0:W-:Y:S02]  /*11370*/  STL [R1], R2 ;  /* 0x0000000201007387 */ /* 0x0001e40000100800 */
.L_x_237:
[----:B------:R-:W2:Y:S04]  /*11380*/  LDL R8, [R1] ;  /* 0x0000000001087983 */ /* 0x000ea80000100800 */
[----:B------:R-:W2:Y:S04]  /*11390*/  LDL R9, [R1+0x4] ;  /* 0x0000040001097983 */ /* 0x000ea80000100800 */
[----:B------:R-:W2:Y:S04]  /*113a0*/  LDL R10, [R1+0x8] ;  /* 0x00000800010a7983 */ /* 0x000ea80000100800 */
[----:B------:R-:W2:Y:S01]  /*113b0*/  LDL R11, [R1+0xc] ;  /* 0x00000c00010b7983 */ /* 0x000ea20000100800 */
[----:B------:R-:W-:-:S13]  /*113c0*/  ISETP.NE.AND P0, PT, R0, RZ, PT ;  /* 0x000000ff0000720c */ /* 0x000fda0003f05270 */
[----:B-1----:R-:W1:Y:S01]  /*113d0*/  @!P0 S2R R3, SR_CgaCtaId ;  /* 0x0000000000038919 */ /* 0x002e620000008800 */
[----:B------:R-:W-:-:S04]  /*113e0*/  @!P0 MOV R0, 0x400 ;  /* 0x0000040000008802 */ /* 0x000fc80000000f00 */
[----:B-1----:R-:W-:-:S05]  /*113f0*/  @!P0 LEA R0, R3, R0, 0x18 ;  /* 0x0000000003008211 */ /* 0x002fca00078ec0ff */
[----:B--2---:R1:W-:Y:S01]  /*11400*/  @!P0 STS.128 [R0+0x388d0], R8 ;  /* 0x0388d00800008388 */ /* 0x0043e20000000c00 */
[----:B------:R-:W-:Y:S06]  /*11410*/  BAR.ARV 0x5, 0x180 ;  /* 0x0146000000007b1d */ /* 0x000fec0000002000 */
.L_x_232:
[----:B01----:R-:W3:Y:S01]  /*11420*/  LDL R0, [R1+0xc] ;  /* 0x00000c0001007983 */ /* 0x003ee20000100800 */
[----:B------:R-:W-:Y:S01]  /*11430*/  ULDC UR4, c[0x0][0xc3c] ;  /* 0x00030f0000047ab9 */ /* 0x000fe20000000800 */
[----:B------:R-:W-:Y:S02]  /*11440*/  IMAD.MOV.U32 R19, RZ, RZ, RZ ;  /* 0x000000ffff137224 */ /* 0x000fe400078e00ff */
[----:B------:R0:W-:Y:S01]  /*11450*/  STL [R1+0x48], RZ ;  /* 0x000048ff01007387 */ /* 0x0001e20000100800 */
[----:B---3--:R-:W-:Y:S01]  /*11460*/  ISETP.GE.AND P0, PT, R0, UR4, PT ;  /* 0x0000000400007c0c */ /* 0x008fe2000bf06270 */
[----:B------:R-:W-:-:S05]  /*11470*/  IMAD.MOV.U32 R0, RZ, RZ, 0x1 ;  /* 0x00000001ff007424 */ /* 0x000fca00078e00ff */
[----:B------:R0:W-:Y:S07]  /*11480*/  STL [R1+0x14], R0 ;  /* 0x0000140001007387 */ /* 0x0001ee0000100800 */
[----:B------:R-:W-:Y:S05]  /*11490*/  @P0 BRA `(.L_x_238) ;  /* 0x0000006400100947 */ /* 0x000fea0003800000 */
[----:B------:R-:W1:Y:S01]  /*114a0*/  S2UR UR5, SR_CgaCtaId ;  /* 0x00000000000579c3 */ /* 0x000e620000008800 */
[C---:B0-----:R-:W-:Y:S01]  /*114b0*/  IMAD.SHL.U32 R0, R6.reuse, 0x8, RZ ;  /* 0x0000000806007824 */ /* 0x041fe200078e00ff */
[----:B------:R-:W-:Y:S01]  /*114c0*/  LOP3.LUT R4, R6, 0x7f, RZ, 0xc0, !PT ;  /* 0x0000007f06047812 */ /* 0x000fe200078ec0ff */
[----:B------:R-:W-:Y:S01]  /*114d0*/  UMOV UR4, 0x400 ;  /* 0x0000040000047882 */ /* 0x000fe20000000000 */
[----:B------:R-:W-:Y:S01]  /*114e0*/  BSSY B8, `(.L_x_238) ;  /* 0x000063f000087945 */ /* 0x000fe20003800000 */
[----:B------:R-:W-:Y:S01]  /*114f0*/  IMAD.MOV.U32 R19, RZ, RZ, RZ ;  /* 0x000000ffff137224 */ /* 0x000fe200078e00ff */
[----:B------:R-:W-:Y:S01]  /*11500*/  LOP3.LUT R3, R0, 0x1f8, RZ, 0xc0, !PT ;  /* 0x000001f800037812 */ /* 0x000fe200078ec0ff */
[----:B------:R-:W-:Y:S01]  /*11510*/  IMAD.SHL.U32 R2, R4, 0x8, RZ ;  /* 0x0000000804027824 */ /* 0x000fe200078e00ff */
[----:B------:R-:W-:Y:S01]  /*11520*/  LOP3.LUT R0, R0, 0x38, RZ, 0xc0, !PT ;  /* 0x0000003800007812 */ /* 0x000fe200078ec0ff */
[----:B------:R-:W-:Y:S01]  /*11530*/  ULDC UR38, c[0x0][0xc] ;  /* 0x0000030000267ab9 */ /* 0x000fe20000000800 */
[----:B------:R-:W-:Y:S01]  /*11540*/  LOP3.LUT R3, R3, 0x38, R6, 0x78, !PT ;  /* 0x0000003803037812 */ /* 0x000fe200078e7806 */
[----:B------:R-:W-:Y:S01]  /*11550*/  IMAD.SHL.U32 R6, R6, 0x10, RZ ;  /* 0x0000001006067824 */ /* 0x000fe200078e00ff */
[----:B------:R-:W-:-:S02]  /*11560*/  ULDC.64 UR36, c[0x0][0x198] ;  /* 0x0000660000247ab9 */ /* 0x000fc40000000a00 */
[----:B------:R-:W-:Y:S02]  /*11570*/  LOP3.LUT R3, R3, 0x200, R2, 0xf8, !PT ;  /* 0x0000020003037812 */ /* 0x000fe400078ef802 */
[----:B------:R-:W-:-:S04]  /*11580*/  SHF.R.U32.HI R2, RZ, 0x3, R4 ;  /* 0x00000003ff027819 */ /* 0x000fc80000011604 */
[----:B------:R-:W-:Y:S01]  /*11590*/  LOP3.LUT R4, R2, 0x70, R6, 0xf8, !PT ;  /* 0x0000007002047812 */ /* 0x000fe200078ef806 */
[----:B------:R-:W-:Y:S01]  /*115a0*/  IMAD.MOV.U32 R2, RZ, RZ, 0x1 ;  /* 0x00000001ff027424 */ /* 0x000fe200078e00ff */
[----:B-1----:R-:W-:-:S06]  /*115b0*/  ULEA UR4, UR5, UR4, 0x18 ;  /* 0x0000000405047291 */ /* 0x002fcc000f8ec03f */
[----:B------:R-:W-:-:S04]  /*115c0*/  IMAD.U32 R18, RZ, RZ, UR4 ;  /* 0x00000004ff127e24 */ /* 0x000fc8000f8e00ff */
[----:B------:R-:W-:-:S05]  /*115d0*/  IMAD R3, R3, 0x2, R18 ;  /* 0x0000000203037824 */ /* 0x000fca00078e0212 */
[----:B------:R0:W-:Y:S04]  /*115e0*/  STL [R1+0x24], R3 ;  /* 0x0000240301007387 */ /* 0x0001e80000100800 */
[----:B------:R1:W-:Y:S04]  /*115f0*/  STL [R1+0x14], R2 ;  /* 0x0000140201007387 */ /* 0x0003e80000100800 */
[----:B------:R3:W-:Y:S01]  /*11600*/  STL [R1+0x48], RZ ;  /* 0x000048ff01007387 */ /* 0x0007e20000100800 */
[C---:B0-----:R-:W-:Y:S02]  /*11610*/  LOP3.LUT R3, R0.reuse, 0x40, RZ, 0xfc, !PT ;  /* 0x0000004000037812 */ /* 0x041fe400078efcff */
[----:B-1----:R-:W-:-:S02]  /*11620*/  LOP3.LUT R2, R0, 0x80, RZ, 0xfc, !PT ;  /* 0x0000008000027812 */ /* 0x002fc400078efcff */
[----:B---3--:R-:W-:-:S07]  /*11630*/  LOP3.LUT R0, R0, 0xc0, RZ, 0xfc, !PT ;  /* 0x000000c000007812 */ /* 0x008fce00078efcff */
.L_x_351:
[----:B------:R-:W3:Y:S01]  /*11640*/  LDL R0, [R1+0xc] ;  /* 0x00000c0001007983 */ /* 0x000ee20000100800 */
[----:B------:R-:W3:Y:S01]  /*11650*/  LDC.64 R2, c[0x0][0xc88] ;  /* 0x00032200ff027b82 */ /* 0x000ee20000000a00 */
[----:B------:R-:W-:Y:S01]  /*11660*/  ULDC.64 UR4, c[0x0][0x208] ;  /* 0x0000820000047ab9 */ /* 0x000fe20000000a00 */
[----:B---3--:R-:W-:-:S05]  /*11670*/  IMAD.WIDE R2, R0, 0x4, R2 ;  /* 0x0000000400027825 */ /* 0x008fca00078e0202 */
[----:B--2---:R-:W2:Y:S01]  /*11680*/  LDG.E R10, desc[UR4][R2.64] ;  /* 0x00000004020a7981 */ /* 0x004ea2000c1e1900 */
[----:B------:R-:W-:Y:S05]  /*11690*/  YIELD ;  /* 0x0000000000007946 */ /* 0x000fea0003800000 */
[----:B------:R-:W-:Y:S01]  /*116a0*/  ULDC.64 UR4, c[0x0][0xa28] ;  /* 0x00028a0000047ab9 */ /* 0x000fe20000000a00 */
[----:B------:R-:W-:Y:S01]  /*116b0*/  IMAD.MOV.U32 R0, RZ, RZ, RZ ;  /* 0x000000ffff007224 */ /* 0x000fe200078e00ff */
[----:B------:R-:W-:Y:S01]  /*116c0*/  ISETP.NE.U32.AND P0, PT, RZ, UR4, PT ;  /* 0x00000004ff007c0c */ /* 0x000fe2000bf05070 */
[----:B------:R-:W-:Y:S01]  /*116d0*/  ULDC.64 UR10, c[0x0][0x208] ;  /* 0x00008200000a7ab9 */ /* 0x000fe20000000a00 */
[----:B-1----:R-:W-:Y:S01]  /*116e0*/  IMAD.MOV.U32 R6, RZ, RZ, RZ ;  /* 0x000000ffff067224 */ /* 0x002fe200078e00ff */
[----:B------:R-:W-:Y:S01]  /*116f0*/  ULDC.64 UR6, c[0x0][0xa18] ;  /* 0x0002860000067ab9 */ /* 0x000fe20000000a00 */
[----:B------:R-:W-:Y:S01]  /*11700*/  ISETP.NE.AND.EX P0, PT, RZ, UR5, PT, P0 ;  /* 0x00000005ff007c0c */ /* 0x000fe2000bf05300 */
[----:B------:R-:W-:Y:S01]  /*11710*/  ULDC.64 UR8, c[0x0][0xa08] ;  /* 0x0002820000087ab9 */ /* 0x000fe20000000a00 */
[----:B--2---:R-:W-:Y:S01]  /*11720*/  SHF.R.S32.HI R4, RZ, 0x1f, R10 ;  /* 0x0000001fff047819 */ /* 0x004fe2000001140a */
[----:B------:R-:W-:-:S10]  /*11730*/  IMAD.SHL.U32 R17, R10, 0x4, RZ ;  /* 0x000000040a117824 */ /* 0x000fd400078e00ff */
[C---:B------:R-:W-:Y:S01]  /*11740*/  @P0 LEA R2, P1, R10.reuse, UR4, 0x2 ;  /* 0x000000040a020c11 */ /* 0x040fe2000f8210ff */
[----:B------:R-:W-:Y:S03]  /*11750*/  STL [R1+0x2c], R10 ;  /* 0x00002c0a01007387 */ /* 0x000fe60000100800 */
[C-C-:B------:R-:W-:Y:S01]  /*11760*/  @P0 LEA.HI.X R3, R10.reuse, UR5, R4.reuse, 0x2, P1 ;  /* 0x000000050a030c11 */ /* 0x140fe200088f1404 */
[----:B------:R-:W-:Y:S01]  /*11770*/  ULDC.64 UR4, c[0x0][0xa00] ;  /* 0x0002800000047ab9 */ /* 0x000fe20000000a00 */
[----:B------:R-:W-:Y:S01]  /*11780*/  SHF.L.U64.HI R9, R10, 0x2, R4 ;  /* 0x000000020a097819 */ /* 0x000fe20000010204 */
[----:B0-----:R0:W-:Y:S01]  /*11790*/  STL [R1+0x3c], R4 ;  /* 0x00003c0401007387 */ /* 0x0011e20000100800 */
[----:B------:R-:W-:-:S03]  /*117a0*/  ISETP.NE.U32.AND P1, PT, RZ, UR4, PT ;  /* 0x00000004ff007c0c */ /* 0x000fc6000bf25070 */
[----:B------:R1:W5:Y:S01]  /*117b0*/  @P0 LDG.E R0, desc[UR10][R2.64] ;  /* 0x0000000a02000981 */ /* 0x000362000c1e1900 */
[----:B------:R-:W-:Y:S01]  /*117c0*/  ISETP.NE.AND.EX P1, PT, RZ, UR5, PT, P1 ;  /* 0x00000005ff007c0c */ /* 0x000fe2000bf25310 */
[----:B------:R-:W-:Y:S01]  /*117d0*/  IMAD.MOV.U32 R8, RZ, RZ, RZ ;  /* 0x000000ffff087224 */ /* 0x000fe200078e00ff */
[----:B------:R-:W-:Y:S01]  /*117e0*/  ISETP.NE.U32.AND P2, PT, RZ, UR6, PT ;  /* 0x00000006ff007c0c */ /* 0x000fe2000bf45070 */
[----:B------:R-:W-:Y:S01]  /*117f0*/  STL [R1+0x1c], R9 ;  /* 0x00001c0901007387 */ /* 0x000fe20000100800 */
[----:B------:R-:W-:Y:S02]  /*11800*/  ISETP.NE.U32.AND P0, PT, RZ, UR8, PT ;  /* 0x00000008ff007c0c */ /* 0x000fe4000bf05070 */
[C---:B0-----:R-:W-:Y:S02]  /*11810*/  IADD3 R4, P4, R17.reuse, UR8, RZ ;  /* 0x0000000811047c10 */ /* 0x041fe4000ff9e0ff */
[----:B-1----:R-:W-:Y:S02]  /*11820*/  IADD3 R2, P3, R17, UR4, RZ ;  /* 0x0000000411027c10 */ /* 0x002fe4000ff7e0ff */
[----:B------:R-:W-:-:S02]  /*11830*/  ISETP.NE.AND.EX P2, PT, RZ, UR7, PT, P2 ;  /* 0x00000007ff007c0c */ /* 0x000fc4000bf45320 */
[C---:B------:R-:W-:Y:S02]  /*11840*/  IADD3.X R3, R9.reuse, UR5, RZ, P3, !PT ;  /* 0x0000000509037c10 */ /* 0x040fe40009ffe4ff */
[----:B------:R-:W-:Y:S02]  /*11850*/  ISETP.NE.AND.EX P0, PT, RZ, UR9, PT, P0 ;  /* 0x00000009ff007c0c */ /* 0x000fe4000bf05300 */
[----:B------:R-:W-:Y:S01]  /*11860*/  IADD3.X R5, R9, UR9, RZ, P4, !PT ;  /* 0x0000000909057c10 */ /* 0x000fe2000a7fe4ff */
[----:B------:R-:W2:Y:S01]  /*11870*/  @P1 LDG.E R6, desc[UR10][R2.64] ;  /* 0x0000000a02061981 */ /* 0x000ea2000c1e1900 */
[----:B------:R-:W-:Y:S02]  /*11880*/  ULDC UR4, c[0x0][0x288] ;  /* 0x0000a20000047ab9 */ /* 0x000fe40000000800 */
[----:B------:R-:W-:Y:S01]  /*11890*/  IMAD.U32 R11, RZ, RZ, UR4 ;  /* 0x00000004ff0b7e24 */ /* 0x000fe2000f8e00ff */
[----:B------:R-:W-:-:S06]  /*118a0*/  ULDC.64 UR4, c[0x0][0x418] ;  /* 0x0001060000047ab9 */ /* 0x000fcc0000000a00 */
[----:B------:R-:W5:Y:S04]  /*118b0*/  @P0 LDG.E R8, desc[UR10][R4.64] ;  /* 0x0000000a04080981 */ /* 0x000f68000c1e1900 */
[----:B--2---:R0:W-:Y:S02]  /*118c0*/  STL [R1+0x30], R6 ;  /* 0x0000300601007387 */ /* 0x0041e40000100800 */
[----:B0-----:R-:W-:-:S04]  /*118d0*/  @P2 IADD3 R6, P3, R17, UR6, RZ ;  /* 0x0000000611062c10 */ /* 0x001fc8000ff7e0ff */
[----:B------:R-:W-:-:S05]  /*118e0*/  @P2 IADD3.X R7, R9, UR7, RZ, P3, !PT ;  /* 0x0000000709072c10 */ /* 0x000fca0009ffe4ff */
[----:B------:R0:W2:Y:S01]  /*118f0*/  @P2 LDG.E R11, desc[UR10][R6.64] ;  /* 0x0000000a060b2981 */ /* 0x0000a2000c1e1900 */
[----:B------:R-:W-:-:S03]  /*11900*/  UISETP.NE.U32.AND UP0, UPT, UR4, URZ, UPT ;  /* 0x0000003f0400728c */ /* 0x000fc6000bf05070 */
[----:B------:R-:W-:Y:S01]  /*11910*/  ULDC UR4, c[0x0][0x424] ;  /* 0x0001090000047ab9 */ /* 0x000fe20000000800 */
[----:B------:R-:W-:-:S03]  /*11920*/  UISETP.NE.AND.EX UP0, UPT, UR5, URZ, UPT, UP0 ;  /* 0x0000003f0500728c */ /* 0x000fc6000bf05300 */
[----:B------:R-:W-:Y:S01]  /*11930*/  ULDC UR5, c[0x0][0x2f0] ;  /* 0x0000bc0000057ab9 */ /* 0x000fe20000000800 */
[----:B------:R-:W-:-:S04]  /*11940*/  USEL UR4, UR4, 0x1, UP0 ;  /* 0x0000000104047887 */ /* 0x000fc80008000000 */
[----:B------:R-:W-:-:S06]  /*11950*/  UIMAD UR4, UR4, UR5, URZ ;  /* 0x00000005040472a4 */ /* 0x000fcc000f8e023f */
[----:B0-----:R-:W-:Y:S01]  /*11960*/  IMAD.U32 R6, RZ, RZ, UR4 ;  /* 0x00000004ff067e24 */ /* 0x001fe2000f8e00ff */
[----:B--2---:R0:W-:Y:S01]  /*11970*/  STL [R1+0x40], R11 ;  /* 0x0000400b01007387 */ /* 0x0041e20000100800 */
[----:B------:R-:W-:Y:S05]  /*11980*/  @P2 BRA `(.L_x_239) ;  /* 0x0000000000182947 */ /* 0x000fea0003800000 */
[----:B------:R-:W-:Y:S05]  /*11990*/  @!P1 BRA `(.L_x_239) ;  /* 0x0000000000149947 */ /* 0x000fea0003800000 */
[----:B------:R-:W-:Y:S02]  /*119a0*/  ULDC.64 UR4, c[0x0][0x208] ;  /* 0x0000820000047ab9 */ /* 0x000fe40000000a00 */
[----:B------:R-:W2:Y:S04]  /*119b0*/  LDG.E R7, desc[UR4][R2.64] ;  /* 0x0000000402077981 */ /* 0x000ea8000c1e1900 */
[----:B------:R-:W2:Y:S02]  /*119c0*/  LDG.E R2, desc[UR4][R2.64+0x4] ;  /* 0x0000040402027981 */ /* 0x000ea4000c1e1900 */
[----:B--2---:R-:W-:-:S05]  /*119d0*/  IMAD.IADD R2, R2, 0x1, -R7 ;  /* 0x0000000102027824 */ /* 0x004fca00078e0a07 */
[----:B------:R1:W-:Y:S02]  /*119e0*/  STL [R1+0x40], R2 ;  /* 0x0000400201007387 */ /* 0x0003e40000100800 */
.L_x_239:
[----:B------:R-:W1:Y:S01]  /*119f0*/  LDL.LU R7, [R1+0x8] ;  /* 0x0000080001077983 */ /* 0x000e620000300800 */
[----:B------:R-:W-:Y:S02]  /*11a00*/  ULDC.64 UR4, c[0x0][0xa20] ;  /* 0x0002880000047ab9 */ /* 0x000fe40000000a00 */
[----:B------:R-:W-:-:S04]  /*11a10*/  ISETP.NE.U32.AND P1, PT, RZ, UR4, PT ;  /* 0x00000004ff007c0c */ /* 0x000fc8000bf25070 */
[----:B------:R-:W-:Y:S02]  /*11a20*/  ISETP.NE.AND.EX P1, PT, RZ, UR5, PT, P1 ;  /* 0x00000005ff007c0c */ /* 0x000fe4000bf25310 */
[C---:B-1----:R-:W-:Y:S02]  /*11a30*/  LOP3.LUT R2, R7.reuse, 0xff000000, RZ, 0xc0, !PT ;  /* 0xff00000007027812 */ /* 0x042fe400078ec0ff */
[C---:B------:R-:W-:Y:S02]  /*11a40*/  LOP3.LUT R3, R7.reuse, 0xff0000, RZ, 0xc0, !PT ;  /* 0x00ff000007037812 */ /* 0x040fe400078ec0ff */
[----:B------:R-:W-:Y:S02]  /*11a50*/  SHF.R.U32.HI R2, RZ, 0x8, R2 ;  /* 0x00000008ff027819 */ /* 0x000fe40000011602 */
[----:B------:R-:W-:Y:S01]  /*11a60*/  LOP3.LUT R16, R7, 0xffff, RZ, 0xc0, !PT ;  /* 0x0000ffff07107812 */ /* 0x000fe200078ec0ff */
[----:B-----5:R-:W-:Y:S01]  /*11a70*/  IMAD.IADD R7, R8, 0x1, R0 ;  /* 0x0000000108077824 */ /* 0x020fe200078e0200 */
[----:B------:R-:W-:Y:S01]  /*11a80*/  LEA.HI R2, R3, R2, RZ, 0x10 ;  /* 0x0000000203027211 */ /* 0x000fe200078f80ff */
[----:B------:R-:W-:-:S05]  /*11a90*/  IMAD.MOV.U32 R3, RZ, RZ, R10 ;  /* 0x000000ffff037224 */ /* 0x000fca00078e000a */
[----:B------:R1:W-:Y:S04]  /*11aa0*/  STL [R1+0x10], R3 ;  /* 0x0000100301007387 */ /* 0x0003e80000100800 */
[----:B------:R1:W-:Y:S01]  /*11ab0*/  STL [R1+0x18], R7 ;  /* 0x0000180701007387 */ /* 0x0003e20000100800 */
[----:B------:R-:W-:Y:S05]  /*11ac0*/  @!P1 BRA `(.L_x_240) ;  /* 0x0000000000149947 */ /* 0x000fea0003800000 */
[----:B------:R-:W-:Y:S01]  /*11ad0*/  IADD3 R6, P0, R17, UR4, RZ ;  /* 0x0000000411067c10 */ /* 0x000fe2000ff1e0ff */
[----:B------:R-:W-:-:S03]  /*11ae0*/  ULDC.64 UR6, c[0x0][0x208] ;  /* 0x0000820000067ab9 */ /* 0x000fc60000000a00 */
[----:B-1----:R-:W-:-:S05]  /*11af0*/  IADD3.X R7, R9, UR5, RZ, P0, !PT ;  /* 0x0000000509077c10 */ /* 0x002fca00087fe4ff */
[----:B------:R2:W5:Y:S01]  /*11b00*/  LDG.E R6, desc[UR6][R6.64] ;  /* 0x0000000606067981 */ /* 0x000562000c1e1900 */
[----:B------:R-:W-:Y:S05]  /*11b10*/  BRA `(.L_x_241) ;  /* 0x0000000000147947 */ /* 0x000fea0003800000 */
.L_x_240:
[----:B------:R-:W-:Y:S05]  /*11b20*/  @!P0 BRA `(.L_x_241) ;  /* 0x0000000000108947 */ /* 0x000fea0003800000 */
[----:B------:R-:W-:Y:S02]  /*11b30*/  ULDC.64 UR4, c[0x0][0x208] ;  /* 0x0000820000047ab9 */ /* 0x000fe40000000a00 */
[----:B------:R-:W2:Y:S04]  /*11b40*/  LDG.E R6, desc[UR4][R4.64] ;  /* 0x0000000404067981 */ /* 0x000ea8000c1e1900 */
[----:B------:R-:W2:Y:S02]  /*11b50*/  LDG.E R4, desc[UR4][R4.64+0x4] ;  /* 0x0000040404047981 */ /* 0x000ea4000c1e1900 */
[----:B--2---:R-:W-:-:S07]  /*11b60*/  IMAD.IADD R6, R4, 0x1, -R6 ;  /* 0x0000000104067824 */ /* 0x004fce00078e0a06 */
.L_x_241:
[----:B-----5:R-:W-:Y:S01]  /*11b70*/  IMAD.IADD R6, R6, 0x1, -R0 ;  /* 0x0000000106067824 */ /* 0x020fe200078e0a00 */
[----:B------:R-:W-:Y:S01]  /*11b80*/  LOP3.LUT R9, R2, 0xff, RZ, 0xc0, !PT ;  /* 0x000000ff02097812 */ /* 0x000fe200078ec0ff */
[----:B------:R-:W-:Y:S01]  /*11b90*/  IMAD.MOV.U32 R4, RZ, RZ, RZ ;  /* 0x000000ffff047224 */ /* 0x000fe200078e00ff */
[----:B------:R-:W-:Y:S01]  /*11ba0*/  BSSY B0, `(.L_x_242) ;  /* 0x000002a000007945 */ /* 0x000fe20003800000 */
[C---:B------:R-:W-:Y:S01]  /*11bb0*/  VIADD R0, R6.reuse, 0x4f ;  /* 0x0000004f06007836 */ /* 0x040fe20000000000 */
[----:B------:R-:W-:Y:S01]  /*11bc0*/  ISETP.GE.AND P0, PT, R6, 0x1, PT ;  /* 0x000000010600780c */ /* 0x000fe20003f06270 */
[----:B------:R-:W-:Y:S01]  /*11bd0*/  IMAD.MOV.U32 R10, RZ, RZ, R4 ;  /* 0x000000ffff0a7224 */ /* 0x000fe200078e0004 */
[----:B------:R3:W-:Y:S01]  /*11be0*/  STL [R1+0x34], R4 ;  /* 0x0000340401007387 */ /* 0x0007e20000100800 */
[----:B------:R-:W-:-:S05]  /*11bf0*/  IMAD.HI R0, R0, 0x66666667, RZ ;  /* 0x6666666700007827 */ /* 0x000fca00078e02ff */
[----:B-1----:R-:W-:-:S04]  /*11c00*/  SHF.R.U32.HI R3, RZ, 0x1f, R0 ;  /* 0x0000001fff037819 */ /* 0x002fc80000011600 */
[----:B------:R-:W-:-:S05]  /*11c10*/  LEA.HI.SX32 R8, R0, R3, 0x1b ;  /* 0x0000000300087211 */ /* 0x000fca00078fdaff */
[----:B------:R3:W-:Y:S04]  /*11c20*/  STL [R1+0x44], R8 ;  /* 0x0000440801007387 */ /* 0x0007e80000100800 */
[----:B------:R3:W-:Y:S01]  /*11c30*/  STL [R1+0x58], R9 ;  /* 0x0000580901007387 */ /* 0x0007e20000100800 */
[----:B------:R-:W-:Y:S05]  /*11c40*/  @!P0 BRA `(.L_x_243) ;  /* 0x00000000007c8947 */ /* 0x000fea0003800000 */
[----:B------:R-:W-:-:S04]  /*11c50*/  SHF.R.U32.HI R0, RZ, 0x10, R2 ;  /* 0x00000010ff007819 */ /* 0x000fc80000011602 */
[----:B------:R-:W-:-:S13]  /*11c60*/  ISETP.NE.AND P0, PT, R0, RZ, PT ;  /* 0x000000ff0000720c */ /* 0x000fda0003f05270 */
[----:B------:R-:W3:Y:S02]  /*11c70*/  @!P0 LDC R0, c[0x0][0x9f0] ;  /* 0x00027c00ff008b82 */ /* 0x000ee40000000800 */
[----:B---3--:R-:W-:-:S04]  /*11c80*/  IABS R4, R0 ;  /* 0x0000000000047213 */ /* 0x008fc80000000000 */
[----:B------:R-:W1:Y:S08]  /*11c90*/  I2F.RP R2, R4 ;  /* 0x0000000400027306 */ /* 0x000e700000209400 */
[----:B-1----:R-:W1:Y:S02]  /*11ca0*/  MUFU.RCP R2, R2 ;  /* 0x0000000200027308 */ /* 0x002e640000001000 */
[----:B-1----:R-:W-:-:S06]  /*11cb0*/  VIADD R2, R2, 0xffffffe ;  /* 0x0ffffffe02027836 */ /* 0x002fcc0000000000 */
[----:B------:R-:W1:Y:S02]  /*11cc0*/  F2I.FTZ.U32.TRUNC.NTZ R3, R2 ;  /* 0x0000000200037305 */ /* 0x000e64000021f000 */
[----:B-1----:R-:W-:-:S04]  /*11cd0*/  IMAD.MOV R2, RZ, RZ, -R3 ;  /* 0x000000ffff027224 */ /* 0x002fc800078e0a03 */
[----:B------:R-:W-:Y:S02]  /*11ce0*/  IMAD R5, R2, R4, RZ ;  /* 0x0000000402057224 */ /* 0x000fe400078e02ff */
[----:B------:R-:W-:-:S04]  /*11cf0*/  IMAD.MOV.U32 R2, RZ, RZ, RZ ;  /* 0x000000ffff027224 */ /* 0x000fc800078e00ff */
[----:B--2---:R-:W-:Y:S01]  /*11d00*/  IMAD.HI.U32 R7, R3, R5, R2 ;  /* 0x0000000503077227 */ /* 0x004fe200078e0002 */
[----:B------:R-:W-:Y:S02]  /*11d10*/  IABS R2, R0 ;  /* 0x0000000000027213 */ /* 0x000fe40000000000 */
[----:B------:R-:W-:-:S03]  /*11d20*/  IADD3 R5, R0, -0x1, R8 ;  /* 0xffffffff00057810 */ /* 0x000fc60007ffe008 */
[----:B------:R-:W-:Y:S01]  /*11d30*/  IMAD.MOV R2, RZ, RZ, -R2 ;  /* 0x000000ffff027224 */ /* 0x000fe200078e0a02 */
[----:B------:R-:W-:Y:S02]  /*11d40*/  IABS R3, R5 ;  /* 0x0000000500037213 */ /* 0x000fe40000000000 */
[----:B------:R-:W-:Y:S01]  /*11d50*/  LOP3.LUT R5, R5, R0, RZ, 0x3c, !PT ;  /* 0x0000000005057212 */ /* 0x000fe200078e3cff */
[----:B------:R-:W-:Y:S02]  /*11d60*/  IMAD.MOV.U32 R6, RZ, RZ, R2 ;  /* 0x000000ffff067224 */ /* 0x000fe400078e0002 */
[----:B------:R-:W-:Y:S01]  /*11d70*/  IMAD.HI.U32 R2, R7, R3, RZ ;  /* 0x0000000307027227 */ /* 0x000fe200078e00ff */
[----:B------:R-:W-:-:S03]  /*11d80*/  ISETP.GE.AND P2, PT, R5, RZ, PT ;  /* 0x000000ff0500720c */ /* 0x000fc60003f46270 */
[----:B------:R-:W-:-:S05]  /*11d90*/  IMAD R3, R2, R6, R3 ;  /* 0x0000000602037224 */ /* 0x000fca00078e0203 */
[----:B------:R-:W-:-:S13]  /*11da0*/  ISETP.GT.U32.AND P1, PT, R4, R3, PT ;  /* 0x000000030400720c */ /* 0x000fda0003f24070 */
[----:B------:R-:W-:Y:S02]  /*11db0*/  @!P1 IMAD.IADD R3, R3, 0x1, -R4 ;  /* 0x0000000103039824 */ /* 0x000fe400078e0a04 */
[----:B------:R-:W-:Y:S01]  /*11dc0*/  @!P1 VIADD R2, R2, 0x1 ;  /* 0x0000000102029836 */ /* 0x000fe20000000000 */
[----:B------:R-:W-:Y:S02]  /*11dd0*/  ISETP.NE.AND P1, PT, R0, RZ, PT ;  /* 0x000000ff0000720c */ /* 0x000fe40003f25270 */
[----:B------:R-:W-:-:S13]  /*11de0*/  ISETP.GE.U32.AND P0, PT, R3, R4, PT ;  /* 0x000000040300720c */ /* 0x000fda0003f06070 */
[----:B------:R-:W-:-:S04]  /*11df0*/  @P0 VIADD R2, R2, 0x1 ;  /* 0x0000000102020836 */ /* 0x000fc80000000000 */
[----:B------:R-:W-:Y:S01]  /*11e00*/  @!P2 IMAD.MOV R2, RZ, RZ, -R2 ;  /* 0x000000ffff02a224 */ /* 0x000fe200078e0a02 */
[----:B------:R-:W-:-:S05]  /*11e10*/  @!P1 LOP3.LUT R2, RZ, R0, RZ, 0x33, !PT ;  /* 0x00000000ff029212 */ /* 0x000fca00078e33ff */
[----:B------:R-:W-:-:S05]  /*11e20*/  IMAD.MOV.U32 R10, RZ, RZ, R2 ;  /* 0x000000ffff0a7224 */ /* 0x000fca00078e0002 */
[----:B------:R1:W-:Y:S02]  /*11e30*/  STL [R1+0x34], R10 ;  /* 0x0000340a01007387 */ /* 0x0003e40000100800 */
.L_x_243:
[----:B------:R-:W-:Y:S05]  /*11e40*/  BSYNC B0 ;  /* 0x0000000000007941 */ /* 0x000fea0003800000 */
.L_x_242:
[----:B------:R-:W-:Y:S01]  /*11e50*/  IMAD.MOV.U32 R0, RZ, RZ, R10 ;  /* 0x000000ffff007224 */ /* 0x000fe200078e000a */
[----:B------:R-:W-:Y:S03]  /*11e60*/  BSSY B7, `(.L_x_244) ;  /* 0x00004ca000077945 */ /* 0x000fe60003800000 */
[----:B------:R-:W-:-:S05]  /*11e70*/  IMAD R2, R9, R0, RZ ;  /* 0x0000000009027224 */ /* 0x000fca00078e02ff */
[----:B------:R-:W-:Y:S01]  /*11e80*/  VIADDMNMX R0, R2, R0, R8, PT ;  /* 0x0000000002007246 */ /* 0x000fe20003800108 */
[----:B------:R4:W-:Y:S03]  /*11e90*/  STL [R1+0x28], R2 ;  /* 0x0000280201007387 */ /* 0x0009e60000100800 */
[----:B------:R-:W-:Y:S01]  /*11ea0*/  ISETP.GT.AND P0, PT, R0, R2, PT ;  /* 0x000000020000720c */ /* 0x000fe20003f04270 */
[----:B------:R4:W-:-:S12]  /*11eb0*/  STL [R1+0x38], R0 ;  /* 0x0000380001007387 */ /* 0x0009d80000100800 */
[----:B----4-:R-:W-:Y:S05]  /*11ec0*/  @P0 BRA `(.L_x_245) ;  /* 0x00000000004c0947 */ /* 0x010fea0003800000 */
[----:B------:R-:W4:Y:S02]  /*11ed0*/  S2R R0, SR_TID.X ;  /* 0x0000000000007919 */ /* 0x000f240000002100 */
[----:B----4-:R-:W-:-:S04]  /*11ee0*/  LOP3.LUT R0, R0, 0x7f, RZ, 0xc0, !PT ;  /* 0x0000007f00007812 */ /* 0x010fc800078ec0ff */
[----:B------:R-:W-:-:S13]  /*11ef0*/  ISETP.NE.AND P0, PT, R0, RZ, PT ;  /* 0x000000ff0000720c */ /* 0x000fda0003f05270 */
[----:B------:R-:W-:Y:S05]  /*11f00*/  @P0 BRA `(.L_x_246) ;  /* 0x0000004800fc0947 */ /* 0x000fea0003800000 */
[----:B------:R-:W4:Y:S01]  /*11f10*/  S2R R3, SR_LANEID ;  /* 0x0000000000037919 */ /* 0x000f220000000000 */
[----:B------:R-:W-:Y:S01]  /*11f20*/  VOTEU.ANY UR4, UPT, PT ;  /* 0x0000000000047886 */ /* 0x000fe200038e0100 */
[----:B------:R-:W-:Y:S01]  /*11f30*/  ULDC.64 UR6, c[0x0][0x208] ;  /* 0x0000820000067ab9 */ /* 0x000fe20000000a00 */
[----:B------:R-:W4:Y:S08]  /*11f40*/  FLO.U32 R0, UR4 ;  /* 0x0000000400007d00 */ /* 0x000f3000080e0000 */
[----:B------:R-:W5:Y:S01]  /*11f50*/  POPC R5, UR4 ;  /* 0x0000000400057d09 */ /* 0x000f620008000000 */
[----:B----4-:R-:W-:-:S02]  /*11f60*/  ISETP.EQ.U32.AND P0, PT, R0, R3, PT ;  /* 0x000000030000720c */ /* 0x010fc40003f02070 */
[----:B------:R-:W5:Y:S11]  /*11f70*/  LDC.64 R2, c[0x0][0xc60] ;  /* 0x00031800ff027b82 */ /* 0x000f760000000a00 */
[----:B-----5:R-:W4:Y:S01]  /*11f80*/  @P0 ATOMG.E.ADD.STRONG.GPU PT, R3, desc[UR6][R2.64], R5 ;  /* 0x00000005020309a8 */ /* 0x020f2200081ee1c6 */
[----:B---3--:R-:W3:Y:S02]  /*11f90*/  S2R R4, SR_LTMASK ;  /* 0x0000000000047919 */ /* 0x008ee40000003900 */
[----:B---3--:R-:W-:-:S04]  /*11fa0*/  LOP3.LUT R4, R4, UR4, RZ, 0xc0, !PT ;  /* 0x0000000404047c12 */ /* 0x008fc8000f8ec0ff */
[----:B--2---:R-:W2:Y:S01]  /*11fb0*/  POPC R7, R4 ;  /* 0x0000000400077309 */ /* 0x004ea20000000000 */
[----:B----4-:R-:W2:Y:S02]  /*11fc0*/  SHFL.IDX PT, R0, R3, R0, 0x1f ;  /* 0x00001f0003007589 */ /* 0x010ea400000e0000 */
[----:B--2---:R-:W-:-:S05]  /*11fd0*/  IADD3 R0, R0, UR38, R7 ;  /* 0x0000002600007c10 */ /* 0x004fca000fffe007 */
[----:B------:R4:W-:Y:S01]  /*11fe0*/  STL [R1], R0 ;  /* 0x0000000001007387 */ /* 0x0009e20000100800 */
[----:B------:R-:W-:Y:S05]  /*11ff0*/  BRA `(.L_x_246) ;  /* 0x0000004800c07947 */ /* 0x000fea0003800000 */
.L_x_245:
[----:B------:R-:W-:Y:S01]  /*12000*/  VIADD R0, R18, 0x24400 ;  /* 0x0002440012007836 */ /* 0x000fe20000000000 */
[----:B------:R-:W-:Y:S04]  /*12010*/  BSSY B6, `(.L_x_247) ;  /* 0x0000013000067945 */ /* 0x000fe80003800000 */
[----:B------:R-:W-:-:S13]  /*12020*/  LOP3.LUT P0, RZ, R0, 0x3ff, RZ, 0xc0, !PT ;  /* 0x000003ff00ff7812 */ /* 0x000fda000780c0ff */
[----:B------:R-:W-:Y:S05]  /*12030*/  @!P0 BRA `(.L_x_248) ;  /* 0x0000000000408947 */ /* 0x000fea0003800000 */
[----:B------:R-:W-:Y:S01]  /*12040*/  MOV R2, 0x0 ;  /* 0x0000000000027802 */ /* 0x000fe20000000f00 */
[----:B------:R-:W-:Y:S01]  /*12050*/  ULDC.64 UR6, c[0x4][0x1b8] ;  /* 0x01006e0000067ab9 */ /* 0x000fe20000000a00 */
[----:B------:R-:W-:Y:S01]  /*12060*/  ULDC.64 UR8, c[0x4][0x1c0] ;  /* 0x0100700000087ab9 */ /* 0x000fe20000000a00 */
[----:B------:R-:W-:Y:S01]  /*12070*/  ULDC.64 UR4, c[0x4][0x118] ;  /* 0x0100460000047ab9 */ /* 0x000fe20000000a00 */
[----:B---3--:R-:W-:Y:S02]  /*12080*/  IMAD.U32 R4, RZ, RZ, UR6 ;  /* 0x00000006ff047e24 */ /* 0x008fe4000f8e00ff */
[----:B------:R-:W3:Y:S01]  /*12090*/  LDC.64 R2, c[0x4][R2] ;  /* 0x0100000002027b82 */ /* 0x000ee20000000a00 */
[----:B------:R-:W-:Y:S02]  /*120a0*/  IMAD.U32 R5, RZ, RZ, UR7 ;  /* 0x00000007ff057e24 */ /* 0x000fe4000f8e00ff */
[----:B------:R-:W-:Y:S02]  /*120b0*/  IMAD.U32 R6, RZ, RZ, UR8 ;  /* 0x00000008ff067e24 */ /* 0x000fe4000f8e00ff */
[----:B--2---:R-:W-:-:S02]  /*120c0*/  IMAD.U32 R7, RZ, RZ, UR9 ;  /* 0x00000009ff077e24 */ /* 0x004fc4000f8e00ff */
[----:B-1----:R-:W-:Y:S02]  /*120d0*/  IMAD.U32 R10, RZ, RZ, UR4 ;  /* 0x00000004ff0a7e24 */ /* 0x002fe4000f8e00ff */
[----:B0-----:R-:W-:Y:S02]  /*120e0*/  IMAD.U32 R11, RZ, RZ, UR5 ;  /* 0x00000005ff0b7e24 */ /* 0x001fe4000f8e00ff */
[----:B------:R-:W-:Y:S02]  /*120f0*/  IMAD.MOV.U32 R8, RZ, RZ, 0x70 ;  /* 0x00000070ff087424 */ /* 0x000fe400078e00ff */
[----:B------:R-:W-:Y:S02]  /*12100*/  IMAD.MOV.U32 R12, RZ, RZ, 0x1 ;  /* 0x00000001ff0c7424 */ /* 0x000fe400078e00ff */
[----:B------:R-:W-:-:S07]  /*12110*/  IMAD.MOV.U32 R13, RZ, RZ, RZ ;  /* 0x000000ffff0d7224 */ /* 0x000fce00078e00ff */
[----:B------:R-:W-:-:S07]  /*12120*/  LEPC R20, `(.L_x_248) ;  /* 0x000000001014794e */ /* 0x000fce0000000000 */
[----:B---3--:R-:W-:Y:S05]  /*12130*/  CALL.ABS.NOINC R2 ;  /* 0x0000000002007343 */ /* 0x008fea0003c00000 */
.L_x_248:
[----:B------:R-:W-:Y:S05]  /*12140*/  BSYNC B6 ;  /* 0x0000000000067941 */ /* 0x000fea0003800000 */
.L_x_247:
        /* <DEDUP_REMOVED lines=8> */
[----:B------:R4:W4:Y:S01]  /*121d0*/  LDC.64 R2, c[0x4][R0] ;  /* 0x0100000000027b82 */ /* 0x0009220000000a00 */
[----:B---3--:R-:W-:Y:S02]  /*121e0*/  IMAD.U32 R4, RZ, RZ, UR6 ;  /* 0x00000006ff047e24 */ /* 0x008fe4000f8e00ff */
        /* <DEDUP_REMOVED lines=9> */
[----:B----4-:R-:W-:Y:S05]  /*12280*/  CALL.ABS.NOINC R2 ;  /* 0x0000000002007343 */ /* 0x010fea0003c00000 */
.L_x_251:
[----:B------:R-:W-:Y:S01]  /*12290*/  MOV R2, 0x0 ;  /* 0x0000000000027802 */ /* 0x000fe20000000f00 */
[----:B------:R-:W-:Y:S01]  /*122a0*/  ULDC.64 UR6, c[0x4][0x1b8] ;  /* 0x01006e0000067ab9 */ /* 0x000fe20000000a00 */
[----:B------:R-:W-:Y:S01]  /*122b0*/  ULDC.64 UR8, c[0x4][0x1c0] ;  /* 0x0100700000087ab9 */ /* 0x000fe20000000a00 */
[----:B------:R-:W-:Y:S01]  /*122c0*/  ULDC.64 UR4, c[0x4][0x128] ;  /* 0x01004a0000047ab9 */ /* 0x000fe20000000a00 */
[----:B------:R-:W-:Y:S02]  /*122d0*/  IMAD.U32 R4, RZ, RZ, UR6 ;  /* 0x00000006ff047e24 */ /* 0x000fe4000f8e00ff */
[----:B------:R-:W0:Y:S01]  /*122e0*/  LDC.64 R2, c[0x4][R2] ;  /* 0x0100000002027b82 */ /* 0x000e220000000a00 */
[----:B------:R-:W-:Y:S02]  /*122f0*/  IMAD.U32 R5, RZ, RZ, UR7 ;  /* 0x00000007ff057e24 */ /* 0x000fe4000f8e00ff */
[----:B------:R-:W-:Y:S02]  /*12300*/  IMAD.U32 R6, RZ, RZ, UR8 ;  /* 0x00000008ff067e24 */ /* 0x000fe4000f8e00ff */
[----:B------:R-:W-:-:S02]  /*12310*/  IMAD.U32 R7, RZ, RZ, UR9 ;  /* 0x00000009ff077e24 */ /* 0x000fc4000f8e00ff */
[----:B------:R-:W-:Y:S02]  /*12320*/  IMAD.U32 R10, RZ, RZ, UR4 ;  /* 0x00000004ff0a7e24 */ /* 0x000fe4000f8e00ff */
[----:B------:R-:W-:Y:S02]  /*12330*/  IMAD.U32 R11, RZ, RZ, UR5 ;  /* 0x00000005ff0b7e24 */ /* 0x000fe4000f8e00ff */
[----:B------:R-:W-:Y:S02]  /*12340*/  IMAD.MOV.U32 R8, RZ, RZ, 0x70 ;  /* 0x00000070ff087424 */ /* 0x000fe400078e00ff */
[----:B------:R-:W-:Y:S02]  /*12350*/  IMAD.MOV.U32 R12, RZ, RZ, 0x1 ;  /* 0x00000001ff0c7424 */ /* 0x000fe400078e00ff */
[----:B------:R-:W-:-:S07]  /*12360*/  IMAD.MOV.U32 R13, RZ, RZ, RZ ;  /* 0x000000ffff0d7224 */ /* 0x000fce00078e00ff */
[----:B------:R-:W-:-:S07]  /*12370*/  LEPC R20, `(.L_x_250) ;  /* 0x000000001014794e */ /* 0x000fce0000000000 */
[----:B0-----:R-:W-:Y:S05]  /*12380*/  CALL.ABS.NOINC R2 ;  /* 0x0000000002007343 */ /* 0x001fea0003c00000 */
.L_x_250:
[----:B------:R-:W-:Y:S05]  /*12390*/  BSYNC B6 ;  /* 0x0000000000067941 */ /* 0x000fea0003800000 */
.L_x_249:
[----:B---3--:R-:W3:Y:S01]  /*123a0*/  LDL.LU R4, [R1+0x1c] ;  /* 0x00001c0001047983 */ /* 0x008ee20000300800 */
[----:B------:R-:W-:-:S03]  /*123b0*/  ULDC.64 UR4, c[0x0][0x9f8] ;  /* 0x00027e0000047ab9 */ /* 0x000fc60000000a00 */
[----:B--2---:R-:W2:Y:S01]  /*123c0*/  LDL R7, [R1+0x10] ;  /* 0x0000100001077983 */ /* 0x004ea20000100800 */
[----:B------:R-:W-:Y:S01]  /*123d0*/  ISETP.NE.U32.AND P0, PT, RZ, UR4, PT ;  /* 0x00000004ff007c0c */ /* 0x000fe2000bf05070 */
[----:B------:R-:W-:Y:S02]  /*123e0*/  ULDC.64 UR6, c[0x0][0x208] ;  /* 0x0000820000067ab9 */ /* 0x000fe40000000a00 */
[----:B------:R-:W4:Y:S01]  /*123f0*/  LDL R0, [R1+0x38] ;  /* 0x0000380001007983 */ /* 0x000f220000100800 */
[----:B------:R-:W-:-:S13]  /*12400*/  ISETP.NE.AND.EX P0, PT, RZ, UR5, PT, P0 ;  /* 0x00000005ff007c0c */ /* 0x000fda000bf05300 */
[----:B------:R-:W-:-:S04]  /*12410*/  @P0 IADD3 R2, P1, R17, UR4, RZ ;  /* 0x0000000411020c10 */ /* 0x000fc8000ff3e0ff */
[----:B---3--:R-:W-:Y:S01]  /*12420*/  @P0 IADD3.X R3, R4, UR5, RZ, P1, !PT ;  /* 0x0000000504030c10 */ /* 0x008fe20008ffe4ff */
[----:B------:R-:W-:-:S04]  /*12430*/  ULDC.64 UR4, c[0x0][0xa08] ;  /* 0x0002820000047ab9 */ /* 0x000fc80000000a00 */
[----:B--2---:R2:W3:Y:S02]  /*12440*/  @P0 LDG.E R7, desc[UR6][R2.64] ;  /* 0x0000000602070981 */ /* 0x0044e4000c1e1900 */
[----:B--2---:R-:W2:Y:S01]  /*12450*/  LDC.64 R2, c[0x0][0x418] ;  /* 0x00010600ff027b82 */ /* 0x004ea20000000a00 */
[----:B----4-:R-:W-:Y:S01]  /*12460*/  VIADD R0, R0, 0xffffffff ;  /* 0xffffffff00007836 */ /* 0x010fe20000000000 */
[----:B---3--:R-:W-:Y:S01]  /*12470*/  SHF.R.S32.HI R8, RZ, 0x1f, R7 ;  /* 0x0000001fff087819 */ /* 0x008fe20000011407 */
[----:B------:R3:W-:Y:S04]  /*12480*/  @P0 STL [R1+0x10], R7 ;  /* 0x0000100701000387 */ /* 0x0007e80000100800 */
[----:B------:R3:W-:Y:S01]  /*12490*/  STL [R1+0x1c], R8 ;  /* 0x00001c0801007387 */ /* 0x0007e20000100800 */
[----:B--2---:R-:W-:Y:S01]  /*124a0*/  LOP3.LUT P0, RZ, R2, UR4, RZ, 0xfc, !PT ;  /* 0x0000000402ff7c12 */ /* 0x004fe2000f80fcff */
[----:B------:R-:W-:-:S03]  /*124b0*/  UMOV UR4, 0xffffffff ;  /* 0xffffffff00047882 */ /* 0x000fc60000000000 */
[----:B------:R-:W-:-:S04]  /*124c0*/  LOP3.LUT P0, RZ, R3, UR5, RZ, 0xfc, P0 ;  /* 0x0000000503ff7c12 */ /* 0x000fc8000800fcff */
[----:B------:R-:W-:Y:S01]  /*124d0*/  SEL R17, R7, RZ, !P0 ;  /* 0x000000ff07117207 */ /* 0x000fe20004000000 */
[----:B---3--:R-:W-:Y:S08]  /*124e0*/  BRA.DIV UR4, `(.L_x_252) ;  /* 0x0000005a045c7947 */ /* 0x008ff0000b800000 */
[----:B------:R-:W2:Y:S02]  /*124f0*/  S2R R4, SR_TID.X ;  /* 0x0000000000047919 */ /* 0x000ea40000002100 */
[----:B--2---:R-:W-:-:S04]  /*12500*/  SHF.R.U32.HI R4, RZ, 0x5, R4 ;  /* 0x00000005ff047819 */ /* 0x004fc80000011604 */
[----:B------:R-:W-:-:S05]  /*12510*/  LOP3.LUT R4, R4, 0x3, RZ, 0xc0, !PT ;  /* 0x0000000304047812 */ /* 0x000fca00078ec0ff */
[----:B------:R2:W3:Y:S02]  /*12520*/  SHFL.IDX PT, R14, R4, RZ, 0x1f ;  /* 0x00001fff040e7589 */ /* 0x0004e400000e0000 */
.L_x_367:
[----:B------:R-:W-:Y:S01]  /*12530*/  PLOP3.LUT P1, PT, PT, PT, PT, 0x8, 0x0 ;  /* 0x000000000000781c */ /* 0x000fe20003f2e170 */
[----:B------:R4:W-:Y:S01]  /*12540*/  STL [R1+0x8], R0 ;  /* 0x0000080001007387 */ /* 0x0009e20000100800 */
[----:B---3--:R-:W-:Y:S02]  /*12550*/  ISETP.NE.AND P0, PT, R14, RZ, PT ;  /* 0x000000ff0e00720c */ /* 0x008fe40003f05270 */
[----:B--2---:R-:W-:-:S05]  /*12560*/  P2R R4, PR, RZ, 0x2 ;  /* 0x00000002ff047803 */ /* 0x004fca0000000000 */
[----:B------:R4:W-:Y:S06]  /*12570*/  STL [R1+0x20], R4 ;  /* 0x0000200401007387 */ /* 0x0009ec0000100800 */
[----:B------:R-:W-:Y:S05]  /*12580*/  @P0 BRA `(.L_x_253) ;  /* 0x0000000400440947 */ /* 0x000fea0003800000 */
[----:B------:R-:W-:-:S03]  /*12590*/  UMOV UR4, 0xffffffff ;  /* 0xffffffff00047882 */ /* 0x000fc60000000000 */
[----:B------:R-:W-:Y:S05]  /*125a0*/  BRA.DIV UR4, `(.L_x_254) ;  /* 0x0000005a04607947 */ /* 0x000fea000b800000 */
[----:B------:R-:W-:-:S13]  /*125b0*/  ELECT P6, URZ, PT ;  /* 0x00000000003f782f */ /* 0x000fda00038c0000 */
.L_x_370:
[----:B------:R-:W-:Y:S05]  /*125c0*/  @!P6 BRA `(.L_x_253) ;  /* 0x000000040034e947 */ /* 0x000fea0003800000 */
[----:B------:R-:W-:-:S04]  /*125d0*/  ISETP.NE.U32.AND P0, PT, R2, RZ, PT ;  /* 0x000000ff0200720c */ /* 0x000fc80003f05070 */
[----:B------:R-:W-:-:S13]  /*125e0*/  ISETP.NE.AND.EX P0, PT, R3, RZ, PT, P0 ;  /* 0x000000ff0300720c */ /* 0x000fda0003f05300 */
[----:B------:R-:W-:Y:S05]  /*125f0*/  @!P0 BRA `(.L_x_255) ;  /* 0x0000000000548947 */ /* 0x000fea0003800000 */
[----:B------:R-:W2:Y:S01]  /*12600*/  LDC R6, c[0x0][0x43c] ;  /* 0x00010f00ff067b82 */ /* 0x000ea20000000800 */
[----:B------:R-:W-:Y:S01]  /*12610*/  IMAD.MOV.U32 R9, RZ, RZ, R0 ;  /* 0x000000ffff097224 */ /* 0x000fe200078e0000 */
[----:B------:R-:W-:Y:S01]  /*12620*/  ULDC.64 UR4, c[0x0][0x428] ;  /* 0x00010a0000047ab9 */ /* 0x000fe20000000a00 */
[----:B------:R-:W-:Y:S02]  /*12630*/  ULDC.64 UR6, c[0x0][0x208] ;  /* 0x0000820000067ab9 */ /* 0x000fe40000000a00 */
[----:B----4-:R-:W-:Y:S01]  /*12640*/  IMAD.MOV.U32 R0, RZ, RZ, R9 ;  /* 0x000000ffff007224 */ /* 0x010fe200078e0009 */
[----:B--2---:R-:W-:-:S13]  /*12650*/  ISETP.NE.AND P0, PT, R6, 0x1, PT ;  /* 0x000000010600780c */ /* 0x004fda0003f05270 */
[----:B------:R-:W2:Y:S02]  /*12660*/  @P0 LDC.64 R4, c[0x0][0x440] ;  /* 0x00011000ff040b82 */ /* 0x000ea40000000a00 */
[----:B--2---:R-:W-:-:S05]  /*12670*/  @P0 IMAD.HI.U32 R4, R9, R4, RZ ;  /* 0x0000000409040227 */ /* 0x004fca00078e00ff */
[----:B------:R-:W-:-:S04]  /*12680*/  @P0 SHF.R.U32.HI R0, RZ, R5, R4 ;  /* 0x00000005ff000219 */ /* 0x000fc80000011604 */
[--C-:B------:R-:W-:Y:S01]  /*12690*/  SHF.R.S32.HI R5, RZ, 0x1f, R0.reuse ;  /* 0x0000001fff057819 */ /* 0x100fe20000011400 */
[----:B------:R-:W-:-:S04]  /*126a0*/  IMAD.MOV R4, RZ, RZ, -R0 ;  /* 0x000000ffff047224 */ /* 0x000fc800078e0a00 */
[----:B------:R-:W-:Y:S02]  /*126b0*/  IMAD R9, R6, R4, R9 ;  /* 0x0000000406097224 */ /* 0x000fe400078e0209 */
[----:B------:R-:W-:Y:S02]  /*126c0*/  IMAD R6, R8, UR4, RZ ;  /* 0x0000000408067c24 */ /* 0x000fe4000f8e02ff */
[----:B------:R-:W-:Y:S01]  /*126d0*/  IMAD.MOV.U32 R4, RZ, RZ, R0 ;  /* 0x000000ffff047224 */ /* 0x000fe200078e0000 */
[----:B------:R2:W-:Y:S01]  /*126e0*/  STL [R1+0x8], R9 ;  /* 0x0000080901007387 */ /* 0x0005e20000100800 */
[C---:B------:R-:W-:Y:S02]  /*126f0*/  IMAD R0, R7.reuse, UR5, R6 ;  /* 0x0000000507007c24 */ /* 0x040fe4000f8e0206 */
[----:B------:R-:W-:-:S04]  /*12700*/  IMAD.WIDE.U32 R4, R7, UR4, R4 ;  /* 0x0000000407047c25 */ /* 0x000fc8000f8e0004 */
[----:B------:R-:W-:Y:S01]  /*12710*/  IMAD.IADD R0, R5, 0x1, R0 ;  /* 0x0000000105007824 */ /* 0x000fe200078e0200 */
[----:B------:R-:W-:-:S04]  /*12720*/  LEA R2, P0, R4, R2, 0x2 ;  /* 0x0000000204027211 */ /* 0x000fc800078010ff */
[----:B------:R-:W-:-:S05]  /*12730*/  LEA.HI.X R3, R4, R3, R0, 0x2, P0 ;  /* 0x0000000304037211 */ /* 0x000fca00000f1400 */
[----:B------:R2:W5:Y:S04]  /*12740*/  LDG.E R17, desc[UR6][R2.64] ;  /* 0x0000000602117981 */ /* 0x000568000c1e1900 */
.L_x_255:
[----:B--2---:R-:W2:Y:S01]  /*12750*/  LDL R2, [R1+0x14] ;  /* 0x0000140001027983 */ /* 0x004ea20000100800 */
[----:B----4-:R-:W-:Y:S01]  /*12760*/  IMAD R0, R19, 0x8, R18 ;  /* 0x0000000813007824 */ /* 0x010fe200078e0212 */
[----:B--2---:R-:W-:-:S04]  /*12770*/  SHF.L.U32 R2, R2, 0x1f, RZ ;  /* 0x0000001f02027819 */ /* 0x004fc800000006ff */
[----:B------:R-:W2:Y:S02]  /*12780*/  SYNCS.PHASECHK.TRANS64.TRYWAIT P0, [R0+URZ+0x38840], R2 ;  /* 0x03884002000075a7 */ /* 0x000ea4000800017f */
[----:B--2---:R-:W-:Y:S05]  /*12790*/  @!P0 BRA `(.L_x_256) ;  /* 0x0000005800048947 */ /* 0x004fea0003800000 */
.L_x_371:
[----:B------:R-:W3:Y:S02]  /*127a0*/  S2R R3, SR_TID.X ;  /* 0x0000000000037919 */ /* 0x000ee40000002100 */
[----:B---3--:R-:W-:-:S04]  /*127b0*/  LOP3.LUT R3, R3, 0x7f, RZ, 0xc0, !PT ;  /* 0x0000007f03037812 */ /* 0x008fc800078ec0ff */
[----:B------:R-:W-:-:S13]  /*127c0*/  ISETP.NE.AND P0, PT, R3, RZ, PT ;  /* 0x000000ff0300720c */ /* 0x000fda0003f05270 */
[----:B------:R-:W-:Y:S05]  /*127d0*/  @P0 BRA `(.L_x_257) ;  /* 0x00000000001c0947 */ /* 0x000fea0003800000 */
[----:B------:R-:W3:Y:S01]  /*127e0*/  S2R R3, SR_TID.X ;  /* 0x0000000000037919 */ /* 0x000ee20000002100 */
[----:B--2---:R-:W-:-:S04]  /*127f0*/  IMAD.MOV.U32 R2, RZ, RZ, 0xa000 ;  /* 0x0000a000ff027424 */ /* 0x004fc800078e00ff */
[----:B------:R4:W-:Y:S01]  /*12800*/  SYNCS.ARRIVE.TRANS64 RZ, [R0+URZ+0x38830], R2 ;  /* 0x0388300200ff79a7 */ /* 0x0009e2000800003f */
[----:B---3--:R-:W-:-:S04]  /*12810*/  LOP3.LUT R3, R3, 0x1f, RZ, 0xc0, !PT ;  /* 0x0000001f03037812 */ /* 0x008fc800078ec0ff */
[----:B------:R-:W-:-:S13]  /*12820*/  ISETP.NE.AND P0, PT, R3, RZ, PT ;  /* 0x000000ff0300720c */ /* 0x000fda0003f05270 */
[----:B----4-:R-:W-:Y:S05]  /*12830*/  @!P0 BRA `(.L_x_257) ;  /* 0x0000000000048947 */ /* 0x010fea0003800000 */
[----:B------:R-:W-:Y:S01]  /*12840*/  BPT.TRAP 0x1 ;  /* 0x000000040000795c */ /* 0x000fe20000300000 */
.L_x_257:
[----:B------:R-:W3:Y:S04]  /*12850*/  LDL R3, [R1+0x8] ;  /* 0x0000080001037983 */ /* 0x000ee80000100800 */
[----:B--2---:R-:W2:Y:S01]  /*12860*/  LDL R2, [R1+0x18] ;  /* 0x0000180001027983 */ /* 0x004ea20000100800 */
[----:B------:R-:W-:Y:S01]  /*12870*/  R2UR UR9, R0 ;  /* 0x00000000000972ca */ /* 0x000fe200000e0000 */
[----:B------:R-:W-:Y:S01]  /*12880*/  IMAD R0, R19, 0xa000, R18 ;  /* 0x0000a00013007824 */ /* 0x000fe200078e0212 */
[----:B------:R-:W-:Y:S01]  /*12890*/  UIADD3 UR4, UP0, UR36, 0x370, URZ ;  /* 0x0000037024047890 */ /* 0x000fe2000ff1e03f */
[----:B------:R-:W-:Y:S01]  /*128a0*/  R2UR UR12, R16 ;  /* 0x00000000100c72ca */ /* 0x000fe200000e0000 */
[----:B------:R-:W-:Y:S01]  /*128b0*/  UMOV UR10, URZ ;  /* 0x0000003f000a7c82 */ /* 0x000fe20008000000 */
[----:B-----5:R-:W-:Y:S01]  /*128c0*/  R2UR UR13, R17 ;  /* 0x00000000110d72ca */ /* 0x020fe200000e0000 */
[----:B------:R-:W-:Y:S01]  /*128d0*/  UMOV UR6, 0x0 ;  /* 0x0000000000067882 */ /* 0x000fe20000000000 */
[----:B------:R-:W-:Y:S01]  /*128e0*/  R2UR UR14, R0 ;  /* 0x00000000000e72ca */ /* 0x000fe200000e0000 */
[----:B------:R-:W-:Y:S01]  /*128f0*/  UMOV UR7, 0x14f00000 ;  /* 0x14f0000000077882 */ /* 0x000fe20000000000 */
[----:B------:R-:W-:Y:S01]  /*12900*/  UMOV UR16, 0x40 ;  /* 0x0000004000107882 */ /* 0x000fe20000000000 */
[----:B------:R-:W-:-:S03]  /*12910*/  PLOP3.LUT P0, PT, PT, PT, PT, 0x80, 0x0 ;  /* 0x000000000000781c */ /* 0x000fc60003f0f070 */
[----:B------:R-:W-:Y:S01]  /*12920*/  UIADD3 UR9, UR9, 0x38830, URZ ;  /* 0x0003883009097890 */ /* 0x000fe2000fffe03f */
[----:B------:R-:W-:-:S05]  /*12930*/  P2R R0, PR, RZ, 0x1 ;  /* 0x00000001ff007803 */ /* 0x000fca0000000000 */
[----:B------:R4:W-:Y:S01]  /*12940*/  STL [R1+0x20], R0 ;  /* 0x0000200001007387 */ /* 0x0009e20000100800 */
[----:B------:R-:W-:Y:S02]  /*12950*/  UIADD3 UR8, UR14, 0x24400, URZ ;  /* 0x000244000e087890 */ /* 0x000fe4000fffe03f */
[----:B------:R-:W-:Y:S02]  /*12960*/  UIADD3 UR15, UR14, 0x26c00, URZ ;  /* 0x00026c000e0f7890 */ /* 0x000fe4000fffe03f */
[----:B------:R-:W-:Y:S02]  /*12970*/  UIADD3 UR17, UR14, 0x29400, URZ ;  /* 0x000294000e117890 */ /* 0x000fe4000fffe03f */
[----:B------:R-:W-:-:S03]  /*12980*/  UIADD3 UR18, UR14, 0x2bc00, URZ ;  /* 0x0002bc000e127890 */ /* 0x000fc6000fffe03f */
[----:B------:R-:W-:Y:S01]  /*12990*/  UMOV UR14, 0x80 ;  /* 0x00000080000e7882 */ /* 0x000fe20000000000 */
[----:B---3--:R-:W-:Y:S02]  /*129a0*/  R2UR UR11, R3 ;  /* 0x00000000030b72ca */ /* 0x008fe400000e0000 */
[----:B--2---:R-:W-:-:S13]  /*129b0*/  R2UR UR5, R2 ;  /* 0x00000000020572ca */ /* 0x004fda00000e0000 */
[----:B------:R-:W-:Y:S02]  /*129c0*/  UIMAD UR11, UR11, 0x50, UR5 ;  /* 0x000000500b0b78a4 */ /* 0x000fe4000f8e0205 */
[----:B------:R-:W-:-:S09]  /*129d0*/  UIADD3.X UR5, URZ, UR37, URZ, UP0, !UPT ;  /* 0x000000253f057290 */ /* 0x000fd200087fe43f */
[----:B------:R2:W-:Y:S02]  /*129e0*/  UTMALDG.4D [UR8], [UR4], desc[UR6] ;  /* 0x00000608040075b4 */ /* 0x0005e40008019000 */
[----:B--2---:R-:W-:Y:S01]  /*129f0*/  UMOV UR8, UR15 ;  /* 0x0000000f00087c82 */ /* 0x004fe20008000000 */
[----:B------:R-:W-:Y:S02]  /*12a00*/  UMOV UR10, UR16 ;  /* 0x00000010000a7c82 */ /* 0x000fe40008000000 */
[----:B------:R2:W-:Y:S02]  /*12a10*/  UTMALDG.4D [UR8], [UR4], desc[UR6] ;  /* 0x00000608040075b4 */ /* 0x0005e40008019000 */
[----:B--2---:R-:W-:Y:S01]  /*12a20*/  UMOV UR8, UR17 ;  /* 0x0000001100087c82 */ /* 0x004fe20008000000 */
[----:B------:R-:W-:Y:S01]  /*12a30*/  UMOV UR10, UR14 ;  /* 0x0000000e000a7c82 */ /* 0x000fe20008000000 */
[----:B------:R-:W-:Y:S01]  /*12a40*/  UMOV UR14, 0xc0 ;  /* 0x000000c0000e7882 */ /* 0x000fe20000000000 */
[----:B------:R2:W-:Y:S02]  /*12a50*/  UTMALDG.4D [UR8], [UR4], desc[UR6] ;  /* 0x00000608040075b4 */ /* 0x0005e40008019000 */
[----:B--2---:R-:W-:Y:S01]  /*12a60*/  UMOV UR8, UR18 ;  /* 0x0000001200087c82 */ /* 0x004fe20008000000 */
[----:B------:R-:W-:-:S02]  /*12a70*/  UMOV UR10, UR14 ;  /* 0x0000000e000a7c82 */ /* 0x000fc40008000000 */
[----:B------:R4:W-:Y:S02]  /*12a80*/  UTMALDG.4D [UR8], [UR4], desc[UR6] ;  /* 0x00000608040075b4 */ /* 0x0009e40008019000 */
[----:B----4-:R-:W-:Y:S01]  /*12a90*/  NOP ;  /* 0x0000000000007918 */ /* 0x010fe20000000000 */
.L_x_253:
[----:B------:R-:W2:Y:S04]  /*12aa0*/  LDL.LU R3, [R1+0x30] ;  /* 0x0000300001037983 */ /* 0x000ea80000300800 */
[----:B------:R-:W3:Y:S04]  /*12ab0*/  LDL.LU R5, [R1+0x2c] ;  /* 0x00002c0001057983 */ /* 0x000ee80000300800 */
[----:B----4-:R-:W4:Y:S01]  /*12ac0*/  LDL.LU R4, [R1+0x3c] ;  /* 0x00003c0001047983 */ /* 0x010f220000300800 */
[----:B------:R-:W-:Y:S05]  /*12ad0*/  WARPSYNC.ALL ;  /* 0x0000000000007948 */ /* 0x000fea0003800000 */
[----:B------:R-:W-:Y:S01]  /*12ae0*/  ULDC.64 UR6, c[0x0][0xa00] ;  /* 0x0002800000067ab9 */ /* 0x000fe20000000a00 */
[----:B------:R-:W-:Y:S01]  /*12af0*/  ULDC.64 UR4, c[0x0][0x298] ;  /* 0x0000a60000047ab9 */ /* 0x000fe20000000a00 */
[----:B------:R-:W-:Y:S01]  /*12b00*/  BAR.SYNC.DEFER_BLOCKING 0x8, 0x180 ;  /* 0x0206000000007b1d */ /* 0x000fe20000010000 */
[----:B------:R-:W-:Y:S01]  /*12b10*/  ISETP.NE.U32.AND P0, PT, RZ, UR6, PT ;  /* 0x00000006ff007c0c */ /* 0x000fe2000bf05070 */
[----:B------:R-:W-:-:S03]  /*12b20*/  VIADD R2, R18, 0x14400 ;  /* 0x0001440012027836 */ /* 0x000fc60000000000 */
[----:B------:R-:W-:Y:S01]  /*12b30*/  ISETP.NE.AND.EX P0, PT, RZ, UR7, PT, P0 ;  /* 0x00000007ff007c0c */ /* 0x000fe2000bf05300 */
[----:B------:R-:W-:Y:S01]  /*12b40*/  BSSY B6, `(.L_x_258) ;  /* 0x000001e000067945 */ /* 0x000fe20003800000 */
[----:B------:R-:W-:Y:S02]  /*12b50*/  LOP3.LUT P1, RZ, R2, 0x3ff, RZ, 0xc0, !PT ;  /* 0x000003ff02ff7812 */ /* 0x000fe4000782c0ff */
[----:B--2---:R-:W-:Y:S02]  /*12b60*/  SHF.R.S32.HI R0, RZ, 0x1f, R3 ;  /* 0x0000001fff007819 */ /* 0x004fe40000011403 */
[----:B---3--:R-:W-:-:S03]  /*12b70*/  SEL R5, R5, RZ, !P0 ;  /* 0x000000ff05057207 */ /* 0x008fc60004000000 */
[----:B------:R-:W-:Y:S01]  /*12b80*/  IMAD R0, R0, UR4, RZ ;  /* 0x0000000400007c24 */ /* 0x000fe2000f8e02ff */
[----:B----4-:R-:W-:-:S03]  /*12b90*/  SEL R4, R4, RZ, !P0 ;  /* 0x000000ff04047207 */ /* 0x010fc60004000000 */
[C---:B------:R-:W-:Y:S02]  /*12ba0*/  IMAD R0, R3.reuse, UR5, R0 ;  /* 0x0000000503007c24 */ /* 0x040fe4000f8e0200 */
[----:B------:R-:W-:-:S04]  /*12bb0*/  IMAD.WIDE.U32 R2, R3, UR4, RZ ;  /* 0x0000000403027c25 */ /* 0x000fc8000f8e00ff */
[----:B------:R-:W-:Y:S01]  /*12bc0*/  IMAD.IADD R0, R3, 0x1, R0 ;  /* 0x0000000103007824 */ /* 0x000fe200078e0200 */
[----:B------:R2:W-:Y:S04]  /*12bd0*/  STL.64 [R1+0x50], R2 ;  /* 0x0000500201007387 */ /* 0x0005e80000100a00 */
[----:B------:R2:W-:Y:S04]  /*12be0*/  STL [R1+0x2c], R5 ;  /* 0x00002c0501007387 */ /* 0x0005e80000100800 */
[----:B------:R2:W-:Y:S04]  /*12bf0*/  STL [R1+0x3c], R4 ;  /* 0x00003c0401007387 */ /* 0x0005e80000100800 */
[----:B------:R2:W-:Y:S01]  /*12c00*/  STL [R1+0x30], R0 ;  /* 0x0000300001007387 */ /* 0x0005e20000100800 */
[----:B------:R-:W-:Y:S05]  /*12c10*/  @!P1 BRA `(.L_x_259) ;  /* 0x0000000000409947 */ /* 0x000fea0003800000 */
[----:B--2---:R-:W-:Y:S01]  /*12c20*/  MOV R2, 0x0 ;  /* 0x0000000000027802 */ /* 0x004fe20000000f00 */
[----:B------:R-:W-:Y:S01]  /*12c30*/  ULDC.64 UR6, c[0x4][0x1b8] ;  /* 0x01006e0000067ab9 */ /* 0x000fe20000000a00 */
[----:B------:R-:W-:Y:S01]  /*12c40*/  ULDC.64 UR8, c[0x4][0x1c0] ;  /* 0x0100700000087ab9 */ /* 0x000fe20000000a00 */
[----:B------:R-:W-:Y:S01]  /*12c50*/  ULDC.64 UR4, c[0x4][0x130] ;  /* 0x01004c0000047ab9 */ /* 0x000fe20000000a00 */
[----:B------:R-:W-:Y:S02]  /*12c60*/  IMAD.U32 R4, RZ, RZ, UR6 ;  /* 0x00000006ff047e24 */ /* 0x000fe4000f8e00ff */
[----:B------:R-:W2:Y:S01]  /*12c70*/  LDC.64 R2, c[0x4][R2] ;  /* 0x0100000002027b82 */ /* 0x000ea20000000a00 */
[----:B------:R-:W-:Y:S02]  /*12c80*/  IMAD.U32 R5, RZ, RZ, UR7 ;  /* 0x00000007ff057e24 */ /* 0x000fe4000f8e00ff */
[----:B------:R-:W-:Y:S02]  /*12c90*/  IMAD.U32 R6, RZ, RZ, UR8 ;  /* 0x00000008ff067e24 */ /* 0x000fe4000f8e00ff */
[----:B------:R-:W-:-:S02]  /*12ca0*/  IMAD.U32 R7, RZ, RZ, UR9 ;  /* 0x00000009ff077e24 */ /* 0x000fc4000f8e00ff */
[----:B-1----:R-:W-:Y:S02]  /*12cb0*/  IMAD.U32 R10, RZ, RZ, UR4 ;  /* 0x00000004ff0a7e24 */ /* 0x002fe4000f8e00ff */
[----:B0-----:R-:W-:Y:S02]  /*12cc0*/  IMAD.U32 R11, RZ, RZ, UR5 ;  /* 0x00000005ff0b7e24 */ /* 0x001fe4000f8e00ff */
[----:B------:R-:W-:Y:S02]  /*12cd0*/  IMAD.MOV.U32 R8, RZ, RZ, 0x70 ;  /* 0x00000070ff087424 */ /* 0x000fe400078e00ff */
[----:B------:R-:W-:Y:S02]  /*12ce0*/  IMAD.MOV.U32 R12, RZ, RZ, 0x1 ;  /* 0x00000001ff0c7424 */ /* 0x000fe400078e00ff */
[----:B------:R-:W-:-:S07]  /*12cf0*/  IMAD.MOV.U32 R13, RZ, RZ, RZ ;  /* 0x000000ffff0d7224 */ /* 0x000fce00078e00ff */
[----:B------:R-:W-:-:S07]  /*12d00*/  LEPC R20, `(.L_x_259) ;  /* 0x000000001014794e */ /* 0x000fce0000000000 */
[----:B--2---:R-:W-:Y:S05]  /*12d10*/  CALL.ABS.NOINC R2 ;  /* 0x0000000002007343 */ /* 0x004fea0003c00000 */
.L_x_259:
[----:B------:R-:W-:Y:S05]  /*12d20*/  BSYNC B6 ;  /* 0x0000000000067941 */ /* 0x000fea0003800000 */
.L_x_258:
[----:B--2---:R-:W2:Y:S01]  /*12d30*/  LDL.LU R0, [R1+0x3c] ;  /* 0x00003c0001007983 */ /* 0x004ea20000300800 */
[----:B------:R-:W-:Y:S01]  /*12d40*/  ULDC.64 UR4, c[0x0][0x2d8] ;  /* 0x0000b60000047ab9 */ /* 0x000fe20000000a00 */
[----:B------:R-:W3:Y:S01]  /*12d50*/  LDC R8, c[0x0][0x448] ;  /* 0x00011200ff087b82 */ /* 0x000ee20000000800 */
[----:B------:R-:W-:Y:S01]  /*12d60*/  ULDC.64 UR6, c[0x0][0x280] ;  /* 0x0000a00000067ab9 */ /* 0x000fe20000000a00 */
[----:B------:R-:W4:Y:S04]  /*12d70*/  LDL.LU R5, [R1+0x30] ;  /* 0x0000300001057983 */ /* 0x000f280000300800 */
[----:B------:R-:W4:Y:S04]  /*12d80*/  LDL.LU.64 R2, [R1+0x50] ;  /* 0x0000500001027983 */ /* 0x000f280000300a00 */
[----:B------:R-:W2:Y:S01]  /*12d90*/  LDL.LU R4, [R1+0x2c] ;  /* 0x00002c0001047983 */ /* 0x000ea20000300800 */
[----:B---3--:R-:W-:Y:S01]  /*12da0*/  ISETP.NE.AND P0, PT, R8, 0x1, PT ;  /* 0x000000010800780c */ /* 0x008fe20003f05270 */
[----:B------:R-:W3:-:S12]  /*12db0*/  S2R R9, SR_TID.X ;  /* 0x0000000000097919 */ /* 0x000ed80000002100 */
[----:B------:R-:W0:Y:S01]  /*12dc0*/  @P0 LDC R7, c[0x0][0x450] ;  /* 0x00011400ff070b82 */ /* 0x000e220000000800 */
[----:B----4-:R-:W-:Y:S02]  /*12dd0*/  IMAD.MOV.U32 R3, RZ, RZ, R5 ;  /* 0x000000ffff037224 */ /* 0x010fe400078e0005 */
[----:B------:R-:W4:Y:S01]  /*12de0*/  LDL.LU R5, [R1+0x4] ;  /* 0x0000040001057983 */ /* 0x000f220000300800 */
[----:B---3--:R-:W-:Y:S02]  /*12df0*/  IMAD.SHL.U32 R9, R9, 0x8, RZ ;  /* 0x0000000809097824 */ /* 0x008fe400078e00ff */
[C---:B------:R-:W-:Y:S01]  /*12e00*/  IMAD.WIDE.U32 R2, R16.reuse, UR4, R2 ;  /* 0x0000000410027c25 */ /* 0x040fe2000f8e0002 */
[----:B-1----:R-:W1:Y:S02]  /*12e10*/  S2R R10, SR_TID.X ;  /* 0x00000000000a7919 */ /* 0x002e640000002100 */
[----:B------:R-:W-:Y:S01]  /*12e20*/  LOP3.LUT R9, R9, 0x38, RZ, 0xc0, !PT ;  /* 0x0000003809097812 */ /* 0x000fe200078ec0ff */
[----:B------:R-:W-:Y:S01]  /*12e30*/  IMAD R3, R16, UR5, R3 ;  /* 0x0000000510037c24 */ /* 0x000fe2000f8e0203 */
[----:B------:R-:W-:-:S02]  /*12e40*/  ULDC.64 UR4, c[0x0][0x2e0] ;  /* 0x0000b80000047ab9 */ /* 0x000fc40000000a00 */
[----:B--2---:R-:W-:Y:S01]  /*12e50*/  IMAD R0, R0, UR4, RZ ;  /* 0x0000000400007c24 */ /* 0x004fe2000f8e02ff */
[C---:B------:R-:W-:Y:S01]  /*12e60*/  LOP3.LUT R12, R9.reuse, 0x40, RZ, 0xfc, !PT ;  /* 0x00000040090c7812 */ /* 0x040fe200078efcff */
[C---:B------:R-:W-:Y:S01]  /*12e70*/  IMAD.WIDE.U32 R2, R4.reuse, UR4, R2 ;  /* 0x0000000404027c25 */ /* 0x040fe2000f8e0002 */
[C---:B0-----:R-:W-:Y:S02]  /*12e80*/  LOP3.LUT R11, R9.reuse, 0x80, RZ, 0xfc, !PT ;  /* 0x00000080090b7812 */ /* 0x041fe400078efcff */
[----:B------:R-:W-:Y:S01]  /*12e90*/  LOP3.LUT R9, R9, 0xc0, RZ, 0xfc, !PT ;  /* 0x000000c009097812 */ /* 0x000fe200078efcff */
[----:B------:R-:W-:Y:S01]  /*12ea0*/  IMAD R0, R4, UR5, R0 ;  /* 0x0000000504007c24 */ /* 0x000fe2000f8e0200 */
[----:B------:R-:W-:Y:S01]  /*12eb0*/  ULDC.64 UR4, c[0x0][0x2d0] ;  /* 0x0000b40000047ab9 */ /* 0x000fe20000000a00 */
[----:B------:R-:W0:Y:S02]  /*12ec0*/  S2R R4, SR_TID.X ;  /* 0x0000000000047919 */ /* 0x000e240000002100 */
[----:B------:R-:W-:-:S02]  /*12ed0*/  IMAD.IADD R3, R3, 0x1, R0 ;  /* 0x0000000103037824 */ /* 0x000fc400078e0200 */
[----:B-1----:R-:W-:-:S05]  /*12ee0*/  IMAD.SHL.U32 R10, R10, 0x8, RZ ;  /* 0x000000080a0a7824 */ /* 0x002fca00078e00ff */
[----:B------:R-:W-:Y:S02]  /*12ef0*/  LOP3.LUT R10, R10, 0x38, RZ, 0xc0, !PT ;  /* 0x000000380a0a7812 */ /* 0x000fe400078ec0ff */
[----:B0-----:R-:W-:-:S04]  /*12f00*/  LOP3.LUT R4, R4, 0x7f, RZ, 0xc0, !PT ;  /* 0x0000007f04047812 */ /* 0x001fc800078ec0ff */
[----:B------:R-:W-:Y:S02]  /*12f10*/  SHF.R.U32.HI R6, RZ, 0x3, R4 ;  /* 0x00000003ff067819 */ /* 0x000fe40000011604 */
[----:B------:R-:W0:Y:S02]  /*12f20*/  S2R R4, SR_TID.X ;  /* 0x0000000000047919 */ /* 0x000e240000002100 */
[----:B0-----:R-:W-:-:S05]  /*12f30*/  IMAD.SHL.U32 R4, R4, 0x10, RZ ;  /* 0x0000001004047824 */ /* 0x001fca00078e00ff */
[----:B------:R-:W-:Y:S02]  /*12f40*/  LOP3.LUT R4, R6, 0x70, R4, 0xf8, !PT ;  /* 0x0000007006047812 */ /* 0x000fe400078ef804 */
[----:B------:R-:W0:Y:S01]  /*12f50*/  @P0 LDC R6, c[0x0][0x44c] ;  /* 0x00011300ff060b82 */ /* 0x000e220000000800 */
[----:B----4-:R-:W-:-:S05]  /*12f60*/  IMAD.SHL.U32 R5, R5, 0x80, RZ ;  /* 0x0000008005057824 */ /* 0x010fca00078e00ff */
[----:B------:R-:W-:-:S05]  /*12f70*/  LOP3.LUT R0, R4, R5, RZ, 0xfc, !PT ;  /* 0x0000000504007212 */ /* 0x000fca00078efcff */
[----:B0-----:R-:W-:-:S04]  /*12f80*/  @P0 IMAD.HI.U32 R6, R0, R6, RZ ;  /* 0x0000000600060227 */ /* 0x001fc800078e00ff */
[----:B------:R-:W-:Y:S01]  /*12f90*/  IMAD.MOV.U32 R4, RZ, RZ, R0 ;  /* 0x000000ffff047224 */ /* 0x000fe200078e0000 */
[----:B------:R-:W-:-:S05]  /*12fa0*/  @P0 SHF.R.U32.HI R4, RZ, R7, R6 ;  /* 0x00000007ff040219 */ /* 0x000fca0000011606 */
[----:B------:R-:W-:Y:S02]  /*12fb0*/  IMAD.MOV R6, RZ, RZ, -R4 ;  /* 0x000000ffff067224 */ /* 0x000fe400078e0a04 */
[----:B------:R-:W-:-:S04]  /*12fc0*/  IMAD.WIDE.U32 R2, R4, UR4, R2 ;  /* 0x0000000404027c25 */ /* 0x000fc8000f8e0002 */
[----:B------:R-:W-:Y:S01]  /*12fd0*/  IMAD R0, R8, R6, R0 ;  /* 0x0000000608007224 */ /* 0x000fe200078e0200 */
[----:B------:R-:W-:-:S05]  /*12fe0*/  SHF.R.S32.HI R6, RZ, 0x1f, R4 ;  /* 0x0000001fff067819 */ /* 0x000fca0000011404 */
[----:B------:R-:W-:-:S04]  /*12ff0*/  IMAD R6, R6, UR4, RZ ;  /* 0x0000000406067c24 */ /* 0x000fc8000f8e02ff */
[----:B------:R-:W-:Y:S01]  /*13000*/  IMAD R4, R4, UR5, R6 ;  /* 0x0000000504047c24 */ /* 0x000fe2000f8e0206 */
[----:B------:R-:W-:-:S03]  /*13010*/  ULDC.64 UR4, c[0x0][0x2c8] ;  /* 0x0000b20000047ab9 */ /* 0x000fc60000000a00 */
[----:B------:R-:W-:Y:S01]  /*13020*/  IMAD.IADD R3, R3, 0x1, R4 ;  /* 0x0000000103037824 */ /* 0x000fe200078e0204 */
[----:B------:R-:W-:Y:S01]  /*13030*/  SHF.R.S32.HI R4, RZ, 0x1f, R0 ;  /* 0x0000001fff047819 */ /* 0x000fe20000011400 */
[----:B------:R-:W-:-:S04]  /*13040*/  IMAD.WIDE.U32 R2, R0, UR4, R2 ;  /* 0x0000000400027c25 */ /* 0x000fc8000f8e0002 */
[----:B------:R-:W-:Y:S01]  /*13050*/  IMAD R4, R4, UR4, RZ ;  /* 0x0000000404047c24 */ /* 0x000fe2000f8e02ff */
[----:B------:R-:W-:Y:S02]  /*13060*/  ULDC UR4, c[0x0][0x2b8] ;  /* 0x0000ae0000047ab9 */ /* 0x000fe40000000800 */
[----:B------:R-:W-:Y:S01]  /*13070*/  ISETP.GE.AND P3, PT, R9, UR4, PT ;  /* 0x0000000409007c0c */ /* 0x000fe2000bf66270 */
[----:B------:R-:W-:Y:S01]  /*13080*/  IMAD R0, R0, UR5, R4 ;  /* 0x0000000500007c24 */ /* 0x000fe2000f8e0204 */
[----:B------:R0:W5:Y:S01]  /*13090*/  LDL R9, [R1+0x24] ;  /* 0x0000240001097983 */ /* 0x0001620000100800 */
[----:B------:R-:W-:Y:S02]  /*130a0*/  LEA R4, P4, R2, UR6, 0x1 ;  /* 0x0000000602047c11 */ /* 0x000fe4000f8808ff */
[----:B------:R-:W-:Y:S01]  /*130b0*/  IMAD.IADD R0, R3, 0x1, R0 ;  /* 0x0000000103007824 */ /* 0x000fe200078e0200 */
[----:B------:R-:W-:Y:S02]  /*130c0*/  ISETP.GE.AND P0, PT, R10, UR4, PT ;  /* 0x000000040a007c0c */ /* 0x000fe4000bf06270 */
[----:B------:R-:W-:-:S02]  /*130d0*/  ISETP.GE.AND P1, PT, R12, UR4, PT ;  /* 0x000000040c007c0c */ /* 0x000fc4000bf26270 */
[----:B------:R-:W-:Y:S01]  /*130e0*/  ISETP.GE.AND P2, PT, R11, UR4, PT ;  /* 0x000000040b007c0c */ /* 0x000fe2000bf46270 */
[----:B------:R-:W-:Y:S01]  /*130f0*/  UMOV UR4, 0xffffffff ;  /* 0xffffffff00047882 */ /* 0x000fe20000000000 */
[----:B------:R-:W-:Y:S02]  /*13100*/  LEA.HI.X R3, R2, UR7, R0, 0x1, P4 ;  /* 0x0000000702037c11 */ /* 0x000fe4000a0f0c00 */
[----:B0-----:R-:W-:Y:S09]  /*13110*/  BRA.DIV UR4, `(.L_x_260) ;  /* 0x0000004e04b87947 */ /* 0x001ff2000b800000 */
[----:B------:R-:W2:Y:S01]  /*13120*/  LDL.LU R6, [R1+0x40] ;  /* 0x0000400001067983 */ /* 0x000ea20000300800 */
[----:B------:R-:W0:Y:S02]  /*13130*/  S2R R7, SR_TID.X ;  /* 0x0000000000077919 */ /* 0x000e240000002100 */
[----:B0-----:R-:W-:-:S04]  /*13140*/  LOP3.LUT R7, R7, 0x7f, RZ, 0xc0, !PT ;  /* 0x0000007f07077812 */ /* 0x001fc800078ec0ff */
[----:B------:R-:W-:Y:S02]  /*13150*/  SHF.R.U32.HI R11, RZ, 0x3, R7 ;  /* 0x00000003ff0b7819 */ /* 0x000fe40000011607 */
[----:B------:R-:W0:Y:S03]  /*13160*/  SHFL.IDX PT, R7, R4, RZ, 0x181f ;  /* 0x00181fff04077589 */ /* 0x000e2600000e0000 */
[----:B------:R-:W-:Y:S01]  /*13170*/  IMAD.IADD R0, R11, 0x1, R5 ;  /* 0x000000010b007824 */ /* 0x000fe200078e0205 */
[----:B------:R-:W-:-:S03]  /*13180*/  ULDC.64 UR4, c[0x0][0x208] ;  /* 0x0000820000047ab9 */ /* 0x000fc60000000a00 */
[----:B------:R-:W-:Y:S02]  /*13190*/  VIADD R5, R0, 0x10 ;  /* 0x0000001000057836 */ /* 0x000fe40000000000 */
[----:B--2---:R-:W-:Y:S02]  /*131a0*/  IMAD R2, R6, R8, RZ ;  /* 0x0000000806027224 */ /* 0x004fe400078e02ff */
[----:B------:R-:W1:Y:S03]  /*131b0*/  SHFL.IDX PT, R6, R3, RZ, 0x181f ;  /* 0x00181fff03067589 */ /* 0x000e6600000e0000 */
[----:B------:R-:W-:-:S13]  /*131c0*/  ISETP.GE.AND P5, PT, R0, R2, PT ;  /* 0x000000020000720c */ /* 0x000fda0003fa6270 */
[----:B0-----:R-:W-:-:S05]  /*131d0*/  @!P5 LEA R7, P4, R10, R7, 0x1 ;  /* 0x000000070a07d211 */ /* 0x001fca00078808ff */
[----:B-1----:R-:W-:-:S05]  /*131e0*/  @!P5 IMAD.X R6, RZ, RZ, R6, P4 ;  /* 0x000000ffff06d224 */ /* 0x002fca00020e0606 */
[----:B------:R-:W-:-:S04]  /*131f0*/  @!P5 LOP3.LUT R7, R7, R6, RZ, 0x3c, !PT ;  /* 0x000000060707d212 */ /* 0x000fc800078e3cff */
[----:B------:R-:W-:-:S04]  /*13200*/  @!P5 LOP3.LUT R6, R7, R6, RZ, 0x3c, !PT ;  /* 0x000000060706d212 */ /* 0x000fc800078e3cff */
[----:B------:R-:W-:-:S05]  /*13210*/  @!P5 LOP3.LUT R7, R7, R6, RZ, 0x3c, !PT ;  /* 0x000000060707d212 */ /* 0x000fca00078e3cff */
[----:B------:R-:W-:Y:S01]  /*13220*/  @!PT LDS RZ, [RZ] ;  /* 0x00000000fffff984 */ /* 0x000fe20000000800 */
[----:B-----5:R-:W-:Y:S04]  /*13230*/  @!P5 LDGSTS.E.BYPASS.LTC128B.128 [R9+0x14400], desc[UR4][R6.64], !P0 ;  /* 0x144000000609dfae */ /* 0x020fe8000c101d44 */
[----:B------:R-:W-:Y:S04]  /*13240*/  @!P5 LDGSTS.E.BYPASS.LTC128B.128 [R9+0x18400], desc[UR4][R6.64+0x80], !P1 ;  /* 0x184000800609dfae */ /* 0x000fe8000c901d44 */
[----:B------:R-:W-:Y:S04]  /*13250*/  @!P5 LDGSTS.E.BYPASS.LTC128B.128 [R9+0x1c400], desc[UR4][R6.64+0x100], !P2 ;  /* 0x1c4001000609dfae */ /* 0x000fe8000d101d44 */
[----:B------:R0:W-:Y:S01]  /*13260*/  @!P5 LDGSTS.E.BYPASS.LTC128B.128 [R9+0x20400], desc[UR4][R6.64+0x180], !P3 ;  /* 0x204001800609dfae */ /* 0x0001e2000d901d44 */
[----:B------:R-:W-:-:S03]  /*13270*/  ISETP.GE.AND P5, PT, R5, R2, PT ;  /* 0x000000020500720c */ /* 0x000fc60003fa6270 */
[----:B------:R-:W1:Y:S04]  /*13280*/  SHFL.IDX PT, R5, R4, 0x1, 0x181f ;  /* 0x00381f0004057f89 */ /* 0x000e6800000e0000 */
[----:B0-----:R-:W0:Y:S06]  /*13290*/  SHFL.IDX PT, R6, R3, 0x1, 0x181f ;  /* 0x00381f0003067f89 */ /* 0x001e2c00000e0000 */
[----:B-1----:R-:W-:-:S05]  /*132a0*/  @!P5 LEA R5, P4, R10, R5, 0x1 ;  /* 0x000000050a05d211 */ /* 0x002fca00078808ff */
[----:B0-----:R-:W-:-:S04]  /*132b0*/  @!P5 IMAD.X R6, RZ, RZ, R6, P4 ;  /* 0x000000ffff06d224 */ /* 0x001fc800020e0606 */
[----:B------:R-:W-:Y:S02]  /*132c0*/  @!P5 IMAD.MOV.U32 R7, RZ, RZ, R6 ;  /* 0x000000ffff07d224 */ /* 0x000fe400078e0006 */
[----:B------:R-:W-:Y:S02]  /*132d0*/  @!P5 IMAD.MOV.U32 R6, RZ, RZ, R5 ;  /* 0x000000ffff06d224 */ /* 0x000fe400078e0005 */
[----:B------:R-:W-:-:S03]  /*132e0*/  VIADD R5, R0, 0x20 ;  /* 0x0000002000057836 */ /* 0x000fc60000000000 */
[----:B------:R-:W-:Y:S04]  /*132f0*/  @!P5 LDGSTS.E.BYPASS.LTC128B.128 [R9+0x14c00], desc[UR4][R6.64], !P0 ;  /* 0x14c000000609dfae */ /* 0x000fe8000c101d44 */
        /* <DEDUP_REMOVED lines=53> */
[----:B------:R-:W0:Y:S06]  /*13650*/  SHFL.IDX PT, R8, R3, 0x6, 0x181f ;  /* 0x00d81f0003087f89 */ /* 0x000e2c00000e0000 */
[----:B-1----:R-:W-:-:S05]  /*13660*/  @!P5 LEA R5, P4, R10, R5, 0x1 ;  /* 0x000000050a05d211 */ /* 0x002fca00078808ff */
[----:B0-----:R-:W-:-:S04]  /*13670*/  @!P5 IMAD.X R6, RZ, RZ, R8, P4 ;  /* 0x000000ffff06d224 */ /* 0x001fc800020e0608 */
[----:B------:R-:W-:Y:S02]  /*13680*/  @!P5 IMAD.MOV.U32 R7, RZ, RZ, R6 ;  /* 0x000000ffff07d224 */ /* 0x000fe400078e0006 */
[----:B------:R-:W-:Y:S02]  /*13690*/  @!P5 IMAD.MOV.U32 R6, RZ, RZ, R5 ;  /* 0x000000ffff06d224 */ /* 0x000fe400078e0005 */
[----:B------:R0:W1:Y:S04]  /*136a0*/  SHFL.IDX PT, R5, R3, 0x7, 0x181f ;  /* 0x00f81f0003057f89 */ /* 0x00006800000e0000 */
[----:B------:R0:W-:Y:S04]  /*136b0*/  @!P5 LDGSTS.E.BYPASS.LTC128B.128 [R9+0x17400], desc[UR4][R6.64], !P0 ;  /* 0x174000000609dfae */ /* 0x0001e8000c101d44 */
[----:B------:R0:W-:Y:S04]  /*136c0*/  @!P5 LDGSTS.E.BYPASS.LTC128B.128 [R9+0x1b400], desc[UR4][R6.64+0x80], !P1 ;  /* 0x1b4000800609dfae */ /* 0x0001e8000c901d44 */
[----:B------:R0:W-:Y:S04]  /*136d0*/  @!P5 LDGSTS.E.BYPASS.LTC128B.128 [R9+0x1f400], desc[UR4][R6.64+0x100], !P2 ;  /* 0x1f4001000609dfae */ /* 0x0001e8000d101d44 */
[----:B------:R0:W-:Y:S04]  /*136e0*/  @!P5 LDGSTS.E.BYPASS.LTC128B.128 [R9+0x23400], desc[UR4][R6.64+0x180], !P3 ;  /* 0x234001800609dfae */ /* 0x0001e8000d901d44 */
[----:B------:R0:W2:Y:S02]  /*136f0*/  SHFL.IDX PT, R3, R4, 0x7, 0x181f ;  /* 0x00f81f0004037f89 */ /* 0x0000a400000e0000 */
.L_x_388:
[----:B------:R-:W-:Y:S01]  /*13700*/  VIADD R0, R0, 0x70 ;  /* 0x0000007000007836 */ /* 0x000fe20000000000 */
[----:B------:R-:W-:Y:S04]  /*13710*/  BSSY B0, `(.L_x_261) ;  /* 0x000000d000007945 */ /* 0x000fe80003800000 */
[----:B------:R-:W-:-:S13]  /*13720*/  ISETP.GE.AND P4, PT, R0, R2, PT ;  /* 0x000000020000720c */ /* 0x000fda0003f86270 */
[----:B------:R-:W-:Y:S05]  /*13730*/  @P4 BRA `(.L_x_262) ;  /* 0x0000000000284947 */ /* 0x000fea0003800000 */
[----:B--2---:R-:W-:Y:S01]  /*13740*/  LEA R2, P4, R10, R3, 0x1 ;  /* 0x000000030a027211 */ /* 0x004fe200078808ff */
[----:B------:R-:W-:-:S04]  /*13750*/  ULDC.64 UR4, c[0x0][0x208] ;  /* 0x0000820000047ab9 */ /* 0x000fc80000000a00 */
[----:B01----:R-:W-:-:S05]  /*13760*/  IMAD.X R3, RZ, RZ, R5, P4 ;  /* 0x000000ffff037224 */ /* 0x003fca00020e0605 */
[----:B------:R-:W-:Y:S01]  /*13770*/  @!PT LDS RZ, [RZ] ;  /* 0x00000000fffff984 */ /* 0x000fe20000000800 */
[----:B------:R-:W-:Y:S01]  /*13780*/  @!PT LDS RZ, [RZ] ;  /* 0x00000000fffff984 */ /* 0x000fe20000000800 */
[----:B------:R-:W-:Y:S01]  /*13790*/  @!PT LDS RZ, [RZ] ;  /* 0x00000000fffff984 */ /* 0x000fe20000000800 */
[----:B------:R3:W-:Y:S04]  /*137a0*/  LDGSTS.E.BYPASS.LTC128B.128 [R9+0x17c00], desc[UR4][R2.64], !P0 ;  /* 0x17c0000002097fae */ /* 0x0007e8000c101d44 */
[----:B------:R3:W-:Y:S04]  /*137b0*/  LDGSTS.E.BYPASS.LTC128B.128 [R9+0x1bc00], desc[UR4][R2.64+0x80], !P1 ;  /* 0x1bc0008002097fae */ /* 0x0007e8000c901d44 */
[----:B------:R3:W-:Y:S04]  /*137c0*/  LDGSTS.E.BYPASS.LTC128B.128 [R9+0x1fc00], desc[UR4][R2.64+0x100], !P2 ;  /* 0x1fc0010002097fae */ /* 0x0007e8000d101d44 */
[----:B------:R3:W-:Y:S02]  /*137d0*/  LDGSTS.E.BYPASS.LTC128B.128 [R9+0x23c00], desc[UR4][R2.64+0x180], !P3 ;  /* 0x23c0018002097fae */ /* 0x0007e4000d901d44 */
.L_x_262:
[----:B------:R-:W-:Y:S05]  /*137e0*/  BSYNC B0 ;  /* 0x0000000000007941 */ /* 0x000fea0003800000 */
.L_x_261:
[----:B------:R-:W-:Y:S01]  /*137f0*/  NOP ;  /* 0x0000000000007918 */ /* 0x000fe20000000000 */
[----:B------:R-:W-:Y:S01]  /*13800*/  PLOP3.LUT P0, PT, PT, PT, PT, 0x80, 0x0 ;  /* 0x000000000000781c */ /* 0x000fe20003f0f070 */
[----:B0-----:R-:W-:-:S12]  /*13810*/  VIADD R6, R18, 0x38800 ;  /* 0x0003880012067836 */ /* 0x001fd80000000000 */
.L_x_263:
[----:B------:R-:W-:Y:S02]  /*13820*/  PLOP3.LUT P1, PT, P1, P0, PT, 0xa2, 0x0 ;  /* 0x000000000000781c */ /* 0x000fe40000f21472 */
[----:B------:R-:W-:-:S08]  /*13830*/  @P0 R2UR P1, UR4, R18 ;  /* 0x00000000120402ca */ /* 0x000fd00000020000 */
[----:B------:R-:W-:-:S05]  /*13840*/  @P0 PLOP3.LUT P0, PT, P1, PT, PT, 0x80, 0x0 ;  /* 0x000000000000081c */ /* 0x000fca0000f0f070 */
[----:B------:R-:W-:Y:S01]  /*13850*/  @!P1 SYNCS.ARRIVE.TRANS64.RED.A0T1 RZ, [UR4+0x38800], RZ ;  /* 0x038800ffffff99a7 */ /* 0x000fe20008200404 */
[----:B------:R-:W-:Y:S07]  /*13860*/  @!P1 ARRIVES.LDGSTSBAR.64.TRANSCNT [UR4+0x38800] ;  /* 0x03880000ff0099b0 */ /* 0x000fee0008000a84 */
[----:B------:R-:W-:Y:S05]  /*13870*/  @P0 BRA.U.ANY `(.L_x_263) ;  /* 0xfffffffd00e80947 */ /* 0x000fea000393ffff */
[----:B---3--:R-:W3:Y:S02]  /*13880*/  LDL.LU R2, [R1+0x48] ;  /* 0x0000480001027983 */ /* 0x008ee40000300800 */
[----:B---3--:R-:W-:-:S05]  /*13890*/  VIADD R2, R2, 0x1 ;  /* 0x0000000102027836 */ /* 0x008fca0000000000 */
[----:B------:R0:W-:Y:S01]  /*138a0*/  STL [R1+0x48], R2 ;  /* 0x0000480201007387 */ /* 0x0001e20000100800 */
[----:B------:R-:W-:-:S04]  /*138b0*/  LEA.HI R0, R2, R2, RZ, 0x1 ;  /* 0x0000000202007211 */ /* 0x000fc800078f08ff */
[----:B------:R-:W-:-:S05]  /*138c0*/  LOP3.LUT R0, R0, 0xfffffffe, RZ, 0xc0, !PT ;  /* 0xfffffffe00007812 */ /* 0x000fca00078ec0ff */
[----:B------:R-:W-:-:S05]  /*138d0*/  IMAD.IADD R0, R2, 0x1, -R0 ;  /* 0x0000000102007824 */ /* 0x000fca00078e0a00 */
[----:B------:R-:W-:Y:S01]  /*138e0*/  SHF.L.U32 R0, R0, 0x1f, RZ ;  /* 0x0000001f00007819 */ /* 0x000fe200000006ff */
[----:B------:R-:W-:Y:S01]  /*138f0*/  NOP ;  /* 0x0000000000007918 */ /* 0x000fe20000000000 */
[----:B------:R0:W-:Y:S01]  /*13900*/  SYNCS.ARRIVE.TRANS64.A1T0 RZ, [R18+URZ+0x38800], RZ ;  /* 0x038800ff12ff79a7 */ /* 0x0001e2000810003f */
[----:B------:R-:W-:Y:S01]  /*13910*/  BSSY B0, `(.L_x_264) ;  /* 0x0000003000007945 */ /* 0x000fe20003800000 */
[----:B------:R-:W3:Y:S03]  /*13920*/  SYNCS.PHASECHK.TRANS64.TRYWAIT P0, [R18+URZ+0x38820], R0 ;  /* 0x03882000120075a7 */ /* 0x000ee6000800017f */
[----:B0--3--:R-:W-:Y:S05]  /*13930*/  @!P0 BRA `(.L_x_265) ;  /* 0x0000005000bc8947 */ /* 0x009fea0003800000 */
.L_x_389:
[----:B------:R-:W-:Y:S05]  /*13940*/  BSYNC B0 ;  /* 0x0000000000007941 */ /* 0x000fea0003800000 */
.L_x_264:
[----:B------:R-:W0:Y:S04]  /*13950*/  LDL R2, [R1+0x38] ;  /* 0x0000380001027983 */ /* 0x000e280000100800 */
[----:B--2---:R-:W2:Y:S01]  /*13960*/  LDL R3, [R1+0x28] ;  /* 0x0000280001037983 */ /* 0x004ea20000100800 */
[----:B------:R-:W-:Y:S01]  /*13970*/  BSSY B0, `(.L_x_266) ;  /* 0x00002a3000007945 */ /* 0x000fe20003800000 */
[----:B0-----:R-:W-:-:S05]  /*13980*/  VIADD R0, R2, 0xfffffffe ;  /* 0xfffffffe02007836 */ /* 0x001fca0000000000 */
[----:B--2---:R-:W-:-:S13]  /*13990*/  ISETP.GE.AND P0, PT, R0, R3, PT ;  /* 0x000000030000720c */ /* 0x004fda0003f06270 */
[----:B------:R-:W-:Y:S05]  /*139a0*/  @!P0 BRA `(.L_x_267) ;  /* 0x00000028007c8947 */ /* 0x000fea0003800000 */
[----:B------:R-:W2:Y:S04]  /*139b0*/  LDL.LU R2, [R1+0x58] ;  /* 0x0000580001027983 */ /* 0x000ea80000300800 */
[----:B-1----:R-:W3:Y:S04]  /*139c0*/  LDL.LU R5, [R1+0x34] ;  /* 0x0000340001057983 */ /* 0x002ee80000300800 */
[----:B------:R-:W4:Y:S01]  /*139d0*/  LDL.LU R4, [R1+0x44] ;  /* 0x0000440001047983 */ /* 0x000f220000300800 */
[----:B------:R-:W-:Y:S01]  /*139e0*/  LOP3.LUT R10, RZ, R3, RZ, 0x33, !PT ;  /* 0x00000003ff0a7212 */ /* 0x000fe200078e33ff */
[----:B------:R-:W-:Y:S01]  /*139f0*/  BSSY B2, `(.L_x_268) ;  /* 0x00000e5000027945 */ /* 0x000fe20003800000 */
[----:B--2---:R-:W-:-:S04]  /*13a00*/  VIADD R2, R2, 0x1 ;  /* 0x0000000102027836 */ /* 0x004fc80000000000 */
[----:B---3--:R-:W-:-:S05]  /*13a10*/  IMAD R2, R2, R5, RZ ;  /* 0x0000000502027224 */ /* 0x008fca00078e02ff */
[----:B----4-:R-:W-:-:S05]  /*13a20*/  VIMNMX R8, R4, R2, PT ;  /* 0x0000000204087248 */ /* 0x010fca0003fe0100 */
[----:B------:R-:W-:-:S05]  /*13a30*/  IMAD.MOV R2, RZ, RZ, -R8 ;  /* 0x000000ffff027224 */ /* 0x000fca00078e0a08 */
[----:B------:R-:W-:-:S05]  /*13a40*/  VIADDMNMX R10, R2, 0x1, R10, !PT ;  /* 0x00000001020a7846 */ /* 0x000fca000780010a */
[----:B------:R-:W-:-:S05]  /*13a50*/  IMAD.IADD R2, R8, 0x1, R10 ;  /* 0x0000000108027824 */ /* 0x000fca00078e020a */
[----:B------:R-:W-:-:S04]  /*13a60*/  LOP3.LUT R2, R2, 0x1, RZ, 0xc0, !PT ;  /* 0x0000000102027812 */ /* 0x000fc800078ec0ff */
[----:B------:R-:W-:-:S13]  /*13a70*/  ISETP.NE.U32.AND P0, PT, R2, 0x1, PT ;  /* 0x000000010200780c */ /* 0x000fda0003f05070 */
[----:B------:R-:W-:Y:S05]  /*13a80*/  @P0 BRA `(.L_x_269) ;  /* 0x0000000c006c0947 */ /* 0x000fea0003800000 */
[----:B------:R-:W2:Y:S04]  /*13a90*/  LDL R4, [R1+0x20] ;  /* 0x0000200001047983 */ /* 0x000ea80000100800 */
[----:B------:R-:W3:Y:S01]  /*13aa0*/  LDL R3, [R1+0x14] ;  /* 0x0000140001037983 */ /* 0x000ee20000100800 */
[----:B------:R-:W-:Y:S01]  /*13ab0*/  VIADD R9, R19, 0x1 ;  /* 0x0000000113097836 */ /* 0x000fe20000000000 */
[----:B------:R-:W-:Y:S04]  /*13ac0*/  BSSY B1, `(.L_x_270) ;  /* 0x00000d3000017945 */ /* 0x000fe80003800000 */
[----:B------:R-:W-:-:S04]  /*13ad0*/  ISETP.NE.AND P0, PT, R9, 0x2, PT ;  /* 0x000000020900780c */ /* 0x000fc80003f05270 */
[----:B------:R-:W-:Y:S02]  /*13ae0*/  SEL R11, RZ, 0x1, P0 ;  /* 0x00000001ff0b7807 */ /* 0x000fe40000000000 */
[----:B------:R-:W-:Y:S02]  /*13af0*/  SEL R9, R9, RZ, P0 ;  /* 0x000000ff09097207 */ /* 0x000fe40000000000 */
[----:B--2---:R-:W-:Y:S02]  /*13b00*/  ISETP.NE.AND P1, PT, R4, RZ, PT ;  /* 0x000000ff0400720c */ /* 0x004fe40003f25270 */
[----:B---3--:R-:W-:-:S11]  /*13b10*/  LOP3.LUT R11, R3, R11, RZ, 0x3c, !PT ;  /* 0x0000000b030b7212 */ /* 0x008fd600078e3cff */
[----:B------:R-:W-:Y:S05]  /*13b20*/  @!P1 BRA `(.L_x_271) ;  /* 0x0000000c00309947 */ /* 0x000fea0003800000 */
[----:B------:R-:W-:Y:S01]  /*13b30*/  ULDC.64 UR4, c[0x0][0x418] ;  /* 0x0001060000047ab9 */ /* 0x000fe20000000a00 */
[----:B------:R-:W-:Y:S01]  /*13b40*/  IMAD.MOV.U32 R5, RZ, RZ, R17 ;  /* 0x000000ffff057224 */ /* 0x000fe200078e0011 */
[----:B------:R-:W-:-:S04]  /*13b50*/  ISETP.NE.U32.AND P0, PT, RZ, UR4, PT ;  /* 0x00000004ff007c0c */ /* 0x000fc8000bf05070 */
[----:B------:R-:W-:-:S13]  /*13b60*/  ISETP.NE.AND.EX P0, PT, RZ, UR5, PT, P0 ;  /* 0x00000005ff007c0c */ /* 0x000fda000bf05300 */
[----:B------:R-:W-:Y:S05]  /*13b70*/  @!P0 BRA `(.L_x_272) ;  /* 0x0000000000508947 */ /* 0x000fea0003800000 */
[----:B------:R-:W2:Y:S01]  /*13b80*/  LDL R12, [R1+0x1c] ;  /* 0x00001c00010c7983 */ /* 0x000ea20000100800 */
[----:B------:R-:W0:Y:S01]  /*13b90*/  LDC R5, c[0x0][0x43c] ;  /* 0x00010f00ff057b82 */ /* 0x000e220000000800 */
[----:B------:R-:W-:Y:S02]  /*13ba0*/  ULDC.64 UR6, c[0x0][0x428] ;  /* 0x00010a0000067ab9 */ /* 0x000fe40000000a00 */
[----:B------:R-:W3:Y:S01]  /*13bb0*/  LDL R7, [R1+0x10] ;  /* 0x0000100001077983 */ /* 0x000ee20000100800 */
        /* <DEDUP_REMOVED lines=9> */
[----:B--2---:R-:W-:-:S04]  /*13c50*/  IMAD R4, R12, UR6, RZ ;  /* 0x000000060c047c24 */ /* 0x004fc8000f8e02ff */
[C---:B---3--:R-:W-:Y:S02]  /*13c60*/  IMAD R4, R7.reuse, UR7, R4 ;  /* 0x0000000707047c24 */ /* 0x048fe4000f8e0204 */
[----:B------:R-:W-:-:S04]  /*13c70*/  IMAD.WIDE.U32 R2, R7, UR6, R2 ;  /* 0x0000000607027c25 */ /* 0x000fc8000f8e0002 */
[----:B------:R-:W-:Y:S01]  /*13c80*/  IMAD.IADD R3, R4, 0x1, R3 ;  /* 0x0000000104037824 */ /* 0x000fe200078e0203 */
[----:B------:R-:W-:-:S04]  /*13c90*/  LEA R4, P0, R2, UR4, 0x2 ;  /* 0x0000000402047c11 */ /* 0x000fc8000f8010ff */
[----:B------:R-:W-:-:S06]  /*13ca0*/  LEA.HI.X R5, R2, UR5, R3, 0x2, P0 ;  /* 0x0000000502057c11 */ /* 0x000fcc00080f1403 */
[----:B------:R0:W5:Y:S03]  /*13cb0*/  LDG.E R5, desc[UR8][R4.64] ;  /* 0x0000000804057981 */ /* 0x000166000c1e1900 */
.L_x_272:
[----:B------:R-:W-:Y:S01]  /*13cc0*/  IMAD R3, R9, 0x8, R18 ;  /* 0x0000000809037824 */ /* 0x000fe200078e0212 */
[----:B------:R-:W-:Y:S01]  /*13cd0*/  SHF.L.U32 R2, R11, 0x1f, RZ ;  /* 0x0000001f0b027819 */ /* 0x000fe200000006ff */
[----:B------:R-:W-:Y:S03]  /*13ce0*/  BSSY B3, `(.L_x_273) ;  /* 0x0000003000037945 */ /* 0x000fe60003800000 */
[----:B------:R-:W1:Y:S02]  /*13cf0*/  SYNCS.PHASECHK.TRANS64.TRYWAIT P0, [R3+URZ+0x38840], R2 ;  /* 0x03884002030075a7 */ /* 0x000e64000800017f */
[----:B-1----:R-:W-:Y:S05]  /*13d00*/  @!P0 BRA `(.L_x_274) ;  /* 0x0000004c00dc8947 */ /* 0x002fea0003800000 */
.L_x_390:
[----:B------:R-:W-:Y:S05]  /*13d10*/  BSYNC B3 ;  /* 0x0000000000037941 */ /* 0x000fea0003800000 */
.L_x_273:
[----:B0-----:R-:W0:Y:S01]  /*13d20*/  S2R R4, SR_TID.X ;  /* 0x0000000000047919 */ /* 0x001e220000002100 */
[----:B------:R-:W-:Y:S01]  /*13d30*/  BSSY B3, `(.L_x_275) ;  /* 0x000000b000037945 */ /* 0x000fe20003800000 */
[----:B0-----:R-:W-:-:S04]  /*13d40*/  LOP3.LUT R4, R4, 0x7f, RZ, 0xc0, !PT ;  /* 0x0000007f04047812 */ /* 0x001fc800078ec0ff */
[----:B------:R-:W-:-:S13]  /*13d50*/  ISETP.NE.AND P1, PT, R4, RZ, PT ;  /* 0x000000ff0400720c */ /* 0x000fda0003f25270 */
[----:B------:R-:W-:Y:S05]  /*13d60*/  @P1 BRA `(.L_x_276) ;  /* 0x00000000001c1947 */ /* 0x000fea0003800000 */
[----:B------:R-:W0:Y:S01]  /*13d70*/  S2R R4, SR_TID.X ;  /* 0x0000000000047919 */ /* 0x000e220000002100 */
[----:B-1----:R-:W-:-:S04]  /*13d80*/  IMAD.MOV.U32 R2, RZ, RZ, 0xa000 ;  /* 0x0000a000ff027424 */ /* 0x002fc800078e00ff */
[----:B------:R2:W-:Y:S01]  /*13d90*/  SYNCS.ARRIVE.TRANS64 RZ, [R3+URZ+0x38830], R2 ;  /* 0x0388300203ff79a7 */ /* 0x0005e2000800003f */
[----:B0-----:R-:W-:-:S04]  /*13da0*/  LOP3.LUT R4, R4, 0x1f, RZ, 0xc0, !PT ;  /* 0x0000001f04047812 */ /* 0x001fc800078ec0ff */
[----:B------:R-:W-:-:S13]  /*13db0*/  ISETP.NE.AND P0, PT, R4, RZ, PT ;  /* 0x000000ff0400720c */ /* 0x000fda0003f05270 */
[----:B--2---:R-:W-:Y:S05]  /*13dc0*/  @!P0 BRA `(.L_x_276) ;  /* 0x0000000000048947 */ /* 0x004fea0003800000 */
[----:B------:R-:W-:Y:S01]  /*13dd0*/  BPT.TRAP 0x1 ;  /* 0x000000040000795c */ /* 0x000fe20000300000 */
.L_x_276:
[----:B------:R-:W-:Y:S05]  /*13de0*/  BSYNC B3 ;  /* 0x0000000000037941 */ /* 0x000fea0003800000 */
.L_x_275:
[----:B-1----:R-:W2:Y:S01]  /*13df0*/  LDL R2, [R1+0x18] ;  /* 0x0000180001027983 */ /* 0x002ea20000100800 */
[----:B------:R-:W-:Y:S01]  /*13e00*/  IMAD.MOV.U32 R14, RZ, RZ, RZ ;  /* 0x000000ffff0e7224 */ /* 0x000fe200078e00ff */
[----:B------:R-:W-:Y:S01]  /*13e10*/  UIADD3 UR4, UP0, UR36, 0x370, URZ ;  /* 0x0000037024047890 */ /* 0x000fe2000ff1e03f */
[----:B------:R-:W-:Y:S01]  /*13e20*/  IMAD R4, R9, 0xa000, R18 ;  /* 0x0000a00009047824 */ /* 0x000fe200078e0212 */
[----:B------:R-:W-:Y:S01]  /*13e30*/  PLOP3.LUT P0, PT, PT, PT, PT, 0x80, 0x0 ;  /* 0x000000000000781c */ /* 0x000fe20003f0f070 */
[----:B------:R-:W-:Y:S01]  /*13e40*/  VIADD R3, R3, 0x38830 ;  /* 0x0003883003037836 */ /* 0x000fe20000000000 */
[----:B------:R-:W-:Y:S01]  /*13e50*/  R2UR UR10, R14 ;  /* 0x000000000e0a72ca */ /* 0x000fe200000e0000 */
[----:B------:R-:W-:Y:S01]  /*13e60*/  VIADD R7, R4, 0x24400 ;  /* 0x0002440004077836 */ /* 0x000fe20000000000 */
[----:B------:R-:W-:Y:S01]  /*13e70*/  UIADD3.X UR5, URZ, UR37, URZ, UP0, !UPT ;  /* 0x000000253f057290 */ /* 0x000fe200087fe43f */
[----:B------:R-:W-:Y:S01]  /*13e80*/  UMOV UR6, 0x0 ;  /* 0x0000000000067882 */ /* 0x000fe20000000000 */
[----:B------:R-:W-:Y:S01]  /*13e90*/  UMOV UR7, 0x14f00000 ;  /* 0x14f0000000077882 */ /* 0x000fe20000000000 */
[----:B--2---:R-:W-:-:S10]  /*13ea0*/  IMAD R2, R0, 0x50, R2 ;  /* 0x0000005000027824 */ /* 0x004fd400078e0202 */
.L_x_277:
[----:B------:R-:W-:-:S13]  /*13eb0*/  @P0 ELECT P2, URZ, PT ;  /* 0x00000000003f082f */ /* 0x000fda0003840000 */
[----:B-----5:R-:W-:Y:S02]  /*13ec0*/  @P2 R2UR UR13, R5 ;  /* 0x00000000050d22ca */ /* 0x020fe400000e0000 */
[----:B------:R-:W-:Y:S02]  /*13ed0*/  @P2 R2UR UR12, R16 ;  /* 0x00000000100c22ca */ /* 0x000fe400000e0000 */
[----:B------:R-:W-:Y:S02]  /*13ee0*/  @P2 R2UR UR11, R2 ;  /* 0x00000000020b22ca */ /* 0x000fe400000e0000 */
[----:B------:R-:W-:Y:S02]  /*13ef0*/  @P2 R2UR UR9, R3 ;  /* 0x00000000030922ca */ /* 0x000fe400000e0000 */
[----:B------:R-:W-:Y:S02]  /*13f00*/  @P2 R2UR UR8, R7 ;  /* 0x00000000070822ca */ /* 0x000fe400000e0000 */
[----:B------:R-:W-:-:S02]  /*13f10*/  @P2 PLOP3.LUT P0, PT, P2, PT, PT, 0x8, 0x0 ;  /* 0x000000000000281c */ /* 0x000fc4000170e170 */
[----:B------:R-:W-:-:S09]  /*13f20*/  PLOP3.LUT P2, PT, PT, PT, PT, 0x8, 0x0 ;  /* 0x000000000000781c */ /* 0x000fd20003f4e170 */
[----:B------:R0:W-:Y:S02]  /*13f30*/  UTMALDG.4D [UR8], [UR4], desc[UR6] ;  /* 0x00000608040075b4 */ /* 0x0001e40008019000 */
[----:B0-----:R-:W-:Y:S05]  /*13f40*/  @P0 BRA.U.ANY `(.L_x_277) ;  /* 0xfffffffd00d80947 */ /* 0x001fea000393ffff */
[----:B------:R-:W-:Y:S01]  /*13f50*/  IMAD.MOV.U32 R21, RZ, RZ, 0x40 ;  /* 0x00000040ff157424 */ /* 0x000fe200078e00ff */
[----:B------:R-:W-:Y:S01]  /*13f60*/  PLOP3.LUT P0, PT, PT, PT, PT, 0x80, 0x0 ;  /* 0x000000000000781c */ /* 0x000fe20003f0f070 */
[----:B------:R-:W-:Y:S01]  /*13f70*/  VIADD R7, R4, 0x26c00 ;  /* 0x00026c0004077836 */ /* 0x000fe20000000000 */
[----:B------:R-:W-:Y:S01]  /*13f80*/  UMOV UR6, 0x0 ;  /* 0x0000000000067882 */ /* 0x000fe20000000000 */
[----:B------:R-:W-:Y:S01]  /*13f90*/  UMOV UR7, 0x14f00000 ;  /* 0x14f0000000077882 */ /* 0x000fe20000000000 */
[----:B------:R-:W-:-:S15]  /*13fa0*/  R2UR UR10, R21 ;  /* 0x00000000150a72ca */ /* 0x000fde00000e0000 */
.L_x_278:
[----:B------:R-:W-:-:S13]  /*13fb0*/  @P0 ELECT P2, URZ, PT ;  /* 0x00000000003f082f */ /* 0x000fda0003840000 */
[----:B------:R-:W-:Y:S02]  /*13fc0*/  @P2 R2UR UR13, R5 ;  /* 0x00000000050d22ca */ /* 0x000fe400000e0000 */
        /* <DEDUP_REMOVED lines=14> */
.L_x_279:
        /* <DEDUP_REMOVED lines=16> */
.L_x_280:
        /* <DEDUP_REMOVED lines=10> */
[----:B------:R-:W2:Y:S01]  /*14250*/  LDL.LU R7, [R1+0x14] ;  /* 0x0000140001077983 */ /* 0x000ea20000300800 */
[----:B------:R-:W-:Y:S01]  /*14260*/  IMAD R3, R19, 0x8, R6 ;  /* 0x0000000813037824 */ /* 0x000fe200078e0206 */
[----:B------:R-:W-:Y:S01]  /*14270*/  BSSY B3, `(.L_x_281) ;  /* 0x0000004000037945 */ /* 0x000fe20003800000 */
[----:B--2---:R-:W-:-:S04]  /*14280*/  SHF.L.U32 R2, R7, 0x1f, RZ ;  /* 0x0000001f07027819 */ /* 0x004fc800000006ff */
[----:B------:R-:W0:Y:S02]  /*14290*/  SYNCS.PHASECHK.TRANS64.TRYWAIT P0, [R3+URZ+0x60], R2 ;  /* 0x00006002030075a7 */ /* 0x000e24000800017f */
[----:B0-----:R-:W-:Y:S05]  /*142a0*/  @!P0 BRA `(.L_x_282) ;  /* 0x0000004800888947 */ /* 0x001fea0003800000 */
.L_x_391:
[----:B------:R-:W-:Y:S05]  /*142b0*/  BSYNC B3 ;  /* 0x0000000000037941 */ /* 0x000fea0003800000 */
.L_x_281:
[----:B------:R-:W-:Y:S01]  /*142c0*/  BSSY B3, `(.L_x_283) ;  /* 0x000000c000037945 */ /* 0x000fe20003800000 */
[----:B------:R-:W-:Y:S02]  /*142d0*/  IMAD.MOV.U32 R12, RZ, RZ, 0x0 ;  /* 0x00000000ff0c7424 */ /* 0x000fe400078e00ff */
[----:B------:R-:W-:Y:S01]  /*142e0*/  IMAD.MOV.U32 R13, RZ, RZ, 0x14f00000 ;  /* 0x14f00000ff0d7424 */ /* 0x000fe200078e00ff */
[----:B------:R-:W-:Y:S06]  /*142f0*/  @P1 BRA `(.L_x_284) ;  /* 0x0000000000201947 */ /* 0x000fec0003800000 */
[----:B------:R-:W1:Y:S01]  /*14300*/  S2R R4, SR_TID.X ;  /* 0x0000000000047919 */ /* 0x000e620000002100 */
[----:B0-----:R-:W-:Y:S02]  /*14310*/  IMAD R2, R19, 0x8, R18 ;  /* 0x0000000813027824 */ /* 0x001fe400078e0212 */
[----:B------:R-:W-:-:S04]  /*14320*/  IMAD.MOV.U32 R3, RZ, RZ, 0xa000 ;  /* 0x0000a000ff037424 */ /* 0x000fc800078e00ff */
[----:B------:R2:W-:Y:S01]  /*14330*/  SYNCS.ARRIVE.TRANS64 RZ, [R2+URZ+0x38850], R3 ;  /* 0x0388500302ff79a7 */ /* 0x0005e2000800003f */
[----:B-1----:R-:W-:-:S04]  /*14340*/  LOP3.LUT R4, R4, 0x1f, RZ, 0xc0, !PT ;  /* 0x0000001f04047812 */ /* 0x002fc800078ec0ff */
[----:B------:R-:W-:-:S13]  /*14350*/  ISETP.NE.AND P0, PT, R4, RZ, PT ;  /* 0x000000ff0400720c */ /* 0x000fda0003f05270 */
[----:B--2---:R-:W-:Y:S05]  /*14360*/  @!P0 BRA `(.L_x_284) ;  /* 0x0000000000048947 */ /* 0x004fea0003800000 */
[----:B------:R-:W-:Y:S01]  /*14370*/  BPT.TRAP 0x1 ;  /* 0x000000040000795c */ /* 0x000fe20000300000 */
.L_x_284:
[----:B------:R-:W-:Y:S05]  /*14380*/  BSYNC B3 ;  /* 0x0000000000037941 */ /* 0x000fea0003800000 */
.L_x_283:
[----:B------:R-:W2:Y:S04]  /*14390*/  LDL R7, [R1+0x18] ;  /* 0x0000180001077983 */ /* 0x000ea80000100800 */
[----:B------:R-:W2:Y:S01]  /*143a0*/  LDL.LU R4, [R1+0x8] ;  /* 0x0000080001047983 */ /* 0x000ea20000300800 */
[----:B------:R-:W-:Y:S01]  /*143b0*/  R2UR UR10, R14 ;  /* 0x000000000e0a72ca */ /* 0x000fe200000e0000 */
[C-C-:B0-----:R-:W-:Y:S01]  /*143c0*/  IMAD R3, R19.reuse, 0x8, R18.reuse ;  /* 0x0000000813037824 */ /* 0x141fe200078e0212 */
[----:B------:R-:W-:Y:S01]  /*143d0*/  R2UR UR6, R12 ;  /* 0x000000000c0672ca */ /* 0x000fe200000e0000 */
[----:B------:R-:W-:Y:S01]  /*143e0*/  IMAD R2, R19, 0xa000, R18 ;  /* 0x0000a00013027824 */ /* 0x000fe200078e0212 */
[----:B------:R-:W-:Y:S01]  /*143f0*/  R2UR UR7, R13 ;  /* 0x000000000d0772ca */ /* 0x000fe200000e0000 */
[----:B------:R-:W-:Y:S01]  /*14400*/  UIADD3 UR4, UP0, UR36, 0x470, URZ ;  /* 0x0000047024047890 */ /* 0x000fe2000ff1e03f */
[----:B------:R-:W-:Y:S01]  /*14410*/  PLOP3.LUT P0, PT, PT, PT, PT, 0x80, 0x0 ;  /* 0x000000000000781c */ /* 0x000fe20003f0f070 */
[----:B------:R-:W-:-:S02]  /*14420*/  VIADD R3, R3, 0x38850 ;  /* 0x0003885003037836 */ /* 0x000fc40000000000 */
[----:B------:R-:W-:Y:S01]  /*14430*/  UIADD3.X UR5, URZ, UR37, URZ, UP0, !UPT ;  /* 0x000000253f057290 */ /* 0x000fe200087fe43f */
[----:B--2---:R-:W-:Y:S02]  /*14440*/  IMAD R4, R4, 0x50, R7 ;  /* 0x0000005004047824 */ /* 0x004fe400078e0207 */
[----:B------:R-:W-:-:S09]  /*14450*/  VIADD R7, R2, 0x400 ;  /* 0x0000040002077836 */ /* 0x000fd20000000000 */
.L_x_285:
        /* <DEDUP_REMOVED lines=10> */
[----:B------:R-:W-:Y:S01]  /*14500*/  R2UR UR10, R21 ;  /* 0x00000000150a72ca */ /* 0x000fe200000e0000 */
[----:B------:R-:W-:Y:S01]  /*14510*/  VIADD R7, R2, 0x2c00 ;  /* 0x00002c0002077836 */ /* 0x000fe20000000000 */
[----:B------:R-:W-:Y:S02]  /*14520*/  R2UR UR6, R12 ;  /* 0x000000000c0672ca */ /* 0x000fe400000e0000 */
[----:B------:R-:W-:Y:S02]  /*14530*/  R2UR UR7, R13 ;  /* 0x000000000d0772ca */ /* 0x000fe400000e0000 */
[----:B------:R-:W-:-:S13]  /*14540*/  PLOP3.LUT P0, PT, PT, PT, PT, 0x80, 0x0 ;  /* 0x000000000000781c */ /* 0x000fda0003f0f070 */
.L_x_286:
        /* <DEDUP_REMOVED lines=15> */
.L_x_287:
        /* <DEDUP_REMOVED lines=15> */
.L_x_288:
        /* <DEDUP_REMOVED lines=10> */
[----:B------:R0:W-:Y:S01]  /*147d0*/  STL [R1+0x8], R0 ;  /* 0x0000080001007387 */ /* 0x0001e20000100800 */
[----:B------:R-:W-:-:S07]  /*147e0*/  IMAD.MOV.U32 R17, RZ, RZ, R5 ;  /* 0x000000ffff117224 */ /* 0x000fce00078e0005 */
.L_x_271:
[----:B------:R-:W-:Y:S05]  /*147f0*/  BSYNC B1 ;  /* 0x0000000000017941 */ /* 0x000fea0003800000 */
.L_x_270:
[----:B0-----:R-:W2:Y:S01]  /*14800*/  LDL.LU R0, [R1+0x38] ;  /* 0x0000380001007983 */ /* 0x001ea20000300800 */
[----:B------:R-:W-:-:S03]  /*14810*/  IMAD.MOV.U32 R19, RZ, RZ, R9 ;  /* 0x000000ffff137224 */ /* 0x000fc600078e0009 */
[----:B------:R0:W-:Y:S02]  /*14820*/  STL [R1+0x14], R11 ;  /* 0x0000140b01007387 */ /* 0x0001e40000100800 */
[----:B0-2---:R-:W-:-:S07]  /*14830*/  VIADD R0, R0, 0xfffffffd ;  /* 0xfffffffd00007836 */ /* 0x005fce0000000000 */
.L_x_269:
[----:B------:R-:W-:Y:S05]  /*14840*/  BSYNC B2 ;  /* 0x0000000000027941 */ /* 0x000fea0003800000 */
.L_x_268:
[----:B------:R-:W-:Y:S01]  /*14850*/  VIADD R10, R10, 0xfffffffe ;  /* 0xfffffffe0a0a7836 */ /* 0x000fe20000000000 */
[----:B------:R-:W-:-:S04]  /*14860*/  LOP3.LUT R8, RZ, R8, RZ, 0x33, !PT ;  /* 0x00000008ff087212 */ /* 0x000fc800078e33ff */
[----:B------:R-:W-:-:S13]  /*14870*/  ISETP.NE.AND P0, PT, R10, R8, PT ;  /* 0x000000080a00720c */ /* 0x000fda0003f05270 */
[----:B------:R-:W-:Y:S05]  /*14880*/  @!P0 BRA `(.L_x_267) ;  /* 0x0000001800c48947 */ /* 0x000fea0003800000 */
[----:B------:R-:W-:-:S07]  /*14890*/  IMAD.MOV.U32 R9, RZ, RZ, R17 ;  /* 0x000000ffff097224 */ /* 0x000fce00078e0011 */
.L_x_327:
[----:B------:R-:W2:Y:S04]  /*148a0*/  LDL R3, [R1+0x20] ;  /* 0x0000200001037983 */ /* 0x000ea80000100800 */
[----:B------:R-:W3:Y:S01]  /*148b0*/  LDL R2, [R1+0x14] ;  /* 0x0000140001027983 */ /* 0x000ee20000100800 */
[----:B------:R-:W-:Y:S01]  /*148c0*/  VIADD R4, R19, 0x1 ;  /* 0x0000000113047836 */ /* 0x000fe20000000000 */
[----:B------:R-:W-:Y:S05]  /*148d0*/  YIELD ;  /* 0x0000000000007946 */ /* 0x000fea0003800000 */
[----:B------:R-:W-:Y:S01]  /*148e0*/  ISETP.NE.AND P0, PT, R4, 0x2, PT ;  /* 0x000000020400780c */ /* 0x000fe20003f05270 */
[----:B------:R-:W-:Y:S03]  /*148f0*/  BSSY B1, `(.L_x_289) ;  /* 0x00000d0000017945 */ /* 0x000fe60003800000 */
[----:B------:R-:W-:-:S02]  /*14900*/  SEL R5, RZ, 0x1, P0 ;  /* 0x00000001ff057807 */ /* 0x000fc40000000000 */
[----:B------:R-:W-:Y:S02]  /*14910*/  SEL R4, R4, RZ, P0 ;  /* 0x000000ff04047207 */ /* 0x000fe40000000000 */
[----:B--2---:R-:W-:Y:S02]  /*14920*/  ISETP.NE.AND P1, PT, R3, RZ, PT ;  /* 0x000000ff0300720c */ /* 0x004fe40003f25270 */
[----:B---3--:R-:W-:-:S11]  /*14930*/  LOP3.LUT R5, R2, R5, RZ, 0x3c, !PT ;  /* 0x0000000502057212 */ /* 0x008fd600078e3cff */
[----:B01----:R-:W-:Y:S05]  /*14940*/  @!P1 BRA `(.L_x_290) ;  /* 0x0000000c00289947 */ /* 0x003fea0003800000 */
        /* <DEDUP_REMOVED lines=14> */
[----:B------:R-:W-:-:S04]  /*14a30*/  @P0 SHF.R.U32.HI R2, RZ, R3, R7 ;  /* 0x00000003ff020219 */ /* 0x000fc80000011607 */
[--C-:B------:R-:W-:Y:S01]  /*14a40*/  SHF.R.S32.HI R3, RZ, 0x1f, R2.reuse ;  /* 0x0000001fff037819 */ /* 0x100fe20000011402 */
[----:B------:R-:W-:-:S04]  /*14a50*/  IMAD.MOV R7, RZ, RZ, -R2 ;  /* 0x000000ffff077224 */ /* 0x000fc800078e0a02 */
[----:B------:R-:W-:Y:S02]  /*14a60*/  IMAD R7, R8, R7, R0 ;  /* 0x0000000708077224 */ /* 0x000fe400078e0200 */
[----:B--2---:R-:W-:-:S04]  /*14a70*/  IMAD R8, R11, UR6, RZ ;  /* 0x000000060b087c24 */ /* 0x004fc8000f8e02ff */
[C---:B---3--:R-:W-:Y:S02]  /*14a80*/  IMAD R8, R10.reuse, UR7, R8 ;  /* 0x000000070a087c24 */ /* 0x048fe4000f8e0208 */
[----:B------:R-:W-:-:S04]  /*14a90*/  IMAD.WIDE.U32 R2, R10, UR6, R2 ;  /* 0x000000060a027c25 */ /* 0x000fc8000f8e0002 */
[----:B------:R-:W-:Y:S01]  /*14aa0*/  IMAD.IADD R3, R8, 0x1, R3 ;  /* 0x0000000108037824 */ /* 0x000fe200078e0203 */
[----:B------:R-:W-:-:S04]  /*14ab0*/  LEA R8, P0, R2, UR4, 0x2 ;  /* 0x0000000402087c11 */ /* 0x000fc8000f8010ff */
[----:B------:R-:W-:-:S06]  /*14ac0*/  LEA.HI.X R9, R2, UR5, R3, 0x2, P0 ;  /* 0x0000000502097c11 */ /* 0x000fcc00080f1403 */
[----:B------:R0:W5:Y:S03]  /*14ad0*/  LDG.E R9, desc[UR8][R8.64] ;  /* 0x0000000808097981 */ /* 0x000166000c1e1900 */
.L_x_291:
[----:B------:R-:W-:Y:S01]  /*14ae0*/  IMAD R3, R4, 0x8, R18 ;  /* 0x0000000804037824 */ /* 0x000fe200078e0212 */
[----:B------:R-:W-:Y:S01]  /*14af0*/  SHF.L.U32 R2, R5, 0x1f, RZ ;  /* 0x0000001f05027819 */ /* 0x000fe200000006ff */
[----:B------:R-:W-:Y:S03]  /*14b00*/  BSSY B2, `(.L_x_292) ;  /* 0x0000003000027945 */ /* 0x000fe60003800000 */
[----:B------:R-:W1:Y:S02]  /*14b10*/  SYNCS.PHASECHK.TRANS64.TRYWAIT P0, [R3+URZ+0x38840], R2 ;  /* 0x03884002030075a7 */ /* 0x000e64000800017f */
[----:B-1----:R-:W-:Y:S05]  /*14b20*/  @!P0 BRA `(.L_x_293) ;  /* 0x00000040007c8947 */ /* 0x002fea0003800000 */
.L_x_392:
[----:B------:R-:W-:Y:S05]  /*14b30*/  BSYNC B2 ;  /* 0x0000000000027941 */ /* 0x000fea0003800000 */
.L_x_292:
        /* <DEDUP_REMOVED lines=12> */
.L_x_295:
[----:B------:R-:W-:Y:S05]  /*14c00*/  BSYNC B2 ;  /* 0x0000000000027941 */ /* 0x000fea0003800000 */
.L_x_294:
        /* <DEDUP_REMOVED lines=12> */
.L_x_296:
        /* <DEDUP_REMOVED lines=16> */
.L_x_297:
        /* <DEDUP_REMOVED lines=16> */
.L_x_298:
        /* <DEDUP_REMOVED lines=16> */
.L_x_299:
        /* <DEDUP_REMOVED lines=16> */
.L_x_393:
[----:B------:R-:W-:Y:S05]  /*150d0*/  BSYNC B2 ;  /* 0x0000000000027941 */ /* 0x000fea0003800000 */
.L_x_300:
[----:B------:R-:W-:Y:S01]  /*150e0*/  BSSY B2, `(.L_x_302) ;  /* 0x000000b000027945 */ /* 0x000fe20003800000 */
[----:B------:R-:W-:Y:S02]  /*150f0*/  IMAD.MOV.U32 R10, RZ, RZ, 0x0 ;  /* 0x00000000ff0a7424 */ /* 0x000fe400078e00ff */
[----:B------:R-:W-:Y:S01]  /*15100*/  IMAD.MOV.U32 R11, RZ, RZ, 0x14f00000 ;  /* 0x14f00000ff0b7424 */ /* 0x000fe200078e00ff */
[----:B------:R-:W-:Y:S06]  /*15110*/  @P1 BRA `(.L_x_303) ;  /* 0x00000000001c1947 */ /* 0x000fec0003800000 */
[----:B------:R-:W1:Y:S01]  /*15120*/  S2R R8, SR_TID.X ;  /* 0x0000000000087919 */ /* 0x000e620000002100 */
[----:B0-----:R-:W-:-:S04]  /*15130*/  IMAD.MOV.U32 R3, RZ, RZ, 0xa000 ;  /* 0x0000a000ff037424 */ /* 0x001fc800078e00ff */
[----:B------:R2:W-:Y:S01]  /*15140*/  SYNCS.ARRIVE.TRANS64 RZ, [R2+URZ+0x50], R3 ;  /* 0x0000500302ff79a7 */ /* 0x0005e2000800003f */
[----:B-1----:R-:W-:-:S04]  /*15150*/  LOP3.LUT R8, R8, 0x1f, RZ, 0xc0, !PT ;  /* 0x0000001f08087812 */ /* 0x002fc800078ec0ff */
[----:B------:R-:W-:-:S13]  /*15160*/  ISETP.NE.AND P0, PT, R8, RZ, PT ;  /* 0x000000ff0800720c */ /* 0x000fda0003f05270 */
[----:B--2---:R-:W-:Y:S05]  /*15170*/  @!P0 BRA `(.L_x_303) ;  /* 0x0000000000048947 */ /* 0x004fea0003800000 */
[----:B------:R-:W-:Y:S01]  /*15180*/  BPT.TRAP 0x1 ;  /* 0x000000040000795c */ /* 0x000fe20000300000 */
.L_x_303:
[----:B------:R-:W-:Y:S05]  /*15190*/  BSYNC B2 ;  /* 0x0000000000027941 */ /* 0x000fea0003800000 */
.L_x_302:
[----:B------:R-:W2:Y:S04]  /*151a0*/  LDL R8, [R1+0x18] ;  /* 0x0000180001087983 */ /* 0x000ea80000100800 */
[----:B0-----:R-:W2:Y:S01]  /*151b0*/  LDL.LU R3, [R1+0x8] ;  /* 0x0000080001037983 */ /* 0x001ea20000300800 */
[----:B------:R-:W-:Y:S01]  /*151c0*/  R2UR UR10, R12 ;  /* 0x000000000c0a72ca */ /* 0x000fe200000e0000 */
[----:B------:R-:W-:Y:S01]  /*151d0*/  IMAD R19, R19, 0xa000, R18 ;  /* 0x0000a00013137824 */ /* 0x000fe200078e0212 */
[----:B------:R-:W-:Y:S01]  /*151e0*/  R2UR UR6, R10 ;  /* 0x000000000a0672ca */ /* 0x000fe200000e0000 */
[----:B------:R-:W-:Y:S01]  /*151f0*/  UIADD3 UR4, UP0, UR36, 0x470, URZ ;  /* 0x0000047024047890 */ /* 0x000fe2000ff1e03f */
[----:B------:R-:W-:Y:S01]  /*15200*/  R2UR UR7, R11 ;  /* 0x000000000b0772ca */ /* 0x000fe200000e0000 */
[----:B------:R-:W-:Y:S01]  /*15210*/  VIADD R2, R2, 0x50 ;  /* 0x0000005002027836 */ /* 0x000fe20000000000 */
[----:B------:R-:W-:Y:S01]  /*15220*/  PLOP3.LUT P0, PT, PT, PT, PT, 0x80, 0x0 ;  /* 0x000000000000781c */ /* 0x000fe20003f0f070 */
[----:B------:R-:W-:Y:S01]  /*15230*/  UIADD3.X UR5, URZ, UR37, URZ, UP0, !UPT ;  /* 0x000000253f057290 */ /* 0x000fe200087fe43f */
[----:B--2---:R-:W-:-:S02]  /*15240*/  IMAD R3, R3, 0x50, R8 ;  /* 0x0000005003037824 */ /* 0x004fc400078e0208 */
[----:B------:R-:W-:-:S09]  /*15250*/  VIADD R8, R19, 0x400 ;  /* 0x0000040013087836 */ /* 0x000fd20000000000 */
.L_x_304:
        /* <DEDUP_REMOVED lines=15> */
.L_x_305:
        /* <DEDUP_REMOVED lines=15> */
.L_x_306:
        /* <DEDUP_REMOVED lines=15> */
.L_x_307:
        /* <DEDUP_REMOVED lines=12> */
.L_x_290:
[----:B------:R-:W-:Y:S05]  /*155f0*/  BSYNC B1 ;  /* 0x0000000000017941 */ /* 0x000fea0003800000 */
.L_x_289:
[----:B------:R-:W2:Y:S01]  /*15600*/  LDL R2, [R1+0x20] ;  /* 0x0000200001027983 */ /* 0x000ea20000100800 */
[----:B------:R-:W-:Y:S01]  /*15610*/  VIADD R19, R4, 0x1 ;  /* 0x0000000104137836 */ /* 0x000fe20000000000 */
[----:B------:R-:W-:Y:S01]  /*15620*/  BSSY B1, `(.L_x_308) ;  /* 0x00000d3000017945 */ /* 0x000fe20003800000 */
[----:B0-----:R-:W-:-:S03]  /*15630*/  VIADD R7, R0, 0xffffffff ;  /* 0xffffffff00077836 */ /* 0x001fc60000000000 */
[----:B------:R-:W-:-:S04]  /*15640*/  ISETP.NE.AND P0, PT, R19, 0x2, PT ;  /* 0x000000021300780c */ /* 0x000fc80003f05270 */
[----:B------:R-:W-:Y:S02]  /*15650*/  SEL R19, R19, RZ, P0 ;  /* 0x000000ff13137207 */ /* 0x000fe40000000000 */
[----:B--2---:R-:W-:Y:S02]  /*15660*/  ISETP.NE.AND P1, PT, R2, RZ, PT ;  /* 0x000000ff0200720c */ /* 0x004fe40003f25270 */
[----:B------:R-:W-:-:S04]  /*15670*/  SEL R2, RZ, 0x1, P0 ;  /* 0x00000001ff027807 */ /* 0x000fc80000000000 */
[----:B------:R-:W-:-:S05]  /*15680*/  LOP3.LUT R12, R5, R2, RZ, 0x3c, !PT ;  /* 0x00000002050c7212 */ /* 0x000fca00078e3cff */
[----:B------:R0:W-:Y:S02]  /*15690*/  STL [R1+0x14], R12 ;  /* 0x0000140c01007387 */ /* 0x0001e40000100800 */
[----:B------:R-:W-:Y:S05]  /*156a0*/  @!P1 BRA `(.L_x_309) ;  /* 0x0000000c00289947 */ /* 0x000fea0003800000 */
[----:B------:R-:W-:Y:S01]  /*156b0*/  ULDC.64 UR4, c[0x0][0x418] ;  /* 0x0001060000047ab9 */ /* 0x000fe20000000a00 */
[----:B------:R-:W-:Y:S01]  /*156c0*/  IMAD.MOV.U32 R8, RZ, RZ, R7 ;  /* 0x000000ffff087224 */ /* 0x000fe200078e0007 */
[----:B------:R-:W-:-:S04]  /*156d0*/  ISETP.NE.U32.AND P0, PT, RZ, UR4, PT ;  /* 0x00000004ff007c0c */ /* 0x000fc8000bf05070 */
[----:B------:R-:W-:-:S13]  /*156e0*/  ISETP.NE.AND.EX P0, PT, RZ, UR5, PT, P0 ;  /* 0x00000005ff007c0c */ /* 0x000fda000bf05300 */
[----:B------:R-:W-:Y:S05]  /*156f0*/  @!P0 BRA `(.L_x_310) ;  /* 0x0000000000508947 */ /* 0x000fea0003800000 */
[----:B------:R-:W2:Y:S01]  /*15700*/  LDL R11, [R1+0x1c] ;  /* 0x00001c00010b7983 */ /* 0x000ea20000100800 */
[----:B------:R-:W1:Y:S01]  /*15710*/  LDC R9, c[0x0][0x43c] ;  /* 0x00010f00ff097b82 */ /* 0x000e620000000800 */
[----:B------:R-:W-:Y:S02]  /*15720*/  ULDC.64 UR6, c[0x0][0x428] ;  /* 0x00010a0000067ab9 */ /* 0x000fe40000000a00 */
[----:B------:R-:W3:Y:S01]  /*15730*/  LDL R10, [R1+0x10] ;  /* 0x00001000010a7983 */ /* 0x000ee20000100800 */
[----:B------:R-:W-:Y:S01]  /*15740*/  ULDC.64 UR8, c[0x0][0x208] ;  /* 0x0000820000087ab9 */ /* 0x000fe20000000a00 */
[----:B-1----:R-:W-:-:S13]  /*15750*/  ISETP.NE.AND P0, PT, R9, 0x1, PT ;  /* 0x000000010900780c */ /* 0x002fda0003f05270 */
[----:B------:R-:W1:Y:S02]  /*15760*/  @P0 LDC.64 R2, c[0x0][0x440] ;  /* 0x00011000ff020b82 */ /* 0x000e640000000a00 */
[----:B-1----:R-:W-:-:S04]  /*15770*/  @P0 IMAD.HI.U32 R8, R7, R2, RZ ;  /* 0x0000000207080227 */ /* 0x002fc800078e00ff */
        /* <DEDUP_REMOVED lines=10> */
[----:B------:R-:W-:-:S05]  /*15820*/  LEA.HI.X R11, R2, UR5, R9, 0x2, P0 ;  /* 0x00000005020b7c11 */ /* 0x000fca00080f1409 */
[----:B------:R1:W5:Y:S04]  /*15830*/  LDG.E R9, desc[UR8][R10.64] ;  /* 0x000000080a097981 */ /* 0x000368000c1e1900 */
.L_x_310:
[----:B------:R-:W-:Y:S01]  /*15840*/  IMAD R2, R19, 0x8, R18 ;  /* 0x0000000813027824 */ /* 0x000fe200078e0212 */
[----:B------:R-:W-:Y:S01]  /*15850*/  SHF.L.U32 R3, R12, 0x1f, RZ ;  /* 0x0000001f0c037819 */ /* 0x000fe200000006ff */
[----:B------:R-:W-:Y:S03]  /*15860*/  BSSY B2, `(.L_x_311) ;  /* 0x0000003000027945 */ /* 0x000fe60003800000 */
[----:B------:R-:W2:Y:S02]  /*15870*/  SYNCS.PHASECHK.TRANS64.TRYWAIT P0, [R2+URZ+0x38840], R3 ;  /* 0x03884003020075a7 */ /* 0x000ea4000800017f */
[----:B--2---:R-:W-:Y:S05]  /*15880*/  @!P0 BRA `(.L_x_312) ;  /* 0x00000034004c8947 */ /* 0x004fea0003800000 */
.L_x_394:
[----:B------:R-:W-:Y:S05]  /*15890*/  BSYNC B2 ;  /* 0x0000000000027941 */ /* 0x000fea0003800000 */
.L_x_311:
[----:B-1----:R-:W1:Y:S01]  /*158a0*/  S2R R10, SR_TID.X ;  /* 0x00000000000a7919 */ /* 0x002e620000002100 */
[----:B------:R-:W-:Y:S01]  /*158b0*/  BSSY B2, `(.L_x_313) ;  /* 0x000000b000027945 */ /* 0x000fe20003800000 */
[----:B-1----:R-:W-:-:S04]  /*158c0*/  LOP3.LUT R10, R10, 0x7f, RZ, 0xc0, !PT ;  /* 0x0000007f0a0a7812 */ /* 0x002fc800078ec0ff */
[----:B------:R-:W-:-:S13]  /*158d0*/  ISETP.NE.AND P1, PT, R10, RZ, PT ;  /* 0x000000ff0a00720c */ /* 0x000fda0003f25270 */
[----:B------:R-:W-:Y:S05]  /*158e0*/  @P1 BRA `(.L_x_314) ;  /* 0x00000000001c1947 */ /* 0x000fea0003800000 */
[----:B------:R-:W1:Y:S01]  /*158f0*/  S2R R10, SR_TID.X ;  /* 0x00000000000a7919 */ /* 0x000e620000002100 */
[----:B--2---:R-:W-:-:S04]  /*15900*/  IMAD.MOV.U32 R3, RZ, RZ, 0xa000 ;  /* 0x0000a000ff037424 */ /* 0x004fc800078e00ff */
[----:B------:R3:W-:Y:S01]  /*15910*/  SYNCS.ARRIVE.TRANS64 RZ, [R2+URZ+0x38830], R3 ;  /* 0x0388300302ff79a7 */ /* 0x0007e2000800003f */
[----:B-1----:R-:W-:-:S04]  /*15920*/  LOP3.LUT R10, R10, 0x1f, RZ, 0xc0, !PT ;  /* 0x0000001f0a0a7812 */ /* 0x002fc800078ec0ff */
[----:B------:R-:W-:-:S13]  /*15930*/  ISETP.NE.AND P0, PT, R10, RZ, PT ;  /* 0x000000ff0a00720c */ /* 0x000fda0003f05270 */
[----:B---3--:R-:W-:Y:S05]  /*15940*/  @!P0 BRA `(.L_x_314) ;  /* 0x0000000000048947 */ /* 0x008fea0003800000 */
[----:B------:R-:W-:Y:S01]  /*15950*/  BPT.TRAP 0x1 ;  /* 0x000000040000795c */ /* 0x000fe20000300000 */
.L_x_314:
[----:B------:R-:W-:Y:S05]  /*15960*/  BSYNC B2 ;  /* 0x0000000000027941 */ /* 0x000fea0003800000 */
.L_x_313:
[----:B--2---:R-:W2:Y:S01]  /*15970*/  LDL R2, [R1+0x18] ;  /* 0x0000180001027983 */ /* 0x004ea20000100800 */
[----:B0-----:R-:W-:Y:S01]  /*15980*/  IMAD.MOV.U32 R12, RZ, RZ, RZ ;  /* 0x000000ffff0c7224 */ /* 0x001fe200078e00ff */
[----:B------:R-:W-:Y:S01]  /*15990*/  UIADD3 UR4, UP0, UR36, 0x370, URZ ;  /* 0x0000037024047890 */ /* 0x000fe2000ff1e03f */
[C---:B------:R-:W-:Y:S01]  /*159a0*/  IMAD R3, R19.reuse, 0x8, R6 ;  /* 0x0000000813037824 */ /* 0x040fe200078e0206 */
[----:B------:R-:W-:Y:S01]  /*159b0*/  PLOP3.LUT P0, PT, PT, PT, PT, 0x80, 0x0 ;  /* 0x000000000000781c */ /* 0x000fe20003f0f070 */
[----:B------:R-:W-:Y:S01]  /*159c0*/  IMAD R10, R19, 0xa000, R18 ;  /* 0x0000a000130a7824 */ /* 0x000fe200078e0212 */
[----:B------:R-:W-:Y:S01]  /*159d0*/  R2UR UR10, R12 ;  /* 0x000000000c0a72ca */ /* 0x000fe200000e0000 */
[----:B------:R-:W-:Y:S01]  /*159e0*/  VIADD R3, R3, 0x30 ;  /* 0x0000003003037836 */ /* 0x000fe20000000000 */
[----:B------:R-:W-:Y:S01]  /*159f0*/  UIADD3.X UR5, URZ, UR37, URZ, UP0, !UPT ;  /* 0x000000253f057290 */ /* 0x000fe200087fe43f */
[----:B------:R-:W-:Y:S01]  /*15a00*/  VIADD R11, R10, 0x24400 ;  /* 0x000244000a0b7836 */ /* 0x000fe20000000000 */
[----:B------:R-:W-:Y:S01]  /*15a10*/  UMOV UR6, 0x0 ;  /* 0x0000000000067882 */ /* 0x000fe20000000000 */
[----:B------:R-:W-:Y:S01]  /*15a20*/  UMOV UR7, 0x14f00000 ;  /* 0x14f0000000077882 */ /* 0x000fe20000000000 */
[----:B--2---:R-:W-:-:S09]  /*15a30*/  IMAD R2, R8, 0x50, R2 ;  /* 0x0000005008027824 */ /* 0x004fd200078e0202 */
.L_x_315:
        /* <DEDUP_REMOVED lines=16> */
.L_x_316:
        /* <DEDUP_REMOVED lines=16> */
.L_x_317:
        /* <DEDUP_REMOVED lines=16> */
.L_x_318:
        /* <DEDUP_REMOVED lines=10> */
[----:B------:R-:W-:Y:S01]  /*15de0*/  SHF.L.U32 R5, R5, 0x1f, RZ ;  /* 0x0000001f05057819 */ /* 0x000fe200000006ff */
[----:B------:R-:W-:Y:S01]  /*15df0*/  IMAD R2, R4, 0x8, R6 ;  /* 0x0000000804027824 */ /* 0x000fe200078e0206 */
[----:B------:R-:W-:Y:S03]  /*15e00*/  BSSY B2, `(.L_x_319) ;  /* 0x0000003000027945 */ /* 0x000fe60003800000 */
[----:B------:R-:W0:Y:S02]  /*15e10*/  SYNCS.PHASECHK.TRANS64.TRYWAIT P0, [R2+URZ+0x60], R5 ;  /* 0x00006005020075a7 */ /* 0x000e24000800017f */
[----:B0-----:R-:W-:Y:S05]  /*15e20*/  @!P0 BRA `(.L_x_320) ;  /* 0x0000002c00f88947 */ /* 0x001fea0003800000 */
.L_x_395:
[----:B------:R-:W-:Y:S05]  /*15e30*/  BSYNC B2 ;  /* 0x0000000000027941 */ /* 0x000fea0003800000 */
.L_x_319:
[----:B------:R-:W-:Y:S01]  /*15e40*/  BSSY B2, `(.L_x_321) ;  /* 0x000000b000027945 */ /* 0x000fe20003800000 */
[----:B------:R-:W-:Y:S02]  /*15e50*/  IMAD.MOV.U32 R10, RZ, RZ, 0x0 ;  /* 0x00000000ff0a7424 */ /* 0x000fe400078e00ff */
[----:B------:R-:W-:Y:S01]  /*15e60*/  IMAD.MOV.U32 R11, RZ, RZ, 0x14f00000 ;  /* 0x14f00000ff0b7424 */ /* 0x000fe200078e00ff */
[----:B------:R-:W-:Y:S06]  /*15e70*/  @P1 BRA `(.L_x_322) ;  /* 0x00000000001c1947 */ /* 0x000fec0003800000 */
[----:B0-----:R-:W0:Y:S01]  /*15e80*/  S2R R5, SR_TID.X ;  /* 0x0000000000057919 */ /* 0x001e220000002100 */
[----:B------:R-:W-:-:S04]  /*15e90*/  IMAD.MOV.U32 R3, RZ, RZ, 0xa000 ;  /* 0x0000a000ff037424 */ /* 0x000fc800078e00ff */
[----:B------:R1:W-:Y:S01]  /*15ea0*/  SYNCS.ARRIVE.TRANS64 RZ, [R2+URZ+0x50], R3 ;  /* 0x0000500302ff79a7 */ /* 0x0003e2000800003f */
[----:B0-----:R-:W-:-:S04]  /*15eb0*/  LOP3.LUT R5, R5, 0x1f, RZ, 0xc0, !PT ;  /* 0x0000001f05057812 */ /* 0x001fc800078ec0ff */
[----:B------:R-:W-:-:S13]  /*15ec0*/  ISETP.NE.AND P0, PT, R5, RZ, PT ;  /* 0x000000ff0500720c */ /* 0x000fda0003f05270 */
[----:B-1----:R-:W-:Y:S05]  /*15ed0*/  @!P0 BRA `(.L_x_322) ;  /* 0x0000000000048947 */ /* 0x002fea0003800000 */
[----:B------:R-:W-:Y:S01]  /*15ee0*/  BPT.TRAP 0x1 ;  /* 0x000000040000795c */ /* 0x000fe20000300000 */
.L_x_322:
[----:B------:R-:W-:Y:S05]  /*15ef0*/  BSYNC B2 ;  /* 0x0000000000027941 */ /* 0x000fea0003800000 */
.L_x_321:
[----:B0-----:R-:W2:Y:S04]  /*15f00*/  LDL R5, [R1+0x18] ;  /* 0x0000180001057983 */ /* 0x001ea80000100800 */
[----:B------:R-:W2:Y:S01]  /*15f10*/  LDL.LU R3, [R1+0x8] ;  /* 0x0000080001037983 */ /* 0x000ea20000300800 */
        /* <DEDUP_REMOVED lines=10> */
.L_x_323:
        /* <DEDUP_REMOVED lines=15> */
.L_x_324:
        /* <DEDUP_REMOVED lines=15> */
.L_x_325:
        /* <DEDUP_REMOVED lines=15> */
.L_x_326:
        /* <DEDUP_REMOVED lines=12> */
.L_x_309:
[----:B------:R-:W-:Y:S05]  /*16350*/  BSYNC B1 ;  /* 0x0000000000017941 */ /* 0x000fea0003800000 */
.L_x_308:
[----:B------:R-:W2:Y:S01]  /*16360*/  LDL R2, [R1+0x28] ;  /* 0x0000280001027983 */ /* 0x000ea20000100800 */
[----:B------:R-:W-:Y:S01]  /*16370*/  VIADD R0, R0, 0xfffffffe ;  /* 0xfffffffe00007836 */ /* 0x000fe20000000000 */
[----:B--2---:R-:W-:-:S13]  /*16380*/  ISETP.GT.AND P0, PT, R7, R2, PT ;  /* 0x000000020700720c */ /* 0x004fda0003f04270 */
[----:B------:R-:W-:Y:S05]  /*16390*/  @P0 BRA `(.L_x_327) ;  /* 0xffffffe400400947 */ /* 0x000fea000383ffff */
.L_x_267:
[----:B------:R-:W-:Y:S05]  /*163a0*/  BSYNC B0 ;  /* 0x0000000000007941 */ /* 0x000fea0003800000 */
.L_x_266:
[----:B------:R-:W2:Y:S01]  /*163b0*/  S2R R3, SR_TID.X ;  /* 0x0000000000037919 */ /* 0x000ea20000002100 */
[----:B------:R-:W-:Y:S01]  /*163c0*/  BSSY B0, `(.L_x_328) ;  /* 0x0000012000007945 */ /* 0x000fe20003800000 */
[----:B--2---:R-:W-:-:S04]  /*163d0*/  LOP3.LUT R3, R3, 0x7f, RZ, 0xc0, !PT ;  /* 0x0000007f03037812 */ /* 0x004fc800078ec0ff */
[----:B------:R-:W-:-:S13]  /*163e0*/  ISETP.NE.AND P0, PT, R3, RZ, PT ;  /* 0x000000ff0300720c */ /* 0x000fda0003f05270 */
[----:B------:R-:W-:Y:S05]  /*163f0*/  @P0 BRA `(.L_x_329) ;  /* 0x0000000000380947 */ /* 0x000fea0003800000 */
[----:B------:R-:W2:Y:S01]  /*16400*/  S2R R2, SR_LANEID ;  /* 0x0000000000027919 */ /* 0x000ea20000000000 */
[----:B------:R-:W-:Y:S01]  /*16410*/  VOTEU.ANY UR4, UPT, PT ;  /* 0x0000000000047886 */ /* 0x000fe200038e0100 */
[----:B-1----:R-:W1:Y:S01]  /*16420*/  LDC.64 R4, c[0x0][0xc60] ;  /* 0x00031800ff047b82 */ /* 0x002e620000000a00 */
[----:B------:R-:W2:Y:S01]  /*16430*/  FLO.U32 R0, UR4 ;  /* 0x0000000400007d00 */ /* 0x000ea200080e0000 */
[----:B------:R-:W-:Y:S01]  /*16440*/  ULDC.64 UR6, c[0x0][0x208] ;  /* 0x0000820000067ab9 */ /* 0x000fe20000000a00 */
[----:B--2---:R-:W-:-:S06]  /*16450*/  ISETP.EQ.U32.AND P0, PT, R0, R2, PT ;  /* 0x000000020000720c */ /* 0x004fcc0003f02070 */
[----:B------:R-:W1:Y:S07]  /*16460*/  POPC R2, UR4 ;  /* 0x0000000400027d09 */ /* 0x000e6e0008000000 */
[----:B-1----:R-:W2:Y:S04]  /*16470*/  @P0 ATOMG.E.ADD.STRONG.GPU PT, R2, desc[UR6][R4.64], R2 ;  /* 0x00000002040209a8 */ /* 0x002ea800081ee1c6 */
[----:B--2---:R1:W2:Y:S02]  /*16480*/  SHFL.IDX PT, R2, R2, R0, 0x1f ;  /* 0x00001f0002027589 */ /* 0x0042a400000e0000 */
[----:B-1----:R-:W1:Y:S02]  /*16490*/  S2R R0, SR_LTMASK ;  /* 0x0000000000007919 */ /* 0x002e640000003900 */
[----:B-1----:R-:W-:-:S06]  /*164a0*/  LOP3.LUT R0, R0, UR4, RZ, 0xc0, !PT ;  /* 0x0000000400007c12 */ /* 0x002fcc000f8ec0ff */
[----:B------:R-:W2:Y:S02]  /*164b0*/  POPC R0, R0 ;  /* 0x0000000000007309 */ /* 0x000ea40000000000 */
[----:B--2---:R-:W-:-:S05]  /*164c0*/  IADD3 R0, R2, UR38, R0 ;  /* 0x0000002602007c10 */ /* 0x004fca000fffe000 */
[----:B------:R2:W-:Y:S02]  /*164d0*/  STL [R1], R0 ;  /* 0x0000000001007387 */ /* 0x0005e40000100800 */
.L_x_329:
[----:B------:R-:W-:Y:S05]  /*164e0*/  BSYNC B0 ;  /* 0x0000000000007941 */ /* 0x000fea0003800000 */
.L_x_328:
[----:B--2---:R-:W2:Y:S01]  /*164f0*/  LDL.LU R0, [R1+0x20] ;  /* 0x0000200001007983 */ /* 0x004ea20000300800 */
[----:B------:R-:W-:Y:S01]  /*16500*/  BSSY B0, `(.L_x_330) ;  /* 0x0000058000007945 */ /* 0x000fe20003800000 */
[----:B--2---:R-:W-:-:S13]  /*16510*/  ISETP.NE.AND P0, PT, R0, RZ, PT ;  /* 0x000000ff0000720c */ /* 0x004fda0003f05270 */
[----:B------:R-:W-:Y:S05]  /*16520*/  @!P0 BRA `(.L_x_331) ;  /* 0x0000000400548947 */ /* 0x000fea0003800000 */
[----:B------:R-:W2:Y:S01]  /*16530*/  LDL R2, [R1+0x14] ;  /* 0x0000140001027983 */ /* 0x000ea20000100800 */
[----:B------:R-:W-:Y:S01]  /*16540*/  IMAD R0, R19, 0x8, R18 ;  /* 0x0000000813007824 */ /* 0x000fe200078e0212 */
[----:B------:R-:W-:Y:S01]  /*16550*/  BSSY B1, `(.L_x_332) ;  /* 0x0000005000017945 */ /* 0x000fe20003800000 */
[----:B------:R-:W-:Y:S02]  /*16560*/  ISETP.NE.AND P1, PT, R3, RZ, PT ;  /* 0x000000ff0300720c */ /* 0x000fe40003f25270 */
[----:B--2---:R-:W-:-:S04]  /*16570*/  SHF.L.U32 R2, R2, 0x1f, RZ ;  /* 0x0000001f02027819 */ /* 0x004fc800000006ff */
[----:B------:R-:W2:Y:S02]  /*16580*/  SYNCS.PHASECHK.TRANS64.TRYWAIT P0, [R0+URZ+0x38860], R2 ;  /* 0x03886002000075a7 */ /* 0x000ea4000800017f */
[----:B--2---:R-:W-:Y:S05]  /*16590*/  @!P0 BRA `(.L_x_333) ;  /* 0x0000002800308947 */ /* 0x004fea0003800000 */
.L_x_396:
[----:B------:R-:W-:Y:S05]  /*165a0*/  BSYNC B1 ;  /* 0x0000000000017941 */ /* 0x000fea0003800000 */
.L_x_332:
[----:B------:R-:W-:Y:S04]  /*165b0*/  BSSY B1, `(.L_x_334) ;  /* 0x0000009000017945 */ /* 0x000fe80003800000 */
        /* <DEDUP_REMOVED lines=8> */
.L_x_335:
[----:B------:R-:W-:Y:S05]  /*16640*/  BSYNC B1 ;  /* 0x0000000000017941 */ /* 0x000fea0003800000 */
.L_x_334:
[----:B------:R-:W3:Y:S04]  /*16650*/  LDL.LU R3, [R1+0x18] ;  /* 0x0000180001037983 */ /* 0x000ee80000300800 */
[----:B--2---:R-:W3:Y:S01]  /*16660*/  LDL.LU R2, [R1+0x8] ;  /* 0x0000080001027983 */ /* 0x004ee20000300800 */
[----:B------:R-:W-:Y:S01]  /*16670*/  UIADD3 UR4, UP0, UR36, 0x470, URZ ;  /* 0x0000047024047890 */ /* 0x000fe2000ff1e03f */
[----:B------:R-:W-:Y:S01]  /*16680*/  PLOP3.LUT P0, PT, PT, PT, PT, 0x80, 0x0 ;  /* 0x000000000000781c */ /* 0x000fe20003f0f070 */
[----:B------:R-:W-:Y:S01]  /*16690*/  VIADD R0, R0, 0x38850 ;  /* 0x0003885000007836 */ /* 0x000fe20000000000 */
[----:B------:R-:W-:Y:S01]  /*166a0*/  UMOV UR6, 0x0 ;  /* 0x0000000000067882 */ /* 0x000fe20000000000 */
[----:B------:R-:W-:Y:S01]  /*166b0*/  UIADD3.X UR5, URZ, UR37, URZ, UP0, !UPT ;  /* 0x000000253f057290 */ /* 0x000fe200087fe43f */
[----:B------:R-:W-:Y:S01]  /*166c0*/  UMOV UR7, 0x14f00000 ;  /* 0x14f0000000077882 */ /* 0x000fe20000000000 */
[----:B------:R-:W-:Y:S01]  /*166d0*/  UMOV UR10, URZ ;  /* 0x0000003f000a7c82 */ /* 0x000fe20008000000 */
[----:B---3--:R-:W-:-:S02]  /*166e0*/  IMAD R3, R2, 0x50, R3 ;  /* 0x0000005002037824 */ /* 0x008fc400078e0203 */
[----:B------:R-:W-:-:S04]  /*166f0*/  IMAD R2, R19, 0xa000, R18 ;  /* 0x0000a00013027824 */ /* 0x000fc800078e0212 */
[----:B------:R-:W-:-:S07]  /*16700*/  VIADD R4, R2, 0x400 ;  /* 0x0000040002047836 */ /* 0x000fce0000000000 */
.L_x_336:
        /* <DEDUP_REMOVED lines=9> */
[----:B--2---:R-:W-:Y:S05]  /*167a0*/  @P0 BRA.U.ANY `(.L_x_336) ;  /* 0xfffffffd00d80947 */ /* 0x004fea000393ffff */
[----:B------:R-:W-:Y:S01]  /*167b0*/  PLOP3.LUT P0, PT, PT, PT, PT, 0x80, 0x0 ;  /* 0x000000000000781c */ /* 0x000fe20003f0f070 */
[----:B------:R-:W-:Y:S01]  /*167c0*/  VIADD R4, R2, 0x2c00 ;  /* 0x00002c0002047836 */ /* 0x000fe20000000000 */
[----:B------:R-:W-:Y:S01]  /*167d0*/  UMOV UR6, 0x0 ;  /* 0x0000000000067882 */ /* 0x000fe20000000000 */
[----:B------:R-:W-:Y:S01]  /*167e0*/  UMOV UR7, 0x14f00000 ;  /* 0x14f0000000077882 */ /* 0x000fe20000000000 */
[----:B------:R-:W-:-:S09]  /*167f0*/  UMOV UR10, 0x40 ;  /* 0x00000040000a7882 */ /* 0x000fd20000000000 */
.L_x_337:
        /* <DEDUP_REMOVED lines=15> */
.L_x_338:
        /* <DEDUP_REMOVED lines=15> */
.L_x_339:
        /* <DEDUP_REMOVED lines=10> */
.L_x_331:
[----:B------:R-:W-:Y:S05]  /*16a80*/  BSYNC B0 ;  /* 0x0000000000007941 */ /* 0x000fea0003800000 */
.L_x_330:
[----:B------:R-:W2:Y:S01]  /*16a90*/  LDL.LU R4, [R1+0x14] ;  /* 0x0000140001047983 */ /* 0x000ea20000300800 */
[----:B------:R-:W-:-:S05]  /*16aa0*/  VIADD R19, R19, 0x1 ;  /* 0x0000000113137836 */ /* 0x000fca0000000000 */
[----:B------:R-:W-:-:S04]  /*16ab0*/  ISETP.NE.AND P0, PT, R19, 0x2, PT ;  /* 0x000000021300780c */ /* 0x000fc80003f05270 */
[----:B------:R-:W-:Y:S02]  /*16ac0*/  SEL R0, RZ, 0x1, P0 ;  /* 0x00000001ff007807 */ /* 0x000fe40000000000 */
[----:B------:R-:W-:Y:S02]  /*16ad0*/  SEL R19, R19, RZ, P0 ;  /* 0x000000ff13137207 */ /* 0x000fe40000000000 */
[----:B--2---:R-:W-:-:S05]  /*16ae0*/  LOP3.LUT R4, R4, R0, RZ, 0x3c, !PT ;  /* 0x0000000004047212 */ /* 0x004fca00078e3cff */
[----:B------:R2:W-:Y:S02]  /*16af0*/  STL [R1+0x14], R4 ;  /* 0x0000140401007387 */ /* 0x0005e40000100800 */
.L_x_246:
[----:B------:R-:W-:Y:S05]  /*16b00*/  BSYNC B7 ;  /* 0x0000000000077941 */ /* 0x000fea0003800000 */
.L_x_244:
[----:B----4-:R-:W4:Y:S02]  /*16b10*/  LDL R0, [R1+0x5c] ;  /* 0x00005c0001007983 */ /* 0x010f240000100800 */
[----:B----4-:R-:W-:-:S13]  /*16b20*/  ISETP.NE.AND P0, PT, R0, RZ, PT ;  /* 0x000000ff0000720c */ /* 0x010fda0003f05270 */
[----:B------:R-:W-:Y:S05]  /*16b30*/  @!P0 BRA `(.L_x_340) ;  /* 0x00000000002c8947 */ /* 0x000fea0003800000 */
[----:B------:R-:W-:Y:S05]  /*16b40*/  WARPSYNC.ALL ;  /* 0x0000000000007948 */ /* 0x000fea0003800000 */
[----:B------:R-:W4:Y:S08]  /*16b50*/  S2UR UR5, SR_CgaCtaId ;  /* 0x00000000000579c3 */ /* 0x000f300000008800 */
[----:B------:R-:W-:Y:S06]  /*16b60*/  BAR.SYNC.DEFER_BLOCKING 0x5, 0x180 ;  /* 0x0146000000007b1d */ /* 0x000fec0000010000 */
[----:B------:R-:W-:-:S02]  /*16b70*/  UMOV UR4, 0x400 ;  /* 0x0000040000047882 */ /* 0x000fc40000000000 */
[----:B----4-:R-:W-:-:S06]  /*16b80*/  ULEA UR4, UR5, UR4, 0x18 ;  /* 0x0000000405047291 */ /* 0x010fcc000f8ec03f */
[----:B------:R-:W-:-:S05]  /*16b90*/  IMAD.U32 R18, RZ, RZ, UR4 ;  /* 0x00000004ff127e24 */ /* 0x000fca000f8e00ff */
[----:B-123--:R-:W1:Y:S04]  /*16ba0*/  LDS.128 R4, [R18+0x388d0] ;  /* 0x0388d00012047984 */ /* 0x00ee680000000c00 */
[----:B-1----:R1:W-:Y:S04]  /*16bb0*/  STL.64 [R1], R4 ;  /* 0x0000000401007387 */ /* 0x0023e80000100a00 */
[----:B------:R1:W-:Y:S01]  /*16bc0*/  STL.64 [R1+0x8], R6 ;  /* 0x0000080601007387 */ /* 0x0003e20000100a00 */
[----:B------:R-:W-:Y:S06]  /*16bd0*/  BAR.ARV 0x4, 0x180 ;  /* 0x0106000000007b1d */ /* 0x000fec0000002000 */
[----:B------:R-:W-:Y:S05]  /*16be0*/  BRA `(.L_x_341) ;  /* 0x0000000c00287947 */ /* 0x000fea0003800000 */
.L_x_340:
[----:B------:R-:W4:Y:S01]  /*16bf0*/  S2R R16, SR_TID.X ;  /* 0x0000000000107919 */ /* 0x000f220000002100 */
[----:B------:R-:W-:Y:S01]  /*16c00*/  UMOV UR4, 0xffffffff ;  /* 0xffffffff00047882 */ /* 0x000fe20000000000 */
[----:B----4-:R-:W-:-:S04]  /*16c10*/  LOP3.LUT R16, R16, 0x1f, RZ, 0xc0, !PT ;  /* 0x0000001f10107812 */ /* 0x010fc800078ec0ff */
[----:B------:R-:W-:Y:S01]  /*16c20*/  ISETP.NE.AND P0, PT, R16, 0x1f, PT ;  /* 0x0000001f1000780c */ /* 0x000fe20003f05270 */
[----:B------:R-:W-:-:S12]  /*16c30*/  BRA.DIV UR4, `(.L_x_342) ;  /* 0x00000022049c7947 */ /* 0x000fd8000b800000 */
[----:B------:R-:W4:Y:S01]  /*16c40*/  LDL.LU R3, [R1] ;  /* 0x0000000001037983 */ /* 0x000f220000300800 */
[----:B------:R-:W-:-:S03]  /*16c50*/  ULDC UR4, c[0x0][0xc3c] ;  /* 0x00030f0000047ab9 */ /* 0x000fc60000000800 */
[----:B-1----:R-:W5:Y:S01]  /*16c60*/  LDL R5, [R1+0xc] ;  /* 0x00000c0001057983 */ /* 0x002f620000100800 */
[----:B------:R-:W-:Y:S01]  /*16c70*/  ULDC.64 UR6, c[0x0][0x208] ;  /* 0x0000820000067ab9 */ /* 0x000fe20000000a00 */
[----:B----4-:R-:W-:Y:S02]  /*16c80*/  IMAD.MOV.U32 R10, RZ, RZ, R3 ;  /* 0x000000ffff0a7224 */ /* 0x010fe400078e0003 */
[----:B-----5:R-:W-:-:S05]  /*16c90*/  IMAD.IADD R0, R5, 0x1, R16 ;  /* 0x0000000105007824 */ /* 0x020fca00078e0210 */
[----:B------:R-:W-:-:S13]  /*16ca0*/  ISETP.GE.OR P1, PT, R0, UR4, !P0 ;  /* 0x0000000400007c0c */ /* 0x000fda000c726670 */
[----:B------:R-:W1:Y:S08]  /*16cb0*/  @!P1 LDC.64 R2, c[0x0][0xc80] ;  /* 0x00032000ff029b82 */ /* 0x000e700000000a00 */
[----:B--23--:R-:W2:Y:S01]  /*16cc0*/  @!P1 LDC.64 R4, c[0x0][0xc78] ;  /* 0x00031e00ff049b82 */ /* 0x00cea20000000a00 */
[----:B-1----:R-:W-:-:S05]  /*16cd0*/  @!P1 IMAD.WIDE R2, R0, 0x4, R2 ;  /* 0x0000000400029825 */ /* 0x002fca00078e0202 */
[----:B------:R2:W3:Y:S02]  /*16ce0*/  @!P1 LDG.E R7, desc[UR6][R2.64] ;  /* 0x0000000602079981 */ /* 0x0004e4000c1e1900 */
[----:B--2---:R-:W-:-:S06]  /*16cf0*/  @!P1 IMAD.WIDE R2, R0, 0x4, R4 ;  /* 0x0000000400029825 */ /* 0x004fcc00078e0204 */
[----:B------:R-:W2:Y:S01]  /*16d00*/  @!P1 LDG.E R2, desc[UR6][R2.64] ;  /* 0x0000000602029981 */ /* 0x000ea2000c1e1900 */
[----:B------:R-:W-:Y:S01]  /*16d10*/  IMAD.MOV.U32 R6, RZ, RZ, RZ ;  /* 0x000000ffff067224 */ /* 0x000fe200078e00ff */
[C---:B------:R-:W-:Y:S01]  /*16d20*/  ISETP.GE.U32.AND P2, PT, R16.reuse, 0x2, PT ;  /* 0x000000021000780c */ /* 0x040fe20003f46070 */
[----:B------:R-:W-:Y:S01]  /*16d30*/  IMAD.MOV.U32 R4, RZ, RZ, RZ ;  /* 0x000000ffff047224 */ /* 0x000fe200078e00ff */
[C---:B------:R-:W-:Y:S01]  /*16d40*/  ISETP.GE.U32.AND P3, PT, R16.reuse, 0x4, PT ;  /* 0x000000041000780c */ /* 0x040fe20003f66070 */
[----:B------:R-:W-:Y:S01]  /*16d50*/  SHFL.IDX PT, R0, R10, RZ, 0x1f ;  /* 0x00001fff0a007589 */ /* 0x000fe200000e0000 */
[C---:B------:R-:W-:Y:S02]  /*16d60*/  ISETP.GE.U32.AND P4, PT, R16.reuse, 0x8, PT ;  /* 0x000000081000780c */ /* 0x040fe40003f86070 */
[----:B------:R-:W-:Y:S01]  /*16d70*/  ISETP.GE.U32.AND P5, PT, R16, 0x10, PT ;  /* 0x000000101000780c */ /* 0x000fe20003fa6070 */
[----:B------:R-:W-:Y:S01]  /*16d80*/  SHFL.IDX PT, R8, R10, 0x1, 0x1f ;  /* 0x00201f000a087f89 */ /* 0x000fe200000e0000 */
[----:B---3--:R-:W-:-:S02]  /*16d90*/  @!P1 IMAD.MOV.U32 R6, RZ, RZ, R7 ;  /* 0x000000ffff069224 */ /* 0x008fc400078e0007 */
[----:B------:R-:W-:Y:S02]  /*16da0*/  IMAD.MOV.U32 R7, RZ, RZ, RZ ;  /* 0x000000ffff077224 */ /* 0x000fe400078e00ff */
[----:B--2---:R-:W-:Y:S01]  /*16db0*/  @!P1 IMAD.MOV.U32 R7, RZ, RZ, R2 ;  /* 0x000000ffff079224 */ /* 0x004fe200078e0002 */
[----:B------:R-:W-:-:S03]  /*16dc0*/  ISETP.NE.AND P1, PT, R16, RZ, PT ;  /* 0x000000ff1000720c */ /* 0x000fc60003f25270 */
[----:B------:R-:W-:-:S05]  /*16dd0*/  IMAD R2, R7, R6, RZ ;  /* 0x0000000607027224 */ /* 0x000fca00078e02ff */
        /* <DEDUP_REMOVED lines=15> */
[----:B------:R1:W2:Y:S02]  /*16ed0*/  SHFL.IDX PT, R9, R2, 0x1f, 0x1f ;  /* 0x03e01f0002097f89 */ /* 0x0002a400000e0000 */
.L_x_406:
[----:B------:R-:W-:Y:S02]  /*16ee0*/  ULDC UR4, c[0x0][0xc38] ;  /* 0x00030e0000047ab9 */ /* 0x000fe40000000800 */
[----:B------:R-:W-:-:S04]  /*16ef0*/  IMAD.U32 R3, RZ, RZ, UR4 ;  /* 0x00000004ff037e24 */ /* 0x000fc8000f8e00ff */
[----:B--2---:R-:W-:-:S04]  /*16f00*/  IMAD R9, R9, R3, RZ ;  /* 0x0000000309097224 */ /* 0x004fc800078e02ff */
[----:B------:R-:W-:-:S05]  /*16f10*/  IMAD.IADD R5, R8, 0x1, R9 ;  /* 0x0000000108057824 */ /* 0x000fca00078e0209 */
[----:B------:R-:W-:-:S13]  /*16f20*/  ISETP.GT.AND P6, PT, R5, R0, PT ;  /* 0x000000000500720c */ /* 0x000fda0003fc4270 */
[----:B------:R-:W-:Y:S05]  /*16f30*/  @P6 BRA `(.L_x_343) ;  /* 0x0000000000b06947 */ /* 0x000fea0003800000 */
.L_x_346:
[----:B------:R-:W2:Y:S01]  /*16f40*/  LDL.LU R3, [R1+0xc] ;  /* 0x00000c0001037983 */ /* 0x000ea20000300800 */
[----:B-1----:R-:W1:Y:S01]  /*16f50*/  LDC R2, c[0x0][0xc3c] ;  /* 0x00030f00ff027b82 */ /* 0x002e620000000800 */
[----:B--2---:R-:W-:-:S05]  /*16f60*/  VIADD R3, R3, 0x1f ;  /* 0x0000001f03037836 */ /* 0x004fca0000000000 */
[----:B-1----:R-:W-:-:S13]  /*16f70*/  ISETP.GE.AND P6, PT, R3, R2, PT ;  /* 0x000000020300720c */ /* 0x002fda0003fc6270 */
[----:B------:R-:W-:Y:S05]  /*16f80*/  @P6 BRA `(.L_x_344) ;  /* 0x0000000400d86947 */ /* 0x000fea0003800000 */
[----:B------:R-:W1:Y:S01]  /*16f90*/  S2R R6, SR_TID.X ;  /* 0x0000000000067919 */ /* 0x000e620000002100 */
[----:B------:R-:W-:Y:S01]  /*16fa0*/  ULDC.64 UR4, c[0x0][0x208] ;  /* 0x0000820000047ab9 */ /* 0x000fe20000000a00 */
[----:B------:R2:W-:Y:S01]  /*16fb0*/  STL [R1+0xc], R3 ;  /* 0x00000c0301007387 */ /* 0x0005e20000100800 */
[----:B-1----:R-:W-:-:S05]  /*16fc0*/  LOP3.LUT R6, R6, 0x1f, RZ, 0xc0, !PT ;  /* 0x0000001f06067812 */ /* 0x002fca00078ec0ff */
[----:B------:R-:W-:Y:S02]  /*16fd0*/  IMAD.IADD R7, R3, 0x1, R6 ;  /* 0x0000000103077824 */ /* 0x000fe400078e0206 */
[----:B------:R-:W-:-:S03]  /*16fe0*/  IMAD.MOV.U32 R6, RZ, RZ, RZ ;  /* 0x000000ffff067224 */ /* 0x000fc600078e00ff */
[----:B------:R-:W-:-:S13]  /*16ff0*/  ISETP.GE.OR P6, PT, R7, R2, !P0 ;  /* 0x000000020700720c */ /* 0x000fda00047c6670 */
[----:B--2---:R-:W1:Y:S02]  /*17000*/  @!P6 LDC.64 R2, c[0x0][0xc80] ;  /* 0x00032000ff02eb82 */ /* 0x004e640000000a00 */
[----:B-1----:R-:W-:-:S05]  /*17010*/  @!P6 IMAD.WIDE R2, R7, 0x4, R2 ;  /* 0x000000040702e825 */ /* 0x002fca00078e0202 */
[----:B------:R1:W2:Y:S02]  /*17020*/  @!P6 LDG.E R6, desc[UR4][R2.64] ;  /* 0x000000040206e981 */ /* 0x0002a4000c1e1900 */
[----:B-1----:R-:W1:Y:S02]  /*17030*/  @!P6 LDC.64 R2, c[0x0][0xc78] ;  /* 0x00031e00ff02eb82 */ /* 0x002e640000000a00 */
[----:B-1----:R-:W-:-:S04]  /*17040*/  @!P6 IMAD.WIDE R2, R7, 0x4, R2 ;  /* 0x000000040702e825 */ /* 0x002fc800078e0202 */
[----:B------:R-:W-:-:S06]  /*17050*/  IMAD.MOV.U32 R7, RZ, RZ, RZ ;  /* 0x000000ffff077224 */ /* 0x000fcc00078e00ff */
[----:B------:R-:W2:Y:S01]  /*17060*/  @!P6 LDG.E R7, desc[UR4][R2.64] ;  /* 0x000000040207e981 */ /* 0x000ea2000c1e1900 */
[----:B------:R-:W-:Y:S01]  /*17070*/  UMOV UR4, 0xffffffff ;  /* 0xffffffff00047882 */ /* 0x000fe20000000000 */
[----:B--2---:R-:W-:Y:S02]  /*17080*/  IMAD R2, R7, R6, RZ ;  /* 0x0000000607027224 */ /* 0x004fe400078e02ff */
[----:B------:R-:W-:Y:S05]  /*17090*/  BRA.DIV UR4, `(.L_x_345) ;  /* 0x0000002204e87947 */ /* 0x000fea000b800000 */
        /* <DEDUP_REMOVED lines=16> */
.L_x_414:
[----:B------:R-:W-:Y:S02]  /*171a0*/  ULDC UR4, c[0x0][0xc38] ;  /* 0x00030e0000047ab9 */ /* 0x000fe40000000800 */
[----:B------:R-:W-:-:S04]  /*171b0*/  IMAD.U32 R3, RZ, RZ, UR4 ;  /* 0x00000004ff037e24 */ /* 0x000fc8000f8e00ff */
[----:B--2---:R-:W-:-:S04]  /*171c0*/  IMAD R9, R9, R3, RZ ;  /* 0x0000000309097224 */ /* 0x004fc800078e02ff */
[----:B------:R-:W-:-:S05]  /*171d0*/  IMAD.IADD R5, R9, 0x1, R5 ;  /* 0x0000000109057824 */ /* 0x000fca00078e0205 */
[----:B------:R-:W-:-:S13]  /*171e0*/  ISETP.GT.AND P6, PT, R5, R0, PT ;  /* 0x000000000500720c */ /* 0x000fda0003fc4270 */
[----:B------:R-:W-:Y:S05]  /*171f0*/  @!P6 BRA `(.L_x_346) ;  /* 0xfffffffc0050e947 */ /* 0x000fea000383ffff */
.L_x_343:
[----:B------:R-:W-:Y:S01]  /*17200*/  IMAD.IADD R9, R5, 0x1, -R9 ;  /* 0x0000000105097824 */ /* 0x000fe200078e0a09 */
[----:B------:R-:W-:-:S03]  /*17210*/  UMOV UR4, 0xffffffff ;  /* 0xffffffff00047882 */ /* 0x000fc60000000000 */
[----:B------:R-:W-:-:S05]  /*17220*/  IMAD R5, R2, R3, R9 ;  /* 0x0000000302057224 */ /* 0x000fca00078e0209 */
[----:B------:R-:W-:Y:S01]  /*17230*/  ISETP.GT.AND P6, PT, R5, R0, PT ;  /* 0x000000000500720c */ /* 0x000fe20003fc4270 */
[----:B------:R-:W-:-:S12]  /*17240*/  BRA.DIV UR4, `(.L_x_347) ;  /* 0x0000002604547947 */ /* 0x000fd8000b800000 */
[----:B------:R-:W-:-:S04]  /*17250*/  VOTE.ANY R8, PT, !P6 ;  /* 0x0000000000087806 */ /* 0x000fc800070e0100 */
[----:B------:R-:W2:Y:S02]  /*17260*/  POPC R5, R8 ;  /* 0x0000000800057309 */ /* 0x000ea40000000000 */
[----:B--2---:R2:W3:Y:S04]  /*17270*/  SHFL.IDX PT, R6, R6, R5, 0x1f ;  /* 0x00001f0506067589 */ /* 0x0044e800000e0000 */
[----:B------:R2:W4:Y:S02]  /*17280*/  SHFL.IDX PT, R7, R7, R5, 0x1f ;  /* 0x00001f0507077589 */ /* 0x00052400000e0000 */
.L_x_419:
[----:B------:R-:W-:-:S13]  /*17290*/  ISETP.NE.AND P0, PT, R8, RZ, PT ;  /* 0x000000ff0800720c */ /* 0x000fda0003f05270 */
[----:B------:R-:W-:Y:S05]  /*172a0*/  @!P0 BRA `(.L_x_348) ;  /* 0x0000000000148947 */ /* 0x000fea0003800000 */
[----:B------:R-:W-:Y:S01]  /*172b0*/  UMOV UR4, 0xffffffff ;  /* 0xffffffff00047882 */ /* 0x000fe20000000000 */
[----:B0-----:R-:W-:Y:S02]  /*172c0*/  VIADD R12, R5, 0xffffffff ;  /* 0xffffffff050c7836 */ /* 0x001fe40000000000 */
[----:B------:R-:W-:Y:S05]  /*172d0*/  BRA.DIV UR4, `(.L_x_349) ;  /* 0x00000026048c7947 */ /* 0x000fea000b800000 */
[----:B-1----:R0:W1:Y:S02]  /*172e0*/  SHFL.IDX PT, R2, R2, R12, 0x1f ;  /* 0x00001f0c02027589 */ /* 0x00206400000e0000 */
.L_x_422:
[----:B-1----:R-:W-:-:S07]  /*172f0*/  IMAD.MOV.U32 R4, RZ, RZ, R2 ;  /* 0x000000ffff047224 */ /* 0x002fce00078e0002 */
.L_x_348:
[----:B------:R-:W5:Y:S01]  /*17300*/  LDL.LU R10, [R1+0xc] ;  /* 0x00000c00010a7983 */ /* 0x000f620000300800 */
[----:B------:R-:W-:Y:S01]  /*17310*/  IMAD R9, R4, R3, R9 ;  /* 0x0000000304097224 */ /* 0x000fe200078e0209 */
[----:B---3--:R-:W-:-:S03]  /*17320*/  IABS R4, R6 ;  /* 0x0000000600047213 */ /* 0x008fc60000000000 */
[----:B------:R-:W-:Y:S01]  /*17330*/  IMAD.IADD R0, R0, 0x1, -R9 ;  /* 0x0000000100007824 */ /* 0x000fe200078e0a09 */
[----:B-1----:R-:W1:Y:S01]  /*17340*/  I2F.RP R2, R4 ;  /* 0x0000000400027306 */ /* 0x002e620000209400 */
[----:B------:R3:W-:Y:S02]  /*17350*/  STL [R1], R9 ;  /* 0x0000000901007387 */ /* 0x0007e40000100800 */
[----:B---3--:R-:W-:-:S05]  /*17360*/  IABS R9, R6 ;  /* 0x0000000600097213 */ /* 0x008fca0000000000 */
[----:B-1----:R-:W1:Y:S01]  /*17370*/  MUFU.RCP R2, R2 ;  /* 0x0000000200027308 */ /* 0x002e620000001000 */
[----:B------:R-:W-:Y:S02]  /*17380*/  IMAD.MOV R9, RZ, RZ, -R9 ;  /* 0x000000ffff097224 */ /* 0x000fe400078e0a09 */
[----:B-1----:R-:W-:-:S05]  /*17390*/  VIADD R2, R2, 0xffffffe ;  /* 0x0ffffffe02027836 */ /* 0x002fca0000000000 */
[----:B------:R-:W1:Y:S02]  /*173a0*/  F2I.FTZ.U32.TRUNC.NTZ R3, R2 ;  /* 0x0000000200037305 */ /* 0x000e64000021f000 */
[----:B-1----:R-:W-:-:S04]  /*173b0*/  IMAD.MOV R2, RZ, RZ, -R3 ;  /* 0x000000ffff027224 */ /* 0x002fc800078e0a03 */
[----:B------:R-:W-:Y:S02]  /*173c0*/  IMAD R8, R2, R4, RZ ;  /* 0x0000000402087224 */ /* 0x000fe400078e02ff */
[----:B------:R-:W-:-:S04]  /*173d0*/  IMAD.MOV.U32 R2, RZ, RZ, RZ ;  /* 0x000000ffff027224 */ /* 0x000fc800078e00ff */
[----:B------:R-:W-:Y:S01]  /*173e0*/  IMAD.HI.U32 R2, R3, R8, R2 ;  /* 0x0000000803027227 */ /* 0x000fe200078e0002 */
[----:B------:R-:W-:-:S05]  /*173f0*/  IABS R3, R0 ;  /* 0x0000000000037213 */ /* 0x000fca0000000000 */
[----:B------:R-:W-:-:S04]  /*17400*/  IMAD.HI.U32 R8, R2, R3, RZ ;  /* 0x0000000302087227 */ /* 0x000fc800078e00ff */
[----:B------:R-:W-:-:S05]  /*17410*/  IMAD R3, R8, R9, R3 ;  /* 0x0000000908037224 */ /* 0x000fca00078e0203 */
[----:B------:R-:W-:-:S13]  /*17420*/  ISETP.GT.U32.AND P1, PT, R4, R3, PT ;  /* 0x000000030400720c */ /* 0x000fda0003f24070 */
[----:B------:R-:W-:Y:S02]  /*17430*/  @!P1 IMAD.IADD R3, R3, 0x1, -R4 ;  /* 0x0000000103039824 */ /* 0x000fe400078e0a04 */
[----:B------:R-:W-:Y:S01]  /*17440*/  @!P1 VIADD R8, R8, 0x1 ;  /* 0x0000000108089836 */ /* 0x000fe20000000000 */
[----:B------:R-:W-:Y:S02]  /*17450*/  ISETP.NE.AND P1, PT, R6, RZ, PT ;  /* 0x000000ff0600720c */ /* 0x000fe40003f25270 */
[----:B------:R-:W-:Y:S02]  /*17460*/  ISETP.GE.U32.AND P0, PT, R3, R4, PT ;  /* 0x000000040300720c */ /* 0x000fe40003f06070 */
[----:B----4-:R-:W-:-:S04]  /*17470*/  IABS R4, R7 ;  /* 0x0000000700047213 */ /* 0x010fc80000000000 */
[----:B------:R-:W1:Y:S07]  /*17480*/  I2F.RP R2, R4 ;  /* 0x0000000400027306 */ /* 0x000e6e0000209400 */
[----:B------:R-:W-:Y:S01]  /*17490*/  @P0 VIADD R8, R8, 0x1 ;  /* 0x0000000108080836 */ /* 0x000fe20000000000 */
[----:B-1----:R-:W1:Y:S02]  /*174a0*/  MUFU.RCP R2, R2 ;  /* 0x0000000200027308 */ /* 0x002e640000001000 */
[----:B-1----:R-:W-:-:S06]  /*174b0*/  VIADD R2, R2, 0xffffffe ;  /* 0x0ffffffe02027836 */ /* 0x002fcc0000000000 */
[----:B------:R-:W1:Y:S02]  /*174c0*/  F2I.FTZ.U32.TRUNC.NTZ R3, R2 ;  /* 0x0000000200037305 */ /* 0x000e64000021f000 */
[----:B-1----:R-:W-:-:S04]  /*174d0*/  IMAD.MOV R2, RZ, RZ, -R3 ;  /* 0x000000ffff027224 */ /* 0x002fc800078e0a03 */
[----:B------:R-:W-:Y:S02]  /*174e0*/  IMAD R9, R2, R4, RZ ;  /* 0x0000000402097224 */ /* 0x000fe400078e02ff */
[----:B------:R-:W-:-:S04]  /*174f0*/  IMAD.MOV.U32 R2, RZ, RZ, RZ ;  /* 0x000000ffff027224 */ /* 0x000fc800078e00ff */
[----:B------:R-:W-:Y:S01]  /*17500*/  IMAD.HI.U32 R2, R3, R9, R2 ;  /* 0x0000000903027227 */ /* 0x000fe200078e0002 */
[----:B------:R-:W-:Y:S02]  /*17510*/  LOP3.LUT R3, R0, R6, RZ, 0x3c, !PT ;  /* 0x0000000600037212 */ /* 0x000fe400078e3cff */
[----:B------:R-:W-:Y:S02]  /*17520*/  IABS R9, R7 ;  /* 0x0000000700097213 */ /* 0x000fe40000000000 */
[----:B------:R-:W-:-:S03]  /*17530*/  ISETP.GE.AND P2, PT, R3, RZ, PT ;  /* 0x000000ff0300720c */ /* 0x000fc60003f46270 */
[----:B------:R-:W-:-:S10]  /*17540*/  IMAD.MOV R9, RZ, RZ, -R9 ;  /* 0x000000ffff097224 */ /* 0x000fd400078e0a09 */
[----:B------:R-:W-:Y:S01]  /*17550*/  @!P2 IMAD.MOV R8, RZ, RZ, -R8 ;  /* 0x000000ffff08a224 */ /* 0x000fe200078e0a08 */
[----:B------:R-:W-:-:S04]  /*17560*/  @!P1 LOP3.LUT R8, RZ, R6, RZ, 0x33, !PT ;  /* 0x00000006ff089212 */ /* 0x000fc800078e33ff */
[-C--:B------:R-:W-:Y:S01]  /*17570*/  IABS R3, R8.reuse ;  /* 0x0000000800037213 */ /* 0x080fe20000000000 */
[----:B------:R-:W-:-:S04]  /*17580*/  IMAD R6, R6, R8, RZ ;  /* 0x0000000806067224 */ /* 0x000fc800078e02ff */
[----:B------:R-:W-:-:S04]  /*17590*/  IMAD.HI.U32 R2, R2, R3, RZ ;  /* 0x0000000302027227 */ /* 0x000fc800078e00ff */
[----:B------:R-:W-:-:S05]  /*175a0*/  IMAD R3, R2, R9, R3 ;  /* 0x0000000902037224 */ /* 0x000fca00078e0203 */
[----:B------:R-:W-:-:S13]  /*175b0*/  ISETP.GT.U32.AND P1, PT, R4, R3, PT ;  /* 0x000000030400720c */ /* 0x000fda0003f24070 */
[----:B------:R-:W-:Y:S02]  /*175c0*/  @!P1 IMAD.IADD R3, R3, 0x1, -R4 ;  /* 0x0000000103039824 */ /* 0x000fe400078e0a04 */
[----:B------:R-:W-:Y:S01]  /*175d0*/  @!P1 VIADD R2, R2, 0x1 ;  /* 0x0000000102029836 */ /* 0x000fe20000000000 */
[----:B------:R-:W-:Y:S02]  /*175e0*/  ISETP.NE.AND P1, PT, R7, RZ, PT ;  /* 0x000000ff0700720c */ /* 0x000fe40003f25270 */
[----:B------:R-:W-:Y:S01]  /*175f0*/  ISETP.GE.U32.AND P0, PT, R3, R4, PT ;  /* 0x000000040300720c */ /* 0x000fe20003f06070 */
[----:B------:R-:W-:Y:S01]  /*17600*/  IMAD.IADD R4, R0, 0x1, -R6 ;  /* 0x0000000100047824 */ /* 0x000fe200078e0a06 */
[----:B------:R-:W-:-:S04]  /*17610*/  LOP3.LUT R3, R8, R7, RZ, 0x3c, !PT ;  /* 0x0000000708037212 */ /* 0x000fc800078e3cff */
[----:B------:R-:W-:-:S07]  /*17620*/  ISETP.GE.AND P2, PT, R3, RZ, PT ;  /* 0x000000ff0300720c */ /* 0x000fce0003f46270 */
[----:B------:R-:W-:-:S06]  /*17630*/  @P0 VIADD R2, R2, 0x1 ;  /* 0x0000000102020836 */ /* 0x000fcc0000000000 */
[----:B------:R-:W-:Y:S01]  /*17640*/  @!P2 IMAD.MOV R2, RZ, RZ, -R2 ;  /* 0x000000ffff02a224 */ /* 0x000fe200078e0a02 */
[----:B------:R-:W-:-:S05]  /*17650*/  @!P1 LOP3.LUT R2, RZ, R7, RZ, 0x33, !PT ;  /* 0x00000007ff029212 */ /* 0x000fca00078e33ff */
[--C-:B------:R-:W-:Y:S02]  /*17660*/  IMAD.MOV R3, RZ, RZ, -R2.reuse ;  /* 0x000000ffff037224 */ /* 0x100fe400078e0a02 */
[C---:B------:R-:W-:Y:S02]  /*17670*/  IMAD R2, R7.reuse, 0x1000000, R2 ;  /* 0x0100000007027824 */ /* 0x040fe400078e0202 */
[----:B------:R-:W-:-:S04]  /*17680*/  IMAD R3, R7, R3, R8 ;  /* 0x0000000307037224 */ /* 0x000fc800078e0208 */
[----:B------:R-:W-:-:S05]  /*17690*/  IMAD R0, R3, 0x10000, R2 ;  /* 0x0001000003007824 */ /* 0x000fca00078e0202 */
[----:B------:R1:W-:Y:S01]  /*176a0*/  STL [R1+0x8], R0 ;  /* 0x0000080001007387 */ /* 0x0003e20000100800 */
[----:B-----5:R-:W-:-:S05]  /*176b0*/  IMAD.IADD R10, R5, 0x1, R10 ;  /* 0x00000001050a7824 */ /* 0x020fca00078e020a */
[----:B------:R1:W-:Y:S04]  /*176c0*/  STL [R1+0xc], R10 ;  /* 0x00000c0a01007387 */ /* 0x0003e80000100800 */
[----:B------:R1:W-:Y:S01]  /*176d0*/  STL [R1+0x4], R4 ;  /* 0x0000040401007387 */ /* 0x0003e20000100800 */
[----:B------:R-:W-:Y:S05]  /*176e0*/  BRA `(.L_x_350) ;  /* 0x0000000000287947 */ /* 0x000fea0003800000 */
.L_x_344:
[----:B------:R-:W-:Y:S01]  /*176f0*/  UMOV UR4, URZ ;  /* 0x0000003f00047c82 */ /* 0x000fe20008000000 */
[----:B------:R-:W-:Y:S01]  /*17700*/  ULDC UR6, c[0x0][0xc3c] ;  /* 0x00030f0000067ab9 */ /* 0x000fe20000000800 */
[----:B------:R-:W-:Y:S01]  /*17710*/  UMOV UR5, URZ ;  /* 0x0000003f00057c82 */ /* 0x000fe20008000000 */
[----:B------:R1:W-:Y:S01]  /*17720*/  STL [R1], R0 ;  /* 0x0000000001007387 */ /* 0x0003e20000100800 */
[----:B------:R-:W-:Y:S02]  /*17730*/  IMAD.U32 R3, RZ, RZ, UR4 ;  /* 0x00000004ff037e24 */ /* 0x000fe4000f8e00ff */
[----:B------:R-:W-:-:S03]  /*17740*/  IMAD.U32 R2, RZ, RZ, UR5 ;  /* 0x00000005ff027e24 */ /* 0x000fc6000f8e00ff */
[----:B------:R2:W-:Y:S01]  /*17750*/  STL [R1+0x4], R3 ;  /* 0x0000040301007387 */ /* 0x0005e20000100800 */
[----:B-1----:R-:W-:-:S05]  /*17760*/  IMAD.U32 R0, RZ, RZ, UR6 ;  /* 0x00000006ff007e24 */ /* 0x002fca000f8e00ff */
[----:B------:R2:W-:Y:S04]  /*17770*/  STL [R1+0xc], R0 ;  /* 0x00000c0001007387 */ /* 0x0005e80000100800 */
[----:B------:R2:W-:Y:S02]  /*17780*/  STL [R1+0x8], R2 ;  /* 0x0000080201007387 */ /* 0x0005e40000100800 */
.L_x_350:
[----:B--2---:R-:W2:Y:S04]  /*17790*/  LDL R2, [R1+0xc] ;  /* 0x00000c0001027983 */ /* 0x004ea80000100800 */
[----:B------:R-:W3:Y:S04]  /*177a0*/  LDL R3, [R1+0x8] ;  /* 0x0000080001037983 */ /* 0x000ee80000100800 */
[----:B------:R-:W4:Y:S04]  /*177b0*/  LDL R5, [R1+0x4] ;  /* 0x0000040001057983 */ /* 0x000f280000100800 */
[----:B-1----:R-:W4:Y:S01]  /*177c0*/  LDL R4, [R1] ;  /* 0x0000000001047983 */ /* 0x002f220000100800 */
[----:B------:R-:W1:Y:S01]  /*177d0*/  S2R R0, SR_TID.X ;  /* 0x0000000000007919 */ /* 0x000e620000002100 */
[----:B------:R-:W-:Y:S05]  /*177e0*/  WARPSYNC.ALL ;  /* 0x0000000000007948 */ /* 0x000fea0003800000 */
[----:B-1----:R-:W-:Y:S01]  /*177f0*/  LOP3.LUT R0, R0, 0x1f, RZ, 0xc0, !PT ;  /* 0x0000001f00007812 */ /* 0x002fe200078ec0ff */
[----:B------:R-:W-:Y:S03]  /*17800*/  BAR.SYNC.DEFER_BLOCKING 0x4, 0x180 ;  /* 0x0106000000007b1d */ /* 0x000fe60000010000 */
[----:B------:R-:W-:-:S13]  /*17810*/  ISETP.NE.AND P0, PT, R0, RZ, PT ;  /* 0x000000ff0000720c */ /* 0x000fda0003f05270 */
[----:B------:R-:W1:Y:S01]  /*17820*/  @!P0 S2R R0, SR_CgaCtaId ;  /* 0x0000000000008919 */ /* 0x000e620000008800 */
[----:B--2---:R-:W-:Y:S01]  /*17830*/  IMAD.MOV.U32 R7, RZ, RZ, R2 ;  /* 0x000000ffff077224 */ /* 0x004fe200078e0002 */
[----:B------:R-:W-:Y:S01]  /*17840*/  @!P0 MOV R2, 0x400 ;  /* 0x0000040000028802 */ /* 0x000fe20000000f00 */
[----:B---3--:R-:W-:-:S03]  /*17850*/  IMAD.MOV.U32 R6, RZ, RZ, R3 ;  /* 0x000000ffff067224 */ /* 0x008fc600078e0003 */
[----:B-1----:R-:W-:-:S05]  /*17860*/  @!P0 LEA R18, R0, R2, 0x18 ;  /* 0x0000000200128211 */ /* 0x002fca00078ec0ff */
[----:B----4-:R2:W-:Y:S01]  /*17870*/  @!P0 STS.128 [R18+0x388d0], R4 ;  /* 0x0388d00412008388 */ /* 0x0105e20000000c00 */
[----:B------:R-:W-:Y:S06]  /*17880*/  BAR.ARV 0x5, 0x180 ;  /* 0x0146000000007b1d */ /* 0x000fec0000002000 */
.L_x_341:
[----:B------:R-:W3:Y:S01]  /*17890*/  LDL R0, [R1+0xc] ;  /* 0x00000c0001007983 */ /* 0x000ee20000100800 */
[----:B------:R-:W-:Y:S02]  /*178a0*/  ULDC UR4, c[0x0][0xc3c] ;  /* 0x00030f0000047ab9 */ /* 0x000fe40000000800 */
[----:B---3--:R-:W-:-:S13]  /*178b0*/  ISETP.GE.AND P0, PT, R0, UR4, PT ;  /* 0x0000000400007c0c */ /* 0x008fda000bf06270 */
[----:B------:R-:W-:Y:S05]  /*178c0*/  @!P0 BRA `(.L_x_351) ;  /* 0xffffff9c005c8947 */ /* 0x000fea000383ffff */
[----:B------:R-:W-:Y:S05]  /*178d0*/  BSYNC B8 ;  /* 0x0000000000087941 */ /* 0x000fea0003800000 */
.L_x_238:
[----:B0-----:R-:W3:Y:S01]  /*178e0*/  LDL.LU R0, [R1+0x48] ;  /* 0x0000480001007983 */ /* 0x001ee20000300800 */
[----:B------:R-:W-:Y:S01]  /*178f0*/  BSSY B0, `(.L_x_352) ;  /* 0x000000b000007945 */ /* 0x000fe20003800000 */
[----:B-12---:R-:W0:Y:S01]  /*17900*/  S2R R5, SR_CgaCtaId ;  /* 0x0000000000057919 */ /* 0x006e220000008800 */
[----:B---3--:R-:W-:-:S05]  /*17910*/  VIADD R0, R0, 0x1 ;  /* 0x0000000100007836 */ /* 0x008fca0000000000 */
[----:B------:R-:W-:-:S04]  /*17920*/  LEA.HI R2, R0, R0, RZ, 0x1 ;  /* 0x0000000000027211 */ /* 0x000fc800078f08ff */
[----:B------:R-:W-:-:S05]  /*17930*/  LOP3.LUT R3, R2, 0xfffffffe, RZ, 0xc0, !PT ;  /* 0xfffffffe02037812 */ /* 0x000fca00078ec0ff */
[----:B------:R-:W-:Y:S01]  /*17940*/  IMAD.IADD R3, R0, 0x1, -R3 ;  /* 0x0000000100037824 */ /* 0x000fe200078e0a03 */
[----:B------:R-:W-:-:S04]  /*17950*/  MOV R0, 0x400 ;  /* 0x0000040000007802 */ /* 0x000fc80000000f00 */
[----:B0-----:R-:W-:Y:S02]  /*17960*/  LEA R0, R5, R0, 0x18 ;  /* 0x0000000005007211 */ /* 0x001fe400078ec0ff */
[----:B------:R-:W-:-:S04]  /*17970*/  SHF.L.U32 R3, R3, 0x1f, RZ ;  /* 0x0000001f03037819 */ /* 0x000fc800000006ff */
[----:B------:R-:W0:Y:S02]  /*17980*/  SYNCS.PHASECHK.TRANS64.TRYWAIT P0, [R0+URZ+0x38820], R3 ;  /* 0x03882003000075a7 */ /* 0x000e24000800017f */
[----:B0-----:R-:W-:Y:S05]  /*17990*/  @!P0 BRA `(.L_x_353) ;  /* 0x0000002000048947 */ /* 0x001fea0003800000 */
.L_x_423:
[----:B------:R-:W-:Y:S05]  /*179a0*/  BSYNC B0 ;  /* 0x0000000000007941 */ /* 0x000fea0003800000 */
.L_x_352:
[----:B------:R-:W-:-:S03]  /*179b0*/  UMOV UR4, 0xffffffff ;  /* 0xffffffff00047882 */ /* 0x000fc60000000000 */
[----:B------:R-:W-:Y:S05]  /*179c0*/  BRA.DIV UR4, `(.L_x_354) ;  /* 0x00000022040c7947 */ /* 0x000fea000b800000 */
[----:B------:R-:W1:Y:S02]  /*179d0*/  S2R R2, SR_TID.X ;  /* 0x0000000000027919 */ /* 0x000e640000002100 */
[----:B-1----:R-:W-:-:S04]  /*179e0*/  SHF.R.U32.HI R2, RZ, 0x5, R2 ;  /* 0x00000005ff027819 */ /* 0x002fc80000011602 */
[----:B------:R-:W-:-:S05]  /*179f0*/  LOP3.LUT R2, R2, 0x3, RZ, 0xc0, !PT ;  /* 0x0000000302027812 */ /* 0x000fca00078ec0ff */
[----:B------:R1:W2:Y:S02]  /*17a00*/  SHFL.IDX PT, R14, R2, RZ, 0x1f ;  /* 0x00001fff020e7589 */ /* 0x0002a400000e0000 */
.L_x_426:
[----:B--2---:R-:W-:Y:S01]  /*17a10*/  ISETP.NE.AND P0, PT, R14, RZ, PT ;  /* 0x000000ff0e00720c */ /* 0x004fe20003f05270 */
[----:B------:R-:W-:-:S12]  /*17a20*/  BSSY B0, `(.L_x_355) ;  /* 0x0000027000007945 */ /* 0x000fd80003800000 */
[----:B------:R-:W-:Y:S05]  /*17a30*/  @P0 BRA `(.L_x_356) ;  /* 0x0000000000940947 */ /* 0x000fea0003800000 */
[----:B------:R-:W-:-:S03]  /*17a40*/  UMOV UR4, 0xffffffff ;  /* 0xffffffff00047882 */ /* 0x000fc60000000000 */
[----:B------:R-:W-:Y:S05]  /*17a50*/  BRA.DIV UR4, `(.L_x_357) ;  /* 0x00000022041c7947 */ /* 0x000fea000b800000 */
[----:B------:R-:W-:-:S13]  /*17a60*/  ELECT P6, URZ, PT ;  /* 0x00000000003f782f */ /* 0x000fda00038c0000 */
.L_x_429:
[----:B------:R-:W-:Y:S05]  /*17a70*/  @!P6 BRA `(.L_x_356) ;  /* 0x000000000084e947 */ /* 0x000fea0003800000 */
[----:B-1----:R-:W2:Y:S02]  /*17a80*/  LDL R2, [R1+0x70] ;  /* 0x0000700001027983 */ /* 0x002ea40000100800 */
[----:B--2---:R-:W-:-:S13]  /*17a90*/  R2UR UR4, R2 ;  /* 0x00000000020472ca */ /* 0x004fda00000e0000 */
[----:B------:R-:W-:-:S06]  /*17aa0*/  ULOP3.LUT UR4, UR4, 0x2, URZ, 0xfc, !UPT ;  /* 0x0000000204047892 */ /* 0x000fcc000f8efc3f */
[----:B------:R-:W-:-:S05]  /*17ab0*/  IMAD.U32 R2, RZ, RZ, UR4 ;  /* 0x00000004ff027e24 */ /* 0x000fca000f8e00ff */
[----:B------:R-:W-:-:S13]  /*17ac0*/  ISETP.NE.AND P2, PT, R2, 0x3, PT ;  /* 0x000000030200780c */ /* 0x000fda0003f45270 */
[----:B------:R-:W-:Y:S05]  /*17ad0*/  @!P2 BRA `(.L_x_358) ;  /* 0x000000000004a947 */ /* 0x000fea0003800000 */
[----:B------:R-:W-:Y:S01]  /*17ae0*/  BPT.TRAP 0x1 ;  /* 0x000000040000795c */ /* 0x000fe20000300000 */
.L_x_358:
[----:B------:R-:W2:Y:S01]  /*17af0*/  LDL.LU R7, [R1+0x14] ;  /* 0x0000140001077983 */ /* 0x000ea20000300800 */
[----:B------:R-:W-:Y:S02]  /*17b00*/  VIADD R2, R0, 0x38840 ;  /* 0x0003884000027836 */ /* 0x000fe40000000000 */
[C---:B0-----:R-:W-:Y:S02]  /*17b10*/  VIADD R3, R19.reuse, 0x1 ;  /* 0x0000000113037836 */ /* 0x041fe40000000000 */
[----:B------:R-:W-:-:S03]  /*17b20*/  IMAD R6, R19, 0x8, R2 ;  /* 0x0000000813067824 */ /* 0x000fc600078e0202 */
[----:B------:R-:W-:-:S04]  /*17b30*/  ISETP.NE.AND P1, PT, R3, 0x2, PT ;  /* 0x000000020300780c */ /* 0x000fc80003f25270 */
[----:B------:R-:W-:Y:S02]  /*17b40*/  SEL R4, RZ, 0x1, P1 ;  /* 0x00000001ff047807 */ /* 0x000fe40000800000 */
[----:B------:R-:W-:Y:S02]  /*17b50*/  SEL R3, R3, RZ, P1 ;  /* 0x000000ff03037207 */ /* 0x000fe40000800000 */
[C---:B--2---:R-:W-:Y:S02]  /*17b60*/  SHF.L.U32 R5, R7.reuse, 0x1f, RZ ;  /* 0x0000001f07057819 */ /* 0x044fe400000006ff */
[----:B------:R-:W-:Y:S01]  /*17b70*/  LOP3.LUT R4, R7, R4, RZ, 0x3c, !PT ;  /* 0x0000000407047212 */ /* 0x000fe200078e3cff */
[----:B------:R-:W-:Y:S01]  /*17b80*/  IMAD R7, R3, 0x8, R2 ;  /* 0x0000000803077824 */ /* 0x000fe200078e0202 */
[----:B------:R-:W0:Y:S02]  /*17b90*/  SYNCS.PHASECHK.TRANS64.TRYWAIT P0, [R6+URZ], R5 ;  /* 0x00000005060075a7 */ /* 0x000e24000800017f */
[----:B------:R-:W-:Y:S01]  /*17ba0*/  SHF.L.U32 R2, R4, 0x1f, RZ ;  /* 0x0000001f04027819 */ /* 0x000fe200000006ff */
[----:B0-----:R-:W-:Y:S06]  /*17bb0*/  @!P0 BRA `(.L_x_359) ;  /* 0x0000001c00e48947 */ /* 0x001fec0003800000 */
.L_x_430:
[----:B------:R-:W1:Y:S02]  /*17bc0*/  SYNCS.PHASECHK.TRANS64.TRYWAIT P0, [R7+URZ], R2 ;  /* 0x00000002070075a7 */ /* 0x000e64000800017f */
[----:B-1----:R-:W-:Y:S05]  /*17bd0*/  @!P0 BRA `(.L_x_360) ;  /* 0x0000001c00f08947 */ /* 0x002fea0003800000 */
.L_x_431:
[----:B------:R-:W-:Y:S05]  /*17be0*/  @!P2 BRA `(.L_x_361) ;  /* 0x000000000004a947 */ /* 0x000fea0003800000 */
[----:B------:R-:W-:Y:S01]  /*17bf0*/  BPT.TRAP 0x1 ;  /* 0x000000040000795c */ /* 0x000fe20000300000 */
.L_x_361:
[----:B------:R-:W-:-:S04]  /*17c00*/  VIADD R0, R0, 0x38860 ;  /* 0x0003886000007836 */ /* 0x000fc80000000000 */
[----:B------:R-:W-:-:S04]  /*17c10*/  IMAD R4, R19, 0x8, R0 ;  /* 0x0000000813047824 */ /* 0x000fc800078e0200 */
[----:B------:R-:W2:Y:S02]  /*17c20*/  SYNCS.PHASECHK.TRANS64.TRYWAIT P0, [R4+URZ], R5 ;  /* 0x00000005040075a7 */ /* 0x000ea4000800017f */
[----:B--2---:R-:W-:Y:S05]  /*17c30*/  @!P0 BRA `(.L_x_362) ;  /* 0x0000001c00ec8947 */ /* 0x004fea0003800000 */
.L_x_432:
[----:B------:R-:W-:-:S07]  /*17c40*/  IMAD R3, R3, 0x8, R0 ;  /* 0x0000000803037824 */ /* 0x000fce00078e0200 */
.L_x_363:
[----:B---3--:R3:W4:Y:S02]  /*17c50*/  SYNCS.PHASECHK.TRANS64.TRYWAIT P0, [R3+URZ], R2 ;  /* 0x00000002030075a7 */ /* 0x008724000800017f */
[----:B----4-:R-:W-:Y:S05]  /*17c60*/  @!P0 NANOSLEEP.SYNCS 0x989680 ;  /* 0x009896800000895d */ /* 0x010fea0003900000 */
[----:B------:R-:W4:Y:S02]  /*17c70*/  @!P0 SYNCS.PHASECHK.TRANS64 P0, [R3+URZ], R2 ;  /* 0x00000002030085a7 */ /* 0x000f24000800007f */
[----:B----4-:R-:W-:Y:S05]  /*17c80*/  @!P0 BRA `(.L_x_363) ;  /* 0xfffffffc00f08947 */ /* 0x010fea000383ffff */
.L_x_356:
[----:B------:R-:W-:Y:S05]  /*17c90*/  BSYNC B0 ;  /* 0x0000000000007941 */ /* 0x000fea0003800000 */
.L_x_355:
[----:B------:R-:W-:Y:S05]  /*17ca0*/  EXIT ;  /* 0x000000000000794d */ /* 0x000fea0003800000 */
.L_x_189:
[----:B0-----:R0:W1:Y:S02]  /*17cb0*/  SYNCS.PHASECHK.TRANS64.TRYWAIT P1, [R5+URZ+0x38800], R0 ;  /* 0x03880000050075a7 */ /* 0x001064000802017f */
[----:B-1----:R-:W-:Y:S05]  /*17cc0*/  @!P1 NANOSLEEP.SYNCS 0x989680 ;  /* 0x009896800000995d */ /* 0x002fea0003900000 */
[----:B------:R-:W1:Y:S02]  /*17cd0*/  @!P1 SYNCS.PHASECHK.TRANS64 P1, [R5+URZ+0x38800], R0 ;  /* 0x03880000050095a7 */ /* 0x000e64000802007f */
[----:B-1----:R-:W-:Y:S05]  /*17ce0*/  @!P1 BRA `(.L_x_189) ;  /* 0xfffffffc00f09947 */ /* 0x002fea000383ffff */
[----:B------:R-:W-:Y:S05]  /*17cf0*/  BRA `(.L_x_364) ;  /* 0xfffffea000e07947 */ /* 0x000fea000383ffff */
.L_x_193:
[----:B-1----:R1:W2:Y:S02]  /*17d00*/  SYNCS.PHASECHK.TRANS64.TRYWAIT P2, [R0+URZ+0x38830], R3 ;  /* 0x03883003000075a7 */ /* 0x0022a4000804017f */
[----:B--2---:R-:W-:Y:S05]  /*17d10*/  @!P2 NANOSLEEP.SYNCS 0x989680 ;  /* 0x009896800000a95d */ /* 0x004fea0003900000 */
[----:B------:R-:W2:Y:S02]  /*17d20*/  @!P2 SYNCS.PHASECHK.TRANS64 P2, [R0+URZ+0x38830], R3 ;  /* 0x038830030000a5a7 */ /* 0x000ea4000804007f */
[----:B--2---:R-:W-:Y:S05]  /*17d30*/  @!P2 BRA `(.L_x_193) ;  /* 0xfffffffc00f0a947 */ /* 0x004fea000383ffff */
[----:B------:R-:W-:Y:S05]  /*17d40*/  BRA `(.L_x_192) ;  /* 0xfffffea400087947 */ /* 0x000fea000383ffff */
.L_x_198:
[----:B-1----:R-:W-:-:S04]  /*17d50*/  IMAD.U32 R4, RZ, RZ, UR61 ;  /* 0x0000003dff047e24 */ /* 0x002fc8000f8e00ff */
[----:B------:R1:W2:Y:S03]  /*17d60*/  SYNCS.PHASECHK.TRANS64.TRYWAIT P2, [R4+URZ+0x38830], R3 ;  /* 0x03883003040075a7 */ /* 0x0002a6000804017f */
[----:B--2---:R-:W-:Y:S05]  /*17d70*/  @!P2 NANOSLEEP.SYNCS 0x989680 ;  /* 0x009896800000a95d */ /* 0x004fea0003900000 */
[----:B------:R-:W2:Y:S02]  /*17d80*/  @!P2 SYNCS.PHASECHK.TRANS64 P2, [R4+URZ+0x38830], R3 ;  /* 0x038830030400a5a7 */ /* 0x000ea4000804007f */
[----:B--2---:R-:W-:Y:S05]  /*17d90*/  @!P2 BRA `(.L_x_198) ;  /* 0xfffffffc00eca947 */ /* 0x004fea000383ffff */
[----:B------:R-:W-:Y:S05]  /*17da0*/  BRA `(.L_x_197) ;  /* 0xfffffee800bc7947 */ /* 0x000fea000383ffff */
.L_x_202:
[----:B---3--:R-:W-:-:S04]  /*17db0*/  IMAD.U32 R2, RZ, RZ, UR6 ;  /* 0x00000006ff027e24 */ /* 0x008fc8000f8e00ff */
[----:B------:R3:W4:Y:S03]  /*17dc0*/  SYNCS.PHASECHK.TRANS64.TRYWAIT P2, [R2+URZ+0x38850], R0 ;  /* 0x03885000020075a7 */ /* 0x000726000804017f */
[----:B----4-:R-:W-:Y:S05]  /*17dd0*/  @!P2 NANOSLEEP.SYNCS 0x989680 ;  /* 0x009896800000a95d */ /* 0x010fea0003900000 */
[----:B------:R-:W4:Y:S02]  /*17de0*/  @!P2 SYNCS.PHASECHK.TRANS64 P2, [R2+URZ+0x38850], R0 ;  /* 0x038850000200a5a7 */ /* 0x000f24000804007f */
[----:B----4-:R-:W-:Y:S05]  /*17df0*/  @!P2 BRA `(.L_x_202) ;  /* 0xfffffffc00eca947 */ /* 0x010fea000383ffff */
[----:B------:R-:W-:Y:S05]  /*17e00*/  BRA `(.L_x_201) ;  /* 0xffffff1000e47947 */ /* 0x000fea000383ffff */
.L_x_207:
[----:B-1----:R1:W2:Y:S02]  /*17e10*/  SYNCS.PHASECHK.TRANS64.TRYWAIT P0, [R0+URZ+0x38850], R7 ;  /* 0x03885007000075a7 */ /* 0x0022a4000800017f */
[----:B--2---:R-:W-:Y:S05]  /*17e20*/  @!P0 NANOSLEEP.SYNCS 0x989680 ;  /* 0x009896800000895d */ /* 0x004fea0003900000 */
[----:B------:R-:W2:Y:S02]  /*17e30*/  @!P0 SYNCS.PHASECHK.TRANS64 P0, [R0+URZ+0x38850], R7 ;  /* 0x03885007000085a7 */ /* 0x000ea4000800007f */
[----:B--2---:R-:W-:Y:S05]  /*17e40*/  @!P0 BRA `(.L_x_207) ;  /* 0xfffffffc00f08947 */ /* 0x004fea000383ffff */
[----:B------:R-:W-:Y:S05]  /*17e50*/  BRA `(.L_x_206) ;  /* 0xffffff3000207947 */ /* 0x000fea000383ffff */
.L_x_252:
[----:B------:R-:W2:Y:S01]  /*17e60*/  S2R R4, SR_TID.X ;  /* 0x0000000000047919 */ /* 0x000ea20000002100 */
[----:B------:R-:W-:Y:S01]  /*17e70*/  BSSY B0, `(.L_x_365) ;  /* 0x000000a000007945 */ /* 0x000fe20003800000 */
[----:B------:R-:W-:Y:S02]  /*17e80*/  IMAD.MOV.U32 R12, RZ, RZ, RZ ;  /* 0x000000ffff0c7224 */ /* 0x000fe400078e00ff */
[----:B0-----:R-:W-:Y:S02]  /*17e90*/  IMAD.MOV.U32 R11, RZ, RZ, 0x1f ;  /* 0x0000001fff0b7424 */ /* 0x001fe400078e00ff */
[----:B------:R-:W-:Y:S01]  /*17ea0*/  IMAD.MOV.U32 R15, RZ, RZ, -0x1 ;  /* 0xffffffffff0f7424 */ /* 0x000fe200078e00ff */
[----:B--2---:R-:W-:-:S04]  /*17eb0*/  SHF.R.U32.HI R4, RZ, 0x5, R4 ;  /* 0x00000005ff047819 */ /* 0x004fc80000011604 */
[----:B------:R-:W-:-:S05]  /*17ec0*/  LOP3.LUT R4, R4, 0x3, RZ, 0xc0, !PT ;  /* 0x0000000304047812 */ /* 0x000fca00078ec0ff */
[----:B------:R-:W-:-:S07]  /*17ed0*/  IMAD.MOV.U32 R13, RZ, RZ, R4 ;  /* 0x000000ffff0d7224 */ /* 0x000fce00078e0004 */
[----:B-1----:R-:W-:Y:S05]  /*17ee0*/  WARPSYNC.COLLECTIVE R15, `(.L_x_366) ;  /* 0x000000000f087348 */ /* 0x002fea0003c00000 */
[----:B------:R0:W2:Y:S02]  /*17ef0*/  SHFL.IDX P6, R14, R13, R12, R11 ;  /* 0x0000000c0d0e7389 */ /* 0x0000a400000c000b */
[----:B012---:R-:W-:Y:S01]  /*17f00*/  ENDCOLLECTIVE ;  /* 0x000000000000791b */ /* 0x007fe20003800000 */
.L_x_366:
[----:B------:R-:W-:Y:S05]  /*17f10*/  BSYNC B0 ;  /* 0x0000000000007941 */ /* 0x000fea0003800000 */
.L_x_365:
[----:B------:R-:W-:Y:S05]  /*17f20*/  BRA `(.L_x_367) ;  /* 0xffffffa400807947 */ /* 0x000fea000383ffff */
.L_x_254:
[----:B------:R-:W-:Y:S01]  /*17f30*/  BSSY B0, `(.L_x_368) ;  /* 0x0000006000007945 */ /* 0x000fe20003800000 */
[----:B------:R-:W-:-:S07]  /*17f40*/  IMAD.MOV.U32 R15, RZ, RZ, -0x1 ;  /* 0xffffffffff0f7424 */ /* 0x000fce00078e00ff */
[----:B01--4-:R-:W-:Y:S05]  /*17f50*/  WARPSYNC.COLLECTIVE R15, `(.L_x_369) ;  /* 0x000000000f0c7348 */ /* 0x013fea0003c00000 */
[----:B------:R-:W-:Y:S02]  /*17f60*/  ELECT P6, UR62, PT ;  /* 0x00000000003e782f */ /* 0x000fe400038c0000 */
[----:B------:R-:W-:Y:S01]  /*17f70*/  MOV R14, UR62 ;  /* 0x0000003e000e7c02 */ /* 0x000fe20008000f00 */
[----:B01--4-:R-:W-:Y:S10]  /*17f80*/  ENDCOLLECTIVE ;  /* 0x000000000000791b */ /* 0x013ff40003800000 */
.L_x_369:
[----:B------:R-:W-:Y:S05]  /*17f90*/  BSYNC B0 ;  /* 0x0000000000007941 */ /* 0x000fea0003800000 */
.L_x_368:
[----:B------:R-:W-:Y:S05]  /*17fa0*/  BRA `(.L_x_370) ;  /* 0xffffffa400847947 */ /* 0x000fea000383ffff */
.L_x_256:
[----:B--2---:R2:W3:Y:S02]  /*17fb0*/  SYNCS.PHASECHK.TRANS64.TRYWAIT P0, [R0+URZ+0x38840], R2 ;  /* 0x03884002000075a7 */ /* 0x0044e4000800017f */
[----:B---3--:R-:W-:Y:S05]  /*17fc0*/  @!P0 NANOSLEEP.SYNCS 0x989680 ;  /* 0x009896800000895d */ /* 0x008fea0003900000 */
[----:B------:R-:W3:Y:S02]  /*17fd0*/  @!P0 SYNCS.PHASECHK.TRANS64 P0, [R0+URZ+0x38840], R2 ;  /* 0x03884002000085a7 */ /* 0x000ee4000800007f */
[----:B---3--:R-:W-:Y:S05]  /*17fe0*/  @!P0 BRA `(.L_x_256) ;  /* 0xfffffffc00f08947 */ /* 0x008fea000383ffff */
[----:B------:R-:W-:Y:S05]  /*17ff0*/  BRA `(.L_x_371) ;  /* 0xffffffa400e87947 */ /* 0x000fea000383ffff */
.L_x_260:
[----:B------:R-:W2:Y:S01]  /*18000*/  LDL.LU R11, [R1+0x40] ;  /* 0x00004000010b7983 */ /* 0x000ea20000300800 */
[----:B------:R-:W-:Y:S02]  /*18010*/  IMAD.MOV.U32 R13, RZ, RZ, R3 ;  /* 0x000000ffff0d7224 */ /* 0x000fe400078e0003 */
[----:B------:R-:W-:Y:S01]  /*18020*/  IMAD.MOV.U32 R12, RZ, RZ, RZ ;  /* 0x000000ffff0c7224 */ /* 0x000fe200078e00ff */
[----:B------:R-:W0:Y:S01]  /*18030*/  S2R R7, SR_TID.X ;  /* 0x0000000000077919 */ /* 0x000e220000002100 */
[----:B------:R-:W-:Y:S01]  /*18040*/  IMAD.MOV.U32 R15, RZ, RZ, -0x1 ;  /* 0xffffffffff0f7424 */ /* 0x000fe200078e00ff */
[----:B0-----:R-:W-:-:S04]  /*18050*/  LOP3.LUT R7, R7, 0x7f, RZ, 0xc0, !PT ;  /* 0x0000007f07077812 */ /* 0x001fc800078ec0ff */
[----:B------:R-:W-:-:S05]  /*18060*/  SHF.R.U32.HI R0, RZ, 0x3, R7 ;  /* 0x00000003ff007819 */ /* 0x000fca0000011607 */
[----:B------:R-:W-:-:S04]  /*18070*/  IMAD.IADD R0, R0, 0x1, R5 ;  /* 0x0000000100007824 */ /* 0x000fc800078e0205 */
[----:B------:R-:W-:Y:S02]  /*18080*/  VIADD R5, R0, 0x10 ;  /* 0x0000001000057836 */ /* 0x000fe40000000000 */
[----:B--2---:R-:W-:Y:S02]  /*18090*/  IMAD R2, R11, R8, RZ ;  /* 0x000000080b027224 */ /* 0x004fe400078e02ff */
[----:B------:R-:W-:-:S03]  /*180a0*/  IMAD.MOV.U32 R11, RZ, RZ, 0x181f ;  /* 0x0000181fff0b7424 */ /* 0x000fc600078e00ff */
[----:B------:R-:W-:-:S13]  /*180b0*/  ISETP.GE.AND P5, PT, R0, R2, PT ;  /* 0x000000020000720c */ /* 0x000fda0003fa6270 */
[----:B-----5:R-:W-:Y:S05]  /*180c0*/  WARPSYNC.COLLECTIVE R15, `(.L_x_372) ;  /* 0x000000000f087348 */ /* 0x020fea0003c00000 */
[----:B------:R0:W1:Y:S02]  /*180d0*/  SHFL.IDX P6, R14, R13, R12, R11 ;  /* 0x0000000c0d0e7389 */ /* 0x00006400000c000b */
[----:B01---5:R-:W-:Y:S01]  /*180e0*/  ENDCOLLECTIVE ;  /* 0x000000000000791b */ /* 0x023fe20003800000 */
.L_x_372:
[----:B------:R-:W-:Y:S02]  /*180f0*/  IMAD.MOV.U32 R13, RZ, RZ, R4 ;  /* 0x000000ffff0d7224 */ /* 0x000fe400078e0004 */
[----:B------:R-:W-:-:S07]  /*18100*/  IMAD.MOV.U32 R6, RZ, RZ, R14 ;  /* 0x000000ffff067224 */ /* 0x000fce00078e000e */
[----:B------:R-:W-:Y:S05]  /*18110*/  WARPSYNC.COLLECTIVE R15, `(.L_x_373) ;  /* 0x000000000f087348 */ /* 0x000fea0003c00000 */
[----:B------:R0:W1:Y:S02]  /*18120*/  SHFL.IDX P6, R14, R13, R12, R11 ;  /* 0x0000000c0d0e7389 */ /* 0x00006400000c000b */
[----:B01----:R-:W-:Y:S01]  /*18130*/  ENDCOLLECTIVE ;  /* 0x000000000000791b */ /* 0x003fe20003800000 */
.L_x_373:
[----:B------:R-:W-:Y:S01]  /*18140*/  ULDC.64 UR4, c[0x0][0x208] ;  /* 0x0000820000047ab9 */ /* 0x000fe20000000a00 */
[----:B------:R-:W-:Y:S02]  /*18150*/  IMAD.MOV.U32 R13, RZ, RZ, R3 ;  /* 0x000000ffff0d7224 */ /* 0x000fe400078e0003 */
[----:B------:R-:W-:Y:S02]  /*18160*/  IMAD.MOV.U32 R12, RZ, RZ, 0x1 ;  /* 0x00000001ff0c7424 */ /* 0x000fe400078e00ff */
[----:B------:R-:W-:-:S05]  /*18170*/  IMAD.MOV.U32 R7, RZ, RZ, R14 ;  /* 0x000000ffff077224 */ /* 0x000fca00078e000e */
[----:B------:R-:W-:-:S05]  /*18180*/  @!P5 LEA R7, P4, R10, R7, 0x1 ;  /* 0x000000070a07d211 */ /* 0x000fca00078808ff */
[----:B------:R-:W-:-:S05]  /*18190*/  @!P5 IMAD.X R6, RZ, RZ, R6, P4 ;  /* 0x000000ffff06d224 */ /* 0x000fca00020e0606 */
[----:B------:R-:W-:-:S04]  /*181a0*/  @!P5 LOP3.LUT R7, R7, R6, RZ, 0x3c, !PT ;  /* 0x000000060707d212 */ /* 0x000fc800078e3cff */
[----:B------:R-:W-:-:S04]  /*181b0*/  @!P5 LOP3.LUT R6, R7, R6, RZ, 0x3c, !PT ;  /* 0x000000060706d212 */ /* 0x000fc800078e3cff */
[----:B------:R-:W-:-:S05]  /*181c0*/  @!P5 LOP3.LUT R7, R7, R6, RZ, 0x3c, !PT ;  /* 0x000000060707d212 */ /* 0x000fca00078e3cff */
        /* <DEDUP_REMOVED lines=11> */
.L_x_374:
[----:B------:R-:W-:Y:S02]  /*18280*/  IMAD.MOV.U32 R13, RZ, RZ, R4 ;  /* 0x000000ffff0d7224 */ /* 0x000fe400078e0004 */
[----:B------:R-:W-:-:S07]  /*18290*/  IMAD.MOV.U32 R6, RZ, RZ, R14 ;  /* 0x000000ffff067224 */ /* 0x000fce00078e000e */
[----:B------:R-:W-:Y:S05]  /*182a0*/  WARPSYNC.COLLECTIVE R15, `(.L_x_375) ;  /* 0x000000000f087348 */ /* 0x000fea0003c00000 */
[----:B------:R0:W1:Y:S02]  /*182b0*/  SHFL.IDX P6, R14, R13, R12, R11 ;  /* 0x0000000c0d0e7389 */ /* 0x00006400000c000b */
[----:B01----:R-:W-:Y:S01]  /*182c0*/  ENDCOLLECTIVE ;  /* 0x000000000000791b */ /* 0x003fe20003800000 */
.L_x_375:
[----:B------:R-:W-:Y:S01]  /*182d0*/  ULDC.64 UR4, c[0x0][0x208] ;  /* 0x0000820000047ab9 */ /* 0x000fe20000000a00 */
[----:B------:R-:W-:Y:S02]  /*182e0*/  IMAD.MOV.U32 R13, RZ, RZ, R3 ;  /* 0x000000ffff0d7224 */ /* 0x000fe400078e0003 */
[----:B------:R-:W-:Y:S02]  /*182f0*/  IMAD.MOV.U32 R12, RZ, RZ, 0x2 ;  /* 0x00000002ff0c7424 */ /* 0x000fe400078e00ff */
[----:B------:R-:W-:-:S05]  /*18300*/  IMAD.MOV.U32 R5, RZ, RZ, R14 ;  /* 0x000000ffff057224 */ /* 0x000fca00078e000e */
[----:B------:R-:W-:-:S05]  /*18310*/  @!P5 LEA R5, P4, R10, R5, 0x1 ;  /* 0x000000050a05d211 */ /* 0x000fca00078808ff */
[----:B------:R-:W-:-:S04]  /*18320*/  @!P5 IMAD.X R6, RZ, RZ, R6, P4 ;  /* 0x000000ffff06d224 */ /* 0x000fc800020e0606 */
[----:B------:R-:W-:Y:S02]  /*18330*/  @!P5 IMAD.MOV.U32 R7, RZ, RZ, R6 ;  /* 0x000000ffff07d224 */ /* 0x000fe400078e0006 */
[----:B------:R-:W-:Y:S02]  /*18340*/  @!P5 IMAD.MOV.U32 R6, RZ, RZ, R5 ;  /* 0x000000ffff06d224 */ /* 0x000fe400078e0005 */
[----:B------:R-:W-:-:S03]  /*18350*/  VIADD R5, R0, 0x20 ;  /* 0x0000002000057836 */ /* 0x000fc60000000000 */
        /* <DEDUP_REMOVED lines=11> */
.L_x_376:
[----:B------:R-:W-:Y:S02]  /*18410*/  IMAD.MOV.U32 R13, RZ, RZ, R4 ;  /* 0x000000ffff0d7224 */ /* 0x000fe400078e0004 */
[----:B------:R-:W-:-:S07]  /*18420*/  IMAD.MOV.U32 R6, RZ, RZ, R14 ;  /* 0x000000ffff067224 */ /* 0x000fce00078e000e */
[----:B------:R-:W-:Y:S05]  /*18430*/  WARPSYNC.COLLECTIVE R15, `(.L_x_377) ;  /* 0x000000000f087348 */ /* 0x000fea0003c00000 */
[----:B------:R0:W1:Y:S02]  /*18440*/  SHFL.IDX P6, R14, R13, R12, R11 ;  /* 0x0000000c0d0e7389 */ /* 0x00006400000c000b */
[----:B01----:R-:W-:Y:S01]  /*18450*/  ENDCOLLECTIVE ;  /* 0x000000000000791b */ /* 0x003fe20003800000 */
.L_x_377:
        /* <DEDUP_REMOVED lines=20> */
.L_x_378:
[----:B------:R-:W-:Y:S02]  /*185a0*/  IMAD.MOV.U32 R13, RZ, RZ, R4 ;  /* 0x000000ffff0d7224 */ /* 0x000fe400078e0004 */
[----:B------:R-:W-:-:S07]  /*185b0*/  IMAD.MOV.U32 R6, RZ, RZ, R14 ;  /* 0x000000ffff067224 */ /* 0x000fce00078e000e */
[----:B------:R-:W-:Y:S05]  /*185c0*/  WARPSYNC.COLLECTIVE R15, `(.L_x_379) ;  /* 0x000000000f087348 */ /* 0x000fea0003c00000 */
[----:B------:R0:W1:Y:S02]  /*185d0*/  SHFL.IDX P6, R14, R13, R12, R11 ;  /* 0x0000000c0d0e7389 */ /* 0x00006400000c000b */
[----:B01----:R-:W-:Y:S01]  /*185e0*/  ENDCOLLECTIVE ;  /* 0x000000000000791b */ /* 0x003fe20003800000 */
.L_x_379:
        /* <DEDUP_REMOVED lines=20> */
.L_x_380:
[----:B------:R-:W-:Y:S02]  /*18730*/  IMAD.MOV.U32 R13, RZ, RZ, R4 ;  /* 0x000000ffff0d7224 */ /* 0x000fe400078e0004 */
[----:B------:R-:W-:-:S07]  /*18740*/  IMAD.MOV.U32 R6, RZ, RZ, R14 ;  /* 0x000000ffff067224 */ /* 0x000fce00078e000e */
[----:B------:R-:W-:Y:S05]  /*18750*/  WARPSYNC.COLLECTIVE R15, `(.L_x_381) ;  /* 0x000000000f087348 */ /* 0x000fea0003c00000 */
[----:B------:R0:W1:Y:S02]  /*18760*/  SHFL.IDX P6, R14, R13, R12, R11 ;  /* 0x0000000c0d0e7389 */ /* 0x00006400000c000b */
[----:B01----:R-:W-:Y:S01]  /*18770*/  ENDCOLLECTIVE ;  /* 0x000000000000791b */ /* 0x003fe20003800000 */
.L_x_381:
        /* <DEDUP_REMOVED lines=20> */
.L_x_382:
[----:B------:R-:W-:Y:S02]  /*188c0*/  IMAD.MOV.U32 R13, RZ, RZ, R4 ;  /* 0x000000ffff0d7224 */ /* 0x000fe400078e0004 */
[----:B------:R-:W-:-:S07]  /*188d0*/  IMAD.MOV.U32 R6, RZ, RZ, R14 ;  /* 0x000000ffff067224 */ /* 0x000fce00078e000e */
[----:B------:R-:W-:Y:S05]  /*188e0*/  WARPSYNC.COLLECTIVE R15, `(.L_x_383) ;  /* 0x000000000f087348 */ /* 0x000fea0003c00000 */
[----:B------:R0:W1:Y:S02]  /*188f0*/  SHFL.IDX P6, R14, R13, R12, R11 ;  /* 0x0000000c0d0e7389 */ /* 0x00006400000c000b */
[----:B01----:R-:W-:Y:S01]  /*18900*/  ENDCOLLECTIVE ;  /* 0x000000000000791b */ /* 0x003fe20003800000 */
.L_x_383:
[----:B------:R-:W-:Y:S01]  /*18910*/  ULDC.64 UR4, c[0x0][0x208] ;  /* 0x0000820000047ab9 */ /* 0x000fe20000000a00 */
[----:B------:R-:W-:Y:S02]  /*18920*/  IMAD.MOV.U32 R13, RZ, RZ, R3 ;  /* 0x000000ffff0d7224 */ /* 0x000fe400078e0003 */
[----:B------:R-:W-:Y:S02]  /*18930*/  IMAD.MOV.U32 R12, RZ, RZ, 0x6 ;  /* 0x00000006ff0c7424 */ /* 0x000fe400078e00ff */
[----:B------:R-:W-:-:S05]  /*18940*/  IMAD.MOV.U32 R5, RZ, RZ, R14 ;  /* 0x000000ffff057224 */ /* 0x000fca00078e000e */
[----:B------:R-:W-:-:S05]  /*18950*/  @!P5 LEA R5, P4, R10, R5, 0x1 ;  /* 0x000000050a05d211 */ /* 0x000fca00078808ff */
[----:B------:R-:W-:-:S04]  /*18960*/  @!P5 IMAD.X R6, RZ, RZ, R6, P4 ;  /* 0x000000ffff06d224 */ /* 0x000fc800020e0606 */
[----:B------:R-:W-:Y:S02]  /*18970*/  @!P5 IMAD.MOV.U32 R7, RZ, RZ, R6 ;  /* 0x000000ffff07d224 */ /* 0x000fe400078e0006 */
[----:B------:R-:W-:-:S05]  /*18980*/  @!P5 IMAD.MOV.U32 R6, RZ, RZ, R5 ;  /* 0x000000ffff06d224 */ /* 0x000fca00078e0005 */
        /* <DEDUP_REMOVED lines=10> */
.L_x_384:
[----:B------:R-:W-:-:S05]  /*18a30*/  VIADD R7, R0, 0x60 ;  /* 0x0000006000077836 */ /* 0x000fca0000000000 */
[----:B------:R-:W-:Y:S01]  /*18a40*/  ISETP.GE.AND P5, PT, R7, R2, PT ;  /* 0x000000020700720c */ /* 0x000fe20003fa6270 */
[----:B------:R-:W-:Y:S02]  /*18a50*/  IMAD.MOV.U32 R13, RZ, RZ, R4 ;  /* 0x000000ffff0d7224 */ /* 0x000fe400078e0004 */
[----:B------:R-:W-:-:S10]  /*18a60*/  IMAD.MOV.U32 R8, RZ, RZ, R14 ;  /* 0x000000ffff087224 */ /* 0x000fd400078e000e */
[----:B------:R-:W-:Y:S05]  /*18a70*/  WARPSYNC.COLLECTIVE R15, `(.L_x_385) ;  /* 0x000000000f087348 */ /* 0x000fea0003c00000 */
[----:B------:R0:W1:Y:S02]  /*18a80*/  SHFL.IDX P6, R14, R13, R12, R11 ;  /* 0x0000000c0d0e7389 */ /* 0x00006400000c000b */
[----:B01----:R-:W-:Y:S01]  /*18a90*/  ENDCOLLECTIVE ;  /* 0x000000000000791b */ /* 0x003fe20003800000 */
.L_x_385:
        /* <DEDUP_REMOVED lines=18> */
.L_x_386:
[----:B------:R-:W-:Y:S02]  /*18bc0*/  IMAD.MOV.U32 R13, RZ, RZ, R4 ;  /* 0x000000ffff0d7224 */ /* 0x000fe400078e0004 */
[----:B------:R-:W-:-:S07]  /*18bd0*/  IMAD.MOV.U32 R5, RZ, RZ, R14 ;  /* 0x000000ffff057224 */ /* 0x000fce00078e000e */
[----:B------:R-:W-:Y:S05]  /*18be0*/  WARPSYNC.COLLECTIVE R15, `(.L_x_387) ;  /* 0x000000000f087348 */ /* 0x000fea0003c00000 */
[----:B------:R0:W1:Y:S02]  /*18bf0*/  SHFL.IDX P6, R14, R13, R12, R11 ;  /* 0x0000000c0d0e7389 */ /* 0x00006400000c000b */
[----:B01----:R-:W-:Y:S01]  /*18c00*/  ENDCOLLECTIVE ;  /* 0x000000000000791b */ /* 0x003fe20003800000 */
.L_x_387:
[----:B------:R-:W-:Y:S01]  /*18c10*/  IMAD.MOV.U32 R3, RZ, RZ, R14 ;  /* 0x000000ffff037224 */ /* 0x000fe200078e000e */
[----:B------:R-:W-:Y:S06]  /*18c20*/  BRA `(.L_x_388) ;  /* 0xffffffa800b47947 */ /* 0x000fec000383ffff */
.L_x_265:
[----:B0-----:R0:W3:Y:S02]  /*18c30*/  SYNCS.PHASECHK.TRANS64.TRYWAIT P0, [R18+URZ+0x38820], R0 ;  /* 0x03882000120075a7 */ /* 0x0010e4000800017f */
[----:B---3--:R-:W-:Y:S05]  /*18c40*/  @!P0 NANOSLEEP.SYNCS 0x989680 ;  /* 0x009896800000895d */ /* 0x008fea0003900000 */
[----:B------:R-:W3:Y:S02]  /*18c50*/  @!P0 SYNCS.PHASECHK.TRANS64 P0, [R18+URZ+0x38820], R0 ;  /* 0x03882000120085a7 */ /* 0x000ee4000800007f */
[----:B---3--:R-:W-:Y:S05]  /*18c60*/  @!P0 BRA `(.L_x_265) ;  /* 0xfffffffc00f08947 */ /* 0x008fea000383ffff */
[----:B------:R-:W-:Y:S05]  /*18c70*/  BRA `(.L_x_389) ;  /* 0xffffffac00307947 */ /* 0x000fea000383ffff */
.L_x_274:
[----:B-1----:R1:W2:Y:S02]  /*18c80*/  SYNCS.PHASECHK.TRANS64.TRYWAIT P0, [R3+URZ+0x38840], R2 ;  /* 0x03884002030075a7 */ /* 0x0022a4000800017f */
[----:B--2---:R-:W-:Y:S05]  /*18c90*/  @!P0 NANOSLEEP.SYNCS 0x989680 ;  /* 0x009896800000895d */ /* 0x004fea0003900000 */
[----:B------:R-:W2:Y:S02]  /*18ca0*/  @!P0 SYNCS.PHASECHK.TRANS64 P0, [R3+URZ+0x38840], R2 ;  /* 0x03884002030085a7 */ /* 0x000ea4000800007f */
[----:B--2---:R-:W-:Y:S05]  /*18cb0*/  @!P0 BRA `(.L_x_274) ;  /* 0xfffffffc00f08947 */ /* 0x004fea000383ffff */
[----:B------:R-:W-:Y:S05]  /*18cc0*/  BRA `(.L_x_390) ;  /* 0xffffffb000107947 */ /* 0x000fea000383ffff */
.L_x_282:
[----:B0-----:R0:W1:Y:S02]  /*18cd0*/  SYNCS.PHASECHK.TRANS64.TRYWAIT P0, [R3+URZ+0x60], R2 ;  /* 0x00006002030075a7 */ /* 0x001064000800017f */
[----:B-1----:R-:W-:Y:S05]  /*18ce0*/  @!P0 NANOSLEEP.SYNCS 0x989680 ;  /* 0x009896800000895d */ /* 0x002fea0003900000 */
[----:B------:R-:W1:Y:S02]  /*18cf0*/  @!P0 SYNCS.PHASECHK.TRANS64 P0, [R3+URZ+0x60], R2 ;  /* 0x00006002030085a7 */ /* 0x000e64000800007f */
[----:B-1----:R-:W-:Y:S05]  /*18d00*/  @!P0 BRA `(.L_x_282) ;  /* 0xfffffffc00f08947 */ /* 0x002fea000383ffff */
[----:B------:R-:W-:Y:S05]  /*18d10*/  BRA `(.L_x_391) ;  /* 0xffffffb400647947 */ /* 0x000fea000383ffff */
.L_x_293:
[----:B-1----:R1:W2:Y:S02]  /*18d20*/  SYNCS.PHASECHK.TRANS64.TRYWAIT P0, [R3+URZ+0x38840], R2 ;  /* 0x03884002030075a7 */ /* 0x0022a4000800017f */
[----:B--2---:R-:W-:Y:S05]  /*18d30*/  @!P0 NANOSLEEP.SYNCS 0x989680 ;  /* 0x009896800000895d */ /* 0x004fea0003900000 */
[----:B------:R-:W2:Y:S02]  /*18d40*/  @!P0 SYNCS.PHASECHK.TRANS64 P0, [R3+URZ+0x38840], R2 ;  /* 0x03884002030085a7 */ /* 0x000ea4000800007f */
[----:B--2---:R-:W-:Y:S05]  /*18d50*/  @!P0 BRA `(.L_x_293) ;  /* 0xfffffffc00f08947 */ /* 0x004fea000383ffff */
[----:B------:R-:W-:Y:S05]  /*18d60*/  BRA `(.L_x_392) ;  /* 0xffffffbc00707947 */ /* 0x000fea000383ffff */
.L_x_301:
[----:B0-----:R0:W1:Y:S02]  /*18d70*/  SYNCS.PHASECHK.TRANS64.TRYWAIT P0, [R2+URZ+0x60], R3 ;  /* 0x00006003020075a7 */ /* 0x001064000800017f */
[----:B-1----:R-:W-:Y:S05]  /*18d80*/  @!P0 NANOSLEEP.SYNCS 0x989680 ;  /* 0x009896800000895d */ /* 0x002fea0003900000 */
[----:B------:R-:W1:Y:S02]  /*18d90*/  @!P0 SYNCS.PHASECHK.TRANS64 P0, [R2+URZ+0x60], R3 ;  /* 0x00006003020085a7 */ /* 0x000e64000800007f */
[----:B-1----:R-:W-:Y:S05]  /*18da0*/  @!P0 BRA `(.L_x_301) ;  /* 0xfffffffc00f08947 */ /* 0x002fea000383ffff */
[----:B------:R-:W-:Y:S05]  /*18db0*/  BRA `(.L_x_393) ;  /* 0xffffffc000c47947 */ /* 0x000fea000383ffff */
.L_x_312:
[----:B--2---:R2:W3:Y:S02]  /*18dc0*/  SYNCS.PHASECHK.TRANS64.TRYWAIT P0, [R2+URZ+0x38840], R3 ;  /* 0x03884003020075a7 */ /* 0x0044e4000800017f */
[----:B---3--:R-:W-:Y:S05]  /*18dd0*/  @!P0 NANOSLEEP.SYNCS 0x989680 ;  /* 0x009896800000895d */ /* 0x008fea0003900000 */
[----:B------:R-:W3:Y:S02]  /*18de0*/  @!P0 SYNCS.PHASECHK.TRANS64 P0, [R2+URZ+0x38840], R3 ;  /* 0x03884003020085a7 */ /* 0x000ee4000800007f */
[----:B---3--:R-:W-:Y:S05]  /*18df0*/  @!P0 BRA `(.L_x_312) ;  /* 0xfffffffc00f08947 */ /* 0x008fea000383ffff */
[----:B------:R-:W-:Y:S05]  /*18e00*/  BRA `(.L_x_394) ;  /* 0xffffffc800a07947 */ /* 0x000fea000383ffff */
.L_x_320:
[----:B0-----:R0:W1:Y:S02]  /*18e10*/  SYNCS.PHASECHK.TRANS64.TRYWAIT P0, [R2+URZ+0x60], R5 ;  /* 0x00006005020075a7 */ /* 0x001064000800017f */
[----:B-1----:R-:W-:Y:S05]  /*18e20*/  @!P0 NANOSLEEP.SYNCS 0x989680 ;  /* 0x009896800000895d */ /* 0x002fea0003900000 */
[----:B------:R-:W1:Y:S02]  /*18e30*/  @!P0 SYNCS.PHASECHK.TRANS64 P0, [R2+URZ+0x60], R5 ;  /* 0x00006005020085a7 */ /* 0x000e64000800007f */
[----:B-1----:R-:W-:Y:S05]  /*18e40*/  @!P0 BRA `(.L_x_320) ;  /* 0xfffffffc00f08947 */ /* 0x002fea000383ffff */
[----:B------:R-:W-:Y:S05]  /*18e50*/  BRA `(.L_x_395) ;  /* 0xffffffcc00f47947 */ /* 0x000fea000383ffff */
.L_x_333:
[----:B--2---:R2:W3:Y:S02]  /*18e60*/  SYNCS.PHASECHK.TRANS64.TRYWAIT P0, [R0+URZ+0x38860], R2 ;  /* 0x03886002000075a7 */ /* 0x0044e4000800017f */
[----:B---3--:R-:W-:Y:S05]  /*18e70*/  @!P0 NANOSLEEP.SYNCS 0x989680 ;  /* 0x009896800000895d */ /* 0x008fea0003900000 */
[----:B------:R-:W3:Y:S02]  /*18e80*/  @!P0 SYNCS.PHASECHK.TRANS64 P0, [R0+URZ+0x38860], R2 ;  /* 0x03886002000085a7 */ /* 0x000ee4000800007f */
[----:B---3--:R-:W-:Y:S05]  /*18e90*/  @!P0 BRA `(.L_x_333) ;  /* 0xfffffffc00f08947 */ /* 0x008fea000383ffff */
[----:B------:R-:W-:Y:S05]  /*18ea0*/  BRA `(.L_x_396) ;  /* 0xffffffd400bc7947 */ /* 0x000fea000383ffff */
.L_x_342:
[----:B------:R-:W4:Y:S01]  /*18eb0*/  LDL R3, [R1] ;  /* 0x0000000001037983 */ /* 0x000f220000100800 */
[----:B------:R-:W-:Y:S01]  /*18ec0*/  BSSY B0, `(.L_x_397) ;  /* 0x0000008000007945 */ /* 0x000fe20003800000 */
[----:B0-----:R-:W-:Y:S02]  /*18ed0*/  IMAD.MOV.U32 R12, RZ, RZ, RZ ;  /* 0x000000ffff0c7224 */ /* 0x001fe400078e00ff */
[----:B------:R-:W-:Y:S02]  /*18ee0*/  IMAD.MOV.U32 R11, RZ, RZ, 0x1f ;  /* 0x0000001fff0b7424 */ /* 0x000fe400078e00ff */
[----:B------:R-:W-:Y:S02]  /*18ef0*/  IMAD.MOV.U32 R15, RZ, RZ, -0x1 ;  /* 0xffffffffff0f7424 */ /* 0x000fe400078e00ff */
[----:B----4-:R-:W-:-:S07]  /*18f00*/  IMAD.MOV.U32 R13, RZ, RZ, R3 ;  /* 0x000000ffff0d7224 */ /* 0x010fce00078e0003 */
[----:B-123--:R-:W-:Y:S05]  /*18f10*/  WARPSYNC.COLLECTIVE R15, `(.L_x_398) ;  /* 0x000000000f087348 */ /* 0x00efea0003c00000 */
[----:B------:R0:W4:Y:S02]  /*18f20*/  SHFL.IDX P6, R14, R13, R12, R11 ;  /* 0x0000000c0d0e7389 */ /* 0x00012400000c000b */
[----:B01234-:R-:W-:Y:S01]  /*18f30*/  ENDCOLLECTIVE ;  /* 0x000000000000791b */ /* 0x01ffe20003800000 */
.L_x_398:
[----:B------:R-:W-:Y:S05]  /*18f40*/  BSYNC B0 ;  /* 0x0000000000007941 */ /* 0x000fea0003800000 */
.L_x_397:
[----:B------:R0:W5:Y:S01]  /*18f50*/  LDL R2, [R1+0xc] ;  /* 0x00000c0001027983 */ /* 0x0001620000100800 */
[----:B------:R-:W-:Y:S02]  /*18f60*/  IMAD.MOV.U32 R13, RZ, RZ, R3 ;  /* 0x000000ffff0d7224 */ /* 0x000fe400078e0003 */
[----:B------:R-:W-:Y:S02]  /*18f70*/  IMAD.MOV.U32 R12, RZ, RZ, 0x1 ;  /* 0x00000001ff0c7424 */ /* 0x000fe400078e00ff */
[----:B------:R-:W-:Y:S02]  /*18f80*/  IMAD.MOV.U32 R11, RZ, RZ, 0x1f ;  /* 0x0000001fff0b7424 */ /* 0x000fe400078e00ff */
[----:B------:R-:W-:Y:S02]  /*18f90*/  IMAD.MOV.U32 R15, RZ, RZ, -0x1 ;  /* 0xffffffffff0f7424 */ /* 0x000fe400078e00ff */
[----:B0-----:R-:W-:-:S07]  /*18fa0*/  IMAD.MOV.U32 R0, RZ, RZ, R14 ;  /* 0x000000ffff007224 */ /* 0x001fce00078e000e */
[----:B-----5:R-:W-:Y:S05]  /*18fb0*/  WARPSYNC.COLLECTIVE R15, `(.L_x_399) ;  /* 0x000000000f087348 */ /* 0x020fea0003c00000 */
[----:B------:R0:W1:Y:S02]  /*18fc0*/  SHFL.IDX P6, R14, R13, R12, R11 ;  /* 0x0000000c0d0e7389 */ /* 0x00006400000c000b */
[----:B01---5:R-:W-:Y:S01]  /*18fd0*/  ENDCOLLECTIVE ;  /* 0x000000000000791b */ /* 0x023fe20003800000 */
.L_x_399:
[----:B------:R-:W-:Y:S01]  /*18fe0*/  ULDC UR4, c[0x0][0xc3c] ;  /* 0x00030f0000047ab9 */ /* 0x000fe20000000800 */
[----:B------:R-:W-:Y:S01]  /*18ff0*/  ULDC.64 UR6, c[0x0][0x208] ;  /* 0x0000820000067ab9 */ /* 0x000fe20000000a00 */
[----:B------:R-:W-:Y:S02]  /*19000*/  IMAD.IADD R6, R2, 0x1, R16 ;  /* 0x0000000102067824 */ /* 0x000fe400078e0210 */
[----:B------:R-:W-:Y:S02]  /*19010*/  IMAD.MOV.U32 R11, RZ, RZ, RZ ;  /* 0x000000ffff0b7224 */ /* 0x000fe400078e00ff */
[----:B------:R-:W-:Y:S01]  /*19020*/  IMAD.MOV.U32 R8, RZ, RZ, R14 ;  /* 0x000000ffff087224 */ /* 0x000fe200078e000e */
[----:B------:R-:W-:-:S13]  /*19030*/  ISETP.GE.OR P1, PT, R6, UR4, !P0 ;  /* 0x0000000406007c0c */ /* 0x000fda000c726670 */
[----:B------:R-:W0:Y:S08]  /*19040*/  @!P1 LDC.64 R2, c[0x0][0xc80] ;  /* 0x00032000ff029b82 */ /* 0x000e300000000a00 */
[----:B------:R-:W1:Y:S01]  /*19050*/  @!P1 LDC.64 R4, c[0x0][0xc78] ;  /* 0x00031e00ff049b82 */ /* 0x000e620000000a00 */
[----:B0-----:R-:W-:-:S05]  /*19060*/  @!P1 IMAD.WIDE R2, R6, 0x4, R2 ;  /* 0x0000000406029825 */ /* 0x001fca00078e0202 */
[----:B------:R1:W2:Y:S02]  /*19070*/  @!P1 LDG.E R7, desc[UR6][R2.64] ;  /* 0x0000000602079981 */ /* 0x0002a4000c1e1900 */
[----:B-1----:R-:W-:-:S06]  /*19080*/  @!P1 IMAD.WIDE R2, R6, 0x4, R4 ;  /* 0x0000000406029825 */ /* 0x002fcc00078e0204 */
[----:B------:R-:W3:Y:S01]  /*19090*/  @!P1 LDG.E R2, desc[UR6][R2.64] ;  /* 0x0000000602029981 */ /* 0x000ee2000c1e1900 */
[----:B------:R-:W-:Y:S01]  /*190a0*/  IMAD.MOV.U32 R6, RZ, RZ, RZ ;  /* 0x000000ffff067224 */ /* 0x000fe200078e00ff */
[C---:B------:R-:W-:Y:S01]  /*190b0*/  ISETP.GE.U32.AND P2, PT, R16.reuse, 0x2, PT ;  /* 0x000000021000780c */ /* 0x040fe20003f46070 */
[----:B------:R-:W-:Y:S01]  /*190c0*/  IMAD.MOV.U32 R4, RZ, RZ, RZ ;  /* 0x000000ffff047224 */ /* 0x000fe200078e00ff */
[C---:B------:R-:W-:Y:S02]  /*190d0*/  ISETP.GE.U32.AND P3, PT, R16.reuse, 0x4, PT ;  /* 0x000000041000780c */ /* 0x040fe40003f66070 */
[C---:B------:R-:W-:Y:S02]  /*190e0*/  ISETP.GE.U32.AND P4, PT, R16.reuse, 0x8, PT ;  /* 0x000000081000780c */ /* 0x040fe40003f86070 */
[----:B------:R-:W-:Y:S01]  /*190f0*/  ISETP.GE.U32.AND P5, PT, R16, 0x10, PT ;  /* 0x000000101000780c */ /* 0x000fe20003fa6070 */
[----:B--2---:R-:W-:Y:S02]  /*19100*/  @!P1 IMAD.MOV.U32 R6, RZ, RZ, R7 ;  /* 0x000000ffff069224 */ /* 0x004fe400078e0007 */
[----:B------:R-:W-:-:S02]  /*19110*/  IMAD.MOV.U32 R7, RZ, RZ, RZ ;  /* 0x000000ffff077224 */ /* 0x000fc400078e00ff */
[----:B---3--:R-:W-:Y:S01]  /*19120*/  @!P1 IMAD.MOV.U32 R7, RZ, RZ, R2 ;  /* 0x000000ffff079224 */ /* 0x008fe200078e0002 */
[----:B------:R-:W-:-:S03]  /*19130*/  ISETP.NE.AND P1, PT, R16, RZ, PT ;  /* 0x000000ff1000720c */ /* 0x000fc60003f25270 */
[----:B------:R-:W-:-:S04]  /*19140*/  IMAD R2, R7, R6, RZ ;  /* 0x0000000607027224 */ /* 0x000fc800078e02ff */
[----:B------:R-:W-:-:S07]  /*19150*/  IMAD.MOV.U32 R13, RZ, RZ, R2 ;  /* 0x000000ffff0d7224 */ /* 0x000fce00078e0002 */
[----:B------:R-:W-:Y:S05]  /*19160*/  WARPSYNC.COLLECTIVE R15, `(.L_x_400) ;  /* 0x000000000f087348 */ /* 0x000fea0003c00000 */
[----:B------:R0:W1:Y:S02]  /*19170*/  SHFL.UP P6, R14, R13, R12, R11 ;  /* 0x0400000c0d0e7389 */ /* 0x00006400000c000b */
[----:B01----:R-:W-:Y:S01]  /*19180*/  ENDCOLLECTIVE ;  /* 0x000000000000791b */ /* 0x003fe20003800000 */
.L_x_400:
[----:B------:R-:W-:Y:S02]  /*19190*/  IMAD.MOV.U32 R12, RZ, RZ, 0x2 ;  /* 0x00000002ff0c7424 */ /* 0x000fe400078e00ff */
[----:B------:R-:W-:-:S05]  /*191a0*/  IMAD.MOV.U32 R3, RZ, RZ, R14 ;  /* 0x000000ffff037224 */ /* 0x000fca00078e000e */
[----:B------:R-:W-:-:S05]  /*191b0*/  SEL R3, R3, RZ, P1 ;  /* 0x000000ff03037207 */ /* 0x000fca0000800000 */
[----:B------:R-:W-:-:S04]  /*191c0*/  IMAD.IADD R2, R2, 0x1, R3 ;  /* 0x0000000102027824 */ /* 0x000fc800078e0203 */
[----:B------:R-:W-:-:S07]  /*191d0*/  IMAD.MOV.U32 R13, RZ, RZ, R2 ;  /* 0x000000ffff0d7224 */ /* 0x000fce00078e0002 */
[----:B------:R-:W-:Y:S05]  /*191e0*/  WARPSYNC.COLLECTIVE R15, `(.L_x_401) ;  /* 0x000000000f087348 */ /* 0x000fea0003c00000 */
[----:B------:R0:W1:Y:S02]  /*191f0*/  SHFL.UP P6, R14, R13, R12, R11 ;  /* 0x0400000c0d0e7389 */ /* 0x00006400000c000b */
[----:B01----:R-:W-:Y:S01]  /*19200*/  ENDCOLLECTIVE ;  /* 0x000000000000791b */ /* 0x003fe20003800000 */
.L_x_401:
        /* <DEDUP_REMOVED lines=8> */
.L_x_402:
        /* <DEDUP_REMOVED lines=8> */
.L_x_403:
        /* <DEDUP_REMOVED lines=8> */
.L_x_404:
[----:B------:R-:W-:Y:S02]  /*19390*/  IMAD.MOV.U32 R12, RZ, RZ, 0x1f ;  /* 0x0000001fff0c7424 */ /* 0x000fe400078e00ff */
[----:B------:R-:W-:Y:S02]  /*193a0*/  IMAD.MOV.U32 R11, RZ, RZ, 0x1f ;  /* 0x0000001fff0b7424 */ /* 0x000fe400078e00ff */
[----:B------:R-:W-:-:S05]  /*193b0*/  IMAD.MOV.U32 R3, RZ, RZ, R14 ;  /* 0x000000ffff037224 */ /* 0x000fca00078e000e */
[----:B------:R-:W-:-:S05]  /*193c0*/  SEL R3, R3, RZ, P5 ;  /* 0x000000ff03037207 */ /* 0x000fca0002800000 */
[----:B------:R-:W-:-:S04]  /*193d0*/  IMAD.IADD R2, R2, 0x1, R3 ;  /* 0x0000000102027824 */ /* 0x000fc800078e0203 */
[----:B------:R-:W-:-:S07]  /*193e0*/  IMAD.MOV.U32 R13, RZ, RZ, R2 ;  /* 0x000000ffff0d7224 */ /* 0x000fce00078e0002 */
[----:B------:R-:W-:Y:S05]  /*193f0*/  WARPSYNC.COLLECTIVE R15, `(.L_x_405) ;  /* 0x000000000f087348 */ /* 0x000fea0003c00000 */
[----:B------:R0:W1:Y:S02]  /*19400*/  SHFL.IDX P6, R14, R13, R12, R11 ;  /* 0x0000000c0d0e7389 */ /* 0x00006400000c000b */
[----:B01----:R-:W-:Y:S01]  /*19410*/  ENDCOLLECTIVE ;  /* 0x000000000000791b */ /* 0x003fe20003800000 */
.L_x_405:
[----:B------:R-:W-:Y:S01]  /*19420*/  IMAD.MOV.U32 R9, RZ, RZ, R14 ;  /* 0x000000ffff097224 */ /* 0x000fe200078e000e */
[----:B------:R-:W-:Y:S06]  /*19430*/  BRA `(.L_x_406) ;  /* 0xffffffd800a87947 */ /* 0x000fec000383ffff */
.L_x_345:
[----:B------:R-:W-:Y:S01]  /*19440*/  BSSY B0, `(.L_x_407) ;  /* 0x0000008000007945 */ /* 0x000fe20003800000 */
[----:B------:R-:W-:Y:S02]  /*19450*/  IMAD.MOV.U32 R13, RZ, RZ, R2 ;  /* 0x000000ffff0d7224 */ /* 0x000fe400078e0002 */
[----:B0-----:R-:W-:Y:S02]  /*19460*/  IMAD.MOV.U32 R12, RZ, RZ, 0x1 ;  /* 0x00000001ff0c7424 */ /* 0x001fe400078e00ff */
[----:B------:R-:W-:Y:S02]  /*19470*/  IMAD.MOV.U32 R11, RZ, RZ, RZ ;  /* 0x000000ffff0b7224 */ /* 0x000fe400078e00ff */
[----:B------:R-:W-:-:S07]  /*19480*/  IMAD.MOV.U32 R15, RZ, RZ, -0x1 ;  /* 0xffffffffff0f7424 */ /* 0x000fce00078e00ff */
[----:B------:R-:W-:Y:S05]  /*19490*/  WARPSYNC.COLLECTIVE R15, `(.L_x_408) ;  /* 0x000000000f087348 */ /* 0x000fea0003c00000 */
[----:B------:R0:W1:Y:S02]  /*194a0*/  SHFL.UP P6, R14, R13, R12, R11 ;  /* 0x0400000c0d0e7389 */ /* 0x00006400000c000b */
[----:B01----:R-:W-:Y:S01]  /*194b0*/  ENDCOLLECTIVE ;  /* 0x000000000000791b */ /* 0x003fe20003800000 */
.L_x_408:
[----:B------:R-:W-:Y:S05]  /*194c0*/  BSYNC B0 ;  /* 0x0000000000007941 */ /* 0x000fea0003800000 */
.L_x_407:
[----:B------:R-:W-:Y:S02]  /*194d0*/  IMAD.MOV.U32 R3, RZ, RZ, R14 ;  /* 0x000000ffff037224 */ /* 0x000fe400078e000e */
[----:B------:R-:W-:Y:S02]  /*194e0*/  IMAD.MOV.U32 R12, RZ, RZ, 0x2 ;  /* 0x00000002ff0c7424 */ /* 0x000fe400078e00ff */
[----:B------:R-:W-:Y:S01]  /*194f0*/  IMAD.MOV.U32 R11, RZ, RZ, RZ ;  /* 0x000000ffff0b7224 */ /* 0x000fe200078e00ff */
[----:B------:R-:W-:Y:S01]  /*19500*/  SEL R3, R3, RZ, P1 ;  /* 0x000000ff03037207 */ /* 0x000fe20000800000 */
[----:B------:R-:W-:-:S04]  /*19510*/  IMAD.MOV.U32 R15, RZ, RZ, -0x1 ;  /* 0xffffffffff0f7424 */ /* 0x000fc800078e00ff */
[----:B------:R-:W-:-:S04]  /*19520*/  IMAD.IADD R2, R2, 0x1, R3 ;  /* 0x0000000102027824 */ /* 0x000fc800078e0203 */
[----:B------:R-:W-:-:S07]  /*19530*/  IMAD.MOV.U32 R13, RZ, RZ, R2 ;  /* 0x000000ffff0d7224 */ /* 0x000fce00078e0002 */
[----:B------:R-:W-:Y:S05]  /*19540*/  WARPSYNC.COLLECTIVE R15, `(.L_x_409) ;  /* 0x000000000f087348 */ /* 0x000fea0003c00000 */
[----:B------:R0:W1:Y:S02]  /*19550*/  SHFL.UP P6, R14, R13, R12, R11 ;  /* 0x0400000c0d0e7389 */ /* 0x00006400000c000b */
[----:B01----:R-:W-:Y:S01]  /*19560*/  ENDCOLLECTIVE ;  /* 0x000000000000791b */ /* 0x003fe20003800000 */
.L_x_409:
        /* <DEDUP_REMOVED lines=8> */
.L_x_410:
        /* <DEDUP_REMOVED lines=8> */
.L_x_411:
        /* <DEDUP_REMOVED lines=8> */
.L_x_412:
        /* <DEDUP_REMOVED lines=9> */
.L_x_413:
[----:B------:R-:W-:Y:S01]  /*19780*/  IMAD.MOV.U32 R9, RZ, RZ, R14 ;  /* 0x000000ffff097224 */ /* 0x000fe200078e000e */
[----:B------:R-:W-:Y:S06]  /*19790*/  BRA `(.L_x_414) ;  /* 0xffffffd800807947 */ /* 0x000fec000383ffff */
.L_x_347:
[----:B------:R-:W-:Y:S01]  /*197a0*/  BSSY B0, `(.L_x_415) ;  /* 0x0000006000007945 */ /* 0x000fe20003800000 */
[----:B------:R-:W-:Y:S01]  /*197b0*/  PLOP3.LUT P6, PT, P6, PT, PT, 0x8, 0x0 ;  /* 0x000000000000781c */ /* 0x000fe200037ce170 */
[----:B------:R-:W-:-:S12]  /*197c0*/  IMAD.MOV.U32 R15, RZ, RZ, -0x1 ;  /* 0xffffffffff0f7424 */ /* 0x000fd800078e00ff */
[----:B01----:R-:W-:Y:S05]  /*197d0*/  WARPSYNC.COLLECTIVE R15, `(.L_x_416) ;  /* 0x000000000f087348 */ /* 0x003fea0003c00000 */
[----:B------:R-:W-:Y:S01]  /*197e0*/  VOTE.ANY R14, PT, P6 ;  /* 0x00000000000e7806 */ /* 0x000fe200030e0100 */
[----:B01----:R-:W-:Y:S06]  /*197f0*/  ENDCOLLECTIVE ;  /* 0x000000000000791b */ /* 0x003fec0003800000 */
.L_x_416:
[----:B------:R-:W-:Y:S05]  /*19800*/  BSYNC B0 ;  /* 0x0000000000007941 */ /* 0x000fea0003800000 */
.L_x_415:
[----:B------:R-:W-:Y:S02]  /*19810*/  IMAD.MOV.U32 R8, RZ, RZ, R14 ;  /* 0x000000ffff087224 */ /* 0x000fe400078e000e */
[----:B------:R-:W-:Y:S02]  /*19820*/  IMAD.MOV.U32 R13, RZ, RZ, R6 ;  /* 0x000000ffff0d7224 */ /* 0x000fe400078e0006 */
[----:B------:R-:W0:Y:S01]  /*19830*/  POPC R5, R8 ;  /* 0x0000000800057309 */ /* 0x000e220000000000 */
[----:B------:R-:W-:Y:S02]  /*19840*/  IMAD.MOV.U32 R11, RZ, RZ, 0x1f ;  /* 0x0000001fff0b7424 */ /* 0x000fe400078e00ff */
[----:B------:R-:W-:Y:S02]  /*19850*/  IMAD.MOV.U32 R15, RZ, RZ, -0x1 ;  /* 0xffffffffff0f7424 */ /* 0x000fe400078e00ff */
[----:B0-----:R-:W-:-:S07]  /*19860*/  IMAD.MOV.U32 R12, RZ, RZ, R5 ;  /* 0x000000ffff0c7224 */ /* 0x001fce00078e0005 */
[----:B------:R-:W-:Y:S05]  /*19870*/  WARPSYNC.COLLECTIVE R15, `(.L_x_417) ;  /* 0x000000000f087348 */ /* 0x000fea0003c00000 */
[----:B------:R0:W1:Y:S02]  /*19880*/  SHFL.IDX P6, R14, R13, R12, R11 ;  /* 0x0000000c0d0e7389 */ /* 0x00006400000c000b */
[----:B01----:R-:W-:Y:S01]  /*19890*/  ENDCOLLECTIVE ;  /* 0x000000000000791b */ /* 0x003fe20003800000 */
.L_x_417:
[----:B------:R-:W-:Y:S02]  /*198a0*/  IMAD.MOV.U32 R13, RZ, RZ, R7 ;  /* 0x000000ffff0d7224 */ /* 0x000fe400078e0007 */
[----:B------:R-:W-:-:S07]  /*198b0*/  IMAD.MOV.U32 R6, RZ, RZ, R14 ;  /* 0x000000ffff067224 */ /* 0x000fce00078e000e */
[----:B------:R-:W-:Y:S05]  /*198c0*/  WARPSYNC.COLLECTIVE R15, `(.L_x_418) ;  /* 0x000000000f087348 */ /* 0x000fea0003c00000 */
[----:B------:R0:W1:Y:S02]  /*198d0*/  SHFL.IDX P6, R14, R13, R12, R11 ;  /* 0x0000000c0d0e7389 */ /* 0x00006400000c000b */
[----:B01----:R-:W-:Y:S01]  /*198e0*/  ENDCOLLECTIVE ;  /* 0x000000000000791b */ /* 0x003fe20003800000 */
.L_x_418:
[----:B------:R-:W-:Y:S01]  /*198f0*/  IMAD.MOV.U32 R7, RZ, RZ, R14 ;  /* 0x000000ffff077224 */ /* 0x000fe200078e000e */
[----:B------:R-:W-:Y:S06]  /*19900*/  BRA `(.L_x_419) ;  /* 0xffffffd800607947 */ /* 0x000fec000383ffff */
.L_x_349:
[----:B------:R-:W-:Y:S01]  /*19910*/  BSSY B0, `(.L_x_420) ;  /* 0x0000007000007945 */ /* 0x000fe20003800000 */
[----:B------:R-:W-:Y:S02]  /*19920*/  IMAD.MOV.U32 R13, RZ, RZ, R2 ;  /* 0x000000ffff0d7224 */ /* 0x000fe400078e0002 */
[----:B------:R-:W-:Y:S02]  /*19930*/  IMAD.MOV.U32 R11, RZ, RZ, 0x1f ;  /* 0x0000001fff0b7424 */ /* 0x000fe400078e00ff */
[----:B------:R-:W-:-:S07]  /*19940*/  IMAD.MOV.U32 R15, RZ, RZ, -0x1 ;  /* 0xffffffffff0f7424 */ /* 0x000fce00078e00ff */
[----:B-1234-:R-:W-:Y:S05]  /*19950*/  WARPSYNC.COLLECTIVE R15, `(.L_x_421) ;  /* 0x000000000f087348 */ /* 0x01efea0003c00000 */
[----:B------:R0:W0:Y:S02]  /*19960*/  SHFL.IDX P6, R14, R13, R12, R11 ;  /* 0x0000000c0d0e7389 */ /* 0x00002400000c000b */
[----:B01234-:R-:W-:Y:S01]  /*19970*/  ENDCOLLECTIVE ;  /* 0x000000000000791b */ /* 0x01ffe20003800000 */
.L_x_421:
[----:B------:R-:W-:Y:S05]  /*19980*/  BSYNC B0 ;  /* 0x0000000000007941 */ /* 0x000fea0003800000 */
.L_x_420:
[----:B------:R-:W-:Y:S01]  /*19990*/  IMAD.MOV.U32 R2, RZ, RZ, R14 ;  /* 0x000000ffff027224 */ /* 0x000fe200078e000e */
[----:B------:R-:W-:Y:S06]  /*199a0*/  BRA `(.L_x_422) ;  /* 0xffffffd800507947 */ /* 0x000fec000383ffff */
.L_x_353:
[----:B0-----:R0:W1:Y:S02]  /*199b0*/  SYNCS.PHASECHK.TRANS64.TRYWAIT P0, [R0+URZ+0x38820], R3 ;  /* 0x03882003000075a7 */ /* 0x001064000800017f */
[----:B-1----:R-:W-:Y:S05]  /*199c0*/  @!P0 NANOSLEEP.SYNCS 0x989680 ;  /* 0x009896800000895d */ /* 0x002fea0003900000 */
[----:B------:R-:W1:Y:S02]  /*199d0*/  @!P0 SYNCS.PHASECHK.TRANS64 P0, [R0+URZ+0x38820], R3 ;  /* 0x03882003000085a7 */ /* 0x000e64000800007f */
[----:B-1----:R-:W-:Y:S05]  /*199e0*/  @!P0 BRA `(.L_x_353) ;  /* 0xfffffffc00f08947 */ /* 0x002fea000383ffff */
[----:B------:R-:W-:Y:S05]  /*199f0*/  BRA `(.L_x_423) ;  /* 0xffffffdc00e87947 */ /* 0x000fea000383ffff */
.L_x_354:
[----:B------:R-:W1:Y:S01]  /*19a00*/  S2R R2, SR_TID.X ;  /* 0x0000000000027919 */ /* 0x000e620000002100 */
[----:B------:R-:W-:Y:S01]  /*19a10*/  BSSY B0, `(.L_x_424) ;  /* 0x000000a000007945 */ /* 0x000fe20003800000 */
[----:B------:R-:W-:Y:S02]  /*19a20*/  IMAD.MOV.U32 R12, RZ, RZ, RZ ;  /* 0x000000ffff0c7224 */ /* 0x000fe400078e00ff */
[----:B------:R-:W-:Y:S02]  /*19a30*/  IMAD.MOV.U32 R11, RZ, RZ, 0x1f ;  /* 0x0000001fff0b7424 */ /* 0x000fe400078e00ff */
[----:B------:R-:W-:Y:S01]  /*19a40*/  IMAD.MOV.U32 R15, RZ, RZ, -0x1 ;  /* 0xffffffffff0f7424 */ /* 0x000fe200078e00ff */
[----:B-1----:R-:W-:-:S04]  /*19a50*/  SHF.R.U32.HI R2, RZ, 0x5, R2 ;  /* 0x00000005ff027819 */ /* 0x002fc80000011602 */
[----:B------:R-:W-:-:S05]  /*19a60*/  LOP3.LUT R2, R2, 0x3, RZ, 0xc0, !PT ;  /* 0x0000000302027812 */ /* 0x000fca00078ec0ff */
[----:B------:R-:W-:-:S07]  /*19a70*/  IMAD.MOV.U32 R13, RZ, RZ, R2 ;  /* 0x000000ffff0d7224 */ /* 0x000fce00078e0002 */
[----:B0-----:R-:W-:Y:S05]  /*19a80*/  WARPSYNC.COLLECTIVE R15, `(.L_x_425) ;  /* 0x000000000f087348 */ /* 0x001fea0003c00000 */
[----:B------:R1:W2:Y:S02]  /*19a90*/  SHFL.IDX P6, R14, R13, R12, R11 ;  /* 0x0000000c0d0e7389 */ /* 0x0002a400000c000b */
[----:B012---:R-:W-:Y:S01]  /*19aa0*/  ENDCOLLECTIVE ;  /* 0x000000000000791b */ /* 0x007fe20003800000 */
.L_x_425:
[----:B------:R-:W-:Y:S05]  /*19ab0*/  BSYNC B0 ;  /* 0x0000000000007941 */ /* 0x000fea0003800000 */
.L_x_424:
[----:B------:R-:W-:Y:S05]  /*19ac0*/  BRA `(.L_x_426) ;  /* 0xffffffdc00d07947 */ /* 0x000fea000383ffff */
.L_x_357:
[----:B------:R-:W-:Y:S01]  /*19ad0*/  BSSY B1, `(.L_x_427) ;  /* 0x0000006000017945 */ /* 0x000fe20003800000 */
[----:B------:R-:W-:-:S07]  /*19ae0*/  IMAD.MOV.U32 R15, RZ, RZ, -0x1 ;  /* 0xffffffffff0f7424 */ /* 0x000fce00078e00ff */
[----:B01----:R-:W-:Y:S05]  /*19af0*/  WARPSYNC.COLLECTIVE R15, `(.L_x_428) ;  /* 0x000000000f0c7348 */ /* 0x003fea0003c00000 */
[----:B------:R-:W-:Y:S02]  /*19b00*/  ELECT P6, UR62, PT ;  /* 0x00000000003e782f */ /* 0x000fe400038c0000 */
[----:B------:R-:W-:Y:S01]  /*19b10*/  MOV R14, UR62 ;  /* 0x0000003e000e7c02 */ /* 0x000fe20008000f00 */
[----:B01----:R-:W-:Y:S10]  /*19b20*/  ENDCOLLECTIVE ;  /* 0x000000000000791b */ /* 0x003ff40003800000 */
.L_x_428:
[----:B------:R-:W-:Y:S05]  /*19b30*/  BSYNC B1 ;  /* 0x0000000000017941 */ /* 0x000fea0003800000 */
.L_x_427:
[----:B------:R-:W-:Y:S05]  /*19b40*/  BRA `(.L_x_429) ;  /* 0xffffffdc00c87947 */ /* 0x000fea000383ffff */
.L_x_359:
[----:B0-----:R0:W1:Y:S02]  /*19b50*/  SYNCS.PHASECHK.TRANS64.TRYWAIT P0, [R6+URZ], R5 ;  /* 0x00000005060075a7 */ /* 0x001064000800017f */
[----:B-1----:R-:W-:Y:S05]  /*19b60*/  @!P0 NANOSLEEP.SYNCS 0x989680 ;  /* 0x009896800000895d */ /* 0x002fea0003900000 */
[----:B------:R-:W1:Y:S02]  /*19b70*/  @!P0 SYNCS.PHASECHK.TRANS64 P0, [R6+URZ], R5 ;  /* 0x00000005060085a7 */ /* 0x000e64000800007f */
[----:B-1----:R-:W-:Y:S05]  /*19b80*/  @!P0 BRA `(.L_x_359) ;  /* 0xfffffffc00f08947 */ /* 0x002fea000383ffff */
[----:B------:R-:W-:Y:S05]  /*19b90*/  BRA `(.L_x_430) ;  /* 0xffffffe000087947 */ /* 0x000fea000383ffff */
.L_x_360:
[----:B-1----:R1:W2:Y:S02]  /*19ba0*/  SYNCS.PHASECHK.TRANS64.TRYWAIT P0, [R7+URZ], R2 ;  /* 0x00000002070075a7 */ /* 0x0022a4000800017f */
[----:B--2---:R-:W-:Y:S05]  /*19bb0*/  @!P0 NANOSLEEP.SYNCS 0x989680 ;  /* 0x009896800000895d */ /* 0x004fea0003900000 */
[----:B------:R-:W2:Y:S02]  /*19bc0*/  @!P0 SYNCS.PHASECHK.TRANS64 P0, [R7+URZ], R2 ;  /* 0x00000002070085a7 */ /* 0x000ea4000800007f */
[----:B--2---:R-:W-:Y:S05]  /*19bd0*/  @!P0 BRA `(.L_x_360) ;  /* 0xfffffffc00f08947 */ /* 0x004fea000383ffff */
[----:B------:R-:W-:Y:S05]  /*19be0*/  BRA `(.L_x_431) ;  /* 0xffffffdc00fc7947 */ /* 0x000fea000383ffff */
.L_x_362:
[----:B--2---:R2:W3:Y:S02]  /*19bf0*/  SYNCS.PHASECHK.TRANS64.TRYWAIT P0, [R4+URZ], R5 ;  /* 0x00000005040075a7 */ /* 0x0044e4000800017f */
[----:B---3--:R-:W-:Y:S05]  /*19c00*/  @!P0 NANOSLEEP.SYNCS 0x989680 ;  /* 0x009896800000895d */ /* 0x008fea0003900000 */
[----:B------:R-:W3:Y:S02]  /*19c10*/  @!P0 SYNCS.PHASECHK.TRANS64 P0, [R4+URZ], R5 ;  /* 0x00000005040085a7 */ /* 0x000ee4000800007f */
[----:B---3--:R-:W-:Y:S05]  /*19c20*/  @!P0 BRA `(.L_x_362) ;  /* 0xfffffffc00f08947 */ /* 0x008fea000383ffff */
[----:B------:R-:W-:Y:S05]  /*19c30*/  BRA `(.L_x_432) ;  /* 0xffffffe000007947 */ /* 0x000fea000383ffff */
.L_x_433:
        /* <DEDUP_REMOVED lines=12> */
.L_x_14833:


//--------------------- .text._ZN7cutlass13device_kernelIN5flash11enable_sm90INS1_16FlashAttnFwdSm90INS1_25CollectiveMainloopFwdSm90ILi2EN4cute5tupleIJNS5_1CILi1EEES8_S8_EEENS6_IJNS7_ILi128EEENS7_ILi80EEENS7_ILi256EEEEEELi256ENS_10bfloat16_tEfNS_4arch4Sm90ELb0ELb0ELb1ELb1ELb0ELb1ELb0ELb1ELb1ELb1ELb1ELb0EEENS1_21CollectiveEpilogueFwdINS6_IJSA_SC_SB_EEES9_SE_SG_Li256ELb1ELb1ELb1ELb0EEENS1_36VarlenDynamicPersistentTileSchedulerILi128ELi80ELi256ELi128ELb1ELb1ELb1ELb0ELb1ELb1EEEEEEEEEvNT_6ParamsE --------------------------
	.section	.text._ZN7cutlass13device_kernelIN5flash11enable_sm90INS1_16FlashAttnFwdSm90INS1_25CollectiveMainloopFwdSm90ILi2EN4cute5tupleIJNS5_1CILi1EEES8_S8_EEENS6_IJNS7_ILi128EEENS7_ILi80EEENS7_ILi256EEEEEELi256ENS_10bfloat16_tEfNS_4arch4Sm90ELb0ELb0ELb1ELb1ELb0ELb1ELb0ELb1ELb1ELb1ELb1ELb0EEENS1_21CollectiveEpilogueFwdINS6_IJSA_SC_SB_EEES9_SE_SG_Li256ELb1ELb1ELb1ELb0EEENS1_36VarlenDynamicPersistentTileSchedulerILi128ELi80ELi256ELi128ELb1ELb1ELb1ELb0ELb1ELb1EEEEEEEEEvNT_6ParamsE,"ax",@progbits
	.align	128
.text._ZN7cutlass13device_kernelIN5flash11enable_sm90INS1_16FlashAttnFwdSm90INS1_25CollectiveMainloopFwdSm90ILi2EN4cute5tupleIJNS5_1CILi1EEES8_S8_EEENS6_IJNS7_ILi128EEENS7_ILi80EEENS7_ILi256EEEEEELi256ENS_10bfloat16_tEfNS_4arch4Sm90ELb0ELb0ELb1ELb1ELb0ELb1ELb0ELb1ELb1ELb1ELb1ELb0EEENS1_21CollectiveEpilogueFwdINS6_IJSA_SC_SB_EEES9_SE_SG_Li256ELb1ELb1ELb1ELb0EEENS1_36VarlenDynamicPersistentTileSchedulerILi128ELi80ELi256ELi128ELb1ELb1ELb1ELb0ELb1ELb1EEEEEEEEEvNT_6ParamsE:
        .type           _ZN7cutlass13device_kernelIN5flash11enable_sm90INS1_16FlashAttnFwdSm90INS1_25CollectiveMainloopFwdSm90ILi2EN4cute5tupleIJNS5_1CILi1EEES8_S8_EEENS6_IJNS7_ILi128EEENS7_ILi80EEENS7_ILi256EEEEEELi256ENS_10bfloat16_tEfNS_4arch4Sm90ELb0ELb0ELb1ELb1ELb0ELb1ELb0ELb1ELb1ELb1ELb1ELb0EEENS1_21CollectiveEpilogueFwdINS6_IJSA_SC_SB_EEES9_SE_SG_Li256ELb1ELb1ELb1ELb0EEENS1_36VarlenDynamicPersistentTileSchedulerILi128ELi80ELi256ELi128ELb1ELb1ELb1ELb0ELb1ELb1EEEEEEEEEvNT_6ParamsE,@function
        .size           _ZN7cutlass13device_kernelIN5flash11enable_sm90INS1_16FlashAttnFwdSm90INS1_25CollectiveMainloopFwdSm90ILi2EN4cute5tupleIJNS5_1CILi1EEES8_S8_EEENS6_IJNS7_ILi128EEENS7_ILi80EEENS7_ILi256EEEEEELi256ENS_10bfloat16_tEfNS_4arch4Sm90ELb0ELb0ELb1ELb1ELb0ELb1ELb0ELb1ELb1ELb1ELb1ELb0EEENS1_21CollectiveEpilogueFwdINS6_IJSA_SC_SB_EEES9_SE_SG_Li256ELb1ELb1ELb1ELb0EEENS1_36VarlenDynamicPersistentTileSchedulerILi128ELi80ELi256ELi128ELb1ELb1ELb1ELb0ELb1ELb1EEEEEEEEEvNT_6ParamsE,(.L_x_14834 - _ZN7cutlass13device_kernelIN5flash11enable_sm90INS1_16FlashAttnFwdSm90INS1_25CollectiveMainloopFwdSm90ILi2EN4cute5tupleIJNS5_1CILi1EEES8_S8_EEENS6_IJNS7_ILi128EEENS7_ILi80EEENS7_ILi256EEEEEELi256ENS_10bfloat16_tEfNS_4arch4Sm90ELb0ELb0ELb1ELb1ELb0ELb1ELb0ELb1ELb1ELb1ELb1ELb0EEENS1_21CollectiveEpilogueFwdINS6_IJSA_SC_SB_EEES9_SE_SG_Li256ELb1ELb1ELb1ELb0EEENS1_36VarlenDynamicPersistentTileSchedulerILi128ELi80ELi256ELi128ELb1ELb1ELb1ELb0ELb1ELb1EEEEEEEEEvNT_6ParamsE)
        .other          _ZN7cutlass13device_kernelIN5flash11enable_sm90INS1_16FlashAttnFwdSm90INS1_25CollectiveMainloopFwdSm90ILi2EN4cute5tupleIJNS5_1CILi1EEES8_S8_EEENS6_IJNS7_ILi128EEENS7_ILi80EEENS7_ILi256EEEEEELi256ENS_10bfloat16_tEfNS_4arch4Sm90ELb0ELb0ELb1ELb1ELb0ELb1ELb0ELb1ELb1ELb1ELb1ELb0EEENS1_21CollectiveEpilogueFwdINS6_IJSA_SC_SB_EEES9_SE_SG_Li256ELb1ELb1ELb1ELb0EEENS1_36VarlenDynamicPersistentTileSchedulerILi128ELi80ELi256ELi128ELb1ELb1ELb1ELb0ELb1ELb1EEEEEEEEEvNT_6ParamsE,@"STO_CUDA_ENTRY STV_DEFAULT"
_ZN7cutlass13device_kernelIN5flash11enable_sm90INS1_16FlashAttnFwdSm90INS1_25CollectiveMainloopFwdSm90ILi2EN4cute5tupleIJNS5_1CILi1EEES8_S8_EEENS6_IJNS7_ILi128EEENS7_ILi80EEENS7_ILi256EEEEEELi256ENS_10bfloat16_tEfNS_4arch4Sm90ELb0ELb0ELb1ELb1ELb0ELb1ELb0ELb1ELb1ELb1ELb1ELb0EEENS1_21CollectiveEpilogueFwdINS6_IJSA_SC_SB_EEES9_SE_SG_Li256ELb1ELb1ELb1ELb0EEENS1_36VarlenDynamicPersistentTileSchedulerILi128ELi80ELi256ELi128ELb1ELb1ELb1ELb0ELb1ELb1EEEEEEEEEvNT_6ParamsE:
        /* <DEDUP_REMOVED lines=13> */
[----:B------:R-:W-:Y:S02]  /*00d0*/  UIADD3 UR10, UP2, UR4, 0x570, URZ ;  /* 0x00000570040a7890 */ /* 0x000fe4000ff5e03f */
[----:B------:R-:W-:Y:S02]  /*00e0*/  UIADD3 UR4, UP3, UR4, 0x670, URZ ;  /* 0x0000067004047890 */ /* 0x000fe4000ff7e03f */
[----:B------:R-:W-:-:S02]  /*00f0*/  UIADD3.X UR7, URZ, UR5, URZ, UP0, !UPT ;  /* 0x000000053f077290 */ /* 0x000fc400087fe43f */
[----:B------:R-:W-:Y:S02]  /*0100*/  UIADD3.X UR9, URZ, UR5, URZ, UP1, !UPT ;  /* 0x000000053f097290 */ /* 0x000fe40008ffe43f */
[----:B------:R-:W-:Y:S02]  /*0110*/  UIADD3.X UR11, URZ, UR5, URZ, UP2, !UPT ;  /* 0x000000053f0b7290 */ /* 0x000fe400097fe43f */
[----:B------:R-:W-:-:S03]  /*0120*/  UIADD3.X UR5, URZ, UR5, URZ, UP3, !UPT ;  /* 0x000000053f057290 */ /* 0x000fc60009ffe43f */
[----:B------:R0:W-:Y:S02]  /*0130*/  UTMACCTL.PF [UR6] ;  /* 0x00000000060079b9 */ /* 0x0001e40008040000 */
[----:B------:R0:W-:Y:S02]  /*0140*/  UTMACCTL.PF [UR8] ;  /* 0x00000000080079b9 */ /* 0x0001e40008040000 */
[----:B------:R0:W-:Y:S02]  /*0150*/  UTMACCTL.PF [UR10] ;  /* 0x000000000a0079b9 */ /* 0x0001e40008040000 */
[----:B------:R0:W-:Y:S02]  /*0160*/  UTMACCTL.PF [UR4] ;  /* 0x00000000040079b9 */ /* 0x0001e40008040000 */
[----:B0-----:R-:W-:Y:S01]  /*0170*/  NOP ;  /* 0x0000000000007918 */ /* 0x001fe20000000000 */
.L_x_435:
[----:B------:R-:W-:Y:S05]  /*0180*/  BSYNC B0 ;  /* 0x0000000000007941 */ /* 0x000fea0003800000 */
.L_x_434:
        /* <DEDUP_REMOVED lines=41> */
.L_x_436:
        /* <DEDUP_REMOVED lines=22> */
.L_x_437:
        /* <DEDUP_REMOVED lines=18> */
.L_x_438:
        /* <DEDUP_REMOVED lines=22> */
.L_x_439:
        /* <DEDUP_REMOVED lines=22> */
.L_x_440:
[----:B------:R-:W-:Y:S01]  /*0960*/  PLOP3.LUT P0, PT, PT, PT, UP0, 0x80, 0x0 ;  /* 0x000000000000781c */ /* 0x000fe20003f0f008 */
[----:B------:R-:W-:Y:S01]  /*0970*/  UMOV UR60, 0x1 ;  /* 0x00000001003c7882 */ /* 0x000fe20000000000 */
[----:B------:R-:W-:Y:S01]  /*0980*/  NOP ;  /* 0x0000000000007918 */ /* 0x000fe20000000000 */
[----:B------:R-:W-:Y:S01]  /*0990*/  USEL UR60, UR60, 0x2, !UP0 ;  /* 0x000000023c3c7887 */ /* 0x000fe2000c000000 */
[----:B------:R-:W-:Y:S01]  /*09a0*/  BSSY B9, `(.L_x_441) ;  /* 0x0002bb0000097945 */ /* 0x000fe20003800000 */
[----:B012-4-:R-:W-:Y:S08]  /*09b0*/  BAR.SYNC.DEFER_BLOCKING 0x0 ;  /* 0x0000000000007b1d */ /* 0x017ff00000010000 */
[----:B------:R-:W-:Y:S05]  /*09c0*/  @!P0 BRA `(.L_x_442) ;  /* 0x0000022400f88947 */ /* 0x000fea0003800000 */
.L_x_443:
[----:B------:R-:W-:-:S08]  /*09d0*/  NOP ;  /* 0x0000000000007918 */ /* 0x000fd00000000000 */
[----:B------:R-:W0:Y:S02]  /*09e0*/  USETMAXREG.TRY_ALLOC.CTAPOOL UP0, 0xf0 ;  /* 0x000000f0000079c8 */ /* 0x000e240008000600 */
[----:B0-----:R-:W-:-:S13]  /*09f0*/  PLOP3.LUT P0, PT, PT, PT, UP0, 0x80, 0x0 ;  /* 0x000000000000781c */ /* 0x001fda0003f0f008 */
[----:B------:R-:W-:Y:S05]  /*0a00*/  @!P0 BRA `(.L_x_443) ;  /* 0xfffffffc00f08947 */ /* 0x000fea000383ffff */
[----:B------:R-:W0:Y:S08]  /*0a10*/  S2UR UR5, SR_CgaCtaId ;  /* 0x00000000000579c3 */ /* 0x000e300000008800 */
[----:B------:R-:W-:Y:S06]  /*0a20*/  BAR.ARV 0x8, 0x180 ;  /* 0x0206000000007b1d */ /* 0x000fec0000002000 */
[----:B------:R-:W-:-:S02]  /*0a30*/  UMOV UR4, 0x400 ;  /* 0x0000040000047882 */ /* 0x000fc40000000000 */
[----:B------:R-:W-:Y:S01]  /*0a40*/  BAR.SYNC.DEFER_BLOCKING 0x5, 0x180 ;  /* 0x0146000000007b1d */ /* 0x000fe20000010000 */
[----:B0-----:R-:W-:-:S06]  /*0a50*/  ULEA UR4, UR5, UR4, 0x18 ;  /* 0x0000000405047291 */ /* 0x001fcc000f8ec03f */
[----:B------:R-:W-:Y:S01]  /*0a60*/  IMAD.U32 R18, RZ, RZ, UR4 ;  /* 0x00000004ff127e24 */ /* 0x000fe2000f8e00ff */
[----:B------:R-:W-:-:S04]  /*0a70*/  ULDC UR4, c[0x0][0xc3c] ;  /* 0x00030f0000047ab9 */ /* 0x000fc80000000800 */
[----:B------:R-:W0:Y:S01]  /*0a80*/  LDS.128 R140, [R18+0x388d0] ;  /* 0x0388d000128c7984 */ /* 0x000e220000000c00 */
[----:B------:R-:W-:Y:S06]  /*0a90*/  BAR.ARV 0x4, 0x180 ;  /* 0x0106000000007b1d */ /* 0x000fec0000002000 */
[----:B0-----:R-:W-:-:S13]  /*0aa0*/  ISETP.GE.AND P0, PT, R143, UR4, PT ;  /* 0x000000048f007c0c */ /* 0x001fda000bf06270 */
[----:B------:R-:W-:Y:S05]  /*0ab0*/  @P0 BRA `(.L_x_444) ;  /* 0x000002b800780947 */ /* 0x000fea0003800000 */
[----:B------:R-:W-:Y:S01]  /*0ac0*/  VIADD R6, R6, 0xffffff80 ;  /* 0xffffff8006067836 */ /* 0x000fe20000000000 */
[----:B------:R-:W-:Y:S01]  /*0ad0*/  ULOP3.LUT UR5, UR60, 0x1, URZ, 0xfc, !UPT ;  /* 0x000000013c057892 */ /* 0x000fe2000f8efc3f */
[----:B------:R-:W-:Y:S01]  /*0ae0*/  R2UR UR4, R18 ;  /* 0x00000000120472ca */ /* 0x000fe200000e0000 */
[----:B------:R-:W-:Y:S01]  /*0af0*/  IMAD.MOV.U32 R236, RZ, RZ, RZ ;  /* 0x000000ffffec7224 */ /* 0x000fe200078e00ff */
[----:B------:R-:W-:Y:S02]  /*0b00*/  CS2R R220, SRZ ;  /* 0x0000000000dc7805 */ /* 0x000fe4000001ff00 */
[----:B------:R-:W-:Y:S01]  /*0b10*/  SHF.R.S32.HI R3, RZ, 0x1f, R6 ;  /* 0x0000001fff037819 */ /* 0x000fe20000011406 */
[----:B------:R-:W-:Y:S02]  /*0b20*/  IMAD.MOV.U32 R19, RZ, RZ, RZ ;  /* 0x000000ffff137224 */ /* 0x000fe400078e00ff */
[----:B------:R-:W-:Y:S01]  /*0b30*/  IMAD.MOV.U32 R217, RZ, RZ, RZ ;  /* 0x000000ffffd97224 */ /* 0x000fe200078e00ff */
[----:B------:R-:W-:-:S02]  /*0b40*/  LEA.HI R0, R3, R6, RZ, 0x7 ;  /* 0x0000000603007211 */ /* 0x000fc400078f38ff */
[CC--:B------:R-:W-:Y:S02]  /*0b50*/  LEA.HI R2, R3.reuse, R6.reuse, RZ, 0x4 ;  /* 0x0000000603027211 */ /* 0x0c0fe400078f20ff */
[----:B------:R-:W-:Y:S02]  /*0b60*/  LOP3.LUT R5, R0, 0xffffff80, RZ, 0xc0, !PT ;  /* 0xffffff8000057812 */ /* 0x000fe400078ec0ff */
[CC--:B------:R-:W-:Y:S01]  /*0b70*/  LEA.HI R4, R3.reuse, R6.reuse, RZ, 0x5 ;  /* 0x0000000603047211 */ /* 0x0c0fe200078f28ff */
[----:B------:R-:W-:Y:S01]  /*0b80*/  UIADD3 UR4, UR4, 0x14400, URZ ;  /* 0x0001440004047890 */ /* 0x000fe2000fffe03f */
[CC--:B------:R-:W-:Y:S01]  /*0b90*/  LEA.HI R213, R3.reuse, R6.reuse, RZ, 0x3 ;  /* 0x0000000603d57211 */ /* 0x0c0fe200078f18ff */
[----:B------:R-:W-:Y:S01]  /*0ba0*/  IMAD.IADD R14, R6, 0x1, -R5 ;  /* 0x00000001060e7824 */ /* 0x000fe200078e0a05 */
[CC--:B------:R-:W-:Y:S01]  /*0bb0*/  LEA.HI R8, R3.reuse, R6.reuse, RZ, 0x6 ;  /* 0x0000000603087211 */ /* 0x0c0fe200078f30ff */
[----:B------:R-:W-:Y:S01]  /*0bc0*/  IMAD.SHL.U32 R5, R4, 0x20, RZ ;  /* 0x0000002004057824 */ /* 0x000fe200078e00ff */
[----:B------:R-:W-:-:S02]  /*0bd0*/  LEA.HI R13, R3, R6, RZ, 0x2 ;  /* 0x00000006030d7211 */ /* 0x000fc400078f10ff */
[----:B------:R-:W-:Y:S01]  /*0be0*/  SHF.R.S32.HI R9, RZ, 0x1f, R14 ;  /* 0x0000001fff097819 */ /* 0x000fe2000001140e */
[----:B------:R-:W-:Y:S01]  /*0bf0*/  STL [R1+0x100], R14 ;  /* 0x0001000e01007387 */ /* 0x000fe20000100800 */
[----:B------:R-:W-:Y:S01]  /*0c00*/  LOP3.LUT R3, R2, 0x3fffff0, RZ, 0xc0, !PT ;  /* 0x03fffff002037812 */ /* 0x000fe200078ec0ff */
[----:B------:R-:W-:Y:S01]  /*0c10*/  IMAD.SHL.U32 R8, R8, 0x8, RZ ;  /* 0x0000000808087824 */ /* 0x000fe200078e00ff */
[----:B------:R-:W-:Y:S02]  /*0c20*/  LEA.HI R10, R9, R14, RZ, 0x2 ;  /* 0x0000000e090a7211 */ /* 0x000fe400078f10ff */
[----:B------:R-:W-:Y:S01]  /*0c30*/  LOP3.LUT R7, R213, 0xfffffff8, RZ, 0xc0, !PT ;  /* 0xfffffff8d5077812 */ /* 0x000fe200078ec0ff */
[C---:B------:R-:W-:Y:S01]  /*0c40*/  IMAD.IADD R4, R6.reuse, 0x1, -R3 ;  /* 0x0000000106047824 */ /* 0x040fe200078e0a03 */
[--C-:B------:R-:W-:Y:S02]  /*0c50*/  SHF.R.S32.HI R11, RZ, 0x2, R10.reuse ;  /* 0x00000002ff0b7819 */ /* 0x100fe4000001140a */
[----:B------:R-:W-:Y:S01]  /*0c60*/  SHF.R.S32.HI R12, RZ, 0x1f, R10 ;  /* 0x0000001fff0c7819 */ /* 0x000fe2000001140a */
[----:B------:R-:W-:Y:S01]  /*0c70*/  IMAD.IADD R22, R6, 0x1, -R7 ;  /* 0x0000000106167824 */ /* 0x000fe200078e0a07 */
[----:B------:R-:W-:-:S02]  /*0c80*/  SHF.R.S32.HI R3, RZ, 0x7, R0 ;  /* 0x00000007ff037819 */ /* 0x000fc40000011400 */
[----:B------:R-:W-:Y:S01]  /*0c90*/  LEA.HI R12, R12, R11, RZ, 0x3 ;  /* 0x0000000b0c0c7211 */ /* 0x000fe200078f18ff */
[C---:B------:R-:W-:Y:S01]  /*0ca0*/  IMAD.SHL.U32 R16, R22.reuse, 0x8, RZ ;  /* 0x0000000816107824 */ /* 0x040fe200078e00ff */
[----:B------:R-:W-:Y:S01]  /*0cb0*/  LOP3.LUT R7, R5, 0xfffffc00, RZ, 0xc0, !PT ;  /* 0xfffffc0005077812 */ /* 0x000fe200078ec0ff */
[----:B------:R-:W-:Y:S01]  /*0cc0*/  IMAD.SHL.U32 R22, R22, 0x4, RZ ;  /* 0x0000000416167824 */ /* 0x000fe200078e00ff */
[----:B------:R-:W-:Y:S01]  /*0cd0*/  SHF.R.S32.HI R5, RZ, 0x4, R2 ;  /* 0x00000004ff057819 */ /* 0x000fe20000011402 */
[----:B------:R-:W-:Y:S01]  /*0ce0*/  VIADD R218, R16, 0x80 ;  /* 0x0000008010da7836 */ /* 0x000fe20000000000 */
[----:B------:R-:W-:Y:S01]  /*0cf0*/  LOP3.LUT R12, R12, 0xfffffff8, RZ, 0xc0, !PT ;  /* 0xfffffff80c0c7812 */ /* 0x000fe200078ec0ff */
[----:B------:R-:W-:Y:S01]  /*0d00*/  VIADD R214, R22, 0x40 ;  /* 0x0000004016d67836 */ /* 0x000fe20000000000 */
[----:B------:R-:W-:Y:S01]  /*0d10*/  LEA.HI R0, R0, R3, RZ, 0x1 ;  /* 0x0000000300007211 */ /* 0x000fe200078f08ff */
[----:B------:R-:W-:Y:S01]  /*0d20*/  IMAD R7, R4, 0x40, R7 ;  /* 0x0000004004077824 */ /* 0x000fe200078e0207 */
[----:B------:R-:W-:Y:S01]  /*0d30*/  LEA.HI R9, R9, R14, RZ, 0x5 ;  /* 0x0000000e09097211 */ /* 0x000fe200078f28ff */
[----:B------:R-:W-:Y:S01]  /*0d40*/  IMAD.IADD R12, R11, 0x1, -R12 ;  /* 0x000000010b0c7824 */ /* 0x000fe200078e0a0c */
[----:B------:R-:W-:Y:S01]  /*0d50*/  LEA.HI R2, R2, R5, RZ, 0x1 ;  /* 0x0000000502027211 */ /* 0x000fe200078f08ff */
[----:B------:R-:W-:Y:S01]  /*0d60*/  IMAD.IADD R212, R22, 0x1, R214 ;  /* 0x0000000116d47824 */ /* 0x000fe200078e02d6 */
[----:B------:R-:W-:Y:S01]  /*0d70*/  LOP3.LUT R0, R0, 0x3fffffe, RZ, 0xc0, !PT ;  /* 0x03fffffe00007812 */ /* 0x000fe200078ec0ff */
[----:B------:R-:W-:Y:S01]  /*0d80*/  VIADD R219, R16, 0xc0 ;  /* 0x000000c010db7836 */ /* 0x000fe20000000000 */
[----:B------:R-:W-:Y:S01]  /*0d90*/  SHF.R.S32.HI R9, RZ, 0x5, R9 ;  /* 0x00000005ff097819 */ /* 0x000fe20000011409 */
[----:B------:R-:W-:Y:S01]  /*0da0*/  VIADD R215, R22, 0x20 ;  /* 0x0000002016d77836 */ /* 0x000fe20000000000 */
[----:B------:R-:W-:Y:S01]  /*0db0*/  LOP3.LUT R2, R2, 0x1ffffffe, RZ, 0xc0, !PT ;  /* 0x1ffffffe02027812 */ /* 0x000fe200078ec0ff */
[----:B------:R-:W-:Y:S01]  /*0dc0*/  IMAD.IADD R0, R3, 0x1, -R0 ;  /* 0x0000000103007824 */ /* 0x000fe200078e0a00 */
[----:B------:R-:W-:Y:S01]  /*0dd0*/  LOP3.LUT R13, R13, 0xfffffffc, RZ, 0xc0, !PT ;  /* 0xfffffffc0d0d7812 */ /* 0x000fe200078ec0ff */
[----:B------:R-:W-:Y:S01]  /*0de0*/  IMAD R9, R9, 0x10, R12 ;  /* 0x0000001009097824 */ /* 0x000fe200078e020c */
[----:B------:R-:W-:Y:S01]  /*0df0*/  SHF.R.S32.HI R213, RZ, 0x3, R213 ;  /* 0x00000003ffd57819 */ /* 0x000fe200000114d5 */
[----:B------:R-:W-:Y:S01]  /*0e00*/  IMAD.IADD R2, R5, 0x1, -R2 ;  /* 0x0000000105027824 */ /* 0x000fe200078e0a02 */
[----:B------:R-:W-:Y:S01]  /*0e10*/  LOP3.LUT R10, R10, 0x7ffffffc, RZ, 0xc0, !PT ;  /* 0x7ffffffc0a0a7812 */ /* 0x000fe200078ec0ff */
[----:B------:R-:W-:Y:S01]  /*0e20*/  IMAD R5, R0, 0x40, R9 ;  /* 0x0000004000057824 */ /* 0x000fe200078e0209 */
[----:B------:R-:W-:Y:S01]  /*0e30*/  LOP3.LUT R229, R8, 0xfffffe00, RZ, 0xc0, !PT ;  /* 0xfffffe0008e57812 */ /* 0x000fe200078ec0ff */
[----:B------:R-:W-:Y:S01]  /*0e40*/  IMAD.U32 R0, RZ, RZ, UR5 ;  /* 0x00000005ff007e24 */ /* 0x000fe2000f8e00ff */
[----:B------:R-:W-:Y:S01]  /*0e50*/  SHF.R.S32.HI R17, RZ, 0x1f, R16 ;  /* 0x0000001fff117819 */ /* 0x000fe20000011410 */
[----:B------:R-:W-:-:S02]  /*0e60*/  IMAD.IADD R13, R6, 0x1, -R13 ;  /* 0x00000001060d7824 */ /* 0x000fc400078e0a0d */
[C---:B------:R-:W-:Y:S02]  /*0e70*/  IMAD.SHL.U32 R0, R213.reuse, 0x40, RZ ;  /* 0x00000040d5007824 */ /* 0x040fe400078e00ff */
[----:B------:R-:W-:Y:S01]  /*0e80*/  VIADD R6, R213, 0x20 ;  /* 0x00000020d5067836 */ /* 0x000fe20000000000 */
[----:B------:R-:W-:Y:S01]  /*0e90*/  LEA.HI R4, R13, R13, RZ, 0x1 ;  /* 0x0000000d0d047211 */ /* 0x000fe200078f08ff */
[----:B------:R-:W-:Y:S01]  /*0ea0*/  VIADD R237, R213, 0x40 ;  /* 0x00000040d5ed7836 */ /* 0x000fe20000000000 */
[----:B------:R-:W-:Y:S01]  /*0eb0*/  LOP3.LUT R3, R0, 0x1c0, RZ, 0xc0, !PT ;  /* 0x000001c000037812 */ /* 0x000fe200078ec0ff */
[----:B------:R-:W-:Y:S01]  /*0ec0*/  IMAD.SHL.U32 R223, R6, 0x40, RZ ;  /* 0x0000004006df7824 */ /* 0x000fe200078e00ff */
[----:B------:R-:W-:Y:S01]  /*0ed0*/  SHF.R.S32.HI R0, RZ, 0x1f, R6 ;  /* 0x0000001fff007819 */ /* 0x000fe20000011406 */
[----:B------:R-:W-:Y:S01]  /*0ee0*/  IMAD.SHL.U32 R222, R237, 0x40, RZ ;  /* 0x00000040edde7824 */ /* 0x000fe200078e00ff */
[----:B------:R-:W-:Y:S01]  /*0ef0*/  LOP3.LUT R230, R3, 0x38, R16, 0xf8, !PT ;  /* 0x0000003803e67812 */ /* 0x000fe200078ef810 */
[----:B------:R-:W-:Y:S01]  /*0f00*/  IMAD R2, R2, 0x8, R7 ;  /* 0x0000000802027824 */ /* 0x000fe200078e0207 */
[----:B------:R-:W-:Y:S01]  /*0f10*/  SHF.R.U32.HI R228, RZ, 0x3, R3 ;  /* 0x00000003ffe47819 */ /* 0x000fe20000011603 */
[----:B------:R-:W-:Y:S01]  /*0f20*/  IMAD.IADD R10, R14, 0x1, -R10 ;  /* 0x000000010e0a7824 */ /* 0x000fe200078e0a0a */
[----:B------:R-:W-:Y:S01]  /*0f30*/  LOP3.LUT R223, R223, 0x1c0, RZ, 0xc0, !PT ;  /* 0x000001c0dfdf7812 */ /* 0x000fe200078ec0ff */
[----:B------:R-:W-:Y:S01]  /*0f40*/  VIADD R216, R22, 0x60 ;  /* 0x0000006016d87836 */ /* 0x000fe20000000000 */
[----:B------:R-:W-:Y:S01]  /*0f50*/  SHF.R.S32.HI R3, RZ, 0x1f, R212 ;  /* 0x0000001fff037819 */ /* 0x000fe200000114d4 */
[----:B------:R0:W-:Y:S01]  /*0f60*/  STL [R1+0x188], R2 ;  /* 0x0001880201007387 */ /* 0x0001e20000100800 */
[----:B------:R-:W-:Y:S01]  /*0f70*/  LOP3.LUT R222, R222, 0x1c0, RZ, 0xc0, !PT ;  /* 0x000001c0dede7812 */ /* 0x000fe200078ec0ff */
[----:B------:R-:W-:Y:S01]  /*0f80*/  IMAD.SHL.U32 R10, R10, 0x2, RZ ;  /* 0x000000020a0a7824 */ /* 0x000fe200078e00ff */
[----:B------:R-:W-:Y:S01]  /*0f90*/  LEA.HI R0, R0, R6, RZ, 0x3 ;  /* 0x0000000600007211 */ /* 0x000fe200078f18ff */
[----:B------:R-:W-:Y:S01]  /*0fa0*/  STL [R1+0x180], R5 ;  /* 0x0001800501007387 */ /* 0x000fe20000100800 */
[----:B------:R-:W-:Y:S01]  /*0fb0*/  SHF.R.U32.HI R7, RZ, 0x3, R223 ;  /* 0x00000003ff077819 */ /* 0x000fe200000116df */
[C---:B------:R-:W-:Y:S01]  /*0fc0*/  VIADD R43, R10.reuse, 0x8 ;  /* 0x000000080a2b7836 */ /* 0x040fe20000000000 */
[----:B------:R-:W-:Y:S01]  /*0fd0*/  LEA.HI R3, R3, R212, RZ, 0x3 ;  /* 0x000000d403037211 */ /* 0x000fe200078f18ff */
[C---:B------:R-:W-:Y:S01]  /*0fe0*/  VIADD R41, R10.reuse, 0x10 ;  /* 0x000000100a297836 */ /* 0x040fe20000000000 */
[----:B------:R-:W-:Y:S01]  /*0ff0*/  SHF.R.U32.HI R6, RZ, 0x3, R222 ;  /* 0x00000003ff067819 */ /* 0x000fe200000116de */
[----:B0-----:R-:W-:Y:S01]  /*1000*/  IMAD.U32 R2, RZ, RZ, UR4 ;  /* 0x00000004ff027e24 */ /* 0x001fe2000f8e00ff */
[----:B------:R-:W-:Y:S01]  /*1010*/  SHF.R.S32.HI R7, RZ, 0x1f, R218 ;  /* 0x0000001fff077819 */ /* 0x000fe200000114da */
[C---:B------:R-:W-:Y:S01]  /*1020*/  VIADD R40, R10.reuse, 0x18 ;  /* 0x000000180a287836 */ /* 0x040fe20000000000 */
[----:B------:R-:W-:Y:S01]  /*1030*/  SHF.R.S32.HI R6, RZ, 0x1f, R219 ;  /* 0x0000001fff067819 */ /* 0x000fe200000114db */
[C---:B------:R-:W-:Y:S01]  /*1040*/  VIADD R39, R10.reuse, 0x20 ;  /* 0x000000200a277836 */ /* 0x040fe20000000000 */
[----:B------:R-:W-:Y:S01]  /*1050*/  LOP3.LUT R42, R3, 0xfffffff8, RZ, 0xc0, !PT ;  /* 0xfffffff8032a7812 */ /* 0x000fe200078ec0ff */
[----:B------:R0:W-:Y:S01]  /*1060*/  STL [R1+0x14], R2 ;  /* 0x0000140201007387 */ /* 0x0001e20000100800 */
[----:B------:R-:W-:Y:S01]  /*1070*/  VIADD R38, R10, 0x28 ;  /* 0x000000280a267836 */ /* 0x000fe20000000000 */
[----:B------:R-:W-:Y:S01]  /*1080*/  LOP3.LUT R4, R4, 0x1ffffffe, RZ, 0xc0, !PT ;  /* 0x1ffffffe04047812 */ /* 0x000fe200078ec0ff */
[C---:B------:R-:W-:Y:S01]  /*1090*/  VIADD R37, R10.reuse, 0x30 ;  /* 0x000000300a257836 */ /* 0x040fe20000000000 */
[----:B------:R1:W-:Y:S01]  /*10a0*/  STL [R1+0x6c], R7 ;  /* 0x00006c0701007387 */ /* 0x0003e20000100800 */
[C---:B------:R-:W-:Y:S01]  /*10b0*/  VIADD R36, R10.reuse, 0x38 ;  /* 0x000000380a247836 */ /* 0x040fe20000000000 */
[----:B------:R-:W-:Y:S01]  /*10c0*/  SHF.R.S32.HI R3, RZ, 0x1f, R42 ;  /* 0x0000001fff037819 */ /* 0x000fe2000001142a */
[C---:B------:R-:W-:Y:S01]  /*10d0*/  VIADD R35, R10.reuse, 0x40 ;  /* 0x000000400a237836 */ /* 0x040fe20000000000 */
[----:B------:R2:W-:Y:S01]  /*10e0*/  STL [R1+0x68], R6 ;  /* 0x0000680601007387 */ /* 0x0005e20000100800 */
[C---:B------:R-:W-:Y:S01]  /*10f0*/  VIADD R34, R10.reuse, 0x48 ;  /* 0x000000480a227836 */ /* 0x040fe20000000000 */
[----:B0-----:R-:W-:Y:S01]  /*1100*/  SHF.R.S32.HI R2, RZ, 0x1f, R213 ;  /* 0x0000001fff027819 */ /* 0x001fe200000114d5 */
[C---:B------:R-:W-:Y:S01]  /*1110*/  VIADD R33, R10.reuse, 0x50 ;  /* 0x000000500a217836 */ /* 0x040fe20000000000 */
[----:B------:R0:W-:Y:S01]  /*1120*/  STL [R1+0x78], R10 ;  /* 0x0000780a01007387 */ /* 0x0001e20000100800 */
[C---:B------:R-:W-:Y:S01]  /*1130*/  VIADD R32, R10.reuse, 0x58 ;  /* 0x000000580a207836 */ /* 0x040fe20000000000 */
[----:B------:R-:W-:Y:S01]  /*1140*/  SHF.R.S32.HI R2, RZ, 0x1f, R237 ;  /* 0x0000001fff027819 */ /* 0x000fe200000114ed */
[C---:B------:R-:W-:Y:S01]  /*1150*/  VIADD R31, R10.reuse, 0x60 ;  /* 0x000000600a1f7836 */ /* 0x040fe20000000000 */
[----:B------:R-:W-:Y:S01]  /*1160*/  STL [R1+0x64], R42 ;  /* 0x0000642a01007387 */ /* 0x000fe20000100800 */
[----:B------:R-:W-:Y:S01]  /*1170*/  VIADD R30, R10, 0x68 ;  /* 0x000000680a1e7836 */ /* 0x000fe20000000000 */
[----:B------:R-:W-:Y:S01]  /*1180*/  LEA.HI R2, R2, R237, RZ, 0x3 ;  /* 0x000000ed02027211 */ /* 0x000fe200078f18ff */
[C---:B------:R-:W-:Y:S01]  /*1190*/  VIADD R29, R10.reuse, 0x70 ;  /* 0x000000700a1d7836 */ /* 0x040fe20000000000 */
[----:B------:R-:W-:Y:S01]  /*11a0*/  STL [R1+0xf4], R43 ;  /* 0x0000f42b01007387 */ /* 0x000fe20000100800 */
[C---:B------:R-:W-:Y:S01]  /*11b0*/  VIADD R28, R10.reuse, 0x78 ;  /* 0x000000780a1c7836 */ /* 0x040fe20000000000 */
[----:B------:R-:W-:Y:S01]  /*11c0*/  LOP3.LUT R230, R229, R230, R228, 0xf6, !PT ;  /* 0x000000e6e5e67212 */ /* 0x000fe200078ef6e4 */
[C---:B------:R-:W-:Y:S01]  /*11d0*/  VIADD R27, R10.reuse, 0x80 ;  /* 0x000000800a1b7836 */ /* 0x040fe20000000000 */
[----:B------:R-:W-:Y:S01]  /*11e0*/  STL [R1+0xf0], R41 ;  /* 0x0000f02901007387 */ /* 0x000fe20000100800 */
[----:B------:R-:W-:-:S02]  /*11f0*/  VIADD R26, R10, 0x88 ;  /* 0x000000880a1a7836 */ /* 0x000fc40000000000 */
[C---:B------:R-:W-:Y:S01]  /*1200*/  VIADD R25, R10.reuse, 0x90 ;  /* 0x000000900a197836 */ /* 0x040fe20000000000 */
[----:B------:R-:W-:Y:S01]  /*1210*/  STL [R1+0xec], R40 ;  /* 0x0000ec2801007387 */ /* 0x000fe20000100800 */
[C---:B------:R-:W-:Y:S02]  /*1220*/  VIADD R24, R10.reuse, 0x98 ;  /* 0x000000980a187836 */ /* 0x040fe40000000000 */
[C---:B------:R-:W-:Y:S01]  /*1230*/  VIADD R21, R10.reuse, 0xa0 ;  /* 0x000000a00a157836 */ /* 0x040fe20000000000 */
[----:B------:R-:W-:Y:S01]  /*1240*/  STL [R1+0xe8], R39 ;  /* 0x0000e82701007387 */ /* 0x000fe20000100800 */
[C---:B------:R-:W-:Y:S02]  /*1250*/  VIADD R20, R10.reuse, 0xa8 ;  /* 0x000000a80a147836 */ /* 0x040fe40000000000 */
[----:B------:R-:W-:Y:S01]  /*1260*/  VIADD R15, R10, 0xb0 ;  /* 0x000000b00a0f7836 */ /* 0x000fe20000000000 */
[----:B------:R-:W-:Y:S01]  /*1270*/  STL [R1+0xe4], R38 ;  /* 0x0000e42601007387 */ /* 0x000fe20000100800 */
[----:B------:R-:W-:-:S02]  /*1280*/  IMAD.IADD R4, R13, 0x1, -R4 ;  /* 0x000000010d047824 */ /* 0x000fc400078e0a04 */
[----:B------:R-:W-:Y:S01]  /*1290*/  VIADD R14, R10, 0xb8 ;  /* 0x000000b80a0e7836 */ /* 0x000fe20000000000 */
[----:B------:R-:W-:Y:S01]  /*12a0*/  STL [R1+0xe0], R37 ;  /* 0x0000e02501007387 */ /* 0x000fe20000100800 */
[----:B------:R-:W-:Y:S02]  /*12b0*/  IMAD.SHL.U32 R2, R2, 0x40, RZ ;  /* 0x0000004002027824 */ /* 0x000fe400078e00ff */
[C---:B------:R-:W-:Y:S01]  /*12c0*/  VIADD R13, R10.reuse, 0xc0 ;  /* 0x000000c00a0d7836 */ /* 0x040fe20000000000 */
[----:B------:R-:W-:Y:S01]  /*12d0*/  STL [R1+0xdc], R36 ;  /* 0x0000dc2401007387 */ /* 0x000fe20000100800 */
[----:B------:R-:W-:Y:S01]  /*12e0*/  VIADD R12, R10, 0xc8 ;  /* 0x000000c80a0c7836 */ /* 0x000fe20000000000 */
[----:B------:R-:W-:Y:S01]  /*12f0*/  LOP3.LUT R225, R2, 0xfffffe00, RZ, 0xc0, !PT ;  /* 0xfffffe0002e17812 */ /* 0x000fe200078ec0ff */
[C---:B------:R-:W-:Y:S01]  /*1300*/  VIADD R11, R10.reuse, 0xd0 ;  /* 0x000000d00a0b7836 */ /* 0x040fe20000000000 */
[----:B------:R-:W-:Y:S01]  /*1310*/  STL [R1+0xd8], R35 ;  /* 0x0000d82301007387 */ /* 0x000fe20000100800 */
[C---:B------:R-:W-:Y:S01]  /*1320*/  VIADD R9, R10.reuse, 0xd8 ;  /* 0x000000d80a097836 */ /* 0x040fe20000000000 */
[----:B------:R-:W-:Y:S01]  /*1330*/  SHF.R.S32.HI R2, RZ, 0x1f, R43 ;  /* 0x0000001fff027819 */ /* 0x000fe2000001142b */
[----:B------:R-:W-:Y:S01]  /*1340*/  VIADD R8, R10, 0xe0 ;  /* 0x000000e00a087836 */ /* 0x000fe20000000000 */
[----:B------:R-:W-:Y:S01]  /*1350*/  STL [R1+0xd4], R34 ;  /* 0x0000d42201007387 */ /* 0x000fe20000100800 */
[----:B------:R-:W-:-:S02]  /*1360*/  IMAD.SHL.U32 R0, R0, 0x40, RZ ;  /* 0x0000004000007824 */ /* 0x000fc400078e00ff */
[C---:B-1----:R-:W-:Y:S01]  /*1370*/  VIADD R7, R10.reuse, 0xe8 ;  /* 0x000000e80a077836 */ /* 0x042fe20000000000 */
[----:B------:R-:W-:Y:S01]  /*1380*/  STL [R1+0xd0], R33 ;  /* 0x0000d02101007387 */ /* 0x000fe20000100800 */
[----:B--2---:R-:W-:Y:S01]  /*1390*/  VIADD R6, R10, 0xf0 ;  /* 0x000000f00a067836 */ /* 0x004fe20000000000 */
[----:B------:R-:W-:Y:S01]  /*13a0*/  LOP3.LUT R226, R0, 0xfffffe00, RZ, 0xc0, !PT ;  /* 0xfffffe0000e27812 */ /* 0x000fe200078ec0ff */
[----:B------:R-:W-:Y:S01]  /*13b0*/  VIADD R0, R10, 0xf8 ;  /* 0x000000f80a007836 */ /* 0x000fe20000000000 */
[----:B------:R-:W-:Y:S01]  /*13c0*/  STL [R1+0xcc], R32 ;  /* 0x0000cc2001007387 */ /* 0x000fe20000100800 */
[----:B0-----:R-:W-:-:S03]  /*13d0*/  SHF.R.S32.HI R10, RZ, 0x1f, R38 ;  /* 0x0000001fff0a7819 */ /* 0x001fc60000011426 */
[----:B------:R-:W-:Y:S04]  /*13e0*/  STL [R1+0xc8], R31 ;  /* 0x0000c81f01007387 */ /* 0x000fe80000100800 */
        /* <DEDUP_REMOVED lines=16> */
[----:B------:R0:W-:Y:S04]  /*14f0*/  STL [R1+0x84], R7 ;  /* 0x0000840701007387 */ /* 0x0001e80000100800 */
[----:B------:R1:W-:Y:S04]  /*1500*/  STL [R1+0x17c], R2 ;  /* 0x00017c0201007387 */ /* 0x0003e80000100800 */
[----:B------:R-:W-:Y:S01]  /*1510*/  STL [R1+0x80], R6 ;  /* 0x0000800601007387 */ /* 0x000fe20000100800 */
[----:B0-----:R-:W-:-:S03]  /*1520*/  SHF.R.S32.HI R7, RZ, 0x1f, R7 ;  /* 0x0000001fff077819 */ /* 0x001fc60000011407 */
[----:B------:R0:W-:Y:S01]  /*1530*/  STL [R1+0xfc], R3 ;  /* 0x0000fc0301007387 */ /* 0x0001e20000100800 */
[----:B-1----:R-:W-:-:S03]  /*1540*/  SHF.R.S32.HI R2, RZ, 0x1f, R41 ;  /* 0x0000001fff027819 */ /* 0x002fc60000011429 */
[----:B------:R-:W-:Y:S04]  /*1550*/  STL [R1+0x7c], R0 ;  /* 0x00007c0001007387 */ /* 0x000fe80000100800 */
[----:B------:R1:W-:Y:S01]  /*1560*/  STL [R1+0x178], R2 ;  /* 0x0001780201007387 */ /* 0x0003e20000100800 */
[----:B0-----:R-:W-:-:S05]  /*1570*/  SHF.R.S32.HI R3, RZ, 0x1f, R40 ;  /* 0x0000001fff037819 */ /* 0x001fca0000011428 */
[----:B------:R0:W-:Y:S01]  /*1580*/  STL [R1+0x174], R3 ;  /* 0x0001740301007387 */ /* 0x0001e20000100800 */
[----:B-1----:R-:W-:-:S05]  /*1590*/  SHF.R.S32.HI R2, RZ, 0x1f, R39 ;  /* 0x0000001fff027819 */ /* 0x002fca0000011427 */
[----:B------:R1:W-:Y:S01]  /*15a0*/  STL [R1+0x170], R2 ;  /* 0x0001700201007387 */ /* 0x0003e20000100800 */
[----:B0-----:R-:W-:-:S03]  /*15b0*/  SHF.R.S32.HI R3, RZ, 0x1f, R37 ;  /* 0x0000001fff037819 */ /* 0x001fc60000011425 */
[----:B------:R0:W-:Y:S04]  /*15c0*/  STL [R1+0x16c], R10 ;  /* 0x00016c0a01007387 */ /* 0x0001e80000100800 */
[----:B------:R2:W-:Y:S01]  /*15d0*/  STL [R1+0x168], R3 ;  /* 0x0001680301007387 */ /* 0x0005e20000100800 */
[----:B-1----:R-:W-:Y:S02]  /*15e0*/  SHF.R.S32.HI R2, RZ, 0x1f, R36 ;  /* 0x0000001fff027819 */ /* 0x002fe40000011424 */
[----:B0-----:R-:W-:-:S03]  /*15f0*/  SHF.R.S32.HI R10, RZ, 0x1f, R35 ;  /* 0x0000001fff0a7819 */ /* 0x001fc60000011423 */
[----:B------:R0:W-:Y:S01]  /*1600*/  STL [R1+0x164], R2 ;  /* 0x0001640201007387 */ /* 0x0001e20000100800 */
[----:B--2---:R-:W-:-:S03]  /*1610*/  SHF.R.S32.HI R3, RZ, 0x1f, R34 ;  /* 0x0000001fff037819 */ /* 0x004fc60000011422 */
[----:B------:R1:W-:Y:S04]  /*1620*/  STL [R1+0x160], R10 ;  /* 0x0001600a01007387 */ /* 0x0003e80000100800 */
[----:B------:R2:W-:Y:S01]  /*1630*/  STL [R1+0x15c], R3 ;  /* 0x00015c0301007387 */ /* 0x0005e20000100800 */
[----:B0-----:R-:W-:Y:S02]  /*1640*/  SHF.R.S32.HI R2, RZ, 0x1f, R33 ;  /* 0x0000001fff027819 */ /* 0x001fe40000011421 */
[----:B-1----:R-:W-:-:S03]  /*1650*/  SHF.R.S32.HI R10, RZ, 0x1f, R32 ;  /* 0x0000001fff0a7819 */ /* 0x002fc60000011420 */
        /* <DEDUP_REMOVED lines=32> */
[----:B------:R-:W-:Y:S04]  /*1860*/  STL [R1+0x118], R10 ;  /* 0x0001180a01007387 */ /* 0x000fe80000100800 */
[----:B------:R1:W-:Y:S01]  /*1870*/  STL [R1+0x114], R3 ;  /* 0x0001140301007387 */ /* 0x0003e20000100800 */
[----:B0-----:R-:W-:-:S05]  /*1880*/  SHF.R.S32.HI R2, RZ, 0x1f, R8 ;  /* 0x0000001fff027819 */ /* 0x001fca0000011408 */
[----:B------:R0:W-:Y:S01]  /*1890*/  STL [R1+0x110], R2 ;  /* 0x0001100201007387 */ /* 0x0001e20000100800 */
[----:B-1----:R-:W-:-:S03]  /*18a0*/  SHF.R.S32.HI R3, RZ, 0x1f, R6 ;  /* 0x0000001fff037819 */ /* 0x002fc60000011406 */
[----:B------:R1:W-:Y:S04]  /*18b0*/  STL [R1+0x10c], R7 ;  /* 0x00010c0701007387 */ /* 0x0003e80000100800 */
[----:B------:R1:W-:Y:S01]  /*18c0*/  STL [R1+0x108], R3 ;  /* 0x0001080301007387 */ /* 0x0003e20000100800 */
[----:B0-----:R-:W-:Y:S01]  /*18d0*/  SHF.R.S32.HI R2, RZ, 0x1f, R0 ;  /* 0x0000001fff027819 */ /* 0x001fe20000011400 */
[----:B------:R-:W-:-:S05]  /*18e0*/  IMAD R0, R4, 0x8, R5 ;  /* 0x0000000804007824 */ /* 0x000fca00078e0205 */
[----:B------:R1:W-:Y:S04]  /*18f0*/  STL [R1+0x184], R0 ;  /* 0x0001840001007387 */ /* 0x0003e80000100800 */
[----:B------:R1:W-:Y:S02]  /*1900*/  STL [R1+0x104], R2 ;  /* 0x0001040201007387 */ /* 0x0003e40000100800 */
.L_x_676:
[----:B01234-:R-:W0:Y:S01]  /*1910*/  LDC.64 R2, c[0x0][0xc88] ;  /* 0x00032200ff027b82 */ /* 0x01fe220000000a00 */
[----:B------:R-:W-:Y:S01]  /*1920*/  ULDC.64 UR10, c[0x0][0x208] ;  /* 0x00008200000a7ab9 */ /* 0x000fe20000000a00 */
[----:B------:R-:W-:Y:S01]  /*1930*/  ULDC.64 UR4, c[0x0][0xa28] ;  /* 0x00028a0000047ab9 */ /* 0x000fe20000000a00 */
[----:B------:R-:W-:Y:S01]  /*1940*/  ULDC.64 UR8, c[0x0][0xa18] ;  /* 0x0002860000087ab9 */ /* 0x000fe20000000a00 */
[----:B------:R-:W-:Y:S01]  /*1950*/  ULDC.64 UR6, c[0x0][0xa08] ;  /* 0x0002820000067ab9 */ /* 0x000fe20000000a00 */
[----:B0-----:R-:W-:-:S05]  /*1960*/  IMAD.WIDE R2, R143, 0x4, R2 ;  /* 0x000000048f027825 */ /* 0x001fca00078e0202 */
[----:B------:R-:W2:Y:S01]  /*1970*/  LDG.E R233, desc[UR10][R2.64] ;  /* 0x0000000a02e97981 */ /* 0x000ea2000c1e1900 */
[----:B------:R-:W-:Y:S01]  /*1980*/  ISETP.NE.U32.AND P2, PT, RZ, UR4, PT ;  /* 0x00000004ff007c0c */ /* 0x000fe2000bf45070 */
[----:B------:R-:W-:Y:S01]  /*1990*/  IMAD.MOV.U32 R7, RZ, RZ, RZ ;  /* 0x000000ffff077224 */ /* 0x000fe200078e00ff */
[----:B------:R-:W-:Y:S01]  /*19a0*/  ISETP.NE.U32.AND P1, PT, RZ, UR8, PT ;  /* 0x00000008ff007c0c */ /* 0x000fe2000bf25070 */
[----:B------:R-:W-:Y:S01]  /*19b0*/  IMAD.MOV.U32 R112, RZ, RZ, RZ ;  /* 0x000000ffff707224 */ /* 0x000fe200078e00ff */
[----:B------:R-:W-:Y:S02]  /*19c0*/  ISETP.NE.AND.EX P2, PT, RZ, UR5, PT, P2 ;  /* 0x00000005ff007c0c */ /* 0x000fe4000bf45320 */
[----:B------:R-:W-:Y:S02]  /*19d0*/  ISETP.NE.AND.EX P1, PT, RZ, UR9, PT, P1 ;  /* 0x00000009ff007c0c */ /* 0x000fe4000bf25310 */
[----:B------:R-:W-:-:S04]  /*19e0*/  ISETP.NE.U32.AND P0, PT, RZ, UR6, PT ;  /* 0x00000006ff007c0c */ /* 0x000fc8000bf05070 */
[----:B------:R-:W-:Y:S02]  /*19f0*/  ISETP.NE.AND.EX P0, PT, RZ, UR7, PT, P0 ;  /* 0x00000007ff007c0c */ /* 0x000fe4000bf05300 */
[C---:B------:R-:W-:Y:S02]  /*1a00*/  LOP3.LUT R6, R142.reuse, 0xff000000, RZ, 0xc0, !PT ;  /* 0xff0000008e067812 */ /* 0x040fe400078ec0ff */
[----:B------:R-:W-:Y:S02]  /*1a10*/  LOP3.LUT R231, R142, 0xffff, RZ, 0xc0, !PT ;  /* 0x0000ffff8ee77812 */ /* 0x000fe400078ec0ff */
[----:B--2---:R-:W-:Y:S01]  /*1a20*/  SHF.R.S32.HI R0, RZ, 0x1f, R233 ;  /* 0x0000001fff007819 */ /* 0x004fe200000114e9 */
[C---:B------:R-:W-:Y:S01]  /*1a30*/  IMAD.SHL.U32 R234, R233.reuse, 0x4, RZ ;  /* 0x00000004e9ea7824 */ /* 0x040fe200078e00ff */
[C---:B------:R-:W-:Y:S01]  /*1a40*/  @P2 LEA R4, P3, R233.reuse, UR4, 0x2 ;  /* 0x00000004e9042c11 */ /* 0x040fe2000f8610ff */
[----:B------:R-:W-:Y:S01]  /*1a50*/  ULDC UR4, c[0x0][0x288] ;  /* 0x0000a20000047ab9 */ /* 0x000fe20000000800 */
[C-C-:B------:R-:W-:Y:S01]  /*1a60*/  SHF.L.U64.HI R235, R233.reuse, 0x2, R0.reuse ;  /* 0x00000002e9eb7819 */ /* 0x140fe20000010200 */
[----:B------:R0:W-:Y:S01]  /*1a70*/  STL [R1+0xf8], R0 ;  /* 0x0000f80001007387 */ /* 0x0001e20000100800 */
[----:B------:R-:W-:Y:S01]  /*1a80*/  @P2 LEA.HI.X R5, R233, UR5, R0, 0x2, P3 ;  /* 0x00000005e9052c11 */ /* 0x000fe200098f1400 */
[----:B-----5:R-:W-:Y:S01]  /*1a90*/  IMAD.U32 R146, RZ, RZ, UR4 ;  /* 0x00000004ff927e24 */ /* 0x020fe2000f8e00ff */
[----:B------:R-:W-:Y:S01]  /*1aa0*/  ULDC.64 UR4, c[0x0][0x418] ;  /* 0x0001060000047ab9 */ /* 0x000fe20000000a00 */
[----:B------:R1:W-:Y:S01]  /*1ab0*/  STL [R1+0x70], R141 ;  /* 0x0000708d01007387 */ /* 0x0003e20000100800 */
[----:B------:R-:W-:Y:S01]  /*1ac0*/  UISETP.NE.U32.AND UP0, UPT, UR4, URZ, UPT ;  /* 0x0000003f0400728c */ /* 0x000fe2000bf05070 */
[----:B------:R-:W-:-:S02]  /*1ad0*/  IADD3 R2, P4, R234, UR6, RZ ;  /* 0x00000006ea027c10 */ /* 0x000fc4000ff9e0ff */
[----:B------:R2:W5:Y:S01]  /*1ae0*/  @P2 LDG.E R7, desc[UR10][R4.64] ;  /* 0x0000000a04072981 */ /* 0x000562000c1e1900 */
[----:B------:R-:W-:Y:S01]  /*1af0*/  UISETP.NE.AND.EX UP0, UPT, UR5, URZ, UPT, UP0 ;  /* 0x0000003f0500728c */ /* 0x000fe2000bf05300 */
[C---:B------:R-:W-:Y:S01]  /*1b00*/  IADD3.X R3, R235.reuse, UR7, RZ, P4, !PT ;  /* 0x00000007eb037c10 */ /* 0x040fe2000a7fe4ff */
[----:B------:R-:W-:Y:S01]  /*1b10*/  ULDC UR4, c[0x0][0x424] ;  /* 0x0001090000047ab9 */ /* 0x000fe20000000800 */
[----:B------:R-:W-:Y:S01]  /*1b20*/  ULDC.64 UR6, c[0x0][0xa20] ;  /* 0x0002880000067ab9 */ /* 0x000fe20000000a00 */
[----:B--2---:R-:W-:Y:S01]  /*1b30*/  @P1 IADD3 R4, P2, R234, UR8, RZ ;  /* 0x00000008ea041c10 */ /* 0x004fe2000ff5e0ff */
[----:B------:R-:W-:Y:S01]  /*1b40*/  USEL UR4, UR4, 0x1, UP0 ;  /* 0x0000000104047887 */ /* 0x000fe20008000000 */
[----:B0-----:R-:W-:Y:S01]  /*1b50*/  LOP3.LUT R0, R142, 0xff0000, RZ, 0xc0, !PT ;  /* 0x00ff00008e007812 */ /* 0x001fe200078ec0ff */
[----:B------:R-:W-:Y:S01]  /*1b60*/  ULDC UR5, c[0x0][0x2f0] ;  /* 0x0000bc0000057ab9 */ /* 0x000fe20000000800 */
[----:B------:R-:W-:Y:S01]  /*1b70*/  @P1 IADD3.X R5, R235, UR9, RZ, P2, !PT ;  /* 0x00000009eb051c10 */ /* 0x000fe200097fe4ff */
[----:B------:R-:W5:Y:S01]  /*1b80*/  @P0 LDG.E R112, desc[UR10][R2.64] ;  /* 0x0000000a02700981 */ /* 0x000f62000c1e1900 */
[----:B------:R-:W-:Y:S01]  /*1b90*/  ISETP.NE.U32.AND P2, PT, RZ, UR6, PT ;  /* 0x00000006ff007c0c */ /* 0x000fe2000bf45070 */
[----:B------:R-:W-:-:S02]  /*1ba0*/  UIMAD UR4, UR4, UR5, URZ ;  /* 0x00000005040472a4 */ /* 0x000fc4000f8e023f */
[----:B------:R0:W5:Y:S01]  /*1bb0*/  @P1 LDG.E R146, desc[UR10][R4.64] ;  /* 0x0000000a04921981 */ /* 0x000162000c1e1900 */
[----:B------:R-:W-:Y:S01]  /*1bc0*/  ISETP.NE.AND.EX P2, PT, RZ, UR7, PT, P2 ;  /* 0x00000007ff007c0c */ /* 0x000fe2000bf45320 */
[----:B------:R-:W-:Y:S01]  /*1bd0*/  ULDC UR5, c[0x0][0x348] ;  /* 0x0000d20000057ab9 */ /* 0x000fe20000000800 */
[----:B0-----:R-:W-:-:S04]  /*1be0*/  SHF.R.U32.HI R5, RZ, 0x8, R6 ;  /* 0x00000008ff057819 */ /* 0x001fc80000011606 */
[----:B------:R-:W-:Y:S01]  /*1bf0*/  LEA.HI R232, R0, R5, RZ, 0x10 ;  /* 0x0000000500e87211 */ /* 0x000fe200078f80ff */
[----:B-1----:R-:W-:Y:S06]  /*1c00*/  @P1 BRA `(.L_x_445) ;  /* 0x0000000000281947 */ /* 0x002fec0003800000 */
[----:B------:R-:W-:Y:S02]  /*1c10*/  ULDC.64 UR8, c[0x0][0xa00] ;  /* 0x0002800000087ab9 */ /* 0x000fe40000000a00 */
[----:B------:R-:W-:-:S04]  /*1c20*/  ISETP.NE.U32.AND P1, PT, RZ, UR8, PT ;  /* 0x00000008ff007c0c */ /* 0x000fc8000bf25070 */
[----:B------:R-:W-:-:S13]  /*1c30*/  ISETP.NE.AND.EX P1, PT, RZ, UR9, PT, P1 ;  /* 0x00000009ff007c0c */ /* 0x000fda000bf25310 */
[----:B------:R-:W-:Y:S05]  /*1c40*/  @!P1 BRA `(.L_x_445) ;  /* 0x0000000000189947 */ /* 0x000fea0003800000 */
[----:B------:R-:W0:Y:S01]  /*1c50*/  LDC.64 R4, c[0x0][0xa00] ;  /* 0x00028000ff047b82 */ /* 0x000e220000000a00 */
[----:B------:R-:W-:Y:S01]  /*1c60*/  ULDC.64 UR8, c[0x0][0x208] ;  /* 0x0000820000087ab9 */ /* 0x000fe20000000a00 */
[----:B0-----:R-:W-:-:S05]  /*1c70*/  IMAD.WIDE R4, R233, 0x4, R4 ;  /* 0x00000004e9047825 */ /* 0x001fca00078e0204 */
[----:B-----5:R-:W2:Y:S04]  /*1c80*/  LDG.E R146, desc[UR8][R4.64] ;  /* 0x0000000804927981 */ /* 0x020ea8000c1e1900 */
[----:B------:R-:W2:Y:S02]  /*1c90*/  LDG.E R9, desc[UR8][R4.64+0x4] ;  /* 0x0000040804097981 */ /* 0x000ea4000c1e1900 */
[----:B--2---:R-:W-:-:S07]  /*1ca0*/  IMAD.IADD R146, R9, 0x1, -R146 ;  /* 0x0000000109927824 */ /* 0x004fce00078e0a92 */
.L_x_445:
[----:B------:R-:W-:Y:S02]  /*1cb0*/  IMAD.U32 R24, RZ, RZ, UR5 ;  /* 0x00000005ff187e24 */ /* 0x000fe4000f8e00ff */
[----:B------:R-:W-:Y:S01]  /*1cc0*/  IMAD.U32 R25, RZ, RZ, UR4 ;  /* 0x00000004ff197e24 */ /* 0x000fe2000f8e00ff */
[----:B------:R-:W-:Y:S06]  /*1cd0*/  @!P2 BRA `(.L_x_446) ;  /* 0x000000000014a947 */ /* 0x000fec0003800000 */
[----:B------:R-:W-:Y:S01]  /*1ce0*/  IADD3 R2, P0, R234, UR6, RZ ;  /* 0x00000006ea027c10 */ /* 0x000fe2000ff1e0ff */
[----:B------:R-:W-:-:S03]  /*1cf0*/  ULDC.64 UR4, c[0x0][0x208] ;  /* 0x0000820000047ab9 */ /* 0x000fc60000000a00 */
[----:B------:R-:W-:-:S05]  /*1d00*/  IADD3.X R3, R235, UR7, RZ, P0, !PT ;  /* 0x00000007eb037c10 */ /* 0x000fca00087fe4ff */
[----:B------:R0:W5:Y:S01]  /*1d10*/  LDG.E R25, desc[UR4][R2.64] ;  /* 0x0000000402197981 */ /* 0x000162000c1e1900 */
[----:B------:R-:W-:Y:S05]  /*1d20*/  BRA `(.L_x_447) ;  /* 0x0000000000147947 */ /* 0x000fea0003800000 */
.L_x_446:
[----:B------:R-:W-:Y:S05]  /*1d30*/  @!P0 BRA `(.L_x_447) ;  /* 0x0000000000108947 */ /* 0x000fea0003800000 */
[----:B------:R-:W-:Y:S02]  /*1d40*/  ULDC.64 UR4, c[0x0][0x208] ;  /* 0x0000820000047ab9 */ /* 0x000fe40000000a00 */
[----:B------:R-:W2:Y:S04]  /*1d50*/  LDG.E R0, desc[UR4][R2.64] ;  /* 0x0000000402007981 */ /* 0x000ea8000c1e1900 */
[----:B------:R-:W2:Y:S02]  /*1d60*/  LDG.E R25, desc[UR4][R2.64+0x4] ;  /* 0x0000040402197981 */ /* 0x000ea4000c1e1900 */
[----:B--2---:R-:W-:-:S07]  /*1d70*/  IMAD.IADD R25, R25, 0x1, -R0 ;  /* 0x0000000119197824 */ /* 0x004fce00078e0a00 */
.L_x_447:
[----:B------:R-:W-:Y:S01]  /*1d80*/  ULDC.64 UR4, c[0x0][0xa10] ;  /* 0x0002840000047ab9 */ /* 0x000fe20000000a00 */
[----:B------:R-:W2:Y:S01]  /*1d90*/  LDL.LU R4, [R1+0x10] ;  /* 0x0000100001047983 */ /* 0x000ea20000300800 */
[----:B------:R-:W-:Y:S01]  /*1da0*/  ISETP.NE.U32.AND P0, PT, RZ, UR4, PT ;  /* 0x00000004ff007c0c */ /* 0x000fe2000bf05070 */
[----:B------:R-:W-:-:S03]  /*1db0*/  ULDC.64 UR6, c[0x0][0x208] ;  /* 0x0000820000067ab9 */ /* 0x000fc60000000a00 */
[----:B------:R-:W-:Y:S01]  /*1dc0*/  ISETP.NE.AND.EX P0, PT, RZ, UR5, PT, P0 ;  /* 0x00000005ff007c0c */ /* 0x000fe2000bf05300 */
[----:B-----5:R-:W-:Y:S01]  /*1dd0*/  IMAD.IADD R9, R25, 0x1, -R7 ;  /* 0x0000000119097824 */ /* 0x020fe200078e0a07 */
[----:B------:R-:W-:-:S11]  /*1de0*/  ULDC.64 UR4, c[0x0][0xa30] ;  /* 0x00028c0000047ab9 */ /* 0x000fd60000000a00 */
[----:B0-----:R-:W0:Y:S02]  /*1df0*/  @P0 LDC.64 R2, c[0x0][0xa10] ;  /* 0x00028400ff020b82 */ /* 0x001e240000000a00 */
[----:B0-----:R-:W-:-:S05]  /*1e00*/  @P0 IMAD.WIDE R2, R233, 0x4, R2 ;  /* 0x00000004e9020825 */ /* 0x001fca00078e0202 */
[----:B------:R-:W3:Y:S04]  /*1e10*/  @P0 LDG.E R0, desc[UR6][R2.64] ;  /* 0x0000000602000981 */ /* 0x000ee8000c1e1900 */
[----:B------:R0:W3:Y:S01]  /*1e20*/  @P0 LDG.E R5, desc[UR6][R2.64+0x4] ;  /* 0x0000040602050981 */ /* 0x0000e2000c1e1900 */
[----:B------:R-:W-:Y:S01]  /*1e30*/  ISETP.NE.U32.AND P1, PT, RZ, UR4, PT ;  /* 0x00000004ff007c0c */ /* 0x000fe2000bf25070 */
[----:B------:R-:W-:Y:S01]  /*1e40*/  IMAD.MOV.U32 R139, RZ, RZ, R25 ;  /* 0x000000ffff8b7224 */ /* 0x000fe200078e0019 */
[----:B------:R-:W-:Y:S02]  /*1e50*/  LOP3.LUT R10, R232, 0xff, RZ, 0xc0, !PT ;  /* 0x000000ffe80a7812 */ /* 0x000fe400078ec0ff */
[----:B------:R-:W-:-:S03]  /*1e60*/  ISETP.NE.AND.EX P1, PT, RZ, UR5, PT, P1 ;  /* 0x00000005ff007c0c */ /* 0x000fc6000bf25310 */
[----:B------:R1:W-:Y:S01]  /*1e70*/  STL [R1+0x74], R10 ;  /* 0x0000740a01007387 */ /* 0x0003e20000100800 */
[----:B------:R-:W-:Y:S09]  /*1e80*/  BSSY B0, `(.L_x_448) ;  /* 0x000002e000007945 */ /* 0x000ff20003800000 */
[----:B0-----:R-:W-:-:S04]  /*1e90*/  @P1 IADD3 R2, P2, R234, UR4, RZ ;  /* 0x00000004ea021c10 */ /* 0x001fc8000ff5e0ff */
[----:B------:R-:W-:Y:S02]  /*1ea0*/  @P1 IADD3.X R3, R235, UR5, RZ, P2, !PT ;  /* 0x00000005eb031c10 */ /* 0x000fe400097fe4ff */
[----:B------:R-:W-:-:S03]  /*1eb0*/  SHF.R.U32.HI R232, RZ, 0x10, R232 ;  /* 0x00000010ffe87819 */ /* 0x000fc600000116e8 */
[----:B------:R0:W5:Y:S02]  /*1ec0*/  @P1 LDG.E R139, desc[UR6][R2.64] ;  /* 0x00000006028b1981 */ /* 0x000164000c1e1900 */
[----:B0-----:R-:W-:Y:S01]  /*1ed0*/  IMAD.MOV.U32 R3, RZ, RZ, RZ ;  /* 0x000000ffff037224 */ /* 0x001fe200078e00ff */
[----:B--2---:R-:W-:Y:S01]  /*1ee0*/  LOP3.LUT R4, R4, 0xfffffffb, RZ, 0xc0, !PT ;  /* 0xfffffffb04047812 */ /* 0x004fe200078ec0ff */
[----:B---3--:R-:W-:-:S04]  /*1ef0*/  @P0 IMAD.IADD R24, R5, 0x1, -R0 ;  /* 0x0000000105180824 */ /* 0x008fc800078e0a00 */
[----:B------:R-:W-:-:S04]  /*1f00*/  IMAD.IADD R147, R9, 0x1, R24 ;  /* 0x0000000109937824 */ /* 0x000fc800078e0218 */
[C---:B------:R-:W-:Y:S01]  /*1f10*/  VIADD R0, R147.reuse, 0x4f ;  /* 0x0000004f93007836 */ /* 0x040fe20000000000 */
[----:B------:R-:W-:-:S03]  /*1f20*/  ISETP.GE.AND P3, PT, R147, 0x1, PT ;  /* 0x000000019300780c */ /* 0x000fc60003f66270 */
[----:B------:R-:W-:-:S05]  /*1f30*/  IMAD.HI R0, R0, 0x66666667, RZ ;  /* 0x6666666700007827 */ /* 0x000fca00078e02ff */
[----:B------:R-:W-:-:S04]  /*1f40*/  SHF.R.U32.HI R5, RZ, 0x1f, R0 ;  /* 0x0000001fff057819 */ /* 0x000fc80000011600 */
[----:B------:R-:W-:Y:S02]  /*1f50*/  LEA.HI.SX32 R144, R0, R5, 0x1b ;  /* 0x0000000500907211 */ /* 0x000fe400078fdaff */
[----:B------:R-:W-:-:S05]  /*1f60*/  @P3 LOP3.LUT R4, R4, 0x4, RZ, 0xfc, !PT ;  /* 0x0000000404043812 */ /* 0x000fca00078efcff */
[----:B------:R1:W-:Y:S01]  /*1f70*/  STL [R1+0x10], R4 ;  /* 0x0000100401007387 */ /* 0x0003e20000100800 */
[----:B------:R-:W-:Y:S05]  /*1f80*/  @!P3 BRA `(.L_x_449) ;  /* 0x000000000074b947 */ /* 0x000fea0003800000 */
[----:B------:R-:W-:Y:S01]  /*1f90*/  ISETP.NE.AND P0, PT, R232, RZ, PT ;  /* 0x000000ffe800720c */ /* 0x000fe20003f05270 */
[----:B------:R-:W-:-:S03]  /*1fa0*/  ULDC UR4, c[0x0][0x9f0] ;  /* 0x00027c0000047ab9 */ /* 0x000fc60000000800 */
[----:B------:R-:W-:-:S04]  /*1fb0*/  SEL R11, R232, UR4, P0 ;  /* 0x00000004e80b7c07 */ /* 0x000fc80008000000 */
[-C--:B------:R-:W-:Y:S02]  /*1fc0*/  IABS R5, R11.reuse ;  /* 0x0000000b00057213 */ /* 0x080fe40000000000 */
[----:B------:R-:W-:Y:S02]  /*1fd0*/  IADD3 R0, R144, -0x1, R11 ;  /* 0xffffffff90007810 */ /* 0x000fe40007ffe00b */
[----:B-1----:R-:W0:Y:S01]  /*1fe0*/  I2F.RP R4, R5 ;  /* 0x0000000500047306 */ /* 0x002e220000209400 */
[----:B------:R-:W-:-:S05]  /*1ff0*/  IABS R8, R11 ;  /* 0x0000000b00087213 */ /* 0x000fca0000000000 */
[----:B------:R-:W-:Y:S02]  /*2000*/  IMAD.MOV R8, RZ, RZ, -R8 ;  /* 0x000000ffff087224 */ /* 0x000fe400078e0a08 */
[----:B0-----:R-:W0:Y:S02]  /*2010*/  MUFU.RCP R4, R4 ;  /* 0x0000000400047308 */ /* 0x001e240000001000 */
[----:B0-----:R-:W-:Y:S01]  /*2020*/  VIADD R2, R4, 0xffffffe ;  /* 0x0ffffffe04027836 */ /* 0x001fe20000000000 */
[----:B------:R-:W-:Y:S02]  /*2030*/  IABS R4, R0 ;  /* 0x0000000000047213 */ /* 0x000fe40000000000 */
[----:B------:R-:W-:-:S03]  /*2040*/  LOP3.LUT R0, R0, R11, RZ, 0x3c, !PT ;  /* 0x0000000b00007212 */ /* 0x000fc600078e3cff */
[----:B------:R0:W1:Y:S01]  /*2050*/  F2I.FTZ.U32.TRUNC.NTZ R3, R2 ;  /* 0x0000000200037305 */ /* 0x000062000021f000 */
[----:B------:R-:W-:Y:S01]  /*2060*/  ISETP.GE.AND P2, PT, R0, RZ, PT ;  /* 0x000000ff0000720c */ /* 0x000fe20003f46270 */
[----:B0-----:R-:W-:Y:S02]  /*2070*/  IMAD.MOV.U32 R2, RZ, RZ, RZ ;  /* 0x000000ffff027224 */ /* 0x001fe400078e00ff */
        /* <DEDUP_REMOVED lines=13> */
[----:B------:R-:W-:-:S07]  /*2150*/  @!P1 LOP3.LUT R3, RZ, R11, RZ, 0x33, !PT ;  /* 0x0000000bff039212 */ /* 0x000fce00078e33ff */
.L_x_449:
[----:B------:R-:W-:Y:S05]  /*2160*/  BSYNC B0 ;  /* 0x0000000000007941 */ /* 0x000fea0003800000 */
.L_x_448:
[----:B------:R-:W-:Y:S01]  /*2170*/  IMAD R0, R10, R3, RZ ;  /* 0x000000030a007224 */ /* 0x000fe200078e02ff */
[----:B------:R-:W-:-:S04]  /*2180*/  PLOP3.LUT P2, PT, PT, PT, PT, 0x80, 0x0 ;  /* 0x000000000000781c */ /* 0x000fc80003f4f070 */
[C---:B------:R-:W-:Y:S01]  /*2190*/  VIADDMNMX R3, R0.reuse, R3, R144, PT ;  /* 0x0000000300037246 */ /* 0x040fe20003800190 */
[----:B------:R-:W-:-:S04]  /*21a0*/  IMAD R0, R0, 0x50, -R9 ;  /* 0x0000005000007824 */ /* 0x000fc800078e0a09 */
[----:B------:R-:W-:Y:S01]  /*21b0*/  IMAD R3, R3, 0x50, -R9 ;  /* 0x0000005003037824 */ /* 0x000fe200078e0a09 */
[----:B------:R-:W-:-:S04]  /*21c0*/  VIMNMX R0, RZ, R0, !PT ;  /* 0x00000000ff007248 */ /* 0x000fc80007fe0100 */
[----:B------:R-:W-:Y:S01]  /*21d0*/  VIMNMX R5, R3, R24, PT ;  /* 0x0000001803057248 */ /* 0x000fe20003fe0100 */
[----:B------:R-:W-:-:S03]  /*21e0*/  IMAD.WIDE.U32 R2, R0, -0x33333333, RZ ;  /* 0xcccccccd00027825 */ /* 0x000fc600078e00ff */
[----:B------:R-:W-:Y:S02]  /*21f0*/  ISETP.GT.AND P0, PT, R5, R0, PT ;  /* 0x000000000500720c */ /* 0x000fe40003f04270 */
[----:B------:R-:W-:-:S05]  /*2200*/  SHF.R.U32.HI R119, RZ, 0x6, R3 ;  /* 0x00000006ff777819 */ /* 0x000fca0000011603 */
[----:B------:R-:W-:-:S06]  /*2210*/  IMAD.MOV.U32 R2, RZ, RZ, R119 ;  /* 0x000000ffff027224 */ /* 0x000fcc00078e0077 */
[----:B------:R-:W-:-:S04]  /*2220*/  @P0 VIADD R0, R5, 0x4f ;  /* 0x0000004f05000836 */ /* 0x000fc80000000000 */
[----:B------:R-:W-:-:S05]  /*2230*/  @P0 IMAD.HI R0, R0, 0x66666667, RZ ;  /* 0x6666666700000827 */ /* 0x000fca00078e02ff */
[----:B------:R-:W-:-:S04]  /*2240*/  @P0 SHF.R.U32.HI R3, RZ, 0x1f, R0 ;  /* 0x0000001fff030819 */ /* 0x000fc80000011600 */
[----:B------:R-:W-:-:S04]  /*2250*/  @P0 LEA.HI.SX32 R2, R0, R3, 0x1b ;  /* 0x0000000300020211 */ /* 0x000fc800078fdaff */
[----:B------:R-:W-:-:S13]  /*2260*/  ISETP.GT.AND P0, PT, R2, R119, PT ;  /* 0x000000770200720c */ /* 0x000fda0003f04270 */
[----:B------:R-:W-:Y:S05]  /*2270*/  @!P0 BRA `(.L_x_450) ;  /* 0x0000009400108947 */ /* 0x000fea0003800000 */
[----:B------:R-:W-:Y:S01]  /*2280*/  VIADD R0, R18, 0x24400 ;  /* 0x0002440012007836 */ /* 0x000fe20000000000 */
[----:B------:R-:W-:Y:S04]  /*2290*/  BSSY B6, `(.L_x_451) ;  /* 0x0000013000067945 */ /* 0x000fe80003800000 */
[----:B------:R-:W-:-:S13]  /*22a0*/  LOP3.LUT P0, RZ, R0, 0x3ff, RZ, 0xc0, !PT ;  /* 0x000003ff00ff7812 */ /* 0x000fda000780c0ff */
[----:B------:R-:W-:Y:S05]  /*22b0*/  @!P0 BRA `(.L_x_452) ;  /* 0x0000000000408947 */ /* 0x000fea0003800000 */
[----:B------:R-:W-:Y:S01]  /*22c0*/  MOV R14, 0x0 ;  /* 0x00000000000e7802 */ /* 0x000fe20000000f00 */
[----:B------:R-:W-:Y:S01]  /*22d0*/  ULDC.64 UR4, c[0x4][0x1b8] ;  /* 0x01006e0000047ab9 */ /* 0x000fe20000000a00 */
[----:B------:R-:W-:Y:S01]  /*22e0*/  ULDC.64 UR6, c[0x4][0x128] ;  /* 0x01004a0000067ab9 */ /* 0x000fe20000000a00 */
[----:B-1----:R-:W-:Y:S02]  /*22f0*/  IMAD.U32 R4, RZ, RZ, UR4 ;  /* 0x00000004ff047e24 */ /* 0x002fe4000f8e00ff */
[----:B------:R-:W-:Y:S01]  /*2300*/  IMAD.U32 R5, RZ, RZ, UR5 ;  /* 0x00000005ff057e24 */ /* 0x000fe2000f8e00ff */
[----:B------:R-:W0:Y:S01]  /*2310*/  LDC.64 R14, c[0x4][R14] ;  /* 0x010000000e0e7b82 */ /* 0x000e220000000a00 */
[----:B------:R-:W-:Y:S01]  /*2320*/  ULDC.64 UR4, c[0x4][0x1c0] ;  /* 0x0100700000047ab9 */ /* 0x000fe20000000a00 */
        /* <DEDUP_REMOVED lines=8> */
[----:B0----5:R-:W-:Y:S05]  /*23b0*/  CALL.ABS.NOINC R14 ;  /* 0x000000000e007343 */ /* 0x021fea0003c00000 */
.L_x_452:
[----:B------:R-:W-:Y:S05]  /*23c0*/  BSYNC B6 ;  /* 0x0000000000067941 */ /* 0x000fea0003800000 */
.L_x_451:
        /* <DEDUP_REMOVED lines=20> */
.L_x_454:
[----:B------:R-:W-:Y:S05]  /*2510*/  BSYNC B6 ;  /* 0x0000000000067941 */ /* 0x000fea0003800000 */
.L_x_453:
[----:B------:R-:W-:Y:S01]  /*2520*/  ULDC.64 UR4, c[0x0][0x9f8] ;  /* 0x00027e0000047ab9 */ /* 0x000fe20000000a00 */
[----:B------:R-:W-:Y:S01]  /*2530*/  IMAD.MOV.U32 R0, RZ, RZ, R233 ;  /* 0x000000ffff007224 */ /* 0x000fe200078e00e9 */
[----:B------:R-:W-:Y:S01]  /*2540*/  ISETP.NE.U32.AND P0, PT, RZ, UR4, PT ;  /* 0x00000004ff007c0c */ /* 0x000fe2000bf05070 */
[----:B------:R-:W-:Y:S01]  /*2550*/  ULDC.64 UR6, c[0x0][0x208] ;  /* 0x0000820000067ab9 */ /* 0x000fe20000000a00 */
[----:B------:R-:W0:Y:S01]  /*2560*/  LDC.64 R98, c[0x0][0x300] ;  /* 0x0000c000ff627b82 */ /* 0x000e220000000a00 */
[----:B------:R-:W-:Y:S01]  /*2570*/  IMAD.IADD R112, R112, 0x1, R25 ;  /* 0x0000000170707824 */ /* 0x000fe200078e0219 */
[----:B------:R-:W-:Y:S01]  /*2580*/  ISETP.NE.AND.EX P0, PT, RZ, UR5, PT, P0 ;  /* 0x00000005ff007c0c */ /* 0x000fe2000bf05300 */
[----:B------:R-:W-:-:S05]  /*2590*/  ULDC.64 UR8, c[0x0][0xa08] ;  /* 0x0002820000087ab9 */ /* 0x000fca0000000a00 */
[----:B------:R-:W2:Y:S07]  /*25a0*/  LDC R9, c[0x0][0x3f4] ;  /* 0x0000fd00ff097b82 */ /* 0x000eae0000000800 */
[----:B-1----:R-:W-:Y:S01]  /*25b0*/  @P0 IADD3 R4, P1, R234, UR4, RZ ;  /* 0x00000004ea040c10 */ /* 0x002fe2000ff3e0ff */
[----:B------:R-:W1:Y:S03]  /*25c0*/  LDC.64 R104, c[0x0][0x3f8] ;  /* 0x0000fe00ff687b82 */ /* 0x000e660000000a00 */
[----:B------:R-:W-:Y:S01]  /*25d0*/  @P0 IADD3.X R5, R235, UR5, RZ, P1, !PT ;  /* 0x00000005eb050c10 */ /* 0x000fe20008ffe4ff */
[----:B------:R-:W-:-:S04]  /*25e0*/  ULDC.64 UR4, c[0x0][0x330] ;  /* 0x0000cc0000047ab9 */ /* 0x000fc80000000a00 */
[----:B------:R3:W4:Y:S01]  /*25f0*/  @P0 LDG.E R0, desc[UR6][R4.64] ;  /* 0x0000000604000981 */ /* 0x000722000c1e1900 */
[----:B------:R-:W-:Y:S01]  /*2600*/  ULDC UR6, c[0x0][0x2f4] ;  /* 0x0000bd0000067ab9 */ /* 0x000fe20000000800 */
[----:B------:R-:W-:Y:S01]  /*2610*/  SHF.R.S32.HI R7, RZ, 0x1f, R112 ;  /* 0x0000001fff077819 */ /* 0x000fe20000011470 */
[-C--:B0-----:R-:W-:Y:S01]  /*2620*/  IMAD.WIDE.U32 R96, R112, R98.reuse, RZ ;  /* 0x0000006270607225 */ /* 0x081fe200078e00ff */
[----:B------:R-:W-:Y:S01]  /*2630*/  ISETP.GE.AND P1, PT, R212, UR6, PT ;  /* 0x00000006d4007c0c */ /* 0x000fe2000bf26270 */
[----:B------:R-:W0:Y:S01]  /*2640*/  LDC.64 R110, c[0x0][0x408] ;  /* 0x00010200ff6e7b82 */ /* 0x000e220000000a00 */
[----:B------:R-:W-:Y:S01]  /*2650*/  ISETP.GE.AND P0, PT, R16, UR6, PT ;  /* 0x0000000610007c0c */ /* 0x000fe2000bf06270 */
[----:B------:R-:W-:Y:S01]  /*2660*/  IMAD R3, R7, R98, RZ ;  /* 0x0000006207037224 */ /* 0x000fe200078e02ff */
[----:B------:R-:W-:Y:S01]  /*2670*/  SHF.R.S32.HI R20, RZ, 0x1f, R213 ;  /* 0x0000001fff147819 */ /* 0x000fe200000114d5 */
[----:B------:R-:W-:Y:S01]  /*2680*/  IMAD.WIDE.U32 R94, R231, UR4, R16 ;  /* 0x00000004e75e7c25 */ /* 0x000fe2000f8e0010 */
[----:B---3--:R-:W-:Y:S01]  /*2690*/  SEL R4, RZ, 0xffffffff, P1 ;  /* 0xffffffffff047807 */ /* 0x008fe20000800000 */
[----:B------:R-:W3:Y:S01]  /*26a0*/  S2R R171, SR_TID.X ;  /* 0x0000000000ab7919 */ /* 0x000ee20000002100 */
[----:B------:R-:W-:Y:S01]  /*26b0*/  ISETP.GE.AND P1, PT, R218, UR6, PT ;  /* 0x00000006da007c0c */ /* 0x000fe2000bf26270 */
[----:B------:R-:W-:Y:S01]  /*26c0*/  IMAD R5, R112, R99, R3 ;  /* 0x0000006370057224 */ /* 0x000fe200078e0203 */
[----:B------:R-:W-:Y:S01]  /*26d0*/  SEL R3, RZ, 0x1, P0 ;  /* 0x00000001ff037807 */ /* 0x000fe20000000000 */
[----:B------:R-:W-:Y:S01]  /*26e0*/  IMAD.SHL.U32 R4, R4, 0x2, RZ ;  /* 0x0000000204047824 */ /* 0x000fe200078e00ff */
[----:B------:R-:W-:Y:S01]  /*26f0*/  ISETP.NE.U32.AND P0, PT, RZ, UR8, PT ;  /* 0x00000008ff007c0c */ /* 0x000fe2000bf05070 */
[----:B------:R-:W-:Y:S01]  /*2700*/  IMAD.IADD R97, R97, 0x1, R5 ;  /* 0x0000000161617824 */ /* 0x000fe200078e0205 */
[----:B------:R-:W-:Y:S01]  /*2710*/  SHF.R.S32.HI R23, RZ, 0x1f, R22 ;  /* 0x0000001fff177819 */ /* 0x000fe20000011416 */
[C---:B------:R-:W-:Y:S01]  /*2720*/  IMAD R95, R231.reuse, UR5, R95 ;  /* 0x00000005e75f7c24 */ /* 0x040fe2000f8e025f */
[----:B------:R-:W-:Y:S01]  /*2730*/  LOP3.LUT R3, R4, 0x2, R3, 0xe2, !PT ;  /* 0x0000000204037812 */ /* 0x000fe200078ee203 */
[----:B------:R-:W-:Y:S01]  /*2740*/  ULDC.64 UR4, c[0x0][0x308] ;  /* 0x0000c20000047ab9 */ /* 0x000fe20000000a00 */
[----:B------:R-:W-:Y:S01]  /*2750*/  SEL R4, RZ, 0x4, P1 ;  /* 0x00000004ff047807 */ /* 0x000fe20000800000 */
[----:B------:R-:W-:Y:S01]  /*2760*/  IMAD.WIDE.U32 R96, R231, UR4, R96 ;  /* 0x00000004e7607c25 */ /* 0x000fe2000f8e0060 */
[----:B------:R-:W-:Y:S01]  /*2770*/  ISETP.NE.AND.EX P0, PT, RZ, UR9, PT, P0 ;  /* 0x00000009ff007c0c */ /* 0x000fe2000bf05300 */
[----:B------:R-:W-:Y:S01]  /*2780*/  ULDC.64 UR8, c[0x0][0x338] ;  /* 0x0000ce0000087ab9 */ /* 0x000fe20000000a00 */
[----:B------:R-:W-:Y:S01]  /*2790*/  LOP3.LUT R27, R3, R4, RZ, 0xfc, !PT ;  /* 0x00000004031b7212 */ /* 0x000fe200078efcff */
[----:B------:R-:W-:Y:S01]  /*27a0*/  IMAD R97, R231, UR5, R97 ;  /* 0x00000005e7617c24 */ /* 0x000fe2000f8e0261 */
[----:B------:R-:W-:Y:S01]  /*27b0*/  ULDC.64 UR4, c[0x0][0x310] ;  /* 0x0000c40000047ab9 */ /* 0x000fe20000000a00 */
[----:B------:R-:W-:Y:S01]  /*27c0*/  IMAD R6, R20, R98, RZ ;  /* 0x0000006214067224 */ /* 0x000fe200078e02ff */
[----:B------:R-:W-:Y:S01]  /*27d0*/  SHF.R.U32.HI R26, RZ, 0x3, R223 ;  /* 0x00000003ff1a7819 */ /* 0x000fe200000116df */
[----:B-1----:R-:W-:Y:S01]  /*27e0*/  IMAD.WIDE.U32 R100, R213, R104, R22 ;  /* 0x00000068d5647225 */ /* 0x002fe200078e0016 */
[----:B------:R-:W-:-:S02]  /*27f0*/  SHF.R.U32.HI R21, RZ, 0x3, R222 ;  /* 0x00000003ff157819 */ /* 0x000fc400000116de */
[C---:B------:R-:W-:Y:S01]  /*2800*/  IADD3 R112, P3, R213.reuse, R112, RZ ;  /* 0x00000070d5707210 */ /* 0x040fe20007f7e0ff */
[----:B------:R-:W-:Y:S01]  /*2810*/  IMAD R6, R213, R99, R6 ;  /* 0x00000063d5067224 */ /* 0x000fe200078e0206 */
[----:B------:R-:W-:Y:S01]  /*2820*/  ISETP.GE.AND P2, PT, R219, UR6, PT ;  /* 0x00000006db007c0c */ /* 0x000fe2000bf46270 */
[C---:B------:R-:W-:Y:S01]  /*2830*/  IMAD.WIDE.U32 R102, R213.reuse, R104, R16 ;  /* 0x00000068d5667225 */ /* 0x040fe200078e0010 */
[C-C-:B------:R-:W-:Y:S02]  /*2840*/  SHF.L.U64.HI R127, R98.reuse, 0x5, R99.reuse ;  /* 0x00000005627f7819 */ /* 0x140fe40000010263 */
[----:B------:R-:W-:Y:S01]  /*2850*/  SHF.L.U64.HI R129, R98, 0x6, R99 ;  /* 0x0000000662817819 */ /* 0x000fe20000010263 */
[CC--:B0-----:R-:W-:Y:S01]  /*2860*/  IMAD.WIDE.U32 R106, R213.reuse, R110.reuse, R22 ;  /* 0x0000006ed56a7225 */ /* 0x0c1fe200078e0016 */
[C-C-:B------:R-:W-:Y:S02]  /*2870*/  SHF.L.U64.HI R35, R104.reuse, 0x5, R105.reuse ;  /* 0x0000000568237819 */ /* 0x140fe40000010269 */
[----:B------:R-:W-:Y:S01]  /*2880*/  SHF.L.U64.HI R34, R104, 0x6, R105 ;  /* 0x0000000668227819 */ /* 0x000fe20000010269 */
[----:B------:R-:W-:Y:S01]  /*2890*/  IMAD.WIDE.U32 R108, R213, R110, R16 ;  /* 0x0000006ed56c7225 */ /* 0x000fe200078e0010 */
[----:B------:R-:W-:-:S02]  /*28a0*/  SHF.L.U64.HI R31, R110, 0x5, R111 ;  /* 0x000000056e1f7819 */ /* 0x000fc4000001026f */
[----:B------:R-:W-:Y:S01]  /*28b0*/  SHF.L.U64.HI R30, R110, 0x6, R111 ;  /* 0x000000066e1e7819 */ /* 0x000fe2000001026f */
[----:B------:R-:W-:Y:S01]  /*28c0*/  IMAD.SHL.U32 R28, R213, 0x40, RZ ;  /* 0x00000040d51c7824 */ /* 0x000fe200078e00ff */
[----:B------:R-:W-:Y:S01]  /*28d0*/  SHF.R.S32.HI R140, RZ, 0x1f, R237 ;  /* 0x0000001fff8c7819 */ /* 0x000fe200000114ed */
[----:B------:R-:W-:Y:S01]  /*28e0*/  IMAD.X R113, R20, 0x1, R7, P3 ;  /* 0x0000000114717824 */ /* 0x000fe200018e0607 */
[----:B---3--:R-:W-:Y:S01]  /*28f0*/  LEA.HI R171, R171, 0x8, RZ, 0x19 ;  /* 0x00000008abab7811 */ /* 0x008fe200078fc8ff */
[C---:B------:R-:W-:Y:S02]  /*2900*/  IMAD.SHL.U32 R128, R98.reuse, 0x20, RZ ;  /* 0x0000002062807824 */ /* 0x040fe400078e00ff */
[----:B------:R-:W-:Y:S02]  /*2910*/  IMAD.SHL.U32 R130, R98, 0x40, RZ ;  /* 0x0000004062827824 */ /* 0x000fe400078e00ff */
[----:B------:R-:W-:Y:S02]  /*2920*/  IMAD R121, R105, 0x50, RZ ;  /* 0x0000005069797824 */ /* 0x000fe400078e02ff */
[----:B------:R-:W-:-:S02]  /*2930*/  IMAD.SHL.U32 R33, R104, 0x20, RZ ;  /* 0x0000002068217824 */ /* 0x000fc400078e00ff */
[----:B------:R-:W-:Y:S02]  /*2940*/  IMAD.SHL.U32 R32, R104, 0x40, RZ ;  /* 0x0000004068207824 */ /* 0x000fe400078e00ff */
[----:B------:R-:W-:Y:S02]  /*2950*/  IMAD.SHL.U32 R29, R110, 0x20, RZ ;  /* 0x000000206e1d7824 */ /* 0x000fe400078e00ff */
[----:B--2---:R-:W-:Y:S01]  /*2960*/  IMAD.SHL.U32 R118, R9, 0x2, RZ ;  /* 0x0000000209767824 */ /* 0x004fe200078e00ff */
[----:B----4-:R-:W-:-:S04]  /*2970*/  SHF.R.S32.HI R5, RZ, 0x1f, R0 ;  /* 0x0000001fff057819 */ /* 0x010fc80000011400 */
[----:B------:R-:W-:Y:S02]  /*2980*/  SEL R3, R5, RZ, !P0 ;  /* 0x000000ff05037207 */ /* 0x000fe40004000000 */
[----:B------:R-:W-:Y:S02]  /*2990*/  SEL R5, R0, RZ, !P0 ;  /* 0x000000ff00057207 */ /* 0x000fe40004000000 */
[----:B------:R-:W-:Y:S01]  /*29a0*/  ISETP.GE.AND P0, PT, R16, R9, PT ;  /* 0x000000091000720c */ /* 0x000fe20003f06270 */
[C---:B------:R-:W-:Y:S02]  /*29b0*/  IMAD R4, R3.reuse, UR8, RZ ;  /* 0x0000000803047c24 */ /* 0x040fe4000f8e02ff */
[----:B------:R-:W-:Y:S02]  /*29c0*/  IMAD R0, R3, UR4, RZ ;  /* 0x0000000403007c24 */ /* 0x000fe4000f8e02ff */
[----:B------:R-:W-:-:S04]  /*29d0*/  IMAD.WIDE.U32 R94, R5, UR8, R94 ;  /* 0x00000008055e7c25 */ /* 0x000fc8000f8e005e */
[C---:B------:R-:W-:Y:S02]  /*29e0*/  IMAD R3, R5.reuse, UR9, R4 ;  /* 0x0000000905037c24 */ /* 0x040fe4000f8e0204 */
[C---:B------:R-:W-:Y:S02]  /*29f0*/  IMAD R93, R5.reuse, UR5, R0 ;  /* 0x00000005055d7c24 */ /* 0x040fe4000f8e0200 */
[----:B------:R-:W-:-:S04]  /*2a00*/  IMAD.WIDE.U32 R96, R5, UR4, R96 ;  /* 0x0000000405607c25 */ /* 0x000fc8000f8e0060 */
[----:B------:R-:W-:-:S04]  /*2a10*/  IMAD.WIDE.U32 R4, R213, R98, R16 ;  /* 0x00000062d5047225 */ /* 0x000fc800078e0010 */
[----:B------:R-:W-:Y:S01]  /*2a20*/  IMAD.IADD R93, R97, 0x1, R93 ;  /* 0x00000001615d7824 */ /* 0x000fe200078e025d */
[----:B------:R-:W-:Y:S01]  /*2a30*/  IADD3 R114, P1, R96, R4, RZ ;  /* 0x0000000460727210 */ /* 0x000fe20007f3e0ff */
[----:B------:R-:W-:-:S03]  /*2a40*/  IMAD R0, R20, R104, RZ ;  /* 0x0000006814007224 */ /* 0x000fc600078e02ff */
[----:B------:R-:W-:Y:S01]  /*2a50*/  IADD3.X R92, R93, R5, R6, P1, !PT ;  /* 0x000000055d5c7210 */ /* 0x000fe20000ffe406 */
[----:B------:R-:W-:Y:S01]  /*2a60*/  IMAD R11, R213, R105, R0 ;  /* 0x00000069d50b7224 */ /* 0x000fe200078e0200 */
[----:B------:R-:W-:Y:S01]  /*2a70*/  SEL R5, R9, RZ, P0 ;  /* 0x000000ff09057207 */ /* 0x000fe20000000000 */
[-C--:B------:R-:W-:Y:S01]  /*2a80*/  IMAD R0, R20, R110.reuse, RZ ;  /* 0x0000006e14007224 */ /* 0x080fe200078e02ff */
[----:B------:R-:W-:Y:S01]  /*2a90*/  ISETP.GE.AND P1, PT, R212, R9, PT ;  /* 0x00000009d400720c */ /* 0x000fe20003f26270 */
[----:B------:R-:W-:Y:S02]  /*2aa0*/  IMAD.IADD R101, R101, 0x1, R11 ;  /* 0x0000000165657824 */ /* 0x000fe400078e020b */
[----:B------:R-:W-:Y:S02]  /*2ab0*/  IMAD.IADD R5, R16, 0x1, R5 ;  /* 0x0000000110057824 */ /* 0x000fe400078e0205 */
[----:B------:R-:W-:Y:S02]  /*2ac0*/  IMAD R13, R213, R111, R0 ;  /* 0x0000006fd50d7224 */ /* 0x000fe400078e0200 */
[----:B------:R-:W-:Y:S01]  /*2ad0*/  IMAD.IADD R103, R11, 0x1, R103 ;  /* 0x000000010b677824 */ /* 0x000fe200078e0267 */
[----:B------:R-:W-:Y:S01]  /*2ae0*/  SHF.R.S32.HI R0, RZ, 0x1f, R5 ;  /* 0x0000001fff007819 */ /* 0x000fe20000011405 */
[----:B------:R-:W-:Y:S01]  /*2af0*/  IMAD.IADD R107, R107, 0x1, R13 ;  /* 0x000000016b6b7824 */ /* 0x000fe200078e020d */
[----:B------:R-:W-:Y:S01]  /*2b00*/  SEL R11, R9, RZ, P1 ;  /* 0x000000ff090b7207 */ /* 0x000fe20000800000 */
[----:B------:R-:W-:Y:S01]  /*2b10*/  IMAD.IADD R109, R13, 0x1, R109 ;  /* 0x000000010d6d7824 */ /* 0x000fe200078e026d */
[CC--:B------:R-:W-:Y:S01]  /*2b20*/  LEA.HI R14, R0.reuse, R5.reuse, RZ, 0x3 ;  /* 0x00000005000e7211 */ /* 0x0c0fe200078f18ff */
[----:B-----5:R-:W-:Y:S01]  /*2b30*/  IMAD.WIDE.U32 R106, R139, R110, R106 ;  /* 0x0000006e8b6a7225 */ /* 0x020fe200078e006a */
[----:B------:R-:W-:-:S02]  /*2b40*/  LEA.HI R0, R0, R5, RZ, 0x6 ;  /* 0x0000000500007211 */ /* 0x000fc400078f30ff */
[----:B------:R-:W-:Y:S01]  /*2b50*/  LOP3.LUT R6, R222, 0x38, R14, 0xf8, !PT ;  /* 0x00000038de067812 */ /* 0x000fe200078ef80e */
[----:B------:R-:W-:Y:S01]  /*2b60*/  IMAD.IADD R11, R212, 0x1, R11 ;  /* 0x00000001d40b7824 */ /* 0x000fe200078e020b */
[----:B------:R-:W-:Y:S01]  /*2b70*/  SHF.R.S32.HI R4, RZ, 0x6, R0 ;  /* 0x00000006ff047819 */ /* 0x000fe20000011400 */
[----:B------:R-:W-:Y:S01]  /*2b80*/  IMAD.WIDE.U32 R108, R139, R110, R108 ;  /* 0x0000006e8b6c7225 */ /* 0x000fe200078e006c */
[----:B------:R-:W-:Y:S02]  /*2b90*/  LOP3.LUT R0, R223, 0x38, R14, 0xf8, !PT ;  /* 0x00000038df007812 */ /* 0x000fe400078ef80e */
[----:B------:R-:W-:Y:S01]  /*2ba0*/  SHF.R.S32.HI R12, RZ, 0x1f, R11 ;  /* 0x0000001fff0c7819 */ /* 0x000fe2000001140b */
[----:B------:R-:W-:Y:S01]  /*2bb0*/  IMAD R136, R4, 0x1400, R226 ;  /* 0x0000140004887824 */ /* 0x000fe200078e02e2 */
[----:B------:R-:W-:Y:S01]  /*2bc0*/  LOP3.LUT R5, R0, R26, RZ, 0x3c, !PT ;  /* 0x0000001a00057212 */ /* 0x000fe200078e3cff */
[----:B------:R-:W-:Y:S01]  /*2bd0*/  IMAD R138, R4, 0x1400, R229 ;  /* 0x00001400048a7824 */ /* 0x000fe200078e02e5 */
[-C--:B------:R-:W-:Y:S01]  /*2be0*/  LEA.HI R0, R12, R11.reuse, RZ, 0x6 ;  /* 0x0000000b0c007211 */ /* 0x080fe200078f30ff */
[----:B------:R-:W-:Y:S01]  /*2bf0*/  IMAD R132, R4, 0x1400, R225 ;  /* 0x0000140004847824 */ /* 0x000fe200078e02e1 */
[----:B------:R-:W-:Y:S01]  /*2c00*/  LEA.HI R12, R12, R11, RZ, 0x3 ;  /* 0x0000000b0c0c7211 */ /* 0x000fe200078f18ff */
[----:B------:R-:W-:Y:S01]  /*2c10*/  IMAD.IADD R136, R136, 0x1, R5 ;  /* 0x0000000188887824 */ /* 0x000fe200078e0205 */
[----:B------:R-:W-:Y:S01]  /*2c20*/  SHF.R.S32.HI R8, RZ, 0x6, R0 ;  /* 0x00000006ff087819 */ /* 0x000fe20000011400 */
[----:B------:R-:W-:Y:S01]  /*2c30*/  IMAD.WIDE.U32 R100, R139, R104, R100 ;  /* 0x000000688b647225 */ /* 0x000fe200078e0064 */
[----:B------:R-:W-:-:S02]  /*2c40*/  LOP3.LUT R0, R14, 0x38, RZ, 0xc0, !PT ;  /* 0x000000380e007812 */ /* 0x000fc400078ec0ff */
[-C--:B------:R-:W-:Y:S01]  /*2c50*/  LOP3.LUT R13, R6, R21.reuse, RZ, 0x3c, !PT ;  /* 0x00000015060d7212 */ /* 0x080fe200078e3cff */
[----:B------:R-:W-:Y:S01]  /*2c60*/  IMAD R137, R8, 0x1400, R229 ;  /* 0x0000140008897824 */ /* 0x000fe200078e02e5 */
[----:B------:R-:W-:Y:S01]  /*2c70*/  LOP3.LUT R5, R0, 0x1c0, R28, 0xf8, !PT ;  /* 0x000001c000057812 */ /* 0x000fe200078ef81c */
[----:B------:R-:W-:Y:S01]  /*2c80*/  IMAD R133, R8, 0x1400, R226 ;  /* 0x0000140008857824 */ /* 0x000fe200078e02e2 */
[----:B------:R-:W-:Y:S01]  /*2c90*/  LOP3.LUT R6, R12, 0x38, RZ, 0xc0, !PT ;  /* 0x000000380c067812 */ /* 0x000fe200078ec0ff */
[----:B------:R-:W-:Y:S01]  /*2ca0*/  IMAD.IADD R132, R132, 0x1, R13 ;  /* 0x0000000184847824 */ /* 0x000fe200078e020d */
[----:B------:R-:W-:Y:S01]  /*2cb0*/  LOP3.LUT R5, R5, R228, RZ, 0x3c, !PT ;  /* 0x000000e405057212 */ /* 0x000fe200078e3cff */
[----:B------:R-:W-:Y:S01]  /*2cc0*/  IMAD.WIDE.U32 R102, R139, R104, R102 ;  /* 0x000000688b667225 */ /* 0x000fe200078e0066 */
[----:B------:R-:W-:Y:S02]  /*2cd0*/  LOP3.LUT R11, R6, 0x1c0, R28, 0xf8, !PT ;  /* 0x000001c0060b7812 */ /* 0x000fe400078ef81c */
[----:B------:R-:W-:Y:S01]  /*2ce0*/  LOP3.LUT R13, R222, 0x38, R12, 0xf8, !PT ;  /* 0x00000038de0d7812 */ /* 0x000fe200078ef80c */
[----:B------:R-:W-:Y:S01]  /*2cf0*/  IMAD.IADD R138, R138, 0x1, R5 ;  /* 0x000000018a8a7824 */ /* 0x000fe200078e0205 */
[----:B------:R-:W-:Y:S01]  /*2d00*/  LOP3.LUT R0, R11, R228, RZ, 0x3c, !PT ;  /* 0x000000e40b007212 */ /* 0x000fe200078e3cff */
[----:B------:R-:W-:Y:S01]  /*2d10*/  IMAD R11, R99, 0x50, RZ ;  /* 0x00000050630b7824 */ /* 0x000fe200078e02ff */
[----:B------:R-:W-:Y:S01]  /*2d20*/  SHF.R.S32.HI R5, RZ, 0x1f, R139 ;  /* 0x0000001fff057819 */ /* 0x000fe2000001148b */
[----:B------:R-:W-:Y:S01]  /*2d30*/  VIADD R6, R213, 0x20 ;  /* 0x00000020d5067836 */ /* 0x000fe20000000000 */
[----:B------:R-:W-:Y:S01]  /*2d40*/  LOP3.LUT R4, R13, R21, RZ, 0x3c, !PT ;  /* 0x000000150d047212 */ /* 0x000fe200078e3cff */
[----:B------:R-:W-:Y:S01]  /*2d50*/  IMAD.IADD R137, R137, 0x1, R0 ;  /* 0x0000000189897824 */ /* 0x000fe200078e0200 */
[----:B------:R-:W-:Y:S01]  /*2d60*/  LOP3.LUT R10, R223, 0x38, R12, 0xf8, !PT ;  /* 0x00000038df0a7812 */ /* 0x000fe200078ef80c */
[----:B------:R-:W-:Y:S01]  /*2d70*/  IMAD R0, R5, R104, RZ ;  /* 0x0000006805007224 */ /* 0x000fe200078e02ff */
[----:B------:R-:W-:Y:S01]  /*2d80*/  SHF.R.S32.HI R15, RZ, 0x3, R14 ;  /* 0x00000003ff0f7819 */ /* 0x000fe2000001140e */
[----:B------:R-:W-:Y:S01]  /*2d90*/  IMAD.WIDE.U32 R98, R98, 0x50, RZ ;  /* 0x0000005062627825 */ /* 0x000fe200078e00ff */
[----:B------:R-:W-:-:S02]  /*2da0*/  LOP3.LUT R10, R10, R26, RZ, 0x3c, !PT ;  /* 0x0000001a0a0a7212 */ /* 0x000fc400078e3cff */
[----:B------:R-:W-:Y:S01]  /*2db0*/  LOP3.LUT R14, R14, 0xfffffff8, RZ, 0xc0, !PT ;  /* 0xfffffff80e0e7812 */ /* 0x000fe200078ec0ff */
[----:B------:R-:W-:Y:S01]  /*2dc0*/  IMAD R25, R139, R105, R0 ;  /* 0x000000698b197224 */ /* 0x000fe200078e0200 */
[----:B------:R-:W-:Y:S01]  /*2dd0*/  SHF.R.S32.HI R142, RZ, 0x1f, R6 ;  /* 0x0000001fff8e7819 */ /* 0x000fe20000011406 */
[----:B------:R-:W-:Y:S02]  /*2de0*/  IMAD R0, R5, R110, RZ ;  /* 0x0000006e05007224 */ /* 0x000fe400078e02ff */
[----:B------:R-:W-:Y:S02]  /*2df0*/  IMAD R5, R111, 0x50, RZ ;  /* 0x000000506f057824 */ /* 0x000fe400078e02ff */
[----:B------:R-:W-:Y:S01]  /*2e00*/  IMAD R13, R139, R111, R0 ;  /* 0x0000006f8b0d7224 */ /* 0x000fe200078e0200 */
[----:B------:R-:W-:Y:S01]  /*2e10*/  SEL R0, RZ, 0x8, P2 ;  /* 0x00000008ff007807 */ /* 0x000fe20001000000 */
[----:B------:R-:W-:Y:S02]  /*2e20*/  IMAD.SHL.U32 R28, R110, 0x40, RZ ;  /* 0x000000406e1c7824 */ /* 0x000fe400078e00ff */
[----:B------:R-:W-:Y:S01]  /*2e30*/  IMAD.IADD R21, R107, 0x1, R13 ;  /* 0x000000016b157824 */ /* 0x000fe200078e020d */
[----:B------:R-:W-:Y:S01]  /*2e40*/  LOP3.LUT R0, R27, R0, RZ, 0xfc, !PT ;  /* 0x000000001b007212 */ /* 0x000fe200078efcff */
[----:B------:R-:W-:Y:S01]  /*2e50*/  IMAD.IADD R20, R13, 0x1, R109 ;  /* 0x000000010d147824 */ /* 0x000fe200078e026d */
[----:B------:R-:W-:Y:S01]  /*2e60*/  SHF.R.S32.HI R13, RZ, 0x3, R12 ;  /* 0x00000003ff0d7819 */ /* 0x000fe2000001140c */
[----:B------:R-:W-:Y:S01]  /*2e70*/  IMAD R131, R8, 0x1400, R225 ;  /* 0x0000140008837824 */ /* 0x000fe200078e02e1 */
[----:B------:R-:W-:Y:S01]  /*2e80*/  LOP3.LUT R12, R12, 0xfffffff8, RZ, 0xc0, !PT ;  /* 0xfffffff80c0c7812 */ /* 0x000fe200078ec0ff */
[----:B------:R-:W-:Y:S01]  /*2e90*/  IMAD.WIDE.U32 R104, R104, 0x50, RZ ;  /* 0x0000005068687825 */ /* 0x000fe200078e00ff */
[----:B------:R-:W-:-:S02]  /*2ea0*/  LOP3.LUT R27, R27, 0x1, RZ, 0xc0, !PT ;  /* 0x000000011b1b7812 */ /* 0x000fc400078ec0ff */
[----:B------:R-:W-:Y:S01]  /*2eb0*/  LOP3.LUT R9, R0, 0x8, RZ, 0xc0, !PT ;  /* 0x0000000800097812 */ /* 0x000fe200078ec0ff */
[----:B------:R-:W-:Y:S01]  /*2ec0*/  IMAD.WIDE.U32 R110, R110, 0x50, RZ ;  /* 0x000000506e6e7825 */ /* 0x000fe200078e00ff */
[----:B------:R-:W-:Y:S02]  /*2ed0*/  SHF.R.S32.HI R8, RZ, 0x1f, R14 ;  /* 0x0000001fff087819 */ /* 0x000fe4000001140e */
[----:B------:R-:W-:Y:S01]  /*2ee0*/  SHF.R.S32.HI R7, RZ, 0x1f, R12 ;  /* 0x0000001fff077819 */ /* 0x000fe2000001140c */
[----:B------:R-:W-:Y:S01]  /*2ef0*/  IMAD.IADD R133, R133, 0x1, R10 ;  /* 0x0000000185857824 */ /* 0x000fe200078e020a */
[C---:B------:R-:W-:Y:S01]  /*2f00*/  LOP3.LUT R10, R0.reuse, 0x4, RZ, 0xc0, !PT ;  /* 0x00000004000a7812 */ /* 0x040fe200078ec0ff */
[----:B------:R-:W-:Y:S01]  /*2f10*/  IMAD.IADD R120, R99, 0x1, R11 ;  /* 0x0000000163787824 */ /* 0x000fe200078e020b */
[----:B------:R-:W-:Y:S01]  /*2f20*/  LOP3.LUT R11, R0, 0x2, RZ, 0xc0, !PT ;  /* 0x00000002000b7812 */ /* 0x000fe200078ec0ff */
[----:B------:R-:W-:Y:S02]  /*2f30*/  IMAD.IADD R26, R101, 0x1, R25 ;  /* 0x00000001651a7824 */ /* 0x000fe400078e0219 */
[----:B------:R-:W-:-:S02]  /*2f40*/  IMAD.IADD R131, R131, 0x1, R4 ;  /* 0x0000000183837824 */ /* 0x000fc400078e0204 */
[----:B------:R-:W-:Y:S02]  /*2f50*/  IMAD.IADD R121, R105, 0x1, R121 ;  /* 0x0000000169797824 */ /* 0x000fe400078e0279 */
[----:B------:R-:W-:Y:S02]  /*2f60*/  IMAD.IADD R126, R111, 0x1, R5 ;  /* 0x000000016f7e7824 */ /* 0x000fe400078e0205 */
[----:B------:R-:W-:Y:S02]  /*2f70*/  IMAD.IADD R25, R25, 0x1, R103 ;  /* 0x0000000119197824 */ /* 0x000fe400078e0267 */
[----:B------:R-:W-:-:S07]  /*2f80*/  IMAD.IADD R6, R95, 0x1, R3 ;  /* 0x000000015f067824 */ /* 0x000fce00078e0203 */
.L_x_562:
[----:B--234-:R-:W2:Y:S01]  /*2f90*/  LDL.LU R37, [R1+0x10] ;  /* 0x0000100001257983 */ /* 0x01cea20000300800 */
[----:B------:R-:W-:Y:S01]  /*2fa0*/  VIADD R39, R2, 0xffffffff ;  /* 0xffffffff02277836 */ /* 0x000fe20000000000 */
[----:B0-----:R-:W0:Y:S01]  /*2fb0*/  LDC.64 R116, c[0x0][0x2e8] ;  /* 0x0000ba00ff747b82 */ /* 0x001e220000000a00 */
[----:B------:R-:W-:Y:S05]  /*2fc0*/  YIELD ;  /* 0x0000000000007946 */ /* 0x000fea0003800000 */
[----:B------:R-:W-:Y:S01]  /*2fd0*/  SHF.R.S32.HI R38, RZ, 0x1f, R39 ;  /* 0x0000001fff267819 */ /* 0x000fe20000011427 */
[-C--:B------:R-:W-:Y:S01]  /*2fe0*/  IMAD R3, R120, R39.reuse, RZ ;  /* 0x0000002778037224 */ /* 0x080fe200078e02ff */
[----:B------:R-:W1:Y:S01]  /*2ff0*/  LDC R115, c[0x0][0x3f4] ;  /* 0x0000fd00ff737b82 */ /* 0x000e620000000800 */
[----:B------:R-:W-:Y:S01]  /*3000*/  IMAD.WIDE.U32 R122, R98, R39, RZ ;  /* 0x00000027627a7225 */ /* 0x000fe200078e00ff */
[----:B------:R-:W-:Y:S03]  /*3010*/  BSSY B0, `(.L_x_455) ;  /* 0x00007ed000007945 */ /* 0x000fe60003800000 */
[----:B------:R-:W-:Y:S01]  /*3020*/  IMAD R5, R38, R98, R3 ;  /* 0x0000006226057224 */ /* 0x000fe200078e0203 */
[----:B------:R-:W-:-:S03]  /*3030*/  IADD3 R3, P2, P3, R114, R122, R128 ;  /* 0x0000007a72037210 */ /* 0x000fc60007b5e080 */
[----:B------:R-:W-:Y:S01]  /*3040*/  IMAD.IADD R88, R123, 0x1, R5 ;  /* 0x000000017b587824 */ /* 0x000fe200078e0205 */
[----:B------:R-:W-:-:S04]  /*3050*/  IADD3 R5, P5, R114, R122, RZ ;  /* 0x0000007a72057210 */ /* 0x000fc80007fbe0ff */
[----:B------:R-:W-:Y:S01]  /*3060*/  IADD3.X R4, R92, R88, R127, P2, P3 ;  /* 0x000000585c047210 */ /* 0x000fe200017e647f */
[----:B------:R-:W-:Y:S01]  /*3070*/  IMAD.X R36, R88, 0x1, R92, P5 ;  /* 0x0000000158247824 */ /* 0x000fe200028e065c */
[----:B------:R-:W-:Y:S02]  /*3080*/  IADD3 R0, P3, P4, R114, R122, R130 ;  /* 0x0000007a72007210 */ /* 0x000fe40007c7e082 */
[C---:B0-----:R-:W-:Y:S02]  /*3090*/  LEA R60, P2, R5.reuse, R116, 0x1 ;  /* 0x00000074053c7211 */ /* 0x041fe400078408ff */
[----:B------:R-:W-:Y:S02]  /*30a0*/  IADD3.X R2, R92, R88, R129, P3, P4 ;  /* 0x000000585c027210 */ /* 0x000fe40001fe8481 */
[C---:B------:R-:W-:Y:S02]  /*30b0*/  LEA R44, P3, R0.reuse, R116, 0x1 ;  /* 0x00000074002c7211 */ /* 0x040fe400078608ff */
[-C--:B------:R-:W-:Y:S01]  /*30c0*/  LEA.HI.X R61, R5, R117.reuse, R36, 0x1, P2 ;  /* 0x00000075053d7211 */ /* 0x080fe200010f0c24 */
[----:B------:R-:W-:Y:S01]  /*30d0*/  IMAD R5, R19, 0x5000, R230 ;  /* 0x0000500013057824 */ /* 0x000fe200078e02e6 */
[----:B------:R-:W-:Y:S01]  /*30e0*/  LEA.HI.X R45, R0, R117, R2, 0x1, P3 ;  /* 0x00000075002d7211 */ /* 0x000fe200018f0c02 */
[----:B------:R-:W-:Y:S01]  /*30f0*/  IMAD.MOV.U32 R2, RZ, RZ, R39 ;  /* 0x000000ffff027224 */ /* 0x000fe200078e0027 */
[----:B------:R-:W-:Y:S01]  /*3100*/  ISETP.GT.AND P3, PT, R39, R119, PT ;  /* 0x000000772700720c */ /* 0x000fe20003f64270 */
[----:B------:R-:W-:Y:S01]  /*3110*/  IMAD R5, R5, 0x2, R18 ;  /* 0x0000000205057824 */ /* 0x000fe200078e0212 */
[----:B-1----:R-:W-:-:S02]  /*3120*/  ISETP.GE.AND P2, PT, R115, 0x1, PT ;  /* 0x000000017300780c */ /* 0x002fc40003f46270 */
[----:B------:R-:W-:-:S04]  /*3130*/  LEA R46, P5, R3, R116, 0x1 ;  /* 0x00000074032e7211 */ /* 0x000fc800078a08ff */
[----:B------:R-:W-:Y:S02]  /*3140*/  LEA.HI.X R47, R3, R117, R4, 0x1, P5 ;  /* 0x00000075032f7211 */ /* 0x000fe400028f0c04 */
[----:B--2---:R-:W-:-:S04]  /*3150*/  LOP3.LUT R37, R37, 0xfffffffd, RZ, 0xc0, !PT ;  /* 0xfffffffd25257812 */ /* 0x004fc800078ec0ff */
[----:B------:R-:W-:-:S05]  /*3160*/  @P3 LOP3.LUT R37, R37, 0x2, RZ, 0xfc, !PT ;  /* 0x0000000225253812 */ /* 0x000fca00078efcff */
[----:B------:R0:W-:Y:S01]  /*3170*/  STL [R1+0x10], R37 ;  /* 0x0000102501007387 */ /* 0x0001e20000100800 */
[----:B------:R-:W-:Y:S05]  /*3180*/  @!P2 BRA `(.L_x_456) ;  /* 0x000000780058a947 */ /* 0x000fea0003800000 */
[----:B------:R-:W-:Y:S01]  /*3190*/  ULDC.U8 UR4, c[0x0][0x410] ;  /* 0x0001040000047ab9 */ /* 0x000fe20000000000 */
[-C--:B------:R-:W-:Y:S01]  /*31a0*/  IMAD R3, R121, R39.reuse, RZ ;  /* 0x0000002779037224 */ /* 0x080fe200078e02ff */
[----:B------:R-:W-:Y:S01]  /*31b0*/  ISETP.NE.AND P2, PT, RZ, UR4, PT ;  /* 0x00000004ff007c0c */ /* 0x000fe2000bf45270 */
[-C--:B0-----:R-:W-:Y:S02]  /*31c0*/  IMAD R37, R126, R39.reuse, RZ ;  /* 0x000000277e257224 */ /* 0x081fe400078e02ff */
[----:B------:R-:W-:Y:S02]  /*31d0*/  IMAD R3, R38, R104, R3 ;  /* 0x0000006826037224 */ /* 0x000fe400078e0203 */
[----:B------:R-:W-:Y:S02]  /*31e0*/  IMAD R4, R2, -0x50, R24 ;  /* 0xffffffb002047824 */ /* 0x000fe400078e0218 */
[----:B------:R-:W-:-:S03]  /*31f0*/  IMAD.WIDE.U32 R86, R104, R39, RZ ;  /* 0x0000002768567225 */ /* 0x000fc600078e00ff */
[----:B------:R-:W-:Y:S01]  /*3200*/  VIMNMX R4, R4, 0x50, PT ;  /* 0x0000005004047848 */ /* 0x000fe20003fe0100 */
[----:B------:R-:W-:Y:S02]  /*3210*/  IMAD R37, R38, R110, R37 ;  /* 0x0000006e26257224 */ /* 0x000fe400078e0225 */
[----:B------:R-:W-:-:S04]  /*3220*/  IMAD.WIDE.U32 R84, R110, R39, RZ ;  /* 0x000000276e547225 */ /* 0x000fc800078e00ff */
[----:B------:R-:W-:Y:S02]  /*3230*/  IMAD.IADD R0, R87, 0x1, R3 ;  /* 0x0000000157007824 */ /* 0x000fe400078e0203 */
[----:B------:R-:W-:Y:S01]  /*3240*/  IMAD.IADD R3, R85, 0x1, R37 ;  /* 0x0000000155037824 */ /* 0x000fe200078e0225 */
[----:B------:R-:W-:Y:S06]  /*3250*/  @!P2 BRA `(.L_x_457) ;  /* 0x000000380038a947 */ /* 0x000fec0003800000 */
[----:B------:R-:W-:Y:S01]  /*3260*/  ISETP.GE.AND P3, PT, R213, R4, PT ;  /* 0x00000004d500720c */ /* 0x000fe20003f66270 */
[----:B------:R-:W-:Y:S01]  /*3270*/  BSSY B1, `(.L_x_458) ;  /* 0x000002a000017945 */ /* 0x000fe20003800000 */
        /* <DEDUP_REMOVED lines=8> */
[----:B------:R-:W-:Y:S01]  /*3300*/  CS2R R124, SRZ ;  /* 0x00000000007c7805 */ /* 0x000fe2000001ff00 */
[----:B------:R-:W-:Y:S06]  /*3310*/  @P3 BRA `(.L_x_459) ;  /* 0x00000000007c3947 */ /* 0x000fec0003800000 */
[----:B------:R-:W-:Y:S01]  /*3320*/  IADD3 R37, P4, R100, R86, RZ ;  /* 0x0000005664257210 */ /* 0x000fe20007f9e0ff */
[----:B------:R-:W-:Y:S01]  /*3330*/  ULDC.64 UR4, c[0x0][0x3e8] ;  /* 0x0000fa0000047ab9 */ /* 0x000fe20000000a00 */
[----:B------:R-:W-:Y:S01]  /*3340*/  IADD3 R39, P2, R106, R84, RZ ;  /* 0x000000546a277210 */ /* 0x000fe20007f5e0ff */
[----:B------:R-:W-:Y:S01]  /*3350*/  ULDC.64 UR6, c[0x0][0x400] ;  /* 0x0001000000067ab9 */ /* 0x000fe20000000a00 */
[----:B------:R-:W-:Y:S01]  /*3360*/  CS2R R122, SRZ ;  /* 0x00000000007a7805 */ /* 0x000fe2000001ff00 */
[----:B------:R-:W-:Y:S01]  /*3370*/  IMAD.X R38, R0, 0x1, R26, P4 ;  /* 0x0000000100267824 */ /* 0x000fe200020e061a */
[----:B------:R-:W-:Y:S01]  /*3380*/  LEA R36, P4, R37, UR4, 0x1 ;  /* 0x0000000425247c11 */ /* 0x000fe2000f8808ff */
[----:B------:R-:W-:Y:S01]  /*3390*/  IMAD.X R40, R3, 0x1, R21, P2 ;  /* 0x0000000103287824 */ /* 0x000fe200010e0615 */
[----:B------:R-:W-:Y:S02]  /*33a0*/  CS2R R90, SRZ ;  /* 0x00000000005a7805 */ /* 0x000fe4000001ff00 */
[----:B------:R-:W-:-:S02]  /*33b0*/  CS2R R124, SRZ ;  /* 0x00000000007c7805 */ /* 0x000fc4000001ff00 */
[----:B------:R-:W-:Y:S02]  /*33c0*/  LEA.HI.X R37, R37, UR5, R38, 0x1, P4 ;  /* 0x0000000525257c11 */ /* 0x000fe4000a0f0c26 */
[----:B------:R-:W-:Y:S02]  /*33d0*/  CS2R R116, SRZ ;  /* 0x0000000000747805 */ /* 0x000fe4000001ff00 */
[C---:B------:R-:W-:Y:S01]  /*33e0*/  LEA R38, P2, R39.reuse, UR6, 0x1 ;  /* 0x0000000627267c11 */ /* 0x040fe2000f8408ff */
[----:B------:R-:W-:Y:S01]  /*33f0*/  ULDC.64 UR8, c[0x0][0x208] ;  /* 0x0000820000087ab9 */ /* 0x000fe20000000a00 */
[-C--:B------:R-:W-:Y:S02]  /*3400*/  ISETP.GE.AND P4, PT, R22, R115.reuse, PT ;  /* 0x000000731600720c */ /* 0x080fe40003f86270 */
[----:B------:R-:W-:Y:S02]  /*3410*/  LEA.HI.X R39, R39, UR7, R40, 0x1, P2 ;  /* 0x0000000727277c11 */ /* 0x000fe400090f0c28 */
[----:B------:R-:W-:-:S02]  /*3420*/  ISETP.GE.AND P2, PT, R215, R115, PT ;  /* 0x00000073d700720c */ /* 0x000fc40003f46270 */
[----:B------:R-:W-:-:S07]  /*3430*/  CS2R R82, SRZ ;  /* 0x0000000000527805 */ /* 0x000fce000001ff00 */
[----:B------:R0:W5:Y:S04]  /*3440*/  @!P4 LDG.E.64 R122, desc[UR8][R36.64] ;  /* 0x00000008247ac981 */ /* 0x000168000c1e1b00 */
[----:B------:R0:W5:Y:S01]  /*3450*/  @!P4 LDG.E.64 R124, desc[UR8][R38.64] ;  /* 0x00000008267cc981 */ /* 0x000162000c1e1b00 */
[----:B------:R-:W-:-:S03]  /*3460*/  ISETP.GE.AND P4, PT, R214, R115, PT ;  /* 0x00000073d600720c */ /* 0x000fc60003f86270 */
[----:B------:R0:W5:Y:S04]  /*3470*/  @!P2 LDG.E.64 R90, desc[UR8][R36.64+0x40] ;  /* 0x00004008245aa981 */ /* 0x000168000c1e1b00 */
[----:B------:R0:W5:Y:S01]  /*3480*/  @!P2 LDG.E.64 R116, desc[UR8][R38.64+0x40] ;  /* 0x000040082674a981 */ /* 0x000162000c1e1b00 */
[----:B------:R-:W-:Y:S02]  /*3490*/  ISETP.GE.AND P2, PT, R216, R115, PT ;  /* 0x00000073d800720c */ /* 0x000fe40003f46270 */
[----:B------:R-:W-:Y:S02]  /*34a0*/  CS2R R78, SRZ ;  /* 0x00000000004e7805 */ /* 0x000fe4000001ff00 */
[----:B------:R-:W-:Y:S02]  /*34b0*/  CS2R R88, SRZ ;  /* 0x0000000000587805 */ /* 0x000fe4000001ff00 */
[----:B------:R-:W-:Y:S01]  /*34c0*/  CS2R R80, SRZ ;  /* 0x0000000000507805 */ /* 0x000fe2000001ff00 */
[----:B------:R0:W5:Y:S04]  /*34d0*/  @!P4 LDG.E.64 R82, desc[UR8][R36.64+0x80] ;  /* 0x000080082452c981 */ /* 0x000168000c1e1b00 */
[----:B------:R0:W5:Y:S04]  /*34e0*/  @!P4 LDG.E.64 R88, desc[UR8][R38.64+0x80] ;  /* 0x000080082658c981 */ /* 0x000168000c1e1b00 */
[----:B------:R0:W5:Y:S04]  /*34f0*/  @!P2 LDG.E.64 R78, desc[UR8][R36.64+0xc0] ;  /* 0x0000c008244ea981 */ /* 0x000168000c1e1b00 */
[----:B------:R0:W5:Y:S02]  /*3500*/  @!P2 LDG.E.64 R80, desc[UR8][R38.64+0xc0] ;  /* 0x0000c0082650a981 */ /* 0x000164000c1e1b00 */
.L_x_459:
[----:B------:R-:W-:Y:S05]  /*3510*/  BSYNC B1 ;  /* 0x0000000000017941 */ /* 0x000fea0003800000 */
.L_x_458:
[----:B0----5:R-:W-:Y:S01]  /*3520*/  IMAD.MOV.U32 R36, RZ, RZ, R78 ;  /* 0x000000ffff247224 */ /* 0x021fe200078e004e */
[----:B------:R-:W-:Y:S01]  /*3530*/  BSSY B1, `(.L_x_460) ;  /* 0x0000044000017945 */ /* 0x000fe20003800000 */
[----:B------:R-:W-:Y:S01]  /*3540*/  IMAD.MOV.U32 R38, RZ, RZ, R79 ;  /* 0x000000ffff267224 */ /* 0x000fe200078e004f */
[----:B------:R-:W-:Y:S01]  /*3550*/  CS2R R66, SRZ ;  /* 0x0000000000427805 */ /* 0x000fe2000001ff00 */
[----:B------:R-:W-:Y:S01]  /*3560*/  IMAD.MOV.U32 R37, RZ, RZ, R82 ;  /* 0x000000ffff257224 */ /* 0x000fe200078e0052 */
[----:B------:R-:W-:Y:S01]  /*3570*/  CS2R R70, SRZ ;  /* 0x0000000000467805 */ /* 0x000fe2000001ff00 */
[----:B------:R-:W-:Y:S01]  /*3580*/  VIADD R39, R213, 0x20 ;  /* 0x00000020d5277836 */ /* 0x000fe20000000000 */
[----:B------:R-:W-:Y:S01]  /*3590*/  PRMT R162, R38, 0x5410, R36 ;  /* 0x0000541026a27816 */ /* 0x000fe20000000024 */
[----:B------:R-:W-:Y:S01]  /*35a0*/  IMAD.MOV.U32 R36, RZ, RZ, R83 ;  /* 0x000000ffff247224 */ /* 0x000fe200078e0053 */
[----:B------:R-:W-:Y:S01]  /*35b0*/  PRMT R164, R164, 0x5410, R37 ;  /* 0x00005410a4a47816 */ /* 0x000fe20000000025 */
[----:B------:R-:W-:Y:S01]  /*35c0*/  IMAD.MOV.U32 R37, RZ, RZ, R90 ;  /* 0x000000ffff257224 */ /* 0x000fe200078e005a */
[----:B------:R-:W-:Y:S01]  /*35d0*/  ISETP.GE.AND P4, PT, R39, R4, PT ;  /* 0x000000042700720c */ /* 0x000fe20003f86270 */
[----:B------:R-:W-:Y:S01]  /*35e0*/  IMAD.MOV.U32 R38, RZ, RZ, R122 ;  /* 0x000000ffff267224 */ /* 0x000fe200078e007a */
[----:B------:R-:W-:Y:S01]  /*35f0*/  PRMT R163, R163, 0x5410, R36 ;  /* 0x00005410a3a37816 */ /* 0x000fe20000000024 */
[----:B------:R-:W-:Y:S01]  /*3600*/  IMAD.MOV.U32 R36, RZ, RZ, R91 ;  /* 0x000000ffff247224 */ /* 0x000fe200078e005b */
[----:B------:R-:W-:-:S02]  /*3610*/  CS2R R74, SRZ ;  /* 0x00000000004a7805 */ /* 0x000fc4000001ff00 */
[----:B------:R-:W-:Y:S02]  /*3620*/  CS2R R64, SRZ ;  /* 0x0000000000407805 */ /* 0x000fe4000001ff00 */
[----:B------:R-:W-:Y:S02]  /*3630*/  CS2R R68, SRZ ;  /* 0x0000000000447805 */ /* 0x000fe4000001ff00 */
[----:B------:R-:W-:Y:S02]  /*3640*/  CS2R R72, SRZ ;  /* 0x0000000000487805 */ /* 0x000fe4000001ff00 */
[----:B------:R-:W-:Y:S01]  /*3650*/  PRMT R165, R36, 0x5410, R37 ;  /* 0x0000541024a57816 */ /* 0x000fe20000000025 */
[----:B------:R-:W-:Y:S01]  /*3660*/  IMAD.MOV.U32 R37, RZ, RZ, R123 ;  /* 0x000000ffff257224 */ /* 0x000fe200078e007b */
[----:B------:R-:W-:Y:S01]  /*3670*/  CS2R R76, SRZ ;  /* 0x00000000004c7805 */ /* 0x000fe2000001ff00 */
[----:B------:R-:W-:-:S03]  /*3680*/  IMAD.MOV.U32 R36, RZ, RZ, R80 ;  /* 0x000000ffff247224 */ /* 0x000fc600078e0050 */
[----:B------:R-:W-:Y:S01]  /*3690*/  PRMT R134, R37, 0x5410, R38 ;  /* 0x0000541025867816 */ /* 0x000fe20000000026 */
[----:B------:R-:W-:Y:S02]  /*36a0*/  IMAD.MOV.U32 R38, RZ, RZ, R81 ;  /* 0x000000ffff267224 */ /* 0x000fe400078e0051 */
[----:B------:R-:W-:-:S03]  /*36b0*/  IMAD.MOV.U32 R37, RZ, RZ, R88 ;  /* 0x000000ffff257224 */ /* 0x000fc600078e0058 */
[----:B------:R-:W-:Y:S01]  /*36c0*/  PRMT R161, R38, 0x5410, R36 ;  /* 0x0000541026a17816 */ /* 0x000fe20000000024 */
[----:B------:R-:W-:Y:S01]  /*36d0*/  IMAD.MOV.U32 R36, RZ, RZ, R89 ;  /* 0x000000ffff247224 */ /* 0x000fe200078e0059 */
[----:B------:R-:W-:Y:S01]  /*36e0*/  PRMT R164, R37, 0x7610, R164 ;  /* 0x0000761025a47816 */ /* 0x000fe200000000a4 */
[----:B------:R-:W-:Y:S02]  /*36f0*/  IMAD.MOV.U32 R38, RZ, RZ, R116 ;  /* 0x000000ffff267224 */ /* 0x000fe400078e0074 */
[----:B------:R-:W-:Y:S01]  /*3700*/  IMAD.MOV.U32 R37, RZ, RZ, R117 ;  /* 0x000000ffff257224 */ /* 0x000fe200078e0075 */
[----:B------:R-:W-:Y:S01]  /*3710*/  PRMT R163, R36, 0x7610, R163 ;  /* 0x0000761024a37816 */ /* 0x000fe200000000a3 */
[----:B------:R-:W-:-:S03]  /*3720*/  IMAD.MOV.U32 R36, RZ, RZ, R124 ;  /* 0x000000ffff247224 */ /* 0x000fc600078e007c */
[----:B------:R-:W-:Y:S02]  /*3730*/  PRMT R167, R167, 0x5410, R37 ;  /* 0x00005410a7a77816 */ /* 0x000fe40000000025 */
[----:B------:R-:W-:Y:S01]  /*3740*/  PRMT R166, R36, 0x5410, R38 ;  /* 0x0000541024a67816 */ /* 0x000fe20000000026 */
[----:B------:R-:W-:-:S05]  /*3750*/  IMAD.MOV.U32 R38, RZ, RZ, R125 ;  /* 0x000000ffff267224 */ /* 0x000fca00078e007d */
[----:B------:R-:W-:Y:S01]  /*3760*/  PRMT R168, R168, 0x5410, R38 ;  /* 0x00005410a8a87816 */ /* 0x000fe20000000026 */
[----:B------:R-:W-:Y:S06]  /*3770*/  @P4 BRA `(.L_x_461) ;  /* 0x00000000007c4947 */ /* 0x000fec0003800000 */
[----:B------:R-:W-:Y:S01]  /*3780*/  IADD3 R36, P2, P5, R100, R86, R33 ;  /* 0x0000005664247210 */ /* 0x000fe20007d5e021 */
[----:B------:R-:W-:Y:S01]  /*3790*/  ULDC.64 UR4, c[0x0][0x3e8] ;  /* 0x0000fa0000047ab9 */ /* 0x000fe20000000a00 */
[----:B------:R-:W-:Y:S01]  /*37a0*/  ULDC.64 UR6, c[0x0][0x400] ;  /* 0x0001000000067ab9 */ /* 0x000fe20000000a00 */
[----:B------:R-:W-:Y:S02]  /*37b0*/  CS2R R74, SRZ ;  /* 0x00000000004a7805 */ /* 0x000fe4000001ff00 */
[----:B------:R-:W-:Y:S02]  /*37c0*/  IADD3.X R39, R26, R0, R35, P2, P5 ;  /* 0x000000001a277210 */ /* 0x000fe400017ea423 */
[----:B------:R-:W-:Y:S02]  /*37d0*/  CS2R R76, SRZ ;  /* 0x00000000004c7805 */ /* 0x000fe4000001ff00 */
[----:B------:R-:W-:Y:S01]  /*37e0*/  IADD3 R37, P2, P5, R106, R84, R29 ;  /* 0x000000546a257210 */ /* 0x000fe20007d5e01d */
[----:B------:R-:W-:-:S03]  /*37f0*/  ULDC.64 UR8, c[0x0][0x208] ;  /* 0x0000820000087ab9 */ /* 0x000fc60000000a00 */
[----:B------:R-:W-:Y:S02]  /*3800*/  IADD3.X R40, R21, R3, R31, P2, P5 ;  /* 0x0000000315287210 */ /* 0x000fe400017ea41f */
[----:B------:R-:W-:-:S04]  /*3810*/  LEA R38, P2, R36, UR4, 0x1 ;  /* 0x0000000424267c11 */ /* 0x000fc8000f8408ff */
[----:B------:R-:W-:Y:S02]  /*3820*/  LEA.HI.X R39, R36, UR5, R39, 0x1, P2 ;  /* 0x0000000524277c11 */ /* 0x000fe400090f0c27 */
[----:B------:R-:W-:-:S04]  /*3830*/  LEA R36, P2, R37, UR6, 0x1 ;  /* 0x0000000625247c11 */ /* 0x000fc8000f8408ff */
[----:B------:R-:W-:Y:S02]  /*3840*/  LEA.HI.X R37, R37, UR7, R40, 0x1, P2 ;  /* 0x0000000725257c11 */ /* 0x000fe400090f0c28 */
[----:B------:R-:W-:Y:S02]  /*3850*/  ISETP.GE.AND P2, PT, R22, R115, PT ;  /* 0x000000731600720c */ /* 0x000fe40003f46270 */
[----:B------:R-:W-:Y:S02]  /*3860*/  CS2R R70, SRZ ;  /* 0x0000000000467805 */ /* 0x000fe4000001ff00 */
[----:B------:R-:W-:-:S09]  /*3870*/  CS2R R72, SRZ ;  /* 0x0000000000487805 */ /* 0x000fd2000001ff00 */
[----:B------:R0:W5:Y:S04]  /*3880*/  @!P2 LDG.E.64 R74, desc[UR8][R38.64] ;  /* 0x00000008264aa981 */ /* 0x000168000c1e1b00 */
[----:B------:R0:W5:Y:S01]  /*3890*/  @!P2 LDG.E.64 R76, desc[UR8][R36.64] ;  /* 0x00000008244ca981 */ /* 0x000162000c1e1b00 */
        /* <DEDUP_REMOVED lines=10> */
[----:B------:R-:W-:-:S13]  /*3940*/  ISETP.GE.AND P2, PT, R216, R115, PT ;  /* 0x00000073d800720c */ /* 0x000fda0003f46270 */
[----:B------:R0:W5:Y:S04]  /*3950*/  @!P2 LDG.E.64 R62, desc[UR8][R38.64+0xc0] ;  /* 0x0000c008263ea981 */ /* 0x000168000c1e1b00 */
[----:B------:R0:W5:Y:S02]  /*3960*/  @!P2 LDG.E.64 R64, desc[UR8][R36.64+0xc0] ;  /* 0x0000c0082440a981 */ /* 0x000164000c1e1b00 */
.L_x_461:
[----:B------:R-:W-:Y:S05]  /*3970*/  BSYNC B1 ;  /* 0x0000000000017941 */ /* 0x000fea0003800000 */
.L_x_460:
[----:B0----5:R-:W-:Y:S01]  /*3980*/  IMAD.MOV.U32 R37, RZ, RZ, R66 ;  /* 0x000000ffff257224 */ /* 0x021fe200078e0042 */
[----:B------:R-:W-:Y:S01]  /*3990*/  ISETP.GE.AND P5, PT, R237, R4, PT ;  /* 0x00000004ed00720c */ /* 0x000fe20003fa6270 */
[----:B------:R-:W-:Y:S01]  /*39a0*/  IMAD.MOV.U32 R36, RZ, RZ, R67 ;  /* 0x000000ffff247224 */ /* 0x000fe200078e0043 */
[----:B------:R-:W-:Y:S01]  /*39b0*/  BSSY B1, `(.L_x_462) ;  /* 0x0000041000017945 */ /* 0x000fe20003800000 */
[----:B------:R-:W-:Y:S01]  /*39c0*/  IMAD.MOV.U32 R39, RZ, RZ, R62 ;  /* 0x000000ffff277224 */ /* 0x000fe200078e003e */
[----:B------:R-:W-:Y:S01]  /*39d0*/  CS2R R42, SRZ ;  /* 0x00000000002a7805 */ /* 0x000fe2000001ff00 */
[----:B------:R-:W-:Y:S01]  /*39e0*/  IMAD.MOV.U32 R38, RZ, RZ, R63 ;  /* 0x000000ffff267224 */ /* 0x000fe200078e003f */
[----:B------:R-:W-:Y:S01]  /*39f0*/  PRMT R153, R36, 0x5410, R37 ;  /* 0x0000541024997816 */ /* 0x000fe20000000025 */
        /* <DEDUP_REMOVED lines=9> */
[----:B------:R-:W-:Y:S01]  /*3a90*/  PRMT R156, R38, 0x7610, R156 ;  /* 0x00007610269c7816 */ /* 0x000fe2000000009c */
        /* <DEDUP_REMOVED lines=9> */
[----:B------:R-:W-:-:S02]  /*3b30*/  PRMT R149, R38, 0x5410, R39 ;  /* 0x0000541026957816 */ /* 0x000fc40000000027 */
[----:B------:R-:W-:Y:S02]  /*3b40*/  CS2R R50, SRZ ;  /* 0x0000000000327805 */ /* 0x000fe4000001ff00 */
[----:B------:R-:W-:Y:S01]  /*3b50*/  PRMT R156, R156, 0x5410, R37 ;  /* 0x000054109c9c7816 */ /* 0x000fe20000000025 */
[----:B------:R-:W-:Y:S01]  /*3b60*/  IMAD.MOV.U32 R37, RZ, RZ, R76 ;  /* 0x000000ffff257224 */ /* 0x000fe200078e004c */
[----:B------:R-:W-:Y:S01]  /*3b70*/  PRMT R157, R36, 0x7610, R157 ;  /* 0x00007610249d7816 */ /* 0x000fe2000000009d */
[----:B------:R-:W-:Y:S01]  /*3b80*/  IMAD.MOV.U32 R36, RZ, RZ, R77 ;  /* 0x000000ffff247224 */ /* 0x000fe200078e004d */
[----:B------:R-:W-:Y:S02]  /*3b90*/  CS2R R52, SRZ ;  /* 0x0000000000347805 */ /* 0x000fe4000001ff00 */
[----:B------:R-:W-:Y:S02]  /*3ba0*/  CS2R R58, SRZ ;  /* 0x00000000003a7805 */ /* 0x000fe4000001ff00 */
[----:B------:R-:W-:Y:S01]  /*3bb0*/  PRMT R159, R36, 0x5410, R37 ;  /* 0x00005410249f7816 */ /* 0x000fe20000000025 */
[----:B------:R-:W-:Y:S06]  /*3bc0*/  @P5 BRA `(.L_x_463) ;  /* 0x00000000007c5947 */ /* 0x000fec0003800000 */
[----:B------:R-:W-:Y:S01]  /*3bd0*/  IADD3 R86, P2, P6, R100, R32, R86 ;  /* 0x0000002064567210 */ /* 0x000fe20007e5e056 */
[----:B------:R-:W-:Y:S01]  /*3be0*/  ULDC.64 UR4, c[0x0][0x3e8] ;  /* 0x0000fa0000047ab9 */ /* 0x000fe20000000a00 */
[----:B------:R-:W-:Y:S02]  /*3bf0*/  CS2R R56, SRZ ;  /* 0x0000000000387805 */ /* 0x000fe4000001ff00 */
[----:B------:R-:W-:Y:S02]  /*3c00*/  CS2R R58, SRZ ;  /* 0x00000000003a7805 */ /* 0x000fe4000001ff00 */
[----:B------:R-:W-:Y:S01]  /*3c10*/  IADD3.X R0, R26, R34, R0, P2, P6 ;  /* 0x000000221a007210 */ /* 0x000fe200017ec400 */
[----:B------:R-:W-:Y:S01]  /*3c20*/  ULDC.64 UR6, c[0x0][0x208] ;  /* 0x0000820000067ab9 */ /* 0x000fe20000000a00 */
[----:B------:R-:W-:-:S04]  /*3c30*/  IADD3 R84, P2, P6, R106, R28, R84 ;  /* 0x0000001c6a547210 */ /* 0x000fc80007e5e054 */
[----:B------:R-:W-:Y:S02]  /*3c40*/  IADD3.X R3, R21, R30, R3, P2, P6 ;  /* 0x0000001e15037210 */ /* 0x000fe400017ec403 */
[----:B------:R-:W-:-:S04]  /*3c50*/  LEA R38, P2, R86, UR4, 0x1 ;  /* 0x0000000456267c11 */ /* 0x000fc8000f8408ff */
[----:B------:R-:W-:Y:S01]  /*3c60*/  LEA.HI.X R39, R86, UR5, R0, 0x1, P2 ;  /* 0x0000000556277c11 */ /* 0x000fe200090f0c00 */
[----:B------:R-:W-:Y:S02]  /*3c70*/  ULDC.64 UR4, c[0x0][0x400] ;  /* 0x0001000000047ab9 */ /* 0x000fe40000000a00 */
        /* <DEDUP_REMOVED lines=20> */
.L_x_463:
[----:B------:R-:W-:Y:S05]  /*3dc0*/  BSYNC B1 ;  /* 0x0000000000017941 */ /* 0x000fea0003800000 */
.L_x_462:
[----:B-----5:R-:W-:Y:S01]  /*3dd0*/  IMAD.MOV.U32 R3, RZ, RZ, R42 ;  /* 0x000000ffff037224 */ /* 0x020fe200078e002a */
[----:B------:R-:W-:Y:S01]  /*3de0*/  ULOP3.LUT UR4, UR60, 0x1, URZ, 0xfc, !UPT ;  /* 0x000000013c047892 */ /* 0x000fe2000f8efc3f */
[----:B------:R-:W-:-:S03]  /*3df0*/  IMAD.MOV.U32 R0, RZ, RZ, R43 ;  /* 0x000000ffff007224 */ /* 0x000fc600078e002b */
[----:B------:R-:W-:Y:S02]  /*3e00*/  UISETP.NE.AND UP0, UPT, UR4, 0x3, UPT ;  /* 0x000000030400788c */ /* 0x000fe4000bf05270 */
[----:B------:R-:W-:Y:S01]  /*3e10*/  PRMT R135, R3, 0x5410, R0 ;  /* 0x0000541003877816 */ /* 0x000fe20000000000 */
[----:B------:R-:W-:Y:S02]  /*3e20*/  IMAD.MOV.U32 R3, RZ, RZ, R48 ;  /* 0x000000ffff037224 */ /* 0x000fe400078e0030 */
[----:B------:R-:W-:Y:S01]  /*3e30*/  IMAD.MOV.U32 R0, RZ, RZ, R49 ;  /* 0x000000ffff007224 */ /* 0x000fe200078e0031 */
[----:B------:R-:W-:-:S04]  /*3e40*/  PLOP3.LUT P2, PT, PT, PT, UP0, 0x80, 0x0 ;  /* 0x000000000000781c */ /* 0x000fc80003f4f008 */
[----:B------:R-:W-:Y:S01]  /*3e50*/  PRMT R145, R3, 0x5410, R0 ;  /* 0x0000541003917816 */ /* 0x000fe20000000000 */
[----:B------:R-:W-:Y:S02]  /*3e60*/  IMAD.MOV.U32 R3, RZ, RZ, R54 ;  /* 0x000000ffff037224 */ /* 0x000fe400078e0036 */
[----:B------:R-:W-:-:S05]  /*3e70*/  IMAD.MOV.U32 R0, RZ, RZ, R55 ;  /* 0x000000ffff007224 */ /* 0x000fca00078e0037 */
[----:B------:R-:W-:Y:S01]  /*3e80*/  PRMT R151, R3, 0x5410, R0 ;  /* 0x0000541003977816 */ /* 0x000fe20000000000 */
[----:B------:R-:W-:Y:S02]  /*3e90*/  IMAD.MOV.U32 R3, RZ, RZ, R56 ;  /* 0x000000ffff037224 */ /* 0x000fe400078e0038 */
[----:B------:R-:W-:-:S05]  /*3ea0*/  IMAD.MOV.U32 R0, RZ, RZ, R57 ;  /* 0x000000ffff007224 */ /* 0x000fca00078e0039 */
[----:B------:R-:W-:Y:S01]  /*3eb0*/  PRMT R154, R0, 0x5410, R3 ;  /* 0x00005410009a7816 */ /* 0x000fe20000000003 */
[----:B------:R-:W-:Y:S02]  /*3ec0*/  IMAD.MOV.U32 R3, RZ, RZ, R40 ;  /* 0x000000ffff037224 */ /* 0x000fe400078e0028 */
[----:B------:R-:W-:-:S05]  /*3ed0*/  IMAD.MOV.U32 R0, RZ, RZ, R41 ;  /* 0x000000ffff007224 */ /* 0x000fca00078e0029 */
[----:B------:R-:W-:Y:S01]  /*3ee0*/  PRMT R143, R3, 0x5410, R0 ;  /* 0x00005410038f7816 */ /* 0x000fe20000000000 */
        /* <DEDUP_REMOVED lines=12> */
[----:B------:R-:W-:Y:S06]  /*3fb0*/  @!P2 BRA `(.L_x_464) ;  /* 0x000000000004a947 */ /* 0x000fec0003800000 */
[----:B------:R-:W-:Y:S01]  /*3fc0*/  BPT.TRAP 0x1 ;  /* 0x000000040000795c */ /* 0x000fe20000300000 */
.L_x_464:
[----:B------:R-:W-:Y:S01]  /*3fd0*/  IMAD R3, R19, 0x8, R18 ;  /* 0x0000000813037824 */ /* 0x000fe200078e0212 */
[----:B------:R-:W-:Y:S01]  /*3fe0*/  SHF.L.U32 R0, R217, 0x1f, RZ ;  /* 0x0000001fd9007819 */ /* 0x000fe200000006ff */
[----:B------:R-:W-:Y:S03]  /*3ff0*/  BSSY B1, `(.L_x_465) ;  /* 0x0000003000017945 */ /* 0x000fe60003800000 */
[----:B------:R-:W1:Y:S02]  /*4000*/  SYNCS.PHASECHK.TRANS64.TRYWAIT P6, [R3+URZ+0x38890], R0 ;  /* 0x03889000030075a7 */ /* 0x000e6400080c017f */
[----:B-1----:R-:W-:Y:S05]  /*4010*/  @!P6 BRA `(.L_x_466) ;  /* 0x000002840028e947 */ /* 0x002fea0003800000 */
.L_x_858:
[----:B------:R-:W-:Y:S05]  /*4020*/  BSYNC B1 ;  /* 0x0000000000017941 */ /* 0x000fea0003800000 */
.L_x_465:
[----:B------:R-:W-:Y:S04]  /*4030*/  BSSY B1, `(.L_x_467) ;  /* 0x00000e5000017945 */ /* 0x000fe80003800000 */
[----:B------:R-:W-:Y:S05]  /*4040*/  @P3 BRA `(.L_x_468) ;  /* 0x0000000c008c3947 */ /* 0x000fea0003800000 */
[----:B------:R-:W-:Y:S01]  /*4050*/  ISETP.NE.AND P3, PT, R27, RZ, PT ;  /* 0x000000ff1b00720c */ /* 0x000fe20003f65270 */
[----:B------:R-:W-:-:S12]  /*4060*/  BSSY B2, `(.L_x_469) ;  /* 0x0000036000027945 */ /* 0x000fd80003800000 */
[----:B------:R-:W-:Y:S05]  /*4070*/  @!P3 BRA `(.L_x_470) ;  /* 0x0000000000d0b947 */ /* 0x000fea0003800000 */
[----:B0-----:R0:W2:Y:S01]  /*4080*/  LDS.128 R36, [R5+0x24400] ;  /* 0x0244000005247984 */ /* 0x0010a20000000c00 */
[----:B------:R-:W-:Y:S01]  /*4090*/  ISETP.GE.AND P3, PT, R22, R115, PT ;  /* 0x000000731600720c */ /* 0x000fe20003f66270 */
[----:B------:R-:W-:-:S12]  /*40a0*/  BSSY B3, `(.L_x_471) ;  /* 0x000002f000037945 */ /* 0x000fd80003800000 */
[----:B0-----:R-:W-:Y:S05]  /*40b0*/  @P3 BRA `(.L_x_472) ;  /* 0x0000000000b43947 */ /* 0x001fea0003800000 */
[----:B------:R-:W-:Y:S02]  /*40c0*/  SHF.R.U64 R85, R124, 0x10, R125 ;  /* 0x000000107c557819 */ /* 0x000fe4000000127d */
[----:B------:R-:W-:Y:S02]  /*40d0*/  SHF.R.U64 R84, R122, 0x10, R123 ;  /* 0x000000107a547819 */ /* 0x000fe4000000127b */
[----:B------:R-:W-:Y:S02]  /*40e0*/  PRMT R85, R166, 0x5410, R85 ;  /* 0x00005410a6557816 */ /* 0x000fe40000000055 */
[----:B------:R-:W-:Y:S02]  /*40f0*/  PRMT R84, R134, 0x5432, R84 ;  /* 0x0000543286547816 */ /* 0x000fe40000000054 */
[----:B------:R-:W-:Y:S02]  /*4100*/  SHF.R.U32.HI R122, RZ, 0x10, R125 ;  /* 0x00000010ff7a7819 */ /* 0x000fe4000001167d */
[----:B--2---:R-:W-:-:S02]  /*4110*/  LOP3.LUT R124, R37, 0xffff0000, RZ, 0xc0, !PT ;  /* 0xffff0000257c7812 */ /* 0x004fc400078ec0ff */
[C---:B------:R-:W-:Y:S01]  /*4120*/  LOP3.LUT R86, R85.reuse, 0xffff0000, RZ, 0xc0, !PT ;  /* 0xffff000055567812 */ /* 0x040fe200078ec0ff */
[----:B------:R-:W-:Y:S01]  /*4130*/  IMAD.U32 R85, R85, 0x10000, RZ ;  /* 0x0001000055557824 */ /* 0x000fe200078e00ff */
[C---:B------:R-:W-:Y:S01]  /*4140*/  LOP3.LUT R125, R84.reuse, 0xffff0000, RZ, 0xc0, !PT ;  /* 0xffff0000547d7812 */ /* 0x040fe200078ec0ff */
[----:B------:R-:W-:Y:S01]  /*4150*/  IMAD.U32 R84, R84, 0x10000, RZ ;  /* 0x0001000054547824 */ /* 0x000fe200078e00ff */
[----:B------:R-:W-:Y:S01]  /*4160*/  SHF.R.U32.HI R87, RZ, 0x10, R123 ;  /* 0x00000010ff577819 */ /* 0x000fe2000001167b */
[----:B------:R-:W-:Y:S02]  /*4170*/  IMAD.U32 R123, R37, 0x10000, RZ ;  /* 0x00010000257b7824 */ /* 0x000fe400078e00ff */
[-C--:B------:R-:W-:Y:S01]  /*4180*/  FMUL.FTZ R37, R124, R86.reuse ;  /* 0x000000567c257220 */ /* 0x080fe20000410000 */
[----:B------:R-:W-:Y:S01]  /*4190*/  PRMT R122, R168, 0x5432, R122 ;  /* 0x00005432a87a7816 */ /* 0x000fe2000000007a */
[-C--:B------:R-:W-:Y:S01]  /*41a0*/  FMUL.FTZ R124, R124, R125.reuse ;  /* 0x0000007d7c7c7220 */ /* 0x080fe20000410000 */
[----:B------:R-:W-:Y:S01]  /*41b0*/  PRMT R87, R134, 0x5410, R87 ;  /* 0x0000541086577816 */ /* 0x000fe20000000057 */
[C---:B------:R-:W-:Y:S01]  /*41c0*/  FFMA.FTZ R37, R123.reuse, R125, -R37 ;  /* 0x0000007d7b257223 */ /* 0x040fe20000010825 */
[----:B------:R-:W-:Y:S01]  /*41d0*/  LOP3.LUT R125, R38, 0xffff0000, RZ, 0xc0, !PT ;  /* 0xffff0000267d7812 */ /* 0x000fe200078ec0ff */
[----:B------:R-:W-:Y:S01]  /*41e0*/  FFMA.FTZ R86, R123, R86, R124 ;  /* 0x000000567b567223 */ /* 0x000fe2000001007c */
[C---:B------:R-:W-:Y:S01]  /*41f0*/  IMAD.U32 R123, R122.reuse, 0x10000, RZ ;  /* 0x000100007a7b7824 */ /* 0x040fe200078e00ff */
[----:B------:R-:W-:Y:S01]  /*4200*/  LOP3.LUT R122, R122, 0xffff0000, RZ, 0xc0, !PT ;  /* 0xffff00007a7a7812 */ /* 0x000fe200078ec0ff */
[C---:B------:R-:W-:Y:S01]  /*4210*/  IMAD.U32 R134, R87.reuse, 0x10000, RZ ;  /* 0x0001000057867824 */ /* 0x040fe200078e00ff */
[----:B------:R-:W-:Y:S01]  /*4220*/  LOP3.LUT R87, R87, 0xffff0000, RZ, 0xc0, !PT ;  /* 0xffff000057577812 */ /* 0x000fe200078ec0ff */
[----:B------:R-:W-:-:S02]  /*4230*/  IMAD.U32 R124, R38, 0x10000, RZ ;  /* 0x00010000267c7824 */ /* 0x000fc400078e00ff */
[C---:B------:R-:W-:Y:S01]  /*4240*/  FMUL.FTZ R38, R125.reuse, R123 ;  /* 0x0000007b7d267220 */ /* 0x040fe20000410000 */
[-C--:B------:R-:W-:Y:S01]  /*4250*/  FMUL.FTZ R125, R125, R134.reuse ;  /* 0x000000867d7d7220 */ /* 0x080fe20000410000 */
[----:B------:R-:W-:Y:S02]  /*4260*/  F2FP.BF16.F32.PACK_AB R37, R86, R37 ;  /* 0x000000255625723e */ /* 0x000fe400000010ff */
[C---:B------:R-:W-:Y:S01]  /*4270*/  FFMA.FTZ R38, R124.reuse, R134, -R38 ;  /* 0x000000867c267223 */ /* 0x040fe20000010826 */
[----:B------:R-:W-:Y:S01]  /*4280*/  FFMA.FTZ R123, R124, R123, R125 ;  /* 0x0000007b7c7b7223 */ /* 0x000fe2000001007d */
[C---:B------:R-:W-:Y:S01]  /*4290*/  LOP3.LUT R124, R39.reuse, 0xffff0000, RZ, 0xc0, !PT ;  /* 0xffff0000277c7812 */ /* 0x040fe200078ec0ff */
[----:B------:R-:W-:-:S03]  /*42a0*/  IMAD.U32 R125, R39, 0x10000, RZ ;  /* 0x00010000277d7824 */ /* 0x000fc600078e00ff */
[----:B------:R-:W-:Y:S01]  /*42b0*/  F2FP.BF16.F32.PACK_AB R38, R123, R38 ;  /* 0x000000267b26723e */ /* 0x000fe200000010ff */
[----:B------:R-:W-:-:S04]  /*42c0*/  FMUL.FTZ R39, R124, R122 ;  /* 0x0000007a7c277220 */ /* 0x000fc80000410000 */
[-C--:B------:R-:W-:Y:S01]  /*42d0*/  FFMA.FTZ R39, R125, R87.reuse, -R39 ;  /* 0x000000577d277223 */ /* 0x080fe20000010827 */
[----:B------:R-:W-:-:S04]  /*42e0*/  FMUL.FTZ R87, R124, R87 ;  /* 0x000000577c577220 */ /* 0x000fc80000410000 */
[----:B------:R-:W-:Y:S01]  /*42f0*/  FFMA.FTZ R122, R125, R122, R87 ;  /* 0x0000007a7d7a7223 */ /* 0x000fe20000010057 */
[C---:B------:R-:W-:Y:S01]  /*4300*/  LOP3.LUT R87, R36.reuse, 0xffff0000, RZ, 0xc0, !PT ;  /* 0xffff000024577812 */ /* 0x040fe200078ec0ff */
[----:B------:R-:W-:-:S03]  /*4310*/  IMAD.U32 R36, R36, 0x10000, RZ ;  /* 0x0001000024247824 */ /* 0x000fc600078e00ff */
[----:B------:R-:W-:Y:S01]  /*4320*/  F2FP.BF16.F32.PACK_AB R39, R122, R39 ;  /* 0x000000277a27723e */ /* 0x000fe200000010ff */
[C---:B------:R-:W-:Y:S01]  /*4330*/  FMUL.FTZ R124, R87.reuse, R85 ;  /* 0x00000055577c7220 */ /* 0x040fe20000410000 */
[----:B------:R-:W-:-:S03]  /*4340*/  FMUL.FTZ R87, R87, R84 ;  /* 0x0000005457577220 */ /* 0x000fc60000410000 */
[C---:B------:R-:W-:Y:S01]  /*4350*/  FFMA.FTZ R124, R36.reuse, R84, -R124 ;  /* 0x00000054247c7223 */ /* 0x040fe2000001087c */
[----:B------:R-:W-:-:S05]  /*4360*/  FFMA.FTZ R87, R36, R85, R87 ;  /* 0x0000005524577223 */ /* 0x000fca0000010057 */
[----:B------:R-:W-:-:S05]  /*4370*/  F2FP.BF16.F32.PACK_AB R87, R87, R124 ;  /* 0x0000007c5757723e */ /* 0x000fca00000010ff */
[----:B------:R-:W-:-:S07]  /*4380*/  IMAD.MOV.U32 R36, RZ, RZ, R87 ;  /* 0x000000ffff247224 */ /* 0x000fce00078e0057 */
.L_x_472:
[----:B------:R-:W-:Y:S05]  /*4390*/  BSYNC B3 ;  /* 0x0000000000037941 */ /* 0x000fea0003800000 */
.L_x_471:
[----:B------:R-:W-:Y:S02]  /*43a0*/  ULDC.64 UR4, c[0x0][0x208] ;  /* 0x0000820000047ab9 */ /* 0x000fe40000000a00 */
[----:B--2---:R2:W-:Y:S03]  /*43b0*/  STG.E.128 desc[UR4][R60.64], R36 ;  /* 0x000000243c007986 */ /* 0x0045e6000c101d04 */
.L_x_470:
[----:B------:R-:W-:Y:S05]  /*43c0*/  BSYNC B2 ;  /* 0x0000000000027941 */ /* 0x000fea0003800000 */
.L_x_469:
[----:B------:R-:W-:Y:S01]  /*43d0*/  ISETP.NE.AND P3, PT, R11, RZ, PT ;  /* 0x000000ff0b00720c */ /* 0x000fe20003f65270 */
[----:B------:R-:W-:-:S12]  /*43e0*/  BSSY B2, `(.L_x_473) ;  /* 0x0000037000027945 */ /* 0x000fd80003800000 */
[----:B------:R-:W-:Y:S05]  /*43f0*/  @!P3 BRA `(.L_x_474) ;  /* 0x0000000000d4b947 */ /* 0x000fea0003800000 */
[----:B0-2---:R0:W2:Y:S01]  /*4400*/  LDS.128 R36, [R5+0x26c00] ;  /* 0x026c000005247984 */ /* 0x0050a20000000c00 */
[----:B------:R-:W-:Y:S01]  /*4410*/  ISETP.GE.AND P3, PT, R215, R115, PT ;  /* 0x00000073d700720c */ /* 0x000fe20003f66270 */
[----:B------:R-:W-:-:S12]  /*4420*/  BSSY B3, `(.L_x_475) ;  /* 0x0000030000037945 */ /* 0x000fd80003800000 */
[----:B0-----:R-:W-:Y:S05]  /*4430*/  @P3 BRA `(.L_x_476) ;  /* 0x0000000000b83947 */ /* 0x001fea0003800000 */
[----:B------:R-:W-:Y:S02]  /*4440*/  SHF.R.U64 R86, R116, 0x10, R117 ;  /* 0x0000001074567819 */ /* 0x000fe40000001275 */
[--C-:B------:R-:W-:Y:S02]  /*4450*/  SHF.R.U64 R84, R90, 0x10, R91.reuse ;  /* 0x000000105a547819 */ /* 0x100fe4000000125b */
[----:B------:R-:W-:Y:S02]  /*4460*/  PRMT R86, R166, 0x5432, R86 ;  /* 0x00005432a6567816 */ /* 0x000fe40000000056 */
[----:B------:R-:W-:Y:S02]  /*4470*/  PRMT R84, R165, 0x5432, R84 ;  /* 0x00005432a5547816 */ /* 0x000fe40000000054 */
[----:B------:R-:W-:Y:S02]  /*4480*/  SHF.R.U32.HI R87, RZ, 0x10, R91 ;  /* 0x00000010ff577819 */ /* 0x000fe4000001165b */
[----:B------:R-:W-:-:S02]  /*4490*/  SHF.R.U32.HI R90, RZ, 0x10, R117 ;  /* 0x00000010ff5a7819 */ /* 0x000fc40000011675 */
[C---:B--2---:R-:W-:Y:S01]  /*44a0*/  LOP3.LUT R91, R37.reuse, 0xffff0000, RZ, 0xc0, !PT ;  /* 0xffff0000255b7812 */ /* 0x044fe200078ec0ff */
[----:B------:R-:W-:Y:S01]  /*44b0*/  IMAD.U32 R37, R37, 0x10000, RZ ;  /* 0x0001000025257824 */ /* 0x000fe200078e00ff */
[C---:B------:R-:W-:Y:S01]  /*44c0*/  LOP3.LUT R116, R86.reuse, 0xffff0000, RZ, 0xc0, !PT ;  /* 0xffff000056747812 */ /* 0x040fe200078ec0ff */
[----:B------:R-:W-:Y:S01]  /*44d0*/  IMAD.U32 R86, R86, 0x10000, RZ ;  /* 0x0001000056567824 */ /* 0x000fe200078e00ff */
[C---:B------:R-:W-:Y:S01]  /*44e0*/  LOP3.LUT R117, R84.reuse, 0xffff0000, RZ, 0xc0, !PT ;  /* 0xffff000054757812 */ /* 0x040fe200078ec0ff */
[----:B------:R-:W-:Y:S01]  /*44f0*/  IMAD.U32 R84, R84, 0x10000, RZ ;  /* 0x0001000054547824 */ /* 0x000fe200078e00ff */
[----:B------:R-:W-:Y:S01]  /*4500*/  PRMT R90, R167, 0x5432, R90 ;  /* 0x00005432a75a7816 */ /* 0x000fe2000000005a */
[----:B------:R-:W-:Y:S01]  /*4510*/  FMUL.FTZ R85, R91, R116 ;  /* 0x000000745b557220 */ /* 0x000fe20000410000 */
[----:B------:R-:W-:Y:S01]  /*4520*/  PRMT R87, R165, 0x5410, R87 ;  /* 0x00005410a5577816 */ /* 0x000fe20000000057 */
[-C--:B------:R-:W-:Y:S02]  /*4530*/  FMUL.FTZ R91, R91, R117.reuse ;  /* 0x000000755b5b7220 */ /* 0x080fe40000410000 */
[----:B------:R-:W-:Y:S01]  /*4540*/  FFMA.FTZ R85, R37, R117, -R85 ;  /* 0x0000007525557223 */ /* 0x000fe20000010855 */
[----:B------:R-:W-:-:S02]  /*4550*/  IMAD.U32 R117, R38, 0x10000, RZ ;  /* 0x0001000026757824 */ /* 0x000fc400078e00ff */
[----:B------:R-:W-:Y:S01]  /*4560*/  FFMA.FTZ R37, R37, R116, R91 ;  /* 0x0000007425257223 */ /* 0x000fe2000001005b */
[----:B------:R-:W-:Y:S01]  /*4570*/  LOP3.LUT R91, R38, 0xffff0000, RZ, 0xc0, !PT ;  /* 0xffff0000265b7812 */ /* 0x000fe200078ec0ff */
[C---:B------:R-:W-:Y:S01]  /*4580*/  IMAD.U32 R116, R90.reuse, 0x10000, RZ ;  /* 0x000100005a747824 */ /* 0x040fe200078e00ff */
[----:B------:R-:W-:Y:S01]  /*4590*/  LOP3.LUT R90, R90, 0xffff0000, RZ, 0xc0, !PT ;  /* 0xffff00005a5a7812 */ /* 0x000fe200078ec0ff */
[C---:B------:R-:W-:Y:S01]  /*45a0*/  IMAD.U32 R122, R87.reuse, 0x10000, RZ ;  /* 0x00010000577a7824 */ /* 0x040fe200078e00ff */
[----:B------:R-:W-:Y:S01]  /*45b0*/  LOP3.LUT R87, R87, 0xffff0000, RZ, 0xc0, !PT ;  /* 0xffff000057577812 */ /* 0x000fe200078ec0ff */
[----:B------:R-:W-:Y:S01]  /*45c0*/  FMUL.FTZ R38, R91, R116 ;  /* 0x000000745b267220 */ /* 0x000fe20000410000 */
[----:B------:R-:W-:Y:S01]  /*45d0*/  F2FP.BF16.F32.PACK_AB R37, R37, R85 ;  /* 0x000000552525723e */ /* 0x000fe200000010ff */
[-C--:B------:R-:W-:Y:S02]  /*45e0*/  FMUL.FTZ R91, R91, R122.reuse ;  /* 0x0000007a5b5b7220 */ /* 0x080fe40000410000 */
[----:B------:R-:W-:-:S02]  /*45f0*/  FFMA.FTZ R38, R117, R122, -R38 ;  /* 0x0000007a75267223 */ /* 0x000fc40000010826 */
        /* <DEDUP_REMOVED lines=15> */
[----:B------:R-:W-:Y:S01]  /*46f0*/  F2FP.BF16.F32.PACK_AB R90, R39, R90 ;  /* 0x0000005a275a723e */ /* 0x000fe200000010ff */
[----:B------:R-:W-:-:S04]  /*4700*/  IMAD.MOV.U32 R39, RZ, RZ, R87 ;  /* 0x000000ffff277224 */ /* 0x000fc800078e0057 */
[----:B------:R-:W-:-:S07]  /*4710*/  IMAD.MOV.U32 R36, RZ, RZ, R90 ;  /* 0x000000ffff247224 */ /* 0x000fce00078e005a */
.L_x_476:
[----:B------:R-:W-:Y:S05]  /*4720*/  BSYNC B3 ;  /* 0x0000000000037941 */ /* 0x000fea0003800000 */
.L_x_475:
[----:B------:R-:W-:Y:S02]  /*4730*/  ULDC.64 UR4, c[0x0][0x208] ;  /* 0x0000820000047ab9 */ /* 0x000fe40000000a00 */
[----:B--2---:R3:W-:Y:S03]  /*4740*/  STG.E.128 desc[UR4][R60.64+0x80], R36 ;  /* 0x000080243c007986 */ /* 0x0047e6000c101d04 */
.L_x_474:
[----:B------:R-:W-:Y:S05]  /*4750*/  BSYNC B2 ;  /* 0x0000000000027941 */ /* 0x000fea0003800000 */
.L_x_473:
[----:B------:R-:W-:Y:S01]  /*4760*/  ISETP.NE.AND P3, PT, R10, RZ, PT ;  /* 0x000000ff0a00720c */ /* 0x000fe20003f65270 */
[----:B------:R-:W-:-:S12]  /*4770*/  BSSY B2, `(.L_x_477) ;  /* 0x0000038000027945 */ /* 0x000fd80003800000 */
[----:B------:R-:W-:Y:S05]  /*4780*/  @!P3 BRA `(.L_x_478) ;  /* 0x0000000000d8b947 */ /* 0x000fea0003800000 */
[----:B0-23--:R0:W2:Y:S01]  /*4790*/  LDS.128 R36, [R5+0x29400] ;  /* 0x0294000005247984 */ /* 0x00d0a20000000c00 */
[----:B------:R-:W-:Y:S01]  /*47a0*/  ISETP.GE.AND P3, PT, R214, R115, PT ;  /* 0x00000073d600720c */ /* 0x000fe20003f66270 */
[----:B------:R-:W-:-:S12]  /*47b0*/  BSSY B3, `(.L_x_479) ;  /* 0x0000031000037945 */ /* 0x000fd80003800000 */
[----:B0-----:R-:W-:Y:S05]  /*47c0*/  @P3 BRA `(.L_x_480) ;  /* 0x0000000000bc3947 */ /* 0x001fea0003800000 */
[----:B------:R-:W-:Y:S01]  /*47d0*/  SHF.R.U64 R85, R88, 0x10, R89 ;  /* 0x0000001058557819 */ /* 0x000fe20000001259 */
[----:B--2---:R-:W-:Y:S01]  /*47e0*/  IMAD.U32 R87, R37, 0x10000, RZ ;  /* 0x0001000025577824 */ /* 0x004fe200078e00ff */
[----:B------:R-:W-:Y:S02]  /*47f0*/  SHF.R.U64 R82, R82, 0x10, R83 ;  /* 0x0000001052527819 */ /* 0x000fe40000001253 */
[C---:B------:R-:W-:Y:S02]  /*4800*/  PRMT R85, R164.reuse, 0x5410, R85 ;  /* 0x00005410a4557816 */ /* 0x040fe40000000055 */
[----:B------:R-:W-:Y:S02]  /*4810*/  SHF.R.U32.HI R86, RZ, 0x10, R83 ;  /* 0x00000010ff567819 */ /* 0x000fe40000011653 */
[----:B------:R-:W-:Y:S02]  /*4820*/  SHF.R.U32.HI R83, RZ, 0x10, R89 ;  /* 0x00000010ff537819 */ /* 0x000fe40000011659 */
[----:B------:R-:W-:-:S02]  /*4830*/  PRMT R82, R164, 0x5432, R82 ;  /* 0x00005432a4527816 */ /* 0x000fc40000000052 */
[----:B------:R-:W-:Y:S02]  /*4840*/  LOP3.LUT R89, R37, 0xffff0000, RZ, 0xc0, !PT ;  /* 0xffff000025597812 */ /* 0x000fe400078ec0ff */
[C---:B------:R-:W-:Y:S01]  /*4850*/  LOP3.LUT R88, R85.reuse, 0xffff0000, RZ, 0xc0, !PT ;  /* 0xffff000055587812 */ /* 0x040fe200078ec0ff */
[----:B------:R-:W-:Y:S01]  /*4860*/  IMAD.U32 R85, R85, 0x10000, RZ ;  /* 0x0001000055557824 */ /* 0x000fe200078e00ff */
[C---:B------:R-:W-:Y:S01]  /*4870*/  LOP3.LUT R37, R82.reuse, 0xffff0000, RZ, 0xc0, !PT ;  /* 0xffff000052257812 */ /* 0x040fe200078ec0ff */
[----:B------:R-:W-:Y:S01]  /*4880*/  IMAD.U32 R82, R82, 0x10000, RZ ;  /* 0x0001000052527824 */ /* 0x000fe200078e00ff */
[----:B------:R-:W-:Y:S01]  /*4890*/  PRMT R83, R163, 0x5410, R83 ;  /* 0x00005410a3537816 */ /* 0x000fe20000000053 */
[----:B------:R-:W-:Y:S01]  /*48a0*/  FMUL.FTZ R84, R89, R88 ;  /* 0x0000005859547220 */ /* 0x000fe20000410000 */
[----:B------:R-:W-:-:S03]  /*48b0*/  PRMT R86, R163, 0x5432, R86 ;  /* 0x00005432a3567816 */ /* 0x000fc60000000056 */
[-C--:B------:R-:W-:Y:S01]  /*48c0*/  FFMA.FTZ R84, R87, R37.reuse, -R84 ;  /* 0x0000002557547223 */ /* 0x080fe20000010854 */
[----:B------:R-:W-:Y:S01]  /*48d0*/  FMUL.FTZ R37, R89, R37 ;  /* 0x0000002559257220 */ /* 0x000fe20000410000 */
[C---:B------:R-:W-:Y:S01]  /*48e0*/  IMAD.U32 R89, R86.reuse, 0x10000, RZ ;  /* 0x0001000056597824 */ /* 0x040fe200078e00ff */
[----:B------:R-:W-:Y:S02]  /*48f0*/  LOP3.LUT R86, R86, 0xffff0000, RZ, 0xc0, !PT ;  /* 0xffff000056567812 */ /* 0x000fe400078ec0ff */
[----:B------:R-:W-:Y:S01]  /*4900*/  FFMA.FTZ R37, R87, R88, R37 ;  /* 0x0000005857257223 */ /* 0x000fe20000010025 */
[C---:B------:R-:W-:Y:S01]  /*4910*/  LOP3.LUT R88, R38.reuse, 0xffff0000, RZ, 0xc0, !PT ;  /* 0xffff000026587812 */ /* 0x040fe200078ec0ff */
[C---:B------:R-:W-:Y:S01]  /*4920*/  IMAD.U32 R87, R83.reuse, 0x10000, RZ ;  /* 0x0001000053577824 */ /* 0x040fe200078e00ff */
[----:B------:R-:W-:Y:S01]  /*4930*/  LOP3.LUT R83, R83, 0xffff0000, RZ, 0xc0, !PT ;  /* 0xffff000053537812 */ /* 0x000fe200078ec0ff */
[----:B------:R-:W-:Y:S01]  /*4940*/  IMAD.U32 R38, R38, 0x10000, RZ ;  /* 0x0001000026267824 */ /* 0x000fe200078e00ff */
[----:B------:R-:W-:Y:S01]  /*4950*/  F2FP.BF16.F32.PACK_AB R37, R37, R84 ;  /* 0x000000542525723e */ /* 0x000fe200000010ff */
[C---:B------:R-:W-:Y:S01]  /*4960*/  FMUL.FTZ R90, R88.reuse, R87 ;  /* 0x00000057585a7220 */ /* 0x040fe20000410000 */
[----:B------:R-:W-:-:S03]  /*4970*/  FMUL.FTZ R88, R88, R89 ;  /* 0x0000005958587220 */ /* 0x000fc60000410000 */
[C---:B------:R-:W-:Y:S01]  /*4980*/  FFMA.FTZ R90, R38.reuse, R89, -R90 ;  /* 0x00000059265a7223 */ /* 0x040fe2000001085a */
[----:B------:R-:W-:Y:S01]  /*4990*/  FFMA.FTZ R88, R38, R87, R88 ;  /* 0x0000005726587223 */ /* 0x000fe20000010058 */
[C---:B------:R-:W-:Y:S01]  /*49a0*/  LOP3.LUT R38, R39.reuse, 0xffff0000, RZ, 0xc0, !PT ;  /* 0xffff000027267812 */ /* 0x040fe200078ec0ff */
[----:B------:R-:W-:-:S03]  /*49b0*/  IMAD.U32 R39, R39, 0x10000, RZ ;  /* 0x0001000027277824 */ /* 0x000fc600078e00ff */
        /* <DEDUP_REMOVED lines=13> */
[----:B------:R-:W-:Y:S02]  /*4a90*/  IMAD.MOV.U32 R39, RZ, RZ, R38 ;  /* 0x000000ffff277224 */ /* 0x000fe400078e0026 */
[----:B------:R-:W-:Y:S02]  /*4aa0*/  IMAD.MOV.U32 R38, RZ, RZ, R88 ;  /* 0x000000ffff267224 */ /* 0x000fe400078e0058 */
[----:B------:R-:W-:-:S07]  /*4ab0*/  IMAD.MOV.U32 R36, RZ, RZ, R83 ;  /* 0x000000ffff247224 */ /* 0x000fce00078e0053 */
.L_x_480:
[----:B------:R-:W-:Y:S05]  /*4ac0*/  BSYNC B3 ;  /* 0x0000000000037941 */ /* 0x000fea0003800000 */
.L_x_479:
[----:B------:R-:W-:Y:S02]  /*4ad0*/  ULDC.64 UR4, c[0x0][0x208] ;  /* 0x0000820000047ab9 */ /* 0x000fe40000000a00 */
[----:B--2---:R4:W-:Y:S03]  /*4ae0*/  STG.E.128 desc[UR4][R60.64+0x100], R36 ;  /* 0x000100243c007986 */ /* 0x0049e6000c101d04 */
.L_x_478:
[----:B------:R-:W-:Y:S05]  /*4af0*/  BSYNC B2 ;  /* 0x0000000000027941 */ /* 0x000fea0003800000 */
.L_x_477:
[----:B------:R-:W-:-:S13]  /*4b00*/  ISETP.NE.AND P3, PT, R9, RZ, PT ;  /* 0x000000ff0900720c */ /* 0x000fda0003f65270 */
[----:B------:R-:W-:Y:S05]  /*4b10*/  @!P3 BRA `(.L_x_468) ;  /* 0x0000000000d8b947 */ /* 0x000fea0003800000 */
[----:B0-234-:R0:W2:Y:S01]  /*4b20*/  LDS.128 R36, [R5+0x2bc00] ;  /* 0x02bc000005247984 */ /* 0x01d0a20000000c00 */
[----:B------:R-:W-:Y:S01]  /*4b30*/  ISETP.GE.AND P3, PT, R216, R115, PT ;  /* 0x00000073d800720c */ /* 0x000fe20003f66270 */
[----:B------:R-:W-:-:S12]  /*4b40*/  BSSY B2, `(.L_x_481) ;  /* 0x0000031000027945 */ /* 0x000fd80003800000 */
[----:B0-----:R-:W-:Y:S05]  /*4b50*/  @P3 BRA `(.L_x_482) ;  /* 0x0000000000bc3947 */ /* 0x001fea0003800000 */
[--C-:B------:R-:W-:Y:S01]  /*4b60*/  SHF.R.U64 R78, R78, 0x10, R79.reuse ;  /* 0x000000104e4e7819 */ /* 0x100fe2000000124f */
[----:B--2---:R-:W-:Y:S01]  /*4b70*/  IMAD.U32 R83, R37, 0x10000, RZ ;  /* 0x0001000025537824 */ /* 0x004fe200078e00ff */
[----:B------:R-:W-:Y:S02]  /*4b80*/  SHF.R.U32.HI R82, RZ, 0x10, R79 ;  /* 0x00000010ff527819 */ /* 0x000fe4000001164f */
[--C-:B------:R-:W-:Y:S02]  /*4b90*/  SHF.R.U64 R79, R80, 0x10, R81.reuse ;  /* 0x00000010504f7819 */ /* 0x100fe40000001251 */
[----:B------:R-:W-:Y:S02]  /*4ba0*/  SHF.R.U32.HI R80, RZ, 0x10, R81 ;  /* 0x00000010ff507819 */ /* 0x000fe40000011651 */
[----:B------:R-:W-:Y:S02]  /*4bb0*/  PRMT R81, R161, 0x5432, R79 ;  /* 0x00005432a1517816 */ /* 0x000fe4000000004f */
[----:B------:R-:W-:-:S02]  /*4bc0*/  PRMT R78, R162, 0x5432, R78 ;  /* 0x00005432a24e7816 */ /* 0x000fc4000000004e */
[----:B------:R-:W-:Y:S02]  /*4bd0*/  LOP3.LUT R85, R37, 0xffff0000, RZ, 0xc0, !PT ;  /* 0xffff000025557812 */ /* 0x000fe400078ec0ff */
[C---:B------:R-:W-:Y:S01]  /*4be0*/  LOP3.LUT R84, R81.reuse, 0xffff0000, RZ, 0xc0, !PT ;  /* 0xffff000051547812 */ /* 0x040fe200078ec0ff */
[----:B------:R-:W-:Y:S01]  /*4bf0*/  IMAD.U32 R81, R81, 0x10000, RZ ;  /* 0x0001000051517824 */ /* 0x000fe200078e00ff */
[----:B------:R-:W-:Y:S02]  /*4c00*/  PRMT R79, R161, 0x5410, R80 ;  /* 0x00005410a14f7816 */ /* 0x000fe40000000050 */
[----:B------:R-:W-:Y:S01]  /*4c10*/  LOP3.LUT R37, R78, 0xffff0000, RZ, 0xc0, !PT ;  /* 0xffff00004e257812 */ /* 0x000fe200078ec0ff */
[----:B------:R-:W-:Y:S01]  /*4c20*/  FMUL.FTZ R80, R85, R84 ;  /* 0x0000005455507220 */ /* 0x000fe20000410000 */
[----:B------:R-:W-:Y:S01]  /*4c30*/  PRMT R82, R162, 0x5410, R82 ;  /* 0x00005410a2527816 */ /* 0x000fe20000000052 */
[----:B------:R-:W-:Y:S02]  /*4c40*/  IMAD.U32 R78, R78, 0x10000, RZ ;  /* 0x000100004e4e7824 */ /* 0x000fe400078e00ff */
[-C--:B------:R-:W-:Y:S01]  /*4c50*/  FFMA.FTZ R80, R83, R37.reuse, -R80 ;  /* 0x0000002553507223 */ /* 0x080fe20000010850 */
[----:B------:R-:W-:Y:S01]  /*4c60*/  FMUL.FTZ R37, R85, R37 ;  /* 0x0000002555257220 */ /* 0x000fe20000410000 */
[C---:B------:R-:W-:Y:S01]  /*4c70*/  IMAD.U32 R85, R82.reuse, 0x10000, RZ ;  /* 0x0001000052557824 */ /* 0x040fe200078e00ff */
[----:B------:R-:W-:-:S02]  /*4c80*/  LOP3.LUT R82, R82, 0xffff0000, RZ, 0xc0, !PT ;  /* 0xffff000052527812 */ /* 0x000fc400078ec0ff */
        /* <DEDUP_REMOVED lines=28> */
.L_x_482:
[----:B------:R-:W-:Y:S05]  /*4e50*/  BSYNC B2 ;  /* 0x0000000000027941 */ /* 0x000fea0003800000 */
.L_x_481:
[----:B------:R-:W-:Y:S02]  /*4e60*/  ULDC.64 UR4, c[0x0][0x208] ;  /* 0x0000820000047ab9 */ /* 0x000fe40000000a00 */
[----:B--2---:R0:W-:Y:S03]  /*4e70*/  STG.E.128 desc[UR4][R60.64+0x180], R36 ;  /* 0x000180243c007986 */ /* 0x0041e6000c101d04 */
.L_x_468:
[----:B------:R-:W-:Y:S05]  /*4e80*/  BSYNC B1 ;  /* 0x0000000000017941 */ /* 0x000fea0003800000 */
.L_x_467:
[----:B------:R-:W-:Y:S04]  /*4e90*/  BSSY B1, `(.L_x_483) ;  /* 0x00000e8000017945 */ /* 0x000fe80003800000 */
[----:B------:R-:W-:Y:S05]  /*4ea0*/  @P4 BRA `(.L_x_484) ;  /* 0x0000000c00984947 */ /* 0x000fea0003800000 */
[----:B------:R-:W-:Y:S01]  /*4eb0*/  ISETP.NE.AND P3, PT, R27, RZ, PT ;  /* 0x000000ff1b00720c */ /* 0x000fe20003f65270 */
[----:B------:R-:W-:-:S12]  /*4ec0*/  BSSY B2, `(.L_x_485) ;  /* 0x0000038000027945 */ /* 0x000fd80003800000 */
[----:B------:R-:W-:Y:S05]  /*4ed0*/  @!P3 BRA `(.L_x_486) ;  /* 0x0000000000d8b947 */ /* 0x000fea0003800000 */
[----:B0-234-:R0:W2:Y:S01]  /*4ee0*/  LDS.128 R36, [R5+0x25400] ;  /* 0x0254000005247984 */ /* 0x01d0a20000000c00 */
[----:B------:R-:W-:Y:S01]  /*4ef0*/  ISETP.GE.AND P3, PT, R22, R115, PT ;  /* 0x000000731600720c */ /* 0x000fe20003f66270 */
[----:B------:R-:W-:-:S12]  /*4f00*/  BSSY B3, `(.L_x_487) ;  /* 0x0000031000037945 */ /* 0x000fd80003800000 */
[----:B0-----:R-:W-:Y:S05]  /*4f10*/  @P3 BRA `(.L_x_488) ;  /* 0x0000000000bc3947 */ /* 0x001fea0003800000 */
[--C-:B------:R-:W-:Y:S02]  /*4f20*/  SHF.R.U64 R60, R74, 0x10, R75.reuse ;  /* 0x000000104a3c7819 */ /* 0x100fe4000000124b */
[----:B------:R-:W-:Y:S02]  /*4f30*/  SHF.R.U32.HI R74, RZ, 0x10, R75 ;  /* 0x00000010ff4a7819 */ /* 0x000fe4000001164b */
[----:B------:R-:W-:Y:S02]  /*4f40*/  SHF.R.U64 R75, R76, 0x10, R77 ;  /* 0x000000104c4b7819 */ /* 0x000fe4000000124d */
[----:B------:R-:W-:Y:S02]  /*4f50*/  PRMT R60, R160, 0x5432, R60 ;  /* 0x00005432a03c7816 */ /* 0x000fe4000000003c */
[----:B------:R-:W-:Y:S02]  /*4f60*/  PRMT R75, R159, 0x5432, R75 ;  /* 0x000054329f4b7816 */ /* 0x000fe4000000004b */
[----:B--2---:R-:W-:-:S02]  /*4f70*/  LOP3.LUT R79, R37, 0xffff0000, RZ, 0xc0, !PT ;  /* 0xffff0000254f7812 */ /* 0x004fc400078ec0ff */
[C---:B------:R-:W-:Y:S01]  /*4f80*/  LOP3.LUT R78, R75.reuse, 0xffff0000, RZ, 0xc0, !PT ;  /* 0xffff00004b4e7812 */ /* 0x040fe200078ec0ff */
[----:B------:R-:W-:Y:S01]  /*4f90*/  IMAD.U32 R75, R75, 0x10000, RZ ;  /* 0x000100004b4b7824 */ /* 0x000fe200078e00ff */
[----:B------:R-:W-:Y:S01]  /*4fa0*/  SHF.R.U32.HI R61, RZ, 0x10, R77 ;  /* 0x00000010ff3d7819 */ /* 0x000fe2000001164d */
[----:B------:R-:W-:Y:S01]  /*4fb0*/  IMAD.U32 R77, R37, 0x10000, RZ ;  /* 0x00010000254d7824 */ /* 0x000fe200078e00ff */
[----:B------:R-:W-:Y:S01]  /*4fc0*/  PRMT R76, R160, 0x5410, R74 ;  /* 0x00005410a04c7816 */ /* 0x000fe2000000004a */
[----:B------:R-:W-:Y:S01]  /*4fd0*/  FMUL.FTZ R74, R79, R78 ;  /* 0x0000004e4f4a7220 */ /* 0x000fe20000410000 */
[C---:B------:R-:W-:Y:S01]  /*4fe0*/  LOP3.LUT R37, R60.reuse, 0xffff0000, RZ, 0xc0, !PT ;  /* 0xffff00003c257812 */ /* 0x040fe200078ec0ff */
[----:B------:R-:W-:Y:S01]  /*4ff0*/  IMAD.U32 R60, R60, 0x10000, RZ ;  /* 0x000100003c3c7824 */ /* 0x000fe200078e00ff */
        /* <DEDUP_REMOVED lines=33> */
.L_x_488:
[----:B------:R-:W-:Y:S05]  /*5210*/  BSYNC B3 ;  /* 0x0000000000037941 */ /* 0x000fea0003800000 */
.L_x_487:
[----:B------:R-:W-:Y:S02]  /*5220*/  ULDC.64 UR4, c[0x0][0x208] ;  /* 0x0000820000047ab9 */ /* 0x000fe40000000a00 */
[----:B--2---:R0:W-:Y:S03]  /*5230*/  STG.E.128 desc[UR4][R46.64], R36 ;  /* 0x000000242e007986 */ /* 0x0041e6000c101d04 */
.L_x_486:
[----:B------:R-:W-:Y:S05]  /*5240*/  BSYNC B2 ;  /* 0x0000000000027941 */ /* 0x000fea0003800000 */
.L_x_485:
[----:B------:R-:W-:Y:S01]  /*5250*/  ISETP.NE.AND P3, PT, R11, RZ, PT ;  /* 0x000000ff0b00720c */ /* 0x000fe20003f65270 */
[----:B------:R-:W-:-:S12]  /*5260*/  BSSY B2, `(.L_x_489) ;  /* 0x0000038000027945 */ /* 0x000fd80003800000 */
[----:B------:R-:W-:Y:S05]  /*5270*/  @!P3 BRA `(.L_x_490) ;  /* 0x0000000000d8b947 */ /* 0x000fea0003800000 */
[----:B0-234-:R0:W2:Y:S01]  /*5280*/  LDS.128 R36, [R5+0x27c00] ;  /* 0x027c000005247984 */ /* 0x01d0a20000000c00 */
[----:B------:R-:W-:Y:S01]  /*5290*/  ISETP.GE.AND P3, PT, R215, R115, PT ;  /* 0x00000073d700720c */ /* 0x000fe20003f66270 */
[----:B------:R-:W-:-:S12]  /*52a0*/  BSSY B3, `(.L_x_491) ;  /* 0x0000031000037945 */ /* 0x000fd80003800000 */
[----:B0-----:R-:W-:Y:S05]  /*52b0*/  @P3 BRA `(.L_x_492) ;  /* 0x0000000000bc3947 */ /* 0x001fea0003800000 */
[----:B------:R-:W-:Y:S02]  /*52c0*/  SHF.R.U64 R61, R72, 0x10, R73 ;  /* 0x00000010483d7819 */ /* 0x000fe40000001249 */
[----:B------:R-:W-:Y:S02]  /*52d0*/  SHF.R.U64 R60, R70, 0x10, R71 ;  /* 0x00000010463c7819 */ /* 0x000fe40000001247 */
[----:B------:R-:W-:Y:S02]  /*52e0*/  PRMT R61, R156, 0x5432, R61 ;  /* 0x000054329c3d7816 */ /* 0x000fe4000000003d */
[----:B------:R-:W-:Y:S02]  /*52f0*/  PRMT R60, R155, 0x5432, R60 ;  /* 0x000054329b3c7816 */ /* 0x000fe4000000003c */
[----:B--2---:R-:W-:Y:S02]  /*5300*/  LOP3.LUT R75, R37, 0xffff0000, RZ, 0xc0, !PT ;  /* 0xffff0000254b7812 */ /* 0x004fe400078ec0ff */
[C---:B------:R-:W-:Y:S01]  /*5310*/  LOP3.LUT R74, R61.reuse, 0xffff0000, RZ, 0xc0, !PT ;  /* 0xffff00003d4a7812 */ /* 0x040fe200078ec0ff */
[----:B------:R-:W-:Y:S01]  /*5320*/  IMAD.U32 R61, R61, 0x10000, RZ ;  /* 0x000100003d3d7824 */ /* 0x000fe200078e00ff */
[----:B------:R-:W-:Y:S01]  /*5330*/  SHF.R.U32.HI R72, RZ, 0x10, R73 ;  /* 0x00000010ff487819 */ /* 0x000fe20000011649 */
[----:B------:R-:W-:Y:S01]  /*5340*/  IMAD.U32 R73, R37, 0x10000, RZ ;  /* 0x0001000025497824 */ /* 0x000fe200078e00ff */
[----:B------:R-:W-:Y:S01]  /*5350*/  SHF.R.U32.HI R70, RZ, 0x10, R71 ;  /* 0x00000010ff467819 */ /* 0x000fe20000011647 */
[----:B------:R-:W-:Y:S01]  /*5360*/  FMUL.FTZ R71, R75, R74 ;  /* 0x0000004a4b477220 */ /* 0x000fe20000410000 */
[C---:B------:R-:W-:Y:S01]  /*5370*/  LOP3.LUT R37, R60.reuse, 0xffff0000, RZ, 0xc0, !PT ;  /* 0xffff00003c257812 */ /* 0x040fe200078ec0ff */
[----:B------:R-:W-:Y:S01]  /*5380*/  IMAD.U32 R60, R60, 0x10000, RZ ;  /* 0x000100003c3c7824 */ /* 0x000fe200078e00ff */
[----:B------:R-:W-:-:S02]  /*5390*/  PRMT R72, R157, 0x5410, R72 ;  /* 0x000054109d487816 */ /* 0x000fc40000000048 */
[----:B------:R-:W-:Y:S01]  /*53a0*/  PRMT R70, R156, 0x5410, R70 ;  /* 0x000054109c467816 */ /* 0x000fe20000000046 */
[-C--:B------:R-:W-:Y:S01]  /*53b0*/  FFMA.FTZ R71, R73, R37.reuse, -R71 ;  /* 0x0000002549477223 */ /* 0x080fe20000010847 */
[----:B------:R-:W-:-:S03]  /*53c0*/  FMUL.FTZ R37, R75, R37 ;  /* 0x000000254b257220 */ /* 0x000fc60000410000 */
[----:B------:R-:W-:Y:S02]  /*53d0*/  IMAD.U32 R75, R70, 0x10000, RZ ;  /* 0x00010000464b7824 */ /* 0x000fe400078e00ff */
[----:B------:R-:W-:Y:S01]  /*53e0*/  FFMA.FTZ R37, R73, R74, R37 ;  /* 0x0000004a49257223 */ /* 0x000fe20000010025 */
[----:B------:R-:W-:Y:S01]  /*53f0*/  LOP3.LUT R74, R38, 0xffff0000, RZ, 0xc0, !PT ;  /* 0xffff0000264a7812 */ /* 0x000fe200078ec0ff */
[C---:B------:R-:W-:Y:S01]  /*5400*/  IMAD.U32 R73, R72.reuse, 0x10000, RZ ;  /* 0x0001000048497824 */ /* 0x040fe200078e00ff */
[----:B------:R-:W-:Y:S01]  /*5410*/  LOP3.LUT R72, R72, 0xffff0000, RZ, 0xc0, !PT ;  /* 0xffff000048487812 */ /* 0x000fe200078ec0ff */
[----:B------:R-:W-:Y:S01]  /*5420*/  IMAD.U32 R38, R38, 0x10000, RZ ;  /* 0x0001000026267824 */ /* 0x000fe200078e00ff */
[----:B------:R-:W-:Y:S01]  /*5430*/  LOP3.LUT R70, R70, 0xffff0000, RZ, 0xc0, !PT ;  /* 0xffff000046467812 */ /* 0x000fe200078ec0ff */
[C---:B------:R-:W-:Y:S01]  /*5440*/  FMUL.FTZ R76, R74.reuse, R73 ;  /* 0x000000494a4c7220 */ /* 0x040fe20000410000 */
[----:B------:R-:W-:Y:S01]  /*5450*/  FMUL.FTZ R74, R74, R75 ;  /* 0x0000004b4a4a7220 */ /* 0x000fe20000410000 */
[----:B------:R-:W-:-:S02]  /*5460*/  F2FP.BF16.F32.PACK_AB R37, R37, R71 ;  /* 0x000000472525723e */ /* 0x000fc400000010ff */
        /* <DEDUP_REMOVED lines=20> */
.L_x_492:
[----:B------:R-:W-:Y:S05]  /*55b0*/  BSYNC B3 ;  /* 0x0000000000037941 */ /* 0x000fea0003800000 */
.L_x_491:
[----:B------:R-:W-:Y:S02]  /*55c0*/  ULDC.64 UR4, c[0x0][0x208] ;  /* 0x0000820000047ab9 */ /* 0x000fe40000000a00 */
[----:B--2---:R0:W-:Y:S03]  /*55d0*/  STG.E.128 desc[UR4][R46.64+0x80], R36 ;  /* 0x000080242e007986 */ /* 0x0041e6000c101d04 */
.L_x_490:
[----:B------:R-:W-:Y:S05]  /*55e0*/  BSYNC B2 ;  /* 0x0000000000027941 */ /* 0x000fea0003800000 */
.L_x_489:
        /* <DEDUP_REMOVED lines=22> */
[-C--:B------:R-:W-:Y:S01]  /*5750*/  FMUL.FTZ R71, R71, R69.reuse ;  /* 0x0000004547477220 */ /* 0x080fe20000410000 */
[----:B------:R-:W-:Y:S01]  /*5760*/  LOP3.LUT R72, R38, 0xffff0000, RZ, 0xc0, !PT ;  /* 0xffff000026487812 */ /* 0x000fe200078ec0ff */
[----:B------:R-:W-:-:S02]  /*5770*/  FFMA.FTZ R70, R37, R69, -R70 ;  /* 0x0000004525467223 */ /* 0x000fc40000010846 */
[----:B------:R-:W-:Y:S01]  /*5780*/  FFMA.FTZ R71, R37, R67, R71 ;  /* 0x0000004325477223 */ /* 0x000fe20000010047 */
[C---:B------:R-:W-:Y:S01]  /*5790*/  IMAD.U32 R67, R68.reuse, 0x10000, RZ ;  /* 0x0001000044437824 */ /* 0x040fe200078e00ff */
[----:B------:R-:W-:Y:S01]  /*57a0*/  LOP3.LUT R68, R68, 0xffff0000, RZ, 0xc0, !PT ;  /* 0xffff000044447812 */ /* 0x000fe200078ec0ff */
[C---:B------:R-:W-:Y:S01]  /*57b0*/  IMAD.U32 R69, R66.reuse, 0x10000, RZ ;  /* 0x0001000042457824 */ /* 0x040fe200078e00ff */
[----:B------:R-:W-:Y:S01]  /*57c0*/  LOP3.LUT R66, R66, 0xffff0000, RZ, 0xc0, !PT ;  /* 0xffff000042427812 */ /* 0x000fe200078ec0ff */
[----:B------:R-:W-:Y:S02]  /*57d0*/  IMAD.U32 R37, R38, 0x10000, RZ ;  /* 0x0001000026257824 */ /* 0x000fe400078e00ff */
        /* <DEDUP_REMOVED lines=23> */
.L_x_496:
[----:B------:R-:W-:Y:S05]  /*5950*/  BSYNC B3 ;  /* 0x0000000000037941 */ /* 0x000fea0003800000 */
.L_x_495:
[----:B------:R-:W-:Y:S02]  /*5960*/  ULDC.64 UR4, c[0x0][0x208] ;  /* 0x0000820000047ab9 */ /* 0x000fe40000000a00 */
[----:B--2---:R0:W-:Y:S03]  /*5970*/  STG.E.128 desc[UR4][R46.64+0x100], R36 ;  /* 0x000100242e007986 */ /* 0x0041e6000c101d04 */
.L_x_494:
[----:B------:R-:W-:Y:S05]  /*5980*/  BSYNC B2 ;  /* 0x0000000000027941 */ /* 0x000fea0003800000 */
.L_x_493:
[----:B------:R-:W-:-:S13]  /*5990*/  ISETP.NE.AND P3, PT, R9, RZ, PT ;  /* 0x000000ff0900720c */ /* 0x000fda0003f65270 */
        /* <DEDUP_REMOVED lines=18> */
[C---:B------:R-:W-:Y:S01]  /*5ac0*/  FMUL.FTZ R66, R67.reuse, R63 ;  /* 0x0000003f43427220 */ /* 0x040fe20000410000 */
        /* <DEDUP_REMOVED lines=33> */
.L_x_498:
[----:B------:R-:W-:Y:S05]  /*5ce0*/  BSYNC B2 ;  /* 0x0000000000027941 */ /* 0x000fea0003800000 */
.L_x_497:
[----:B------:R-:W-:Y:S02]  /*5cf0*/  ULDC.64 UR4, c[0x0][0x208] ;  /* 0x0000820000047ab9 */ /* 0x000fe40000000a00 */
[----:B--2---:R0:W-:Y:S03]  /*5d00*/  STG.E.128 desc[UR4][R46.64+0x180], R36 ;  /* 0x000180242e007986 */ /* 0x0041e6000c101d04 */
.L_x_484:
[----:B------:R-:W-:Y:S05]  /*5d10*/  BSYNC B1 ;  /* 0x0000000000017941 */ /* 0x000fea0003800000 */
.L_x_483:
        /* <DEDUP_REMOVED lines=8> */
[----:B------:R-:W-:Y:S01]  /*5da0*/  SHF.R.U64 R47, R56, 0x10, R57 ;  /* 0x00000010382f7819 */ /* 0x000fe20000001239 */
[C---:B--2---:R-:W-:Y:S01]  /*5db0*/  IMAD.U32 R61, R37.reuse, 0x10000, RZ ;  /* 0x00010000253d7824 */ /* 0x044fe200078e00ff */
[----:B------:R-:W-:Y:S02]  /*5dc0*/  SHF.R.U64 R56, R58, 0x10, R59 ;  /* 0x000000103a387819 */ /* 0x000fe4000000123b */
[----:B------:R-:W-:Y:S02]  /*5dd0*/  LOP3.LUT R46, R37, 0xffff0000, RZ, 0xc0, !PT ;  /* 0xffff0000252e7812 */ /* 0x000fe400078ec0ff */
[----:B------:R-:W-:Y:S02]  /*5de0*/  PRMT R56, R158, 0x5410, R56 ;  /* 0x000054109e387816 */ /* 0x000fe40000000038 */
[----:B------:R-:W-:Y:S02]  /*5df0*/  PRMT R47, R154, 0x5432, R47 ;  /* 0x000054329a2f7816 */ /* 0x000fe4000000002f */
[C---:B------:R-:W-:Y:S01]  /*5e00*/  LOP3.LUT R60, R56.reuse, 0xffff0000, RZ, 0xc0, !PT ;  /* 0xffff0000383c7812 */ /* 0x040fe200078ec0ff */
[----:B------:R-:W-:Y:S01]  /*5e10*/  IMAD.U32 R56, R56, 0x10000, RZ ;  /* 0x0001000038387824 */ /* 0x000fe200078e00ff */
[----:B------:R-:W-:-:S02]  /*5e20*/  SHF.R.U32.HI R59, RZ, 0x10, R59 ;  /* 0x00000010ff3b7819 */ /* 0x000fc4000001163b */
[----:B------:R-:W-:Y:S01]  /*5e30*/  SHF.R.U32.HI R57, RZ, 0x10, R57 ;  /* 0x00000010ff397819 */ /* 0x000fe20000011639 */
[----:B------:R-:W-:Y:S01]  /*5e40*/  FMUL.FTZ R37, R46, R60 ;  /* 0x0000003c2e257220 */ /* 0x000fe20000410000 */
[C---:B------:R-:W-:Y:S01]  /*5e50*/  LOP3.LUT R58, R47.reuse, 0xffff0000, RZ, 0xc0, !PT ;  /* 0xffff00002f3a7812 */ /* 0x040fe200078ec0ff */
[----:B------:R-:W-:Y:S01]  /*5e60*/  IMAD.U32 R47, R47, 0x10000, RZ ;  /* 0x000100002f2f7824 */ /* 0x000fe200078e00ff */
[----:B------:R-:W-:Y:S02]  /*5e70*/  PRMT R59, R158, 0x5432, R59 ;  /* 0x000054329e3b7816 */ /* 0x000fe4000000003b */
[----:B------:R-:W-:Y:S01]  /*5e80*/  PRMT R57, R154, 0x5410, R57 ;  /* 0x000054109a397816 */ /* 0x000fe20000000039 */
[-C--:B------:R-:W-:Y:S01]  /*5e90*/  FMUL.FTZ R46, R46, R58.reuse ;  /* 0x0000003a2e2e7220 */ /* 0x080fe20000410000 */
[----:B------:R-:W-:Y:S01]  /*5ea0*/  FFMA.FTZ R37, R61, R58, -R37 ;  /* 0x0000003a3d257223 */ /* 0x000fe20000010825 */
[----:B------:R-:W-:Y:S01]  /*5eb0*/  LOP3.LUT R58, R38, 0xffff0000, RZ, 0xc0, !PT ;  /* 0xffff0000263a7812 */ /* 0x000fe200078ec0ff */
[----:B------:R-:W-:-:S02]  /*5ec0*/  IMAD.U32 R62, R59, 0x10000, RZ ;  /* 0x000100003b3e7824 */ /* 0x000fc400078e00ff */
[----:B------:R-:W-:Y:S01]  /*5ed0*/  FFMA.FTZ R46, R61, R60, R46 ;  /* 0x0000003c3d2e7223 */ /* 0x000fe2000001002e */
[----:B------:R-:W-:Y:S01]  /*5ee0*/  IMAD.U32 R63, R57, 0x10000, RZ ;  /* 0x00010000393f7824 */ /* 0x000fe200078e00ff */
[----:B------:R-:W-:Y:S01]  /*5ef0*/  LOP3.LUT R59, R59, 0xffff0000, RZ, 0xc0, !PT ;  /* 0xffff00003b3b7812 */ /* 0x000fe200078ec0ff */
[----:B------:R-:W-:Y:S02]  /*5f00*/  IMAD.U32 R60, R38, 0x10000, RZ ;  /* 0x00010000263c7824 */ /* 0x000fe400078e00ff */
[CC--:B------:R-:W-:Y:S01]  /*5f10*/  FMUL.FTZ R64, R58.reuse, R62.reuse ;  /* 0x0000003e3a407220 */ /* 0x0c0fe20000410000 */
[----:B------:R-:W-:Y:S01]  /*5f20*/  LOP3.LUT R38, R39, 0xffff0000, RZ, 0xc0, !PT ;  /* 0xffff000027267812 */ /* 0x000fe200078ec0ff */
[-C--:B------:R-:W-:Y:S01]  /*5f30*/  FMUL.FTZ R58, R58, R63.reuse ;  /* 0x0000003f3a3a7220 */ /* 0x080fe20000410000 */
[----:B------:R-:W-:Y:S01]  /*5f40*/  LOP3.LUT R57, R57, 0xffff0000, RZ, 0xc0, !PT ;  /* 0xffff000039397812 */ /* 0x000fe200078ec0ff */
[----:B------:R-:W-:Y:S02]  /*5f50*/  IMAD.U32 R61, R39, 0x10000, RZ ;  /* 0x00010000273d7824 */ /* 0x000fe400078e00ff */
[----:B------:R-:W-:Y:S01]  /*5f60*/  FFMA.FTZ R64, R60, R63, -R64 ;  /* 0x0000003f3c407223 */ /* 0x000fe20000010840 */
[C---:B------:R-:W-:Y:S01]  /*5f70*/  IMAD.U32 R39, R36.reuse, 0x10000, RZ ;  /* 0x0001000024277824 */ /* 0x040fe200078e00ff */
[----:B------:R-:W-:Y:S01]  /*5f80*/  LOP3.LUT R36, R36, 0xffff0000, RZ, 0xc0, !PT ;  /* 0xffff000024247812 */ /* 0x000fe200078ec0ff */
[----:B------:R-:W-:Y:S01]  /*5f90*/  FFMA.FTZ R58, R60, R62, R58 ;  /* 0x0000003e3c3a7223 */ /* 0x000fe2000001003a */
[C---:B------:R-:W-:Y:S01]  /*5fa0*/  FMUL.FTZ R60, R38.reuse, R59 ;  /* 0x0000003b263c7220 */ /* 0x040fe20000410000 */
[----:B------:R-:W-:Y:S01]  /*5fb0*/  FMUL.FTZ R62, R38, R57 ;  /* 0x00000039263e7220 */ /* 0x000fe20000410000 */
[----:B------:R-:W-:Y:S01]  /*5fc0*/  F2FP.BF16.F32.PACK_AB R37, R46, R37 ;  /* 0x000000252e25723e */ /* 0x000fe200000010ff */
[CC--:B------:R-:W-:Y:S01]  /*5fd0*/  FMUL.FTZ R38, R36.reuse, R56.reuse ;  /* 0x0000003824267220 */ /* 0x0c0fe20000410000 */
[----:B------:R-:W-:Y:S01]  /*5fe0*/  FMUL.FTZ R36, R36, R47 ;  /* 0x0000002f24247220 */ /* 0x000fe20000410000 */
[C---:B------:R-:W-:Y:S01]  /*5ff0*/  FFMA.FTZ R60, R61.reuse, R57, -R60 ;  /* 0x000000393d3c7223 */ /* 0x040fe2000001083c */
[----:B------:R-:W-:Y:S01]  /*6000*/  FFMA.FTZ R62, R61, R59, R62 ;  /* 0x0000003b3d3e7223 */ /* 0x000fe2000001003e */
[C---:B------:R-:W-:Y:S01]  /*6010*/  FFMA.FTZ R38, R39.reuse, R47, -R38 ;  /* 0x0000002f27267223 */ /* 0x040fe20000010826 */
[----:B------:R-:W-:Y:S01]  /*6020*/  FFMA.FTZ R36, R39, R56, R36 ;  /* 0x0000003827247223 */ /* 0x000fe20000010024 */
[----:B------:R-:W-:-:S02]  /*6030*/  F2FP.BF16.F32.PACK_AB R58, R58, R64 ;  /* 0x000000403a3a723e */ /* 0x000fc400000010ff */
[----:B------:R-:W-:Y:S02]  /*6040*/  F2FP.BF16.F32.PACK_AB R60, R62, R60 ;  /* 0x0000003c3e3c723e */ /* 0x000fe400000010ff */
[----:B------:R-:W-:Y:S01]  /*6050*/  F2FP.BF16.F32.PACK_AB R36, R36, R38 ;  /* 0x000000262424723e */ /* 0x000fe200000010ff */
[----:B------:R-:W-:Y:S02]  /*6060*/  IMAD.MOV.U32 R38, RZ, RZ, R58 ;  /* 0x000000ffff267224 */ /* 0x000fe400078e003a */
[----:B------:R-:W-:-:S07]  /*6070*/  IMAD.MOV.U32 R39, RZ, RZ, R60 ;  /* 0x000000ffff277224 */ /* 0x000fce00078e003c */
.L_x_503:
[----:B------:R-:W-:Y:S05]  /*6080*/  BSYNC B2 ;  /* 0x0000000000027941 */ /* 0x000fea0003800000 */
.L_x_502:
[----:B------:R-:W-:Y:S02]  /*6090*/  ULDC.64 UR4, c[0x0][0x208] ;  /* 0x0000820000047ab9 */ /* 0x000fe40000000a00 */
[----:B--2---:R0:W-:Y:S03]  /*60a0*/  STG.E.128 desc[UR4][R44.64], R36 ;  /* 0x000000242c007986 */ /* 0x0041e6000c101d04 */
.L_x_501:
[----:B------:R-:W-:Y:S05]  /*60b0*/  BSYNC B1 ;  /* 0x0000000000017941 */ /* 0x000fea0003800000 */
.L_x_500:
[----:B------:R-:W-:Y:S01]  /*60c0*/  ISETP.NE.AND P3, PT, R11, RZ, PT ;  /* 0x000000ff0b00720c */ /* 0x000fe20003f65270 */
[----:B------:R-:W-:-:S12]  /*60d0*/  BSSY B1, `(.L_x_504) ;  /* 0x0000036000017945 */ /* 0x000fd80003800000 */
        /* <DEDUP_REMOVED lines=9> */
[----:B------:R-:W-:Y:S01]  /*6170*/  SHF.R.U32.HI R55, RZ, 0x10, R53 ;  /* 0x00000010ff377819 */ /* 0x000fe20000011635 */
[----:B------:R-:W-:Y:S01]  /*6180*/  IMAD.U32 R53, R38, 0x10000, RZ ;  /* 0x0001000026357824 */ /* 0x000fe200078e00ff */
[----:B------:R-:W-:Y:S02]  /*6190*/  PRMT R47, R155, 0x5410, R47 ;  /* 0x000054109b2f7816 */ /* 0x000fe4000000002f */
[----:B------:R-:W-:Y:S01]  /*61a0*/  PRMT R157, R157, 0x5432, R55 ;  /* 0x000054329d9d7816 */ /* 0x000fe20000000037 */
[----:B------:R-:W-:Y:S01]  /*61b0*/  IMAD.U32 R55, R37, 0x10000, RZ ;  /* 0x0001000025377824 */ /* 0x000fe200078e00ff */
[----:B------:R-:W-:-:S02]  /*61c0*/  PRMT R46, R151, 0x5410, R46 ;  /* 0x00005410972e7816 */ /* 0x000fc4000000002e */
[----:B------:R-:W-:Y:S01]  /*61d0*/  PRMT R54, R151, 0x5432, R54 ;  /* 0x0000543297367816 */ /* 0x000fe20000000036 */
[----:B------:R-:W-:Y:S01]  /*61e0*/  IMAD.U32 R58, R157, 0x10000, RZ ;  /* 0x000100009d3a7824 */ /* 0x000fe200078e00ff */
[----:B------:R-:W-:Y:S02]  /*61f0*/  LOP3.LUT R61, R37, 0xffff0000, RZ, 0xc0, !PT ;  /* 0xffff0000253d7812 */ /* 0x000fe400078ec0ff */
[----:B------:R-:W-:Y:S01]  /*6200*/  LOP3.LUT R38, R38, 0xffff0000, RZ, 0xc0, !PT ;  /* 0xffff000026267812 */ /* 0x000fe200078ec0ff */
[----:B------:R-:W-:Y:S01]  /*6210*/  IMAD.U32 R59, R54, 0x10000, RZ ;  /* 0x00010000363b7824 */ /* 0x000fe200078e00ff */
[C---:B------:R-:W-:Y:S01]  /*6220*/  LOP3.LUT R37, R47.reuse, 0xffff0000, RZ, 0xc0, !PT ;  /* 0xffff00002f257812 */ /* 0x040fe200078ec0ff */
[----:B------:R-:W-:Y:S01]  /*6230*/  IMAD.U32 R47, R47, 0x10000, RZ ;  /* 0x000100002f2f7824 */ /* 0x000fe200078e00ff */
[----:B------:R-:W-:Y:S01]  /*6240*/  LOP3.LUT R56, R46, 0xffff0000, RZ, 0xc0, !PT ;  /* 0xffff00002e387812 */ /* 0x000fe200078ec0ff */
[C---:B------:R-:W-:Y:S01]  /*6250*/  FMUL.FTZ R62, R38.reuse, R58 ;  /* 0x0000003a263e7220 */ /* 0x040fe20000410000 */
[----:B------:R-:W-:Y:S01]  /*6260*/  LOP3.LUT R52, R39, 0xffff0000, RZ, 0xc0, !PT ;  /* 0xffff000027347812 */ /* 0x000fe200078ec0ff */
[C---:B------:R-:W-:Y:S01]  /*6270*/  FMUL.FTZ R60, R61.reuse, R37 ;  /* 0x000000253d3c7220 */ /* 0x040fe20000410000 */
[----:B------:R-:W-:Y:S01]  /*6280*/  FMUL.FTZ R38, R38, R59 ;  /* 0x0000003b26267220 */ /* 0x000fe20000410000 */
[----:B------:R-:W-:Y:S01]  /*6290*/  FMUL.FTZ R61, R61, R56 ;  /* 0x000000383d3d7220 */ /* 0x000fe20000410000 */
[----:B------:R-:W-:Y:S01]  /*62a0*/  LOP3.LUT R157, R157, 0xffff0000, RZ, 0xc0, !PT ;  /* 0xffff00009d9d7812 */ /* 0x000fe200078ec0ff */
[----:B------:R-:W-:Y:S01]  /*62b0*/  IMAD.U32 R46, R46, 0x10000, RZ ;  /* 0x000100002e2e7824 */ /* 0x000fe200078e00ff */
[----:B------:R-:W-:Y:S01]  /*62c0*/  LOP3.LUT R54, R54, 0xffff0000, RZ, 0xc0, !PT ;  /* 0xffff000036367812 */ /* 0x000fe200078ec0ff */
[----:B------:R-:W-:Y:S01]  /*62d0*/  FFMA.FTZ R61, R55, R37, R61 ;  /* 0x00000025373d7223 */ /* 0x000fe2000001003d */
[----:B------:R-:W-:Y:S01]  /*62e0*/  LOP3.LUT R36, R36, 0xffff0000, RZ, 0xc0, !PT ;  /* 0xffff000024247812 */ /* 0x000fe200078ec0ff */
[C---:B------:R-:W-:Y:S01]  /*62f0*/  FFMA.FTZ R62, R53.reuse, R59, -R62 ;  /* 0x0000003b353e7223 */ /* 0x040fe2000001083e */
[----:B------:R-:W-:Y:S01]  /*6300*/  FFMA.FTZ R38, R53, R58, R38 ;  /* 0x0000003a35267223 */ /* 0x000fe20000010026 */
[C---:B------:R-:W-:Y:S01]  /*6310*/  FMUL.FTZ R37, R52.reuse, R157 ;  /* 0x0000009d34257220 */ /* 0x040fe20000410000 */
[----:B------:R-:W-:Y:S01]  /*6320*/  FMUL.FTZ R53, R52, R54 ;  /* 0x0000003634357220 */ /* 0x000fe20000410000 */
[----:B------:R-:W-:-:S02]  /*6330*/  IMAD.U32 R39, R39, 0x10000, RZ ;  /* 0x0001000027277824 */ /* 0x000fc400078e00ff */
[----:B------:R-:W-:Y:S01]  /*6340*/  FFMA.FTZ R60, R55, R56, -R60 ;  /* 0x00000038373c7223 */ /* 0x000fe2000001083c */
[C---:B------:R-:W-:Y:S01]  /*6350*/  FMUL.FTZ R52, R36.reuse, R47 ;  /* 0x0000002f24347220 */ /* 0x040fe20000410000 */
[----:B------:R-:W-:Y:S01]  /*6360*/  FMUL.FTZ R36, R36, R46 ;  /* 0x0000002e24247220 */ /* 0x000fe20000410000 */
[C---:B------:R-:W-:Y:S01]  /*6370*/  FFMA.FTZ R37, R39.reuse, R54, -R37 ;  /* 0x0000003627257223 */ /* 0x040fe20000010825 */
[----:B------:R-:W-:Y:S01]  /*6380*/  FFMA.FTZ R53, R39, R157, R53 ;  /* 0x0000009d27357223 */ /* 0x000fe20000010035 */
[C---:B------:R-:W-:Y:S01]  /*6390*/  FFMA.FTZ R52, R57.reuse, R46, -R52 ;  /* 0x0000002e39347223 */ /* 0x040fe20000010834 */
[----:B------:R-:W-:Y:S01]  /*63a0*/  FFMA.FTZ R36, R57, R47, R36 ;  /* 0x0000002f39247223 */ /* 0x000fe20000010024 */
[----:B------:R-:W-:Y:S02]  /*63b0*/  F2FP.BF16.F32.PACK_AB R60, R61, R60 ;  /* 0x0000003c3d3c723e */ /* 0x000fe400000010ff */
[----:B------:R-:W-:Y:S02]  /*63c0*/  F2FP.BF16.F32.PACK_AB R39, R53, R37 ;  /* 0x000000253527723e */ /* 0x000fe400000010ff */
[----:B------:R-:W-:Y:S01]  /*63d0*/  F2FP.BF16.F32.PACK_AB R38, R38, R62 ;  /* 0x0000003e2626723e */ /* 0x000fe200000010ff */
[----:B------:R-:W-:Y:S01]  /*63e0*/  IMAD.MOV.U32 R37, RZ, RZ, R60 ;  /* 0x000000ffff257224 */ /* 0x000fe200078e003c */
[----:B------:R-:W-:-:S07]  /*63f0*/  F2FP.BF16.F32.PACK_AB R36, R36, R52 ;  /* 0x000000342424723e */ /* 0x000fce00000010ff */
.L_x_507:
[----:B------:R-:W-:Y:S05]  /*6400*/  BSYNC B2 ;  /* 0x0000000000027941 */ /* 0x000fea0003800000 */
.L_x_506:
[----:B------:R-:W-:Y:S02]  /*6410*/  ULDC.64 UR4, c[0x0][0x208] ;  /* 0x0000820000047ab9 */ /* 0x000fe40000000a00 */
[----:B--2---:R0:W-:Y:S03]  /*6420*/  STG.E.128 desc[UR4][R44.64+0x80], R36 ;  /* 0x000080242c007986 */ /* 0x0041e6000c101d04 */
.L_x_505:
[----:B------:R-:W-:Y:S05]  /*6430*/  BSYNC B1 ;  /* 0x0000000000017941 */ /* 0x000fea0003800000 */
.L_x_504:
        /* <DEDUP_REMOVED lines=8> */
[----:B--2---:R-:W-:Y:S01]  /*64c0*/  IMAD.U32 R50, R38, 0x10000, RZ ;  /* 0x0001000026327824 */ /* 0x004fe200078e00ff */
[----:B------:R-:W-:Y:S01]  /*64d0*/  SHF.R.U64 R46, R48, 0x10, R49 ;  /* 0x00000010302e7819 */ /* 0x000fe20000001231 */
[----:B------:R-:W-:Y:S01]  /*64e0*/  IMAD.U32 R53, R36, 0x10000, RZ ;  /* 0x0001000024357824 */ /* 0x000fe200078e00ff */
[----:B------:R-:W-:Y:S02]  /*64f0*/  SHF.R.U32.HI R51, RZ, 0x10, R51 ;  /* 0x00000010ff337819 */ /* 0x000fe40000011633 */
[----:B------:R-:W-:Y:S02]  /*6500*/  PRMT R47, R148, 0x5410, R47 ;  /* 0x00005410942f7816 */ /* 0x000fe4000000002f */
[----:B------:R-:W-:Y:S02]  /*6510*/  PRMT R46, R145, 0x5410, R46 ;  /* 0x00005410912e7816 */ /* 0x000fe4000000002e */
[----:B------:R-:W-:-:S02]  /*6520*/  SHF.R.U32.HI R48, RZ, 0x10, R49 ;  /* 0x00000010ff307819 */ /* 0x000fc40000011631 */
[----:B------:R-:W-:Y:S01]  /*6530*/  PRMT R148, R148, 0x5432, R51 ;  /* 0x0000543294947816 */ /* 0x000fe20000000033 */
[C---:B------:R-:W-:Y:S01]  /*6540*/  IMAD.U32 R51, R37.reuse, 0x10000, RZ ;  /* 0x0001000025337824 */ /* 0x040fe200078e00ff */
[----:B------:R-:W-:Y:S02]  /*6550*/  LOP3.LUT R57, R37, 0xffff0000, RZ, 0xc0, !PT ;  /* 0xffff000025397812 */ /* 0x000fe400078ec0ff */
[C---:B------:R-:W-:Y:S01]  /*6560*/  LOP3.LUT R37, R47.reuse, 0xffff0000, RZ, 0xc0, !PT ;  /* 0xffff00002f257812 */ /* 0x040fe200078ec0ff */
[----:B------:R-:W-:Y:S01]  /*6570*/  IMAD.U32 R54, R148, 0x10000, RZ ;  /* 0x0001000094367824 */ /* 0x000fe200078e00ff */
[----:B------:R-:W-:Y:S01]  /*6580*/  LOP3.LUT R52, R46, 0xffff0000, RZ, 0xc0, !PT ;  /* 0xffff00002e347812 */ /* 0x000fe200078ec0ff */
[----:B------:R-:W-:Y:S01]  /*6590*/  IMAD.U32 R47, R47, 0x10000, RZ ;  /* 0x000100002f2f7824 */ /* 0x000fe200078e00ff */
[----:B------:R-:W-:Y:S01]  /*65a0*/  PRMT R48, R145, 0x5432, R48 ;  /* 0x0000543291307816 */ /* 0x000fe20000000030 */
[CC--:B------:R-:W-:Y:S01]  /*65b0*/  FMUL.FTZ R56, R57.reuse, R37.reuse ;  /* 0x0000002539387220 */ /* 0x0c0fe20000410000 */
[----:B------:R-:W-:Y:S01]  /*65c0*/  LOP3.LUT R38, R38, 0xffff0000, RZ, 0xc0, !PT ;  /* 0xffff000026267812 */ /* 0x000fe200078ec0ff */
[----:B------:R-:W-:Y:S01]  /*65d0*/  FMUL.FTZ R57, R57, R52 ;  /* 0x0000003439397220 */ /* 0x000fe20000410000 */
[----:B------:R-:W-:Y:S01]  /*65e0*/  LOP3.LUT R36, R36, 0xffff0000, RZ, 0xc0, !PT ;  /* 0xffff000024247812 */ /* 0x000fe200078ec0ff */
[----:B------:R-:W-:Y:S01]  /*65f0*/  IMAD.U32 R55, R48, 0x10000, RZ ;  /* 0x0001000030377824 */ /* 0x000fe200078e00ff */
[----:B------:R-:W-:Y:S01]  /*6600*/  LOP3.LUT R49, R39, 0xffff0000, RZ, 0xc0, !PT ;  /* 0xffff000027317812 */ /* 0x000fe200078ec0ff */
[C---:B------:R-:W-:Y:S01]  /*6610*/  FFMA.FTZ R57, R51.reuse, R37, R57 ;  /* 0x0000002533397223 */ /* 0x040fe20000010039 */
[CC--:B------:R-:W-:Y:S01]  /*6620*/  FMUL.FTZ R58, R38.reuse, R54.reuse ;  /* 0x00000036263a7220 */ /* 0x0c0fe20000410000 */
[-C--:B------:R-:W-:Y:S01]  /*6630*/  FMUL.FTZ R37, R38, R55.reuse ;  /* 0x0000003726257220 */ /* 0x080fe20000410000 */
[----:B------:R-:W-:Y:S01]  /*6640*/  LOP3.LUT R148, R148, 0xffff0000, RZ, 0xc0, !PT ;  /* 0xffff000094947812 */ /* 0x000fe200078ec0ff */
[----:B------:R-:W-:Y:S01]  /*6650*/  IMAD.U32 R46, R46, 0x10000, RZ ;  /* 0x000100002e2e7824 */ /* 0x000fe200078e00ff */
[----:B------:R-:W-:Y:S01]  /*6660*/  LOP3.LUT R48, R48, 0xffff0000, RZ, 0xc0, !PT ;  /* 0xffff000030307812 */ /* 0x000fe200078ec0ff */
[C---:B------:R-:W-:Y:S01]  /*6670*/  FFMA.FTZ R58, R50.reuse, R55, -R58 ;  /* 0x00000037323a7223 */ /* 0x040fe2000001083a */
[----:B------:R-:W-:Y:S01]  /*6680*/  FFMA.FTZ R37, R50, R54, R37 ;  /* 0x0000003632257223 */ /* 0x000fe20000010025 */
[C---:B------:R-:W-:Y:S01]  /*6690*/  FMUL.FTZ R38, R36.reuse, R47 ;  /* 0x0000002f24267220 */ /* 0x040fe20000410000 */
[----:B------:R-:W-:Y:S01]  /*66a0*/  FFMA.FTZ R56, R51, R52, -R56 ;  /* 0x0000003433387223 */ /* 0x000fe20000010838 */
[----:B------:R-:W-:Y:S01]  /*66b0*/  FMUL.FTZ R50, R49, R148 ;  /* 0x0000009431327220 */ /* 0x000fe20000410000 */
[----:B------:R-:W-:Y:S01]  /*66c0*/  FMUL.FTZ R36, R36, R46 ;  /* 0x0000002e24247220 */ /* 0x000fe20000410000 */
[----:B------:R-:W-:-:S02]  /*66d0*/  IMAD.U32 R39, R39, 0x10000, RZ ;  /* 0x0001000027277824 */ /* 0x000fc400078e00ff */
        /* <DEDUP_REMOVED lines=9> */
[----:B------:R-:W-:Y:S01]  /*6770*/  F2FP.BF16.F32.PACK_AB R39, R49, R48 ;  /* 0x000000303127723e */ /* 0x000fe200000010ff */
[----:B------:R-:W-:-:S07]  /*6780*/  IMAD.MOV.U32 R38, RZ, RZ, R58 ;  /* 0x000000ffff267224 */ /* 0x000fce00078e003a */
.L_x_511:
[----:B------:R-:W-:Y:S05]  /*6790*/  BSYNC B2 ;  /* 0x0000000000027941 */ /* 0x000fea0003800000 */
.L_x_510:
[----:B------:R-:W-:Y:S02]  /*67a0*/  ULDC.64 UR4, c[0x0][0x208] ;  /* 0x0000820000047ab9 */ /* 0x000fe40000000a00 */
[----:B--2---:R0:W-:Y:S03]  /*67b0*/  STG.E.128 desc[UR4][R44.64+0x100], R36 ;  /* 0x000100242c007986 */ /* 0x0041e6000c101d04 */
.L_x_509:
[----:B------:R-:W-:Y:S05]  /*67c0*/  BSYNC B1 ;  /* 0x0000000000017941 */ /* 0x000fea0003800000 */
.L_x_508:
[----:B------:R-:W-:-:S13]  /*67d0*/  ISETP.NE.AND P3, PT, R9, RZ, PT ;  /* 0x000000ff0900720c */ /* 0x000fda0003f65270 */
        /* <DEDUP_REMOVED lines=13> */
[----:B------:R-:W-:Y:S02]  /*68b0*/  PRMT R143, R143, 0x5432, R48 ;  /* 0x000054328f8f7816 */ /* 0x000fe40000000030 */
[----:B------:R-:W-:Y:S01]  /*68c0*/  LOP3.LUT R47, R37, 0xffff0000, RZ, 0xc0, !PT ;  /* 0xffff0000252f7812 */ /* 0x000fe200078ec0ff */
[----:B------:R-:W-:Y:S01]  /*68d0*/  IMAD.U32 R37, R36, 0x10000, RZ ;  /* 0x0001000024257824 */ /* 0x000fe200078e00ff */
[----:B------:R-:W-:Y:S01]  /*68e0*/  LOP3.LUT R52, R46, 0xffff0000, RZ, 0xc0, !PT ;  /* 0xffff00002e347812 */ /* 0x000fe200078ec0ff */
[----:B------:R-:W-:Y:S01]  /*68f0*/  IMAD.U32 R43, R143, 0x10000, RZ ;  /* 0x000100008f2b7824 */ /* 0x000fe200078e00ff */
[----:B------:R-:W-:Y:S01]  /*6900*/  LOP3.LUT R48, R42, 0xffff0000, RZ, 0xc0, !PT ;  /* 0xffff00002a307812 */ /* 0x000fe200078ec0ff */
[----:B------:R-:W-:Y:S01]  /*6910*/  IMAD.U32 R46, R46, 0x10000, RZ ;  /* 0x000100002e2e7824 */ /* 0x000fe200078e00ff */
[----:B------:R-:W-:Y:S01]  /*6920*/  PRMT R135, R135, 0x5432, R50 ;  /* 0x0000543287877816 */ /* 0x000fe20000000032 */
[C---:B------:R-:W-:Y:S01]  /*6930*/  FMUL.FTZ R54, R47.reuse, R52 ;  /* 0x000000342f367220 */ /* 0x040fe20000410000 */
[----:B------:R-:W-:Y:S01]  /*6940*/  LOP3.LUT R41, R38, 0xffff0000, RZ, 0xc0, !PT ;  /* 0xffff000026297812 */ /* 0x000fe200078ec0ff */
[-C--:B------:R-:W-:Y:S01]  /*6950*/  FMUL.FTZ R51, R47, R48.reuse ;  /* 0x000000302f337220 */ /* 0x080fe20000410000 */
[----:B------:R-:W-:Y:S01]  /*6960*/  LOP3.LUT R38, R39, 0xffff0000, RZ, 0xc0, !PT ;  /* 0xffff000027267812 */ /* 0x000fe200078ec0ff */
[----:B------:R-:W-:Y:S01]  /*6970*/  IMAD.U32 R50, R135, 0x10000, RZ ;  /* 0x0001000087327824 */ /* 0x000fe200078e00ff */
[----:B------:R-:W-:Y:S01]  /*6980*/  LOP3.LUT R47, R36, 0xffff0000, RZ, 0xc0, !PT ;  /* 0xffff0000242f7812 */ /* 0x000fe200078ec0ff */
[----:B------:R-:W-:Y:S01]  /*6990*/  FMUL.FTZ R53, R41, R43 ;  /* 0x0000002b29357220 */ /* 0x000fe20000410000 */
[----:B------:R-:W-:Y:S01]  /*69a0*/  LOP3.LUT R143, R143, 0xffff0000, RZ, 0xc0, !PT ;  /* 0xffff00008f8f7812 */ /* 0x000fe200078ec0ff */
[----:B------:R-:W-:Y:S01]  /*69b0*/  FFMA.FTZ R36, R49, R48, -R54 ;  /* 0x0000003031247223 */ /* 0x000fe20000010836 */
[----:B------:R-:W-:Y:S01]  /*69c0*/  LOP3.LUT R135, R135, 0xffff0000, RZ, 0xc0, !PT ;  /* 0xffff000087877812 */ /* 0x000fe200078ec0ff */
[----:B------:R-:W-:Y:S01]  /*69d0*/  FFMA.FTZ R49, R49, R52, R51 ;  /* 0x0000003431317223 */ /* 0x000fe20000010033 */
[----:B------:R-:W-:Y:S01]  /*69e0*/  FMUL.FTZ R51, R41, R50 ;  /* 0x0000003229337220 */ /* 0x000fe20000410000 */
[----:B------:R-:W-:-:S02]  /*69f0*/  IMAD.U32 R42, R42, 0x10000, RZ ;  /* 0x000100002a2a7824 */ /* 0x000fc400078e00ff */
[----:B------:R-:W-:Y:S01]  /*6a00*/  FFMA.FTZ R41, R40, R50, -R53 ;  /* 0x0000003228297223 */ /* 0x000fe20000010835 */
[C---:B------:R-:W-:Y:S01]  /*6a10*/  FMUL.FTZ R48, R38.reuse, R143 ;  /* 0x0000008f26307220 */ /* 0x040fe20000410000 */
[----:B------:R-:W-:Y:S01]  /*6a20*/  FMUL.FTZ R50, R38, R135 ;  /* 0x0000008726327220 */ /* 0x000fe20000410000 */
[----:B------:R-:W-:Y:S01]  /*6a30*/  FMUL.FTZ R38, R47, R46 ;  /* 0x0000002e2f267220 */ /* 0x000fe20000410000 */
[----:B------:R-:W-:Y:S02]  /*6a40*/  IMAD.U32 R39, R39, 0x10000, RZ ;  /* 0x0001000027277824 */ /* 0x000fe400078e00ff */
[----:B------:R-:W-:Y:S01]  /*6a50*/  FFMA.FTZ R40, R40, R43, R51 ;  /* 0x0000002b28287223 */ /* 0x000fe20000010033 */
[-C--:B------:R-:W-:Y:S01]  /*6a60*/  FMUL.FTZ R47, R47, R42.reuse ;  /* 0x0000002a2f2f7220 */ /* 0x080fe20000410000 */
[----:B------:R-:W-:Y:S01]  /*6a70*/  FFMA.FTZ R38, R37, R42, -R38 ;  /* 0x0000002a25267223 */ /* 0x000fe20000010826 */
[C---:B------:R-:W-:Y:S01]  /*6a80*/  FFMA.FTZ R48, R39.reuse, R135, -R48 ;  /* 0x0000008727307223 */ /* 0x040fe20000010830 */
[----:B------:R-:W-:Y:S01]  /*6a90*/  FFMA.FTZ R39, R39, R143, R50 ;  /* 0x0000008f27277223 */ /* 0x000fe20000010032 */
[----:B------:R-:W-:Y:S01]  /*6aa0*/  FFMA.FTZ R47, R37, R46, R47 ;  /* 0x0000002e252f7223 */ /* 0x000fe2000001002f */
[----:B------:R-:W-:-:S02]  /*6ab0*/  F2FP.BF16.F32.PACK_AB R40, R40, R41 ;  /* 0x000000292828723e */ /* 0x000fc400000010ff */
[----:B------:R-:W-:Y:S02]  /*6ac0*/  F2FP.BF16.F32.PACK_AB R37, R49, R36 ;  /* 0x000000243125723e */ /* 0x000fe400000010ff */
[----:B------:R-:W-:Y:S01]  /*6ad0*/  F2FP.BF16.F32.PACK_AB R36, R47, R38 ;  /* 0x000000262f24723e */ /* 0x000fe200000010ff */
[----:B------:R-:W-:Y:S01]  /*6ae0*/  IMAD.MOV.U32 R38, RZ, RZ, R40 ;  /* 0x000000ffff267224 */ /* 0x000fe200078e0028 */
[----:B------:R-:W-:-:S07]  /*6af0*/  F2FP.BF16.F32.PACK_AB R39, R39, R48 ;  /* 0x000000302727723e */ /* 0x000fce00000010ff */
.L_x_513:
[----:B------:R-:W-:Y:S05]  /*6b00*/  BSYNC B1 ;  /* 0x0000000000017941 */ /* 0x000fea0003800000 */
.L_x_512:
[----:B------:R-:W-:Y:S02]  /*6b10*/  ULDC.64 UR4, c[0x0][0x208] ;  /* 0x0000820000047ab9 */ /* 0x000fe40000000a00 */
[----:B--2---:R0:W-:Y:S01]  /*6b20*/  STG.E.128 desc[UR4][R44.64+0x180], R36 ;  /* 0x000180242c007986 */ /* 0x0041e2000c101d04 */
[----:B------:R-:W-:Y:S05]  /*6b30*/  BRA `(.L_x_499) ;  /* 0x0000004000e87947 */ /* 0x000fea0003800000 */
.L_x_457:
        /* <DEDUP_REMOVED lines=20> */
[----:B------:R-:W-:Y:S02]  /*6c80*/  ISETP.GE.AND P2, PT, R16, R115, PT ;  /* 0x000000731000720c */ /* 0x000fe40003f46270 */
[----:B------:R-:W-:-:S02]  /*6c90*/  CS2R R40, SRZ ;  /* 0x0000000000287805 */ /* 0x000fc4000001ff00 */
[----:B------:R-:W-:Y:S02]  /*6ca0*/  LEA.HI.X R53, R38, UR5, R39, 0x1, P3 ;  /* 0x0000000526357c11 */ /* 0x000fe400098f0c27 */
[----:B------:R-:W-:Y:S02]  /*6cb0*/  CS2R R38, SRZ ;  /* 0x0000000000267805 */ /* 0x000fe4000001ff00 */
[----:B------:R-:W-:Y:S02]  /*6cc0*/  LEA R56, P3, R36, UR6, 0x1 ;  /* 0x0000000624387c11 */ /* 0x000fe4000f8608ff */
[----:B------:R-:W-:Y:S02]  /*6cd0*/  CS2R R50, SRZ ;  /* 0x0000000000327805 */ /* 0x000fe4000001ff00 */
[----:B------:R-:W-:Y:S02]  /*6ce0*/  CS2R R48, SRZ ;  /* 0x0000000000307805 */ /* 0x000fe4000001ff00 */
[----:B------:R-:W-:-:S02]  /*6cf0*/  CS2R R46, SRZ ;  /* 0x00000000002e7805 */ /* 0x000fc4000001ff00 */
[----:B------:R-:W-:Y:S02]  /*6d00*/  LEA.HI.X R57, R36, UR7, R37, 0x1, P3 ;  /* 0x0000000724397c11 */ /* 0x000fe400098f0c25 */
[----:B------:R-:W-:Y:S02]  /*6d10*/  CS2R R36, SRZ ;  /* 0x0000000000247805 */ /* 0x000fe4000001ff00 */
[----:B------:R-:W-:Y:S02]  /*6d20*/  ISETP.GE.AND P3, PT, R212, R115, PT ;  /* 0x00000073d400720c */ /* 0x000fe40003f66270 */
[----:B------:R-:W-:Y:S01]  /*6d30*/  CS2R R44, SRZ ;  /* 0x00000000002c7805 */ /* 0x000fe2000001ff00 */
[----:B------:R-:W-:Y:S02]  /*6d40*/  ULDC.64 UR8, c[0x0][0x208] ;  /* 0x0000820000087ab9 */ /* 0x000fe40000000a00 */
[----:B------:R0:W5:Y:S04]  /*6d50*/  @!P2 LDG.E.128 R40, desc[UR8][R52.64] ;  /* 0x000000083428a981 */ /* 0x000168000c1e1d00 */
[----:B------:R0:W5:Y:S04]  /*6d60*/  @!P2 LDG.E.128 R48, desc[UR8][R56.64] ;  /* 0x000000083830a981 */ /* 0x000168000c1e1d00 */
[----:B------:R0:W5:Y:S04]  /*6d70*/  @!P3 LDG.E.128 R36, desc[UR8][R52.64+0x80] ;  /* 0x000080083424b981 */ /* 0x000168000c1e1d00 */
[----:B------:R0:W5:Y:S02]  /*6d80*/  @!P3 LDG.E.128 R44, desc[UR8][R56.64+0x80] ;  /* 0x00008008382cb981 */ /* 0x000164000c1e1d00 */
.L_x_515:
[----:B------:R-:W-:Y:S05]  /*6d90*/  BSYNC B1 ;  /* 0x0000000000017941 */ /* 0x000fea0003800000 */
.L_x_514:
[----:B0-----:R-:W2:Y:S01]  /*6da0*/  LDL.LU R57, [R1+0x10] ;  /* 0x0000100001397983 */ /* 0x001ea20000300800 */
[----:B-----5:R-:W-:Y:S01]  /*6db0*/  IMAD.MOV.U32 R52, RZ, RZ, R38 ;  /* 0x000000ffff347224 */ /* 0x020fe200078e0026 */
        /* <DEDUP_REMOVED lines=8> */
[----:B------:R-:W-:Y:S01]  /*6e40*/  CS2R R66, SRZ ;  /* 0x0000000000427805 */ /* 0x000fe2000001ff00 */
[----:B------:R-:W-:Y:S01]  /*6e50*/  IMAD.MOV.U32 R56, RZ, RZ, R40 ;  /* 0x000000ffff387224 */ /* 0x000fe200078e0028 */
[----:B------:R-:W-:-:S02]  /*6e60*/  ISETP.GE.AND P2, PT, R58, R4, PT ;  /* 0x000000043a00720c */ /* 0x000fc40003f46270 */
[----:B------:R-:W-:Y:S02]  /*6e70*/  CS2R R58, SRZ ;  /* 0x00000000003a7805 */ /* 0x000fe4000001ff00 */
[----:B------:R-:W-:Y:S01]  /*6e80*/  PRMT R175, R52, 0x5410, R53 ;  /* 0x0000541034af7816 */ /* 0x000fe20000000035 */
[----:B------:R-:W-:Y:S01]  /*6e90*/  IMAD.MOV.U32 R53, RZ, RZ, R42 ;  /* 0x000000ffff357224 */ /* 0x000fe200078e002a */
        /* <DEDUP_REMOVED lines=11> */
[----:B------:R-:W-:-:S03]  /*6f50*/  IMAD.MOV.U32 R56, RZ, RZ, R50 ;  /* 0x000000ffff387224 */ /* 0x000fc600078e0032 */
[----:B------:R-:W-:Y:S01]  /*6f60*/  PRMT R173, R52, 0x5410, R53 ;  /* 0x0000541034ad7816 */ /* 0x000fe20000000035 */
[----:B------:R-:W-:Y:S02]  /*6f70*/  IMAD.MOV.U32 R53, RZ, RZ, R51 ;  /* 0x000000ffff357224 */ /* 0x000fe400078e0033 */
[----:B------:R-:W-:-:S03]  /*6f80*/  IMAD.MOV.U32 R52, RZ, RZ, R48 ;  /* 0x000000ffff347224 */ /* 0x000fc600078e0030 */
[----:B------:R-:W-:Y:S01]  /*6f90*/  PRMT R154, R53, 0x5410, R56 ;  /* 0x00005410359a7816 */ /* 0x000fe20000000038 */
[----:B------:R-:W-:-:S05]  /*6fa0*/  IMAD.MOV.U32 R56, RZ, RZ, R49 ;  /* 0x000000ffff387224 */ /* 0x000fca00078e0031 */
[----:B------:R-:W-:Y:S02]  /*6fb0*/  PRMT R176, R56, 0x5410, R52 ;  /* 0x0000541038b07816 */ /* 0x000fe40000000034 */
[----:B------:R-:W-:Y:S02]  /*6fc0*/  CS2R R52, SRZ ;  /* 0x0000000000347805 */ /* 0x000fe4000001ff00 */
[----:B--2---:R-:W-:-:S04]  /*6fd0*/  LOP3.LUT R57, R57, 0xfffffffe, RZ, 0xc0, !PT ;  /* 0xfffffffe39397812 */ /* 0x004fc800078ec0ff */
[----:B------:R-:W-:-:S05]  /*6fe0*/  @P2 LOP3.LUT R57, R57, 0x1, RZ, 0xfc, !PT ;  /* 0x0000000139392812 */ /* 0x000fca00078efcff */
[----:B------:R0:W-:Y:S02]  /*6ff0*/  STL [R1+0x10], R57 ;  /* 0x0000103901007387 */ /* 0x0001e40000100800 */
[----:B0-----:R-:W-:Y:S01]  /*7000*/  CS2R R56, SRZ ;  /* 0x0000000000387805 */ /* 0x001fe2000001ff00 */
[----:B------:R-:W-:Y:S06]  /*7010*/  @P2 BRA `(.L_x_517) ;  /* 0x0000000000642947 */ /* 0x000fec0003800000 */
[----:B------:R-:W-:Y:S01]  /*7020*/  IADD3 R54, P2, P3, R102, R86, R33 ;  /* 0x0000005666367210 */ /* 0x000fe20007b5e021 */
[----:B------:R-:W-:Y:S01]  /*7030*/  ULDC.64 UR4, c[0x0][0x3e8] ;  /* 0x0000fa0000047ab9 */ /* 0x000fe20000000a00 */
[----:B------:R-:W-:Y:S02]  /*7040*/  CS2R R58, SRZ ;  /* 0x00000000003a7805 */ /* 0x000fe4000001ff00 */
[----:B------:R-:W-:Y:S02]  /*7050*/  CS2R R56, SRZ ;  /* 0x0000000000387805 */ /* 0x000fe4000001ff00 */
[----:B------:R-:W-:Y:S02]  /*7060*/  IADD3.X R55, R25, R0, R35, P2, P3 ;  /* 0x0000000019377210 */ /* 0x000fe400017e6423 */
[----:B------:R-:W-:Y:S02]  /*7070*/  CS2R R66, SRZ ;  /* 0x0000000000427805 */ /* 0x000fe4000001ff00 */
[----:B------:R-:W-:-:S02]  /*7080*/  IADD3 R52, P2, P3, R108, R84, R29 ;  /* 0x000000546c347210 */ /* 0x000fc40007b5e01d */
[----:B------:R-:W-:Y:S01]  /*7090*/  CS2R R64, SRZ ;  /* 0x0000000000407805 */ /* 0x000fe2000001ff00 */
[----:B------:R-:W-:Y:S01]  /*70a0*/  ULDC.64 UR6, c[0x0][0x208] ;  /* 0x0000820000067ab9 */ /* 0x000fe20000000a00 */
        /* <DEDUP_REMOVED lines=9> */
[----:B------:R-:W5:Y:S04]  /*7140*/  @!P2 LDG.E.128 R56, desc[UR6][R60.64] ;  /* 0x000000063c38a981 */ /* 0x000f68000c1e1d00 */
[----:B------:R-:W5:Y:S01]  /*7150*/  @!P2 LDG.E.128 R64, desc[UR6][R68.64] ;  /* 0x000000064440a981 */ /* 0x000f62000c1e1d00 */
[----:B------:R-:W-:Y:S02]  /*7160*/  ISETP.GE.AND P2, PT, R212, R115, PT ;  /* 0x00000073d400720c */ /* 0x000fe40003f46270 */
[----:B------:R-:W-:-:S11]  /*7170*/  CS2R R62, SRZ ;  /* 0x00000000003e7805 */ /* 0x000fd6000001ff00 */
[----:B------:R0:W5:Y:S02]  /*7180*/  @!P2 LDG.E.128 R52, desc[UR6][R60.64+0x80] ;  /* 0x000080063c34a981 */ /* 0x000164000c1e1d00 */
[----:B0-----:R-:W-:-:S06]  /*7190*/  CS2R R60, SRZ ;  /* 0x00000000003c7805 */ /* 0x001fcc000001ff00 */
[----:B------:R0:W5:Y:S02]  /*71a0*/  @!P2 LDG.E.128 R60, desc[UR6][R68.64+0x80] ;  /* 0x00008006443ca981 */ /* 0x000164000c1e1d00 */
.L_x_517:
[----:B------:R-:W-:Y:S05]  /*71b0*/  BSYNC B1 ;  /* 0x0000000000017941 */ /* 0x000fea0003800000 */
.L_x_516:
        /* <DEDUP_REMOVED lines=30> */
[----:B------:R-:W-:Y:S02]  /*73a0*/  IMAD.MOV.U32 R69, RZ, RZ, R64 ;  /* 0x000000ffff457224 */ /* 0x000fe400078e0040 */
[----:B------:R-:W-:-:S05]  /*73b0*/  IMAD.MOV.U32 R68, RZ, RZ, R65 ;  /* 0x000000ffff447224 */ /* 0x000fca00078e0041 */
[----:B------:R-:W-:Y:S02]  /*73c0*/  PRMT R170, R69, 0x5410, R68 ;  /* 0x0000541045aa7816 */ /* 0x000fe40000000044 */
[----:B------:R-:W-:Y:S01]  /*73d0*/  CS2R R68, SRZ ;  /* 0x0000000000447805 */ /* 0x000fe2000001ff00 */
[----:B------:R-:W-:Y:S06]  /*73e0*/  @P3 BRA `(.L_x_519) ;  /* 0x0000000000543947 */ /* 0x000fec0003800000 */
[----:B------:R-:W-:Y:S01]  /*73f0*/  IADD3 R86, P2, P5, R102, R32, R86 ;  /* 0x0000002066567210 */ /* 0x000fe20007d5e056 */
[----:B------:R-:W-:Y:S01]  /*7400*/  ULDC.64 UR4, c[0x0][0x3e8] ;  /* 0x0000fa0000047ab9 */ /* 0x000fe20000000a00 */
[----:B------:R-:W-:Y:S02]  /*7410*/  ULDC.64 UR6, c[0x0][0x208] ;  /* 0x0000820000067ab9 */ /* 0x000fe40000000a00 */
[----:B------:R-:W-:Y:S02]  /*7420*/  IADD3.X R0, R25, R34, R0, P2, P5 ;  /* 0x0000002219007210 */ /* 0x000fe400017ea400 */
        /* <DEDUP_REMOVED lines=17> */
.L_x_519:
[----:B------:R-:W-:Y:S05]  /*7540*/  BSYNC B1 ;  /* 0x0000000000017941 */ /* 0x000fea0003800000 */
.L_x_518:
        /* <DEDUP_REMOVED lines=32> */
.L_x_520:
[----:B------:R-:W-:Y:S01]  /*7750*/  IMAD R3, R19, 0x8, R18 ;  /* 0x0000000813037824 */ /* 0x000fe200078e0212 */
[----:B------:R-:W-:Y:S01]  /*7760*/  SHF.L.U32 R0, R217, 0x1f, RZ ;  /* 0x0000001fd9007819 */ /* 0x000fe200000006ff */
[----:B------:R-:W1:Y:S01]  /*7770*/  LDC R143, c[0x0][0x2f4] ;  /* 0x0000bd00ff8f7b82 */ /* 0x000e620000000800 */
[----:B------:R-:W-:Y:S01]  /*7780*/  BSSY B1, `(.L_x_521) ;  /* 0x0000004000017945 */ /* 0x000fe20003800000 */
[----:B------:R-:W-:Y:S01]  /*7790*/  IMAD.MOV.U32 R123, RZ, RZ, R88 ;  /* 0x000000ffff7b7224 */ /* 0x000fe200078e0058 */
[----:B------:R-:W2:Y:S02]  /*77a0*/  SYNCS.PHASECHK.TRANS64.TRYWAIT P5, [R3+URZ+0x38890], R0 ;  /* 0x03889000030075a7 */ /* 0x000ea400080a017f */
[----:B--2---:R-:W-:Y:S05]  /*77b0*/  @!P5 BRA `(.L_x_522) ;  /* 0x0000024c0054d947 */ /* 0x004fea0003800000 */
.L_x_859:
[----:B------:R-:W-:Y:S05]  /*77c0*/  BSYNC B1 ;  /* 0x0000000000017941 */ /* 0x000fea0003800000 */
.L_x_521:
[----:B------:R-:W3:Y:S01]  /*77d0*/  LDC.64 R124, c[0x0][0x300] ;  /* 0x0000c000ff7c7b82 */ /* 0x000ee20000000a00 */
[----:B------:R-:W-:Y:S01]  /*77e0*/  BSSY B1, `(.L_x_523) ;  /* 0x0000111000017945 */ /* 0x000fe20003800000 */
[----:B-1----:R-:W-:-:S03]  /*77f0*/  IMAD.IADD R145, R143, 0x1, -R118 ;  /* 0x000000018f917824 */ /* 0x002fc600078e0a76 */
[----:B------:R-:W-:Y:S05]  /*7800*/  @P4 BRA `(.L_x_524) ;  /* 0x0000001000384947 */ /* 0x000fea0003800000 */
[----:B------:R-:W-:Y:S01]  /*7810*/  ISETP.NE.AND P4, PT, R27, RZ, PT ;  /* 0x000000ff1b00720c */ /* 0x000fe20003f85270 */
[-C--:B---3--:R-:W-:Y:S01]  /*7820*/  IMAD.WIDE.U32 R134, R213, R124.reuse, R122 ;  /* 0x0000007cd5867225 */ /* 0x088fe200078e007a */
[----:B0-----:R-:W-:Y:S01]  /*7830*/  SHF.R.S32.HI R84, RZ, 0x1f, R213 ;  /* 0x0000001fff547819 */ /* 0x001fe200000114d5 */
[----:B------:R-:W-:Y:S04]  /*7840*/  BSSY B2, `(.L_x_525) ;  /* 0x0000087000027945 */ /* 0x000fe80003800000 */
[----:B------:R-:W-:-:S04]  /*7850*/  IMAD R148, R84, R124, RZ ;  /* 0x0000007c54947224 */ /* 0x000fc800078e02ff */
[----:B------:R-:W-:-:S04]  /*7860*/  IMAD R148, R213, R125, R148 ;  /* 0x0000007dd5947224 */ /* 0x000fc800078e0294 */
[----:B------:R-:W-:Y:S01]  /*7870*/  IMAD.IADD R148, R148, 0x1, R135 ;  /* 0x0000000194947824 */ /* 0x000fe200078e0287 */
[----:B------:R-:W-:Y:S06]  /*7880*/  @!P4 BRA `(.L_x_526) ;  /* 0x000000080008c947 */ /* 0x000fec0003800000 */
[----:B------:R-:W-:Y:S01]  /*7890*/  SEL R84, R118, R145, !P0 ;  /* 0x0000009176547207 */ /* 0x000fe20004000000 */
[----:B------:R-:W-:Y:S01]  /*78a0*/  IMAD.SHL.U32 R86, R213, 0x40, RZ ;  /* 0x00000040d5567824 */ /* 0x000fe200078e00ff */
[----:B------:R-:W-:Y:S01]  /*78b0*/  ISETP.GE.AND P4, PT, R16, R115, PT ;  /* 0x000000731000720c */ /* 0x000fe20003f86270 */
[----:B------:R-:W-:Y:S01]  /*78c0*/  BSSY B3, `(.L_x_527) ;  /* 0x0000071000037945 */ /* 0x000fe20003800000 */
[----:B------:R-:W-:-:S04]  /*78d0*/  SHF.R.S32.HI R85, RZ, 0x1f, R84 ;  /* 0x0000001fff557819 */ /* 0x000fc80000011454 */
[----:B------:R-:W-:-:S04]  /*78e0*/  LEA.HI R84, R85, R84, RZ, 0x4 ;  /* 0x0000005455547211 */ /* 0x000fc800078f20ff */
[----:B------:R-:W-:-:S04]  /*78f0*/  LEA.HI.SX32 R84, R84, R15, 0x1c ;  /* 0x0000000f54547211 */ /* 0x000fc800078fe2ff */
[----:B------:R-:W-:Y:S01]  /*7900*/  SHF.R.S32.HI R85, RZ, 0x1f, R84 ;  /* 0x0000001fff557819 */ /* 0x000fe20000011454 */
[----:B------:R-:W-:-:S03]  /*7910*/  IMAD.SHL.U32 R149, R84, 0x8, RZ ;  /* 0x0000000854957824 */ /* 0x000fc600078e00ff */
[----:B------:R-:W-:Y:S02]  /*7920*/  LEA.HI R84, R85, R84, RZ, 0x3 ;  /* 0x0000005455547211 */ /* 0x000fe400078f18ff */
[----:B------:R-:W-:Y:S02]  /*7930*/  LOP3.LUT R85, R149, 0x38, RZ, 0xc0, !PT ;  /* 0x0000003895557812 */ /* 0x000fe400078ec0ff */
[----:B------:R-:W-:Y:S02]  /*7940*/  SHF.R.S32.HI R84, RZ, 0x3, R84 ;  /* 0x00000003ff547819 */ /* 0x000fe40000011454 */
[----:B------:R-:W-:-:S03]  /*7950*/  LOP3.LUT R85, R85, 0x1c0, R86, 0xf8, !PT ;  /* 0x000001c055557812 */ /* 0x000fc600078ef856 */
[----:B------:R-:W-:Y:S01]  /*7960*/  IMAD R84, R84, 0x1400, R229 ;  /* 0x0000140054547824 */ /* 0x000fe200078e02e5 */
[----:B------:R-:W-:-:S05]  /*7970*/  LOP3.LUT R85, R85, R228, RZ, 0x3c, !PT ;  /* 0x000000e455557212 */ /* 0x000fca00078e3cff */
[----:B------:R-:W-:-:S04]  /*7980*/  IMAD.IADD R84, R84, 0x1, R85 ;  /* 0x0000000154547824 */ /* 0x000fc800078e0255 */
[C---:B------:R-:W-:Y:S02]  /*7990*/  IMAD R88, R19.reuse, 0x5000, R84 ;  /* 0x0000500013587824 */ /* 0x040fe400078e0254 */
[----:B------:R-:W-:Y:S02]  /*79a0*/  IMAD R84, R19, 0x5000, R138 ;  /* 0x0000500013547824 */ /* 0x000fe400078e028a */
[--C-:B------:R-:W-:Y:S02]  /*79b0*/  IMAD R88, R88, 0x2, R18.reuse ;  /* 0x0000000258587824 */ /* 0x100fe400078e0212 */
[----:B------:R-:W-:-:S04]  /*79c0*/  IMAD R84, R84, 0x2, R18 ;  /* 0x0000000254547824 */ /* 0x000fc800078e0212 */
[----:B------:R-:W0:Y:S04]  /*79d0*/  LDS.128 R88, [R88+0x24400] ;  /* 0x0244000058587984 */ /* 0x000e280000000c00 */
[----:B------:R-:W1:Y:S01]  /*79e0*/  LDS.128 R84, [R84+0x24400] ;  /* 0x0244000054547984 */ /* 0x000e620000000c00 */
[----:B------:R-:W-:Y:S05]  /*79f0*/  @P4 BRA `(.L_x_528) ;  /* 0x0000000400744947 */ /* 0x000fea0003800000 */
[--C-:B------:R-:W-:Y:S02]  /*7a00*/  SHF.R.U64 R40, R40, 0x10, R41.reuse ;  /* 0x0000001028287819 */ /* 0x100fe40000001229 */
[----:B------:R-:W-:Y:S02]  /*7a10*/  SHF.R.U32.HI R152, RZ, 0x10, R41 ;  /* 0x00000010ff987819 */ /* 0x000fe40000011629 */
[----:B------:R-:W-:Y:S02]  /*7a20*/  SHF.R.U64 R41, R42, 0x10, R43 ;  /* 0x000000102a297819 */ /* 0x000fe4000000122b */
[--C-:B------:R-:W-:Y:S02]  /*7a30*/  SHF.R.U64 R42, R48, 0x10, R49.reuse ;  /* 0x00000010302a7819 */ /* 0x100fe40000001231 */
[----:B------:R-:W-:Y:S02]  /*7a40*/  SHF.R.U32.HI R49, RZ, 0x10, R49 ;  /* 0x00000010ff317819 */ /* 0x000fe40000011631 */
[----:B------:R-:W-:-:S02]  /*7a50*/  SHF.R.U64 R48, R50, 0x10, R51 ;  /* 0x0000001032307819 */ /* 0x000fc40000001233 */
[----:B------:R-:W-:Y:S02]  /*7a60*/  PRMT R40, R150, 0x5432, R40 ;  /* 0x0000543296287816 */ /* 0x000fe40000000028 */
[----:B------:R-:W-:Y:S02]  /*7a70*/  PRMT R152, R151, 0x5432, R152 ;  /* 0x0000543297987816 */ /* 0x000fe40000000098 */
[----:B------:R-:W-:Y:S02]  /*7a80*/  PRMT R50, R176, 0x5410, R49 ;  /* 0x00005410b0327816 */ /* 0x000fe40000000031 */
[----:B------:R-:W-:Y:S02]  /*7a90*/  SHF.R.U32.HI R150, RZ, 0x10, R43 ;  /* 0x00000010ff967819 */ /* 0x000fe4000001162b */
[----:B------:R-:W-:Y:S01]  /*7aa0*/  SHF.R.U32.HI R151, RZ, 0x10, R51 ;  /* 0x00000010ff977819 */ /* 0x000fe20000011633 */
[----:B------:R-:W-:Y:S01]  /*7ab0*/  IMAD.U32 R51, R50, 0x10000, RZ ;  /* 0x0001000032337824 */ /* 0x000fe200078e00ff */
[----:B------:R-:W-:-:S02]  /*7ac0*/  PRMT R43, R153, 0x5410, R41 ;  /* 0x00005410992b7816 */ /* 0x000fc40000000029 */
[----:B------:R-:W-:Y:S02]  /*7ad0*/  PRMT R41, R176, 0x5432, R42 ;  /* 0x00005432b0297816 */ /* 0x000fe4000000002a */
[C---:B------:R-:W-:Y:S01]  /*7ae0*/  PRMT R42, R154.reuse, 0x5432, R48 ;  /* 0x000054329a2a7816 */ /* 0x040fe20000000030 */
[----:B0-----:R-:W-:Y:S01]  /*7af0*/  IMAD.U32 R48, R89, 0x10000, RZ ;  /* 0x0001000059307824 */ /* 0x001fe200078e00ff */
[----:B------:R-:W-:Y:S01]  /*7b00*/  PRMT R151, R154, 0x5410, R151 ;  /* 0x000054109a977816 */ /* 0x000fe20000000097 */
[----:B------:R-:W-:Y:S01]  /*7b10*/  IMAD.U32 R154, R152, 0x10000, RZ ;  /* 0x00010000989a7824 */ /* 0x000fe200078e00ff */
[----:B------:R-:W-:Y:S01]  /*7b20*/  PRMT R150, R153, 0x5432, R150 ;  /* 0x0000543299967816 */ /* 0x000fe20000000096 */
[C---:B------:R-:W-:Y:S01]  /*7b30*/  FMUL.FTZ R49, R48.reuse, R51 ;  /* 0x0000003330317220 */ /* 0x040fe20000410000 */
[----:B-1----:R-:W-:Y:S02]  /*7b40*/  IMAD.U32 R153, R85, 0x10000, RZ ;  /* 0x0001000055997824 */ /* 0x002fe400078e00ff */
[----:B------:R-:W-:Y:S01]  /*7b50*/  FMUL.FTZ R48, R48, R154 ;  /* 0x0000009a30307220 */ /* 0x000fe20000410000 */
[----:B------:R-:W-:-:S02]  /*7b60*/  LOP3.LUT R50, R50, 0xffff0000, RZ, 0xc0, !PT ;  /* 0xffff000032327812 */ /* 0x000fc400078ec0ff */
[----:B------:R-:W-:Y:S01]  /*7b70*/  LOP3.LUT R152, R152, 0xffff0000, RZ, 0xc0, !PT ;  /* 0xffff000098987812 */ /* 0x000fe200078ec0ff */
[----:B------:R-:W-:Y:S01]  /*7b80*/  FFMA.FTZ R48, R153, R51, R48 ;  /* 0x0000003399307223 */ /* 0x000fe20000010030 */
[----:B------:R-:W-:Y:S01]  /*7b90*/  LOP3.LUT R51, R89, 0xffff0000, RZ, 0xc0, !PT ;  /* 0xffff000059337812 */ /* 0x000fe200078ec0ff */
[----:B------:R-:W-:Y:S01]  /*7ba0*/  FFMA.FTZ R49, R153, R154, -R49 ;  /* 0x0000009a99317223 */ /* 0x000fe20000010831 */
[----:B------:R-:W-:Y:S01]  /*7bb0*/  LOP3.LUT R89, R85, 0xffff0000, RZ, 0xc0, !PT ;  /* 0xffff000055597812 */ /* 0x000fe200078ec0ff */
[C---:B------:R-:W-:Y:S01]  /*7bc0*/  IMAD.U32 R154, R91.reuse, 0x10000, RZ ;  /* 0x000100005b9a7824 */ /* 0x040fe200078e00ff */
[----:B------:R-:W-:Y:S01]  /*7bd0*/  LOP3.LUT R91, R91, 0xffff0000, RZ, 0xc0, !PT ;  /* 0xffff00005b5b7812 */ /* 0x000fe200078ec0ff */
[C---:B------:R-:W-:Y:S01]  /*7be0*/  FMUL.FTZ R85, R51.reuse, R50 ;  /* 0x0000003233557220 */ /* 0x040fe20000410000 */
[-C--:B------:R-:W-:Y:S01]  /*7bf0*/  FMUL.FTZ R51, R51, R152.reuse ;  /* 0x0000009833337220 */ /* 0x080fe20000410000 */
[C---:B------:R-:W-:Y:S01]  /*7c00*/  IMAD.U32 R153, R151.reuse, 0x10000, RZ ;  /* 0x0001000097997824 */ /* 0x040fe200078e00ff */
[----:B------:R-:W-:Y:S01]  /*7c10*/  LOP3.LUT R151, R151, 0xffff0000, RZ, 0xc0, !PT ;  /* 0xffff000097977812 */ /* 0x000fe200078ec0ff */
[C---:B------:R-:W-:Y:S01]  /*7c20*/  FFMA.FTZ R85, R89.reuse, R152, -R85 ;  /* 0x0000009859557223 */ /* 0x040fe20000010855 */
[----:B------:R-:W-:Y:S01]  /*7c30*/  FFMA.FTZ R50, R89, R50, R51 ;  /* 0x0000003259327223 */ /* 0x000fe20000010033 */
[----:B------:R-:W-:-:S02]  /*7c40*/  IMAD.U32 R152, R87, 0x10000, RZ ;  /* 0x0001000057987824 */ /* 0x000fc400078e00ff */
[----:B------:R-:W-:Y:S01]  /*7c50*/  FMUL.FTZ R51, R154, R153 ;  /* 0x000000999a337220 */ /* 0x000fe20000410000 */
[C---:B------:R-:W-:Y:S01]  /*7c60*/  IMAD.U32 R89, R150.reuse, 0x10000, RZ ;  /* 0x0001000096597824 */ /* 0x040fe200078e00ff */
[----:B------:R-:W-:Y:S02]  /*7c70*/  LOP3.LUT R150, R150, 0xffff0000, RZ, 0xc0, !PT ;  /* 0xffff000096967812 */ /* 0x000fe400078ec0ff */
[----:B------:R-:W-:Y:S01]  /*7c80*/  F2FP.BF16.F32.PACK_AB R85, R85, R49 ;  /* 0x000000315555723e */ /* 0x000fe200000010ff */
[-C--:B------:R-:W-:Y:S01]  /*7c90*/  FFMA.FTZ R51, R152, R89.reuse, -R51 ;  /* 0x0000005998337223 */ /* 0x080fe20000010833 */
[----:B------:R-:W-:Y:S01]  /*7ca0*/  FMUL.FTZ R89, R154, R89 ;  /* 0x000000599a597220 */ /* 0x000fe20000410000 */
[----:B------:R-:W-:Y:S01]  /*7cb0*/  F2FP.BF16.F32.PACK_AB R48, R50, R48 ;  /* 0x000000303230723e */ /* 0x000fe200000010ff */
[----:B------:R-:W-:Y:S02]  /*7cc0*/  IMAD.U32 R49, R88, 0x10000, RZ ;  /* 0x0001000058317824 */ /* 0x000fe400078e00ff */
[----:B------:R-:W-:Y:S01]  /*7cd0*/  FFMA.FTZ R89, R152, R153, R89 ;  /* 0x0000009998597223 */ /* 0x000fe20000010059 */
[----:B------:R-:W-:Y:S01]  /*7ce0*/  LOP3.LUT R152, R87, 0xffff0000, RZ, 0xc0, !PT ;  /* 0xffff000057987812 */ /* 0x000fe200078ec0ff */
[CC--:B------:R-:W-:Y:S01]  /*7cf0*/  FMUL.FTZ R87, R91.reuse, R151.reuse ;  /* 0x000000975b577220 */ /* 0x0c0fe20000410000 */
[-C--:B------:R-:W-:Y:S01]  /*7d00*/  FMUL.FTZ R91, R91, R150.reuse ;  /* 0x000000965b5b7220 */ /* 0x080fe20000410000 */
[C---:B------:R-:W-:Y:S01]  /*7d10*/  IMAD.U32 R50, R41.reuse, 0x10000, RZ ;  /* 0x0001000029327824 */ /* 0x040fe200078e00ff */
[----:B------:R-:W-:Y:S01]  /*7d20*/  LOP3.LUT R41, R41, 0xffff0000, RZ, 0xc0, !PT ;  /* 0xffff000029297812 */ /* 0x000fe200078ec0ff */
[C---:B------:R-:W-:Y:S01]  /*7d30*/  FFMA.FTZ R87, R152.reuse, R150, -R87 ;  /* 0x0000009698577223 */ /* 0x040fe20000010857 */
[----:B------:R-:W-:Y:S01]  /*7d40*/  FFMA.FTZ R151, R152, R151, R91 ;  /* 0x0000009798977223 */ /* 0x000fe2000001005b */
[----:B------:R-:W-:-:S03]  /*7d50*/  FMUL.FTZ R91, R49, R50 ;  /* 0x00000032315b7220 */ /* 0x000fc60000410000 */
[----:B------:R-:W-:Y:S01]  /*7d60*/  F2FP.BF16.F32.PACK_AB R87, R87, R51 ;  /* 0x000000335757723e */ /* 0x000fe200000010ff */
[----:B------:R-:W-:Y:S01]  /*7d70*/  IMAD.U32 R51, R84, 0x10000, RZ ;  /* 0x0001000054337824 */ /* 0x000fe200078e00ff */
[----:B------:R-:W-:Y:S01]  /*7d80*/  F2FP.BF16.F32.PACK_AB R151, R151, R89 ;  /* 0x000000599797723e */ /* 0x000fe200000010ff */
[C---:B------:R-:W-:Y:S01]  /*7d90*/  IMAD.U32 R89, R40.reuse, 0x10000, RZ ;  /* 0x0001000028597824 */ /* 0x040fe200078e00ff */
[----:B------:R-:W-:-:S03]  /*7da0*/  LOP3.LUT R40, R40, 0xffff0000, RZ, 0xc0, !PT ;  /* 0xffff000028287812 */ /* 0x000fc600078ec0ff */
[-C--:B------:R-:W-:Y:S01]  /*7db0*/  FMUL.FTZ R49, R49, R89.reuse ;  /* 0x0000005931317220 */ /* 0x080fe20000410000 */
[C---:B------:R-:W-:Y:S01]  /*7dc0*/  FFMA.FTZ R91, R51.reuse, R89, -R91 ;  /* 0x00000059335b7223 */ /* 0x040fe2000001085b */
[----:B------:R-:W-:Y:S02]  /*7dd0*/  IMAD.U32 R89, R90, 0x10000, RZ ;  /* 0x000100005a597824 */ /* 0x000fe400078e00ff */
[----:B------:R-:W-:Y:S01]  /*7de0*/  FFMA.FTZ R49, R51, R50, R49 ;  /* 0x0000003233317223 */ /* 0x000fe20000010031 */
[----:B------:R-:W-:Y:S02]  /*7df0*/  LOP3.LUT R50, R88, 0xffff0000, RZ, 0xc0, !PT ;  /* 0xffff000058327812 */ /* 0x000fe400078ec0ff */
[----:B------:R-:W-:-:S03]  /*7e00*/  LOP3.LUT R51, R84, 0xffff0000, RZ, 0xc0, !PT ;  /* 0xffff000054337812 */ /* 0x000fc600078ec0ff */
[C---:B------:R-:W-:Y:S01]  /*7e10*/  FMUL.FTZ R84, R50.reuse, R41 ;  /* 0x0000002932547220 */ /* 0x040fe20000410000 */
[----:B------:R-:W-:-:S03]  /*7e20*/  FMUL.FTZ R50, R50, R40 ;  /* 0x0000002832327220 */ /* 0x000fc60000410000 */
[C---:B------:R-:W-:Y:S01]  /*7e30*/  FFMA.FTZ R40, R51.reuse, R40, -R84 ;  /* 0x0000002833287223 */ /* 0x040fe20000010854 */
[----:B------:R-:W-:Y:S01]  /*7e40*/  FFMA.FTZ R41, R51, R41, R50 ;  /* 0x0000002933297223 */ /* 0x000fe20000010032 */
[C---:B------:R-:W-:Y:S01]  /*7e50*/  IMAD.U32 R51, R42.reuse, 0x10000, RZ ;  /* 0x000100002a337824 */ /* 0x040fe200078e00ff */
[----:B------:R-:W-:Y:S01]  /*7e60*/  LOP3.LUT R42, R42, 0xffff0000, RZ, 0xc0, !PT ;  /* 0xffff00002a2a7812 */ /* 0x000fe200078ec0ff */
[C---:B------:R-:W-:Y:S01]  /*7e70*/  IMAD.U32 R84, R43.reuse, 0x10000, RZ ;  /* 0x000100002b547824 */ /* 0x040fe200078e00ff */
[----:B------:R-:W-:Y:S01]  /*7e80*/  LOP3.LUT R43, R43, 0xffff0000, RZ, 0xc0, !PT ;  /* 0xffff00002b2b7812 */ /* 0x000fe200078ec0ff */
[C---:B------:R-:W-:Y:S01]  /*7e90*/  FMUL.FTZ R88, R89.reuse, R51 ;  /* 0x0000003359587220 */ /* 0x040fe20000410000 */
[----:B------:R-:W-:Y:S02]  /*7ea0*/  IMAD.U32 R50, R86, 0x10000, RZ ;  /* 0x0001000056327824 */ /* 0x000fe400078e00ff */
[----:B------:R-:W-:Y:S01]  /*7eb0*/  FMUL.FTZ R89, R89, R84 ;  /* 0x0000005459597220 */ /* 0x000fe20000410000 */
[----:B------:R-:W-:Y:S01]  /*7ec0*/  F2FP.BF16.F32.PACK_AB R40, R40, R91 ;  /* 0x0000005b2828723e */ /* 0x000fe200000010ff */
[----:B------:R-:W-:-:S02]  /*7ed0*/  IMAD.MOV.U32 R91, RZ, RZ, R151 ;  /* 0x000000ffff5b7224 */ /* 0x000fc400078e0097 */
[C---:B------:R-:W-:Y:S01]  /*7ee0*/  FFMA.FTZ R88, R50.reuse, R84, -R88 ;  /* 0x0000005432587223 */ /* 0x040fe20000010858 */
[----:B------:R-:W-:Y:S01]  /*7ef0*/  FFMA.FTZ R89, R50, R51, R89 ;  /* 0x0000003332597223 */ /* 0x000fe20000010059 */
[----:B------:R-:W-:Y:S02]  /*7f00*/  LOP3.LUT R50, R90, 0xffff0000, RZ, 0xc0, !PT ;  /* 0xffff00005a327812 */ /* 0x000fe400078ec0ff */
[----:B------:R-:W-:Y:S02]  /*7f10*/  LOP3.LUT R51, R86, 0xffff0000, RZ, 0xc0, !PT ;  /* 0xffff000056337812 */ /* 0x000fe400078ec0ff */
[----:B------:R-:W-:Y:S01]  /*7f20*/  F2FP.BF16.F32.PACK_AB R41, R41, R49 ;  /* 0x000000312929723e */ /* 0x000fe200000010ff */
[C---:B------:R-:W-:Y:S01]  /*7f30*/  FMUL.FTZ R84, R50.reuse, R42 ;  /* 0x0000002a32547220 */ /* 0x040fe20000410000 */
[----:B------:R-:W-:-:S03]  /*7f40*/  FMUL.FTZ R50, R50, R43 ;  /* 0x0000002b32327220 */ /* 0x000fc60000410000 */
[C---:B------:R-:W-:Y:S01]  /*7f50*/  FFMA.FTZ R84, R51.reuse, R43, -R84 ;  /* 0x0000002b33547223 */ /* 0x040fe20000010854 */
[----:B------:R-:W-:-:S04]  /*7f60*/  FFMA.FTZ R50, R51, R42, R50 ;  /* 0x0000002a33327223 */ /* 0x000fc80000010032 */
[----:B------:R-:W-:Y:S01]  /*7f70*/  F2FP.BF16.F32.PACK_AB R86, R84, R88 ;  /* 0x000000585456723e */ /* 0x000fe200000010ff */
[----:B------:R-:W-:Y:S01]  /*7f80*/  IMAD.MOV.U32 R84, RZ, RZ, R40 ;  /* 0x000000ffff547224 */ /* 0x000fe200078e0028 */
[----:B------:R-:W-:Y:S01]  /*7f90*/  F2FP.BF16.F32.PACK_AB R50, R50, R89 ;  /* 0x000000593232723e */ /* 0x000fe200000010ff */
[----:B------:R-:W-:Y:S02]  /*7fa0*/  IMAD.MOV.U32 R88, RZ, RZ, R41 ;  /* 0x000000ffff587224 */ /* 0x000fe400078e0029 */
[----:B------:R-:W-:Y:S02]  /*7fb0*/  IMAD.MOV.U32 R89, RZ, RZ, R48 ;  /* 0x000000ffff597224 */ /* 0x000fe400078e0030 */
[----:B------:R-:W-:-:S07]  /*7fc0*/  IMAD.MOV.U32 R90, RZ, RZ, R50 ;  /* 0x000000ffff5a7224 */ /* 0x000fce00078e0032 */
.L_x_528:
[----:B------:R-:W-:Y:S05]  /*7fd0*/  BSYNC B3 ;  /* 0x0000000000037941 */ /* 0x000fea0003800000 */
.L_x_527:
[----:B------:R-:W-:Y:S01]  /*7fe0*/  ISETP.GE.AND P4, PT, R149, R143, PT ;  /* 0x0000008f9500720c */ /* 0x000fe20003f86270 */
[----:B------:R-:W-:-:S12]  /*7ff0*/  ULDC.64 UR4, c[0x0][0x208] ;  /* 0x0000820000047ab9 */ /* 0x000fd80000000a00 */
[--C-:B------:R-:W-:Y:S02]  /*8000*/  @!P4 SHF.R.S32.HI R43, RZ, 0x1f, R149.reuse ;  /* 0x0000001fff2bc819 */ /* 0x100fe40000011495 */
[----:B------:R-:W-:-:S04]  /*8010*/  @!P4 IADD3 R149, P5, P6, R96, R134, R149 ;  /* 0x000000866095c210 */ /* 0x000fc80007ebe095 */
[----:B------:R-:W-:Y:S02]  /*8020*/  @!P4 IADD3.X R43, R93, R148, R43, P5, P6 ;  /* 0x000000945d2bc210 */ /* 0x000fe40002fec42b */
[----:B------:R-:W-:-:S04]  /*8030*/  IADD3 R41, P5, P6, R96, R134, R14 ;  /* 0x0000008660297210 */ /* 0x000fc80007ebe00e */
[----:B------:R-:W-:Y:S02]  /*8040*/  IADD3.X R42, R93, R148, R8, P5, P6 ;  /* 0x000000945d2a7210 */ /* 0x000fe40002fec408 */
[----:B------:R-:W-:-:S04]  /*8050*/  LEA R40, P5, R41, R116, 0x1 ;  /* 0x0000007429287211 */ /* 0x000fc800078a08ff */
[----:B------:R-:W-:Y:S02]  /*8060*/  LEA.HI.X R41, R41, R117, R42, 0x1, P5 ;  /* 0x0000007529297211 */ /* 0x000fe400028f0c2a */
[----:B------:R-:W-:-:S03]  /*8070*/  @!P4 LEA R42, P5, R149, R116, 0x1 ;  /* 0x00000074952ac211 */ /* 0x000fc600078a08ff */
[----:B-1----:R1:W-:Y:S01]  /*8080*/  STG.E.128 desc[UR4][R40.64], R84 ;  /* 0x0000005428007986 */ /* 0x0023e2000c101d04 */
[----:B------:R-:W-:-:S05]  /*8090*/  @!P4 LEA.HI.X R43, R149, R117, R43, 0x1, P5 ;  /* 0x00000075952bc211 */ /* 0x000fca00028f0c2b */
[----:B0-----:R1:W-:Y:S04]  /*80a0*/  @!P4 STG.E.128 desc[UR4][R42.64], R88 ;  /* 0x000000582a00c986 */ /* 0x0013e8000c101d04 */
.L_x_526:
[----:B------:R-:W-:Y:S05]  /*80b0*/  BSYNC B2 ;  /* 0x0000000000027941 */ /* 0x000fea0003800000 */
.L_x_525:
[----:B------:R-:W-:-:S13]  /*80c0*/  ISETP.NE.AND P4, PT, R11, RZ, PT ;  /* 0x000000ff0b00720c */ /* 0x000fda0003f85270 */
[----:B------:R-:W-:Y:S05]  /*80d0*/  @!P4 BRA `(.L_x_524) ;  /* 0x000000080004c947 */ /* 0x000fea0003800000 */
[----:B-1----:R-:W-:Y:S01]  /*80e0*/  SEL R40, R118, R145, !P1 ;  /* 0x0000009176287207 */ /* 0x002fe20004800000 */
        /* <DEDUP_REMOVED lines=22> */
[----:B------:R-:W-:Y:S01]  /*8250*/  SHF.R.U64 R38, R38, 0x10, R39 ;  /* 0x0000001026267819 */ /* 0x000fe20000001227 */
[----:B0-----:R-:W-:Y:S01]  /*8260*/  IMAD.U32 R89, R49, 0x10000, RZ ;  /* 0x0001000031597824 */ /* 0x001fe200078e00ff */
[--C-:B------:R-:W-:Y:S01]  /*8270*/  SHF.R.U32.HI R85, RZ, 0x10, R45.reuse ;  /* 0x00000010ff557819 */ /* 0x100fe2000001162d */
[----:B-1----:R-:W-:Y:S01]  /*8280*/  IMAD.U32 R87, R41, 0x10000, RZ ;  /* 0x0001000029577824 */ /* 0x002fe200078e00ff */
[----:B------:R-:W-:Y:S02]  /*8290*/  SHF.R.U64 R44, R44, 0x10, R45 ;  /* 0x000000102c2c7819 */ /* 0x000fe4000000122d */
[----:B------:R-:W-:Y:S02]  /*82a0*/  SHF.R.U64 R45, R46, 0x10, R47 ;  /* 0x000000102e2d7819 */ /* 0x000fe4000000122f */
[----:B------:R-:W-:Y:S02]  /*82b0*/  SHF.R.U64 R36, R36, 0x10, R37 ;  /* 0x0000001024247819 */ /* 0x000fe40000001225 */
[----:B------:R-:W-:-:S02]  /*82c0*/  PRMT R46, R174, 0x5432, R38 ;  /* 0x00005432ae2e7816 */ /* 0x000fc40000000026 */
[----:B------:R-:W-:Y:S02]  /*82d0*/  SHF.R.U32.HI R37, RZ, 0x10, R37 ;  /* 0x00000010ff257819 */ /* 0x000fe40000011625 */
[----:B------:R-:W-:Y:S02]  /*82e0*/  PRMT R38, R173, 0x5410, R85 ;  /* 0x00005410ad267816 */ /* 0x000fe40000000055 */
[----:B------:R-:W-:Y:S02]  /*82f0*/  PRMT R37, R175, 0x5410, R37 ;  /* 0x00005410af257816 */ /* 0x000fe40000000025 */
[----:B------:R-:W-:Y:S01]  /*8300*/  SHF.R.U32.HI R47, RZ, 0x10, R47 ;  /* 0x00000010ff2f7819 */ /* 0x000fe2000001162f */
[C---:B------:R-:W-:Y:S01]  /*8310*/  IMAD.U32 R88, R38.reuse, 0x10000, RZ ;  /* 0x0001000026587824 */ /* 0x040fe200078e00ff */
[----:B------:R-:W-:Y:S01]  /*8320*/  LOP3.LUT R38, R38, 0xffff0000, RZ, 0xc0, !PT ;  /* 0xffff000026267812 */ /* 0x000fe200078ec0ff */
[----:B------:R-:W-:Y:S01]  /*8330*/  IMAD.U32 R85, R37, 0x10000, RZ ;  /* 0x0001000025557824 */ /* 0x000fe200078e00ff */
[----:B------:R-:W-:Y:S01]  /*8340*/  LOP3.LUT R49, R49, 0xffff0000, RZ, 0xc0, !PT ;  /* 0xffff000031317812 */ /* 0x000fe200078ec0ff */
[----:B------:R-:W-:Y:S01]  /*8350*/  FMUL.FTZ R86, R89, R88 ;  /* 0x0000005859567220 */ /* 0x000fe20000410000 */
[----:B------:R-:W-:-:S02]  /*8360*/  SHF.R.U32.HI R39, RZ, 0x10, R39 ;  /* 0x00000010ff277819 */ /* 0x000fc40000011627 */
[----:B------:R-:W-:Y:S01]  /*8370*/  PRMT R47, R172, 0x5410, R47 ;  /* 0x00005410ac2f7816 */ /* 0x000fe2000000002f */
[-C--:B------:R-:W-:Y:S01]  /*8380*/  FFMA.FTZ R86, R87, R85.reuse, -R86 ;  /* 0x0000005557567223 */ /* 0x080fe20000010856 */
[----:B------:R-:W-:Y:S01]  /*8390*/  FMUL.FTZ R85, R89, R85 ;  /* 0x0000005559557220 */ /* 0x000fe20000410000 */
[----:B------:R-:W-:Y:S01]  /*83a0*/  LOP3.LUT R41, R41, 0xffff0000, RZ, 0xc0, !PT ;  /* 0xffff000029297812 */ /* 0x000fe200078ec0ff */
[----:B------:R-:W-:Y:S01]  /*83b0*/  IMAD.U32 R89, R51, 0x10000, RZ ;  /* 0x0001000033597824 */ /* 0x000fe200078e00ff */
[----:B------:R-:W-:Y:S01]  /*83c0*/  PRMT R39, R174, 0x5410, R39 ;  /* 0x00005410ae277816 */ /* 0x000fe20000000027 */
[----:B------:R-:W-:Y:S01]  /*83d0*/  FFMA.FTZ R85, R87, R88, R85 ;  /* 0x0000005857557223 */ /* 0x000fe20000010055 */
[----:B------:R-:W-:Y:S01]  /*83e0*/  LOP3.LUT R87, R37, 0xffff0000, RZ, 0xc0, !PT ;  /* 0xffff000025577812 */ /* 0x000fe200078ec0ff */
[----:B------:R-:W-:Y:S01]  /*83f0*/  FMUL.FTZ R37, R49, R38 ;  /* 0x0000002631257220 */ /* 0x000fe20000410000 */
[C---:B------:R-:W-:Y:S01]  /*8400*/  IMAD.U32 R88, R47.reuse, 0x10000, RZ ;  /* 0x000100002f587824 */ /* 0x040fe200078e00ff */
[----:B------:R-:W-:-:S02]  /*8410*/  LOP3.LUT R47, R47, 0xffff0000, RZ, 0xc0, !PT ;  /* 0xffff00002f2f7812 */ /* 0x000fc400078ec0ff */
[-C--:B------:R-:W-:Y:S01]  /*8420*/  FMUL.FTZ R49, R49, R87.reuse ;  /* 0x0000005731317220 */ /* 0x080fe20000410000 */
[----:B------:R-:W-:Y:S01]  /*8430*/  FFMA.FTZ R37, R41, R87, -R37 ;  /* 0x0000005729257223 */ /* 0x000fe20000010825 */
[----:B------:R-:W-:Y:S01]  /*8440*/  IMAD.U32 R87, R43, 0x10000, RZ ;  /* 0x000100002b577824 */ /* 0x000fe200078e00ff */
[----:B------:R-:W-:Y:S01]  /*8450*/  LOP3.LUT R51, R51, 0xffff0000, RZ, 0xc0, !PT ;  /* 0xffff000033337812 */ /* 0x000fe200078ec0ff */
[----:B------:R-:W-:Y:S01]  /*8460*/  FFMA.FTZ R38, R41, R38, R49 ;  /* 0x0000002629267223 */ /* 0x000fe20000010031 */
[----:B------:R-:W-:Y:S02]  /*8470*/  IMAD.U32 R49, R39, 0x10000, RZ ;  /* 0x0001000027317824 */ /* 0x000fe400078e00ff */
[----:B------:R-:W-:Y:S01]  /*8480*/  FMUL.FTZ R41, R89, R88 ;  /* 0x0000005859297220 */ /* 0x000fe20000410000 */
[----:B------:R-:W-:Y:S02]  /*8490*/  PRMT R44, R173, 0x5432, R44 ;  /* 0x00005432ad2c7816 */ /* 0x000fe4000000002c */
[----:B------:R-:W-:Y:S01]  /*84a0*/  PRMT R36, R175, 0x5432, R36 ;  /* 0x00005432af247816 */ /* 0x000fe20000000024 */
[-C--:B------:R-:W-:Y:S01]  /*84b0*/  FFMA.FTZ R41, R87, R49.reuse, -R41 ;  /* 0x0000003157297223 */ /* 0x080fe20000010829 */
[----:B------:R-:W-:Y:S01]  /*84c0*/  FMUL.FTZ R49, R89, R49 ;  /* 0x0000003159317220 */ /* 0x000fe20000410000 */
[----:B------:R-:W-:-:S02]  /*84d0*/  F2FP.BF16.F32.PACK_AB R38, R38, R85 ;  /* 0x000000552626723e */ /* 0x000fc400000010ff */
[----:B------:R-:W-:Y:S01]  /*84e0*/  PRMT R45, R172, 0x5432, R45 ;  /* 0x00005432ac2d7816 */ /* 0x000fe2000000002d */
[----:B------:R-:W-:Y:S01]  /*84f0*/  FFMA.FTZ R49, R87, R88, R49 ;  /* 0x0000005857317223 */ /* 0x000fe20000010031 */
[----:B------:R-:W-:Y:S02]  /*8500*/  LOP3.LUT R87, R39, 0xffff0000, RZ, 0xc0, !PT ;  /* 0xffff000027577812 */ /* 0x000fe400078ec0ff */
[----:B------:R-:W-:Y:S01]  /*8510*/  LOP3.LUT R39, R43, 0xffff0000, RZ, 0xc0, !PT ;  /* 0xffff00002b277812 */ /* 0x000fe200078ec0ff */
[----:B------:R-:W-:Y:S01]  /*8520*/  FMUL.FTZ R43, R51, R47 ;  /* 0x0000002f332b7220 */ /* 0x000fe20000410000 */
[----:B------:R-:W-:Y:S01]  /*8530*/  F2FP.BF16.F32.PACK_AB R37, R37, R86 ;  /* 0x000000562525723e */ /* 0x000fe200000010ff */
[-C--:B------:R-:W-:Y:S02]  /*8540*/  FMUL.FTZ R51, R51, R87.reuse ;  /* 0x0000005733337220 */ /* 0x080fe40000410000 */
[C---:B------:R-:W-:Y:S02]  /*8550*/  FFMA.FTZ R43, R39.reuse, R87, -R43 ;  /* 0x00000057272b7223 */ /* 0x040fe4000001082b */
[----:B------:R-:W-:Y:S01]  /*8560*/  FFMA.FTZ R51, R39, R47, R51 ;  /* 0x0000002f27337223 */ /* 0x000fe20000010033 */
[----:B------:R-:W-:-:S02]  /*8570*/  IMAD.U32 R47, R48, 0x10000, RZ ;  /* 0x00010000302f7824 */ /* 0x000fc400078e00ff */
[----:B------:R-:W-:Y:S01]  /*8580*/  F2FP.BF16.F32.PACK_AB R43, R43, R41 ;  /* 0x000000292b2b723e */ /* 0x000fe200000010ff */
[----:B------:R-:W-:Y:S01]  /*8590*/  IMAD.U32 R41, R44, 0x10000, RZ ;  /* 0x000100002c297824 */ /* 0x000fe200078e00ff */
[----:B------:R-:W-:Y:S01]  /*85a0*/  F2FP.BF16.F32.PACK_AB R51, R51, R49 ;  /* 0x000000313333723e */ /* 0x000fe200000010ff */
[----:B------:R-:W-:Y:S01]  /*85b0*/  IMAD.U32 R49, R36, 0x10000, RZ ;  /* 0x0001000024317824 */ /* 0x000fe200078e00ff */
[----:B------:R-:W-:Y:S01]  /*85c0*/  LOP3.LUT R44, R44, 0xffff0000, RZ, 0xc0, !PT ;  /* 0xffff00002c2c7812 */ /* 0x000fe200078ec0ff */
[C---:B------:R-:W-:Y:S01]  /*85d0*/  FMUL.FTZ R85, R47.reuse, R41 ;  /* 0x000000292f557220 */ /* 0x040fe20000410000 */
[----:B------:R-:W-:Y:S02]  /*85e0*/  IMAD.U32 R39, R40, 0x10000, RZ ;  /* 0x0001000028277824 */ /* 0x000fe400078e00ff */
[-C--:B------:R-:W-:Y:S01]  /*85f0*/  FMUL.FTZ R47, R47, R49.reuse ;  /* 0x000000312f2f7220 */ /* 0x080fe20000410000 */
[----:B------:R-:W-:Y:S01]  /*8600*/  LOP3.LUT R36, R36, 0xffff0000, RZ, 0xc0, !PT ;  /* 0xffff000024247812 */ /* 0x000fe200078ec0ff */
[----:B------:R-:W-:-:S02]  /*8610*/  FFMA.FTZ R85, R39, R49, -R85 ;  /* 0x0000003127557223 */ /* 0x000fc40000010855 */
[----:B------:R-:W-:Y:S01]  /*8620*/  FFMA.FTZ R47, R39, R41, R47 ;  /* 0x00000029272f7223 */ /* 0x000fe2000001002f */
[----:B------:R-:W-:Y:S01]  /*8630*/  LOP3.LUT R39, R48, 0xffff0000, RZ, 0xc0, !PT ;  /* 0xffff000030277812 */ /* 0x000fe200078ec0ff */
[----:B------:R-:W-:Y:S01]  /*8640*/  IMAD.U32 R49, R50, 0x10000, RZ ;  /* 0x0001000032317824 */ /* 0x000fe200078e00ff */
        /* <DEDUP_REMOVED lines=11> */
[-C--:B------:R-:W-:Y:S01]  /*8700*/  FMUL.FTZ R49, R49, R44.reuse ;  /* 0x0000002c31317220 */ /* 0x080fe20000410000 */
[----:B------:R-:W-:Y:S01]  /*8710*/  F2FP.BF16.F32.PACK_AB R36, R36, R85 ;  /* 0x000000552424723e */ /* 0x000fe200000010ff */
[----:B------:R-:W-:-:S02]  /*8720*/  FFMA.FTZ R48, R40, R44, -R48 ;  /* 0x0000002c28307223 */ /* 0x000fc40000010830 */
[----:B------:R-:W-:Y:S01]  /*8730*/  FFMA.FTZ R49, R40, R41, R49 ;  /* 0x0000002928317223 */ /* 0x000fe20000010031 */
[----:B------:R-:W-:Y:S02]  /*8740*/  LOP3.LUT R40, R50, 0xffff0000, RZ, 0xc0, !PT ;  /* 0xffff000032287812 */ /* 0x000fe400078ec0ff */
[----:B------:R-:W-:Y:S02]  /*8750*/  LOP3.LUT R41, R42, 0xffff0000, RZ, 0xc0, !PT ;  /* 0xffff00002a297812 */ /* 0x000fe400078ec0ff */
[----:B------:R-:W-:Y:S01]  /*8760*/  F2FP.BF16.F32.PACK_AB R39, R39, R47 ;  /* 0x0000002f2727723e */ /* 0x000fe200000010ff */
[C---:B------:R-:W-:Y:S01]  /*8770*/  FMUL.FTZ R42, R40.reuse, R45 ;  /* 0x0000002d282a7220 */ /* 0x040fe20000410000 */
[----:B------:R-:W-:-:S03]  /*8780*/  FMUL.FTZ R40, R40, R46 ;  /* 0x0000002e28287220 */ /* 0x000fc60000410000 */
[C---:B------:R-:W-:Y:S01]  /*8790*/  FFMA.FTZ R42, R41.reuse, R46, -R42 ;  /* 0x0000002e292a7223 */ /* 0x040fe2000001082a */
[----:B------:R-:W-:Y:S01]  /*87a0*/  FFMA.FTZ R40, R41, R45, R40 ;  /* 0x0000002d29287223 */ /* 0x000fe20000010028 */
[----:B------:R-:W-:-:S03]  /*87b0*/  IMAD.MOV.U32 R41, RZ, RZ, R37 ;  /* 0x000000ffff297224 */ /* 0x000fc600078e0025 */
[----:B------:R-:W-:Y:S01]  /*87c0*/  F2FP.BF16.F32.PACK_AB R42, R42, R48 ;  /* 0x000000302a2a723e */ /* 0x000fe200000010ff */
[----:B------:R-:W-:Y:S01]  /*87d0*/  IMAD.MOV.U32 R48, RZ, RZ, R39 ;  /* 0x000000ffff307224 */ /* 0x000fe200078e0027 */
[----:B------:R-:W-:Y:S01]  /*87e0*/  F2FP.BF16.F32.PACK_AB R50, R40, R49 ;  /* 0x000000312832723e */ /* 0x000fe200000010ff */
[----:B------:R-:W-:Y:S02]  /*87f0*/  IMAD.MOV.U32 R40, RZ, RZ, R36 ;  /* 0x000000ffff287224 */ /* 0x000fe400078e0024 */
[----:B------:R-:W-:-:S07]  /*8800*/  IMAD.MOV.U32 R49, RZ, RZ, R38 ;  /* 0x000000ffff317224 */ /* 0x000fce00078e0026 */
.L_x_530:
[----:B------:R-:W-:Y:S05]  /*8810*/  BSYNC B2 ;  /* 0x0000000000027941 */ /* 0x000fea0003800000 */
.L_x_529:
        /* <DEDUP_REMOVED lines=13> */
.L_x_524:
[----:B------:R-:W-:Y:S05]  /*88f0*/  BSYNC B1 ;  /* 0x0000000000017941 */ /* 0x000fea0003800000 */
.L_x_523:
[----:B----4-:R-:W4:Y:S01]  /*8900*/  LDL R36, [R1+0x10] ;  /* 0x0000100001247983 */ /* 0x010f220000100800 */
[----:B------:R-:W-:Y:S01]  /*8910*/  BSSY B1, `(.L_x_531) ;  /* 0x000010e000017945 */ /* 0x000fe20003800000 */
[----:B----4-:R-:W-:-:S13]  /*8920*/  LOP3.LUT P4, RZ, R36, 0x1, RZ, 0xc0, !PT ;  /* 0x0000000124ff7812 */ /* 0x010fda000788c0ff */
[----:B------:R-:W-:Y:S05]  /*8930*/  @P4 BRA `(.L_x_532) ;  /* 0x00000010002c4947 */ /* 0x000fea0003800000 */
[----:B------:R-:W-:Y:S01]  /*8940*/  ISETP.NE.AND P4, PT, R27, RZ, PT ;  /* 0x000000ff1b00720c */ /* 0x000fe20003f85270 */
[----:B------:R-:W-:Y:S01]  /*8950*/  VIADD R36, R213, 0x20 ;  /* 0x00000020d5247836 */ /* 0x000fe20000000000 */
[----:B------:R-:W-:Y:S01]  /*8960*/  BSSY B2, `(.L_x_533) ;  /* 0x0000086000027945 */ /* 0x000fe20003800000 */
[-C--:B---3--:R-:W-:Y:S02]  /*8970*/  IMAD R50, R142, R124.reuse, RZ ;  /* 0x0000007c8e327224 */ /* 0x088fe400078e02ff */
[----:B------:R-:W-:-:S04]  /*8980*/  IMAD.WIDE.U32 R44, R36, R124, R122 ;  /* 0x0000007c242c7225 */ /* 0x000fc800078e007a */
[----:B------:R-:W-:-:S04]  /*8990*/  IMAD R50, R36, R125, R50 ;  /* 0x0000007d24327224 */ /* 0x000fc800078e0232 */
[----:B------:R-:W-:Y:S01]  /*89a0*/  IMAD.IADD R50, R45, 0x1, R50 ;  /* 0x000000012d327824 */ /* 0x000fe200078e0232 */
[----:B------:R-:W-:Y:S06]  /*89b0*/  @!P4 BRA `(.L_x_534) ;  /* 0x000000080000c947 */ /* 0x000fec0003800000 */
[----:B------:R-:W-:Y:S01]  /*89c0*/  SEL R36, R118, R145, !P0 ;  /* 0x0000009176247207 */ /* 0x000fe20004000000 */
[----:B------:R-:W-:Y:S01]  /*89d0*/  BSSY B3, `(.L_x_535) ;  /* 0x0000071000037945 */ /* 0x000fe20003800000 */
[----:B------:R-:W-:Y:S02]  /*89e0*/  SHF.R.U32.HI R38, RZ, 0x3, R223 ;  /* 0x00000003ff267819 */ /* 0x000fe400000116df */
[----:B------:R-:W-:Y:S02]  /*89f0*/  SHF.R.S32.HI R37, RZ, 0x1f, R36 ;  /* 0x0000001fff257819 */ /* 0x000fe40000011424 */
[----:B------:R-:W-:Y:S02]  /*8a00*/  ISETP.GE.AND P4, PT, R16, R115, PT ;  /* 0x000000731000720c */ /* 0x000fe40003f86270 */
[----:B------:R-:W-:-:S04]  /*8a10*/  LEA.HI R37, R37, R36, RZ, 0x4 ;  /* 0x0000002425257211 */ /* 0x000fc800078f20ff */
[----:B------:R-:W-:-:S04]  /*8a20*/  LEA.HI.SX32 R46, R37, R15, 0x1c ;  /* 0x0000000f252e7211 */ /* 0x000fc800078fe2ff */
[----:B------:R-:W-:-:S04]  /*8a30*/  SHF.R.S32.HI R37, RZ, 0x1f, R46 ;  /* 0x0000001fff257819 */ /* 0x000fc8000001142e */
[----:B------:R-:W-:Y:S01]  /*8a40*/  LEA.HI R37, R37, R46, RZ, 0x3 ;  /* 0x0000002e25257211 */ /* 0x000fe200078f18ff */
[----:B------:R-:W-:-:S03]  /*8a50*/  IMAD.SHL.U32 R46, R46, 0x8, RZ ;  /* 0x000000082e2e7824 */ /* 0x000fc600078e00ff */
[----:B------:R-:W-:Y:S02]  /*8a60*/  SHF.R.S32.HI R37, RZ, 0x3, R37 ;  /* 0x00000003ff257819 */ /* 0x000fe40000011425 */
[----:B------:R-:W-:-:S03]  /*8a70*/  LOP3.LUT R36, R223, 0x38, R46, 0xf8, !PT ;  /* 0x00000038df247812 */ /* 0x000fc600078ef82e */
[----:B------:R-:W-:Y:S01]  /*8a80*/  IMAD R37, R37, 0x1400, R226 ;  /* 0x0000140025257824 */ /* 0x000fe200078e02e2 */
[----:B------:R-:W-:-:S05]  /*8a90*/  LOP3.LUT R36, R36, R38, RZ, 0x3c, !PT ;  /* 0x0000002624247212 */ /* 0x000fca00078e3cff */
[----:B------:R-:W-:-:S04]  /*8aa0*/  IMAD.IADD R36, R37, 0x1, R36 ;  /* 0x0000000125247824 */ /* 0x000fc800078e0224 */
[C---:B-1----:R-:W-:Y:S02]  /*8ab0*/  IMAD R40, R19.reuse, 0x5000, R36 ;  /* 0x0000500013287824 */ /* 0x042fe400078e0224 */
[----:B------:R-:W-:Y:S02]  /*8ac0*/  IMAD R36, R19, 0x5000, R136 ;  /* 0x0000500013247824 */ /* 0x000fe400078e0288 */
[--C-:B------:R-:W-:Y:S02]  /*8ad0*/  IMAD R40, R40, 0x2, R18.reuse ;  /* 0x0000000228287824 */ /* 0x100fe400078e0212 */
[----:B------:R-:W-:-:S04]  /*8ae0*/  IMAD R36, R36, 0x2, R18 ;  /* 0x0000000224247824 */ /* 0x000fc800078e0212 */
[----:B------:R-:W1:Y:S04]  /*8af0*/  LDS.128 R40, [R40+0x24400] ;  /* 0x0244000028287984 */ /* 0x000e680000000c00 */
[----:B------:R-:W3:Y:S01]  /*8b00*/  LDS.128 R36, [R36+0x24400] ;  /* 0x0244000024247984 */ /* 0x000ee20000000c00 */
[----:B------:R-:W-:Y:S05]  /*8b10*/  @P4 BRA `(.L_x_536) ;  /* 0x0000000400704947 */ /* 0x000fea0003800000 */
[--C-:B------:R-:W-:Y:S01]  /*8b20*/  SHF.R.U64 R49, R64, 0x10, R65.reuse ;  /* 0x0000001040317819 */ /* 0x100fe20000001241 */
[----:B01----:R-:W-:Y:S01]  /*8b30*/  IMAD.U32 R84, R41, 0x10000, RZ ;  /* 0x0001000029547824 */ /* 0x003fe200078e00ff */
[----:B------:R-:W-:Y:S01]  /*8b40*/  SHF.R.U32.HI R64, RZ, 0x10, R65 ;  /* 0x00000010ff407819 */ /* 0x000fe20000011641 */
[----:B---3--:R-:W-:Y:S01]  /*8b50*/  IMAD.U32 R65, R37, 0x10000, RZ ;  /* 0x0001000025417824 */ /* 0x008fe200078e00ff */
[--C-:B------:R-:W-:Y:S02]  /*8b60*/  SHF.R.U64 R47, R56, 0x10, R57.reuse ;  /* 0x00000010382f7819 */ /* 0x100fe40000001239 */
[----:B------:R-:W-:Y:S02]  /*8b70*/  SHF.R.U32.HI R56, RZ, 0x10, R57 ;  /* 0x00000010ff387819 */ /* 0x000fe40000011639 */
[----:B------:R-:W-:Y:S02]  /*8b80*/  PRMT R64, R170, 0x5432, R64 ;  /* 0x00005432aa407816 */ /* 0x000fe40000000040 */
[----:B------:R-:W-:-:S02]  /*8b90*/  SHF.R.U64 R51, R66, 0x10, R67 ;  /* 0x0000001042337819 */ /* 0x000fc40000001243 */
[----:B------:R-:W-:Y:S02]  /*8ba0*/  PRMT R56, R168, 0x5432, R56 ;  /* 0x00005432a8387816 */ /* 0x000fe40000000038 */
[----:B------:R-:W-:Y:S01]  /*8bb0*/  SHF.R.U32.HI R66, RZ, 0x10, R67 ;  /* 0x00000010ff427819 */ /* 0x000fe20000011643 */
[----:B------:R-:W-:Y:S01]  /*8bc0*/  IMAD.U32 R67, R64, 0x10000, RZ ;  /* 0x0001000040437824 */ /* 0x000fe200078e00ff */
[--C-:B------:R-:W-:Y:S01]  /*8bd0*/  SHF.R.U64 R48, R58, 0x10, R59.reuse ;  /* 0x000000103a307819 */ /* 0x100fe2000000123b */
[----:B------:R-:W-:Y:S01]  /*8be0*/  IMAD.U32 R57, R56, 0x10000, RZ ;  /* 0x0001000038397824 */ /* 0x000fe200078e00ff */
[----:B------:R-:W-:Y:S01]  /*8bf0*/  SHF.R.U32.HI R58, RZ, 0x10, R59 ;  /* 0x00000010ff3a7819 */ /* 0x000fe2000001163b */
[----:B------:R-:W-:Y:S01]  /*8c00*/  FMUL.FTZ R59, R84, R67 ;  /* 0x00000043543b7220 */ /* 0x000fe20000410000 */
[----:B------:R-:W-:Y:S02]  /*8c10*/  LOP3.LUT R64, R64, 0xffff0000, RZ, 0xc0, !PT ;  /* 0xffff000040407812 */ /* 0x000fe400078ec0ff */
[----:B------:R-:W-:Y:S01]  /*8c20*/  LOP3.LUT R41, R41, 0xffff0000, RZ, 0xc0, !PT ;  /* 0xffff000029297812 */ /* 0x000fe200078ec0ff */
[-C--:B------:R-:W-:Y:S01]  /*8c30*/  FFMA.FTZ R59, R65, R57.reuse, -R59 ;  /* 0x00000039413b7223 */ /* 0x080fe2000001083b */
[----:B------:R-:W-:Y:S01]  /*8c40*/  FMUL.FTZ R57, R84, R57 ;  /* 0x0000003954397220 */ /* 0x000fe20000410000 */
[----:B------:R-:W-:-:S02]  /*8c50*/  LOP3.LUT R56, R56, 0xffff0000, RZ, 0xc0, !PT ;  /* 0xffff000038387812 */ /* 0x000fc400078ec0ff */
[----:B------:R-:W-:Y:S01]  /*8c60*/  PRMT R66, R169, 0x5432, R66 ;  /* 0x00005432a9427816 */ /* 0x000fe20000000042 */
[----:B------:R-:W-:Y:S01]  /*8c70*/  FFMA.FTZ R57, R65, R67, R57 ;  /* 0x0000004341397223 */ /* 0x000fe20000010039 */
[----:B------:R-:W-:Y:S01]  /*8c80*/  LOP3.LUT R65, R37, 0xffff0000, RZ, 0xc0, !PT ;  /* 0xffff000025417812 */ /* 0x000fe200078ec0ff */
[C---:B------:R-:W-:Y:S01]  /*8c90*/  FMUL.FTZ R37, R41.reuse, R64 ;  /* 0x0000004029257220 */ /* 0x040fe20000410000 */
[-C--:B------:R-:W-:Y:S01]  /*8ca0*/  FMUL.FTZ R41, R41, R56.reuse ;  /* 0x0000003829297220 */ /* 0x080fe20000410000 */
[----:B------:R-:W-:Y:S01]  /*8cb0*/  PRMT R58, R167, 0x5432, R58 ;  /* 0x00005432a73a7816 */ /* 0x000fe2000000003a */
[----:B------:R-:W-:Y:S02]  /*8cc0*/  IMAD.U32 R67, R43, 0x10000, RZ ;  /* 0x000100002b437824 */ /* 0x000fe400078e00ff */
[C---:B------:R-:W-:Y:S01]  /*8cd0*/  FFMA.FTZ R37, R65.reuse, R56, -R37 ;  /* 0x0000003841257223 */ /* 0x040fe20000010825 */
[----:B------:R-:W-:Y:S01]  /*8ce0*/  FFMA.FTZ R41, R65, R64, R41 ;  /* 0x0000004041297223 */ /* 0x000fe20000010029 */
[C---:B------:R-:W-:Y:S01]  /*8cf0*/  IMAD.U32 R65, R66.reuse, 0x10000, RZ ;  /* 0x0001000042417824 */ /* 0x040fe200078e00ff */
[----:B------:R-:W-:Y:S01]  /*8d00*/  LOP3.LUT R66, R66, 0xffff0000, RZ, 0xc0, !PT ;  /* 0xffff000042427812 */ /* 0x000fe200078ec0ff */
[----:B------:R-:W-:Y:S01]  /*8d10*/  IMAD.U32 R64, R39, 0x10000, RZ ;  /* 0x0001000027407824 */ /* 0x000fe200078e00ff */
[----:B------:R-:W-:Y:S01]  /*8d20*/  LOP3.LUT R43, R43, 0xffff0000, RZ, 0xc0, !PT ;  /* 0xffff00002b2b7812 */ /* 0x000fe200078ec0ff */
[----:B------:R-:W-:-:S02]  /*8d30*/  IMAD.U32 R56, R58, 0x10000, RZ ;  /* 0x000100003a387824 */ /* 0x000fc400078e00ff */
[-C--:B------:R-:W-:Y:S01]  /*8d40*/  FMUL.FTZ R84, R67, R65.reuse ;  /* 0x0000004143547220 */ /* 0x080fe20000410000 */
[----:B------:R-:W-:Y:S02]  /*8d50*/  LOP3.LUT R58, R58, 0xffff0000, RZ, 0xc0, !PT ;  /* 0xffff00003a3a7812 */ /* 0x000fe400078ec0ff */
[----:B------:R-:W-:Y:S01]  /*8d60*/  LOP3.LUT R39, R39, 0xffff0000, RZ, 0xc0, !PT ;  /* 0xffff000027277812 */ /* 0x000fe200078ec0ff */
[-C--:B------:R-:W-:Y:S01]  /*8d70*/  FFMA.FTZ R84, R64, R56.reuse, -R84 ;  /* 0x0000003840547223 */ /* 0x080fe20000010854 */
[----:B------:R-:W-:Y:S01]  /*8d80*/  FMUL.FTZ R56, R67, R56 ;  /* 0x0000003843387220 */ /* 0x000fe20000410000 */
[----:B------:R-:W-:Y:S02]  /*8d90*/  PRMT R49, R170, 0x5410, R49 ;  /* 0x00005410aa317816 */ /* 0x000fe40000000031 */
[----:B------:R-:W-:Y:S01]  /*8da0*/  PRMT R47, R168, 0x5410, R47 ;  /* 0x00005410a82f7816 */ /* 0x000fe2000000002f */
[----:B------:R-:W-:Y:S01]  /*8db0*/  FFMA.FTZ R64, R64, R65, R56 ;  /* 0x0000004140407223 */ /* 0x000fe20000010038 */
[C---:B------:R-:W-:Y:S01]  /*8dc0*/  FMUL.FTZ R56, R43.reuse, R66 ;  /* 0x000000422b387220 */ /* 0x040fe20000410000 */
[----:B------:R-:W-:Y:S01]  /*8dd0*/  FMUL.FTZ R43, R43, R58 ;  /* 0x0000003a2b2b7220 */ /* 0x000fe20000410000 */
[----:B------:R-:W-:Y:S01]  /*8de0*/  F2FP.BF16.F32.PACK_AB R41, R41, R57 ;  /* 0x000000392929723e */ /* 0x000fe200000010ff */
[----:B------:R-:W-:-:S02]  /*8df0*/  IMAD.U32 R57, R49, 0x10000, RZ ;  /* 0x0001000031397824 */ /* 0x000fc400078e00ff */
[C---:B------:R-:W-:Y:S01]  /*8e00*/  FFMA.FTZ R56, R39.reuse, R58, -R56 ;  /* 0x0000003a27387223 */ /* 0x040fe20000010838 */
[----:B------:R-:W-:Y:S01]  /*8e10*/  FFMA.FTZ R43, R39, R66, R43 ;  /* 0x00000042272b7223 */ /* 0x000fe2000001002b */
[----:B------:R-:W-:Y:S01]  /*8e20*/  F2FP.BF16.F32.PACK_AB R37, R37, R59 ;  /* 0x0000003b2525723e */ /* 0x000fe200000010ff */
[----:B------:R-:W-:Y:S01]  /*8e30*/  IMAD.U32 R58, R40, 0x10000, RZ ;  /* 0x00010000283a7824 */ /* 0x000fe200078e00ff */
[----:B------:R-:W-:Y:S01]  /*8e40*/  LOP3.LUT R49, R49, 0xffff0000, RZ, 0xc0, !PT ;  /* 0xffff000031317812 */ /* 0x000fe200078ec0ff */
[----:B------:R-:W-:Y:S01]  /*8e50*/  IMAD.U32 R59, R47, 0x10000, RZ ;  /* 0x000100002f3b7824 */ /* 0x000fe200078e00ff */
[----:B------:R-:W-:Y:S01]  /*8e60*/  F2FP.BF16.F32.PACK_AB R43, R43, R64 ;  /* 0x000000402b2b723e */ /* 0x000fe200000010ff */
[----:B------:R-:W-:Y:S01]  /*8e70*/  FMUL.FTZ R64, R58, R57 ;  /* 0x000000393a407220 */ /* 0x000fe20000410000 */
[----:B------:R-:W-:Y:S02]  /*8e80*/  IMAD.U32 R39, R36, 0x10000, RZ ;  /* 0x0001000024277824 */ /* 0x000fe400078e00ff */
[-C--:B------:R-:W-:Y:S01]  /*8e90*/  FMUL.FTZ R58, R58, R59.reuse ;  /* 0x0000003b3a3a7220 */ /* 0x080fe20000410000 */
[----:B------:R-:W-:Y:S01]  /*8ea0*/  LOP3.LUT R47, R47, 0xffff0000, RZ, 0xc0, !PT ;  /* 0xffff00002f2f7812 */ /* 0x000fe200078ec0ff */
[----:B------:R-:W-:-:S02]  /*8eb0*/  FFMA.FTZ R64, R39, R59, -R64 ;  /* 0x0000003b27407223 */ /* 0x000fc40000010840 */
[----:B------:R-:W-:Y:S01]  /*8ec0*/  FFMA.FTZ R58, R39, R57, R58 ;  /* 0x00000039273a7223 */ /* 0x000fe2000001003a */
[----:B------:R-:W-:Y:S01]  /*8ed0*/  LOP3.LUT R39, R40, 0xffff0000, RZ, 0xc0, !PT ;  /* 0xffff000028277812 */ /* 0x000fe200078ec0ff */
[----:B------:R-:W-:Y:S01]  /*8ee0*/  IMAD.U32 R59, R42, 0x10000, RZ ;  /* 0x000100002a3b7824 */ /* 0x000fe200078e00ff */
[----:B------:R-:W-:Y:S02]  /*8ef0*/  LOP3.LUT R40, R36, 0xffff0000, RZ, 0xc0, !PT ;  /* 0xffff000024287812 */ /* 0x000fe400078ec0ff */
[----:B------:R-:W-:Y:S01]  /*8f00*/  PRMT R51, R169, 0x5410, R51 ;  /* 0x00005410a9337816 */ /* 0x000fe20000000033 */
[----:B------:R-:W-:Y:S01]  /*8f10*/  FMUL.FTZ R36, R39, R49 ;  /* 0x0000003127247220 */ /* 0x000fe20000410000 */
[----:B------:R-:W-:Y:S01]  /*8f20*/  PRMT R48, R167, 0x5410, R48 ;  /* 0x00005410a7307816 */ /* 0x000fe20000000030 */
[-C--:B------:R-:W-:Y:S01]  /*8f30*/  FMUL.FTZ R39, R39, R47.reuse ;  /* 0x0000002f27277220 */ /* 0x080fe20000410000 */
[----:B------:R-:W-:Y:S01]  /*8f40*/  F2FP.BF16.F32.PACK_AB R56, R56, R84 ;  /* 0x000000543838723e */ /* 0x000fe200000010ff */
[----:B------:R-:W-:Y:S01]  /*8f50*/  FFMA.FTZ R36, R40, R47, -R36 ;  /* 0x0000002f28247223 */ /* 0x000fe20000010824 */
[----:B------:R-:W-:-:S02]  /*8f60*/  IMAD.U32 R47, R51, 0x10000, RZ ;  /* 0x00010000332f7824 */ /* 0x000fc400078e00ff */
[----:B------:R-:W-:Y:S01]  /*8f70*/  FFMA.FTZ R39, R40, R49, R39 ;  /* 0x0000003128277223 */ /* 0x000fe20000010027 */
[----:B------:R-:W-:Y:S01]  /*8f80*/  IMAD.U32 R49, R48, 0x10000, RZ ;  /* 0x0001000030317824 */ /* 0x000fe200078e00ff */
[----:B------:R-:W-:Y:S01]  /*8f90*/  LOP3.LUT R51, R51, 0xffff0000, RZ, 0xc0, !PT ;  /* 0xffff000033337812 */ /* 0x000fe200078ec0ff */
[C---:B------:R-:W-:Y:S01]  /*8fa0*/  FMUL.FTZ R57, R59.reuse, R47 ;  /* 0x0000002f3b397220 */ /* 0x040fe20000410000 */
[----:B------:R-:W-:Y:S02]  /*8fb0*/  IMAD.U32 R40, R38, 0x10000, RZ ;  /* 0x0001000026287824 */ /* 0x000fe400078e00ff */
[-C--:B------:R-:W-:Y:S01]  /*8fc0*/  FMUL.FTZ R59, R59, R49.reuse ;  /* 0x000000313b3b7220 */ /* 0x080fe20000410000 */
[----:B------:R-:W-:Y:S01]  /*8fd0*/  LOP3.LUT R48, R48, 0xffff0000, RZ, 0xc0, !PT ;  /* 0xffff000030307812 */ /* 0x000fe200078ec0ff */
[C---:B------:R-:W-:Y:S02]  /*8fe0*/  FFMA.FTZ R57, R40.reuse, R49, -R57 ;  /* 0x0000003128397223 */ /* 0x040fe40000010839 */
[----:B------:R-:W-:Y:S01]  /*8ff0*/  FFMA.FTZ R59, R40, R47, R59 ;  /* 0x0000002f283b7223 */ /* 0x000fe2000001003b */
[----:B------:R-:W-:-:S02]  /*9000*/  LOP3.LUT R40, R42, 0xffff0000, RZ, 0xc0, !PT ;  /* 0xffff00002a287812 */ /* 0x000fc400078ec0ff */
[----:B------:R-:W-:Y:S02]  /*9010*/  LOP3.LUT R38, R38, 0xffff0000, RZ, 0xc0, !PT ;  /* 0xffff000026267812 */ /* 0x000fe400078ec0ff */
[----:B------:R-:W-:Y:S01]  /*9020*/  F2FP.BF16.F32.PACK_AB R39, R39, R58 ;  /* 0x0000003a2727723e */ /* 0x000fe200000010ff */
[CC--:B------:R-:W-:Y:S01]  /*9030*/  FMUL.FTZ R42, R40.reuse, R51.reuse ;  /* 0x00000033282a7220 */ /* 0x0c0fe20000410000 */
[----:B------:R-:W-:Y:S01]  /*9040*/  FMUL.FTZ R40, R40, R48 ;  /* 0x0000003028287220 */ /* 0x000fe20000410000 */
[----:B------:R-:W-:Y:S02]  /*9050*/  F2FP.BF16.F32.PACK_AB R36, R36, R64 ;  /* 0x000000402424723e */ /* 0x000fe400000010ff */
[C---:B------:R-:W-:Y:S01]  /*9060*/  FFMA.FTZ R42, R38.reuse, R48, -R42 ;  /* 0x00000030262a7223 */ /* 0x040fe2000001082a */
[----:B------:R-:W-:-:S04]  /*9070*/  FFMA.FTZ R40, R38, R51, R40 ;  /* 0x0000003326287223 */ /* 0x000fc80000010028 */
[----:B------:R-:W-:Y:S02]  /*9080*/  F2FP.BF16.F32.PACK_AB R42, R42, R57 ;  /* 0x000000392a2a723e */ /* 0x000fe400000010ff */
[----:B------:R-:W-:Y:S01]  /*9090*/  F2FP.BF16.F32.PACK_AB R59, R40, R59 ;  /* 0x0000003b283b723e */ /* 0x000fe200000010ff */
[----:B------:R-:W-:Y:S02]  /*90a0*/  IMAD.MOV.U32 R40, RZ, RZ, R39 ;  /* 0x000000ffff287224 */ /* 0x000fe400078e0027 */
[----:B------:R-:W-:Y:S02]  /*90b0*/  IMAD.MOV.U32 R38, RZ, RZ, R42 ;  /* 0x000000ffff267224 */ /* 0x000fe400078e002a */
[----:B------:R-:W-:Y:S02]  /*90c0*/  IMAD.MOV.U32 R39, RZ, RZ, R56 ;  /* 0x000000ffff277224 */ /* 0x000fe400078e0038 */
[----:B------:R-:W-:-:S07]  /*90d0*/  IMAD.MOV.U32 R42, RZ, RZ, R59 ;  /* 0x000000ffff2a7224 */ /* 0x000fce00078e003b */
.L_x_536:
[----:B------:R-:W-:Y:S05]  /*90e0*/  BSYNC B3 ;  /* 0x0000000000037941 */ /* 0x000fea0003800000 */
.L_x_535:
        /* <DEDUP_REMOVED lines=10> */
[----:B---3--:R3:W-:Y:S01]  /*9190*/  STG.E.128 desc[UR4][R46.64], R36 ;  /* 0x000000242e007986 */ /* 0x0087e2000c101d04 */
[----:B------:R-:W-:-:S05]  /*91a0*/  @!P4 LEA.HI.X R49, R51, R117, R49, 0x1, P5 ;  /* 0x000000753331c211 */ /* 0x000fca00028f0c31 */
[----:B-1----:R3:W-:Y:S04]  /*91b0*/  @!P4 STG.E.128 desc[UR4][R48.64], R40 ;  /* 0x000000283000c986 */ /* 0x0027e8000c101d04 */
.L_x_534:
[----:B------:R-:W-:Y:S05]  /*91c0*/  BSYNC B2 ;  /* 0x0000000000027941 */ /* 0x000fea0003800000 */
.L_x_533:
[----:B------:R-:W-:-:S13]  /*91d0*/  ISETP.NE.AND P4, PT, R11, RZ, PT ;  /* 0x000000ff0b00720c */ /* 0x000fda0003f85270 */
[----:B------:R-:W-:Y:S05]  /*91e0*/  @!P4 BRA `(.L_x_532) ;  /* 0x000000080000c947 */ /* 0x000fea0003800000 */
[----:B---3--:R-:W-:Y:S01]  /*91f0*/  SEL R36, R118, R145, !P1 ;  /* 0x0000009176247207 */ /* 0x008fe20004800000 */
        /* <DEDUP_REMOVED lines=22> */
[----:B-1----:R-:W-:Y:S01]  /*9360*/  IMAD.U32 R58, R41, 0x10000, RZ ;  /* 0x00010000293a7824 */ /* 0x002fe200078e00ff */
[----:B------:R-:W-:Y:S01]  /*9370*/  SHF.R.U32.HI R60, RZ, 0x10, R61 ;  /* 0x00000010ff3c7819 */ /* 0x000fe2000001163d */
[----:B---3--:R-:W-:Y:S01]  /*9380*/  IMAD.U32 R56, R37, 0x10000, RZ ;  /* 0x0001000025387824 */ /* 0x008fe200078e00ff */
[--C-:B------:R-:W-:Y:S02]  /*9390*/  SHF.R.U64 R47, R52, 0x10, R53.reuse ;  /* 0x00000010342f7819 */ /* 0x100fe40000001235 */
[----:B------:R-:W-:Y:S02]  /*93a0*/  SHF.R.U32.HI R52, RZ, 0x10, R53 ;  /* 0x00000010ff347819 */ /* 0x000fe40000011635 */
[----:B------:R-:W-:Y:S02]  /*93b0*/  PRMT R60, R166, 0x5432, R60 ;  /* 0x00005432a63c7816 */ /* 0x000fe4000000003c */
[----:B------:R-:W-:-:S02]  /*93c0*/  PRMT R52, R164, 0x5432, R52 ;  /* 0x00005432a4347816 */ /* 0x000fc40000000034 */
[--C-:B------:R-:W-:Y:S01]  /*93d0*/  SHF.R.U64 R48, R54, 0x10, R55.reuse ;  /* 0x0000001036307819 */ /* 0x100fe20000001237 */
[----:B------:R-:W-:Y:S01]  /*93e0*/  IMAD.U32 R57, R60, 0x10000, RZ ;  /* 0x000100003c397824 */ /* 0x000fe200078e00ff */
[----:B------:R-:W-:Y:S01]  /*93f0*/  SHF.R.U32.HI R54, RZ, 0x10, R55 ;  /* 0x00000010ff367819 */ /* 0x000fe20000011637 */
[----:B------:R-:W-:Y:S01]  /*9400*/  IMAD.U32 R53, R52, 0x10000, RZ ;  /* 0x0001000034357824 */ /* 0x000fe200078e00ff */
[--C-:B------:R-:W-:Y:S01]  /*9410*/  SHF.R.U64 R51, R62, 0x10, R63.reuse ;  /* 0x000000103e337819 */ /* 0x100fe2000000123f */
[----:B------:R-:W-:Y:S01]  /*9420*/  FMUL.FTZ R55, R58, R57 ;  /* 0x000000393a377220 */ /* 0x000fe20000410000 */
[----:B------:R-:W-:Y:S02]  /*9430*/  SHF.R.U32.HI R62, RZ, 0x10, R63 ;  /* 0x00000010ff3e7819 */ /* 0x000fe4000001163f */
[----:B------:R-:W-:Y:S01]  /*9440*/  LOP3.LUT R60, R60, 0xffff0000, RZ, 0xc0, !PT ;  /* 0xffff00003c3c7812 */ /* 0x000fe200078ec0ff */
[-C--:B------:R-:W-:Y:S01]  /*9450*/  FFMA.FTZ R55, R56, R53.reuse, -R55 ;  /* 0x0000003538377223 */ /* 0x080fe20000010837 */
[----:B------:R-:W-:Y:S01]  /*9460*/  FMUL.FTZ R53, R58, R53 ;  /* 0x000000353a357220 */ /* 0x000fe20000410000 */
[----:B------:R-:W-:Y:S01]  /*9470*/  LOP3.LUT R41, R41, 0xffff0000, RZ, 0xc0, !PT ;  /* 0xffff000029297812 */ /* 0x000fe200078ec0ff */
[----:B------:R-:W-:Y:S01]  /*9480*/  IMAD.U32 R58, R43, 0x10000, RZ ;  /* 0x000100002b3a7824 */ /* 0x000fe200078e00ff */
[----:B------:R-:W-:Y:S01]  /*9490*/  LOP3.LUT R52, R52, 0xffff0000, RZ, 0xc0, !PT ;  /* 0xffff000034347812 */ /* 0x000fe200078ec0ff */
[----:B------:R-:W-:Y:S01]  /*94a0*/  FFMA.FTZ R53, R56, R57, R53 ;  /* 0x0000003938357223 */ /* 0x000fe20000010035 */
[----:B------:R-:W-:-:S02]  /*94b0*/  PRMT R62, R165, 0x5432, R62 ;  /* 0x00005432a53e7816 */ /* 0x000fc4000000003e */
[----:B------:R-:W-:Y:S01]  /*94c0*/  LOP3.LUT R56, R37, 0xffff0000, RZ, 0xc0, !PT ;  /* 0xffff000025387812 */ /* 0x000fe200078ec0ff */
[----:B------:R-:W-:Y:S01]  /*94d0*/  FMUL.FTZ R37, R41, R60 ;  /* 0x0000003c29257220 */ /* 0x000fe20000410000 */
[----:B------:R-:W-:Y:S01]  /*94e0*/  PRMT R54, R163, 0x5432, R54 ;  /* 0x00005432a3367816 */ /* 0x000fe20000000036 */
[-C--:B------:R-:W-:Y:S01]  /*94f0*/  FMUL.FTZ R41, R41, R52.reuse ;  /* 0x0000003429297220 */ /* 0x080fe20000410000 */
[----:B------:R-:W-:Y:S02]  /*9500*/  IMAD.U32 R57, R62, 0x10000, RZ ;  /* 0x000100003e397824 */ /* 0x000fe400078e00ff */
[----:B------:R-:W-:Y:S01]  /*9510*/  FFMA.FTZ R37, R56, R52, -R37 ;  /* 0x0000003438257223 */ /* 0x000fe20000010825 */
[----:B------:R-:W-:Y:S01]  /*9520*/  LOP3.LUT R62, R62, 0xffff0000, RZ, 0xc0, !PT ;  /* 0xffff00003e3e7812 */ /* 0x000fe200078ec0ff */
[----:B------:R-:W-:Y:S01]  /*9530*/  FFMA.FTZ R41, R56, R60, R41 ;  /* 0x0000003c38297223 */ /* 0x000fe20000010029 */
[----:B------:R-:W-:Y:S02]  /*9540*/  IMAD.U32 R56, R39, 0x10000, RZ ;  /* 0x0001000027387824 */ /* 0x000fe400078e00ff */
[----:B------:R-:W-:Y:S01]  /*9550*/  FMUL.FTZ R59, R58, R57 ;  /* 0x000000393a3b7220 */ /* 0x000fe20000410000 */
[----:B------:R-:W-:Y:S01]  /*9560*/  IMAD.U32 R52, R54, 0x10000, RZ ;  /* 0x0001000036347824 */ /* 0x000fe200078e00ff */
[----:B------:R-:W-:-:S02]  /*9570*/  LOP3.LUT R43, R43, 0xffff0000, RZ, 0xc0, !PT ;  /* 0xffff00002b2b7812 */ /* 0x000fc400078ec0ff */
[----:B------:R-:W-:Y:S01]  /*9580*/  LOP3.LUT R54, R54, 0xffff0000, RZ, 0xc0, !PT ;  /* 0xffff000036367812 */ /* 0x000fe200078ec0ff */
[-C--:B------:R-:W-:Y:S01]  /*9590*/  FFMA.FTZ R59, R56, R52.reuse, -R59 ;  /* 0x00000034383b7223 */ /* 0x080fe2000001083b */
[----:B------:R-:W-:Y:S01]  /*95a0*/  FMUL.FTZ R52, R58, R52 ;  /* 0x000000343a347220 */ /* 0x000fe20000410000 */
[----:B------:R-:W-:Y:S02]  /*95b0*/  LOP3.LUT R39, R39, 0xffff0000, RZ, 0xc0, !PT ;  /* 0xffff000027277812 */ /* 0x000fe400078ec0ff */
[----:B------:R-:W-:Y:S01]  /*95c0*/  PRMT R49, R166, 0x5410, R49 ;  /* 0x00005410a6317816 */ /* 0x000fe20000000031 */
[----:B------:R-:W-:Y:S01]  /*95d0*/  FFMA.FTZ R56, R56, R57, R52 ;  /* 0x0000003938387223 */ /* 0x000fe20000010034 */
[C---:B------:R-:W-:Y:S01]  /*95e0*/  FMUL.FTZ R52, R43.reuse, R62 ;  /* 0x0000003e2b347220 */ /* 0x040fe20000410000 */
[-C--:B------:R-:W-:Y:S01]  /*95f0*/  FMUL.FTZ R43, R43, R54.reuse ;  /* 0x000000362b2b7220 */ /* 0x080fe20000410000 */
[----:B------:R-:W-:Y:S02]  /*9600*/  PRMT R47, R164, 0x5410, R47 ;  /* 0x00005410a42f7816 */ /* 0x000fe4000000002f */
[C---:B------:R-:W-:Y:S01]  /*9610*/  FFMA.FTZ R52, R39.reuse, R54, -R52 ;  /* 0x0000003627347223 */ /* 0x040fe20000010834 */
[----:B------:R-:W-:Y:S01]  /*9620*/  FFMA.FTZ R43, R39, R62, R43 ;  /* 0x0000003e272b7223 */ /* 0x000fe2000001002b */
[----:B------:R-:W-:Y:S01]  /*9630*/  F2FP.BF16.F32.PACK_AB R41, R41, R53 ;  /* 0x000000352929723e */ /* 0x000fe200000010ff */
[----:B------:R-:W-:Y:S01]  /*9640*/  IMAD.U32 R54, R40, 0x10000, RZ ;  /* 0x0001000028367824 */ /* 0x000fe200078e00ff */
[----:B------:R-:W-:Y:S01]  /*9650*/  F2FP.BF16.F32.PACK_AB R37, R37, R55 ;  /* 0x000000372525723e */ /* 0x000fe200000010ff */
[----:B------:R-:W-:Y:S01]  /*9660*/  IMAD.U32 R53, R49, 0x10000, RZ ;  /* 0x0001000031357824 */ /* 0x000fe200078e00ff */
[----:B------:R-:W-:Y:S01]  /*9670*/  F2FP.BF16.F32.PACK_AB R43, R43, R56 ;  /* 0x000000382b2b723e */ /* 0x000fe200000010ff */
[----:B------:R-:W-:Y:S01]  /*9680*/  IMAD.U32 R55, R47, 0x10000, RZ ;  /* 0x000100002f377824 */ /* 0x000fe200078e00ff */
[----:B------:R-:W-:Y:S01]  /*9690*/  LOP3.LUT R49, R49, 0xffff0000, RZ, 0xc0, !PT ;  /* 0xffff000031317812 */ /* 0x000fe200078ec0ff */
[----:B------:R-:W-:Y:S01]  /*96a0*/  FMUL.FTZ R56, R54, R53 ;  /* 0x0000003536387220 */ /* 0x000fe20000410000 */
[----:B------:R-:W-:-:S02]  /*96b0*/  IMAD.U32 R39, R36, 0x10000, RZ ;  /* 0x0001000024277824 */ /* 0x000fc400078e00ff */
[-C--:B------:R-:W-:Y:S01]  /*96c0*/  FMUL.FTZ R54, R54, R55.reuse ;  /* 0x0000003736367220 */ /* 0x080fe20000410000 */
[----:B------:R-:W-:Y:S01]  /*96d0*/  LOP3.LUT R47, R47, 0xffff0000, RZ, 0xc0, !PT ;  /* 0xffff00002f2f7812 */ /* 0x000fe200078ec0ff */
[C---:B------:R-:W-:Y:S02]  /*96e0*/  FFMA.FTZ R56, R39.reuse, R55, -R56 ;  /* 0x0000003727387223 */ /* 0x040fe40000010838 */
[----:B------:R-:W-:Y:S01]  /*96f0*/  FFMA.FTZ R54, R39, R53, R54 ;  /* 0x0000003527367223 */ /* 0x000fe20000010036 */
[----:B------:R-:W-:Y:S01]  /*9700*/  LOP3.LUT R39, R40, 0xffff0000, RZ, 0xc0, !PT ;  /* 0xffff000028277812 */ /* 0x000fe200078ec0ff */
[----:B------:R-:W-:Y:S01]  /*9710*/  IMAD.U32 R55, R42, 0x10000, RZ ;  /* 0x000100002a377824 */ /* 0x000fe200078e00ff */
[----:B------:R-:W-:Y:S02]  /*9720*/  LOP3.LUT R40, R36, 0xffff0000, RZ, 0xc0, !PT ;  /* 0xffff000024287812 */ /* 0x000fe400078ec0ff */
[----:B------:R-:W-:Y:S01]  /*9730*/  PRMT R51, R165, 0x5410, R51 ;  /* 0x00005410a5337816 */ /* 0x000fe20000000033 */
[----:B------:R-:W-:Y:S01]  /*9740*/  FMUL.FTZ R36, R39, R49 ;  /* 0x0000003127247220 */ /* 0x000fe20000410000 */
[----:B------:R-:W-:Y:S01]  /*9750*/  PRMT R48, R163, 0x5410, R48 ;  /* 0x00005410a3307816 */ /* 0x000fe20000000030 */
[----:B------:R-:W-:Y:S01]  /*9760*/  FMUL.FTZ R39, R39, R47 ;  /* 0x0000002f27277220 */ /* 0x000fe20000410000 */
        /* <DEDUP_REMOVED lines=26> */
.L_x_538:
[----:B------:R-:W-:Y:S05]  /*9910*/  BSYNC B2 ;  /* 0x0000000000027941 */ /* 0x000fea0003800000 */
.L_x_537:
        /* <DEDUP_REMOVED lines=13> */
.L_x_532:
[----:B------:R-:W-:Y:S05]  /*99f0*/  BSYNC B1 ;  /* 0x0000000000017941 */ /* 0x000fea0003800000 */
.L_x_531:
[-C--:B---34-:R-:W-:Y:S02]  /*9a00*/  IMAD R36, R140, R124.reuse, RZ ;  /* 0x0000007c8c247224 */ /* 0x098fe400078e02ff */
[----:B------:R-:W-:-:S04]  /*9a10*/  IMAD.WIDE.U32 R122, R237, R124, R122 ;  /* 0x0000007ced7a7225 */ /* 0x000fc800078e007a */
[----:B------:R-:W-:Y:S01]  /*9a20*/  IMAD R36, R237, R125, R36 ;  /* 0x0000007ded247224 */ /* 0x000fe200078e0224 */
[----:B------:R-:W-:Y:S06]  /*9a30*/  @P3 BRA `(.L_x_499) ;  /* 0x0000001400283947 */ /* 0x000fec0003800000 */
[----:B------:R-:W-:Y:S01]  /*9a40*/  ISETP.NE.AND P3, PT, R27, RZ, PT ;  /* 0x000000ff1b00720c */ /* 0x000fe20003f65270 */
[----:B------:R-:W-:Y:S01]  /*9a50*/  BSSY B1, `(.L_x_539) ;  /* 0x0000085000017945 */ /* 0x000fe20003800000 */
[----:B------:R-:W-:-:S11]  /*9a60*/  IMAD.IADD R48, R123, 0x1, R36 ;  /* 0x000000017b307824 */ /* 0x000fd600078e0224 */
[----:B------:R-:W-:Y:S05]  /*9a70*/  @!P3 BRA `(.L_x_540) ;  /* 0x000000080008b947 */ /* 0x000fea0003800000 */
[----:B------:R-:W-:Y:S01]  /*9a80*/  SEL R36, R118, R145, !P0 ;  /* 0x0000009176247207 */ /* 0x000fe20004000000 */
[----:B------:R-:W-:Y:S01]  /*9a90*/  BSSY B2, `(.L_x_541) ;  /* 0x0000079000027945 */ /* 0x000fe20003800000 */
[----:B------:R-:W-:Y:S02]  /*9aa0*/  SHF.R.U32.HI R39, RZ, 0x3, R222 ;  /* 0x00000003ff277819 */ /* 0x000fe400000116de */
[----:B------:R-:W-:-:S04]  /*9ab0*/  SHF.R.S32.HI R37, RZ, 0x1f, R36 ;  /* 0x0000001fff257819 */ /* 0x000fc80000011424 */
[----:B------:R-:W-:-:S04]  /*9ac0*/  LEA.HI R36, R37, R36, RZ, 0x4 ;  /* 0x0000002425247211 */ /* 0x000fc800078f20ff */
[----:B------:R-:W-:-:S04]  /*9ad0*/  LEA.HI.SX32 R36, R36, R15, 0x1c ;  /* 0x0000000f24247211 */ /* 0x000fc800078fe2ff */
[----:B------:R-:W-:Y:S01]  /*9ae0*/  SHF.R.S32.HI R38, RZ, 0x1f, R36 ;  /* 0x0000001fff267819 */ /* 0x000fe20000011424 */
[----:B------:R-:W-:-:S03]  /*9af0*/  IMAD.SHL.U32 R37, R36, 0x8, RZ ;  /* 0x0000000824257824 */ /* 0x000fc600078e00ff */
[----:B------:R-:W-:Y:S02]  /*9b00*/  LEA.HI R36, R38, R36, RZ, 0x3 ;  /* 0x0000002426247211 */ /* 0x000fe400078f18ff */
[----:B------:R-:W-:Y:S02]  /*9b10*/  ISETP.GE.AND P3, PT, R37, R143, PT ;  /* 0x0000008f2500720c */ /* 0x000fe40003f66270 */
[----:B------:R-:W-:-:S05]  /*9b20*/  SHF.R.S32.HI R36, RZ, 0x3, R36 ;  /* 0x00000003ff247819 */ /* 0x000fca0000011424 */
[----:B------:R-:W-:-:S06]  /*9b30*/  IMAD R36, R36, 0x1400, R225 ;  /* 0x0000140024247824 */ /* 0x000fcc00078e02e1 */
[--C-:B------:R-:W-:Y:S02]  /*9b40*/  @!P3 SHF.R.S32.HI R49, RZ, 0x1f, R37.reuse ;  /* 0x0000001fff31b819 */ /* 0x100fe40000011425 */
[--C-:B------:R-:W-:Y:S02]  /*9b50*/  @!P3 IADD3 R47, P4, P5, R96, R122, R37.reuse ;  /* 0x0000007a602fb210 */ /* 0x100fe40007d9e025 */
[----:B------:R-:W-:Y:S02]  /*9b60*/  LOP3.LUT R37, R222, 0x38, R37, 0xf8, !PT ;  /* 0x00000038de257812 */ /* 0x000fe400078ef825 */
[----:B------:R-:W-:Y:S02]  /*9b70*/  @!P3 IADD3.X R49, R93, R48, R49, P4, P5 ;  /* 0x000000305d31b210 */ /* 0x000fe400027ea431 */
[----:B------:R-:W-:Y:S02]  /*9b80*/  LOP3.LUT R37, R37, R39, RZ, 0x3c, !PT ;  /* 0x0000002725257212 */ /* 0x000fe400078e3cff */
[----:B------:R-:W-:-:S03]  /*9b90*/  IADD3 R45, P4, P5, R96, R122, R14 ;  /* 0x0000007a602d7210 */ /* 0x000fc60007d9e00e */
[----:B------:R-:W-:Y:S01]  /*9ba0*/  IMAD.IADD R36, R36, 0x1, R37 ;  /* 0x0000000124247824 */ /* 0x000fe200078e0225 */
[----:B------:R-:W-:Y:S02]  /*9bb0*/  IADD3.X R46, R93, R48, R8, P4, P5 ;  /* 0x000000305d2e7210 */ /* 0x000fe400027ea408 */
[----:B------:R-:W-:Y:S01]  /*9bc0*/  ISETP.GE.AND P4, PT, R16, R115, PT ;  /* 0x000000731000720c */ /* 0x000fe20003f86270 */
[C---:B-1----:R-:W-:Y:S02]  /*9bd0*/  IMAD R40, R19.reuse, 0x5000, R36 ;  /* 0x0000500013287824 */ /* 0x042fe400078e0224 */
[----:B------:R-:W-:Y:S02]  /*9be0*/  IMAD R36, R19, 0x5000, R132 ;  /* 0x0000500013247824 */ /* 0x000fe400078e0284 */
[--C-:B------:R-:W-:Y:S02]  /*9bf0*/  IMAD R40, R40, 0x2, R18.reuse ;  /* 0x0000000228287824 */ /* 0x100fe400078e0212 */
[----:B------:R-:W-:-:S04]  /*9c00*/  IMAD R36, R36, 0x2, R18 ;  /* 0x0000000224247824 */ /* 0x000fc800078e0212 */
[----:B------:R-:W1:Y:S04]  /*9c10*/  LDS.128 R40, [R40+0x24400] ;  /* 0x0244000028287984 */ /* 0x000e680000000c00 */
[----:B------:R-:W3:Y:S01]  /*9c20*/  LDS.128 R36, [R36+0x24400] ;  /* 0x0244000024247984 */ /* 0x000ee20000000c00 */
[----:B------:R-:W-:Y:S05]  /*9c30*/  @P4 BRA `(.L_x_542) ;  /* 0x0000000400784947 */ /* 0x000fea0003800000 */
[----:B------:R-:W-:Y:S01]  /*9c40*/  SHF.R.U32.HI R50, RZ, 0x10, R81 ;  /* 0x00000010ff327819 */ /* 0x000fe20000011651 */
[----:B-1----:R-:W-:Y:S01]  /*9c50*/  IMAD.U32 R55, R41, 0x10000, RZ ;  /* 0x0001000029377824 */ /* 0x002fe200078e00ff */
[----:B------:R-:W-:Y:S01]  /*9c60*/  SHF.R.U32.HI R44, RZ, 0x10, R73 ;  /* 0x00000010ff2c7819 */ /* 0x000fe20000011649 */
[----:B---3--:R-:W-:Y:S01]  /*9c70*/  IMAD.U32 R53, R37, 0x10000, RZ ;  /* 0x0001000025357824 */ /* 0x008fe200078e00ff */
[----:B------:R-:W-:Y:S01]  /*9c80*/  PRMT R50, R162, 0x5432, R50 ;  /* 0x00005432a2327816 */ /* 0x000fe20000000032 */
[----:B------:R-:W-:Y:S01]  /*9c90*/  IMAD.U32 R56, R43, 0x10000, RZ ;  /* 0x000100002b387824 */ /* 0x000fe200078e00ff */
[----:B------:R-:W-:Y:S01]  /*9ca0*/  PRMT R44, R160, 0x5432, R44 ;  /* 0x00005432a02c7816 */ /* 0x000fe2000000002c */
[----:B------:R-:W-:Y:S01]  /*9cb0*/  IMAD.U32 R59, R42, 0x10000, RZ ;  /* 0x000100002a3b7824 */ /* 0x000fe200078e00ff */
[----:B------:R-:W-:Y:S01]  /*9cc0*/  LOP3.LUT R37, R37, 0xffff0000, RZ, 0xc0, !PT ;  /* 0xffff000025257812 */ /* 0x000fe200078ec0ff */
[C---:B------:R-:W-:Y:S01]  /*9cd0*/  IMAD.U32 R51, R50.reuse, 0x10000, RZ ;  /* 0x0001000032337824 */ /* 0x040fe200078e00ff */
[----:B------:R-:W-:Y:S01]  /*9ce0*/  LOP3.LUT R50, R50, 0xffff0000, RZ, 0xc0, !PT ;  /* 0xffff000032327812 */ /* 0x000fe200078ec0ff */
[C---:B------:R-:W-:Y:S01]  /*9cf0*/  IMAD.U32 R52, R44.reuse, 0x10000, RZ ;  /* 0x000100002c347824 */ /* 0x040fe200078e00ff */
[----:B------:R-:W-:Y:S01]  /*9d00*/  LOP3.LUT R44, R44, 0xffff0000, RZ, 0xc0, !PT ;  /* 0xffff00002c2c7812 */ /* 0x000fe200078ec0ff */
[CC--:B------:R-:W-:Y:S01]  /*9d10*/  FMUL.FTZ R54, R55.reuse, R51.reuse ;  /* 0x0000003337367220 */ /* 0x0c0fe20000410000 */
[----:B------:R-:W-:Y:S01]  /*9d20*/  SHF.R.U64 R80, R80, 0x10, R81 ;  /* 0x0000001050507819 */ /* 0x000fe20000001251 */
[-C--:B------:R-:W-:Y:S01]  /*9d30*/  FMUL.FTZ R55, R55, R52.reuse ;  /* 0x0000003437377220 */ /* 0x080fe20000410000 */
[----:B------:R-:W-:Y:S01]  /*9d40*/  SHF.R.U64 R72, R72, 0x10, R73 ;  /* 0x0000001048487819 */ /* 0x000fe20000001249 */
[C---:B------:R-:W-:Y:S01]  /*9d50*/  FFMA.FTZ R54, R53.reuse, R52, -R54 ;  /* 0x0000003435367223 */ /* 0x040fe20000010836 */
[----:B------:R-:W-:Y:S01]  /*9d60*/  PRMT R162, R162, 0x5410, R80 ;  /* 0x00005410a2a27816 */ /* 0x000fe20000000050 */
[----:B------:R-:W-:Y:S01]  /*9d70*/  FFMA.FTZ R55, R53, R51, R55 ;  /* 0x0000003335377223 */ /* 0x000fe20000010037 */
[----:B------:R-:W-:-:S02]  /*9d80*/  LOP3.LUT R51, R41, 0xffff0000, RZ, 0xc0, !PT ;  /* 0xffff000029337812 */ /* 0x000fc400078ec0ff */
[----:B------:R-:W-:Y:S02]  /*9d90*/  SHF.R.U32.HI R53, RZ, 0x10, R75 ;  /* 0x00000010ff357819 */ /* 0x000fe4000001164b */
[----:B------:R-:W-:Y:S01]  /*9da0*/  PRMT R160, R160, 0x5410, R72 ;  /* 0x00005410a0a07816 */ /* 0x000fe20000000048 */
[C---:B------:R-:W-:Y:S01]  /*9db0*/  FMUL.FTZ R41, R51.reuse, R50 ;  /* 0x0000003233297220 */ /* 0x040fe20000410000 */
[-C--:B------:R-:W-:Y:S01]  /*9dc0*/  FMUL.FTZ R51, R51, R44.reuse ;  /* 0x0000002c33337220 */ /* 0x080fe20000410000 */
[----:B------:R-:W-:Y:S02]  /*9dd0*/  PRMT R53, R159, 0x5432, R53 ;  /* 0x000054329f357816 */ /* 0x000fe40000000035 */
[C---:B------:R-:W-:Y:S01]  /*9de0*/  FFMA.FTZ R41, R37.reuse, R44, -R41 ;  /* 0x0000002c25297223 */ /* 0x040fe20000010829 */
[----:B------:R-:W-:Y:S01]  /*9df0*/  FFMA.FTZ R37, R37, R50, R51 ;  /* 0x0000003225257223 */ /* 0x000fe20000010033 */
[----:B------:R-:W-:Y:S01]  /*9e00*/  SHF.R.U32.HI R51, RZ, 0x10, R83 ;  /* 0x00000010ff337819 */ /* 0x000fe20000011653 */
[C---:B------:R-:W-:Y:S01]  /*9e10*/  IMAD.U32 R50, R53.reuse, 0x10000, RZ ;  /* 0x0001000035327824 */ /* 0x040fe200078e00ff */
[----:B------:R-:W-:Y:S01]  /*9e20*/  LOP3.LUT R53, R53, 0xffff0000, RZ, 0xc0, !PT ;  /* 0xffff000035357812 */ /* 0x000fe200078ec0ff */
[----:B------:R-:W-:Y:S01]  /*9e30*/  IMAD.U32 R44, R39, 0x10000, RZ ;  /* 0x00010000272c7824 */ /* 0x000fe200078e00ff */
[----:B------:R-:W-:-:S02]  /*9e40*/  PRMT R51, R161, 0x5432, R51 ;  /* 0x00005432a1337816 */ /* 0x000fc40000000033 */
[----:B------:R-:W-:Y:S02]  /*9e50*/  LOP3.LUT R39, R39, 0xffff0000, RZ, 0xc0, !PT ;  /* 0xffff000027277812 */ /* 0x000fe400078ec0ff */
[----:B------:R-:W-:Y:S01]  /*9e60*/  SHF.R.U64 R82, R82, 0x10, R83 ;  /* 0x0000001052527819 */ /* 0x000fe20000001253 */
[C---:B------:R-:W-:Y:S01]  /*9e70*/  IMAD.U32 R52, R51.reuse, 0x10000, RZ ;  /* 0x0001000033347824 */ /* 0x040fe200078e00ff */
[----:B------:R-:W-:Y:S02]  /*9e80*/  LOP3.LUT R51, R51, 0xffff0000, RZ, 0xc0, !PT ;  /* 0xffff000033337812 */ /* 0x000fe400078ec0ff */
[----:B------:R-:W-:Y:S01]  /*9e90*/  SHF.R.U64 R74, R74, 0x10, R75 ;  /* 0x000000104a4a7819 */ /* 0x000fe2000000124b */
[C---:B------:R-:W-:Y:S01]  /*9ea0*/  FMUL.FTZ R57, R56.reuse, R52 ;  /* 0x0000003438397220 */ /* 0x040fe20000410000 */
[-C--:B------:R-:W-:Y:S01]  /*9eb0*/  FMUL.FTZ R56, R56, R50.reuse ;  /* 0x0000003238387220 */ /* 0x080fe20000410000 */
[----:B------:R-:W-:Y:S02]  /*9ec0*/  PRMT R82, R161, 0x5410, R82 ;  /* 0x00005410a1527816 */ /* 0x000fe40000000052 */
[C---:B------:R-:W-:Y:S01]  /*9ed0*/  FFMA.FTZ R50, R44.reuse, R50, -R57 ;  /* 0x000000322c327223 */ /* 0x040fe20000010839 */
[----:B------:R-:W-:Y:S01]  /*9ee0*/  FFMA.FTZ R44, R44, R52, R56 ;  /* 0x000000342c2c7223 */ /* 0x000fe20000010038 */
[----:B------:R-:W-:Y:S01]  /*9ef0*/  LOP3.LUT R52, R43, 0xffff0000, RZ, 0xc0, !PT ;  /* 0xffff00002b347812 */ /* 0x000fe200078ec0ff */
[C---:B------:R-:W-:Y:S01]  /*9f00*/  IMAD.U32 R56, R160.reuse, 0x10000, RZ ;  /* 0x00010000a0387824 */ /* 0x040fe200078e00ff */
[----:B------:R-:W-:-:S02]  /*9f10*/  LOP3.LUT R160, R160, 0xffff0000, RZ, 0xc0, !PT ;  /* 0xffff0000a0a07812 */ /* 0x000fc400078ec0ff */
[----:B------:R-:W-:Y:S01]  /*9f20*/  PRMT R74, R159, 0x5410, R74 ;  /* 0x000054109f4a7816 */ /* 0x000fe2000000004a */
[C---:B------:R-:W-:Y:S01]  /*9f30*/  FMUL.FTZ R43, R52.reuse, R51 ;  /* 0x00000033342b7220 */ /* 0x040fe20000410000 */
[-C--:B------:R-:W-:Y:S01]  /*9f40*/  FMUL.FTZ R52, R52, R53.reuse ;  /* 0x0000003534347220 */ /* 0x080fe20000410000 */
[----:B------:R-:W-:Y:S02]  /*9f50*/  LOP3.LUT R42, R42, 0xffff0000, RZ, 0xc0, !PT ;  /* 0xffff00002a2a7812 */ /* 0x000fe400078ec0ff */
[C---:B------:R-:W-:Y:S01]  /*9f60*/  FFMA.FTZ R43, R39.reuse, R53, -R43 ;  /* 0x00000035272b7223 */ /* 0x040fe2000001082b */
[----:B------:R-:W-:Y:S01]  /*9f70*/  FFMA.FTZ R39, R39, R51, R52 ;  /* 0x0000003327277223 */ /* 0x000fe20000010034 */
[C---:B------:R-:W-:Y:S01]  /*9f80*/  IMAD.U32 R53, R40.reuse, 0x10000, RZ ;  /* 0x0001000028357824 */ /* 0x040fe200078e00ff */
[----:B------:R-:W-:Y:S01]  /*9f90*/  LOP3.LUT R40, R40, 0xffff0000, RZ, 0xc0, !PT ;  /* 0xffff000028287812 */ /* 0x000fe200078ec0ff */
[C---:B------:R-:W-:Y:S01]  /*9fa0*/  IMAD.U32 R52, R162.reuse, 0x10000, RZ ;  /* 0x00010000a2347824 */ /* 0x040fe200078e00ff */
[----:B------:R-:W-:Y:S01]  /*9fb0*/  LOP3.LUT R162, R162, 0xffff0000, RZ, 0xc0, !PT ;  /* 0xffff0000a2a27812 */ /* 0x000fe200078ec0ff */
[C---:B------:R-:W-:Y:S01]  /*9fc0*/  IMAD.U32 R51, R36.reuse, 0x10000, RZ ;  /* 0x0001000024337824 */ /* 0x040fe200078e00ff */
[----:B------:R-:W-:Y:S01]  /*9fd0*/  LOP3.LUT R36, R36, 0xffff0000, RZ, 0xc0, !PT ;  /* 0xffff000024247812 */ /* 0x000fe200078ec0ff */
[C---:B------:R-:W-:Y:S01]  /*9fe0*/  FMUL.FTZ R57, R53.reuse, R52 ;  /* 0x0000003435397220 */ /* 0x040fe20000410000 */
[----:B------:R-:W-:Y:S01]  /*9ff0*/  FMUL.FTZ R53, R53, R56 ;  /* 0x0000003835357220 */ /* 0x000fe20000410000 */
[----:B------:R-:W-:-:S02]  /*a000*/  F2FP.BF16.F32.PACK_AB R41, R41, R54 ;  /* 0x000000362929723e */ /* 0x000fc400000010ff */
[C---:B------:R-:W-:Y:S01]  /*a010*/  FFMA.FTZ R57, R51.reuse, R56, -R57 ;  /* 0x0000003833397223 */ /* 0x040fe20000010839 */
[----:B------:R-:W-:Y:S01]  /*a020*/  FFMA.FTZ R53, R51, R52, R53 ;  /* 0x0000003433357223 */ /* 0x000fe20000010035 */
[C---:B------:R-:W-:Y:S01]  /*a030*/  FMUL.FTZ R51, R40.reuse, R162 ;  /* 0x000000a228337220 */ /* 0x040fe20000410000 */
[-C--:B------:R-:W-:Y:S01]  /*a040*/  FMUL.FTZ R40, R40, R160.reuse ;  /* 0x000000a028287220 */ /* 0x080fe20000410000 */
[C---:B------:R-:W-:Y:S01]  /*a050*/  IMAD.U32 R52, R82.reuse, 0x10000, RZ ;  /* 0x0001000052347824 */ /* 0x040fe200078e00ff */
[----:B------:R-:W-:Y:S01]  /*a060*/  LOP3.LUT R82, R82, 0xffff0000, RZ, 0xc0, !PT ;  /* 0xffff000052527812 */ /* 0x000fe200078ec0ff */
[----:B------:R-:W-:Y:S02]  /*a070*/  IMAD.U32 R56, R74, 0x10000, RZ ;  /* 0x000100004a387824 */ /* 0x000fe400078e00ff */
[C---:B------:R-:W-:Y:S01]  /*a080*/  FFMA.FTZ R51, R36.reuse, R160, -R51 ;  /* 0x000000a024337223 */ /* 0x040fe20000010833 */
[----:B------:R-:W-:Y:S01]  /*a090*/  FFMA.FTZ R40, R36, R162, R40 ;  /* 0x000000a224287223 */ /* 0x000fe20000010028 */
[----:B------:R-:W-:Y:S01]  /*a0a0*/  FMUL.FTZ R58, R59, R52 ;  /* 0x000000343b3a7220 */ /* 0x000fe20000410000 */
[----:B------:R-:W-:-:S02]  /*a0b0*/  IMAD.U32 R36, R38, 0x10000, RZ ;  /* 0x0001000026247824 */ /* 0x000fc400078e00ff */
[-C--:B------:R-:W-:Y:S01]  /*a0c0*/  FMUL.FTZ R59, R59, R56.reuse ;  /* 0x000000383b3b7220 */ /* 0x080fe20000410000 */
[----:B------:R-:W-:Y:S01]  /*a0d0*/  LOP3.LUT R74, R74, 0xffff0000, RZ, 0xc0, !PT ;  /* 0xffff00004a4a7812 */ /* 0x000fe200078ec0ff */
[C---:B------:R-:W-:Y:S02]  /*a0e0*/  FFMA.FTZ R58, R36.reuse, R56, -R58 ;  /* 0x00000038243a7223 */ /* 0x040fe4000001083a */
[----:B------:R-:W-:Y:S01]  /*a0f0*/  FFMA.FTZ R59, R36, R52, R59 ;  /* 0x00000034243b7223 */ /* 0x000fe2000001003b */
[----:B------:R-:W-:Y:S01]  /*a100*/  LOP3.LUT R38, R38, 0xffff0000, RZ, 0xc0, !PT ;  /* 0xffff000026267812 */ /* 0x000fe200078ec0ff */
[C---:B------:R-:W-:Y:S01]  /*a110*/  FMUL.FTZ R36, R42.reuse, R82 ;  /* 0x000000522a247220 */ /* 0x040fe20000410000 */
[----:B------:R-:W-:Y:S01]  /*a120*/  FMUL.FTZ R42, R42, R74 ;  /* 0x0000004a2a2a7220 */ /* 0x000fe20000410000 */
[----:B------:R-:W-:Y:S02]  /*a130*/  F2FP.BF16.F32.PACK_AB R43, R43, R50 ;  /* 0x000000322b2b723e */ /* 0x000fe400000010ff */
[C---:B------:R-:W-:Y:S01]  /*a140*/  FFMA.FTZ R36, R38.reuse, R74, -R36 ;  /* 0x0000004a26247223 */ /* 0x040fe20000010824 */
[----:B------:R-:W-:Y:S01]  /*a150*/  FFMA.FTZ R42, R38, R82, R42 ;  /* 0x00000052262a7223 */ /* 0x000fe2000001002a */
[----:B------:R-:W-:Y:S01]  /*a160*/  F2FP.BF16.F32.PACK_AB R55, R37, R55 ;  /* 0x000000372537723e */ /* 0x000fe200000010ff */
[----:B------:R-:W-:Y:S01]  /*a170*/  IMAD.MOV.U32 R37, RZ, RZ, R41 ;  /* 0x000000ffff257224 */ /* 0x000fe200078e0029 */
        /* <DEDUP_REMOVED lines=9> */
[----:B------:R-:W-:-:S07]  /*a210*/  IMAD.MOV.U32 R38, RZ, RZ, R58 ;  /* 0x000000ffff267224 */ /* 0x000fce00078e003a */
.L_x_542:
[----:B------:R-:W-:Y:S05]  /*a220*/  BSYNC B2 ;  /* 0x0000000000027941 */ /* 0x000fea0003800000 */
.L_x_541:
[----:B------:R-:W-:Y:S01]  /*a230*/  LEA R44, P4, R45, R116, 0x1 ;  /* 0x000000742d2c7211 */ /* 0x000fe200078808ff */
[----:B------:R-:W-:-:S03]  /*a240*/  ULDC.64 UR4, c[0x0][0x208] ;  /* 0x0000820000047ab9 */ /* 0x000fc60000000a00 */
[----:B------:R-:W-:Y:S02]  /*a250*/  LEA.HI.X R45, R45, R117, R46, 0x1, P4 ;  /* 0x000000752d2d7211 */ /* 0x000fe400020f0c2e */
[----:B------:R-:W-:-:S03]  /*a260*/  @!P3 LEA R46, P4, R47, R116, 0x1 ;  /* 0x000000742f2eb211 */ /* 0x000fc600078808ff */
[----:B---3--:R3:W-:Y:S01]  /*a270*/  STG.E.128 desc[UR4][R44.64], R36 ;  /* 0x000000242c007986 */ /* 0x0087e2000c101d04 */
[----:B------:R-:W-:-:S05]  /*a280*/  @!P3 LEA.HI.X R47, R47, R117, R49, 0x1, P4 ;  /* 0x000000752f2fb211 */ /* 0x000fca00020f0c31 */
[----:B-1----:R3:W-:Y:S04]  /*a290*/  @!P3 STG.E.128 desc[UR4][R46.64], R40 ;  /* 0x000000282e00b986 */ /* 0x0027e8000c101d04 */
.L_x_540:
[----:B------:R-:W-:Y:S05]  /*a2a0*/  BSYNC B1 ;  /* 0x0000000000017941 */ /* 0x000fea0003800000 */
.L_x_539:
[----:B------:R-:W-:-:S13]  /*a2b0*/  ISETP.NE.AND P3, PT, R11, RZ, PT ;  /* 0x000000ff0b00720c */ /* 0x000fda0003f65270 */
[----:B------:R-:W-:Y:S05]  /*a2c0*/  @!P3 BRA `(.L_x_499) ;  /* 0x0000000c0004b947 */ /* 0x000fea0003800000 */
[----:B------:R-:W-:Y:S01]  /*a2d0*/  SEL R145, R118, R145, !P1 ;  /* 0x0000009176917207 */ /* 0x000fe20004800000 */
[----:B------:R-:W-:Y:S01]  /*a2e0*/  BSSY B1, `(.L_x_543) ;  /* 0x0000074000017945 */ /* 0x000fe20003800000 */
[----:B---3--:R-:W-:Y:S02]  /*a2f0*/  SHF.R.U32.HI R39, RZ, 0x3, R222 ;  /* 0x00000003ff277819 */ /* 0x008fe400000116de */
[----:B------:R-:W-:Y:S02]  /*a300*/  SHF.R.S32.HI R36, RZ, 0x1f, R145 ;  /* 0x0000001fff247819 */ /* 0x000fe40000011491 */
[----:B------:R-:W-:Y:S02]  /*a310*/  IADD3 R45, P3, P4, R96, R122, R12 ;  /* 0x0000007a602d7210 */ /* 0x000fe40007c7e00c */
[----:B------:R-:W-:Y:S02]  /*a320*/  LEA.HI R36, R36, R145, RZ, 0x4 ;  /* 0x0000009124247211 */ /* 0x000fe400078f20ff */
[----:B------:R-:W-:-:S02]  /*a330*/  IADD3.X R47, R93, R48, R7, P3, P4 ;  /* 0x000000305d2f7210 */ /* 0x000fc40001fe8407 */
[----:B------:R-:W-:Y:S02]  /*a340*/  LEA.HI.SX32 R36, R36, R13, 0x1c ;  /* 0x0000000d24247211 */ /* 0x000fe400078fe2ff */
[----:B------:R-:W-:Y:S02]  /*a350*/  ISETP.GE.AND P4, PT, R212, R115, PT ;  /* 0x00000073d400720c */ /* 0x000fe40003f86270 */
[----:B------:R-:W-:Y:S01]  /*a360*/  SHF.R.S32.HI R37, RZ, 0x1f, R36 ;  /* 0x0000001fff257819 */ /* 0x000fe20000011424 */
[----:B------:R-:W-:Y:S01]  /*a370*/  IMAD.SHL.U32 R46, R36, 0x8, RZ ;  /* 0x00000008242e7824 */ /* 0x000fe200078e00ff */
[----:B------:R-:W-:Y:S02]  /*a380*/  LEA R44, P3, R45, R116, 0x1 ;  /* 0x000000742d2c7211 */ /* 0x000fe400078608ff */
[----:B------:R-:W-:Y:S02]  /*a390*/  LEA.HI R37, R37, R36, RZ, 0x3 ;  /* 0x0000002425257211 */ /* 0x000fe400078f18ff */
[----:B------:R-:W-:-:S02]  /*a3a0*/  LOP3.LUT R36, R222, 0x38, R46, 0xf8, !PT ;  /* 0x00000038de247812 */ /* 0x000fc400078ef82e */
[----:B------:R-:W-:Y:S02]  /*a3b0*/  SHF.R.S32.HI R38, RZ, 0x3, R37 ;  /* 0x00000003ff267819 */ /* 0x000fe40000011425 */
[----:B------:R-:W-:Y:S01]  /*a3c0*/  LOP3.LUT R36, R36, R39, RZ, 0x3c, !PT ;  /* 0x0000002724247212 */ /* 0x000fe200078e3cff */
[----:B------:R-:W-:Y:S01]  /*a3d0*/  IMAD R39, R19, 0x5000, R131 ;  /* 0x0000500013277824 */ /* 0x000fe200078e0283 */
[----:B------:R-:W-:Y:S01]  /*a3e0*/  LEA.HI.X R45, R45, R117, R47, 0x1, P3 ;  /* 0x000000752d2d7211 */ /* 0x000fe200018f0c2f */
[----:B------:R-:W-:-:S04]  /*a3f0*/  IMAD R37, R38, 0x1400, R225 ;  /* 0x0000140026257824 */ /* 0x000fc800078e02e1 */
[----:B------:R-:W-:-:S04]  /*a400*/  IMAD.IADD R36, R37, 0x1, R36 ;  /* 0x0000000125247824 */ /* 0x000fc800078e0224 */
[----:B------:R-:W-:Y:S02]  /*a410*/  IMAD R37, R19, 0x5000, R36 ;  /* 0x0000500013257824 */ /* 0x000fe400078e0224 */
[--C-:B------:R-:W-:Y:S02]  /*a420*/  IMAD R36, R39, 0x2, R18.reuse ;  /* 0x0000000227247824 */ /* 0x100fe400078e0212 */
[----:B-1----:R-:W-:-:S04]  /*a430*/  IMAD R40, R37, 0x2, R18 ;  /* 0x0000000225287824 */ /* 0x002fc800078e0212 */
[----:B------:R-:W1:Y:S04]  /*a440*/  LDS.128 R36, [R36+0x24400] ;  /* 0x0244000024247984 */ /* 0x000e680000000c00 */
[----:B------:R-:W3:Y:S01]  /*a450*/  LDS.128 R40, [R40+0x24400] ;  /* 0x0244000028287984 */ /* 0x000ee20000000c00 */
[----:B------:R-:W-:Y:S05]  /*a460*/  @P4 BRA `(.L_x_544) ;  /* 0x00000004006c4947 */ /* 0x000fea0003800000 */
[----:B------:R-:W-:Y:S01]  /*a470*/  SHF.R.U32.HI R52, RZ, 0x10, R77 ;  /* 0x00000010ff347819 */ /* 0x000fe2000001164d */
[----:B---3--:R-:W-:Y:S01]  /*a480*/  IMAD.U32 R57, R41, 0x10000, RZ ;  /* 0x0001000029397824 */ /* 0x008fe200078e00ff */
[----:B------:R-:W-:Y:S01]  /*a490*/  SHF.R.U32.HI R51, RZ, 0x10, R69 ;  /* 0x00000010ff337819 */ /* 0x000fe20000011645 */
[----:B-1----:R-:W-:Y:S01]  /*a4a0*/  IMAD.U32 R54, R37, 0x10000, RZ ;  /* 0x0001000025367824 */ /* 0x002fe200078e00ff */
[----:B------:R-:W-:Y:S01]  /*a4b0*/  PRMT R52, R158, 0x5432, R52 ;  /* 0x000054329e347816 */ /* 0x000fe20000000034 */
[----:B------:R-:W-:Y:S01]  /*a4c0*/  IMAD.U32 R53, R36, 0x10000, RZ ;  /* 0x0001000024357824 */ /* 0x000fe200078e00ff */
[----:B------:R-:W-:Y:S01]  /*a4d0*/  PRMT R51, R156, 0x5432, R51 ;  /* 0x000054329c337816 */ /* 0x000fe20000000033 */
[----:B------:R-:W-:Y:S01]  /*a4e0*/  IMAD.U32 R60, R42, 0x10000, RZ ;  /* 0x000100002a3c7824 */ /* 0x000fe200078e00ff */
[----:B------:R-:W-:Y:S01]  /*a4f0*/  LOP3.LUT R41, R41, 0xffff0000, RZ, 0xc0, !PT ;  /* 0xffff000029297812 */ /* 0x000fe200078ec0ff */
[C---:B------:R-:W-:Y:S01]  /*a500*/  IMAD.U32 R55, R52.reuse, 0x10000, RZ ;  /* 0x0001000034377824 */ /* 0x040fe200078e00ff */
[----:B------:R-:W-:Y:S01]  /*a510*/  LOP3.LUT R52, R52, 0xffff0000, RZ, 0xc0, !PT ;  /* 0xffff000034347812 */ /* 0x000fe200078ec0ff */
[----:B------:R-:W-:Y:S01]  /*a520*/  IMAD.U32 R56, R51, 0x10000, RZ ;  /* 0x0001000033387824 */ /* 0x000fe200078e00ff */
[----:B------:R-:W-:Y:S01]  /*a530*/  SHF.R.U64 R50, R78, 0x10, R79 ;  /* 0x000000104e327819 */ /* 0x000fe2000000124f */
[----:B------:R-:W-:Y:S01]  /*a540*/  FMUL.FTZ R58, R57, R55 ;  /* 0x00000037393a7220 */ /* 0x000fe20000410000 */
[----:B------:R-:W-:Y:S01]  /*a550*/  LOP3.LUT R51, R51, 0xffff0000, RZ, 0xc0, !PT ;  /* 0xffff000033337812 */ /* 0x000fe200078ec0ff */
[----:B------:R-:W-:Y:S01]  /*a560*/  FMUL.FTZ R61, R41, R52 ;  /* 0x00000034293d7220 */ /* 0x000fe20000410000 */
[----:B------:R-:W-:Y:S01]  /*a570*/  SHF.R.U64 R49, R70, 0x10, R71 ;  /* 0x0000001046317819 */ /* 0x000fe20000001247 */
[-C--:B------:R-:W-:Y:S01]  /*a580*/  FMUL.FTZ R59, R57, R56.reuse ;  /* 0x00000038393b7220 */ /* 0x080fe20000410000 */
[----:B------:R-:W-:Y:S01]  /*a590*/  SHF.R.U32.HI R78, RZ, 0x10, R79 ;  /* 0x00000010ff4e7819 */ /* 0x000fe2000001164f */
[----:B------:R-:W-:Y:S01]  /*a5a0*/  FMUL.FTZ R41, R41, R51 ;  /* 0x0000003329297220 */ /* 0x000fe20000410000 */
[----:B------:R-:W-:Y:S01]  /*a5b0*/  SHF.R.U32.HI R70, RZ, 0x10, R71 ;  /* 0x00000010ff467819 */ /* 0x000fe20000011647 */
[C---:B------:R-:W-:Y:S01]  /*a5c0*/  FFMA.FTZ R58, R54.reuse, R56, -R58 ;  /* 0x00000038363a7223 */ /* 0x040fe2000001083a */
[----:B------:R-:W-:Y:S01]  /*a5d0*/  LOP3.LUT R37, R37, 0xffff0000, RZ, 0xc0, !PT ;  /* 0xffff000025257812 */ /* 0x000fe200078ec0ff */
[----:B------:R-:W-:Y:S01]  /*a5e0*/  IMAD.U32 R56, R43, 0x10000, RZ ;  /* 0x000100002b387824 */ /* 0x000fe200078e00ff */
[----:B------:R-:W-:Y:S01]  /*a5f0*/  PRMT R78, R157, 0x5432, R78 ;  /* 0x000054329d4e7816 */ /* 0x000fe2000000004e */
[----:B------:R-:W-:Y:S01]  /*a600*/  FFMA.FTZ R59, R54, R55, R59 ;  /* 0x00000037363b7223 */ /* 0x000fe2000001003b */
[----:B------:R-:W-:Y:S01]  /*a610*/  PRMT R70, R155, 0x5432, R70 ;  /* 0x000054329b467816 */ /* 0x000fe20000000046 */
[C---:B------:R-:W-:Y:S01]  /*a620*/  FFMA.FTZ R61, R37.reuse, R51, -R61 ;  /* 0x00000033253d7223 */ /* 0x040fe2000001083d */
[----:B------:R-:W-:Y:S01]  /*a630*/  FFMA.FTZ R41, R37, R52, R41 ;  /* 0x0000003425297223 */ /* 0x000fe20000010029 */
[----:B------:R-:W-:Y:S01]  /*a640*/  SHF.R.U64 R76, R76, 0x10, R77 ;  /* 0x000000104c4c7819 */ /* 0x000fe2000000124d */
[----:B------:R-:W-:Y:S01]  /*a650*/  IMAD.U32 R37, R78, 0x10000, RZ ;  /* 0x000100004e257824 */ /* 0x000fe200078e00ff */
[----:B------:R-:W-:Y:S01]  /*a660*/  SHF.R.U64 R47, R68, 0x10, R69 ;  /* 0x00000010442f7819 */ /* 0x000fe20000001245 */
[----:B------:R-:W-:Y:S01]  /*a670*/  IMAD.U32 R51, R70, 0x10000, RZ ;  /* 0x0001000046337824 */ /* 0x000fe200078e00ff */
[----:B------:R-:W-:Y:S01]  /*a680*/  PRMT R76, R158, 0x5410, R76 ;  /* 0x000054109e4c7816 */ /* 0x000fe2000000004c */
[----:B------:R-:W-:-:S02]  /*a690*/  IMAD.U32 R55, R39, 0x10000, RZ ;  /* 0x0001000027377824 */ /* 0x000fc400078e00ff */
[----:B------:R-:W-:Y:S01]  /*a6a0*/  FMUL.FTZ R52, R56, R37 ;  /* 0x0000002538347220 */ /* 0x000fe20000410000 */
[----:B------:R-:W-:Y:S01]  /*a6b0*/  PRMT R47, R156, 0x5410, R47 ;  /* 0x000054109c2f7816 */ /* 0x000fe2000000002f */
[-C--:B------:R-:W-:Y:S01]  /*a6c0*/  FMUL.FTZ R56, R56, R51.reuse ;  /* 0x0000003338387220 */ /* 0x080fe20000410000 */
[----:B------:R-:W-:Y:S01]  /*a6d0*/  LOP3.LUT R43, R43, 0xffff0000, RZ, 0xc0, !PT ;  /* 0xffff00002b2b7812 */ /* 0x000fe200078ec0ff */
[C---:B------:R-:W-:Y:S01]  /*a6e0*/  FFMA.FTZ R52, R55.reuse, R51, -R52 ;  /* 0x0000003337347223 */ /* 0x040fe20000010834 */
[----:B------:R-:W-:Y:S01]  /*a6f0*/  LOP3.LUT R78, R78, 0xffff0000, RZ, 0xc0, !PT ;  /* 0xffff00004e4e7812 */ /* 0x000fe200078ec0ff */
[----:B------:R-:W-:Y:S01]  /*a700*/  IMAD.U32 R57, R40, 0x10000, RZ ;  /* 0x0001000028397824 */ /* 0x000fe200078e00ff */
[----:B------:R-:W-:Y:S01]  /*a710*/  LOP3.LUT R70, R70, 0xffff0000, RZ, 0xc0, !PT ;  /* 0xffff000046467812 */ /* 0x000fe200078ec0ff */
[----:B------:R-:W-:Y:S01]  /*a720*/  FFMA.FTZ R56, R55, R37, R56 ;  /* 0x0000002537387223 */ /* 0x000fe20000010038 */
[----:B------:R-:W-:Y:S01]  /*a730*/  IMAD.U32 R51, R76, 0x10000, RZ ;  /* 0x000100004c337824 */ /* 0x000fe200078e00ff */
[----:B------:R-:W-:Y:S01]  /*a740*/  LOP3.LUT R39, R39, 0xffff0000, RZ, 0xc0, !PT ;  /* 0xffff000027277812 */ /* 0x000fe200078ec0ff */
[----:B------:R-:W-:-:S02]  /*a750*/  IMAD.U32 R37, R47, 0x10000, RZ ;  /* 0x000100002f257824 */ /* 0x000fc400078e00ff */
[C---:B------:R-:W-:Y:S01]  /*a760*/  FMUL.FTZ R55, R43.reuse, R78 ;  /* 0x0000004e2b377220 */ /* 0x040fe20000410000 */
[----:B------:R-:W-:Y:S01]  /*a770*/  LOP3.LUT R40, R40, 0xffff0000, RZ, 0xc0, !PT ;  /* 0xffff000028287812 */ /* 0x000fe200078ec0ff */
[-C--:B------:R-:W-:Y:S01]  /*a780*/  FMUL.FTZ R43, R43, R70.reuse ;  /* 0x000000462b2b7220 */ /* 0x080fe20000410000 */
[----:B------:R-:W-:Y:S01]  /*a790*/  LOP3.LUT R76, R76, 0xffff0000, RZ, 0xc0, !PT ;  /* 0xffff00004c4c7812 */ /* 0x000fe200078ec0ff */
[----:B------:R-:W-:Y:S01]  /*a7a0*/  FFMA.FTZ R55, R39, R70, -R55 ;  /* 0x0000004627377223 */ /* 0x000fe20000010837 */
[----:B------:R-:W-:Y:S01]  /*a7b0*/  LOP3.LUT R62, R47, 0xffff0000, RZ, 0xc0, !PT ;  /* 0xffff00002f3e7812 */ /* 0x000fe200078ec0ff */
[----:B------:R-:W-:Y:S01]  /*a7c0*/  FMUL.FTZ R47, R57, R51 ;  /* 0x00000033392f7220 */ /* 0x000fe20000410000 */
[----:B------:R-:W-:Y:S01]  /*a7d0*/  PRMT R50, R157, 0x5410, R50 ;  /* 0x000054109d327816 */ /* 0x000fe20000000032 */
[-C--:B------:R-:W-:Y:S01]  /*a7e0*/  FMUL.FTZ R57, R57, R37.reuse ;  /* 0x0000002539397220 */ /* 0x080fe20000410000 */
[----:B------:R-:W-:Y:S01]  /*a7f0*/  PRMT R49, R155, 0x5410, R49 ;  /* 0x000054109b317816 */ /* 0x000fe20000000031 */
[----:B------:R-:W-:Y:S01]  /*a800*/  FFMA.FTZ R43, R39, R78, R43 ;  /* 0x0000004e272b7223 */ /* 0x000fe2000001002b */
[----:B------:R-:W-:Y:S01]  /*a810*/  LOP3.LUT R36, R36, 0xffff0000, RZ, 0xc0, !PT ;  /* 0xffff000024247812 */ /* 0x000fe200078ec0ff */
[C---:B------:R-:W-:Y:S01]  /*a820*/  FMUL.FTZ R39, R40.reuse, R76 ;  /* 0x0000004c28277220 */ /* 0x040fe20000410000 */
[C---:B------:R-:W-:Y:S01]  /*a830*/  FFMA.FTZ R47, R53.reuse, R37, -R47 ;  /* 0x00000025352f7223 */ /* 0x040fe2000001082f */
[----:B------:R-:W-:Y:S01]  /*a840*/  FFMA.FTZ R57, R53, R51, R57 ;  /* 0x0000003335397223 */ /* 0x000fe20000010039 */
[-C--:B------:R-:W-:Y:S01]  /*a850*/  FMUL.FTZ R40, R40, R62.reuse ;  /* 0x0000003e28287220 */ /* 0x080fe20000410000 */
[----:B------:R-:W-:Y:S01]  /*a860*/  IMAD.U32 R37, R50, 0x10000, RZ ;  /* 0x0001000032257824 */ /* 0x000fe200078e00ff */
[----:B------:R-:W-:Y:S01]  /*a870*/  LOP3.LUT R42, R42, 0xffff0000, RZ, 0xc0, !PT ;  /* 0xffff00002a2a7812 */ /* 0x000fe200078ec0ff */
[C---:B------:R-:W-:Y:S01]  /*a880*/  IMAD.U32 R51, R49.reuse, 0x10000, RZ ;  /* 0x0001000031337824 */ /* 0x040fe200078e00ff */
[----:B------:R-:W-:Y:S01]  /*a890*/  LOP3.LUT R50, R50, 0xffff0000, RZ, 0xc0, !PT ;  /* 0xffff000032327812 */ /* 0x000fe200078ec0ff */
[----:B------:R-:W-:Y:S01]  /*a8a0*/  IMAD.U32 R54, R38, 0x10000, RZ ;  /* 0x0001000026367824 */ /* 0x000fe200078e00ff */
[----:B------:R-:W-:Y:S01]  /*a8b0*/  LOP3.LUT R49, R49, 0xffff0000, RZ, 0xc0, !PT ;  /* 0xffff000031317812 */ /* 0x000fe200078ec0ff */
[C---:B------:R-:W-:Y:S01]  /*a8c0*/  FFMA.FTZ R39, R36.reuse, R62, -R39 ;  /* 0x0000003e24277223 */ /* 0x040fe20000010827 */
[----:B------:R-:W-:Y:S01]  /*a8d0*/  FFMA.FTZ R40, R36, R76, R40 ;  /* 0x0000004c24287223 */ /* 0x000fe20000010028 */
[----:B------:R-:W-:Y:S01]  /*a8e0*/  LOP3.LUT R38, R38, 0xffff0000, RZ, 0xc0, !PT ;  /* 0xffff000026267812 */ /* 0x000fe200078ec0ff */
[C---:B------:R-:W-:Y:S01]  /*a8f0*/  FMUL.FTZ R36, R60.reuse, R37 ;  /* 0x000000253c247220 */ /* 0x040fe20000410000 */
[----:B------:R-:W-:Y:S01]  /*a900*/  FMUL.FTZ R60, R60, R51 ;  /* 0x000000333c3c7220 */ /* 0x000fe20000410000 */
        /* <DEDUP_REMOVED lines=8> */
[----:B------:R-:W-:Y:S02]  /*a990*/  F2FP.BF16.F32.PACK_AB R52, R55, R52 ;  /* 0x000000343734723e */ /* 0x000fe400000010ff */
[----:B------:R-:W-:Y:S01]  /*a9a0*/  F2FP.BF16.F32.PACK_AB R38, R53, R36 ;  /* 0x000000243526723e */ /* 0x000fe200000010ff */
[----:B------:R-:W-:Y:S01]  /*a9b0*/  IMAD.MOV.U32 R36, RZ, RZ, R39 ;  /* 0x000000ffff247224 */ /* 0x000fe200078e0027 */
[----:B------:R-:W-:Y:S01]  /*a9c0*/  F2FP.BF16.F32.PACK_AB R42, R37, R60 ;  /* 0x0000003c252a723e */ /* 0x000fe200000010ff */
[----:B------:R-:W-:Y:S01]  /*a9d0*/  IMAD.MOV.U32 R37, RZ, RZ, R58 ;  /* 0x000000ffff257224 */ /* 0x000fe200078e003a */
[----:B------:R-:W-:Y:S01]  /*a9e0*/  F2FP.BF16.F32.PACK_AB R41, R41, R59 ;  /* 0x0000003b2929723e */ /* 0x000fe200000010ff */
[----:B------:R-:W-:Y:S01]  /*a9f0*/  IMAD.MOV.U32 R39, RZ, RZ, R52 ;  /* 0x000000ffff277224 */ /* 0x000fe200078e0034 */
[----:B------:R-:W-:-:S02]  /*aa00*/  F2FP.BF16.F32.PACK_AB R43, R43, R56 ;  /* 0x000000382b2b723e */ /* 0x000fc400000010ff */
[----:B------:R-:W-:-:S07]  /*aa10*/  F2FP.BF16.F32.PACK_AB R40, R40, R57 ;  /* 0x000000392828723e */ /* 0x000fce00000010ff */
.L_x_544:
[----:B------:R-:W-:Y:S05]  /*aa20*/  BSYNC B1 ;  /* 0x0000000000017941 */ /* 0x000fea0003800000 */
.L_x_543:
[----:B------:R-:W-:Y:S01]  /*aa30*/  ISETP.GE.AND P3, PT, R46, R143, PT ;  /* 0x0000008f2e00720c */ /* 0x000fe20003f66270 */
[----:B------:R-:W-:Y:S02]  /*aa40*/  ULDC.64 UR4, c[0x0][0x208] ;  /* 0x0000820000047ab9 */ /* 0x000fe40000000a00 */
[----:B-1----:R4:W-:Y:S10]  /*aa50*/  STG.E.128 desc[UR4][R44.64], R36 ;  /* 0x000000242c007986 */ /* 0x0029f4000c101d04 */
[----:B------:R-:W-:Y:S05]  /*aa60*/  @P3 BRA `(.L_x_499) ;  /* 0x00000004001c3947 */ /* 0x000fea0003800000 */
[--C-:B------:R-:W-:Y:S01]  /*aa70*/  IADD3 R122, P3, P4, R96, R122, R46.reuse ;  /* 0x0000007a607a7210 */ /* 0x100fe20007c7e02e */
[----:B------:R-:W-:Y:S01]  /*aa80*/  ULDC.64 UR4, c[0x0][0x208] ;  /* 0x0000820000047ab9 */ /* 0x000fe20000000a00 */
[----:B------:R-:W-:-:S04]  /*aa90*/  SHF.R.S32.HI R46, RZ, 0x1f, R46 ;  /* 0x0000001fff2e7819 */ /* 0x000fc8000001142e */
[----:B------:R-:W-:Y:S02]  /*aaa0*/  IADD3.X R48, R93, R48, R46, P3, P4 ;  /* 0x000000305d307210 */ /* 0x000fe40001fe842e */
[----:B------:R-:W-:-:S04]  /*aab0*/  LEA R116, P3, R122, R116, 0x1 ;  /* 0x000000747a747211 */ /* 0x000fc800078608ff */
[----:B------:R-:W-:-:S05]  /*aac0*/  LEA.HI.X R117, R122, R117, R48, 0x1, P3 ;  /* 0x000000757a757211 */ /* 0x000fca00018f0c30 */
[----:B---3--:R1:W-:Y:S01]  /*aad0*/  STG.E.128 desc[UR4][R116.64], R40 ;  /* 0x0000002874007986 */ /* 0x0083e2000c101d04 */
[----:B------:R-:W-:Y:S05]  /*aae0*/  BRA `(.L_x_499) ;  /* 0x0000000000fc7947 */ /* 0x000fea0003800000 */
.L_x_456:
[----:B------:R-:W-:-:S04]  /*aaf0*/  ULOP3.LUT UR4, UR60, 0x1, URZ, 0xfc, !UPT ;  /* 0x000000013c047892 */ /* 0x000fc8000f8efc3f */
[----:B------:R-:W-:-:S06]  /*ab00*/  UISETP.NE.AND UP0, UPT, UR4, 0x3, UPT ;  /* 0x000000030400788c */ /* 0x000fcc000bf05270 */
[----:B------:R-:W-:-:S13]  /*ab10*/  PLOP3.LUT P2, PT, PT, PT, UP0, 0x80, 0x0 ;  /* 0x000000000000781c */ /* 0x000fda0003f4f008 */
[----:B------:R-:W-:Y:S05]  /*ab20*/  @!P2 BRA `(.L_x_545) ;  /* 0x000000000004a947 */ /* 0x000fea0003800000 */
[----:B------:R-:W-:Y:S01]  /*ab30*/  BPT.TRAP 0x1 ;  /* 0x000000040000795c */ /* 0x000fe20000300000 */
.L_x_545:
[----:B------:R-:W-:Y:S01]  /*ab40*/  IMAD R3, R19, 0x8, R18 ;  /* 0x0000000813037824 */ /* 0x000fe200078e0212 */
[----:B------:R-:W-:Y:S01]  /*ab50*/  SHF.L.U32 R0, R217, 0x1f, RZ ;  /* 0x0000001fd9007819 */ /* 0x000fe200000006ff */
[----:B------:R-:W-:Y:S01]  /*ab60*/  IMAD R4, R2, -0x50, R24 ;  /* 0xffffffb002047824 */ /* 0x000fe200078e0218 */
[----:B------:R-:W-:Y:S02]  /*ab70*/  BSSY B1, `(.L_x_546) ;  /* 0x0000005000017945 */ /* 0x000fe40003800000 */
[----:B------:R-:W1:Y:S02]  /*ab80*/  SYNCS.PHASECHK.TRANS64.TRYWAIT P4, [R3+URZ+0x38890], R0 ;  /* 0x03889000030075a7 */ /* 0x000e64000808017f */
[----:B------:R-:W-:-:S04]  /*ab90*/  VIMNMX R4, R4, 0x50, PT ;  /* 0x0000005004047848 */ /* 0x000fc80003fe0100 */
[----:B------:R-:W-:Y:S01]  /*aba0*/  ISETP.GE.AND P3, PT, R213, R4, PT ;  /* 0x00000004d500720c */ /* 0x000fe20003f66270 */
[----:B-1----:R-:W-:-:S12]  /*abb0*/  @!P4 BRA `(.L_x_547) ;  /* 0x000002180068c947 */ /* 0x002fd80003800000 */
.L_x_860:
[----:B------:R-:W-:Y:S05]  /*abc0*/  BSYNC B1 ;  /* 0x0000000000017941 */ /* 0x000fea0003800000 */
.L_x_546:
[----:B------:R-:W-:Y:S04]  /*abd0*/  BSSY B1, `(.L_x_548) ;  /* 0x000000f000017945 */ /* 0x000fe80003800000 */
[----:B------:R-:W-:Y:S05]  /*abe0*/  @P3 BRA `(.L_x_549) ;  /* 0x0000000000343947 */ /* 0x000fea0003800000 */
[----:B------:R-:W-:Y:S01]  /*abf0*/  ISETP.NE.AND P4, PT, R27, RZ, PT ;  /* 0x000000ff1b00720c */ /* 0x000fe20003f85270 */
[----:B------:R-:W-:Y:S01]  /*ac00*/  ULDC.64 UR4, c[0x0][0x208] ;  /* 0x0000820000047ab9 */ /* 0x000fe20000000a00 */
[----:B------:R-:W-:-:S11]  /*ac10*/  ISETP.NE.AND P3, PT, R11, RZ, PT ;  /* 0x000000ff0b00720c */ /* 0x000fd60003f65270 */
[----:B0-----:R-:W0:Y:S04]  /*ac20*/  @P4 LDS.128 R36, [R5+0x24400] ;  /* 0x0244000005244984 */ /* 0x001e280000000c00 */
[----:B------:R-:W2:Y:S04]  /*ac30*/  @P3 LDS.128 R40, [R5+0x26c00] ;  /* 0x026c000005283984 */ /* 0x000ea80000000c00 */
[----:B0-----:R-:W-:Y:S01]  /*ac40*/  @P4 STG.E.128 desc[UR4][R60.64], R36 ;  /* 0x000000243c004986 */ /* 0x001fe2000c101d04 */
[----:B------:R-:W-:-:S03]  /*ac50*/  ISETP.NE.AND P4, PT, R10, RZ, PT ;  /* 0x000000ff0a00720c */ /* 0x000fc60003f85270 */
[----:B--2---:R-:W-:Y:S01]  /*ac60*/  @P3 STG.E.128 desc[UR4][R60.64+0x80], R40 ;  /* 0x000080283c003986 */ /* 0x004fe2000c101d04 */
[----:B------:R-:W-:-:S09]  /*ac70*/  ISETP.NE.AND P3, PT, R9, RZ, PT ;  /* 0x000000ff0900720c */ /* 0x000fd20003f65270 */
[----:B------:R-:W0:Y:S04]  /*ac80*/  @P4 LDS.128 R36, [R5+0x29400] ;  /* 0x0294000005244984 */ /* 0x000e280000000c00 */
[----:B------:R-:W2:Y:S04]  /*ac90*/  @P3 LDS.128 R40, [R5+0x2bc00] ;  /* 0x02bc000005283984 */ /* 0x000ea80000000c00 */
[----:B0-----:R3:W-:Y:S04]  /*aca0*/  @P4 STG.E.128 desc[UR4][R60.64+0x100], R36 ;  /* 0x000100243c004986 */ /* 0x0017e8000c101d04 */
[----:B--2---:R3:W-:Y:S02]  /*acb0*/  @P3 STG.E.128 desc[UR4][R60.64+0x180], R40 ;  /* 0x000180283c003986 */ /* 0x0047e4000c101d04 */
.L_x_549:
[----:B------:R-:W-:Y:S05]  /*acc0*/  BSYNC B1 ;  /* 0x0000000000017941 */ /* 0x000fea0003800000 */
.L_x_548:
[----:B---3--:R-:W-:Y:S01]  /*acd0*/  VIADD R36, R213, 0x20 ;  /* 0x00000020d5247836 */ /* 0x008fe20000000000 */
[----:B------:R-:W-:Y:S04]  /*ace0*/  BSSY B1, `(.L_x_550) ;  /* 0x0000010000017945 */ /* 0x000fe80003800000 */
[----:B------:R-:W-:-:S13]  /*acf0*/  ISETP.GE.AND P3, PT, R36, R4, PT ;  /* 0x000000042400720c */ /* 0x000fda0003f66270 */
        /* <DEDUP_REMOVED lines=14> */
.L_x_551:
[----:B------:R-:W-:Y:S05]  /*ade0*/  BSYNC B1 ;  /* 0x0000000000017941 */ /* 0x000fea0003800000 */
.L_x_550:
[----:B------:R-:W-:-:S13]  /*adf0*/  ISETP.GE.AND P3, PT, R237, R4, PT ;  /* 0x00000004ed00720c */ /* 0x000fda0003f66270 */
[----:B------:R-:W-:Y:S05]  /*ae00*/  @P3 BRA `(.L_x_499) ;  /* 0x0000000000343947 */ /* 0x000fea0003800000 */
[----:B------:R-:W-:Y:S01]  /*ae10*/  ISETP.NE.AND P4, PT, R27, RZ, PT ;  /* 0x000000ff1b00720c */ /* 0x000fe20003f85270 */
[----:B------:R-:W-:Y:S01]  /*ae20*/  ULDC.64 UR4, c[0x0][0x208] ;  /* 0x0000820000047ab9 */ /* 0x000fe20000000a00 */
[----:B------:R-:W-:-:S11]  /*ae30*/  ISETP.NE.AND P3, PT, R11, RZ, PT ;  /* 0x000000ff0b00720c */ /* 0x000fd60003f65270 */
[----:B0--3--:R-:W0:Y:S04]  /*ae40*/  @P4 LDS.128 R36, [R5+0x26400] ;  /* 0x0264000005244984 */ /* 0x009e280000000c00 */
        /* <DEDUP_REMOVED lines=9> */
.L_x_499:
[----:B------:R-:W-:Y:S05]  /*aee0*/  BSYNC B0 ;  /* 0x0000000000007941 */ /* 0x000fea0003800000 */
.L_x_455:
[----:B0-234-:R-:W0:Y:S01]  /*aef0*/  S2R R36, SR_TID.X ;  /* 0x0000000000247919 */ /* 0x01de220000002100 */
[----:B------:R-:W-:Y:S01]  /*af00*/  @!PT LDS RZ, [RZ] ;  /* 0x00000000fffff984 */ /* 0x000fe20000000800 */
[----:B------:R-:W-:Y:S01]  /*af10*/  @!PT LDS RZ, [RZ] ;  /* 0x00000000fffff984 */ /* 0x000fe20000000800 */
[----:B------:R-:W-:Y:S01]  /*af20*/  @!PT LDS RZ, [RZ] ;  /* 0x00000000fffff984 */ /* 0x000fe20000000800 */
[----:B------:R-:W-:Y:S01]  /*af30*/  @!PT LDS RZ, [RZ] ;  /* 0x00000000fffff984 */ /* 0x000fe20000000800 */
[----:B------:R2:W-:Y:S06]  /*af40*/  MEMBAR.ALL.CTA ;  /* 0x0000000000007992 */ /* 0x0005ec0000008000 */
[----:B--2---:R-:W2:Y:S01]  /*af50*/  FENCE.VIEW.ASYNC.S ;  /* 0x00000000000073c6 */ /* 0x004ea20000000000 */
[----:B------:R-:W-:Y:S05]  /*af60*/  WARPSYNC.ALL ;  /* 0x0000000000007948 */ /* 0x000fea0003800000 */
[----:B------:R-:W-:Y:S01]  /*af70*/  BSSY B0, `(.L_x_552) ;  /* 0x0000009000007945 */ /* 0x000fe20003800000 */
[----:B0-----:R-:W-:Y:S01]  /*af80*/  LOP3.LUT R36, R36, 0x7f, RZ, 0xc0, !PT ;  /* 0x0000007f24247812 */ /* 0x001fe200078ec0ff */
[----:B--2---:R0:W-:Y:S03]  /*af90*/  BAR.SYNC.DEFER_BLOCKING R171, 0x80 ;  /* 0x000200ab0000751d */ /* 0x0041e60000010000 */
[----:B------:R-:W-:-:S13]  /*afa0*/  ISETP.NE.AND P3, PT, R36, RZ, PT ;  /* 0x000000ff2400720c */ /* 0x000fda0003f65270 */
[----:B------:R-:W-:-:S05]  /*afb0*/  @!P3 VIADD R36, R3, 0x388a0 ;  /* 0x000388a00324b836 */ /* 0x000fca0000000000 */
[----:B------:R-:W-:-:S04]  /*afc0*/  @!P3 PRMT R36, RZ, 0x654, R36 ;  /* 0x00000654ff24b816 */ /* 0x000fc80000000024 */
[----:B------:R0:W-:Y:S01]  /*afd0*/  @!P3 SYNCS.ARRIVE.TRANS64.RED.A1T0 RZ, [R36+URZ], RZ ;  /* 0x000000ff24ffb9a7 */ /* 0x0001e2000810043f */
[----:B------:R-:W-:Y:S05]  /*afe0*/  @!P2 BRA `(.L_x_553) ;  /* 0x000000000004a947 */ /* 0x000fea0003800000 */
[----:B------:R-:W-:Y:S01]  /*aff0*/  BPT.TRAP 0x1 ;  /* 0x000000040000795c */ /* 0x000fe20000300000 */
.L_x_553:
[----:B------:R-:W-:Y:S05]  /*b000*/  BSYNC B0 ;  /* 0x0000000000007941 */ /* 0x000fea0003800000 */
.L_x_552:
[----:B------:R-:W2:Y:S01]  /*b010*/  SYNCS.PHASECHK.TRANS64.TRYWAIT P4, [R3+URZ+0x388b0], R0 ;  /* 0x0388b000030075a7 */ /* 0x000ea2000808017f */
[----:B------:R-:W-:Y:S01]  /*b020*/  ULDC UR61, c[0x0][0x2f4] ;  /* 0x0000bd00003d7ab9 */ /* 0x000fe20000000800 */
[----:B------:R-:W-:Y:S01]  /*b030*/  ULDC.64 UR56, c[0x0][0x328] ;  /* 0x0000ca0000387ab9 */ /* 0x000fe20000000a00 */
[----:B------:R-:W-:Y:S01]  /*b040*/  ULDC.64 UR58, c[0x0][0x318] ;  /* 0x0000c600003a7ab9 */ /* 0x000fe20000000a00 */
[----:B------:R-:W-:Y:S01]  /*b050*/  BSSY B0, `(.L_x_554) ;  /* 0x0000004000007945 */ /* 0x000fe20003800000 */
[----:B------:R-:W-:Y:S01]  /*b060*/  ISETP.GE.AND P2, PT, R213, R4, PT ;  /* 0x00000004d500720c */ /* 0x000fe20003f46270 */
[----:B------:R-:W-:Y:S02]  /*b070*/  IMAD.WIDE R44, R2, 0x50, R112 ;  /* 0x00000050022c7825 */ /* 0x000fe400078e0270 */
[----:B--2---:R-:W-:Y:S10]  /*b080*/  @!P4 BRA `(.L_x_555) ;  /* 0x000002140048c947 */ /* 0x004ff40003800000 */
.L_x_861:
[----:B------:R-:W-:Y:S05]  /*b090*/  BSYNC B0 ;  /* 0x0000000000007941 */ /* 0x000fea0003800000 */
.L_x_554:
[----:B------:R-:W-:Y:S04]  /*b0a0*/  BSSY B0, `(.L_x_556) ;  /* 0x0000017000007945 */ /* 0x000fe80003800000 */
[----:B------:R-:W-:Y:S05]  /*b0b0*/  @P2 BRA `(.L_x_557) ;  /* 0x0000000000542947 */ /* 0x000fea0003800000 */
[----:B------:R-:W-:Y:S01]  /*b0c0*/  IMAD R39, R45, UR56, RZ ;  /* 0x000000382d277c24 */ /* 0x000fe2000f8e02ff */
[----:B------:R-:W-:Y:S01]  /*b0d0*/  ISETP.GE.AND P4, PT, R16, UR61, PT ;  /* 0x0000003d10007c0c */ /* 0x000fe2000bf86270 */
[----:B0-----:R-:W-:Y:S01]  /*b0e0*/  IMAD.MOV.U32 R36, RZ, RZ, R94 ;  /* 0x000000ffff247224 */ /* 0x001fe200078e005e */
[----:B------:R-:W-:Y:S01]  /*b0f0*/  ULDC.64 UR4, c[0x0][0x208] ;  /* 0x0000820000047ab9 */ /* 0x000fe20000000a00 */
[----:B------:R-:W-:Y:S02]  /*b100*/  IMAD.MOV.U32 R37, RZ, RZ, R6 ;  /* 0x000000ffff257224 */ /* 0x000fe400078e0006 */
[C---:B------:R-:W-:Y:S02]  /*b110*/  IMAD R39, R44.reuse, UR57, R39 ;  /* 0x000000392c277c24 */ /* 0x040fe4000f8e0227 */
[----:B------:R-:W-:-:S04]  /*b120*/  IMAD.WIDE.U32 R36, R44, UR56, R36 ;  /* 0x000000382c247c25 */ /* 0x000fc8000f8e0024 */
[----:B------:R-:W-:Y:S01]  /*b130*/  IMAD.IADD R37, R37, 0x1, R39 ;  /* 0x0000000125257824 */ /* 0x000fe200078e0227 */
[----:B------:R-:W-:-:S04]  /*b140*/  LEA R46, P2, R36, UR58, 0x1 ;  /* 0x0000003a242e7c11 */ /* 0x000fc8000f8408ff */
[----:B------:R-:W-:Y:S02]  /*b150*/  LEA.HI.X R47, R36, UR59, R37, 0x1, P2 ;  /* 0x0000003b242f7c11 */ /* 0x000fe400090f0c25 */
[----:B------:R-:W-:Y:S01]  /*b160*/  ISETP.GE.AND P2, PT, R212, UR61, PT ;  /* 0x0000003dd4007c0c */ /* 0x000fe2000bf46270 */
[----:B------:R-:W0:-:S12]  /*b170*/  @!P4 LDS.128 R36, [R5+0x400] ;  /* 0x000400000524c984 */ /* 0x000e180000000c00 */
[----:B-1----:R-:W1:Y:S04]  /*b180*/  @!P2 LDS.128 R40, [R5+0x2c00] ;  /* 0x002c00000528a984 */ /* 0x002e680000000c00 */
[----:B0-----:R-:W-:Y:S01]  /*b190*/  @!P4 STG.E.128 desc[UR4][R46.64], R36 ;  /* 0x000000242e00c986 */ /* 0x001fe2000c101d04 */
[----:B------:R-:W-:-:S03]  /*b1a0*/  ISETP.GE.AND P4, PT, R218, UR61, PT ;  /* 0x0000003dda007c0c */ /* 0x000fc6000bf86270 */
[----:B-1----:R-:W-:Y:S01]  /*b1b0*/  @!P2 STG.E.128 desc[UR4][R46.64+0x80], R40 ;  /* 0x000080282e00a986 */ /* 0x002fe2000c101d04 */
[----:B------:R-:W-:-:S09]  /*b1c0*/  ISETP.GE.AND P2, PT, R219, UR61, PT ;  /* 0x0000003ddb007c0c */ /* 0x000fd2000bf46270 */
[----:B------:R-:W0:Y:S04]  /*b1d0*/  @!P4 LDS.128 R36, [R5+0x5400] ;  /* 0x005400000524c984 */ /* 0x000e280000000c00 */
[----:B------:R-:W1:Y:S04]  /*b1e0*/  @!P2 LDS.128 R40, [R5+0x7c00] ;  /* 0x007c00000528a984 */ /* 0x000e680000000c00 */
[----:B0-----:R3:W-:Y:S04]  /*b1f0*/  @!P4 STG.E.128 desc[UR4][R46.64+0x100], R36 ;  /* 0x000100242e00c986 */ /* 0x0017e8000c101d04 */
[----:B-1----:R3:W-:Y:S02]  /*b200*/  @!P2 STG.E.128 desc[UR4][R46.64+0x180], R40 ;  /* 0x000180282e00a986 */ /* 0x0027e4000c101d04 */
.L_x_557:
[----:B------:R-:W-:Y:S05]  /*b210*/  BSYNC B0 ;  /* 0x0000000000007941 */ /* 0x000fea0003800000 */
.L_x_556:
[----:B-12---:R-:W-:Y:S01]  /*b220*/  VIADD R0, R213, 0x20 ;  /* 0x00000020d5007836 */ /* 0x006fe20000000000 */
[----:B------:R-:W-:Y:S04]  /*b230*/  BSSY B0, `(.L_x_558) ;  /* 0x000001a000007945 */ /* 0x000fe80003800000 */
[----:B------:R-:W-:-:S13]  /*b240*/  ISETP.GE.AND P2, PT, R0, R4, PT ;  /* 0x000000040000720c */ /* 0x000fda0003f46270 */
[----:B------:R-:W-:Y:S05]  /*b250*/  @P2 BRA `(.L_x_559) ;  /* 0x00000000005c2947 */ /* 0x000fea0003800000 */
[----:B---3--:R-:W-:Y:S01]  /*b260*/  IADD3 R39, P2, R44, 0x20, RZ ;  /* 0x000000202c277810 */ /* 0x008fe20007f5e0ff */
[----:B0-----:R-:W-:Y:S01]  /*b270*/  IMAD.MOV.U32 R36, RZ, RZ, R94 ;  /* 0x000000ffff247224 */ /* 0x001fe200078e005e */
[----:B------:R-:W-:Y:S01]  /*b280*/  ISETP.GE.AND P4, PT, R16, UR61, PT ;  /* 0x0000003d10007c0c */ /* 0x000fe2000bf86270 */
[----:B------:R-:W-:Y:S01]  /*b290*/  IMAD.MOV.U32 R37, RZ, RZ, R6 ;  /* 0x000000ffff257224 */ /* 0x000fe200078e0006 */
[----:B------:R-:W-:Y:S01]  /*b2a0*/  ULDC.64 UR4, c[0x0][0x208] ;  /* 0x0000820000047ab9 */ /* 0x000fe20000000a00 */
[----:B------:R-:W-:Y:S02]  /*b2b0*/  IMAD.X R0, RZ, RZ, R45, P2 ;  /* 0x000000ffff007224 */ /* 0x000fe400010e062d */
[----:B------:R-:W-:-:S04]  /*b2c0*/  IMAD.WIDE.U32 R36, R39, UR56, R36 ;  /* 0x0000003827247c25 */ /* 0x000fc8000f8e0024 */
[----:B------:R-:W-:Y:S01]  /*b2d0*/  IMAD R0, R0, UR56, RZ ;  /* 0x0000003800007c24 */ /* 0x000fe2000f8e02ff */
[----:B------:R-:W-:-:S03]  /*b2e0*/  LEA R46, P2, R36, UR58, 0x1 ;  /* 0x0000003a242e7c11 */ /* 0x000fc6000f8408ff */
[----:B------:R-:W-:-:S04]  /*b2f0*/  IMAD R39, R39, UR57, R0 ;  /* 0x0000003927277c24 */ /* 0x000fc8000f8e0200 */
[----:B------:R-:W-:-:S05]  /*b300*/  IMAD.IADD R37, R37, 0x1, R39 ;  /* 0x0000000125257824 */ /* 0x000fca00078e0227 */
[----:B------:R-:W-:Y:S02]  /*b310*/  LEA.HI.X R47, R36, UR59, R37, 0x1, P2 ;  /* 0x0000003b242f7c11 */ /* 0x000fe400090f0c25 */
[----:B------:R-:W-:Y:S01]  /*b320*/  ISETP.GE.AND P2, PT, R212, UR61, PT ;  /* 0x0000003dd4007c0c */ /* 0x000fe2000bf46270 */
[----:B------:R-:W0:-:S12]  /*b330*/  @!P4 LDS.128 R36, [R5+0x1400] ;  /* 0x001400000524c984 */ /* 0x000e180000000c00 */
[----:B------:R-:W1:Y:S04]  /*b340*/  @!P2 LDS.128 R40, [R5+0x3c00] ;  /* 0x003c00000528a984 */ /* 0x000e680000000c00 */
        /* <DEDUP_REMOVED lines=8> */
.L_x_559:
[----:B------:R-:W-:Y:S05]  /*b3d0*/  BSYNC B0 ;  /* 0x0000000000007941 */ /* 0x000fea0003800000 */
.L_x_558:
[----:B------:R-:W-:Y:S01]  /*b3e0*/  ISETP.GE.AND P2, PT, R237, R4, PT ;  /* 0x00000004ed00720c */ /* 0x000fe20003f46270 */
[----:B------:R-:W-:-:S12]  /*b3f0*/  BSSY B0, `(.L_x_560) ;  /* 0x0000019000007945 */ /* 0x000fd80003800000 */
[----:B------:R-:W-:Y:S05]  /*b400*/  @P2 BRA `(.L_x_561) ;  /* 0x00000000005c2947 */ /* 0x000fea0003800000 */
[----:B--23--:R-:W-:Y:S01]  /*b410*/  IADD3 R39, P2, R44, 0x40, RZ ;  /* 0x000000402c277810 */ /* 0x00cfe20007f5e0ff */
[----:B0-----:R-:W-:Y:S01]  /*b420*/  IMAD.MOV.U32 R36, RZ, RZ, R94 ;  /* 0x000000ffff247224 */ /* 0x001fe200078e005e */
[----:B------:R-:W-:Y:S01]  /*b430*/  ISETP.GE.AND P4, PT, R16, UR61, PT ;  /* 0x0000003d10007c0c */ /* 0x000fe2000bf86270 */
[----:B------:R-:W-:Y:S01]  /*b440*/  IMAD.MOV.U32 R37, RZ, RZ, R6 ;  /* 0x000000ffff257224 */ /* 0x000fe200078e0006 */
[----:B------:R-:W-:Y:S01]  /*b450*/  ULDC.64 UR4, c[0x0][0x208] ;  /* 0x0000820000047ab9 */ /* 0x000fe20000000a00 */
[----:B------:R-:W-:Y:S02]  /*b460*/  IMAD.X R44, RZ, RZ, R45, P2 ;  /* 0x000000ffff2c7224 */ /* 0x000fe400010e062d */
[----:B------:R-:W-:-:S04]  /*b470*/  IMAD.WIDE.U32 R36, R39, UR56, R36 ;  /* 0x0000003827247c25 */ /* 0x000fc8000f8e0024 */
[----:B------:R-:W-:-:S04]  /*b480*/  IMAD R44, R44, UR56, RZ ;  /* 0x000000382c2c7c24 */ /* 0x000fc8000f8e02ff */
[----:B------:R-:W-:Y:S01]  /*b490*/  IMAD R39, R39, UR57, R44 ;  /* 0x0000003927277c24 */ /* 0x000fe2000f8e022c */
[----:B------:R-:W-:-:S03]  /*b4a0*/  LEA R44, P2, R36, UR58, 0x1 ;  /* 0x0000003a242c7c11 */ /* 0x000fc6000f8408ff */
        /* <DEDUP_REMOVED lines=13> */
.L_x_561:
[----:B------:R-:W-:Y:S05]  /*b580*/  BSYNC B0 ;  /* 0x0000000000007941 */ /* 0x000fea0003800000 */
.L_x_560:
[----:B------:R-:W5:Y:S01]  /*b590*/  LDL R0, [R1+0x10] ;  /* 0x0000100001007983 */ /* 0x000f620000100800 */
[----:B------:R-:W-:Y:S01]  /*b5a0*/  @!P3 VIADD R3, R3, 0x388c0 ;  /* 0x000388c00303b836 */ /* 0x000fe20000000000 */
[----:B------:R-:W-:Y:S01]  /*b5b0*/  PLOP3.LUT P2, PT, PT, PT, PT, 0x8, 0x0 ;  /* 0x000000000000781c */ /* 0x000fe20003f4e170 */
[----:B------:R-:W-:Y:S01]  /*b5c0*/  VIADD R19, R19, 0x1 ;  /* 0x0000000113137836 */ /* 0x000fe20000000000 */
[----:B------:R-:W-:Y:S01]  /*b5d0*/  @!PT LDS RZ, [RZ] ;  /* 0x00000000fffff984 */ /* 0x000fe20000000800 */
[----:B------:R-:W-:Y:S01]  /*b5e0*/  @!PT LDS RZ, [RZ] ;  /* 0x00000000fffff984 */ /* 0x000fe20000000800 */
[----:B------:R-:W-:Y:S01]  /*b5f0*/  @!PT LDS RZ, [RZ] ;  /* 0x00000000fffff984 */ /* 0x000fe20000000800 */
[----:B------:R-:W-:Y:S01]  /*b600*/  @!PT LDS RZ, [RZ] ;  /* 0x00000000fffff984 */ /* 0x000fe20000000800 */
[----:B------:R1:W-:Y:S06]  /*b610*/  MEMBAR.ALL.CTA ;  /* 0x0000000000007992 */ /* 0x0003ec0000008000 */
[----:B-1----:R-:W1:Y:S01]  /*b620*/  FENCE.VIEW.ASYNC.S ;  /* 0x00000000000073c6 */ /* 0x002e620000000000 */
[----:B------:R-:W-:Y:S01]  /*b630*/  @!P3 PRMT R3, RZ, 0x654, R3 ;  /* 0x00000654ff03b816 */ /* 0x000fe20000000003 */
[----:B-1----:R1:W-:Y:S06]  /*b640*/  BAR.SYNC.DEFER_BLOCKING R171, 0x80 ;  /* 0x000200ab0000751d */ /* 0x0023ec0000010000 */
[----:B------:R1:W-:Y:S01]  /*b650*/  @!P3 SYNCS.ARRIVE.TRANS64.RED.A1T0 RZ, [R3+URZ], RZ ;  /* 0x000000ff03ffb9a7 */ /* 0x0003e2000810043f */
[----:B------:R-:W-:-:S04]  /*b660*/  ISETP.NE.AND P3, PT, R19, 0x2, PT ;  /* 0x000000021300780c */ /* 0x000fc80003f65270 */
[----:B------:R-:W-:Y:S02]  /*b670*/  SEL R19, R19, RZ, P3 ;  /* 0x000000ff13137207 */ /* 0x000fe40001800000 */
[----:B-----5:R-:W-:Y:S02]  /*b680*/  LOP3.LUT P4, RZ, R0, 0x2, RZ, 0xc0, !PT ;  /* 0x0000000200ff7812 */ /* 0x020fe4000788c0ff */
[----:B------:R-:W-:-:S04]  /*b690*/  SEL R0, RZ, 0x1, P3 ;  /* 0x00000001ff007807 */ /* 0x000fc80001800000 */
[----:B------:R-:W-:-:S07]  /*b6a0*/  LOP3.LUT R217, R217, R0, RZ, 0x3c, !PT ;  /* 0x00000000d9d97212 */ /* 0x000fce00078e3cff */
[----:B-1----:R-:W-:Y:S05]  /*b6b0*/  @P4 BRA `(.L_x_562) ;  /* 0xffffff7800344947 */ /* 0x002fea000383ffff */
.L_x_450:
[----:B------:R-:W-:Y:S01]  /*b6c0*/  BSSY B0, `(.L_x_563) ;  /* 0x0000005000007945 */ /* 0x000fe20003800000 */
[----:B------:R-:W-:-:S03]  /*b6d0*/  IMAD.MOV.U32 R92, RZ, RZ, RZ ;  /* 0x000000ffff5c7224 */ /* 0x000fc600078e00ff */
[----:B------:R-:W-:Y:S05]  /*b6e0*/  @P2 BRA `(.L_x_564) ;  /* 0x0000000000082947 */ /* 0x000fea0003800000 */
[----:B------:R-:W0:Y:S02]  /*b6f0*/  FENCE.VIEW.ASYNC.G ;  /* 0x00000000000073c6 */ /* 0x000e240000000100 */
[----:B0-----:R-:W-:Y:S06]  /*b700*/  BAR.ARV 0xc, 0x180 ;  /* 0x0306000000007b1d */ /* 0x001fec0000002000 */
.L_x_564:
[----:B------:R-:W-:Y:S05]  /*b710*/  BSYNC B0 ;  /* 0x0000000000007941 */ /* 0x000fea0003800000 */
.L_x_563:
[----:B------:R-:W2:Y:S01]  /*b720*/  LDL R0, [R1+0x10] ;  /* 0x0000100001007983 */ /* 0x000ea20000100800 */
[----:B------:R-:W-:Y:S01]  /*b730*/  BSSY B0, `(.L_x_565) ;  /* 0x0000021000007945 */ /* 0x000fe20003800000 */
[----:B--2---:R-:W-:-:S13]  /*b740*/  LOP3.LUT P0, RZ, R0, 0x4, RZ, 0xc0, !PT ;  /* 0x0000000400ff7812 */ /* 0x004fda000780c0ff */
[----:B------:R-:W-:Y:S05]  /*b750*/  @!P0 BRA `(.L_x_566) ;  /* 0x0000000000788947 */ /* 0x000fea0003800000 */
[----:B------:R-:W-:Y:S01]  /*b760*/  ISETP.NE.AND P0, PT, R232, RZ, PT ;  /* 0x000000ffe800720c */ /* 0x000fe20003f05270 */
[----:B------:R-:W-:-:S03]  /*b770*/  ULDC UR4, c[0x0][0x9f0] ;  /* 0x00027c0000047ab9 */ /* 0x000fc60000000800 */
[----:B------:R-:W-:-:S04]  /*b780*/  SEL R9, R232, UR4, P0 ;  /* 0x00000004e8097c07 */ /* 0x000fc80008000000 */
[-C--:B------:R-:W-:Y:S02]  /*b790*/  IABS R5, R9.reuse ;  /* 0x0000000900057213 */ /* 0x080fe40000000000 */
[----:B------:R-:W-:Y:S02]  /*b7a0*/  IADD3 R0, R144, -0x1, R9 ;  /* 0xffffffff90007810 */ /* 0x000fe40007ffe009 */
[----:B-1----:R-:W1:Y:S01]  /*b7b0*/  I2F.RP R4, R5 ;  /* 0x0000000500047306 */ /* 0x002e620000209400 */
[----:B------:R-:W-:-:S05]  /*b7c0*/  IABS R8, R9 ;  /* 0x0000000900087213 */ /* 0x000fca0000000000 */
[----:B------:R-:W-:Y:S02]  /*b7d0*/  IMAD.MOV R8, RZ, RZ, -R8 ;  /* 0x000000ffff087224 */ /* 0x000fe400078e0a08 */
[----:B-1----:R-:W1:Y:S02]  /*b7e0*/  MUFU.RCP R4, R4 ;  /* 0x0000000400047308 */ /* 0x002e640000001000 */
[----:B-1----:R-:W-:Y:S01]  /*b7f0*/  VIADD R2, R4, 0xffffffe ;  /* 0x0ffffffe04027836 */ /* 0x002fe20000000000 */
[----:B------:R-:W-:Y:S02]  /*b800*/  IABS R4, R0 ;  /* 0x0000000000047213 */ /* 0x000fe40000000000 */
[----:B------:R-:W-:-:S03]  /*b810*/  LOP3.LUT R0, R0, R9, RZ, 0x3c, !PT ;  /* 0x0000000900007212 */ /* 0x000fc600078e3cff */
[----:B------:R1:W2:Y:S01]  /*b820*/  F2I.FTZ.U32.TRUNC.NTZ R3, R2 ;  /* 0x0000000200037305 */ /* 0x0002a2000021f000 */
[----:B------:R-:W-:Y:S01]  /*b830*/  ISETP.GE.AND P2, PT, R0, RZ, PT ;  /* 0x000000ff0000720c */ /* 0x000fe20003f46270 */
[----:B-1----:R-:W-:Y:S02]  /*b840*/  IMAD.MOV.U32 R2, RZ, RZ, RZ ;  /* 0x000000ffff027224 */ /* 0x002fe400078e00ff */
[----:B--2---:R-:W-:-:S04]  /*b850*/  IMAD.MOV R6, RZ, RZ, -R3 ;  /* 0x000000ffff067224 */ /* 0x004fc800078e0a03 */
        /* <DEDUP_REMOVED lines=13> */
[----:B------:R-:W-:-:S07]  /*b930*/  IMAD.MOV.U32 R92, RZ, RZ, R3 ;  /* 0x000000ffff5c7224 */ /* 0x000fce00078e0003 */
.L_x_566:
[----:B------:R-:W-:Y:S05]  /*b940*/  BSYNC B0 ;  /* 0x0000000000007941 */ /* 0x000fea0003800000 */
.L_x_565:
[----:B------:R-:W2:Y:S01]  /*b950*/  LDL R0, [R1+0x74] ;  /* 0x0000740001007983 */ /* 0x000ea20000100800 */
[----:B------:R-:W-:Y:S02]  /*b960*/  PLOP3.LUT P0, PT, PT, PT, PT, 0x80, 0x0 ;  /* 0x000000000000781c */ /* 0x000fe40003f0f070 */
        /* <DEDUP_REMOVED lines=24> */
[----:B----4-:R-:W-:Y:S02]  /*baf0*/  CS2R R44, SRZ ;  /* 0x00000000002c7805 */ /* 0x010fe4000001ff00 */
[----:B------:R-:W-:Y:S02]  /*bb00*/  CS2R R102, SRZ ;  /* 0x0000000000667805 */ /* 0x000fe4000001ff00 */
[----:B---3--:R-:W-:Y:S02]  /*bb10*/  CS2R R40, SRZ ;  /* 0x0000000000287805 */ /* 0x008fe4000001ff00 */
[----:B------:R-:W-:Y:S02]  /*bb20*/  CS2R R104, SRZ ;  /* 0x0000000000687805 */ /* 0x000fe4000001ff00 */
[----:B0-----:R-:W-:-:S02]  /*bb30*/  CS2R R36, SRZ ;  /* 0x0000000000247805 */ /* 0x001fc4000001ff00 */
        /* <DEDUP_REMOVED lines=13> */
[----:B-1----:R-:W-:Y:S02]  /*bc10*/  CS2R R10, SRZ ;  /* 0x00000000000a7805 */ /* 0x002fe4000001ff00 */
        /* <DEDUP_REMOVED lines=22> */
[----:B--2---:R-:W-:-:S05]  /*bd80*/  IMAD R227, R0, R92, RZ ;  /* 0x0000005c00e37224 */ /* 0x004fca00078e02ff */
[----:B------:R-:W-:-:S04]  /*bd90*/  VIADDMNMX R92, R227, R92, R144, PT ;  /* 0x0000005ce35c7246 */ /* 0x000fc80003800190 */
[----:B------:R-:W-:-:S13]  /*bda0*/  ISETP.GT.AND P1, PT, R92, R227, PT ;  /* 0x000000e35c00720c */ /* 0x000fda0003f24270 */
[----:B------:R-:W-:Y:S05]  /*bdb0*/  @!P1 BRA `(.L_x_567) ;  /* 0x0000012800dc9947 */ /* 0x000fea0003800000 */
[----:B------:R-:W2:Y:S01]  /*bdc0*/  LDL R0, [R1+0x14] ;  /* 0x0000140001007983 */ /* 0x000ea20000100800 */
[----:B------:R-:W0:Y:S02]  /*bdd0*/  S2R R28, SR_TID.X ;  /* 0x00000000001c7919 */ /* 0x000e240000002100 */
[----:B0-----:R-:W-:-:S05]  /*bde0*/  VIADD R28, R28, 0xffffff80 ;  /* 0xffffff801c1c7836 */ /* 0x001fca0000000000 */
[----:B------:R-:W-:Y:S02]  /*bdf0*/  SHF.R.S32.HI R29, RZ, 0x1f, R28 ;  /* 0x0000001fff1d7819 */ /* 0x000fe4000001141c */
[----:B--2---:R-:W-:Y:S02]  /*be00*/  R2UR UR4, R0 ;  /* 0x00000000000472ca */ /* 0x004fe400000e0000 */
[----:B------:R-:W-:-:S04]  /*be10*/  LEA.HI R0, R29, R28, RZ, 0x7 ;  /* 0x0000001c1d007211 */ /* 0x000fc800078f38ff */
[----:B------:R-:W-:-:S06]  /*be20*/  SHF.R.S32.HI R0, RZ, 0x7, R0 ;  /* 0x00000007ff007819 */ /* 0x000fcc0000011400 */
[----:B------:R-:W0:Y:S01]  /*be30*/  SHFL.IDX PT, R0, R0, RZ, 0x1f ;  /* 0x00001fff00007589 */ /* 0x000e2200000e0000 */
[----:B------:R-:W-:-:S06]  /*be40*/  ULOP3.LUT UP0, URZ, UR4, 0x9f, URZ, 0xc0, !UPT ;  /* 0x0000009f043f7892 */ /* 0x000fcc000f80c03f */
[----:B------:R-:W-:Y:S02]  /*be50*/  PLOP3.LUT P0, PT, PT, PT, UP0, 0x80, 0x0 ;  /* 0x000000000000781c */ /* 0x000fe40003f0f008 */
[----:B0-----:R-:W-:-:S04]  /*be60*/  LEA.HI R2, R0, R0, RZ, 0x1 ;  /* 0x0000000000027211 */ /* 0x001fc800078f08ff */
[----:B------:R-:W-:-:S05]  /*be70*/  LOP3.LUT R3, R2, 0x1e, RZ, 0xc0, !PT ;  /* 0x0000001e02037812 */ /* 0x000fca00078ec0ff */
[----:B------:R-:W-:-:S05]  /*be80*/  IMAD.IADD R3, R0, 0x1, -R3 ;  /* 0x0000000100037824 */ /* 0x000fca00078e0a03 */
[----:B------:R-:W-:-:S04]  /*be90*/  LEA R3, R3, UR4, 0xd ;  /* 0x0000000403037c11 */ /* 0x000fc8000f8e68ff */
[----:B------:R-:W-:-:S04]  /*bea0*/  SHF.R.U32.HI R2, RZ, 0x4, R3 ;  /* 0x00000004ff027819 */ /* 0x000fc80000011603 */
[----:B------:R-:W-:Y:S01]  /*beb0*/  LOP3.LUT R2, R2, 0x3fff, RZ, 0xc0, !PT ;  /* 0x00003fff02027812 */ /* 0x000fe200078ec0ff */
[----:B------:R-:W-:Y:S06]  /*bec0*/  @!P0 BRA `(.L_x_568) ;  /* 0x0000000000408947 */ /* 0x000fec0003800000 */
[----:B------:R-:W-:Y:S01]  /*bed0*/  MOV R14, 0x0 ;  /* 0x00000000000e7802 */ /* 0x000fe20000000f00 */
[----:B------:R-:W-:Y:S01]  /*bee0*/  ULDC.64 UR4, c[0x4][0x1b8] ;  /* 0x01006e0000047ab9 */ /* 0x000fe20000000a00 */
[----:B------:R-:W-:Y:S01]  /*bef0*/  ULDC.64 UR6, c[0x4][0x1c0] ;  /* 0x0100700000067ab9 */ /* 0x000fe20000000a00 */
[----:B------:R-:W-:Y:S02]  /*bf00*/  IMAD.U32 R4, RZ, RZ, UR4 ;  /* 0x00000004ff047e24 */ /* 0x000fe4000f8e00ff */
        /* <DEDUP_REMOVED lines=12> */
.L_x_568:
[----:B------:R-:W-:Y:S02]  /*bfd0*/  ULDC UR4, c[0x0][0x3f4] ;  /* 0x0000fd0000047ab9 */ /* 0x000fe40000000800 */
[----:B------:R-:W-:-:S13]  /*bfe0*/  ISETP.LT.AND P0, PT, RZ, UR4, PT ;  /* 0x00000004ff007c0c */ /* 0x000fda000bf01270 */
[----:B------:R-:W-:Y:S05]  /*bff0*/  @P0 BRA `(.L_x_569) ;  /* 0x00000000003c0947 */ /* 0x000fea0003800000 */
[----:B------:R-:W-:-:S04]  /*c000*/  LEA.HI R0, R236, R236, RZ, 0x1 ;  /* 0x000000ecec007211 */ /* 0x000fc800078f08ff */
[----:B------:R-:W-:-:S05]  /*c010*/  LOP3.LUT R3, R0, 0xfffffffe, RZ, 0xc0, !PT ;  /* 0xfffffffe00037812 */ /* 0x000fca00078ec0ff */
[----:B------:R-:W-:-:S05]  /*c020*/  IMAD.IADD R3, R236, 0x1, -R3 ;  /* 0x00000001ec037824 */ /* 0x000fca00078e0a03 */
[----:B------:R-:W-:-:S04]  /*c030*/  SHF.L.U32 R3, R3, 0x1f, RZ ;  /* 0x0000001f03037819 */ /* 0x000fc800000006ff */
[----:B------:R0:W1:Y:S03]  /*c040*/  SYNCS.PHASECHK.TRANS64.TRYWAIT P0, [R18+URZ+0x38800], R3 ;  /* 0x03880003120075a7 */ /* 0x000066000800017f */
[----:B-1----:R-:W-:Y:S05]  /*c050*/  @!P0 NANOSLEEP.SYNCS 0x989680 ;  /* 0x009896800000895d */ /* 0x002fea0003900000 */
[----:B------:R-:W1:Y:S01]  /*c060*/  @!P0 SYNCS.PHASECHK.TRANS64 P0, [R18+URZ+0x38800], R3 ;  /* 0x03880003120085a7 */ /* 0x000e62000800007f */
[----:B------:R-:W-:Y:S04]  /*c070*/  BSSY B0, `(.L_x_570) ;  /* 0x0000006000007945 */ /* 0x000fe80003800000 */
[----:B-1----:R-:W-:Y:S05]  /*c080*/  @P0 BRA `(.L_x_571) ;  /* 0x0000000000100947 */ /* 0x002fea0003800000 */
.L_x_572:
[----:B-1----:R1:W2:Y:S02]  /*c090*/  SYNCS.PHASECHK.TRANS64.TRYWAIT P0, [R18+URZ+0x38800], R3 ;  /* 0x03880003120075a7 */ /* 0x0022a4000800017f */
[----:B--2---:R-:W-:Y:S05]  /*c0a0*/  @!P0 NANOSLEEP.SYNCS 0x989680 ;  /* 0x009896800000895d */ /* 0x004fea0003900000 */
[----:B------:R-:W2:Y:S02]  /*c0b0*/  @!P0 SYNCS.PHASECHK.TRANS64 P0, [R18+URZ+0x38800], R3 ;  /* 0x03880003120085a7 */ /* 0x000ea4000800007f */
[----:B--2---:R-:W-:Y:S05]  /*c0c0*/  @!P0 BRA `(.L_x_572) ;  /* 0xfffffffc00f08947 */ /* 0x004fea000383ffff */
.L_x_571:
[----:B------:R-:W-:Y:S05]  /*c0d0*/  BSYNC B0 ;  /* 0x0000000000007941 */ /* 0x000fea0003800000 */
.L_x_570:
[----:B------:R-:W-:Y:S05]  /*c0e0*/  BRA `(.L_x_573) ;  /* 0x0000007000807947 */ /* 0x000fea0003800000 */
.L_x_569:
[----:B------:R-:W2:Y:S01]  /*c0f0*/  LDL R0, [R1+0x14] ;  /* 0x0000140001007983 */ /* 0x000ea20000100800 */
[----:B------:R-:W-:Y:S01]  /*c100*/  ULDC.64 UR4, c[0x0][0x3f8] ;  /* 0x0000fe0000047ab9 */ /* 0x000fe20000000a00 */
[----:B------:R-:W-:Y:S01]  /*c110*/  ULDC.64 UR6, c[0x0][0x408] ;  /* 0x0001020000067ab9 */ /* 0x000fe20000000a00 */
[----:B-----5:R-:W-:Y:S01]  /*c120*/  IMAD.WIDE.U32 R4, R139, UR4, RZ ;  /* 0x000000048b047c25 */ /* 0x020fe2000f8e00ff */
[----:B--2---:R-:W-:Y:S02]  /*c130*/  R2UR UR8, R0 ;  /* 0x00000000000872ca */ /* 0x004fe400000e0000 */
[----:B------:R-:W-:-:S05]  /*c140*/  SHF.R.S32.HI R0, RZ, 0x1f, R139 ;  /* 0x0000001fff007819 */ /* 0x000fca000001148b */
[C---:B------:R-:W-:Y:S02]  /*c150*/  IMAD R6, R0.reuse, UR4, RZ ;  /* 0x0000000400067c24 */ /* 0x040fe4000f8e02ff */
[----:B------:R-:W-:Y:S02]  /*c160*/  IMAD R0, R0, UR6, RZ ;  /* 0x0000000600007c24 */ /* 0x000fe4000f8e02ff */
[C---:B------:R-:W-:Y:S01]  /*c170*/  IMAD R25, R139.reuse, UR5, R6 ;  /* 0x000000058b197c24 */ /* 0x040fe2000f8e0206 */
[----:B------:R-:W-:Y:S01]  /*c180*/  ULDC.64 UR4, c[0x0][0x3e8] ;  /* 0x0000fa0000047ab9 */ /* 0x000fe20000000a00 */
[----:B------:R-:W-:Y:S01]  /*c190*/  ULOP3.LUT UP0, URZ, UR8, 0x3ff, URZ, 0xc0, !UPT ;  /* 0x000003ff083f7892 */ /* 0x000fe2000f80c03f */
[C---:B------:R-:W-:Y:S01]  /*c1a0*/  IMAD R27, R139.reuse, UR7, R0 ;  /* 0x000000078b1b7c24 */ /* 0x040fe2000f8e0200 */
[----:B------:R-:W-:Y:S01]  /*c1b0*/  LEA R24, P0, R4, UR4, 0x1 ;  /* 0x0000000404187c11 */ /* 0x000fe2000f8008ff */
[----:B------:R-:W-:Y:S01]  /*c1c0*/  IMAD.WIDE.U32 R6, R139, UR6, RZ ;  /* 0x000000068b067c25 */ /* 0x000fe2000f8e00ff */
[----:B------:R-:W-:-:S02]  /*c1d0*/  ULDC.64 UR6, c[0x0][0x400] ;  /* 0x0001000000067ab9 */ /* 0x000fc40000000a00 */
[----:B------:R-:W-:Y:S01]  /*c1e0*/  PLOP3.LUT P2, PT, PT, PT, UP0, 0x80, 0x0 ;  /* 0x000000000000781c */ /* 0x000fe20003f4f008 */
[----:B------:R-:W-:Y:S01]  /*c1f0*/  IMAD.IADD R25, R25, 0x1, R5 ;  /* 0x0000000119197824 */ /* 0x000fe200078e0205 */
[----:B------:R-:W-:Y:S01]  /*c200*/  LEA R32, P1, R6, UR6, 0x1 ;  /* 0x0000000606207c11 */ /* 0x000fe2000f8208ff */
[----:B------:R-:W-:-:S03]  /*c210*/  IMAD.IADD R27, R27, 0x1, R7 ;  /* 0x000000011b1b7824 */ /* 0x000fc600078e0207 */
[----:B------:R-:W-:Y:S02]  /*c220*/  LEA.HI.X R25, R4, UR5, R25, 0x1, P0 ;  /* 0x0000000504197c11 */ /* 0x000fe400080f0c19 */
[----:B------:R-:W-:-:S05]  /*c230*/  LEA.HI.X R27, R6, UR7, R27, 0x1, P1 ;  /* 0x00000007061b7c11 */ /* 0x000fca00088f0c1b */
[----:B------:R-:W-:Y:S05]  /*c240*/  @!P2 BRA `(.L_x_574) ;  /* 0x000000000040a947 */ /* 0x000fea0003800000 */
        /* <DEDUP_REMOVED lines=16> */
.L_x_574:
[----:B------:R-:W-:Y:S01]  /*c350*/  ULDC.U8 UR4, c[0x0][0x410] ;  /* 0x0001040000047ab9 */ /* 0x000fe20000000000 */
[----:B------:R-:W-:Y:S01]  /*c360*/  BSSY B0, `(.L_x_575) ;  /* 0x00006f0000007945 */ /* 0x000fe20003800000 */
[----:B------:R-:W-:Y:S01]  /*c370*/  ISETP.NE.AND P0, PT, RZ, UR4, PT ;  /* 0x00000004ff007c0c */ /* 0x000fe2000bf05270 */
[----:B------:R-:W-:-:S12]  /*c380*/  IMAD R4, R141, 0x80, R213 ;  /* 0x000000808d047824 */ /* 0x000fd800078e02d5 */
[----:B------:R-:W-:Y:S05]  /*c390*/  @!P0 BRA `(.L_x_576) ;  /* 0x0000003400288947 */ /* 0x000fea0003800000 */
[----:B------:R-:W-:-:S03]  /*c3a0*/  UMOV UR4, 0xffffffff ;  /* 0xffffffff00047882 */ /* 0x000fc60000000000 */
[----:B------:R-:W-:Y:S05]  /*c3b0*/  BRA.DIV UR4, `(.L_x_577) ;  /* 0x0000020204907947 */ /* 0x000fea000b800000 */
[----:B------:R0:W1:Y:S04]  /*c3c0*/  SHFL.IDX PT, R0, R25, RZ, 0x181f ;  /* 0x00181fff19007589 */ /* 0x00006800000e0000 */
[----:B------:R0:W2:Y:S04]  /*c3d0*/  SHFL.IDX PT, R3, R24, RZ, 0x181f ;  /* 0x00181fff18037589 */ /* 0x0000a800000e0000 */
[----:B------:R-:W3:Y:S04]  /*c3e0*/  SHFL.IDX PT, R27, R27, RZ, 0x181f ;  /* 0x00181fff1b1b7589 */ /* 0x000ee800000e0000 */
[----:B0-----:R-:W4:Y:S02]  /*c3f0*/  SHFL.IDX PT, R32, R32, RZ, 0x181f ;  /* 0x00181fff20207589 */ /* 0x001f2400000e0000 */
.L_x_867:
[----:B------:R-:W-:Y:S01]  /*c400*/  ULDC UR4, c[0x0][0x448] ;  /* 0x0001120000047ab9 */ /* 0x000fe20000000800 */
[----:B------:R-:W-:Y:S01]  /*c410*/  LEA.HI R5, R236, R236, RZ, 0x1 ;  /* 0x000000ecec057211 */ /* 0x000fe200078f08ff */
[----:B------:R-:W-:Y:S01]  /*c420*/  IMAD R33, R146, UR4, RZ ;  /* 0x0000000492217c24 */ /* 0x000fe2000f8e02ff */
[----:B------:R-:W-:Y:S01]  /*c430*/  BSSY B1, `(.L_x_578) ;  /* 0x000003f000017945 */ /* 0x000fe20003800000 */
[----:B------:R-:W-:Y:S02]  /*c440*/  CS2R R28, SRZ ;  /* 0x00000000001c7805 */ /* 0x000fe4000001ff00 */
[----:B------:R-:W-:Y:S02]  /*c450*/  LOP3.LUT R13, R5, 0xfffffffe, RZ, 0xc0, !PT ;  /* 0xfffffffe050d7812 */ /* 0x000fe400078ec0ff */
[----:B------:R-:W-:Y:S02]  /*c460*/  CS2R R8, SRZ ;  /* 0x0000000000087805 */ /* 0x000fe4000001ff00 */
[----:B------:R-:W-:Y:S01]  /*c470*/  ISETP.GE.AND P0, PT, R4, R33, PT ;  /* 0x000000210400720c */ /* 0x000fe20003f06270 */
[----:B------:R-:W-:Y:S01]  /*c480*/  IMAD R33, R141, -0x80, R33 ;  /* 0xffffff808d217824 */ /* 0x000fe200078e0221 */
[----:B------:R-:W-:Y:S01]  /*c490*/  CS2R R10, SRZ ;  /* 0x00000000000a7805 */ /* 0x000fe2000001ff00 */
[----:B------:R-:W-:Y:S01]  /*c4a0*/  IMAD.IADD R35, R236, 0x1, -R13 ;  /* 0x00000001ec237824 */ /* 0x000fe200078e0a0d */
[----:B------:R-:W-:-:S02]  /*c4b0*/  CS2R R14, SRZ ;  /* 0x00000000000e7805 */ /* 0x000fc4000001ff00 */
[----:B------:R-:W-:Y:S02]  /*c4c0*/  CS2R R30, SRZ ;  /* 0x00000000001e7805 */ /* 0x000fe4000001ff00 */
[----:B------:R-:W-:Y:S02]  /*c4d0*/  CS2R R4, SRZ ;  /* 0x0000000000047805 */ /* 0x000fe4000001ff00 */
[----:B------:R-:W-:Y:S02]  /*c4e0*/  CS2R R6, SRZ ;  /* 0x0000000000067805 */ /* 0x000fe4000001ff00 */
[----:B------:R-:W-:Y:S01]  /*c4f0*/  CS2R R12, SRZ ;  /* 0x00000000000c7805 */ /* 0x000fe2000001ff00 */
[----:B------:R-:W-:Y:S06]  /*c500*/  @P0 BRA `(.L_x_579) ;  /* 0x0000000000c40947 */ /* 0x000fec0003800000 */
[----:B------:R-:W-:Y:S01]  /*c510*/  ULDC UR4, c[0x0][0x3f4] ;  /* 0x0000fd0000047ab9 */ /* 0x000fe20000000800 */
[----:B------:R-:W-:Y:S01]  /*c520*/  SHF.R.S32.HI R4, RZ, 0x1f, R215 ;  /* 0x0000001fff047819 */ /* 0x000fe200000114d7 */
[C---:B------:R-:W-:Y:S01]  /*c530*/  IMAD.SHL.U32 R6, R215.reuse, 0x2, RZ ;  /* 0x00000002d7067824 */ /* 0x040fe200078e00ff */
[----:B------:R-:W-:Y:S01]  /*c540*/  ISETP.GE.AND P3, PT, R22, UR4, PT ;  /* 0x0000000416007c0c */ /* 0x000fe2000bf66270 */
[C---:B------:R-:W-:Y:S01]  /*c550*/  IMAD.SHL.U32 R20, R214.reuse, 0x2, RZ ;  /* 0x00000002d6147824 */ /* 0x040fe200078e00ff */
[C---:B------:R-:W-:Y:S02]  /*c560*/  ISETP.GE.AND P2, PT, R215.reuse, UR4, PT ;  /* 0x00000004d7007c0c */ /* 0x040fe4000bf46270 */
[----:B------:R-:W-:Y:S02]  /*c570*/  CS2R R14, SRZ ;  /* 0x00000000000e7805 */ /* 0x000fe4000001ff00 */
[----:B------:R-:W-:Y:S01]  /*c580*/  ISETP.GE.AND P1, PT, R214, UR4, PT ;  /* 0x00000004d6007c0c */ /* 0x000fe2000bf26270 */
[----:B------:R-:W-:Y:S01]  /*c590*/  IMAD.SHL.U32 R26, R216, 0x2, RZ ;  /* 0x00000002d81a7824 */ /* 0x000fe200078e00ff */
[----:B------:R-:W-:Y:S01]  /*c5a0*/  SHF.R.S32.HI R7, RZ, 0x1f, R216 ;  /* 0x0000001fff077819 */ /* 0x000fe200000114d8 */
[----:B------:R-:W-:Y:S01]  /*c5b0*/  ULDC.64 UR6, c[0x0][0x208] ;  /* 0x0000820000067ab9 */ /* 0x000fe20000000a00 */
[----:B------:R-:W-:-:S02]  /*c5c0*/  SHF.L.U64.HI R5, R215, 0x1, R4 ;  /* 0x00000001d7057819 */ /* 0x000fc40000010204 */
[----:B------:R-:W-:Y:S02]  /*c5d0*/  CS2R R12, SRZ ;  /* 0x00000000000c7805 */ /* 0x000fe4000001ff00 */
[----:B------:R-:W-:Y:S02]  /*c5e0*/  SHF.R.S32.HI R9, RZ, 0x1f, R214 ;  /* 0x0000001fff097819 */ /* 0x000fe400000114d6 */
[C---:B------:R-:W-:Y:S01]  /*c5f0*/  ISETP.GE.AND P0, PT, R216.reuse, UR4, PT ;  /* 0x00000004d8007c0c */ /* 0x040fe2000bf06270 */
[----:B----4-:R-:W-:Y:S01]  /*c600*/  @!P3 IMAD.MOV.U32 R10, RZ, RZ, R32 ;  /* 0x000000ffff0ab224 */ /* 0x010fe200078e0020 */
[----:B------:R-:W-:Y:S01]  /*c610*/  SHF.L.U64.HI R34, R216, 0x1, R7 ;  /* 0x00000001d8227819 */ /* 0x000fe20000010207 */
[----:B---3--:R-:W-:Y:S01]  /*c620*/  @!P3 IMAD.MOV.U32 R11, RZ, RZ, R27 ;  /* 0x000000ffff0bb224 */ /* 0x008fe200078e001b */
[-C--:B--2---:R-:W-:Y:S01]  /*c630*/  @!P2 IADD3 R8, P4, R3, R6.reuse, RZ ;  /* 0x000000060308a210 */ /* 0x084fe20007f9e0ff */
[----:B-1----:R-:W-:Y:S01]  /*c640*/  @!P3 IMAD.MOV.U32 R7, RZ, RZ, R0 ;  /* 0x000000ffff07b224 */ /* 0x002fe200078e0000 */
[----:B------:R-:W-:Y:S01]  /*c650*/  @!P2 IADD3 R4, P6, R32, R6, RZ ;  /* 0x000000062004a210 */ /* 0x000fe20007fde0ff */
[----:B------:R-:W-:Y:S01]  /*c660*/  @!P3 IMAD.MOV.U32 R6, RZ, RZ, R3 ;  /* 0x000000ffff06b224 */ /* 0x000fe200078e0003 */
[----:B------:R-:W-:Y:S01]  /*c670*/  SHF.L.U64.HI R21, R214, 0x1, R9 ;  /* 0x00000001d6157819 */ /* 0x000fe20000010209 */
[----:B------:R-:W-:Y:S01]  /*c680*/  @!P3 IMAD.WIDE R30, R22, 0x2, R10 ;  /* 0x00000002161eb825 */ /* 0x000fe200078e020a */
[----:B------:R-:W-:-:S02]  /*c690*/  CS2R R10, SRZ ;  /* 0x00000000000a7805 */ /* 0x000fc4000001ff00 */
[-C--:B------:R-:W-:Y:S01]  /*c6a0*/  @!P1 IADD3 R28, P5, R3, R20.reuse, RZ ;  /* 0x00000014031c9210 */ /* 0x080fe20007fbe0ff */
[----:B------:R-:W-:Y:S01]  /*c6b0*/  @!P2 IMAD.X R9, R0, 0x1, R5, P4 ;  /* 0x000000010009a824 */ /* 0x000fe200020e0605 */
[----:B------:R-:W-:Y:S01]  /*c6c0*/  @!P1 IADD3 R20, P4, R32, R20, RZ ;  /* 0x0000001420149210 */ /* 0x000fe20007f9e0ff */
[----:B------:R-:W-:Y:S01]  /*c6d0*/  @!P3 IMAD.WIDE R6, R22, 0x2, R6 ;  /* 0x000000021606b825 */ /* 0x000fe200078e0206 */
[----:B------:R0:W5:Y:S03]  /*c6e0*/  @!P3 LD.E.64 R12, desc[UR6][R30.64] ;  /* 0x000000061e0cb980 */ /* 0x000166000c101b00 */
[----:B------:R-:W-:Y:S01]  /*c6f0*/  @!P2 IMAD.X R5, R27, 0x1, R5, P6 ;  /* 0x000000011b05a824 */ /* 0x000fe200030e0605 */
[----:B------:R1:W5:Y:S01]  /*c700*/  @!P3 LD.E.64 R14, desc[UR6][R6.64] ;  /* 0x00000006060eb980 */ /* 0x000362000c101b00 */
[--C-:B------:R-:W-:Y:S01]  /*c710*/  @!P1 IMAD.X R29, R0, 0x1, R21.reuse, P5 ;  /* 0x00000001001d9824 */ /* 0x100fe200028e0615 */
[-C--:B------:R-:W-:Y:S01]  /*c720*/  @!P0 IADD3 R24, P6, R3, R26.reuse, RZ ;  /* 0x0000001a03188210 */ /* 0x080fe20007fde0ff */
[----:B------:R-:W-:Y:S01]  /*c730*/  @!P1 IMAD.X R21, R27, 0x1, R21, P4 ;  /* 0x000000011b159824 */ /* 0x000fe200020e0615 */
[----:B------:R2:W5:Y:S01]  /*c740*/  @!P2 LD.E.64 R10, desc[UR6][R8.64] ;  /* 0x00000006080aa980 */ /* 0x000562000c101b00 */
[----:B------:R-:W-:-:S02]  /*c750*/  @!P0 IADD3 R26, P5, R32, R26, RZ ;  /* 0x0000001a201a8210 */ /* 0x000fc40007fbe0ff */
[----:B0-----:R-:W-:Y:S01]  /*c760*/  CS2R R30, SRZ ;  /* 0x00000000001e7805 */ /* 0x001fe2000001ff00 */
[--C-:B------:R-:W-:Y:S01]  /*c770*/  @!P0 IMAD.X R25, R0, 0x1, R34.reuse, P6 ;  /* 0x0000000100198824 */ /* 0x100fe200030e0622 */
[----:B-1----:R-:W-:Y:S01]  /*c780*/  CS2R R6, SRZ ;  /* 0x0000000000067805 */ /* 0x002fe2000001ff00 */
[----:B------:R-:W-:Y:S01]  /*c790*/  @!P0 IMAD.X R27, R27, 0x1, R34, P5 ;  /* 0x000000011b1b8824 */ /* 0x000fe200028e0622 */
[----:B--2---:R-:W-:-:S04]  /*c7a0*/  CS2R R8, SRZ ;  /* 0x0000000000087805 */ /* 0x004fc8000001ff00 */
[----:B------:R0:W5:Y:S04]  /*c7b0*/  @!P2 LD.E.64 R6, desc[UR6][R4.64] ;  /* 0x000000060406a980 */ /* 0x000168000c101b00 */
[----:B------:R1:W5:Y:S04]  /*c7c0*/  @!P1 LD.E.64 R8, desc[UR6][R28.64] ;  /* 0x000000061c089980 */ /* 0x000368000c101b00 */
[----:B------:R2:W5:Y:S01]  /*c7d0*/  @!P0 LD.E.64 R30, desc[UR6][R26.64] ;  /* 0x000000061a1e8980 */ /* 0x000562000c101b00 */
[----:B0-----:R-:W-:Y:S02]  /*c7e0*/  CS2R R4, SRZ ;  /* 0x0000000000047805 */ /* 0x001fe4000001ff00 */
[----:B-1----:R-:W-:-:S04]  /*c7f0*/  CS2R R28, SRZ ;  /* 0x00000000001c7805 */ /* 0x002fc8000001ff00 */
[----:B------:R2:W5:Y:S04]  /*c800*/  @!P1 LD.E.64 R4, desc[UR6][R20.64] ;  /* 0x0000000614049980 */ /* 0x000568000c101b00 */
[----:B------:R2:W5:Y:S02]  /*c810*/  @!P0 LD.E.64 R28, desc[UR6][R24.64] ;  /* 0x00000006181c8980 */ /* 0x000564000c101b00 */
.L_x_579:
[----:B------:R-:W-:Y:S05]  /*c820*/  BSYNC B1 ;  /* 0x0000000000017941 */ /* 0x000fea0003800000 */
.L_x_578:
[----:B------:R-:W-:Y:S01]  /*c830*/  SHF.L.U32 R35, R35, 0x1f, RZ ;  /* 0x0000001f23237819 */ /* 0x000fe200000006ff */
[----:B--2--5:R-:W-:Y:S01]  /*c840*/  IMAD.MOV.U32 R24, RZ, RZ, R14 ;  /* 0x000000ffff187224 */ /* 0x024fe200078e000e */
[--C-:B------:R-:W-:Y:S01]  /*c850*/  SHF.R.U64 R45, R14, 0x10, R15.reuse ;  /* 0x000000100e2d7819 */ /* 0x100fe2000000120f */
[--C-:B------:R-:W-:Y:S01]  /*c860*/  IMAD.MOV.U32 R25, RZ, RZ, R15.reuse ;  /* 0x000000ffff197224 */ /* 0x100fe200078e000f */
[----:B------:R-:W0:Y:S01]  /*c870*/  SYNCS.PHASECHK.TRANS64.TRYWAIT P0, [R18+URZ+0x38800], R35 ;  /* 0x03880023120075a7 */ /* 0x000e22000800017f */
[----:B------:R-:W-:Y:S01]  /*c880*/  SHF.R.U32.HI R42, RZ, 0x10, R15 ;  /* 0x00000010ff2a7819 */ /* 0x000fe2000001160f */
[----:B------:R-:W-:Y:S01]  /*c890*/  IMAD.MOV.U32 R14, RZ, RZ, R10 ;  /* 0x000000ffff0e7224 */ /* 0x000fe200078e000a */
[--C-:B------:R-:W-:Y:S01]  /*c8a0*/  SHF.R.U64 R43, R10, 0x10, R11.reuse ;  /* 0x000000100a2b7819 */ /* 0x100fe2000000120b */
[--C-:B------:R-:W-:Y:S01]  /*c8b0*/  IMAD.MOV.U32 R15, RZ, RZ, R11.reuse ;  /* 0x000000ffff0f7224 */ /* 0x100fe200078e000b */
[----:B------:R-:W-:Y:S01]  /*c8c0*/  SHF.R.U32.HI R40, RZ, 0x10, R11 ;  /* 0x00000010ff287819 */ /* 0x000fe2000001160b */
[----:B------:R-:W-:Y:S01]  /*c8d0*/  IMAD.MOV.U32 R10, RZ, RZ, R8 ;  /* 0x000000ffff0a7224 */ /* 0x000fe200078e0008 */
[----:B------:R-:W-:Y:S01]  /*c8e0*/  SHF.R.U64 R39, R28, 0x10, R29 ;  /* 0x000000101c277819 */ /* 0x000fe2000000121d */
[----:B------:R-:W-:Y:S01]  /*c8f0*/  IMAD.MOV.U32 R11, RZ, RZ, R9 ;  /* 0x000000ffff0b7224 */ /* 0x000fe200078e0009 */
[----:B------:R-:W-:Y:S01]  /*c900*/  SHF.R.U32.HI R36, RZ, 0x10, R29 ;  /* 0x00000010ff247819 */ /* 0x000fe2000001161d */
[----:B-1----:R-:W-:Y:S01]  /*c910*/  IMAD.MOV.U32 R0, RZ, RZ, R28 ;  /* 0x000000ffff007224 */ /* 0x002fe200078e001c */
[----:B------:R-:W-:Y:S01]  /*c920*/  SHF.R.U64 R41, R8, 0x10, R9 ;  /* 0x0000001008297819 */ /* 0x000fe20000001209 */
[----:B------:R-:W-:Y:S01]  /*c930*/  IMAD.MOV.U32 R3, RZ, RZ, R29 ;  /* 0x000000ffff037224 */ /* 0x000fe200078e001d */
[----:B------:R-:W-:Y:S01]  /*c940*/  SHF.R.U32.HI R38, RZ, 0x10, R9 ;  /* 0x00000010ff267819 */ /* 0x000fe20000011609 */
[----:B------:R-:W-:Y:S01]  /*c950*/  IMAD.MOV.U32 R26, RZ, RZ, R12 ;  /* 0x000000ffff1a7224 */ /* 0x000fe200078e000c */
[--C-:B------:R-:W-:Y:S01]  /*c960*/  SHF.R.U64 R37, R12, 0x10, R13.reuse ;  /* 0x000000100c257819 */ /* 0x100fe2000000120d */
[--C-:B---3--:R-:W-:Y:S01]  /*c970*/  IMAD.MOV.U32 R27, RZ, RZ, R13.reuse ;  /* 0x000000ffff1b7224 */ /* 0x108fe200078e000d */
[----:B------:R-:W-:Y:S01]  /*c980*/  SHF.R.U32.HI R34, RZ, 0x10, R13 ;  /* 0x00000010ff227819 */ /* 0x000fe2000001160d */
[----:B------:R-:W-:Y:S01]  /*c990*/  IMAD.MOV.U32 R20, RZ, RZ, R6 ;  /* 0x000000ffff147224 */ /* 0x000fe200078e0006 */
[--C-:B------:R-:W-:Y:S01]  /*c9a0*/  SHF.R.U64 R29, R6, 0x10, R7.reuse ;  /* 0x00000010061d7819 */ /* 0x100fe20000001207 */
[--C-:B------:R-:W-:Y:S01]  /*c9b0*/  IMAD.MOV.U32 R21, RZ, RZ, R7.reuse ;  /* 0x000000ffff157224 */ /* 0x100fe200078e0007 */
[----:B----4-:R-:W-:Y:S01]  /*c9c0*/  SHF.R.U32.HI R32, RZ, 0x10, R7 ;  /* 0x00000010ff207819 */ /* 0x010fe20000011607 */
[----:B------:R-:W-:Y:S01]  /*c9d0*/  BSSY B1, `(.L_x_580) ;  /* 0x0000018000017945 */ /* 0x000fe20003800000 */
[----:B------:R-:W-:Y:S01]  /*c9e0*/  VIMNMX R28, R33, 0x80, PT ;  /* 0x00000080211c7848 */ /* 0x000fe20003fe0100 */
[----:B------:R-:W-:Y:S01]  /*c9f0*/  IMAD.MOV.U32 R12, RZ, RZ, R4 ;  /* 0x000000ffff0c7224 */ /* 0x000fe200078e0004 */
[--C-:B------:R-:W-:Y:S01]  /*ca00*/  SHF.R.U64 R7, R4, 0x10, R5.reuse ;  /* 0x0000001004077819 */ /* 0x100fe20000001205 */
[--C-:B------:R-:W-:Y:S01]  /*ca10*/  IMAD.MOV.U32 R13, RZ, RZ, R5.reuse ;  /* 0x000000ffff0d7224 */ /* 0x100fe200078e0005 */
[----:B------:R-:W-:Y:S01]  /*ca20*/  SHF.R.U32.HI R6, RZ, 0x10, R5 ;  /* 0x00000010ff067819 */ /* 0x000fe20000011605 */
[----:B------:R-:W-:Y:S01]  /*ca30*/  IMAD.MOV.U32 R8, RZ, RZ, R30 ;  /* 0x000000ffff087224 */ /* 0x000fe200078e001e */
[--C-:B------:R-:W-:Y:S01]  /*ca40*/  SHF.R.U64 R5, R30, 0x10, R31.reuse ;  /* 0x000000101e057819 */ /* 0x100fe2000000121f */
[--C-:B------:R-:W-:Y:S01]  /*ca50*/  IMAD.MOV.U32 R9, RZ, RZ, R31.reuse ;  /* 0x000000ffff097224 */ /* 0x100fe200078e001f */
[----:B------:R-:W-:-:S02]  /*ca60*/  SHF.R.U32.HI R4, RZ, 0x10, R31 ;  /* 0x00000010ff047819 */ /* 0x000fc4000001161f */
[----:B------:R-:W-:Y:S02]  /*ca70*/  PRMT R24, R24, 0x5410, R45 ;  /* 0x0000541018187816 */ /* 0x000fe4000000002d */
[----:B------:R-:W-:Y:S02]  /*ca80*/  PRMT R25, R25, 0x5410, R42 ;  /* 0x0000541019197816 */ /* 0x000fe4000000002a */
[----:B------:R-:W-:Y:S02]  /*ca90*/  PRMT R14, R14, 0x5410, R43 ;  /* 0x000054100e0e7816 */ /* 0x000fe4000000002b */
[----:B------:R-:W-:Y:S02]  /*caa0*/  PRMT R15, R15, 0x5410, R40 ;  /* 0x000054100f0f7816 */ /* 0x000fe40000000028 */
[----:B------:R-:W-:Y:S02]  /*cab0*/  PRMT R10, R10, 0x5410, R41 ;  /* 0x000054100a0a7816 */ /* 0x000fe40000000029 */
[----:B------:R-:W-:-:S02]  /*cac0*/  ISETP.GE.AND P1, PT, R213, R28, PT ;  /* 0x0000001cd500720c */ /* 0x000fc40003f26270 */
[----:B------:R-:W-:Y:S02]  /*cad0*/  PRMT R11, R11, 0x5410, R38 ;  /* 0x000054100b0b7816 */ /* 0x000fe40000000026 */
[----:B------:R-:W-:Y:S02]  /*cae0*/  PRMT R0, R0, 0x5410, R39 ;  /* 0x0000541000007816 */ /* 0x000fe40000000027 */
[----:B------:R-:W-:Y:S02]  /*caf0*/  PRMT R3, R3, 0x5410, R36 ;  /* 0x0000541003037816 */ /* 0x000fe40000000024 */
[----:B------:R-:W-:Y:S02]  /*cb00*/  PRMT R26, R26, 0x5410, R37 ;  /* 0x000054101a1a7816 */ /* 0x000fe40000000025 */
[----:B------:R-:W-:Y:S02]  /*cb10*/  PRMT R27, R27, 0x5410, R34 ;  /* 0x000054101b1b7816 */ /* 0x000fe40000000022 */
[----:B------:R-:W-:-:S02]  /*cb20*/  PRMT R20, R20, 0x5410, R29 ;  /* 0x0000541014147816 */ /* 0x000fc4000000001d */
[----:B------:R-:W-:Y:S01]  /*cb30*/  PRMT R21, R21, 0x5410, R32 ;  /* 0x0000541015157816 */ /* 0x000fe20000000020 */
[----:B0-----:R-:W-:Y:S06]  /*cb40*/  @!P0 BRA `(.L_x_581) ;  /* 0x000001fc00208947 */ /* 0x001fec0003800000 */
.L_x_868:
[----:B------:R-:W-:Y:S05]  /*cb50*/  BSYNC B1 ;  /* 0x0000000000017941 */ /* 0x000fea0003800000 */
.L_x_580:
[----:B------:R-:W-:Y:S01]  /*cb60*/  BSSY B1, `(.L_x_582) ;  /* 0x00000b6000017945 */ /* 0x000fe20003800000 */
[----:B------:R-:W-:Y:S02]  /*cb70*/  PRMT R12, R12, 0x5410, R7 ;  /* 0x000054100c0c7816 */ /* 0x000fe40000000007 */
[----:B------:R-:W-:Y:S02]  /*cb80*/  PRMT R13, R13, 0x5410, R6 ;  /* 0x000054100d0d7816 */ /* 0x000fe40000000006 */
[----:B------:R-:W-:Y:S02]  /*cb90*/  PRMT R8, R8, 0x5410, R5 ;  /* 0x0000541008087816 */ /* 0x000fe40000000005 */
[----:B------:R-:W-:Y:S01]  /*cba0*/  PRMT R9, R9, 0x5410, R4 ;  /* 0x0000541009097816 */ /* 0x000fe20000000004 */
[----:B------:R-:W-:Y:S06]  /*cbb0*/  @P1 BRA `(.L_x_583) ;  /* 0x0000000800c01947 */ /* 0x000fec0003800000 */
[----:B------:R1:W5:Y:S01]  /*cbc0*/  LDL R42, [R1+0x14] ;  /* 0x00001400012a7983 */ /* 0x0003620000100800 */
[----:B------:R-:W2:Y:S01]  /*cbd0*/  LDC R5, c[0x0][0x3f4] ;  /* 0x0000fd00ff057b82 */ /* 0x000ea20000000800 */
[----:B------:R-:W-:Y:S01]  /*cbe0*/  BSSY B2, `(.L_x_584) ;  /* 0x000002e000027945 */ /* 0x000fe20003800000 */
[-C--:B--2---:R-:W-:Y:S02]  /*cbf0*/  ISETP.GE.AND P0, PT, R22, R5.reuse, PT ;  /* 0x000000051600720c */ /* 0x084fe40003f06270 */
[-C--:B------:R-:W-:Y:S02]  /*cc00*/  ISETP.GE.AND P1, PT, R215, R5.reuse, PT ;  /* 0x00000005d700720c */ /* 0x080fe40003f26270 */
[-C--:B------:R-:W-:Y:S02]  /*cc10*/  ISETP.GE.AND P2, PT, R214, R5.reuse, PT ;  /* 0x00000005d600720c */ /* 0x080fe40003f46270 */
[----:B------:R-:W-:-:S07]  /*cc20*/  ISETP.GE.AND P3, PT, R216, R5, PT ;  /* 0x00000005d800720c */ /* 0x000fce0003f66270 */
[----:B-1----:R-:W-:Y:S06]  /*cc30*/  @P0 BRA `(.L_x_585) ;  /* 0x0000000000a00947 */ /* 0x002fec0003800000 */
[----:B-----5:R-:W-:Y:S01]  /*cc40*/  R2UR UR4, R42 ;  /* 0x000000002a0472ca */ /* 0x020fe200000e0000 */
[----:B0-----:R-:W-:Y:S01]  /*cc50*/  IMAD.U32 R35, R26, 0x10000, RZ ;  /* 0x000100001a237824 */ /* 0x001fe200078e00ff */
[C---:B------:R-:W-:Y:S01]  /*cc60*/  LOP3.LUT R34, R24.reuse, 0xffff0000, RZ, 0xc0, !PT ;  /* 0xffff000018227812 */ /* 0x040fe200078ec0ff */
[----:B------:R-:W-:Y:S01]  /*cc70*/  IMAD.U32 R33, R24, 0x10000, RZ ;  /* 0x0001000018217824 */ /* 0x000fe200078e00ff */
[----:B------:R-:W-:-:S09]  /*cc80*/  LOP3.LUT R36, R26, 0xffff0000, RZ, 0xc0, !PT ;  /* 0xffff00001a247812 */ /* 0x000fd200078ec0ff */
[----:B------:R-:W-:-:S05]  /*cc90*/  LEA R41, R230, UR4, 0x1 ;  /* 0x00000004e6297c11 */ /* 0x000fca000f8e08ff */
[----:B------:R-:W0:Y:S02]  /*cca0*/  LDS.128 R4, [R41] ;  /* 0x0000000029047984 */ /* 0x000e240000000c00 */
[C---:B0-----:R-:W-:Y:S01]  /*ccb0*/  IMAD.U32 R29, R4.reuse, 0x10000, RZ ;  /* 0x00010000041d7824 */ /* 0x041fe200078e00ff */
[----:B------:R-:W-:Y:S01]  /*ccc0*/  LOP3.LUT R4, R4, 0xffff0000, RZ, 0xc0, !PT ;  /* 0xffff000004047812 */ /* 0x000fe200078ec0ff */
[C---:B------:R-:W-:Y:S01]  /*ccd0*/  IMAD.U32 R30, R5.reuse, 0x10000, RZ ;  /* 0x00010000051e7824 */ /* 0x040fe200078e00ff */
[----:B------:R-:W-:Y:S01]  /*cce0*/  LOP3.LUT R5, R5, 0xffff0000, RZ, 0xc0, !PT ;  /* 0xffff000005057812 */ /* 0x000fe200078ec0ff */
[C---:B------:R-:W-:Y:S01]  /*ccf0*/  IMAD.U32 R31, R6.reuse, 0x10000, RZ ;  /* 0x00010000061f7824 */ /* 0x040fe200078e00ff */
[----:B------:R-:W-:Y:S01]  /*cd00*/  LOP3.LUT R6, R6, 0xffff0000, RZ, 0xc0, !PT ;  /* 0xffff000006067812 */ /* 0x000fe200078ec0ff */
[C---:B------:R-:W-:Y:S01]  /*cd10*/  FMUL.FTZ R38, R4.reuse, R35 ;  /* 0x0000002304267220 */ /* 0x040fe20000410000 */
[----:B------:R-:W-:Y:S01]  /*cd20*/  FMUL.FTZ R4, R4, R33 ;  /* 0x0000002104047220 */ /* 0x000fe20000410000 */
[----:B------:R-:W-:-:S02]  /*cd30*/  IMAD.U32 R32, R7, 0x10000, RZ ;  /* 0x0001000007207824 */ /* 0x000fc400078e00ff */
[----:B------:R-:W-:Y:S01]  /*cd40*/  FMUL.FTZ R37, R5, R36 ;  /* 0x0000002405257220 */ /* 0x000fe20000410000 */
[----:B------:R-:W-:Y:S01]  /*cd50*/  FFMA.FTZ R38, R29, R33, -R38 ;  /* 0x000000211d267223 */ /* 0x000fe20000010826 */
[-C--:B------:R-:W-:Y:S01]  /*cd60*/  FMUL.FTZ R39, R5, R34.reuse ;  /* 0x0000002205277220 */ /* 0x080fe20000410000 */
[----:B------:R-:W-:Y:S01]  /*cd70*/  LOP3.LUT R7, R7, 0xffff0000, RZ, 0xc0, !PT ;  /* 0xffff000007077812 */ /* 0x000fe200078ec0ff */
[----:B------:R-:W-:Y:S01]  /*cd80*/  FFMA.FTZ R35, R29, R35, R4 ;  /* 0x000000231d237223 */ /* 0x000fe20000010004 */
[C---:B------:R-:W-:Y:S01]  /*cd90*/  LOP3.LUT R33, R27.reuse, 0xffff0000, RZ, 0xc0, !PT ;  /* 0xffff00001b217812 */ /* 0x040fe200078ec0ff */
[----:B------:R-:W-:Y:S01]  /*cda0*/  IMAD.U32 R29, R27, 0x10000, RZ ;  /* 0x000100001b1d7824 */ /* 0x000fe200078e00ff */
[C---:B------:R-:W-:Y:S01]  /*cdb0*/  LOP3.LUT R5, R25.reuse, 0xffff0000, RZ, 0xc0, !PT ;  /* 0xffff000019057812 */ /* 0x040fe200078ec0ff */
[----:B------:R-:W-:Y:S02]  /*cdc0*/  IMAD.U32 R4, R25, 0x10000, RZ ;  /* 0x0001000019047824 */ /* 0x000fe400078e00ff */
[C---:B------:R-:W-:Y:S01]  /*cdd0*/  FFMA.FTZ R37, R30.reuse, R34, -R37 ;  /* 0x000000221e257223 */ /* 0x040fe20000010825 */
[----:B------:R-:W-:Y:S01]  /*cde0*/  FFMA.FTZ R30, R30, R36, R39 ;  /* 0x000000241e1e7223 */ /* 0x000fe20000010027 */
[C---:B------:R-:W-:Y:S01]  /*cdf0*/  FMUL.FTZ R34, R6.reuse, R29 ;  /* 0x0000001d06227220 */ /* 0x040fe20000410000 */
[-C--:B------:R-:W-:Y:S01]  /*ce00*/  FMUL.FTZ R36, R6, R4.reuse ;  /* 0x0000000406247220 */ /* 0x080fe20000410000 */
[C---:B------:R-:W-:Y:S01]  /*ce10*/  FMUL.FTZ R39, R7.reuse, R33 ;  /* 0x0000002107277220 */ /* 0x040fe20000410000 */
        /* <DEDUP_REMOVED lines=8> */
[----:B------:R-:W-:-:S05]  /*cea0*/  F2FP.BF16.F32.PACK_AB R7, R40, R7 ;  /* 0x000000072807723e */ /* 0x000fca00000010ff */
[----:B------:R1:W-:Y:S02]  /*ceb0*/  STS.128 [R41], R4 ;  /* 0x0000000429007388 */ /* 0x0003e40000000c00 */
.L_x_585:
[----:B------:R-:W-:Y:S05]  /*cec0*/  BSYNC B2 ;  /* 0x0000000000027941 */ /* 0x000fea0003800000 */
.L_x_584:
[----:B------:R-:W-:Y:S04]  /*ced0*/  BSSY B2, `(.L_x_586) ;  /* 0x000002a000027945 */ /* 0x000fe80003800000 */
[----:B------:R-:W-:Y:S05]  /*cee0*/  @P1 BRA `(.L_x_587) ;  /* 0x0000000000a01947 */ /* 0x000fea0003800000 */
[----:B-----5:R-:W-:Y:S01]  /*cef0*/  R2UR UR4, R42 ;  /* 0x000000002a0472ca */ /* 0x020fe200000e0000 */
[----:B0-----:R-:W-:Y:S01]  /*cf00*/  IMAD.U32 R35, R20, 0x10000, RZ ;  /* 0x0001000014237824 */ /* 0x001fe200078e00ff */
[C---:B------:R-:W-:Y:S01]  /*cf10*/  LOP3.LUT R34, R14.reuse, 0xffff0000, RZ, 0xc0, !PT ;  /* 0xffff00000e227812 */ /* 0x040fe200078ec0ff */
[----:B------:R-:W-:Y:S01]  /*cf20*/  IMAD.U32 R33, R14, 0x10000, RZ ;  /* 0x000100000e217824 */ /* 0x000fe200078e00ff */
[----:B------:R-:W-:-:S09]  /*cf30*/  LOP3.LUT R36, R20, 0xffff0000, RZ, 0xc0, !PT ;  /* 0xffff000014247812 */ /* 0x000fd200078ec0ff */
[----:B-1----:R-:W-:-:S05]  /*cf40*/  LEA R41, R230, UR4, 0x1 ;  /* 0x00000004e6297c11 */ /* 0x002fca000f8e08ff */
[----:B------:R-:W0:Y:S02]  /*cf50*/  LDS.128 R4, [R41+0x4000] ;  /* 0x0040000029047984 */ /* 0x000e240000000c00 */
        /* <DEDUP_REMOVED lines=32> */
[----:B------:R2:W-:Y:S02]  /*d160*/  STS.128 [R41+0x4000], R4 ;  /* 0x0040000429007388 */ /* 0x0005e40000000c00 */
.L_x_587:
[----:B------:R-:W-:Y:S05]  /*d170*/  BSYNC B2 ;  /* 0x0000000000027941 */ /* 0x000fea0003800000 */
.L_x_586:
[----:B------:R-:W-:Y:S04]  /*d180*/  BSSY B2, `(.L_x_588) ;  /* 0x000002a000027945 */ /* 0x000fe80003800000 */
[----:B------:R-:W-:Y:S05]  /*d190*/  @P2 BRA `(.L_x_589) ;  /* 0x0000000000a02947 */ /* 0x000fea0003800000 */
[----:B-----5:R-:W-:Y:S01]  /*d1a0*/  R2UR UR4, R42 ;  /* 0x000000002a0472ca */ /* 0x020fe200000e0000 */
[----:B0-----:R-:W-:Y:S01]  /*d1b0*/  IMAD.U32 R35, R12, 0x10000, RZ ;  /* 0x000100000c237824 */ /* 0x001fe200078e00ff */
[C---:B------:R-:W-:Y:S01]  /*d1c0*/  LOP3.LUT R34, R10.reuse, 0xffff0000, RZ, 0xc0, !PT ;  /* 0xffff00000a227812 */ /* 0x040fe200078ec0ff */
[----:B------:R-:W-:Y:S01]  /*d1d0*/  IMAD.U32 R33, R10, 0x10000, RZ ;  /* 0x000100000a217824 */ /* 0x000fe200078e00ff */
[----:B------:R-:W-:-:S09]  /*d1e0*/  LOP3.LUT R36, R12, 0xffff0000, RZ, 0xc0, !PT ;  /* 0xffff00000c247812 */ /* 0x000fd200078ec0ff */
[----:B-12---:R-:W-:-:S05]  /*d1f0*/  LEA R41, R230, UR4, 0x1 ;  /* 0x00000004e6297c11 */ /* 0x006fca000f8e08ff */
        /* <DEDUP_REMOVED lines=34> */
.L_x_589:
[----:B------:R-:W-:Y:S05]  /*d420*/  BSYNC B2 ;  /* 0x0000000000027941 */ /* 0x000fea0003800000 */
.L_x_588:
[----:B------:R-:W-:Y:S05]  /*d430*/  @P3 BRA `(.L_x_583) ;  /* 0x0000000000a03947 */ /* 0x000fea0003800000 */
[----:B-----5:R-:W-:Y:S01]  /*d440*/  R2UR UR4, R42 ;  /* 0x000000002a0472ca */ /* 0x020fe200000e0000 */
[----:B0-----:R-:W-:Y:S01]  /*d450*/  IMAD.U32 R35, R8, 0x10000, RZ ;  /* 0x0001000008237824 */ /* 0x001fe200078e00ff */
[C---:B------:R-:W-:Y:S01]  /*d460*/  LOP3.LUT R34, R0.reuse, 0xffff0000, RZ, 0xc0, !PT ;  /* 0xffff000000227812 */ /* 0x040fe200078ec0ff */
[----:B------:R-:W-:Y:S01]  /*d470*/  IMAD.U32 R33, R0, 0x10000, RZ ;  /* 0x0001000000217824 */ /* 0x000fe200078e00ff */
[----:B------:R-:W-:-:S09]  /*d480*/  LOP3.LUT R36, R8, 0xffff0000, RZ, 0xc0, !PT ;  /* 0xffff000008247812 */ /* 0x000fd200078ec0ff */
[----:B-123--:R-:W-:-:S05]  /*d490*/  LEA R41, R230, UR4, 0x1 ;  /* 0x00000004e6297c11 */ /* 0x00efca000f8e08ff */
        /* <DEDUP_REMOVED lines=34> */
.L_x_583:
[----:B------:R-:W-:Y:S05]  /*d6c0*/  BSYNC B1 ;  /* 0x0000000000017941 */ /* 0x000fea0003800000 */
.L_x_582:
[----:B-1234-:R-:W-:Y:S01]  /*d6d0*/  VIADD R4, R213, 0x20 ;  /* 0x00000020d5047836 */ /* 0x01efe20000000000 */
[----:B------:R-:W-:Y:S04]  /*d6e0*/  BSSY B1, `(.L_x_590) ;  /* 0x00000b3000017945 */ /* 0x000fe80003800000 */
[----:B------:R-:W-:-:S13]  /*d6f0*/  ISETP.GE.AND P0, PT, R4, R28, PT ;  /* 0x0000001c0400720c */ /* 0x000fda0003f06270 */
[----:B------:R-:W-:Y:S05]  /*d700*/  @P0 BRA `(.L_x_591) ;  /* 0x0000000800c00947 */ /* 0x000fea0003800000 */
        /* <DEDUP_REMOVED lines=9> */
[C---:B------:R-:W-:Y:S01]  /*d7a0*/  IMAD.U32 R37, R26.reuse, 0x10000, RZ ;  /* 0x000100001a257824 */ /* 0x040fe200078e00ff */
[----:B------:R-:W-:Y:S01]  /*d7b0*/  LOP3.LUT R40, R26, 0xffff0000, RZ, 0xc0, !PT ;  /* 0xffff00001a287812 */ /* 0x000fe200078ec0ff */
[C---:B0-----:R-:W-:Y:S01]  /*d7c0*/  IMAD.U32 R35, R24.reuse, 0x10000, RZ ;  /* 0x0001000018237824 */ /* 0x041fe200078e00ff */
[----:B------:R-:W-:Y:S01]  /*d7d0*/  LOP3.LUT R38, R24, 0xffff0000, RZ, 0xc0, !PT ;  /* 0xffff000018267812 */ /* 0x000fe200078ec0ff */
[C---:B------:R-:W-:Y:S01]  /*d7e0*/  IMAD.U32 R39, R27.reuse, 0x10000, RZ ;  /* 0x000100001b277824 */ /* 0x040fe200078e00ff */
[----:B------:R-:W-:-:S07]  /*d7f0*/  LOP3.LUT R42, R27, 0xffff0000, RZ, 0xc0, !PT ;  /* 0xffff00001b2a7812 */ /* 0x000fce00078ec0ff */
[----:B------:R-:W-:-:S05]  /*d800*/  LEA R41, R230, UR4, 0x1 ;  /* 0x00000004e6297c11 */ /* 0x000fca000f8e08ff */
[----:B------:R-:W0:Y:S02]  /*d810*/  LDS.128 R4, [R41+0x1000] ;  /* 0x0010000029047984 */ /* 0x000e240000000c00 */
[C---:B0-----:R-:W-:Y:S01]  /*d820*/  IMAD.U32 R29, R4.reuse, 0x10000, RZ ;  /* 0x00010000041d7824 */ /* 0x041fe200078e00ff */
[----:B------:R-:W-:Y:S01]  /*d830*/  LOP3.LUT R4, R4, 0xffff0000, RZ, 0xc0, !PT ;  /* 0xffff000004047812 */ /* 0x000fe200078ec0ff */
[C---:B------:R-:W-:Y:S01]  /*d840*/  IMAD.U32 R30, R5.reuse, 0x10000, RZ ;  /* 0x00010000051e7824 */ /* 0x040fe200078e00ff */
[----:B------:R-:W-:Y:S01]  /*d850*/  LOP3.LUT R5, R5, 0xffff0000, RZ, 0xc0, !PT ;  /* 0xffff000005057812 */ /* 0x000fe200078ec0ff */
[C---:B------:R-:W-:Y:S01]  /*d860*/  IMAD.U32 R31, R6.reuse, 0x10000, RZ ;  /* 0x00010000061f7824 */ /* 0x040fe200078e00ff */
[----:B------:R-:W-:Y:S01]  /*d870*/  LOP3.LUT R6, R6, 0xffff0000, RZ, 0xc0, !PT ;  /* 0xffff000006067812 */ /* 0x000fe200078ec0ff */
[-C--:B------:R-:W-:Y:S01]  /*d880*/  FMUL.FTZ R34, R37, R4.reuse ;  /* 0x0000000425227220 */ /* 0x080fe20000410000 */
[----:B------:R-:W-:Y:S01]  /*d890*/  FMUL.FTZ R36, R35, R4 ;  /* 0x0000000423247220 */ /* 0x000fe20000410000 */
[----:B------:R-:W-:Y:S01]  /*d8a0*/  FMUL.FTZ R33, R40, R5 ;  /* 0x0000000528217220 */ /* 0x000fe20000410000 */
[----:B------:R-:W-:-:S02]  /*d8b0*/  IMAD.U32 R32, R7, 0x10000, RZ ;  /* 0x0001000007207824 */ /* 0x000fc400078e00ff */
[----:B------:R-:W-:Y:S01]  /*d8c0*/  FFMA.FTZ R4, R35, R29, -R34 ;  /* 0x0000001d23047223 */ /* 0x000fe20000010822 */
[C---:B------:R-:W-:Y:S01]  /*d8d0*/  FMUL.FTZ R35, R38.reuse, R5 ;  /* 0x0000000526237220 */ /* 0x040fe20000410000 */
[----:B------:R-:W-:Y:S01]  /*d8e0*/  LOP3.LUT R7, R7, 0xffff0000, RZ, 0xc0, !PT ;  /* 0xffff000007077812 */ /* 0x000fe200078ec0ff */
[-C--:B------:R-:W-:Y:S01]  /*d8f0*/  FFMA.FTZ R5, R38, R30.reuse, -R33 ;  /* 0x0000001e26057223 */ /* 0x080fe20000010821 */
[----:B------:R-:W-:Y:S01]  /*d900*/  FFMA.FTZ R29, R37, R29, R36 ;  /* 0x0000001d251d7223 */ /* 0x000fe20000010024 */
[C---:B------:R-:W-:Y:S01]  /*d910*/  LOP3.LUT R38, R25.reuse, 0xffff0000, RZ, 0xc0, !PT ;  /* 0xffff000019267812 */ /* 0x040fe200078ec0ff */
[----:B------:R-:W-:Y:S02]  /*d920*/  IMAD.U32 R37, R25, 0x10000, RZ ;  /* 0x0001000019257824 */ /* 0x000fe400078e00ff */
[----:B------:R-:W-:Y:S01]  /*d930*/  FFMA.FTZ R30, R40, R30, R35 ;  /* 0x0000001e281e7223 */ /* 0x000fe20000010023 */
[-C--:B------:R-:W-:Y:S01]  /*d940*/  FMUL.FTZ R34, R39, R6.reuse ;  /* 0x0000000627227220 */ /* 0x080fe20000410000 */
[-C--:B------:R-:W-:Y:S01]  /*d950*/  FMUL.FTZ R33, R42, R7.reuse ;  /* 0x000000072a217220 */ /* 0x080fe20000410000 */
[C---:B------:R-:W-:Y:S01]  /*d960*/  FMUL.FTZ R36, R37.reuse, R6 ;  /* 0x0000000625247220 */ /* 0x040fe20000410000 */
[C---:B------:R-:W-:Y:S01]  /*d970*/  FMUL.FTZ R35, R38.reuse, R7 ;  /* 0x0000000726237220 */ /* 0x040fe20000410000 */
[-C--:B------:R-:W-:Y:S01]  /*d980*/  FFMA.FTZ R6, R37, R31.reuse, -R34 ;  /* 0x0000001f25067223 */ /* 0x080fe20000010822 */
[-C--:B------:R-:W-:Y:S01]  /*d990*/  FFMA.FTZ R7, R38, R32.reuse, -R33 ;  /* 0x0000002026077223 */ /* 0x080fe20000010821 */
[----:B------:R-:W-:Y:S01]  /*d9a0*/  FFMA.FTZ R31, R39, R31, R36 ;  /* 0x0000001f271f7223 */ /* 0x000fe20000010024 */
[----:B------:R-:W-:Y:S01]  /*d9b0*/  FFMA.FTZ R32, R42, R32, R35 ;  /* 0x000000202a207223 */ /* 0x000fe20000010023 */
[----:B------:R-:W-:-:S02]  /*d9c0*/  F2FP.BF16.F32.PACK_AB R4, R29, R4 ;  /* 0x000000041d04723e */ /* 0x000fc400000010ff */
[----:B------:R-:W-:Y:S02]  /*d9d0*/  F2FP.BF16.F32.PACK_AB R5, R30, R5 ;  /* 0x000000051e05723e */ /* 0x000fe400000010ff */
[----:B------:R-:W-:Y:S02]  /*d9e0*/  F2FP.BF16.F32.PACK_AB R6, R31, R6 ;  /* 0x000000061f06723e */ /* 0x000fe400000010ff */
[----:B------:R-:W-:-:S05]  /*d9f0*/  F2FP.BF16.F32.PACK_AB R7, R32, R7 ;  /* 0x000000072007723e */ /* 0x000fca00000010ff */
[----:B------:R1:W-:Y:S02]  /*da00*/  STS.128 [R41+0x1000], R4 ;  /* 0x0010000429007388 */ /* 0x0003e40000000c00 */
.L_x_593:
[----:B------:R-:W-:Y:S05]  /*da10*/  BSYNC B2 ;  /* 0x0000000000027941 */ /* 0x000fea0003800000 */
.L_x_592:
[----:B------:R-:W-:Y:S04]  /*da20*/  BSSY B2, `(.L_x_594) ;  /* 0x000002a000027945 */ /* 0x000fe80003800000 */
[----:B------:R-:W-:Y:S05]  /*da30*/  @P1 BRA `(.L_x_595) ;  /* 0x0000000000a01947 */ /* 0x000fea0003800000 */
[----:B-----5:R-:W-:Y:S01]  /*da40*/  R2UR UR4, R43 ;  /* 0x000000002b0472ca */ /* 0x020fe200000e0000 */
[C---:B------:R-:W-:Y:S01]  /*da50*/  IMAD.U32 R37, R20.reuse, 0x10000, RZ ;  /* 0x0001000014257824 */ /* 0x040fe200078e00ff */
[----:B------:R-:W-:Y:S01]  /*da60*/  LOP3.LUT R40, R20, 0xffff0000, RZ, 0xc0, !PT ;  /* 0xffff000014287812 */ /* 0x000fe200078ec0ff */
[C---:B0-----:R-:W-:Y:S01]  /*da70*/  IMAD.U32 R35, R14.reuse, 0x10000, RZ ;  /* 0x000100000e237824 */ /* 0x041fe200078e00ff */
[----:B------:R-:W-:Y:S01]  /*da80*/  LOP3.LUT R38, R14, 0xffff0000, RZ, 0xc0, !PT ;  /* 0xffff00000e267812 */ /* 0x000fe200078ec0ff */
[C---:B------:R-:W-:Y:S01]  /*da90*/  IMAD.U32 R39, R21.reuse, 0x10000, RZ ;  /* 0x0001000015277824 */ /* 0x040fe200078e00ff */
[----:B------:R-:W-:-:S07]  /*daa0*/  LOP3.LUT R42, R21, 0xffff0000, RZ, 0xc0, !PT ;  /* 0xffff0000152a7812 */ /* 0x000fce00078ec0ff */
        /* <DEDUP_REMOVED lines=33> */
.L_x_595:
[----:B------:R-:W-:Y:S05]  /*dcc0*/  BSYNC B2 ;  /* 0x0000000000027941 */ /* 0x000fea0003800000 */
.L_x_594:
        /* <DEDUP_REMOVED lines=42> */
.L_x_597:
[----:B------:R-:W-:Y:S05]  /*df70*/  BSYNC B2 ;  /* 0x0000000000027941 */ /* 0x000fea0003800000 */
.L_x_596:
        /* <DEDUP_REMOVED lines=41> */
.L_x_591:
[----:B------:R-:W-:Y:S05]  /*e210*/  BSYNC B1 ;  /* 0x0000000000017941 */ /* 0x000fea0003800000 */
.L_x_590:
[----:B------:R-:W-:Y:S01]  /*e220*/  ISETP.GE.AND P0, PT, R237, R28, PT ;  /* 0x0000001ced00720c */ /* 0x000fe20003f06270 */
[----:B------:R-:W-:-:S12]  /*e230*/  BSSY B1, `(.L_x_598) ;  /* 0x00000b2000017945 */ /* 0x000fd80003800000 */
[----:B------:R-:W-:Y:S05]  /*e240*/  @P0 BRA `(.L_x_599) ;  /* 0x0000000800c00947 */ /* 0x000fea0003800000 */
[----:B-----5:R0:W5:Y:S01]  /*e250*/  LDL R43, [R1+0x14] ;  /* 0x00001400012b7983 */ /* 0x0201620000100800 */
[----:B-1234-:R-:W1:Y:S01]  /*e260*/  LDC R5, c[0x0][0x3f4] ;  /* 0x0000fd00ff057b82 */ /* 0x01ee620000000800 */
[----:B------:R-:W-:Y:S01]  /*e270*/  BSSY B2, `(.L_x_600) ;  /* 0x000002e000027945 */ /* 0x000fe20003800000 */
[-C--:B-1----:R-:W-:Y:S02]  /*e280*/  ISETP.GE.AND P0, PT, R22, R5.reuse, PT ;  /* 0x000000051600720c */ /* 0x082fe40003f06270 */
[-C--:B------:R-:W-:Y:S02]  /*e290*/  ISETP.GE.AND P1, PT, R215, R5.reuse, PT ;  /* 0x00000005d700720c */ /* 0x080fe40003f26270 */
[-C--:B------:R-:W-:Y:S02]  /*e2a0*/  ISETP.GE.AND P2, PT, R214, R5.reuse, PT ;  /* 0x00000005d600720c */ /* 0x080fe40003f46270 */
[----:B------:R-:W-:-:S07]  /*e2b0*/  ISETP.GE.AND P3, PT, R216, R5, PT ;  /* 0x00000005d800720c */ /* 0x000fce0003f66270 */
[----:B0-----:R-:W-:Y:S06]  /*e2c0*/  @P0 BRA `(.L_x_601) ;  /* 0x0000000000a00947 */ /* 0x001fec0003800000 */
[----:B-----5:R-:W-:Y:S01]  /*e2d0*/  R2UR UR4, R43 ;  /* 0x000000002b0472ca */ /* 0x020fe200000e0000 */
[C---:B------:R-:W-:Y:S01]  /*e2e0*/  IMAD.U32 R37, R26.reuse, 0x10000, RZ ;  /* 0x000100001a257824 */ /* 0x040fe200078e00ff */
[----:B------:R-:W-:Y:S01]  /*e2f0*/  LOP3.LUT R40, R26, 0xffff0000, RZ, 0xc0, !PT ;  /* 0xffff00001a287812 */ /* 0x000fe200078ec0ff */
[C---:B------:R-:W-:Y:S01]  /*e300*/  IMAD.U32 R35, R24.reuse, 0x10000, RZ ;  /* 0x0001000018237824 */ /* 0x040fe200078e00ff */
        /* <DEDUP_REMOVED lines=36> */
.L_x_601:
[----:B------:R-:W-:Y:S05]  /*e550*/  BSYNC B2 ;  /* 0x0000000000027941 */ /* 0x000fea0003800000 */
.L_x_600:
[----:B------:R-:W-:Y:S04]  /*e560*/  BSSY B2, `(.L_x_602) ;  /* 0x000002a000027945 */ /* 0x000fe80003800000 */
[----:B------:R-:W-:Y:S05]  /*e570*/  @P1 BRA `(.L_x_603) ;  /* 0x0000000000a01947 */ /* 0x000fea0003800000 */
[----:B-----5:R-:W-:Y:S01]  /*e580*/  R2UR UR4, R43 ;  /* 0x000000002b0472ca */ /* 0x020fe200000e0000 */
[C---:B------:R-:W-:Y:S01]  /*e590*/  IMAD.U32 R37, R20.reuse, 0x10000, RZ ;  /* 0x0001000014257824 */ /* 0x040fe200078e00ff */
[----:B------:R-:W-:Y:S01]  /*e5a0*/  LOP3.LUT R40, R20, 0xffff0000, RZ, 0xc0, !PT ;  /* 0xffff000014287812 */ /* 0x000fe200078ec0ff */
[C---:B------:R-:W-:Y:S01]  /*e5b0*/  IMAD.U32 R35, R14.reuse, 0x10000, RZ ;  /* 0x000100000e237824 */ /* 0x040fe200078e00ff */
[----:B------:R-:W-:Y:S01]  /*e5c0*/  LOP3.LUT R38, R14, 0xffff0000, RZ, 0xc0, !PT ;  /* 0xffff00000e267812 */ /* 0x000fe200078ec0ff */
[C---:B------:R-:W-:Y:S01]  /*e5d0*/  IMAD.U32 R39, R21.reuse, 0x10000, RZ ;  /* 0x0001000015277824 */ /* 0x040fe200078e00ff */
[----:B------:R-:W-:-:S07]  /*e5e0*/  LOP3.LUT R42, R21, 0xffff0000, RZ, 0xc0, !PT ;  /* 0xffff0000152a7812 */ /* 0x000fce00078ec0ff */
[----:B0-----:R-:W-:-:S05]  /*e5f0*/  LEA R41, R230, UR4, 0x1 ;  /* 0x00000004e6297c11 */ /* 0x001fca000f8e08ff */
        /* <DEDUP_REMOVED lines=32> */
.L_x_603:
[----:B------:R-:W-:Y:S05]  /*e800*/  BSYNC B2 ;  /* 0x0000000000027941 */ /* 0x000fea0003800000 */
.L_x_602:
        /* <DEDUP_REMOVED lines=9> */
[----:B01----:R-:W-:-:S05]  /*e8a0*/  LEA R41, R230, UR4, 0x1 ;  /* 0x00000004e6297c11 */ /* 0x003fca000f8e08ff */
        /* <DEDUP_REMOVED lines=32> */
.L_x_605:
[----:B------:R-:W-:Y:S05]  /*eab0*/  BSYNC B2 ;  /* 0x0000000000027941 */ /* 0x000fea0003800000 */
.L_x_604:
        /* <DEDUP_REMOVED lines=8> */
[----:B012---:R-:W-:-:S05]  /*eb40*/  LEA R41, R230, UR4, 0x1 ;  /* 0x00000004e6297c11 */ /* 0x007fca000f8e08ff */
        /* <DEDUP_REMOVED lines=32> */
.L_x_599:
[----:B------:R-:W-:Y:S05]  /*ed50*/  BSYNC B1 ;  /* 0x0000000000017941 */ /* 0x000fea0003800000 */
.L_x_598:
[----:B01234-:R-:W-:-:S05]  /*ed60*/  VIADD R5, R213, 0x60 ;  /* 0x00000060d5057836 */ /* 0x01ffca0000000000 */
[----:B------:R-:W-:-:S13]  /*ed70*/  ISETP.GE.AND P0, PT, R5, R28, PT ;  /* 0x0000001c0500720c */ /* 0x000fda0003f06270 */
[----:B------:R-:W-:Y:S05]  /*ed80*/  @P0 BRA `(.L_x_606) ;  /* 0x0000004400340947 */ /* 0x000fea0003800000 */
[----:B------:R-:W2:Y:S01]  /*ed90*/  LDL R4, [R1+0x14] ;  /* 0x0000140001047983 */ /* 0x000ea20000100800 */
[----:B------:R-:W0:Y:S01]  /*eda0*/  LDC R5, c[0x0][0x3f4] ;  /* 0x0000fd00ff057b82 */ /* 0x000e220000000800 */
[----:B------:R-:W-:Y:S01]  /*edb0*/  BSSY B1, `(.L_x_607) ;  /* 0x000002e000017945 */ /* 0x000fe20003800000 */
[-C--:B0-----:R-:W-:Y:S02]  /*edc0*/  ISETP.GE.AND P0, PT, R22, R5.reuse, PT ;  /* 0x000000051600720c */ /* 0x081fe40003f06270 */
[-C--:B------:R-:W-:Y:S02]  /*edd0*/  ISETP.GE.AND P1, PT, R215, R5.reuse, PT ;  /* 0x00000005d700720c */ /* 0x080fe40003f26270 */
[-C--:B------:R-:W-:Y:S02]  /*ede0*/  ISETP.GE.AND P2, PT, R214, R5.reuse, PT ;  /* 0x00000005d600720c */ /* 0x080fe40003f46270 */
[----:B------:R-:W-:Y:S02]  /*edf0*/  ISETP.GE.AND P3, PT, R216, R5, PT ;  /* 0x00000005d800720c */ /* 0x000fe40003f66270 */
[----:B--2---:R-:W-:-:S13]  /*ee00*/  R2UR UR4, R4 ;  /* 0x00000000040472ca */ /* 0x004fda00000e0000 */
[----:B------:R-:W-:Y:S01]  /*ee10*/  LEA R28, R230, UR4, 0x1 ;  /* 0x00000004e61c7c11 */ /* 0x000fe2000f8e08ff */
[----:B------:R-:W-:Y:S06]  /*ee20*/  @P0 BRA `(.L_x_608) ;  /* 0x0000000000980947 */ /* 0x000fec0003800000 */
[----:B------:R-:W0:Y:S01]  /*ee30*/  LDS.128 R4, [R28+0x3000] ;  /* 0x003000001c047984 */ /* 0x000e220000000c00 */
[C---:B------:R-:W-:Y:S01]  /*ee40*/  IMAD.U32 R35, R26.reuse, 0x10000, RZ ;  /* 0x000100001a237824 */ /* 0x040fe200078e00ff */
[----:B------:R-:W-:Y:S01]  /*ee50*/  LOP3.LUT R38, R26, 0xffff0000, RZ, 0xc0, !PT ;  /* 0xffff00001a267812 */ /* 0x000fe200078ec0ff */
[C---:B------:R-:W-:Y:S01]  /*ee60*/  IMAD.U32 R33, R24.reuse, 0x10000, RZ ;  /* 0x0001000018217824 */ /* 0x040fe200078e00ff */
[----:B------:R-:W-:Y:S02]  /*ee70*/  LOP3.LUT R36, R24, 0xffff0000, RZ, 0xc0, !PT ;  /* 0xffff000018247812 */ /* 0x000fe400078ec0ff */
[----:B------:R-:W-:Y:S01]  /*ee80*/  LOP3.LUT R40, R27, 0xffff0000, RZ, 0xc0, !PT ;  /* 0xffff00001b287812 */ /* 0x000fe200078ec0ff */
        /* <DEDUP_REMOVED lines=10> */
[-C--:B------:R-:W-:Y:S01]  /*ef30*/  FFMA.FTZ R4, R33, R29.reuse, -R32 ;  /* 0x0000001d21047223 */ /* 0x080fe20000010820 */
[----:B------:R-:W-:Y:S01]  /*ef40*/  FFMA.FTZ R29, R35, R29, R34 ;  /* 0x0000001d231d7223 */ /* 0x000fe20000010022 */
[----:B------:R-:W-:Y:S01]  /*ef50*/  FMUL.FTZ R33, R36, R5 ;  /* 0x0000000524217220 */ /* 0x000fe20000410000 */
[----:B------:R-:W-:Y:S01]  /*ef60*/  LOP3.LUT R6, R6, 0xffff0000, RZ, 0xc0, !PT ;  /* 0xffff000006067812 */ /* 0x000fe200078ec0ff */
[-C--:B------:R-:W-:Y:S01]  /*ef70*/  FFMA.FTZ R5, R36, R30.reuse, -R31 ;  /* 0x0000001e24057223 */ /* 0x080fe2000001081f */
[----:B------:R-:W-:Y:S01]  /*ef80*/  LOP3.LUT R34, R25, 0xffff0000, RZ, 0xc0, !PT ;  /* 0xffff000019227812 */ /* 0x000fe200078ec0ff */
[----:B------:R-:W-:Y:S02]  /*ef90*/  IMAD.U32 R36, R27, 0x10000, RZ ;  /* 0x000100001b247824 */ /* 0x000fe400078e00ff */
[----:B------:R-:W-:Y:S01]  /*efa0*/  FFMA.FTZ R30, R38, R30, R33 ;  /* 0x0000001e261e7223 */ /* 0x000fe20000010021 */
[----:B------:R-:W-:Y:S02]  /*efb0*/  IMAD.U32 R32, R25, 0x10000, RZ ;  /* 0x0001000019207824 */ /* 0x000fe400078e00ff */
[-C--:B------:R-:W-:Y:S01]  /*efc0*/  FMUL.FTZ R31, R40, R7.reuse ;  /* 0x00000007281f7220 */ /* 0x080fe20000410000 */
[-C--:B------:R-:W-:Y:S01]  /*efd0*/  FMUL.FTZ R25, R36, R6.reuse ;  /* 0x0000000624197220 */ /* 0x080fe20000410000 */
[----:B------:R-:W-:Y:S01]  /*efe0*/  FMUL.FTZ R33, R34, R7 ;  /* 0x0000000722217220 */ /* 0x000fe20000410000 */
[----:B------:R-:W-:Y:S01]  /*eff0*/  FMUL.FTZ R27, R32, R6 ;  /* 0x00000006201b7220 */ /* 0x000fe20000410000 */
[----:B------:R-:W-:Y:S01]  /*f000*/  FFMA.FTZ R7, R34, R26, -R31 ;  /* 0x0000001a22077223 */ /* 0x000fe2000001081f */
[----:B------:R-:W-:Y:S01]  /*f010*/  FFMA.FTZ R6, R32, R24, -R25 ;  /* 0x0000001820067223 */ /* 0x000fe20000010819 */
[----:B------:R-:W-:Y:S01]  /*f020*/  FFMA.FTZ R26, R40, R26, R33 ;  /* 0x0000001a281a7223 */ /* 0x000fe20000010021 */
[----:B------:R-:W-:Y:S01]  /*f030*/  FFMA.FTZ R27, R36, R24, R27 ;  /* 0x00000018241b7223 */ /* 0x000fe2000001001b */
[----:B------:R-:W-:-:S02]  /*f040*/  F2FP.BF16.F32.PACK_AB R4, R29, R4 ;  /* 0x000000041d04723e */ /* 0x000fc400000010ff */
[----:B------:R-:W-:Y:S02]  /*f050*/  F2FP.BF16.F32.PACK_AB R5, R30, R5 ;  /* 0x000000051e05723e */ /* 0x000fe400000010ff */
[----:B------:R-:W-:Y:S02]  /*f060*/  F2FP.BF16.F32.PACK_AB R6, R27, R6 ;  /* 0x000000061b06723e */ /* 0x000fe400000010ff */
[----:B------:R-:W-:-:S05]  /*f070*/  F2FP.BF16.F32.PACK_AB R7, R26, R7 ;  /* 0x000000071a07723e */ /* 0x000fca00000010ff */
[----:B------:R0:W-:Y:S02]  /*f080*/  STS.128 [R28+0x3000], R4 ;  /* 0x003000041c007388 */ /* 0x0001e40000000c00 */
.L_x_608:
[----:B------:R-:W-:Y:S05]  /*f090*/  BSYNC B1 ;  /* 0x0000000000017941 */ /* 0x000fea0003800000 */
.L_x_607:
[----:B------:R-:W-:Y:S04]  /*f0a0*/  BSSY B1, `(.L_x_609) ;  /* 0x0000028000017945 */ /* 0x000fe80003800000 */
[----:B------:R-:W-:Y:S05]  /*f0b0*/  @P1 BRA `(.L_x_610) ;  /* 0x0000000000981947 */ /* 0x000fea0003800000 */
[----:B0-----:R-:W0:Y:S01]  /*f0c0*/  LDS.128 R4, [R28+0x7000] ;  /* 0x007000001c047984 */ /* 0x001e220000000c00 */
[----:B------:R-:W-:Y:S01]  /*f0d0*/  IMAD.U32 R30, R14, 0x10000, RZ ;  /* 0x000100000e1e7824 */ /* 0x000fe200078e00ff */
[C---:B------:R-:W-:Y:S01]  /*f0e0*/  LOP3.LUT R33, R20.reuse, 0xffff0000, RZ, 0xc0, !PT ;  /* 0xffff000014217812 */ /* 0x040fe200078ec0ff */
[----:B------:R-:W-:Y:S01]  /*f0f0*/  IMAD.U32 R32, R20, 0x10000, RZ ;  /* 0x0001000014207824 */ /* 0x000fe200078e00ff */
        /* <DEDUP_REMOVED lines=14> */
[C---:B------:R-:W-:Y:S01]  /*f1e0*/  FMUL.FTZ R24, R31.reuse, R5 ;  /* 0x000000051f187220 */ /* 0x040fe20000410000 */
        /* <DEDUP_REMOVED lines=19> */
.L_x_610:
[----:B------:R-:W-:Y:S05]  /*f320*/  BSYNC B1 ;  /* 0x0000000000017941 */ /* 0x000fea0003800000 */
.L_x_609:
[----:B------:R-:W-:Y:S04]  /*f330*/  BSSY B1, `(.L_x_611) ;  /* 0x0000028000017945 */ /* 0x000fe80003800000 */
[----:B------:R-:W-:Y:S05]  /*f340*/  @P2 BRA `(.L_x_612) ;  /* 0x0000000000982947 */ /* 0x000fea0003800000 */
[----:B01----:R-:W0:Y:S01]  /*f350*/  LDS.128 R4, [R28+0xb000] ;  /* 0x00b000001c047984 */ /* 0x003e220000000c00 */
        /* <DEDUP_REMOVED lines=37> */
.L_x_612:
[----:B------:R-:W-:Y:S05]  /*f5b0*/  BSYNC B1 ;  /* 0x0000000000017941 */ /* 0x000fea0003800000 */
.L_x_611:
[----:B------:R-:W-:Y:S05]  /*f5c0*/  @P3 BRA `(.L_x_606) ;  /* 0x0000003c00243947 */ /* 0x000fea0003800000 */
[----:B012---:R-:W0:Y:S01]  /*f5d0*/  LDS.128 R4, [R28+0xf000] ;  /* 0x00f000001c047984 */ /* 0x007e220000000c00 */
        /* <DEDUP_REMOVED lines=36> */
[----:B------:R3:W-:Y:S01]  /*f820*/  STS.128 [R28+0xf000], R4 ;  /* 0x00f000041c007388 */ /* 0x0007e20000000c00 */
[----:B------:R-:W-:Y:S05]  /*f830*/  BRA `(.L_x_606) ;  /* 0x0000003800887947 */ /* 0x000fea0003800000 */
.L_x_576:
[----:B------:R-:W-:-:S03]  /*f840*/  UMOV UR4, 0xffffffff ;  /* 0xffffffff00047882 */ /* 0x000fc60000000000 */
[----:B------:R-:W-:Y:S05]  /*f850*/  BRA.DIV UR4, `(.L_x_613) ;  /* 0x000001ce04f07947 */ /* 0x000fea000b800000 */
[----:B------:R0:W1:Y:S04]  /*f860*/  SHFL.IDX PT, R0, R25, RZ, 0x181f ;  /* 0x00181fff19007589 */ /* 0x00006800000e0000 */
[----:B------:R0:W2:Y:S04]  /*f870*/  SHFL.IDX PT, R3, R24, RZ, 0x181f ;  /* 0x00181fff18037589 */ /* 0x0000a800000e0000 */
[----:B------:R0:W3:Y:S04]  /*f880*/  SHFL.IDX PT, R31, R27, RZ, 0x181f ;  /* 0x00181fff1b1f7589 */ /* 0x0000e800000e0000 */
[----:B------:R-:W4:Y:S02]  /*f890*/  SHFL.IDX PT, R32, R32, RZ, 0x181f ;  /* 0x00181fff20207589 */ /* 0x000f2400000e0000 */
.L_x_874:
        /* <DEDUP_REMOVED lines=9> */
[----:B------:R-:W-:-:S02]  /*f930*/  CS2R R4, SRZ ;  /* 0x0000000000047805 */ /* 0x000fc4000001ff00 */
[----:B------:R-:W-:Y:S02]  /*f940*/  CS2R R8, SRZ ;  /* 0x0000000000087805 */ /* 0x000fe4000001ff00 */
[----:B------:R-:W-:Y:S02]  /*f950*/  CS2R R14, SRZ ;  /* 0x00000000000e7805 */ /* 0x000fe4000001ff00 */
[----:B------:R-:W-:Y:S02]  /*f960*/  CS2R R12, SRZ ;  /* 0x00000000000c7805 */ /* 0x000fe4000001ff00 */
[----:B0-----:R-:W-:Y:S01]  /*f970*/  CS2R R26, SRZ ;  /* 0x00000000001a7805 */ /* 0x001fe2000001ff00 */
[----:B------:R-:W-:Y:S01]  /*f980*/  IMAD.IADD R37, R236, 0x1, -R21 ;  /* 0x00000001ec257824 */ /* 0x000fe200078e0a15 */
[----:B------:R-:W-:Y:S01]  /*f990*/  CS2R R24, SRZ ;  /* 0x0000000000187805 */ /* 0x000fe2000001ff00 */
[----:B------:R-:W-:Y:S06]  /*f9a0*/  @P0 BRA `(.L_x_615) ;  /* 0x0000000000700947 */ /* 0x000fec0003800000 */
[----:B------:R-:W-:Y:S01]  /*f9b0*/  ULDC UR4, c[0x0][0x3f4] ;  /* 0x0000fd0000047ab9 */ /* 0x000fe20000000800 */
[----:B------:R-:W-:Y:S01]  /*f9c0*/  SHF.R.S32.HI R5, RZ, 0x1f, R212 ;  /* 0x0000001fff057819 */ /* 0x000fe200000114d4 */
[----:B--2---:R-:W-:Y:S01]  /*f9d0*/  IMAD.MOV.U32 R6, RZ, RZ, R3 ;  /* 0x000000ffff067224 */ /* 0x004fe200078e0003 */
[----:B------:R-:W-:Y:S01]  /*f9e0*/  ISETP.GE.AND P2, PT, R16, UR4, PT ;  /* 0x0000000410007c0c */ /* 0x000fe2000bf46270 */
[----:B-1----:R-:W-:Y:S01]  /*f9f0*/  IMAD.MOV.U32 R7, RZ, RZ, R0 ;  /* 0x000000ffff077224 */ /* 0x002fe200078e0000 */
[----:B------:R-:W-:Y:S01]  /*fa00*/  ISETP.GE.AND P3, PT, R212, UR4, PT ;  /* 0x00000004d4007c0c */ /* 0x000fe2000bf66270 */
[----:B----4-:R-:W-:Y:S01]  /*fa10*/  IMAD.MOV.U32 R4, RZ, RZ, R32 ;  /* 0x000000ffff047224 */ /* 0x010fe200078e0020 */
[----:B------:R-:W-:Y:S02]  /*fa20*/  LEA.HI R5, R5, R212, RZ, 0x3 ;  /* 0x000000d405057211 */ /* 0x000fe400078f18ff */
[----:B------:R-:W-:Y:S02]  /*fa30*/  CS2R R14, SRZ ;  /* 0x00000000000e7805 */ /* 0x000fe4000001ff00 */
[----:B------:R-:W-:Y:S01]  /*fa40*/  CS2R R12, SRZ ;  /* 0x00000000000c7805 */ /* 0x000fe2000001ff00 */
[----:B------:R-:W-:Y:S01]  /*fa50*/  ULDC.64 UR6, c[0x0][0x208] ;  /* 0x0000820000067ab9 */ /* 0x000fe20000000a00 */
[----:B------:R-:W-:-:S03]  /*fa60*/  SHF.R.S32.HI R5, RZ, 0x3, R5 ;  /* 0x00000003ff057819 */ /* 0x000fc60000011405 */
[----:B------:R-:W-:Y:S02]  /*fa70*/  @!P2 IMAD.SHL.U32 R30, R16, 0x2, RZ ;  /* 0x00000002101ea824 */ /* 0x000fe400078e00ff */
[----:B------:R-:W-:Y:S02]  /*fa80*/  @!P3 IMAD.SHL.U32 R35, R5, 0x8, RZ ;  /* 0x000000080523b824 */ /* 0x000fe400078e00ff */
[----:B---3--:R-:W-:Y:S01]  /*fa90*/  IMAD.MOV.U32 R5, RZ, RZ, R31 ;  /* 0x000000ffff057224 */ /* 0x008fe200078e001f */
[-C--:B------:R-:W-:Y:S02]  /*faa0*/  @!P2 IADD3 R20, P0, R3, R30.reuse, RZ ;  /* 0x0000001e0314a210 */ /* 0x080fe40007f1e0ff */
[----:B------:R-:W-:Y:S01]  /*fab0*/  @!P2 IADD3 R30, P1, R32, R30, RZ ;  /* 0x0000001e201ea210 */ /* 0x000fe20007f3e0ff */
[C---:B------:R-:W-:Y:S01]  /*fac0*/  @!P3 IMAD.WIDE R32, R35.reuse, 0x2, R6 ;  /* 0x000000022320b825 */ /* 0x040fe200078e0206 */
[----:B------:R-:W-:Y:S02]  /*fad0*/  @!P2 SHF.L.U64.HI R3, R16, 0x1, R17 ;  /* 0x000000011003a819 */ /* 0x000fe40000010211 */
[----:B------:R-:W-:Y:S01]  /*fae0*/  CS2R R6, SRZ ;  /* 0x0000000000067805 */ /* 0x000fe2000001ff00 */
[----:B------:R-:W-:Y:S01]  /*faf0*/  @!P3 IMAD.WIDE R34, R35, 0x2, R4 ;  /* 0x000000022322b825 */ /* 0x000fe200078e0204 */
[----:B------:R-:W-:-:S03]  /*fb00*/  CS2R R4, SRZ ;  /* 0x0000000000047805 */ /* 0x000fc6000001ff00 */
[--C-:B------:R-:W-:Y:S01]  /*fb10*/  @!P2 IMAD.X R21, R0, 0x1, R3.reuse, P0 ;  /* 0x000000010015a824 */ /* 0x100fe200000e0603 */
[----:B------:R0:W5:Y:S01]  /*fb20*/  @!P3 LD.E.128 R12, desc[UR6][R34.64] ;  /* 0x00000006220cb980 */ /* 0x000162000c101d00 */
[----:B------:R-:W-:-:S03]  /*fb30*/  @!P2 IMAD.X R31, R31, 0x1, R3, P1 ;  /* 0x000000011f1fa824 */ /* 0x000fc600008e0603 */
[----:B------:R0:W5:Y:S04]  /*fb40*/  @!P3 LD.E.128 R4, desc[UR6][R32.64] ;  /* 0x000000062004b980 */ /* 0x000168000c101d00 */
[----:B------:R0:W5:Y:S04]  /*fb50*/  @!P2 LD.E.128 R8, desc[UR6][R20.64] ;  /* 0x000000061408a980 */ /* 0x000168000c101d00 */
[----:B------:R0:W5:Y:S02]  /*fb60*/  @!P2 LD.E.128 R24, desc[UR6][R30.64] ;  /* 0x000000061e18a980 */ /* 0x000164000c101d00 */
.L_x_615:
[----:B------:R-:W-:Y:S05]  /*fb70*/  BSYNC B1 ;  /* 0x0000000000017941 */ /* 0x000fea0003800000 */
.L_x_614:
[--C-:B0----5:R-:W-:Y:S01]  /*fb80*/  SHF.R.U64 R34, R8, 0x10, R9.reuse ;  /* 0x0000001008227819 */ /* 0x121fe20000001209 */
[--C-:B------:R-:W-:Y:S01]  /*fb90*/  IMAD.MOV.U32 R30, RZ, RZ, R9.reuse ;  /* 0x000000ffff1e7224 */ /* 0x100fe200078e0009 */
[----:B------:R-:W-:Y:S01]  /*fba0*/  SHF.R.U32.HI R51, RZ, 0x10, R9 ;  /* 0x00000010ff337819 */ /* 0x000fe20000011609 */
[----:B------:R-:W-:Y:S01]  /*fbb0*/  IMAD.MOV.U32 R21, RZ, RZ, R8 ;  /* 0x000000ffff157224 */ /* 0x000fe200078e0008 */
[----:B------:R-:W-:Y:S01]  /*fbc0*/  SHF.L.U32 R9, R37, 0x1f, RZ ;  /* 0x0000001f25097819 */ /* 0x000fe200000006ff */
[----:B-1----:R-:W-:Y:S01]  /*fbd0*/  IMAD.MOV.U32 R0, RZ, RZ, R4 ;  /* 0x000000ffff007224 */ /* 0x002fe200078e0004 */
[--C-:B------:R-:W-:Y:S01]  /*fbe0*/  SHF.R.U64 R45, R4, 0x10, R5.reuse ;  /* 0x00000010042d7819 */ /* 0x100fe20000001205 */
[--C-:B--2---:R-:W-:Y:S01]  /*fbf0*/  IMAD.MOV.U32 R3, RZ, RZ, R5.reuse ;  /* 0x000000ffff037224 */ /* 0x104fe200078e0005 */
[----:B------:R-:W0:Y:S01]  /*fc00*/  SYNCS.PHASECHK.TRANS64.TRYWAIT P0, [R18+URZ+0x38800], R9 ;  /* 0x03880009120075a7 */ /* 0x000e22000800017f */
[----:B------:R-:W-:Y:S01]  /*fc10*/  SHF.R.U32.HI R50, RZ, 0x10, R5 ;  /* 0x00000010ff327819 */ /* 0x000fe20000011605 */
[----:B---3--:R-:W-:Y:S01]  /*fc20*/  IMAD.MOV.U32 R31, RZ, RZ, R24 ;  /* 0x000000ffff1f7224 */ /* 0x008fe200078e0018 */
[----:B------:R-:W-:Y:S01]  /*fc30*/  SHF.R.U64 R46, R24, 0x10, R25 ;  /* 0x00000010182e7819 */ /* 0x000fe20000001219 */
[----:B------:R-:W-:Y:S01]  /*fc40*/  IMAD.MOV.U32 R8, RZ, RZ, R10 ;  /* 0x000000ffff087224 */ /* 0x000fe200078e000a */
[----:B------:R-:W-:Y:S01]  /*fc50*/  PRMT R24, R21, 0x5410, R34 ;  /* 0x0000541015187816 */ /* 0x000fe20000000022 */
[--C-:B------:R-:W-:Y:S01]  /*fc60*/  IMAD.MOV.U32 R20, RZ, RZ, R11.reuse ;  /* 0x000000ffff147224 */ /* 0x100fe200078e000b */
[--C-:B------:R-:W-:Y:S01]  /*fc70*/  SHF.R.U64 R49, R10, 0x10, R11.reuse ;  /* 0x000000100a317819 */ /* 0x100fe2000000120b */
[----:B------:R-:W-:Y:S01]  /*fc80*/  IMAD.MOV.U32 R4, RZ, RZ, R6 ;  /* 0x000000ffff047224 */ /* 0x000fe200078e0006 */
[----:B------:R-:W-:Y:S01]  /*fc90*/  SHF.R.U32.HI R47, RZ, 0x10, R11 ;  /* 0x00000010ff2f7819 */ /* 0x000fe2000001160b */
[--C-:B------:R-:W-:Y:S01]  /*fca0*/  IMAD.MOV.U32 R5, RZ, RZ, R7.reuse ;  /* 0x000000ffff057224 */ /* 0x100fe200078e0007 */
[----:B------:R-:W-:Y:S01]  /*fcb0*/  SHF.R.U64 R43, R6, 0x10, R7 ;  /* 0x00000010062b7819 */ /* 0x000fe20000001207 */
[----:B------:R-:W-:Y:S01]  /*fcc0*/  IMAD.MOV.U32 R35, RZ, RZ, R25 ;  /* 0x000000ffff237224 */ /* 0x000fe200078e0019 */
[----:B------:R-:W-:Y:S01]  /*fcd0*/  SHF.R.U32.HI R48, RZ, 0x10, R7 ;  /* 0x00000010ff307819 */ /* 0x000fe20000011607 */
[----:B----4-:R-:W-:Y:S01]  /*fce0*/  IMAD.MOV.U32 R32, RZ, RZ, R26 ;  /* 0x000000ffff207224 */ /* 0x010fe200078e001a */
[----:B------:R-:W-:Y:S01]  /*fcf0*/  SHF.R.U32.HI R44, RZ, 0x10, R25 ;  /* 0x00000010ff2c7819 */ /* 0x000fe20000011619 */
[--C-:B------:R-:W-:Y:S01]  /*fd00*/  IMAD.MOV.U32 R33, RZ, RZ, R27.reuse ;  /* 0x000000ffff217224 */ /* 0x100fe200078e001b */
[--C-:B------:R-:W-:Y:S01]  /*fd10*/  SHF.R.U64 R41, R26, 0x10, R27.reuse ;  /* 0x000000101a297819 */ /* 0x100fe2000000121b */
[----:B------:R-:W-:Y:S01]  /*fd20*/  BSSY B1, `(.L_x_616) ;  /* 0x0000018000017945 */ /* 0x000fe20003800000 */
[----:B------:R-:W-:Y:S01]  /*fd30*/  SHF.R.U32.HI R42, RZ, 0x10, R27 ;  /* 0x00000010ff2a7819 */ /* 0x000fe2000001161b */
[----:B------:R-:W-:Y:S01]  /*fd40*/  IMAD.MOV.U32 R10, RZ, RZ, R12 ;  /* 0x000000ffff0a7224 */ /* 0x000fe200078e000c */
[----:B------:R-:W-:Y:S01]  /*fd50*/  VIMNMX R34, R36, 0x80, PT ;  /* 0x0000008024227848 */ /* 0x000fe20003fe0100 */
[----:B------:R-:W-:Y:S01]  /*fd60*/  IMAD.MOV.U32 R11, RZ, RZ, R13 ;  /* 0x000000ffff0b7224 */ /* 0x000fe200078e000d */
[----:B------:R-:W-:Y:S01]  /*fd70*/  PRMT R25, R30, 0x5410, R51 ;  /* 0x000054101e197816 */ /* 0x000fe20000000033 */
[----:B------:R-:W-:Y:S01]  /*fd80*/  IMAD.MOV.U32 R6, RZ, RZ, R14 ;  /* 0x000000ffff067224 */ /* 0x000fe200078e000e */
[----:B------:R-:W-:Y:S01]  /*fd90*/  SHF.R.U64 R39, R12, 0x10, R13 ;  /* 0x000000100c277819 */ /* 0x000fe2000000120d */
[----:B------:R-:W-:Y:S01]  /*fda0*/  IMAD.MOV.U32 R7, RZ, RZ, R15 ;  /* 0x000000ffff077224 */ /* 0x000fe200078e000f */
[----:B------:R-:W-:-:S02]  /*fdb0*/  SHF.R.U32.HI R40, RZ, 0x10, R13 ;  /* 0x00000010ff287819 */ /* 0x000fc4000001160d */
[----:B------:R-:W-:Y:S02]  /*fdc0*/  PRMT R30, R31, 0x5410, R46 ;  /* 0x000054101f1e7816 */ /* 0x000fe4000000002e */
[--C-:B------:R-:W-:Y:S02]  /*fdd0*/  SHF.R.U64 R37, R14, 0x10, R15.reuse ;  /* 0x000000100e257819 */ /* 0x100fe4000000120f */
[----:B------:R-:W-:Y:S02]  /*fde0*/  SHF.R.U32.HI R38, RZ, 0x10, R15 ;  /* 0x00000010ff267819 */ /* 0x000fe4000001160f */
[----:B------:R-:W-:Y:S02]  /*fdf0*/  PRMT R26, R8, 0x5410, R49 ;  /* 0x00005410081a7816 */ /* 0x000fe40000000031 */
[----:B------:R-:W-:Y:S02]  /*fe00*/  PRMT R27, R20, 0x5410, R47 ;  /* 0x00005410141b7816 */ /* 0x000fe4000000002f */
[----:B------:R-:W-:-:S02]  /*fe10*/  PRMT R0, R0, 0x5410, R45 ;  /* 0x0000541000007816 */ /* 0x000fc4000000002d */
[----:B------:R-:W-:Y:S02]  /*fe20*/  ISETP.GE.AND P1, PT, R213, R34, PT ;  /* 0x00000022d500720c */ /* 0x000fe40003f26270 */
[----:B------:R-:W-:Y:S02]  /*fe30*/  PRMT R3, R3, 0x5410, R50 ;  /* 0x0000541003037816 */ /* 0x000fe40000000032 */
[----:B------:R-:W-:Y:S02]  /*fe40*/  PRMT R12, R4, 0x5410, R43 ;  /* 0x00005410040c7816 */ /* 0x000fe4000000002b */
[----:B------:R-:W-:Y:S02]  /*fe50*/  PRMT R13, R5, 0x5410, R48 ;  /* 0x00005410050d7816 */ /* 0x000fe40000000030 */
[----:B------:R-:W-:Y:S02]  /*fe60*/  PRMT R31, R35, 0x5410, R44 ;  /* 0x00005410231f7816 */ /* 0x000fe4000000002c */
[----:B------:R-:W-:-:S02]  /*fe70*/  PRMT R32, R32, 0x5410, R41 ;  /* 0x0000541020207816 */ /* 0x000fc40000000029 */
[----:B------:R-:W-:Y:S01]  /*fe80*/  PRMT R33, R33, 0x5410, R42 ;  /* 0x0000541021217816 */ /* 0x000fe2000000002a */
[----:B0-----:R-:W-:Y:S06]  /*fe90*/  @!P0 BRA `(.L_x_617) ;  /* 0x000001c800d48947 */ /* 0x001fec0003800000 */
.L_x_875:
[----:B------:R-:W-:Y:S05]  /*fea0*/  BSYNC B1 ;  /* 0x0000000000017941 */ /* 0x000fea0003800000 */
.L_x_616:
        /* <DEDUP_REMOVED lines=9> */
[----:B------:R-:W-:Y:S01]  /*ff40*/  IMAD.SHL.U32 R54, R213, 0x40, RZ ;  /* 0x00000040d5367824 */ /* 0x000fe200078e00ff */
[-C--:B--2---:R-:W-:Y:S02]  /*ff50*/  ISETP.GE.AND P0, PT, R16, R35.reuse, PT ;  /* 0x000000231000720c */ /* 0x084fe40003f06270 */
[----:B------:R-:W-:-:S11]  /*ff60*/  ISETP.GE.AND P1, PT, R212, R35, PT ;  /* 0x00000023d400720c */ /* 0x000fd60003f26270 */
[----:B-1----:R-:W-:Y:S05]  /*ff70*/  @P0 BRA `(.L_x_621) ;  /* 0x0000000400700947 */ /* 0x002fea0003800000 */
[----:B------:R-:W-:Y:S01]  /*ff80*/  LEA.HI R4, R29, R28, RZ, 0x3 ;  /* 0x0000001c1d047211 */ /* 0x000fe200078f18ff */
[----:B------:R-:W-:Y:S01]  /*ff90*/  IMAD.U32 R49, R30, 0x10000, RZ ;  /* 0x000100001e317824 */ /* 0x000fe200078e00ff */
[----:B-----5:R-:W-:Y:S01]  /*ffa0*/  R2UR UR4, R56 ;  /* 0x00000000380472ca */ /* 0x020fe200000e0000 */
[----:B------:R-:W-:Y:S01]  /*ffb0*/  IMAD.U32 R47, R24, 0x10000, RZ ;  /* 0x00010000182f7824 */ /* 0x000fe200078e00ff */
[----:B------:R-:W-:Y:S02]  /*ffc0*/  LOP3.LUT R5, R4, 0xfffffff8, RZ, 0xc0, !PT ;  /* 0xfffffff804057812 */ /* 0x000fe400078ec0ff */
[----:B------:R-:W-:-:S03]  /*ffd0*/  LOP3.LUT R51, R30, 0xffff0000, RZ, 0xc0, !PT ;  /* 0xffff00001e337812 */ /* 0x000fc600078ec0ff */
[----:B------:R-:W-:-:S05]  /*ffe0*/  IMAD.IADD R4, R28, 0x1, -R5 ;  /* 0x000000011c047824 */ /* 0x000fca00078e0a05 */
[----:B------:R-:W-:Y:S02]  /*fff0*/  LEA.HI R4, R35, R4, RZ, 0x1d ;  /* 0x0000000423047211 */ /* 0x000fe400078fe8ff */
[----:B------:R-:W-:Y:S02]  /*10000*/  LEA R36, R230, UR4, 0x1 ;  /* 0x00000004e6247c11 */ /* 0x000fe4000f8e08ff */
[----:B------:R-:W-:Y:S01]  /*10010*/  SHF.R.S32.HI R7, RZ, 0x1f, R4 ;  /* 0x0000001fff077819 */ /* 0x000fe20000011404 */
[----:B------:R-:W-:-:S03]  /*10020*/  IMAD.SHL.U32 R5, R4, 0x8, RZ ;  /* 0x0000000804057824 */ /* 0x000fc600078e00ff */
[----:B------:R-:W-:Y:S02]  /*10030*/  LEA.HI R7, R7, R4, RZ, 0x3 ;  /* 0x0000000407077211 */ /* 0x000fe400078f18ff */
[----:B------:R-:W-:-:S03]  /*10040*/  LOP3.LUT R5, R5, 0x38, RZ, 0xc0, !PT ;  /* 0x0000003805057812 */ /* 0x000fc600078ec0ff */
[----:B------:R-:W-:Y:S01]  /*10050*/  IMAD.SHL.U32 R7, R7, 0x400, RZ ;  /* 0x0000040007077824 */ /* 0x000fe200078e00ff */
[----:B------:R-:W-:-:S04]  /*10060*/  LOP3.LUT R5, R5, 0x1c0, R54, 0xf8, !PT ;  /* 0x000001c005057812 */ /* 0x000fc800078ef836 */
[----:B------:R-:W-:Y:S02]  /*10070*/  LOP3.LUT R5, R5, R228, RZ, 0x3c, !PT ;  /* 0x000000e405057212 */ /* 0x000fe400078e3cff */
[----:B------:R-:W-:-:S04]  /*10080*/  LOP3.LUT R4, R7, 0x7fffe000, RZ, 0xc0, !PT ;  /* 0x7fffe00007047812 */ /* 0x000fc800078ec0ff */
[----:B------:R-:W-:Y:S02]  /*10090*/  IADD3 R37, R5, R4, R229 ;  /* 0x0000000405257210 */ /* 0x000fe40007ffe0e5 */
[----:B------:R-:W1:Y:S03]  /*100a0*/  LDS.128 R4, [R36] ;  /* 0x0000000024047984 */ /* 0x000e660000000c00 */
[----:B------:R-:W-:-:S05]  /*100b0*/  IMAD R37, R37, 0x2, R18 ;  /* 0x0000000225257824 */ /* 0x000fca00078e0212 */
[----:B0-----:R-:W0:Y:S01]  /*100c0*/  LDS.128 R8, [R37+0x14400] ;  /* 0x0144000025087984 */ /* 0x001e220000000c00 */
[C---:B-1----:R-:W-:Y:S01]  /*100d0*/  IMAD.U32 R38, R4.reuse, 0x10000, RZ ;  /* 0x0001000004267824 */ /* 0x042fe200078e00ff */
[----:B------:R-:W-:Y:S01]  /*100e0*/  LOP3.LUT R4, R4, 0xffff0000, RZ, 0xc0, !PT ;  /* 0xffff000004047812 */ /* 0x000fe200078ec0ff */
[C---:B------:R-:W-:Y:S01]  /*100f0*/  IMAD.U32 R39, R5.reuse, 0x10000, RZ ;  /* 0x0001000005277824 */ /* 0x040fe200078e00ff */
[----:B------:R-:W-:Y:S01]  /*10100*/  LOP3.LUT R5, R5, 0xffff0000, RZ, 0xc0, !PT ;  /* 0xffff000005057812 */ /* 0x000fe200078ec0ff */
[C---:B------:R-:W-:Y:S01]  /*10110*/  IMAD.U32 R40, R6.reuse, 0x10000, RZ ;  /* 0x0001000006287824 */ /* 0x040fe200078e00ff */
[----:B------:R-:W-:Y:S01]  /*10120*/  LOP3.LUT R6, R6, 0xffff0000, RZ, 0xc0, !PT ;  /* 0xffff000006067812 */ /* 0x000fe200078ec0ff */
[C---:B------:R-:W-:Y:S01]  /*10130*/  IMAD.U32 R41, R7.reuse, 0x10000, RZ ;  /* 0x0001000007297824 */ /* 0x040fe200078e00ff */
[----:B------:R-:W-:Y:S01]  /*10140*/  LOP3.LUT R7, R7, 0xffff0000, RZ, 0xc0, !PT ;  /* 0xffff000007077812 */ /* 0x000fe200078ec0ff */
[C---:B0-----:R-:W-:Y:S01]  /*10150*/  IMAD.U32 R42, R8.reuse, 0x10000, RZ ;  /* 0x00010000082a7824 */ /* 0x041fe200078e00ff */
[----:B------:R-:W-:Y:S01]  /*10160*/  LOP3.LUT R8, R8, 0xffff0000, RZ, 0xc0, !PT ;  /* 0xffff000008087812 */ /* 0x000fe200078ec0ff */
[C---:B------:R-:W-:Y:S01]  /*10170*/  IMAD.U32 R43, R9.reuse, 0x10000, RZ ;  /* 0x00010000092b7824 */ /* 0x040fe200078e00ff */
[----:B------:R-:W-:Y:S01]  /*10180*/  LOP3.LUT R9, R9, 0xffff0000, RZ, 0xc0, !PT ;  /* 0xffff000009097812 */ /* 0x000fe200078ec0ff */
[C---:B------:R-:W-:Y:S01]  /*10190*/  FMUL.FTZ R53, R42.reuse, R49 ;  /* 0x000000312a357220 */ /* 0x040fe20000410000 */
[----:B------:R-:W-:Y:S01]  /*101a0*/  FMUL.FTZ R55, R42, R47 ;  /* 0x0000002f2a377220 */ /* 0x000fe20000410000 */
[----:B------:R-:W-:Y:S01]  /*101b0*/  FMUL.FTZ R57, R8, R51 ;  /* 0x0000003308397220 */ /* 0x000fe20000410000 */
[----:B------:R-:W-:-:S02]  /*101c0*/  IMAD.U32 R42, R31, 0x10000, RZ ;  /* 0x000100001f2a7824 */ /* 0x000fc400078e00ff */
[----:B------:R-:W-:Y:S01]  /*101d0*/  FFMA.FTZ R53, R38, R47, -R53 ;  /* 0x0000002f26357223 */ /* 0x000fe20000010835 */
[----:B------:R-:W-:Y:S01]  /*101e0*/  LOP3.LUT R47, R24, 0xffff0000, RZ, 0xc0, !PT ;  /* 0xffff0000182f7812 */ /* 0x000fe200078ec0ff */
[----:B------:R-:W-:Y:S01]  /*101f0*/  FFMA.FTZ R55, R38, R49, R55 ;  /* 0x0000003126377223 */ /* 0x000fe20000010037 */
[----:B------:R-:W-:Y:S02]  /*10200*/  IMAD.U32 R38, R25, 0x10000, RZ ;  /* 0x0001000019267824 */ /* 0x000fe400078e00ff */
[----:B------:R-:W-:Y:S02]  /*10210*/  IMAD.U32 R44, R10, 0x10000, RZ ;  /* 0x000100000a2c7824 */ /* 0x000fe400078e00ff */
[-C--:B------:R-:W-:Y:S01]  /*10220*/  FMUL.FTZ R49, R8, R47.reuse ;  /* 0x0000002f08317220 */ /* 0x080fe20000410000 */
[----:B------:R-:W-:Y:S01]  /*10230*/  FFMA.FTZ R46, R4, R47, -R57 ;  /* 0x0000002f042e7223 */ /* 0x000fe20000010839 */
[----:B------:R-:W-:Y:S01]  /*10240*/  FMUL.FTZ R8, R43, R42 ;  /* 0x0000002a2b087220 */ /* 0x000fe20000410000 */
[----:B------:R-:W-:-:S02]  /*10250*/  IMAD.U32 R47, R32, 0x10000, RZ ;  /* 0x00010000202f7824 */ /* 0x000fc400078e00ff */
[-C--:B------:R-:W-:Y:S01]  /*10260*/  FMUL.FTZ R57, R43, R38.reuse ;  /* 0x000000262b397220 */ /* 0x080fe20000410000 */
[----:B------:R-:W-:Y:S01]  /*10270*/  FFMA.FTZ R48, R4, R51, R49 ;  /* 0x0000003304307223 */ /* 0x000fe20000010031 */
[----:B------:R-:W-:Y:S01]  /*10280*/  LOP3.LUT R10, R10, 0xffff0000, RZ, 0xc0, !PT ;  /* 0xffff00000a0a7812 */ /* 0x000fe200078ec0ff */
[C---:B------:R-:W-:Y:S01]  /*10290*/  FFMA.FTZ R50, R39.reuse, R38, -R8 ;  /* 0x0000002627327223 */ /* 0x040fe20000010808 */
[----:B------:R-:W-:Y:S02]  /*102a0*/  IMAD.U32 R43, R26, 0x10000, RZ ;  /* 0x000100001a2b7824 */ /* 0x000fe400078e00ff */
[----:B------:R-:W-:Y:S01]  /*102b0*/  FFMA.FTZ R57, R39, R42, R57 ;  /* 0x0000002a27397223 */ /* 0x000fe20000010039 */
[----:B------:R-:W-:Y:S01]  /*102c0*/  FMUL.FTZ R51, R44, R47 ;  /* 0x0000002f2c337220 */ /* 0x000fe20000410000 */
[----:B------:R-:W-:Y:S01]  /*102d0*/  LOP3.LUT R49, R32, 0xffff0000, RZ, 0xc0, !PT ;  /* 0xffff000020317812 */ /* 0x000fe200078ec0ff */
[----:B------:R-:W-:Y:S01]  /*102e0*/  IMAD.U32 R45, R11, 0x10000, RZ ;  /* 0x000100000b2d7824 */ /* 0x000fe200078e00ff */
[----:B------:R-:W-:Y:S01]  /*102f0*/  LOP3.LUT R39, R26, 0xffff0000, RZ, 0xc0, !PT ;  /* 0xffff00001a277812 */ /* 0x000fe200078ec0ff */
[----:B------:R-:W-:-:S02]  /*10300*/  IMAD.U32 R38, R33, 0x10000, RZ ;  /* 0x0001000021267824 */ /* 0x000fc400078e00ff */
[-C--:B------:R-:W-:Y:S01]  /*10310*/  FMUL.FTZ R59, R44, R43.reuse ;  /* 0x0000002b2c3b7220 */ /* 0x080fe20000410000 */
[----:B------:R-:W-:Y:S01]  /*10320*/  FFMA.FTZ R51, R40, R43, -R51 ;  /* 0x0000002b28337223 */ /* 0x000fe20000010833 */
[C---:B------:R-:W-:Y:S01]  /*10330*/  FMUL.FTZ R43, R10.reuse, R49 ;  /* 0x000000310a2b7220 */ /* 0x040fe20000410000 */
[----:B------:R-:W-:Y:S02]  /*10340*/  IMAD.U32 R4, R27, 0x10000, RZ ;  /* 0x000100001b047824 */ /* 0x000fe400078e00ff */
[----:B------:R-:W-:Y:S01]  /*10350*/  FMUL.FTZ R10, R10, R39 ;  /* 0x000000270a0a7220 */ /* 0x000fe20000410000 */
[----:B------:R-:W-:Y:S01]  /*10360*/  FMUL.FTZ R8, R45, R38 ;  /* 0x000000262d087220 */ /* 0x000fe20000410000 */
[----:B------:R-:W-:Y:S01]  /*10370*/  FFMA.FTZ R59, R40, R47, R59 ;  /* 0x0000002f283b7223 */ /* 0x000fe2000001003b */
[C---:B------:R-:W-:Y:S01]  /*10380*/  FFMA.FTZ R40, R6.reuse, R39, -R43 ;  /* 0x0000002706287223 */ /* 0x040fe2000001082b */
[----:B------:R-:W-:Y:S01]  /*10390*/  FFMA.FTZ R42, R6, R49, R10 ;  /* 0x00000031062a7223 */ /* 0x000fe2000001000a */
[-C--:B------:R-:W-:Y:S01]  /*103a0*/  FFMA.FTZ R43, R41, R4.reuse, -R8 ;  /* 0x00000004292b7223 */ /* 0x080fe20000010808 */
[----:B------:R-:W-:Y:S01]  /*103b0*/  LOP3.LUT R11, R11, 0xffff0000, RZ, 0xc0, !PT ;  /* 0xffff00000b0b7812 */ /* 0x000fe200078ec0ff */
[----:B------:R-:W-:Y:S01]  /*103c0*/  FMUL.FTZ R44, R45, R4 ;  /* 0x000000042d2c7220 */ /* 0x000fe20000410000 */
[----:B------:R-:W-:-:S02]  /*103d0*/  LOP3.LUT R8, R31, 0xffff0000, RZ, 0xc0, !PT ;  /* 0xffff00001f087812 */ /* 0x000fc400078ec0ff */
[----:B------:R-:W-:Y:S01]  /*103e0*/  LOP3.LUT R10, R33, 0xffff0000, RZ, 0xc0, !PT ;  /* 0xffff0000210a7812 */ /* 0x000fe200078ec0ff */
[----:B------:R-:W-:Y:S01]  /*103f0*/  FFMA.FTZ R44, R41, R38, R44 ;  /* 0x00000026292c7223 */ /* 0x000fe2000001002c */
[----:B------:R-:W-:Y:S01]  /*10400*/  LOP3.LUT R4, R25, 0xffff0000, RZ, 0xc0, !PT ;  /* 0xffff000019047812 */ /* 0x000fe200078ec0ff */
[----:B------:R-:W-:Y:S01]  /*10410*/  FMUL.FTZ R38, R9, R8 ;  /* 0x0000000809267220 */ /* 0x000fe20000410000 */
[----:B------:R-:W-:Y:S01]  /*10420*/  LOP3.LUT R6, R27, 0xffff0000, RZ, 0xc0, !PT ;  /* 0xffff00001b067812 */ /* 0x000fe200078ec0ff */
[----:B------:R-:W-:Y:S02]  /*10430*/  FMUL.FTZ R52, R11, R10 ;  /* 0x0000000a0b347220 */ /* 0x000fe40000410000 */
[-C--:B------:R-:W-:Y:S01]  /*10440*/  FMUL.FTZ R39, R9, R4.reuse ;  /* 0x0000000409277220 */ /* 0x080fe20000410000 */
[----:B------:R-:W-:Y:S01]  /*10450*/  FFMA.FTZ R9, R5, R4, -R38 ;  /* 0x0000000405097223 */ /* 0x000fe20000010826 */
[-C--:B------:R-:W-:Y:S01]  /*10460*/  FMUL.FTZ R11, R11, R6.reuse ;  /* 0x000000060b0b7220 */ /* 0x080fe20000410000 */
[----:B------:R-:W-:Y:S01]  /*10470*/  FFMA.FTZ R52, R7, R6, -R52 ;  /* 0x0000000607347223 */ /* 0x000fe20000010834 */
[----:B------:R-:W-:Y:S01]  /*10480*/  FFMA.FTZ R38, R5, R8, R39 ;  /* 0x0000000805267223 */ /* 0x000fe20000010027 */
[----:B------:R-:W-:Y:S01]  /*10490*/  F2FP.BF16.F32.PACK_AB R6, R40, R51 ;  /* 0x000000332806723e */ /* 0x000fe200000010ff */
[----:B------:R-:W-:Y:S01]  /*104a0*/  FFMA.FTZ R11, R7, R10, R11 ;  /* 0x0000000a070b7223 */ /* 0x000fe2000001000b */
[----:B------:R-:W-:-:S02]  /*104b0*/  F2FP.BF16.F32.PACK_AB R4, R46, R53 ;  /* 0x000000352e04723e */ /* 0x000fc400000010ff */
[----:B------:R-:W-:Y:S02]  /*104c0*/  F2FP.BF16.F32.PACK_AB R5, R9, R50 ;  /* 0x000000320905723e */ /* 0x000fe400000010ff */
[----:B------:R-:W-:Y:S02]  /*104d0*/  F2FP.BF16.F32.PACK_AB R7, R52, R43 ;  /* 0x0000002b3407723e */ /* 0x000fe400000010ff */
[----:B------:R-:W-:Y:S02]  /*104e0*/  F2FP.BF16.F32.PACK_AB R10, R42, R59 ;  /* 0x0000003b2a0a723e */ /* 0x000fe400000010ff */
[----:B------:R-:W-:Y:S01]  /*104f0*/  F2FP.BF16.F32.PACK_AB R8, R48, R55 ;  /* 0x000000373008723e */ /* 0x000fe200000010ff */
[----:B------:R1:W-:Y:S01]  /*10500*/  STS.128 [R36], R4 ;  /* 0x0000000424007388 */ /* 0x0003e20000000c00 */
[----:B------:R-:W-:Y:S02]  /*10510*/  F2FP.BF16.F32.PACK_AB R9, R38, R57 ;  /* 0x000000392609723e */ /* 0x000fe400000010ff */
[----:B------:R-:W-:-:S05]  /*10520*/  F2FP.BF16.F32.PACK_AB R11, R11, R44 ;  /* 0x0000002c0b0b723e */ /* 0x000fca00000010ff */
[----:B------:R1:W-:Y:S02]  /*10530*/  STS.128 [R37+0x14400], R8 ;  /* 0x0144000825007388 */ /* 0x0003e40000000c00 */
.L_x_621:
[----:B------:R-:W-:Y:S05]  /*10540*/  BSYNC B2 ;  /* 0x0000000000027941 */ /* 0x000fea0003800000 */
.L_x_620:
[----:B------:R-:W-:Y:S05]  /*10550*/  @P1 BRA `(.L_x_619) ;  /* 0x00000004008c1947 */ /* 0x000fea0003800000 */
[----:B-1----:R-:W-:Y:S01]  /*10560*/  SHF.R.S32.HI R5, RZ, 0x1f, R212 ;  /* 0x0000001fff057819 */ /* 0x002fe200000114d4 */
[----:B------:R-:W-:Y:S01]  /*10570*/  IMAD.U32 R48, R14, 0x10000, RZ ;  /* 0x000100000e307824 */ /* 0x000fe200078e00ff */
[----:B-----5:R-:W-:Y:S01]  /*10580*/  R2UR UR4, R56 ;  /* 0x00000000380472ca */ /* 0x020fe200000e0000 */
[----:B------:R-:W-:Y:S01]  /*10590*/  IMAD.U32 R46, R0, 0x10000, RZ ;  /* 0x00010000002e7824 */ /* 0x000fe200078e00ff */
[CC--:B------:R-:W-:Y:S02]  /*105a0*/  LEA.HI R4, R5.reuse, R212.reuse, RZ, 0x3 ;  /* 0x000000d405047211 */ /* 0x0c0fe400078f18ff */
[----:B------:R-:W-:Y:S02]  /*105b0*/  LEA.HI R5, R5, R212, RZ, 0x6 ;  /* 0x000000d405057211 */ /* 0x000fe400078f30ff */
[----:B------:R-:W-:Y:S02]  /*105c0*/  SHF.R.S32.HI R6, RZ, 0x3, R4 ;  /* 0x00000003ff067819 */ /* 0x000fe40000011404 */
[----:B------:R-:W-:Y:S01]  /*105d0*/  LOP3.LUT R4, R4, 0x38, RZ, 0xc0, !PT ;  /* 0x0000003804047812 */ /* 0x000fe200078ec0ff */
[----:B------:R-:W-:Y:S01]  /*105e0*/  IMAD.SHL.U32 R7, R5, 0x80, RZ ;  /* 0x0000008005077824 */ /* 0x000fe200078e00ff */
[----:B------:R-:W-:-:S02]  /*105f0*/  LEA.HI R35, R35, R6, RZ, 0x1d ;  /* 0x0000000623237211 */ /* 0x000fc400078fe8ff */
[----:B------:R-:W-:Y:S02]  /*10600*/  LOP3.LUT R5, R4, 0x1c0, R54, 0xf8, !PT ;  /* 0x000001c004057812 */ /* 0x000fe400078ef836 */
[----:B------:R-:W-:Y:S01]  /*10610*/  SHF.R.S32.HI R6, RZ, 0x1f, R35 ;  /* 0x0000001fff067819 */ /* 0x000fe20000011423 */
[----:B------:R-:W-:Y:S01]  /*10620*/  IMAD.SHL.U32 R4, R35, 0x8, RZ ;  /* 0x0000000823047824 */ /* 0x000fe200078e00ff */
[----:B------:R-:W-:Y:S02]  /*10630*/  LOP3.LUT R8, R7, 0xffffe000, RZ, 0xc0, !PT ;  /* 0xffffe00007087812 */ /* 0x000fe400078ec0ff */
[----:B------:R-:W-:Y:S02]  /*10640*/  LEA.HI R6, R6, R35, RZ, 0x3 ;  /* 0x0000002306067211 */ /* 0x000fe400078f18ff */
[----:B------:R-:W-:Y:S02]  /*10650*/  LOP3.LUT R5, R5, R228, RZ, 0x3c, !PT ;  /* 0x000000e405057212 */ /* 0x000fe400078e3cff */
[----:B------:R-:W-:Y:S01]  /*10660*/  LOP3.LUT R4, R4, 0x38, RZ, 0xc0, !PT ;  /* 0x0000003804047812 */ /* 0x000fe200078ec0ff */
[----:B------:R-:W-:Y:S01]  /*10670*/  IMAD.SHL.U32 R6, R6, 0x400, RZ ;  /* 0x0000040006067824 */ /* 0x000fe200078e00ff */
[----:B------:R-:W-:-:S02]  /*10680*/  IADD3 R8, R5, R8, R229 ;  /* 0x0000000805087210 */ /* 0x000fc40007ffe0e5 */
[----:B------:R-:W-:Y:S02]  /*10690*/  LOP3.LUT R5, R4, 0x1c0, R54, 0xf8, !PT ;  /* 0x000001c004057812 */ /* 0x000fe400078ef836 */
[----:B------:R-:W-:Y:S02]  /*106a0*/  LOP3.LUT R6, R6, 0x7fffe000, RZ, 0xc0, !PT ;  /* 0x7fffe00006067812 */ /* 0x000fe400078ec0ff */
[----:B------:R-:W-:Y:S02]  /*106b0*/  LOP3.LUT R5, R5, R228, RZ, 0x3c, !PT ;  /* 0x000000e405057212 */ /* 0x000fe400078e3cff */
[----:B------:R-:W-:Y:S02]  /*106c0*/  LEA R35, R8, UR4, 0x1 ;  /* 0x0000000408237c11 */ /* 0x000fe4000f8e08ff */
[----:B0-----:R-:W-:Y:S02]  /*106d0*/  IADD3 R9, R5, R6, R229 ;  /* 0x0000000605097210 */ /* 0x001fe40007ffe0e5 */
[----:B------:R-:W-:Y:S01]  /*106e0*/  LOP3.LUT R45, R14, 0xffff0000, RZ, 0xc0, !PT ;  /* 0xffff00000e2d7812 */ /* 0x000fe200078ec0ff */
[----:B------:R-:W0:Y:S02]  /*106f0*/  LDS.128 R4, [R35] ;  /* 0x0000000023047984 */ /* 0x000e240000000c00 */
[----:B------:R-:W-:-:S05]  /*10700*/  IMAD R36, R9, 0x2, R18 ;  /* 0x0000000209247824 */ /* 0x000fca00078e0212 */
[----:B------:R-:W1:Y:S01]  /*10710*/  LDS.128 R8, [R36+0x14400] ;  /* 0x0144000024087984 */ /* 0x000e620000000c00 */
[C---:B0-----:R-:W-:Y:S01]  /*10720*/  IMAD.U32 R37, R4.reuse, 0x10000, RZ ;  /* 0x0001000004257824 */ /* 0x041fe200078e00ff */
[----:B------:R-:W-:Y:S01]  /*10730*/  LOP3.LUT R4, R4, 0xffff0000, RZ, 0xc0, !PT ;  /* 0xffff000004047812 */ /* 0x000fe200078ec0ff */
[C---:B------:R-:W-:Y:S01]  /*10740*/  IMAD.U32 R39, R6.reuse, 0x10000, RZ ;  /* 0x0001000006277824 */ /* 0x040fe200078e00ff */
[----:B------:R-:W-:Y:S01]  /*10750*/  LOP3.LUT R6, R6, 0xffff0000, RZ, 0xc0, !PT ;  /* 0xffff000006067812 */ /* 0x000fe200078ec0ff */
[C---:B------:R-:W-:Y:S01]  /*10760*/  IMAD.U32 R38, R5.reuse, 0x10000, RZ ;  /* 0x0001000005267824 */ /* 0x040fe200078e00ff */
[----:B------:R-:W-:Y:S01]  /*10770*/  LOP3.LUT R5, R5, 0xffff0000, RZ, 0xc0, !PT ;  /* 0xffff000005057812 */ /* 0x000fe200078ec0ff */
[C---:B------:R-:W-:Y:S01]  /*10780*/  IMAD.U32 R40, R7.reuse, 0x10000, RZ ;  /* 0x0001000007287824 */ /* 0x040fe200078e00ff */
[----:B------:R-:W-:Y:S01]  /*10790*/  LOP3.LUT R7, R7, 0xffff0000, RZ, 0xc0, !PT ;  /* 0xffff000007077812 */ /* 0x000fe200078ec0ff */
[C---:B-1----:R-:W-:Y:S01]  /*107a0*/  IMAD.U32 R41, R8.reuse, 0x10000, RZ ;  /* 0x0001000008297824 */ /* 0x042fe200078e00ff */
[----:B------:R-:W-:Y:S01]  /*107b0*/  LOP3.LUT R8, R8, 0xffff0000, RZ, 0xc0, !PT ;  /* 0xffff000008087812 */ /* 0x000fe200078ec0ff */
[C---:B------:R-:W-:Y:S01]  /*107c0*/  IMAD.U32 R43, R10.reuse, 0x10000, RZ ;  /* 0x000100000a2b7824 */ /* 0x040fe200078e00ff */
[----:B------:R-:W-:Y:S01]  /*107d0*/  LOP3.LUT R10, R10, 0xffff0000, RZ, 0xc0, !PT ;  /* 0xffff00000a0a7812 */ /* 0x000fe200078ec0ff */
[C---:B------:R-:W-:Y:S01]  /*107e0*/  FMUL.FTZ R50, R41.reuse, R48 ;  /* 0x0000003029327220 */ /* 0x040fe20000410000 */
[-C--:B------:R-:W-:Y:S01]  /*107f0*/  FMUL.FTZ R52, R41, R46.reuse ;  /* 0x0000002e29347220 */ /* 0x080fe20000410000 */
[----:B------:R-:W-:Y:S01]  /*10800*/  LOP3.LUT R41, R0, 0xffff0000, RZ, 0xc0, !PT ;  /* 0xffff000000297812 */ /* 0x000fe200078ec0ff */
[----:B------:R-:W-:Y:S01]  /*10810*/  FMUL.FTZ R47, R8, R45 ;  /* 0x0000002d082f7220 */ /* 0x000fe20000410000 */
[----:B------:R-:W-:Y:S01]  /*10820*/  FFMA.FTZ R49, R37, R46, -R50 ;  /* 0x0000002e25317223 */ /* 0x000fe20000010832 */
[----:B------:R-:W-:-:S02]  /*10830*/  IMAD.U32 R50, R20, 0x10000, RZ ;  /* 0x0001000014327824 */ /* 0x000fc400078e00ff */
[----:B------:R-:W-:Y:S01]  /*10840*/  FFMA.FTZ R52, R37, R48, R52 ;  /* 0x0000003025347223 */ /* 0x000fe20000010034 */
[----:B------:R-:W-:Y:S02]  /*10850*/  IMAD.U32 R46, R12, 0x10000, RZ ;  /* 0x000100000c2e7824 */ /* 0x000fe400078e00ff */
[-C--:B------:R-:W-:Y:S01]  /*10860*/  FMUL.FTZ R37, R8, R41.reuse ;  /* 0x0000002908257220 */ /* 0x080fe20000410000 */
[----:B------:R-:W-:Y:S01]  /*10870*/  FFMA.FTZ R48, R4, R41, -R47 ;  /* 0x0000002904307223 */ /* 0x000fe2000001082f */
[C---:B------:R-:W-:Y:S01]  /*10880*/  FMUL.FTZ R8, R43.reuse, R50 ;  /* 0x000000322b087220 */ /* 0x040fe20000410000 */
[----:B------:R-:W-:Y:S01]  /*10890*/  LOP3.LUT R47, R20, 0xffff0000, RZ, 0xc0, !PT ;  /* 0xffff0000142f7812 */ /* 0x000fe200078ec0ff */
[-C--:B------:R-:W-:Y:S01]  /*108a0*/  FMUL.FTZ R43, R43, R46.reuse ;  /* 0x0000002e2b2b7220 */ /* 0x080fe20000410000 */
[----:B------:R-:W-:Y:S01]  /*108b0*/  LOP3.LUT R41, R12, 0xffff0000, RZ, 0xc0, !PT ;  /* 0xffff00000c297812 */ /* 0x000fe200078ec0ff */
[----:B------:R-:W-:Y:S01]  /*108c0*/  FFMA.FTZ R46, R39, R46, -R8 ;  /* 0x0000002e272e7223 */ /* 0x000fe20000010808 */
[----:B------:R-:W-:-:S02]  /*108d0*/  IMAD.U32 R42, R9, 0x10000, RZ ;  /* 0x00010000092a7824 */ /* 0x000fc400078e00ff */
[----:B------:R-:W-:Y:S01]  /*108e0*/  FFMA.FTZ R50, R39, R50, R43 ;  /* 0x0000003227327223 */ /* 0x000fe2000001002b */
[----:B------:R-:W-:Y:S01]  /*108f0*/  FMUL.FTZ R39, R10, R47 ;  /* 0x0000002f0a277220 */ /* 0x000fe20000410000 */
[----:B------:R-:W-:Y:S02]  /*10900*/  IMAD.U32 R43, R15, 0x10000, RZ ;  /* 0x000100000f2b7824 */ /* 0x000fe400078e00ff */
[----:B------:R-:W-:Y:S01]  /*10910*/  FFMA.FTZ R45, R4, R45, R37 ;  /* 0x0000002d042d7223 */ /* 0x000fe20000010025 */
[----:B------:R-:W-:Y:S02]  /*10920*/  IMAD.U32 R37, R3, 0x10000, RZ ;  /* 0x0001000003257824 */ /* 0x000fe400078e00ff */
[-C--:B------:R-:W-:Y:S01]  /*10930*/  FMUL.FTZ R55, R10, R41.reuse ;  /* 0x000000290a377220 */ /* 0x080fe20000410000 */
[----:B------:R-:W-:Y:S01]  /*10940*/  FFMA.FTZ R53, R6, R41, -R39 ;  /* 0x0000002906357223 */ /* 0x000fe20000010827 */
[----:B------:R-:W-:Y:S01]  /*10950*/  FMUL.FTZ R51, R42, R43 ;  /* 0x0000002b2a337220 */ /* 0x000fe20000410000 */
[----:B------:R-:W-:-:S02]  /*10960*/  IMAD.U32 R44, R11, 0x10000, RZ ;  /* 0x000100000b2c7824 */ /* 0x000fc400078e00ff */
[----:B------:R-:W-:Y:S01]  /*10970*/  FMUL.FTZ R42, R42, R37 ;  /* 0x000000252a2a7220 */ /* 0x000fe20000410000 */
[----:B------:R-:W-:Y:S02]  /*10980*/  IMAD.U32 R41, R21, 0x10000, RZ ;  /* 0x0001000015297824 */ /* 0x000fe400078e00ff */
[----:B------:R-:W-:Y:S01]  /*10990*/  FFMA.FTZ R55, R6, R47, R55 ;  /* 0x0000002f06377223 */ /* 0x000fe20000010037 */
[----:B------:R-:W-:Y:S02]  /*109a0*/  IMAD.U32 R39, R13, 0x10000, RZ ;  /* 0x000100000d277824 */ /* 0x000fe400078e00ff */
[----:B------:R-:W-:Y:S01]  /*109b0*/  FFMA.FTZ R51, R38, R37, -R51 ;  /* 0x0000002526337223 */ /* 0x000fe20000010833 */
[----:B------:R-:W-:Y:S01]  /*109c0*/  LOP3.LUT R9, R9, 0xffff0000, RZ, 0xc0, !PT ;  /* 0xffff000009097812 */ /* 0x000fe200078ec0ff */
[C---:B------:R-:W-:Y:S01]  /*109d0*/  FMUL.FTZ R47, R44.reuse, R41 ;  /* 0x000000292c2f7220 */ /* 0x040fe20000410000 */
[----:B------:R-:W-:Y:S01]  /*109e0*/  LOP3.LUT R11, R11, 0xffff0000, RZ, 0xc0, !PT ;  /* 0xffff00000b0b7812 */ /* 0x000fe200078ec0ff */
[----:B------:R-:W-:Y:S01]  /*109f0*/  FMUL.FTZ R37, R44, R39 ;  /* 0x000000272c257220 */ /* 0x000fe20000410000 */
[----:B------:R-:W-:Y:S01]  /*10a00*/  LOP3.LUT R8, R15, 0xffff0000, RZ, 0xc0, !PT ;  /* 0xffff00000f087812 */ /* 0x000fe200078ec0ff */
[----:B------:R-:W-:Y:S01]  /*10a10*/  FFMA.FTZ R42, R38, R43, R42 ;  /* 0x0000002b262a7223 */ /* 0x000fe2000001002a */
[----:B------:R-:W-:Y:S01]  /*10a20*/  LOP3.LUT R10, R21, 0xffff0000, RZ, 0xc0, !PT ;  /* 0xffff0000150a7812 */ /* 0x000fe200078ec0ff */
[C---:B------:R-:W-:Y:S01]  /*10a30*/  FFMA.FTZ R47, R40.reuse, R39, -R47 ;  /* 0x00000027282f7223 */ /* 0x040fe2000001082f */
[----:B------:R-:W-:Y:S01]  /*10a40*/  LOP3.LUT R4, R3, 0xffff0000, RZ, 0xc0, !PT ;  /* 0xffff000003047812 */ /* 0x000fe200078ec0ff */
[----:B------:R-:W-:Y:S01]  /*10a50*/  FFMA.FTZ R37, R40, R41, R37 ;  /* 0x0000002928257223 */ /* 0x000fe20000010025 */
[----:B------:R-:W-:Y:S01]  /*10a60*/  LOP3.LUT R6, R13, 0xffff0000, RZ, 0xc0, !PT ;  /* 0xffff00000d067812 */ /* 0x000fe200078ec0ff */
[----:B------:R-:W-:Y:S01]  /*10a70*/  FMUL.FTZ R38, R9, R8 ;  /* 0x0000000809267220 */ /* 0x000fe20000410000 */
[----:B------:R-:W-:Y:S01]  /*10a80*/  FMUL.FTZ R40, R11, R10 ;  /* 0x0000000a0b287220 */ /* 0x000fe20000410000 */
[----:B------:R-:W-:-:S02]  /*10a90*/  FMUL.FTZ R9, R9, R4 ;  /* 0x0000000409097220 */ /* 0x000fc40000410000 */
[----:B------:R-:W-:Y:S01]  /*10aa0*/  FMUL.FTZ R11, R11, R6 ;  /* 0x000000060b0b7220 */ /* 0x000fe20000410000 */
[----:B------:R-:W-:Y:S01]  /*10ab0*/  FFMA.FTZ R38, R5, R4, -R38 ;  /* 0x0000000405267223 */ /* 0x000fe20000010826 */
[----:B------:R-:W-:Y:S01]  /*10ac0*/  FFMA.FTZ R40, R7, R6, -R40 ;  /* 0x0000000607287223 */ /* 0x000fe20000010828 */
[----:B------:R-:W-:Y:S01]  /*10ad0*/  FFMA.FTZ R9, R5, R8, R9 ;  /* 0x0000000805097223 */ /* 0x000fe20000010009 */
[----:B------:R-:W-:Y:S01]  /*10ae0*/  FFMA.FTZ R44, R7, R10, R11 ;  /* 0x0000000a072c7223 */ /* 0x000fe2000001000b */
[----:B------:R-:W-:Y:S02]  /*10af0*/  F2FP.BF16.F32.PACK_AB R4, R48, R49 ;  /* 0x000000313004723e */ /* 0x000fe400000010ff */
[----:B------:R-:W-:Y:S02]  /*10b00*/  F2FP.BF16.F32.PACK_AB R6, R53, R46 ;  /* 0x0000002e3506723e */ /* 0x000fe400000010ff */
[----:B------:R-:W-:Y:S02]  /*10b10*/  F2FP.BF16.F32.PACK_AB R5, R38, R51 ;  /* 0x000000332605723e */ /* 0x000fe400000010ff */
[----:B------:R-:W-:-:S02]  /*10b20*/  F2FP.BF16.F32.PACK_AB R7, R40, R47 ;  /* 0x0000002f2807723e */ /* 0x000fc400000010ff */
[----:B------:R-:W-:Y:S02]  /*10b30*/  F2FP.BF16.F32.PACK_AB R8, R45, R52 ;  /* 0x000000342d08723e */ /* 0x000fe400000010ff */
[----:B------:R-:W-:Y:S01]  /*10b40*/  F2FP.BF16.F32.PACK_AB R10, R55, R50 ;  /* 0x00000032370a723e */ /* 0x000fe200000010ff */
[----:B------:R2:W-:Y:S01]  /*10b50*/  STS.128 [R35], R4 ;  /* 0x0000000423007388 */ /* 0x0005e20000000c00 */
[----:B------:R-:W-:Y:S02]  /*10b60*/  F2FP.BF16.F32.PACK_AB R9, R9, R42 ;  /* 0x0000002a0909723e */ /* 0x000fe400000010ff */
[----:B------:R-:W-:-:S05]  /*10b70*/  F2FP.BF16.F32.PACK_AB R11, R44, R37 ;  /* 0x000000252c0b723e */ /* 0x000fca00000010ff */
[----:B------:R2:W-:Y:S02]  /*10b80*/  STS.128 [R36+0x14400], R8 ;  /* 0x0144000824007388 */ /* 0x0005e40000000c00 */
.L_x_619:
[----:B------:R-:W-:Y:S05]  /*10b90*/  BSYNC B1 ;  /* 0x0000000000017941 */ /* 0x000fea0003800000 */
.L_x_618:
[----:B-12---:R-:W-:Y:S01]  /*10ba0*/  VIADD R4, R213, 0x20 ;  /* 0x00000020d5047836 */ /* 0x006fe20000000000 */
[----:B------:R-:W-:Y:S04]  /*10bb0*/  BSSY B1, `(.L_x_622) ;  /* 0x00000ca000017945 */ /* 0x000fe80003800000 */
[----:B------:R-:W-:-:S13]  /*10bc0*/  ISETP.GE.AND P0, PT, R4, R34, PT ;  /* 0x000000220400720c */ /* 0x000fda0003f06270 */
[----:B------:R-:W-:Y:S05]  /*10bd0*/  @P0 BRA `(.L_x_623) ;  /* 0x0000000c001c0947 */ /* 0x000fea0003800000 */
[----:B-----5:R1:W5:Y:S01]  /*10be0*/  LDL R56, [R1+0x14] ;  /* 0x0000140001387983 */ /* 0x0203620000100800 */
[----:B------:R-:W2:Y:S01]  /*10bf0*/  LDC R35, c[0x0][0x3f4] ;  /* 0x0000fd00ff237b82 */ /* 0x000ea20000000800 */
[----:B------:R-:W-:Y:S01]  /*10c00*/  BSSY B2, `(.L_x_624) ;  /* 0x0000062000027945 */ /* 0x000fe20003800000 */
[----:B------:R-:W-:Y:S02]  /*10c10*/  SHF.R.U32.HI R54, RZ, 0x3, R223 ;  /* 0x00000003ff367819 */ /* 0x000fe400000116df */
[-C--:B--2---:R-:W-:Y:S02]  /*10c20*/  ISETP.GE.AND P0, PT, R16, R35.reuse, PT ;  /* 0x000000231000720c */ /* 0x084fe40003f06270 */
[----:B------:R-:W-:-:S11]  /*10c30*/  ISETP.GE.AND P1, PT, R212, R35, PT ;  /* 0x00000023d400720c */ /* 0x000fd60003f26270 */
[----:B-1----:R-:W-:Y:S05]  /*10c40*/  @P0 BRA `(.L_x_625) ;  /* 0x0000000400740947 */ /* 0x002fea0003800000 */
[----:B------:R-:W-:Y:S01]  /*10c50*/  LEA.HI R4, R29, R28, RZ, 0x3 ;  /* 0x0000001c1d047211 */ /* 0x000fe200078f18ff */
[----:B------:R-:W-:Y:S01]  /*10c60*/  IMAD.U32 R48, R30, 0x10000, RZ ;  /* 0x000100001e307824 */ /* 0x000fe200078e00ff */
[----:B-----5:R-:W-:Y:S01]  /*10c70*/  R2UR UR4, R56 ;  /* 0x00000000380472ca */ /* 0x020fe200000e0000 */
[----:B------:R-:W-:Y:S01]  /*10c80*/  IMAD.U32 R46, R24, 0x10000, RZ ;  /* 0x00010000182e7824 */ /* 0x000fe200078e00ff */
[----:B------:R-:W-:Y:S01]  /*10c90*/  LOP3.LUT R5, R4, 0xfffffff8, RZ, 0xc0, !PT ;  /* 0xfffffff804057812 */ /* 0x000fe200078ec0ff */
[----:B------:R-:W-:Y:S01]  /*10ca0*/  IMAD.U32 R57, R31, 0x10000, RZ ;  /* 0x000100001f397824 */ /* 0x000fe200078e00ff */
[----:B------:R-:W-:Y:S01]  /*10cb0*/  LOP3.LUT R7, R223, 0x38, R16, 0xf8, !PT ;  /* 0x00000038df077812 */ /* 0x000fe200078ef810 */
[----:B------:R-:W-:Y:S01]  /*10cc0*/  IMAD.U32 R55, R25, 0x10000, RZ ;  /* 0x0001000019377824 */ /* 0x000fe200078e00ff */
[----:B------:R-:W-:Y:S01]  /*10cd0*/  LOP3.LUT R50, R30, 0xffff0000, RZ, 0xc0, !PT ;  /* 0xffff00001e327812 */ /* 0x000fe200078ec0ff */
[----:B------:R-:W-:Y:S01]  /*10ce0*/  IMAD.IADD R4, R28, 0x1, -R5 ;  /* 0x000000011c047824 */ /* 0x000fe200078e0a05 */
[----:B------:R-:W-:Y:S01]  /*10cf0*/  LOP3.LUT R7, R226, R7, R54, 0xf6, !PT ;  /* 0x00000007e2077212 */ /* 0x000fe200078ef636 */
[----:B------:R-:W-:Y:S01]  /*10d00*/  IMAD.U32 R52, R32, 0x10000, RZ ;  /* 0x0001000020347824 */ /* 0x000fe200078e00ff */
[----:B------:R-:W-:-:S02]  /*10d10*/  LOP3.LUT R59, R33, 0xffff0000, RZ, 0xc0, !PT ;  /* 0xffff0000213b7812 */ /* 0x000fc400078ec0ff */
[----:B------:R-:W-:Y:S02]  /*10d20*/  LEA.HI R4, R35, R4, RZ, 0x1d ;  /* 0x0000000423047211 */ /* 0x000fe400078fe8ff */
[----:B------:R-:W-:Y:S02]  /*10d30*/  LEA R36, R7, UR4, 0x1 ;  /* 0x0000000407247c11 */ /* 0x000fe4000f8e08ff */
[----:B------:R-:W-:Y:S01]  /*10d40*/  SHF.R.S32.HI R5, RZ, 0x1f, R4 ;  /* 0x0000001fff057819 */ /* 0x000fe20000011404 */
[----:B------:R-:W-:-:S03]  /*10d50*/  IMAD.SHL.U32 R6, R4, 0x8, RZ ;  /* 0x0000000804067824 */ /* 0x000fc600078e00ff */
[----:B------:R-:W-:Y:S02]  /*10d60*/  LEA.HI R5, R5, R4, RZ, 0x3 ;  /* 0x0000000405057211 */ /* 0x000fe400078f18ff */
[----:B------:R-:W-:-:S03]  /*10d70*/  LOP3.LUT R4, R223, 0x38, R6, 0xf8, !PT ;  /* 0x00000038df047812 */ /* 0x000fc600078ef806 */
[----:B------:R-:W-:Y:S01]  /*10d80*/  IMAD.SHL.U32 R6, R5, 0x400, RZ ;  /* 0x0000040005067824 */ /* 0x000fe200078e00ff */
[----:B------:R-:W-:-:S04]  /*10d90*/  LOP3.LUT R5, R4, R54, RZ, 0x3c, !PT ;  /* 0x0000003604057212 */ /* 0x000fc800078e3cff */
        /* <DEDUP_REMOVED lines=17> */
[-C--:B------:R-:W-:Y:S01]  /*10eb0*/  FMUL.FTZ R47, R48, R42.reuse ;  /* 0x0000002a302f7220 */ /* 0x080fe20000410000 */
[----:B------:R-:W-:Y:S01]  /*10ec0*/  FMUL.FTZ R49, R46, R42 ;  /* 0x0000002a2e317220 */ /* 0x000fe20000410000 */
[----:B------:R-:W-:Y:S01]  /*10ed0*/  LOP3.LUT R42, R24, 0xffff0000, RZ, 0xc0, !PT ;  /* 0xffff0000182a7812 */ /* 0x000fe200078ec0ff */
[----:B------:R-:W-:Y:S01]  /*10ee0*/  FMUL.FTZ R51, R50, R8 ;  /* 0x0000000832337220 */ /* 0x000fe20000410000 */
[----:B------:R-:W-:Y:S01]  /*10ef0*/  FFMA.FTZ R47, R46, R38, -R47 ;  /* 0x000000262e2f7223 */ /* 0x000fe2000001082f */
[----:B------:R-:W-:Y:S01]  /*10f00*/  FMUL.FTZ R46, R55, R43 ;  /* 0x0000002b372e7220 */ /* 0x000fe20000410000 */
[----:B------:R-:W-:-:S02]  /*10f10*/  IMAD.U32 R44, R10, 0x10000, RZ ;  /* 0x000100000a2c7824 */ /* 0x000fc400078e00ff */
[C---:B------:R-:W-:Y:S01]  /*10f20*/  FMUL.FTZ R53, R42.reuse, R8 ;  /* 0x000000082a357220 */ /* 0x040fe20000410000 */
[----:B------:R-:W-:Y:S01]  /*10f30*/  FFMA.FTZ R8, R42, R4, -R51 ;  /* 0x000000042a087223 */ /* 0x000fe20000010833 */
[----:B------:R-:W-:Y:S01]  /*10f40*/  FMUL.FTZ R42, R57, R43 ;  /* 0x0000002b392a7220 */ /* 0x000fe20000410000 */
[----:B------:R-:W-:Y:S01]  /*10f50*/  FFMA.FTZ R49, R48, R38, R49 ;  /* 0x0000002630317223 */ /* 0x000fe20000010031 */
[----:B------:R-:W-:Y:S01]  /*10f60*/  FFMA.FTZ R38, R50, R4, R53 ;  /* 0x0000000432267223 */ /* 0x000fe20000010035 */
[----:B------:R-:W-:Y:S01]  /*10f70*/  LOP3.LUT R10, R10, 0xffff0000, RZ, 0xc0, !PT ;  /* 0xffff00000a0a7812 */ /* 0x000fe200078ec0ff */
[-C--:B------:R-:W-:Y:S01]  /*10f80*/  FFMA.FTZ R42, R55, R39.reuse, -R42 ;  /* 0x00000027372a7223 */ /* 0x080fe2000001082a */
[C---:B------:R-:W-:Y:S02]  /*10f90*/  IMAD.U32 R4, R26.reuse, 0x10000, RZ ;  /* 0x000100001a047824 */ /* 0x040fe400078e00ff */
[----:B------:R-:W-:Y:S01]  /*10fa0*/  FFMA.FTZ R46, R57, R39, R46 ;  /* 0x00000027392e7223 */ /* 0x000fe2000001002e */
[----:B------:R-:W-:Y:S01]  /*10fb0*/  LOP3.LUT R48, R26, 0xffff0000, RZ, 0xc0, !PT ;  /* 0xffff00001a307812 */ /* 0x000fe200078ec0ff */
[----:B------:R-:W-:Y:S01]  /*10fc0*/  FMUL.FTZ R39, R52, R44 ;  /* 0x0000002c34277220 */ /* 0x000fe20000410000 */
[----:B------:R-:W-:Y:S01]  /*10fd0*/  LOP3.LUT R50, R32, 0xffff0000, RZ, 0xc0, !PT ;  /* 0xffff000020327812 */ /* 0x000fe200078ec0ff */
[----:B------:R-:W-:-:S02]  /*10fe0*/  IMAD.U32 R45, R11, 0x10000, RZ ;  /* 0x000100000b2d7824 */ /* 0x000fc400078e00ff */
[C---:B------:R-:W-:Y:S01]  /*10ff0*/  FMUL.FTZ R43, R4.reuse, R44 ;  /* 0x0000002c042b7220 */ /* 0x040fe20000410000 */
[----:B------:R-:W-:Y:S02]  /*11000*/  IMAD.U32 R57, R33, 0x10000, RZ ;  /* 0x0001000021397824 */ /* 0x000fe400078e00ff */
[----:B------:R-:W-:Y:S01]  /*11010*/  FFMA.FTZ R39, R4, R40, -R39 ;  /* 0x0000002804277223 */ /* 0x000fe20000010827 */
[-C--:B------:R-:W-:Y:S01]  /*11020*/  FMUL.FTZ R51, R50, R10.reuse ;  /* 0x0000000a32337220 */ /* 0x080fe20000410000 */
[----:B------:R-:W-:Y:S01]  /*11030*/  FMUL.FTZ R53, R48, R10 ;  /* 0x0000000a30357220 */ /* 0x000fe20000410000 */
[----:B------:R-:W-:Y:S02]  /*11040*/  IMAD.U32 R55, R27, 0x10000, RZ ;  /* 0x000100001b377824 */ /* 0x000fe400078e00ff */
[-C--:B------:R-:W-:Y:S01]  /*11050*/  FMUL.FTZ R4, R57, R45.reuse ;  /* 0x0000002d39047220 */ /* 0x080fe20000410000 */
[----:B------:R-:W-:Y:S01]  /*11060*/  FFMA.FTZ R10, R52, R40, R43 ;  /* 0x00000028340a7223 */ /* 0x000fe2000001002b */
[-C--:B------:R-:W-:Y:S01]  /*11070*/  FFMA.FTZ R40, R48, R6.reuse, -R51 ;  /* 0x0000000630287223 */ /* 0x080fe20000010833 */
[----:B------:R-:W-:Y:S01]  /*11080*/  FFMA.FTZ R53, R50, R6, R53 ;  /* 0x0000000632357223 */ /* 0x000fe20000010035 */
[C---:B------:R-:W-:Y:S01]  /*11090*/  FMUL.FTZ R6, R55.reuse, R45 ;  /* 0x0000002d37067220 */ /* 0x040fe20000410000 */
[----:B------:R-:W-:Y:S01]  /*110a0*/  FFMA.FTZ R43, R55, R41, -R4 ;  /* 0x00000029372b7223 */ /* 0x000fe20000010804 */
[----:B------:R-:W-:-:S02]  /*110b0*/  LOP3.LUT R55, R31, 0xffff0000, RZ, 0xc0, !PT ;  /* 0xffff00001f377812 */ /* 0x000fc400078ec0ff */
[----:B------:R-:W-:Y:S01]  /*110c0*/  LOP3.LUT R11, R11, 0xffff0000, RZ, 0xc0, !PT ;  /* 0xffff00000b0b7812 */ /* 0x000fe200078ec0ff */
[----:B------:R-:W-:Y:S01]  /*110d0*/  FFMA.FTZ R41, R57, R41, R6 ;  /* 0x0000002939297223 */ /* 0x000fe20000010006 */
[----:B------:R-:W-:Y:S01]  /*110e0*/  LOP3.LUT R45, R25, 0xffff0000, RZ, 0xc0, !PT ;  /* 0xffff0000192d7812 */ /* 0x000fe200078ec0ff */
[----:B------:R-:W-:Y:S01]  /*110f0*/  FMUL.FTZ R4, R55, R9 ;  /* 0x0000000937047220 */ /* 0x000fe20000410000 */
[----:B------:R-:W-:Y:S01]  /*11100*/  LOP3.LUT R51, R27, 0xffff0000, RZ, 0xc0, !PT ;  /* 0xffff00001b337812 */ /* 0x000fe200078ec0ff */
[----:B------:R-:W-:Y:S01]  /*11110*/  FMUL.FTZ R44, R59, R11 ;  /* 0x0000000b3b2c7220 */ /* 0x000fe20000410000 */
[----:B------:R-:W-:Y:S01]  /*11120*/  F2FP.BF16.F32.PACK_AB R10, R53, R10 ;  /* 0x0000000a350a723e */ /* 0x000fe200000010ff */
[C---:B------:R-:W-:Y:S01]  /*11130*/  FMUL.FTZ R6, R45.reuse, R9 ;  /* 0x000000092d067220 */ /* 0x040fe20000410000 */
[----:B------:R-:W-:Y:S01]  /*11140*/  FFMA.FTZ R9, R45, R5, -R4 ;  /* 0x000000052d097223 */ /* 0x000fe20000010804 */
[C---:B------:R-:W-:Y:S01]  /*11150*/  FMUL.FTZ R48, R51.reuse, R11 ;  /* 0x0000000b33307220 */ /* 0x040fe20000410000 */
        /* <DEDUP_REMOVED lines=8> */
[----:B------:R-:W-:Y:S02]  /*111e0*/  F2FP.BF16.F32.PACK_AB R8, R38, R49 ;  /* 0x000000312608723e */ /* 0x000fe400000010ff */
[----:B------:R-:W-:Y:S01]  /*111f0*/  F2FP.BF16.F32.PACK_AB R11, R48, R41 ;  /* 0x00000029300b723e */ /* 0x000fe200000010ff */
[----:B------:R1:W-:Y:S04]  /*11200*/  STS.128 [R36], R4 ;  /* 0x0000000424007388 */ /* 0x0003e80000000c00 */
[----:B------:R1:W-:Y:S02]  /*11210*/  STS.128 [R37+0x14400], R8 ;  /* 0x0144000825007388 */ /* 0x0003e40000000c00 */
.L_x_625:
[----:B------:R-:W-:Y:S05]  /*11220*/  BSYNC B2 ;  /* 0x0000000000027941 */ /* 0x000fea0003800000 */
.L_x_624:
[----:B------:R-:W-:Y:S05]  /*11230*/  @P1 BRA `(.L_x_623) ;  /* 0x0000000400841947 */ /* 0x000fea0003800000 */
[----:B-1----:R-:W-:Y:S01]  /*11240*/  SHF.R.S32.HI R5, RZ, 0x1f, R212 ;  /* 0x0000001fff057819 */ /* 0x002fe200000114d4 */
[----:B------:R-:W-:Y:S01]  /*11250*/  IMAD.U32 R47, R14, 0x10000, RZ ;  /* 0x000100000e2f7824 */ /* 0x000fe200078e00ff */
[----:B-----5:R-:W-:Y:S01]  /*11260*/  R2UR UR4, R56 ;  /* 0x00000000380472ca */ /* 0x020fe200000e0000 */
[----:B------:R-:W-:Y:S01]  /*11270*/  IMAD.U32 R45, R0, 0x10000, RZ ;  /* 0x00010000002d7824 */ /* 0x000fe200078e00ff */
[CC--:B------:R-:W-:Y:S01]  /*11280*/  LEA.HI R4, R5.reuse, R212.reuse, RZ, 0x3 ;  /* 0x000000d405047211 */ /* 0x0c0fe200078f18ff */
[----:B------:R-:W-:Y:S01]  /*11290*/  IMAD.U32 R49, R20, 0x10000, RZ ;  /* 0x0001000014317824 */ /* 0x000fe200078e00ff */
[----:B------:R-:W-:Y:S01]  /*112a0*/  LEA.HI R5, R5, R212, RZ, 0x6 ;  /* 0x000000d405057211 */ /* 0x000fe200078f30ff */
[----:B------:R-:W-:Y:S01]  /*112b0*/  IMAD.U32 R56, R21, 0x10000, RZ ;  /* 0x0001000015387824 */ /* 0x000fe200078e00ff */
[--C-:B------:R-:W-:Y:S02]  /*112c0*/  SHF.R.S32.HI R6, RZ, 0x3, R4.reuse ;  /* 0x00000003ff067819 */ /* 0x100fe40000011404 */
[----:B------:R-:W-:Y:S01]  /*112d0*/  LOP3.LUT R4, R223, 0x38, R4, 0xf8, !PT ;  /* 0x00000038df047812 */ /* 0x000fe200078ef804 */
[----:B------:R-:W-:Y:S01]  /*112e0*/  IMAD.SHL.U32 R5, R5, 0x80, RZ ;  /* 0x0000008005057824 */ /* 0x000fe200078e00ff */
[----:B------:R-:W-:-:S02]  /*112f0*/  LEA.HI R35, R35, R6, RZ, 0x1d ;  /* 0x0000000623237211 */ /* 0x000fc400078fe8ff */
[----:B------:R-:W-:Y:S02]  /*11300*/  LOP3.LUT R7, R4, R54, RZ, 0x3c, !PT ;  /* 0x0000003604077212 */ /* 0x000fe400078e3cff */
[----:B------:R-:W-:Y:S01]  /*11310*/  SHF.R.S32.HI R6, RZ, 0x1f, R35 ;  /* 0x0000001fff067819 */ /* 0x000fe20000011423 */
[----:B------:R-:W-:Y:S01]  /*11320*/  IMAD.SHL.U32 R4, R35, 0x8, RZ ;  /* 0x0000000823047824 */ /* 0x000fe200078e00ff */
[----:B------:R-:W-:Y:S02]  /*11330*/  LOP3.LUT R5, R5, 0xffffe000, RZ, 0xc0, !PT ;  /* 0xffffe00005057812 */ /* 0x000fe400078ec0ff */
[----:B------:R-:W-:Y:S02]  /*11340*/  LEA.HI R6, R6, R35, RZ, 0x3 ;  /* 0x0000002306067211 */ /* 0x000fe400078f18ff */
[----:B------:R-:W-:Y:S02]  /*11350*/  IADD3 R5, R7, R5, R226 ;  /* 0x0000000507057210 */ /* 0x000fe40007ffe0e2 */
[----:B------:R-:W-:Y:S01]  /*11360*/  LOP3.LUT R4, R223, 0x38, R4, 0xf8, !PT ;  /* 0x00000038df047812 */ /* 0x000fe200078ef804 */
[----:B------:R-:W-:Y:S01]  /*11370*/  IMAD.SHL.U32 R6, R6, 0x400, RZ ;  /* 0x0000040006067824 */ /* 0x000fe200078e00ff */
[----:B------:R-:W-:-:S02]  /*11380*/  LEA R35, R5, UR4, 0x1 ;  /* 0x0000000405237c11 */ /* 0x000fc4000f8e08ff */
[----:B------:R-:W-:Y:S02]  /*11390*/  LOP3.LUT R5, R4, R54, RZ, 0x3c, !PT ;  /* 0x0000003604057212 */ /* 0x000fe400078e3cff */
[----:B------:R-:W-:Y:S02]  /*113a0*/  LOP3.LUT R6, R6, 0x7fffe000, RZ, 0xc0, !PT ;  /* 0x7fffe00006067812 */ /* 0x000fe400078ec0ff */
[----:B------:R-:W-:Y:S02]  /*113b0*/  LOP3.LUT R52, R14, 0xffff0000, RZ, 0xc0, !PT ;  /* 0xffff00000e347812 */ /* 0x000fe400078ec0ff */
[----:B0-----:R-:W-:Y:S02]  /*113c0*/  IADD3 R9, R5, R6, R226 ;  /* 0x0000000605097210 */ /* 0x001fe40007ffe0e2 */
[----:B------:R-:W0:Y:S01]  /*113d0*/  LDS.128 R4, [R35] ;  /* 0x0000000023047984 */ /* 0x000e220000000c00 */
[----:B------:R-:W-:Y:S02]  /*113e0*/  LOP3.LUT R50, R0, 0xffff0000, RZ, 0xc0, !PT ;  /* 0xffff000000327812 */ /* 0x000fe400078ec0ff */
[----:B------:R-:W-:Y:S01]  /*113f0*/  IMAD R36, R9, 0x2, R18 ;  /* 0x0000000209247824 */ /* 0x000fe200078e0212 */
[----:B------:R-:W-:-:S02]  /*11400*/  LOP3.LUT R54, R20, 0xffff0000, RZ, 0xc0, !PT ;  /* 0xffff000014367812 */ /* 0x000fc400078ec0ff */
[----:B------:R-:W-:Y:S02]  /*11410*/  LOP3.LUT R57, R15, 0xffff0000, RZ, 0xc0, !PT ;  /* 0xffff00000f397812 */ /* 0x000fe400078ec0ff */
[----:B------:R-:W1:Y:S01]  /*11420*/  LDS.128 R8, [R36+0x14400] ;  /* 0x0144000024087984 */ /* 0x000e620000000c00 */
[----:B------:R-:W-:Y:S02]  /*11430*/  LOP3.LUT R59, R21, 0xffff0000, RZ, 0xc0, !PT ;  /* 0xffff0000153b7812 */ /* 0x000fe400078ec0ff */
        /* <DEDUP_REMOVED lines=20> */
[----:B------:R-:W-:Y:S02]  /*11580*/  IMAD.U32 R45, R12, 0x10000, RZ ;  /* 0x000100000c2d7824 */ /* 0x000fe400078e00ff */
[C---:B------:R-:W-:Y:S01]  /*11590*/  FMUL.FTZ R37, R50.reuse, R8 ;  /* 0x0000000832257220 */ /* 0x040fe20000410000 */
[-C--:B------:R-:W-:Y:S01]  /*115a0*/  FMUL.FTZ R8, R49, R43.reuse ;  /* 0x0000002b31087220 */ /* 0x080fe20000410000 */
[-C--:B------:R-:W-:Y:S01]  /*115b0*/  FFMA.FTZ R41, R50, R4.reuse, -R41 ;  /* 0x0000000432297223 */ /* 0x080fe20000010829 */
[C---:B------:R-:W-:Y:S01]  /*115c0*/  FMUL.FTZ R50, R45.reuse, R43 ;  /* 0x0000002b2d327220 */ /* 0x040fe20000410000 */
[----:B------:R-:W-:Y:S01]  /*115d0*/  FFMA.FTZ R37, R52, R4, R37 ;  /* 0x0000000434257223 */ /* 0x000fe20000010025 */
[-C--:B------:R-:W-:Y:S01]  /*115e0*/  FFMA.FTZ R45, R45, R39.reuse, -R8 ;  /* 0x000000272d2d7223 */ /* 0x080fe20000010808 */
[----:B------:R-:W-:Y:S01]  /*115f0*/  LOP3.LUT R8, R12, 0xffff0000, RZ, 0xc0, !PT ;  /* 0xffff00000c087812 */ /* 0x000fe200078ec0ff */
[----:B------:R-:W-:Y:S01]  /*11600*/  FFMA.FTZ R50, R49, R39, R50 ;  /* 0x0000002731327223 */ /* 0x000fe20000010032 */
[----:B------:R-:W-:Y:S01]  /*11610*/  FMUL.FTZ R39, R54, R10 ;  /* 0x0000000a36277220 */ /* 0x000fe20000410000 */
[----:B------:R-:W-:Y:S01]  /*11620*/  IMAD.U32 R44, R11, 0x10000, RZ ;  /* 0x000100000b2c7824 */ /* 0x000fe200078e00ff */
[----:B------:R-:W-:Y:S01]  /*11630*/  LOP3.LUT R9, R9, 0xffff0000, RZ, 0xc0, !PT ;  /* 0xffff000009097812 */ /* 0x000fe200078ec0ff */
[----:B------:R-:W-:-:S02]  /*11640*/  IMAD.U32 R52, R15, 0x10000, RZ ;  /* 0x000100000f347824 */ /* 0x000fc400078e00ff */
[C---:B------:R-:W-:Y:S01]  /*11650*/  FMUL.FTZ R47, R8.reuse, R10 ;  /* 0x0000000a082f7220 */ /* 0x040fe20000410000 */
[----:B------:R-:W-:Y:S01]  /*11660*/  FFMA.FTZ R10, R8, R6, -R39 ;  /* 0x00000006080a7223 */ /* 0x000fe20000010827 */
[----:B------:R-:W-:Y:S01]  /*11670*/  LOP3.LUT R11, R11, 0xffff0000, RZ, 0xc0, !PT ;  /* 0xffff00000b0b7812 */ /* 0x000fe200078ec0ff */
[----:B------:R-:W-:Y:S02]  /*11680*/  IMAD.U32 R4, R3, 0x10000, RZ ;  /* 0x0001000003047824 */ /* 0x000fe400078e00ff */
[----:B------:R-:W-:Y:S01]  /*11690*/  FMUL.FTZ R39, R52, R42 ;  /* 0x0000002a34277220 */ /* 0x000fe20000410000 */
[----:B------:R-:W-:Y:S02]  /*116a0*/  IMAD.U32 R8, R13, 0x10000, RZ ;  /* 0x000100000d087824 */ /* 0x000fe400078e00ff */
[----:B------:R-:W-:Y:S01]  /*116b0*/  FMUL.FTZ R49, R56, R44 ;  /* 0x0000002c38317220 */ /* 0x000fe20000410000 */
[C---:B------:R-:W-:Y:S01]  /*116c0*/  FMUL.FTZ R43, R4.reuse, R42 ;  /* 0x0000002a042b7220 */ /* 0x040fe20000410000 */
[----:B------:R-:W-:Y:S01]  /*116d0*/  FFMA.FTZ R39, R4, R38, -R39 ;  /* 0x0000002604277223 */ /* 0x000fe20000010827 */
[C---:B------:R-:W-:Y:S01]  /*116e0*/  FMUL.FTZ R51, R8.reuse, R44 ;  /* 0x0000002c08337220 */ /* 0x040fe20000410000 */
[----:B------:R-:W-:Y:S01]  /*116f0*/  FFMA.FTZ R49, R8, R40, -R49 ;  /* 0x0000002808317223 */ /* 0x000fe20000010831 */
[----:B------:R-:W-:Y:S01]  /*11700*/  FFMA.FTZ R47, R54, R6, R47 ;  /* 0x00000006362f7223 */ /* 0x000fe2000001002f */
[----:B------:R-:W-:Y:S01]  /*11710*/  FMUL.FTZ R4, R57, R9 ;  /* 0x0000000939047220 */ /* 0x000fe20000410000 */
[----:B------:R-:W-:Y:S01]  /*11720*/  FMUL.FTZ R8, R59, R11 ;  /* 0x0000000b3b087220 */ /* 0x000fe20000410000 */
[----:B------:R-:W-:Y:S01]  /*11730*/  FMUL.FTZ R6, R53, R9 ;  /* 0x0000000935067220 */ /* 0x000fe20000410000 */
[----:B------:R-:W-:Y:S01]  /*11740*/  FMUL.FTZ R44, R55, R11 ;  /* 0x0000000b372c7220 */ /* 0x000fe20000410000 */
[----:B------:R-:W-:Y:S01]  /*11750*/  FFMA.FTZ R43, R52, R38, R43 ;  /* 0x00000026342b7223 */ /* 0x000fe2000001002b */
[----:B------:R-:W-:Y:S01]  /*11760*/  FFMA.FTZ R51, R56, R40, R51 ;  /* 0x0000002838337223 */ /* 0x000fe20000010033 */
[----:B------:R-:W-:Y:S01]  /*11770*/  FFMA.FTZ R38, R53, R5, -R4 ;  /* 0x0000000535267223 */ /* 0x000fe20000010804 */
[----:B------:R-:W-:Y:S01]  /*11780*/  FFMA.FTZ R42, R55, R7, -R8 ;  /* 0x00000007372a7223 */ /* 0x000fe20000010808 */
[----:B------:R-:W-:Y:S01]  /*11790*/  FFMA.FTZ R40, R57, R5, R6 ;  /* 0x0000000539287223 */ /* 0x000fe20000010006 */
[----:B------:R-:W-:Y:S01]  /*117a0*/  FFMA.FTZ R44, R59, R7, R44 ;  /* 0x000000073b2c7223 */ /* 0x000fe2000001002c */
[----:B------:R-:W-:-:S02]  /*117b0*/  F2FP.BF16.F32.PACK_AB R4, R41, R46 ;  /* 0x0000002e2904723e */ /* 0x000fc400000010ff */
[----:B------:R-:W-:Y:S02]  /*117c0*/  F2FP.BF16.F32.PACK_AB R6, R10, R45 ;  /* 0x0000002d0a06723e */ /* 0x000fe400000010ff */
[----:B------:R-:W-:Y:S02]  /*117d0*/  F2FP.BF16.F32.PACK_AB R5, R38, R39 ;  /* 0x000000272605723e */ /* 0x000fe400000010ff */
[----:B------:R-:W-:Y:S02]  /*117e0*/  F2FP.BF16.F32.PACK_AB R7, R42, R49 ;  /* 0x000000312a07723e */ /* 0x000fe400000010ff */
[----:B------:R-:W-:Y:S02]  /*117f0*/  F2FP.BF16.F32.PACK_AB R8, R37, R48 ;  /* 0x000000302508723e */ /* 0x000fe400000010ff */
[----:B------:R-:W-:Y:S01]  /*11800*/  F2FP.BF16.F32.PACK_AB R10, R47, R50 ;  /* 0x000000322f0a723e */ /* 0x000fe200000010ff */
[----:B------:R2:W-:Y:S01]  /*11810*/  STS.128 [R35], R4 ;  /* 0x0000000423007388 */ /* 0x0005e20000000c00 */
[----:B------:R-:W-:-:S02]  /*11820*/  F2FP.BF16.F32.PACK_AB R9, R40, R43 ;  /* 0x0000002b2809723e */ /* 0x000fc400000010ff */
[----:B------:R-:W-:-:S05]  /*11830*/  F2FP.BF16.F32.PACK_AB R11, R44, R51 ;  /* 0x000000332c0b723e */ /* 0x000fca00000010ff */
[----:B------:R2:W-:Y:S02]  /*11840*/  STS.128 [R36+0x14400], R8 ;  /* 0x0144000824007388 */ /* 0x0005e40000000c00 */
.L_x_623:
[----:B------:R-:W-:Y:S05]  /*11850*/  BSYNC B1 ;  /* 0x0000000000017941 */ /* 0x000fea0003800000 */
.L_x_622:
[----:B------:R-:W-:Y:S01]  /*11860*/  ISETP.GE.AND P0, PT, R237, R34, PT ;  /* 0x00000022ed00720c */ /* 0x000fe20003f06270 */
[----:B------:R-:W-:-:S12]  /*11870*/  BSSY B1, `(.L_x_626) ;  /* 0x00000c9000017945 */ /* 0x000fd80003800000 */
[----:B------:R-:W-:Y:S05]  /*11880*/  @P0 BRA `(.L_x_627) ;  /* 0x0000000c001c0947 */ /* 0x000fea0003800000 */
[----:B-----5:R3:W5:Y:S01]  /*11890*/  LDL R56, [R1+0x14] ;  /* 0x0000140001387983 */ /* 0x0207620000100800 */
[----:B--2---:R-:W2:Y:S01]  /*118a0*/  LDC R35, c[0x0][0x3f4] ;  /* 0x0000fd00ff237b82 */ /* 0x004ea20000000800 */
[----:B------:R-:W-:Y:S01]  /*118b0*/  BSSY B2, `(.L_x_628) ;  /* 0x0000062000027945 */ /* 0x000fe20003800000 */
[----:B------:R-:W-:Y:S02]  /*118c0*/  SHF.R.U32.HI R54, RZ, 0x3, R222 ;  /* 0x00000003ff367819 */ /* 0x000fe400000116de */
[-C--:B--2---:R-:W-:Y:S02]  /*118d0*/  ISETP.GE.AND P0, PT, R16, R35.reuse, PT ;  /* 0x000000231000720c */ /* 0x084fe40003f06270 */
[----:B------:R-:W-:-:S11]  /*118e0*/  ISETP.GE.AND P1, PT, R212, R35, PT ;  /* 0x00000023d400720c */ /* 0x000fd60003f26270 */
[----:B---3--:R-:W-:Y:S05]  /*118f0*/  @P0 BRA `(.L_x_629) ;  /* 0x0000000400740947 */ /* 0x008fea0003800000 */
[----:B-1----:R-:W-:Y:S01]  /*11900*/  LEA.HI R4, R29, R28, RZ, 0x3 ;  /* 0x0000001c1d047211 */ /* 0x002fe200078f18ff */
        /* <DEDUP_REMOVED lines=92> */
.L_x_629:
[----:B------:R-:W-:Y:S05]  /*11ed0*/  BSYNC B2 ;  /* 0x0000000000027941 */ /* 0x000fea0003800000 */
.L_x_628:
[----:B------:R-:W-:Y:S05]  /*11ee0*/  @P1 BRA `(.L_x_627) ;  /* 0x0000000400841947 */ /* 0x000fea0003800000 */
[----:B-12---:R-:W-:Y:S01]  /*11ef0*/  SHF.R.S32.HI R5, RZ, 0x1f, R212 ;  /* 0x0000001fff057819 */ /* 0x006fe200000114d4 */
        /* <DEDUP_REMOVED lines=12> */
[----:B------:R-:W-:Y:S02]  /*11fc0*/  SHF.R.S32.HI R4, RZ, 0x1f, R35 ;  /* 0x0000001fff047819 */ /* 0x000fe40000011423 */
[----:B------:R-:W-:Y:S01]  /*11fd0*/  LOP3.LUT R6, R5, 0xffffe000, RZ, 0xc0, !PT ;  /* 0xffffe00005067812 */ /* 0x000fe200078ec0ff */
[----:B------:R-:W-:Y:S01]  /*11fe0*/  IMAD.SHL.U32 R5, R35, 0x8, RZ ;  /* 0x0000000823057824 */ /* 0x000fe200078e00ff */
        /* <DEDUP_REMOVED lines=81> */
.L_x_627:
[----:B------:R-:W-:Y:S05]  /*12500*/  BSYNC B1 ;  /* 0x0000000000017941 */ /* 0x000fea0003800000 */
.L_x_626:
[----:B--23--:R-:W-:-:S05]  /*12510*/  VIADD R35, R213, 0x60 ;  /* 0x00000060d5237836 */ /* 0x00cfca0000000000 */
[----:B------:R-:W-:-:S13]  /*12520*/  ISETP.GE.AND P0, PT, R35, R34, PT ;  /* 0x000000222300720c */ /* 0x000fda0003f06270 */
[----:B------:R-:W-:Y:S05]  /*12530*/  @P0 BRA `(.L_x_606) ;  /* 0x0000000c00480947 */ /* 0x000fea0003800000 */
[----:B------:R2:W5:Y:S01]  /*12540*/  LDL R52, [R1+0x14] ;  /* 0x0000140001347983 */ /* 0x0005620000100800 */
[----:B-1----:R-:W1:Y:S01]  /*12550*/  LDC R37, c[0x0][0x3f4] ;  /* 0x0000fd00ff257b82 */ /* 0x002e620000000800 */
[----:B------:R-:W-:Y:S01]  /*12560*/  IMAD.SHL.U32 R39, R35, 0x40, RZ ;  /* 0x0000004023277824 */ /* 0x000fe200078e00ff */
[----:B------:R-:W-:Y:S04]  /*12570*/  BSSY B1, `(.L_x_630) ;  /* 0x0000067000017945 */ /* 0x000fe80003800000 */
[----:B------:R-:W-:Y:S02]  /*12580*/  LOP3.LUT R39, R39, 0x1c0, RZ, 0xc0, !PT ;  /* 0x000001c027277812 */ /* 0x000fe400078ec0ff */
[-C--:B-1----:R-:W-:Y:S02]  /*12590*/  ISETP.GE.AND P0, PT, R16, R37.reuse, PT ;  /* 0x000000251000720c */ /* 0x082fe40003f06270 */
[----:B------:R-:W-:-:S11]  /*125a0*/  ISETP.GE.AND P1, PT, R212, R37, PT ;  /* 0x00000025d400720c */ /* 0x000fd60003f26270 */
[----:B--2---:R-:W-:Y:S05]  /*125b0*/  @P0 BRA `(.L_x_631) ;  /* 0x0000000400880947 */ /* 0x004fea0003800000 */
[----:B------:R-:W-:Y:S01]  /*125c0*/  LEA.HI R29, R29, R28, RZ, 0x3 ;  /* 0x0000001c1d1d7211 */ /* 0x000fe200078f18ff */
[----:B------:R-:W-:Y:S01]  /*125d0*/  IMAD.U32 R48, R30, 0x10000, RZ ;  /* 0x000100001e307824 */ /* 0x000fe200078e00ff */
[----:B------:R-:W-:Y:S01]  /*125e0*/  SHF.R.S32.HI R6, RZ, 0x1f, R35 ;  /* 0x0000001fff067819 */ /* 0x000fe20000011423 */
[----:B------:R-:W-:Y:S01]  /*125f0*/  IMAD.U32 R46, R24, 0x10000, RZ ;  /* 0x00010000182e7824 */ /* 0x000fe200078e00ff */
[----:B------:R-:W-:Y:S02]  /*12600*/  LOP3.LUT R29, R29, 0xfffffff8, RZ, 0xc0, !PT ;  /* 0xfffffff81d1d7812 */ /* 0x000fe400078ec0ff */
[----:B------:R-:W-:Y:S02]  /*12610*/  LEA.HI R6, R6, R35, RZ, 0x3 ;  /* 0x0000002306067211 */ /* 0x000fe400078f18ff */
[----:B------:R-:W-:Y:S01]  /*12620*/  SHF.R.U32.HI R7, RZ, 0x3, R39 ;  /* 0x00000003ff077819 */ /* 0x000fe20000011627 */
[----:B------:R-:W-:Y:S01]  /*12630*/  IMAD.IADD R4, R28, 0x1, -R29 ;  /* 0x000000011c047824 */ /* 0x000fe200078e0a1d */
[----:B-----5:R-:W-:Y:S01]  /*12640*/  R2UR UR4, R52 ;  /* 0x00000000340472ca */ /* 0x020fe200000e0000 */
[----:B------:R-:W-:Y:S01]  /*12650*/  IMAD.SHL.U32 R6, R6, 0x40, RZ ;  /* 0x0000004006067824 */ /* 0x000fe200078e00ff */
[----:B0-----:R-:W-:-:S02]  /*12660*/  LOP3.LUT R9, R39, 0x38, R16, 0xf8, !PT ;  /* 0x0000003827097812 */ /* 0x001fc400078ef810 */
[----:B------:R-:W-:Y:S02]  /*12670*/  LEA.HI R4, R37, R4, RZ, 0x1d ;  /* 0x0000000425047211 */ /* 0x000fe400078fe8ff */
[----:B------:R-:W-:Y:S02]  /*12680*/  LOP3.LUT R8, R6, 0xfffffe00, RZ, 0xc0, !PT ;  /* 0xfffffe0006087812 */ /* 0x000fe400078ec0ff */
[----:B------:R-:W-:Y:S01]  /*12690*/  SHF.R.S32.HI R5, RZ, 0x1f, R4 ;  /* 0x0000001fff057819 */ /* 0x000fe20000011404 */
[----:B------:R-:W-:Y:S01]  /*126a0*/  IMAD.SHL.U32 R6, R4, 0x8, RZ ;  /* 0x0000000804067824 */ /* 0x000fe200078e00ff */
[----:B------:R-:W-:Y:S02]  /*126b0*/  LOP3.LUT R9, R8, R9, R7, 0xf6, !PT ;  /* 0x0000000908097212 */ /* 0x000fe400078ef607 */
[----:B------:R-:W-:Y:S02]  /*126c0*/  LEA.HI R5, R5, R4, RZ, 0x3 ;  /* 0x0000000405057211 */ /* 0x000fe400078f18ff */
[----:B------:R-:W-:-:S02]  /*126d0*/  LOP3.LUT R4, R39, 0x38, R6, 0xf8, !PT ;  /* 0x0000003827047812 */ /* 0x000fc400078ef806 */
[----:B------:R-:W-:Y:S01]  /*126e0*/  LEA R28, R9, UR4, 0x1 ;  /* 0x00000004091c7c11 */ /* 0x000fe2000f8e08ff */
[----:B------:R-:W-:Y:S01]  /*126f0*/  IMAD.SHL.U32 R5, R5, 0x400, RZ ;  /* 0x0000040005057824 */ /* 0x000fe200078e00ff */
[----:B------:R-:W-:Y:S02]  /*12700*/  LOP3.LUT R4, R4, R7, RZ, 0x3c, !PT ;  /* 0x0000000704047212 */ /* 0x000fe400078e3cff */
[----:B------:R-:W-:Y:S01]  /*12710*/  LOP3.LUT R50, R30, 0xffff0000, RZ, 0xc0, !PT ;  /* 0xffff00001e327812 */ /* 0x000fe200078ec0ff */
[----:B------:R-:W-:Y:S01]  /*12720*/  IMAD.U32 R30, R26, 0x10000, RZ ;  /* 0x000100001a1e7824 */ /* 0x000fe200078e00ff */
[----:B------:R-:W-:Y:S02]  /*12730*/  LOP3.LUT R5, R5, 0x7fffe000, RZ, 0xc0, !PT ;  /* 0x7fffe00005057812 */ /* 0x000fe400078ec0ff */
[----:B------:R-:W-:Y:S02]  /*12740*/  LOP3.LUT R24, R24, 0xffff0000, RZ, 0xc0, !PT ;  /* 0xffff000018187812 */ /* 0x000fe400078ec0ff */
[----:B------:R-:W-:-:S02]  /*12750*/  IADD3 R29, R4, R5, R8 ;  /* 0x00000005041d7210 */ /* 0x000fc40007ffe008 */
[----:B------:R-:W0:Y:S01]  /*12760*/  LDS.128 R4, [R28] ;  /* 0x000000001c047984 */ /* 0x000e220000000c00 */
[----:B------:R-:W-:Y:S02]  /*12770*/  LOP3.LUT R26, R26, 0xffff0000, RZ, 0xc0, !PT ;  /* 0xffff00001a1a7812 */ /* 0x000fe400078ec0ff */
        /* <DEDUP_REMOVED lines=16> */
[-C--:B------:R-:W-:Y:S01]  /*12880*/  FMUL.FTZ R47, R50, R8.reuse ;  /* 0x00000008322f7220 */ /* 0x080fe20000410000 */
[----:B------:R-:W-:Y:S01]  /*12890*/  FMUL.FTZ R49, R24, R8 ;  /* 0x0000000818317220 */ /* 0x000fe20000410000 */
[----:B------:R-:W-:Y:S01]  /*128a0*/  FFMA.FTZ R45, R46, R34, -R45 ;  /* 0x000000222e2d7223 */ /* 0x000fe2000001082d */
[----:B------:R-:W-:-:S02]  /*128b0*/  IMAD.U32 R46, R32, 0x10000, RZ ;  /* 0x00010000202e7824 */ /* 0x000fc400078e00ff */
[----:B------:R-:W-:Y:S01]  /*128c0*/  FFMA.FTZ R8, R24, R4, -R47 ;  /* 0x0000000418087223 */ /* 0x000fe2000001082f */
[----:B------:R-:W-:Y:S01]  /*128d0*/  FFMA.FTZ R41, R48, R34, R41 ;  /* 0x0000002230297223 */ /* 0x000fe20000010029 */
[----:B------:R-:W-:Y:S01]  /*128e0*/  LOP3.LUT R34, R32, 0xffff0000, RZ, 0xc0, !PT ;  /* 0xffff000020227812 */ /* 0x000fe200078ec0ff */
[-C--:B------:R-:W-:Y:S01]  /*128f0*/  FMUL.FTZ R47, R46, R43.reuse ;  /* 0x0000002b2e2f7220 */ /* 0x080fe20000410000 */
[----:B------:R-:W-:Y:S01]  /*12900*/  FMUL.FTZ R43, R30, R43 ;  /* 0x0000002b1e2b7220 */ /* 0x000fe20000410000 */
[----:B------:R-:W-:Y:S01]  /*12910*/  FFMA.FTZ R24, R50, R4, R49 ;  /* 0x0000000432187223 */ /* 0x000fe20000010031 */
[----:B------:R-:W-:Y:S01]  /*12920*/  FMUL.FTZ R51, R26, R10 ;  /* 0x0000000a1a337220 */ /* 0x000fe20000410000 */
[-C--:B------:R-:W-:Y:S01]  /*12930*/  FFMA.FTZ R32, R30, R38.reuse, -R47 ;  /* 0x000000261e207223 */ /* 0x080fe2000001082f */
[----:B------:R-:W-:Y:S01]  /*12940*/  FFMA.FTZ R38, R46, R38, R43 ;  /* 0x000000262e267223 */ /* 0x000fe2000001002b */
[----:B------:R-:W-:Y:S01]  /*12950*/  FMUL.FTZ R43, R34, R10 ;  /* 0x0000000a222b7220 */ /* 0x000fe20000410000 */
[C---:B------:R-:W-:Y:S01]  /*12960*/  IMAD.U32 R42, R9.reuse, 0x10000, RZ ;  /* 0x00010000092a7824 */ /* 0x040fe200078e00ff */
[----:B------:R-:W-:Y:S01]  /*12970*/  LOP3.LUT R9, R9, 0xffff0000, RZ, 0xc0, !PT ;  /* 0xffff000009097812 */ /* 0x000fe200078ec0ff */
[----:B------:R-:W-:-:S02]  /*12980*/  IMAD.U32 R44, R11, 0x10000, RZ ;  /* 0x000100000b2c7824 */ /* 0x000fc400078e00ff */
[----:B------:R-:W-:Y:S01]  /*12990*/  FFMA.FTZ R49, R26, R6, -R43 ;  /* 0x000000061a317223 */ /* 0x000fe2000001082b */
[----:B------:R-:W-:Y:S01]  /*129a0*/  IMAD.U32 R30, R31, 0x10000, RZ ;  /* 0x000100001f1e7824 */ /* 0x000fe200078e00ff */
[----:B------:R-:W-:Y:S01]  /*129b0*/  LOP3.LUT R11, R11, 0xffff0000, RZ, 0xc0, !PT ;  /* 0xffff00000b0b7812 */ /* 0x000fe200078ec0ff */
[----:B------:R-:W-:Y:S01]  /*129c0*/  IMAD.U32 R26, R33, 0x10000, RZ ;  /* 0x00010000211a7824 */ /* 0x000fe200078e00ff */
[----:B------:R-:W-:Y:S01]  /*129d0*/  LOP3.LUT R31, R31, 0xffff0000, RZ, 0xc0, !PT ;  /* 0xffff00001f1f7812 */ /* 0x000fe200078ec0ff */
[----:B------:R-:W-:Y:S02]  /*129e0*/  IMAD.U32 R4, R25, 0x10000, RZ ;  /* 0x0001000019047824 */ /* 0x000fe400078e00ff */
[----:B------:R-:W-:Y:S01]  /*129f0*/  FMUL.FTZ R43, R30, R42 ;  /* 0x0000002a1e2b7220 */ /* 0x000fe20000410000 */
[----:B------:R-:W-:Y:S02]  /*12a00*/  IMAD.U32 R10, R27, 0x10000, RZ ;  /* 0x000100001b0a7824 */ /* 0x000fe400078e00ff */
[----:B------:R-:W-:Y:S01]  /*12a10*/  FMUL.FTZ R53, R26, R44 ;  /* 0x0000002c1a357220 */ /* 0x000fe20000410000 */
[----:B------:R-:W-:Y:S01]  /*12a20*/  LOP3.LUT R33, R33, 0xffff0000, RZ, 0xc0, !PT ;  /* 0xffff000021217812 */ /* 0x000fe200078ec0ff */
[C---:B------:R-:W-:Y:S01]  /*12a30*/  FMUL.FTZ R47, R4.reuse, R42 ;  /* 0x0000002a042f7220 */ /* 0x040fe20000410000 */
[----:B------:R-:W-:Y:S01]  /*12a40*/  LOP3.LUT R25, R25, 0xffff0000, RZ, 0xc0, !PT ;  /* 0xffff000019197812 */ /* 0x000fe200078ec0ff */
[----:B------:R-:W-:Y:S01]  /*12a50*/  FFMA.FTZ R43, R4, R36, -R43 ;  /* 0x00000024042b7223 */ /* 0x000fe2000001082b */
[----:B------:R-:W-:Y:S01]  /*12a60*/  LOP3.LUT R27, R27, 0xffff0000, RZ, 0xc0, !PT ;  /* 0xffff00001b1b7812 */ /* 0x000fe200078ec0ff */
[C---:B------:R-:W-:Y:S01]  /*12a70*/  FMUL.FTZ R55, R10.reuse, R44 ;  /* 0x0000002c0a377220 */ /* 0x040fe20000410000 */
[----:B------:R-:W-:Y:S01]  /*12a80*/  FFMA.FTZ R53, R10, R40, -R53 ;  /* 0x000000280a357223 */ /* 0x000fe20000010835 */
[----:B------:R-:W-:Y:S01]  /*12a90*/  FFMA.FTZ R51, R34, R6, R51 ;  /* 0x0000000622337223 */ /* 0x000fe20000010033 */
[----:B------:R-:W-:Y:S01]  /*12aa0*/  FFMA.FTZ R47, R30, R36, R47 ;  /* 0x000000241e2f7223 */ /* 0x000fe2000001002f */
[----:B------:R-:W-:Y:S01]  /*12ab0*/  FMUL.FTZ R4, R31, R9 ;  /* 0x000000091f047220 */ /* 0x000fe20000410000 */
[----:B------:R-:W-:Y:S01]  /*12ac0*/  FMUL.FTZ R10, R33, R11 ;  /* 0x0000000b210a7220 */ /* 0x000fe20000410000 */
[----:B------:R-:W-:Y:S01]  /*12ad0*/  FMUL.FTZ R6, R25, R9 ;  /* 0x0000000919067220 */ /* 0x000fe20000410000 */
[----:B------:R-:W-:Y:S01]  /*12ae0*/  FMUL.FTZ R36, R27, R11 ;  /* 0x0000000b1b247220 */ /* 0x000fe20000410000 */
        /* <DEDUP_REMOVED lines=15> */
.L_x_631:
[----:B------:R-:W-:Y:S05]  /*12be0*/  BSYNC B1 ;  /* 0x0000000000017941 */ /* 0x000fea0003800000 */
.L_x_630:
[----:B------:R-:W-:Y:S05]  /*12bf0*/  @P1 BRA `(.L_x_606) ;  /* 0x0000000400981947 */ /* 0x000fea0003800000 */
[----:B-1----:R-:W-:Y:S01]  /*12c00*/  SHF.R.S32.HI R5, RZ, 0x1f, R212 ;  /* 0x0000001fff057819 */ /* 0x002fe200000114d4 */
[----:B------:R-:W-:Y:S01]  /*12c10*/  IMAD.U32 R34, R14, 0x10000, RZ ;  /* 0x000100000e227824 */ /* 0x000fe200078e00ff */
[----:B------:R-:W-:Y:S01]  /*12c20*/  SHF.R.S32.HI R4, RZ, 0x1f, R35 ;  /* 0x0000001fff047819 */ /* 0x000fe20000011423 */
[----:B------:R-:W-:Y:S01]  /*12c30*/  IMAD.U32 R32, R0, 0x10000, RZ ;  /* 0x0001000000207824 */ /* 0x000fe200078e00ff */
[-C--:B------:R-:W-:Y:S01]  /*12c40*/  LEA.HI R6, R5, R212.reuse, RZ, 0x3 ;  /* 0x000000d405067211 */ /* 0x080fe200078f18ff */
[----:B------:R-:W-:Y:S01]  /*12c50*/  IMAD.U32 R49, R15, 0x10000, RZ ;  /* 0x000100000f317824 */ /* 0x000fe200078e00ff */
[----:B------:R-:W-:Y:S01]  /*12c60*/  LEA.HI R4, R4, R35, RZ, 0x3 ;  /* 0x0000002304047211 */ /* 0x000fe200078f18ff */
[----:B------:R-:W-:Y:S01]  /*12c70*/  IMAD.U32 R47, R3, 0x10000, RZ ;  /* 0x00010000032f7824 */ /* 0x000fe200078e00ff */
[----:B------:R-:W-:Y:S01]  /*12c80*/  SHF.R.S32.HI R8, RZ, 0x3, R6 ;  /* 0x00000003ff087819 */ /* 0x000fe20000011406 */
[----:B------:R-:W-:Y:S01]  /*12c90*/  IMAD.U32 R51, R21, 0x10000, RZ ;  /* 0x0001000015337824 */ /* 0x000fe200078e00ff */
[----:B------:R-:W-:Y:S01]  /*12ca0*/  LEA.HI R5, R5, R212, RZ, 0x6 ;  /* 0x000000d405057211 */ /* 0x000fe200078f30ff */
[----:B------:R-:W-:Y:S01]  /*12cb0*/  IMAD.SHL.U32 R4, R4, 0x40, RZ ;  /* 0x0000004004047824 */ /* 0x000fe200078e00ff */
[----:B------:R-:W-:-:S02]  /*12cc0*/  LEA.HI R37, R37, R8, RZ, 0x1d ;  /* 0x0000000825257211 */ /* 0x000fc400078fe8ff */
[----:B0-----:R-:W-:Y:S01]  /*12cd0*/  LOP3.LUT R9, R39, 0x38, R6, 0xf8, !PT ;  /* 0x0000003827097812 */ /* 0x001fe200078ef806 */
[----:B------:R-:W-:Y:S01]  /*12ce0*/  IMAD.SHL.U32 R7, R5, 0x80, RZ ;  /* 0x0000008005077824 */ /* 0x000fe200078e00ff */
[----:B------:R-:W-:Y:S02]  /*12cf0*/  SHF.R.S32.HI R6, RZ, 0x1f, R37 ;  /* 0x0000001fff067819 */ /* 0x000fe40000011425 */
[----:B------:R-:W-:Y:S01]  /*12d00*/  LOP3.LUT R5, R4, 0xfffffe00, RZ, 0xc0, !PT ;  /* 0xfffffe0004057812 */ /* 0x000fe200078ec0ff */
[----:B------:R-:W-:Y:S01]  /*12d10*/  IMAD.SHL.U32 R4, R37, 0x8, RZ ;  /* 0x0000000825047824 */ /* 0x000fe200078e00ff */
[----:B------:R-:W-:Y:S02]  /*12d20*/  LEA.HI R6, R6, R37, RZ, 0x3 ;  /* 0x0000002506067211 */ /* 0x000fe400078f18ff */
[----:B------:R-:W-:Y:S02]  /*12d30*/  SHF.R.U32.HI R8, RZ, 0x3, R39 ;  /* 0x00000003ff087819 */ /* 0x000fe40000011627 */
[----:B------:R-:W-:Y:S01]  /*12d40*/  LOP3.LUT R39, R39, 0x38, R4, 0xf8, !PT ;  /* 0x0000003827277812 */ /* 0x000fe200078ef804 */
[----:B------:R-:W-:Y:S01]  /*12d50*/  IMAD.SHL.U32 R6, R6, 0x400, RZ ;  /* 0x0000040006067824 */ /* 0x000fe200078e00ff */
[----:B-----5:R-:W-:-:S02]  /*12d60*/  R2UR UR4, R52 ;  /* 0x00000000340472ca */ /* 0x020fc400000e0000 */
[-C--:B------:R-:W-:Y:S02]  /*12d70*/  LOP3.LUT R39, R39, R8.reuse, RZ, 0x3c, !PT ;  /* 0x0000000827277212 */ /* 0x080fe400078e3cff */
[----:B------:R-:W-:Y:S02]  /*12d80*/  LOP3.LUT R6, R6, 0x7fffe000, RZ, 0xc0, !PT ;  /* 0x7fffe00006067812 */ /* 0x000fe400078ec0ff */
[----:B------:R-:W-:Y:S02]  /*12d90*/  LOP3.LUT R10, R7, 0xffffe000, RZ, 0xc0, !PT ;  /* 0xffffe000070a7812 */ /* 0x000fe400078ec0ff */
[----:B------:R-:W-:Y:S02]  /*12da0*/  LOP3.LUT R9, R9, R8, RZ, 0x3c, !PT ;  /* 0x0000000809097212 */ /* 0x000fe400078e3cff */
[--C-:B------:R-:W-:Y:S02]  /*12db0*/  IADD3 R39, R39, R6, R5.reuse ;  /* 0x0000000627277210 */ /* 0x100fe40007ffe005 */
[----:B------:R-:W-:-:S02]  /*12dc0*/  IADD3 R9, R9, R10, R5 ;  /* 0x0000000a09097210 */ /* 0x000fc40007ffe005 */
[----:B------:R-:W-:Y:S01]  /*12dd0*/  LOP3.LUT R0, R0, 0xffff0000, RZ, 0xc0, !PT ;  /* 0xffff000000007812 */ /* 0x000fe200078ec0ff */
[----:B------:R-:W-:Y:S01]  /*12de0*/  IMAD R39, R39, 0x2, R18 ;  /* 0x0000000227277824 */ /* 0x000fe200078e0212 */
[----:B------:R-:W-:Y:S02]  /*12df0*/  LEA R38, R9, UR4, 0x1 ;  /* 0x0000000409267c11 */ /* 0x000fe4000f8e08ff */
[----:B------:R-:W-:Y:S01]  /*12e00*/  LOP3.LUT R36, R14, 0xffff0000, RZ, 0xc0, !PT ;  /* 0xffff00000e247812 */ /* 0x000fe200078ec0ff */
[C---:B------:R-:W-:Y:S01]  /*12e10*/  IMAD.U32 R14, R12.reuse, 0x10000, RZ ;  /* 0x000100000c0e7824 */ /* 0x040fe200078e00ff */
[----:B------:R-:W0:Y:S01]  /*12e20*/  LDS.128 R8, [R39+0x14400] ;  /* 0x0144000027087984 */ /* 0x000e220000000c00 */
[----:B------:R-:W-:Y:S02]  /*12e30*/  LOP3.LUT R12, R12, 0xffff0000, RZ, 0xc0, !PT ;  /* 0xffff00000c0c7812 */ /* 0x000fe400078ec0ff */
[----:B------:R-:W-:Y:S01]  /*12e40*/  LOP3.LUT R15, R15, 0xffff0000, RZ, 0xc0, !PT ;  /* 0xffff00000f0f7812 */ /* 0x000fe200078ec0ff */
[----:B------:R-:W1:Y:S01]  /*12e50*/  LDS.128 R4, [R38] ;  /* 0x0000000026047984 */ /* 0x000e620000000c00 */
[----:B------:R-:W-:-:S02]  /*12e60*/  LOP3.LUT R21, R21, 0xffff0000, RZ, 0xc0, !PT ;  /* 0xffff000015157812 */ /* 0x000fc400078ec0ff */
[----:B------:R-:W-:Y:S01]  /*12e70*/  LOP3.LUT R3, R3, 0xffff0000, RZ, 0xc0, !PT ;  /* 0xffff000003037812 */ /* 0x000fe200078ec0ff */
[C---:B0-----:R-:W-:Y:S01]  /*12e80*/  IMAD.U32 R28, R8.reuse, 0x10000, RZ ;  /* 0x00010000081c7824 */ /* 0x041fe200078e00ff */
[----:B------:R-:W-:Y:S01]  /*12e90*/  LOP3.LUT R8, R8, 0xffff0000, RZ, 0xc0, !PT ;  /* 0xffff000008087812 */ /* 0x000fe200078ec0ff */
[C---:B------:R-:W-:Y:S01]  /*12ea0*/  IMAD.U32 R30, R10.reuse, 0x10000, RZ ;  /* 0x000100000a1e7824 */ /* 0x040fe200078e00ff */
[----:B------:R-:W-:Y:S01]  /*12eb0*/  LOP3.LUT R10, R10, 0xffff0000, RZ, 0xc0, !PT ;  /* 0xffff00000a0a7812 */ /* 0x000fe200078ec0ff */
[----:B-1----:R-:W-:Y:S02]  /*12ec0*/  IMAD.U32 R24, R4, 0x10000, RZ ;  /* 0x0001000004187824 */ /* 0x002fe400078e00ff */
[-C--:B------:R-:W-:Y:S01]  /*12ed0*/  FMUL.FTZ R33, R34, R28.reuse ;  /* 0x0000001c22217220 */ /* 0x080fe20000410000 */
[----:B------:R-:W-:Y:S01]  /*12ee0*/  FMUL.FTZ R35, R32, R28 ;  /* 0x0000001c20237220 */ /* 0x000fe20000410000 */
[----:B------:R-:W-:Y:S01]  /*12ef0*/  LOP3.LUT R4, R4, 0xffff0000, RZ, 0xc0, !PT ;  /* 0xffff000004047812 */ /* 0x000fe200078ec0ff */
[----:B------:R-:W-:Y:S01]  /*12f00*/  FMUL.FTZ R41, R0, R8 ;  /* 0x0000000800297220 */ /* 0x000fe20000410000 */
[-C--:B------:R-:W-:Y:S01]  /*12f10*/  FFMA.FTZ R33, R32, R24.reuse, -R33 ;  /* 0x0000001820217223 */ /* 0x080fe20000010821 */
[----:B------:R-:W-:Y:S01]  /*12f20*/  FFMA.FTZ R35, R34, R24, R35 ;  /* 0x0000001822237223 */ /* 0x000fe20000010023 */
[----:B------:R-:W-:Y:S01]  /*12f30*/  LOP3.LUT R24, R20, 0xffff0000, RZ, 0xc0, !PT ;  /* 0xffff000014187812 */ /* 0x000fe200078ec0ff */
[----:B------:R-:W-:-:S02]  /*12f40*/  IMAD.U32 R26, R6, 0x10000, RZ ;  /* 0x00010000061a7824 */ /* 0x000fc400078e00ff */
[----:B------:R-:W-:Y:S01]  /*12f50*/  FMUL.FTZ R37, R36, R8 ;  /* 0x0000000824257220 */ /* 0x000fe20000410000 */
[----:B------:R-:W-:Y:S01]  /*12f60*/  LOP3.LUT R6, R6, 0xffff0000, RZ, 0xc0, !PT ;  /* 0xffff000006067812 */ /* 0x000fe200078ec0ff */
[----:B------:R-:W-:Y:S01]  /*12f70*/  FFMA.FTZ R8, R36, R4, R41 ;  /* 0x0000000424087223 */ /* 0x000fe20000010029 */
[----:B------:R-:W-:Y:S02]  /*12f80*/  IMAD.U32 R29, R9, 0x10000, RZ ;  /* 0x00010000091d7824 */ /* 0x000fe400078e00ff */
[----:B------:R-:W-:Y:S01]  /*12f90*/  FMUL.FTZ R41, R24, R10 ;  /* 0x0000000a18297220 */ /* 0x000fe20000410000 */
[----:B------:R-:W-:Y:S02]  /*12fa0*/  IMAD.U32 R28, R20, 0x10000, RZ ;  /* 0x00010000141c7824 */ /* 0x000fe400078e00ff */
[----:B------:R-:W-:Y:S01]  /*12fb0*/  FFMA.FTZ R0, R0, R4, -R37 ;  /* 0x0000000400007223 */ /* 0x000fe20000010825 */
[----:B------:R-:W-:Y:S01]  /*12fc0*/  FMUL.FTZ R45, R12, R10 ;  /* 0x0000000a0c2d7220 */ /* 0x000fe20000410000 */
[----:B------:R-:W-:-:S02]  /*12fd0*/  IMAD.U32 R25, R5, 0x10000, RZ ;  /* 0x0001000005197824 */ /* 0x000fc400078e00ff */
[----:B------:R-:W-:Y:S01]  /*12fe0*/  FFMA.FTZ R20, R12, R6, -R41 ;  /* 0x000000060c147223 */ /* 0x000fe20000010829 */
[----:B------:R-:W-:Y:S02]  /*12ff0*/  IMAD.U32 R31, R11, 0x10000, RZ ;  /* 0x000100000b1f7824 */ /* 0x000fe400078e00ff */
[----:B------:R-:W-:Y:S01]  /*13000*/  FMUL.FTZ R4, R49, R29 ;  /* 0x0000001d31047220 */ /* 0x000fe20000410000 */
[----:B------:R-:W-:Y:S02]  /*13010*/  IMAD.U32 R41, R13, 0x10000, RZ ;  /* 0x000100000d297824 */ /* 0x000fe400078e00ff */
[-C--:B------:R-:W-:Y:S01]  /*13020*/  FMUL.FTZ R37, R28, R30.reuse ;  /* 0x0000001e1c257220 */ /* 0x080fe20000410000 */
[----:B------:R-:W-:Y:S01]  /*13030*/  FMUL.FTZ R43, R14, R30 ;  /* 0x0000001e0e2b7220 */ /* 0x000fe20000410000 */
[----:B------:R-:W-:Y:S01]  /*13040*/  FFMA.FTZ R24, R24, R6, R45 ;  /* 0x0000000618187223 */ /* 0x000fe2000001002d */
[----:B------:R-:W-:Y:S02]  /*13050*/  IMAD.U32 R27, R7, 0x10000, RZ ;  /* 0x00010000071b7824 */ /* 0x000fe400078e00ff */
[----:B------:R-:W-:Y:S01]  /*13060*/  FMUL.FTZ R6, R51, R31 ;  /* 0x0000001f33067220 */ /* 0x000fe20000410000 */
[----:B------:R-:W-:Y:S01]  /*13070*/  FFMA.FTZ R12, R47, R25, -R4 ;  /* 0x000000192f0c7223 */ /* 0x000fe20000010804 */
[----:B------:R-:W-:Y:S01]  /*13080*/  LOP3.LUT R9, R9, 0xffff0000, RZ, 0xc0, !PT ;  /* 0xffff000009097812 */ /* 0x000fe200078ec0ff */
[----:B------:R-:W-:Y:S01]  /*13090*/  FMUL.FTZ R10, R47, R29 ;  /* 0x0000001d2f0a7220 */ /* 0x000fe20000410000 */
[----:B------:R-:W-:Y:S01]  /*130a0*/  LOP3.LUT R11, R11, 0xffff0000, RZ, 0xc0, !PT ;  /* 0xffff00000b0b7812 */ /* 0x000fe200078ec0ff */
[----:B------:R-:W-:Y:S01]  /*130b0*/  FMUL.FTZ R4, R41, R31 ;  /* 0x0000001f29047220 */ /* 0x000fe20000410000 */
[----:B------:R-:W-:Y:S01]  /*130c0*/  LOP3.LUT R13, R13, 0xffff0000, RZ, 0xc0, !PT ;  /* 0xffff00000d0d7812 */ /* 0x000fe200078ec0ff */
[-C--:B------:R-:W-:Y:S01]  /*130d0*/  FFMA.FTZ R37, R14, R26.reuse, -R37 ;  /* 0x0000001a0e257223 */ /* 0x080fe20000010825 */
[----:B------:R-:W-:Y:S01]  /*130e0*/  FFMA.FTZ R43, R28, R26, R43 ;  /* 0x0000001a1c2b7223 */ /* 0x000fe2000001002b */
[----:B------:R-:W-:Y:S01]  /*130f0*/  FFMA.FTZ R26, R41, R27, -R6 ;  /* 0x0000001b291a7223 */ /* 0x000fe20000010806 */
[----:B------:R-:W-:Y:S01]  /*13100*/  LOP3.LUT R5, R5, 0xffff0000, RZ, 0xc0, !PT ;  /* 0xffff000005057812 */ /* 0x000fe200078ec0ff */
[----:B------:R-:W-:Y:S01]  /*13110*/  FFMA.FTZ R25, R49, R25, R10 ;  /* 0x0000001931197223 */ /* 0x000fe2000001000a */
[----:B------:R-:W-:Y:S01]  /*13120*/  LOP3.LUT R7, R7, 0xffff0000, RZ, 0xc0, !PT ;  /* 0xffff000007077812 */ /* 0x000fe200078ec0ff */
[----:B------:R-:W-:Y:S01]  /*13130*/  FFMA.FTZ R27, R51, R27, R4 ;  /* 0x0000001b331b7223 */ /* 0x000fe20000010004 */
[----:B------:R-:W-:Y:S01]  /*13140*/  FMUL.FTZ R4, R15, R9 ;  /* 0x000000090f047220 */ /* 0x000fe20000410000 */
[----:B------:R-:W-:Y:S01]  /*13150*/  FMUL.FTZ R10, R21, R11 ;  /* 0x0000000b150a7220 */ /* 0x000fe20000410000 */
        /* <DEDUP_REMOVED lines=16> */
.L_x_606:
[----:B------:R-:W-:Y:S05]  /*13260*/  BSYNC B0 ;  /* 0x0000000000007941 */ /* 0x000fea0003800000 */
.L_x_575:
[----:B------:R-:W-:Y:S01]  /*13270*/  @!PT LDS RZ, [RZ] ;  /* 0x00000000fffff984 */ /* 0x000fe20000000800 */
[----:B------:R-:W-:Y:S01]  /*13280*/  @!PT LDS RZ, [RZ] ;  /* 0x00000000fffff984 */ /* 0x000fe20000000800 */
[----:B------:R-:W-:Y:S01]  /*13290*/  @!PT LDS RZ, [RZ] ;  /* 0x00000000fffff984 */ /* 0x000fe20000000800 */
[----:B------:R-:W-:Y:S01]  /*132a0*/  @!PT LDS RZ, [RZ] ;  /* 0x00000000fffff984 */ /* 0x000fe20000000800 */
[----:B------:R4:W-:Y:S06]  /*132b0*/  MEMBAR.ALL.CTA ;  /* 0x0000000000007992 */ /* 0x0009ec0000008000 */
[----:B----4-:R-:W4:Y:S01]  /*132c0*/  FENCE.VIEW.ASYNC.S ;  /* 0x00000000000073c6 */ /* 0x010f220000000000 */
[----:B------:R-:W-:Y:S05]  /*132d0*/  WARPSYNC.ALL ;  /* 0x0000000000007948 */ /* 0x000fea0003800000 */
[----:B----4-:R-:W-:Y:S06]  /*132e0*/  BAR.SYNC.DEFER_BLOCKING 0xd, 0x100 ;  /* 0x0344000000007b1d */ /* 0x010fec0000010000 */
.L_x_573:
[----:B------:R-:W-:-:S06]  /*132f0*/  ULOP3.LUT UR4, UR60, 0x1, URZ, 0xfc, !UPT ;  /* 0x000000013c047892 */ /* 0x000fcc000f8efc3f */
[----:B------:R-:W-:-:S05]  /*13300*/  IMAD.U32 R0, RZ, RZ, UR4 ;  /* 0x00000004ff007e24 */ /* 0x000fca000f8e00ff */
[----:B------:R-:W-:-:S13]  /*13310*/  ISETP.NE.AND P0, PT, R0, 0x3, PT ;  /* 0x000000030000780c */ /* 0x000fda0003f05270 */
[----:B------:R-:W-:Y:S05]  /*13320*/  @!P0 BRA `(.L_x_632) ;  /* 0x0000000000048947 */ /* 0x000fea0003800000 */
[----:B------:R-:W-:Y:S01]  /*13330*/  BPT.TRAP 0x1 ;  /* 0x000000040000795c */ /* 0x000fe20000300000 */
.L_x_632:
[----:B------:R-:W-:Y:S01]  /*13340*/  IMAD R0, R220, 0x8, R18 ;  /* 0x00000008dc007824 */ /* 0x000fe200078e0212 */
[----:B01----:R-:W-:-:S04]  /*13350*/  SHF.L.U32 R3, R221, 0x1f, RZ ;  /* 0x0000001fdd037819 */ /* 0x003fc800000006ff */
[----:B------:R0:W1:Y:S01]  /*13360*/  SYNCS.PHASECHK.TRANS64.TRYWAIT P2, [R0+URZ+0x38830], R3 ;  /* 0x03883003000075a7 */ /* 0x000062000804017f */
[----:B------:R-:W-:Y:S05]  /*13370*/  @!P0 BRA `(.L_x_633) ;  /* 0x0000000000048947 */ /* 0x000fea0003800000 */
[----:B------:R-:W-:Y:S01]  /*13380*/  BPT.TRAP 0x1 ;  /* 0x000000040000795c */ /* 0x000fe20000300000 */
.L_x_633:
[----:B--23--:R-:W2:Y:S01]  /*13390*/  S2R R4, SR_TID.X ;  /* 0x0000000000047919 */ /* 0x00cea20000002100 */
[----:B------:R-:W-:Y:S01]  /*133a0*/  IMAD.MOV.U32 R151, RZ, RZ, RZ ;  /* 0x000000ffff977224 */ /* 0x000fe200078e00ff */
[----:B--2---:R-:W-:-:S04]  /*133b0*/  LOP3.LUT R4, R4, 0x7f, RZ, 0xc0, !PT ;  /* 0x0000007f04047812 */ /* 0x004fc800078ec0ff */
[----:B------:R-:W-:Y:S01]  /*133c0*/  ISETP.NE.AND P1, PT, R4, RZ, PT ;  /* 0x000000ff0400720c */ /* 0x000fe20003f25270 */
[----:B-1----:R-:W-:-:S12]  /*133d0*/  @P2 BRA `(.L_x_634) ;  /* 0x0000000000082947 */ /* 0x002fd80003800000 */
[----:B------:R-:W1:Y:S02]  /*133e0*/  SYNCS.PHASECHK.TRANS64.TRYWAIT P2, [R0+URZ+0x38830], R3 ;  /* 0x03883003000075a7 */ /* 0x000e64000804017f */
[----:B-1----:R-:W-:Y:S05]  /*133f0*/  @!P2 BRA `(.L_x_635) ;  /* 0x000001940090a947 */ /* 0x002fea0003800000 */
.L_x_634:
[----:B------:R-:W-:Y:S05]  /*13400*/  WARPSYNC.ALL ;  /* 0x0000000000007948 */ /* 0x000fea0003800000 */
[----:B01----:R-:W-:Y:S01]  /*13410*/  VIADD R3, R18, 0x24400 ;  /* 0x0002440012037836 */ /* 0x003fe20000000000 */
[----:B------:R-:W-:Y:S01]  /*13420*/  R2UR UR20, R2 ;  /* 0x00000000021472ca */ /* 0x000fe200000e0000 */
[----:B-----5:R-:W-:Y:S01]  /*13430*/  WARPGROUP.ARRIVE ;  /* 0x00000000000079c5 */ /* 0x020fe20000000000 */
[----:B------:R-:W-:Y:S01]  /*13440*/  UMOV UR5, 0x40000040 ;  /* 0x4000004000057882 */ /* 0x000fe20000000000 */
[----:B------:R-:W-:Y:S01]  /*13450*/  IMAD.MOV.U32 R5, RZ, RZ, 0x40000040 ;  /* 0x40000040ff057424 */ /* 0x000fe200078e00ff */
[----:B------:R-:W-:Y:S01]  /*13460*/  SHF.R.U32.HI R3, RZ, 0x4, R3 ;  /* 0x00000004ff037819 */ /* 0x000fe20000011603 */
[----:B------:R-:W-:Y:S01]  /*13470*/  UMOV UR17, UR5 ;  /* 0x0000000500117c82 */ /* 0x000fe20008000000 */
[----:B------:R-:W-:Y:S01]  /*13480*/  IMAD.U32 R13, RZ, RZ, UR5 ;  /* 0x00000005ff0d7e24 */ /* 0x000fe2000f8e00ff */
[----:B------:R-:W-:Y:S01]  /*13490*/  UMOV UR9, UR17 ;  /* 0x0000001100097c82 */ /* 0x000fe20008000000 */
[----:B------:R-:W-:Y:S01]  /*134a0*/  LOP3.LUT R3, R3, 0x3fff, RZ, 0xc0, !PT ;  /* 0x00003fff03037812 */ /* 0x000fe200078ec0ff */
[----:B------:R-:W-:Y:S01]  /*134b0*/  IMAD.MOV.U32 R7, RZ, RZ, 0x40000040 ;  /* 0x40000040ff077424 */ /* 0x000fe200078e00ff */
[----:B------:R-:W-:Y:S01]  /*134c0*/  UMOV UR13, UR17 ;  /* 0x00000011000d7c82 */ /* 0x000fe20008000000 */
[----:B------:R-:W-:Y:S01]  /*134d0*/  IMAD.MOV.U32 R9, RZ, RZ, 0x40000040 ;  /* 0x40000040ff097424 */ /* 0x000fe200078e00ff */
[----:B------:R-:W-:Y:S01]  /*134e0*/  LOP3.LUT R224, R3, 0x10000, RZ, 0xfc, !PT ;  /* 0x0001000003e07812 */ /* 0x000fe200078efcff */
[----:B------:R-:W-:Y:S01]  /*134f0*/  IMAD.MOV.U32 R3, RZ, RZ, 0x40000040 ;  /* 0x40000040ff037424 */ /* 0x000fe200078e00ff */
[----:B------:R-:W-:Y:S01]  /*13500*/  ULOP3.LUT UR20, UR20, 0x10000, URZ, 0xfc, !UPT ;  /* 0x0001000014147892 */ /* 0x000fe2000f8efc3f */
[----:B------:R-:W-:Y:S01]  /*13510*/  R2UR UR11, R7 ;  /* 0x00000000070b72ca */ /* 0x000fe200000e0000 */
[----:B------:R-:W-:Y:S01]  /*13520*/  IMAD.MOV.U32 R7, RZ, RZ, 0x40000040 ;  /* 0x40000040ff077424 */ /* 0x000fe200078e00ff */
[----:B------:R-:W-:Y:S01]  /*13530*/  R2UR UR27, R9 ;  /* 0x00000000091b72ca */ /* 0x000fe200000e0000 */
[----:B------:R-:W-:Y:S01]  /*13540*/  IMAD R2, R220, 0xa00, R224 ;  /* 0x00000a00dc027824 */ /* 0x000fe200078e02e0 */
[----:B------:R-:W-:Y:S01]  /*13550*/  R2UR UR7, R3 ;  /* 0x00000000030772ca */ /* 0x000fe200000e0000 */
[----:B------:R-:W-:Y:S01]  /*13560*/  UMOV UR25, 0x40000040 ;  /* 0x4000004000197882 */ /* 0x000fe20000000000 */
[----:B------:R-:W-:Y:S01]  /*13570*/  UMOV UR4, UR20 ;  /* 0x0000001400047c82 */ /* 0x000fe20008000000 */
[C---:B------:R-:W-:Y:S01]  /*13580*/  VIADD R4, R2.reuse, 0x80 ;  /* 0x0000008002047836 */ /* 0x040fe20000000000 */
[C---:B------:R-:W-:Y:S01]  /*13590*/  R2UR UR6, R2.reuse ;  /* 0x00000000020672ca */ /* 0x040fe200000e0000 */
[----:B------:R-:W-:Y:S01]  /*135a0*/  UMOV UR16, UR4 ;  /* 0x0000000400107c82 */ /* 0x000fe20008000000 */
[----:B------:R-:W-:Y:S01]  /*135b0*/  IMAD.U32 R12, RZ, RZ, UR4 ;  /* 0x00000004ff0c7e24 */ /* 0x000fe2000f8e00ff */
[----:B------:R-:W-:Y:S01]  /*135c0*/  UMOV UR8, UR16 ;  /* 0x0000001000087c82 */ /* 0x000fe20008000000 */
[C---:B------:R-:W-:Y:S01]  /*135d0*/  VIADD R6, R2.reuse, 0x100 ;  /* 0x0000010002067836 */ /* 0x040fe20000000000 */
[----:B------:R-:W-:Y:S01]  /*135e0*/  UMOV UR12, UR16 ;  /* 0x00000010000c7c82 */ /* 0x000fe20008000000 */
[----:B------:R-:W-:Y:S01]  /*135f0*/  R2UR UR19, R7 ;  /* 0x00000000071372ca */ /* 0x000fe200000e0000 */
[----:B------:R-:W-:Y:S01]  /*13600*/  VIADD R8, R2, 0x2 ;  /* 0x0000000202087836 */ /* 0x000fe20000000000 */
[----:B------:R0:W-:Y:S01]  /*13610*/  STL.64 [R1+0x58], R12 ;  /* 0x0000580c01007387 */ /* 0x0001e20000100a00 */
[----:B------:R-:W-:Y:S01]  /*13620*/  R2UR UR10, R6 ;  /* 0x00000000060a72ca */ /* 0x000fe200000e0000 */
[----:B------:R-:W-:Y:S01]  /*13630*/  VIADD R6, R2, 0x200 ;  /* 0x0000020002067836 */ /* 0x000fe20000000000 */
[----:B------:R-:W-:Y:S01]  /*13640*/  P2R R10, PR, RZ, 0x1 ;  /* 0x00000001ff0a7803 */ /* 0x000fe20000000000 */
[----:B------:R-:W-:Y:S01]  /*13650*/  IMAD.MOV.U32 R7, RZ, RZ, 0x40000040 ;  /* 0x40000040ff077424 */ /* 0x000fe200078e00ff */
[----:B------:R-:W-:Y:S01]  /*13660*/  HGMMA.64x16x16.F32.BF16 R56, gdesc[UR4], RZ, !UPT, gsb0 ;  /* 0x00200000043879f0 */ /* 0x000fe2000c0018ff */
[----:B------:R-:W-:Y:S01]  /*13670*/  R2UR UR6, R4 ;  /* 0x00000000040672ca */ /* 0x000fe200000e0000 */
[----:B------:R-:W-:Y:S01]  /*13680*/  UMOV UR4, UR16 ;  /* 0x0000001000047c82 */ /* 0x000fe20008000000 */
[----:B------:R-:W-:Y:S01]  /*13690*/  R2UR UR7, R5 ;  /* 0x00000000050772ca */ /* 0x000fe200000e0000 */
[----:B------:R-:W-:Y:S01]  /*136a0*/  UMOV UR5, UR17 ;  /* 0x0000001100057c82 */ /* 0x000fe20008000000 */
[----:B------:R-:W-:Y:S01]  /*136b0*/  VIADD R4, R2, 0x180 ;  /* 0x0000018002047836 */ /* 0x000fe20000000000 */
[----:B------:R-:W-:Y:S01]  /*136c0*/  R2UR UR18, R6 ;  /* 0x00000000061272ca */ /* 0x000fe200000e0000 */
[----:B------:R-:W-:Y:S01]  /*136d0*/  IMAD.MOV.U32 R5, RZ, RZ, 0x40000040 ;  /* 0x40000040ff057424 */ /* 0x000fe200078e00ff */
[----:B------:R-:W-:Y:S01]  /*136e0*/  R2UR UR26, R8 ;  /* 0x00000000081a72ca */ /* 0x000fe200000e0000 */
[----:B------:R-:W-:Y:S01]  /*136f0*/  VIADD R6, R2, 0x102 ;  /* 0x0000010202067836 */ /* 0x000fe20000000000 */
[----:B------:R-:W-:Y:S01]  /*13700*/  R2UR UR14, R4 ;  /* 0x00000000040e72ca */ /* 0x000fe200000e0000 */
[----:B------:R-:W-:Y:S01]  /*13710*/  VIADD R4, R2, 0x82 ;  /* 0x0000008202047836 */ /* 0x000fe20000000000 */
[----:B------:R-:W-:Y:S01]  /*13720*/  R2UR UR15, R5 ;  /* 0x00000000050f72ca */ /* 0x000fe200000e0000 */
[----:B------:R-:W-:-:S02]  /*13730*/  IMAD.MOV.U32 R5, RZ, RZ, 0x40000040 ;  /* 0x40000040ff057424 */ /* 0x000fc400078e00ff */
[----:B------:R-:W-:Y:S02]  /*13740*/  VIADD R8, R2, 0x4 ;  /* 0x0000000402087836 */ /* 0x000fe40000000000 */
[----:B------:R-:W-:Y:S02]  /*13750*/  IMAD.MOV.U32 R9, RZ, RZ, 0x40000040 ;  /* 0x40000040ff097424 */ /* 0x000fe400078e00ff */
[----:B0-----:R-:W-:Y:S01]  /*13760*/  IMAD.U32 R13, RZ, RZ, UR25 ;  /* 0x00000019ff0d7e24 */ /* 0x001fe2000f8e00ff */
[----:B------:R-:W-:Y:S02]  /*13770*/  WARPGROUP.DEPBAR.LE gsb0, 0x0 ;  /* 0x00008000000079c5 */ /* 0x000fe40000010000 */
[----:B------:R-:W-:-:S06]  /*13780*/  WARPGROUP.ARRIVE ;  /* 0x00000000000079c5 */ /* 0x000fcc0000000000 */
[----:B------:R-:W-:Y:S01]  /*13790*/  HGMMA.64x16x16.F32.BF16 R48, gdesc[UR4], RZ, !UPT, gsb0 ;  /* 0x00200000043079f0 */ /* 0x000fe2000c0018ff */
[----:B------:R-:W-:-:S07]  /*137a0*/  UIADD3 UR4, UR20, 0x2, URZ ;  /* 0x0000000214047890 */ /* 0x000fce000fffe03f */
[----:B------:R-:W-:Y:S02]  /*137b0*/  UMOV UR24, UR4 ;  /* 0x0000000400187c82 */ /* 0x000fe40008000000 */
[----:B------:R-:W-:-:S05]  /*137c0*/  IMAD.U32 R12, RZ, RZ, UR24 ;  /* 0x00000018ff0c7e24 */ /* 0x000fca000f8e00ff */
[----:B------:R0:W-:Y:S01]  /*137d0*/  STL.64 [R1+0x50], R12 ;  /* 0x0000500c01007387 */ /* 0x0001e20000100a00 */
[----:B------:R-:W-:Y:S02]  /*137e0*/  WARPGROUP.DEPBAR.LE gsb0, 0x0 ;  /* 0x00008000000079c5 */ /* 0x000fe40000010000 */
[----:B------:R-:W-:-:S06]  /*137f0*/  WARPGROUP.ARRIVE ;  /* 0x00000000000079c5 */ /* 0x000fcc0000000000 */
[----:B------:R-:W-:Y:S01]  /*13800*/  HGMMA.64x16x16.F32.BF16 R40, gdesc[UR8], RZ, !UPT, gsb0 ;  /* 0x00200000082879f0 */ /* 0x000fe2000c0018ff */
[----:B------:R-:W-:Y:S01]  /*13810*/  UMOV UR8, UR24 ;  /* 0x0000001800087c82 */ /* 0x000fe20008000000 */
[----:B------:R-:W-:Y:S01]  /*13820*/  UMOV UR9, UR25 ;  /* 0x0000001900097c82 */ /* 0x000fe20008000000 */
[----:B------:R-:W-:Y:S01]  /*13830*/  UMOV UR4, UR8 ;  /* 0x0000000800047c82 */ /* 0x000fe20008000000 */
[----:B------:R-:W-:Y:S01]  /*13840*/  UMOV UR5, UR9 ;  /* 0x0000000900057c82 */ /* 0x000fe20008000000 */
[----:B------:R-:W-:Y:S02]  /*13850*/  WARPGROUP.DEPBAR.LE gsb0, 0x0 ;  /* 0x00008000000079c5 */ /* 0x000fe40000010000 */
[----:B------:R-:W-:-:S06]  /*13860*/  WARPGROUP.ARRIVE ;  /* 0x00000000000079c5 */ /* 0x000fcc0000000000 */
[----:B------:R-:W-:Y:S01]  /*13870*/  HGMMA.64x16x16.F32.BF16 R32, gdesc[UR12], RZ, !UPT, gsb0 ;  /* 0x002000000c2079f0 */ /* 0x000fe2000c0018ff */
[----:B------:R-:W-:Y:S01]  /*13880*/  R2UR UR14, R4 ;  /* 0x00000000040e72ca */ /* 0x000fe200000e0000 */
[----:B------:R-:W-:Y:S01]  /*13890*/  UMOV UR12, UR8 ;  /* 0x00000008000c7c82 */ /* 0x000fe20008000000 */
[----:B------:R-:W-:Y:S01]  /*138a0*/  R2UR UR15, R5 ;  /* 0x00000000050f72ca */ /* 0x000fe200000e0000 */
[----:B------:R-:W-:Y:S01]  /*138b0*/  UMOV UR13, UR9 ;  /* 0x00000009000d7c82 */ /* 0x000fe20008000000 */
[----:B------:R-:W-:Y:S02]  /*138c0*/  VIADD R4, R2, 0x182 ;  /* 0x0000018202047836 */ /* 0x000fe40000000000 */
[----:B------:R-:W-:-:S03]  /*138d0*/  IMAD.MOV.U32 R5, RZ, RZ, 0x40000040 ;  /* 0x40000040ff057424 */ /* 0x000fc600078e00ff */
[----:B------:R-:W-:Y:S01]  /*138e0*/  R2UR UR6, R4 ;  /* 0x00000000040672ca */ /* 0x000fe200000e0000 */
[----:B------:R-:W-:Y:S01]  /*138f0*/  VIADD R4, R2, 0x84 ;  /* 0x0000008402047836 */ /* 0x000fe20000000000 */
[----:B------:R-:W-:Y:S01]  /*13900*/  R2UR UR7, R5 ;  /* 0x00000000050772ca */ /* 0x000fe200000e0000 */
[----:B------:R-:W-:Y:S01]  /*13910*/  IMAD.MOV.U32 R5, RZ, RZ, 0x40000040 ;  /* 0x40000040ff057424 */ /* 0x000fe200078e00ff */
        /* <DEDUP_REMOVED lines=15> */
[----:B------:R-:W-:Y:S01]  /*13a10*/  HGMMA.64x16x16.F32.BF16 R56, gdesc[UR24], R56, gsb0 ;  /* 0x00200000183879f0 */ /* 0x000fe20008001838 */
[----:B------:R-:W-:Y:S01]  /*13a20*/  R2UR UR26, R8 ;  /* 0x00000000081a72ca */ /* 0x000fe200000e0000 */
[----:B------:R-:W-:Y:S01]  /*13a30*/  UMOV UR25, 0x40000040 ;  /* 0x4000004000197882 */ /* 0x000fe20000000000 */
[----:B------:R-:W-:Y:S01]  /*13a40*/  R2UR UR27, R9 ;  /* 0x00000000091b72ca */ /* 0x000fe200000e0000 */
[----:B------:R-:W-:Y:S02]  /*13a50*/  VIADD R8, R2, 0x6 ;  /* 0x0000000602087836 */ /* 0x000fe40000000000 */
[----:B------:R-:W-:Y:S02]  /*13a60*/  IMAD.MOV.U32 R9, RZ, RZ, 0x40000040 ;  /* 0x40000040ff097424 */ /* 0x000fe400078e00ff */
[----:B0-----:R-:W-:Y:S01]  /*13a70*/  IMAD.U32 R13, RZ, RZ, UR25 ;  /* 0x00000019ff0d7e24 */ /* 0x001fe2000f8e00ff */
[----:B------:R-:W-:Y:S02]  /*13a80*/  WARPGROUP.DEPBAR.LE gsb0, 0x0 ;  /* 0x00008000000079c5 */ /* 0x000fe40000010000 */
[----:B------:R-:W-:-:S06]  /*13a90*/  WARPGROUP.ARRIVE ;  /* 0x00000000000079c5 */ /* 0x000fcc0000000000 */
[----:B------:R-:W-:Y:S01]  /*13aa0*/  HGMMA.64x16x16.F32.BF16 R48, gdesc[UR12], R48, gsb0 ;  /* 0x002000000c3079f0 */ /* 0x000fe20008001830 */
[----:B------:R-:W-:-:S07]  /*13ab0*/  UIADD3 UR12, UR20, 0x4, URZ ;  /* 0x00000004140c7890 */ /* 0x000fce000fffe03f */
[----:B------:R-:W-:Y:S02]  /*13ac0*/  UMOV UR24, UR12 ;  /* 0x0000000c00187c82 */ /* 0x000fe40008000000 */
[----:B------:R-:W-:-:S05]  /*13ad0*/  IMAD.U32 R12, RZ, RZ, UR24 ;  /* 0x00000018ff0c7e24 */ /* 0x000fca000f8e00ff */
[----:B------:R0:W-:Y:S01]  /*13ae0*/  STL.64 [R1+0x48], R12 ;  /* 0x0000480c01007387 */ /* 0x0001e20000100a00 */
[----:B------:R-:W-:Y:S02]  /*13af0*/  WARPGROUP.DEPBAR.LE gsb0, 0x0 ;  /* 0x00008000000079c5 */ /* 0x000fe40000010000 */
[----:B------:R-:W-:-:S06]  /*13b00*/  WARPGROUP.ARRIVE ;  /* 0x00000000000079c5 */ /* 0x000fcc0000000000 */
[----:B------:R-:W-:Y:S01]  /*13b10*/  HGMMA.64x16x16.F32.BF16 R40, gdesc[UR16], R40, gsb0 ;  /* 0x00200000102879f0 */ /* 0x000fe20008001828 */
[----:B------:R-:W-:Y:S01]  /*13b20*/  UMOV UR16, UR24 ;  /* 0x0000001800107c82 */ /* 0x000fe20008000000 */
[----:B------:R-:W-:Y:S01]  /*13b30*/  UMOV UR17, UR25 ;  /* 0x0000001900117c82 */ /* 0x000fe20008000000 */
[----:B------:R-:W-:Y:S01]  /*13b40*/  UMOV UR12, UR16 ;  /* 0x00000010000c7c82 */ /* 0x000fe20008000000 */
[----:B------:R-:W-:Y:S01]  /*13b50*/  UMOV UR13, UR17 ;  /* 0x00000011000d7c82 */ /* 0x000fe20008000000 */
[----:B------:R-:W-:Y:S02]  /*13b60*/  WARPGROUP.DEPBAR.LE gsb0, 0x0 ;  /* 0x00008000000079c5 */ /* 0x000fe40000010000 */
[----:B------:R-:W-:-:S06]  /*13b70*/  WARPGROUP.ARRIVE ;  /* 0x00000000000079c5 */ /* 0x000fcc0000000000 */
[----:B------:R-:W-:Y:S01]  /*13b80*/  HGMMA.64x16x16.F32.BF16 R32, gdesc[UR4], R32, gsb0 ;  /* 0x00200000042079f0 */ /* 0x000fe20008001820 */
        /* <DEDUP_REMOVED lines=35> */
[----:B------:R-:W-:Y:S01]  /*13dc0*/  UIADD3 UR4, UR20, 0x6, URZ ;  /* 0x0000000614047890 */ /* 0x000fe2000fffe03f */
[----:B------:R-:W-:Y:S01]  /*13dd0*/  R2UR UR6, R4 ;  /* 0x00000000040672ca */ /* 0x000fe200000e0000 */
[----:B------:R-:W-:Y:S01]  /*13de0*/  VIADD R4, R2, 0x186 ;  /* 0x0000018602047836 */ /* 0x000fe20000000000 */
[----:B------:R-:W-:Y:S01]  /*13df0*/  R2UR UR7, R5 ;  /* 0x00000000050772ca */ /* 0x000fe200000e0000 */
[----:B------:R-:W-:-:S03]  /*13e00*/  IMAD.MOV.U32 R5, RZ, RZ, 0x40000040 ;  /* 0x40000040ff057424 */ /* 0x000fc600078e00ff */
[----:B------:R-:W-:Y:S02]  /*13e10*/  UMOV UR24, UR4 ;  /* 0x0000000400187c82 */ /* 0x000fe40008000000 */
[----:B------:R-:W-:-:S05]  /*13e20*/  IMAD.U32 R12, RZ, RZ, UR24 ;  /* 0x00000018ff0c7e24 */ /* 0x000fca000f8e00ff */
[----:B------:R0:W-:Y:S01]  /*13e30*/  STL.64 [R1+0x40], R12 ;  /* 0x0000400c01007387 */ /* 0x0001e20000100a00 */
[----:B------:R-:W-:Y:S02]  /*13e40*/  WARPGROUP.DEPBAR.LE gsb0, 0x0 ;  /* 0x00008000000079c5 */ /* 0x000fe40000010000 */
[----:B------:R-:W-:-:S06]  /*13e50*/  WARPGROUP.ARRIVE ;  /* 0x00000000000079c5 */ /* 0x000fcc0000000000 */
[----:B------:R-:W-:Y:S01]  /*13e60*/  HGMMA.64x16x16.F32.BF16 R40, gdesc[UR8], R40, gsb0 ;  /* 0x00200000082879f0 */ /* 0x000fe20008001828 */
        /* <DEDUP_REMOVED lines=14> */
[----:B------:R-:W-:Y:S01]  /*13f50*/  UMOV UR16, UR24 ;  /* 0x0000001800107c82 */ /* 0x000fe20008000000 */
[----:B------:R-:W-:Y:S01]  /*13f60*/  UMOV UR17, UR25 ;  /* 0x0000001900117c82 */ /* 0x000fe20008000000 */
[----:B------:R-:W-:Y:S01]  /*13f70*/  UMOV UR4, UR16 ;  /* 0x0000001000047c82 */ /* 0x000fe20008000000 */
[----:B------:R-:W-:Y:S01]  /*13f80*/  UMOV UR5, UR17 ;  /* 0x0000001100057c82 */ /* 0x000fe20008000000 */
[----:B------:R-:W-:Y:S01]  /*13f90*/  UMOV UR8, UR16 ;  /* 0x0000001000087c82 */ /* 0x000fe20008000000 */
[----:B------:R-:W-:Y:S01]  /*13fa0*/  UMOV UR9, UR17 ;  /* 0x0000001100097c82 */ /* 0x000fe20008000000 */
[----:B------:R-:W-:Y:S01]  /*13fb0*/  UMOV UR12, UR16 ;  /* 0x00000010000c7c82 */ /* 0x000fe20008000000 */
[----:B------:R-:W-:Y:S01]  /*13fc0*/  UMOV UR13, UR17 ;  /* 0x00000011000d7c82 */ /* 0x000fe20008000000 */
[----:B------:R-:W-:Y:S01]  /*13fd0*/  R2UR UR18, R6 ;  /* 0x00000000061272ca */ /* 0x000fe200000e0000 */
[----:B------:R-:W-:Y:S01]  /*13fe0*/  VIADD R6, R2, 0x380 ;  /* 0x0000038002067836 */ /* 0x000fe20000000000 */
[----:B------:R-:W-:Y:S01]  /*13ff0*/  R2UR UR19, R7 ;  /* 0x00000000071372ca */ /* 0x000fe200000e0000 */
[----:B------:R-:W-:Y:S01]  /*14000*/  IMAD.MOV.U32 R7, RZ, RZ, 0x40000040 ;  /* 0x40000040ff077424 */ /* 0x000fe200078e00ff */
[----:B------:R-:W-:-:S02]  /*14010*/  WARPGROUP.DEPBAR.LE gsb0, 0x0 ;  /* 0x00008000000079c5 */ /* 0x000fc40000010000 */
        /* <DEDUP_REMOVED lines=263> */
[----:B------:R-:W-:Y:S01]  /*15090*/  UIADD3 UR4, UR20, 0x802, URZ ;  /* 0x0000080214047890 */ /* 0x000fe2000fffe03f */
[----:B------:R-:W-:Y:S02]  /*150a0*/  R2UR UR6, R4 ;  /* 0x00000000040672ca */ /* 0x000fe400000e0000 */
[----:B------:R-:W-:-:S04]  /*150b0*/  R2UR UR7, R5 ;  /* 0x00000000050772ca */ /* 0x000fc800000e0000 */
[----:B------:R-:W-:Y:S02]  /*150c0*/  UMOV UR24, UR4 ;  /* 0x0000000400187c82 */ /* 0x000fe40008000000 */
[----:B------:R-:W-:Y:S01]  /*150d0*/  IMAD.U32 R12, RZ, RZ, UR24 ;  /* 0x00000018ff0c7e24 */ /* 0x000fe2000f8e00ff */
[----:B------:R-:W-:Y:S02]  /*150e0*/  WARPGROUP.DEPBAR.LE gsb0, 0x0 ;  /* 0x00008000000079c5 */ /* 0x000fe40000010000 */
[----:B------:R-:W-:Y:S01]  /*150f0*/  WARPGROUP.ARRIVE ;  /* 0x00000000000079c5 */ /* 0x000fe20000000000 */
[----:B------:R-:W-:Y:S01]  /*15100*/  VIADD R4, R2, 0x584 ;  /* 0x0000058402047836 */ /* 0x000fe20000000000 */
[----:B------:R-:W-:Y:S01]  /*15110*/  UIADD3 UR52, UR20, 0x806, URZ ;  /* 0x0000080614347890 */ /* 0x000fe2000fffe03f */
[----:B------:R-:W-:Y:S01]  /*15120*/  IMAD.MOV.U32 R5, RZ, RZ, 0x40000040 ;  /* 0x40000040ff057424 */ /* 0x000fe200078e00ff */
[----:B------:R-:W-:Y:S01]  /*15130*/  UMOV UR53, 0x40000040 ;  /* 0x4000004000357882 */ /* 0x000fe20000000000 */
[----:B------:R-:W-:Y:S01]  /*15140*/  UIADD3 UR48, UR20, 0xc00, URZ ;  /* 0x00000c0014307890 */ /* 0x000fe2000fffe03f */
[----:B------:R-:W-:Y:S01]  /*15150*/  HGMMA.64x16x16.F32.BF16 R32, gdesc[UR8], R32, gsb0 ;  /* 0x00200000082079f0 */ /* 0x000fe20008001820 */
[----:B------:R-:W-:Y:S01]  /*15160*/  UMOV UR8, UR24 ;  /* 0x0000001800087c82 */ /* 0x000fe20008000000 */
[----:B------:R-:W-:Y:S01]  /*15170*/  UMOV UR9, UR25 ;  /* 0x0000001900097c82 */ /* 0x000fe20008000000 */
[----:B------:R-:W-:Y:S01]  /*15180*/  UMOV UR16, UR8 ;  /* 0x0000000800107c82 */ /* 0x000fe20008000000 */
[----:B------:R-:W-:Y:S01]  /*15190*/  UMOV UR17, UR9 ;  /* 0x0000000900117c82 */ /* 0x000fe20008000000 */
[----:B------:R-:W-:Y:S01]  /*151a0*/  UMOV UR4, UR8 ;  /* 0x0000000800047c82 */ /* 0x000fe20008000000 */
[----:B------:R-:W-:Y:S01]  /*151b0*/  UMOV UR5, UR9 ;  /* 0x0000000900057c82 */ /* 0x000fe20008000000 */
[----:B------:R-:W-:Y:S01]  /*151c0*/  UMOV UR49, 0x40000040 ;  /* 0x4000004000317882 */ /* 0x000fe20000000000 */
[----:B------:R-:W-:Y:S01]  /*151d0*/  UIADD3 UR44, UR20, 0xc02, URZ ;  /* 0x00000c02142c7890 */ /* 0x000fe2000fffe03f */
[----:B------:R0:W-:Y:S01]  /*151e0*/  STL.64 [R1+0x8], R12 ;  /* 0x0000080c01007387 */ /* 0x0001e20000100a00 */
[----:B------:R-:W-:Y:S01]  /*151f0*/  UMOV UR45, 0x40000040 ;  /* 0x40000040002d7882 */ /* 0x000fe20000000000 */
[----:B------:R-:W-:Y:S01]  /*15200*/  UIADD3 UR40, UR20, 0xc04, URZ ;  /* 0x00000c0414287890 */ /* 0x000fe2000fffe03f */
[----:B------:R-:W-:Y:S01]  /*15210*/  UMOV UR41, 0x40000040 ;  /* 0x4000004000297882 */ /* 0x000fe20000000000 */
[----:B------:R-:W2:Y:S01]  /*15220*/  LDL R64, [R1+0x78] ;  /* 0x0000780001407983 */ /* 0x000ea20000100800 */
        /* <DEDUP_REMOVED lines=9> */
[----:B------:R-:W-:Y:S02]  /*152c0*/  R2UR UR10, R6 ;  /* 0x00000000060a72ca */ /* 0x000fe400000e0000 */
[----:B------:R-:W-:Y:S01]  /*152d0*/  R2UR UR11, R7 ;  /* 0x00000000070b72ca */ /* 0x000fe200000e0000 */
[----:B------:R-:W-:Y:S02]  /*152e0*/  WARPGROUP.DEPBAR.LE gsb0, 0x0 ;  /* 0x00008000000079c5 */ /* 0x000fe40000010000 */
[----:B------:R-:W-:-:S06]  /*152f0*/  WARPGROUP.ARRIVE ;  /* 0x00000000000079c5 */ /* 0x000fcc0000000000 */
[----:B------:R-:W-:Y:S01]  /*15300*/  HGMMA.64x16x16.F32.BF16 R56, gdesc[UR24], R56, gsb0 ;  /* 0x00200000183879f0 */ /* 0x000fe20008001838 */
[----:B------:R-:W-:Y:S01]  /*15310*/  R2UR UR26, R8 ;  /* 0x00000000081a72ca */ /* 0x000fe200000e0000 */
[----:B------:R-:W-:Y:S01]  /*15320*/  UMOV UR25, 0x40000040 ;  /* 0x4000004000197882 */ /* 0x000fe20000000000 */
[----:B------:R-:W-:Y:S01]  /*15330*/  R2UR UR27, R9 ;  /* 0x00000000091b72ca */ /* 0x000fe200000e0000 */
[----:B------:R-:W-:Y:S02]  /*15340*/  WARPGROUP.DEPBAR.LE gsb0, 0x0 ;  /* 0x00008000000079c5 */ /* 0x000fe40000010000 */
[----:B------:R-:W-:Y:S01]  /*15350*/  WARPGROUP.ARRIVE ;  /* 0x00000000000079c5 */ /* 0x000fe20000000000 */
[C---:B------:R-:W-:Y:S02]  /*15360*/  VIADD R6, R2.reuse, 0x604 ;  /* 0x0000060402067836 */ /* 0x040fe40000000000 */
[----:B------:R-:W-:Y:S02]  /*15370*/  IMAD.MOV.U32 R7, RZ, RZ, 0x40000040 ;  /* 0x40000040ff077424 */ /* 0x000fe400078e00ff */
[----:B------:R-:W-:Y:S01]  /*15380*/  VIADD R8, R2, 0x506 ;  /* 0x0000050602087836 */ /* 0x000fe20000000000 */
[----:B------:R-:W-:Y:S01]  /*15390*/  HGMMA.64x16x16.F32.BF16 R48, gdesc[UR16], R48, gsb0 ;  /* 0x00200000103079f0 */ /* 0x000fe20008001830 */
[----:B------:R-:W-:Y:S01]  /*153a0*/  UIADD3 UR36, UR20, 0xc06, URZ ;  /* 0x00000c0614247890 */ /* 0x000fe2000fffe03f */
[----:B------:R-:W-:Y:S01]  /*153b0*/  UMOV UR37, 0x40000040 ;  /* 0x4000004000257882 */ /* 0x000fe20000000000 */
[----:B------:R-:W-:-:S02]  /*153c0*/  IMAD.MOV.U32 R3, RZ, RZ, 0x40000040 ;  /* 0x40000040ff037424 */ /* 0x000fc400078e00ff */
[----:B0-----:R-:W-:Y:S01]  /*153d0*/  IMAD.U32 R13, RZ, RZ, UR25 ;  /* 0x00000019ff0d7e24 */ /* 0x001fe2000f8e00ff */
[----:B------:R-:W-:Y:S02]  /*153e0*/  WARPGROUP.DEPBAR.LE gsb0, 0x0 ;  /* 0x00008000000079c5 */ /* 0x000fe40000010000 */
[----:B------:R-:W-:-:S06]  /*153f0*/  WARPGROUP.ARRIVE ;  /* 0x00000000000079c5 */ /* 0x000fcc0000000000 */
[----:B------:R-:W-:Y:S01]  /*15400*/  HGMMA.64x16x16.F32.BF16 R40, gdesc[UR12], R40, gsb0 ;  /* 0x002000000c2879f0 */ /* 0x000fe20008001828 */
[----:B------:R-:W-:-:S07]  /*15410*/  UIADD3 UR12, UR20, 0x804, URZ ;  /* 0x00000804140c7890 */ /* 0x000fce000fffe03f */
[----:B------:R-:W-:Y:S01]  /*15420*/  UMOV UR24, UR12 ;  /* 0x0000000c00187c82 */ /* 0x000fe20008000000 */
[----:B------:R-:W-:Y:S01]  /*15430*/  R2UR UR18, R4 ;  /* 0x00000000041272ca */ /* 0x000fe200000e0000 */
[----:B------:R-:W-:Y:S02]  /*15440*/  WARPGROUP.DEPBAR.LE gsb0, 0x0 ;  /* 0x00008000000079c5 */ /* 0x000fe40000010000 */
[----:B------:R-:W-:Y:S01]  /*15450*/  WARPGROUP.ARRIVE ;  /* 0x00000000000079c5 */ /* 0x000fe20000000000 */
[----:B------:R-:W-:Y:S01]  /*15460*/  R2UR UR19, R5 ;  /* 0x00000000051372ca */ /* 0x000fe200000e0000 */
[----:B------:R-:W-:Y:S01]  /*15470*/  IMAD.MOV.U32 R9, RZ, RZ, 0x40000040 ;  /* 0x40000040ff097424 */ /* 0x000fe200078e00ff */
[----:B------:R-:W-:Y:S01]  /*15480*/  R2UR UR14, R6 ;  /* 0x00000000060e72ca */ /* 0x000fe200000e0000 */
[----:B------:R-:W-:Y:S02]  /*15490*/  IMAD.U32 R12, RZ, RZ, UR24 ;  /* 0x00000018ff0c7e24 */ /* 0x000fe4000f8e00ff */
[----:B------:R-:W-:Y:S03]  /*154a0*/  HGMMA.64x16x16.F32.BF16 R32, gdesc[UR4], R32, gsb0 ;  /* 0x00200000042079f0 */ /* 0x000fe60008001820 */
[----:B------:R-:W-:-:S02]  /*154b0*/  WARPGROUP.DEPBAR.LE gsb0, 0x0 ;  /* 0x00008000000079c5 */ /* 0x000fc40000010000 */
        /* <DEDUP_REMOVED lines=14> */
[----:B------:R-:W-:Y:S01]  /*155a0*/  UMOV UR13, UR5 ;  /* 0x00000005000d7c82 */ /* 0x000fe20008000000 */
[----:B------:R-:W-:Y:S01]  /*155b0*/  VIADD R4, R2, 0x684 ;  /* 0x0000068402047836 */ /* 0x000fe20000000000 */
[----:B------:R-:W-:Y:S02]  /*155c0*/  WARPGROUP.DEPBAR.LE gsb0, 0x0 ;  /* 0x00008000000079c5 */ /* 0x000fe40000010000 */
[----:B------:R-:W-:-:S07]  /*155d0*/  WARPGROUP.ARRIVE ;  /* 0x00000000000079c5 */ /* 0x000fce0000000000 */
[----:B------:R-:W-:Y:S01]  /*155e0*/  HGMMA.64x16x16.F32.BF16 R40, gdesc[UR12], R40, gsb0 ;  /* 0x002000000c2879f0 */ /* 0x000fe20008001828 */
[----:B------:R-:W-:Y:S01]  /*155f0*/  IMAD.MOV.U32 R5, RZ, RZ, 0x40000040 ;  /* 0x40000040ff057424 */ /* 0x000fe200078e00ff */
[----:B------:R-:W-:-:S04]  /*15600*/  R2UR UR10, R4 ;  /* 0x00000000040a72ca */ /* 0x000fc800000e0000 */
[----:B------:R-:W-:Y:S01]  /*15610*/  R2UR UR11, R5 ;  /* 0x00000000050b72ca */ /* 0x000fe200000e0000 */
[----:B------:R-:W-:Y:S01]  /*15620*/  UMOV UR8, UR4 ;  /* 0x0000000400087c82 */ /* 0x000fe20008000000 */
[----:B------:R-:W-:Y:S01]  /*15630*/  UMOV UR9, UR5 ;  /* 0x0000000500097c82 */ /* 0x000fe20008000000 */
[----:B------:R-:W-:Y:S02]  /*15640*/  WARPGROUP.DEPBAR.LE gsb0, 0x0 ;  /* 0x00008000000079c5 */ /* 0x000fe40000010000 */
[----:B------:R-:W-:-:S08]  /*15650*/  WARPGROUP.ARRIVE ;  /* 0x00000000000079c5 */ /* 0x000fd00000000000 */
[----:B------:R-:W-:Y:S01]  /*15660*/  HGMMA.64x16x16.F32.BF16 R32, gdesc[UR8], R32, gsb0 ;  /* 0x00200000082079f0 */ /* 0x000fe20008001820 */
[----:B------:R-:W-:Y:S02]  /*15670*/  VIADD R6, R2, 0x704 ;  /* 0x0000070402067836 */ /* 0x000fe40000000000 */
[----:B------:R-:W-:-:S03]  /*15680*/  IMAD.MOV.U32 R7, RZ, RZ, 0x40000040 ;  /* 0x40000040ff077424 */ /* 0x000fc600078e00ff */
[----:B------:R-:W-:Y:S02]  /*15690*/  R2UR UR6, R6 ;  /* 0x00000000060672ca */ /* 0x000fe400000e0000 */
[----:B------:R-:W-:Y:S01]  /*156a0*/  R2UR UR7, R7 ;  /* 0x00000000070772ca */ /* 0x000fe200000e0000 */
[----:B------:R-:W-:Y:S02]  /*156b0*/  WARPGROUP.DEPBAR.LE gsb0, 0x0 ;  /* 0x00008000000079c5 */ /* 0x000fe40000010000 */
[----:B------:R-:W-:-:S10]  /*156c0*/  WARPGROUP.ARRIVE ;  /* 0x00000000000079c5 */ /* 0x000fd40000000000 */
[----:B------:R-:W-:Y:S01]  /*156d0*/  HGMMA.64x16x16.F32.BF16 R24, gdesc[UR4], R24, gsb0 ;  /* 0x00200000041879f0 */ /* 0x000fe20008001818 */
[----:B------:R-:W-:Y:S02]  /*156e0*/  R2UR UR54, R8 ;  /* 0x00000000083672ca */ /* 0x000fe400000e0000 */
[----:B------:R-:W-:Y:S01]  /*156f0*/  R2UR UR55, R9 ;  /* 0x00000000093772ca */ /* 0x000fe200000e0000 */
[----:B------:R-:W-:Y:S01]  /*15700*/  VIADD R4, R2, 0x586 ;  /* 0x0000058602047836 */ /* 0x000fe20000000000 */
[----:B------:R-:W-:Y:S02]  /*15710*/  WARPGROUP.DEPBAR.LE gsb0, 0x0 ;  /* 0x00008000000079c5 */ /* 0x000fe40000010000 */
[----:B------:R-:W-:-:S09]  /*15720*/  WARPGROUP.ARRIVE ;  /* 0x00000000000079c5 */ /* 0x000fd20000000000 */
        /* <DEDUP_REMOVED lines=156> */
[C---:B------:R-:W-:Y:S01]  /*160f0*/  VIADD R6, R2.reuse, 0x984 ;  /* 0x0000098402067836 */ /* 0x040fe20000000000 */
[----:B------:R-:W-:Y:S01]  /*16100*/  UMOV UR4, UR40 ;  /* 0x0000002800047c82 */ /* 0x000fe20008000000 */
[----:B------:R-:W-:Y:S01]  /*16110*/  IMAD.MOV.U32 R7, RZ, RZ, 0x40000040 ;  /* 0x40000040ff077424 */ /* 0x000fe200078e00ff */
[----:B------:R-:W-:Y:S01]  /*16120*/  UMOV UR5, UR41 ;  /* 0x0000002900057c82 */ /* 0x000fe20008000000 */
[----:B------:R-:W-:Y:S01]  /*16130*/  VIADD R8, R2, 0x786 ;  /* 0x0000078602087836 */ /* 0x000fe20000000000 */
[----:B------:R-:W-:Y:S01]  /*16140*/  R2UR UR6, R6 ;  /* 0x00000000060672ca */ /* 0x000fe200000e0000 */
[----:B------:R-:W-:Y:S01]  /*16150*/  IMAD.MOV.U32 R9, RZ, RZ, 0x40000040 ;  /* 0x40000040ff097424 */ /* 0x000fe200078e00ff */
[----:B------:R-:W-:Y:S01]  /*16160*/  R2UR UR7, R7 ;  /* 0x00000000070772ca */ /* 0x000fe200000e0000 */
[----:B------:R-:W-:Y:S01]  /*16170*/  VIADD R4, R2, 0x806 ;  /* 0x0000080602047836 */ /* 0x000fe20000000000 */
[----:B------:R-:W-:Y:S01]  /*16180*/  ULDC UR8, c[0x0][0x9d8] ;  /* 0x0002760000087ab9 */ /* 0x000fe20000000800 */
[----:B------:R-:W-:-:S02]  /*16190*/  WARPGROUP.DEPBAR.LE gsb0, 0x0 ;  /* 0x00008000000079c5 */ /* 0x000fc40000010000 */
[----:B------:R-:W-:-:S08]  /*161a0*/  WARPGROUP.ARRIVE ;  /* 0x00000000000079c5 */ /* 0x000fd00000000000 */
[----:B------:R-:W-:Y:S01]  /*161b0*/  HGMMA.64x16x16.F32.BF16 R24, gdesc[UR4], R24, gsb0 ;  /* 0x00200000041879f0 */ /* 0x000fe20008001818 */
[----:B------:R-:W-:Y:S02]  /*161c0*/  R2UR UR38, R8 ;  /* 0x00000000082672ca */ /* 0x000fe400000e0000 */
[----:B------:R-:W-:Y:S01]  /*161d0*/  R2UR UR39, R9 ;  /* 0x00000000092772ca */ /* 0x000fe200000e0000 */
[----:B------:R-:W-:Y:S01]  /*161e0*/  IMAD.MOV.U32 R5, RZ, RZ, 0x40000040 ;  /* 0x40000040ff057424 */ /* 0x000fe200078e00ff */
[----:B------:R-:W-:Y:S02]  /*161f0*/  WARPGROUP.DEPBAR.LE gsb0, 0x0 ;  /* 0x00008000000079c5 */ /* 0x000fe40000010000 */
[----:B------:R-:W-:-:S09]  /*16200*/  WARPGROUP.ARRIVE ;  /* 0x00000000000079c5 */ /* 0x000fd20000000000 */
[----:B------:R-:W-:Y:S01]  /*16210*/  HGMMA.64x16x16.F32.BF16 R56, gdesc[UR36], R56, gsb0 ;  /* 0x00200000243879f0 */ /* 0x000fe20008001838 */
[----:B------:R-:W-:Y:S02]  /*16220*/  R2UR UR6, R4 ;  /* 0x00000000040672ca */ /* 0x000fe400000e0000 */
[----:B------:R-:W-:Y:S01]  /*16230*/  R2UR UR7, R5 ;  /* 0x00000000050772ca */ /* 0x000fe200000e0000 */
[----:B------:R-:W-:Y:S01]  /*16240*/  UMOV UR4, UR36 ;  /* 0x0000002400047c82 */ /* 0x000fe20008000000 */
[----:B------:R-:W-:Y:S01]  /*16250*/  UMOV UR5, UR37 ;  /* 0x0000002500057c82 */ /* 0x000fe20008000000 */
[----:B--2---:R-:W-:Y:S01]  /*16260*/  IADD3 R147, R147, 0x50, -R64 ;  /* 0x0000005093937810 */ /* 0x004fe20007ffe840 */
[----:B------:R0:W-:Y:S01]  /*16270*/  STL.64 [R1], R12 ;  /* 0x0000000c01007387 */ /* 0x0001e20000100a00 */
[----:B------:R-:W-:Y:S01]  /*16280*/  @!P1 VIADD R0, R0, 0x38840 ;  /* 0x0003884000009836 */ /* 0x000fe20000000000 */
[----:B------:R-:W-:Y:S01]  /*16290*/  ULDC UR39, c[0x0][0x9d8] ;  /* 0x0002760000277ab9 */ /* 0x000fe20000000800 */
[----:B------:R-:W-:Y:S01]  /*162a0*/  ULDC UR38, c[0x0][0x988] ;  /* 0x0002620000267ab9 */ /* 0x000fe20000000800 */
[----:B------:R-:W-:-:S02]  /*162b0*/  WARPGROUP.DEPBAR.LE gsb0, 0x0 ;  /* 0x00008000000079c5 */ /* 0x000fc40000010000 */
[----:B------:R-:W-:-:S06]  /*162c0*/  WARPGROUP.ARRIVE ;  /* 0x00000000000079c5 */ /* 0x000fcc0000000000 */
        /* <DEDUP_REMOVED lines=19> */
[----:B------:R-:W-:Y:S01]  /*16400*/  VIADD R2, R2, 0x986 ;  /* 0x0000098602027836 */ /* 0x000fe20000000000 */
[----:B------:R-:W-:-:S04]  /*16410*/  R2UR UR7, R3 ;  /* 0x00000000030772ca */ /* 0x000fc800000e0000 */
[----:B------:R-:W-:Y:S01]  /*16420*/  R2UR UR6, R2 ;  /* 0x00000000020672ca */ /* 0x000fe200000e0000 */
[----:B------:R-:W-:Y:S01]  /*16430*/  FMUL.FTZ R6, R56, UR8 ;  /* 0x0000000838067c20 */ /* 0x000fe20008410000 */
[----:B------:R-:W-:Y:S01]  /*16440*/  FMUL.FTZ R7, R57, UR8 ;  /* 0x0000000839077c20 */ /* 0x000fe20008410000 */
[----:B------:R-:W-:Y:S01]  /*16450*/  FMUL.FTZ R8, R60, UR8 ;  /* 0x000000083c087c20 */ /* 0x000fe20008410000 */
[----:B------:R-:W-:Y:S01]  /*16460*/  UMOV UR4, UR36 ;  /* 0x0000002400047c82 */ /* 0x000fe20008000000 */
[----:B------:R-:W-:Y:S02]  /*16470*/  UMOV UR5, UR37 ;  /* 0x0000002500057c82 */ /* 0x000fe40008000000 */
[----:B------:R-:W1:Y:S01]  /*16480*/  MUFU.TANH R6, R6 ;  /* 0x0000000600067308 */ /* 0x000e620000002400 */
[----:B------:R-:W-:Y:S01]  /*16490*/  FMUL.FTZ R11, R61, UR8 ;  /* 0x000000083d0b7c20 */ /* 0x000fe20008410000 */
[----:B0-----:R-:W-:-:S06]  /*164a0*/  FMUL.FTZ R13, R58, UR8 ;  /* 0x000000083a0d7c20 */ /* 0x001fcc0008410000 */
[----:B------:R-:W-:Y:S01]  /*164b0*/  MUFU.TANH R7, R7 ;  /* 0x0000000700077308 */ /* 0x000fe20000002400 */
[----:B------:R-:W-:Y:S01]  /*164c0*/  FMUL.FTZ R14, R48, UR8 ;  /* 0x00000008300e7c20 */ /* 0x000fe20008410000 */
[----:B------:R-:W-:-:S06]  /*164d0*/  IMAD R2, R92, -0x50, R147 ;  /* 0xffffffb05c027824 */ /* 0x000fcc00078e0293 */
[----:B------:R-:W-:Y:S01]  /*164e0*/  MUFU.TANH R8, R8 ;  /* 0x0000000800087308 */ /* 0x000fe20000002400 */
[----:B------:R-:W-:Y:S01]  /*164f0*/  FMUL.FTZ R9, R59, UR8 ;  /* 0x000000083b097c20 */ /* 0x000fe20008410000 */
[----:B------:R-:W-:Y:S01]  /*16500*/  FMUL.FTZ R12, R49, UR8 ;  /* 0x00000008310c7c20 */ /* 0x000fe20008410000 */
[----:B------:R-:W-:-:S05]  /*16510*/  FMUL.FTZ R4, R42, UR8 ;  /* 0x000000082a047c20 */ /* 0x000fca0008410000 */
[----:B------:R-:W0:Y:S01]  /*16520*/  MUFU.TANH R11, R11 ;  /* 0x0000000b000b7308 */ /* 0x000e220000002400 */
[----:B------:R-:W-:Y:S02]  /*16530*/  WARPGROUP.DEPBAR.LE gsb0, 0x0 ;  /* 0x00008000000079c5 */ /* 0x000fe40000010000 */
[----:B------:R-:W-:-:S06]  /*16540*/  WARPGROUP.ARRIVE ;  /* 0x00000000000079c5 */ /* 0x000fcc0000000000 */
[----:B------:R-:W-:Y:S01]  /*16550*/  HGMMA.64x16x16.F32.BF16 R24, gdesc[UR4], R24, gsb0 ;  /* 0x00200000041879f0 */ /* 0x000fe20008001818 */
[----:B------:R-:W-:Y:S01]  /*16560*/  MUFU.TANH R13, R13 ;  /* 0x0000000d000d7308 */ /* 0x000fe20000002400 */
[----:B------:R-:W-:Y:S01]  /*16570*/  FMUL.FTZ R62, R62, UR8 ;  /* 0x000000083e3e7c20 */ /* 0x000fe20008410000 */
[----:B------:R-:W-:Y:S01]  /*16580*/  FMUL.FTZ R54, R54, UR8 ;  /* 0x0000000836367c20 */ /* 0x000fe20008410000 */
[----:B------:R-:W-:Y:S01]  /*16590*/  ISETP.GT.AND P6, PT, R2, RZ, PT ;  /* 0x000000ff0200720c */ /* 0x000fe20003fc4270 */
[----:B------:R-:W-:Y:S01]  /*165a0*/  FMUL.FTZ R20, R52, UR8 ;  /* 0x0000000834147c20 */ /* 0x000fe20008410000 */
[----:B------:R-:W-:-:S03]  /*165b0*/  ISETP.GT.AND P5, PT, R2, 0x1, PT ;  /* 0x000000010200780c */ /* 0x000fc60003fa4270 */
[----:B------:R-:W2:Y:S01]  /*165c0*/  MUFU.TANH R14, R14 ;  /* 0x0000000e000e7308 */ /* 0x000ea20000002400 */
[----:B------:R-:W-:Y:S01]  /*165d0*/  FMUL.FTZ R48, R40, UR8 ;  /* 0x0000000828307c20 */ /* 0x000fe20008410000 */
[----:B------:R-:W-:Y:S01]  /*165e0*/  FMUL.FTZ R43, R43, UR8 ;  /* 0x000000082b2b7c20 */ /* 0x000fe20008410000 */
[----:B------:R-:W-:Y:S01]  /*165f0*/  FMUL.FTZ R40, R41, UR8 ;  /* 0x0000000829287c20 */ /* 0x000fe20008410000 */
[----:B------:R-:W-:Y:S01]  /*16600*/  ISETP.GT.AND P4, PT, R2, 0x8, PT ;  /* 0x000000080200780c */ /* 0x000fe20003f84270 */
[----:B------:R-:W-:Y:S01]  /*16610*/  FMUL.FTZ R63, R63, UR8 ;  /* 0x000000083f3f7c20 */ /* 0x000fe20008410000 */
[----:B-1----:R-:W-:Y:S02]  /*16620*/  FSEL R41, R6, -INF , P6 ;  /* 0xff80000006297808 */ /* 0x002fe40003000000 */
[----:B------:R-:W1:Y:S01]  /*16630*/  MUFU.TANH R9, R9 ;  /* 0x0000000900097308 */ /* 0x000e620000002400 */
[----:B------:R-:W-:Y:S01]  /*16640*/  FMUL.FTZ R5, R53, UR8 ;  /* 0x0000000835057c20 */ /* 0x000fe20008410000 */
[----:B------:R-:W-:Y:S01]  /*16650*/  FMUL.FTZ R50, R50, UR8 ;  /* 0x0000000832327c20 */ /* 0x000fe20008410000 */
[----:B------:R-:W-:-:S05]  /*16660*/  ISETP.GT.AND P2, PT, R2, 0x9, PT ;  /* 0x000000090200780c */ /* 0x000fca0003f44270 */
[----:B------:R-:W3:Y:S01]  /*16670*/  MUFU.TANH R12, R12 ;  /* 0x0000000c000c7308 */ /* 0x000ee20000002400 */
[----:B------:R-:W-:Y:S01]  /*16680*/  FMUL.FTZ R3, R46, UR8 ;  /* 0x000000082e037c20 */ /* 0x000fe20008410000 */
[----:B------:R-:W-:Y:S01]  /*16690*/  FMUL.FTZ R51, R51, UR8 ;  /* 0x0000000833337c20 */ /* 0x000fe20008410000 */
[----:B------:R-:W-:Y:S01]  /*166a0*/  ISETP.GT.AND P3, PT, R2, 0x10, PT ;  /* 0x000000100200780c */ /* 0x000fe20003f64270 */
[----:B------:R-:W-:Y:S01]  /*166b0*/  FMUL.FTZ R42, R44, UR8 ;  /* 0x000000082c2a7c20 */ /* 0x000fe20008410000 */
[----:B------:R-:W-:Y:S01]  /*166c0*/  FMUL.FTZ R55, R55, UR8 ;  /* 0x0000000837377c20 */ /* 0x000fe20008410000 */
[----:B------:R-:W-:Y:S01]  /*166d0*/  FMUL.FTZ R32, R32, UR8 ;  /* 0x0000000820207c20 */ /* 0x000fe20008410000 */
[----:B------:R-:W-:Y:S01]  /*166e0*/  FMUL.FTZ R33, R33, UR8 ;  /* 0x0000000821217c20 */ /* 0x000fe20008410000 */
[----:B------:R4:W-:Y:S01]  /*166f0*/  MUFU.TANH R52, R4 ;  /* 0x0000000400347308 */ /* 0x0009e20000002400 */
[----:B0-----:R-:W-:Y:S01]  /*16700*/  FSEL R49, R11, -INF , P2 ;  /* 0xff8000000b317808 */ /* 0x001fe20001000000 */
[----:B------:R-:W-:Y:S01]  /*16710*/  FMUL.FTZ R36, R36, UR8 ;  /* 0x0000000824247c20 */ /* 0x000fe20008410000 */
[----:B------:R-:W-:Y:S01]  /*16720*/  FMUL.FTZ R37, R37, UR8 ;  /* 0x0000000825257c20 */ /* 0x000fe20008410000 */
[----:B------:R-:W-:Y:S01]  /*16730*/  FMUL.FTZ R34, R34, UR8 ;  /* 0x0000000822227c20 */ /* 0x000fe20008410000 */
[----:B------:R-:W-:Y:S01]  /*16740*/  FMUL.FTZ R35, R35, UR8 ;  /* 0x0000000823237c20 */ /* 0x000fe20008410000 */
[----:B------:R-:W-:Y:S01]  /*16750*/  FMUL.FTZ R38, R38, UR8 ;  /* 0x0000000826267c20 */ /* 0x000fe20008410000 */
[----:B------:R-:W-:Y:S01]  /*16760*/  FMUL.FTZ R39, R39, UR8 ;  /* 0x0000000827277c20 */ /* 0x000fe20008410000 */
[----:B------:R-:W-:Y:S01]  /*16770*/  MUFU.TANH R15, R54 ;  /* 0x00000036000f7308 */ /* 0x000fe20000002400 */
[----:B----4-:R-:W-:Y:S01]  /*16780*/  FSEL R4, R7, -INF , P5 ;  /* 0xff80000007047808 */ /* 0x010fe20002800000 */
[----:B------:R-:W-:-:S06]  /*16790*/  ULDC UR4, c[0x0][0x988] ;  /* 0x0002620000047ab9 */ /* 0x000fcc0000000800 */
[----:B------:R-:W0:Y:S08]  /*167a0*/  MUFU.TANH R62, R62 ;  /* 0x0000003e003e7308 */ /* 0x000e300000002400 */
[----:B------:R4:W-:Y:S08]  /*167b0*/  MUFU.TANH R54, R43 ;  /* 0x0000002b00367308 */ /* 0x0009f00000002400 */
[----:B------:R-:W-:Y:S01]  /*167c0*/  MUFU.TANH R20, R20 ;  /* 0x0000001400147308 */ /* 0x000fe20000002400 */
[----:B----4-:R-:W-:-:S02]  /*167d0*/  FSEL R43, R8, -INF , P4 ;  /* 0xff800000082b7808 */ /* 0x010fc40002000000 */
[----:B------:R-:W-:-:S05]  /*167e0*/  FMNMX.FTZ R8, R41, R4, !PT ;  /* 0x0000000429087209 */ /* 0x000fca0007810000 */
[----:B------:R-:W4:Y:S01]  /*167f0*/  MUFU.TANH R63, R63 ;  /* 0x0000003f003f7308 */ /* 0x000f220000002400 */
[----:B------:R-:W-:Y:S01]  /*16800*/  FMNMX.FTZ R8, R43, R8, !PT ;  /* 0x000000082b087209 */ /* 0x000fe20007810000 */
[----:B------:R-:W-:Y:S01]  /*16810*/  FMUL.FTZ R44, R45, UR8 ;  /* 0x000000082d2c7c20 */ /* 0x000fe20008410000 */
[----:B--2---:R-:W-:-:S05]  /*16820*/  FSEL R45, R14, -INF , P3 ;  /* 0xff8000000e2d7808 */ /* 0x004fca0001800000 */
[----:B------:R-:W2:Y:S01]  /*16830*/  MUFU.TANH R5, R5 ;  /* 0x0000000500057308 */ /* 0x000ea20000002400 */
[----:B------:R-:W-:Y:S02]  /*16840*/  FMNMX.FTZ R8, R49, R8, !PT ;  /* 0x0000000831087209 */ /* 0x000fe40007810000 */
[----:B-1----:R-:W-:-:S05]  /*16850*/  FSEL R6, R9, -INF , P5 ;  /* 0xff80000009067808 */ /* 0x002fca0002800000 */
[----:B------:R-:W1:Y:S01]  /*16860*/  MUFU.TANH R50, R50 ;  /* 0x0000003200327308 */ /* 0x000e620000002400 */
[----:B------:R-:W-:-:S07]  /*16870*/  ISETP.GT.AND P5, PT, R2, 0x18, PT ;  /* 0x000000180200780c */ /* 0x000fce0003fa4270 */
[----:B------:R3:W-:Y:S01]  /*16880*/  MUFU.TANH R56, R3 ;  /* 0x0000000300387308 */ /* 0x0007e20000002400 */
[----:B------:R-:W-:-:S07]  /*16890*/  FMNMX.FTZ R8, R45, R8, !PT ;  /* 0x000000082d087209 */ /* 0x000fce0007810000 */
[----:B------:R-:W1:Y:S01]  /*168a0*/  MUFU.TANH R48, R48 ;  /* 0x0000003000307308 */ /* 0x000e620000002400 */
[----:B---3--:R-:W-:Y:S02]  /*168b0*/  FSEL R3, R13, -INF , P6 ;  /* 0xff8000000d037808 */ /* 0x008fe40003000000 */
[----:B------:R-:W-:-:S05]  /*168c0*/  ISETP.GT.AND P6, PT, R2, 0x11, PT ;  /* 0x000000110200780c */ /* 0x000fca0003fc4270 */
[----:B------:R-:W3:Y:S01]  /*168d0*/  MUFU.TANH R51, R51 ;  /* 0x0000003300337308 */ /* 0x000ee20000002400 */
[----:B------:R-:W-:Y:S02]  /*168e0*/  FSEL R53, R12, -INF , P6 ;  /* 0xff8000000c357808 */ /* 0x000fe40003000000 */
[----:B0-----:R-:W-:-:S05]  /*168f0*/  FSEL R7, R62, -INF , P4 ;  /* 0xff8000003e077808 */ /* 0x001fca0002000000 */
[----:B------:R-:W0:Y:S01]  /*16900*/  MUFU.TANH R40, R40 ;  /* 0x0000002800287308 */ /* 0x000e220000002400 */
[----:B------:R-:W-:Y:S02]  /*16910*/  ISETP.GT.AND P4, PT, R2, 0x19, PT ;  /* 0x000000190200780c */ /* 0x000fe40003f84270 */
[----:B------:R-:W-:-:S05]  /*16920*/  FMNMX.FTZ R8, R53, R8, !PT ;  /* 0x0000000835087209 */ /* 0x000fca0007810000 */
[----:B------:R2:W-:Y:S01]  /*16930*/  MUFU.TANH R21, R55 ;  /* 0x0000003700157308 */ /* 0x0005e20000002400 */
[----:B----4-:R-:W-:Y:S02]  /*16940*/  FSEL R9, R63, -INF , P2 ;  /* 0xff8000003f097808 */ /* 0x010fe40001000000 */
[----:B------:R-:W-:-:S05]  /*16950*/  ISETP.GT.AND P2, PT, R2, 0x20, PT ;  /* 0x000000200200780c */ /* 0x000fca0003f44270 */
[----:B------:R-:W4:Y:S01]  /*16960*/  MUFU.TANH R42, R42 ;  /* 0x0000002a002a7308 */ /* 0x000f220000002400 */
[----:B--2---:R-:W-:Y:S02]  /*16970*/  FSEL R55, R20, -INF , P5 ;  /* 0xff80000014377808 */ /* 0x004fe40002800000 */
[----:B------:R-:W-:Y:S02]  /*16980*/  FSEL R57, R5, -INF , P4 ;  /* 0xff80000005397808 */ /* 0x000fe40002000000 */
[----:B------:R-:W-:-:S03]  /*16990*/  FMNMX.FTZ R8, R55, R8, !PT ;  /* 0x0000000837087209 */ /* 0x000fc60007810000 */
[----:B------:R-:W2:Y:S01]  /*169a0*/  MUFU.TANH R44, R44 ;  /* 0x0000002c002c7308 */ /* 0x000ea20000002400 */
[----:B-1----:R-:W-:Y:S02]  /*169b0*/  FSEL R11, R50, -INF , P3 ;  /* 0xff800000320b7808 */ /* 0x002fe40001800000 */
[----:B------:R-:W-:Y:S02]  /*169c0*/  ISETP.GT.AND P3, PT, R2, 0x21, PT ;  /* 0x000000210200780c */ /* 0x000fe40003f64270 */
[----:B------:R-:W-:Y:S02]  /*169d0*/  FSEL R59, R48, -INF , P2 ;  /* 0xff800000303b7808 */ /* 0x000fe40001000000 */
[----:B------:R-:W-:Y:S01]  /*169e0*/  FMNMX.FTZ R8, R57, R8, !PT ;  /* 0x0000000839087209 */ /* 0x000fe20007810000 */
[----:B------:R-:W1:Y:S01]  /*169f0*/  MUFU.TANH R32, R32 ;  /* 0x0000002000207308 */ /* 0x000e620000002400 */
[----:B---3--:R-:W-:Y:S01]  /*16a00*/  FSEL R13, R51, -INF , P6 ;  /* 0xff800000330d7808 */ /* 0x008fe20003000000 */
[----:B------:R-:W-:Y:S01]  /*16a10*/  FMUL.FTZ R46, R47, UR8 ;  /* 0x000000082f2e7c20 */ /* 0x000fe20008410000 */
[----:B------:R-:W-:-:S02]  /*16a20*/  ISETP.GT.AND P6, PT, R2, 0x28, PT ;  /* 0x000000280200780c */ /* 0x000fc40003fc4270 */
[----:B0-----:R-:W-:Y:S02]  /*16a30*/  FSEL R61, R40, -INF , P3 ;  /* 0xff800000283d7808 */ /* 0x001fe40001800000 */
[----:B------:R-:W-:Y:S01]  /*16a40*/  FMNMX.FTZ R8, R59, R8, !PT ;  /* 0x000000083b087209 */ /* 0x000fe20007810000 */
[----:B------:R0:W3:Y:S01]  /*16a50*/  MUFU.TANH R69, R33 ;  /* 0x0000002100457308 */ /* 0x0000e20000002400 */
[----:B------:R-:W-:Y:S01]  /*16a60*/  FSEL R15, R15, -INF , P5 ;  /* 0xff8000000f0f7808 */ /* 0x000fe20002800000 */
[----:B------:R-:W-:Y:S02]  /*16a70*/  WARPGROUP.DEPBAR.LE gsb0, 0x0 ;  /* 0x00008000000079c5 */ /* 0x000fe40000010000 */
[----:B------:R-:W-:Y:S01]  /*16a80*/  ISETP.GT.AND P5, PT, R2, 0x29, PT ;  /* 0x000000290200780c */ /* 0x000fe20003fa4270 */
[----:B------:R-:W-:Y:S01]  /*16a90*/  FMUL.FTZ R24, R24, UR8 ;  /* 0x0000000818187c20 */ /* 0x000fe20008410000 */
[----:B----4-:R-:W-:Y:S02]  /*16aa0*/  FSEL R63, R42, -INF , P6 ;  /* 0xff8000002a3f7808 */ /* 0x010fe40003000000 */
[----:B------:R-:W4:Y:S01]  /*16ab0*/  MUFU.TANH R36, R36 ;  /* 0x0000002400247308 */ /* 0x000f220000002400 */
[----:B------:R-:W-:-:S02]  /*16ac0*/  FMNMX.FTZ R8, R61, R8, !PT ;  /* 0x000000083d087209 */ /* 0x000fc40007810000 */
[----:B------:R-:W-:Y:S01]  /*16ad0*/  FSEL R21, R21, -INF , P4 ;  /* 0xff80000015157808 */ /* 0x000fe20002000000 */
[----:B------:R-:W-:Y:S01]  /*16ae0*/  FMUL.FTZ R5, R25, UR8 ;  /* 0x0000000819057c20 */ /* 0x000fe20008410000 */
[----:B------:R-:W-:-:S03]  /*16af0*/  ISETP.GT.AND P4, PT, R2, 0x30, PT ;  /* 0x000000300200780c */ /* 0x000fc60003f84270 */
[----:B------:R-:W4:Y:S01]  /*16b00*/  MUFU.TANH R46, R46 ;  /* 0x0000002e002e7308 */ /* 0x000f220000002400 */
[----:B--2---:R-:W-:Y:S02]  /*16b10*/  FSEL R65, R44, -INF , P5 ;  /* 0xff8000002c417808 */ /* 0x004fe40002800000 */
[----:B------:R-:W-:-:S05]  /*16b20*/  FMNMX.FTZ R8, R63, R8, !PT ;  /* 0x000000083f087209 */ /* 0x000fca0007810000 */
[----:B------:R-:W2:Y:S01]  /*16b30*/  MUFU.TANH R37, R37 ;  /* 0x0000002500257308 */ /* 0x000ea20000002400 */
[----:B-1----:R-:W-:Y:S01]  /*16b40*/  FSEL R67, R32, -INF , P4 ;  /* 0xff80000020437808 */ /* 0x002fe20002000000 */
[----:B------:R-:W-:Y:S01]  /*16b50*/  FMUL.FTZ R28, R28, UR8 ;  /* 0x000000081c1c7c20 */ /* 0x000fe20008410000 */
[----:B------:R-:W-:-:S05]  /*16b60*/  FMNMX.FTZ R8, R65, R8, !PT ;  /* 0x0000000841087209 */ /* 0x000fca0007810000 */
[----:B------:R-:W1:Y:S01]  /*16b70*/  MUFU.TANH R34, R34 ;  /* 0x0000002200227308 */ /* 0x000e620000002400 */
[----:B0-----:R-:W-:-:S07]  /*16b80*/  FSEL R33, R52, -INF , P2 ;  /* 0xff80000034217808 */ /* 0x001fce0001000000 */
[----:B------:R0:W-:Y:S01]  /*16b90*/  MUFU.TANH R47, R35 ;  /* 0x00000023002f7308 */ /* 0x0001e20000002400 */
[----:B------:R-:W-:Y:S02]  /*16ba0*/  ISETP.GT.AND P2, PT, R2, 0x38, PT ;  /* 0x000000380200780c */ /* 0x000fe40003f44270 */
[----:B------:R-:W-:-:S05]  /*16bb0*/  FMNMX.FTZ R12, R67, R8, !PT ;  /* 0x00000008430c7209 */ /* 0x000fca0007810000 */
[----:B------:R-:W1:Y:S01]  /*16bc0*/  MUFU.TANH R24, R24 ;  /* 0x0000001800187308 */ /* 0x000e620000002400 */
[----:B0-----:R-:W-:Y:S02]  /*16bd0*/  FSEL R35, R54, -INF , P3 ;  /* 0xff80000036237808 */ /* 0x001fe40001800000 */
[----:B------:R-:W-:Y:S01]  /*16be0*/  ISETP.GT.AND P3, PT, R2, 0x31, PT ;  /* 0x000000310200780c */ /* 0x000fe20003f64270 */
[----:B------:R-:W-:-:S03]  /*16bf0*/  FMUL.FTZ R8, R29, UR8 ;  /* 0x000000081d087c20 */ /* 0x000fc60008410000 */
[----:B---3--:R-:W-:Y:S01]  /*16c00*/  FSEL R69, R69, -INF , P3 ;  /* 0xff80000045457808 */ /* 0x008fe20001800000 */
[----:B------:R-:W0:Y:S01]  /*16c10*/  MUFU.TANH R5, R5 ;  /* 0x0000000500057308 */ /* 0x000e220000002400 */
[----:B------:R-:W-:Y:S02]  /*16c20*/  FSEL R25, R56, -INF , P6 ;  /* 0xff80000038197808 */ /* 0x000fe40003000000 */
[----:B------:R-:W-:Y:S02]  /*16c30*/  ISETP.GT.AND P6, PT, R2, 0x39, PT ;  /* 0x000000390200780c */ /* 0x000fe40003fc4270 */
[----:B----4-:R-:W-:-:S03]  /*16c40*/  FSEL R71, R36, -INF , P2 ;  /* 0xff80000024477808 */ /* 0x010fc60001000000 */
[----:B------:R-:W3:Y:S01]  /*16c50*/  MUFU.TANH R38, R38 ;  /* 0x0000002600267308 */ /* 0x000ee20000002400 */
[----:B------:R-:W-:Y:S02]  /*16c60*/  FMNMX.FTZ R12, R69, R12, !PT ;  /* 0x0000000c450c7209 */ /* 0x000fe40007810000 */
[----:B------:R-:W-:-:S05]  /*16c70*/  FSEL R29, R46, -INF , P5 ;  /* 0xff8000002e1d7808 */ /* 0x000fca0002800000 */
[----:B------:R-:W4:Y:S01]  /*16c80*/  MUFU.TANH R28, R28 ;  /* 0x0000001c001c7308 */ /* 0x000f220000002400 */
[----:B------:R-:W-:Y:S02]  /*16c90*/  ISETP.GT.AND P5, PT, R2, 0x40, PT ;  /* 0x000000400200780c */ /* 0x000fe40003fa4270 */
[----:B--2---:R-:W-:Y:S02]  /*16ca0*/  FSEL R73, R37, -INF , P6 ;  /* 0xff80000025497808 */ /* 0x004fe40003000000 */
[----:B------:R-:W-:-:S03]  /*16cb0*/  FMNMX.FTZ R12, R71, R12, !PT ;  /* 0x0000000c470c7209 */ /* 0x000fc60007810000 */
[----:B------:R-:W2:Y:S01]  /*16cc0*/  MUFU.TANH R8, R8 ;  /* 0x0000000800087308 */ /* 0x000ea20000002400 */
[----:B-1----:R-:W-:Y:S02]  /*16cd0*/  FSEL R37, R34, -INF , P4 ;  /* 0xff80000022257808 */ /* 0x002fe40002000000 */
[----:B------:R-:W-:Y:S02]  /*16ce0*/  ISETP.GT.AND P4, PT, R2, 0x41, PT ;  /* 0x000000410200780c */ /* 0x000fe40003f84270 */
[----:B------:R-:W-:Y:S02]  /*16cf0*/  FSEL R75, R24, -INF , P5 ;  /* 0xff800000184b7808 */ /* 0x000fe40002800000 */
[----:B------:R-:W-:Y:S02]  /*16d00*/  FMNMX.FTZ R12, R73, R12, !PT ;  /* 0x0000000c490c7209 */ /* 0x000fe40007810000 */
[----:B------:R-:W-:Y:S02]  /*16d10*/  FSEL R47, R47, -INF , P3 ;  /* 0xff8000002f2f7808 */ /* 0x000fe40001800000 */
[----:B------:R-:W-:-:S02]  /*16d20*/  ISETP.GT.AND P3, PT, R2, 0x48, PT ;  /* 0x000000480200780c */ /* 0x000fc40003f64270 */
[----:B0-----:R-:W-:Y:S02]  /*16d30*/  FSEL R77, R5, -INF , P4 ;  /* 0xff800000054d7808 */ /* 0x001fe40002000000 */
[----:B------:R-:W-:Y:S02]  /*16d40*/  FMNMX.FTZ R12, R75, R12, !PT ;  /* 0x0000000c4b0c7209 */ /* 0x000fe40007810000 */
[----:B---3--:R-:W-:Y:S02]  /*16d50*/  FSEL R51, R38, -INF , P2 ;  /* 0xff80000026337808 */ /* 0x008fe40001000000 */
[----:B------:R-:W-:Y:S02]  /*16d60*/  ISETP.GT.AND P2, PT, R2, 0x49, PT ;  /* 0x000000490200780c */ /* 0x000fe40003f44270 */
[----:B----4-:R-:W-:Y:S02]  /*16d70*/  FSEL R79, R28, -INF , P3 ;  /* 0xff8000001c4f7808 */ /* 0x010fe40001800000 */
[----:B------:R-:W-:-:S02]  /*16d80*/  FMNMX.FTZ R12, R77, R12, !PT ;  /* 0x0000000c4d0c7209 */ /* 0x000fc40007810000 */
[----:B--2---:R-:W-:Y:S02]  /*16d90*/  FSEL R81, R8, -INF , P2 ;  /* 0xff80000008517808 */ /* 0x004fe40001000000 */
[----:B------:R-:W-:-:S04]  /*16da0*/  FMNMX.FTZ R12, R79, R12, !PT ;  /* 0x0000000c4f0c7209 */ /* 0x000fc80007810000 */
[----:B------:R-:W-:-:S05]  /*16db0*/  FMNMX.FTZ R12, R81, R12, !PT ;  /* 0x0000000c510c7209 */ /* 0x000fca0007810000 */
[----:B------:R-:W0:Y:S02]  /*16dc0*/  SHFL.BFLY PT, R5, R12, 0x2, 0x1f ;  /* 0x0c401f000c057f89 */ /* 0x000e2400000e0000 */
[----:B0-----:R-:W-:-:S05]  /*16dd0*/  FMNMX.FTZ R14, R12, R5, !PT ;  /* 0x000000050c0e7209 */ /* 0x001fca0007810000 */
[----:B------:R-:W0:Y:S01]  /*16de0*/  SHFL.BFLY PT, R5, R14, 0x1, 0x1f ;  /* 0x0c201f000e057f89 */ /* 0x000e2200000e0000 */
[----:B------:R-:W-:-:S04]  /*16df0*/  FMNMX.FTZ R12, R3, R6, !PT ;  /* 0x00000006030c7209 */ /* 0x000fc80007810000 */
[----:B------:R-:W-:-:S04]  /*16e00*/  FMNMX.FTZ R12, R7, R12, !PT ;  /* 0x0000000c070c7209 */ /* 0x000fc80007810000 */
[----:B------:R-:W-:-:S04]  /*16e10*/  FMNMX.FTZ R12, R9, R12, !PT ;  /* 0x0000000c090c7209 */ /* 0x000fc80007810000 */
[----:B------:R-:W-:Y:S02]  /*16e20*/  FMNMX.FTZ R12, R11, R12, !PT ;  /* 0x0000000c0b0c7209 */ /* 0x000fe40007810000 */
[----:B0-----:R-:W-:Y:S02]  /*16e30*/  FMNMX.FTZ R5, R14, R5, !PT ;  /* 0x000000050e057209 */ /* 0x001fe40007810000 */
[----:B------:R-:W-:-:S04]  /*16e40*/  FMNMX.FTZ R14, R13, R12, !PT ;  /* 0x0000000c0d0e7209 */ /* 0x000fc80007810000 */
[----:B------:R-:W-:-:S04]  /*16e50*/  FMNMX.FTZ R14, R15, R14, !PT ;  /* 0x0000000e0f0e7209 */ /* 0x000fc80007810000 */
[----:B------:R-:W-:-:S04]  /*16e60*/  FMNMX.FTZ R14, R21, R14, !PT ;  /* 0x0000000e150e7209 */ /* 0x000fc80007810000 */
[----:B------:R-:W-:Y:S01]  /*16e70*/  FMNMX.FTZ R14, R33, R14, !PT ;  /* 0x0000000e210e7209 */ /* 0x000fe20007810000 */
[----:B------:R-:W-:Y:S02]  /*16e80*/  IMAD.U32 R2, RZ, RZ, UR4 ;  /* 0x00000004ff027e24 */ /* 0x000fe4000f8e00ff */
[----:B------:R-:W-:Y:S01]  /*16e90*/  FMUL.FTZ R26, R26, UR8 ;  /* 0x000000081a1a7c20 */ /* 0x000fe20008410000 */
[----:B------:R-:W-:Y:S01]  /*16ea0*/  FMNMX.FTZ R14, R35, R14, !PT ;  /* 0x0000000e230e7209 */ /* 0x000fe20007810000 */
[----:B------:R-:W0:Y:S01]  /*16eb0*/  MUFU.TANH R39, R39 ;  /* 0x0000002700277308 */ /* 0x000e220000002400 */
[C---:B------:R-:W-:Y:S01]  /*16ec0*/  FMUL.FTZ R8, R5.reuse, R2 ;  /* 0x0000000205087220 */ /* 0x040fe20000410000 */
[----:B------:R-:W-:Y:S02]  /*16ed0*/  FSETP.NEU.FTZ.AND P0, PT, R5, -INF , PT ;  /* 0xff8000000500780b */ /* 0x000fe40003f1d000 */
[----:B------:R-:W-:Y:S01]  /*16ee0*/  FMNMX.FTZ R14, R25, R14, !PT ;  /* 0x0000000e190e7209 */ /* 0x000fe20007810000 */
[----:B------:R-:W-:Y:S01]  /*16ef0*/  FMUL.FTZ R27, R27, UR8 ;  /* 0x000000081b1b7c20 */ /* 0x000fe20008410000 */
[----:B------:R-:W-:-:S02]  /*16f00*/  FSEL R8, R8, RZ, P0 ;  /* 0x000000ff08087208 */ /* 0x000fc40000000000 */
[----:B------:R-:W1:Y:S01]  /*16f10*/  MUFU.TANH R26, R26 ;  /* 0x0000001a001a7308 */ /* 0x000e620000002400 */
[----:B------:R-:W-:Y:S01]  /*16f20*/  FMNMX.FTZ R14, R29, R14, !PT ;  /* 0x0000000e1d0e7209 */ /* 0x000fe20007810000 */
[----:B------:R-:W-:Y:S01]  /*16f30*/  FMUL.FTZ R30, R30, UR8 ;  /* 0x000000081e1e7c20 */ /* 0x000fe20008410000 */
[----:B------:R-:W-:Y:S02]  /*16f40*/  ISETP.NE.AND P0, PT, R10, RZ, PT ;  /* 0x000000ff0a00720c */ /* 0x000fe40003f05270 */
[----:B------:R-:W-:-:S03]  /*16f50*/  FMNMX.FTZ R14, R37, R14, !PT ;  /* 0x0000000e250e7209 */ /* 0x000fc60007810000 */
[----:B------:R-:W2:Y:S01]  /*16f60*/  MUFU.TANH R10, R27 ;  /* 0x0000001b000a7308 */ /* 0x000ea20000002400 */
[----:B------:R-:W-:Y:S01]  /*16f70*/  FMUL.FTZ R31, R31, UR8 ;  /* 0x000000081f1f7c20 */ /* 0x000fe20008410000 */
[----:B------:R-:W-:-:S06]  /*16f80*/  FMNMX.FTZ R14, R47, R14, !PT ;  /* 0x0000000e2f0e7209 */ /* 0x000fcc0007810000 */
[----:B------:R-:W3:Y:S01]  /*16f90*/  MUFU.TANH R30, R30 ;  /* 0x0000001e001e7308 */ /* 0x000ee20000002400 */
[----:B0-----:R-:W-:Y:S02]  /*16fa0*/  FSEL R39, R39, -INF , P6 ;  /* 0xff80000027277808 */ /* 0x001fe40003000000 */
[----:B------:R-:W-:Y:S01]  /*16fb0*/  FMNMX.FTZ R14, R51, R14, !PT ;  /* 0x0000000e330e7209 */ /* 0x000fe20007810000 */
[----:B------:R-:W-:-:S04]  /*16fc0*/  FFMA.FTZ R208, R41, R2, -R8 ;  /* 0x0000000229d07223 */ /* 0x000fc80000010808 */
[----:B------:R0:W4:Y:S01]  /*16fd0*/  MUFU.TANH R12, R31 ;  /* 0x0000001f000c7308 */ /* 0x0001220000002400 */
[----:B-1----:R-:W-:Y:S02]  /*16fe0*/  FSEL R41, R26, -INF , P5 ;  /* 0xff8000001a297808 */ /* 0x002fe40002800000 */
[----:B------:R-:W-:Y:S01]  /*16ff0*/  FMNMX.FTZ R14, R39, R14, !PT ;  /* 0x0000000e270e7209 */ /* 0x000fe20007810000 */
[--C-:B------:R-:W-:Y:S01]  /*17000*/  FFMA.FTZ R210, R43, R2, -R8.reuse ;  /* 0x000000022bd27223 */ /* 0x100fe20000010808 */
[----:B--2---:R-:W-:Y:S02]  /*17010*/  FSEL R43, R10, -INF , P4 ;  /* 0xff8000000a2b7808 */ /* 0x004fe40002000000 */
[----:B------:R-:W-:Y:S01]  /*17020*/  FMNMX.FTZ R14, R41, R14, !PT ;  /* 0x0000000e290e7209 */ /* 0x000fe20007810000 */
[--C-:B------:R-:W-:Y:S01]  /*17030*/  FFMA.FTZ R204, R45, R2, -R8.reuse ;  /* 0x000000022dcc7223 */ /* 0x100fe20000010808 */
[----:B---3--:R-:W-:Y:S02]  /*17040*/  FSEL R45, R30, -INF , P3 ;  /* 0xff8000001e2d7808 */ /* 0x008fe40001800000 */
[----:B------:R-:W-:Y:S01]  /*17050*/  FMNMX.FTZ R14, R43, R14, !PT ;  /* 0x0000000e2b0e7209 */ /* 0x000fe20007810000 */
[-CC-:B0-----:R-:W-:Y:S01]  /*17060*/  FFMA.FTZ R31, R49, R2.reuse, -R8.reuse ;  /* 0x00000002311f7223 */ /* 0x181fe20000010808 */
[----:B------:R-:W-:-:S02]  /*17070*/  FFMA.FTZ R49, R53, R2, -R8 ;  /* 0x0000000235317223 */ /* 0x000fc40000010808 */
[----:B------:R-:W-:Y:S02]  /*17080*/  FMNMX.FTZ R14, R45, R14, !PT ;  /* 0x0000000e2d0e7209 */ /* 0x000fe40007810000 */
[----:B----4-:R-:W-:-:S04]  /*17090*/  FSEL R53, R12, -INF , P2 ;  /* 0xff8000000c357808 */ /* 0x010fc80001000000 */
[----:B------:R-:W-:-:S05]  /*170a0*/  FMNMX.FTZ R14, R53, R14, !PT ;  /* 0x0000000e350e7209 */ /* 0x000fca0007810000 */
[----:B------:R-:W0:Y:S01]  /*170b0*/  SHFL.BFLY PT, R83, R14, 0x2, 0x1f ;  /* 0x0c401f000e537f89 */ /* 0x000e2200000e0000 */
[----:B------:R-:W-:Y:S01]  /*170c0*/  FFMA.FTZ R27, R4, R2, -R8 ;  /* 0x00000002041b7223 */ /* 0x000fe20000010808 */
[----:B0-----:R-:W-:-:S05]  /*170d0*/  FMNMX.FTZ R83, R14, R83, !PT ;  /* 0x000000530e537209 */ /* 0x001fca0007810000 */
[----:B------:R-:W0:Y:S01]  /*170e0*/  SHFL.BFLY PT, R4, R83, 0x1, 0x1f ;  /* 0x0c201f0053047f89 */ /* 0x000e2200000e0000 */
[----:B------:R-:W-:Y:S01]  /*170f0*/  MUFU.EX2 R208, R208 ;  /* 0x000000d000d07308 */ /* 0x000fe20000000800 */
[----:B------:R-:W-:-:S07]  /*17100*/  FFMA.FTZ R206, R55, R2, -R8 ;  /* 0x0000000237ce7223 */ /* 0x000fce0000010808 */
[----:B------:R-:W1:Y:S01]  /*17110*/  MUFU.EX2 R27, R27 ;  /* 0x0000001b001b7308 */ /* 0x000e620000000800 */
[----:B0-----:R-:W-:-:S04]  /*17120*/  FMNMX.FTZ R4, R83, R4, !PT ;  /* 0x0000000453047209 */ /* 0x001fc80007810000 */
[C---:B------:R-:W-:Y:S01]  /*17130*/  FSETP.NEU.FTZ.AND P2, PT, R4.reuse, -INF , PT ;  /* 0xff8000000400780b */ /* 0x040fe20003f5d000 */
[----:B------:R-:W-:-:S05]  /*17140*/  FMUL.FTZ R14, R4, R2 ;  /* 0x00000002040e7220 */ /* 0x000fca0000410000 */
[----:B------:R-:W-:Y:S01]  /*17150*/  FSEL R14, R14, RZ, P2 ;  /* 0x000000ff0e0e7208 */ /* 0x000fe20001000000 */
[----:B------:R-:W0:Y:S04]  /*17160*/  MUFU.EX2 R210, R210 ;  /* 0x000000d200d27308 */ /* 0x000e280000000800 */
[-CC-:B------:R-:W-:Y:S01]  /*17170*/  FFMA.FTZ R209, R3, R2.reuse, -R14.reuse ;  /* 0x0000000203d17223 */ /* 0x180fe2000001080e */
[-CC-:B------:R-:W-:Y:S01]  /*17180*/  FFMA.FTZ R6, R6, R2.reuse, -R14.reuse ;  /* 0x0000000206067223 */ /* 0x180fe2000001080e */
[-C--:B------:R-:W-:Y:S01]  /*17190*/  FFMA.FTZ R211, R7, R2.reuse, -R14 ;  /* 0x0000000207d37223 */ /* 0x080fe2000001080e */
[-CC-:B------:R-:W-:Y:S01]  /*171a0*/  FFMA.FTZ R55, R57, R2.reuse, -R8.reuse ;  /* 0x0000000239377223 */ /* 0x180fe20000010808 */
[----:B------:R-:W2:Y:S01]  /*171b0*/  MUFU.EX2 R31, R31 ;  /* 0x0000001f001f7308 */ /* 0x000ea20000000800 */
[-CC-:B------:R-:W-:Y:S01]  /*171c0*/  FFMA.FTZ R200, R59, R2.reuse, -R8.reuse ;  /* 0x000000023bc87223 */ /* 0x180fe20000010808 */
[-CC-:B------:R-:W-:Y:S01]  /*171d0*/  FFMA.FTZ R57, R61, R2.reuse, -R8.reuse ;  /* 0x000000023d397223 */ /* 0x180fe20000010808 */
[-CC-:B------:R-:W-:Y:S01]  /*171e0*/  FFMA.FTZ R202, R63, R2.reuse, -R8.reuse ;  /* 0x000000023fca7223 */ /* 0x180fe20000010808 */
[-CC-:B------:R-:W-:Y:S01]  /*171f0*/  FFMA.FTZ R59, R65, R2.reuse, -R8.reuse ;  /* 0x00000002413b7223 */ /* 0x180fe20000010808 */
        /* <DEDUP_REMOVED lines=8> */
[-C--:B------:R-:W-:Y:S01]  /*17280*/  FFMA.FTZ R67, R81, R2.reuse, -R8 ;  /* 0x0000000251437223 */ /* 0x080fe20000010808 */
[----:B------:R-:W-:-:S02]  /*17290*/  FFMA.FTZ R8, R9, R2, -R14 ;  /* 0x0000000209087223 */ /* 0x000fc4000001080e */
[----:B------:R-:W3:Y:S01]  /*172a0*/  MUFU.EX2 R6, R6 ;  /* 0x0000000600067308 */ /* 0x000ee20000000800 */
[----:B------:R-:W-:Y:S01]  /*172b0*/  FFMA.FTZ R205, R11, R2, -R14 ;  /* 0x000000020bcd7223 */ /* 0x000fe2000001080e */
[----:B-1----:R-:W-:-:S06]  /*172c0*/  FADD.FTZ R3, R208, R27 ;  /* 0x0000001bd0037221 */ /* 0x002fcc0000010000 */
[----:B------:R-:W1:Y:S01]  /*172d0*/  MUFU.EX2 R204, R204 ;  /* 0x000000cc00cc7308 */ /* 0x000e620000000800 */
[----:B------:R-:W-:-:S07]  /*172e0*/  FFMA.FTZ R10, R13, R2, -R14 ;  /* 0x000000020d0a7223 */ /* 0x000fce000001080e */
[----:B------:R-:W4:Y:S01]  /*172f0*/  MUFU.EX2 R211, R211 ;  /* 0x000000d300d37308 */ /* 0x000f220000000800 */
[----:B0-----:R-:W-:-:S07]  /*17300*/  FADD.FTZ R26, R210, R3 ;  /* 0x00000003d21a7221 */ /* 0x001fce0000010000 */
[----:B------:R-:W0:Y:S01]  /*17310*/  MUFU.EX2 R49, R49 ;  /* 0x0000003100317308 */ /* 0x000e220000000800 */
[----:B------:R-:W-:-:S07]  /*17320*/  FFMA.FTZ R207, R15, R2, -R14 ;  /* 0x000000020fcf7223 */ /* 0x000fce000001080e */
[----:B------:R-:W0:Y:S01]  /*17330*/  MUFU.EX2 R8, R8 ;  /* 0x0000000800087308 */ /* 0x000e220000000800 */
[----:B--2---:R-:W-:Y:S01]  /*17340*/  FADD.FTZ R3, R31, R26 ;  /* 0x0000001a1f037221 */ /* 0x004fe20000010000 */
[----:B---3--:R-:W-:-:S06]  /*17350*/  FADD.FTZ R28, R209, R6 ;  /* 0x00000006d11c7221 */ /* 0x008fcc0000010000 */
[----:B------:R-:W2:Y:S01]  /*17360*/  MUFU.EX2 R206, R206 ;  /* 0x000000ce00ce7308 */ /* 0x000ea20000000800 */
[----:B------:R-:W-:-:S07]  /*17370*/  FFMA.FTZ R12, R21, R2, -R14 ;  /* 0x00000002150c7223 */ /* 0x000fce000001080e */
[----:B------:R-:W3:Y:S01]  /*17380*/  MUFU.EX2 R205, R205 ;  /* 0x000000cd00cd7308 */ /* 0x000ee20000000800 */
[----:B-1----:R-:W-:Y:S01]  /*17390*/  FADD.FTZ R26, R204, R3 ;  /* 0x00000003cc1a7221 */ /* 0x002fe20000010000 */
[----:B----4-:R-:W-:-:S06]  /*173a0*/  FADD.FTZ R3, R211, R28 ;  /* 0x0000001cd3037221 */ /* 0x010fcc0000010000 */
[----:B------:R-:W1:Y:S01]  /*173b0*/  MUFU.EX2 R55, R55 ;  /* 0x0000003700377308 */ /* 0x000e620000000800 */
[----:B------:R-:W-:-:S07]  /*173c0*/  FFMA.FTZ R201, R33, R2, -R14 ;  /* 0x0000000221c97223 */ /* 0x000fce000001080e */
[----:B------:R-:W4:Y:S01]  /*173d0*/  MUFU.EX2 R10, R10 ;  /* 0x0000000a000a7308 */ /* 0x000f220000000800 */
[----:B0-----:R-:W-:Y:S01]  /*173e0*/  FADD.FTZ R7, R49, R26 ;  /* 0x0000001a31077221 */ /* 0x001fe20000010000 */
[----:B------:R-:W-:-:S06]  /*173f0*/  FADD.FTZ R28, R8, R3 ;  /* 0x00000003081c7221 */ /* 0x000fcc0000010000 */
        /* <DEDUP_REMOVED lines=31> */
[----:B------:R-:W-:-:S07]  /*175f0*/  @!P1 PRMT R0, RZ, 0x654, R0 ;  /* 0x00000654ff009816 */ /* 0x000fce0000000000 */
[----:B------:R-:W0:Y:S01]  /*17600*/  MUFU.EX2 R197, R197 ;  /* 0x000000c500c57308 */ /* 0x000e220000000800 */
[----:B------:R-:W-:Y:S01]  /*17610*/  FFMA.FTZ R39, R39, R2, -R14 ;  /* 0x0000000227277223 */ /* 0x000fe2000001080e */
[----:B--2---:R-:W-:-:S06]  /*17620*/  FADD.FTZ R30, R196, R7 ;  /* 0x00000007c41e7221 */ /* 0x004fcc0000010000 */
[----:B------:R-:W2:Y:S01]  /*17630*/  MUFU.EX2 R63, R63 ;  /* 0x0000003f003f7308 */ /* 0x000ea20000000800 */
[----:B---3--:R-:W-:Y:S01]  /*17640*/  FADD.FTZ R3, R203, R28 ;  /* 0x0000001ccb037221 */ /* 0x008fe20000010000 */
[----:B------:R-:W-:Y:S01]  /*17650*/  FFMA.FTZ R41, R41, R2, -R14 ;  /* 0x0000000229297223 */ /* 0x000fe2000001080e */
[----:B------:R3:W-:Y:S05]  /*17660*/  @!P1 SYNCS.ARRIVE.TRANS64.RED.A1T0 RZ, [R0+URZ], RZ ;  /* 0x000000ff00ff99a7 */ /* 0x0007ea000810043f */
[----:B------:R-:W2:Y:S01]  /*17670*/  MUFU.EX2 R26, R26 ;  /* 0x0000001a001a7308 */ /* 0x000ea20000000800 */
[----:B-1----:R-:W-:Y:S01]  /*17680*/  FADD.FTZ R7, R61, R30 ;  /* 0x0000001e3d077221 */ /* 0x002fe20000010000 */
[----:B----4-:R-:W-:-:S06]  /*17690*/  FADD.FTZ R28, R24, R3 ;  /* 0x00000003181c7221 */ /* 0x010fcc0000010000 */
[----:B------:R-:W1:Y:S08]  /*176a0*/  MUFU.EX2 R192, R192 ;  /* 0x000000c000c07308 */ /* 0x000e700000000800 */
[----:B------:R-:W4:Y:S01]  /*176b0*/  MUFU.EX2 R199, R199 ;  /* 0x000000c700c77308 */ /* 0x000f220000000800 */
[----:B------:R-:W-:Y:S01]  /*176c0*/  FFMA.FTZ R43, R43, R2, -R14 ;  /* 0x000000022b2b7223 */ /* 0x000fe2000001080e */
[----:B0-----:R-:W-:-:S06]  /*176d0*/  FADD.FTZ R30, R198, R7 ;  /* 0x00000007c61e7221 */ /* 0x001fcc0000010000 */
[----:B------:R-:W0:Y:S01]  /*176e0*/  MUFU.EX2 R65, R65 ;  /* 0x0000004100417308 */ /* 0x000e220000000800 */
[----:B------:R-:W-:Y:S01]  /*176f0*/  FADD.FTZ R3, R197, R28 ;  /* 0x0000001cc5037221 */ /* 0x000fe20000010000 */
[----:B------:R-:W-:-:S06]  /*17700*/  FFMA.FTZ R45, R45, R2, -R14 ;  /* 0x000000022d2d7223 */ /* 0x000fcc000001080e */
[----:B---3--:R-:W3:Y:S01]  /*17710*/  MUFU.EX2 R0, R39 ;  /* 0x0000002700007308 */ /* 0x008ee20000000800 */
[----:B------:R-:W-:Y:S01]  /*17720*/  FFMA.FTZ R53, R53, R2, -R14 ;  /* 0x0000000235357223 */ /* 0x000fe2000001080e */
[----:B--2---:R-:W-:Y:S01]  /*17730*/  FADD.FTZ R7, R63, R30 ;  /* 0x0000001e3f077221 */ /* 0x004fe20000010000 */
[----:B------:R-:W-:-:S05]  /*17740*/  FADD.FTZ R28, R26, R3 ;  /* 0x000000031a1c7221 */ /* 0x000fca0000010000 */
[----:B------:R-:W2:Y:S01]  /*17750*/  MUFU.EX2 R41, R41 ;  /* 0x0000002900297308 */ /* 0x000ea20000000800 */
[----:B-1----:R-:W-:Y:S01]  /*17760*/  FADD.FTZ R30, R192, R7 ;  /* 0x00000007c01e7221 */ /* 0x002fe20000010000 */
[----:B----4-:R-:W-:-:S06]  /*17770*/  FADD.FTZ R3, R199, R28 ;  /* 0x0000001cc7037221 */ /* 0x010fcc0000010000 */
[----:B------:R-:W1:Y:S01]  /*17780*/  MUFU.EX2 R14, R43 ;  /* 0x0000002b000e7308 */ /* 0x000e620000000800 */
[----:B0-----:R-:W-:Y:S01]  /*17790*/  FADD.FTZ R7, R65, R30 ;  /* 0x0000001e41077221 */ /* 0x001fe20000010000 */
[----:B---3--:R-:W-:-:S06]  /*177a0*/  FADD.FTZ R30, R0, R3 ;  /* 0x00000003001e7221 */ /* 0x008fcc0000010000 */
[----:B------:R-:W0:Y:S01]  /*177b0*/  MUFU.EX2 R45, R45 ;  /* 0x0000002d002d7308 */ /* 0x000e220000000800 */
[----:B--2---:R-:W-:Y:S01]  /*177c0*/  FADD.FTZ R3, R41, R30 ;  /* 0x0000001e29037221 */ /* 0x004fe20000010000 */
[----:B------:R-:W-:-:S03]  /*177d0*/  F2FP.BF16.F32.PACK_AB R209, R6, R209 ;  /* 0x000000d106d1723e */ /* 0x000fc600000010ff */
[----:B-1----:R-:W-:-:S03]  /*177e0*/  FADD.FTZ R6, R14, R3 ;  /* 0x000000030e067221 */ /* 0x002fc60000010000 */
[----:B------:R-:W1:Y:S01]  /*177f0*/  MUFU.EX2 R194, R194 ;  /* 0x000000c200c27308 */ /* 0x000e620000000800 */
[----:B0-----:R-:W-:Y:S01]  /*17800*/  FADD.FTZ R3, R45, R6 ;  /* 0x000000062d037221 */ /* 0x001fe20000010000 */
[----:B------:R-:W-:-:S06]  /*17810*/  VIADD R6, R92, 0xfffffffe ;  /* 0xfffffffe5c067836 */ /* 0x000fcc0000000000 */
[----:B------:R-:W0:Y:S01]  /*17820*/  MUFU.EX2 R67, R67 ;  /* 0x0000004300437308 */ /* 0x000e220000000800 */
[----:B------:R-:W-:-:S07]  /*17830*/  ISETP.GE.AND P2, PT, R6, R227, PT ;  /* 0x000000e30600720c */ /* 0x000fce0003f46270 */
[----:B------:R-:W2:Y:S01]  /*17840*/  MUFU.EX2 R28, R53 ;  /* 0x00000035001c7308 */ /* 0x000ea20000000800 */
[----:B-1----:R-:W-:Y:S01]  /*17850*/  FADD.FTZ R32, R194, R7 ;  /* 0x00000007c2207221 */ /* 0x002fe20000010000 */
[----:B------:R-:W-:Y:S01]  /*17860*/  BSSY B0, `(.L_x_636) ;  /* 0x00005b3000007945 */ /* 0x000fe20003800000 */
[----:B------:R-:W-:Y:S01]  /*17870*/  F2FP.BF16.F32.PACK_AB R201, R20, R201 ;  /* 0x000000c914c9723e */ /* 0x000fe200000010ff */
[--C-:B------:R-:W-:Y:S01]  /*17880*/  IMAD.MOV.U32 R150, RZ, RZ, R151.reuse ;  /* 0x000000ffff967224 */ /* 0x100fe200078e0097 */
[----:B------:R-:W-:Y:S01]  /*17890*/  F2FP.BF16.F32.PACK_AB R208, R27, R208 ;  /* 0x000000d01bd0723e */ /* 0x000fe200000010ff */
[--C-:B------:R-:W-:Y:S01]  /*178a0*/  IMAD.MOV.U32 R149, RZ, RZ, R151.reuse ;  /* 0x000000ffff957224 */ /* 0x100fe200078e0097 */
[----:B------:R-:W-:Y:S01]  /*178b0*/  F2FP.BF16.F32.PACK_AB R210, R31, R210 ;  /* 0x000000d21fd2723e */ /* 0x000fe200000010ff */
[--C-:B------:R-:W-:Y:S01]  /*178c0*/  IMAD.MOV.U32 R148, RZ, RZ, R151.reuse ;  /* 0x000000ffff947224 */ /* 0x100fe200078e0097 */
[----:B------:R-:W-:Y:S01]  /*178d0*/  F2FP.BF16.F32.PACK_AB R204, R49, R204 ;  /* 0x000000cc31cc723e */ /* 0x000fe200000010ff */
[----:B0-----:R-:W-:Y:S01]  /*178e0*/  FADD.FTZ R21, R67, R32 ;  /* 0x0000002043157221 */ /* 0x001fe20000010000 */
[----:B------:R-:W-:Y:S01]  /*178f0*/  F2FP.BF16.F32.PACK_AB R206, R55, R206 ;  /* 0x000000ce37ce723e */ /* 0x000fe200000010ff */
[--C-:B------:R-:W-:Y:S01]  /*17900*/  IMAD.MOV.U32 R147, RZ, RZ, R151.reuse ;  /* 0x000000ffff937224 */ /* 0x100fe200078e0097 */
[----:B------:R-:W-:Y:S01]  /*17910*/  F2FP.BF16.F32.PACK_AB R200, R57, R200 ;  /* 0x000000c839c8723e */ /* 0x000fe200000010ff */
[--C-:B------:R-:W-:Y:S01]  /*17920*/  IMAD.MOV.U32 R146, RZ, RZ, R151.reuse ;  /* 0x000000ffff927224 */ /* 0x100fe200078e0097 */
[----:B------:R-:W-:Y:S01]  /*17930*/  F2FP.BF16.F32.PACK_AB R202, R59, R202 ;  /* 0x000000ca3bca723e */ /* 0x000fe200000010ff */
[----:B------:R-:W-:Y:S01]  /*17940*/  IMAD.MOV.U32 R145, RZ, RZ, R151 ;  /* 0x000000ffff917224 */ /* 0x000fe200078e0097 */
[----:B------:R-:W-:Y:S01]  /*17950*/  F2FP.BF16.F32.PACK_AB R196, R61, R196 ;  /* 0x000000c43dc4723e */ /* 0x000fe200000010ff */
[----:B--2---:R-:W-:Y:S01]  /*17960*/  FADD.FTZ R20, R28, R3 ;  /* 0x000000031c147221 */ /* 0x004fe20000010000 */
[----:B------:R-:W-:Y:S01]  /*17970*/  F2FP.BF16.F32.PACK_AB R198, R63, R198 ;  /* 0x000000c63fc6723e */ /* 0x000fe200000010ff */
[----:B------:R-:W-:Y:S01]  /*17980*/  IMAD.MOV.U32 R3, RZ, RZ, 0x3f800000 ;  /* 0x3f800000ff037424 */ /* 0x000fe200078e00ff */
[----:B------:R-:W-:Y:S01]  /*17990*/  F2FP.BF16.F32.PACK_AB R192, R65, R192 ;  /* 0x000000c041c0723e */ /* 0x000fe200000010ff */
[--C-:B------:R-:W-:Y:S01]  /*179a0*/  IMAD.MOV.U32 R144, RZ, RZ, R151.reuse ;  /* 0x000000ffff907224 */ /* 0x100fe200078e0097 */
[----:B------:R-:W-:Y:S01]  /*179b0*/  F2FP.BF16.F32.PACK_AB R194, R67, R194 ;  /* 0x000000c243c2723e */ /* 0x000fe200000010ff */
[--C-:B------:R-:W-:Y:S01]  /*179c0*/  IMAD.MOV.U32 R143, RZ, RZ, R151.reuse ;  /* 0x000000ffff8f7224 */ /* 0x100fe200078e0097 */
[----:B------:R-:W-:Y:S01]  /*179d0*/  F2FP.BF16.F32.PACK_AB R203, R24, R203 ;  /* 0x000000cb18cb723e */ /* 0x000fe200000010ff */
[--C-:B------:R-:W-:Y:S01]  /*179e0*/  IMAD.MOV.U32 R142, RZ, RZ, R151.reuse ;  /* 0x000000ffff8e7224 */ /* 0x100fe200078e0097 */
[----:B------:R-:W-:Y:S01]  /*179f0*/  F2FP.BF16.F32.PACK_AB R197, R26, R197 ;  /* 0x000000c51ac5723e */ /* 0x000fe200000010ff */
[--C-:B------:R-:W-:Y:S01]  /*17a00*/  IMAD.MOV.U32 R141, RZ, RZ, R151.reuse ;  /* 0x000000ffff8d7224 */ /* 0x100fe200078e0097 */
        /* <DEDUP_REMOVED lines=123> */
[----:B------:R-:W-:Y:S01]  /*181c0*/  IMAD.MOV.U32 R24, RZ, RZ, R151 ;  /* 0x000000ffff187224 */ /* 0x000fe200078e0097 */
[----:B------:R-:W-:Y:S06]  /*181d0*/  @!P2 BRA `(.L_x_637) ;  /* 0x00000050006ca947 */ /* 0x000fec0003800000 */
[----:B------:R-:W-:Y:S01]  /*181e0*/  IMAD.MOV.U32 R7, RZ, RZ, R4 ;  /* 0x000000ffff077224 */ /* 0x000fe200078e0004 */
        /* <DEDUP_REMOVED lines=67> */
[----:B------:R-:W-:-:S07]  /*18620*/  CS2R R24, SRZ ;  /* 0x0000000000187805 */ /* 0x000fce000001ff00 */
.L_x_648:
[----:B------:R-:W-:-:S05]  /*18630*/  VIADD R2, R10, 0x1 ;  /* 0x000000010a027836 */ /* 0x000fca0000000000 */
[----:B------:R-:W-:-:S04]  /*18640*/  ISETP.NE.AND P2, PT, R2, 0x2, PT ;  /* 0x000000020200780c */ /* 0x000fc80003f45270 */
[----:B------:R-:W-:Y:S02]  /*18650*/  SEL R2, R2, RZ, P2 ;  /* 0x000000ff02027207 */ /* 0x000fe40001000000 */
[----:B------:R-:W-:-:S03]  /*18660*/  SEL R221, RZ, 0x1, P2 ;  /* 0x00000001ffdd7807 */ /* 0x000fc60001000000 */
[----:B------:R-:W-:Y:S01]  /*18670*/  IMAD.MOV.U32 R220, RZ, RZ, R2 ;  /* 0x000000ffffdc7224 */ /* 0x000fe200078e0002 */
[----:B------:R-:W-:Y:S01]  /*18680*/  LOP3.LUT R221, R9, R221, RZ, 0x3c, !PT ;  /* 0x000000dd09dd7212 */ /* 0x000fe200078e3cff */
[----:B------:R-:W-:Y:S06]  /*18690*/  @!P0 BRA `(.L_x_638) ;  /* 0x0000000000048947 */ /* 0x000fec0003800000 */
[----:B------:R-:W-:Y:S01]  /*186a0*/  BPT.TRAP 0x1 ;  /* 0x000000040000795c */ /* 0x000fe20000300000 */
.L_x_638:
[----:B------:R-:W-:Y:S01]  /*186b0*/  IMAD R11, R2, 0x8, R18 ;  /* 0x00000008020b7824 */ /* 0x000fe200078e0212 */
[----:B------:R-:W-:-:S04]  /*186c0*/  SHF.L.U32 R4, R221, 0x1f, RZ ;  /* 0x0000001fdd047819 */ /* 0x000fc800000006ff */
[----:B------:R0:W1:Y:S01]  /*186d0*/  SYNCS.PHASECHK.TRANS64.TRYWAIT P2, [R11+URZ+0x38830], R4 ;  /* 0x038830040b0075a7 */ /* 0x000062000804017f */
[----:B------:R-:W-:Y:S05]  /*186e0*/  @!P0 BRA `(.L_x_639) ;  /* 0x0000000000048947 */ /* 0x000fea0003800000 */
[----:B------:R-:W-:Y:S01]  /*186f0*/  BPT.TRAP 0x1 ;  /* 0x000000040000795c */ /* 0x000fe20000300000 */
.L_x_639:
[----:B------:R-:W-:Y:S01]  /*18700*/  IMAD R2, R220, 0xa00, R224 ;  /* 0x00000a00dc027824 */ /* 0x000fe200078e02e0 */
[----:B------:R-:W-:Y:S03]  /*18710*/  BSSY B1, `(.L_x_640) ;  /* 0x0000006000017945 */ /* 0x000fe60003800000 */
[C---:B------:R-:W-:Y:S02]  /*18720*/  VIADD R12, R2.reuse, 0x80 ;  /* 0x00000080020c7836 */ /* 0x040fe40000000000 */
[----:B------:R-:W-:Y:S01]  /*18730*/  VIADD R14, R2, 0x100 ;  /* 0x00000100020e7836 */ /* 0x000fe20000000000 */
[----:B-1----:R-:W-:Y:S06]  /*18740*/  @P2 BRA `(.L_x_641) ;  /* 0x0000000000082947 */ /* 0x002fec0003800000 */
[----:B------:R-:W1:Y:S02]  /*18750*/  SYNCS.PHASECHK.TRANS64.TRYWAIT P2, [R11+URZ+0x38830], R4 ;  /* 0x038830040b0075a7 */ /* 0x000e64000804017f */
[----:B-1----:R-:W-:Y:S05]  /*18760*/  @!P2 BRA `(.L_x_642) ;  /* 0x0000014000c8a947 */ /* 0x002fea0003800000 */
.L_x_641:
[----:B------:R-:W-:Y:S05]  /*18770*/  BSYNC B1 ;  /* 0x0000000000017941 */ /* 0x000fea0003800000 */
.L_x_640:
[----:B------:R-:W2:Y:S04]  /*18780*/  LDL.64 R152, [R1+0x50] ;  /* 0x0000500001987983 */ /* 0x000ea80000100a00 */
[----:B------:R-:W3:Y:S01]  /*18790*/  LDL.64 R154, [R1+0x58] ;  /* 0x00005800019a7983 */ /* 0x000ee20000100a00 */
[----:B01----:R-:W-:Y:S02]  /*187a0*/  IMAD.MOV.U32 R4, RZ, RZ, R2 ;  /* 0x000000ffff047224 */ /* 0x003fe400078e0002 */
[----:B------:R-:W-:-:S03]  /*187b0*/  IMAD.MOV.U32 R5, RZ, RZ, 0x40000040 ;  /* 0x40000040ff057424 */ /* 0x000fc600078e00ff */
[----:B------:R-:W-:Y:S02]  /*187c0*/  R2UR UR14, R4 ;  /* 0x00000000040e72ca */ /* 0x000fe400000e0000 */
[----:B------:R-:W-:Y:S01]  /*187d0*/  R2UR UR15, R5 ;  /* 0x00000000050f72ca */ /* 0x000fe200000e0000 */
[----:B------:R-:W-:Y:S01]  /*187e0*/  WARPGROUP.ARRIVE ;  /* 0x00000000000079c5 */ /* 0x000fe20000000000 */
[----:B------:R-:W-:Y:S01]  /*187f0*/  IMAD.MOV.U32 R13, RZ, RZ, 0x40000040 ;  /* 0x40000040ff0d7424 */ /* 0x000fe200078e00ff */
[----:B------:R-:W-:-:S04]  /*18800*/  R2UR UR10, R12 ;  /* 0x000000000c0a72ca */ /* 0x000fc800000e0000 */
[----:B------:R-:W-:Y:S01]  /*18810*/  R2UR UR11, R13 ;  /* 0x000000000d0b72ca */ /* 0x000fe200000e0000 */
[----:B------:R-:W-:Y:S01]  /*18820*/  IMAD.MOV.U32 R15, RZ, RZ, 0x40000040 ;  /* 0x40000040ff0f7424 */ /* 0x000fe200078e00ff */
[----:B------:R-:W-:-:S04]  /*18830*/  R2UR UR6, R14 ;  /* 0x000000000e0672ca */ /* 0x000fc800000e0000 */
[----:B------:R-:W-:Y:S01]  /*18840*/  R2UR UR7, R15 ;  /* 0x000000000f0772ca */ /* 0x000fe200000e0000 */
[----:B------:R-:W-:Y:S01]  /*18850*/  VIADD R4, R2, 0x180 ;  /* 0x0000018002047836 */ /* 0x000fe20000000000 */
[----:B------:R-:W-:-:S04]  /*18860*/  R2UR UR23, R5 ;  /* 0x00000000051772ca */ /* 0x000fc800000e0000 */
[----:B------:R-:W-:Y:S02]  /*18870*/  R2UR UR22, R4 ;  /* 0x00000000041672ca */ /* 0x000fe400000e0000 */
[----:B--2---:R-:W-:Y:S02]  /*18880*/  R2UR UR30, R152 ;  /* 0x00000000981e72ca */ /* 0x004fe400000e0000 */
[----:B------:R-:W-:Y:S02]  /*18890*/  R2UR UR31, R153 ;  /* 0x00000000991f72ca */ /* 0x000fe400000e0000 */
[----:B------:R-:W2:Y:S01]  /*188a0*/  LDL.64 R152, [R1+0x48] ;  /* 0x0000480001987983 */ /* 0x000ea20000100a00 */
[----:B---3--:R-:W-:Y:S02]  /*188b0*/  R2UR UR16, R154 ;  /* 0x000000009a1072ca */ /* 0x008fe400000e0000 */
[----:B------:R-:W-:-:S11]  /*188c0*/  R2UR UR17, R155 ;  /* 0x000000009b1172ca */ /* 0x000fd600000e0000 */
[----:B------:R-:W-:Y:S02]  /*188d0*/  UMOV UR12, UR16 ;  /* 0x00000010000c7c82 */ /* 0x000fe40008000000 */
[----:B------:R-:W-:Y:S02]  /*188e0*/  UMOV UR13, UR17 ;  /* 0x00000011000d7c82 */ /* 0x000fe40008000000 */
[----:B------:R-:W-:Y:S01]  /*188f0*/  HGMMA.64x16x16.F32.BF16 R184, gdesc[UR12], RZ, !UPT, gsb0 ;  /* 0x002000000cb879f0 */ /* 0x000fe2000c0018ff */
[----:B------:R-:W-:Y:S01]  /*18900*/  UMOV UR8, UR16 ;  /* 0x0000001000087c82 */ /* 0x000fe20008000000 */
[----:B------:R-:W-:Y:S01]  /*18910*/  UMOV UR9, UR17 ;  /* 0x0000001100097c82 */ /* 0x000fe20008000000 */
[----:B------:R-:W-:Y:S02]  /*18920*/  WARPGROUP.DEPBAR.LE gsb0, 0x0 ;  /* 0x00008000000079c5 */ /* 0x000fe40000010000 */
[----:B------:R-:W-:-:S06]  /*18930*/  WARPGROUP.ARRIVE ;  /* 0x00000000000079c5 */ /* 0x000fcc0000000000 */
        /* <DEDUP_REMOVED lines=8> */
[----:B------:R-:W-:Y:S01]  /*189c0*/  VIADD R12, R2, 0x200 ;  /* 0x00000200020c7836 */ /* 0x000fe20000000000 */
[----:B------:R-:W-:Y:S02]  /*189d0*/  WARPGROUP.DEPBAR.LE gsb0, 0x0 ;  /* 0x00008000000079c5 */ /* 0x000fe40000010000 */
[----:B------:R-:W-:-:S06]  /*189e0*/  WARPGROUP.ARRIVE ;  /* 0x00000000000079c5 */ /* 0x000fcc0000000000 */
[----:B------:R-:W-:Y:S01]  /*189f0*/  HGMMA.64x16x16.F32.BF16 R160, gdesc[UR20], RZ, !UPT, gsb0 ;  /* 0x0020000014a079f0 */ /* 0x000fe2000c0018ff */
[----:B------:R-:W-:Y:S02]  /*18a00*/  R2UR UR18, R12 ;  /* 0x000000000c1272ca */ /* 0x000fe400000e0000 */
[----:B------:R-:W-:Y:S01]  /*18a10*/  R2UR UR19, R13 ;  /* 0x000000000d1372ca */ /* 0x000fe200000e0000 */
[----:B------:R-:W-:Y:S01]  /*18a20*/  VIADD R4, R2, 0x2 ;  /* 0x0000000202047836 */ /* 0x000fe20000000000 */
[----:B------:R-:W-:Y:S02]  /*18a30*/  WARPGROUP.DEPBAR.LE gsb0, 0x0 ;  /* 0x00008000000079c5 */ /* 0x000fe40000010000 */
[----:B------:R-:W-:Y:S01]  /*18a40*/  IMAD.MOV.U32 R5, RZ, RZ, 0x40000040 ;  /* 0x40000040ff057424 */ /* 0x000fe200078e00ff */
[----:B--2---:R-:W-:Y:S02]  /*18a50*/  R2UR UR28, R152 ;  /* 0x00000000981c72ca */ /* 0x004fe400000e0000 */
[----:B------:R-:W-:-:S02]  /*18a60*/  R2UR UR29, R153 ;  /* 0x00000000991d72ca */ /* 0x000fc400000e0000 */
[----:B------:R-:W-:-:S06]  /*18a70*/  WARPGROUP.ARRIVE ;  /* 0x00000000000079c5 */ /* 0x000fcc0000000000 */
[----:B------:R-:W-:Y:S01]  /*18a80*/  HGMMA.64x16x16.F32.BF16 R152, gdesc[UR16], RZ, !UPT, gsb0 ;  /* 0x00200000109879f0 */ /* 0x000fe2000c0018ff */
        /* <DEDUP_REMOVED lines=13> */
[----:B------:R-:W-:Y:S02]  /*18b60*/  VIADD R14, R2, 0x102 ;  /* 0x00000102020e7836 */ /* 0x000fe40000000000 */
[----:B------:R-:W-:Y:S01]  /*18b70*/  IMAD.MOV.U32 R15, RZ, RZ, 0x40000040 ;  /* 0x40000040ff0f7424 */ /* 0x000fe200078e00ff */
[----:B------:R-:W-:Y:S01]  /*18b80*/  UMOV UR8, UR30 ;  /* 0x0000001e00087c82 */ /* 0x000fe20008000000 */
[----:B------:R-:W-:Y:S01]  /*18b90*/  UMOV UR9, UR31 ;  /* 0x0000001f00097c82 */ /* 0x000fe20008000000 */
[----:B------:R-:W-:-:S02]  /*18ba0*/  WARPGROUP.DEPBAR.LE gsb0, 0x0 ;  /* 0x00008000000079c5 */ /* 0x000fc40000010000 */
[----:B------:R-:W-:Y:S01]  /*18bb0*/  WARPGROUP.ARRIVE ;  /* 0x00000000000079c5 */ /* 0x000fe20000000000 */
[----:B------:R-:W-:Y:S02]  /*18bc0*/  VIADD R4, R2, 0x182 ;  /* 0x0000018202047836 */ /* 0x000fe40000000000 */
[----:B------:R-:W-:Y:S01]  /*18bd0*/  IMAD.MOV.U32 R5, RZ, RZ, 0x40000040 ;  /* 0x40000040ff057424 */ /* 0x000fe200078e00ff */
[----:B------:R-:W-:Y:S01]  /*18be0*/  UMOV UR4, UR30 ;  /* 0x0000001e00047c82 */ /* 0x000fe20008000000 */
[----:B------:R-:W-:Y:S01]  /*18bf0*/  UMOV UR5, UR31 ;  /* 0x0000001f00057c82 */ /* 0x000fe20008000000 */
[----:B------:R-:W-:Y:S01]  /*18c00*/  HGMMA.64x16x16.F32.BF16 R176, gdesc[UR24], R176, gsb0 ;  /* 0x0020000018b079f0 */ /* 0x000fe200080018b0 */
[----:B------:R-:W-:Y:S01]  /*18c10*/  R2UR UR10, R14 ;  /* 0x000000000e0a72ca */ /* 0x000fe200000e0000 */
[----:B------:R-:W-:Y:S01]  /*18c20*/  UMOV UR20, UR30 ;  /* 0x0000001e00147c82 */ /* 0x000fe20008000000 */
[----:B------:R-:W-:Y:S01]  /*18c30*/  R2UR UR11, R15 ;  /* 0x000000000f0b72ca */ /* 0x000fe200000e0000 */
[----:B------:R-:W-:Y:S01]  /*18c40*/  UMOV UR21, UR31 ;  /* 0x0000001f00157c82 */ /* 0x000fe20008000000 */
[----:B------:R-:W-:Y:S01]  /*18c50*/  R2UR UR6, R4 ;  /* 0x00000000040672ca */ /* 0x000fe200000e0000 */
[----:B------:R-:W-:Y:S01]  /*18c60*/  UMOV UR16, UR28 ;  /* 0x0000001c00107c82 */ /* 0x000fe20008000000 */
[----:B------:R-:W-:Y:S01]  /*18c70*/  UMOV UR17, UR29 ;  /* 0x0000001d00117c82 */ /* 0x000fe20008000000 */
[----:B------:R-:W-:Y:S01]  /*18c80*/  UMOV UR12, UR28 ;  /* 0x0000001c000c7c82 */ /* 0x000fe20008000000 */
[----:B------:R-:W-:Y:S01]  /*18c90*/  UMOV UR13, UR29 ;  /* 0x0000001d000d7c82 */ /* 0x000fe20008000000 */
[----:B------:R-:W2:Y:S01]  /*18ca0*/  LDL.64 R12, [R1+0x38] ;  /* 0x00003800010c7983 */ /* 0x000ea20000100a00 */
[----:B------:R-:W-:-:S02]  /*18cb0*/  WARPGROUP.DEPBAR.LE gsb0, 0x0 ;  /* 0x00008000000079c5 */ /* 0x000fc40000010000 */
[----:B------:R-:W-:Y:S01]  /*18cc0*/  WARPGROUP.ARRIVE ;  /* 0x00000000000079c5 */ /* 0x000fe20000000000 */
[----:B------:R-:W-:Y:S01]  /*18cd0*/  R2UR UR7, R5 ;  /* 0x00000000050772ca */ /* 0x000fe200000e0000 */
[----:B------:R-:W3:Y:S04]  /*18ce0*/  LDL.64 R14, [R1+0x40] ;  /* 0x00004000010e7983 */ /* 0x000ee80000100a00 */
[----:B------:R-:W-:Y:S01]  /*18cf0*/  HGMMA.64x16x16.F32.BF16 R168, gdesc[UR8], R168, gsb0 ;  /* 0x0020000008a879f0 */ /* 0x000fe200080018a8 */
[----:B------:R-:W-:Y:S02]  /*18d00*/  VIADD R4, R2, 0x202 ;  /* 0x0000020202047836 */ /* 0x000fe40000000000 */
[----:B------:R-:W-:Y:S01]  /*18d10*/  IMAD.MOV.U32 R5, RZ, RZ, 0x40000040 ;  /* 0x40000040ff057424 */ /* 0x000fe200078e00ff */
[----:B------:R-:W-:-:S02]  /*18d20*/  WARPGROUP.DEPBAR.LE gsb0, 0x0 ;  /* 0x00008000000079c5 */ /* 0x000fc40000010000 */
[----:B------:R-:W-:-:S06]  /*18d30*/  WARPGROUP.ARRIVE ;  /* 0x00000000000079c5 */ /* 0x000fcc0000000000 */
        /* <DEDUP_REMOVED lines=48> */
[----:B------:R-:W-:Y:S01]  /*19040*/  IMAD.MOV.U32 R5, RZ, RZ, 0x40000040 ;  /* 0x40000040ff057424 */ /* 0x000fe200078e00ff */
[----:B---3--:R-:W-:Y:S02]  /*19050*/  R2UR UR30, R14 ;  /* 0x000000000e1e72ca */ /* 0x008fe400000e0000 */
[----:B------:R-:W-:Y:S02]  /*19060*/  R2UR UR31, R15 ;  /* 0x000000000f1f72ca */ /* 0x000fe400000e0000 */
[----:B------:R-:W-:Y:S01]  /*19070*/  R2UR UR22, R4 ;  /* 0x00000000041672ca */ /* 0x000fe200000e0000 */
[----:B------:R-:W3:Y:S01]  /*19080*/  LDL.64 R14, [R1+0x30] ;  /* 0x00003000010e7983 */ /* 0x000ee20000100a00 */
[----:B------:R-:W-:-:S07]  /*19090*/  R2UR UR23, R5 ;  /* 0x00000000051772ca */ /* 0x000fce00000e0000 */
[----:B------:R-:W-:Y:S02]  /*190a0*/  UMOV UR20, UR30 ;  /* 0x0000001e00147c82 */ /* 0x000fe40008000000 */
[----:B------:R-:W-:Y:S01]  /*190b0*/  UMOV UR21, UR31 ;  /* 0x0000001f00157c82 */ /* 0x000fe20008000000 */
[----:B------:R-:W-:Y:S02]  /*190c0*/  WARPGROUP.DEPBAR.LE gsb0, 0x0 ;  /* 0x00008000000079c5 */ /* 0x000fe40000010000 */
        /* <DEDUP_REMOVED lines=40> */
[----:B--2---:R-:W-:Y:S02]  /*19350*/  R2UR UR28, R12 ;  /* 0x000000000c1c72ca */ /* 0x004fe400000e0000 */
[----:B------:R-:W-:Y:S02]  /*19360*/  R2UR UR29, R13 ;  /* 0x000000000d1d72ca */ /* 0x000fe400000e0000 */
[----:B------:R-:W-:Y:S01]  /*19370*/  R2UR UR26, R4 ;  /* 0x00000000041a72ca */ /* 0x000fe200000e0000 */
[----:B------:R-:W2:Y:S01]  /*19380*/  LDL.64 R12, [R1+0x28] ;  /* 0x00002800010c7983 */ /* 0x000ea20000100a00 */
        /* <DEDUP_REMOVED lines=191> */
[----:B------:R-:W2:Y:S01]  /*19f80*/  LDL.64 R12, [R1] ;  /* 0x00000000010c7983 */ /* 0x000ea20000100a00 */
        /* <DEDUP_REMOVED lines=46> */
[----:B------:R-:W-:Y:S02]  /*1a270*/  R2UR UR14, R4 ;  /* 0x00000000040e72ca */ /* 0x000fe400000e0000 */
        /* <DEDUP_REMOVED lines=445> */
.L_x_643:
[----:B------:R-:W-:Y:S01]  /*1be50*/  SHF.L.U32 R0, R9, 0x1f, RZ ;  /* 0x0000001f09007819 */ /* 0x000fe200000006ff */
[----:B------:R-:W-:-:S04]  /*1be60*/  IMAD R9, R10, 0x8, R18 ;  /* 0x000000080a097824 */ /* 0x000fc800078e0212 */
[----:B------:R0:W1:Y:S01]  /*1be70*/  SYNCS.PHASECHK.TRANS64.TRYWAIT P2, [R9+URZ+0x38850], R0 ;  /* 0x03885000090075a7 */ /* 0x000062000804017f */
[----:B------:R-:W-:Y:S05]  /*1be80*/  @!P0 BRA `(.L_x_644) ;  /* 0x0000000000048947 */ /* 0x000fea0003800000 */
[----:B------:R-:W-:Y:S01]  /*1be90*/  BPT.TRAP 0x1 ;  /* 0x000000040000795c */ /* 0x000fe20000300000 */
.L_x_644:
[----:B------:R-:W-:Y:S04]  /*1bea0*/  BSSY B1, `(.L_x_645) ;  /* 0x0000004000017945 */ /* 0x000fe80003800000 */
[----:B-1----:R-:W-:Y:S05]  /*1beb0*/  @P2 BRA `(.L_x_646) ;  /* 0x0000000000082947 */ /* 0x002fea0003800000 */
[----:B------:R-:W1:Y:S02]  /*1bec0*/  SYNCS.PHASECHK.TRANS64.TRYWAIT P2, [R9+URZ+0x38850], R0 ;  /* 0x03885000090075a7 */ /* 0x000e64000804017f */
[----:B-1----:R-:W-:Y:S05]  /*1bed0*/  @!P2 BRA `(.L_x_647) ;  /* 0x0000010c0000a947 */ /* 0x002fea0003800000 */
.L_x_646:
[----:B------:R-:W-:Y:S05]  /*1bee0*/  BSYNC B1 ;  /* 0x0000000000017941 */ /* 0x000fea0003800000 */
.L_x_645:
[----:B01----:R-:W-:Y:S01]  /*1bef0*/  VIADD R0, R18, 0x400 ;  /* 0x0000040012007836 */ /* 0x003fe20000000000 */
[----:B------:R-:W-:Y:S01]  /*1bf00*/  WARPGROUP.ARRIVE ;  /* 0x00000000000079c5 */ /* 0x000fe20000000000 */
[----:B------:R-:W-:Y:S02]  /*1bf10*/  IMAD.MOV.U32 R3, RZ, RZ, 0x40000040 ;  /* 0x40000040ff037424 */ /* 0x000fe400078e00ff */
[----:B------:R-:W-:Y:S01]  /*1bf20*/  FMUL.FTZ R14, R188, UR39 ;  /* 0x00000027bc0e7c20 */ /* 0x000fe20008410000 */
[----:B------:R-:W-:Y:S01]  /*1bf30*/  IMAD.MOV.U32 R5, RZ, RZ, 0x40000040 ;  /* 0x40000040ff057424 */ /* 0x000fe200078e00ff */
[----:B------:R-:W-:Y:S01]  /*1bf40*/  SHF.R.U32.HI R0, RZ, 0x4, R0 ;  /* 0x00000004ff007819 */ /* 0x000fe20000011600 */
[----:B------:R-:W-:Y:S01]  /*1bf50*/  FMUL.FTZ R15, R189, UR39 ;  /* 0x00000027bd0f7c20 */ /* 0x000fe20008410000 */
[----:B------:R-:W-:Y:S01]  /*1bf60*/  R2UR UR7, R3 ;  /* 0x00000000030772ca */ /* 0x000fe200000e0000 */
[----:B------:R-:W-:Y:S01]  /*1bf70*/  FMUL.FTZ R177, R177, UR39 ;  /* 0x00000027b1b17c20 */ /* 0x000fe20008410000 */
[----:B------:R-:W-:Y:S01]  /*1bf80*/  LOP3.LUT R0, R0, 0x3fff, RZ, 0xc0, !PT ;  /* 0x00003fff00007812 */ /* 0x000fe200078ec0ff */
[----:B------:R-:W-:Y:S01]  /*1bf90*/  MUFU.TANH R14, R14 ;  /* 0x0000000e000e7308 */ /* 0x000fe20000002400 */
[----:B------:R-:W-:Y:S01]  /*1bfa0*/  FMUL.FTZ R180, R180, UR39 ;  /* 0x00000027b4b47c20 */ /* 0x000fe20008410000 */
[----:B------:R-:W-:Y:S01]  /*1bfb0*/  FMUL.FTZ R181, R181, UR39 ;  /* 0x00000027b5b57c20 */ /* 0x000fe20008410000 */
[----:B------:R-:W-:Y:S01]  /*1bfc0*/  LOP3.LUT R0, R0, 0x2800000, RZ, 0xfc, !PT ;  /* 0x0280000000007812 */ /* 0x000fe200078efcff */
[----:B------:R-:W-:Y:S01]  /*1bfd0*/  FMUL.FTZ R168, R168, UR39 ;  /* 0x00000027a8a87c20 */ /* 0x000fe20008410000 */
[----:B------:R-:W-:Y:S01]  /*1bfe0*/  FMUL.FTZ R169, R169, UR39 ;  /* 0x00000027a9a97c20 */ /* 0x000fe20008410000 */
[----:B------:R-:W-:Y:S01]  /*1bff0*/  FMUL.FTZ R172, R172, UR39 ;  /* 0x00000027acac7c20 */ /* 0x000fe20008410000 */
[----:B------:R-:W-:Y:S01]  /*1c000*/  FMUL.FTZ R173, R173, UR39 ;  /* 0x00000027adad7c20 */ /* 0x000fe20008410000 */
[----:B------:R-:W-:-:S02]  /*1c010*/  IMAD R2, R10, 0xa00, R0 ;  /* 0x00000a000a027824 */ /* 0x000fc400078e0200 */
[----:B------:R-:W-:Y:S01]  /*1c020*/  FMUL.FTZ R0, R184, UR39 ;  /* 0x00000027b8007c20 */ /* 0x000fe20008410000 */
[----:B------:R-:W-:Y:S01]  /*1c030*/  MUFU.TANH R15, R15 ;  /* 0x0000000f000f7308 */ /* 0x000fe20000002400 */
[----:B------:R-:W-:Y:S01]  /*1c040*/  FMUL.FTZ R160, R160, UR39 ;  /* 0x00000027a0a07c20 */ /* 0x000fe20008410000 */
[C---:B------:R-:W-:Y:S01]  /*1c050*/  VIADD R4, R2.reuse, 0x80 ;  /* 0x0000008002047836 */ /* 0x040fe20000000000 */
[----:B------:R-:W-:Y:S01]  /*1c060*/  R2UR UR6, R2 ;  /* 0x00000000020672ca */ /* 0x000fe200000e0000 */
[----:B------:R-:W-:Y:S01]  /*1c070*/  FMUL.FTZ R161, R161, UR39 ;  /* 0x00000027a1a17c20 */ /* 0x000fe20008410000 */
[----:B------:R-:W-:Y:S01]  /*1c080*/  FMUL.FTZ R164, R164, UR39 ;  /* 0x00000027a4a47c20 */ /* 0x000fe20008410000 */
[----:B------:R-:W-:Y:S01]  /*1c090*/  FMUL.FTZ R165, R165, UR39 ;  /* 0x00000027a5a57c20 */ /* 0x000fe20008410000 */
[----:B------:R-:W-:Y:S01]  /*1c0a0*/  FMUL.FTZ R152, R152, UR39 ;  /* 0x0000002798987c20 */ /* 0x000fe20008410000 */
[----:B------:R-:W0:Y:S01]  /*1c0b0*/  MUFU.TANH R0, R0 ;  /* 0x0000000000007308 */ /* 0x000e220000002400 */
[----:B------:R-:W-:Y:S01]  /*1c0c0*/  FMUL.FTZ R157, R157, UR39 ;  /* 0x000000279d9d7c20 */ /* 0x000fe20008410000 */
[----:B------:R-:W-:-:S02]  /*1c0d0*/  IMAD.MOV.U32 R3, RZ, RZ, 0x40000040 ;  /* 0x40000040ff037424 */ /* 0x000fc400078e00ff */
[----:B------:R-:W-:Y:S01]  /*1c0e0*/  FMUL.FTZ R10, R186, UR39 ;  /* 0x00000027ba0a7c20 */ /* 0x000fe20008410000 */
[----:B------:R-:W-:Y:S01]  /*1c0f0*/  FMUL.FTZ R12, R187, UR39 ;  /* 0x00000027bb0c7c20 */ /* 0x000fe20008410000 */
[----:B------:R-:W-:Y:S01]  /*1c100*/  FMUL.FTZ R13, R190, UR39 ;  /* 0x00000027be0d7c20 */ /* 0x000fe20008410000 */
[----:B------:R-:W-:Y:S01]  /*1c110*/  FMUL.FTZ R184, R191, UR39 ;  /* 0x00000027bfb87c20 */ /* 0x000fe20008410000 */
[----:B------:R-:W-:Y:S01]  /*1c120*/  FMUL.FTZ R170, R170, UR39 ;  /* 0x00000027aaaa7c20 */ /* 0x000fe20008410000 */
[----:B------:R-:W-:Y:S01]  /*1c130*/  HGMMA.64x256x16.F32.BF16 R24, R208, gdesc[UR4].tnspB, R24, gsb0 ;  /* 0x43e00004d0187df0 */ /* 0x000fe20008001818 */
[----:B------:R-:W-:Y:S01]  /*1c140*/  R2UR UR6, R4 ;  /* 0x00000000040672ca */ /* 0x000fe200000e0000 */
[----:B------:R-:W-:Y:S01]  /*1c150*/  VIADD R4, R2, 0x100 ;  /* 0x0000010002047836 */ /* 0x000fe20000000000 */
[----:B------:R-:W-:Y:S01]  /*1c160*/  R2UR UR7, R5 ;  /* 0x00000000050772ca */ /* 0x000fe200000e0000 */
[----:B------:R-:W-:Y:S01]  /*1c170*/  IMAD.MOV.U32 R5, RZ, RZ, 0x40000040 ;  /* 0x40000040ff057424 */ /* 0x000fe200078e00ff */
        /* <DEDUP_REMOVED lines=10> */
[----:B------:R-:W-:Y:S01]  /*1c220*/  FMUL.FTZ R155, R155, UR39 ;  /* 0x000000279b9b7c20 */ /* 0x000fe20008410000 */
[----:B------:R-:W-:Y:S01]  /*1c230*/  FMUL.FTZ R158, R158, UR39 ;  /* 0x000000279e9e7c20 */ /* 0x000fe20008410000 */
[----:B------:R-:W-:Y:S01]  /*1c240*/  FMUL.FTZ R159, R159, UR39 ;  /* 0x000000279f9f7c20 */ /* 0x000fe20008410000 */
[----:B------:R-:W-:Y:S01]  /*1c250*/  @!P1 VIADD R11, R11, 0x38840 ;  /* 0x000388400b0b9836 */ /* 0x000fe20000000000 */
[C---:B------:R-:W-:Y:S01]  /*1c260*/  ISETP.GT.AND P2, PT, R6.reuse, R227, PT ;  /* 0x000000e30600720c */ /* 0x040fe20003f44270 */
[----:B------:R-:W-:Y:S01]  /*1c270*/  @!P1 VIADD R9, R9, 0x38860 ;  /* 0x0003886009099836 */ /* 0x000fe20000000000 */
[----:B------:R-:W-:Y:S01]  /*1c280*/  MUFU.TANH R181, R181 ;  /* 0x000000b500b57308 */ /* 0x000fe20000002400 */
[----:B------:R-:W-:-:S03]  /*1c290*/  VIADD R6, R6, 0xffffffff ;  /* 0xffffffff06067836 */ /* 0x000fc60000000000 */
[----:B------:R-:W-:-:S04]  /*1c2a0*/  @!P1 PRMT R9, RZ, 0x654, R9 ;  /* 0x00000654ff099816 */ /* 0x000fc80000000009 */
        /* <DEDUP_REMOVED lines=27> */
[----:B------:R-:W-:-:S06]  /*1c460*/  WARPGROUP.ARRIVE ;  /* 0x00000000000079c5 */ /* 0x000fcc0000000000 */
        /* <DEDUP_REMOVED lines=10> */
[----:B------:R-:W-:Y:S01]  /*1c510*/  R2UR UR6, R4 ;  /* 0x00000000040672ca */ /* 0x000fe200000e0000 */
[----:B------:R-:W-:Y:S01]  /*1c520*/  FMUL.FTZ R4, R185, UR39 ;  /* 0x00000027b9047c20 */ /* 0x000fe20008410000 */
[----:B------:R-:W-:Y:S01]  /*1c530*/  R2UR UR7, R5 ;  /* 0x00000000050772ca */ /* 0x000fe200000e0000 */
[----:B------:R-:W-:Y:S01]  /*1c540*/  FMUL.FTZ R185, R176, UR39 ;  /* 0x00000027b0b97c20 */ /* 0x000fe20008410000 */
[----:B------:R-:W-:Y:S01]  /*1c550*/  FMUL.FTZ R176, R178, UR39 ;  /* 0x00000027b2b07c20 */ /* 0x000fe20008410000 */
[----:B------:R-:W-:Y:S01]  /*1c560*/  FMUL.FTZ R178, R179, UR39 ;  /* 0x00000027b3b27c20 */ /* 0x000fe20008410000 */
[----:B------:R-:W-:Y:S01]  /*1c570*/  FMUL.FTZ R179, R182, UR39 ;  /* 0x00000027b6b37c20 */ /* 0x000fe20008410000 */
[----:B------:R-:W1:Y:S01]  /*1c580*/  MUFU.TANH R4, R4 ;  /* 0x0000000400047308 */ /* 0x000e620000002400 */
[----:B------:R-:W-:Y:S01]  /*1c590*/  FMUL.FTZ R182, R153, UR39 ;  /* 0x0000002799b67c20 */ /* 0x000fe20008410000 */
[----:B------:R-:W-:Y:S01]  /*1c5a0*/  FMUL.FTZ R153, R156, UR39 ;  /* 0x000000279c997c20 */ /* 0x000fe20008410000 */
[----:B------:R-:W-:-:S05]  /*1c5b0*/  FMUL.FTZ R156, R183, UR39 ;  /* 0x00000027b79c7c20 */ /* 0x000fca0008410000 */
[----:B------:R-:W2:Y:S08]  /*1c5c0*/  MUFU.TANH R185, R185 ;  /* 0x000000b900b97308 */ /* 0x000eb00000002400 */
[----:B------:R-:W3:Y:S08]  /*1c5d0*/  MUFU.TANH R182, R182 ;  /* 0x000000b600b67308 */ /* 0x000ef00000002400 */
[----:B------:R-:W4:Y:S08]  /*1c5e0*/  MUFU.TANH R153, R153 ;  /* 0x0000009900997308 */ /* 0x000f300000002400 */
[----:B------:R-:W5:Y:S08]  /*1c5f0*/  MUFU.TANH R176, R176 ;  /* 0x000000b000b07308 */ /* 0x000f700000002400 */
[----:B------:R-:W5:Y:S08]  /*1c600*/  MUFU.TANH R178, R178 ;  /* 0x000000b200b27308 */ /* 0x000f700000002400 */
[----:B------:R-:W5:Y:S08]  /*1c610*/  MUFU.TANH R179, R179 ;  /* 0x000000b300b37308 */ /* 0x000f700000002400 */
[----:B------:R-:W5:Y:S01]  /*1c620*/  MUFU.TANH R156, R156 ;  /* 0x0000009c009c7308 */ /* 0x000f620000002400 */
[----:B------:R-:W-:-:S02]  /*1c630*/  WARPGROUP.DEPBAR.LE gsb0, 0x0 ;  /* 0x00008000000079c5 */ /* 0x000fc40000010000 */
[----:B------:R-:W-:-:S06]  /*1c640*/  WARPGROUP.ARRIVE ;  /* 0x00000000000079c5 */ /* 0x000fcc0000000000 */
[----:B------:R-:W-:Y:S01]  /*1c650*/  HGMMA.64x256x16.F32.BF16 R24, R196, gdesc[UR4].tnspB, R24, gsb0 ;  /* 0x43e00004c4187df0 */ /* 0x000fe20008001818 */
[----:B------:R-:W-:Y:S02]  /*1c660*/  R2UR UR6, R2 ;  /* 0x00000000020672ca */ /* 0x000fe400000e0000 */
[----:B0-----:R-:W-:Y:S02]  /*1c670*/  FMNMX.FTZ R2, R0, R8, !PT ;  /* 0x0000000800027209 */ /* 0x001fe40007810000 */
[----:B------:R-:W-:Y:S02]  /*1c680*/  R2UR UR7, R3 ;  /* 0x00000000030772ca */ /* 0x000fe400000e0000 */
[----:B-1----:R-:W-:Y:S02]  /*1c690*/  FMNMX.FTZ R2, R4, R2, !PT ;  /* 0x0000000204027209 */ /* 0x002fe40007810000 */
[----:B------:R-:W-:Y:S02]  /*1c6a0*/  FMNMX.FTZ R3, R10, R7, !PT ;  /* 0x000000070a037209 */ /* 0x000fe40007810000 */
[----:B------:R-:W-:-:S02]  /*1c6b0*/  FMNMX.FTZ R2, R14, R2, !PT ;  /* 0x000000020e027209 */ /* 0x000fc40007810000 */
[----:B------:R-:W-:Y:S02]  /*1c6c0*/  FMNMX.FTZ R3, R12, R3, !PT ;  /* 0x000000030c037209 */ /* 0x000fe40007810000 */
[----:B------:R-:W-:Y:S02]  /*1c6d0*/  FMNMX.FTZ R2, R15, R2, !PT ;  /* 0x000000020f027209 */ /* 0x000fe40007810000 */
[----:B------:R-:W-:Y:S02]  /*1c6e0*/  FMNMX.FTZ R3, R13, R3, !PT ;  /* 0x000000030d037209 */ /* 0x000fe40007810000 */
[----:B--2---:R-:W-:-:S04]  /*1c6f0*/  FMNMX.FTZ R2, R185, R2, !PT ;  /* 0x00000002b9027209 */ /* 0x004fc80007810000 */
[----:B------:R-:W-:-:S04]  /*1c700*/  FMNMX.FTZ R2, R177, R2, !PT ;  /* 0x00000002b1027209 */ /* 0x000fc80007810000 */
        /* <DEDUP_REMOVED lines=11> */
[----:B---3--:R-:W-:-:S04]  /*1c7c0*/  FMNMX.FTZ R2, R182, R2, !PT ;  /* 0x00000002b6027209 */ /* 0x008fc80007810000 */
[----:B----4-:R-:W-:-:S04]  /*1c7d0*/  FMNMX.FTZ R2, R153, R2, !PT ;  /* 0x0000000299027209 */ /* 0x010fc80007810000 */
[----:B------:R-:W-:-:S05]  /*1c7e0*/  FMNMX.FTZ R5, R157, R2, !PT ;  /* 0x000000029d057209 */ /* 0x000fca0007810000 */
[----:B------:R-:W0:Y:S02]  /*1c7f0*/  SHFL.BFLY PT, R2, R5, 0x2, 0x1f ;  /* 0x0c401f0005027f89 */ /* 0x000e2400000e0000 */
[----:B0-----:R-:W-:-:S05]  /*1c800*/  FMNMX.FTZ R5, R5, R2, !PT ;  /* 0x0000000205057209 */ /* 0x001fca0007810000 */
[----:B------:R-:W0:Y:S02]  /*1c810*/  SHFL.BFLY PT, R2, R5, 0x1, 0x1f ;  /* 0x0c201f0005027f89 */ /* 0x000e2400000e0000 */
[----:B0-----:R-:W-:Y:S01]  /*1c820*/  FMNMX.FTZ R5, R5, R2, !PT ;  /* 0x0000000205057209 */ /* 0x001fe20007810000 */
[----:B------:R-:W-:-:S04]  /*1c830*/  IMAD.U32 R2, RZ, RZ, UR38 ;  /* 0x00000026ff027e24 */ /* 0x000fc8000f8e00ff */
[----:B------:R-:W-:-:S04]  /*1c840*/  FADD.FTZ R8, -R5, R8 ;  /* 0x0000000805087221 */ /* 0x000fc80000010100 */
[----:B------:R-:W-:Y:S01]  /*1c850*/  FMUL.FTZ R183, R8, R2 ;  /* 0x0000000208b77220 */ /* 0x000fe20000410000 */
[----:B------:R-:W-:-:S03]  /*1c860*/  FMNMX.FTZ R8, R184, R3, !PT ;  /* 0x00000003b8087209 */ /* 0x000fc60007810000 */
[----:B------:R0:W-:Y:S01]  /*1c870*/  MUFU.EX2 R3, R183 ;  /* 0x000000b700037308 */ /* 0x0001e20000000800 */
[----:B-----5:R-:W-:-:S04]  /*1c880*/  FMNMX.FTZ R8, R176, R8, !PT ;  /* 0x00000008b0087209 */ /* 0x020fc80007810000 */
[----:B------:R-:W-:Y:S01]  /*1c890*/  FMNMX.FTZ R8, R178, R8, !PT ;  /* 0x00000008b2087209 */ /* 0x000fe20007810000 */
[----:B0-----:R-:W-:-:S04]  /*1c8a0*/  FMUL.FTZ R183, R5, R2 ;  /* 0x0000000205b77220 */ /* 0x001fc80000410000 */
        /* <DEDUP_REMOVED lines=14> */
[----:B------:R-:W0:Y:S01]  /*1c990*/  MUFU.EX2 R208, R208 ;  /* 0x000000d000d07308 */ /* 0x000e220000000800 */
[-CC-:B------:R-:W-:Y:S01]  /*1c9a0*/  FFMA.FTZ R200, R168, R2.reuse, -R183.reuse ;  /* 0x00000002a8c87223 */ /* 0x180fe200000108b7 */
[--C-:B------:R-:W-:Y:S01]  /*1c9b0*/  FFMA.FTZ R168, R169, R2, -R183.reuse ;  /* 0x00000002a9a87223 */ /* 0x100fe200000108b7 */
[----:B------:R-:W-:Y:S01]  /*1c9c0*/  FMNMX.FTZ R0, R174, R0, !PT ;  /* 0x00000000ae007209 */ /* 0x000fe20007810000 */
[-CC-:B------:R-:W-:Y:S01]  /*1c9d0*/  FFMA.FTZ R202, R172, R2.reuse, -R183.reuse ;  /* 0x00000002acca7223 */ /* 0x180fe200000108b7 */
[----:B------:R-:W-:-:S02]  /*1c9e0*/  FFMA.FTZ R169, R173, R2, -R183 ;  /* 0x00000002ada97223 */ /* 0x000fc400000108b7 */
[----:B------:R-:W-:Y:S01]  /*1c9f0*/  FMNMX.FTZ R0, R175, R0, !PT ;  /* 0x00000000af007209 */ /* 0x000fe20007810000 */
[----:B------:R-:W1:Y:S03]  /*1ca00*/  MUFU.EX2 R210, R210 ;  /* 0x000000d200d27308 */ /* 0x000e660000000800 */
[----:B------:R-:W-:-:S04]  /*1ca10*/  FMNMX.FTZ R0, R162, R0, !PT ;  /* 0x00000000a2007209 */ /* 0x000fc80007810000 */
[----:B------:R-:W-:Y:S01]  /*1ca20*/  FMNMX.FTZ R0, R163, R0, !PT ;  /* 0x00000000a3007209 */ /* 0x000fe20007810000 */
[----:B------:R-:W2:Y:S01]  /*1ca30*/  MUFU.EX2 R186, R186 ;  /* 0x000000ba00ba7308 */ /* 0x000ea20000000800 */
[----:B0-----:R-:W-:Y:S01]  /*1ca40*/  FFMA.FTZ R21, R3, R21, R208 ;  /* 0x0000001503157223 */ /* 0x001fe200000100d0 */
[----:B------:R-:W-:Y:S02]  /*1ca50*/  F2FP.BF16.F32.PACK_AB R208, R8, R208 ;  /* 0x000000d008d0723e */ /* 0x000fe400000010ff */
[----:B------:R-:W-:Y:S01]  /*1ca60*/  FMNMX.FTZ R0, R166, R0, !PT ;  /* 0x00000000a6007209 */ /* 0x000fe20007810000 */
[----:B------:R-:W-:Y:S01]  /*1ca70*/  FADD.FTZ R21, R8, R21 ;  /* 0x0000001508157221 */ /* 0x000fe20000010000 */
[----:B------:R-:W-:Y:S02]  /*1ca80*/  IMAD.MOV.U32 R8, RZ, RZ, R5 ;  /* 0x000000ffff087224 */ /* 0x000fe400078e0005 */
[----:B------:R-:W-:Y:S01]  /*1ca90*/  FMNMX.FTZ R0, R167, R0, !PT ;  /* 0x00000000a7007209 */ /* 0x000fe20007810000 */
[----:B------:R-:W-:Y:S01]  /*1caa0*/  MUFU.EX2 R204, R204 ;  /* 0x000000cc00cc7308 */ /* 0x000fe20000000800 */
[----:B-1----:R-:W-:-:S02]  /*1cab0*/  FADD.FTZ R21, R210, R21 ;  /* 0x00000015d2157221 */ /* 0x002fc40000010000 */
[----:B------:R-:W-:-:S04]  /*1cac0*/  FMNMX.FTZ R0, R154, R0, !PT ;  /* 0x000000009a007209 */ /* 0x000fc80007810000 */
[----:B------:R-:W-:Y:S01]  /*1cad0*/  FMNMX.FTZ R0, R155, R0, !PT ;  /* 0x000000009b007209 */ /* 0x000fe20007810000 */
[----:B------:R-:W-:Y:S01]  /*1cae0*/  MUFU.EX2 R14, R14 ;  /* 0x0000000e000e7308 */ /* 0x000fe20000000800 */
[----:B--2---:R-:W-:Y:S02]  /*1caf0*/  F2FP.BF16.F32.PACK_AB R210, R186, R210 ;  /* 0x000000d2bad2723e */ /* 0x004fe400000010ff */
[----:B------:R-:W-:-:S04]  /*1cb00*/  FMNMX.FTZ R0, R158, R0, !PT ;  /* 0x000000009e007209 */ /* 0x000fc80007810000 */
[----:B------:R-:W-:Y:S01]  /*1cb10*/  FMNMX.FTZ R0, R159, R0, !PT ;  /* 0x000000009f007209 */ /* 0x000fe20007810000 */
[----:B------:R-:W-:Y:S04]  /*1cb20*/  MUFU.EX2 R206, R206 ;  /* 0x000000ce00ce7308 */ /* 0x000fe80000000800 */
[----:B------:R-:W0:Y:S04]  /*1cb30*/  SHFL.BFLY PT, R4, R0, 0x2, 0x1f ;  /* 0x0c401f0000047f89 */ /* 0x000e2800000e0000 */
[----:B------:R-:W-:Y:S08]  /*1cb40*/  MUFU.EX2 R15, R15 ;  /* 0x0000000f000f7308 */ /* 0x000ff00000000800 */
[----:B------:R-:W-:Y:S08]  /*1cb50*/  MUFU.EX2 R200, R200 ;  /* 0x000000c800c87308 */ /* 0x000ff00000000800 */
[----:B------:R-:W-:Y:S01]  /*1cb60*/  MUFU.EX2 R168, R168 ;  /* 0x000000a800a87308 */ /* 0x000fe20000000800 */
[----:B0-----:R-:W-:-:S07]  /*1cb70*/  FMNMX.FTZ R0, R0, R4, !PT ;  /* 0x0000000400007209 */ /* 0x001fce0007810000 */
[----:B------:R-:W-:Y:S01]  /*1cb80*/  MUFU.EX2 R202, R202 ;  /* 0x000000ca00ca7308 */ /* 0x000fe20000000800 */
[----:B------:R-:W0:Y:S07]  /*1cb90*/  SHFL.BFLY PT, R4, R0, 0x1, 0x1f ;  /* 0x0c201f0000047f89 */ /* 0x000e2e00000e0000 */
[----:B------:R-:W-:Y:S01]  /*1cba0*/  MUFU.EX2 R169, R169 ;  /* 0x000000a900a97308 */ /* 0x000fe20000000800 */
[----:B------:R-:W-:Y:S02]  /*1cbb0*/  WARPGROUP.DEPBAR.LE gsb0, 0x0 ;  /* 0x00008000000079c5 */ /* 0x000fe40000010000 */
[----:B------:R-:W-:Y:S01]  /*1cbc0*/  WARPGROUP.ARRIVE ;  /* 0x00000000000079c5 */ /* 0x000fe20000000000 */
[-CC-:B------:R-:W-:Y:S01]  /*1cbd0*/  FFMA.FTZ R196, R160, R2.reuse, -R183.reuse ;  /* 0x00000002a0c47223 */ /* 0x180fe200000108b7 */
[--C-:B------:R-:W-:Y:S01]  /*1cbe0*/  FFMA.FTZ R160, R161, R2, -R183.reuse ;  /* 0x00000002a1a07223 */ /* 0x100fe200000108b7 */
[----:B0-----:R-:W-:Y:S01]  /*1cbf0*/  FMNMX.FTZ R4, R0, R4, !PT ;  /* 0x0000000400047209 */ /* 0x001fe20007810000 */
[-CC-:B------:R-:W-:Y:S01]  /*1cc00*/  FFMA.FTZ R198, R164, R2.reuse, -R183.reuse ;  /* 0x00000002a4c67223 */ /* 0x180fe200000108b7 */
[----:B------:R-:W-:Y:S01]  /*1cc10*/  FFMA.FTZ R161, R165, R2, -R183 ;  /* 0x00000002a5a17223 */ /* 0x000fe200000108b7 */
[----:B------:R-:W-:Y:S01]  /*1cc20*/  HGMMA.64x256x16.F32.BF16 R24, R192, gdesc[UR4].tnspB, R24, gsb0 ;  /* 0x43e00004c0187df0 */ /* 0x000fe20008001818 */
[----:B------:R-:W-:Y:S01]  /*1cc30*/  MUFU.EX2 R196, R196 ;  /* 0x000000c400c47308 */ /* 0x000fe20000000800 */
[----:B------:R-:W-:-:S04]  /*1cc40*/  FADD.FTZ R0, -R4, R7 ;  /* 0x0000000704007221 */ /* 0x000fc80000010100 */
[----:B------:R-:W-:-:S03]  /*1cc50*/  FMUL.FTZ R0, R0, R2 ;  /* 0x0000000200007220 */ /* 0x000fc60000410000 */
[----:B------:R0:W-:Y:S08]  /*1cc60*/  MUFU.EX2 R7, R157 ;  /* 0x0000009d00077308 */ /* 0x0001f00000000800 */
[----:B------:R-:W-:Y:S08]  /*1cc70*/  MUFU.EX2 R0, R0 ;  /* 0x0000000000007308 */ /* 0x000ff00000000800 */
[----:B------:R-:W-:Y:S08]  /*1cc80*/  MUFU.EX2 R160, R160 ;  /* 0x000000a000a07308 */ /* 0x000ff00000000800 */
[----:B------:R-:W-:Y:S08]  /*1cc90*/  MUFU.EX2 R198, R198 ;  /* 0x000000c600c67308 */ /* 0x000ff00000000800 */
[----:B------:R-:W-:Y:S01]  /*1cca0*/  MUFU.EX2 R161, R161 ;  /* 0x000000a100a17308 */ /* 0x000fe20000000800 */
[----:B------:R-:W-:-:S02]  /*1ccb0*/  WARPGROUP.DEPBAR.LE gsb0, 0x0 ;  /* 0x00008000000079c5 */ /* 0x000fc40000010000 */
[-CC-:B------:R-:W-:Y:S01]  /*1ccc0*/  FFMA.FTZ R194, R153, R2.reuse, -R183.reuse ;  /* 0x0000000299c27223 */ /* 0x180fe200000108b7 */
[-C--:B------:R-:W-:Y:S01]  /*1ccd0*/  FMUL.FTZ R153, R4, R2.reuse ;  /* 0x0000000204997220 */ /* 0x080fe20000410000 */
[-CC-:B------:R-:W-:Y:S01]  /*1cce0*/  FFMA.FTZ R192, R152, R2.reuse, -R183.reuse ;  /* 0x0000000298c07223 */ /* 0x180fe200000108b7 */
[-C--:B------:R-:W-:Y:S02]  /*1ccf0*/  FFMA.FTZ R152, R182, R2.reuse, -R183 ;  /* 0x00000002b6987223 */ /* 0x080fe400000108b7 */
[-CC-:B------:R-:W-:Y:S01]  /*1cd00*/  FFMA.FTZ R209, R10, R2.reuse, -R153.reuse ;  /* 0x000000020ad17223 */ /* 0x180fe20000010899 */
[-CC-:B------:R-:W-:Y:S01]  /*1cd10*/  FFMA.FTZ R10, R12, R2.reuse, -R153.reuse ;  /* 0x000000020c0a7223 */ /* 0x180fe20000010899 */
[-CC-:B------:R-:W-:Y:S01]  /*1cd20*/  FFMA.FTZ R211, R13, R2.reuse, -R153.reuse ;  /* 0x000000020dd37223 */ /* 0x180fe20000010899 */
[-CC-:B------:R-:W-:Y:S01]  /*1cd30*/  FFMA.FTZ R13, R184, R2.reuse, -R153.reuse ;  /* 0x00000002b80d7223 */ /* 0x180fe20000010899 */
[-CC-:B------:R-:W-:Y:S01]  /*1cd40*/  FFMA.FTZ R205, R176, R2.reuse, -R153.reuse ;  /* 0x00000002b0cd7223 */ /* 0x180fe20000010899 */
[-CC-:B0-----:R-:W-:Y:S01]  /*1cd50*/  FFMA.FTZ R157, R178, R2.reuse, -R153.reuse ;  /* 0x00000002b29d7223 */ /* 0x181fe20000010899 */
[----:B------:R-:W0:Y:S01]  /*1cd60*/  MUFU.EX2 R209, R209 ;  /* 0x000000d100d17308 */ /* 0x000e220000000800 */
[-CC-:B------:R-:W-:Y:S01]  /*1cd70*/  FFMA.FTZ R207, R179, R2.reuse, -R153.reuse ;  /* 0x00000002b3cf7223 */ /* 0x180fe20000010899 */
[-CC-:B------:R-:W-:Y:S01]  /*1cd80*/  FFMA.FTZ R197, R162, R2.reuse, -R153.reuse ;  /* 0x00000002a2c57223 */ /* 0x180fe20000010899 */
[-C--:B------:R-:W-:Y:S01]  /*1cd90*/  FFMA.FTZ R12, R156, R2.reuse, -R153 ;  /* 0x000000029c0c7223 */ /* 0x080fe20000010899 */
[----:B------:R-:W-:Y:S01]  /*1cda0*/  @!P1 PRMT R156, RZ, 0x654, R11 ;  /* 0x00000654ff9c9816 */ /* 0x000fe2000000000b */
[-CC-:B------:R-:W-:Y:S01]  /*1cdb0*/  FFMA.FTZ R201, R170, R2.reuse, -R153.reuse ;  /* 0x00000002aac97223 */ /* 0x180fe20000010899 */
[-CC-:B------:R-:W-:Y:S01]  /*1cdc0*/  FFMA.FTZ R171, R171, R2.reuse, -R153.reuse ;  /* 0x00000002abab7223 */ /* 0x180fe20000010899 */
[-CC-:B------:R-:W-:Y:S01]  /*1cdd0*/  FFMA.FTZ R193, R154, R2.reuse, -R153.reuse ;  /* 0x000000029ac17223 */ /* 0x180fe20000010899 */
[----:B------:R-:W1:Y:S01]  /*1cde0*/  MUFU.EX2 R10, R10 ;  /* 0x0000000a000a7308 */ /* 0x000e620000000800 */
[----:B------:R2:W-:Y:S01]  /*1cdf0*/  @!P1 SYNCS.ARRIVE.TRANS64.RED.A1T0 RZ, [R156+URZ], RZ ;  /* 0x000000ff9cff99a7 */ /* 0x0005e2000810043f */
[-CC-:B------:R-:W-:Y:S01]  /*1ce00*/  FFMA.FTZ R203, R174, R2.reuse, -R153.reuse ;  /* 0x00000002aecb7223 */ /* 0x180fe20000010899 */
[-CC-:B------:R-:W-:Y:S01]  /*1ce10*/  FFMA.FTZ R175, R175, R2.reuse, -R153.reuse ;  /* 0x00000002afaf7223 */ /* 0x180fe20000010899 */
[-CC-:B------:R-:W-:Y:S01]  /*1ce20*/  FFMA.FTZ R199, R166, R2.reuse, -R153.reuse ;  /* 0x00000002a6c77223 */ /* 0x180fe20000010899 */
[-CC-:B------:R-:W-:Y:S01]  /*1ce30*/  FFMA.FTZ R155, R155, R2.reuse, -R153.reuse ;  /* 0x000000029b9b7223 */ /* 0x180fe20000010899 */
[----:B------:R-:W-:-:S02]  /*1ce40*/  FFMA.FTZ R158, R158, R2, -R153 ;  /* 0x000000029e9e7223 */ /* 0x000fc40000010899 */
[----:B------:R-:W3:Y:S01]  /*1ce50*/  MUFU.EX2 R211, R211 ;  /* 0x000000d300d37308 */ /* 0x000ee20000000800 */
[----:B0-----:R-:W-:Y:S01]  /*1ce60*/  FFMA.FTZ R20, R0, R20, R209 ;  /* 0x0000001400147223 */ /* 0x001fe200000100d1 */
[----:B--2---:R-:W-:Y:S01]  /*1ce70*/  FADD.FTZ R156, R186, R21 ;  /* 0x00000015ba9c7221 */ /* 0x004fe20000010000 */
[----:B------:R0:W-:Y:S01]  /*1ce80*/  @!P1 SYNCS.ARRIVE.TRANS64.RED.A1T0 RZ, [R9+URZ], RZ ;  /* 0x000000ff09ff99a7 */ /* 0x0001e2000810043f */
[--C-:B------:R-:W-:Y:S02]  /*1ce90*/  FFMA.FTZ R21, R167, R2, -R153.reuse ;  /* 0x00000002a7157223 */ /* 0x100fe40000010899 */
[----:B------:R-:W-:Y:S01]  /*1cea0*/  FADD.FTZ R156, R204, R156 ;  /* 0x0000009ccc9c7221 */ /* 0x000fe20000010000 */
[----:B------:R-:W-:Y:S01]  /*1ceb0*/  F2FP.BF16.F32.PACK_AB R204, R14, R204 ;  /* 0x000000cc0ecc723e */ /* 0x000fe200000010ff */
[----:B------:R-:W2:Y:S01]  /*1cec0*/  MUFU.EX2 R13, R13 ;  /* 0x0000000d000d7308 */ /* 0x000ea20000000800 */
[----:B-1----:R-:W-:Y:S01]  /*1ced0*/  FADD.FTZ R162, R10, R20 ;  /* 0x000000140aa27221 */ /* 0x002fe20000010000 */
[----:B------:R-:W-:Y:S01]  /*1cee0*/  FADD.FTZ R156, R14, R156 ;  /* 0x0000009c0e9c7221 */ /* 0x000fe20000010000 */
[-CC-:B------:R-:W-:Y:S01]  /*1cef0*/  FFMA.FTZ R20, R163, R2.reuse, -R153.reuse ;  /* 0x00000002a3147223 */ /* 0x180fe20000010899 */
[----:B------:R-:W-:Y:S01]  /*1cf00*/  FFMA.FTZ R153, R159, R2, -R153 ;  /* 0x000000029f997223 */ /* 0x000fe20000010899 */
[----:B------:R-:W-:Y:S01]  /*1cf10*/  F2FP.BF16.F32.PACK_AB R209, R10, R209 ;  /* 0x000000d10ad1723e */ /* 0x000fe200000010ff */
[----:B------:R-:W-:Y:S01]  /*1cf20*/  FADD.FTZ R156, R206, R156 ;  /* 0x0000009cce9c7221 */ /* 0x000fe20000010000 */
[----:B------:R-:W-:Y:S01]  /*1cf30*/  F2FP.BF16.F32.PACK_AB R206, R15, R206 ;  /* 0x000000ce0fce723e */ /* 0x000fe200000010ff */
[----:B------:R-:W1:Y:S01]  /*1cf40*/  MUFU.EX2 R205, R205 ;  /* 0x000000cd00cd7308 */ /* 0x000e620000000800 */
[----:B---3--:R-:W-:Y:S01]  /*1cf50*/  FADD.FTZ R162, R211, R162 ;  /* 0x000000a2d3a27221 */ /* 0x008fe20000010000 */
[----:B------:R-:W-:Y:S01]  /*1cf60*/  FADD.FTZ R156, R15, R156 ;  /* 0x0000009c0f9c7221 */ /* 0x000fe20000010000 */
[----:B------:R-:W-:-:S03]  /*1cf70*/  IMAD.MOV.U32 R10, RZ, RZ, R220 ;  /* 0x000000ffff0a7224 */ /* 0x000fc600078e00dc */
[----:B------:R-:W-:Y:S01]  /*1cf80*/  FADD.FTZ R156, R200, R156 ;  /* 0x0000009cc89c7221 */ /* 0x000fe20000010000 */
[C---:B------:R-:W-:Y:S01]  /*1cf90*/  F2FP.BF16.F32.PACK_AB R200, R168.reuse, R200 ;  /* 0x000000c8a8c8723e */ /* 0x040fe200000010ff */
[----:B------:R-:W3:Y:S01]  /*1cfa0*/  MUFU.EX2 R157, R157 ;  /* 0x0000009d009d7308 */ /* 0x000ee20000000800 */
[C---:B--2---:R-:W-:Y:S01]  /*1cfb0*/  FADD.FTZ R162, R13.reuse, R162 ;  /* 0x000000a20da27221 */ /* 0x044fe20000010000 */
[----:B------:R-:W-:Y:S01]  /*1cfc0*/  FADD.FTZ R156, R168, R156 ;  /* 0x0000009ca89c7221 */ /* 0x000fe20000010000 */
[----:B------:R-:W-:-:S03]  /*1cfd0*/  F2FP.BF16.F32.PACK_AB R211, R13, R211 ;  /* 0x000000d30dd3723e */ /* 0x000fc600000010ff */
[----:B------:R-:W-:Y:S01]  /*1cfe0*/  FADD.FTZ R156, R202, R156 ;  /* 0x0000009cca9c7221 */ /* 0x000fe20000010000 */
[----:B------:R-:W-:Y:S01]  /*1cff0*/  F2FP.BF16.F32.PACK_AB R202, R169, R202 ;  /* 0x000000caa9ca723e */ /* 0x000fe200000010ff */
[----:B------:R-:W2:Y:S01]  /*1d000*/  MUFU.EX2 R207, R207 ;  /* 0x000000cf00cf7308 */ /* 0x000ea20000000800 */
[----:B-1----:R-:W-:Y:S01]  /*1d010*/  FADD.FTZ R154, R205, R162 ;  /* 0x000000a2cd9a7221 */ /* 0x002fe20000010000 */
[----:B------:R-:W-:-:S04]  /*1d020*/  FADD.FTZ R156, R169, R156 ;  /* 0x0000009ca99c7221 */ /* 0x000fc80000010000 */
[----:B------:R-:W-:Y:S01]  /*1d030*/  FADD.FTZ R156, R196, R156 ;  /* 0x0000009cc49c7221 */ /* 0x000fe20000010000 */
[C---:B------:R-:W-:Y:S01]  /*1d040*/  F2FP.BF16.F32.PACK_AB R196, R160.reuse, R196 ;  /* 0x000000c4a0c4723e */ /* 0x040fe200000010ff */
[----:B------:R-:W1:Y:S01]  /*1d050*/  MUFU.EX2 R12, R12 ;  /* 0x0000000c000c7308 */ /* 0x000e620000000800 */
[C---:B---3--:R-:W-:Y:S01]  /*1d060*/  FADD.FTZ R154, R157.reuse, R154 ;  /* 0x0000009a9d9a7221 */ /* 0x048fe20000010000 */
[----:B------:R-:W-:Y:S01]  /*1d070*/  FADD.FTZ R156, R160, R156 ;  /* 0x0000009ca09c7221 */ /* 0x000fe20000010000 */
[----:B------:R-:W-:-:S03]  /*1d080*/  F2FP.BF16.F32.PACK_AB R205, R157, R205 ;  /* 0x000000cd9dcd723e */ /* 0x000fc600000010ff */
[----:B------:R-:W-:Y:S01]  /*1d090*/  FADD.FTZ R156, R198, R156 ;  /* 0x0000009cc69c7221 */ /* 0x000fe20000010000 */
[----:B------:R-:W-:Y:S01]  /*1d0a0*/  F2FP.BF16.F32.PACK_AB R198, R161, R198 ;  /* 0x000000c6a1c6723e */ /* 0x000fe200000010ff */
[----:B------:R-:W3:Y:S01]  /*1d0b0*/  MUFU.EX2 R201, R201 ;  /* 0x000000c900c97308 */ /* 0x000ee20000000800 */
[----:B--2---:R-:W-:Y:S01]  /*1d0c0*/  FADD.FTZ R154, R207, R154 ;  /* 0x0000009acf9a7221 */ /* 0x004fe20000010000 */
[----:B------:R-:W-:-:S06]  /*1d0d0*/  FADD.FTZ R156, R161, R156 ;  /* 0x0000009ca19c7221 */ /* 0x000fcc0000010000 */
[----:B------:R-:W2:Y:S01]  /*1d0e0*/  MUFU.EX2 R11, R171 ;  /* 0x000000ab000b7308 */ /* 0x000ea20000000800 */
[C---:B-1----:R-:W-:Y:S01]  /*1d0f0*/  FADD.FTZ R154, R12.reuse, R154 ;  /* 0x0000009a0c9a7221 */ /* 0x042fe20000010000 */
[----:B------:R-:W-:-:S06]  /*1d100*/  F2FP.BF16.F32.PACK_AB R207, R12, R207 ;  /* 0x000000cf0ccf723e */ /* 0x000fcc00000010ff */
[----:B------:R-:W1:Y:S01]  /*1d110*/  MUFU.EX2 R203, R203 ;  /* 0x000000cb00cb7308 */ /* 0x000e620000000800 */
[----:B---3--:R-:W-:-:S07]  /*1d120*/  FADD.FTZ R154, R201, R154 ;  /* 0x0000009ac99a7221 */ /* 0x008fce0000010000 */
[----:B0-----:R-:W0:Y:S01]  /*1d130*/  MUFU.EX2 R9, R175 ;  /* 0x000000af00097308 */ /* 0x001e220000000800 */
[C---:B--2---:R-:W-:Y:S01]  /*1d140*/  FADD.FTZ R154, R11.reuse, R154 ;  /* 0x0000009a0b9a7221 */ /* 0x044fe20000010000 */
[----:B------:R-:W-:-:S06]  /*1d150*/  F2FP.BF16.F32.PACK_AB R201, R11, R201 ;  /* 0x000000c90bc9723e */ /* 0x000fcc00000010ff */
[----:B------:R-:W2:Y:S01]  /*1d160*/  MUFU.EX2 R197, R197 ;  /* 0x000000c500c57308 */ /* 0x000ea20000000800 */
[----:B-1----:R-:W-:-:S07]  /*1d170*/  FADD.FTZ R154, R203, R154 ;  /* 0x0000009acb9a7221 */ /* 0x002fce0000010000 */
[----:B------:R-:W1:Y:S01]  /*1d180*/  MUFU.EX2 R20, R20 ;  /* 0x0000001400147308 */ /* 0x000e620000000800 */
[C---:B0-----:R-:W-:Y:S01]  /*1d190*/  FADD.FTZ R154, R9.reuse, R154 ;  /* 0x0000009a099a7221 */ /* 0x041fe20000010000 */
[----:B------:R-:W-:Y:S01]  /*1d1a0*/  F2FP.BF16.F32.PACK_AB R203, R9, R203 ;  /* 0x000000cb09cb723e */ /* 0x000fe200000010ff */
[----:B------:R-:W-:-:S05]  /*1d1b0*/  IMAD.MOV.U32 R9, RZ, RZ, R221 ;  /* 0x000000ffff097224 */ /* 0x000fca00078e00dd */
[----:B------:R-:W0:Y:S01]  /*1d1c0*/  MUFU.EX2 R199, R199 ;  /* 0x000000c700c77308 */ /* 0x000e220000000800 */
[----:B--2---:R-:W-:-:S07]  /*1d1d0*/  FADD.FTZ R154, R197, R154 ;  /* 0x0000009ac59a7221 */ /* 0x004fce0000010000 */
[----:B------:R-:W2:Y:S01]  /*1d1e0*/  MUFU.EX2 R21, R21 ;  /* 0x0000001500157308 */ /* 0x000ea20000000800 */
[C---:B-1----:R-:W-:Y:S01]  /*1d1f0*/  FADD.FTZ R154, R20.reuse, R154 ;  /* 0x0000009a149a7221 */ /* 0x042fe20000010000 */
[----:B------:R-:W-:-:S06]  /*1d200*/  F2FP.BF16.F32.PACK_AB R197, R20, R197 ;  /* 0x000000c514c5723e */ /* 0x000fcc00000010ff */
[----:B------:R-:W1:Y:S01]  /*1d210*/  MUFU.EX2 R192, R192 ;  /* 0x000000c000c07308 */ /* 0x000e620000000800 */
[----:B0-----:R-:W-:-:S07]  /*1d220*/  FADD.FTZ R154, R199, R154 ;  /* 0x0000009ac79a7221 */ /* 0x001fce0000010000 */
[----:B------:R-:W0:Y:S01]  /*1d230*/  MUFU.EX2 R193, R193 ;  /* 0x000000c100c17308 */ /* 0x000e220000000800 */
[C---:B--2---:R-:W-:Y:S01]  /*1d240*/  FADD.FTZ R154, R21.reuse, R154 ;  /* 0x0000009a159a7221 */ /* 0x044fe20000010000 */
[----:B------:R-:W-:-:S06]  /*1d250*/  F2FP.BF16.F32.PACK_AB R199, R21, R199 ;  /* 0x000000c715c7723e */ /* 0x000fcc00000010ff */
[----:B------:R-:W2:Y:S01]  /*1d260*/  MUFU.EX2 R152, R152 ;  /* 0x0000009800987308 */ /* 0x000ea20000000800 */
[----:B-1----:R-:W-:-:S07]  /*1d270*/  FADD.FTZ R156, R192, R156 ;  /* 0x0000009cc09c7221 */ /* 0x002fce0000010000 */
[----:B------:R-:W1:Y:S01]  /*1d280*/  MUFU.EX2 R155, R155 ;  /* 0x0000009b009b7308 */ /* 0x000e620000000800 */
[----:B0-----:R-:W-:-:S07]  /*1d290*/  FADD.FTZ R154, R193, R154 ;  /* 0x0000009ac19a7221 */ /* 0x001fce0000010000 */
[----:B------:R-:W0:Y:S01]  /*1d2a0*/  MUFU.EX2 R194, R194 ;  /* 0x000000c200c27308 */ /* 0x000e220000000800 */
[C---:B--2---:R-:W-:Y:S01]  /*1d2b0*/  FADD.FTZ R156, R152.reuse, R156 ;  /* 0x0000009c989c7221 */ /* 0x044fe20000010000 */
[----:B------:R-:W-:-:S06]  /*1d2c0*/  F2FP.BF16.F32.PACK_AB R192, R152, R192 ;  /* 0x000000c098c0723e */ /* 0x000fcc00000010ff */
[----:B------:R-:W2:Y:S01]  /*1d2d0*/  MUFU.EX2 R158, R158 ;  /* 0x0000009e009e7308 */ /* 0x000ea20000000800 */
[C---:B-1----:R-:W-:Y:S01]  /*1d2e0*/  FADD.FTZ R154, R155.reuse, R154 ;  /* 0x0000009a9b9a7221 */ /* 0x042fe20000010000 */
[----:B------:R-:W-:-:S06]  /*1d2f0*/  F2FP.BF16.F32.PACK_AB R193, R155, R193 ;  /* 0x000000c19bc1723e */ /* 0x000fcc00000010ff */
[----:B------:R-:W1:Y:S01]  /*1d300*/  MUFU.EX2 R153, R153 ;  /* 0x0000009900997308 */ /* 0x000e620000000800 */
[----:B0-----:R-:W-:Y:S01]  /*1d310*/  FADD.FTZ R156, R194, R156 ;  /* 0x0000009cc29c7221 */ /* 0x001fe20000010000 */
[----:B------:R-:W-:-:S03]  /*1d320*/  F2FP.BF16.F32.PACK_AB R194, R7, R194 ;  /* 0x000000c207c2723e */ /* 0x000fc600000010ff */
[----:B------:R-:W-:Y:S01]  /*1d330*/  FADD.FTZ R21, R7, R156 ;  /* 0x0000009c07157221 */ /* 0x000fe20000010000 */
[----:B------:R-:W-:Y:S02]  /*1d340*/  IMAD.MOV.U32 R7, RZ, RZ, R4 ;  /* 0x000000ffff077224 */ /* 0x000fe400078e0004 */
[----:B--2---:R-:W-:-:S04]  /*1d350*/  FADD.FTZ R154, R158, R154 ;  /* 0x0000009a9e9a7221 */ /* 0x004fc80000010000 */
[C---:B-1----:R-:W-:Y:S01]  /*1d360*/  FADD.FTZ R20, R153.reuse, R154 ;  /* 0x0000009a99147221 */ /* 0x042fe20000010000 */
[----:B------:R-:W-:Y:S01]  /*1d370*/  F2FP.BF16.F32.PACK_AB R195, R153, R158 ;  /* 0x0000009e99c3723e */ /* 0x000fe200000010ff */
[----:B------:R-:W-:Y:S06]  /*1d380*/  @P2 BRA `(.L_x_648) ;  /* 0xffffffb000a82947 */ /* 0x000fec000383ffff */
.L_x_637:
[----:B------:R-:W-:Y:S05]  /*1d390*/  BSYNC B0 ;  /* 0x0000000000007941 */ /* 0x000fea0003800000 */
.L_x_636:
        /* <DEDUP_REMOVED lines=131> */
.L_x_649:
[----:B------:R-:W-:Y:S01]  /*1dbd0*/  IMAD R0, R220, 0x8, R18 ;  /* 0x00000008dc007824 */ /* 0x000fe200078e0212 */
[----:B------:R-:W-:-:S04]  /*1dbe0*/  SHF.L.U32 R3, R221, 0x1f, RZ ;  /* 0x0000001fdd037819 */ /* 0x000fc800000006ff */
[----:B------:R0:W1:Y:S01]  /*1dbf0*/  SYNCS.PHASECHK.TRANS64.TRYWAIT P2, [R0+URZ+0x38850], R3 ;  /* 0x03885003000075a7 */ /* 0x000062000804017f */
[----:B------:R-:W-:Y:S05]  /*1dc00*/  @!P0 BRA `(.L_x_650) ;  /* 0x0000000000048947 */ /* 0x000fea0003800000 */
[----:B------:R-:W-:Y:S01]  /*1dc10*/  BPT.TRAP 0x1 ;  /* 0x000000040000795c */ /* 0x000fe20000300000 */
.L_x_650:
[----:B------:R-:W-:Y:S04]  /*1dc20*/  BSSY B0, `(.L_x_651) ;  /* 0x0000004000007945 */ /* 0x000fe80003800000 */
[----:B-1----:R-:W-:Y:S05]  /*1dc30*/  @P2 BRA `(.L_x_652) ;  /* 0x0000000000082947 */ /* 0x002fea0003800000 */
[----:B------:R-:W1:Y:S02]  /*1dc40*/  SYNCS.PHASECHK.TRANS64.TRYWAIT P0, [R0+URZ+0x38850], R3 ;  /* 0x03885003000075a7 */ /* 0x000e64000800017f */
[----:B-1----:R-:W-:Y:S05]  /*1dc50*/  @!P0 BRA `(.L_x_653) ;  /* 0x000000ec00b48947 */ /* 0x002fea0003800000 */
.L_x_652:
[----:B------:R-:W-:Y:S05]  /*1dc60*/  BSYNC B0 ;  /* 0x0000000000007941 */ /* 0x000fea0003800000 */
.L_x_651:
[----:B------:R-:W-:Y:S01]  /*1dc70*/  VIADD R18, R18, 0x400 ;  /* 0x0000040012127836 */ /* 0x000fe20000000000 */
[----:B------:R-:W-:Y:S01]  /*1dc80*/  WARPGROUP.ARRIVE ;  /* 0x00000000000079c5 */ /* 0x000fe20000000000 */
[----:B------:R-:W-:Y:S01]  /*1dc90*/  IMAD.MOV.U32 R7, RZ, RZ, 0x40000040 ;  /* 0x40000040ff077424 */ /* 0x000fe200078e00ff */
[----:B01----:R-:W0:Y:S01]  /*1dca0*/  SHFL.BFLY PT, R3, R20, 0x2, 0x1f ;  /* 0x0c401f0014037f89 */ /* 0x003e2200000e0000 */
[----:B------:R-:W-:Y:S01]  /*1dcb0*/  IMAD.MOV.U32 R9, RZ, RZ, 0x40000040 ;  /* 0x40000040ff097424 */ /* 0x000fe200078e00ff */
[----:B------:R-:W-:Y:S01]  /*1dcc0*/  SHF.R.U32.HI R18, RZ, 0x4, R18 ;  /* 0x00000004ff127819 */ /* 0x000fe20000011612 */
[----:B------:R-:W-:Y:S01]  /*1dcd0*/  IMAD.MOV.U32 R167, RZ, RZ, -0x800000 ;  /* 0xff800000ffa77424 */ /* 0x000fe200078e00ff */
[----:B------:R-:W-:Y:S01]  /*1dce0*/  R2UR UR7, R7 ;  /* 0x00000000070772ca */ /* 0x000fe200000e0000 */
[----:B------:R-:W-:Y:S01]  /*1dcf0*/  IMAD.MOV.U32 R7, RZ, RZ, 0x40000040 ;  /* 0x40000040ff077424 */ /* 0x000fe200078e00ff */
[----:B------:R-:W-:Y:S01]  /*1dd00*/  LOP3.LUT R18, R18, 0x3fff, RZ, 0xc0, !PT ;  /* 0x00003fff12127812 */ /* 0x000fe200078ec0ff */
[----:B------:R-:W-:-:S02]  /*1dd10*/  IMAD.MOV.U32 R166, RZ, RZ, -0x800000 ;  /* 0xff800000ffa67424 */ /* 0x000fc400078e00ff */
[----:B------:R-:W-:Y:S01]  /*1dd20*/  VIADD R236, R236, 0x1 ;  /* 0x00000001ecec7836 */ /* 0x000fe20000000000 */
[----:B------:R-:W-:-:S05]  /*1dd30*/  LOP3.LUT R18, R18, 0x2800000, RZ, 0xfc, !PT ;  /* 0x0280000012127812 */ /* 0x000fca00078efcff */
[----:B------:R-:W-:Y:S02]  /*1dd40*/  IMAD R6, R220, 0xa00, R18 ;  /* 0x00000a00dc067824 */ /* 0x000fe400078e0212 */
[----:B------:R-:W-:Y:S02]  /*1dd50*/  IMAD.MOV.U32 R18, RZ, RZ, RZ ;  /* 0x000000ffff127224 */ /* 0x000fe400078e00ff */
[C---:B------:R-:W-:Y:S01]  /*1dd60*/  VIADD R8, R6.reuse, 0x80 ;  /* 0x0000008006087836 */ /* 0x040fe20000000000 */
[----:B------:R-:W-:Y:S01]  /*1dd70*/  R2UR UR6, R6 ;  /* 0x00000000060672ca */ /* 0x000fe200000e0000 */
[----:B------:R-:W-:Y:S02]  /*1dd80*/  VIADD R220, R220, 0x1 ;  /* 0x00000001dcdc7836 */ /* 0x000fe40000000000 */
[----:B0-----:R-:W-:-:S03]  /*1dd90*/  FADD.FTZ R3, R3, R20 ;  /* 0x0000001403037221 */ /* 0x001fc60000010000 */
[----:B------:R-:W-:-:S04]  /*1dda0*/  ISETP.NE.AND P2, PT, R220, 0x2, PT ;  /* 0x00000002dc00780c */ /* 0x000fc80003f45270 */
[----:B------:R-:W-:-:S03]  /*1ddb0*/  SEL R220, R220, RZ, P2 ;  /* 0x000000ffdcdc7207 */ /* 0x000fc60001000000 */
[----:B------:R-:W-:Y:S01]  /*1ddc0*/  HGMMA.64x256x16.F32.BF16 R24, R208, gdesc[UR4].tnspB, R24, gsb0 ;  /* 0x43e00004d0187df0 */ /* 0x000fe20008001818 */
[----:B------:R-:W-:Y:S01]  /*1ddd0*/  R2UR UR6, R8 ;  /* 0x00000000080672ca */ /* 0x000fe200000e0000 */
[----:B------:R-:W-:Y:S01]  /*1dde0*/  VIADD R8, R6, 0x100 ;  /* 0x0000010006087836 */ /* 0x000fe20000000000 */
[----:B------:R-:W-:Y:S01]  /*1ddf0*/  R2UR UR7, R9 ;  /* 0x00000000090772ca */ /* 0x000fe200000e0000 */
[----:B------:R-:W-:Y:S01]  /*1de00*/  IMAD.MOV.U32 R9, RZ, RZ, 0x40000040 ;  /* 0x40000040ff097424 */ /* 0x000fe200078e00ff */
[----:B------:R-:W-:Y:S02]  /*1de10*/  WARPGROUP.DEPBAR.LE gsb0, 0x0 ;  /* 0x00008000000079c5 */ /* 0x000fe40000010000 */
[----:B------:R-:W-:-:S15]  /*1de20*/  WARPGROUP.ARRIVE ;  /* 0x00000000000079c5 */ /* 0x000fde0000000000 */
[----:B------:R-:W-:-:S06]  /*1de30*/  NOP ;  /* 0x0000000000007918 */ /* 0x000fcc0000000000 */
        /* <DEDUP_REMOVED lines=12> */
[----:B------:R-:W0:Y:S02]  /*1df00*/  SHFL.BFLY PT, R8, R21, 0x2, 0x1f ;  /* 0x0c401f0015087f89 */ /* 0x000e2400000e0000 */
[----:B0-----:R-:W-:Y:S01]  /*1df10*/  FADD.FTZ R8, R8, R21 ;  /* 0x0000001508087221 */ /* 0x001fe20000010000 */
[----:B------:R-:W-:Y:S02]  /*1df20*/  WARPGROUP.DEPBAR.LE gsb0, 0x0 ;  /* 0x00008000000079c5 */ /* 0x000fe40000010000 */
[----:B------:R-:W-:-:S15]  /*1df30*/  WARPGROUP.ARRIVE ;  /* 0x00000000000079c5 */ /* 0x000fde0000000000 */
[----:B------:R-:W-:-:S04]  /*1df40*/  NOP ;  /* 0x0000000000007918 */ /* 0x000fc80000000000 */
[----:B------:R-:W-:Y:S01]  /*1df50*/  HGMMA.64x256x16.F32.BF16 R24, R196, gdesc[UR4].tnspB, R24, gsb0 ;  /* 0x43e00004c4187df0 */ /* 0x000fe20008001818 */
[----:B------:R-:W-:Y:S02]  /*1df60*/  R2UR UR6, R6 ;  /* 0x00000000060672ca */ /* 0x000fe400000e0000 */
[----:B------:R-:W-:Y:S01]  /*1df70*/  R2UR UR7, R7 ;  /* 0x00000000070772ca */ /* 0x000fe200000e0000 */
[----:B------:R-:W0:Y:S04]  /*1df80*/  SHFL.BFLY PT, R6, R8, 0x1, 0x1f ;  /* 0x0c201f0008067f89 */ /* 0x000e2800000e0000 */
[----:B------:R-:W1:Y:S01]  /*1df90*/  SHFL.BFLY PT, R7, R3, 0x1, 0x1f ;  /* 0x0c201f0003077f89 */ /* 0x000e6200000e0000 */
[----:B0-----:R-:W-:Y:S01]  /*1dfa0*/  FADD.FTZ R8, R8, R6 ;  /* 0x0000000608087221 */ /* 0x001fe20000010000 */
[----:B-1----:R-:W-:-:S04]  /*1dfb0*/  FADD.FTZ R3, R3, R7 ;  /* 0x0000000703037221 */ /* 0x002fc80000010000 */
[----:B------:R-:W-:Y:S02]  /*1dfc0*/  FSETP.NE.FTZ.AND P0, PT, R8, RZ, PT ;  /* 0x000000ff0800720b */ /* 0x000fe40003f15000 */
[----:B------:R-:W-:-:S11]  /*1dfd0*/  FSETP.NE.FTZ.AND P3, PT, R3, RZ, PT ;  /* 0x000000ff0300720b */ /* 0x000fd60003f75000 */
[----:B------:R-:W0:Y:S08]  /*1dfe0*/  @P0 MUFU.LG2 R7, R8 ;  /* 0x0000000800070308 */ /* 0x000e300000000c00 */
[----:B------:R1:W-:Y:S08]  /*1dff0*/  @P0 MUFU.RCP R18, R8 ;  /* 0x0000000800120308 */ /* 0x0003f00000001000 */
[----:B------:R-:W2:Y:S01]  /*1e000*/  @P3 MUFU.LG2 R6, R3 ;  /* 0x0000000300063308 */ /* 0x000ea20000000c00 */
[----:B0-----:R-:W-:Y:S01]  /*1e010*/  @P0 FMUL.FTZ R7, R7, 0.69314718246459960938 ;  /* 0x3f31721807070820 */ /* 0x001fe20000410000 */
[C---:B-1----:R-:W-:Y:S01]  /*1e020*/  @P0 FMUL.FTZ R8, R2.reuse, 0.69314718246459960938 ;  /* 0x3f31721802080820 */ /* 0x042fe20000410000 */
[----:B------:R-:W-:-:S03]  /*1e030*/  @P3 FMUL.FTZ R2, R2, 0.69314718246459960938 ;  /* 0x3f31721802023820 */ /* 0x000fc60000410000 */
[----:B------:R-:W-:Y:S01]  /*1e040*/  @P0 FFMA.FTZ R167, R8, R5, R7 ;  /* 0x0000000508a70223 */ /* 0x000fe20000010007 */
[----:B------:R-:W-:Y:S01]  /*1e050*/  @!P1 VIADD R7, R0, 0x38860 ;  /* 0x0003886000079836 */ /* 0x000fe20000000000 */
[----:B------:R-:W-:Y:S01]  /*1e060*/  SEL R5, RZ, 0x1, P2 ;  /* 0x00000001ff057807 */ /* 0x000fe20001000000 */
[----:B------:R-:W-:Y:S01]  /*1e070*/  IMAD.MOV.U32 R0, RZ, RZ, RZ ;  /* 0x000000ffff007224 */ /* 0x000fe200078e00ff */
[----:B------:R-:W-:Y:S02]  /*1e080*/  PLOP3.LUT P0, PT, PT, PT, PT, 0x8, 0x0 ;  /* 0x000000000000781c */ /* 0x000fe40003f0e170 */
[----:B------:R-:W-:Y:S02]  /*1e090*/  @!P1 PRMT R7, RZ, 0x654, R7 ;  /* 0x00000654ff079816 */ /* 0x000fe40000000007 */
[----:B------:R-:W-:Y:S01]  /*1e0a0*/  LOP3.LUT R221, R221, R5, RZ, 0x3c, !PT ;  /* 0x00000005dddd7212 */ /* 0x000fe200078e3cff */
[----:B------:R0:W1:Y:S01]  /*1e0b0*/  @P3 MUFU.RCP R0, R3 ;  /* 0x0000000300003308 */ /* 0x0000620000001000 */
[----:B--2---:R-:W-:-:S04]  /*1e0c0*/  @P3 FMUL.FTZ R6, R6, 0.69314718246459960938 ;  /* 0x3f31721806063820 */ /* 0x004fc80000410000 */
[----:B------:R-:W-:Y:S01]  /*1e0d0*/  @P3 FFMA.FTZ R166, R2, R4, R6 ;  /* 0x0000000402a63223 */ /* 0x000fe20000010006 */
[----:B------:R-:W-:Y:S02]  /*1e0e0*/  WARPGROUP.DEPBAR.LE gsb0, 0x0 ;  /* 0x00008000000079c5 */ /* 0x000fe40000010000 */
[----:B------:R-:W-:-:S06]  /*1e0f0*/  WARPGROUP.ARRIVE ;  /* 0x00000000000079c5 */ /* 0x000fcc0000000000 */
[----:B------:R-:W-:Y:S03]  /*1e100*/  HGMMA.64x256x16.F32.BF16 R24, R192, gdesc[UR4].tnspB, R24, gsb0 ;  /* 0x43e00004c0187df0 */ /* 0x000fe60008001818 */
[----:B------:R-:W-:Y:S02]  /*1e110*/  WARPGROUP.DEPBAR.LE gsb0, 0x0 ;  /* 0x00008000000079c5 */ /* 0x000fe40000010000 */
[-C--:B------:R-:W-:Y:S01]  /*1e120*/  FMUL.FTZ R152, R48, R18.reuse ;  /* 0x0000001230987220 */ /* 0x080fe20000410000 */
[-C--:B------:R-:W-:Y:S01]  /*1e130*/  FMUL.FTZ R153, R49, R18.reuse ;  /* 0x0000001231997220 */ /* 0x080fe20000410000 */
[----:B------:R2:W-:Y:S01]  /*1e140*/  @!P1 SYNCS.ARRIVE.TRANS64.RED.A1T0 RZ, [R7+URZ], RZ ;  /* 0x000000ff07ff99a7 */ /* 0x0005e2000810043f */
[-C--:B------:R-:W-:Y:S01]  /*1e150*/  FMUL.FTZ R2, R52, R18.reuse ;  /* 0x0000001234027220 */ /* 0x080fe20000410000 */
        /* <DEDUP_REMOVED lines=23> */
[-C--:B-1----:R-:W-:Y:S01]  /*1e2d0*/  FMUL.FTZ R108, R114, R0.reuse ;  /* 0x00000000726c7220 */ /* 0x082fe20000410000 */
        /* <DEDUP_REMOVED lines=100> */
[----:B------:R-:W-:-:S07]  /*1e920*/  FMUL.FTZ R129, R151, R0 ;  /* 0x0000000097817220 */ /* 0x000fce0000410000 */
.L_x_567:
[----:B------:R-:W0:Y:S08]  /*1e930*/  S2UR UR5, SR_CgaCtaId ;  /* 0x00000000000579c3 */ /* 0x000e300000008800 */
[----:B------:R-:W-:Y:S06]  /*1e940*/  BAR.SYNC.DEFER_BLOCKING 0x5, 0x180 ;  /* 0x0146000000007b1d */ /* 0x000fec0000010000 */
[----:B------:R-:W-:Y:S01]  /*1e950*/  UMOV UR4, 0x400 ;  /* 0x0000040000047882 */ /* 0x000fe20000000000 */
[----:B------:R-:W-:Y:S01]  /*1e960*/  BSSY B0, `(.L_x_654) ;  /* 0x0000480000007945 */ /* 0x000fe20003800000 */
[----:B0-----:R-:W-:-:S06]  /*1e970*/  ULEA UR4, UR5, UR4, 0x18 ;  /* 0x0000000405047291 */ /* 0x001fcc000f8ec03f */
[----:B------:R-:W-:-:S05]  /*1e980*/  IMAD.U32 R18, RZ, RZ, UR4 ;  /* 0x00000004ff127e24 */ /* 0x000fca000f8e00ff */
[----:B------:R0:W1:Y:S01]  /*1e990*/  LDS.128 R140, [R18+0x388d0] ;  /* 0x0388d000128c7984 */ /* 0x0000620000000c00 */
[----:B------:R-:W-:Y:S06]  /*1e9a0*/  BAR.ARV 0x4, 0x180 ;  /* 0x0106000000007b1d */ /* 0x000fec0000002000 */
[----:B------:R-:W-:Y:S05]  /*1e9b0*/  @P0 BRA `(.L_x_655) ;  /* 0x0000003800300947 */ /* 0x000fea0003800000 */
[----:B------:R-:W2:Y:S01]  /*1e9c0*/  LDL R92, [R1+0x188] ;  /* 0x00018800015c7983 */ /* 0x000ea20000100800 */
[----:B------:R-:W-:Y:S01]  /*1e9d0*/  F2FP.BF16.F32.PACK_AB R94, R163, R162 ;  /* 0x000000a2a35e723e */ /* 0x000fe200000010ff */
[----:B------:R-:W-:Y:S01]  /*1e9e0*/  ULDC.64 UR6, c[0x0][0xc00] ;  /* 0x0003000000067ab9 */ /* 0x000fe20000000a00 */
[----:B------:R-:W-:Y:S01]  /*1e9f0*/  F2FP.BF16.F32.PACK_AB R95, R31, R30 ;  /* 0x0000001e1f5f723e */ /* 0x000fe200000010ff */
[----:B------:R-:W3:Y:S01]  /*1ea00*/  S2R R0, SR_SWINHI ;  /* 0x0000000000007919 */ /* 0x000ee20000002f00 */
[----:B------:R-:W-:Y:S01]  /*1ea10*/  F2FP.BF16.F32.PACK_AB R96, R161, R160 ;  /* 0x000000a0a160723e */ /* 0x000fe200000010ff */
[----:B------:R-:W-:Y:S01]  /*1ea20*/  ULDC.64 UR4, c[0x0][0xc08] ;  /* 0x0003020000047ab9 */ /* 0x000fe20000000a00 */
[----:B------:R-:W-:Y:S01]  /*1ea30*/  F2FP.BF16.F32.PACK_AB R97, R35, R34 ;  /* 0x000000222361723e */ /* 0x000fe200000010ff */
[----:B------:R-:W-:Y:S01]  /*1ea40*/  ULDC.64 UR8, c[0x0][0x208] ;  /* 0x0000820000087ab9 */ /* 0x000fe20000000a00 */
[----:B------:R-:W-:Y:S02]  /*1ea50*/  F2FP.BF16.F32.PACK_AB R98, R159, R158 ;  /* 0x0000009e9f62723e */ /* 0x000fe400000010ff */
[----:B------:R-:W-:Y:S01]  /*1ea60*/  F2FP.BF16.F32.PACK_AB R99, R39, R38 ;  /* 0x000000262763723e */ /* 0x000fe200000010ff */
[----:B------:R-:W-:Y:S01]  /*1ea70*/  BAR.SYNC.DEFER_BLOCKING 0x1, 0x100 ;  /* 0x0044000000007b1d */ /* 0x000fe20000010000 */
[----:B------:R-:W-:-:S04]  /*1ea80*/  ISETP.NE.U32.AND P1, PT, RZ, UR6, PT ;  /* 0x00000006ff007c0c */ /* 0x000fc8000bf25070 */
[----:B------:R-:W-:Y:S02]  /*1ea90*/  ISETP.NE.AND.EX P1, PT, RZ, UR7, PT, P1 ;  /* 0x00000007ff007c0c */ /* 0x000fe4000bf25310 */
[----:B------:R-:W-:Y:S02]  /*1eaa0*/  MOV R130, R18 ;  /* 0x0000001200827202 */ /* 0x000fe40000000f00 */
[----:B---3--:R-:W-:-:S03]  /*1eab0*/  MOV R131, R0 ;  /* 0x0000000000837202 */ /* 0x008fc60000000f00 */
[----:B--2---:R-:W-:-:S04]  /*1eac0*/  IMAD.WIDE R132, R92, 0x2, R130 ;  /* 0x000000025c847825 */ /* 0x004fc800078e0282 */
[----:B------:R-:W-:Y:S01]  /*1ead0*/  IMAD.MOV.U32 R93, RZ, RZ, R133 ;  /* 0x000000ffff5d7224 */ /* 0x000fe200078e0085 */
[----:B------:R-:W-:-:S04]  /*1eae0*/  LOP3.LUT R0, R132, 0x380, RZ, 0xc0, !PT ;  /* 0x0000038084007812 */ /* 0x000fc800078ec0ff */
[----:B------:R-:W-:-:S04]  /*1eaf0*/  SHF.R.U64 R0, R0, 0x3, RZ ;  /* 0x0000000300007819 */ /* 0x000fc800000012ff */
[----:B------:R-:W-:-:S04]  /*1eb00*/  LOP3.LUT R92, R0, R132, RZ, 0x3c, !PT ;  /* 0x00000084005c7212 */ /* 0x000fc800078e3cff */
[----:B------:R-:W-:Y:S02]  /*1eb10*/  MOV R0, R92 ;  /* 0x0000005c00007202 */ /* 0x000fe40000000f00 */
[----:B------:R-:W-:Y:S02]  /*1eb20*/  F2FP.BF16.F32.PACK_AB R92, R165, R164 ;  /* 0x000000a4a55c723e */ /* 0x000fe400000010ff */
[----:B------:R-:W-:-:S05]  /*1eb30*/  F2FP.BF16.F32.PACK_AB R93, R27, R26 ;  /* 0x0000001a1b5d723e */ /* 0x000fca00000010ff */
[----:B------:R2:W-:Y:S02]  /*1eb40*/  STSM.16.M88.4 [R0], R92 ;  /* 0x0000005c00007844 */ /* 0x0005e40000000200 */
[----:B--2---:R-:W-:Y:S02]  /*1eb50*/  IADD3 R92, P0, R132, 0x20, RZ ;  /* 0x00000020845c7810 */ /* 0x004fe40007f1e0ff */
[----:B------:R-:W-:Y:S02]  /*1eb60*/  F2FP.BF16.F32.PACK_AB R94, R155, R154 ;  /* 0x0000009a9b5e723e */ /* 0x000fe400000010ff */
[----:B------:R-:W-:Y:S01]  /*1eb70*/  LOP3.LUT R0, R92, 0x380, RZ, 0xc0, !PT ;  /* 0x000003805c007812 */ /* 0x000fe200078ec0ff */
[----:B------:R-:W-:Y:S01]  /*1eb80*/  IMAD.X R93, RZ, RZ, R133, P0 ;  /* 0x000000ffff5d7224 */ /* 0x000fe200000e0685 */
[----:B------:R-:W-:Y:S02]  /*1eb90*/  F2FP.BF16.F32.PACK_AB R95, R47, R46 ;  /* 0x0000002e2f5f723e */ /* 0x000fe400000010ff */
[----:B------:R-:W-:-:S04]  /*1eba0*/  SHF.R.U64 R0, R0, 0x3, RZ ;  /* 0x0000000300007819 */ /* 0x000fc800000012ff */
[----:B------:R-:W-:-:S04]  /*1ebb0*/  LOP3.LUT R92, R0, R92, RZ, 0x3c, !PT ;  /* 0x0000005c005c7212 */ /* 0x000fc800078e3cff */
[----:B------:R-:W-:-:S05]  /*1ebc0*/  MOV R92, R92 ;  /* 0x0000005c005c7202 */ /* 0x000fca0000000f00 */
[----:B------:R2:W-:Y:S02]  /*1ebd0*/  STSM.16.M88.4 [R92], R96 ;  /* 0x000000605c007844 */ /* 0x0005e40000000200 */
[----:B--2---:R-:W-:Y:S02]  /*1ebe0*/  IADD3 R92, P0, R132, 0x40, RZ ;  /* 0x00000040845c7810 */ /* 0x004fe40007f1e0ff */
[----:B------:R-:W-:Y:S02]  /*1ebf0*/  F2FP.BF16.F32.PACK_AB R96, R153, R152 ;  /* 0x000000989960723e */ /* 0x000fe400000010ff */
[----:B------:R-:W-:Y:S01]  /*1ec00*/  LOP3.LUT R0, R92, 0x380, RZ, 0xc0, !PT ;  /* 0x000003805c007812 */ /* 0x000fe200078ec0ff */
[----:B------:R-:W-:Y:S01]  /*1ec10*/  IMAD.X R93, RZ, RZ, R133, P0 ;  /* 0x000000ffff5d7224 */ /* 0x000fe200000e0685 */
[----:B------:R-:W-:Y:S02]  /*1ec20*/  F2FP.BF16.F32.PACK_AB R97, R51, R50 ;  /* 0x000000323361723e */ /* 0x000fe400000010ff */
[----:B------:R-:W-:-:S02]  /*1ec30*/  SHF.R.U64 R0, R0, 0x3, RZ ;  /* 0x0000000300007819 */ /* 0x000fc400000012ff */
[----:B------:R-:W-:Y:S02]  /*1ec40*/  F2FP.BF16.F32.PACK_AB R98, R3, R2 ;  /* 0x000000020362723e */ /* 0x000fe400000010ff */
[----:B------:R-:W-:Y:S02]  /*1ec50*/  LOP3.LUT R92, R0, R92, RZ, 0x3c, !PT ;  /* 0x0000005c005c7212 */ /* 0x000fe400078e3cff */
[----:B------:R-:W-:Y:S02]  /*1ec60*/  F2FP.BF16.F32.PACK_AB R99, R55, R54 ;  /* 0x000000363763723e */ /* 0x000fe400000010ff */
        /* <DEDUP_REMOVED lines=136> */
[----:B--2---:R-:W-:-:S04]  /*1f4f0*/  IADD3 R0, P0, R132, 0xc060, RZ ;  /* 0x0000c06084007810 */ /* 0x004fc80007f1e0ff */
[----:B------:R-:W-:Y:S01]  /*1f500*/  LOP3.LUT R92, R0, 0x380, RZ, 0xc0, !PT ;  /* 0x00000380005c7812 */ /* 0x000fe200078ec0ff */
[----:B------:R-:W-:-:S03]  /*1f510*/  IMAD.X R133, RZ, RZ, R133, P0 ;  /* 0x000000ffff857224 */ /* 0x000fc600000e0685 */
[----:B------:R-:W-:-:S04]  /*1f520*/  SHF.R.U64 R92, R92, 0x3, RZ ;  /* 0x000000035c5c7819 */ /* 0x000fc800000012ff */
[----:B------:R-:W-:Y:S01]  /*1f530*/  LOP3.LUT R132, R92, R0, RZ, 0x3c, !PT ;  /* 0x000000005c847212 */ /* 0x000fe200078e3cff */
[----:B------:R-:W-:Y:S01]  /*1f540*/  IMAD.MOV.U32 R0, RZ, RZ, RZ ;  /* 0x000000ffff007224 */ /* 0x000fe200078e00ff */
[----:B------:R-:W-:Y:S02]  /*1f550*/  IADD3 R92, P0, R234, UR6, RZ ;  /* 0x00000006ea5c7c10 */ /* 0x000fe4000ff1e0ff */
[----:B------:R-:W-:Y:S02]  /*1f560*/  MOV R132, R132 ;  /* 0x0000008400847202 */ /* 0x000fe40000000f00 */
[----:B------:R-:W-:Y:S02]  /*1f570*/  IADD3.X R93, R235, UR7, RZ, P0, !PT ;  /* 0x00000007eb5d7c10 */ /* 0x000fe400087fe4ff */
[----:B------:R-:W-:Y:S01]  /*1f580*/  ISETP.NE.U32.AND P0, PT, RZ, UR4, PT ;  /* 0x00000004ff007c0c */ /* 0x000fe2000bf05070 */
[----:B------:R2:W-:Y:S01]  /*1f590*/  STSM.16.M88.4 [R132], R96 ;  /* 0x0000006084007844 */ /* 0x0005e20000000200 */
[----:B------:R-:W-:Y:S02]  /*1f5a0*/  BAR.SYNC.DEFER_BLOCKING 0x1, 0x100 ;  /* 0x0044000000007b1d */ /* 0x000fe40000010000 */
[----:B------:R-:W-:-:S13]  /*1f5b0*/  ISETP.NE.AND.EX P0, PT, RZ, UR5, PT, P0 ;  /* 0x00000005ff007c0c */ /* 0x000fda000bf05300 */
[----:B------:R-:W-:Y:S01]  /*1f5c0*/  @P0 IADD3 R234, P2, R234, UR4, RZ ;  /* 0x00000004eaea0c10 */ /* 0x000fe2000ff5e0ff */
[----:B------:R-:W-:-:S03]  /*1f5d0*/  ULDC UR4, c[0x0][0xa88] ;  /* 0x0002a20000047ab9 */ /* 0x000fc60000000800 */
[----:B------:R-:W-:Y:S01]  /*1f5e0*/  @P0 IADD3.X R235, R235, UR5, RZ, P2, !PT ;  /* 0x00000005ebeb0c10 */ /* 0x000fe200097fe4ff */
[----:B--2---:R-:W-:Y:S01]  /*1f5f0*/  IMAD.U32 R132, RZ, RZ, UR4 ;  /* 0x00000004ff847e24 */ /* 0x004fe2000f8e00ff */
[----:B------:R-:W-:Y:S01]  /*1f600*/  ISETP.NE.AND P2, PT, R232, RZ, PT ;  /* 0x000000ffe800720c */ /* 0x000fe20003f45270 */
[----:B------:R-:W-:-:S03]  /*1f610*/  ULDC UR4, c[0x0][0xad4] ;  /* 0x0002b50000047ab9 */ /* 0x000fc60000000800 */
[----:B------:R-:W-:Y:S01]  /*1f620*/  SEL R232, R232, UR4, P2 ;  /* 0x00000004e8e87c07 */ /* 0x000fe20009000000 */
[----:B------:R-:W-:Y:S01]  /*1f630*/  IMAD.MOV.U32 R98, RZ, RZ, 0x9b8 ;  /* 0x000009b8ff627424 */ /* 0x000fe200078e00ff */
[----:B------:R2:W5:Y:S02]  /*1f640*/  @P1 LDG.E R0, desc[UR8][R92.64] ;  /* 0x000000085c001981 */ /* 0x000564000c1e1900 */
[----:B------:R-:W-:Y:S02]  /*1f650*/  ISETP.GT.AND P2, PT, R232, 0x1, PT ;  /* 0x00000001e800780c */ /* 0x000fe40003f44270 */
[----:B------:R2:W5:Y:S02]  /*1f660*/  @P0 LDG.E R132, desc[UR8][R234.64] ;  /* 0x00000008ea840981 */ /* 0x000564000c1e1900 */
[----:B------:R-:W-:-:S04]  /*1f670*/  SEL R98, R98, 0x978, P2 ;  /* 0x0000097862627807 */ /* 0x000fc80001000000 */
[----:B------:R2:W3:Y:S08]  /*1f680*/  LDC.64 R96, c[0x0][R98+0x220] ;  /* 0x0000880062607b82 */ /* 0x0004f00000000a00 */
[----:B------:R2:W4:Y:S01]  /*1f690*/  LDC.64 R94, c[0x0][R98+0x218] ;  /* 0x00008600625e7b82 */ /* 0x0005220000000a00 */
[----:B------:R-:W-:Y:S05]  /*1f6a0*/  @P0 BRA `(.L_x_656) ;  /* 0x0000000000140947 */ /* 0x000fea0003800000 */
[----:B------:R-:W-:Y:S05]  /*1f6b0*/  @!P1 BRA `(.L_x_656) ;  /* 0x0000000000109947 */ /* 0x000fea0003800000 */
[----:B------:R-:W-:Y:S02]  /*1f6c0*/  ULDC.64 UR4, c[0x0][0x208] ;  /* 0x0000820000047ab9 */ /* 0x000fe40000000a00 */
[----:B-----5:R-:W3:Y:S04]  /*1f6d0*/  LDG.E R132, desc[UR4][R92.64] ;  /* 0x000000045c847981 */ /* 0x020ee8000c1e1900 */
[----:B--2---:R-:W3:Y:S02]  /*1f6e0*/  LDG.E R92, desc[UR4][R92.64+0x4] ;  /* 0x000004045c5c7981 */ /* 0x004ee4000c1e1900 */
[----:B---3--:R-:W-:-:S07]  /*1f6f0*/  IMAD.IADD R132, R92, 0x1, -R132 ;  /* 0x000000015c847824 */ /* 0x008fce00078e0a84 */
.L_x_656:
[----:B------:R-:W3:Y:S01]  /*1f700*/  LDL.LU R99, [R1+0xf8] ;  /* 0x0000f80001637983 */ /* 0x000ee20000300800 */
[----:B------:R-:W0:Y:S03]  /*1f710*/  LDC R136, c[0x0][0xbe8] ;  /* 0x0002fa00ff887b82 */ /* 0x000e260000000800 */
[----:B------:R-:W3:Y:S04]  /*1f720*/  LDL R137, [R1+0x74] ;  /* 0x0000740001897983 */ /* 0x000ee80000100800 */
[----:B------:R-:W3:Y:S04]  /*1f730*/  LDL R144, [R1+0x184] ;  /* 0x0001840001907983 */ /* 0x000ee80000100800 */
[----:B------:R-:W3:Y:S04]  /*1f740*/  LDL R138, [R1+0x70] ;  /* 0x00007000018a7983 */ /* 0x000ee80000100800 */
[----:B-1----:R-:W3:Y:S04]  /*1f750*/  LDL R140, [R1+0x180] ;  /* 0x00018000018c7983 */ /* 0x002ee80000100800 */
[----:B-----5:R-:W3:Y:S01]  /*1f760*/  LDL R139, [R1+0x100] ;  /* 0x00010000018b7983 */ /* 0x020ee20000100800 */
[----:B--2---:R-:W1:Y:S01]  /*1f770*/  LDC.64 R92, c[0x0][R98+0x228] ;  /* 0x00008a00625c7b82 */ /* 0x004e620000000a00 */
[----:B------:R-:W-:-:S04]  /*1f780*/  ISETP.NE.U32.AND P0, PT, RZ, UR6, PT ;  /* 0x00000006ff007c0c */ /* 0x000fc8000bf05070 */
[----:B------:R-:W-:Y:S02]  /*1f790*/  ISETP.NE.AND.EX P0, PT, RZ, UR7, PT, P0 ;  /* 0x00000007ff007c0c */ /* 0x000fe4000bf05300 */
[----:B0-----:R-:W-:Y:S02]  /*1f7a0*/  ISETP.NE.AND P1, PT, R136, 0x1, PT ;  /* 0x000000018800780c */ /* 0x001fe40003f25270 */
[----:B------:R-:W-:Y:S01]  /*1f7b0*/  SEL R233, R233, RZ, !P0 ;  /* 0x000000ffe9e97207 */ /* 0x000fe20004000000 */
[-C--:B----4-:R-:W-:Y:S02]  /*1f7c0*/  IMAD R134, R95, R231.reuse, RZ ;  /* 0x000000e75f867224 */ /* 0x090fe400078e02ff */
[----:B------:R-:W-:-:S04]  /*1f7d0*/  IMAD.WIDE.U32 R94, R94, R231, RZ ;  /* 0x000000e75e5e7225 */ /* 0x000fc800078e00ff */
[----:B---3--:R-:W-:Y:S02]  /*1f7e0*/  IMAD R97, R97, R233, RZ ;  /* 0x000000e961617224 */ /* 0x008fe400078e02ff */
[----:B------:R-:W-:Y:S02]  /*1f7f0*/  IMAD.IADD R135, R95, 0x1, R134 ;  /* 0x000000015f877824 */ /* 0x000fe400078e0286 */
[----:B------:R-:W0:Y:S01]  /*1f800*/  @P1 LDC R95, c[0x0][0xbec] ;  /* 0x0002fb00ff5f1b82 */ /* 0x000e220000000800 */
[----:B------:R-:W-:Y:S01]  /*1f810*/  ULDC.64 UR4, c[0x0][0x208] ;  /* 0x0000820000047ab9 */ /* 0x000fe20000000a00 */
[----:B------:R-:W-:-:S05]  /*1f820*/  SEL R133, R99, RZ, !P0 ;  /* 0x000000ff63857207 */ /* 0x000fca0004000000 */
[C---:B------:R-:W-:Y:S02]  /*1f830*/  IMAD R133, R96.reuse, R133, R97 ;  /* 0x0000008560857224 */ /* 0x040fe400078e0261 */
[----:B------:R-:W-:-:S03]  /*1f840*/  IMAD.WIDE.U32 R96, R96, R233, RZ ;  /* 0x000000e960607225 */ /* 0x000fc600078e00ff */
[----:B------:R-:W-:Y:S02]  /*1f850*/  IADD3 R99, P0, P3, R96, R94, R0 ;  /* 0x0000005e60637210 */ /* 0x000fe40007b1e000 */
[----:B------:R-:W2:Y:S01]  /*1f860*/  @P1 LDC R94, c[0x0][0xbf0] ;  /* 0x0002fc00ff5e1b82 */ /* 0x000ea20000000800 */
[----:B------:R-:W-:Y:S01]  /*1f870*/  SEL R96, R137, RZ, P2 ;  /* 0x000000ff89607207 */ /* 0x000fe20001000000 */
[----:B------:R-:W-:-:S04]  /*1f880*/  IMAD.IADD R133, R97, 0x1, R133 ;  /* 0x0000000161857824 */ /* 0x000fc800078e0285 */
[-C--:B-1----:R-:W-:Y:S01]  /*1f890*/  IMAD R134, R93, R96.reuse, RZ ;  /* 0x000000605d867224 */ /* 0x082fe200078e02ff */
[----:B------:R-:W-:Y:S01]  /*1f8a0*/  SHF.R.S32.HI R93, RZ, 0x1f, R0 ;  /* 0x0000001fff5d7819 */ /* 0x000fe20000011400 */
[----:B------:R-:W-:-:S03]  /*1f8b0*/  IMAD.WIDE.U32 R96, R92, R96, RZ ;  /* 0x000000605c607225 */ /* 0x000fc600078e00ff */
[----:B------:R-:W-:Y:S01]  /*1f8c0*/  IADD3.X R92, R133, R135, R93, P0, P3 ;  /* 0x00000087855c7210 */ /* 0x000fe200007e645d */
[----:B------:R-:W-:-:S04]  /*1f8d0*/  IMAD R133, R138, 0x80, R144 ;  /* 0x000000808a857824 */ /* 0x000fc800078e0290 */
[----:B0-----:R-:W-:-:S04]  /*1f8e0*/  @P1 IMAD.HI.U32 R95, R133, R95, RZ ;  /* 0x0000005f855f1227 */ /* 0x001fc800078e00ff */
[----:B------:R-:W-:Y:S01]  /*1f8f0*/  IMAD.MOV.U32 R135, RZ, RZ, R133 ;  /* 0x000000ffff877224 */ /* 0x000fe200078e0085 */
[----:B--2---:R-:W-:Y:S02]  /*1f900*/  @P1 SHF.R.U32.HI R135, RZ, R94, R95 ;  /* 0x0000005eff871219 */ /* 0x004fe4000001165f */
[----:B------:R0:W1:Y:S02]  /*1f910*/  LDC.64 R94, c[0x0][R98+0x210] ;  /* 0x00008400625e7b82 */ /* 0x0000640000000a00 */
[----:B------:R-:W-:-:S06]  /*1f920*/  IADD3 R96, P0, P3, R135, R99, R96 ;  /* 0x0000006387607210 */ /* 0x000fcc0007b1e060 */
[----:B0-----:R-:W0:Y:S01]  /*1f930*/  LDC.64 R98, c[0x0][0xba8] ;  /* 0x0002ea00ff627b82 */ /* 0x001e220000000a00 */
[----:B------:R-:W-:Y:S01]  /*1f940*/  IMAD.IADD R134, R97, 0x1, R134 ;  /* 0x0000000161867824 */ /* 0x000fe200078e0286 */
[----:B------:R-:W-:-:S04]  /*1f950*/  SHF.R.S32.HI R97, RZ, 0x1f, R135 ;  /* 0x0000001fff617819 */ /* 0x000fc80000011487 */
[----:B------:R-:W-:Y:S01]  /*1f960*/  IADD3.X R97, R97, R92, R134, P0, P3 ;  /* 0x0000005c61617210 */ /* 0x000fe200007e6486 */
[----:B------:R-:W-:-:S04]  /*1f970*/  IMAD.MOV R134, RZ, RZ, -R135 ;  /* 0x000000ffff867224 */ /* 0x000fc800078e0a87 */
[----:B------:R-:W-:Y:S01]  /*1f980*/  IMAD R134, R136, R134, R133 ;  /* 0x0000008688867224 */ /* 0x000fe200078e0285 */
[----:B0-----:R-:W0:Y:S08]  /*1f990*/  @!P2 LDC R98, c[0x0][0xb50] ;  /* 0x0002d400ff62ab82 */ /* 0x001e300000000800 */
[----:B------:R-:W2:Y:S01]  /*1f9a0*/  @!P2 LDC R99, c[0x0][0xb54] ;  /* 0x0002d500ff63ab82 */ /* 0x000ea20000000800 */
[----:B------:R-:W-:Y:S01]  /*1f9b0*/  SHF.R.S32.HI R92, RZ, 0x1f, R134 ;  /* 0x0000001fff5c7819 */ /* 0x000fe20000011486 */
[----:B-1----:R-:W-:-:S02]  /*1f9c0*/  IMAD R95, R95, R134, RZ ;  /* 0x000000865f5f7224 */ /* 0x002fc400078e02ff */
[----:B------:R-:W-:-:S04]  /*1f9d0*/  IMAD.WIDE.U32 R96, R94, R134, R96 ;  /* 0x000000865e607225 */ /* 0x000fc800078e0060 */
[----:B------:R-:W-:Y:S01]  /*1f9e0*/  IMAD R92, R94, R92, R95 ;  /* 0x0000005c5e5c7224 */ /* 0x000fe200078e025f */
[----:B0-----:R-:W-:-:S03]  /*1f9f0*/  LEA R98, P0, R96, R98, 0x2 ;  /* 0x0000006260627211 */ /* 0x001fc600078010ff */
[----:B------:R-:W-:-:S05]  /*1fa00*/  IMAD.IADD R92, R97, 0x1, R92 ;  /* 0x00000001615c7824 */ /* 0x000fca00078e025c */
[----:B--2---:R-:W-:Y:S01]  /*1fa10*/  LEA.HI.X R92, R96, R99, R92, 0x2, P0 ;  /* 0x00000063605c7211 */ /* 0x004fe200000f145c */
[----:B------:R-:W-:Y:S01]  /*1fa20*/  SHFL.IDX PT, R94, R98, RZ, 0x1c1f ;  /* 0x001c1fff625e7589 */ /* 0x000fe200000e0000 */
[----:B------:R-:W-:-:S03]  /*1fa30*/  IMAD R99, R138, 0x80, R140 ;  /* 0x000000808a637824 */ /* 0x000fc600078e028c */
[----:B------:R-:W0:Y:S04]  /*1fa40*/  SHFL.IDX PT, R95, R92, RZ, 0x1c1f ;  /* 0x001c1fff5c5f7589 */ /* 0x000e2800000e0000 */
[----:B------:R1:W-:Y:S04]  /*1fa50*/  SHFL.IDX PT, R96, R98, 0x1, 0x1c1f ;  /* 0x003c1f0062607f89 */ /* 0x0003e800000e0000 */
[----:B------:R2:W3:Y:S01]  /*1fa60*/  SHFL.IDX PT, R97, R92, 0x1, 0x1c1f ;  /* 0x003c1f005c617f89 */ /* 0x0004e200000e0000 */
[----:B------:R-:W-:Y:S01]  /*1fa70*/  LOP3.LUT P0, RZ, R139, 0x3, RZ, 0xc0, !PT ;  /* 0x000000038bff7812 */ /* 0x000fe2000780c0ff */
[----:B-1----:R-:W-:-:S02]  /*1fa80*/  VIADD R98, R99, 0x8 ;  /* 0x0000000863627836 */ /* 0x002fc40000000000 */
[----:B--2---:R-:W-:-:S05]  /*1fa90*/  IMAD R92, R132, R136, RZ ;  /* 0x00000088845c7224 */ /* 0x004fca00078e02ff */
[-C--:B------:R-:W-:Y:S02]  /*1faa0*/  ISETP.GE.OR P3, PT, R99, R92.reuse, P0 ;  /* 0x0000005c6300720c */ /* 0x080fe40000766670 */
[----:B------:R-:W-:-:S11]  /*1fab0*/  ISETP.GE.OR P0, PT, R98, R92, P0 ;  /* 0x0000005c6200720c */ /* 0x000fd60000706670 */
[----:B0-----:R0:W-:Y:S04]  /*1fac0*/  @!P3 ST.E desc[UR4][R94.64], R167 ;  /* 0x000000a75e00b985 */ /* 0x0011e8000c101904 */
[----:B---3--:R0:W-:Y:S01]  /*1fad0*/  @!P0 ST.E desc[UR4][R96.64], R166 ;  /* 0x000000a660008985 */ /* 0x0081e2000c101904 */
[----:B------:R-:W-:Y:S05]  /*1fae0*/  @P2 BRA `(.L_x_657) ;  /* 0x0000001000042947 */ /* 0x000fea0003800000 */
[----:B------:R1:W5:Y:S01]  /*1faf0*/  LDL R87, [R1+0xfc] ;  /* 0x0000fc0001577983 */ /* 0x0003620000100800 */
[----:B------:R-:W-:Y:S01]  /*1fb00*/  IMAD.SHL.U32 R139, R213, 0x40, RZ ;  /* 0x00000040d58b7824 */ /* 0x000fe200078e00ff */
[----:B------:R-:W2:Y:S01]  /*1fb10*/  @P1 LDC R21, c[0x0][0xbec] ;  /* 0x0002fb00ff151b82 */ /* 0x000ea20000000800 */
[----:B------:R-:W-:Y:S01]  /*1fb20*/  ULDC.64 UR4, c[0x0][0x208] ;  /* 0x0000820000047ab9 */ /* 0x000fe20000000a00 */
[----:B------:R1:W5:Y:S04]  /*1fb30*/  LDL R86, [R1+0x64] ;  /* 0x0000640001567983 */ /* 0x0003680000100800 */
[----:B------:R1:W5:Y:S02]  /*1fb40*/  LDL R85, [R1+0x6c] ;  /* 0x00006c0001557983 */ /* 0x0003640000100800 */
[----:B------:R-:W3:Y:S02]  /*1fb50*/  @P1 LDC R77, c[0x0][0xbf0] ;  /* 0x0002fc00ff4d1b82 */ /* 0x000ee40000000800 */
[----:B------:R1:W5:Y:S01]  /*1fb60*/  LDL R84, [R1+0x68] ;  /* 0x0000680001547983 */ /* 0x0003620000100800 */
[----:B------:R-:W4:Y:S02]  /*1fb70*/  S2R R2, SR_TID.X ;  /* 0x0000000000027919 */ /* 0x000f240000002100 */
[----:B----4-:R-:W-:-:S05]  /*1fb80*/  VIADD R2, R2, 0xffffff80 ;  /* 0xffffff8002027836 */ /* 0x010fca0000000000 */
[----:B------:R-:W-:-:S04]  /*1fb90*/  SHF.R.S32.HI R3, RZ, 0x1f, R2 ;  /* 0x0000001fff037819 */ /* 0x000fc80000011402 */
[----:B------:R-:W-:-:S04]  /*1fba0*/  LEA.HI R3, R3, R2, RZ, 0x3 ;  /* 0x0000000203037211 */ /* 0x000fc800078f18ff */
[----:B------:R-:W-:-:S05]  /*1fbb0*/  LOP3.LUT R3, R3, 0xfffffff8, RZ, 0xc0, !PT ;  /* 0xfffffff803037812 */ /* 0x000fca00078ec0ff */
[----:B------:R-:W-:-:S04]  /*1fbc0*/  IMAD.IADD R20, R2, 0x1, -R3 ;  /* 0x0000000102147824 */ /* 0x000fc800078e0a03 */
[----:B------:R-:W-:-:S04]  /*1fbd0*/  IMAD R3, R20, 0x8, R139 ;  /* 0x0000000814037824 */ /* 0x000fc800078e028b */
[----:B------:R-:W-:-:S03]  /*1fbe0*/  IMAD.WIDE R130, R3, 0x2, R130 ;  /* 0x0000000203827825 */ /* 0x000fc600078e0282 */
        /* <DEDUP_REMOVED lines=86> */
[----:B------:R-:W-:Y:S01]  /*20150*/  IMAD.MOV.U32 R5, RZ, RZ, R131 ;  /* 0x000000ffff057224 */ /* 0x000fe200078e0083 */
[----:B------:R-:W-:Y:S01]  /*20160*/  LOP3.LUT R72, R2, R3, RZ, 0x3c, !PT ;  /* 0x0000000302487212 */ /* 0x000fe200078e3cff */
[----:B------:R-:W5:Y:S04]  /*20170*/  LD.E.128 R52, desc[UR4][R52.64] ;  /* 0x0000000434347980 */ /* 0x000f68000c101d00 */
[----:B------:R-:W5:Y:S04]  /*20180*/  LD.E.128 R4, desc[UR4][R4.64] ;  /* 0x0000000404047980 */ /* 0x000f68000c101d00 */
[----:B------:R-:W5:Y:S04]  /*20190*/  LD.E.128 R56, desc[UR4][R56.64] ;  /* 0x0000000438387980 */ /* 0x000f68000c101d00 */
[----:B------:R-:W5:Y:S04]  /*201a0*/  LD.E.128 R60, desc[UR4][R60.64] ;  /* 0x000000043c3c7980 */ /* 0x000f68000c101d00 */
[----:B------:R-:W5:Y:S04]  /*201b0*/  LD.E.128 R64, desc[UR4][R64.64] ;  /* 0x0000000440407980 */ /* 0x000f68000c101d00 */
[----:B------:R-:W5:Y:S04]  /*201c0*/  LD.E.128 R68, desc[UR4][R68.64] ;  /* 0x0000000444447980 */ /* 0x000f68000c101d00 */
[----:B------:R-:W5:Y:S01]  /*201d0*/  LD.E.128 R72, desc[UR4][R72.64] ;  /* 0x0000000448487980 */ /* 0x000f62000c101d00 */
[----:B------:R-:W-:-:S02]  /*201e0*/  ULDC.64 UR4, c[0x0][0xaa0] ;  /* 0x0002a80000047ab9 */ /* 0x000fc40000000a00 */
[----:B------:R-:W-:Y:S01]  /*201f0*/  IMAD R93, R93, UR4, RZ ;  /* 0x000000045d5d7c24 */ /* 0x000fe2000f8e02ff */
[----:B------:R-:W-:Y:S01]  /*20200*/  @!PT LDS RZ, [RZ] ;  /* 0x00000000fffff984 */ /* 0x000fe20000000800 */
[----:B------:R-:W-:Y:S01]  /*20210*/  @!PT LDS RZ, [RZ] ;  /* 0x00000000fffff984 */ /* 0x000fe20000000800 */
[----:B------:R-:W-:Y:S01]  /*20220*/  @!PT LDS RZ, [RZ] ;  /* 0x00000000fffff984 */ /* 0x000fe20000000800 */
[----:B------:R-:W-:Y:S01]  /*20230*/  @!PT LDS RZ, [RZ] ;  /* 0x00000000fffff984 */ /* 0x000fe20000000800 */
[----:B------:R4:W-:Y:S06]  /*20240*/  MEMBAR.ALL.CTA ;  /* 0x0000000000007992 */ /* 0x0009ec0000008000 */
[----:B----4-:R-:W4:Y:S01]  /*20250*/  FENCE.VIEW.ASYNC.S ;  /* 0x00000000000073c6 */ /* 0x010f220000000000 */
[----:B------:R-:W-:-:S04]  /*20260*/  IMAD.WIDE.U32 R2, R0, UR4, RZ ;  /* 0x0000000400027c25 */ /* 0x000fc8000f8e00ff */
[----:B------:R-:W-:Y:S01]  /*20270*/  IMAD R93, R0, UR5, R93 ;  /* 0x00000005005d7c24 */ /* 0x000fe2000f8e025d */
[----:B------:R-:W-:Y:S01]  /*20280*/  ULDC.64 UR4, c[0x0][0xae8] ;  /* 0x0002ba0000047ab9 */ /* 0x000fe20000000a00 */
[----:B------:R-:W-:Y:S02]  /*20290*/  IMAD R20, R20, 0x20, R213 ;  /* 0x0000002014147824 */ /* 0x000fe400078e02d5 */
[----:B------:R-:W-:Y:S02]  /*202a0*/  IMAD.IADD R3, R3, 0x1, R93 ;  /* 0x0000000103037824 */ /* 0x000fe400078e025d */
[----:B------:R-:W-:Y:S02]  /*202b0*/  IMAD R76, R138, 0x80, R20 ;  /* 0x000000808a4c7824 */ /* 0x000fe400078e0214 */
[----:B------:R-:W-:Y:S01]  /*202c0*/  IMAD.WIDE.U32 R2, R231, UR4, R2 ;  /* 0x00000004e7027c25 */ /* 0x000fe2000f8e0002 */
[----:B------:R-:W-:-:S03]  /*202d0*/  SHF.R.S32.HI R20, RZ, 0x1f, R233 ;  /* 0x0000001fff147819 */ /* 0x000fc600000114e9 */
[----:B--2---:R-:W-:-:S04]  /*202e0*/  @P1 IMAD.HI.U32 R0, R76, R21, RZ ;  /* 0x000000154c001227 */ /* 0x004fc800078e00ff */
[----:B------:R-:W-:Y:S01]  /*202f0*/  IMAD R3, R231, UR5, R3 ;  /* 0x00000005e7037c24 */ /* 0x000fe2000f8e0203 */
[----:B------:R-:W-:Y:S01]  /*20300*/  ULDC.64 UR4, c[0x0][0xaf0] ;  /* 0x0002bc0000047ab9 */ /* 0x000fe20000000a00 */
[----:B------:R-:W-:Y:S01]  /*20310*/  IMAD.MOV.U32 R21, RZ, RZ, R76 ;  /* 0x000000ffff157224 */ /* 0x000fe200078e004c */
[----:B---3--:R-:W-:Y:S01]  /*20320*/  @P1 SHF.R.U32.HI R21, RZ, R77, R0 ;  /* 0x0000004dff151219 */ /* 0x008fe20000011600 */
[----:B------:R-:W-:Y:S02]  /*20330*/  IMAD R20, R20, UR4, RZ ;  /* 0x0000000414147c24 */ /* 0x000fe4000f8e02ff */
[----:B------:R-:W-:Y:S01]  /*20340*/  IMAD.WIDE.U32 R2, R233, UR4, R2 ;  /* 0x00000004e9027c25 */ /* 0x000fe2000f8e0002 */
[----:B------:R-:W-:-:S03]  /*20350*/  SHF.R.S32.HI R0, RZ, 0x1f, R21 ;  /* 0x0000001fff007819 */ /* 0x000fc60000011415 */
[----:B------:R-:W-:Y:S01]  /*20360*/  IMAD R77, R233, UR5, R20 ;  /* 0x00000005e94d7c24 */ /* 0x000fe2000f8e0214 */
[----:B------:R-:W-:Y:S01]  /*20370*/  ULDC.64 UR4, c[0x0][0xae0] ;  /* 0x0002b80000047ab9 */ /* 0x000fe20000000a00 */
[----:B------:R-:W-:Y:S02]  /*20380*/  IMAD.MOV R79, RZ, RZ, -R21 ;  /* 0x000000ffff4f7224 */ /* 0x000fe400078e0a15 */
[----:B------:R-:W-:Y:S02]  /*20390*/  IMAD.IADD R3, R3, 0x1, R77 ;  /* 0x0000000103037824 */ /* 0x000fe400078e024d */
[----:B------:R-:W-:Y:S02]  /*203a0*/  IMAD R0, R0, UR4, RZ ;  /* 0x0000000400007c24 */ /* 0x000fe4000f8e02ff */
[----:B------:R-:W-:Y:S02]  /*203b0*/  IMAD R77, R136, R79, R76 ;  /* 0x0000004f884d7224 */ /* 0x000fe400078e024c */
[----:B------:R-:W-:-:S04]  /*203c0*/  IMAD.WIDE.U32 R2, R21, UR4, R2 ;  /* 0x0000000415027c25 */ /* 0x000fc8000f8e0002 */
[----:B------:R-:W-:Y:S01]  /*203d0*/  IMAD R21, R21, UR5, R0 ;  /* 0x0000000515157c24 */ /* 0x000fe2000f8e0200 */
[----:B------:R-:W-:Y:S01]  /*203e0*/  SHF.R.S32.HI R0, RZ, 0x1f, R77 ;  /* 0x0000001fff007819 */ /* 0x000fe2000001144d */
[----:B------:R-:W-:Y:S01]  /*203f0*/  ULDC.64 UR4, c[0x0][0xad8] ;  /* 0x0002b60000047ab9 */ /* 0x000fe20000000a00 */
[----:B------:R-:W-:Y:S02]  /*20400*/  IMAD R81, R138, 0x80, R213 ;  /* 0x000000808a517824 */ /* 0x000fe400078e02d5 */
[----:B------:R-:W-:Y:S02]  /*20410*/  IMAD.IADD R3, R3, 0x1, R21 ;  /* 0x0000000103037824 */ /* 0x000fe400078e0215 */
[----:B------:R-:W-:Y:S02]  /*20420*/  IMAD R0, R0, UR4, RZ ;  /* 0x0000000400007c24 */ /* 0x000fe4000f8e02ff */
[----:B------:R-:W-:Y:S01]  /*20430*/  IMAD.WIDE.U32 R2, R77, UR4, R2 ;  /* 0x000000044d027c25 */ /* 0x000fe2000f8e0002 */
[----:B------:R-:W-:-:S03]  /*20440*/  ISETP.GE.AND P2, PT, R81, R92, PT ;  /* 0x0000005c5100720c */ /* 0x000fc60003f46270 */
[----:B------:R-:W-:Y:S01]  /*20450*/  IMAD R79, R77, UR5, R0 ;  /* 0x000000054d4f7c24 */ /* 0x000fe2000f8e0200 */
[----:B------:R-:W-:Y:S01]  /*20460*/  ULDC.64 UR4, c[0x0][0xa80] ;  /* 0x0002a00000047ab9 */ /* 0x000fe20000000a00 */
[----:B------:R-:W-:Y:S01]  /*20470*/  VIADD R0, R18, 0x38820 ;  /* 0x0003882012007836 */ /* 0x000fe20000000000 */
[C---:B------:R-:W-:Y:S01]  /*20480*/  LEA R80, P3, R2.reuse, UR4, 0x1 ;  /* 0x0000000402507c11 */ /* 0x040fe2000f8608ff */
[----:B------:R-:W-:Y:S02]  /*20490*/  IMAD.IADD R3, R3, 0x1, R79 ;  /* 0x0000000103037824 */ /* 0x000fe400078e024f */
[----:B------:R-:W-:Y:S01]  /*204a0*/  VIADD R21, R81, 0x20 ;  /* 0x0000002051157836 */ /* 0x000fe20000000000 */
[----:B------:R-:W-:Y:S02]  /*204b0*/  PRMT R0, RZ, 0x654, R0 ;  /* 0x00000654ff007816 */ /* 0x000fe40000000000 */
[----:B------:R-:W-:Y:S02]  /*204c0*/  LEA.HI.X R82, R2, UR5, R3, 0x1, P3 ;  /* 0x0000000502527c11 */ /* 0x000fe400098f0c03 */
[-C--:B------:R-:W-:Y:S01]  /*204d0*/  ISETP.GE.AND P1, PT, R21, R92.reuse, PT ;  /* 0x0000005c1500720c */ /* 0x080fe20003f26270 */
[----:B------:R-:W-:Y:S01]  /*204e0*/  VIADD R21, R81, 0x40 ;  /* 0x0000004051157836 */ /* 0x000fe20000000000 */
[----:B----4-:R1:W-:Y:S01]  /*204f0*/  SYNCS.ARRIVE.TRANS64.RED.A1T0 RZ, [R0+URZ], RZ ;  /* 0x000000ff00ff79a7 */ /* 0x0103e2000810043f */
[----:B------:R1:W2:Y:S01]  /*20500*/  SHFL.IDX PT, R83, R80, RZ, 0x181f ;  /* 0x00181fff50537589 */ /* 0x0002a200000e0000 */
[----:B------:R-:W-:Y:S03]  /*20510*/  BSSY B1, `(.L_x_658) ;  /* 0x0000016000017945 */ /* 0x000fe60003800000 */
[----:B------:R1:W3:Y:S01]  /*20520*/  SHFL.IDX PT, R79, R82, RZ, 0x181f ;  /* 0x00181fff524f7589 */ /* 0x0002e200000e0000 */
[----:B------:R-:W-:Y:S01]  /*20530*/  ISETP.GE.AND P0, PT, R21, R92, PT ;  /* 0x0000005c1500720c */ /* 0x000fe20003f06270 */
[----:B------:R-:W-:-:S12]  /*20540*/  @P2 BRA `(.L_x_659) ;  /* 0x0000000000482947 */ /* 0x000fd80003800000 */
[----:B------:R-:W-:Y:S01]  /*20550*/  ULDC UR4, c[0x0][0xac8] ;  /* 0x0002b20000047ab9 */ /* 0x000fe20000000800 */
[----:B------:R-:W-:Y:S01]  /*20560*/  ULDC.64 UR6, c[0x0][0x208] ;  /* 0x0000820000067ab9 */ /* 0x000fe20000000a00 */
[----:B------:R-:W-:Y:S02]  /*20570*/  ISETP.GE.AND P5, PT, R16, UR4, PT ;  /* 0x0000000410007c0c */ /* 0x000fe4000bfa6270 */
[----:B------:R-:W-:Y:S02]  /*20580*/  ISETP.GE.AND P4, PT, R212, UR4, PT ;  /* 0x00000004d4007c0c */ /* 0x000fe4000bf86270 */
[----:B------:R-:W-:Y:S02]  /*20590*/  ISETP.GE.AND P3, PT, R218, UR4, PT ;  /* 0x00000004da007c0c */ /* 0x000fe4000bf66270 */
[----:B------:R-:W-:-:S07]  /*205a0*/  ISETP.GE.AND P2, PT, R219, UR4, PT ;  /* 0x00000004db007c0c */ /* 0x000fce000bf46270 */
[----:B--2---:R-:W-:-:S04]  /*205b0*/  @!P5 LEA R2, P6, R16, R83, 0x1 ;  /* 0x000000531002d211 */ /* 0x004fc800078c08ff */
[----:B---3--:R-:W-:Y:S02]  /*205c0*/  @!P5 LEA.HI.X R3, R16, R79, R17, 0x1, P6 ;  /* 0x0000004f1003d211 */ /* 0x008fe400030f0c11 */
[----:B-----5:R-:W-:-:S03]  /*205d0*/  @!P4 LEA R20, P6, R86, R83, 0x1 ;  /* 0x000000535614c211 */ /* 0x020fc600078c08ff */
[----:B------:R4:W-:Y:S01]  /*205e0*/  @!P5 ST.E.128 desc[UR6][R2.64], R4 ;  /* 0x000000040200d985 */ /* 0x0009e2000c101d06 */
        /* <DEDUP_REMOVED lines=8> */
.L_x_659:
[----:B------:R-:W-:Y:S05]  /*20670*/  BSYNC B1 ;  /* 0x0000000000017941 */ /* 0x000fea0003800000 */
.L_x_658:
[----:B----4-:R4:W0:Y:S01]  /*20680*/  SHFL.IDX PT, R21, R82, 0x1, 0x181f ;  /* 0x00381f0052157f89 */ /* 0x01082200000e0000 */
[----:B------:R-:W-:Y:S03]  /*20690*/  BSSY B1, `(.L_x_660) ;  /* 0x0000015000017945 */ /* 0x000fe60003800000 */
[----:B-----5:R4:W0:Y:S01]  /*206a0*/  SHFL.IDX PT, R7, R80, 0x1, 0x181f ;  /* 0x00381f0050077f89 */ /* 0x02082200000e0000 */
        /* <DEDUP_REMOVED lines=8> */
[----:B------:R-:W-:Y:S02]  /*20730*/  @!P3 LEA R4, P5, R86, R7, 0x1 ;  /* 0x000000075604b211 */ /* 0x000fe400078a08ff */
[----:B------:R-:W-:Y:S02]  /*20740*/  @!P4 LEA.HI.X R3, R16, R21, R17, 0x1, P6 ;  /* 0x000000151003c211 */ /* 0x000fe400030f0c11 */
        /* <DEDUP_REMOVED lines=9> */
.L_x_661:
[----:B------:R-:W-:Y:S05]  /*207e0*/  BSYNC B1 ;  /* 0x0000000000017941 */ /* 0x000fea0003800000 */
.L_x_660:
[----:B0-----:R0:W0:Y:S01]  /*207f0*/  SHFL.IDX PT, R9, R82, 0x2, 0x181f ;  /* 0x00581f0052097f89 */ /* 0x00102200000e0000 */
        /* <DEDUP_REMOVED lines=16> */
[----:B------:R-:W-:-:S02]  /*20900*/  @!P1 LEA.HI.X R7, R218, R9, R85, 0x1, P4 ;  /* 0x00000009da079211 */ /* 0x000fc400020f0c55 */
[----:B------:R-:W-:Y:S01]  /*20910*/  @!P0 LEA.HI.X R9, R219, R9, R84, 0x1, P6 ;  /* 0x00000009db098211 */ /* 0x000fe200030f0c54 */
[----:B------:R0:W-:Y:S04]  /*20920*/  @!P2 ST.E.128 desc[UR6][R4.64], R36 ;  /* 0x000000240400a985 */ /* 0x0001e8000c101d06 */
[----:B------:R0:W-:Y:S04]  /*20930*/  @!P1 ST.E.128 desc[UR6][R6.64], R52 ;  /* 0x0000003406009985 */ /* 0x0001e8000c101d06 */
[----:B------:R0:W-:Y:S02]  /*20940*/  @!P0 ST.E.128 desc[UR6][R8.64], R68 ;  /* 0x0000004408008985 */ /* 0x0001e4000c101d06 */
.L_x_663:
[----:B------:R-:W-:Y:S05]  /*20950*/  BSYNC B1 ;  /* 0x0000000000017941 */ /* 0x000fea0003800000 */
.L_x_662:
[----:B------:R-:W-:Y:S01]  /*20960*/  VIADD R81, R81, 0x60 ;  /* 0x0000006051517836 */ /* 0x000fe20000000000 */
[----:B0-----:R0:W0:Y:S04]  /*20970*/  SHFL.IDX PT, R9, R82, 0x3, 0x181f ;  /* 0x00781f0052097f89 */ /* 0x00102800000e0000 */
[----:B------:R-:W-:Y:S01]  /*20980*/  ISETP.GE.AND P0, PT, R81, R92, PT ;  /* 0x0000005c5100720c */ /* 0x000fe20003f06270 */
        /* <DEDUP_REMOVED lines=14> */
[----:B------:R-:W-:-:S03]  /*20a70*/  @!P5 LEA.HI.X R7, R218, R9, R85, 0x1, P2 ;  /* 0x00000009da07d211 */ /* 0x000fc600010f0c55 */
        /* <DEDUP_REMOVED lines=8> */
.L_x_657:
[----:B0-----:R-:W0:Y:S01]  /*20b00*/  @P1 LDC R95, c[0x0][0xbec] ;  /* 0x0002fb00ff5f1b82 */ /* 0x001e220000000800 */
[----:B------:R-:W-:Y:S01]  /*20b10*/  ULDC.64 UR4, c[0x0][0xb08] ;  /* 0x0002c20000047ab9 */ /* 0x000fe20000000a00 */
[----:B------:R-:W-:Y:S01]  /*20b20*/  IMAD.MOV.U32 R96, RZ, RZ, R133 ;  /* 0x000000ffff607224 */ /* 0x000fe200078e0085 */
[----:B------:R1:W5:Y:S01]  /*20b30*/  LDL R209, [R1+0x78] ;  /* 0x0000780001d17983 */ /* 0x0003620000100800 */
[----:B------:R-:W-:-:S03]  /*20b40*/  IMAD R93, R93, UR4, RZ ;  /* 0x000000045d5d7c24 */ /* 0x000fc6000f8e02ff */
[----:B------:R1:W5:Y:S01]  /*20b50*/  LDL R208, [R1+0x17c] ;  /* 0x00017c0001d07983 */ /* 0x0003620000100800 */
[----:B------:R-:W2:Y:S01]  /*20b60*/  @P1 LDC R94, c[0x0][0xbf0] ;  /* 0x0002fc00ff5e1b82 */ /* 0x000ea20000000800 */
[----:B------:R-:W-:Y:S02]  /*20b70*/  IMAD R93, R0, UR5, R93 ;  /* 0x00000005005d7c24 */ /* 0x000fe4000f8e025d */
[----:B------:R1:W5:Y:S04]  /*20b80*/  LDL R207, [R1+0xf4] ;  /* 0x0000f40001cf7983 */ /* 0x0003680000100800 */
[----:B------:R1:W5:Y:S04]  /*20b90*/  LDL R206, [R1+0x178] ;  /* 0x0001780001ce7983 */ /* 0x0003680000100800 */
[----:B------:R1:W5:Y:S04]  /*20ba0*/  LDL R205, [R1+0xf0] ;  /* 0x0000f00001cd7983 */ /* 0x0003680000100800 */
[----:B------:R1:W5:Y:S01]  /*20bb0*/  LDL R204, [R1+0x174] ;  /* 0x0001740001cc7983 */ /* 0x0003620000100800 */
[----:B0-----:R-:W-:-:S03]  /*20bc0*/  @P1 IMAD.HI.U32 R95, R133, R95, RZ ;  /* 0x0000005f855f1227 */ /* 0x001fc600078e00ff */
[----:B------:R1:W5:Y:S04]  /*20bd0*/  LDL R203, [R1+0xec] ;  /* 0x0000ec0001cb7983 */ /* 0x0003680000100800 */
[----:B------:R1:W5:Y:S01]  /*20be0*/  LDL R202, [R1+0x170] ;  /* 0x0001700001ca7983 */ /* 0x0003620000100800 */
[----:B--2---:R-:W-:Y:S01]  /*20bf0*/  @P1 SHF.R.U32.HI R96, RZ, R94, R95 ;  /* 0x0000005eff601219 */ /* 0x004fe2000001165f */
[----:B------:R-:W-:Y:S01]  /*20c00*/  IMAD.WIDE.U32 R94, R0, UR4, RZ ;  /* 0x00000004005e7c25 */ /* 0x000fe2000f8e00ff */
[----:B------:R-:W-:Y:S01]  /*20c10*/  ULDC.64 UR4, c[0x0][0xb38] ;  /* 0x0002ce0000047ab9 */ /* 0x000fe20000000a00 */
[----:B------:R-:W-:Y:S01]  /*20c20*/  SHF.R.S32.HI R0, RZ, 0x1f, R233 ;  /* 0x0000001fff007819 */ /* 0x000fe200000114e9 */
[----:B------:R1:W5:Y:S01]  /*20c30*/  LDL R201, [R1+0xe8] ;  /* 0x0000e80001c97983 */ /* 0x0003620000100800 */
[----:B------:R-:W-:Y:S01]  /*20c40*/  IMAD.IADD R95, R95, 0x1, R93 ;  /* 0x000000015f5f7824 */ /* 0x000fe200078e025d */
[----:B------:R-:W-:-:S02]  /*20c50*/  SHF.R.S32.HI R93, RZ, 0x1f, R96 ;  /* 0x0000001fff5d7819 */ /* 0x000fc40000011460 */
[----:B------:R1:W5:Y:S01]  /*20c60*/  LDL R200, [R1+0x16c] ;  /* 0x00016c0001c87983 */ /* 0x0003620000100800 */
[----:B------:R-:W-:-:S03]  /*20c70*/  IMAD.WIDE.U32 R94, R231, UR4, R94 ;  /* 0x00000004e75e7c25 */ /* 0x000fc6000f8e005e */
[----:B------:R1:W5:Y:S01]  /*20c80*/  LDL R199, [R1+0xe4] ;  /* 0x0000e40001c77983 */ /* 0x0003620000100800 */
[----:B------:R-:W-:Y:S01]  /*20c90*/  IMAD R95, R231, UR5, R95 ;  /* 0x00000005e75f7c24 */ /* 0x000fe2000f8e025f */
[----:B------:R-:W-:Y:S02]  /*20ca0*/  ULDC.64 UR4, c[0x0][0xb40] ;  /* 0x0002d00000047ab9 */ /* 0x000fe40000000a00 */
[----:B------:R-:W-:Y:S01]  /*20cb0*/  IMAD R0, R0, UR4, RZ ;  /* 0x0000000400007c24 */ /* 0x000fe2000f8e02ff */
[----:B------:R1:W5:Y:S01]  /*20cc0*/  LDL R198, [R1+0x168] ;  /* 0x0001680001c67983 */ /* 0x0003620000100800 */
[----:B------:R-:W-:-:S03]  /*20cd0*/  IMAD.WIDE.U32 R94, R233, UR4, R94 ;  /* 0x00000004e95e7c25 */ /* 0x000fc6000f8e005e */
[----:B------:R1:W5:Y:S01]  /*20ce0*/  LDL R197, [R1+0xe0] ;  /* 0x0000e00001c57983 */ /* 0x0003620000100800 */
[----:B------:R-:W-:Y:S01]  /*20cf0*/  IMAD R0, R233, UR5, R0 ;  /* 0x00000005e9007c24 */ /* 0x000fe2000f8e0200 */
[----:B------:R-:W-:Y:S02]  /*20d00*/  ULDC.64 UR4, c[0x0][0xb48] ;  /* 0x0002d20000047ab9 */ /* 0x000fe40000000a00 */
[----:B------:R1:W5:Y:S01]  /*20d10*/  LDL R196, [R1+0x164] ;  /* 0x0001640001c47983 */ /* 0x0003620000100800 */
[----:B------:R-:W-:Y:S02]  /*20d20*/  IMAD.IADD R95, R95, 0x1, R0 ;  /* 0x000000015f5f7824 */ /* 0x000fe400078e0200 */
[----:B------:R-:W-:Y:S01]  /*20d30*/  IMAD.MOV R0, RZ, RZ, -R96 ;  /* 0x000000ffff007224 */ /* 0x000fe200078e0a60 */
[----:B------:R1:W5:Y:S01]  /*20d40*/  LDL R195, [R1+0xdc] ;  /* 0x0000dc0001c37983 */ /* 0x0003620000100800 */
[----:B------:R-:W-:-:S03]  /*20d50*/  IMAD.WIDE.U32 R94, R137, UR4, R94 ;  /* 0x00000004895e7c25 */ /* 0x000fc6000f8e005e */
[----:B------:R1:W5:Y:S01]  /*20d60*/  LDL R194, [R1+0x160] ;  /* 0x0001600001c27983 */ /* 0x0003620000100800 */
[----:B------:R-:W-:Y:S02]  /*20d70*/  IMAD R0, R136, R0, R133 ;  /* 0x0000000088007224 */ /* 0x000fe400078e0285 */
[----:B------:R-:W-:Y:S01]  /*20d80*/  IMAD R95, R137, UR5, R95 ;  /* 0x00000005895f7c24 */ /* 0x000fe2000f8e025f */
[----:B------:R1:W5:Y:S01]  /*20d90*/  LDL R193, [R1+0xd8] ;  /* 0x0000d80001c17983 */ /* 0x0003620000100800 */
[----:B------:R-:W-:-:S03]  /*20da0*/  ULDC.64 UR4, c[0x0][0xb30] ;  /* 0x0002cc0000047ab9 */ /* 0x000fc60000000a00 */
[----:B------:R1:W5:Y:S04]  /*20db0*/  LDL R192, [R1+0x15c] ;  /* 0x00015c0001c07983 */ /* 0x0003680000100800 */
        /* <DEDUP_REMOVED lines=44> */
[----:B------:R1:W5:Y:S01]  /*21080*/  LDL R130, [R1+0x7c] ;  /* 0x00007c0001827983 */ /* 0x0003620000100800 */
[----:B------:R-:W-:-:S02]  /*21090*/  IMAD R93, R93, UR4, RZ ;  /* 0x000000045d5d7c24 */ /* 0x000fc4000f8e02ff */
[----:B------:R-:W-:-:S04]  /*210a0*/  IMAD.WIDE.U32 R94, R96, UR4, R94 ;  /* 0x00000004605e7c25 */ /* 0x000fc8000f8e005e */
[----:B------:R-:W-:Y:S01]  /*210b0*/  IMAD R93, R96, UR5, R93 ;  /* 0x00000005605d7c24 */ /* 0x000fe2000f8e025d */
[----:B------:R-:W-:Y:S01]  /*210c0*/  SHF.R.S32.HI R96, RZ, 0x1f, R0 ;  /* 0x0000001fff607819 */ /* 0x000fe20000011400 */
[----:B------:R-:W-:Y:S02]  /*210d0*/  ULDC.64 UR4, c[0x0][0xb28] ;  /* 0x0002ca0000047ab9 */ /* 0x000fe40000000a00 */
[----:B------:R-:W-:Y:S02]  /*210e0*/  IMAD.IADD R95, R95, 0x1, R93 ;  /* 0x000000015f5f7824 */ /* 0x000fe400078e025d */
[----:B------:R-:W-:Y:S02]  /*210f0*/  IMAD R96, R96, UR4, RZ ;  /* 0x0000000460607c24 */ /* 0x000fe4000f8e02ff */
[----:B------:R-:W-:-:S04]  /*21100*/  IMAD.WIDE.U32 R94, R0, UR4, R94 ;  /* 0x00000004005e7c25 */ /* 0x000fc8000f8e005e */
[----:B------:R-:W-:Y:S01]  /*21110*/  IMAD R96, R0, UR5, R96 ;  /* 0x0000000500607c24 */ /* 0x000fe2000f8e0260 */
[----:B------:R-:W-:Y:S02]  /*21120*/  ULDC.64 UR4, c[0x0][0xb00] ;  /* 0x0002c00000047ab9 */ /* 0x000fe40000000a00 */
[----:B------:R-:W-:Y:S01]  /*21130*/  LEA R0, P0, R94, UR4, 0x2 ;  /* 0x000000045e007c11 */ /* 0x000fe2000f8010ff */
[----:B------:R-:W-:-:S05]  /*21140*/  IMAD.IADD R93, R95, 0x1, R96 ;  /* 0x000000015f5d7824 */ /* 0x000fca00078e0260 */
[----:B------:R-:W-:Y:S01]  /*21150*/  LEA.HI.X R93, R94, UR5, R93, 0x2, P0 ;  /* 0x000000055e5d7c11 */ /* 0x000fe200080f145d */
[----:B------:R-:W-:Y:S01]  /*21160*/  VIADD R94, R18, 0x38820 ;  /* 0x00038820125e7836 */ /* 0x000fe20000000000 */
[----:B------:R-:W-:-:S04]  /*21170*/  ISETP.GE.AND P0, PT, R99, R92, PT ;  /* 0x0000005c6300720c */ /* 0x000fc80003f06270 */
[----:B------:R-:W-:Y:S01]  /*21180*/  PRMT R94, RZ, 0x654, R94 ;  /* 0x00000654ff5e7816 */ /* 0x000fe2000000005e */
[----:B------:R1:W0:Y:S01]  /*21190*/  SHFL.IDX PT, R95, R93, RZ, 0x1c1f ;  /* 0x001c1fff5d5f7589 */ /* 0x00022200000e0000 */
[----:B------:R-:W-:Y:S02]  /*211a0*/  BSSY B1, `(.L_x_665) ;  /* 0x0000085000017945 */ /* 0x000fe40003800000 */
[----:B------:R2:W-:Y:S02]  /*211b0*/  SYNCS.ARRIVE.TRANS64.RED.A1T0 RZ, [R94+URZ], RZ ;  /* 0x000000ff5eff79a7 */ /* 0x0005e4000810043f */
[----:B--2---:R1:W2:Y:S03]  /*211c0*/  SHFL.IDX PT, R94, R0, RZ, 0x1c1f ;  /* 0x001c1fff005e7589 */ /* 0x0042a600000e0000 */
[----:B------:R-:W-:Y:S05]  /*211d0*/  @P0 BRA `(.L_x_666) ;  /* 0x0000000800040947 */ /* 0x000fea0003800000 */
[----:B------:R-:W-:Y:S01]  /*211e0*/  ULDC UR4, c[0x0][0xac8] ;  /* 0x0002b20000047ab9 */ /* 0x000fe20000000800 */
[----:B------:R-:W-:Y:S01]  /*211f0*/  ULDC.64 UR6, c[0x0][0x208] ;  /* 0x0000820000067ab9 */ /* 0x000fe20000000a00 */
[----:B-----5:R-:W-:Y:S02]  /*21200*/  ISETP.GE.AND P0, PT, R209, UR4, PT ;  /* 0x00000004d1007c0c */ /* 0x020fe4000bf06270 */
[----:B------:R-:W-:Y:S02]  /*21210*/  ISETP.GE.AND P5, PT, R187, UR4, PT ;  /* 0x00000004bb007c0c */ /* 0x000fe4000bfa6270 */
[----:B------:R-:W-:Y:S02]  /*21220*/  ISETP.GE.AND P4, PT, R185, UR4, PT ;  /* 0x00000004b9007c0c */ /* 0x000fe4000bf86270 */
[----:B------:R-:W-:-:S07]  /*21230*/  ISETP.GE.AND P3, PT, R183, UR4, PT ;  /* 0x00000004b7007c0c */ /* 0x000fce000bf66270 */
[----:B0-2---:R-:W-:-:S05]  /*21240*/  @!P0 IMAD.WIDE R96, R209, 0x4, R94 ;  /* 0x00000004d1608825 */ /* 0x005fca00078e025e */
[----:B------:R0:W-:Y:S01]  /*21250*/  @!P0 ST.E.64 desc[UR6][R96.64], R164 ;  /* 0x000000a460008985 */ /* 0x0001e2000c101b06 */
[----:B------:R-:W-:-:S13]  /*21260*/  ISETP.GE.AND P0, PT, R207, UR4, PT ;  /* 0x00000004cf007c0c */ /* 0x000fda000bf06270 */
[----:B0-----:R-:W-:-:S04]  /*21270*/  @!P0 LEA R96, P1, R207, R94, 0x2 ;  /* 0x0000005ecf608211 */ /* 0x001fc800078210ff */
[----:B------:R-:W-:Y:S02]  /*21280*/  @!P0 LEA.HI.X R97, R207, R95, R208, 0x2, P1 ;  /* 0x0000005fcf618211 */ /* 0x000fe400008f14d0 */
[----:B------:R-:W-:-:S03]  /*21290*/  ISETP.GE.AND P1, PT, R203, UR4, PT ;  /* 0x00000004cb007c0c */ /* 0x000fc6000bf26270 */
[----:B------:R0:W-:Y:S01]  /*212a0*/  @!P0 ST.E.64 desc[UR6][R96.64], R162 ;  /* 0x000000a260008985 */ /* 0x0001e2000c101b06 */
[----:B------:R-:W-:-:S13]  /*212b0*/  ISETP.GE.AND P0, PT, R205, UR4, PT ;  /* 0x00000004cd007c0c */ /* 0x000fda000bf06270 */
[----:B0-----:R-:W-:-:S04]  /*212c0*/  @!P0 LEA R96, P2, R205, R94, 0x2 ;  /* 0x0000005ecd608211 */ /* 0x001fc800078410ff */
[----:B------:R-:W-:-:S05]  /*212d0*/  @!P0 LEA.HI.X R97, R205, R95, R206, 0x2, P2 ;  /* 0x0000005fcd618211 */ /* 0x000fca00010f14ce */
[----:B------:R0:W-:Y:S01]  /*212e0*/  @!P0 ST.E.64 desc[UR6][R96.64], R160 ;  /* 0x000000a060008985 */ /* 0x0001e2000c101b06 */
[----:B------:R-:W-:Y:S02]  /*212f0*/  ISETP.GE.AND P0, PT, R201, UR4, PT ;  /* 0x00000004c9007c0c */ /* 0x000fe4000bf06270 */
        /* <DEDUP_REMOVED lines=25> */
[----:B------:R-:W-:Y:S02]  /*21490*/  @!P1 LEA.HI.X R3, R191, R95, R192, 0x2, P2 ;  /* 0x0000005fbf039211 */ /* 0x000fe400010f14c0 */
[----:B------:R-:W-:-:S03]  /*214a0*/  @!P4 LEA R4, P2, R185, R94, 0x2 ;  /* 0x0000005eb904c211 */ /* 0x000fc600078410ff */
[----:B------:R0:W-:Y:S01]  /*214b0*/  @!P1 ST.E.64 desc[UR6][R2.64], R6 ;  /* 0x0000000602009985 */ /* 0x0001e2000c101b06 */
[----:B------:R-:W-:Y:S02]  /*214c0*/  @!P4 LEA.HI.X R5, R185, R95, R186, 0x2, P2 ;  /* 0x0000005fb905c211 */ /* 0x000fe400010f14ba */
[----:B------:R-:W-:Y:S02]  /*214d0*/  ISETP.GE.AND P2, PT, R177, UR4, PT ;  /* 0x00000004b1007c0c */ /* 0x000fe4000bf46270 */
[----:B0-----:R-:W-:-:S04]  /*214e0*/  @!P0 LEA R2, P1, R189, R94, 0x2 ;  /* 0x0000005ebd028211 */ /* 0x001fc800078210ff */
[----:B------:R-:W-:Y:S02]  /*214f0*/  @!P0 LEA.HI.X R3, R189, R95, R190, 0x2, P1 ;  /* 0x0000005fbd038211 */ /* 0x000fe400008f14be */
[----:B------:R-:W-:-:S03]  /*21500*/  ISETP.GE.AND P1, PT, R179, UR4, PT ;  /* 0x00000004b3007c0c */ /* 0x000fc6000bf26270 */
[----:B------:R0:W-:Y:S01]  /*21510*/  @!P0 ST.E.64 desc[UR6][R2.64], R8 ;  /* 0x0000000802008985 */ /* 0x0001e2000c101b06 */
[----:B------:R-:W-:Y:S02]  /*21520*/  ISETP.GE.AND P0, PT, R181, UR4, PT ;  /* 0x00000004b5007c0c */ /* 0x000fe4000bf06270 */
[----:B0-----:R-:W-:-:S04]  /*21530*/  @!P5 LEA R2, P6, R187, R94, 0x2 ;  /* 0x0000005ebb02d211 */ /* 0x001fc800078c10ff */
[----:B------:R-:W-:Y:S02]  /*21540*/  @!P5 LEA.HI.X R3, R187, R95, R188, 0x2, P6 ;  /* 0x0000005fbb03d211 */ /* 0x000fe400030f14bc */
[----:B------:R-:W-:-:S03]  /*21550*/  @!P3 LEA R6, P6, R183, R94, 0x2 ;  /* 0x0000005eb706b211 */ /* 0x000fc600078c10ff */
[----:B------:R0:W-:Y:S01]  /*21560*/  @!P5 ST.E.64 desc[UR6][R2.64], R10 ;  /* 0x0000000a0200d985 */ /* 0x0001e2000c101b06 */
[----:B------:R-:W-:-:S03]  /*21570*/  @!P3 LEA.HI.X R7, R183, R95, R184, 0x2, P6 ;  /* 0x0000005fb707b211 */ /* 0x000fc600030f14b8 */
[----:B------:R2:W-:Y:S04]  /*21580*/  @!P4 ST.E.64 desc[UR6][R4.64], R12 ;  /* 0x0000000c0400c985 */ /* 0x0005e8000c101b06 */
[----:B------:R3:W-:Y:S01]  /*21590*/  @!P3 ST.E.64 desc[UR6][R6.64], R14 ;  /* 0x0000000e0600b985 */ /* 0x0007e2000c101b06 */
[----:B------:R-:W-:Y:S02]  /*215a0*/  ISETP.GE.AND P3, PT, R175, UR4, PT ;  /* 0x00000004af007c0c */ /* 0x000fe4000bf66270 */
[----:B0-----:R-:W-:-:S04]  /*215b0*/  @!P0 LEA R2, P4, R181, R94, 0x2 ;  /* 0x0000005eb5028211 */ /* 0x001fc800078810ff */
[-C--:B------:R-:W-:Y:S02]  /*215c0*/  @!P0 LEA.HI.X R3, R181, R95.reuse, R182, 0x2, P4 ;  /* 0x0000005fb5038211 */ /* 0x080fe400020f14b6 */
[----:B------:R-:W-:Y:S02]  /*215d0*/  ISETP.GE.AND P4, PT, R173, UR4, PT ;  /* 0x00000004ad007c0c */ /* 0x000fe4000bf86270 */
[-C--:B--2---:R-:W-:Y:S01]  /*215e0*/  @!P1 LEA R4, P5, R179, R94.reuse, 0x2 ;  /* 0x0000005eb3049211 */ /* 0x084fe200078a10ff */
[----:B------:R0:W-:Y:S01]  /*215f0*/  @!P0 ST.E.64 desc[UR6][R2.64], R20 ;  /* 0x0000001402008985 */ /* 0x0001e2000c101b06 */
[----:B---3--:R-:W-:Y:S02]  /*21600*/  @!P2 LEA R6, P6, R177, R94, 0x2 ;  /* 0x0000005eb106a211 */ /* 0x008fe400078c10ff */
[----:B------:R-:W-:Y:S02]  /*21610*/  @!P1 LEA.HI.X R5, R179, R95, R180, 0x2, P5 ;  /* 0x0000005fb3059211 */ /* 0x000fe400028f14b4 */
[----:B------:R-:W-:-:S02]  /*21620*/  ISETP.GE.AND P5, PT, R171, UR4, PT ;  /* 0x00000004ab007c0c */ /* 0x000fc4000bfa6270 */
[----:B------:R-:W-:Y:S01]  /*21630*/  @!P2 LEA.HI.X R7, R177, R95, R178, 0x2, P6 ;  /* 0x0000005fb107a211 */ /* 0x000fe200030f14b2 */
[----:B------:R2:W-:Y:S01]  /*21640*/  @!P1 ST.E.64 desc[UR6][R4.64], R24 ;  /* 0x0000001804009985 */ /* 0x0005e2000c101b06 */
[----:B------:R-:W-:-:S03]  /*21650*/  ISETP.GE.AND P1, PT, R167, UR4, PT ;  /* 0x00000004a7007c0c */ /* 0x000fc6000bf26270 */
[----:B------:R3:W-:Y:S01]  /*21660*/  @!P2 ST.E.64 desc[UR6][R6.64], R28 ;  /* 0x0000001c0600a985 */ /* 0x0007e2000c101b06 */
[----:B------:R-:W-:Y:S02]  /*21670*/  ISETP.GE.AND P2, PT, R169, UR4, PT ;  /* 0x00000004a9007c0c */ /* 0x000fe4000bf46270 */
[----:B0-----:R-:W-:-:S04]  /*21680*/  @!P3 LEA R2, P6, R175, R94, 0x2 ;  /* 0x0000005eaf02b211 */ /* 0x001fc800078c10ff */
[----:B------:R-:W-:Y:S02]  /*21690*/  @!P3 LEA.HI.X R3, R175, R95, R176, 0x2, P6 ;  /* 0x0000005faf03b211 */ /* 0x000fe400030f14b0 */
[----:B--2---:R-:W-:-:S03]  /*216a0*/  @!P4 LEA R4, P0, R173, R94, 0x2 ;  /* 0x0000005ead04c211 */ /* 0x004fc600078010ff */
[----:B------:R0:W-:Y:S01]  /*216b0*/  @!P3 ST.E.64 desc[UR6][R2.64], R32 ;  /* 0x000000200200b985 */ /* 0x0001e2000c101b06 */
[-C--:B------:R-:W-:Y:S02]  /*216c0*/  @!P4 LEA.HI.X R5, R173, R95.reuse, R174, 0x2, P0 ;  /* 0x0000005fad05c211 */ /* 0x080fe400000f14ae */
[----:B------:R-:W-:Y:S02]  /*216d0*/  ISETP.GE.AND P0, PT, R151, UR4, PT ;  /* 0x0000000497007c0c */ /* 0x000fe4000bf06270 */
[-C--:B---3--:R-:W-:Y:S01]  /*216e0*/  @!P5 LEA R6, P6, R171, R94.reuse, 0x2 ;  /* 0x0000005eab06d211 */ /* 0x088fe200078c10ff */
[----:B------:R2:W-:Y:S01]  /*216f0*/  @!P4 ST.E.64 desc[UR6][R4.64], R36 ;  /* 0x000000240400c985 */ /* 0x0005e2000c101b06 */
[----:B------:R-:W-:Y:S02]  /*21700*/  ISETP.GE.AND P4, PT, R147, UR4, PT ;  /* 0x0000000493007c0c */ /* 0x000fe4000bf86270 */
[----:B------:R-:W-:Y:S02]  /*21710*/  @!P5 LEA.HI.X R7, R171, R95, R172, 0x2, P6 ;  /* 0x0000005fab07d211 */ /* 0x000fe400030f14ac */
[----:B0-----:R-:W-:-:S03]  /*21720*/  @!P2 LEA R2, P6, R169, R94, 0x2 ;  /* 0x0000005ea902a211 */ /* 0x001fc600078c10ff */
[----:B------:R0:W-:Y:S01]  /*21730*/  @!P5 ST.E.64 desc[UR6][R6.64], R40 ;  /* 0x000000280600d985 */ /* 0x0001e2000c101b06 */
[----:B------:R-:W-:Y:S02]  /*21740*/  ISETP.GE.AND P5, PT, R149, UR4, PT ;  /* 0x0000000495007c0c */ /* 0x000fe4000bfa6270 */
[----:B------:R-:W-:Y:S02]  /*21750*/  @!P2 LEA.HI.X R3, R169, R95, R170, 0x2, P6 ;  /* 0x0000005fa903a211 */ /* 0x000fe400030f14aa */
[----:B--2---:R-:W-:-:S03]  /*21760*/  @!P1 LEA R4, P3, R167, R94, 0x2 ;  /* 0x0000005ea7049211 */ /* 0x004fc600078610ff */
[----:B------:R2:W-:Y:S01]  /*21770*/  @!P2 ST.E.64 desc[UR6][R2.64], R44 ;  /* 0x0000002c0200a985 */ /* 0x0005e2000c101b06 */
[-C--:B------:R-:W-:Y:S02]  /*21780*/  @!P1 LEA.HI.X R5, R167, R95.reuse, R168, 0x2, P3 ;  /* 0x0000005fa7059211 */ /* 0x080fe400018f14a8 */
[----:B------:R-:W-:Y:S02]  /*21790*/  ISETP.GE.AND P3, PT, R145, UR4, PT ;  /* 0x0000000491007c0c */ /* 0x000fe4000bf66270 */
[CC--:B0-----:R-:W-:Y:S01]  /*217a0*/  @!P0 LEA R6, P6, R151.reuse, R94.reuse, 0x2 ;  /* 0x0000005e97068211 */ /* 0x0c1fe200078c10ff */
[----:B------:R0:W-:Y:S03]  /*217b0*/  @!P1 ST.E.64 desc[UR6][R4.64], R48 ;  /* 0x0000003004009985 */ /* 0x0001e6000c101b06 */
[----:B------:R-:W-:Y:S02]  /*217c0*/  @!P0 LEA.HI.X R7, R151, R95, R166, 0x2, P6 ;  /* 0x0000005f97078211 */ /* 0x000fe400030f14a6 */
[----:B--2---:R-:W-:-:S03]  /*217d0*/  @!P5 LEA R2, P1, R149, R94, 0x2 ;  /* 0x0000005e9502d211 */ /* 0x004fc600078210ff */
[----:B------:R2:W-:Y:S01]  /*217e0*/  @!P0 ST.E.64 desc[UR6][R6.64], R52 ;  /* 0x0000003406008985 */ /* 0x0005e2000c101b06 */
[----:B------:R-:W-:Y:S02]  /*217f0*/  ISETP.GE.AND P0, PT, R140, UR4, PT ;  /* 0x000000048c007c0c */ /* 0x000fe4000bf06270 */
[-C--:B------:R-:W-:Y:S02]  /*21800*/  @!P5 LEA.HI.X R3, R149, R95.reuse, R150, 0x2, P1 ;  /* 0x0000005f9503d211 */ /* 0x080fe400008f1496 */
[----:B------:R-:W-:Y:S02]  /*21810*/  ISETP.GE.AND P1, PT, R138, UR4, PT ;  /* 0x000000048a007c0c */ /* 0x000fe4000bf26270 */
[C---:B0-----:R-:W-:Y:S01]  /*21820*/  @!P4 LEA R4, P2, R147.reuse, R94, 0x2 ;  /* 0x0000005e9304c211 */ /* 0x041fe200078410ff */
[----:B------:R0:W-:Y:S03]  /*21830*/  @!P5 ST.E.64 desc[UR6][R2.64], R56 ;  /* 0x000000380200d985 */ /* 0x0001e6000c101b06 */
[----:B------:R-:W-:-:S02]  /*21840*/  @!P4 LEA.HI.X R5, R147, R95, R148, 0x2, P2 ;  /* 0x0000005f9305c211 */ /* 0x000fc400010f1494 */
[----:B------:R-:W-:Y:S02]  /*21850*/  ISETP.GE.AND P2, PT, R132, UR4, PT ;  /* 0x0000000484007c0c */ /* 0x000fe4000bf46270 */
[CC--:B--2---:R-:W-:Y:S01]  /*21860*/  @!P3 LEA R6, P6, R145.reuse, R94.reuse, 0x2 ;  /* 0x0000005e9106b211 */ /* 0x0c4fe200078c10ff */
[----:B------:R2:W-:Y:S01]  /*21870*/  @!P4 ST.E.64 desc[UR6][R4.64], R60 ;  /* 0x0000003c0400c985 */ /* 0x0005e2000c101b06 */
[----:B------:R-:W-:Y:S02]  /*21880*/  ISETP.GE.AND P4, PT, R136, UR4, PT ;  /* 0x0000000488007c0c */ /* 0x000fe4000bf86270 */
[----:B------:R-:W-:Y:S02]  /*21890*/  @!P3 LEA.HI.X R7, R145, R95, R146, 0x2, P6 ;  /* 0x0000005f9107b211 */ /* 0x000fe400030f1492 */
[----:B0-----:R-:W-:-:S03]  /*218a0*/  @!P0 LEA R2, P5, R140, R94, 0x2 ;  /* 0x0000005e8c028211 */ /* 0x001fc600078a10ff */
[----:B------:R0:W-:Y:S01]  /*218b0*/  @!P3 ST.E.64 desc[UR6][R6.64], R64 ;  /* 0x000000400600b985 */ /* 0x0001e2000c101b06 */
[----:B------:R-:W-:Y:S02]  /*218c0*/  ISETP.GE.AND P3, PT, R134, UR4, PT ;  /* 0x0000000486007c0c */ /* 0x000fe4000bf66270 */
[-C--:B------:R-:W-:Y:S02]  /*218d0*/  @!P0 LEA.HI.X R3, R140, R95.reuse, R144, 0x2, P5 ;  /* 0x0000005f8c038211 */ /* 0x080fe400028f1490 */
[----:B------:R-:W-:Y:S02]  /*218e0*/  ISETP.GE.AND P5, PT, R130, UR4, PT ;  /* 0x0000000482007c0c */ /* 0x000fe4000bfa6270 */
[C---:B--2---:R-:W-:Y:S01]  /*218f0*/  @!P1 LEA R4, P6, R138.reuse, R94, 0x2 ;  /* 0x0000005e8a049211 */ /* 0x044fe200078c10ff */
[----:B------:R2:W-:Y:S03]  /*21900*/  @!P0 ST.E.64 desc[UR6][R2.64], R68 ;  /* 0x0000004402008985 */ /* 0x0005e6000c101b06 */
[----:B------:R-:W-:-:S03]  /*21910*/  @!P1 LEA.HI.X R5, R138, R95, R139, 0x2, P6 ;  /* 0x0000005f8a059211 */ /* 0x000fc600030f148b */
[CC--:B0-----:R-:W-:Y:S02]  /*21920*/  @!P3 LEA R6, P6, R134.reuse, R94.reuse, 0x2 ;  /* 0x0000005e8606b211 */ /* 0x0c1fe400078c10ff */
[----:B------:R0:W-:Y:S02]  /*21930*/  @!P1 ST.E.64 desc[UR6][R4.64], R72 ;  /* 0x0000004804009985 */ /* 0x0001e4000c101b06 */
[----:B------:R-:W-:Y:S02]  /*21940*/  @!P3 LEA.HI.X R7, R134, R95, R135, 0x2, P6 ;  /* 0x0000005f8607b211 */ /* 0x000fe400030f1487 */
[----:B--2---:R-:W-:-:S04]  /*21950*/  @!P4 LEA R2, P0, R136, R94, 0x2 ;  /* 0x0000005e8802c211 */ /* 0x004fc800078010ff */
[-C--:B------:R-:W-:Y:S02]  /*21960*/  @!P4 LEA.HI.X R3, R136, R95.reuse, R137, 0x2, P0 ;  /* 0x0000005f8803c211 */ /* 0x080fe400000f1489 */
[-C--:B------:R-:W-:Y:S02]  /*21970*/  @!P5 LEA R8, P0, R130, R94.reuse, 0x2 ;  /* 0x0000005e8208d211 */ /* 0x080fe400078010ff */
[----:B0-----:R-:W-:Y:S01]  /*21980*/  @!P2 LEA R4, P1, R132, R94, 0x2 ;  /* 0x0000005e8404a211 */ /* 0x001fe200078210ff */
[----:B------:R3:W-:Y:S01]  /*21990*/  @!P4 ST.E.64 desc[UR6][R2.64], R76 ;  /* 0x0000004c0200c985 */ /* 0x0007e2000c101b06 */
[-C--:B------:R-:W-:Y:S02]  /*219a0*/  @!P5 LEA.HI.X R9, R130, R95.reuse, R131, 0x2, P0 ;  /* 0x0000005f8209d211 */ /* 0x080fe400000f1483 */
[----:B------:R-:W-:Y:S01]  /*219b0*/  @!P2 LEA.HI.X R5, R132, R95, R133, 0x2, P1 ;  /* 0x0000005f8405a211 */ /* 0x000fe200008f1485 */
[----:B------:R3:W-:Y:S04]  /*219c0*/  @!P3 ST.E.64 desc[UR6][R6.64], R80 ;  /* 0x000000500600b985 */ /* 0x0007e8000c101b06 */
[----:B------:R3:W-:Y:S04]  /*219d0*/  @!P2 ST.E.64 desc[UR6][R4.64], R84 ;  /* 0x000000540400a985 */ /* 0x0007e8000c101b06 */
[----:B------:R3:W-:Y:S02]  /*219e0*/  @!P5 ST.E.64 desc[UR6][R8.64], R88 ;  /* 0x000000580800d985 */ /* 0x0007e4000c101b06 */
.L_x_666:
[----:B------:R-:W-:Y:S05]  /*219f0*/  BSYNC B1 ;  /* 0x0000000000017941 */ /* 0x000fea0003800000 */
.L_x_665:
[----:B------:R-:W-:Y:S01]  /*21a00*/  ISETP.GE.AND P0, PT, R98, R92, PT ;  /* 0x0000005c6200720c */ /* 0x000fe20003f06270 */
[----:B---3--:R3:W4:Y:S04]  /*21a10*/  SHFL.IDX PT, R3, R93, 0x1, 0x1c1f ;  /* 0x003c1f005d037f89 */ /* 0x00872800000e0000 */
[----:B------:R3:W0:Y:S08]  /*21a20*/  SHFL.IDX PT, R2, R0, 0x1, 0x1c1f ;  /* 0x003c1f0000027f89 */ /* 0x00063000000e0000 */
[----:B---3--:R-:W-:Y:S05]  /*21a30*/  @P0 BRA `(.L_x_664) ;  /* 0x0000001400c80947 */ /* 0x008fea0003800000 */
[----:B------:R-:W-:Y:S01]  /*21a40*/  ULDC UR4, c[0x0][0xac8] ;  /* 0x0002b20000047ab9 */ /* 0x000fe20000000800 */
[----:B------:R-:W-:Y:S01]  /*21a50*/  ULDC.64 UR6, c[0x0][0x208] ;  /* 0x0000820000067ab9 */ /* 0x000fe20000000a00 */
[----:B-----5:R-:W-:Y:S02]  /*21a60*/  ISETP.GE.AND P3, PT, R209, UR4, PT ;  /* 0x00000004d1007c0c */ /* 0x020fe4000bf66270 */
[----:B------:R-:W-:Y:S02]  /*21a70*/  ISETP.GE.AND P2, PT, R207, UR4, PT ;  /* 0x00000004cf007c0c */ /* 0x000fe4000bf46270 */
[----:B------:R-:W-:Y:S02]  /*21a80*/  ISETP.GE.AND P1, PT, R205, UR4, PT ;  /* 0x00000004cd007c0c */ /* 0x000fe4000bf26270 */
[----:B------:R-:W-:Y:S02]  /*21a90*/  ISETP.GE.AND P0, PT, R203, UR4, PT ;  /* 0x00000004cb007c0c */ /* 0x000fe4000bf06270 */
[----:B------:R-:W-:-:S05]  /*21aa0*/  ISETP.GE.AND P4, PT, R199, UR4, PT ;  /* 0x00000004c7007c0c */ /* 0x000fca000bf86270 */
[----:B0---4-:R-:W-:-:S04]  /*21ab0*/  @!P3 IMAD.WIDE R4, R209, 0x4, R2 ;  /* 0x00000004d104b825 */ /* 0x011fc800078e0202 */
[-C--:B------:R-:W-:Y:S01]  /*21ac0*/  @!P1 LEA R6, P5, R205, R2.reuse, 0x2 ;  /* 0x00000002cd069211 */ /* 0x080fe200078a10ff */
[----:B------:R0:W-:Y:S01]  /*21ad0*/  @!P3 ST.E.64 desc[UR6][R4.64], R26 ;  /* 0x0000001a0400b985 */ /* 0x0001e2000c101b06 */
[----:B------:R-:W-:Y:S02]  /*21ae0*/  ISETP.GE.AND P3, PT, R201, UR4, PT ;  /* 0x00000004c9007c0c */ /* 0x000fe4000bf66270 */
[----:B------:R-:W-:Y:S02]  /*21af0*/  @!P1 LEA.HI.X R7, R205, R3, R206, 0x2, P5 ;  /* 0x00000003cd079211 */ /* 0x000fe400028f14ce */
        /* <DEDUP_REMOVED lines=9> */
[-C--:B0-----:R-:W-:Y:S02]  /*21b90*/  @!P3 LEA R4, P1, R201, R2.reuse, 0x2 ;  /* 0x00000002c904b211 */ /* 0x081fe400078210ff */
[----:B---3--:R-:W-:Y:S02]  /*21ba0*/  @!P4 LEA R6, P2, R199, R2, 0x2 ;  /* 0x00000002c706c211 */ /* 0x008fe400078410ff */
[----:B------:R-:W-:-:S02]  /*21bb0*/  @!P3 LEA.HI.X R5, R201, R3, R202, 0x2, P1 ;  /* 0x00000003c905b211 */ /* 0x000fc400008f14ca */
[----:B------:R-:W-:Y:S02]  /*21bc0*/  ISETP.GE.AND P1, PT, R193, UR4, PT ;  /* 0x00000004c1007c0c */ /* 0x000fe4000bf26270 */
[-C--:B------:R-:W-:Y:S01]  /*21bd0*/  @!P4 LEA.HI.X R7, R199, R3.reuse, R200, 0x2, P2 ;  /* 0x00000003c707c211 */ /* 0x080fe200010f14c8 */
[----:B------:R0:W-:Y:S01]  /*21be0*/  @!P3 ST.E.64 desc[UR6][R4.64], R42 ;  /* 0x0000002a0400b985 */ /* 0x0001e2000c101b06 */
[----:B------:R-:W-:Y:S02]  /*21bf0*/  ISETP.GE.AND P2, PT, R191, UR4, PT ;  /* 0x00000004bf007c0c */ /* 0x000fe4000bf46270 */
[----:B----4-:R-:W-:Y:S01]  /*21c00*/  @!P5 LEA R8, P6, R197, R2, 0x2 ;  /* 0x00000002c508d211 */ /* 0x010fe200078c10ff */
[----:B------:R3:W-:Y:S01]  /*21c10*/  @!P4 ST.E.64 desc[UR6][R6.64], R46 ;  /* 0x0000002e0600c985 */ /* 0x0007e2000c101b06 */
[----:B------:R-:W-:Y:S02]  /*21c20*/  ISETP.GE.AND P3, PT, R189, UR4, PT ;  /* 0x00000004bd007c0c */ /* 0x000fe4000bf66270 */
[----:B------:R-:W-:-:S02]  /*21c30*/  @!P5 LEA.HI.X R9, R197, R3, R198, 0x2, P6 ;  /* 0x00000003c509d211 */ /* 0x000fc400030f14c6 */
[----:B------:R-:W-:-:S03]  /*21c40*/  ISETP.GE.AND P4, PT, R187, UR4, PT ;  /* 0x00000004bb007c0c */ /* 0x000fc6000bf86270 */
[----:B------:R4:W-:Y:S01]  /*21c50*/  @!P5 ST.E.64 desc[UR6][R8.64], R50 ;  /* 0x000000320800d985 */ /* 0x0009e2000c101b06 */
[-C--:B0-----:R-:W-:Y:S02]  /*21c60*/  @!P0 LEA R4, P6, R195, R2.reuse, 0x2 ;  /* 0x00000002c3048211 */ /* 0x081fe400078c10ff */
[-C--:B---3--:R-:W-:Y:S02]  /*21c70*/  @!P1 LEA R6, P5, R193, R2.reuse, 0x2 ;  /* 0x00000002c1069211 */ /* 0x088fe400078a10ff */
[-C--:B------:R-:W-:Y:S02]  /*21c80*/  @!P0 LEA.HI.X R5, R195, R3.reuse, R196, 0x2, P6 ;  /* 0x00000003c3058211 */ /* 0x080fe400030f14c4 */
[----:B------:R-:W-:Y:S02]  /*21c90*/  @!P1 LEA.HI.X R7, R193, R3, R194, 0x2, P5 ;  /* 0x00000003c1079211 */ /* 0x000fe400028f14c2 */
[----:B------:R-:W-:Y:S01]  /*21ca0*/  ISETP.GE.AND P5, PT, R185, UR4, PT ;  /* 0x00000004b9007c0c */ /* 0x000fe2000bfa6270 */
[----:B------:R0:W-:Y:S01]  /*21cb0*/  @!P0 ST.E.64 desc[UR6][R4.64], R54 ;  /* 0x0000003604008985 */ /* 0x0001e2000c101b06 */
[----:B----4-:R-:W-:-:S02]  /*21cc0*/  @!P2 LEA R8, P6, R191, R2, 0x2 ;  /* 0x00000002bf08a211 */ /* 0x010fc400078c10ff */
[----:B------:R-:W-:Y:S01]  /*21cd0*/  ISETP.GE.AND P0, PT, R183, UR4, PT ;  /* 0x00000004b7007c0c */ /* 0x000fe2000bf06270 */
[----:B------:R3:W-:Y:S01]  /*21ce0*/  @!P1 ST.E.64 desc[UR6][R6.64], R58 ;  /* 0x0000003a06009985 */ /* 0x0007e2000c101b06 */
[----:B------:R-:W-:Y:S02]  /*21cf0*/  @!P2 LEA.HI.X R9, R191, R3, R192, 0x2, P6 ;  /* 0x00000003bf09a211 */ /* 0x000fe400030f14c0 */
        /* <DEDUP_REMOVED lines=8> */
[----:B----4-:R-:W-:-:S03]  /*21d80*/  @!P5 LEA R8, P6, R185, R2, 0x2 ;  /* 0x00000002b908d211 */ /* 0x010fc600078c10ff */
[----:B------:R3:W-:Y:S01]  /*21d90*/  @!P4 ST.E.64 desc[UR6][R6.64], R70 ;  /* 0x000000460600c985 */ /* 0x0007e2000c101b06 */
[----:B------:R-:W-:-:S05]  /*21da0*/  @!P5 LEA.HI.X R9, R185, R3, R186, 0x2, P6 ;  /* 0x00000003b909d211 */ /* 0x000fca00030f14ba */
[----:B------:R4:W-:Y:S01]  /*21db0*/  @!P5 ST.E.64 desc[UR6][R8.64], R74 ;  /* 0x0000004a0800d985 */ /* 0x0009e2000c101b06 */
[----:B------:R-:W-:Y:S02]  /*21dc0*/  ISETP.GE.AND P5, PT, R177, UR4, PT ;  /* 0x00000004b1007c0c */ /* 0x000fe4000bfa6270 */
[----:B0-----:R-:W-:-:S04]  /*21dd0*/  @!P0 LEA R4, P4, R183, R2, 0x2 ;  /* 0x00000002b7048211 */ /* 0x001fc800078810ff */
[-C--:B------:R-:W-:Y:S02]  /*21de0*/  @!P0 LEA.HI.X R5, R183, R3.reuse, R184, 0x2, P4 ;  /* 0x00000003b7058211 */ /* 0x080fe400020f14b8 */
[----:B------:R-:W-:Y:S02]  /*21df0*/  ISETP.GE.AND P4, PT, R175, UR4, PT ;  /* 0x00000004af007c0c */ /* 0x000fe4000bf86270 */
[-C--:B---3--:R-:W-:Y:S01]  /*21e00*/  @!P1 LEA R6, P3, R181, R2.reuse, 0x2 ;  /* 0x00000002b5069211 */ /* 0x088fe200078610ff */
[----:B------:R0:W-:Y:S01]  /*21e10*/  @!P0 ST.E.64 desc[UR6][R4.64], R78 ;  /* 0x0000004e04008985 */ /* 0x0001e2000c101b06 */
[----:B----4-:R-:W-:Y:S02]  /*21e20*/  @!P2 LEA R8, P6, R179, R2, 0x2 ;  /* 0x00000002b308a211 */ /* 0x010fe400078c10ff */
        /* <DEDUP_REMOVED lines=9> */
[----:B---3--:R-:W-:-:S03]  /*21ec0*/  @!P4 LEA R6, P0, R175, R2, 0x2 ;  /* 0x00000002af06c211 */ /* 0x008fc600078010ff */
[----:B------:R0:W-:Y:S01]  /*21ed0*/  @!P5 ST.E.64 desc[UR6][R4.64], R90 ;  /* 0x0000005a0400d985 */ /* 0x0001e2000c101b06 */
[----:B------:R-:W-:Y:S02]  /*21ee0*/  ISETP.GE.AND P5, PT, R151, UR4, PT ;  /* 0x0000000497007c0c */ /* 0x000fe4000bfa6270 */
[-C--:B------:R-:W-:Y:S02]  /*21ef0*/  @!P4 LEA.HI.X R7, R175, R3.reuse, R176, 0x2, P0 ;  /* 0x00000003af07c211 */ /* 0x080fe400000f14b0 */
[----:B------:R-:W-:Y:S02]  /*21f00*/  ISETP.GE.AND P0, PT, R167, UR4, PT ;  /* 0x00000004a7007c0c */ /* 0x000fe4000bf06270 */
[----:B----4-:R-:W-:Y:S01]  /*21f10*/  @!P3 LEA R8, P6, R173, R2, 0x2 ;  /* 0x00000002ad08b211 */ /* 0x010fe200078c10ff */
[----:B------:R3:W-:Y:S01]  /*21f20*/  @!P4 ST.E.64 desc[UR6][R6.64], R100 ;  /* 0x000000640600c985 */ /* 0x0007e2000c101b06 */
[----:B------:R-:W-:Y:S02]  /*21f30*/  ISETP.GE.AND P4, PT, R149, UR4, PT ;  /* 0x0000000495007c0c */ /* 0x000fe4000bf86270 */
[----:B------:R-:W-:-:S02]  /*21f40*/  @!P3 LEA.HI.X R9, R173, R3, R174, 0x2, P6 ;  /* 0x00000003ad09b211 */ /* 0x000fc400030f14ae */
[----:B0-----:R-:W-:-:S03]  /*21f50*/  @!P2 LEA R4, P6, R171, R2, 0x2 ;  /* 0x00000002ab04a211 */ /* 0x001fc600078c10ff */
[----:B------:R0:W-:Y:S01]  /*21f60*/  @!P3 ST.E.64 desc[UR6][R8.64], R104 ;  /* 0x000000680800b985 */ /* 0x0001e2000c101b06 */
[----:B------:R-:W-:Y:S02]  /*21f70*/  @!P2 LEA.HI.X R5, R171, R3, R172, 0x2, P6 ;  /* 0x00000003ab05a211 */ /* 0x000fe400030f14ac */
[----:B---3--:R-:W-:-:S03]  /*21f80*/  @!P1 LEA R6, P3, R169, R2, 0x2 ;  /* 0x00000002a9069211 */ /* 0x008fc600078610ff */
[----:B------:R3:W-:Y:S01]  /*21f90*/  @!P2 ST.E.64 desc[UR6][R4.64], R102 ;  /* 0x000000660400a985 */ /* 0x0007e2000c101b06 */
[-C--:B------:R-:W-:Y:S02]  /*21fa0*/  @!P1 LEA.HI.X R7, R169, R3.reuse, R170, 0x2, P3 ;  /* 0x00000003a9079211 */ /* 0x080fe400018f14aa */
[----:B------:R-:W-:Y:S02]  /*21fb0*/  ISETP.GE.AND P3, PT, R147, UR4, PT ;  /* 0x0000000493007c0c */ /* 0x000fe4000bf66270 */
[CC--:B0-----:R-:W-:Y:S01]  /*21fc0*/  @!P0 LEA R8, P6, R167.reuse, R2.reuse, 0x2 ;  /* 0x00000002a7088211 */ /* 0x0c1fe200078c10ff */
[----:B------:R0:W-:Y:S03]  /*21fd0*/  @!P1 ST.E.64 desc[UR6][R6.64], R106 ;  /* 0x0000006a06009985 */ /* 0x0001e6000c101b06 */
[----:B------:R-:W-:Y:S02]  /*21fe0*/  @!P0 LEA.HI.X R9, R167, R3, R168, 0x2, P6 ;  /* 0x00000003a7098211 */ /* 0x000fe400030f14a8 */
[----:B---3--:R-:W-:-:S03]  /*21ff0*/  @!P5 LEA R4, P1, R151, R2, 0x2 ;  /* 0x000000029704d211 */ /* 0x008fc600078210ff */
        /* <DEDUP_REMOVED lines=8> */
[CC--:B---3--:R-:W-:Y:S01]  /*22080*/  @!P3 LEA R8, P6, R147.reuse, R2.reuse, 0x2 ;  /* 0x000000029308b211 */ /* 0x0c8fe200078c10ff */
[----:B------:R3:W-:Y:S01]  /*22090*/  @!P4 ST.E.64 desc[UR6][R6.64], R112 ;  /* 0x000000700600c985 */ /* 0x0007e2000c101b06 */
[----:B------:R-:W-:Y:S02]  /*220a0*/  ISETP.GE.AND P4, PT, R138, UR4, PT ;  /* 0x000000048a007c0c */ /* 0x000fe4000bf86270 */
[----:B------:R-:W-:Y:S02]  /*220b0*/  @!P3 LEA.HI.X R9, R147, R3, R148, 0x2, P6 ;  /* 0x000000039309b211 */ /* 0x000fe400030f1494 */
[----:B0-----:R-:W-:-:S03]  /*220c0*/  @!P1 LEA R4, P6, R140, R2, 0x2 ;  /* 0x000000028c049211 */ /* 0x001fc600078c10ff */
[----:B------:R0:W-:Y:S01]  /*220d0*/  @!P3 ST.E.64 desc[UR6][R8.64], R114 ;  /* 0x000000720800b985 */ /* 0x0001e2000c101b06 */
[----:B------:R-:W-:Y:S02]  /*220e0*/  ISETP.GE.AND P3, PT, R136, UR4, PT ;  /* 0x0000000488007c0c */ /* 0x000fe4000bf66270 */
[----:B------:R-:W-:Y:S02]  /*220f0*/  @!P1 LEA.HI.X R5, R140, R3, R144, 0x2, P6 ;  /* 0x000000038c059211 */ /* 0x000fe400030f1490 */
[----:B---3--:R-:W-:-:S04]  /*22100*/  @!P0 LEA R6, P5, R145, R2, 0x2 ;  /* 0x0000000291068211 */ /* 0x008fc800078a10ff */
[----:B------:R-:W-:Y:S02]  /*22110*/  @!P0 LEA.HI.X R7, R145, R3, R146, 0x2, P5 ;  /* 0x0000000391078211 */ /* 0x000fe400028f1492 */
[----:B------:R-:W-:-:S03]  /*22120*/  ISETP.GE.AND P5, PT, R132, UR4, PT ;  /* 0x0000000484007c0c */ /* 0x000fc6000bfa6270 */
[----:B------:R3:W-:Y:S04]  /*22130*/  @!P0 ST.E.64 desc[UR6][R6.64], R116 ;  /* 0x0000007406008985 */ /* 0x0007e8000c101b06 */
[----:B------:R4:W-:Y:S01]  /*22140*/  @!P1 ST.E.64 desc[UR6][R4.64], R118 ;  /* 0x0000007604009985 */ /* 0x0009e2000c101b06 */
[----:B0-----:R-:W-:-:S04]  /*22150*/  @!P2 LEA R8, P1, R134, R2, 0x2 ;  /* 0x000000028608a211 */ /* 0x001fc800078210ff */
[----:B------:R-:W-:Y:S02]  /*22160*/  @!P2 LEA.HI.X R9, R134, R3, R135, 0x2, P1 ;  /* 0x000000038609a211 */ /* 0x000fe400008f1487 */
[----:B---3--:R-:W-:-:S04]  /*22170*/  @!P4 LEA R6, P0, R138, R2, 0x2 ;  /* 0x000000028a06c211 */ /* 0x008fc800078010ff */
[-C--:B------:R-:W-:Y:S02]  /*22180*/  @!P4 LEA.HI.X R7, R138, R3.reuse, R139, 0x2, P0 ;  /* 0x000000038a07c211 */ /* 0x080fe400000f148b */
[-C--:B------:R-:W-:Y:S02]  /*22190*/  @!P5 LEA R10, P0, R132, R2.reuse, 0x2 ;  /* 0x00000002840ad211 */ /* 0x080fe400078010ff */
[----:B----4-:R-:W-:Y:S01]  /*221a0*/  @!P3 LEA R4, P6, R136, R2, 0x2 ;  /* 0x000000028804b211 */ /* 0x010fe200078c10ff */
[----:B------:R0:W-:Y:S01]  /*221b0*/  @!P4 ST.E.64 desc[UR6][R6.64], R120 ;  /* 0x000000780600c985 */ /* 0x0001e2000c101b06 */
[-C--:B------:R-:W-:Y:S02]  /*221c0*/  @!P5 LEA.HI.X R11, R132, R3.reuse, R133, 0x2, P0 ;  /* 0x00000003840bd211 */ /* 0x080fe400000f1485 */
[----:B------:R-:W-:Y:S02]  /*221d0*/  ISETP.GE.AND P0, PT, R130, UR4, PT ;  /* 0x0000000482007c0c */ /* 0x000fe4000bf06270 */
[----:B------:R-:W-:-:S05]  /*221e0*/  @!P3 LEA.HI.X R5, R136, R3, R137, 0x2, P6 ;  /* 0x000000038805b211 */ /* 0x000fca00030f1489 */
[----:B------:R0:W-:Y:S04]  /*221f0*/  @!P3 ST.E.64 desc[UR6][R4.64], R122 ;  /* 0x0000007a0400b985 */ /* 0x0001e8000c101b06 */
[----:B------:R0:W-:Y:S04]  /*22200*/  @!P2 ST.E.64 desc[UR6][R8.64], R124 ;  /* 0x0000007c0800a985 */ /* 0x0001e8000c101b06 */
[----:B------:R0:W-:Y:S01]  /*22210*/  @!P5 ST.E.64 desc[UR6][R10.64], R126 ;  /* 0x0000007e0a00d985 */ /* 0x0001e2000c101b06 */
[----:B------:R-:W-:Y:S05]  /*22220*/  @P0 BRA `(.L_x_664) ;  /* 0x0000000c00cc0947 */ /* 0x000fea0003800000 */
[----:B------:R-:W-:Y:S01]  /*22230*/  LEA R2, P0, R130, R2, 0x2 ;  /* 0x0000000282027211 */ /* 0x000fe200078010ff */
[----:B------:R-:W-:-:S03]  /*22240*/  ULDC.64 UR4, c[0x0][0x208] ;  /* 0x0000820000047ab9 */ /* 0x000fc60000000a00 */
[----:B------:R-:W-:-:S05]  /*22250*/  LEA.HI.X R3, R130, R3, R131, 0x2, P0 ;  /* 0x0000000382037211 */ /* 0x000fca00000f1483 */
[----:B------:R3:W-:Y:S01]  /*22260*/  ST.E.64 desc[UR4][R2.64], R128 ;  /* 0x0000008002007985 */ /* 0x0007e2000c101b04 */
[----:B------:R-:W-:Y:S05]  /*22270*/  BRA `(.L_x_664) ;  /* 0x0000000c00b87947 */ /* 0x000fea0003800000 */
.L_x_655:
[----:B------:R-:W-:Y:S01]  /*22280*/  ULDC.64 UR6, c[0x0][0xc08] ;  /* 0x0003020000067ab9 */ /* 0x000fe20000000a00 */
[----:B------:R-:W-:Y:S01]  /*22290*/  ULDC.64 UR4, c[0x0][0xc00] ;  /* 0x0003000000047ab9 */ /* 0x000fe20000000a00 */
[----:B------:R-:W-:Y:S01]  /*222a0*/  ISETP.NE.U32.AND P1, PT, RZ, UR6, PT ;  /* 0x00000006ff007c0c */ /* 0x000fe2000bf25070 */
[----:B------:R-:W-:Y:S01]  /*222b0*/  IMAD.MOV.U32 R15, RZ, RZ, RZ ;  /* 0x000000ffff0f7224 */ /* 0x000fe200078e00ff */
[----:B------:R-:W-:Y:S01]  /*222c0*/  IADD3 R2, P2, R234, UR4, RZ ;  /* 0x00000004ea027c10 */ /* 0x000fe2000ff5e0ff */
[----:B------:R-:W-:Y:S01]  /*222d0*/  ULDC.64 UR8, c[0x0][0x208] ;  /* 0x0000820000087ab9 */ /* 0x000fe20000000a00 */
[----:B------:R-:W-:Y:S02]  /*222e0*/  ISETP.NE.AND.EX P1, PT, RZ, UR7, PT, P1 ;  /* 0x00000007ff007c0c */ /* 0x000fe4000bf25310 */
[----:B------:R-:W-:Y:S01]  /*222f0*/  IADD3.X R3, R235, UR5, RZ, P2, !PT ;  /* 0x00000005eb037c10 */ /* 0x000fe200097fe4ff */
[----:B------:R-:W2:Y:S01]  /*22300*/  S2R R4, SR_TID.X ;  /* 0x0000000000047919 */ /* 0x000ea20000002100 */
[----:B------:R-:W-:-:S04]  /*22310*/  ISETP.NE.U32.AND P0, PT, RZ, UR4, PT ;  /* 0x00000004ff007c0c */ /* 0x000fc8000bf05070 */
[----:B------:R-:W-:-:S05]  /*22320*/  ISETP.NE.AND.EX P0, PT, RZ, UR5, PT, P0 ;  /* 0x00000005ff007c0c */ /* 0x000fca000bf05300 */
[----:B------:R-:W-:-:S04]  /*22330*/  @P1 IADD3 R234, P2, R234, UR6, RZ ;  /* 0x00000006eaea1c10 */ /* 0x000fc8000ff5e0ff */
[----:B------:R-:W-:Y:S02]  /*22340*/  @P1 IADD3.X R235, R235, UR7, RZ, P2, !PT ;  /* 0x00000007ebeb1c10 */ /* 0x000fe400097fe4ff */
[----:B------:R-:W-:Y:S01]  /*22350*/  ISETP.NE.AND P2, PT, R232, RZ, PT ;  /* 0x000000ffe800720c */ /* 0x000fe20003f45270 */
[----:B------:R-:W-:Y:S01]  /*22360*/  ULDC UR4, c[0x0][0xa88] ;  /* 0x0002a20000047ab9 */ /* 0x000fe20000000800 */
[----:B------:R3:W5:Y:S01]  /*22370*/  @P0 LDG.E R15, desc[UR8][R2.64] ;  /* 0x00000008020f0981 */ /* 0x000762000c1e1900 */
[----:B------:R-:W-:-:S06]  /*22380*/  IMAD.U32 R0, RZ, RZ, UR4 ;  /* 0x00000004ff007e24 */ /* 0x000fcc000f8e00ff */
[----:B------:R3:W5:Y:S04]  /*22390*/  @P1 LDG.E R0, desc[UR8][R234.64] ;  /* 0x00000008ea001981 */ /* 0x000768000c1e1900 */
[----:B------:R-:W4:Y:S01]  /*223a0*/  @!P2 LDC R232, c[0x0][0xad4] ;  /* 0x0002b500ffe8ab82 */ /* 0x000f220000000800 */
[----:B--2---:R-:W-:-:S05]  /*223b0*/  VIADD R5, R4, 0xffffff80 ;  /* 0xffffff8004057836 */ /* 0x004fca0000000000 */
[----:B------:R-:W-:Y:S02]  /*223c0*/  ISETP.GT.AND P3, PT, R5, 0x7f, PT ;  /* 0x0000007f0500780c */ /* 0x000fe40003f64270 */
[----:B----4-:R-:W-:Y:S01]  /*223d0*/  ISETP.GT.AND P2, PT, R232, 0x1, PT ;  /* 0x00000001e800780c */ /* 0x010fe20003f44270 */
[----:B---3--:R-:W-:-:S12]  /*223e0*/  @P1 BRA `(.L_x_667) ;  /* 0x0000000000141947 */ /* 0x008fd80003800000 */
[----:B------:R-:W-:Y:S05]  /*223f0*/  @!P0 BRA `(.L_x_667) ;  /* 0x0000000000108947 */ /* 0x000fea0003800000 */
[----:B------:R-:W-:Y:S02]  /*22400*/  ULDC.64 UR4, c[0x0][0x208] ;  /* 0x0000820000047ab9 */ /* 0x000fe40000000a00 */
[----:B------:R-:W2:Y:S04]  /*22410*/  LDG.E R5, desc[UR4][R2.64] ;  /* 0x0000000402057981 */ /* 0x000ea8000c1e1900 */
[----:B-----5:R-:W2:Y:S02]  /*22420*/  LDG.E R0, desc[UR4][R2.64+0x4] ;  /* 0x0000040402007981 */ /* 0x020ea4000c1e1900 */
[----:B--2---:R-:W-:-:S07]  /*22430*/  IMAD.IADD R0, R0, 0x1, -R5 ;  /* 0x0000000100007824 */ /* 0x004fce00078e0a05 */
.L_x_667:
[----:B------:R-:W2:Y:S01]  /*22440*/  LDL.LU R2, [R1+0xf8] ;  /* 0x0000f80001027983 */ /* 0x000ea20000300800 */
[----:B------:R-:W-:Y:S01]  /*22450*/  BSSY B1, `(.L_x_668) ;  /* 0x0000039000017945 */ /* 0x000fe20003800000 */
[----:B------:R-:W-:Y:S02]  /*22460*/  SEL R233, R233, RZ, !P0 ;  /* 0x000000ffe9e97207 */ /* 0x000fe40004000000 */
[----:B-----5:R-:W-:Y:S02]  /*22470*/  SHF.R.S32.HI R24, RZ, 0x1f, R15 ;  /* 0x0000001fff187819 */ /* 0x020fe4000001140f */
[----:B--2---:R-:W-:Y:S01]  /*22480*/  SEL R26, R2, RZ, !P0 ;  /* 0x000000ff021a7207 */ /* 0x004fe20004000000 */
[----:B------:R-:W-:Y:S06]  /*22490*/  @P3 BRA `(.L_x_669) ;  /* 0x0000000000d03947 */ /* 0x000fec0003800000 */
[----:B------:R-:W2:Y:S01]  /*224a0*/  LDL R2, [R1+0x70] ;  /* 0x0000700001027983 */ /* 0x000ea20000100800 */
[----:B------:R-:W3:Y:S02]  /*224b0*/  LDC R29, c[0x0][0xbe8] ;  /* 0x0002fa00ff1d7b82 */ /* 0x000ee40000000800 */
[----:B---3--:R-:W-:Y:S02]  /*224c0*/  IMAD R3, R0, R29, RZ ;  /* 0x0000001d00037224 */ /* 0x008fe400078e02ff */
[----:B--2---:R-:W-:-:S04]  /*224d0*/  IMAD R2, R2, 0x80, R4 ;  /* 0x0000008002027824 */ /* 0x004fc800078e0204 */
[----:B------:R-:W-:-:S05]  /*224e0*/  VIADD R28, R2, 0xffffff80 ;  /* 0xffffff80021c7836 */ /* 0x000fca0000000000 */
[----:B------:R-:W-:-:S13]  /*224f0*/  ISETP.GE.AND P0, PT, R28, R3, PT ;  /* 0x000000031c00720c */ /* 0x000fda0003f06270 */
[----:B------:R-:W-:Y:S05]  /*22500*/  @P0 BRA `(.L_x_669) ;  /* 0x0000000000b40947 */ /* 0x000fea0003800000 */
[----:B------:R-:W2:Y:S01]  /*22510*/  LDL.LU R30, [R1+0x74] ;  /* 0x00007400011e7983 */ /* 0x000ea20000300800 */
[----:B------:R-:W-:Y:S01]  /*22520*/  IMAD.MOV.U32 R20, RZ, RZ, 0x9b8 ;  /* 0x000009b8ff147424 */ /* 0x000fe200078e00ff */
[----:B------:R-:W-:Y:S01]  /*22530*/  ISETP.GT.AND P0, PT, R232, 0x1, PT ;  /* 0x00000001e800780c */ /* 0x000fe20003f04270 */
[----:B------:R-:W3:Y:S01]  /*22540*/  LDC.64 R8, c[0x0][0xba8] ;  /* 0x0002ea00ff087b82 */ /* 0x000ee20000000a00 */
[----:B------:R-:W-:Y:S01]  /*22550*/  ISETP.NE.AND P1, PT, R29, 0x1, PT ;  /* 0x000000011d00780c */ /* 0x000fe20003f25270 */
[----:B------:R-:W-:Y:S01]  /*22560*/  IMAD.MOV.U32 R21, RZ, RZ, R28 ;  /* 0x000000ffff157224 */ /* 0x000fe200078e001c */
[----:B------:R-:W-:Y:S01]  /*22570*/  SEL R20, R20, 0x978, P0 ;  /* 0x0000097814147807 */ /* 0x000fe20000000000 */
[----:B------:R-:W-:-:S04]  /*22580*/  ULDC.64 UR4, c[0x0][0x208] ;  /* 0x0000820000047ab9 */ /* 0x000fc80000000a00 */
[----:B------:R-:W4:Y:S08]  /*22590*/  LDC.64 R2, c[0x0][R20+0x220] ;  /* 0x0000880014027b82 */ /* 0x000f300000000a00 */
[----:B------:R-:W5:Y:S08]  /*225a0*/  LDC.64 R10, c[0x0][R20+0x218] ;  /* 0x00008600140a7b82 */ /* 0x000f700000000a00 */
[----:B------:R-:W0:Y:S08]  /*225b0*/  LDC.64 R4, c[0x0][R20+0x228] ;  /* 0x00008a0014047b82 */ /* 0x000e300000000a00 */
[----:B------:R-:W1:Y:S08]  /*225c0*/  @P1 LDC R13, c[0x0][0xbec] ;  /* 0x0002fb00ff0d1b82 */ /* 0x000e700000000800 */
[----:B------:R-:W0:Y:S08]  /*225d0*/  LDC.64 R6, c[0x0][R20+0x210] ;  /* 0x0000840014067b82 */ /* 0x000e300000000a00 */
[----:B------:R-:W0:Y:S01]  /*225e0*/  @P1 LDC R27, c[0x0][0xbf0] ;  /* 0x0002fc00ff1b1b82 */ /* 0x000e220000000800 */
[----:B-1----:R-:W-:-:S07]  /*225f0*/  @P1 IMAD.HI.U32 R14, R28, R13, RZ ;  /* 0x0000000d1c0e1227 */ /* 0x002fce00078e00ff */
[----:B---3--:R-:W1:Y:S01]  /*22600*/  @!P0 LDC R8, c[0x0][0xb50] ;  /* 0x0002d400ff088b82 */ /* 0x008e620000000800 */
[-C--:B----4-:R-:W-:Y:S02]  /*22610*/  IMAD R3, R3, R233.reuse, RZ ;  /* 0x000000e903037224 */ /* 0x090fe400078e02ff */
[----:B------:R-:W-:-:S05]  /*22620*/  IMAD.WIDE.U32 R12, R2, R233, RZ ;  /* 0x000000e9020c7225 */ /* 0x000fca00078e00ff */
[----:B------:R-:W3:Y:S01]  /*22630*/  @!P0 LDC R9, c[0x0][0xb54] ;  /* 0x0002d500ff098b82 */ /* 0x000ee20000000800 */
[-C--:B-----5:R-:W-:Y:S02]  /*22640*/  IMAD R25, R11, R231.reuse, RZ ;  /* 0x000000e70b197224 */ /* 0x0a0fe400078e02ff */
[----:B------:R-:W-:Y:S01]  /*22650*/  IMAD.WIDE.U32 R10, R10, R231, RZ ;  /* 0x000000e70a0a7225 */ /* 0x000fe200078e00ff */
[----:B0-----:R-:W-:-:S03]  /*22660*/  @P1 SHF.R.U32.HI R21, RZ, R27, R14 ;  /* 0x0000001bff151219 */ /* 0x001fc6000001160e */
[----:B------:R-:W-:Y:S01]  /*22670*/  IMAD R27, R2, R26, R3 ;  /* 0x0000001a021b7224 */ /* 0x000fe200078e0203 */
[----:B------:R-:W-:Y:S01]  /*22680*/  IADD3 R10, P1, P3, R12, R10, R15 ;  /* 0x0000000a0c0a7210 */ /* 0x000fe20007b3e00f */
[----:B------:R-:W-:Y:S02]  /*22690*/  IMAD.IADD R25, R11, 0x1, R25 ;  /* 0x000000010b197824 */ /* 0x000fe400078e0219 */
[----:B------:R-:W-:Y:S02]  /*226a0*/  IMAD.MOV R2, RZ, RZ, -R21 ;  /* 0x000000ffff027224 */ /* 0x000fe400078e0a15 */
[----:B------:R-:W-:Y:S01]  /*226b0*/  IMAD.IADD R27, R13, 0x1, R27 ;  /* 0x000000010d1b7824 */ /* 0x000fe200078e021b */
[----:B--2---:R-:W-:-:S05]  /*226c0*/  SEL R3, R30, RZ, P0 ;  /* 0x000000ff1e037207 */ /* 0x004fca0000000000 */
[-C--:B------:R-:W-:Y:S02]  /*226d0*/  IMAD R11, R5, R3.reuse, RZ ;  /* 0x00000003050b7224 */ /* 0x080fe400078e02ff */
[----:B------:R-:W-:-:S04]  /*226e0*/  IMAD.WIDE.U32 R4, R4, R3, RZ ;  /* 0x0000000304047225 */ /* 0x000fc800078e00ff */
[----:B------:R-:W-:Y:S01]  /*226f0*/  IMAD R3, R29, R2, R28 ;  /* 0x000000021d037224 */ /* 0x000fe200078e021c */
[----:B------:R-:W-:Y:S01]  /*22700*/  IADD3.X R2, R27, R25, R24, P1, P3 ;  /* 0x000000191b027210 */ /* 0x000fe20000fe6418 */
[----:B------:R-:W-:Y:S01]  /*22710*/  IMAD.IADD R11, R5, 0x1, R11 ;  /* 0x00000001050b7824 */ /* 0x000fe200078e020b */
[----:B------:R-:W-:Y:S02]  /*22720*/  IADD3 R4, P0, P1, R21, R10, R4 ;  /* 0x0000000a15047210 */ /* 0x000fe4000791e004 */
[----:B------:R-:W-:-:S04]  /*22730*/  SHF.R.S32.HI R21, RZ, 0x1f, R21 ;  /* 0x0000001fff157819 */ /* 0x000fc80000011415 */
[----:B------:R-:W-:Y:S01]  /*22740*/  IADD3.X R5, R21, R2, R11, P0, P1 ;  /* 0x0000000215057210 */ /* 0x000fe200007e240b */
[-C--:B------:R-:W-:Y:S01]  /*22750*/  IMAD R2, R7, R3.reuse, RZ ;  /* 0x0000000307027224 */ /* 0x080fe200078e02ff */
[----:B------:R-:W-:Y:S01]  /*22760*/  SHF.R.S32.HI R11, RZ, 0x1f, R3 ;  /* 0x0000001fff0b7819 */ /* 0x000fe20000011403 */
[----:B------:R-:W-:-:S04]  /*22770*/  IMAD.WIDE.U32 R4, R6, R3, R4 ;  /* 0x0000000306047225 */ /* 0x000fc800078e0004 */
[----:B------:R-:W-:Y:S01]  /*22780*/  IMAD R11, R6, R11, R2 ;  /* 0x0000000b060b7224 */ /* 0x000fe200078e0202 */
[----:B-1----:R-:W-:Y:S01]  /*22790*/  LEA R8, P0, R4, R8, 0x2 ;  /* 0x0000000804087211 */ /* 0x002fe200078010ff */
[----:B------:R-:W-:Y:S02]  /*227a0*/  IMAD.MOV.U32 R3, RZ, RZ, -0x800000 ;  /* 0xff800000ff037424 */ /* 0x000fe400078e00ff */
[----:B------:R-:W-:-:S05]  /*227b0*/  IMAD.IADD R2, R5, 0x1, R11 ;  /* 0x0000000105027824 */ /* 0x000fca00078e020b */
[----:B---3--:R-:W-:-:S05]  /*227c0*/  LEA.HI.X R9, R4, R9, R2, 0x2, P0 ;  /* 0x0000000904097211 */ /* 0x008fca00000f1402 */
[----:B------:R2:W-:Y:S02]  /*227d0*/  STG.E desc[UR4][R8.64], R3 ;  /* 0x0000000308007986 */ /* 0x0005e4000c101904 */
.L_x_669:
[----:B------:R-:W-:Y:S05]  /*227e0*/  BSYNC B1 ;  /* 0x0000000000017941 */ /* 0x000fea0003800000 */
.L_x_668:
[----:B------:R-:W-:Y:S05]  /*227f0*/  @P2 BRA `(.L_x_664) ;  /* 0x0000000800582947 */ /* 0x000fea0003800000 */
[----:B------:R-:W3:Y:S01]  /*22800*/  LDL.LU R10, [R1+0x70] ;  /* 0x00007000010a7983 */ /* 0x000ee20000300800 */
[----:B------:R-:W4:Y:S01]  /*22810*/  LDC R11, c[0x0][0xbe8] ;  /* 0x0002fa00ff0b7b82 */ /* 0x000f220000000800 */
[----:B------:R-:W-:Y:S01]  /*22820*/  ULDC.64 UR4, c[0x0][0xaa0] ;  /* 0x0002a80000047ab9 */ /* 0x000fe20000000a00 */
[----:B------:R-:W-:Y:S01]  /*22830*/  ULDC.64 UR6, c[0x0][0xaf0] ;  /* 0x0002bc0000067ab9 */ /* 0x000fe20000000a00 */
[----:B------:R0:W5:Y:S04]  /*22840*/  LDL R21, [R1+0x6c] ;  /* 0x00006c0001157983 */ /* 0x0001680000100800 */
[----:B------:R0:W5:Y:S01]  /*22850*/  LDL R20, [R1+0x68] ;  /* 0x0000680001147983 */ /* 0x0001620000100800 */
[----:B------:R-:W1:Y:S01]  /*22860*/  S2R R2, SR_TID.X ;  /* 0x0000000000027919 */ /* 0x000e620000002100 */
[----:B----4-:R-:W-:-:S13]  /*22870*/  ISETP.NE.AND P0, PT, R11, 0x1, PT ;  /* 0x000000010b00780c */ /* 0x010fda0003f05270 */
[----:B--2---:R-:W2:Y:S01]  /*22880*/  @P0 LDC R8, c[0x0][0xbec] ;  /* 0x0002fb00ff080b82 */ /* 0x004ea20000000800 */
[----:B-1----:R-:W-:-:S07]  /*22890*/  VIADD R4, R2, 0xffffff80 ;  /* 0xffffff8002047836 */ /* 0x002fce0000000000 */
[----:B------:R-:W1:Y:S01]  /*228a0*/  @P0 LDC R13, c[0x0][0xbf0] ;  /* 0x0002fc00ff0d0b82 */ /* 0x000e620000000800 */
[----:B------:R-:W-:Y:S01]  /*228b0*/  IMAD R2, R24, UR4, RZ ;  /* 0x0000000418027c24 */ /* 0x000fe2000f8e02ff */
[----:B------:R-:W-:-:S03]  /*228c0*/  SHF.R.S32.HI R3, RZ, 0x1f, R4 ;  /* 0x0000001fff037819 */ /* 0x000fc60000011404 */
[----:B------:R-:W-:Y:S01]  /*228d0*/  IMAD R5, R15, UR5, R2 ;  /* 0x000000050f057c24 */ /* 0x000fe2000f8e0202 */
[----:B------:R-:W-:Y:S01]  /*228e0*/  LEA.HI R6, R3, R4, RZ, 0x3 ;  /* 0x0000000403067211 */ /* 0x000fe200078f18ff */
[----:B------:R-:W-:Y:S01]  /*228f0*/  IMAD.WIDE.U32 R2, R15, UR4, RZ ;  /* 0x000000040f027c25 */ /* 0x000fe2000f8e00ff */
[----:B------:R-:W-:Y:S02]  /*22900*/  ULDC.64 UR4, c[0x0][0xae8] ;  /* 0x0002ba0000047ab9 */ /* 0x000fe40000000a00 */
[----:B------:R-:W-:Y:S01]  /*22910*/  LOP3.LUT R7, R6, 0xfffffff8, RZ, 0xc0, !PT ;  /* 0xfffffff806077812 */ /* 0x000fe200078ec0ff */
[----:B------:R-:W-:Y:S02]  /*22920*/  IMAD.IADD R3, R3, 0x1, R5 ;  /* 0x0000000103037824 */ /* 0x000fe400078e0205 */
[----:B------:R-:W-:Y:S02]  /*22930*/  IMAD R6, R26, UR6, RZ ;  /* 0x000000061a067c24 */ /* 0x000fe4000f8e02ff */
[----:B------:R-:W-:-:S02]  /*22940*/  IMAD.IADD R4, R4, 0x1, -R7 ;  /* 0x0000000104047824 */ /* 0x000fc400078e0a07 */
[----:B------:R-:W-:-:S04]  /*22950*/  IMAD.WIDE.U32 R2, R231, UR4, R2 ;  /* 0x00000004e7027c25 */ /* 0x000fc8000f8e0002 */
[----:B------:R-:W-:Y:S02]  /*22960*/  IMAD R4, R4, 0x20, R213 ;  /* 0x0000002004047824 */ /* 0x000fe400078e02d5 */
[----:B------:R-:W-:Y:S01]  /*22970*/  IMAD R3, R231, UR5, R3 ;  /* 0x00000005e7037c24 */ /* 0x000fe2000f8e0203 */
[----:B------:R-:W-:Y:S01]  /*22980*/  ULDC.64 UR4, c[0x0][0xae0] ;  /* 0x0002b80000047ab9 */ /* 0x000fe20000000a00 */
[C---:B------:R-:W-:Y:S02]  /*22990*/  IMAD R7, R233.reuse, UR7, R6 ;  /* 0x00000007e9077c24 */ /* 0x040fe4000f8e0206 */
[----:B------:R-:W-:-:S04]  /*229a0*/  IMAD.WIDE.U32 R2, R233, UR6, R2 ;  /* 0x00000006e9027c25 */ /* 0x000fc8000f8e0002 */
[----:B------:R-:W-:Y:S01]  /*229b0*/  IMAD.IADD R3, R3, 0x1, R7 ;  /* 0x0000000103037824 */ /* 0x000fe200078e0207 */
[----:B------:R-:W-:Y:S01]  /*229c0*/  BSSY B1, `(.L_x_670) ;  /* 0x0000034000017945 */ /* 0x000fe20003800000 */
[C---:B---3--:R-:W-:Y:S02]  /*229d0*/  IMAD R9, R10.reuse, 0x80, R4 ;  /* 0x000000800a097824 */ /* 0x048fe400078e0204 */
[----:B------:R-:W-:Y:S02]  /*229e0*/  IMAD R12, R10, 0x80, R213 ;  /* 0x000000800a0c7824 */ /* 0x000fe400078e02d5 */
[----:B--2---:R-:W-:-:S04]  /*229f0*/  @P0 IMAD.HI.U32 R4, R9, R8, RZ ;  /* 0x0000000809040227 */ /* 0x004fc800078e00ff */
[----:B------:R-:W-:Y:S01]  /*22a00*/  IMAD.MOV.U32 R5, RZ, RZ, R9 ;  /* 0x000000ffff057224 */ /* 0x000fe200078e0009 */
[----:B-1----:R-:W-:-:S04]  /*22a10*/  @P0 SHF.R.U32.HI R5, RZ, R13, R4 ;  /* 0x0000000dff050219 */ /* 0x002fc80000011604 */
[--C-:B------:R-:W-:Y:S01]  /*22a20*/  SHF.R.S32.HI R4, RZ, 0x1f, R5.reuse ;  /* 0x0000001fff047819 */ /* 0x100fe20000011405 */
[----:B------:R-:W-:Y:S02]  /*22a30*/  IMAD.MOV R6, RZ, RZ, -R5 ;  /* 0x000000ffff067224 */ /* 0x000fe400078e0a05 */
[----:B------:R-:W-:-:S04]  /*22a40*/  IMAD.WIDE.U32 R2, R5, UR4, R2 ;  /* 0x0000000405027c25 */ /* 0x000fc8000f8e0002 */
[----:B------:R-:W-:Y:S02]  /*22a50*/  IMAD R4, R4, UR4, RZ ;  /* 0x0000000404047c24 */ /* 0x000fe4000f8e02ff */
[----:B------:R-:W-:Y:S02]  /*22a60*/  IMAD R7, R11, R6, R9 ;  /* 0x000000060b077224 */ /* 0x000fe400078e0209 */
[----:B------:R-:W-:Y:S01]  /*22a70*/  IMAD R5, R5, UR5, R4 ;  /* 0x0000000505057c24 */ /* 0x000fe2000f8e0204 */
[----:B------:R-:W-:Y:S02]  /*22a80*/  ULDC.64 UR4, c[0x0][0xad8] ;  /* 0x0002b60000047ab9 */ /* 0x000fe40000000a00 */
[----:B------:R-:W-:Y:S01]  /*22a90*/  SHF.R.S32.HI R4, RZ, 0x1f, R7 ;  /* 0x0000001fff047819 */ /* 0x000fe20000011407 */
[----:B------:R-:W-:Y:S02]  /*22aa0*/  IMAD.IADD R3, R3, 0x1, R5 ;  /* 0x0000000103037824 */ /* 0x000fe400078e0205 */
[----:B------:R-:W-:-:S02]  /*22ab0*/  IMAD R13, R0, R11, RZ ;  /* 0x0000000b000d7224 */ /* 0x000fc400078e02ff */
[----:B------:R-:W-:Y:S02]  /*22ac0*/  IMAD R4, R4, UR4, RZ ;  /* 0x0000000404047c24 */ /* 0x000fe4000f8e02ff */
[----:B------:R-:W-:Y:S01]  /*22ad0*/  IMAD.WIDE.U32 R2, R7, UR4, R2 ;  /* 0x0000000407027c25 */ /* 0x000fe2000f8e0002 */
[----:B------:R-:W-:-:S03]  /*22ae0*/  ISETP.GE.AND P2, PT, R12, R13, PT ;  /* 0x0000000d0c00720c */ /* 0x000fc60003f46270 */
[----:B------:R-:W-:Y:S01]  /*22af0*/  IMAD R5, R7, UR5, R4 ;  /* 0x0000000507057c24 */ /* 0x000fe2000f8e0204 */
[----:B------:R-:W-:Y:S01]  /*22b00*/  ULDC.64 UR4, c[0x0][0xa80] ;  /* 0x0002a00000047ab9 */ /* 0x000fe20000000a00 */
[----:B------:R-:W-:Y:S01]  /*22b10*/  VIADD R0, R12, 0x20 ;  /* 0x000000200c007836 */ /* 0x000fe20000000000 */
[----:B------:R-:W-:Y:S01]  /*22b20*/  LEA R10, P3, R2, UR4, 0x1 ;  /* 0x00000004020a7c11 */ /* 0x000fe2000f8608ff */
[----:B------:R-:W-:Y:S01]  /*22b30*/  IMAD.IADD R3, R3, 0x1, R5 ;  /* 0x0000000103037824 */ /* 0x000fe200078e0205 */
[----:B------:R-:W-:Y:S02]  /*22b40*/  SHF.R.S32.HI R7, RZ, 0x1f, R212 ;  /* 0x0000001fff077819 */ /* 0x000fe400000114d4 */
[-C--:B------:R-:W-:Y:S02]  /*22b50*/  ISETP.GE.AND P1, PT, R0, R13.reuse, PT ;  /* 0x0000000d0000720c */ /* 0x080fe40003f26270 */
[----:B------:R-:W-:Y:S01]  /*22b60*/  LEA.HI.X R11, R2, UR5, R3, 0x1, P3 ;  /* 0x00000005020b7c11 */ /* 0x000fe200098f0c03 */
[----:B------:R-:W-:Y:S01]  /*22b70*/  VIADD R0, R12, 0x40 ;  /* 0x000000400c007836 */ /* 0x000fe20000000000 */
[----:B------:R-:W-:Y:S01]  /*22b80*/  LEA.HI R7, R7, R212, RZ, 0x3 ;  /* 0x000000d407077211 */ /* 0x000fe200078f18ff */
[----:B------:R0:W1:Y:S04]  /*22b90*/  SHFL.IDX PT, R8, R10, RZ, 0x181f ;  /* 0x00181fff0a087589 */ /* 0x00006800000e0000 */
[----:B------:R0:W2:Y:S01]  /*22ba0*/  SHFL.IDX PT, R9, R11, RZ, 0x181f ;  /* 0x00181fff0b097589 */ /* 0x0000a200000e0000 */
[----:B------:R-:W-:-:S02]  /*22bb0*/  ISETP.GE.AND P0, PT, R0, R13, PT ;  /* 0x0000000d0000720c */ /* 0x000fc40003f06270 */
[----:B------:R-:W-:Y:S01]  /*22bc0*/  SHF.R.S32.HI R14, RZ, 0x3, R7 ;  /* 0x00000003ff0e7819 */ /* 0x000fe20000011407 */
[----:B------:R-:W-:Y:S10]  /*22bd0*/  @P2 BRA `(.L_x_671) ;  /* 0x0000000000482947 */ /* 0x000ff40003800000 */
[----:B------:R-:W-:Y:S01]  /*22be0*/  ULDC UR4, c[0x0][0xac8] ;  /* 0x0002b20000047ab9 */ /* 0x000fe20000000800 */
[----:B------:R-:W-:Y:S01]  /*22bf0*/  ULDC.64 UR6, c[0x0][0x208] ;  /* 0x0000820000067ab9 */ /* 0x000fe20000000a00 */
[----:B------:R-:W-:Y:S02]  /*22c00*/  ISETP.GE.AND P5, PT, R16, UR4, PT ;  /* 0x0000000410007c0c */ /* 0x000fe4000bfa6270 */
[----:B------:R-:W-:Y:S02]  /*22c10*/  ISETP.GE.AND P3, PT, R218, UR4, PT ;  /* 0x00000004da007c0c */ /* 0x000fe4000bf66270 */
[----:B------:R-:W-:Y:S02]  /*22c20*/  ISETP.GE.AND P2, PT, R219, UR4, PT ;  /* 0x00000004db007c0c */ /* 0x000fe4000bf46270 */
[----:B------:R-:W-:-:S07]  /*22c30*/  ISETP.GE.AND P4, PT, R212, UR4, PT ;  /* 0x00000004d4007c0c */ /* 0x000fce000bf86270 */
[----:B-1----:R-:W-:-:S04]  /*22c40*/  @!P5 LEA R6, P6, R16, R8, 0x1 ;  /* 0x000000081006d211 */ /* 0x002fc800078c08ff */
[-C--:B--2---:R-:W-:Y:S02]  /*22c50*/  @!P5 LEA.HI.X R7, R16, R9.reuse, R17, 0x1, P6 ;  /* 0x000000091007d211 */ /* 0x084fe400030f0c11 */
[-C--:B------:R-:W-:Y:S01]  /*22c60*/  @!P3 LEA R4, P6, R218, R8.reuse, 0x1 ;  /* 0x00000008da04b211 */ /* 0x080fe200078c08ff */
[----:B------:R-:W-:Y:S02]  /*22c70*/  @!P4 IMAD.SHL.U32 R15, R14, 0x8, RZ ;  /* 0x000000080e0fc824 */ /* 0x000fe400078e00ff */
[----:B------:R3:W-:Y:S01]  /*22c80*/  @!P5 ST.E.128 desc[UR6][R6.64], RZ ;  /* 0x000000ff0600d985 */ /* 0x0007e2000c101d06 */
[----:B-----5:R-:W-:Y:S02]  /*22c90*/  @!P3 LEA.HI.X R5, R218, R9, R21, 0x1, P6 ;  /* 0x00000009da05b211 */ /* 0x020fe400030f0c15 */
[----:B------:R-:W-:-:S04]  /*22ca0*/  @!P2 LEA R2, P6, R219, R8, 0x1 ;  /* 0x00000008db02a211 */ /* 0x000fc800078c08ff */
[----:B------:R-:W-:Y:S01]  /*22cb0*/  @!P2 LEA.HI.X R3, R219, R9, R20, 0x1, P6 ;  /* 0x00000009db03a211 */ /* 0x000fe200030f0c14 */
[----:B------:R-:W-:-:S05]  /*22cc0*/  @!P4 IMAD.WIDE R8, R15, 0x2, R8 ;  /* 0x000000020f08c825 */ /* 0x000fca00078e0208 */
[----:B------:R3:W-:Y:S04]  /*22cd0*/  @!P4 ST.E.128 desc[UR6][R8.64], RZ ;  /* 0x000000ff0800c985 */ /* 0x0007e8000c101d06 */
[----:B------:R3:W-:Y:S04]  /*22ce0*/  @!P3 ST.E.128 desc[UR6][R4.64], RZ ;  /* 0x000000ff0400b985 */ /* 0x0007e8000c101d06 */
[----:B------:R3:W-:Y:S02]  /*22cf0*/  @!P2 ST.E.128 desc[UR6][R2.64], RZ ;  /* 0x000000ff0200a985 */ /* 0x0007e4000c101d06 */
.L_x_671:
[----:B------:R-:W-:Y:S05]  /*22d00*/  BSYNC B1 ;  /* 0x0000000000017941 */ /* 0x000fea0003800000 */
.L_x_670:
[----:B--23--:R2:W3:Y:S01]  /*22d10*/  SHFL.IDX PT, R9, R11, 0x1, 0x181f ;  /* 0x00381f000b097f89 */ /* 0x00c4e200000e0000 */
[----:B------:R-:W-:Y:S03]  /*22d20*/  BSSY B1, `(.L_x_672) ;  /* 0x0000015000017945 */ /* 0x000fe60003800000 */
[----:B-1----:R2:W1:Y:S01]  /*22d30*/  SHFL.IDX PT, R8, R10, 0x1, 0x181f ;  /* 0x00381f000a087f89 */ /* 0x00246200000e0000 */
        /* <DEDUP_REMOVED lines=9> */
[-C--:B---3--:R-:W-:Y:S02]  /*22dd0*/  @!P4 LEA.HI.X R7, R16, R9.reuse, R17, 0x1, P6 ;  /* 0x000000091007c211 */ /* 0x088fe400030f0c11 */
[C---:B------:R-:W-:Y:S01]  /*22de0*/  @!P1 LEA R2, P6, R219.reuse, R8, 0x1 ;  /* 0x00000008db029211 */ /* 0x040fe200078c08ff */
[----:B------:R-:W-:Y:S01]  /*22df0*/  @!P3 IMAD.SHL.U32 R15, R14, 0x8, RZ ;  /* 0x000000080e0fb824 */ /* 0x000fe200078e00ff */
[-C--:B-----5:R-:W-:Y:S01]  /*22e00*/  @!P2 LEA.HI.X R5, R218, R9.reuse, R21, 0x1, P5 ;  /* 0x00000009da05a211 */ /* 0x0a0fe200028f0c15 */
[----:B------:R4:W-:Y:S01]  /*22e10*/  @!P4 ST.E.128 desc[UR6][R6.64], RZ ;  /* 0x000000ff0600c985 */ /* 0x0009e2000c101d06 */
[----:B------:R-:W-:Y:S01]  /*22e20*/  @!P1 LEA.HI.X R3, R219, R9, R20, 0x1, P6 ;  /* 0x00000009db039211 */ /* 0x000fe200030f0c14 */
[----:B------:R-:W-:-:S05]  /*22e30*/  @!P3 IMAD.WIDE R8, R15, 0x2, R8 ;  /* 0x000000020f08b825 */ /* 0x000fca00078e0208 */
[----:B------:R4:W-:Y:S04]  /*22e40*/  @!P3 ST.E.128 desc[UR6][R8.64], RZ ;  /* 0x000000ff0800b985 */ /* 0x0009e8000c101d06 */
[----:B------:R4:W-:Y:S04]  /*22e50*/  @!P2 ST.E.128 desc[UR6][R4.64], RZ ;  /* 0x000000ff0400a985 */ /* 0x0009e8000c101d06 */
[----:B------:R4:W-:Y:S02]  /*22e60*/  @!P1 ST.E.128 desc[UR6][R2.64], RZ ;  /* 0x000000ff02009985 */ /* 0x0009e4000c101d06 */
.L_x_673:
[----:B------:R-:W-:Y:S05]  /*22e70*/  BSYNC B1 ;  /* 0x0000000000017941 */ /* 0x000fea0003800000 */
.L_x_672:
[----:B---34-:R3:W4:Y:S01]  /*22e80*/  SHFL.IDX PT, R9, R11, 0x2, 0x181f ;  /* 0x00581f000b097f89 */ /* 0x01872200000e0000 */
        /* <DEDUP_REMOVED lines=11> */
[C---:B------:R-:W-:Y:S02]  /*22f40*/  @!P6 LEA R2, P2, R219.reuse, R8, 0x1 ;  /* 0x00000008db02e211 */ /* 0x040fe400078408ff */
[----:B------:R-:W-:Y:S01]  /*22f50*/  @!P4 IMAD.SHL.U32 R15, R14, 0x8, RZ ;  /* 0x000000080e0fc824 */ /* 0x000fe200078e00ff */
[-C--:B----4-:R-:W-:Y:S02]  /*22f60*/  @!P3 LEA.HI.X R7, R16, R9.reuse, R17, 0x1, P0 ;  /* 0x000000091007b211 */ /* 0x090fe400000f0c11 */
[-C--:B-----5:R-:W-:Y:S02]  /*22f70*/  @!P5 LEA.HI.X R5, R218, R9.reuse, R21, 0x1, P1 ;  /* 0x00000009da05d211 */ /* 0x0a0fe400008f0c15 */
[----:B------:R-:W-:Y:S01]  /*22f80*/  @!P6 LEA.HI.X R3, R219, R9, R20, 0x1, P2 ;  /* 0x00000009db03e211 */ /* 0x000fe200010f0c14 */
[----:B------:R-:W-:Y:S01]  /*22f90*/  @!P4 IMAD.WIDE R8, R15, 0x2, R8 ;  /* 0x000000020f08c825 */ /* 0x000fe200078e0208 */
[----:B------:R1:W-:Y:S04]  /*22fa0*/  @!P3 ST.E.128 desc[UR6][R6.64], RZ ;  /* 0x000000ff0600b985 */ /* 0x0003e8000c101d06 */
[----:B------:R1:W-:Y:S04]  /*22fb0*/  @!P4 ST.E.128 desc[UR6][R8.64], RZ ;  /* 0x000000ff0800c985 */ /* 0x0003e8000c101d06 */
[----:B------:R1:W-:Y:S04]  /*22fc0*/  @!P5 ST.E.128 desc[UR6][R4.64], RZ ;  /* 0x000000ff0400d985 */ /* 0x0003e8000c101d06 */
[----:B------:R1:W-:Y:S02]  /*22fd0*/  @!P6 ST.E.128 desc[UR6][R2.64], RZ ;  /* 0x000000ff0200e985 */ /* 0x0003e4000c101d06 */
.L_x_675:
[----:B------:R-:W-:Y:S05]  /*22fe0*/  BSYNC B1 ;  /* 0x0000000000017941 */ /* 0x000fea0003800000 */
.L_x_674:
[----:B------:R-:W-:Y:S01]  /*22ff0*/  VIADD R0, R12, 0x60 ;  /* 0x000000600c007836 */ /* 0x000fe20000000000 */
[----:B-1--4-:R4:W1:Y:S04]  /*23000*/  SHFL.IDX PT, R9, R11, 0x3, 0x181f ;  /* 0x00781f000b097f89 */ /* 0x01286800000e0000 */
[----:B------:R-:W-:Y:S01]  /*23010*/  ISETP.GE.AND P0, PT, R0, R13, PT ;  /* 0x0000000d0000720c */ /* 0x000fe20003f06270 */
[----:B------:R4:W0:-:S12]  /*23020*/  SHFL.IDX PT, R8, R10, 0x3, 0x181f ;  /* 0x00781f000a087f89 */ /* 0x00081800000e0000 */
[----:B----4-:R-:W-:Y:S05]  /*23030*/  @P0 BRA `(.L_x_664) ;  /* 0x0000000000480947 */ /* 0x010fea0003800000 */
        /* <DEDUP_REMOVED lines=8> */
[C---:B------:R-:W-:Y:S02]  /*230c0*/  @!P6 LEA R2, P2, R219.reuse, R8, 0x1 ;  /* 0x00000008db02e211 */ /* 0x040fe400078408ff */
[----:B--23--:R-:W-:Y:S01]  /*230d0*/  @!P4 IMAD.SHL.U32 R11, R14, 0x8, RZ ;  /* 0x000000080e0bc824 */ /* 0x00cfe200078e00ff */
[-C--:B-1----:R-:W-:Y:S02]  /*230e0*/  @!P3 LEA.HI.X R7, R16, R9.reuse, R17, 0x1, P0 ;  /* 0x000000091007b211 */ /* 0x082fe400000f0c11 */
[-C--:B-----5:R-:W-:Y:S02]  /*230f0*/  @!P5 LEA.HI.X R5, R218, R9.reuse, R21, 0x1, P1 ;  /* 0x00000009da05d211 */ /* 0x0a0fe400008f0c15 */
[----:B------:R-:W-:Y:S01]  /*23100*/  @!P6 LEA.HI.X R3, R219, R9, R20, 0x1, P2 ;  /* 0x00000009db03e211 */ /* 0x000fe200010f0c14 */
[----:B------:R-:W-:Y:S01]  /*23110*/  @!P4 IMAD.WIDE R8, R11, 0x2, R8 ;  /* 0x000000020b08c825 */ /* 0x000fe200078e0208 */
[----:B------:R4:W-:Y:S04]  /*23120*/  @!P3 ST.E.128 desc[UR6][R6.64], RZ ;  /* 0x000000ff0600b985 */ /* 0x0009e8000c101d06 */
[----:B------:R4:W-:Y:S04]  /*23130*/  @!P4 ST.E.128 desc[UR6][R8.64], RZ ;  /* 0x000000ff0800c985 */ /* 0x0009e8000c101d06 */
[----:B------:R4:W-:Y:S04]  /*23140*/  @!P5 ST.E.128 desc[UR6][R4.64], RZ ;  /* 0x000000ff0400d985 */ /* 0x0009e8000c101d06 */
[----:B------:R4:W-:Y:S02]  /*23150*/  @!P6 ST.E.128 desc[UR6][R2.64], RZ ;  /* 0x000000ff0200e985 */ /* 0x0009e4000c101d06 */
.L_x_664:
[----:B------:R-:W-:Y:S05]  /*23160*/  BSYNC B0 ;  /* 0x0000000000007941 */ /* 0x000fea0003800000 */
.L_x_654:
[----:B------:R-:W-:Y:S02]  /*23170*/  ULDC UR4, c[0x0][0xc3c] ;  /* 0x00030f0000047ab9 */ /* 0x000fe40000000800 */
[----:B-1----:R-:W-:-:S13]  /*23180*/  ISETP.GE.AND P0, PT, R143, UR4, PT ;  /* 0x000000048f007c0c */ /* 0x002fda000bf06270 */
[----:B------:R-:W-:Y:S05]  /*23190*/  @!P0 BRA `(.L_x_676) ;  /* 0xfffffde400dc8947 */ /* 0x000fea000383ffff */
[----:B------:R-:W-:Y:S05]  /*231a0*/  BRA `(.L_x_444) ;  /* 0x0000009000bc7947 */ /* 0x000fea0003800000 */
.L_x_442:
[----:B------:R-:W-:-:S08]  /*231b0*/  NOP ;  /* 0x0000000000007918 */ /* 0x000fd00000000000 */
[----:B------:R-:W0:-:S00]  /*231c0*/  USETMAXREG.DEALLOC.CTAPOOL 0x18 ;  /* 0x00000018000079c8 */ /* 0x000e0000080e0500 */
[----:B0-----:R-:W2:Y:S01]  /*231d0*/  LDL.LU R2, [R1+0x10] ;  /* 0x0000100001027983 */ /* 0x001ea20000300800 */
[----:B------:R-:W-:Y:S01]  /*231e0*/  LOP3.LUT R0, R0, 0x3, RZ, 0xc0, !PT ;  /* 0x0000000300007812 */ /* 0x000fe200078ec0ff */
[----:B------:R-:W-:-:S05]  /*231f0*/  IMAD.MOV.U32 R7, RZ, RZ, RZ ;  /* 0x000000ffff077224 */ /* 0x000fca00078e00ff */
[----:B------:R-:W0:Y:S02]  /*23200*/  SHFL.IDX PT, R0, R0, RZ, 0x1f ;  /* 0x00001fff00007589 */ /* 0x000e2400000e0000 */
[----:B0-----:R-:W-:Y:S02]  /*23210*/  ISETP.NE.AND P0, PT, R0, RZ, PT ;  /* 0x000000ff0000720c */ /* 0x001fe40003f05270 */
[----:B--2---:R-:W-:-:S11]  /*23220*/  LOP3.LUT R2, R2, 0xffffffef, RZ, 0xc0, !PT ;  /* 0xffffffef02027812 */ /* 0x004fd600078ec0ff */
[----:B------:R-:W-:-:S05]  /*23230*/  @P0 LOP3.LUT R2, R2, 0x10, RZ, 0xfc, !PT ;  /* 0x0000001002020812 */ /* 0x000fca00078efcff */
[----:B------:R0:W-:Y:S01]  /*23240*/  STL [R1+0x10], R2 ;  /* 0x0000100201007387 */ /* 0x0001e20000100800 */
        /* <DEDUP_REMOVED lines=10> */
.L_x_677:
[----:B------:R-:W-:Y:S01]  /*232f0*/  LOP3.LUT R0, R6, 0x1f, RZ, 0xc0, !PT ;  /* 0x0000001f06007812 */ /* 0x000fe200078ec0ff */
[----:B------:R-:W-:Y:S01]  /*23300*/  ULDC UR4, c[0x0][0xc3c] ;  /* 0x00030f0000047ab9 */ /* 0x000fe20000000800 */
[----:B------:R-:W-:Y:S01]  /*23310*/  ULDC.64 UR6, c[0x0][0x208] ;  /* 0x0000820000067ab9 */ /* 0x000fe20000000a00 */
[----:B------:R-:W-:Y:S01]  /*23320*/  IMAD.MOV.U32 R10, RZ, RZ, RZ ;  /* 0x000000ffff0a7224 */ /* 0x000fe200078e00ff */
[----:B------:R-:W-:Y:S01]  /*23330*/  ISETP.NE.AND P0, PT, R0, 0x1f, PT ;  /* 0x0000001f0000780c */ /* 0x000fe20003f05270 */
[----:B------:R-:W-:-:S03]  /*23340*/  ULDC UR5, c[0x0][0xc38] ;  /* 0x00030e0000057ab9 */ /* 0x000fc60000000800 */
[----:B------:R-:W-:-:S13]  /*23350*/  ISETP.GE.OR P1, PT, R0, UR4, !P0 ;  /* 0x0000000400007c0c */ /* 0x000fda000c726670 */
[----:B0-----:R-:W0:Y:S08]  /*23360*/  @!P1 LDC.64 R2, c[0x0][0xc80] ;  /* 0x00032000ff029b82 */ /* 0x001e300000000a00 */
        /* <DEDUP_REMOVED lines=36> */
.L_x_681:
        /* <DEDUP_REMOVED lines=39> */
.L_x_679:
        /* <DEDUP_REMOVED lines=20> */
.L_x_682:
        /* <DEDUP_REMOVED lines=54> */
.L_x_680:
[----:B------:R-:W-:Y:S01]  /*23cc0*/  IMAD.U32 R2, RZ, RZ, UR6 ;  /* 0x00000006ff027e24 */ /* 0x000fe2000f8e00ff */
[----:B------:R0:W-:Y:S04]  /*23cd0*/  STL [R1+0x4], RZ ;  /* 0x000004ff01007387 */ /* 0x0001e80000100800 */
[----:B------:R0:W-:Y:S04]  /*23ce0*/  STL [R1+0x8], RZ ;  /* 0x000008ff01007387 */ /* 0x0001e80000100800 */
[----:B------:R0:W-:Y:S02]  /*23cf0*/  STL [R1], R2 ;  /* 0x0000000201007387 */ /* 0x0001e40000100800 */
.L_x_683:
        /* <DEDUP_REMOVED lines=10> */
.L_x_678:
[----:B-1----:R-:W3:Y:S01]  /*23da0*/  LDL R0, [R1+0xc] ;  /* 0x00000c0001007983 */ /* 0x002ee20000100800 */
[----:B------:R-:W-:Y:S01]  /*23db0*/  ULDC UR4, c[0x0][0xc3c] ;  /* 0x00030f0000047ab9 */ /* 0x000fe20000000800 */
[----:B------:R-:W-:Y:S01]  /*23dc0*/  IMAD.MOV.U32 R19, RZ, RZ, RZ ;  /* 0x000000ffff137224 */ /* 0x000fe200078e00ff */
[----:B---3--:R-:W-:Y:S01]  /*23dd0*/  ISETP.GE.AND P0, PT, R0, UR4, PT ;  /* 0x0000000400007c0c */ /* 0x008fe2000bf06270 */
[----:B------:R-:W-:-:S05]  /*23de0*/  IMAD.MOV.U32 R0, RZ, RZ, 0x1 ;  /* 0x00000001ff007424 */ /* 0x000fca00078e00ff */
[----:B------:R1:W-:Y:S04]  /*23df0*/  STL [R1+0x18], R0 ;  /* 0x0000180001007387 */ /* 0x0003e80000100800 */
[----:B------:R1:W-:Y:S03]  /*23e00*/  STL [R1+0x64], RZ ;  /* 0x000064ff01007387 */ /* 0x0003e60000100800 */
[----:B------:R-:W-:Y:S05]  /*23e10*/  @P0 BRA `(.L_x_684) ;  /* 0x0000008000c00947 */ /* 0x000fea0003800000 */
[----:B------:R-:W3:Y:S01]  /*23e20*/  LDL.LU R4, [R1+0x10] ;  /* 0x0000100001047983 */ /* 0x000ee20000300800 */
[C---:B-1----:R-:W-:Y:S01]  /*23e30*/  IMAD.SHL.U32 R0, R6.reuse, 0x8, RZ ;  /* 0x0000000806007824 */ /* 0x042fe200078e00ff */
[----:B------:R-:W-:Y:S01]  /*23e40*/  LOP3.LUT R5, R6, 0x7f, RZ, 0xc0, !PT ;  /* 0x0000007f06057812 */ /* 0x000fe200078ec0ff */
[----:B------:R-:W1:Y:S01]  /*23e50*/  S2UR UR5, SR_CgaCtaId ;  /* 0x00000000000579c3 */ /* 0x000e620000008800 */
[----:B------:R-:W-:Y:S01]  /*23e60*/  UMOV UR4, 0x400 ;  /* 0x0000040000047882 */ /* 0x000fe20000000000 */
[----:B------:R-:W-:Y:S01]  /*23e70*/  BSSY B8, `(.L_x_684) ;  /* 0x000082a000087945 */ /* 0x000fe20003800000 */
[C---:B------:R-:W-:Y:S01]  /*23e80*/  LOP3.LUT R3, R0.reuse, 0x1f8, RZ, 0xc0, !PT ;  /* 0x000001f800037812 */ /* 0x040fe200078ec0ff */
[C---:B0-----:R-:W-:Y:S01]  /*23e90*/  IMAD.SHL.U32 R2, R5.reuse, 0x8, RZ ;  /* 0x0000000805027824 */ /* 0x041fe200078e00ff */
[----:B------:R-:W-:Y:S01]  /*23ea0*/  ISETP.NE.AND P1, PT, R5, RZ, PT ;  /* 0x000000ff0500720c */ /* 0x000fe20003f25270 */
[----:B------:R-:W-:Y:S01]  /*23eb0*/  IMAD.MOV.U32 R19, RZ, RZ, RZ ;  /* 0x000000ffff137224 */ /* 0x000fe200078e00ff */
[----:B------:R-:W-:Y:S01]  /*23ec0*/  LOP3.LUT R3, R3, 0x38, R6, 0x78, !PT ;  /* 0x0000003803037812 */ /* 0x000fe200078e7806 */
[----:B------:R-:W-:Y:S01]  /*23ed0*/  ULDC.64 UR38, c[0x0][0x198] ;  /* 0x0000660000267ab9 */ /* 0x000fe20000000a00 */
[----:B------:R-:W-:Y:S01]  /*23ee0*/  LOP3.LUT R0, R0, 0x38, RZ, 0xc0, !PT ;  /* 0x0000003800007812 */ /* 0x000fe200078ec0ff */
[----:B------:R-:W-:Y:S01]  /*23ef0*/  ULOP3.LUT UR37, UR60, 0x2, URZ, 0xfc, !UPT ;  /* 0x000000023c257892 */ /* 0x000fe2000f8efc3f */
[----:B------:R-:W-:Y:S01]  /*23f00*/  LOP3.LUT R3, R3, 0x200, R2, 0xf8, !PT ;  /* 0x0000020003037812 */ /* 0x000fe200078ef802 */
[----:B------:R-:W-:Y:S01]  /*23f10*/  ULDC UR36, c[0x0][0xc] ;  /* 0x0000030000247ab9 */ /* 0x000fe20000000800 */
[C---:B------:R-:W-:Y:S01]  /*23f20*/  LOP3.LUT P0, R2, R6.reuse, 0x1f, RZ, 0xc0, !PT ;  /* 0x0000001f06027812 */ /* 0x040fe2000780c0ff */
[----:B------:R-:W-:-:S04]  /*23f30*/  IMAD.SHL.U32 R6, R6, 0x10, RZ ;  /* 0x0000001006067824 */ /* 0x000fc800078e00ff */
[----:B------:R0:W-:Y:S01]  /*23f40*/  STL [R1+0x30], R2 ;  /* 0x0000300201007387 */ /* 0x0001e20000100800 */
[----:B-1----:R-:W-:Y:S01]  /*23f50*/  ULEA UR4, UR5, UR4, 0x18 ;  /* 0x0000000405047291 */ /* 0x002fe2000f8ec03f */
[----:B0-----:R-:W-:-:S05]  /*23f60*/  SHF.R.U32.HI R2, RZ, 0x3, R5 ;  /* 0x00000003ff027819 */ /* 0x001fca0000011605 */
[----:B------:R-:W-:Y:S01]  /*23f70*/  IMAD.U32 R18, RZ, RZ, UR4 ;  /* 0x00000004ff127e24 */ /* 0x000fe2000f8e00ff */
[----:B---3--:R-:W-:-:S04]  /*23f80*/  LOP3.LUT R4, R4, 0xfffffffd, RZ, 0xc0, !PT ;  /* 0xfffffffd04047812 */ /* 0x008fc800078ec0ff */
[----:B------:R-:W-:-:S04]  /*23f90*/  @P1 LOP3.LUT R4, R4, 0x2, RZ, 0xfc, !PT ;  /* 0x0000000204041812 */ /* 0x000fc800078efcff */
[----:B------:R-:W-:-:S04]  /*23fa0*/  LOP3.LUT R4, R4, 0xfffffffe, RZ, 0xc0, !PT ;  /* 0xfffffffe04047812 */ /* 0x000fc800078ec0ff */
[----:B------:R-:W-:Y:S02]  /*23fb0*/  @P0 LOP3.LUT R4, R4, 0x1, RZ, 0xfc, !PT ;  /* 0x0000000104040812 */ /* 0x000fe400078efcff */
[----:B------:R-:W-:Y:S02]  /*23fc0*/  ISETP.NE.OR P0, PT, R5, RZ, !P0 ;  /* 0x000000ff0500720c */ /* 0x000fe40004705670 */
[----:B------:R-:W-:Y:S02]  /*23fd0*/  LOP3.LUT R4, R4, 0xfffffff7, RZ, 0xc0, !PT ;  /* 0xfffffff704047812 */ /* 0x000fe400078ec0ff */
[----:B------:R-:W-:Y:S01]  /*23fe0*/  LOP3.LUT R5, R2, 0x70, R6, 0xf8, !PT ;  /* 0x0000007002057812 */ /* 0x000fe200078ef806 */
[----:B------:R-:W-:Y:S01]  /*23ff0*/  IMAD R2, R3, 0x2, R18 ;  /* 0x0000000203027824 */ /* 0x000fe200078e0212 */
[----:B------:R-:W-:-:S04]  /*24000*/  LOP3.LUT R3, R0, 0x40, RZ, 0xfc, !PT ;  /* 0x0000004000037812 */ /* 0x000fc800078efcff */
[----:B------:R0:W-:Y:S03]  /*24010*/  STL [R1+0x2c], R2 ;  /* 0x00002c0201007387 */ /* 0x0001e60000100800 */
[----:B------:R-:W-:Y:S01]  /*24020*/  @P0 LOP3.LUT R4, R4, 0x8, RZ, 0xfc, !PT ;  /* 0x0000000804040812 */ /* 0x000fe200078efcff */
[----:B------:R-:W-:Y:S04]  /*24030*/  STL [R1+0x64], RZ ;  /* 0x000064ff01007387 */ /* 0x000fe80000100800 */
[----:B------:R1:W-:Y:S01]  /*24040*/  STL [R1+0x10], R4 ;  /* 0x0000100401007387 */ /* 0x0003e20000100800 */
[----:B0-----:R-:W-:-:S05]  /*24050*/  IMAD.MOV.U32 R2, RZ, RZ, 0x1 ;  /* 0x00000001ff027424 */ /* 0x001fca00078e00ff */
[----:B------:R0:W-:Y:S01]  /*24060*/  STL [R1+0x24], R2 ;  /* 0x0000240201007387 */ /* 0x0001e20000100800 */
[----:B-1----:R-:W-:-:S03]  /*24070*/  IMAD.MOV.U32 R4, RZ, RZ, 0x1 ;  /* 0x00000001ff047424 */ /* 0x002fc600078e00ff */
[----:B------:R1:W-:Y:S04]  /*24080*/  STL [R1+0x20], RZ ;  /* 0x000020ff01007387 */ /* 0x0003e80000100800 */
[----:B------:R1:W-:Y:S01]  /*24090*/  STL [R1+0x18], R4 ;  /* 0x0000180401007387 */ /* 0x0003e20000100800 */
[C---:B0-----:R-:W-:Y:S02]  /*240a0*/  LOP3.LUT R2, R0.reuse, 0x80, RZ, 0xfc, !PT ;  /* 0x0000008000027812 */ /* 0x041fe400078efcff */
[----:B------:R-:W-:-:S07]  /*240b0*/  LOP3.LUT R0, R0, 0xc0, RZ, 0xfc, !PT ;  /* 0x000000c000007812 */ /* 0x000fce00078efcff */
.L_x_847:
[----:B------:R-:W3:Y:S01]  /*240c0*/  LDL R0, [R1+0xc] ;  /* 0x00000c0001007983 */ /* 0x000ee20000100800 */
[----:B------:R-:W3:Y:S01]  /*240d0*/  LDC.64 R2, c[0x0][0xc88] ;  /* 0x00032200ff027b82 */ /* 0x000ee20000000a00 */
[----:B------:R-:W-:Y:S01]  /*240e0*/  ULDC.64 UR4, c[0x0][0x208] ;  /* 0x0000820000047ab9 */ /* 0x000fe20000000a00 */
[----:B---3--:R-:W-:-:S05]  /*240f0*/  IMAD.WIDE R2, R0, 0x4, R2 ;  /* 0x0000000400027825 */ /* 0x008fca00078e0202 */
[----:B-1----:R-:W1:Y:S01]  /*24100*/  LDG.E R15, desc[UR4][R2.64] ;  /* 0x00000004020f7981 */ /* 0x002e62000c1e1900 */
[----:B------:R-:W-:Y:S05]  /*24110*/  YIELD ;  /* 0x0000000000007946 */ /* 0x000fea0003800000 */
[----:B------:R-:W-:Y:S01]  /*24120*/  ULDC.64 UR4, c[0x0][0xa28] ;  /* 0x00028a0000047ab9 */ /* 0x000fe20000000a00 */
[----:B------:R-:W-:Y:S01]  /*24130*/  ULDC.64 UR10, c[0x0][0xa18] ;  /* 0x00028600000a7ab9 */ /* 0x000fe20000000a00 */
[----:B------:R-:W-:Y:S01]  /*24140*/  ISETP.NE.U32.AND P0, PT, RZ, UR4, PT ;  /* 0x00000004ff007c0c */ /* 0x000fe2000bf05070 */
[----:B------:R-:W-:Y:S01]  /*24150*/  ULDC.64 UR6, c[0x0][0xa08] ;  /* 0x0002820000067ab9 */ /* 0x000fe20000000a00 */
[----:B------:R-:W-:Y:S01]  /*24160*/  ISETP.NE.U32.AND P3, PT, RZ, UR10, PT ;  /* 0x0000000aff007c0c */ /* 0x000fe2000bf65070 */
[----:B------:R-:W-:Y:S01]  /*24170*/  IMAD.MOV.U32 R0, RZ, RZ, RZ ;  /* 0x000000ffff007224 */ /* 0x000fe200078e00ff */
[----:B------:R-:W-:Y:S01]  /*24180*/  ISETP.NE.AND.EX P0, PT, RZ, UR5, PT, P0 ;  /* 0x00000005ff007c0c */ /* 0x000fe2000bf05300 */
[----:B------:R-:W-:Y:S01]  /*24190*/  ULDC.64 UR12, c[0x0][0x208] ;  /* 0x00008200000c7ab9 */ /* 0x000fe20000000a00 */
[----:B------:R-:W-:Y:S01]  /*241a0*/  ISETP.NE.AND.EX P3, PT, RZ, UR11, PT, P3 ;  /* 0x0000000bff007c0c */ /* 0x000fe2000bf65330 */
[----:B------:R-:W-:Y:S01]  /*241b0*/  IMAD.MOV.U32 R12, RZ, RZ, RZ ;  /* 0x000000ffff0c7224 */ /* 0x000fe200078e00ff */
[----:B------:R-:W-:Y:S01]  /*241c0*/  ULDC.64 UR8, c[0x0][0xa10] ;  /* 0x0002840000087ab9 */ /* 0x000fe20000000a00 */
[----:B-1----:R-:W-:Y:S01]  /*241d0*/  SHF.R.S32.HI R4, RZ, 0x1f, R15 ;  /* 0x0000001fff047819 */ /* 0x002fe2000001140f */
[----:B------:R-:W-:-:S07]  /*241e0*/  IMAD.SHL.U32 R14, R15, 0x4, RZ ;  /* 0x000000040f0e7824 */ /* 0x000fce00078e00ff */
[C---:B------:R-:W-:Y:S01]  /*241f0*/  @P0 LEA R2, P1, R15.reuse, UR4, 0x2 ;  /* 0x000000040f020c11 */ /* 0x040fe2000f8210ff */
[----:B------:R-:W-:Y:S01]  /*24200*/  STL [R1+0x38], R15 ;  /* 0x0000380f01007387 */ /* 0x000fe20000100800 */
[C-C-:B------:R-:W-:Y:S02]  /*24210*/  SHF.L.U64.HI R13, R15.reuse, 0x2, R4.reuse ;  /* 0x000000020f0d7819 */ /* 0x140fe40000010204 */
[----:B------:R-:W-:Y:S01]  /*24220*/  @P0 LEA.HI.X R3, R15, UR5, R4, 0x2, P1 ;  /* 0x000000050f030c11 */ /* 0x000fe200088f1404 */
[----:B------:R-:W-:Y:S01]  /*24230*/  ULDC.64 UR4, c[0x0][0xa00] ;  /* 0x0002800000047ab9 */ /* 0x000fe20000000a00 */
[C---:B--2---:R-:W-:Y:S01]  /*24240*/  @P3 IADD3 R8, P1, R14.reuse, UR10, RZ ;  /* 0x0000000a0e083c10 */ /* 0x044fe2000ff3e0ff */
[----:B------:R0:W-:Y:S03]  /*24250*/  STL [R1+0x58], R4 ;  /* 0x0000580401007387 */ /* 0x0001e60000100800 */
[----:B------:R-:W-:Y:S01]  /*24260*/  @P3 IADD3.X R9, R13, UR11, RZ, P1, !PT ;  /* 0x0000000b0d093c10 */ /* 0x000fe20008ffe4ff */
[----:B------:R1:W5:Y:S01]  /*24270*/  @P0 LDG.E R0, desc[UR12][R2.64] ;  /* 0x0000000c02000981 */ /* 0x000362000c1e1900 */
[----:B------:R-:W-:-:S02]  /*24280*/  IADD3 R6, P1, R14, UR6, RZ ;  /* 0x000000060e067c10 */ /* 0x000fc4000ff3e0ff */
[----:B------:R-:W-:Y:S02]  /*24290*/  CS2R R10, SRZ ;  /* 0x00000000000a7805 */ /* 0x000fe4000001ff00 */
[----:B------:R-:W-:Y:S01]  /*242a0*/  ISETP.NE.U32.AND P2, PT, RZ, UR6, PT ;  /* 0x00000006ff007c0c */ /* 0x000fe2000bf45070 */
[----:B------:R-:W-:Y:S01]  /*242b0*/  STL [R1+0x28], R14 ;  /* 0x0000280e01007387 */ /* 0x000fe20000100800 */
[----:B------:R-:W-:Y:S02]  /*242c0*/  IADD3.X R7, R13, UR7, RZ, P1, !PT ;  /* 0x000000070d077c10 */ /* 0x000fe40008ffe4ff */
[----:B------:R-:W-:Y:S01]  /*242d0*/  ISETP.NE.U32.AND P1, PT, RZ, UR4, PT ;  /* 0x00000004ff007c0c */ /* 0x000fe2000bf25070 */
[----:B------:R-:W-:Y:S01]  /*242e0*/  STL [R1+0x3c], R13 ;  /* 0x00003c0d01007387 */ /* 0x000fe20000100800 */
[----:B------:R-:W-:Y:S02]  /*242f0*/  ISETP.NE.AND.EX P2, PT, RZ, UR7, PT, P2 ;  /* 0x00000007ff007c0c */ /* 0x000fe4000bf45320 */
[----:B------:R-:W-:-:S02]  /*24300*/  ISETP.NE.AND.EX P1, PT, RZ, UR5, PT, P1 ;  /* 0x00000005ff007c0c */ /* 0x000fc4000bf25310 */
[----:B-1----:R-:W-:-:S04]  /*24310*/  IADD3 R2, P0, R14, UR4, RZ ;  /* 0x000000040e027c10 */ /* 0x002fc8000ff1e0ff */
[----:B------:R-:W-:Y:S01]  /*24320*/  IADD3.X R3, R13, UR5, RZ, P0, !PT ;  /* 0x000000050d037c10 */ /* 0x000fe200087fe4ff */
[----:B------:R-:W-:Y:S01]  /*24330*/  ULDC UR4, c[0x0][0x288] ;  /* 0x0000a20000047ab9 */ /* 0x000fe20000000800 */
[----:B0-----:R-:W-:-:S03]  /*24340*/  IADD3 R4, P0, R14, UR8, RZ ;  /* 0x000000080e047c10 */ /* 0x001fc6000ff1e0ff */
[----:B------:R-:W5:Y:S01]  /*24350*/  @P2 LDG.E R11, desc[UR12][R6.64] ;  /* 0x0000000c060b2981 */ /* 0x000f62000c1e1900 */
[----:B------:R-:W-:Y:S02]  /*24360*/  IADD3.X R5, R13, UR9, RZ, P0, !PT ;  /* 0x000000090d057c10 */ /* 0x000fe400087fe4ff */
[----:B------:R-:W-:Y:S01]  /*24370*/  ISETP.NE.U32.AND P0, PT, RZ, UR8, PT ;  /* 0x00000008ff007c0c */ /* 0x000fe2000bf05070 */
[----:B------:R-:W2:Y:S03]  /*24380*/  @P1 LDG.E R12, desc[UR12][R2.64] ;  /* 0x0000000c020c1981 */ /* 0x000ea6000c1e1900 */
[----:B------:R-:W-:-:S13]  /*24390*/  ISETP.NE.AND.EX P0, PT, RZ, UR9, PT, P0 ;  /* 0x00000009ff007c0c */ /* 0x000fda000bf05300 */
[----:B------:R-:W5:Y:S04]  /*243a0*/  @P0 LDG.E R10, desc[UR12][R4.64] ;  /* 0x0000000c040a0981 */ /* 0x000f68000c1e1900 */
[----:B--2---:R0:W-:Y:S02]  /*243b0*/  STL [R1+0x4c], R12 ;  /* 0x00004c0c01007387 */ /* 0x0041e40000100800 */
[----:B0-----:R-:W-:Y:S01]  /*243c0*/  IMAD.U32 R12, RZ, RZ, UR4 ;  /* 0x00000004ff0c7e24 */ /* 0x001fe2000f8e00ff */
[----:B------:R-:W-:-:S05]  /*243d0*/  ULDC.64 UR4, c[0x0][0x418] ;  /* 0x0001060000047ab9 */ /* 0x000fca0000000a00 */
[----:B------:R0:W2:Y:S01]  /*243e0*/  @P3 LDG.E R12, desc[UR12][R8.64] ;  /* 0x0000000c080c3981 */ /* 0x0000a2000c1e1900 */
[----:B------:R-:W-:-:S03]  /*243f0*/  UISETP.NE.U32.AND UP0, UPT, UR4, URZ, UPT ;  /* 0x0000003f0400728c */ /* 0x000fc6000bf05070 */
[----:B------:R-:W-:Y:S01]  /*24400*/  ULDC UR4, c[0x0][0x424] ;  /* 0x0001090000047ab9 */ /* 0x000fe20000000800 */
[----:B------:R-:W-:-:S03]  /*24410*/  UISETP.NE.AND.EX UP0, UPT, UR5, URZ, UPT, UP0 ;  /* 0x0000003f0500728c */ /* 0x000fc6000bf05300 */
[----:B------:R-:W-:Y:S01]  /*24420*/  ULDC UR5, c[0x0][0x2f0] ;  /* 0x0000bc0000057ab9 */ /* 0x000fe20000000800 */
[----:B------:R-:W-:-:S04]  /*24430*/  USEL UR4, UR4, 0x1, UP0 ;  /* 0x0000000104047887 */ /* 0x000fc80008000000 */
[----:B------:R-:W-:-:S03]  /*24440*/  UIMAD UR4, UR4, UR5, URZ ;  /* 0x00000005040472a4 */ /* 0x000fc6000f8e023f */
[----:B------:R-:W-:Y:S02]  /*24450*/  ULDC UR5, c[0x0][0x348] ;  /* 0x0000d20000057ab9 */ /* 0x000fe40000000800 */
[----:B0-----:R-:W-:Y:S02]  /*24460*/  IMAD.U32 R9, RZ, RZ, UR5 ;  /* 0x00000005ff097e24 */ /* 0x001fe4000f8e00ff */
[----:B------:R-:W-:Y:S01]  /*24470*/  IMAD.U32 R8, RZ, RZ, UR4 ;  /* 0x00000004ff087e24 */ /* 0x000fe2000f8e00ff */
[----:B--2---:R0:W-:Y:S01]  /*24480*/  STL [R1+0x5c], R12 ;  /* 0x00005c0c01007387 */ /* 0x0041e20000100800 */
[----:B------:R-:W-:Y:S05]  /*24490*/  @P3 BRA `(.L_x_685) ;  /* 0x0000000000183947 */ /* 0x000fea0003800000 */
[----:B------:R-:W-:Y:S05]  /*244a0*/  @!P1 BRA `(.L_x_685) ;  /* 0x0000000000149947 */ /* 0x000fea0003800000 */
[----:B------:R-:W-:Y:S02]  /*244b0*/  ULDC.64 UR4, c[0x0][0x208] ;  /* 0x0000820000047ab9 */ /* 0x000fe40000000a00 */
[----:B0-----:R-:W2:Y:S04]  /*244c0*/  LDG.E R12, desc[UR4][R2.64] ;  /* 0x00000004020c7981 */ /* 0x001ea8000c1e1900 */
[----:B------:R-:W2:Y:S02]  /*244d0*/  LDG.E R2, desc[UR4][R2.64+0x4] ;  /* 0x0000040402027981 */ /* 0x000ea4000c1e1900 */
[----:B--2---:R-:W-:-:S05]  /*244e0*/  IMAD.IADD R2, R2, 0x1, -R12 ;  /* 0x0000000102027824 */ /* 0x004fca00078e0a0c */
[----:B------:R1:W-:Y:S02]  /*244f0*/  STL [R1+0x5c], R2 ;  /* 0x00005c0201007387 */ /* 0x0003e40000100800 */
.L_x_685:
[----:B------:R-:W2:Y:S01]  /*24500*/  LDL.LU R3, [R1+0x8] ;  /* 0x0000080001037983 */ /* 0x000ea20000300800 */
[----:B0-----:R-:W-:Y:S01]  /*24510*/  IMAD.MOV.U32 R12, RZ, RZ, R15 ;  /* 0x000000ffff0c7224 */ /* 0x001fe200078e000f */
[----:B------:R-:W-:Y:S02]  /*24520*/  ULDC.64 UR4, c[0x0][0xa20] ;  /* 0x0002880000047ab9 */ /* 0x000fe40000000a00 */
[----:B------:R-:W-:Y:S02]  /*24530*/  ISETP.NE.U32.AND P1, PT, RZ, UR4, PT ;  /* 0x00000004ff007c0c */ /* 0x000fe4000bf25070 */
[----:B------:R0:W-:Y:S02]  /*24540*/  STL [R1+0x14], R12 ;  /* 0x0000140c01007387 */ /* 0x0001e40000100800 */
[----:B------:R-:W-:Y:S02]  /*24550*/  ISETP.NE.AND.EX P1, PT, RZ, UR5, PT, P1 ;  /* 0x00000005ff007c0c */ /* 0x000fe4000bf25310 */
[----:B--2---:R-:W-:-:S02]  /*24560*/  LOP3.LUT R17, R3, 0xff000000, RZ, 0xc0, !PT ;  /* 0xff00000003117812 */ /* 0x004fc400078ec0ff */
[C---:B-1----:R-:W-:Y:S02]  /*24570*/  LOP3.LUT R2, R3.reuse, 0xff0000, RZ, 0xc0, !PT ;  /* 0x00ff000003027812 */ /* 0x042fe400078ec0ff */
[----:B------:R-:W-:Y:S02]  /*24580*/  SHF.R.U32.HI R17, RZ, 0x8, R17 ;  /* 0x00000008ff117819 */ /* 0x000fe40000011611 */
[----:B------:R-:W-:Y:S02]  /*24590*/  LOP3.LUT R16, R3, 0xffff, RZ, 0xc0, !PT ;  /* 0x0000ffff03107812 */ /* 0x000fe400078ec0ff */
[----:B------:R-:W-:Y:S01]  /*245a0*/  LEA.HI R17, R2, R17, RZ, 0x10 ;  /* 0x0000001102117211 */ /* 0x000fe200078f80ff */
[----:B-----5:R-:W-:-:S05]  /*245b0*/  IMAD.IADD R2, R11, 0x1, R0 ;  /* 0x000000010b027824 */ /* 0x020fca00078e0200 */
[----:B------:R0:W-:Y:S01]  /*245c0*/  STL [R1+0x1c], R2 ;  /* 0x00001c0201007387 */ /* 0x0001e20000100800 */
[----:B------:R-:W-:Y:S05]  /*245d0*/  @!P1 BRA `(.L_x_686) ;  /* 0x0000000000149947 */ /* 0x000fea0003800000 */
[----:B0-----:R-:W-:Y:S01]  /*245e0*/  IADD3 R2, P1, R14, UR4, RZ ;  /* 0x000000040e027c10 */ /* 0x001fe2000ff3e0ff */
[----:B------:R-:W-:-:S03]  /*245f0*/  ULDC.64 UR6, c[0x0][0x208] ;  /* 0x0000820000067ab9 */ /* 0x000fc60000000a00 */
[----:B------:R-:W-:-:S05]  /*24600*/  IADD3.X R3, R13, UR5, RZ, P1, !PT ;  /* 0x000000050d037c10 */ /* 0x000fca0008ffe4ff */
[----:B------:R1:W5:Y:S01]  /*24610*/  LDG.E R8, desc[UR6][R2.64] ;  /* 0x0000000602087981 */ /* 0x000362000c1e1900 */
[----:B------:R-:W-:Y:S05]  /*24620*/  BRA `(.L_x_687) ;  /* 0x0000000000147947 */ /* 0x000fea0003800000 */
.L_x_686:
[----:B------:R-:W-:Y:S05]  /*24630*/  @!P2 BRA `(.L_x_687) ;  /* 0x000000000010a947 */ /* 0x000fea0003800000 */
[----:B------:R-:W-:Y:S02]  /*24640*/  ULDC.64 UR4, c[0x0][0x208] ;  /* 0x0000820000047ab9 */ /* 0x000fe40000000a00 */
[----:B------:R-:W2:Y:S04]  /*24650*/  LDG.E R8, desc[UR4][R6.64] ;  /* 0x0000000406087981 */ /* 0x000ea8000c1e1900 */
[----:B------:R-:W2:Y:S02]  /*24660*/  LDG.E R6, desc[UR4][R6.64+0x4] ;  /* 0x0000040406067981 */ /* 0x000ea4000c1e1900 */
[----:B--2---:R-:W-:-:S07]  /*24670*/  IMAD.IADD R8, R6, 0x1, -R8 ;  /* 0x0000000106087824 */ /* 0x004fce00078e0a08 */
.L_x_687:
[----:B------:R-:W-:Y:S01]  /*24680*/  ULDC.64 UR4, c[0x0][0x208] ;  /* 0x0000820000047ab9 */ /* 0x000fe20000000a00 */
[----:B-----5:R-:W-:Y:S01]  /*24690*/  IMAD.IADD R6, R8, 0x1, -R0 ;  /* 0x0000000108067824 */ /* 0x020fe200078e0a00 */
[----:B-1----:R-:W2:Y:S04]  /*246a0*/  LDL.LU R3, [R1+0x10] ;  /* 0x0000100001037983 */ /* 0x002ea80000300800 */
[----:B------:R-:W3:Y:S04]  /*246b0*/  @P0 LDG.E R0, desc[UR4][R4.64] ;  /* 0x0000000404000981 */ /* 0x000ee8000c1e1900 */
[----:B------:R-:W3:Y:S01]  /*246c0*/  @P0 LDG.E R4, desc[UR4][R4.64+0x4] ;  /* 0x0000040404040981 */ /* 0x000ee2000c1e1900 */
[----:B------:R-:W-:Y:S01]  /*246d0*/  LOP3.LUT R13, R17, 0xff, RZ, 0xc0, !PT ;  /* 0x000000ff110d7812 */ /* 0x000fe200078ec0ff */
[----:B------:R-:W-:Y:S01]  /*246e0*/  BSSY B0, `(.L_x_688) ;  /* 0x000002d000007945 */ /* 0x000fe20003800000 */
[----:B------:R-:W-:-:S02]  /*246f0*/  SHF.R.U32.HI R17, RZ, 0x10, R17 ;  /* 0x00000010ff117819 */ /* 0x000fc40000011611 */
[----:B--2---:R-:W-:Y:S01]  /*24700*/  LOP3.LUT R3, R3, 0xfffffffb, RZ, 0xc0, !PT ;  /* 0xfffffffb03037812 */ /* 0x004fe200078ec0ff */
[----:B---3--:R-:W-:-:S04]  /*24710*/  @P0 IMAD.IADD R9, R4, 0x1, -R0 ;  /* 0x0000000104090824 */ /* 0x008fc800078e0a00 */
[----:B0-----:R-:W-:-:S04]  /*24720*/  IMAD.IADD R2, R6, 0x1, R9 ;  /* 0x0000000106027824 */ /* 0x001fc800078e0209 */
[C---:B------:R-:W-:Y:S01]  /*24730*/  VIADD R0, R2.reuse, 0x4f ;  /* 0x0000004f02007836 */ /* 0x040fe20000000000 */
[----:B------:R-:W-:-:S03]  /*24740*/  ISETP.GE.AND P1, PT, R2, 0x1, PT ;  /* 0x000000010200780c */ /* 0x000fc60003f26270 */
[----:B------:R-:W-:-:S05]  /*24750*/  IMAD.HI R0, R0, 0x66666667, RZ ;  /* 0x6666666700007827 */ /* 0x000fca00078e02ff */
[----:B------:R-:W-:-:S04]  /*24760*/  SHF.R.U32.HI R2, RZ, 0x1f, R0 ;  /* 0x0000001fff027819 */ /* 0x000fc80000011600 */
[----:B------:R-:W-:Y:S01]  /*24770*/  LEA.HI.SX32 R11, R0, R2, 0x1b ;  /* 0x00000002000b7211 */ /* 0x000fe200078fdaff */
[----:B------:R-:W-:Y:S01]  /*24780*/  IMAD.MOV.U32 R0, RZ, RZ, RZ ;  /* 0x000000ffff007224 */ /* 0x000fe200078e00ff */
[----:B------:R-:W-:-:S03]  /*24790*/  @P1 LOP3.LUT R3, R3, 0x4, RZ, 0xfc, !PT ;  /* 0x0000000403031812 */ /* 0x000fc600078efcff */
[----:B------:R0:W-:Y:S04]  /*247a0*/  STL [R1+0x40], R11 ;  /* 0x0000400b01007387 */ /* 0x0001e80000100800 */
[----:B------:R0:W-:Y:S04]  /*247b0*/  STL [R1+0x60], R13 ;  /* 0x0000600d01007387 */ /* 0x0001e80000100800 */
[----:B------:R0:W-:Y:S01]  /*247c0*/  STL [R1+0x10], R3 ;  /* 0x0000100301007387 */ /* 0x0001e20000100800 */
[----:B------:R-:W-:Y:S05]  /*247d0*/  @!P1 BRA `(.L_x_689) ;  /* 0x0000000000749947 */ /* 0x000fea0003800000 */
[----:B------:R-:W-:Y:S01]  /*247e0*/  ISETP.NE.AND P1, PT, R17, RZ, PT ;  /* 0x000000ff1100720c */ /* 0x000fe20003f25270 */
[----:B------:R-:W-:-:S03]  /*247f0*/  ULDC UR4, c[0x0][0x9f0] ;  /* 0x00027c0000047ab9 */ /* 0x000fc60000000800 */
[----:B------:R-:W-:-:S04]  /*24800*/  SEL R2, R17, UR4, P1 ;  /* 0x0000000411027c07 */ /* 0x000fc80008800000 */
[----:B0-----:R-:W-:-:S04]  /*24810*/  IABS R3, R2 ;  /* 0x0000000200037213 */ /* 0x001fc80000000000 */
[----:B------:R-:W0:Y:S08]  /*24820*/  I2F.RP R4, R3 ;  /* 0x0000000300047306 */ /* 0x000e300000209400 */
[----:B0-----:R-:W0:Y:S02]  /*24830*/  MUFU.RCP R4, R4 ;  /* 0x0000000400047308 */ /* 0x001e240000001000 */
[----:B0-----:R-:W-:-:S06]  /*24840*/  VIADD R4, R4, 0xffffffe ;  /* 0x0ffffffe04047836 */ /* 0x001fcc0000000000 */
[----:B------:R0:W1:Y:S02]  /*24850*/  F2I.FTZ.U32.TRUNC.NTZ R5, R4 ;  /* 0x0000000400057305 */ /* 0x000064000021f000 */
[----:B0-----:R-:W-:Y:S02]  /*24860*/  IMAD.MOV.U32 R4, RZ, RZ, RZ ;  /* 0x000000ffff047224 */ /* 0x001fe400078e00ff */
[----:B-1----:R-:W-:-:S04]  /*24870*/  IMAD.MOV R0, RZ, RZ, -R5 ;  /* 0x000000ffff007224 */ /* 0x002fc800078e0a05 */
[----:B------:R-:W-:-:S04]  /*24880*/  IMAD R0, R0, R3, RZ ;  /* 0x0000000300007224 */ /* 0x000fc800078e02ff */
[----:B------:R-:W-:Y:S01]  /*24890*/  IMAD.HI.U32 R8, R5, R0, R4 ;  /* 0x0000000005087227 */ /* 0x000fe200078e0004 */
[----:B------:R-:W-:Y:S02]  /*248a0*/  IABS R0, R2 ;  /* 0x0000000200007213 */ /* 0x000fe40000000000 */
[----:B------:R-:W-:-:S03]  /*248b0*/  IADD3 R5, R2, -0x1, R11 ;  /* 0xffffffff02057810 */ /* 0x000fc60007ffe00b */
[----:B------:R-:W-:Y:S01]  /*248c0*/  IMAD.MOV R0, RZ, RZ, -R0 ;  /* 0x000000ffff007224 */ /* 0x000fe200078e0a00 */
[----:B------:R-:W-:Y:S02]  /*248d0*/  IABS R4, R5 ;  /* 0x0000000500047213 */ /* 0x000fe40000000000 */
[----:B------:R-:W-:Y:S01]  /*248e0*/  LOP3.LUT R5, R5, R2, RZ, 0x3c, !PT ;  /* 0x0000000205057212 */ /* 0x000fe200078e3cff */
[----:B------:R-:W-:Y:S02]  /*248f0*/  IMAD.MOV.U32 R7, RZ, RZ, R0 ;  /* 0x000000ffff077224 */ /* 0x000fe400078e0000 */
[----:B------:R-:W-:-:S04]  /*24900*/  IMAD.HI.U32 R0, R8, R4, RZ ;  /* 0x0000000408007227 */ /* 0x000fc800078e00ff */
[----:B------:R-:W-:-:S05]  /*24910*/  IMAD R4, R0, R7, R4 ;  /* 0x0000000700047224 */ /* 0x000fca00078e0204 */
[----:B------:R-:W-:-:S13]  /*24920*/  ISETP.GT.U32.AND P1, PT, R3, R4, PT ;  /* 0x000000040300720c */ /* 0x000fda0003f24070 */
[----:B------:R-:W-:Y:S02]  /*24930*/  @!P1 IMAD.IADD R4, R4, 0x1, -R3 ;  /* 0x0000000104049824 */ /* 0x000fe400078e0a03 */
[----:B------:R-:W-:-:S03]  /*24940*/  @!P1 VIADD R0, R0, 0x1 ;  /* 0x0000000100009836 */ /* 0x000fc60000000000 */
[----:B------:R-:W-:-:S13]  /*24950*/  ISETP.GE.U32.AND P1, PT, R4, R3, PT ;  /* 0x000000030400720c */ /* 0x000fda0003f26070 */
[----:B------:R-:W-:Y:S01]  /*24960*/  @P1 VIADD R0, R0, 0x1 ;  /* 0x0000000100001836 */ /* 0x000fe20000000000 */
[----:B------:R-:W-:-:S13]  /*24970*/  ISETP.GE.AND P1, PT, R5, RZ, PT ;  /* 0x000000ff0500720c */ /* 0x000fda0003f26270 */
[----:B------:R-:W-:Y:S01]  /*24980*/  @!P1 IMAD.MOV R0, RZ, RZ, -R0 ;  /* 0x000000ffff009224 */ /* 0x000fe200078e0a00 */
[----:B------:R-:W-:-:S13]  /*24990*/  ISETP.NE.AND P1, PT, R2, RZ, PT ;  /* 0x000000ff0200720c */ /* 0x000fda0003f25270 */
[----:B------:R-:W-:-:S07]  /*249a0*/  @!P1 LOP3.LUT R0, RZ, R2, RZ, 0x33, !PT ;  /* 0x00000002ff009212 */ /* 0x000fce00078e33ff */
.L_x_689:
[----:B------:R-:W-:Y:S05]  /*249b0*/  BSYNC B0 ;  /* 0x0000000000007941 */ /* 0x000fea0003800000 */
.L_x_688:
[----:B------:R-:W-:Y:S01]  /*249c0*/  IMAD R2, R13, R0, RZ ;  /* 0x000000000d027224 */ /* 0x000fe200078e02ff */
[----:B------:R-:W-:Y:S01]  /*249d0*/  BSSY B0, `(.L_x_690) ;  /* 0x0000199000007945 */ /* 0x000fe20003800000 */
[----:B------:R-:W-:-:S03]  /*249e0*/  PLOP3.LUT P5, PT, PT, PT, PT, 0x80, 0x0 ;  /* 0x000000000000781c */ /* 0x000fc60003faf070 */
[C---:B------:R-:W-:Y:S01]  /*249f0*/  VIADDMNMX R0, R2.reuse, R0, R11, PT ;  /* 0x0000000002007246 */ /* 0x040fe2000380010b */
[----:B------:R-:W-:-:S04]  /*24a00*/  IMAD R2, R2, 0x50, -R6 ;  /* 0x0000005002027824 */ /* 0x000fc800078e0a06 */
[----:B------:R-:W-:Y:S01]  /*24a10*/  IMAD R6, R0, 0x50, -R6 ;  /* 0x0000005000067824 */ /* 0x000fe200078e0a06 */
[----:B------:R-:W-:-:S04]  /*24a20*/  VIMNMX R0, RZ, R2, !PT ;  /* 0x00000002ff007248 */ /* 0x000fc80007fe0100 */
[----:B------:R-:W-:Y:S01]  /*24a30*/  VIMNMX R9, R6, R9, PT ;  /* 0x0000000906097248 */ /* 0x000fe20003fe0100 */
[----:B0-----:R-:W-:-:S03]  /*24a40*/  IMAD.WIDE.U32 R2, R0, -0x33333333, RZ ;  /* 0xcccccccd00027825 */ /* 0x001fc600078e00ff */
[----:B------:R-:W-:-:S13]  /*24a50*/  ISETP.GT.AND P1, PT, R9, R0, PT ;  /* 0x000000000900720c */ /* 0x000fda0003f24270 */
[----:B------:R-:W-:Y:S01]  /*24a60*/  @P1 VIADD R4, R9, 0x4f ;  /* 0x0000004f09041836 */ /* 0x000fe20000000000 */
[----:B------:R-:W-:-:S03]  /*24a70*/  SHF.R.U32.HI R9, RZ, 0x6, R3 ;  /* 0x00000006ff097819 */ /* 0x000fc60000011603 */
[----:B------:R-:W-:-:S04]  /*24a80*/  @P1 IMAD.HI R0, R4, 0x66666667, RZ ;  /* 0x6666666704001827 */ /* 0x000fc800078e02ff */
[----:B------:R-:W-:Y:S01]  /*24a90*/  IMAD.MOV.U32 R7, RZ, RZ, R9 ;  /* 0x000000ffff077224 */ /* 0x000fe200078e0009 */
[----:B------:R-:W-:-:S04]  /*24aa0*/  @P1 SHF.R.U32.HI R2, RZ, 0x1f, R0 ;  /* 0x0000001fff021819 */ /* 0x000fc80000011600 */
[----:B------:R-:W-:-:S04]  /*24ab0*/  @P1 LEA.HI.SX32 R7, R0, R2, 0x1b ;  /* 0x0000000200071211 */ /* 0x000fc800078fdaff */
[----:B------:R-:W-:-:S13]  /*24ac0*/  ISETP.GT.AND P1, PT, R7, R9, PT ;  /* 0x000000090700720c */ /* 0x000fda0003f24270 */
[----:B------:R-:W-:Y:S05]  /*24ad0*/  @!P1 BRA `(.L_x_691) ;  /* 0x0000001800209947 */ /* 0x000fea0003800000 */
[----:B------:R-:W-:Y:S01]  /*24ae0*/  UMOV UR4, 0xffffffff ;  /* 0xffffffff00047882 */ /* 0x000fe20000000000 */
[----:B------:R-:W-:Y:S02]  /*24af0*/  SEL R0, R12, RZ, !P0 ;  /* 0x000000ff0c007207 */ /* 0x000fe40004000000 */
[----:B------:R-:W-:Y:S05]  /*24b00*/  BRA.DIV UR4, `(.L_x_692) ;  /* 0x00000082041c7947 */ /* 0x000fea000b800000 */
[----:B------:R-:W0:Y:S02]  /*24b10*/  S2R R2, SR_TID.X ;  /* 0x0000000000027919 */ /* 0x000e240000002100 */
[----:B0-----:R-:W-:-:S04]  /*24b20*/  SHF.R.U32.HI R2, RZ, 0x5, R2 ;  /* 0x00000005ff027819 */ /* 0x001fc80000011602 */
[----:B------:R-:W-:-:S05]  /*24b30*/  LOP3.LUT R2, R2, 0x3, RZ, 0xc0, !PT ;  /* 0x0000000302027812 */ /* 0x000fca00078ec0ff */
[----:B------:R0:W1:Y:S02]  /*24b40*/  SHFL.IDX PT, R14, R2, RZ, 0x1f ;  /* 0x00001fff020e7589 */ /* 0x00006400000e0000 */
.L_x_878:
[----:B-1----:R-:W-:Y:S02]  /*24b50*/  ISETP.NE.AND P0, PT, R14, RZ, PT ;  /* 0x000000ff0e00720c */ /* 0x002fe40003f05270 */
[----:B------:R-:W-:-:S11]  /*24b60*/  PLOP3.LUT P2, PT, PT, PT, PT, 0x8, 0x0 ;  /* 0x000000000000781c */ /* 0x000fd60003f4e170 */
[----:B------:R-:W-:Y:S05]  /*24b70*/  @P0 BRA `(.L_x_693) ;  /* 0x00000000000c0947 */ /* 0x000fea0003800000 */
[----:B------:R-:W-:-:S03]  /*24b80*/  UMOV UR4, 0xffffffff ;  /* 0xffffffff00047882 */ /* 0x000fc60000000000 */
[----:B------:R-:W-:Y:S05]  /*24b90*/  BRA.DIV UR4, `(.L_x_694) ;  /* 0x00000082042c7947 */ /* 0x000fea000b800000 */
[----:B------:R-:W-:-:S13]  /*24ba0*/  ELECT P2, URZ, PT ;  /* 0x00000000003f782f */ /* 0x000fda0003840000 */
.L_x_693:
[----:B0-----:R-:W2:Y:S01]  /*24bb0*/  LDL R2, [R1+0x64] ;  /* 0x0000640001027983 */ /* 0x001ea20000100800 */
[----:B------:R-:W-:Y:S01]  /*24bc0*/  BSSY B1, `(.L_x_695) ;  /* 0x0000008000017945 */ /* 0x000fe20003800000 */
[----:B--2---:R-:W-:-:S05]  /*24bd0*/  VIADD R2, R2, 0x1 ;  /* 0x0000000102027836 */ /* 0x004fca0000000000 */
[----:B------:R-:W-:-:S04]  /*24be0*/  LEA.HI R3, R2, R2, RZ, 0x1 ;  /* 0x0000000202037211 */ /* 0x000fc800078f08ff */
[----:B------:R-:W-:-:S05]  /*24bf0*/  LOP3.LUT R3, R3, 0xfffffffe, RZ, 0xc0, !PT ;  /* 0xfffffffe03037812 */ /* 0x000fca00078ec0ff */
[----:B------:R-:W-:-:S05]  /*24c00*/  IMAD.IADD R2, R2, 0x1, -R3 ;  /* 0x0000000102027824 */ /* 0x000fca00078e0a03 */
[----:B------:R-:W-:-:S04]  /*24c10*/  SHF.L.U32 R2, R2, 0x1f, RZ ;  /* 0x0000001f02027819 */ /* 0x000fc800000006ff */
[----:B------:R-:W0:Y:S02]  /*24c20*/  SYNCS.PHASECHK.TRANS64.TRYWAIT P0, [R18+URZ+0x38820], R2 ;  /* 0x03882002120075a7 */ /* 0x000e24000800017f */
[----:B0-----:R-:W-:Y:S05]  /*24c30*/  @!P0 BRA `(.L_x_696) ;  /* 0x0000008000288947 */ /* 0x001fea0003800000 */
.L_x_881:
[----:B------:R-:W-:Y:S05]  /*24c40*/  BSYNC B1 ;  /* 0x0000000000017941 */ /* 0x000fea0003800000 */
.L_x_695:
[----:B------:R-:W-:Y:S04]  /*24c50*/  BSSY B1, `(.L_x_697) ;  /* 0x00000ab000017945 */ /* 0x000fe80003800000 */
[----:B------:R-:W-:Y:S05]  /*24c60*/  @!P2 BRA `(.L_x_698) ;  /* 0x0000000800a4a947 */ /* 0x000fea0003800000 */
[----:B------:R-:W2:Y:S04]  /*24c70*/  LDL R5, [R1+0x20] ;  /* 0x0000200001057983 */ /* 0x000ea80000100800 */
[----:B------:R-:W3:Y:S01]  /*24c80*/  LDL R4, [R1+0x24] ;  /* 0x0000240001047983 */ /* 0x000ee20000100800 */
[----:B------:R-:W-:Y:S01]  /*24c90*/  BSSY B2, `(.L_x_699) ;  /* 0x0000008000027945 */ /* 0x000fe20003800000 */
[----:B------:R-:W1:Y:S02]  /*24ca0*/  S2R R3, SR_TID.X ;  /* 0x0000000000037919 */ /* 0x000e640000002100 */
[----:B-1----:R-:W-:-:S04]  /*24cb0*/  LOP3.LUT R3, R3, 0x7f, RZ, 0xc0, !PT ;  /* 0x0000007f03037812 */ /* 0x002fc800078ec0ff */
[----:B------:R-:W-:Y:S01]  /*24cc0*/  ISETP.NE.AND P4, PT, R3, RZ, PT ;  /* 0x000000ff0300720c */ /* 0x000fe20003f85270 */
[----:B--2---:R-:W-:Y:S01]  /*24cd0*/  IMAD R6, R5, 0x8, R18 ;  /* 0x0000000805067824 */ /* 0x004fe200078e0212 */
[----:B---3--:R-:W-:-:S04]  /*24ce0*/  SHF.L.U32 R8, R4, 0x1f, RZ ;  /* 0x0000001f04087819 */ /* 0x008fc800000006ff */
[----:B------:R-:W1:Y:S02]  /*24cf0*/  SYNCS.PHASECHK.TRANS64.TRYWAIT P0, [R6+URZ+0x388a0], R8 ;  /* 0x0388a008060075a7 */ /* 0x000e64000800017f */
[----:B-1----:R-:W-:Y:S05]  /*24d00*/  @!P0 BRA `(.L_x_700) ;  /* 0x0000008000088947 */ /* 0x002fea0003800000 */
.L_x_882:
[----:B------:R-:W-:Y:S05]  /*24d10*/  BSYNC B2 ;  /* 0x0000000000027941 */ /* 0x000fea0003800000 */
.L_x_699:
[----:B------:R-:W-:Y:S04]  /*24d20*/  BSSY B2, `(.L_x_701) ;  /* 0x0000008000027945 */ /* 0x000fe80003800000 */
[----:B------:R-:W-:Y:S05]  /*24d30*/  @P4 BRA `(.L_x_702) ;  /* 0x0000000000184947 */ /* 0x000fea0003800000 */
[----:B0-----:R-:W2:Y:S02]  /*24d40*/  LDL R2, [R1+0x10] ;  /* 0x0000100001027983 */ /* 0x001ea40000100800 */
[----:B--2---:R-:W-:Y:S01]  /*24d50*/  LOP3.LUT P0, RZ, R2, 0x1, RZ, 0xc0, !PT ;  /* 0x0000000102ff7812 */ /* 0x004fe2000780c0ff */
[----:B------:R-:W-:-:S04]  /*24d60*/  IMAD.MOV.U32 R2, RZ, RZ, 0xa000 ;  /* 0x0000a000ff027424 */ /* 0x000fc800078e00ff */
[----:B------:R2:W-:Y:S08]  /*24d70*/  SYNCS.ARRIVE.TRANS64 RZ, [R6+URZ+0x38890], R2 ;  /* 0x0388900206ff79a7 */ /* 0x0005f0000800003f */
[----:B------:R-:W-:Y:S05]  /*24d80*/  @!P0 BRA `(.L_x_702) ;  /* 0x0000000000048947 */ /* 0x000fea0003800000 */
[----:B------:R-:W-:Y:S01]  /*24d90*/  BPT.TRAP 0x1 ;  /* 0x000000040000795c */ /* 0x000fe20000300000 */
.L_x_702:
[----:B------:R-:W-:Y:S05]  /*24da0*/  BSYNC B2 ;  /* 0x0000000000027941 */ /* 0x000fea0003800000 */
.L_x_701:
[----:B0-2---:R-:W2:Y:S01]  /*24db0*/  LDL R2, [R1+0x20] ;  /* 0x0000200001027983 */ /* 0x005ea20000100800 */
[----:B------:R-:W-:Y:S01]  /*24dc0*/  IMAD.MOV.U32 R11, RZ, RZ, RZ ;  /* 0x000000ffff0b7224 */ /* 0x000fe200078e00ff */
[----:B------:R-:W-:Y:S01]  /*24dd0*/  UIADD3 UR4, UP0, UR38, 0x570, URZ ;  /* 0x0000057026047890 */ /* 0x000fe2000ff1e03f */
[----:B------:R-:W-:Y:S01]  /*24de0*/  IMAD R3, R7, 0x50, R10 ;  /* 0x0000005007037824 */ /* 0x000fe200078e020a */
[----:B------:R-:W-:Y:S01]  /*24df0*/  PLOP3.LUT P0, PT, PT, PT, PT, 0x80, 0x0 ;  /* 0x000000000000781c */ /* 0x000fe20003f0f070 */
[----:B------:R-:W-:Y:S01]  /*24e00*/  UMOV UR6, 0x0 ;  /* 0x0000000000067882 */ /* 0x000fe20000000000 */
[----:B------:R-:W-:Y:S01]  /*24e10*/  R2UR UR10, R11 ;  /* 0x000000000b0a72ca */ /* 0x000fe200000e0000 */
[----:B------:R-:W-:Y:S01]  /*24e20*/  VIADD R3, R3, 0xffffffb0 ;  /* 0xffffffb003037836 */ /* 0x000fe20000000000 */
[----:B------:R-:W-:Y:S01]  /*24e30*/  UMOV UR7, 0x12f00000 ;  /* 0x12f0000000077882 */ /* 0x000fe20000000000 */
[----:B------:R-:W-:Y:S01]  /*24e40*/  UIADD3.X UR5, URZ, UR39, URZ, UP0, !UPT ;  /* 0x000000273f057290 */ /* 0x000fe200087fe43f */
[----:B--2---:R-:W-:-:S02]  /*24e50*/  IMAD R5, R2, 0xa000, R18 ;  /* 0x0000a00002057824 */ /* 0x004fc400078e0212 */
[----:B------:R-:W-:Y:S02]  /*24e60*/  VIADD R2, R6, 0x38890 ;  /* 0x0003889006027836 */ /* 0x000fe40000000000 */
[----:B------:R-:W-:-:S07]  /*24e70*/  VIADD R4, R5, 0x24400 ;  /* 0x0002440005047836 */ /* 0x000fce0000000000 */
.L_x_703:
        /* <DEDUP_REMOVED lines=16> */
.L_x_704:
        /* <DEDUP_REMOVED lines=16> */
.L_x_705:
        /* <DEDUP_REMOVED lines=16> */
.L_x_706:
        /* <DEDUP_REMOVED lines=10> */
[----:B------:R-:W0:Y:S01]  /*25220*/  SYNCS.PHASECHK.TRANS64.TRYWAIT P0, [R6+URZ+0x388c0], R8 ;  /* 0x0388c008060075a7 */ /* 0x000e22000800017f */
[----:B------:R-:W-:Y:S04]  /*25230*/  BSSY B2, `(.L_x_707) ;  /* 0x0000002000027945 */ /* 0x000fe80003800000 */
[----:B0-----:R-:W-:Y:S05]  /*25240*/  @!P0 BRA `(.L_x_708) ;  /* 0x0000007800cc8947 */ /* 0x001fea0003800000 */
.L_x_883:
[----:B------:R-:W-:Y:S05]  /*25250*/  BSYNC B2 ;  /* 0x0000000000027941 */ /* 0x000fea0003800000 */
.L_x_707:
[----:B------:R-:W-:Y:S01]  /*25260*/  BSSY B2, `(.L_x_709) ;  /* 0x000000a000027945 */ /* 0x000fe20003800000 */
[----:B------:R-:W-:Y:S02]  /*25270*/  IMAD.MOV.U32 R12, RZ, RZ, 0x0 ;  /* 0x00000000ff0c7424 */ /* 0x000fe400078e00ff */
[----:B------:R-:W-:Y:S01]  /*25280*/  IMAD.MOV.U32 R13, RZ, RZ, 0x12f00000 ;  /* 0x12f00000ff0d7424 */ /* 0x000fe200078e00ff */
[----:B------:R-:W-:Y:S06]  /*25290*/  @P4 BRA `(.L_x_710) ;  /* 0x0000000000184947 */ /* 0x000fec0003800000 */
[----:B------:R-:W2:Y:S02]  /*252a0*/  LDL R2, [R1+0x10] ;  /* 0x0000100001027983 */ /* 0x000ea40000100800 */
[----:B--2---:R-:W-:Y:S01]  /*252b0*/  LOP3.LUT P0, RZ, R2, 0x1, RZ, 0xc0, !PT ;  /* 0x0000000102ff7812 */ /* 0x004fe2000780c0ff */
[----:B------:R-:W-:-:S04]  /*252c0*/  IMAD.MOV.U32 R2, RZ, RZ, 0xa000 ;  /* 0x0000a000ff027424 */ /* 0x000fc800078e00ff */
[----:B------:R2:W-:Y:S08]  /*252d0*/  SYNCS.ARRIVE.TRANS64 RZ, [R6+URZ+0x388b0], R2 ;  /* 0x0388b00206ff79a7 */ /* 0x0005f0000800003f */
[----:B------:R-:W-:Y:S05]  /*252e0*/  @!P0 BRA `(.L_x_710) ;  /* 0x0000000000048947 */ /* 0x000fea0003800000 */
[----:B------:R-:W-:Y:S01]  /*252f0*/  BPT.TRAP 0x1 ;  /* 0x000000040000795c */ /* 0x000fe20000300000 */
.L_x_710:
[----:B------:R-:W-:Y:S05]  /*25300*/  BSYNC B2 ;  /* 0x0000000000027941 */ /* 0x000fea0003800000 */
.L_x_709:
[----:B------:R-:W-:Y:S01]  /*25310*/  R2UR UR10, R11 ;  /* 0x000000000b0a72ca */ /* 0x000fe200000e0000 */
[----:B------:R-:W-:Y:S01]  /*25320*/  UIADD3 UR4, UP0, UR38, 0x670, URZ ;  /* 0x0000067026047890 */ /* 0x000fe2000ff1e03f */
[----:B------:R-:W-:Y:S01]  /*25330*/  R2UR UR6, R12 ;  /* 0x000000000c0672ca */ /* 0x000fe200000e0000 */
[----:B--2---:R-:W-:Y:S01]  /*25340*/  VIADD R2, R6, 0x388b0 ;  /* 0x000388b006027836 */ /* 0x004fe20000000000 */
[----:B------:R-:W-:Y:S01]  /*25350*/  R2UR UR7, R13 ;  /* 0x000000000d0772ca */ /* 0x000fe200000e0000 */
[----:B------:R-:W-:Y:S01]  /*25360*/  VIADD R4, R5, 0x400 ;  /* 0x0000040005047836 */ /* 0x000fe20000000000 */
[----:B------:R-:W-:Y:S01]  /*25370*/  PLOP3.LUT P0, PT, PT, PT, PT, 0x80, 0x0 ;  /* 0x000000000000781c */ /* 0x000fe20003f0f070 */
[----:B------:R-:W-:-:S12]  /*25380*/  UIADD3.X UR5, URZ, UR39, URZ, UP0, !UPT ;  /* 0x000000273f057290 */ /* 0x000fd800087fe43f */
.L_x_711:
        /* <DEDUP_REMOVED lines=10> */
[----:B------:R-:W-:Y:S01]  /*25430*/  R2UR UR10, R20 ;  /* 0x00000000140a72ca */ /* 0x000fe200000e0000 */
[----:B------:R-:W-:Y:S01]  /*25440*/  VIADD R4, R5, 0x2c00 ;  /* 0x00002c0005047836 */ /* 0x000fe20000000000 */
[----:B------:R-:W-:Y:S02]  /*25450*/  R2UR UR6, R12 ;  /* 0x000000000c0672ca */ /* 0x000fe400000e0000 */
[----:B------:R-:W-:Y:S02]  /*25460*/  R2UR UR7, R13 ;  /* 0x000000000d0772ca */ /* 0x000fe400000e0000 */
[----:B------:R-:W-:-:S13]  /*25470*/  PLOP3.LUT P0, PT, PT, PT, PT, 0x80, 0x0 ;  /* 0x000000000000781c */ /* 0x000fda0003f0f070 */
.L_x_712:
        /* <DEDUP_REMOVED lines=15> */
.L_x_713:
        /* <DEDUP_REMOVED lines=15> */
.L_x_714:
        /* <DEDUP_REMOVED lines=10> */
.L_x_698:
[----:B------:R-:W-:Y:S05]  /*25700*/  BSYNC B1 ;  /* 0x0000000000017941 */ /* 0x000fea0003800000 */
.L_x_697:
[----:B01----:R-:W2:Y:S04]  /*25710*/  LDL.LU R6, [R1+0x20] ;  /* 0x0000200001067983 */ /* 0x003ea80000300800 */
[----:B------:R-:W3:Y:S01]  /*25720*/  LDL.LU R4, [R1+0x24] ;  /* 0x0000240001047983 */ /* 0x000ee20000300800 */
[----:B------:R-:W-:Y:S01]  /*25730*/  VIADD R7, R7, 0xfffffffe ;  /* 0xfffffffe07077836 */ /* 0x000fe20000000000 */
[----:B------:R-:W-:Y:S01]  /*25740*/  PLOP3.LUT P5, PT, PT, PT, PT, 0x8, 0x0 ;  /* 0x000000000000781c */ /* 0x000fe20003fae170 */
[----:B--2---:R-:W-:-:S05]  /*25750*/  VIADD R2, R6, 0x1 ;  /* 0x0000000106027836 */ /* 0x004fca0000000000 */
[----:B------:R-:W-:-:S04]  /*25760*/  ISETP.NE.AND P0, PT, R2, 0x2, PT ;  /* 0x000000020200780c */ /* 0x000fc80003f05270 */
[----:B------:R-:W-:Y:S02]  /*25770*/  SEL R3, RZ, 0x1, P0 ;  /* 0x00000001ff037807 */ /* 0x000fe40000000000 */
[----:B------:R-:W-:Y:S02]  /*25780*/  SEL R2, R2, RZ, P0 ;  /* 0x000000ff02027207 */ /* 0x000fe40000000000 */
[----:B---3--:R-:W-:Y:S02]  /*25790*/  LOP3.LUT R4, R4, R3, RZ, 0x3c, !PT ;  /* 0x0000000304047212 */ /* 0x008fe400078e3cff */
[----:B------:R-:W-:-:S03]  /*257a0*/  ISETP.GE.AND P0, PT, R7, R9, PT ;  /* 0x000000090700720c */ /* 0x000fc60003f06270 */
[----:B------:R0:W-:Y:S04]  /*257b0*/  STL [R1+0x24], R4 ;  /* 0x0000240401007387 */ /* 0x0001e80000100800 */
[----:B------:R0:W-:Y:S06]  /*257c0*/  STL [R1+0x20], R2 ;  /* 0x0000200201007387 */ /* 0x0001ec0000100800 */
[----:B------:R-:W-:Y:S05]  /*257d0*/  @!P0 BRA `(.L_x_691) ;  /* 0x0000000800e08947 */ /* 0x000fea0003800000 */
.L_x_733:
[----:B------:R-:W-:Y:S05]  /*257e0*/  YIELD ;  /* 0x0000000000007946 */ /* 0x000fea0003800000 */
[----:B------:R-:W-:Y:S04]  /*257f0*/  BSSY B1, `(.L_x_715) ;  /* 0x00000aa000017945 */ /* 0x000fe80003800000 */
[----:B-1----:R-:W-:Y:S05]  /*25800*/  @!P2 BRA `(.L_x_716) ;  /* 0x0000000800a0a947 */ /* 0x002fea0003800000 */
[----:B------:R-:W2:Y:S04]  /*25810*/  LDL R3, [R1+0x20] ;  /* 0x0000200001037983 */ /* 0x000ea80000100800 */
[----:B0-----:R-:W3:Y:S01]  /*25820*/  LDL R2, [R1+0x24] ;  /* 0x0000240001027983 */ /* 0x001ee20000100800 */
[----:B------:R-:W-:Y:S01]  /*25830*/  BSSY B2, `(.L_x_717) ;  /* 0x0000005000027945 */ /* 0x000fe20003800000 */
[----:B--2---:R-:W-:Y:S01]  /*25840*/  IMAD R6, R3, 0x8, R18 ;  /* 0x0000000803067824 */ /* 0x004fe200078e0212 */
[----:B---3--:R-:W-:-:S04]  /*25850*/  SHF.L.U32 R5, R2, 0x1f, RZ ;  /* 0x0000001f02057819 */ /* 0x008fc800000006ff */
[----:B------:R-:W0:Y:S02]  /*25860*/  SYNCS.PHASECHK.TRANS64.TRYWAIT P0, [R6+URZ+0x388a0], R5 ;  /* 0x0388a005060075a7 */ /* 0x000e24000800017f */
[----:B0-----:R-:W-:Y:S05]  /*25870*/  @!P0 BRA `(.L_x_718) ;  /* 0x0000007400548947 */ /* 0x001fea0003800000 */
.L_x_884:
[----:B------:R-:W-:Y:S05]  /*25880*/  BSYNC B2 ;  /* 0x0000000000027941 */ /* 0x000fea0003800000 */
.L_x_717:
[----:B------:R-:W1:Y:S01]  /*25890*/  S2R R2, SR_TID.X ;  /* 0x0000000000027919 */ /* 0x000e620000002100 */
[----:B------:R-:W-:Y:S01]  /*258a0*/  BSSY B2, `(.L_x_719) ;  /* 0x000000a000027945 */ /* 0x000fe20003800000 */
[----:B-1----:R-:W-:-:S04]  /*258b0*/  LOP3.LUT R2, R2, 0x7f, RZ, 0xc0, !PT ;  /* 0x0000007f02027812 */ /* 0x002fc800078ec0ff */
[----:B------:R-:W-:-:S13]  /*258c0*/  ISETP.NE.AND P1, PT, R2, RZ, PT ;  /* 0x000000ff0200720c */ /* 0x000fda0003f25270 */
[----:B------:R-:W-:Y:S05]  /*258d0*/  @P1 BRA `(.L_x_720) ;  /* 0x0000000000181947 */ /* 0x000fea0003800000 */
[----:B------:R-:W2:Y:S02]  /*258e0*/  LDL R2, [R1+0x10] ;  /* 0x0000100001027983 */ /* 0x000ea40000100800 */
[----:B--2---:R-:W-:Y:S01]  /*258f0*/  LOP3.LUT P0, RZ, R2, 0x1, RZ, 0xc0, !PT ;  /* 0x0000000102ff7812 */ /* 0x004fe2000780c0ff */
[----:B------:R-:W-:-:S04]  /*25900*/  IMAD.MOV.U32 R2, RZ, RZ, 0xa000 ;  /* 0x0000a000ff027424 */ /* 0x000fc800078e00ff */
[----:B------:R1:W-:Y:S08]  /*25910*/  SYNCS.ARRIVE.TRANS64 RZ, [R6+URZ+0x38890], R2 ;  /* 0x0388900206ff79a7 */ /* 0x0003f0000800003f */
[----:B------:R-:W-:Y:S05]  /*25920*/  @!P0 BRA `(.L_x_720) ;  /* 0x0000000000048947 */ /* 0x000fea0003800000 */
[----:B------:R-:W-:Y:S01]  /*25930*/  BPT.TRAP 0x1 ;  /* 0x000000040000795c */ /* 0x000fe20000300000 */
.L_x_720:
[----:B------:R-:W-:Y:S05]  /*25940*/  BSYNC B2 ;  /* 0x0000000000027941 */ /* 0x000fea0003800000 */
.L_x_719:
[----:B-1----:R-:W2:Y:S01]  /*25950*/  LDL R2, [R1+0x20] ;  /* 0x0000200001027983 */ /* 0x002ea20000100800 */
[----:B------:R-:W-:Y:S01]  /*25960*/  IMAD.MOV.U32 R11, RZ, RZ, RZ ;  /* 0x000000ffff0b7224 */ /* 0x000fe200078e00ff */
[----:B------:R-:W-:Y:S01]  /*25970*/  UIADD3 UR4, UP0, UR38, 0x570, URZ ;  /* 0x0000057026047890 */ /* 0x000fe2000ff1e03f */
[----:B------:R-:W-:Y:S01]  /*25980*/  IMAD R3, R7, 0x50, R10 ;  /* 0x0000005007037824 */ /* 0x000fe200078e020a */
[----:B------:R-:W-:Y:S01]  /*25990*/  PLOP3.LUT P0, PT, PT, PT, PT, 0x80, 0x0 ;  /* 0x000000000000781c */ /* 0x000fe20003f0f070 */
[----:B------:R-:W-:Y:S01]  /*259a0*/  UMOV UR6, 0x0 ;  /* 0x0000000000067882 */ /* 0x000fe20000000000 */
[----:B------:R-:W-:Y:S01]  /*259b0*/  R2UR UR10, R11 ;  /* 0x000000000b0a72ca */ /* 0x000fe200000e0000 */
[----:B------:R-:W-:Y:S01]  /*259c0*/  UIADD3.X UR5, URZ, UR39, URZ, UP0, !UPT ;  /* 0x000000273f057290 */ /* 0x000fe200087fe43f */
[----:B------:R-:W-:Y:S01]  /*259d0*/  UMOV UR7, 0x12f00000 ;  /* 0x12f0000000077882 */ /* 0x000fe20000000000 */
[----:B--2---:R-:W-:Y:S02]  /*259e0*/  IMAD R4, R2, 0xa000, R18 ;  /* 0x0000a00002047824 */ /* 0x004fe400078e0212 */
[----:B------:R-:W-:-:S02]  /*259f0*/  VIADD R2, R6, 0x38890 ;  /* 0x0003889006027836 */ /* 0x000fc40000000000 */
[----:B------:R-:W-:-:S08]  /*25a00*/  VIADD R8, R4, 0x24400 ;  /* 0x0002440004087836 */ /* 0x000fd00000000000 */
.L_x_721:
        /* <DEDUP_REMOVED lines=9> */
[----:B-1----:R-:W-:Y:S05]  /*25aa0*/  @P0 BRA.U.ANY `(.L_x_721) ;  /* 0xfffffffd00d80947 */ /* 0x002fea000393ffff */
[----:B------:R-:W-:Y:S01]  /*25ab0*/  IMAD.MOV.U32 R20, RZ, RZ, 0x40 ;  /* 0x00000040ff147424 */ /* 0x000fe200078e00ff */
[----:B------:R-:W-:Y:S01]  /*25ac0*/  PLOP3.LUT P0, PT, PT, PT, PT, 0x80, 0x0 ;  /* 0x000000000000781c */ /* 0x000fe20003f0f070 */
[----:B------:R-:W-:Y:S01]  /*25ad0*/  VIADD R8, R4, 0x26c00 ;  /* 0x00026c0004087836 */ /* 0x000fe20000000000 */
[----:B------:R-:W-:Y:S01]  /*25ae0*/  UMOV UR6, 0x0 ;  /* 0x0000000000067882 */ /* 0x000fe20000000000 */
[----:B------:R-:W-:Y:S01]  /*25af0*/  UMOV UR7, 0x12f00000 ;  /* 0x12f0000000077882 */ /* 0x000fe20000000000 */
[----:B------:R-:W-:-:S15]  /*25b00*/  R2UR UR10, R20 ;  /* 0x00000000140a72ca */ /* 0x000fde00000e0000 */
.L_x_722:
        /* <DEDUP_REMOVED lines=16> */
.L_x_723:
        /* <DEDUP_REMOVED lines=16> */
.L_x_724:
        /* <DEDUP_REMOVED lines=10> */
[----:B------:R-:W1:Y:S01]  /*25db0*/  SYNCS.PHASECHK.TRANS64.TRYWAIT P0, [R6+URZ+0x388c0], R5 ;  /* 0x0388c005060075a7 */ /* 0x000e62000800017f */
[----:B------:R-:W-:Y:S04]  /*25dc0*/  BSSY B2, `(.L_x_725) ;  /* 0x0000002000027945 */ /* 0x000fe80003800000 */
[----:B-1----:R-:W-:Y:S05]  /*25dd0*/  @!P0 BRA `(.L_x_726) ;  /* 0x0000007000108947 */ /* 0x002fea0003800000 */
.L_x_885:
[----:B------:R-:W-:Y:S05]  /*25de0*/  BSYNC B2 ;  /* 0x0000000000027941 */ /* 0x000fea0003800000 */
.L_x_725:
        /* <DEDUP_REMOVED lines=10> */
.L_x_728:
[----:B------:R-:W-:Y:S05]  /*25e90*/  BSYNC B2 ;  /* 0x0000000000027941 */ /* 0x000fea0003800000 */
.L_x_727:
[----:B------:R-:W-:Y:S01]  /*25ea0*/  R2UR UR10, R11 ;  /* 0x000000000b0a72ca */ /* 0x000fe200000e0000 */
[----:B------:R-:W-:Y:S01]  /*25eb0*/  UIADD3 UR4, UP0, UR38, 0x670, URZ ;  /* 0x0000067026047890 */ /* 0x000fe2000ff1e03f */
[----:B------:R-:W-:Y:S01]  /*25ec0*/  R2UR UR6, R12 ;  /* 0x000000000c0672ca */ /* 0x000fe200000e0000 */
[----:B012---:R-:W-:Y:S01]  /*25ed0*/  VIADD R6, R6, 0x388b0 ;  /* 0x000388b006067836 */ /* 0x007fe20000000000 */
[----:B------:R-:W-:Y:S01]  /*25ee0*/  R2UR UR7, R13 ;  /* 0x000000000d0772ca */ /* 0x000fe200000e0000 */
[----:B------:R-:W-:Y:S01]  /*25ef0*/  VIADD R2, R4, 0x400 ;  /* 0x0000040004027836 */ /* 0x000fe20000000000 */
[----:B------:R-:W-:Y:S01]  /*25f00*/  PLOP3.LUT P0, PT, PT, PT, PT, 0x80, 0x0 ;  /* 0x000000000000781c */ /* 0x000fe20003f0f070 */
[----:B------:R-:W-:-:S12]  /*25f10*/  UIADD3.X UR5, URZ, UR39, URZ, UP0, !UPT ;  /* 0x000000273f057290 */ /* 0x000fd800087fe43f */
.L_x_729:
        /* <DEDUP_REMOVED lines=15> */
.L_x_730:
        /* <DEDUP_REMOVED lines=15> */
.L_x_731:
        /* <DEDUP_REMOVED lines=15> */
.L_x_732:
        /* <DEDUP_REMOVED lines=10> */
.L_x_716:
[----:B------:R-:W-:Y:S05]  /*26290*/  BSYNC B1 ;  /* 0x0000000000017941 */ /* 0x000fea0003800000 */
.L_x_715:
[----:B0-----:R-:W2:Y:S04]  /*262a0*/  LDL.LU R2, [R1+0x20] ;  /* 0x0000200001027983 */ /* 0x001ea80000300800 */
[----:B------:R-:W3:Y:S01]  /*262b0*/  LDL.LU R5, [R1+0x24] ;  /* 0x0000240001057983 */ /* 0x000ee20000300800 */
[----:B--2---:R-:W-:-:S05]  /*262c0*/  VIADD R2, R2, 0x1 ;  /* 0x0000000102027836 */ /* 0x004fca0000000000 */
[----:B------:R-:W-:-:S04]  /*262d0*/  ISETP.NE.AND P0, PT, R2, 0x2, PT ;  /* 0x000000020200780c */ /* 0x000fc80003f05270 */
[----:B------:R-:W-:Y:S02]  /*262e0*/  SEL R3, RZ, 0x1, P0 ;  /* 0x00000001ff037807 */ /* 0x000fe40000000000 */
[----:B------:R-:W-:Y:S02]  /*262f0*/  SEL R2, R2, RZ, P0 ;  /* 0x000000ff02027207 */ /* 0x000fe40000000000 */
[----:B---3--:R-:W-:Y:S02]  /*26300*/  LOP3.LUT R5, R5, R3, RZ, 0x3c, !PT ;  /* 0x0000000305057212 */ /* 0x008fe400078e3cff */
[C---:B------:R-:W-:Y:S01]  /*26310*/  ISETP.GT.AND P0, PT, R7.reuse, R9, PT ;  /* 0x000000090700720c */ /* 0x040fe20003f04270 */
[----:B------:R-:W-:Y:S02]  /*26320*/  VIADD R7, R7, 0xffffffff ;  /* 0xffffffff07077836 */ /* 0x000fe40000000000 */
[----:B------:R1:W-:Y:S04]  /*26330*/  STL [R1+0x24], R5 ;  /* 0x0000240501007387 */ /* 0x0003e80000100800 */
[----:B------:R1:W-:Y:S06]  /*26340*/  STL [R1+0x20], R2 ;  /* 0x0000200201007387 */ /* 0x0003ec0000100800 */
[----:B------:R-:W-:Y:S05]  /*26350*/  @P0 BRA `(.L_x_733) ;  /* 0xfffffff400200947 */ /* 0x000fea000383ffff */
.L_x_691:
[----:B------:R-:W-:Y:S05]  /*26360*/  BSYNC B0 ;  /* 0x0000000000007941 */ /* 0x000fea0003800000 */
.L_x_690:
[----:B01----:R-:W2:Y:S04]  /*26370*/  LDL R2, [R1+0x10] ;  /* 0x0000100001027983 */ /* 0x003ea80000100800 */
[----:B------:R0:W5:Y:S01]  /*26380*/  LDL R8, [R1+0x40] ;  /* 0x0000400001087983 */ /* 0x0001620000100800 */
[----:B------:R-:W-:Y:S05]  /*26390*/  @!P5 WARPSYNC.ALL ;  /* 0x000000000000d948 */ /* 0x000fea0003800000 */
[----:B------:R0:W-:Y:S01]  /*263a0*/  STL [R1+0x44], RZ ;  /* 0x000044ff01007387 */ /* 0x0001e20000100800 */
[----:B------:R-:W-:Y:S01]  /*263b0*/  BSSY B0, `(.L_x_734) ;  /* 0x0000021000007945 */ /* 0x000fe20003800000 */
[----:B------:R-:W-:Y:S01]  /*263c0*/  @!P5 BAR.SYNC.DEFER_BLOCKING 0xc, 0x180 ;  /* 0x030600000000db1d */ /* 0x000fe20000010000 */
[----:B--2---:R-:W-:-:S13]  /*263d0*/  LOP3.LUT P0, RZ, R2, 0x4, RZ, 0xc0, !PT ;  /* 0x0000000402ff7812 */ /* 0x004fda000780c0ff */
[----:B0-----:R-:W-:Y:S05]  /*263e0*/  @!P0 BRA `(.L_x_735) ;  /* 0x0000000000748947 */ /* 0x001fea0003800000 */
[----:B------:R-:W-:-:S13]  /*263f0*/  ISETP.NE.AND P0, PT, R17, RZ, PT ;  /* 0x000000ff1100720c */ /* 0x000fda0003f05270 */
[----:B------:R-:W0:Y:S02]  /*26400*/  @!P0 LDC R17, c[0x0][0x9f0] ;  /* 0x00027c00ff118b82 */ /* 0x000e240000000800 */
[----:B0-----:R-:W-:-:S04]  /*26410*/  IABS R0, R17 ;  /* 0x0000001100007213 */ /* 0x001fc80000000000 */
[----:B------:R-:W0:Y:S08]  /*26420*/  I2F.RP R2, R0 ;  /* 0x0000000000027306 */ /* 0x000e300000209400 */
[----:B0-----:R-:W0:Y:S02]  /*26430*/  MUFU.RCP R2, R2 ;  /* 0x0000000200027308 */ /* 0x001e240000001000 */
[----:B0-----:R-:W-:-:S06]  /*26440*/  VIADD R2, R2, 0xffffffe ;  /* 0x0ffffffe02027836 */ /* 0x001fcc0000000000 */
[----:B------:R-:W0:Y:S02]  /*26450*/  F2I.FTZ.U32.TRUNC.NTZ R3, R2 ;  /* 0x0000000200037305 */ /* 0x000e24000021f000 */
[----:B0-----:R-:W-:-:S04]  /*26460*/  IMAD.MOV R2, RZ, RZ, -R3 ;  /* 0x000000ffff027224 */ /* 0x001fc800078e0a03 */
[----:B------:R-:W-:Y:S02]  /*26470*/  IMAD R4, R2, R0, RZ ;  /* 0x0000000002047224 */ /* 0x000fe400078e02ff */
[----:B------:R-:W-:-:S04]  /*26480*/  IMAD.MOV.U32 R2, RZ, RZ, RZ ;  /* 0x000000ffff027224 */ /* 0x000fc800078e00ff */
[----:B------:R-:W-:Y:S01]  /*26490*/  IMAD.HI.U32 R6, R3, R4, R2 ;  /* 0x0000000403067227 */ /* 0x000fe200078e0002 */
[----:B------:R-:W-:Y:S02]  /*264a0*/  IABS R2, R17 ;  /* 0x0000001100027213 */ /* 0x000fe40000000000 */
[----:B-----5:R-:W-:-:S03]  /*264b0*/  IADD3 R4, R8, -0x1, R17 ;  /* 0xffffffff08047810 */ /* 0x020fc60007ffe011 */
        /* <DEDUP_REMOVED lines=15> */
[----:B------:R0:W-:Y:S02]  /*265b0*/  STL [R1+0x44], R2 ;  /* 0x0000440201007387 */ /* 0x0001e40000100800 */
.L_x_735:
[----:B------:R-:W-:Y:S05]  /*265c0*/  BSYNC B0 ;  /* 0x0000000000007941 */ /* 0x000fea0003800000 */
.L_x_734:
[----:B------:R-:W2:Y:S04]  /*265d0*/  LDL R0, [R1+0x44] ;  /* 0x0000440001007983 */ /* 0x000ea80000100800 */
[----:B0-----:R-:W2:Y:S01]  /*265e0*/  LDL R2, [R1+0x60] ;  /* 0x0000600001027983 */ /* 0x001ea20000100800 */
[----:B------:R-:W-:Y:S01]  /*265f0*/  BSSY B7, `(.L_x_736) ;  /* 0x00004d6000077945 */ /* 0x000fe20003800000 */
[----:B--2---:R-:W-:-:S05]  /*26600*/  IMAD R2, R2, R0, RZ ;  /* 0x0000000002027224 */ /* 0x004fca00078e02ff */
[----:B-----5:R-:W-:Y:S01]  /*26610*/  VIADDMNMX R0, R2, R0, R8, PT ;  /* 0x0000000002007246 */ /* 0x020fe20003800108 */
[----:B------:R0:W-:Y:S03]  /*26620*/  STL [R1+0x34], R2 ;  /* 0x0000340201007387 */ /* 0x0001e60000100800 */
[----:B------:R-:W-:Y:S01]  /*26630*/  ISETP.GT.AND P0, PT, R0, R2, PT ;  /* 0x000000020000720c */ /* 0x000fe20003f04270 */
[----:B------:R0:W-:-:S12]  /*26640*/  STL [R1+0x48], R0 ;  /* 0x0000480001007387 */ /* 0x0001d80000100800 */
[----:B0-----:R-:W-:Y:S05]  /*26650*/  @P0 BRA `(.L_x_737) ;  /* 0x00000000004c0947 */ /* 0x001fea0003800000 */
[----:B------:R-:W0:Y:S02]  /*26660*/  S2R R0, SR_TID.X ;  /* 0x0000000000007919 */ /* 0x000e240000002100 */
[----:B0-----:R-:W-:-:S04]  /*26670*/  LOP3.LUT R0, R0, 0x7f, RZ, 0xc0, !PT ;  /* 0x0000007f00007812 */ /* 0x001fc800078ec0ff */
[----:B------:R-:W-:-:S13]  /*26680*/  ISETP.NE.AND P1, PT, R0, RZ, PT ;  /* 0x000000ff0000720c */ /* 0x000fda0003f25270 */
[----:B------:R-:W-:Y:S05]  /*26690*/  @P1 BRA `(.L_x_738) ;  /* 0x0000004c002c1947 */ /* 0x000fea0003800000 */
[----:B------:R-:W0:Y:S01]  /*266a0*/  S2R R3, SR_LANEID ;  /* 0x0000000000037919 */ /* 0x000e220000000000 */
[----:B------:R-:W-:Y:S01]  /*266b0*/  VOTEU.ANY UR4, UPT, PT ;  /* 0x0000000000047886 */ /* 0x000fe200038e0100 */
[----:B------:R-:W1:Y:S01]  /*266c0*/  LDC.64 R4, c[0x0][0xc60] ;  /* 0x00031800ff047b82 */ /* 0x000e620000000a00 */
[----:B------:R-:W0:Y:S01]  /*266d0*/  FLO.U32 R0, UR4 ;  /* 0x0000000400007d00 */ /* 0x000e2200080e0000 */
[----:B------:R-:W-:-:S07]  /*266e0*/  ULDC.64 UR6, c[0x0][0x208] ;  /* 0x0000820000067ab9 */ /* 0x000fce0000000a00 */
[----:B------:R-:W1:Y:S01]  /*266f0*/  POPC R2, UR4 ;  /* 0x0000000400027d09 */ /* 0x000e620008000000 */
[----:B0-----:R-:W-:-:S13]  /*26700*/  ISETP.EQ.U32.AND P0, PT, R0, R3, PT ;  /* 0x000000030000720c */ /* 0x001fda0003f02070 */
[----:B-1----:R-:W2:Y:S01]  /*26710*/  @P0 ATOMG.E.ADD.STRONG.GPU PT, R5, desc[UR6][R4.64], R2 ;  /* 0x00000002040509a8 */ /* 0x002ea200081ee1c6 */
[----:B------:R-:W0:Y:S02]  /*26720*/  S2R R3, SR_LTMASK ;  /* 0x0000000000037919 */ /* 0x000e240000003900 */
[----:B0-----:R-:W-:-:S06]  /*26730*/  LOP3.LUT R3, R3, UR4, RZ, 0xc0, !PT ;  /* 0x0000000403037c12 */ /* 0x001fcc000f8ec0ff */
[----:B------:R-:W0:Y:S01]  /*26740*/  POPC R3, R3 ;  /* 0x0000000300037309 */ /* 0x000e220000000000 */
[----:B--2---:R-:W0:Y:S02]  /*26750*/  SHFL.IDX PT, R0, R5, R0, 0x1f ;  /* 0x00001f0005007589 */ /* 0x004e2400000e0000 */
[----:B0-----:R-:W-:-:S05]  /*26760*/  IADD3 R0, R0, UR36, R3 ;  /* 0x0000002400007c10 */ /* 0x001fca000fffe003 */
[----:B------:R0:W-:Y:S01]  /*26770*/  STL [R1], R0 ;  /* 0x0000000001007387 */ /* 0x0001e20000100800 */
[----:B------:R-:W-:Y:S05]  /*26780*/  BRA `(.L_x_738) ;  /* 0x0000004800f07947 */ /* 0x000fea0003800000 */
.L_x_737:
        /* <DEDUP_REMOVED lines=20> */
.L_x_740:
[----:B------:R-:W-:Y:S05]  /*268d0*/  BSYNC B6 ;  /* 0x0000000000067941 */ /* 0x000fea0003800000 */
.L_x_739:
        /* <DEDUP_REMOVED lines=8> */
[----:B------:R0:W1:Y:S01]  /*26960*/  LDC.64 R2, c[0x4][R17] ;  /* 0x0100000011027b82 */ /* 0x0000620000000a00 */
[----:B------:R-:W-:Y:S02]  /*26970*/  IMAD.U32 R4, RZ, RZ, UR6 ;  /* 0x00000006ff047e24 */ /* 0x000fe4000f8e00ff */
[----:B------:R-:W-:Y:S02]  /*26980*/  IMAD.U32 R5, RZ, RZ, UR7 ;  /* 0x00000007ff057e24 */ /* 0x000fe4000f8e00ff */
[----:B------:R-:W-:Y:S02]  /*26990*/  IMAD.U32 R6, RZ, RZ, UR8 ;  /* 0x00000008ff067e24 */ /* 0x000fe4000f8e00ff */
[----:B------:R-:W-:-:S02]  /*269a0*/  IMAD.U32 R7, RZ, RZ, UR9 ;  /* 0x00000009ff077e24 */ /* 0x000fc4000f8e00ff */
[----:B------:R-:W-:Y:S02]  /*269b0*/  IMAD.U32 R10, RZ, RZ, UR4 ;  /* 0x00000004ff0a7e24 */ /* 0x000fe4000f8e00ff */
[----:B------:R-:W-:Y:S02]  /*269c0*/  IMAD.U32 R11, RZ, RZ, UR5 ;  /* 0x00000005ff0b7e24 */ /* 0x000fe4000f8e00ff */
[----:B------:R-:W-:Y:S02]  /*269d0*/  IMAD.MOV.U32 R8, RZ, RZ, 0x70 ;  /* 0x00000070ff087424 */ /* 0x000fe400078e00ff */
[----:B------:R-:W-:Y:S02]  /*269e0*/  IMAD.MOV.U32 R12, RZ, RZ, 0x1 ;  /* 0x00000001ff0c7424 */ /* 0x000fe400078e00ff */
[----:B0-----:R-:W-:-:S07]  /*269f0*/  IMAD.MOV.U32 R13, RZ, RZ, RZ ;  /* 0x000000ffff0d7224 */ /* 0x001fce00078e00ff */
[----:B------:R-:W-:-:S07]  /*26a00*/  LEPC R20, `(.L_x_743) ;  /* 0x000000001014794e */ /* 0x000fce0000000000 */
[----:B-1----:R-:W-:Y:S05]  /*26a10*/  CALL.ABS.NOINC R2 ;  /* 0x0000000002007343 */ /* 0x002fea0003c00000 */
.L_x_743:
[----:B------:R0:W1:Y:S01]  /*26a20*/  LDC.64 R2, c[0x4][R17] ;  /* 0x0100000011027b82 */ /* 0x0000620000000a00 */
[----:B------:R-:W-:Y:S01]  /*26a30*/  ULDC.64 UR4, c[0x4][0x1b8] ;  /* 0x01006e0000047ab9 */ /* 0x000fe20000000a00 */
[----:B------:R-:W-:Y:S01]  /*26a40*/  ULDC.64 UR6, c[0x4][0x1c0] ;  /* 0x0100700000067ab9 */ /* 0x000fe20000000a00 */
[----:B------:R-:W-:Y:S01]  /*26a50*/  ULDC.64 UR8, c[0x4][0x128] ;  /* 0x01004a0000087ab9 */ /* 0x000fe20000000a00 */
        /* <DEDUP_REMOVED lines=11> */
.L_x_742:
[----:B------:R-:W-:Y:S05]  /*26b10*/  BSYNC B6 ;  /* 0x0000000000067941 */ /* 0x000fea0003800000 */
.L_x_741:
[----:B------:R-:W2:Y:S01]  /*26b20*/  LDL.LU R2, [R1+0x28] ;  /* 0x0000280001027983 */ /* 0x000ea20000300800 */
[----:B------:R-:W-:-:S03]  /*26b30*/  ULDC.64 UR4, c[0x0][0x9f8] ;  /* 0x00027e0000047ab9 */ /* 0x000fc60000000a00 */
[----:B------:R-:W3:Y:S04]  /*26b40*/  LDL.LU R0, [R1+0x3c] ;  /* 0x00003c0001007983 */ /* 0x000ee80000300800 */
[----:B------:R-:W4:Y:S01]  /*26b50*/  LDL R7, [R1+0x14] ;  /* 0x0000140001077983 */ /* 0x000f220000100800 */
[----:B------:R-:W-:Y:S01]  /*26b60*/  ISETP.NE.U32.AND P0, PT, RZ, UR4, PT ;  /* 0x00000004ff007c0c */ /* 0x000fe2000bf05070 */
[----:B------:R-:W-:Y:S02]  /*26b70*/  ULDC.64 UR6, c[0x0][0x208] ;  /* 0x0000820000067ab9 */ /* 0x000fe40000000a00 */
[----:B------:R-:W5:Y:S01]  /*26b80*/  LDL R17, [R1+0x48] ;  /* 0x0000480001117983 */ /* 0x000f620000100800 */
[----:B------:R-:W-:-:S13]  /*26b90*/  ISETP.NE.AND.EX P0, PT, RZ, UR5, PT, P0 ;  /* 0x00000005ff007c0c */ /* 0x000fda000bf05300 */
[----:B--2---:R-:W-:-:S04]  /*26ba0*/  @P0 IADD3 R2, P1, R2, UR4, RZ ;  /* 0x0000000402020c10 */ /* 0x004fc8000ff3e0ff */
[----:B---3--:R-:W-:Y:S01]  /*26bb0*/  @P0 IADD3.X R3, R0, UR5, RZ, P1, !PT ;  /* 0x0000000500030c10 */ /* 0x008fe20008ffe4ff */
[----:B------:R-:W-:-:S04]  /*26bc0*/  ULDC.64 UR4, c[0x0][0xa08] ;  /* 0x0002820000047ab9 */ /* 0x000fc80000000a00 */
[----:B----4-:R0:W2:Y:S02]  /*26bd0*/  @P0 LDG.E R7, desc[UR6][R2.64] ;  /* 0x0000000602070981 */ /* 0x0100a4000c1e1900 */
[----:B0-----:R-:W0:Y:S01]  /*26be0*/  LDC.64 R2, c[0x0][0x418] ;  /* 0x00010600ff027b82 */ /* 0x001e220000000a00 */
[----:B-----5:R-:W-:Y:S01]  /*26bf0*/  VIADD R0, R17, 0xffffffff ;  /* 0xffffffff11007836 */ /* 0x020fe20000000000 */
[----:B--2---:R-:W-:Y:S01]  /*26c00*/  SHF.R.S32.HI R8, RZ, 0x1f, R7 ;  /* 0x0000001fff087819 */ /* 0x004fe20000011407 */
[----:B------:R1:W-:Y:S04]  /*26c10*/  @P0 STL [R1+0x14], R7 ;  /* 0x0000140701000387 */ /* 0x0003e80000100800 */
[----:B------:R1:W-:Y:S01]  /*26c20*/  STL [R1+0x28], R8 ;  /* 0x0000280801007387 */ /* 0x0003e20000100800 */
[----:B0-----:R-:W-:Y:S01]  /*26c30*/  LOP3.LUT P0, RZ, R2, UR4, RZ, 0xfc, !PT ;  /* 0x0000000402ff7c12 */ /* 0x001fe2000f80fcff */
[----:B------:R-:W-:-:S03]  /*26c40*/  UMOV UR4, 0xffffffff ;  /* 0xffffffff00047882 */ /* 0x000fc60000000000 */
[----:B------:R-:W-:-:S04]  /*26c50*/  LOP3.LUT P0, RZ, R3, UR5, RZ, 0xfc, P0 ;  /* 0x0000000503ff7c12 */ /* 0x000fc8000800fcff */
[----:B------:R-:W-:Y:S01]  /*26c60*/  SEL R17, R7, RZ, !P0 ;  /* 0x000000ff07117207 */ /* 0x000fe20004000000 */
[----:B-1----:R-:W-:Y:S08]  /*26c70*/  BRA.DIV UR4, `(.L_x_744) ;  /* 0x00000062047c7947 */ /* 0x002ff0000b800000 */
[----:B------:R-:W0:Y:S02]  /*26c80*/  S2R R4, SR_TID.X ;  /* 0x0000000000047919 */ /* 0x000e240000002100 */
[----:B0-----:R-:W-:-:S04]  /*26c90*/  SHF.R.U32.HI R4, RZ, 0x5, R4 ;  /* 0x00000005ff047819 */ /* 0x001fc80000011604 */
[----:B------:R-:W-:-:S05]  /*26ca0*/  LOP3.LUT R4, R4, 0x3, RZ, 0xc0, !PT ;  /* 0x0000000304047812 */ /* 0x000fca00078ec0ff */
[----:B------:R0:W1:Y:S02]  /*26cb0*/  SHFL.IDX PT, R14, R4, RZ, 0x1f ;  /* 0x00001fff040e7589 */ /* 0x00006400000e0000 */
.L_x_888:
[----:B0-----:R-:W2:Y:S01]  /*26cc0*/  LDL.LU R4, [R1+0x10] ;  /* 0x0000100001047983 */ /* 0x001ea20000300800 */
[----:B------:R-:W-:Y:S02]  /*26cd0*/  PLOP3.LUT P1, PT, PT, PT, PT, 0x8, 0x0 ;  /* 0x000000000000781c */ /* 0x000fe40003f2e170 */
[----:B-1----:R-:W-:Y:S01]  /*26ce0*/  ISETP.NE.AND P0, PT, R14, RZ, PT ;  /* 0x000000ff0e00720c */ /* 0x002fe20003f05270 */
[----:B------:R0:W-:Y:S01]  /*26cf0*/  STL [R1+0x8], R0 ;  /* 0x0000080001007387 */ /* 0x0001e20000100800 */
[----:B--2---:R-:W-:-:S09]  /*26d00*/  LOP3.LUT R4, R4, 0xfffffffb, RZ, 0xc0, !PT ;  /* 0xfffffffb04047812 */ /* 0x004fd200078ec0ff */
[----:B------:R-:W-:-:S05]  /*26d10*/  @P1 LOP3.LUT R4, R4, 0x4, RZ, 0xfc, !PT ;  /* 0x0000000404041812 */ /* 0x000fca00078efcff */
[----:B------:R0:W-:Y:S01]  /*26d20*/  STL [R1+0x10], R4 ;  /* 0x0000100401007387 */ /* 0x0001e20000100800 */
[----:B------:R-:W-:Y:S05]  /*26d30*/  @P0 BRA `(.L_x_745) ;  /* 0x0000000400440947 */ /* 0x000fea0003800000 */
[----:B------:R-:W-:-:S03]  /*26d40*/  UMOV UR4, 0xffffffff ;  /* 0xffffffff00047882 */ /* 0x000fc60000000000 */
[----:B------:R-:W-:Y:S05]  /*26d50*/  BRA.DIV UR4, `(.L_x_746) ;  /* 0x0000006204787947 */ /* 0x000fea000b800000 */
[----:B------:R-:W-:-:S13]  /*26d60*/  ELECT P6, URZ, PT ;  /* 0x00000000003f782f */ /* 0x000fda00038c0000 */
.L_x_891:
[----:B------:R-:W-:Y:S05]  /*26d70*/  @!P6 BRA `(.L_x_745) ;  /* 0x000000040034e947 */ /* 0x000fea0003800000 */
[----:B------:R-:W-:-:S04]  /*26d80*/  ISETP.NE.U32.AND P0, PT, R2, RZ, PT ;  /* 0x000000ff0200720c */ /* 0x000fc80003f05070 */
[----:B------:R-:W-:-:S13]  /*26d90*/  ISETP.NE.AND.EX P0, PT, R3, RZ, PT, P0 ;  /* 0x000000ff0300720c */ /* 0x000fda0003f05300 */
[----:B------:R-:W-:Y:S05]  /*26da0*/  @!P0 BRA `(.L_x_747) ;  /* 0x0000000000548947 */ /* 0x000fea0003800000 */
[----:B------:R-:W1:Y:S01]  /*26db0*/  LDC R6, c[0x0][0x43c] ;  /* 0x00010f00ff067b82 */ /* 0x000e620000000800 */
[----:B------:R-:W-:Y:S01]  /*26dc0*/  IMAD.MOV.U32 R9, RZ, RZ, R0 ;  /* 0x000000ffff097224 */ /* 0x000fe200078e0000 */
[----:B------:R-:W-:Y:S01]  /*26dd0*/  ULDC.64 UR4, c[0x0][0x428] ;  /* 0x00010a0000047ab9 */ /* 0x000fe20000000a00 */
[----:B------:R-:W-:Y:S02]  /*26de0*/  ULDC.64 UR6, c[0x0][0x208] ;  /* 0x0000820000067ab9 */ /* 0x000fe40000000a00 */
[----:B0-----:R-:W-:Y:S01]  /*26df0*/  IMAD.MOV.U32 R0, RZ, RZ, R9 ;  /* 0x000000ffff007224 */ /* 0x001fe200078e0009 */
[----:B-1----:R-:W-:-:S13]  /*26e00*/  ISETP.NE.AND P0, PT, R6, 0x1, PT ;  /* 0x000000010600780c */ /* 0x002fda0003f05270 */
[----:B------:R-:W0:Y:S02]  /*26e10*/  @P0 LDC.64 R4, c[0x0][0x440] ;  /* 0x00011000ff040b82 */ /* 0x000e240000000a00 */
[----:B0-----:R-:W-:-:S05]  /*26e20*/  @P0 IMAD.HI.U32 R4, R9, R4, RZ ;  /* 0x0000000409040227 */ /* 0x001fca00078e00ff */
        /* <DEDUP_REMOVED lines=13> */
.L_x_747:
[----:B-1----:R-:W2:Y:S01]  /*26f00*/  LDL R2, [R1+0x18] ;  /* 0x0000180001027983 */ /* 0x002ea20000100800 */
[----:B0-----:R-:W-:Y:S01]  /*26f10*/  IMAD R0, R19, 0x8, R18 ;  /* 0x0000000813007824 */ /* 0x001fe200078e0212 */
[----:B--2---:R-:W-:-:S04]  /*26f20*/  SHF.L.U32 R2, R2, 0x1f, RZ ;  /* 0x0000001f02027819 */ /* 0x004fc800000006ff */
[----:B------:R-:W0:Y:S02]  /*26f30*/  SYNCS.PHASECHK.TRANS64.TRYWAIT P0, [R0+URZ+0x38840], R2 ;  /* 0x03884002000075a7 */ /* 0x000e24000800017f */
[----:B0-----:R-:W-:Y:S05]  /*26f40*/  @!P0 BRA `(.L_x_748) ;  /* 0x00000060001c8947 */ /* 0x001fea0003800000 */
.L_x_892:
[----:B------:R1:W5:Y:S01]  /*26f50*/  LDL R3, [R1+0x10] ;  /* 0x0000100001037983 */ /* 0x0003620000100800 */
[----:B------:R-:W2:Y:S02]  /*26f60*/  S2R R4, SR_TID.X ;  /* 0x0000000000047919 */ /* 0x000ea40000002100 */
[----:B--2---:R-:W-:-:S04]  /*26f70*/  LOP3.LUT R4, R4, 0x7f, RZ, 0xc0, !PT ;  /* 0x0000007f04047812 */ /* 0x004fc800078ec0ff */
[----:B------:R-:W-:-:S13]  /*26f80*/  ISETP.NE.AND P0, PT, R4, RZ, PT ;  /* 0x000000ff0400720c */ /* 0x000fda0003f05270 */
[----:B-1----:R-:W-:Y:S05]  /*26f90*/  @P0 BRA `(.L_x_749) ;  /* 0x0000000000140947 */ /* 0x002fea0003800000 */
[----:B-----5:R-:W-:Y:S01]  /*26fa0*/  LOP3.LUT P1, RZ, R3, 0x1, RZ, 0xc0, !PT ;  /* 0x0000000103ff7812 */ /* 0x020fe2000782c0ff */
[----:B0-----:R-:W-:-:S04]  /*26fb0*/  IMAD.MOV.U32 R2, RZ, RZ, 0xa000 ;  /* 0x0000a000ff027424 */ /* 0x001fc800078e00ff */
[----:B------:R1:W-:Y:S08]  /*26fc0*/  SYNCS.ARRIVE.TRANS64 RZ, [R0+URZ+0x38830], R2 ;  /* 0x0388300200ff79a7 */ /* 0x0003f0000800003f */
[----:B------:R-:W-:Y:S05]  /*26fd0*/  @!P1 BRA `(.L_x_749) ;  /* 0x0000000000049947 */ /* 0x000fea0003800000 */
[----:B------:R-:W-:Y:S01]  /*26fe0*/  BPT.TRAP 0x1 ;  /* 0x000000040000795c */ /* 0x000fe20000300000 */
.L_x_749:
[----:B------:R-:W2:Y:S04]  /*26ff0*/  LDL R4, [R1+0x8] ;  /* 0x0000080001047983 */ /* 0x000ea80000100800 */
[----:B01----:R-:W3:Y:S01]  /*27000*/  LDL R2, [R1+0x1c] ;  /* 0x00001c0001027983 */ /* 0x003ee20000100800 */
        /* <DEDUP_REMOVED lines=9> */
[----:B------:R-:W-:Y:S01]  /*270a0*/  PLOP3.LUT P0, PT, PT, PT, PT, 0x80, 0x0 ;  /* 0x000000000000781c */ /* 0x000fe20003f0f070 */
[----:B------:R-:W-:Y:S01]  /*270b0*/  UMOV UR17, 0x40 ;  /* 0x0000004000117882 */ /* 0x000fe20000000000 */
[----:B------:R-:W-:-:S02]  /*270c0*/  LOP3.LUT R3, R3, 0xfffffffb, RZ, 0xc0, !PT ;  /* 0xfffffffb03037812 */ /* 0x000fc400078ec0ff */
[----:B------:R-:W-:-:S07]  /*270d0*/  UIADD3 UR9, UR9, 0x38830, URZ ;  /* 0x0003883009097890 */ /* 0x000fce000fffe03f */
[----:B------:R-:W-:Y:S02]  /*270e0*/  UIADD3 UR8, UR14, 0x24400, URZ ;  /* 0x000244000e087890 */ /* 0x000fe4000fffe03f */
[----:B------:R-:W-:Y:S01]  /*270f0*/  UIADD3 UR15, UR14, 0x26c00, URZ ;  /* 0x00026c000e0f7890 */ /* 0x000fe2000fffe03f */
[----:B------:R-:W-:Y:S01]  /*27100*/  @P0 LOP3.LUT R3, R3, 0x4, RZ, 0xfc, !PT ;  /* 0x0000000403030812 */ /* 0x000fe200078efcff */
[----:B------:R-:W-:Y:S02]  /*27110*/  UIADD3 UR16, UR14, 0x29400, URZ ;  /* 0x000294000e107890 */ /* 0x000fe4000fffe03f */
[----:B------:R-:W-:Y:S02]  /*27120*/  UIADD3 UR14, UR14, 0x2bc00, URZ ;  /* 0x0002bc000e0e7890 */ /* 0x000fe4000fffe03f */
[----:B------:R1:W-:Y:S01]  /*27130*/  STL [R1+0x10], R3 ;  /* 0x0000100301007387 */ /* 0x0003e20000100800 */
[----:B--2---:R-:W-:Y:S02]  /*27140*/  R2UR UR11, R4 ;  /* 0x00000000040b72ca */ /* 0x004fe400000e0000 */
[----:B---3--:R-:W-:-:S13]  /*27150*/  R2UR UR5, R2 ;  /* 0x00000000020572ca */ /* 0x008fda00000e0000 */
[----:B------:R-:W-:Y:S02]  /*27160*/  UIMAD UR11, UR11, 0x50, UR5 ;  /* 0x000000500b0b78a4 */ /* 0x000fe4000f8e0205 */
[----:B------:R-:W-:-:S09]  /*27170*/  UIADD3.X UR5, URZ, UR39, URZ, UP0, !UPT ;  /* 0x000000273f057290 */ /* 0x000fd200087fe43f */
[----:B------:R0:W-:Y:S02]  /*27180*/  UTMALDG.4D [UR8], [UR4], desc[UR6] ;  /* 0x00000608040075b4 */ /* 0x0001e40008019000 */
[----:B0-----:R-:W-:Y:S01]  /*27190*/  UMOV UR8, UR15 ;  /* 0x0000000f00087c82 */ /* 0x001fe20008000000 */
[----:B------:R-:W-:Y:S01]  /*271a0*/  UMOV UR10, UR17 ;  /* 0x00000011000a7c82 */ /* 0x000fe20008000000 */
[----:B------:R-:W-:Y:S01]  /*271b0*/  UMOV UR15, 0x80 ;  /* 0x00000080000f7882 */ /* 0x000fe20000000000 */
[----:B------:R0:W-:Y:S02]  /*271c0*/  UTMALDG.4D [UR8], [UR4], desc[UR6] ;  /* 0x00000608040075b4 */ /* 0x0001e40008019000 */
[----:B0-----:R-:W-:Y:S01]  /*271d0*/  UMOV UR8, UR16 ;  /* 0x0000001000087c82 */ /* 0x001fe20008000000 */
[----:B------:R-:W-:Y:S01]  /*271e0*/  UMOV UR10, UR15 ;  /* 0x0000000f000a7c82 */ /* 0x000fe20008000000 */
[----:B------:R-:W-:Y:S01]  /*271f0*/  UMOV UR15, 0xc0 ;  /* 0x000000c0000f7882 */ /* 0x000fe20000000000 */
[----:B------:R0:W-:Y:S02]  /*27200*/  UTMALDG.4D [UR8], [UR4], desc[UR6] ;  /* 0x00000608040075b4 */ /* 0x0001e40008019000 */
[----:B0-----:R-:W-:Y:S01]  /*27210*/  UMOV UR8, UR14 ;  /* 0x0000000e00087c82 */ /* 0x001fe20008000000 */
[----:B------:R-:W-:-:S02]  /*27220*/  UMOV UR10, UR15 ;  /* 0x0000000f000a7c82 */ /* 0x000fc40008000000 */
[----:B------:R1:W-:Y:S02]  /*27230*/  UTMALDG.4D [UR8], [UR4], desc[UR6] ;  /* 0x00000608040075b4 */ /* 0x0003e40008019000 */
[----:B-1----:R-:W-:Y:S01]  /*27240*/  NOP ;  /* 0x0000000000007918 */ /* 0x002fe20000000000 */
.L_x_745:
[----:B------:R-:W2:Y:S04]  /*27250*/  LDL.LU R3, [R1+0x4c] ;  /* 0x00004c0001037983 */ /* 0x000ea80000300800 */
[----:B------:R-:W3:Y:S04]  /*27260*/  LDL.LU R5, [R1+0x38] ;  /* 0x0000380001057983 */ /* 0x000ee80000300800 */
[----:B0-----:R-:W4:Y:S01]  /*27270*/  LDL.LU R4, [R1+0x58] ;  /* 0x0000580001047983 */ /* 0x001f220000300800 */
        /* <DEDUP_REMOVED lines=21> */
[----:B0-----:R-:W-:Y:S01]  /*273d0*/  MOV R2, 0x0 ;  /* 0x0000000000027802 */ /* 0x001fe20000000f00 */
        /* <DEDUP_REMOVED lines=15> */
.L_x_751:
[----:B------:R-:W-:Y:S05]  /*274d0*/  BSYNC B6 ;  /* 0x0000000000067941 */ /* 0x000fea0003800000 */
.L_x_750:
[----:B0-----:R-:W2:Y:S01]  /*274e0*/  LDL.LU R0, [R1+0x4c] ;  /* 0x00004c0001007983 */ /* 0x001ea20000300800 */
[----:B------:R-:W-:Y:S01]  /*274f0*/  ULDC.64 UR4, c[0x0][0x2d8] ;  /* 0x0000b60000047ab9 */ /* 0x000fe20000000a00 */
[----:B------:R-:W0:Y:S02]  /*27500*/  LDC R8, c[0x0][0x448] ;  /* 0x00011200ff087b82 */ /* 0x000e240000000800 */
[----:B------:R-:W3:Y:S04]  /*27510*/  LDL.LU R5, [R1+0x3c] ;  /* 0x00003c0001057983 */ /* 0x000ee80000300800 */
[----:B------:R-:W3:Y:S04]  /*27520*/  LDL.LU.64 R2, [R1+0x50] ;  /* 0x0000500001027983 */ /* 0x000ee80000300a00 */
[----:B------:R-:W4:Y:S01]  /*27530*/  LDL.LU R4, [R1+0x38] ;  /* 0x0000380001047983 */ /* 0x000f220000300800 */
[----:B0-----:R-:W-:-:S13]  /*27540*/  ISETP.NE.AND P0, PT, R8, 0x1, PT ;  /* 0x000000010800780c */ /* 0x001fda0003f05270 */
[----:B------:R-:W0:Y:S01]  /*27550*/  @P0 LDC R7, c[0x0][0x450] ;  /* 0x00011400ff070b82 */ /* 0x000e220000000800 */
[----:B---3--:R-:W-:Y:S02]  /*27560*/  IMAD.MOV.U32 R3, RZ, RZ, R5 ;  /* 0x000000ffff037224 */ /* 0x008fe400078e0005 */
[----:B------:R-:W3:Y:S01]  /*27570*/  LDL.LU R5, [R1+0x4] ;  /* 0x0000040001057983 */ /* 0x000ee20000300800 */
[C---:B------:R-:W-:Y:S01]  /*27580*/  IMAD.WIDE.U32 R2, R16.reuse, UR4, R2 ;  /* 0x0000000410027c25 */ /* 0x040fe2000f8e0002 */
[----:B------:R-:W1:Y:S03]  /*27590*/  S2R R10, SR_TID.X ;  /* 0x00000000000a7919 */ /* 0x000e660000002100 */
[----:B------:R-:W-:Y:S01]  /*275a0*/  IMAD R3, R16, UR5, R3 ;  /* 0x0000000510037c24 */ /* 0x000fe2000f8e0203 */
[----:B------:R-:W-:Y:S01]  /*275b0*/  ULDC.64 UR4, c[0x0][0x2e0] ;  /* 0x0000b80000047ab9 */ /* 0x000fe20000000a00 */
[----:B------:R-:W5:Y:S01]  /*275c0*/  S2R R9, SR_TID.X ;  /* 0x0000000000097919 */ /* 0x000f620000002100 */
[----:B--2---:R-:W-:-:S02]  /*275d0*/  IMAD R0, R0, UR4, RZ ;  /* 0x0000000400007c24 */ /* 0x004fc4000f8e02ff */
[----:B----4-:R-:W-:-:S04]  /*275e0*/  IMAD.WIDE.U32 R2, R4, UR4, R2 ;  /* 0x0000000404027c25 */ /* 0x010fc8000f8e0002 */
[----:B------:R-:W-:Y:S01]  /*275f0*/  IMAD R0, R4, UR5, R0 ;  /* 0x0000000504007c24 */ /* 0x000fe2000f8e0200 */
[----:B------:R-:W-:Y:S01]  /*27600*/  ULDC.64 UR4, c[0x0][0x2d0] ;  /* 0x0000b40000047ab9 */ /* 0x000fe20000000a00 */
[----:B------:R-:W2:Y:S02]  /*27610*/  S2R R4, SR_TID.X ;  /* 0x0000000000047919 */ /* 0x000ea40000002100 */
[----:B------:R-:W-:Y:S02]  /*27620*/  IMAD.IADD R3, R3, 0x1, R0 ;  /* 0x0000000103037824 */ /* 0x000fe400078e0200 */
[----:B-1----:R-:W-:Y:S02]  /*27630*/  IMAD.SHL.U32 R10, R10, 0x8, RZ ;  /* 0x000000080a0a7824 */ /* 0x002fe400078e00ff */
[----:B-----5:R-:W-:-:S03]  /*27640*/  IMAD.SHL.U32 R9, R9, 0x8, RZ ;  /* 0x0000000809097824 */ /* 0x020fc600078e00ff */
[----:B------:R-:W-:-:S04]  /*27650*/  LOP3.LUT R10, R10, 0x38, RZ, 0xc0, !PT ;  /* 0x000000380a0a7812 */ /* 0x000fc800078ec0ff */
[C---:B------:R-:W-:Y:S02]  /*27660*/  LOP3.LUT R12, R10.reuse, 0x40, RZ, 0xfc, !PT ;  /* 0x000000400a0c7812 */ /* 0x040fe400078efcff */
[----:B------:R-:W-:Y:S02]  /*27670*/  LOP3.LUT R11, R10, 0x80, RZ, 0xfc, !PT ;  /* 0x000000800a0b7812 */ /* 0x000fe400078efcff */
[----:B--2---:R-:W-:Y:S02]  /*27680*/  LOP3.LUT R4, R4, 0x7f, RZ, 0xc0, !PT ;  /* 0x0000007f04047812 */ /* 0x004fe400078ec0ff */
[----:B------:R-:W-:Y:S02]  /*27690*/  LOP3.LUT R9, R9, 0x38, RZ, 0xc0, !PT ;  /* 0x0000003809097812 */ /* 0x000fe400078ec0ff */
[----:B------:R-:W-:Y:S02]  /*276a0*/  SHF.R.U32.HI R6, RZ, 0x3, R4 ;  /* 0x00000003ff067819 */ /* 0x000fe40000011604 */
[----:B------:R-:W1:Y:S01]  /*276b0*/  S2R R4, SR_TID.X ;  /* 0x0000000000047919 */ /* 0x000e620000002100 */
[----:B------:R-:W-:Y:S01]  /*276c0*/  LOP3.LUT R10, R10, 0xc0, RZ, 0xfc, !PT ;  /* 0x000000c00a0a7812 */ /* 0x000fe200078efcff */
[----:B-1----:R-:W-:-:S05]  /*276d0*/  IMAD.SHL.U32 R4, R4, 0x10, RZ ;  /* 0x0000001004047824 */ /* 0x002fca00078e00ff */
[----:B------:R-:W-:Y:S02]  /*276e0*/  LOP3.LUT R4, R6, 0x70, R4, 0xf8, !PT ;  /* 0x0000007006047812 */ /* 0x000fe400078ef804 */
[----:B------:R-:W1:Y:S01]  /*276f0*/  @P0 LDC R6, c[0x0][0x44c] ;  /* 0x00011300ff060b82 */ /* 0x000e620000000800 */
[----:B---3--:R-:W-:-:S05]  /*27700*/  IMAD.SHL.U32 R5, R5, 0x80, RZ ;  /* 0x0000008005057824 */ /* 0x008fca00078e00ff */
[----:B------:R-:W-:-:S05]  /*27710*/  LOP3.LUT R4, R4, R5, RZ, 0xfc, !PT ;  /* 0x0000000504047212 */ /* 0x000fca00078efcff */
[----:B-1----:R-:W-:-:S04]  /*27720*/  @P0 IMAD.HI.U32 R6, R4, R6, RZ ;  /* 0x0000000604060227 */ /* 0x002fc800078e00ff */
[----:B------:R-:W-:Y:S01]  /*27730*/  IMAD.MOV.U32 R0, RZ, RZ, R4 ;  /* 0x000000ffff007224 */ /* 0x000fe200078e0004 */
[----:B0-----:R-:W-:-:S05]  /*27740*/  @P0 SHF.R.U32.HI R0, RZ, R7, R6 ;  /* 0x00000007ff000219 */ /* 0x001fca0000011606 */
        /* <DEDUP_REMOVED lines=10> */
[----:B------:R-:W-:-:S04]  /*277f0*/  IMAD R0, R0, UR4, RZ ;  /* 0x0000000400007c24 */ /* 0x000fc8000f8e02ff */
[----:B------:R-:W-:Y:S01]  /*27800*/  IMAD R4, R4, UR5, R0 ;  /* 0x0000000504047c24 */ /* 0x000fe2000f8e0200 */
[----:B------:R-:W-:-:S03]  /*27810*/  ULDC.64 UR4, c[0x0][0x280] ;  /* 0x0000a00000047ab9 */ /* 0x000fc60000000a00 */
[----:B------:R-:W-:Y:S01]  /*27820*/  IMAD.IADD R3, R3, 0x1, R4 ;  /* 0x0000000103037824 */ /* 0x000fe200078e0204 */
[C---:B------:R-:W-:Y:S01]  /*27830*/  LEA R4, P0, R2.reuse, UR4, 0x1 ;  /* 0x0000000402047c11 */ /* 0x040fe2000f8008ff */
[----:B------:R-:W-:Y:S02]  /*27840*/  ULDC UR4, c[0x0][0x2b8] ;  /* 0x0000ae0000047ab9 */ /* 0x000fe40000000800 */
[----:B------:R-:W-:Y:S02]  /*27850*/  ISETP.GE.AND P4, PT, R9, UR4, PT ;  /* 0x0000000409007c0c */ /* 0x000fe4000bf86270 */
[----:B------:R-:W-:Y:S01]  /*27860*/  LEA.HI.X R3, R2, UR5, R3, 0x1, P0 ;  /* 0x0000000502037c11 */ /* 0x000fe200080f0c03 */
[----:B------:R-:W-:Y:S01]  /*27870*/  UMOV UR5, 0xffffffff ;  /* 0xffffffff00057882 */ /* 0x000fe20000000000 */
[----:B------:R-:W-:Y:S02]  /*27880*/  ISETP.GE.AND P3, PT, R12, UR4, PT ;  /* 0x000000040c007c0c */ /* 0x000fe4000bf66270 */
[----:B------:R-:W-:-:S02]  /*27890*/  ISETP.GE.AND P0, PT, R11, UR4, PT ;  /* 0x000000040b007c0c */ /* 0x000fc4000bf06270 */
[----:B------:R-:W-:Y:S01]  /*278a0*/  ISETP.GE.AND P1, PT, R10, UR4, PT ;  /* 0x000000040a007c0c */ /* 0x000fe2000bf26270 */
[----:B------:R-:W-:-:S12]  /*278b0*/  BRA.DIV UR5, `(.L_x_752) ;  /* 0x0000005605d47947 */ /* 0x000fd8000b800000 */
[----:B------:R-:W2:Y:S04]  /*278c0*/  LDL.LU R6, [R1+0x5c] ;  /* 0x00005c0001067983 */ /* 0x000ea80000300800 */
[----:B------:R-:W3:Y:S01]  /*278d0*/  LDL R10, [R1+0x2c] ;  /* 0x00002c00010a7983 */ /* 0x000ee20000100800 */
[----:B------:R-:W0:Y:S02]  /*278e0*/  S2R R7, SR_TID.X ;  /* 0x0000000000077919 */ /* 0x000e240000002100 */
[----:B0-----:R-:W-:-:S04]  /*278f0*/  LOP3.LUT R7, R7, 0x7f, RZ, 0xc0, !PT ;  /* 0x0000007f07077812 */ /* 0x001fc800078ec0ff */
[----:B------:R-:W-:Y:S02]  /*27900*/  SHF.R.U32.HI R11, RZ, 0x3, R7 ;  /* 0x00000003ff0b7819 */ /* 0x000fe40000011607 */
[----:B------:R-:W0:Y:S03]  /*27910*/  SHFL.IDX PT, R7, R4, RZ, 0x181f ;  /* 0x00181fff04077589 */ /* 0x000e2600000e0000 */
[----:B------:R-:W-:Y:S01]  /*27920*/  IMAD.IADD R0, R11, 0x1, R5 ;  /* 0x000000010b007824 */ /* 0x000fe200078e0205 */
[----:B------:R-:W-:Y:S01]  /*27930*/  ULDC.64 UR4, c[0x0][0x208] ;  /* 0x0000820000047ab9 */ /* 0x000fe20000000a00 */
[----:B------:R-:W-:Y:S01]  /*27940*/  SHFL.IDX PT, R5, R4, 0x1, 0x181f ;  /* 0x00381f0004057f89 */ /* 0x000fe200000e0000 */
[----:B--2---:R-:W-:-:S03]  /*27950*/  IMAD R2, R6, R8, RZ ;  /* 0x0000000806027224 */ /* 0x004fc600078e02ff */
[----:B------:R-:W1:Y:S02]  /*27960*/  SHFL.IDX PT, R6, R3, RZ, 0x181f ;  /* 0x00181fff03067589 */ /* 0x000e6400000e0000 */
[----:B------:R-:W-:-:S13]  /*27970*/  ISETP.GE.AND P2, PT, R0, R2, PT ;  /* 0x000000020000720c */ /* 0x000fda0003f46270 */
[----:B0-----:R-:W-:-:S05]  /*27980*/  @!P2 LEA R7, P5, R9, R7, 0x1 ;  /* 0x000000070907a211 */ /* 0x001fca00078a08ff */
[----:B-1----:R-:W-:-:S05]  /*27990*/  @!P2 IMAD.X R6, RZ, RZ, R6, P5 ;  /* 0x000000ffff06a224 */ /* 0x002fca00028e0606 */
[----:B------:R-:W-:-:S04]  /*279a0*/  @!P2 LOP3.LUT R7, R7, R6, RZ, 0x3c, !PT ;  /* 0x000000060707a212 */ /* 0x000fc800078e3cff */
[----:B------:R-:W-:-:S04]  /*279b0*/  @!P2 LOP3.LUT R6, R7, R6, RZ, 0x3c, !PT ;  /* 0x000000060706a212 */ /* 0x000fc800078e3cff */
[----:B------:R-:W-:-:S05]  /*279c0*/  @!P2 LOP3.LUT R7, R7, R6, RZ, 0x3c, !PT ;  /* 0x000000060707a212 */ /* 0x000fca00078e3cff */
[----:B---3--:R-:W-:Y:S04]  /*279d0*/  @!P2 LDGSTS.E.BYPASS.LTC128B.128 [R10+0x14400], desc[UR4][R6.64], !P4 ;  /* 0x14400000060aafae */ /* 0x008fe8000e101d44 */
[----:B------:R-:W-:Y:S04]  /*279e0*/  @!P2 LDGSTS.E.BYPASS.LTC128B.128 [R10+0x18400], desc[UR4][R6.64+0x80], !P3 ;  /* 0x18400080060aafae */ /* 0x000fe8000d901d44 */
[----:B------:R-:W-:Y:S04]  /*279f0*/  @!P2 LDGSTS.E.BYPASS.LTC128B.128 [R10+0x1c400], desc[UR4][R6.64+0x100], !P0 ;  /* 0x1c400100060aafae */ /* 0x000fe8000c101d44 */
[----:B------:R0:W-:Y:S04]  /*27a00*/  @!P2 LDGSTS.E.BYPASS.LTC128B.128 [R10+0x20400], desc[UR4][R6.64+0x180], !P1 ;  /* 0x20400180060aafae */ /* 0x0001e8000c901d44 */
[----:B0-----:R-:W0:Y:S01]  /*27a10*/  SHFL.IDX PT, R7, R3, 0x1, 0x181f ;  /* 0x00381f0003077f89 */ /* 0x001e2200000e0000 */
[----:B------:R-:W-:-:S05]  /*27a20*/  VIADD R6, R0, 0x10 ;  /* 0x0000001000067836 */ /* 0x000fca0000000000 */
[----:B------:R-:W-:-:S13]  /*27a30*/  ISETP.GE.AND P2, PT, R6, R2, PT ;  /* 0x000000020600720c */ /* 0x000fda0003f46270 */
[----:B------:R-:W-:-:S05]  /*27a40*/  @!P2 LEA R5, P5, R9, R5, 0x1 ;  /* 0x000000050905a211 */ /* 0x000fca00078a08ff */
[----:B0-----:R-:W-:-:S04]  /*27a50*/  @!P2 IMAD.X R6, RZ, RZ, R7, P5 ;  /* 0x000000ffff06a224 */ /* 0x001fc800028e0607 */
[----:B------:R-:W-:Y:S02]  /*27a60*/  @!P2 IMAD.MOV.U32 R7, RZ, RZ, R6 ;  /* 0x000000ffff07a224 */ /* 0x000fe400078e0006 */
[----:B------:R-:W-:Y:S02]  /*27a70*/  @!P2 IMAD.MOV.U32 R6, RZ, RZ, R5 ;  /* 0x000000ffff06a224 */ /* 0x000fe400078e0005 */
[----:B------:R-:W0:Y:S04]  /*27a80*/  SHFL.IDX PT, R5, R4, 0x2, 0x181f ;  /* 0x00581f0004057f89 */ /* 0x000e2800000e0000 */
[----:B------:R-:W-:Y:S04]  /*27a90*/  @!P2 LDGSTS.E.BYPASS.LTC128B.128 [R10+0x14c00], desc[UR4][R6.64], !P4 ;  /* 0x14c00000060aafae */ /* 0x000fe8000e101d44 */
[----:B------:R-:W-:Y:S04]  /*27aa0*/  @!P2 LDGSTS.E.BYPASS.LTC128B.128 [R10+0x18c00], desc[UR4][R6.64+0x80], !P3 ;  /* 0x18c00080060aafae */ /* 0x000fe8000d901d44 */
[----:B------:R-:W-:Y:S04]  /*27ab0*/  @!P2 LDGSTS.E.BYPASS.LTC128B.128 [R10+0x1cc00], desc[UR4][R6.64+0x100], !P0 ;  /* 0x1cc00100060aafae */ /* 0x000fe8000c101d44 */
[----:B------:R1:W-:Y:S04]  /*27ac0*/  @!P2 LDGSTS.E.BYPASS.LTC128B.128 [R10+0x20c00], desc[UR4][R6.64+0x180], !P1 ;  /* 0x20c00180060aafae */ /* 0x0003e8000c901d44 */
[----:B-1----:R-:W1:Y:S01]  /*27ad0*/  SHFL.IDX PT, R7, R3, 0x2, 0x181f ;  /* 0x00581f0003077f89 */ /* 0x002e6200000e0000 */
[----:B------:R-:W-:-:S05]  /*27ae0*/  VIADD R6, R0, 0x20 ;  /* 0x0000002000067836 */ /* 0x000fca0000000000 */
[----:B------:R-:W-:-:S13]  /*27af0*/  ISETP.GE.AND P2, PT, R6, R2, PT ;  /* 0x000000020600720c */ /* 0x000fda0003f46270 */
[----:B0-----:R-:W-:-:S05]  /*27b00*/  @!P2 LEA R5, P5, R9, R5, 0x1 ;  /* 0x000000050905a211 */ /* 0x001fca00078a08ff */
[----:B-1----:R-:W-:-:S04]  /*27b10*/  @!P2 IMAD.X R6, RZ, RZ, R7, P5 ;  /* 0x000000ffff06a224 */ /* 0x002fc800028e0607 */
        /* <DEDUP_REMOVED lines=56> */
.L_x_909:
[----:B------:R-:W-:Y:S01]  /*27ea0*/  VIADD R0, R0, 0x70 ;  /* 0x0000007000007836 */ /* 0x000fe20000000000 */
[----:B------:R-:W-:Y:S04]  /*27eb0*/  BSSY B0, `(.L_x_753) ;  /* 0x000000e000007945 */ /* 0x000fe80003800000 */
[----:B------:R-:W-:-:S13]  /*27ec0*/  ISETP.GE.AND P2, PT, R0, R2, PT ;  /* 0x000000020000720c */ /* 0x000fda0003f46270 */
[----:B------:R-:W-:Y:S05]  /*27ed0*/  @P2 BRA `(.L_x_754) ;  /* 0x00000000002c2947 */ /* 0x000fea0003800000 */
[----:B0-----:R-:W3:Y:S01]  /*27ee0*/  LDL R4, [R1+0x2c] ;  /* 0x00002c0001047983 */ /* 0x001ee20000100800 */
[----:B--2---:R-:W-:Y:S01]  /*27ef0*/  LEA R2, P2, R9, R3, 0x1 ;  /* 0x0000000309027211 */ /* 0x004fe200078408ff */
[----:B------:R-:W-:-:S04]  /*27f00*/  ULDC.64 UR4, c[0x0][0x208] ;  /* 0x0000820000047ab9 */ /* 0x000fc80000000a00 */
[----:B-1----:R-:W-:-:S05]  /*27f10*/  IMAD.X R3, RZ, RZ, R5, P2 ;  /* 0x000000ffff037224 */ /* 0x002fca00010e0605 */
[----:B------:R-:W-:Y:S01]  /*27f20*/  @!PT LDS RZ, [RZ] ;  /* 0x00000000fffff984 */ /* 0x000fe20000000800 */
[----:B------:R-:W-:Y:S01]  /*27f30*/  @!PT LDS RZ, [RZ] ;  /* 0x00000000fffff984 */ /* 0x000fe20000000800 */
[----:B------:R-:W-:Y:S01]  /*27f40*/  @!PT LDS RZ, [RZ] ;  /* 0x00000000fffff984 */ /* 0x000fe20000000800 */
[----:B---3--:R3:W-:Y:S04]  /*27f50*/  LDGSTS.E.BYPASS.LTC128B.128 [R4+0x17c00], desc[UR4][R2.64], !P4 ;  /* 0x17c0000002047fae */ /* 0x0087e8000e101d44 */
[----:B------:R3:W-:Y:S04]  /*27f60*/  LDGSTS.E.BYPASS.LTC128B.128 [R4+0x1bc00], desc[UR4][R2.64+0x80], !P3 ;  /* 0x1bc0008002047fae */ /* 0x0007e8000d901d44 */
[----:B------:R3:W-:Y:S04]  /*27f70*/  LDGSTS.E.BYPASS.LTC128B.128 [R4+0x1fc00], desc[UR4][R2.64+0x100], !P0 ;  /* 0x1fc0010002047fae */ /* 0x0007e8000c101d44 */
[----:B------:R3:W-:Y:S02]  /*27f80*/  LDGSTS.E.BYPASS.LTC128B.128 [R4+0x23c00], desc[UR4][R2.64+0x180], !P1 ;  /* 0x23c0018002047fae */ /* 0x0007e4000c901d44 */
.L_x_754:
[----:B------:R-:W-:Y:S05]  /*27f90*/  BSYNC B0 ;  /* 0x0000000000007941 */ /* 0x000fea0003800000 */
.L_x_753:
[----:B------:R-:W-:Y:S01]  /*27fa0*/  NOP ;  /* 0x0000000000007918 */ /* 0x000fe20000000000 */
[----:B------:R-:W-:-:S13]  /*27fb0*/  PLOP3.LUT P0, PT, PT, PT, PT, 0x80, 0x0 ;  /* 0x000000000000781c */ /* 0x000fda0003f0f070 */
.L_x_755:
        /* <DEDUP_REMOVED lines=16> */
[----:B------:R-:W4:Y:S03]  /*280c0*/  SYNCS.PHASECHK.TRANS64.TRYWAIT P0, [R18+URZ+0x38820], R0 ;  /* 0x03882000120075a7 */ /* 0x000f26000800017f */
[----:B---34-:R-:W-:Y:S05]  /*280d0*/  @!P0 BRA `(.L_x_757) ;  /* 0x0000005800dc8947 */ /* 0x018fea0003800000 */
.L_x_910:
[----:B------:R-:W-:Y:S05]  /*280e0*/  BSYNC B0 ;  /* 0x0000000000007941 */ /* 0x000fea0003800000 */
.L_x_756:
[----:B------:R-:W3:Y:S04]  /*280f0*/  LDL R2, [R1+0x48] ;  /* 0x0000480001027983 */ /* 0x000ee80000100800 */
[----:B0-2---:R-:W2:Y:S01]  /*28100*/  LDL R3, [R1+0x34] ;  /* 0x0000340001037983 */ /* 0x005ea20000100800 */
[----:B------:R-:W-:Y:S01]  /*28110*/  BSSY B0, `(.L_x_758) ;  /* 0x00002a9000007945 */ /* 0x000fe20003800000 */
[----:B---3--:R-:W-:-:S05]  /*28120*/  VIADD R0, R2, 0xfffffffe ;  /* 0xfffffffe02007836 */ /* 0x008fca0000000000 */
[----:B--2---:R-:W-:-:S13]  /*28130*/  ISETP.GE.AND P0, PT, R0, R3, PT ;  /* 0x000000030000720c */ /* 0x004fda0003f06270 */
[----:B------:R-:W-:Y:S05]  /*28140*/  @!P0 BRA `(.L_x_759) ;  /* 0x0000002800948947 */ /* 0x000fea0003800000 */
[----:B------:R-:W2:Y:S04]  /*28150*/  LDL.LU R2, [R1+0x60] ;  /* 0x0000600001027983 */ /* 0x000ea80000300800 */
[----:B-1----:R-:W3:Y:S04]  /*28160*/  LDL.LU R5, [R1+0x44] ;  /* 0x0000440001057983 */ /* 0x002ee80000300800 */
[----:B------:R-:W4:Y:S01]  /*28170*/  LDL.LU R4, [R1+0x40] ;  /* 0x0000400001047983 */ /* 0x000f220000300800 */
[----:B------:R-:W-:Y:S01]  /*28180*/  BSSY B2, `(.L_x_760) ;  /* 0x00000e7000027945 */ /* 0x000fe20003800000 */
[----:B--2---:R-:W-:-:S04]  /*28190*/  VIADD R2, R2, 0x1 ;  /* 0x0000000102027836 */ /* 0x004fc80000000000 */
[----:B---3--:R-:W-:-:S05]  /*281a0*/  IMAD R2, R2, R5, RZ ;  /* 0x0000000502027224 */ /* 0x008fca00078e02ff */
[----:B----4-:R-:W-:Y:S02]  /*281b0*/  VIMNMX R7, R4, R2, PT ;  /* 0x0000000204077248 */ /* 0x010fe40003fe0100 */
[----:B------:R-:W-:-:S03]  /*281c0*/  LOP3.LUT R2, RZ, R3, RZ, 0x33, !PT ;  /* 0x00000003ff027212 */ /* 0x000fc600078e33ff */
        /* <DEDUP_REMOVED lines=13> */
[----:B--2---:R-:W-:Y:S02]  /*282a0*/  LOP3.LUT P1, RZ, R4, 0x4, RZ, 0xc0, !PT ;  /* 0x0000000404ff7812 */ /* 0x004fe4000782c0ff */
        /* <DEDUP_REMOVED lines=25> */
[----:B------:R-:W-:-:S05]  /*28440*/  LEA.HI.X R5, R2, UR5, R3, 0x2, P0 ;  /* 0x0000000502057c11 */ /* 0x000fca00080f1403 */
[----:B------:R0:W5:Y:S04]  /*28450*/  LDG.E R4, desc[UR8][R4.64] ;  /* 0x0000000804047981 */ /* 0x000168000c1e1900 */
.L_x_764:
[----:B------:R-:W-:Y:S01]  /*28460*/  IMAD R3, R8, 0x8, R18 ;  /* 0x0000000808037824 */ /* 0x000fe200078e0212 */
[----:B------:R-:W-:Y:S01]  /*28470*/  SHF.L.U32 R2, R10, 0x1f, RZ ;  /* 0x0000001f0a027819 */ /* 0x000fe200000006ff */
[----:B------:R-:W-:Y:S03]  /*28480*/  BSSY B3, `(.L_x_765) ;  /* 0x0000003000037945 */ /* 0x000fe60003800000 */
[----:B------:R-:W1:Y:S02]  /*28490*/  SYNCS.PHASECHK.TRANS64.TRYWAIT P0, [R3+URZ+0x38840], R2 ;  /* 0x03884002030075a7 */ /* 0x000e64000800017f */
[----:B-1----:R-:W-:Y:S05]  /*284a0*/  @!P0 BRA `(.L_x_766) ;  /* 0x0000005400fc8947 */ /* 0x002fea0003800000 */
.L_x_911:
[----:B------:R-:W-:Y:S05]  /*284b0*/  BSYNC B3 ;  /* 0x0000000000037941 */ /* 0x000fea0003800000 */
.L_x_765:
[----:B0-----:R-:W0:Y:S01]  /*284c0*/  S2R R5, SR_TID.X ;  /* 0x0000000000057919 */ /* 0x001e220000002100 */
[----:B------:R-:W-:Y:S01]  /*284d0*/  BSSY B3, `(.L_x_767) ;  /* 0x000000a000037945 */ /* 0x000fe20003800000 */
[----:B0-----:R-:W-:-:S04]  /*284e0*/  LOP3.LUT R5, R5, 0x7f, RZ, 0xc0, !PT ;  /* 0x0000007f05057812 */ /* 0x001fc800078ec0ff */
[----:B------:R-:W-:-:S13]  /*284f0*/  ISETP.NE.AND P0, PT, R5, RZ, PT ;  /* 0x000000ff0500720c */ /* 0x000fda0003f05270 */
[----:B------:R-:W-:Y:S05]  /*28500*/  @P0 BRA `(.L_x_768) ;  /* 0x0000000000180947 */ /* 0x000fea0003800000 */
[----:B------:R-:W2:Y:S01]  /*28510*/  LDL R5, [R1+0x10] ;  /* 0x0000100001057983 */ /* 0x000ea20000100800 */
[----:B-1----:R-:W-:-:S04]  /*28520*/  IMAD.MOV.U32 R2, RZ, RZ, 0xa000 ;  /* 0x0000a000ff027424 */ /* 0x002fc800078e00ff */
[----:B------:R0:W-:Y:S01]  /*28530*/  SYNCS.ARRIVE.TRANS64 RZ, [R3+URZ+0x38830], R2 ;  /* 0x0388300203ff79a7 */ /* 0x0001e2000800003f */
[----:B--2---:R-:W-:-:S13]  /*28540*/  LOP3.LUT P1, RZ, R5, 0x1, RZ, 0xc0, !PT ;  /* 0x0000000105ff7812 */ /* 0x004fda000782c0ff */
[----:B0-----:R-:W-:Y:S05]  /*28550*/  @!P1 BRA `(.L_x_768) ;  /* 0x0000000000049947 */ /* 0x001fea0003800000 */
[----:B------:R-:W-:Y:S01]  /*28560*/  BPT.TRAP 0x1 ;  /* 0x000000040000795c */ /* 0x000fe20000300000 */
.L_x_768:
[----:B------:R-:W-:Y:S05]  /*28570*/  BSYNC B3 ;  /* 0x0000000000037941 */ /* 0x000fea0003800000 */
.L_x_767:
        /* <DEDUP_REMOVED lines=12> */
.L_x_769:
        /* <DEDUP_REMOVED lines=16> */
.L_x_770:
        /* <DEDUP_REMOVED lines=16> */
.L_x_771:
        /* <DEDUP_REMOVED lines=16> */
.L_x_772:
        /* <DEDUP_REMOVED lines=16> */
.L_x_912:
[----:B------:R-:W-:Y:S05]  /*28a40*/  BSYNC B3 ;  /* 0x0000000000037941 */ /* 0x000fea0003800000 */
.L_x_773:
[----:B------:R-:W1:Y:S01]  /*28a50*/  S2R R5, SR_TID.X ;  /* 0x0000000000057919 */ /* 0x000e620000002100 */
[----:B------:R-:W-:-:S04]  /*28a60*/  UPRMT UR4, UR37, 0x9910, URZ ;  /* 0x0000991025047896 */ /* 0x000fc8000800003f */
[----:B------:R-:W-:Y:S01]  /*28a70*/  UISETP.NE.AND UP0, UPT, UR4, 0x2, UPT ;  /* 0x000000020400788c */ /* 0x000fe2000bf05270 */
[----:B-1----:R-:W-:-:S04]  /*28a80*/  LOP3.LUT R5, R5, 0x7f, RZ, 0xc0, !PT ;  /* 0x0000007f05057812 */ /* 0x002fc800078ec0ff */
[----:B------:R-:W-:-:S13]  /*28a90*/  ISETP.NE.AND P0, PT, R5, RZ, PT ;  /* 0x000000ff0500720c */ /* 0x000fda0003f05270 */
[----:B0-----:R-:W-:-:S04]  /*28aa0*/  @!P0 IMAD.MOV.U32 R3, RZ, RZ, 0xa000 ;  /* 0x0000a000ff038424 */ /* 0x001fc800078e00ff */
[----:B------:R0:W-:Y:S01]  /*28ab0*/  @!P0 SYNCS.ARRIVE.TRANS64 RZ, [R2+URZ+0x38850], R3 ;  /* 0x0388500302ff89a7 */ /* 0x0001e2000800003f */
[----:B------:R-:W-:-:S13]  /*28ac0*/  PLOP3.LUT P0, PT, PT, PT, UP0, 0x80, 0x0 ;  /* 0x000000000000781c */ /* 0x000fda0003f0f008 */
[----:B0-----:R-:W-:Y:S05]  /*28ad0*/  @P0 BRA `(.L_x_775) ;  /* 0x0000000000040947 */ /* 0x001fea0003800000 */
[----:B------:R-:W-:Y:S01]  /*28ae0*/  BPT.TRAP 0x1 ;  /* 0x000000040000795c */ /* 0x000fe20000300000 */
.L_x_775:
[----:B------:R-:W2:Y:S01]  /*28af0*/  LDL R3, [R1+0x10] ;  /* 0x0000100001037983 */ /* 0x000ea20000100800 */
[----:B------:R-:W-:Y:S01]  /*28b00*/  BSSY B3, `(.L_x_776) ;  /* 0x0000004000037945 */ /* 0x000fe20003800000 */
[----:B--2---:R-:W-:-:S13]  /*28b10*/  LOP3.LUT P0, RZ, R3, 0x8, RZ, 0xc0, !PT ;  /* 0x0000000803ff7812 */ /* 0x004fda000780c0ff */
[----:B------:R-:W-:Y:S05]  /*28b20*/  @P0 BRA `(.L_x_777) ;  /* 0x0000000000040947 */ /* 0x000fea0003800000 */
[----:B------:R-:W-:Y:S01]  /*28b30*/  BPT.TRAP 0x1 ;  /* 0x000000040000795c */ /* 0x000fe20000300000 */
.L_x_777:
[----:B------:R-:W-:Y:S05]  /*28b40*/  BSYNC B3 ;  /* 0x0000000000037941 */ /* 0x000fea0003800000 */
.L_x_776:
[----:B------:R-:W2:Y:S04]  /*28b50*/  LDL R6, [R1+0x1c] ;  /* 0x00001c0001067983 */ /* 0x000ea80000100800 */
[----:B------:R-:W2:Y:S01]  /*28b60*/  LDL.LU R5, [R1+0x8] ;  /* 0x0000080001057983 */ /* 0x000ea20000300800 */
[----:B------:R-:W-:Y:S01]  /*28b70*/  R2UR UR10, R11 ;  /* 0x000000000b0a72ca */ /* 0x000fe200000e0000 */
[----:B------:R-:W-:Y:S01]  /*28b80*/  IMAD R3, R19, 0xa000, R18 ;  /* 0x0000a00013037824 */ /* 0x000fe200078e0212 */
[----:B------:R-:W-:Y:S01]  /*28b90*/  UIADD3 UR4, UP0, UR38, 0x470, URZ ;  /* 0x0000047026047890 */ /* 0x000fe2000ff1e03f */
[----:B------:R-:W-:Y:S01]  /*28ba0*/  PLOP3.LUT P0, PT, PT, PT, PT, 0x80, 0x0 ;  /* 0x000000000000781c */ /* 0x000fe20003f0f070 */
[----:B------:R-:W-:Y:S01]  /*28bb0*/  VIADD R2, R2, 0x38850 ;  /* 0x0003885002027836 */ /* 0x000fe20000000000 */
[----:B------:R-:W-:Y:S01]  /*28bc0*/  UMOV UR6, 0x0 ;  /* 0x0000000000067882 */ /* 0x000fe20000000000 */
[----:B------:R-:W-:Y:S01]  /*28bd0*/  UIADD3.X UR5, URZ, UR39, URZ, UP0, !UPT ;  /* 0x000000273f057290 */ /* 0x000fe200087fe43f */
[----:B------:R-:W-:Y:S01]  /*28be0*/  UMOV UR7, 0x14f00000 ;  /* 0x14f0000000077882 */ /* 0x000fe20000000000 */
[----:B--2---:R-:W-:-:S02]  /*28bf0*/  IMAD R5, R5, 0x50, R6 ;  /* 0x0000005005057824 */ /* 0x004fc400078e0206 */
[----:B------:R-:W-:-:S08]  /*28c00*/  VIADD R6, R3, 0x400 ;  /* 0x0000040003067836 */ /* 0x000fd00000000000 */
.L_x_778:
        /* <DEDUP_REMOVED lines=12> */
[----:B------:R-:W-:Y:S01]  /*28cd0*/  PLOP3.LUT P0, PT, PT, PT, PT, 0x80, 0x0 ;  /* 0x000000000000781c */ /* 0x000fe20003f0f070 */
[----:B------:R-:W-:Y:S01]  /*28ce0*/  UMOV UR6, 0x0 ;  /* 0x0000000000067882 */ /* 0x000fe20000000000 */
[----:B------:R-:W-:-:S11]  /*28cf0*/  UMOV UR7, 0x14f00000 ;  /* 0x14f0000000077882 */ /* 0x000fd60000000000 */
.L_x_779:
        /* <DEDUP_REMOVED lines=15> */
.L_x_780:
        /* <DEDUP_REMOVED lines=15> */
.L_x_781:
        /* <DEDUP_REMOVED lines=12> */
.L_x_763:
[----:B------:R-:W-:Y:S05]  /*28fa0*/  BSYNC B1 ;  /* 0x0000000000017941 */ /* 0x000fea0003800000 */
.L_x_762:
[----:B0-----:R-:W2:Y:S01]  /*28fb0*/  LDL.LU R0, [R1+0x48] ;  /* 0x0000480001007983 */ /* 0x001ea20000300800 */
[----:B------:R-:W-:-:S03]  /*28fc0*/  IMAD.MOV.U32 R19, RZ, RZ, R8 ;  /* 0x000000ffff137224 */ /* 0x000fc600078e0008 */
[----:B------:R0:W-:Y:S02]  /*28fd0*/  STL [R1+0x18], R10 ;  /* 0x0000180a01007387 */ /* 0x0001e40000100800 */
[----:B0-2---:R-:W-:-:S07]  /*28fe0*/  VIADD R0, R0, 0xfffffffd ;  /* 0xfffffffd00007836 */ /* 0x005fce0000000000 */
.L_x_761:
[----:B------:R-:W-:Y:S05]  /*28ff0*/  BSYNC B2 ;  /* 0x0000000000027941 */ /* 0x000fea0003800000 */
.L_x_760:
[----:B------:R-:W-:Y:S01]  /*29000*/  VIADD R9, R9, 0xfffffffe ;  /* 0xfffffffe09097836 */ /* 0x000fe20000000000 */
[----:B------:R-:W-:-:S04]  /*29010*/  LOP3.LUT R7, RZ, R7, RZ, 0x33, !PT ;  /* 0x00000007ff077212 */ /* 0x000fc800078e33ff */
[----:B------:R-:W-:-:S13]  /*29020*/  ISETP.NE.AND P0, PT, R9, R7, PT ;  /* 0x000000070900720c */ /* 0x000fda0003f05270 */
[----:B------:R-:W-:Y:S05]  /*29030*/  @!P0 BRA `(.L_x_759) ;  /* 0x0000001800d88947 */ /* 0x000fea0003800000 */
[----:B------:R-:W-:-:S07]  /*29040*/  IMAD.MOV.U32 R9, RZ, RZ, R17 ;  /* 0x000000ffff097224 */ /* 0x000fce00078e0011 */
.L_x_822:
        /* <DEDUP_REMOVED lines=8> */
[----:B--2---:R-:W-:Y:S02]  /*290d0*/  LOP3.LUT P1, RZ, R3, 0x4, RZ, 0xc0, !PT ;  /* 0x0000000403ff7812 */ /* 0x004fe4000782c0ff */
        /* <DEDUP_REMOVED lines=27> */
.L_x_784:
[----:B------:R-:W-:Y:S01]  /*29290*/  IMAD R3, R4, 0x8, R18 ;  /* 0x0000000804037824 */ /* 0x000fe200078e0212 */
[----:B------:R-:W-:Y:S01]  /*292a0*/  SHF.L.U32 R2, R5, 0x1f, RZ ;  /* 0x0000001f05027819 */ /* 0x000fe200000006ff */
[----:B------:R-:W-:Y:S03]  /*292b0*/  BSSY B2, `(.L_x_785) ;  /* 0x0000003000027945 */ /* 0x000fe60003800000 */
[----:B------:R-:W1:Y:S02]  /*292c0*/  SYNCS.PHASECHK.TRANS64.TRYWAIT P0, [R3+URZ+0x38840], R2 ;  /* 0x03884002030075a7 */ /* 0x000e64000800017f */
[----:B-1----:R-:W-:Y:S05]  /*292d0*/  @!P0 BRA `(.L_x_786) ;  /* 0x0000004800988947 */ /* 0x002fea0003800000 */
.L_x_913:
[----:B------:R-:W-:Y:S05]  /*292e0*/  BSYNC B2 ;  /* 0x0000000000027941 */ /* 0x000fea0003800000 */
.L_x_785:
[----:B------:R-:W2:Y:S01]  /*292f0*/  S2R R7, SR_TID.X ;  /* 0x0000000000077919 */ /* 0x000ea20000002100 */
[----:B------:R-:W-:Y:S01]  /*29300*/  BSSY B2, `(.L_x_787) ;  /* 0x000000a000027945 */ /* 0x000fe20003800000 */
[----:B--2---:R-:W-:-:S04]  /*29310*/  LOP3.LUT R7, R7, 0x7f, RZ, 0xc0, !PT ;  /* 0x0000007f07077812 */ /* 0x004fc800078ec0ff */
[----:B------:R-:W-:-:S13]  /*29320*/  ISETP.NE.AND P0, PT, R7, RZ, PT ;  /* 0x000000ff0700720c */ /* 0x000fda0003f05270 */
[----:B------:R-:W-:Y:S05]  /*29330*/  @P0 BRA `(.L_x_788) ;  /* 0x0000000000180947 */ /* 0x000fea0003800000 */
[----:B------:R-:W2:Y:S01]  /*29340*/  LDL R7, [R1+0x10] ;  /* 0x0000100001077983 */ /* 0x000ea20000100800 */
[----:B-1----:R-:W-:-:S04]  /*29350*/  IMAD.MOV.U32 R2, RZ, RZ, 0xa000 ;  /* 0x0000a000ff027424 */ /* 0x002fc800078e00ff */
[----:B------:R3:W-:Y:S01]  /*29360*/  SYNCS.ARRIVE.TRANS64 RZ, [R3+URZ+0x38830], R2 ;  /* 0x0388300203ff79a7 */ /* 0x0007e2000800003f */
[----:B--2---:R-:W-:-:S13]  /*29370*/  LOP3.LUT P1, RZ, R7, 0x1, RZ, 0xc0, !PT ;  /* 0x0000000107ff7812 */ /* 0x004fda000782c0ff */
[----:B---3--:R-:W-:Y:S05]  /*29380*/  @!P1 BRA `(.L_x_788) ;  /* 0x0000000000049947 */ /* 0x008fea0003800000 */
[----:B------:R-:W-:Y:S01]  /*29390*/  BPT.TRAP 0x1 ;  /* 0x000000040000795c */ /* 0x000fe20000300000 */
.L_x_788:
[----:B------:R-:W-:Y:S05]  /*293a0*/  BSYNC B2 ;  /* 0x0000000000027941 */ /* 0x000fea0003800000 */
.L_x_787:
[----:B-1----:R-:W2:Y:S01]  /*293b0*/  LDL R2, [R1+0x1c] ;  /* 0x00001c0001027983 */ /* 0x002ea20000100800 */
[----:B------:R-:W-:Y:S01]  /*293c0*/  IMAD.MOV.U32 R10, RZ, RZ, RZ ;  /* 0x000000ffff0a7224 */ /* 0x000fe200078e00ff */
[----:B------:R-:W-:Y:S01]  /*293d0*/  UIADD3 UR4, UP0, UR38, 0x370, URZ ;  /* 0x0000037026047890 */ /* 0x000fe2000ff1e03f */
[----:B------:R-:W-:Y:S01]  /*293e0*/  IMAD R7, R4, 0xa000, R18 ;  /* 0x0000a00004077824 */ /* 0x000fe200078e0212 */
[----:B------:R-:W-:Y:S01]  /*293f0*/  PLOP3.LUT P0, PT, PT, PT, PT, 0x80, 0x0 ;  /* 0x000000000000781c */ /* 0x000fe20003f0f070 */
[----:B------:R-:W-:Y:S01]  /*29400*/  VIADD R3, R3, 0x38830 ;  /* 0x0003883003037836 */ /* 0x000fe20000000000 */
[----:B------:R-:W-:Y:S01]  /*29410*/  R2UR UR10, R10 ;  /* 0x000000000a0a72ca */ /* 0x000fe200000e0000 */
[----:B0-----:R-:W-:Y:S01]  /*29420*/  VIADD R8, R7, 0x24400 ;  /* 0x0002440007087836 */ /* 0x001fe20000000000 */
[----:B------:R-:W-:Y:S01]  /*29430*/  UIADD3.X UR5, URZ, UR39, URZ, UP0, !UPT ;  /* 0x000000273f057290 */ /* 0x000fe200087fe43f */
[----:B------:R-:W-:Y:S01]  /*29440*/  UMOV UR6, 0x0 ;  /* 0x0000000000067882 */ /* 0x000fe20000000000 */
[----:B------:R-:W-:Y:S01]  /*29450*/  UMOV UR7, 0x14f00000 ;  /* 0x14f0000000077882 */ /* 0x000fe20000000000 */
[----:B--2---:R-:W-:-:S10]  /*29460*/  IMAD R2, R6, 0x50, R2 ;  /* 0x0000005006027824 */ /* 0x004fd400078e0202 */
.L_x_789:
        /* <DEDUP_REMOVED lines=16> */
.L_x_790:
        /* <DEDUP_REMOVED lines=16> */
.L_x_791:
        /* <DEDUP_REMOVED lines=16> */
.L_x_792:
        /* <DEDUP_REMOVED lines=16> */
.L_x_914:
[----:B------:R-:W-:Y:S05]  /*29870*/  BSYNC B2 ;  /* 0x0000000000027941 */ /* 0x000fea0003800000 */
.L_x_793:
        /* <DEDUP_REMOVED lines=10> */
.L_x_795:
[----:B------:R-:W2:Y:S01]  /*29920*/  LDL R3, [R1+0x10] ;  /* 0x0000100001037983 */ /* 0x000ea20000100800 */
[----:B------:R-:W-:Y:S01]  /*29930*/  BSSY B2, `(.L_x_796) ;  /* 0x0000004000027945 */ /* 0x000fe20003800000 */
[----:B--2---:R-:W-:-:S13]  /*29940*/  LOP3.LUT P0, RZ, R3, 0x8, RZ, 0xc0, !PT ;  /* 0x0000000803ff7812 */ /* 0x004fda000780c0ff */
[----:B------:R-:W-:Y:S05]  /*29950*/  @P0 BRA `(.L_x_797) ;  /* 0x0000000000040947 */ /* 0x000fea0003800000 */
[----:B------:R-:W-:Y:S01]  /*29960*/  BPT.TRAP 0x1 ;  /* 0x000000040000795c */ /* 0x000fe20000300000 */
.L_x_797:
[----:B------:R-:W-:Y:S05]  /*29970*/  BSYNC B2 ;  /* 0x0000000000027941 */ /* 0x000fea0003800000 */
.L_x_796:
        /* <DEDUP_REMOVED lines=12> */
.L_x_798:
        /* <DEDUP_REMOVED lines=15> */
.L_x_799:
        /* <DEDUP_REMOVED lines=15> */
.L_x_800:
        /* <DEDUP_REMOVED lines=15> */
.L_x_801:
        /* <DEDUP_REMOVED lines=12> */
.L_x_783:
[----:B------:R-:W-:Y:S05]  /*29dd0*/  BSYNC B1 ;  /* 0x0000000000017941 */ /* 0x000fea0003800000 */
.L_x_782:
[----:B------:R-:W2:Y:S01]  /*29de0*/  LDL R2, [R1+0x10] ;  /* 0x0000100001027983 */ /* 0x000ea20000100800 */
[----:B------:R-:W-:Y:S01]  /*29df0*/  VIADD R19, R4, 0x1 ;  /* 0x0000000104137836 */ /* 0x000fe20000000000 */
[----:B------:R-:W-:Y:S01]  /*29e00*/  BSSY B1, `(.L_x_802) ;  /* 0x00000d5000017945 */ /* 0x000fe20003800000 */
[----:B0-----:R-:W-:-:S03]  /*29e10*/  VIADD R6, R0, 0xffffffff ;  /* 0xffffffff00067836 */ /* 0x001fc60000000000 */
[----:B------:R-:W-:-:S04]  /*29e20*/  ISETP.NE.AND P0, PT, R19, 0x2, PT ;  /* 0x000000021300780c */ /* 0x000fc80003f05270 */
[----:B------:R-:W-:Y:S02]  /*29e30*/  SEL R19, R19, RZ, P0 ;  /* 0x000000ff13137207 */ /* 0x000fe40000000000 */
[----:B--2---:R-:W-:Y:S02]  /*29e40*/  LOP3.LUT P1, RZ, R2, 0x4, RZ, 0xc0, !PT ;  /* 0x0000000402ff7812 */ /* 0x004fe4000782c0ff */
        /* <DEDUP_REMOVED lines=29> */
.L_x_804:
[----:B------:R-:W-:Y:S01]  /*2a020*/  IMAD R3, R19, 0x8, R18 ;  /* 0x0000000813037824 */ /* 0x000fe200078e0212 */
[----:B------:R-:W-:Y:S01]  /*2a030*/  SHF.L.U32 R2, R10, 0x1f, RZ ;  /* 0x0000001f0a027819 */ /* 0x000fe200000006ff */
[----:B------:R-:W-:Y:S03]  /*2a040*/  BSSY B2, `(.L_x_805) ;  /* 0x0000003000027945 */ /* 0x000fe60003800000 */
[----:B------:R-:W2:Y:S02]  /*2a050*/  SYNCS.PHASECHK.TRANS64.TRYWAIT P0, [R3+URZ+0x38840], R2 ;  /* 0x03884002030075a7 */ /* 0x000ea4000800017f */
[----:B--2---:R-:W-:Y:S05]  /*2a060*/  @!P0 BRA `(.L_x_806) ;  /* 0x0000003c005c8947 */ /* 0x004fea0003800000 */
.L_x_915:
[----:B------:R-:W-:Y:S05]  /*2a070*/  BSYNC B2 ;  /* 0x0000000000027941 */ /* 0x000fea0003800000 */
.L_x_805:
[----:B-1----:R-:W1:Y:S01]  /*2a080*/  S2R R8, SR_TID.X ;  /* 0x0000000000087919 */ /* 0x002e620000002100 */
[----:B------:R-:W-:Y:S01]  /*2a090*/  BSSY B2, `(.L_x_807) ;  /* 0x000000a000027945 */ /* 0x000fe20003800000 */
[----:B-1----:R-:W-:-:S04]  /*2a0a0*/  LOP3.LUT R8, R8, 0x7f, RZ, 0xc0, !PT ;  /* 0x0000007f08087812 */ /* 0x002fc800078ec0ff */
[----:B------:R-:W-:-:S13]  /*2a0b0*/  ISETP.NE.AND P0, PT, R8, RZ, PT ;  /* 0x000000ff0800720c */ /* 0x000fda0003f05270 */
[----:B------:R-:W-:Y:S05]  /*2a0c0*/  @P0 BRA `(.L_x_808) ;  /* 0x0000000000180947 */ /* 0x000fea0003800000 */
[----:B------:R-:W3:Y:S01]  /*2a0d0*/  LDL R8, [R1+0x10] ;  /* 0x0000100001087983 */ /* 0x000ee20000100800 */
[----:B--2---:R-:W-:-:S04]  /*2a0e0*/  IMAD.MOV.U32 R2, RZ, RZ, 0xa000 ;  /* 0x0000a000ff027424 */ /* 0x004fc800078e00ff */
[----:B------:R1:W-:Y:S01]  /*2a0f0*/  SYNCS.ARRIVE.TRANS64 RZ, [R3+URZ+0x38830], R2 ;  /* 0x0388300203ff79a7 */ /* 0x0003e2000800003f */
[----:B---3--:R-:W-:-:S13]  /*2a100*/  LOP3.LUT P1, RZ, R8, 0x1, RZ, 0xc0, !PT ;  /* 0x0000000108ff7812 */ /* 0x008fda000782c0ff */
[----:B-1----:R-:W-:Y:S05]  /*2a110*/  @!P1 BRA `(.L_x_808) ;  /* 0x0000000000049947 */ /* 0x002fea0003800000 */
[----:B------:R-:W-:Y:S01]  /*2a120*/  BPT.TRAP 0x1 ;  /* 0x000000040000795c */ /* 0x000fe20000300000 */
.L_x_808:
[----:B------:R-:W-:Y:S05]  /*2a130*/  BSYNC B2 ;  /* 0x0000000000027941 */ /* 0x000fea0003800000 */
.L_x_807:
[----:B--2---:R-:W2:Y:S01]  /*2a140*/  LDL R2, [R1+0x1c] ;  /* 0x00001c0001027983 */ /* 0x004ea20000100800 */
        /* <DEDUP_REMOVED lines=11> */
.L_x_809:
        /* <DEDUP_REMOVED lines=16> */
.L_x_810:
        /* <DEDUP_REMOVED lines=16> */
.L_x_811:
        /* <DEDUP_REMOVED lines=16> */
.L_x_812:
        /* <DEDUP_REMOVED lines=15> */
.L_x_916:
[----:B------:R-:W-:Y:S05]  /*2a5f0*/  BSYNC B2 ;  /* 0x0000000000027941 */ /* 0x000fea0003800000 */
.L_x_813:
[----:B------:R-:W1:Y:S01]  /*2a600*/  S2R R3, SR_TID.X ;  /* 0x0000000000037919 */ /* 0x000e620000002100 */
[----:B------:R-:W-:-:S04]  /*2a610*/  UPRMT UR4, UR37, 0x9910, URZ ;  /* 0x0000991025047896 */ /* 0x000fc8000800003f */
[----:B------:R-:W-:Y:S01]  /*2a620*/  UISETP.NE.AND UP0, UPT, UR4, 0x2, UPT ;  /* 0x000000020400788c */ /* 0x000fe2000bf05270 */
[----:B-1----:R-:W-:-:S04]  /*2a630*/  LOP3.LUT R3, R3, 0x7f, RZ, 0xc0, !PT ;  /* 0x0000007f03037812 */ /* 0x002fc800078ec0ff */
[----:B------:R-:W-:-:S13]  /*2a640*/  ISETP.NE.AND P0, PT, R3, RZ, PT ;  /* 0x000000ff0300720c */ /* 0x000fda0003f05270 */
[----:B------:R-:W-:-:S04]  /*2a650*/  @!P0 IMAD.MOV.U32 R3, RZ, RZ, 0xa000 ;  /* 0x0000a000ff038424 */ /* 0x000fc800078e00ff */
[----:B------:R1:W-:Y:S01]  /*2a660*/  @!P0 SYNCS.ARRIVE.TRANS64 RZ, [R2+URZ+0x38850], R3 ;  /* 0x0388500302ff89a7 */ /* 0x0003e2000800003f */
[----:B------:R-:W-:-:S13]  /*2a670*/  PLOP3.LUT P0, PT, PT, PT, UP0, 0x80, 0x0 ;  /* 0x000000000000781c */ /* 0x000fda0003f0f008 */
[----:B-1----:R-:W-:Y:S05]  /*2a680*/  @P0 BRA `(.L_x_815) ;  /* 0x0000000000040947 */ /* 0x002fea0003800000 */
[----:B------:R-:W-:Y:S01]  /*2a690*/  BPT.TRAP 0x1 ;  /* 0x000000040000795c */ /* 0x000fe20000300000 */
.L_x_815:
[----:B------:R-:W2:Y:S01]  /*2a6a0*/  LDL R3, [R1+0x10] ;  /* 0x0000100001037983 */ /* 0x000ea20000100800 */
[----:B------:R-:W-:Y:S01]  /*2a6b0*/  BSSY B2, `(.L_x_816) ;  /* 0x0000004000027945 */ /* 0x000fe20003800000 */
[----:B--2---:R-:W-:-:S13]  /*2a6c0*/  LOP3.LUT P0, RZ, R3, 0x8, RZ, 0xc0, !PT ;  /* 0x0000000803ff7812 */ /* 0x004fda000780c0ff */
[----:B------:R-:W-:Y:S05]  /*2a6d0*/  @P0 BRA `(.L_x_817) ;  /* 0x0000000000040947 */ /* 0x000fea0003800000 */
[----:B------:R-:W-:Y:S01]  /*2a6e0*/  BPT.TRAP 0x1 ;  /* 0x000000040000795c */ /* 0x000fe20000300000 */
.L_x_817:
[----:B------:R-:W-:Y:S05]  /*2a6f0*/  BSYNC B2 ;  /* 0x0000000000027941 */ /* 0x000fea0003800000 */
.L_x_816:
[----:B0-----:R-:W2:Y:S04]  /*2a700*/  LDL R5, [R1+0x1c] ;  /* 0x00001c0001057983 */ /* 0x001ea80000100800 */
        /* <DEDUP_REMOVED lines=11> */
.L_x_818:
        /* <DEDUP_REMOVED lines=15> */
.L_x_819:
        /* <DEDUP_REMOVED lines=15> */
.L_x_820:
        /* <DEDUP_REMOVED lines=15> */
.L_x_821:
        /* <DEDUP_REMOVED lines=12> */
.L_x_803:
[----:B------:R-:W-:Y:S05]  /*2ab50*/  BSYNC B1 ;  /* 0x0000000000017941 */ /* 0x000fea0003800000 */
.L_x_802:
[----:B------:R-:W2:Y:S01]  /*2ab60*/  LDL R2, [R1+0x34] ;  /* 0x0000340001027983 */ /* 0x000ea20000100800 */
[----:B------:R-:W-:Y:S01]  /*2ab70*/  VIADD R0, R0, 0xfffffffe ;  /* 0xfffffffe00007836 */ /* 0x000fe20000000000 */
[----:B--2---:R-:W-:-:S13]  /*2ab80*/  ISETP.GT.AND P0, PT, R6, R2, PT ;  /* 0x000000020600720c */ /* 0x004fda0003f04270 */
[----:B------:R-:W-:Y:S05]  /*2ab90*/  @P0 BRA `(.L_x_822) ;  /* 0xffffffe4002c0947 */ /* 0x000fea000383ffff */
.L_x_759:
[----:B------:R-:W-:Y:S05]  /*2aba0*/  BSYNC B0 ;  /* 0x0000000000007941 */ /* 0x000fea0003800000 */
.L_x_758:
        /* <DEDUP_REMOVED lines=19> */
.L_x_824:
[----:B------:R-:W-:Y:S05]  /*2ace0*/  BSYNC B0 ;  /* 0x0000000000007941 */ /* 0x000fea0003800000 */
.L_x_823:
[----:B--2---:R-:W2:Y:S01]  /*2acf0*/  LDL R0, [R1+0x10] ;  /* 0x0000100001007983 */ /* 0x004ea20000100800 */
[----:B------:R-:W-:Y:S01]  /*2ad00*/  BSSY B0, `(.L_x_825) ;  /* 0x000005d000007945 */ /* 0x000fe20003800000 */
[----:B--2---:R-:W-:-:S13]  /*2ad10*/  LOP3.LUT P0, RZ, R0, 0x4, RZ, 0xc0, !PT ;  /* 0x0000000400ff7812 */ /* 0x004fda000780c0ff */
[----:B------:R-:W-:Y:S05]  /*2ad20*/  @!P0 BRA `(.L_x_826) ;  /* 0x0000000400688947 */ /* 0x000fea0003800000 */
[----:B------:R-:W2:Y:S01]  /*2ad30*/  LDL R2, [R1+0x18] ;  /* 0x0000180001027983 */ /* 0x000ea20000100800 */
[----:B------:R-:W-:Y:S01]  /*2ad40*/  IMAD R0, R19, 0x8, R18 ;  /* 0x0000000813007824 */ /* 0x000fe200078e0212 */
[----:B------:R-:W-:Y:S01]  /*2ad50*/  BSSY B1, `(.L_x_827) ;  /* 0x0000004000017945 */ /* 0x000fe20003800000 */
[----:B--2---:R-:W-:-:S04]  /*2ad60*/  SHF.L.U32 R2, R2, 0x1f, RZ ;  /* 0x0000001f02027819 */ /* 0x004fc800000006ff */
[----:B------:R-:W2:Y:S02]  /*2ad70*/  SYNCS.PHASECHK.TRANS64.TRYWAIT P0, [R0+URZ+0x38860], R2 ;  /* 0x03886002000075a7 */ /* 0x000ea4000800017f */
[----:B--2---:R-:W-:Y:S05]  /*2ad80*/  @!P0 BRA `(.L_x_828) ;  /* 0x00000030003c8947 */ /* 0x004fea0003800000 */
.L_x_917:
[----:B------:R-:W-:Y:S05]  /*2ad90*/  BSYNC B1 ;  /* 0x0000000000017941 */ /* 0x000fea0003800000 */
.L_x_827:
[----:B------:R-:W3:Y:S01]  /*2ada0*/  S2R R3, SR_TID.X ;  /* 0x0000000000037919 */ /* 0x000ee20000002100 */
[----:B------:R-:W-:-:S04]  /*2adb0*/  UPRMT UR4, UR37, 0x9910, URZ ;  /* 0x0000991025047896 */ /* 0x000fc8000800003f */
[----:B------:R-:W-:Y:S01]  /*2adc0*/  UISETP.NE.AND UP0, UPT, UR4, 0x2, UPT ;  /* 0x000000020400788c */ /* 0x000fe2000bf05270 */
[----:B---3--:R-:W-:-:S04]  /*2add0*/  LOP3.LUT R3, R3, 0x7f, RZ, 0xc0, !PT ;  /* 0x0000007f03037812 */ /* 0x008fc800078ec0ff */
[----:B------:R-:W-:-:S13]  /*2ade0*/  ISETP.NE.AND P0, PT, R3, RZ, PT ;  /* 0x000000ff0300720c */ /* 0x000fda0003f05270 */
[----:B--2---:R-:W-:-:S04]  /*2adf0*/  @!P0 IMAD.MOV.U32 R2, RZ, RZ, 0xa000 ;  /* 0x0000a000ff028424 */ /* 0x004fc800078e00ff */
[----:B------:R2:W-:Y:S01]  /*2ae00*/  @!P0 SYNCS.ARRIVE.TRANS64 RZ, [R0+URZ+0x38850], R2 ;  /* 0x0388500200ff89a7 */ /* 0x0005e2000800003f */
[----:B------:R-:W-:-:S13]  /*2ae10*/  PLOP3.LUT P0, PT, PT, PT, UP0, 0x80, 0x0 ;  /* 0x000000000000781c */ /* 0x000fda0003f0f008 */
[----:B--2---:R-:W-:Y:S05]  /*2ae20*/  @P0 BRA `(.L_x_829) ;  /* 0x0000000000040947 */ /* 0x004fea0003800000 */
[----:B------:R-:W-:Y:S01]  /*2ae30*/  BPT.TRAP 0x1 ;  /* 0x000000040000795c */ /* 0x000fe20000300000 */
.L_x_829:
[----:B------:R-:W2:Y:S01]  /*2ae40*/  LDL R2, [R1+0x10] ;  /* 0x0000100001027983 */ /* 0x000ea20000100800 */
[----:B------:R-:W-:Y:S01]  /*2ae50*/  BSSY B1, `(.L_x_830) ;  /* 0x0000004000017945 */ /* 0x000fe20003800000 */
[----:B--2---:R-:W-:-:S13]  /*2ae60*/  LOP3.LUT P0, RZ, R2, 0x8, RZ, 0xc0, !PT ;  /* 0x0000000802ff7812 */ /* 0x004fda000780c0ff */
[----:B------:R-:W-:Y:S05]  /*2ae70*/  @P0 BRA `(.L_x_831) ;  /* 0x0000000000040947 */ /* 0x000fea0003800000 */
[----:B------:R-:W-:Y:S01]  /*2ae80*/  BPT.TRAP 0x1 ;  /* 0x000000040000795c */ /* 0x000fe20000300000 */
.L_x_831:
[----:B------:R-:W-:Y:S05]  /*2ae90*/  BSYNC B1 ;  /* 0x0000000000017941 */ /* 0x000fea0003800000 */
.L_x_830:
[----:B------:R-:W2:Y:S04]  /*2aea0*/  LDL.LU R3, [R1+0x1c] ;  /* 0x00001c0001037983 */ /* 0x000ea80000300800 */
[----:B------:R-:W2:Y:S01]  /*2aeb0*/  LDL.LU R2, [R1+0x8] ;  /* 0x0000080001027983 */ /* 0x000ea20000300800 */
[----:B------:R-:W-:Y:S01]  /*2aec0*/  UIADD3 UR4, UP0, UR38, 0x470, URZ ;  /* 0x0000047026047890 */ /* 0x000fe2000ff1e03f */
[----:B------:R-:W-:Y:S01]  /*2aed0*/  PLOP3.LUT P0, PT, PT, PT, PT, 0x80, 0x0 ;  /* 0x000000000000781c */ /* 0x000fe20003f0f070 */
[----:B------:R-:W-:Y:S01]  /*2aee0*/  VIADD R0, R0, 0x38850 ;  /* 0x0003885000007836 */ /* 0x000fe20000000000 */
[----:B------:R-:W-:Y:S01]  /*2aef0*/  UMOV UR6, 0x0 ;  /* 0x0000000000067882 */ /* 0x000fe20000000000 */
[----:B------:R-:W-:Y:S01]  /*2af00*/  UIADD3.X UR5, URZ, UR39, URZ, UP0, !UPT ;  /* 0x000000273f057290 */ /* 0x000fe200087fe43f */
[----:B------:R-:W-:Y:S01]  /*2af10*/  UMOV UR7, 0x14f00000 ;  /* 0x14f0000000077882 */ /* 0x000fe20000000000 */
[----:B------:R-:W-:Y:S01]  /*2af20*/  UMOV UR10, URZ ;  /* 0x0000003f000a7c82 */ /* 0x000fe20008000000 */
[----:B--2---:R-:W-:-:S02]  /*2af30*/  IMAD R3, R2, 0x50, R3 ;  /* 0x0000005002037824 */ /* 0x004fc400078e0203 */
[----:B------:R-:W-:-:S04]  /*2af40*/  IMAD R2, R19, 0xa000, R18 ;  /* 0x0000a00013027824 */ /* 0x000fc800078e0212 */
[----:B------:R-:W-:-:S07]  /*2af50*/  VIADD R4, R2, 0x400 ;  /* 0x0000040002047836 */ /* 0x000fce0000000000 */
.L_x_832:
        /* <DEDUP_REMOVED lines=15> */
.L_x_833:
        /* <DEDUP_REMOVED lines=15> */
.L_x_834:
        /* <DEDUP_REMOVED lines=15> */
.L_x_835:
        /* <DEDUP_REMOVED lines=10> */
.L_x_826:
[----:B------:R-:W-:Y:S05]  /*2b2d0*/  BSYNC B0 ;  /* 0x0000000000007941 */ /* 0x000fea0003800000 */
.L_x_825:
[----:B------:R-:W2:Y:S01]  /*2b2e0*/  LDL.LU R4, [R1+0x18] ;  /* 0x0000180001047983 */ /* 0x000ea20000300800 */
[----:B------:R-:W-:-:S05]  /*2b2f0*/  VIADD R19, R19, 0x1 ;  /* 0x0000000113137836 */ /* 0x000fca0000000000 */
[----:B------:R-:W-:-:S04]  /*2b300*/  ISETP.NE.AND P0, PT, R19, 0x2, PT ;  /* 0x000000021300780c */ /* 0x000fc80003f05270 */
[----:B------:R-:W-:Y:S02]  /*2b310*/  SEL R0, RZ, 0x1, P0 ;  /* 0x00000001ff007807 */ /* 0x000fe40000000000 */
[----:B------:R-:W-:Y:S02]  /*2b320*/  SEL R19, R19, RZ, P0 ;  /* 0x000000ff13137207 */ /* 0x000fe40000000000 */
[----:B--2---:R-:W-:-:S05]  /*2b330*/  LOP3.LUT R4, R4, R0, RZ, 0x3c, !PT ;  /* 0x0000000004047212 */ /* 0x004fca00078e3cff */
[----:B------:R2:W-:Y:S02]  /*2b340*/  STL [R1+0x18], R4 ;  /* 0x0000180401007387 */ /* 0x0005e40000100800 */
.L_x_738:
[----:B------:R-:W-:Y:S05]  /*2b350*/  BSYNC B7 ;  /* 0x0000000000077941 */ /* 0x000fea0003800000 */
.L_x_736:
[----:B------:R-:W3:Y:S02]  /*2b360*/  LDL R9, [R1+0x10] ;  /* 0x0000100001097983 */ /* 0x000ee40000100800 */
[----:B---3--:R-:W-:-:S13]  /*2b370*/  LOP3.LUT P0, RZ, R9, 0x10, RZ, 0xc0, !PT ;  /* 0x0000001009ff7812 */ /* 0x008fda000780c0ff */
[----:B------:R-:W-:Y:S05]  /*2b380*/  @!P0 BRA `(.L_x_836) ;  /* 0x00000000002c8947 */ /* 0x000fea0003800000 */
[----:B------:R-:W-:Y:S05]  /*2b390*/  WARPSYNC.ALL ;  /* 0x0000000000007948 */ /* 0x000fea0003800000 */
[----:B------:R-:W3:Y:S08]  /*2b3a0*/  S2UR UR5, SR_CgaCtaId ;  /* 0x00000000000579c3 */ /* 0x000ef00000008800 */
[----:B------:R-:W-:Y:S06]  /*2b3b0*/  BAR.SYNC.DEFER_BLOCKING 0x5, 0x180 ;  /* 0x0146000000007b1d */ /* 0x000fec0000010000 */
[----:B------:R-:W-:-:S02]  /*2b3c0*/  UMOV UR4, 0x400 ;  /* 0x0000040000047882 */ /* 0x000fc40000000000 */
[----:B---3--:R-:W-:-:S06]  /*2b3d0*/  ULEA UR4, UR5, UR4, 0x18 ;  /* 0x0000000405047291 */ /* 0x008fcc000f8ec03f */
[----:B------:R-:W-:-:S05]  /*2b3e0*/  IMAD.U32 R18, RZ, RZ, UR4 ;  /* 0x00000004ff127e24 */ /* 0x000fca000f8e00ff */
[----:B-12---:R-:W1:Y:S04]  /*2b3f0*/  LDS.128 R4, [R18+0x388d0] ;  /* 0x0388d00012047984 */ /* 0x006e680000000c00 */
[----:B-1----:R1:W-:Y:S04]  /*2b400*/  STL.64 [R1], R4 ;  /* 0x0000000401007387 */ /* 0x0023e80000100a00 */
[----:B------:R1:W-:Y:S01]  /*2b410*/  STL.64 [R1+0x8], R6 ;  /* 0x0000080601007387 */ /* 0x0003e20000100a00 */
[----:B------:R-:W-:Y:S06]  /*2b420*/  BAR.ARV 0x4, 0x180 ;  /* 0x0106000000007b1d */ /* 0x000fec0000002000 */
[----:B------:R-:W-:Y:S05]  /*2b430*/  BRA `(.L_x_837) ;  /* 0x0000000c00247947 */ /* 0x000fea0003800000 */
.L_x_836:
[----:B------:R-:W3:Y:S01]  /*2b440*/  LDL R17, [R1+0x30] ;  /* 0x0000300001117983 */ /* 0x000ee20000100800 */
[----:B------:R-:W-:Y:S01]  /*2b450*/  UMOV UR4, 0xffffffff ;  /* 0xffffffff00047882 */ /* 0x000fe20000000000 */
[----:B---3--:R-:W-:Y:S02]  /*2b460*/  ISETP.NE.AND P5, PT, R17, 0x1f, PT ;  /* 0x0000001f1100780c */ /* 0x008fe40003fa5270 */
[----:B------:R-:W-:Y:S11]  /*2b470*/  BRA.DIV UR4, `(.L_x_838) ;  /* 0x0000002a04947947 */ /* 0x000ff6000b800000 */
[----:B------:R-:W0:Y:S01]  /*2b480*/  LDL R3, [R1+0xc] ;  /* 0x00000c0001037983 */ /* 0x000e220000100800 */
[----:B------:R-:W-:-:S03]  /*2b490*/  ULDC UR4, c[0x0][0xc3c] ;  /* 0x00030f0000047ab9 */ /* 0x000fc60000000800 */
[----:B------:R-:W3:Y:S01]  /*2b4a0*/  LDL.LU R2, [R1] ;  /* 0x0000000001027983 */ /* 0x000ee20000300800 */
[----:B------:R-:W-:Y:S01]  /*2b4b0*/  LOP3.LUT P4, RZ, R9, 0x1, RZ, 0xc0, !PT ;  /* 0x0000000109ff7812 */ /* 0x000fe2000788c0ff */
[----:B------:R-:W-:Y:S01]  /*2b4c0*/  ULDC.64 UR6, c[0x0][0x208] ;  /* 0x0000820000067ab9 */ /* 0x000fe20000000a00 */
[----:B0-----:R-:W-:Y:S02]  /*2b4d0*/  IMAD.IADD R0, R3, 0x1, R17 ;  /* 0x0000000103007824 */ /* 0x001fe400078e0211 */
[----:B---3--:R-:W-:-:S03]  /*2b4e0*/  IMAD.MOV.U32 R9, RZ, RZ, R2 ;  /* 0x000000ffff097224 */ /* 0x008fc600078e0002 */
[----:B------:R-:W-:-:S13]  /*2b4f0*/  ISETP.GE.OR P0, PT, R0, UR4, !P5 ;  /* 0x0000000400007c0c */ /* 0x000fda000ef06670 */
[----:B------:R-:W0:Y:S08]  /*2b500*/  @!P0 LDC.64 R2, c[0x0][0xc80] ;  /* 0x00032000ff028b82 */ /* 0x000e300000000a00 */
[----:B-1----:R-:W1:Y:S01]  /*2b510*/  @!P0 LDC.64 R6, c[0x0][0xc78] ;  /* 0x00031e00ff068b82 */ /* 0x002e620000000a00 */
[----:B0-----:R-:W-:-:S05]  /*2b520*/  @!P0 IMAD.WIDE R2, R0, 0x4, R2 ;  /* 0x0000000400028825 */ /* 0x001fca00078e0202 */
[----:B------:R1:W3:Y:S02]  /*2b530*/  @!P0 LDG.E R8, desc[UR6][R2.64] ;  /* 0x0000000602088981 */ /* 0x0002e4000c1e1900 */
[----:B-1----:R-:W-:-:S06]  /*2b540*/  @!P0 IMAD.WIDE R2, R0, 0x4, R6 ;  /* 0x0000000400028825 */ /* 0x002fcc00078e0206 */
[----:B------:R-:W4:Y:S01]  /*2b550*/  @!P0 LDG.E R2, desc[UR6][R2.64] ;  /* 0x0000000602028981 */ /* 0x000f22000c1e1900 */
[----:B--2---:R-:W-:Y:S01]  /*2b560*/  IMAD.MOV.U32 R4, RZ, RZ, RZ ;  /* 0x000000ffff047224 */ /* 0x004fe200078e00ff */
[C---:B------:R-:W-:Y:S01]  /*2b570*/  ISETP.GE.U32.AND P1, PT, R17.reuse, 0x4, PT ;  /* 0x000000041100780c */ /* 0x040fe20003f26070 */
[----:B------:R-:W-:Y:S01]  /*2b580*/  IMAD.MOV.U32 R6, RZ, RZ, RZ ;  /* 0x000000ffff067224 */ /* 0x000fe200078e00ff */
[C---:B------:R-:W-:Y:S01]  /*2b590*/  ISETP.GE.U32.AND P2, PT, R17.reuse, 0x8, PT ;  /* 0x000000081100780c */ /* 0x040fe20003f46070 */
[----:B------:R-:W-:Y:S01]  /*2b5a0*/  SHFL.IDX PT, R5, R9, RZ, 0x1f ;  /* 0x00001fff09057589 */ /* 0x000fe200000e0000 */
[----:B------:R-:W-:Y:S01]  /*2b5b0*/  ISETP.GE.U32.AND P3, PT, R17, 0x10, PT ;  /* 0x000000101100780c */ /* 0x000fe20003f66070 */
[----:B------:R-:W-:Y:S02]  /*2b5c0*/  IMAD.MOV.U32 R10, RZ, RZ, RZ ;  /* 0x000000ffff0a7224 */ /* 0x000fe400078e00ff */
[----:B------:R-:W-:Y:S01]  /*2b5d0*/  SHFL.IDX PT, R0, R9, 0x1, 0x1f ;  /* 0x00201f0009007f89 */ /* 0x000fe200000e0000 */
[----:B---3--:R-:W-:-:S02]  /*2b5e0*/  @!P0 IMAD.MOV.U32 R4, RZ, RZ, R8 ;  /* 0x000000ffff048224 */ /* 0x008fc400078e0008 */
[----:B----4-:R-:W-:Y:S01]  /*2b5f0*/  @!P0 IMAD.MOV.U32 R6, RZ, RZ, R2 ;  /* 0x000000ffff068224 */ /* 0x010fe200078e0002 */
[----:B------:R-:W-:-:S03]  /*2b600*/  ISETP.GE.U32.AND P0, PT, R17, 0x2, PT ;  /* 0x000000021100780c */ /* 0x000fc60003f06070 */
[----:B------:R-:W-:-:S05]  /*2b610*/  IMAD R2, R6, R4, RZ ;  /* 0x0000000406027224 */ /* 0x000fca00078e02ff */
        /* <DEDUP_REMOVED lines=15> */
[----:B------:R0:W1:Y:S02]  /*2b710*/  SHFL.IDX PT, R16, R7, 0x1f, 0x1f ;  /* 0x03e01f0007107f89 */ /* 0x00006400000e0000 */
.L_x_927:
[----:B------:R-:W-:Y:S02]  /*2b720*/  ULDC UR4, c[0x0][0xc38] ;  /* 0x00030e0000047ab9 */ /* 0x000fe40000000800 */
[----:B------:R-:W-:-:S04]  /*2b730*/  IMAD.U32 R2, RZ, RZ, UR4 ;  /* 0x00000004ff027e24 */ /* 0x000fc8000f8e00ff */
[----:B-1----:R-:W-:-:S04]  /*2b740*/  IMAD R16, R16, R2, RZ ;  /* 0x0000000210107224 */ /* 0x002fc800078e02ff */
[----:B------:R-:W-:-:S05]  /*2b750*/  IMAD.IADD R0, R0, 0x1, R16 ;  /* 0x0000000100007824 */ /* 0x000fca00078e0210 */
[----:B------:R-:W-:-:S13]  /*2b760*/  ISETP.GT.AND P4, PT, R0, R5, PT ;  /* 0x000000050000720c */ /* 0x000fda0003f84270 */
[----:B------:R-:W-:Y:S05]  /*2b770*/  @P4 BRA `(.L_x_839) ;  /* 0x0000000000b44947 */ /* 0x000fea0003800000 */
.L_x_842:
[----:B------:R-:W2:Y:S01]  /*2b780*/  LDL.LU R3, [R1+0xc] ;  /* 0x00000c0001037983 */ /* 0x000ea20000300800 */
[----:B------:R-:W1:Y:S01]  /*2b790*/  LDC R2, c[0x0][0xc3c] ;  /* 0x00030f00ff027b82 */ /* 0x000e620000000800 */
[----:B--2---:R-:W-:-:S05]  /*2b7a0*/  VIADD R3, R3, 0x1f ;  /* 0x0000001f03037836 */ /* 0x004fca0000000000 */
[----:B-1----:R-:W-:-:S13]  /*2b7b0*/  ISETP.GE.AND P4, PT, R3, R2, PT ;  /* 0x000000020300720c */ /* 0x002fda0003f86270 */
[----:B------:R-:W-:Y:S05]  /*2b7c0*/  @P4 BRA `(.L_x_840) ;  /* 0x0000000400dc4947 */ /* 0x000fea0003800000 */
[----:B------:R-:W2:Y:S01]  /*2b7d0*/  LDL R4, [R1+0x30] ;  /* 0x0000300001047983 */ /* 0x000ea20000100800 */
[----:B------:R-:W-:-:S03]  /*2b7e0*/  ULDC.64 UR4, c[0x0][0x208] ;  /* 0x0000820000047ab9 */ /* 0x000fc60000000a00 */
[----:B------:R1:W-:Y:S01]  /*2b7f0*/  STL [R1+0xc], R3 ;  /* 0x00000c0301007387 */ /* 0x0003e20000100800 */
[----:B--2---:R-:W-:Y:S02]  /*2b800*/  IMAD.IADD R6, R3, 0x1, R4 ;  /* 0x0000000103067824 */ /* 0x004fe400078e0204 */
[----:B------:R-:W-:-:S03]  /*2b810*/  IMAD.MOV.U32 R4, RZ, RZ, RZ ;  /* 0x000000ffff047224 */ /* 0x000fc600078e00ff */
[----:B------:R-:W-:-:S13]  /*2b820*/  ISETP.GE.OR P4, PT, R6, R2, !P5 ;  /* 0x000000020600720c */ /* 0x000fda0006f86670 */
[----:B-1----:R-:W1:Y:S02]  /*2b830*/  @!P4 LDC.64 R2, c[0x0][0xc80] ;  /* 0x00032000ff02cb82 */ /* 0x002e640000000a00 */
        /* <DEDUP_REMOVED lines=9> */
[----:B------:R-:W2:Y:S02]  /*2b8d0*/  LDL R3, [R1+0x10] ;  /* 0x0000100001037983 */ /* 0x000ea40000100800 */
[----:B--2---:R-:W-:Y:S02]  /*2b8e0*/  LOP3.LUT P4, RZ, R3, 0x1, RZ, 0xc0, !PT ;  /* 0x0000000103ff7812 */ /* 0x004fe4000788c0ff */
        /* <DEDUP_REMOVED lines=14> */
[----:B0-----:R-:W-:-:S05]  /*2b9d0*/  IMAD.IADD R7, R2, 0x1, R3 ;  /* 0x0000000102077824 */ /* 0x001fca00078e0203 */
[----:B------:R0:W1:Y:S02]  /*2b9e0*/  SHFL.IDX PT, R16, R7, 0x1f, 0x1f ;  /* 0x03e01f0007107f89 */ /* 0x00006400000e0000 */
.L_x_935:
[----:B------:R-:W-:Y:S02]  /*2b9f0*/  ULDC UR4, c[0x0][0xc38] ;  /* 0x00030e0000047ab9 */ /* 0x000fe40000000800 */
[----:B------:R-:W-:-:S04]  /*2ba00*/  IMAD.U32 R2, RZ, RZ, UR4 ;  /* 0x00000004ff027e24 */ /* 0x000fc8000f8e00ff */
[----:B-1----:R-:W-:-:S04]  /*2ba10*/  IMAD R16, R16, R2, RZ ;  /* 0x0000000210107224 */ /* 0x002fc800078e02ff */
[----:B------:R-:W-:-:S05]  /*2ba20*/  IMAD.IADD R0, R16, 0x1, R0 ;  /* 0x0000000110007824 */ /* 0x000fca00078e0200 */
[----:B------:R-:W-:-:S13]  /*2ba30*/  ISETP.GT.AND P4, PT, R0, R5, PT ;  /* 0x000000050000720c */ /* 0x000fda0003f84270 */
[----:B------:R-:W-:Y:S05]  /*2ba40*/  @!P4 BRA `(.L_x_842) ;  /* 0xfffffffc004cc947 */ /* 0x000fea000383ffff */
.L_x_839:
[----:B------:R-:W-:Y:S01]  /*2ba50*/  IMAD.IADD R16, R0, 0x1, -R16 ;  /* 0x0000000100107824 */ /* 0x000fe200078e0a10 */
[----:B------:R-:W-:-:S03]  /*2ba60*/  UMOV UR4, 0xffffffff ;  /* 0xffffffff00047882 */ /* 0x000fc60000000000 */
[----:B------:R-:W-:-:S05]  /*2ba70*/  IMAD R0, R7, R2, R16 ;  /* 0x0000000207007224 */ /* 0x000fca00078e0210 */
[----:B------:R-:W-:Y:S01]  /*2ba80*/  ISETP.GT.AND P6, PT, R0, R5, PT ;  /* 0x000000050000720c */ /* 0x000fe20003fc4270 */
[----:B------:R-:W-:-:S12]  /*2ba90*/  BRA.DIV UR4, `(.L_x_843) ;  /* 0x0000002e044c7947 */ /* 0x000fd8000b800000 */
[----:B------:R-:W-:-:S04]  /*2baa0*/  VOTE.ANY R3, PT, !P6 ;  /* 0x0000000000037806 */ /* 0x000fc800070e0100 */
[----:B------:R-:W1:Y:S02]  /*2bab0*/  POPC R0, R3 ;  /* 0x0000000300007309 */ /* 0x000e640000000000 */
[----:B-1----:R1:W2:Y:S04]  /*2bac0*/  SHFL.IDX PT, R4, R4, R0, 0x1f ;  /* 0x00001f0004047589 */ /* 0x0022a800000e0000 */
[----:B------:R1:W3:Y:S02]  /*2bad0*/  SHFL.IDX PT, R6, R6, R0, 0x1f ;  /* 0x00001f0006067589 */ /* 0x0002e400000e0000 */
.L_x_940:
[----:B------:R-:W-:-:S13]  /*2bae0*/  ISETP.NE.AND P0, PT, R3, RZ, PT ;  /* 0x000000ff0300720c */ /* 0x000fda0003f05270 */
[----:B------:R-:W-:Y:S05]  /*2baf0*/  @!P0 BRA `(.L_x_844) ;  /* 0x0000000000148947 */ /* 0x000fea0003800000 */
[----:B------:R-:W-:Y:S01]  /*2bb00*/  UMOV UR4, 0xffffffff ;  /* 0xffffffff00047882 */ /* 0x000fe20000000000 */
[----:B------:R-:W-:Y:S02]  /*2bb10*/  VIADD R12, R0, 0xffffffff ;  /* 0xffffffff000c7836 */ /* 0x000fe40000000000 */
[----:B------:R-:W-:Y:S05]  /*2bb20*/  BRA.DIV UR4, `(.L_x_845) ;  /* 0x0000002e04847947 */ /* 0x000fea000b800000 */
[----:B0-----:R0:W4:Y:S02]  /*2bb30*/  SHFL.IDX PT, R7, R7, R12, 0x1f ;  /* 0x00001f0c07077589 */ /* 0x00112400000e0000 */
.L_x_943:
[----:B----4-:R-:W-:-:S07]  /*2bb40*/  IMAD.MOV.U32 R10, RZ, RZ, R7 ;  /* 0x000000ffff0a7224 */ /* 0x010fce00078e0007 */
.L_x_844:
[----:B------:R-:W4:Y:S01]  /*2bb50*/  LDL.LU R11, [R1+0xc] ;  /* 0x00000c00010b7983 */ /* 0x000f220000300800 */
[----:B--2---:R-:W-:Y:S01]  /*2bb60*/  IABS R3, R4 ;  /* 0x0000000400037213 */ /* 0x004fe20000000000 */
[----:B------:R-:W-:Y:S02]  /*2bb70*/  IMAD R2, R10, R2, R16 ;  /* 0x000000020a027224 */ /* 0x000fe400078e0210 */
[----:B------:R-:W-:Y:S01]  /*2bb80*/  IMAD.MOV.U32 R8, RZ, RZ, RZ ;  /* 0x000000ffff087224 */ /* 0x000fe200078e00ff */
[----:B0-----:R-:W0:Y:S01]  /*2bb90*/  I2F.RP R7, R3 ;  /* 0x0000000300077306 */ /* 0x001e220000209400 */
[----:B------:R-:W-:Y:S01]  /*2bba0*/  IMAD.IADD R5, R5, 0x1, -R2 ;  /* 0x0000000105057824 */ /* 0x000fe200078e0a02 */
[----:B------:R2:W-:Y:S04]  /*2bbb0*/  STL [R1], R2 ;  /* 0x0000000201007387 */ /* 0x0005e80000100800 */
[----:B--2---:R-:W-:-:S02]  /*2bbc0*/  IABS R2, R5 ;  /* 0x0000000500027213 */ /* 0x004fc40000000000 */
[----:B0-----:R-:W0:Y:S02]  /*2bbd0*/  MUFU.RCP R7, R7 ;  /* 0x0000000700077308 */ /* 0x001e240000001000 */
[----:B0-----:R-:W-:-:S06]  /*2bbe0*/  VIADD R7, R7, 0xffffffe ;  /* 0x0ffffffe07077836 */ /* 0x001fcc0000000000 */
[----:B------:R-:W0:Y:S02]  /*2bbf0*/  F2I.FTZ.U32.TRUNC.NTZ R9, R7 ;  /* 0x0000000700097305 */ /* 0x000e24000021f000 */
[----:B0-----:R-:W-:-:S04]  /*2bc00*/  IMAD.MOV R7, RZ, RZ, -R9 ;  /* 0x000000ffff077224 */ /* 0x001fc800078e0a09 */
[----:B------:R-:W-:-:S04]  /*2bc10*/  IMAD R7, R7, R3, RZ ;  /* 0x0000000307077224 */ /* 0x000fc800078e02ff */
[----:B------:R-:W-:Y:S01]  /*2bc20*/  IMAD.HI.U32 R7, R9, R7, R8 ;  /* 0x0000000709077227 */ /* 0x000fe200078e0008 */
[----:B------:R-:W-:-:S05]  /*2bc30*/  IABS R8, R4 ;  /* 0x0000000400087213 */ /* 0x000fca0000000000 */
[----:B------:R-:W-:Y:S02]  /*2bc40*/  IMAD.MOV R8, RZ, RZ, -R8 ;  /* 0x000000ffff087224 */ /* 0x000fe400078e0a08 */
[----:B------:R-:W-:-:S04]  /*2bc50*/  IMAD.HI.U32 R7, R7, R2, RZ ;  /* 0x0000000207077227 */ /* 0x000fc800078e00ff */
[----:B------:R-:W-:Y:S01]  /*2bc60*/  IMAD R2, R7, R8, R2 ;  /* 0x0000000807027224 */ /* 0x000fe200078e0202 */
[----:B---3--:R-:W-:-:S04]  /*2bc70*/  IABS R8, R6 ;  /* 0x0000000600087213 */ /* 0x008fc80000000000 */
[----:B------:R-:W-:-:S13]  /*2bc80*/  ISETP.GT.U32.AND P2, PT, R3, R2, PT ;  /* 0x000000020300720c */ /* 0x000fda0003f44070 */
[----:B------:R-:W-:Y:S02]  /*2bc90*/  @!P2 IMAD.IADD R2, R2, 0x1, -R3 ;  /* 0x000000010202a824 */ /* 0x000fe400078e0a03 */
[----:B------:R-:W-:Y:S01]  /*2bca0*/  @!P2 VIADD R7, R7, 0x1 ;  /* 0x000000010707a836 */ /* 0x000fe20000000000 */
[----:B------:R-:W-:Y:S02]  /*2bcb0*/  ISETP.NE.AND P2, PT, R4, RZ, PT ;  /* 0x000000ff0400720c */ /* 0x000fe40003f45270 */
[----:B------:R-:W-:Y:S02]  /*2bcc0*/  ISETP.GE.U32.AND P0, PT, R2, R3, PT ;  /* 0x000000030200720c */ /* 0x000fe40003f06070 */
[----:B------:R-:W0:Y:S11]  /*2bcd0*/  I2F.RP R2, R8 ;  /* 0x0000000800027306 */ /* 0x000e360000209400 */
[----:B------:R-:W-:Y:S01]  /*2bce0*/  @P0 VIADD R7, R7, 0x1 ;  /* 0x0000000107070836 */ /* 0x000fe20000000000 */
[----:B0-----:R-:W0:Y:S02]  /*2bcf0*/  MUFU.RCP R2, R2 ;  /* 0x0000000200027308 */ /* 0x001e240000001000 */
[----:B0-----:R-:W-:-:S06]  /*2bd00*/  VIADD R2, R2, 0xffffffe ;  /* 0x0ffffffe02027836 */ /* 0x001fcc0000000000 */
[----:B------:R-:W0:Y:S02]  /*2bd10*/  F2I.FTZ.U32.TRUNC.NTZ R3, R2 ;  /* 0x0000000200037305 */ /* 0x000e24000021f000 */
[----:B0-----:R-:W-:-:S04]  /*2bd20*/  IMAD.MOV R2, RZ, RZ, -R3 ;  /* 0x000000ffff027224 */ /* 0x001fc800078e0a03 */
        /* <DEDUP_REMOVED lines=12> */
[----:B------:R-:W-:Y:S02]  /*2bdf0*/  IMAD R3, R2, R9, R3 ;  /* 0x0000000902037224 */ /* 0x000fe400078e0203 */
[----:B------:R-:W-:-:S03]  /*2be00*/  IMAD.IADD R4, R5, 0x1, -R4 ;  /* 0x0000000105047824 */ /* 0x000fc600078e0a04 */
[----:B------:R-:W-:-:S13]  /*2be10*/  ISETP.GT.U32.AND P2, PT, R8, R3, PT ;  /* 0x000000030800720c */ /* 0x000fda0003f44070 */
[----:B------:R-:W-:Y:S02]  /*2be20*/  @!P2 IMAD.IADD R3, R3, 0x1, -R8 ;  /* 0x000000010303a824 */ /* 0x000fe400078e0a08 */
[----:B------:R-:W-:Y:S01]  /*2be30*/  @!P2 VIADD R2, R2, 0x1 ;  /* 0x000000010202a836 */ /* 0x000fe20000000000 */
[----:B------:R-:W-:Y:S02]  /*2be40*/  ISETP.NE.AND P2, PT, R6, RZ, PT ;  /* 0x000000ff0600720c */ /* 0x000fe40003f45270 */
[----:B------:R-:W-:Y:S02]  /*2be50*/  ISETP.GE.U32.AND P0, PT, R3, R8, PT ;  /* 0x000000080300720c */ /* 0x000fe40003f06070 */
[----:B------:R-:W-:-:S04]  /*2be60*/  LOP3.LUT R3, R7, R6, RZ, 0x3c, !PT ;  /* 0x0000000607037212 */ /* 0x000fc800078e3cff */
[----:B------:R-:W-:-:S07]  /*2be70*/  ISETP.GE.AND P1, PT, R3, RZ, PT ;  /* 0x000000ff0300720c */ /* 0x000fce0003f26270 */
[----:B------:R-:W-:-:S06]  /*2be80*/  @P0 VIADD R2, R2, 0x1 ;  /* 0x0000000102020836 */ /* 0x000fcc0000000000 */
[----:B------:R-:W-:Y:S01]  /*2be90*/  @!P1 IMAD.MOV R2, RZ, RZ, -R2 ;  /* 0x000000ffff029224 */ /* 0x000fe200078e0a02 */
[----:B------:R-:W-:-:S05]  /*2bea0*/  @!P2 LOP3.LUT R2, RZ, R6, RZ, 0x33, !PT ;  /* 0x00000006ff02a212 */ /* 0x000fca00078e33ff */
[--C-:B------:R-:W-:Y:S02]  /*2beb0*/  IMAD.MOV R3, RZ, RZ, -R2.reuse ;  /* 0x000000ffff037224 */ /* 0x100fe400078e0a02 */
[C---:B------:R-:W-:Y:S02]  /*2bec0*/  IMAD R2, R6.reuse, 0x1000000, R2 ;  /* 0x0100000006027824 */ /* 0x040fe400078e0202 */
[----:B------:R-:W-:Y:S02]  /*2bed0*/  IMAD R3, R6, R3, R7 ;  /* 0x0000000306037224 */ /* 0x000fe400078e0207 */
[----:B----4-:R-:W-:Y:S02]  /*2bee0*/  IMAD.IADD R11, R0, 0x1, R11 ;  /* 0x00000001000b7824 */ /* 0x010fe400078e020b */
[----:B-1----:R-:W-:-:S05]  /*2bef0*/  IMAD R0, R3, 0x10000, R2 ;  /* 0x0001000003007824 */ /* 0x002fca00078e0202 */
[----:B------:R2:W-:Y:S04]  /*2bf00*/  STL [R1+0x8], R0 ;  /* 0x0000080001007387 */ /* 0x0005e80000100800 */
[----:B------:R2:W-:Y:S04]  /*2bf10*/  STL [R1+0xc], R11 ;  /* 0x00000c0b01007387 */ /* 0x0005e80000100800 */
[----:B------:R2:W-:Y:S01]  /*2bf20*/  STL [R1+0x4], R4 ;  /* 0x0000040401007387 */ /* 0x0005e20000100800 */
[----:B------:R-:W-:Y:S05]  /*2bf30*/  BRA `(.L_x_846) ;  /* 0x0000000000287947 */ /* 0x000fea0003800000 */
.L_x_840:
[----:B------:R-:W-:Y:S01]  /*2bf40*/  UMOV UR4, URZ ;  /* 0x0000003f00047c82 */ /* 0x000fe20008000000 */
[----:B------:R-:W-:Y:S01]  /*2bf50*/  ULDC UR6, c[0x0][0xc3c] ;  /* 0x00030f0000067ab9 */ /* 0x000fe20000000800 */
[----:B------:R-:W-:Y:S01]  /*2bf60*/  UMOV UR5, URZ ;  /* 0x0000003f00057c82 */ /* 0x000fe20008000000 */
[----:B------:R-:W-:Y:S01]  /*2bf70*/  IMAD.U32 R3, RZ, RZ, UR4 ;  /* 0x00000004ff037e24 */ /* 0x000fe2000f8e00ff */
[----:B------:R1:W-:Y:S01]  /*2bf80*/  STL [R1], R5 ;  /* 0x0000000501007387 */ /* 0x0003e20000100800 */
[----:B------:R-:W-:Y:S02]  /*2bf90*/  IMAD.U32 R0, RZ, RZ, UR6 ;  /* 0x00000006ff007e24 */ /* 0x000fe4000f8e00ff */
[----:B------:R-:W-:Y:S01]  /*2bfa0*/  IMAD.U32 R2, RZ, RZ, UR5 ;  /* 0x00000005ff027e24 */ /* 0x000fe2000f8e00ff */
[----:B------:R1:W-:Y:S04]  /*2bfb0*/  STL [R1+0x4], R3 ;  /* 0x0000040301007387 */ /* 0x0003e80000100800 */
[----:B------:R1:W-:Y:S04]  /*2bfc0*/  STL [R1+0xc], R0 ;  /* 0x00000c0001007387 */ /* 0x0003e80000100800 */
[----:B------:R1:W-:Y:S02]  /*2bfd0*/  STL [R1+0x8], R2 ;  /* 0x0000080201007387 */ /* 0x0003e40000100800 */
.L_x_846:
[----:B-12---:R-:W2:Y:S04]  /*2bfe0*/  LDL R0, [R1+0x30] ;  /* 0x0000300001007983 */ /* 0x006ea80000100800 */
[----:B------:R-:W0:Y:S04]  /*2bff0*/  LDL R2, [R1+0xc] ;  /* 0x00000c0001027983 */ /* 0x000e280000100800 */
[----:B------:R-:W3:Y:S04]  /*2c000*/  LDL R3, [R1+0x8] ;  /* 0x0000080001037983 */ /* 0x000ee80000100800 */
[----:B------:R-:W4:Y:S04]  /*2c010*/  LDL R4, [R1] ;  /* 0x0000000001047983 */ /* 0x000f280000100800 */
[----:B------:R-:W4:Y:S01]  /*2c020*/  LDL R5, [R1+0x4] ;  /* 0x0000040001057983 */ /* 0x000f220000100800 */
[----:B------:R-:W-:Y:S05]  /*2c030*/  WARPSYNC.ALL ;  /* 0x0000000000007948 */ /* 0x000fea0003800000 */
[----:B------:R-:W-:Y:S01]  /*2c040*/  BAR.SYNC.DEFER_BLOCKING 0x4, 0x180 ;  /* 0x0106000000007b1d */ /* 0x000fe20000010000 */
[----:B--2---:R-:W-:-:S13]  /*2c050*/  ISETP.NE.AND P0, PT, R0, RZ, PT ;  /* 0x000000ff0000720c */ /* 0x004fda0003f05270 */
[----:B------:R-:W1:Y:S01]  /*2c060*/  @!P0 S2R R0, SR_CgaCtaId ;  /* 0x0000000000008919 */ /* 0x000e620000008800 */
[----:B0-----:R-:W-:Y:S01]  /*2c070*/  IMAD.MOV.U32 R7, RZ, RZ, R2 ;  /* 0x000000ffff077224 */ /* 0x001fe200078e0002 */
[----:B------:R-:W-:Y:S01]  /*2c080*/  @!P0 MOV R2, 0x400 ;  /* 0x0000040000028802 */ /* 0x000fe20000000f00 */
[----:B---3--:R-:W-:-:S03]  /*2c090*/  IMAD.MOV.U32 R6, RZ, RZ, R3 ;  /* 0x000000ffff067224 */ /* 0x008fc600078e0003 */
[----:B-1----:R-:W-:-:S05]  /*2c0a0*/  @!P0 LEA R18, R0, R2, 0x18 ;  /* 0x0000000200128211 */ /* 0x002fca00078ec0ff */
[----:B----4-:R0:W-:Y:S01]  /*2c0b0*/  @!P0 STS.128 [R18+0x388d0], R4 ;  /* 0x0388d00412008388 */ /* 0x0101e20000000c00 */
[----:B------:R-:W-:Y:S06]  /*2c0c0*/  BAR.ARV 0x5, 0x180 ;  /* 0x0146000000007b1d */ /* 0x000fec0000002000 */
.L_x_837:
[----:B0-----:R-:W2:Y:S01]  /*2c0d0*/  LDL R0, [R1+0xc] ;  /* 0x00000c0001007983 */ /* 0x001ea20000100800 */
[----:B------:R-:W-:Y:S02]  /*2c0e0*/  ULDC UR4, c[0x0][0xc3c] ;  /* 0x00030f0000047ab9 */ /* 0x000fe40000000800 */
[----:B--2---:R-:W-:-:S13]  /*2c0f0*/  ISETP.GE.AND P0, PT, R0, UR4, PT ;  /* 0x0000000400007c0c */ /* 0x004fda000bf06270 */
[----:B------:R-:W-:Y:S05]  /*2c100*/  @!P0 BRA `(.L_x_847) ;  /* 0xffffff7c00ec8947 */ /* 0x000fea000383ffff */
[----:B------:R-:W-:Y:S05]  /*2c110*/  BSYNC B8 ;  /* 0x0000000000087941 */ /* 0x000fea0003800000 */
.L_x_684:
[----:B-1----:R-:W3:Y:S01]  /*2c120*/  LDL.LU R0, [R1+0x64] ;  /* 0x0000640001007983 */ /* 0x002ee20000300800 */
[----:B------:R-:W-:Y:S01]  /*2c130*/  BSSY B0, `(.L_x_848) ;  /* 0x000000b000007945 */ /* 0x000fe20003800000 */
[----:B------:R-:W1:Y:S01]  /*2c140*/  S2R R5, SR_CgaCtaId ;  /* 0x0000000000057919 */ /* 0x000e620000008800 */
[----:B---3--:R-:W-:-:S05]  /*2c150*/  VIADD R0, R0, 0x1 ;  /* 0x0000000100007836 */ /* 0x008fca0000000000 */
[----:B0-----:R-:W-:-:S04]  /*2c160*/  LEA.HI R2, R0, R0, RZ, 0x1 ;  /* 0x0000000000027211 */ /* 0x001fc800078f08ff */
[----:B------:R-:W-:-:S05]  /*2c170*/  LOP3.LUT R3, R2, 0xfffffffe, RZ, 0xc0, !PT ;  /* 0xfffffffe02037812 */ /* 0x000fca00078ec0ff */
[----:B------:R-:W-:Y:S01]  /*2c180*/  IMAD.IADD R3, R0, 0x1, -R3 ;  /* 0x0000000100037824 */ /* 0x000fe200078e0a03 */
[----:B------:R-:W-:-:S04]  /*2c190*/  MOV R0, 0x400 ;  /* 0x0000040000007802 */ /* 0x000fc80000000f00 */
[----:B-1----:R-:W-:Y:S02]  /*2c1a0*/  LEA R0, R5, R0, 0x18 ;  /* 0x0000000005007211 */ /* 0x002fe400078ec0ff */
[----:B------:R-:W-:-:S04]  /*2c1b0*/  SHF.L.U32 R3, R3, 0x1f, RZ ;  /* 0x0000001f03037819 */ /* 0x000fc800000006ff */
[----:B------:R-:W0:Y:S02]  /*2c1c0*/  SYNCS.PHASECHK.TRANS64.TRYWAIT P0, [R0+URZ+0x38820], R3 ;  /* 0x03882003000075a7 */ /* 0x000e24000800017f */
[----:B0-----:R-:W-:Y:S05]  /*2c1d0*/  @!P0 BRA `(.L_x_849) ;  /* 0x0000002800008947 */ /* 0x001fea0003800000 */
.L_x_944:
[----:B------:R-:W-:Y:S05]  /*2c1e0*/  BSYNC B0 ;  /* 0x0000000000007941 */ /* 0x000fea0003800000 */
.L_x_848:
[----:B------:R-:W-:-:S03]  /*2c1f0*/  UMOV UR4, 0xffffffff ;  /* 0xffffffff00047882 */ /* 0x000fc60000000000 */
[----:B------:R-:W-:Y:S05]  /*2c200*/  BRA.DIV UR4, `(.L_x_850) ;  /* 0x0000002a04087947 */ /* 0x000fea000b800000 */
[----:B------:R-:W1:Y:S02]  /*2c210*/  S2R R2, SR_TID.X ;  /* 0x0000000000027919 */ /* 0x000e640000002100 */
[----:B-1----:R-:W-:-:S04]  /*2c220*/  SHF.R.U32.HI R2, RZ, 0x5, R2 ;  /* 0x00000005ff027819 */ /* 0x002fc80000011602 */
[----:B------:R-:W-:-:S05]  /*2c230*/  LOP3.LUT R2, R2, 0x3, RZ, 0xc0, !PT ;  /* 0x0000000302027812 */ /* 0x000fca00078ec0ff */
[----:B------:R1:W3:Y:S02]  /*2c240*/  SHFL.IDX PT, R14, R2, RZ, 0x1f ;  /* 0x00001fff020e7589 */ /* 0x0002e400000e0000 */
.L_x_947:
[----:B---3--:R-:W-:-:S13]  /*2c250*/  ISETP.NE.AND P0, PT, R14, RZ, PT ;  /* 0x000000ff0e00720c */ /* 0x008fda0003f05270 */
[----:B------:R-:W-:Y:S05]  /*2c260*/  @P0 BRA `(.L_x_444) ;  /* 0x00000000008c0947 */ /* 0x000fea0003800000 */
[----:B------:R-:W-:-:S03]  /*2c270*/  UMOV UR4, 0xffffffff ;  /* 0xffffffff00047882 */ /* 0x000fc60000000000 */
[----:B------:R-:W-:Y:S05]  /*2c280*/  BRA.DIV UR4, `(.L_x_851) ;  /* 0x0000002a041c7947 */ /* 0x000fea000b800000 */
[----:B------:R-:W-:-:S13]  /*2c290*/  ELECT P6, URZ, PT ;  /* 0x00000000003f782f */ /* 0x000fda00038c0000 */
.L_x_950:
[----:B------:R-:W-:Y:S05]  /*2c2a0*/  @!P6 BRA `(.L_x_444) ;  /* 0x00000000007ce947 */ /* 0x000fea0003800000 */
[----:B------:R-:W-:-:S06]  /*2c2b0*/  ULOP3.LUT UR4, UR60, 0x2, URZ, 0xfc, !UPT ;  /* 0x000000023c047892 */ /* 0x000fcc000f8efc3f */
[----:B-1----:R-:W-:-:S05]  /*2c2c0*/  IMAD.U32 R2, RZ, RZ, UR4 ;  /* 0x00000004ff027e24 */ /* 0x002fca000f8e00ff */
[----:B------:R-:W-:-:S13]  /*2c2d0*/  ISETP.NE.AND P2, PT, R2, 0x3, PT ;  /* 0x000000030200780c */ /* 0x000fda0003f45270 */
[----:B------:R-:W-:Y:S05]  /*2c2e0*/  @!P2 BRA `(.L_x_852) ;  /* 0x000000000004a947 */ /* 0x000fea0003800000 */
[----:B------:R-:W-:Y:S01]  /*2c2f0*/  BPT.TRAP 0x1 ;  /* 0x000000040000795c */ /* 0x000fe20000300000 */
.L_x_852:
[----:B------:R-:W3:Y:S01]  /*2c300*/  LDL.LU R7, [R1+0x18] ;  /* 0x0000180001077983 */ /* 0x000ee20000300800 */
[----:B------:R-:W-:Y:S02]  /*2c310*/  VIADD R2, R0, 0x38840 ;  /* 0x0003884000027836 */ /* 0x000fe40000000000 */
[C---:B0-----:R-:W-:Y:S02]  /*2c320*/  VIADD R3, R19.reuse, 0x1 ;  /* 0x0000000113037836 */ /* 0x041fe40000000000 */
[----:B------:R-:W-:-:S03]  /*2c330*/  IMAD R6, R19, 0x8, R2 ;  /* 0x0000000813067824 */ /* 0x000fc600078e0202 */
[----:B------:R-:W-:-:S04]  /*2c340*/  ISETP.NE.AND P1, PT, R3, 0x2, PT ;  /* 0x000000020300780c */ /* 0x000fc80003f25270 */
[----:B------:R-:W-:Y:S02]  /*2c350*/  SEL R4, RZ, 0x1, P1 ;  /* 0x00000001ff047807 */ /* 0x000fe40000800000 */
[----:B------:R-:W-:Y:S02]  /*2c360*/  SEL R3, R3, RZ, P1 ;  /* 0x000000ff03037207 */ /* 0x000fe40000800000 */
[C---:B---3--:R-:W-:Y:S02]  /*2c370*/  SHF.L.U32 R5, R7.reuse, 0x1f, RZ ;  /* 0x0000001f07057819 */ /* 0x048fe400000006ff */
[----:B------:R-:W-:Y:S01]  /*2c380*/  LOP3.LUT R4, R7, R4, RZ, 0x3c, !PT ;  /* 0x0000000407047212 */ /* 0x000fe200078e3cff */
[----:B------:R-:W-:Y:S01]  /*2c390*/  IMAD R7, R3, 0x8, R2 ;  /* 0x0000000803077824 */ /* 0x000fe200078e0202 */
[----:B------:R-:W0:Y:S02]  /*2c3a0*/  SYNCS.PHASECHK.TRANS64.TRYWAIT P0, [R6+URZ], R5 ;  /* 0x00000005060075a7 */ /* 0x000e24000800017f */
[----:B------:R-:W-:Y:S01]  /*2c3b0*/  SHF.L.U32 R2, R4, 0x1f, RZ ;  /* 0x0000001f04027819 */ /* 0x000fe200000006ff */
[----:B0-----:R-:W-:Y:S06]  /*2c3c0*/  @!P0 BRA `(.L_x_853) ;  /* 0x0000002400ec8947 */ /* 0x001fec0003800000 */
.L_x_951:
[----:B------:R-:W1:Y:S02]  /*2c3d0*/  SYNCS.PHASECHK.TRANS64.TRYWAIT P0, [R7+URZ], R2 ;  /* 0x00000002070075a7 */ /* 0x000e64000800017f */
[----:B-1----:R-:W-:Y:S05]  /*2c3e0*/  @!P0 BRA `(.L_x_854) ;  /* 0x0000002400f88947 */ /* 0x002fea0003800000 */
.L_x_952:
[----:B------:R-:W-:Y:S05]  /*2c3f0*/  @!P2 BRA `(.L_x_855) ;  /* 0x000000000004a947 */ /* 0x000fea0003800000 */
[----:B------:R-:W-:Y:S01]  /*2c400*/  BPT.TRAP 0x1 ;  /* 0x000000040000795c */ /* 0x000fe20000300000 */
.L_x_855:
[----:B------:R-:W-:-:S04]  /*2c410*/  VIADD R0, R0, 0x38860 ;  /* 0x0003886000007836 */ /* 0x000fc80000000000 */
[----:B------:R-:W-:-:S04]  /*2c420*/  IMAD R4, R19, 0x8, R0 ;  /* 0x0000000813047824 */ /* 0x000fc800078e0200 */
[----:B------:R-:W3:Y:S02]  /*2c430*/  SYNCS.PHASECHK.TRANS64.TRYWAIT P0, [R4+URZ], R5 ;  /* 0x00000005040075a7 */ /* 0x000ee4000800017f */
[----:B---3--:R-:W-:Y:S05]  /*2c440*/  @!P0 BRA `(.L_x_856) ;  /* 0x0000002400f48947 */ /* 0x008fea0003800000 */
.L_x_953:
[----:B------:R-:W-:-:S07]  /*2c450*/  IMAD R3, R3, 0x8, R0 ;  /* 0x0000000803037824 */ /* 0x000fce00078e0200 */
.L_x_857:
[----:B----4-:R4:W0:Y:S02]  /*2c460*/  SYNCS.PHASECHK.TRANS64.TRYWAIT P0, [R3+URZ], R2 ;  /* 0x00000002030075a7 */ /* 0x010824000800017f */
[----:B0-----:R-:W-:Y:S05]  /*2c470*/  @!P0 NANOSLEEP.SYNCS 0x989680 ;  /* 0x009896800000895d */ /* 0x001fea0003900000 */
[----:B------:R-:W0:Y:S02]  /*2c480*/  @!P0 SYNCS.PHASECHK.TRANS64 P0, [R3+URZ], R2 ;  /* 0x00000002030085a7 */ /* 0x000e24000800007f */
[----:B0-----:R-:W-:Y:S05]  /*2c490*/  @!P0 BRA `(.L_x_857) ;  /* 0xfffffffc00f08947 */ /* 0x001fea000383ffff */
.L_x_444:
[----:B------:R-:W-:Y:S05]  /*2c4a0*/  BSYNC B9 ;  /* 0x0000000000097941 */ /* 0x000fea0003800000 */
.L_x_441:
[----:B------:R-:W-:Y:S05]  /*2c4b0*/  EXIT ;  /* 0x000000000000794d */ /* 0x000fea0003800000 */
.L_x_466:
[----:B-1----:R1:W2:Y:S02]  /*2c4c0*/  SYNCS.PHASECHK.TRANS64.TRYWAIT P6, [R3+URZ+0x38890], R0 ;  /* 0x03889000030075a7 */ /* 0x0022a400080c017f */
[----:B--2---:R-:W-:Y:S05]  /*2c4d0*/  @!P6 NANOSLEEP.SYNCS 0x989680 ;  /* 0x009896800000e95d */ /* 0x004fea0003900000 */
[----:B------:R-:W2:Y:S02]  /*2c4e0*/  @!P6 SYNCS.PHASECHK.TRANS64 P6, [R3+URZ+0x38890], R0 ;  /* 0x038890000300e5a7 */ /* 0x000ea400080c007f */
[----:B--2---:R-:W-:Y:S05]  /*2c4f0*/  @!P6 BRA `(.L_x_466) ;  /* 0xfffffffc00f0e947 */ /* 0x004fea000383ffff */
[----:B------:R-:W-:Y:S05]  /*2c500*/  BRA `(.L_x_858) ;  /* 0xfffffd7800c47947 */ /* 0x000fea000383ffff */
.L_x_522:
[----:B--2---:R2:W3:Y:S02]  /*2c510*/  SYNCS.PHASECHK.TRANS64.TRYWAIT P5, [R3+URZ+0x38890], R0 ;  /* 0x03889000030075a7 */ /* 0x0044e400080a017f */
[----:B---3--:R-:W-:Y:S05]  /*2c520*/  @!P5 NANOSLEEP.SYNCS 0x989680 ;  /* 0x009896800000d95d */ /* 0x008fea0003900000 */
[----:B------:R-:W3:Y:S02]  /*2c530*/  @!P5 SYNCS.PHASECHK.TRANS64 P5, [R3+URZ+0x38890], R0 ;  /* 0x038890000300d5a7 */ /* 0x000ee400080a007f */
[----:B---3--:R-:W-:Y:S05]  /*2c540*/  @!P5 BRA `(.L_x_522) ;  /* 0xfffffffc00f0d947 */ /* 0x008fea000383ffff */
[----:B------:R-:W-:Y:S05]  /*2c550*/  BRA `(.L_x_859) ;  /* 0xfffffdb000987947 */ /* 0x000fea000383ffff */
.L_x_547:
[----:B-1----:R1:W2:Y:S02]  /*2c560*/  SYNCS.PHASECHK.TRANS64.TRYWAIT P4, [R3+URZ+0x38890], R0 ;  /* 0x03889000030075a7 */ /* 0x0022a4000808017f */
[----:B--2---:R-:W-:Y:S05]  /*2c570*/  @!P4 NANOSLEEP.SYNCS 0x989680 ;  /* 0x009896800000c95d */ /* 0x004fea0003900000 */
[----:B------:R-:W2:Y:S02]  /*2c580*/  @!P4 SYNCS.PHASECHK.TRANS64 P4, [R3+URZ+0x38890], R0 ;  /* 0x038890000300c5a7 */ /* 0x000ea4000808007f */
[----:B--2---:R-:W-:Y:S05]  /*2c590*/  @!P4 BRA `(.L_x_547) ;  /* 0xfffffffc00f0c947 */ /* 0x004fea000383ffff */
[----:B------:R-:W-:Y:S05]  /*2c5a0*/  BRA `(.L_x_860) ;  /* 0xfffffde400847947 */ /* 0x000fea000383ffff */
.L_x_555:
[----:B--2---:R2:W3:Y:S02]  /*2c5b0*/  SYNCS.PHASECHK.TRANS64.TRYWAIT P4, [R3+URZ+0x388b0], R0 ;  /* 0x0388b000030075a7 */ /* 0x0044e4000808017f */
[----:B---3--:R-:W-:Y:S05]  /*2c5c0*/  @!P4 NANOSLEEP.SYNCS 0x989680 ;  /* 0x009896800000c95d */ /* 0x008fea0003900000 */
[----:B------:R-:W3:Y:S02]  /*2c5d0*/  @!P4 SYNCS.PHASECHK.TRANS64 P4, [R3+URZ+0x388b0], R0 ;  /* 0x0388b0000300c5a7 */ /* 0x000ee4000808007f */
[----:B---3--:R-:W-:Y:S05]  /*2c5e0*/  @!P4 BRA `(.L_x_555) ;  /* 0xfffffffc00f0c947 */ /* 0x008fea000383ffff */
[----:B------:R-:W-:Y:S05]  /*2c5f0*/  BRA `(.L_x_861) ;  /* 0xfffffde800a47947 */ /* 0x000fea000383ffff */
.L_x_577:
[----:B------:R-:W-:Y:S01]  /*2c600*/  BSSY B1, `(.L_x_862) ;  /* 0x0000008000017945 */ /* 0x000fe20003800000 */
[----:B------:R-:W-:Y:S02]  /*2c610*/  IMAD.MOV.U32 R13, RZ, RZ, R25 ;  /* 0x000000ffff0d7224 */ /* 0x000fe400078e0019 */
[----:B------:R-:W-:Y:S02]  /*2c620*/  IMAD.MOV.U32 R12, RZ, RZ, RZ ;  /* 0x000000ffff0c7224 */ /* 0x000fe400078e00ff */
[----:B------:R-:W-:Y:S02]  /*2c630*/  IMAD.MOV.U32 R11, RZ, RZ, 0x181f ;  /* 0x0000181fff0b7424 */ /* 0x000fe400078e00ff */
[----:B------:R-:W-:-:S07]  /*2c640*/  IMAD.MOV.U32 R15, RZ, RZ, -0x1 ;  /* 0xffffffffff0f7424 */ /* 0x000fce00078e00ff */
[----:B------:R-:W-:Y:S05]  /*2c650*/  WARPSYNC.COLLECTIVE R15, `(.L_x_863) ;  /* 0x000000000f087348 */ /* 0x000fea0003c00000 */
[----:B------:R0:W1:Y:S02]  /*2c660*/  SHFL.IDX P6, R14, R13, R12, R11 ;  /* 0x0000000c0d0e7389 */ /* 0x00006400000c000b */
[----:B01----:R-:W-:Y:S01]  /*2c670*/  ENDCOLLECTIVE ;  /* 0x000000000000791b */ /* 0x003fe20003800000 */
.L_x_863:
[----:B------:R-:W-:Y:S05]  /*2c680*/  BSYNC B1 ;  /* 0x0000000000017941 */ /* 0x000fea0003800000 */
.L_x_862:
[----:B------:R-:W-:Y:S02]  /*2c690*/  IMAD.MOV.U32 R13, RZ, RZ, R24 ;  /* 0x000000ffff0d7224 */ /* 0x000fe400078e0018 */
[----:B------:R-:W-:Y:S02]  /*2c6a0*/  IMAD.MOV.U32 R12, RZ, RZ, RZ ;  /* 0x000000ffff0c7224 */ /* 0x000fe400078e00ff */
[----:B------:R-:W-:Y:S02]  /*2c6b0*/  IMAD.MOV.U32 R11, RZ, RZ, 0x181f ;  /* 0x0000181fff0b7424 */ /* 0x000fe400078e00ff */
[----:B------:R-:W-:Y:S02]  /*2c6c0*/  IMAD.MOV.U32 R15, RZ, RZ, -0x1 ;  /* 0xffffffffff0f7424 */ /* 0x000fe400078e00ff */
[----:B------:R-:W-:-:S07]  /*2c6d0*/  IMAD.MOV.U32 R0, RZ, RZ, R14 ;  /* 0x000000ffff007224 */ /* 0x000fce00078e000e */
[----:B------:R-:W-:Y:S05]  /*2c6e0*/  WARPSYNC.COLLECTIVE R15, `(.L_x_864) ;  /* 0x000000000f087348 */ /* 0x000fea0003c00000 */
[----:B------:R0:W1:Y:S02]  /*2c6f0*/  SHFL.IDX P6, R14, R13, R12, R11 ;  /* 0x0000000c0d0e7389 */ /* 0x00006400000c000b */
[----:B01----:R-:W-:Y:S01]  /*2c700*/  ENDCOLLECTIVE ;  /* 0x000000000000791b */ /* 0x003fe20003800000 */
.L_x_864:
[----:B------:R-:W-:Y:S02]  /*2c710*/  IMAD.MOV.U32 R13, RZ, RZ, R27 ;  /* 0x000000ffff0d7224 */ /* 0x000fe400078e001b */
[----:B------:R-:W-:-:S07]  /*2c720*/  IMAD.MOV.U32 R3, RZ, RZ, R14 ;  /* 0x000000ffff037224 */ /* 0x000fce00078e000e */
[----:B------:R-:W-:Y:S05]  /*2c730*/  WARPSYNC.COLLECTIVE R15, `(.L_x_865) ;  /* 0x000000000f087348 */ /* 0x000fea0003c00000 */
[----:B------:R0:W1:Y:S02]  /*2c740*/  SHFL.IDX P6, R14, R13, R12, R11 ;  /* 0x0000000c0d0e7389 */ /* 0x00006400000c000b */
[----:B01----:R-:W-:Y:S01]  /*2c750*/  ENDCOLLECTIVE ;  /* 0x000000000000791b */ /* 0x003fe20003800000 */
.L_x_865:
[----:B------:R-:W-:Y:S02]  /*2c760*/  IMAD.MOV.U32 R13, RZ, RZ, R32 ;  /* 0x000000ffff0d7224 */ /* 0x000fe400078e0020 */
[----:B------:R-:W-:-:S07]  /*2c770*/  IMAD.MOV.U32 R27, RZ, RZ, R14 ;  /* 0x000000ffff1b7224 */ /* 0x000fce00078e000e */
[----:B------:R-:W-:Y:S05]  /*2c780*/  WARPSYNC.COLLECTIVE R15, `(.L_x_866) ;  /* 0x000000000f087348 */ /* 0x000fea0003c00000 */
[----:B------:R0:W1:Y:S02]  /*2c790*/  SHFL.IDX P6, R14, R13, R12, R11 ;  /* 0x0000000c0d0e7389 */ /* 0x00006400000c000b */
[----:B01----:R-:W-:Y:S01]  /*2c7a0*/  ENDCOLLECTIVE ;  /* 0x000000000000791b */ /* 0x003fe20003800000 */
.L_x_866:
[----:B------:R-:W-:Y:S01]  /*2c7b0*/  IMAD.MOV.U32 R32, RZ, RZ, R14 ;  /* 0x000000ffff207224 */ /* 0x000fe200078e000e */
[----:B------:R-:W-:Y:S06]  /*2c7c0*/  BRA `(.L_x_867) ;  /* 0xfffffdfc000c7947 */ /* 0x000fec000383ffff */
.L_x_581:
[----:B0-----:R0:W1:Y:S02]  /*2c7d0*/  SYNCS.PHASECHK.TRANS64.TRYWAIT P0, [R18+URZ+0x38800], R35 ;  /* 0x03880023120075a7 */ /* 0x001064000800017f */
[----:B-1----:R-:W-:Y:S05]  /*2c7e0*/  @!P0 NANOSLEEP.SYNCS 0x989680 ;  /* 0x009896800000895d */ /* 0x002fea0003900000 */
[----:B------:R-:W1:Y:S02]  /*2c7f0*/  @!P0 SYNCS.PHASECHK.TRANS64 P0, [R18+URZ+0x38800], R35 ;  /* 0x03880023120085a7 */ /* 0x000e64000800007f */
[----:B-1----:R-:W-:Y:S05]  /*2c800*/  @!P0 BRA `(.L_x_581) ;  /* 0xfffffffc00f08947 */ /* 0x002fea000383ffff */
[----:B------:R-:W-:Y:S05]  /*2c810*/  BRA `(.L_x_868) ;  /* 0xfffffe0000cc7947 */ /* 0x000fea000383ffff */
.L_x_613:
        /* <DEDUP_REMOVED lines=8> */
.L_x_870:
[----:B------:R-:W-:Y:S05]  /*2c8a0*/  BSYNC B1 ;  /* 0x0000000000017941 */ /* 0x000fea0003800000 */
.L_x_869:
        /* <DEDUP_REMOVED lines=8> */
.L_x_871:
[----:B------:R-:W-:Y:S02]  /*2c930*/  IMAD.MOV.U32 R13, RZ, RZ, R27 ;  /* 0x000000ffff0d7224 */ /* 0x000fe400078e001b */
[----:B------:R-:W-:-:S07]  /*2c940*/  IMAD.MOV.U32 R3, RZ, RZ, R14 ;  /* 0x000000ffff037224 */ /* 0x000fce00078e000e */
[----:B------:R-:W-:Y:S05]  /*2c950*/  WARPSYNC.COLLECTIVE R15, `(.L_x_872) ;  /* 0x000000000f087348 */ /* 0x000fea0003c00000 */
[----:B------:R0:W1:Y:S02]  /*2c960*/  SHFL.IDX P6, R14, R13, R12, R11 ;  /* 0x0000000c0d0e7389 */ /* 0x00006400000c000b */
[----:B01----:R-:W-:Y:S01]  /*2c970*/  ENDCOLLECTIVE ;  /* 0x000000000000791b */ /* 0x003fe20003800000 */
.L_x_872:
[----:B------:R-:W-:Y:S02]  /*2c980*/  IMAD.MOV.U32 R13, RZ, RZ, R32 ;  /* 0x000000ffff0d7224 */ /* 0x000fe400078e0020 */
[----:B------:R-:W-:-:S07]  /*2c990*/  IMAD.MOV.U32 R31, RZ, RZ, R14 ;  /* 0x000000ffff1f7224 */ /* 0x000fce00078e000e */
[----:B------:R-:W-:Y:S05]  /*2c9a0*/  WARPSYNC.COLLECTIVE R15, `(.L_x_873) ;  /* 0x000000000f087348 */ /* 0x000fea0003c00000 */
[----:B------:R0:W1:Y:S02]  /*2c9b0*/  SHFL.IDX P6, R14, R13, R12, R11 ;  /* 0x0000000c0d0e7389 */ /* 0x00006400000c000b */
[----:B01----:R-:W-:Y:S01]  /*2c9c0*/  ENDCOLLECTIVE ;  /* 0x000000000000791b */ /* 0x003fe20003800000 */
.L_x_873:
[----:B------:R-:W-:Y:S01]  /*2c9d0*/  IMAD.MOV.U32 R32, RZ, RZ, R14 ;  /* 0x000000ffff207224 */ /* 0x000fe200078e000e */
[----:B------:R-:W-:Y:S06]  /*2c9e0*/  BRA `(.L_x_874) ;  /* 0xfffffe2c00ac7947 */ /* 0x000fec000383ffff */
.L_x_617:
[----:B0-----:R0:W1:Y:S02]  /*2c9f0*/  SYNCS.PHASECHK.TRANS64.TRYWAIT P0, [R18+URZ+0x38800], R9 ;  /* 0x03880009120075a7 */ /* 0x001064000800017f */
[----:B-1----:R-:W-:Y:S05]  /*2ca00*/  @!P0 NANOSLEEP.SYNCS 0x989680 ;  /* 0x009896800000895d */ /* 0x002fea0003900000 */
[----:B------:R-:W1:Y:S02]  /*2ca10*/  @!P0 SYNCS.PHASECHK.TRANS64 P0, [R18+URZ+0x38800], R9 ;  /* 0x03880009120085a7 */ /* 0x000e64000800007f */
[----:B-1----:R-:W-:Y:S05]  /*2ca20*/  @!P0 BRA `(.L_x_617) ;  /* 0xfffffffc00f08947 */ /* 0x002fea000383ffff */
[----:B------:R-:W-:Y:S05]  /*2ca30*/  BRA `(.L_x_875) ;  /* 0xfffffe3400187947 */ /* 0x000fea000383ffff */
.L_x_635:
[----:B-1----:R1:W2:Y:S02]  /*2ca40*/  SYNCS.PHASECHK.TRANS64.TRYWAIT P2, [R0+URZ+0x38830], R3 ;  /* 0x03883003000075a7 */ /* 0x0022a4000804017f */
[----:B--2---:R-:W-:Y:S05]  /*2ca50*/  @!P2 NANOSLEEP.SYNCS 0x989680 ;  /* 0x009896800000a95d */ /* 0x004fea0003900000 */
[----:B------:R-:W2:Y:S02]  /*2ca60*/  @!P2 SYNCS.PHASECHK.TRANS64 P2, [R0+URZ+0x38830], R3 ;  /* 0x038830030000a5a7 */ /* 0x000ea4000804007f */
[----:B--2---:R-:W-:Y:S05]  /*2ca70*/  @!P2 BRA `(.L_x_635) ;  /* 0xfffffffc00f0a947 */ /* 0x004fea000383ffff */
[----:B------:R-:W-:Y:S05]  /*2ca80*/  BRA `(.L_x_634) ;  /* 0xfffffe68005c7947 */ /* 0x000fea000383ffff */
.L_x_642:
[----:B-1----:R1:W2:Y:S02]  /*2ca90*/  SYNCS.PHASECHK.TRANS64.TRYWAIT P2, [R11+URZ+0x38830], R4 ;  /* 0x038830040b0075a7 */ /* 0x0022a4000804017f */
[----:B--2---:R-:W-:Y:S05]  /*2caa0*/  @!P2 NANOSLEEP.SYNCS 0x989680 ;  /* 0x009896800000a95d */ /* 0x004fea0003900000 */
[----:B------:R-:W2:Y:S02]  /*2cab0*/  @!P2 SYNCS.PHASECHK.TRANS64 P2, [R11+URZ+0x38830], R4 ;  /* 0x038830040b00a5a7 */ /* 0x000ea4000804007f */
[----:B--2---:R-:W-:Y:S05]  /*2cac0*/  @!P2 BRA `(.L_x_642) ;  /* 0xfffffffc00f0a947 */ /* 0x004fea000383ffff */
[----:B------:R-:W-:Y:S05]  /*2cad0*/  BRA `(.L_x_641) ;  /* 0xfffffebc00247947 */ /* 0x000fea000383ffff */
.L_x_647:
[----:B-1----:R1:W2:Y:S02]  /*2cae0*/  SYNCS.PHASECHK.TRANS64.TRYWAIT P2, [R9+URZ+0x38850], R0 ;  /* 0x03885000090075a7 */ /* 0x0022a4000804017f */
[----:B--2---:R-:W-:Y:S05]  /*2caf0*/  @!P2 NANOSLEEP.SYNCS 0x989680 ;  /* 0x009896800000a95d */ /* 0x004fea0003900000 */
[----:B------:R-:W2:Y:S02]  /*2cb00*/  @!P2 SYNCS.PHASECHK.TRANS64 P2, [R9+URZ+0x38850], R0 ;  /* 0x038850000900a5a7 */ /* 0x000ea4000804007f */
[----:B--2---:R-:W-:Y:S05]  /*2cb10*/  @!P2 BRA `(.L_x_647) ;  /* 0xfffffffc00f0a947 */ /* 0x004fea000383ffff */
[----:B------:R-:W-:Y:S05]  /*2cb20*/  BRA `(.L_x_646) ;  /* 0xfffffef000ec7947 */ /* 0x000fea000383ffff */
.L_x_653:
[----:B-1----:R1:W2:Y:S02]  /*2cb30*/  SYNCS.PHASECHK.TRANS64.TRYWAIT P0, [R0+URZ+0x38850], R3 ;  /* 0x03885003000075a7 */ /* 0x0022a4000800017f */
[----:B--2---:R-:W-:Y:S05]  /*2cb40*/  @!P0 NANOSLEEP.SYNCS 0x989680 ;  /* 0x009896800000895d */ /* 0x004fea0003900000 */
[----:B------:R-:W2:Y:S02]  /*2cb50*/  @!P0 SYNCS.PHASECHK.TRANS64 P0, [R0+URZ+0x38850], R3 ;  /* 0x03885003000085a7 */ /* 0x000ea4000800007f */
[----:B--2---:R-:W-:Y:S05]  /*2cb60*/  @!P0 BRA `(.L_x_653) ;  /* 0xfffffffc00f08947 */ /* 0x004fea000383ffff */
[----:B------:R-:W-:Y:S05]  /*2cb70*/  BRA `(.L_x_652) ;  /* 0xffffff1000387947 */ /* 0x000fea000383ffff */
.L_x_692:
[----:B------:R-:W0:Y:S01]  /*2cb80*/  S2R R5, SR_TID.X ;  /* 0x0000000000057919 */ /* 0x000e220000002100 */
[----:B------:R-:W-:Y:S01]  /*2cb90*/  BSSY B1, `(.L_x_876) ;  /* 0x000000a000017945 */ /* 0x000fe20003800000 */
[----:B------:R-:W-:Y:S02]  /*2cba0*/  IMAD.MOV.U32 R12, RZ, RZ, RZ ;  /* 0x000000ffff0c7224 */ /* 0x000fe400078e00ff */
[----:B------:R-:W-:Y:S02]  /*2cbb0*/  IMAD.MOV.U32 R11, RZ, RZ, 0x1f ;  /* 0x0000001fff0b7424 */ /* 0x000fe400078e00ff */
[----:B------:R-:W-:Y:S01]  /*2cbc0*/  IMAD.MOV.U32 R15, RZ, RZ, -0x1 ;  /* 0xffffffffff0f7424 */ /* 0x000fe200078e00ff */
[----:B0-----:R-:W-:-:S04]  /*2cbd0*/  SHF.R.U32.HI R5, RZ, 0x5, R5 ;  /* 0x00000005ff057819 */ /* 0x001fc80000011605 */
[----:B------:R-:W-:-:S05]  /*2cbe0*/  LOP3.LUT R5, R5, 0x3, RZ, 0xc0, !PT ;  /* 0x0000000305057812 */ /* 0x000fca00078ec0ff */
[----:B------:R-:W-:-:S07]  /*2cbf0*/  IMAD.MOV.U32 R13, RZ, RZ, R5 ;  /* 0x000000ffff0d7224 */ /* 0x000fce00078e0005 */
[----:B------:R-:W-:Y:S05]  /*2cc00*/  WARPSYNC.COLLECTIVE R15, `(.L_x_877) ;  /* 0x000000000f087348 */ /* 0x000fea0003c00000 */
[----:B------:R0:W1:Y:S02]  /*2cc10*/  SHFL.IDX P6, R14, R13, R12, R11 ;  /* 0x0000000c0d0e7389 */ /* 0x00006400000c000b */
[----:B01----:R-:W-:Y:S01]  /*2cc20*/  ENDCOLLECTIVE ;  /* 0x000000000000791b */ /* 0x003fe20003800000 */
.L_x_877:
[----:B------:R-:W-:Y:S05]  /*2cc30*/  BSYNC B1 ;  /* 0x0000000000017941 */ /* 0x000fea0003800000 */
.L_x_876:
[----:B------:R-:W-:Y:S05]  /*2cc40*/  BRA `(.L_x_878) ;  /* 0xffffff7c00c07947 */ /* 0x000fea000383ffff */
.L_x_694:
[----:B------:R-:W-:Y:S01]  /*2cc50*/  BSSY B1, `(.L_x_879) ;  /* 0x0000006000017945 */ /* 0x000fe20003800000 */
[----:B------:R-:W-:-:S07]  /*2cc60*/  IMAD.MOV.U32 R15, RZ, RZ, -0x1 ;  /* 0xffffffffff0f7424 */ /* 0x000fce00078e00ff */
[----:B0-----:R-:W-:Y:S05]  /*2cc70*/  WARPSYNC.COLLECTIVE R15, `(.L_x_880) ;  /* 0x000000000f0c7348 */ /* 0x001fea0003c00000 */
[----:B------:R-:W-:Y:S02]  /*2cc80*/  ELECT P6, UR62, PT ;  /* 0x00000000003e782f */ /* 0x000fe400038c0000 */
[----:B------:R-:W-:Y:S01]  /*2cc90*/  MOV R14, UR62 ;  /* 0x0000003e000e7c02 */ /* 0x000fe20008000f00 */
[----:B0-----:R-:W-:Y:S10]  /*2cca0*/  ENDCOLLECTIVE ;  /* 0x000000000000791b */ /* 0x001ff40003800000 */
.L_x_880:
[----:B------:R-:W-:Y:S05]  /*2ccb0*/  BSYNC B1 ;  /* 0x0000000000017941 */ /* 0x000fea0003800000 */
.L_x_879:
[----:B------:R-:W-:Y:S01]  /*2ccc0*/  PLOP3.LUT P2, PT, P6, PT, PT, 0x80, 0x0 ;  /* 0x000000000000781c */ /* 0x000fe2000374f070 */
[----:B------:R-:W-:-:S12]  /*2ccd0*/  BRA `(.L_x_693) ;  /* 0xffffff7c00b47947 */ /* 0x000fd8000383ffff */
.L_x_696:
[----:B0-----:R0:W1:Y:S02]  /*2cce0*/  SYNCS.PHASECHK.TRANS64.TRYWAIT P0, [R18+URZ+0x38820], R2 ;  /* 0x03882002120075a7 */ /* 0x001064000800017f */
[----:B-1----:R-:W-:Y:S05]  /*2ccf0*/  @!P0 NANOSLEEP.SYNCS 0x989680 ;  /* 0x009896800000895d */ /* 0x002fea0003900000 */
[----:B------:R-:W1:Y:S02]  /*2cd00*/  @!P0 SYNCS.PHASECHK.TRANS64 P0, [R18+URZ+0x38820], R2 ;  /* 0x03882002120085a7 */ /* 0x000e64000800007f */
[----:B-1----:R-:W-:Y:S05]  /*2cd10*/  @!P0 BRA `(.L_x_696) ;  /* 0xfffffffc00f08947 */ /* 0x002fea000383ffff */
[----:B------:R-:W-:Y:S05]  /*2cd20*/  BRA `(.L_x_881) ;  /* 0xffffff7c00c47947 */ /* 0x000fea000383ffff */
.L_x_700:
[----:B-1----:R1:W2:Y:S02]  /*2cd30*/  SYNCS.PHASECHK.TRANS64.TRYWAIT P0, [R6+URZ+0x388a0], R8 ;  /* 0x0388a008060075a7 */ /* 0x0022a4000800017f */
[----:B--2---:R-:W-:Y:S05]  /*2cd40*/  @!P0 NANOSLEEP.SYNCS 0x989680 ;  /* 0x009896800000895d */ /* 0x004fea0003900000 */
[----:B------:R-:W2:Y:S02]  /*2cd50*/  @!P0 SYNCS.PHASECHK.TRANS64 P0, [R6+URZ+0x388a0], R8 ;  /* 0x0388a008060085a7 */ /* 0x000ea4000800007f */
[----:B--2---:R-:W-:Y:S05]  /*2cd60*/  @!P0 BRA `(.L_x_700) ;  /* 0xfffffffc00f08947 */ /* 0x004fea000383ffff */
[----:B------:R-:W-:Y:S05]  /*2cd70*/  BRA `(.L_x_882) ;  /* 0xffffff7c00e47947 */ /* 0x000fea000383ffff */
.L_x_708:
[----:B0-----:R0:W2:Y:S02]  /*2cd80*/  SYNCS.PHASECHK.TRANS64.TRYWAIT P0, [R6+URZ+0x388c0], R8 ;  /* 0x0388c008060075a7 */ /* 0x0010a4000800017f */
[----:B--2---:R-:W-:Y:S05]  /*2cd90*/  @!P0 NANOSLEEP.SYNCS 0x989680 ;  /* 0x009896800000895d */ /* 0x004fea0003900000 */
[----:B------:R-:W2:Y:S02]  /*2cda0*/  @!P0 SYNCS.PHASECHK.TRANS64 P0, [R6+URZ+0x388c0], R8 ;  /* 0x0388c008060085a7 */ /* 0x000ea4000800007f */
[----:B--2---:R-:W-:Y:S05]  /*2cdb0*/  @!P0 BRA `(.L_x_708) ;  /* 0xfffffffc00f08947 */ /* 0x004fea000383ffff */
[----:B------:R-:W-:Y:S05]  /*2cdc0*/  BRA `(.L_x_883) ;  /* 0xffffff8400207947 */ /* 0x000fea000383ffff */
.L_x_718:
[----:B0-----:R0:W1:Y:S02]  /*2cdd0*/  SYNCS.PHASECHK.TRANS64.TRYWAIT P0, [R6+URZ+0x388a0], R5 ;  /* 0x0388a005060075a7 */ /* 0x001064000800017f */
[----:B-1----:R-:W-:Y:S05]  /*2cde0*/  @!P0 NANOSLEEP.SYNCS 0x989680 ;  /* 0x009896800000895d */ /* 0x002fea0003900000 */
[----:B------:R-:W1:Y:S02]  /*2cdf0*/  @!P0 SYNCS.PHASECHK.TRANS64 P0, [R6+URZ+0x388a0], R5 ;  /* 0x0388a005060085a7 */ /* 0x000e64000800007f */
[----:B-1----:R-:W-:Y:S05]  /*2ce00*/  @!P0 BRA `(.L_x_718) ;  /* 0xfffffffc00f08947 */ /* 0x002fea000383ffff */
[----:B------:R-:W-:Y:S05]  /*2ce10*/  BRA `(.L_x_884) ;  /* 0xffffff8800987947 */ /* 0x000fea000383ffff */
.L_x_726:
[----:B-1----:R1:W2:Y:S02]  /*2ce20*/  SYNCS.PHASECHK.TRANS64.TRYWAIT P0, [R6+URZ+0x388c0], R5 ;  /* 0x0388c005060075a7 */ /* 0x0022a4000800017f */
[----:B--2---:R-:W-:Y:S05]  /*2ce30*/  @!P0 NANOSLEEP.SYNCS 0x989680 ;  /* 0x009896800000895d */ /* 0x004fea0003900000 */
[----:B------:R-:W2:Y:S02]  /*2ce40*/  @!P0 SYNCS.PHASECHK.TRANS64 P0, [R6+URZ+0x388c0], R5 ;  /* 0x0388c005060085a7 */ /* 0x000ea4000800007f */
[----:B--2---:R-:W-:Y:S05]  /*2ce50*/  @!P0 BRA `(.L_x_726) ;  /* 0xfffffffc00f08947 */ /* 0x004fea000383ffff */
[----:B------:R-:W-:Y:S05]  /*2ce60*/  BRA `(.L_x_885) ;  /* 0xffffff8c00dc7947 */ /* 0x000fea000383ffff */
.L_x_744:
        /* <DEDUP_REMOVED lines=11> */
.L_x_887:
[----:B------:R-:W-:Y:S05]  /*2cf20*/  BSYNC B0 ;  /* 0x0000000000007941 */ /* 0x000fea0003800000 */
.L_x_886:
[----:B------:R-:W-:Y:S05]  /*2cf30*/  BRA `(.L_x_888) ;  /* 0xffffff9c00607947 */ /* 0x000fea000383ffff */
.L_x_746:
[----:B------:R-:W-:Y:S01]  /*2cf40*/  BSSY B0, `(.L_x_889) ;  /* 0x0000006000007945 */ /* 0x000fe20003800000 */
[----:B------:R-:W-:-:S07]  /*2cf50*/  IMAD.MOV.U32 R15, RZ, RZ, -0x1 ;  /* 0xffffffffff0f7424 */ /* 0x000fce00078e00ff */
[----:B0-----:R-:W-:Y:S05]  /*2cf60*/  WARPSYNC.COLLECTIVE R15, `(.L_x_890) ;  /* 0x000000000f0c7348 */ /* 0x001fea0003c00000 */
[----:B------:R-:W-:Y:S02]  /*2cf70*/  ELECT P6, UR62, PT ;  /* 0x00000000003e782f */ /* 0x000fe400038c0000 */
[----:B------:R-:W-:Y:S01]  /*2cf80*/  MOV R14, UR62 ;  /* 0x0000003e000e7c02 */ /* 0x000fe20008000f00 */
[----:B0-----:R-:W-:Y:S10]  /*2cf90*/  ENDCOLLECTIVE ;  /* 0x000000000000791b */ /* 0x001ff40003800000 */
.L_x_890:
[----:B------:R-:W-:Y:S05]  /*2cfa0*/  BSYNC B0 ;  /* 0x0000000000007941 */ /* 0x000fea0003800000 */
.L_x_889:
[----:B------:R-:W-:Y:S05]  /*2cfb0*/  BRA `(.L_x_891) ;  /* 0xffffff9c006c7947 */ /* 0x000fea000383ffff */
.L_x_748:
[----:B0-----:R0:W1:Y:S02]  /*2cfc0*/  SYNCS.PHASECHK.TRANS64.TRYWAIT P0, [R0+URZ+0x38840], R2 ;  /* 0x03884002000075a7 */ /* 0x001064000800017f */
[----:B-1----:R-:W-:Y:S05]  /*2cfd0*/  @!P0 NANOSLEEP.SYNCS 0x989680 ;  /* 0x009896800000895d */ /* 0x002fea0003900000 */
[----:B------:R-:W1:Y:S02]  /*2cfe0*/  @!P0 SYNCS.PHASECHK.TRANS64 P0, [R0+URZ+0x38840], R2 ;  /* 0x03884002000085a7 */ /* 0x000e64000800007f */
[----:B-1----:R-:W-:Y:S05]  /*2cff0*/  @!P0 BRA `(.L_x_748) ;  /* 0xfffffffc00f08947 */ /* 0x002fea000383ffff */
[----:B------:R-:W-:Y:S05]  /*2d000*/  BRA `(.L_x_892) ;  /* 0xffffff9c00d07947 */ /* 0x000fea000383ffff */
.L_x_752:
[----:B------:R0:W5:Y:S01]  /*2d010*/  LDL.LU R10, [R1+0x5c] ;  /* 0x00005c00010a7983 */ /* 0x0001620000300800 */
[----:B------:R-:W-:Y:S02]  /*2d020*/  IMAD.MOV.U32 R13, RZ, RZ, R3 ;  /* 0x000000ffff0d7224 */ /* 0x000fe400078e0003 */
[----:B------:R-:W-:Y:S01]  /*2d030*/  IMAD.MOV.U32 R12, RZ, RZ, RZ ;  /* 0x000000ffff0c7224 */ /* 0x000fe200078e00ff */
[----:B------:R-:W1:Y:S01]  /*2d040*/  S2R R7, SR_TID.X ;  /* 0x0000000000077919 */ /* 0x000e620000002100 */
[----:B------:R-:W-:Y:S02]  /*2d050*/  IMAD.MOV.U32 R11, RZ, RZ, 0x181f ;  /* 0x0000181fff0b7424 */ /* 0x000fe400078e00ff */
[----:B------:R-:W-:-:S07]  /*2d060*/  IMAD.MOV.U32 R15, RZ, RZ, -0x1 ;  /* 0xffffffffff0f7424 */ /* 0x000fce00078e00ff */
[----:B01---5:R-:W-:Y:S05]  /*2d070*/  WARPSYNC.COLLECTIVE R15, `(.L_x_893) ;  /* 0x000000000f087348 */ /* 0x023fea0003c00000 */
[----:B------:R2:W3:Y:S02]  /*2d080*/  SHFL.IDX P6, R14, R13, R12, R11 ;  /* 0x0000000c0d0e7389 */ /* 0x0004e400000c000b */
[----:B0123-5:R-:W-:Y:S01]  /*2d090*/  ENDCOLLECTIVE ;  /* 0x000000000000791b */ /* 0x02ffe20003800000 */
.L_x_893:
[----:B------:R-:W-:Y:S02]  /*2d0a0*/  IMAD.MOV.U32 R13, RZ, RZ, R4 ;  /* 0x000000ffff0d7224 */ /* 0x000fe400078e0004 */
[----:B------:R-:W-:-:S07]  /*2d0b0*/  IMAD.MOV.U32 R6, RZ, RZ, R14 ;  /* 0x000000ffff067224 */ /* 0x000fce00078e000e */
[----:B------:R-:W-:Y:S05]  /*2d0c0*/  WARPSYNC.COLLECTIVE R15, `(.L_x_894) ;  /* 0x000000000f087348 */ /* 0x000fea0003c00000 */
[----:B------:R0:W1:Y:S02]  /*2d0d0*/  SHFL.IDX P6, R14, R13, R12, R11 ;  /* 0x0000000c0d0e7389 */ /* 0x00006400000c000b */
[----:B01----:R-:W-:Y:S01]  /*2d0e0*/  ENDCOLLECTIVE ;  /* 0x000000000000791b */ /* 0x003fe20003800000 */
.L_x_894:
[----:B------:R-:W-:-:S04]  /*2d0f0*/  LOP3.LUT R7, R7, 0x7f, RZ, 0xc0, !PT ;  /* 0x0000007f07077812 */ /* 0x000fc800078ec0ff */
[----:B------:R-:W-:Y:S01]  /*2d100*/  SHF.R.U32.HI R0, RZ, 0x3, R7 ;  /* 0x00000003ff007819 */ /* 0x000fe20000011607 */
[----:B------:R-:W-:Y:S02]  /*2d110*/  IMAD R2, R10, R8, RZ ;  /* 0x000000080a027224 */ /* 0x000fe400078e02ff */
[----:B------:R-:W2:Y:S02]  /*2d120*/  LDL R10, [R1+0x2c] ;  /* 0x00002c00010a7983 */ /* 0x000ea40000100800 */
[----:B------:R-:W-:Y:S01]  /*2d130*/  IMAD.IADD R0, R0, 0x1, R5 ;  /* 0x0000000100007824 */ /* 0x000fe200078e0205 */
[----:B------:R-:W-:Y:S01]  /*2d140*/  ULDC.64 UR4, c[0x0][0x208] ;  /* 0x0000820000047ab9 */ /* 0x000fe20000000a00 */
[----:B------:R-:W-:Y:S02]  /*2d150*/  IMAD.MOV.U32 R7, RZ, RZ, R14 ;  /* 0x000000ffff077224 */ /* 0x000fe400078e000e */
[----:B------:R-:W-:Y:S01]  /*2d160*/  IMAD.MOV.U32 R13, RZ, RZ, R3 ;  /* 0x000000ffff0d7224 */ /* 0x000fe200078e0003 */
[----:B------:R-:W-:Y:S01]  /*2d170*/  ISETP.GE.AND P2, PT, R0, R2, PT ;  /* 0x000000020000720c */ /* 0x000fe20003f46270 */
[----:B------:R-:W-:-:S02]  /*2d180*/  IMAD.MOV.U32 R12, RZ, RZ, 0x1 ;  /* 0x00000001ff0c7424 */ /* 0x000fc400078e00ff */
[----:B------:R-:W-:-:S10]  /*2d190*/  VIADD R5, R0, 0x10 ;  /* 0x0000001000057836 */ /* 0x000fd40000000000 */
        /* <DEDUP_REMOVED lines=8> */
[----:B--2---:R0:W-:Y:S04]  /*2d220*/  @!P2 LDGSTS.E.BYPASS.LTC128B.128 [R10+0x14400], desc[UR4][R6.64], !P4 ;  /* 0x14400000060aafae */ /* 0x0041e8000e101d44 */
[----:B------:R0:W-:Y:S04]  /*2d230*/  @!P2 LDGSTS.E.BYPASS.LTC128B.128 [R10+0x18400], desc[UR4][R6.64+0x80], !P3 ;  /* 0x18400080060aafae */ /* 0x0001e8000d901d44 */
[----:B------:R0:W-:Y:S04]  /*2d240*/  @!P2 LDGSTS.E.BYPASS.LTC128B.128 [R10+0x1c400], desc[UR4][R6.64+0x100], !P0 ;  /* 0x1c400100060aafae */ /* 0x0001e8000c101d44 */
[----:B------:R0:W-:Y:S01]  /*2d250*/  @!P2 LDGSTS.E.BYPASS.LTC128B.128 [R10+0x20400], desc[UR4][R6.64+0x180], !P1 ;  /* 0x20400180060aafae */ /* 0x0001e2000c901d44 */
[----:B------:R-:W-:-:S13]  /*2d260*/  ISETP.GE.AND P2, PT, R5, R2, PT ;  /* 0x000000020500720c */ /* 0x000fda0003f46270 */
[----:B0-----:R-:W-:Y:S05]  /*2d270*/  WARPSYNC.COLLECTIVE R15, `(.L_x_895) ;  /* 0x000000000f087348 */ /* 0x001fea0003c00000 */
[----:B------:R1:W2:Y:S02]  /*2d280*/  SHFL.IDX P6, R14, R13, R12, R11 ;  /* 0x0000000c0d0e7389 */ /* 0x0002a400000c000b */
[----:B012---:R-:W-:Y:S01]  /*2d290*/  ENDCOLLECTIVE ;  /* 0x000000000000791b */ /* 0x007fe20003800000 */
.L_x_895:
[----:B------:R-:W-:Y:S02]  /*2d2a0*/  IMAD.MOV.U32 R13, RZ, RZ, R4 ;  /* 0x000000ffff0d7224 */ /* 0x000fe400078e0004 */
[----:B------:R-:W-:-:S07]  /*2d2b0*/  IMAD.MOV.U32 R7, RZ, RZ, R14 ;  /* 0x000000ffff077224 */ /* 0x000fce00078e000e */
[----:B------:R-:W-:Y:S05]  /*2d2c0*/  WARPSYNC.COLLECTIVE R15, `(.L_x_896) ;  /* 0x000000000f087348 */ /* 0x000fea0003c00000 */
[----:B------:R0:W1:Y:S02]  /*2d2d0*/  SHFL.IDX P6, R14, R13, R12, R11 ;  /* 0x0000000c0d0e7389 */ /* 0x00006400000c000b */
[----:B01----:R-:W-:Y:S01]  /*2d2e0*/  ENDCOLLECTIVE ;  /* 0x000000000000791b */ /* 0x003fe20003800000 */
.L_x_896:
        /* <DEDUP_REMOVED lines=20> */
.L_x_897:
[----:B------:R-:W-:Y:S02]  /*2d430*/  IMAD.MOV.U32 R13, RZ, RZ, R4 ;  /* 0x000000ffff0d7224 */ /* 0x000fe400078e0004 */
[----:B------:R-:W-:-:S07]  /*2d440*/  IMAD.MOV.U32 R7, RZ, RZ, R14 ;  /* 0x000000ffff077224 */ /* 0x000fce00078e000e */
[----:B------:R-:W-:Y:S05]  /*2d450*/  WARPSYNC.COLLECTIVE R15, `(.L_x_898) ;  /* 0x000000000f087348 */ /* 0x000fea0003c00000 */
[----:B------:R0:W1:Y:S02]  /*2d460*/  SHFL.IDX P6, R14, R13, R12, R11 ;  /* 0x0000000c0d0e7389 */ /* 0x00006400000c000b */
[----:B01----:R-:W-:Y:S01]  /*2d470*/  ENDCOLLECTIVE ;  /* 0x000000000000791b */ /* 0x003fe20003800000 */
.L_x_898:
        /* <DEDUP_REMOVED lines=20> */
.L_x_899:
[----:B------:R-:W-:Y:S02]  /*2d5c0*/  IMAD.MOV.U32 R13, RZ, RZ, R4 ;  /* 0x000000ffff0d7224 */ /* 0x000fe400078e0004 */
[----:B------:R-:W-:-:S07]  /*2d5d0*/  IMAD.MOV.U32 R7, RZ, RZ, R14 ;  /* 0x000000ffff077224 */ /* 0x000fce00078e000e */
[----:B------:R-:W-:Y:S05]  /*2d5e0*/  WARPSYNC.COLLECTIVE R15, `(.L_x_900) ;  /* 0x000000000f087348 */ /* 0x000fea0003c00000 */
[----:B------:R0:W1:Y:S02]  /*2d5f0*/  SHFL.IDX P6, R14, R13, R12, R11 ;  /* 0x0000000c0d0e7389 */ /* 0x00006400000c000b */
[----:B01----:R-:W-:Y:S01]  /*2d600*/  ENDCOLLECTIVE ;  /* 0x000000000000791b */ /* 0x003fe20003800000 */
.L_x_900:
        /* <DEDUP_REMOVED lines=20> */
.L_x_901:
[----:B------:R-:W-:Y:S02]  /*2d750*/  IMAD.MOV.U32 R13, RZ, RZ, R4 ;  /* 0x000000ffff0d7224 */ /* 0x000fe400078e0004 */
[----:B------:R-:W-:-:S07]  /*2d760*/  IMAD.MOV.U32 R7, RZ, RZ, R14 ;  /* 0x000000ffff077224 */ /* 0x000fce00078e000e */
[----:B------:R-:W-:Y:S05]  /*2d770*/  WARPSYNC.COLLECTIVE R15, `(.L_x_902) ;  /* 0x000000000f087348 */ /* 0x000fea0003c00000 */
[----:B------:R0:W1:Y:S02]  /*2d780*/  SHFL.IDX P6, R14, R13, R12, R11 ;  /* 0x0000000c0d0e7389 */ /* 0x00006400000c000b */
[----:B01----:R-:W-:Y:S01]  /*2d790*/  ENDCOLLECTIVE ;  /* 0x000000000000791b */ /* 0x003fe20003800000 */
.L_x_902:
        /* <DEDUP_REMOVED lines=20> */
.L_x_903:
[----:B------:R-:W-:Y:S02]  /*2d8e0*/  IMAD.MOV.U32 R13, RZ, RZ, R4 ;  /* 0x000000ffff0d7224 */ /* 0x000fe400078e0004 */
[----:B------:R-:W-:-:S07]  /*2d8f0*/  IMAD.MOV.U32 R7, RZ, RZ, R14 ;  /* 0x000000ffff077224 */ /* 0x000fce00078e000e */
[----:B------:R-:W-:Y:S05]  /*2d900*/  WARPSYNC.COLLECTIVE R15, `(.L_x_904) ;  /* 0x000000000f087348 */ /* 0x000fea0003c00000 */
[----:B------:R0:W1:Y:S02]  /*2d910*/  SHFL.IDX P6, R14, R13, R12, R11 ;  /* 0x0000000c0d0e7389 */ /* 0x00006400000c000b */
[----:B01----:R-:W-:Y:S01]  /*2d920*/  ENDCOLLECTIVE ;  /* 0x000000000000791b */ /* 0x003fe20003800000 */
.L_x_904:
        /* <DEDUP_REMOVED lines=20> */
.L_x_905:
[----:B------:R-:W-:Y:S02]  /*2da70*/  IMAD.MOV.U32 R13, RZ, RZ, R4 ;  /* 0x000000ffff0d7224 */ /* 0x000fe400078e0004 */
[----:B------:R-:W-:-:S07]  /*2da80*/  IMAD.MOV.U32 R7, RZ, RZ, R14 ;  /* 0x000000ffff077224 */ /* 0x000fce00078e000e */
[----:B------:R-:W-:Y:S05]  /*2da90*/  WARPSYNC.COLLECTIVE R15, `(.L_x_906) ;  /* 0x000000000f087348 */ /* 0x000fea0003c00000 */
[----:B------:R0:W1:Y:S02]  /*2daa0*/  SHFL.IDX P6, R14, R13, R12, R11 ;  /* 0x0000000c0d0e7389 */ /* 0x00006400000c000b */
[----:B01----:R-:W-:Y:S01]  /*2dab0*/  ENDCOLLECTIVE ;  /* 0x000000000000791b */ /* 0x003fe20003800000 */
.L_x_906:
        /* <DEDUP_REMOVED lines=18> */
.L_x_907:
[----:B------:R-:W-:Y:S02]  /*2dbe0*/  IMAD.MOV.U32 R13, RZ, RZ, R4 ;  /* 0x000000ffff0d7224 */ /* 0x000fe400078e0004 */
[----:B------:R-:W-:-:S07]  /*2dbf0*/  IMAD.MOV.U32 R5, RZ, RZ, R14 ;  /* 0x000000ffff057224 */ /* 0x000fce00078e000e */
[----:B------:R-:W-:Y:S05]  /*2dc00*/  WARPSYNC.COLLECTIVE R15, `(.L_x_908) ;  /* 0x000000000f087348 */ /* 0x000fea0003c00000 */
[----:B------:R0:W1:Y:S02]  /*2dc10*/  SHFL.IDX P6, R14, R13, R12, R11 ;  /* 0x0000000c0d0e7389 */ /* 0x00006400000c000b */
[----:B01----:R-:W-:Y:S01]  /*2dc20*/  ENDCOLLECTIVE ;  /* 0x000000000000791b */ /* 0x003fe20003800000 */
.L_x_908:
[----:B------:R-:W-:Y:S01]  /*2dc30*/  IMAD.MOV.U32 R3, RZ, RZ, R14 ;  /* 0x000000ffff037224 */ /* 0x000fe200078e000e */
[----:B------:R-:W-:Y:S06]  /*2dc40*/  BRA `(.L_x_909) ;  /* 0xffffffa000947947 */ /* 0x000fec000383ffff */
.L_x_757:
[----:B---3--:R3:W4:Y:S02]  /*2dc50*/  SYNCS.PHASECHK.TRANS64.TRYWAIT P0, [R18+URZ+0x38820], R0 ;  /* 0x03882000120075a7 */ /* 0x008724000800017f */
[----:B----4-:R-:W-:Y:S05]  /*2dc60*/  @!P0 NANOSLEEP.SYNCS 0x989680 ;  /* 0x009896800000895d */ /* 0x010fea0003900000 */
[----:B------:R-:W4:Y:S02]  /*2dc70*/  @!P0 SYNCS.PHASECHK.TRANS64 P0, [R18+URZ+0x38820], R0 ;  /* 0x03882000120085a7 */ /* 0x000f24000800007f */
[----:B----4-:R-:W-:Y:S05]  /*2dc80*/  @!P0 BRA `(.L_x_757) ;  /* 0xfffffffc00f08947 */ /* 0x010fea000383ffff */
[----:B------:R-:W-:Y:S05]  /*2dc90*/  BRA `(.L_x_910) ;  /* 0xffffffa400107947 */ /* 0x000fea000383ffff */
.L_x_766:
[----:B-1----:R1:W2:Y:S02]  /*2dca0*/  SYNCS.PHASECHK.TRANS64.TRYWAIT P0, [R3+URZ+0x38840], R2 ;  /* 0x03884002030075a7 */ /* 0x0022a4000800017f */
[----:B--2---:R-:W-:Y:S05]  /*2dcb0*/  @!P0 NANOSLEEP.SYNCS 0x989680 ;  /* 0x009896800000895d */ /* 0x004fea0003900000 */
[----:B------:R-:W2:Y:S02]  /*2dcc0*/  @!P0 SYNCS.PHASECHK.TRANS64 P0, [R3+URZ+0x38840], R2 ;  /* 0x03884002030085a7 */ /* 0x000ea4000800007f */
[----:B--2---:R-:W-:Y:S05]  /*2dcd0*/  @!P0 BRA `(.L_x_766) ;  /* 0xfffffffc00f08947 */ /* 0x004fea000383ffff */
[----:B------:R-:W-:Y:S05]  /*2dce0*/  BRA `(.L_x_911) ;  /* 0xffffffa400f07947 */ /* 0x000fea000383ffff */
.L_x_774:
[----:B0-----:R0:W1:Y:S02]  /*2dcf0*/  SYNCS.PHASECHK.TRANS64.TRYWAIT P0, [R2+URZ+0x38860], R3 ;  /* 0x03886003020075a7 */ /* 0x001064000800017f */
[----:B-1----:R-:W-:Y:S05]  /*2dd00*/  @!P0 NANOSLEEP.SYNCS 0x989680 ;  /* 0x009896800000895d */ /* 0x002fea0003900000 */
[----:B------:R-:W1:Y:S02]  /*2dd10*/  @!P0 SYNCS.PHASECHK.TRANS64 P0, [R2+URZ+0x38860], R3 ;  /* 0x03886003020085a7 */ /* 0x000e64000800007f */
[----:B-1----:R-:W-:Y:S05]  /*2dd20*/  @!P0 BRA `(.L_x_774) ;  /* 0xfffffffc00f08947 */ /* 0x002fea000383ffff */
[----:B------:R-:W-:Y:S05]  /*2dd30*/  BRA `(.L_x_912) ;  /* 0xffffffac00407947 */ /* 0x000fea000383ffff */
.L_x_786:
[----:B-1----:R1:W2:Y:S02]  /*2dd40*/  SYNCS.PHASECHK.TRANS64.TRYWAIT P0, [R3+URZ+0x38840], R2 ;  /* 0x03884002030075a7 */ /* 0x0022a4000800017f */
[----:B--2---:R-:W-:Y:S05]  /*2dd50*/  @!P0 NANOSLEEP.SYNCS 0x989680 ;  /* 0x009896800000895d */ /* 0x004fea0003900000 */
[----:B------:R-:W2:Y:S02]  /*2dd60*/  @!P0 SYNCS.PHASECHK.TRANS64 P0, [R3+URZ+0x38840], R2 ;  /* 0x03884002030085a7 */ /* 0x000ea4000800007f */
[----:B--2---:R-:W-:Y:S05]  /*2dd70*/  @!P0 BRA `(.L_x_786) ;  /* 0xfffffffc00f08947 */ /* 0x004fea000383ffff */
[----:B------:R-:W-:Y:S05]  /*2dd80*/  BRA `(.L_x_913) ;  /* 0xffffffb400547947 */ /* 0x000fea000383ffff */
.L_x_794:
[----:B0-----:R0:W1:Y:S02]  /*2dd90*/  SYNCS.PHASECHK.TRANS64.TRYWAIT P0, [R2+URZ+0x38860], R3 ;  /* 0x03886003020075a7 */ /* 0x001064000800017f */
[----:B-1----:R-:W-:Y:S05]  /*2dda0*/  @!P0 NANOSLEEP.SYNCS 0x989680 ;  /* 0x009896800000895d */ /* 0x002fea0003900000 */
[----:B------:R-:W1:Y:S02]  /*2ddb0*/  @!P0 SYNCS.PHASECHK.TRANS64 P0, [R2+URZ+0x38860], R3 ;  /* 0x03886003020085a7 */ /* 0x000e64000800007f */
[----:B-1----:R-:W-:Y:S05]  /*2ddc0*/  @!P0 BRA `(.L_x_794) ;  /* 0xfffffffc00f08947 */ /* 0x002fea000383ffff */
[----:B------:R-:W-:Y:S05]  /*2ddd0*/  BRA `(.L_x_914) ;  /* 0xffffffb800a47947 */ /* 0x000fea000383ffff */
.L_x_806:
[----:B--2---:R2:W3:Y:S02]  /*2dde0*/  SYNCS.PHASECHK.TRANS64.TRYWAIT P0, [R3+URZ+0x38840], R2 ;  /* 0x03884002030075a7 */ /* 0x0044e4000800017f */
[----:B---3--:R-:W-:Y:S05]  /*2ddf0*/  @!P0 NANOSLEEP.SYNCS 0x989680 ;  /* 0x009896800000895d */ /* 0x008fea0003900000 */
[----:B------:R-:W3:Y:S02]  /*2de00*/  @!P0 SYNCS.PHASECHK.TRANS64 P0, [R3+URZ+0x38840], R2 ;  /* 0x03884002030085a7 */ /* 0x000ee4000800007f */
[----:B---3--:R-:W-:Y:S05]  /*2de10*/  @!P0 BRA `(.L_x_806) ;  /* 0xfffffffc00f08947 */ /* 0x008fea000383ffff */
[----:B------:R-:W-:Y:S05]  /*2de20*/  BRA `(.L_x_915) ;  /* 0xffffffc000907947 */ /* 0x000fea000383ffff */
.L_x_814:
[----:B0-----:R0:W1:Y:S02]  /*2de30*/  SYNCS.PHASECHK.TRANS64.TRYWAIT P0, [R2+URZ+0x38860], R5 ;  /* 0x03886005020075a7 */ /* 0x001064000800017f */
[----:B-1----:R-:W-:Y:S05]  /*2de40*/  @!P0 NANOSLEEP.SYNCS 0x989680 ;  /* 0x009896800000895d */ /* 0x002fea0003900000 */
[----:B------:R-:W1:Y:S02]  /*2de50*/  @!P0 SYNCS.PHASECHK.TRANS64 P0, [R2+URZ+0x38860], R5 ;  /* 0x03886005020085a7 */ /* 0x000e64000800007f */
[----:B-1----:R-:W-:Y:S05]  /*2de60*/  @!P0 BRA `(.L_x_814) ;  /* 0xfffffffc00f08947 */ /* 0x002fea000383ffff */
[----:B------:R-:W-:Y:S05]  /*2de70*/  BRA `(.L_x_916) ;  /* 0xffffffc400dc7947 */ /* 0x000fea000383ffff */
.L_x_828:
[----:B--2---:R2:W3:Y:S02]  /*2de80*/  SYNCS.PHASECHK.TRANS64.TRYWAIT P0, [R0+URZ+0x38860], R2 ;  /* 0x03886002000075a7 */ /* 0x0044e4000800017f */
[----:B---3--:R-:W-:Y:S05]  /*2de90*/  @!P0 NANOSLEEP.SYNCS 0x989680 ;  /* 0x009896800000895d */ /* 0x008fea0003900000 */
[----:B------:R-:W3:Y:S02]  /*2dea0*/  @!P0 SYNCS.PHASECHK.TRANS64 P0, [R0+URZ+0x38860], R2 ;  /* 0x03886002000085a7 */ /* 0x000ee4000800007f */
[----:B---3--:R-:W-:Y:S05]  /*2deb0*/  @!P0 BRA `(.L_x_828) ;  /* 0xfffffffc00f08947 */ /* 0x008fea000383ffff */
[----:B------:R-:W-:Y:S05]  /*2dec0*/  BRA `(.L_x_917) ;  /* 0xffffffcc00b07947 */ /* 0x000fea000383ffff */
.L_x_838:
[----:B0-----:R-:W3:Y:S01]  /*2ded0*/  LDL R0, [R1] ;  /* 0x0000000001007983 */ /* 0x001ee20000100800 */
[----:B------:R-:W-:Y:S01]  /*2dee0*/  BSSY B0, `(.L_x_918) ;  /* 0x0000008000007945 */ /* 0x000fe20003800000 */
[----:B------:R-:W-:Y:S02]  /*2def0*/  IMAD.MOV.U32 R12, RZ, RZ, RZ ;  /* 0x000000ffff0c7224 */ /* 0x000fe400078e00ff */
[----:B------:R-:W-:Y:S02]  /*2df00*/  IMAD.MOV.U32 R11, RZ, RZ, 0x1f ;  /* 0x0000001fff0b7424 */ /* 0x000fe400078e00ff */
[----:B------:R-:W-:Y:S02]  /*2df10*/  IMAD.MOV.U32 R15, RZ, RZ, -0x1 ;  /* 0xffffffffff0f7424 */ /* 0x000fe400078e00ff */
[----:B---3--:R-:W-:-:S07]  /*2df20*/  IMAD.MOV.U32 R13, RZ, RZ, R0 ;  /* 0x000000ffff0d7224 */ /* 0x008fce00078e0000 */
[----:B-12---:R-:W-:Y:S05]  /*2df30*/  WARPSYNC.COLLECTIVE R15, `(.L_x_919) ;  /* 0x000000000f087348 */ /* 0x006fea0003c00000 */
[----:B------:R0:W3:Y:S02]  /*2df40*/  SHFL.IDX P6, R14, R13, R12, R11 ;  /* 0x0000000c0d0e7389 */ /* 0x0000e400000c000b */
[----:B0123--:R-:W-:Y:S01]  /*2df50*/  ENDCOLLECTIVE ;  /* 0x000000000000791b */ /* 0x00ffe20003800000 */
.L_x_919:
[----:B------:R-:W-:Y:S05]  /*2df60*/  BSYNC B0 ;  /* 0x0000000000007941 */ /* 0x000fea0003800000 */
.L_x_918:
[----:B------:R0:W5:Y:S01]  /*2df70*/  LDL R2, [R1+0xc] ;  /* 0x00000c0001027983 */ /* 0x0001620000100800 */
[----:B------:R-:W-:Y:S01]  /*2df80*/  IMAD.MOV.U32 R13, RZ, RZ, R0 ;  /* 0x000000ffff0d7224 */ /* 0x000fe200078e0000 */
[----:B------:R-:W-:Y:S01]  /*2df90*/  LOP3.LUT P1, RZ, R9, 0x1, RZ, 0xc0, !PT ;  /* 0x0000000109ff7812 */ /* 0x000fe2000782c0ff */
[----:B------:R-:W-:Y:S02]  /*2dfa0*/  IMAD.MOV.U32 R12, RZ, RZ, 0x1 ;  /* 0x00000001ff0c7424 */ /* 0x000fe400078e00ff */
[----:B------:R-:W-:Y:S02]  /*2dfb0*/  IMAD.MOV.U32 R11, RZ, RZ, 0x1f ;  /* 0x0000001fff0b7424 */ /* 0x000fe400078e00ff */
[----:B------:R-:W-:Y:S02]  /*2dfc0*/  IMAD.MOV.U32 R15, RZ, RZ, -0x1 ;  /* 0xffffffffff0f7424 */ /* 0x000fe400078e00ff */
[----:B0-----:R-:W-:-:S07]  /*2dfd0*/  IMAD.MOV.U32 R5, RZ, RZ, R14 ;  /* 0x000000ffff057224 */ /* 0x001fce00078e000e */
[----:B-----5:R-:W-:Y:S05]  /*2dfe0*/  WARPSYNC.COLLECTIVE R15, `(.L_x_920) ;  /* 0x000000000f087348 */ /* 0x020fea0003c00000 */
[----:B------:R0:W1:Y:S02]  /*2dff0*/  SHFL.IDX P6, R14, R13, R12, R11 ;  /* 0x0000000c0d0e7389 */ /* 0x00006400000c000b */
[----:B01---5:R-:W-:Y:S01]  /*2e000*/  ENDCOLLECTIVE ;  /* 0x000000000000791b */ /* 0x023fe20003800000 */
.L_x_920:
[----:B------:R-:W-:Y:S01]  /*2e010*/  ULDC UR4, c[0x0][0xc3c] ;  /* 0x00030f0000047ab9 */ /* 0x000fe20000000800 */
[----:B------:R-:W-:Y:S01]  /*2e020*/  ULDC.64 UR6, c[0x0][0x208] ;  /* 0x0000820000067ab9 */ /* 0x000fe20000000a00 */
[----:B------:R-:W-:Y:S01]  /*2e030*/  IMAD.IADD R4, R2, 0x1, R17 ;  /* 0x0000000102047824 */ /* 0x000fe200078e0211 */
[----:B------:R-:W-:Y:S01]  /*2e040*/  CS2R R10, SRZ ;  /* 0x00000000000a7805 */ /* 0x000fe2000001ff00 */
[----:B------:R-:W-:-:S03]  /*2e050*/  IMAD.MOV.U32 R0, RZ, RZ, R14 ;  /* 0x000000ffff007224 */ /* 0x000fc600078e000e */
        /* <DEDUP_REMOVED lines=10> */
[C---:B------:R-:W-:Y:S01]  /*2e100*/  ISETP.GE.U32.AND P3, PT, R17.reuse, 0x10, PT ;  /* 0x000000101100780c */ /* 0x040fe20003f66070 */
[----:B--2---:R-:W-:Y:S02]  /*2e110*/  @!P0 IMAD.MOV.U32 R4, RZ, RZ, R8 ;  /* 0x000000ffff048224 */ /* 0x004fe400078e0008 */
[----:B---3--:R-:W-:Y:S01]  /*2e120*/  @!P0 IMAD.MOV.U32 R6, RZ, RZ, R2 ;  /* 0x000000ffff068224 */ /* 0x008fe200078e0002 */
[----:B------:R-:W-:-:S03]  /*2e130*/  ISETP.GE.U32.AND P0, PT, R17, 0x2, PT ;  /* 0x000000021100780c */ /* 0x000fc60003f06070 */
[----:B------:R-:W-:-:S04]  /*2e140*/  IMAD R2, R6, R4, RZ ;  /* 0x0000000406027224 */ /* 0x000fc800078e02ff */
[----:B------:R-:W-:-:S07]  /*2e150*/  IMAD.MOV.U32 R13, RZ, RZ, R2 ;  /* 0x000000ffff0d7224 */ /* 0x000fce00078e0002 */
[----:B------:R-:W-:Y:S05]  /*2e160*/  WARPSYNC.COLLECTIVE R15, `(.L_x_921) ;  /* 0x000000000f087348 */ /* 0x000fea0003c00000 */
[----:B------:R0:W1:Y:S02]  /*2e170*/  SHFL.UP P6, R14, R13, R12, R11 ;  /* 0x0400000c0d0e7389 */ /* 0x00006400000c000b */
[----:B01----:R-:W-:Y:S01]  /*2e180*/  ENDCOLLECTIVE ;  /* 0x000000000000791b */ /* 0x003fe20003800000 */
.L_x_921:
[----:B------:R-:W-:Y:S02]  /*2e190*/  IMAD.MOV.U32 R12, RZ, RZ, 0x2 ;  /* 0x00000002ff0c7424 */ /* 0x000fe400078e00ff */
[----:B------:R-:W-:-:S05]  /*2e1a0*/  IMAD.MOV.U32 R3, RZ, RZ, R14 ;  /* 0x000000ffff037224 */ /* 0x000fca00078e000e */
[----:B------:R-:W-:Y:S02]  /*2e1b0*/  SEL R3, R3, RZ, P1 ;  /* 0x000000ff03037207 */ /* 0x000fe40000800000 */
[----:B------:R-:W-:-:S03]  /*2e1c0*/  ISETP.GE.U32.AND P1, PT, R17, 0x4, PT ;  /* 0x000000041100780c */ /* 0x000fc60003f26070 */
[----:B------:R-:W-:-:S04]  /*2e1d0*/  IMAD.IADD R2, R2, 0x1, R3 ;  /* 0x0000000102027824 */ /* 0x000fc800078e0203 */
[----:B------:R-:W-:-:S07]  /*2e1e0*/  IMAD.MOV.U32 R13, RZ, RZ, R2 ;  /* 0x000000ffff0d7224 */ /* 0x000fce00078e0002 */
[----:B------:R-:W-:Y:S05]  /*2e1f0*/  WARPSYNC.COLLECTIVE R15, `(.L_x_922) ;  /* 0x000000000f087348 */ /* 0x000fea0003c00000 */
[----:B------:R0:W1:Y:S02]  /*2e200*/  SHFL.UP P6, R14, R13, R12, R11 ;  /* 0x0400000c0d0e7389 */ /* 0x00006400000c000b */
[----:B01----:R-:W-:Y:S01]  /*2e210*/  ENDCOLLECTIVE ;  /* 0x000000000000791b */ /* 0x003fe20003800000 */
.L_x_922:
        /* <DEDUP_REMOVED lines=8> */
.L_x_923:
        /* <DEDUP_REMOVED lines=8> */
.L_x_924:
        /* <DEDUP_REMOVED lines=8> */
.L_x_925:
        /* <DEDUP_REMOVED lines=9> */
.L_x_926:
[----:B------:R-:W-:Y:S01]  /*2e430*/  IMAD.MOV.U32 R16, RZ, RZ, R14 ;  /* 0x000000ffff107224 */ /* 0x000fe200078e000e */
[----:B------:R-:W-:Y:S06]  /*2e440*/  BRA `(.L_x_927) ;  /* 0xffffffd000b47947 */ /* 0x000fec000383ffff */
.L_x_841:
[----:B------:R-:W-:Y:S01]  /*2e450*/  BSSY B0, `(.L_x_928) ;  /* 0x0000008000007945 */ /* 0x000fe20003800000 */
[----:B------:R-:W-:Y:S02]  /*2e460*/  IMAD.MOV.U32 R13, RZ, RZ, R2 ;  /* 0x000000ffff0d7224 */ /* 0x000fe400078e0002 */
[----:B------:R-:W-:Y:S02]  /*2e470*/  IMAD.MOV.U32 R12, RZ, RZ, 0x1 ;  /* 0x00000001ff0c7424 */ /* 0x000fe400078e00ff */
[----:B------:R-:W-:Y:S02]  /*2e480*/  IMAD.MOV.U32 R11, RZ, RZ, RZ ;  /* 0x000000ffff0b7224 */ /* 0x000fe400078e00ff */
[----:B------:R-:W-:-:S07]  /*2e490*/  IMAD.MOV.U32 R15, RZ, RZ, -0x1 ;  /* 0xffffffffff0f7424 */ /* 0x000fce00078e00ff */
[----:B0-----:R-:W-:Y:S05]  /*2e4a0*/  WARPSYNC.COLLECTIVE R15, `(.L_x_929) ;  /* 0x000000000f087348 */ /* 0x001fea0003c00000 */
[----:B------:R1:W2:Y:S02]  /*2e4b0*/  SHFL.UP P6, R14, R13, R12, R11 ;  /* 0x0400000c0d0e7389 */ /* 0x0002a400000c000b */
[----:B012---:R-:W-:Y:S01]  /*2e4c0*/  ENDCOLLECTIVE ;  /* 0x000000000000791b */ /* 0x007fe20003800000 */
.L_x_929:
[----:B------:R-:W-:Y:S05]  /*2e4d0*/  BSYNC B0 ;  /* 0x0000000000007941 */ /* 0x000fea0003800000 */
.L_x_928:
[----:B------:R-:W2:Y:S01]  /*2e4e0*/  LDL R7, [R1+0x10] ;  /* 0x0000100001077983 */ /* 0x000ea20000100800 */
[----:B------:R-:W-:Y:S02]  /*2e4f0*/  IMAD.MOV.U32 R3, RZ, RZ, R14 ;  /* 0x000000ffff037224 */ /* 0x000fe400078e000e */
[----:B------:R-:W-:Y:S02]  /*2e500*/  IMAD.MOV.U32 R12, RZ, RZ, 0x2 ;  /* 0x00000002ff0c7424 */ /* 0x000fe400078e00ff */
[----:B------:R-:W-:Y:S02]  /*2e510*/  IMAD.MOV.U32 R11, RZ, RZ, RZ ;  /* 0x000000ffff0b7224 */ /* 0x000fe400078e00ff */
[----:B------:R-:W-:Y:S01]  /*2e520*/  IMAD.MOV.U32 R15, RZ, RZ, -0x1 ;  /* 0xffffffffff0f7424 */ /* 0x000fe200078e00ff */
[----:B--2---:R-:W-:-:S04]  /*2e530*/  LOP3.LUT P4, RZ, R7, 0x1, RZ, 0xc0, !PT ;  /* 0x0000000107ff7812 */ /* 0x004fc8000788c0ff */
[----:B------:R-:W-:-:S05]  /*2e540*/  SEL R3, R3, RZ, P4 ;  /* 0x000000ff03037207 */ /* 0x000fca0002000000 */
[----:B------:R-:W-:-:S04]  /*2e550*/  IMAD.IADD R2, R2, 0x1, R3 ;  /* 0x0000000102027824 */ /* 0x000fc800078e0203 */
[----:B------:R-:W-:-:S07]  /*2e560*/  IMAD.MOV.U32 R13, RZ, RZ, R2 ;  /* 0x000000ffff0d7224 */ /* 0x000fce00078e0002 */
[----:B------:R-:W-:Y:S05]  /*2e570*/  WARPSYNC.COLLECTIVE R15, `(.L_x_930) ;  /* 0x000000000f087348 */ /* 0x000fea0003c00000 */
[----:B------:R0:W1:Y:S02]  /*2e580*/  SHFL.UP P6, R14, R13, R12, R11 ;  /* 0x0400000c0d0e7389 */ /* 0x00006400000c000b */
[----:B01----:R-:W-:Y:S01]  /*2e590*/  ENDCOLLECTIVE ;  /* 0x000000000000791b */ /* 0x003fe20003800000 */
.L_x_930:
        /* <DEDUP_REMOVED lines=8> */
.L_x_931:
        /* <DEDUP_REMOVED lines=8> */
.L_x_932:
        /* <DEDUP_REMOVED lines=8> */
.L_x_933:
        /* <DEDUP_REMOVED lines=9> */
.L_x_934:
[----:B------:R-:W-:Y:S01]  /*2e7b0*/  IMAD.MOV.U32 R16, RZ, RZ, R14 ;  /* 0x000000ffff107224 */ /* 0x000fe200078e000e */
[----:B------:R-:W-:Y:S06]  /*2e7c0*/  BRA `(.L_x_935) ;  /* 0xffffffd000887947 */ /* 0x000fec000383ffff */
.L_x_843:
[----:B------:R-:W-:Y:S01]  /*2e7d0*/  BSSY B0, `(.L_x_936) ;  /* 0x0000006000007945 */ /* 0x000fe20003800000 */
[----:B------:R-:W-:Y:S01]  /*2e7e0*/  PLOP3.LUT P6, PT, P6, PT, PT, 0x8, 0x0 ;  /* 0x000000000000781c */ /* 0x000fe200037ce170 */
[----:B------:R-:W-:-:S12]  /*2e7f0*/  IMAD.MOV.U32 R15, RZ, RZ, -0x1 ;  /* 0xffffffffff0f7424 */ /* 0x000fd800078e00ff */
[----:B0-----:R-:W-:Y:S05]  /*2e800*/  WARPSYNC.COLLECTIVE R15, `(.L_x_937) ;  /* 0x000000000f087348 */ /* 0x001fea0003c00000 */
[----:B------:R-:W-:Y:S01]  /*2e810*/  VOTE.ANY R14, PT, P6 ;  /* 0x00000000000e7806 */ /* 0x000fe200030e0100 */
[----:B0-----:R-:W-:Y:S06]  /*2e820*/  ENDCOLLECTIVE ;  /* 0x000000000000791b */ /* 0x001fec0003800000 */
.L_x_937:
[----:B------:R-:W-:Y:S05]  /*2e830*/  BSYNC B0 ;  /* 0x0000000000007941 */ /* 0x000fea0003800000 */
.L_x_936:
        /* <DEDUP_REMOVED lines=9> */
.L_x_938:
[----:B------:R-:W-:Y:S02]  /*2e8d0*/  IMAD.MOV.U32 R13, RZ, RZ, R6 ;  /* 0x000000ffff0d7224 */ /* 0x000fe400078e0006 */
[----:B------:R-:W-:-:S07]  /*2e8e0*/  IMAD.MOV.U32 R4, RZ, RZ, R14 ;  /* 0x000000ffff047224 */ /* 0x000fce00078e000e */
[----:B------:R-:W-:Y:S05]  /*2e8f0*/  WARPSYNC.COLLECTIVE R15, `(.L_x_939) ;  /* 0x000000000f087348 */ /* 0x000fea0003c00000 */
[----:B------:R0:W1:Y:S02]  /*2e900*/  SHFL.IDX P6, R14, R13, R12, R11 ;  /* 0x0000000c0d0e7389 */ /* 0x00006400000c000b */
[----:B01----:R-:W-:Y:S01]  /*2e910*/  ENDCOLLECTIVE ;  /* 0x000000000000791b */ /* 0x003fe20003800000 */
.L_x_939:
[----:B------:R-:W-:Y:S01]  /*2e920*/  IMAD.MOV.U32 R6, RZ, RZ, R14 ;  /* 0x000000ffff067224 */ /* 0x000fe200078e000e */
[----:B------:R-:W-:Y:S06]  /*2e930*/  BRA `(.L_x_940) ;  /* 0xffffffd000687947 */ /* 0x000fec000383ffff */
.L_x_845:
[----:B------:R-:W-:Y:S01]  /*2e940*/  BSSY B0, `(.L_x_941) ;  /* 0x0000007000007945 */ /* 0x000fe20003800000 */
[----:B------:R-:W-:Y:S02]  /*2e950*/  IMAD.MOV.U32 R13, RZ, RZ, R7 ;  /* 0x000000ffff0d7224 */ /* 0x000fe400078e0007 */
[----:B------:R-:W-:Y:S02]  /*2e960*/  IMAD.MOV.U32 R11, RZ, RZ, 0x1f ;  /* 0x0000001fff0b7424 */ /* 0x000fe400078e00ff */
[----:B------:R-:W-:-:S07]  /*2e970*/  IMAD.MOV.U32 R15, RZ, RZ, -0x1 ;  /* 0xffffffffff0f7424 */ /* 0x000fce00078e00ff */
[----:B0123--:R-:W-:Y:S05]  /*2e980*/  WARPSYNC.COLLECTIVE R15, `(.L_x_942) ;  /* 0x000000000f087348 */ /* 0x00ffea0003c00000 */
[----:B------:R4:W0:Y:S02]  /*2e990*/  SHFL.IDX P6, R14, R13, R12, R11 ;  /* 0x0000000c0d0e7389 */ /* 0x00082400000c000b */
[----:B01234-:R-:W-:Y:S01]  /*2e9a0*/  ENDCOLLECTIVE ;  /* 0x000000000000791b */ /* 0x01ffe20003800000 */
.L_x_942:
[----:B------:R-:W-:Y:S05]  /*2e9b0*/  BSYNC B0 ;  /* 0x0000000000007941 */ /* 0x000fea0003800000 */
.L_x_941:
[----:B------:R-:W-:Y:S01]  /*2e9c0*/  IMAD.MOV.U32 R7, RZ, RZ, R14 ;  /* 0x000000ffff077224 */ /* 0x000fe200078e000e */
[----:B------:R-:W-:Y:S06]  /*2e9d0*/  BRA `(.L_x_943) ;  /* 0xffffffd000587947 */ /* 0x000fec000383ffff */
.L_x_849:
[----:B0-----:R0:W1:Y:S02]  /*2e9e0*/  SYNCS.PHASECHK.TRANS64.TRYWAIT P0, [R0+URZ+0x38820], R3 ;  /* 0x03882003000075a7 */ /* 0x001064000800017f */
[----:B-1----:R-:W-:Y:S05]  /*2e9f0*/  @!P0 NANOSLEEP.SYNCS 0x989680 ;  /* 0x009896800000895d */ /* 0x002fea0003900000 */
[----:B------:R-:W1:Y:S02]  /*2ea00*/  @!P0 SYNCS.PHASECHK.TRANS64 P0, [R0+URZ+0x38820], R3 ;  /* 0x03882003000085a7 */ /* 0x000e64000800007f */
[----:B-1----:R-:W-:Y:S05]  /*2ea10*/  @!P0 BRA `(.L_x_849) ;  /* 0xfffffffc00f08947 */ /* 0x002fea000383ffff */
[----:B------:R-:W-:Y:S05]  /*2ea20*/  BRA `(.L_x_944) ;  /* 0xffffffd400ec7947 */ /* 0x000fea000383ffff */
.L_x_850:
[----:B------:R-:W1:Y:S01]  /*2ea30*/  S2R R2, SR_TID.X ;  /* 0x0000000000027919 */ /* 0x000e620000002100 */
[----:B------:R-:W-:Y:S01]  /*2ea40*/  BSSY B0, `(.L_x_945) ;  /* 0x000000a000007945 */ /* 0x000fe20003800000 */
[----:B------:R-:W-:Y:S02]  /*2ea50*/  IMAD.MOV.U32 R12, RZ, RZ, RZ ;  /* 0x000000ffff0c7224 */ /* 0x000fe400078e00ff */
[----:B--2---:R-:W-:Y:S02]  /*2ea60*/  IMAD.MOV.U32 R11, RZ, RZ, 0x1f ;  /* 0x0000001fff0b7424 */ /* 0x004fe400078e00ff */
[----:B------:R-:W-:Y:S01]  /*2ea70*/  IMAD.MOV.U32 R15, RZ, RZ, -0x1 ;  /* 0xffffffffff0f7424 */ /* 0x000fe200078e00ff */
[----:B-1----:R-:W-:-:S04]  /*2ea80*/  SHF.R.U32.HI R2, RZ, 0x5, R2 ;  /* 0x00000005ff027819 */ /* 0x002fc80000011602 */
[----:B------:R-:W-:-:S05]  /*2ea90*/  LOP3.LUT R2, R2, 0x3, RZ, 0xc0, !PT ;  /* 0x0000000302027812 */ /* 0x000fca00078ec0ff */
[----:B------:R-:W-:-:S07]  /*2eaa0*/  IMAD.MOV.U32 R13, RZ, RZ, R2 ;  /* 0x000000ffff0d7224 */ /* 0x000fce00078e0002 */
[----:B0-----:R-:W-:Y:S05]  /*2eab0*/  WARPSYNC.COLLECTIVE R15, `(.L_x_946) ;  /* 0x000000000f087348 */ /* 0x001fea0003c00000 */
[----:B------:R1:W2:Y:S02]  /*2eac0*/  SHFL.IDX P6, R14, R13, R12, R11 ;  /* 0x0000000c0d0e7389 */ /* 0x0002a400000c000b */
[----:B012---:R-:W-:Y:S01]  /*2ead0*/  ENDCOLLECTIVE ;  /* 0x000000000000791b */ /* 0x007fe20003800000 */
.L_x_946:
[----:B------:R-:W-:Y:S05]  /*2eae0*/  BSYNC B0 ;  /* 0x0000000000007941 */ /* 0x000fea0003800000 */
.L_x_945:
[----:B------:R-:W-:Y:S05]  /*2eaf0*/  BRA `(.L_x_947) ;  /* 0xffffffd400d47947 */ /* 0x000fea000383ffff */
.L_x_851:
[----:B------:R-:W-:Y:S01]  /*2eb00*/  BSSY B0, `(.L_x_948) ;  /* 0x0000006000007945 */ /* 0x000fe20003800000 */
[----:B------:R-:W-:-:S07]  /*2eb10*/  IMAD.MOV.U32 R15, RZ, RZ, -0x1 ;  /* 0xffffffffff0f7424 */ /* 0x000fce00078e00ff */
[----:B012---:R-:W-:Y:S05]  /*2eb20*/  WARPSYNC.COLLECTIVE R15, `(.L_x_949) ;  /* 0x000000000f0c7348 */ /* 0x007fea0003c00000 */
[----:B------:R-:W-:Y:S02]  /*2eb30*/  ELECT P6, UR62, PT ;  /* 0x00000000003e782f */ /* 0x000fe400038c0000 */
[----:B------:R-:W-:Y:S01]  /*2eb40*/  MOV R14, UR62 ;  /* 0x0000003e000e7c02 */ /* 0x000fe20008000f00 */
[----:B012---:R-:W-:Y:S10]  /*2eb50*/  ENDCOLLECTIVE ;  /* 0x000000000000791b */ /* 0x007ff40003800000 */
.L_x_949:
[----:B------:R-:W-:Y:S05]  /*2eb60*/  BSYNC B0 ;  /* 0x0000000000007941 */ /* 0x000fea0003800000 */
.L_x_948:
[----:B------:R-:W-:Y:S05]  /*2eb70*/  BRA `(.L_x_950) ;  /* 0xffffffd400c87947 */ /* 0x000fea000383ffff */
.L_x_853:
[----:B0-----:R0:W1:Y:S02]  /*2eb80*/  SYNCS.PHASECHK.TRANS64.TRYWAIT P0, [R6+URZ], R5 ;  /* 0x00000005060075a7 */ /* 0x001064000800017f */
[----:B-1----:R-:W-:Y:S05]  /*2eb90*/  @!P0 NANOSLEEP.SYNCS 0x989680 ;  /* 0x009896800000895d */ /* 0x002fea0003900000 */
[----:B------:R-:W1:Y:S02]  /*2eba0*/  @!P0 SYNCS.PHASECHK.TRANS64 P0, [R6+URZ], R5 ;  /* 0x00000005060085a7 */ /* 0x000e64000800007f */
[----:B-1----:R-:W-:Y:S05]  /*2ebb0*/  @!P0 BRA `(.L_x_853) ;  /* 0xfffffffc00f08947 */ /* 0x002fea000383ffff */
[----:B------:R-:W-:Y:S05]  /*2ebc0*/  BRA `(.L_x_951) ;  /* 0xffffffd800007947 */ /* 0x000fea000383ffff */
.L_x_854:
[----:B-1----:R1:W3:Y:S02]  /*2ebd0*/  SYNCS.PHASECHK.TRANS64.TRYWAIT P0, [R7+URZ], R2 ;  /* 0x00000002070075a7 */ /* 0x0022e4000800017f */
[----:B---3--:R-:W-:Y:S05]  /*2ebe0*/  @!P0 NANOSLEEP.SYNCS 0x989680 ;  /* 0x009896800000895d */ /* 0x008fea0003900000 */
[----:B------:R-:W3:Y:S02]  /*2ebf0*/  @!P0 SYNCS.PHASECHK.TRANS64 P0, [R7+URZ], R2 ;  /* 0x00000002070085a7 */ /* 0x000ee4000800007f */
[----:B---3--:R-:W-:Y:S05]  /*2ec00*/  @!P0 BRA `(.L_x_854) ;  /* 0xfffffffc00f08947 */ /* 0x008fea000383ffff */
[----:B------:R-:W-:Y:S05]  /*2ec10*/  BRA `(.L_x_952) ;  /* 0xffffffd400f47947 */ /* 0x000fea000383ffff */
.L_x_856:
[----:B---3--:R3:W4:Y:S02]  /*2ec20*/  SYNCS.PHASECHK.TRANS64.TRYWAIT P0, [R4+URZ], R5 ;  /* 0x00000005040075a7 */ /* 0x008724000800017f */
[----:B----4-:R-:W-:Y:S05]  /*2ec30*/  @!P0 NANOSLEEP.SYNCS 0x989680 ;  /* 0x009896800000895d */ /* 0x010fea0003900000 */
[----:B------:R-:W4:Y:S02]  /*2ec40*/  @!P0 SYNCS.PHASECHK.TRANS64 P0, [R4+URZ], R5 ;  /* 0x00000005040085a7 */ /* 0x000f24000800007f */
[----:B----4-:R-:W-:Y:S05]  /*2ec50*/  @!P0 BRA `(.L_x_856) ;  /* 0xfffffffc00f08947 */ /* 0x010fea000383ffff */
[----:B------:R-:W-:Y:S05]  /*2ec60*/  BRA `(.L_x_953) ;  /* 0xffffffd400f87947 */ /* 0x000fea000383ffff */
.L_x_954:
        /* <DEDUP_REMOVED lines=9> */
.L_x_14834:


//--------------------- .text._ZN7cutlass13device_kernelIN5flash11enable_sm90INS1_16FlashAttnFwdSm90INS1_25CollectiveMainloopFwdSm90ILi2EN4cute5tupleIJNS5_1CILi1EEES8_S8_EEENS6_IJNS7_ILi128EEENS7_ILi64EEENS7_ILi256EEEEEELi256ENS_10bfloat16_tEfNS_4arch4Sm90ELb0ELb1ELb1ELb0ELb0ELb0ELb0ELb1ELb1ELb1ELb1ELb0EEENS1_21CollectiveEpilogueFwdINS6_IJSA_SC_SB_EEES9_SE_SG_Li256ELb0ELb1ELb1ELb0EEENS1_19SingleTileSchedulerILb0ELb1ELb1ELi128EEEEEEEEEvNT_6ParamsE --------------------------
	.section	.text._ZN7cutlass13device_kernelIN5flash11enable_sm90INS1_16FlashAttnFwdSm90INS1_25CollectiveMainloopFwdSm90ILi2EN4cute5tupleIJNS5_1CILi1EEES8_S8_EEENS6_IJNS7_ILi128EEENS7_ILi64EEENS7_ILi256EEEEEELi256ENS_10bfloat16_tEfNS_4arch4Sm90ELb0ELb1ELb1ELb0ELb0ELb0ELb0ELb1ELb1ELb1ELb1ELb0EEENS1_21CollectiveEpilogueFwdINS6_IJSA_SC_SB_EEES9_SE_SG_Li256ELb0ELb1ELb1ELb0EEENS1_19SingleTileSchedulerILb0ELb1ELb1ELi128EEEEEEEEEvNT_6ParamsE,"ax",@progbits
	.align	128
.text._ZN7cutlass13device_kernelIN5flash11enable_sm90INS1_16FlashAttnFwdSm90INS1_25CollectiveMainloopFwdSm90ILi2EN4cute5tupleIJNS5_1CILi1EEES8_S8_EEENS6_IJNS7_ILi128EEENS7_ILi64EEENS7_ILi256EEEEEELi256ENS_10bfloat16_tEfNS_4arch4Sm90ELb0ELb1ELb1ELb0ELb0ELb0ELb0ELb1ELb1ELb1ELb1ELb0EEENS1_21CollectiveEpilogueFwdINS6_IJSA_SC_SB_EEES9_SE_SG_Li256ELb0ELb1ELb1ELb0EEENS1_19SingleTileSchedulerILb0ELb1ELb1ELi128EEEEEEEEEvNT_6ParamsE:
        .type           _ZN7cutlass13device_kernelIN5flash11enable_sm90INS1_16FlashAttnFwdSm90INS1_25CollectiveMainloopFwdSm90ILi2EN4cute5tupleIJNS5_1CILi1EEES8_S8_EEENS6_IJNS7_ILi128EEENS7_ILi64EEENS7_ILi256EEEEEELi256ENS_10bfloat16_tEfNS_4arch4Sm90ELb0ELb1ELb1ELb0ELb0ELb0ELb0ELb1ELb1ELb1ELb1ELb0EEENS1_21CollectiveEpilogueFwdINS6_IJSA_SC_SB_EEES9_SE_SG_Li256ELb0ELb1ELb1ELb0EEENS1_19SingleTileSchedulerILb0ELb1ELb1ELi128EEEEEEEEEvNT_6ParamsE,@function
        .size           _ZN7cutlass13device_kernelIN5flash11enable_sm90INS1_16FlashAttnFwdSm90INS1_25CollectiveMainloopFwdSm90ILi2EN4cute5tupleIJNS5_1CILi1EEES8_S8_EEENS6_IJNS7_ILi128EEENS7_ILi64EEENS7_ILi256EEEEEELi256ENS_10bfloat16_tEfNS_4arch4Sm90ELb0ELb1ELb1ELb0ELb0ELb0ELb0ELb1ELb1ELb1ELb1ELb0EEENS1_21CollectiveEpilogueFwdINS6_IJSA_SC_SB_EEES9_SE_SG_Li256ELb0ELb1ELb1ELb0EEENS1_19SingleTileSchedulerILb0ELb1ELb1ELi128EEEEEEEEEvNT_6ParamsE,(.L_x_14835 - _ZN7cutlass13device_kernelIN5flash11enable_sm90INS1_16FlashAttnFwdSm90INS1_25CollectiveMainloopFwdSm90ILi2EN4cute5tupleIJNS5_1CILi1EEES8_S8_EEENS6_IJNS7_ILi128EEENS7_ILi64EEENS7_ILi256EEEEEELi256ENS_10bfloat16_tEfNS_4arch4Sm90ELb0ELb1ELb1ELb0ELb0ELb0ELb0ELb1ELb1ELb1ELb1ELb0EEENS1_21CollectiveEpilogueFwdINS6_IJSA_SC_SB_EEES9_SE_SG_Li256ELb0ELb1ELb1ELb0EEENS1_19SingleTileSchedulerILb0ELb1ELb1ELi128EEEEEEEEEvNT_6ParamsE)
        .other          _ZN7cutlass13device_kernelIN5flash11enable_sm90INS1_16FlashAttnFwdSm90INS1_25CollectiveMainloopFwdSm90ILi2EN4cute5tupleIJNS5_1CILi1EEES8_S8_EEENS6_IJNS7_ILi128EEENS7_ILi64EEENS7_ILi256EEEEEELi256ENS_10bfloat16_tEfNS_4arch4Sm90ELb0ELb1ELb1ELb0ELb0ELb0ELb0ELb1ELb1ELb1ELb1ELb0EEENS1_21CollectiveEpilogueFwdINS6_IJSA_SC_SB_EEES9_SE_SG_Li256ELb0ELb1ELb1ELb0EEENS1_19SingleTileSchedulerILb0ELb1ELb1ELi128EEEEEEEEEvNT_6ParamsE,@"STO_CUDA_ENTRY STV_DEFAULT"
_ZN7cutlass13device_kernelIN5flash11enable_sm90INS1_16FlashAttnFwdSm90INS1_25CollectiveMainloopFwdSm90ILi2EN4cute5tupleIJNS5_1CILi1EEES8_S8_EEENS6_IJNS7_ILi128EEENS7_ILi64EEENS7_ILi256EEEEEELi256ENS_10bfloat16_tEfNS_4arch4Sm90ELb0ELb1ELb1ELb0ELb0ELb0ELb0ELb1ELb1ELb1ELb1ELb0EEENS1_21CollectiveEpilogueFwdINS6_IJSA_SC_SB_EEES9_SE_SG_Li256ELb0ELb1ELb1ELb0EEENS1_19SingleTileSchedulerILb0ELb1ELb1ELi128EEEEEEEEEvNT_6ParamsE:
        /* <DEDUP_REMOVED lines=18> */
.L_x_956:
[----:B------:R-:W-:Y:S05]  /*0120*/  BSYNC B0 ;  /* 0x0000000000007941 */ /* 0x000fea0003800000 */
.L_x_955:
        /* <DEDUP_REMOVED lines=41> */
.L_x_957:
        /* <DEDUP_REMOVED lines=22> */
.L_x_958:
        /* <DEDUP_REMOVED lines=18> */
.L_x_959:
        /* <DEDUP_REMOVED lines=22> */
.L_x_960:
        /* <DEDUP_REMOVED lines=22> */
.L_x_961:
[----:B0-----:R-:W-:Y:S01]  /*0900*/  UMOV UR4, 0x1 ;  /* 0x0000000100047882 */ /* 0x001fe20000000000 */
[----:B------:R-:W-:Y:S01]  /*0910*/  PLOP3.LUT P0, PT, PT, PT, UP0, 0x80, 0x0 ;  /* 0x000000000000781c */ /* 0x000fe20003f0f008 */
[----:B------:R-:W-:Y:S01]  /*0920*/  USEL UR4, UR4, 0x2, !UP0 ;  /* 0x0000000204047887 */ /* 0x000fe2000c000000 */
[----:B------:R-:W-:Y:S01]  /*0930*/  NOP ;  /* 0x0000000000007918 */ /* 0x000fe20000000000 */
[----:B------:R-:W-:Y:S04]  /*0940*/  BSSY B6, `(.L_x_962) ;  /* 0x0001474000067945 */ /* 0x000fe80003800000 */
[----:B------:R-:W-:-:S05]  /*0950*/  IMAD.U32 R2, RZ, RZ, UR4 ;  /* 0x00000004ff027e24 */ /* 0x000fca000f8e00ff */
[----:B------:R0:W-:Y:S01]  /*0960*/  STL [R1+0xc], R2 ;  /* 0x00000c0201007387 */ /* 0x0001e20000100800 */
[----:B-12-4-:R-:W-:Y:S06]  /*0970*/  BAR.SYNC.DEFER_BLOCKING 0x0 ;  /* 0x0000000000007b1d */ /* 0x016fec0000010000 */
[----:B------:R-:W-:Y:S05]  /*0980*/  @!P0 BRA `(.L_x_963) ;  /* 0x000000f800908947 */ /* 0x000fea0003800000 */
.L_x_964:
[----:B------:R-:W-:-:S08]  /*0990*/  NOP ;  /* 0x0000000000007918 */ /* 0x000fd00000000000 */
[----:B------:R-:W1:Y:S02]  /*09a0*/  USETMAXREG.TRY_ALLOC.CTAPOOL UP0, 0xf0 ;  /* 0x000000f0000079c8 */ /* 0x000e640008000600 */
[----:B-1----:R-:W-:-:S13]  /*09b0*/  PLOP3.LUT P0, PT, PT, PT, UP0, 0x80, 0x0 ;  /* 0x000000000000781c */ /* 0x002fda0003f0f008 */
[----:B------:R-:W-:Y:S05]  /*09c0*/  @!P0 BRA `(.L_x_964) ;  /* 0xfffffffc00f08947 */ /* 0x000fea000383ffff */
[----:B------:R-:W1:Y:S01]  /*09d0*/  S2UR UR6, SR_CTAID.Y ;  /* 0x00000000000679c3 */ /* 0x000e620000002600 */
[----:B------:R-:W-:Y:S02]  /*09e0*/  ULDC UR7, c[0x0][0xc50] ;  /* 0x0003140000077ab9 */ /* 0x000fe40000000800 */
[----:B------:R-:W-:-:S05]  /*09f0*/  UISETP.NE.AND UP0, UPT, UR7, 0x1, UPT ;  /* 0x000000010700788c */ /* 0x000fca000bf05270 */
[----:B------:R-:W2:Y:S06]  /*0a00*/  S2UR UR8, SR_CTAID.Z ;  /* 0x00000000000879c3 */ /* 0x000eac0000002700 */
[----:B------:R-:W-:Y:S01]  /*0a10*/  @UP0 ULDC UR4, c[0x0][0xc54] ;  /* 0x0003150000040ab9 */ /* 0x000fe20000000800 */
[----:B------:R-:W-:Y:S01]  /*0a20*/  @UP0 ULDC UR9, c[0x0][0xc58] ;  /* 0x0003160000090ab9 */ /* 0x000fe20000000800 */
[----:B-1----:R-:W-:Y:S02]  /*0a30*/  UIMAD.WIDE.U32 UR4, UR6, UR4, URZ ;  /* 0x00000004060472a5 */ /* 0x002fe4000f8e003f */
[----:B------:R-:W-:-:S02]  /*0a40*/  UMOV UR10, UR6 ;  /* 0x00000006000a7c82 */ /* 0x000fc40008000000 */
[----:B------:R-:W-:Y:S01]  /*0a50*/  @UP0 USHF.R.U32.HI UR10, URZ, UR9, UR5 ;  /* 0x000000093f0a0299 */ /* 0x000fe20008011605 */
[----:B------:R-:W-:Y:S06]  /*0a60*/  BAR.ARV 0x8, 0x180 ;  /* 0x0206000000007b1d */ /* 0x000fec0000002000 */
[----:B------:R-:W-:Y:S01]  /*0a70*/  IMAD.U32 R0, RZ, RZ, UR10 ;  /* 0x0000000aff007e24 */ /* 0x000fe2000f8e00ff */
[----:B--2---:R-:W-:Y:S01]  /*0a80*/  ISETP.LE.AND P0, PT, RZ, UR8, PT ;  /* 0x00000008ff007c0c */ /* 0x004fe2000bf03270 */
[----:B------:R-:W-:-:S03]  /*0a90*/  UIADD3 UR4, -UR10, URZ, URZ ;  /* 0x0000003f0a047290 */ /* 0x000fc6000fffe13f */
[----:B------:R3:W-:Y:S01]  /*0aa0*/  STL [R1], R0 ;  /* 0x0000000001007387 */ /* 0x0007e20000100800 */
[----:B------:R-:W-:-:S08]  /*0ab0*/  UIMAD UR6, UR7, UR4, UR6 ;  /* 0x00000004070672a4 */ /* 0x000fd0000f8e0206 */
[----:B------:R-:W-:Y:S05]  /*0ac0*/  @!P0 BRA `(.L_x_965) ;  /* 0x00000144006c8947 */ /* 0x000fea0003800000 */
[----:B------:R-:W1:Y:S01]  /*0ad0*/  S2UR UR38, SR_CTAID.X ;  /* 0x00000000002679c3 */ /* 0x000e620000002500 */
[----:B------:R-:W-:Y:S01]  /*0ae0*/  ULDC UR7, c[0x0][0x448] ;  /* 0x0001120000077ab9 */ /* 0x000fe20000000800 */
[----:B------:R-:W-:Y:S01]  /*0af0*/  ULDC.64 UR4, c[0x0][0x418] ;  /* 0x0001060000047ab9 */ /* 0x000fe20000000a00 */
[----:B---3--:R-:W2:Y:S01]  /*0b00*/  S2R R0, SR_TID.X ;  /* 0x0000000000007919 */ /* 0x008ea20000002100 */
[----:B------:R-:W-:Y:S02]  /*0b10*/  UISETP.NE.AND UP1, UPT, UR7, 0x1, UPT ;  /* 0x000000010700788c */ /* 0x000fe4000bf25270 */
[----:B------:R-:W-:Y:S01]  /*0b20*/  UISETP.NE.U32.AND UP0, UPT, UR4, URZ, UPT ;  /* 0x0000003f0400728c */ /* 0x000fe2000bf05070 */
[----:B------:R-:W-:Y:S01]  /*0b30*/  ULDC UR7, c[0x0][0x424] ;  /* 0x0001090000077ab9 */ /* 0x000fe20000000800 */
[----:B------:R-:W-:Y:S02]  /*0b40*/  ULDC UR42, c[0x0][0x288] ;  /* 0x0000a200002a7ab9 */ /* 0x000fe40000000800 */
[----:B------:R-:W-:-:S02]  /*0b50*/  UISETP.NE.AND.EX UP0, UPT, UR5, URZ, UPT, UP0 ;  /* 0x0000003f0500728c */ /* 0x000fc4000bf05300 */
[----:B------:R-:W-:Y:S01]  /*0b60*/  UIADD3 UR10, -UR42, 0x1, URZ ;  /* 0x000000012a0a7890 */ /* 0x000fe2000fffe13f */
[----:B------:R-:W-:Y:S01]  /*0b70*/  ULDC.64 UR4, c[0x0][0x9e0] ;  /* 0x0002780000047ab9 */ /* 0x000fe20000000a00 */
[----:B------:R-:W-:Y:S02]  /*0b80*/  USEL UR12, UR7, 0x1, UP0 ;  /* 0x00000001070c7887 */ /* 0x000fe40008000000 */
[----:B------:R-:W-:Y:S01]  /*0b90*/  UISETP.GE.AND UP0, UPT, UR5, 0x1, UPT ;  /* 0x000000010500788c */ /* 0x000fe2000bf06270 */
[----:B------:R-:W-:Y:S01]  /*0ba0*/  @UP1 ULDC UR9, c[0x0][0x44c] ;  /* 0x0001130000091ab9 */ /* 0x000fe20000000800 */
[----:B------:R-:W-:Y:S01]  /*0bb0*/  ULDC UR13, c[0x0][0x2f0] ;  /* 0x0000bc00000d7ab9 */ /* 0x000fe20000000800 */
[----:B------:R-:W-:Y:S01]  /*0bc0*/  @UP1 ULDC UR11, c[0x0][0x450] ;  /* 0x00011400000b1ab9 */ /* 0x000fe20000000800 */
[----:B------:R-:W-:Y:S02]  /*0bd0*/  UIMAD UR10, UR12, UR13, UR10 ;  /* 0x0000000d0c0a72a4 */ /* 0x000fe4000f8e020a */
[----:B------:R-:W-:Y:S01]  /*0be0*/  PLOP3.LUT P1, PT, PT, PT, UP0, 0x80, 0x0 ;  /* 0x000000000000781c */ /* 0x000fe20003f2f008 */
[----:B-1----:R-:W-:Y:S01]  /*0bf0*/  USHF.L.U32 UR38, UR38, 0x7, URZ ;  /* 0x0000000726267899 */ /* 0x002fe2000800063f */
[----:B------:R-:W-:-:S03]  /*0c00*/  IMAD.U32 R17, RZ, RZ, UR12 ;  /* 0x0000000cff117e24 */ /* 0x000fc6000f8e00ff */
[----:B------:R-:W-:Y:S02]  /*0c10*/  @UP1 UIADD3 UR8, UR38, 0x7f, URZ ;  /* 0x0000007f26081890 */ /* 0x000fe4000fffe03f */
[----:B------:R-:W-:Y:S02]  /*0c20*/  UIADD3 UR7, UR38, 0x7f, URZ ;  /* 0x0000007f26077890 */ /* 0x000fe4000fffe03f */
[----:B------:R-:W-:Y:S01]  /*0c30*/  UIMAD.WIDE.U32 UR8, UR8, UR9, URZ ;  /* 0x00000009080872a5 */ /* 0x000fe2000f8e003f */
[----:B--2---:R-:W-:-:S03]  /*0c40*/  VIADD R18, R0, 0xffffff80 ;  /* 0xffffff8000127836 */ /* 0x004fc60000000000 */
[----:B------:R-:W-:-:S04]  /*0c50*/  @UP1 USHF.R.U32.HI UR7, URZ, UR11, UR9 ;  /* 0x0000000b3f071299 */ /* 0x000fc80008011609 */
[----:B------:R-:W-:-:S04]  /*0c60*/  UIADD3 UR10, UR10, UR7, URZ ;  /* 0x000000070a0a7290 */ /* 0x000fc8000fffe03f */
[----:B------:R-:W-:Y:S01]  /*0c70*/  UIADD3 UR4, UR10, UR4, URZ ;  /* 0x000000040a047290 */ /* 0x000fe2000fffe03f */
[----:B------:R-:W-:Y:S11]  /*0c80*/  @!P1 BRA `(.L_x_966) ;  /* 0x0000000000449947 */ /* 0x000ff60003800000 */
[----:B------:R-:W-:Y:S01]  /*0c90*/  ISETP.LT.AND P0, PT, RZ, UR10, PT ;  /* 0x0000000aff007c0c */ /* 0x000fe2000bf01270 */
[----:B------:R-:W-:-:S12]  /*0ca0*/  UIADD3 UR7, UR10, -0x1, URZ ;  /* 0xffffffff0a077890 */ /* 0x000fd8000fffe03f */
[----:B------:R-:W-:Y:S05]  /*0cb0*/  @P0 BRA `(.L_x_967) ;  /* 0x00000000001c0947 */ /* 0x000fea0003800000 */
[----:B------:R-:W-:Y:S02]  /*0cc0*/  UISETP.NE.AND UP0, UPT, UR5, 0x1, UPT ;  /* 0x000000010500788c */ /* 0x000fe4000bf05270 */
[----:B------:R-:W-:-:S09]  /*0cd0*/  UIADD3 UR7, -UR10, URZ, URZ ;  /* 0x0000003f0a077290 */ /* 0x000fd2000fffe13f */
[----:B------:R-:W-:Y:S02]  /*0ce0*/  @UP0 ULDC.64 UR10, c[0x0][0x9e8] ;  /* 0x00027a00000a0ab9 */ /* 0x000fe40000000a00 */
[----:B------:R-:W-:-:S04]  /*0cf0*/  UIMAD.WIDE.U32 UR8, UR7, UR10, URZ ;  /* 0x0000000a070872a5 */ /* 0x000fc8000f8e003f */
[----:B------:R-:W-:-:S04]  /*0d00*/  @UP0 USHF.R.U32.HI UR7, URZ, UR11, UR9 ;  /* 0x0000000b3f070299 */ /* 0x000fc80008011609 */
[----:B------:R-:W-:Y:S01]  /*0d10*/  ULOP3.LUT UR7, URZ, UR7, URZ, 0x33, !UPT ;  /* 0x000000073f077292 */ /* 0x000fe2000f8e333f */
[----:B------:R-:W-:Y:S11]  /*0d20*/  BRA `(.L_x_968) ;  /* 0x0000000000107947 */ /* 0x000ff60003800000 */
.L_x_967:
[----:B------:R-:W-:-:S11]  /*0d30*/  UISETP.NE.AND UP0, UPT, UR5, 0x1, UPT ;  /* 0x000000010500788c */ /* 0x000fd6000bf05270 */
[----:B------:R-:W-:Y:S02]  /*0d40*/  @UP0 ULDC.64 UR10, c[0x0][0x9e8] ;  /* 0x00027a00000a0ab9 */ /* 0x000fe40000000a00 */
[----:B------:R-:W-:-:S04]  /*0d50*/  UIMAD.WIDE.U32 UR8, UR7, UR10, URZ ;  /* 0x0000000a070872a5 */ /* 0x000fc8000f8e003f */
[----:B------:R-:W-:-:S12]  /*0d60*/  @UP0 USHF.R.U32.HI UR7, URZ, UR11, UR9 ;  /* 0x0000000b3f070299 */ /* 0x000fd80008011609 */
.L_x_968:
[----:B------:R-:W-:-:S04]  /*0d70*/  UIMAD UR7, UR7, UR5, UR5 ;  /* 0x00000005070772a4 */ /* 0x000fc8000f8e0205 */
[----:B------:R-:W-:-:S04]  /*0d80*/  UISETP.LT.AND UP0, UPT, UR4, UR7, UPT ;  /* 0x000000070400728c */ /* 0x000fc8000bf01270 */
[----:B------:R-:W-:-:S12]  /*0d90*/  USEL UR4, UR4, UR7, UP0 ;  /* 0x0000000704047287 */ /* 0x000fd80008000000 */
.L_x_966:
[----:B------:R-:W-:Y:S01]  /*0da0*/  R2UR UR15, R17 ;  /* 0x00000000110f72ca */ /* 0x000fe200000e0000 */
[----:B------:R-:W-:Y:S01]  /*0db0*/  UIADD3 UR10, UR4, 0x3f, URZ ;  /* 0x0000003f040a7890 */ /* 0x000fe2000fffe03f */
[----:B------:R-:W-:Y:S01]  /*0dc0*/  @UP1 ULDC UR8, c[0x0][0x44c] ;  /* 0x0001130000081ab9 */ /* 0x000fe20000000800 */
[----:B------:R-:W-:Y:S02]  /*0dd0*/  @UP1 ULDC UR14, c[0x0][0x450] ;  /* 0x00011400000e1ab9 */ /* 0x000fe40000000800 */
[----:B------:R-:W-:Y:S02]  /*0de0*/  USHF.R.S32.HI UR11, URZ, 0x1f, UR10 ;  /* 0x0000001f3f0b7899 */ /* 0x000fe4000801140a */
[----:B------:R-:W-:Y:S02]  /*0df0*/  UIMAD.WIDE.U32 UR8, UR38, UR8, URZ ;  /* 0x00000008260872a5 */ /* 0x000fe4000f8e003f */
[----:B------:R-:W-:Y:S01]  /*0e00*/  ULEA.HI UR11, UR11, UR10, URZ, 0x6 ;  /* 0x0000000a0b0b7291 */ /* 0x000fe2000f8f303f */
[----:B------:R-:W-:Y:S01]  /*0e10*/  UMOV UR12, UR38 ;  /* 0x00000026000c7c82 */ /* 0x000fe20008000000 */
[----:B------:R-:W-:-:S02]  /*0e20*/  @UP1 USHF.R.U32.HI UR12, URZ, UR14, UR9 ;  /* 0x0000000e3f0c1299 */ /* 0x000fc40008011609 */
[----:B------:R-:W-:Y:S02]  /*0e30*/  UIMAD UR7, UR15, UR13, 0x3f ;  /* 0x0000003f0f0774a4 */ /* 0x000fe4000f8e020d */
[----:B------:R-:W-:Y:S02]  /*0e40*/  USHF.R.S32.HI UR11, URZ, 0x6, UR11 ;  /* 0x000000063f0b7899 */ /* 0x000fe4000801140b */
[----:B------:R-:W-:Y:S02]  /*0e50*/  USHF.R.S32.HI UR4, URZ, 0x1f, UR7 ;  /* 0x0000001f3f047899 */ /* 0x000fe40008011407 */
[----:B------:R-:W-:Y:S02]  /*0e60*/  UIMAD UR42, UR15, UR13, -UR42 ;  /* 0x0000000d0f2a72a4 */ /* 0x000fe4000f8e0a2a */
[----:B------:R-:W-:Y:S02]  /*0e70*/  ULEA.HI UR4, UR4, UR7, URZ, 0x6 ;  /* 0x0000000704047291 */ /* 0x000fe4000f8f303f */
[----:B------:R-:W-:-:S02]  /*0e80*/  UIADD3 UR7, UR42, UR12, URZ ;  /* 0x0000000c2a077290 */ /* 0x000fc4000fffe03f */
[----:B------:R-:W-:Y:S01]  /*0e90*/  USHF.R.S32.HI UR4, URZ, 0x6, UR4 ;  /* 0x000000063f047899 */ /* 0x000fe20008011404 */
[----:B------:R-:W-:-:S03]  /*0ea0*/  ULDC UR8, c[0x0][0x9dc] ;  /* 0x0002770000087ab9 */ /* 0x000fc60000000800 */
[----:B------:R-:W-:-:S04]  /*0eb0*/  UISETP.LT.AND UP0, UPT, UR4, UR11, UPT ;  /* 0x0000000b0400728c */ /* 0x000fc8000bf01270 */
[----:B------:R-:W-:Y:S02]  /*0ec0*/  USEL UR11, UR4, UR11, UP0 ;  /* 0x0000000b040b7287 */ /* 0x000fe40008000000 */
[----:B------:R-:W-:Y:S01]  /*0ed0*/  UIADD3 UR4, UR7, -UR8, URZ ;  /* 0x8000000807047290 */ /* 0x000fe2000fffe03f */
[----:B------:R-:W-:Y:S11]  /*0ee0*/  @!P1 BRA `(.L_x_969) ;  /* 0x0000000000449947 */ /* 0x000ff60003800000 */
[----:B------:R-:W-:-:S06]  /*0ef0*/  UISETP.GT.AND UP0, UPT, UR7, -0x1, UPT ;  /* 0xffffffff0700788c */ /* 0x000fcc000bf04270 */
[----:B------:R-:W-:-:S13]  /*0f00*/  PLOP3.LUT P0, PT, PT, PT, UP0, 0x80, 0x0 ;  /* 0x000000000000781c */ /* 0x000fda0003f0f008 */
[----:B------:R-:W-:Y:S05]  /*0f10*/  @P0 BRA `(.L_x_970) ;  /* 0x00000000001c0947 */ /* 0x000fea0003800000 */
[----:B------:R-:W-:Y:S02]  /*0f20*/  UISETP.NE.AND UP0, UPT, UR5, 0x1, UPT ;  /* 0x000000010500788c */ /* 0x000fe4000bf05270 */
[----:B------:R-:W-:-:S09]  /*0f30*/  ULOP3.LUT UR7, URZ, UR7, URZ, 0x33, !UPT ;  /* 0x000000073f077292 */ /* 0x000fd2000f8e333f */
[----:B------:R-:W-:Y:S02]  /*0f40*/  @UP0 ULDC.64 UR12, c[0x0][0x9e8] ;  /* 0x00027a00000c0ab9 */ /* 0x000fe40000000a00 */
[----:B------:R-:W-:-:S04]  /*0f50*/  UIMAD.WIDE.U32 UR8, UR7, UR12, URZ ;  /* 0x0000000c070872a5 */ /* 0x000fc8000f8e003f */
[----:B------:R-:W-:-:S04]  /*0f60*/  @UP0 USHF.R.U32.HI UR7, URZ, UR13, UR9 ;  /* 0x0000000d3f070299 */ /* 0x000fc80008011609 */
[----:B------:R-:W-:Y:S01]  /*0f70*/  ULOP3.LUT UR7, URZ, UR7, URZ, 0x33, !UPT ;  /* 0x000000073f077292 */ /* 0x000fe2000f8e333f */
[----:B------:R-:W-:Y:S11]  /*0f80*/  BRA `(.L_x_971) ;  /* 0x0000000000107947 */ /* 0x000ff60003800000 */
.L_x_970:
[----:B------:R-:W-:-:S11]  /*0f90*/  UISETP.NE.AND UP0, UPT, UR5, 0x1, UPT ;  /* 0x000000010500788c */ /* 0x000fd6000bf05270 */
[----:B------:R-:W-:Y:S02]  /*0fa0*/  @UP0 ULDC.64 UR12, c[0x0][0x9e8] ;  /* 0x00027a00000c0ab9 */ /* 0x000fe40000000a00 */
[----:B------:R-:W-:-:S04]  /*0fb0*/  UIMAD.WIDE.U32 UR8, UR7, UR12, URZ ;  /* 0x0000000c070872a5 */ /* 0x000fc8000f8e003f */
[----:B------:R-:W-:-:S12]  /*0fc0*/  @UP0 USHF.R.U32.HI UR7, URZ, UR13, UR9 ;  /* 0x0000000d3f070299 */ /* 0x000fd80008011609 */
.L_x_971:
[----:B------:R-:W-:-:S04]  /*0fd0*/  UIMAD UR5, UR7, UR5, URZ ;  /* 0x00000005070572a4 */ /* 0x000fc8000f8e023f */
[----:B------:R-:W-:-:S04]  /*0fe0*/  UISETP.LT.AND UP0, UPT, UR4, UR5, UPT ;  /* 0x000000050400728c */ /* 0x000fc8000bf01270 */
[----:B------:R-:W-:-:S12]  /*0ff0*/  USEL UR4, UR4, UR5, !UP0 ;  /* 0x0000000504047287 */ /* 0x000fd8000c000000 */
.L_x_969:
[----:B------:R-:W-:Y:S02]  /*1000*/  USHF.R.S32.HI UR5, URZ, 0x1f, UR4 ;  /* 0x0000001f3f057899 */ /* 0x000fe40008011404 */
[----:B------:R-:W-:Y:S02]  /*1010*/  USHF.R.U32.HI UR12, URZ, 0x10, UR6 ;  /* 0x000000103f0c7899 */ /* 0x000fe40008011606 */
[----:B------:R-:W-:Y:S02]  /*1020*/  ULEA.HI UR5, UR5, UR4, URZ, 0x6 ;  /* 0x0000000405057291 */ /* 0x000fe4000f8f303f */
[----:B------:R-:W-:Y:S02]  /*1030*/  ULOP3.LUT UR7, UR6, 0xffff, URZ, 0xc0, !UPT ;  /* 0x0000ffff06077892 */ /* 0x000fe4000f8ec03f */
[----:B------:R-:W-:Y:S01]  /*1040*/  USHF.R.S32.HI UR5, URZ, 0x6, UR5 ;  /* 0x000000063f057899 */ /* 0x000fe20008011405 */
[----:B------:R-:W-:-:S03]  /*1050*/  UMOV UR4, URZ ;  /* 0x0000003f00047c82 */ /* 0x000fc60008000000 */
[----:B------:R-:W-:-:S04]  /*1060*/  UISETP.LT.AND UP0, UPT, URZ, UR5, UPT ;  /* 0x000000053f00728c */ /* 0x000fc8000bf01270 */
[----:B------:R-:W-:Y:S02]  /*1070*/  USEL UR10, URZ, UR5, !UP0 ;  /* 0x000000053f0a7287 */ /* 0x000fe4000c000000 */
[----:B------:R-:W-:Y:S02]  /*1080*/  UISETP.NE.AND UP0, UPT, UR12, URZ, UPT ;  /* 0x0000003f0c00728c */ /* 0x000fe4000bf05270 */
[----:B------:R-:W-:-:S06]  /*1090*/  UISETP.GT.AND UP1, UPT, UR11, UR10, UPT ;  /* 0x0000000a0b00728c */ /* 0x000fcc000bf24270 */
[----:B------:R-:W-:-:S03]  /*10a0*/  PLOP3.LUT P0, PT, PT, PT, UP1, 0x80, 0x0 ;  /* 0x000000000000781c */ /* 0x000fc60003f0f018 */
[----:B------:R-:W-:-:S10]  /*10b0*/  @!UP0 ULDC UR12, c[0x0][0x9f0] ;  /* 0x00027c00000c8ab9 */ /* 0x000fd40000000800 */
[----:B------:R-:W-:Y:S05]  /*10c0*/  @!P0 BRA `(.L_x_972) ;  /* 0x0000000000888947 */ /* 0x000fea0003800000 */
[----:B------:R-:W-:Y:S01]  /*10d0*/  MOV R3, UR12 ;  /* 0x0000000c00037c02 */ /* 0x000fe20008000f00 */
[----:B------:R-:W-:-:S03]  /*10e0*/  UIADD3 UR4, UR12, -0x1, UR11 ;  /* 0xffffffff0c047890 */ /* 0x000fc6000fffe00b */
[-C--:B------:R-:W-:Y:S01]  /*10f0*/  IABS R0, R3.reuse ;  /* 0x0000000300007213 */ /* 0x080fe20000000000 */
[----:B------:R-:W-:Y:S01]  /*1100*/  UIADD3 UR6, -UR10, UR4, URZ ;  /* 0x000000040a067290 */ /* 0x000fe2000fffe13f */
[----:B------:R-:W-:Y:S02]  /*1110*/  IABS R5, R3 ;  /* 0x0000000300057213 */ /* 0x000fe40000000000 */
[----:B------:R-:W-:Y:S01]  /*1120*/  R2UR UR13, R0 ;  /* 0x00000000000d72ca */ /* 0x000fe200000e0000 */
[----:B------:R-:W-:Y:S02]  /*1130*/  UMOV UR4, URZ ;  /* 0x0000003f00047c82 */ /* 0x000fe40008000000 */
[----:B------:R-:W-:Y:S01]  /*1140*/  IMAD.U32 R4, RZ, RZ, UR6 ;  /* 0x00000006ff047e24 */ /* 0x000fe2000f8e00ff */
[----:B------:R-:W-:-:S04]  /*1150*/  ULOP3.LUT UR6, UR6, UR12, URZ, 0x3c, !UPT ;  /* 0x0000000c06067292 */ /* 0x000fc8000f8e3c3f */
[----:B------:R-:W-:-:S05]  /*1160*/  IABS R4, R4 ;  /* 0x0000000400047213 */ /* 0x000fca0000000000 */
[----:B------:R-:W1:Y:S01]  /*1170*/  I2F.RP R0, UR13 ;  /* 0x0000000d00007d06 */ /* 0x000e620008209400 */
[----:B------:R-:W-:-:S05]  /*1180*/  IMAD.MOV.U32 R3, RZ, RZ, R4 ;  /* 0x000000ffff037224 */ /* 0x000fca00078e0004 */
[----:B------:R-:W-:Y:S02]  /*1190*/  R2UR UR9, R3 ;  /* 0x00000000030972ca */ /* 0x000fe400000e0000 */
[----:B-1----:R-:W0:Y:S02]  /*11a0*/  MUFU.RCP R0, R0 ;  /* 0x0000000000007308 */ /* 0x002e240000001000 */
[----:B0-----:R-:W-:Y:S02]  /*11b0*/  VIADD R2, R0, 0xffffffe ;  /* 0x0ffffffe00027836 */ /* 0x001fe40000000000 */
        /* <DEDUP_REMOVED lines=19> */
.L_x_972:
[----:B------:R-:W-:Y:S01]  /*12f0*/  UIMAD UR5, UR7, UR4, UR10 ;  /* 0x00000004070572a4 */ /* 0x000fe2000f8e020a */
[----:B------:R-:W-:Y:S01]  /*1300*/  IMAD.U32 R0, RZ, RZ, UR11 ;  /* 0x0000000bff007e24 */ /* 0x000fe2000f8e00ff */
[----:B------:R-:W-:Y:S01]  /*1310*/  MOV R3, UR4 ;  /* 0x0000000400037c02 */ /* 0x000fe20008000f00 */
[----:B0-----:R-:W-:Y:S01]  /*1320*/  IMAD.MOV.U32 R2, RZ, RZ, RZ ;  /* 0x000000ffff027224 */ /* 0x001fe200078e00ff */
[----:B------:R-:W-:Y:S02]  /*1330*/  PLOP3.LUT P0, PT, PT, PT, PT, 0x80, 0x0 ;  /* 0x000000000000781c */ /* 0x000fe40003f0f070 */
[----:B------:R-:W-:Y:S02]  /*1340*/  CS2R R150, SRZ ;  /* 0x0000000000967805 */ /* 0x000fe4000001ff00 */
[----:B------:R-:W-:Y:S01]  /*1350*/  VIADDMNMX R0, R3, UR5, R0, PT ;  /* 0x0000000503007c46 */ /* 0x000fe2000b800100 */
[----:B------:R-:W-:Y:S01]  /*1360*/  IMAD.U32 R22, RZ, RZ, UR5 ;  /* 0x00000005ff167e24 */ /* 0x000fe2000f8e00ff */
[----:B------:R-:W-:-:S02]  /*1370*/  CS2R R148, SRZ ;  /* 0x0000000000947805 */ /* 0x000fc4000001ff00 */
[----:B------:R-:W-:Y:S02]  /*1380*/  CS2R R146, SRZ ;  /* 0x0000000000927805 */ /* 0x000fe4000001ff00 */
[----:B------:R-:W-:Y:S01]  /*1390*/  R2UR UR39, R0 ;  /* 0x00000000002772ca */ /* 0x000fe200000e0000 */
[----:B------:R-:W-:Y:S01]  /*13a0*/  IMAD.MOV.U32 R0, RZ, RZ, RZ ;  /* 0x000000ffff007224 */ /* 0x000fe200078e00ff */
        /* <DEDUP_REMOVED lines=10> */
[----:B------:R-:W-:Y:S01]  /*1450*/  CS2R R124, SRZ ;  /* 0x00000000007c7805 */ /* 0x000fe2000001ff00 */
[----:B------:R-:W-:Y:S01]  /*1460*/  UISETP.GT.AND UP0, UPT, UR39, UR5, UPT ;  /* 0x000000052700728c */ /* 0x000fe2000bf04270 */
[----:B------:R-:W-:Y:S02]  /*1470*/  CS2R R122, SRZ ;  /* 0x00000000007a7805 */ /* 0x000fe4000001ff00 */
[----:B------:R-:W-:Y:S02]  /*1480*/  CS2R R120, SRZ ;  /* 0x0000000000787805 */ /* 0x000fe4000001ff00 */
[----:B------:R-:W-:Y:S02]  /*1490*/  CS2R R118, SRZ ;  /* 0x0000000000767805 */ /* 0x000fe4000001ff00 */
[----:B------:R-:W-:Y:S02]  /*14a0*/  CS2R R116, SRZ ;  /* 0x0000000000747805 */ /* 0x000fe4000001ff00 */
[----:B------:R-:W-:-:S02]  /*14b0*/  CS2R R114, SRZ ;  /* 0x0000000000727805 */ /* 0x000fc4000001ff00 */
[----:B------:R-:W-:Y:S02]  /*14c0*/  PLOP3.LUT P1, PT, PT, PT, UP0, 0x80, 0x0 ;  /* 0x000000000000781c */ /* 0x000fe40003f2f008 */
        /* <DEDUP_REMOVED lines=45> */
[----:B------:R-:W-:Y:S06]  /*17a0*/  @!P1 BRA `(.L_x_973) ;  /* 0x000000c400a49947 */ /* 0x000fec0003800000 */
[----:B------:R-:W-:Y:S01]  /*17b0*/  SHF.R.S32.HI R19, RZ, 0x1f, R18 ;  /* 0x0000001fff137819 */ /* 0x000fe20000011412 */
[----:B------:R-:W0:Y:S01]  /*17c0*/  S2UR UR7, SR_CgaCtaId ;  /* 0x00000000000779c3 */ /* 0x000e220000008800 */
[----:B------:R-:W-:Y:S02]  /*17d0*/  UMOV UR6, 0x400 ;  /* 0x0000040000067882 */ /* 0x000fe40000000000 */
[----:B------:R-:W-:-:S04]  /*17e0*/  LEA.HI R23, R19, R18, RZ, 0x7 ;  /* 0x0000001213177211 */ /* 0x000fc800078f38ff */
[----:B------:R-:W-:-:S05]  /*17f0*/  SHF.R.S32.HI R56, RZ, 0x7, R23 ;  /* 0x00000007ff387819 */ /* 0x000fca0000011417 */
[----:B------:R-:W1:Y:S01]  /*1800*/  SHFL.IDX PT, R0, R56, RZ, 0x1f ;  /* 0x00001fff38007589 */ /* 0x000e6200000e0000 */
[----:B0-----:R-:W-:-:S04]  /*1810*/  ULEA UR8, UR7, UR6, 0x18 ;  /* 0x0000000607087291 */ /* 0x001fc8000f8ec03f */
[----:B------:R-:W-:Y:S02]  /*1820*/  UIADD3 UR6, UR8, 0x10400, URZ ;  /* 0x0001040008067890 */ /* 0x000fe4000fffe03f */
[----:B------:R-:W-:Y:S02]  /*1830*/  IMAD.U32 R16, RZ, RZ, UR8 ;  /* 0x00000008ff107e24 */ /* 0x000fe4000f8e00ff */
        /* <DEDUP_REMOVED lines=15> */
[----:B------:R-:W-:Y:S01]  /*1930*/  MOV R5, UR5 ;  /* 0x0000000500057c02 */ /* 0x000fe20008000f00 */
[----:B------:R-:W-:Y:S01]  /*1940*/  ULDC.64 UR4, c[0x4][0x1c0] ;  /* 0x0100700000047ab9 */ /* 0x000fe20000000a00 */
        /* <DEDUP_REMOVED lines=9> */
.L_x_974:
[----:B------:R-:W-:Y:S02]  /*19e0*/  R2UR UR4, R16 ;  /* 0x00000000100472ca */ /* 0x000fe400000e0000 */
[----:B------:R-:W-:-:S11]  /*19f0*/  SHF.L.U32 R0, RZ, 0x1f, RZ ;  /* 0x0000001fff007819 */ /* 0x000fd600000006ff */
[----:B------:R-:W0:Y:S02]  /*1a00*/  SYNCS.PHASECHK.TRANS64.TRYWAIT P0, [UR4+0x30800], R0 ;  /* 0x03080000ff0075a7 */ /* 0x000e240008000144 */
[----:B0-----:R-:W-:Y:S05]  /*1a10*/  @!P0 BRA `(.L_x_975) ;  /* 0x0000013400a08947 */ /* 0x001fea0003800000 */
.L_x_1149:
[----:B------:R-:W2:Y:S02]  /*1a20*/  LDL R2, [R1+0xc] ;  /* 0x00000c0001027983 */ /* 0x000ea40000100800 */
[----:B--2---:R-:W-:-:S13]  /*1a30*/  R2UR UR4, R2 ;  /* 0x00000000020472ca */ /* 0x004fda00000e0000 */
[----:B------:R-:W-:-:S06]  /*1a40*/  ULOP3.LUT UR4, UR4, 0x1, URZ, 0xfc, !UPT ;  /* 0x0000000104047892 */ /* 0x000fcc000f8efc3f */
[----:B------:R-:W-:-:S05]  /*1a50*/  IMAD.U32 R2, RZ, RZ, UR4 ;  /* 0x00000004ff027e24 */ /* 0x000fca000f8e00ff */
[----:B------:R-:W-:-:S13]  /*1a60*/  ISETP.NE.AND P4, PT, R2, 0x3, PT ;  /* 0x000000030200780c */ /* 0x000fda0003f85270 */
[----:B------:R-:W-:Y:S05]  /*1a70*/  @!P4 BRA `(.L_x_976) ;  /* 0x000000000004c947 */ /* 0x000fea0003800000 */
[----:B------:R-:W-:Y:S01]  /*1a80*/  BPT.TRAP 0x1 ;  /* 0x000000040000795c */ /* 0x000fe20000300000 */
.L_x_976:
[----:B------:R-:W-:-:S13]  /*1a90*/  R2UR UR4, R16 ;  /* 0x00000000100472ca */ /* 0x000fda00000e0000 */
[----:B------:R1:W2:Y:S01]  /*1aa0*/  SYNCS.PHASECHK.TRANS64.TRYWAIT P0, [UR4+0x30830], R0 ;  /* 0x03083000ff0075a7 */ /* 0x0002a20008000144 */
[----:B------:R-:W-:Y:S05]  /*1ab0*/  @!P4 BRA `(.L_x_977) ;  /* 0x000000000004c947 */ /* 0x000fea0003800000 */
[----:B------:R-:W-:Y:S01]  /*1ac0*/  BPT.TRAP 0x1 ;  /* 0x000000040000795c */ /* 0x000fe20000300000 */
.L_x_977:
[----:B------:R-:W3:Y:S01]  /*1ad0*/  S2R R2, SR_TID.X ;  /* 0x0000000000027919 */ /* 0x000ee20000002100 */
[----:B------:R-:W-:-:S05]  /*1ae0*/  IMAD.U32 R6, RZ, RZ, UR36 ;  /* 0x00000024ff067e24 */ /* 0x000fca000f8e00ff */
[----:B------:R-:W-:Y:S02]  /*1af0*/  LOP3.LUT R6, R6, 0x10000, RZ, 0xfc, !PT ;  /* 0x0001000006067812 */ /* 0x000fe400078efcff */
[----:B---3--:R-:W-:-:S04]  /*1b00*/  LOP3.LUT R2, R2, 0x7f, RZ, 0xc0, !PT ;  /* 0x0000007f02027812 */ /* 0x008fc800078ec0ff */
[----:B------:R-:W-:Y:S01]  /*1b10*/  ISETP.NE.AND P5, PT, R2, RZ, PT ;  /* 0x000000ff0200720c */ /* 0x000fe20003fa5270 */
[----:B--2---:R-:W-:-:S12]  /*1b20*/  @P0 BRA `(.L_x_978) ;  /* 0x00000000000c0947 */ /* 0x004fd80003800000 */
[----:B------:R-:W-:-:S13]  /*1b30*/  R2UR UR4, R16 ;  /* 0x00000000100472ca */ /* 0x000fda00000e0000 */
[----:B------:R-:W2:Y:S02]  /*1b40*/  SYNCS.PHASECHK.TRANS64.TRYWAIT P0, [UR4+0x30830], R0 ;  /* 0x03083000ff0075a7 */ /* 0x000ea40008000144 */
[----:B--2---:R-:W-:Y:S05]  /*1b50*/  @!P0 BRA `(.L_x_979) ;  /* 0x00000134006c8947 */ /* 0x004fea0003800000 */
.L_x_978:
[----:B------:R-:W-:Y:S05]  /*1b60*/  WARPSYNC.ALL ;  /* 0x0000000000007948 */ /* 0x000fea0003800000 */
[----:B------:R-:W-:Y:S01]  /*1b70*/  IMAD.MOV.U32 R7, RZ, RZ, 0x40000040 ;  /* 0x40000040ff077424 */ /* 0x000fe200078e00ff */
[----:B------:R-:W-:Y:S01]  /*1b80*/  R2UR UR14, R16 ;  /* 0x00000000100e72ca */ /* 0x000fe200000e0000 */
[----:B------:R-:W-:Y:S01]  /*1b90*/  WARPGROUP.ARRIVE ;  /* 0x00000000000079c5 */ /* 0x000fe20000000000 */
[----:B------:R-:W-:Y:S01]  /*1ba0*/  R2UR UR8, R6 ;  /* 0x00000000060872ca */ /* 0x000fe200000e0000 */
[----:B------:R-:W-:Y:S01]  /*1bb0*/  UMOV UR11, 0x40000040 ;  /* 0x40000040000b7882 */ /* 0x000fe20000000000 */
[----:B------:R-:W-:Y:S01]  /*1bc0*/  R2UR UR9, R7 ;  /* 0x00000000070972ca */ /* 0x000fe200000e0000 */
[----:B------:R-:W-:Y:S01]  /*1bd0*/  UMOV UR13, 0x40000040 ;  /* 0x40000040000d7882 */ /* 0x000fe20000000000 */
[----:B------:R-:W-:Y:S01]  /*1be0*/  UMOV UR7, 0x40000040 ;  /* 0x4000004000077882 */ /* 0x000fe20000000000 */
[----:B------:R-:W-:Y:S01]  /*1bf0*/  UMOV UR5, UR13 ;  /* 0x0000000d00057c82 */ /* 0x000fe20008000000 */
[----:B------:R-:W-:Y:S01]  /*1c00*/  IMAD.U32 R11, RZ, RZ, UR13 ;  /* 0x0000000dff0b7e24 */ /* 0x000fe2000f8e00ff */
[----:B------:R-:W-:Y:S01]  /*1c10*/  UMOV UR13, 0x40000040 ;  /* 0x40000040000d7882 */ /* 0x000fe20000000000 */
[----:B------:R-:W-:Y:S01]  /*1c20*/  UMOV UR17, 0x40000040 ;  /* 0x4000004000117882 */ /* 0x000fe20000000000 */
[----:B------:R-:W-:Y:S01]  /*1c30*/  UMOV UR21, 0x40000040 ;  /* 0x4000004000157882 */ /* 0x000fe20000000000 */
[----:B------:R-:W-:Y:S01]  /*1c40*/  UMOV UR25, 0x40000040 ;  /* 0x4000004000197882 */ /* 0x000fe20000000000 */
[----:B------:R-:W-:Y:S01]  /*1c50*/  UIADD3 UR4, UR14, 0x20400, URZ ;  /* 0x000204000e047890 */ /* 0x000fe2000fffe03f */
[----:B------:R-:W-:Y:S01]  /*1c60*/  LOP3.LUT R23, R23, 0xffffff80, RZ, 0xc0, !PT ;  /* 0xffffff8017177812 */ /* 0x000fe200078ec0ff */
[----:B------:R-:W-:Y:S01]  /*1c70*/  UMOV UR29, 0x40000040 ;  /* 0x40000040001d7882 */ /* 0x000fe20000000000 */
[----:B------:R-:W-:Y:S01]  /*1c80*/  UMOV UR33, 0x40000040 ;  /* 0x4000004000217882 */ /* 0x000fe20000000000 */
[----:B------:R-:W-:Y:S01]  /*1c90*/  USHF.R.U32.HI UR4, URZ, 0x4, UR4 ;  /* 0x000000043f047899 */ /* 0x000fe20008011604 */
[----:B------:R-:W-:Y:S01]  /*1ca0*/  IADD3 R23, R18, -R23, RZ ;  /* 0x8000001712177210 */ /* 0x000fe20007ffe0ff */
[----:B------:R-:W-:Y:S01]  /*1cb0*/  UMOV UR37, 0x40000040 ;  /* 0x4000004000257882 */ /* 0x000fe20000000000 */
[----:B------:R-:W-:Y:S01]  /*1cc0*/  UMOV UR41, 0x40000040 ;  /* 0x4000004000297882 */ /* 0x000fe20000000000 */
[----:B------:R-:W-:Y:S01]  /*1cd0*/  ULOP3.LUT UR4, UR4, 0x3fff, URZ, 0xc0, !UPT ;  /* 0x00003fff04047892 */ /* 0x000fe2000f8ec03f */
[----:B01----:R-:W-:Y:S01]  /*1ce0*/  SHF.R.S32.HI R0, RZ, 0x1f, R23 ;  /* 0x0000001fff007819 */ /* 0x003fe20000011417 */
[----:B------:R-:W-:Y:S01]  /*1cf0*/  UMOV UR45, 0x40000040 ;  /* 0x40000040002d7882 */ /* 0x000fe20000000000 */
[----:B------:R-:W-:Y:S01]  /*1d00*/  UMOV UR49, 0x40000040 ;  /* 0x4000004000317882 */ /* 0x000fe20000000000 */
[----:B------:R-:W-:Y:S01]  /*1d10*/  ULOP3.LUT UR15, UR4, 0x10000, URZ, 0xfc, !UPT ;  /* 0x00010000040f7892 */ /* 0x000fe2000f8efc3f */
[----:B------:R-:W-:Y:S01]  /*1d20*/  LEA.HI R19, R19, R18, RZ, 0x2 ;  /* 0x0000001213137211 */ /* 0x000fe200078f10ff */
[----:B------:R-:W-:Y:S01]  /*1d30*/  UMOV UR53, 0x40000040 ;  /* 0x4000004000357882 */ /* 0x000fe20000000000 */
[----:B------:R-:W-:Y:S01]  /*1d40*/  LEA.HI R3, R56, R56, RZ, 0x1 ;  /* 0x0000003838037211 */ /* 0x000fe200078f08ff */
[----:B------:R-:W-:Y:S01]  /*1d50*/  UIADD3 UR6, UR15, 0x2, URZ ;  /* 0x000000020f067890 */ /* 0x000fe2000fffe03f */
[-C--:B------:R-:W-:Y:S01]  /*1d60*/  LEA.HI R2, R0, R23.reuse, RZ, 0x2 ;  /* 0x0000001700027211 */ /* 0x080fe200078f10ff */
[----:B------:R-:W-:Y:S01]  /*1d70*/  IMAD.U32 R20, RZ, RZ, UR15 ;  /* 0x0000000fff147e24 */ /* 0x000fe2000f8e00ff */
[----:B------:R-:W-:Y:S01]  /*1d80*/  UMOV UR10, UR15 ;  /* 0x0000000f000a7c82 */ /* 0x000fe20008000000 */
[----:B------:R-:W-:Y:S01]  /*1d90*/  LOP3.LUT R19, R19, 0xfffffffc, RZ, 0xc0, !PT ;  /* 0xfffffffc13137812 */ /* 0x000fe200078ec0ff */
[----:B------:R-:W-:Y:S01]  /*1da0*/  HGMMA.64x64x16.F32.BF16 R24, gdesc[UR8], RZ, !UPT, gsb0 ;  /* 0x00e00000081879f0 */ /* 0x000fe2000c0018ff */
[----:B------:R-:W-:Y:S01]  /*1db0*/  R2UR UR10, R6 ;  /* 0x00000000060a72ca */ /* 0x000fe200000e0000 */
[----:B------:R-:W-:Y:S01]  /*1dc0*/  UMOV UR9, 0x40000040 ;  /* 0x4000004000097882 */ /* 0x000fe20000000000 */
[----:B------:R-:W-:Y:S01]  /*1dd0*/  LOP3.LUT R9, R3, 0x3fffffe, RZ, 0xc0, !PT ;  /* 0x03fffffe03097812 */ /* 0x000fe200078ec0ff */
[----:B------:R-:W-:Y:S01]  /*1de0*/  IMAD.U32 R15, RZ, RZ, UR9 ;  /* 0x00000009ff0f7e24 */ /* 0x000fe2000f8e00ff */
[----:B------:R-:W-:Y:S01]  /*1df0*/  LEA.HI R3, R0, R23, RZ, 0x5 ;  /* 0x0000001700037211 */ /* 0x000fe200078f28ff */
[----:B------:R-:W-:Y:S01]  /*1e00*/  IMAD.IADD R19, R18, 0x1, -R19 ;  /* 0x0000000112137824 */ /* 0x000fe200078e0a13 */
[--C-:B------:R-:W-:Y:S01]  /*1e10*/  SHF.R.S32.HI R0, RZ, 0x2, R2.reuse ;  /* 0x00000002ff007819 */ /* 0x100fe20000011402 */
[----:B------:R-:W-:Y:S01]  /*1e20*/  IMAD.IADD R9, R56, 0x1, -R9 ;  /* 0x0000000138097824 */ /* 0x000fe200078e0a09 */
[----:B------:R-:W-:Y:S01]  /*1e30*/  SHF.R.S32.HI R5, RZ, 0x1f, R2 ;  /* 0x0000001fff057819 */ /* 0x000fe20000011402 */
[----:B------:R-:W-:Y:S01]  /*1e40*/  ULEA UR27, UR39, 0xffffffc0, 0x6 ;  /* 0xffffffc0271b7891 */ /* 0x000fe2000f8e303f */
[----:B------:R-:W-:-:S02]  /*1e50*/  SHF.R.S32.HI R3, RZ, 0x5, R3 ;  /* 0x00000005ff037819 */ /* 0x000fc40000011403 */
[-C--:B------:R-:W-:Y:S01]  /*1e60*/  LEA.HI R5, R5, R0.reuse, RZ, 0x3 ;  /* 0x0000000005057211 */ /* 0x080fe200078f18ff */
[----:B------:R-:W-:Y:S01]  /*1e70*/  UIADD3 UR4, UR10, 0x2, URZ ;  /* 0x000000020a047890 */ /* 0x000fe2000fffe03f */
[----:B------:R-:W-:Y:S01]  /*1e80*/  LEA.HI R4, R19, R19, RZ, 0x1 ;  /* 0x0000001313047211 */ /* 0x000fe200078f08ff */
[----:B------:R-:W-:Y:S01]  /*1e90*/  UIADD3 UR16, UR10, 0x402, URZ ;  /* 0x000004020a107890 */ /* 0x000fe2000fffe03f */
[----:B------:R-:W-:Y:S01]  /*1ea0*/  LEA R3, R3, UR38, 0x4 ;  /* 0x0000002603037c11 */ /* 0x000fe2000f8e20ff */
[----:B------:R-:W-:Y:S01]  /*1eb0*/  UIADD3 UR20, UR10, 0x404, URZ ;  /* 0x000004040a147890 */ /* 0x000fe2000fffe03f */
[----:B------:R-:W-:Y:S01]  /*1ec0*/  LOP3.LUT R5, R5, 0xfffffff8, RZ, 0xc0, !PT ;  /* 0xfffffff805057812 */ /* 0x000fe200078ec0ff */
[----:B------:R-:W-:Y:S01]  /*1ed0*/  UIADD3 UR24, UR10, 0x406, URZ ;  /* 0x000004060a187890 */ /* 0x000fe2000fffe03f */
[----:B------:R-:W-:Y:S01]  /*1ee0*/  LOP3.LUT R4, R4, 0x1ffffffe, RZ, 0xc0, !PT ;  /* 0x1ffffffe04047812 */ /* 0x000fe200078ec0ff */
[----:B------:R-:W-:Y:S01]  /*1ef0*/  UMOV UR12, UR4 ;  /* 0x00000004000c7c82 */ /* 0x000fe20008000000 */
[----:B------:R-:W-:Y:S01]  /*1f00*/  UIADD3 UR28, UR10, 0x800, URZ ;  /* 0x000008000a1c7890 */ /* 0x000fe2000fffe03f */
[----:B------:R-:W-:Y:S01]  /*1f10*/  MOV R10, UR12 ;  /* 0x0000000c000a7c02 */ /* 0x000fe20008000f00 */
[----:B------:R-:W-:Y:S01]  /*1f20*/  UMOV UR4, UR12 ;  /* 0x0000000c00047c82 */ /* 0x000fe20008000000 */
[----:B------:R-:W-:Y:S01]  /*1f30*/  UIADD3 UR12, UR10, 0x400, URZ ;  /* 0x000004000a0c7890 */ /* 0x000fe2000fffe03f */
[----:B------:R-:W-:Y:S01]  /*1f40*/  IADD3 R0, R3, R0, -R5 ;  /* 0x0000000003007210 */ /* 0x000fe20007ffe805 */
[----:B------:R-:W-:Y:S01]  /*1f50*/  UIADD3 UR32, UR10, 0x802, URZ ;  /* 0x000008020a207890 */ /* 0x000fe2000fffe03f */
[----:B------:R-:W-:Y:S01]  /*1f60*/  IMAD.IADD R19, R19, 0x1, -R4 ;  /* 0x0000000113137824 */ /* 0x000fe200078e0a04 */
[----:B------:R-:W-:Y:S01]  /*1f70*/  UIADD3 UR36, UR10, 0x804, URZ ;  /* 0x000008040a247890 */ /* 0x000fe2000fffe03f */
[----:B------:R-:W-:Y:S01]  /*1f80*/  R2UR UR11, R17 ;  /* 0x00000000110b72ca */ /* 0x000fe200000e0000 */
[----:B------:R-:W-:Y:S01]  /*1f90*/  UIADD3 UR40, UR10, 0x806, URZ ;  /* 0x000008060a287890 */ /* 0x000fe2000fffe03f */
[----:B------:R-:W-:Y:S01]  /*1fa0*/  IMAD R0, R9, 0x40, R0 ;  /* 0x0000004009007824 */ /* 0x000fe200078e0200 */
[----:B------:R-:W-:Y:S01]  /*1fb0*/  UIADD3 UR44, UR10, 0xc00, URZ ;  /* 0x00000c000a2c7890 */ /* 0x000fe2000fffe03f */
[----:B------:R-:W-:Y:S01]  /*1fc0*/  LOP3.LUT R2, R2, 0x7ffffffc, RZ, 0xc0, !PT ;  /* 0x7ffffffc02027812 */ /* 0x000fe200078ec0ff */
[----:B------:R-:W-:Y:S01]  /*1fd0*/  UIADD3 UR48, UR10, 0xc02, URZ ;  /* 0x00000c020a307890 */ /* 0x000fe2000fffe03f */
[----:B------:R-:W-:Y:S01]  /*1fe0*/  IMAD R19, R19, 0x8, R0 ;  /* 0x0000000813137824 */ /* 0x000fe200078e0200 */
[----:B------:R-:W-:-:S02]  /*1ff0*/  UIADD3 UR52, UR10, 0xc04, URZ ;  /* 0x00000c040a347890 */ /* 0x000fc4000fffe03f */
[----:B------:R-:W-:Y:S02]  /*2000*/  IMAD.IADD R5, R23, 0x1, -R2 ;  /* 0x0000000117057824 */ /* 0x000fe400078e0a02 */
[----:B------:R-:W-:Y:S01]  /*2010*/  MOV R3, R19 ;  /* 0x0000001300037202 */ /* 0x000fe20000000f00 */
[----:B------:R-:W-:Y:S02]  /*2020*/  WARPGROUP.DEPBAR.LE gsb0, 0x0 ;  /* 0x00008000000079c5 */ /* 0x000fe40000010000 */
[----:B------:R-:W-:-:S06]  /*2030*/  WARPGROUP.ARRIVE ;  /* 0x00000000000079c5 */ /* 0x000fcc0000000000 */
[----:B------:R-:W-:Y:S01]  /*2040*/  HGMMA.64x64x16.F32.BF16 R24, gdesc[UR4], R24, gsb0 ;  /* 0x00e00000041879f0 */ /* 0x000fe20008001818 */
[----:B------:R-:W-:Y:S02]  /*2050*/  UIADD3 UR4, UR10, 0x4, URZ ;  /* 0x000000040a047890 */ /* 0x000fe4000fffe03f */
[----:B------:R-:W-:Y:S01]  /*2060*/  UIADD3 UR6, UR15, 0x4, URZ ;  /* 0x000000040f067890 */ /* 0x000fe2000fffe03f */
[----:B------:R-:W-:Y:S01]  /*2070*/  UMOV UR5, UR9 ;  /* 0x0000000900057c82 */ /* 0x000fe20008000000 */
[----:B------:R-:W-:Y:S01]  /*2080*/  UMOV UR7, 0x40000040 ;  /* 0x4000004000077882 */ /* 0x000fe20000000000 */
[----:B------:R-:W-:Y:S02]  /*2090*/  UMOV UR9, 0x40000040 ;  /* 0x4000004000097882 */ /* 0x000fe40000000000 */
[----:B------:R-:W-:Y:S02]  /*20a0*/  UMOV UR8, UR4 ;  /* 0x0000000400087c82 */ /* 0x000fe40008000000 */
[----:B------:R-:W-:Y:S01]  /*20b0*/  UMOV UR4, UR8 ;  /* 0x0000000800047c82 */ /* 0x000fe20008000000 */
[----:B------:R-:W-:Y:S01]  /*20c0*/  IMAD.U32 R14, RZ, RZ, UR8 ;  /* 0x00000008ff0e7e24 */ /* 0x000fe2000f8e00ff */
[----:B------:R-:W-:-:S02]  /*20d0*/  UIADD3 UR8, UR10, 0x6, URZ ;  /* 0x000000060a087890 */ /* 0x000fc4000fffe03f */
[----:B------:R-:W-:Y:S01]  /*20e0*/  UIADD3 UR10, UR10, 0xc06, URZ ;  /* 0x00000c060a0a7890 */ /* 0x000fe2000fffe03f */
[----:B------:R-:W-:Y:S02]  /*20f0*/  WARPGROUP.DEPBAR.LE gsb0, 0x0 ;  /* 0x00008000000079c5 */ /* 0x000fe40000010000 */
[----:B------:R-:W-:-:S06]  /*2100*/  WARPGROUP.ARRIVE ;  /* 0x00000000000079c5 */ /* 0x000fcc0000000000 */
[----:B------:R-:W-:Y:S01]  /*2110*/  HGMMA.64x64x16.F32.BF16 R24, gdesc[UR4], R24, gsb0 ;  /* 0x00e00000041879f0 */ /* 0x000fe20008001818 */
[----:B------:R-:W-:Y:S01]  /*2120*/  UIADD3 UR6, UR15, 0x6, URZ ;  /* 0x000000060f067890 */ /* 0x000fe2000fffe03f */
[----:B------:R-:W-:Y:S01]  /*2130*/  UMOV UR4, UR8 ;  /* 0x0000000800047c82 */ /* 0x000fe20008000000 */
[----:B------:R-:W-:Y:S01]  /*2140*/  UMOV UR5, UR9 ;  /* 0x0000000900057c82 */ /* 0x000fe20008000000 */
[----:B------:R-:W-:Y:S01]  /*2150*/  UMOV UR7, 0x40000040 ;  /* 0x4000004000077882 */ /* 0x000fe20000000000 */
        /* <DEDUP_REMOVED lines=82> */
[----:B------:R-:W-:Y:S01]  /*2680*/  UMOV UR5, 0x40000040 ;  /* 0x4000004000057882 */ /* 0x000fe20000000000 */
[----:B------:R-:W-:Y:S01]  /*2690*/  UMOV UR7, 0x40000040 ;  /* 0x4000004000077882 */ /* 0x000fe20000000000 */
[----:B------:R-:W-:Y:S01]  /*26a0*/  IMAD.U32 R12, RZ, RZ, UR4 ;  /* 0x00000004ff0c7e24 */ /* 0x000fe2000f8e00ff */
[----:B------:R-:W-:Y:S01]  /*26b0*/  ULDC UR10, c[0x0][0x2f0] ;  /* 0x0000bc00000a7ab9 */ /* 0x000fe20000000800 */
[----:B------:R-:W-:Y:S02]  /*26c0*/  IMAD.U32 R13, RZ, RZ, UR5 ;  /* 0x00000005ff0d7e24 */ /* 0x000fe4000f8e00ff */
[----:B------:R-:W-:Y:S01]  /*26d0*/  IMAD.U32 R9, RZ, RZ, UR10 ;  /* 0x0000000aff097e24 */ /* 0x000fe2000f8e00ff */
[----:B------:R-:W-:-:S02]  /*26e0*/  WARPGROUP.DEPBAR.LE gsb0, 0x0 ;  /* 0x00008000000079c5 */ /* 0x000fc40000010000 */
[----:B------:R-:W-:-:S06]  /*26f0*/  WARPGROUP.ARRIVE ;  /* 0x00000000000079c5 */ /* 0x000fcc0000000000 */
[----:B------:R-:W-:Y:S01]  /*2700*/  HGMMA.64x64x16.F32.BF16 R24, gdesc[UR4], R24, gsb0 ;  /* 0x00e00000041879f0 */ /* 0x000fe20008001818 */
[----:B------:R-:W-:Y:S01]  /*2710*/  ULDC UR4, c[0x0][0x448] ;  /* 0x0001120000047ab9 */ /* 0x000fe20000000800 */
[----:B------:R-:W-:Y:S01]  /*2720*/  ULDC UR7, c[0x0][0x9d8] ;  /* 0x0002760000077ab9 */ /* 0x000fe20000000800 */
[----:B------:R-:W-:-:S03]  /*2730*/  UISETP.NE.AND UP0, UPT, UR4, 0x1, UPT ;  /* 0x000000010400788c */ /* 0x000fc6000bf05270 */
[----:B------:R-:W-:Y:S02]  /*2740*/  UMOV UR4, 0xffffffc0 ;  /* 0xffffffc000047882 */ /* 0x000fe40000000000 */
[----:B------:R-:W-:Y:S01]  /*2750*/  UIMAD UR4, UR39, UR4, 0x40 ;  /* 0x00000040270474a4 */ /* 0x000fe2000f8e0204 */
[----:B------:R-:W-:Y:S02]  /*2760*/  PLOP3.LUT P0, PT, PT, PT, UP0, 0x80, 0x0 ;  /* 0x000000000000781c */ /* 0x000fe40003f0f008 */
[----:B------:R-:W-:Y:S01]  /*2770*/  PLOP3.LUT P1, PT, PT, PT, UP0, 0x80, 0x0 ;  /* 0x000000000000781c */ /* 0x000fe20003f2f008 */
[----:B------:R-:W-:Y:S02]  /*2780*/  UIMAD UR6, UR11, UR10, UR4 ;  /* 0x0000000a0b0672a4 */ /* 0x000fe4000f8e0204 */
[----:B------:R-:W-:-:S04]  /*2790*/  @UP0 ULDC UR5, c[0x0][0x44c] ;  /* 0x0001130000050ab9 */ /* 0x000fc80000000800 */
[----:B------:R-:W-:-:S04]  /*27a0*/  MOV R18, UR6 ;  /* 0x0000000600127c02 */ /* 0x000fc80008000f00 */
[----:B------:R-:W-:Y:S01]  /*27b0*/  @P0 IMAD.HI.U32 R0, R19, UR5, RZ ;  /* 0x0000000513000c27 */ /* 0x000fe2000f8e00ff */
[----:B------:R-:W-:-:S03]  /*27c0*/  @UP0 ULDC UR5, c[0x0][0x450] ;  /* 0x0001140000050ab9 */ /* 0x000fc60000000800 */
[----:B------:R-:W-:Y:S01]  /*27d0*/  IMAD R18, R5, -0x2, R18 ;  /* 0xfffffffe05127824 */ /* 0x000fe200078e0212 */
[----:B------:R-:W-:Y:S01]  /*27e0*/  @P1 SHF.R.U32.HI R3, RZ, UR5, R0 ;  /* 0x00000005ff031c19 */ /* 0x000fe20008011600 */
[----:B------:R-:W-:Y:S01]  /*27f0*/  UIADD3 UR5, UR4, 0x1, URZ ;  /* 0x0000000104057890 */ /* 0x000fe2000fffe03f */
[----:B------:R-:W-:-:S03]  /*2800*/  IMAD.U32 R0, RZ, RZ, UR14 ;  /* 0x0000000eff007e24 */ /* 0x000fc6000f8e00ff */
[----:B------:R-:W0:Y:S01]  /*2810*/  SHFL.IDX PT, R61, R3, RZ, 0x1c1f ;  /* 0x001c1fff033d7589 */ /* 0x000e2200000e0000 */
[----:B------:R-:W-:Y:S02]  /*2820*/  @!P5 VIADD R0, R0, 0x30840 ;  /* 0x000308400000d836 */ /* 0x000fe40000000000 */
[----:B------:R-:W-:Y:S01]  /*2830*/  IMAD.U32 R2, RZ, RZ, UR5 ;  /* 0x00000005ff027e24 */ /* 0x000fe2000f8e00ff */
[----:B------:R-:W-:Y:S02]  /*2840*/  ULDC UR5, c[0x0][0x9dc] ;  /* 0x0002770000057ab9 */ /* 0x000fe40000000800 */
[----:B------:R-:W-:Y:S01]  /*2850*/  ULOP3.LUT UR14, URZ, UR5, URZ, 0x33, !UPT ;  /* 0x000000053f0e7292 */ /* 0x000fe2000f8e333f */
[----:B------:R-:W-:Y:S01]  /*2860*/  IMAD R2, R5, -0x2, R2 ;  /* 0xfffffffe05027824 */ /* 0x000fe200078e0202 */
[----:B------:R-:W-:-:S03]  /*2870*/  @!P5 PRMT R0, RZ, 0x654, R0 ;  /* 0x00000654ff00d816 */ /* 0x000fc60000000000 */
[----:B------:R-:W-:Y:S01]  /*2880*/  IMAD R2, R9, UR11, R2 ;  /* 0x0000000b09027c24 */ /* 0x000fe2000f8e0202 */
[----:B------:R-:W-:Y:S01]  /*2890*/  ULDC UR11, c[0x0][0x288] ;  /* 0x0000a200000b7ab9 */ /* 0x000fe20000000800 */
[----:B------:R-:W-:Y:S02]  /*28a0*/  IMAD.U32 R21, RZ, RZ, UR14 ;  /* 0x0000000eff157e24 */ /* 0x000fe4000f8e00ff */
[----:B------:R-:W-:Y:S01]  /*28b0*/  VIADD R9, R2, -UR11 ;  /* 0x8000000b02097c36 */ /* 0x000fe20008000000 */
[----:B------:R-:W-:Y:S02]  /*28c0*/  WARPGROUP.DEPBAR.LE gsb0, 0x0 ;  /* 0x00008000000079c5 */ /* 0x000fe40000010000 */
[----:B------:R-:W-:Y:S01]  /*28d0*/  FMUL.FTZ R24, R24, UR7 ;  /* 0x0000000718187c20 */ /* 0x000fe20008410000 */
[----:B------:R-:W-:Y:S01]  /*28e0*/  FMUL.FTZ R25, R25, UR7 ;  /* 0x0000000719197c20 */ /* 0x000fe20008410000 */
[----:B------:R-:W-:Y:S01]  /*28f0*/  FMUL.FTZ R26, R26, UR7 ;  /* 0x000000071a1a7c20 */ /* 0x000fe20008410000 */
[----:B------:R-:W-:Y:S01]  /*2900*/  FMUL.FTZ R27, R27, UR7 ;  /* 0x000000071b1b7c20 */ /* 0x000fe20008410000 */
[----:B------:R-:W1:Y:S01]  /*2910*/  MUFU.TANH R57, R24 ;  /* 0x0000001800397308 */ /* 0x000e620000002400 */
[----:B------:R-:W-:Y:S01]  /*2920*/  FMUL.FTZ R28, R28, UR7 ;  /* 0x000000071c1c7c20 */ /* 0x000fe20008410000 */
[----:B------:R-:W-:Y:S01]  /*2930*/  FMUL.FTZ R29, R29, UR7 ;  /* 0x000000071d1d7c20 */ /* 0x000fe20008410000 */
[----:B------:R-:W-:Y:S01]  /*2940*/  FMUL.FTZ R30, R30, UR7 ;  /* 0x000000071e1e7c20 */ /* 0x000fe20008410000 */
[----:B------:R-:W-:Y:S01]  /*2950*/  FMUL.FTZ R31, R31, UR7 ;  /* 0x000000071f1f7c20 */ /* 0x000fe20008410000 */
[----:B------:R-:W-:Y:S01]  /*2960*/  FMUL.FTZ R32, R32, UR7 ;  /* 0x0000000720207c20 */ /* 0x000fe20008410000 */
[----:B------:R-:W-:Y:S01]  /*2970*/  FMUL.FTZ R33, R33, UR7 ;  /* 0x0000000721217c20 */ /* 0x000fe20008410000 */
[----:B------:R-:W-:Y:S01]  /*2980*/  FMUL.FTZ R34, R34, UR7 ;  /* 0x0000000722227c20 */ /* 0x000fe20008410000 */
[----:B------:R2:W3:Y:S01]  /*2990*/  MUFU.TANH R58, R25 ;  /* 0x00000019003a7308 */ /* 0x0004e20000002400 */
[----:B------:R-:W-:Y:S01]  /*29a0*/  FMUL.FTZ R35, R35, UR7 ;  /* 0x0000000723237c20 */ /* 0x000fe20008410000 */
[----:B------:R-:W-:Y:S01]  /*29b0*/  FMUL.FTZ R36, R36, UR7 ;  /* 0x0000000724247c20 */ /* 0x000fe20008410000 */
[----:B------:R-:W-:Y:S01]  /*29c0*/  FMUL.FTZ R37, R37, UR7 ;  /* 0x0000000725257c20 */ /* 0x000fe20008410000 */
[----:B------:R-:W-:Y:S01]  /*29d0*/  FMUL.FTZ R39, R39, UR7 ;  /* 0x0000000727277c20 */ /* 0x000fe20008410000 */
[----:B------:R-:W-:Y:S01]  /*29e0*/  FMUL.FTZ R40, R40, UR7 ;  /* 0x0000000728287c20 */ /* 0x000fe20008410000 */
[----:B------:R-:W-:Y:S01]  /*29f0*/  FMUL.FTZ R41, R41, UR7 ;  /* 0x0000000729297c20 */ /* 0x000fe20008410000 */
[----:B------:R-:W-:Y:S01]  /*2a00*/  FMUL.FTZ R42, R42, UR7 ;  /* 0x000000072a2a7c20 */ /* 0x000fe20008410000 */
[----:B------:R-:W-:Y:S01]  /*2a10*/  FMUL.FTZ R43, R43, UR7 ;  /* 0x000000072b2b7c20 */ /* 0x000fe20008410000 */
[----:B--2---:R-:W2:Y:S01]  /*2a20*/  LDC.64 R24, c[0x0][0x9e0] ;  /* 0x00027800ff187b82 */ /* 0x004ea20000000a00 */
        /* <DEDUP_REMOVED lines=12> */
[----:B------:R-:W4:Y:S01]  /*2af0*/  MUFU.TANH R26, R26 ;  /* 0x0000001a001a7308 */ /* 0x000f220000002400 */
[----:B------:R-:W-:Y:S01]  /*2b00*/  FMUL.FTZ R38, R38, UR7 ;  /* 0x0000000726267c20 */ /* 0x000fe20008410000 */
[----:B------:R0:W-:Y:S06]  /*2b10*/  @!P5 SYNCS.ARRIVE.TRANS64.RED.A1T0 RZ, [R0+URZ], RZ ;  /* 0x000000ff00ffd9a7 */ /* 0x0001ec000810043f */
[----:B------:R-:W0:Y:S01]  /*2b20*/  MUFU.TANH R27, R27 ;  /* 0x0000001b001b7308 */ /* 0x000e220000002400 */
[----:B--2---:R-:W-:Y:S01]  /*2b30*/  ISETP.GE.AND P6, PT, R25, 0x1, PT ;  /* 0x000000011900780c */ /* 0x004fe20003fc6270 */
[----:B------:R-:W-:-:S06]  /*2b40*/  IMAD.IADD R23, R9, 0x1, R24 ;  /* 0x0000000109177824 */ /* 0x000fcc00078e0218 */
[----:B------:R-:W2:Y:S01]  /*2b50*/  MUFU.TANH R28, R28 ;  /* 0x0000001c001c7308 */ /* 0x000ea20000002400 */
[----:B0-----:R-:W-:-:S07]  /*2b60*/  VIADDMNMX R0, R61, R23, R18, PT ;  /* 0x000000173d007246 */ /* 0x001fce0003800112 */
[----:B------:R-:W0:Y:S08]  /*2b70*/  MUFU.TANH R29, R29 ;  /* 0x0000001d001d7308 */ /* 0x000e300000002400 */
        /* <DEDUP_REMOVED lines=25> */
[----:B------:R5:W0:Y:S02]  /*2d10*/  MUFU.TANH R59, R38 ;  /* 0x00000026003b7308 */ /* 0x000a240000002400 */
[----:B-----5:R-:W-:-:S04]  /*2d20*/  VIADD R38, R9, UR14 ;  /* 0x0000000e09267c36 */ /* 0x020fc80008000000 */
[----:B------:R-:W-:Y:S01]  /*2d30*/  IMAD.IADD R2, R38, 0x1, R61 ;  /* 0x0000000126027824 */ /* 0x000fe200078e023d */
[----:B-1234-:R-:W-:Y:S06]  /*2d40*/  @!P6 BRA `(.L_x_980) ;  /* 0x00000000005ce947 */ /* 0x01efec0003800000 */
[----:B------:R-:W-:Y:S01]  /*2d50*/  R2UR UR5, R17 ;  /* 0x00000000110572ca */ /* 0x000fe200000e0000 */
[----:B------:R-:W-:Y:S01]  /*2d60*/  BSSY B0, `(.L_x_981) ;  /* 0x0000011000007945 */ /* 0x000fe20003800000 */
[----:B------:R-:W-:-:S11]  /*2d70*/  MOV R4, UR10 ;  /* 0x0000000a00047c02 */ /* 0x000fd60008000f00 */
[----:B------:R-:W-:-:S04]  /*2d80*/  IMAD R4, R4, UR5, R61 ;  /* 0x0000000504047c24 */ /* 0x000fc8000f8e023d */
[----:B------:R-:W-:-:S05]  /*2d90*/  VIADD R4, R4, -UR11 ;  /* 0x8000000b04047c36 */ /* 0x000fca0008000000 */
[----:B------:R-:W-:-:S13]  /*2da0*/  ISETP.GT.AND P0, PT, R4, -0x1, PT ;  /* 0xffffffff0400780c */ /* 0x000fda0003f04270 */
[----:B------:R-:W-:Y:S05]  /*2db0*/  @P0 BRA `(.L_x_982) ;  /* 0x00000000001c0947 */ /* 0x000fea0003800000 */
[----:B------:R-:W-:Y:S02]  /*2dc0*/  ISETP.NE.AND P0, PT, R25, 0x1, PT ;  /* 0x000000011900780c */ /* 0x000fe40003f05270 */
[----:B------:R-:W-:-:S11]  /*2dd0*/  LOP3.LUT R9, RZ, R4, RZ, 0x33, !PT ;  /* 0x00000004ff097212 */ /* 0x000fd600078e33ff */
[----:B------:R-:W1:Y:S02]  /*2de0*/  @P0 LDC.64 R60, c[0x0][0x9e8] ;  /* 0x00027a00ff3c0b82 */ /* 0x000e640000000a00 */
[----:B-1----:R-:W-:-:S05]  /*2df0*/  @P0 IMAD.HI.U32 R4, R9, R60, RZ ;  /* 0x0000003c09040227 */ /* 0x002fca00078e00ff */
[----:B------:R-:W-:-:S04]  /*2e00*/  @P0 SHF.R.U32.HI R9, RZ, R61, R4 ;  /* 0x0000003dff090219 */ /* 0x000fc80000011604 */
[----:B------:R-:W-:Y:S01]  /*2e10*/  LOP3.LUT R4, RZ, R9, RZ, 0x33, !PT ;  /* 0x00000009ff047212 */ /* 0x000fe200078e33ff */
[----:B------:R-:W-:Y:S06]  /*2e20*/  BRA `(.L_x_983) ;  /* 0x0000000000107947 */ /* 0x000fec0003800000 */
.L_x_982:
[----:B------:R-:W-:-:S13]  /*2e30*/  ISETP.NE.AND P0, PT, R25, 0x1, PT ;  /* 0x000000011900780c */ /* 0x000fda0003f05270 */
[----:B------:R-:W1:Y:S02]  /*2e40*/  @P0 LDC.64 R8, c[0x0][0x9e8] ;  /* 0x00027a00ff080b82 */ /* 0x000e640000000a00 */
[----:B-1----:R-:W-:-:S05]  /*2e50*/  @P0 IMAD.HI.U32 R8, R4, R8, RZ ;  /* 0x0000000804080227 */ /* 0x002fca00078e00ff */
[----:B------:R-:W-:-:S07]  /*2e60*/  @P0 SHF.R.U32.HI R4, RZ, R9, R8 ;  /* 0x00000009ff040219 */ /* 0x000fce0000011608 */
.L_x_983:
[----:B------:R-:W-:Y:S05]  /*2e70*/  BSYNC B0 ;  /* 0x0000000000007941 */ /* 0x000fea0003800000 */
.L_x_981:
[----:B------:R-:W-:-:S04]  /*2e80*/  IMAD R4, R4, R25, -UR27 ;  /* 0x8000001b04047e24 */ /* 0x000fc8000f8e0219 */
[----:B------:R-:W-:-:S05]  /*2e90*/  IMAD R9, R5, -0x2, R4 ;  /* 0xfffffffe05097824 */ /* 0x000fca00078e0204 */
[----:B------:R-:W-:Y:S02]  /*2ea0*/  VIMNMX R2, R2, R9, !PT ;  /* 0x0000000902027248 */ /* 0x000fe40007fe0100 */
[----:B------:R-:W-:-:S07]  /*2eb0*/  VIADDMNMX R0, R9, R25, R0, PT ;  /* 0x0000001909007246 */ /* 0x000fce0003800100 */
.L_x_980:
[----:B------:R-:W-:Y:S01]  /*2ec0*/  UISETP.GE.AND UP1, UPT, UR4, 0x2, UPT ;  /* 0x000000020400788c */ /* 0x000fe2000bf26270 */
[----:B------:R-:W1:Y:S01]  /*2ed0*/  SHFL.IDX PT, R3, R3, 0x1, 0x1c1f ;  /* 0x003c1f0003037f89 */ /* 0x000e6200000e0000 */
[----:B------:R-:W-:Y:S02]  /*2ee0*/  UISETP.GE.AND UP4, UPT, UR4, 0x9, UPT ;  /* 0x000000090400788c */ /* 0x000fe4000bf86270 */
[----:B------:R-:W-:Y:S02]  /*2ef0*/  UISETP.GE.AND UP2, UPT, UR4, 0x1, UPT ;  /* 0x000000010400788c */ /* 0x000fe4000bf46270 */
[----:B------:R-:W-:Y:S01]  /*2f00*/  PLOP3.LUT P1, PT, PT, PT, UP1, 0x40, 0x0 ;  /* 0x000000000000781c */ /* 0x000fe20003f2e818 */
[----:B------:R-:W-:Y:S01]  /*2f10*/  UP2UR UR26, UPR, URZ, 0x2 ;  /* 0x000000023f1a7883 */ /* 0x000fe20008000000 */
[----:B------:R-:W-:Y:S01]  /*2f20*/  PLOP3.LUT P0, PT, PT, PT, UP4, 0x40, 0x0 ;  /* 0x000000000000781c */ /* 0x000fe20003f0e848 */
[----:B------:R-:W-:Y:S01]  /*2f30*/  UISETP.GE.AND UP1, UPT, UR4, 0x12, UPT ;  /* 0x000000120400788c */ /* 0x000fe2000bf26270 */
[----:B------:R-:W-:Y:S01]  /*2f40*/  ISETP.GT.AND P1, PT, R2, 0x1, P1 ;  /* 0x000000010200780c */ /* 0x000fe20000f24270 */
[----:B------:R-:W-:Y:S01]  /*2f50*/  UISETP.GE.AND UP3, UPT, UR4, 0xa, UPT ;  /* 0x0000000a0400788c */ /* 0x000fe2000bf66270 */
[----:B------:R-:W-:Y:S01]  /*2f60*/  PLOP3.LUT P2, PT, PT, PT, UP2, 0x40, 0x0 ;  /* 0x000000000000781c */ /* 0x000fe20003f4e828 */
[----:B------:R-:W-:Y:S01]  /*2f70*/  UP2UR UR18, UPR, URZ, 0x2 ;  /* 0x000000023f127883 */ /* 0x000fe20008000000 */
[----:B------:R-:W-:Y:S01]  /*2f80*/  ISETP.LT.OR P1, PT, R0, 0x2, P1 ;  /* 0x000000020000780c */ /* 0x000fe20000f21670 */
[----:B------:R-:W-:Y:S01]  /*2f90*/  UP2UR UR23, UPR, URZ, 0x4 ;  /* 0x000000043f177883 */ /* 0x000fe20008000000 */
[C---:B------:R-:W-:Y:S01]  /*2fa0*/  ISETP.GT.AND P0, PT, R2.reuse, 0x8, P0 ;  /* 0x000000080200780c */ /* 0x040fe20000704270 */
[----:B------:R-:W-:Y:S01]  /*2fb0*/  UISETP.GE.AND UP2, UPT, UR4, 0x11, UPT ;  /* 0x000000110400788c */ /* 0x000fe2000bf46270 */
[----:B------:R-:W-:Y:S01]  /*2fc0*/  ISETP.GT.AND P2, PT, R2, RZ, P2 ;  /* 0x000000ff0200720c */ /* 0x000fe20001744270 */
[----:B------:R-:W-:Y:S01]  /*2fd0*/  UP2UR UR22, UPR, URZ, 0x10 ;  /* 0x000000103f167883 */ /* 0x000fe20008000000 */
[----:B------:R-:W-:Y:S01]  /*2fe0*/  FSEL R61, R58, -INF , !P1 ;  /* 0xff8000003a3d7808 */ /* 0x000fe20004800000 */
[----:B------:R-:W-:Y:S01]  /*2ff0*/  UP2UR UR15, UPR, URZ, 0x4 ;  /* 0x000000043f0f7883 */ /* 0x000fe20008000000 */
[----:B------:R-:W-:Y:S01]  /*3000*/  PLOP3.LUT P1, PT, PT, PT, UP1, 0x40, 0x0 ;  /* 0x000000000000781c */ /* 0x000fe20003f2e818 */
[----:B------:R-:W-:Y:S01]  /*3010*/  UISETP.GE.AND UP1, UPT, UR4, 0x19, UPT ;  /* 0x000000190400788c */ /* 0x000fe2000bf26270 */
[----:B------:R-:W-:Y:S01]  /*3020*/  PLOP3.LUT P3, PT, PT, PT, UP3, 0x40, 0x0 ;  /* 0x000000000000781c */ /* 0x000fe20003f6e838 */
[----:B------:R-:W-:Y:S01]  /*3030*/  UP2UR UR5, UPR, URZ, 0x8 ;  /* 0x000000083f057883 */ /* 0x000fe20008000000 */
[C---:B------:R-:W-:Y:S01]  /*3040*/  ISETP.LT.OR P0, PT, R0.reuse, 0x9, P0 ;  /* 0x000000090000780c */ /* 0x040fe20000701670 */
[----:B------:R-:W-:Y:S01]  /*3050*/  UP2UR UR19, UPR, URZ, 0x2 ;  /* 0x000000023f137883 */ /* 0x000fe20008000000 */
[----:B------:R-:W-:Y:S01]  /*3060*/  ISETP.LT.OR P2, PT, R0, 0x1, P2 ;  /* 0x000000010000780c */ /* 0x000fe20001741670 */
[----:B------:R-:W-:Y:S01]  /*3070*/  UISETP.GE.AND UP3, UPT, UR4, 0x31, UPT ;  /* 0x000000310400788c */ /* 0x000fe2000bf66270 */
[----:B------:R-:W-:Y:S01]  /*3080*/  ISETP.GT.AND P3, PT, R2, 0x9, P3 ;  /* 0x000000090200780c */ /* 0x000fe20001f64270 */
[----:B------:R-:W-:Y:S01]  /*3090*/  UISETP.GE.AND UP4, UPT, UR4, 0x32, UPT ;  /* 0x000000320400788c */ /* 0x000fe2000bf86270 */
[----:B------:R-:W-:Y:S01]  /*30a0*/  FSEL R63, R28, -INF , !P0 ;  /* 0xff8000001c3f7808 */ /* 0x000fe20004000000 */
[----:B------:R-:W-:Y:S01]  /*30b0*/  UISETP.GE.AND UP5, UPT, UR4, 0x39, UPT ;  /* 0x000000390400788c */ /* 0x000fe2000bfa6270 */
[----:B------:R-:W-:Y:S01]  /*30c0*/  FSEL R57, R57, -INF , !P2 ;  /* 0xff80000039397808 */ /* 0x000fe20005000000 */
[----:B------:R-:W-:Y:S01]  /*30d0*/  UISETP.GE.AND UP6, UPT, UR4, 0x3a, UPT ;  /* 0x0000003a0400788c */ /* 0x000fe2000bfc6270 */
[----:B------:R-:W-:Y:S01]  /*30e0*/  PLOP3.LUT P0, PT, PT, PT, UP1, 0x40, 0x0 ;  /* 0x000000000000781c */ /* 0x000fe20003f0e818 */
[----:B------:R-:W-:Y:S01]  /*30f0*/  UISETP.GE.AND UP1, UPT, UR4, 0x1a, UPT ;  /* 0x0000001a0400788c */ /* 0x000fe2000bf26270 */
[----:B------:R-:W-:Y:S01]  /*3100*/  PLOP3.LUT P2, PT, PT, PT, UP2, 0x40, 0x0 ;  /* 0x000000000000781c */ /* 0x000fe20003f4e828 */
[----:B------:R-:W-:Y:S01]  /*3110*/  UISETP.GE.AND UP2, UPT, UR4, 0x2a, UPT ;  /* 0x0000002a0400788c */ /* 0x000fe2000bf46270 */
[----:B------:R-:W-:Y:S01]  /*3120*/  ISETP.LT.OR P3, PT, R0, 0xa, P3 ;  /* 0x0000000a0000780c */ /* 0x000fe20001f61670 */
[----:B------:R-:W-:Y:S01]  /*3130*/  UP2UR UR6, UPR, URZ, 0x2 ;  /* 0x000000023f067883 */ /* 0x000fe20008000000 */
[----:B------:R-:W-:-:S02]  /*3140*/  ISETP.GT.AND P2, PT, R2, 0x10, P2 ;  /* 0x000000100200780c */ /* 0x000fc40001744270 */
[----:B0-----:R-:W-:Y:S02]  /*3150*/  FSEL R65, R29, -INF , !P3 ;  /* 0xff8000001d417808 */ /* 0x001fe40005800000 */
[----:B------:R-:W-:Y:S01]  /*3160*/  PLOP3.LUT P3, PT, PT, PT, UP1, 0x40, 0x0 ;  /* 0x000000000000781c */ /* 0x000fe20003f6e818 */
[----:B------:R-:W-:Y:S01]  /*3170*/  UISETP.GE.AND UP1, UPT, UR4, 0x21, UPT ;  /* 0x000000210400788c */ /* 0x000fe2000bf26270 */
[----:B------:R-:W-:Y:S02]  /*3180*/  ISETP.LT.OR P2, PT, R0, 0x11, P2 ;  /* 0x000000110000780c */ /* 0x000fe40001741670 */
[----:B------:R-:W-:Y:S01]  /*3190*/  ISETP.GT.AND P1, PT, R2, 0x11, P1 ;  /* 0x000000110200780c */ /* 0x000fe20000f24270 */
[----:B------:R-:W-:Y:S01]  /*31a0*/  UP2UR UR14, UPR, URZ, 0x2 ;  /* 0x000000023f0e7883 */ /* 0x000fe20008000000 */
[----:B------:R-:W-:Y:S02]  /*31b0*/  FSEL R67, R32, -INF , !P2 ;  /* 0xff80000020437808 */ /* 0x000fe40005000000 */
[----:B------:R-:W-:Y:S01]  /*31c0*/  PLOP3.LUT P2, PT, PT, PT, UP1, 0x40, 0x0 ;  /* 0x000000000000781c */ /* 0x000fe20003f4e818 */
[----:B------:R-:W-:Y:S01]  /*31d0*/  UISETP.GE.AND UP1, UPT, UR4, 0x22, UPT ;  /* 0x000000220400788c */ /* 0x000fe2000bf26270 */
[----:B------:R-:W-:-:S02]  /*31e0*/  ISETP.LT.OR P1, PT, R0, 0x12, P1 ;  /* 0x000000120000780c */ /* 0x000fc40000f21670 */
[C---:B------:R-:W-:Y:S01]  /*31f0*/  ISETP.GT.AND P0, PT, R2.reuse, 0x18, P0 ;  /* 0x000000180200780c */ /* 0x040fe20000704270 */
[----:B------:R-:W-:Y:S01]  /*3200*/  UP2UR UR7, UPR, URZ, 0x2 ;  /* 0x000000023f077883 */ /* 0x000fe20008000000 */
[----:B------:R-:W-:Y:S02]  /*3210*/  ISETP.GT.AND P3, PT, R2, 0x19, P3 ;  /* 0x000000190200780c */ /* 0x000fe40001f64270 */
[----:B------:R-:W-:Y:S02]  /*3220*/  FSEL R69, R33, -INF , !P1 ;  /* 0xff80000021457808 */ /* 0x000fe40004800000 */
[----:B------:R-:W-:Y:S01]  /*3230*/  PLOP3.LUT P1, PT, PT, PT, UP1, 0x40, 0x0 ;  /* 0x000000000000781c */ /* 0x000fe20003f2e818 */
[----:B------:R-:W-:Y:S01]  /*3240*/  UISETP.GE.AND UP1, UPT, UR4, 0x29, UPT ;  /* 0x000000290400788c */ /* 0x000fe2000bf26270 */
[C---:B------:R-:W-:Y:S02]  /*3250*/  ISETP.LT.OR P0, PT, R0.reuse, 0x19, P0 ;  /* 0x000000190000780c */ /* 0x040fe40000701670 */
[----:B------:R-:W-:-:S02]  /*3260*/  ISETP.LT.OR P3, PT, R0, 0x1a, P3 ;  /* 0x0000001a0000780c */ /* 0x000fc40001f61670 */
[----:B------:R-:W-:Y:S02]  /*3270*/  FSEL R71, R36, -INF , !P0 ;  /* 0xff80000024477808 */ /* 0x000fe40004000000 */
[----:B------:R-:W-:Y:S02]  /*3280*/  FSEL R73, R37, -INF , !P3 ;  /* 0xff80000025497808 */ /* 0x000fe40005800000 */
[----:B------:R-:W-:Y:S02]  /*3290*/  PLOP3.LUT P0, PT, PT, PT, UP1, 0x40, 0x0 ;  /* 0x000000000000781c */ /* 0x000fe40003f0e818 */
[----:B------:R-:W-:Y:S02]  /*32a0*/  PLOP3.LUT P3, PT, PT, PT, UP2, 0x40, 0x0 ;  /* 0x000000000000781c */ /* 0x000fe40003f6e828 */
[C---:B------:R-:W-:Y:S02]  /*32b0*/  ISETP.GT.AND P2, PT, R2.reuse, 0x20, P2 ;  /* 0x000000200200780c */ /* 0x040fe40001744270 */
[----:B------:R-:W-:-:S02]  /*32c0*/  ISETP.GT.AND P1, PT, R2, 0x21, P1 ;  /* 0x000000210200780c */ /* 0x000fc40000f24270 */
[C---:B------:R-:W-:Y:S02]  /*32d0*/  ISETP.GT.AND P0, PT, R2.reuse, 0x28, P0 ;  /* 0x000000280200780c */ /* 0x040fe40000704270 */
[----:B------:R-:W-:Y:S02]  /*32e0*/  ISETP.GT.AND P3, PT, R2, 0x29, P3 ;  /* 0x000000290200780c */ /* 0x000fe40001f64270 */
[C---:B------:R-:W-:Y:S02]  /*32f0*/  ISETP.LT.OR P2, PT, R0.reuse, 0x21, P2 ;  /* 0x000000210000780c */ /* 0x040fe40001741670 */
[C---:B------:R-:W-:Y:S02]  /*3300*/  ISETP.LT.OR P1, PT, R0.reuse, 0x22, P1 ;  /* 0x000000220000780c */ /* 0x040fe40000f21670 */
[C---:B------:R-:W-:Y:S02]  /*3310*/  ISETP.LT.OR P0, PT, R0.reuse, 0x29, P0 ;  /* 0x000000290000780c */ /* 0x040fe40000701670 */
[----:B------:R-:W-:-:S02]  /*3320*/  ISETP.LT.OR P3, PT, R0, 0x2a, P3 ;  /* 0x0000002a0000780c */ /* 0x000fc40001f61670 */
[----:B------:R-:W-:Y:S02]  /*3330*/  FSEL R75, R40, -INF , !P2 ;  /* 0xff800000284b7808 */ /* 0x000fe40005000000 */
[----:B------:R-:W-:Y:S02]  /*3340*/  FSEL R77, R41, -INF , !P1 ;  /* 0xff800000294d7808 */ /* 0x000fe40004800000 */
[----:B------:R-:W-:Y:S02]  /*3350*/  FSEL R79, R44, -INF , !P0 ;  /* 0xff8000002c4f7808 */ /* 0x000fe40004000000 */
[----:B------:R-:W-:Y:S02]  /*3360*/  FSEL R81, R45, -INF , !P3 ;  /* 0xff8000002d517808 */ /* 0x000fe40005800000 */
[----:B------:R-:W-:Y:S02]  /*3370*/  PLOP3.LUT P2, PT, PT, PT, UP3, 0x40, 0x0 ;  /* 0x000000000000781c */ /* 0x000fe40003f4e838 */
[----:B------:R-:W-:-:S02]  /*3380*/  PLOP3.LUT P1, PT, PT, PT, UP4, 0x40, 0x0 ;  /* 0x000000000000781c */ /* 0x000fc40003f2e848 */
[----:B------:R-:W-:Y:S02]  /*3390*/  PLOP3.LUT P0, PT, PT, PT, UP5, 0x40, 0x0 ;  /* 0x000000000000781c */ /* 0x000fe40003f0e858 */
[----:B------:R-:W-:Y:S02]  /*33a0*/  PLOP3.LUT P3, PT, PT, PT, UP6, 0x40, 0x0 ;  /* 0x000000000000781c */ /* 0x000fe40003f6e868 */
[C---:B------:R-:W-:Y:S02]  /*33b0*/  ISETP.GT.AND P2, PT, R2.reuse, 0x30, P2 ;  /* 0x000000300200780c */ /* 0x040fe40001744270 */
[C---:B------:R-:W-:Y:S02]  /*33c0*/  ISETP.GT.AND P1, PT, R2.reuse, 0x31, P1 ;  /* 0x000000310200780c */ /* 0x040fe40000f24270 */
[C---:B------:R-:W-:Y:S02]  /*33d0*/  ISETP.GT.AND P0, PT, R2.reuse, 0x38, P0 ;  /* 0x000000380200780c */ /* 0x040fe40000704270 */
[----:B------:R-:W-:Y:S01]  /*33e0*/  ISETP.GT.AND P3, PT, R2, 0x39, P3 ;  /* 0x000000390200780c */ /* 0x000fe20001f64270 */
[----:B-1----:R-:W-:Y:S01]  /*33f0*/  IMAD.IADD R2, R38, 0x1, R3 ;  /* 0x0000000126027824 */ /* 0x002fe200078e0203 */
[----:B------:R-:W-:-:S02]  /*3400*/  ISETP.LT.OR P2, PT, R0, 0x31, P2 ;  /* 0x000000310000780c */ /* 0x000fc40001741670 */
[C---:B------:R-:W-:Y:S02]  /*3410*/  ISETP.LT.OR P1, PT, R0.reuse, 0x32, P1 ;  /* 0x000000320000780c */ /* 0x040fe40000f21670 */
[C---:B------:R-:W-:Y:S02]  /*3420*/  ISETP.LT.OR P0, PT, R0.reuse, 0x39, P0 ;  /* 0x000000390000780c */ /* 0x040fe40000701670 */
[----:B------:R-:W-:Y:S02]  /*3430*/  ISETP.LT.OR P3, PT, R0, 0x3a, P3 ;  /* 0x0000003a0000780c */ /* 0x000fe40001f61670 */
[----:B------:R-:W-:Y:S02]  /*3440*/  VIADDMNMX R0, R3, R23, R18, PT ;  /* 0x0000001703007246 */ /* 0x000fe40003800112 */
[----:B------:R-:W-:Y:S02]  /*3450*/  FSEL R83, R48, -INF , !P2 ;  /* 0xff80000030537808 */ /* 0x000fe40005000000 */
[----:B------:R-:W-:-:S02]  /*3460*/  FSEL R85, R49, -INF , !P1 ;  /* 0xff80000031557808 */ /* 0x000fc40004800000 */
[----:B------:R-:W-:Y:S02]  /*3470*/  FSEL R87, R52, -INF , !P0 ;  /* 0xff80000034577808 */ /* 0x000fe40004000000 */
[----:B------:R-:W-:Y:S01]  /*3480*/  FSEL R53, R53, -INF , !P3 ;  /* 0xff80000035357808 */ /* 0x000fe20005800000 */
[----:B------:R-:W-:Y:S06]  /*3490*/  @!P6 BRA `(.L_x_984) ;  /* 0x00000000005ce947 */ /* 0x000fec0003800000 */
[----:B------:R-:W-:Y:S01]  /*34a0*/  R2UR UR4, R17 ;  /* 0x00000000110472ca */ /* 0x000fe200000e0000 */
[----:B------:R-:W-:Y:S01]  /*34b0*/  IMAD.U32 R4, RZ, RZ, UR10 ;  /* 0x0000000aff047e24 */ /* 0x000fe2000f8e00ff */
[----:B------:R-:W-:Y:S11]  /*34c0*/  BSSY B0, `(.L_x_985) ;  /* 0x0000010000007945 */ /* 0x000ff60003800000 */
[----:B------:R-:W-:-:S04]  /*34d0*/  IMAD R3, R4, UR4, R3 ;  /* 0x0000000404037c24 */ /* 0x000fc8000f8e0203 */
[----:B------:R-:W-:-:S05]  /*34e0*/  VIADD R3, R3, -UR11 ;  /* 0x8000000b03037c36 */ /* 0x000fca0008000000 */
[----:B------:R-:W-:-:S13]  /*34f0*/  ISETP.GT.AND P0, PT, R3, -0x1, PT ;  /* 0xffffffff0300780c */ /* 0x000fda0003f04270 */
[----:B------:R-:W-:Y:S05]  /*3500*/  @P0 BRA `(.L_x_986) ;  /* 0x00000000001c0947 */ /* 0x000fea0003800000 */
[----:B------:R-:W-:Y:S02]  /*3510*/  ISETP.NE.AND P0, PT, R25, 0x1, PT ;  /* 0x000000011900780c */ /* 0x000fe40003f05270 */
[----:B------:R-:W-:-:S11]  /*3520*/  LOP3.LUT R3, RZ, R3, RZ, 0x33, !PT ;  /* 0x00000003ff037212 */ /* 0x000fd600078e33ff */
[----:B------:R-:W0:Y:S02]  /*3530*/  @P0 LDC.64 R8, c[0x0][0x9e8] ;  /* 0x00027a00ff080b82 */ /* 0x000e240000000a00 */
[----:B0-----:R-:W-:-:S05]  /*3540*/  @P0 IMAD.HI.U32 R4, R3, R8, RZ ;  /* 0x0000000803040227 */ /* 0x001fca00078e00ff */
[----:B------:R-:W-:-:S04]  /*3550*/  @P0 SHF.R.U32.HI R3, RZ, R9, R4 ;  /* 0x00000009ff030219 */ /* 0x000fc80000011604 */
[----:B------:R-:W-:Y:S01]  /*3560*/  LOP3.LUT R3, RZ, R3, RZ, 0x33, !PT ;  /* 0x00000003ff037212 */ /* 0x000fe200078e33ff */
[----:B------:R-:W-:Y:S06]  /*3570*/  BRA `(.L_x_987) ;  /* 0x0000000000107947 */ /* 0x000fec0003800000 */
.L_x_986:
[----:B------:R-:W-:-:S13]  /*3580*/  ISETP.NE.AND P0, PT, R25, 0x1, PT ;  /* 0x000000011900780c */ /* 0x000fda0003f05270 */
[----:B------:R-:W0:Y:S02]  /*3590*/  @P0 LDC.64 R8, c[0x0][0x9e8] ;  /* 0x00027a00ff080b82 */ /* 0x000e240000000a00 */
[----:B0-----:R-:W-:-:S05]  /*35a0*/  @P0 IMAD.HI.U32 R4, R3, R8, RZ ;  /* 0x0000000803040227 */ /* 0x001fca00078e00ff */
[----:B------:R-:W-:-:S07]  /*35b0*/  @P0 SHF.R.U32.HI R3, RZ, R9, R4 ;  /* 0x00000009ff030219 */ /* 0x000fce0000011604 */
.L_x_987:
[----:B------:R-:W-:Y:S05]  /*35c0*/  BSYNC B0 ;  /* 0x0000000000007941 */ /* 0x000fea0003800000 */
.L_x_985:
[----:B------:R-:W-:-:S04]  /*35d0*/  IMAD R4, R3, R25, -UR27 ;  /* 0x8000001b03047e24 */ /* 0x000fc8000f8e0219 */
[----:B------:R-:W-:-:S05]  /*35e0*/  IMAD R3, R5, -0x2, R4 ;  /* 0xfffffffe05037824 */ /* 0x000fca00078e0204 */
[----:B------:R-:W-:Y:S02]  /*35f0*/  VIMNMX R2, R2, R3, !PT ;  /* 0x0000000302027248 */ /* 0x000fe40007fe0100 */
[----:B------:R-:W-:-:S07]  /*3600*/  VIADDMNMX R0, R3, R25, R0, PT ;  /* 0x0000001903007246 */ /* 0x000fce0003800100 */
.L_x_984:
[----:B------:R-:W-:Y:S01]  /*3610*/  FMNMX.FTZ R3, R57, R61, !PT ;  /* 0x0000003d39037209 */ /* 0x000fe20007810000 */
[----:B------:R-:W-:Y:S02]  /*3620*/  UP2UR UR4, UPR, URZ, 0x8 ;  /* 0x000000083f047883 */ /* 0x000fe40008000000 */
[----:B------:R-:W-:Y:S01]  /*3630*/  UISETP.NE.AND UP3, UPT, UR22, URZ, UPT ;  /* 0x0000003f1600728c */ /* 0x000fe2000bf65270 */
[----:B------:R-:W-:Y:S01]  /*3640*/  FMNMX.FTZ R3, R63, R3, !PT ;  /* 0x000000033f037209 */ /* 0x000fe20007810000 */
[----:B------:R-:W-:Y:S02]  /*3650*/  UP2UR UR22, UPR, URZ, 0x10 ;  /* 0x000000103f167883 */ /* 0x000fe40008000000 */
[----:B------:R-:W-:Y:S01]  /*3660*/  UISETP.NE.AND UP4, UPT, UR26, URZ, UPT ;  /* 0x0000003f1a00728c */ /* 0x000fe2000bf85270 */
[----:B------:R-:W-:Y:S01]  /*3670*/  FMNMX.FTZ R3, R65, R3, !PT ;  /* 0x0000000341037209 */ /* 0x000fe20007810000 */
[----:B------:R-:W-:Y:S01]  /*3680*/  UP2UR UR26, UPR, URZ, 0x20 ;  /* 0x000000203f1a7883 */ /* 0x000fe20008000000 */
[----:B------:R-:W-:Y:S01]  /*3690*/  PLOP3.LUT P2, PT, PT, PT, UP3, 0x40, 0x0 ;  /* 0x000000000000781c */ /* 0x000fe20003f4e838 */
[----:B------:R-:W-:Y:S01]  /*36a0*/  UISETP.NE.AND UP5, UPT, UR23, URZ, UPT ;  /* 0x0000003f1700728c */ /* 0x000fe2000bfa5270 */
[----:B------:R-:W-:Y:S01]  /*36b0*/  FMNMX.FTZ R3, R67, R3, !PT ;  /* 0x0000000343037209 */ /* 0x000fe20007810000 */
[----:B------:R-:W-:Y:S01]  /*36c0*/  UP2UR UR27, UPR, URZ, 0x1 ;  /* 0x000000013f1b7883 */ /* 0x000fe20008000000 */
[----:B------:R-:W-:Y:S01]  /*36d0*/  PLOP3.LUT P1, PT, PT, PT, UP4, 0x40, 0x0 ;  /* 0x000000000000781c */ /* 0x000fe20003f2e848 */
[----:B------:R-:W-:Y:S01]  /*36e0*/  UISETP.NE.AND UP0, UPT, UR15, URZ, UPT ;  /* 0x0000003f0f00728c */ /* 0x000fe2000bf05270 */
[----:B------:R-:W-:Y:S01]  /*36f0*/  FMNMX.FTZ R3, R69, R3, !PT ;  /* 0x0000000345037209 */ /* 0x000fe20007810000 */
[----:B------:R-:W-:Y:S01]  /*3700*/  UISETP.NE.AND UP3, UPT, UR18, URZ, UPT ;  /* 0x0000003f1200728c */ /* 0x000fe2000bf65270 */
[----:B------:R-:W-:Y:S01]  /*3710*/  PLOP3.LUT P3, PT, PT, PT, UP5, 0x40, 0x0 ;  /* 0x000000000000781c */ /* 0x000fe20003f6e858 */
[----:B------:R-:W-:Y:S01]  /*3720*/  UISETP.NE.AND UP5, UPT, UR5, URZ, UPT ;  /* 0x0000003f0500728c */ /* 0x000fe2000bfa5270 */
[----:B------:R-:W-:Y:S01]  /*3730*/  FMNMX.FTZ R3, R71, R3, !PT ;  /* 0x0000000347037209 */ /* 0x000fe20007810000 */
[----:B------:R-:W-:Y:S01]  /*3740*/  UISETP.NE.AND UP4, UPT, UR19, URZ, UPT ;  /* 0x0000003f1300728c */ /* 0x000fe2000bf85270 */
[C---:B------:R-:W-:Y:S01]  /*3750*/  ISETP.GT.AND P3, PT, R2.reuse, RZ, P3 ;  /* 0x000000ff0200720c */ /* 0x040fe20001f64270 */
[----:B------:R-:W-:Y:S01]  /*3760*/  ULDC UR5, c[0x0][0x988] ;  /* 0x0002620000057ab9 */ /* 0x000fe20000000800 */
[----:B------:R-:W-:Y:S01]  /*3770*/  FMNMX.FTZ R3, R73, R3, !PT ;  /* 0x0000000349037209 */ /* 0x000fe20007810000 */
[----:B------:R-:W-:Y:S01]  /*3780*/  UP2UR UR23, UPR, URZ, 0x40 ;  /* 0x000000403f177883 */ /* 0x000fe20008000000 */
[----:B------:R-:W-:Y:S01]  /*3790*/  ISETP.GT.AND P1, PT, R2, 0x1, P1 ;  /* 0x000000010200780c */ /* 0x000fe20000f24270 */
[----:B------:R-:W-:Y:S01]  /*37a0*/  UISETP.NE.AND UP6, UPT, UR14, URZ, UPT ;  /* 0x0000003f0e00728c */ /* 0x000fe2000bfc5270 */
[----:B------:R-:W-:-:S02]  /*37b0*/  FMNMX.FTZ R3, R75, R3, !PT ;  /* 0x000000034b037209 */ /* 0x000fc40007810000 */
[C---:B------:R-:W-:Y:S02]  /*37c0*/  ISETP.LT.OR P3, PT, R0.reuse, 0x1, P3 ;  /* 0x000000010000780c */ /* 0x040fe40001f61670 */
[----:B------:R-:W-:Y:S02]  /*37d0*/  FMNMX.FTZ R3, R77, R3, !PT ;  /* 0x000000034d037209 */ /* 0x000fe40007810000 */
[----:B------:R-:W-:Y:S02]  /*37e0*/  ISETP.LT.OR P1, PT, R0, 0x2, P1 ;  /* 0x000000020000780c */ /* 0x000fe40000f21670 */
[----:B------:R-:W-:Y:S02]  /*37f0*/  FMNMX.FTZ R3, R79, R3, !PT ;  /* 0x000000034f037209 */ /* 0x000fe40007810000 */
[----:B------:R-:W-:Y:S02]  /*3800*/  ISETP.GT.AND P2, PT, R2, 0x8, P2 ;  /* 0x000000080200780c */ /* 0x000fe40001744270 */
[----:B------:R-:W-:-:S02]  /*3810*/  FMNMX.FTZ R3, R81, R3, !PT ;  /* 0x0000000351037209 */ /* 0x000fc40007810000 */
[----:B------:R-:W-:Y:S02]  /*3820*/  ISETP.LT.OR P2, PT, R0, 0x9, P2 ;  /* 0x000000090000780c */ /* 0x000fe40001741670 */
[----:B------:R-:W-:Y:S02]  /*3830*/  FMNMX.FTZ R3, R83, R3, !PT ;  /* 0x0000000353037209 */ /* 0x000fe40007810000 */
[----:B------:R-:W-:Y:S02]  /*3840*/  FSEL R18, R30, -INF , !P2 ;  /* 0xff8000001e127808 */ /* 0x000fe40005000000 */
[----:B------:R-:W-:Y:S02]  /*3850*/  FMNMX.FTZ R3, R85, R3, !PT ;  /* 0x0000000355037209 */ /* 0x000fe40007810000 */
[----:B------:R-:W-:Y:S01]  /*3860*/  PLOP3.LUT P2, PT, PT, PT, UP4, 0x40, 0x0 ;  /* 0x000000000000781c */ /* 0x000fe20003f4e848 */
[----:B------:R-:W-:Y:S01]  /*3870*/  UISETP.NE.AND UP4, UPT, UR22, URZ, UPT ;  /* 0x0000003f1600728c */ /* 0x000fe2000bf85270 */
[----:B------:R-:W-:-:S02]  /*3880*/  FMNMX.FTZ R3, R87, R3, !PT ;  /* 0x0000000357037209 */ /* 0x000fc40007810000 */
[----:B------:R-:W-:Y:S02]  /*3890*/  ISETP.GT.AND P2, PT, R2, 0x18, P2 ;  /* 0x000000180200780c */ /* 0x000fe40001744270 */
[----:B------:R-:W-:Y:S02]  /*38a0*/  FMNMX.FTZ R3, R53, R3, !PT ;  /* 0x0000000335037209 */ /* 0x000fe40007810000 */
[----:B------:R-:W-:-:S03]  /*38b0*/  ISETP.LT.OR P2, PT, R0, 0x19, P2 ;  /* 0x000000190000780c */ /* 0x000fc60001741670 */
[----:B------:R-:W0:Y:S01]  /*38c0*/  SHFL.BFLY PT, R4, R3, 0x2, 0x1f ;  /* 0x0c401f0003047f89 */ /* 0x000e2200000e0000 */
[----:B------:R-:W-:Y:S02]  /*38d0*/  FSEL R28, R59, -INF , !P2 ;  /* 0xff8000003b1c7808 */ /* 0x000fe40005000000 */
[----:B------:R-:W-:-:S04]  /*38e0*/  PLOP3.LUT P2, PT, PT, PT, UP1, 0x40, 0x0 ;  /* 0x000000000000781c */ /* 0x000fc80003f4e818 */
[----:B------:R-:W-:-:S04]  /*38f0*/  ISETP.GT.AND P2, PT, R2, 0x28, P2 ;  /* 0x000000280200780c */ /* 0x000fc80001744270 */
[----:B------:R-:W-:Y:S02]  /*3900*/  ISETP.LT.OR P2, PT, R0, 0x29, P2 ;  /* 0x000000290000780c */ /* 0x000fe40001741670 */
[----:B0-----:R-:W-:-:S05]  /*3910*/  FMNMX.FTZ R9, R3, R4, !PT ;  /* 0x0000000403097209 */ /* 0x001fca0007810000 */
[----:B------:R-:W0:Y:S02]  /*3920*/  SHFL.BFLY PT, R4, R9, 0x1, 0x1f ;  /* 0x0c201f0009047f89 */ /* 0x000e2400000e0000 */
[----:B0-----:R-:W-:Y:S02]  /*3930*/  FMNMX.FTZ R4, R9, R4, !PT ;  /* 0x0000000409047209 */ /* 0x001fe40007810000 */
[----:B------:R-:W-:Y:S02]  /*3940*/  FSEL R9, R27, -INF , !P1 ;  /* 0xff8000001b097808 */ /* 0x000fe40004800000 */
[C---:B------:R-:W-:Y:S01]  /*3950*/  FSETP.NEU.FTZ.AND P0, PT, R4.reuse, -INF , PT ;  /* 0xff8000000400780b */ /* 0x040fe20003f1d000 */
[----:B------:R-:W-:Y:S01]  /*3960*/  FMUL.FTZ R8, R4, UR5 ;  /* 0x0000000504087c20 */ /* 0x000fe20008410000 */
[----:B------:R-:W-:Y:S01]  /*3970*/  PLOP3.LUT P1, PT, PT, PT, UP3, 0x40, 0x0 ;  /* 0x000000000000781c */ /* 0x000fe20003f2e838 */
[----:B------:R-:W-:-:S03]  /*3980*/  UISETP.NE.AND UP3, UPT, UR4, URZ, UPT ;  /* 0x0000003f0400728c */ /* 0x000fc6000bf65270 */
[----:B------:R-:W-:Y:S02]  /*3990*/  FSEL R38, R8, RZ, P0 ;  /* 0x000000ff08267208 */ /* 0x000fe40000000000 */
[----:B------:R-:W-:Y:S01]  /*39a0*/  PLOP3.LUT P0, PT, PT, PT, UP5, 0x40, 0x0 ;  /* 0x000000000000781c */ /* 0x000fe20003f0e858 */
[----:B------:R-:W-:Y:S01]  /*39b0*/  UISETP.NE.AND UP5, UPT, UR6, URZ, UPT ;  /* 0x0000003f0600728c */ /* 0x000fe2000bfa5270 */
[----:B------:R-:W-:Y:S01]  /*39c0*/  FSEL R8, R26, -INF , !P3 ;  /* 0xff8000001a087808 */ /* 0x000fe20005800000 */
[--C-:B------:R-:W-:Y:S01]  /*39d0*/  FFMA.FTZ R36, R57, UR5, -R38.reuse ;  /* 0x0000000539247c23 */ /* 0x100fe20008010826 */
[----:B------:R-:W-:Y:S01]  /*39e0*/  PLOP3.LUT P3, PT, PT, PT, UP0, 0x40, 0x0 ;  /* 0x000000000000781c */ /* 0x000fe20003f6e808 */
[----:B------:R-:W-:Y:S01]  /*39f0*/  UISETP.NE.AND UP0, UPT, UR7, URZ, UPT ;  /* 0x0000003f0700728c */ /* 0x000fe2000bf05270 */
[C---:B------:R-:W-:Y:S01]  /*3a00*/  ISETP.GT.AND P0, PT, R2.reuse, 0x9, P0 ;  /* 0x000000090200780c */ /* 0x040fe20000704270 */
[----:B------:R-:W-:Y:S01]  /*3a10*/  MUFU.EX2 R196, R36 ;  /* 0x0000002400c47308 */ /* 0x000fe20000000800 */
[----:B------:R-:W-:Y:S01]  /*3a20*/  ISETP.GT.AND P3, PT, R2, 0x10, P3 ;  /* 0x000000100200780c */ /* 0x000fe20001f64270 */
[--C-:B------:R-:W-:Y:S01]  /*3a30*/  FFMA.FTZ R37, R61, UR5, -R38.reuse ;  /* 0x000000053d257c23 */ /* 0x100fe20008010826 */
[----:B------:R-:W-:Y:S01]  /*3a40*/  ISETP.LT.OR P0, PT, R0, 0xa, P0 ;  /* 0x0000000a0000780c */ /* 0x000fe20000701670 */
[--C-:B------:R-:W-:Y:S01]  /*3a50*/  FFMA.FTZ R40, R63, UR5, -R38.reuse ;  /* 0x000000053f287c23 */ /* 0x100fe20008010826 */
[----:B------:R-:W-:Y:S01]  /*3a60*/  FMNMX.FTZ R3, R8, R9, !PT ;  /* 0x0000000908037209 */ /* 0x000fe20007810000 */
[--C-:B------:R-:W-:Y:S01]  /*3a70*/  FFMA.FTZ R41, R65, UR5, -R38.reuse ;  /* 0x0000000541297c23 */ /* 0x100fe20008010826 */
[----:B------:R-:W-:Y:S01]  /*3a80*/  FSEL R23, R31, -INF , !P0 ;  /* 0xff8000001f177808 */ /* 0x000fe20004000000 */
[--C-:B------:R-:W-:Y:S01]  /*3a90*/  FFMA.FTZ R44, R71, UR5, -R38.reuse ;  /* 0x00000005472c7c23 */ /* 0x100fe20008010826 */
[----:B------:R-:W-:Y:S01]  /*3aa0*/  ISETP.LT.OR P3, PT, R0, 0x11, P3 ;  /* 0x000000110000780c */ /* 0x000fe20001f61670 */
[----:B------:R-:W-:Y:S01]  /*3ab0*/  MUFU.EX2 R40, R40 ;  /* 0x0000002800287308 */ /* 0x000fe20000000800 */
[----:B------:R-:W-:Y:S01]  /*3ac0*/  ISETP.GT.AND P1, PT, R2, 0x11, P1 ;  /* 0x000000110200780c */ /* 0x000fe20000f24270 */
[--C-:B------:R-:W-:Y:S01]  /*3ad0*/  FFMA.FTZ R45, R73, UR5, -R38.reuse ;  /* 0x00000005492d7c23 */ /* 0x100fe20008010826 */
[----:B------:R-:W-:Y:S01]  /*3ae0*/  FMNMX.FTZ R30, R18, R3, !PT ;  /* 0x00000003121e7209 */ /* 0x000fe20007810000 */
[--C-:B------:R-:W-:Y:S01]  /*3af0*/  FFMA.FTZ R48, R79, UR5, -R38.reuse ;  /* 0x000000054f307c23 */ /* 0x100fe20008010826 */
[----:B------:R-:W-:Y:S01]  /*3b00*/  PLOP3.LUT P0, PT, PT, PT, UP5, 0x40, 0x0 ;  /* 0x000000000000781c */ /* 0x000fe20003f0e858 */
[----:B------:R-:W-:Y:S01]  /*3b10*/  UISETP.NE.AND UP5, UPT, UR26, URZ, UPT ;  /* 0x0000003f1a00728c */ /* 0x000fe2000bfa5270 */
[----:B------:R-:W-:Y:S01]  /*3b20*/  FSEL R26, R34, -INF , !P3 ;  /* 0xff800000221a7808 */ /* 0x000fe20005800000 */
[----:B------:R-:W-:Y:S01]  /*3b30*/  FFMA.FTZ R49, R81, UR5, -R38 ;  /* 0x0000000551317c23 */ /* 0x000fe20008010826 */
[----:B------:R-:W-:Y:S01]  /*3b40*/  ISETP.LT.OR P1, PT, R0, 0x12, P1 ;  /* 0x000000120000780c */ /* 0x000fe20000f21670 */
[----:B------:R-:W-:Y:S01]  /*3b50*/  MUFU.EX2 R41, R41 ;  /* 0x0000002900297308 */ /* 0x000fe20000000800 */
[----:B------:R-:W-:-:S02]  /*3b60*/  FMNMX.FTZ R3, R23, R30, !PT ;  /* 0x0000001e17037209 */ /* 0x000fc40007810000 */
[----:B------:R-:W-:Y:S01]  /*3b70*/  PLOP3.LUT P3, PT, PT, PT, UP6, 0x40, 0x0 ;  /* 0x000000000000781c */ /* 0x000fe20003f6e868 */
[----:B------:R-:W-:Y:S01]  /*3b80*/  UISETP.NE.AND UP6, UPT, UR23, URZ, UPT ;  /* 0x0000003f1700728c */ /* 0x000fe2000bfc5270 */
[----:B------:R-:W-:Y:S02]  /*3b90*/  FSEL R27, R35, -INF , !P1 ;  /* 0xff800000231b7808 */ /* 0x000fe40004800000 */
[----:B------:R-:W-:Y:S01]  /*3ba0*/  ISETP.GT.AND P0, PT, R2, 0x19, P0 ;  /* 0x000000190200780c */ /* 0x000fe20000704270 */
[----:B------:R-:W-:Y:S01]  /*3bb0*/  MUFU.EX2 R44, R44 ;  /* 0x0000002c002c7308 */ /* 0x000fe20000000800 */
[----:B------:R-:W-:Y:S02]  /*3bc0*/  FMNMX.FTZ R32, R26, R3, !PT ;  /* 0x000000031a207209 */ /* 0x000fe40007810000 */
[----:B------:R-:W-:Y:S01]  /*3bd0*/  PLOP3.LUT P1, PT, PT, PT, UP0, 0x40, 0x0 ;  /* 0x000000000000781c */ /* 0x000fe20003f2e808 */
[----:B------:R-:W-:Y:S01]  /*3be0*/  UISETP.NE.AND UP0, UPT, UR27, URZ, UPT ;  /* 0x0000003f1b00728c */ /* 0x000fe2000bf05270 */
[----:B------:R-:W-:-:S02]  /*3bf0*/  ISETP.GT.AND P3, PT, R2, 0x20, P3 ;  /* 0x000000200200780c */ /* 0x000fc40001f64270 */
[C---:B------:R-:W-:Y:S01]  /*3c00*/  ISETP.LT.OR P0, PT, R0.reuse, 0x1a, P0 ;  /* 0x0000001a0000780c */ /* 0x040fe20000701670 */
[----:B------:R-:W-:Y:S01]  /*3c10*/  MUFU.EX2 R45, R45 ;  /* 0x0000002d002d7308 */ /* 0x000fe20000000800 */
[----:B------:R-:W-:Y:S02]  /*3c20*/  FMNMX.FTZ R3, R27, R32, !PT ;  /* 0x000000201b037209 */ /* 0x000fe40007810000 */
[----:B------:R-:W-:Y:S02]  /*3c30*/  ISETP.LT.OR P3, PT, R0, 0x21, P3 ;  /* 0x000000210000780c */ /* 0x000fe40001f61670 */
[----:B------:R-:W-:Y:S02]  /*3c40*/  FSEL R29, R39, -INF , !P0 ;  /* 0xff800000271d7808 */ /* 0x000fe40004000000 */
[----:B------:R-:W-:Y:S01]  /*3c50*/  ISETP.GT.AND P1, PT, R2, 0x21, P1 ;  /* 0x000000210200780c */ /* 0x000fe20000f24270 */
[----:B------:R-:W0:Y:S01]  /*3c60*/  MUFU.EX2 R39, R37 ;  /* 0x0000002500277308 */ /* 0x000e220000000800 */
[----:B------:R-:W-:Y:S01]  /*3c70*/  FMNMX.FTZ R34, R28, R3, !PT ;  /* 0x000000031c227209 */ /* 0x000fe20007810000 */
[----:B------:R-:W-:Y:S01]  /*3c80*/  @UP0 ULDC UR6, c[0x0][0x44c] ;  /* 0x0001130000060ab9 */ /* 0x000fe20000000800 */
[----:B------:R-:W-:Y:S01]  /*3c90*/  PLOP3.LUT P0, PT, PT, PT, UP2, 0x40, 0x0 ;  /* 0x000000000000781c */ /* 0x000fe20003f0e828 */
[----:B------:R-:W-:Y:S01]  /*3ca0*/  UIMAD.WIDE.U32 UR6, UR38, UR6, URZ ;  /* 0x00000006260672a5 */ /* 0x000fe2000f8e003f */
[----:B------:R-:W-:Y:S01]  /*3cb0*/  FSEL R30, R42, -INF , !P3 ;  /* 0xff8000002a1e7808 */ /* 0x000fe20005800000 */
[--C-:B------:R-:W-:Y:S01]  /*3cc0*/  FFMA.FTZ R42, R67, UR5, -R38.reuse ;  /* 0x00000005432a7c23 */ /* 0x100fe20008010826 */
[----:B------:R-:W-:Y:S01]  /*3cd0*/  ISETP.LT.OR P1, PT, R0, 0x22, P1 ;  /* 0x000000220000780c */ /* 0x000fe20000f21670 */
[----:B------:R-:W-:Y:S01]  /*3ce0*/  MUFU.EX2 R48, R48 ;  /* 0x0000003000307308 */ /* 0x000fe20000000800 */
[----:B------:R-:W-:Y:S01]  /*3cf0*/  FMNMX.FTZ R3, R29, R34, !PT ;  /* 0x000000221d037209 */ /* 0x000fe20007810000 */
[----:B------:R-:W-:Y:S01]  /*3d00*/  @UP0 ULDC UR4, c[0x0][0x450] ;  /* 0x0001140000040ab9 */ /* 0x000fe20000000800 */
[----:B------:R-:W-:Y:S01]  /*3d10*/  ISETP.GT.AND P0, PT, R2, 0x29, P0 ;  /* 0x000000290200780c */ /* 0x000fe20000704270 */
[----:B------:R-:W-:Y:S01]  /*3d20*/  @UP0 USHF.R.U32.HI UR38, URZ, UR4, UR7 ;  /* 0x000000043f260299 */ /* 0x000fe20008011607 */
[----:B------:R-:W-:Y:S01]  /*3d30*/  PLOP3.LUT P3, PT, PT, PT, UP3, 0x40, 0x0 ;  /* 0x000000000000781c */ /* 0x000fe20003f6e838 */
[----:B------:R-:W-:Y:S01]  /*3d40*/  UIADD3 UR6, UR39, -0x2, URZ ;  /* 0xfffffffe27067890 */ /* 0x000fe2000fffe03f */
[----:B------:R-:W-:Y:S01]  /*3d50*/  FSEL R31, R43, -INF , !P1 ;  /* 0xff8000002b1f7808 */ /* 0x000fe20004800000 */
[----:B------:R-:W-:Y:S01]  /*3d60*/  FFMA.FTZ R43, R69, UR5, -R38 ;  /* 0x00000005452b7c23 */ /* 0x000fe20008010826 */
[----:B------:R-:W-:Y:S01]  /*3d70*/  FMNMX.FTZ R34, R30, R3, !PT ;  /* 0x000000031e227209 */ /* 0x000fe20007810000 */
[----:B------:R-:W-:Y:S01]  /*3d80*/  MUFU.EX2 R42, R42 ;  /* 0x0000002a002a7308 */ /* 0x000fe20000000800 */
[----:B------:R-:W-:Y:S01]  /*3d90*/  ISETP.LT.OR P0, PT, R0, 0x2a, P0 ;  /* 0x0000002a0000780c */ /* 0x000fe20000701670 */
[----:B------:R-:W-:Y:S01]  /*3da0*/  UIADD3 UR38, UR42, UR38, URZ ;  /* 0x000000262a267290 */ /* 0x000fe2000fffe03f */
[----:B------:R-:W-:-:S02]  /*3db0*/  PLOP3.LUT P1, PT, PT, PT, UP4, 0x40, 0x0 ;  /* 0x000000000000781c */ /* 0x000fc40003f2e848 */
[----:B------:R-:W-:Y:S01]  /*3dc0*/  FSEL R32, R46, -INF , !P2 ;  /* 0xff8000002e207808 */ /* 0x000fe20005000000 */
[--C-:B------:R-:W-:Y:S01]  /*3dd0*/  FFMA.FTZ R46, R75, UR5, -R38.reuse ;  /* 0x000000054b2e7c23 */ /* 0x100fe20008010826 */
[----:B------:R-:W-:Y:S01]  /*3de0*/  ISETP.GT.AND P3, PT, R2, 0x30, P3 ;  /* 0x000000300200780c */ /* 0x000fe20001f64270 */
[----:B------:R-:W1:Y:S01]  /*3df0*/  MUFU.EX2 R43, R43 ;  /* 0x0000002b002b7308 */ /* 0x000e620000000800 */
[----:B------:R-:W-:Y:S01]  /*3e00*/  FMNMX.FTZ R3, R31, R34, !PT ;  /* 0x000000221f037209 */ /* 0x000fe20007810000 */
[----:B------:R-:W-:Y:S01]  /*3e10*/  VIADD R24, R24, UR38 ;  /* 0x0000002618187c36 */ /* 0x000fe20008000000 */
[----:B------:R-:W-:Y:S01]  /*3e20*/  FSEL R33, R47, -INF , !P0 ;  /* 0xff8000002f217808 */ /* 0x000fe20004000000 */
[----:B------:R-:W-:Y:S01]  /*3e30*/  FFMA.FTZ R47, R77, UR5, -R38 ;  /* 0x000000054d2f7c23 */ /* 0x000fe20008010826 */
[----:B------:R-:W-:Y:S02]  /*3e40*/  PLOP3.LUT P2, PT, PT, PT, UP5, 0x40, 0x0 ;  /* 0x000000000000781c */ /* 0x000fe40003f4e858 */
[----:B------:R-:W-:Y:S01]  /*3e50*/  PLOP3.LUT P0, PT, PT, PT, UP6, 0x40, 0x0 ;  /* 0x000000000000781c */ /* 0x000fe20003f0e868 */
[----:B------:R-:W-:Y:S01]  /*3e60*/  MUFU.EX2 R46, R46 ;  /* 0x0000002e002e7308 */ /* 0x000fe20000000800 */
[----:B------:R-:W-:-:S02]  /*3e70*/  ISETP.GT.AND P1, PT, R2, 0x31, P1 ;  /* 0x000000310200780c */ /* 0x000fc40000f24270 */
[----:B------:R-:W-:Y:S02]  /*3e80*/  ISETP.LT.OR P3, PT, R0, 0x31, P3 ;  /* 0x000000310000780c */ /* 0x000fe40001f61670 */
[----:B------:R-:W-:Y:S02]  /*3e90*/  FMNMX.FTZ R34, R32, R3, !PT ;  /* 0x0000000320227209 */ /* 0x000fe40007810000 */
[C---:B------:R-:W-:Y:S01]  /*3ea0*/  ISETP.GT.AND P2, PT, R2.reuse, 0x38, P2 ;  /* 0x000000380200780c */ /* 0x040fe20001744270 */
[----:B------:R-:W2:Y:S01]  /*3eb0*/  MUFU.EX2 R47, R47 ;  /* 0x0000002f002f7308 */ /* 0x000ea20000000800 */
[----:B------:R-:W-:Y:S02]  /*3ec0*/  ISETP.GT.AND P0, PT, R2, 0x39, P0 ;  /* 0x000000390200780c */ /* 0x000fe40000704270 */
[----:B------:R-:W-:Y:S02]  /*3ed0*/  ISETP.LT.OR P1, PT, R0, 0x32, P1 ;  /* 0x000000320000780c */ /* 0x000fe40000f21670 */
[----:B------:R-:W-:Y:S01]  /*3ee0*/  FSEL R2, R50, -INF , !P3 ;  /* 0xff80000032027808 */ /* 0x000fe20005800000 */
[----:B------:R-:W-:Y:S01]  /*3ef0*/  FFMA.FTZ R50, R83, UR5, -R38 ;  /* 0x0000000553327c23 */ /* 0x000fe20008010826 */
[----:B------:R-:W-:Y:S01]  /*3f00*/  FMNMX.FTZ R3, R33, R34, !PT ;  /* 0x0000002221037209 */ /* 0x000fe20007810000 */
[----:B------:R-:W3:Y:S01]  /*3f10*/  MUFU.EX2 R49, R49 ;  /* 0x0000003100317308 */ /* 0x000ee20000000800 */
[----:B------:R-:W-:-:S02]  /*3f20*/  ISETP.LT.OR P2, PT, R0, 0x39, P2 ;  /* 0x000000390000780c */ /* 0x000fc40001741670 */
[----:B------:R-:W-:Y:S01]  /*3f30*/  FSEL R34, R51, -INF , !P1 ;  /* 0xff80000033227808 */ /* 0x000fe20004800000 */
[----:B------:R-:W-:Y:S01]  /*3f40*/  FFMA.FTZ R51, R85, UR5, -R38 ;  /* 0x0000000555337c23 */ /* 0x000fe20008010826 */
[----:B------:R-:W-:Y:S02]  /*3f50*/  FMNMX.FTZ R3, R2, R3, !PT ;  /* 0x0000000302037209 */ /* 0x000fe40007810000 */
[----:B------:R-:W-:Y:S01]  /*3f60*/  ISETP.LT.OR P0, PT, R0, 0x3a, P0 ;  /* 0x0000003a0000780c */ /* 0x000fe20000701670 */
[----:B------:R-:W-:Y:S01]  /*3f70*/  MUFU.EX2 R50, R50 ;  /* 0x0000003200327308 */ /* 0x000fe20000000800 */
[----:B------:R-:W-:Y:S02]  /*3f80*/  FSEL R0, R54, -INF , !P2 ;  /* 0xff80000036007808 */ /* 0x000fe40005000000 */
[----:B------:R-:W-:Y:S02]  /*3f90*/  FMNMX.FTZ R3, R34, R3, !PT ;  /* 0x0000000322037209 */ /* 0x000fe40007810000 */
[----:B------:R-:W-:Y:S01]  /*3fa0*/  FSEL R35, R55, -INF , !P0 ;  /* 0xff80000037237808 */ /* 0x000fe20004000000 */
[----:B0-----:R-:W-:Y:S01]  /*3fb0*/  FADD.FTZ R55, R196, R39 ;  /* 0x00000027c4377221 */ /* 0x001fe20000010000 */
[----:B------:R-:W-:Y:S01]  /*3fc0*/  FMNMX.FTZ R36, R0, R3, !PT ;  /* 0x0000000300247209 */ /* 0x000fe20007810000 */
[----:B------:R-:W0:Y:S01]  /*3fd0*/  MUFU.EX2 R51, R51 ;  /* 0x0000003300337308 */ /* 0x000e220000000800 */
[----:B------:R-:W-:-:S02]  /*3fe0*/  F2FP.BF16.F32.PACK_AB R196, R39, R196 ;  /* 0x000000c427c4723e */ /* 0x000fc400000010ff */
[----:B------:R-:W-:Y:S02]  /*3ff0*/  FMNMX.FTZ R36, R35, R36, !PT ;  /* 0x0000002423247209 */ /* 0x000fe40007810000 */
[----:B------:R-:W-:Y:S02]  /*4000*/  F2FP.BF16.F32.PACK_AB R198, R41, R40 ;  /* 0x0000002829c6723e */ /* 0x000fe400000010ff */
[----:B-1----:R-:W-:Y:S01]  /*4010*/  F2FP.BF16.F32.PACK_AB R192, R43, R42 ;  /* 0x0000002a2bc0723e */ /* 0x002fe200000010ff */
[----:B------:R-:W1:Y:S01]  /*4020*/  SHFL.BFLY PT, R3, R36, 0x2, 0x1f ;  /* 0x0c401f0024037f89 */ /* 0x000e6200000e0000 */
[----:B------:R-:W-:Y:S02]  /*4030*/  F2FP.BF16.F32.PACK_AB R194, R45, R44 ;  /* 0x0000002c2dc2723e */ /* 0x000fe400000010ff */
[----:B--2---:R-:W-:Y:S02]  /*4040*/  F2FP.BF16.F32.PACK_AB R188, R47, R46 ;  /* 0x0000002e2fbc723e */ /* 0x004fe400000010ff */
[----:B---3--:R-:W-:-:S02]  /*4050*/  F2FP.BF16.F32.PACK_AB R190, R49, R48 ;  /* 0x0000003031be723e */ /* 0x008fc400000010ff */
[----:B0-----:R-:W-:Y:S02]  /*4060*/  F2FP.BF16.F32.PACK_AB R184, R51, R50 ;  /* 0x0000003233b8723e */ /* 0x001fe400000010ff */
[----:B-1----:R-:W-:-:S05]  /*4070*/  FMNMX.FTZ R37, R36, R3, !PT ;  /* 0x0000000324257209 */ /* 0x002fca0007810000 */
[----:B------:R-:W0:Y:S02]  /*4080*/  SHFL.BFLY PT, R36, R37, 0x1, 0x1f ;  /* 0x0c201f0025247f89 */ /* 0x000e2400000e0000 */
[----:B0-----:R-:W-:Y:S01]  /*4090*/  FMNMX.FTZ R3, R37, R36, !PT ;  /* 0x0000002425037209 */ /* 0x001fe20007810000 */
[--C-:B------:R-:W-:Y:S01]  /*40a0*/  FFMA.FTZ R36, R87, UR5, -R38.reuse ;  /* 0x0000000557247c23 */ /* 0x100fe20008010826 */
[----:B------:R-:W-:Y:S02]  /*40b0*/  FFMA.FTZ R38, R53, UR5, -R38 ;  /* 0x0000000535267c23 */ /* 0x000fe40008010826 */
[C---:B------:R-:W-:Y:S01]  /*40c0*/  FSETP.NEU.FTZ.AND P0, PT, R3.reuse, -INF , PT ;  /* 0xff8000000300780b */ /* 0x040fe20003f1d000 */
[----:B------:R-:W-:Y:S02]  /*40d0*/  FMUL.FTZ R37, R3, UR5 ;  /* 0x0000000503257c20 */ /* 0x000fe40008410000 */
[----:B------:R-:W-:Y:S03]  /*40e0*/  MUFU.EX2 R36, R36 ;  /* 0x0000002400247308 */ /* 0x000fe60000000800 */
[----:B------:R-:W-:-:S05]  /*40f0*/  FSEL R53, R37, RZ, P0 ;  /* 0x000000ff25357208 */ /* 0x000fca0000000000 */
[--C-:B------:R-:W-:Y:S01]  /*4100*/  FFMA.FTZ R8, R8, UR5, -R53.reuse ;  /* 0x0000000508087c23 */ /* 0x100fe20008010835 */
[--C-:B------:R-:W-:Y:S01]  /*4110*/  FFMA.FTZ R9, R9, UR5, -R53.reuse ;  /* 0x0000000509097c23 */ /* 0x100fe20008010835 */
[--C-:B------:R-:W-:Y:S01]  /*4120*/  FFMA.FTZ R18, R18, UR5, -R53.reuse ;  /* 0x0000000512127c23 */ /* 0x100fe20008010835 */
[--C-:B------:R-:W-:Y:S01]  /*4130*/  FFMA.FTZ R23, R23, UR5, -R53.reuse ;  /* 0x0000000517177c23 */ /* 0x100fe20008010835 */
[--C-:B------:R-:W-:Y:S01]  /*4140*/  FFMA.FTZ R26, R26, UR5, -R53.reuse ;  /* 0x000000051a1a7c23 */ /* 0x100fe20008010835 */
[--C-:B------:R-:W-:Y:S01]  /*4150*/  FFMA.FTZ R27, R27, UR5, -R53.reuse ;  /* 0x000000051b1b7c23 */ /* 0x100fe20008010835 */
[----:B------:R-:W-:Y:S01]  /*4160*/  MUFU.EX2 R8, R8 ;  /* 0x0000000800087308 */ /* 0x000fe20000000800 */
[--C-:B------:R-:W-:Y:S01]  /*4170*/  FFMA.FTZ R28, R28, UR5, -R53.reuse ;  /* 0x000000051c1c7c23 */ /* 0x100fe20008010835 */
[--C-:B------:R-:W-:Y:S01]  /*4180*/  FFMA.FTZ R29, R29, UR5, -R53.reuse ;  /* 0x000000051d1d7c23 */ /* 0x100fe20008010835 */
[--C-:B------:R-:W-:Y:S01]  /*4190*/  FFMA.FTZ R30, R30, UR5, -R53.reuse ;  /* 0x000000051e1e7c23 */ /* 0x100fe20008010835 */
[--C-:B------:R-:W-:Y:S01]  /*41a0*/  FFMA.FTZ R31, R31, UR5, -R53.reuse ;  /* 0x000000051f1f7c23 */ /* 0x100fe20008010835 */
[--C-:B------:R-:W-:Y:S01]  /*41b0*/  FFMA.FTZ R32, R32, UR5, -R53.reuse ;  /* 0x0000000520207c23 */ /* 0x100fe20008010835 */
[--C-:B------:R-:W-:Y:S01]  /*41c0*/  FFMA.FTZ R33, R33, UR5, -R53.reuse ;  /* 0x0000000521217c23 */ /* 0x100fe20008010835 */
[--C-:B------:R-:W-:Y:S01]  /*41d0*/  FFMA.FTZ R2, R2, UR5, -R53.reuse ;  /* 0x0000000502027c23 */ /* 0x100fe20008010835 */
[----:B------:R-:W0:Y:S01]  /*41e0*/  MUFU.EX2 R9, R9 ;  /* 0x0000000900097308 */ /* 0x000e220000000800 */
[--C-:B------:R-:W-:Y:S01]  /*41f0*/  FFMA.FTZ R34, R34, UR5, -R53.reuse ;  /* 0x0000000522227c23 */ /* 0x100fe20008010835 */
[--C-:B------:R-:W-:Y:S01]  /*4200*/  FFMA.FTZ R0, R0, UR5, -R53.reuse ;  /* 0x0000000500007c23 */ /* 0x100fe20008010835 */
[----:B------:R-:W-:-:S05]  /*4210*/  FFMA.FTZ R35, R35, UR5, -R53 ;  /* 0x0000000523237c23 */ /* 0x000fca0008010835 */
[----:B------:R1:W2:Y:S08]  /*4220*/  MUFU.EX2 R199, R18 ;  /* 0x0000001200c77308 */ /* 0x0002b00000000800 */
[----:B------:R3:W4:Y:S01]  /*4230*/  MUFU.EX2 R52, R23 ;  /* 0x0000001700347308 */ /* 0x0007220000000800 */
[----:B-1----:R-:W-:Y:S01]  /*4240*/  FADD.FTZ R18, R40, R55 ;  /* 0x0000003728127221 */ /* 0x002fe20000010000 */
[----:B0-----:R-:W-:-:S06]  /*4250*/  F2FP.BF16.F32.PACK_AB R197, R9, R8 ;  /* 0x0000000809c5723e */ /* 0x001fcc00000010ff */
[----:B------:R-:W-:Y:S01]  /*4260*/  MUFU.EX2 R26, R26 ;  /* 0x0000001a001a7308 */ /* 0x000fe20000000800 */
[----:B---3--:R-:W-:-:S04]  /*4270*/  FADD.FTZ R23, R41, R18 ;  /* 0x0000001229177221 */ /* 0x008fc80000010000 */
[----:B------:R-:W-:-:S03]  /*4280*/  FADD.FTZ R18, R42, R23 ;  /* 0x000000172a127221 */ /* 0x000fc60000010000 */
[----:B------:R-:W0:Y:S01]  /*4290*/  MUFU.EX2 R27, R27 ;  /* 0x0000001b001b7308 */ /* 0x000e220000000800 */
[----:B------:R-:W-:Y:S01]  /*42a0*/  FADD.FTZ R23, R43, R18 ;  /* 0x000000122b177221 */ /* 0x000fe20000010000 */
[----:B------:R-:W-:-:S06]  /*42b0*/  FADD.FTZ R18, R8, R9 ;  /* 0x0000000908127221 */ /* 0x000fcc0000010000 */
[----:B------:R1:W3:Y:S08]  /*42c0*/  MUFU.EX2 R37, R38 ;  /* 0x0000002600257308 */ /* 0x0002f00000000800 */
[----:B------:R-:W5:Y:S01]  /*42d0*/  MUFU.EX2 R28, R28 ;  /* 0x0000001c001c7308 */ /* 0x000f620000000800 */
[----:B-1----:R-:W-:Y:S01]  /*42e0*/  FADD.FTZ R38, R44, R23 ;  /* 0x000000172c267221 */ /* 0x002fe20000010000 */
[----:B--2---:R-:W-:Y:S01]  /*42f0*/  FADD.FTZ R23, R199, R18 ;  /* 0x00000012c7177221 */ /* 0x004fe20000010000 */
[----:B----4-:R-:W-:-:S02]  /*4300*/  F2FP.BF16.F32.PACK_AB R199, R52, R199 ;  /* 0x000000c734c7723e */ /* 0x010fc400000010ff */
[----:B------:R-:W-:Y:S01]  /*4310*/  FADD.FTZ R55, R45, R38 ;  /* 0x000000262d377221 */ /* 0x000fe20000010000 */
[----:B------:R-:W-:Y:S01]  /*4320*/  FADD.FTZ R23, R52, R23 ;  /* 0x0000001734177221 */ /* 0x000fe20000010000 */
[----:B0-----:R-:W-:Y:S01]  /*4330*/  F2FP.BF16.F32.PACK_AB R193, R27, R26 ;  /* 0x0000001a1bc1723e */ /* 0x001fe200000010ff */
[----:B------:R-:W0:Y:S01]  /*4340*/  MUFU.EX2 R29, R29 ;  /* 0x0000001d001d7308 */ /* 0x000e220000000800 */
[----:B------:R-:W-:Y:S01]  /*4350*/  FADD.FTZ R38, R46, R55 ;  /* 0x000000372e267221 */ /* 0x000fe20000010000 */
[----:B------:R-:W-:Y:S01]  /*4360*/  FADD.FTZ R18, R26, R23 ;  /* 0x000000171a127221 */ /* 0x000fe20000010000 */
[----:B---3--:R-:W-:Y:S02]  /*4370*/  F2FP.BF16.F32.PACK_AB R186, R37, R36 ;  /* 0x0000002425ba723e */ /* 0x008fe400000010ff */
[----:B------:R-:W-:Y:S01]  /*4380*/  FADD.FTZ R55, R47, R38 ;  /* 0x000000262f377221 */ /* 0x000fe20000010000 */
[----:B------:R-:W-:Y:S02]  /*4390*/  FADD.FTZ R23, R27, R18 ;  /* 0x000000121b177221 */ /* 0x000fe40000010000 */
[----:B------:R-:W1:Y:S01]  /*43a0*/  MUFU.EX2 R30, R30 ;  /* 0x0000001e001e7308 */ /* 0x000e620000000800 */
[----:B------:R-:W-:Y:S01]  /*43b0*/  FADD.FTZ R38, R48, R55 ;  /* 0x0000003730267221 */ /* 0x000fe20000010000 */
[----:B-----5:R-:W-:-:S03]  /*43c0*/  FADD.FTZ R18, R28, R23 ;  /* 0x000000171c127221 */ /* 0x020fc60000010000 */
[----:B------:R-:W-:-:S03]  /*43d0*/  FADD.FTZ R39, R49, R38 ;  /* 0x0000002631277221 */ /* 0x000fc60000010000 */
[----:B------:R-:W2:Y:S01]  /*43e0*/  MUFU.EX2 R31, R31 ;  /* 0x0000001f001f7308 */ /* 0x000ea20000000800 */
[C---:B0-----:R-:W-:Y:S01]  /*43f0*/  FADD.FTZ R23, R29.reuse, R18 ;  /* 0x000000121d177221 */ /* 0x041fe20000010000 */
[----:B------:R-:W-:Y:S01]  /*4400*/  FADD.FTZ R38, R50, R39 ;  /* 0x0000002732267221 */ /* 0x000fe20000010000 */
[----:B------:R-:W-:-:S03]  /*4410*/  F2FP.BF16.F32.PACK_AB R195, R29, R28 ;  /* 0x0000001c1dc3723e */ /* 0x000fc600000010ff */
[----:B------:R-:W-:Y:S02]  /*4420*/  FADD.FTZ R39, R51, R38 ;  /* 0x0000002633277221 */ /* 0x000fe40000010000 */
[----:B------:R-:W-:Y:S01]  /*4430*/  MUFU.EX2 R32, R32 ;  /* 0x0000002000207308 */ /* 0x000fe20000000800 */
[----:B-1----:R-:W-:-:S07]  /*4440*/  FADD.FTZ R18, R30, R23 ;  /* 0x000000171e127221 */ /* 0x002fce0000010000 */
[----:B------:R-:W0:Y:S01]  /*4450*/  MUFU.EX2 R33, R33 ;  /* 0x0000002100217308 */ /* 0x000e220000000800 */
[C---:B--2---:R-:W-:Y:S01]  /*4460*/  FADD.FTZ R23, R31.reuse, R18 ;  /* 0x000000121f177221 */ /* 0x044fe20000010000 */
[----:B------:R-:W-:Y:S01]  /*4470*/  FADD.FTZ R18, R36, R39 ;  /* 0x0000002724127221 */ /* 0x000fe20000010000 */
[----:B------:R-:W-:-:S03]  /*4480*/  F2FP.BF16.F32.PACK_AB R189, R31, R30 ;  /* 0x0000001e1fbd723e */ /* 0x000fc600000010ff */
[----:B------:R-:W-:Y:S02]  /*4490*/  FADD.FTZ R18, R37, R18 ;  /* 0x0000001225127221 */ /* 0x000fe40000010000 */
[----:B------:R-:W1:Y:S08]  /*44a0*/  MUFU.EX2 R2, R2 ;  /* 0x0000000200027308 */ /* 0x000e700000000800 */
[----:B------:R2:W3:Y:S01]  /*44b0*/  MUFU.EX2 R185, R34 ;  /* 0x0000002200b97308 */ /* 0x0004e20000000800 */
[----:B0-----:R-:W-:-:S07]  /*44c0*/  F2FP.BF16.F32.PACK_AB R191, R33, R32 ;  /* 0x0000002021bf723e */ /* 0x001fce00000010ff */
[----:B------:R-:W0:Y:S01]  /*44d0*/  MUFU.EX2 R0, R0 ;  /* 0x0000000000007308 */ /* 0x000e220000000800 */
[----:B--2---:R-:W-:-:S04]  /*44e0*/  FADD.FTZ R34, R32, R23 ;  /* 0x0000001720227221 */ /* 0x004fc80000010000 */
[----:B------:R-:W-:-:S03]  /*44f0*/  FADD.FTZ R23, R33, R34 ;  /* 0x0000002221177221 */ /* 0x000fc60000010000 */
[----:B------:R-:W2:Y:S01]  /*4500*/  MUFU.EX2 R35, R35 ;  /* 0x0000002300237308 */ /* 0x000ea20000000800 */
[----:B-1----:R-:W-:-:S04]  /*4510*/  FADD.FTZ R8, R2, R23 ;  /* 0x0000001702087221 */ /* 0x002fc80000010000 */
[C---:B---3--:R-:W-:Y:S01]  /*4520*/  FADD.FTZ R9, R185.reuse, R8 ;  /* 0x00000008b9097221 */ /* 0x048fe20000010000 */
[----:B------:R-:W-:-:S03]  /*4530*/  F2FP.BF16.F32.PACK_AB R185, R185, R2 ;  /* 0x00000002b9b9723e */ /* 0x000fc600000010ff */
[----:B0-----:R-:W-:-:S04]  /*4540*/  FADD.FTZ R8, R0, R9 ;  /* 0x0000000900087221 */ /* 0x001fc80000010000 */
[C---:B--2---:R-:W-:Y:S01]  /*4550*/  FADD.FTZ R9, R35.reuse, R8 ;  /* 0x0000000823097221 */ /* 0x044fe20000010000 */
[----:B------:R-:W-:Y:S01]  /*4560*/  F2FP.BF16.F32.PACK_AB R187, R35, R0 ;  /* 0x0000000023bb723e */ /* 0x000fe200000010ff */
[----:B------:R-:W-:Y:S06]  /*4570*/  @!P6 BRA `(.L_x_988) ;  /* 0x000000000044e947 */ /* 0x000fec0003800000 */
[----:B------:R-:W-:Y:S01]  /*4580*/  ISETP.LT.AND P0, PT, RZ, UR38, PT ;  /* 0x00000026ff007c0c */ /* 0x000fe2000bf01270 */
[----:B------:R-:W-:-:S06]  /*4590*/  UIADD3 UR4, UR38, -0x1, URZ ;  /* 0xffffffff26047890 */ /* 0x000fcc000fffe03f */
[----:B------:R-:W-:-:S06]  /*45a0*/  MOV R0, UR4 ;  /* 0x0000000400007c02 */ /* 0x000fcc0008000f00 */
[----:B------:R-:W-:Y:S05]  /*45b0*/  @P0 BRA `(.L_x_989) ;  /* 0x00000000001c0947 */ /* 0x000fea0003800000 */
[----:B------:R-:W-:Y:S01]  /*45c0*/  ISETP.NE.AND P0, PT, R25, 0x1, PT ;  /* 0x000000011900780c */ /* 0x000fe20003f05270 */
[----:B------:R-:W-:-:S12]  /*45d0*/  IMAD R23, RZ, RZ, -UR38 ;  /* 0x80000026ff177e24 */ /* 0x000fd8000f8e02ff */
[----:B------:R-:W0:Y:S02]  /*45e0*/  @P0 LDC.64 R26, c[0x0][0x9e8] ;  /* 0x00027a00ff1a0b82 */ /* 0x000e240000000a00 */
[----:B0-----:R-:W-:-:S05]  /*45f0*/  @P0 IMAD.HI.U32 R0, R23, R26, RZ ;  /* 0x0000001a17000227 */ /* 0x001fca00078e00ff */
[----:B------:R-:W-:-:S04]  /*4600*/  @P0 SHF.R.U32.HI R23, RZ, R27, R0 ;  /* 0x0000001bff170219 */ /* 0x000fc80000011600 */
[----:B------:R-:W-:Y:S01]  /*4610*/  LOP3.LUT R0, RZ, R23, RZ, 0x33, !PT ;  /* 0x00000017ff007212 */ /* 0x000fe200078e33ff */
[----:B------:R-:W-:Y:S06]  /*4620*/  BRA `(.L_x_990) ;  /* 0x0000000000107947 */ /* 0x000fec0003800000 */
.L_x_989:
[----:B------:R-:W-:-:S13]  /*4630*/  ISETP.NE.AND P0, PT, R25, 0x1, PT ;  /* 0x000000011900780c */ /* 0x000fda0003f05270 */
[----:B------:R-:W0:Y:S02]  /*4640*/  @P0 LDC.64 R26, c[0x0][0x9e8] ;  /* 0x00027a00ff1a0b82 */ /* 0x000e240000000a00 */
[----:B0-----:R-:W-:-:S05]  /*4650*/  @P0 IMAD.HI.U32 R2, R0, R26, RZ ;  /* 0x0000001a00020227 */ /* 0x001fca00078e00ff */
[----:B------:R-:W-:-:S07]  /*4660*/  @P0 SHF.R.U32.HI R0, RZ, R27, R2 ;  /* 0x0000001bff000219 */ /* 0x000fce0000011602 */
.L_x_990:
[----:B------:R-:W-:-:S05]  /*4670*/  IMAD R25, R0, R25, R25 ;  /* 0x0000001900197224 */ /* 0x000fca00078e0219 */
[----:B------:R-:W-:-:S07]  /*4680*/  VIMNMX R24, R24, R25, PT ;  /* 0x0000001918187248 */ /* 0x000fce0003fe0100 */
.L_x_988:
[----:B------:R-:W-:Y:S01]  /*4690*/  R2UR UR4, R22 ;  /* 0x00000000160472ca */ /* 0x000fe200000e0000 */
[----:B------:R-:W-:Y:S01]  /*46a0*/  UMOV UR7, URZ ;  /* 0x0000003f00077c82 */ /* 0x000fe20008000000 */
[----:B------:R-:W-:Y:S01]  /*46b0*/  SHF.R.S32.HI R23, RZ, 0x1f, R24 ;  /* 0x0000001fff177819 */ /* 0x000fe20000011418 */
[----:B------:R-:W-:Y:S01]  /*46c0*/  IMAD.U32 R8, RZ, RZ, UR7 ;  /* 0x00000007ff087e24 */ /* 0x000fe2000f8e00ff */
[----:B------:R-:W-:Y:S01]  /*46d0*/  CS2R R150, SRZ ;  /* 0x0000000000967805 */ /* 0x000fe2000001ff00 */
[----:B------:R-:W-:Y:S01]  /*46e0*/  IMAD.MOV.U32 R0, RZ, RZ, 0x3f800000 ;  /* 0x3f800000ff007424 */ /* 0x000fe200078e00ff */
[----:B------:R-:W-:Y:S01]  /*46f0*/  LEA.HI R23, R23, R24, RZ, 0x6 ;  /* 0x0000001817177211 */ /* 0x000fe200078f30ff */
[----:B------:R-:W-:Y:S01]  /*4700*/  IMAD.MOV.U32 R2, RZ, RZ, 0x3f800000 ;  /* 0x3f800000ff027424 */ /* 0x000fe200078e00ff */
[----:B------:R-:W-:Y:S02]  /*4710*/  CS2R R148, SRZ ;  /* 0x0000000000947805 */ /* 0x000fe4000001ff00 */
[----:B------:R-:W-:-:S02]  /*4720*/  CS2R R146, SRZ ;  /* 0x0000000000927805 */ /* 0x000fc4000001ff00 */
[----:B------:R-:W-:Y:S02]  /*4730*/  SHF.R.S32.HI R23, RZ, 0x6, R23 ;  /* 0x00000006ff177819 */ /* 0x000fe40000011417 */
[----:B------:R-:W-:Y:S02]  /*4740*/  CS2R R144, SRZ ;  /* 0x0000000000907805 */ /* 0x000fe4000001ff00 */
[----:B------:R-:W-:Y:S02]  /*4750*/  CS2R R142, SRZ ;  /* 0x00000000008e7805 */ /* 0x000fe4000001ff00 */
[----:B------:R-:W-:Y:S02]  /*4760*/  CS2R R140, SRZ ;  /* 0x00000000008c7805 */ /* 0x000fe4000001ff00 */
[----:B------:R-:W-:Y:S01]  /*4770*/  VIMNMX R23, R23, UR4, !PT ;  /* 0x0000000417177c48 */ /* 0x000fe2000ffe0100 */
[----:B------:R-:W-:Y:S01]  /*4780*/  UMOV UR4, URZ ;  /* 0x0000003f00047c82 */ /* 0x000fe20008000000 */
[----:B------:R-:W-:-:S02]  /*4790*/  CS2R R138, SRZ ;  /* 0x00000000008a7805 */ /* 0x000fc4000001ff00 */
[----:B------:R-:W-:Y:S02]  /*47a0*/  CS2R R136, SRZ ;  /* 0x0000000000887805 */ /* 0x000fe4000001ff00 */
[----:B------:R-:W-:Y:S02]  /*47b0*/  ISETP.LE.AND P0, PT, R23, UR6, PT ;  /* 0x0000000617007c0c */ /* 0x000fe4000bf03270 */
        /* <DEDUP_REMOVED lines=57> */
[----:B------:R-:W-:Y:S01]  /*4b50*/  UMOV UR4, URZ ;  /* 0x0000003f00047c82 */ /* 0x000fe20008000000 */
[----:B------:R-:W-:Y:S01]  /*4b60*/  MOV R2, 0x3f800000 ;  /* 0x3f80000000027802 */ /* 0x000fe20000000f00 */
[----:B------:R-:W-:Y:S01]  /*4b70*/  IMAD.U32 R202, RZ, RZ, UR4 ;  /* 0x00000004ffca7e24 */ /* 0x000fe2000f8e00ff */
[----:B------:R-:W-:Y:S01]  /*4b80*/  UMOV UR60, URZ ;  /* 0x0000003f003c7c82 */ /* 0x000fe20008000000 */
[----:B------:R-:W-:Y:S01]  /*4b90*/  IMAD.MOV.U32 R0, RZ, RZ, 0x3f800000 ;  /* 0x3f800000ff007424 */ /* 0x000fe200078e00ff */
[----:B------:R-:W-:Y:S01]  /*4ba0*/  ULDC UR7, c[0x0][0x9d8] ;  /* 0x0002760000077ab9 */ /* 0x000fe20000000800 */
[----:B------:R-:W-:-:S07]  /*4bb0*/  IMAD.MOV.U32 R151, RZ, RZ, RZ ;  /* 0x000000ffff977224 */ /* 0x000fce00078e00ff */
.L_x_1008:
[----:B------:R-:W-:Y:S01]  /*4bc0*/  R2UR UR10, R202 ;  /* 0x00000000ca0a72ca */ /* 0x000fe200000e0000 */
[----:B------:R-:W-:-:S04]  /*4bd0*/  UIADD3 UR4, UR60, 0x1, URZ ;  /* 0x000000013c047890 */ /* 0x000fc8000fffe03f */
[----:B------:R-:W-:-:S04]  /*4be0*/  UISETP.NE.AND UP1, UPT, UR4, 0x2, UPT ;  /* 0x000000020400788c */ /* 0x000fc8000bf25270 */
[----:B------:R-:W-:Y:S02]  /*4bf0*/  USEL UR5, URZ, 0x1, UP1 ;  /* 0x000000013f057887 */ /* 0x000fe40008800000 */
[----:B------:R-:W-:Y:S02]  /*4c00*/  USEL UR4, UR4, URZ, UP1 ;  /* 0x0000003f04047287 */ /* 0x000fe40008800000 */
[----:B------:R-:W-:-:S06]  /*4c10*/  ULOP3.LUT UR5, UR10, UR5, URZ, 0x3c, !UPT ;  /* 0x000000050a057292 */ /* 0x000fcc000f8e3c3f */
[----:B------:R-:W-:Y:S01]  /*4c20*/  IMAD.U32 R8, RZ, RZ, UR5 ;  /* 0x00000005ff087e24 */ /* 0x000fe2000f8e00ff */
[----:B------:R-:W-:Y:S06]  /*4c30*/  @!P4 BRA `(.L_x_992) ;  /* 0x000000000004c947 */ /* 0x000fec0003800000 */
[----:B------:R-:W-:Y:S01]  /*4c40*/  BPT.TRAP 0x1 ;  /* 0x000000040000795c */ /* 0x000fe20000300000 */
.L_x_992:
[----:B------:R-:W-:Y:S02]  /*4c50*/  R2UR UR10, R16 ;  /* 0x00000000100a72ca */ /* 0x000fe400000e0000 */
[----:B------:R-:W-:-:S11]  /*4c60*/  R2UR UR5, R8 ;  /* 0x00000000080572ca */ /* 0x000fd600000e0000 */
[----:B------:R-:W-:Y:S02]  /*4c70*/  ULEA UR61, UR4, UR10, 0x3 ;  /* 0x0000000a043d7291 */ /* 0x000fe4000f8e183f */
[----:B------:R-:W-:-:S05]  /*4c80*/  IMAD.U32 R152, RZ, RZ, UR5 ;  /* 0x00000005ff987e24 */ /* 0x000fca000f8e00ff */
[----:B------:R-:W-:-:S04]  /*4c90*/  SHF.L.U32 R152, R152, 0x1f, RZ ;  /* 0x0000001f98987819 */ /* 0x000fc800000006ff */
[----:B------:R0:W1:Y:S01]  /*4ca0*/  SYNCS.PHASECHK.TRANS64.TRYWAIT P0, [UR61+0x30830], R152 ;  /* 0x03083098ff0075a7 */ /* 0x000062000800017d */
[----:B------:R-:W-:Y:S05]  /*4cb0*/  @!P4 BRA `(.L_x_993) ;  /* 0x000000000004c947 */ /* 0x000fea0003800000 */
[----:B------:R-:W-:Y:S01]  /*4cc0*/  BPT.TRAP 0x1 ;  /* 0x000000040000795c */ /* 0x000fe20000300000 */
.L_x_993:
[----:B-1----:R-:W-:Y:S05]  /*4cd0*/  @P0 BRA `(.L_x_994) ;  /* 0x0000000000080947 */ /* 0x002fea0003800000 */
[----:B------:R-:W1:Y:S02]  /*4ce0*/  SYNCS.PHASECHK.TRANS64.TRYWAIT P0, [UR61+0x30830], R152 ;  /* 0x03083098ff0075a7 */ /* 0x000e64000800017d */
[----:B-1----:R-:W-:Y:S05]  /*4cf0*/  @!P0 BRA `(.L_x_995) ;  /* 0x0000010400208947 */ /* 0x002fea0003800000 */
.L_x_994:
[----:B------:R-:W-:Y:S01]  /*4d00*/  R2UR UR5, R20 ;  /* 0x00000000140572ca */ /* 0x000fe200000e0000 */
[----:B01----:R-:W-:Y:S01]  /*4d10*/  WARPGROUP.ARRIVE ;  /* 0x00000000000079c5 */ /* 0x003fe20000000000 */
[----:B------:R-:W-:Y:S01]  /*4d20*/  R2UR UR56, R6 ;  /* 0x00000000063872ca */ /* 0x000fe200000e0000 */
[----:B------:R-:W-:Y:S01]  /*4d30*/  UMOV UR59, 0x40000040 ;  /* 0x40000040003b7882 */ /* 0x000fe20000000000 */
[----:B------:R-:W-:Y:S01]  /*4d40*/  R2UR UR57, R7 ;  /* 0x00000000073972ca */ /* 0x000fe200000e0000 */
[----:B------:R-:W-:Y:S01]  /*4d50*/  UMOV UR55, 0x40000040 ;  /* 0x4000004000377882 */ /* 0x000fe20000000000 */
[----:B------:R-:W-:Y:S01]  /*4d60*/  MOV R200, UR53 ;  /* 0x0000003500c87c02 */ /* 0x000fe20008000f00 */
[----:B------:R-:W-:Y:S01]  /*4d70*/  UMOV UR11, 0x40000040 ;  /* 0x40000040000b7882 */ /* 0x000fe20000000000 */
[----:B------:R-:W-:Y:S01]  /*4d80*/  MOV R201, UR52 ;  /* 0x0000003400c97c02 */ /* 0x000fe20008000f00 */
[----:B------:R-:W-:Y:S01]  /*4d90*/  UMOV UR15, 0x40000040 ;  /* 0x40000040000f7882 */ /* 0x000fe20000000000 */
[----:B------:R-:W-:Y:S01]  /*4da0*/  R2UR UR52, R10 ;  /* 0x000000000a3472ca */ /* 0x000fe200000e0000 */
[----:B------:R-:W-:Y:S01]  /*4db0*/  UMOV UR19, 0x40000040 ;  /* 0x4000004000137882 */ /* 0x000fe20000000000 */
[----:B------:R-:W-:Y:S01]  /*4dc0*/  R2UR UR53, R11 ;  /* 0x000000000b3572ca */ /* 0x000fe200000e0000 */
[----:B------:R-:W-:Y:S01]  /*4dd0*/  ULEA UR5, UR4, UR5, 0xb ;  /* 0x0000000504057291 */ /* 0x000fe2000f8e583f */
        /* <DEDUP_REMOVED lines=9> */
[----:B------:R-:W-:Y:S01]  /*4e70*/  HGMMA.64x64x16.F32.BF16 R152, gdesc[UR56], RZ, !UPT, gsb0 ;  /* 0x00e00000389879f0 */ /* 0x000fe2000c0018ff */
[----:B------:R-:W-:Y:S01]  /*4e80*/  UMOV UR54, UR10 ;  /* 0x0000000a00367c82 */ /* 0x000fe20008000000 */
[----:B------:R-:W-:Y:S01]  /*4e90*/  R2UR UR56, R14 ;  /* 0x000000000e3872ca */ /* 0x000fe200000e0000 */
[----:B------:R-:W-:Y:S01]  /*4ea0*/  UIADD3 UR10, UR5, 0x4, URZ ;  /* 0x00000004050a7890 */ /* 0x000fe2000fffe03f */
[----:B------:R-:W-:Y:S01]  /*4eb0*/  R2UR UR57, R15 ;  /* 0x000000000f3972ca */ /* 0x000fe200000e0000 */
[----:B------:R-:W-:Y:S01]  /*4ec0*/  UMOV UR59, 0x40000040 ;  /* 0x40000040003b7882 */ /* 0x000fe20000000000 */
[----:B------:R-:W-:Y:S01]  /*4ed0*/  UIADD3 UR22, UR5, 0x204, URZ ;  /* 0x0000020405167890 */ /* 0x000fe2000fffe03f */
[-C--:B------:R-:W-:Y:S01]  /*4ee0*/  FMUL.FTZ R29, R29, R0.reuse ;  /* 0x000000001d1d7220 */ /* 0x080fe20000410000 */
[----:B------:R-:W-:Y:S01]  /*4ef0*/  UIADD3 UR26, UR5, 0x206, URZ ;  /* 0x00000206051a7890 */ /* 0x000fe2000fffe03f */
[-C--:B------:R-:W-:Y:S01]  /*4f00*/  FMUL.FTZ R32, R32, R0.reuse ;  /* 0x0000000020207220 */ /* 0x080fe20000410000 */
[----:B------:R-:W-:Y:S01]  /*4f10*/  UMOV UR58, UR10 ;  /* 0x0000000a003a7c82 */ /* 0x000fe20008000000 */
        /* <DEDUP_REMOVED lines=72> */
[----:B------:R-:W-:Y:S01]  /*53a0*/  HGMMA.64x64x16.F32.BF16 R152, gdesc[UR52], R152, gsb0 ;  /* 0x00e00000349879f0 */ /* 0x000fe20008001898 */
[----:B------:R-:W-:Y:S01]  /*53b0*/  R2UR UR53, R200 ;  /* 0x00000000c83572ca */ /* 0x000fe200000e0000 */
[----:B------:R-:W-:Y:S01]  /*53c0*/  UIADD3 UR54, UR5, 0x604, URZ ;  /* 0x0000060405367890 */ /* 0x000fe2000fffe03f */
[----:B------:R-:W-:Y:S01]  /*53d0*/  R2UR UR52, R201 ;  /* 0x00000000c93472ca */ /* 0x000fe200000e0000 */
[----:B------:R-:W-:Y:S01]  /*53e0*/  UMOV UR55, 0x40000040 ;  /* 0x4000004000377882 */ /* 0x000fe20000000000 */
[----:B------:R-:W-:Y:S01]  /*53f0*/  UIADD3 UR5, UR5, 0x606, URZ ;  /* 0x0000060605057890 */ /* 0x000fe2000fffe03f */
        /* <DEDUP_REMOVED lines=68> */
[----:B------:R-:W-:Y:S01]  /*5840*/  HGMMA.64x64x16.F32.BF16 R152, gdesc[UR56], R152, gsb0 ;  /* 0x00e00000389879f0 */ /* 0x000fe20008001898 */
[----:B------:R-:W-:Y:S01]  /*5850*/  R2UR UR56, R12 ;  /* 0x000000000c3872ca */ /* 0x000fe200000e0000 */
[----:B------:R-:W-:Y:S01]  /*5860*/  UMOV UR58, UR5 ;  /* 0x00000005003a7c82 */ /* 0x000fe20008000000 */
[----:B------:R-:W-:Y:S01]  /*5870*/  R2UR UR57, R13 ;  /* 0x000000000d3972ca */ /* 0x000fe200000e0000 */
[----:B------:R-:W-:Y:S01]  /*5880*/  UMOV UR59, 0x40000040 ;  /* 0x40000040003b7882 */ /* 0x000fe20000000000 */
[----:B------:R-:W-:Y:S02]  /*5890*/  WARPGROUP.DEPBAR.LE gsb0, 0x0 ;  /* 0x00008000000079c5 */ /* 0x000fe40000010000 */
[----:B------:R-:W-:-:S06]  /*58a0*/  WARPGROUP.ARRIVE ;  /* 0x00000000000079c5 */ /* 0x000fcc0000000000 */
[----:B------:R-:W-:Y:S03]  /*58b0*/  HGMMA.64x64x16.F32.BF16 R152, gdesc[UR8], R152, gsb0 ;  /* 0x00e00000089879f0 */ /* 0x000fe60008001898 */
        /* <DEDUP_REMOVED lines=37> */
[----:B------:R-:W-:Y:S05]  /*5b10*/  @!P4 BRA `(.L_x_996) ;  /* 0x000000000004c947 */ /* 0x000fea0003800000 */
[----:B------:R-:W-:Y:S01]  /*5b20*/  BPT.TRAP 0x1 ;  /* 0x000000040000795c */ /* 0x000fe20000300000 */
.L_x_996:
        /* <DEDUP_REMOVED lines=8> */
.L_x_997:
[----:B-1----:R-:W-:Y:S05]  /*5bb0*/  @P0 BRA `(.L_x_998) ;  /* 0x0000000000080947 */ /* 0x002fea0003800000 */
[----:B------:R-:W1:Y:S02]  /*5bc0*/  SYNCS.PHASECHK.TRANS64.TRYWAIT P0, [UR14+0x30850], R0 ;  /* 0x03085000ff0075a7 */ /* 0x000e64000800014e */
[----:B-1----:R-:W-:Y:S05]  /*5bd0*/  @!P0 BRA `(.L_x_999) ;  /* 0x000000f400808947 */ /* 0x002fea0003800000 */
.L_x_998:
[----:B------:R-:W-:Y:S01]  /*5be0*/  R2UR UR5, R16 ;  /* 0x00000000100572ca */ /* 0x000fe200000e0000 */
[----:B------:R-:W-:Y:S01]  /*5bf0*/  WARPGROUP.ARRIVE ;  /* 0x00000000000079c5 */ /* 0x000fe20000000000 */
[----:B------:R-:W-:Y:S01]  /*5c00*/  UMOV UR11, 0x40000040 ;  /* 0x40000040000b7882 */ /* 0x000fe20000000000 */
[----:B------:R-:W-:Y:S01]  /*5c10*/  PLOP3.LUT P0, PT, PT, PT, UP0, 0x80, 0x0 ;  /* 0x000000000000781c */ /* 0x000fe20003f0f008 */
[----:B------:R-:W-:Y:S01]  /*5c20*/  FMUL.FTZ R157, R157, UR7 ;  /* 0x000000079d9d7c20 */ /* 0x000fe20008410000 */
[----:B------:R-:W-:Y:S01]  /*5c30*/  PLOP3.LUT P1, PT, PT, PT, UP0, 0x80, 0x0 ;  /* 0x000000000000781c */ /* 0x000fe20003f2f008 */
[----:B------:R-:W-:Y:S01]  /*5c40*/  FMUL.FTZ R2, R155, UR7 ;  /* 0x000000079b027c20 */ /* 0x000fe20008410000 */
[----:B------:R-:W-:Y:S01]  /*5c50*/  FMUL.FTZ R155, R162, UR7 ;  /* 0x00000007a29b7c20 */ /* 0x000fe20008410000 */
[----:B------:R-:W-:Y:S01]  /*5c60*/  FMUL.FTZ R162, R175, UR7 ;  /* 0x00000007afa27c20 */ /* 0x000fe20008410000 */
[----:B------:R-:W-:Y:S01]  /*5c70*/  MOV R175, R19 ;  /* 0x0000001300af7202 */ /* 0x000fe20000000f00 */
[----:B------:R-:W-:Y:S01]  /*5c80*/  USHF.L.U32 UR15, UR6, 0x6, URZ ;  /* 0x00000006060f7899 */ /* 0x000fe2000800063f */
[----:B------:R-:W-:Y:S01]  /*5c90*/  R2UR UR19, R17 ;  /* 0x00000000111372ca */ /* 0x000fe200000e0000 */
[----:B01----:R-:W-:Y:S01]  /*5ca0*/  FMUL.FTZ R0, R154, UR7 ;  /* 0x000000079a007c20 */ /* 0x003fe20008410000 */
[----:B------:R-:W-:Y:S01]  /*5cb0*/  UIADD3 UR5, UR5, 0x400, URZ ;  /* 0x0000040005057890 */ /* 0x000fe2000fffe03f */
[----:B------:R-:W-:Y:S01]  /*5cc0*/  FMUL.FTZ R154, R159, UR7 ;  /* 0x000000079f9a7c20 */ /* 0x000fe20008410000 */
[----:B------:R-:W-:Y:S01]  /*5cd0*/  ULDC UR22, c[0x0][0x2f0] ;  /* 0x0000bc0000167ab9 */ /* 0x000fe20000000800 */
[----:B------:R-:W-:Y:S01]  /*5ce0*/  FMUL.FTZ R159, R170, UR7 ;  /* 0x00000007aa9f7c20 */ /* 0x000fe20008410000 */
[----:B------:R-:W-:Y:S01]  /*5cf0*/  USHF.R.U32.HI UR5, URZ, 0x4, UR5 ;  /* 0x000000043f057899 */ /* 0x000fe20008011605 */
[----:B------:R-:W-:Y:S01]  /*5d00*/  FMUL.FTZ R170, R173, UR7 ;  /* 0x00000007adaa7c20 */ /* 0x000fe20008410000 */
[----:B------:R-:W-:Y:S01]  /*5d10*/  FMUL.FTZ R152, R152, UR7 ;  /* 0x0000000798987c20 */ /* 0x000fe20008410000 */
[----:B------:R-:W-:Y:S01]  /*5d20*/  FMUL.FTZ R165, R165, UR7 ;  /* 0x00000007a5a57c20 */ /* 0x000fe20008410000 */
[----:B------:R-:W-:Y:S01]  /*5d30*/  ULOP3.LUT UR5, UR5, 0x3fff, URZ, 0xc0, !UPT ;  /* 0x00003fff05057892 */ /* 0x000fe2000f8ec03f */
[----:B------:R-:W-:Y:S01]  /*5d40*/  FMUL.FTZ R172, R172, UR7 ;  /* 0x00000007acac7c20 */ /* 0x000fe20008410000 */
[----:B------:R-:W-:Y:S01]  /*5d50*/  FMUL.FTZ R180, R180, UR7 ;  /* 0x00000007b4b47c20 */ /* 0x000fe20008410000 */
[----:B------:R-:W-:Y:S01]  /*5d60*/  FMUL.FTZ R181, R181, UR7 ;  /* 0x00000007b5b57c20 */ /* 0x000fe20008410000 */
[----:B------:R-:W-:Y:S01]  /*5d70*/  ULOP3.LUT UR5, UR5, 0x2000000, URZ, 0xfc, !UPT ;  /* 0x0200000005057892 */ /* 0x000fe2000f8efc3f */
[----:B------:R-:W-:Y:S01]  /*5d80*/  R2UR UR18, R21 ;  /* 0x00000000151272ca */ /* 0x000fe200000e0000 */
[----:B------:R-:W-:Y:S01]  /*5d90*/  FMUL.FTZ R182, R182, UR7 ;  /* 0x00000007b6b67c20 */ /* 0x000fe20008410000 */
[----:B------:R-:W0:Y:S01]  /*5da0*/  MUFU.TANH R152, R152 ;  /* 0x0000009800987308 */ /* 0x000e220000002400 */
[----:B------:R-:W-:-:S07]  /*5db0*/  ULEA UR5, UR60, UR5, 0xb ;  /* 0x000000053c057291 */ /* 0x000fce000f8e583f */
[----:B------:R-:W-:Y:S01]  /*5dc0*/  UMOV UR10, UR5 ;  /* 0x00000005000a7c82 */ /* 0x000fe20008000000 */
[----:B------:R-:W1:Y:S01]  /*5dd0*/  MUFU.TANH R0, R0 ;  /* 0x0000000000007308 */ /* 0x000e620000002400 */
[----:B------:R-:W-:Y:S01]  /*5de0*/  HGMMA.64x256x16.F32.BF16 R24, R196, gdesc[UR8].tnspB, R24, gsb0 ;  /* 0x43e00008c4187df0 */ /* 0x000fe20008001818 */
[----:B------:R-:W-:Y:S01]  /*5df0*/  UIADD3 UR10, UR5, 0x80, URZ ;  /* 0x00000080050a7890 */ /* 0x000fe2000fffe03f */
[----:B------:R-:W-:-:S05]  /*5e00*/  UMOV UR11, 0x40000040 ;  /* 0x40000040000b7882 */ /* 0x000fca0000000000 */
[----:B------:R-:W2:Y:S08]  /*5e10*/  MUFU.TANH R2, R2 ;  /* 0x0000000200027308 */ /* 0x000eb00000002400 */
[----:B------:R-:W3:Y:S08]  /*5e20*/  MUFU.TANH R154, R154 ;  /* 0x0000009a009a7308 */ /* 0x000ef00000002400 */
[----:B------:R-:W4:Y:S08]  /*5e30*/  MUFU.TANH R155, R155 ;  /* 0x0000009b009b7308 */ /* 0x000f300000002400 */
[----:B------:R-:W0:Y:S08]  /*5e40*/  MUFU.TANH R165, R165 ;  /* 0x000000a500a57308 */ /* 0x000e300000002400 */
[----:B------:R-:W0:Y:S08]  /*5e50*/  MUFU.TANH R159, R159 ;  /* 0x0000009f009f7308 */ /* 0x000e300000002400 */
[----:B------:R-:W0:Y:S08]  /*5e60*/  MUFU.TANH R172, R172 ;  /* 0x000000ac00ac7308 */ /* 0x000e300000002400 */
[----:B------:R-:W0:Y:S08]  /*5e70*/  MUFU.TANH R170, R170 ;  /* 0x000000aa00aa7308 */ /* 0x000e300000002400 */
[----:B------:R-:W0:Y:S08]  /*5e80*/  MUFU.TANH R162, R162 ;  /* 0x000000a200a27308 */ /* 0x000e300000002400 */
[----:B------:R-:W0:Y:S08]  /*5e90*/  MUFU.TANH R180, R180 ;  /* 0x000000b400b47308 */ /* 0x000e300000002400 */
[----:B------:R-:W0:Y:S01]  /*5ea0*/  MUFU.TANH R181, R181 ;  /* 0x000000b500b57308 */ /* 0x000e220000002400 */
[----:B------:R-:W-:-:S02]  /*5eb0*/  WARPGROUP.DEPBAR.LE gsb0, 0x0 ;  /* 0x00008000000079c5 */ /* 0x000fc40000010000 */
        /* <DEDUP_REMOVED lines=9> */
[----:B------:R-:W-:Y:S02]  /*5f50*/  UMOV UR11, 0x40000040 ;  /* 0x40000040000b7882 */ /* 0x000fe40000000000 */
[----:B------:R-:W-:Y:S01]  /*5f60*/  @UP0 ULDC UR5, c[0x0][0x44c] ;  /* 0x0001130000050ab9 */ /* 0x000fe20000000800 */
[----:B------:R-:W-:Y:S02]  /*5f70*/  WARPGROUP.DEPBAR.LE gsb0, 0x0 ;  /* 0x00008000000079c5 */ /* 0x000fe40000010000 */
[----:B------:R-:W-:Y:S01]  /*5f80*/  WARPGROUP.ARRIVE ;  /* 0x00000000000079c5 */ /* 0x000fe20000000000 */
[----:B------:R-:W-:Y:S01]  /*5f90*/  FMUL.FTZ R188, R153, UR7 ;  /* 0x0000000799bc7c20 */ /* 0x000fe20008410000 */
[----:B------:R-:W-:Y:S01]  /*5fa0*/  FMUL.FTZ R153, R158, UR7 ;  /* 0x000000079e997c20 */ /* 0x000fe20008410000 */
[----:B------:R-:W-:Y:S01]  /*5fb0*/  FMUL.FTZ R191, R169, UR7 ;  /* 0x00000007a9bf7c20 */ /* 0x000fe20008410000 */
[----:B------:R-:W-:Y:S01]  /*5fc0*/  FMUL.FTZ R158, R167, UR7 ;  /* 0x00000007a79e7c20 */ /* 0x000fe20008410000 */
[----:B------:R-:W-:-:S15]  /*5fd0*/  FMUL.FTZ R190, R168, UR7 ;  /* 0x00000007a8be7c20 */ /* 0x000fde0008410000 */
[----:B------:R-:W-:-:S01]  /*5fe0*/  NOP ;  /* 0x0000000000007918 */ /* 0x000fc20000000000 */
[----:B------:R-:W-:Y:S01]  /*5ff0*/  HGMMA.64x256x16.F32.BF16 R24, R184, gdesc[UR8].tnspB, R24, gsb0 ;  /* 0x43e00008b8187df0 */ /* 0x000fe20008001818 */
[----:B------:R-:W-:Y:S01]  /*6000*/  FMUL.FTZ R189, R156, UR7 ;  /* 0x000000079cbd7c20 */ /* 0x000fe20008410000 */
[----:B------:R-:W-:Y:S01]  /*6010*/  UMOV UR10, UR22 ;  /* 0x00000016000a7c82 */ /* 0x000fe20008000000 */
[----:B------:R-:W-:Y:S01]  /*6020*/  FMUL.FTZ R156, R163, UR7 ;  /* 0x00000007a39c7c20 */ /* 0x000fe20008410000 */
[----:B------:R-:W-:Y:S01]  /*6030*/  FMUL.FTZ R163, R178, UR7 ;  /* 0x00000007b2a37c20 */ /* 0x000fe20008410000 */
[----:B------:R-:W-:Y:S01]  /*6040*/  IMAD.U32 R173, RZ, RZ, UR10 ;  /* 0x0000000affad7e24 */ /* 0x000fe2000f8e00ff */
[----:B------:R-:W-:Y:S01]  /*6050*/  ULDC UR22, c[0x0][0x288] ;  /* 0x0000a20000167ab9 */ /* 0x000fe20000000800 */
[----:B------:R-:W0:Y:S01]  /*6060*/  MUFU.TANH R188, R188 ;  /* 0x000000bc00bc7308 */ /* 0x000e220000002400 */
[----:B------:R-:W-:-:S07]  /*6070*/  UMOV UR11, UR22 ;  /* 0x00000016000b7c82 */ /* 0x000fce0008000000 */
[----:B------:R-:W0:Y:S08]  /*6080*/  MUFU.TANH R189, R189 ;  /* 0x000000bd00bd7308 */ /* 0x000e300000002400 */
[----:B------:R-:W0:Y:S08]  /*6090*/  MUFU.TANH R153, R153 ;  /* 0x0000009900997308 */ /* 0x000e300000002400 */
[----:B------:R-:W0:Y:S08]  /*60a0*/  MUFU.TANH R156, R156 ;  /* 0x0000009c009c7308 */ /* 0x000e300000002400 */
[----:B------:R-:W0:Y:S08]  /*60b0*/  MUFU.TANH R158, R158 ;  /* 0x0000009e009e7308 */ /* 0x000e300000002400 */
[----:B------:R-:W0:Y:S08]  /*60c0*/  MUFU.TANH R190, R190 ;  /* 0x000000be00be7308 */ /* 0x000e300000002400 */
[----:B------:R-:W0:Y:S08]  /*60d0*/  MUFU.TANH R191, R191 ;  /* 0x000000bf00bf7308 */ /* 0x000e300000002400 */
[----:B------:R-:W0:Y:S01]  /*60e0*/  MUFU.TANH R163, R163 ;  /* 0x000000a300a37308 */ /* 0x000e220000002400 */
[----:B------:R-:W-:-:S07]  /*60f0*/  WARPGROUP.DEPBAR.LE gsb0, 0x0 ;  /* 0x00008000000079c5 */ /* 0x000fce0000010000 */
[----:B------:R5:W0:Y:S01]  /*6100*/  MUFU.TANH R184, R157 ;  /* 0x0000009d00b87308 */ /* 0x000a220000002400 */
        /* <DEDUP_REMOVED lines=8> */
[----:B-----5:R-:W-:Y:S01]  /*6190*/  FMUL.FTZ R157, R166, UR7 ;  /* 0x00000007a69d7c20 */ /* 0x020fe20008410000 */
[----:B------:R-:W-:Y:S01]  /*61a0*/  @P0 IMAD.HI.U32 R166, R19, UR5, RZ ;  /* 0x0000000513a60c27 */ /* 0x000fe2000f8e00ff */
[----:B------:R-:W-:Y:S01]  /*61b0*/  @UP0 ULDC UR5, c[0x0][0x450] ;  /* 0x0001140000050ab9 */ /* 0x000fe20000000800 */
[----:B------:R-:W0:Y:S03]  /*61c0*/  MUFU.TANH R185, R185 ;  /* 0x000000b900b97308 */ /* 0x000e260000002400 */
[----:B------:R-:W-:Y:S01]  /*61d0*/  @P1 SHF.R.U32.HI R175, RZ, UR5, R166 ;  /* 0x00000005ffaf1c19 */ /* 0x000fe200080116a6 */
[----:B------:R-:W-:Y:S01]  /*61e0*/  IMAD.U32 R166, RZ, RZ, UR61 ;  /* 0x0000003dffa67e24 */ /* 0x000fe2000f8e00ff */
[----:B------:R-:W-:-:S03]  /*61f0*/  UIADD3 UR5, -UR15, 0x1, URZ ;  /* 0x000000010f057890 */ /* 0x000fc6000fffe13f */
[----:B------:R-:W-:Y:S01]  /*6200*/  @!P5 VIADD R166, R166, 0x30840 ;  /* 0x00030840a6a6d836 */ /* 0x000fe20000000000 */
[----:B------:R-:W5:Y:S01]  /*6210*/  SHFL.IDX PT, R169, R175, RZ, 0x1c1f ;  /* 0x001c1fffafa97589 */ /* 0x000f6200000e0000 */
[----:B------:R-:W0:Y:S01]  /*6220*/  MUFU.TANH R186, R186 ;  /* 0x000000ba00ba7308 */ /* 0x000e220000002400 */
[----:B------:R-:W-:Y:S02]  /*6230*/  IMAD.U32 R168, RZ, RZ, UR5 ;  /* 0x00000005ffa87e24 */ /* 0x000fe4000f8e00ff */
[----:B------:R-:W-:Y:S02]  /*6240*/  @!P5 PRMT R167, RZ, 0x654, R166 ;  /* 0x00000654ffa7d816 */ /* 0x000fe400000000a6 */
[----:B------:R-:W-:Y:S02]  /*6250*/  IMAD R168, R5, -0x2, R168 ;  /* 0xfffffffe05a87824 */ /* 0x000fe400078e02a8 */
[----:B------:R1:W-:Y:S01]  /*6260*/  @!P5 SYNCS.ARRIVE.TRANS64.RED.A1T0 RZ, [R167+URZ], RZ ;  /* 0x000000ffa7ffd9a7 */ /* 0x0003e2000810043f */
[----:B------:R-:W0:Y:S01]  /*6270*/  MUFU.TANH R187, R187 ;  /* 0x000000bb00bb7308 */ /* 0x000e220000002400 */
[----:B------:R-:W-:Y:S01]  /*6280*/  IMAD R168, R173, UR19, R168 ;  /* 0x00000013ada87c24 */ /* 0x000fe2000f8e02a8 */
[----:B------:R-:W-:-:S03]  /*6290*/  ULDC UR19, c[0x0][0x9e0] ;  /* 0x0002780000137ab9 */ /* 0x000fc60000000800 */
[----:B------:R-:W-:Y:S02]  /*62a0*/  VIADD R168, R168, -UR11 ;  /* 0x8000000ba8a87c36 */ /* 0x000fe40008000000 */
[----:B-1----:R-:W-:Y:S01]  /*62b0*/  FMUL.FTZ R167, R183, UR7 ;  /* 0x00000007b7a77c20 */ /* 0x002fe20008410000 */
[----:B------:R-:W1:Y:S01]  /*62c0*/  MUFU.TANH R157, R157 ;  /* 0x0000009d009d7308 */ /* 0x000e620000002400 */
[C---:B------:R-:W-:Y:S01]  /*62d0*/  VIADD R192, R168.reuse, UR18 ;  /* 0x00000012a8c07c36 */ /* 0x040fe20008000000 */
[----:B------:R-:W-:-:S05]  /*62e0*/  IADD3 R183, R168, UR19, RZ ;  /* 0x00000013a8b77c10 */ /* 0x000fca000fffe0ff */
[--C-:B-----5:R-:W-:Y:S01]  /*62f0*/  IMAD.IADD R178, R183, 0x1, R169.reuse ;  /* 0x00000001b7b27824 */ /* 0x120fe200078e02a9 */
[----:B------:R-:W0:Y:S01]  /*6300*/  MUFU.TANH R160, R160 ;  /* 0x000000a000a07308 */ /* 0x000e220000002400 */
[----:B------:R-:W-:-:S07]  /*6310*/  IMAD.IADD R179, R192, 0x1, R169 ;  /* 0x00000001c0b37824 */ /* 0x000fce00078e02a9 */
[----:B------:R-:W0:Y:S08]  /*6320*/  MUFU.TANH R161, R161 ;  /* 0x000000a100a17308 */ /* 0x000e300000002400 */
[----:B------:R-:W0:Y:S08]  /*6330*/  MUFU.TANH R171, R171 ;  /* 0x000000ab00ab7308 */ /* 0x000e300000002400 */
[----:B------:R-:W0:Y:S08]  /*6340*/  MUFU.TANH R176, R176 ;  /* 0x000000b000b07308 */ /* 0x000e300000002400 */
[----:B------:R-:W0:Y:S08]  /*6350*/  MUFU.TANH R164, R164 ;  /* 0x000000a400a47308 */ /* 0x000e300000002400 */
[----:B------:R0:W0:Y:S08]  /*6360*/  MUFU.TANH R166, R182 ;  /* 0x000000b600a67308 */ /* 0x0000300000002400 */
[----:B------:R-:W0:Y:S01]  /*6370*/  MUFU.TANH R167, R167 ;  /* 0x000000a700a77308 */ /* 0x000e220000002400 */
[----:B-1234-:R-:W-:Y:S05]  /*6380*/  @!P6 BRA `(.L_x_1000) ;  /* 0x00000000006ce947 */ /* 0x01efea0003800000 */
[----:B------:R-:W-:Y:S01]  /*6390*/  R2UR UR5, R17 ;  /* 0x00000000110572ca */ /* 0x000fe200000e0000 */
[----:B------:R-:W-:Y:S01]  /*63a0*/  IMAD.U32 R168, RZ, RZ, UR10 ;  /* 0x0000000affa87e24 */ /* 0x000fe2000f8e00ff */
[----:B------:R-:W-:Y:S11]  /*63b0*/  BSSY B0, `(.L_x_1001) ;  /* 0x0000014000007945 */ /* 0x000ff60003800000 */
[----:B------:R-:W-:-:S04]  /*63c0*/  IMAD R168, R168, UR5, R169 ;  /* 0x00000005a8a87c24 */ /* 0x000fc8000f8e02a9 */
[----:B------:R-:W-:-:S05]  /*63d0*/  VIADD R173, R168, -UR11 ;  /* 0x8000000ba8ad7c36 */ /* 0x000fca0008000000 */
[----:B------:R-:W-:-:S13]  /*63e0*/  ISETP.GT.AND P0, PT, R173, -0x1, PT ;  /* 0xffffffffad00780c */ /* 0x000fda0003f04270 */
[----:B------:R-:W-:Y:S05]  /*63f0*/  @P0 BRA `(.L_x_1002) ;  /* 0x0000000000240947 */ /* 0x000fea0003800000 */
[----:B------:R-:W-:Y:S01]  /*6400*/  ULDC UR5, c[0x0][0x9e4] ;  /* 0x0002790000057ab9 */ /* 0x000fe20000000800 */
[----:B------:R-:W-:Y:S02]  /*6410*/  LOP3.LUT R173, RZ, R173, RZ, 0x33, !PT ;  /* 0x000000adffad7212 */ /* 0x000fe400078e33ff */
[----:B------:R-:W-:-:S04]  /*6420*/  MOV R177, UR5 ;  /* 0x0000000500b17c02 */ /* 0x000fc80008000f00 */
[----:B------:R-:W-:-:S13]  /*6430*/  ISETP.NE.AND P0, PT, R177, 0x1, PT ;  /* 0x00000001b100780c */ /* 0x000fda0003f05270 */
[----:B------:R-:W1:Y:S02]  /*6440*/  @P0 LDC.64 R168, c[0x0][0x9e8] ;  /* 0x00027a00ffa80b82 */ /* 0x000e640000000a00 */
[----:B-1----:R-:W-:-:S05]  /*6450*/  @P0 IMAD.HI.U32 R168, R173, R168, RZ ;  /* 0x000000a8ada80227 */ /* 0x002fca00078e00ff */
[----:B------:R-:W-:-:S04]  /*6460*/  @P0 SHF.R.U32.HI R173, RZ, R169, R168 ;  /* 0x000000a9ffad0219 */ /* 0x000fc800000116a8 */
[----:B------:R-:W-:Y:S01]  /*6470*/  LOP3.LUT R173, RZ, R173, RZ, 0x33, !PT ;  /* 0x000000adffad7212 */ /* 0x000fe200078e33ff */
[----:B------:R-:W-:Y:S06]  /*6480*/  BRA `(.L_x_1003) ;  /* 0x0000000000187947 */ /* 0x000fec0003800000 */
.L_x_1002:
[----:B------:R-:W-:Y:S02]  /*6490*/  ULDC UR5, c[0x0][0x9e4] ;  /* 0x0002790000057ab9 */ /* 0x000fe40000000800 */
[----:B------:R-:W-:-:S05]  /*64a0*/  IMAD.U32 R177, RZ, RZ, UR5 ;  /* 0x00000005ffb17e24 */ /* 0x000fca000f8e00ff */
[----:B------:R-:W-:-:S13]  /*64b0*/  ISETP.NE.AND P0, PT, R177, 0x1, PT ;  /* 0x00000001b100780c */ /* 0x000fda0003f05270 */
[----:B------:R-:W1:Y:S02]  /*64c0*/  @P0 LDC.64 R168, c[0x0][0x9e8] ;  /* 0x00027a00ffa80b82 */ /* 0x000e640000000a00 */
[----:B-1----:R-:W-:-:S05]  /*64d0*/  @P0 IMAD.HI.U32 R168, R173, R168, RZ ;  /* 0x000000a8ada80227 */ /* 0x002fca00078e00ff */
[----:B------:R-:W-:-:S07]  /*64e0*/  @P0 SHF.R.U32.HI R173, RZ, R169, R168 ;  /* 0x000000a9ffad0219 */ /* 0x000fce00000116a8 */
.L_x_1003:
[----:B------:R-:W-:Y:S05]  /*64f0*/  BSYNC B0 ;  /* 0x0000000000007941 */ /* 0x000fea0003800000 */
.L_x_1001:
[----:B------:R-:W-:-:S04]  /*6500*/  IMAD R168, R173, R177, -UR15 ;  /* 0x8000000fada87e24 */ /* 0x000fc8000f8e02b1 */
[----:B------:R-:W-:-:S05]  /*6510*/  IMAD R168, R5, -0x2, R168 ;  /* 0xfffffffe05a87824 */ /* 0x000fca00078e02a8 */
[----:B------:R-:W-:Y:S02]  /*6520*/  VIADDMNMX R178, R168, R177, R178, PT ;  /* 0x000000b1a8b27246 */ /* 0x000fe400038001b2 */
[----:B------:R-:W-:-:S07]  /*6530*/  VIMNMX R179, R179, R168, !PT ;  /* 0x000000a8b3b37248 */ /* 0x000fce0007fe0100 */
.L_x_1000:
[----:B------:R-:W-:-:S06]  /*6540*/  UISETP.GT.AND UP1, UPT, UR6, -0x1, UPT ;  /* 0xffffffff0600788c */ /* 0x000fcc000bf24270 */
[----:B------:R-:W-:-:S04]  /*6550*/  PLOP3.LUT P0, PT, PT, PT, UP1, 0x80, 0x0 ;  /* 0x000000000000781c */ /* 0x000fc80003f0f018 */
[C---:B------:R-:W-:Y:S02]  /*6560*/  ISETP.GT.AND P1, PT, R179.reuse, RZ, P0 ;  /* 0x000000ffb300720c */ /* 0x040fe40000724270 */
[C---:B------:R-:W-:Y:S02]  /*6570*/  ISETP.GT.AND P3, PT, R179.reuse, 0x1, P0 ;  /* 0x00000001b300780c */ /* 0x040fe40000764270 */
[----:B------:R-:W-:Y:S02]  /*6580*/  ISETP.LT.OR P2, PT, R178, 0x1, P1 ;  /* 0x00000001b200780c */ /* 0x000fe40000f41670 */
[C---:B------:R-:W-:Y:S02]  /*6590*/  ISETP.GT.AND P1, PT, R179.reuse, 0x8, P0 ;  /* 0x00000008b300780c */ /* 0x040fe40000724270 */
[----:B0-----:R-:W-:Y:S02]  /*65a0*/  FSEL R177, R152, -INF , !P2 ;  /* 0xff80000098b17808 */ /* 0x001fe40005000000 */
[----:B------:R-:W-:Y:S01]  /*65b0*/  ISETP.GT.AND P2, PT, R179, 0x9, P0 ;  /* 0x00000009b300780c */ /* 0x000fe20000744270 */
[----:B------:R-:W0:Y:S01]  /*65c0*/  SHFL.IDX PT, R152, R175, 0x1, 0x1c1f ;  /* 0x003c1f00af987f89 */ /* 0x000e2200000e0000 */
[----:B------:R-:W-:-:S02]  /*65d0*/  ISETP.LT.OR P1, PT, R178, 0x9, P1 ;  /* 0x00000009b200780c */ /* 0x000fc40000f21670 */
[C---:B------:R-:W-:Y:S02]  /*65e0*/  ISETP.LT.OR P3, PT, R178.reuse, 0x2, P3 ;  /* 0x00000002b200780c */ /* 0x040fe40001f61670 */
[----:B------:R-:W-:Y:S02]  /*65f0*/  ISETP.LT.OR P2, PT, R178, 0xa, P2 ;  /* 0x0000000ab200780c */ /* 0x000fe40001741670 */
[----:B------:R-:W-:Y:S02]  /*6600*/  FSEL R189, R189, -INF , !P1 ;  /* 0xff800000bdbd7808 */ /* 0x000fe40004800000 */
[----:B------:R-:W-:Y:S02]  /*6610*/  FSEL R188, R188, -INF , !P3 ;  /* 0xff800000bcbc7808 */ /* 0x000fe40005800000 */
[----:B------:R-:W-:Y:S02]  /*6620*/  ISETP.GT.AND P1, PT, R179, 0x11, P0 ;  /* 0x00000011b300780c */ /* 0x000fe40000724270 */
[----:B------:R-:W-:-:S02]  /*6630*/  FSEL R184, R184, -INF , !P2 ;  /* 0xff800000b8b87808 */ /* 0x000fc40005000000 */
[C---:B------:R-:W-:Y:S02]  /*6640*/  ISETP.GT.AND P3, PT, R179.reuse, 0x10, P0 ;  /* 0x00000010b300780c */ /* 0x040fe40000764270 */
[----:B------:R-:W-:Y:S02]  /*6650*/  ISETP.GT.AND P2, PT, R179, 0x18, P0 ;  /* 0x00000018b300780c */ /* 0x000fe40000744270 */
[C---:B------:R-:W-:Y:S02]  /*6660*/  ISETP.LT.OR P1, PT, R178.reuse, 0x12, P1 ;  /* 0x00000012b200780c */ /* 0x040fe40000f21670 */
[C---:B------:R-:W-:Y:S02]  /*6670*/  ISETP.LT.OR P3, PT, R178.reuse, 0x11, P3 ;  /* 0x00000011b200780c */ /* 0x040fe40001f61670 */
[----:B------:R-:W-:Y:S02]  /*6680*/  ISETP.LT.OR P2, PT, R178, 0x19, P2 ;  /* 0x00000019b200780c */ /* 0x000fe40001741670 */
[----:B------:R-:W-:-:S02]  /*6690*/  FSEL R186, R186, -INF , !P1 ;  /* 0xff800000baba7808 */ /* 0x000fc40004800000 */
[----:B------:R-:W-:Y:S02]  /*66a0*/  FSEL R185, R185, -INF , !P3 ;  /* 0xff800000b9b97808 */ /* 0x000fe40005800000 */
[----:B------:R-:W-:Y:S02]  /*66b0*/  ISETP.GT.AND P1, PT, R179, 0x20, P0 ;  /* 0x00000020b300780c */ /* 0x000fe40000724270 */
[----:B------:R-:W-:Y:S02]  /*66c0*/  FSEL R187, R187, -INF , !P2 ;  /* 0xff800000bbbb7808 */ /* 0x000fe40005000000 */
[C---:B------:R-:W-:Y:S02]  /*66d0*/  ISETP.GT.AND P3, PT, R179.reuse, 0x19, P0 ;  /* 0x00000019b300780c */ /* 0x040fe40000764270 */
[----:B------:R-:W-:Y:S02]  /*66e0*/  ISETP.GT.AND P2, PT, R179, 0x21, P0 ;  /* 0x00000021b300780c */ /* 0x000fe40000744270 */
        /* <DEDUP_REMOVED lines=14> */
[----:B------:R-:W-:Y:S02]  /*67d0*/  FSEL R170, R171, -INF , !P2 ;  /* 0xff800000abaa7808 */ /* 0x000fe40005000000 */
[C---:B------:R-:W-:Y:S02]  /*67e0*/  ISETP.GT.AND P3, PT, R179.reuse, 0x31, P0 ;  /* 0x00000031b300780c */ /* 0x040fe40000764270 */
[C---:B------:R-:W-:Y:S02]  /*67f0*/  ISETP.GT.AND P1, PT, R179.reuse, 0x38, P0 ;  /* 0x00000038b300780c */ /* 0x040fe40000724270 */
[----:B------:R-:W-:Y:S01]  /*6800*/  ISETP.GT.AND P2, PT, R179, 0x39, P0 ;  /* 0x00000039b300780c */ /* 0x000fe20000744270 */
[----:B0-----:R-:W-:Y:S01]  /*6810*/  IMAD.IADD R179, R192, 0x1, R152 ;  /* 0x00000001c0b37824 */ /* 0x001fe200078e0298 */
[----:B------:R-:W-:-:S02]  /*6820*/  ISETP.LT.OR P3, PT, R178, 0x32, P3 ;  /* 0x00000032b200780c */ /* 0x000fc40001f61670 */
[C---:B------:R-:W-:Y:S02]  /*6830*/  ISETP.LT.OR P1, PT, R178.reuse, 0x39, P1 ;  /* 0x00000039b200780c */ /* 0x040fe40000f21670 */
[----:B------:R-:W-:Y:S01]  /*6840*/  ISETP.LT.OR P2, PT, R178, 0x3a, P2 ;  /* 0x0000003ab200780c */ /* 0x000fe20001741670 */
[----:B------:R-:W-:Y:S01]  /*6850*/  IMAD.IADD R178, R183, 0x1, R152 ;  /* 0x00000001b7b27824 */ /* 0x000fe200078e0298 */
[----:B------:R-:W-:Y:S02]  /*6860*/  FSEL R176, R176, -INF , !P3 ;  /* 0xff800000b0b07808 */ /* 0x000fe40005800000 */
        /* <DEDUP_REMOVED lines=14> */
[----:B------:R-:W0:Y:S02]  /*6950*/  @P1 LDC.64 R168, c[0x0][0x9e8] ;  /* 0x00027a00ffa81b82 */ /* 0x000e240000000a00 */
[----:B0-----:R-:W-:-:S05]  /*6960*/  @P1 IMAD.HI.U32 R168, R181, R168, RZ ;  /* 0x000000a8b5a81227 */ /* 0x001fca00078e00ff */
[----:B------:R-:W-:-:S04]  /*6970*/  @P1 SHF.R.U32.HI R181, RZ, R169, R168 ;  /* 0x000000a9ffb51219 */ /* 0x000fc800000116a8 */
[----:B------:R-:W-:Y:S01]  /*6980*/  LOP3.LUT R181, RZ, R181, RZ, 0x33, !PT ;  /* 0x000000b5ffb57212 */ /* 0x000fe200078e33ff */
[----:B------:R-:W-:Y:S06]  /*6990*/  BRA `(.L_x_1007) ;  /* 0x0000000000187947 */ /* 0x000fec0003800000 */
.L_x_1006:
[----:B------:R-:W-:Y:S02]  /*69a0*/  ULDC UR5, c[0x0][0x9e4] ;  /* 0x0002790000057ab9 */ /* 0x000fe40000000800 */
[----:B------:R-:W-:-:S05]  /*69b0*/  IMAD.U32 R183, RZ, RZ, UR5 ;  /* 0x00000005ffb77e24 */ /* 0x000fca000f8e00ff */
[----:B------:R-:W-:-:S13]  /*69c0*/  ISETP.NE.AND P1, PT, R183, 0x1, PT ;  /* 0x00000001b700780c */ /* 0x000fda0003f25270 */
[----:B------:R-:W0:Y:S02]  /*69d0*/  @P1 LDC.64 R168, c[0x0][0x9e8] ;  /* 0x00027a00ffa81b82 */ /* 0x000e240000000a00 */
[----:B0-----:R-:W-:-:S05]  /*69e0*/  @P1 IMAD.HI.U32 R168, R181, R168, RZ ;  /* 0x000000a8b5a81227 */ /* 0x001fca00078e00ff */
[----:B------:R-:W-:-:S07]  /*69f0*/  @P1 SHF.R.U32.HI R181, RZ, R169, R168 ;  /* 0x000000a9ffb51219 */ /* 0x000fce00000116a8 */
.L_x_1007:
[----:B------:R-:W-:Y:S05]  /*6a00*/  BSYNC B0 ;  /* 0x0000000000007941 */ /* 0x000fea0003800000 */
.L_x_1005:
[----:B------:R-:W-:-:S04]  /*6a10*/  IMAD R152, R181, R183, -UR15 ;  /* 0x8000000fb5987e24 */ /* 0x000fc8000f8e02b7 */
[----:B------:R-:W-:-:S05]  /*6a20*/  IMAD R152, R5, -0x2, R152 ;  /* 0xfffffffe05987824 */ /* 0x000fca00078e0298 */
[----:B------:R-:W-:Y:S02]  /*6a30*/  VIADDMNMX R178, R152, R183, R178, PT ;  /* 0x000000b798b27246 */ /* 0x000fe400038001b2 */
[----:B------:R-:W-:-:S07]  /*6a40*/  VIMNMX R179, R179, R152, !PT ;  /* 0x00000098b3b37248 */ /* 0x000fce0007fe0100 */
.L_x_1004:
[----:B------:R-:W-:Y:S01]  /*6a50*/  FMNMX.FTZ R169, R177, R4, !PT ;  /* 0x00000004b1a97209 */ /* 0x000fe20007810000 */
[----:B------:R-:W-:Y:S01]  /*6a60*/  ULDC UR5, c[0x0][0x988] ;  /* 0x0002620000057ab9 */ /* 0x000fe20000000800 */
[----:B------:R-:W-:Y:S01]  /*6a70*/  ISETP.GT.AND P1, PT, R179, 0x1, P0 ;  /* 0x00000001b300780c */ /* 0x000fe20000724270 */
[----:B------:R-:W-:Y:S01]  /*6a80*/  UMOV UR60, UR4 ;  /* 0x00000004003c7c82 */ /* 0x000fe20008000000 */
[----:B------:R-:W-:Y:S02]  /*6a90*/  FMNMX.FTZ R152, R188, R169, !PT ;  /* 0x000000a9bc987209 */ /* 0x000fe40007810000 */
[----:B------:R-:W-:Y:S02]  /*6aa0*/  ISETP.LT.OR P1, PT, R178, 0x2, P1 ;  /* 0x00000002b200780c */ /* 0x000fe40000f21670 */
[----:B------:R-:W-:Y:S02]  /*6ab0*/  FMNMX.FTZ R169, R189, R152, !PT ;  /* 0x00000098bda97209 */ /* 0x000fe40007810000 */
[----:B------:R-:W-:-:S02]  /*6ac0*/  FSEL R2, R2, -INF , !P1 ;  /* 0xff80000002027808 */ /* 0x000fc40004800000 */
[----:B------:R-:W-:Y:S02]  /*6ad0*/  FMNMX.FTZ R152, R184, R169, !PT ;  /* 0x000000a9b8987209 */ /* 0x000fe40007810000 */
[----:B------:R-:W-:Y:S02]  /*6ae0*/  ISETP.GT.AND P1, PT, R179, RZ, P0 ;  /* 0x000000ffb300720c */ /* 0x000fe40000724270 */
[----:B------:R-:W-:Y:S02]  /*6af0*/  FMNMX.FTZ R169, R185, R152, !PT ;  /* 0x00000098b9a97209 */ /* 0x000fe40007810000 */
[----:B------:R-:W-:Y:S02]  /*6b00*/  ISETP.LT.OR P1, PT, R178, 0x1, P1 ;  /* 0x00000001b200780c */ /* 0x000fe40000f21670 */
[----:B------:R-:W-:Y:S02]  /*6b10*/  FMNMX.FTZ R152, R186, R169, !PT ;  /* 0x000000a9ba987209 */ /* 0x000fe40007810000 */
[----:B------:R-:W-:-:S02]  /*6b20*/  ISETP.GT.AND P2, PT, R179, 0x8, P0 ;  /* 0x00000008b300780c */ /* 0x000fc40000744270 */
[----:B------:R-:W-:Y:S02]  /*6b30*/  FMNMX.FTZ R169, R187, R152, !PT ;  /* 0x00000098bba97209 */ /* 0x000fe40007810000 */
[----:B------:R-:W-:Y:S02]  /*6b40*/  ISETP.GT.AND P3, PT, R179, 0x9, P0 ;  /* 0x00000009b300780c */ /* 0x000fe40000764270 */
[----:B------:R-:W-:Y:S02]  /*6b50*/  FMNMX.FTZ R169, R174, R169, !PT ;  /* 0x000000a9aea97209 */ /* 0x000fe40007810000 */
[----:B------:R-:W-:Y:S02]  /*6b60*/  ISETP.LT.OR P2, PT, R178, 0x9, P2 ;  /* 0x00000009b200780c */ /* 0x000fe40001741670 */
[----:B------:R-:W-:Y:S02]  /*6b70*/  FMNMX.FTZ R152, R190, R169, !PT ;  /* 0x000000a9be987209 */ /* 0x000fe40007810000 */
[----:B------:R-:W-:-:S02]  /*6b80*/  ISETP.LT.OR P3, PT, R178, 0xa, P3 ;  /* 0x0000000ab200780c */ /* 0x000fc40001f61670 */
[----:B------:R-:W-:Y:S02]  /*6b90*/  FMNMX.FTZ R169, R173, R152, !PT ;  /* 0x00000098ada97209 */ /* 0x000fe40007810000 */
[----:B------:R-:W-:Y:S02]  /*6ba0*/  FSEL R153, R153, -INF , !P2 ;  /* 0xff80000099997808 */ /* 0x000fe40005000000 */
[----:B------:R-:W-:Y:S02]  /*6bb0*/  FMNMX.FTZ R152, R172, R169, !PT ;  /* 0x000000a9ac987209 */ /* 0x000fe40007810000 */
[----:B------:R-:W-:Y:S02]  /*6bc0*/  FSEL R154, R154, -INF , !P3 ;  /* 0xff8000009a9a7808 */ /* 0x000fe40005800000 */
[----:B------:R-:W-:Y:S02]  /*6bd0*/  FMNMX.FTZ R169, R165, R152, !PT ;  /* 0x00000098a5a97209 */ /* 0x000fe40007810000 */
[----:B------:R-:W-:-:S02]  /*6be0*/  ISETP.GT.AND P2, PT, R179, 0x10, P0 ;  /* 0x00000010b300780c */ /* 0x000fc40000744270 */
[----:B------:R-:W-:Y:S02]  /*6bf0*/  FMNMX.FTZ R169, R170, R169, !PT ;  /* 0x000000a9aaa97209 */ /* 0x000fe40007810000 */
[----:B------:R-:W-:Y:S02]  /*6c00*/  ISETP.GT.AND P3, PT, R179, 0x11, P0 ;  /* 0x00000011b300780c */ /* 0x000fe40000764270 */
[----:B------:R-:W-:Y:S02]  /*6c10*/  FMNMX.FTZ R152, R176, R169, !PT ;  /* 0x000000a9b0987209 */ /* 0x000fe40007810000 */
[C---:B------:R-:W-:Y:S02]  /*6c20*/  ISETP.LT.OR P2, PT, R178.reuse, 0x11, P2 ;  /* 0x00000011b200780c */ /* 0x040fe40001741670 */
[----:B------:R-:W-:Y:S02]  /*6c30*/  FMNMX.FTZ R152, R175, R152, !PT ;  /* 0x00000098af987209 */ /* 0x000fe40007810000 */
[----:B------:R-:W-:-:S02]  /*6c40*/  ISETP.LT.OR P3, PT, R178, 0x12, P3 ;  /* 0x00000012b200780c */ /* 0x000fc40001f61670 */
[----:B------:R-:W-:Y:S02]  /*6c50*/  FMNMX.FTZ R168, R171, R152, !PT ;  /* 0x00000098aba87209 */ /* 0x000fe40007810000 */
[----:B------:R-:W-:Y:S02]  /*6c60*/  FSEL R155, R155, -INF , !P2 ;  /* 0xff8000009b9b7808 */ /* 0x000fe40005000000 */
[----:B------:R-:W-:Y:S01]  /*6c70*/  FSEL R156, R156, -INF , !P3 ;  /* 0xff8000009c9c7808 */ /* 0x000fe20005800000 */
[----:B------:R-:W0:Y:S01]  /*6c80*/  SHFL.BFLY PT, R169, R168, 0x2, 0x1f ;  /* 0x0c401f00a8a97f89 */ /* 0x000e2200000e0000 */
[C---:B------:R-:W-:Y:S02]  /*6c90*/  ISETP.GT.AND P3, PT, R179.reuse, 0x20, P0 ;  /* 0x00000020b300780c */ /* 0x040fe40000764270 */
[----:B------:R-:W-:Y:S02]  /*6ca0*/  ISETP.GT.AND P2, PT, R179, 0x19, P0 ;  /* 0x00000019b300780c */ /* 0x000fe40000744270 */
[----:B------:R-:W-:-:S02]  /*6cb0*/  ISETP.LT.OR P3, PT, R178, 0x21, P3 ;  /* 0x00000021b200780c */ /* 0x000fc40001f61670 */
[----:B------:R-:W-:Y:S02]  /*6cc0*/  ISETP.LT.OR P2, PT, R178, 0x1a, P2 ;  /* 0x0000001ab200780c */ /* 0x000fe40001741670 */
[----:B------:R-:W-:Y:S02]  /*6cd0*/  FSEL R159, R159, -INF , !P3 ;  /* 0xff8000009f9f7808 */ /* 0x000fe40005800000 */
[----:B------:R-:W-:Y:S02]  /*6ce0*/  FSEL R158, R158, -INF , !P2 ;  /* 0xff8000009e9e7808 */ /* 0x000fe40005000000 */
[----:B------:R-:W-:-:S04]  /*6cf0*/  ISETP.GT.AND P2, PT, R179, 0x28, P0 ;  /* 0x00000028b300780c */ /* 0x000fc80000744270 */
[----:B------:R-:W-:-:S04]  /*6d00*/  ISETP.LT.OR P2, PT, R178, 0x29, P2 ;  /* 0x00000029b200780c */ /* 0x000fc80001741670 */
[----:B------:R-:W-:Y:S02]  /*6d10*/  FSEL R161, R161, -INF , !P2 ;  /* 0xff800000a1a17808 */ /* 0x000fe40005000000 */
[C---:B------:R-:W-:Y:S02]  /*6d20*/  ISETP.GT.AND P2, PT, R179.reuse, 0x30, P0 ;  /* 0x00000030b300780c */ /* 0x040fe40000744270 */
[----:B0-----:R-:W-:Y:S02]  /*6d30*/  FMNMX.FTZ R169, R168, R169, !PT ;  /* 0x000000a9a8a97209 */ /* 0x001fe40007810000 */
[----:B------:R-:W-:Y:S02]  /*6d40*/  FSEL R168, R0, -INF , !P1 ;  /* 0xff80000000a87808 */ /* 0x000fe40004800000 */
[----:B------:R-:W-:Y:S01]  /*6d50*/  ISETP.GT.AND P1, PT, R179, 0x18, P0 ;  /* 0x00000018b300780c */ /* 0x000fe20000724270 */
[----:B------:R-:W0:Y:S01]  /*6d60*/  SHFL.BFLY PT, R152, R169, 0x1, 0x1f ;  /* 0x0c201f00a9987f89 */ /* 0x000e2200000e0000 */
[----:B------:R-:W-:-:S02]  /*6d70*/  ISETP.LT.OR P2, PT, R178, 0x31, P2 ;  /* 0x00000031b200780c */ /* 0x000fc40001741670 */
[C---:B------:R-:W-:Y:S02]  /*6d80*/  ISETP.LT.OR P1, PT, R178.reuse, 0x19, P1 ;  /* 0x00000019b200780c */ /* 0x040fe40000f21670 */
[----:B------:R-:W-:Y:S02]  /*6d90*/  FSEL R163, R163, -INF , !P2 ;  /* 0xff800000a3a37808 */ /* 0x000fe40005000000 */
[----:B------:R-:W-:Y:S02]  /*6da0*/  FSEL R157, R157, -INF , !P1 ;  /* 0xff8000009d9d7808 */ /* 0x000fe40004800000 */
[C---:B------:R-:W-:Y:S02]  /*6db0*/  ISETP.GT.AND P1, PT, R179.reuse, 0x21, P0 ;  /* 0x00000021b300780c */ /* 0x040fe40000724270 */
[----:B------:R-:W-:Y:S02]  /*6dc0*/  ISETP.GT.AND P2, PT, R179, 0x38, P0 ;  /* 0x00000038b300780c */ /* 0x000fe40000744270 */
[----:B------:R-:W-:-:S02]  /*6dd0*/  ISETP.LT.OR P1, PT, R178, 0x22, P1 ;  /* 0x00000022b200780c */ /* 0x000fc40000f21670 */
[----:B------:R-:W-:Y:S02]  /*6de0*/  ISETP.LT.OR P2, PT, R178, 0x39, P2 ;  /* 0x00000039b200780c */ /* 0x000fe40001741670 */
[----:B------:R-:W-:Y:S02]  /*6df0*/  FSEL R160, R160, -INF , !P1 ;  /* 0xff800000a0a07808 */ /* 0x000fe40004800000 */
[----:B------:R-:W-:Y:S02]  /*6e00*/  ISETP.GT.AND P1, PT, R179, 0x29, P0 ;  /* 0x00000029b300780c */ /* 0x000fe40000724270 */
[----:B------:R-:W-:Y:S02]  /*6e10*/  FSEL R166, R166, -INF , !P2 ;  /* 0xff800000a6a67808 */ /* 0x000fe40005000000 */
[----:B------:R-:W-:Y:S02]  /*6e20*/  ISETP.LT.OR P1, PT, R178, 0x2a, P1 ;  /* 0x0000002ab200780c */ /* 0x000fe40000f21670 */
[----:B0-----:R-:W-:-:S02]  /*6e30*/  FMNMX.FTZ R152, R169, R152, !PT ;  /* 0x00000098a9987209 */ /* 0x001fc40007810000 */
[----:B------:R-:W-:Y:S02]  /*6e40*/  FMNMX.FTZ R169, R168, R3, !PT ;  /* 0x00000003a8a97209 */ /* 0x000fe40007810000 */
[----:B------:R-:W-:Y:S02]  /*6e50*/  FSETP.NEU.FTZ.AND P3, PT, R152, -INF , PT ;  /* 0xff8000009800780b */ /* 0x000fe40003f7d000 */
[----:B------:R-:W-:Y:S02]  /*6e60*/  FMNMX.FTZ R0, R2, R169, !PT ;  /* 0x000000a902007209 */ /* 0x000fe40007810000 */
[----:B------:R-:W-:Y:S02]  /*6e70*/  FSEL R162, R162, -INF , !P1 ;  /* 0xff800000a2a27808 */ /* 0x000fe40004800000 */
[----:B------:R-:W-:Y:S02]  /*6e80*/  FMNMX.FTZ R169, R153, R0, !PT ;  /* 0x0000000099a97209 */ /* 0x000fe40007810000 */
[----:B------:R-:W-:-:S02]  /*6e90*/  ISETP.GT.AND P1, PT, R179, 0x31, P0 ;  /* 0x00000031b300780c */ /* 0x000fc40000724270 */
[----:B------:R-:W-:Y:S02]  /*6ea0*/  FMNMX.FTZ R0, R154, R169, !PT ;  /* 0x000000a99a007209 */ /* 0x000fe40007810000 */
[----:B------:R-:W-:Y:S02]  /*6eb0*/  ISETP.LT.OR P1, PT, R178, 0x32, P1 ;  /* 0x00000032b200780c */ /* 0x000fe40000f21670 */
[----:B------:R-:W-:Y:S01]  /*6ec0*/  FMNMX.FTZ R169, R155, R0, !PT ;  /* 0x000000009ba97209 */ /* 0x000fe20007810000 */
[----:B------:R-:W-:Y:S01]  /*6ed0*/  FMUL.FTZ R0, R152, UR5 ;  /* 0x0000000598007c20 */ /* 0x000fe20008410000 */
[----:B------:R-:W-:Y:S02]  /*6ee0*/  ISETP.GT.AND P0, PT, R179, 0x39, P0 ;  /* 0x00000039b300780c */ /* 0x000fe40000704270 */
[----:B------:R-:W-:Y:S02]  /*6ef0*/  FMNMX.FTZ R180, R156, R169, !PT ;  /* 0x000000a99cb47209 */ /* 0x000fe40007810000 */
[----:B------:R-:W-:-:S02]  /*6f00*/  FSEL R0, R0, RZ, P3 ;  /* 0x000000ff00007208 */ /* 0x000fc40001800000 */
[----:B------:R-:W-:Y:S02]  /*6f10*/  FMNMX.FTZ R169, R157, R180, !PT ;  /* 0x000000b49da97209 */ /* 0x000fe40007810000 */
[----:B------:R-:W-:Y:S01]  /*6f20*/  FSEL R164, R164, -INF , !P1 ;  /* 0xff800000a4a47808 */ /* 0x000fe20004800000 */
[--C-:B------:R-:W-:Y:S01]  /*6f30*/  FFMA.FTZ R181, R177, UR5, -R0.reuse ;  /* 0x00000005b1b57c23 */ /* 0x100fe20008010800 */
[----:B------:R-:W-:Y:S01]  /*6f40*/  FMNMX.FTZ R180, R158, R169, !PT ;  /* 0x000000a99eb47209 */ /* 0x000fe20007810000 */
[--C-:B------:R-:W-:Y:S01]  /*6f50*/  FFMA.FTZ R194, R187, UR5, -R0.reuse ;  /* 0x00000005bbc27c23 */ /* 0x100fe20008010800 */
[----:B------:R-:W-:Y:S01]  /*6f60*/  ISETP.LT.OR P0, PT, R178, 0x3a, P0 ;  /* 0x0000003ab200780c */ /* 0x000fe20000701670 */
[----:B------:R0:W-:Y:S01]  /*6f70*/  MUFU.EX2 R169, R181 ;  /* 0x000000b500a97308 */ /* 0x0001e20000000800 */
[----:B------:R-:W-:Y:S01]  /*6f80*/  FMNMX.FTZ R177, R159, R180, !PT ;  /* 0x000000b49fb17209 */ /* 0x000fe20007810000 */
[--C-:B------:R-:W-:Y:S01]  /*6f90*/  FFMA.FTZ R184, R184, UR5, -R0.reuse ;  /* 0x00000005b8b87c23 */ /* 0x100fe20008010800 */
[--C-:B------:R-:W-:Y:S01]  /*6fa0*/  FFMA.FTZ R196, R188, UR5, -R0.reuse ;  /* 0x00000005bcc47c23 */ /* 0x100fe20008010800 */
[--C-:B------:R-:W-:Y:S01]  /*6fb0*/  FFMA.FTZ R192, R185, UR5, -R0.reuse ;  /* 0x00000005b9c07c23 */ /* 0x100fe20008010800 */
[----:B------:R-:W-:Y:S01]  /*6fc0*/  FMNMX.FTZ R180, R160, R177, !PT ;  /* 0x000000b1a0b47209 */ /* 0x000fe20007810000 */
[--C-:B------:R-:W-:Y:S01]  /*6fd0*/  FFMA.FTZ R188, R190, UR5, -R0.reuse ;  /* 0x00000005bebc7c23 */ /* 0x100fe20008010800 */
[--C-:B------:R-:W-:Y:S01]  /*6fe0*/  FFMA.FTZ R198, R189, UR5, -R0.reuse ;  /* 0x00000005bdc67c23 */ /* 0x100fe20008010800 */
[--C-:B------:R-:W-:Y:S01]  /*6ff0*/  FFMA.FTZ R173, R173, UR5, -R0.reuse ;  /* 0x00000005adad7c23 */ /* 0x100fe20008010800 */
[----:B------:R-:W-:Y:S01]  /*7000*/  FMNMX.FTZ R177, R161, R180, !PT ;  /* 0x000000b4a1b17209 */ /* 0x000fe20007810000 */
[--C-:B0-----:R-:W-:Y:S01]  /*7010*/  FFMA.FTZ R181, R174, UR5, -R0.reuse ;  /* 0x00000005aeb57c23 */ /* 0x101fe20008010800 */
[--C-:B------:R-:W-:Y:S01]  /*7020*/  FFMA.FTZ R190, R172, UR5, -R0.reuse ;  /* 0x00000005acbe7c23 */ /* 0x100fe20008010800 */
[--C-:B------:R-:W-:Y:S01]  /*7030*/  FFMA.FTZ R185, R176, UR5, -R0.reuse ;  /* 0x00000005b0b97c23 */ /* 0x100fe20008010800 */
[----:B------:R-:W-:Y:S01]  /*7040*/  FMNMX.FTZ R180, R162, R177, !PT ;  /* 0x000000b1a2b47209 */ /* 0x000fe20007810000 */
[----:B------:R-:W-:Y:S01]  /*7050*/  FFMA.FTZ R171, R171, UR5, -R0 ;  /* 0x00000005abab7c23 */ /* 0x000fe20008010800 */
[----:B------:R-:W-:Y:S02]  /*7060*/  MUFU.EX2 R196, R196 ;  /* 0x000000c400c47308 */ /* 0x000fe40000000800 */
[----:B------:R-:W-:-:S04]  /*7070*/  FMNMX.FTZ R177, R163, R180, !PT ;  /* 0x000000b4a3b17209 */ /* 0x000fc80007810000 */
[----:B------:R-:W-:Y:S02]  /*7080*/  FMNMX.FTZ R179, R164, R177, !PT ;  /* 0x000000b1a4b37209 */ /* 0x000fe40007810000 */
[----:B------:R-:W-:Y:S01]  /*7090*/  FSEL R177, R167, -INF , !P0 ;  /* 0xff800000a7b17808 */ /* 0x000fe20004000000 */
[----:B------:R-:W-:Y:S01]  /*70a0*/  MUFU.EX2 R198, R198 ;  /* 0x000000c600c67308 */ /* 0x000fe20000000800 */
[----:B------:R-:W-:Y:S01]  /*70b0*/  FMNMX.FTZ R178, R166, R179, !PT ;  /* 0x000000b3a6b27209 */ /* 0x000fe20007810000 */
[--C-:B------:R-:W-:Y:S01]  /*70c0*/  FFMA.FTZ R179, R186, UR5, -R0.reuse ;  /* 0x00000005bab37c23 */ /* 0x100fe20008010800 */
[----:B------:R-:W-:Y:S01]  /*70d0*/  FFMA.FTZ R186, R175, UR5, -R0 ;  /* 0x00000005afba7c23 */ /* 0x000fe20008010800 */
[----:B------:R-:W-:Y:S02]  /*70e0*/  FSEL R175, R152, RZ, P3 ;  /* 0x000000ff98af7208 */ /* 0x000fe40001800000 */
[----:B------:R-:W-:Y:S02]  /*70f0*/  FMNMX.FTZ R178, R177, R178, !PT ;  /* 0x000000b2b1b27209 */ /* 0x000fe40007810000 */
[----:B------:R0:W-:Y:S01]  /*7100*/  MUFU.EX2 R167, R184 ;  /* 0x000000b800a77308 */ /* 0x0001e20000000800 */
[----:B------:R-:W-:-:S02]  /*7110*/  FADD.FTZ R175, -R175, R4 ;  /* 0x00000004afaf7221 */ /* 0x000fc40000010100 */
[----:B------:R-:W1:Y:S05]  /*7120*/  SHFL.BFLY PT, R183, R178, 0x2, 0x1f ;  /* 0x0c401f00b2b77f89 */ /* 0x000e6a00000e0000 */
[----:B------:R-:W-:Y:S01]  /*7130*/  MUFU.EX2 R192, R192 ;  /* 0x000000c000c07308 */ /* 0x000fe20000000800 */
[----:B0-----:R-:W-:-:S07]  /*7140*/  FFMA.FTZ R184, R170, UR5, -R0 ;  /* 0x00000005aab87c23 */ /* 0x001fce0008010800 */
[----:B------:R-:W-:Y:S08]  /*7150*/  MUFU.EX2 R179, R179 ;  /* 0x000000b300b37308 */ /* 0x000ff00000000800 */
[----:B------:R-:W-:Y:S01]  /*7160*/  MUFU.EX2 R194, R194 ;  /* 0x000000c200c27308 */ /* 0x000fe20000000800 */
[----:B-1----:R-:W-:Y:S01]  /*7170*/  FMNMX.FTZ R174, R178, R183, !PT ;  /* 0x000000b7b2ae7209 */ /* 0x002fe20007810000 */
[----:B------:R-:W-:Y:S01]  /*7180*/  FFMA.FTZ R183, R165, UR5, -R0 ;  /* 0x00000005a5b77c23 */ /* 0x000fe20008010800 */
[----:B------:R-:W-:-:S03]  /*7190*/  FMUL.FTZ R0, R175, UR5 ;  /* 0x00000005af007c20 */ /* 0x000fc60008410000 */
[----:B------:R-:W0:Y:S02]  /*71a0*/  SHFL.BFLY PT, R187, R174, 0x1, 0x1f ;  /* 0x0c201f00aebb7f89 */ /* 0x000e2400000e0000 */
[----:B------:R-:W-:Y:S08]  /*71b0*/  MUFU.EX2 R181, R181 ;  /* 0x000000b500b57308 */ /* 0x000ff00000000800 */
[----:B------:R-:W1:Y:S08]  /*71c0*/  MUFU.EX2 R0, R0 ;  /* 0x0000000000007308 */ /* 0x000e700000000800 */
[----:B------:R-:W-:Y:S01]  /*71d0*/  MUFU.EX2 R188, R188 ;  /* 0x000000bc00bc7308 */ /* 0x000fe20000000800 */
[----:B0-----:R-:W-:-:S07]  /*71e0*/  FMNMX.FTZ R165, R174, R187, !PT ;  /* 0x000000bbaea57209 */ /* 0x001fce0007810000 */
[----:B------:R-:W-:Y:S01]  /*71f0*/  MUFU.EX2 R173, R173 ;  /* 0x000000ad00ad7308 */ /* 0x000fe20000000800 */
[C---:B------:R-:W-:Y:S01]  /*7200*/  FSETP.NEU.FTZ.AND P0, PT, R165.reuse, -INF , PT ;  /* 0xff800000a500780b */ /* 0x040fe20003f1d000 */
[----:B------:R-:W-:-:S06]  /*7210*/  FMUL.FTZ R4, R165, UR5 ;  /* 0x00000005a5047c20 */ /* 0x000fcc0008410000 */
[----:B------:R-:W-:Y:S01]  /*7220*/  MUFU.EX2 R190, R190 ;  /* 0x000000be00be7308 */ /* 0x000fe20000000800 */
[----:B------:R-:W-:-:S05]  /*7230*/  FSEL R175, R4, RZ, P0 ;  /* 0x000000ff04af7208 */ /* 0x000fca0000000000 */
[--C-:B------:R-:W-:Y:S01]  /*7240*/  FFMA.FTZ R4, R2, UR5, -R175.reuse ;  /* 0x0000000502047c23 */ /* 0x100fe200080108af */
[----:B------:R-:W-:Y:S01]  /*7250*/  FSEL R2, R165, RZ, P0 ;  /* 0x000000ffa5027208 */ /* 0x000fe20000000000 */
[--C-:B------:R-:W-:Y:S01]  /*7260*/  FFMA.FTZ R197, R168, UR5, -R175.reuse ;  /* 0x00000005a8c57c23 */ /* 0x100fe200080108af */
[--C-:B------:R-:W-:Y:S01]  /*7270*/  FFMA.FTZ R199, R153, UR5, -R175.reuse ;  /* 0x0000000599c77c23 */ /* 0x100fe200080108af */
[--C-:B------:R-:W-:Y:S01]  /*7280*/  FFMA.FTZ R154, R154, UR5, -R175.reuse ;  /* 0x000000059a9a7c23 */ /* 0x100fe200080108af */
[----:B------:R-:W-:Y:S01]  /*7290*/  FFMA.FTZ R193, R155, UR5, -R175 ;  /* 0x000000059bc17c23 */ /* 0x000fe200080108af */
[----:B------:R-:W-:Y:S01]  /*72a0*/  FADD.FTZ R2, -R2, R3 ;  /* 0x0000000302027221 */ /* 0x000fe20000010100 */
[----:B------:R-:W-:Y:S01]  /*72b0*/  MUFU.EX2 R4, R4 ;  /* 0x0000000400047308 */ /* 0x000fe20000000800 */
[----:B-1----:R-:W-:Y:S01]  /*72c0*/  FFMA.FTZ R3, R0, R18, R169 ;  /* 0x0000001200037223 */ /* 0x002fe200000100a9 */
[--C-:B------:R-:W-:Y:S01]  /*72d0*/  FFMA.FTZ R156, R156, UR5, -R175.reuse ;  /* 0x000000059c9c7c23 */ /* 0x100fe200080108af */
[----:B------:R-:W-:Y:S01]  /*72e0*/  FMUL.FTZ R2, R2, UR5 ;  /* 0x0000000502027c20 */ /* 0x000fe20008410000 */
[----:B------:R-:W-:Y:S01]  /*72f0*/  FFMA.FTZ R195, R157, UR5, -R175 ;  /* 0x000000059dc37c23 */ /* 0x000fe200080108af */
[----:B------:R-:W-:Y:S01]  /*7300*/  FADD.FTZ R3, R196, R3 ;  /* 0x00000003c4037221 */ /* 0x000fe20000010000 */
[--C-:B------:R-:W-:Y:S01]  /*7310*/  FFMA.FTZ R158, R158, UR5, -R175.reuse ;  /* 0x000000059e9e7c23 */ /* 0x100fe200080108af */
[----:B------:R-:W-:Y:S01]  /*7320*/  FFMA.FTZ R189, R159, UR5, -R175 ;  /* 0x000000059fbd7c23 */ /* 0x000fe200080108af */
[----:B------:R-:W-:Y:S01]  /*7330*/  MUFU.EX2 R197, R197 ;  /* 0x000000c500c57308 */ /* 0x000fe20000000800 */
[----:B------:R-:W-:Y:S01]  /*7340*/  FADD.FTZ R18, R198, R3 ;  /* 0x00000003c6127221 */ /* 0x000fe20000010000 */
[--C-:B------:R-:W-:Y:S01]  /*7350*/  FFMA.FTZ R160, R160, UR5, -R175.reuse ;  /* 0x00000005a0a07c23 */ /* 0x100fe200080108af */
[--C-:B------:R-:W-:Y:S01]  /*7360*/  FFMA.FTZ R161, R161, UR5, -R175.reuse ;  /* 0x00000005a1a17c23 */ /* 0x100fe200080108af */
[--C-:B------:R-:W-:Y:S01]  /*7370*/  FFMA.FTZ R162, R162, UR5, -R175.reuse ;  /* 0x00000005a2a27c23 */ /* 0x100fe200080108af */
[----:B------:R-:W-:Y:S01]  /*7380*/  FADD.FTZ R3, R167, R18 ;  /* 0x00000012a7037221 */ /* 0x000fe20000010000 */
[--C-:B------:R-:W-:Y:S01]  /*7390*/  FFMA.FTZ R163, R163, UR5, -R175.reuse ;  /* 0x00000005a3a37c23 */ /* 0x100fe200080108af */
[----:B------:R-:W-:Y:S01]  /*73a0*/  FFMA.FTZ R164, R164, UR5, -R175 ;  /* 0x00000005a4a47c23 */ /* 0x000fe200080108af */
[----:B------:R-:W0:Y:S01]  /*73b0*/  MUFU.EX2 R2, R2 ;  /* 0x0000000200027308 */ /* 0x000e220000000800 */
[----:B------:R-:W-:Y:S01]  /*73c0*/  FADD.FTZ R168, R192, R3 ;  /* 0x00000003c0a87221 */ /* 0x000fe20000010000 */
[--C-:B------:R-:W-:Y:S01]  /*73d0*/  FFMA.FTZ R166, R166, UR5, -R175.reuse ;  /* 0x00000005a6a67c23 */ /* 0x100fe200080108af */
[----:B------:R-:W-:Y:S01]  /*73e0*/  FFMA.FTZ R175, R177, UR5, -R175 ;  /* 0x00000005b1af7c23 */ /* 0x000fe200080108af */
[----:B------:R-:W-:Y:S01]  /*73f0*/  IMAD.U32 R153, RZ, RZ, UR14 ;  /* 0x0000000eff997e24 */ /* 0x000fe2000f8e00ff */
[----:B------:R-:W-:-:S02]  /*7400*/  R2UR UR14, R8 ;  /* 0x00000000080e72ca */ /* 0x000fc400000e0000 */
[----:B------:R-:W-:Y:S01]  /*7410*/  ISETP.LT.AND P0, PT, R23, UR6, PT ;  /* 0x0000000617007c0c */ /* 0x000fe2000bf01270 */
[----:B------:R-:W1:Y:S01]  /*7420*/  MUFU.EX2 R199, R199 ;  /* 0x000000c700c77308 */ /* 0x000e620000000800 */
[----:B------:R-:W-:Y:S01]  /*7430*/  @!P5 VIADD R153, R153, 0x30860 ;  /* 0x000308609999d836 */ /* 0x000fe20000000000 */
[----:B------:R-:W-:Y:S01]  /*7440*/  UIADD3 UR6, UR6, -0x1, URZ ;  /* 0xffffffff06067890 */ /* 0x000fe2000fffe03f */
[----:B------:R-:W-:Y:S02]  /*7450*/  F2FP.BF16.F32.PACK_AB R196, R196, R169 ;  /* 0x000000a9c4c4723e */ /* 0x000fe400000010ff */
[----:B------:R-:W-:Y:S02]  /*7460*/  F2FP.BF16.F32.PACK_AB R198, R167, R198 ;  /* 0x000000c6a7c6723e */ /* 0x000fe400000010ff */
[----:B------:R-:W-:Y:S01]  /*7470*/  @!P5 PRMT R153, RZ, 0x654, R153 ;  /* 0x00000654ff99d816 */ /* 0x000fe20000000099 */
[----:B------:R-:W2:Y:S01]  /*7480*/  MUFU.EX2 R154, R154 ;  /* 0x0000009a009a7308 */ /* 0x000ea20000000800 */
[----:B0-----:R-:W-:Y:S01]  /*7490*/  FFMA.FTZ R9, R2, R9, R197 ;  /* 0x0000000902097223 */ /* 0x001fe200000100c5 */
[----:B------:R-:W-:Y:S01]  /*74a0*/  MOV R202, UR14 ;  /* 0x0000000e00ca7c02 */ /* 0x000fe20008000f00 */
[----:B------:R0:W-:Y:S01]  /*74b0*/  @!P5 SYNCS.ARRIVE.TRANS64.RED.A1T0 RZ, [R153+URZ], RZ ;  /* 0x000000ff99ffd9a7 */ /* 0x0001e2000810043f */
[C---:B------:R-:W-:Y:S01]  /*74c0*/  F2FP.BF16.F32.PACK_AB R197, R4.reuse, R197 ;  /* 0x000000c504c5723e */ /* 0x040fe200000010ff */
[----:B------:R-:W-:Y:S01]  /*74d0*/  FADD.FTZ R18, R4, R9 ;  /* 0x0000000904127221 */ /* 0x000fe20000010000 */
[C---:B------:R-:W-:Y:S01]  /*74e0*/  FADD.FTZ R9, R179.reuse, R168 ;  /* 0x000000a8b3097221 */ /* 0x040fe20000010000 */
[----:B------:R-:W-:Y:S01]  /*74f0*/  F2FP.BF16.F32.PACK_AB R192, R179, R192 ;  /* 0x000000c0b3c0723e */ /* 0x000fe200000010ff */
[----:B------:R-:W3:Y:S01]  /*7500*/  MUFU.EX2 R193, R193 ;  /* 0x000000c100c17308 */ /* 0x000ee20000000800 */
[----:B-1----:R-:W-:Y:S01]  /*7510*/  FADD.FTZ R3, R199, R18 ;  /* 0x00000012c7037221 */ /* 0x002fe20000010000 */
[----:B------:R-:W-:Y:S01]  /*7520*/  FADD.FTZ R168, R194, R9 ;  /* 0x00000009c2a87221 */ /* 0x000fe20000010000 */
[----:B------:R-:W-:Y:S01]  /*7530*/  F2FP.BF16.F32.PACK_AB R194, R181, R194 ;  /* 0x000000c2b5c2723e */ /* 0x000fe200000010ff */
[----:B------:R-:W-:-:S02]  /*7540*/  IMAD.MOV.U32 R4, RZ, RZ, R152 ;  /* 0x000000ffff047224 */ /* 0x000fc400078e0098 */
[----:B------:R-:W-:Y:S02]  /*7550*/  FADD.FTZ R9, R181, R168 ;  /* 0x000000a8b5097221 */ /* 0x000fe40000010000 */
[----:B------:R-:W1:Y:S01]  /*7560*/  MUFU.EX2 R156, R156 ;  /* 0x0000009c009c7308 */ /* 0x000e620000000800 */
[----:B--2---:R-:W-:Y:S01]  /*7570*/  FADD.FTZ R18, R154, R3 ;  /* 0x000000039a127221 */ /* 0x004fe20000010000 */
[----:B------:R-:W-:Y:S01]  /*7580*/  FADD.FTZ R168, R188, R9 ;  /* 0x00000009bca87221 */ /* 0x000fe20000010000 */
[C---:B------:R-:W-:Y:S02]  /*7590*/  F2FP.BF16.F32.PACK_AB R188, R173.reuse, R188 ;  /* 0x000000bcadbc723e */ /* 0x040fe400000010ff */
[----:B------:R-:W-:Y:S01]  /*75a0*/  F2FP.BF16.F32.PACK_AB R199, R154, R199 ;  /* 0x000000c79ac7723e */ /* 0x000fe200000010ff */
[----:B------:R-:W-:Y:S02]  /*75b0*/  FADD.FTZ R9, R173, R168 ;  /* 0x000000a8ad097221 */ /* 0x000fe40000010000 */
[----:B------:R-:W2:Y:S01]  /*75c0*/  MUFU.EX2 R195, R195 ;  /* 0x000000c300c37308 */ /* 0x000ea20000000800 */
[----:B---3--:R-:W-:-:S07]  /*75d0*/  FADD.FTZ R3, R193, R18 ;  /* 0x00000012c1037221 */ /* 0x008fce0000010000 */
[----:B------:R-:W3:Y:S01]  /*75e0*/  MUFU.EX2 R158, R158 ;  /* 0x0000009e009e7308 */ /* 0x000ee20000000800 */
[C---:B-1----:R-:W-:Y:S01]  /*75f0*/  FADD.FTZ R18, R156.reuse, R3 ;  /* 0x000000039c127221 */ /* 0x042fe20000010000 */
[----:B------:R-:W-:-:S06]  /*7600*/  F2FP.BF16.F32.PACK_AB R193, R156, R193 ;  /* 0x000000c19cc1723e */ /* 0x000fcc00000010ff */
[----:B------:R-:W1:Y:S01]  /*7610*/  MUFU.EX2 R189, R189 ;  /* 0x000000bd00bd7308 */ /* 0x000e620000000800 */
[----:B--2---:R-:W-:-:S07]  /*7620*/  FADD.FTZ R3, R195, R18 ;  /* 0x00000012c3037221 */ /* 0x004fce0000010000 */
[----:B------:R-:W2:Y:S01]  /*7630*/  MUFU.EX2 R160, R160 ;  /* 0x000000a000a07308 */ /* 0x000ea20000000800 */
[C---:B---3--:R-:W-:Y:S01]  /*7640*/  FADD.FTZ R18, R158.reuse, R3 ;  /* 0x000000039e127221 */ /* 0x048fe20000010000 */
[----:B------:R-:W-:-:S06]  /*7650*/  F2FP.BF16.F32.PACK_AB R195, R158, R195 ;  /* 0x000000c39ec3723e */ /* 0x000fcc00000010ff */
[----:B------:R-:W3:Y:S01]  /*7660*/  MUFU.EX2 R170, R161 ;  /* 0x000000a100aa7308 */ /* 0x000ee20000000800 */
[----:B-1----:R-:W-:-:S07]  /*7670*/  FADD.FTZ R3, R189, R18 ;  /* 0x00000012bd037221 */ /* 0x002fce0000010000 */
[----:B------:R1:W4:Y:S01]  /*7680*/  MUFU.EX2 R191, R162 ;  /* 0x000000a200bf7308 */ /* 0x0003220000000800 */
[C---:B--2---:R-:W-:Y:S01]  /*7690*/  FADD.FTZ R3, R160.reuse, R3 ;  /* 0x00000003a0037221 */ /* 0x044fe20000010000 */
[----:B------:R-:W-:-:S06]  /*76a0*/  F2FP.BF16.F32.PACK_AB R189, R160, R189 ;  /* 0x000000bda0bd723e */ /* 0x000fcc00000010ff */
[----:B------:R-:W2:Y:S01]  /*76b0*/  MUFU.EX2 R183, R183 ;  /* 0x000000b700b77308 */ /* 0x000ea20000000800 */
[----:B---3--:R-:W-:Y:S01]  /*76c0*/  FADD.FTZ R3, R170, R3 ;  /* 0x00000003aa037221 */ /* 0x008fe20000010000 */
[----:B-1----:R-:W-:-:S06]  /*76d0*/  FADD.FTZ R162, R190, R9 ;  /* 0x00000009bea27221 */ /* 0x002fcc0000010000 */
[----:B------:R-:W1:Y:S01]  /*76e0*/  MUFU.EX2 R172, R163 ;  /* 0x000000a300ac7308 */ /* 0x000e620000000800 */
[C---:B----4-:R-:W-:Y:S01]  /*76f0*/  FADD.FTZ R3, R191.reuse, R3 ;  /* 0x00000003bf037221 */ /* 0x050fe20000010000 */
[----:B------:R-:W-:-:S06]  /*7700*/  F2FP.BF16.F32.PACK_AB R191, R191, R170 ;  /* 0x000000aabfbf723e */ /* 0x000fcc00000010ff */
[----:B------:R-:W3:Y:S01]  /*7710*/  MUFU.EX2 R184, R184 ;  /* 0x000000b800b87308 */ /* 0x000ee20000000800 */
[C---:B--2---:R-:W-:Y:S01]  /*7720*/  FADD.FTZ R9, R183.reuse, R162 ;  /* 0x000000a2b7097221 */ /* 0x044fe20000010000 */
[----:B------:R-:W-:-:S06]  /*7730*/  F2FP.BF16.F32.PACK_AB R190, R183, R190 ;  /* 0x000000beb7be723e */ /* 0x000fcc00000010ff */
[----:B------:R-:W2:Y:S01]  /*7740*/  MUFU.EX2 R164, R164 ;  /* 0x000000a400a47308 */ /* 0x000ea20000000800 */
[----:B-1----:R-:W-:-:S07]  /*7750*/  FADD.FTZ R3, R172, R3 ;  /* 0x00000003ac037221 */ /* 0x002fce0000010000 */
[----:B------:R-:W1:Y:S01]  /*7760*/  MUFU.EX2 R185, R185 ;  /* 0x000000b900b97308 */ /* 0x000e620000000800 */
[----:B---3--:R-:W-:-:S07]  /*7770*/  FADD.FTZ R18, R184, R9 ;  /* 0x00000009b8127221 */ /* 0x008fce0000010000 */
[----:B------:R-:W3:Y:S01]  /*7780*/  MUFU.EX2 R166, R166 ;  /* 0x000000a600a67308 */ /* 0x000ee20000000800 */
[----:B--2---:R-:W-:-:S07]  /*7790*/  FADD.FTZ R3, R164, R3 ;  /* 0x00000003a4037221 */ /* 0x004fce0000010000 */
[----:B------:R-:W2:Y:S01]  /*77a0*/  MUFU.EX2 R186, R186 ;  /* 0x000000ba00ba7308 */ /* 0x000ea20000000800 */
[C---:B-1----:R-:W-:Y:S01]  /*77b0*/  FADD.FTZ R9, R185.reuse, R18 ;  /* 0x00000012b9097221 */ /* 0x042fe20000010000 */
[----:B------:R-:W-:Y:S02]  /*77c0*/  F2FP.BF16.F32.PACK_AB R184, R185, R184 ;  /* 0x000000b8b9b8723e */ /* 0x000fe400000010ff */
[----:B------:R-:W-:-:S04]  /*77d0*/  F2FP.BF16.F32.PACK_AB R185, R164, R172 ;  /* 0x000000aca4b9723e */ /* 0x000fc800000010ff */
[----:B------:R-:W1:Y:S01]  /*77e0*/  MUFU.EX2 R175, R175 ;  /* 0x000000af00af7308 */ /* 0x000e620000000800 */
[----:B---3--:R-:W-:-:S07]  /*77f0*/  FADD.FTZ R3, R166, R3 ;  /* 0x00000003a6037221 */ /* 0x008fce0000010000 */
[----:B------:R-:W3:Y:S01]  /*7800*/  MUFU.EX2 R171, R171 ;  /* 0x000000ab00ab7308 */ /* 0x000ee20000000800 */
[----:B--2---:R-:W-:Y:S01]  /*7810*/  FADD.FTZ R18, R186, R9 ;  /* 0x00000009ba127221 */ /* 0x004fe20000010000 */
[C---:B-1----:R-:W-:Y:S01]  /*7820*/  FADD.FTZ R9, R175.reuse, R3 ;  /* 0x00000003af097221 */ /* 0x042fe20000010000 */
[----:B------:R-:W-:Y:S01]  /*7830*/  F2FP.BF16.F32.PACK_AB R187, R175, R166 ;  /* 0x000000a6afbb723e */ /* 0x000fe200000010ff */
[----:B------:R-:W-:Y:S02]  /*7840*/  IMAD.MOV.U32 R3, RZ, RZ, R165 ;  /* 0x000000ffff037224 */ /* 0x000fe400078e00a5 */
[C---:B---3--:R-:W-:Y:S01]  /*7850*/  FADD.FTZ R18, R171.reuse, R18 ;  /* 0x00000012ab127221 */ /* 0x048fe20000010000 */
[----:B------:R-:W-:Y:S01]  /*7860*/  F2FP.BF16.F32.PACK_AB R186, R171, R186 ;  /* 0x000000baabba723e */ /* 0x000fe200000010ff */
[----:B0-----:R-:W-:Y:S06]  /*7870*/  @P0 BRA `(.L_x_1008) ;  /* 0xffffffd000d00947 */ /* 0x001fec000383ffff */
[----:B------:R-:W-:Y:S02]  /*7880*/  IMAD.MOV.U32 R3, RZ, RZ, R165 ;  /* 0x000000ffff037224 */ /* 0x000fe400078e00a5 */
[----:B------:R-:W-:-:S07]  /*7890*/  IMAD.MOV.U32 R4, RZ, RZ, R152 ;  /* 0x000000ffff047224 */ /* 0x000fce00078e0098 */
.L_x_991:
[----:B------:R-:W0:Y:S01]  /*78a0*/  S2UR UR7, SR_CTAID.X ;  /* 0x00000000000779c3 */ /* 0x000e220000002500 */
[----:B------:R-:W-:Y:S01]  /*78b0*/  ULDC UR14, c[0x0][0x448] ;  /* 0x00011200000e7ab9 */ /* 0x000fe20000000800 */
[----:B------:R-:W-:Y:S01]  /*78c0*/  R2UR UR19, R17 ;  /* 0x00000000111372ca */ /* 0x000fe200000e0000 */
[----:B------:R-:W-:Y:S02]  /*78d0*/  UISETP.NE.AND UP0, UPT, UR14, 0x1, UPT ;  /* 0x000000010e00788c */ /* 0x000fe4000bf05270 */
[----:B------:R-:W-:-:S09]  /*78e0*/  UIADD3 UR11, -UR11, 0x1, URZ ;  /* 0x000000010b0b7890 */ /* 0x000fd2000fffe13f */
[----:B------:R-:W-:Y:S01]  /*78f0*/  @UP0 ULDC UR14, c[0x0][0x44c] ;  /* 0x00011300000e0ab9 */ /* 0x000fe20000000800 */
[----:B------:R-:W-:Y:S02]  /*7900*/  UIMAD UR11, UR19, UR10, UR11 ;  /* 0x0000000a130b72a4 */ /* 0x000fe4000f8e020b */
[----:B0-----:R-:W-:-:S03]  /*7910*/  ULEA UR18, UR7, 0x7f, 0x7 ;  /* 0x0000007f07127891 */ /* 0x001fc6000f8e383f */
[----:B------:R-:W-:Y:S01]  /*7920*/  ULDC UR7, c[0x0][0x9e4] ;  /* 0x0002790000077ab9 */ /* 0x000fe20000000800 */
[----:B------:R-:W-:Y:S02]  /*7930*/  UIMAD.WIDE.U32 UR14, UR18, UR14, URZ ;  /* 0x0000000e120e72a5 */ /* 0x000fe4000f8e003f */
[----:B------:R-:W-:Y:S01]  /*7940*/  UISETP.GE.AND UP1, UPT, UR7, 0x1, UPT ;  /* 0x000000010700788c */ /* 0x000fe2000bf26270 */
[----:B------:R-:W-:Y:S01]  /*7950*/  UMOV UR10, UR18 ;  /* 0x00000012000a7c82 */ /* 0x000fe20008000000 */
[----:B------:R-:W-:Y:S02]  /*7960*/  @UP0 ULDC UR18, c[0x0][0x450] ;  /* 0x0001140000120ab9 */ /* 0x000fe40000000800 */
[----:B------:R-:W-:Y:S02]  /*7970*/  @UP0 USHF.R.U32.HI UR10, URZ, UR18, UR15 ;  /* 0x000000123f0a0299 */ /* 0x000fe4000801160f */
[----:B------:R-:W-:Y:S01]  /*7980*/  PLOP3.LUT P6, PT, PT, PT, UP1, 0x80, 0x0 ;  /* 0x000000000000781c */ /* 0x000fe20003fcf018 */
[----:B------:R-:W-:Y:S01]  /*7990*/  ULDC UR18, c[0x0][0x9dc] ;  /* 0x0002770000127ab9 */ /* 0x000fe20000000800 */
[----:B------:R-:W-:-:S04]  /*79a0*/  UIADD3 UR10, UR11, UR10, URZ ;  /* 0x0000000a0b0a7290 */ /* 0x000fc8000fffe03f */
[----:B------:R-:W-:-:S07]  /*79b0*/  UIADD3 UR18, UR10, -UR18, URZ ;  /* 0x800000120a127290 */ /* 0x000fce000fffe03f */
[----:B------:R-:W-:Y:S05]  /*79c0*/  @!P6 BRA `(.L_x_1009) ;  /* 0x000000000048e947 */ /* 0x000fea0003800000 */
[----:B------:R-:W-:Y:S02]  /*79d0*/  UMOV UR19, UR10 ;  /* 0x0000000a00137c82 */ /* 0x000fe40008000000 */
        /* <DEDUP_REMOVED lines=10> */
.L_x_1010:
[----:B------:R-:W-:-:S11]  /*7a80*/  UISETP.NE.AND UP1, UPT, UR7, 0x1, UPT ;  /* 0x000000010700788c */ /* 0x000fd6000bf25270 */
[----:B------:R-:W-:Y:S02]  /*7a90*/  @UP1 ULDC.64 UR10, c[0x0][0x9e8] ;  /* 0x00027a00000a1ab9 */ /* 0x000fe40000000a00 */
[----:B------:R-:W-:-:S04]  /*7aa0*/  UIMAD.WIDE.U32 UR14, UR19, UR10, URZ ;  /* 0x0000000a130e72a5 */ /* 0x000fc8000f8e003f */
[----:B------:R-:W-:-:S12]  /*7ab0*/  @UP1 USHF.R.U32.HI UR19, URZ, UR11, UR15 ;  /* 0x0000000b3f131299 */ /* 0x000fd8000801160f */
.L_x_1011:
[----:B------:R-:W-:-:S04]  /*7ac0*/  UIMAD UR7, UR19, UR7, URZ ;  /* 0x00000007130772a4 */ /* 0x000fc8000f8e023f */
[----:B------:R-:W-:-:S04]  /*7ad0*/  UISETP.LT.AND UP1, UPT, UR18, UR7, UPT ;  /* 0x000000071200728c */ /* 0x000fc8000bf21270 */
[----:B------:R-:W-:-:S12]  /*7ae0*/  USEL UR18, UR18, UR7, !UP1 ;  /* 0x0000000712127287 */ /* 0x000fd8000c800000 */
.L_x_1009:
[----:B------:R-:W-:Y:S01]  /*7af0*/  UIADD3 UR18, UR18, 0x3f, URZ ;  /* 0x0000003f12127890 */ /* 0x000fe2000fffe03f */
[----:B------:R-:W-:-:S03]  /*7b00*/  R2UR UR10, R22 ;  /* 0x00000000160a72ca */ /* 0x000fc600000e0000 */
[----:B------:R-:W-:-:S04]  /*7b10*/  USHF.R.S32.HI UR7, URZ, 0x1f, UR18 ;  /* 0x0000001f3f077899 */ /* 0x000fc80008011412 */
[----:B------:R-:W-:-:S04]  /*7b20*/  ULEA.HI UR7, UR7, UR18, URZ, 0x6 ;  /* 0x0000001207077291 */ /* 0x000fc8000f8f303f */
[----:B------:R-:W-:-:S04]  /*7b30*/  USHF.R.S32.HI UR7, URZ, 0x6, UR7 ;  /* 0x000000063f077899 */ /* 0x000fc80008011407 */
[----:B------:R-:W-:-:S04]  /*7b40*/  UISETP.LT.AND UP1, UPT, UR10, UR7, UPT ;  /* 0x000000070a00728c */ /* 0x000fc8000bf21270 */
[----:B------:R-:W-:-:S04]  /*7b50*/  USEL UR10, UR10, UR7, !UP1 ;  /* 0x000000070a0a7287 */ /* 0x000fc8000c800000 */
[----:B------:R-:W-:Y:S02]  /*7b60*/  UISETP.GE.AND UP1, UPT, UR6, UR10, UPT ;  /* 0x0000000a0600728c */ /* 0x000fe4000bf26270 */
[----:B------:R-:W-:-:S04]  /*7b70*/  IMAD.U32 R202, RZ, RZ, UR10 ;  /* 0x0000000affca7e24 */ /* 0x000fc8000f8e00ff */
[----:B------:R-:W-:-:S13]  /*7b80*/  PLOP3.LUT P0, PT, PT, PT, UP1, 0x80, 0x0 ;  /* 0x000000000000781c */ /* 0x000fda0003f0f018 */
[----:B------:R-:W-:Y:S05]  /*7b90*/  @!P0 BRA `(.L_x_1012) ;  /* 0x0000002000448947 */ /* 0x000fea0003800000 */
[----:B------:R-:W-:Y:S01]  /*7ba0*/  R2UR UR61, R8 ;  /* 0x00000000083d72ca */ /* 0x000fe200000e0000 */
[----:B------:R-:W-:Y:S01]  /*7bb0*/  IMAD.MOV.U32 R200, RZ, RZ, R3 ;  /* 0x000000ffffc87224 */ /* 0x000fe200078e0003 */
[----:B------:R-:W-:Y:S01]  /*7bc0*/  MOV R203, UR6 ;  /* 0x0000000600cb7c02 */ /* 0x000fe20008000f00 */
[----:B------:R-:W-:Y:S01]  /*7bd0*/  IMAD.MOV.U32 R201, RZ, RZ, R4 ;  /* 0x000000ffffc97224 */ /* 0x000fe200078e0004 */
[----:B------:R-:W-:Y:S01]  /*7be0*/  UMOV UR7, UR4 ;  /* 0x0000000400077c82 */ /* 0x000fe20008000000 */
[----:B------:R-:W-:-:S10]  /*7bf0*/  ULDC UR6, c[0x0][0x9d8] ;  /* 0x0002760000067ab9 */ /* 0x000fd40000000800 */
.L_x_1021:
        /* <DEDUP_REMOVED lines=8> */
.L_x_1013:
        /* <DEDUP_REMOVED lines=8> */
.L_x_1014:
[----:B-1----:R-:W-:Y:S05]  /*7d00*/  @P0 BRA `(.L_x_1015) ;  /* 0x0000000000080947 */ /* 0x002fea0003800000 */
[----:B------:R-:W1:Y:S02]  /*7d10*/  SYNCS.PHASECHK.TRANS64.TRYWAIT P0, [UR60+0x30830], R3 ;  /* 0x03083003ff0075a7 */ /* 0x000e64000800017c */
[----:B-1----:R-:W-:Y:S05]  /*7d20*/  @!P0 BRA `(.L_x_1016) ;  /* 0x000000d400448947 */ /* 0x002fea0003800000 */
.L_x_1015:
[----:B------:R-:W-:Y:S01]  /*7d30*/  R2UR UR5, R20 ;  /* 0x00000000140572ca */ /* 0x000fe200000e0000 */
[----:B------:R-:W-:Y:S01]  /*7d40*/  WARPGROUP.ARRIVE ;  /* 0x00000000000079c5 */ /* 0x000fe20000000000 */
[----:B------:R-:W-:Y:S01]  /*7d50*/  R2UR UR56, R6 ;  /* 0x00000000063872ca */ /* 0x000fe200000e0000 */
[----:B------:R-:W-:Y:S01]  /*7d60*/  UMOV UR59, 0x40000040 ;  /* 0x40000040003b7882 */ /* 0x000fe20000000000 */
[----:B------:R-:W-:Y:S01]  /*7d70*/  R2UR UR57, R7 ;  /* 0x00000000073972ca */ /* 0x000fe200000e0000 */
[----:B------:R-:W-:Y:S01]  /*7d80*/  UMOV UR11, 0x40000040 ;  /* 0x40000040000b7882 */ /* 0x000fe20000000000 */
[----:B------:R-:W-:Y:S01]  /*7d90*/  UMOV UR15, 0x40000040 ;  /* 0x40000040000f7882 */ /* 0x000fe20000000000 */
[----:B------:R-:W-:Y:S01]  /*7da0*/  UMOV UR19, 0x40000040 ;  /* 0x4000004000137882 */ /* 0x000fe20000000000 */
[----:B------:R-:W-:Y:S01]  /*7db0*/  UMOV UR23, 0x40000040 ;  /* 0x4000004000177882 */ /* 0x000fe20000000000 */
[----:B------:R-:W-:Y:S01]  /*7dc0*/  UMOV UR27, 0x40000040 ;  /* 0x40000040001b7882 */ /* 0x000fe20000000000 */
[----:B------:R-:W-:Y:S01]  /*7dd0*/  UMOV UR31, 0x40000040 ;  /* 0x40000040001f7882 */ /* 0x000fe20000000000 */
[----:B------:R-:W-:Y:S01]  /*7de0*/  UMOV UR35, 0x40000040 ;  /* 0x4000004000237882 */ /* 0x000fe20000000000 */
[----:B------:R-:W-:Y:S01]  /*7df0*/  UMOV UR39, 0x40000040 ;  /* 0x4000004000277882 */ /* 0x000fe20000000000 */
        /* <DEDUP_REMOVED lines=88> */
[----:B------:R-:W-:Y:S01]  /*8380*/  FMUL.FTZ R149, R149, R0 ;  /* 0x0000000095957220 */ /* 0x000fe20000410000 */
        /* <DEDUP_REMOVED lines=73> */
[----:B------:R-:W-:Y:S01]  /*8820*/  UIADD3 UR58, UR5, 0x606, URZ ;  /* 0x00000606053a7890 */ /* 0x000fe2000fffe03f */
        /* <DEDUP_REMOVED lines=44> */
.L_x_1017:
[----:B------:R-:W-:Y:S01]  /*8af0*/  R2UR UR5, R16 ;  /* 0x00000000100572ca */ /* 0x000fe200000e0000 */
[----:B------:R-:W-:-:S05]  /*8b00*/  IMAD.U32 R0, RZ, RZ, UR61 ;  /* 0x0000003dff007e24 */ /* 0x000fca000f8e00ff */
[----:B------:R-:W-:-:S07]  /*8b10*/  SHF.L.U32 R0, R0, 0x1f, RZ ;  /* 0x0000001f00007819 */ /* 0x000fce00000006ff */
[----:B------:R-:W-:-:S09]  /*8b20*/  ULEA UR14, UR7, UR5, 0x3 ;  /* 0x00000005070e7291 */ /* 0x000fd2000f8e183f */
[----:B------:R2:W3:Y:S01]  /*8b30*/  SYNCS.PHASECHK.TRANS64.TRYWAIT P0, [UR14+0x30850], R0 ;  /* 0x03085000ff0075a7 */ /* 0x0004e2000800014e */
[----:B------:R-:W-:Y:S05]  /*8b40*/  @!P4 BRA `(.L_x_1018) ;  /* 0x000000000004c947 */ /* 0x000fea0003800000 */
[----:B------:R-:W-:Y:S01]  /*8b50*/  BPT.TRAP 0x1 ;  /* 0x000000040000795c */ /* 0x000fe20000300000 */
.L_x_1018:
[----:B---3--:R-:W-:Y:S05]  /*8b60*/  @P0 BRA `(.L_x_1019) ;  /* 0x0000000000080947 */ /* 0x008fea0003800000 */
[----:B------:R-:W3:Y:S02]  /*8b70*/  SYNCS.PHASECHK.TRANS64.TRYWAIT P0, [UR14+0x30850], R0 ;  /* 0x03085000ff0075a7 */ /* 0x000ee4000800014e */
[----:B---3--:R-:W-:Y:S05]  /*8b80*/  @!P0 BRA `(.L_x_1020) ;  /* 0x000000c400c48947 */ /* 0x008fea0003800000 */
.L_x_1019:
[----:B------:R-:W-:Y:S01]  /*8b90*/  R2UR UR5, R16 ;  /* 0x00000000100572ca */ /* 0x000fe200000e0000 */
[----:B------:R-:W-:Y:S01]  /*8ba0*/  WARPGROUP.ARRIVE ;  /* 0x00000000000079c5 */ /* 0x000fe20000000000 */
[----:B------:R-:W-:Y:S01]  /*8bb0*/  UMOV UR11, 0x40000040 ;  /* 0x40000040000b7882 */ /* 0x000fe20000000000 */
[----:B------:R-:W-:Y:S01]  /*8bc0*/  FMUL.FTZ R2, R152, UR6 ;  /* 0x0000000698027c20 */ /* 0x000fe20008410000 */
[----:B01----:R-:W-:Y:S01]  /*8bd0*/  FMUL.FTZ R3, R153, UR6 ;  /* 0x0000000699037c20 */ /* 0x003fe20008410000 */
[----:B------:R-:W-:Y:S01]  /*8be0*/  FMUL.FTZ R152, R155, UR6 ;  /* 0x000000069b987c20 */ /* 0x000fe20008410000 */
[----:B------:R-:W-:Y:S01]  /*8bf0*/  FMUL.FTZ R155, R156, UR6 ;  /* 0x000000069c9b7c20 */ /* 0x000fe20008410000 */
[----:B------:R-:W-:Y:S01]  /*8c00*/  FMUL.FTZ R156, R157, UR6 ;  /* 0x000000069d9c7c20 */ /* 0x000fe20008410000 */
[----:B------:R-:W-:Y:S01]  /*8c10*/  FMUL.FTZ R157, R160, UR6 ;  /* 0x00000006a09d7c20 */ /* 0x000fe20008410000 */
[----:B------:R-:W2:Y:S01]  /*8c20*/  MUFU.TANH R2, R2 ;  /* 0x0000000200027308 */ /* 0x000ea20000002400 */
        /* <DEDUP_REMOVED lines=8> */
[----:B------:R-:W0:Y:S01]  /*8cb0*/  MUFU.TANH R3, R3 ;  /* 0x0000000300037308 */ /* 0x000e220000002400 */
[----:B------:R-:W-:Y:S01]  /*8cc0*/  FMUL.FTZ R161, R168, UR6 ;  /* 0x00000006a8a17c20 */ /* 0x000fe20008410000 */
[----:B------:R-:W-:Y:S01]  /*8cd0*/  FMUL.FTZ R168, R173, UR6 ;  /* 0x00000006ada87c20 */ /* 0x000fe20008410000 */
[----:B------:R-:W-:Y:S01]  /*8ce0*/  ULOP3.LUT UR5, UR5, 0x3fff, URZ, 0xc0, !UPT ;  /* 0x00003fff05057892 */ /* 0x000fe2000f8ec03f */
[----:B------:R-:W-:Y:S01]  /*8cf0*/  FMUL.FTZ R164, R169, UR6 ;  /* 0x00000006a9a47c20 */ /* 0x000fe20008410000 */
[----:B------:R-:W-:Y:S01]  /*8d00*/  FMUL.FTZ R165, R172, UR6 ;  /* 0x00000006aca57c20 */ /* 0x000fe20008410000 */
[----:B------:R-:W-:Y:S01]  /*8d10*/  FMUL.FTZ R172, R177, UR6 ;  /* 0x00000006b1ac7c20 */ /* 0x000fe20008410000 */
[----:B------:R-:W-:Y:S01]  /*8d20*/  ULOP3.LUT UR5, UR5, 0x2000000, URZ, 0xfc, !UPT ;  /* 0x0200000005057892 */ /* 0x000fe2000f8efc3f */
[----:B------:R-:W1:Y:S01]  /*8d30*/  MUFU.TANH R155, R155 ;  /* 0x0000009b009b7308 */ /* 0x000e620000002400 */
[----:B--2---:R-:W-:Y:S01]  /*8d40*/  FMNMX.FTZ R0, R2, R201, !PT ;  /* 0x000000c902007209 */ /* 0x004fe20007810000 */
[----:B------:R-:W-:Y:S01]  /*8d50*/  FMUL.FTZ R169, R176, UR6 ;  /* 0x00000006b0a97c20 */ /* 0x000fe20008410000 */
[----:B------:R-:W-:Y:S01]  /*8d60*/  ULEA UR7, UR7, UR5, 0xb ;  /* 0x0000000507077291 */ /* 0x000fe2000f8e583f */
[----:B------:R-:W-:Y:S01]  /*8d70*/  FMUL.FTZ R176, R181, UR6 ;  /* 0x00000006b5b07c20 */ /* 0x000fe20008410000 */
[----:B------:R-:W-:Y:S01]  /*8d80*/  FMUL.FTZ R162, R162, UR6 ;  /* 0x00000006a2a27c20 */ /* 0x000fe20008410000 */
[----:B------:R-:W-:Y:S01]  /*8d90*/  FMUL.FTZ R163, R163, UR6 ;  /* 0x00000006a3a37c20 */ /* 0x000fe20008410000 */
[----:B------:R-:W-:Y:S01]  /*8da0*/  FMUL.FTZ R166, R166, UR6 ;  /* 0x00000006a6a67c20 */ /* 0x000fe20008410000 */
[----:B------:R-:W2:Y:S01]  /*8db0*/  MUFU.TANH R156, R156 ;  /* 0x0000009c009c7308 */ /* 0x000ea20000002400 */
[----:B0-----:R-:W-:Y:S01]  /*8dc0*/  FMNMX.FTZ R0, R3, R0, !PT ;  /* 0x0000000003007209 */ /* 0x001fe20007810000 */
[----:B------:R-:W-:Y:S01]  /*8dd0*/  UMOV UR10, UR7 ;  /* 0x00000007000a7c82 */ /* 0x000fe20008000000 */
[----:B------:R-:W-:Y:S01]  /*8de0*/  FMUL.FTZ R167, R167, UR6 ;  /* 0x00000006a7a77c20 */ /* 0x000fe20008410000 */
[----:B------:R-:W-:Y:S01]  /*8df0*/  HGMMA.64x256x16.F32.BF16 R24, R196, gdesc[UR8].tnspB, R24, gsb0 ;  /* 0x43e00008c4187df0 */ /* 0x000fe20008001818 */
[----:B------:R-:W-:Y:S01]  /*8e00*/  UIADD3 UR10, UR7, 0x80, URZ ;  /* 0x00000080070a7890 */ /* 0x000fe2000fffe03f */
[----:B------:R-:W-:Y:S01]  /*8e10*/  FMUL.FTZ R170, R170, UR6 ;  /* 0x00000006aaaa7c20 */ /* 0x000fe20008410000 */
[----:B------:R-:W-:Y:S01]  /*8e20*/  UMOV UR11, 0x40000040 ;  /* 0x40000040000b7882 */ /* 0x000fe20000000000 */
[----:B------:R-:W0:Y:S01]  /*8e30*/  MUFU.TANH R157, R157 ;  /* 0x0000009d009d7308 */ /* 0x000e220000002400 */
[----:B-1----:R-:W-:Y:S01]  /*8e40*/  FMNMX.FTZ R173, R155, R0, !PT ;  /* 0x000000009bad7209 */ /* 0x002fe20007810000 */
[----:B------:R-:W-:Y:S01]  /*8e50*/  FMUL.FTZ R171, R171, UR6 ;  /* 0x00000006abab7c20 */ /* 0x000fe20008410000 */
[----:B------:R-:W-:Y:S01]  /*8e60*/  FMUL.FTZ R174, R174, UR6 ;  /* 0x00000006aeae7c20 */ /* 0x000fe20008410000 */
[----:B------:R-:W-:Y:S01]  /*8e70*/  FMUL.FTZ R175, R175, UR6 ;  /* 0x00000006afaf7c20 */ /* 0x000fe20008410000 */
[----:B------:R-:W-:Y:S01]  /*8e80*/  ULDC UR15, c[0x0][0x988] ;  /* 0x00026200000f7ab9 */ /* 0x000fe20000000800 */
[----:B------:R-:W-:Y:S01]  /*8e90*/  R2UR UR18, R202 ;  /* 0x00000000ca1272ca */ /* 0x000fe200000e0000 */
[----:B------:R-:W-:Y:S01]  /*8ea0*/  UMOV UR5, UR15 ;  /* 0x0000000f00057c82 */ /* 0x000fe20008000000 */
[----:B------:R-:W1:Y:S01]  /*8eb0*/  MUFU.TANH R158, R158 ;  /* 0x0000009e009e7308 */ /* 0x000e620000002400 */
[----:B--2---:R-:W-:-:S02]  /*8ec0*/  FMNMX.FTZ R0, R156, R173, !PT ;  /* 0x000000ad9c007209 */ /* 0x004fc40007810000 */
[----:B------:R-:W-:Y:S02]  /*8ed0*/  R2UR UR15, R203 ;  /* 0x00000000cb0f72ca */ /* 0x000fe400000e0000 */
[----:B------:R-:W-:-:S03]  /*8ee0*/  R2UR UR61, R8 ;  /* 0x00000000083d72ca */ /* 0x000fc600000e0000 */
[----:B------:R-:W2:Y:S01]  /*8ef0*/  MUFU.TANH R159, R159 ;  /* 0x0000009f009f7308 */ /* 0x000ea20000002400 */
[----:B0-----:R-:W-:-:S07]  /*8f00*/  FMNMX.FTZ R173, R157, R0, !PT ;  /* 0x000000009dad7209 */ /* 0x001fce0007810000 */
[----:B------:R-:W0:Y:S01]  /*8f10*/  MUFU.TANH R160, R160 ;  /* 0x000000a000a07308 */ /* 0x000e220000002400 */
[----:B-1----:R-:W-:Y:S01]  /*8f20*/  FMNMX.FTZ R0, R158, R173, !PT ;  /* 0x000000ad9e007209 */ /* 0x002fe20007810000 */
[----:B------:R-:W-:Y:S01]  /*8f30*/  FMUL.FTZ R173, R180, UR6 ;  /* 0x00000006b4ad7c20 */ /* 0x000fe20008410000 */
[----:B------:R-:W-:Y:S01]  /*8f40*/  FMUL.FTZ R180, R183, UR6 ;  /* 0x00000006b7b47c20 */ /* 0x000fe20008410000 */
[----:B------:R-:W-:-:S04]  /*8f50*/  UISETP.GT.AND UP1, UPT, UR15, UR18, UPT ;  /* 0x000000120f00728c */ /* 0x000fc8000bf24270 */
[----:B------:R-:W1:Y:S01]  /*8f60*/  MUFU.TANH R161, R161 ;  /* 0x000000a100a17308 */ /* 0x000e620000002400 */
[----:B--2---:R-:W-:Y:S02]  /*8f70*/  FMNMX.FTZ R177, R159, R0, !PT ;  /* 0x000000009fb17209 */ /* 0x004fe40007810000 */
[----:B------:R-:W-:-:S05]  /*8f80*/  PLOP3.LUT P0, PT, PT, PT, UP1, 0x80, 0x0 ;  /* 0x000000000000781c */ /* 0x000fca0003f0f018 */
        /* <DEDUP_REMOVED lines=17> */
[----:B--2---:R-:W-:-:S05]  /*90a0*/  FMNMX.FTZ R177, R176, R177, !PT ;  /* 0x000000b1b0b17209 */ /* 0x004fca0007810000 */
[----:B------:R-:W2:Y:S02]  /*90b0*/  SHFL.BFLY PT, R0, R177, 0x2, 0x1f ;  /* 0x0c401f00b1007f89 */ /* 0x000ea400000e0000 */
[----:B------:R-:W3:Y:S01]  /*90c0*/  MUFU.TANH R153, R153 ;  /* 0x0000009900997308 */ /* 0x000ee20000002400 */
[----:B0-----:R-:W-:-:S07]  /*90d0*/  FMNMX.FTZ R181, R23, R200, !PT ;  /* 0x000000c817b57209 */ /* 0x001fce0007810000 */
[----:B------:R-:W0:Y:S08]  /*90e0*/  MUFU.TANH R154, R154 ;  /* 0x0000009a009a7308 */ /* 0x000e300000002400 */
[----:B------:R-:W4:Y:S01]  /*90f0*/  MUFU.TANH R162, R162 ;  /* 0x000000a200a27308 */ /* 0x000f220000002400 */
[----:B--2---:R-:W-:Y:S01]  /*9100*/  FMNMX.FTZ R4, R177, R0, !PT ;  /* 0x00000000b1047209 */ /* 0x004fe20007810000 */
[----:B------:R-:W-:-:S06]  /*9110*/  FMUL.FTZ R177, R178, UR6 ;  /* 0x00000006b2b17c20 */ /* 0x000fcc0008410000 */
[----:B------:R-:W2:Y:S01]  /*9120*/  MUFU.TANH R163, R163 ;  /* 0x000000a300a37308 */ /* 0x000ea20000002400 */
[----:B-1----:R-:W-:Y:S01]  /*9130*/  FMNMX.FTZ R0, R152, R181, !PT ;  /* 0x000000b598007209 */ /* 0x002fe20007810000 */
[----:B------:R-:W-:Y:S01]  /*9140*/  FMUL.FTZ R178, R179, UR6 ;  /* 0x00000006b3b27c20 */ /* 0x000fe20008410000 */
[----:B------:R-:W-:Y:S02]  /*9150*/  FMUL.FTZ R179, R182, UR6 ;  /* 0x00000006b6b37c20 */ /* 0x000fe40008410000 */
[----:B---3--:R-:W-:-:S03]  /*9160*/  FMNMX.FTZ R181, R153, R0, !PT ;  /* 0x0000000099b57209 */ /* 0x008fc60007810000 */
[----:B------:R-:W1:Y:S01]  /*9170*/  MUFU.TANH R166, R166 ;  /* 0x000000a600a67308 */ /* 0x000e620000002400 */
[----:B0-----:R-:W-:-:S04]  /*9180*/  FMNMX.FTZ R181, R154, R181, !PT ;  /* 0x000000b59ab57209 */ /* 0x001fc80007810000 */
[----:B----4-:R-:W-:-:S03]  /*9190*/  FMNMX.FTZ R0, R162, R181, !PT ;  /* 0x000000b5a2007209 */ /* 0x010fc60007810000 */
[----:B------:R-:W0:Y:S01]  /*91a0*/  MUFU.TANH R167, R167 ;  /* 0x000000a700a77308 */ /* 0x000e220000002400 */
[----:B--2---:R-:W-:-:S07]  /*91b0*/  FMNMX.FTZ R181, R163, R0, !PT ;  /* 0x00000000a3b57209 */ /* 0x004fce0007810000 */
[----:B------:R-:W2:Y:S01]  /*91c0*/  MUFU.TANH R170, R170 ;  /* 0x000000aa00aa7308 */ /* 0x000ea20000002400 */
[----:B-1----:R-:W-:-:S07]  /*91d0*/  FMNMX.FTZ R0, R166, R181, !PT ;  /* 0x000000b5a6007209 */ /* 0x002fce0007810000 */
[----:B------:R-:W1:Y:S01]  /*91e0*/  MUFU.TANH R171, R171 ;  /* 0x000000ab00ab7308 */ /* 0x000e620000002400 */
[----:B0-----:R-:W-:-:S07]  /*91f0*/  FMNMX.FTZ R181, R167, R0, !PT ;  /* 0x00000000a7b57209 */ /* 0x001fce0007810000 */
[----:B------:R-:W0:Y:S08]  /*9200*/  MUFU.TANH R174, R174 ;  /* 0x000000ae00ae7308 */ /* 0x000e300000002400 */
[----:B------:R-:W3:Y:S08]  /*9210*/  MUFU.TANH R175, R175 ;  /* 0x000000af00af7308 */ /* 0x000ef00000002400 */
[----:B------:R-:W4:Y:S08]  /*9220*/  MUFU.TANH R177, R177 ;  /* 0x000000b100b17308 */ /* 0x000f300000002400 */
[----:B------:R-:W5:Y:S08]  /*9230*/  MUFU.TANH R178, R178 ;  /* 0x000000b200b27308 */ /* 0x000f700000002400 */
[----:B------:R-:W5:Y:S08]  /*9240*/  MUFU.TANH R179, R179 ;  /* 0x000000b300b37308 */ /* 0x000f700000002400 */
[----:B------:R-:W5:Y:S01]  /*9250*/  MUFU.TANH R180, R180 ;  /* 0x000000b400b47308 */ /* 0x000f620000002400 */
        /* <DEDUP_REMOVED lines=11> */
[----:B------:R-:W-:Y:S01]  /*9310*/  UMOV UR7, UR4 ;  /* 0x0000000400077c82 */ /* 0x000fe20008000000 */
[----:B------:R-:W-:Y:S02]  /*9320*/  WARPGROUP.DEPBAR.LE gsb0, 0x0 ;  /* 0x00008000000079c5 */ /* 0x000fe40000010000 */
[----:B------:R-:W-:Y:S01]  /*9330*/  WARPGROUP.ARRIVE ;  /* 0x00000000000079c5 */ /* 0x000fe20000000000 */
[----:B------:R-:W2:-:S15]  /*9340*/  SHFL.BFLY PT, R189, R4, 0x1, 0x1f ;  /* 0x0c201f0004bd7f89 */ /* 0x000e9e00000e0000 */
[----:B------:R-:W-:-:S05]  /*9350*/  NOP ;  /* 0x0000000000007918 */ /* 0x000fca0000000000 */
[----:B------:R-:W-:Y:S01]  /*9360*/  HGMMA.64x256x16.F32.BF16 R24, R184, gdesc[UR8].tnspB, R24, gsb0 ;  /* 0x43e00008b8187df0 */ /* 0x000fe20008001818 */
[----:B------:R-:W-:-:S06]  /*9370*/  UIADD3 UR10, UR15, -0x1, URZ ;  /* 0xffffffff0f0a7890 */ /* 0x000fcc000fffe03f */
[----:B------:R-:W-:Y:S01]  /*9380*/  IMAD.U32 R203, RZ, RZ, UR10 ;  /* 0x0000000affcb7e24 */ /* 0x000fe2000f8e00ff */
[----:B--2---:R-:W-:-:S05]  /*9390*/  FMNMX.FTZ R4, R4, R189, !PT ;  /* 0x000000bd04047209 */ /* 0x004fca0007810000 */
[C---:B------:R-:W-:Y:S01]  /*93a0*/  FADD.FTZ R182, -R4.reuse, R201 ;  /* 0x000000c904b67221 */ /* 0x040fe20000010100 */
[----:B------:R-:W-:Y:S01]  /*93b0*/  FMUL.FTZ R189, R4, UR5 ;  /* 0x0000000504bd7c20 */ /* 0x000fe20008410000 */
[----:B------:R-:W-:Y:S02]  /*93c0*/  IMAD.MOV.U32 R201, RZ, RZ, R4 ;  /* 0x000000ffffc97224 */ /* 0x000fe400078e0004 */
[----:B------:R-:W-:Y:S01]  /*93d0*/  FMUL.FTZ R188, R182, UR5 ;  /* 0x00000005b6bc7c20 */ /* 0x000fe20008410000 */
[----:B------:R-:W-:Y:S01]  /*93e0*/  FMNMX.FTZ R182, R170, R181, !PT ;  /* 0x000000b5aab67209 */ /* 0x000fe20007810000 */
[--C-:B------:R-:W-:Y:S01]  /*93f0*/  FFMA.FTZ R181, R2, UR5, -R189.reuse ;  /* 0x0000000502b57c23 */ /* 0x100fe200080108bd */
[--C-:B------:R-:W-:Y:S01]  /*9400*/  FFMA.FTZ R196, R3, UR5, -R189.reuse ;  /* 0x0000000503c47c23 */ /* 0x100fe200080108bd */
[--C-:B------:R-:W-:Y:S01]  /*9410*/  FFMA.FTZ R198, R155, UR5, -R189.reuse ;  /* 0x000000059bc67c23 */ /* 0x100fe200080108bd */
[----:B-1----:R-:W-:Y:S01]  /*9420*/  FMNMX.FTZ R183, R171, R182, !PT ;  /* 0x000000b6abb77209 */ /* 0x002fe20007810000 */
[--C-:B------:R-:W-:Y:S01]  /*9430*/  FFMA.FTZ R155, R156, UR5, -R189.reuse ;  /* 0x000000059c9b7c23 */ /* 0x100fe200080108bd */
[----:B------:R1:W-:Y:S01]  /*9440*/  MUFU.EX2 R0, R188 ;  /* 0x000000bc00007308 */ /* 0x0003e20000000800 */
[--C-:B------:R-:W-:Y:S01]  /*9450*/  FFMA.FTZ R192, R157, UR5, -R189.reuse ;  /* 0x000000059dc07c23 */ /* 0x100fe200080108bd */
[----:B0-----:R-:W-:Y:S01]  /*9460*/  FMNMX.FTZ R2, R174, R183, !PT ;  /* 0x000000b7ae027209 */ /* 0x001fe20007810000 */
[--C-:B------:R-:W-:Y:S01]  /*9470*/  FFMA.FTZ R157, R158, UR5, -R189.reuse ;  /* 0x000000059e9d7c23 */ /* 0x100fe200080108bd */
[--C-:B------:R-:W-:Y:S01]  /*9480*/  FFMA.FTZ R194, R159, UR5, -R189.reuse ;  /* 0x000000059fc27c23 */ /* 0x100fe200080108bd */
[--C-:B------:R-:W-:Y:S01]  /*9490*/  FFMA.FTZ R159, R160, UR5, -R189.reuse ;  /* 0x00000005a09f7c23 */ /* 0x100fe200080108bd */
[----:B---3--:R-:W-:Y:S01]  /*94a0*/  FMNMX.FTZ R2, R175, R2, !PT ;  /* 0x00000002af027209 */ /* 0x008fe20007810000 */
[--C-:B------:R-:W-:Y:S01]  /*94b0*/  FFMA.FTZ R190, R165, UR5, -R189.reuse ;  /* 0x00000005a5be7c23 */ /* 0x100fe200080108bd */
[----:B------:R-:W-:Y:S01]  /*94c0*/  MUFU.EX2 R181, R181 ;  /* 0x000000b500b57308 */ /* 0x000fe20000000800 */
[--C-:B-1----:R-:W-:Y:S01]  /*94d0*/  FFMA.FTZ R188, R161, UR5, -R189.reuse ;  /* 0x00000005a1bc7c23 */ /* 0x102fe200080108bd */
[----:B----4-:R-:W-:Y:S01]  /*94e0*/  FMNMX.FTZ R3, R177, R2, !PT ;  /* 0x00000002b1037209 */ /* 0x010fe20007810000 */
[--C-:B------:R-:W-:Y:S01]  /*94f0*/  FFMA.FTZ R161, R164, UR5, -R189.reuse ;  /* 0x00000005a4a17c23 */ /* 0x100fe200080108bd */
[----:B------:R-:W-:-:S02]  /*9500*/  FFMA.FTZ R165, R168, UR5, -R189 ;  /* 0x00000005a8a57c23 */ /* 0x000fc400080108bd */
[----:B-----5:R-:W-:Y:S02]  /*9510*/  FMNMX.FTZ R2, R178, R3, !PT ;  /* 0x00000003b2027209 */ /* 0x020fe40007810000 */
[----:B------:R-:W-:Y:S02]  /*9520*/  MUFU.EX2 R196, R196 ;  /* 0x000000c400c47308 */ /* 0x000fe40000000800 */
[----:B------:R-:W-:-:S04]  /*9530*/  FMNMX.FTZ R3, R179, R2, !PT ;  /* 0x00000002b3037209 */ /* 0x000fc80007810000 */
[----:B------:R-:W-:Y:S02]  /*9540*/  FMNMX.FTZ R3, R180, R3, !PT ;  /* 0x00000003b4037209 */ /* 0x000fe40007810000 */
[----:B------:R-:W-:Y:S03]  /*9550*/  MUFU.EX2 R198, R198 ;  /* 0x000000c600c67308 */ /* 0x000fe60000000800 */
[----:B------:R-:W0:Y:S05]  /*9560*/  SHFL.BFLY PT, R2, R3, 0x2, 0x1f ;  /* 0x0c401f0003027f89 */ /* 0x000e2a00000e0000 */
[----:B------:R-:W-:Y:S08]  /*9570*/  MUFU.EX2 R155, R155 ;  /* 0x0000009b009b7308 */ /* 0x000ff00000000800 */
[----:B------:R-:W-:Y:S08]  /*9580*/  MUFU.EX2 R192, R192 ;  /* 0x000000c000c07308 */ /* 0x000ff00000000800 */
[----:B------:R-:W-:Y:S01]  /*9590*/  MUFU.EX2 R157, R157 ;  /* 0x0000009d009d7308 */ /* 0x000fe20000000800 */
[----:B0-----:R-:W-:-:S05]  /*95a0*/  FMNMX.FTZ R2, R3, R2, !PT ;  /* 0x0000000203027209 */ /* 0x001fca0007810000 */
[----:B------:R-:W0:Y:S02]  /*95b0*/  SHFL.BFLY PT, R3, R2, 0x1, 0x1f ;  /* 0x0c201f0002037f89 */ /* 0x000e2400000e0000 */
[----:B------:R-:W-:Y:S08]  /*95c0*/  MUFU.EX2 R194, R194 ;  /* 0x000000c200c27308 */ /* 0x000ff00000000800 */
[----:B------:R-:W-:Y:S08]  /*95d0*/  MUFU.EX2 R159, R159 ;  /* 0x0000009f009f7308 */ /* 0x000ff00000000800 */
[----:B------:R-:W-:Y:S01]  /*95e0*/  MUFU.EX2 R188, R188 ;  /* 0x000000bc00bc7308 */ /* 0x000fe20000000800 */
[----:B0-----:R-:W-:-:S07]  /*95f0*/  FMNMX.FTZ R3, R2, R3, !PT ;  /* 0x0000000302037209 */ /* 0x001fce0007810000 */
[----:B------:R-:W-:Y:S01]  /*9600*/  MUFU.EX2 R161, R161 ;  /* 0x000000a100a17308 */ /* 0x000fe20000000800 */
[C---:B------:R-:W-:Y:S01]  /*9610*/  FADD.FTZ R2, -R3.reuse, R200 ;  /* 0x000000c803027221 */ /* 0x040fe20000010100 */
[----:B------:R-:W-:Y:S01]  /*9620*/  FMUL.FTZ R156, R3, UR5 ;  /* 0x00000005039c7c20 */ /* 0x000fe20008410000 */
[----:B------:R-:W-:Y:S02]  /*9630*/  IMAD.MOV.U32 R200, RZ, RZ, R3 ;  /* 0x000000ffffc87224 */ /* 0x000fe400078e0003 */
[----:B------:R-:W-:Y:S01]  /*9640*/  FMUL.FTZ R2, R2, UR5 ;  /* 0x0000000502027c20 */ /* 0x000fe20008410000 */
        /* <DEDUP_REMOVED lines=12> */
[----:B------:R-:W1:Y:S01]  /*9710*/  MUFU.EX2 R2, R2 ;  /* 0x0000000200027308 */ /* 0x000e620000000800 */
[----:B0-----:R-:W-:-:S02]  /*9720*/  IMAD.U32 R23, RZ, RZ, UR60 ;  /* 0x0000003cff177e24 */ /* 0x001fc4000f8e00ff */
[--C-:B------:R-:W-:Y:S01]  /*9730*/  FFMA.FTZ R175, R175, UR5, -R156.reuse ;  /* 0x00000005afaf7c23 */ /* 0x100fe2000801089c */
[--C-:B------:R-:W-:Y:S01]  /*9740*/  FFMA.FTZ R177, R177, UR5, -R156.reuse ;  /* 0x00000005b1b17c23 */ /* 0x100fe2000801089c */
[--C-:B------:R-:W-:Y:S01]  /*9750*/  FFMA.FTZ R178, R178, UR5, -R156.reuse ;  /* 0x00000005b2b27c23 */ /* 0x100fe2000801089c */
[----:B------:R-:W-:Y:S02]  /*9760*/  @!P5 VIADD R23, R23, 0x30840 ;  /* 0x000308401717d836 */ /* 0x000fe40000000000 */
[--C-:B------:R-:W-:Y:S01]  /*9770*/  FFMA.FTZ R179, R179, UR5, -R156.reuse ;  /* 0x00000005b3b37c23 */ /* 0x100fe2000801089c */
[----:B------:R-:W-:Y:S01]  /*9780*/  FFMA.FTZ R156, R180, UR5, -R156 ;  /* 0x00000005b49c7c23 */ /* 0x000fe2000801089c */
[----:B------:R0:W2:Y:S01]  /*9790*/  MUFU.EX2 R158, R152 ;  /* 0x00000098009e7308 */ /* 0x0000a20000000800 */
[----:B------:R-:W-:-:S07]  /*97a0*/  @!P5 PRMT R23, RZ, 0x654, R23 ;  /* 0x00000654ff17d816 */ /* 0x000fce0000000017 */
[----:B------:R-:W3:Y:S01]  /*97b0*/  MUFU.EX2 R160, R153 ;  /* 0x0000009900a07308 */ /* 0x000ee20000000800 */
[----:B-1----:R-:W-:Y:S01]  /*97c0*/  FFMA.FTZ R9, R2, R9, R197 ;  /* 0x0000000902097223 */ /* 0x002fe200000100c5 */
[----:B0-----:R-:W-:-:S05]  /*97d0*/  MOV R152, UR14 ;  /* 0x0000000e00987c02 */ /* 0x001fca0008000f00 */
[----:B------:R-:W-:Y:S01]  /*97e0*/  @!P5 VIADD R152, R152, 0x30860 ;  /* 0x000308609898d836 */ /* 0x000fe20000000000 */
[----:B------:R-:W0:Y:S01]  /*97f0*/  MUFU.EX2 R154, R154 ;  /* 0x0000009a009a7308 */ /* 0x000e220000000800 */
[C---:B--2---:R-:W-:Y:S01]  /*9800*/  FADD.FTZ R9, R158.reuse, R9 ;  /* 0x000000099e097221 */ /* 0x044fe20000010000 */
[----:B------:R-:W-:Y:S02]  /*9810*/  F2FP.BF16.F32.PACK_AB R197, R158, R197 ;  /* 0x000000c59ec5723e */ /* 0x000fe400000010ff */
[----:B------:R-:W-:-:S04]  /*9820*/  @!P5 PRMT R152, RZ, 0x654, R152 ;  /* 0x00000654ff98d816 */ /* 0x000fc80000000098 */
[----:B------:R-:W1:Y:S01]  /*9830*/  MUFU.EX2 R162, R162 ;  /* 0x000000a200a27308 */ /* 0x000e620000000800 */
[----:B---3--:R-:W-:-:S07]  /*9840*/  FADD.FTZ R9, R160, R9 ;  /* 0x00000009a0097221 */ /* 0x008fce0000010000 */
        /* <DEDUP_REMOVED lines=13> */
[----:B------:R-:W-:Y:S01]  /*9920*/  MUFU.EX2 R190, R190 ;  /* 0x000000be00be7308 */ /* 0x000fe20000000800 */
[----:B--2---:R-:W-:-:S07]  /*9930*/  FADD.FTZ R9, R170, R9 ;  /* 0x00000009aa097221 */ /* 0x004fce0000010000 */
[----:B------:R-:W1:Y:S01]  /*9940*/  MUFU.EX2 R174, R174 ;  /* 0x000000ae00ae7308 */ /* 0x000e620000000800 */
[----:B0-----:R-:W-:-:S07]  /*9950*/  FADD.FTZ R9, R171, R9 ;  /* 0x00000009ab097221 */ /* 0x001fce0000010000 */
[----:B------:R-:W-:Y:S08]  /*9960*/  MUFU.EX2 R165, R165 ;  /* 0x000000a500a57308 */ /* 0x000ff00000000800 */
[----:B------:R-:W0:Y:S01]  /*9970*/  MUFU.EX2 R175, R175 ;  /* 0x000000af00af7308 */ /* 0x000e220000000800 */
[----:B-1----:R-:W-:-:S07]  /*9980*/  FADD.FTZ R9, R174, R9 ;  /* 0x00000009ae097221 */ /* 0x002fce0000010000 */
[----:B------:R-:W-:Y:S08]  /*9990*/  MUFU.EX2 R178, R178 ;  /* 0x000000b200b27308 */ /* 0x000ff00000000800 */
[----:B------:R-:W-:Y:S01]  /*99a0*/  MUFU.EX2 R154, R179 ;  /* 0x000000b3009a7308 */ /* 0x000fe20000000800 */
[C---:B0-----:R-:W-:Y:S01]  /*99b0*/  FADD.FTZ R9, R175.reuse, R9 ;  /* 0x00000009af097221 */ /* 0x041fe20000010000 */
[----:B------:R-:W-:-:S06]  /*99c0*/  F2FP.BF16.F32.PACK_AB R191, R175, R174 ;  /* 0x000000aeafbf723e */ /* 0x000fcc00000010ff */
[----:B------:R-:W0:Y:S01]  /*99d0*/  MUFU.EX2 R156, R156 ;  /* 0x0000009c009c7308 */ /* 0x000e220000000800 */
[----:B------:R-:W-:Y:S02]  /*99e0*/  WARPGROUP.DEPBAR.LE gsb0, 0x0 ;  /* 0x00008000000079c5 */ /* 0x000fe40000010000 */
[----:B------:R1:W-:Y:S01]  /*99f0*/  @!P5 SYNCS.ARRIVE.TRANS64.RED.A1T0 RZ, [R23+URZ], RZ ;  /* 0x000000ff17ffd9a7 */ /* 0x0003e2000810043f */
[--C-:B------:R-:W-:Y:S01]  /*9a00*/  FFMA.FTZ R184, R169, UR5, -R189.reuse ;  /* 0x00000005a9b87c23 */ /* 0x100fe200080108bd */
[--C-:B------:R-:W-:Y:S01]  /*9a10*/  FFMA.FTZ R169, R172, UR5, -R189.reuse ;  /* 0x00000005aca97c23 */ /* 0x100fe200080108bd */
[--C-:B------:R-:W-:Y:S01]  /*9a20*/  FFMA.FTZ R186, R173, UR5, -R189.reuse ;  /* 0x00000005adba7c23 */ /* 0x100fe200080108bd */
[----:B------:R-:W-:Y:S01]  /*9a30*/  FFMA.FTZ R173, R176, UR5, -R189 ;  /* 0x00000005b0ad7c23 */ /* 0x000fe200080108bd */
[----:B------:R-:W-:Y:S02]  /*9a40*/  F2FP.BF16.F32.PACK_AB R189, R171, R170 ;  /* 0x000000aaabbd723e */ /* 0x000fe400000010ff */
[----:B------:R-:W-:Y:S01]  /*9a50*/  MUFU.EX2 R184, R184 ;  /* 0x000000b800b87308 */ /* 0x000fe20000000800 */
[----:B-1----:R-:W-:Y:S01]  /*9a60*/  FFMA.FTZ R23, R0, R18, R181 ;  /* 0x0000001200177223 */ /* 0x002fe200000100b5 */
[----:B------:R1:W-:Y:S01]  /*9a70*/  @!P5 SYNCS.ARRIVE.TRANS64.RED.A1T0 RZ, [R152+URZ], RZ ;  /* 0x000000ff98ffd9a7 */ /* 0x0003e2000810043f */
[----:B0-----:R-:W-:-:S02]  /*9a80*/  F2FP.BF16.F32.PACK_AB R187, R156, R154 ;  /* 0x0000009a9cbb723e */ /* 0x001fc400000010ff */
[C---:B------:R-:W-:Y:S01]  /*9a90*/  FADD.FTZ R23, R196.reuse, R23 ;  /* 0x00000017c4177221 */ /* 0x040fe20000010000 */
[----:B------:R-:W-:Y:S02]  /*9aa0*/  F2FP.BF16.F32.PACK_AB R196, R196, R181 ;  /* 0x000000b5c4c4723e */ /* 0x000fe400000010ff */
[----:B------:R-:W-:Y:S01]  /*9ab0*/  MUFU.EX2 R169, R169 ;  /* 0x000000a900a97308 */ /* 0x000fe20000000800 */
[----:B------:R-:W-:Y:S01]  /*9ac0*/  FADD.FTZ R18, R198, R23 ;  /* 0x00000017c6127221 */ /* 0x000fe20000010000 */
[----:B------:R-:W-:-:S03]  /*9ad0*/  F2FP.BF16.F32.PACK_AB R198, R155, R198 ;  /* 0x000000c69bc6723e */ /* 0x000fc600000010ff */
[----:B------:R-:W-:-:S03]  /*9ae0*/  FADD.FTZ R23, R155, R18 ;  /* 0x000000129b177221 */ /* 0x000fc60000010000 */
[----:B-1----:R-:W0:Y:S01]  /*9af0*/  MUFU.EX2 R152, R177 ;  /* 0x000000b100987308 */ /* 0x002e220000000800 */
[----:B------:R-:W-:Y:S01]  /*9b00*/  FADD.FTZ R18, R192, R23 ;  /* 0x00000017c0127221 */ /* 0x000fe20000010000 */
[----:B------:R-:W-:-:S03]  /*9b10*/  F2FP.BF16.F32.PACK_AB R192, R157, R192 ;  /* 0x000000c09dc0723e */ /* 0x000fc600000010ff */
[----:B------:R-:W-:-:S03]  /*9b20*/  FADD.FTZ R23, R157, R18 ;  /* 0x000000129d177221 */ /* 0x000fc60000010000 */
[----:B------:R-:W1:Y:S01]  /*9b30*/  MUFU.EX2 R186, R186 ;  /* 0x000000ba00ba7308 */ /* 0x000e620000000800 */
[----:B------:R-:W-:Y:S01]  /*9b40*/  FADD.FTZ R18, R194, R23 ;  /* 0x00000017c2127221 */ /* 0x000fe20000010000 */
[----:B------:R-:W-:-:S03]  /*9b50*/  F2FP.BF16.F32.PACK_AB R194, R159, R194 ;  /* 0x000000c29fc2723e */ /* 0x000fc600000010ff */
[----:B------:R-:W-:-:S03]  /*9b60*/  FADD.FTZ R23, R159, R18 ;  /* 0x000000129f177221 */ /* 0x000fc60000010000 */
[----:B------:R-:W2:Y:S01]  /*9b70*/  MUFU.EX2 R173, R173 ;  /* 0x000000ad00ad7308 */ /* 0x000ea20000000800 */
[----:B------:R-:W-:Y:S01]  /*9b80*/  FADD.FTZ R18, R188, R23 ;  /* 0x00000017bc127221 */ /* 0x000fe20000010000 */
[----:B0-----:R-:W-:Y:S01]  /*9b90*/  FADD.FTZ R9, R152, R9 ;  /* 0x0000000998097221 */ /* 0x001fe20000010000 */
[C---:B------:R-:W-:Y:S02]  /*9ba0*/  F2FP.BF16.F32.PACK_AB R188, R161.reuse, R188 ;  /* 0x000000bca1bc723e */ /* 0x040fe400000010ff */
[----:B------:R-:W-:Y:S01]  /*9bb0*/  FADD.FTZ R23, R161, R18 ;  /* 0x00000012a1177221 */ /* 0x000fe20000010000 */
[C---:B------:R-:W-:Y:S01]  /*9bc0*/  FADD.FTZ R9, R178.reuse, R9 ;  /* 0x00000009b2097221 */ /* 0x040fe20000010000 */
[----:B------:R-:W-:Y:S02]  /*9bd0*/  F2FP.BF16.F32.PACK_AB R185, R178, R152 ;  /* 0x00000098b2b9723e */ /* 0x000fe400000010ff */
[----:B------:R-:W-:Y:S01]  /*9be0*/  FADD.FTZ R18, R190, R23 ;  /* 0x00000017be127221 */ /* 0x000fe20000010000 */
[----:B------:R-:W-:Y:S01]  /*9bf0*/  FADD.FTZ R9, R154, R9 ;  /* 0x000000099a097221 */ /* 0x000fe20000010000 */
[----:B------:R-:W-:-:S02]  /*9c00*/  F2FP.BF16.F32.PACK_AB R190, R165, R190 ;  /* 0x000000bea5be723e */ /* 0x000fc400000010ff */
[----:B------:R-:W-:Y:S01]  /*9c10*/  FADD.FTZ R23, R165, R18 ;  /* 0x00000012a5177221 */ /* 0x000fe20000010000 */
[----:B------:R-:W-:-:S03]  /*9c20*/  FADD.FTZ R9, R156, R9 ;  /* 0x000000099c097221 */ /* 0x000fc60000010000 */
[----:B------:R-:W-:Y:S01]  /*9c30*/  FADD.FTZ R18, R184, R23 ;  /* 0x00000017b8127221 */ /* 0x000fe20000010000 */
[----:B------:R-:W-:-:S03]  /*9c40*/  F2FP.BF16.F32.PACK_AB R184, R169, R184 ;  /* 0x000000b8a9b8723e */ /* 0x000fc600000010ff */
[----:B------:R-:W-:-:S04]  /*9c50*/  FADD.FTZ R23, R169, R18 ;  /* 0x00000012a9177221 */ /* 0x000fc80000010000 */
[----:B-1----:R-:W-:Y:S01]  /*9c60*/  FADD.FTZ R18, R186, R23 ;  /* 0x00000017ba127221 */ /* 0x002fe20000010000 */
[----:B--2---:R-:W-:-:S03]  /*9c70*/  F2FP.BF16.F32.PACK_AB R186, R173, R186 ;  /* 0x000000baadba723e */ /* 0x004fc600000010ff */
[----:B------:R-:W-:Y:S01]  /*9c80*/  FADD.FTZ R18, R173, R18 ;  /* 0x00000012ad127221 */ /* 0x000fe20000010000 */
[----:B------:R-:W-:Y:S06]  /*9c90*/  @P0 BRA `(.L_x_1021) ;  /* 0xffffffdc00d80947 */ /* 0x000fec000383ffff */
[----:B------:R-:W-:-:S05]  /*9ca0*/  UMOV UR6, UR10 ;  /* 0x0000000a00067c82 */ /* 0x000fca0008000000 */
.L_x_1012:
[----:B------:R-:W-:-:S13]  /*9cb0*/  R2UR UR7, R22 ;  /* 0x00000000160772ca */ /* 0x000fda00000e0000 */
[----:B------:R-:W-:-:S06]  /*9cc0*/  UISETP.GE.AND UP1, UPT, UR6, UR7, UPT ;  /* 0x000000070600728c */ /* 0x000fcc000bf26270 */
[----:B------:R-:W-:-:S13]  /*9cd0*/  PLOP3.LUT P0, PT, PT, PT, UP1, 0x80, 0x0 ;  /* 0x000000000000781c */ /* 0x000fda0003f0f018 */
[----:B------:R-:W-:Y:S05]  /*9ce0*/  @!P0 BRA `(.L_x_1022) ;  /* 0x0000002c00248947 */ /* 0x000fea0003800000 */
[----:B------:R-:W-:Y:S01]  /*9cf0*/  R2UR UR5, R8 ;  /* 0x00000000080572ca */ /* 0x000fe200000e0000 */
[----:B------:R-:W-:Y:S01]  /*9d00*/  IMAD.MOV.U32 R200, RZ, RZ, R3 ;  /* 0x000000ffffc87224 */ /* 0x000fe200078e0003 */
[----:B------:R-:W-:Y:S01]  /*9d10*/  MOV R23, R4 ;  /* 0x0000000400177202 */ /* 0x000fe20000000f00 */
[----:B------:R-:W-:Y:S01]  /*9d20*/  UMOV UR60, UR4 ;  /* 0x00000004003c7c82 */ /* 0x000fe20008000000 */
[----:B------:R-:W-:-:S09]  /*9d30*/  ULDC UR7, c[0x0][0x9d8] ;  /* 0x0002760000077ab9 */ /* 0x000fd20000000800 */
[----:B------:R-:W-:-:S07]  /*9d40*/  IMAD.U32 R201, RZ, RZ, UR5 ;  /* 0x00000005ffc97e24 */ /* 0x000fce000f8e00ff */
.L_x_1039:
        /* <DEDUP_REMOVED lines=9> */
.L_x_1023:
        /* <DEDUP_REMOVED lines=8> */
.L_x_1024:
[----:B-1----:R-:W-:Y:S05]  /*9e60*/  @P0 BRA `(.L_x_1025) ;  /* 0x0000000000080947 */ /* 0x002fea0003800000 */
[----:B------:R-:W1:Y:S02]  /*9e70*/  SYNCS.PHASECHK.TRANS64.TRYWAIT P0, [UR61+0x30830], R3 ;  /* 0x03083003ff0075a7 */ /* 0x000e64000800017d */
[----:B-1----:R-:W-:Y:S05]  /*9e80*/  @!P0 BRA `(.L_x_1026) ;  /* 0x000000b4001c8947 */ /* 0x002fea0003800000 */
.L_x_1025:
        /* <DEDUP_REMOVED lines=220> */
.L_x_1027:
[----:B------:R-:W-:Y:S02]  /*ac50*/  R2UR UR10, R16 ;  /* 0x00000000100a72ca */ /* 0x000fe400000e0000 */
[----:B------:R-:W-:-:S11]  /*ac60*/  R2UR UR5, R201 ;  /* 0x00000000c90572ca */ /* 0x000fd600000e0000 */
[----:B------:R-:W-:Y:S02]  /*ac70*/  ULEA UR14, UR60, UR10, 0x3 ;  /* 0x0000000a3c0e7291 */ /* 0x000fe4000f8e183f */
[----:B------:R-:W-:-:S05]  /*ac80*/  IMAD.U32 R0, RZ, RZ, UR5 ;  /* 0x00000005ff007e24 */ /* 0x000fca000f8e00ff */
[----:B------:R-:W-:-:S04]  /*ac90*/  SHF.L.U32 R0, R0, 0x1f, RZ ;  /* 0x0000001f00007819 */ /* 0x000fc800000006ff */
[----:B------:R2:W3:Y:S01]  /*aca0*/  SYNCS.PHASECHK.TRANS64.TRYWAIT P0, [UR14+0x30850], R0 ;  /* 0x03085000ff0075a7 */ /* 0x0004e2000800014e */
[----:B------:R-:W-:Y:S05]  /*acb0*/  @!P4 BRA `(.L_x_1028) ;  /* 0x000000000004c947 */ /* 0x000fea0003800000 */
[----:B------:R-:W-:Y:S01]  /*acc0*/  BPT.TRAP 0x1 ;  /* 0x000000040000795c */ /* 0x000fe20000300000 */
.L_x_1028:
[----:B---3--:R-:W-:Y:S05]  /*acd0*/  @P0 BRA `(.L_x_1029) ;  /* 0x0000000000080947 */ /* 0x008fea0003800000 */
[----:B------:R-:W3:Y:S02]  /*ace0*/  SYNCS.PHASECHK.TRANS64.TRYWAIT P0, [UR14+0x30850], R0 ;  /* 0x03085000ff0075a7 */ /* 0x000ee4000800014e */
[----:B---3--:R-:W-:Y:S05]  /*acf0*/  @!P0 BRA `(.L_x_1030) ;  /* 0x000000a400988947 */ /* 0x008fea0003800000 */
.L_x_1029:
[----:B------:R-:W-:Y:S01]  /*ad00*/  R2UR UR5, R16 ;  /* 0x00000000100572ca */ /* 0x000fe200000e0000 */
[----:B------:R-:W-:Y:S01]  /*ad10*/  WARPGROUP.ARRIVE ;  /* 0x00000000000079c5 */ /* 0x000fe20000000000 */
[----:B------:R-:W-:Y:S01]  /*ad20*/  UMOV UR11, 0x40000040 ;  /* 0x40000040000b7882 */ /* 0x000fe20000000000 */
[----:B------:R-:W-:Y:S01]  /*ad30*/  PLOP3.LUT P0, PT, PT, PT, UP0, 0x80, 0x0 ;  /* 0x000000000000781c */ /* 0x000fe20003f0f008 */
[----:B------:R-:W-:Y:S01]  /*ad40*/  FMUL.FTZ R2, R155, UR7 ;  /* 0x000000079b027c20 */ /* 0x000fe20008410000 */
[----:B------:R-:W-:Y:S01]  /*ad50*/  FMUL.FTZ R155, R166, UR7 ;  /* 0x00000007a69b7c20 */ /* 0x000fe20008410000 */
[----:B-1----:R-:W-:Y:S01]  /*ad60*/  FMUL.FTZ R4, R152, UR7 ;  /* 0x0000000798047c20 */ /* 0x002fe20008410000 */
[----:B------:R-:W-:Y:S01]  /*ad70*/  FMUL.FTZ R152, R159, UR7 ;  /* 0x000000079f987c20 */ /* 0x000fe20008410000 */
[----:B------:R-:W-:Y:S01]  /*ad80*/  FMUL.FTZ R159, R174, UR7 ;  /* 0x00000007ae9f7c20 */ /* 0x000fe20008410000 */
[----:B------:R-:W-:Y:S02]  /*ad90*/  IMAD.MOV.U32 R174, RZ, RZ, R19 ;  /* 0x000000ffffae7224 */ /* 0x000fe400078e0013 */
[----:B------:R-:W-:Y:S01]  /*ada0*/  FMUL.FTZ R176, R176, UR7 ;  /* 0x00000007b0b07c20 */ /* 0x000fe20008410000 */
[----:B------:R-:W-:Y:S01]  /*adb0*/  R2UR UR22, R17 ;  /* 0x00000000111672ca */ /* 0x000fe200000e0000 */
[----:B------:R-:W-:Y:S01]  /*adc0*/  FMUL.FTZ R157, R157, UR7 ;  /* 0x000000079d9d7c20 */ /* 0x000fe20008410000 */
[----:B------:R-:W-:Y:S01]  /*add0*/  UIADD3 UR5, UR5, 0x400, URZ ;  /* 0x0000040005057890 */ /* 0x000fe2000fffe03f */
[----:B0-2---:R-:W-:Y:S01]  /*ade0*/  FMUL.FTZ R0, R154, UR7 ;  /* 0x000000079a007c20 */ /* 0x005fe20008410000 */
[----:B------:R-:W-:Y:S01]  /*adf0*/  ULDC UR18, c[0x0][0x2f0] ;  /* 0x0000bc0000127ab9 */ /* 0x000fe20000000800 */
[----:B------:R-:W-:Y:S01]  /*ae00*/  FMUL.FTZ R3, R158, UR7 ;  /* 0x000000079e037c20 */ /* 0x000fe20008410000 */
[----:B------:R-:W-:Y:S01]  /*ae10*/  USHF.R.U32.HI UR5, URZ, 0x4, UR5 ;  /* 0x000000043f057899 */ /* 0x000fe20008011605 */
[----:B------:R-:W-:Y:S01]  /*ae20*/  FMUL.FTZ R154, R163, UR7 ;  /* 0x00000007a39a7c20 */ /* 0x000fe20008410000 */
[----:B------:R-:W-:Y:S01]  /*ae30*/  R2UR UR15, R21 ;  /* 0x00000000150f72ca */ /* 0x000fe200000e0000 */
[----:B------:R-:W-:Y:S01]  /*ae40*/  FMUL.FTZ R161, R161, UR7 ;  /* 0x00000007a1a17c20 */ /* 0x000fe20008410000 */
[----:B------:R-:W-:Y:S01]  /*ae50*/  ULOP3.LUT UR5, UR5, 0x3fff, URZ, 0xc0, !UPT ;  /* 0x00003fff05057892 */ /* 0x000fe2000f8ec03f */
[----:B------:R-:W-:Y:S01]  /*ae60*/  FMUL.FTZ R164, R164, UR7 ;  /* 0x00000007a4a47c20 */ /* 0x000fe20008410000 */
[----:B------:R-:W-:Y:S01]  /*ae70*/  FMUL.FTZ R165, R165, UR7 ;  /* 0x00000007a5a57c20 */ /* 0x000fe20008410000 */
[----:B------:R-:W-:Y:S01]  /*ae80*/  FMUL.FTZ R158, R171, UR7 ;  /* 0x00000007ab9e7c20 */ /* 0x000fe20008410000 */
[----:B------:R-:W-:Y:S01]  /*ae90*/  ULOP3.LUT UR5, UR5, 0x2000000, URZ, 0xfc, !UPT ;  /* 0x0200000005057892 */ /* 0x000fe2000f8efc3f */
[----:B------:R-:W-:Y:S01]  /*aea0*/  FMUL.FTZ R163, R178, UR7 ;  /* 0x00000007b2a37c20 */ /* 0x000fe20008410000 */
[----:B------:R-:W-:Y:S01]  /*aeb0*/  FMUL.FTZ R181, R181, UR7 ;  /* 0x00000007b5b57c20 */ /* 0x000fe20008410000 */
[----:B------:R-:W-:Y:S01]  /*aec0*/  FMUL.FTZ R177, R177, UR7 ;  /* 0x00000007b1b17c20 */ /* 0x000fe20008410000 */
[----:B------:R-:W-:Y:S01]  /*aed0*/  ULEA UR5, UR60, UR5, 0xb ;  /* 0x000000053c057291 */ /* 0x000fe2000f8e583f */
[----:B------:R-:W-:Y:S01]  /*aee0*/  FMUL.FTZ R182, R182, UR7 ;  /* 0x00000007b6b67c20 */ /* 0x000fe20008410000 */
[----:B------:R-:W0:Y:S01]  /*aef0*/  MUFU.TANH R4, R4 ;  /* 0x0000000400047308 */ /* 0x000e220000002400 */
[----:B------:R-:W-:Y:S01]  /*af00*/  ULDC UR19, c[0x0][0x288] ;  /* 0x0000a20000137ab9 */ /* 0x000fe20000000800 */
[----:B------:R-:W-:-:S03]  /*af10*/  FMUL.FTZ R180, R180, UR7 ;  /* 0x00000007b4b47c20 */ /* 0x000fc60008410000 */
[----:B------:R-:W-:Y:S02]  /*af20*/  UMOV UR10, UR5 ;  /* 0x00000005000a7c82 */ /* 0x000fe40008000000 */
[----:B------:R-:W-:Y:S01]  /*af30*/  HGMMA.64x256x16.F32.BF16 R24, R196, gdesc[UR8].tnspB, R24, gsb0 ;  /* 0x43e00008c4187df0 */ /* 0x000fe20008001818 */
[----:B------:R-:W-:Y:S01]  /*af40*/  UIADD3 UR10, UR5, 0x80, URZ ;  /* 0x00000080050a7890 */ /* 0x000fe2000fffe03f */
[----:B------:R-:W1:Y:S01]  /*af50*/  MUFU.TANH R0, R0 ;  /* 0x0000000000007308 */ /* 0x000e620000002400 */
[----:B------:R-:W-:-:S07]  /*af60*/  UMOV UR11, 0x40000040 ;  /* 0x40000040000b7882 */ /* 0x000fce0000000000 */
        /* <DEDUP_REMOVED lines=18> */
[----:B------:R-:W-:Y:S01]  /*b090*/  WARPGROUP.ARRIVE ;  /* 0x00000000000079c5 */ /* 0x000fe20000000000 */
[----:B------:R-:W-:Y:S01]  /*b0a0*/  IMAD.U32 R195, RZ, RZ, UR18 ;  /* 0x00000012ffc37e24 */ /* 0x000fe2000f8e00ff */
[----:B------:R-:W-:Y:S01]  /*b0b0*/  ULDC UR18, c[0x0][0x9e0] ;  /* 0x0002780000127ab9 */ /* 0x000fe20000000800 */
[----:B------:R-:W0:-:S15]  /*b0c0*/  MUFU.TANH R192, R180 ;  /* 0x000000b400c07308 */ /* 0x000e1e0000002400 */
[----:B------:R-:W-:-:S05]  /*b0d0*/  NOP ;  /* 0x0000000000007918 */ /* 0x000fca0000000000 */
[----:B------:R-:W-:Y:S01]  /*b0e0*/  HGMMA.64x256x16.F32.BF16 R24, R188, gdesc[UR8].tnspB, R24, gsb0 ;  /* 0x43e00008bc187df0 */ /* 0x000fe20008001818 */
[----:B------:R-:W-:Y:S01]  /*b0f0*/  UIADD3 UR10, UR5, 0x180, URZ ;  /* 0x00000180050a7890 */ /* 0x000fe2000fffe03f */
[----:B------:R-:W-:Y:S02]  /*b100*/  UMOV UR11, 0x40000040 ;  /* 0x40000040000b7882 */ /* 0x000fe40000000000 */
[----:B------:R-:W-:Y:S02]  /*b110*/  @UP0 ULDC UR5, c[0x0][0x44c] ;  /* 0x0001130000050ab9 */ /* 0x000fe40000000800 */
[----:B------:R-:W-:Y:S01]  /*b120*/  @P0 IMAD.HI.U32 R166, R19, UR5, RZ ;  /* 0x0000000513a60c27 */ /* 0x000fe2000f8e00ff */
[----:B------:R-:W-:-:S04]  /*b130*/  @UP0 ULDC UR5, c[0x0][0x450] ;  /* 0x0001140000050ab9 */ /* 0x000fc80000000800 */
[----:B------:R-:W-:Y:S02]  /*b140*/  @P0 SHF.R.U32.HI R174, RZ, UR5, R166 ;  /* 0x00000005ffae0c19 */ /* 0x000fe400080116a6 */
[----:B------:R-:W-:-:S05]  /*b150*/  MOV R166, UR61 ;  /* 0x0000003d00a67c02 */ /* 0x000fca0008000f00 */
[----:B------:R-:W-:Y:S01]  /*b160*/  @!P5 VIADD R166, R166, 0x30840 ;  /* 0x00030840a6a6d836 */ /* 0x000fe20000000000 */
[----:B------:R-:W-:Y:S02]  /*b170*/  WARPGROUP.DEPBAR.LE gsb0, 0x0 ;  /* 0x00008000000079c5 */ /* 0x000fe40000010000 */
[----:B------:R-:W-:Y:S01]  /*b180*/  WARPGROUP.ARRIVE ;  /* 0x00000000000079c5 */ /* 0x000fe20000000000 */
[----:B------:R-:W-:Y:S01]  /*b190*/  FMUL.FTZ R189, R156, UR7 ;  /* 0x000000079cbd7c20 */ /* 0x000fe20008410000 */
[----:B------:R5:W0:Y:S01]  /*b1a0*/  MUFU.TANH R190, R176 ;  /* 0x000000b000be7308 */ /* 0x000a220000002400 */
[----:B------:R-:W-:Y:S01]  /*b1b0*/  FMUL.FTZ R156, R167, UR7 ;  /* 0x00000007a79c7c20 */ /* 0x000fe20008410000 */
[----:B------:R-:W-:Y:S01]  /*b1c0*/  @!P5 PRMT R167, RZ, 0x654, R166 ;  /* 0x00000654ffa7d816 */ /* 0x000fe200000000a6 */
[----:B------:R-:W-:Y:S02]  /*b1d0*/  FMUL.FTZ R188, R153, UR7 ;  /* 0x0000000799bc7c20 */ /* 0x000fe40008410000 */
[----:B------:R-:W-:Y:S01]  /*b1e0*/  HGMMA.64x256x16.F32.BF16 R24, R184, gdesc[UR8].tnspB, R24, gsb0 ;  /* 0x43e00008b8187df0 */ /* 0x000fe20008001818 */
[----:B------:R-:W-:Y:S01]  /*b1f0*/  USHF.L.U32 UR10, UR6, 0x6, URZ ;  /* 0x00000006060a7899 */ /* 0x000fe2000800063f */
[----:B------:R-:W-:Y:S01]  /*b200*/  FMUL.FTZ R153, R162, UR7 ;  /* 0x00000007a2997c20 */ /* 0x000fe20008410000 */
[----:B------:R-:W-:Y:S01]  /*b210*/  FMUL.FTZ R162, R179, UR7 ;  /* 0x00000007b3a27c20 */ /* 0x000fe20008410000 */
[----:B------:R-:W0:Y:S01]  /*b220*/  MUFU.TANH R189, R189 ;  /* 0x000000bd00bd7308 */ /* 0x000e220000002400 */
[----:B------:R-:W-:Y:S01]  /*b230*/  UIADD3 UR5, -UR10, 0x1, URZ ;  /* 0x000000010a057890 */ /* 0x000fe2000fffe13f */
[----:B-----5:R-:W5:Y:S06]  /*b240*/  SHFL.IDX PT, R176, R174, RZ, 0x1c1f ;  /* 0x001c1fffaeb07589 */ /* 0x020f6c00000e0000 */
[----:B------:R-:W0:Y:S08]  /*b250*/  MUFU.TANH R188, R188 ;  /* 0x000000bc00bc7308 */ /* 0x000e300000002400 */
[----:B------:R-:W0:Y:S08]  /*b260*/  MUFU.TANH R153, R153 ;  /* 0x0000009900997308 */ /* 0x000e300000002400 */
[----:B------:R-:W0:Y:S08]  /*b270*/  MUFU.TANH R156, R156 ;  /* 0x0000009c009c7308 */ /* 0x000e300000002400 */
[----:B------:R-:W0:Y:S08]  /*b280*/  MUFU.TANH R191, R177 ;  /* 0x000000b100bf7308 */ /* 0x000e300000002400 */
[----:B------:R-:W0:Y:S08]  /*b290*/  MUFU.TANH R162, R162 ;  /* 0x000000a200a27308 */ /* 0x000e300000002400 */
[----:B------:R-:W0:Y:S01]  /*b2a0*/  MUFU.TANH R166, R182 ;  /* 0x000000b600a67308 */ /* 0x000e220000002400 */
[----:B------:R-:W-:-:S02]  /*b2b0*/  WARPGROUP.DEPBAR.LE gsb0, 0x0 ;  /* 0x00008000000079c5 */ /* 0x000fc40000010000 */
[----:B------:R-:W-:Y:S01]  /*b2c0*/  FMUL.FTZ R186, R168, UR7 ;  /* 0x00000007a8ba7c20 */ /* 0x000fe20008410000 */
[----:B------:R-:W-:-:S04]  /*b2d0*/  IMAD.U32 R168, RZ, RZ, UR5 ;  /* 0x00000005ffa87e24 */ /* 0x000fc8000f8e00ff */
[----:B------:R1:W0:Y:S01]  /*b2e0*/  MUFU.TANH R184, R157 ;  /* 0x0000009d00b87308 */ /* 0x0002220000002400 */
[----:B------:R-:W-:Y:S01]  /*b2f0*/  FMUL.FTZ R185, R160, UR7 ;  /* 0x00000007a0b97c20 */ /* 0x000fe20008410000 */
[----:B------:R2:W-:Y:S01]  /*b300*/  @!P5 SYNCS.ARRIVE.TRANS64.RED.A1T0 RZ, [R167+URZ], RZ ;  /* 0x000000ffa7ffd9a7 */ /* 0x0005e2000810043f */
[----:B------:R-:W-:Y:S01]  /*b310*/  FMUL.FTZ R187, R169, UR7 ;  /* 0x00000007a9bb7c20 */ /* 0x000fe20008410000 */
[----:B------:R-:W-:Y:S01]  /*b320*/  FMUL.FTZ R160, R175, UR7 ;  /* 0x00000007afa07c20 */ /* 0x000fe20008410000 */
[----:B------:R-:W-:-:S03]  /*b330*/  IMAD R168, R5, -0x2, R168 ;  /* 0xfffffffe05a87824 */ /* 0x000fc600078e02a8 */
[----:B------:R-:W0:Y:S01]  /*b340*/  MUFU.TANH R185, R185 ;  /* 0x000000b900b97308 */ /* 0x000e220000002400 */
[----:B-1----:R-:W-:Y:S01]  /*b350*/  FMUL.FTZ R157, R170, UR7 ;  /* 0x00000007aa9d7c20 */ /* 0x002fe20008410000 */
[----:B------:R-:W-:Y:S01]  /*b360*/  FMUL.FTZ R170, R172, UR7 ;  /* 0x00000007acaa7c20 */ /* 0x000fe20008410000 */
[----:B------:R-:W-:Y:S01]  /*b370*/  FMUL.FTZ R172, R173, UR7 ;  /* 0x00000007adac7c20 */ /* 0x000fe20008410000 */
[----:B--2---:R-:W-:Y:S01]  /*b380*/  FMUL.FTZ R167, R183, UR7 ;  /* 0x00000007b7a77c20 */ /* 0x004fe20008410000 */
[----:B------:R-:W-:-:S03]  /*b390*/  IMAD R168, R195, UR22, R168 ;  /* 0x00000016c3a87c24 */ /* 0x000fc6000f8e02a8 */
[----:B------:R-:W1:Y:S01]  /*b3a0*/  MUFU.TANH R186, R186 ;  /* 0x000000ba00ba7308 */ /* 0x000e620000002400 */
[----:B------:R-:W-:-:S04]  /*b3b0*/  VIADD R168, R168, -UR19 ;  /* 0x80000013a8a87c36 */ /* 0x000fc80008000000 */
[C---:B------:R-:W-:Y:S01]  /*b3c0*/  VIADD R183, R168.reuse, UR18 ;  /* 0x00000012a8b77c36 */ /* 0x040fe20008000000 */
[----:B------:R-:W-:Y:S02]  /*b3d0*/  IADD3 R193, R168, UR15, RZ ;  /* 0x0000000fa8c17c10 */ /* 0x000fe4000fffe0ff */
[----:B------:R-:W2:Y:S01]  /*b3e0*/  MUFU.TANH R187, R187 ;  /* 0x000000bb00bb7308 */ /* 0x000ea20000002400 */
[--C-:B-----5:R-:W-:Y:S02]  /*b3f0*/  IMAD.IADD R179, R183, 0x1, R176.reuse ;  /* 0x00000001b7b37824 */ /* 0x120fe400078e02b0 */
[----:B------:R-:W-:-:S05]  /*b400*/  IMAD.IADD R180, R193, 0x1, R176 ;  /* 0x00000001c1b47824 */ /* 0x000fca00078e02b0 */
[----:B------:R-:W0:Y:S08]  /*b410*/  MUFU.TANH R157, R157 ;  /* 0x0000009d009d7308 */ /* 0x000e300000002400 */
[----:B------:R-:W0:Y:S08]  /*b420*/  MUFU.TANH R170, R170 ;  /* 0x000000aa00aa7308 */ /* 0x000e300000002400 */
[----:B------:R-:W0:Y:S08]  /*b430*/  MUFU.TANH R172, R172 ;  /* 0x000000ac00ac7308 */ /* 0x000e300000002400 */
[----:B------:R-:W0:Y:S08]  /*b440*/  MUFU.TANH R160, R160 ;  /* 0x000000a000a07308 */ /* 0x000e300000002400 */
[----:B------:R-:W0:Y:S01]  /*b450*/  MUFU.TANH R167, R167 ;  /* 0x000000a700a77308 */ /* 0x000e220000002400 */
[----:B-1234-:R-:W-:Y:S05]  /*b460*/  @!P6 BRA `(.L_x_1031) ;  /* 0x00000000006ce947 */ /* 0x01efea0003800000 */
[----:B------:R-:W-:Y:S01]  /*b470*/  R2UR UR11, R17 ;  /* 0x00000000110b72ca */ /* 0x000fe200000e0000 */
[----:B------:R-:W-:Y:S01]  /*b480*/  ULDC UR5, c[0x0][0x288] ;  /* 0x0000a20000057ab9 */ /* 0x000fe20000000800 */
[----:B------:R-:W-:Y:S11]  /*b490*/  BSSY B0, `(.L_x_1032) ;  /* 0x0000014000007945 */ /* 0x000ff60003800000 */
[----:B------:R-:W-:-:S04]  /*b4a0*/  IMAD R168, R195, UR11, R176 ;  /* 0x0000000bc3a87c24 */ /* 0x000fc8000f8e02b0 */
[----:B------:R-:W-:-:S05]  /*b4b0*/  VIADD R171, R168, -UR5 ;  /* 0x80000005a8ab7c36 */ /* 0x000fca0008000000 */
[----:B------:R-:W-:-:S13]  /*b4c0*/  ISETP.GT.AND P0, PT, R171, -0x1, PT ;  /* 0xffffffffab00780c */ /* 0x000fda0003f04270 */
[----:B------:R-:W-:Y:S05]  /*b4d0*/  @P0 BRA `(.L_x_1033) ;  /* 0x0000000000240947 */ /* 0x000fea0003800000 */
[----:B------:R-:W-:Y:S01]  /*b4e0*/  ULDC UR5, c[0x0][0x9e4] ;  /* 0x0002790000057ab9 */ /* 0x000fe20000000800 */
[----:B------:R-:W-:Y:S01]  /*b4f0*/  LOP3.LUT R171, RZ, R171, RZ, 0x33, !PT ;  /* 0x000000abffab7212 */ /* 0x000fe200078e33ff */
[----:B------:R-:W-:-:S05]  /*b500*/  IMAD.U32 R176, RZ, RZ, UR5 ;  /* 0x00000005ffb07e24 */ /* 0x000fca000f8e00ff */
[----:B------:R-:W-:-:S13]  /*b510*/  ISETP.NE.AND P0, PT, R176, 0x1, PT ;  /* 0x00000001b000780c */ /* 0x000fda0003f05270 */
[----:B------:R-:W1:Y:S02]  /*b520*/  @P0 LDC.64 R168, c[0x0][0x9e8] ;  /* 0x00027a00ffa80b82 */ /* 0x000e640000000a00 */
[----:B-1----:R-:W-:-:S05]  /*b530*/  @P0 IMAD.HI.U32 R168, R171, R168, RZ ;  /* 0x000000a8aba80227 */ /* 0x002fca00078e00ff */
[----:B------:R-:W-:-:S04]  /*b540*/  @P0 SHF.R.U32.HI R171, RZ, R169, R168 ;  /* 0x000000a9ffab0219 */ /* 0x000fc800000116a8 */
[----:B------:R-:W-:Y:S01]  /*b550*/  LOP3.LUT R171, RZ, R171, RZ, 0x33, !PT ;  /* 0x000000abffab7212 */ /* 0x000fe200078e33ff */
[----:B------:R-:W-:Y:S06]  /*b560*/  BRA `(.L_x_1034) ;  /* 0x0000000000187947 */ /* 0x000fec0003800000 */
.L_x_1033:
[----:B------:R-:W-:Y:S02]  /*b570*/  ULDC UR5, c[0x0][0x9e4] ;  /* 0x0002790000057ab9 */ /* 0x000fe40000000800 */
[----:B------:R-:W-:-:S05]  /*b580*/  IMAD.U32 R176, RZ, RZ, UR5 ;  /* 0x00000005ffb07e24 */ /* 0x000fca000f8e00ff */
[----:B------:R-:W-:-:S13]  /*b590*/  ISETP.NE.AND P0, PT, R176, 0x1, PT ;  /* 0x00000001b000780c */ /* 0x000fda0003f05270 */
[----:B------:R-:W1:Y:S02]  /*b5a0*/  @P0 LDC.64 R168, c[0x0][0x9e8] ;  /* 0x00027a00ffa80b82 */ /* 0x000e640000000a00 */
[----:B-1----:R-:W-:-:S05]  /*b5b0*/  @P0 IMAD.HI.U32 R168, R171, R168, RZ ;  /* 0x000000a8aba80227 */ /* 0x002fca00078e00ff */
[----:B------:R-:W-:-:S07]  /*b5c0*/  @P0 SHF.R.U32.HI R171, RZ, R169, R168 ;  /* 0x000000a9ffab0219 */ /* 0x000fce00000116a8 */
.L_x_1034:
[----:B------:R-:W-:Y:S05]  /*b5d0*/  BSYNC B0 ;  /* 0x0000000000007941 */ /* 0x000fea0003800000 */
.L_x_1032:
[----:B------:R-:W-:-:S04]  /*b5e0*/  IMAD R168, R171, R176, -UR10 ;  /* 0x8000000aaba87e24 */ /* 0x000fc8000f8e02b0 */
[----:B------:R-:W-:-:S05]  /*b5f0*/  IMAD R168, R5, -0x2, R168 ;  /* 0xfffffffe05a87824 */ /* 0x000fca00078e02a8 */
[----:B------:R-:W-:Y:S02]  /*b600*/  VIADDMNMX R179, R168, R176, R179, PT ;  /* 0x000000b0a8b37246 */ /* 0x000fe400038001b3 */
[----:B------:R-:W-:-:S07]  /*b610*/  VIMNMX R180, R180, R168, !PT ;  /* 0x000000a8b4b47248 */ /* 0x000fce0007fe0100 */
.L_x_1031:
[----:B------:R-:W-:-:S06]  /*b620*/  UISETP.GT.AND UP1, UPT, UR6, -0x1, UPT ;  /* 0xffffffff0600788c */ /* 0x000fcc000bf24270 */
[----:B------:R-:W-:-:S04]  /*b630*/  PLOP3.LUT P0, PT, PT, PT, UP1, 0x80, 0x0 ;  /* 0x000000000000781c */ /* 0x000fc80003f0f018 */
[C---:B------:R-:W-:Y:S02]  /*b640*/  ISETP.GT.AND P1, PT, R180.reuse, RZ, P0 ;  /* 0x000000ffb400720c */ /* 0x040fe40000724270 */
[C---:B------:R-:W-:Y:S02]  /*b650*/  ISETP.GT.AND P3, PT, R180.reuse, 0x1, P0 ;  /* 0x00000001b400780c */ /* 0x040fe40000764270 */
[C---:B------:R-:W-:Y:S02]  /*b660*/  ISETP.LT.OR P2, PT, R179.reuse, 0x1, P1 ;  /* 0x00000001b300780c */ /* 0x040fe40000f41670 */
[----:B------:R-:W-:Y:S02]  /*b670*/  ISETP.GT.AND P1, PT, R180, 0x8, P0 ;  /* 0x00000008b400780c */ /* 0x000fe40000724270 */
        /* <DEDUP_REMOVED lines=8> */
[----:B------:R-:W-:Y:S02]  /*b700*/  FSEL R184, R184, -INF , !P2 ;  /* 0xff800000b8b87808 */ /* 0x000fe40005000000 */
[----:B------:R-:W-:-:S02]  /*b710*/  ISETP.GT.AND P3, PT, R180, 0x10, P0 ;  /* 0x00000010b400780c */ /* 0x000fc40000764270 */
        /* <DEDUP_REMOVED lines=10> */
[----:B------:R-:W-:Y:S02]  /*b7c0*/  ISETP.GT.AND P2, PT, R180, 0x21, P0 ;  /* 0x00000021b400780c */ /* 0x000fe40000744270 */
        /* <DEDUP_REMOVED lines=21> */
[----:B------:R-:W-:Y:S02]  /*b920*/  ISETP.LT.OR P2, PT, R179, 0x3a, P2 ;  /* 0x0000003ab300780c */ /* 0x000fe40001741670 */
[----:B------:R-:W-:Y:S02]  /*b930*/  IADD3 R179, R183, R4, RZ ;  /* 0x00000004b7b37210 */ /* 0x000fe40007ffe0ff */
[----:B------:R-:W-:Y:S02]  /*b940*/  FSEL R174, R191, -INF , !P3 ;  /* 0xff800000bfae7808 */ /* 0x000fe40005800000 */
[----:B------:R-:W-:Y:S02]  /*b950*/  FSEL R170, R192, -INF , !P1 ;  /* 0xff800000c0aa7808 */ /* 0x000fe40004800000 */
[----:B------:R-:W-:Y:S01]  /*b960*/  FSEL R161, R181, -INF , !P2 ;  /* 0xff800000b5a17808 */ /* 0x000fe20005000000 */
[----:B------:R-:W-:Y:S06]  /*b970*/  @!P6 BRA `(.L_x_1035) ;  /* 0x00000000006ce947 */ /* 0x000fec0003800000 */
        /* <DEDUP_REMOVED lines=11> */
[----:B------:R-:W0:Y:S02]  /*ba30*/  @P1 LDC.64 R164, c[0x0][0x9e8] ;  /* 0x00027a00ffa41b82 */ /* 0x000e240000000a00 */
[----:B0-----:R-:W-:-:S05]  /*ba40*/  @P1 IMAD.HI.U32 R164, R181, R164, RZ ;  /* 0x000000a4b5a41227 */ /* 0x001fca00078e00ff */
[----:B------:R-:W-:-:S04]  /*ba50*/  @P1 SHF.R.U32.HI R181, RZ, R165, R164 ;  /* 0x000000a5ffb51219 */ /* 0x000fc800000116a4 */
[----:B------:R-:W-:Y:S01]  /*ba60*/  LOP3.LUT R181, RZ, R181, RZ, 0x33, !PT ;  /* 0x000000b5ffb57212 */ /* 0x000fe200078e33ff */
[----:B------:R-:W-:Y:S06]  /*ba70*/  BRA `(.L_x_1038) ;  /* 0x0000000000187947 */ /* 0x000fec0003800000 */
.L_x_1037:
[----:B------:R-:W-:Y:S02]  /*ba80*/  ULDC UR5, c[0x0][0x9e4] ;  /* 0x0002790000057ab9 */ /* 0x000fe40000000800 */
[----:B------:R-:W-:-:S05]  /*ba90*/  IMAD.U32 R182, RZ, RZ, UR5 ;  /* 0x00000005ffb67e24 */ /* 0x000fca000f8e00ff */
[----:B------:R-:W-:-:S13]  /*baa0*/  ISETP.NE.AND P1, PT, R182, 0x1, PT ;  /* 0x00000001b600780c */ /* 0x000fda0003f25270 */
[----:B------:R-:W0:Y:S02]  /*bab0*/  @P1 LDC.64 R164, c[0x0][0x9e8] ;  /* 0x00027a00ffa41b82 */ /* 0x000e240000000a00 */
[----:B0-----:R-:W-:-:S05]  /*bac0*/  @P1 IMAD.HI.U32 R164, R181, R164, RZ ;  /* 0x000000a4b5a41227 */ /* 0x001fca00078e00ff */
[----:B------:R-:W-:-:S07]  /*bad0*/  @P1 SHF.R.U32.HI R181, RZ, R165, R164 ;  /* 0x000000a5ffb51219 */ /* 0x000fce00000116a4 */
.L_x_1038:
[----:B------:R-:W-:Y:S05]  /*bae0*/  BSYNC B0 ;  /* 0x0000000000007941 */ /* 0x000fea0003800000 */
.L_x_1036:
[----:B------:R-:W-:-:S04]  /*baf0*/  IMAD R4, R181, R182, -UR10 ;  /* 0x8000000ab5047e24 */ /* 0x000fc8000f8e02b6 */
[----:B------:R-:W-:-:S05]  /*bb00*/  IMAD R4, R5, -0x2, R4 ;  /* 0xfffffffe05047824 */ /* 0x000fca00078e0204 */
[----:B------:R-:W-:Y:S02]  /*bb10*/  VIADDMNMX R179, R4, R182, R179, PT ;  /* 0x000000b604b37246 */ /* 0x000fe400038001b3 */
[----:B------:R-:W-:-:S07]  /*bb20*/  VIMNMX R180, R180, R4, !PT ;  /* 0x00000004b4b47248 */ /* 0x000fce0007fe0100 */
.L_x_1035:
        /* <DEDUP_REMOVED lines=9> */
[C---:B------:R-:W-:Y:S02]  /*bbc0*/  ISETP.GT.AND P1, PT, R180.reuse, RZ, P0 ;  /* 0x000000ffb400720c */ /* 0x040fe40000724270 */
[----:B------:R-:W-:Y:S02]  /*bbd0*/  FMNMX.FTZ R4, R185, R4, !PT ;  /* 0x00000004b9047209 */ /* 0x000fe40007810000 */
[----:B------:R-:W-:Y:S02]  /*bbe0*/  ISETP.GT.AND P2, PT, R180, 0x8, P0 ;  /* 0x00000008b400780c */ /* 0x000fe40000744270 */
[----:B------:R-:W-:Y:S02]  /*bbf0*/  FMNMX.FTZ R165, R171, R4, !PT ;  /* 0x00000004aba57209 */ /* 0x000fe40007810000 */
[----:B------:R-:W-:-:S02]  /*bc00*/  ISETP.LT.OR P1, PT, R179, 0x1, P1 ;  /* 0x00000001b300780c */ /* 0x000fc40000f21670 */
[----:B------:R-:W-:Y:S02]  /*bc10*/  FMNMX.FTZ R4, R168, R165, !PT ;  /* 0x000000a5a8047209 */ /* 0x000fe40007810000 */
[----:B------:R-:W-:Y:S02]  /*bc20*/  ISETP.LT.OR P2, PT, R179, 0x9, P2 ;  /* 0x00000009b300780c */ /* 0x000fe40001741670 */
[----:B------:R-:W-:Y:S02]  /*bc30*/  FMNMX.FTZ R4, R177, R4, !PT ;  /* 0x00000004b1047209 */ /* 0x000fe40007810000 */
[----:B------:R-:W-:Y:S02]  /*bc40*/  ISETP.GT.AND P3, PT, R180, 0x9, P0 ;  /* 0x00000009b400780c */ /* 0x000fe40000764270 */
[----:B------:R-:W-:Y:S02]  /*bc50*/  FMNMX.FTZ R165, R173, R4, !PT ;  /* 0x00000004ada57209 */ /* 0x000fe40007810000 */
[----:B------:R-:W-:-:S02]  /*bc60*/  FSEL R2, R3, -INF , !P2 ;  /* 0xff80000003027808 */ /* 0x000fc40005000000 */
        /* <DEDUP_REMOVED lines=13> */
[C---:B------:R-:W-:Y:S02]  /*bd40*/  ISETP.LT.OR P3, PT, R179.reuse, 0x12, P3 ;  /* 0x00000012b300780c */ /* 0x040fe40001f61670 */
[----:B------:R-:W-:Y:S01]  /*bd50*/  ISETP.GT.AND P2, PT, R180, 0x19, P0 ;  /* 0x00000019b400780c */ /* 0x000fe20000744270 */
[----:B------:R-:W0:Y:S01]  /*bd60*/  SHFL.BFLY PT, R4, R165, 0x2, 0x1f ;  /* 0x0c401f00a5047f89 */ /* 0x000e2200000e0000 */
[----:B------:R-:W-:Y:S02]  /*bd70*/  FSEL R154, R154, -INF , !P3 ;  /* 0xff8000009a9a7808 */ /* 0x000fe40005800000 */
[----:B------:R-:W-:Y:S02]  /*bd80*/  ISETP.GT.AND P3, PT, R180, 0x20, P0 ;  /* 0x00000020b400780c */ /* 0x000fe40000764270 */
[----:B------:R-:W-:-:S02]  /*bd90*/  ISETP.LT.OR P2, PT, R179, 0x1a, P2 ;  /* 0x0000001ab300780c */ /* 0x000fc40001741670 */
[----:B------:R-:W-:Y:S02]  /*bda0*/  ISETP.LT.OR P3, PT, R179, 0x21, P3 ;  /* 0x00000021b300780c */ /* 0x000fe40001f61670 */
[----:B------:R-:W-:Y:S02]  /*bdb0*/  FSEL R156, R156, -INF , !P2 ;  /* 0xff8000009c9c7808 */ /* 0x000fe40005000000 */
[----:B------:R-:W-:Y:S02]  /*bdc0*/  ISETP.GT.AND P2, PT, R180, 0x28, P0 ;  /* 0x00000028b400780c */ /* 0x000fe40000744270 */
[----:B------:R-:W-:Y:S02]  /*bdd0*/  FSEL R157, R157, -INF , !P3 ;  /* 0xff8000009d9d7808 */ /* 0x000fe40005800000 */
[----:B------:R-:W-:Y:S02]  /*bde0*/  ISETP.LT.OR P2, PT, R179, 0x29, P2 ;  /* 0x00000029b300780c */ /* 0x000fe40001741670 */
[----:B------:R-:W-:-:S02]  /*bdf0*/  R2UR UR10, R22 ;  /* 0x00000000160a72ca */ /* 0x000fc400000e0000 */
[----:B------:R-:W-:Y:S02]  /*be00*/  FSEL R159, R159, -INF , !P2 ;  /* 0xff8000009f9f7808 */ /* 0x000fe40005000000 */
[----:B------:R-:W-:Y:S02]  /*be10*/  ISETP.GT.AND P2, PT, R180, 0x30, P0 ;  /* 0x00000030b400780c */ /* 0x000fe40000744270 */
[----:B0-----:R-:W-:Y:S02]  /*be20*/  FMNMX.FTZ R181, R165, R4, !PT ;  /* 0x00000004a5b57209 */ /* 0x001fe40007810000 */
[----:B------:R-:W-:Y:S02]  /*be30*/  FSEL R165, R0, -INF , !P1 ;  /* 0xff80000000a57808 */ /* 0x000fe40004800000 */
[----:B------:R-:W-:Y:S01]  /*be40*/  ISETP.GT.AND P1, PT, R180, 0x18, P0 ;  /* 0x00000018b400780c */ /* 0x000fe20000724270 */
[----:B------:R-:W0:Y:S01]  /*be50*/  SHFL.BFLY PT, R4, R181, 0x1, 0x1f ;  /* 0x0c201f00b5047f89 */ /* 0x000e2200000e0000 */
[----:B------:R-:W-:Y:S01]  /*be60*/  FMNMX.FTZ R3, R165, R200, !PT ;  /* 0x000000c8a5037209 */ /* 0x000fe20007810000 */
[----:B------:R-:W-:Y:S01]  /*be70*/  UISETP.GT.AND UP1, UPT, UR6, UR10, UPT ;  /* 0x0000000a0600728c */ /* 0x000fe2000bf24270 */
[----:B------:R-:W-:Y:S01]  /*be80*/  ISETP.LT.OR P1, PT, R179, 0x19, P1 ;  /* 0x00000019b300780c */ /* 0x000fe20000f21670 */
[----:B------:R-:W-:Y:S01]  /*be90*/  UIADD3 UR6, UR6, -0x1, URZ ;  /* 0xffffffff06067890 */ /* 0x000fe2000fffe03f */
[----:B------:R-:W-:-:S02]  /*bea0*/  FMNMX.FTZ R3, R164, R3, !PT ;  /* 0x00000003a4037209 */ /* 0x000fc40007810000 */
[----:B------:R-:W-:Y:S02]  /*beb0*/  FSEL R155, R155, -INF , !P1 ;  /* 0xff8000009b9b7808 */ /* 0x000fe40004800000 */
[----:B------:R-:W-:Y:S02]  /*bec0*/  FMNMX.FTZ R3, R2, R3, !PT ;  /* 0x0000000302037209 */ /* 0x000fe40007810000 */
[----:B------:R-:W-:Y:S02]  /*bed0*/  ISETP.GT.AND P1, PT, R180, 0x21, P0 ;  /* 0x00000021b400780c */ /* 0x000fe40000724270 */
[----:B------:R-:W-:Y:S02]  /*bee0*/  FMNMX.FTZ R0, R152, R3, !PT ;  /* 0x0000000398007209 */ /* 0x000fe40007810000 */
[----:B------:R-:W-:Y:S02]  /*bef0*/  ISETP.LT.OR P1, PT, R179, 0x22, P1 ;  /* 0x00000022b300780c */ /* 0x000fe40000f21670 */
[----:B------:R-:W-:-:S02]  /*bf00*/  FMNMX.FTZ R3, R153, R0, !PT ;  /* 0x0000000099037209 */ /* 0x000fc40007810000 */
[----:B------:R-:W-:Y:S02]  /*bf10*/  FSEL R158, R158, -INF , !P1 ;  /* 0xff8000009e9e7808 */ /* 0x000fe40004800000 */
[----:B------:R-:W-:Y:S02]  /*bf20*/  FMNMX.FTZ R0, R154, R3, !PT ;  /* 0x000000039a007209 */ /* 0x000fe40007810000 */
[----:B------:R-:W-:Y:S02]  /*bf30*/  ISETP.GT.AND P1, PT, R180, 0x29, P0 ;  /* 0x00000029b400780c */ /* 0x000fe40000724270 */
[----:B------:R-:W-:Y:S02]  /*bf40*/  FMNMX.FTZ R3, R155, R0, !PT ;  /* 0x000000009b037209 */ /* 0x000fe40007810000 */
[----:B------:R-:W-:Y:S02]  /*bf50*/  ISETP.LT.OR P1, PT, R179, 0x2a, P1 ;  /* 0x0000002ab300780c */ /* 0x000fe40000f21670 */
[----:B------:R-:W-:-:S02]  /*bf60*/  FMNMX.FTZ R0, R156, R3, !PT ;  /* 0x000000039c007209 */ /* 0x000fc40007810000 */
[----:B------:R-:W-:Y:S02]  /*bf70*/  ISETP.LT.OR P2, PT, R179, 0x31, P2 ;  /* 0x00000031b300780c */ /* 0x000fe40001741670 */
[----:B------:R-:W-:Y:S02]  /*bf80*/  FMNMX.FTZ R3, R157, R0, !PT ;  /* 0x000000009d037209 */ /* 0x000fe40007810000 */
[----:B------:R-:W-:Y:S02]  /*bf90*/  FSEL R160, R160, -INF , !P1 ;  /* 0xff800000a0a07808 */ /* 0x000fe40004800000 */
[----:B------:R-:W-:Y:S02]  /*bfa0*/  FMNMX.FTZ R0, R158, R3, !PT ;  /* 0x000000039e007209 */ /* 0x000fe40007810000 */
[----:B0-----:R-:W-:Y:S02]  /*bfb0*/  FMNMX.FTZ R4, R181, R4, !PT ;  /* 0x00000004b5047209 */ /* 0x001fe40007810000 */
[----:B------:R-:W-:-:S02]  /*bfc0*/  ISETP.GT.AND P1, PT, R180, 0x31, P0 ;  /* 0x00000031b400780c */ /* 0x000fc40000724270 */
[----:B------:R-:W-:Y:S01]  /*bfd0*/  FMNMX.FTZ R3, R159, R0, !PT ;  /* 0x000000009f037209 */ /* 0x000fe20007810000 */
[----:B------:R-:W-:Y:S01]  /*bfe0*/  FMUL.FTZ R181, R4, UR5 ;  /* 0x0000000504b57c20 */ /* 0x000fe20008410000 */
[----:B------:R-:W-:Y:S02]  /*bff0*/  FSEL R163, R163, -INF , !P2 ;  /* 0xff800000a3a37808 */ /* 0x000fe40005000000 */
[----:B------:R-:W-:Y:S02]  /*c000*/  ISETP.GT.AND P2, PT, R180, 0x38, P0 ;  /* 0x00000038b400780c */ /* 0x000fe40000744270 */
[----:B------:R-:W-:Y:S02]  /*c010*/  ISETP.LT.OR P1, PT, R179, 0x32, P1 ;  /* 0x00000032b300780c */ /* 0x000fe40000f21670 */
[----:B------:R-:W-:Y:S02]  /*c020*/  FMNMX.FTZ R0, R160, R3, !PT ;  /* 0x00000003a0007209 */ /* 0x000fe40007810000 */
[----:B------:R-:W-:-:S02]  /*c030*/  FSETP.NEU.FTZ.AND P3, PT, R4, -INF , PT ;  /* 0xff8000000400780b */ /* 0x000fc40003f7d000 */
[----:B------:R-:W-:Y:S02]  /*c040*/  ISETP.GT.AND P0, PT, R180, 0x39, P0 ;  /* 0x00000039b400780c */ /* 0x000fe40000704270 */
[----:B------:R-:W-:Y:S02]  /*c050*/  ISETP.LT.OR P2, PT, R179, 0x39, P2 ;  /* 0x00000039b300780c */ /* 0x000fe40001741670 */
[----:B------:R-:W-:Y:S02]  /*c060*/  FSEL R162, R162, -INF , !P1 ;  /* 0xff800000a2a27808 */ /* 0x000fe40004800000 */
[----:B------:R-:W-:Y:S02]  /*c070*/  FMNMX.FTZ R3, R163, R0, !PT ;  /* 0x00000000a3037209 */ /* 0x000fe40007810000 */
[----:B------:R-:W-:Y:S02]  /*c080*/  FSEL R182, R181, RZ, P3 ;  /* 0x000000ffb5b67208 */ /* 0x000fe40001800000 */
[----:B------:R-:W-:-:S02]  /*c090*/  ISETP.LT.OR P0, PT, R179, 0x3a, P0 ;  /* 0x0000003ab300780c */ /* 0x000fc40000701670 */
[----:B------:R-:W-:Y:S01]  /*c0a0*/  FSEL R166, R166, -INF , !P2 ;  /* 0xff800000a6a67808 */ /* 0x000fe20005000000 */
[--C-:B------:R-:W-:Y:S01]  /*c0b0*/  FFMA.FTZ R181, R178, UR5, -R182.reuse ;  /* 0x00000005b2b57c23 */ /* 0x100fe200080108b6 */
[----:B------:R-:W-:Y:S01]  /*c0c0*/  FMNMX.FTZ R3, R162, R3, !PT ;  /* 0x00000003a2037209 */ /* 0x000fe20007810000 */
[--C-:B------:R-:W-:Y:S01]  /*c0d0*/  FFMA.FTZ R194, R168, UR5, -R182.reuse ;  /* 0x00000005a8c27c23 */ /* 0x100fe200080108b6 */
[----:B------:R-:W-:Y:S01]  /*c0e0*/  FSEL R178, R167, -INF , !P0 ;  /* 0xff800000a7b27808 */ /* 0x000fe20004000000 */
[--C-:B------:R-:W-:Y:S01]  /*c0f0*/  FFMA.FTZ R196, R188, UR5, -R182.reuse ;  /* 0x00000005bcc47c23 */ /* 0x100fe200080108b6 */
[----:B------:R-:W-:Y:S01]  /*c100*/  FMNMX.FTZ R3, R166, R3, !PT ;  /* 0x00000003a6037209 */ /* 0x000fe20007810000 */
[----:B------:R-:W-:Y:S01]  /*c110*/  MUFU.EX2 R181, R181 ;  /* 0x000000b500b57308 */ /* 0x000fe20000000800 */
[----:B------:R-:W-:Y:S01]  /*c120*/  FSEL R168, R4, RZ, P3 ;  /* 0x000000ff04a87208 */ /* 0x000fe20001800000 */
[--C-:B------:R-:W-:Y:S01]  /*c130*/  FFMA.FTZ R198, R189, UR5, -R182.reuse ;  /* 0x00000005bdc67c23 */ /* 0x100fe200080108b6 */
[----:B------:R-:W-:Y:S01]  /*c140*/  FMNMX.FTZ R3, R178, R3, !PT ;  /* 0x00000003b2037209 */ /* 0x000fe20007810000 */
[--C-:B------:R-:W-:Y:S01]  /*c150*/  FFMA.FTZ R184, R184, UR5, -R182.reuse ;  /* 0x00000005b8b87c23 */ /* 0x100fe200080108b6 */
[--C-:B------:R-:W-:Y:S01]  /*c160*/  FFMA.FTZ R192, R185, UR5, -R182.reuse ;  /* 0x00000005b9c07c23 */ /* 0x100fe200080108b6 */
[----:B------:R-:W-:Y:S01]  /*c170*/  FADD.FTZ R168, -R168, R23 ;  /* 0x00000017a8a87221 */ /* 0x000fe20000010100 */
[--C-:B------:R-:W-:Y:S01]  /*c180*/  FFMA.FTZ R171, R171, UR5, -R182.reuse ;  /* 0x00000005abab7c23 */ /* 0x100fe200080108b6 */
[----:B------:R-:W0:Y:S01]  /*c190*/  SHFL.BFLY PT, R0, R3, 0x2, 0x1f ;  /* 0x0c401f0003007f89 */ /* 0x000e2200000e0000 */
[----:B------:R-:W-:Y:S01]  /*c1a0*/  MUFU.EX2 R196, R196 ;  /* 0x000000c400c47308 */ /* 0x000fe20000000800 */
[----:B------:R-:W-:Y:S01]  /*c1b0*/  FMUL.FTZ R168, R168, UR5 ;  /* 0x00000005a8a87c20 */ /* 0x000fe20008410000 */
[--C-:B------:R-:W-:Y:S01]  /*c1c0*/  FFMA.FTZ R177, R177, UR5, -R182.reuse ;  /* 0x00000005b1b17c23 */ /* 0x100fe200080108b6 */
[--C-:B------:R-:W-:Y:S01]  /*c1d0*/  FFMA.FTZ R188, R173, UR5, -R182.reuse ;  /* 0x00000005adbc7c23 */ /* 0x100fe200080108b6 */
[--C-:B------:R-:W-:Y:S01]  /*c1e0*/  FFMA.FTZ R173, R176, UR5, -R182.reuse ;  /* 0x00000005b0ad7c23 */ /* 0x100fe200080108b6 */
[--C-:B------:R-:W-:Y:S01]  /*c1f0*/  FFMA.FTZ R190, R175, UR5, -R182.reuse ;  /* 0x00000005afbe7c23 */ /* 0x100fe200080108b6 */
[--C-:B------:R-:W-:Y:S01]  /*c200*/  FFMA.FTZ R175, R172, UR5, -R182.reuse ;  /* 0x00000005acaf7c23 */ /* 0x100fe200080108b6 */
[--C-:B------:R-:W-:Y:S01]  /*c210*/  FFMA.FTZ R186, R170, UR5, -R182.reuse ;  /* 0x00000005aaba7c23 */ /* 0x100fe200080108b6 */
[----:B------:R-:W-:Y:S01]  /*c220*/  MUFU.EX2 R198, R198 ;  /* 0x000000c600c67308 */ /* 0x000fe20000000800 */
[----:B------:R-:W-:Y:S01]  /*c230*/  FFMA.FTZ R161, R161, UR5, -R182 ;  /* 0x00000005a1a17c23 */ /* 0x000fe200080108b6 */
[----:B------:R-:W-:-:S06]  /*c240*/  R2UR UR10, R8 ;  /* 0x00000000080a72ca */ /* 0x000fcc00000e0000 */
[----:B------:R1:W-:Y:S01]  /*c250*/  MUFU.EX2 R167, R184 ;  /* 0x000000b800a77308 */ /* 0x0003e20000000800 */
[----:B0-----:R-:W-:-:S07]  /*c260*/  FMNMX.FTZ R0, R3, R0, !PT ;  /* 0x0000000003007209 */ /* 0x001fce0007810000 */
[----:B------:R-:W-:Y:S01]  /*c270*/  MUFU.EX2 R192, R192 ;  /* 0x000000c000c07308 */ /* 0x000fe20000000800 */
[--C-:B-1----:R-:W-:Y:S01]  /*c280*/  FFMA.FTZ R184, R169, UR5, -R182.reuse ;  /* 0x00000005a9b87c23 */ /* 0x102fe200080108b6 */
[----:B------:R-:W-:Y:S01]  /*c290*/  FFMA.FTZ R169, R174, UR5, -R182 ;  /* 0x00000005aea97c23 */ /* 0x000fe200080108b6 */
[----:B------:R-:W-:Y:S01]  /*c2a0*/  IMAD.U32 R201, RZ, RZ, UR10 ;  /* 0x0000000affc97e24 */ /* 0x000fe2000f8e00ff */
[----:B------:R-:W0:Y:S04]  /*c2b0*/  SHFL.BFLY PT, R3, R0, 0x1, 0x1f ;  /* 0x0c201f0000037f89 */ /* 0x000e2800000e0000 */
[----:B------:R-:W-:Y:S08]  /*c2c0*/  MUFU.EX2 R171, R171 ;  /* 0x000000ab00ab7308 */ /* 0x000ff00000000800 */
[----:B------:R-:W-:Y:S08]  /*c2d0*/  MUFU.EX2 R194, R194 ;  /* 0x000000c200c27308 */ /* 0x000ff00000000800 */
[----:B------:R-:W-:Y:S01]  /*c2e0*/  MUFU.EX2 R177, R177 ;  /* 0x000000b100b17308 */ /* 0x000fe20000000800 */
[----:B0-----:R-:W-:-:S04]  /*c2f0*/  FMNMX.FTZ R3, R0, R3, !PT ;  /* 0x0000000300037209 */ /* 0x001fc80007810000 */
[C---:B------:R-:W-:Y:S01]  /*c300*/  FSETP.NEU.FTZ.AND P0, PT, R3.reuse, -INF , PT ;  /* 0xff8000000300780b */ /* 0x040fe20003f1d000 */
[----:B------:R-:W-:Y:S02]  /*c310*/  FMUL.FTZ R0, R3, UR5 ;  /* 0x0000000503007c20 */ /* 0x000fe40008410000 */
[----:B------:R-:W-:Y:S03]  /*c320*/  MUFU.EX2 R188, R188 ;  /* 0x000000bc00bc7308 */ /* 0x000fe60000000800 */
[----:B------:R-:W-:-:S05]  /*c330*/  FSEL R179, R0, RZ, P0 ;  /* 0x000000ff00b37208 */ /* 0x000fca0000000000 */
[----:B------:R-:W0:Y:S01]  /*c340*/  MUFU.EX2 R0, R168 ;  /* 0x000000a800007308 */ /* 0x000e220000000800 */
[--C-:B------:R-:W-:Y:S01]  /*c350*/  FFMA.FTZ R193, R153, UR5, -R179.reuse ;  /* 0x0000000599c17c23 */ /* 0x100fe200080108b3 */
[----:B------:R-:W-:Y:S01]  /*c360*/  FSEL R153, R3, RZ, P0 ;  /* 0x000000ff03997208 */ /* 0x000fe20000000000 */
[--C-:B------:R-:W-:Y:S01]  /*c370*/  FFMA.FTZ R197, R165, UR5, -R179.reuse ;  /* 0x00000005a5c57c23 */ /* 0x100fe200080108b3 */
[--C-:B------:R-:W-:Y:S01]  /*c380*/  FFMA.FTZ R164, R164, UR5, -R179.reuse ;  /* 0x00000005a4a47c23 */ /* 0x100fe200080108b3 */
[--C-:B------:R-:W-:Y:S01]  /*c390*/  FFMA.FTZ R199, R2, UR5, -R179.reuse ;  /* 0x0000000502c77c23 */ /* 0x100fe200080108b3 */
[--C-:B------:R-:W-:Y:S01]  /*c3a0*/  FFMA.FTZ R152, R152, UR5, -R179.reuse ;  /* 0x0000000598987c23 */ /* 0x100fe200080108b3 */
[----:B------:R-:W-:Y:S01]  /*c3b0*/  FADD.FTZ R153, -R153, R200 ;  /* 0x000000c899997221 */ /* 0x000fe20000010100 */
[--C-:B------:R-:W-:Y:S01]  /*c3c0*/  FFMA.FTZ R195, R155, UR5, -R179.reuse ;  /* 0x000000059bc37c23 */ /* 0x100fe200080108b3 */
[----:B------:R-:W-:Y:S01]  /*c3d0*/  MUFU.EX2 R197, R197 ;  /* 0x000000c500c57308 */ /* 0x000fe20000000800 */
[--C-:B------:R-:W-:Y:S01]  /*c3e0*/  FFMA.FTZ R154, R154, UR5, -R179.reuse ;  /* 0x000000059a9a7c23 */ /* 0x100fe200080108b3 */
[----:B------:R-:W-:Y:S01]  /*c3f0*/  FMUL.FTZ R153, R153, UR5 ;  /* 0x0000000599997c20 */ /* 0x000fe20008410000 */
[--C-:B------:R-:W-:Y:S01]  /*c400*/  FFMA.FTZ R156, R156, UR5, -R179.reuse ;  /* 0x000000059c9c7c23 */ /* 0x100fe200080108b3 */
[--C-:B------:R-:W-:Y:S01]  /*c410*/  FFMA.FTZ R189, R157, UR5, -R179.reuse ;  /* 0x000000059dbd7c23 */ /* 0x100fe200080108b3 */
[--C-:B------:R-:W-:Y:S01]  /*c420*/  FFMA.FTZ R158, R158, UR5, -R179.reuse ;  /* 0x000000059e9e7c23 */ /* 0x100fe200080108b3 */
[--C-:B------:R-:W-:Y:S01]  /*c430*/  FFMA.FTZ R159, R159, UR5, -R179.reuse ;  /* 0x000000059f9f7c23 */ /* 0x100fe200080108b3 */
[----:B------:R-:W-:Y:S01]  /*c440*/  FFMA.FTZ R160, R160, UR5, -R179 ;  /* 0x00000005a0a07c23 */ /* 0x000fe200080108b3 */
[----:B------:R-:W1:Y:S01]  /*c450*/  MUFU.EX2 R2, R153 ;  /* 0x0000009900027308 */ /* 0x000e620000000800 */
[----:B0-----:R-:W-:Y:S01]  /*c460*/  FFMA.FTZ R155, R0, R18, R181 ;  /* 0x00000012009b7223 */ /* 0x001fe200000100b5 */
[--C-:B------:R-:W-:Y:S01]  /*c470*/  FFMA.FTZ R163, R163, UR5, -R179.reuse ;  /* 0x00000005a3a37c23 */ /* 0x100fe200080108b3 */
[--C-:B------:R-:W-:Y:S01]  /*c480*/  FFMA.FTZ R162, R162, UR5, -R179.reuse ;  /* 0x00000005a2a27c23 */ /* 0x100fe200080108b3 */
[----:B------:R-:W-:Y:S01]  /*c490*/  FFMA.FTZ R166, R166, UR5, -R179 ;  /* 0x00000005a6a67c23 */ /* 0x000fe200080108b3 */
[----:B------:R-:W-:Y:S01]  /*c4a0*/  FADD.FTZ R155, R196, R155 ;  /* 0x0000009bc49b7221 */ /* 0x000fe20000010000 */
[----:B------:R-:W-:Y:S01]  /*c4b0*/  FFMA.FTZ R178, R178, UR5, -R179 ;  /* 0x00000005b2b27c23 */ /* 0x000fe200080108b3 */
[----:B------:R-:W-:Y:S01]  /*c4c0*/  PLOP3.LUT P0, PT, PT, PT, UP1, 0x80, 0x0 ;  /* 0x000000000000781c */ /* 0x000fe20003f0f018 */
[----:B------:R-:W0:Y:S01]  /*c4d0*/  MUFU.EX2 R164, R164 ;  /* 0x000000a400a47308 */ /* 0x000e220000000800 */
[----:B------:R-:W-:Y:S01]  /*c4e0*/  FADD.FTZ R18, R198, R155 ;  /* 0x0000009bc6127221 */ /* 0x000fe20000010000 */
[----:B------:R-:W-:Y:S01]  /*c4f0*/  F2FP.BF16.F32.PACK_AB R196, R196, R181 ;  /* 0x000000b5c4c4723e */ /* 0x000fe200000010ff */
[----:B------:R-:W-:Y:S01]  /*c500*/  IMAD.MOV.U32 R200, RZ, RZ, R3 ;  /* 0x000000ffffc87224 */ /* 0x000fe200078e0003 */
[C---:B------:R-:W-:Y:S01]  /*c510*/  F2FP.BF16.F32.PACK_AB R198, R167.reuse, R198 ;  /* 0x000000c6a7c6723e */ /* 0x040fe200000010ff */
[----:B------:R-:W-:-:S03]  /*c520*/  FADD.FTZ R155, R167, R18 ;  /* 0x00000012a79b7221 */ /* 0x000fc60000010000 */
[----:B------:R-:W2:Y:S01]  /*c530*/  MUFU.EX2 R199, R199 ;  /* 0x000000c700c77308 */ /* 0x000ea20000000800 */
[----:B-1----:R-:W-:Y:S01]  /*c540*/  FFMA.FTZ R9, R2, R9, R197 ;  /* 0x0000000902097223 */ /* 0x002fe200000100c5 */
[----:B------:R-:W-:Y:S01]  /*c550*/  FADD.FTZ R168, R192, R155 ;  /* 0x0000009bc0a87221 */ /* 0x000fe20000010000 */
[----:B------:R-:W-:Y:S01]  /*c560*/  IMAD.U32 R155, RZ, RZ, UR14 ;  /* 0x0000000eff9b7e24 */ /* 0x000fe2000f8e00ff */
[C---:B------:R-:W-:Y:S02]  /*c570*/  F2FP.BF16.F32.PACK_AB R192, R171.reuse, R192 ;  /* 0x000000c0abc0723e */ /* 0x040fe400000010ff */
[----:B------:R-:W-:Y:S02]  /*c580*/  FADD.FTZ R153, R171, R168 ;  /* 0x000000a8ab997221 */ /* 0x000fe40000010000 */
[----:B------:R-:W1:Y:S01]  /*c590*/  MUFU.EX2 R152, R152 ;  /* 0x0000009800987308 */ /* 0x000e620000000800 */
[----:B0-----:R-:W-:Y:S01]  /*c5a0*/  FADD.FTZ R18, R164, R9 ;  /* 0x00000009a4127221 */ /* 0x001fe20000010000 */
[----:B------:R-:W-:Y:S01]  /*c5b0*/  FADD.FTZ R168, R194, R153 ;  /* 0x00000099c2a87221 */ /* 0x000fe20000010000 */
[----:B------:R-:W-:-:S02]  /*c5c0*/  @!P5 IADD3 R155, R155, 0x30860, RZ ;  /* 0x000308609b9bd810 */ /* 0x000fc40007ffe0ff */
[C---:B------:R-:W-:Y:S01]  /*c5d0*/  F2FP.BF16.F32.PACK_AB R194, R177.reuse, R194 ;  /* 0x000000c2b1c2723e */ /* 0x040fe200000010ff */
[----:B------:R-:W-:Y:S01]  /*c5e0*/  FADD.FTZ R153, R177, R168 ;  /* 0x000000a8b1997221 */ /* 0x000fe20000010000 */
[----:B------:R-:W-:Y:S01]  /*c5f0*/  @!P5 PRMT R155, RZ, 0x654, R155 ;  /* 0x00000654ff9bd816 */ /* 0x000fe2000000009b */
[----:B------:R-:W0:Y:S01]  /*c600*/  MUFU.EX2 R193, R193 ;  /* 0x000000c100c17308 */ /* 0x000e220000000800 */
[----:B--2---:R-:W-:Y:S01]  /*c610*/  FADD.FTZ R9, R199, R18 ;  /* 0x00000012c7097221 */ /* 0x004fe20000010000 */
[----:B------:R-:W-:Y:S01]  /*c620*/  FADD.FTZ R168, R188, R153 ;  /* 0x00000099bca87221 */ /* 0x000fe20000010000 */
[----:B------:R2:W-:Y:S01]  /*c630*/  @!P5 SYNCS.ARRIVE.TRANS64.RED.A1T0 RZ, [R155+URZ], RZ ;  /* 0x000000ff9bffd9a7 */ /* 0x0005e2000810043f */
[----:B------:R-:W-:-:S04]  /*c640*/  F2FP.BF16.F32.PACK_AB R197, R164, R197 ;  /* 0x000000c5a4c5723e */ /* 0x000fc800000010ff */
[----:B------:R-:W3:Y:S01]  /*c650*/  MUFU.EX2 R154, R154 ;  /* 0x0000009a009a7308 */ /* 0x000ee20000000800 */
[C---:B-1----:R-:W-:Y:S01]  /*c660*/  FADD.FTZ R18, R152.reuse, R9 ;  /* 0x0000000998127221 */ /* 0x042fe20000010000 */
[----:B------:R-:W-:-:S06]  /*c670*/  F2FP.BF16.F32.PACK_AB R199, R152, R199 ;  /* 0x000000c798c7723e */ /* 0x000fcc00000010ff */
[----:B------:R-:W1:Y:S01]  /*c680*/  MUFU.EX2 R195, R195 ;  /* 0x000000c300c37308 */ /* 0x000e620000000800 */
[----:B0-----:R-:W-:-:S07]  /*c690*/  FADD.FTZ R9, R193, R18 ;  /* 0x00000012c1097221 */ /* 0x001fce0000010000 */
[----:B------:R-:W0:Y:S01]  /*c6a0*/  MUFU.EX2 R156, R156 ;  /* 0x0000009c009c7308 */ /* 0x000e220000000800 */
[C---:B---3--:R-:W-:Y:S01]  /*c6b0*/  FADD.FTZ R18, R154.reuse, R9 ;  /* 0x000000099a127221 */ /* 0x048fe20000010000 */
[----:B------:R-:W-:-:S06]  /*c6c0*/  F2FP.BF16.F32.PACK_AB R193, R154, R193 ;  /* 0x000000c19ac1723e */ /* 0x000fcc00000010ff */
[----:B------:R-:W3:Y:S01]  /*c6d0*/  MUFU.EX2 R189, R189 ;  /* 0x000000bd00bd7308 */ /* 0x000ee20000000800 */
[----:B-1----:R-:W-:-:S07]  /*c6e0*/  FADD.FTZ R9, R195, R18 ;  /* 0x00000012c3097221 */ /* 0x002fce0000010000 */
[----:B------:R-:W1:Y:S01]  /*c6f0*/  MUFU.EX2 R173, R173 ;  /* 0x000000ad00ad7308 */ /* 0x000e620000000800 */
[C---:B0-----:R-:W-:Y:S01]  /*c700*/  FADD.FTZ R18, R156.reuse, R9 ;  /* 0x000000099c127221 */ /* 0x041fe20000010000 */
[----:B------:R-:W-:-:S06]  /*c710*/  F2FP.BF16.F32.PACK_AB R195, R156, R195 ;  /* 0x000000c39cc3723e */ /* 0x000fcc00000010ff */
[----:B------:R-:W0:Y:S01]  /*c720*/  MUFU.EX2 R158, R158 ;  /* 0x0000009e009e7308 */ /* 0x000e220000000800 */
[----:B---3--:R-:W-:-:S07]  /*c730*/  FADD.FTZ R9, R189, R18 ;  /* 0x00000012bd097221 */ /* 0x008fce0000010000 */
[----:B------:R-:W-:Y:S01]  /*c740*/  MUFU.EX2 R190, R190 ;  /* 0x000000be00be7308 */ /* 0x000fe20000000800 */
[C---:B-1----:R-:W-:Y:S01]  /*c750*/  FADD.FTZ R153, R173.reuse, R168 ;  /* 0x000000a8ad997221 */ /* 0x042fe20000010000 */
[----:B------:R-:W-:-:S06]  /*c760*/  F2FP.BF16.F32.PACK_AB R188, R173, R188 ;  /* 0x000000bcadbc723e */ /* 0x000fcc00000010ff */
[----:B------:R-:W1:Y:S01]  /*c770*/  MUFU.EX2 R170, R159 ;  /* 0x0000009f00aa7308 */ /* 0x000e620000000800 */
[C---:B0-----:R-:W-:Y:S01]  /*c780*/  FADD.FTZ R9, R158.reuse, R9 ;  /* 0x000000099e097221 */ /* 0x041fe20000010000 */
[----:B------:R-:W-:-:S06]  /*c790*/  F2FP.BF16.F32.PACK_AB R189, R158, R189 ;  /* 0x000000bd9ebd723e */ /* 0x000fcc00000010ff */
[----:B------:R-:W0:Y:S08]  /*c7a0*/  MUFU.EX2 R175, R175 ;  /* 0x000000af00af7308 */ /* 0x000e300000000800 */
[----:B------:R3:W4:Y:S01]  /*c7b0*/  MUFU.EX2 R191, R160 ;  /* 0x000000a000bf7308 */ /* 0x0007220000000800 */
[----:B-1----:R-:W-:-:S07]  /*c7c0*/  FADD.FTZ R9, R170, R9 ;  /* 0x00000009aa097221 */ /* 0x002fce0000010000 */
[----:B------:R-:W1:Y:S01]  /*c7d0*/  MUFU.EX2 R184, R184 ;  /* 0x000000b800b87308 */ /* 0x000e620000000800 */
[----:B---3--:R-:W-:Y:S01]  /*c7e0*/  FADD.FTZ R160, R190, R153 ;  /* 0x00000099bea07221 */ /* 0x008fe20000010000 */
[----:B0-----:R-:W-:-:S03]  /*c7f0*/  F2FP.BF16.F32.PACK_AB R190, R175, R190 ;  /* 0x000000beafbe723e */ /* 0x001fc600000010ff */
[----:B------:R-:W-:-:S03]  /*c800*/  FADD.FTZ R153, R175, R160 ;  /* 0x000000a0af997221 */ /* 0x000fc60000010000 */
[----:B------:R-:W0:Y:S01]  /*c810*/  MUFU.EX2 R172, R163 ;  /* 0x000000a300ac7308 */ /* 0x000e220000000800 */
[C---:B----4-:R-:W-:Y:S01]  /*c820*/  FADD.FTZ R9, R191.reuse, R9 ;  /* 0x00000009bf097221 */ /* 0x050fe20000010000 */
[----:B------:R-:W-:-:S06]  /*c830*/  F2FP.BF16.F32.PACK_AB R191, R191, R170 ;  /* 0x000000aabfbf723e */ /* 0x000fcc00000010ff */
[----:B------:R-:W3:Y:S01]  /*c840*/  MUFU.EX2 R169, R169 ;  /* 0x000000a900a97308 */ /* 0x000ee20000000800 */
[----:B-1----:R-:W-:-:S07]  /*c850*/  FADD.FTZ R18, R184, R153 ;  /* 0x00000099b8127221 */ /* 0x002fce0000010000 */
[----:B------:R-:W1:Y:S01]  /*c860*/  MUFU.EX2 R162, R162 ;  /* 0x000000a200a27308 */ /* 0x000e620000000800 */
[----:B0-----:R-:W-:-:S07]  /*c870*/  FADD.FTZ R9, R172, R9 ;  /* 0x00000009ac097221 */ /* 0x001fce0000010000 */
[----:B------:R-:W0:Y:S01]  /*c880*/  MUFU.EX2 R186, R186 ;  /* 0x000000ba00ba7308 */ /* 0x000e220000000800 */
[C---:B---3--:R-:W-:Y:S01]  /*c890*/  FADD.FTZ R153, R169.reuse, R18 ;  /* 0x00000012a9997221 */ /* 0x048fe20000010000 */
[----:B------:R-:W-:-:S06]  /*c8a0*/  F2FP.BF16.F32.PACK_AB R184, R169, R184 ;  /* 0x000000b8a9b8723e */ /* 0x000fcc00000010ff */
[----:B------:R-:W3:Y:S01]  /*c8b0*/  MUFU.EX2 R166, R166 ;  /* 0x000000a600a67308 */ /* 0x000ee20000000800 */
[C---:B-1----:R-:W-:Y:S01]  /*c8c0*/  FADD.FTZ R9, R162.reuse, R9 ;  /* 0x00000009a2097221 */ /* 0x042fe20000010000 */
[----:B------:R-:W-:-:S06]  /*c8d0*/  F2FP.BF16.F32.PACK_AB R185, R162, R172 ;  /* 0x000000aca2b9723e */ /* 0x000fcc00000010ff */
[----:B------:R-:W1:Y:S01]  /*c8e0*/  MUFU.EX2 R23, R161 ;  /* 0x000000a100177308 */ /* 0x000e620000000800 */
[----:B0-----:R-:W-:-:S07]  /*c8f0*/  FADD.FTZ R18, R186, R153 ;  /* 0x00000099ba127221 */ /* 0x001fce0000010000 */
[----:B------:R-:W0:Y:S01]  /*c900*/  MUFU.EX2 R178, R178 ;  /* 0x000000b200b27308 */ /* 0x000e220000000800 */
[----:B---3--:R-:W-:Y:S01]  /*c910*/  FADD.FTZ R9, R166, R9 ;  /* 0x00000009a6097221 */ /* 0x008fe20000010000 */
[C---:B-1----:R-:W-:Y:S01]  /*c920*/  FADD.FTZ R18, R23.reuse, R18 ;  /* 0x0000001217127221 */ /* 0x042fe20000010000 */
[----:B------:R-:W-:Y:S01]  /*c930*/  F2FP.BF16.F32.PACK_AB R186, R23, R186 ;  /* 0x000000ba17ba723e */ /* 0x000fe200000010ff */
[----:B------:R-:W-:Y:S02]  /*c940*/  IMAD.MOV.U32 R23, RZ, RZ, R4 ;  /* 0x000000ffff177224 */ /* 0x000fe400078e0004 */
[C---:B0-----:R-:W-:Y:S01]  /*c950*/  FADD.FTZ R9, R178.reuse, R9 ;  /* 0x00000009b2097221 */ /* 0x041fe20000010000 */
[----:B------:R-:W-:Y:S01]  /*c960*/  F2FP.BF16.F32.PACK_AB R187, R178, R166 ;  /* 0x000000a6b2bb723e */ /* 0x000fe200000010ff */
[----:B--2---:R-:W-:Y:S06]  /*c970*/  @P0 BRA `(.L_x_1039) ;  /* 0xffffffd000f40947 */ /* 0x004fec000383ffff */
.L_x_1022:
        /* <DEDUP_REMOVED lines=131> */
.L_x_1040:
        /* <DEDUP_REMOVED lines=8> */
.L_x_1041:
[----:B-1----:R-:W-:Y:S05]  /*d230*/  @P0 BRA `(.L_x_1042) ;  /* 0x0000000000080947 */ /* 0x002fea0003800000 */
[----:B------:R-:W1:Y:S02]  /*d240*/  SYNCS.PHASECHK.TRANS64.TRYWAIT P0, [UR7+0x30850], R0 ;  /* 0x03085000ff0075a7 */ /* 0x000e640008000147 */
[----:B-1----:R-:W-:Y:S05]  /*d250*/  @!P0 BRA `(.L_x_1043) ;  /* 0x0000008000588947 */ /* 0x002fea0003800000 */
.L_x_1042:
[----:B------:R-:W-:Y:S01]  /*d260*/  R2UR UR6, R16 ;  /* 0x00000000100672ca */ /* 0x000fe200000e0000 */
[----:B------:R-:W-:Y:S01]  /*d270*/  WARPGROUP.ARRIVE ;  /* 0x00000000000079c5 */ /* 0x000fe20000000000 */
[----:B------:R-:W-:Y:S01]  /*d280*/  UMOV UR11, 0x40000040 ;  /* 0x40000040000b7882 */ /* 0x000fe20000000000 */
[----:B-1----:R-:W1:Y:S01]  /*d290*/  SHFL.BFLY PT, R5, R18, 0x2, 0x1f ;  /* 0x0c401f0012057f89 */ /* 0x002e6200000e0000 */
[----:B------:R-:W-:Y:S02]  /*d2a0*/  IMAD.MOV.U32 R6, RZ, RZ, RZ ;  /* 0x000000ffff067224 */ /* 0x000fe400078e00ff */
[----:B------:R-:W-:Y:S01]  /*d2b0*/  IMAD.U32 R13, RZ, RZ, UR5 ;  /* 0x00000005ff0d7e24 */ /* 0x000fe2000f8e00ff */
[----:B0-----:R-:W0:Y:S06]  /*d2c0*/  SHFL.BFLY PT, R0, R9, 0x2, 0x1f ;  /* 0x0c401f0009007f89 */ /* 0x001e2c00000e0000 */
[----:B------:R-:W-:-:S04]  /*d2d0*/  UIADD3 UR6, UR6, 0x400, URZ ;  /* 0x0000040006067890 */ /* 0x000fc8000fffe03f */
[----:B------:R-:W-:-:S04]  /*d2e0*/  USHF.R.U32.HI UR6, URZ, 0x4, UR6 ;  /* 0x000000043f067899 */ /* 0x000fc80008011606 */
[----:B------:R-:W-:-:S04]  /*d2f0*/  ULOP3.LUT UR6, UR6, 0x3fff, URZ, 0xc0, !UPT ;  /* 0x00003fff06067892 */ /* 0x000fc8000f8ec03f */
[----:B------:R-:W-:Y:S01]  /*d300*/  ULOP3.LUT UR6, UR6, 0x2000000, URZ, 0xfc, !UPT ;  /* 0x0200000006067892 */ /* 0x000fe2000f8efc3f */
[----:B-1----:R-:W-:-:S03]  /*d310*/  FADD.FTZ R5, R5, R18 ;  /* 0x0000001205057221 */ /* 0x002fc60000010000 */
[----:B------:R-:W-:Y:S01]  /*d320*/  ULEA UR4, UR4, UR6, 0xb ;  /* 0x0000000604047291 */ /* 0x000fe2000f8e583f */
[----:B0-----:R-:W-:Y:S01]  /*d330*/  FADD.FTZ R2, R0, R9 ;  /* 0x0000000900027221 */ /* 0x001fe20000010000 */
[----:B------:R-:W-:Y:S02]  /*d340*/  IMAD.U32 R9, RZ, RZ, UR7 ;  /* 0x00000007ff097e24 */ /* 0x000fe4000f8e00ff */
[----:B------:R-:W-:Y:S01]  /*d350*/  UIADD3 UR6, UR4, 0x80, URZ ;  /* 0x0000008004067890 */ /* 0x000fe2000fffe03f */
[----:B------:R-:W0:Y:S02]  /*d360*/  SHFL.BFLY PT, R0, R5, 0x1, 0x1f ;  /* 0x0c201f0005007f89 */ /* 0x000e2400000e0000 */
[----:B------:R-:W-:Y:S01]  /*d370*/  UMOV UR10, UR4 ;  /* 0x00000004000a7c82 */ /* 0x000fe20008000000 */
[----:B------:R-:W-:Y:S01]  /*d380*/  @!P5 IADD3 R9, R9, 0x30860, RZ ;  /* 0x000308600909d810 */ /* 0x000fe20007ffe0ff */
[----:B------:R-:W-:Y:S01]  /*d390*/  HGMMA.64x256x16.F32.BF16 R24, R196, gdesc[UR8].tnspB, R24, gsb0 ;  /* 0x43e00008c4187df0 */ /* 0x000fe20008001818 */
[----:B------:R-:W-:Y:S01]  /*d3a0*/  UMOV UR11, 0x40000040 ;  /* 0x40000040000b7882 */ /* 0x000fe20000000000 */
[----:B------:R-:W-:Y:S01]  /*d3b0*/  UMOV UR10, UR6 ;  /* 0x00000006000a7c82 */ /* 0x000fe20008000000 */
[----:B------:R-:W-:Y:S01]  /*d3c0*/  UIADD3 UR6, UR4, 0x100, URZ ;  /* 0x0000010004067890 */ /* 0x000fe2000fffe03f */
[----:B------:R-:W1:Y:S01]  /*d3d0*/  SHFL.BFLY PT, R7, R2, 0x1, 0x1f ;  /* 0x0c201f0002077f89 */ /* 0x000e6200000e0000 */
[----:B------:R-:W-:Y:S01]  /*d3e0*/  UIADD3 UR4, UR4, 0x180, URZ ;  /* 0x0000018004047890 */ /* 0x000fe2000fffe03f */
[----:B------:R-:W-:Y:S01]  /*d3f0*/  @!P5 PRMT R9, RZ, 0x654, R9 ;  /* 0x00000654ff09d816 */ /* 0x000fe20000000009 */
[----:B0-----:R-:W-:Y:S01]  /*d400*/  FADD.FTZ R11, R5, R0 ;  /* 0x00000000050b7221 */ /* 0x001fe20000010000 */
[----:B------:R-:W-:-:S02]  /*d410*/  IMAD.MOV.U32 R5, RZ, RZ, RZ ;  /* 0x000000ffff057224 */ /* 0x000fc400078e00ff */
[----:B------:R-:W-:Y:S02]  /*d420*/  IMAD.MOV.U32 R0, RZ, RZ, -0x800000 ;  /* 0xff800000ff007424 */ /* 0x000fe400078e00ff */
[----:B------:R-:W-:Y:S01]  /*d430*/  FSETP.NE.FTZ.AND P0, PT, R11, RZ, PT ;  /* 0x000000ff0b00720b */ /* 0x000fe20003f15000 */
[----:B-1----:R-:W-:Y:S01]  /*d440*/  FADD.FTZ R12, R2, R7 ;  /* 0x00000007020c7221 */ /* 0x002fe20000010000 */
[----:B------:R-:W-:Y:S01]  /*d450*/  MOV R7, UR5 ;  /* 0x0000000500077c02 */ /* 0x000fe20008000f00 */
[----:B------:R-:W-:-:S03]  /*d460*/  IMAD.MOV.U32 R2, RZ, RZ, -0x800000 ;  /* 0xff800000ff027424 */ /* 0x000fc600078e00ff */
[----:B------:R-:W-:-:S07]  /*d470*/  FSETP.NE.FTZ.AND P1, PT, R12, RZ, PT ;  /* 0x000000ff0c00720b */ /* 0x000fce0003f35000 */
[----:B------:R-:W0:Y:S01]  /*d480*/  @P0 MUFU.LG2 R8, R11 ;  /* 0x0000000b00080308 */ /* 0x000e220000000c00 */
[----:B------:R-:W-:-:S07]  /*d490*/  @P0 FMUL.FTZ R7, R7, 0.69314718246459960938 ;  /* 0x3f31721807070820 */ /* 0x000fce0000410000 */
[----:B------:R-:W1:Y:S01]  /*d4a0*/  @P1 MUFU.LG2 R10, R12 ;  /* 0x0000000c000a1308 */ /* 0x000e620000000c00 */
[----:B------:R-:W-:-:S07]  /*d4b0*/  @P1 FMUL.FTZ R13, R13, 0.69314718246459960938 ;  /* 0x3f3172180d0d1820 */ /* 0x000fce0000410000 */
        /* <DEDUP_REMOVED lines=10> */
[----:B------:R-:W-:Y:S01]  /*d560*/  UMOV UR10, UR6 ;  /* 0x00000006000a7c82 */ /* 0x000fe20008000000 */
[----:B------:R-:W-:Y:S01]  /*d570*/  UMOV UR11, 0x40000040 ;  /* 0x40000040000b7882 */ /* 0x000fe20000000000 */
[----:B------:R-:W-:Y:S02]  /*d580*/  WARPGROUP.DEPBAR.LE gsb0, 0x0 ;  /* 0x00008000000079c5 */ /* 0x000fe40000010000 */
[----:B------:R-:W-:-:S15]  /*d590*/  WARPGROUP.ARRIVE ;  /* 0x00000000000079c5 */ /* 0x000fde0000000000 */
[----:B------:R-:W-:-:S08]  /*d5a0*/  NOP ;  /* 0x0000000000007918 */ /* 0x000fd00000000000 */
        /* <DEDUP_REMOVED lines=137> */
.L_x_973:
[----:B------:R-:W-:Y:S05]  /*de40*/  @P0 BRA `(.L_x_1044) ;  /* 0x0000002000640947 */ /* 0x000fea0003800000 */
[----:B------:R-:W2:Y:S01]  /*de50*/  LDL R3, [R1] ;  /* 0x0000000001037983 */ /* 0x000ea20000100800 */
[----:B------:R-:W0:Y:S01]  /*de60*/  S2UR UR12, SR_CTAID.Z ;  /* 0x00000000000c79c3 */ /* 0x000e220000002700 */
[----:B------:R-:W-:Y:S01]  /*de70*/  ULDC.64 UR8, c[0x0][0xbd0] ;  /* 0x0002f40000087ab9 */ /* 0x000fe20000000a00 */
[----:B------:R-:W-:Y:S01]  /*de80*/  ULDC.64 UR14, c[0x0][0x208] ;  /* 0x00008200000e7ab9 */ /* 0x000fe20000000a00 */
[----:B------:R-:W1:Y:S01]  /*de90*/  S2R R22, SR_CTAID.X ;  /* 0x0000000000167919 */ /* 0x000e620000002500 */
[----:B------:R-:W-:Y:S04]  /*dea0*/  BSSY B0, `(.L_x_1045) ;  /* 0x000014d000007945 */ /* 0x000fe80003800000 */
[----:B------:R-:W3:Y:S08]  /*deb0*/  LDC.64 R18, c[0x0][0xbd8] ;  /* 0x0002f600ff127b82 */ /* 0x000ef00000000a00 */
[----:B------:R-:W4:Y:S08]  /*dec0*/  S2UR UR11, SR_CTAID.Y ;  /* 0x00000000000b79c3 */ /* 0x000f300000002600 */
[----:B------:R-:W4:Y:S01]  /*ded0*/  LDC R23, c[0x0][0xc50] ;  /* 0x00031400ff177b82 */ /* 0x000f220000000800 */
[----:B0-----:R-:W-:-:S07]  /*dee0*/  USHF.R.S32.HI UR10, URZ, 0x1f, UR12 ;  /* 0x0000001f3f0a7899 */ /* 0x001fce000801140c */
[----:B------:R-:W0:Y:S08]  /*def0*/  LDC.64 R20, c[0x0][0xb40] ;  /* 0x0002d000ff147b82 */ /* 0x000e300000000a00 */
[----:B------:R-:W-:Y:S01]  /*df00*/  BAR.SYNC.DEFER_BLOCKING 0x1, 0x100 ;  /* 0x0044000000007b1d */ /* 0x000fe20000010000 */
[----:B--2---:R-:W-:-:S05]  /*df10*/  R2UR UR13, R3 ;  /* 0x00000000030d72ca */ /* 0x004fca00000e0000 */
[----:B------:R-:W2:Y:S08]  /*df20*/  S2R R3, SR_TID.X ;  /* 0x0000000000037919 */ /* 0x000eb00000002100 */
[----:B------:R-:W-:Y:S02]  /*df30*/  USHF.R.S32.HI UR7, URZ, 0x1f, UR13 ;  /* 0x0000001f3f077899 */ /* 0x000fe4000801140d */
[----:B------:R-:W-:-:S02]  /*df40*/  UIMAD.WIDE.U32 UR4, UR13, UR8, URZ ;  /* 0x000000080d0472a5 */ /* 0x000fc4000f8e003f */
[----:B------:R-:W-:-:S04]  /*df50*/  UIMAD UR6, UR7, UR8, URZ ;  /* 0x00000008070672a4 */ /* 0x000fc8000f8e023f */
[----:B------:R-:W-:-:S03]  /*df60*/  UIMAD UR6, UR13, UR9, UR6 ;  /* 0x000000090d0672a4 */ /* 0x000fc6000f8e0206 */
[----:B------:R-:W-:Y:S01]  /*df70*/  ULDC.64 UR8, c[0x0][0xb38] ;  /* 0x0002ce0000087ab9 */ /* 0x000fe20000000a00 */
[----:B------:R-:W-:Y:S02]  /*df80*/  UIADD3 UR6, UR5, UR6, URZ ;  /* 0x0000000605067290 */ /* 0x000fe4000fffe03f */
[----:B------:R-:W-:Y:S01]  /*df90*/  UIMAD UR7, UR7, UR8, URZ ;  /* 0x00000008070772a4 */ /* 0x000fe2000f8e023f */
[----:B--2---:R-:W-:-:S05]  /*dfa0*/  VIADD R5, R3, 0xffffff80 ;  /* 0xffffff8003057836 */ /* 0x004fca0000000000 */
[----:B------:R-:W-:-:S04]  /*dfb0*/  SHF.R.S32.HI R4, RZ, 0x1f, R5 ;  /* 0x0000001fff047819 */ /* 0x000fc80000011405 */
[CC--:B------:R-:W-:Y:S02]  /*dfc0*/  LEA.HI R6, R4.reuse, R5.reuse, RZ, 0x7 ;  /* 0x0000000504067211 */ /* 0x0c0fe400078f38ff */
[----:B------:R-:W-:Y:S02]  /*dfd0*/  LEA.HI R11, R4, R5, RZ, 0x2 ;  /* 0x00000005040b7211 */ /* 0x000fe400078f10ff */
[----:B------:R-:W-:Y:S02]  /*dfe0*/  LOP3.LUT R8, R6, 0xffffff80, RZ, 0xc0, !PT ;  /* 0xffffff8006087812 */ /* 0x000fe400078ec0ff */
[----:B------:R-:W-:-:S03]  /*dff0*/  SHF.R.S32.HI R7, RZ, 0x7, R6 ;  /* 0x00000007ff077819 */ /* 0x000fc60000011406 */
[----:B------:R-:W-:Y:S01]  /*e000*/  IMAD.IADD R3, R5, 0x1, -R8 ;  /* 0x0000000105037824 */ /* 0x000fe200078e0a08 */
[----:B------:R-:W-:Y:S01]  /*e010*/  LEA.HI R4, R6, R7, RZ, 0x1 ;  /* 0x0000000706047211 */ /* 0x000fe200078f08ff */
[----:B------:R-:W2:Y:S01]  /*e020*/  LDC R8, c[0x0][0xbe8] ;  /* 0x0002fa00ff087b82 */ /* 0x000ea20000000800 */
[----:B------:R-:W-:Y:S02]  /*e030*/  LOP3.LUT R6, R11, 0xfffffffc, RZ, 0xc0, !PT ;  /* 0xfffffffc0b067812 */ /* 0x000fe400078ec0ff */
[----:B------:R-:W-:Y:S02]  /*e040*/  SHF.R.S32.HI R12, RZ, 0x1f, R3 ;  /* 0x0000001fff0c7819 */ /* 0x000fe40000011403 */
[----:B------:R-:W-:Y:S01]  /*e050*/  LOP3.LUT R4, R4, 0x3fffffe, RZ, 0xc0, !PT ;  /* 0x03fffffe04047812 */ /* 0x000fe200078ec0ff */
[----:B------:R-:W-:Y:S01]  /*e060*/  IMAD.IADD R5, R5, 0x1, -R6 ;  /* 0x0000000105057824 */ /* 0x000fe200078e0a06 */
[CC--:B------:R-:W-:Y:S02]  /*e070*/  LEA.HI R10, R12.reuse, R3.reuse, RZ, 0x2 ;  /* 0x000000030c0a7211 */ /* 0x0c0fe400078f10ff */
[----:B------:R-:W-:Y:S01]  /*e080*/  LEA.HI R12, R12, R3, RZ, 0x5 ;  /* 0x000000030c0c7211 */ /* 0x000fe200078f28ff */
[----:B------:R-:W-:Y:S01]  /*e090*/  IMAD.IADD R6, R7, 0x1, -R4 ;  /* 0x0000000107067824 */ /* 0x000fe200078e0a04 */
[----:B------:R-:W-:-:S02]  /*e0a0*/  SHF.R.S32.HI R9, RZ, 0x2, R10 ;  /* 0x00000002ff097819 */ /* 0x000fc4000001140a */
[----:B------:R-:W-:Y:S02]  /*e0b0*/  SHF.R.S32.HI R14, RZ, 0x1f, R10 ;  /* 0x0000001fff0e7819 */ /* 0x000fe4000001140a */
[----:B------:R-:W-:Y:S02]  /*e0c0*/  LEA.HI R7, R5, R5, RZ, 0x1 ;  /* 0x0000000505077211 */ /* 0x000fe400078f08ff */
[----:B------:R-:W-:Y:S02]  /*e0d0*/  LEA.HI R14, R14, R9, RZ, 0x3 ;  /* 0x000000090e0e7211 */ /* 0x000fe400078f18ff */
[----:B------:R-:W-:Y:S02]  /*e0e0*/  LOP3.LUT R10, R10, 0x7ffffffc, RZ, 0xc0, !PT ;  /* 0x7ffffffc0a0a7812 */ /* 0x000fe400078ec0ff */
[----:B------:R-:W-:Y:S02]  /*e0f0*/  LOP3.LUT R14, R14, 0xfffffff8, RZ, 0xc0, !PT ;  /* 0xfffffff80e0e7812 */ /* 0x000fe400078ec0ff */
[----:B--2---:R-:W-:-:S03]  /*e100*/  ISETP.NE.AND P0, PT, R8, 0x1, PT ;  /* 0x000000010800780c */ /* 0x004fc60003f05270 */
[----:B------:R-:W-:Y:S01]  /*e110*/  IMAD.IADD R4, R9, 0x1, -R14 ;  /* 0x0000000109047824 */ /* 0x000fe200078e0a0e */
[----:B------:R-:W-:Y:S02]  /*e120*/  LOP3.LUT R14, R7, 0x1ffffffe, RZ, 0xc0, !PT ;  /* 0x1ffffffe070e7812 */ /* 0x000fe400078ec0ff */
[----:B------:R-:W-:Y:S01]  /*e130*/  SHF.R.S32.HI R7, RZ, 0x5, R12 ;  /* 0x00000005ff077819 */ /* 0x000fe2000001140c */
[----:B---3--:R-:W-:Y:S01]  /*e140*/  IMAD R12, R18, UR10, RZ ;  /* 0x0000000a120c7c24 */ /* 0x008fe2000f8e02ff */
[----:B------:R-:W-:Y:S01]  /*e150*/  IADD3 R16, R5, -R14, RZ ;  /* 0x8000000e05107210 */ /* 0x000fe20007ffe0ff */
[----:B------:R-:W-:Y:S02]  /*e160*/  IMAD.U32 R5, RZ, RZ, UR5 ;  /* 0x00000005ff057e24 */ /* 0x000fe4000f8e00ff */
[----:B------:R-:W-:Y:S02]  /*e170*/  IMAD R7, R7, 0x10, R4 ;  /* 0x0000001007077824 */ /* 0x000fe400078e0204 */
[----:B------:R-:W-:Y:S01]  /*e180*/  IMAD.U32 R4, RZ, RZ, UR4 ;  /* 0x00000004ff047e24 */ /* 0x000fe2000f8e00ff */
[----:B------:R-:W2:Y:S01]  /*e190*/  @P0 LDC R14, c[0x0][0xbec] ;  /* 0x0002fb00ff0e0b82 */ /* 0x000ea20000000800 */
[----:B------:R-:W-:Y:S01]  /*e1a0*/  IMAD R9, R6, 0x40, R7 ;  /* 0x0000004006097824 */ /* 0x000fe200078e0207 */
[----:B------:R-:W-:Y:S01]  /*e1b0*/  UIMAD.WIDE.U32 UR4, UR13, UR8, URZ ;  /* 0x000000080d0472a5 */ /* 0x000fe2000f8e003f */
[----:B------:R-:W-:Y:S01]  /*e1c0*/  IMAD.U32 R5, RZ, RZ, UR6 ;  /* 0x00000006ff057e24 */ /* 0x000fe2000f8e00ff */
[----:B------:R-:W-:Y:S01]  /*e1d0*/  UIMAD UR6, UR13, UR9, UR7 ;  /* 0x000000090d0672a4 */ /* 0x000fe2000f8e0207 */
[----:B------:R-:W-:Y:S01]  /*e1e0*/  IMAD R15, R19, UR12, R12 ;  /* 0x0000000c130f7c24 */ /* 0x000fe2000f8e020c */
[----:B------:R-:W-:Y:S01]  /*e1f0*/  LEA R6, R16, R9, 0x3 ;  /* 0x0000000910067211 */ /* 0x000fe200078e18ff */
[----:B------:R-:W-:Y:S01]  /*e200*/  IMAD R16, RZ, RZ, -UR13 ;  /* 0x8000000dff107e24 */ /* 0x000fe2000f8e02ff */
[----:B------:R-:W3:Y:S01]  /*e210*/  @P0 LDC R152, c[0x0][0xbec] ;  /* 0x0002fb00ff980b82 */ /* 0x000ee20000000800 */
[----:B------:R-:W-:Y:S01]  /*e220*/  UIADD3 UR6, UR5, UR6, URZ ;  /* 0x0000000605067290 */ /* 0x000fe2000fffe03f */
[----:B------:R-:W-:Y:S01]  /*e230*/  IMAD.WIDE.U32 R4, R18, UR12, R4 ;  /* 0x0000000c12047c25 */ /* 0x000fe2000f8e0004 */
[----:B------:R-:W-:-:S03]  /*e240*/  ULDC.64 UR8, c[0x0][0xb28] ;  /* 0x0002ca0000087ab9 */ /* 0x000fc60000000a00 */
[----:B-1----:R-:W-:Y:S02]  /*e250*/  IMAD R11, R22, 0x80, R6 ;  /* 0x00000080160b7824 */ /* 0x002fe400078e0206 */
[----:B------:R-:W1:Y:S01]  /*e260*/  @P0 LDC R17, c[0x0][0xbf0] ;  /* 0x0002fc00ff110b82 */ /* 0x000e620000000800 */
[----:B----4-:R-:W-:Y:S02]  /*e270*/  IMAD R23, R23, R16, UR11 ;  /* 0x0000000b17177e24 */ /* 0x010fe4000f8e0210 */
[----:B------:R-:W-:Y:S01]  /*e280*/  IMAD.U32 R7, RZ, RZ, UR5 ;  /* 0x00000005ff077e24 */ /* 0x000fe2000f8e00ff */
[----:B------:R-:W-:Y:S01]  /*e290*/  MOV R13, R11 ;  /* 0x0000000b000d7202 */ /* 0x000fe20000000f00 */
[----:B------:R-:W-:Y:S01]  /*e2a0*/  IMAD.U32 R6, RZ, RZ, UR4 ;  /* 0x00000004ff067e24 */ /* 0x000fe2000f8e00ff */
[----:B------:R-:W-:Y:S01]  /*e2b0*/  SHF.R.S32.HI R16, RZ, 0x1f, R23 ;  /* 0x0000001fff107819 */ /* 0x000fe20000011417 */
[----:B------:R-:W-:Y:S01]  /*e2c0*/  IMAD.U32 R7, RZ, RZ, UR6 ;  /* 0x00000006ff077e24 */ /* 0x000fe2000f8e00ff */
[----:B------:R-:W4:Y:S01]  /*e2d0*/  @P0 LDC R153, c[0x0][0xbf0] ;  /* 0x0002fc00ff990b82 */ /* 0x000f220000000800 */
[----:B--2---:R-:W-:Y:S01]  /*e2e0*/  @P0 IMAD.HI.U32 R12, R11, R14, RZ ;  /* 0x0000000e0b0c0227 */ /* 0x004fe200078e00ff */
[----:B------:R-:W-:Y:S01]  /*e2f0*/  ULDC.64 UR4, c[0x0][0xbe0] ;  /* 0x0002f80000047ab9 */ /* 0x000fe20000000a00 */
[----:B------:R-:W-:-:S02]  /*e300*/  ULDC.64 UR6, c[0x0][0xb48] ;  /* 0x0002d20000067ab9 */ /* 0x000fc40000000a00 */
[----:B------:R-:W-:Y:S02]  /*e310*/  IMAD.IADD R5, R5, 0x1, R15 ;  /* 0x0000000105057824 */ /* 0x000fe400078e020f */
[----:B0-----:R-:W-:Y:S02]  /*e320*/  IMAD R14, R20, UR10, RZ ;  /* 0x0000000a140e7c24 */ /* 0x001fe4000f8e02ff */
[----:B---3--:R-:W-:-:S04]  /*e330*/  @P0 IMAD.HI.U32 R152, R11, R152, RZ ;  /* 0x000000980b980227 */ /* 0x008fc800078e00ff */
[----:B------:R-:W-:Y:S01]  /*e340*/  IMAD.WIDE.U32 R6, R20, UR12, R6 ;  /* 0x0000000c14067c25 */ /* 0x000fe2000f8e0006 */
[----:B-1----:R-:W-:-:S03]  /*e350*/  @P0 SHF.R.U32.HI R13, RZ, R17, R12 ;  /* 0x00000011ff0d0219 */ /* 0x002fc6000001160c */
[----:B------:R-:W-:Y:S02]  /*e360*/  IMAD R17, R21, UR12, R14 ;  /* 0x0000000c15117c24 */ /* 0x000fe4000f8e020e */
[----:B------:R-:W-:Y:S02]  /*e370*/  IMAD.MOV.U32 R15, RZ, RZ, R11 ;  /* 0x000000ffff0f7224 */ /* 0x000fe400078e000b */
[----:B------:R-:W-:Y:S02]  /*e380*/  IMAD R12, R16, UR4, RZ ;  /* 0x00000004100c7c24 */ /* 0x000fe4000f8e02ff */
[----:B------:R-:W-:Y:S01]  /*e390*/  IMAD.WIDE.U32 R4, R23, UR4, R4 ;  /* 0x0000000417047c25 */ /* 0x000fe2000f8e0004 */
[----:B----4-:R-:W-:-:S03]  /*e3a0*/  @P0 SHF.R.U32.HI R15, RZ, R153, R152 ;  /* 0x00000099ff0f0219 */ /* 0x010fc60000011698 */
[----:B------:R-:W-:Y:S01]  /*e3b0*/  IMAD.IADD R7, R7, 0x1, R17 ;  /* 0x0000000107077824 */ /* 0x000fe200078e0211 */
[----:B------:R-:W-:Y:S01]  /*e3c0*/  SHF.R.S32.HI R17, RZ, 0x1f, R13 ;  /* 0x0000001fff117819 */ /* 0x000fe2000001140d */
[----:B------:R-:W-:Y:S01]  /*e3d0*/  IMAD R14, R23, UR5, R12 ;  /* 0x00000005170e7c24 */ /* 0x000fe2000f8e020c */
[----:B------:R-:W-:Y:S01]  /*e3e0*/  IADD3 R4, P0, R13, R4, RZ ;  /* 0x000000040d047210 */ /* 0x000fe20007f1e0ff */
[----:B------:R-:W-:Y:S01]  /*e3f0*/  IMAD R16, R16, UR6, RZ ;  /* 0x0000000610107c24 */ /* 0x000fe2000f8e02ff */
[----:B------:R-:W-:Y:S01]  /*e400*/  SHF.R.S32.HI R12, RZ, 0x1f, R15 ;  /* 0x0000001fff0c7819 */ /* 0x000fe2000001140f */
[----:B------:R-:W-:Y:S01]  /*e410*/  IMAD.MOV R13, RZ, RZ, -R13 ;  /* 0x000000ffff0d7224 */ /* 0x000fe200078e0a0d */
[----:B------:R-:W-:Y:S01]  /*e420*/  ULDC.64 UR4, c[0x0][0xb30] ;  /* 0x0002cc0000047ab9 */ /* 0x000fe20000000a00 */
[----:B------:R-:W-:Y:S01]  /*e430*/  IMAD R19, R23, UR7, R16 ;  /* 0x0000000717137c24 */ /* 0x000fe2000f8e0210 */
[----:B------:R-:W-:Y:S01]  /*e440*/  IADD3.X R5, R17, R5, R14, P0, !PT ;  /* 0x0000000511057210 */ /* 0x000fe200007fe40e */
[----:B------:R-:W-:Y:S01]  /*e450*/  IMAD.WIDE.U32 R6, R23, UR6, R6 ;  /* 0x0000000617067c25 */ /* 0x000fe2000f8e0006 */
[----:B------:R-:W-:-:S03]  /*e460*/  ULDC.64 UR6, c[0x0][0xbc8] ;  /* 0x0002f20000067ab9 */ /* 0x000fc60000000a00 */
[----:B------:R-:W-:Y:S01]  /*e470*/  IMAD.MOV R16, RZ, RZ, -R15 ;  /* 0x000000ffff107224 */ /* 0x000fe200078e0a0f */
[----:B------:R-:W-:Y:S01]  /*e480*/  IADD3 R7, R7, R19, RZ ;  /* 0x0000001307077210 */ /* 0x000fe20007ffe0ff */
[----:B------:R-:W-:Y:S02]  /*e490*/  IMAD R12, R12, UR4, RZ ;  /* 0x000000040c0c7c24 */ /* 0x000fe4000f8e02ff */
        /* <DEDUP_REMOVED lines=18> */
[----:B------:R-:W-:Y:S02]  /*e5c0*/  ULDC UR6, c[0x0][0xa88] ;  /* 0x0002a20000067ab9 */ /* 0x000fe40000000800 */
[----:B------:R-:W-:Y:S01]  /*e5d0*/  IMAD.IADD R5, R5, 0x1, R15 ;  /* 0x0000000105057824 */ /* 0x000fe200078e020f */
[----:B------:R-:W-:Y:S01]  /*e5e0*/  LEA R6, P1, R12, UR8, 0x2 ;  /* 0x000000080c067c11 */ /* 0x000fe2000f8210ff */
[----:B------:R-:W-:Y:S01]  /*e5f0*/  IMAD.IADD R7, R13, 0x1, R17 ;  /* 0x000000010d077824 */ /* 0x000fe200078e0211 */
[----:B------:R-:W-:Y:S01]  /*e600*/  SHFL.IDX PT, R14, R16, 0x1, 0x1c1f ;  /* 0x003c1f00100e7f89 */ /* 0x000fe200000e0000 */
[----:B------:R-:W-:Y:S01]  /*e610*/  IMAD R11, R22, 0x80, R9 ;  /* 0x00000080160b7824 */ /* 0x000fe200078e0209 */
[----:B------:R-:W-:Y:S01]  /*e620*/  LEA.HI.X R17, R4, UR7, R5, 0x2, P0 ;  /* 0x0000000704117c11 */ /* 0x000fe200080f1405 */
[----:B0-----:R-:W-:Y:S01]  /*e630*/  ULEA UR4, UR5, UR4, 0x18 ;  /* 0x0000000405047291 */ /* 0x001fe2000f8ec03f */
[----:B------:R-:W-:Y:S01]  /*e640*/  LEA.HI.X R7, R12, UR9, R7, 0x2, P1 ;  /* 0x000000090c077c11 */ /* 0x000fe200088f1407 */
[----:B------:R-:W-:Y:S01]  /*e650*/  IMAD R8, R8, UR6, RZ ;  /* 0x0000000608087c24 */ /* 0x000fe2000f8e02ff */
[----:B------:R-:W-:Y:S01]  /*e660*/  SHFL.IDX PT, R12, R16, RZ, 0x1c1f ;  /* 0x001c1fff100c7589 */ /* 0x000fe200000e0000 */
[----:B------:R-:W-:Y:S01]  /*e670*/  LOP3.LUT P0, RZ, R3, 0x3, RZ, 0xc0, !PT ;  /* 0x0000000303ff7812 */ /* 0x000fe2000780c0ff */
[C---:B------:R-:W-:Y:S01]  /*e680*/  VIADD R9, R11.reuse, 0x8 ;  /* 0x000000080b097836 */ /* 0x040fe20000000000 */
[----:B------:R-:W-:Y:S01]  /*e690*/  UIADD3 UR4, UR4, 0x30820, URZ ;  /* 0x0003082004047890 */ /* 0x000fe2000fffe03f */
[----:B------:R-:W0:Y:S01]  /*e6a0*/  SHFL.IDX PT, R13, R17, RZ, 0x1c1f ;  /* 0x001c1fff110d7589 */ /* 0x000e2200000e0000 */
[----:B------:R-:W-:-:S02]  /*e6b0*/  ISETP.GE.OR P1, PT, R11, R8, P0 ;  /* 0x000000080b00720c */ /* 0x000fc40000726670 */
[-C--:B------:R-:W-:Y:S01]  /*e6c0*/  ISETP.GE.OR P0, PT, R9, R8.reuse, P0 ;  /* 0x000000080900720c */ /* 0x080fe20000706670 */
[----:B------:R-:W1:Y:S01]  /*e6d0*/  SHFL.IDX PT, R15, R17, 0x1, 0x1c1f ;  /* 0x003c1f00110f7f89 */ /* 0x000e6200000e0000 */
[----:B------:R-:W-:Y:S01]  /*e6e0*/  ISETP.GE.AND P2, PT, R11, R8, PT ;  /* 0x000000080b00720c */ /* 0x000fe20003f46270 */
[----:B------:R-:W-:Y:S01]  /*e6f0*/  UPRMT UR4, URZ, 0x654, UR4 ;  /* 0x000006543f047896 */ /* 0x000fe20008000004 */
[----:B------:R-:W-:Y:S01]  /*e700*/  IADD3 R3, R3, -R10, RZ ;  /* 0x8000000a03037210 */ /* 0x000fe20007ffe0ff */
[----:B------:R2:W3:Y:S04]  /*e710*/  SHFL.IDX PT, R4, R6, RZ, 0x1c1f ;  /* 0x001c1fff06047589 */ /* 0x0004e800000e0000 */
[----:B------:R2:W4:Y:S01]  /*e720*/  SHFL.IDX PT, R5, R7, RZ, 0x1c1f ;  /* 0x001c1fff07057589 */ /* 0x00052200000e0000 */
[----:B------:R-:W-:-:S02]  /*e730*/  IMAD.SHL.U32 R3, R3, 0x2, RZ ;  /* 0x0000000203037824 */ /* 0x000fc400078e00ff */
[----:B------:R-:W-:Y:S01]  /*e740*/  SYNCS.ARRIVE.TRANS64.RED.A1T0 RZ, [UR4], RZ ;  /* 0x000000ffffff79a7 */ /* 0x000fe20008100404 */
[----:B0-----:R2:W-:Y:S04]  /*e750*/  @!P1 ST.E desc[UR14][R12.64], R0 ;  /* 0x000000000c009985 */ /* 0x0015e8000c10190e */
[----:B-1----:R2:W-:Y:S01]  /*e760*/  @!P0 ST.E desc[UR14][R14.64], R2 ;  /* 0x000000020e008985 */ /* 0x0025e2000c10190e */
[----:B------:R-:W-:Y:S05]  /*e770*/  @P2 BRA `(.L_x_1046) ;  /* 0x0000000800fc2947 */ /* 0x000fea0003800000 */
[C---:B--2---:R-:W-:Y:S01]  /*e780*/  VIADD R0, R3.reuse, 0x8 ;  /* 0x0000000803007836 */ /* 0x044fe20000000000 */
[----:B------:R-:W-:Y:S01]  /*e790*/  ULDC UR4, c[0x0][0xac8] ;  /* 0x0002b20000047ab9 */ /* 0x000fe20000000800 */
[C---:B------:R-:W-:Y:S01]  /*e7a0*/  VIADD R2, R3.reuse, 0x10 ;  /* 0x0000001003027836 */ /* 0x040fe20000000000 */
[C---:B------:R-:W-:Y:S01]  /*e7b0*/  ISETP.GE.AND P2, PT, R3.reuse, UR4, PT ;  /* 0x0000000403007c0c */ /* 0x040fe2000bf46270 */
[C---:B------:R-:W-:Y:S01]  /*e7c0*/  VIADD R10, R3.reuse, 0x18 ;  /* 0x00000018030a7836 */ /* 0x040fe20000000000 */
[----:B------:R-:W-:Y:S01]  /*e7d0*/  ISETP.GE.AND P3, PT, R0, UR4, PT ;  /* 0x0000000400007c0c */ /* 0x000fe2000bf66270 */
[C---:B------:R-:W-:Y:S01]  /*e7e0*/  VIADD R18, R3.reuse, 0x20 ;  /* 0x0000002003127836 */ /* 0x040fe20000000000 */
[----:B------:R-:W-:Y:S01]  /*e7f0*/  ISETP.GE.AND P4, PT, R2, UR4, PT ;  /* 0x0000000402007c0c */ /* 0x000fe2000bf86270 */
[----:B------:R-:W-:Y:S01]  /*e800*/  ULDC.64 UR6, c[0x0][0x208] ;  /* 0x0000820000067ab9 */ /* 0x000fe20000000a00 */
[----:B------:R-:W-:Y:S01]  /*e810*/  ISETP.GE.AND P5, PT, R10, UR4, PT ;  /* 0x000000040a007c0c */ /* 0x000fe2000bfa6270 */
[C---:B------:R-:W-:Y:S01]  /*e820*/  VIADD R20, R3.reuse, 0x40 ;  /* 0x0000004003147836 */ /* 0x040fe20000000000 */
[C---:B------:R-:W-:Y:S01]  /*e830*/  IADD3 R19, R3.reuse, 0x28, RZ ;  /* 0x0000002803137810 */ /* 0x040fe20007ffe0ff */
[C---:B------:R-:W-:Y:S01]  /*e840*/  VIADD R21, R3.reuse, 0x48 ;  /* 0x0000004803157836 */ /* 0x040fe20000000000 */
[----:B------:R-:W-:Y:S01]  /*e850*/  ISETP.GE.AND P0, PT, R18, UR4, PT ;  /* 0x0000000412007c0c */ /* 0x000fe2000bf06270 */
[----:B------:R-:W-:Y:S01]  /*e860*/  VIADD R22, R3, 0x50 ;  /* 0x0000005003167836 */ /* 0x000fe20000000000 */
[----:B------:R-:W-:-:S03]  /*e870*/  ISETP.GE.AND P1, PT, R19, UR4, PT ;  /* 0x0000000413007c0c */ /* 0x000fc6000bf26270 */
[----:B------:R-:W-:Y:S02]  /*e880*/  @!P3 LEA.HI R0, R0, R0, RZ, 0x1 ;  /* 0x000000000000b211 */ /* 0x000fe400078f08ff */
[----:B------:R-:W-:Y:S02]  /*e890*/  @!P4 LEA.HI R2, R2, R2, RZ, 0x1 ;  /* 0x000000020202c211 */ /* 0x000fe400078f08ff */
[----:B------:R-:W-:Y:S02]  /*e8a0*/  @!P5 LEA.HI R10, R10, R10, RZ, 0x1 ;  /* 0x0000000a0a0ad211 */ /* 0x000fe400078f08ff */
[----:B------:R-:W-:Y:S01]  /*e8b0*/  @!P3 LOP3.LUT R13, R0, 0xfffffffe, RZ, 0xc0, !PT ;  /* 0xfffffffe000db812 */ /* 0x000fe200078ec0ff */
[C---:B------:R-:W-:Y:S01]  /*e8c0*/  VIADD R0, R3.reuse, 0x30 ;  /* 0x0000003003007836 */ /* 0x040fe20000000000 */
[----:B------:R-:W-:Y:S01]  /*e8d0*/  @!P4 LOP3.LUT R15, R2, 0xfffffffe, RZ, 0xc0, !PT ;  /* 0xfffffffe020fc812 */ /* 0x000fe200078ec0ff */
[C---:B------:R-:W-:Y:S01]  /*e8e0*/  VIADD R2, R3.reuse, 0x38 ;  /* 0x0000003803027836 */ /* 0x040fe20000000000 */
[----:B------:R-:W-:Y:S01]  /*e8f0*/  @!P5 LOP3.LUT R17, R10, 0xfffffffe, RZ, 0xc0, !PT ;  /* 0xfffffffe0a11d812 */ /* 0x000fe200078ec0ff */
[----:B---34-:R-:W-:Y:S01]  /*e900*/  @!P2 IMAD.WIDE R10, R3, 0x4, R4 ;  /* 0x00000004030aa825 */ /* 0x018fe200078e0204 */
[----:B------:R-:W-:-:S02]  /*e910*/  ISETP.GE.AND P6, PT, R22, UR4, PT ;  /* 0x0000000416007c0c */ /* 0x000fc4000bfc6270 */
[----:B------:R-:W-:Y:S01]  /*e920*/  @!P0 LEA.HI R18, R18, R18, RZ, 0x1 ;  /* 0x0000001212128211 */ /* 0x000fe200078f08ff */
[--C-:B------:R-:W-:Y:S01]  /*e930*/  @!P3 IMAD.WIDE R12, R13, 0x4, R4.reuse ;  /* 0x000000040d0cb825 */ /* 0x100fe200078e0204 */
[----:B------:R0:W-:Y:S01]  /*e940*/  @!P2 ST.E.64 desc[UR6][R10.64], R24 ;  /* 0x000000180a00a985 */ /* 0x0001e2000c101b06 */
[----:B------:R-:W-:Y:S02]  /*e950*/  ISETP.GE.AND P2, PT, R0, UR4, PT ;  /* 0x0000000400007c0c */ /* 0x000fe4000bf46270 */
[--C-:B------:R-:W-:Y:S01]  /*e960*/  @!P4 IMAD.WIDE R14, R15, 0x4, R4.reuse ;  /* 0x000000040f0ec825 */ /* 0x100fe200078e0204 */
[----:B------:R1:W-:Y:S01]  /*e970*/  @!P3 ST.E.64 desc[UR6][R12.64], R28 ;  /* 0x0000001c0c00b985 */ /* 0x0003e2000c101b06 */
[----:B------:R-:W-:Y:S02]  /*e980*/  ISETP.GE.AND P3, PT, R2, UR4, PT ;  /* 0x0000000402007c0c */ /* 0x000fe4000bf66270 */
[----:B------:R-:W-:Y:S01]  /*e990*/  @!P5 IMAD.WIDE R16, R17, 0x4, R4 ;  /* 0x000000041110d825 */ /* 0x000fe200078e0204 */
[----:B------:R2:W-:Y:S01]  /*e9a0*/  @!P4 ST.E.64 desc[UR6][R14.64], R32 ;  /* 0x000000200e00c985 */ /* 0x0005e2000c101b06 */
[----:B------:R-:W-:-:S02]  /*e9b0*/  ISETP.GE.AND P4, PT, R20, UR4, PT ;  /* 0x0000000414007c0c */ /* 0x000fc4000bf86270 */
[----:B------:R-:W-:Y:S01]  /*e9c0*/  @!P1 LEA.HI R19, R19, R19, RZ, 0x1 ;  /* 0x0000001313139211 */ /* 0x000fe200078f08ff */
[----:B------:R3:W-:Y:S01]  /*e9d0*/  @!P5 ST.E.64 desc[UR6][R16.64], R36 ;  /* 0x000000241000d985 */ /* 0x0007e2000c101b06 */
[----:B------:R-:W-:Y:S01]  /*e9e0*/  ISETP.GE.AND P5, PT, R21, UR4, PT ;  /* 0x0000000415007c0c */ /* 0x000fe2000bfa6270 */
[----:B0-----:R-:W-:Y:S01]  /*e9f0*/  VIADD R25, R3, 0x60 ;  /* 0x0000006003197836 */ /* 0x001fe20000000000 */
[----:B------:R-:W-:Y:S02]  /*ea00*/  @!P0 LOP3.LUT R11, R18, 0xfffffffe, RZ, 0xc0, !PT ;  /* 0xfffffffe120b8812 */ /* 0x000fe400078ec0ff */
[----:B------:R-:W-:Y:S02]  /*ea10*/  @!P2 LEA.HI R0, R0, R0, RZ, 0x1 ;  /* 0x000000000000a211 */ /* 0x000fe400078f08ff */
[----:B-1----:R-:W-:Y:S01]  /*ea20*/  @!P1 LOP3.LUT R13, R19, 0xfffffffe, RZ, 0xc0, !PT ;  /* 0xfffffffe130d9812 */ /* 0x002fe200078ec0ff */
[----:B------:R-:W-:Y:S01]  /*ea30*/  @!P0 IMAD.WIDE R10, R11, 0x4, R4 ;  /* 0x000000040b0a8825 */ /* 0x000fe200078e0204 */
[----:B------:R-:W-:-:S02]  /*ea40*/  @!P3 LEA.HI R2, R2, R2, RZ, 0x1 ;  /* 0x000000020202b211 */ /* 0x000fc400078f08ff */
[----:B------:R-:W-:Y:S01]  /*ea50*/  @!P4 LEA.HI R20, R20, R20, RZ, 0x1 ;  /* 0x000000141414c211 */ /* 0x000fe200078f08ff */
[----:B------:R-:W-:Y:S01]  /*ea60*/  @!P1 IMAD.WIDE R12, R13, 0x4, R4 ;  /* 0x000000040d0c9825 */ /* 0x000fe200078e0204 */
[----:B------:R-:W-:Y:S01]  /*ea70*/  @!P6 LEA.HI R22, R22, R22, RZ, 0x1 ;  /* 0x000000161616e211 */ /* 0x000fe200078f08ff */
[----:B------:R0:W-:Y:S01]  /*ea80*/  @!P0 ST.E.64 desc[UR6][R10.64], R40 ;  /* 0x000000280a008985 */ /* 0x0001e2000c101b06 */
[----:B------:R-:W-:Y:S02]  /*ea90*/  @!P5 LEA.HI R21, R21, R21, RZ, 0x1 ;  /* 0x000000151515d211 */ /* 0x000fe400078f08ff */
[----:B--2---:R-:W-:Y:S01]  /*eaa0*/  @!P2 LOP3.LUT R15, R0, 0xfffffffe, RZ, 0xc0, !PT ;  /* 0xfffffffe000fa812 */ /* 0x004fe200078ec0ff */
[----:B------:R1:W-:Y:S01]  /*eab0*/  @!P1 ST.E.64 desc[UR6][R12.64], R44 ;  /* 0x0000002c0c009985 */ /* 0x0003e2000c101b06 */
[----:B---3--:R-:W-:Y:S01]  /*eac0*/  @!P3 LOP3.LUT R17, R2, 0xfffffffe, RZ, 0xc0, !PT ;  /* 0xfffffffe0211b812 */ /* 0x008fe200078ec0ff */
[C---:B------:R-:W-:Y:S01]  /*ead0*/  VIADD R0, R3.reuse, 0x68 ;  /* 0x0000006803007836 */ /* 0x040fe20000000000 */
[----:B------:R-:W-:Y:S01]  /*eae0*/  @!P4 LOP3.LUT R19, R20, 0xfffffffe, RZ, 0xc0, !PT ;  /* 0xfffffffe1413c812 */ /* 0x000fe200078ec0ff */
[----:B------:R-:W-:Y:S01]  /*eaf0*/  VIADD R2, R3, 0x70 ;  /* 0x0000007003027836 */ /* 0x000fe20000000000 */
[----:B------:R-:W-:Y:S01]  /*eb00*/  @!P5 LOP3.LUT R21, R21, 0xfffffffe, RZ, 0xc0, !PT ;  /* 0xfffffffe1515d812 */ /* 0x000fe200078ec0ff */
[C---:B------:R-:W-:Y:S01]  /*eb10*/  VIADD R20, R3.reuse, 0x78 ;  /* 0x0000007803147836 */ /* 0x040fe20000000000 */
[----:B------:R-:W-:-:S02]  /*eb20*/  IADD3 R24, R3, 0x58, RZ ;  /* 0x0000005803187810 */ /* 0x000fc40007ffe0ff */
[----:B------:R-:W-:Y:S01]  /*eb30*/  @!P6 LOP3.LUT R23, R22, 0xfffffffe, RZ, 0xc0, !PT ;  /* 0xfffffffe1617e812 */ /* 0x000fe200078ec0ff */
[--C-:B0-----:R-:W-:Y:S01]  /*eb40*/  @!P2 IMAD.WIDE R10, R15, 0x4, R4.reuse ;  /* 0x000000040f0aa825 */ /* 0x101fe200078e0204 */
[----:B------:R-:W-:Y:S02]  /*eb50*/  ISETP.GE.AND P1, PT, R24, UR4, PT ;  /* 0x0000000418007c0c */ /* 0x000fe4000bf26270 */
[----:B------:R-:W-:Y:S01]  /*eb60*/  ISETP.GE.AND P0, PT, R25, UR4, PT ;  /* 0x0000000419007c0c */ /* 0x000fe2000bf06270 */
[--C-:B-1----:R-:W-:Y:S01]  /*eb70*/  @!P3 IMAD.WIDE R12, R17, 0x4, R4.reuse ;  /* 0x00000004110cb825 */ /* 0x102fe200078e0204 */
[----:B------:R0:W-:Y:S01]  /*eb80*/  @!P2 ST.E.64 desc[UR6][R10.64], R48 ;  /* 0x000000300a00a985 */ /* 0x0001e2000c101b06 */
[----:B------:R-:W-:Y:S02]  /*eb90*/  IADD3 R22, R3, 0x88, RZ ;  /* 0x0000008803167810 */ /* 0x000fe40007ffe0ff */
[----:B------:R-:W-:Y:S01]  /*eba0*/  @!P4 IMAD.WIDE R14, R19, 0x4, R4 ;  /* 0x00000004130ec825 */ /* 0x000fe200078e0204 */
[----:B------:R1:W-:Y:S01]  /*ebb0*/  @!P3 ST.E.64 desc[UR6][R12.64], R52 ;  /* 0x000000340c00b985 */ /* 0x0003e2000c101b06 */
[----:B------:R-:W-:-:S02]  /*ebc0*/  ISETP.GE.AND P2, PT, R0, UR4, PT ;  /* 0x0000000400007c0c */ /* 0x000fc4000bf46270 */
[--C-:B------:R-:W-:Y:S01]  /*ebd0*/  @!P5 IMAD.WIDE R16, R21, 0x4, R4.reuse ;  /* 0x000000041510d825 */ /* 0x100fe200078e0204 */
[----:B------:R2:W-:Y:S01]  /*ebe0*/  @!P4 ST.E.64 desc[UR6][R14.64], R56 ;  /* 0x000000380e00c985 */ /* 0x0005e2000c101b06 */
[----:B------:R-:W-:Y:S02]  /*ebf0*/  ISETP.GE.AND P3, PT, R22, UR4, PT ;  /* 0x0000000416007c0c */ /* 0x000fe4000bf66270 */
[----:B------:R-:W-:Y:S01]  /*ec00*/  @!P6 IMAD.WIDE R18, R23, 0x4, R4 ;  /* 0x000000041712e825 */ /* 0x000fe200078e0204 */
[----:B------:R3:W-:Y:S01]  /*ec10*/  @!P5 ST.E.64 desc[UR6][R16.64], R60 ;  /* 0x0000003c1000d985 */ /* 0x0007e2000c101b06 */
[----:B------:R-:W-:Y:S02]  /*ec20*/  ISETP.GE.AND P5, PT, R20, UR4, PT ;  /* 0x0000000414007c0c */ /* 0x000fe4000bfa6270 */
[----:B------:R-:W-:Y:S01]  /*ec30*/  VIADD R21, R3, 0x80 ;  /* 0x0000008003157836 */ /* 0x000fe20000000000 */
[----:B------:R4:W-:Y:S01]  /*ec40*/  @!P6 ST.E.64 desc[UR6][R18.64], R64 ;  /* 0x000000401200e985 */ /* 0x0009e2000c101b06 */
[----:B------:R-:W-:-:S02]  /*ec50*/  ISETP.GE.AND P6, PT, R2, UR4, PT ;  /* 0x0000000402007c0c */ /* 0x000fc4000bfc6270 */
[----:B------:R-:W-:Y:S02]  /*ec60*/  @!P1 LEA.HI R24, R24, R24, RZ, 0x1 ;  /* 0x0000001818189211 */ /* 0x000fe400078f08ff */
[----:B------:R-:W-:Y:S02]  /*ec70*/  ISETP.GE.AND P4, PT, R21, UR4, PT ;  /* 0x0000000415007c0c */ /* 0x000fe4000bf86270 */
[----:B------:R-:W-:Y:S02]  /*ec80*/  @!P0 LEA.HI R25, R25, R25, RZ, 0x1 ;  /* 0x0000001919198211 */ /* 0x000fe400078f08ff */
[----:B0-----:R-:W-:Y:S01]  /*ec90*/  @!P1 LOP3.LUT R11, R24, 0xfffffffe, RZ, 0xc0, !PT ;  /* 0xfffffffe180b9812 */ /* 0x001fe200078ec0ff */
[----:B------:R-:W-:Y:S01]  /*eca0*/  VIADD R24, R3, 0x90 ;  /* 0x0000009003187836 */ /* 0x000fe20000000000 */
[----:B-1----:R-:W-:Y:S01]  /*ecb0*/  @!P0 LOP3.LUT R13, R25, 0xfffffffe, RZ, 0xc0, !PT ;  /* 0xfffffffe190d8812 */ /* 0x002fe200078ec0ff */
[----:B------:R-:W-:Y:S01]  /*ecc0*/  VIADD R25, R3, 0x98 ;  /* 0x0000009803197836 */ /* 0x000fe20000000000 */
[----:B------:R-:W-:Y:S01]  /*ecd0*/  @!P2 LEA.HI R0, R0, R0, RZ, 0x1 ;  /* 0x000000000000a211 */ /* 0x000fe200078f08ff */
[----:B------:R-:W-:Y:S01]  /*ece0*/  @!P1 IMAD.WIDE R10, R11, 0x4, R4 ;  /* 0x000000040b0a9825 */ /* 0x000fe200078e0204 */
[----:B------:R-:W-:-:S02]  /*ecf0*/  @!P6 LEA.HI R2, R2, R2, RZ, 0x1 ;  /* 0x000000020202e211 */ /* 0x000fc400078f08ff */
[----:B------:R-:W-:Y:S01]  /*ed00*/  @!P5 LEA.HI R20, R20, R20, RZ, 0x1 ;  /* 0x000000141414d211 */ /* 0x000fe200078f08ff */
[--C-:B------:R-:W-:Y:S01]  /*ed10*/  @!P0 IMAD.WIDE R12, R13, 0x4, R4.reuse ;  /* 0x000000040d0c8825 */ /* 0x100fe200078e0204 */
[----:B------:R-:W-:Y:S01]  /*ed20*/  @!P4 LEA.HI R21, R21, R21, RZ, 0x1 ;  /* 0x000000151515c211 */ /* 0x000fe200078f08ff */
[----:B------:R0:W-:Y:S01]  /*ed30*/  @!P1 ST.E.64 desc[UR6][R10.64], R68 ;  /* 0x000000440a009985 */ /* 0x0001e2000c101b06 */
[----:B------:R-:W-:Y:S02]  /*ed40*/  @!P3 LEA.HI R22, R22, R22, RZ, 0x1 ;  /* 0x000000161616b211 */ /* 0x000fe400078f08ff */
[----:B--2---:R-:W-:Y:S01]  /*ed50*/  @!P2 LOP3.LUT R15, R0, 0xfffffffe, RZ, 0xc0, !PT ;  /* 0xfffffffe000fa812 */ /* 0x004fe200078ec0ff */
[----:B------:R1:W-:Y:S01]  /*ed60*/  @!P0 ST.E.64 desc[UR6][R12.64], R72 ;  /* 0x000000480c008985 */ /* 0x0003e2000c101b06 */
[----:B---3--:R-:W-:Y:S01]  /*ed70*/  @!P6 LOP3.LUT R17, R2, 0xfffffffe, RZ, 0xc0, !PT ;  /* 0xfffffffe0211e812 */ /* 0x008fe200078ec0ff */
[C---:B------:R-:W-:Y:S01]  /*ed80*/  VIADD R0, R3.reuse, 0xa0 ;  /* 0x000000a003007836 */ /* 0x040fe20000000000 */
[----:B----4-:R-:W-:Y:S01]  /*ed90*/  @!P5 LOP3.LUT R19, R20, 0xfffffffe, RZ, 0xc0, !PT ;  /* 0xfffffffe1413d812 */ /* 0x010fe200078ec0ff */
[----:B------:R-:W-:Y:S01]  /*eda0*/  VIADD R2, R3, 0xa8 ;  /* 0x000000a803027836 */ /* 0x000fe20000000000 */
[----:B------:R-:W-:Y:S01]  /*edb0*/  @!P4 LOP3.LUT R21, R21, 0xfffffffe, RZ, 0xc0, !PT ;  /* 0xfffffffe1515c812 */ /* 0x000fe200078ec0ff */
[C---:B------:R-:W-:Y:S01]  /*edc0*/  VIADD R20, R3.reuse, 0xb0 ;  /* 0x000000b003147836 */ /* 0x040fe20000000000 */
[----:B------:R-:W-:Y:S01]  /*edd0*/  @!P3 LOP3.LUT R23, R22, 0xfffffffe, RZ, 0xc0, !PT ;  /* 0xfffffffe1617b812 */ /* 0x000fe200078ec0ff */
[----:B------:R-:W-:Y:S01]  /*ede0*/  VIADD R22, R3, 0xc0 ;  /* 0x000000c003167836 */ /* 0x000fe20000000000 */
[----:B------:R-:W-:Y:S01]  /*edf0*/  ISETP.GE.AND P0, PT, R24, UR4, PT ;  /* 0x0000000418007c0c */ /* 0x000fe2000bf06270 */
[----:B0-----:R-:W-:Y:S01]  /*ee00*/  @!P2 IMAD.WIDE R10, R15, 0x4, R4 ;  /* 0x000000040f0aa825 */ /* 0x001fe200078e0204 */
[----:B------:R-:W-:-:S03]  /*ee10*/  ISETP.GE.AND P1, PT, R25, UR4, PT ;  /* 0x0000000419007c0c */ /* 0x000fc6000bf26270 */
        /* <DEDUP_REMOVED lines=8> */
[----:B------:R-:W-:-:S02]  /*eea0*/  IADD3 R21, R3, 0xb8, RZ ;  /* 0x000000b803157810 */ /* 0x000fc40007ffe0ff */
[----:B------:R-:W-:Y:S01]  /*eeb0*/  @!P3 IMAD.WIDE R18, R23, 0x4, R4 ;  /* 0x000000041712b825 */ /* 0x000fe200078e0204 */
[----:B------:R3:W-:Y:S01]  /*eec0*/  @!P4 ST.E.64 desc[UR6][R16.64], R88 ;  /* 0x000000581000c985 */ /* 0x0007e2000c101b06 */
[----:B------:R-:W-:Y:S02]  /*eed0*/  ISETP.GE.AND P4, PT, R20, UR4, PT ;  /* 0x0000000414007c0c */ /* 0x000fe4000bf86270 */
[----:B------:R-:W-:Y:S01]  /*eee0*/  ISETP.GE.AND P5, PT, R21, UR4, PT ;  /* 0x0000000415007c0c */ /* 0x000fe2000bfa6270 */
[----:B------:R4:W-:Y:S01]  /*eef0*/  @!P3 ST.E.64 desc[UR6][R18.64], R92 ;  /* 0x0000005c1200b985 */ /* 0x0009e2000c101b06 */
[----:B------:R-:W-:Y:S02]  /*ef00*/  ISETP.GE.AND P3, PT, R2, UR4, PT ;  /* 0x0000000402007c0c */ /* 0x000fe4000bf66270 */
[----:B------:R-:W-:Y:S02]  /*ef10*/  @!P0 LEA.HI R24, R24, R24, RZ, 0x1 ;  /* 0x0000001818188211 */ /* 0x000fe400078f08ff */
[----:B------:R-:W-:-:S02]  /*ef20*/  @!P1 LEA.HI R25, R25, R25, RZ, 0x1 ;  /* 0x0000001919199211 */ /* 0x000fc400078f08ff */
[----:B0-----:R-:W-:Y:S02]  /*ef30*/  @!P0 LOP3.LUT R11, R24, 0xfffffffe, RZ, 0xc0, !PT ;  /* 0xfffffffe180b8812 */ /* 0x001fe400078ec0ff */
[----:B------:R-:W-:Y:S02]  /*ef40*/  @!P2 LEA.HI R0, R0, R0, RZ, 0x1 ;  /* 0x000000000000a211 */ /* 0x000fe400078f08ff */
[----:B-1----:R-:W-:Y:S01]  /*ef50*/  @!P1 LOP3.LUT R13, R25, 0xfffffffe, RZ, 0xc0, !PT ;  /* 0xfffffffe190d9812 */ /* 0x002fe200078ec0ff */
[--C-:B------:R-:W-:Y:S01]  /*ef60*/  @!P0 IMAD.WIDE R10, R11, 0x4, R4.reuse ;  /* 0x000000040b0a8825 */ /* 0x100fe200078e0204 */
[----:B------:R-:W-:Y:S02]  /*ef70*/  @!P4 LEA.HI R20, R20, R20, RZ, 0x1 ;  /* 0x000000141414c211 */ /* 0x000fe400078f08ff */
[----:B------:R-:W-:Y:S01]  /*ef80*/  @!P3 LEA.HI R2, R2, R2, RZ, 0x1 ;  /* 0x000000020202b211 */ /* 0x000fe200078f08ff */
[--C-:B------:R-:W-:Y:S01]  /*ef90*/  @!P1 IMAD.WIDE R12, R13, 0x4, R4.reuse ;  /* 0x000000040d0c9825 */ /* 0x100fe200078e0204 */
[----:B--2---:R-:W-:Y:S01]  /*efa0*/  @!P2 LOP3.LUT R15, R0, 0xfffffffe, RZ, 0xc0, !PT ;  /* 0xfffffffe000fa812 */ /* 0x004fe200078ec0ff */
[----:B------:R0:W-:Y:S01]  /*efb0*/  @!P0 ST.E.64 desc[UR6][R10.64], R96 ;  /* 0x000000600a008985 */ /* 0x0001e2000c101b06 */
[----:B------:R-:W-:Y:S01]  /*efc0*/  @!P5 LEA.HI R21, R21, R21, RZ, 0x1 ;  /* 0x000000151515d211 */ /* 0x000fe200078f08ff */
[----:B------:R-:W-:Y:S01]  /*efd0*/  VIADD R0, R3, 0xc8 ;  /* 0x000000c803007836 */ /* 0x000fe20000000000 */
[----:B---3--:R-:W-:Y:S01]  /*efe0*/  @!P3 LOP3.LUT R17, R2, 0xfffffffe, RZ, 0xc0, !PT ;  /* 0xfffffffe0211b812 */ /* 0x008fe200078ec0ff */
[--C-:B------:R-:W-:Y:S01]  /*eff0*/  @!P2 IMAD.WIDE R14, R15, 0x4, R4.reuse ;  /* 0x000000040f0ea825 */ /* 0x100fe200078e0204 */
[----:B------:R-:W-:Y:S01]  /*f000*/  @!P6 LEA.HI R22, R22, R22, RZ, 0x1 ;  /* 0x000000161616e211 */ /* 0x000fe200078f08ff */
[----:B------:R1:W-:Y:S01]  /*f010*/  @!P1 ST.E.64 desc[UR6][R12.64], R100 ;  /* 0x000000640c009985 */ /* 0x0003e2000c101b06 */
[----:B----4-:R-:W-:Y:S01]  /*f020*/  @!P4 LOP3.LUT R19, R20, 0xfffffffe, RZ, 0xc0, !PT ;  /* 0xfffffffe1413c812 */ /* 0x010fe200078ec0ff */
[----:B------:R-:W-:Y:S01]  /*f030*/  VIADD R2, R3, 0xd0 ;  /* 0x000000d003027836 */ /* 0x000fe20000000000 */
[----:B------:R-:W-:Y:S01]  /*f040*/  @!P5 LOP3.LUT R21, R21, 0xfffffffe, RZ, 0xc0, !PT ;  /* 0xfffffffe1515d812 */ /* 0x000fe200078ec0ff */
[----:B------:R2:W-:Y:S01]  /*f050*/  @!P2 ST.E.64 desc[UR6][R14.64], R104 ;  /* 0x000000680e00a985 */ /* 0x0005e2000c101b06 */
[----:B------:R-:W-:Y:S01]  /*f060*/  @!P6 LOP3.LUT R23, R22, 0xfffffffe, RZ, 0xc0, !PT ;  /* 0xfffffffe1617e812 */ /* 0x000fe200078ec0ff */
[----:B------:R-:W-:Y:S01]  /*f070*/  VIADD R20, R3, 0xd8 ;  /* 0x000000d803147836 */ /* 0x000fe20000000000 */
[----:B------:R-:W-:Y:S01]  /*f080*/  ISETP.GE.AND P0, PT, R0, UR4, PT ;  /* 0x0000000400007c0c */ /* 0x000fe2000bf06270 */
[----:B0-----:R-:W-:Y:S01]  /*f090*/  @!P3 IMAD.WIDE R10, R17, 0x4, R4 ;  /* 0x00000004110ab825 */ /* 0x001fe200078e0204 */
[----:B------:R-:W-:-:S02]  /*f0a0*/  ISETP.GE.AND P1, PT, R2, UR4, PT ;  /* 0x0000000402007c0c */ /* 0x000fc4000bf26270 */
[----:B------:R-:W-:Y:S01]  /*f0b0*/  ISETP.GE.AND P2, PT, R20, UR4, PT ;  /* 0x0000000414007c0c */ /* 0x000fe2000bf46270 */
[--C-:B------:R-:W-:Y:S01]  /*f0c0*/  @!P5 IMAD.WIDE R16, R21, 0x4, R4.reuse ;  /* 0x000000041510d825 */ /* 0x100fe200078e0204 */
[----:B------:R0:W-:Y:S03]  /*f0d0*/  @!P3 ST.E.64 desc[UR6][R10.64], R108 ;  /* 0x0000006c0a00b985 */ /* 0x0001e6000c101b06 */
[----:B-1----:R-:W-:Y:S01]  /*f0e0*/  @!P4 IMAD.WIDE R12, R19, 0x4, R4 ;  /* 0x00000004130cc825 */ /* 0x002fe200078e0204 */
[----:B--2---:R-:W-:-:S03]  /*f0f0*/  IADD3 R14, R3, 0xe8, RZ ;  /* 0x000000e8030e7810 */ /* 0x004fc60007ffe0ff */
[----:B------:R-:W-:Y:S01]  /*f100*/  @!P6 IMAD.WIDE R18, R23, 0x4, R4 ;  /* 0x000000041712e825 */ /* 0x000fe200078e0204 */
[----:B------:R1:W-:Y:S01]  /*f110*/  @!P4 ST.E.64 desc[UR6][R12.64], R112 ;  /* 0x000000700c00c985 */ /* 0x0003e2000c101b06 */
[----:B------:R-:W-:Y:S02]  /*f120*/  ISETP.GE.AND P4, PT, R14, UR4, PT ;  /* 0x000000040e007c0c */ /* 0x000fe4000bf86270 */
[C---:B------:R-:W-:Y:S01]  /*f130*/  VIADD R21, R3.reuse, 0xe0 ;  /* 0x000000e003157836 */ /* 0x040fe20000000000 */
[----:B------:R2:W-:Y:S01]  /*f140*/  @!P5 ST.E.64 desc[UR6][R16.64], R116 ;  /* 0x000000741000d985 */ /* 0x0005e2000c101b06 */
[C---:B------:R-:W-:Y:S01]  /*f150*/  VIADD R15, R3.reuse, 0xf0 ;  /* 0x000000f0030f7836 */ /* 0x040fe20000000000 */
[----:B------:R-:W-:Y:S01]  /*f160*/  @!P0 LEA.HI R0, R0, R0, RZ, 0x1 ;  /* 0x0000000000008211 */ /* 0x000fe200078f08ff */
[----:B0-----:R-:W-:Y:S01]  /*f170*/  VIADD R11, R3, 0xf8 ;  /* 0x000000f8030b7836 */ /* 0x001fe20000000000 */
[----:B------:R0:W-:Y:S01]  /*f180*/  @!P6 ST.E.64 desc[UR6][R18.64], R120 ;  /* 0x000000781200e985 */ /* 0x0001e2000c101b06 */
[----:B------:R-:W-:-:S02]  /*f190*/  ISETP.GE.AND P3, PT, R21, UR4, PT ;  /* 0x0000000415007c0c */ /* 0x000fc4000bf66270 */
[----:B------:R-:W-:Y:S02]  /*f1a0*/  ISETP.GE.AND P5, PT, R15, UR4, PT ;  /* 0x000000040f007c0c */ /* 0x000fe4000bfa6270 */
[----:B------:R-:W-:Y:S02]  /*f1b0*/  ISETP.GE.AND P6, PT, R11, UR4, PT ;  /* 0x000000040b007c0c */ /* 0x000fe4000bfc6270 */
[----:B------:R-:W-:Y:S02]  /*f1c0*/  @!P1 LEA.HI R2, R2, R2, RZ, 0x1 ;  /* 0x0000000202029211 */ /* 0x000fe400078f08ff */
[----:B------:R-:W-:Y:S02]  /*f1d0*/  @!P2 LEA.HI R20, R20, R20, RZ, 0x1 ;  /* 0x000000141414a211 */ /* 0x000fe400078f08ff */
[----:B------:R-:W-:Y:S02]  /*f1e0*/  @!P4 LEA.HI R14, R14, R14, RZ, 0x1 ;  /* 0x0000000e0e0ec211 */ /* 0x000fe400078f08ff */
[----:B-1----:R-:W-:-:S02]  /*f1f0*/  @!P1 LOP3.LUT R13, R2, 0xfffffffe, RZ, 0xc0, !PT ;  /* 0xfffffffe020d9812 */ /* 0x002fc400078ec0ff */
[----:B------:R-:W-:Y:S02]  /*f200*/  @!P3 LEA.HI R21, R21, R21, RZ, 0x1 ;  /* 0x000000151515b211 */ /* 0x000fe400078f08ff */
[----:B------:R-:W-:Y:S02]  /*f210*/  @!P5 LEA.HI R10, R15, R15, RZ, 0x1 ;  /* 0x0000000f0f0ad211 */ /* 0x000fe400078f08ff */
[----:B------:R-:W-:Y:S02]  /*f220*/  @!P6 LEA.HI R12, R11, R11, RZ, 0x1 ;  /* 0x0000000b0b0ce211 */ /* 0x000fe400078f08ff */
[----:B------:R-:W-:Y:S02]  /*f230*/  @!P0 LOP3.LUT R11, R0, 0xfffffffe, RZ, 0xc0, !PT ;  /* 0xfffffffe000b8812 */ /* 0x000fe400078ec0ff */
[----:B------:R-:W-:Y:S02]  /*f240*/  @!P2 LOP3.LUT R15, R20, 0xfffffffe, RZ, 0xc0, !PT ;  /* 0xfffffffe140fa812 */ /* 0x000fe400078ec0ff */
[----:B--2---:R-:W-:-:S02]  /*f250*/  @!P3 LOP3.LUT R17, R21, 0xfffffffe, RZ, 0xc0, !PT ;  /* 0xfffffffe1511b812 */ /* 0x004fc400078ec0ff */
[----:B0-----:R-:W-:Y:S01]  /*f260*/  @!P4 LOP3.LUT R19, R14, 0xfffffffe, RZ, 0xc0, !PT ;  /* 0xfffffffe0e13c812 */ /* 0x001fe200078ec0ff */
        /* <DEDUP_REMOVED lines=16> */
.L_x_1046:
[----:B------:R-:W-:Y:S05]  /*f370*/  BSYNC B0 ;  /* 0x0000000000007941 */ /* 0x000fea0003800000 */
.L_x_1045:
[----:B------:R-:W-:Y:S01]  /*f380*/  ISETP.GE.AND P0, PT, R9, R8, PT ;  /* 0x000000080900720c */ /* 0x000fe20003f06270 */
[----:B0---4-:R0:W1:Y:S04]  /*f390*/  SHFL.IDX PT, R5, R7, 0x1, 0x1c1f ;  /* 0x003c1f0007057f89 */ /* 0x01106800000e0000 */
[----:B---3--:R0:W3:Y:S08]  /*f3a0*/  SHFL.IDX PT, R4, R6, 0x1, 0x1c1f ;  /* 0x003c1f0006047f89 */ /* 0x0080f000000e0000 */
[----:B0-----:R-:W-:Y:S05]  /*f3b0*/  @P0 BRA `(.L_x_965) ;  /* 0x0000005c00300947 */ /* 0x001fea0003800000 */
[C---:B--2---:R-:W-:Y:S01]  /*f3c0*/  VIADD R0, R3.reuse, 0x8 ;  /* 0x0000000803007836 */ /* 0x044fe20000000000 */
[----:B------:R-:W-:Y:S01]  /*f3d0*/  ULDC UR4, c[0x0][0xac8] ;  /* 0x0002b20000047ab9 */ /* 0x000fe20000000800 */
[C---:B------:R-:W-:Y:S01]  /*f3e0*/  VIADD R2, R3.reuse, 0x10 ;  /* 0x0000001003027836 */ /* 0x040fe20000000000 */
[C---:B------:R-:W-:Y:S01]  /*f3f0*/  ISETP.GE.AND P0, PT, R3.reuse, UR4, PT ;  /* 0x0000000403007c0c */ /* 0x040fe2000bf06270 */
        /* <DEDUP_REMOVED lines=9> */
[----:B------:R-:W-:Y:S01]  /*f490*/  ISETP.GE.AND P6, PT, R13, UR4, PT ;  /* 0x000000040d007c0c */ /* 0x000fe2000bfc6270 */
[----:B------:R-:W-:Y:S01]  /*f4a0*/  VIADD R20, R3, 0x58 ;  /* 0x0000005803147836 */ /* 0x000fe20000000000 */
[----:B------:R-:W-:Y:S01]  /*f4b0*/  ISETP.GE.AND P3, PT, R15, UR4, PT ;  /* 0x000000040f007c0c */ /* 0x000fe2000bf66270 */
[----:B-1-3--:R-:W-:Y:S01]  /*f4c0*/  @!P0 IMAD.WIDE R6, R3, 0x4, R4 ;  /* 0x0000000403068825 */ /* 0x00afe200078e0204 */
[----:B------:R-:W-:-:S02]  /*f4d0*/  ISETP.GE.AND P4, PT, R16, UR4, PT ;  /* 0x0000000410007c0c */ /* 0x000fc4000bf86270 */
[----:B------:R-:W-:Y:S02]  /*f4e0*/  @!P1 LEA.HI R0, R0, R0, RZ, 0x1 ;  /* 0x0000000000009211 */ /* 0x000fe400078f08ff */
[----:B------:R-:W-:Y:S01]  /*f4f0*/  @!P2 LEA.HI R2, R2, R2, RZ, 0x1 ;  /* 0x000000020202a211 */ /* 0x000fe200078f08ff */
[----:B------:R0:W-:Y:S01]  /*f500*/  @!P0 ST.E.64 desc[UR6][R6.64], R26 ;  /* 0x0000001a06008985 */ /* 0x0001e2000c101b06 */
[----:B------:R-:W-:Y:S01]  /*f510*/  @!P1 LOP3.LUT R9, R0, 0xfffffffe, RZ, 0xc0, !PT ;  /* 0xfffffffe00099812 */ /* 0x000fe200078ec0ff */
[C---:B------:R-:W-:Y:S01]  /*f520*/  VIADD R0, R3.reuse, 0x28 ;  /* 0x0000002803007836 */ /* 0x040fe20000000000 */
[----:B------:R-:W-:Y:S01]  /*f530*/  @!P2 LOP3.LUT R11, R2, 0xfffffffe, RZ, 0xc0, !PT ;  /* 0xfffffffe020ba812 */ /* 0x000fe200078ec0ff */
[----:B------:R-:W-:Y:S01]  /*f540*/  VIADD R2, R3, 0x30 ;  /* 0x0000003003027836 */ /* 0x000fe20000000000 */
[----:B------:R-:W-:Y:S01]  /*f550*/  @!P5 LEA.HI R12, R12, R12, RZ, 0x1 ;  /* 0x0000000c0c0cd211 */ /* 0x000fe200078f08ff */
[----:B------:R-:W-:Y:S01]  /*f560*/  @!P1 IMAD.WIDE R8, R9, 0x4, R4 ;  /* 0x0000000409089825 */ /* 0x000fe200078e0204 */
[----:B------:R-:W-:-:S02]  /*f570*/  ISETP.GE.AND P0, PT, R0, UR4, PT ;  /* 0x0000000400007c0c */ /* 0x000fc4000bf06270 */
[----:B------:R-:W-:Y:S01]  /*f580*/  @!P6 LEA.HI R13, R13, R13, RZ, 0x1 ;  /* 0x0000000d0d0de211 */ /* 0x000fe200078f08ff */
[--C-:B------:R-:W-:Y:S01]  /*f590*/  @!P2 IMAD.WIDE R10, R11, 0x4, R4.reuse ;  /* 0x000000040b0aa825 */ /* 0x100fe200078e0204 */
[----:B------:R1:W-:Y:S01]  /*f5a0*/  @!P1 ST.E.64 desc[UR6][R8.64], R30 ;  /* 0x0000001e08009985 */ /* 0x0003e2000c101b06 */
[----:B------:R-:W-:Y:S02]  /*f5b0*/  ISETP.GE.AND P1, PT, R2, UR4, PT ;  /* 0x0000000402007c0c */ /* 0x000fe4000bf26270 */
[----:B0-----:R-:W-:Y:S01]  /*f5c0*/  @!P5 LOP3.LUT R7, R12, 0xfffffffe, RZ, 0xc0, !PT ;  /* 0xfffffffe0c07d812 */ /* 0x001fe200078ec0ff */
[----:B------:R0:W-:Y:S01]  /*f5d0*/  @!P2 ST.E.64 desc[UR6][R10.64], R34 ;  /* 0x000000220a00a985 */ /* 0x0001e2000c101b06 */
[----:B------:R-:W-:Y:S02]  /*f5e0*/  ISETP.GE.AND P2, PT, R14, UR4, PT ;  /* 0x000000040e007c0c */ /* 0x000fe4000bf46270 */
[----:B------:R-:W-:Y:S01]  /*f5f0*/  @!P4 LEA.HI R16, R16, R16, RZ, 0x1 ;  /* 0x000000101010c211 */ /* 0x000fe200078f08ff */
[----:B------:R-:W-:Y:S01]  /*f600*/  @!P5 IMAD.WIDE R6, R7, 0x4, R4 ;  /* 0x000000040706d825 */ /* 0x000fe200078e0204 */
[----:B------:R-:W-:-:S02]  /*f610*/  @!P0 LEA.HI R0, R0, R0, RZ, 0x1 ;  /* 0x0000000000008211 */ /* 0x000fc400078f08ff */
[----:B------:R-:W-:Y:S01]  /*f620*/  @!P4 LOP3.LUT R19, R16, 0xfffffffe, RZ, 0xc0, !PT ;  /* 0xfffffffe1013c812 */ /* 0x000fe200078ec0ff */
[----:B------:R-:W-:Y:S01]  /*f630*/  VIADD R16, R3, 0x70 ;  /* 0x0000007003107836 */ /* 0x000fe20000000000 */
[----:B------:R2:W-:Y:S01]  /*f640*/  @!P5 ST.E.64 desc[UR6][R6.64], R38 ;  /* 0x000000260600d985 */ /* 0x0005e2000c101b06 */
[----:B-1----:R-:W-:Y:S02]  /*f650*/  @!P6 LOP3.LUT R9, R13, 0xfffffffe, RZ, 0xc0, !PT ;  /* 0xfffffffe0d09e812 */ /* 0x002fe400078ec0ff */
[----:B------:R-:W-:Y:S02]  /*f660*/  @!P1 LEA.HI R2, R2, R2, RZ, 0x1 ;  /* 0x0000000202029211 */ /* 0x000fe400078f08ff */
[----:B------:R-:W-:Y:S01]  /*f670*/  @!P2 LEA.HI R14, R14, R14, RZ, 0x1 ;  /* 0x0000000e0e0ea211 */ /* 0x000fe200078f08ff */
[--C-:B------:R-:W-:Y:S01]  /*f680*/  @!P6 IMAD.WIDE R8, R9, 0x4, R4.reuse ;  /* 0x000000040908e825 */ /* 0x100fe200078e0204 */
[----:B0-----:R-:W-:Y:S02]  /*f690*/  @!P3 LEA.HI R10, R15, R15, RZ, 0x1 ;  /* 0x0000000f0f0ab211 */ /* 0x001fe400078f08ff */
[----:B------:R-:W-:Y:S01]  /*f6a0*/  @!P0 LOP3.LUT R11, R0, 0xfffffffe, RZ, 0xc0, !PT ;  /* 0xfffffffe000b8812 */ /* 0x000fe200078ec0ff */
[----:B------:R-:W-:Y:S01]  /*f6b0*/  VIADD R0, R3, 0x60 ;  /* 0x0000006003007836 */ /* 0x000fe20000000000 */
[----:B------:R-:W-:Y:S01]  /*f6c0*/  @!P1 LOP3.LUT R13, R2, 0xfffffffe, RZ, 0xc0, !PT ;  /* 0xfffffffe020d9812 */ /* 0x000fe200078ec0ff */
[----:B------:R0:W-:Y:S01]  /*f6d0*/  @!P6 ST.E.64 desc[UR6][R8.64], R42 ;  /* 0x0000002a0800e985 */ /* 0x0001e2000c101b06 */
[----:B------:R-:W-:Y:S01]  /*f6e0*/  @!P2 LOP3.LUT R15, R14, 0xfffffffe, RZ, 0xc0, !PT ;  /* 0xfffffffe0e0fa812 */ /* 0x000fe200078ec0ff */
[----:B--2---:R-:W-:Y:S01]  /*f6f0*/  @!P0 IMAD.WIDE R6, R11, 0x4, R4 ;  /* 0x000000040b068825 */ /* 0x004fe200078e0204 */
[----:B------:R-:W-:-:S02]  /*f700*/  @!P3 LOP3.LUT R17, R10, 0xfffffffe, RZ, 0xc0, !PT ;  /* 0xfffffffe0a11b812 */ /* 0x000fc400078ec0ff */
[----:B------:R-:W-:Y:S01]  /*f710*/  IADD3 R18, R3, 0x50, RZ ;  /* 0x0000005003127810 */ /* 0x000fe20007ffe0ff */
[--C-:B------:R-:W-:Y:S01]  /*f720*/  @!P2 IMAD.WIDE R10, R15, 0x4, R4.reuse ;  /* 0x000000040f0aa825 */ /* 0x100fe200078e0204 */
[----:B------:R-:W-:Y:S01]  /*f730*/  ISETP.GE.AND P6, PT, R20, UR4, PT ;  /* 0x0000000414007c0c */ /* 0x000fe2000bfc6270 */
[----:B------:R-:W-:Y:S01]  /*f740*/  @!P0 ST.E.64 desc[UR6][R6.64], R46 ;  /* 0x0000002e06008985 */ /* 0x000fe2000c101b06 */
[----:B------:R-:W-:Y:S01]  /*f750*/  ISETP.GE.AND P5, PT, R18, UR4, PT ;  /* 0x0000000412007c0c */ /* 0x000fe2000bfa6270 */
[----:B------:R-:W-:Y:S01]  /*f760*/  @!P4 IMAD.WIDE R14, R19, 0x4, R4 ;  /* 0x00000004130ec825 */ /* 0x000fe200078e0204 */
[----:B------:R-:W-:-:S03]  /*f770*/  IADD3 R19, R3, 0x80, RZ ;  /* 0x0000008003137810 */ /* 0x000fc60007ffe0ff */
[----:B0-----:R-:W-:Y:S01]  /*f780*/  @!P1 IMAD.WIDE R8, R13, 0x4, R4 ;  /* 0x000000040d089825 */ /* 0x001fe200078e0204 */
[----:B------:R-:W-:-:S03]  /*f790*/  ISETP.GE.AND P0, PT, R19, UR4, PT ;  /* 0x0000000413007c0c */ /* 0x000fc6000bf06270 */
[----:B------:R-:W-:Y:S01]  /*f7a0*/  @!P3 IMAD.WIDE R12, R17, 0x4, R4 ;  /* 0x00000004110cb825 */ /* 0x000fe200078e0204 */
[----:B------:R0:W-:Y:S01]  /*f7b0*/  @!P1 ST.E.64 desc[UR6][R8.64], R50 ;  /* 0x0000003208009985 */ /* 0x0001e2000c101b06 */
[----:B------:R-:W-:Y:S02]  /*f7c0*/  @!P6 LEA.HI R20, R20, R20, RZ, 0x1 ;  /* 0x000000141414e211 */ /* 0x000fe400078f08ff */
[C---:B------:R-:W-:Y:S01]  /*f7d0*/  VIADD R2, R3.reuse, 0x68 ;  /* 0x0000006803027836 */ /* 0x040fe20000000000 */
[----:B------:R1:W-:Y:S01]  /*f7e0*/  @!P2 ST.E.64 desc[UR6][R10.64], R54 ;  /* 0x000000360a00a985 */ /* 0x0003e2000c101b06 */
[----:B------:R-:W-:Y:S01]  /*f7f0*/  VIADD R17, R3, 0x78 ;  /* 0x0000007803117836 */ /* 0x000fe20000000000 */
[----:B------:R-:W-:Y:S02]  /*f800*/  ISETP.GE.AND P2, PT, R16, UR4, PT ;  /* 0x0000000410007c0c */ /* 0x000fe4000bf46270 */
[----:B------:R2:W-:Y:S01]  /*f810*/  @!P3 ST.E.64 desc[UR6][R12.64], R58 ;  /* 0x0000003a0c00b985 */ /* 0x0005e2000c101b06 */
[----:B------:R-:W-:-:S02]  /*f820*/  ISETP.GE.AND P3, PT, R2, UR4, PT ;  /* 0x0000000402007c0c */ /* 0x000fc4000bf66270 */
[----:B------:R-:W-:Y:S01]  /*f830*/  ISETP.GE.AND P1, PT, R17, UR4, PT ;  /* 0x0000000411007c0c */ /* 0x000fe2000bf26270 */
[----:B------:R3:W-:Y:S01]  /*f840*/  @!P4 ST.E.64 desc[UR6][R14.64], R62 ;  /* 0x0000003e0e00c985 */ /* 0x0007e2000c101b06 */
[----:B------:R-:W-:Y:S02]  /*f850*/  ISETP.GE.AND P4, PT, R0, UR4, PT ;  /* 0x0000000400007c0c */ /* 0x000fe4000bf86270 */
[----:B------:R-:W-:Y:S02]  /*f860*/  @!P5 LEA.HI R18, R18, R18, RZ, 0x1 ;  /* 0x000000121212d211 */ /* 0x000fe400078f08ff */
[----:B0-----:R-:W-:Y:S01]  /*f870*/  @!P6 LOP3.LUT R9, R20, 0xfffffffe, RZ, 0xc0, !PT ;  /* 0xfffffffe1409e812 */ /* 0x001fe200078ec0ff */
[C---:B------:R-:W-:Y:S01]  /*f880*/  VIADD R20, R3.reuse, 0x90 ;  /* 0x0000009003147836 */ /* 0x040fe20000000000 */
[----:B------:R-:W-:Y:S01]  /*f890*/  @!P5 LOP3.LUT R7, R18, 0xfffffffe, RZ, 0xc0, !PT ;  /* 0xfffffffe1207d812 */ /* 0x000fe200078ec0ff */
[----:B------:R-:W-:Y:S01]  /*f8a0*/  VIADD R18, R3, 0x88 ;  /* 0x0000008803127836 */ /* 0x000fe20000000000 */
[----:B------:R-:W-:Y:S01]  /*f8b0*/  @!P2 LEA.HI R16, R16, R16, RZ, 0x1 ;  /* 0x000000101010a211 */ /* 0x000fe200078f08ff */
[----:B------:R-:W-:Y:S01]  /*f8c0*/  @!P6 IMAD.WIDE R8, R9, 0x4, R4 ;  /* 0x000000040908e825 */ /* 0x000fe200078e0204 */
[----:B------:R-:W-:-:S02]  /*f8d0*/  @!P3 LEA.HI R2, R2, R2, RZ, 0x1 ;  /* 0x000000020202b211 */ /* 0x000fc400078f08ff */
[----:B------:R-:W-:Y:S01]  /*f8e0*/  @!P1 LEA.HI R17, R17, R17, RZ, 0x1 ;  /* 0x0000001111119211 */ /* 0x000fe200078f08ff */
[----:B------:R-:W-:Y:S01]  /*f8f0*/  @!P5 IMAD.WIDE R6, R7, 0x4, R4 ;  /* 0x000000040706d825 */ /* 0x000fe200078e0204 */
[----:B------:R-:W-:Y:S02]  /*f900*/  @!P4 LEA.HI R0, R0, R0, RZ, 0x1 ;  /* 0x000000000000c211 */ /* 0x000fe400078f08ff */
[----:B------:R-:W-:Y:S02]  /*f910*/  @!P0 LEA.HI R19, R19, R19, RZ, 0x1 ;  /* 0x0000001313138211 */ /* 0x000fe400078f08ff */
[----:B-1----:R-:W-:Y:S01]  /*f920*/  @!P4 LOP3.LUT R11, R0, 0xfffffffe, RZ, 0xc0, !PT ;  /* 0xfffffffe000bc812 */ /* 0x002fe200078ec0ff */
[----:B------:R0:W-:Y:S01]  /*f930*/  @!P5 ST.E.64 desc[UR6][R6.64], R66 ;  /* 0x000000420600d985 */ /* 0x0001e2000c101b06 */
[----:B--2---:R-:W-:Y:S01]  /*f940*/  @!P3 LOP3.LUT R13, R2, 0xfffffffe, RZ, 0xc0, !PT ;  /* 0xfffffffe020db812 */ /* 0x004fe200078ec0ff */
[----:B------:R-:W-:Y:S01]  /*f950*/  VIADD R0, R3, 0x98 ;  /* 0x0000009803007836 */ /* 0x000fe20000000000 */
[----:B---3--:R-:W-:Y:S01]  /*f960*/  @!P2 LOP3.LUT R15, R16, 0xfffffffe, RZ, 0xc0, !PT ;  /* 0xfffffffe100fa812 */ /* 0x008fe200078ec0ff */
[----:B------:R1:W-:Y:S01]  /*f970*/  @!P6 ST.E.64 desc[UR6][R8.64], R70 ;  /* 0x000000460800e985 */ /* 0x0003e2000c101b06 */
[----:B------:R-:W-:Y:S01]  /*f980*/  @!P1 LOP3.LUT R17, R17, 0xfffffffe, RZ, 0xc0, !PT ;  /* 0xfffffffe11119812 */ /* 0x000fe200078ec0ff */
[----:B------:R-:W-:Y:S01]  /*f990*/  VIADD R2, R3, 0xa0 ;  /* 0x000000a003027836 */ /* 0x000fe20000000000 */
[----:B------:R-:W-:Y:S01]  /*f9a0*/  @!P0 LOP3.LUT R19, R19, 0xfffffffe, RZ, 0xc0, !PT ;  /* 0xfffffffe13138812 */ /* 0x000fe200078ec0ff */
[----:B------:R-:W-:Y:S01]  /*f9b0*/  VIADD R16, R3, 0xa8 ;  /* 0x000000a803107836 */ /* 0x000fe20000000000 */
[----:B------:R-:W-:-:S02]  /*f9c0*/  ISETP.GE.AND P6, PT, R18, UR4, PT ;  /* 0x0000000412007c0c */ /* 0x000fc4000bfc6270 */
[----:B------:R-:W-:Y:S01]  /*f9d0*/  ISETP.GE.AND P5, PT, R20, UR4, PT ;  /* 0x0000000414007c0c */ /* 0x000fe2000bfa6270 */
[----:B0-----:R-:W-:-:S04]  /*f9e0*/  @!P4 IMAD.WIDE R6, R11, 0x4, R4 ;  /* 0x000000040b06c825 */ /* 0x001fc800078e0204 */
[--C-:B-1----:R-:W-:Y:S01]  /*f9f0*/  @!P3 IMAD.WIDE R8, R13, 0x4, R4.reuse ;  /* 0x000000040d08b825 */ /* 0x102fe200078e0204 */
[----:B------:R0:W-:Y:S01]  /*fa00*/  @!P4 ST.E.64 desc[UR6][R6.64], R74 ;  /* 0x0000004a0600c985 */ /* 0x0001e2000c101b06 */
[----:B------:R-:W-:Y:S02]  /*fa10*/  ISETP.GE.AND P4, PT, R2, UR4, PT ;  /* 0x0000000402007c0c */ /* 0x000fe4000bf86270 */
[--C-:B------:R-:W-:Y:S01]  /*fa20*/  @!P2 IMAD.WIDE R10, R15, 0x4, R4.reuse ;  /* 0x000000040f0aa825 */ /* 0x100fe200078e0204 */
[----:B------:R1:W-:Y:S01]  /*fa30*/  @!P3 ST.E.64 desc[UR6][R8.64], R78 ;  /* 0x0000004e0800b985 */ /* 0x0003e2000c101b06 */
[----:B------:R-:W-:Y:S02]  /*fa40*/  @!P6 LEA.HI R18, R18, R18, RZ, 0x1 ;  /* 0x000000121212e211 */ /* 0x000fe400078f08ff */
[----:B------:R-:W-:Y:S01]  /*fa50*/  @!P1 IMAD.WIDE R12, R17, 0x4, R4 ;  /* 0x00000004110c9825 */ /* 0x000fe200078e0204 */
[----:B------:R2:W-:Y:S01]  /*fa60*/  @!P2 ST.E.64 desc[UR6][R10.64], R82 ;  /* 0x000000520a00a985 */ /* 0x0005e2000c101b06 */
[----:B------:R-:W-:-:S02]  /*fa70*/  IADD3 R17, R3, 0xb0, RZ ;  /* 0x000000b003117810 */ /* 0x000fc40007ffe0ff */
[----:B------:R-:W-:Y:S01]  /*fa80*/  @!P0 IMAD.WIDE R14, R19, 0x4, R4 ;  /* 0x00000004130e8825 */ /* 0x000fe200078e0204 */
[----:B------:R3:W-:Y:S01]  /*fa90*/  @!P1 ST.E.64 desc[UR6][R12.64], R86 ;  /* 0x000000560c009985 */ /* 0x0007e2000c101b06 */
[----:B------:R-:W-:Y:S02]  /*faa0*/  @!P5 LEA.HI R20, R20, R20, RZ, 0x1 ;  /* 0x000000141414d211 */ /* 0x000fe400078f08ff */
[----:B------:R-:W-:Y:S01]  /*fab0*/  VIADD R19, R3, 0xb8 ;  /* 0x000000b803137836 */ /* 0x000fe20000000000 */
[----:B------:R4:W-:Y:S01]  /*fac0*/  @!P0 ST.E.64 desc[UR6][R14.64], R90 ;  /* 0x0000005a0e008985 */ /* 0x0009e2000c101b06 */
[----:B------:R-:W-:Y:S02]  /*fad0*/  ISETP.GE.AND P0, PT, R0, UR4, PT ;  /* 0x0000000400007c0c */ /* 0x000fe4000bf06270 */
[----:B------:R-:W-:Y:S02]  /*fae0*/  ISETP.GE.AND P3, PT, R16, UR4, PT ;  /* 0x0000000410007c0c */ /* 0x000fe4000bf66270 */
[----:B------:R-:W-:-:S02]  /*faf0*/  ISETP.GE.AND P2, PT, R17, UR4, PT ;  /* 0x0000000411007c0c */ /* 0x000fc4000bf46270 */
[----:B0-----:R-:W-:Y:S01]  /*fb00*/  @!P6 LOP3.LUT R7, R18, 0xfffffffe, RZ, 0xc0, !PT ;  /* 0xfffffffe1207e812 */ /* 0x001fe200078ec0ff */
[----:B------:R-:W-:Y:S01]  /*fb10*/  VIADD R18, R3, 0xc0 ;  /* 0x000000c003127836 */ /* 0x000fe20000000000 */
[----:B------:R-:W-:Y:S02]  /*fb20*/  ISETP.GE.AND P1, PT, R19, UR4, PT ;  /* 0x0000000413007c0c */ /* 0x000fe4000bf26270 */
[----:B-1----:R-:W-:Y:S01]  /*fb30*/  @!P5 LOP3.LUT R9, R20, 0xfffffffe, RZ, 0xc0, !PT ;  /* 0xfffffffe1409d812 */ /* 0x002fe200078ec0ff */
[--C-:B------:R-:W-:Y:S01]  /*fb40*/  @!P6 IMAD.WIDE R6, R7, 0x4, R4.reuse ;  /* 0x000000040706e825 */ /* 0x100fe200078e0204 */
[----:B------:R-:W-:Y:S02]  /*fb50*/  @!P4 LEA.HI R2, R2, R2, RZ, 0x1 ;  /* 0x000000020202c211 */ /* 0x000fe400078f08ff */
[----:B------:R-:W-:Y:S01]  /*fb60*/  @!P0 LEA.HI R0, R0, R0, RZ, 0x1 ;  /* 0x0000000000008211 */ /* 0x000fe200078f08ff */
[----:B------:R-:W-:Y:S01]  /*fb70*/  @!P5 IMAD.WIDE R8, R9, 0x4, R4 ;  /* 0x000000040908d825 */ /* 0x000fe200078e0204 */
[----:B------:R0:W-:Y:S01]  /*fb80*/  @!P6 ST.E.64 desc[UR6][R6.64], R94 ;  /* 0x0000005e0600e985 */ /* 0x0001e2000c101b06 */
[----:B------:R-:W-:-:S02]  /*fb90*/  @!P3 LEA.HI R16, R16, R16, RZ, 0x1 ;  /* 0x000000101010b211 */ /* 0x000fc400078f08ff */
[----:B--2---:R-:W-:Y:S01]  /*fba0*/  @!P0 LOP3.LUT R11, R0, 0xfffffffe, RZ, 0xc0, !PT ;  /* 0xfffffffe000b8812 */ /* 0x004fe200078ec0ff */
[----:B------:R1:W-:Y:S01]  /*fbb0*/  @!P5 ST.E.64 desc[UR6][R8.64], R98 ;  /* 0x000000620800d985 */ /* 0x0003e2000c101b06 */
[C---:B------:R-:W-:Y:S01]  /*fbc0*/  VIADD R20, R3.reuse, 0xc8 ;  /* 0x000000c803147836 */ /* 0x040fe20000000000 */
[----:B------:R-:W-:Y:S01]  /*fbd0*/  ISETP.GE.AND P5, PT, R18, UR4, PT ;  /* 0x0000000412007c0c */ /* 0x000fe2000bfa6270 */
[----:B------:R-:W-:Y:S01]  /*fbe0*/  VIADD R0, R3, 0xd0 ;  /* 0x000000d003007836 */ /* 0x000fe20000000000 */
[----:B------:R-:W-:Y:S02]  /*fbf0*/  @!P2 LEA.HI R17, R17, R17, RZ, 0x1 ;  /* 0x000000111111a211 */ /* 0x000fe400078f08ff */
[----:B------:R-:W-:Y:S02]  /*fc00*/  @!P1 LEA.HI R19, R19, R19, RZ, 0x1 ;  /* 0x0000001313139211 */ /* 0x000fe400078f08ff */
[----:B---3--:R-:W-:Y:S01]  /*fc10*/  @!P4 LOP3.LUT R13, R2, 0xfffffffe, RZ, 0xc0, !PT ;  /* 0xfffffffe020dc812 */ /* 0x008fe200078ec0ff */
[----:B------:R-:W-:Y:S01]  /*fc20*/  VIADD R2, R3, 0xd8 ;  /* 0x000000d803027836 */ /* 0x000fe20000000000 */
[----:B----4-:R-:W-:Y:S01]  /*fc30*/  @!P3 LOP3.LUT R15, R16, 0xfffffffe, RZ, 0xc0, !PT ;  /* 0xfffffffe100fb812 */ /* 0x010fe200078ec0ff */
[----:B0-----:R-:W-:Y:S01]  /*fc40*/  @!P0 IMAD.WIDE R6, R11, 0x4, R4 ;  /* 0x000000040b068825 */ /* 0x001fe200078e0204 */
[----:B------:R-:W-:-:S02]  /*fc50*/  @!P2 LOP3.LUT R17, R17, 0xfffffffe, RZ, 0xc0, !PT ;  /* 0xfffffffe1111a812 */ /* 0x000fc400078ec0ff */
[----:B------:R-:W-:Y:S01]  /*fc60*/  ISETP.GE.AND P6, PT, R20, UR4, PT ;  /* 0x0000000414007c0c */ /* 0x000fe2000bfc6270 */
[--C-:B-1----:R-:W-:Y:S01]  /*fc70*/  @!P4 IMAD.WIDE R8, R13, 0x4, R4.reuse ;  /* 0x000000040d08c825 */ /* 0x102fe200078e0204 */
[----:B------:R-:W-:Y:S01]  /*fc80*/  @!P1 LOP3.LUT R19, R19, 0xfffffffe, RZ, 0xc0, !PT ;  /* 0xfffffffe13139812 */ /* 0x000fe200078ec0ff */
[----:B------:R0:W-:Y:S01]  /*fc90*/  @!P0 ST.E.64 desc[UR6][R6.64], R102 ;  /* 0x0000006606008985 */ /* 0x0001e2000c101b06 */
[----:B------:R-:W-:Y:S01]  /*fca0*/  ISETP.GE.AND P0, PT, R0, UR4, PT ;  /* 0x0000000400007c0c */ /* 0x000fe2000bf06270 */
[--C-:B------:R-:W-:Y:S01]  /*fcb0*/  @!P3 IMAD.WIDE R10, R15, 0x4, R4.reuse ;  /* 0x000000040f0ab825 */ /* 0x100fe200078e0204 */
[----:B------:R-:W-:Y:S01]  /*fcc0*/  IADD3 R16, R3, 0xe0, RZ ;  /* 0x000000e003107810 */ /* 0x000fe20007ffe0ff */
[----:B------:R1:W-:Y:S01]  /*fcd0*/  @!P4 ST.E.64 desc[UR6][R8.64], R106 ;  /* 0x0000006a0800c985 */ /* 0x0003e2000c101b06 */
[----:B------:R-:W-:Y:S01]  /*fce0*/  @!P5 LEA.HI R18, R18, R18, RZ, 0x1 ;  /* 0x000000121212d211 */ /* 0x000fe200078f08ff */
[--C-:B------:R-:W-:Y:S02]  /*fcf0*/  @!P2 IMAD.WIDE R12, R17, 0x4, R4.reuse ;  /* 0x00000004110ca825 */ /* 0x100fe400078e0204 */
[----:B------:R2:W-:Y:S02]  /*fd00*/  @!P3 ST.E.64 desc[UR6][R10.64], R110 ;  /* 0x0000006e0a00b985 */ /* 0x0005e4000c101b06 */
[--C-:B------:R-:W-:Y:S01]  /*fd10*/  @!P1 IMAD.WIDE R14, R19, 0x4, R4.reuse ;  /* 0x00000004130e9825 */ /* 0x100fe200078e0204 */
[----:B------:R-:W-:Y:S01]  /*fd20*/  @!P6 LEA.HI R20, R20, R20, RZ, 0x1 ;  /* 0x000000141414e211 */ /* 0x000fe200078f08ff */
[----:B------:R3:W-:Y:S01]  /*fd30*/  @!P2 ST.E.64 desc[UR6][R12.64], R114 ;  /* 0x000000720c00a985 */ /* 0x0007e2000c101b06 */
[----:B------:R-:W-:Y:S01]  /*fd40*/  ISETP.GE.AND P2, PT, R16, UR4, PT ;  /* 0x0000000410007c0c */ /* 0x000fe2000bf46270 */
[C---:B------:R-:W-:Y:S01]  /*fd50*/  VIADD R17, R3.reuse, 0xe8 ;  /* 0x000000e803117836 */ /* 0x040fe20000000000 */
[----:B0-----:R-:W-:Y:S01]  /*fd60*/  @!P5 LOP3.LUT R7, R18, 0xfffffffe, RZ, 0xc0, !PT ;  /* 0xfffffffe1207d812 */ /* 0x001fe200078ec0ff */
[C---:B------:R-:W-:Y:S01]  /*fd70*/  VIADD R19, R3.reuse, 0xf0 ;  /* 0x000000f003137836 */ /* 0x040fe20000000000 */
[----:B------:R-:W-:Y:S01]  /*fd80*/  @!P1 ST.E.64 desc[UR6][R14.64], R118 ;  /* 0x000000760e009985 */ /* 0x000fe2000c101b06 */
[----:B------:R-:W-:Y:S01]  /*fd90*/  ISETP.GE.AND P1, PT, R2, UR4, PT ;  /* 0x0000000402007c0c */ /* 0x000fe2000bf26270 */
[----:B------:R-:W-:Y:S01]  /*fda0*/  VIADD R3, R3, 0xf8 ;  /* 0x000000f803037836 */ /* 0x000fe20000000000 */
[----:B------:R-:W-:Y:S01]  /*fdb0*/  ISETP.GE.AND P3, PT, R17, UR4, PT ;  /* 0x0000000411007c0c */ /* 0x000fe2000bf66270 */
[----:B------:R-:W-:Y:S01]  /*fdc0*/  @!P5 IMAD.WIDE R6, R7, 0x4, R4 ;  /* 0x000000040706d825 */ /* 0x000fe200078e0204 */
[----:B------:R-:W-:-:S02]  /*fdd0*/  ISETP.GE.AND P4, PT, R19, UR4, PT ;  /* 0x0000000413007c0c */ /* 0x000fc4000bf86270 */
[----:B------:R-:W-:Y:S02]  /*fde0*/  @!P0 LEA.HI R0, R0, R0, RZ, 0x1 ;  /* 0x0000000000008211 */ /* 0x000fe400078f08ff */
[----:B-1----:R-:W-:Y:S01]  /*fdf0*/  @!P6 LOP3.LUT R9, R20, 0xfffffffe, RZ, 0xc0, !PT ;  /* 0xfffffffe1409e812 */ /* 0x002fe200078ec0ff */
[----:B------:R0:W-:Y:S01]  /*fe00*/  @!P5 ST.E.64 desc[UR6][R6.64], R122 ;  /* 0x0000007a0600d985 */ /* 0x0001e2000c101b06 */
[----:B--2---:R-:W-:Y:S02]  /*fe10*/  @!P0 LOP3.LUT R11, R0, 0xfffffffe, RZ, 0xc0, !PT ;  /* 0xfffffffe000b8812 */ /* 0x004fe400078ec0ff */
[----:B------:R-:W-:Y:S01]  /*fe20*/  @!P2 LEA.HI R16, R16, R16, RZ, 0x1 ;  /* 0x000000101010a211 */ /* 0x000fe200078f08ff */
[----:B------:R-:W-:Y:S01]  /*fe30*/  @!P6 IMAD.WIDE R8, R9, 0x4, R4 ;  /* 0x000000040908e825 */ /* 0x000fe200078e0204 */
[----:B------:R-:W-:Y:S02]  /*fe40*/  @!P1 LEA.HI R2, R2, R2, RZ, 0x1 ;  /* 0x0000000202029211 */ /* 0x000fe400078f08ff */
[----:B------:R-:W-:-:S02]  /*fe50*/  @!P3 LEA.HI R17, R17, R17, RZ, 0x1 ;  /* 0x000000111111b211 */ /* 0x000fc400078f08ff */
[----:B------:R1:W-:Y:S01]  /*fe60*/  @!P6 ST.E.64 desc[UR6][R8.64], R126 ;  /* 0x0000007e0800e985 */ /* 0x0003e2000c101b06 */
[----:B------:R-:W-:Y:S02]  /*fe70*/  @!P4 LEA.HI R19, R19, R19, RZ, 0x1 ;  /* 0x000000131313c211 */ /* 0x000fe400078f08ff */
[----:B---3--:R-:W-:Y:S01]  /*fe80*/  @!P1 LOP3.LUT R13, R2, 0xfffffffe, RZ, 0xc0, !PT ;  /* 0xfffffffe020d9812 */ /* 0x008fe200078ec0ff */
[--C-:B0-----:R-:W-:Y:S01]  /*fe90*/  @!P0 IMAD.WIDE R6, R11, 0x4, R4.reuse ;  /* 0x000000040b068825 */ /* 0x101fe200078e0204 */
[----:B------:R-:W-:Y:S02]  /*fea0*/  @!P2 LOP3.LUT R15, R16, 0xfffffffe, RZ, 0xc0, !PT ;  /* 0xfffffffe100fa812 */ /* 0x000fe400078ec0ff */
[----:B------:R-:W-:Y:S02]  /*feb0*/  @!P3 LOP3.LUT R17, R17, 0xfffffffe, RZ, 0xc0, !PT ;  /* 0xfffffffe1111b812 */ /* 0x000fe400078ec0ff */
[----:B------:R0:W-:Y:S01]  /*fec0*/  @!P0 ST.E.64 desc[UR6][R6.64], R130 ;  /* 0x0000008206008985 */ /* 0x0001e2000c101b06 */
[----:B------:R-:W-:Y:S01]  /*fed0*/  ISETP.GE.AND P0, PT, R3, UR4, PT ;  /* 0x0000000403007c0c */ /* 0x000fe2000bf06270 */
[----:B------:R-:W-:Y:S01]  /*fee0*/  @!P2 IMAD.WIDE R10, R15, 0x4, R4 ;  /* 0x000000040f0aa825 */ /* 0x000fe200078e0204 */
[----:B------:R-:W-:-:S03]  /*fef0*/  @!P4 LOP3.LUT R19, R19, 0xfffffffe, RZ, 0xc0, !PT ;  /* 0xfffffffe1313c812 */ /* 0x000fc600078ec0ff */
[----:B-1----:R-:W-:-:S04]  /*ff00*/  @!P1 IMAD.WIDE R8, R13, 0x4, R4 ;  /* 0x000000040d089825 */ /* 0x002fc800078e0204 */
[--C-:B------:R-:W-:Y:S01]  /*ff10*/  @!P3 IMAD.WIDE R12, R17, 0x4, R4.reuse ;  /* 0x00000004110cb825 */ /* 0x100fe200078e0204 */
[----:B------:R0:W-:Y:S03]  /*ff20*/  @!P1 ST.E.64 desc[UR6][R8.64], R134 ;  /* 0x0000008608009985 */ /* 0x0001e6000c101b06 */
[----:B------:R-:W-:Y:S01]  /*ff30*/  @!P4 IMAD.WIDE R14, R19, 0x4, R4 ;  /* 0x00000004130ec825 */ /* 0x000fe200078e0204 */
[----:B------:R0:W-:Y:S04]  /*ff40*/  @!P2 ST.E.64 desc[UR6][R10.64], R138 ;  /* 0x0000008a0a00a985 */ /* 0x0001e8000c101b06 */
        /* <DEDUP_REMOVED lines=9> */
.L_x_1044:
        /* <DEDUP_REMOVED lines=12> */
[----:B------:R-:W2:Y:S01]  /*100a0*/  LDL R4, [R1] ;  /* 0x0000000001047983 */ /* 0x000ea20000100800 */
[----:B------:R-:W-:Y:S01]  /*100b0*/  ISETP.NE.AND P0, PT, R6, 0x1, PT ;  /* 0x000000010600780c */ /* 0x000fe20003f05270 */
[----:B------:R-:W-:Y:S01]  /*100c0*/  S2UR UR7, SR_CTAID.Z ;  /* 0x00000000000779c3 */ /* 0x000fe20000002700 */
[----:B------:R-:W-:Y:S01]  /*100d0*/  ULDC.64 UR8, c[0x0][0xbd0] ;  /* 0x0002f40000087ab9 */ /* 0x000fe20000000a00 */
[----:B------:R-:W-:Y:S01]  /*100e0*/  IMAD.MOV.U32 R5, RZ, RZ, R0 ;  /* 0x000000ffff057224 */ /* 0x000fe200078e0000 */
[----:B------:R-:W-:-:S05]  /*100f0*/  ULDC.64 UR12, c[0x0][0x208] ;  /* 0x00008200000c7ab9 */ /* 0x000fca0000000a00 */
[----:B------:R-:W0:Y:S08]  /*10100*/  LDC.64 R10, c[0x0][0xbd8] ;  /* 0x0002f600ff0a7b82 */ /* 0x000e300000000a00 */
[----:B------:R-:W1:Y:S08]  /*10110*/  @P0 LDC R7, c[0x0][0xbec] ;  /* 0x0002fb00ff070b82 */ /* 0x000e700000000800 */
[----:B------:R-:W3:Y:S08]  /*10120*/  @P0 LDC R9, c[0x0][0xbf0] ;  /* 0x0002fc00ff090b82 */ /* 0x000ef00000000800 */
[----:B------:R-:W4:Y:S08]  /*10130*/  S2UR UR10, SR_CTAID.Y ;  /* 0x00000000000a79c3 */ /* 0x000f300000002600 */
[----:B------:R-:W4:Y:S01]  /*10140*/  LDC R8, c[0x0][0xc50] ;  /* 0x00031400ff087b82 */ /* 0x000f220000000800 */
[----:B--2---:R-:W-:Y:S01]  /*10150*/  R2UR UR11, R4 ;  /* 0x00000000040b72ca */ /* 0x004fe200000e0000 */
[----:B-1----:R-:W-:-:S05]  /*10160*/  @P0 IMAD.HI.U32 R4, R0, R7, RZ ;  /* 0x0000000700040227 */ /* 0x002fca00078e00ff */
[----:B---3--:R-:W-:-:S07]  /*10170*/  @P0 SHF.R.U32.HI R5, RZ, R9, R4 ;  /* 0x00000009ff050219 */ /* 0x008fce0000011604 */
[----:B------:R-:W-:Y:S02]  /*10180*/  USHF.R.S32.HI UR6, URZ, 0x1f, UR11 ;  /* 0x0000001f3f067899 */ /* 0x000fe4000801140b */
[----:B------:R-:W-:Y:S01]  /*10190*/  IMAD R7, RZ, RZ, -UR11 ;  /* 0x8000000bff077e24 */ /* 0x000fe2000f8e02ff */
[----:B------:R-:W-:Y:S02]  /*101a0*/  UIMAD.WIDE.U32 UR4, UR11, UR8, URZ ;  /* 0x000000080b0472a5 */ /* 0x000fe4000f8e003f */
[----:B------:R-:W-:Y:S01]  /*101b0*/  UIMAD UR6, UR6, UR8, URZ ;  /* 0x00000008060672a4 */ /* 0x000fe2000f8e023f */
[----:B----4-:R-:W-:Y:S01]  /*101c0*/  IMAD R9, R8, R7, UR10 ;  /* 0x0000000a08097e24 */ /* 0x010fe2000f8e0207 */
[----:B------:R-:W-:Y:S01]  /*101d0*/  USHF.R.S32.HI UR8, URZ, 0x1f, UR7 ;  /* 0x0000001f3f087899 */ /* 0x000fe20008011407 */
[----:B------:R-:W-:Y:S01]  /*101e0*/  IADD3 R7, -R5, RZ, RZ ;  /* 0x000000ff05077210 */ /* 0x000fe20007ffe1ff */
[----:B------:R-:W-:Y:S01]  /*101f0*/  UIMAD UR6, UR11, UR9, UR6 ;  /* 0x000000090b0672a4 */ /* 0x000fe2000f8e0206 */
[----:B------:R-:W-:Y:S01]  /*10200*/  IMAD.U32 R3, RZ, RZ, UR5 ;  /* 0x00000005ff037e24 */ /* 0x000fe2000f8e00ff */
[----:B------:R-:W-:Y:S01]  /*10210*/  SHF.R.S32.HI R4, RZ, 0x1f, R9 ;  /* 0x0000001fff047819 */ /* 0x000fe20000011409 */
[----:B------:R-:W-:Y:S01]  /*10220*/  IMAD.U32 R2, RZ, RZ, UR4 ;  /* 0x00000004ff027e24 */ /* 0x000fe2000f8e00ff */
[----:B------:R-:W-:Y:S01]  /*10230*/  UIADD3 UR6, UR5, UR6, URZ ;  /* 0x0000000605067290 */ /* 0x000fe2000fffe03f */
[----:B0-----:R-:W-:-:S02]  /*10240*/  IMAD R12, R10, UR8, RZ ;  /* 0x000000080a0c7c24 */ /* 0x001fc4000f8e02ff */
[----:B------:R-:W-:Y:S01]  /*10250*/  ULDC.64 UR4, c[0x0][0xbe0] ;  /* 0x0002f80000047ab9 */ /* 0x000fe20000000a00 */
[----:B------:R-:W-:Y:S02]  /*10260*/  IMAD R7, R6, R7, R0 ;  /* 0x0000000706077224 */ /* 0x000fe400078e0200 */
[----:B------:R-:W-:Y:S02]  /*10270*/  IMAD.U32 R3, RZ, RZ, UR6 ;  /* 0x00000006ff037e24 */ /* 0x000fe4000f8e00ff */
[----:B------:R-:W-:Y:S01]  /*10280*/  IMAD R11, R11, UR7, R12 ;  /* 0x000000070b0b7c24 */ /* 0x000fe2000f8e020c */
[----:B------:R-:W-:Y:S01]  /*10290*/  SHF.R.S32.HI R0, RZ, 0x1f, R7 ;  /* 0x0000001fff007819 */ /* 0x000fe20000011407 */
[----:B------:R-:W-:-:S04]  /*102a0*/  IMAD.WIDE.U32 R2, R10, UR7, R2 ;  /* 0x000000070a027c25 */ /* 0x000fc8000f8e0002 */
[----:B------:R-:W-:Y:S02]  /*102b0*/  IMAD.IADD R3, R11, 0x1, R3 ;  /* 0x000000010b037824 */ /* 0x000fe400078e0203 */
[----:B------:R-:W-:Y:S02]  /*102c0*/  IMAD R4, R4, UR4, RZ ;  /* 0x0000000404047c24 */ /* 0x000fe4000f8e02ff */
[----:B------:R-:W-:-:S04]  /*102d0*/  IMAD.WIDE.U32 R2, R9, UR4, R2 ;  /* 0x0000000409027c25 */ /* 0x000fc8000f8e0002 */
[----:B------:R-:W-:Y:S01]  /*102e0*/  IMAD R4, R9, UR5, R4 ;  /* 0x0000000509047c24 */ /* 0x000fe2000f8e0204 */
[----:B------:R-:W-:Y:S01]  /*102f0*/  SHF.R.S32.HI R9, RZ, 0x1f, R5 ;  /* 0x0000001fff097819 */ /* 0x000fe20000011405 */
[----:B------:R-:W-:Y:S01]  /*10300*/  ULDC.64 UR4, c[0x0][0xbc8] ;  /* 0x0002f20000047ab9 */ /* 0x000fe20000000a00 */
[----:B------:R-:W-:Y:S01]  /*10310*/  IADD3 R2, P0, R5, R2, RZ ;  /* 0x0000000205027210 */ /* 0x000fe20007f1e0ff */
[----:B------:R-:W-:-:S03]  /*10320*/  IMAD R0, R0, UR4, RZ ;  /* 0x0000000400007c24 */ /* 0x000fc6000f8e02ff */
[----:B------:R-:W-:Y:S01]  /*10330*/  IADD3.X R3, R9, R3, R4, P0, !PT ;  /* 0x0000000309037210 */ /* 0x000fe200007fe404 */
[C---:B------:R-:W-:Y:S02]  /*10340*/  IMAD R5, R7.reuse, UR5, R0 ;  /* 0x0000000507057c24 */ /* 0x040fe4000f8e0200 */
[----:B------:R-:W-:Y:S01]  /*10350*/  IMAD.WIDE.U32 R2, R7, UR4, R2 ;  /* 0x0000000407027c25 */ /* 0x000fe2000f8e0002 */
[----:B------:R-:W-:-:S03]  /*10360*/  ULDC.64 UR4, c[0x0][0xba8] ;  /* 0x0002ea0000047ab9 */ /* 0x000fc60000000a00 */
[----:B------:R-:W-:Y:S01]  /*10370*/  IMAD.IADD R3, R3, 0x1, R5 ;  /* 0x0000000103037824 */ /* 0x000fe200078e0205 */
[----:B------:R-:W-:-:S04]  /*10380*/  LEA R4, P0, R2, UR4, 0x2 ;  /* 0x0000000402047c11 */ /* 0x000fc8000f8010ff */
[----:B------:R-:W-:Y:S01]  /*10390*/  LEA.HI.X R5, R2, UR5, R3, 0x2, P0 ;  /* 0x0000000502057c11 */ /* 0x000fe200080f1403 */
[----:B------:R-:W-:-:S05]  /*103a0*/  IMAD.MOV.U32 R3, RZ, RZ, -0x800000 ;  /* 0xff800000ff037424 */ /* 0x000fca00078e00ff */
[----:B------:R4:W-:Y:S01]  /*103b0*/  STG.E desc[UR12][R4.64], R3 ;  /* 0x0000000304007986 */ /* 0x0009e2000c10190c */
[----:B------:R-:W-:Y:S05]  /*103c0*/  BRA `(.L_x_965) ;  /* 0x0000004c002c7947 */ /* 0x000fea0003800000 */
.L_x_963:
        /* <DEDUP_REMOVED lines=18> */
.L_x_1047:
[----:B------:R-:W-:Y:S01]  /*104f0*/  ULDC UR7, c[0x0][0xc50] ;  /* 0x0003140000077ab9 */ /* 0x000fe20000000800 */
[----:B------:R-:W-:Y:S01]  /*10500*/  UMOV UR36, UR6 ;  /* 0x0000000600247c82 */ /* 0x000fe20008000000 */
[----:B------:R-:W-:-:S11]  /*10510*/  UISETP.NE.AND UP0, UPT, UR7, 0x1, UPT ;  /* 0x000000010700788c */ /* 0x000fd6000bf05270 */
[----:B------:R-:W-:Y:S01]  /*10520*/  @UP0 ULDC UR4, c[0x0][0xc54] ;  /* 0x0003150000040ab9 */ /* 0x000fe20000000800 */
[----:B------:R-:W-:Y:S01]  /*10530*/  @UP0 ULDC UR8, c[0x0][0xc58] ;  /* 0x0003160000080ab9 */ /* 0x000fe20000000800 */
[----:B------:R-:W-:-:S04]  /*10540*/  UIMAD.WIDE.U32 UR4, UR6, UR4, URZ ;  /* 0x00000004060472a5 */ /* 0x000fc8000f8e003f */
[----:B------:R-:W-:-:S12]  /*10550*/  @UP0 USHF.R.U32.HI UR36, URZ, UR8, UR5 ;  /* 0x000000083f240299 */ /* 0x000fd80008011605 */
.L_x_1048:
[----:B------:R-:W-:Y:S01]  /*10560*/  ISETP.GE.AND P0, PT, R18, RZ, PT ;  /* 0x000000ff1200720c */ /* 0x000fe20003f06270 */
[----:B------:R-:W-:Y:S01]  /*10570*/  UIADD3 UR44, -UR36, URZ, URZ ;  /* 0x0000003f242c7290 */ /* 0x000fe2000fffe13f */
[----:B------:R-:W-:Y:S01]  /*10580*/  IMAD.MOV.U32 R9, RZ, RZ, 0x1 ;  /* 0x00000001ff097424 */ /* 0x000fe200078e00ff */
[----:B------:R-:W-:Y:S01]  /*10590*/  MOV R3, 0x1 ;  /* 0x0000000100037802 */ /* 0x000fe20000000f00 */
[----:B------:R-:W-:Y:S01]  /*105a0*/  IMAD.MOV.U32 R0, RZ, RZ, RZ ;  /* 0x000000ffff007224 */ /* 0x000fe200078e00ff */
[----:B------:R-:W-:-:S08]  /*105b0*/  UIMAD UR44, UR7, UR44, UR6 ;  /* 0x0000002c072c72a4 */ /* 0x000fd0000f8e0206 */
[----:B------:R-:W-:Y:S05]  /*105c0*/  @!P0 BRA `(.L_x_1049) ;  /* 0x0000004400e48947 */ /* 0x000fea0003800000 */
[----:B------:R-:W0:Y:S01]  /*105d0*/  S2UR UR45, SR_CTAID.X ;  /* 0x00000000002d79c3 */ /* 0x000e220000002500 */
[----:B------:R-:W-:Y:S01]  /*105e0*/  ULDC.64 UR4, c[0x0][0x418] ;  /* 0x0001060000047ab9 */ /* 0x000fe20000000a00 */
[----:B------:R-:W-:Y:S01]  /*105f0*/  ULDC UR6, c[0x0][0x448] ;  /* 0x0001120000067ab9 */ /* 0x000fe20000000800 */
[----:B------:R-:W-:Y:S02]  /*10600*/  UISETP.NE.U32.AND UP0, UPT, UR4, URZ, UPT ;  /* 0x0000003f0400728c */ /* 0x000fe4000bf05070 */
[----:B------:R-:W-:Y:S02]  /*10610*/  UISETP.NE.AND UP1, UPT, UR6, 0x1, UPT ;  /* 0x000000010600788c */ /* 0x000fe4000bf25270 */
[----:B------:R-:W-:Y:S01]  /*10620*/  UISETP.NE.AND.EX UP0, UPT, UR5, URZ, UPT, UP0 ;  /* 0x0000003f0500728c */ /* 0x000fe2000bf05300 */
[----:B------:R-:W-:Y:S02]  /*10630*/  ULDC UR6, c[0x0][0x424] ;  /* 0x0001090000067ab9 */ /* 0x000fe40000000800 */
[----:B------:R-:W-:Y:S01]  /*10640*/  ULDC.64 UR4, c[0x0][0x9e0] ;  /* 0x0002780000047ab9 */ /* 0x000fe20000000a00 */
[----:B------:R-:W-:-:S02]  /*10650*/  USEL UR9, UR6, 0x1, UP0 ;  /* 0x0000000106097887 */ /* 0x000fc40008000000 */
[----:B------:R-:W-:Y:S01]  /*10660*/  UISETP.GE.AND UP0, UPT, UR5, 0x1, UPT ;  /* 0x000000010500788c */ /* 0x000fe2000bf06270 */
[----:B------:R-:W-:Y:S02]  /*10670*/  ULDC UR10, c[0x0][0x288] ;  /* 0x0000a200000a7ab9 */ /* 0x000fe40000000800 */
[----:B------:R-:W-:Y:S01]  /*10680*/  @UP1 ULDC UR7, c[0x0][0x44c] ;  /* 0x0001130000071ab9 */ /* 0x000fe20000000800 */
[----:B------:R-:W-:Y:S01]  /*10690*/  ULDC UR12, c[0x0][0x2f0] ;  /* 0x0000bc00000c7ab9 */ /* 0x000fe20000000800 */
[----:B------:R-:W-:Y:S01]  /*106a0*/  UIADD3 UR11, -UR10, 0x1, URZ ;  /* 0x000000010a0b7890 */ /* 0x000fe2000fffe13f */
[----:B------:R-:W-:Y:S01]  /*106b0*/  PLOP3.LUT P1, PT, PT, PT, UP0, 0x80, 0x0 ;  /* 0x000000000000781c */ /* 0x000fe20003f2f008 */
[----:B------:R-:W-:Y:S01]  /*106c0*/  UIMAD UR13, UR9, UR12, 0x3f ;  /* 0x0000003f090d74a4 */ /* 0x000fe2000f8e020c */
[----:B------:R-:W-:Y:S01]  /*106d0*/  @UP1 ULDC UR14, c[0x0][0x450] ;  /* 0x00011400000e1ab9 */ /* 0x000fe20000000800 */
[----:B------:R-:W-:Y:S02]  /*106e0*/  UIMAD UR11, UR9, UR12, UR11 ;  /* 0x0000000c090b72a4 */ /* 0x000fe4000f8e020b */
[----:B0-----:R-:W-:-:S04]  /*106f0*/  USHF.L.U32 UR45, UR45, 0x7, URZ ;  /* 0x000000072d2d7899 */ /* 0x001fc8000800063f */
[----:B------:R-:W-:-:S04]  /*10700*/  UIADD3 UR8, UR45, 0x7f, URZ ;  /* 0x0000007f2d087890 */ /* 0x000fc8000fffe03f */
[----:B------:R-:W-:-:S04]  /*10710*/  UIMAD.WIDE.U32 UR6, UR8, UR7, URZ ;  /* 0x00000007080672a5 */ /* 0x000fc8000f8e003f */
[----:B------:R-:W-:Y:S02]  /*10720*/  @UP1 USHF.R.U32.HI UR8, URZ, UR14, UR7 ;  /* 0x0000000e3f081299 */ /* 0x000fe40008011607 */
[----:B------:R-:W-:Y:S02]  /*10730*/  USHF.R.S32.HI UR7, URZ, 0x1f, UR13 ;  /* 0x0000001f3f077899 */ /* 0x000fe4000801140d */
[----:B------:R-:W-:Y:S02]  /*10740*/  UIADD3 UR6, UR11, UR8, URZ ;  /* 0x000000080b067290 */ /* 0x000fe4000fffe03f */
[----:B------:R-:W-:Y:S02]  /*10750*/  ULEA.HI UR7, UR7, UR13, URZ, 0x6 ;  /* 0x0000000d07077291 */ /* 0x000fe4000f8f303f */
[----:B------:R-:W-:Y:S02]  /*10760*/  UIADD3 UR4, UR6, UR4, URZ ;  /* 0x0000000406047290 */ /* 0x000fe4000fffe03f */
[----:B------:R-:W-:Y:S01]  /*10770*/  USHF.R.S32.HI UR43, URZ, 0x6, UR7 ;  /* 0x000000063f2b7899 */ /* 0x000fe20008011407 */
        /* <DEDUP_REMOVED lines=11> */
.L_x_1051:
[----:B------:R-:W-:-:S11]  /*10830*/  UISETP.NE.AND UP0, UPT, UR5, 0x1, UPT ;  /* 0x000000010500788c */ /* 0x000fd6000bf05270 */
[----:B------:R-:W-:Y:S02]  /*10840*/  @UP0 ULDC.64 UR14, c[0x0][0x9e8] ;  /* 0x00027a00000e0ab9 */ /* 0x000fe40000000a00 */
[----:B------:R-:W-:-:S04]  /*10850*/  UIMAD.WIDE.U32 UR6, UR8, UR14, URZ ;  /* 0x0000000e080672a5 */ /* 0x000fc8000f8e003f */
[----:B------:R-:W-:-:S12]  /*10860*/  @UP0 USHF.R.U32.HI UR8, URZ, UR15, UR7 ;  /* 0x0000000f3f080299 */ /* 0x000fd80008011607 */
.L_x_1052:
[----:B------:R-:W-:-:S04]  /*10870*/  UIMAD UR8, UR8, UR5, UR5 ;  /* 0x00000005080872a4 */ /* 0x000fc8000f8e0205 */
[----:B------:R-:W-:-:S04]  /*10880*/  UISETP.LT.AND UP0, UPT, UR4, UR8, UPT ;  /* 0x000000080400728c */ /* 0x000fc8000bf01270 */
[----:B------:R-:W-:-:S12]  /*10890*/  USEL UR4, UR4, UR8, UP0 ;  /* 0x0000000804047287 */ /* 0x000fd80008000000 */
.L_x_1050:
[----:B------:R-:W-:Y:S01]  /*108a0*/  UIADD3 UR4, UR4, 0x3f, URZ ;  /* 0x0000003f04047890 */ /* 0x000fe2000fffe03f */
[----:B------:R-:W-:Y:S01]  /*108b0*/  @UP1 ULDC UR6, c[0x0][0x44c] ;  /* 0x0001130000061ab9 */ /* 0x000fe20000000800 */
[----:B------:R-:W-:Y:S02]  /*108c0*/  @UP1 ULDC UR11, c[0x0][0x450] ;  /* 0x00011400000b1ab9 */ /* 0x000fe40000000800 */
[----:B------:R-:W-:Y:S02]  /*108d0*/  USHF.R.S32.HI UR8, URZ, 0x1f, UR4 ;  /* 0x0000001f3f087899 */ /* 0x000fe40008011404 */
[----:B------:R-:W-:Y:S02]  /*108e0*/  UIMAD.WIDE.U32 UR6, UR45, UR6, URZ ;  /* 0x000000062d0672a5 */ /* 0x000fe4000f8e003f */
[----:B------:R-:W-:Y:S02]  /*108f0*/  ULEA.HI UR8, UR8, UR4, URZ, 0x6 ;  /* 0x0000000408087291 */ /* 0x000fe4000f8f303f */
[----:B------:R-:W-:Y:S01]  /*10900*/  UIMAD UR9, UR9, UR12, -UR10 ;  /* 0x0000000c090972a4 */ /* 0x000fe2000f8e0a0a */
[----:B------:R-:W-:Y:S01]  /*10910*/  UMOV UR4, UR45 ;  /* 0x0000002d00047c82 */ /* 0x000fe20008000000 */
[----:B------:R-:W-:-:S02]  /*10920*/  USHF.R.S32.HI UR42, URZ, 0x6, UR8 ;  /* 0x000000063f2a7899 */ /* 0x000fc40008011408 */
[----:B------:R-:W-:Y:S02]  /*10930*/  @UP1 USHF.R.U32.HI UR4, URZ, UR11, UR7 ;  /* 0x0000000b3f041299 */ /* 0x000fe40008011607 */
[----:B------:R-:W-:Y:S02]  /*10940*/  UISETP.LT.AND UP0, UPT, UR43, UR42, UPT ;  /* 0x0000002a2b00728c */ /* 0x000fe4000bf01270 */
[----:B------:R-:W-:Y:S01]  /*10950*/  UIADD3 UR4, UR9, UR4, URZ ;  /* 0x0000000409047290 */ /* 0x000fe2000fffe03f */
[----:B------:R-:W-:Y:S01]  /*10960*/  ULDC UR8, c[0x0][0x9dc] ;  /* 0x0002770000087ab9 */ /* 0x000fe20000000800 */
        /* <DEDUP_REMOVED lines=13> */
.L_x_1054:
[----:B------:R-:W-:-:S11]  /*10a40*/  UISETP.NE.AND UP0, UPT, UR5, 0x1, UPT ;  /* 0x000000010500788c */ /* 0x000fd6000bf05270 */
[----:B------:R-:W-:Y:S02]  /*10a50*/  @UP0 ULDC.64 UR10, c[0x0][0x9e8] ;  /* 0x00027a00000a0ab9 */ /* 0x000fe40000000a00 */
[----:B------:R-:W-:-:S04]  /*10a60*/  UIMAD.WIDE.U32 UR6, UR4, UR10, URZ ;  /* 0x0000000a040672a5 */ /* 0x000fc8000f8e003f */
[----:B------:R-:W-:-:S12]  /*10a70*/  @UP0 USHF.R.U32.HI UR4, URZ, UR11, UR7 ;  /* 0x0000000b3f040299 */ /* 0x000fd80008011607 */
.L_x_1055:
[----:B------:R-:W-:-:S04]  /*10a80*/  UIMAD UR4, UR4, UR5, URZ ;  /* 0x00000005040472a4 */ /* 0x000fc8000f8e023f */
[----:B------:R-:W-:-:S04]  /*10a90*/  UISETP.LT.AND UP0, UPT, UR8, UR4, UPT ;  /* 0x000000040800728c */ /* 0x000fc8000bf01270 */
[----:B------:R-:W-:-:S12]  /*10aa0*/  USEL UR8, UR8, UR4, !UP0 ;  /* 0x0000000408087287 */ /* 0x000fd8000c000000 */
.L_x_1053:
        /* <DEDUP_REMOVED lines=13> */
[----:B------:R-:W-:Y:S01]  /*10b80*/  IMAD.U32 R3, RZ, RZ, UR10 ;  /* 0x0000000aff037e24 */ /* 0x000fe2000f8e00ff */
[----:B------:R-:W-:-:S04]  /*10b90*/  UIADD3 UR4, UR10, -0x1, UR12 ;  /* 0xffffffff0a047890 */ /* 0x000fc8000fffe00c */
[-C--:B------:R-:W-:Y:S01]  /*10ba0*/  IABS R0, R3.reuse ;  /* 0x0000000300007213 */ /* 0x080fe20000000000 */
[----:B------:R-:W-:Y:S01]  /*10bb0*/  UIADD3 UR6, -UR40, UR4, URZ ;  /* 0x0000000428067290 */ /* 0x000fe2000fffe13f */
[----:B------:R-:W-:Y:S02]  /*10bc0*/  IABS R3, R3 ;  /* 0x0000000300037213 */ /* 0x000fe40000000000 */
[----:B------:R-:W-:Y:S01]  /*10bd0*/  R2UR UR11, R0 ;  /* 0x00000000000b72ca */ /* 0x000fe200000e0000 */
[----:B------:R-:W-:Y:S02]  /*10be0*/  UMOV UR4, URZ ;  /* 0x0000003f00047c82 */ /* 0x000fe40008000000 */
[----:B------:R-:W-:-:S05]  /*10bf0*/  IMAD.MOV R3, RZ, RZ, -R3 ;  /* 0x000000ffff037224 */ /* 0x000fca00078e0a03 */
[----:B------:R-:W-:-:S05]  /*10c00*/  R2UR UR9, R3 ;  /* 0x00000000030972ca */ /* 0x000fca00000e0000 */
[----:B------:R-:W0:Y:S08]  /*10c10*/  I2F.RP R0, UR11 ;  /* 0x0000000b00007d06 */ /* 0x000e300008209400 */
[----:B0-----:R-:W0:Y:S02]  /*10c20*/  MUFU.RCP R0, R0 ;  /* 0x0000000000007308 */ /* 0x001e240000001000 */
[----:B0-----:R-:W-:Y:S01]  /*10c30*/  VIADD R2, R0, 0xffffffe ;  /* 0x0ffffffe00027836 */ /* 0x001fe20000000000 */
[----:B------:R-:W-:Y:S01]  /*10c40*/  IABS R0, UR6 ;  /* 0x0000000600007c13 */ /* 0x000fe20008000000 */
[----:B------:R-:W-:-:S03]  /*10c50*/  ULOP3.LUT UR6, UR6, UR10, URZ, 0x3c, !UPT ;  /* 0x0000000a06067292 */ /* 0x000fc6000f8e3c3f */
[----:B------:R-:W-:Y:S01]  /*10c60*/  R2UR UR8, R0 ;  /* 0x00000000000872ca */ /* 0x000fe200000e0000 */
[----:B------:R-:W0:Y:S02]  /*10c70*/  F2I.FTZ.U32.TRUNC.NTZ R2, R2 ;  /* 0x0000000200027305 */ /* 0x000e24000021f000 */
[----:B0-----:R-:W-:-:S13]  /*10c80*/  R2UR UR5, R2 ;  /* 0x00000000020572ca */ /* 0x001fda00000e0000 */
[----:B------:R-:W-:-:S04]  /*10c90*/  UIADD3 UR7, URZ, -UR5, URZ ;  /* 0x800000053f077290 */ /* 0x000fc8000fffe03f */
[----:B------:R-:W-:-:S04]  /*10ca0*/  UIMAD UR7, UR7, UR11, URZ ;  /* 0x0000000b070772a4 */ /* 0x000fc8000f8e023f */
[----:B------:R-:W-:-:S04]  /*10cb0*/  UIMAD.WIDE.U32 UR4, UR5, UR7, UR4 ;  /* 0x00000007050472a5 */ /* 0x000fc8000f8e0004 */
[----:B------:R-:W-:-:S04]  /*10cc0*/  UIMAD.WIDE.U32 UR4, UR5, UR8, URZ ;  /* 0x00000008050472a5 */ /* 0x000fc8000f8e003f */
[----:B------:R-:W-:-:S04]  /*10cd0*/  UIMAD UR4, UR5, UR9, UR8 ;  /* 0x00000009050472a4 */ /* 0x000fc8000f8e0208 */
[----:B------:R-:W-:-:S11]  /*10ce0*/  UISETP.GT.U32.AND UP1, UPT, UR11, UR4, UPT ;  /* 0x000000040b00728c */ /* 0x000fd6000bf24070 */
[----:B------:R-:W-:Y:S02]  /*10cf0*/  @!UP1 UIADD3 UR4, UR4, -UR11, URZ ;  /* 0x8000000b04049290 */ /* 0x000fe4000fffe03f */
[----:B------:R-:W-:Y:S02]  /*10d00*/  @!UP1 UIADD3 UR5, UR5, 0x1, URZ ;  /* 0x0000000105059890 */ /* 0x000fe4000fffe03f */
[----:B------:R-:W-:Y:S02]  /*10d10*/  UISETP.GE.U32.AND UP0, UPT, UR4, UR11, UPT ;  /* 0x0000000b0400728c */ /* 0x000fe4000bf06070 */
[----:B------:R-:W-:-:S09]  /*10d20*/  UISETP.GE.AND UP1, UPT, UR6, URZ, UPT ;  /* 0x0000003f0600728c */ /* 0x000fd2000bf26270 */
[----:B------:R-:W-:Y:S02]  /*10d30*/  @UP0 UIADD3 UR5, UR5, 0x1, URZ ;  /* 0x0000000105050890 */ /* 0x000fe4000fffe03f */
[----:B------:R-:W-:Y:S02]  /*10d40*/  UISETP.NE.AND UP0, UPT, UR10, URZ, UPT ;  /* 0x0000003f0a00728c */ /* 0x000fe4000bf05270 */
[----:B------:R-:W-:-:S09]  /*10d50*/  @!UP1 UIADD3 UR5, -UR5, URZ, URZ ;  /* 0x0000003f05059290 */ /* 0x000fd2000fffe13f */
[----:B------:R-:W-:-:S07]  /*10d60*/  @!UP0 ULOP3.LUT UR5, URZ, UR10, URZ, 0x33, !UPT ;  /* 0x0000000a3f058292 */ /* 0x000fce000f8e333f */
[----:B------:R-:W-:-:S05]  /*10d70*/  UMOV UR41, UR5 ;  /* 0x0000000500297c82 */ /* 0x000fca0008000000 */
.L_x_1056:
[----:B------:R-:W-:Y:S01]  /*10d80*/  UIMAD UR39, UR44, UR41, UR40 ;  /* 0x000000292c2772a4 */ /* 0x000fe2000f8e0228 */
[----:B------:R-:W-:Y:S02]  /*10d90*/  IMAD.U32 R0, RZ, RZ, UR12 ;  /* 0x0000000cff007e24 */ /* 0x000fe4000f8e00ff */
[----:B------:R-:W-:-:S03]  /*10da0*/  IMAD.MOV.U32 R9, RZ, RZ, 0x1 ;  /* 0x00000001ff097424 */ /* 0x000fc600078e00ff */
[----:B------:R-:W-:-:S05]  /*10db0*/  IMAD.U32 R3, RZ, RZ, UR39 ;  /* 0x00000027ff037e24 */ /* 0x000fca000f8e00ff */
[----:B------:R-:W-:Y:S01]  /*10dc0*/  VIADDMNMX R17, R3, UR41, R0, PT ;  /* 0x0000002903117c46 */ /* 0x000fe2000b800100 */
[----:B------:R-:W-:Y:S01]  /*10dd0*/  IMAD.MOV.U32 R3, RZ, RZ, 0x1 ;  /* 0x00000001ff037424 */ /* 0x000fe200078e00ff */
[----:B------:R-:W-:Y:S02]  /*10de0*/  MOV R0, RZ ;  /* 0x000000ff00007202 */ /* 0x000fe40000000f00 */
[----:B------:R-:W-:Y:S01]  /*10df0*/  ISETP.GT.AND P0, PT, R17, UR39, PT ;  /* 0x0000002711007c0c */ /* 0x000fe2000bf04270 */
[----:B------:R0:W-:-:S12]  /*10e00*/  STL [R1+0x8], R17 ;  /* 0x0000081101007387 */ /* 0x0001d80000100800 */
[----:B0-----:R-:W-:Y:S05]  /*10e10*/  @!P0 BRA `(.L_x_1049) ;  /* 0x0000003c00d08947 */ /* 0x001fea0003800000 */
        /* <DEDUP_REMOVED lines=14> */
[----:B------:R-:W-:Y:S02]  /*10f00*/  IMAD.U32 R5, RZ, RZ, UR7 ;  /* 0x00000007ff057e24 */ /* 0x000fe4000f8e00ff */
[----:B------:R-:W-:Y:S02]  /*10f10*/  IMAD.U32 R6, RZ, RZ, UR8 ;  /* 0x00000008ff067e24 */ /* 0x000fe4000f8e00ff */
[----:B------:R-:W-:-:S02]  /*10f20*/  IMAD.U32 R10, RZ, RZ, UR4 ;  /* 0x00000004ff0a7e24 */ /* 0x000fc4000f8e00ff */
[----:B------:R-:W-:Y:S02]  /*10f30*/  IMAD.U32 R11, RZ, RZ, UR5 ;  /* 0x00000005ff0b7e24 */ /* 0x000fe4000f8e00ff */
[----:B------:R-:W-:Y:S02]  /*10f40*/  IMAD.MOV.U32 R8, RZ, RZ, 0x70 ;  /* 0x00000070ff087424 */ /* 0x000fe400078e00ff */
[----:B------:R-:W-:Y:S02]  /*10f50*/  IMAD.MOV.U32 R12, RZ, RZ, 0x1 ;  /* 0x00000001ff0c7424 */ /* 0x000fe400078e00ff */
[----:B------:R-:W-:-:S07]  /*10f60*/  IMAD.MOV.U32 R13, RZ, RZ, RZ ;  /* 0x000000ffff0d7224 */ /* 0x000fce00078e00ff */
[----:B------:R-:W-:-:S07]  /*10f70*/  LEPC R20, `(.L_x_1057) ;  /* 0x000000001014794e */ /* 0x000fce0000000000 */
[----:B0-----:R-:W-:Y:S05]  /*10f80*/  CALL.ABS.NOINC R2 ;  /* 0x0000000002007343 */ /* 0x001fea0003c00000 */
.L_x_1057:
        /* <DEDUP_REMOVED lines=11> */
[----:B------:R-:W-:Y:S01]  /*11040*/  MOV R8, 0x70 ;  /* 0x0000007000087802 */ /* 0x000fe20000000f00 */
[----:B------:R-:W-:Y:S02]  /*11050*/  IMAD.U32 R6, RZ, RZ, UR8 ;  /* 0x00000008ff067e24 */ /* 0x000fe4000f8e00ff */
[----:B------:R-:W-:-:S02]  /*11060*/  IMAD.U32 R7, RZ, RZ, UR9 ;  /* 0x00000009ff077e24 */ /* 0x000fc4000f8e00ff */
[----:B------:R-:W-:Y:S02]  /*11070*/  IMAD.U32 R10, RZ, RZ, UR4 ;  /* 0x00000004ff0a7e24 */ /* 0x000fe4000f8e00ff */
[----:B------:R-:W-:Y:S02]  /*11080*/  IMAD.U32 R11, RZ, RZ, UR5 ;  /* 0x00000005ff0b7e24 */ /* 0x000fe4000f8e00ff */
[----:B------:R-:W-:Y:S02]  /*11090*/  IMAD.MOV.U32 R12, RZ, RZ, 0x1 ;  /* 0x00000001ff0c7424 */ /* 0x000fe400078e00ff */
[----:B0-----:R-:W-:-:S07]  /*110a0*/  IMAD.MOV.U32 R13, RZ, RZ, RZ ;  /* 0x000000ffff0d7224 */ /* 0x001fce00078e00ff */
[----:B------:R-:W-:-:S07]  /*110b0*/  LEPC R20, `(.L_x_1059) ;  /* 0x000000001014794e */ /* 0x000fce0000000000 */
[----:B-1----:R-:W-:Y:S05]  /*110c0*/  CALL.ABS.NOINC R2 ;  /* 0x0000000002007343 */ /* 0x002fea0003c00000 */
.L_x_1059:
[----:B------:R0:W1:Y:S01]  /*110d0*/  LDC.64 R2, c[0x4][R16] ;  /* 0x0100000010027b82 */ /* 0x0000620000000a00 */
[----:B------:R-:W-:Y:S01]  /*110e0*/  ULDC.64 UR6, c[0x4][0x1b8] ;  /* 0x01006e0000067ab9 */ /* 0x000fe20000000a00 */
[----:B------:R-:W-:Y:S01]  /*110f0*/  ULDC.64 UR8, c[0x4][0x1c0] ;  /* 0x0100700000087ab9 */ /* 0x000fe20000000a00 */
[----:B------:R-:W-:Y:S01]  /*11100*/  ULDC.64 UR4, c[0x4][0x150] ;  /* 0x0100540000047ab9 */ /* 0x000fe20000000a00 */
[----:B------:R-:W-:Y:S01]  /*11110*/  IMAD.U32 R4, RZ, RZ, UR6 ;  /* 0x00000006ff047e24 */ /* 0x000fe2000f8e00ff */
[----:B------:R-:W-:Y:S01]  /*11120*/  MOV R7, UR9 ;  /* 0x0000000900077c02 */ /* 0x000fe20008000f00 */
        /* <DEDUP_REMOVED lines=9> */
.L_x_1058:
        /* <DEDUP_REMOVED lines=8> */
[----:B------:R-:W-:Y:S01]  /*11240*/  IADD3 R17, R17, -0x1, RZ ;  /* 0xffffffff11117810 */ /* 0x000fe20007ffe0ff */
        /* <DEDUP_REMOVED lines=12> */
.L_x_1151:
        /* <DEDUP_REMOVED lines=8> */
.L_x_1154:
[----:B------:R-:W-:Y:S05]  /*11390*/  @!P6 BRA `(.L_x_1061) ;  /* 0x000000040020e947 */ /* 0x000fea0003800000 */
[----:B------:R-:W-:Y:S01]  /*113a0*/  IMAD.MOV.U32 R16, RZ, RZ, R18 ;  /* 0x000000ffff107224 */ /* 0x000fe200078e0012 */
[----:B------:R-:W-:Y:S06]  /*113b0*/  @!P1 BRA `(.L_x_1063) ;  /* 0x00000000004c9947 */ /* 0x000fec0003800000 */
[----:B------:R-:W1:Y:S01]  /*113c0*/  LDC R6, c[0x0][0x43c] ;  /* 0x00010f00ff067b82 */ /* 0x000e620000000800 */
[----:B0-----:R-:W-:Y:S01]  /*113d0*/  IMAD.MOV.U32 R0, RZ, RZ, R17 ;  /* 0x000000ffff007224 */ /* 0x001fe200078e0011 */
[----:B------:R-:W-:Y:S01]  /*113e0*/  ULDC.64 UR4, c[0x0][0x428] ;  /* 0x00010a0000047ab9 */ /* 0x000fe20000000a00 */
[----:B------:R-:W-:Y:S01]  /*113f0*/  ULDC.64 UR6, c[0x0][0x208] ;  /* 0x0000820000067ab9 */ /* 0x000fe20000000a00 */
[----:B------:R-:W-:-:S04]  /*11400*/  IMAD R7, R19, UR4, RZ ;  /* 0x0000000413077c24 */ /* 0x000fc8000f8e02ff */
[----:B------:R-:W-:Y:S01]  /*11410*/  IMAD R7, R18, UR5, R7 ;  /* 0x0000000512077c24 */ /* 0x000fe2000f8e0207 */
[----:B-1----:R-:W-:-:S13]  /*11420*/  ISETP.NE.AND P0, PT, R6, 0x1, PT ;  /* 0x000000010600780c */ /* 0x002fda0003f05270 */
[----:B------:R-:W0:Y:S02]  /*11430*/  @P0 LDC.64 R4, c[0x0][0x440] ;  /* 0x00011000ff040b82 */ /* 0x000e240000000a00 */
[----:B0-----:R-:W-:-:S05]  /*11440*/  @P0 IMAD.HI.U32 R4, R17, R4, RZ ;  /* 0x0000000411040227 */ /* 0x001fca00078e00ff */
[----:B------:R-:W-:-:S04]  /*11450*/  @P0 SHF.R.U32.HI R0, RZ, R5, R4 ;  /* 0x00000005ff000219 */ /* 0x000fc80000011604 */
[--C-:B------:R-:W-:Y:S01]  /*11460*/  SHF.R.S32.HI R5, RZ, 0x1f, R0.reuse ;  /* 0x0000001fff057819 */ /* 0x100fe20000011400 */
[----:B------:R-:W-:-:S04]  /*11470*/  IMAD.MOV.U32 R4, RZ, RZ, R0 ;  /* 0x000000ffff047224 */ /* 0x000fc800078e0000 */
[----:B------:R-:W-:-:S04]  /*11480*/  IMAD.WIDE.U32 R4, R18, UR4, R4 ;  /* 0x0000000412047c25 */ /* 0x000fc8000f8e0004 */
[----:B------:R-:W-:Y:S01]  /*11490*/  IMAD.IADD R5, R5, 0x1, R7 ;  /* 0x0000000105057824 */ /* 0x000fe200078e0207 */
[----:B------:R-:W-:-:S04]  /*114a0*/  LEA R2, P0, R4, R2, 0x2 ;  /* 0x0000000204027211 */ /* 0x000fc800078010ff */
[----:B------:R-:W-:-:S05]  /*114b0*/  LEA.HI.X R3, R4, R3, R5, 0x2, P0 ;  /* 0x0000000304037211 */ /* 0x000fca00000f1405 */
[----:B------:R1:W5:Y:S01]  /*114c0*/  LDG.E R16, desc[UR6][R2.64] ;  /* 0x0000000602107981 */ /* 0x000362000c1e1900 */
[----:B------:R-:W-:-:S04]  /*114d0*/  IMAD.MOV R0, RZ, RZ, -R0 ;  /* 0x000000ffff007224 */ /* 0x000fc800078e0a00 */
[----:B------:R-:W-:-:S07]  /*114e0*/  IMAD R17, R6, R0, R17 ;  /* 0x0000000006117224 */ /* 0x000fce00078e0211 */
.L_x_1063:
[----:B0-----:R-:W-:Y:S01]  /*114f0*/  MOV R0, 0x1 ;  /* 0x0000000100007802 */ /* 0x001fe20000000f00 */
[----:B------:R-:W1:Y:S03]  /*11500*/  S2R R8, SR_TID.X ;  /* 0x0000000000087919 */ /* 0x000e660000002100 */
[----:B------:R-:W-:-:S04]  /*11510*/  SHF.L.U32 R0, R0, 0x1f, RZ ;  /* 0x0000001f00007819 */ /* 0x000fc800000006ff */
[----:B------:R-:W0:Y:S01]  /*11520*/  SYNCS.PHASECHK.TRANS64.TRYWAIT P0, [UR38+0x30840], R0 ;  /* 0x03084000ff0075a7 */ /* 0x000e220008000166 */
[----:B-1----:R-:W-:-:S04]  /*11530*/  LOP3.LUT R2, R8, 0x7f, RZ, 0xc0, !PT ;  /* 0x0000007f08027812 */ /* 0x002fc800078ec0ff */
[----:B------:R-:W-:Y:S01]  /*11540*/  ISETP.NE.AND P1, PT, R2, RZ, PT ;  /* 0x000000ff0200720c */ /* 0x000fe20003f25270 */
[----:B0-----:R-:W-:-:S12]  /*11550*/  @!P0 BRA `(.L_x_1064) ;  /* 0x0000003c00f08947 */ /* 0x001fd80003800000 */
.L_x_1155:
[----:B------:R-:W-:Y:S05]  /*11560*/  @P1 BRA `(.L_x_1065) ;  /* 0x0000000000181947 */ /* 0x000fea0003800000 */
[----:B------:R-:W1:Y:S01]  /*11570*/  S2R R2, SR_TID.X ;  /* 0x0000000000027919 */ /* 0x000e620000002100 */
[----:B0-----:R-:W-:-:S04]  /*11580*/  IMAD.MOV.U32 R0, RZ, RZ, 0x8000 ;  /* 0x00008000ff007424 */ /* 0x001fc800078e00ff */
[----:B------:R2:W-:Y:S01]  /*11590*/  SYNCS.ARRIVE.TRANS64 RZ, [UR38+0x30830], R0 ;  /* 0x03083000ffff79a7 */ /* 0x0005e20008000026 */
[----:B-1----:R-:W-:-:S13]  /*115a0*/  LOP3.LUT P0, RZ, R2, 0x1f, RZ, 0xc0, !PT ;  /* 0x0000001f02ff7812 */ /* 0x002fda000780c0ff */
[----:B--2---:R-:W-:Y:S05]  /*115b0*/  @!P0 BRA `(.L_x_1065) ;  /* 0x0000000000048947 */ /* 0x004fea0003800000 */
[----:B------:R-:W-:Y:S01]  /*115c0*/  BPT.TRAP 0x1 ;  /* 0x000000040000795c */ /* 0x000fe20000300000 */
.L_x_1065:
        /* <DEDUP_REMOVED lines=10> */
[----:B------:R-:W-:Y:S01]  /*11670*/  USHF.L.U32 UR11, UR11, 0x6, URZ ;  /* 0x000000060b0b7899 */ /* 0x000fe2000800063f */
        /* <DEDUP_REMOVED lines=26> */
.L_x_1061:
        /* <DEDUP_REMOVED lines=21> */
[----:B01----:R-:W-:Y:S05]  /*11970*/  CALL.ABS.NOINC R2 ;  /* 0x0000000002007343 */ /* 0x003fea0003c00000 */
.L_x_1066:
[----:B------:R-:W1:Y:S01]  /*11980*/  LDC R6, c[0x0][0x448] ;  /* 0x00011200ff067b82 */ /* 0x000e620000000800 */
[----:B------:R-:W2:Y:S01]  /*11990*/  S2R R11, SR_TID.X ;  /* 0x00000000000b7919 */ /* 0x000ea20000002100 */
[----:B------:R-:W-:Y:S01]  /*119a0*/  USHF.R.S32.HI UR4, URZ, 0x1f, UR36 ;  /* 0x0000001f3f047899 */ /* 0x000fe20008011424 */
[----:B------:R-:W-:Y:S01]  /*119b0*/  ULDC.64 UR8, c[0x0][0x2d8] ;  /* 0x0000b60000087ab9 */ /* 0x000fe20000000a00 */
[----:B------:R-:W3:Y:S02]  /*119c0*/  S2R R10, SR_CTAID.Z ;  /* 0x00000000000a7919 */ /* 0x000ee40000002700 */
[----:B------:R-:W-:Y:S02]  /*119d0*/  UIMAD UR6, UR4, UR8, URZ ;  /* 0x00000008040672a4 */ /* 0x000fe4000f8e023f */
[----:B------:R-:W-:Y:S02]  /*119e0*/  UIMAD.WIDE.U32 UR4, UR36, UR8, URZ ;  /* 0x00000008240472a5 */ /* 0x000fe4000f8e003f */
[----:B------:R-:W-:-:S04]  /*119f0*/  UIMAD UR6, UR36, UR9, UR6 ;  /* 0x00000009240672a4 */ /* 0x000fc8000f8e0206 */
[----:B------:R-:W-:Y:S01]  /*11a00*/  UIADD3 UR5, UR5, UR6, URZ ;  /* 0x0000000605057290 */ /* 0x000fe2000fffe03f */
[----:B-1----:R-:W-:Y:S02]  /*11a10*/  ISETP.NE.AND P0, PT, R6, 0x1, PT ;  /* 0x000000010600780c */ /* 0x002fe40003f05270 */
[C---:B--2---:R-:W-:Y:S02]  /*11a20*/  LOP3.LUT R9, R11.reuse, 0x7f, RZ, 0xc0, !PT ;  /* 0x0000007f0b097812 */ /* 0x044fe400078ec0ff */
[----:B------:R-:W-:-:S09]  /*11a30*/  SHF.L.U32 R3, R11, 0x4, RZ ;  /* 0x000000040b037819 */ /* 0x000fd200000006ff */
[----:B------:R-:W1:Y:S01]  /*11a40*/  @P0 LDC R5, c[0x0][0x44c] ;  /* 0x00011300ff050b82 */ /* 0x000e620000000800 */
[----:B0-----:R-:W-:Y:S01]  /*11a50*/  SHF.R.U32.HI R0, RZ, 0x3, R9 ;  /* 0x00000003ff007819 */ /* 0x001fe20000011609 */
[----:B------:R-:W-:-:S03]  /*11a60*/  IMAD.SHL.U32 R9, R9, 0x8, RZ ;  /* 0x0000000809097824 */ /* 0x000fc600078e00ff */
[----:B------:R-:W-:-:S03]  /*11a70*/  LOP3.LUT R3, R0, 0x70, R3, 0xf8, !PT ;  /* 0x0000007000037812 */ /* 0x000fc600078ef803 */
[----:B------:R-:W0:Y:S02]  /*11a80*/  @P0 LDC R7, c[0x0][0x450] ;  /* 0x00011400ff070b82 */ /* 0x000e240000000800 */
[----:B------:R-:W-:-:S06]  /*11a90*/  VIADD R4, R3, UR45 ;  /* 0x0000002d03047c36 */ /* 0x000fcc0008000000 */
[----:B------:R-:W2:Y:S01]  /*11aa0*/  LDC.64 R2, c[0x0][0x2e0] ;  /* 0x0000b800ff027b82 */ /* 0x000ea20000000a00 */
[----:B-1----:R-:W-:-:S04]  /*11ab0*/  @P0 IMAD.HI.U32 R8, R4, R5, RZ ;  /* 0x0000000504080227 */ /* 0x002fc800078e00ff */
[----:B------:R-:W-:Y:S01]  /*11ac0*/  IMAD.MOV.U32 R5, RZ, RZ, R4 ;  /* 0x000000ffff057224 */ /* 0x000fe200078e0004 */
[----:B0-----:R-:W-:Y:S02]  /*11ad0*/  @P0 SHF.R.U32.HI R5, RZ, R7, R8 ;  /* 0x00000007ff050219 */ /* 0x001fe40000011608 */
[----:B---3--:R-:W-:-:S05]  /*11ae0*/  SHF.R.S32.HI R7, RZ, 0x1f, R10 ;  /* 0x0000001fff077819 */ /* 0x008fca000001140a */
[----:B--2---:R-:W-:-:S04]  /*11af0*/  IMAD R8, R7, R2, RZ ;  /* 0x0000000207087224 */ /* 0x004fc800078e02ff */
[C---:B------:R-:W-:Y:S01]  /*11b00*/  IMAD R7, R10.reuse, R3, R8 ;  /* 0x000000030a077224 */ /* 0x040fe200078e0208 */
[----:B------:R-:W-:Y:S01]  /*11b10*/  SHF.R.S32.HI R8, RZ, 0x1f, R5 ;  /* 0x0000001fff087819 */ /* 0x000fe20000011405 */
[----:B------:R-:W-:Y:S01]  /*11b20*/  IMAD.WIDE.U32 R2, R10, R2, UR4 ;  /* 0x000000040a027e25 */ /* 0x000fe2000f8e0002 */
[----:B------:R-:W-:-:S03]  /*11b30*/  ULDC.64 UR4, c[0x0][0x2d0] ;  /* 0x0000b40000047ab9 */ /* 0x000fc60000000a00 */
[----:B------:R-:W-:Y:S02]  /*11b40*/  IMAD.IADD R3, R3, 0x1, R7 ;  /* 0x0000000103037824 */ /* 0x000fe400078e0207 */
[----:B------:R-:W-:Y:S02]  /*11b50*/  IMAD.MOV R7, RZ, RZ, -R5 ;  /* 0x000000ffff077224 */ /* 0x000fe400078e0a05 */
[----:B------:R-:W-:Y:S02]  /*11b60*/  IMAD R8, R8, UR4, RZ ;  /* 0x0000000408087c24 */ /* 0x000fe4000f8e02ff */
[----:B------:R-:W-:Y:S02]  /*11b70*/  IMAD R4, R6, R7, R4 ;  /* 0x0000000706047224 */ /* 0x000fe400078e0204 */
[C---:B------:R-:W-:Y:S02]  /*11b80*/  IMAD R7, R5.reuse, UR5, R8 ;  /* 0x0000000505077c24 */ /* 0x040fe4000f8e0208 */
[----:B------:R-:W-:Y:S01]  /*11b90*/  IMAD.WIDE.U32 R2, R5, UR4, R2 ;  /* 0x0000000405027c25 */ /* 0x000fe2000f8e0002 */
[----:B------:R-:W-:Y:S01]  /*11ba0*/  SHF.R.S32.HI R5, RZ, 0x1f, R4 ;  /* 0x0000001fff057819 */ /* 0x000fe20000011404 */
[----:B------:R-:W-:-:S03]  /*11bb0*/  ULDC.64 UR4, c[0x0][0x2c8] ;  /* 0x0000b20000047ab9 */ /* 0x000fc60000000a00 */
[----:B------:R-:W-:Y:S01]  /*11bc0*/  IADD3 R3, R3, R7, RZ ;  /* 0x0000000703037210 */ /* 0x000fe20007ffe0ff */
[----:B------:R-:W-:-:S04]  /*11bd0*/  IMAD R5, R5, UR4, RZ ;  /* 0x0000000405057c24 */ /* 0x000fc8000f8e02ff */
[C---:B------:R-:W-:Y:S02]  /*11be0*/  IMAD R5, R4.reuse, UR5, R5 ;  /* 0x0000000504057c24 */ /* 0x040fe4000f8e0205 */
[----:B------:R-:W-:Y:S01]  /*11bf0*/  IMAD.WIDE.U32 R2, R4, UR4, R2 ;  /* 0x0000000404027c25 */ /* 0x000fe2000f8e0002 */
[----:B------:R-:W-:-:S03]  /*11c00*/  ULDC.64 UR4, c[0x0][0x280] ;  /* 0x0000a00000047ab9 */ /* 0x000fc60000000a00 */
[----:B------:R-:W-:Y:S01]  /*11c10*/  IMAD.IADD R7, R3, 0x1, R5 ;  /* 0x0000000103077824 */ /* 0x000fe200078e0205 */
[----:B------:R-:W-:Y:S01]  /*11c20*/  LEA R8, P0, R2, UR4, 0x1 ;  /* 0x0000000402087c11 */ /* 0x000fe2000f8008ff */
[----:B------:R-:W-:-:S03]  /*11c30*/  ULDC UR4, c[0x0][0x2b8] ;  /* 0x0000ae0000047ab9 */ /* 0x000fc60000000800 */
[----:B------:R-:W-:Y:S01]  /*11c40*/  LEA.HI.X R7, R2, UR5, R7, 0x1, P0 ;  /* 0x0000000502077c11 */ /* 0x000fe200080f0c07 */
[----:B------:R-:W-:-:S05]  /*11c50*/  IMAD.SHL.U32 R2, R11, 0x8, RZ ;  /* 0x000000080b027824 */ /* 0x000fca00078e00ff */
[C---:B------:R-:W-:Y:S02]  /*11c60*/  LOP3.LUT R3, R2.reuse, 0x1c0, RZ, 0xc0, !PT ;  /* 0x000001c002037812 */ /* 0x040fe400078ec0ff */
[----:B------:R-:W-:Y:S02]  /*11c70*/  LOP3.LUT R10, R2, 0x38, RZ, 0xc0, !PT ;  /* 0x00000038020a7812 */ /* 0x000fe400078ec0ff */
[----:B------:R-:W-:Y:S02]  /*11c80*/  LOP3.LUT R3, R3, 0x38, R2, 0xf8, !PT ;  /* 0x0000003803037812 */ /* 0x000fe400078ef802 */
[C---:B------:R-:W-:Y:S02]  /*11c90*/  LOP3.LUT R2, R10.reuse, 0x40, RZ, 0xfc, !PT ;  /* 0x000000400a027812 */ /* 0x040fe400078efcff */
[----:B------:R-:W-:Y:S02]  /*11ca0*/  ISETP.GE.AND P4, PT, R10, UR4, PT ;  /* 0x000000040a007c0c */ /* 0x000fe4000bf86270 */
[----:B------:R-:W-:-:S02]  /*11cb0*/  ISETP.GE.AND P2, PT, R2, UR4, PT ;  /* 0x0000000402007c0c */ /* 0x000fc4000bf46270 */
[----:B------:R-:W-:-:S04]  /*11cc0*/  LOP3.LUT R2, R10, 0x80, RZ, 0xfc, !PT ;  /* 0x000000800a027812 */ /* 0x000fc800078efcff */
[----:B------:R-:W-:Y:S02]  /*11cd0*/  ISETP.GE.AND P1, PT, R2, UR4, PT ;  /* 0x0000000402007c0c */ /* 0x000fe4000bf26270 */
[----:B------:R-:W-:-:S04]  /*11ce0*/  LOP3.LUT R2, R10, 0xc0, RZ, 0xfc, !PT ;  /* 0x000000c00a027812 */ /* 0x000fc800078efcff */
[----:B------:R-:W-:Y:S01]  /*11cf0*/  ISETP.GE.AND P0, PT, R2, UR4, PT ;  /* 0x0000000402007c0c */ /* 0x000fe2000bf06270 */
[----:B------:R-:W-:Y:S01]  /*11d00*/  UMOV UR4, 0xffffffff ;  /* 0xffffffff00047882 */ /* 0x000fe20000000000 */
[----:B------:R-:W-:-:S04]  /*11d10*/  LOP3.LUT R2, R3, 0x38, R11, 0x78, !PT ;  /* 0x0000003803027812 */ /* 0x000fc800078e780b */
[----:B------:R-:W-:Y:S01]  /*11d20*/  LOP3.LUT R9, R2, 0x200, R9, 0xf8, !PT ;  /* 0x0000020002097812 */ /* 0x000fe200078ef809 */
[----:B------:R-:W-:Y:S06]  /*11d30*/  BRA.DIV UR4, `(.L_x_1067) ;  /* 0x0000003a04107947 */ /* 0x000fec000b800000 */
[----:B------:R-:W0:Y:S01]  /*11d40*/  SHFL.IDX PT, R2, R7, RZ, 0x181f ;  /* 0x00181fff07027589 */ /* 0x000e2200000e0000 */
[----:B------:R-:W-:Y:S01]  /*11d50*/  ULDC UR4, c[0x0][0x288] ;  /* 0x0000a20000047ab9 */ /* 0x000fe20000000800 */
[----:B------:R-:W-:Y:S01]  /*11d60*/  VIADD R0, R0, UR45 ;  /* 0x0000002d00007c36 */ /* 0x000fe20008000000 */
[----:B------:R-:W-:Y:S01]  /*11d70*/  ULDC.64 UR6, c[0x0][0x208] ;  /* 0x0000820000067ab9 */ /* 0x000fe20000000a00 */
[----:B------:R-:W1:Y:S01]  /*11d80*/  SHFL.IDX PT, R14, R8, RZ, 0x181f ;  /* 0x00181fff080e7589 */ /* 0x000e6200000e0000 */
[----:B------:R-:W-:Y:S02]  /*11d90*/  IMAD R6, R6, UR4, RZ ;  /* 0x0000000406067c24 */ /* 0x000fe4000f8e02ff */
[C---:B------:R-:W-:Y:S01]  /*11da0*/  VIADD R11, R0.reuse, 0x10 ;  /* 0x00000010000b7836 */ /* 0x040fe20000000000 */
[----:B------:R-:W-:Y:S02]  /*11db0*/  SHFL.IDX PT, R5, R7, 0x1, 0x181f ;  /* 0x00381f0007057f89 */ /* 0x000fe400000e0000 */
[----:B------:R-:W-:-:S02]  /*11dc0*/  ISETP.GE.AND P3, PT, R0, R6, PT ;  /* 0x000000060000720c */ /* 0x000fc40003f66270 */
[----:B------:R-:W2:Y:S11]  /*11dd0*/  SHFL.IDX PT, R4, R8, 0x1, 0x181f ;  /* 0x00381f0008047f89 */ /* 0x000eb600000e0000 */
[----:B------:R-:W-:-:S02]  /*11de0*/  @!P3 LEA R21, R9, UR38, 0x1 ;  /* 0x000000260915bc11 */ /* 0x000fc4000f8e08ff */
[----:B0-----:R-:W-:Y:S01]  /*11df0*/  MOV R3, R2 ;  /* 0x0000000200037202 */ /* 0x001fe20000000f00 */
[----:B-1----:R-:W-:Y:S02]  /*11e00*/  IMAD.MOV.U32 R2, RZ, RZ, R14 ;  /* 0x000000ffff027224 */ /* 0x002fe400078e000e */
[----:B------:R-:W-:Y:S02]  /*11e10*/  SHFL.IDX PT, R14, R8, 0x7, 0x181f ;  /* 0x00f81f00080e7f89 */ /* 0x000fe400000e0000 */
[----:B------:R-:W-:-:S05]  /*11e20*/  @!P3 IMAD.WIDE.U32 R2, R10, 0x2, R2 ;  /* 0x000000020a02b825 */ /* 0x000fca00078e0002 */
[----:B------:R-:W-:Y:S04]  /*11e30*/  @!P3 LDGSTS.E.BYPASS.LTC128B.128 [R21+0x10400], desc[UR6][R2.64], !P4 ;  /* 0x104000000215bfae */ /* 0x000fe8000e101d46 */
[----:B------:R-:W-:Y:S04]  /*11e40*/  @!P3 LDGSTS.E.BYPASS.LTC128B.128 [R21+0x14400], desc[UR6][R2.64+0x80], !P2 ;  /* 0x144000800215bfae */ /* 0x000fe8000d101d46 */
[----:B------:R-:W-:Y:S04]  /*11e50*/  @!P3 LDGSTS.E.BYPASS.LTC128B.128 [R21+0x18400], desc[UR6][R2.64+0x100], !P1 ;  /* 0x184001000215bfae */ /* 0x000fe8000c901d46 */
[----:B------:R0:W-:Y:S01]  /*11e60*/  @!P3 LDGSTS.E.BYPASS.LTC128B.128 [R21+0x1c400], desc[UR6][R2.64+0x180], !P0 ;  /* 0x1c4001800215bfae */ /* 0x0001e2000c101d46 */
[----:B------:R-:W-:Y:S01]  /*11e70*/  ISETP.GE.AND P3, PT, R11, R6, PT ;  /* 0x000000060b00720c */ /* 0x000fe20003f66270 */
[----:B------:R-:W-:-:S02]  /*11e80*/  VIADD R11, R0, 0x20 ;  /* 0x00000020000b7836 */ /* 0x000fc40000000000 */
[----:B0-----:R-:W-:Y:S10]  /*11e90*/  SHFL.IDX PT, R3, R7, 0x2, 0x181f ;  /* 0x00581f0007037f89 */ /* 0x001ff400000e0000 */
[----:B--2---:R-:W-:Y:S01]  /*11ea0*/  @!P3 IMAD.WIDE.U32 R4, R10, 0x2, R4 ;  /* 0x000000020a04b825 */ /* 0x004fe200078e0004 */
[----:B------:R-:W-:Y:S01]  /*11eb0*/  @!P3 LEA R20, R9, UR38, 0x1 ;  /* 0x000000260914bc11 */ /* 0x000fe2000f8e08ff */
[----:B------:R-:W0:Y:S04]  /*11ec0*/  SHFL.IDX PT, R2, R8, 0x2, 0x181f ;  /* 0x00581f0008027f89 */ /* 0x000e2800000e0000 */
[----:B------:R-:W-:Y:S04]  /*11ed0*/  @!P3 LDGSTS.E.BYPASS.LTC128B.128 [R20+0x10c00], desc[UR6][R4.64], !P4 ;  /* 0x10c000000414bfae */ /* 0x000fe8000e101d46 */
[----:B------:R-:W-:Y:S04]  /*11ee0*/  @!P3 LDGSTS.E.BYPASS.LTC128B.128 [R20+0x14c00], desc[UR6][R4.64+0x80], !P2 ;  /* 0x14c000800414bfae */ /* 0x000fe8000d101d46 */
[----:B------:R-:W-:Y:S04]  /*11ef0*/  @!P3 LDGSTS.E.BYPASS.LTC128B.128 [R20+0x18c00], desc[UR6][R4.64+0x100], !P1 ;  /* 0x18c001000414bfae */ /* 0x000fe8000c901d46 */
[----:B------:R1:W-:Y:S01]  /*11f00*/  @!P3 LDGSTS.E.BYPASS.LTC128B.128 [R20+0x1cc00], desc[UR6][R4.64+0x180], !P0 ;  /* 0x1cc001800414bfae */ /* 0x0003e2000c101d46 */
[----:B------:R-:W-:Y:S01]  /*11f10*/  ISETP.GE.AND P3, PT, R11, R6, PT ;  /* 0x000000060b00720c */ /* 0x000fe20003f66270 */
[----:B------:R-:W-:-:S02]  /*11f20*/  VIADD R11, R0, 0x30 ;  /* 0x00000030000b7836 */ /* 0x000fc40000000000 */
[----:B-1----:R-:W-:Y:S10]  /*11f30*/  SHFL.IDX PT, R5, R7, 0x3, 0x181f ;  /* 0x00781f0007057f89 */ /* 0x002ff400000e0000 */
[----:B0-----:R-:W-:Y:S01]  /*11f40*/  @!P3 IMAD.WIDE.U32 R2, R10, 0x2, R2 ;  /* 0x000000020a02b825 */ /* 0x001fe200078e0002 */
[----:B------:R-:W-:Y:S01]  /*11f50*/  @!P3 LEA R21, R9, UR38, 0x1 ;  /* 0x000000260915bc11 */ /* 0x000fe2000f8e08ff */
[----:B------:R-:W0:Y:S04]  /*11f60*/  SHFL.IDX PT, R4, R8, 0x3, 0x181f ;  /* 0x00781f0008047f89 */ /* 0x000e2800000e0000 */
[----:B------:R-:W-:Y:S04]  /*11f70*/  @!P3 LDGSTS.E.BYPASS.LTC128B.128 [R21+0x11400], desc[UR6][R2.64], !P4 ;  /* 0x114000000215bfae */ /* 0x000fe8000e101d46 */
[----:B------:R-:W-:Y:S04]  /*11f80*/  @!P3 LDGSTS.E.BYPASS.LTC128B.128 [R21+0x15400], desc[UR6][R2.64+0x80], !P2 ;  /* 0x154000800215bfae */ /* 0x000fe8000d101d46 */
[----:B------:R-:W-:Y:S04]  /*11f90*/  @!P3 LDGSTS.E.BYPASS.LTC128B.128 [R21+0x19400], desc[UR6][R2.64+0x100], !P1 ;  /* 0x194001000215bfae */ /* 0x000fe8000c901d46 */
[----:B------:R1:W-:Y:S01]  /*11fa0*/  @!P3 LDGSTS.E.BYPASS.LTC128B.128 [R21+0x1d400], desc[UR6][R2.64+0x180], !P0 ;  /* 0x1d4001800215bfae */ /* 0x0003e2000c101d46 */
[----:B------:R-:W-:-:S02]  /*11fb0*/  ISETP.GE.AND P3, PT, R11, R6, PT ;  /* 0x000000060b00720c */ /* 0x000fc40003f66270 */
[----:B------:R-:W-:Y:S01]  /*11fc0*/  IADD3 R11, R0, 0x40, RZ ;  /* 0x00000040000b7810 */ /* 0x000fe20007ffe0ff */
        /* <DEDUP_REMOVED lines=24> */
[----:B------:R1:W-:Y:S04]  /*12150*/  @!P3 LDGSTS.E.BYPASS.LTC128B.128 [R20+0x12c00], desc[UR6][R4.64], !P4 ;  /* 0x12c000000414bfae */ /* 0x0003e8000e101d46 */
[----:B------:R1:W-:Y:S04]  /*12160*/  @!P3 LDGSTS.E.BYPASS.LTC128B.128 [R20+0x16c00], desc[UR6][R4.64+0x80], !P2 ;  /* 0x16c000800414bfae */ /* 0x0003e8000d101d46 */
[----:B------:R1:W-:Y:S04]  /*12170*/  @!P3 LDGSTS.E.BYPASS.LTC128B.128 [R20+0x1ac00], desc[UR6][R4.64+0x100], !P1 ;  /* 0x1ac001000414bfae */ /* 0x0003e8000c901d46 */
[----:B------:R1:W-:Y:S01]  /*12180*/  @!P3 LDGSTS.E.BYPASS.LTC128B.128 [R20+0x1ec00], desc[UR6][R4.64+0x180], !P0 ;  /* 0x1ec001800414bfae */ /* 0x0003e2000c101d46 */
[----:B------:R-:W-:-:S03]  /*12190*/  ISETP.GE.AND P3, PT, R11, R6, PT ;  /* 0x000000060b00720c */ /* 0x000fc60003f66270 */
[----:B------:R-:W2:Y:S10]  /*121a0*/  SHFL.IDX PT, R7, R7, 0x7, 0x181f ;  /* 0x00f81f0007077f89 */ /* 0x000eb400000e0000 */
[----:B0-----:R-:W-:Y:S01]  /*121b0*/  @!P3 IMAD.WIDE.U32 R2, R10, 0x2, R2 ;  /* 0x000000020a02b825 */ /* 0x001fe200078e0002 */
[----:B------:R-:W-:-:S05]  /*121c0*/  @!P3 LEA R21, R9, UR38, 0x1 ;  /* 0x000000260915bc11 */ /* 0x000fca000f8e08ff */
[----:B------:R1:W-:Y:S04]  /*121d0*/  @!P3 LDGSTS.E.BYPASS.LTC128B.128 [R21+0x13400], desc[UR6][R2.64], !P4 ;  /* 0x134000000215bfae */ /* 0x0003e8000e101d46 */
[----:B------:R1:W-:Y:S04]  /*121e0*/  @!P3 LDGSTS.E.BYPASS.LTC128B.128 [R21+0x17400], desc[UR6][R2.64+0x80], !P2 ;  /* 0x174000800215bfae */ /* 0x0003e8000d101d46 */
[----:B------:R1:W-:Y:S04]  /*121f0*/  @!P3 LDGSTS.E.BYPASS.LTC128B.128 [R21+0x1b400], desc[UR6][R2.64+0x100], !P1 ;  /* 0x1b4001000215bfae */ /* 0x0003e8000c901d46 */
[----:B--2---:R1:W-:Y:S02]  /*12200*/  @!P3 LDGSTS.E.BYPASS.LTC128B.128 [R21+0x1f400], desc[UR6][R2.64+0x180], !P0 ;  /* 0x1f4001800215bfae */ /* 0x0043e4000c101d46 */
.L_x_1172:
[----:B-1----:R-:W-:Y:S01]  /*12210*/  VIADD R3, R0, 0x70 ;  /* 0x0000007000037836 */ /* 0x002fe20000000000 */
        /* <DEDUP_REMOVED lines=15> */
.L_x_1069:
[----:B------:R-:W-:Y:S05]  /*12310*/  BSYNC B0 ;  /* 0x0000000000007941 */ /* 0x000fea0003800000 */
.L_x_1068:
[----:B------:R-:W-:Y:S01]  /*12320*/  NOP ;  /* 0x0000000000007918 */ /* 0x000fe20000000000 */
[----:B------:R-:W-:Y:S01]  /*12330*/  SYNCS.ARRIVE.TRANS64.RED.A0T1 RZ, [UR38+0x30800], RZ ;  /* 0x030800ffffff79a7 */ /* 0x000fe20008200426 */
[----:B------:R-:W-:Y:S01]  /*12340*/  IMAD.MOV.U32 R2, RZ, RZ, 0x1 ;  /* 0x00000001ff027424 */ /* 0x000fe200078e00ff */
[----:B------:R-:W-:Y:S04]  /*12350*/  ARRIVES.LDGSTSBAR.64.TRANSCNT [UR38+0x30800] ;  /* 0x03080000ff0079b0 */ /* 0x000fe80008000aa6 */
[----:B------:R-:W-:Y:S01]  /*12360*/  SHF.L.U32 R2, R2, 0x1f, RZ ;  /* 0x0000001f02027819 */ /* 0x000fe200000006ff */
[----:B------:R-:W-:Y:S01]  /*12370*/  NOP ;  /* 0x0000000000007918 */ /* 0x000fe20000000000 */
[----:B------:R-:W2:Y:S01]  /*12380*/  LDL.LU R3, [R1+0x8] ;  /* 0x0000080001037983 */ /* 0x000ea20000300800 */
[----:B------:R-:W-:Y:S01]  /*12390*/  SYNCS.ARRIVE.TRANS64.A1T0 RZ, [UR38+0x30800], RZ ;  /* 0x030800ffffff79a7 */ /* 0x000fe20008100026 */
[----:B------:R-:W1:Y:S01]  /*123a0*/  SYNCS.PHASECHK.TRANS64.TRYWAIT P0, [UR38+0x30820], R2 ;  /* 0x03082002ff0075a7 */ /* 0x000e620008000166 */
[----:B--2---:R-:W-:-:S05]  /*123b0*/  VIADD R0, R3, 0xfffffffe ;  /* 0xfffffffe03007836 */ /* 0x004fca0000000000 */
[----:B------:R-:W-:Y:S01]  /*123c0*/  ISETP.GE.AND P1, PT, R0, UR39, PT ;  /* 0x0000002700007c0c */ /* 0x000fe2000bf26270 */
[----:B-1----:R-:W-:-:S12]  /*123d0*/  @!P0 BRA `(.L_x_1070) ;  /* 0x0000003c002c8947 */ /* 0x002fd80003800000 */
.L_x_1173:
[----:B0-----:R-:W-:Y:S02]  /*123e0*/  IMAD.MOV.U32 R9, RZ, RZ, 0x1 ;  /* 0x00000001ff097424 */ /* 0x001fe400078e00ff */
[----:B------:R-:W-:Y:S01]  /*123f0*/  IMAD.MOV.U32 R8, RZ, RZ, RZ ;  /* 0x000000ffff087224 */ /* 0x000fe200078e00ff */
[----:B------:R-:W-:Y:S06]  /*12400*/  @!P1 BRA `(.L_x_1071) ;  /* 0x0000002000f09947 */ /* 0x000fec0003800000 */
[----:B------:R-:W-:Y:S01]  /*12410*/  UIADD3 UR4, UR44, 0x1, URZ ;  /* 0x000000012c047890 */ /* 0x000fe2000fffe03f */
[----:B------:R-:W0:Y:S01]  /*12420*/  S2R R4, SR_TID.X ;  /* 0x0000000000047919 */ /* 0x000e220000002100 */
[----:B------:R-:W-:Y:S01]  /*12430*/  ULOP3.LUT UR5, URZ, UR42, URZ, 0x33, !UPT ;  /* 0x0000002a3f057292 */ /* 0x000fe2000f8e333f */
[----:B------:R-:W-:Y:S01]  /*12440*/  IMAD.MOV.U32 R9, RZ, RZ, 0x1 ;  /* 0x00000001ff097424 */ /* 0x000fe200078e00ff */
[----:B------:R-:W-:-:S04]  /*12450*/  UIMAD UR4, UR4, UR41, URZ ;  /* 0x00000029040472a4 */ /* 0x000fc8000f8e023f */
[----:B-1----:R-:W-:Y:S01]  /*12460*/  MOV R3, UR5 ;  /* 0x0000000500037c02 */ /* 0x002fe20008000f00 */
[----:B------:R-:W-:Y:S01]  /*12470*/  ULOP3.LUT UR5, URZ, UR39, URZ, 0x33, !UPT ;  /* 0x000000273f057292 */ /* 0x000fe2000f8e333f */
[----:B------:R-:W-:Y:S01]  /*12480*/  LOP3.LUT R2, RZ, UR4, RZ, 0x33, !PT ;  /* 0x00000004ff027c12 */ /* 0x000fe2000f8e33ff */
[----:B------:R-:W-:-:S03]  /*12490*/  ULOP3.LUT UR4, URZ, UR43, URZ, 0x33, !UPT ;  /* 0x0000002b3f047292 */ /* 0x000fc6000f8e333f */
[----:B------:R-:W-:Y:S01]  /*124a0*/  VIADDMNMX R2, R2, -UR40, R3, !PT ;  /* 0x8000002802027c46 */ /* 0x000fe2000f800103 */
[----:B------:R-:W-:-:S03]  /*124b0*/  IMAD.MOV.U32 R3, RZ, RZ, 0x2 ;  /* 0x00000002ff037424 */ /* 0x000fc600078e00ff */
[----:B------:R-:W-:-:S04]  /*124c0*/  VIMNMX R2, R2, UR4, !PT ;  /* 0x0000000402027c48 */ /* 0x000fc8000ffe0100 */
[----:B------:R-:W-:-:S05]  /*124d0*/  VIADDMNMX R3, R2, R3, UR5, !PT ;  /* 0x0000000502037e46 */ /* 0x000fca000f800103 */
[----:B------:R-:W-:-:S05]  /*124e0*/  VIADD R5, R3, 0xfffffffe ;  /* 0xfffffffe03057836 */ /* 0x000fca0000000000 */
[-C--:B------:R-:W-:Y:S02]  /*124f0*/  ISETP.NE.AND P0, PT, R5, R2.reuse, PT ;  /* 0x000000020500720c */ /* 0x080fe40003f05270 */
[----:B------:R-:W-:Y:S02]  /*12500*/  LOP3.LUT R2, RZ, R2, RZ, 0x33, !PT ;  /* 0x00000002ff027212 */ /* 0x000fe400078e33ff */
[----:B0-----:R-:W-:Y:S02]  /*12510*/  LOP3.LUT R10, R4, 0x1f, RZ, 0xc0, !PT ;  /* 0x0000001f040a7812 */ /* 0x001fe400078ec0ff */
[----:B------:R-:W-:Y:S01]  /*12520*/  MOV R4, R16 ;  /* 0x0000001000047202 */ /* 0x000fe20000000f00 */
[----:B------:R-:W-:-:S05]  /*12530*/  IMAD.IADD R3, R3, 0x1, R2 ;  /* 0x0000000103037824 */ /* 0x000fca00078e0202 */
[----:B------:R-:W-:Y:S01]  /*12540*/  LOP3.LUT R12, R3, 0x1, RZ, 0xc0, !PT ;  /* 0x00000001030c7812 */ /* 0x000fe200078ec0ff */
[----:B------:R-:W-:Y:S06]  /*12550*/  @!P0 BRA `(.L_x_1072) ;  /* 0x0000001400c88947 */ /* 0x000fec0003800000 */
[----:B------:R-:W-:Y:S01]  /*12560*/  BSSY B0, `(.L_x_1072) ;  /* 0x0000171000007945 */ /* 0x000fe20003800000 */
[----:B------:R-:W-:Y:S02]  /*12570*/  IMAD.IADD R6, R3, 0x1, -R12 ;  /* 0x0000000103067824 */ /* 0x000fe400078e0a0c */
[----:B------:R-:W-:Y:S02]  /*12580*/  IMAD.MOV.U32 R7, RZ, RZ, 0x1 ;  /* 0x00000001ff077424 */ /* 0x000fe400078e00ff */
[----:B------:R-:W-:-:S07]  /*12590*/  IMAD.MOV.U32 R4, RZ, RZ, R16 ;  /* 0x000000ffff047224 */ /* 0x000fce00078e0010 */
.L_x_1111:
[----:B------:R-:W2:Y:S01]  /*125a0*/  LDL R2, [R1] ;  /* 0x0000000001027983 */ /* 0x000ea20000100800 */
[----:B------:R-:W-:Y:S01]  /*125b0*/  VIADD R6, R6, 0xfffffffe ;  /* 0xfffffffe06067836 */ /* 0x000fe20000000000 */
[----:B------:R-:W-:Y:S04]  /*125c0*/  BSSY B1, `(.L_x_1073) ;  /* 0x00000b3000017945 */ /* 0x000fe80003800000 */
[----:B------:R-:W-:Y:S02]  /*125d0*/  ISETP.NE.AND P2, PT, R6, RZ, PT ;  /* 0x000000ff0600720c */ /* 0x000fe40003f45270 */
[----:B--2---:R-:W-:-:S13]  /*125e0*/  ISETP.NE.AND P0, PT, R2, RZ, PT ;  /* 0x000000ff0200720c */ /* 0x004fda0003f05270 */
[----:B------:R-:W-:Y:S05]  /*125f0*/  @!P0 BRA `(.L_x_1074) ;  /* 0x0000000800bc8947 */ /* 0x000fea0003800000 */
[----:B------:R-:W2:Y:S01]  /*12600*/  LDL R2, [R1+0x4] ;  /* 0x0000040001027983 */ /* 0x000ea20000100800 */
[----:B------:R-:W-:Y:S02]  /*12610*/  MOV R9, R0 ;  /* 0x0000000000097202 */ /* 0x000fe40000000f00 */
        /* <DEDUP_REMOVED lines=12> */
[--C-:B------:R-:W-:Y:S01]  /*126e0*/  SHF.R.S32.HI R3, RZ, 0x1f, R2.reuse ;  /* 0x0000001fff037819 */ /* 0x100fe20000011402 */
[--C-:B------:R-:W-:Y:S02]  /*126f0*/  IMAD.MOV R5, RZ, RZ, -R2.reuse ;  /* 0x000000ffff057224 */ /* 0x100fe400078e0a02 */
[----:B------:R-:W-:Y:S01]  /*12700*/  IMAD.WIDE.U32 R2, R18, UR4, R2 ;  /* 0x0000000412027c25 */ /* 0x000fe2000f8e0002 */
[----:B------:R-:W-:-:S03]  /*12710*/  ULDC.64 UR4, c[0x0][0x418] ;  /* 0x0001060000047ab9 */ /* 0x000fc60000000a00 */
[----:B------:R-:W-:Y:S01]  /*12720*/  IMAD.IADD R3, R4, 0x1, R3 ;  /* 0x0000000104037824 */ /* 0x000fe200078e0203 */
[----:B------:R-:W-:Y:S01]  /*12730*/  LEA R4, P0, R2, UR4, 0x2 ;  /* 0x0000000402047c11 */ /* 0x000fe2000f8010ff */
[----:B------:R-:W-:-:S03]  /*12740*/  IMAD R9, R9, R5, R0 ;  /* 0x0000000509097224 */ /* 0x000fc600078e0200 */
[----:B------:R-:W-:-:S05]  /*12750*/  LEA.HI.X R5, R2, UR5, R3, 0x2, P0 ;  /* 0x0000000502057c11 */ /* 0x000fca00080f1403 */
[----:B------:R0:W5:Y:S04]  /*12760*/  LDG.E R4, desc[UR6][R4.64] ;  /* 0x0000000604047981 */ /* 0x000168000c1e1900 */
.L_x_1075:
[----:B------:R-:W1:Y:S01]  /*12770*/  S2R R2, SR_TID.X ;  /* 0x0000000000027919 */ /* 0x000e620000002100 */
[----:B------:R-:W-:Y:S01]  /*12780*/  BSSY B2, `(.L_x_1076) ;  /* 0x0000006000027945 */ /* 0x000fe20003800000 */
[----:B-1----:R-:W-:Y:S02]  /*12790*/  LOP3.LUT R3, R2, 0x7f, RZ, 0xc0, !PT ;  /* 0x0000007f02037812 */ /* 0x002fe400078ec0ff */
[----:B------:R-:W-:Y:S02]  /*127a0*/  SHF.L.U32 R2, R7, 0x1f, RZ ;  /* 0x0000001f07027819 */ /* 0x000fe400000006ff */
[----:B------:R-:W-:Y:S02]  /*127b0*/  ISETP.NE.AND P1, PT, R3, RZ, PT ;  /* 0x000000ff0300720c */ /* 0x000fe40003f25270 */
[----:B------:R-:W1:Y:S02]  /*127c0*/  SYNCS.PHASECHK.TRANS64.TRYWAIT P0, [UR38+0x30848], R2 ;  /* 0x03084802ff0075a7 */ /* 0x000e640008000166 */
[----:B-1----:R-:W-:Y:S09]  /*127d0*/  @!P0 BRA `(.L_x_1077) ;  /* 0x0000003800448947 */ /* 0x002ff20003800000 */
.L_x_1174:
[----:B------:R-:W-:Y:S05]  /*127e0*/  BSYNC B2 ;  /* 0x0000000000027941 */ /* 0x000fea0003800000 */
.L_x_1076:
[----:B------:R-:W-:Y:S04]  /*127f0*/  BSSY B2, `(.L_x_1078) ;  /* 0x0000007000027945 */ /* 0x000fe80003800000 */
[----:B------:R-:W-:Y:S05]  /*12800*/  @P1 BRA `(.L_x_1079) ;  /* 0x0000000000141947 */ /* 0x000fea0003800000 */
[----:B------:R-:W-:Y:S01]  /*12810*/  ISETP.NE.AND P0, PT, R10, RZ, PT ;  /* 0x000000ff0a00720c */ /* 0x000fe20003f05270 */
[----:B-1----:R-:W-:-:S04]  /*12820*/  IMAD.MOV.U32 R3, RZ, RZ, 0x8000 ;  /* 0x00008000ff037424 */ /* 0x002fc800078e00ff */
[----:B------:R2:W-:Y:S08]  /*12830*/  SYNCS.ARRIVE.TRANS64 RZ, [UR38+0x30838], R3 ;  /* 0x03083803ffff79a7 */ /* 0x0005f00008000026 */
[----:B--2---:R-:W-:Y:S05]  /*12840*/  @!P0 BRA `(.L_x_1079) ;  /* 0x0000000000048947 */ /* 0x004fea0003800000 */
[----:B------:R-:W-:Y:S01]  /*12850*/  BPT.TRAP 0x1 ;  /* 0x000000040000795c */ /* 0x000fe20000300000 */
.L_x_1079:
[----:B------:R-:W-:Y:S05]  /*12860*/  BSYNC B2 ;  /* 0x0000000000027941 */ /* 0x000fea0003800000 */
.L_x_1078:
[----:B------:R-:W-:Y:S01]  /*12870*/  MOV R14, RZ ;  /* 0x000000ff000e7202 */ /* 0x000fe20000000f00 */
[----:B------:R-:W-:Y:S01]  /*12880*/  ULDC.64 UR4, c[0x0][0x198] ;  /* 0x0000660000047ab9 */ /* 0x000fe20000000a00 */
[----:B------:R-:W-:Y:S01]  /*12890*/  PLOP3.LUT P0, PT, PT, PT, PT, 0x80, 0x0 ;  /* 0x000000000000781c */ /* 0x000fe20003f0f070 */
[----:B------:R-:W-:Y:S01]  /*128a0*/  UIADD3 UR4, UP0, UR4, 0x370, URZ ;  /* 0x0000037004047890 */ /* 0x000fe2000ff1e03f */
[----:B------:R-:W-:Y:S01]  /*128b0*/  R2UR UR34, R14 ;  /* 0x000000000e2272ca */ /* 0x000fe200000e0000 */
[----:B-1----:R-:W-:Y:S01]  /*128c0*/  IMAD.SHL.U32 R3, R9, 0x40, RZ ;  /* 0x0000004009037824 */ /* 0x002fe200078e00ff */
[----:B------:R-:W-:Y:S02]  /*128d0*/  UIADD3 UR32, UR38, 0x28400, URZ ;  /* 0x0002840026207890 */ /* 0x000fe4000fffe03f */
[----:B------:R-:W-:Y:S02]  /*128e0*/  UIADD3 UR33, UR38, 0x30838, URZ ;  /* 0x0003083826217890 */ /* 0x000fe4000fffe03f */
[----:B------:R-:W-:Y:S01]  /*128f0*/  UIADD3.X UR5, URZ, UR5, URZ, UP0, !UPT ;  /* 0x000000053f057290 */ /* 0x000fe200087fe43f */
[----:B------:R-:W-:Y:S01]  /*12900*/  UMOV UR6, 0x0 ;  /* 0x0000000000067882 */ /* 0x000fe20000000000 */
[----:B------:R-:W-:-:S10]  /*12910*/  UMOV UR7, 0x14f00000 ;  /* 0x14f0000000077882 */ /* 0x000fd40000000000 */
.L_x_1080:
[----:B------:R-:W-:-:S13]  /*12920*/  @P0 ELECT P3, URZ, PT ;  /* 0x00000000003f082f */ /* 0x000fda0003860000 */
[----:B-----5:R-:W-:Y:S02]  /*12930*/  @P3 R2UR UR37, R4 ;  /* 0x00000000042532ca */ /* 0x020fe400000e0000 */
        /* <DEDUP_REMOVED lines=11> */
.L_x_1081:
        /* <DEDUP_REMOVED lines=15> */
.L_x_1082:
        /* <DEDUP_REMOVED lines=15> */
.L_x_1083:
        /* <DEDUP_REMOVED lines=12> */
.L_x_1175:
[----:B------:R-:W-:Y:S05]  /*12c90*/  BSYNC B2 ;  /* 0x0000000000027941 */ /* 0x000fea0003800000 */
.L_x_1084:
[----:B------:R-:W-:Y:S01]  /*12ca0*/  BSSY B2, `(.L_x_1086) ;  /* 0x0000009000027945 */ /* 0x000fe20003800000 */
[----:B0-----:R-:W-:Y:S01]  /*12cb0*/  MOV R2, 0x0 ;  /* 0x0000000000027802 */ /* 0x001fe20000000f00 */
[----:B------:R-:W-:Y:S02]  /*12cc0*/  IMAD.MOV.U32 R3, RZ, RZ, 0x14f00000 ;  /* 0x14f00000ff037424 */ /* 0x000fe400078e00ff */
[----:B------:R-:W-:Y:S05]  /*12cd0*/  @P1 BRA `(.L_x_1087) ;  /* 0x0000000000141947 */ /* 0x000fea0003800000 */
[----:B------:R-:W-:Y:S01]  /*12ce0*/  ISETP.NE.AND P0, PT, R10, RZ, PT ;  /* 0x000000ff0a00720c */ /* 0x000fe20003f05270 */
[----:B------:R-:W-:-:S04]  /*12cf0*/  IMAD.MOV.U32 R15, RZ, RZ, 0x8000 ;  /* 0x00008000ff0f7424 */ /* 0x000fc800078e00ff */
[----:B------:R0:W-:Y:S08]  /*12d00*/  SYNCS.ARRIVE.TRANS64 RZ, [UR38+0x30850], R15 ;  /* 0x0308500fffff79a7 */ /* 0x0001f00008000026 */
[----:B0-----:R-:W-:Y:S05]  /*12d10*/  @!P0 BRA `(.L_x_1087) ;  /* 0x0000000000048947 */ /* 0x001fea0003800000 */
[----:B------:R-:W-:Y:S01]  /*12d20*/  BPT.TRAP 0x1 ;  /* 0x000000040000795c */ /* 0x000fe20000300000 */
.L_x_1087:
[----:B------:R-:W-:Y:S05]  /*12d30*/  BSYNC B2 ;  /* 0x0000000000027941 */ /* 0x000fea0003800000 */
.L_x_1086:
[----:B------:R-:W-:Y:S01]  /*12d40*/  R2UR UR6, R2 ;  /* 0x00000000020672ca */ /* 0x000fe200000e0000 */
[----:B------:R-:W-:Y:S01]  /*12d50*/  ULDC.64 UR4, c[0x0][0x198] ;  /* 0x0000660000047ab9 */ /* 0x000fe20000000a00 */
[----:B------:R-:W-:Y:S01]  /*12d60*/  R2UR UR7, R3 ;  /* 0x00000000030772ca */ /* 0x000fe200000e0000 */
[----:B------:R-:W-:Y:S01]  /*12d70*/  UIADD3 UR4, UP0, UR4, 0x470, URZ ;  /* 0x0000047004047890 */ /* 0x000fe2000ff1e03f */
[----:B------:R-:W-:Y:S01]  /*12d80*/  R2UR UR10, R14 ;  /* 0x000000000e0a72ca */ /* 0x000fe200000e0000 */
[----:B------:R-:W-:Y:S01]  /*12d90*/  IMAD.SHL.U32 R14, R17, 0x40, RZ ;  /* 0x00000040110e7824 */ /* 0x000fe200078e00ff */
[----:B------:R-:W-:Y:S01]  /*12da0*/  PLOP3.LUT P0, PT, PT, PT, PT, 0x80, 0x0 ;  /* 0x000000000000781c */ /* 0x000fe20003f0f070 */
[----:B------:R-:W-:Y:S02]  /*12db0*/  UIADD3 UR8, UR38, 0x400, URZ ;  /* 0x0000040026087890 */ /* 0x000fe4000fffe03f */
[----:B------:R-:W-:Y:S02]  /*12dc0*/  UIADD3 UR9, UR38, 0x30850, URZ ;  /* 0x0003085026097890 */ /* 0x000fe4000fffe03f */
[----:B------:R-:W-:-:S12]  /*12dd0*/  UIADD3.X UR5, URZ, UR5, URZ, UP0, !UPT ;  /* 0x000000053f057290 */ /* 0x000fd800087fe43f */
.L_x_1088:
        /* <DEDUP_REMOVED lines=13> */
.L_x_1089:
        /* <DEDUP_REMOVED lines=13> */
.L_x_1090:
        /* <DEDUP_REMOVED lines=13> */
.L_x_1091:
        /* <DEDUP_REMOVED lines=8> */
[----:B------:R-:W-:Y:S01]  /*130d0*/  IMAD.MOV.U32 R17, RZ, RZ, R9 ;  /* 0x000000ffff117224 */ /* 0x000fe200078e0009 */
[----:B------:R-:W-:-:S07]  /*130e0*/  MOV R16, R4 ;  /* 0x0000000400107202 */ /* 0x000fce0000000f00 */
.L_x_1074:
[----:B------:R-:W-:Y:S05]  /*130f0*/  BSYNC B1 ;  /* 0x0000000000017941 */ /* 0x000fea0003800000 */
.L_x_1073:
[----:B------:R-:W2:Y:S01]  /*13100*/  LDL R2, [R1] ;  /* 0x0000000001027983 */ /* 0x000ea20000100800 */
[----:B------:R-:W-:Y:S01]  /*13110*/  BSSY B1, `(.L_x_1092) ;  /* 0x00000b2000017945 */ /* 0x000fe20003800000 */
[----:B------:R-:W-:Y:S02]  /*13120*/  LOP3.LUT R9, R7, 0x1, RZ, 0x3c, !PT ;  /* 0x0000000107097812 */ /* 0x000fe400078e3cff */
[----:B--2---:R-:W-:-:S13]  /*13130*/  ISETP.NE.AND P0, PT, R2, RZ, PT ;  /* 0x000000ff0200720c */ /* 0x004fda0003f05270 */
[----:B------:R-:W-:Y:S05]  /*13140*/  @!P0 BRA `(.L_x_1093) ;  /* 0x0000000800b88947 */ /* 0x000fea0003800000 */
[----:B------:R-:W2:Y:S01]  /*13150*/  LDL R2, [R1+0x4] ;  /* 0x0000040001027983 */ /* 0x000ea20000100800 */
[----:B------:R-:W-:Y:S01]  /*13160*/  VIADD R11, R0, 0xffffffff ;  /* 0xffffffff000b7836 */ /* 0x000fe20000000000 */
        /* <DEDUP_REMOVED lines=21> */
.L_x_1094:
[----:B------:R-:W1:Y:S01]  /*132c0*/  S2R R2, SR_TID.X ;  /* 0x0000000000027919 */ /* 0x000e620000002100 */
[----:B------:R-:W-:Y:S01]  /*132d0*/  BSSY B2, `(.L_x_1095) ;  /* 0x0000006000027945 */ /* 0x000fe20003800000 */
[----:B-1----:R-:W-:Y:S02]  /*132e0*/  LOP3.LUT R3, R2, 0x7f, RZ, 0xc0, !PT ;  /* 0x0000007f02037812 */ /* 0x002fe400078ec0ff */
[----:B------:R-:W-:Y:S02]  /*132f0*/  SHF.L.U32 R2, R9, 0x1f, RZ ;  /* 0x0000001f09027819 */ /* 0x000fe400000006ff */
[----:B------:R-:W-:Y:S02]  /*13300*/  ISETP.NE.AND P1, PT, R3, RZ, PT ;  /* 0x000000ff0300720c */ /* 0x000fe40003f25270 */
[----:B------:R-:W1:Y:S02]  /*13310*/  SYNCS.PHASECHK.TRANS64.TRYWAIT P0, [UR38+0x30840], R2 ;  /* 0x03084002ff0075a7 */ /* 0x000e640008000166 */
[----:B-1----:R-:W-:Y:S09]  /*13320*/  @!P0 BRA `(.L_x_1096) ;  /* 0x0000002c00a08947 */ /* 0x002ff20003800000 */
.L_x_1176:
[----:B------:R-:W-:Y:S05]  /*13330*/  BSYNC B2 ;  /* 0x0000000000027941 */ /* 0x000fea0003800000 */
.L_x_1095:
[----:B------:R-:W-:Y:S04]  /*13340*/  BSSY B2, `(.L_x_1097) ;  /* 0x0000007000027945 */ /* 0x000fe80003800000 */
[----:B------:R-:W-:Y:S05]  /*13350*/  @P1 BRA `(.L_x_1098) ;  /* 0x0000000000141947 */ /* 0x000fea0003800000 */
[----:B------:R-:W-:Y:S02]  /*13360*/  ISETP.NE.AND P0, PT, R10, RZ, PT ;  /* 0x000000ff0a00720c */ /* 0x000fe40003f05270 */
[----:B-1----:R-:W-:-:S04]  /*13370*/  MOV R2, 0x8000 ;  /* 0x0000800000027802 */ /* 0x002fc80000000f00 */
[----:B------:R2:W-:Y:S07]  /*13380*/  SYNCS.ARRIVE.TRANS64 RZ, [UR38+0x30830], R2 ;  /* 0x03083002ffff79a7 */ /* 0x0005ee0008000026 */
[----:B------:R-:W-:Y:S05]  /*13390*/  @!P0 BRA `(.L_x_1098) ;  /* 0x0000000000048947 */ /* 0x000fea0003800000 */
[----:B------:R-:W-:Y:S01]  /*133a0*/  BPT.TRAP 0x1 ;  /* 0x000000040000795c */ /* 0x000fe20000300000 */
.L_x_1098:
[----:B------:R-:W-:Y:S05]  /*133b0*/  BSYNC B2 ;  /* 0x0000000000027941 */ /* 0x000fea0003800000 */
.L_x_1097:
[----:B------:R-:W-:Y:S01]  /*133c0*/  IMAD.MOV.U32 R15, RZ, RZ, RZ ;  /* 0x000000ffff0f7224 */ /* 0x000fe200078e00ff */
[----:B------:R-:W-:Y:S01]  /*133d0*/  ULDC.64 UR4, c[0x0][0x198] ;  /* 0x0000660000047ab9 */ /* 0x000fe20000000a00 */
[----:B------:R-:W-:Y:S01]  /*133e0*/  PLOP3.LUT P0, PT, PT, PT, PT, 0x80, 0x0 ;  /* 0x000000000000781c */ /* 0x000fe20003f0f070 */
[----:B------:R-:W-:Y:S01]  /*133f0*/  UIADD3 UR4, UP0, UR4, 0x370, URZ ;  /* 0x0000037004047890 */ /* 0x000fe2000ff1e03f */
[----:B-12---:R-:W-:Y:S01]  /*13400*/  IMAD.SHL.U32 R2, R11, 0x40, RZ ;  /* 0x000000400b027824 */ /* 0x006fe200078e00ff */
[----:B------:R-:W-:Y:S01]  /*13410*/  R2UR UR10, R15 ;  /* 0x000000000f0a72ca */ /* 0x000fe200000e0000 */
[----:B------:R-:W-:Y:S02]  /*13420*/  UIADD3 UR8, UR38, 0x20400, URZ ;  /* 0x0002040026087890 */ /* 0x000fe4000fffe03f */
[----:B------:R-:W-:Y:S02]  /*13430*/  UIADD3 UR9, UR38, 0x30830, URZ ;  /* 0x0003083026097890 */ /* 0x000fe4000fffe03f */
[----:B------:R-:W-:Y:S01]  /*13440*/  UIADD3.X UR5, URZ, UR5, URZ, UP0, !UPT ;  /* 0x000000053f057290 */ /* 0x000fe200087fe43f */
[----:B------:R-:W-:Y:S01]  /*13450*/  UMOV UR6, 0x0 ;  /* 0x0000000000067882 */ /* 0x000fe20000000000 */
[----:B------:R-:W-:-:S10]  /*13460*/  UMOV UR7, 0x14f00000 ;  /* 0x14f0000000077882 */ /* 0x000fd40000000000 */
.L_x_1099:
        /* <DEDUP_REMOVED lines=14> */
.L_x_1100:
        /* <DEDUP_REMOVED lines=14> */
.L_x_1101:
        /* <DEDUP_REMOVED lines=14> */
.L_x_1102:
        /* <DEDUP_REMOVED lines=12> */
.L_x_1177:
[----:B------:R-:W-:Y:S05]  /*137d0*/  BSYNC B2 ;  /* 0x0000000000027941 */ /* 0x000fea0003800000 */
.L_x_1103:
        /* <DEDUP_REMOVED lines=9> */
.L_x_1106:
[----:B------:R-:W-:Y:S05]  /*13870*/  BSYNC B2 ;  /* 0x0000000000027941 */ /* 0x000fea0003800000 */
.L_x_1105:
        /* <DEDUP_REMOVED lines=10> */
.L_x_1107:
        /* <DEDUP_REMOVED lines=13> */
.L_x_1108:
        /* <DEDUP_REMOVED lines=13> */
.L_x_1109:
        /* <DEDUP_REMOVED lines=13> */
.L_x_1110:
        /* <DEDUP_REMOVED lines=10> */
.L_x_1093:
[----:B------:R-:W-:Y:S05]  /*13c30*/  BSYNC B1 ;  /* 0x0000000000017941 */ /* 0x000fea0003800000 */
.L_x_1092:
[----:B------:R-:W-:Y:S02]  /*13c40*/  VIADD R0, R0, 0xfffffffe ;  /* 0xfffffffe00007836 */ /* 0x000fe40000000000 */
[----:B------:R-:W-:Y:S01]  /*13c50*/  IMAD.MOV.U32 R7, RZ, RZ, R9 ;  /* 0x000000ffff077224 */ /* 0x000fe200078e0009 */
[----:B------:R-:W-:Y:S06]  /*13c60*/  @P2 BRA `(.L_x_1111) ;  /* 0xffffffe8004c2947 */ /* 0x000fec000383ffff */
[----:B------:R-:W-:Y:S05]  /*13c70*/  BSYNC B0 ;  /* 0x0000000000007941 */ /* 0x000fea0003800000 */
.L_x_1072:
[----:B------:R-:W-:Y:S01]  /*13c80*/  ISETP.NE.AND P0, PT, R12, RZ, PT ;  /* 0x000000ff0c00720c */ /* 0x000fe20003f05270 */
[----:B------:R-:W-:-:S12]  /*13c90*/  BSSY B0, `(.L_x_1071) ;  /* 0x00000b3000007945 */ /* 0x000fd80003800000 */
[----:B------:R-:W-:Y:S05]  /*13ca0*/  @!P0 BRA `(.L_x_1112) ;  /* 0x0000000800c48947 */ /* 0x000fea0003800000 */
[----:B------:R-:W2:Y:S01]  /*13cb0*/  LDL R2, [R1] ;  /* 0x0000000001027983 */ /* 0x000ea20000100800 */
[----:B------:R-:W-:Y:S01]  /*13cc0*/  IMAD.MOV.U32 R8, RZ, RZ, 0x1 ;  /* 0x00000001ff087424 */ /* 0x000fe200078e00ff */
[----:B--2---:R-:W-:-:S13]  /*13cd0*/  ISETP.NE.AND P1, PT, R2, RZ, PT ;  /* 0x000000ff0200720c */ /* 0x004fda0003f25270 */
[----:B------:R-:W-:Y:S05]  /*13ce0*/  @!P1 BRA `(.L_x_1112) ;  /* 0x0000000800b49947 */ /* 0x000fea0003800000 */
[----:B------:R-:W2:Y:S02]  /*13cf0*/  LDL.LU R2, [R1+0x4] ;  /* 0x0000040001027983 */ /* 0x000ea40000300800 */
[----:B--2---:R-:W-:-:S13]  /*13d00*/  ISETP.NE.AND P1, PT, R2, RZ, PT ;  /* 0x000000ff0200720c */ /* 0x004fda0003f25270 */
[----:B------:R-:W-:Y:S05]  /*13d10*/  @!P1 BRA `(.L_x_1113) ;  /* 0x0000000000509947 */ /* 0x000fea0003800000 */
[----:B------:R-:W0:Y:S01]  /*13d20*/  LDC R7, c[0x0][0x43c] ;  /* 0x00010f00ff077b82 */ /* 0x000e220000000800 */
[----:B------:R-:W-:Y:S01]  /*13d30*/  MOV R6, R0 ;  /* 0x0000000000067202 */ /* 0x000fe20000000f00 */
        /* <DEDUP_REMOVED lines=16> */
[----:B------:R-:W-:-:S04]  /*13e40*/  IMAD.MOV R2, RZ, RZ, -R6 ;  /* 0x000000ffff027224 */ /* 0x000fc800078e0a06 */
[----:B------:R-:W-:-:S07]  /*13e50*/  IMAD R0, R7, R2, R0 ;  /* 0x0000000207007224 */ /* 0x000fce00078e0200 */
.L_x_1113:
[----:B------:R-:W1:Y:S01]  /*13e60*/  S2R R2, SR_TID.X ;  /* 0x0000000000027919 */ /* 0x000e620000002100 */
[----:B------:R-:W-:Y:S01]  /*13e70*/  BSSY B1, `(.L_x_1114) ;  /* 0x0000006000017945 */ /* 0x000fe20003800000 */
[----:B-1----:R-:W-:Y:S02]  /*13e80*/  LOP3.LUT R3, R2, 0x7f, RZ, 0xc0, !PT ;  /* 0x0000007f02037812 */ /* 0x002fe400078ec0ff */
[----:B------:R-:W-:Y:S02]  /*13e90*/  SHF.L.U32 R2, R9, 0x1f, RZ ;  /* 0x0000001f09027819 */ /* 0x000fe400000006ff */
[----:B------:R-:W-:Y:S02]  /*13ea0*/  ISETP.NE.AND P1, PT, R3, RZ, PT ;  /* 0x000000ff0300720c */ /* 0x000fe40003f25270 */
[----:B------:R-:W1:Y:S02]  /*13eb0*/  SYNCS.PHASECHK.TRANS64.TRYWAIT P0, [UR38+0x30848], R2 ;  /* 0x03084802ff0075a7 */ /* 0x000e640008000166 */
[----:B-1----:R-:W-:Y:S09]  /*13ec0*/  @!P0 BRA `(.L_x_1115) ;  /* 0x0000002000e88947 */ /* 0x002ff20003800000 */
.L_x_1178:
[----:B------:R-:W-:Y:S05]  /*13ed0*/  BSYNC B1 ;  /* 0x0000000000017941 */ /* 0x000fea0003800000 */
.L_x_1114:
[----:B------:R-:W-:Y:S04]  /*13ee0*/  BSSY B1, `(.L_x_1116) ;  /* 0x0000007000017945 */ /* 0x000fe80003800000 */
[----:B------:R-:W-:Y:S05]  /*13ef0*/  @P1 BRA `(.L_x_1117) ;  /* 0x0000000000141947 */ /* 0x000fea0003800000 */
[----:B------:R-:W-:Y:S01]  /*13f00*/  ISETP.NE.AND P0, PT, R10, RZ, PT ;  /* 0x000000ff0a00720c */ /* 0x000fe20003f05270 */
[----:B-1----:R-:W-:-:S04]  /*13f10*/  IMAD.MOV.U32 R3, RZ, RZ, 0x8000 ;  /* 0x00008000ff037424 */ /* 0x002fc800078e00ff */
[----:B------:R2:W-:Y:S08]  /*13f20*/  SYNCS.ARRIVE.TRANS64 RZ, [UR38+0x30838], R3 ;  /* 0x03083803ffff79a7 */ /* 0x0005f00008000026 */
[----:B--2---:R-:W-:Y:S05]  /*13f30*/  @!P0 BRA `(.L_x_1117) ;  /* 0x0000000000048947 */ /* 0x004fea0003800000 */
[----:B------:R-:W-:Y:S01]  /*13f40*/  BPT.TRAP 0x1 ;  /* 0x000000040000795c */ /* 0x000fe20000300000 */
.L_x_1117:
[----:B------:R-:W-:Y:S05]  /*13f50*/  BSYNC B1 ;  /* 0x0000000000017941 */ /* 0x000fea0003800000 */
.L_x_1116:
[----:B0-----:R-:W-:Y:S01]  /*13f60*/  MOV R5, RZ ;  /* 0x000000ff00057202 */ /* 0x001fe20000000f00 */
        /* <DEDUP_REMOVED lines=10> */
.L_x_1118:
        /* <DEDUP_REMOVED lines=14> */
.L_x_1119:
        /* <DEDUP_REMOVED lines=14> */
.L_x_1120:
        /* <DEDUP_REMOVED lines=14> */
.L_x_1121:
        /* <DEDUP_REMOVED lines=11> */
.L_x_1179:
[----:B------:R-:W-:Y:S05]  /*14360*/  BSYNC B1 ;  /* 0x0000000000017941 */ /* 0x000fea0003800000 */
.L_x_1122:
        /* <DEDUP_REMOVED lines=9> */
.L_x_1125:
[----:B------:R-:W-:Y:S05]  /*14400*/  BSYNC B1 ;  /* 0x0000000000017941 */ /* 0x000fea0003800000 */
.L_x_1124:
        /* <DEDUP_REMOVED lines=10> */
.L_x_1126:
        /* <DEDUP_REMOVED lines=13> */
.L_x_1127:
        /* <DEDUP_REMOVED lines=13> */
.L_x_1128:
        /* <DEDUP_REMOVED lines=13> */
.L_x_1129:
        /* <DEDUP_REMOVED lines=10> */
.L_x_1112:
[----:B------:R-:W-:Y:S05]  /*147c0*/  BSYNC B0 ;  /* 0x0000000000007941 */ /* 0x000fea0003800000 */
.L_x_1071:
[----:B------:R-:W2:Y:S01]  /*147d0*/  LDL.LU R0, [R1] ;  /* 0x0000000001007983 */ /* 0x000ea20000300800 */
[----:B------:R-:W-:Y:S01]  /*147e0*/  BSSY B0, `(.L_x_1130) ;  /* 0x0000051000007945 */ /* 0x000fe20003800000 */
[----:B--2---:R-:W-:-:S13]  /*147f0*/  ISETP.NE.AND P0, PT, R0, RZ, PT ;  /* 0x000000ff0000720c */ /* 0x004fda0003f05270 */
[----:B------:R-:W-:Y:S05]  /*14800*/  @!P0 BRA `(.L_x_1131) ;  /* 0x0000000400388947 */ /* 0x000fea0003800000 */
[----:B------:R-:W0:Y:S01]  /*14810*/  S2R R0, SR_TID.X ;  /* 0x0000000000007919 */ /* 0x000e220000002100 */
[----:B-1----:R-:W-:Y:S01]  /*14820*/  LEA R3, R8, UR38, 0x3 ;  /* 0x0000002608037c11 */ /* 0x002fe2000f8e18ff */
[----:B------:R-:W-:Y:S01]  /*14830*/  BSSY B1, `(.L_x_1132) ;  /* 0x0000006000017945 */ /* 0x000fe20003800000 */
[----:B0-----:R-:W-:Y:S02]  /*14840*/  LOP3.LUT R2, R0, 0x7f, RZ, 0xc0, !PT ;  /* 0x0000007f00027812 */ /* 0x001fe400078ec0ff */
[----:B------:R-:W-:Y:S02]  /*14850*/  SHF.L.U32 R0, R9, 0x1f, RZ ;  /* 0x0000001f09007819 */ /* 0x000fe400000006ff */
[----:B------:R-:W-:Y:S02]  /*14860*/  ISETP.NE.AND P1, PT, R2, RZ, PT ;  /* 0x000000ff0200720c */ /* 0x000fe40003f25270 */
[----:B------:R-:W0:Y:S02]  /*14870*/  SYNCS.PHASECHK.TRANS64.TRYWAIT P0, [R3+URZ+0x30860], R0 ;  /* 0x03086000030075a7 */ /* 0x000e24000800017f */
[----:B0-----:R-:W-:Y:S09]  /*14880*/  @!P0 BRA `(.L_x_1133) ;  /* 0x0000001800a88947 */ /* 0x001ff20003800000 */
.L_x_1180:
[----:B------:R-:W-:Y:S05]  /*14890*/  BSYNC B1 ;  /* 0x0000000000017941 */ /* 0x000fea0003800000 */
.L_x_1132:
[----:B------:R-:W-:Y:S04]  /*148a0*/  BSSY B1, `(.L_x_1134) ;  /* 0x0000008000017945 */ /* 0x000fe80003800000 */
[----:B------:R-:W-:Y:S05]  /*148b0*/  @P1 BRA `(.L_x_1135) ;  /* 0x0000000000181947 */ /* 0x000fea0003800000 */
[----:B------:R-:W1:Y:S01]  /*148c0*/  S2R R2, SR_TID.X ;  /* 0x0000000000027919 */ /* 0x000e620000002100 */
[----:B0-----:R-:W-:-:S04]  /*148d0*/  IMAD.MOV.U32 R0, RZ, RZ, 0x8000 ;  /* 0x00008000ff007424 */ /* 0x001fc800078e00ff */
[----:B------:R2:W-:Y:S01]  /*148e0*/  SYNCS.ARRIVE.TRANS64 RZ, [R3+URZ+0x30850], R0 ;  /* 0x0308500003ff79a7 */ /* 0x0005e2000800003f */
[----:B-1----:R-:W-:-:S13]  /*148f0*/  LOP3.LUT P0, RZ, R2, 0x1f, RZ, 0xc0, !PT ;  /* 0x0000001f02ff7812 */ /* 0x002fda000780c0ff */
[----:B--2---:R-:W-:Y:S05]  /*14900*/  @!P0 BRA `(.L_x_1135) ;  /* 0x0000000000048947 */ /* 0x004fea0003800000 */
[----:B------:R-:W-:Y:S01]  /*14910*/  BPT.TRAP 0x1 ;  /* 0x000000040000795c */ /* 0x000fe20000300000 */
.L_x_1135:
[----:B------:R-:W-:Y:S05]  /*14920*/  BSYNC B1 ;  /* 0x0000000000017941 */ /* 0x000fea0003800000 */
.L_x_1134:
[----:B------:R-:W-:Y:S01]  /*14930*/  R2UR UR4, R8 ;  /* 0x00000000080472ca */ /* 0x000fe200000e0000 */
[----:B------:R-:W-:Y:S01]  /*14940*/  ULDC.64 UR6, c[0x0][0x198] ;  /* 0x0000660000067ab9 */ /* 0x000fe20000000a00 */
[----:B------:R-:W-:Y:S01]  /*14950*/  R2UR UR9, R3 ;  /* 0x00000000030972ca */ /* 0x000fe200000e0000 */
[----:B------:R-:W-:Y:S01]  /*14960*/  UIADD3 UR6, UP0, UR6, 0x470, URZ ;  /* 0x0000047006067890 */ /* 0x000fe2000ff1e03f */
[----:B------:R-:W-:Y:S01]  /*14970*/  PLOP3.LUT P0, PT, PT, PT, PT, 0x80, 0x0 ;  /* 0x000000000000781c */ /* 0x000fe20003f0f070 */
[----:B------:R-:W-:Y:S01]  /*14980*/  IMAD.SHL.U32 R17, R17, 0x40, RZ ;  /* 0x0000004011117824 */ /* 0x000fe200078e00ff */
[----:B------:R-:W-:Y:S01]  /*14990*/  UMOV UR14, 0x0 ;  /* 0x00000000000e7882 */ /* 0x000fe20000000000 */
[----:B------:R-:W-:Y:S01]  /*149a0*/  UIADD3.X UR7, URZ, UR7, URZ, UP0, !UPT ;  /* 0x000000073f077290 */ /* 0x000fe200087fe43f */
[----:B------:R-:W-:Y:S01]  /*149b0*/  UMOV UR15, 0x14f00000 ;  /* 0x14f00000000f7882 */ /* 0x000fe20000000000 */
[----:B------:R-:W-:-:S04]  /*149c0*/  UMOV UR10, URZ ;  /* 0x0000003f000a7c82 */ /* 0x000fc80008000000 */
[----:B------:R-:W-:Y:S02]  /*149d0*/  ULEA UR4, UR4, UR38, 0xf ;  /* 0x0000002604047291 */ /* 0x000fe4000f8e783f */
[----:B------:R-:W-:Y:S02]  /*149e0*/  UIADD3 UR9, UR9, 0x30850, URZ ;  /* 0x0003085009097890 */ /* 0x000fe4000fffe03f */
[----:B------:R-:W-:-:S12]  /*149f0*/  UIADD3 UR8, UR4, 0x400, URZ ;  /* 0x0000040004087890 */ /* 0x000fd8000fffe03f */
.L_x_1136:
        /* <DEDUP_REMOVED lines=8> */
[----:B------:R-:W-:Y:S01]  /*14a80*/  PLOP3.LUT P0, PT, PT, PT, PT, 0x80, 0x0 ;  /* 0x000000000000781c */ /* 0x000fe20003f0f070 */
[----:B------:R-:W-:Y:S01]  /*14a90*/  UIADD3 UR8, UR4, 0x2400, URZ ;  /* 0x0000240004087890 */ /* 0x000fe2000fffe03f */
[----:B------:R-:W-:Y:S01]  /*14aa0*/  UMOV UR14, 0x0 ;  /* 0x00000000000e7882 */ /* 0x000fe20000000000 */
[----:B------:R-:W-:Y:S01]  /*14ab0*/  UMOV UR15, 0x14f00000 ;  /* 0x14f00000000f7882 */ /* 0x000fe20000000000 */
[----:B------:R-:W-:-:S09]  /*14ac0*/  UMOV UR10, 0x40 ;  /* 0x00000040000a7882 */ /* 0x000fd20000000000 */
.L_x_1137:
        /* <DEDUP_REMOVED lines=13> */
.L_x_1138:
        /* <DEDUP_REMOVED lines=10> */
[----:B------:R-:W-:Y:S02]  /*14c40*/  UMOV UR5, 0x14f00000 ;  /* 0x14f0000000057882 */ /* 0x000fe40000000000 */
[----:B------:R-:W-:Y:S01]  /*14c50*/  UMOV UR4, 0x0 ;  /* 0x0000000000047882 */ /* 0x000fe20000000000 */
[----:B------:R-:W-:-:S08]  /*14c60*/  UMOV UR10, 0xc0 ;  /* 0x000000c0000a7882 */ /* 0x000fd00000000000 */
.L_x_1139:
        /* <DEDUP_REMOVED lines=8> */
.L_x_1131:
[----:B------:R-:W-:Y:S05]  /*14cf0*/  BSYNC B0 ;  /* 0x0000000000007941 */ /* 0x000fea0003800000 */
.L_x_1130:
[----:B0-----:R-:W-:Y:S02]  /*14d00*/  VIADD R0, R8, 0x1 ;  /* 0x0000000108007836 */ /* 0x001fe40000000000 */
[----:B-1----:R-:W-:-:S03]  /*14d10*/  IMAD.MOV.U32 R3, RZ, RZ, RZ ;  /* 0x000000ffff037224 */ /* 0x002fc600078e00ff */
[----:B------:R-:W-:-:S04]  /*14d20*/  ISETP.NE.AND P0, PT, R0, 0x2, PT ;  /* 0x000000020000780c */ /* 0x000fc80003f05270 */
[----:B------:R-:W-:Y:S02]  /*14d30*/  SEL R2, RZ, 0x1, P0 ;  /* 0x00000001ff027807 */ /* 0x000fe40000000000 */
[----:B------:R-:W-:Y:S02]  /*14d40*/  SEL R0, R0, RZ, P0 ;  /* 0x000000ff00007207 */ /* 0x000fe40000000000 */
[----:B------:R-:W-:-:S07]  /*14d50*/  LOP3.LUT R9, R9, R2, RZ, 0x3c, !PT ;  /* 0x0000000209097212 */ /* 0x000fce00078e3cff */
.L_x_1049:
[----:B------:R-:W0:Y:S01]  /*14d60*/  S2R R5, SR_CgaCtaId ;  /* 0x0000000000057919 */ /* 0x000e220000008800 */
[----:B------:R-:W-:Y:S02]  /*14d70*/  MOV R2, 0x400 ;  /* 0x0000040000027802 */ /* 0x000fe40000000f00 */
[----:B------:R-:W-:Y:S02]  /*14d80*/  SHF.L.U32 R3, R3, 0x1f, RZ ;  /* 0x0000001f03037819 */ /* 0x000fe400000006ff */
[----:B0-----:R-:W-:-:S04]  /*14d90*/  LEA R2, R5, R2, 0x18 ;  /* 0x0000000205027211 */ /* 0x001fc800078ec0ff */
[----:B------:R-:W0:Y:S02]  /*14da0*/  SYNCS.PHASECHK.TRANS64.TRYWAIT P0, [R2+URZ+0x30820], R3 ;  /* 0x03082003020075a7 */ /* 0x000e24000800017f */
[----:B0-----:R-:W-:Y:S05]  /*14db0*/  @!P0 BRA `(.L_x_1140) ;  /* 0x0000001400708947 */ /* 0x001fea0003800000 */
.L_x_1181:
[----:B------:R-:W-:-:S03]  /*14dc0*/  UMOV UR4, 0xffffffff ;  /* 0xffffffff00047882 */ /* 0x000fc60000000000 */
[----:B------:R-:W-:Y:S05]  /*14dd0*/  BRA.DIV UR4, `(.L_x_1141) ;  /* 0x00000016047c7947 */ /* 0x000fea000b800000 */
[----:B0-----:R-:W0:Y:S02]  /*14de0*/  S2R R3, SR_TID.X ;  /* 0x0000000000037919 */ /* 0x001e240000002100 */
[----:B0-----:R-:W-:-:S04]  /*14df0*/  SHF.R.U32.HI R3, RZ, 0x5, R3 ;  /* 0x00000005ff037819 */ /* 0x001fc80000011603 */
[----:B------:R-:W-:-:S05]  /*14e00*/  LOP3.LUT R3, R3, 0x3, RZ, 0xc0, !PT ;  /* 0x0000000303037812 */ /* 0x000fca00078ec0ff */
[----:B------:R0:W1:Y:S02]  /*14e10*/  SHFL.IDX PT, R14, R3, RZ, 0x1f ;  /* 0x00001fff030e7589 */ /* 0x00006400000e0000 */
.L_x_1184:
[----:B-1----:R-:W-:-:S13]  /*14e20*/  ISETP.NE.AND P0, PT, R14, RZ, PT ;  /* 0x000000ff0e00720c */ /* 0x002fda0003f05270 */
[----:B------:R-:W-:Y:S05]  /*14e30*/  @P0 BRA `(.L_x_965) ;  /* 0x0000000000900947 */ /* 0x000fea0003800000 */
[----:B------:R-:W-:-:S03]  /*14e40*/  UMOV UR4, 0xffffffff ;  /* 0xffffffff00047882 */ /* 0x000fc60000000000 */
[----:B------:R-:W-:Y:S05]  /*14e50*/  BRA.DIV UR4, `(.L_x_1142) ;  /* 0x0000001604907947 */ /* 0x000fea000b800000 */
[----:B------:R-:W-:-:S13]  /*14e60*/  ELECT P6, URZ, PT ;  /* 0x00000000003f782f */ /* 0x000fda00038c0000 */
.L_x_1187:
[----:B------:R-:W-:Y:S05]  /*14e70*/  @!P6 BRA `(.L_x_965) ;  /* 0x000000000080e947 */ /* 0x000fea0003800000 */
[----:B0-----:R-:W2:Y:S02]  /*14e80*/  LDL R3, [R1+0xc] ;  /* 0x00000c0001037983 */ /* 0x001ea40000100800 */
[----:B--2---:R-:W-:-:S13]  /*14e90*/  R2UR UR4, R3 ;  /* 0x00000000030472ca */ /* 0x004fda00000e0000 */
[----:B------:R-:W-:-:S06]  /*14ea0*/  ULOP3.LUT UR4, UR4, 0x2, URZ, 0xfc, !UPT ;  /* 0x0000000204047892 */ /* 0x000fcc000f8efc3f */
[----:B------:R-:W-:-:S04]  /*14eb0*/  MOV R3, UR4 ;  /* 0x0000000400037c02 */ /* 0x000fc80008000f00 */
[----:B------:R-:W-:-:S13]  /*14ec0*/  ISETP.NE.AND P2, PT, R3, 0x3, PT ;  /* 0x000000030300780c */ /* 0x000fda0003f45270 */
[----:B------:R-:W-:Y:S05]  /*14ed0*/  @!P2 BRA `(.L_x_1143) ;  /* 0x000000000004a947 */ /* 0x000fea0003800000 */
[----:B------:R-:W-:Y:S01]  /*14ee0*/  BPT.TRAP 0x1 ;  /* 0x000000040000795c */ /* 0x000fe20000300000 */
.L_x_1143:
[----:B------:R-:W-:Y:S01]  /*14ef0*/  VIADD R7, R2, 0x30840 ;  /* 0x0003084002077836 */ /* 0x000fe20000000000 */
[----:B------:R-:W-:Y:S01]  /*14f00*/  SHF.L.U32 R5, R9, 0x1f, RZ ;  /* 0x0000001f09057819 */ /* 0x000fe200000006ff */
[C---:B------:R-:W-:Y:S02]  /*14f10*/  VIADD R3, R0.reuse, 0x1 ;  /* 0x0000000100037836 */ /* 0x040fe40000000000 */
[----:B------:R-:W-:-:S03]  /*14f20*/  IMAD R6, R0, 0x8, R7 ;  /* 0x0000000800067824 */ /* 0x000fc600078e0207 */
[C---:B------:R-:W-:Y:S01]  /*14f30*/  ISETP.NE.AND P1, PT, R3.reuse, 0x2, PT ;  /* 0x000000020300780c */ /* 0x040fe20003f25270 */
[----:B------:R-:W0:Y:S03]  /*14f40*/  SYNCS.PHASECHK.TRANS64.TRYWAIT P0, [R6+URZ], R5 ;  /* 0x00000005060075a7 */ /* 0x000e26000800017f */
[----:B------:R-:W-:Y:S02]  /*14f50*/  SEL R4, RZ, 0x1, P1 ;  /* 0x00000001ff047807 */ /* 0x000fe40000800000 */
[----:B------:R-:W-:Y:S02]  /*14f60*/  SEL R8, R3, RZ, P1 ;  /* 0x000000ff03087207 */ /* 0x000fe40000800000 */
[----:B------:R-:W-:-:S03]  /*14f70*/  LOP3.LUT R4, R9, R4, RZ, 0x3c, !PT ;  /* 0x0000000409047212 */ /* 0x000fc600078e3cff */
[----:B------:R-:W-:Y:S01]  /*14f80*/  IMAD R3, R8, 0x8, R7 ;  /* 0x0000000808037824 */ /* 0x000fe200078e0207 */
[----:B------:R-:W-:Y:S01]  /*14f90*/  SHF.L.U32 R4, R4, 0x1f, RZ ;  /* 0x0000001f04047819 */ /* 0x000fe200000006ff */
[----:B0-----:R-:W-:Y:S06]  /*14fa0*/  @!P0 BRA `(.L_x_1144) ;  /* 0x00000014005c8947 */ /* 0x001fec0003800000 */
.L_x_1188:
[----:B------:R-:W1:Y:S02]  /*14fb0*/  SYNCS.PHASECHK.TRANS64.TRYWAIT P0, [R3+URZ], R4 ;  /* 0x00000004030075a7 */ /* 0x000e64000800017f */
[----:B-1----:R-:W-:Y:S05]  /*14fc0*/  @!P0 BRA `(.L_x_1145) ;  /* 0x0000001400688947 */ /* 0x002fea0003800000 */
.L_x_1189:
[----:B------:R-:W-:Y:S05]  /*14fd0*/  @!P2 BRA `(.L_x_1146) ;  /* 0x000000000004a947 */ /* 0x000fea0003800000 */
[----:B------:R-:W-:Y:S01]  /*14fe0*/  BPT.TRAP 0x1 ;  /* 0x000000040000795c */ /* 0x000fe20000300000 */
.L_x_1146:
[----:B-1----:R-:W-:-:S05]  /*14ff0*/  IADD3 R3, R2, 0x30860, RZ ;  /* 0x0003086002037810 */ /* 0x002fca0007ffe0ff */
[----:B------:R-:W-:-:S04]  /*15000*/  IMAD R0, R0, 0x8, R3 ;  /* 0x0000000800007824 */ /* 0x000fc800078e0203 */
[----:B------:R-:W1:Y:S02]  /*15010*/  SYNCS.PHASECHK.TRANS64.TRYWAIT P0, [R0+URZ], R5 ;  /* 0x00000005000075a7 */ /* 0x000e64000800017f */
[----:B-1----:R-:W-:Y:S05]  /*15020*/  @!P0 BRA `(.L_x_1147) ;  /* 0x0000001400648947 */ /* 0x002fea0003800000 */
.L_x_1190:
[----:B------:R-:W-:-:S07]  /*15030*/  IMAD R3, R8, 0x8, R3 ;  /* 0x0000000808037824 */ /* 0x000fce00078e0203 */
.L_x_1148:
[----:B--2---:R2:W3:Y:S02]  /*15040*/  SYNCS.PHASECHK.TRANS64.TRYWAIT P0, [R3+URZ], R4 ;  /* 0x00000004030075a7 */ /* 0x0044e4000800017f */
[----:B---3--:R-:W-:Y:S05]  /*15050*/  @!P0 NANOSLEEP.SYNCS 0x989680 ;  /* 0x009896800000895d */ /* 0x008fea0003900000 */
[----:B------:R-:W3:Y:S02]  /*15060*/  @!P0 SYNCS.PHASECHK.TRANS64 P0, [R3+URZ], R4 ;  /* 0x00000004030085a7 */ /* 0x000ee4000800007f */
[----:B---3--:R-:W-:Y:S05]  /*15070*/  @!P0 BRA `(.L_x_1148) ;  /* 0xfffffffc00f08947 */ /* 0x008fea000383ffff */
.L_x_965:
[----:B------:R-:W-:Y:S05]  /*15080*/  BSYNC B6 ;  /* 0x0000000000067941 */ /* 0x000fea0003800000 */
.L_x_962:
[----:B------:R-:W-:Y:S05]  /*15090*/  EXIT ;  /* 0x000000000000794d */ /* 0x000fea0003800000 */
.L_x_975:
[----:B------:R-:W-:-:S13]  /*150a0*/  R2UR UR4, R16 ;  /* 0x00000000100472ca */ /* 0x000fda00000e0000 */
[----:B0-----:R-:W-:-:S04]  /*150b0*/  IMAD.U32 R3, RZ, RZ, UR4 ;  /* 0x00000004ff037e24 */ /* 0x001fc8000f8e00ff */
[----:B------:R0:W1:Y:S03]  /*150c0*/  SYNCS.PHASECHK.TRANS64.TRYWAIT P0, [R3+URZ+0x30800], R0 ;  /* 0x03080000030075a7 */ /* 0x000066000800017f */
[----:B-1----:R-:W-:Y:S05]  /*150d0*/  @!P0 NANOSLEEP.SYNCS 0x989680 ;  /* 0x009896800000895d */ /* 0x002fea0003900000 */
[----:B------:R-:W1:Y:S02]  /*150e0*/  @!P0 SYNCS.PHASECHK.TRANS64 P0, [R3+URZ+0x30800], R0 ;  /* 0x03080000030085a7 */ /* 0x000e64000800007f */
[----:B-1----:R-:W-:Y:S05]  /*150f0*/  @!P0 BRA `(.L_x_975) ;  /* 0xfffffffc00e88947 */ /* 0x002fea000383ffff */
[----:B------:R-:W-:Y:S05]  /*15100*/  BRA `(.L_x_1149) ;  /* 0xfffffec800447947 */ /* 0x000fea000383ffff */
.L_x_979:
[----:B------:R-:W-:-:S13]  /*15110*/  R2UR UR4, R16 ;  /* 0x00000000100472ca */ /* 0x000fda00000e0000 */
[----:B0-----:R-:W-:-:S04]  /*15120*/  IMAD.U32 R3, RZ, RZ, UR4 ;  /* 0x00000004ff037e24 */ /* 0x001fc8000f8e00ff */
[----:B------:R0:W2:Y:S03]  /*15130*/  SYNCS.PHASECHK.TRANS64.TRYWAIT P0, [R3+URZ+0x30830], R0 ;  /* 0x03083000030075a7 */ /* 0x0000a6000800017f */
[----:B--2---:R-:W-:Y:S05]  /*15140*/  @!P0 NANOSLEEP.SYNCS 0x989680 ;  /* 0x009896800000895d */ /* 0x004fea0003900000 */
[----:B------:R-:W2:Y:S02]  /*15150*/  @!P0 SYNCS.PHASECHK.TRANS64 P0, [R3+URZ+0x30830], R0 ;  /* 0x03083000030085a7 */ /* 0x000ea4000800007f */
[----:B--2---:R-:W-:Y:S05]  /*15160*/  @!P0 BRA `(.L_x_979) ;  /* 0xfffffffc00e88947 */ /* 0x004fea000383ffff */
[----:B------:R-:W-:Y:S05]  /*15170*/  BRA `(.L_x_978) ;  /* 0xfffffec800787947 */ /* 0x000fea000383ffff */
.L_x_995:
[----:B-1----:R-:W-:-:S04]  /*15180*/  MOV R153, UR61 ;  /* 0x0000003d00997c02 */ /* 0x002fc80008000f00 */
[----:B------:R1:W2:Y:S03]  /*15190*/  SYNCS.PHASECHK.TRANS64.TRYWAIT P0, [R153+URZ+0x30830], R152 ;  /* 0x03083098990075a7 */ /* 0x0002a6000800017f */
[----:B--2---:R-:W-:Y:S05]  /*151a0*/  @!P0 NANOSLEEP.SYNCS 0x989680 ;  /* 0x009896800000895d */ /* 0x004fea0003900000 */
[----:B------:R-:W2:Y:S02]  /*151b0*/  @!P0 SYNCS.PHASECHK.TRANS64 P0, [R153+URZ+0x30830], R152 ;  /* 0x03083098990085a7 */ /* 0x000ea4000800007f */
[----:B--2---:R-:W-:Y:S05]  /*151c0*/  @!P0 BRA `(.L_x_995) ;  /* 0xfffffffc00ec8947 */ /* 0x004fea000383ffff */
[----:B------:R-:W-:Y:S05]  /*151d0*/  BRA `(.L_x_994) ;  /* 0xfffffef800c87947 */ /* 0x000fea000383ffff */
.L_x_999:
[----:B-1----:R-:W-:-:S04]  /*151e0*/  IMAD.U32 R201, RZ, RZ, UR14 ;  /* 0x0000000effc97e24 */ /* 0x002fc8000f8e00ff */
[----:B------:R1:W2:Y:S03]  /*151f0*/  SYNCS.PHASECHK.TRANS64.TRYWAIT P0, [R201+URZ+0x30850], R0 ;  /* 0x03085000c90075a7 */ /* 0x0002a6000800017f */
[----:B--2---:R-:W-:Y:S05]  /*15200*/  @!P0 NANOSLEEP.SYNCS 0x989680 ;  /* 0x009896800000895d */ /* 0x004fea0003900000 */
[----:B------:R-:W2:Y:S02]  /*15210*/  @!P0 SYNCS.PHASECHK.TRANS64 P0, [R201+URZ+0x30850], R0 ;  /* 0x03085000c90085a7 */ /* 0x000ea4000800007f */
[----:B--2---:R-:W-:Y:S05]  /*15220*/  @!P0 BRA `(.L_x_999) ;  /* 0xfffffffc00ec8947 */ /* 0x004fea000383ffff */
[----:B------:R-:W-:Y:S05]  /*15230*/  BRA `(.L_x_998) ;  /* 0xffffff0800687947 */ /* 0x000fea000383ffff */
.L_x_1016:
[----:B-1----:R-:W-:-:S04]  /*15240*/  IMAD.U32 R4, RZ, RZ, UR60 ;  /* 0x0000003cff047e24 */ /* 0x002fc8000f8e00ff */
[----:B------:R1:W2:Y:S03]  /*15250*/  SYNCS.PHASECHK.TRANS64.TRYWAIT P0, [R4+URZ+0x30830], R3 ;  /* 0x03083003040075a7 */ /* 0x0002a6000800017f */
[----:B--2---:R-:W-:Y:S05]  /*15260*/  @!P0 NANOSLEEP.SYNCS 0x989680 ;  /* 0x009896800000895d */ /* 0x004fea0003900000 */
[----:B------:R-:W2:Y:S02]  /*15270*/  @!P0 SYNCS.PHASECHK.TRANS64 P0, [R4+URZ+0x30830], R3 ;  /* 0x03083003040085a7 */ /* 0x000ea4000800007f */
[----:B--2---:R-:W-:Y:S05]  /*15280*/  @!P0 BRA `(.L_x_1016) ;  /* 0xfffffffc00ec8947 */ /* 0x004fea000383ffff */
[----:B------:R-:W-:Y:S05]  /*15290*/  BRA `(.L_x_1015) ;  /* 0xffffff2800a47947 */ /* 0x000fea000383ffff */
.L_x_1020:
[----:B01----:R-:W-:-:S04]  /*152a0*/  IMAD.U32 R3, RZ, RZ, UR14 ;  /* 0x0000000eff037e24 */ /* 0x003fc8000f8e00ff */
[----:B------:R0:W1:Y:S03]  /*152b0*/  SYNCS.PHASECHK.TRANS64.TRYWAIT P0, [R3+URZ+0x30850], R0 ;  /* 0x03085000030075a7 */ /* 0x000066000800017f */
[----:B-1----:R-:W-:Y:S05]  /*152c0*/  @!P0 NANOSLEEP.SYNCS 0x989680 ;  /* 0x009896800000895d */ /* 0x002fea0003900000 */
[----:B------:R-:W1:Y:S02]  /*152d0*/  @!P0 SYNCS.PHASECHK.TRANS64 P0, [R3+URZ+0x30850], R0 ;  /* 0x03085000030085a7 */ /* 0x000e64000800007f */
[----:B-1----:R-:W-:Y:S05]  /*152e0*/  @!P0 BRA `(.L_x_1020) ;  /* 0xfffffffc00ec8947 */ /* 0x002fea000383ffff */
[----:B------:R-:W-:Y:S05]  /*152f0*/  BRA `(.L_x_1019) ;  /* 0xffffff3800247947 */ /* 0x000fea000383ffff */
.L_x_1026:
[----:B-1----:R-:W-:-:S04]  /*15300*/  IMAD.U32 R4, RZ, RZ, UR61 ;  /* 0x0000003dff047e24 */ /* 0x002fc8000f8e00ff */
[----:B------:R1:W2:Y:S03]  /*15310*/  SYNCS.PHASECHK.TRANS64.TRYWAIT P0, [R4+URZ+0x30830], R3 ;  /* 0x03083003040075a7 */ /* 0x0002a6000800017f */
[----:B--2---:R-:W-:Y:S05]  /*15320*/  @!P0 NANOSLEEP.SYNCS 0x989680 ;  /* 0x009896800000895d */ /* 0x004fea0003900000 */
[----:B------:R-:W2:Y:S02]  /*15330*/  @!P0 SYNCS.PHASECHK.TRANS64 P0, [R4+URZ+0x30830], R3 ;  /* 0x03083003040085a7 */ /* 0x000ea4000800007f */
[----:B--2---:R-:W-:Y:S05]  /*15340*/  @!P0 BRA `(.L_x_1026) ;  /* 0xfffffffc00ec8947 */ /* 0x004fea000383ffff */
[----:B------:R-:W-:Y:S05]  /*15350*/  BRA `(.L_x_1025) ;  /* 0xffffff4800cc7947 */ /* 0x000fea000383ffff */
.L_x_1030:
[----:B01----:R-:W-:-:S04]  /*15360*/  MOV R3, UR14 ;  /* 0x0000000e00037c02 */ /* 0x003fc80008000f00 */
[----:B------:R0:W1:Y:S03]  /*15370*/  SYNCS.PHASECHK.TRANS64.TRYWAIT P0, [R3+URZ+0x30850], R0 ;  /* 0x03085000030075a7 */ /* 0x000066000800017f */
[----:B-1----:R-:W-:Y:S05]  /*15380*/  @!P0 NANOSLEEP.SYNCS 0x989680 ;  /* 0x009896800000895d */ /* 0x002fea0003900000 */
[----:B------:R-:W1:Y:S02]  /*15390*/  @!P0 SYNCS.PHASECHK.TRANS64 P0, [R3+URZ+0x30850], R0 ;  /* 0x03085000030085a7 */ /* 0x000e64000800007f */
[----:B-1----:R-:W-:Y:S05]  /*153a0*/  @!P0 BRA `(.L_x_1030) ;  /* 0xfffffffc00ec8947 */ /* 0x002fea000383ffff */
[----:B------:R-:W-:Y:S05]  /*153b0*/  BRA `(.L_x_1029) ;  /* 0xffffff5800507947 */ /* 0x000fea000383ffff */
.L_x_1043:
[----:B-1----:R-:W-:-:S04]  /*153c0*/  IMAD.U32 R5, RZ, RZ, UR7 ;  /* 0x00000007ff057e24 */ /* 0x002fc8000f8e00ff */
[----:B------:R1:W2:Y:S03]  /*153d0*/  SYNCS.PHASECHK.TRANS64.TRYWAIT P0, [R5+URZ+0x30850], R0 ;  /* 0x03085000050075a7 */ /* 0x0002a6000800017f */
[----:B--2---:R-:W-:Y:S05]  /*153e0*/  @!P0 NANOSLEEP.SYNCS 0x989680 ;  /* 0x009896800000895d */ /* 0x004fea0003900000 */
[----:B------:R-:W2:Y:S02]  /*153f0*/  @!P0 SYNCS.PHASECHK.TRANS64 P0, [R5+URZ+0x30850], R0 ;  /* 0x03085000050085a7 */ /* 0x000ea4000800007f */
[----:B--2---:R-:W-:Y:S05]  /*15400*/  @!P0 BRA `(.L_x_1043) ;  /* 0xfffffffc00ec8947 */ /* 0x004fea000383ffff */
[----:B------:R-:W-:Y:S05]  /*15410*/  BRA `(.L_x_1042) ;  /* 0xffffff7c00907947 */ /* 0x000fea000383ffff */
.L_x_1060:
[----:B------:R-:W-:Y:S01]  /*15420*/  IMAD.MOV.U32 R13, RZ, RZ, R0 ;  /* 0x000000ffff0d7224 */ /* 0x000fe200078e0000 */
[----:B------:R-:W-:Y:S01]  /*15430*/  MOV R15, 0xffffffff ;  /* 0xffffffff000f7802 */ /* 0x000fe20000000f00 */
[----:B------:R-:W-:Y:S02]  /*15440*/  IMAD.MOV.U32 R12, RZ, RZ, RZ ;  /* 0x000000ffff0c7224 */ /* 0x000fe400078e00ff */
[----:B------:R-:W-:-:S07]  /*15450*/  IMAD.MOV.U32 R11, RZ, RZ, 0x1f ;  /* 0x0000001fff0b7424 */ /* 0x000fce00078e00ff */
[----:B------:R-:W-:Y:S05]  /*15460*/  WARPSYNC.COLLECTIVE R15, `(.L_x_1150) ;  /* 0x000000000f087348 */ /* 0x000fea0003c00000 */
[----:B------:R0:W1:Y:S02]  /*15470*/  SHFL.IDX P6, R14, R13, R12, R11 ;  /* 0x0000000c0d0e7389 */ /* 0x00006400000c000b */
[----:B01----:R-:W-:Y:S01]  /*15480*/  ENDCOLLECTIVE ;  /* 0x000000000000791b */ /* 0x003fe20003800000 */
.L_x_1150:
[----:B------:R-:W-:Y:S05]  /*15490*/  BRA `(.L_x_1151) ;  /* 0xffffffbc009c7947 */ /* 0x000fea000383ffff */
.L_x_1062:
[----:B------:R-:W-:Y:S01]  /*154a0*/  BSSY B0, `(.L_x_1152) ;  /* 0x0000006000007945 */ /* 0x000fe20003800000 */
[----:B------:R-:W-:-:S07]  /*154b0*/  IMAD.MOV.U32 R15, RZ, RZ, -0x1 ;  /* 0xffffffffff0f7424 */ /* 0x000fce00078e00ff */
[----:B0-----:R-:W-:Y:S05]  /*154c0*/  WARPSYNC.COLLECTIVE R15, `(.L_x_1153) ;  /* 0x000000000f0c7348 */ /* 0x001fea0003c00000 */
[----:B------:R-:W-:Y:S02]  /*154d0*/  ELECT P6, UR62, PT ;  /* 0x00000000003e782f */ /* 0x000fe400038c0000 */
[----:B------:R-:W-:Y:S01]  /*154e0*/  MOV R14, UR62 ;  /* 0x0000003e000e7c02 */ /* 0x000fe20008000f00 */
[----:B0-----:R-:W-:Y:S10]  /*154f0*/  ENDCOLLECTIVE ;  /* 0x000000000000791b */ /* 0x001ff40003800000 */
.L_x_1153:
[----:B------:R-:W-:Y:S05]  /*15500*/  BSYNC B0 ;  /* 0x0000000000007941 */ /* 0x000fea0003800000 */
.L_x_1152:
[----:B------:R-:W-:Y:S05]  /*15510*/  BRA `(.L_x_1154) ;  /* 0xffffffbc009c7947 */ /* 0x000fea000383ffff */
.L_x_1064:
[----:B0-----:R-:W-:-:S04]  /*15520*/  IMAD.U32 R3, RZ, RZ, UR38 ;  /* 0x00000026ff037e24 */ /* 0x001fc8000f8e00ff */
[----:B------:R0:W1:Y:S03]  /*15530*/  SYNCS.PHASECHK.TRANS64.TRYWAIT P0, [R3+URZ+0x30840], R0 ;  /* 0x03084000030075a7 */ /* 0x000066000800017f */
[----:B-1----:R-:W-:Y:S05]  /*15540*/  @!P0 NANOSLEEP.SYNCS 0x989680 ;  /* 0x009896800000895d */ /* 0x002fea0003900000 */
[----:B------:R-:W1:Y:S02]  /*15550*/  @!P0 SYNCS.PHASECHK.TRANS64 P0, [R3+URZ+0x30840], R0 ;  /* 0x03084000030085a7 */ /* 0x000e64000800007f */
[----:B-1----:R-:W-:Y:S05]  /*15560*/  @!P0 BRA `(.L_x_1064) ;  /* 0xfffffffc00ec8947 */ /* 0x002fea000383ffff */
[----:B------:R-:W-:Y:S05]  /*15570*/  BRA `(.L_x_1155) ;  /* 0xffffffbc00f87947 */ /* 0x000fea000383ffff */
.L_x_1067:
[----:B------:R-:W-:Y:S01]  /*15580*/  IMAD.MOV.U32 R13, RZ, RZ, R7 ;  /* 0x000000ffff0d7224 */ /* 0x000fe200078e0007 */
[----:B------:R-:W-:Y:S01]  /*15590*/  MOV R11, 0x181f ;  /* 0x0000181f000b7802 */ /* 0x000fe20000000f00 */
[----:B------:R-:W-:Y:S02]  /*155a0*/  IMAD.MOV.U32 R12, RZ, RZ, RZ ;  /* 0x000000ffff0c7224 */ /* 0x000fe400078e00ff */
[----:B------:R-:W-:Y:S02]  /*155b0*/  IMAD.MOV.U32 R15, RZ, RZ, -0x1 ;  /* 0xffffffffff0f7424 */ /* 0x000fe400078e00ff */
[----:B------:R-:W-:-:S07]  /*155c0*/  VIADD R0, R0, UR45 ;  /* 0x0000002d00007c36 */ /* 0x000fce0008000000 */
[----:B------:R-:W-:Y:S05]  /*155d0*/  WARPSYNC.COLLECTIVE R15, `(.L_x_1156) ;  /* 0x000000000f087348 */ /* 0x000fea0003c00000 */
[----:B------:R0:W1:Y:S02]  /*155e0*/  SHFL.IDX P6, R14, R13, R12, R11 ;  /* 0x0000000c0d0e7389 */ /* 0x00006400000c000b */
[----:B01----:R-:W-:Y:S01]  /*155f0*/  ENDCOLLECTIVE ;  /* 0x000000000000791b */ /* 0x003fe20003800000 */
.L_x_1156:
[----:B------:R-:W-:Y:S02]  /*15600*/  VIADD R5, R0, 0x10 ;  /* 0x0000001000057836 */ /* 0x000fe40000000000 */
[----:B------:R-:W-:Y:S02]  /*15610*/  IMAD.MOV.U32 R13, RZ, RZ, R8 ;  /* 0x000000ffff0d7224 */ /* 0x000fe400078e0008 */
[----:B------:R-:W-:-:S07]  /*15620*/  IMAD.MOV.U32 R2, RZ, RZ, R14 ;  /* 0x000000ffff027224 */ /* 0x000fce00078e000e */
[----:B------:R-:W-:Y:S05]  /*15630*/  WARPSYNC.COLLECTIVE R15, `(.L_x_1157) ;  /* 0x000000000f087348 */ /* 0x000fea0003c00000 */
[----:B------:R0:W1:Y:S02]  /*15640*/  SHFL.IDX P6, R14, R13, R12, R11 ;  /* 0x0000000c0d0e7389 */ /* 0x00006400000c000b */
[----:B01----:R-:W-:Y:S01]  /*15650*/  ENDCOLLECTIVE ;  /* 0x000000000000791b */ /* 0x003fe20003800000 */
.L_x_1157:
[----:B------:R-:W-:Y:S01]  /*15660*/  ULDC UR4, c[0x0][0x288] ;  /* 0x0000a20000047ab9 */ /* 0x000fe20000000800 */
[----:B------:R-:W-:Y:S01]  /*15670*/  ULDC.64 UR6, c[0x0][0x208] ;  /* 0x0000820000067ab9 */ /* 0x000fe20000000a00 */
[----:B------:R-:W-:Y:S01]  /*15680*/  IMAD R6, R6, UR4, RZ ;  /* 0x0000000406067c24 */ /* 0x000fe2000f8e02ff */
[----:B------:R-:W-:-:S04]  /*15690*/  MOV R3, R2 ;  /* 0x0000000200037202 */ /* 0x000fc80000000f00 */
[----:B------:R-:W-:Y:S01]  /*156a0*/  ISETP.GE.AND P3, PT, R0, R6, PT ;  /* 0x000000060000720c */ /* 0x000fe20003f66270 */
[----:B------:R-:W-:Y:S02]  /*156b0*/  IMAD.MOV.U32 R13, RZ, RZ, R7 ;  /* 0x000000ffff0d7224 */ /* 0x000fe400078e0007 */
[----:B------:R-:W-:-:S10]  /*156c0*/  IMAD.MOV.U32 R12, RZ, RZ, 0x1 ;  /* 0x00000001ff0c7424 */ /* 0x000fd400078e00ff */
[----:B------:R-:W-:Y:S01]  /*156d0*/  @!P3 LEA R21, R9, UR38, 0x1 ;  /* 0x000000260915bc11 */ /* 0x000fe2000f8e08ff */
        /* <DEDUP_REMOVED lines=13> */
.L_x_1158:
[----:B------:R-:W-:Y:S01]  /*157b0*/  VIADD R3, R0, 0x20 ;  /* 0x0000002000037836 */ /* 0x000fe20000000000 */
[----:B------:R-:W-:Y:S01]  /*157c0*/  @!P3 LEA R20, R9, UR38, 0x1 ;  /* 0x000000260914bc11 */ /* 0x000fe2000f8e08ff */
[----:B------:R-:W-:Y:S01]  /*157d0*/  IMAD.MOV.U32 R13, RZ, RZ, R8 ;  /* 0x000000ffff0d7224 */ /* 0x000fe200078e0008 */
[----:B------:R-:W-:-:S07]  /*157e0*/  MOV R5, R14 ;  /* 0x0000000e00057202 */ /* 0x000fce0000000f00 */
[----:B------:R-:W-:Y:S05]  /*157f0*/  WARPSYNC.COLLECTIVE R15, `(.L_x_1159) ;  /* 0x000000000f087348 */ /* 0x000fea0003c00000 */
[----:B------:R0:W1:Y:S02]  /*15800*/  SHFL.IDX P6, R14, R13, R12, R11 ;  /* 0x0000000c0d0e7389 */ /* 0x00006400000c000b */
[----:B01----:R-:W-:Y:S01]  /*15810*/  ENDCOLLECTIVE ;  /* 0x000000000000791b */ /* 0x003fe20003800000 */
.L_x_1159:
        /* <DEDUP_REMOVED lines=16> */
.L_x_1160:
[----:B------:R-:W-:Y:S01]  /*15920*/  VIADD R5, R0, 0x30 ;  /* 0x0000003000057836 */ /* 0x000fe20000000000 */
[----:B------:R-:W-:Y:S01]  /*15930*/  @!P3 LEA R21, R9, UR38, 0x1 ;  /* 0x000000260915bc11 */ /* 0x000fe2000f8e08ff */
[----:B------:R-:W-:Y:S02]  /*15940*/  IMAD.MOV.U32 R13, RZ, RZ, R8 ;  /* 0x000000ffff0d7224 */ /* 0x000fe400078e0008 */
[----:B------:R-:W-:-:S07]  /*15950*/  IMAD.MOV.U32 R3, RZ, RZ, R14 ;  /* 0x000000ffff037224 */ /* 0x000fce00078e000e */
[----:B------:R-:W-:Y:S05]  /*15960*/  WARPSYNC.COLLECTIVE R15, `(.L_x_1161) ;  /* 0x000000000f087348 */ /* 0x000fea0003c00000 */
[----:B------:R0:W1:Y:S02]  /*15970*/  SHFL.IDX P6, R14, R13, R12, R11 ;  /* 0x0000000c0d0e7389 */ /* 0x00006400000c000b */
[----:B01----:R-:W-:Y:S01]  /*15980*/  ENDCOLLECTIVE ;  /* 0x000000000000791b */ /* 0x003fe20003800000 */
.L_x_1161:
        /* <DEDUP_REMOVED lines=16> */
.L_x_1162:
[----:B------:R-:W-:Y:S02]  /*15a90*/  IADD3 R3, R0, 0x40, RZ ;  /* 0x0000004000037810 */ /* 0x000fe40007ffe0ff */
[----:B------:R-:W-:Y:S01]  /*15aa0*/  @!P3 LEA R20, R9, UR38, 0x1 ;  /* 0x000000260914bc11 */ /* 0x000fe2000f8e08ff */
[----:B------:R-:W-:Y:S02]  /*15ab0*/  IMAD.MOV.U32 R13, RZ, RZ, R8 ;  /* 0x000000ffff0d7224 */ /* 0x000fe400078e0008 */
[----:B------:R-:W-:-:S07]  /*15ac0*/  IMAD.MOV.U32 R5, RZ, RZ, R14 ;  /* 0x000000ffff057224 */ /* 0x000fce00078e000e */
[----:B------:R-:W-:Y:S05]  /*15ad0*/  WARPSYNC.COLLECTIVE R15, `(.L_x_1163) ;  /* 0x000000000f087348 */ /* 0x000fea0003c00000 */
[----:B------:R0:W1:Y:S02]  /*15ae0*/  SHFL.IDX P6, R14, R13, R12, R11 ;  /* 0x0000000c0d0e7389 */ /* 0x00006400000c000b */
[----:B01----:R-:W-:Y:S01]  /*15af0*/  ENDCOLLECTIVE ;  /* 0x000000000000791b */ /* 0x003fe20003800000 */
.L_x_1163:
[----:B------:R-:W-:Y:S01]  /*15b00*/  ULDC.64 UR4, c[0x0][0x208] ;  /* 0x0000820000047ab9 */ /* 0x000fe20000000a00 */
[----:B------:R-:W-:Y:S02]  /*15b10*/  IMAD.MOV.U32 R13, RZ, RZ, R7 ;  /* 0x000000ffff0d7224 */ /* 0x000fe400078e0007 */
        /* <DEDUP_REMOVED lines=14> */
.L_x_1164:
[----:B------:R-:W-:Y:S01]  /*15c00*/  VIADD R5, R0, 0x50 ;  /* 0x0000005000057836 */ /* 0x000fe20000000000 */
[----:B------:R-:W-:Y:S01]  /*15c10*/  @!P3 LEA R21, R9, UR38, 0x1 ;  /* 0x000000260915bc11 */ /* 0x000fe2000f8e08ff */
[----:B------:R-:W-:Y:S02]  /*15c20*/  IMAD.MOV.U32 R13, RZ, RZ, R8 ;  /* 0x000000ffff0d7224 */ /* 0x000fe400078e0008 */
[----:B------:R-:W-:-:S07]  /*15c30*/  IMAD.MOV.U32 R3, RZ, RZ, R14 ;  /* 0x000000ffff037224 */ /* 0x000fce00078e000e */
[----:B------:R-:W-:Y:S05]  /*15c40*/  WARPSYNC.COLLECTIVE R15, `(.L_x_1165) ;  /* 0x000000000f087348 */ /* 0x000fea0003c00000 */
[----:B------:R0:W1:Y:S02]  /*15c50*/  SHFL.IDX P6, R14, R13, R12, R11 ;  /* 0x0000000c0d0e7389 */ /* 0x00006400000c000b */
[----:B01----:R-:W-:Y:S01]  /*15c60*/  ENDCOLLECTIVE ;  /* 0x000000000000791b */ /* 0x003fe20003800000 */
.L_x_1165:
        /* <DEDUP_REMOVED lines=16> */
.L_x_1166:
[----:B------:R-:W-:Y:S01]  /*15d70*/  VIADD R3, R0, 0x60 ;  /* 0x0000006000037836 */ /* 0x000fe20000000000 */
[----:B------:R-:W-:Y:S02]  /*15d80*/  @!P3 LEA R20, R9, UR38, 0x1 ;  /* 0x000000260914bc11 */ /* 0x000fe4000f8e08ff */
[----:B------:R-:W-:Y:S01]  /*15d90*/  MOV R13, R8 ;  /* 0x00000008000d7202 */ /* 0x000fe20000000f00 */
[----:B------:R-:W-:-:S07]  /*15da0*/  IMAD.MOV.U32 R5, RZ, RZ, R14 ;  /* 0x000000ffff057224 */ /* 0x000fce00078e000e */
[----:B------:R-:W-:Y:S05]  /*15db0*/  WARPSYNC.COLLECTIVE R15, `(.L_x_1167) ;  /* 0x000000000f087348 */ /* 0x000fea0003c00000 */
[----:B------:R0:W1:Y:S02]  /*15dc0*/  SHFL.IDX P6, R14, R13, R12, R11 ;  /* 0x0000000c0d0e7389 */ /* 0x00006400000c000b */
[----:B01----:R-:W-:Y:S01]  /*15dd0*/  ENDCOLLECTIVE ;  /* 0x000000000000791b */ /* 0x003fe20003800000 */
.L_x_1167:
        /* <DEDUP_REMOVED lines=16> */
.L_x_1168:
[----:B------:R-:W-:Y:S01]  /*15ee0*/  @!P3 LEA R21, R9, UR38, 0x1 ;  /* 0x000000260915bc11 */ /* 0x000fe2000f8e08ff */
[----:B------:R-:W-:Y:S01]  /*15ef0*/  IMAD.MOV.U32 R13, RZ, RZ, R8 ;  /* 0x000000ffff0d7224 */ /* 0x000fe200078e0008 */
[----:B------:R-:W-:-:S07]  /*15f00*/  MOV R3, R14 ;  /* 0x0000000e00037202 */ /* 0x000fce0000000f00 */
[----:B------:R-:W-:Y:S05]  /*15f10*/  WARPSYNC.COLLECTIVE R15, `(.L_x_1169) ;  /* 0x000000000f087348 */ /* 0x000fea0003c00000 */
[----:B------:R0:W1:Y:S02]  /*15f20*/  SHFL.IDX P6, R14, R13, R12, R11 ;  /* 0x0000000c0d0e7389 */ /* 0x00006400000c000b */
[----:B01----:R-:W-:Y:S01]  /*15f30*/  ENDCOLLECTIVE ;  /* 0x000000000000791b */ /* 0x003fe20003800000 */
.L_x_1169:
        /* <DEDUP_REMOVED lines=15> */
.L_x_1170:
[----:B------:R-:W-:Y:S01]  /*16030*/  IMAD.MOV.U32 R13, RZ, RZ, R8 ;  /* 0x000000ffff0d7224 */ /* 0x000fe200078e0008 */
[----:B------:R-:W-:-:S07]  /*16040*/  MOV R7, R14 ;  /* 0x0000000e00077202 */ /* 0x000fce0000000f00 */
[----:B------:R-:W-:Y:S05]  /*16050*/  WARPSYNC.COLLECTIVE R15, `(.L_x_1171) ;  /* 0x000000000f087348 */ /* 0x000fea0003c00000 */
[----:B------:R0:W1:Y:S02]  /*16060*/  SHFL.IDX P6, R14, R13, R12, R11 ;  /* 0x0000000c0d0e7389 */ /* 0x00006400000c000b */
[----:B01----:R-:W-:Y:S01]  /*16070*/  ENDCOLLECTIVE ;  /* 0x000000000000791b */ /* 0x003fe20003800000 */
.L_x_1171:
[----:B------:R-:W-:Y:S05]  /*16080*/  BRA `(.L_x_1172) ;  /* 0xffffffc000607947 */ /* 0x000fea000383ffff */
.L_x_1070:
[----:B-1----:R-:W-:-:S04]  /*16090*/  IMAD.U32 R3, RZ, RZ, UR38 ;  /* 0x00000026ff037e24 */ /* 0x002fc8000f8e00ff */
[----:B------:R1:W2:Y:S03]  /*160a0*/  SYNCS.PHASECHK.TRANS64.TRYWAIT P0, [R3+URZ+0x30820], R2 ;  /* 0x03082002030075a7 */ /* 0x0002a6000800017f */
[----:B--2---:R-:W-:Y:S05]  /*160b0*/  @!P0 NANOSLEEP.SYNCS 0x989680 ;  /* 0x009896800000895d */ /* 0x004fea0003900000 */
[----:B------:R-:W2:Y:S02]  /*160c0*/  @!P0 SYNCS.PHASECHK.TRANS64 P0, [R3+URZ+0x30820], R2 ;  /* 0x03082002030085a7 */ /* 0x000ea4000800007f */
[----:B--2---:R-:W-:Y:S05]  /*160d0*/  @!P0 BRA `(.L_x_1070) ;  /* 0xfffffffc00ec8947 */ /* 0x004fea000383ffff */
[----:B------:R-:W-:Y:S05]  /*160e0*/  BRA `(.L_x_1173) ;  /* 0xffffffc000bc7947 */ /* 0x000fea000383ffff */
.L_x_1077:
[----:B-1----:R-:W-:-:S04]  /*160f0*/  IMAD.U32 R3, RZ, RZ, UR38 ;  /* 0x00000026ff037e24 */ /* 0x002fc8000f8e00ff */
[----:B------:R1:W2:Y:S03]  /*16100*/  SYNCS.PHASECHK.TRANS64.TRYWAIT P0, [R3+URZ+0x30848], R2 ;  /* 0x03084802030075a7 */ /* 0x0002a6000800017f */
[----:B--2---:R-:W-:Y:S05]  /*16110*/  @!P0 NANOSLEEP.SYNCS 0x989680 ;  /* 0x009896800000895d */ /* 0x004fea0003900000 */
[----:B------:R-:W2:Y:S02]  /*16120*/  @!P0 SYNCS.PHASECHK.TRANS64 P0, [R3+URZ+0x30848], R2 ;  /* 0x03084802030085a7 */ /* 0x000ea4000800007f */
[----:B--2---:R-:W-:Y:S05]  /*16130*/  @!P0 BRA `(.L_x_1077) ;  /* 0xfffffffc00ec8947 */ /* 0x004fea000383ffff */
[----:B------:R-:W-:Y:S05]  /*16140*/  BRA `(.L_x_1174) ;  /* 0xffffffc400a47947 */ /* 0x000fea000383ffff */
.L_x_1085:
[----:B0-----:R-:W-:-:S04]  /*16150*/  IMAD.U32 R3, RZ, RZ, UR38 ;  /* 0x00000026ff037e24 */ /* 0x001fc8000f8e00ff */
[----:B------:R0:W1:Y:S03]  /*16160*/  SYNCS.PHASECHK.TRANS64.TRYWAIT P0, [R3+URZ+0x30860], R2 ;  /* 0x03086002030075a7 */ /* 0x000066000800017f */
[----:B-1----:R-:W-:Y:S05]  /*16170*/  @!P0 NANOSLEEP.SYNCS 0x989680 ;  /* 0x009896800000895d */ /* 0x002fea0003900000 */
[----:B------:R-:W1:Y:S02]  /*16180*/  @!P0 SYNCS.PHASECHK.TRANS64 P0, [R3+URZ+0x30860], R2 ;  /* 0x03086002030085a7 */ /* 0x000e64000800007f */
[----:B-1----:R-:W-:Y:S05]  /*16190*/  @!P0 BRA `(.L_x_1085) ;  /* 0xfffffffc00ec8947 */ /* 0x002fea000383ffff */
[----:B------:R-:W-:Y:S05]  /*161a0*/  BRA `(.L_x_1175) ;  /* 0xffffffc800b87947 */ /* 0x000fea000383ffff */
.L_x_1096:
[----:B-1----:R-:W-:-:S04]  /*161b0*/  MOV R3, UR38 ;  /* 0x0000002600037c02 */ /* 0x002fc80008000f00 */
[----:B------:R1:W2:Y:S03]  /*161c0*/  SYNCS.PHASECHK.TRANS64.TRYWAIT P0, [R3+URZ+0x30840], R2 ;  /* 0x03084002030075a7 */ /* 0x0002a6000800017f */
[----:B--2---:R-:W-:Y:S05]  /*161d0*/  @!P0 NANOSLEEP.SYNCS 0x989680 ;  /* 0x009896800000895d */ /* 0x004fea0003900000 */
[----:B------:R-:W2:Y:S02]  /*161e0*/  @!P0 SYNCS.PHASECHK.TRANS64 P0, [R3+URZ+0x30840], R2 ;  /* 0x03084002030085a7 */ /* 0x000ea4000800007f */
[----:B--2---:R-:W-:Y:S05]  /*161f0*/  @!P0 BRA `(.L_x_1096) ;  /* 0xfffffffc00ec8947 */ /* 0x004fea000383ffff */
[----:B------:R-:W-:Y:S05]  /*16200*/  BRA `(.L_x_1176) ;  /* 0xffffffd000487947 */ /* 0x000fea000383ffff */
.L_x_1104:
[----:B0-----:R-:W-:-:S04]  /*16210*/  IMAD.U32 R3, RZ, RZ, UR38 ;  /* 0x00000026ff037e24 */ /* 0x001fc8000f8e00ff */
[----:B------:R0:W1:Y:S03]  /*16220*/  SYNCS.PHASECHK.TRANS64.TRYWAIT P0, [R3+URZ+0x30868], R2 ;  /* 0x03086802030075a7 */ /* 0x000066000800017f */
[----:B-1----:R-:W-:Y:S05]  /*16230*/  @!P0 NANOSLEEP.SYNCS 0x989680 ;  /* 0x009896800000895d */ /* 0x002fea0003900000 */
[----:B------:R-:W1:Y:S02]  /*16240*/  @!P0 SYNCS.PHASECHK.TRANS64 P0, [R3+URZ+0x30868], R2 ;  /* 0x03086802030085a7 */ /* 0x000e64000800007f */
[----:B-1----:R-:W-:Y:S05]  /*16250*/  @!P0 BRA `(.L_x_1104) ;  /* 0xfffffffc00ec8947 */ /* 0x002fea000383ffff */
[----:B------:R-:W-:Y:S05]  /*16260*/  BRA `(.L_x_1177) ;  /* 0xffffffd400587947 */ /* 0x000fea000383ffff */
.L_x_1115:
[----:B-1----:R-:W-:-:S04]  /*16270*/  IMAD.U32 R3, RZ, RZ, UR38 ;  /* 0x00000026ff037e24 */ /* 0x002fc8000f8e00ff */
[----:B------:R1:W2:Y:S03]  /*16280*/  SYNCS.PHASECHK.TRANS64.TRYWAIT P0, [R3+URZ+0x30848], R2 ;  /* 0x03084802030075a7 */ /* 0x0002a6000800017f */
[----:B--2---:R-:W-:Y:S05]  /*16290*/  @!P0 NANOSLEEP.SYNCS 0x989680 ;  /* 0x009896800000895d */ /* 0x004fea0003900000 */
[----:B------:R-:W2:Y:S02]  /*162a0*/  @!P0 SYNCS.PHASECHK.TRANS64 P0, [R3+URZ+0x30848], R2 ;  /* 0x03084802030085a7 */ /* 0x000ea4000800007f */
[----:B--2---:R-:W-:Y:S05]  /*162b0*/  @!P0 BRA `(.L_x_1115) ;  /* 0xfffffffc00ec8947 */ /* 0x004fea000383ffff */
[----:B------:R-:W-:Y:S05]  /*162c0*/  BRA `(.L_x_1178) ;  /* 0xffffffdc00007947 */ /* 0x000fea000383ffff */
.L_x_1123:
[----:B0-----:R-:W-:-:S04]  /*162d0*/  IMAD.U32 R3, RZ, RZ, UR38 ;  /* 0x00000026ff037e24 */ /* 0x001fc8000f8e00ff */
[----:B------:R0:W1:Y:S03]  /*162e0*/  SYNCS.PHASECHK.TRANS64.TRYWAIT P0, [R3+URZ+0x30860], R2 ;  /* 0x03086002030075a7 */ /* 0x000066000800017f */
[----:B-1----:R-:W-:Y:S05]  /*162f0*/  @!P0 NANOSLEEP.SYNCS 0x989680 ;  /* 0x009896800000895d */ /* 0x002fea0003900000 */
[----:B------:R-:W1:Y:S02]  /*16300*/  @!P0 SYNCS.PHASECHK.TRANS64 P0, [R3+URZ+0x30860], R2 ;  /* 0x03086002030085a7 */ /* 0x000e64000800007f */
[----:B-1----:R-:W-:Y:S05]  /*16310*/  @!P0 BRA `(.L_x_1123) ;  /* 0xfffffffc00ec8947 */ /* 0x002fea000383ffff */
[----:B------:R-:W-:Y:S05]  /*16320*/  BRA `(.L_x_1179) ;  /* 0xffffffe0000c7947 */ /* 0x000fea000383ffff */
.L_x_1133:
[----:B0-----:R0:W1:Y:S02]  /*16330*/  SYNCS.PHASECHK.TRANS64.TRYWAIT P0, [R3+URZ+0x30860], R0 ;  /* 0x03086000030075a7 */ /* 0x001064000800017f */
[----:B-1----:R-:W-:Y:S05]  /*16340*/  @!P0 NANOSLEEP.SYNCS 0x989680 ;  /* 0x009896800000895d */ /* 0x002fea0003900000 */
[----:B------:R-:W1:Y:S02]  /*16350*/  @!P0 SYNCS.PHASECHK.TRANS64 P0, [R3+URZ+0x30860], R0 ;  /* 0x03086000030085a7 */ /* 0x000e64000800007f */
[----:B-1----:R-:W-:Y:S05]  /*16360*/  @!P0 BRA `(.L_x_1133) ;  /* 0xfffffffc00f08947 */ /* 0x002fea000383ffff */
[----:B------:R-:W-:Y:S05]  /*16370*/  BRA `(.L_x_1180) ;  /* 0xffffffe400447947 */ /* 0x000fea000383ffff */
.L_x_1140:
[----:B0-----:R0:W1:Y:S02]  /*16380*/  SYNCS.PHASECHK.TRANS64.TRYWAIT P0, [R2+URZ+0x30820], R3 ;  /* 0x03082003020075a7 */ /* 0x001064000800017f */
[----:B-1----:R-:W-:Y:S05]  /*16390*/  @!P0 NANOSLEEP.SYNCS 0x989680 ;  /* 0x009896800000895d */ /* 0x002fea0003900000 */
[----:B------:R-:W1:Y:S02]  /*163a0*/  @!P0 SYNCS.PHASECHK.TRANS64 P0, [R2+URZ+0x30820], R3 ;  /* 0x03082003020085a7 */ /* 0x000e64000800007f */
[----:B-1----:R-:W-:Y:S05]  /*163b0*/  @!P0 BRA `(.L_x_1140) ;  /* 0xfffffffc00f08947 */ /* 0x002fea000383ffff */
[----:B------:R-:W-:Y:S05]  /*163c0*/  BRA `(.L_x_1181) ;  /* 0xffffffe8007c7947 */ /* 0x000fea000383ffff */
.L_x_1141:
[----:B------:R-:W1:Y:S01]  /*163d0*/  S2R R4, SR_TID.X ;  /* 0x0000000000047919 */ /* 0x000e620000002100 */
[----:B------:R-:W-:Y:S01]  /*163e0*/  BSSY B0, `(.L_x_1182) ;  /* 0x000000a000007945 */ /* 0x000fe20003800000 */
[----:B------:R-:W-:Y:S01]  /*163f0*/  MOV R12, RZ ;  /* 0x000000ff000c7202 */ /* 0x000fe20000000f00 */
        /* <DEDUP_REMOVED lines=8> */
.L_x_1183:
[----:B------:R-:W-:Y:S05]  /*16480*/  BSYNC B0 ;  /* 0x0000000000007941 */ /* 0x000fea0003800000 */
.L_x_1182:
[----:B------:R-:W-:Y:S05]  /*16490*/  BRA `(.L_x_1184) ;  /* 0xffffffe800607947 */ /* 0x000fea000383ffff */
.L_x_1142:
[----:B------:R-:W-:Y:S01]  /*164a0*/  BSSY B0, `(.L_x_1185) ;  /* 0x0000006000007945 */ /* 0x000fe20003800000 */
[----:B------:R-:W-:-:S07]  /*164b0*/  IMAD.MOV.U32 R15, RZ, RZ, -0x1 ;  /* 0xffffffffff0f7424 */ /* 0x000fce00078e00ff */
[----:B0-----:R-:W-:Y:S05]  /*164c0*/  WARPSYNC.COLLECTIVE R15, `(.L_x_1186) ;  /* 0x000000000f0c7348 */ /* 0x001fea0003c00000 */
[----:B------:R-:W-:Y:S02]  /*164d0*/  ELECT P6, UR62, PT ;  /* 0x00000000003e782f */ /* 0x000fe400038c0000 */
[----:B------:R-:W-:Y:S01]  /*164e0*/  MOV R14, UR62 ;  /* 0x0000003e000e7c02 */ /* 0x000fe20008000f00 */
[----:B0-----:R-:W-:Y:S10]  /*164f0*/  ENDCOLLECTIVE ;  /* 0x000000000000791b */ /* 0x001ff40003800000 */
.L_x_1186:
[----:B------:R-:W-:Y:S05]  /*16500*/  BSYNC B0 ;  /* 0x0000000000007941 */ /* 0x000fea0003800000 */
.L_x_1185:
[----:B------:R-:W-:Y:S05]  /*16510*/  BRA `(.L_x_1187) ;  /* 0xffffffe800547947 */ /* 0x000fea000383ffff */
.L_x_1144:
[----:B0-----:R0:W1:Y:S02]  /*16520*/  SYNCS.PHASECHK.TRANS64.TRYWAIT P0, [R6+URZ], R5 ;  /* 0x00000005060075a7 */ /* 0x001064000800017f */
[----:B-1----:R-:W-:Y:S05]  /*16530*/  @!P0 NANOSLEEP.SYNCS 0x989680 ;  /* 0x009896800000895d */ /* 0x002fea0003900000 */
[----:B------:R-:W1:Y:S02]  /*16540*/  @!P0 SYNCS.PHASECHK.TRANS64 P0, [R6+URZ], R5 ;  /* 0x00000005060085a7 */ /* 0x000e64000800007f */
[----:B-1----:R-:W-:Y:S05]  /*16550*/  @!P0 BRA `(.L_x_1144) ;  /* 0xfffffffc00f08947 */ /* 0x002fea000383ffff */
[----:B------:R-:W-:Y:S05]  /*16560*/  BRA `(.L_x_1188) ;  /* 0xffffffe800907947 */ /* 0x000fea000383ffff */
.L_x_1145:
[----:B-1----:R1:W2:Y:S02]  /*16570*/  SYNCS.PHASECHK.TRANS64.TRYWAIT P0, [R3+URZ], R4 ;  /* 0x00000004030075a7 */ /* 0x0022a4000800017f */
[----:B--2---:R-:W-:Y:S05]  /*16580*/  @!P0 NANOSLEEP.SYNCS 0x989680 ;  /* 0x009896800000895d */ /* 0x004fea0003900000 */
[----:B------:R-:W2:Y:S02]  /*16590*/  @!P0 SYNCS.PHASECHK.TRANS64 P0, [R3+URZ], R4 ;  /* 0x00000004030085a7 */ /* 0x000ea4000800007f */
[----:B--2---:R-:W-:Y:S05]  /*165a0*/  @!P0 BRA `(.L_x_1145) ;  /* 0xfffffffc00f08947 */ /* 0x004fea000383ffff */
[----:B------:R-:W-:Y:S05]  /*165b0*/  BRA `(.L_x_1189) ;  /* 0xffffffe800847947 */ /* 0x000fea000383ffff */
.L_x_1147:
[----:B-1----:R1:W2:Y:S02]  /*165c0*/  SYNCS.PHASECHK.TRANS64.TRYWAIT P0, [R0+URZ], R5 ;  /* 0x00000005000075a7 */ /* 0x0022a4000800017f */
[----:B--2---:R-:W-:Y:S05]  /*165d0*/  @!P0 NANOSLEEP.SYNCS 0x989680 ;  /* 0x009896800000895d */ /* 0x004fea0003900000 */
[----:B------:R-:W2:Y:S02]  /*165e0*/  @!P0 SYNCS.PHASECHK.TRANS64 P0, [R0+URZ], R5 ;  /* 0x00000005000085a7 */ /* 0x000ea4000800007f */
[----:B--2---:R-:W-:Y:S05]  /*165f0*/  @!P0 BRA `(.L_x_1147) ;  /* 0xfffffffc00f08947 */ /* 0x004fea000383ffff */
[----:B------:R-:W-:Y:S05]  /*16600*/  BRA `(.L_x_1190) ;  /* 0xffffffe800887947 */ /* 0x000fea000383ffff */
.L_x_1191:
        /* <DEDUP_REMOVED lines=15> */
.L_x_14835:


//--------------------- .text._ZN7cutlass13device_kernelIN5flash11enable_sm90INS1_16FlashAttnFwdSm90INS1_25CollectiveMainloopFwdSm90ILi2EN4cute5tupleIJNS5_1CILi1EEES8_S8_EEENS6_IJNS7_ILi128EEENS7_ILi64EEENS7_ILi256EEEEEELi256ENS_10bfloat16_tEfNS_4arch4Sm90ELb0ELb1ELb1ELb1ELb0ELb0ELb0ELb1ELb1ELb1ELb1ELb0EEENS1_21CollectiveEpilogueFwdINS6_IJSA_SC_SB_EEES9_SE_SG_Li256ELb1ELb1ELb1ELb0EEENS1_36VarlenDynamicPersistentTileSchedulerILi128ELi64ELi256ELi128ELb1ELb1ELb1ELb1ELb0ELb1EEEEEEEEEvNT_6ParamsE --------------------------
	.section	.text._ZN7cutlass13device_kernelIN5flash11enable_sm90INS1_16FlashAttnFwdSm90INS1_25CollectiveMainloopFwdSm90ILi2EN4cute5tupleIJNS5_1CILi1EEES8_S8_EEENS6_IJNS7_ILi128EEENS7_ILi64EEENS7_ILi256EEEEEELi256ENS_10bfloat16_tEfNS_4arch4Sm90ELb0ELb1ELb1ELb1ELb0ELb0ELb0ELb1ELb1ELb1ELb1ELb0EEENS1_21CollectiveEpilogueFwdINS6_IJSA_SC_SB_EEES9_SE_SG_Li256ELb1ELb1ELb1ELb0EEENS1_36VarlenDynamicPersistentTileSchedulerILi128ELi64ELi256ELi128ELb1ELb1ELb1ELb1ELb0ELb1EEEEEEEEEvNT_6ParamsE,"ax",@progbits
	.align	128
.text._ZN7cutlass13device_kernelIN5flash11enable_sm90INS1_16FlashAttnFwdSm90INS1_25CollectiveMainloopFwdSm90ILi2EN4cute5tupleIJNS5_1CILi1EEES8_S8_EEENS6_IJNS7_ILi128EEENS7_ILi64EEENS7_ILi256EEEEEELi256ENS_10bfloat16_tEfNS_4arch4Sm90ELb0ELb1ELb1ELb1ELb0ELb0ELb0ELb1ELb1ELb1ELb1ELb0EEENS1_21CollectiveEpilogueFwdINS6_IJSA_SC_SB_EEES9_SE_SG_Li256ELb1ELb1ELb1ELb0EEENS1_36VarlenDynamicPersistentTileSchedulerILi128ELi64ELi256ELi128ELb1ELb1ELb1ELb1ELb0ELb1EEEEEEEEEvNT_6ParamsE:
        .type           _ZN7cutlass13device_kernelIN5flash11enable_sm90INS1_16FlashAttnFwdSm90INS1_25CollectiveMainloopFwdSm90ILi2EN4cute5tupleIJNS5_1CILi1EEES8_S8_EEENS6_IJNS7_ILi128EEENS7_ILi64EEENS7_ILi256EEEEEELi256ENS_10bfloat16_tEfNS_4arch4Sm90ELb0ELb1ELb1ELb1ELb0ELb0ELb0ELb1ELb1ELb1ELb1ELb0EEENS1_21CollectiveEpilogueFwdINS6_IJSA_SC_SB_EEES9_SE_SG_Li256ELb1ELb1ELb1ELb0EEENS1_36VarlenDynamicPersistentTileSchedulerILi128ELi64ELi256ELi128ELb1ELb1ELb1ELb1ELb0ELb1EEEEEEEEEvNT_6ParamsE,@function
        .size           _ZN7cutlass13device_kernelIN5flash11enable_sm90INS1_16FlashAttnFwdSm90INS1_25CollectiveMainloopFwdSm90ILi2EN4cute5tupleIJNS5_1CILi1EEES8_S8_EEENS6_IJNS7_ILi128EEENS7_ILi64EEENS7_ILi256EEEEEELi256ENS_10bfloat16_tEfNS_4arch4Sm90ELb0ELb1ELb1ELb1ELb0ELb0ELb0ELb1ELb1ELb1ELb1ELb0EEENS1_21CollectiveEpilogueFwdINS6_IJSA_SC_SB_EEES9_SE_SG_Li256ELb1ELb1ELb1ELb0EEENS1_36VarlenDynamicPersistentTileSchedulerILi128ELi64ELi256ELi128ELb1ELb1ELb1ELb1ELb0ELb1EEEEEEEEEvNT_6ParamsE,(.L_x_14836 - _ZN7cutlass13device_kernelIN5flash11enable_sm90INS1_16FlashAttnFwdSm90INS1_25CollectiveMainloopFwdSm90ILi2EN4cute5tupleIJNS5_1CILi1EEES8_S8_EEENS6_IJNS7_ILi128EEENS7_ILi64EEENS7_ILi256EEEEEELi256ENS_10bfloat16_tEfNS_4arch4Sm90ELb0ELb1ELb1ELb1ELb0ELb0ELb0ELb1ELb1ELb1ELb1ELb0EEENS1_21CollectiveEpilogueFwdINS6_IJSA_SC_SB_EEES9_SE_SG_Li256ELb1ELb1ELb1ELb0EEENS1_36VarlenDynamicPersistentTileSchedulerILi128ELi64ELi256ELi128ELb1ELb1ELb1ELb1ELb0ELb1EEEEEEEEEvNT_6ParamsE)
        .other          _ZN7cutlass13device_kernelIN5flash11enable_sm90INS1_16FlashAttnFwdSm90INS1_25CollectiveMainloopFwdSm90ILi2EN4cute5tupleIJNS5_1CILi1EEES8_S8_EEENS6_IJNS7_ILi128EEENS7_ILi64EEENS7_ILi256EEEEEELi256ENS_10bfloat16_tEfNS_4arch4Sm90ELb0ELb1ELb1ELb1ELb0ELb0ELb0ELb1ELb1ELb1ELb1ELb0EEENS1_21CollectiveEpilogueFwdINS6_IJSA_SC_SB_EEES9_SE_SG_Li256ELb1ELb1ELb1ELb0EEENS1_36VarlenDynamicPersistentTileSchedulerILi128ELi64ELi256ELi128ELb1ELb1ELb1ELb1ELb0ELb1EEEEEEEEEvNT_6ParamsE,@"STO_CUDA_ENTRY STV_DEFAULT"
_ZN7cutlass13device_kernelIN5flash11enable_sm90INS1_16FlashAttnFwdSm90INS1_25CollectiveMainloopFwdSm90ILi2EN4cute5tupleIJNS5_1CILi1EEES8_S8_EEENS6_IJNS7_ILi128EEENS7_ILi64EEENS7_ILi256EEEEEELi256ENS_10bfloat16_tEfNS_4arch4Sm90ELb0ELb1ELb1ELb1ELb0ELb0ELb0ELb1ELb1ELb1ELb1ELb0EEENS1_21CollectiveEpilogueFwdINS6_IJSA_SC_SB_EEES9_SE_SG_Li256ELb1ELb1ELb1ELb0EEENS1_36VarlenDynamicPersistentTileSchedulerILi128ELi64ELi256ELi128ELb1ELb1ELb1ELb1ELb0ELb1EEEEEEEEEvNT_6ParamsE:
        /* <DEDUP_REMOVED lines=18> */
.L_x_1193:
[----:B------:R-:W-:Y:S05]  /*0120*/  BSYNC B0 ;  /* 0x0000000000007941 */ /* 0x000fea0003800000 */
.L_x_1192:
        /* <DEDUP_REMOVED lines=41> */
.L_x_1194:
        /* <DEDUP_REMOVED lines=22> */
.L_x_1195:
        /* <DEDUP_REMOVED lines=18> */
.L_x_1196:
        /* <DEDUP_REMOVED lines=22> */
.L_x_1197:
        /* <DEDUP_REMOVED lines=22> */
.L_x_1198:
        /* <DEDUP_REMOVED lines=8> */
.L_x_1200:
        /* <DEDUP_REMOVED lines=16> */
[----:B------:R-:W-:Y:S01]  /*0a80*/  R2UR UR5, R9 ;  /* 0x00000000090572ca */ /* 0x000fe200000e0000 */
[----:B------:R-:W-:Y:S01]  /*0a90*/  UMOV UR38, URZ ;  /* 0x0000003f00267c82 */ /* 0x000fe20008000000 */
[----:B------:R-:W-:Y:S01]  /*0aa0*/  R2UR UR7, R10 ;  /* 0x000000000a0772ca */ /* 0x000fe200000e0000 */
[----:B------:R-:W-:Y:S01]  /*0ab0*/  UMOV UR36, URZ ;  /* 0x0000003f00247c82 */ /* 0x000fe20008000000 */
[----:B------:R-:W-:Y:S02]  /*0ac0*/  SHF.R.S32.HI R3, RZ, 0x1f, R6 ;  /* 0x0000001fff037819 */ /* 0x000fe40000011406 */
[----:B------:R-:W-:Y:S02]  /*0ad0*/  R2UR UR6, R11 ;  /* 0x000000000b0672ca */ /* 0x000fe400000e0000 */
[----:B0-----:R-:W-:-:S02]  /*0ae0*/  LEA.HI R2, R3, R6, RZ, 0x5 ;  /* 0x0000000603027211 */ /* 0x001fc400078f28ff */
[----:B------:R-:W-:-:S03]  /*0af0*/  LEA.HI R4, R3, R6, RZ, 0x2 ;  /* 0x0000000603047211 */ /* 0x000fc600078f10ff */
[----:B------:R-:W-:Y:S01]  /*0b00*/  IMAD.SHL.U32 R7, R2, 0x20, RZ ;  /* 0x0000002002077824 */ /* 0x000fe200078e00ff */
[----:B------:R-:W-:-:S05]  /*0b10*/  LOP3.LUT R13, R4, 0xfffffffc, RZ, 0xc0, !PT ;  /* 0xfffffffc040d7812 */ /* 0x000fca00078ec0ff */
[----:B------:R-:W-:Y:S01]  /*0b20*/  IMAD.IADD R13, R6, 0x1, -R13 ;  /* 0x00000001060d7824 */ /* 0x000fe200078e0a0d */
[----:B--2---:R-:W-:Y:S02]  /*0b30*/  R2UR UR4, R0 ;  /* 0x00000000000472ca */ /* 0x004fe400000e0000 */
[CC--:B------:R-:W-:Y:S02]  /*0b40*/  LEA.HI R0, R3.reuse, R6.reuse, RZ, 0x7 ;  /* 0x0000000603007211 */ /* 0x0c0fe400078f38ff */
[----:B------:R-:W-:Y:S02]  /*0b50*/  LEA.HI R3, R3, R6, RZ, 0x4 ;  /* 0x0000000603037211 */ /* 0x000fe400078f20ff */
[----:B------:R-:W-:Y:S02]  /*0b60*/  LOP3.LUT R231, R0, 0xffffff80, RZ, 0xc0, !PT ;  /* 0xffffff8000e77812 */ /* 0x000fe400078ec0ff */
[----:B------:R-:W-:Y:S02]  /*0b70*/  SHF.R.S32.HI R2, RZ, 0x4, R3 ;  /* 0x00000004ff027819 */ /* 0x000fe40000011403 */
[C---:B------:R-:W-:Y:S01]  /*0b80*/  LOP3.LUT R5, R3.reuse, 0x3fffff0, RZ, 0xc0, !PT ;  /* 0x03fffff003057812 */ /* 0x040fe200078ec0ff */
[C---:B------:R-:W-:Y:S01]  /*0b90*/  IMAD.IADD R231, R6.reuse, 0x1, -R231 ;  /* 0x0000000106e77824 */ /* 0x040fe200078e0ae7 */
[----:B------:R-:W-:Y:S01]  /*0ba0*/  LEA.HI R4, R3, R2, RZ, 0x1 ;  /* 0x0000000203047211 */ /* 0x000fe200078f08ff */
[----:B------:R-:W-:Y:S01]  /*0bb0*/  ULOP3.LUT UR8, UR4, 0x1, URZ, 0xfc, !UPT ;  /* 0x0000000104087892 */ /* 0x000fe2000f8efc3f */
[----:B------:R-:W-:Y:S01]  /*0bc0*/  SHF.R.S32.HI R3, RZ, 0x7, R0 ;  /* 0x00000007ff037819 */ /* 0x000fe20000011400 */
[----:B------:R-:W-:Y:S01]  /*0bd0*/  IMAD.IADD R5, R6, 0x1, -R5 ;  /* 0x0000000106057824 */ /* 0x000fe200078e0a05 */
[----:B------:R-:W-:Y:S01]  /*0be0*/  SHF.R.S32.HI R8, RZ, 0x1f, R231 ;  /* 0x0000001fff087819 */ /* 0x000fe200000114e7 */
[----:B------:R-:W-:Y:S01]  /*0bf0*/  UMOV UR4, URZ ;  /* 0x0000003f00047c82 */ /* 0x000fe20008000000 */
[----:B------:R-:W-:Y:S01]  /*0c00*/  LOP3.LUT R6, R7, 0xfffffc00, RZ, 0xc0, !PT ;  /* 0xfffffc0007067812 */ /* 0x000fe200078ec0ff */
[----:B------:R-:W-:Y:S01]  /*0c10*/  IMAD.U32 R230, RZ, RZ, UR4 ;  /* 0x00000004ffe67e24 */ /* 0x000fe2000f8e00ff */
[----:B------:R-:W-:-:S02]  /*0c20*/  LEA.HI R9, R8, R231, RZ, 0x2 ;  /* 0x000000e708097211 */ /* 0x000fc400078f10ff */
[----:B------:R-:W-:Y:S01]  /*0c30*/  LEA.HI R0, R0, R3, RZ, 0x1 ;  /* 0x0000000300007211 */ /* 0x000fe200078f08ff */
[----:B------:R-:W-:Y:S01]  /*0c40*/  IMAD R6, R5, 0x40, R6 ;  /* 0x0000004005067824 */ /* 0x000fe200078e0206 */
[--C-:B------:R-:W-:Y:S02]  /*0c50*/  SHF.R.S32.HI R10, RZ, 0x2, R9.reuse ;  /* 0x00000002ff0a7819 */ /* 0x100fe40000011409 */
[----:B------:R-:W-:Y:S02]  /*0c60*/  SHF.R.S32.HI R11, RZ, 0x1f, R9 ;  /* 0x0000001fff0b7819 */ /* 0x000fe40000011409 */
[----:B------:R-:W-:Y:S02]  /*0c70*/  LOP3.LUT R7, R4, 0x1ffffffe, RZ, 0xc0, !PT ;  /* 0x1ffffffe04077812 */ /* 0x000fe400078ec0ff */
[----:B------:R-:W-:Y:S02]  /*0c80*/  LEA.HI R11, R11, R10, RZ, 0x3 ;  /* 0x0000000a0b0b7211 */ /* 0x000fe400078f18ff */
[----:B------:R-:W-:Y:S01]  /*0c90*/  LEA.HI R8, R8, R231, RZ, 0x5 ;  /* 0x000000e708087211 */ /* 0x000fe200078f28ff */
[----:B------:R-:W-:Y:S01]  /*0ca0*/  IMAD.IADD R7, R2, 0x1, -R7 ;  /* 0x0000000102077824 */ /* 0x000fe200078e0a07 */
[----:B------:R-:W-:-:S02]  /*0cb0*/  LOP3.LUT R11, R11, 0xfffffff8, RZ, 0xc0, !PT ;  /* 0xfffffff80b0b7812 */ /* 0x000fc400078ec0ff */
[----:B------:R-:W-:Y:S02]  /*0cc0*/  LOP3.LUT R0, R0, 0x3fffffe, RZ, 0xc0, !PT ;  /* 0x03fffffe00007812 */ /* 0x000fe400078ec0ff */
[----:B------:R-:W-:Y:S01]  /*0cd0*/  LOP3.LUT R4, R9, 0x7ffffffc, RZ, 0xc0, !PT ;  /* 0x7ffffffc09047812 */ /* 0x000fe200078ec0ff */
[----:B------:R-:W-:Y:S01]  /*0ce0*/  IMAD.IADD R11, R10, 0x1, -R11 ;  /* 0x000000010a0b7824 */ /* 0x000fe200078e0a0b */
[----:B------:R-:W-:Y:S01]  /*0cf0*/  SHF.R.S32.HI R8, RZ, 0x5, R8 ;  /* 0x00000005ff087819 */ /* 0x000fe20000011408 */
[----:B------:R-:W-:Y:S01]  /*0d00*/  IMAD.IADD R0, R3, 0x1, -R0 ;  /* 0x0000000103007824 */ /* 0x000fe200078e0a00 */
[----:B------:R-:W-:Y:S01]  /*0d10*/  LEA.HI R2, R13, R13, RZ, 0x1 ;  /* 0x0000000d0d027211 */ /* 0x000fe200078f08ff */
[----:B------:R-:W-:Y:S02]  /*0d20*/  IMAD.IADD R4, R231, 0x1, -R4 ;  /* 0x00000001e7047824 */ /* 0x000fe400078e0a04 */
[----:B------:R-:W-:Y:S01]  /*0d30*/  IMAD R3, R7, 0x8, R6 ;  /* 0x0000000807037824 */ /* 0x000fe200078e0206 */
[----:B------:R-:W-:Y:S01]  /*0d40*/  LOP3.LUT R2, R2, 0x1ffffffe, RZ, 0xc0, !PT ;  /* 0x1ffffffe02027812 */ /* 0x000fe200078ec0ff */
[----:B------:R-:W-:-:S02]  /*0d50*/  IMAD R11, R8, 0x10, R11 ;  /* 0x00000010080b7824 */ /* 0x000fc400078e020b */
[----:B------:R-:W-:Y:S01]  /*0d60*/  IMAD.SHL.U32 R16, R4, 0x2, RZ ;  /* 0x0000000204107824 */ /* 0x000fe200078e00ff */
[----:B------:R0:W-:Y:S01]  /*0d70*/  STL [R1+0x60], R3 ;  /* 0x0000600301007387 */ /* 0x0001e20000100800 */
[----:B------:R-:W-:Y:S02]  /*0d80*/  IMAD R0, R0, 0x40, R11 ;  /* 0x0000004000007824 */ /* 0x000fe400078e020b */
[C---:B------:R-:W-:Y:S01]  /*0d90*/  VIADD R228, R16.reuse, 0x8 ;  /* 0x0000000810e47836 */ /* 0x040fe20000000000 */
[----:B------:R-:W-:Y:S01]  /*0da0*/  SHF.R.S32.HI R4, RZ, 0x1f, R16 ;  /* 0x0000001fff047819 */ /* 0x000fe20000011410 */
[C---:B------:R-:W-:Y:S01]  /*0db0*/  VIADD R227, R16.reuse, 0x10 ;  /* 0x0000001010e37836 */ /* 0x040fe20000000000 */
[----:B------:R-:W-:Y:S01]  /*0dc0*/  STL [R1+0x5c], R0 ;  /* 0x00005c0001007387 */ /* 0x000fe20000100800 */
[C---:B------:R-:W-:Y:S02]  /*0dd0*/  VIADD R226, R16.reuse, 0x18 ;  /* 0x0000001810e27836 */ /* 0x040fe40000000000 */
[C---:B------:R-:W-:Y:S01]  /*0de0*/  VIADD R225, R16.reuse, 0x20 ;  /* 0x0000002010e17836 */ /* 0x040fe20000000000 */
[----:B------:R-:W-:Y:S01]  /*0df0*/  SHF.R.S32.HI R5, RZ, 0x1f, R227 ;  /* 0x0000001fff057819 */ /* 0x000fe200000114e3 */
[----:B0-----:R-:W-:Y:S01]  /*0e00*/  IMAD.U32 R3, RZ, RZ, UR8 ;  /* 0x00000008ff037e24 */ /* 0x001fe2000f8e00ff */
[----:B------:R-:W-:Y:S01]  /*0e10*/  SHF.R.S32.HI R4, RZ, 0x1f, R226 ;  /* 0x0000001fff047819 */ /* 0x000fe200000114e2 */
[----:B------:R-:W-:-:S02]  /*0e20*/  VIADD R224, R16, 0x28 ;  /* 0x0000002810e07836 */ /* 0x000fc40000000000 */
[C---:B------:R-:W-:Y:S01]  /*0e30*/  VIADD R223, R16.reuse, 0x30 ;  /* 0x0000003010df7836 */ /* 0x040fe20000000000 */
[----:B------:R0:W-:Y:S01]  /*0e40*/  STL [R1+0x64], R3 ;  /* 0x0000640301007387 */ /* 0x0001e20000100800 */
[C---:B------:R-:W-:Y:S01]  /*0e50*/  VIADD R222, R16.reuse, 0x38 ;  /* 0x0000003810de7836 */ /* 0x040fe20000000000 */
[----:B------:R-:W-:Y:S01]  /*0e60*/  SHF.R.S32.HI R5, RZ, 0x1f, R224 ;  /* 0x0000001fff057819 */ /* 0x000fe200000114e0 */
[C---:B------:R-:W-:Y:S01]  /*0e70*/  VIADD R221, R16.reuse, 0x40 ;  /* 0x0000004010dd7836 */ /* 0x040fe20000000000 */
[----:B------:R-:W-:Y:S01]  /*0e80*/  SHF.R.S32.HI R4, RZ, 0x1f, R223 ;  /* 0x0000001fff047819 */ /* 0x000fe200000114df */
[C---:B------:R-:W-:Y:S02]  /*0e90*/  VIADD R220, R16.reuse, 0x48 ;  /* 0x0000004810dc7836 */ /* 0x040fe40000000000 */
[C---:B------:R-:W-:Y:S01]  /*0ea0*/  VIADD R219, R16.reuse, 0x50 ;  /* 0x0000005010db7836 */ /* 0x040fe20000000000 */
[----:B------:R-:W-:Y:S01]  /*0eb0*/  SHF.R.S32.HI R5, RZ, 0x1f, R221 ;  /* 0x0000001fff057819 */ /* 0x000fe200000114dd */
[C---:B------:R-:W-:Y:S01]  /*0ec0*/  VIADD R218, R16.reuse, 0x58 ;  /* 0x0000005810da7836 */ /* 0x040fe20000000000 */
[----:B0-----:R-:W-:Y:S01]  /*0ed0*/  SHF.R.S32.HI R3, RZ, 0x1f, R228 ;  /* 0x0000001fff037819 */ /* 0x001fe200000114e4 */
        /* <DEDUP_REMOVED lines=32> */
[----:B------:R-:W-:Y:S01]  /*10e0*/  IMAD.IADD R2, R13, 0x1, -R2 ;  /* 0x000000010d027824 */ /* 0x000fe200078e0a02 */
[----:B------:R-:W-:Y:S01]  /*10f0*/  SHF.R.S32.HI R237, RZ, 0x1f, R206 ;  /* 0x0000001fffed7819 */ /* 0x000fe200000114ce */
[----:B------:R-:W-:Y:S01]  /*1100*/  VIADD R23, R16, 0xe0 ;  /* 0x000000e010177836 */ /* 0x000fe20000000000 */
[----:B------:R-:W-:Y:S01]  /*1110*/  SHF.R.S32.HI R235, RZ, 0x1f, R205 ;  /* 0x0000001fffeb7819 */ /* 0x000fe200000114cd */
[----:B------:R-:W-:Y:S01]  /*1120*/  IMAD R18, R2, 0x8, R0 ;  /* 0x0000000802127824 */ /* 0x000fe200078e0200 */
[----:B------:R-:W-:-:S02]  /*1130*/  SHF.R.S32.HI R234, RZ, 0x1f, R204 ;  /* 0x0000001fffea7819 */ /* 0x000fc400000114cc */
[----:B------:R-:W-:Y:S02]  /*1140*/  SHF.R.S32.HI R233, RZ, 0x1f, R203 ;  /* 0x0000001fffe97819 */ /* 0x000fe400000114cb */
[----:B------:R-:W-:-:S07]  /*1150*/  SHF.R.S32.HI R232, RZ, 0x1f, R202 ;  /* 0x0000001fffe87819 */ /* 0x000fce00000114ca */
.L_x_1304:
[----:B------:R-:W-:Y:S01]  /*1160*/  ULDC.64 UR8, c[0x0][0xa28] ;  /* 0x00028a0000087ab9 */ /* 0x000fe20000000a00 */
[----:B------:R-:W-:Y:S01]  /*1170*/  ULDC.64 UR12, c[0x0][0x208] ;  /* 0x00008200000c7ab9 */ /* 0x000fe20000000a00 */
[----:B------:R-:W-:-:S04]  /*1180*/  UISETP.NE.U32.AND UP0, UPT, UR8, URZ, UPT ;  /* 0x0000003f0800728c */ /* 0x000fc8000bf05070 */
[----:B------:R-:W-:-:S03]  /*1190*/  UISETP.NE.AND.EX UP0, UPT, UR9, URZ, UPT, UP0 ;  /* 0x0000003f0900728c */ /* 0x000fc6000bf05300 */
[----:B------:R-:W-:Y:S02]  /*11a0*/  ULDC.64 UR8, c[0x0][0xa18] ;  /* 0x0002860000087ab9 */ /* 0x000fe40000000a00 */
[----:B------:R-:W-:Y:S01]  /*11b0*/  UISETP.NE.U32.AND UP1, UPT, UR8, URZ, UPT ;  /* 0x0000003f0800728c */ /* 0x000fe2000bf25070 */
[----:B------:R-:W-:-:S03]  /*11c0*/  PLOP3.LUT P0, PT, PT, PT, UP0, 0x80, 0x0 ;  /* 0x000000000000781c */ /* 0x000fc60003f0f008 */
[----:B------:R-:W-:-:S03]  /*11d0*/  UISETP.NE.AND.EX UP1, UPT, UR9, URZ, UPT, UP1 ;  /* 0x0000003f0900728c */ /* 0x000fc6000bf25310 */
[----:B------:R-:W-:Y:S02]  /*11e0*/  @UP0 ULDC.64 UR8, c[0x0][0xa28] ;  /* 0x00028a0000080ab9 */ /* 0x000fe40000000a00 */
[----:B------:R-:W-:Y:S01]  /*11f0*/  @UP0 UIMAD.WIDE UR8, UR6, 0x4, UR8 ;  /* 0x00000004060808a5 */ /* 0x000fe2000f8e0208 */
[----:B------:R-:W-:-:S05]  /*1200*/  PLOP3.LUT P2, PT, PT, PT, UP1, 0x80, 0x0 ;  /* 0x000000000000781c */ /* 0x000fca0003f4f018 */
[----:B------:R-:W-:Y:S01]  /*1210*/  @UP1 ULDC.64 UR10, c[0x0][0xa18] ;  /* 0x00028600000a1ab9 */ /* 0x000fe20000000a00 */
[----:B01-3--:R-:W-:Y:S02]  /*1220*/  IMAD.U32 R2, RZ, RZ, UR8 ;  /* 0x00000008ff027e24 */ /* 0x00bfe4000f8e00ff */
[----:B------:R-:W-:Y:S01]  /*1230*/  IMAD.U32 R3, RZ, RZ, UR9 ;  /* 0x00000009ff037e24 */ /* 0x000fe2000f8e00ff */
[----:B------:R-:W-:Y:S02]  /*1240*/  @UP1 UIMAD.WIDE UR8, UR6, 0x4, UR10 ;  /* 0x00000004060818a5 */ /* 0x000fe4000f8e020a */
[----:B------:R-:W-:Y:S02]  /*1250*/  ULOP3.LUT UR4, UR7, 0xff0000, URZ, 0xc0, !UPT ;  /* 0x00ff000007047892 */ /* 0x000fe4000f8ec03f */
[----:B--2---:R-:W2:Y:S01]  /*1260*/  @P0 LDG.E R2, desc[UR12][R2.64] ;  /* 0x0000000c02020981 */ /* 0x004ea2000c1e1900 */
[----:B------:R-:W-:Y:S01]  /*1270*/  ULDC UR10, c[0x0][0x2f0] ;  /* 0x0000bc00000a7ab9 */ /* 0x000fe20000000800 */
[----:B------:R-:W-:-:S02]  /*1280*/  IMAD.U32 R4, RZ, RZ, UR8 ;  /* 0x00000008ff047e24 */ /* 0x000fc4000f8e00ff */
[----:B------:R-:W-:Y:S01]  /*1290*/  IMAD.U32 R5, RZ, RZ, UR9 ;  /* 0x00000009ff057e24 */ /* 0x000fe2000f8e00ff */
[----:B------:R-:W-:-:S04]  /*12a0*/  ULDC.64 UR8, c[0x0][0x418] ;  /* 0x0001060000087ab9 */ /* 0x000fc80000000a00 */
[----:B------:R-:W3:Y:S01]  /*12b0*/  @P2 LDG.E R4, desc[UR12][R4.64] ;  /* 0x0000000c04042981 */ /* 0x000ee2000c1e1900 */
[----:B------:R-:W-:Y:S02]  /*12c0*/  UISETP.NE.U32.AND UP0, UPT, UR8, URZ, UPT ;  /* 0x0000003f0800728c */ /* 0x000fe4000bf05070 */
[----:B------:R-:W-:Y:S02]  /*12d0*/  ULOP3.LUT UR8, UR7, 0xff000000, URZ, 0xc0, !UPT ;  /* 0xff00000007087892 */ /* 0x000fe4000f8ec03f */
[----:B------:R-:W-:Y:S01]  /*12e0*/  UISETP.NE.AND.EX UP0, UPT, UR9, URZ, UPT, UP0 ;  /* 0x0000003f0900728c */ /* 0x000fe2000bf05300 */
[----:B------:R-:W-:Y:S02]  /*12f0*/  ULDC.64 UR12, c[0x0][0xa20] ;  /* 0x00028800000c7ab9 */ /* 0x000fe40000000a00 */
[----:B------:R-:W-:Y:S01]  /*1300*/  ULDC UR9, c[0x0][0x424] ;  /* 0x0001090000097ab9 */ /* 0x000fe20000000800 */
[----:B------:R-:W-:Y:S01]  /*1310*/  ULOP3.LUT UR7, UR7, 0xffff, URZ, 0xc0, !UPT ;  /* 0x0000ffff07077892 */ /* 0x000fe2000f8ec03f */
[----:B------:R-:W-:Y:S01]  /*1320*/  ISETP.NE.U32.AND P1, PT, RZ, UR12, PT ;  /* 0x0000000cff007c0c */ /* 0x000fe2000bf25070 */
[----:B------:R-:W-:-:S02]  /*1330*/  USHF.R.U32.HI UR8, URZ, 0x8, UR8 ;  /* 0x000000083f087899 */ /* 0x000fc40008011608 */
[----:B------:R-:W-:Y:S01]  /*1340*/  USEL UR9, UR9, 0x1, UP0 ;  /* 0x0000000109097887 */ /* 0x000fe20008000000 */
[----:B------:R-:W-:Y:S01]  /*1350*/  ISETP.NE.AND.EX P1, PT, RZ, UR13, PT, P1 ;  /* 0x0000000dff007c0c */ /* 0x000fe2000bf25310 */
[----:B------:R-:W-:Y:S01]  /*1360*/  UMOV UR60, URZ ;  /* 0x0000003f003c7c82 */ /* 0x000fe20008000000 */
[----:B------:R-:W-:Y:S01]  /*1370*/  ULDC UR39, c[0x0][0x288] ;  /* 0x0000a20000277ab9 */ /* 0x000fe20000000800 */
[----:B------:R-:W-:Y:S01]  /*1380*/  ULEA.HI UR4, UR4, UR8, URZ, 0x10 ;  /* 0x0000000804047291 */ /* 0x000fe2000f8f803f */
[----:B------:R-:W-:Y:S01]  /*1390*/  IMAD.U32 R201, RZ, RZ, UR7 ;  /* 0x00000007ffc97e24 */ /* 0x000fe2000f8e00ff */
[----:B------:R-:W-:Y:S01]  /*13a0*/  UIMAD UR10, UR9, UR10, URZ ;  /* 0x0000000a090a72a4 */ /* 0x000fe2000f8e023f */
[----:B--2---:R-:W-:Y:S02]  /*13b0*/  @P0 R2UR UR60, R2 ;  /* 0x00000000023c02ca */ /* 0x004fe400000e0000 */
[----:B---3--:R-:W-:Y:S01]  /*13c0*/  @P2 R2UR UR39, R4 ;  /* 0x00000000042722ca */ /* 0x008fe200000e0000 */
[----:B----45:R-:W-:-:S14]  /*13d0*/  @P2 BRA `(.L_x_1201) ;  /* 0x0000000000382947 */ /* 0x030fdc0003800000 */
[----:B------:R-:W-:Y:S02]  /*13e0*/  ULDC.64 UR8, c[0x0][0xa00] ;  /* 0x0002800000087ab9 */ /* 0x000fe40000000a00 */
[----:B------:R-:W-:-:S04]  /*13f0*/  ISETP.NE.U32.AND P0, PT, RZ, UR8, PT ;  /* 0x00000008ff007c0c */ /* 0x000fc8000bf05070 */
[----:B------:R-:W-:-:S13]  /*1400*/  ISETP.NE.AND.EX P0, PT, RZ, UR9, PT, P0 ;  /* 0x00000009ff007c0c */ /* 0x000fda000bf05300 */
[----:B------:R-:W-:Y:S05]  /*1410*/  @!P0 BRA `(.L_x_1201) ;  /* 0x0000000000288947 */ /* 0x000fea0003800000 */
[----:B------:R-:W-:Y:S01]  /*1420*/  ULDC.64 UR8, c[0x0][0xa00] ;  /* 0x0002800000087ab9 */ /* 0x000fe20000000a00 */
[----:B------:R-:W-:Y:S01]  /*1430*/  ULDC.64 UR12, c[0x0][0x208] ;  /* 0x00008200000c7ab9 */ /* 0x000fe20000000a00 */
        /* <DEDUP_REMOVED lines=8> */
.L_x_1201:
[----:B------:R-:W-:Y:S01]  /*14c0*/  IMAD.U32 R229, RZ, RZ, UR6 ;  /* 0x00000006ffe57e24 */ /* 0x000fe2000f8e00ff */
[----:B------:R-:W-:Y:S06]  /*14d0*/  @!P1 BRA `(.L_x_1202) ;  /* 0x0000000000209947 */ /* 0x000fec0003800000 */
[----:B------:R-:W-:Y:S01]  /*14e0*/  ULDC.64 UR8, c[0x0][0xa20] ;  /* 0x0002880000087ab9 */ /* 0x000fe20000000a00 */
[----:B------:R-:W-:Y:S01]  /*14f0*/  ULDC.64 UR10, c[0x0][0x208] ;  /* 0x00008200000a7ab9 */ /* 0x000fe20000000a00 */
[----:B------:R-:W-:-:S06]  /*1500*/  UIMAD.WIDE UR6, UR6, 0x4, UR8 ;  /* 0x00000004060678a5 */ /* 0x000fcc000f8e0208 */
[----:B------:R-:W-:Y:S02]  /*1510*/  IMAD.U32 R2, RZ, RZ, UR6 ;  /* 0x00000006ff027e24 */ /* 0x000fe4000f8e00ff */
[----:B------:R-:W-:-:S05]  /*1520*/  IMAD.U32 R3, RZ, RZ, UR7 ;  /* 0x00000007ff037e24 */ /* 0x000fca000f8e00ff */
[----:B------:R-:W2:Y:S02]  /*1530*/  LDG.E R2, desc[UR10][R2.64] ;  /* 0x0000000a02027981 */ /* 0x000ea4000c1e1900 */
[----:B--2---:R-:W-:Y:S01]  /*1540*/  R2UR UR10, R2 ;  /* 0x00000000020a72ca */ /* 0x004fe200000e0000 */
[----:B------:R-:W-:-:S14]  /*1550*/  BRA `(.L_x_1203) ;  /* 0x0000000000387947 */ /* 0x000fdc0003800000 */
.L_x_1202:
        /* <DEDUP_REMOVED lines=14> */
.L_x_1203:
[----:B------:R-:W-:Y:S01]  /*1640*/  ULDC UR6, c[0x0][0x448] ;  /* 0x0001120000067ab9 */ /* 0x000fe20000000800 */
[----:B------:R-:W-:Y:S02]  /*1650*/  USHF.L.U32 UR61, UR5, 0x7, URZ ;  /* 0x00000007053d7899 */ /* 0x000fe4000800063f */
[----:B------:R-:W-:Y:S02]  /*1660*/  UISETP.NE.AND UP0, UPT, UR6, 0x1, UPT ;  /* 0x000000010600788c */ /* 0x000fe4000bf05270 */
[----:B------:R-:W-:Y:S01]  /*1670*/  UIADD3 UR5, UR61, 0x7f, URZ ;  /* 0x0000007f3d057890 */ /* 0x000fe2000fffe03f */
[----:B------:R-:W-:Y:S01]  /*1680*/  ULDC.64 UR6, c[0x0][0x9e0] ;  /* 0x0002780000067ab9 */ /* 0x000fe20000000a00 */
[----:B------:R-:W-:Y:S02]  /*1690*/  UIADD3 UR60, -UR60, UR10, URZ ;  /* 0x0000000a3c3c7290 */ /* 0x000fe4000fffe13f */
[----:B------:R-:W-:Y:S02]  /*16a0*/  UISETP.GE.AND UP1, UPT, UR7, 0x1, UPT ;  /* 0x000000010700788c */ /* 0x000fe4000bf26270 */
[----:B------:R-:W-:-:S03]  /*16b0*/  UIADD3 UR10, UR60, 0x1, -UR39 ;  /* 0x000000013c0a7890 */ /* 0x000fc6000fffe827 */
[----:B------:R-:W-:Y:S01]  /*16c0*/  @UP0 ULDC UR8, c[0x0][0x44c] ;  /* 0x0001130000080ab9 */ /* 0x000fe20000000800 */
[----:B------:R-:W-:Y:S01]  /*16d0*/  @UP0 ULDC UR11, c[0x0][0x450] ;  /* 0x00011400000b0ab9 */ /* 0x000fe20000000800 */
[----:B------:R-:W-:Y:S01]  /*16e0*/  UIMAD.WIDE.U32 UR8, UR5, UR8, URZ ;  /* 0x00000008050872a5 */ /* 0x000fe2000f8e003f */
[----:B------:R-:W-:-:S03]  /*16f0*/  PLOP3.LUT P1, PT, PT, PT, UP1, 0x80, 0x0 ;  /* 0x000000000000781c */ /* 0x000fc60003f2f018 */
[----:B------:R-:W-:-:S04]  /*1700*/  @UP0 USHF.R.U32.HI UR5, URZ, UR11, UR9 ;  /* 0x0000000b3f050299 */ /* 0x000fc80008011609 */
[----:B------:R-:W-:-:S04]  /*1710*/  UIADD3 UR10, UR10, UR5, URZ ;  /* 0x000000050a0a7290 */ /* 0x000fc8000fffe03f */
[----:B------:R-:W-:Y:S02]  /*1720*/  UIADD3 UR6, UR10, UR6, URZ ;  /* 0x000000060a067290 */ /* 0x000fe4000fffe03f */
[----:B------:R-:W-:Y:S10]  /*1730*/  @!P1 BRA `(.L_x_1204) ;  /* 0x0000000000449947 */ /* 0x000ff40003800000 */
        /* <DEDUP_REMOVED lines=10> */
.L_x_1205:
[----:B------:R-:W-:-:S11]  /*17e0*/  UISETP.NE.AND UP1, UPT, UR7, 0x1, UPT ;  /* 0x000000010700788c */ /* 0x000fd6000bf25270 */
[----:B------:R-:W-:Y:S02]  /*17f0*/  @UP1 ULDC.64 UR10, c[0x0][0x9e8] ;  /* 0x00027a00000a1ab9 */ /* 0x000fe40000000a00 */
[----:B------:R-:W-:-:S04]  /*1800*/  UIMAD.WIDE.U32 UR8, UR5, UR10, URZ ;  /* 0x0000000a050872a5 */ /* 0x000fc8000f8e003f */
[----:B------:R-:W-:-:S12]  /*1810*/  @UP1 USHF.R.U32.HI UR5, URZ, UR11, UR9 ;  /* 0x0000000b3f051299 */ /* 0x000fd80008011609 */
.L_x_1206:
[----:B------:R-:W-:-:S04]  /*1820*/  UIMAD UR5, UR5, UR7, UR7 ;  /* 0x00000007050572a4 */ /* 0x000fc8000f8e0207 */
[----:B------:R-:W-:-:S04]  /*1830*/  UISETP.LT.AND UP1, UPT, UR6, UR5, UPT ;  /* 0x000000050600728c */ /* 0x000fc8000bf21270 */
[----:B------:R-:W-:-:S12]  /*1840*/  USEL UR6, UR6, UR5, UP1 ;  /* 0x0000000506067287 */ /* 0x000fd80008800000 */
.L_x_1204:
[----:B------:R-:W-:Y:S02]  /*1850*/  UIADD3 UR5, UR60, 0x3f, URZ ;  /* 0x0000003f3c057890 */ /* 0x000fe4000fffe03f */
[----:B------:R-:W-:Y:S02]  /*1860*/  UIADD3 UR10, UR6, 0x3f, URZ ;  /* 0x0000003f060a7890 */ /* 0x000fe4000fffe03f */
[----:B------:R-:W-:Y:S02]  /*1870*/  USHF.R.S32.HI UR6, URZ, 0x1f, UR5 ;  /* 0x0000001f3f067899 */ /* 0x000fe40008011405 */
[----:B------:R-:W-:Y:S01]  /*1880*/  USHF.R.S32.HI UR11, URZ, 0x1f, UR10 ;  /* 0x0000001f3f0b7899 */ /* 0x000fe2000801140a */
[----:B------:R-:W-:Y:S01]  /*1890*/  @UP0 ULDC UR8, c[0x0][0x44c] ;  /* 0x0001130000080ab9 */ /* 0x000fe20000000800 */
[----:B------:R-:W-:Y:S02]  /*18a0*/  ULEA.HI UR6, UR6, UR5, URZ, 0x6 ;  /* 0x0000000506067291 */ /* 0x000fe4000f8f303f */
[----:B------:R-:W-:-:S02]  /*18b0*/  UIMAD.WIDE.U32 UR8, UR61, UR8, URZ ;  /* 0x000000083d0872a5 */ /* 0x000fc4000f8e003f */
[----:B------:R-:W-:Y:S01]  /*18c0*/  ULEA.HI UR11, UR11, UR10, URZ, 0x6 ;  /* 0x0000000a0b0b7291 */ /* 0x000fe2000f8f303f */
[----:B------:R-:W-:Y:S01]  /*18d0*/  @UP0 ULDC UR13, c[0x0][0x450] ;  /* 0x00011400000d0ab9 */ /* 0x000fe20000000800 */
[----:B------:R-:W-:Y:S01]  /*18e0*/  UMOV UR12, UR61 ;  /* 0x0000003d000c7c82 */ /* 0x000fe20008000000 */
[----:B------:R-:W-:Y:S02]  /*18f0*/  UIADD3 UR48, UR60, -UR39, URZ ;  /* 0x800000273c307290 */ /* 0x000fe4000fffe03f */
[----:B------:R-:W-:Y:S02]  /*1900*/  USHF.R.S32.HI UR6, URZ, 0x6, UR6 ;  /* 0x000000063f067899 */ /* 0x000fe40008011406 */
[----:B------:R-:W-:Y:S02]  /*1910*/  USHF.R.S32.HI UR11, URZ, 0x6, UR11 ;  /* 0x000000063f0b7899 */ /* 0x000fe4000801140b */
[----:B------:R-:W-:Y:S02]  /*1920*/  @UP0 USHF.R.U32.HI UR12, URZ, UR13, UR9 ;  /* 0x0000000d3f0c0299 */ /* 0x000fe40008011609 */
[----:B------:R-:W-:-:S02]  /*1930*/  UISETP.LT.AND UP0, UPT, UR6, UR11, UPT ;  /* 0x0000000b0600728c */ /* 0x000fc4000bf01270 */
        /* <DEDUP_REMOVED lines=15> */
.L_x_1208:
[----:B------:R-:W-:-:S11]  /*1a30*/  UISETP.NE.AND UP0, UPT, UR7, 0x1, UPT ;  /* 0x000000010700788c */ /* 0x000fd6000bf05270 */
[----:B------:R-:W-:Y:S02]  /*1a40*/  @UP0 ULDC.64 UR12, c[0x0][0x9e8] ;  /* 0x00027a00000c0ab9 */ /* 0x000fe40000000a00 */
[----:B------:R-:W-:-:S04]  /*1a50*/  UIMAD.WIDE.U32 UR8, UR5, UR12, URZ ;  /* 0x0000000c050872a5 */ /* 0x000fc8000f8e003f */
[----:B------:R-:W-:-:S12]  /*1a60*/  @UP0 USHF.R.U32.HI UR5, URZ, UR13, UR9 ;  /* 0x0000000d3f050299 */ /* 0x000fd80008011609 */
.L_x_1209:
[----:B------:R-:W-:-:S04]  /*1a70*/  UIMAD UR5, UR5, UR7, URZ ;  /* 0x00000007050572a4 */ /* 0x000fc8000f8e023f */
[----:B------:R-:W-:-:S04]  /*1a80*/  UISETP.LT.AND UP0, UPT, UR10, UR5, UPT ;  /* 0x000000050a00728c */ /* 0x000fc8000bf01270 */
[----:B------:R-:W-:-:S12]  /*1a90*/  USEL UR10, UR10, UR5, !UP0 ;  /* 0x000000050a0a7287 */ /* 0x000fd8000c000000 */
.L_x_1207:
[----:B------:R-:W-:Y:S02]  /*1aa0*/  USHF.R.S32.HI UR5, URZ, 0x1f, UR10 ;  /* 0x0000001f3f057899 */ /* 0x000fe4000801140a */
[----:B------:R-:W-:Y:S02]  /*1ab0*/  ULOP3.LUT UR7, UR4, 0xff, URZ, 0xc0, !UPT ;  /* 0x000000ff04077892 */ /* 0x000fe4000f8ec03f */
[----:B------:R-:W-:-:S04]  /*1ac0*/  ULEA.HI UR5, UR5, UR10, URZ, 0x6 ;  /* 0x0000000a05057291 */ /* 0x000fc8000f8f303f */
[----:B------:R-:W-:Y:S01]  /*1ad0*/  USHF.R.S32.HI UR5, URZ, 0x6, UR5 ;  /* 0x000000063f057899 */ /* 0x000fe20008011405 */
[----:B------:R-:W-:-:S03]  /*1ae0*/  IMAD.U32 R200, RZ, RZ, UR7 ;  /* 0x00000007ffc87e24 */ /* 0x000fc6000f8e00ff */
[----:B------:R-:W-:-:S04]  /*1af0*/  UISETP.LT.AND UP0, UPT, URZ, UR5, UPT ;  /* 0x000000053f00728c */ /* 0x000fc8000bf01270 */
[----:B------:R-:W-:Y:S02]  /*1b00*/  USEL UR10, URZ, UR5, !UP0 ;  /* 0x000000053f0a7287 */ /* 0x000fe4000c000000 */
[----:B------:R-:W-:Y:S02]  /*1b10*/  USHF.R.U32.HI UR5, URZ, 0x10, UR4 ;  /* 0x000000103f057899 */ /* 0x000fe40008011604 */
[----:B------:R-:W-:Y:S01]  /*1b20*/  UISETP.GT.AND UP0, UPT, UR6, UR10, UPT ;  /* 0x0000000a0600728c */ /* 0x000fe2000bf04270 */
[----:B------:R-:W-:-:S03]  /*1b30*/  UMOV UR4, URZ ;  /* 0x0000003f00047c82 */ /* 0x000fc60008000000 */
[----:B------:R-:W-:Y:S02]  /*1b40*/  IMAD.U32 R22, RZ, RZ, UR5 ;  /* 0x00000005ff167e24 */ /* 0x000fe4000f8e00ff */
[----:B------:R-:W-:-:S13]  /*1b50*/  PLOP3.LUT P0, PT, PT, PT, UP0, 0x80, 0x0 ;  /* 0x000000000000781c */ /* 0x000fda0003f0f008 */
[----:B------:R-:W-:Y:S05]  /*1b60*/  @!P0 BRA `(.L_x_1210) ;  /* 0x0000000000988947 */ /* 0x000fea0003800000 */
[----:B------:R-:W-:Y:S01]  /*1b70*/  R2UR UR5, R22 ;  /* 0x00000000160572ca */ /* 0x000fe200000e0000 */
[----:B------:R-:W-:-:S12]  /*1b80*/  ULDC UR4, c[0x0][0x9f0] ;  /* 0x00027c0000047ab9 */ /* 0x000fd80000000800 */
[----:B------:R-:W-:-:S04]  /*1b90*/  UISETP.NE.AND UP0, UPT, UR5, URZ, UPT ;  /* 0x0000003f0500728c */ /* 0x000fc8000bf05270 */
[----:B------:R-:W-:-:S04]  /*1ba0*/  USEL UR11, UR5, UR4, UP0 ;  /* 0x00000004050b7287 */ /* 0x000fc80008000000 */
[----:B------:R-:W-:Y:S02]  /*1bb0*/  UIADD3 UR4, UR11, -0x1, UR6 ;  /* 0xffffffff0b047890 */ /* 0x000fe4000fffe006 */
[----:B------:R-:W-:Y:S02]  /*1bc0*/  IMAD.U32 R3, RZ, RZ, UR11 ;  /* 0x0000000bff037e24 */ /* 0x000fe4000f8e00ff */
[----:B------:R-:W-:-:S03]  /*1bd0*/  UIADD3 UR7, -UR10, UR4, URZ ;  /* 0x000000040a077290 */ /* 0x000fc6000fffe13f */
[-C--:B------:R-:W-:Y:S01]  /*1be0*/  IABS R0, R3.reuse ;  /* 0x0000000300007213 */ /* 0x080fe20000000000 */
[----:B------:R-:W-:Y:S01]  /*1bf0*/  UMOV UR4, URZ ;  /* 0x0000003f00047c82 */ /* 0x000fe20008000000 */
[----:B------:R-:W-:Y:S01]  /*1c00*/  IABS R5, R3 ;  /* 0x0000000300057213 */ /* 0x000fe20000000000 */
[----:B------:R-:W-:Y:S01]  /*1c10*/  IMAD.U32 R4, RZ, RZ, UR7 ;  /* 0x00000007ff047e24 */ /* 0x000fe2000f8e00ff */
[----:B------:R-:W-:Y:S01]  /*1c20*/  R2UR UR12, R0 ;  /* 0x00000000000c72ca */ /* 0x000fe200000e0000 */
[----:B------:R-:W-:-:S03]  /*1c30*/  ULOP3.LUT UR7, UR7, UR11, URZ, 0x3c, !UPT ;  /* 0x0000000b07077292 */ /* 0x000fc6000f8e3c3f */
[----:B------:R-:W-:-:S05]  /*1c40*/  IABS R4, R4 ;  /* 0x0000000400047213 */ /* 0x000fca0000000000 */
[----:B------:R-:W-:-:S04]  /*1c50*/  IMAD.MOV.U32 R3, RZ, RZ, R4 ;  /* 0x000000ffff037224 */ /* 0x000fc800078e0004 */
[----:B------:R-:W0:Y:S01]  /*1c60*/  I2F.RP R0, UR12 ;  /* 0x0000000c00007d06 */ /* 0x000e220008209400 */
[----:B------:R-:W-:-:S07]  /*1c70*/  R2UR UR9, R3 ;  /* 0x00000000030972ca */ /* 0x000fce00000e0000 */
[----:B0-----:R-:W0:Y:S02]  /*1c80*/  MUFU.RCP R0, R0 ;  /* 0x0000000000007308 */ /* 0x001e240000001000 */
        /* <DEDUP_REMOVED lines=20> */
.L_x_1210:
[----:B------:R-:W-:Y:S01]  /*1dd0*/  R2UR UR5, R200 ;  /* 0x00000000c80572ca */ /* 0x000fe200000e0000 */
[----:B------:R-:W-:Y:S01]  /*1de0*/  IMAD.U32 R152, RZ, RZ, UR6 ;  /* 0x00000006ff987e24 */ /* 0x000fe2000f8e00ff */
[----:B------:R-:W-:Y:S01]  /*1df0*/  PLOP3.LUT P0, PT, PT, PT, PT, 0x80, 0x0 ;  /* 0x000000000000781c */ /* 0x000fe20003f0f070 */
[----:B------:R-:W-:Y:S01]  /*1e00*/  IMAD.U32 R3, RZ, RZ, UR4 ;  /* 0x00000004ff037e24 */ /* 0x000fe2000f8e00ff */
[----:B------:R-:W-:Y:S01]  /*1e10*/  CS2R R150, SRZ ;  /* 0x0000000000967805 */ /* 0x000fe2000001ff00 */
[----:B------:R-:W-:Y:S01]  /*1e20*/  IMAD.MOV.U32 R0, RZ, RZ, RZ ;  /* 0x000000ffff007224 */ /* 0x000fe200078e00ff */
[----:B------:R-:W-:Y:S01]  /*1e30*/  CS2R R148, SRZ ;  /* 0x0000000000947805 */ /* 0x000fe2000001ff00 */
[----:B------:R-:W-:Y:S01]  /*1e40*/  IMAD.MOV.U32 R4, RZ, RZ, RZ ;  /* 0x000000ffff047224 */ /* 0x000fe200078e00ff */
[----:B------:R-:W-:Y:S02]  /*1e50*/  CS2R R146, SRZ ;  /* 0x0000000000927805 */ /* 0x000fe4000001ff00 */
[----:B------:R-:W-:-:S02]  /*1e60*/  CS2R R144, SRZ ;  /* 0x0000000000907805 */ /* 0x000fc4000001ff00 */
[----:B------:R-:W-:Y:S02]  /*1e70*/  CS2R R142, SRZ ;  /* 0x00000000008e7805 */ /* 0x000fe4000001ff00 */
[----:B------:R-:W-:Y:S02]  /*1e80*/  CS2R R140, SRZ ;  /* 0x00000000008c7805 */ /* 0x000fe4000001ff00 */
[----:B------:R-:W-:Y:S01]  /*1e90*/  CS2R R138, SRZ ;  /* 0x00000000008a7805 */ /* 0x000fe2000001ff00 */
[----:B------:R-:W-:Y:S01]  /*1ea0*/  UIMAD UR5, UR5, UR4, UR10 ;  /* 0x00000004050572a4 */ /* 0x000fe2000f8e020a */
[----:B------:R-:W-:Y:S02]  /*1eb0*/  CS2R R136, SRZ ;  /* 0x0000000000887805 */ /* 0x000fe4000001ff00 */
[----:B------:R-:W-:Y:S02]  /*1ec0*/  CS2R R134, SRZ ;  /* 0x0000000000867805 */ /* 0x000fe4000001ff00 */
[----:B------:R-:W-:-:S02]  /*1ed0*/  CS2R R132, SRZ ;  /* 0x0000000000847805 */ /* 0x000fc4000001ff00 */
[----:B------:R-:W-:Y:S02]  /*1ee0*/  CS2R R130, SRZ ;  /* 0x0000000000827805 */ /* 0x000fe4000001ff00 */
[----:B------:R-:W-:Y:S02]  /*1ef0*/  CS2R R128, SRZ ;  /* 0x0000000000807805 */ /* 0x000fe4000001ff00 */
[----:B------:R-:W-:Y:S01]  /*1f00*/  VIADDMNMX R152, R3, UR5, R152, PT ;  /* 0x0000000503987c46 */ /* 0x000fe2000b800198 */
[----:B------:R-:W-:Y:S01]  /*1f10*/  IMAD.U32 R19, RZ, RZ, UR5 ;  /* 0x00000005ff137e24 */ /* 0x000fe2000f8e00ff */
[----:B------:R-:W-:Y:S02]  /*1f20*/  CS2R R126, SRZ ;  /* 0x00000000007e7805 */ /* 0x000fe4000001ff00 */
[----:B------:R-:W-:Y:S02]  /*1f30*/  CS2R R124, SRZ ;  /* 0x00000000007c7805 */ /* 0x000fe4000001ff00 */
[----:B------:R-:W-:-:S02]  /*1f40*/  ISETP.GT.AND P1, PT, R152, UR5, PT ;  /* 0x0000000598007c0c */ /* 0x000fc4000bf24270 */
        /* <DEDUP_REMOVED lines=87> */
.L_x_1212:
[----:B------:R-:W2:Y:S01]  /*24c0*/  LDL R2, [R1+0x64] ;  /* 0x0000640001027983 */ /* 0x000ea20000100800 */
[----:B------:R-:W-:-:S13]  /*24d0*/  R2UR UR6, R230 ;  /* 0x00000000e60672ca */ /* 0x000fda00000e0000 */
[----:B------:R-:W-:-:S04]  /*24e0*/  ULEA.HI UR4, UR6, UR6, URZ, 0x1 ;  /* 0x0000000606047291 */ /* 0x000fc8000f8f083f */
[----:B------:R-:W-:-:S04]  /*24f0*/  ULOP3.LUT UR4, UR4, 0xfffffffe, URZ, 0xc0, !UPT ;  /* 0xfffffffe04047892 */ /* 0x000fc8000f8ec03f */
[----:B------:R-:W-:-:S06]  /*2500*/  UIADD3 UR4, UR6, -UR4, URZ ;  /* 0x8000000406047290 */ /* 0x000fcc000fffe03f */
[----:B------:R-:W-:-:S05]  /*2510*/  IMAD.U32 R0, RZ, RZ, UR4 ;  /* 0x00000004ff007e24 */ /* 0x000fca000f8e00ff */
[----:B------:R-:W-:-:S04]  /*2520*/  SHF.L.U32 R0, R0, 0x1f, RZ ;  /* 0x0000001f00007819 */ /* 0x000fc800000006ff */
[----:B------:R-:W0:Y:S01]  /*2530*/  SYNCS.PHASECHK.TRANS64.TRYWAIT P1, [UR37+0x30800], R0 ;  /* 0x03080000ff0075a7 */ /* 0x000e220008020165 */
[----:B--2---:R-:W-:-:S13]  /*2540*/  R2UR UR5, R2 ;  /* 0x00000000020572ca */ /* 0x004fda00000e0000 */
[----:B------:R-:W-:-:S05]  /*2550*/  IMAD.U32 R2, RZ, RZ, UR5 ;  /* 0x00000005ff027e24 */ /* 0x000fca000f8e00ff */
[----:B------:R-:W-:Y:S01]  /*2560*/  ISETP.NE.AND P0, PT, R2, 0x3, PT ;  /* 0x000000030200780c */ /* 0x000fe20003f05270 */
[----:B0-----:R-:W-:-:S12]  /*2570*/  @!P1 BRA `(.L_x_1213) ;  /* 0x0000018400ac9947 */ /* 0x001fd80003800000 */
.L_x_1450:
[----:B------:R-:W-:Y:S05]  /*2580*/  @!P0 BRA `(.L_x_1214) ;  /* 0x0000000000048947 */ /* 0x000fea0003800000 */
[----:B------:R-:W-:Y:S01]  /*2590*/  BPT.TRAP 0x1 ;  /* 0x000000040000795c */ /* 0x000fe20000300000 */
.L_x_1214:
[----:B------:R-:W-:Y:S02]  /*25a0*/  IMAD.U32 R15, RZ, RZ, UR36 ;  /* 0x00000024ff0f7e24 */ /* 0x000fe4000f8e00ff */
[----:B0-----:R-:W-:-:S03]  /*25b0*/  IMAD.U32 R0, RZ, RZ, UR38 ;  /* 0x00000026ff007e24 */ /* 0x001fc6000f8e00ff */
[----:B------:R-:W-:Y:S02]  /*25c0*/  LEA R15, R15, UR37, 0x3 ;  /* 0x000000250f0f7c11 */ /* 0x000fe4000f8e18ff */
[----:B------:R-:W-:-:S04]  /*25d0*/  SHF.L.U32 R0, R0, 0x1f, RZ ;  /* 0x0000001f00007819 */ /* 0x000fc800000006ff */
[----:B------:R0:W1:Y:S01]  /*25e0*/  SYNCS.PHASECHK.TRANS64.TRYWAIT P2, [R15+URZ+0x30830], R0 ;  /* 0x030830000f0075a7 */ /* 0x000062000804017f */
[----:B------:R-:W-:Y:S05]  /*25f0*/  @!P0 BRA `(.L_x_1215) ;  /* 0x0000000000048947 */ /* 0x000fea0003800000 */
[----:B------:R-:W-:Y:S01]  /*2600*/  BPT.TRAP 0x1 ;  /* 0x000000040000795c */ /* 0x000fe20000300000 */
.L_x_1215:
[----:B------:R-:W2:Y:S02]  /*2610*/  S2R R2, SR_TID.X ;  /* 0x0000000000027919 */ /* 0x000ea40000002100 */
[----:B--2---:R-:W-:-:S04]  /*2620*/  LOP3.LUT R2, R2, 0x7f, RZ, 0xc0, !PT ;  /* 0x0000007f02027812 */ /* 0x004fc800078ec0ff */
[----:B------:R-:W-:Y:S01]  /*2630*/  ISETP.NE.AND P1, PT, R2, RZ, PT ;  /* 0x000000ff0200720c */ /* 0x000fe20003f25270 */
[----:B-1----:R-:W-:-:S12]  /*2640*/  @P2 BRA `(.L_x_1216) ;  /* 0x0000000000082947 */ /* 0x002fd80003800000 */
[----:B------:R-:W1:Y:S02]  /*2650*/  SYNCS.PHASECHK.TRANS64.TRYWAIT P2, [R15+URZ+0x30830], R0 ;  /* 0x030830000f0075a7 */ /* 0x000e64000804017f */
[----:B-1----:R-:W-:Y:S05]  /*2660*/  @!P2 BRA `(.L_x_1217) ;  /* 0x000001840088a947 */ /* 0x002fea0003800000 */
.L_x_1216:
[----:B------:R-:W-:Y:S05]  /*2670*/  WARPSYNC.ALL ;  /* 0x0000000000007948 */ /* 0x000fea0003800000 */
[----:B------:R-:W-:Y:S01]  /*2680*/  UIADD3 UR4, UR37, 0x20400, URZ ;  /* 0x0002040025047890 */ /* 0x000fe2000fffe03f */
[----:B------:R-:W-:Y:S01]  /*2690*/  WARPGROUP.ARRIVE ;  /* 0x00000000000079c5 */ /* 0x000fe20000000000 */
[----:B------:R-:W-:Y:S01]  /*26a0*/  UMOV UR9, 0x40000040 ;  /* 0x4000004000097882 */ /* 0x000fe20000000000 */
[----:B------:R-:W-:Y:S01]  /*26b0*/  UMOV UR11, 0x40000040 ;  /* 0x40000040000b7882 */ /* 0x000fe20000000000 */
[----:B------:R-:W-:Y:S01]  /*26c0*/  USHF.R.U32.HI UR4, URZ, 0x4, UR4 ;  /* 0x000000043f047899 */ /* 0x000fe20008011604 */
[----:B------:R-:W-:Y:S01]  /*26d0*/  IMAD.U32 R13, RZ, RZ, UR9 ;  /* 0x00000009ff0d7e24 */ /* 0x000fe2000f8e00ff */
[----:B------:R-:W-:Y:S01]  /*26e0*/  UMOV UR57, 0x40000040 ;  /* 0x4000004000397882 */ /* 0x000fe20000000000 */
[----:B------:R-:W-:Y:S01]  /*26f0*/  UMOV UR59, 0x40000040 ;  /* 0x40000040003b7882 */ /* 0x000fe20000000000 */
[----:B------:R-:W-:Y:S01]  /*2700*/  ULOP3.LUT UR4, UR4, 0x3fff, URZ, 0xc0, !UPT ;  /* 0x00003fff04047892 */ /* 0x000fe2000f8ec03f */
[----:B------:R-:W-:Y:S01]  /*2710*/  VIADD R2, R18, UR61 ;  /* 0x0000003d12027c36 */ /* 0x000fe20008000000 */
[----:B------:R-:W-:Y:S01]  /*2720*/  UMOV UR13, 0x40000040 ;  /* 0x40000040000d7882 */ /* 0x000fe20000000000 */
[----:B------:R-:W-:Y:S01]  /*2730*/  UMOV UR15, 0x40000040 ;  /* 0x40000040000f7882 */ /* 0x000fe20000000000 */
[----:B------:R-:W-:Y:S01]  /*2740*/  ULOP3.LUT UR5, UR4, 0x10000, URZ, 0xfc, !UPT ;  /* 0x0001000004057892 */ /* 0x000fe2000f8efc3f */
[----:B------:R-:W-:Y:S01]  /*2750*/  IMAD.MOV.U32 R3, RZ, RZ, R2 ;  /* 0x000000ffff037224 */ /* 0x000fe200078e0002 */
[----:B------:R-:W-:Y:S01]  /*2760*/  ULOP3.LUT UR4, UR40, 0x10000, URZ, 0xfc, !UPT ;  /* 0x0001000028047892 */ /* 0x000fe2000f8efc3f */
[----:B------:R-:W-:Y:S01]  /*2770*/  UMOV UR17, 0x40000040 ;  /* 0x4000004000117882 */ /* 0x000fe20000000000 */
[----:B------:R-:W-:-:S02]  /*2780*/  UMOV UR19, 0x40000040 ;  /* 0x4000004000137882 */ /* 0x000fc40000000000 */
[----:B------:R-:W-:Y:S01]  /*2790*/  IMAD.U32 R17, RZ, RZ, UR5 ;  /* 0x00000005ff117e24 */ /* 0x000fe2000f8e00ff */
[----:B------:R-:W-:Y:S02]  /*27a0*/  ULEA UR5, UR36, UR5, 0xb ;  /* 0x0000000524057291 */ /* 0x000fe4000f8e583f */
[----:B------:R-:W-:Y:S01]  /*27b0*/  UMOV UR8, UR4 ;  /* 0x0000000400087c82 */ /* 0x000fe20008000000 */
[----:B------:R-:W-:Y:S01]  /*27c0*/  UIADD3 UR6, UR4, 0x2, URZ ;  /* 0x0000000204067890 */ /* 0x000fe2000fffe03f */
[----:B------:R-:W-:Y:S01]  /*27d0*/  IMAD.U32 R12, RZ, RZ, UR8 ;  /* 0x00000008ff0c7e24 */ /* 0x000fe2000f8e00ff */
[----:B------:R-:W-:Y:S02]  /*27e0*/  UIADD3 UR7, UR5, 0x2, URZ ;  /* 0x0000000205077890 */ /* 0x000fe4000fffe03f */
[----:B------:R-:W-:Y:S01]  /*27f0*/  UMOV UR10, UR5 ;  /* 0x00000005000a7c82 */ /* 0x000fe20008000000 */
[----:B------:R-:W-:Y:S01]  /*2800*/  UIADD3 UR56, UR4, 0x402, URZ ;  /* 0x0000040204387890 */ /* 0x000fe2000fffe03f */
[----:B------:R-:W-:Y:S01]  /*2810*/  HGMMA.64x64x16.F32.BF16 R24, gdesc[UR8], RZ, !UPT, gsb0 ;  /* 0x00e00000081879f0 */ /* 0x000fe2000c0018ff */
[----:B------:R-:W-:Y:S01]  /*2820*/  UMOV UR8, UR6 ;  /* 0x0000000600087c82 */ /* 0x000fe20008000000 */
[----:B------:R-:W-:Y:S01]  /*2830*/  UMOV UR9, 0x40000040 ;  /* 0x4000004000097882 */ /* 0x000fe20000000000 */
[----:B------:R-:W-:Y:S01]  /*2840*/  UMOV UR10, UR7 ;  /* 0x00000007000a7c82 */ /* 0x000fe20008000000 */
[----:B------:R-:W-:Y:S01]  /*2850*/  UMOV UR11, 0x40000040 ;  /* 0x40000040000b7882 */ /* 0x000fe20000000000 */
[----:B------:R-:W-:Y:S01]  /*2860*/  UIADD3 UR6, UR4, 0x4, URZ ;  /* 0x0000000404067890 */ /* 0x000fe2000fffe03f */
[----:B------:R-:W-:Y:S01]  /*2870*/  IMAD.U32 R10, RZ, RZ, UR8 ;  /* 0x00000008ff0a7e24 */ /* 0x000fe2000f8e00ff */
[----:B------:R-:W-:Y:S01]  /*2880*/  UIADD3 UR7, UR5, 0x4, URZ ;  /* 0x0000000405077890 */ /* 0x000fe2000fffe03f */
[----:B------:R-:W-:Y:S01]  /*2890*/  IMAD.U32 R11, RZ, RZ, UR9 ;  /* 0x00000009ff0b7e24 */ /* 0x000fe2000f8e00ff */
[----:B------:R-:W-:-:S02]  /*28a0*/  UIADD3 UR58, UR5, 0x202, URZ ;  /* 0x00000202053a7890 */ /* 0x000fc4000fffe03f */
[----:B------:R-:W-:Y:S02]  /*28b0*/  UIADD3 UR12, UR4, 0x406, URZ ;  /* 0x00000406040c7890 */ /* 0x000fe4000fffe03f */
[----:B------:R-:W-:Y:S02]  /*28c0*/  UIADD3 UR14, UR5, 0x206, URZ ;  /* 0x00000206050e7890 */ /* 0x000fe4000fffe03f */
[----:B------:R-:W-:Y:S02]  /*28d0*/  UIADD3 UR16, UR4, 0x800, URZ ;  /* 0x0000080004107890 */ /* 0x000fe4000fffe03f */
[----:B------:R-:W-:Y:S02]  /*28e0*/  UIADD3 UR18, UR5, 0x400, URZ ;  /* 0x0000040005127890 */ /* 0x000fe4000fffe03f */
[----:B------:R-:W-:Y:S02]  /*28f0*/  UIADD3 UR20, UR4, 0x802, URZ ;  /* 0x0000080204147890 */ /* 0x000fe4000fffe03f */
[----:B------:R-:W-:Y:S01]  /*2900*/  UIADD3 UR22, UR5, 0x402, URZ ;  /* 0x0000040205167890 */ /* 0x000fe2000fffe03f */
[----:B------:R-:W-:Y:S01]  /*2910*/  UMOV UR21, 0x40000040 ;  /* 0x4000004000157882 */ /* 0x000fe20000000000 */
[----:B------:R-:W-:Y:S01]  /*2920*/  UMOV UR23, 0x40000040 ;  /* 0x4000004000177882 */ /* 0x000fe20000000000 */
[----:B------:R-:W-:-:S02]  /*2930*/  UIADD3 UR24, UR4, 0x804, URZ ;  /* 0x0000080404187890 */ /* 0x000fc4000fffe03f */
[----:B------:R-:W-:Y:S01]  /*2940*/  UIADD3 UR26, UR5, 0x404, URZ ;  /* 0x00000404051a7890 */ /* 0x000fe2000fffe03f */
[----:B------:R-:W-:Y:S01]  /*2950*/  UMOV UR25, 0x40000040 ;  /* 0x4000004000197882 */ /* 0x000fe20000000000 */
[----:B------:R-:W-:Y:S01]  /*2960*/  UMOV UR27, 0x40000040 ;  /* 0x40000040001b7882 */ /* 0x000fe20000000000 */
[----:B------:R-:W-:Y:S02]  /*2970*/  UIADD3 UR28, UR4, 0x806, URZ ;  /* 0x00000806041c7890 */ /* 0x000fe4000fffe03f */
[----:B------:R-:W-:Y:S01]  /*2980*/  UIADD3 UR30, UR5, 0x406, URZ ;  /* 0x00000406051e7890 */ /* 0x000fe2000fffe03f */
[----:B------:R-:W-:Y:S01]  /*2990*/  UMOV UR29, 0x40000040 ;  /* 0x40000040001d7882 */ /* 0x000fe20000000000 */
[----:B------:R-:W-:Y:S01]  /*29a0*/  UMOV UR31, 0x40000040 ;  /* 0x40000040001f7882 */ /* 0x000fe20000000000 */
        /* <DEDUP_REMOVED lines=16> */
[----:B------:R-:W-:-:S02]  /*2ab0*/  WARPGROUP.DEPBAR.LE gsb0, 0x0 ;  /* 0x00008000000079c5 */ /* 0x000fc40000010000 */
[----:B------:R-:W-:-:S06]  /*2ac0*/  WARPGROUP.ARRIVE ;  /* 0x00000000000079c5 */ /* 0x000fcc0000000000 */
[----:B------:R-:W-:Y:S01]  /*2ad0*/  HGMMA.64x64x16.F32.BF16 R24, gdesc[UR8], R24, gsb0 ;  /* 0x00e00000081879f0 */ /* 0x000fe20008001818 */
        /* <DEDUP_REMOVED lines=8> */
[----:B------:R-:W-:Y:S02]  /*2b60*/  WARPGROUP.DEPBAR.LE gsb0, 0x0 ;  /* 0x00008000000079c5 */ /* 0x000fe40000010000 */
        /* <DEDUP_REMOVED lines=17> */
[----:B------:R-:W-:Y:S02]  /*2c80*/  IMAD.U32 R4, RZ, RZ, UR8 ;  /* 0x00000008ff047e24 */ /* 0x000fe4000f8e00ff */
[----:B------:R-:W-:Y:S01]  /*2c90*/  IMAD.U32 R5, RZ, RZ, UR9 ;  /* 0x00000009ff057e24 */ /* 0x000fe2000f8e00ff */
[----:B------:R-:W-:Y:S02]  /*2ca0*/  WARPGROUP.DEPBAR.LE gsb0, 0x0 ;  /* 0x00008000000079c5 */ /* 0x000fe40000010000 */
[----:B------:R-:W-:-:S06]  /*2cb0*/  WARPGROUP.ARRIVE ;  /* 0x00000000000079c5 */ /* 0x000fcc0000000000 */
[----:B------:R-:W-:Y:S01]  /*2cc0*/  HGMMA.64x64x16.F32.BF16 R24, gdesc[UR8], R24, gsb0 ;  /* 0x00e00000081879f0 */ /* 0x000fe20008001818 */
[----:B------:R-:W-:Y:S02]  /*2cd0*/  UIADD3 UR8, UR4, 0x404, URZ ;  /* 0x0000040404087890 */ /* 0x000fe4000fffe03f */
[----:B------:R-:W-:Y:S01]  /*2ce0*/  UIADD3 UR10, UR5, 0x204, URZ ;  /* 0x00000204050a7890 */ /* 0x000fe2000fffe03f */
[----:B------:R-:W-:Y:S01]  /*2cf0*/  UMOV UR9, 0x40000040 ;  /* 0x4000004000097882 */ /* 0x000fe20000000000 */
[----:B------:R-:W-:Y:S01]  /*2d00*/  UMOV UR11, 0x40000040 ;  /* 0x40000040000b7882 */ /* 0x000fe20000000000 */
[----:B------:R-:W-:Y:S01]  /*2d10*/  ULDC UR5, c[0x0][0x448] ;  /* 0x0001120000057ab9 */ /* 0x000fe20000000800 */
[----:B------:R-:W-:Y:S01]  /*2d20*/  ULDC UR4, c[0x0][0x9d8] ;  /* 0x0002760000047ab9 */ /* 0x000fe20000000800 */
[----:B------:R-:W-:-:S06]  /*2d30*/  UISETP.NE.AND UP0, UPT, UR5, 0x1, UPT ;  /* 0x000000010500788c */ /* 0x000fcc000bf05270 */
[----:B------:R-:W-:Y:S02]  /*2d40*/  PLOP3.LUT P2, PT, PT, PT, UP0, 0x80, 0x0 ;  /* 0x000000000000781c */ /* 0x000fe40003f4f008 */
[----:B------:R-:W-:-:S03]  /*2d50*/  PLOP3.LUT P3, PT, PT, PT, UP0, 0x80, 0x0 ;  /* 0x000000000000781c */ /* 0x000fc60003f6f008 */
[----:B------:R-:W-:-:S08]  /*2d60*/  @UP0 ULDC UR5, c[0x0][0x44c] ;  /* 0x0001130000050ab9 */ /* 0x000fd00000000800 */
[----:B------:R-:W-:Y:S01]  /*2d70*/  @P2 IMAD.HI.U32 R14, R2, UR5, RZ ;  /* 0x00000005020e2c27 */ /* 0x000fe2000f8e00ff */
[----:B------:R-:W-:-:S03]  /*2d80*/  @UP0 ULDC UR5, c[0x0][0x450] ;  /* 0x0001140000050ab9 */ /* 0x000fc60000000800 */
[----:B------:R-:W-:Y:S01]  /*2d90*/  @!P1 VIADD R2, R15, 0x30840 ;  /* 0x000308400f029836 */ /* 0x000fe20000000000 */
[----:B------:R-:W-:Y:S01]  /*2da0*/  @P3 SHF.R.U32.HI R3, RZ, UR5, R14 ;  /* 0x00000005ff033c19 */ /* 0x000fe2000801160e */
[----:B01----:R-:W-:-:S03]  /*2db0*/  IMAD.MOV.U32 R15, RZ, RZ, -0x40 ;  /* 0xffffffc0ff0f7424 */ /* 0x003fc600078e00ff */
[----:B------:R-:W-:Y:S01]  /*2dc0*/  @!P1 PRMT R2, RZ, 0x654, R2 ;  /* 0x00000654ff029816 */ /* 0x000fe20000000002 */
[----:B------:R-:W0:Y:S01]  /*2dd0*/  SHFL.IDX PT, R59, R3, RZ, 0x1c1f ;  /* 0x001c1fff033b7589 */ /* 0x000e2200000e0000 */
[----:B------:R-:W-:Y:S02]  /*2de0*/  WARPGROUP.DEPBAR.LE gsb0, 0x0 ;  /* 0x00008000000079c5 */ /* 0x000fe40000010000 */
[----:B------:R-:W-:-:S06]  /*2df0*/  WARPGROUP.ARRIVE ;  /* 0x00000000000079c5 */ /* 0x000fcc0000000000 */
[----:B------:R-:W-:Y:S01]  /*2e00*/  HGMMA.64x64x16.F32.BF16 R24, gdesc[UR56], R24, gsb0 ;  /* 0x00e00000381879f0 */ /* 0x000fe20008001818 */
[----:B------:R-:W-:Y:S02]  /*2e10*/  ULDC UR58, c[0x0][0x9dc] ;  /* 0x00027700003a7ab9 */ /* 0x000fe40000000800 */
[----:B------:R-:W-:Y:S01]  /*2e20*/  ULOP3.LUT UR58, URZ, UR58, URZ, 0x33, !UPT ;  /* 0x0000003a3f3a7292 */ /* 0x000fe2000f8e333f */
        /* <DEDUP_REMOVED lines=63> */
[----:B------:R-:W-:Y:S01]  /*3220*/  ULDC.64 UR4, c[0x0][0x9e0] ;  /* 0x0002780000047ab9 */ /* 0x000fe20000000a00 */
[----:B------:R1:W2:Y:S01]  /*3230*/  MUFU.TANH R21, R31 ;  /* 0x0000001f00157308 */ /* 0x0002a20000002400 */
[----:B------:R-:W-:Y:S01]  /*3240*/  UISETP.GE.AND UP1, UPT, UR5, 0x1, UPT ;  /* 0x000000010500788c */ /* 0x000fe2000bf26270 */
[----:B------:R3:W-:Y:S05]  /*3250*/  @!P1 SYNCS.ARRIVE.TRANS64.RED.A1T0 RZ, [R2+URZ], RZ ;  /* 0x000000ff02ff99a7 */ /* 0x0007ea000810043f */
[----:B------:R-:W-:Y:S01]  /*3260*/  PLOP3.LUT P2, PT, PT, PT, UP1, 0x40, 0x0 ;  /* 0x000000000000781c */ /* 0x000fe20003f4e818 */
[----:B------:R-:W4:Y:S01]  /*3270*/  MUFU.TANH R24, R24 ;  /* 0x0000001800187308 */ /* 0x000f220000002400 */
[----:B-1----:R-:W-:-:S02]  /*3280*/  IMAD R31, R152, R15, 0x40 ;  /* 0x00000040981f7424 */ /* 0x002fc400078e020f */
[----:B------:R-:W-:-:S03]  /*3290*/  IMAD.U32 R15, RZ, RZ, UR39 ;  /* 0x00000027ff0f7e24 */ /* 0x000fc6000f8e00ff */
[----:B---3--:R-:W-:Y:S02]  /*32a0*/  IADD3 R2, -R16, 0x1, R31 ;  /* 0x0000000110027810 */ /* 0x008fe40007ffe11f */
[----:B------:R-:W1:Y:S02]  /*32b0*/  MUFU.TANH R25, R25 ;  /* 0x0000001900197308 */ /* 0x000e640000002400 */
[----:B------:R-:W-:-:S05]  /*32c0*/  IADD3 R2, -R15, UR60, R2 ;  /* 0x0000003c0f027c10 */ /* 0x000fca000fffe102 */
[C---:B------:R-:W-:Y:S01]  /*32d0*/  VIADD R57, R2.reuse, UR4 ;  /* 0x0000000402397c36 */ /* 0x040fe20008000000 */
[----:B------:R-:W3:Y:S01]  /*32e0*/  MUFU.TANH R0, R0 ;  /* 0x0000000000007308 */ /* 0x000ee20000002400 */
[----:B------:R-:W-:-:S04]  /*32f0*/  VIADD R56, R2, UR58 ;  /* 0x0000003a02387c36 */ /* 0x000fc80008000000 */
[----:B0-----:R-:W-:-:S03]  /*3300*/  IMAD.IADD R14, R56, 0x1, R59 ;  /* 0x00000001380e7824 */ /* 0x001fc600078e023b */
        /* <DEDUP_REMOVED lines=26> */
[----:B------:R5:W0:Y:S08]  /*34b0*/  MUFU.TANH R30, R46 ;  /* 0x0000002e001e7308 */ /* 0x000a300000002400 */
[----:B------:R2:W0:Y:S01]  /*34c0*/  MUFU.TANH R26, R38 ;  /* 0x00000026001a7308 */ /* 0x0004220000002400 */
[----:B-----5:R-:W-:-:S04]  /*34d0*/  IADD3 R46, -R16, UR60, R31 ;  /* 0x0000003c102e7c10 */ /* 0x020fc8000fffe11f */
[----:B------:R-:W-:Y:S02]  /*34e0*/  VIADDMNMX R2, R59, R57, R46, PT ;  /* 0x000000393b027246 */ /* 0x000fe4000380012e */
[----:B--2---:R-:W-:Y:S01]  /*34f0*/  LEA R38, R152, 0xffffffc0, 0x6 ;  /* 0xffffffc098267811 */ /* 0x004fe200078e30ff */
[----:B-1-34-:R-:W-:Y:S06]  /*3500*/  @P2 BRA `(.L_x_1218) ;  /* 0x00000000005c2947 */ /* 0x01afec0003800000 */
[----:B------:R-:W-:Y:S01]  /*3510*/  IMAD.U32 R58, RZ, RZ, UR39 ;  /* 0x00000027ff3a7e24 */ /* 0x000fe2000f8e00ff */
[----:B------:R-:W-:Y:S04]  /*3520*/  BSSY B0, `(.L_x_1219) ;  /* 0x0000011000007945 */ /* 0x000fe80003800000 */
[----:B------:R-:W-:-:S04]  /*3530*/  IADD3 R15, -R58, UR60, R59 ;  /* 0x0000003c3a0f7c10 */ /* 0x000fc8000fffe13b */
[----:B------:R-:W-:-:S13]  /*3540*/  ISETP.GT.AND P2, PT, R15, -0x1, PT ;  /* 0xffffffff0f00780c */ /* 0x000fda0003f44270 */
[----:B------:R-:W-:Y:S05]  /*3550*/  @P2 BRA `(.L_x_1220) ;  /* 0x0000000000202947 */ /* 0x000fea0003800000 */
[----:B------:R-:W-:Y:S01]  /*3560*/  UISETP.NE.AND UP2, UPT, UR5, 0x1, UPT ;  /* 0x000000010500788c */ /* 0x000fe2000bf45270 */
[----:B------:R-:W-:-:S05]  /*3570*/  LOP3.LUT R15, RZ, R15, RZ, 0x33, !PT ;  /* 0x0000000fff0f7212 */ /* 0x000fca00078e33ff */
[----:B------:R-:W-:-:S05]  /*3580*/  PLOP3.LUT P2, PT, PT, PT, UP2, 0x80, 0x0 ;  /* 0x000000000000781c */ /* 0x000fca0003f4f028 */
[----:B------:R-:W-:-:S08]  /*3590*/  @UP2 ULDC.64 UR6, c[0x0][0x9e8] ;  /* 0x00027a0000062ab9 */ /* 0x000fd00000000a00 */
[----:B------:R-:W-:-:S05]  /*35a0*/  @P2 IMAD.HI.U32 R58, R15, UR6, RZ ;  /* 0x000000060f3a2c27 */ /* 0x000fca000f8e00ff */
[----:B------:R-:W-:-:S04]  /*35b0*/  @P2 SHF.R.U32.HI R15, RZ, UR7, R58 ;  /* 0x00000007ff0f2c19 */ /* 0x000fc8000801163a */
[----:B------:R-:W-:Y:S01]  /*35c0*/  LOP3.LUT R15, RZ, R15, RZ, 0x33, !PT ;  /* 0x0000000fff0f7212 */ /* 0x000fe200078e33ff */
[----:B------:R-:W-:Y:S06]  /*35d0*/  BRA `(.L_x_1221) ;  /* 0x0000000000147947 */ /* 0x000fec0003800000 */
.L_x_1220:
[----:B------:R-:W-:-:S06]  /*35e0*/  UISETP.NE.AND UP2, UPT, UR5, 0x1, UPT ;  /* 0x000000010500788c */ /* 0x000fcc000bf45270 */
[----:B------:R-:W-:-:S05]  /*35f0*/  PLOP3.LUT P2, PT, PT, PT, UP2, 0x80, 0x0 ;  /* 0x000000000000781c */ /* 0x000fca0003f4f028 */
[----:B------:R-:W-:-:S08]  /*3600*/  @UP2 ULDC.64 UR6, c[0x0][0x9e8] ;  /* 0x00027a0000062ab9 */ /* 0x000fd00000000a00 */
[----:B------:R-:W-:-:S05]  /*3610*/  @P2 IMAD.HI.U32 R58, R15, UR6, RZ ;  /* 0x000000060f3a2c27 */ /* 0x000fca000f8e00ff */
[----:B------:R-:W-:-:S07]  /*3620*/  @P2 SHF.R.U32.HI R15, RZ, UR7, R58 ;  /* 0x00000007ff0f2c19 */ /* 0x000fce000801163a */
.L_x_1221:
[----:B------:R-:W-:Y:S05]  /*3630*/  BSYNC B0 ;  /* 0x0000000000007941 */ /* 0x000fea0003800000 */
.L_x_1219:
[----:B------:R-:W-:-:S04]  /*3640*/  IMAD R15, R15, UR5, -R38 ;  /* 0x000000050f0f7c24 */ /* 0x000fc8000f8e0a26 */
[----:B------:R-:W-:-:S05]  /*3650*/  IMAD.IADD R15, R15, 0x1, -R16 ;  /* 0x000000010f0f7824 */ /* 0x000fca00078e0a10 */
[----:B------:R-:W-:Y:S02]  /*3660*/  VIMNMX R14, R14, R15, !PT ;  /* 0x0000000f0e0e7248 */ /* 0x000fe40007fe0100 */
[----:B------:R-:W-:-:S07]  /*3670*/  VIADDMNMX R2, R15, UR5, R2, PT ;  /* 0x000000050f027c46 */ /* 0x000fce000b800102 */
.L_x_1218:
[C---:B------:R-:W-:Y:S01]  /*3680*/  ISETP.GE.AND P2, PT, R31.reuse, 0x2, PT ;  /* 0x000000021f00780c */ /* 0x040fe20003f46270 */
[----:B------:R-:W1:Y:S01]  /*3690*/  SHFL.IDX PT, R3, R3, 0x1, 0x1c1f ;  /* 0x003c1f0003037f89 */ /* 0x000e6200000e0000 */
[C---:B------:R-:W-:Y:S02]  /*36a0*/  ISETP.GE.AND P6, PT, R31.reuse, 0xa, PT ;  /* 0x0000000a1f00780c */ /* 0x040fe40003fc6270 */
[----:B------:R-:W-:Y:S02]  /*36b0*/  ISETP.GT.AND P4, PT, R14, 0x1, !P2 ;  /* 0x000000010e00780c */ /* 0x000fe40005784270 */
[----:B------:R-:W-:Y:S02]  /*36c0*/  ISETP.GE.AND P3, PT, R31, 0x9, PT ;  /* 0x000000091f00780c */ /* 0x000fe40003f66270 */
[----:B------:R-:W-:Y:S02]  /*36d0*/  ISETP.LT.OR P4, PT, R2, 0x2, P4 ;  /* 0x000000020200780c */ /* 0x000fe40002781670 */
[----:B------:R-:W-:-:S02]  /*36e0*/  ISETP.GT.AND P5, PT, R14, 0x8, !P3 ;  /* 0x000000080e00780c */ /* 0x000fc40005fa4270 */
[----:B------:R-:W-:Y:S02]  /*36f0*/  FSEL R58, R25, -INF , !P4 ;  /* 0xff800000193a7808 */ /* 0x000fe40006000000 */
[----:B------:R-:W-:Y:S02]  /*3700*/  ISETP.GT.AND P4, PT, R14, 0x9, !P6 ;  /* 0x000000090e00780c */ /* 0x000fe40007784270 */
[----:B------:R-:W-:Y:S02]  /*3710*/  P2R R25, PR, RZ, 0x40 ;  /* 0x00000040ff197803 */ /* 0x000fe40000000000 */
[----:B------:R-:W-:Y:S02]  /*3720*/  ISETP.LT.OR P4, PT, R2, 0xa, P4 ;  /* 0x0000000a0200780c */ /* 0x000fe40002781670 */
[----:B------:R-:W-:Y:S02]  /*3730*/  ISETP.GE.AND P6, PT, R31, 0x11, PT ;  /* 0x000000111f00780c */ /* 0x000fe40003fc6270 */
[----:B0-----:R-:W-:-:S02]  /*3740*/  FSEL R62, R29, -INF , !P4 ;  /* 0xff8000001d3e7808 */ /* 0x001fc40006000000 */
[----:B------:R-:W-:Y:S02]  /*3750*/  ISETP.LT.OR P5, PT, R2, 0x9, P5 ;  /* 0x000000090200780c */ /* 0x000fe40002fa1670 */
[----:B------:R-:W-:Y:S02]  /*3760*/  ISETP.GT.AND P4, PT, R14, 0x10, !P6 ;  /* 0x000000100e00780c */ /* 0x000fe40007784270 */
[----:B------:R-:W-:Y:S02]  /*3770*/  FSEL R60, R28, -INF , !P5 ;  /* 0xff8000001c3c7808 */ /* 0x000fe40006800000 */
[----:B------:R-:W-:Y:S02]  /*3780*/  ISETP.LT.OR P4, PT, R2, 0x11, P4 ;  /* 0x000000110200780c */ /* 0x000fe40002781670 */
[----:B------:R-:W-:Y:S02]  /*3790*/  ISETP.GE.AND P5, PT, R31, 0x12, PT ;  /* 0x000000121f00780c */ /* 0x000fe40003fa6270 */
[----:B------:R-:W-:-:S02]  /*37a0*/  FSEL R64, R32, -INF , !P4 ;  /* 0xff80000020407808 */ /* 0x000fc40006000000 */
[----:B------:R-:W-:Y:S02]  /*37b0*/  ISETP.GT.AND P4, PT, R14, 0x11, !P5 ;  /* 0x000000110e00780c */ /* 0x000fe40006f84270 */
[----:B------:R-:W-:Y:S02]  /*37c0*/  P2R R29, PR, RZ, 0x20 ;  /* 0x00000020ff1d7803 */ /* 0x000fe40000000000 */
[----:B------:R-:W-:Y:S02]  /*37d0*/  ISETP.LT.OR P4, PT, R2, 0x12, P4 ;  /* 0x000000120200780c */ /* 0x000fe40002781670 */
[----:B------:R-:W-:Y:S02]  /*37e0*/  ISETP.GE.AND P5, PT, R31, 0x19, PT ;  /* 0x000000191f00780c */ /* 0x000fe40003fa6270 */
[----:B------:R-:W-:Y:S02]  /*37f0*/  FSEL R66, R33, -INF , !P4 ;  /* 0xff80000021427808 */ /* 0x000fe40006000000 */
[----:B------:R-:W-:-:S02]  /*3800*/  ISETP.GT.AND P4, PT, R14, 0x18, !P5 ;  /* 0x000000180e00780c */ /* 0x000fc40006f84270 */
[----:B------:R-:W-:Y:S02]  /*3810*/  P2R R32, PR, RZ, 0x20 ;  /* 0x00000020ff207803 */ /* 0x000fe40000000000 */
[----:B------:R-:W-:Y:S02]  /*3820*/  ISETP.LT.OR P4, PT, R2, 0x19, P4 ;  /* 0x000000190200780c */ /* 0x000fe40002781670 */
[----:B------:R-:W-:Y:S02]  /*3830*/  ISETP.GE.AND P5, PT, R31, 0x1a, PT ;  /* 0x0000001a1f00780c */ /* 0x000fe40003fa6270 */
[----:B------:R-:W-:Y:S02]  /*3840*/  FSEL R68, R36, -INF , !P4 ;  /* 0xff80000024447808 */ /* 0x000fe40006000000 */
[----:B------:R-:W-:Y:S02]  /*3850*/  ISETP.GT.AND P4, PT, R14, 0x19, !P5 ;  /* 0x000000190e00780c */ /* 0x000fe40006f84270 */
[----:B------:R-:W-:-:S02]  /*3860*/  P2R R33, PR, RZ, 0x20 ;  /* 0x00000020ff217803 */ /* 0x000fc40000000000 */
[----:B------:R-:W-:Y:S02]  /*3870*/  ISETP.LT.OR P4, PT, R2, 0x1a, P4 ;  /* 0x0000001a0200780c */ /* 0x000fe40002781670 */
[----:B------:R-:W-:Y:S02]  /*3880*/  ISETP.GE.AND P5, PT, R31, 0x21, PT ;  /* 0x000000211f00780c */ /* 0x000fe40003fa6270 */
[----:B------:R-:W-:Y:S02]  /*3890*/  FSEL R70, R37, -INF , !P4 ;  /* 0xff80000025467808 */ /* 0x000fe40006000000 */
[----:B------:R-:W-:Y:S02]  /*38a0*/  ISETP.GT.AND P4, PT, R14, 0x20, !P5 ;  /* 0x000000200e00780c */ /* 0x000fe40006f84270 */
[----:B------:R-:W-:Y:S02]  /*38b0*/  P2R R37, PR, RZ, 0x20 ;  /* 0x00000020ff257803 */ /* 0x000fe40000000000 */
[----:B------:R-:W-:-:S02]  /*38c0*/  ISETP.LT.OR P4, PT, R2, 0x21, P4 ;  /* 0x000000210200780c */ /* 0x000fc40002781670 */
[C---:B------:R-:W-:Y:S02]  /*38d0*/  ISETP.GE.AND P5, PT, R31.reuse, 0x22, PT ;  /* 0x000000221f00780c */ /* 0x040fe40003fa6270 */
[----:B------:R-:W-:Y:S02]  /*38e0*/  FSEL R72, R40, -INF , !P4 ;  /* 0xff80000028487808 */ /* 0x000fe40006000000 */
[----:B------:R-:W-:Y:S02]  /*38f0*/  ISETP.GT.AND P4, PT, R14, 0x21, !P5 ;  /* 0x000000210e00780c */ /* 0x000fe40006f84270 */
[----:B------:R-:W-:Y:S02]  /*3900*/  P2R R40, PR, RZ, 0x20 ;  /* 0x00000020ff287803 */ /* 0x000fe40000000000 */
[----:B------:R-:W-:Y:S02]  /*3910*/  ISETP.LT.OR P4, PT, R2, 0x22, P4 ;  /* 0x000000220200780c */ /* 0x000fe40002781670 */
[----:B------:R-:W-:-:S02]  /*3920*/  ISETP.GE.AND P5, PT, R31, 0x29, PT ;  /* 0x000000291f00780c */ /* 0x000fc40003fa6270 */
[----:B------:R-:W-:Y:S02]  /*3930*/  FSEL R74, R41, -INF , !P4 ;  /* 0xff800000294a7808 */ /* 0x000fe40006000000 */
[----:B------:R-:W-:Y:S02]  /*3940*/  ISETP.GT.AND P4, PT, R14, 0x28, !P5 ;  /* 0x000000280e00780c */ /* 0x000fe40006f84270 */
[----:B------:R-:W-:Y:S02]  /*3950*/  P2R R41, PR, RZ, 0x20 ;  /* 0x00000020ff297803 */ /* 0x000fe40000000000 */
        /* <DEDUP_REMOVED lines=11> */
[----:B------:R-:W-:Y:S02]  /*3a10*/  P2R R28, PR, RZ, 0x40 ;  /* 0x00000040ff1c7803 */ /* 0x000fe40000000000 */
[----:B------:R-:W-:Y:S02]  /*3a20*/  FSEL R80, R48, -INF , !P4 ;  /* 0xff80000030507808 */ /* 0x000fe40006000000 */
[----:B------:R-:W-:-:S04]  /*3a30*/  ISETP.GE.AND P4, PT, R31, 0x32, PT ;  /* 0x000000321f00780c */ /* 0x000fc80003f86270 */
[----:B------:R-:W-:-:S04]  /*3a40*/  ISETP.GT.AND P5, PT, R14, 0x31, !P4 ;  /* 0x000000310e00780c */ /* 0x000fc800067a4270 */
[----:B------:R-:W-:-:S04]  /*3a50*/  ISETP.LT.OR P5, PT, R2, 0x32, P5 ;  /* 0x000000320200780c */ /* 0x000fc80002fa1670 */
[----:B------:R-:W-:Y:S02]  /*3a60*/  FSEL R82, R49, -INF , !P5 ;  /* 0xff80000031527808 */ /* 0x000fe40006800000 */
[----:B------:R-:W-:-:S04]  /*3a70*/  ISETP.GE.AND P5, PT, R31, 0x39, PT ;  /* 0x000000391f00780c */ /* 0x000fc80003fa6270 */
[----:B------:R-:W-:-:S04]  /*3a80*/  ISETP.GT.AND P6, PT, R14, 0x38, !P5 ;  /* 0x000000380e00780c */ /* 0x000fc80006fc4270 */
[----:B------:R-:W-:-:S04]  /*3a90*/  ISETP.LT.OR P6, PT, R2, 0x39, P6 ;  /* 0x000000390200780c */ /* 0x000fc800037c1670 */
[----:B------:R-:W-:Y:S02]  /*3aa0*/  FSEL R52, R52, -INF , !P6 ;  /* 0xff80000034347808 */ /* 0x000fe40007000000 */
[----:B------:R-:W-:-:S04]  /*3ab0*/  ISETP.GE.AND P6, PT, R31, 0x1, PT ;  /* 0x000000011f00780c */ /* 0x000fc80003fc6270 */
[----:B------:R-:W-:Y:S02]  /*3ac0*/  P2R R15, PR, RZ, 0x40 ;  /* 0x00000040ff0f7803 */ /* 0x000fe40000000000 */
[----:B------:R-:W-:-:S04]  /*3ad0*/  ISETP.GT.AND P6, PT, R14, RZ, !P6 ;  /* 0x000000ff0e00720c */ /* 0x000fc800077c4270 */
[----:B------:R-:W-:-:S04]  /*3ae0*/  ISETP.LT.OR P6, PT, R2, 0x1, P6 ;  /* 0x000000010200780c */ /* 0x000fc800037c1670 */
[----:B------:R-:W-:Y:S02]  /*3af0*/  FSEL R36, R24, -INF , !P6 ;  /* 0xff80000018247808 */ /* 0x000fe40007000000 */
[----:B------:R-:W-:-:S04]  /*3b00*/  ISETP.GE.AND P6, PT, R31, 0x3a, PT ;  /* 0x0000003a1f00780c */ /* 0x000fc80003fc6270 */
[----:B------:R-:W-:Y:S02]  /*3b10*/  P2R R31, PR, RZ, 0x40 ;  /* 0x00000040ff1f7803 */ /* 0x000fe40000000000 */
[----:B------:R-:W-:Y:S01]  /*3b20*/  ISETP.GT.AND P6, PT, R14, 0x39, !P6 ;  /* 0x000000390e00780c */ /* 0x000fe200077c4270 */
[----:B-1----:R-:W-:-:S03]  /*3b30*/  IMAD.IADD R14, R56, 0x1, R3 ;  /* 0x00000001380e7824 */ /* 0x002fc600078e0203 */
[----:B------:R-:W-:Y:S02]  /*3b40*/  ISETP.LT.OR P6, PT, R2, 0x3a, P6 ;  /* 0x0000003a0200780c */ /* 0x000fe400037c1670 */
[----:B------:R-:W-:Y:S02]  /*3b50*/  VIADDMNMX R2, R3, R57, R46, PT ;  /* 0x0000003903027246 */ /* 0x000fe4000380012e */
[----:B------:R-:W-:Y:S02]  /*3b60*/  FSEL R84, R53, -INF , !P6 ;  /* 0xff80000035547808 */ /* 0x000fe40007000000 */
[----:B------:R-:W-:-:S13]  /*3b70*/  PLOP3.LUT P6, PT, PT, PT, UP1, 0x40, 0x0 ;  /* 0x000000000000781c */ /* 0x000fda0003fce818 */
[----:B------:R-:W-:Y:S05]  /*3b80*/  @P6 BRA `(.L_x_1222) ;  /* 0x0000000000646947 */ /* 0x000fea0003800000 */
        /* <DEDUP_REMOVED lines=9> */
[----:B------:R-:W-:Y:S01]  /*3c20*/  @P6 IMAD.HI.U32 R24, R3, UR6, RZ ;  /* 0x0000000603186c27 */ /* 0x000fe2000f8e00ff */
[----:B------:R-:W-:-:S13]  /*3c30*/  PLOP3.LUT P6, PT, PT, PT, UP2, 0x80, 0x0 ;  /* 0x000000000000781c */ /* 0x000fda0003fcf028 */
[----:B------:R-:W-:-:S04]  /*3c40*/  @P6 SHF.R.U32.HI R3, RZ, UR7, R24 ;  /* 0x00000007ff036c19 */ /* 0x000fc80008011618 */
[----:B------:R-:W-:Y:S01]  /*3c50*/  LOP3.LUT R3, RZ, R3, RZ, 0x33, !PT ;  /* 0x00000003ff037212 */ /* 0x000fe200078e33ff */
[----:B------:R-:W-:Y:S06]  /*3c60*/  BRA `(.L_x_1225) ;  /* 0x0000000000187947 */ /* 0x000fec0003800000 */
.L_x_1224:
[----:B------:R-:W-:-:S06]  /*3c70*/  UISETP.NE.AND UP2, UPT, UR5, 0x1, UPT ;  /* 0x000000010500788c */ /* 0x000fcc000bf45270 */
[----:B------:R-:W-:-:S05]  /*3c80*/  PLOP3.LUT P6, PT, PT, PT, UP2, 0x80, 0x0 ;  /* 0x000000000000781c */ /* 0x000fca0003fcf028 */
[----:B------:R-:W-:-:S08]  /*3c90*/  @UP2 ULDC.64 UR6, c[0x0][0x9e8] ;  /* 0x00027a0000062ab9 */ /* 0x000fd00000000a00 */
[----:B------:R-:W-:Y:S01]  /*3ca0*/  @P6 IMAD.HI.U32 R24, R3, UR6, RZ ;  /* 0x0000000603186c27 */ /* 0x000fe2000f8e00ff */
[----:B------:R-:W-:-:S13]  /*3cb0*/  PLOP3.LUT P6, PT, PT, PT, UP2, 0x80, 0x0 ;  /* 0x000000000000781c */ /* 0x000fda0003fcf028 */
[----:B------:R-:W-:-:S07]  /*3cc0*/  @P6 SHF.R.U32.HI R3, RZ, UR7, R24 ;  /* 0x00000007ff036c19 */ /* 0x000fce0008011618 */
.L_x_1225:
[----:B------:R-:W-:Y:S05]  /*3cd0*/  BSYNC B0 ;  /* 0x0000000000007941 */ /* 0x000fea0003800000 */
.L_x_1223:
[----:B------:R-:W-:-:S04]  /*3ce0*/  IMAD R3, R3, UR5, -R38 ;  /* 0x0000000503037c24 */ /* 0x000fc8000f8e0a26 */
[----:B------:R-:W-:-:S05]  /*3cf0*/  IMAD.IADD R3, R3, 0x1, -R16 ;  /* 0x0000000103037824 */ /* 0x000fca00078e0a10 */
[----:B------:R-:W-:Y:S02]  /*3d00*/  VIMNMX R14, R14, R3, !PT ;  /* 0x000000030e0e7248 */ /* 0x000fe40007fe0100 */
[----:B------:R-:W-:-:S07]  /*3d10*/  VIADDMNMX R2, R3, UR5, R2, PT ;  /* 0x0000000503027c46 */ /* 0x000fce000b800102 */
.L_x_1222:
[----:B------:R-:W-:Y:S01]  /*3d20*/  ISETP.GT.AND P2, PT, R14, 0x1, !P2 ;  /* 0x000000010e00780c */ /* 0x000fe20005744270 */
[----:B------:R-:W-:Y:S01]  /*3d30*/  ULDC UR6, c[0x0][0x988] ;  /* 0x0002620000067ab9 */ /* 0x000fe20000000800 */
[----:B------:R-:W-:Y:S01]  /*3d40*/  ISETP.NE.AND P6, PT, R15, RZ, PT ;  /* 0x000000ff0f00720c */ /* 0x000fe20003fc5270 */
[----:B------:R-:W-:Y:S01]  /*3d50*/  @UP0 ULDC UR10, c[0x0][0x44c] ;  /* 0x00011300000a0ab9 */ /* 0x000fe20000000800 */
[----:B------:R-:W-:Y:S01]  /*3d60*/  ISETP.LT.OR P2, PT, R2, 0x2, P2 ;  /* 0x000000020200780c */ /* 0x000fe20001741670 */
[----:B------:R-:W-:Y:S01]  /*3d70*/  UIMAD.WIDE.U32 UR10, UR61, UR10, URZ ;  /* 0x0000000a3d0a72a5 */ /* 0x000fe2000f8e003f */
[----:B------:R-:W-:Y:S01]  /*3d80*/  FMNMX.FTZ R3, R36, R58, !PT ;  /* 0x0000003a24037209 */ /* 0x000fe20007810000 */
[----:B------:R-:W-:Y:S01]  /*3d90*/  @UP0 ULDC UR14, c[0x0][0x450] ;  /* 0x00011400000e0ab9 */ /* 0x000fe20000000800 */
[----:B------:R-:W-:Y:S01]  /*3da0*/  FSEL R15, R27, -INF , !P2 ;  /* 0xff8000001b0f7808 */ /* 0x000fe20005000000 */
[----:B------:R-:W-:Y:S01]  /*3db0*/  UMOV UR7, UR61 ;  /* 0x0000003d00077c82 */ /* 0x000fe20008000000 */
[----:B------:R-:W-:Y:S01]  /*3dc0*/  ISETP.NE.AND P2, PT, R25, RZ, PT ;  /* 0x000000ff1900720c */ /* 0x000fe20003f45270 */
[----:B------:R-:W-:Y:S01]  /*3dd0*/  @UP0 USHF.R.U32.HI UR7, URZ, UR14, UR11 ;  /* 0x0000000e3f070299 */ /* 0x000fe2000801160b */
[----:B------:R-:W-:-:S02]  /*3de0*/  FMNMX.FTZ R3, R60, R3, !PT ;  /* 0x000000033c037209 */ /* 0x000fc40007810000 */
[----:B------:R-:W-:Y:S01]  /*3df0*/  ISETP.GT.AND P2, PT, R14, 0x9, !P2 ;  /* 0x000000090e00780c */ /* 0x000fe20005744270 */
[----:B------:R-:W-:Y:S01]  /*3e00*/  UIADD3 UR48, UR48, UR7, URZ ;  /* 0x0000000730307290 */ /* 0x000fe2000fffe03f */
[----:B------:R-:W-:Y:S02]  /*3e10*/  FMNMX.FTZ R3, R62, R3, !PT ;  /* 0x000000033e037209 */ /* 0x000fe40007810000 */
[----:B------:R-:W-:Y:S01]  /*3e20*/  ISETP.LT.OR P2, PT, R2, 0xa, P2 ;  /* 0x0000000a0200780c */ /* 0x000fe20001741670 */
[----:B------:R-:W-:Y:S01]  /*3e30*/  UIADD3 UR4, UR48, UR4, URZ ;  /* 0x0000000430047290 */ /* 0x000fe2000fffe03f */
[----:B------:R-:W-:Y:S02]  /*3e40*/  FMNMX.FTZ R3, R64, R3, !PT ;  /* 0x0000000340037209 */ /* 0x000fe40007810000 */
[----:B------:R-:W-:Y:S02]  /*3e50*/  FSEL R21, R21, -INF , !P2 ;  /* 0xff80000015157808 */ /* 0x000fe40005000000 */
[----:B------:R-:W-:-:S02]  /*3e60*/  ISETP.NE.AND P2, PT, R28, RZ, PT ;  /* 0x000000ff1c00720c */ /* 0x000fc40003f45270 */
[----:B------:R-:W-:Y:S02]  /*3e70*/  FMNMX.FTZ R3, R66, R3, !PT ;  /* 0x0000000342037209 */ /* 0x000fe40007810000 */
[----:B------:R-:W-:Y:S02]  /*3e80*/  ISETP.GT.AND P2, PT, R14, 0x10, !P2 ;  /* 0x000000100e00780c */ /* 0x000fe40005744270 */
[----:B------:R-:W-:Y:S02]  /*3e90*/  FMNMX.FTZ R3, R68, R3, !PT ;  /* 0x0000000344037209 */ /* 0x000fe40007810000 */
[----:B------:R-:W-:Y:S02]  /*3ea0*/  ISETP.LT.OR P2, PT, R2, 0x11, P2 ;  /* 0x000000110200780c */ /* 0x000fe40001741670 */
[----:B------:R-:W-:Y:S02]  /*3eb0*/  FMNMX.FTZ R3, R70, R3, !PT ;  /* 0x0000000346037209 */ /* 0x000fe40007810000 */
[----:B------:R-:W-:-:S02]  /*3ec0*/  FSEL R24, R34, -INF , !P2 ;  /* 0xff80000022187808 */ /* 0x000fc40005000000 */
[----:B------:R-:W-:Y:S02]  /*3ed0*/  ISETP.NE.AND P2, PT, R29, RZ, PT ;  /* 0x000000ff1d00720c */ /* 0x000fe40003f45270 */
[----:B------:R-:W-:Y:S02]  /*3ee0*/  FMNMX.FTZ R3, R72, R3, !PT ;  /* 0x0000000348037209 */ /* 0x000fe40007810000 */
[----:B------:R-:W-:Y:S02]  /*3ef0*/  ISETP.GT.AND P2, PT, R14, 0x11, !P2 ;  /* 0x000000110e00780c */ /* 0x000fe40005744270 */
[----:B------:R-:W-:Y:S02]  /*3f00*/  FMNMX.FTZ R3, R74, R3, !PT ;  /* 0x000000034a037209 */ /* 0x000fe40007810000 */
[----:B------:R-:W-:Y:S02]  /*3f10*/  ISETP.LT.OR P2, PT, R2, 0x12, P2 ;  /* 0x000000120200780c */ /* 0x000fe40001741670 */
[----:B------:R-:W-:-:S02]  /*3f20*/  FMNMX.FTZ R3, R76, R3, !PT ;  /* 0x000000034c037209 */ /* 0x000fc40007810000 */
[----:B------:R-:W-:Y:S02]  /*3f30*/  FSEL R25, R35, -INF , !P2 ;  /* 0xff80000023197808 */ /* 0x000fe40005000000 */
[----:B------:R-:W-:Y:S02]  /*3f40*/  ISETP.NE.AND P2, PT, R32, RZ, PT ;  /* 0x000000ff2000720c */ /* 0x000fe40003f45270 */
[----:B------:R-:W-:Y:S02]  /*3f50*/  FMNMX.FTZ R3, R78, R3, !PT ;  /* 0x000000034e037209 */ /* 0x000fe40007810000 */
[----:B------:R-:W-:Y:S02]  /*3f60*/  ISETP.GT.AND P2, PT, R14, 0x18, !P2 ;  /* 0x000000180e00780c */ /* 0x000fe40005744270 */
[----:B------:R-:W-:Y:S02]  /*3f70*/  FMNMX.FTZ R3, R80, R3, !PT ;  /* 0x0000000350037209 */ /* 0x000fe40007810000 */
[----:B------:R-:W-:-:S02]  /*3f80*/  ISETP.LT.OR P2, PT, R2, 0x19, P2 ;  /* 0x000000190200780c */ /* 0x000fc40001741670 */
[----:B------:R-:W-:Y:S02]  /*3f90*/  FMNMX.FTZ R3, R82, R3, !PT ;  /* 0x0000000352037209 */ /* 0x000fe40007810000 */
[----:B------:R-:W-:Y:S02]  /*3fa0*/  FSEL R26, R26, -INF , !P2 ;  /* 0xff8000001a1a7808 */ /* 0x000fe40005000000 */
[----:B------:R-:W-:Y:S02]  /*3fb0*/  ISETP.NE.AND P2, PT, R33, RZ, PT ;  /* 0x000000ff2100720c */ /* 0x000fe40003f45270 */
[C---:B------:R-:W-:Y:S02]  /*3fc0*/  ISETP.GT.AND P3, PT, R14.reuse, 0x8, !P3 ;  /* 0x000000080e00780c */ /* 0x040fe40005f64270 */
[----:B------:R-:W-:Y:S02]  /*3fd0*/  ISETP.GT.AND P2, PT, R14, 0x19, !P2 ;  /* 0x000000190e00780c */ /* 0x000fe40005744270 */
[----:B------:R-:W-:-:S02]  /*3fe0*/  FMNMX.FTZ R3, R52, R3, !PT ;  /* 0x0000000334037209 */ /* 0x000fc40007810000 */
[C---:B------:R-:W-:Y:S02]  /*3ff0*/  ISETP.LT.OR P2, PT, R2.reuse, 0x1a, P2 ;  /* 0x0000001a0200780c */ /* 0x040fe40001741670 */
[----:B------:R-:W-:Y:S02]  /*4000*/  ISETP.LT.OR P3, PT, R2, 0x9, P3 ;  /* 0x000000090200780c */ /* 0x000fe40001f61670 */
[----:B------:R-:W-:Y:S02]  /*4010*/  FSEL R27, R39, -INF , !P2 ;  /* 0xff800000271b7808 */ /* 0x000fe40005000000 */
[----:B------:R-:W-:Y:S02]  /*4020*/  ISETP.NE.AND P2, PT, R37, RZ, PT ;  /* 0x000000ff2500720c */ /* 0x000fe40003f45270 */
[----:B------:R-:W-:Y:S02]  /*4030*/  FMNMX.FTZ R33, R84, R3, !PT ;  /* 0x0000000354217209 */ /* 0x000fe40007810000 */
[----:B------:R-:W-:-:S02]  /*4040*/  ISETP.GT.AND P2, PT, R14, 0x20, !P2 ;  /* 0x000000200e00780c */ /* 0x000fc40005744270 */
[----:B------:R-:W-:Y:S01]  /*4050*/  FSEL R20, R20, -INF , !P3 ;  /* 0xff80000014147808 */ /* 0x000fe20005800000 */
[----:B------:R-:W0:Y:S01]  /*4060*/  SHFL.BFLY PT, R32, R33, 0x2, 0x1f ;  /* 0x0c401f0021207f89 */ /* 0x000e2200000e0000 */
[----:B------:R-:W-:Y:S02]  /*4070*/  ISETP.LT.OR P2, PT, R2, 0x21, P2 ;  /* 0x000000210200780c */ /* 0x000fe40001741670 */
[----:B------:R-:W-:Y:S02]  /*4080*/  ISETP.NE.AND P3, PT, R41, RZ, PT ;  /* 0x000000ff2900720c */ /* 0x000fe40003f65270 */
[----:B------:R-:W-:Y:S02]  /*4090*/  FSEL R28, R42, -INF , !P2 ;  /* 0xff8000002a1c7808 */ /* 0x000fe40005000000 */
[----:B------:R-:W-:Y:S02]  /*40a0*/  ISETP.NE.AND P2, PT, R40, RZ, PT ;  /* 0x000000ff2800720c */ /* 0x000fe40003f45270 */
[----:B------:R-:W-:-:S02]  /*40b0*/  ISETP.GT.AND P4, PT, R14, 0x31, !P4 ;  /* 0x000000310e00780c */ /* 0x000fc40006784270 */
[C---:B------:R-:W-:Y:S02]  /*40c0*/  ISETP.GT.AND P2, PT, R14.reuse, 0x21, !P2 ;  /* 0x000000210e00780c */ /* 0x040fe40005744270 */
[----:B------:R-:W-:Y:S02]  /*40d0*/  ISETP.GT.AND P5, PT, R14, 0x38, !P5 ;  /* 0x000000380e00780c */ /* 0x000fe40006fa4270 */
[C---:B------:R-:W-:Y:S02]  /*40e0*/  ISETP.LT.OR P2, PT, R2.reuse, 0x22, P2 ;  /* 0x000000220200780c */ /* 0x040fe40001741670 */
[----:B------:R-:W-:Y:S02]  /*40f0*/  ISETP.LT.OR P4, PT, R2, 0x32, P4 ;  /* 0x000000320200780c */ /* 0x000fe40002781670 */
[----:B------:R-:W-:Y:S02]  /*4100*/  FSEL R29, R43, -INF , !P2 ;  /* 0xff8000002b1d7808 */ /* 0x000fe40005000000 */
[----:B------:R-:W-:-:S02]  /*4110*/  ISETP.GT.AND P2, PT, R14, 0x28, !P3 ;  /* 0x000000280e00780c */ /* 0x000fc40005f44270 */
[----:B------:R-:W-:Y:S02]  /*4120*/  ISETP.NE.AND P3, PT, R45, RZ, PT ;  /* 0x000000ff2d00720c */ /* 0x000fe40003f65270 */
[----:B------:R-:W-:Y:S02]  /*4130*/  ISETP.LT.OR P2, PT, R2, 0x29, P2 ;  /* 0x000000290200780c */ /* 0x000fe40001741670 */
[----:B0-----:R-:W-:Y:S02]  /*4140*/  FMNMX.FTZ R34, R33, R32, !PT ;  /* 0x0000002021227209 */ /* 0x001fe40007810000 */
[----:B------:R-:W-:Y:S02]  /*4150*/  FSEL R30, R30, -INF , !P2 ;  /* 0xff8000001e1e7808 */ /* 0x000fe40005000000 */
[----:B------:R-:W-:Y:S01]  /*4160*/  ISETP.GT.AND P2, PT, R14, RZ, !P6 ;  /* 0x000000ff0e00720c */ /* 0x000fe20007744270 */
[----:B------:R-:W0:Y:S01]  /*4170*/  SHFL.BFLY PT, R35, R34, 0x1, 0x1f ;  /* 0x0c201f0022237f89 */ /* 0x000e2200000e0000 */
[----:B------:R-:W-:-:S02]  /*4180*/  ISETP.NE.AND P6, PT, R31, RZ, PT ;  /* 0x000000ff1f00720c */ /* 0x000fc40003fc5270 */
[----:B------:R-:W-:Y:S02]  /*4190*/  ISETP.LT.OR P2, PT, R2, 0x1, P2 ;  /* 0x000000010200780c */ /* 0x000fe40001741670 */
[----:B------:R-:W-:Y:S02]  /*41a0*/  ISETP.GT.AND P3, PT, R14, 0x30, !P3 ;  /* 0x000000300e00780c */ /* 0x000fe40005f64270 */
[----:B------:R-:W-:Y:S02]  /*41b0*/  FSEL R0, R0, -INF , !P2 ;  /* 0xff80000000007808 */ /* 0x000fe40005000000 */
[----:B------:R-:W-:Y:S02]  /*41c0*/  ISETP.NE.AND P2, PT, R44, RZ, PT ;  /* 0x000000ff2c00720c */ /* 0x000fe40003f45270 */
[----:B------:R-:W-:Y:S02]  /*41d0*/  FMNMX.FTZ R3, R0, R15, !PT ;  /* 0x0000000f00037209 */ /* 0x000fe40007810000 */
[----:B------:R-:W-:-:S02]  /*41e0*/  ISETP.GT.AND P2, PT, R14, 0x29, !P2 ;  /* 0x000000290e00780c */ /* 0x000fc40005744270 */
[----:B------:R-:W-:Y:S02]  /*41f0*/  FMNMX.FTZ R32, R20, R3, !PT ;  /* 0x0000000314207209 */ /* 0x000fe40007810000 */
[C---:B------:R-:W-:Y:S02]  /*4200*/  ISETP.LT.OR P2, PT, R2.reuse, 0x2a, P2 ;  /* 0x0000002a0200780c */ /* 0x040fe40001741670 */
[----:B------:R-:W-:Y:S02]  /*4210*/  FMNMX.FTZ R3, R21, R32, !PT ;  /* 0x0000002015037209 */ /* 0x000fe40007810000 */
[----:B------:R-:W-:Y:S02]  /*4220*/  ISETP.LT.OR P3, PT, R2, 0x31, P3 ;  /* 0x000000310200780c */ /* 0x000fe40001f61670 */
[----:B------:R-:W-:Y:S02]  /*4230*/  FMNMX.FTZ R32, R24, R3, !PT ;  /* 0x0000000318207209 */ /* 0x000fe40007810000 */
[----:B0-----:R-:W-:-:S02]  /*4240*/  FMNMX.FTZ R3, R34, R35, !PT ;  /* 0x0000002322037209 */ /* 0x001fc40007810000 */
[----:B------:R-:W-:Y:S02]  /*4250*/  FMNMX.FTZ R31, R25, R32, !PT ;  /* 0x00000020191f7209 */ /* 0x000fe40007810000 */
[----:B------:R-:W-:Y:S01]  /*4260*/  ISETP.LT.OR P5, PT, R2, 0x39, P5 ;  /* 0x000000390200780c */ /* 0x000fe20002fa1670 */
[----:B------:R-:W-:Y:S01]  /*4270*/  FMUL.FTZ R34, R3, UR6 ;  /* 0x0000000603227c20 */ /* 0x000fe20008410000 */
[----:B------:R-:W-:Y:S02]  /*4280*/  FMNMX.FTZ R32, R26, R31, !PT ;  /* 0x0000001f1a207209 */ /* 0x000fe40007810000 */
[----:B------:R-:W-:Y:S02]  /*4290*/  FSEL R31, R47, -INF , !P2 ;  /* 0xff8000002f1f7808 */ /* 0x000fe40005000000 */
[----:B------:R-:W-:Y:S02]  /*42a0*/  FMNMX.FTZ R33, R27, R32, !PT ;  /* 0x000000201b217209 */ /* 0x000fe40007810000 */
[----:B------:R-:W-:-:S02]  /*42b0*/  FSETP.NEU.FTZ.AND P2, PT, R3, -INF , PT ;  /* 0xff8000000300780b */ /* 0x000fc40003f5d000 */
[----:B------:R-:W-:Y:S02]  /*42c0*/  FMNMX.FTZ R32, R28, R33, !PT ;  /* 0x000000211c207209 */ /* 0x000fe40007810000 */
[----:B------:R-:W-:Y:S02]  /*42d0*/  FSEL R37, R34, RZ, P2 ;  /* 0x000000ff22257208 */ /* 0x000fe40001000000 */
[----:B------:R-:W-:Y:S02]  /*42e0*/  FMNMX.FTZ R33, R29, R32, !PT ;  /* 0x000000201d217209 */ /* 0x000fe40007810000 */
[----:B------:R-:W-:Y:S01]  /*42f0*/  ISETP.GT.AND P2, PT, R14, 0x39, !P6 ;  /* 0x000000390e00780c */ /* 0x000fe20007744270 */
[--C-:B------:R-:W-:Y:S01]  /*4300*/  FFMA.FTZ R36, R36, UR6, -R37.reuse ;  /* 0x0000000624247c23 */ /* 0x100fe20008010825 */
[----:B------:R-:W-:Y:S01]  /*4310*/  FMNMX.FTZ R32, R30, R33, !PT ;  /* 0x000000211e207209 */ /* 0x000fe20007810000 */
[--C-:B------:R-:W-:Y:S01]  /*4320*/  FFMA.FTZ R38, R58, UR6, -R37.reuse ;  /* 0x000000063a267c23 */ /* 0x100fe20008010825 */
[----:B------:R-:W-:Y:S01]  /*4330*/  FSEL R14, R50, -INF , !P3 ;  /* 0xff800000320e7808 */ /* 0x000fe20005800000 */
[----:B------:R0:W-:Y:S01]  /*4340*/  MUFU.EX2 R196, R36 ;  /* 0x0000002400c47308 */ /* 0x0001e20000000800 */
[----:B------:R-:W-:Y:S01]  /*4350*/  FMNMX.FTZ R33, R31, R32, !PT ;  /* 0x000000201f217209 */ /* 0x000fe20007810000 */
[--C-:B------:R-:W-:Y:S01]  /*4360*/  FFMA.FTZ R40, R62, UR6, -R37.reuse ;  /* 0x000000063e287c23 */ /* 0x100fe20008010825 */
[----:B------:R-:W-:Y:S01]  /*4370*/  FSEL R32, R51, -INF , !P4 ;  /* 0xff80000033207808 */ /* 0x000fe20006000000 */
[--C-:B------:R-:W-:Y:S01]  /*4380*/  FFMA.FTZ R42, R64, UR6, -R37.reuse ;  /* 0x00000006402a7c23 */ /* 0x100fe20008010825 */
[----:B------:R-:W-:Y:S01]  /*4390*/  FMNMX.FTZ R35, R14, R33, !PT ;  /* 0x000000210e237209 */ /* 0x000fe20007810000 */
[--C-:B------:R-:W-:Y:S01]  /*43a0*/  FFMA.FTZ R44, R68, UR6, -R37.reuse ;  /* 0x00000006442c7c23 */ /* 0x100fe20008010825 */
[----:B------:R-:W-:Y:S01]  /*43b0*/  ISETP.LT.OR P2, PT, R2, 0x3a, P2 ;  /* 0x0000003a0200780c */ /* 0x000fe20001741670 */
[----:B------:R1:W-:Y:S01]  /*43c0*/  MUFU.EX2 R39, R38 ;  /* 0x0000002600277308 */ /* 0x0003e20000000800 */
[----:B------:R-:W-:Y:S01]  /*43d0*/  FSEL R33, R54, -INF , !P5 ;  /* 0xff80000036217808 */ /* 0x000fe20006800000 */
[--C-:B0-----:R-:W-:Y:S01]  /*43e0*/  FFMA.FTZ R36, R60, UR6, -R37.reuse ;  /* 0x000000063c247c23 */ /* 0x101fe20008010825 */
[----:B------:R-:W-:Y:S01]  /*43f0*/  FMNMX.FTZ R2, R32, R35, !PT ;  /* 0x0000002320027209 */ /* 0x000fe20007810000 */
[--C-:B------:R-:W-:Y:S01]  /*4400*/  FFMA.FTZ R45, R70, UR6, -R37.reuse ;  /* 0x00000006462d7c23 */ /* 0x100fe20008010825 */
[----:B------:R-:W-:Y:S01]  /*4410*/  FSEL R34, R55, -INF , !P2 ;  /* 0xff80000037227808 */ /* 0x000fe20005000000 */
[--C-:B------:R-:W-:Y:S01]  /*4420*/  FFMA.FTZ R46, R72, UR6, -R37.reuse ;  /* 0x00000006482e7c23 */ /* 0x100fe20008010825 */
[----:B------:R-:W-:Y:S01]  /*4430*/  FMNMX.FTZ R35, R33, R2, !PT ;  /* 0x0000000221237209 */ /* 0x000fe20007810000 */
[----:B------:R-:W-:Y:S01]  /*4440*/  MUFU.EX2 R198, R36 ;  /* 0x0000002400c67308 */ /* 0x000fe20000000800 */
[--C-:B-1----:R-:W-:Y:S01]  /*4450*/  FFMA.FTZ R38, R66, UR6, -R37.reuse ;  /* 0x0000000642267c23 */ /* 0x102fe20008010825 */
[--C-:B------:R-:W-:Y:S01]  /*4460*/  FFMA.FTZ R48, R78, UR6, -R37.reuse ;  /* 0x000000064e307c23 */ /* 0x100fe20008010825 */
[----:B------:R-:W-:Y:S01]  /*4470*/  FMNMX.FTZ R35, R34, R35, !PT ;  /* 0x0000002322237209 */ /* 0x000fe20007810000 */
[--C-:B------:R-:W-:Y:S01]  /*4480*/  FFMA.FTZ R50, R80, UR6, -R37.reuse ;  /* 0x0000000650327c23 */ /* 0x100fe20008010825 */
[----:B------:R-:W-:-:S03]  /*4490*/  FFMA.FTZ R51, R82, UR6, -R37 ;  /* 0x0000000652337c23 */ /* 0x000fc60008010825 */
[----:B------:R-:W0:Y:S01]  /*44a0*/  SHFL.BFLY PT, R2, R35, 0x2, 0x1f ;  /* 0x0c401f0023027f89 */ /* 0x000e2200000e0000 */
[----:B------:R1:W-:Y:S08]  /*44b0*/  MUFU.EX2 R41, R40 ;  /* 0x0000002800297308 */ /* 0x0003f00000000800 */
[----:B------:R-:W-:Y:S01]  /*44c0*/  MUFU.EX2 R42, R42 ;  /* 0x0000002a002a7308 */ /* 0x000fe20000000800 */
[----:B-1----:R-:W-:-:S07]  /*44d0*/  FFMA.FTZ R40, R74, UR6, -R37 ;  /* 0x000000064a287c23 */ /* 0x002fce0008010825 */
[----:B------:R1:W2:Y:S01]  /*44e0*/  MUFU.EX2 R43, R38 ;  /* 0x00000026002b7308 */ /* 0x0002a20000000800 */
[----:B0-----:R-:W-:-:S07]  /*44f0*/  FMNMX.FTZ R36, R35, R2, !PT ;  /* 0x0000000223247209 */ /* 0x001fce0007810000 */
[----:B------:R-:W-:Y:S01]  /*4500*/  MUFU.EX2 R44, R44 ;  /* 0x0000002c002c7308 */ /* 0x000fe20000000800 */
[----:B-1----:R-:W-:Y:S01]  /*4510*/  FFMA.FTZ R38, R76, UR6, -R37 ;  /* 0x000000064c267c23 */ /* 0x002fe20008010825 */
[----:B------:R-:W0:Y:S06]  /*4520*/  SHFL.BFLY PT, R35, R36, 0x1, 0x1f ;  /* 0x0c201f0024237f89 */ /* 0x000e2c00000e0000 */
[----:B------:R-:W1:Y:S01]  /*4530*/  MUFU.EX2 R45, R45 ;  /* 0x0000002d002d7308 */ /* 0x000e620000000800 */
[----:B--2---:R-:W-:-:S07]  /*4540*/  F2FP.BF16.F32.PACK_AB R192, R43, R42 ;  /* 0x0000002a2bc0723e */ /* 0x004fce00000010ff */
[----:B------:R-:W-:Y:S08]  /*4550*/  MUFU.EX2 R46, R46 ;  /* 0x0000002e002e7308 */ /* 0x000ff00000000800 */
[----:B------:R-:W2:Y:S01]  /*4560*/  MUFU.EX2 R47, R40 ;  /* 0x00000028002f7308 */ /* 0x000ea20000000800 */
[----:B-1----:R-:W-:Y:S02]  /*4570*/  F2FP.BF16.F32.PACK_AB R194, R45, R44 ;  /* 0x0000002c2dc2723e */ /* 0x002fe400000010ff */
[----:B0-----:R-:W-:Y:S01]  /*4580*/  FMNMX.FTZ R2, R36, R35, !PT ;  /* 0x0000002324027209 */ /* 0x001fe20007810000 */
[--C-:B------:R-:W-:Y:S01]  /*4590*/  FFMA.FTZ R35, R52, UR6, -R37.reuse ;  /* 0x0000000634237c23 */ /* 0x100fe20008010825 */
[----:B------:R-:W-:-:S02]  /*45a0*/  FFMA.FTZ R37, R84, UR6, -R37 ;  /* 0x0000000654257c23 */ /* 0x000fc40008010825 */
[C---:B------:R-:W-:Y:S01]  /*45b0*/  FSETP.NEU.FTZ.AND P2, PT, R2.reuse, -INF , PT ;  /* 0xff8000000200780b */ /* 0x040fe20003f5d000 */
[----:B------:R-:W-:Y:S01]  /*45c0*/  FMUL.FTZ R36, R2, UR6 ;  /* 0x0000000602247c20 */ /* 0x000fe20008410000 */
[----:B------:R-:W-:Y:S04]  /*45d0*/  MUFU.EX2 R186, R37 ;  /* 0x0000002500ba7308 */ /* 0x000fe80000000800 */
[----:B------:R-:W-:Y:S02]  /*45e0*/  FSEL R53, R36, RZ, P2 ;  /* 0x000000ff24357208 */ /* 0x000fe40001000000 */
[----:B------:R-:W-:Y:S02]  /*45f0*/  PLOP3.LUT P2, PT, PT, PT, UP1, 0x40, 0x0 ;  /* 0x000000000000781c */ /* 0x000fe40003f4e818 */
        /* <DEDUP_REMOVED lines=17> */
[----:B0-----:R-:W-:Y:S01]  /*4710*/  FADD.FTZ R15, R196, R39 ;  /* 0x00000027c40f7221 */ /* 0x001fe20000010000 */
[--C-:B------:R-:W-:Y:S01]  /*4720*/  FFMA.FTZ R33, R33, UR6, -R53.reuse ;  /* 0x0000000621217c23 */ /* 0x100fe20008010835 */
[----:B------:R-:W-:Y:S01]  /*4730*/  FFMA.FTZ R34, R34, UR6, -R53 ;  /* 0x0000000622227c23 */ /* 0x000fe20008010835 */
[----:B------:R-:W-:Y:S01]  /*4740*/  F2FP.BF16.F32.PACK_AB R196, R39, R196 ;  /* 0x000000c427c4723e */ /* 0x000fe200000010ff */
[----:B------:R-:W-:Y:S01]  /*4750*/  FADD.FTZ R36, R198, R15 ;  /* 0x0000000fc6247221 */ /* 0x000fe20000010000 */
[----:B------:R-:W-:-:S02]  /*4760*/  F2FP.BF16.F32.PACK_AB R198, R41, R198 ;  /* 0x000000c629c6723e */ /* 0x000fc400000010ff */
[----:B------:R-:W0:Y:S01]  /*4770*/  MUFU.EX2 R20, R20 ;  /* 0x0000001400147308 */ /* 0x000e220000000800 */
[----:B------:R-:W-:Y:S01]  /*4780*/  FADD.FTZ R15, R41, R36 ;  /* 0x00000024290f7221 */ /* 0x000fe20000010000 */
[----:B--2---:R-:W-:-:S03]  /*4790*/  F2FP.BF16.F32.PACK_AB R188, R47, R46 ;  /* 0x0000002e2fbc723e */ /* 0x004fc600000010ff */
[----:B------:R-:W-:-:S03]  /*47a0*/  FADD.FTZ R36, R42, R15 ;  /* 0x0000000f2a247221 */ /* 0x000fc60000010000 */
[----:B------:R-:W2:Y:S01]  /*47b0*/  MUFU.EX2 R21, R21 ;  /* 0x0000001500157308 */ /* 0x000ea20000000800 */
[----:B------:R-:W-:-:S04]  /*47c0*/  FADD.FTZ R15, R43, R36 ;  /* 0x000000242b0f7221 */ /* 0x000fc80000010000 */
[----:B------:R-:W-:Y:S01]  /*47d0*/  FADD.FTZ R36, R44, R15 ;  /* 0x0000000f2c247221 */ /* 0x000fe20000010000 */
[----:B-1----:R-:W-:Y:S01]  /*47e0*/  FADD.FTZ R15, R0, R197 ;  /* 0x000000c5000f7221 */ /* 0x002fe20000010000 */
[----:B------:R-:W-:Y:S01]  /*47f0*/  F2FP.BF16.F32.PACK_AB R197, R197, R0 ;  /* 0x00000000c5c5723e */ /* 0x000fe200000010ff */
[----:B------:R-:W1:Y:S01]  /*4800*/  MUFU.EX2 R24, R24 ;  /* 0x0000001800187308 */ /* 0x000e620000000800 */
[----:B------:R-:W-:Y:S01]  /*4810*/  FADD.FTZ R37, R45, R36 ;  /* 0x000000242d257221 */ /* 0x000fe20000010000 */
[----:B0-----:R-:W-:-:S03]  /*4820*/  FADD.FTZ R36, R20, R15 ;  /* 0x0000000f14247221 */ /* 0x001fc60000010000 */
[----:B------:R-:W-:-:S03]  /*4830*/  FADD.FTZ R40, R46, R37 ;  /* 0x000000252e287221 */ /* 0x000fc60000010000 */
[----:B------:R-:W0:Y:S01]  /*4840*/  MUFU.EX2 R25, R25 ;  /* 0x0000001900197308 */ /* 0x000e220000000800 */
[----:B--2---:R-:W-:Y:S01]  /*4850*/  FADD.FTZ R15, R21, R36 ;  /* 0x00000024150f7221 */ /* 0x004fe20000010000 */
[----:B------:R-:W-:Y:S01]  /*4860*/  FADD.FTZ R37, R47, R40 ;  /* 0x000000282f257221 */ /* 0x000fe20000010000 */
[----:B------:R-:W-:Y:S01]  /*4870*/  F2FP.BF16.F32.PACK_AB R199, R21, R20 ;  /* 0x0000001415c7723e */ /* 0x000fe200000010ff */
[----:B------:R-:W-:Y:S02]  /*4880*/  VIADD R20, R152, 0xfffffffe ;  /* 0xfffffffe98147836 */ /* 0x000fe40000000000 */
[----:B------:R-:W-:Y:S02]  /*4890*/  FADD.FTZ R40, R38, R37 ;  /* 0x0000002526287221 */ /* 0x000fe40000010000 */
[----:B------:R-:W2:Y:S01]  /*48a0*/  MUFU.EX2 R26, R26 ;  /* 0x0000001a001a7308 */ /* 0x000ea20000000800 */
[----:B-1----:R-:W-:-:S07]  /*48b0*/  FADD.FTZ R36, R24, R15 ;  /* 0x0000000f18247221 */ /* 0x002fce0000010000 */
[----:B------:R-:W1:Y:S01]  /*48c0*/  MUFU.EX2 R27, R27 ;  /* 0x0000001b001b7308 */ /* 0x000e620000000800 */
[C---:B0-----:R-:W-:Y:S01]  /*48d0*/  FADD.FTZ R15, R25.reuse, R36 ;  /* 0x00000024190f7221 */ /* 0x041fe20000010000 */
[----:B------:R-:W-:-:S06]  /*48e0*/  F2FP.BF16.F32.PACK_AB R193, R25, R24 ;  /* 0x0000001819c1723e */ /* 0x000fcc00000010ff */
[----:B------:R-:W0:Y:S01]  /*48f0*/  MUFU.EX2 R49, R48 ;  /* 0x0000003000317308 */ /* 0x000e220000000800 */
[----:B--2---:R-:W-:-:S07]  /*4900*/  FADD.FTZ R36, R26, R15 ;  /* 0x0000000f1a247221 */ /* 0x004fce0000010000 */
[----:B------:R-:W2:Y:S01]  /*4910*/  MUFU.EX2 R28, R28 ;  /* 0x0000001c001c7308 */ /* 0x000ea20000000800 */
[C---:B-1----:R-:W-:Y:S01]  /*4920*/  FADD.FTZ R15, R27.reuse, R36 ;  /* 0x000000241b0f7221 */ /* 0x042fe20000010000 */
[----:B------:R-:W-:-:S06]  /*4930*/  F2FP.BF16.F32.PACK_AB R195, R27, R26 ;  /* 0x0000001a1bc3723e */ /* 0x000fcc00000010ff */
[----:B------:R-:W1:Y:S01]  /*4940*/  MUFU.EX2 R50, R50 ;  /* 0x0000003200327308 */ /* 0x000e620000000800 */
[C---:B0-----:R-:W-:Y:S01]  /*4950*/  FADD.FTZ R37, R49.reuse, R40 ;  /* 0x0000002831257221 */ /* 0x041fe20000010000 */
[----:B------:R-:W-:-:S06]  /*4960*/  F2FP.BF16.F32.PACK_AB R190, R49, R38 ;  /* 0x0000002631be723e */ /* 0x000fcc00000010ff */
[----:B------:R-:W0:Y:S01]  /*4970*/  MUFU.EX2 R29, R29 ;  /* 0x0000001d001d7308 */ /* 0x000e220000000800 */
[----:B--2---:R-:W-:-:S07]  /*4980*/  FADD.FTZ R36, R28, R15 ;  /* 0x0000000f1c247221 */ /* 0x004fce0000010000 */
        /* <DEDUP_REMOVED lines=19> */
[----:B0-----:R-:W-:-:S04]  /*4ac0*/  FADD.FTZ R15, R35, R40 ;  /* 0x00000028230f7221 */ /* 0x001fc80000010000 */
[C---:B------:R-:W-:Y:S01]  /*4ad0*/  FADD.FTZ R15, R186.reuse, R15 ;  /* 0x0000000fba0f7221 */ /* 0x040fe20000010000 */
[----:B------:R-:W-:Y:S01]  /*4ae0*/  F2FP.BF16.F32.PACK_AB R186, R186, R35 ;  /* 0x00000023baba723e */ /* 0x000fe200000010ff */
[----:B--2---:R-:W-:-:S04]  /*4af0*/  FADD.FTZ R21, R33, R0 ;  /* 0x0000000021157221 */ /* 0x004fc80000010000 */
[C---:B-1----:R-:W-:Y:S01]  /*4b00*/  FADD.FTZ R14, R34.reuse, R21 ;  /* 0x00000015220e7221 */ /* 0x042fe20000010000 */
[----:B------:R-:W-:Y:S01]  /*4b10*/  F2FP.BF16.F32.PACK_AB R187, R34, R33 ;  /* 0x0000002122bb723e */ /* 0x000fe200000010ff */
[----:B------:R-:W-:Y:S06]  /*4b20*/  @P2 BRA `(.L_x_1226) ;  /* 0x0000000000442947 */ /* 0x000fec0003800000 */
        /* <DEDUP_REMOVED lines=10> */
.L_x_1227:
[----:B------:R-:W-:-:S11]  /*4bd0*/  UISETP.NE.AND UP2, UPT, UR5, 0x1, UPT ;  /* 0x000000010500788c */ /* 0x000fd6000bf45270 */
[----:B------:R-:W-:Y:S02]  /*4be0*/  @UP2 ULDC.64 UR10, c[0x0][0x9e8] ;  /* 0x00027a00000a2ab9 */ /* 0x000fe40000000a00 */
[----:B------:R-:W-:-:S04]  /*4bf0*/  UIMAD.WIDE.U32 UR14, UR7, UR10, URZ ;  /* 0x0000000a070e72a5 */ /* 0x000fc8000f8e003f */
[----:B------:R-:W-:-:S12]  /*4c00*/  @UP2 USHF.R.U32.HI UR7, URZ, UR11, UR15 ;  /* 0x0000000b3f072299 */ /* 0x000fd8000801160f */
.L_x_1228:
[----:B------:R-:W-:-:S04]  /*4c10*/  UIMAD UR5, UR7, UR5, UR5 ;  /* 0x00000005070572a4 */ /* 0x000fc8000f8e0205 */
[----:B------:R-:W-:-:S04]  /*4c20*/  UISETP.LT.AND UP2, UPT, UR4, UR5, UPT ;  /* 0x000000050400728c */ /* 0x000fc8000bf41270 */
[----:B------:R-:W-:-:S12]  /*4c30*/  USEL UR4, UR4, UR5, UP2 ;  /* 0x0000000504047287 */ /* 0x000fd80009000000 */
.L_x_1226:
[----:B------:R-:W-:Y:S01]  /*4c40*/  R2UR UR7, R19 ;  /* 0x00000000130772ca */ /* 0x000fe200000e0000 */
[----:B------:R-:W-:Y:S01]  /*4c50*/  USHF.R.S32.HI UR5, URZ, 0x1f, UR4 ;  /* 0x0000001f3f057899 */ /* 0x000fe20008011404 */
[----:B------:R-:W-:Y:S01]  /*4c60*/  IMAD.MOV.U32 R0, RZ, RZ, 0x3f800000 ;  /* 0x3f800000ff007424 */ /* 0x000fe200078e00ff */
[----:B------:R-:W-:Y:S01]  /*4c70*/  CS2R R150, SRZ ;  /* 0x0000000000967805 */ /* 0x000fe2000001ff00 */
[----:B------:R-:W-:Y:S01]  /*4c80*/  IMAD.MOV.U32 R152, RZ, RZ, 0x3f800000 ;  /* 0x3f800000ff987424 */ /* 0x000fe200078e00ff */
[----:B------:R-:W-:Y:S01]  /*4c90*/  ULEA.HI UR5, UR5, UR4, URZ, 0x6 ;  /* 0x0000000405057291 */ /* 0x000fe2000f8f303f */
[----:B------:R-:W-:Y:S02]  /*4ca0*/  CS2R R148, SRZ ;  /* 0x0000000000947805 */ /* 0x000fe4000001ff00 */
[----:B------:R-:W-:Y:S02]  /*4cb0*/  CS2R R146, SRZ ;  /* 0x0000000000927805 */ /* 0x000fe4000001ff00 */
[----:B------:R-:W-:Y:S01]  /*4cc0*/  CS2R R144, SRZ ;  /* 0x0000000000907805 */ /* 0x000fe2000001ff00 */
[----:B------:R-:W-:Y:S01]  /*4cd0*/  USHF.R.S32.HI UR5, URZ, 0x6, UR5 ;  /* 0x000000063f057899 */ /* 0x000fe20008011405 */
[----:B------:R-:W-:-:S02]  /*4ce0*/  CS2R R142, SRZ ;  /* 0x00000000008e7805 */ /* 0x000fc4000001ff00 */
[----:B------:R-:W-:Y:S02]  /*4cf0*/  CS2R R140, SRZ ;  /* 0x00000000008c7805 */ /* 0x000fe4000001ff00 */
[----:B------:R-:W-:Y:S01]  /*4d00*/  CS2R R138, SRZ ;  /* 0x00000000008a7805 */ /* 0x000fe2000001ff00 */
[----:B------:R-:W-:Y:S01]  /*4d10*/  UISETP.LT.AND UP2, UPT, UR7, UR5, UPT ;  /* 0x000000050700728c */ /* 0x000fe2000bf41270 */
[----:B------:R-:W-:Y:S02]  /*4d20*/  CS2R R136, SRZ ;  /* 0x0000000000887805 */ /* 0x000fe4000001ff00 */
[----:B------:R-:W-:Y:S02]  /*4d30*/  CS2R R134, SRZ ;  /* 0x0000000000867805 */ /* 0x000fe4000001ff00 */
[----:B------:R-:W-:Y:S01]  /*4d40*/  CS2R R132, SRZ ;  /* 0x0000000000847805 */ /* 0x000fe2000001ff00 */
[----:B------:R-:W-:Y:S01]  /*4d50*/  USEL UR54, UR7, UR5, !UP2 ;  /* 0x0000000507367287 */ /* 0x000fe2000d000000 */
[----:B------:R-:W-:-:S02]  /*4d60*/  CS2R R130, SRZ ;  /* 0x0000000000827805 */ /* 0x000fc4000001ff00 */
[----:B------:R-:W-:Y:S02]  /*4d70*/  CS2R R128, SRZ ;  /* 0x0000000000807805 */ /* 0x000fe4000001ff00 */
[----:B------:R-:W-:Y:S02]  /*4d80*/  CS2R R126, SRZ ;  /* 0x00000000007e7805 */ /* 0x000fe4000001ff00 */
[----:B------:R-:W-:Y:S02]  /*4d90*/  CS2R R124, SRZ ;  /* 0x00000000007c7805 */ /* 0x000fe4000001ff00 */
[----:B------:R-:W-:Y:S02]  /*4da0*/  CS2R R122, SRZ ;  /* 0x00000000007a7805 */ /* 0x000fe4000001ff00 */
[----:B------:R-:W-:Y:S02]  /*4db0*/  ISETP.GE.AND P2, PT, R20, UR54, PT ;  /* 0x0000003614007c0c */ /* 0x000fe4000bf46270 */
        /* <DEDUP_REMOVED lines=49> */
[----:B------:R-:W-:Y:S06]  /*50d0*/  @!P2 BRA `(.L_x_1229) ;  /* 0x0000002800eca947 */ /* 0x000fec0003800000 */
[----:B------:R-:W-:Y:S01]  /*50e0*/  IMAD.MOV.U32 R0, RZ, RZ, 0x3f800000 ;  /* 0x3f800000ff007424 */ /* 0x000fe200078e00ff */
[----:B------:R-:W-:Y:S01]  /*50f0*/  ULDC UR55, c[0x0][0x9e4] ;  /* 0x0002790000377ab9 */ /* 0x000fe20000000800 */
[----:B------:R-:W-:-:S07]  /*5100*/  IMAD.MOV.U32 R151, RZ, RZ, RZ ;  /* 0x000000ffff977224 */ /* 0x000fce00078e00ff */
.L_x_1246:
[----:B------:R-:W-:-:S04]  /*5110*/  UIADD3 UR4, UR36, 0x1, URZ ;  /* 0x0000000124047890 */ /* 0x000fc8000fffe03f */
[----:B------:R-:W-:-:S04]  /*5120*/  UISETP.NE.AND UP2, UPT, UR4, 0x2, UPT ;  /* 0x000000020400788c */ /* 0x000fc8000bf45270 */
[----:B------:R-:W-:Y:S02]  /*5130*/  USEL UR7, URZ, 0x1, UP2 ;  /* 0x000000013f077887 */ /* 0x000fe40009000000 */
[----:B------:R-:W-:Y:S02]  /*5140*/  USEL UR4, UR4, URZ, UP2 ;  /* 0x0000003f04047287 */ /* 0x000fe40009000000 */
[----:B------:R-:W-:Y:S01]  /*5150*/  ULOP3.LUT UR7, UR38, UR7, URZ, 0x3c, !UPT ;  /* 0x0000000726077292 */ /* 0x000fe2000f8e3c3f */
[----:B------:R-:W-:Y:S11]  /*5160*/  @!P0 BRA `(.L_x_1230) ;  /* 0x0000000000048947 */ /* 0x000ff60003800000 */
[----:B------:R-:W-:Y:S01]  /*5170*/  BPT.TRAP 0x1 ;  /* 0x000000040000795c */ /* 0x000fe20000300000 */
.L_x_1230:
[----:B------:R-:W-:Y:S01]  /*5180*/  ULEA UR5, UR4, UR37, 0x3 ;  /* 0x0000002504057291 */ /* 0x000fe2000f8e183f */
[----:B------:R-:W-:-:S05]  /*5190*/  IMAD.U32 R21, RZ, RZ, UR7 ;  /* 0x00000007ff157e24 */ /* 0x000fca000f8e00ff */
[----:B------:R-:W-:-:S04]  /*51a0*/  SHF.L.U32 R21, R21, 0x1f, RZ ;  /* 0x0000001f15157819 */ /* 0x000fc800000006ff */
[----:B------:R0:W1:Y:S01]  /*51b0*/  SYNCS.PHASECHK.TRANS64.TRYWAIT P2, [UR5+0x30830], R21 ;  /* 0x03083015ff0075a7 */ /* 0x0000620008040145 */
[----:B------:R-:W-:Y:S05]  /*51c0*/  @!P0 BRA `(.L_x_1231) ;  /* 0x0000000000048947 */ /* 0x000fea0003800000 */
[----:B------:R-:W-:Y:S01]  /*51d0*/  BPT.TRAP 0x1 ;  /* 0x000000040000795c */ /* 0x000fe20000300000 */
.L_x_1231:
[-C--:B------:R-:W-:Y:S01]  /*51e0*/  FMUL.FTZ R24, R24, R152.reuse ;  /* 0x0000009818187220 */ /* 0x080fe20000410000 */
[----:B------:R-:W-:Y:S01]  /*51f0*/  FMUL.FTZ R25, R25, R152 ;  /* 0x0000009819197220 */ /* 0x000fe20000410000 */
[----:B-1----:R-:W-:Y:S06]  /*5200*/  @P2 BRA `(.L_x_1232) ;  /* 0x0000000000082947 */ /* 0x002fec0003800000 */
[----:B------:R-:W1:Y:S02]  /*5210*/  SYNCS.PHASECHK.TRANS64.TRYWAIT P2, [UR5+0x30830], R21 ;  /* 0x03083015ff0075a7 */ /* 0x000e640008040145 */
[----:B-1----:R-:W-:Y:S05]  /*5220*/  @!P2 BRA `(.L_x_1233) ;  /* 0x0000015800aca947 */ /* 0x002fea0003800000 */
.L_x_1232:
[----:B------:R-:W-:Y:S01]  /*5230*/  R2UR UR6, R17 ;  /* 0x00000000110672ca */ /* 0x000fe200000e0000 */
[-C--:B------:R-:W-:Y:S01]  /*5240*/  FMUL.FTZ R28, R28, R152.reuse ;  /* 0x000000981c1c7220 */ /* 0x080fe20000410000 */
[----:B------:R-:W-:Y:S01]  /*5250*/  R2UR UR48, R12 ;  /* 0x000000000c3072ca */ /* 0x000fe200000e0000 */
[-C--:B------:R-:W-:Y:S01]  /*5260*/  FMUL.FTZ R29, R29, R152.reuse ;  /* 0x000000981d1d7220 */ /* 0x080fe20000410000 */
[----:B------:R-:W-:Y:S01]  /*5270*/  R2UR UR49, R13 ;  /* 0x000000000d3172ca */ /* 0x000fe200000e0000 */
        /* <DEDUP_REMOVED lines=8> */
[----:B------:R-:W-:Y:S01]  /*5300*/  ULEA UR6, UR4, UR6, 0xb ;  /* 0x0000000604067291 */ /* 0x000fe2000f8e583f */
        /* <DEDUP_REMOVED lines=52> */
[----:B------:R-:W-:Y:S01]  /*5650*/  UMOV UR50, UR6 ;  /* 0x0000000600327c82 */ /* 0x000fe20008000000 */
[----:B-1----:R-:W-:Y:S01]  /*5660*/  WARPGROUP.ARRIVE ;  /* 0x00000000000079c5 */ /* 0x002fe20000000000 */
[----:B------:R-:W-:Y:S01]  /*5670*/  UMOV UR51, 0x40000040 ;  /* 0x4000004000337882 */ /* 0x000fe20000000000 */
[----:B------:R-:W-:Y:S01]  /*5680*/  UIADD3 UR10, UR6, 0x204, URZ ;  /* 0x00000204060a7890 */ /* 0x000fe2000fffe03f */
[-C--:B------:R-:W-:Y:S01]  /*5690*/  FMUL.FTZ R26, R26, R0.reuse ;  /* 0x000000001a1a7220 */ /* 0x080fe20000410000 */
[----:B------:R-:W-:Y:S01]  /*56a0*/  UMOV UR11, 0x40000040 ;  /* 0x40000040000b7882 */ /* 0x000fe20000000000 */
[----:B------:R-:W-:Y:S01]  /*56b0*/  UIADD3 UR14, UR6, 0x206, URZ ;  /* 0x00000206060e7890 */ /* 0x000fe2000fffe03f */
[----:B------:R-:W-:Y:S01]  /*56c0*/  HGMMA.64x64x16.F32.BF16 R152, gdesc[UR48], RZ, !UPT, gsb0 ;  /* 0x00e00000309879f0 */ /* 0x000fe2000c0018ff */
[----:B------:R-:W-:Y:S01]  /*56d0*/  R2UR UR48, R10 ;  /* 0x000000000a3072ca */ /* 0x000fe200000e0000 */
[----:B------:R-:W-:Y:S01]  /*56e0*/  UIADD3 UR50, UR6, 0x2, URZ ;  /* 0x0000000206327890 */ /* 0x000fe2000fffe03f */
[----:B------:R-:W-:Y:S01]  /*56f0*/  R2UR UR49, R11 ;  /* 0x000000000b3172ca */ /* 0x000fe200000e0000 */
[----:B------:R-:W-:Y:S01]  /*5700*/  UMOV UR51, 0x40000040 ;  /* 0x4000004000337882 */ /* 0x000fe20000000000 */
        /* <DEDUP_REMOVED lines=84> */
[----:B------:R-:W-:Y:S01]  /*5c50*/  FMUL.FTZ R151, R151, R0 ;  /* 0x0000000097977220 */ /* 0x000fe20000410000 */
[----:B------:R-:W-:-:S02]  /*5c60*/  WARPGROUP.DEPBAR.LE gsb0, 0x0 ;  /* 0x00008000000079c5 */ /* 0x000fc40000010000 */
[----:B------:R-:W-:-:S07]  /*5c70*/  WARPGROUP.ARRIVE ;  /* 0x00000000000079c5 */ /* 0x000fce0000000000 */
[----:B------:R-:W-:Y:S01]  /*5c80*/  HGMMA.64x64x16.F32.BF16 R152, gdesc[UR48], R152, gsb0 ;  /* 0x00e00000309879f0 */ /* 0x000fe20008001898 */
[----:B------:R-:W-:Y:S01]  /*5c90*/  R2UR UR48, R6 ;  /* 0x00000000063072ca */ /* 0x000fe200000e0000 */
[----:B------:R-:W-:Y:S01]  /*5ca0*/  UIADD3 UR50, UR6, 0x6, URZ ;  /* 0x0000000606327890 */ /* 0x000fe2000fffe03f */
[----:B------:R-:W-:Y:S01]  /*5cb0*/  R2UR UR49, R7 ;  /* 0x00000000073172ca */ /* 0x000fe200000e0000 */
[----:B------:R-:W-:Y:S01]  /*5cc0*/  UMOV UR51, 0x40000040 ;  /* 0x4000004000337882 */ /* 0x000fe20000000000 */
[----:B------:R-:W-:Y:S02]  /*5cd0*/  WARPGROUP.DEPBAR.LE gsb0, 0x0 ;  /* 0x00008000000079c5 */ /* 0x000fe40000010000 */
[----:B------:R-:W-:-:S09]  /*5ce0*/  WARPGROUP.ARRIVE ;  /* 0x00000000000079c5 */ /* 0x000fd20000000000 */
        /* <DEDUP_REMOVED lines=8> */
[----:B------:R-:W-:Y:S01]  /*5d70*/  UIADD3 UR50, UR6, 0x202, URZ ;  /* 0x0000020206327890 */ /* 0x000fe2000fffe03f */
[----:B------:R-:W-:Y:S01]  /*5d80*/  UMOV UR51, 0x40000040 ;  /* 0x4000004000337882 */ /* 0x000fe20000000000 */
[----:B------:R-:W-:Y:S01]  /*5d90*/  UMOV UR48, UR56 ;  /* 0x0000003800307c82 */ /* 0x000fe20008000000 */
[----:B------:R-:W-:Y:S01]  /*5da0*/  UMOV UR49, UR57 ;  /* 0x0000003900317c82 */ /* 0x000fe20008000000 */
        /* <DEDUP_REMOVED lines=40> */
.L_x_1234:
[----:B------:R-:W-:Y:S01]  /*6030*/  ULEA UR14, UR36, UR37, 0x3 ;  /* 0x00000025240e7291 */ /* 0x000fe2000f8e183f */
[----:B------:R-:W-:-:S05]  /*6040*/  IMAD.U32 R0, RZ, RZ, UR38 ;  /* 0x00000026ff007e24 */ /* 0x000fca000f8e00ff */
[----:B------:R-:W-:-:S04]  /*6050*/  SHF.L.U32 R0, R0, 0x1f, RZ ;  /* 0x0000001f00007819 */ /* 0x000fc800000006ff */
[----:B------:R1:W2:Y:S01]  /*6060*/  SYNCS.PHASECHK.TRANS64.TRYWAIT P2, [UR14+0x30850], R0 ;  /* 0x03085000ff0075a7 */ /* 0x0002a2000804014e */
[----:B------:R-:W-:Y:S05]  /*6070*/  @!P0 BRA `(.L_x_1235) ;  /* 0x0000000000048947 */ /* 0x000fea0003800000 */
[----:B------:R-:W-:Y:S01]  /*6080*/  BPT.TRAP 0x1 ;  /* 0x000000040000795c */ /* 0x000fe20000300000 */
.L_x_1235:
[----:B--2---:R-:W-:Y:S05]  /*6090*/  @P2 BRA `(.L_x_1236) ;  /* 0x0000000000082947 */ /* 0x004fea0003800000 */
[----:B------:R-:W2:Y:S02]  /*60a0*/  SYNCS.PHASECHK.TRANS64.TRYWAIT P2, [UR14+0x30850], R0 ;  /* 0x03085000ff0075a7 */ /* 0x000ea4000804014e */
[----:B--2---:R-:W-:Y:S05]  /*60b0*/  @!P2 BRA `(.L_x_1237) ;  /* 0x0000014c0020a947 */ /* 0x004fea0003800000 */
.L_x_1236:
[----:B------:R-:W-:Y:S01]  /*60c0*/  UIADD3 UR6, UR37, 0x400, URZ ;  /* 0x0000040025067890 */ /* 0x000fe2000fffe03f */
[----:B------:R-:W-:Y:S01]  /*60d0*/  WARPGROUP.ARRIVE ;  /* 0x00000000000079c5 */ /* 0x000fe20000000000 */
[----:B------:R-:W-:Y:S01]  /*60e0*/  UMOV UR11, 0x40000040 ;  /* 0x40000040000b7882 */ /* 0x000fe20000000000 */
[----:B------:R-:W-:Y:S01]  /*60f0*/  PLOP3.LUT P2, PT, PT, PT, UP0, 0x80, 0x0 ;  /* 0x000000000000781c */ /* 0x000fe20003f4f008 */
[----:B------:R-:W-:Y:S01]  /*6100*/  USHF.R.U32.HI UR6, URZ, 0x4, UR6 ;  /* 0x000000043f067899 */ /* 0x000fe20008011606 */
[----:B------:R-:W-:-:S03]  /*6110*/  PLOP3.LUT P3, PT, PT, PT, UP0, 0x80, 0x0 ;  /* 0x000000000000781c */ /* 0x000fc60003f6f008 */
[----:B------:R-:W-:-:S04]  /*6120*/  ULOP3.LUT UR6, UR6, 0x3fff, URZ, 0xc0, !UPT ;  /* 0x00003fff06067892 */ /* 0x000fc8000f8ec03f */
[----:B------:R-:W-:-:S04]  /*6130*/  ULOP3.LUT UR6, UR6, 0x2000000, URZ, 0xfc, !UPT ;  /* 0x0200000006067892 */ /* 0x000fc8000f8efc3f */
[----:B------:R-:W-:-:S07]  /*6140*/  ULEA UR6, UR36, UR6, 0xb ;  /* 0x0000000624067291 */ /* 0x000fce000f8e583f */
[----:B------:R-:W-:Y:S02]  /*6150*/  UMOV UR10, UR6 ;  /* 0x00000006000a7c82 */ /* 0x000fe40008000000 */
        /* <DEDUP_REMOVED lines=15> */
[----:B------:R-:W-:Y:S02]  /*6250*/  ULDC UR6, c[0x0][0x9d8] ;  /* 0x0002760000067ab9 */ /* 0x000fe40000000800 */
[----:B01----:R-:W-:Y:S01]  /*6260*/  FMUL.FTZ R0, R154, UR6 ;  /* 0x000000069a007c20 */ /* 0x003fe20008410000 */
        /* <DEDUP_REMOVED lines=13> */
[----:B------:R-:W-:-:S02]  /*6340*/  IMAD.SHL.U32 R178, R20, 0x40, RZ ;  /* 0x0000004014b27824 */ /* 0x000fc400078e00ff */
        /* <DEDUP_REMOVED lines=14> */
[----:B------:R-:W0:Y:S08]  /*6430*/  MUFU.TANH R0, R0 ;  /* 0x0000000000007308 */ /* 0x000e300000002400 */
[----:B------:R-:W1:Y:S08]  /*6440*/  MUFU.TANH R21, R21 ;  /* 0x0000001500157308 */ /* 0x000e700000002400 */
        /* <DEDUP_REMOVED lines=27> */
[----:B------:R-:W-:Y:S01]  /*6600*/  WARPGROUP.ARRIVE ;  /* 0x00000000000079c5 */ /* 0x000fe20000000000 */
[----:B------:R-:W-:-:S05]  /*6610*/  IMAD.U32 R188, RZ, RZ, UR39 ;  /* 0x00000027ffbc7e24 */ /* 0x000fca000f8e00ff */
[----:B------:R-:W-:Y:S01]  /*6620*/  HGMMA.64x256x16.F32.BF16 R24, R184, gdesc[UR8].tnspB, R24, gsb0 ;  /* 0x43e00008b8187df0 */ /* 0x000fe20008001818 */
[----:B------:R-:W-:Y:S02]  /*6630*/  @UP0 ULDC UR10, c[0x0][0x44c] ;  /* 0x00011300000a0ab9 */ /* 0x000fe40000000800 */
[----:B------:R-:W-:Y:S02]  /*6640*/  WARPGROUP.DEPBAR.LE gsb0, 0x0 ;  /* 0x00008000000079c5 */ /* 0x000fe40000010000 */
[----:B------:R-:W-:Y:S02]  /*6650*/  VIADD R186, R18, UR61 ;  /* 0x0000003d12ba7c36 */ /* 0x000fe40008000000 */
[----:B------:R-:W-:Y:S01]  /*6660*/  FMUL.FTZ R184, R152, UR6 ;  /* 0x0000000698b87c20 */ /* 0x000fe20008410000 */
[----:B------:R-:W-:Y:S01]  /*6670*/  FMUL.FTZ R187, R180, UR6 ;  /* 0x00000006b4bb7c20 */ /* 0x000fe20008410000 */
[----:B------:R-:W-:Y:S01]  /*6680*/  FMUL.FTZ R185, R153, UR6 ;  /* 0x0000000699b97c20 */ /* 0x000fe20008410000 */
[----:B------:R-:W-:Y:S01]  /*6690*/  @P2 IMAD.HI.U32 R152, R186, UR10, RZ ;  /* 0x0000000aba982c27 */ /* 0x000fe2000f8e00ff */
[----:B------:R-:W-:-:S03]  /*66a0*/  @UP0 ULDC UR10, c[0x0][0x450] ;  /* 0x00011400000a0ab9 */ /* 0x000fc60000000800 */
[----:B------:R-:W-:Y:S01]  /*66b0*/  FMUL.FTZ R180, R183, UR6 ;  /* 0x00000006b7b47c20 */ /* 0x000fe20008410000 */
[----:B------:R-:W-:Y:S01]  /*66c0*/  PLOP3.LUT P2, PT, PT, PT, UP1, 0x40, 0x0 ;  /* 0x000000000000781c */ /* 0x000fe20003f4e818 */
[----:B------:R-:W0:Y:S01]  /*66d0*/  MUFU.TANH R184, R184 ;  /* 0x000000b800b87308 */ /* 0x000e220000002400 */
[----:B------:R-:W-:Y:S01]  /*66e0*/  @P3 SHF.R.U32.HI R186, RZ, UR10, R152 ;  /* 0x0000000affba3c19 */ /* 0x000fe20008011698 */
[----:B------:R-:W-:Y:S01]  /*66f0*/  IMAD.U32 R152, RZ, RZ, UR5 ;  /* 0x00000005ff987e24 */ /* 0x000fe2000f8e00ff */
[----:B------:R-:W-:-:S03]  /*6700*/  ULDC UR5, c[0x0][0x9e0] ;  /* 0x0002780000057ab9 */ /* 0x000fc60000000800 */
[----:B------:R-:W-:Y:S01]  /*6710*/  @!P1 VIADD R152, R152, 0x30840 ;  /* 0x0003084098989836 */ /* 0x000fe20000000000 */
[----:B------:R-:W5:Y:S01]  /*6720*/  SHFL.IDX PT, R190, R186, RZ, 0x1c1f ;  /* 0x001c1fffbabe7589 */ /* 0x000f6200000e0000 */
[----:B------:R-:W0:Y:S03]  /*6730*/  MUFU.TANH R185, R185 ;  /* 0x000000b900b97308 */ /* 0x000e260000002400 */
[----:B------:R-:W-:-:S04]  /*6740*/  @!P1 PRMT R152, RZ, 0x654, R152 ;  /* 0x00000654ff989816 */ /* 0x000fc80000000098 */
[----:B------:R1:W-:Y:S01]  /*6750*/  @!P1 SYNCS.ARRIVE.TRANS64.RED.A1T0 RZ, [R152+URZ], RZ ;  /* 0x000000ff98ff99a7 */ /* 0x0003e2000810043f */
[----:B------:R-:W0:Y:S01]  /*6760*/  MUFU.TANH R187, R187 ;  /* 0x000000bb00bb7308 */ /* 0x000e220000002400 */
[----:B-1----:R-:W-:-:S07]  /*6770*/  IADD3 R152, -R16, 0x1, -R178 ;  /* 0x0000000110987810 */ /* 0x002fce0007ffe9b2 */
[----:B------:R-:W1:Y:S01]  /*6780*/  MUFU.TANH R180, R180 ;  /* 0x000000b400b47308 */ /* 0x000e620000002400 */
[----:B------:R-:W-:-:S05]  /*6790*/  IADD3 R188, -R188, UR60, R152 ;  /* 0x0000003cbcbc7c10 */ /* 0x000fca000fffe198 */
[C---:B------:R-:W-:Y:S02]  /*67a0*/  VIADD R189, R188.reuse, UR5 ;  /* 0x00000005bcbd7c36 */ /* 0x040fe40008000000 */
[----:B------:R-:W-:Y:S02]  /*67b0*/  VIADD R188, R188, UR58 ;  /* 0x0000003abcbc7c36 */ /* 0x000fe40008000000 */
[--C-:B-----5:R-:W-:Y:S02]  /*67c0*/  IMAD.IADD R183, R189, 0x1, R190.reuse ;  /* 0x00000001bdb77824 */ /* 0x120fe400078e02be */
[----:B------:R-:W-:Y:S01]  /*67d0*/  IMAD.IADD R182, R188, 0x1, R190 ;  /* 0x00000001bcb67824 */ /* 0x000fe200078e02be */
[----:B0-234-:R-:W-:Y:S06]  /*67e0*/  @P2 BRA `(.L_x_1238) ;  /* 0x00000000005c2947 */ /* 0x01dfec0003800000 */
[----:B------:R-:W-:Y:S01]  /*67f0*/  IMAD.U32 R152, RZ, RZ, UR39 ;  /* 0x00000027ff987e24 */ /* 0x000fe2000f8e00ff */
[----:B------:R-:W-:Y:S04]  /*6800*/  BSSY B0, `(.L_x_1239) ;  /* 0x0000011000007945 */ /* 0x000fe80003800000 */
[----:B------:R-:W-:-:S04]  /*6810*/  IADD3 R190, -R152, UR60, R190 ;  /* 0x0000003c98be7c10 */ /* 0x000fc8000fffe1be */
[----:B------:R-:W-:-:S13]  /*6820*/  ISETP.GT.AND P2, PT, R190, -0x1, PT ;  /* 0xffffffffbe00780c */ /* 0x000fda0003f44270 */
[----:B------:R-:W-:Y:S05]  /*6830*/  @P2 BRA `(.L_x_1240) ;  /* 0x0000000000202947 */ /* 0x000fea0003800000 */
[----:B------:R-:W-:Y:S01]  /*6840*/  IMAD.U32 R191, RZ, RZ, UR55 ;  /* 0x00000037ffbf7e24 */ /* 0x000fe2000f8e00ff */
[----:B------:R-:W-:-:S04]  /*6850*/  LOP3.LUT R190, RZ, R190, RZ, 0x33, !PT ;  /* 0x000000beffbe7212 */ /* 0x000fc800078e33ff */
[----:B------:R-:W-:-:S13]  /*6860*/  ISETP.NE.AND P2, PT, R191, 0x1, PT ;  /* 0x00000001bf00780c */ /* 0x000fda0003f45270 */
[----:B------:R-:W0:Y:S02]  /*6870*/  @P2 LDC.64 R152, c[0x0][0x9e8] ;  /* 0x00027a00ff982b82 */ /* 0x000e240000000a00 */
[----:B0-----:R-:W-:-:S05]  /*6880*/  @P2 IMAD.HI.U32 R152, R190, R152, RZ ;  /* 0x00000098be982227 */ /* 0x001fca00078e00ff */
[----:B------:R-:W-:-:S04]  /*6890*/  @P2 SHF.R.U32.HI R190, RZ, R153, R152 ;  /* 0x00000099ffbe2219 */ /* 0x000fc80000011698 */
[----:B------:R-:W-:Y:S01]  /*68a0*/  LOP3.LUT R190, RZ, R190, RZ, 0x33, !PT ;  /* 0x000000beffbe7212 */ /* 0x000fe200078e33ff */
[----:B------:R-:W-:Y:S06]  /*68b0*/  BRA `(.L_x_1241) ;  /* 0x0000000000147947 */ /* 0x000fec0003800000 */
.L_x_1240:
[----:B------:R-:W-:-:S05]  /*68c0*/  IMAD.U32 R191, RZ, RZ, UR55 ;  /* 0x00000037ffbf7e24 */ /* 0x000fca000f8e00ff */
[----:B------:R-:W-:-:S13]  /*68d0*/  ISETP.NE.AND P2, PT, R191, 0x1, PT ;  /* 0x00000001bf00780c */ /* 0x000fda0003f45270 */
[----:B------:R-:W0:Y:S02]  /*68e0*/  @P2 LDC.64 R152, c[0x0][0x9e8] ;  /* 0x00027a00ff982b82 */ /* 0x000e240000000a00 */
[----:B0-----:R-:W-:-:S05]  /*68f0*/  @P2 IMAD.HI.U32 R152, R190, R152, RZ ;  /* 0x00000098be982227 */ /* 0x001fca00078e00ff */
[----:B------:R-:W-:-:S07]  /*6900*/  @P2 SHF.R.U32.HI R190, RZ, R153, R152 ;  /* 0x00000099ffbe2219 */ /* 0x000fce0000011698 */
.L_x_1241:
[----:B------:R-:W-:Y:S05]  /*6910*/  BSYNC B0 ;  /* 0x0000000000007941 */ /* 0x000fea0003800000 */
.L_x_1239:
[----:B------:R-:W-:-:S04]  /*6920*/  IMAD R190, R190, R191, -R178 ;  /* 0x000000bfbebe7224 */ /* 0x000fc800078e0ab2 */
[----:B------:R-:W-:-:S05]  /*6930*/  IMAD.IADD R190, R190, 0x1, -R16 ;  /* 0x00000001bebe7824 */ /* 0x000fca00078e0a10 */
[----:B------:R-:W-:Y:S02]  /*6940*/  VIADDMNMX R183, R190, R191, R183, PT ;  /* 0x000000bfbeb77246 */ /* 0x000fe400038001b7 */
[----:B------:R-:W-:-:S07]  /*6950*/  VIMNMX R182, R182, R190, !PT ;  /* 0x000000beb6b67248 */ /* 0x000fce0007fe0100 */
.L_x_1238:
[----:B------:R-:W-:Y:S01]  /*6960*/  ISETP.GT.AND P2, PT, R20, -0x1, PT ;  /* 0xffffffff1400780c */ /* 0x000fe20003f44270 */
[----:B------:R-:W0:Y:S03]  /*6970*/  SHFL.IDX PT, R186, R186, 0x1, 0x1c1f ;  /* 0x003c1f00baba7f89 */ /* 0x000e2600000e0000 */
[C---:B------:R-:W-:Y:S02]  /*6980*/  ISETP.GT.AND P5, PT, R182.reuse, RZ, P2 ;  /* 0x000000ffb600720c */ /* 0x040fe400017a4270 */
[C---:B------:R-:W-:Y:S02]  /*6990*/  ISETP.GT.AND P4, PT, R182.reuse, 0x1, P2 ;  /* 0x00000001b600780c */ /* 0x040fe40001784270 */
[----:B------:R-:W-:Y:S02]  /*69a0*/  ISETP.LT.OR P5, PT, R183, 0x1, P5 ;  /* 0x00000001b700780c */ /* 0x000fe40002fa1670 */
[----:B------:R-:W-:-:S02]  /*69b0*/  ISETP.GT.AND P6, PT, R182, 0x8, P2 ;  /* 0x00000008b600780c */ /* 0x000fc400017c4270 */
[----:B------:R-:W-:Y:S02]  /*69c0*/  FSEL R184, R184, -INF , !P5 ;  /* 0xff800000b8b87808 */ /* 0x000fe40006800000 */
[C---:B------:R-:W-:Y:S02]  /*69d0*/  ISETP.GT.AND P5, PT, R182.reuse, 0x10, P2 ;  /* 0x00000010b600780c */ /* 0x040fe400017a4270 */
[----:B------:R-:W-:Y:S02]  /*69e0*/  ISETP.GT.AND P3, PT, R182, 0x9, P2 ;  /* 0x00000009b600780c */ /* 0x000fe40001764270 */
[C---:B------:R-:W-:Y:S02]  /*69f0*/  ISETP.LT.OR P5, PT, R183.reuse, 0x11, P5 ;  /* 0x00000011b700780c */ /* 0x040fe40002fa1670 */
[----:B------:R-:W-:Y:S02]  /*6a00*/  ISETP.LT.OR P4, PT, R183, 0x2, P4 ;  /* 0x00000002b700780c */ /* 0x000fe40002781670 */
[----:B------:R-:W-:-:S02]  /*6a10*/  FSEL R160, R160, -INF , !P5 ;  /* 0xff800000a0a07808 */ /* 0x000fc40006800000 */
[----:B------:R-:W-:Y:S01]  /*6a20*/  ISETP.GT.AND P5, PT, R182, 0x20, P2 ;  /* 0x00000020b600780c */ /* 0x000fe200017a4270 */
[--C-:B0-----:R-:W-:Y:S01]  /*6a30*/  IMAD.IADD R189, R189, 0x1, R186.reuse ;  /* 0x00000001bdbd7824 */ /* 0x101fe200078e02ba */
[C---:B------:R-:W-:Y:S01]  /*6a40*/  ISETP.LT.OR P6, PT, R183.reuse, 0x9, P6 ;  /* 0x00000009b700780c */ /* 0x040fe200037c1670 */
[----:B------:R-:W-:Y:S01]  /*6a50*/  IMAD.IADD R188, R188, 0x1, R186 ;  /* 0x00000001bcbc7824 */ /* 0x000fe200078e02ba */
[C---:B------:R-:W-:Y:S02]  /*6a60*/  ISETP.LT.OR P3, PT, R183.reuse, 0xa, P3 ;  /* 0x0000000ab700780c */ /* 0x040fe40001f61670 */
[----:B------:R-:W-:Y:S02]  /*6a70*/  ISETP.LT.OR P5, PT, R183, 0x21, P5 ;  /* 0x00000021b700780c */ /* 0x000fe40002fa1670 */
[----:B------:R-:W-:Y:S02]  /*6a80*/  FSEL R185, R185, -INF , !P4 ;  /* 0xff800000b9b97808 */ /* 0x000fe40006000000 */
[----:B------:R-:W-:-:S02]  /*6a90*/  FSEL R156, R156, -INF , !P6 ;  /* 0xff8000009c9c7808 */ /* 0x000fc40007000000 */
[----:B------:R-:W-:Y:S02]  /*6aa0*/  FSEL R157, R157, -INF , !P3 ;  /* 0xff8000009d9d7808 */ /* 0x000fe40005800000 */
[C---:B------:R-:W-:Y:S02]  /*6ab0*/  ISETP.GT.AND P4, PT, R182.reuse, 0x11, P2 ;  /* 0x00000011b600780c */ /* 0x040fe40001784270 */
[C---:B------:R-:W-:Y:S02]  /*6ac0*/  ISETP.GT.AND P6, PT, R182.reuse, 0x18, P2 ;  /* 0x00000018b600780c */ /* 0x040fe400017c4270 */
[----:B------:R-:W-:Y:S02]  /*6ad0*/  ISETP.GT.AND P3, PT, R182, 0x19, P2 ;  /* 0x00000019b600780c */ /* 0x000fe40001764270 */
[----:B------:R-:W-:Y:S02]  /*6ae0*/  FSEL R168, R168, -INF , !P5 ;  /* 0xff800000a8a87808 */ /* 0x000fe40006800000 */
[----:B------:R-:W-:-:S02]  /*6af0*/  ISETP.GT.AND P5, PT, R182, 0x30, P2 ;  /* 0x00000030b600780c */ /* 0x000fc400017a4270 */
[C---:B------:R-:W-:Y:S02]  /*6b00*/  ISETP.LT.OR P4, PT, R183.reuse, 0x12, P4 ;  /* 0x00000012b700780c */ /* 0x040fe40002781670 */
[C---:B------:R-:W-:Y:S02]  /*6b10*/  ISETP.LT.OR P6, PT, R183.reuse, 0x19, P6 ;  /* 0x00000019b700780c */ /* 0x040fe400037c1670 */
        /* <DEDUP_REMOVED lines=9> */
[----:B------:R-:W-:-:S02]  /*6bb0*/  PLOP3.LUT P5, PT, PT, PT, UP1, 0x40, 0x0 ;  /* 0x000000000000781c */ /* 0x000fc40003fae818 */
[C---:B------:R-:W-:Y:S02]  /*6bc0*/  ISETP.LT.OR P4, PT, R183.reuse, 0x22, P4 ;  /* 0x00000022b700780c */ /* 0x040fe40002781670 */
[C---:B------:R-:W-:Y:S02]  /*6bd0*/  ISETP.LT.OR P6, PT, R183.reuse, 0x29, P6 ;  /* 0x00000029b700780c */ /* 0x040fe400037c1670 */
[----:B------:R-:W-:Y:S02]  /*6be0*/  ISETP.LT.OR P3, PT, R183, 0x2a, P3 ;  /* 0x0000002ab700780c */ /* 0x000fe40001f61670 */
[----:B------:R-:W-:Y:S02]  /*6bf0*/  FSEL R169, R169, -INF , !P4 ;  /* 0xff800000a9a97808 */ /* 0x000fe40006000000 */
[----:B------:R-:W-:Y:S02]  /*6c00*/  FSEL R172, R172, -INF , !P6 ;  /* 0xff800000acac7808 */ /* 0x000fe40007000000 */
[----:B------:R-:W-:-:S02]  /*6c10*/  FSEL R173, R173, -INF , !P3 ;  /* 0xff800000adad7808 */ /* 0x000fc40005800000 */
[C---:B------:R-:W-:Y:S02]  /*6c20*/  ISETP.GT.AND P4, PT, R182.reuse, 0x31, P2 ;  /* 0x00000031b600780c */ /* 0x040fe40001784270 */
[C---:B------:R-:W-:Y:S02]  /*6c30*/  ISETP.GT.AND P6, PT, R182.reuse, 0x38, P2 ;  /* 0x00000038b600780c */ /* 0x040fe400017c4270 */
[----:B------:R-:W-:Y:S02]  /*6c40*/  ISETP.GT.AND P3, PT, R182, 0x39, P2 ;  /* 0x00000039b600780c */ /* 0x000fe40001764270 */
[C---:B------:R-:W-:Y:S02]  /*6c50*/  ISETP.LT.OR P4, PT, R183.reuse, 0x32, P4 ;  /* 0x00000032b700780c */ /* 0x040fe40002781670 */
[C---:B------:R-:W-:Y:S02]  /*6c60*/  ISETP.LT.OR P6, PT, R183.reuse, 0x39, P6 ;  /* 0x00000039b700780c */ /* 0x040fe400037c1670 */
[----:B------:R-:W-:-:S02]  /*6c70*/  ISETP.LT.OR P3, PT, R183, 0x3a, P3 ;  /* 0x0000003ab700780c */ /* 0x000fc40001f61670 */
[----:B------:R-:W-:Y:S02]  /*6c80*/  FSEL R177, R177, -INF , !P4 ;  /* 0xff800000b1b17808 */ /* 0x000fe40006000000 */
[----:B------:R-:W-:Y:S02]  /*6c90*/  FSEL R187, R187, -INF , !P6 ;  /* 0xff800000bbbb7808 */ /* 0x000fe40007000000 */
[----:B------:R-:W-:Y:S01]  /*6ca0*/  FSEL R181, R181, -INF , !P3 ;  /* 0xff800000b5b57808 */ /* 0x000fe20005800000 */
[----:B------:R-:W-:Y:S06]  /*6cb0*/  @P5 BRA `(.L_x_1242) ;  /* 0x00000000005c5947 */ /* 0x000fec0003800000 */
        /* <DEDUP_REMOVED lines=13> */
.L_x_1244:
[----:B------:R-:W-:-:S05]  /*6d90*/  IMAD.U32 R182, RZ, RZ, UR55 ;  /* 0x00000037ffb67e24 */ /* 0x000fca000f8e00ff */
[----:B------:R-:W-:-:S13]  /*6da0*/  ISETP.NE.AND P3, PT, R182, 0x1, PT ;  /* 0x00000001b600780c */ /* 0x000fda0003f65270 */
[----:B------:R-:W0:Y:S02]  /*6db0*/  @P3 LDC.64 R152, c[0x0][0x9e8] ;  /* 0x00027a00ff983b82 */ /* 0x000e240000000a00 */
[----:B0-----:R-:W-:-:S05]  /*6dc0*/  @P3 IMAD.HI.U32 R152, R186, R152, RZ ;  /* 0x00000098ba983227 */ /* 0x001fca00078e00ff */
[----:B------:R-:W-:-:S07]  /*6dd0*/  @P3 SHF.R.U32.HI R186, RZ, R153, R152 ;  /* 0x00000099ffba3219 */ /* 0x000fce0000011698 */
.L_x_1245:
[----:B------:R-:W-:Y:S05]  /*6de0*/  BSYNC B0 ;  /* 0x0000000000007941 */ /* 0x000fea0003800000 */
.L_x_1243:
[----:B------:R-:W-:-:S04]  /*6df0*/  IMAD R178, R186, R182, -R178 ;  /* 0x000000b6bab27224 */ /* 0x000fc800078e0ab2 */
[----:B------:R-:W-:-:S05]  /*6e00*/  IMAD.IADD R178, R178, 0x1, -R16 ;  /* 0x00000001b2b27824 */ /* 0x000fca00078e0a10 */
[----:B------:R-:W-:Y:S02]  /*6e10*/  VIADDMNMX R189, R178, R182, R189, PT ;  /* 0x000000b6b2bd7246 */ /* 0x000fe400038001bd */
[----:B------:R-:W-:-:S07]  /*6e20*/  VIMNMX R188, R188, R178, !PT ;  /* 0x000000b2bcbc7248 */ /* 0x000fce0007fe0100 */
.L_x_1242:
[----:B------:R-:W-:Y:S01]  /*6e30*/  FMNMX.FTZ R152, R184, R3, !PT ;  /* 0x00000003b8987209 */ /* 0x000fe20007810000 */
[----:B------:R-:W-:Y:S01]  /*6e40*/  ULDC UR6, c[0x0][0x988] ;  /* 0x0002620000067ab9 */ /* 0x000fe20000000800 */
[----:B------:R-:W-:Y:S01]  /*6e50*/  ISETP.GT.AND P4, PT, R188, 0x9, P2 ;  /* 0x00000009bc00780c */ /* 0x000fe20001784270 */
[----:B------:R-:W-:Y:S01]  /*6e60*/  UMOV UR38, UR7 ;  /* 0x0000000700267c82 */ /* 0x000fe20008000000 */
[----:B------:R-:W-:Y:S01]  /*6e70*/  FMNMX.FTZ R152, R185, R152, !PT ;  /* 0x00000098b9987209 */ /* 0x000fe20007810000 */
[----:B------:R-:W-:Y:S01]  /*6e80*/  UMOV UR36, UR4 ;  /* 0x0000000400247c82 */ /* 0x000fe20008000000 */
[----:B------:R-:W-:Y:S02]  /*6e90*/  ISETP.LT.OR P4, PT, R189, 0xa, P4 ;  /* 0x0000000abd00780c */ /* 0x000fe40002781670 */
[----:B------:R-:W-:Y:S02]  /*6ea0*/  FMNMX.FTZ R152, R156, R152, !PT ;  /* 0x000000989c987209 */ /* 0x000fe40007810000 */
[----:B------:R-:W-:-:S02]  /*6eb0*/  FSEL R155, R155, -INF , !P4 ;  /* 0xff8000009b9b7808 */ /* 0x000fc40006000000 */
[----:B------:R-:W-:Y:S02]  /*6ec0*/  FMNMX.FTZ R152, R157, R152, !PT ;  /* 0x000000989d987209 */ /* 0x000fe40007810000 */
[----:B------:R-:W-:Y:S02]  /*6ed0*/  ISETP.GT.AND P4, PT, R188, 0x19, P2 ;  /* 0x00000019bc00780c */ /* 0x000fe40001784270 */
        /* <DEDUP_REMOVED lines=11> */
[----:B------:R-:W-:Y:S02]  /*6f90*/  ISETP.GT.AND P6, PT, R188, 0x8, P2 ;  /* 0x00000008bc00780c */ /* 0x000fe400017c4270 */
[----:B------:R-:W-:Y:S02]  /*6fa0*/  FMNMX.FTZ R152, R172, R152, !PT ;  /* 0x00000098ac987209 */ /* 0x000fe40007810000 */
[----:B------:R-:W-:Y:S02]  /*6fb0*/  ISETP.LT.OR P3, PT, R189, 0x2, P3 ;  /* 0x00000002bd00780c */ /* 0x000fe40001f61670 */
[----:B------:R-:W-:Y:S02]  /*6fc0*/  FMNMX.FTZ R152, R173, R152, !PT ;  /* 0x00000098ad987209 */ /* 0x000fe40007810000 */
[----:B------:R-:W-:-:S02]  /*6fd0*/  FSEL R0, R0, -INF , !P4 ;  /* 0xff80000000007808 */ /* 0x000fc40006000000 */
[----:B------:R-:W-:Y:S02]  /*6fe0*/  FMNMX.FTZ R152, R176, R152, !PT ;  /* 0x00000098b0987209 */ /* 0x000fe40007810000 */
[----:B------:R-:W-:Y:S02]  /*6ff0*/  ISETP.LT.OR P6, PT, R189, 0x9, P6 ;  /* 0x00000009bd00780c */ /* 0x000fe400037c1670 */
[----:B------:R-:W-:Y:S02]  /*7000*/  FMNMX.FTZ R152, R177, R152, !PT ;  /* 0x00000098b1987209 */ /* 0x000fe40007810000 */
[----:B------:R-:W-:Y:S02]  /*7010*/  FMNMX.FTZ R178, R0, R2, !PT ;  /* 0x0000000200b27209 */ /* 0x000fe40007810000 */
[----:B------:R-:W-:Y:S02]  /*7020*/  FMNMX.FTZ R152, R187, R152, !PT ;  /* 0x00000098bb987209 */ /* 0x000fe40007810000 */
[----:B------:R-:W-:-:S02]  /*7030*/  ISETP.GT.AND P5, PT, R188, 0x10, P2 ;  /* 0x00000010bc00780c */ /* 0x000fc400017a4270 */
[----:B------:R-:W-:Y:S02]  /*7040*/  FMNMX.FTZ R152, R181, R152, !PT ;  /* 0x00000098b5987209 */ /* 0x000fe40007810000 */
[----:B------:R-:W-:Y:S02]  /*7050*/  FSEL R154, R154, -INF , !P6 ;  /* 0xff8000009a9a7808 */ /* 0x000fe40007000000 */
[C---:B------:R-:W-:Y:S01]  /*7060*/  ISETP.LT.OR P5, PT, R189.reuse, 0x11, P5 ;  /* 0x00000011bd00780c */ /* 0x040fe20002fa1670 */
[----:B------:R-:W0:Y:S01]  /*7070*/  SHFL.BFLY PT, R153, R152, 0x2, 0x1f ;  /* 0x0c401f0098997f89 */ /* 0x000e2200000e0000 */
[----:B------:R-:W-:Y:S02]  /*7080*/  ISETP.GT.AND P6, PT, R188, 0x18, P2 ;  /* 0x00000018bc00780c */ /* 0x000fe400017c4270 */
[----:B------:R-:W-:Y:S02]  /*7090*/  FSEL R158, R158, -INF , !P5 ;  /* 0xff8000009e9e7808 */ /* 0x000fe40006800000 */
[----:B------:R-:W-:-:S02]  /*70a0*/  ISETP.LT.OR P6, PT, R189, 0x19, P6 ;  /* 0x00000019bd00780c */ /* 0x000fc400037c1670 */
[----:B------:R-:W-:Y:S02]  /*70b0*/  ISETP.GT.AND P5, PT, R188, 0x20, P2 ;  /* 0x00000020bc00780c */ /* 0x000fe400017a4270 */
[----:B------:R-:W-:Y:S02]  /*70c0*/  FSEL R162, R162, -INF , !P6 ;  /* 0xff800000a2a27808 */ /* 0x000fe40007000000 */
[----:B------:R-:W-:Y:S02]  /*70d0*/  ISETP.LT.OR P5, PT, R189, 0x21, P5 ;  /* 0x00000021bd00780c */ /* 0x000fe40002fa1670 */
[----:B------:R-:W-:Y:S02]  /*70e0*/  ISETP.GT.AND P6, PT, R188, 0x28, P2 ;  /* 0x00000028bc00780c */ /* 0x000fe400017c4270 */
[----:B------:R-:W-:Y:S02]  /*70f0*/  FSEL R166, R166, -INF , !P5 ;  /* 0xff800000a6a67808 */ /* 0x000fe40006800000 */
[----:B------:R-:W-:-:S02]  /*7100*/  ISETP.GT.AND P5, PT, R188, 0x29, P2 ;  /* 0x00000029bc00780c */ /* 0x000fc400017a4270 */
[C---:B------:R-:W-:Y:S02]  /*7110*/  ISETP.LT.OR P6, PT, R189.reuse, 0x29, P6 ;  /* 0x00000029bd00780c */ /* 0x040fe400037c1670 */
[----:B------:R-:W-:Y:S02]  /*7120*/  ISETP.LT.OR P5, PT, R189, 0x2a, P5 ;  /* 0x0000002abd00780c */ /* 0x000fe40002fa1670 */
[----:B------:R-:W-:Y:S02]  /*7130*/  FSEL R170, R170, -INF , !P6 ;  /* 0xff800000aaaa7808 */ /* 0x000fe40007000000 */
[----:B0-----:R-:W-:Y:S02]  /*7140*/  FMNMX.FTZ R152, R152, R153, !PT ;  /* 0x0000009998987209 */ /* 0x001fe40007810000 */
[----:B------:R-:W-:Y:S02]  /*7150*/  FSEL R153, R21, -INF , !P3 ;  /* 0xff80000015997808 */ /* 0x000fe40005800000 */
[----:B------:R-:W-:Y:S01]  /*7160*/  ISETP.GT.AND P3, PT, R188, 0x11, P2 ;  /* 0x00000011bc00780c */ /* 0x000fe20001764270 */
[----:B------:R-:W0:Y:S01]  /*7170*/  SHFL.BFLY PT, R21, R152, 0x1, 0x1f ;  /* 0x0c201f0098157f89 */ /* 0x000e2200000e0000 */
[----:B------:R-:W-:-:S02]  /*7180*/  FMNMX.FTZ R178, R153, R178, !PT ;  /* 0x000000b299b27209 */ /* 0x000fc40007810000 */
[----:B------:R-:W-:Y:S02]  /*7190*/  ISETP.LT.OR P3, PT, R189, 0x12, P3 ;  /* 0x00000012bd00780c */ /* 0x000fe40001f61670 */
[----:B------:R-:W-:Y:S02]  /*71a0*/  FMNMX.FTZ R178, R154, R178, !PT ;  /* 0x000000b29ab27209 */ /* 0x000fe40007810000 */
[----:B------:R-:W-:Y:S02]  /*71b0*/  FSEL R159, R159, -INF , !P3 ;  /* 0xff8000009f9f7808 */ /* 0x000fe40005800000 */
[----:B------:R-:W-:Y:S02]  /*71c0*/  FMNMX.FTZ R178, R155, R178, !PT ;  /* 0x000000b29bb27209 */ /* 0x000fe40007810000 */
[----:B------:R-:W-:Y:S02]  /*71d0*/  ISETP.GT.AND P3, PT, R188, 0x21, P2 ;  /* 0x00000021bc00780c */ /* 0x000fe40001764270 */
[----:B------:R-:W-:-:S02]  /*71e0*/  FMNMX.FTZ R178, R158, R178, !PT ;  /* 0x000000b29eb27209 */ /* 0x000fc40007810000 */
[----:B------:R-:W-:Y:S02]  /*71f0*/  ISETP.LT.OR P3, PT, R189, 0x22, P3 ;  /* 0x00000022bd00780c */ /* 0x000fe40001f61670 */
[----:B------:R-:W-:Y:S02]  /*7200*/  FMNMX.FTZ R178, R159, R178, !PT ;  /* 0x000000b29fb27209 */ /* 0x000fe40007810000 */
[----:B------:R-:W-:Y:S02]  /*7210*/  FSEL R167, R167, -INF , !P3 ;  /* 0xff800000a7a77808 */ /* 0x000fe40005800000 */
[----:B------:R-:W-:Y:S02]  /*7220*/  FMNMX.FTZ R178, R162, R178, !PT ;  /* 0x000000b2a2b27209 */ /* 0x000fe40007810000 */
[----:B------:R-:W-:Y:S02]  /*7230*/  ISETP.GT.AND P3, PT, R188, 0x30, P2 ;  /* 0x00000030bc00780c */ /* 0x000fe40001764270 */
[----:B------:R-:W-:-:S02]  /*7240*/  FMNMX.FTZ R178, R163, R178, !PT ;  /* 0x000000b2a3b27209 */ /* 0x000fc40007810000 */
[----:B------:R-:W-:Y:S02]  /*7250*/  ISETP.GT.AND P4, PT, R188, 0x31, P2 ;  /* 0x00000031bc00780c */ /* 0x000fe40001784270 */
[----:B------:R-:W-:Y:S02]  /*7260*/  FMNMX.FTZ R178, R166, R178, !PT ;  /* 0x000000b2a6b27209 */ /* 0x000fe40007810000 */
[----:B------:R-:W-:Y:S02]  /*7270*/  ISETP.LT.OR P3, PT, R189, 0x31, P3 ;  /* 0x00000031bd00780c */ /* 0x000fe40001f61670 */
[----:B------:R-:W-:Y:S02]  /*7280*/  FMNMX.FTZ R178, R167, R178, !PT ;  /* 0x000000b2a7b27209 */ /* 0x000fe40007810000 */
[----:B0-----:R-:W-:Y:S02]  /*7290*/  FMNMX.FTZ R21, R152, R21, !PT ;  /* 0x0000001598157209 */ /* 0x001fe40007810000 */
[----:B------:R-:W-:-:S02]  /*72a0*/  FSEL R171, R171, -INF , !P5 ;  /* 0xff800000abab7808 */ /* 0x000fc40006800000 */
[----:B------:R-:W-:Y:S01]  /*72b0*/  FMNMX.FTZ R182, R170, R178, !PT ;  /* 0x000000b2aab67209 */ /* 0x000fe20007810000 */
[----:B------:R-:W-:Y:S01]  /*72c0*/  FMUL.FTZ R152, R21, UR6 ;  /* 0x0000000615987c20 */ /* 0x000fe20008410000 */
[----:B------:R-:W-:Y:S02]  /*72d0*/  ISETP.GT.AND P6, PT, R188, 0x38, P2 ;  /* 0x00000038bc00780c */ /* 0x000fe400017c4270 */
[----:B------:R-:W-:Y:S02]  /*72e0*/  ISETP.LT.OR P4, PT, R189, 0x32, P4 ;  /* 0x00000032bd00780c */ /* 0x000fe40002781670 */
[----:B------:R-:W-:Y:S02]  /*72f0*/  FSEL R178, R174, -INF , !P3 ;  /* 0xff800000aeb27808 */ /* 0x000fe40005800000 */
        /* <DEDUP_REMOVED lines=12> */
[----:B-1----:R-:W-:Y:S01]  /*73c0*/  FSEL R180, R180, -INF , !P2 ;  /* 0xff800000b4b47808 */ /* 0x002fe20005000000 */
[--C-:B------:R-:W-:Y:S01]  /*73d0*/  FFMA.FTZ R164, R169, UR6, -R152.reuse ;  /* 0x00000006a9a47c23 */ /* 0x100fe20008010898 */
        /* <DEDUP_REMOVED lines=8> */
[--C-:B------:R-:W-:Y:S01]  /*7460*/  FFMA.FTZ R157, R157, UR6, -R152.reuse ;  /* 0x000000069d9d7c23 */ /* 0x100fe20008010898 */
[----:B------:R-:W0:Y:S01]  /*7470*/  SHFL.BFLY PT, R182, R156, 0x2, 0x1f ;  /* 0x0c401f009cb67f89 */ /* 0x000e2200000e0000 */
[--C-:B------:R-:W-:Y:S01]  /*7480*/  FFMA.FTZ R190, R172, UR6, -R152.reuse ;  /* 0x00000006acbe7c23 */ /* 0x100fe20008010898 */
[--C-:B------:R-:W-:Y:S01]  /*7490*/  FFMA.FTZ R165, R173, UR6, -R152.reuse ;  /* 0x00000006ada57c23 */ /* 0x100fe20008010898 */
[--C-:B------:R-:W-:Y:S01]  /*74a0*/  FFMA.FTZ R184, R176, UR6, -R152.reuse ;  /* 0x00000006b0b87c23 */ /* 0x100fe20008010898 */
[--C-:B------:R-:W-:Y:S01]  /*74b0*/  FFMA.FTZ R168, R177, UR6, -R152.reuse ;  /* 0x00000006b1a87c23 */ /* 0x100fe20008010898 */
[--C-:B------:R-:W-:Y:S01]  /*74c0*/  FFMA.FTZ R186, R187, UR6, -R152.reuse ;  /* 0x00000006bbba7c23 */ /* 0x100fe20008010898 */
[----:B------:R-:W-:Y:S01]  /*74d0*/  FFMA.FTZ R152, R181, UR6, -R152 ;  /* 0x00000006b5987c23 */ /* 0x000fe20008010898 */
        /* <DEDUP_REMOVED lines=8> */
[----:B0-----:R-:W-:-:S02]  /*7560*/  FMNMX.FTZ R156, R156, R169, !PT ;  /* 0x000000a99c9c7209 */ /* 0x001fc40007810000 */
[----:B------:R-:W-:-:S05]  /*7570*/  FSEL R169, R21, RZ, P5 ;  /* 0x000000ff15a97208 */ /* 0x000fca0002800000 */
[----:B------:R-:W-:Y:S01]  /*7580*/  MUFU.EX2 R194, R194 ;  /* 0x000000c200c27308 */ /* 0x000fe20000000800 */
[----:B------:R-:W-:Y:S01]  /*7590*/  FSETP.NEU.FTZ.AND P2, PT, R156, -INF , PT ;  /* 0xff8000009c00780b */ /* 0x000fe20003f5d000 */
[----:B------:R-:W-:-:S06]  /*75a0*/  FADD.FTZ R169, -R169, R3 ;  /* 0x00000003a9a97221 */ /* 0x000fcc0000010100 */
[----:B------:R0:W-:Y:S01]  /*75b0*/  MUFU.EX2 R3, R152 ;  /* 0x0000009800037308 */ /* 0x0001e20000000800 */
[----:B------:R-:W-:-:S07]  /*75c0*/  FMUL.FTZ R172, R169, UR6 ;  /* 0x00000006a9ac7c20 */ /* 0x000fce0008410000 */
[----:B------:R-:W-:Y:S01]  /*75d0*/  MUFU.EX2 R161, R161 ;  /* 0x000000a100a17308 */ /* 0x000fe20000000800 */
[----:B0-----:R-:W-:-:S05]  /*75e0*/  FMUL.FTZ R152, R156, UR6 ;  /* 0x000000069c987c20 */ /* 0x001fca0008410000 */
[----:B------:R-:W-:Y:S02]  /*75f0*/  FSEL R169, R152, RZ, P2 ;  /* 0x000000ff98a97208 */ /* 0x000fe40001000000 */
[----:B------:R-:W0:Y:S03]  /*7600*/  MUFU.EX2 R152, R172 ;  /* 0x000000ac00987308 */ /* 0x000e260000000800 */
[--C-:B------:R-:W-:Y:S01]  /*7610*/  FFMA.FTZ R197, R0, UR6, -R169.reuse ;  /* 0x0000000600c57c23 */ /* 0x100fe200080108a9 */
[----:B------:R-:W-:Y:S02]  /*7620*/  IMAD.U32 R0, RZ, RZ, UR14 ;  /* 0x0000000eff007e24 */ /* 0x000fe4000f8e00ff */
[--C-:B------:R-:W-:Y:S01]  /*7630*/  FFMA.FTZ R153, R153, UR6, -R169.reuse ;  /* 0x0000000699997c23 */ /* 0x100fe200080108a9 */
[--C-:B------:R-:W-:Y:S01]  /*7640*/  FFMA.FTZ R199, R154, UR6, -R169.reuse ;  /* 0x000000069ac77c23 */ /* 0x100fe200080108a9 */
[--C-:B------:R-:W-:Y:S01]  /*7650*/  FFMA.FTZ R154, R155, UR6, -R169.reuse ;  /* 0x000000069b9a7c23 */ /* 0x100fe200080108a9 */
[----:B------:R-:W-:Y:S01]  /*7660*/  @!P1 VIADD R0, R0, 0x30860 ;  /* 0x0003086000009836 */ /* 0x000fe20000000000 */
[----:B------:R-:W-:Y:S01]  /*7670*/  MUFU.EX2 R197, R197 ;  /* 0x000000c500c57308 */ /* 0x000fe20000000800 */
[--C-:B------:R-:W-:Y:S01]  /*7680*/  FFMA.FTZ R193, R158, UR6, -R169.reuse ;  /* 0x000000069ec17c23 */ /* 0x100fe200080108a9 */
[--C-:B------:R-:W-:Y:S01]  /*7690*/  FFMA.FTZ R155, R159, UR6, -R169.reuse ;  /* 0x000000069f9b7c23 */ /* 0x100fe200080108a9 */
[--C-:B------:R-:W-:Y:S01]  /*76a0*/  FFMA.FTZ R195, R162, UR6, -R169.reuse ;  /* 0x00000006a2c37c23 */ /* 0x100fe200080108a9 */
[----:B------:R-:W-:Y:S01]  /*76b0*/  @!P1 PRMT R0, RZ, 0x654, R0 ;  /* 0x00000654ff009816 */ /* 0x000fe20000000000 */
[--C-:B------:R-:W-:Y:S01]  /*76c0*/  FFMA.FTZ R166, R166, UR6, -R169.reuse ;  /* 0x00000006a6a67c23 */ /* 0x100fe200080108a9 */
[--C-:B------:R-:W-:Y:S01]  /*76d0*/  FFMA.FTZ R167, R167, UR6, -R169.reuse ;  /* 0x00000006a7a77c23 */ /* 0x100fe200080108a9 */
[--C-:B------:R-:W-:Y:S01]  /*76e0*/  FFMA.FTZ R170, R170, UR6, -R169.reuse ;  /* 0x00000006aaaa7c23 */ /* 0x100fe200080108a9 */
[----:B------:R1:W-:Y:S01]  /*76f0*/  @!P1 SYNCS.ARRIVE.TRANS64.RED.A1T0 RZ, [R0+URZ], RZ ;  /* 0x000000ff00ff99a7 */ /* 0x0003e2000810043f */
[----:B------:R-:W-:Y:S01]  /*7700*/  MUFU.EX2 R153, R153 ;  /* 0x0000009900997308 */ /* 0x000fe20000000800 */
[----:B0-----:R-:W-:Y:S01]  /*7710*/  FFMA.FTZ R15, R152, R15, R196 ;  /* 0x0000000f980f7223 */ /* 0x001fe200000100c4 */
[--C-:B------:R-:W-:Y:S01]  /*7720*/  FFMA.FTZ R171, R171, UR6, -R169.reuse ;  /* 0x00000006abab7c23 */ /* 0x100fe200080108a9 */
[--C-:B------:R-:W-:Y:S01]  /*7730*/  FFMA.FTZ R178, R178, UR6, -R169.reuse ;  /* 0x00000006b2b27c23 */ /* 0x100fe200080108a9 */
[----:B------:R-:W-:Y:S01]  /*7740*/  FFMA.FTZ R175, R175, UR6, -R169 ;  /* 0x00000006afaf7c23 */ /* 0x000fe200080108a9 */
[----:B------:R-:W-:Y:S01]  /*7750*/  FADD.FTZ R15, R174, R15 ;  /* 0x0000000fae0f7221 */ /* 0x000fe20000010000 */
[----:B------:R-:W-:Y:S01]  /*7760*/  FFMA.FTZ R179, R179, UR6, -R169 ;  /* 0x00000006b3b37c23 */ /* 0x000fe200080108a9 */
[----:B-1----:R-:W-:Y:S01]  /*7770*/  FSEL R0, R156, RZ, P2 ;  /* 0x000000ff9c007208 */ /* 0x002fe20001000000 */
[----:B------:R-:W-:Y:S01]  /*7780*/  MUFU.EX2 R199, R199 ;  /* 0x000000c700c77308 */ /* 0x000fe20000000800 */
[----:B------:R-:W-:Y:S01]  /*7790*/  FADD.FTZ R15, R198, R15 ;  /* 0x0000000fc60f7221 */ /* 0x000fe20000010000 */
[C---:B------:R-:W-:Y:S01]  /*77a0*/  ISETP.GT.AND P2, PT, R20.reuse, UR54, PT ;  /* 0x0000003614007c0c */ /* 0x040fe2000bf44270 */
[----:B------:R-:W-:-:S02]  /*77b0*/  VIADD R20, R20, 0xffffffff ;  /* 0xffffffff14147836 */ /* 0x000fc40000000000 */
[----:B------:R-:W-:Y:S01]  /*77c0*/  FADD.FTZ R0, -R0, R2 ;  /* 0x0000000200007221 */ /* 0x000fe20000010100 */
[----:B------:R-:W-:Y:S01]  /*77d0*/  FFMA.FTZ R2, R163, UR6, -R169 ;  /* 0x00000006a3027c23 */ /* 0x000fe200080108a9 */
[C---:B------:R-:W-:Y:S01]  /*77e0*/  FADD.FTZ R15, R157.reuse, R15 ;  /* 0x0000000f9d0f7221 */ /* 0x040fe20000010000 */
[----:B------:R-:W-:Y:S01]  /*77f0*/  FFMA.FTZ R169, R180, UR6, -R169 ;  /* 0x00000006b4a97c23 */ /* 0x000fe200080108a9 */
[----:B------:R-:W-:Y:S01]  /*7800*/  FMUL.FTZ R0, R0, UR6 ;  /* 0x0000000600007c20 */ /* 0x000fe20008410000 */
[----:B------:R-:W-:Y:S01]  /*7810*/  MUFU.EX2 R154, R154 ;  /* 0x0000009a009a7308 */ /* 0x000fe20000000800 */
[----:B------:R-:W-:Y:S01]  /*7820*/  FADD.FTZ R15, R192, R15 ;  /* 0x0000000fc00f7221 */ /* 0x000fe20000010000 */
[----:B------:R-:W-:Y:S02]  /*7830*/  F2FP.BF16.F32.PACK_AB R196, R174, R196 ;  /* 0x000000c4aec4723e */ /* 0x000fe400000010ff */
[----:B------:R-:W-:Y:S01]  /*7840*/  F2FP.BF16.F32.PACK_AB R198, R157, R198 ;  /* 0x000000c69dc6723e */ /* 0x000fe200000010ff */
[C---:B------:R-:W-:Y:S01]  /*7850*/  FADD.FTZ R15, R160.reuse, R15 ;  /* 0x0000000fa00f7221 */ /* 0x040fe20000010000 */
[----:B------:R-:W-:-:S02]  /*7860*/  F2FP.BF16.F32.PACK_AB R192, R160, R192 ;  /* 0x000000c0a0c0723e */ /* 0x000fc400000010ff */
[----:B------:R-:W0:Y:S01]  /*7870*/  MUFU.EX2 R0, R0 ;  /* 0x0000000000007308 */ /* 0x000e220000000800 */
[----:B------:R-:W-:Y:S01]  /*7880*/  FADD.FTZ R15, R194, R15 ;  /* 0x0000000fc20f7221 */ /* 0x000fe20000010000 */
[----:B------:R-:W-:-:S03]  /*7890*/  F2FP.BF16.F32.PACK_AB R194, R161, R194 ;  /* 0x000000c2a1c2723e */ /* 0x000fc600000010ff */
[----:B------:R-:W-:-:S03]  /*78a0*/  FADD.FTZ R15, R161, R15 ;  /* 0x0000000fa10f7221 */ /* 0x000fc60000010000 */
[----:B------:R-:W1:Y:S08]  /*78b0*/  MUFU.EX2 R193, R193 ;  /* 0x000000c100c17308 */ /* 0x000e700000000800 */
[----:B------:R-:W2:Y:S01]  /*78c0*/  MUFU.EX2 R155, R155 ;  /* 0x0000009b009b7308 */ /* 0x000ea20000000800 */
[----:B0-----:R-:W-:Y:S01]  /*78d0*/  FFMA.FTZ R14, R0, R14, R197 ;  /* 0x0000000e000e7223 */ /* 0x001fe200000100c5 */
[----:B------:R-:W-:-:S03]  /*78e0*/  F2FP.BF16.F32.PACK_AB R197, R153, R197 ;  /* 0x000000c599c5723e */ /* 0x000fc600000010ff */
[----:B------:R-:W-:-:S03]  /*78f0*/  FADD.FTZ R14, R153, R14 ;  /* 0x0000000e990e7221 */ /* 0x000fc60000010000 */
[----:B------:R-:W0:Y:S01]  /*7900*/  MUFU.EX2 R195, R195 ;  /* 0x000000c300c37308 */ /* 0x000e220000000800 */
[----:B------:R-:W-:Y:S01]  /*7910*/  FADD.FTZ R14, R199, R14 ;  /* 0x0000000ec70e7221 */ /* 0x000fe20000010000 */
[----:B------:R-:W-:-:S03]  /*7920*/  F2FP.BF16.F32.PACK_AB R199, R154, R199 ;  /* 0x000000c79ac7723e */ /* 0x000fc600000010ff */
[----:B------:R-:W-:-:S03]  /*7930*/  FADD.FTZ R14, R154, R14 ;  /* 0x0000000e9a0e7221 */ /* 0x000fc60000010000 */
[----:B------:R-:W3:Y:S01]  /*7940*/  MUFU.EX2 R2, R2 ;  /* 0x0000000200027308 */ /* 0x000ee20000000800 */
[----:B-1----:R-:W-:Y:S01]  /*7950*/  FADD.FTZ R14, R193, R14 ;  /* 0x0000000ec10e7221 */ /* 0x002fe20000010000 */
[----:B--2---:R-:W-:-:S03]  /*7960*/  F2FP.BF16.F32.PACK_AB R193, R155, R193 ;  /* 0x000000c19bc1723e */ /* 0x004fc600000010ff */
[----:B------:R-:W-:-:S03]  /*7970*/  FADD.FTZ R14, R155, R14 ;  /* 0x0000000e9b0e7221 */ /* 0x000fc60000010000 */
[----:B------:R-:W1:Y:S01]  /*7980*/  MUFU.EX2 R188, R188 ;  /* 0x000000bc00bc7308 */ /* 0x000e620000000800 */
[----:B0-----:R-:W-:-:S07]  /*7990*/  FADD.FTZ R14, R195, R14 ;  /* 0x0000000ec30e7221 */ /* 0x001fce0000010000 */
[----:B------:R-:W0:Y:S01]  /*79a0*/  MUFU.EX2 R166, R166 ;  /* 0x000000a600a67308 */ /* 0x000e220000000800 */
[C---:B---3--:R-:W-:Y:S01]  /*79b0*/  FADD.FTZ R14, R2.reuse, R14 ;  /* 0x0000000e020e7221 */ /* 0x048fe20000010000 */
[----:B------:R-:W-:Y:S01]  /*79c0*/  F2FP.BF16.F32.PACK_AB R195, R2, R195 ;  /* 0x000000c302c3723e */ /* 0x000fe200000010ff */
[----:B------:R-:W-:-:S05]  /*79d0*/  IMAD.MOV.U32 R2, RZ, RZ, R156 ;  /* 0x000000ffff027224 */ /* 0x000fca00078e009c */
        /* <DEDUP_REMOVED lines=11> */
[----:B0-----:R-:W-:-:S07]  /*7a90*/  FADD.FTZ R15, R190, R15 ;  /* 0x0000000fbe0f7221 */ /* 0x001fce0000010000 */
        /* <DEDUP_REMOVED lines=16> */
[C---:B--2---:R-:W-:Y:S01]  /*7ba0*/  FADD.FTZ R14, R175.reuse, R14 ;  /* 0x0000000eaf0e7221 */ /* 0x044fe20000010000 */
[----:B------:R-:W-:-:S06]  /*7bb0*/  F2FP.BF16.F32.PACK_AB R185, R175, R178 ;  /* 0x000000b2afb9723e */ /* 0x000fcc00000010ff */
[----:B------:R-:W2:Y:S01]  /*7bc0*/  MUFU.EX2 R169, R169 ;  /* 0x000000a900a97308 */ /* 0x000ea20000000800 */
[----:B-1----:R-:W-:Y:S01]  /*7bd0*/  FADD.FTZ R15, R186, R15 ;  /* 0x0000000fba0f7221 */ /* 0x002fe20000010000 */
[----:B------:R-:W-:-:S03]  /*7be0*/  F2FP.BF16.F32.PACK_AB R186, R3, R186 ;  /* 0x000000ba03ba723e */ /* 0x000fc600000010ff */
[----:B------:R-:W-:Y:S01]  /*7bf0*/  FADD.FTZ R15, R3, R15 ;  /* 0x0000000f030f7221 */ /* 0x000fe20000010000 */
[----:B------:R-:W-:Y:S02]  /*7c00*/  IMAD.MOV.U32 R3, RZ, RZ, R21 ;  /* 0x000000ffff037224 */ /* 0x000fe400078e0015 */
[----:B0-----:R-:W-:-:S04]  /*7c10*/  FADD.FTZ R14, R179, R14 ;  /* 0x0000000eb30e7221 */ /* 0x001fc80000010000 */
[C---:B--2---:R-:W-:Y:S01]  /*7c20*/  FADD.FTZ R14, R169.reuse, R14 ;  /* 0x0000000ea90e7221 */ /* 0x044fe20000010000 */
[----:B------:R-:W-:Y:S01]  /*7c30*/  F2FP.BF16.F32.PACK_AB R187, R169, R179 ;  /* 0x000000b3a9bb723e */ /* 0x000fe200000010ff */
[----:B------:R-:W-:Y:S06]  /*7c40*/  @P2 BRA `(.L_x_1246) ;  /* 0xffffffd400302947 */ /* 0x000fec000383ffff */
[----:B------:R-:W-:Y:S01]  /*7c50*/  IMAD.MOV.U32 R2, RZ, RZ, R156 ;  /* 0x000000ffff027224 */ /* 0x000fe200078e009c */
[----:B------:R-:W-:Y:S01]  /*7c60*/  UMOV UR36, UR4 ;  /* 0x0000000400247c82 */ /* 0x000fe20008000000 */
[----:B------:R-:W-:Y:S01]  /*7c70*/  IMAD.MOV.U32 R3, RZ, RZ, R21 ;  /* 0x000000ffff037224 */ /* 0x000fe200078e0015 */
[----:B------:R-:W-:-:S06]  /*7c80*/  UMOV UR38, UR7 ;  /* 0x0000000700267c82 */ /* 0x000fcc0008000000 */
.L_x_1229:
[----:B------:R-:W-:Y:S01]  /*7c90*/  ULDC UR4, c[0x0][0x448] ;  /* 0x0001120000047ab9 */ /* 0x000fe20000000800 */
[----:B------:R-:W-:Y:S01]  /*7ca0*/  ULDC UR7, c[0x0][0x9e4] ;  /* 0x0002790000077ab9 */ /* 0x000fe20000000800 */
[----:B------:R-:W-:Y:S02]  /*7cb0*/  UISETP.NE.AND UP0, UPT, UR4, 0x1, UPT ;  /* 0x000000010400788c */ /* 0x000fe4000bf05270 */
[----:B------:R-:W-:Y:S02]  /*7cc0*/  UISETP.GE.AND UP1, UPT, UR7, 0x1, UPT ;  /* 0x000000010700788c */ /* 0x000fe4000bf26270 */
[----:B------:R-:W-:Y:S02]  /*7cd0*/  UIADD3 UR11, UR61, 0x7f, URZ ;  /* 0x0000007f3d0b7890 */ /* 0x000fe4000fffe03f */
[----:B------:R-:W-:Y:S02]  /*7ce0*/  UIADD3 UR10, UR60, 0x1, -UR39 ;  /* 0x000000013c0a7890 */ /* 0x000fe4000fffe827 */
[----:B------:R-:W-:-:S03]  /*7cf0*/  PLOP3.LUT P5, PT, PT, PT, UP1, 0x80, 0x0 ;  /* 0x000000000000781c */ /* 0x000fc60003faf018 */
[----:B------:R-:W-:Y:S01]  /*7d00*/  @UP0 ULDC UR4, c[0x0][0x44c] ;  /* 0x0001130000040ab9 */ /* 0x000fe20000000800 */
[----:B------:R-:W-:Y:S01]  /*7d10*/  @UP0 ULDC UR14, c[0x0][0x450] ;  /* 0x00011400000e0ab9 */ /* 0x000fe20000000800 */
[----:B------:R-:W-:-:S04]  /*7d20*/  UIMAD.WIDE.U32 UR4, UR11, UR4, URZ ;  /* 0x000000040b0472a5 */ /* 0x000fc8000f8e003f */
[----:B------:R-:W-:-:S03]  /*7d30*/  @UP0 USHF.R.U32.HI UR11, URZ, UR14, UR5 ;  /* 0x0000000e3f0b0299 */ /* 0x000fc60008011605 */
[----:B------:R-:W-:Y:S01]  /*7d40*/  ULDC UR14, c[0x0][0x9dc] ;  /* 0x00027700000e7ab9 */ /* 0x000fe20000000800 */
[----:B------:R-:W-:-:S04]  /*7d50*/  UIADD3 UR15, UR10, UR11, URZ ;  /* 0x0000000b0a0f7290 */ /* 0x000fc8000fffe03f */
        /* <DEDUP_REMOVED lines=12> */
.L_x_1248:
[----:B------:R-:W-:-:S11]  /*7e20*/  UISETP.NE.AND UP1, UPT, UR7, 0x1, UPT ;  /* 0x000000010700788c */ /* 0x000fd6000bf25270 */
[----:B------:R-:W-:Y:S02]  /*7e30*/  @UP1 ULDC.64 UR4, c[0x0][0x9e8] ;  /* 0x00027a0000041ab9 */ /* 0x000fe40000000a00 */
[----:B------:R-:W-:-:S04]  /*7e40*/  UIMAD.WIDE.U32 UR10, UR15, UR4, URZ ;  /* 0x000000040f0a72a5 */ /* 0x000fc8000f8e003f */
[----:B------:R-:W-:-:S12]  /*7e50*/  @UP1 USHF.R.U32.HI UR15, URZ, UR5, UR11 ;  /* 0x000000053f0f1299 */ /* 0x000fd8000801160b */
.L_x_1249:
[----:B------:R-:W-:-:S04]  /*7e60*/  UIMAD UR7, UR15, UR7, URZ ;  /* 0x000000070f0772a4 */ /* 0x000fc8000f8e023f */
[----:B------:R-:W-:-:S04]  /*7e70*/  UISETP.LT.AND UP1, UPT, UR14, UR7, UPT ;  /* 0x000000070e00728c */ /* 0x000fc8000bf21270 */
[----:B------:R-:W-:-:S12]  /*7e80*/  USEL UR14, UR14, UR7, !UP1 ;  /* 0x000000070e0e7287 */ /* 0x000fd8000c800000 */
.L_x_1247:
[----:B------:R-:W-:Y:S01]  /*7e90*/  UIADD3 UR14, UR14, 0x3f, URZ ;  /* 0x0000003f0e0e7890 */ /* 0x000fe2000fffe03f */
[----:B------:R-:W-:-:S03]  /*7ea0*/  R2UR UR5, R19 ;  /* 0x00000000130572ca */ /* 0x000fc600000e0000 */
[----:B------:R-:W-:-:S04]  /*7eb0*/  USHF.R.S32.HI UR4, URZ, 0x1f, UR14 ;  /* 0x0000001f3f047899 */ /* 0x000fc8000801140e */
[----:B------:R-:W-:-:S04]  /*7ec0*/  ULEA.HI UR4, UR4, UR14, URZ, 0x6 ;  /* 0x0000000e04047291 */ /* 0x000fc8000f8f303f */
[----:B------:R-:W-:-:S04]  /*7ed0*/  USHF.R.S32.HI UR4, URZ, 0x6, UR4 ;  /* 0x000000063f047899 */ /* 0x000fc80008011404 */
[----:B------:R-:W-:-:S04]  /*7ee0*/  UISETP.LT.AND UP1, UPT, UR5, UR4, UPT ;  /* 0x000000040500728c */ /* 0x000fc8000bf21270 */
[----:B------:R-:W-:-:S06]  /*7ef0*/  USEL UR54, UR5, UR4, !UP1 ;  /* 0x0000000405367287 */ /* 0x000fcc000c800000 */
[----:B------:R-:W-:-:S13]  /*7f00*/  ISETP.GE.AND P2, PT, R20, UR54, PT ;  /* 0x0000003614007c0c */ /* 0x000fda000bf46270 */
[----:B------:R-:W-:Y:S05]  /*7f10*/  @!P2 BRA `(.L_x_1250) ;  /* 0x000000200030a947 */ /* 0x000fea0003800000 */
[----:B------:R-:W-:Y:S01]  /*7f20*/  IMAD.MOV.U32 R236, RZ, RZ, R2 ;  /* 0x000000ffffec7224 */ /* 0x000fe200078e0002 */
[----:B------:R-:W-:Y:S01]  /*7f30*/  UMOV UR7, UR38 ;  /* 0x0000002600077c82 */ /* 0x000fe20008000000 */
[----:B------:R-:W-:Y:S01]  /*7f40*/  IMAD.MOV.U32 R21, RZ, RZ, R3 ;  /* 0x000000ffff157224 */ /* 0x000fe200078e0003 */
[----:B------:R-:W-:Y:S01]  /*7f50*/  UMOV UR4, UR36 ;  /* 0x0000002400047c82 */ /* 0x000fe20008000000 */
[----:B------:R-:W-:-:S05]  /*7f60*/  ULDC UR5, c[0x0][0x9d8] ;  /* 0x0002760000057ab9 */ /* 0x000fca0000000800 */
.L_x_1259:
[----:B------:R-:W-:-:S04]  /*7f70*/  UIADD3 UR36, UR4, 0x1, URZ ;  /* 0x0000000104247890 */ /* 0x000fc8000fffe03f */
[----:B------:R-:W-:-:S04]  /*7f80*/  UISETP.NE.AND UP1, UPT, UR36, 0x2, UPT ;  /* 0x000000022400788c */ /* 0x000fc8000bf25270 */
[----:B------:R-:W-:Y:S02]  /*7f90*/  USEL UR38, URZ, 0x1, UP1 ;  /* 0x000000013f267887 */ /* 0x000fe40008800000 */
[----:B------:R-:W-:Y:S02]  /*7fa0*/  USEL UR36, UR36, URZ, UP1 ;  /* 0x0000003f24247287 */ /* 0x000fe40008800000 */
[----:B------:R-:W-:Y:S01]  /*7fb0*/  ULOP3.LUT UR38, UR7, UR38, URZ, 0x3c, !UPT ;  /* 0x0000002607267292 */ /* 0x000fe2000f8e3c3f */
[----:B------:R-:W-:Y:S11]  /*7fc0*/  @!P0 BRA `(.L_x_1251) ;  /* 0x0000000000048947 */ /* 0x000ff60003800000 */
[----:B------:R-:W-:Y:S01]  /*7fd0*/  BPT.TRAP 0x1 ;  /* 0x000000040000795c */ /* 0x000fe20000300000 */
.L_x_1251:
[----:B------:R-:W-:Y:S01]  /*7fe0*/  ULEA UR6, UR36, UR37, 0x3 ;  /* 0x0000002524067291 */ /* 0x000fe2000f8e183f */
[----:B------:R-:W-:-:S05]  /*7ff0*/  IMAD.U32 R2, RZ, RZ, UR38 ;  /* 0x00000026ff027e24 */ /* 0x000fca000f8e00ff */
[----:B------:R-:W-:-:S04]  /*8000*/  SHF.L.U32 R2, R2, 0x1f, RZ ;  /* 0x0000001f02027819 */ /* 0x000fc800000006ff */
[----:B------:R0:W1:Y:S01]  /*8010*/  SYNCS.PHASECHK.TRANS64.TRYWAIT P2, [UR6+0x30830], R2 ;  /* 0x03083002ff0075a7 */ /* 0x0000620008040146 */
[----:B------:R-:W-:Y:S05]  /*8020*/  @!P0 BRA `(.L_x_1252) ;  /* 0x0000000000048947 */ /* 0x000fea0003800000 */
[----:B------:R-:W-:Y:S01]  /*8030*/  BPT.TRAP 0x1 ;  /* 0x000000040000795c */ /* 0x000fe20000300000 */
.L_x_1252:
[-C--:B------:R-:W-:Y:S01]  /*8040*/  FMUL.FTZ R24, R24, R152.reuse ;  /* 0x0000009818187220 */ /* 0x080fe20000410000 */
[----:B------:R-:W-:Y:S01]  /*8050*/  FMUL.FTZ R25, R25, R152 ;  /* 0x0000009819197220 */ /* 0x000fe20000410000 */
[----:B-1----:R-:W-:Y:S06]  /*8060*/  @P2 BRA `(.L_x_1253) ;  /* 0x0000000000082947 */ /* 0x002fec0003800000 */
[----:B------:R-:W1:Y:S02]  /*8070*/  SYNCS.PHASECHK.TRANS64.TRYWAIT P2, [UR6+0x30830], R2 ;  /* 0x03083002ff0075a7 */ /* 0x000e640008040146 */
[----:B-1----:R-:W-:Y:S05]  /*8080*/  @!P2 BRA `(.L_x_1254) ;  /* 0x0000012c0044a947 */ /* 0x002fea0003800000 */
.L_x_1253:
        /* <DEDUP_REMOVED lines=67> */
[----:B------:R-:W-:Y:S01]  /*84c0*/  WARPGROUP.ARRIVE ;  /* 0x00000000000079c5 */ /* 0x000fe20000000000 */
        /* <DEDUP_REMOVED lines=156> */
.L_x_1255:
[----:B------:R-:W-:Y:S01]  /*8e90*/  ULEA UR10, UR4, UR37, 0x3 ;  /* 0x00000025040a7291 */ /* 0x000fe2000f8e183f */
[----:B------:R-:W-:-:S05]  /*8ea0*/  IMAD.U32 R0, RZ, RZ, UR7 ;  /* 0x00000007ff007e24 */ /* 0x000fca000f8e00ff */
[----:B------:R-:W-:-:S04]  /*8eb0*/  SHF.L.U32 R0, R0, 0x1f, RZ ;  /* 0x0000001f00007819 */ /* 0x000fc800000006ff */
[----:B------:R2:W3:Y:S01]  /*8ec0*/  SYNCS.PHASECHK.TRANS64.TRYWAIT P2, [UR10+0x30850], R0 ;  /* 0x03085000ff0075a7 */ /* 0x0004e2000804014a */
[----:B------:R-:W-:Y:S05]  /*8ed0*/  @!P0 BRA `(.L_x_1256) ;  /* 0x0000000000048947 */ /* 0x000fea0003800000 */
[----:B------:R-:W-:Y:S01]  /*8ee0*/  BPT.TRAP 0x1 ;  /* 0x000000040000795c */ /* 0x000fe20000300000 */
.L_x_1256:
[----:B---3--:R-:W-:Y:S05]  /*8ef0*/  @P2 BRA `(.L_x_1257) ;  /* 0x0000000000082947 */ /* 0x008fea0003800000 */
[----:B------:R-:W3:Y:S02]  /*8f00*/  SYNCS.PHASECHK.TRANS64.TRYWAIT P2, [UR10+0x30850], R0 ;  /* 0x03085000ff0075a7 */ /* 0x000ee4000804014a */
[----:B---3--:R-:W-:Y:S05]  /*8f10*/  @!P2 BRA `(.L_x_1258) ;  /* 0x0000011c00b8a947 */ /* 0x008fea0003800000 */
.L_x_1257:
[----:B------:R-:W-:Y:S01]  /*8f20*/  UIADD3 UR6, UR37, 0x400, URZ ;  /* 0x0000040025067890 */ /* 0x000fe2000fffe03f */
[----:B------:R-:W-:Y:S01]  /*8f30*/  WARPGROUP.ARRIVE ;  /* 0x00000000000079c5 */ /* 0x000fe20000000000 */
[----:B------:R-:W-:Y:S01]  /*8f40*/  UMOV UR7, 0x40000040 ;  /* 0x4000004000077882 */ /* 0x000fe20000000000 */
[----:B0-2---:R-:W-:Y:S01]  /*8f50*/  FMUL.FTZ R0, R152, UR5 ;  /* 0x0000000598007c20 */ /* 0x005fe20008410000 */
[----:B------:R-:W-:Y:S01]  /*8f60*/  USHF.R.U32.HI UR6, URZ, 0x4, UR6 ;  /* 0x000000043f067899 */ /* 0x000fe20008011606 */
[----:B-1----:R-:W-:Y:S01]  /*8f70*/  FMUL.FTZ R2, R153, UR5 ;  /* 0x0000000599027c20 */ /* 0x002fe20008410000 */
[----:B------:R-:W-:Y:S01]  /*8f80*/  FMUL.FTZ R156, R156, UR5 ;  /* 0x000000059c9c7c20 */ /* 0x000fe20008410000 */
[----:B------:R-:W-:Y:S01]  /*8f90*/  FMUL.FTZ R153, R154, UR5 ;  /* 0x000000059a997c20 */ /* 0x000fe20008410000 */
[----:B------:R-:W-:Y:S01]  /*8fa0*/  ULOP3.LUT UR6, UR6, 0x3fff, URZ, 0xc0, !UPT ;  /* 0x00003fff06067892 */ /* 0x000fe2000f8ec03f */
[----:B------:R-:W0:Y:S01]  /*8fb0*/  MUFU.TANH R0, R0 ;  /* 0x0000000000007308 */ /* 0x000e220000002400 */
[----:B------:R-:W-:Y:S01]  /*8fc0*/  FMUL.FTZ R157, R157, UR5 ;  /* 0x000000059d9d7c20 */ /* 0x000fe20008410000 */
[----:B------:R-:W-:Y:S01]  /*8fd0*/  FMUL.FTZ R154, R155, UR5 ;  /* 0x000000059b9a7c20 */ /* 0x000fe20008410000 */
[----:B------:R-:W-:Y:S01]  /*8fe0*/  ULOP3.LUT UR6, UR6, 0x2000000, URZ, 0xfc, !UPT ;  /* 0x0200000006067892 */ /* 0x000fe2000f8efc3f */
[----:B------:R-:W-:Y:S01]  /*8ff0*/  FMUL.FTZ R155, R158, UR5 ;  /* 0x000000059e9b7c20 */ /* 0x000fe20008410000 */
[----:B------:R-:W-:Y:S01]  /*9000*/  FMUL.FTZ R158, R159, UR5 ;  /* 0x000000059f9e7c20 */ /* 0x000fe20008410000 */
[----:B------:R-:W-:Y:S01]  /*9010*/  FMUL.FTZ R159, R160, UR5 ;  /* 0x00000005a09f7c20 */ /* 0x000fe20008410000 */
[----:B------:R-:W-:Y:S01]  /*9020*/  ULEA UR4, UR4, UR6, 0xb ;  /* 0x0000000604047291 */ /* 0x000fe2000f8e583f */
[----:B------:R-:W1:Y:S01]  /*9030*/  MUFU.TANH R2, R2 ;  /* 0x0000000200027308 */ /* 0x000e620000002400 */
[----:B------:R-:W-:Y:S01]  /*9040*/  FMUL.FTZ R160, R161, UR5 ;  /* 0x00000005a1a07c20 */ /* 0x000fe20008410000 */
[----:B------:R-:W-:Y:S01]  /*9050*/  FMUL.FTZ R161, R164, UR5 ;  /* 0x00000005a4a17c20 */ /* 0x000fe20008410000 */
[----:B------:R-:W-:Y:S01]  /*9060*/  FMUL.FTZ R164, R165, UR5 ;  /* 0x00000005a5a47c20 */ /* 0x000fe20008410000 */
[----:B------:R-:W-:Y:S01]  /*9070*/  FMUL.FTZ R165, R168, UR5 ;  /* 0x00000005a8a57c20 */ /* 0x000fe20008410000 */
[----:B------:R-:W-:Y:S01]  /*9080*/  FMUL.FTZ R168, R169, UR5 ;  /* 0x00000005a9a87c20 */ /* 0x000fe20008410000 */
[----:B------:R-:W-:Y:S01]  /*9090*/  UMOV UR6, UR4 ;  /* 0x0000000400067c82 */ /* 0x000fe20008000000 */
[----:B------:R-:W-:Y:S01]  /*90a0*/  FMUL.FTZ R169, R172, UR5 ;  /* 0x00000005aca97c20 */ /* 0x000fe20008410000 */
[----:B------:R-:W-:Y:S01]  /*90b0*/  HGMMA.64x256x16.F32.BF16 R24, R196, gdesc[UR4].tnspB, R24, gsb0 ;  /* 0x43e00004c4187df0 */ /* 0x000fe20008001818 */
[----:B------:R-:W-:Y:S01]  /*90c0*/  UIADD3 UR6, UR4, 0x80, URZ ;  /* 0x0000008004067890 */ /* 0x000fe2000fffe03f */
[----:B------:R-:W2:Y:S01]  /*90d0*/  MUFU.TANH R156, R156 ;  /* 0x0000009c009c7308 */ /* 0x000ea20000002400 */
[----:B------:R-:W-:Y:S01]  /*90e0*/  UMOV UR7, 0x40000040 ;  /* 0x4000004000077882 */ /* 0x000fe20000000000 */
[----:B0-----:R-:W-:Y:S01]  /*90f0*/  FMNMX.FTZ R3, R0, R21, !PT ;  /* 0x0000001500037209 */ /* 0x001fe20007810000 */
[----:B------:R-:W-:Y:S01]  /*9100*/  FMUL.FTZ R172, R173, UR5 ;  /* 0x00000005adac7c20 */ /* 0x000fe20008410000 */
[----:B------:R-:W-:Y:S01]  /*9110*/  FMUL.FTZ R173, R176, UR5 ;  /* 0x00000005b0ad7c20 */ /* 0x000fe20008410000 */
[----:B------:R-:W-:Y:S01]  /*9120*/  FMUL.FTZ R177, R177, UR5 ;  /* 0x00000005b1b17c20 */ /* 0x000fe20008410000 */
[----:B------:R-:W-:Y:S01]  /*9130*/  FMUL.FTZ R176, R180, UR5 ;  /* 0x00000005b4b07c20 */ /* 0x000fe20008410000 */
[----:B-1----:R-:W-:Y:S01]  /*9140*/  FMNMX.FTZ R3, R2, R3, !PT ;  /* 0x0000000302037209 */ /* 0x002fe20007810000 */
[----:B------:R-:W0:Y:S01]  /*9150*/  MUFU.TANH R157, R157 ;  /* 0x0000009d009d7308 */ /* 0x000e220000002400 */
[----:B------:R-:W-:Y:S01]  /*9160*/  FMUL.FTZ R180, R181, UR5 ;  /* 0x00000005b5b47c20 */ /* 0x000fe20008410000 */
[----:B------:R-:W-:Y:S01]  /*9170*/  FMUL.FTZ R162, R162, UR5 ;  /* 0x00000005a2a27c20 */ /* 0x000fe20008410000 */
[----:B------:R-:W-:Y:S01]  /*9180*/  FMUL.FTZ R163, R163, UR5 ;  /* 0x00000005a3a37c20 */ /* 0x000fe20008410000 */
[----:B------:R-:W-:Y:S01]  /*9190*/  FMUL.FTZ R166, R166, UR5 ;  /* 0x00000005a6a67c20 */ /* 0x000fe20008410000 */
[----:B------:R-:W-:Y:S01]  /*91a0*/  FMUL.FTZ R167, R167, UR5 ;  /* 0x00000005a7a77c20 */ /* 0x000fe20008410000 */
[----:B------:R-:W-:Y:S01]  /*91b0*/  FMUL.FTZ R170, R170, UR5 ;  /* 0x00000005aaaa7c20 */ /* 0x000fe20008410000 */
[----:B------:R-:W-:Y:S01]  /*91c0*/  FMUL.FTZ R171, R171, UR5 ;  /* 0x00000005abab7c20 */ /* 0x000fe20008410000 */
[----:B------:R-:W1:Y:S01]  /*91d0*/  MUFU.TANH R159, R159 ;  /* 0x0000009f009f7308 */ /* 0x000e620000002400 */
[----:B--2---:R-:W-:Y:S01]  /*91e0*/  FMNMX.FTZ R3, R156, R3, !PT ;  /* 0x000000039c037209 */ /* 0x004fe20007810000 */
[----:B------:R-:W-:Y:S01]  /*91f0*/  FMUL.FTZ R174, R174, UR5 ;  /* 0x00000005aeae7c20 */ /* 0x000fe20008410000 */
[----:B------:R-:W-:Y:S01]  /*9200*/  FMUL.FTZ R182, R182, UR5 ;  /* 0x00000005b6b67c20 */ /* 0x000fe20008410000 */
[----:B------:R-:W-:Y:S01]  /*9210*/  FMUL.FTZ R175, R175, UR5 ;  /* 0x00000005afaf7c20 */ /* 0x000fe20008410000 */
[----:B------:R-:W-:Y:S01]  /*9220*/  FMUL.FTZ R178, R178, UR5 ;  /* 0x00000005b2b27c20 */ /* 0x000fe20008410000 */
[----:B------:R-:W-:Y:S01]  /*9230*/  FMUL.FTZ R179, R179, UR5 ;  /* 0x00000005b3b37c20 */ /* 0x000fe20008410000 */
[C---:B------:R-:W-:Y:S01]  /*9240*/  ISETP.GT.AND P2, PT, R20.reuse, UR54, PT ;  /* 0x0000003614007c0c */ /* 0x040fe2000bf44270 */
[----:B------:R-:W2:Y:S01]  /*9250*/  MUFU.TANH R160, R160 ;  /* 0x000000a000a07308 */ /* 0x000ea20000002400 */
[----:B0-----:R-:W-:Y:S01]  /*9260*/  FMNMX.FTZ R3, R157, R3, !PT ;  /* 0x000000039d037209 */ /* 0x001fe20007810000 */
[----:B------:R-:W-:-:S06]  /*9270*/  VIADD R20, R20, 0xffffffff ;  /* 0xffffffff14147836 */ /* 0x000fcc0000000000 */
        /* <DEDUP_REMOVED lines=23> */
[----:B0-----:R-:W-:-:S05]  /*93f0*/  FMNMX.FTZ R3, R180, R3, !PT ;  /* 0x00000003b4037209 */ /* 0x001fca0007810000 */
[----:B------:R-:W0:Y:S02]  /*9400*/  SHFL.BFLY PT, R152, R3, 0x2, 0x1f ;  /* 0x0c401f0003987f89 */ /* 0x000e2400000e0000 */
[----:B------:R-:W-:Y:S01]  /*9410*/  MUFU.TANH R155, R155 ;  /* 0x0000009b009b7308 */ /* 0x000fe20000002400 */
[----:B-1----:R-:W-:-:S07]  /*9420*/  FMNMX.FTZ R181, R153, R236, !PT ;  /* 0x000000ec99b57209 */ /* 0x002fce0007810000 */
[----:B------:R-:W-:Y:S01]  /*9430*/  MUFU.TANH R158, R158 ;  /* 0x0000009e009e7308 */ /* 0x000fe20000002400 */
[----:B--2---:R-:W-:-:S07]  /*9440*/  FMNMX.FTZ R181, R154, R181, !PT ;  /* 0x000000b59ab57209 */ /* 0x004fce0007810000 */
[----:B------:R-:W-:Y:S01]  /*9450*/  MUFU.TANH R162, R162 ;  /* 0x000000a200a27308 */ /* 0x000fe20000002400 */
[----:B0-----:R-:W-:-:S07]  /*9460*/  FMNMX.FTZ R3, R3, R152, !PT ;  /* 0x0000009803037209 */ /* 0x001fce0007810000 */
[----:B------:R-:W-:Y:S01]  /*9470*/  MUFU.TANH R163, R163 ;  /* 0x000000a300a37308 */ /* 0x000fe20000002400 */
[----:B------:R-:W0:Y:S07]  /*9480*/  SHFL.BFLY PT, R152, R3, 0x1, 0x1f ;  /* 0x0c201f0003987f89 */ /* 0x000e2e00000e0000 */
[----:B------:R-:W-:Y:S08]  /*9490*/  MUFU.TANH R166, R166 ;  /* 0x000000a600a67308 */ /* 0x000ff00000002400 */
[----:B------:R-:W-:Y:S08]  /*94a0*/  MUFU.TANH R167, R167 ;  /* 0x000000a700a77308 */ /* 0x000ff00000002400 */
[----:B------:R-:W-:Y:S01]  /*94b0*/  MUFU.TANH R170, R170 ;  /* 0x000000aa00aa7308 */ /* 0x000fe20000002400 */
[----:B0-----:R-:W-:-:S07]  /*94c0*/  FMNMX.FTZ R3, R3, R152, !PT ;  /* 0x0000009803037209 */ /* 0x001fce0007810000 */
[----:B------:R-:W-:Y:S01]  /*94d0*/  MUFU.TANH R171, R171 ;  /* 0x000000ab00ab7308 */ /* 0x000fe20000002400 */
[----:B------:R-:W-:-:S07]  /*94e0*/  FADD.FTZ R21, -R3, R21 ;  /* 0x0000001503157221 */ /* 0x000fce0000010100 */
[----:B------:R-:W-:Y:S08]  /*94f0*/  MUFU.TANH R174, R174 ;  /* 0x000000ae00ae7308 */ /* 0x000ff00000002400 */
[----:B------:R-:W-:Y:S08]  /*9500*/  MUFU.TANH R175, R175 ;  /* 0x000000af00af7308 */ /* 0x000ff00000002400 */
[----:B------:R-:W-:Y:S08]  /*9510*/  MUFU.TANH R178, R178 ;  /* 0x000000b200b27308 */ /* 0x000ff00000002400 */
[----:B------:R-:W-:Y:S01]  /*9520*/  MUFU.TANH R179, R179 ;  /* 0x000000b300b37308 */ /* 0x000fe20000002400 */
        /* <DEDUP_REMOVED lines=13> */
[----:B------:R-:W-:-:S15]  /*9600*/  WARPGROUP.ARRIVE ;  /* 0x00000000000079c5 */ /* 0x000fde0000000000 */
[----:B------:R-:W-:-:S06]  /*9610*/  NOP ;  /* 0x0000000000007918 */ /* 0x000fcc0000000000 */
[----:B------:R-:W-:Y:S01]  /*9620*/  HGMMA.64x256x16.F32.BF16 R24, R184, gdesc[UR4].tnspB, R24, gsb0 ;  /* 0x43e00004b8187df0 */ /* 0x000fe20008001818 */
[----:B------:R-:W-:Y:S01]  /*9630*/  ULDC UR6, c[0x0][0x988] ;  /* 0x0002620000067ab9 */ /* 0x000fe20000000800 */
[----:B------:R-:W-:Y:S01]  /*9640*/  UMOV UR7, UR38 ;  /* 0x0000002600077c82 */ /* 0x000fe20008000000 */
[----:B------:R-:W-:-:S04]  /*9650*/  FMUL.FTZ R21, R21, UR6 ;  /* 0x0000000615157c20 */ /* 0x000fc80008410000 */
[----:B------:R0:W-:Y:S02]  /*9660*/  MUFU.EX2 R152, R21 ;  /* 0x0000001500987308 */ /* 0x0001e40000000800 */
[----:B0-----:R-:W-:-:S04]  /*9670*/  FMUL.FTZ R21, R3, UR6 ;  /* 0x0000000603157c20 */ /* 0x001fc80008410000 */
        /* <DEDUP_REMOVED lines=9> */
[--C-:B------:R-:W-:Y:S01]  /*9710*/  FFMA.FTZ R190, R169, UR6, -R21.reuse ;  /* 0x00000006a9be7c23 */ /* 0x100fe20008010815 */
[--C-:B------:R-:W-:Y:S01]  /*9720*/  FFMA.FTZ R160, R172, UR6, -R21.reuse ;  /* 0x00000006aca07c23 */ /* 0x100fe20008010815 */
[----:B------:R-:W-:-:S03]  /*9730*/  FFMA.FTZ R161, R177, UR6, -R21 ;  /* 0x00000006b1a17c23 */ /* 0x000fc60008010815 */
[----:B------:R-:W-:Y:S08]  /*9740*/  MUFU.EX2 R198, R198 ;  /* 0x000000c600c67308 */ /* 0x000ff00000000800 */
[----:B------:R-:W-:Y:S01]  /*9750*/  MUFU.EX2 R192, R192 ;  /* 0x000000c000c07308 */ /* 0x000fe20000000800 */
[----:B0-----:R-:W-:-:S07]  /*9760*/  FFMA.FTZ R15, R152, R15, R196 ;  /* 0x0000000f980f7223 */ /* 0x001fce00000100c4 */
        /* <DEDUP_REMOVED lines=8> */
[----:B------:R-:W-:Y:S01]  /*97f0*/  FMNMX.FTZ R184, R155, R181, !PT ;  /* 0x000000b59bb87209 */ /* 0x000fe20007810000 */
[----:B------:R-:W-:-:S04]  /*9800*/  FFMA.FTZ R185, R157, UR6, -R21 ;  /* 0x000000069db97c23 */ /* 0x000fc80008010815 */
[----:B------:R0:W1:Y:S01]  /*9810*/  MUFU.TANH R181, R182 ;  /* 0x000000b600b57308 */ /* 0x0000620000002400 */
[--C-:B------:R-:W-:Y:S01]  /*9820*/  FFMA.FTZ R157, R164, UR6, -R21.reuse ;  /* 0x00000006a49d7c23 */ /* 0x100fe20008010815 */
[----:B------:R-:W-:Y:S01]  /*9830*/  FMNMX.FTZ R184, R158, R184, !PT ;  /* 0x000000b89eb87209 */ /* 0x000fe20007810000 */
[----:B------:R-:W-:-:S03]  /*9840*/  FFMA.FTZ R186, R176, UR6, -R21 ;  /* 0x00000006b0ba7c23 */ /* 0x000fc60008010815 */
[----:B------:R-:W-:Y:S02]  /*9850*/  FMNMX.FTZ R184, R162, R184, !PT ;  /* 0x000000b8a2b87209 */ /* 0x000fe40007810000 */
[----:B------:R-:W-:Y:S01]  /*9860*/  MUFU.EX2 R185, R185 ;  /* 0x000000b900b97308 */ /* 0x000fe20000000800 */
[----:B0-----:R-:W-:Y:S01]  /*9870*/  FMUL.FTZ R182, R183, UR5 ;  /* 0x00000005b7b67c20 */ /* 0x001fe20008410000 */
[----:B------:R-:W-:-:S04]  /*9880*/  FMNMX.FTZ R184, R163, R184, !PT ;  /* 0x000000b8a3b87209 */ /* 0x000fc80007810000 */
[----:B------:R-:W-:Y:S01]  /*9890*/  FMNMX.FTZ R183, R166, R184, !PT ;  /* 0x000000b8a6b77209 */ /* 0x000fe20007810000 */
[--C-:B------:R-:W-:Y:S01]  /*98a0*/  FFMA.FTZ R184, R173, UR6, -R21.reuse ;  /* 0x00000006adb87c23 */ /* 0x100fe20008010815 */
[----:B------:R-:W-:Y:S01]  /*98b0*/  MUFU.TANH R182, R182 ;  /* 0x000000b600b67308 */ /* 0x000fe20000002400 */
[----:B------:R-:W-:Y:S01]  /*98c0*/  FFMA.FTZ R21, R180, UR6, -R21 ;  /* 0x00000006b4157c23 */ /* 0x000fe20008010815 */
[----:B------:R-:W-:-:S04]  /*98d0*/  FMNMX.FTZ R183, R167, R183, !PT ;  /* 0x000000b7a7b77209 */ /* 0x000fc80007810000 */
[----:B------:R-:W-:Y:S02]  /*98e0*/  FMNMX.FTZ R183, R170, R183, !PT ;  /* 0x000000b7aab77209 */ /* 0x000fe40007810000 */
[----:B------:R-:W-:Y:S02]  /*98f0*/  MUFU.EX2 R157, R157 ;  /* 0x0000009d009d7308 */ /* 0x000fe40000000800 */
[----:B------:R-:W-:-:S04]  /*9900*/  FMNMX.FTZ R183, R171, R183, !PT ;  /* 0x000000b7abb77209 */ /* 0x000fc80007810000 */
[----:B------:R-:W-:Y:S02]  /*9910*/  FMNMX.FTZ R0, R174, R183, !PT ;  /* 0x000000b7ae007209 */ /* 0x000fe40007810000 */
[----:B------:R-:W0:Y:S02]  /*9920*/  MUFU.EX2 R183, R2 ;  /* 0x0000000200b77308 */ /* 0x000e240000000800 */
[----:B------:R-:W-:-:S04]  /*9930*/  FMNMX.FTZ R0, R175, R0, !PT ;  /* 0x00000000af007209 */ /* 0x000fc80007810000 */
[----:B------:R-:W-:Y:S02]  /*9940*/  FMNMX.FTZ R0, R178, R0, !PT ;  /* 0x00000000b2007209 */ /* 0x000fe40007810000 */
[----:B------:R-:W-:Y:S02]  /*9950*/  MUFU.EX2 R184, R184 ;  /* 0x000000b800b87308 */ /* 0x000fe40000000800 */
[----:B------:R-:W-:-:S04]  /*9960*/  FMNMX.FTZ R0, R179, R0, !PT ;  /* 0x00000000b3007209 */ /* 0x000fc80007810000 */
[----:B-1----:R-:W-:Y:S02]  /*9970*/  FMNMX.FTZ R0, R181, R0, !PT ;  /* 0x00000000b5007209 */ /* 0x002fe40007810000 */
[----:B------:R-:W-:Y:S01]  /*9980*/  MUFU.EX2 R186, R186 ;  /* 0x000000ba00ba7308 */ /* 0x000fe20000000800 */
[C---:B0-----:R-:W-:Y:S01]  /*9990*/  FADD.FTZ R15, R183.reuse, R15 ;  /* 0x0000000fb70f7221 */ /* 0x041fe20000010000 */
[----:B------:R-:W-:Y:S02]  /*99a0*/  FMNMX.FTZ R0, R182, R0, !PT ;  /* 0x00000000b6007209 */ /* 0x000fe40007810000 */
[----:B------:R-:W-:Y:S01]  /*99b0*/  F2FP.BF16.F32.PACK_AB R196, R183, R196 ;  /* 0x000000c4b7c4723e */ /* 0x000fe200000010ff */
[----:B------:R-:W-:Y:S01]  /*99c0*/  FADD.FTZ R15, R198, R15 ;  /* 0x0000000fc60f7221 */ /* 0x000fe20000010000 */
[----:B------:R-:W-:Y:S01]  /*99d0*/  F2FP.BF16.F32.PACK_AB R198, R185, R198 ;  /* 0x000000c6b9c6723e */ /* 0x000fe200000010ff */
[----:B------:R-:W0:Y:S01]  /*99e0*/  SHFL.BFLY PT, R2, R0, 0x2, 0x1f ;  /* 0x0c401f0000027f89 */ /* 0x000e2200000e0000 */
[----:B------:R-:W-:Y:S01]  /*99f0*/  MUFU.EX2 R21, R21 ;  /* 0x0000001500157308 */ /* 0x000fe20000000800 */
[----:B0-----:R-:W-:-:S05]  /*9a00*/  FMNMX.FTZ R0, R0, R2, !PT ;  /* 0x0000000200007209 */ /* 0x001fca0007810000 */
[----:B------:R-:W0:Y:S02]  /*9a10*/  SHFL.BFLY PT, R2, R0, 0x1, 0x1f ;  /* 0x0c201f0000027f89 */ /* 0x000e2400000e0000 */
[----:B0-----:R-:W-:-:S05]  /*9a20*/  FMNMX.FTZ R2, R0, R2, !PT ;  /* 0x0000000200027209 */ /* 0x001fca0007810000 */
[C---:B------:R-:W-:Y:S01]  /*9a30*/  FMUL.FTZ R164, R2.reuse, UR6 ;  /* 0x0000000602a47c20 */ /* 0x040fe20008410000 */
[----:B------:R-:W-:Y:S01]  /*9a40*/  FADD.FTZ R0, -R2, R236 ;  /* 0x000000ec02007221 */ /* 0x000fe20000010100 */
[----:B------:R-:W-:Y:S02]  /*9a50*/  IMAD.MOV.U32 R236, RZ, RZ, R2 ;  /* 0x000000ffffec7224 */ /* 0x000fe400078e0002 */
[--C-:B------:R-:W-:Y:S01]  /*9a60*/  FFMA.FTZ R197, R153, UR6, -R164.reuse ;  /* 0x0000000699c57c23 */ /* 0x100fe200080108a4 */
[--C-:B------:R-:W-:Y:S01]  /*9a70*/  FFMA.FTZ R153, R154, UR6, -R164.reuse ;  /* 0x000000069a997c23 */ /* 0x100fe200080108a4 */
[----:B------:R-:W-:Y:S02]  /*9a80*/  IMAD.U32 R154, RZ, RZ, UR36 ;  /* 0x00000024ff9a7e24 */ /* 0x000fe4000f8e00ff */
[----:B------:R-:W-:Y:S01]  /*9a90*/  FMUL.FTZ R0, R0, UR6 ;  /* 0x0000000600007c20 */ /* 0x000fe20008410000 */
[--C-:B------:R-:W-:Y:S01]  /*9aa0*/  FFMA.FTZ R199, R155, UR6, -R164.reuse ;  /* 0x000000069bc77c23 */ /* 0x100fe200080108a4 */
[--C-:B------:R-:W-:Y:S01]  /*9ab0*/  FFMA.FTZ R155, R158, UR6, -R164.reuse ;  /* 0x000000069e9b7c23 */ /* 0x100fe200080108a4 */
[----:B------:R-:W-:Y:S01]  /*9ac0*/  MUFU.EX2 R197, R197 ;  /* 0x000000c500c57308 */ /* 0x000fe20000000800 */
[----:B------:R-:W-:Y:S01]  /*9ad0*/  @!P1 LEA R154, R154, UR37, 0x3 ;  /* 0x000000259a9a9c11 */ /* 0x000fe2000f8e18ff */
[--C-:B------:R-:W-:Y:S01]  /*9ae0*/  FFMA.FTZ R193, R162, UR6, -R164.reuse ;  /* 0x00000006a2c17c23 */ /* 0x100fe200080108a4 */
[--C-:B------:R-:W-:Y:S01]  /*9af0*/  FFMA.FTZ R163, R163, UR6, -R164.reuse ;  /* 0x00000006a3a37c23 */ /* 0x100fe200080108a4 */
[--C-:B------:R-:W-:Y:S01]  /*9b00*/  FFMA.FTZ R195, R166, UR6, -R164.reuse ;  /* 0x00000006a6c37c23 */ /* 0x100fe200080108a4 */
[----:B------:R-:W-:Y:S01]  /*9b10*/  FFMA.FTZ R170, R170, UR6, -R164 ;  /* 0x00000006aaaa7c23 */ /* 0x000fe200080108a4 */
[----:B------:R-:W-:-:S02]  /*9b20*/  @!P1 VIADD R154, R154, 0x30840 ;  /* 0x000308409a9a9836 */ /* 0x000fc40000000000 */
[--C-:B------:R-:W-:Y:S01]  /*9b30*/  FFMA.FTZ R171, R171, UR6, -R164.reuse ;  /* 0x00000006abab7c23 */ /* 0x100fe200080108a4 */
[----:B------:R-:W0:Y:S01]  /*9b40*/  MUFU.EX2 R0, R0 ;  /* 0x0000000000007308 */ /* 0x000e220000000800 */
[--C-:B------:R-:W-:Y:S01]  /*9b50*/  FFMA.FTZ R174, R174, UR6, -R164.reuse ;  /* 0x00000006aeae7c23 */ /* 0x100fe200080108a4 */
[----:B------:R-:W-:Y:S01]  /*9b60*/  FFMA.FTZ R175, R175, UR6, -R164 ;  /* 0x00000006afaf7c23 */ /* 0x000fe200080108a4 */
[----:B------:R-:W-:Y:S01]  /*9b70*/  @!P1 PRMT R154, RZ, 0x654, R154 ;  /* 0x00000654ff9a9816 */ /* 0x000fe2000000009a */
[--C-:B------:R-:W-:Y:S01]  /*9b80*/  FFMA.FTZ R178, R178, UR6, -R164.reuse ;  /* 0x00000006b2b27c23 */ /* 0x100fe200080108a4 */
[--C-:B------:R-:W-:Y:S01]  /*9b90*/  FFMA.FTZ R179, R179, UR6, -R164.reuse ;  /* 0x00000006b3b37c23 */ /* 0x100fe200080108a4 */
[----:B------:R-:W-:Y:S01]  /*9ba0*/  FFMA.FTZ R181, R181, UR6, -R164 ;  /* 0x00000006b5b57c23 */ /* 0x000fe200080108a4 */
[----:B------:R1:W-:Y:S01]  /*9bb0*/  @!P1 SYNCS.ARRIVE.TRANS64.RED.A1T0 RZ, [R154+URZ], RZ ;  /* 0x000000ff9aff99a7 */ /* 0x0003e2000810043f */
[----:B------:R-:W2:Y:S01]  /*9bc0*/  MUFU.EX2 R153, R153 ;  /* 0x0000009900997308 */ /* 0x000ea20000000800 */
[----:B-1----:R-:W-:-:S07]  /*9bd0*/  IMAD.U32 R154, RZ, RZ, UR10 ;  /* 0x0000000aff9a7e24 */ /* 0x002fce000f8e00ff */
[----:B------:R-:W1:Y:S01]  /*9be0*/  MUFU.EX2 R199, R199 ;  /* 0x000000c700c77308 */ /* 0x000e620000000800 */
[----:B0-----:R-:W-:Y:S01]  /*9bf0*/  FFMA.FTZ R162, R0, R14, R197 ;  /* 0x0000000e00a27223 */ /* 0x001fe200000100c5 */
[----:B------:R-:W-:Y:S01]  /*9c00*/  FADD.FTZ R14, R185, R15 ;  /* 0x0000000fb90e7221 */ /* 0x000fe20000010000 */
[----:B------:R-:W-:-:S03]  /*9c10*/  @!P1 VIADD R158, R154, 0x30860 ;  /* 0x000308609a9e9836 */ /* 0x000fc60000000000 */
[----:B------:R-:W-:Y:S01]  /*9c20*/  FADD.FTZ R14, R192, R14 ;  /* 0x0000000ec00e7221 */ /* 0x000fe20000010000 */
[C---:B------:R-:W-:Y:S01]  /*9c30*/  F2FP.BF16.F32.PACK_AB R192, R156.reuse, R192 ;  /* 0x000000c09cc0723e */ /* 0x040fe200000010ff */
[----:B------:R-:W0:Y:S01]  /*9c40*/  MUFU.EX2 R155, R155 ;  /* 0x0000009b009b7308 */ /* 0x000e220000000800 */
[----:B------:R-:W-:Y:S01]  /*9c50*/  @!P1 PRMT R158, RZ, 0x654, R158 ;  /* 0x00000654ff9e9816 */ /* 0x000fe2000000009e */
[C---:B--2---:R-:W-:Y:S01]  /*9c60*/  FADD.FTZ R162, R153.reuse, R162 ;  /* 0x000000a299a27221 */ /* 0x044fe20000010000 */
[----:B------:R-:W-:Y:S01]  /*9c70*/  FADD.FTZ R14, R156, R14 ;  /* 0x0000000e9c0e7221 */ /* 0x000fe20000010000 */
[----:B------:R-:W-:Y:S01]  /*9c80*/  F2FP.BF16.F32.PACK_AB R197, R153, R197 ;  /* 0x000000c599c5723e */ /* 0x000fe200000010ff */
[----:B------:R2:W-:Y:S02]  /*9c90*/  @!P1 SYNCS.ARRIVE.TRANS64.RED.A1T0 RZ, [R158+URZ], RZ ;  /* 0x000000ff9eff99a7 */ /* 0x0005e4000810043f */
[----:B------:R-:W-:Y:S01]  /*9ca0*/  FADD.FTZ R15, R194, R14 ;  /* 0x0000000ec20f7221 */ /* 0x000fe20000010000 */
[----:B------:R-:W3:Y:S01]  /*9cb0*/  MUFU.EX2 R193, R193 ;  /* 0x000000c100c17308 */ /* 0x000ee20000000800 */
[----:B-1----:R-:W-:Y:S01]  /*9cc0*/  FADD.FTZ R162, R199, R162 ;  /* 0x000000a2c7a27221 */ /* 0x002fe20000010000 */
[C---:B------:R-:W-:Y:S01]  /*9cd0*/  F2FP.BF16.F32.PACK_AB R194, R157.reuse, R194 ;  /* 0x000000c29dc2723e */ /* 0x040fe200000010ff */
[----:B------:R-:W-:Y:S01]  /*9ce0*/  FADD.FTZ R15, R157, R15 ;  /* 0x0000000f9d0f7221 */ /* 0x000fe20000010000 */
[--C-:B--2---:R-:W-:Y:S01]  /*9cf0*/  FFMA.FTZ R158, R167, UR6, -R164.reuse ;  /* 0x00000006a79e7c23 */ /* 0x104fe200080108a4 */
[----:B------:R-:W-:-:S02]  /*9d00*/  FFMA.FTZ R164, R182, UR6, -R164 ;  /* 0x00000006b6a47c23 */ /* 0x000fc400080108a4 */
[----:B------:R-:W-:Y:S01]  /*9d10*/  FADD.FTZ R15, R188, R15 ;  /* 0x0000000fbc0f7221 */ /* 0x000fe20000010000 */
[----:B------:R-:W1:Y:S01]  /*9d20*/  MUFU.EX2 R154, R163 ;  /* 0x000000a3009a7308 */ /* 0x000e620000000800 */
[C---:B0-----:R-:W-:Y:S01]  /*9d30*/  FADD.FTZ R162, R155.reuse, R162 ;  /* 0x000000a29ba27221 */ /* 0x041fe20000010000 */
[----:B------:R-:W-:Y:S01]  /*9d40*/  F2FP.BF16.F32.PACK_AB R199, R155, R199 ;  /* 0x000000c79bc7723e */ /* 0x000fe200000010ff */
[C---:B------:R-:W-:Y:S01]  /*9d50*/  FADD.FTZ R15, R159.reuse, R15 ;  /* 0x0000000f9f0f7221 */ /* 0x040fe20000010000 */
[----:B------:R-:W-:-:S03]  /*9d60*/  F2FP.BF16.F32.PACK_AB R188, R159, R188 ;  /* 0x000000bc9fbc723e */ /* 0x000fc600000010ff */
[----:B------:R-:W-:Y:S01]  /*9d70*/  FADD.FTZ R15, R190, R15 ;  /* 0x0000000fbe0f7221 */ /* 0x000fe20000010000 */
[----:B------:R-:W0:Y:S01]  /*9d80*/  MUFU.EX2 R195, R195 ;  /* 0x000000c300c37308 */ /* 0x000e220000000800 */
[----:B---3--:R-:W-:Y:S01]  /*9d90*/  FADD.FTZ R162, R193, R162 ;  /* 0x000000a2c1a27221 */ /* 0x008fe20000010000 */
[C---:B------:R-:W-:Y:S01]  /*9da0*/  F2FP.BF16.F32.PACK_AB R190, R160.reuse, R190 ;  /* 0x000000bea0be723e */ /* 0x040fe200000010ff */
[----:B------:R-:W-:-:S04]  /*9db0*/  FADD.FTZ R15, R160, R15 ;  /* 0x0000000fa00f7221 */ /* 0x000fc80000010000 */
[----:B------:R-:W-:Y:S01]  /*9dc0*/  FADD.FTZ R15, R184, R15 ;  /* 0x0000000fb80f7221 */ /* 0x000fe20000010000 */
[----:B------:R-:W2:Y:S01]  /*9dd0*/  MUFU.EX2 R158, R158 ;  /* 0x0000009e009e7308 */ /* 0x000ea20000000800 */
[C---:B-1----:R-:W-:Y:S01]  /*9de0*/  FADD.FTZ R162, R154.reuse, R162 ;  /* 0x000000a29aa27221 */ /* 0x042fe20000010000 */
[----:B------:R-:W-:Y:S01]  /*9df0*/  F2FP.BF16.F32.PACK_AB R193, R154, R193 ;  /* 0x000000c19ac1723e */ /* 0x000fe200000010ff */
[C---:B------:R-:W-:Y:S01]  /*9e00*/  FADD.FTZ R15, R161.reuse, R15 ;  /* 0x0000000fa10f7221 */ /* 0x040fe20000010000 */
[----:B------:R-:W-:-:S03]  /*9e10*/  F2FP.BF16.F32.PACK_AB R184, R161, R184 ;  /* 0x000000b8a1b8723e */ /* 0x000fc600000010ff */
[----:B------:R-:W-:Y:S01]  /*9e20*/  FADD.FTZ R154, R186, R15 ;  /* 0x0000000fba9a7221 */ /* 0x000fe20000010000 */
[----:B------:R-:W1:Y:S01]  /*9e30*/  MUFU.EX2 R170, R170 ;  /* 0x000000aa00aa7308 */ /* 0x000e620000000800 */
[----:B0-----:R-:W-:Y:S01]  /*9e40*/  FADD.FTZ R14, R195, R162 ;  /* 0x000000a2c30e7221 */ /* 0x001fe20000010000 */
[C---:B------:R-:W-:Y:S01]  /*9e50*/  F2FP.BF16.F32.PACK_AB R186, R21.reuse, R186 ;  /* 0x000000ba15ba723e */ /* 0x040fe200000010ff */
[----:B------:R-:W-:Y:S01]  /*9e60*/  FADD.FTZ R15, R21, R154 ;  /* 0x0000009a150f7221 */ /* 0x000fe20000010000 */
[----:B------:R-:W-:-:S04]  /*9e70*/  IMAD.MOV.U32 R21, RZ, RZ, R3 ;  /* 0x000000ffff157224 */ /* 0x000fc800078e0003 */
[----:B------:R-:W0:Y:S01]  /*9e80*/  MUFU.EX2 R171, R171 ;  /* 0x000000ab00ab7308 */ /* 0x000e220000000800 */
[C---:B--2---:R-:W-:Y:S01]  /*9e90*/  FADD.FTZ R14, R158.reuse, R14 ;  /* 0x0000000e9e0e7221 */ /* 0x044fe20000010000 */
[----:B------:R-:W-:-:S06]  /*9ea0*/  F2FP.BF16.F32.PACK_AB R195, R158, R195 ;  /* 0x000000c39ec3723e */ /* 0x000fcc00000010ff */
        /* <DEDUP_REMOVED lines=14> */
[----:B------:R-:W-:-:S03]  /*9f90*/  F2FP.BF16.F32.PACK_AB R185, R179, R178 ;  /* 0x000000b2b3b9723e */ /* 0x000fc600000010ff */
[----:B-1----:R-:W-:-:S04]  /*9fa0*/  FADD.FTZ R153, R181, R14 ;  /* 0x0000000eb5997221 */ /* 0x002fc80000010000 */
[C---:B0-----:R-:W-:Y:S01]  /*9fb0*/  FADD.FTZ R14, R164.reuse, R153 ;  /* 0x00000099a40e7221 */ /* 0x041fe20000010000 */
[----:B------:R-:W-:Y:S01]  /*9fc0*/  F2FP.BF16.F32.PACK_AB R187, R164, R181 ;  /* 0x000000b5a4bb723e */ /* 0x000fe200000010ff */
[----:B------:R-:W-:Y:S06]  /*9fd0*/  @P2 BRA `(.L_x_1259) ;  /* 0xffffffdc00e42947 */ /* 0x000fec000383ffff */
.L_x_1250:
[----:B------:R-:W-:-:S13]  /*9fe0*/  R2UR UR4, R19 ;  /* 0x00000000130472ca */ /* 0x000fda00000e0000 */
[----:B------:R-:W-:-:S13]  /*9ff0*/  ISETP.GE.AND P2, PT, R20, UR4, PT ;  /* 0x0000000414007c0c */ /* 0x000fda000bf46270 */
[----:B------:R-:W-:Y:S05]  /*a000*/  @!P2 BRA `(.L_x_1260) ;  /* 0x0000002800e0a947 */ /* 0x000fea0003800000 */
[----:B------:R-:W-:Y:S01]  /*a010*/  IMAD.MOV.U32 R21, RZ, RZ, R2 ;  /* 0x000000ffff157224 */ /* 0x000fe200078e0002 */
[----:B------:R-:W-:Y:S01]  /*a020*/  UMOV UR7, UR38 ;  /* 0x0000002600077c82 */ /* 0x000fe20008000000 */
[----:B------:R-:W-:Y:S01]  /*a030*/  IMAD.MOV.U32 R236, RZ, RZ, R3 ;  /* 0x000000ffffec7224 */ /* 0x000fe200078e0003 */
[----:B------:R-:W-:Y:S01]  /*a040*/  UMOV UR4, UR36 ;  /* 0x0000002400047c82 */ /* 0x000fe20008000000 */
[----:B------:R-:W-:Y:S01]  /*a050*/  ULDC UR54, c[0x0][0x9e4] ;  /* 0x0002790000367ab9 */ /* 0x000fe20000000800 */
[----:B------:R-:W-:-:S05]  /*a060*/  ULDC UR5, c[0x0][0x9d8] ;  /* 0x0002760000057ab9 */ /* 0x000fca0000000800 */
.L_x_1277:
[----:B------:R-:W-:-:S04]  /*a070*/  UIADD3 UR36, UR4, 0x1, URZ ;  /* 0x0000000104247890 */ /* 0x000fc8000fffe03f */
[----:B------:R-:W-:-:S04]  /*a080*/  UISETP.NE.AND UP1, UPT, UR36, 0x2, UPT ;  /* 0x000000022400788c */ /* 0x000fc8000bf25270 */
[----:B------:R-:W-:Y:S02]  /*a090*/  USEL UR38, URZ, 0x1, UP1 ;  /* 0x000000013f267887 */ /* 0x000fe40008800000 */
[----:B------:R-:W-:Y:S02]  /*a0a0*/  USEL UR36, UR36, URZ, UP1 ;  /* 0x0000003f24247287 */ /* 0x000fe40008800000 */
[----:B------:R-:W-:Y:S01]  /*a0b0*/  ULOP3.LUT UR38, UR7, UR38, URZ, 0x3c, !UPT ;  /* 0x0000002607267292 */ /* 0x000fe2000f8e3c3f */
[----:B------:R-:W-:Y:S11]  /*a0c0*/  @!P0 BRA `(.L_x_1261) ;  /* 0x0000000000048947 */ /* 0x000ff60003800000 */
[----:B------:R-:W-:Y:S01]  /*a0d0*/  BPT.TRAP 0x1 ;  /* 0x000000040000795c */ /* 0x000fe20000300000 */
.L_x_1261:
[----:B------:R-:W-:Y:S01]  /*a0e0*/  ULEA UR6, UR36, UR37, 0x3 ;  /* 0x0000002524067291 */ /* 0x000fe2000f8e183f */
[----:B------:R-:W-:-:S05]  /*a0f0*/  IMAD.U32 R2, RZ, RZ, UR38 ;  /* 0x00000026ff027e24 */ /* 0x000fca000f8e00ff */
[----:B------:R-:W-:-:S04]  /*a100*/  SHF.L.U32 R2, R2, 0x1f, RZ ;  /* 0x0000001f02027819 */ /* 0x000fc800000006ff */
[----:B------:R0:W1:Y:S01]  /*a110*/  SYNCS.PHASECHK.TRANS64.TRYWAIT P2, [UR6+0x30830], R2 ;  /* 0x03083002ff0075a7 */ /* 0x0000620008040146 */
[----:B------:R-:W-:Y:S05]  /*a120*/  @!P0 BRA `(.L_x_1262) ;  /* 0x0000000000048947 */ /* 0x000fea0003800000 */
[----:B------:R-:W-:Y:S01]  /*a130*/  BPT.TRAP 0x1 ;  /* 0x000000040000795c */ /* 0x000fe20000300000 */
.L_x_1262:
[-C--:B------:R-:W-:Y:S01]  /*a140*/  FMUL.FTZ R24, R24, R152.reuse ;  /* 0x0000009818187220 */ /* 0x080fe20000410000 */
[----:B------:R-:W-:Y:S01]  /*a150*/  FMUL.FTZ R25, R25, R152 ;  /* 0x0000009819197220 */ /* 0x000fe20000410000 */
[----:B-1----:R-:W-:Y:S06]  /*a160*/  @P2 BRA `(.L_x_1263) ;  /* 0x0000000000082947 */ /* 0x002fec0003800000 */
[----:B------:R-:W1:Y:S02]  /*a170*/  SYNCS.PHASECHK.TRANS64.TRYWAIT P2, [UR6+0x30830], R2 ;  /* 0x03083002ff0075a7 */ /* 0x000e640008040146 */
[----:B-1----:R-:W-:Y:S05]  /*a180*/  @!P2 BRA `(.L_x_1264) ;  /* 0x0000010c0034a947 */ /* 0x002fea0003800000 */
.L_x_1263:
        /* <DEDUP_REMOVED lines=224> */
.L_x_1265:
[----:B------:R-:W-:Y:S01]  /*af90*/  ULEA UR10, UR4, UR37, 0x3 ;  /* 0x00000025040a7291 */ /* 0x000fe2000f8e183f */
[----:B------:R-:W-:-:S05]  /*afa0*/  IMAD.U32 R0, RZ, RZ, UR7 ;  /* 0x00000007ff007e24 */ /* 0x000fca000f8e00ff */
[----:B------:R-:W-:-:S04]  /*afb0*/  SHF.L.U32 R0, R0, 0x1f, RZ ;  /* 0x0000001f00007819 */ /* 0x000fc800000006ff */
[----:B------:R2:W3:Y:S01]  /*afc0*/  SYNCS.PHASECHK.TRANS64.TRYWAIT P2, [UR10+0x30850], R0 ;  /* 0x03085000ff0075a7 */ /* 0x0004e2000804014a */
[----:B------:R-:W-:Y:S05]  /*afd0*/  @!P0 BRA `(.L_x_1266) ;  /* 0x0000000000048947 */ /* 0x000fea0003800000 */
[----:B------:R-:W-:Y:S01]  /*afe0*/  BPT.TRAP 0x1 ;  /* 0x000000040000795c */ /* 0x000fe20000300000 */
.L_x_1266:
[----:B---3--:R-:W-:Y:S05]  /*aff0*/  @P2 BRA `(.L_x_1267) ;  /* 0x0000000000082947 */ /* 0x008fea0003800000 */
[----:B------:R-:W3:Y:S02]  /*b000*/  SYNCS.PHASECHK.TRANS64.TRYWAIT P2, [UR10+0x30850], R0 ;  /* 0x03085000ff0075a7 */ /* 0x000ee4000804014a */
[----:B---3--:R-:W-:Y:S05]  /*b010*/  @!P2 BRA `(.L_x_1268) ;  /* 0x000000fc00a8a947 */ /* 0x008fea0003800000 */
.L_x_1267:
[----:B------:R-:W-:Y:S01]  /*b020*/  UIADD3 UR6, UR37, 0x400, URZ ;  /* 0x0000040025067890 */ /* 0x000fe2000fffe03f */
[----:B------:R-:W-:Y:S01]  /*b030*/  WARPGROUP.ARRIVE ;  /* 0x00000000000079c5 */ /* 0x000fe20000000000 */
[----:B------:R-:W-:Y:S01]  /*b040*/  UMOV UR7, 0x40000040 ;  /* 0x4000004000077882 */ /* 0x000fe20000000000 */
[----:B------:R-:W-:Y:S01]  /*b050*/  PLOP3.LUT P2, PT, PT, PT, UP0, 0x80, 0x0 ;  /* 0x000000000000781c */ /* 0x000fe20003f4f008 */
[----:B------:R-:W-:Y:S01]  /*b060*/  USHF.R.U32.HI UR6, URZ, 0x4, UR6 ;  /* 0x000000043f067899 */ /* 0x000fe20008011606 */
[----:B0-2---:R-:W-:Y:S01]  /*b070*/  FMUL.FTZ R0, R154, UR5 ;  /* 0x000000059a007c20 */ /* 0x005fe20008410000 */
[----:B------:R-:W-:Y:S01]  /*b080*/  FMUL.FTZ R154, R158, UR5 ;  /* 0x000000059e9a7c20 */ /* 0x000fe20008410000 */
        /* <DEDUP_REMOVED lines=20> */
[----:B------:R-:W-:Y:S01]  /*b1d0*/  FMUL.FTZ R172, R172, UR5 ;  /* 0x00000005acac7c20 */ /* 0x000fe20008410000 */
[----:B------:R-:W-:Y:S01]  /*b1e0*/  UMOV UR7, 0x40000040 ;  /* 0x4000004000077882 */ /* 0x000fe20000000000 */
[----:B------:R-:W-:Y:S01]  /*b1f0*/  FMUL.FTZ R173, R173, UR5 ;  /* 0x00000005adad7c20 */ /* 0x000fe20008410000 */
[----:B------:R-:W-:Y:S01]  /*b200*/  FMUL.FTZ R176, R176, UR5 ;  /* 0x00000005b0b07c20 */ /* 0x000fe20008410000 */
[----:B------:R-:W-:Y:S01]  /*b210*/  FMUL.FTZ R180, R180, UR5 ;  /* 0x00000005b4b47c20 */ /* 0x000fe20008410000 */
[----:B------:R-:W-:Y:S01]  /*b220*/  FMUL.FTZ R181, R181, UR5 ;  /* 0x00000005b5b57c20 */ /* 0x000fe20008410000 */
[----:B------:R-:W-:Y:S01]  /*b230*/  FMUL.FTZ R178, R183, UR5 ;  /* 0x00000005b7b27c20 */ /* 0x000fe20008410000 */
[----:B------:R-:W0:Y:S08]  /*b240*/  MUFU.TANH R153, R153 ;  /* 0x0000009900997308 */ /* 0x000e300000002400 */
        /* <DEDUP_REMOVED lines=34> */
[----:B------:R-:W-:-:S15]  /*b470*/  WARPGROUP.ARRIVE ;  /* 0x00000000000079c5 */ /* 0x000fde0000000000 */
[----:B------:R-:W-:-:S06]  /*b480*/  NOP ;  /* 0x0000000000007918 */ /* 0x000fcc0000000000 */
[----:B------:R-:W-:Y:S03]  /*b490*/  HGMMA.64x256x16.F32.BF16 R24, R184, gdesc[UR4].tnspB, R24, gsb0 ;  /* 0x43e00004b8187df0 */ /* 0x000fe60008001818 */
[----:B------:R-:W-:Y:S02]  /*b4a0*/  WARPGROUP.DEPBAR.LE gsb0, 0x0 ;  /* 0x00008000000079c5 */ /* 0x000fe40000010000 */
[----:B------:R-:W-:Y:S02]  /*b4b0*/  VIADD R186, R18, UR61 ;  /* 0x0000003d12ba7c36 */ /* 0x000fe40008000000 */
[----:B------:R-:W-:Y:S01]  /*b4c0*/  FMUL.FTZ R184, R152, UR5 ;  /* 0x0000000598b87c20 */ /* 0x000fe20008410000 */
[----:B------:R-:W-:Y:S01]  /*b4d0*/  FMUL.FTZ R152, R155, UR5 ;  /* 0x000000059b987c20 */ /* 0x000fe20008410000 */
[----:B------:R-:W-:Y:S01]  /*b4e0*/  FMUL.FTZ R155, R159, UR5 ;  /* 0x000000059f9b7c20 */ /* 0x000fe20008410000 */
[----:B-1----:R-:W-:Y:S01]  /*b4f0*/  @P2 IMAD.HI.U32 R2, R186, UR4, RZ ;  /* 0x00000004ba022c27 */ /* 0x002fe2000f8e00ff */
[----:B------:R-:W-:-:S03]  /*b500*/  @UP0 ULDC UR4, c[0x0][0x450] ;  /* 0x0001140000040ab9 */ /* 0x000fc60000000800 */
[----:B------:R-:W-:Y:S01]  /*b510*/  FMUL.FTZ R159, R163, UR5 ;  /* 0x00000005a39f7c20 */ /* 0x000fe20008410000 */
[----:B------:R-:W-:Y:S01]  /*b520*/  FMUL.FTZ R163, R167, UR5 ;  /* 0x00000005a7a37c20 */ /* 0x000fe20008410000 */
[----:B------:R-:W-:Y:S01]  /*b530*/  FMUL.FTZ R167, R171, UR5 ;  /* 0x00000005aba77c20 */ /* 0x000fe20008410000 */
[----:B------:R-:W-:Y:S01]  /*b540*/  @P2 SHF.R.U32.HI R186, RZ, UR4, R2 ;  /* 0x00000004ffba2c19 */ /* 0x000fe20008011602 */
[----:B------:R-:W-:Y:S02]  /*b550*/  IMAD.U32 R2, RZ, RZ, UR36 ;  /* 0x00000024ff027e24 */ /* 0x000fe4000f8e00ff */
[----:B------:R-:W-:Y:S01]  /*b560*/  FMUL.FTZ R171, R175, UR5 ;  /* 0x00000005afab7c20 */ /* 0x000fe20008410000 */
[----:B------:R-:W-:Y:S01]  /*b570*/  FMUL.FTZ R175, R179, UR5 ;  /* 0x00000005b3af7c20 */ /* 0x000fe20008410000 */
[----:B------:R-:W-:Y:S01]  /*b580*/  FMUL.FTZ R185, R177, UR5 ;  /* 0x00000005b1b97c20 */ /* 0x000fe20008410000 */
[----:B------:R-:W1:Y:S01]  /*b590*/  SHFL.IDX PT, R189, R186, RZ, 0x1c1f ;  /* 0x001c1fffbabd7589 */ /* 0x000e6200000e0000 */
[----:B------:R-:W-:Y:S01]  /*b5a0*/  @!P1 LEA R2, R2, UR37, 0x3 ;  /* 0x0000002502029c11 */ /* 0x000fe2000f8e18ff */
[----:B------:R-:W-:-:S02]  /*b5b0*/  IMAD.SHL.U32 R179, R20, 0x40, RZ ;  /* 0x0000004014b37824 */ /* 0x000fc400078e00ff */
[----:B------:R-:W-:Y:S01]  /*b5c0*/  FMUL.FTZ R177, R182, UR5 ;  /* 0x00000005b6b17c20 */ /* 0x000fe20008410000 */
[----:B------:R-:W-:Y:S01]  /*b5d0*/  IMAD.U32 R187, RZ, RZ, UR39 ;  /* 0x00000027ffbb7e24 */ /* 0x000fe2000f8e00ff */
[----:B------:R-:W0:Y:S01]  /*b5e0*/  MUFU.TANH R184, R184 ;  /* 0x000000b800b87308 */ /* 0x000e220000002400 */
[----:B------:R-:W-:Y:S01]  /*b5f0*/  @!P1 VIADD R2, R2, 0x30840 ;  /* 0x0003084002029836 */ /* 0x000fe20000000000 */
[----:B------:R-:W-:-:S04]  /*b600*/  ULDC UR4, c[0x0][0x9e0] ;  /* 0x0002780000047ab9 */ /* 0x000fc80000000800 */
[----:B------:R-:W-:Y:S02]  /*b610*/  @!P1 PRMT R2, RZ, 0x654, R2 ;  /* 0x00000654ff029816 */ /* 0x000fe40000000002 */
[----:B------:R-:W0:Y:S02]  /*b620*/  MUFU.TANH R152, R152 ;  /* 0x0000009800987308 */ /* 0x000e240000002400 */
[----:B------:R5:W-:Y:S06]  /*b630*/  @!P1 SYNCS.ARRIVE.TRANS64.RED.A1T0 RZ, [R2+URZ], RZ ;  /* 0x000000ff02ff99a7 */ /* 0x000bec000810043f */
[----:B------:R-:W0:Y:S01]  /*b640*/  MUFU.TANH R155, R155 ;  /* 0x0000009b009b7308 */ /* 0x000e220000002400 */
[----:B-----5:R-:W-:-:S04]  /*b650*/  IADD3 R2, -R16, 0x1, -R179 ;  /* 0x0000000110027810 */ /* 0x020fc80007ffe9b3 */
[----:B------:R-:W-:-:S03]  /*b660*/  IADD3 R187, -R187, UR60, R2 ;  /* 0x0000003cbbbb7c10 */ /* 0x000fc6000fffe102 */
[----:B------:R-:W0:Y:S02]  /*b670*/  MUFU.TANH R159, R159 ;  /* 0x0000009f009f7308 */ /* 0x000e240000002400 */
[C---:B------:R-:W-:Y:S02]  /*b680*/  VIADD R188, R187.reuse, UR4 ;  /* 0x00000004bbbc7c36 */ /* 0x040fe40008000000 */
[----:B------:R-:W-:Y:S02]  /*b690*/  VIADD R187, R187, UR58 ;  /* 0x0000003abbbb7c36 */ /* 0x000fe40008000000 */
[--C-:B-1----:R-:W-:Y:S02]  /*b6a0*/  IMAD.IADD R183, R188, 0x1, R189.reuse ;  /* 0x00000001bcb77824 */ /* 0x102fe400078e02bd */
[----:B------:R-:W1:Y:S01]  /*b6b0*/  MUFU.TANH R163, R163 ;  /* 0x000000a300a37308 */ /* 0x000e620000002400 */
[----:B------:R-:W-:-:S07]  /*b6c0*/  IMAD.IADD R182, R187, 0x1, R189 ;  /* 0x00000001bbb67824 */ /* 0x000fce00078e02bd */
[----:B------:R-:W0:Y:S08]  /*b6d0*/  MUFU.TANH R167, R167 ;  /* 0x000000a700a77308 */ /* 0x000e300000002400 */
[----:B------:R-:W0:Y:S08]  /*b6e0*/  MUFU.TANH R171, R171 ;  /* 0x000000ab00ab7308 */ /* 0x000e300000002400 */
[----:B------:R-:W0:Y:S08]  /*b6f0*/  MUFU.TANH R185, R185 ;  /* 0x000000b900b97308 */ /* 0x000e300000002400 */
[----:B------:R-:W0:Y:S08]  /*b700*/  MUFU.TANH R175, R175 ;  /* 0x000000af00af7308 */ /* 0x000e300000002400 */
[----:B------:R-:W0:Y:S01]  /*b710*/  MUFU.TANH R177, R177 ;  /* 0x000000b100b17308 */ /* 0x000e220000002400 */
[----:B-1234-:R-:W-:Y:S05]  /*b720*/  @!P5 BRA `(.L_x_1269) ;  /* 0x00000000005cd947 */ /* 0x01efea0003800000 */
        /* <DEDUP_REMOVED lines=8> */
[----:B------:R-:W1:Y:S02]  /*b7b0*/  @P2 LDC.64 R2, c[0x0][0x9e8] ;  /* 0x00027a00ff022b82 */ /* 0x000e640000000a00 */
[----:B-1----:R-:W-:-:S05]  /*b7c0*/  @P2 IMAD.HI.U32 R2, R189, R2, RZ ;  /* 0x00000002bd022227 */ /* 0x002fca00078e00ff */
[----:B------:R-:W-:-:S04]  /*b7d0*/  @P2 SHF.R.U32.HI R189, RZ, R3, R2 ;  /* 0x00000003ffbd2219 */ /* 0x000fc80000011602 */
[----:B------:R-:W-:Y:S01]  /*b7e0*/  LOP3.LUT R189, RZ, R189, RZ, 0x33, !PT ;  /* 0x000000bdffbd7212 */ /* 0x000fe200078e33ff */
[----:B------:R-:W-:Y:S06]  /*b7f0*/  BRA `(.L_x_1272) ;  /* 0x0000000000147947 */ /* 0x000fec0003800000 */
.L_x_1271:
[----:B------:R-:W-:-:S05]  /*b800*/  IMAD.U32 R190, RZ, RZ, UR54 ;  /* 0x00000036ffbe7e24 */ /* 0x000fca000f8e00ff */
[----:B------:R-:W-:-:S13]  /*b810*/  ISETP.NE.AND P2, PT, R190, 0x1, PT ;  /* 0x00000001be00780c */ /* 0x000fda0003f45270 */
[----:B------:R-:W1:Y:S02]  /*b820*/  @P2 LDC.64 R2, c[0x0][0x9e8] ;  /* 0x00027a00ff022b82 */ /* 0x000e640000000a00 */
[----:B-1----:R-:W-:-:S05]  /*b830*/  @P2 IMAD.HI.U32 R2, R189, R2, RZ ;  /* 0x00000002bd022227 */ /* 0x002fca00078e00ff */
[----:B------:R-:W-:-:S07]  /*b840*/  @P2 SHF.R.U32.HI R189, RZ, R3, R2 ;  /* 0x00000003ffbd2219 */ /* 0x000fce0000011602 */
.L_x_1272:
[----:B------:R-:W-:Y:S05]  /*b850*/  BSYNC B0 ;  /* 0x0000000000007941 */ /* 0x000fea0003800000 */
.L_x_1270:
[----:B------:R-:W-:-:S04]  /*b860*/  IMAD R189, R189, R190, -R179 ;  /* 0x000000bebdbd7224 */ /* 0x000fc800078e0ab3 */
[----:B------:R-:W-:-:S05]  /*b870*/  IMAD.IADD R189, R189, 0x1, -R16 ;  /* 0x00000001bdbd7824 */ /* 0x000fca00078e0a10 */
[----:B------:R-:W-:Y:S02]  /*b880*/  VIADDMNMX R183, R189, R190, R183, PT ;  /* 0x000000bebdb77246 */ /* 0x000fe400038001b7 */
[----:B------:R-:W-:-:S07]  /*b890*/  VIMNMX R182, R182, R189, !PT ;  /* 0x000000bdb6b67248 */ /* 0x000fce0007fe0100 */
.L_x_1269:
[----:B------:R-:W-:Y:S01]  /*b8a0*/  ISETP.GT.AND P2, PT, R20, -0x1, PT ;  /* 0xffffffff1400780c */ /* 0x000fe20003f44270 */
[----:B------:R-:W1:Y:S03]  /*b8b0*/  SHFL.IDX PT, R186, R186, 0x1, 0x1c1f ;  /* 0x003c1f00baba7f89 */ /* 0x000e6600000e0000 */
[C---:B------:R-:W-:Y:S02]  /*b8c0*/  ISETP.GT.AND P3, PT, R182.reuse, RZ, P2 ;  /* 0x000000ffb600720c */ /* 0x040fe40001764270 */
[C---:B------:R-:W-:Y:S02]  /*b8d0*/  ISETP.GT.AND P6, PT, R182.reuse, 0x1, P2 ;  /* 0x00000001b600780c */ /* 0x040fe400017c4270 */
[----:B------:R-:W-:Y:S02]  /*b8e0*/  ISETP.LT.OR P4, PT, R183, 0x1, P3 ;  /* 0x00000001b700780c */ /* 0x000fe40001f81670 */
[----:B------:R-:W-:-:S02]  /*b8f0*/  ISETP.GT.AND P3, PT, R182, 0x8, P2 ;  /* 0x00000008b600780c */ /* 0x000fc40001764270 */
[----:B0-----:R-:W-:Y:S02]  /*b900*/  FSEL R184, R184, -INF , !P4 ;  /* 0xff800000b8b87808 */ /* 0x001fe40006000000 */
[----:B------:R-:W-:Y:S02]  /*b910*/  ISETP.GT.AND P4, PT, R182, 0x9, P2 ;  /* 0x00000009b600780c */ /* 0x000fe40001784270 */
[C---:B------:R-:W-:Y:S02]  /*b920*/  ISETP.LT.OR P6, PT, R183.reuse, 0x2, P6 ;  /* 0x00000002b700780c */ /* 0x040fe400037c1670 */
[C---:B------:R-:W-:Y:S02]  /*b930*/  ISETP.LT.OR P3, PT, R183.reuse, 0x9, P3 ;  /* 0x00000009b700780c */ /* 0x040fe40001f61670 */
[----:B------:R-:W-:Y:S02]  /*b940*/  ISETP.LT.OR P4, PT, R183, 0xa, P4 ;  /* 0x0000000ab700780c */ /* 0x000fe40002781670 */
[----:B------:R-:W-:-:S02]  /*b950*/  FSEL R153, R153, -INF , !P6 ;  /* 0xff80000099997808 */ /* 0x000fc40007000000 */
[----:B------:R-:W-:Y:S01]  /*b960*/  FSEL R156, R156, -INF , !P3 ;  /* 0xff8000009c9c7808 */ /* 0x000fe20005800000 */
[--C-:B-1----:R-:W-:Y:S01]  /*b970*/  IMAD.IADD R188, R188, 0x1, R186.reuse ;  /* 0x00000001bcbc7824 */ /* 0x102fe200078e02ba */
[----:B------:R-:W-:Y:S01]  /*b980*/  FSEL R157, R157, -INF , !P4 ;  /* 0xff8000009d9d7808 */ /* 0x000fe20006000000 */
[----:B------:R-:W-:Y:S01]  /*b990*/  IMAD.IADD R187, R187, 0x1, R186 ;  /* 0x00000001bbbb7824 */ /* 0x000fe200078e02ba */
        /* <DEDUP_REMOVED lines=35> */
[----:B------:R-:W-:Y:S01]  /*bbd0*/  FSEL R181, R181, -INF , !P4 ;  /* 0xff800000b5b57808 */ /* 0x000fe20006000000 */
[----:B------:R-:W-:Y:S06]  /*bbe0*/  @!P5 BRA `(.L_x_1273) ;  /* 0x00000000005cd947 */ /* 0x000fec0003800000 */
        /* <DEDUP_REMOVED lines=13> */
.L_x_1275:
[----:B------:R-:W-:-:S05]  /*bcc0*/  IMAD.U32 R182, RZ, RZ, UR54 ;  /* 0x00000036ffb67e24 */ /* 0x000fca000f8e00ff */
[----:B------:R-:W-:-:S13]  /*bcd0*/  ISETP.NE.AND P3, PT, R182, 0x1, PT ;  /* 0x00000001b600780c */ /* 0x000fda0003f65270 */
[----:B------:R-:W0:Y:S02]  /*bce0*/  @P3 LDC.64 R2, c[0x0][0x9e8] ;  /* 0x00027a00ff023b82 */ /* 0x000e240000000a00 */
[----:B0-----:R-:W-:-:S05]  /*bcf0*/  @P3 IMAD.HI.U32 R2, R186, R2, RZ ;  /* 0x00000002ba023227 */ /* 0x001fca00078e00ff */
[----:B------:R-:W-:-:S07]  /*bd00*/  @P3 SHF.R.U32.HI R186, RZ, R3, R2 ;  /* 0x00000003ffba3219 */ /* 0x000fce0000011602 */
.L_x_1276:
[----:B------:R-:W-:Y:S05]  /*bd10*/  BSYNC B0 ;  /* 0x0000000000007941 */ /* 0x000fea0003800000 */
.L_x_1274:
[----:B------:R-:W-:-:S04]  /*bd20*/  IMAD R179, R186, R182, -R179 ;  /* 0x000000b6bab37224 */ /* 0x000fc800078e0ab3 */
[----:B------:R-:W-:-:S05]  /*bd30*/  IMAD.IADD R179, R179, 0x1, -R16 ;  /* 0x00000001b3b37824 */ /* 0x000fca00078e0a10 */
[----:B------:R-:W-:Y:S02]  /*bd40*/  VIADDMNMX R188, R179, R182, R188, PT ;  /* 0x000000b6b3bc7246 */ /* 0x000fe400038001bc */
[----:B------:R-:W-:-:S07]  /*bd50*/  VIMNMX R187, R187, R179, !PT ;  /* 0x000000b3bbbb7248 */ /* 0x000fce0007fe0100 */
.L_x_1273:
[----:B------:R-:W-:Y:S01]  /*bd60*/  ISETP.GT.AND P6, PT, R187, 0x9, P2 ;  /* 0x00000009bb00780c */ /* 0x000fe200017c4270 */
[----:B------:R-:W-:Y:S01]  /*bd70*/  ULDC UR6, c[0x0][0x988] ;  /* 0x0002620000067ab9 */ /* 0x000fe20000000800 */
[----:B------:R-:W-:Y:S01]  /*bd80*/  FMNMX.FTZ R2, R184, R236, !PT ;  /* 0x000000ecb8027209 */ /* 0x000fe20007810000 */
[----:B------:R-:W-:Y:S01]  /*bd90*/  UMOV UR7, UR38 ;  /* 0x0000002600077c82 */ /* 0x000fe20008000000 */
[----:B------:R-:W-:Y:S02]  /*bda0*/  ISETP.LT.OR P6, PT, R188, 0xa, P6 ;  /* 0x0000000abc00780c */ /* 0x000fe400037c1670 */
[----:B------:R-:W-:Y:S02]  /*bdb0*/  FMNMX.FTZ R2, R153, R2, !PT ;  /* 0x0000000299027209 */ /* 0x000fe40007810000 */
[----:B------:R-:W-:Y:S02]  /*bdc0*/  FSEL R155, R155, -INF , !P6 ;  /* 0xff8000009b9b7808 */ /* 0x000fe40007000000 */
[----:B------:R-:W-:-:S02]  /*bdd0*/  ISETP.GT.AND P6, PT, R187, 0x18, P2 ;  /* 0x00000018bb00780c */ /* 0x000fc400017c4270 */
[----:B------:R-:W-:Y:S02]  /*bde0*/  FMNMX.FTZ R2, R156, R2, !PT ;  /* 0x000000029c027209 */ /* 0x000fe40007810000 */
[----:B------:R-:W-:Y:S02]  /*bdf0*/  ISETP.LT.OR P6, PT, R188, 0x19, P6 ;  /* 0x00000019bc00780c */ /* 0x000fe400037c1670 */
[C---:B------:R-:W-:Y:S02]  /*be00*/  ISETP.GT.AND P4, PT, R187.reuse, 0x1, P2 ;  /* 0x00000001bb00780c */ /* 0x040fe40001784270 */
[----:B------:R-:W-:Y:S02]  /*be10*/  FSEL R162, R162, -INF , !P6 ;  /* 0xff800000a2a27808 */ /* 0x000fe40007000000 */
[----:B------:R-:W-:Y:S02]  /*be20*/  ISETP.GT.AND P6, PT, R187, 0x21, P2 ;  /* 0x00000021bb00780c */ /* 0x000fe400017c4270 */
[----:B------:R-:W-:-:S02]  /*be30*/  FMNMX.FTZ R2, R157, R2, !PT ;  /* 0x000000029d027209 */ /* 0x000fc40007810000 */
[C---:B------:R-:W-:Y:S02]  /*be40*/  ISETP.LT.OR P6, PT, R188.reuse, 0x22, P6 ;  /* 0x00000022bc00780c */ /* 0x040fe400037c1670 */
[C---:B------:R-:W-:Y:S02]  /*be50*/  ISETP.LT.OR P4, PT, R188.reuse, 0x2, P4 ;  /* 0x00000002bc00780c */ /* 0x040fe40002781670 */
[----:B------:R-:W-:Y:S02]  /*be60*/  FSEL R167, R167, -INF , !P6 ;  /* 0xff800000a7a77808 */ /* 0x000fe40007000000 */
[C---:B------:R-:W-:Y:S02]  /*be70*/  ISETP.GT.AND P6, PT, R187.reuse, RZ, P2 ;  /* 0x000000ffbb00720c */ /* 0x040fe400017c4270 */
[----:B------:R-:W-:Y:S02]  /*be80*/  ISETP.GT.AND P3, PT, R187, 0x8, P2 ;  /* 0x00000008bb00780c */ /* 0x000fe40001764270 */
[----:B------:R-:W-:-:S02]  /*be90*/  ISETP.LT.OR P6, PT, R188, 0x1, P6 ;  /* 0x00000001bc00780c */ /* 0x000fc400037c1670 */
[----:B------:R-:W-:Y:S02]  /*bea0*/  FMNMX.FTZ R2, R160, R2, !PT ;  /* 0x00000002a0027209 */ /* 0x000fe40007810000 */
[----:B------:R-:W-:Y:S02]  /*beb0*/  FSEL R0, R0, -INF , !P6 ;  /* 0xff80000000007808 */ /* 0x000fe40007000000 */
[----:B------:R-:W-:Y:S02]  /*bec0*/  FSEL R179, R152, -INF , !P4 ;  /* 0xff80000098b37808 */ /* 0x000fe40006000000 */
[----:B------:R-:W-:Y:S02]  /*bed0*/  ISETP.LT.OR P3, PT, R188, 0x9, P3 ;  /* 0x00000009bc00780c */ /* 0x000fe40001f61670 */
[----:B------:R-:W-:Y:S02]  /*bee0*/  FMNMX.FTZ R152, R0, R21, !PT ;  /* 0x0000001500987209 */ /* 0x000fe40007810000 */
[----:B------:R-:W-:-:S02]  /*bef0*/  FMNMX.FTZ R2, R161, R2, !PT ;  /* 0x00000002a1027209 */ /* 0x000fc40007810000 */
[----:B------:R-:W-:Y:S02]  /*bf00*/  ISETP.GT.AND P4, PT, R187, 0x10, P2 ;  /* 0x00000010bb00780c */ /* 0x000fe40001784270 */
[----:B------:R-:W-:Y:S02]  /*bf10*/  FSEL R154, R154, -INF , !P3 ;  /* 0xff8000009a9a7808 */ /* 0x000fe40005800000 */
[----:B------:R-:W-:Y:S02]  /*bf20*/  FMNMX.FTZ R152, R179, R152, !PT ;  /* 0x00000098b3987209 */ /* 0x000fe40007810000 */
[----:B------:R-:W-:Y:S02]  /*bf30*/  FMNMX.FTZ R2, R164, R2, !PT ;  /* 0x00000002a4027209 */ /* 0x000fe40007810000 */
[----:B------:R-:W-:Y:S02]  /*bf40*/  ISETP.GT.AND P3, PT, R187, 0x11, P2 ;  /* 0x00000011bb00780c */ /* 0x000fe40001764270 */
[----:B------:R-:W-:-:S02]  /*bf50*/  ISETP.LT.OR P4, PT, R188, 0x11, P4 ;  /* 0x00000011bc00780c */ /* 0x000fc40002781670 */
[----:B------:R-:W-:Y:S02]  /*bf60*/  FMNMX.FTZ R152, R154, R152, !PT ;  /* 0x000000989a987209 */ /* 0x000fe40007810000 */
[----:B------:R-:W-:Y:S02]  /*bf70*/  FMNMX.FTZ R2, R165, R2, !PT ;  /* 0x00000002a5027209 */ /* 0x000fe40007810000 */
[----:B------:R-:W-:Y:S02]  /*bf80*/  ISETP.LT.OR P3, PT, R188, 0x12, P3 ;  /* 0x00000012bc00780c */ /* 0x000fe40001f61670 */
[----:B------:R-:W-:Y:S02]  /*bf90*/  FSEL R158, R158, -INF , !P4 ;  /* 0xff8000009e9e7808 */ /* 0x000fe40006000000 */
        /* <DEDUP_REMOVED lines=18> */
[----:B------:R-:W-:Y:S02]  /*c0c0*/  ISETP.LT.OR P4, PT, R188, 0x29, P4 ;  /* 0x00000029bc00780c */ /* 0x000fe40002781670 */
[----:B------:R-:W-:-:S02]  /*c0d0*/  ISETP.GT.AND P3, PT, R187, 0x29, P2 ;  /* 0x00000029bb00780c */ /* 0x000fc40001764270 */
[----:B------:R-:W-:Y:S02]  /*c0e0*/  FMNMX.FTZ R152, R166, R152, !PT ;  /* 0x00000098a6987209 */ /* 0x000fe40007810000 */
[----:B------:R-:W-:Y:S02]  /*c0f0*/  FMNMX.FTZ R2, R185, R2, !PT ;  /* 0x00000002b9027209 */ /* 0x000fe40007810000 */
[----:B------:R-:W-:Y:S02]  /*c100*/  FSEL R170, R170, -INF , !P4 ;  /* 0xff800000aaaa7808 */ /* 0x000fe40006000000 */
[----:B------:R-:W-:Y:S02]  /*c110*/  ISETP.LT.OR P3, PT, R188, 0x2a, P3 ;  /* 0x0000002abc00780c */ /* 0x000fe40001f61670 */
[----:B------:R-:W-:Y:S02]  /*c120*/  ISETP.GT.AND P4, PT, R187, 0x30, P2 ;  /* 0x00000030bb00780c */ /* 0x000fe40001784270 */
[----:B------:R-:W-:-:S02]  /*c130*/  FMNMX.FTZ R152, R167, R152, !PT ;  /* 0x00000098a7987209 */ /* 0x000fc40007810000 */
[----:B------:R-:W-:Y:S02]  /*c140*/  FMNMX.FTZ R2, R180, R2, !PT ;  /* 0x00000002b4027209 */ /* 0x000fe40007810000 */
[----:B------:R-:W-:Y:S02]  /*c150*/  FSEL R171, R171, -INF , !P3 ;  /* 0xff800000abab7808 */ /* 0x000fe40005800000 */
[----:B------:R-:W-:Y:S02]  /*c160*/  ISETP.GT.AND P6, PT, R187, 0x31, P2 ;  /* 0x00000031bb00780c */ /* 0x000fe400017c4270 */
[----:B------:R-:W-:Y:S02]  /*c170*/  ISETP.LT.OR P4, PT, R188, 0x31, P4 ;  /* 0x00000031bc00780c */ /* 0x000fe40002781670 */
[----:B------:R-:W-:Y:S02]  /*c180*/  FMNMX.FTZ R152, R170, R152, !PT ;  /* 0x00000098aa987209 */ /* 0x000fe40007810000 */
[----:B------:R-:W-:-:S02]  /*c190*/  FMNMX.FTZ R3, R181, R2, !PT ;  /* 0x00000002b5037209 */ /* 0x000fc40007810000 */
[----:B------:R-:W-:Y:S02]  /*c1a0*/  ISETP.GT.AND P3, PT, R187, 0x38, P2 ;  /* 0x00000038bb00780c */ /* 0x000fe40001764270 */
[----:B------:R-:W-:Y:S01]  /*c1b0*/  ISETP.LT.OR P6, PT, R188, 0x32, P6 ;  /* 0x00000032bc00780c */ /* 0x000fe200037c1670 */
[----:B------:R-:W0:Y:S01]  /*c1c0*/  SHFL.BFLY PT, R2, R3, 0x2, 0x1f ;  /* 0x0c401f0003027f89 */ /* 0x000e2200000e0000 */
[----:B------:R-:W-:Y:S02]  /*c1d0*/  FSEL R174, R174, -INF , !P4 ;  /* 0xff800000aeae7808 */ /* 0x000fe40006000000 */
[----:B------:R-:W-:Y:S02]  /*c1e0*/  FMNMX.FTZ R152, R171, R152, !PT ;  /* 0x00000098ab987209 */ /* 0x000fe40007810000 */
[----:B------:R-:W-:Y:S02]  /*c1f0*/  ISETP.GT.AND P2, PT, R187, 0x39, P2 ;  /* 0x00000039bb00780c */ /* 0x000fe40001744270 */
[----:B------:R-:W-:-:S02]  /*c200*/  ISETP.LT.OR P3, PT, R188, 0x39, P3 ;  /* 0x00000039bc00780c */ /* 0x000fc40001f61670 */
[----:B------:R-:W-:Y:S02]  /*c210*/  FSEL R175, R175, -INF , !P6 ;  /* 0xff800000afaf7808 */ /* 0x000fe40007000000 */
[----:B------:R-:W-:Y:S02]  /*c220*/  FMNMX.FTZ R152, R174, R152, !PT ;  /* 0x00000098ae987209 */ /* 0x000fe40007810000 */
[----:B------:R-:W-:Y:S02]  /*c230*/  ISETP.LT.OR P2, PT, R188, 0x3a, P2 ;  /* 0x0000003abc00780c */ /* 0x000fe40001741670 */
[----:B------:R-:W-:Y:S02]  /*c240*/  FSEL R177, R177, -INF , !P3 ;  /* 0xff800000b1b17808 */ /* 0x000fe40005800000 */
[----:B------:R-:W-:Y:S02]  /*c250*/  FMNMX.FTZ R152, R175, R152, !PT ;  /* 0x00000098af987209 */ /* 0x000fe40007810000 */
[----:B------:R-:W-:-:S02]  /*c260*/  FSEL R178, R178, -INF , !P2 ;  /* 0xff800000b2b27808 */ /* 0x000fc40005000000 */
[----:B------:R-:W-:Y:S02]  /*c270*/  FMNMX.FTZ R152, R177, R152, !PT ;  /* 0x00000098b1987209 */ /* 0x000fe40007810000 */
[----:B------:R-:W-:Y:S02]  /*c280*/  R2UR UR4, R19 ;  /* 0x00000000130472ca */ /* 0x000fe400000e0000 */
[----:B------:R-:W-:Y:S02]  /*c290*/  FMNMX.FTZ R152, R178, R152, !PT ;  /* 0x00000098b2987209 */ /* 0x000fe40007810000 */
[----:B0-----:R-:W-:-:S03]  /*c2a0*/  FMNMX.FTZ R3, R3, R2, !PT ;  /* 0x0000000203037209 */ /* 0x001fc60007810000 */
[----:B------:R-:W0:Y:S04]  /*c2b0*/  SHFL.BFLY PT, R182, R152, 0x2, 0x1f ;  /* 0x0c401f0098b67f89 */ /* 0x000e2800000e0000 */
[----:B------:R-:W1:Y:S01]  /*c2c0*/  SHFL.BFLY PT, R2, R3, 0x1, 0x1f ;  /* 0x0c201f0003027f89 */ /* 0x000e6200000e0000 */
[----:B0-----:R-:W-:Y:S02]  /*c2d0*/  FMNMX.FTZ R182, R152, R182, !PT ;  /* 0x000000b698b67209 */ /* 0x001fe40007810000 */
[----:B-1----:R-:W-:-:S03]  /*c2e0*/  FMNMX.FTZ R3, R3, R2, !PT ;  /* 0x0000000203037209 */ /* 0x002fc60007810000 */
[----:B------:R-:W0:Y:S01]  /*c2f0*/  SHFL.BFLY PT, R152, R182, 0x1, 0x1f ;  /* 0x0c201f00b6987f89 */ /* 0x000e2200000e0000 */
[C---:B------:R-:W-:Y:S01]  /*c300*/  FSETP.NEU.FTZ.AND P4, PT, R3.reuse, -INF , PT ;  /* 0xff8000000300780b */ /* 0x040fe20003f9d000 */
[----:B------:R-:W-:-:S05]  /*c310*/  FMUL.FTZ R2, R3, UR6 ;  /* 0x0000000603027c20 */ /* 0x000fca0008410000 */
[----:B------:R-:W-:-:S05]  /*c320*/  FSEL R2, R2, RZ, P4 ;  /* 0x000000ff02027208 */ /* 0x000fca0002000000 */
[--C-:B------:R-:W-:Y:S01]  /*c330*/  FFMA.FTZ R198, R156, UR6, -R2.reuse ;  /* 0x000000069cc67c23 */ /* 0x100fe20008010802 */
        /* <DEDUP_REMOVED lines=14> */
[----:B------:R-:W-:Y:S01]  /*c420*/  FFMA.FTZ R168, R181, UR6, -R2 ;  /* 0x00000006b5a87c23 */ /* 0x000fe20008010802 */
[----:B0-----:R-:W-:Y:S01]  /*c430*/  FMNMX.FTZ R2, R182, R152, !PT ;  /* 0x00000098b6027209 */ /* 0x001fe20007810000 */
[----:B------:R-:W-:Y:S01]  /*c440*/  MUFU.EX2 R196, R196 ;  /* 0x000000c400c47308 */ /* 0x000fe20000000800 */
[----:B------:R-:W-:-:S02]  /*c450*/  FSEL R152, R3, RZ, P4 ;  /* 0x000000ff03987208 */ /* 0x000fc40002000000 */
[C---:B------:R-:W-:Y:S01]  /*c460*/  FSETP.NEU.FTZ.AND P2, PT, R2.reuse, -INF , PT ;  /* 0xff8000000200780b */ /* 0x040fe20003f5d000 */
[----:B------:R-:W-:Y:S02]  /*c470*/  FMUL.FTZ R172, R2, UR6 ;  /* 0x0000000602ac7c20 */ /* 0x000fe40008410000 */
[----:B------:R-:W-:Y:S01]  /*c480*/  FADD.FTZ R152, -R152, R236 ;  /* 0x000000ec98987221 */ /* 0x000fe20000010100 */
[----:B------:R-:W-:Y:S01]  /*c490*/  IMAD.MOV.U32 R236, RZ, RZ, R3 ;  /* 0x000000ffffec7224 */ /* 0x000fe200078e0003 */
[----:B------:R-:W-:Y:S01]  /*c4a0*/  MUFU.EX2 R153, R153 ;  /* 0x0000009900997308 */ /* 0x000fe20000000800 */
[----:B------:R-:W-:Y:S01]  /*c4b0*/  FSEL R172, R172, RZ, P2 ;  /* 0x000000ffacac7208 */ /* 0x000fe20001000000 */
[----:B------:R-:W-:-:S04]  /*c4c0*/  FMUL.FTZ R152, R152, UR6 ;  /* 0x0000000698987c20 */ /* 0x000fc80008410000 */
[--C-:B------:R-:W-:Y:S01]  /*c4d0*/  FFMA.FTZ R197, R0, UR6, -R172.reuse ;  /* 0x0000000600c57c23 */ /* 0x100fe200080108ac */
[----:B------:R-:W-:Y:S02]  /*c4e0*/  IMAD.U32 R0, RZ, RZ, UR10 ;  /* 0x0000000aff007e24 */ /* 0x000fe4000f8e00ff */
[--C-:B------:R-:W-:Y:S01]  /*c4f0*/  FFMA.FTZ R169, R179, UR6, -R172.reuse ;  /* 0x00000006b3a97c23 */ /* 0x100fe200080108ac */
[----:B------:R-:W0:Y:S01]  /*c500*/  MUFU.EX2 R152, R152 ;  /* 0x0000009800987308 */ /* 0x000e220000000800 */
[--C-:B------:R-:W-:Y:S01]  /*c510*/  FFMA.FTZ R199, R154, UR6, -R172.reuse ;  /* 0x000000069ac77c23 */ /* 0x100fe200080108ac */
[----:B------:R-:W-:Y:S02]  /*c520*/  @!P1 VIADD R0, R0, 0x30860 ;  /* 0x0003086000009836 */ /* 0x000fe40000000000 */
[--C-:B------:R-:W-:Y:S01]  /*c530*/  FFMA.FTZ R154, R155, UR6, -R172.reuse ;  /* 0x000000069b9a7c23 */ /* 0x100fe200080108ac */
[--C-:B------:R-:W-:Y:S01]  /*c540*/  FFMA.FTZ R193, R158, UR6, -R172.reuse ;  /* 0x000000069ec17c23 */ /* 0x100fe200080108ac */
[--C-:B------:R-:W-:Y:S01]  /*c550*/  FFMA.FTZ R155, R159, UR6, -R172.reuse ;  /* 0x000000069f9b7c23 */ /* 0x100fe200080108ac */
[----:B------:R-:W-:Y:S01]  /*c560*/  FFMA.FTZ R195, R162, UR6, -R172 ;  /* 0x00000006a2c37c23 */ /* 0x000fe200080108ac */
[----:B------:R-:W-:Y:S01]  /*c570*/  @!P1 PRMT R0, RZ, 0x654, R0 ;  /* 0x00000654ff009816 */ /* 0x000fe20000000000 */
[----:B------:R-:W-:Y:S01]  /*c580*/  MUFU.EX2 R197, R197 ;  /* 0x000000c500c57308 */ /* 0x000fe20000000800 */
[--C-:B------:R-:W-:Y:S01]  /*c590*/  FFMA.FTZ R166, R166, UR6, -R172.reuse ;  /* 0x00000006a6a67c23 */ /* 0x100fe200080108ac */
[--C-:B------:R-:W-:Y:S01]  /*c5a0*/  FFMA.FTZ R167, R167, UR6, -R172.reuse ;  /* 0x00000006a7a77c23 */ /* 0x100fe200080108ac */
[----:B------:R1:W-:Y:S01]  /*c5b0*/  @!P1 SYNCS.ARRIVE.TRANS64.RED.A1T0 RZ, [R0+URZ], RZ ;  /* 0x000000ff00ff99a7 */ /* 0x0003e2000810043f */
[--C-:B------:R-:W-:Y:S01]  /*c5c0*/  FFMA.FTZ R170, R170, UR6, -R172.reuse ;  /* 0x00000006aaaa7c23 */ /* 0x100fe200080108ac */
[--C-:B------:R-:W-:Y:S01]  /*c5d0*/  FFMA.FTZ R171, R171, UR6, -R172.reuse ;  /* 0x00000006abab7c23 */ /* 0x100fe200080108ac */
[--C-:B------:R-:W-:Y:S01]  /*c5e0*/  FFMA.FTZ R174, R174, UR6, -R172.reuse ;  /* 0x00000006aeae7c23 */ /* 0x100fe200080108ac */
[----:B------:R-:W-:Y:S01]  /*c5f0*/  FFMA.FTZ R175, R175, UR6, -R172 ;  /* 0x00000006afaf7c23 */ /* 0x000fe200080108ac */
[----:B------:R-:W-:Y:S01]  /*c600*/  MUFU.EX2 R169, R169 ;  /* 0x000000a900a97308 */ /* 0x000fe20000000800 */
[----:B0-----:R-:W-:Y:S01]  /*c610*/  FFMA.FTZ R15, R152, R15, R196 ;  /* 0x0000000f980f7223 */ /* 0x001fe200000100c4 */
[----:B------:R-:W-:Y:S01]  /*c620*/  FFMA.FTZ R177, R177, UR6, -R172 ;  /* 0x00000006b1b17c23 */ /* 0x000fe200080108ac */
[----:B-1----:R-:W-:-:S02]  /*c630*/  FSEL R0, R2, RZ, P2 ;  /* 0x000000ff02007208 */ /* 0x002fc40001000000 */
[----:B------:R-:W-:Y:S01]  /*c640*/  FADD.FTZ R15, R153, R15 ;  /* 0x0000000f990f7221 */ /* 0x000fe20000010000 */
[----:B------:R-:W-:Y:S01]  /*c650*/  ISETP.GT.AND P2, PT, R20, UR4, PT ;  /* 0x0000000414007c0c */ /* 0x000fe2000bf44270 */
[----:B------:R-:W-:Y:S01]  /*c660*/  UMOV UR4, UR36 ;  /* 0x0000002400047c82 */ /* 0x000fe20008000000 */
[----:B------:R-:W-:Y:S01]  /*c670*/  FADD.FTZ R0, -R0, R21 ;  /* 0x0000001500007221 */ /* 0x000fe20000010100 */
[----:B------:R-:W-:Y:S01]  /*c680*/  MUFU.EX2 R199, R199 ;  /* 0x000000c700c77308 */ /* 0x000fe20000000800 */
[--C-:B------:R-:W-:Y:S01]  /*c690*/  FFMA.FTZ R21, R163, UR6, -R172.reuse ;  /* 0x00000006a3157c23 */ /* 0x100fe200080108ac */
[----:B------:R-:W-:Y:S01]  /*c6a0*/  FFMA.FTZ R172, R178, UR6, -R172 ;  /* 0x00000006b2ac7c23 */ /* 0x000fe200080108ac */
[----:B------:R-:W-:Y:S01]  /*c6b0*/  FMUL.FTZ R0, R0, UR6 ;  /* 0x0000000600007c20 */ /* 0x000fe20008410000 */
[----:B------:R-:W-:Y:S01]  /*c6c0*/  F2FP.BF16.F32.PACK_AB R196, R153, R196 ;  /* 0x000000c499c4723e */ /* 0x000fe200000010ff */
[----:B------:R-:W-:-:S03]  /*c6d0*/  VIADD R20, R20, 0xffffffff ;  /* 0xffffffff14147836 */ /* 0x000fc60000000000 */
[----:B------:R-:W0:Y:S08]  /*c6e0*/  MUFU.EX2 R198, R198 ;  /* 0x000000c600c67308 */ /* 0x000e300000000800 */
[----:B------:R-:W1:Y:S08]  /*c6f0*/  MUFU.EX2 R0, R0 ;  /* 0x0000000000007308 */ /* 0x000e700000000800 */
[----:B------:R-:W2:Y:S01]  /*c700*/  MUFU.EX2 R154, R154 ;  /* 0x0000009a009a7308 */ /* 0x000ea20000000800 */
[----:B0-----:R-:W-:-:S07]  /*c710*/  FADD.FTZ R15, R198, R15 ;  /* 0x0000000fc60f7221 */ /* 0x001fce0000010000 */
[----:B------:R-:W0:Y:S01]  /*c720*/  MUFU.EX2 R156, R156 ;  /* 0x0000009c009c7308 */ /* 0x000e220000000800 */
[----:B-1----:R-:W-:Y:S01]  /*c730*/  FFMA.FTZ R14, R0, R14, R197 ;  /* 0x0000000e000e7223 */ /* 0x002fe200000100c5 */
[----:B------:R-:W-:-:S03]  /*c740*/  F2FP.BF16.F32.PACK_AB R197, R169, R197 ;  /* 0x000000c5a9c5723e */ /* 0x000fc600000010ff */
[----:B------:R-:W-:-:S03]  /*c750*/  FADD.FTZ R14, R169, R14 ;  /* 0x0000000ea90e7221 */ /* 0x000fc60000010000 */
[----:B------:R-:W1:Y:S01]  /*c760*/  MUFU.EX2 R193, R193 ;  /* 0x000000c100c17308 */ /* 0x000e620000000800 */
[----:B------:R-:W-:Y:S01]  /*c770*/  FADD.FTZ R14, R199, R14 ;  /* 0x0000000ec70e7221 */ /* 0x000fe20000010000 */
[----:B--2---:R-:W-:-:S03]  /*c780*/  F2FP.BF16.F32.PACK_AB R199, R154, R199 ;  /* 0x000000c79ac7723e */ /* 0x004fc600000010ff */
[----:B------:R-:W-:-:S03]  /*c790*/  FADD.FTZ R14, R154, R14 ;  /* 0x0000000e9a0e7221 */ /* 0x000fc60000010000 */
[----:B------:R-:W2:Y:S01]  /*c7a0*/  MUFU.EX2 R192, R192 ;  /* 0x000000c000c07308 */ /* 0x000ea20000000800 */
[C---:B0-----:R-:W-:Y:S01]  /*c7b0*/  FADD.FTZ R15, R156.reuse, R15 ;  /* 0x0000000f9c0f7221 */ /* 0x041fe20000010000 */
[----:B------:R-:W-:-:S06]  /*c7c0*/  F2FP.BF16.F32.PACK_AB R198, R156, R198 ;  /* 0x000000c69cc6723e */ /* 0x000fcc00000010ff */
[----:B------:R-:W0:Y:S01]  /*c7d0*/  MUFU.EX2 R155, R155 ;  /* 0x0000009b009b7308 */ /* 0x000e220000000800 */
[----:B-1----:R-:W-:-:S07]  /*c7e0*/  FADD.FTZ R14, R193, R14 ;  /* 0x0000000ec10e7221 */ /* 0x002fce0000010000 */
[----:B------:R-:W1:Y:S01]  /*c7f0*/  MUFU.EX2 R157, R157 ;  /* 0x0000009d009d7308 */ /* 0x000e620000000800 */
[----:B--2---:R-:W-:-:S07]  /*c800*/  FADD.FTZ R15, R192, R15 ;  /* 0x0000000fc00f7221 */ /* 0x004fce0000010000 */
[----:B------:R-:W2:Y:S01]  /*c810*/  MUFU.EX2 R195, R195 ;  /* 0x000000c300c37308 */ /* 0x000ea20000000800 */
[C---:B0-----:R-:W-:Y:S01]  /*c820*/  FADD.FTZ R14, R155.reuse, R14 ;  /* 0x0000000e9b0e7221 */ /* 0x041fe20000010000 */
[----:B------:R-:W-:-:S06]  /*c830*/  F2FP.BF16.F32.PACK_AB R193, R155, R193 ;  /* 0x000000c19bc1723e */ /* 0x000fcc00000010ff */
        /* <DEDUP_REMOVED lines=46> */
[----:B-1----:R-:W-:Y:S01]  /*cb20*/  FADD.FTZ R15, R186, R15 ;  /* 0x0000000fba0f7221 */ /* 0x002fe20000010000 */
[C---:B--2---:R-:W-:Y:S01]  /*cb30*/  FADD.FTZ R14, R172.reuse, R21 ;  /* 0x00000015ac0e7221 */ /* 0x044fe20000010000 */
[----:B------:R-:W-:Y:S01]  /*cb40*/  F2FP.BF16.F32.PACK_AB R187, R172, R177 ;  /* 0x000000b1acbb723e */ /* 0x000fe200000010ff */
[----:B------:R-:W-:Y:S02]  /*cb50*/  IMAD.MOV.U32 R21, RZ, RZ, R2 ;  /* 0x000000ffff157224 */ /* 0x000fe400078e0002 */
[C---:B0-----:R-:W-:Y:S01]  /*cb60*/  FADD.FTZ R15, R168.reuse, R15 ;  /* 0x0000000fa80f7221 */ /* 0x041fe20000010000 */
[----:B------:R-:W-:Y:S01]  /*cb70*/  F2FP.BF16.F32.PACK_AB R186, R168, R186 ;  /* 0x000000baa8ba723e */ /* 0x000fe200000010ff */
[----:B------:R-:W-:Y:S06]  /*cb80*/  @P2 BRA `(.L_x_1277) ;  /* 0xffffffd400382947 */ /* 0x000fec000383ffff */
.L_x_1260:
        /* <DEDUP_REMOVED lines=131> */
.L_x_1278:
[----:B------:R-:W-:Y:S01]  /*d3c0*/  ULEA UR5, UR36, UR37, 0x3 ;  /* 0x0000002524057291 */ /* 0x000fe2000f8e183f */
[----:B------:R-:W-:-:S05]  /*d3d0*/  IMAD.U32 R0, RZ, RZ, UR38 ;  /* 0x00000026ff007e24 */ /* 0x000fca000f8e00ff */
[----:B------:R-:W-:-:S04]  /*d3e0*/  SHF.L.U32 R0, R0, 0x1f, RZ ;  /* 0x0000001f00007819 */ /* 0x000fc800000006ff */
[----:B------:R0:W1:Y:S01]  /*d3f0*/  SYNCS.PHASECHK.TRANS64.TRYWAIT P2, [UR5+0x30850], R0 ;  /* 0x03085000ff0075a7 */ /* 0x0000620008040145 */
[----:B------:R-:W-:Y:S05]  /*d400*/  @!P0 BRA `(.L_x_1279) ;  /* 0x0000000000048947 */ /* 0x000fea0003800000 */
[----:B------:R-:W-:Y:S01]  /*d410*/  BPT.TRAP 0x1 ;  /* 0x000000040000795c */ /* 0x000fe20000300000 */
.L_x_1279:
[----:B-1----:R-:W-:Y:S05]  /*d420*/  @P2 BRA `(.L_x_1280) ;  /* 0x0000000000082947 */ /* 0x002fea0003800000 */
[----:B------:R-:W1:Y:S02]  /*d430*/  SYNCS.PHASECHK.TRANS64.TRYWAIT P0, [UR5+0x30850], R0 ;  /* 0x03085000ff0075a7 */ /* 0x000e640008000145 */
[----:B-1----:R-:W-:Y:S05]  /*d440*/  @!P0 BRA `(.L_x_1281) ;  /* 0x000000d800b48947 */ /* 0x002fea0003800000 */
.L_x_1280:
[----:B------:R-:W-:Y:S01]  /*d450*/  UIADD3 UR37, UR37, 0x400, URZ ;  /* 0x0000040025257890 */ /* 0x000fe2000fffe03f */
[----:B------:R-:W-:Y:S01]  /*d460*/  WARPGROUP.ARRIVE ;  /* 0x00000000000079c5 */ /* 0x000fe20000000000 */
[----:B------:R-:W-:Y:S01]  /*d470*/  UMOV UR11, 0x40000040 ;  /* 0x40000040000b7882 */ /* 0x000fe20000000000 */
[----:B01----:R-:W0:Y:S01]  /*d480*/  SHFL.BFLY PT, R0, R15, 0x2, 0x1f ;  /* 0x0c401f000f007f89 */ /* 0x003e2200000e0000 */
[----:B------:R-:W-:Y:S01]  /*d490*/  USHF.R.U32.HI UR37, URZ, 0x4, UR37 ;  /* 0x000000043f257899 */ /* 0x000fe20008011625 */
[----:B------:R-:W-:Y:S01]  /*d4a0*/  IMAD.U32 R10, RZ, RZ, UR5 ;  /* 0x00000005ff0a7e24 */ /* 0x000fe2000f8e00ff */
[----:B------:R-:W-:Y:S01]  /*d4b0*/  R2UR UR7, R230 ;  /* 0x00000000e60772ca */ /* 0x000fe200000e0000 */
[----:B------:R-:W1:Y:S01]  /*d4c0*/  SHFL.BFLY PT, R5, R14, 0x2, 0x1f ;  /* 0x0c401f000e057f89 */ /* 0x000e6200000e0000 */
[----:B------:R-:W-:Y:S01]  /*d4d0*/  ULOP3.LUT UR37, UR37, 0x3fff, URZ, 0xc0, !UPT ;  /* 0x00003fff25257892 */ /* 0x000fe2000f8ec03f */
[----:B------:R-:W-:Y:S02]  /*d4e0*/  @!P1 VIADD R10, R10, 0x30860 ;  /* 0x000308600a0a9836 */ /* 0x000fe40000000000 */
[----:B------:R-:W-:Y:S01]  /*d4f0*/  IMAD.MOV.U32 R6, RZ, RZ, RZ ;  /* 0x000000ffff067224 */ /* 0x000fe200078e00ff */
[----:B------:R-:W-:Y:S01]  /*d500*/  ULOP3.LUT UR4, UR37, 0x2000000, URZ, 0xfc, !UPT ;  /* 0x0200000025047892 */ /* 0x000fe2000f8efc3f */
[----:B------:R-:W-:Y:S01]  /*d510*/  IMAD.U32 R8, RZ, RZ, UR6 ;  /* 0x00000006ff087e24 */ /* 0x000fe2000f8e00ff */
[----:B------:R-:W-:-:S02]  /*d520*/  @!P1 PRMT R10, RZ, 0x654, R10 ;  /* 0x00000654ff0a9816 */ /* 0x000fc4000000000a */
[----:B------:R-:W-:Y:S02]  /*d530*/  ULEA UR4, UR36, UR4, 0xb ;  /* 0x0000000424047291 */ /* 0x000fe4000f8e583f */
[----:B------:R-:W-:Y:S02]  /*d540*/  UIADD3 UR36, UR36, 0x1, URZ ;  /* 0x0000000124247890 */ /* 0x000fe4000fffe03f */
[----:B------:R-:W-:Y:S02]  /*d550*/  UIADD3 UR8, UR4, 0x80, URZ ;  /* 0x0000008004087890 */ /* 0x000fe4000fffe03f */
[----:B------:R-:W-:Y:S01]  /*d560*/  UIADD3 UR7, UR7, 0x1, URZ ;  /* 0x0000000107077890 */ /* 0x000fe2000fffe03f */
[----:B------:R-:W-:Y:S01]  /*d570*/  UMOV UR10, UR4 ;  /* 0x00000004000a7c82 */ /* 0x000fe20008000000 */
[----:B------:R-:W-:-:S05]  /*d580*/  UISETP.NE.AND UP0, UPT, UR36, 0x2, UPT ;  /* 0x000000022400788c */ /* 0x000fca000bf05270 */
[----:B------:R-:W-:Y:S01]  /*d590*/  HGMMA.64x256x16.F32.BF16 R24, R196, gdesc[UR8].tnspB, R24, gsb0 ;  /* 0x43e00008c4187df0 */ /* 0x000fe20008001818 */
[----:B------:R-:W-:Y:S01]  /*d5a0*/  UMOV UR10, UR8 ;  /* 0x00000008000a7c82 */ /* 0x000fe20008000000 */
[----:B------:R-:W-:Y:S01]  /*d5b0*/  UMOV UR11, 0x40000040 ;  /* 0x40000040000b7882 */ /* 0x000fe20000000000 */
[----:B------:R-:W-:Y:S01]  /*d5c0*/  UIADD3 UR8, UR4, 0x100, URZ ;  /* 0x0000010004087890 */ /* 0x000fe2000fffe03f */
[----:B0-----:R-:W-:Y:S01]  /*d5d0*/  FADD.FTZ R0, R0, R15 ;  /* 0x0000000f00007221 */ /* 0x001fe20000010000 */
[----:B------:R-:W-:Y:S01]  /*d5e0*/  UIADD3 UR4, UR4, 0x180, URZ ;  /* 0x0000018004047890 */ /* 0x000fe2000fffe03f */
[----:B-1----:R-:W-:Y:S01]  /*d5f0*/  FADD.FTZ R4, R5, R14 ;  /* 0x0000000e05047221 */ /* 0x002fe20000010000 */
[----:B------:R-:W-:Y:S01]  /*d600*/  IMAD.U32 R14, RZ, RZ, UR6 ;  /* 0x00000006ff0e7e24 */ /* 0x000fe2000f8e00ff */
[----:B------:R-:W-:Y:S01]  /*d610*/  USEL UR36, UR36, URZ, UP0 ;  /* 0x0000003f24247287 */ /* 0x000fe20008000000 */
[----:B------:R-:W0:Y:S01]  /*d620*/  SHFL.BFLY PT, R5, R0, 0x1, 0x1f ;  /* 0x0c201f0000057f89 */ /* 0x000e2200000e0000 */
[----:B------:R-:W-:-:S03]  /*d630*/  IMAD.U32 R230, RZ, RZ, UR7 ;  /* 0x00000007ffe67e24 */ /* 0x000fc6000f8e00ff */
[----:B------:R-:W1:Y:S01]  /*d640*/  SHFL.BFLY PT, R7, R4, 0x1, 0x1f ;  /* 0x0c201f0004077f89 */ /* 0x000e6200000e0000 */
[----:B0-----:R-:W-:Y:S01]  /*d650*/  FADD.FTZ R11, R0, R5 ;  /* 0x00000005000b7221 */ /* 0x001fe20000010000 */
[----:B------:R-:W-:Y:S02]  /*d660*/  IMAD.MOV.U32 R5, RZ, RZ, RZ ;  /* 0x000000ffff057224 */ /* 0x000fe400078e00ff */
[----:B------:R-:W-:Y:S02]  /*d670*/  IMAD.MOV.U32 R0, RZ, RZ, -0x800000 ;  /* 0xff800000ff007424 */ /* 0x000fe400078e00ff */
[----:B-1----:R-:W-:Y:S01]  /*d680*/  FADD.FTZ R12, R4, R7 ;  /* 0x00000007040c7221 */ /* 0x002fe20000010000 */
[----:B------:R-:W-:Y:S01]  /*d690*/  FSETP.NE.FTZ.AND P0, PT, R11, RZ, PT ;  /* 0x000000ff0b00720b */ /* 0x000fe20003f15000 */
[----:B------:R-:W-:-:S03]  /*d6a0*/  IMAD.MOV.U32 R4, RZ, RZ, -0x800000 ;  /* 0xff800000ff047424 */ /* 0x000fc600078e00ff */
[----:B------:R-:W-:-:S09]  /*d6b0*/  FSETP.NE.FTZ.AND P2, PT, R12, RZ, PT ;  /* 0x000000ff0c00720b */ /* 0x000fd20003f55000 */
[----:B------:R-:W0:Y:S01]  /*d6c0*/  @P0 MUFU.LG2 R7, R11 ;  /* 0x0000000b00070308 */ /* 0x000e220000000c00 */
[----:B------:R-:W-:-:S03]  /*d6d0*/  @P0 FMUL.FTZ R8, R8, 0.69314718246459960938 ;  /* 0x3f31721808080820 */ /* 0x000fc60000410000 */
[----:B------:R-:W-:-:S04]  /*d6e0*/  @P2 FMUL.FTZ R14, R14, 0.69314718246459960938 ;  /* 0x3f3172180e0e2820 */ /* 0x000fc80000410000 */
        /* <DEDUP_REMOVED lines=19> */
[----:B------:R-:W-:-:S04]  /*d820*/  USEL UR4, URZ, 0x1, UP0 ;  /* 0x000000013f047887 */ /* 0x000fc80008000000 */
[----:B------:R-:W-:Y:S01]  /*d830*/  ULOP3.LUT UR38, UR38, UR4, URZ, 0x3c, !UPT ;  /* 0x0000000426267292 */ /* 0x000fe2000f8e3c3f */
[----:B------:R-:W-:Y:S02]  /*d840*/  WARPGROUP.DEPBAR.LE gsb0, 0x0 ;  /* 0x00008000000079c5 */ /* 0x000fe40000010000 */
[----:B------:R-:W-:-:S15]  /*d850*/  WARPGROUP.ARRIVE ;  /* 0x00000000000079c5 */ /* 0x000fde0000000000 */
[----:B------:R-:W-:-:S03]  /*d860*/  NOP ;  /* 0x0000000000007918 */ /* 0x000fc60000000000 */
        /* <DEDUP_REMOVED lines=131> */
.L_x_1211:
        /* <DEDUP_REMOVED lines=11> */
[----:B------:R-:W2:Y:S01]  /*e150*/  LDL R3, [R1+0x60] ;  /* 0x0000600001037983 */ /* 0x000ea20000100800 */
[----:B------:R-:W0:Y:S01]  /*e160*/  S2UR UR4, SR_SWINHI ;  /* 0x00000000000479c3 */ /* 0x000e220000002f00 */
[----:B------:R-:W-:Y:S01]  /*e170*/  IMAD.MOV.U32 R2, RZ, RZ, 0x2 ;  /* 0x00000002ff027424 */ /* 0x000fe200078e00ff */
[----:B------:R-:W-:Y:S01]  /*e180*/  F2FP.BF16.F32.PACK_AB R8, R25, R24 ;  /* 0x000000181908723e */ /* 0x000fe200000010ff */
[----:B------:R-:W-:Y:S01]  /*e190*/  ULDC.64 UR16, c[0x0][0xc00] ;  /* 0x0003000000107ab9 */ /* 0x000fe20000000a00 */
[----:B------:R-:W-:Y:S01]  /*e1a0*/  F2FP.BF16.F32.PACK_AB R9, R27, R26 ;  /* 0x0000001a1b09723e */ /* 0x000fe200000010ff */
[----:B------:R-:W-:Y:S01]  /*e1b0*/  ULDC.64 UR12, c[0x0][0xc00] ;  /* 0x00030000000c7ab9 */ /* 0x000fe20000000a00 */
[----:B------:R-:W-:Y:S01]  /*e1c0*/  F2FP.BF16.F32.PACK_AB R10, R29, R28 ;  /* 0x0000001c1d0a723e */ /* 0x000fe200000010ff */
[----:B------:R-:W-:Y:S01]  /*e1d0*/  ULDC.64 UR20, c[0x0][0x208] ;  /* 0x0000820000147ab9 */ /* 0x000fe20000000a00 */
[----:B------:R-:W-:Y:S01]  /*e1e0*/  F2FP.BF16.F32.PACK_AB R11, R31, R30 ;  /* 0x0000001e1f0b723e */ /* 0x000fe200000010ff */
[----:B------:R-:W-:Y:S01]  /*e1f0*/  ULDC.64 UR14, c[0x0][0xc08] ;  /* 0x00030200000e7ab9 */ /* 0x000fe20000000a00 */
[----:B------:R-:W-:Y:S01]  /*e200*/  R2UR UR19, R22 ;  /* 0x00000000161372ca */ /* 0x000fe200000e0000 */
[----:B------:R-:W-:Y:S01]  /*e210*/  ULDC UR22, c[0x0][0xbe8] ;  /* 0x0002fa0000167ab9 */ /* 0x000fe20000000800 */
[----:B------:R-:W-:-:S02]  /*e220*/  R2UR UR9, R229 ;  /* 0x00000000e50972ca */ /* 0x000fc400000e0000 */
[----:B------:R-:W-:Y:S02]  /*e230*/  R2UR UR18, R200 ;  /* 0x00000000c81272ca */ /* 0x000fe400000e0000 */
[----:B------:R-:W-:Y:S01]  /*e240*/  R2UR UR26, R201 ;  /* 0x00000000c91a72ca */ /* 0x000fe200000e0000 */
[----:B------:R-:W-:Y:S01]  /*e250*/  UMOV UR10, UR8 ;  /* 0x00000008000a7c82 */ /* 0x000fe20008000000 */
[----:B0-----:R-:W-:-:S07]  /*e260*/  UMOV UR11, UR4 ;  /* 0x00000004000b7c82 */ /* 0x001fce0008000000 */
[----:B------:R-:W-:Y:S02]  /*e270*/  UIMAD.WIDE UR12, UR9, 0x4, UR12 ;  /* 0x00000004090c78a5 */ /* 0x000fe4000f8e020c */
[----:B------:R-:W-:Y:S01]  /*e280*/  UISETP.NE.U32.AND UP0, UPT, UR14, URZ, UPT ;  /* 0x0000003f0e00728c */ /* 0x000fe2000bf05070 */
[----:B------:R-:W-:-:S03]  /*e290*/  ULDC UR4, c[0x0][0xad4] ;  /* 0x0002b50000047ab9 */ /* 0x000fc60000000800 */
[----:B------:R-:W-:-:S11]  /*e2a0*/  UISETP.NE.AND.EX UP0, UPT, UR15, URZ, UPT, UP0 ;  /* 0x0000003f0f00728c */ /* 0x000fd6000bf05300 */
[----:B------:R-:W-:Y:S02]  /*e2b0*/  @UP0 ULDC.64 UR14, c[0x0][0xc08] ;  /* 0x00030200000e0ab9 */ /* 0x000fe40000000a00 */
[----:B------:R-:W-:Y:S01]  /*e2c0*/  @UP0 UIMAD.WIDE UR14, UR9, 0x4, UR14 ;  /* 0x00000004090e08a5 */ /* 0x000fe2000f8e020e */
[----:B------:R-:W-:Y:S01]  /*e2d0*/  BAR.SYNC.DEFER_BLOCKING 0x1, 0x100 ;  /* 0x0044000000007b1d */ /* 0x000fe20000010000 */
[----:B--2---:R-:W-:-:S03]  /*e2e0*/  IMAD.WIDE R2, R3, R2, UR10 ;  /* 0x0000000a03027e25 */ /* 0x004fc6000f8e0202 */
[C---:B------:R-:W-:Y:S02]  /*e2f0*/  IADD3 R13, P1, R2.reuse, 0x20, RZ ;  /* 0x00000020020d7810 */ /* 0x040fe40007f3e0ff */
[C---:B------:R-:W-:Y:S02]  /*e300*/  IADD3 R15, P0, R2.reuse, 0x40, RZ ;  /* 0x00000040020f7810 */ /* 0x040fe40007f1e0ff */
[----:B------:R-:W-:Y:S02]  /*e310*/  LOP3.LUT R12, R13, 0x380, RZ, 0xc0, !PT ;  /* 0x000003800d0c7812 */ /* 0x000fe400078ec0ff */
[----:B------:R-:W-:Y:S02]  /*e320*/  IADD3 R155, P4, R2, 0x60, RZ ;  /* 0x00000060029b7810 */ /* 0x000fe40007f9e0ff */
[----:B------:R-:W-:Y:S02]  /*e330*/  SHF.R.U64 R12, R12, 0x3, RZ ;  /* 0x000000030c0c7819 */ /* 0x000fe400000012ff */
[----:B------:R-:W-:-:S02]  /*e340*/  IADD3 R157, P3, R2, 0x4000, RZ ;  /* 0x00004000029d7810 */ /* 0x000fc40007f7e0ff */
[----:B------:R-:W-:Y:S01]  /*e350*/  LOP3.LUT R12, R12, R13, RZ, 0x3c, !PT ;  /* 0x0000000d0c0c7212 */ /* 0x000fe200078e3cff */
[----:B------:R-:W-:Y:S01]  /*e360*/  IMAD.X R13, RZ, RZ, R3, P1 ;  /* 0x000000ffff0d7224 */ /* 0x000fe200008e0603 */
[C---:B------:R-:W-:Y:S02]  /*e370*/  LOP3.LUT R7, R2.reuse, 0x380, RZ, 0xc0, !PT ;  /* 0x0000038002077812 */ /* 0x040fe400078ec0ff */
[----:B------:R-:W-:Y:S02]  /*e380*/  LOP3.LUT R14, R15, 0x380, RZ, 0xc0, !PT ;  /* 0x000003800f0e7812 */ /* 0x000fe400078ec0ff */
[C---:B------:R-:W-:Y:S02]  /*e390*/  IADD3 R159, P6, R2.reuse, 0x4020, RZ ;  /* 0x00004020029f7810 */ /* 0x040fe40007fde0ff */
[C---:B------:R-:W-:Y:S02]  /*e3a0*/  IADD3 R161, P5, R2.reuse, 0x4040, RZ ;  /* 0x0000404002a17810 */ /* 0x040fe40007fbe0ff */
[----:B------:R-:W-:-:S02]  /*e3b0*/  IADD3 R163, P2, R2, 0x4060, RZ ;  /* 0x0000406002a37810 */ /* 0x000fc40007f5e0ff */
[----:B------:R-:W-:Y:S02]  /*e3c0*/  LOP3.LUT R154, R155, 0x380, RZ, 0xc0, !PT ;  /* 0x000003809b9a7812 */ /* 0x000fe400078ec0ff */
[----:B------:R-:W-:Y:S02]  /*e3d0*/  LOP3.LUT R156, R157, 0x380, RZ, 0xc0, !PT ;  /* 0x000003809d9c7812 */ /* 0x000fe400078ec0ff */
[----:B------:R-:W-:Y:S02]  /*e3e0*/  IADD3 R165, P1, R2, 0x8000, RZ ;  /* 0x0000800002a57810 */ /* 0x000fe40007f3e0ff */
[----:B------:R-:W-:Y:S02]  /*e3f0*/  SHF.R.U64 R7, R7, 0x3, RZ ;  /* 0x0000000307077819 */ /* 0x000fe400000012ff */
[----:B------:R-:W-:Y:S02]  /*e400*/  SHF.R.U64 R14, R14, 0x3, RZ ;  /* 0x000000030e0e7819 */ /* 0x000fe400000012ff */
[----:B------:R-:W-:-:S02]  /*e410*/  LOP3.LUT R158, R159, 0x380, RZ, 0xc0, !PT ;  /* 0x000003809f9e7812 */ /* 0x000fc400078ec0ff */
[----:B------:R-:W-:Y:S02]  /*e420*/  LOP3.LUT R160, R161, 0x380, RZ, 0xc0, !PT ;  /* 0x00000380a1a07812 */ /* 0x000fe400078ec0ff */
[----:B------:R-:W-:Y:S02]  /*e430*/  LOP3.LUT R162, R163, 0x380, RZ, 0xc0, !PT ;  /* 0x00000380a3a27812 */ /* 0x000fe400078ec0ff */
[----:B------:R-:W-:Y:S02]  /*e440*/  SHF.R.U64 R154, R154, 0x3, RZ ;  /* 0x000000039a9a7819 */ /* 0x000fe400000012ff */
[----:B------:R-:W-:Y:S02]  /*e450*/  SHF.R.U64 R156, R156, 0x3, RZ ;  /* 0x000000039c9c7819 */ /* 0x000fe400000012ff */
[----:B------:R-:W-:Y:S02]  /*e460*/  LOP3.LUT R164, R165, 0x380, RZ, 0xc0, !PT ;  /* 0x00000380a5a47812 */ /* 0x000fe400078ec0ff */
[----:B------:R-:W-:Y:S01]  /*e470*/  LOP3.LUT R6, R7, R2, RZ, 0x3c, !PT ;  /* 0x0000000207067212 */ /* 0x000fe200078e3cff */
[--C-:B------:R-:W-:Y:S01]  /*e480*/  IMAD.MOV.U32 R7, RZ, RZ, R3.reuse ;  /* 0x000000ffff077224 */ /* 0x100fe200078e0003 */
[----:B------:R-:W-:Y:S01]  /*e490*/  LOP3.LUT R14, R14, R15, RZ, 0x3c, !PT ;  /* 0x0000000f0e0e7212 */ /* 0x000fe200078e3cff */
[----:B------:R-:W-:Y:S01]  /*e4a0*/  IMAD.X R15, RZ, RZ, R3, P0 ;  /* 0x000000ffff0f7224 */ /* 0x000fe200000e0603 */
[----:B------:R-:W-:-:S02]  /*e4b0*/  SHF.R.U64 R158, R158, 0x3, RZ ;  /* 0x000000039e9e7819 */ /* 0x000fc400000012ff */
[----:B------:R-:W-:Y:S02]  /*e4c0*/  SHF.R.U64 R160, R160, 0x3, RZ ;  /* 0x00000003a0a07819 */ /* 0x000fe400000012ff */
[----:B------:R-:W-:Y:S02]  /*e4d0*/  SHF.R.U64 R162, R162, 0x3, RZ ;  /* 0x00000003a2a27819 */ /* 0x000fe400000012ff */
[----:B------:R-:W-:Y:S01]  /*e4e0*/  LOP3.LUT R154, R154, R155, RZ, 0x3c, !PT ;  /* 0x0000009b9a9a7212 */ /* 0x000fe200078e3cff */
[--C-:B------:R-:W-:Y:S01]  /*e4f0*/  IMAD.X R155, RZ, RZ, R3.reuse, P4 ;  /* 0x000000ffff9b7224 */ /* 0x100fe200020e0603 */
[----:B------:R-:W-:Y:S01]  /*e500*/  LOP3.LUT R156, R156, R157, RZ, 0x3c, !PT ;  /* 0x0000009d9c9c7212 */ /* 0x000fe200078e3cff */
[----:B------:R-:W-:Y:S01]  /*e510*/  IMAD.X R157, RZ, RZ, R3, P3 ;  /* 0x000000ffff9d7224 */ /* 0x000fe200018e0603 */
[----:B------:R-:W-:Y:S02]  /*e520*/  SHF.R.U64 R164, R164, 0x3, RZ ;  /* 0x00000003a4a47819 */ /* 0x000fe400000012ff */
[----:B------:R-:W-:-:S02]  /*e530*/  IADD3 R167, P0, R2, 0x8020, RZ ;  /* 0x0000802002a77810 */ /* 0x000fc40007f1e0ff */
[C---:B------:R-:W-:Y:S02]  /*e540*/  IADD3 R169, P4, R2.reuse, 0x8040, RZ ;  /* 0x0000804002a97810 */ /* 0x040fe40007f9e0ff */
[----:B------:R-:W-:Y:S02]  /*e550*/  IADD3 R171, P3, R2, 0x8060, RZ ;  /* 0x0000806002ab7810 */ /* 0x000fe40007f7e0ff */
        /* <DEDUP_REMOVED lines=8> */
[----:B------:R-:W-:-:S02]  /*e5e0*/  MOV R6, R6 ;  /* 0x0000000600067202 */ /* 0x000fc40000000f00 */
[----:B------:R-:W-:Y:S02]  /*e5f0*/  LOP3.LUT R166, R167, 0x380, RZ, 0xc0, !PT ;  /* 0x00000380a7a67812 */ /* 0x000fe400078ec0ff */
[C---:B------:R-:W-:Y:S01]  /*e600*/  IADD3 R21, P6, R2.reuse, 0xc000, RZ ;  /* 0x0000c00002157810 */ /* 0x040fe20007fde0ff */
[----:B------:R0:W-:Y:S01]  /*e610*/  STSM.16.M88.4 [R6], R8 ;  /* 0x0000000806007844 */ /* 0x0001e20000000200 */
[C---:B------:R-:W-:Y:S02]  /*e620*/  IADD3 R153, P5, R2.reuse, 0xc020, RZ ;  /* 0x0000c02002997810 */ /* 0x040fe40007fbe0ff */
[----:B------:R-:W-:Y:S02]  /*e630*/  IADD3 R7, P2, R2, 0xc040, RZ ;  /* 0x0000c04002077810 */ /* 0x000fe40007f5e0ff */
[----:B------:R-:W-:Y:S02]  /*e640*/  LOP3.LUT R168, R169, 0x380, RZ, 0xc0, !PT ;  /* 0x00000380a9a87812 */ /* 0x000fe400078ec0ff */
[----:B------:R-:W-:-:S02]  /*e650*/  LOP3.LUT R170, R171, 0x380, RZ, 0xc0, !PT ;  /* 0x00000380abaa7812 */ /* 0x000fc400078ec0ff */
[----:B------:R-:W-:Y:S02]  /*e660*/  IADD3 R2, P1, R2, 0xc060, RZ ;  /* 0x0000c06002027810 */ /* 0x000fe40007f3e0ff */
[----:B------:R-:W-:Y:S02]  /*e670*/  SHF.R.U64 R166, R166, 0x3, RZ ;  /* 0x00000003a6a67819 */ /* 0x000fe400000012ff */
[----:B------:R-:W-:Y:S02]  /*e680*/  SHF.R.U64 R168, R168, 0x3, RZ ;  /* 0x00000003a8a87819 */ /* 0x000fe400000012ff */
[----:B------:R-:W-:Y:S02]  /*e690*/  SHF.R.U64 R170, R170, 0x3, RZ ;  /* 0x00000003aaaa7819 */ /* 0x000fe400000012ff */
[----:B------:R-:W-:Y:S02]  /*e6a0*/  LOP3.LUT R5, R2, 0x380, RZ, 0xc0, !PT ;  /* 0x0000038002057812 */ /* 0x000fe400078ec0ff */
[----:B------:R-:W-:-:S02]  /*e6b0*/  LOP3.LUT R152, R153, 0x380, RZ, 0xc0, !PT ;  /* 0x0000038099987812 */ /* 0x000fc400078ec0ff */
[----:B------:R-:W-:Y:S01]  /*e6c0*/  LOP3.LUT R166, R166, R167, RZ, 0x3c, !PT ;  /* 0x000000a7a6a67212 */ /* 0x000fe200078e3cff */
[--C-:B------:R-:W-:Y:S01]  /*e6d0*/  IMAD.X R167, RZ, RZ, R3.reuse, P0 ;  /* 0x000000ffffa77224 */ /* 0x100fe200000e0603 */
[----:B------:R-:W-:Y:S01]  /*e6e0*/  LOP3.LUT R168, R168, R169, RZ, 0x3c, !PT ;  /* 0x000000a9a8a87212 */ /* 0x000fe200078e3cff */
[--C-:B------:R-:W-:Y:S01]  /*e6f0*/  IMAD.X R169, RZ, RZ, R3.reuse, P4 ;  /* 0x000000ffffa97224 */ /* 0x100fe200020e0603 */
[----:B------:R-:W-:Y:S01]  /*e700*/  LOP3.LUT R170, R170, R171, RZ, 0x3c, !PT ;  /* 0x000000abaaaa7212 */ /* 0x000fe200078e3cff */
[----:B------:R-:W-:Y:S01]  /*e710*/  IMAD.X R171, RZ, RZ, R3, P3 ;  /* 0x000000ffffab7224 */ /* 0x000fe200018e0603 */
[----:B------:R-:W-:Y:S02]  /*e720*/  SHF.R.U64 R5, R5, 0x3, RZ ;  /* 0x0000000305057819 */ /* 0x000fe400000012ff */
[----:B------:R-:W-:Y:S02]  /*e730*/  SHF.R.U64 R152, R152, 0x3, RZ ;  /* 0x0000000398987819 */ /* 0x000fe400000012ff */
[----:B------:R-:W-:-:S02]  /*e740*/  LOP3.LUT R2, R5, R2, RZ, 0x3c, !PT ;  /* 0x0000000205027212 */ /* 0x000fc400078e3cff */
[----:B------:R-:W-:Y:S02]  /*e750*/  MOV R19, R12 ;  /* 0x0000000c00137202 */ /* 0x000fe40000000f00 */
[----:B------:R-:W-:Y:S02]  /*e760*/  MOV R176, R14 ;  /* 0x0000000e00b07202 */ /* 0x000fe40000000f00 */
[----:B0-----:R-:W-:Y:S02]  /*e770*/  F2FP.BF16.F32.PACK_AB R8, R33, R32 ;  /* 0x000000202108723e */ /* 0x001fe400000010ff */
[----:B------:R-:W-:Y:S02]  /*e780*/  F2FP.BF16.F32.PACK_AB R9, R35, R34 ;  /* 0x000000222309723e */ /* 0x000fe400000010ff */
[----:B------:R-:W-:Y:S02]  /*e790*/  F2FP.BF16.F32.PACK_AB R10, R37, R36 ;  /* 0x00000024250a723e */ /* 0x000fe400000010ff */
[----:B------:R-:W-:-:S02]  /*e7a0*/  F2FP.BF16.F32.PACK_AB R11, R39, R38 ;  /* 0x00000026270b723e */ /* 0x000fc400000010ff */
[----:B------:R-:W-:Y:S01]  /*e7b0*/  LOP3.LUT R152, R152, R153, RZ, 0x3c, !PT ;  /* 0x0000009998987212 */ /* 0x000fe200078e3cff */
[----:B------:R-:W-:Y:S01]  /*e7c0*/  IMAD.X R153, RZ, RZ, R3, P5 ;  /* 0x000000ffff997224 */ /* 0x000fe200028e0603 */
[----:B------:R-:W-:Y:S01]  /*e7d0*/  MOV R5, R164 ;  /* 0x000000a400057202 */ /* 0x000fe20000000f00 */
[----:B------:R0:W-:Y:S01]  /*e7e0*/  STSM.16.M88.4 [R19], R8 ;  /* 0x0000000813007844 */ /* 0x0001e20000000200 */
[----:B------:R-:W-:Y:S02]  /*e7f0*/  MOV R17, R166 ;  /* 0x000000a600117202 */ /* 0x000fe40000000f00 */
[----:B------:R-:W-:Y:S02]  /*e800*/  F2FP.BF16.F32.PACK_AB R12, R41, R40 ;  /* 0x00000028290c723e */ /* 0x000fe400000010ff */
[----:B------:R-:W-:Y:S02]  /*e810*/  F2FP.BF16.F32.PACK_AB R13, R43, R42 ;  /* 0x0000002a2b0d723e */ /* 0x000fe400000010ff */
[----:B------:R-:W-:-:S02]  /*e820*/  F2FP.BF16.F32.PACK_AB R14, R45, R44 ;  /* 0x0000002c2d0e723e */ /* 0x000fc400000010ff */
[----:B------:R-:W-:Y:S02]  /*e830*/  F2FP.BF16.F32.PACK_AB R15, R47, R46 ;  /* 0x0000002e2f0f723e */ /* 0x000fe400000010ff */
[----:B------:R-:W-:Y:S02]  /*e840*/  LOP3.LUT R20, R21, 0x380, RZ, 0xc0, !PT ;  /* 0x0000038015147812 */ /* 0x000fe400078ec0ff */
[----:B------:R-:W-:Y:S01]  /*e850*/  MOV R154, R154 ;  /* 0x0000009a009a7202 */ /* 0x000fe20000000f00 */
[----:B------:R-:W-:Y:S01]  /*e860*/  STSM.16.M88.4 [R176], R12 ;  /* 0x0000000cb0007844 */ /* 0x000fe20000000200 */
[----:B------:R-:W-:Y:S02]  /*e870*/  MOV R22, R168 ;  /* 0x000000a800167202 */ /* 0x000fe40000000f00 */
[----:B------:R-:W-:Y:S02]  /*e880*/  MOV R172, R170 ;  /* 0x000000aa00ac7202 */ /* 0x000fe40000000f00 */
[----:B------:R-:W-:-:S02]  /*e890*/  F2FP.BF16.F32.PACK_AB R164, R49, R48 ;  /* 0x0000003031a4723e */ /* 0x000fc400000010ff */
[----:B------:R-:W-:Y:S02]  /*e8a0*/  F2FP.BF16.F32.PACK_AB R165, R51, R50 ;  /* 0x0000003233a5723e */ /* 0x000fe400000010ff */
[----:B------:R-:W-:Y:S02]  /*e8b0*/  F2FP.BF16.F32.PACK_AB R166, R53, R52 ;  /* 0x0000003435a6723e */ /* 0x000fe400000010ff */
[----:B------:R-:W-:Y:S02]  /*e8c0*/  F2FP.BF16.F32.PACK_AB R167, R55, R54 ;  /* 0x0000003637a7723e */ /* 0x000fe400000010ff */
[----:B------:R-:W-:Y:S02]  /*e8d0*/  MOV R156, R156 ;  /* 0x0000009c009c7202 */ /* 0x000fe40000000f00 */
[----:B------:R-:W-:Y:S01]  /*e8e0*/  F2FP.BF16.F32.PACK_AB R168, R57, R56 ;  /* 0x0000003839a8723e */ /* 0x000fe200000010ff */
[----:B------:R1:W-:Y:S01]  /*e8f0*/  STSM.16.M88.4 [R154], R164 ;  /* 0x000000a49a007844 */ /* 0x0003e20000000200 */
[----:B------:R-:W-:-:S02]  /*e900*/  F2FP.BF16.F32.PACK_AB R169, R59, R58 ;  /* 0x0000003a3ba9723e */ /* 0x000fc400000010ff */
[----:B------:R-:W-:Y:S02]  /*e910*/  F2FP.BF16.F32.PACK_AB R170, R61, R60 ;  /* 0x0000003c3daa723e */ /* 0x000fe400000010ff */
[----:B------:R-:W-:Y:S02]  /*e920*/  F2FP.BF16.F32.PACK_AB R171, R63, R62 ;  /* 0x0000003e3fab723e */ /* 0x000fe400000010ff */
[----:B------:R-:W-:Y:S02]  /*e930*/  LOP3.LUT R6, R7, 0x380, RZ, 0xc0, !PT ;  /* 0x0000038007067812 */ /* 0x000fe400078ec0ff */
[----:B------:R-:W-:Y:S01]  /*e940*/  SHF.R.U64 R20, R20, 0x3, RZ ;  /* 0x0000000314147819 */ /* 0x000fe200000012ff */
[----:B------:R2:W-:Y:S01]  /*e950*/  STSM.16.M88.4 [R156], R168 ;  /* 0x000000a89c007844 */ /* 0x0005e20000000200 */
[----:B0-----:R-:W-:Y:S02]  /*e960*/  MOV R19, R152 ;  /* 0x0000009800137202 */ /* 0x001fe40000000f00 */
[----:B------:R-:W-:-:S02]  /*e970*/  SHF.R.U64 R6, R6, 0x3, RZ ;  /* 0x0000000306067819 */ /* 0x000fc400000012ff */
[----:B------:R-:W-:Y:S02]  /*e980*/  MOV R173, R158 ;  /* 0x0000009e00ad7202 */ /* 0x000fe40000000f00 */
[----:B------:R-:W-:Y:S02]  /*e990*/  F2FP.BF16.F32.PACK_AB R152, R65, R64 ;  /* 0x000000404198723e */ /* 0x000fe400000010ff */
[----:B------:R-:W-:Y:S02]  /*e9a0*/  F2FP.BF16.F32.PACK_AB R153, R67, R66 ;  /* 0x000000424399723e */ /* 0x000fe400000010ff */
[----:B-1----:R-:W-:Y:S02]  /*e9b0*/  F2FP.BF16.F32.PACK_AB R154, R69, R68 ;  /* 0x00000044459a723e */ /* 0x002fe400000010ff */
[----:B------:R-:W-:Y:S02]  /*e9c0*/  F2FP.BF16.F32.PACK_AB R155, R71, R70 ;  /* 0x00000046479b723e */ /* 0x000fe400000010ff */
[----:B------:R-:W-:-:S02]  /*e9d0*/  MOV R174, R160 ;  /* 0x000000a000ae7202 */ /* 0x000fc40000000f00 */
[----:B------:R-:W-:Y:S01]  /*e9e0*/  MOV R175, R162 ;  /* 0x000000a200af7202 */ /* 0x000fe20000000f00 */
[----:B------:R0:W-:Y:S01]  /*e9f0*/  STSM.16.M88.4 [R173], R152 ;  /* 0x00000098ad007844 */ /* 0x0001e20000000200 */
[----:B--2---:R-:W-:Y:S02]  /*ea00*/  F2FP.BF16.F32.PACK_AB R156, R73, R72 ;  /* 0x00000048499c723e */ /* 0x004fe400000010ff */
[----:B------:R-:W-:Y:S02]  /*ea10*/  F2FP.BF16.F32.PACK_AB R157, R75, R74 ;  /* 0x0000004a4b9d723e */ /* 0x000fe400000010ff */
[----:B------:R-:W-:Y:S02]  /*ea20*/  F2FP.BF16.F32.PACK_AB R158, R77, R76 ;  /* 0x0000004c4d9e723e */ /* 0x000fe400000010ff */
[----:B------:R-:W-:Y:S02]  /*ea30*/  F2FP.BF16.F32.PACK_AB R159, R79, R78 ;  /* 0x0000004e4f9f723e */ /* 0x000fe400000010ff */
[----:B------:R-:W-:Y:S01]  /*ea40*/  LOP3.LUT R20, R20, R21, RZ, 0x3c, !PT ;  /* 0x0000001514147212 */ /* 0x000fe200078e3cff */
[----:B------:R-:W-:Y:S01]  /*ea50*/  IMAD.X R21, RZ, RZ, R3, P6 ;  /* 0x000000ffff157224 */ /* 0x000fe200030e0603 */
[----:B------:R-:W-:Y:S01]  /*ea60*/  F2FP.BF16.F32.PACK_AB R160, R81, R80 ;  /* 0x0000005051a0723e */ /* 0x000fe200000010ff */
[----:B------:R1:W-:Y:S01]  /*ea70*/  STSM.16.M88.4 [R174], R156 ;  /* 0x0000009cae007844 */ /* 0x0003e20000000200 */
[----:B------:R-:W-:-:S02]  /*ea80*/  F2FP.BF16.F32.PACK_AB R161, R83, R82 ;  /* 0x0000005253a1723e */ /* 0x000fc400000010ff */
[----:B------:R-:W-:Y:S02]  /*ea90*/  F2FP.BF16.F32.PACK_AB R162, R85, R84 ;  /* 0x0000005455a2723e */ /* 0x000fe400000010ff */
[----:B------:R-:W-:Y:S02]  /*eaa0*/  F2FP.BF16.F32.PACK_AB R163, R87, R86 ;  /* 0x0000005657a3723e */ /* 0x000fe400000010ff */
[----:B------:R-:W-:Y:S01]  /*eab0*/  LOP3.LUT R6, R6, R7, RZ, 0x3c, !PT ;  /* 0x0000000706067212 */ /* 0x000fe200078e3cff */
[--C-:B------:R-:W-:Y:S01]  /*eac0*/  IMAD.X R7, RZ, RZ, R3.reuse, P2 ;  /* 0x000000ffff077224 */ /* 0x100fe200010e0603 */
[----:B------:R-:W-:Y:S01]  /*ead0*/  F2FP.BF16.F32.PACK_AB R8, R89, R88 ;  /* 0x000000585908723e */ /* 0x000fe200000010ff */
[----:B------:R-:W-:Y:S01]  /*eae0*/  IMAD.X R3, RZ, RZ, R3, P1 ;  /* 0x000000ffff037224 */ /* 0x000fe200008e0603 */
[----:B------:R-:W-:Y:S01]  /*eaf0*/  F2FP.BF16.F32.PACK_AB R9, R91, R90 ;  /* 0x0000005a5b09723e */ /* 0x000fe200000010ff */
[----:B------:R2:W-:Y:S01]  /*eb00*/  STSM.16.M88.4 [R175], R160 ;  /* 0x000000a0af007844 */ /* 0x0005e20000000200 */
[----:B------:R-:W-:-:S02]  /*eb10*/  F2FP.BF16.F32.PACK_AB R10, R93, R92 ;  /* 0x0000005c5d0a723e */ /* 0x000fc400000010ff */
[----:B------:R-:W-:Y:S02]  /*eb20*/  F2FP.BF16.F32.PACK_AB R11, R95, R94 ;  /* 0x0000005e5f0b723e */ /* 0x000fe400000010ff */
[----:B------:R-:W-:Y:S02]  /*eb30*/  F2FP.BF16.F32.PACK_AB R12, R97, R96 ;  /* 0x00000060610c723e */ /* 0x000fe400000010ff */
[----:B------:R-:W-:Y:S01]  /*eb40*/  F2FP.BF16.F32.PACK_AB R13, R99, R98 ;  /* 0x00000062630d723e */ /* 0x000fe200000010ff */
[----:B------:R3:W-:Y:S01]  /*eb50*/  STSM.16.M88.4 [R5], R8 ;  /* 0x0000000805007844 */ /* 0x0007e20000000200 */
[----:B------:R-:W-:Y:S02]  /*eb60*/  F2FP.BF16.F32.PACK_AB R14, R101, R100 ;  /* 0x00000064650e723e */ /* 0x000fe400000010ff */
[----:B------:R-:W-:Y:S02]  /*eb70*/  F2FP.BF16.F32.PACK_AB R15, R103, R102 ;  /* 0x00000066670f723e */ /* 0x000fe400000010ff */
[----:B0-----:R-:W-:-:S02]  /*eb80*/  F2FP.BF16.F32.PACK_AB R152, R105, R104 ;  /* 0x000000686998723e */ /* 0x001fc400000010ff */
[----:B------:R-:W-:Y:S01]  /*eb90*/  F2FP.BF16.F32.PACK_AB R153, R107, R106 ;  /* 0x0000006a6b99723e */ /* 0x000fe200000010ff */
[----:B------:R0:W-:Y:S01]  /*eba0*/  STSM.16.M88.4 [R17], R12 ;  /* 0x0000000c11007844 */ /* 0x0001e20000000200 */
[----:B------:R-:W-:Y:S02]  /*ebb0*/  F2FP.BF16.F32.PACK_AB R154, R109, R108 ;  /* 0x0000006c6d9a723e */ /* 0x000fe400000010ff */
[----:B------:R-:W-:Y:S02]  /*ebc0*/  F2FP.BF16.F32.PACK_AB R155, R111, R110 ;  /* 0x0000006e6f9b723e */ /* 0x000fe400000010ff */
[----:B-1----:R-:W-:Y:S02]  /*ebd0*/  F2FP.BF16.F32.PACK_AB R156, R113, R112 ;  /* 0x00000070719c723e */ /* 0x002fe400000010ff */
[----:B------:R-:W-:Y:S01]  /*ebe0*/  F2FP.BF16.F32.PACK_AB R157, R115, R114 ;  /* 0x00000072739d723e */ /* 0x000fe200000010ff */
[----:B------:R-:W-:Y:S01]  /*ebf0*/  STSM.16.M88.4 [R22], R152 ;  /* 0x0000009816007844 */ /* 0x000fe20000000200 */
[----:B------:R-:W-:-:S02]  /*ec00*/  F2FP.BF16.F32.PACK_AB R158, R117, R116 ;  /* 0x00000074759e723e */ /* 0x000fc400000010ff */
[----:B------:R-:W-:Y:S02]  /*ec10*/  F2FP.BF16.F32.PACK_AB R159, R119, R118 ;  /* 0x00000076779f723e */ /* 0x000fe400000010ff */
[----:B------:R-:W-:Y:S02]  /*ec20*/  MOV R20, R20 ;  /* 0x0000001400147202 */ /* 0x000fe40000000f00 */
[----:B--2---:R-:W-:Y:S01]  /*ec30*/  F2FP.BF16.F32.PACK_AB R160, R121, R120 ;  /* 0x0000007879a0723e */ /* 0x004fe200000010ff */
[----:B------:R-:W-:Y:S01]  /*ec40*/  STSM.16.M88.4 [R172], R156 ;  /* 0x0000009cac007844 */ /* 0x000fe20000000200 */
[----:B------:R-:W-:Y:S02]  /*ec50*/  F2FP.BF16.F32.PACK_AB R161, R123, R122 ;  /* 0x0000007a7ba1723e */ /* 0x000fe400000010ff */
[----:B------:R-:W-:Y:S02]  /*ec60*/  F2FP.BF16.F32.PACK_AB R162, R125, R124 ;  /* 0x0000007c7da2723e */ /* 0x000fe400000010ff */
[----:B------:R-:W-:-:S02]  /*ec70*/  F2FP.BF16.F32.PACK_AB R163, R127, R126 ;  /* 0x0000007e7fa3723e */ /* 0x000fc400000010ff */
[----:B------:R-:W-:Y:S02]  /*ec80*/  F2FP.BF16.F32.PACK_AB R164, R129, R128 ;  /* 0x0000008081a4723e */ /* 0x000fe400000010ff */
[----:B------:R-:W-:Y:S01]  /*ec90*/  F2FP.BF16.F32.PACK_AB R165, R131, R130 ;  /* 0x0000008283a5723e */ /* 0x000fe200000010ff */
[----:B------:R-:W-:Y:S01]  /*eca0*/  STSM.16.M88.4 [R20], R160 ;  /* 0x000000a014007844 */ /* 0x000fe20000000200 */
[----:B------:R-:W-:Y:S02]  /*ecb0*/  F2FP.BF16.F32.PACK_AB R166, R133, R132 ;  /* 0x0000008485a6723e */ /* 0x000fe400000010ff */
[----:B------:R-:W-:Y:S02]  /*ecc0*/  F2FP.BF16.F32.PACK_AB R167, R135, R134 ;  /* 0x0000008687a7723e */ /* 0x000fe400000010ff */
[----:B------:R-:W-:Y:S02]  /*ecd0*/  MOV R6, R6 ;  /* 0x0000000600067202 */ /* 0x000fe40000000f00 */
[----:B---3--:R-:W-:Y:S01]  /*ece0*/  F2FP.BF16.F32.PACK_AB R8, R137, R136 ;  /* 0x000000888908723e */ /* 0x008fe200000010ff */
[----:B------:R-:W-:Y:S01]  /*ecf0*/  STSM.16.M88.4 [R19], R164 ;  /* 0x000000a413007844 */ /* 0x000fe20000000200 */
[----:B------:R-:W-:-:S02]  /*ed00*/  F2FP.BF16.F32.PACK_AB R9, R139, R138 ;  /* 0x0000008a8b09723e */ /* 0x000fc400000010ff */
[----:B------:R-:W-:Y:S02]  /*ed10*/  F2FP.BF16.F32.PACK_AB R10, R141, R140 ;  /* 0x0000008c8d0a723e */ /* 0x000fe400000010ff */
[----:B------:R-:W-:Y:S02]  /*ed20*/  F2FP.BF16.F32.PACK_AB R11, R143, R142 ;  /* 0x0000008e8f0b723e */ /* 0x000fe400000010ff */
[----:B------:R-:W-:Y:S01]  /*ed30*/  MOV R7, R2 ;  /* 0x0000000200077202 */ /* 0x000fe20000000f00 */
[----:B------:R-:W-:Y:S01]  /*ed40*/  IMAD.U32 R2, RZ, RZ, UR12 ;  /* 0x0000000cff027e24 */ /* 0x000fe2000f8e00ff */
[----:B0-----:R-:W-:Y:S01]  /*ed50*/  F2FP.BF16.F32.PACK_AB R12, R145, R144 ;  /* 0x00000090910c723e */ /* 0x001fe200000010ff */
[----:B------:R0:W-:Y:S01]  /*ed60*/  STSM.16.M88.4 [R6], R8 ;  /* 0x0000000806007844 */ /* 0x0001e20000000200 */
[----:B------:R-:W-:Y:S01]  /*ed70*/  F2FP.BF16.F32.PACK_AB R13, R147, R146 ;  /* 0x00000092930d723e */ /* 0x000fe200000010ff */
[----:B------:R-:W-:Y:S01]  /*ed80*/  IMAD.U32 R3, RZ, RZ, UR13 ;  /* 0x0000000dff037e24 */ /* 0x000fe2000f8e00ff */
[----:B------:R-:W-:-:S02]  /*ed90*/  F2FP.BF16.F32.PACK_AB R14, R149, R148 ;  /* 0x00000094950e723e */ /* 0x000fc400000010ff */
[----:B------:R-:W-:Y:S02]  /*eda0*/  F2FP.BF16.F32.PACK_AB R15, R151, R150 ;  /* 0x00000096970f723e */ /* 0x000fe400000010ff */
[----:B------:R-:W-:-:S03]  /*edb0*/  ISETP.NE.U32.AND P0, PT, RZ, UR16, PT ;  /* 0x00000010ff007c0c */ /* 0x000fc6000bf05070 */
[----:B------:R1:W-:Y:S01]  /*edc0*/  STSM.16.M88.4 [R7], R12 ;  /* 0x0000000c07007844 */ /* 0x0003e20000000200 */
[----:B------:R-:W-:Y:S01]  /*edd0*/  BAR.SYNC.DEFER_BLOCKING 0x1, 0x100 ;  /* 0x0044000000007b1d */ /* 0x000fe20000010000 */
[----:B------:R-:W-:-:S13]  /*ede0*/  ISETP.NE.AND.EX P0, PT, RZ, UR17, PT, P0 ;  /* 0x00000011ff007c0c */ /* 0x000fda000bf05300 */
[----:B------:R2:W3:Y:S01]  /*edf0*/  @P0 LDG.E R5, desc[UR20][R2.64] ;  /* 0x0000001402050981 */ /* 0x0004e2000c1e1900 */
[----:B------:R-:W-:Y:S01]  /*ee00*/  PLOP3.LUT P4, PT, PT, PT, UP0, 0x80, 0x0 ;  /* 0x000000000000781c */ /* 0x000fe20003f8f008 */
[----:B--2---:R-:W-:Y:S02]  /*ee10*/  IMAD.U32 R2, RZ, RZ, UR14 ;  /* 0x0000000eff027e24 */ /* 0x004fe4000f8e00ff */
[----:B------:R-:W-:-:S10]  /*ee20*/  IMAD.U32 R3, RZ, RZ, UR15 ;  /* 0x0000000fff037e24 */ /* 0x000fd4000f8e00ff */
[----:B0-----:R0:W2:Y:S01]  /*ee30*/  @P4 LDG.E R6, desc[UR20][R2.64] ;  /* 0x0000001402064981 */ /* 0x0010a2000c1e1900 */
[----:B------:R-:W-:Y:S01]  /*ee40*/  UISETP.NE.AND UP0, UPT, UR19, URZ, UPT ;  /* 0x0000003f1300728c */ /* 0x000fe2000bf05270 */
[----:B-1----:R-:W-:Y:S01]  /*ee50*/  VIADD R12, R18, UR61 ;  /* 0x0000003d120c7c36 */ /* 0x002fe20008000000 */
[----:B------:R-:W-:Y:S02]  /*ee60*/  UISETP.NE.AND UP1, UPT, UR22, 0x1, UPT ;  /* 0x000000011600788c */ /* 0x000fe4000bf25270 */
[----:B------:R-:W-:Y:S01]  /*ee70*/  USEL UR4, UR19, UR4, UP0 ;  /* 0x0000000413047287 */ /* 0x000fe20008000000 */
[----:B------:R-:W-:Y:S01]  /*ee80*/  UMOV UR25, 0x9b8 ;  /* 0x000009b800197882 */ /* 0x000fe20000000000 */
[----:B------:R-:W-:Y:S02]  /*ee90*/  UISETP.NE.U32.AND UP0, UPT, UR16, URZ, UPT ;  /* 0x0000003f1000728c */ /* 0x000fe4000bf05070 */
[----:B------:R-:W-:Y:S01]  /*eea0*/  PLOP3.LUT P1, PT, PT, PT, UP1, 0x80, 0x0 ;  /* 0x000000000000781c */ /* 0x000fe20003f2f018 */
[----:B------:R-:W-:Y:S01]  /*eeb0*/  UISETP.GT.AND UP2, UPT, UR4, 0x1, UPT ;  /* 0x000000010400788c */ /* 0x000fe2000bf44270 */
[----:B0-----:R-:W-:Y:S01]  /*eec0*/  IMAD.MOV.U32 R3, RZ, RZ, R12 ;  /* 0x000000ffff037224 */ /* 0x001fe200078e000c */
[----:B------:R-:W-:-:S02]  /*eed0*/  UISETP.NE.AND.EX UP0, UPT, UR17, URZ, UPT, UP0 ;  /* 0x0000003f1100728c */ /* 0x000fc4000bf05300 */
[----:B------:R-:W-:Y:S01]  /*eee0*/  USEL UR25, UR25, 0x978, UP2 ;  /* 0x0000097819197887 */ /* 0x000fe20009000000 */
[----:B------:R-:W-:Y:S01]  /*eef0*/  UMOV UR4, URZ ;  /* 0x0000003f00047c82 */ /* 0x000fe20008000000 */
[----:B------:R-:W-:Y:S02]  /*ef00*/  USHF.R.S32.HI UR14, URZ, 0x1f, UR9 ;  /* 0x0000001f3f0e7899 */ /* 0x000fe40008011409 */
[----:B------:R-:W-:Y:S02]  /*ef10*/  USEL UR9, UR9, URZ, !UP0 ;  /* 0x0000003f09097287 */ /* 0x000fe4000c000000 */
[----:B------:R-:W-:Y:S01]  /*ef20*/  USEL UR23, UR18, URZ, UP2 ;  /* 0x0000003f12177287 */ /* 0x000fe20009000000 */
[----:B------:R-:W-:Y:S01]  /*ef30*/  @UP1 ULDC UR27, c[0x0][0xbec] ;  /* 0x0002fb00001b1ab9 */ /* 0x000fe20000000800 */
[----:B------:R-:W-:Y:S01]  /*ef40*/  USEL UR24, UR14, URZ, !UP0 ;  /* 0x0000003f0e187287 */ /* 0x000fe2000c000000 */
[----:B------:R-:W-:-:S03]  /*ef50*/  @P1 IMAD.HI.U32 R2, R12, UR27, RZ ;  /* 0x0000001b0c021c27 */ /* 0x000fc6000f8e00ff */
[----:B------:R-:W-:Y:S01]  /*ef60*/  ULDC.64 UR18, c[0x0][UR25+0x220] ;  /* 0x0000880019127abb */ /* 0x000fe20008000a00 */
[----:B------:R-:W-:Y:S01]  /*ef70*/  ULDC.64 UR16, c[0x0][UR25+0x218] ;  /* 0x0000860019107abb */ /* 0x000fe20008000a00 */
[----:B------:R-:W-:Y:S01]  /*ef80*/  UIMAD UR19, UR19, UR9, URZ ;  /* 0x00000009131372a4 */ /* 0x000fe2000f8e023f */
[----:B------:R-:W-:Y:S01]  /*ef90*/  ULDC.64 UR20, c[0x0][UR25+0x228] ;  /* 0x00008a0019147abb */ /* 0x000fe20008000a00 */
[----:B------:R-:W-:Y:S01]  /*efa0*/  UIMAD.WIDE.U32 UR14, UR16, UR26, URZ ;  /* 0x0000001a100e72a5 */ /* 0x000fe2000f8e003f */
[----:B------:R-:W-:Y:S01]  /*efb0*/  @UP1 ULDC UR30, c[0x0][0xbf0] ;  /* 0x0002fc00001e1ab9 */ /* 0x000fe20000000800 */
[----:B------:R-:W-:Y:S01]  /*efc0*/  UIMAD UR26, UR17, UR26, URZ ;  /* 0x0000001a111a72a4 */ /* 0x000fe2000f8e023f */
[----:B------:R-:W-:Y:S01]  /*efd0*/  @P1 SHF.R.U32.HI R3, RZ, UR30, R2 ;  /* 0x0000001eff031c19 */ /* 0x000fe20008011602 */
[----:B------:R-:W-:Y:S02]  /*efe0*/  UIMAD.WIDE.U32 UR28, UR20, UR23, URZ ;  /* 0x00000017141c72a5 */ /* 0x000fe4000f8e003f */
[----:B------:R-:W-:-:S02]  /*eff0*/  UIMAD.WIDE.U32 UR16, UR18, UR9, URZ ;  /* 0x00000009121072a5 */ /* 0x000fc4000f8e003f */
[----:B------:R-:W-:Y:S02]  /*f000*/  UIMAD UR20, UR21, UR23, URZ ;  /* 0x00000017151472a4 */ /* 0x000fe4000f8e023f */
[----:B------:R-:W-:Y:S01]  /*f010*/  UIMAD UR19, UR18, UR24, UR19 ;  /* 0x00000018121372a4 */ /* 0x000fe2000f8e0213 */
[----:B------:R-:W-:Y:S01]  /*f020*/  IMAD.U32 R2, RZ, RZ, UR28 ;  /* 0x0000001cff027e24 */ /* 0x000fe2000f8e00ff */
[----:B------:R-:W-:Y:S02]  /*f030*/  UIADD3 UR20, UR29, UR20, URZ ;  /* 0x000000141d147290 */ /* 0x000fe4000fffe03f */
[----:B------:R-:W-:Y:S02]  /*f040*/  UIADD3 UR19, UR17, UR19, URZ ;  /* 0x0000001311137290 */ /* 0x000fe4000fffe03f */
[----:B------:R-:W-:Y:S02]  /*f050*/  UIADD3 UR26, UR15, UR26, URZ ;  /* 0x0000001a0f1a7290 */ /* 0x000fe4000fffe03f */
[----:B------:R-:W-:Y:S01]  /*f060*/  IMAD.U32 R10, RZ, RZ, UR20 ;  /* 0x00000014ff0a7e24 */ /* 0x000fe2000f8e00ff */
[----:B---3--:R-:W-:Y:S01]  /*f070*/  @P0 R2UR UR4, R5 ;  /* 0x00000000050402ca */ /* 0x008fe200000e0000 */
[----:B------:R-:W-:-:S04]  /*f080*/  IMAD.MOV R5, RZ, RZ, -R3 ;  /* 0x000000ffff057224 */ /* 0x000fc800078e0a03 */
[----:B------:R-:W-:-:S05]  /*f090*/  IMAD R5, R5, UR22, R12 ;  /* 0x0000001605057c24 */ /* 0x000fca000f8e020c */
[----:B------:R-:W-:-:S03]  /*f0a0*/  SHF.R.S32.HI R7, RZ, 0x1f, R5 ;  /* 0x0000001fff077819 */ /* 0x000fc60000011405 */
[----:B------:R-:W-:Y:S02]  /*f0b0*/  UIADD3 UR14, UP0, UP3, UR16, UR14, UR4 ;  /* 0x0000000e100e7290 */ /* 0x000fe4000fb1e004 */
[----:B------:R-:W-:-:S04]  /*f0c0*/  USHF.R.S32.HI UR17, URZ, 0x1f, UR4 ;  /* 0x0000001f3f117899 */ /* 0x000fc80008011404 */
[----:B------:R-:W-:Y:S01]  /*f0d0*/  UIADD3.X UR16, UR19, UR26, UR17, UP0, UP3 ;  /* 0x0000001a13107290 */ /* 0x000fe200087e6411 */
[----:B------:R-:W-:Y:S01]  /*f0e0*/  IADD3 R2, P2, P3, R3, UR14, R2 ;  /* 0x0000000e03027c10 */ /* 0x000fe2000fb5e002 */
[----:B------:R-:W-:Y:S01]  /*f0f0*/  ULDC.64 UR14, c[0x0][UR25+0x210] ;  /* 0x00008400190e7abb */ /* 0x000fe20008000a00 */
[----:B------:R-:W-:Y:S01]  /*f100*/  SHF.R.S32.HI R3, RZ, 0x1f, R3 ;  /* 0x0000001fff037819 */ /* 0x000fe20000011403 */
[----:B------:R-:W-:Y:S01]  /*f110*/  IMAD R8, R5, UR15, RZ ;  /* 0x0000000f05087c24 */ /* 0x000fe2000f8e02ff */
[----:B------:R-:W-:Y:S01]  /*f120*/  ULDC.64 UR18, c[0x0][0xba8] ;  /* 0x0002ea0000127ab9 */ /* 0x000fe20000000a00 */
[----:B------:R-:W-:Y:S01]  /*f130*/  @!UP2 ULDC UR18, c[0x0][0xb50] ;  /* 0x0002d4000012aab9 */ /* 0x000fe20000000800 */
[----:B------:R-:W-:Y:S01]  /*f140*/  IADD3.X R3, R3, UR16, R10, P2, P3 ;  /* 0x0000001003037c10 */ /* 0x000fe200097e640a */
[----:B------:R-:W-:Y:S01]  /*f150*/  IMAD R7, R7, UR14, R8 ;  /* 0x0000000e07077c24 */ /* 0x000fe2000f8e0208 */
[----:B------:R-:W-:Y:S01]  /*f160*/  @!UP2 ULDC UR19, c[0x0][0xb54] ;  /* 0x0002d5000013aab9 */ /* 0x000fe20000000800 */
[----:B------:R-:W-:Y:S01]  /*f170*/  IMAD.WIDE.U32 R2, R5, UR14, R2 ;  /* 0x0000000e05027c25 */ /* 0x000fe2000f8e0002 */
[----:B------:R-:W-:Y:S01]  /*f180*/  ULDC UR14, c[0x0][0xa88] ;  /* 0x0002a200000e7ab9 */ /* 0x000fe20000000800 */
[----:B--2---:R-:W-:-:S02]  /*f190*/  @P4 R2UR UR14, R6 ;  /* 0x00000000060e42ca */ /* 0x004fc400000e0000 */
[----:B------:R-:W-:Y:S01]  /*f1a0*/  IMAD.IADD R3, R3, 0x1, R7 ;  /* 0x0000000103037824 */ /* 0x000fe200078e0207 */
[----:B------:R-:W-:-:S04]  /*f1b0*/  LEA R5, P2, R2, UR18, 0x2 ;  /* 0x0000001202057c11 */ /* 0x000fc8000f8410ff */
[----:B------:R-:W-:Y:S01]  /*f1c0*/  LEA.HI.X R9, R2, UR19, R3, 0x2, P2 ;  /* 0x0000001302097c11 */ /* 0x000fe200090f1403 */
[----:B------:R-:W-:Y:S08]  /*f1d0*/  @P4 BRA `(.L_x_1284) ;  /* 0x00000000002c4947 */ /* 0x000ff00003800000 */
[----:B------:R-:W-:Y:S05]  /*f1e0*/  @!P0 BRA `(.L_x_1284) ;  /* 0x0000000000288947 */ /* 0x000fea0003800000 */
[----:B------:R-:W-:Y:S01]  /*f1f0*/  IMAD.U32 R2, RZ, RZ, UR12 ;  /* 0x0000000cff027e24 */ /* 0x000fe2000f8e00ff */
[----:B------:R-:W-:Y:S01]  /*f200*/  ULDC.64 UR14, c[0x0][0x208] ;  /* 0x00008200000e7ab9 */ /* 0x000fe20000000a00 */
[----:B------:R-:W-:Y:S02]  /*f210*/  IMAD.U32 R6, RZ, RZ, UR12 ;  /* 0x0000000cff067e24 */ /* 0x000fe4000f8e00ff */
[----:B------:R-:W-:Y:S02]  /*f220*/  IMAD.U32 R3, RZ, RZ, UR13 ;  /* 0x0000000dff037e24 */ /* 0x000fe4000f8e00ff */
[----:B------:R-:W-:-:S03]  /*f230*/  IMAD.U32 R7, RZ, RZ, UR13 ;  /* 0x0000000dff077e24 */ /* 0x000fc6000f8e00ff */
[----:B------:R-:W2:Y:S04]  /*f240*/  LDG.E R2, desc[UR14][R2.64] ;  /* 0x0000000e02027981 */ /* 0x000ea8000c1e1900 */
[----:B------:R-:W3:Y:S01]  /*f250*/  LDG.E R6, desc[UR14][R6.64+0x4] ;  /* 0x0000040e06067981 */ /* 0x000ee2000c1e1900 */
[----:B--2---:R-:W-:Y:S02]  /*f260*/  R2UR UR12, R2 ;  /* 0x00000000020c72ca */ /* 0x004fe400000e0000 */
[----:B---3--:R-:W-:-:S13]  /*f270*/  R2UR UR14, R6 ;  /* 0x00000000060e72ca */ /* 0x008fda00000e0000 */
[----:B------:R-:W-:-:S12]  /*f280*/  UIADD3 UR14, -UR12, UR14, URZ ;  /* 0x0000000e0c0e7290 */ /* 0x000fd8000fffe13f */
.L_x_1284:
[----:B------:R-:W2:Y:S01]  /*f290*/  LDL R8, [R1+0x5c] ;  /* 0x00005c0001087983 */ /* 0x000ea20000100800 */
[----:B------:R-:W-:Y:S01]  /*f2a0*/  UIMAD UR12, UR14, UR22, URZ ;  /* 0x000000160e0c72a4 */ /* 0x000fe2000f8e023f */
[----:B------:R-:W-:Y:S01]  /*f2b0*/  LOP3.LUT P0, RZ, R231, 0x3, RZ, 0xc0, !PT ;  /* 0x00000003e7ff7812 */ /* 0x000fe2000780c0ff */
[----:B------:R-:W-:Y:S01]  /*f2c0*/  ULDC.64 UR18, c[0x0][0x208] ;  /* 0x0000820000127ab9 */ /* 0x000fe20000000a00 */
[----:B------:R-:W-:Y:S04]  /*f2d0*/  SHFL.IDX PT, R2, R5, RZ, 0x1c1f ;  /* 0x001c1fff05027589 */ /* 0x000fe800000e0000 */
[----:B------:R-:W0:Y:S04]  /*f2e0*/  SHFL.IDX PT, R3, R9, RZ, 0x1c1f ;  /* 0x001c1fff09037589 */ /* 0x000e2800000e0000 */
[----:B------:R-:W-:Y:S04]  /*f2f0*/  SHFL.IDX PT, R6, R5, 0x1, 0x1c1f ;  /* 0x003c1f0005067f89 */ /* 0x000fe800000e0000 */
[----:B------:R-:W1:Y:S01]  /*f300*/  SHFL.IDX PT, R7, R9, 0x1, 0x1c1f ;  /* 0x003c1f0009077f89 */ /* 0x000e6200000e0000 */
[----:B--2---:R-:W-:-:S04]  /*f310*/  VIADD R10, R8, UR61 ;  /* 0x0000003d080a7c36 */ /* 0x004fc80008000000 */
        /* <DEDUP_REMOVED lines=116> */
[----:B0-----:R-:W-:Y:S01]  /*fa60*/  IMAD R2, R17, 0x20, R76 ;  /* 0x0000002011027824 */ /* 0x001fe200078e024c */
[----:B------:R-:W-:Y:S01]  /*fa70*/  UIMAD.WIDE.U32 UR10, UR4, UR14, URZ ;  /* 0x0000000e040a72a5 */ /* 0x000fe2000f8e003f */
[----:B------:R-:W-:Y:S01]  /*fa80*/  @!PT LDS RZ, [RZ] ;  /* 0x00000000fffff984 */ /* 0x000fe20000000800 */
[----:B------:R-:W-:Y:S01]  /*fa90*/  @!PT LDS RZ, [RZ] ;  /* 0x00000000fffff984 */ /* 0x000fe20000000800 */
[----:B------:R-:W-:Y:S01]  /*faa0*/  @!PT LDS RZ, [RZ] ;  /* 0x00000000fffff984 */ /* 0x000fe20000000800 */
[----:B------:R-:W-:Y:S01]  /*fab0*/  @!PT LDS RZ, [RZ] ;  /* 0x00000000fffff984 */ /* 0x000fe20000000800 */
[----:B------:R0:W-:Y:S06]  /*fac0*/  MEMBAR.ALL.CTA ;  /* 0x0000000000007992 */ /* 0x0001ec0000008000 */
[----:B0-----:R-:W0:Y:S01]  /*fad0*/  FENCE.VIEW.ASYNC.S ;  /* 0x00000000000073c6 */ /* 0x001e220000000000 */
[----:B------:R-:W-:-:S03]  /*fae0*/  UIMAD UR13, UR4, UR15, UR13 ;  /* 0x0000000f040d72a4 */ /* 0x000fc6000f8e020d */
[----:B------:R-:W-:Y:S01]  /*faf0*/  ULDC.64 UR14, c[0x0][0xae8] ;  /* 0x0002ba00000e7ab9 */ /* 0x000fe20000000a00 */
[----:B------:R-:W-:Y:S02]  /*fb00*/  UIADD3 UR11, UR11, UR13, URZ ;  /* 0x0000000d0b0b7290 */ /* 0x000fe4000fffe03f */
[----:B------:R-:W-:Y:S02]  /*fb10*/  USHF.R.S32.HI UR4, URZ, 0x1f, UR9 ;  /* 0x0000001f3f047899 */ /* 0x000fe40008011409 */
[----:B------:R-:W-:Y:S01]  /*fb20*/  UIMAD.WIDE.U32 UR10, UR16, UR14, UR10 ;  /* 0x0000000e100a72a5 */ /* 0x000fe2000f8e000a */
[----:B------:R-:W-:Y:S01]  /*fb30*/  VIADD R22, R2, UR61 ;  /* 0x0000003d02167c36 */ /* 0x000fe20008000000 */
        /* <DEDUP_REMOVED lines=13> */
[----:B------:R-:W-:Y:S01]  /*fc10*/  IMAD.U32 R3, RZ, RZ, UR11 ;  /* 0x0000000bff037e24 */ /* 0x000fe2000f8e00ff */
[----:B------:R-:W-:Y:S01]  /*fc20*/  ULDC.64 UR10, c[0x0][0xae0] ;  /* 0x0002b800000a7ab9 */ /* 0x000fe20000000a00 */
[----:B------:R-:W-:Y:S02]  /*fc30*/  IMAD.MOV R21, RZ, RZ, -R17 ;  /* 0x000000ffff157224 */ /* 0x000fe400078e0a11 */
[----:B------:R-:W-:Y:S02]  /*fc40*/  IMAD R20, R19, UR10, RZ ;  /* 0x0000000a13147c24 */ /* 0x000fe4000f8e02ff */
[----:B------:R-:W-:Y:S02]  /*fc50*/  IMAD.U32 R3, RZ, RZ, UR4 ;  /* 0x00000004ff037e24 */ /* 0x000fe4000f8e00ff */
[----:B------:R-:W-:Y:S02]  /*fc60*/  IMAD R19, R21, UR22, R22 ;  /* 0x0000001615137c24 */ /* 0x000fe4000f8e0216 */
[----:B------:R-:W-:-:S04]  /*fc70*/  IMAD.WIDE.U32 R2, R17, UR10, R2 ;  /* 0x0000000a11027c25 */ /* 0x000fc8000f8e0002 */
[----:B------:R-:W-:Y:S01]  /*fc80*/  IMAD R21, R17, UR11, R20 ;  /* 0x0000000b11157c24 */ /* 0x000fe2000f8e0214 */
[----:B------:R-:W-:Y:S01]  /*fc90*/  SHF.R.S32.HI R17, RZ, 0x1f, R19 ;  /* 0x0000001fff117819 */ /* 0x000fe20000011413 */
[----:B------:R-:W-:Y:S02]  /*fca0*/  ULDC.64 UR10, c[0x0][0xad8] ;  /* 0x0002b600000a7ab9 */ /* 0x000fe40000000a00 */
[----:B------:R-:W-:Y:S02]  /*fcb0*/  IMAD.IADD R3, R3, 0x1, R21 ;  /* 0x0000000103037824 */ /* 0x000fe400078e0215 */
[----:B------:R-:W-:Y:S02]  /*fcc0*/  IMAD R20, R17, UR10, RZ ;  /* 0x0000000a11147c24 */ /* 0x000fe4000f8e02ff */
[----:B------:R-:W-:Y:S02]  /*fcd0*/  VIADD R22, R76, UR61 ;  /* 0x0000003d4c167c36 */ /* 0x000fe40008000000 */
[----:B------:R-:W-:-:S02]  /*fce0*/  IMAD R17, R19, UR11, R20 ;  /* 0x0000000b13117c24 */ /* 0x000fc4000f8e0214 */
[----:B------:R-:W-:Y:S01]  /*fcf0*/  IMAD.WIDE.U32 R2, R19, UR10, R2 ;  /* 0x0000000a13027c25 */ /* 0x000fe2000f8e0002 */
[----:B------:R-:W-:-:S03]  /*fd00*/  ULDC.64 UR10, c[0x0][0xa80] ;  /* 0x0002a000000a7ab9 */ /* 0x000fc60000000a00 */
[----:B------:R-:W-:Y:S02]  /*fd10*/  VIADD R19, R22, 0x20 ;  /* 0x0000002016137836 */ /* 0x000fe40000000000 */
[----:B------:R-:W-:Y:S01]  /*fd20*/  IMAD.IADD R3, R3, 0x1, R17 ;  /* 0x0000000103037824 */ /* 0x000fe200078e0211 */
[C---:B------:R-:W-:Y:S01]  /*fd30*/  LEA R17, P2, R2.reuse, UR10, 0x1 ;  /* 0x0000000a02117c11 */ /* 0x040fe2000f8408ff */
[----:B------:R-:W-:Y:S01]  /*fd40*/  UIADD3 UR8, UR8, 0x30820, URZ ;  /* 0x0003082008087890 */ /* 0x000fe2000fffe03f */
        /* <DEDUP_REMOVED lines=36> */
.L_x_1287:
[----:B------:R-:W-:Y:S05]  /*ff90*/  BSYNC B1 ;  /* 0x0000000000017941 */ /* 0x000fea0003800000 */
.L_x_1286:
        /* <DEDUP_REMOVED lines=22> */
.L_x_1289:
[----:B------:R-:W-:Y:S05]  /*10100*/  BSYNC B1 ;  /* 0x0000000000017941 */ /* 0x000fea0003800000 */
.L_x_1288:
        /* <DEDUP_REMOVED lines=22> */
.L_x_1291:
[----:B------:R-:W-:Y:S05]  /*10270*/  BSYNC B1 ;  /* 0x0000000000017941 */ /* 0x000fea0003800000 */
.L_x_1290:
[----:B0-----:R-:W-:Y:S01]  /*10280*/  VIADD R2, R22, 0x60 ;  /* 0x0000006016027836 */ /* 0x001fe20000000000 */
[----:B---3--:R-:W0:Y:S04]  /*10290*/  SHFL.IDX PT, R19, R19, 0x3, 0x181f ;  /* 0x00781f0013137f89 */ /* 0x008e2800000e0000 */
[----:B------:R-:W-:Y:S01]  /*102a0*/  ISETP.GE.AND P0, PT, R2, UR12, PT ;  /* 0x0000000c02007c0c */ /* 0x000fe2000bf06270 */
[----:B------:R-:W3:-:S12]  /*102b0*/  SHFL.IDX PT, R17, R17, 0x3, 0x181f ;  /* 0x00781f0011117f89 */ /* 0x000ed800000e0000 */
[----:B------:R-:W-:Y:S05]  /*102c0*/  @P0 BRA `(.L_x_1292) ;  /* 0x0000002400fc0947 */ /* 0x000fea0003800000 */
[----:B------:R-:W-:Y:S01]  /*102d0*/  ULDC UR4, c[0x0][0xac8] ;  /* 0x0002b20000047ab9 */ /* 0x000fe20000000800 */
[----:B------:R-:W-:Y:S01]  /*102e0*/  ULDC.64 UR8, c[0x0][0x208] ;  /* 0x0000820000087ab9 */ /* 0x000fe20000000a00 */
[----:B------:R-:W-:Y:S02]  /*102f0*/  ISETP.GE.AND P3, PT, R0, UR4, PT ;  /* 0x0000000400007c0c */ /* 0x000fe4000bf66270 */
[----:B------:R-:W-:Y:S02]  /*10300*/  ISETP.GE.AND P4, PT, R80, UR4, PT ;  /* 0x0000000450007c0c */ /* 0x000fe4000bf86270 */
[----:B------:R-:W-:-:S09]  /*10310*/  ISETP.GE.AND P5, PT, R84, UR4, PT ;  /* 0x0000000454007c0c */ /* 0x000fd2000bfa6270 */
[-C--:B---3--:R-:W-:Y:S02]  /*10320*/  @!P3 LEA R2, P0, R0, R17.reuse, 0x1 ;  /* 0x000000110002b211 */ /* 0x088fe400078008ff */
[----:B------:R-:W-:Y:S02]  /*10330*/  @!P4 LEA R4, P1, R80, R17, 0x1 ;  /* 0x000000115004c211 */ /* 0x000fe400078208ff */
[----:B0-----:R-:W-:Y:S02]  /*10340*/  @!P3 LEA.HI.X R3, R0, R19, R87, 0x1, P0 ;  /* 0x000000130003b211 */ /* 0x001fe400000f0c57 */
        /* <DEDUP_REMOVED lines=13> */
.L_x_1285:
        /* <DEDUP_REMOVED lines=9> */
[----:B------:R-:W-:Y:S01]  /*104b0*/  BSSY B1, `(.L_x_1293) ;  /* 0x00000cb000017945 */ /* 0x000fe20003800000 */
[----:B------:R-:W-:Y:S01]  /*104c0*/  UIADD3 UR11, UR11, UR13, URZ ;  /* 0x0000000d0b0b7290 */ /* 0x000fe2000fffe03f */
[----:B------:R-:W-:Y:S01]  /*104d0*/  SHF.R.S32.HI R22, RZ, 0x1f, R207 ;  /* 0x0000001fff167819 */ /* 0x000fe200000114cf */
[----:B------:R-:W-:Y:S01]  /*104e0*/  ULDC.64 UR14, c[0x0][0xb38] ;  /* 0x0002ce00000e7ab9 */ /* 0x000fe20000000a00 */
[----:B------:R-:W-:Y:S01]  /*104f0*/  ULDC.64 UR16, c[0x0][0xb40] ;  /* 0x0002d00000107ab9 */ /* 0x000fe20000000a00 */
[----:B------:R-:W-:Y:S01]  /*10500*/  UIMAD.WIDE.U32 UR10, UR19, UR14, UR10 ;  /* 0x0000000e130a72a5 */ /* 0x000fe2000f8e000a */
[----:B------:R-:W-:Y:S01]  /*10510*/  SHF.R.S32.HI R152, RZ, 0x1f, R208 ;  /* 0x0000001fff987819 */ /* 0x000fe200000114d0 */
[----:B------:R-:W-:Y:S01]  /*10520*/  UIMAD UR4, UR4, UR16, URZ ;  /* 0x00000010040472a4 */ /* 0x000fe2000f8e023f */
[----:B------:R-:W-:Y:S01]  /*10530*/  SHF.R.S32.HI R153, RZ, 0x1f, R209 ;  /* 0x0000001fff997819 */ /* 0x000fe200000114d1 */
[----:B------:R-:W-:Y:S01]  /*10540*/  UIMAD UR11, UR19, UR15, UR11 ;  /* 0x0000000f130b72a4 */ /* 0x000fe2000f8e020b */
[----:B------:R-:W-:Y:S01]  /*10550*/  SHF.R.S32.HI R154, RZ, 0x1f, R210 ;  /* 0x0000001fff9a7819 */ /* 0x000fe200000114d2 */
        /* <DEDUP_REMOVED lines=44> */
[----:B------:R-:W-:-:S02]  /*10820*/  LEA R0, P1, R2, UR10, 0x2 ;  /* 0x0000000a02007c11 */ /* 0x000fc4000f8210ff */
[----:B------:R-:W-:Y:S02]  /*10830*/  SHF.R.S32.HI R168, RZ, 0x1f, R224 ;  /* 0x0000001fffa87819 */ /* 0x000fe400000114e0 */
[----:B------:R-:W-:Y:S01]  /*10840*/  LEA.HI.X R9, R2, UR11, R9, 0x2, P1 ;  /* 0x0000000b02097c11 */ /* 0x000fe200088f1409 */
[----:B------:R0:W1:Y:S01]  /*10850*/  SHFL.IDX PT, R10, R0, RZ, 0x1c1f ;  /* 0x001c1fff000a7589 */ /* 0x00006200000e0000 */
[----:B------:R-:W-:Y:S02]  /*10860*/  SHF.R.S32.HI R169, RZ, 0x1f, R225 ;  /* 0x0000001fffa97819 */ /* 0x000fe400000114e1 */
[----:B------:R-:W-:Y:S01]  /*10870*/  SHF.R.S32.HI R170, RZ, 0x1f, R226 ;  /* 0x0000001fffaa7819 */ /* 0x000fe200000114e2 */
[----:B------:R0:W2:Y:S01]  /*10880*/  SHFL.IDX PT, R11, R9, RZ, 0x1c1f ;  /* 0x001c1fff090b7589 */ /* 0x0000a200000e0000 */
[----:B------:R-:W-:Y:S02]  /*10890*/  SHF.R.S32.HI R171, RZ, 0x1f, R227 ;  /* 0x0000001fffab7819 */ /* 0x000fe400000114e3 */
[----:B------:R-:W-:-:S02]  /*108a0*/  SHF.R.S32.HI R172, RZ, 0x1f, R228 ;  /* 0x0000001fffac7819 */ /* 0x000fc400000114e4 */
[----:B------:R-:W-:Y:S01]  /*108b0*/  SHF.R.S32.HI R173, RZ, 0x1f, R16 ;  /* 0x0000001fffad7819 */ /* 0x000fe20000011410 */
[----:B------:R-:W-:Y:S06]  /*108c0*/  @P0 BRA `(.L_x_1294) ;  /* 0x0000000800240947 */ /* 0x000fec0003800000 */
[----:B------:R-:W-:Y:S01]  /*108d0*/  ULDC UR4, c[0x0][0xac8] ;  /* 0x0002b20000047ab9 */ /* 0x000fe20000000800 */
[----:B------:R-:W-:Y:S01]  /*108e0*/  ULDC.64 UR8, c[0x0][0x208] ;  /* 0x0000820000087ab9 */ /* 0x000fe20000000a00 */
[C---:B------:R-:W-:Y:S01]  /*108f0*/  ISETP.GE.AND P5, PT, R16.reuse, UR4, PT ;  /* 0x0000000410007c0c */ /* 0x040fe2000bfa6270 */
[----:B------:R-:W-:Y:S01]  /*10900*/  VIADD R17, R16, 0xe8 ;  /* 0x000000e810117836 */ /* 0x000fe20000000000 */
[----:B------:R-:W-:Y:S01]  /*10910*/  ISETP.GE.AND P4, PT, R228, UR4, PT ;  /* 0x00000004e4007c0c */ /* 0x000fe2000bf86270 */
[----:B------:R-:W-:Y:S01]  /*10920*/  VIADD R19, R16, 0xf8 ;  /* 0x000000f810137836 */ /* 0x000fe20000000000 */
[----:B------:R-:W-:Y:S02]  /*10930*/  ISETP.GE.AND P3, PT, R227, UR4, PT ;  /* 0x00000004e3007c0c */ /* 0x000fe4000bf66270 */
[----:B------:R-:W-:-:S07]  /*10940*/  ISETP.GE.AND P0, PT, R226, UR4, PT ;  /* 0x00000004e2007c0c */ /* 0x000fce000bf06270 */
[-C--:B-1----:R-:W-:Y:S02]  /*10950*/  @!P5 LEA R2, P1, R16, R10.reuse, 0x2 ;  /* 0x0000000a1002d211 */ /* 0x082fe400078210ff */
[-C--:B------:R-:W-:Y:S02]  /*10960*/  @!P4 LEA R4, P2, R228, R10.reuse, 0x2 ;  /* 0x0000000ae404c211 */ /* 0x080fe400078410ff */
[-C--:B--2---:R-:W-:Y:S02]  /*10970*/  @!P5 LEA.HI.X R3, R16, R11.reuse, R173, 0x2, P1 ;  /* 0x0000000b1003d211 */ /* 0x084fe400008f14ad */
[----:B------:R-:W-:Y:S02]  /*10980*/  ISETP.GE.AND P1, PT, R225, UR4, PT ;  /* 0x00000004e1007c0c */ /* 0x000fe4000bf26270 */
[----:B------:R-:W-:Y:S01]  /*10990*/  @!P3 LEA R6, P6, R227, R10, 0x2 ;  /* 0x0000000ae306b211 */ /* 0x000fe200078c10ff */
[----:B------:R1:W-:Y:S01]  /*109a0*/  @!P5 ST.E.64 desc[UR8][R2.64], R24 ;  /* 0x000000180200d985 */ /* 0x0003e2000c101b08 */
[----:B------:R-:W-:-:S02]  /*109b0*/  @!P4 LEA.HI.X R5, R228, R11, R172, 0x2, P2 ;  /* 0x0000000be405c211 */ /* 0x000fc400010f14ac */
[----:B------:R-:W-:Y:S02]  /*109c0*/  ISETP.GE.AND P2, PT, R224, UR4, PT ;  /* 0x00000004e0007c0c */ /* 0x000fe4000bf46270 */
[----:B------:R-:W-:Y:S01]  /*109d0*/  @!P3 LEA.HI.X R7, R227, R11, R171, 0x2, P6 ;  /* 0x0000000be307b211 */ /* 0x000fe200030f14ab */
[----:B------:R2:W-:Y:S01]  /*109e0*/  @!P4 ST.E.64 desc[UR8][R4.64], R28 ;  /* 0x0000001c0400c985 */ /* 0x0005e2000c101b08 */
[----:B------:R-:W-:-:S03]  /*109f0*/  ISETP.GE.AND P4, PT, R222, UR4, PT ;  /* 0x00000004de007c0c */ /* 0x000fc6000bf86270 */
[----:B------:R3:W-:Y:S01]  /*10a00*/  @!P3 ST.E.64 desc[UR8][R6.64], R32 ;  /* 0x000000200600b985 */ /* 0x0007e2000c101b08 */
[----:B------:R-:W-:Y:S02]  /*10a10*/  ISETP.GE.AND P3, PT, R223, UR4, PT ;  /* 0x00000004df007c0c */ /* 0x000fe4000bf66270 */
[----:B-1----:R-:W-:-:S04]  /*10a20*/  @!P0 LEA R2, P6, R226, R10, 0x2 ;  /* 0x0000000ae2028211 */ /* 0x002fc800078c10ff */
[----:B------:R-:W-:Y:S02]  /*10a30*/  @!P0 LEA.HI.X R3, R226, R11, R170, 0x2, P6 ;  /* 0x0000000be2038211 */ /* 0x000fe400030f14aa */
[----:B--2---:R-:W-:-:S03]  /*10a40*/  @!P1 LEA R4, P5, R225, R10, 0x2 ;  /* 0x0000000ae1049211 */ /* 0x004fc600078a10ff */
[----:B------:R1:W-:Y:S01]  /*10a50*/  @!P0 ST.E.64 desc[UR8][R2.64], R36 ;  /* 0x0000002402008985 */ /* 0x0003e2000c101b08 */
[-C--:B------:R-:W-:Y:S02]  /*10a60*/  @!P1 LEA.HI.X R5, R225, R11.reuse, R169, 0x2, P5 ;  /* 0x0000000be1059211 */ /* 0x080fe400028f14a9 */
[----:B------:R-:W-:Y:S02]  /*10a70*/  ISETP.GE.AND P5, PT, R221, UR4, PT ;  /* 0x00000004dd007c0c */ /* 0x000fe4000bfa6270 */
[----:B---3--:R-:W-:Y:S01]  /*10a80*/  @!P2 LEA R6, P6, R224, R10, 0x2 ;  /* 0x0000000ae006a211 */ /* 0x008fe200078c10ff */
[----:B------:R2:W-:Y:S01]  /*10a90*/  @!P1 ST.E.64 desc[UR8][R4.64], R40 ;  /* 0x0000002804009985 */ /* 0x0005e2000c101b08 */
[----:B------:R-:W-:Y:S02]  /*10aa0*/  ISETP.GE.AND P0, PT, R220, UR4, PT ;  /* 0x00000004dc007c0c */ /* 0x000fe4000bf06270 */
[----:B------:R-:W-:Y:S02]  /*10ab0*/  @!P2 LEA.HI.X R7, R224, R11, R168, 0x2, P6 ;  /* 0x0000000be007a211 */ /* 0x000fe400030f14a8 */
[----:B------:R-:W-:-:S02]  /*10ac0*/  ISETP.GE.AND P1, PT, R219, UR4, PT ;  /* 0x00000004db007c0c */ /* 0x000fc4000bf26270 */
[CC--:B-1----:R-:W-:Y:S01]  /*10ad0*/  @!P3 LEA R2, P6, R223.reuse, R10.reuse, 0x2 ;  /* 0x0000000adf02b211 */ /* 0x0c2fe200078c10ff */
[----:B------:R1:W-:Y:S03]  /*10ae0*/  @!P2 ST.E.64 desc[UR8][R6.64], R44 ;  /* 0x0000002c0600a985 */ /* 0x0003e6000c101b08 */
[----:B------:R-:W-:Y:S02]  /*10af0*/  @!P3 LEA.HI.X R3, R223, R11, R167, 0x2, P6 ;  /* 0x0000000bdf03b211 */ /* 0x000fe400030f14a7 */
[----:B--2---:R-:W-:-:S03]  /*10b00*/  @!P4 LEA R4, P2, R222, R10, 0x2 ;  /* 0x0000000ade04c211 */ /* 0x004fc600078410ff */
[----:B------:R2:W-:Y:S01]  /*10b10*/  @!P3 ST.E.64 desc[UR8][R2.64], R48 ;  /* 0x000000300200b985 */ /* 0x0005e2000c101b08 */
[----:B------:R-:W-:Y:S02]  /*10b20*/  @!P4 LEA.HI.X R5, R222, R11, R166, 0x2, P2 ;  /* 0x0000000bde05c211 */ /* 0x000fe400010f14a6 */
[----:B------:R-:W-:Y:S02]  /*10b30*/  ISETP.GE.AND P2, PT, R218, UR4, PT ;  /* 0x00000004da007c0c */ /* 0x000fe4000bf46270 */
[----:B------:R-:W-:Y:S01]  /*10b40*/  ISETP.GE.AND P3, PT, R217, UR4, PT ;  /* 0x00000004d9007c0c */ /* 0x000fe2000bf66270 */
[----:B------:R3:W-:Y:S01]  /*10b50*/  @!P4 ST.E.64 desc[UR8][R4.64], R52 ;  /* 0x000000340400c985 */ /* 0x0007e2000c101b08 */
[----:B-1----:R-:W-:-:S04]  /*10b60*/  @!P5 LEA R6, P6, R221, R10, 0x2 ;  /* 0x0000000add06d211 */ /* 0x002fc800078c10ff */
[----:B------:R-:W-:Y:S02]  /*10b70*/  @!P5 LEA.HI.X R7, R221, R11, R165, 0x2, P6 ;  /* 0x0000000bdd07d211 */ /* 0x000fe400030f14a5 */
[----:B--2---:R-:W-:-:S03]  /*10b80*/  @!P0 LEA R2, P4, R220, R10, 0x2 ;  /* 0x0000000adc028211 */ /* 0x004fc600078810ff */
[----:B------:R1:W-:Y:S01]  /*10b90*/  @!P5 ST.E.64 desc[UR8][R6.64], R56 ;  /* 0x000000380600d985 */ /* 0x0003e2000c101b08 */
[-C--:B------:R-:W-:Y:S02]  /*10ba0*/  @!P0 LEA.HI.X R3, R220, R11.reuse, R164, 0x2, P4 ;  /* 0x0000000bdc038211 */ /* 0x080fe400020f14a4 */
[C---:B---3--:R-:W-:Y:S02]  /*10bb0*/  @!P1 LEA R4, P5, R219.reuse, R10, 0x2 ;  /* 0x0000000adb049211 */ /* 0x048fe400078a10ff */
[----:B------:R-:W-:Y:S01]  /*10bc0*/  ISETP.GE.AND P4, PT, R216, UR4, PT ;  /* 0x00000004d8007c0c */ /* 0x000fe2000bf86270 */
[----:B------:R2:W-:Y:S01]  /*10bd0*/  @!P0 ST.E.64 desc[UR8][R2.64], R60 ;  /* 0x0000003c02008985 */ /* 0x0005e2000c101b08 */
[----:B------:R-:W-:Y:S02]  /*10be0*/  @!P1 LEA.HI.X R5, R219, R11, R163, 0x2, P5 ;  /* 0x0000000bdb059211 */ /* 0x000fe400028f14a3 */
[----:B------:R-:W-:-:S03]  /*10bf0*/  ISETP.GE.AND P5, PT, R215, UR4, PT ;  /* 0x00000004d7007c0c */ /* 0x000fc6000bfa6270 */
[----:B------:R3:W-:Y:S01]  /*10c00*/  @!P1 ST.E.64 desc[UR8][R4.64], R64 ;  /* 0x0000004004009985 */ /* 0x0007e2000c101b08 */
[CC--:B-1----:R-:W-:Y:S02]  /*10c10*/  @!P2 LEA R6, P6, R218.reuse, R10.reuse, 0x2 ;  /* 0x0000000ada06a211 */ /* 0x0c2fe400078c10ff */
[----:B------:R-:W-:Y:S02]  /*10c20*/  ISETP.GE.AND P1, PT, R213, UR4, PT ;  /* 0x00000004d5007c0c */ /* 0x000fe4000bf26270 */
[----:B------:R-:W-:Y:S02]  /*10c30*/  @!P2 LEA.HI.X R7, R218, R11, R162, 0x2, P6 ;  /* 0x0000000bda07a211 */ /* 0x000fe400030f14a2 */
[----:B--2---:R-:W-:-:S03]  /*10c40*/  @!P3 LEA R2, P6, R217, R10, 0x2 ;  /* 0x0000000ad902b211 */ /* 0x004fc600078c10ff */
[----:B------:R1:W-:Y:S01]  /*10c50*/  @!P2 ST.E.64 desc[UR8][R6.64], R68 ;  /* 0x000000440600a985 */ /* 0x0003e2000c101b08 */
[----:B------:R-:W-:Y:S02]  /*10c60*/  ISETP.GE.AND P2, PT, R214, UR4, PT ;  /* 0x00000004d6007c0c */ /* 0x000fe4000bf46270 */
[----:B------:R-:W-:Y:S02]  /*10c70*/  @!P3 LEA.HI.X R3, R217, R11, R161, 0x2, P6 ;  /* 0x0000000bd903b211 */ /* 0x000fe400030f14a1 */
[----:B---3--:R-:W-:-:S03]  /*10c80*/  @!P4 LEA R4, P0, R216, R10, 0x2 ;  /* 0x0000000ad804c211 */ /* 0x008fc600078010ff */
[----:B------:R2:W-:Y:S01]  /*10c90*/  @!P3 ST.E.64 desc[UR8][R2.64], R72 ;  /* 0x000000480200b985 */ /* 0x0005e2000c101b08 */
[-C--:B------:R-:W-:Y:S02]  /*10ca0*/  @!P4 LEA.HI.X R5, R216, R11.reuse, R160, 0x2, P0 ;  /* 0x0000000bd805c211 */ /* 0x080fe400000f14a0 */
[----:B------:R-:W-:Y:S02]  /*10cb0*/  ISETP.GE.AND P0, PT, R212, UR4, PT ;  /* 0x00000004d4007c0c */ /* 0x000fe4000bf06270 */
[CC--:B-1----:R-:W-:Y:S01]  /*10cc0*/  @!P5 LEA R6, P6, R215.reuse, R10.reuse, 0x2 ;  /* 0x0000000ad706d211 */ /* 0x0c2fe200078c10ff */
[----:B------:R1:W-:Y:S01]  /*10cd0*/  @!P4 ST.E.64 desc[UR8][R4.64], R76 ;  /* 0x0000004c0400c985 */ /* 0x0003e2000c101b08 */
[----:B------:R-:W-:Y:S02]  /*10ce0*/  ISETP.GE.AND P4, PT, R210, UR4, PT ;  /* 0x00000004d2007c0c */ /* 0x000fe4000bf86270 */
[----:B------:R-:W-:Y:S02]  /*10cf0*/  @!P5 LEA.HI.X R7, R215, R11, R159, 0x2, P6 ;  /* 0x0000000bd707d211 */ /* 0x000fe400030f149f */
[----:B--2---:R-:W-:-:S03]  /*10d00*/  @!P2 LEA R2, P6, R214, R10, 0x2 ;  /* 0x0000000ad602a211 */ /* 0x004fc600078c10ff */
[----:B------:R2:W-:Y:S01]  /*10d10*/  @!P5 ST.E.64 desc[UR8][R6.64], R80 ;  /* 0x000000500600d985 */ /* 0x0005e2000c101b08 */
[----:B------:R-:W-:Y:S02]  /*10d20*/  ISETP.GE.AND P5, PT, R211, UR4, PT ;  /* 0x00000004d3007c0c */ /* 0x000fe4000bfa6270 */
[----:B------:R-:W-:Y:S02]  /*10d30*/  @!P2 LEA.HI.X R3, R214, R11, R158, 0x2, P6 ;  /* 0x0000000bd603a211 */ /* 0x000fe400030f149e */
[----:B-1----:R-:W-:-:S03]  /*10d40*/  @!P1 LEA R4, P3, R213, R10, 0x2 ;  /* 0x0000000ad5049211 */ /* 0x002fc600078610ff */
[----:B------:R1:W-:Y:S01]  /*10d50*/  @!P2 ST.E.64 desc[UR8][R2.64], R84 ;  /* 0x000000540200a985 */ /* 0x0003e2000c101b08 */
[----:B------:R-:W-:Y:S02]  /*10d60*/  ISETP.GE.AND P2, PT, R208, UR4, PT ;  /* 0x00000004d0007c0c */ /* 0x000fe4000bf46270 */
[-C--:B------:R-:W-:Y:S02]  /*10d70*/  @!P1 LEA.HI.X R5, R213, R11.reuse, R157, 0x2, P3 ;  /* 0x0000000bd5059211 */ /* 0x080fe400018f149d */
[----:B------:R-:W-:Y:S02]  /*10d80*/  ISETP.GE.AND P3, PT, R209, UR4, PT ;  /* 0x00000004d1007c0c */ /* 0x000fe4000bf66270 */
[C---:B--2---:R-:W-:Y:S01]  /*10d90*/  @!P0 LEA R6, P6, R212.reuse, R10, 0x2 ;  /* 0x0000000ad4068211 */ /* 0x044fe200078c10ff */
[----:B------:R2:W-:Y:S03]  /*10da0*/  @!P1 ST.E.64 desc[UR8][R4.64], R88 ;  /* 0x0000005804009985 */ /* 0x0005e6000c101b08 */
[----:B------:R-:W-:-:S02]  /*10db0*/  @!P0 LEA.HI.X R7, R212, R11, R156, 0x2, P6 ;  /* 0x0000000bd4078211 */ /* 0x000fc400030f149c */
[----:B-1----:R-:W-:-:S03]  /*10dc0*/  @!P5 LEA R2, P1, R211, R10, 0x2 ;  /* 0x0000000ad302d211 */ /* 0x002fc600078210ff */
[----:B------:R1:W-:Y:S01]  /*10dd0*/  @!P0 ST.E.64 desc[UR8][R6.64], R92 ;  /* 0x0000005c06008985 */ /* 0x0003e2000c101b08 */
[-C--:B------:R-:W-:Y:S02]  /*10de0*/  @!P5 LEA.HI.X R3, R211, R11.reuse, R155, 0x2, P1 ;  /* 0x0000000bd303d211 */ /* 0x080fe400008f149b */
[----:B------:R-:W-:Y:S02]  /*10df0*/  ISETP.GE.AND P1, PT, R207, UR4, PT ;  /* 0x00000004cf007c0c */ /* 0x000fe4000bf26270 */
[C---:B--2---:R-:W-:Y:S01]  /*10e00*/  @!P4 LEA R4, P0, R210.reuse, R10, 0x2 ;  /* 0x0000000ad204c211 */ /* 0x044fe200078010ff */
[----:B------:R-:W-:Y:S03]  /*10e10*/  @!P5 ST.E.64 desc[UR8][R2.64], R96 ;  /* 0x000000600200d985 */ /* 0x000fe6000c101b08 */
[----:B------:R-:W-:Y:S02]  /*10e20*/  @!P4 LEA.HI.X R5, R210, R11, R154, 0x2, P0 ;  /* 0x0000000bd205c211 */ /* 0x000fe400000f149a */
[----:B------:R-:W-:-:S02]  /*10e30*/  ISETP.GE.AND P0, PT, R206, UR4, PT ;  /* 0x00000004ce007c0c */ /* 0x000fc4000bf06270 */
[CC--:B-1----:R-:W-:Y:S01]  /*10e40*/  @!P3 LEA R6, P6, R209.reuse, R10.reuse, 0x2 ;  /* 0x0000000ad106b211 */ /* 0x0c2fe200078c10ff */
[----:B------:R-:W-:Y:S01]  /*10e50*/  @!P4 ST.E.64 desc[UR8][R4.64], R100 ;  /* 0x000000640400c985 */ /* 0x000fe2000c101b08 */
[----:B------:R-:W-:Y:S02]  /*10e60*/  ISETP.GE.AND P4, PT, R204, UR4, PT ;  /* 0x00000004cc007c0c */ /* 0x000fe4000bf86270 */
[----:B------:R-:W-:Y:S02]  /*10e70*/  @!P3 LEA.HI.X R7, R209, R11, R153, 0x2, P6 ;  /* 0x0000000bd107b211 */ /* 0x000fe400030f1499 */
[-C--:B------:R-:W-:Y:S02]  /*10e80*/  @!P2 LEA R12, P6, R208, R10.reuse, 0x2 ;  /* 0x0000000ad00ca211 */ /* 0x080fe400078c10ff */
[----:B------:R-:W-:Y:S01]  /*10e90*/  @!P1 LEA R14, P5, R207, R10, 0x2 ;  /* 0x0000000acf0e9211 */ /* 0x000fe200078a10ff */
[----:B------:R-:W-:Y:S01]  /*10ea0*/  @!P3 ST.E.64 desc[UR8][R6.64], R104 ;  /* 0x000000680600b985 */ /* 0x000fe2000c101b08 */
[----:B------:R-:W-:-:S02]  /*10eb0*/  ISETP.GE.AND P3, PT, R205, UR4, PT ;  /* 0x00000004cd007c0c */ /* 0x000fc4000bf66270 */
[-C--:B------:R-:W-:Y:S02]  /*10ec0*/  @!P2 LEA.HI.X R13, R208, R11.reuse, R152, 0x2, P6 ;  /* 0x0000000bd00da211 */ /* 0x080fe400030f1498 */
[-C--:B------:R-:W-:Y:S02]  /*10ed0*/  @!P1 LEA.HI.X R15, R207, R11.reuse, R22, 0x2, P5 ;  /* 0x0000000bcf0f9211 */ /* 0x080fe400028f1416 */
[-C--:B------:R-:W-:Y:S01]  /*10ee0*/  @!P0 LEA R20, P6, R206, R10.reuse, 0x2 ;  /* 0x0000000ace148211 */ /* 0x080fe200078c10ff */
[----:B------:R1:W-:Y:S01]  /*10ef0*/  @!P2 ST.E.64 desc[UR8][R12.64], R108 ;  /* 0x0000006c0c00a985 */ /* 0x0003e2000c101b08 */
[----:B------:R-:W-:Y:S02]  /*10f00*/  @!P4 LEA R28, P5, R204, R10, 0x2 ;  /* 0x0000000acc1cc211 */ /* 0x000fe400078a10ff */
[----:B------:R-:W-:Y:S01]  /*10f10*/  @!P0 LEA.HI.X R21, R206, R11, R237, 0x2, P6 ;  /* 0x0000000bce158211 */ /* 0x000fe200030f14ed */
[----:B------:R2:W-:Y:S01]  /*10f20*/  @!P1 ST.E.64 desc[UR8][R14.64], R112 ;  /* 0x000000700e009985 */ /* 0x0005e2000c101b08 */
[----:B------:R-:W-:-:S02]  /*10f30*/  ISETP.GE.AND P2, PT, R203, UR4, PT ;  /* 0x00000004cb007c0c */ /* 0x000fc4000bf46270 */
[CC--:B------:R-:W-:Y:S01]  /*10f40*/  @!P3 LEA R24, P1, R205.reuse, R10.reuse, 0x2 ;  /* 0x0000000acd18b211 */ /* 0x0c0fe200078210ff */
[----:B------:R3:W-:Y:S01]  /*10f50*/  @!P0 ST.E.64 desc[UR8][R20.64], R116 ;  /* 0x0000007414008985 */ /* 0x0007e2000c101b08 */
[-C--:B------:R-:W-:Y:S02]  /*10f60*/  @!P4 LEA.HI.X R29, R204, R11.reuse, R234, 0x2, P5 ;  /* 0x0000000bcc1dc211 */ /* 0x080fe400028f14ea */
[----:B------:R-:W-:Y:S02]  /*10f70*/  @!P3 LEA.HI.X R25, R205, R11, R235, 0x2, P1 ;  /* 0x0000000bcd19b211 */ /* 0x000fe400008f14eb */
[----:B------:R-:W-:Y:S02]  /*10f80*/  ISETP.GE.AND P1, PT, R202, UR4, PT ;  /* 0x00000004ca007c0c */ /* 0x000fe4000bf26270 */
[----:B------:R-:W-:Y:S01]  /*10f90*/  ISETP.GE.AND P0, PT, R23, UR4, PT ;  /* 0x0000000417007c0c */ /* 0x000fe2000bf06270 */
[----:B------:R4:W-:Y:S01]  /*10fa0*/  @!P3 ST.E.64 desc[UR8][R24.64], R120 ;  /* 0x000000781800b985 */ /* 0x0009e2000c101b08 */
[----:B-1----:R-:W-:Y:S01]  /*10fb0*/  SHF.R.S32.HI R12, RZ, 0x1f, R23 ;  /* 0x0000001fff0c7819 */ /* 0x002fe20000011417 */
[----:B--2---:R-:W-:Y:S01]  /*10fc0*/  VIADD R15, R16, 0xf0 ;  /* 0x000000f0100f7836 */ /* 0x004fe20000000000 */
[----:B------:R-:W-:Y:S01]  /*10fd0*/  @!P2 LEA R6, P5, R203, R10, 0x2 ;  /* 0x0000000acb06a211 */ /* 0x000fe200078a10ff */
[----:B------:R4:W-:Y:S01]  /*10fe0*/  @!P4 ST.E.64 desc[UR8][R28.64], R124 ;  /* 0x0000007c1c00c985 */ /* 0x0009e2000c101b08 */
[----:B------:R-:W-:-:S02]  /*10ff0*/  ISETP.GE.AND P4, PT, R17, UR4, PT ;  /* 0x0000000411007c0c */ /* 0x000fc4000bf86270 */
[----:B------:R-:W-:Y:S02]  /*11000*/  ISETP.GE.AND P3, PT, R15, UR4, PT ;  /* 0x000000040f007c0c */ /* 0x000fe4000bf66270 */
[-C--:B------:R-:W-:Y:S02]  /*11010*/  @!P2 LEA.HI.X R7, R203, R11.reuse, R233, 0x2, P5 ;  /* 0x0000000bcb07a211 */ /* 0x080fe400028f14e9 */
[CC--:B------:R-:W-:Y:S02]  /*11020*/  @!P1 LEA R4, P6, R202.reuse, R10.reuse, 0x2 ;  /* 0x0000000aca049211 */ /* 0x0c0fe400078c10ff */
[----:B------:R-:W-:Y:S01]  /*11030*/  @!P0 LEA R2, P5, R23, R10, 0x2 ;  /* 0x0000000a17028211 */ /* 0x000fe200078a10ff */
[----:B------:R4:W-:Y:S01]  /*11040*/  @!P2 ST.E.64 desc[UR8][R6.64], R128 ;  /* 0x000000800600a985 */ /* 0x0009e2000c101b08 */
[----:B------:R-:W-:Y:S02]  /*11050*/  @!P1 LEA.HI.X R5, R202, R11, R232, 0x2, P6 ;  /* 0x0000000bca059211 */ /* 0x000fe400030f14e8 */
[----:B------:R-:W-:-:S02]  /*11060*/  ISETP.GE.AND P6, PT, R19, UR4, PT ;  /* 0x0000000413007c0c */ /* 0x000fc4000bfc6270 */
[-C--:B------:R-:W-:Y:S01]  /*11070*/  @!P0 LEA.HI.X R3, R23, R11.reuse, R12, 0x2, P5 ;  /* 0x0000000b17038211 */ /* 0x080fe200028f140c */
[----:B------:R4:W-:Y:S01]  /*11080*/  @!P1 ST.E.64 desc[UR8][R4.64], R132 ;  /* 0x0000008404009985 */ /* 0x0009e2000c101b08 */
[----:B------:R-:W-:Y:S02]  /*11090*/  SHF.R.S32.HI R14, RZ, 0x1f, R17 ;  /* 0x0000001fff0e7819 */ /* 0x000fe40000011411 */
[CC--:B------:R-:W-:Y:S01]  /*110a0*/  @!P4 LEA R12, P5, R17.reuse, R10.reuse, 0x2 ;  /* 0x0000000a110cc211 */ /* 0x0c0fe200078a10ff */
[----:B------:R4:W-:Y:S01]  /*110b0*/  @!P0 ST.E.64 desc[UR8][R2.64], R136 ;  /* 0x0000008802008985 */ /* 0x0009e2000c101b08 */
[----:B---3--:R-:W-:Y:S02]  /*110c0*/  SHF.R.S32.HI R20, RZ, 0x1f, R15 ;  /* 0x0000001fff147819 */ /* 0x008fe4000001140f */
        /* <DEDUP_REMOVED lines=9> */
.L_x_1294:
[----:B------:R-:W-:Y:S05]  /*11160*/  BSYNC B1 ;  /* 0x0000000000017941 */ /* 0x000fea0003800000 */
.L_x_1293:
[----:B------:R-:W-:Y:S01]  /*11170*/  ISETP.GE.AND P0, PT, R8, UR12, PT ;  /* 0x0000000c08007c0c */ /* 0x000fe2000bf06270 */
[----:B----4-:R3:W4:Y:S04]  /*11180*/  SHFL.IDX PT, R14, R9, 0x1, 0x1c1f ;  /* 0x003c1f00090e7f89 */ /* 0x01072800000e0000 */
[----:B------:R3:W0:Y:S08]  /*11190*/  SHFL.IDX PT, R15, R0, 0x1, 0x1c1f ;  /* 0x003c1f00000f7f89 */ /* 0x00063000000e0000 */
[----:B---3--:R-:W-:Y:S05]  /*111a0*/  @P0 BRA `(.L_x_1292) ;  /* 0x0000001800440947 */ /* 0x008fea0003800000 */
[----:B------:R-:W-:Y:S01]  /*111b0*/  ULDC UR4, c[0x0][0xac8] ;  /* 0x0002b20000047ab9 */ /* 0x000fe20000000800 */
[----:B------:R-:W-:Y:S01]  /*111c0*/  ULDC.64 UR8, c[0x0][0x208] ;  /* 0x0000820000087ab9 */ /* 0x000fe20000000a00 */
[C---:B------:R-:W-:Y:S01]  /*111d0*/  ISETP.GE.AND P4, PT, R16.reuse, UR4, PT ;  /* 0x0000000410007c0c */ /* 0x040fe2000bf86270 */
[----:B0-----:R-:W-:Y:S01]  /*111e0*/  VIADD R0, R16, 0xf0 ;  /* 0x000000f010007836 */ /* 0x001fe20000000000 */
[----:B------:R-:W-:Y:S01]  /*111f0*/  ISETP.GE.AND P5, PT, R228, UR4, PT ;  /* 0x00000004e4007c0c */ /* 0x000fe2000bfa6270 */
[----:B------:R-:W-:Y:S01]  /*11200*/  VIADD R17, R16, 0xe8 ;  /* 0x000000e810117836 */ /* 0x000fe20000000000 */
[----:B------:R-:W-:Y:S02]  /*11210*/  ISETP.GE.AND P2, PT, R227, UR4, PT ;  /* 0x00000004e3007c0c */ /* 0x000fe4000bf46270 */
[----:B------:R-:W-:-:S07]  /*11220*/  ISETP.GE.AND P1, PT, R226, UR4, PT ;  /* 0x00000004e2007c0c */ /* 0x000fce000bf26270 */
[-C--:B------:R-:W-:Y:S02]  /*11230*/  @!P4 LEA R2, P0, R16, R15.reuse, 0x2 ;  /* 0x0000000f1002c211 */ /* 0x080fe400078010ff */
[-C--:B------:R-:W-:Y:S02]  /*11240*/  @!P5 LEA R4, P3, R228, R15.reuse, 0x2 ;  /* 0x0000000fe404d211 */ /* 0x080fe400078610ff */
[-C--:B----4-:R-:W-:Y:S02]  /*11250*/  @!P4 LEA.HI.X R3, R16, R14.reuse, R173, 0x2, P0 ;  /* 0x0000000e1003c211 */ /* 0x090fe400000f14ad */
[----:B------:R-:W-:Y:S02]  /*11260*/  ISETP.GE.AND P0, PT, R225, UR4, PT ;  /* 0x00000004e1007c0c */ /* 0x000fe4000bf06270 */
[----:B------:R-:W-:Y:S01]  /*11270*/  @!P5 LEA.HI.X R5, R228, R14, R172, 0x2, P3 ;  /* 0x0000000ee405d211 */ /* 0x000fe200018f14ac */
[----:B------:R0:W-:Y:S01]  /*11280*/  @!P4 ST.E.64 desc[UR8][R2.64], R26 ;  /* 0x0000001a0200c985 */ /* 0x0001e2000c101b08 */
[----:B------:R-:W-:-:S02]  /*11290*/  @!P2 LEA R6, P6, R227, R15, 0x2 ;  /* 0x0000000fe306a211 */ /* 0x000fc400078c10ff */
[----:B------:R-:W-:Y:S01]  /*112a0*/  ISETP.GE.AND P3, PT, R224, UR4, PT ;  /* 0x00000004e0007c0c */ /* 0x000fe2000bf66270 */
[----:B------:R3:W-:Y:S01]  /*112b0*/  @!P5 ST.E.64 desc[UR8][R4.64], R30 ;  /* 0x0000001e0400d985 */ /* 0x0007e2000c101b08 */
[CC--:B------:R-:W-:Y:S02]  /*112c0*/  @!P1 LEA R8, P5, R226.reuse, R15.reuse, 0x2 ;  /* 0x0000000fe2089211 */ /* 0x0c0fe400078a10ff */
[-C--:B------:R-:W-:Y:S02]  /*112d0*/  @!P2 LEA.HI.X R7, R227, R14.reuse, R171, 0x2, P6 ;  /* 0x0000000ee307a211 */ /* 0x080fe400030f14ab */
[----:B------:R-:W-:Y:S02]  /*112e0*/  ISETP.GE.AND P4, PT, R223, UR4, PT ;  /* 0x00000004df007c0c */ /* 0x000fe4000bf86270 */
[----:B-1----:R-:W-:Y:S01]  /*112f0*/  @!P0 LEA R10, P6, R225, R15, 0x2 ;  /* 0x0000000fe10a8211 */ /* 0x002fe200078c10ff */
[----:B------:R1:W-:Y:S01]  /*11300*/  @!P2 ST.E.64 desc[UR8][R6.64], R34 ;  /* 0x000000220600a985 */ /* 0x0003e2000c101b08 */
[----:B------:R-:W-:-:S02]  /*11310*/  @!P1 LEA.HI.X R9, R226, R14, R170, 0x2, P5 ;  /* 0x0000000ee2099211 */ /* 0x000fc400028f14aa */
[----:B------:R-:W-:Y:S02]  /*11320*/  ISETP.GE.AND P5, PT, R222, UR4, PT ;  /* 0x00000004de007c0c */ /* 0x000fe4000bfa6270 */
[----:B--2---:R-:W-:Y:S01]  /*11330*/  @!P0 LEA.HI.X R11, R225, R14, R169, 0x2, P6 ;  /* 0x0000000ee10b8211 */ /* 0x004fe200030f14a9 */
[----:B------:R2:W-:Y:S01]  /*11340*/  @!P1 ST.E.64 desc[UR8][R8.64], R38 ;  /* 0x0000002608009985 */ /* 0x0005e2000c101b08 */
[-C--:B0-----:R-:W-:Y:S02]  /*11350*/  @!P3 LEA R2, P6, R224, R15.reuse, 0x2 ;  /* 0x0000000fe002b211 */ /* 0x081fe400078c10ff */
[----:B------:R-:W-:Y:S01]  /*11360*/  ISETP.GE.AND P1, PT, R220, UR4, PT ;  /* 0x00000004dc007c0c */ /* 0x000fe2000bf26270 */
[----:B------:R0:W-:Y:S01]  /*11370*/  @!P0 ST.E.64 desc[UR8][R10.64], R42 ;  /* 0x0000002a0a008985 */ /* 0x0001e2000c101b08 */
[----:B------:R-:W-:Y:S02]  /*11380*/  ISETP.GE.AND P0, PT, R221, UR4, PT ;  /* 0x00000004dd007c0c */ /* 0x000fe4000bf06270 */
[----:B---3--:R-:W-:-:S02]  /*11390*/  @!P4 LEA R4, P2, R223, R15, 0x2 ;  /* 0x0000000fdf04c211 */ /* 0x008fc400078410ff */
[-C--:B------:R-:W-:Y:S02]  /*113a0*/  @!P3 LEA.HI.X R3, R224, R14.reuse, R168, 0x2, P6 ;  /* 0x0000000ee003b211 */ /* 0x080fe400030f14a8 */
[CC--:B------:R-:W-:Y:S02]  /*113b0*/  @!P5 LEA R12, P6, R222.reuse, R15.reuse, 0x2 ;  /* 0x0000000fde0cd211 */ /* 0x0c0fe400078c10ff */
[-C--:B------:R-:W-:Y:S01]  /*113c0*/  @!P4 LEA.HI.X R5, R223, R14.reuse, R167, 0x2, P2 ;  /* 0x0000000edf05c211 */ /* 0x080fe200010f14a7 */
[----:B------:R3:W-:Y:S01]  /*113d0*/  @!P3 ST.E.64 desc[UR8][R2.64], R46 ;  /* 0x0000002e0200b985 */ /* 0x0007e2000c101b08 */
[----:B------:R-:W-:Y:S02]  /*113e0*/  ISETP.GE.AND P2, PT, R219, UR4, PT ;  /* 0x00000004db007c0c */ /* 0x000fe4000bf46270 */
[----:B------:R-:W-:Y:S01]  /*113f0*/  @!P5 LEA.HI.X R13, R222, R14, R166, 0x2, P6 ;  /* 0x0000000ede0dd211 */ /* 0x000fe200030f14a6 */
[----:B------:R4:W-:Y:S01]  /*11400*/  @!P4 ST.E.64 desc[UR8][R4.64], R50 ;  /* 0x000000320400c985 */ /* 0x0009e2000c101b08 */
[----:B-1----:R-:W-:-:S02]  /*11410*/  @!P0 LEA R6, P4, R221, R15, 0x2 ;  /* 0x0000000fdd068211 */ /* 0x002fc400078810ff */
[----:B------:R-:W-:Y:S01]  /*11420*/  ISETP.GE.AND P3, PT, R218, UR4, PT ;  /* 0x00000004da007c0c */ /* 0x000fe2000bf66270 */
[----:B------:R1:W-:Y:S01]  /*11430*/  @!P5 ST.E.64 desc[UR8][R12.64], R54 ;  /* 0x000000360c00d985 */ /* 0x0003e2000c101b08 */
[C---:B--2---:R-:W-:Y:S02]  /*11440*/  @!P1 LEA R8, P5, R220.reuse, R15, 0x2 ;  /* 0x0000000fdc089211 */ /* 0x044fe400078a10ff */
[-C--:B------:R-:W-:Y:S02]  /*11450*/  @!P0 LEA.HI.X R7, R221, R14.reuse, R165, 0x2, P4 ;  /* 0x0000000edd078211 */ /* 0x080fe400020f14a5 */
[----:B------:R-:W-:Y:S02]  /*11460*/  ISETP.GE.AND P4, PT, R217, UR4, PT ;  /* 0x00000004d9007c0c */ /* 0x000fe4000bf86270 */
[----:B------:R-:W-:Y:S01]  /*11470*/  @!P1 LEA.HI.X R9, R220, R14, R164, 0x2, P5 ;  /* 0x0000000edc099211 */ /* 0x000fe200028f14a4 */
[----:B------:R-:W-:Y:S01]  /*11480*/  @!P0 ST.E.64 desc[UR8][R6.64], R58 ;  /* 0x0000003a06008985 */ /* 0x000fe2000c101b08 */
[----:B------:R-:W-:-:S02]  /*11490*/  ISETP.GE.AND P5, PT, R216, UR4, PT ;  /* 0x00000004d8007c0c */ /* 0x000fc4000bfa6270 */
[CC--:B0-----:R-:W-:Y:S01]  /*114a0*/  @!P2 LEA R10, P6, R219.reuse, R15.reuse, 0x2 ;  /* 0x0000000fdb0aa211 */ /* 0x0c1fe200078c10ff */
[----:B------:R0:W-:Y:S01]  /*114b0*/  @!P1 ST.E.64 desc[UR8][R8.64], R62 ;  /* 0x0000003e08009985 */ /* 0x0001e2000c101b08 */
[----:B------:R-:W-:Y:S02]  /*114c0*/  ISETP.GE.AND P1, PT, R214, UR4, PT ;  /* 0x00000004d6007c0c */ /* 0x000fe4000bf26270 */
[----:B------:R-:W-:Y:S02]  /*114d0*/  @!P2 LEA.HI.X R11, R219, R14, R163, 0x2, P6 ;  /* 0x0000000edb0ba211 */ /* 0x000fe400030f14a3 */
[-C--:B---3--:R-:W-:Y:S02]  /*114e0*/  @!P3 LEA R2, P6, R218, R15.reuse, 0x2 ;  /* 0x0000000fda02b211 */ /* 0x088fe400078c10ff */
[----:B----4-:R-:W-:Y:S01]  /*114f0*/  @!P4 LEA R4, P0, R217, R15, 0x2 ;  /* 0x0000000fd904c211 */ /* 0x010fe200078010ff */
[----:B------:R2:W-:Y:S01]  /*11500*/  @!P2 ST.E.64 desc[UR8][R10.64], R66 ;  /* 0x000000420a00a985 */ /* 0x0005e2000c101b08 */
[----:B------:R-:W-:-:S02]  /*11510*/  ISETP.GE.AND P2, PT, R215, UR4, PT ;  /* 0x00000004d7007c0c */ /* 0x000fc4000bf46270 */
[-C--:B------:R-:W-:Y:S02]  /*11520*/  @!P3 LEA.HI.X R3, R218, R14.reuse, R162, 0x2, P6 ;  /* 0x0000000eda03b211 */ /* 0x080fe400030f14a2 */
[CC--:B-1----:R-:W-:Y:S02]  /*11530*/  @!P5 LEA R12, P6, R216.reuse, R15.reuse, 0x2 ;  /* 0x0000000fd80cd211 */ /* 0x0c2fe400078c10ff */
[-C--:B------:R-:W-:Y:S01]  /*11540*/  @!P4 LEA.HI.X R5, R217, R14.reuse, R161, 0x2, P0 ;  /* 0x0000000ed905c211 */ /* 0x080fe200000f14a1 */
[----:B------:R1:W-:Y:S01]  /*11550*/  @!P3 ST.E.64 desc[UR8][R2.64], R70 ;  /* 0x000000460200b985 */ /* 0x0003e2000c101b08 */
[----:B------:R-:W-:Y:S02]  /*11560*/  ISETP.GE.AND P0, PT, R213, UR4, PT ;  /* 0x00000004d5007c0c */ /* 0x000fe4000bf06270 */
[----:B------:R-:W-:Y:S01]  /*11570*/  @!P5 LEA.HI.X R13, R216, R14, R160, 0x2, P6 ;  /* 0x0000000ed80dd211 */ /* 0x000fe200030f14a0 */
[----:B------:R3:W-:Y:S01]  /*11580*/  @!P4 ST.E.64 desc[UR8][R4.64], R74 ;  /* 0x0000004a0400c985 */ /* 0x0007e2000c101b08 */
[----:B0-----:R-:W-:-:S02]  /*11590*/  @!P1 LEA R8, P3, R214, R15, 0x2 ;  /* 0x0000000fd6089211 */ /* 0x001fc400078610ff */
[-C--:B------:R-:W-:Y:S01]  /*115a0*/  @!P2 LEA R6, P6, R215, R15.reuse, 0x2 ;  /* 0x0000000fd706a211 */ /* 0x080fe200078c10ff */
[----:B------:R0:W-:Y:S01]  /*115b0*/  @!P5 ST.E.64 desc[UR8][R12.64], R78 ;  /* 0x0000004e0c00d985 */ /* 0x0001e2000c101b08 */
[----:B------:R-:W-:Y:S02]  /*115c0*/  ISETP.GE.AND P5, PT, R212, UR4, PT ;  /* 0x00000004d4007c0c */ /* 0x000fe4000bfa6270 */
[----:B------:R-:W-:Y:S02]  /*115d0*/  ISETP.GE.AND P4, PT, R211, UR4, PT ;  /* 0x00000004d3007c0c */ /* 0x000fe4000bf86270 */
[-C--:B------:R-:W-:Y:S02]  /*115e0*/  @!P2 LEA.HI.X R7, R215, R14.reuse, R159, 0x2, P6 ;  /* 0x0000000ed707a211 */ /* 0x080fe400030f149f */
[----:B--2---:R-:W-:Y:S02]  /*115f0*/  @!P0 LEA R10, P6, R213, R15, 0x2 ;  /* 0x0000000fd50a8211 */ /* 0x004fe400078c10ff */
[----:B------:R-:W-:Y:S01]  /*11600*/  @!P1 LEA.HI.X R9, R214, R14, R158, 0x2, P3 ;  /* 0x0000000ed6099211 */ /* 0x000fe200018f149e */
[----:B------:R2:W-:Y:S01]  /*11610*/  @!P2 ST.E.64 desc[UR8][R6.64], R82 ;  /* 0x000000520600a985 */ /* 0x0005e2000c101b08 */
[----:B------:R-:W-:-:S02]  /*11620*/  ISETP.GE.AND P3, PT, R210, UR4, PT ;  /* 0x00000004d2007c0c */ /* 0x000fc4000bf66270 */
[-C--:B------:R-:W-:Y:S01]  /*11630*/  @!P0 LEA.HI.X R11, R213, R14.reuse, R157, 0x2, P6 ;  /* 0x0000000ed50b8211 */ /* 0x080fe200030f149d */
[----:B------:R4:W-:Y:S01]  /*11640*/  @!P1 ST.E.64 desc[UR8][R8.64], R86 ;  /* 0x0000005608009985 */ /* 0x0009e2000c101b08 */
[CC--:B-1----:R-:W-:Y:S02]  /*11650*/  @!P5 LEA R2, P2, R212.reuse, R15.reuse, 0x2 ;  /* 0x0000000fd402d211 */ /* 0x0c2fe400078410ff */
[----:B---3--:R-:W-:Y:S01]  /*11660*/  @!P4 LEA R4, P1, R211, R15, 0x2 ;  /* 0x0000000fd304c211 */ /* 0x008fe200078210ff */
[----:B------:R1:W-:Y:S01]  /*11670*/  @!P0 ST.E.64 desc[UR8][R10.64], R90 ;  /* 0x0000005a0a008985 */ /* 0x0003e2000c101b08 */
[----:B------:R-:W-:Y:S02]  /*11680*/  ISETP.GE.AND P0, PT, R209, UR4, PT ;  /* 0x00000004d1007c0c */ /* 0x000fe4000bf06270 */
[----:B------:R-:W-:Y:S02]  /*11690*/  @!P5 LEA.HI.X R3, R212, R14, R156, 0x2, P2 ;  /* 0x0000000ed403d211 */ /* 0x000fe400010f149c */
[----:B------:R-:W-:-:S02]  /*116a0*/  ISETP.GE.AND P2, PT, R208, UR4, PT ;  /* 0x00000004d0007c0c */ /* 0x000fc4000bf46270 */
[-C--:B------:R-:W-:Y:S01]  /*116b0*/  @!P4 LEA.HI.X R5, R211, R14.reuse, R155, 0x2, P1 ;  /* 0x0000000ed305c211 */ /* 0x080fe200008f149b */
[----:B------:R3:W-:Y:S01]  /*116c0*/  @!P5 ST.E.64 desc[UR8][R2.64], R94 ;  /* 0x0000005e0200d985 */ /* 0x0007e2000c101b08 */
[CC--:B0-----:R-:W-:Y:S02]  /*116d0*/  @!P3 LEA R12, P6, R210.reuse, R15.reuse, 0x2 ;  /* 0x0000000fd20cb211 */ /* 0x0c1fe400078c10ff */
[----:B------:R-:W-:Y:S01]  /*116e0*/  ISETP.GE.AND P1, PT, R207, UR4, PT ;  /* 0x00000004cf007c0c */ /* 0x000fe2000bf26270 */
[----:B------:R-:W-:Y:S01]  /*116f0*/  @!P4 ST.E.64 desc[UR8][R4.64], R98 ;  /* 0x000000620400c985 */ /* 0x000fe2000c101b08 */
[----:B------:R-:W-:Y:S02]  /*11700*/  @!P3 LEA.HI.X R13, R210, R14, R154, 0x2, P6 ;  /* 0x0000000ed20db211 */ /* 0x000fe400030f149a */
[----:B------:R-:W-:Y:S02]  /*11710*/  ISETP.GE.AND P4, PT, R206, UR4, PT ;  /* 0x00000004ce007c0c */ /* 0x000fe4000bf86270 */
[-C--:B--2---:R-:W-:Y:S01]  /*11720*/  @!P0 LEA R6, P6, R209, R15.reuse, 0x2 ;  /* 0x0000000fd1068211 */ /* 0x084fe200078c10ff */
[----:B------:R0:W-:Y:S01]  /*11730*/  @!P3 ST.E.64 desc[UR8][R12.64], R102 ;  /* 0x000000660c00b985 */ /* 0x0001e2000c101b08 */
[----:B----4-:R-:W-:-:S02]  /*11740*/  @!P2 LEA R8, P3, R208, R15, 0x2 ;  /* 0x0000000fd008a211 */ /* 0x010fc400078610ff */
[-C--:B------:R-:W-:Y:S02]  /*11750*/  @!P0 LEA.HI.X R7, R209, R14.reuse, R153, 0x2, P6 ;  /* 0x0000000ed1078211 */ /* 0x080fe400030f1499 */
[----:B------:R-:W-:Y:S02]  /*11760*/  @!P2 LEA.HI.X R9, R208, R14, R152, 0x2, P3 ;  /* 0x0000000ed009a211 */ /* 0x000fe400018f1498 */
[----:B------:R-:W-:Y:S01]  /*11770*/  ISETP.GE.AND P3, PT, R204, UR4, PT ;  /* 0x00000004cc007c0c */ /* 0x000fe2000bf66270 */
[----:B------:R2:W-:Y:S01]  /*11780*/  @!P0 ST.E.64 desc[UR8][R6.64], R106 ;  /* 0x0000006a06008985 */ /* 0x0005e2000c101b08 */
[-C--:B-1----:R-:W-:Y:S02]  /*11790*/  @!P1 LEA R10, P6, R207, R15.reuse, 0x2 ;  /* 0x0000000fcf0a9211 */ /* 0x082fe400078c10ff */
[----:B------:R-:W-:Y:S01]  /*117a0*/  ISETP.GE.AND P5, PT, R205, UR4, PT ;  /* 0x00000004cd007c0c */ /* 0x000fe2000bfa6270 */
[----:B------:R1:W-:Y:S01]  /*117b0*/  @!P2 ST.E.64 desc[UR8][R8.64], R110 ;  /* 0x0000006e0800a985 */ /* 0x0003e2000c101b08 */
[----:B---3--:R-:W-:-:S02]  /*117c0*/  @!P4 LEA R2, P0, R206, R15, 0x2 ;  /* 0x0000000fce02c211 */ /* 0x008fc400078010ff */
[-C--:B------:R-:W-:Y:S02]  /*117d0*/  @!P1 LEA.HI.X R11, R207, R14.reuse, R22, 0x2, P6 ;  /* 0x0000000ecf0b9211 */ /* 0x080fe400030f1416 */
[----:B------:R-:W-:Y:S02]  /*117e0*/  @!P4 LEA.HI.X R3, R206, R14, R237, 0x2, P0 ;  /* 0x0000000ece03c211 */ /* 0x000fe400000f14ed */
[----:B------:R-:W-:Y:S01]  /*117f0*/  ISETP.GE.AND P0, PT, R203, UR4, PT ;  /* 0x00000004cb007c0c */ /* 0x000fe2000bf06270 */
[----:B------:R-:W-:Y:S01]  /*11800*/  @!P1 ST.E.64 desc[UR8][R10.64], R114 ;  /* 0x000000720a009985 */ /* 0x000fe2000c101b08 */
[----:B0-----:R-:W-:Y:S02]  /*11810*/  @!P3 LEA R12, P2, R204, R15, 0x2 ;  /* 0x0000000fcc0cb211 */ /* 0x001fe400078410ff */
[----:B------:R-:W-:Y:S01]  /*11820*/  ISETP.GE.AND P1, PT, R17, UR4, PT ;  /* 0x0000000411007c0c */ /* 0x000fe2000bf26270 */
[----:B------:R0:W-:Y:S01]  /*11830*/  @!P4 ST.E.64 desc[UR8][R2.64], R118 ;  /* 0x000000760200c985 */ /* 0x0001e2000c101b08 */
[----:B------:R-:W-:-:S02]  /*11840*/  ISETP.GE.AND P4, PT, R202, UR4, PT ;  /* 0x00000004ca007c0c */ /* 0x000fc4000bf86270 */
[CC--:B------:R-:W-:Y:S02]  /*11850*/  @!P5 LEA R4, P6, R205.reuse, R15.reuse, 0x2 ;  /* 0x0000000fcd04d211 */ /* 0x0c0fe400078c10ff */
[-C--:B------:R-:W-:Y:S02]  /*11860*/  @!P3 LEA.HI.X R13, R204, R14.reuse, R234, 0x2, P2 ;  /* 0x0000000ecc0db211 */ /* 0x080fe400010f14ea */
[----:B------:R-:W-:Y:S02]  /*11870*/  ISETP.GE.AND P2, PT, R0, UR4, PT ;  /* 0x0000000400007c0c */ /* 0x000fe4000bf46270 */
[-C--:B------:R-:W-:Y:S02]  /*11880*/  @!P5 LEA.HI.X R5, R205, R14.reuse, R235, 0x2, P6 ;  /* 0x0000000ecd05d211 */ /* 0x080fe400030f14eb */
[C---:B--2---:R-:W-:Y:S02]  /*11890*/  @!P0 LEA R6, P6, R203.reuse, R15, 0x2 ;  /* 0x0000000fcb068211 */ /* 0x044fe400078c10ff */
[----:B-1----:R-:W-:Y:S01]  /*118a0*/  SHF.R.S32.HI R9, RZ, 0x1f, R17 ;  /* 0x0000001fff097819 */ /* 0x002fe20000011411 */
[----:B------:R1:W-:Y:S01]  /*118b0*/  @!P5 ST.E.64 desc[UR8][R4.64], R122 ;  /* 0x0000007a0400d985 */ /* 0x0003e2000c101b08 */
[----:B------:R-:W-:-:S02]  /*118c0*/  @!P0 LEA.HI.X R7, R203, R14, R233, 0x2, P6 ;  /* 0x0000000ecb078211 */ /* 0x000fc400030f14e9 */
[CC--:B0-----:R-:W-:Y:S01]  /*118d0*/  @!P4 LEA R2, P6, R202.reuse, R15.reuse, 0x2 ;  /* 0x0000000fca02c211 */ /* 0x0c1fe200078c10ff */
[----:B------:R0:W-:Y:S01]  /*118e0*/  @!P3 ST.E.64 desc[UR8][R12.64], R126 ;  /* 0x0000007e0c00b985 */ /* 0x0001e2000c101b08 */
[----:B------:R-:W-:Y:S02]  /*118f0*/  ISETP.GE.AND P5, PT, R23, UR4, PT ;  /* 0x0000000417007c0c */ /* 0x000fe4000bfa6270 */
[----:B------:R-:W-:Y:S01]  /*11900*/  @!P4 LEA.HI.X R3, R202, R14, R232, 0x2, P6 ;  /* 0x0000000eca03c211 */ /* 0x000fe200030f14e8 */
[----:B------:R0:W-:Y:S01]  /*11910*/  @!P0 ST.E.64 desc[UR8][R6.64], R130 ;  /* 0x0000008206008985 */ /* 0x0001e2000c101b08 */
[-C--:B------:R-:W-:Y:S02]  /*11920*/  @!P2 LEA R10, P6, R0, R15.reuse, 0x2 ;  /* 0x0000000f000aa211 */ /* 0x080fe400078c10ff */
[----:B------:R-:W-:Y:S01]  /*11930*/  @!P1 LEA R8, P3, R17, R15, 0x2 ;  /* 0x0000000f11089211 */ /* 0x000fe200078610ff */
[----:B------:R0:W-:Y:S01]  /*11940*/  @!P4 ST.E.64 desc[UR8][R2.64], R134 ;  /* 0x000000860200c985 */ /* 0x0001e2000c101b08 */
[----:B-1----:R-:W-:-:S02]  /*11950*/  SHF.R.S32.HI R5, RZ, 0x1f, R0 ;  /* 0x0000001fff057819 */ /* 0x002fc40000011400 */
[-C--:B------:R-:W-:Y:S02]  /*11960*/  @!P1 LEA.HI.X R9, R17, R14.reuse, R9, 0x2, P3 ;  /* 0x0000000e11099211 */ /* 0x080fe400018f1409 */
[-C--:B------:R-:W-:Y:S01]  /*11970*/  @!P2 LEA.HI.X R11, R0, R14.reuse, R5, 0x2, P6 ;  /* 0x0000000e000ba211 */ /* 0x080fe200030f1405 */
[----:B------:R-:W-:Y:S01]  /*11980*/  VIADD R0, R16, 0xf8 ;  /* 0x000000f810007836 */ /* 0x000fe20000000000 */
[----:B------:R-:W-:Y:S02]  /*11990*/  SHF.R.S32.HI R17, RZ, 0x1f, R23 ;  /* 0x0000001fff117819 */ /* 0x000fe40000011417 */
[C---:B------:R-:W-:Y:S02]  /*119a0*/  @!P5 LEA R4, P3, R23.reuse, R15, 0x2 ;  /* 0x0000000f1704d211 */ /* 0x040fe400078610ff */
[----:B------:R-:W-:Y:S02]  /*119b0*/  ISETP.GE.AND P0, PT, R0, UR4, PT ;  /* 0x0000000400007c0c */ /* 0x000fe4000bf06270 */
[----:B------:R-:W-:-:S05]  /*119c0*/  @!P5 LEA.HI.X R5, R23, R14, R17, 0x2, P3 ;  /* 0x0000000e1705d211 */ /* 0x000fca00018f1411 */
[----:B------:R0:W-:Y:S04]  /*119d0*/  @!P5 ST.E.64 desc[UR8][R4.64], R138 ;  /* 0x0000008a0400d985 */ /* 0x0001e8000c101b08 */
[----:B------:R0:W-:Y:S04]  /*119e0*/  @!P1 ST.E.64 desc[UR8][R8.64], R142 ;  /* 0x0000008e08009985 */ /* 0x0001e8000c101b08 */
[----:B------:R0:W-:Y:S01]  /*119f0*/  @!P2 ST.E.64 desc[UR8][R10.64], R146 ;  /* 0x000000920a00a985 */ /* 0x0001e2000c101b08 */
[----:B------:R-:W-:Y:S05]  /*11a00*/  @P0 BRA `(.L_x_1292) ;  /* 0x00000010002c0947 */ /* 0x000fea0003800000 */
[----:B0-----:R-:W-:Y:S01]  /*11a10*/  LEA R2, P0, R0, R15, 0x2 ;  /* 0x0000000f00027211 */ /* 0x001fe200078010ff */
[----:B------:R-:W-:Y:S01]  /*11a20*/  ULDC.64 UR8, c[0x0][0x208] ;  /* 0x0000820000087ab9 */ /* 0x000fe20000000a00 */
[----:B------:R-:W-:-:S04]  /*11a30*/  SHF.R.S32.HI R3, RZ, 0x1f, R0 ;  /* 0x0000001fff037819 */ /* 0x000fc80000011400 */
[----:B------:R-:W-:-:S05]  /*11a40*/  LEA.HI.X R3, R0, R14, R3, 0x2, P0 ;  /* 0x0000000e00037211 */ /* 0x000fca00000f1403 */
[----:B------:R0:W-:Y:S01]  /*11a50*/  ST.E.64 desc[UR8][R2.64], R150 ;  /* 0x0000009602007985 */ /* 0x0001e2000c101b08 */
[----:B------:R-:W-:Y:S05]  /*11a60*/  BRA `(.L_x_1292) ;  /* 0x0000001000147947 */ /* 0x000fea0003800000 */
.L_x_1283:
[----:B------:R-:W-:Y:S01]  /*11a70*/  ULDC.64 UR8, c[0x0][0xc00] ;  /* 0x0003000000087ab9 */ /* 0x000fe20000000a00 */
[----:B------:R-:W-:Y:S01]  /*11a80*/  R2UR UR4, R229 ;  /* 0x00000000e50472ca */ /* 0x000fe200000e0000 */
[----:B------:R-:W-:Y:S01]  /*11a90*/  UISETP.NE.U32.AND UP0, UPT, UR8, URZ, UPT ;  /* 0x0000003f0800728c */ /* 0x000fe2000bf05070 */
[----:B------:R-:W-:Y:S01]  /*11aa0*/  R2UR UR10, R22 ;  /* 0x00000000160a72ca */ /* 0x000fe200000e0000 */
[----:B------:R-:W-:Y:S02]  /*11ab0*/  ULDC.64 UR12, c[0x0][0x208] ;  /* 0x00008200000c7ab9 */ /* 0x000fe40000000a00 */
[----:B------:R-:W-:-:S03]  /*11ac0*/  UISETP.NE.AND.EX UP0, UPT, UR9, URZ, UPT, UP0 ;  /* 0x0000003f0900728c */ /* 0x000fc6000bf05300 */
[----:B------:R-:W-:-:S03]  /*11ad0*/  ULDC.64 UR8, c[0x0][0xc00] ;  /* 0x0003000000087ab9 */ /* 0x000fc60000000a00 */
[----:B------:R-:W-:Y:S02]  /*11ae0*/  PLOP3.LUT P1, PT, PT, PT, UP0, 0x80, 0x0 ;  /* 0x000000000000781c */ /* 0x000fe40003f2f008 */
[----:B------:R-:W-:-:S06]  /*11af0*/  UIMAD.WIDE UR8, UR4, 0x4, UR8 ;  /* 0x00000004040878a5 */ /* 0x000fcc000f8e0208 */
[----:B------:R-:W-:Y:S02]  /*11b00*/  IMAD.U32 R2, RZ, RZ, UR8 ;  /* 0x00000008ff027e24 */ /* 0x000fe4000f8e00ff */
[----:B------:R-:W-:Y:S01]  /*11b10*/  IMAD.U32 R3, RZ, RZ, UR9 ;  /* 0x00000009ff037e24 */ /* 0x000fe2000f8e00ff */
[----:B------:R-:W0:Y:S01]  /*11b20*/  S2R R6, SR_TID.X ;  /* 0x0000000000067919 */ /* 0x000e220000002100 */
[----:B------:R-:W-:-:S03]  /*11b30*/  ULDC.64 UR8, c[0x0][0xc08] ;  /* 0x0003020000087ab9 */ /* 0x000fc60000000a00 */
[----:B------:R-:W2:Y:S01]  /*11b40*/  @P1 LDG.E R7, desc[UR12][R2.64] ;  /* 0x0000000c02071981 */ /* 0x000ea2000c1e1900 */
[----:B------:R-:W-:-:S04]  /*11b50*/  UISETP.NE.U32.AND UP1, UPT, UR8, URZ, UPT ;  /* 0x0000003f0800728c */ /* 0x000fc8000bf25070 */
[----:B------:R-:W-:-:S06]  /*11b60*/  UISETP.NE.AND.EX UP1, UPT, UR9, URZ, UPT, UP1 ;  /* 0x0000003f0900728c */ /* 0x000fcc000bf25310 */
[----:B------:R-:W-:-:S05]  /*11b70*/  PLOP3.LUT P2, PT, PT, PT, UP1, 0x80, 0x0 ;  /* 0x000000000000781c */ /* 0x000fca0003f4f018 */
[----:B------:R-:W-:Y:S02]  /*11b80*/  @UP1 ULDC.64 UR8, c[0x0][0xc08] ;  /* 0x0003020000081ab9 */ /* 0x000fe40000000a00 */
[----:B------:R-:W-:Y:S02]  /*11b90*/  @UP1 UIMAD.WIDE UR8, UR4, 0x4, UR8 ;  /* 0x00000004040818a5 */ /* 0x000fe4000f8e0208 */
[----:B------:R-:W-:Y:S01]  /*11ba0*/  UISETP.NE.AND UP1, UPT, UR10, URZ, UPT ;  /* 0x0000003f0a00728c */ /* 0x000fe2000bf25270 */
[----:B------:R-:W-:Y:S02]  /*11bb0*/  ULDC UR4, c[0x0][0xa88] ;  /* 0x0002a20000047ab9 */ /* 0x000fe40000000800 */
[----:B------:R-:W-:Y:S02]  /*11bc0*/  IMAD.U32 R0, RZ, RZ, UR4 ;  /* 0x00000004ff007e24 */ /* 0x000fe4000f8e00ff */
[----:B------:R-:W-:Y:S02]  /*11bd0*/  IMAD.U32 R4, RZ, RZ, UR8 ;  /* 0x00000008ff047e24 */ /* 0x000fe4000f8e00ff */
[----:B------:R-:W-:Y:S01]  /*11be0*/  IMAD.U32 R5, RZ, RZ, UR9 ;  /* 0x00000009ff057e24 */ /* 0x000fe2000f8e00ff */
[----:B------:R-:W-:Y:S01]  /*11bf0*/  UMOV UR4, URZ ;  /* 0x0000003f00047c82 */ /* 0x000fe20008000000 */
[----:B0-----:R-:W-:-:S02]  /*11c00*/  VIADD R6, R6, 0xffffff80 ;  /* 0xffffff8006067836 */ /* 0x001fc40000000000 */
[----:B------:R-:W-:Y:S01]  /*11c10*/  @!UP1 ULDC UR10, c[0x0][0xad4] ;  /* 0x0002b500000a9ab9 */ /* 0x000fe20000000800 */
[----:B------:R0:W5:Y:S01]  /*11c20*/  @P2 LDG.E R0, desc[UR12][R4.64] ;  /* 0x0000000c04002981 */ /* 0x000162000c1e1900 */
[----:B------:R-:W-:Y:S01]  /*11c30*/  IMAD.U32 R22, RZ, RZ, UR10 ;  /* 0x0000000aff167e24 */ /* 0x000fe2000f8e00ff */
[----:B------:R-:W-:Y:S02]  /*11c40*/  ISETP.GT.AND P0, PT, R6, 0x7f, PT ;  /* 0x0000007f0600780c */ /* 0x000fe40003f04270 */
[----:B--2---:R-:W-:Y:S01]  /*11c50*/  @P1 R2UR UR4, R7 ;  /* 0x00000000070412ca */ /* 0x004fe200000e0000 */
[----:B0-----:R-:W-:-:S14]  /*11c60*/  @P2 BRA `(.L_x_1295) ;  /* 0x0000000000142947 */ /* 0x001fdc0003800000 */
[----:B------:R-:W-:Y:S05]  /*11c70*/  @!P1 BRA `(.L_x_1295) ;  /* 0x0000000000109947 */ /* 0x000fea0003800000 */
[----:B------:R-:W-:Y:S02]  /*11c80*/  ULDC.64 UR8, c[0x0][0x208] ;  /* 0x0000820000087ab9 */ /* 0x000fe40000000a00 */
[----:B------:R-:W2:Y:S04]  /*11c90*/  LDG.E R5, desc[UR8][R2.64] ;  /* 0x0000000802057981 */ /* 0x000ea8000c1e1900 */
[----:B-----5:R-:W2:Y:S02]  /*11ca0*/  LDG.E R0, desc[UR8][R2.64+0x4] ;  /* 0x0000040802007981 */ /* 0x020ea4000c1e1900 */
[----:B--2---:R-:W-:-:S07]  /*11cb0*/  IMAD.IADD R0, R0, 0x1, -R5 ;  /* 0x0000000100007824 */ /* 0x004fce00078e0a05 */
.L_x_1295:
[----:B------:R-:W-:Y:S01]  /*11cc0*/  R2UR UR8, R229 ;  /* 0x00000000e50872ca */ /* 0x000fe200000e0000 */
[----:B------:R-:W-:Y:S01]  /*11cd0*/  USHF.R.S32.HI UR21, URZ, 0x1f, UR4 ;  /* 0x0000001f3f157899 */ /* 0x000fe20008011404 */
[----:B------:R-:W-:Y:S11]  /*11ce0*/  BSSY B1, `(.L_x_1296) ;  /* 0x000003e000017945 */ /* 0x000ff60003800000 */
[----:B------:R-:W-:-:S02]  /*11cf0*/  USHF.R.S32.HI UR13, URZ, 0x1f, UR8 ;  /* 0x0000001f3f0d7899 */ /* 0x000fc40008011408 */
[----:B------:R-:W-:Y:S02]  /*11d00*/  USEL UR12, UR8, URZ, !UP0 ;  /* 0x0000003f080c7287 */ /* 0x000fe4000c000000 */
[----:B------:R-:W-:Y:S01]  /*11d10*/  USEL UR13, UR13, URZ, !UP0 ;  /* 0x0000003f0d0d7287 */ /* 0x000fe2000c000000 */
[----:B------:R-:W-:Y:S11]  /*11d20*/  @P0 BRA `(.L_x_1297) ;  /* 0x0000000000e40947 */ /* 0x000ff60003800000 */
[----:B------:R-:W0:Y:S01]  /*11d30*/  S2R R4, SR_TID.X ;  /* 0x0000000000047919 */ /* 0x000e220000002100 */
[----:B------:R-:W1:Y:S01]  /*11d40*/  LDC R9, c[0x0][0xbe8] ;  /* 0x0002fa00ff097b82 */ /* 0x000e620000000800 */
[----:B------:R-:W-:Y:S02]  /*11d50*/  IMAD.U32 R3, RZ, RZ, UR61 ;  /* 0x0000003dff037e24 */ /* 0x000fe4000f8e00ff */
[----:B-1---5:R-:W-:-:S03]  /*11d60*/  IMAD R2, R0, R9, RZ ;  /* 0x0000000900027224 */ /* 0x022fc600078e02ff */
[----:B0-----:R-:W-:-:S04]  /*11d70*/  IADD3 R4, R3, -0x80, R4 ;  /* 0xffffff8003047810 */ /* 0x001fc80007ffe004 */
        /* <DEDUP_REMOVED lines=17> */
[----:B------:R-:W-:Y:S02]  /*11e90*/  UIMAD.WIDE.U32 UR10, UR8, UR20, URZ ;  /* 0x00000014080a72a5 */ /* 0x000fe4000f8e003f */
[----:B------:R-:W-:Y:S01]  /*11ea0*/  UIMAD UR20, UR9, UR20, URZ ;  /* 0x00000014091472a4 */ /* 0x000fe2000f8e023f */
        /* <DEDUP_REMOVED lines=14> */
[----:B------:R-:W-:Y:S01]  /*11f90*/  IADD3 R2, P0, P1, R5, UR10, R2 ;  /* 0x0000000a05027c10 */ /* 0x000fe2000f91e002 */
[----:B------:R-:W-:Y:S01]  /*11fa0*/  IMAD R7, R9, R7, R4 ;  /* 0x0000000709077224 */ /* 0x000fe200078e0204 */
[----:B------:R-:W-:Y:S01]  /*11fb0*/  SHF.R.S32.HI R5, RZ, 0x1f, R5 ;  /* 0x0000001fff057819 */ /* 0x000fe20000011405 */
[----:B------:R-:W-:Y:S01]  /*11fc0*/  UIADD3.X UR10, UR15, UR20, UR21, UP1, UP2 ;  /* 0x000000140f0a7290 */ /* 0x000fe20008fe4415 */
[----:B------:R-:W-:Y:S01]  /*11fd0*/  IMAD.U32 R8, RZ, RZ, UR16 ;  /* 0x00000010ff087e24 */ /* 0x000fe2000f8e00ff */
        /* <DEDUP_REMOVED lines=14> */
.L_x_1297:
[----:B------:R-:W-:Y:S05]  /*120c0*/  BSYNC B1 ;  /* 0x0000000000017941 */ /* 0x000fea0003800000 */
.L_x_1296:
[----:B------:R-:W-:-:S13]  /*120d0*/  R2UR UR8, R22 ;  /* 0x00000000160872ca */ /* 0x000fda00000e0000 */
[----:B------:R-:W-:-:S06]  /*120e0*/  UISETP.GT.AND UP0, UPT, UR8, 0x1, UPT ;  /* 0x000000010800788c */ /* 0x000fcc000bf04270 */
[----:B------:R-:W-:-:S13]  /*120f0*/  PLOP3.LUT P0, PT, PT, PT, UP0, 0x80, 0x0 ;  /* 0x000000000000781c */ /* 0x000fda0003f0f008 */
[----:B------:R-:W-:Y:S05]  /*12100*/  @P0 BRA `(.L_x_1292) ;  /* 0x00000008006c0947 */ /* 0x000fea0003800000 */
[----:B------:R-:W1:Y:S01]  /*12110*/  LDC R11, c[0x0][0xbe8] ;  /* 0x0002fa00ff0b7b82 */ /* 0x000e620000000800 */
[----:B0-----:R-:W-:Y:S01]  /*12120*/  SHF.R.S32.HI R3, RZ, 0x1f, R6 ;  /* 0x0000001fff037819 */ /* 0x001fe20000011406 */
[----:B------:R-:W-:Y:S01]  /*12130*/  ULDC.64 UR10, c[0x0][0xaa0] ;  /* 0x0002a800000a7ab9 */ /* 0x000fe20000000a00 */
[----:B------:R-:W-:Y:S01]  /*12140*/  R2UR UR14, R201 ;  /* 0x00000000c90e72ca */ /* 0x000fe200000e0000 */
[----:B------:R-:W-:Y:S01]  /*12150*/  UIMAD.WIDE.U32 UR8, UR4, UR10, URZ ;  /* 0x0000000a040872a5 */ /* 0x000fe2000f8e003f */
[----:B------:R-:W-:Y:S01]  /*12160*/  LEA.HI R2, R3, R6, RZ, 0x3 ;  /* 0x0000000603027211 */ /* 0x000fe200078f18ff */
[----:B------:R-:W-:Y:S01]  /*12170*/  UIMAD UR10, UR21, UR10, URZ ;  /* 0x0000000a150a72a4 */ /* 0x000fe2000f8e023f */
[----:B------:R-:W-:Y:S02]  /*12180*/  BSSY B1, `(.L_x_1298) ;  /* 0x000004e000017945 */ /* 0x000fe40003800000 */
[----:B------:R-:W-:Y:S01]  /*12190*/  LOP3.LUT R5, R2, 0xfffffff8, RZ, 0xc0, !PT ;  /* 0xfffffff802057812 */ /* 0x000fe200078ec0ff */
[----:B------:R-:W-:Y:S01]  /*121a0*/  UIMAD UR10, UR4, UR11, UR10 ;  /* 0x0000000b040a72a4 */ /* 0x000fe2000f8e020a */
[----:B------:R-:W-:-:S03]  /*121b0*/  SHF.R.S32.HI R13, RZ, 0x3, R2 ;  /* 0x00000003ff0d7819 */ /* 0x000fc60000011402 */
[----:B------:R-:W-:Y:S01]  /*121c0*/  IMAD.IADD R8, R6, 0x1, -R5 ;  /* 0x0000000106087824 */ /* 0x000fe200078e0a05 */
[----:B------:R-:W-:-:S03]  /*121d0*/  UIADD3 UR9, UR9, UR10, URZ ;  /* 0x0000000a09097290 */ /* 0x000fc6000fffe03f */
[----:B------:R-:W-:Y:S01]  /*121e0*/  IMAD R2, R8, 0x20, R13 ;  /* 0x0000002008027824 */ /* 0x000fe200078e020d */
[----:B------:R-:W-:Y:S02]  /*121f0*/  ULDC.64 UR10, c[0x0][0xae8] ;  /* 0x0002ba00000a7ab9 */ /* 0x000fe40000000a00 */
[----:B------:R-:W-:Y:S01]  /*12200*/  UIMAD.WIDE.U32 UR8, UR14, UR10, UR8 ;  /* 0x0000000a0e0872a5 */ /* 0x000fe2000f8e0008 */
[----:B------:R-:W-:Y:S01]  /*12210*/  VIADD R6, R2, UR61 ;  /* 0x0000003d02067c36 */ /* 0x000fe20008000000 */
[----:B-1----:R-:W-:Y:S02]  /*12220*/  ISETP.NE.AND P0, PT, R11, 0x1, PT ;  /* 0x000000010b00780c */ /* 0x002fe40003f05270 */
[----:B------:R-:W-:Y:S01]  /*12230*/  UIMAD UR9, UR14, UR11, UR9 ;  /* 0x0000000b0e0972a4 */ /* 0x000fe2000f8e0209 */
[----:B------:R-:W-:Y:S02]  /*12240*/  IMAD.MOV.U32 R5, RZ, RZ, R6 ;  /* 0x000000ffff057224 */ /* 0x000fe400078e0006 */
[----:B------:R-:W-:-:S02]  /*12250*/  ULDC.64 UR10, c[0x0][0xaf0] ;  /* 0x0002bc00000a7ab9 */ /* 0x000fc40000000a00 */
[----:B------:R-:W-:-:S04]  /*12260*/  UIMAD UR13, UR13, UR10, URZ ;  /* 0x0000000a0d0d72a4 */ /* 0x000fc8000f8e023f */
[----:B------:R-:W-:Y:S02]  /*12270*/  UIMAD UR4, UR12, UR11, UR13 ;  /* 0x0000000b0c0472a4 */ /* 0x000fe4000f8e020d */
[----:B------:R-:W-:Y:S01]  /*12280*/  UIMAD.WIDE.U32 UR12, UR12, UR10, UR8 ;  /* 0x0000000a0c0c72a5 */ /* 0x000fe2000f8e0008 */
[----:B------:R-:W0:Y:S02]  /*12290*/  @P0 LDC R3, c[0x0][0xbec] ;  /* 0x0002fb00ff030b82 */ /* 0x000e240000000800 */
[----:B------:R-:W-:Y:S01]  /*122a0*/  ULDC.64 UR8, c[0x0][0xae0] ;  /* 0x0002b80000087ab9 */ /* 0x000fe20000000a00 */
[----:B------:R-:W-:-:S05]  /*122b0*/  UIADD3 UR4, UR13, UR4, URZ ;  /* 0x000000040d047290 */ /* 0x000fca000fffe03f */
[----:B------:R-:W1:Y:S01]  /*122c0*/  @P0 LDC R7, c[0x0][0xbf0] ;  /* 0x0002fc00ff070b82 */ /* 0x000e620000000800 */
[----:B0-----:R-:W-:-:S04]  /*122d0*/  @P0 IMAD.HI.U32 R2, R6, R3, RZ ;  /* 0x0000000306020227 */ /* 0x001fc800078e00ff */
[----:B------:R-:W-:Y:S02]  /*122e0*/  IMAD.U32 R3, RZ, RZ, UR13 ;  /* 0x0000000dff037e24 */ /* 0x000fe4000f8e00ff */
[----:B------:R-:W-:Y:S01]  /*122f0*/  IMAD.U32 R3, RZ, RZ, UR4 ;  /* 0x00000004ff037e24 */ /* 0x000fe2000f8e00ff */
[----:B-1----:R-:W-:Y:S01]  /*12300*/  @P0 SHF.R.U32.HI R5, RZ, R7, R2 ;  /* 0x00000007ff050219 */ /* 0x002fe20000011602 */
[----:B------:R-:W-:-:S03]  /*12310*/  IMAD.U32 R2, RZ, RZ, UR12 ;  /* 0x0000000cff027e24 */ /* 0x000fc6000f8e00ff */
[--C-:B------:R-:W-:Y:S01]  /*12320*/  SHF.R.S32.HI R4, RZ, 0x1f, R5.reuse ;  /* 0x0000001fff047819 */ /* 0x100fe20000011405 */
[----:B------:R-:W-:Y:S02]  /*12330*/  IMAD.MOV R7, RZ, RZ, -R5 ;  /* 0x000000ffff077224 */ /* 0x000fe400078e0a05 */
[----:B------:R-:W-:-:S04]  /*12340*/  IMAD.WIDE.U32 R2, R5, UR8, R2 ;  /* 0x0000000805027c25 */ /* 0x000fc8000f8e0002 */
[----:B------:R-:W-:Y:S02]  /*12350*/  IMAD R7, R11, R7, R6 ;  /* 0x000000070b077224 */ /* 0x000fe400078e0206 */
[----:B------:R-:W-:Y:S02]  /*12360*/  IMAD R4, R4, UR8, RZ ;  /* 0x0000000804047c24 */ /* 0x000fe4000f8e02ff */
[----:B------:R-:W-:Y:S02]  /*12370*/  VIADD R6, R13, UR61 ;  /* 0x0000003d0d067c36 */ /* 0x000fe40008000000 */
[----:B------:R-:W-:Y:S01]  /*12380*/  IMAD R9, R5, UR9, R4 ;  /* 0x0000000905097c24 */ /* 0x000fe2000f8e0204 */
[----:B------:R-:W-:Y:S01]  /*12390*/  SHF.R.S32.HI R4, RZ, 0x1f, R7 ;  /* 0x0000001fff047819 */ /* 0x000fe20000011407 */
[----:B------:R-:W-:Y:S01]  /*123a0*/  ULDC.64 UR8, c[0x0][0xad8] ;  /* 0x0002b60000087ab9 */ /* 0x000fe20000000a00 */
[----:B-----5:R-:W-:Y:S02]  /*123b0*/  IMAD R11, R0, R11, RZ ;  /* 0x0000000b000b7224 */ /* 0x020fe400078e02ff */
[----:B------:R-:W-:-:S02]  /*123c0*/  IMAD.IADD R3, R3, 0x1, R9 ;  /* 0x0000000103037824 */ /* 0x000fc400078e0209 */
[----:B------:R-:W-:Y:S02]  /*123d0*/  IMAD R4, R4, UR8, RZ ;  /* 0x0000000804047c24 */ /* 0x000fe4000f8e02ff */
[----:B------:R-:W-:-:S04]  /*123e0*/  IMAD.WIDE.U32 R2, R7, UR8, R2 ;  /* 0x0000000807027c25 */ /* 0x000fc8000f8e0002 */
[----:B------:R-:W-:Y:S01]  /*123f0*/  IMAD R5, R7, UR9, R4 ;  /* 0x0000000907057c24 */ /* 0x000fe2000f8e0204 */
[----:B------:R-:W-:Y:S01]  /*12400*/  ULDC.64 UR8, c[0x0][0xa80] ;  /* 0x0002a00000087ab9 */ /* 0x000fe20000000a00 */
[----:B------:R-:W-:Y:S02]  /*12410*/  VIADD R4, R6, 0x40 ;  /* 0x0000004006047836 */ /* 0x000fe40000000000 */
[----:B------:R-:W-:Y:S01]  /*12420*/  IMAD.IADD R3, R3, 0x1, R5 ;  /* 0x0000000103037824 */ /* 0x000fe200078e0205 */
[----:B------:R-:W-:Y:S01]  /*12430*/  LEA R5, P2, R2, UR8, 0x1 ;  /* 0x0000000802057c11 */ /* 0x000fe2000f8408ff */
[----:B------:R-:W-:Y:S01]  /*12440*/  VIADD R0, R6, 0x20 ;  /* 0x0000002006007836 */ /* 0x000fe20000000000 */
[-C--:B------:R-:W-:Y:S01]  /*12450*/  ISETP.GE.AND P0, PT, R4, R11.reuse, PT ;  /* 0x0000000b0400720c */ /* 0x080fe20003f06270 */
[----:B------:R-:W-:Y:S01]  /*12460*/  IMAD.SHL.U32 R7, R8, 0x8, RZ ;  /* 0x0000000808077824 */ /* 0x000fe200078e00ff */
[----:B------:R-:W-:Y:S02]  /*12470*/  LEA.HI.X R4, R2, UR9, R3, 0x1, P2 ;  /* 0x0000000902047c11 */ /* 0x000fe400090f0c03 */
[-C--:B------:R-:W-:Y:S01]  /*12480*/  ISETP.GE.AND P2, PT, R6, R11.reuse, PT ;  /* 0x0000000b0600720c */ /* 0x080fe20003f46270 */
[C---:B------:R-:W-:Y:S01]  /*12490*/  VIADD R15, R7.reuse, 0x40 ;  /* 0x00000040070f7836 */ /* 0x040fe20000000000 */
[----:B------:R-:W-:Y:S01]  /*124a0*/  ISETP.GE.AND P1, PT, R0, R11, PT ;  /* 0x0000000b0000720c */ /* 0x000fe20003f26270 */
[C---:B------:R-:W-:Y:S01]  /*124b0*/  VIADD R9, R7.reuse, 0x80 ;  /* 0x0000008007097836 */ /* 0x040fe20000000000 */
[----:B------:R0:W1:Y:S01]  /*124c0*/  SHFL.IDX PT, R2, R5, RZ, 0x181f ;  /* 0x00181fff05027589 */ /* 0x00006200000e0000 */
[----:B------:R-:W-:Y:S01]  /*124d0*/  VIADD R13, R7, 0xc0 ;  /* 0x000000c0070d7836 */ /* 0x000fe20000000000 */
[----:B------:R-:W-:-:S02]  /*124e0*/  SHF.R.S32.HI R12, RZ, 0x1f, R7 ;  /* 0x0000001fff0c7819 */ /* 0x000fc40000011407 */
[----:B------:R0:W2:Y:S01]  /*124f0*/  SHFL.IDX PT, R0, R4, RZ, 0x181f ;  /* 0x00181fff04007589 */ /* 0x0000a200000e0000 */
[----:B------:R-:W-:Y:S02]  /*12500*/  SHF.R.S32.HI R8, RZ, 0x1f, R15 ;  /* 0x0000001fff087819 */ /* 0x000fe4000001140f */
[----:B------:R-:W-:Y:S02]  /*12510*/  SHF.R.S32.HI R10, RZ, 0x1f, R9 ;  /* 0x0000001fff0a7819 */ /* 0x000fe40000011409 */
        /* <DEDUP_REMOVED lines=20> */
.L_x_1299:
[----:B------:R-:W-:Y:S05]  /*12660*/  BSYNC B1 ;  /* 0x0000000000017941 */ /* 0x000fea0003800000 */
.L_x_1298:
        /* <DEDUP_REMOVED lines=22> */
.L_x_1301:
[----:B------:R-:W-:Y:S05]  /*127d0*/  BSYNC B1 ;  /* 0x0000000000017941 */ /* 0x000fea0003800000 */
.L_x_1300:
        /* <DEDUP_REMOVED lines=22> */
.L_x_1303:
[----:B------:R-:W-:Y:S05]  /*12940*/  BSYNC B1 ;  /* 0x0000000000017941 */ /* 0x000fea0003800000 */
.L_x_1302:
[----:B0-----:R-:W-:Y:S01]  /*12950*/  VIADD R0, R6, 0x60 ;  /* 0x0000006006007836 */ /* 0x001fe20000000000 */
[----:B--2-4-:R-:W2:Y:S04]  /*12960*/  SHFL.IDX PT, R4, R4, 0x3, 0x181f ;  /* 0x00781f0004047f89 */ /* 0x014ea800000e0000 */
[----:B------:R-:W-:Y:S01]  /*12970*/  ISETP.GE.AND P0, PT, R0, R11, PT ;  /* 0x0000000b0000720c */ /* 0x000fe20003f06270 */
[----:B-1-3--:R1:W3:-:S12]  /*12980*/  SHFL.IDX PT, R2, R5, 0x3, 0x181f ;  /* 0x00781f0005027f89 */ /* 0x00a2d800000e0000 */
[----:B-1----:R-:W-:Y:S05]  /*12990*/  @P0 BRA `(.L_x_1292) ;  /* 0x0000000000480947 */ /* 0x002fea0003800000 */
[----:B------:R-:W-:Y:S01]  /*129a0*/  ULDC UR4, c[0x0][0xac8] ;  /* 0x0002b20000047ab9 */ /* 0x000fe20000000800 */
[----:B------:R-:W-:Y:S01]  /*129b0*/  ULDC.64 UR8, c[0x0][0x208] ;  /* 0x0000820000087ab9 */ /* 0x000fe20000000a00 */
[----:B------:R-:W-:Y:S02]  /*129c0*/  ISETP.GE.AND P3, PT, R7, UR4, PT ;  /* 0x0000000407007c0c */ /* 0x000fe4000bf66270 */
[----:B------:R-:W-:Y:S02]  /*129d0*/  ISETP.GE.AND P2, PT, R15, UR4, PT ;  /* 0x000000040f007c0c */ /* 0x000fe4000bf46270 */
[----:B------:R-:W-:Y:S02]  /*129e0*/  ISETP.GE.AND P1, PT, R9, UR4, PT ;  /* 0x0000000409007c0c */ /* 0x000fe4000bf26270 */
[----:B------:R-:W-:-:S07]  /*129f0*/  ISETP.GE.AND P0, PT, R13, UR4, PT ;  /* 0x000000040d007c0c */ /* 0x000fce000bf06270 */
[----:B---3--:R-:W-:-:S04]  /*12a00*/  @!P3 LEA R6, P4, R7, R2, 0x1 ;  /* 0x000000020706b211 */ /* 0x008fc800078808ff */
[----:B--2---:R-:W-:Y:S02]  /*12a10*/  @!P3 LEA.HI.X R7, R7, R4, R12, 0x1, P4 ;  /* 0x000000040707b211 */ /* 0x004fe400020f0c0c */
        /* <DEDUP_REMOVED lines=10> */
.L_x_1292:
[----:B------:R-:W-:Y:S05]  /*12ac0*/  BSYNC B0 ;  /* 0x0000000000007941 */ /* 0x000fea0003800000 */
.L_x_1282:
[----:B------:R-:W-:Y:S02]  /*12ad0*/  ULDC UR4, c[0x0][0xc3c] ;  /* 0x00030f0000047ab9 */ /* 0x000fe40000000800 */
[----:B------:R-:W-:-:S06]  /*12ae0*/  UISETP.GE.AND UP0, UPT, UR6, UR4, UPT ;  /* 0x000000040600728c */ /* 0x000fcc000bf06270 */
[----:B------:R-:W-:-:S13]  /*12af0*/  PLOP3.LUT P0, PT, PT, PT, UP0, 0x80, 0x0 ;  /* 0x000000000000781c */ /* 0x000fda0003f0f008 */
[----:B------:R-:W-:Y:S05]  /*12b00*/  @!P0 BRA `(.L_x_1304) ;  /* 0xfffffee400948947 */ /* 0x000fea000383ffff */
[----:B------:R-:W-:Y:S05]  /*12b10*/  EXIT ;  /* 0x000000000000794d */ /* 0x000fea0003800000 */
.L_x_1199:
[----:B------:R-:W-:-:S08]  /*12b20*/  NOP ;  /* 0x0000000000007918 */ /* 0x000fd00000000000 */
[----:B0-----:R-:W0:-:S00]  /*12b30*/  USETMAXREG.DEALLOC.CTAPOOL 0x18 ;  /* 0x00000018000079c8 */ /* 0x001e0000080e0500 */
        /* <DEDUP_REMOVED lines=18> */
.L_x_1305:
        /* <DEDUP_REMOVED lines=44> */
.L_x_1309:
        /* <DEDUP_REMOVED lines=39> */
[----:B------:R-:W-:-:S07]  /*13190*/  IMAD.MOV.U32 R5, RZ, RZ, R2 ;  /* 0x000000ffff057224 */ /* 0x000fce00078e0002 */
.L_x_1307:
[----:B------:R-:W-:Y:S02]  /*131a0*/  IMAD.IADD R10, R9, 0x1, -R4 ;  /* 0x00000001090a7824 */ /* 0x000fe400078e0a04 */
[----:B------:R-:W-:Y:S02]  /*131b0*/  IMAD.MOV.U32 R3, RZ, RZ, RZ ;  /* 0x000000ffff037224 */ /* 0x000fe400078e00ff */
[----:B------:R-:W-:-:S05]  /*131c0*/  IMAD R2, R5, UR5, R10 ;  /* 0x0000000505027c24 */ /* 0x000fca000f8e020a */
[----:B------:R-:W-:-:S13]  /*131d0*/  ISETP.GT.AND P0, PT, R2, UR6, PT ;  /* 0x0000000602007c0c */ /* 0x000fda000bf04270 */
[----:B------:R-:W-:-:S04]  /*131e0*/  VOTE.ANY R2, PT, !P0 ;  /* 0x0000000000027806 */ /* 0x000fc800040e0100 */
[----:B------:R-:W0:Y:S01]  /*131f0*/  POPC R9, R2 ;  /* 0x0000000200097309 */ /* 0x000e220000000000 */
[----:B------:R-:W-:Y:S01]  /*13200*/  ISETP.NE.AND P0, PT, R2, RZ, PT ;  /* 0x000000ff0200720c */ /* 0x000fe20003f05270 */
[----:B0-----:R0:W1:Y:S04]  /*13210*/  SHFL.IDX PT, R8, R8, R9, 0x1f ;  /* 0x00001f0908087589 */ /* 0x00106800000e0000 */
[----:B------:R0:W2:Y:S08]  /*13220*/  SHFL.IDX PT, R4, R7, R9, 0x1f ;  /* 0x00001f0907047589 */ /* 0x0000b000000e0000 */
[----:B------:R-:W-:Y:S05]  /*13230*/  @!P0 BRA `(.L_x_1310) ;  /* 0x0000000000088947 */ /* 0x000fea0003800000 */
[----:B------:R-:W-:-:S05]  /*13240*/  VIADD R2, R9, 0xffffffff ;  /* 0xffffffff09027836 */ /* 0x000fca0000000000 */
[----:B------:R3:W4:Y:S02]  /*13250*/  SHFL.IDX PT, R3, R5, R2, 0x1f ;  /* 0x00001f0205037589 */ /* 0x00072400000e0000 */
.L_x_1310:
[----:B----4-:R-:W-:Y:S01]  /*13260*/  IMAD R3, R3, UR5, R10 ;  /* 0x0000000503037c24 */ /* 0x010fe2000f8e020a */
[----:B-1----:R-:W-:Y:S01]  /*13270*/  ISETP.NE.AND P0, PT, R8, 0x1, PT ;  /* 0x000000010800780c */ /* 0x002fe20003f05270 */
[----:B------:R-:W-:-:S03]  /*13280*/  VIADD R14, R9, UR4 ;  /* 0x00000004090e7c36 */ /* 0x000fc60008000000 */
[----:B------:R1:W-:Y:S01]  /*13290*/  STL [R1], R3 ;  /* 0x0000000301007387 */ /* 0x0003e20000100800 */
[----:B---3--:R-:W-:-:S03]  /*132a0*/  IADD3 R5, -R3, UR6, RZ ;  /* 0x0000000603057c10 */ /* 0x008fc6000fffe1ff */
[----:B------:R1:W-:Y:S05]  /*132b0*/  STL [R1+0xc], R14 ;  /* 0x00000c0e01007387 */ /* 0x0003ea0000100800 */
[----:B------:R-:W-:Y:S05]  /*132c0*/  @!P0 BRA `(.L_x_1311) ;  /* 0x0000000000e08947 */ /* 0x000fea0003800000 */
[----:B0-2---:R-:W-:Y:S02]  /*132d0*/  IABS R7, R4 ;  /* 0x0000000400077213 */ /* 0x005fe40000000000 */
[----:B------:R-:W-:Y:S02]  /*132e0*/  IABS R9, R8 ;  /* 0x0000000800097213 */ /* 0x000fe40000000000 */
[----:B------:R-:W0:Y:S01]  /*132f0*/  I2F.RP R10, R7 ;  /* 0x00000007000a7306 */ /* 0x000e220000209400 */
[----:B------:R-:W-:-:S07]  /*13300*/  IABS R12, R5 ;  /* 0x00000005000c7213 */ /* 0x000fce0000000000 */
[----:B------:R-:W-:Y:S08]  /*13310*/  I2F.RP R13, R9 ;  /* 0x00000009000d7306 */ /* 0x000ff00000209400 */
[----:B0-----:R-:W1:Y:S02]  /*13320*/  MUFU.RCP R10, R10 ;  /* 0x0000000a000a7308 */ /* 0x001e640000001000 */
[----:B-1----:R-:W-:-:S06]  /*13330*/  VIADD R3, R10, 0xffffffe ;  /* 0x0ffffffe0a037836 */ /* 0x002fcc0000000000 */
[----:B------:R-:W0:Y:S02]  /*13340*/  F2I.FTZ.U32.TRUNC.NTZ R3, R3 ;  /* 0x0000000300037305 */ /* 0x000e24000021f000 */
[----:B0-----:R-:W-:-:S04]  /*13350*/  IMAD.MOV R2, RZ, RZ, -R3 ;  /* 0x000000ffff027224 */ /* 0x001fc800078e0a03 */
[----:B------:R-:W-:Y:S02]  /*13360*/  IMAD R11, R2, R7, RZ ;  /* 0x00000007020b7224 */ /* 0x000fe400078e02ff */
[----:B------:R-:W-:-:S04]  /*13370*/  IMAD.MOV.U32 R2, RZ, RZ, RZ ;  /* 0x000000ffff027224 */ /* 0x000fc800078e00ff */
[----:B------:R-:W-:Y:S01]  /*13380*/  IMAD.HI.U32 R11, R3, R11, R2 ;  /* 0x0000000b030b7227 */ /* 0x000fe200078e0002 */
[----:B------:R-:W-:Y:S01]  /*13390*/  IABS R3, R4 ;  /* 0x0000000400037213 */ /* 0x000fe20000000000 */
[----:B------:R-:W0:Y:S04]  /*133a0*/  MUFU.RCP R2, R13 ;  /* 0x0000000d00027308 */ /* 0x000e280000001000 */
[----:B------:R-:W-:Y:S02]  /*133b0*/  IMAD.MOV R3, RZ, RZ, -R3 ;  /* 0x000000ffff037224 */ /* 0x000fe400078e0a03 */
[----:B------:R-:W-:-:S04]  /*133c0*/  IMAD.HI.U32 R10, R11, R12, RZ ;  /* 0x0000000c0b0a7227 */ /* 0x000fc800078e00ff */
[----:B------:R-:W-:-:S05]  /*133d0*/  IMAD R12, R10, R3, R12 ;  /* 0x000000030a0c7224 */ /* 0x000fca00078e020c */
[----:B------:R-:W-:Y:S01]  /*133e0*/  ISETP.GT.U32.AND P1, PT, R7, R12, PT ;  /* 0x0000000c0700720c */ /* 0x000fe20003f24070 */
[----:B0-----:R-:W-:-:S06]  /*133f0*/  VIADD R3, R2, 0xffffffe ;  /* 0x0ffffffe02037836 */ /* 0x001fcc0000000000 */
[----:B------:R-:W0:Y:S06]  /*13400*/  F2I.FTZ.U32.TRUNC.NTZ R3, R3 ;  /* 0x0000000300037305 */ /* 0x000e2c000021f000 */
[----:B------:R-:W-:Y:S02]  /*13410*/  @!P1 IMAD.IADD R12, R12, 0x1, -R7 ;  /* 0x000000010c0c9824 */ /* 0x000fe400078e0a07 */
[----:B------:R-:W-:Y:S01]  /*13420*/  @!P1 VIADD R10, R10, 0x1 ;  /* 0x000000010a0a9836 */ /* 0x000fe20000000000 */
[----:B------:R-:W-:Y:S02]  /*13430*/  ISETP.NE.AND P1, PT, R4, RZ, PT ;  /* 0x000000ff0400720c */ /* 0x000fe40003f25270 */
[----:B------:R-:W-:Y:S01]  /*13440*/  ISETP.GE.U32.AND P0, PT, R12, R7, PT ;  /* 0x000000070c00720c */ /* 0x000fe20003f06070 */
[----:B0-----:R-:W-:-:S04]  /*13450*/  IMAD.MOV R2, RZ, RZ, -R3 ;  /* 0x000000ffff027224 */ /* 0x001fc800078e0a03 */
[----:B------:R-:W-:Y:S02]  /*13460*/  IMAD R7, R2, R9, RZ ;  /* 0x0000000902077224 */ /* 0x000fe400078e02ff */
[----:B------:R-:W-:-:S06]  /*13470*/  IMAD.MOV.U32 R2, RZ, RZ, RZ ;  /* 0x000000ffff027224 */ /* 0x000fcc00078e00ff */
[----:B------:R-:W-:Y:S02]  /*13480*/  @P0 VIADD R10, R10, 0x1 ;  /* 0x000000010a0a0836 */ /* 0x000fe40000000000 */
[----:B------:R-:W-:Y:S01]  /*13490*/  IMAD.HI.U32 R7, R3, R7, R2 ;  /* 0x0000000703077227 */ /* 0x000fe200078e0002 */
[----:B------:R-:W-:Y:S02]  /*134a0*/  LOP3.LUT R2, R5, R4, RZ, 0x3c, !PT ;  /* 0x0000000405027212 */ /* 0x000fe400078e3cff */
[----:B------:R-:W-:Y:S02]  /*134b0*/  IABS R3, R8 ;  /* 0x0000000800037213 */ /* 0x000fe40000000000 */
[----:B------:R-:W-:-:S03]  /*134c0*/  ISETP.GE.AND P2, PT, R2, RZ, PT ;  /* 0x000000ff0200720c */ /* 0x000fc60003f46270 */
[----:B------:R-:W-:-:S10]  /*134d0*/  IMAD.MOV R3, RZ, RZ, -R3 ;  /* 0x000000ffff037224 */ /* 0x000fd400078e0a03 */
[----:B------:R-:W-:Y:S01]  /*134e0*/  @!P2 IMAD.MOV R10, RZ, RZ, -R10 ;  /* 0x000000ffff0aa224 */ /* 0x000fe200078e0a0a */
[----:B------:R-:W-:-:S04]  /*134f0*/  @!P1 LOP3.LUT R10, RZ, R4, RZ, 0x33, !PT ;  /* 0x00000004ff0a9212 */ /* 0x000fc800078e33ff */
        /* <DEDUP_REMOVED lines=8> */
[----:B------:R-:W-:-:S04]  /*13580*/  LOP3.LUT R2, R10, R8, RZ, 0x3c, !PT ;  /* 0x000000080a027212 */ /* 0x000fc800078e3cff */
[----:B------:R-:W-:Y:S01]  /*13590*/  ISETP.GE.AND P2, PT, R2, RZ, PT ;  /* 0x000000ff0200720c */ /* 0x000fe20003f46270 */
[----:B------:R-:W-:-:S04]  /*135a0*/  IMAD.MOV R2, RZ, RZ, -R10 ;  /* 0x000000ffff027224 */ /* 0x000fc800078e0a0a */
[----:B------:R-:W-:Y:S02]  /*135b0*/  IMAD R2, R4, R2, R5 ;  /* 0x0000000204027224 */ /* 0x000fe400078e0205 */
        /* <DEDUP_REMOVED lines=8> */
[----:B------:R-:W-:Y:S05]  /*13640*/  BRA `(.L_x_1312) ;  /* 0x0000000000f87947 */ /* 0x000fea0003800000 */
.L_x_1311:
[----:B-1----:R-:W1:Y:S01]  /*13650*/  LDC.64 R2, c[0x0][0xc90] ;  /* 0x00032400ff027b82 */ /* 0x002e620000000a00 */
[----:B------:R-:W-:Y:S01]  /*13660*/  ULDC.64 UR6, c[0x0][0x208] ;  /* 0x0000820000067ab9 */ /* 0x000fe20000000a00 */
[----:B-1----:R-:W-:-:S05]  /*13670*/  IMAD.WIDE R2, R14, 0x4, R2 ;  /* 0x000000040e027825 */ /* 0x002fca00078e0202 */
[----:B0-----:R0:W2:Y:S02]  /*13680*/  LDG.E R7, desc[UR6][R2.64] ;  /* 0x0000000602077981 */ /* 0x0010a4000c1e1900 */
[----:B0-----:R-:W-:Y:S02]  /*13690*/  IMAD.MOV.U32 R2, RZ, RZ, RZ ;  /* 0x000000ffff027224 */ /* 0x001fe400078e00ff */
[----:B--2---:R-:W-:-:S05]  /*136a0*/  IMAD R8, R4, R7, RZ ;  /* 0x0000000704087224 */ /* 0x004fca00078e02ff */
[----:B------:R-:W-:-:S04]  /*136b0*/  IABS R9, R8 ;  /* 0x0000000800097213 */ /* 0x000fc80000000000 */
[----:B------:R-:W0:Y:S08]  /*136c0*/  I2F.RP R10, R9 ;  /* 0x00000009000a7306 */ /* 0x000e300000209400 */
[----:B0-----:R-:W0:Y:S02]  /*136d0*/  MUFU.RCP R10, R10 ;  /* 0x0000000a000a7308 */ /* 0x001e240000001000 */
[----:B0-----:R-:W-:-:S06]  /*136e0*/  VIADD R11, R10, 0xffffffe ;  /* 0x0ffffffe0a0b7836 */ /* 0x001fcc0000000000 */
[----:B------:R-:W0:Y:S02]  /*136f0*/  F2I.FTZ.U32.TRUNC.NTZ R3, R11 ;  /* 0x0000000b00037305 */ /* 0x000e24000021f000 */
[----:B0-----:R-:W-:-:S04]  /*13700*/  IMAD.MOV R12, RZ, RZ, -R3 ;  /* 0x000000ffff0c7224 */ /* 0x001fc800078e0a03 */
[----:B------:R-:W-:-:S04]  /*13710*/  IMAD R13, R12, R9, RZ ;  /* 0x000000090c0d7224 */ /* 0x000fc800078e02ff */
[----:B------:R-:W-:Y:S01]  /*13720*/  IMAD.HI.U32 R2, R3, R13, R2 ;  /* 0x0000000d03027227 */ /* 0x000fe200078e0002 */
[----:B------:R-:W-:Y:S02]  /*13730*/  IABS R13, R5 ;  /* 0x00000005000d7213 */ /* 0x000fe40000000000 */
[----:B------:R-:W-:-:S03]  /*13740*/  IABS R3, R8 ;  /* 0x0000000800037213 */ /* 0x000fc60000000000 */
[----:B------:R-:W-:-:S04]  /*13750*/  IMAD.HI.U32 R2, R2, R13, RZ ;  /* 0x0000000d02027227 */ /* 0x000fc800078e00ff */
[----:B------:R-:W-:-:S04]  /*13760*/  IMAD.MOV R3, RZ, RZ, -R3 ;  /* 0x000000ffff037224 */ /* 0x000fc800078e0a03 */
        /* <DEDUP_REMOVED lines=11> */
[----:B------:R-:W-:Y:S02]  /*13820*/  IMAD R9, R7, R2, RZ ;  /* 0x0000000207097224 */ /* 0x000fe400078e02ff */
[----:B------:R-:W-:Y:S02]  /*13830*/  IMAD.MOV R2, RZ, RZ, -R2 ;  /* 0x000000ffff027224 */ /* 0x000fe400078e0a02 */
[----:B------:R-:W-:Y:S02]  /*13840*/  IMAD.MOV R10, RZ, RZ, -R9 ;  /* 0x000000ffff0a7224 */ /* 0x000fe400078e0a09 */
[----:B------:R-:W-:Y:S02]  /*13850*/  IMAD R8, R8, R2, R5 ;  /* 0x0000000208087224 */ /* 0x000fe400078e0205 */
[----:B------:R-:W-:Y:S01]  /*13860*/  IMAD.MOV.U32 R2, RZ, RZ, RZ ;  /* 0x000000ffff027224 */ /* 0x000fe200078e00ff */
[----:B------:R-:W-:Y:S02]  /*13870*/  VIADDMNMX R7, R10, UR5, R7, PT ;  /* 0x000000050a077c46 */ /* 0x000fe4000b800107 */
[----:B------:R-:W-:-:S02]  /*13880*/  IADD3 R9, R9, 0x1000000, R8 ;  /* 0x0100000009097810 */ /* 0x000fc40007ffe008 */
[----:B------:R-:W-:-:S04]  /*13890*/  IABS R10, R7 ;  /* 0x00000007000a7213 */ /* 0x000fc80000000000 */
[----:B------:R-:W0:Y:S08]  /*138a0*/  I2F.RP R11, R10 ;  /* 0x0000000a000b7306 */ /* 0x000e300000209400 */
[----:B0-----:R-:W0:Y:S02]  /*138b0*/  MUFU.RCP R11, R11 ;  /* 0x0000000b000b7308 */ /* 0x001e240000001000 */
[----:B0-----:R-:W-:Y:S01]  /*138c0*/  VIADD R3, R11, 0xffffffe ;  /* 0x0ffffffe0b037836 */ /* 0x001fe20000000000 */
[----:B------:R-:W-:-:S05]  /*138d0*/  IABS R11, R7 ;  /* 0x00000007000b7213 */ /* 0x000fca0000000000 */
[----:B------:R-:W0:Y:S02]  /*138e0*/  F2I.FTZ.U32.TRUNC.NTZ R3, R3 ;  /* 0x0000000300037305 */ /* 0x000e24000021f000 */
[----:B0-----:R-:W-:-:S04]  /*138f0*/  IMAD.MOV R5, RZ, RZ, -R3 ;  /* 0x000000ffff057224 */ /* 0x001fc800078e0a03 */
[----:B------:R-:W-:-:S04]  /*13900*/  IMAD R5, R5, R10, RZ ;  /* 0x0000000a05057224 */ /* 0x000fc800078e02ff */
[----:B------:R-:W-:Y:S01]  /*13910*/  IMAD.HI.U32 R2, R3, R5, R2 ;  /* 0x0000000503027227 */ /* 0x000fe200078e0002 */
[----:B------:R-:W-:-:S03]  /*13920*/  IABS R5, R8 ;  /* 0x0000000800057213 */ /* 0x000fc60000000000 */
[----:B------:R-:W-:Y:S02]  /*13930*/  IMAD.MOV R3, RZ, RZ, -R11 ;  /* 0x000000ffff037224 */ /* 0x000fe400078e0a0b */
        /* <DEDUP_REMOVED lines=11> */
[----:B------:R-:W-:Y:S01]  /*139f0*/  @!P1 LOP3.LUT R2, RZ, R7, RZ, 0x33, !PT ;  /* 0x00000007ff029212 */ /* 0x000fe200078e33ff */
[----:B------:R-:W-:-:S04]  /*13a00*/  IMAD.MOV R7, RZ, RZ, -R7 ;  /* 0x000000ffff077224 */ /* 0x000fc800078e0a07 */
[----:B------:R-:W-:-:S05]  /*13a10*/  IMAD R3, R2, R7, R9 ;  /* 0x0000000702037224 */ /* 0x000fca00078e0209 */
[----:B------:R1:W-:Y:S02]  /*13a20*/  STL [R1+0x8], R3 ;  /* 0x0000080301007387 */ /* 0x0003e40000100800 */
.L_x_1312:
[----:B01----:R-:W-:-:S05]  /*13a30*/  LOP3.LUT R3, RZ, R2, RZ, 0x33, !PT ;  /* 0x00000002ff037212 */ /* 0x003fca00078e33ff */
[----:B------:R-:W-:-:S05]  /*13a40*/  IMAD.IADD R2, R4, 0x1, R3 ;  /* 0x0000000104027824 */ /* 0x000fca00078e0203 */
[----:B------:R1:W-:Y:S01]  /*13a50*/  STL [R1+0x4], R2 ;  /* 0x0000040201007387 */ /* 0x0003e20000100800 */
[----:B------:R-:W-:Y:S05]  /*13a60*/  BRA `(.L_x_1313) ;  /* 0x0000000000107947 */ /* 0x000fea0003800000 */
.L_x_1308:
[----:B------:R-:W-:Y:S01]  /*13a70*/  IMAD.U32 R2, RZ, RZ, UR6 ;  /* 0x00000006ff027e24 */ /* 0x000fe2000f8e00ff */
[----:B------:R0:W-:Y:S04]  /*13a80*/  STL [R1+0x4], RZ ;  /* 0x000004ff01007387 */ /* 0x0001e80000100800 */
[----:B------:R0:W-:Y:S04]  /*13a90*/  STL [R1+0x8], RZ ;  /* 0x000008ff01007387 */ /* 0x0001e80000100800 */
[----:B------:R0:W-:Y:S02]  /*13aa0*/  STL [R1], R2 ;  /* 0x0000000201007387 */ /* 0x0001e40000100800 */
.L_x_1313:
[----:B------:R-:W2:Y:S04]  /*13ab0*/  LDL R8, [R1] ;  /* 0x0000000001087983 */ /* 0x000ea80000100800 */
[----:B------:R-:W2:Y:S04]  /*13ac0*/  LDL R9, [R1+0x4] ;  /* 0x0000040001097983 */ /* 0x000ea80000100800 */
[----:B------:R-:W2:Y:S04]  /*13ad0*/  LDL R10, [R1+0x8] ;  /* 0x00000800010a7983 */ /* 0x000ea80000100800 */
[----:B------:R-:W2:Y:S01]  /*13ae0*/  LDL R11, [R1+0xc] ;  /* 0x00000c00010b7983 */ /* 0x000ea20000100800 */
[----:B------:R-:W-:-:S13]  /*13af0*/  ISETP.NE.AND P0, PT, R0, RZ, PT ;  /* 0x000000ff0000720c */ /* 0x000fda0003f05270 */
[----:B------:R-:W3:Y:S01]  /*13b00*/  @!P0 S2R R3, SR_CgaCtaId ;  /* 0x0000000000038919 */ /* 0x000ee20000008800 */
[----:B------:R-:W-:-:S04]  /*13b10*/  @!P0 MOV R0, 0x400 ;  /* 0x0000040000008802 */ /* 0x000fc80000000f00 */
[----:B---3--:R-:W-:-:S05]  /*13b20*/  @!P0 LEA R0, R3, R0, 0x18 ;  /* 0x0000000003008211 */ /* 0x008fca00078ec0ff */
[----:B--2---:R2:W-:Y:S01]  /*13b30*/  @!P0 STS.128 [R0+0x308d0], R8 ;  /* 0x0308d00800008388 */ /* 0x0045e20000000c00 */
[----:B------:R-:W-:Y:S06]  /*13b40*/  BAR.ARV 0x5, 0x180 ;  /* 0x0146000000007b1d */ /* 0x000fec0000002000 */
.L_x_1306:
[----:B--2---:R-:W2:Y:S01]  /*13b50*/  LDL R0, [R1+0xc] ;  /* 0x00000c0001007983 */ /* 0x004ea20000100800 */
[----:B------:R-:W-:Y:S01]  /*13b60*/  ULDC UR4, c[0x0][0xc3c] ;  /* 0x00030f0000047ab9 */ /* 0x000fe20000000800 */
[----:B------:R-:W-:Y:S01]  /*13b70*/  IMAD.MOV.U32 R19, RZ, RZ, RZ ;  /* 0x000000ffff137224 */ /* 0x000fe200078e00ff */
[----:B--2---:R-:W-:Y:S01]  /*13b80*/  ISETP.GE.AND P0, PT, R0, UR4, PT ;  /* 0x0000000400007c0c */ /* 0x004fe2000bf06270 */
[----:B------:R-:W-:-:S05]  /*13b90*/  IMAD.MOV.U32 R0, RZ, RZ, 0x1 ;  /* 0x00000001ff007424 */ /* 0x000fca00078e00ff */
[----:B------:R2:W-:Y:S04]  /*13ba0*/  STL [R1+0x10], R0 ;  /* 0x0000100001007387 */ /* 0x0005e80000100800 */
[----:B------:R2:W-:Y:S03]  /*13bb0*/  STL [R1+0x50], RZ ;  /* 0x000050ff01007387 */ /* 0x0005e60000100800 */
[----:B------:R-:W-:Y:S05]  /*13bc0*/  @P0 BRA `(.L_x_1314) ;  /* 0x0000006c00240947 */ /* 0x000fea0003800000 */
[----:B------:R-:W4:Y:S01]  /*13bd0*/  S2UR UR5, SR_CgaCtaId ;  /* 0x00000000000579c3 */ /* 0x000f220000008800 */
[C---:B--2---:R-:W-:Y:S01]  /*13be0*/  IMAD.SHL.U32 R0, R6.reuse, 0x8, RZ ;  /* 0x0000000806007824 */ /* 0x044fe200078e00ff */
[----:B------:R-:W-:Y:S01]  /*13bf0*/  LOP3.LUT R4, R6, 0x7f, RZ, 0xc0, !PT ;  /* 0x0000007f06047812 */ /* 0x000fe200078ec0ff */
[----:B------:R-:W-:Y:S01]  /*13c00*/  UMOV UR4, 0x400 ;  /* 0x0000040000047882 */ /* 0x000fe20000000000 */
[----:B------:R-:W-:Y:S01]  /*13c10*/  BSSY B8, `(.L_x_1314) ;  /* 0x00006c4000087945 */ /* 0x000fe20003800000 */
[----:B------:R-:W-:Y:S01]  /*13c20*/  IMAD.MOV.U32 R19, RZ, RZ, RZ ;  /* 0x000000ffff137224 */ /* 0x000fe200078e00ff */
[----:B------:R-:W-:Y:S01]  /*13c30*/  LOP3.LUT R3, R0, 0x1f8, RZ, 0xc0, !PT ;  /* 0x000001f800037812 */ /* 0x000fe200078ec0ff */
[----:B01----:R-:W-:Y:S01]  /*13c40*/  IMAD.SHL.U32 R2, R4, 0x8, RZ ;  /* 0x0000000804027824 */ /* 0x003fe200078e00ff */
        /* <DEDUP_REMOVED lines=9> */
[----:B----4-:R-:W-:-:S06]  /*13ce0*/  ULEA UR4, UR5, UR4, 0x18 ;  /* 0x0000000405047291 */ /* 0x010fcc000f8ec03f */
[----:B------:R-:W-:-:S04]  /*13cf0*/  IMAD.U32 R18, RZ, RZ, UR4 ;  /* 0x00000004ff127e24 */ /* 0x000fc8000f8e00ff */
[----:B------:R-:W-:-:S05]  /*13d00*/  IMAD R3, R3, 0x2, R18 ;  /* 0x0000000203037824 */ /* 0x000fca00078e0212 */
[----:B------:R0:W-:Y:S04]  /*13d10*/  STL [R1+0x20], R3 ;  /* 0x0000200301007387 */ /* 0x0001e80000100800 */
[----:B------:R-:W-:Y:S04]  /*13d20*/  STL [R1+0x50], RZ ;  /* 0x000050ff01007387 */ /* 0x000fe80000100800 */
[----:B------:R1:W-:Y:S01]  /*13d30*/  STL [R1+0x10], R2 ;  /* 0x0000100201007387 */ /* 0x0003e20000100800 */
[C---:B0-----:R-:W-:Y:S02]  /*13d40*/  LOP3.LUT R3, R0.reuse, 0x40, RZ, 0xfc, !PT ;  /* 0x0000004000037812 */ /* 0x041fe400078efcff */
[----:B-1----:R-:W-:-:S02]  /*13d50*/  LOP3.LUT R2, R0, 0x80, RZ, 0xfc, !PT ;  /* 0x0000008000027812 */ /* 0x002fc400078efcff */
[----:B------:R-:W-:-:S07]  /*13d60*/  LOP3.LUT R0, R0, 0xc0, RZ, 0xfc, !PT ;  /* 0x000000c000007812 */ /* 0x000fce00078efcff */
.L_x_1437:
[----:B---3--:R-:W2:Y:S01]  /*13d70*/  LDL R9, [R1+0xc] ;  /* 0x00000c0001097983 */ /* 0x008ea20000100800 */
[----:B------:R-:W-:Y:S05]  /*13d80*/  YIELD ;  /* 0x0000000000007946 */ /* 0x000fea0003800000 */
[----:B------:R-:W-:Y:S01]  /*13d90*/  ULDC.64 UR4, c[0x0][0xa28] ;  /* 0x00028a0000047ab9 */ /* 0x000fe20000000a00 */
[----:B------:R-:W-:Y:S01]  /*13da0*/  IMAD.MOV.U32 R0, RZ, RZ, RZ ;  /* 0x000000ffff007224 */ /* 0x000fe200078e00ff */
[----:B------:R-:W-:Y:S01]  /*13db0*/  ISETP.NE.U32.AND P0, PT, RZ, UR4, PT ;  /* 0x00000004ff007c0c */ /* 0x000fe2000bf05070 */
[----:B01----:R-:W0:Y:S01]  /*13dc0*/  LDC.64 R4, c[0x0][0xa00] ;  /* 0x00028000ff047b82 */ /* 0x003e220000000a00 */
[----:B------:R-:W-:Y:S01]  /*13dd0*/  ULDC.64 UR8, c[0x0][0x208] ;  /* 0x0000820000087ab9 */ /* 0x000fe20000000a00 */
[----:B------:R-:W-:Y:S01]  /*13de0*/  IMAD.MOV.U32 R10, RZ, RZ, RZ ;  /* 0x000000ffff0a7224 */ /* 0x000fe200078e00ff */
[----:B------:R-:W-:Y:S01]  /*13df0*/  ISETP.NE.AND.EX P0, PT, RZ, UR5, PT, P0 ;  /* 0x00000005ff007c0c */ /* 0x000fe2000bf05300 */
[----:B------:R-:W-:Y:S01]  /*13e00*/  ULDC.64 UR4, c[0x0][0xa18] ;  /* 0x0002860000047ab9 */ /* 0x000fe20000000a00 */
[----:B------:R-:W-:-:S11]  /*13e10*/  ULDC.64 UR6, c[0x0][0xa08] ;  /* 0x0002820000067ab9 */ /* 0x000fd60000000a00 */
[----:B------:R-:W2:Y:S02]  /*13e20*/  @P0 LDC.64 R2, c[0x0][0xa28] ;  /* 0x00028a00ff020b82 */ /* 0x000ea40000000a00 */
[----:B--2---:R-:W-:-:S05]  /*13e30*/  @P0 IMAD.WIDE R2, R9, 0x4, R2 ;  /* 0x0000000409020825 */ /* 0x004fca00078e0202 */
[----:B------:R1:W5:Y:S01]  /*13e40*/  @P0 LDG.E R0, desc[UR8][R2.64] ;  /* 0x0000000802000981 */ /* 0x000362000c1e1900 */
[----:B------:R-:W-:Y:S01]  /*13e50*/  ISETP.NE.U32.AND P0, PT, RZ, UR4, PT ;  /* 0x00000004ff007c0c */ /* 0x000fe2000bf05070 */
[----:B0-----:R-:W-:Y:S01]  /*13e60*/  IMAD.WIDE R4, R9, 0x4, R4 ;  /* 0x0000000409047825 */ /* 0x001fe200078e0204 */
[----:B------:R-:W-:Y:S02]  /*13e70*/  ISETP.NE.U32.AND P1, PT, RZ, UR6, PT ;  /* 0x00000006ff007c0c */ /* 0x000fe4000bf25070 */
[----:B------:R-:W-:Y:S01]  /*13e80*/  ISETP.NE.AND.EX P2, PT, RZ, UR5, PT, P0 ;  /* 0x00000005ff007c0c */ /* 0x000fe2000bf45300 */
[----:B------:R-:W-:Y:S01]  /*13e90*/  ULDC.64 UR4, c[0x0][0xa00] ;  /* 0x0002800000047ab9 */ /* 0x000fe20000000a00 */
[----:B------:R-:W-:Y:S01]  /*13ea0*/  ISETP.NE.AND.EX P1, PT, RZ, UR7, PT, P1 ;  /* 0x00000007ff007c0c */ /* 0x000fe2000bf25310 */
[----:B------:R-:W-:Y:S01]  /*13eb0*/  IMAD.MOV.U32 R8, RZ, RZ, RZ ;  /* 0x000000ffff087224 */ /* 0x000fe200078e00ff */
[----:B------:R-:W-:Y:S01]  /*13ec0*/  ISETP.NE.U32.AND P0, PT, RZ, UR4, PT ;  /* 0x00000004ff007c0c */ /* 0x000fe2000bf05070 */
[----:B-1----:R-:W0:Y:S03]  /*13ed0*/  LDC.64 R2, c[0x0][0xa08] ;  /* 0x00028200ff027b82 */ /* 0x002e260000000a00 */
[----:B------:R-:W-:-:S05]  /*13ee0*/  ISETP.NE.AND.EX P0, PT, RZ, UR5, PT, P0 ;  /* 0x00000005ff007c0c */ /* 0x000fca000bf05300 */
[----:B------:R-:W1:Y:S08]  /*13ef0*/  @P2 LDC.64 R6, c[0x0][0xa18] ;  /* 0x00028600ff062b82 */ /* 0x000e700000000a00 */
[----:B------:R-:W2:Y:S01]  /*13f00*/  @P0 LDG.E R10, desc[UR8][R4.64] ;  /* 0x00000008040a0981 */ /* 0x000ea2000c1e1900 */
[----:B------:R-:W-:Y:S01]  /*13f10*/  ULDC UR4, c[0x0][0x288] ;  /* 0x0000a20000047ab9 */ /* 0x000fe20000000800 */
[----:B0-----:R-:W-:-:S05]  /*13f20*/  IMAD.WIDE R2, R9, 0x4, R2 ;  /* 0x0000000409027825 */ /* 0x001fca00078e0202 */
[----:B------:R-:W5:Y:S01]  /*13f30*/  @P1 LDG.E R8, desc[UR8][R2.64] ;  /* 0x0000000802081981 */ /* 0x000f62000c1e1900 */
[----:B-1----:R-:W-:-:S03]  /*13f40*/  @P2 IMAD.WIDE R6, R9, 0x4, R6 ;  /* 0x0000000409062825 */ /* 0x002fc600078e0206 */
        /* <DEDUP_REMOVED lines=15> */
[----:B------:R-:W0:Y:S04]  /*14040*/  LDG.E R7, desc[UR4][R4.64] ;  /* 0x0000000404077981 */ /* 0x000e28000c1e1900 */
[----:B------:R-:W0:Y:S02]  /*14050*/  LDG.E R4, desc[UR4][R4.64+0x4] ;  /* 0x0000040404047981 */ /* 0x000e24000c1e1900 */
[----:B0-----:R-:W-:-:S05]  /*14060*/  IMAD.IADD R10, R4, 0x1, -R7 ;  /* 0x00000001040a7824 */ /* 0x001fca00078e0a07 */
[----:B------:R1:W-:Y:S02]  /*14070*/  STL [R1+0x2c], R10 ;  /* 0x00002c0a01007387 */ /* 0x0003e40000100800 */
.L_x_1315:
[----:B------:R-:W2:Y:S01]  /*14080*/  LDL.LU R5, [R1+0x8] ;  /* 0x0000080001057983 */ /* 0x000ea20000300800 */
[----:B------:R-:W-:Y:S02]  /*14090*/  ULDC.64 UR4, c[0x0][0xa20] ;  /* 0x0002880000047ab9 */ /* 0x000fe40000000a00 */
[----:B------:R-:W-:-:S04]  /*140a0*/  ISETP.NE.U32.AND P0, PT, RZ, UR4, PT ;  /* 0x00000004ff007c0c */ /* 0x000fc8000bf05070 */
[----:B------:R-:W-:Y:S02]  /*140b0*/  ISETP.NE.AND.EX P0, PT, RZ, UR5, PT, P0 ;  /* 0x00000005ff007c0c */ /* 0x000fe4000bf05300 */
[C---:B--2---:R-:W-:Y:S02]  /*140c0*/  LOP3.LUT R7, R5.reuse, 0xff000000, RZ, 0xc0, !PT ;  /* 0xff00000005077812 */ /* 0x044fe400078ec0ff */
[C---:B------:R-:W-:Y:S02]  /*140d0*/  LOP3.LUT R4, R5.reuse, 0xff0000, RZ, 0xc0, !PT ;  /* 0x00ff000005047812 */ /* 0x040fe400078ec0ff */
[----:B------:R-:W-:Y:S02]  /*140e0*/  SHF.R.U32.HI R7, RZ, 0x8, R7 ;  /* 0x00000008ff077819 */ /* 0x000fe40000011607 */
[----:B------:R-:W-:Y:S02]  /*140f0*/  LOP3.LUT R16, R5, 0xffff, RZ, 0xc0, !PT ;  /* 0x0000ffff05107812 */ /* 0x000fe400078ec0ff */
[----:B------:R-:W-:Y:S01]  /*14100*/  LEA.HI R7, R4, R7, RZ, 0x10 ;  /* 0x0000000704077211 */ /* 0x000fe200078f80ff */
[----:B-----5:R-:W-:-:S05]  /*14110*/  IMAD.IADD R4, R8, 0x1, R0 ;  /* 0x0000000108047824 */ /* 0x020fca00078e0200 */
[----:B------:R2:W-:Y:S01]  /*14120*/  STL [R1+0x14], R4 ;  /* 0x0000140401007387 */ /* 0x0005e20000100800 */
[----:B------:R-:W-:Y:S05]  /*14130*/  @!P0 BRA `(.L_x_1316) ;  /* 0x0000000000148947 */ /* 0x000fea0003800000 */
[----:B------:R-:W3:Y:S01]  /*14140*/  LDC.64 R2, c[0x0][0xa20] ;  /* 0x00028800ff027b82 */ /* 0x000ee20000000a00 */
[----:B------:R-:W-:Y:S01]  /*14150*/  ULDC.64 UR4, c[0x0][0x208] ;  /* 0x0000820000047ab9 */ /* 0x000fe20000000a00 */
[----:B---3--:R-:W-:-:S05]  /*14160*/  IMAD.WIDE R2, R9, 0x4, R2 ;  /* 0x0000000409027825 */ /* 0x008fca00078e0202 */
[----:B------:R3:W5:Y:S01]  /*14170*/  LDG.E R6, desc[UR4][R2.64] ;  /* 0x0000000402067981 */ /* 0x000762000c1e1900 */
[----:B------:R-:W-:Y:S05]  /*14180*/  BRA `(.L_x_1317) ;  /* 0x0000000000147947 */ /* 0x000fea0003800000 */
.L_x_1316:
[----:B------:R-:W-:Y:S05]  /*14190*/  @!P1 BRA `(.L_x_1317) ;  /* 0x0000000000109947 */ /* 0x000fea0003800000 */
[----:B------:R-:W-:Y:S02]  /*141a0*/  ULDC.64 UR4, c[0x0][0x208] ;  /* 0x0000820000047ab9 */ /* 0x000fe40000000a00 */
[----:B------:R-:W3:Y:S04]  /*141b0*/  LDG.E R6, desc[UR4][R2.64] ;  /* 0x0000000402067981 */ /* 0x000ee8000c1e1900 */
[----:B------:R-:W3:Y:S02]  /*141c0*/  LDG.E R2, desc[UR4][R2.64+0x4] ;  /* 0x0000040402027981 */ /* 0x000ee4000c1e1900 */
[----:B---3--:R-:W-:-:S07]  /*141d0*/  IMAD.IADD R6, R2, 0x1, -R6 ;  /* 0x0000000102067824 */ /* 0x008fce00078e0a06 */
.L_x_1317:
[----:B--2---:R-:W2:Y:S01]  /*141e0*/  LDL.LU R4, [R1+0x4] ;  /* 0x0000040001047983 */ /* 0x004ea20000300800 */
[----:B---3--:R-:W3:Y:S01]  /*141f0*/  LDC R2, c[0x0][0x448] ;  /* 0x00011200ff027b82 */ /* 0x008ee20000000800 */
[----:B-----5:R-:W-:Y:S01]  /*14200*/  IMAD.IADD R0, R6, 0x1, -R0 ;  /* 0x0000000106007824 */ /* 0x020fe200078e0a00 */
[----:B---3--:R-:W-:-:S13]  /*14210*/  ISETP.NE.AND P1, PT, R2, 0x1, PT ;  /* 0x000000010200780c */ /* 0x008fda0003f25270 */
[----:B------:R-:W3:Y:S08]  /*14220*/  @P1 LDC R3, c[0x0][0x44c] ;  /* 0x00011300ff031b82 */ /* 0x000ef00000000800 */
[----:B------:R-:W4:Y:S01]  /*14230*/  @P1 LDC R2, c[0x0][0x450] ;  /* 0x00011400ff021b82 */ /* 0x000f220000000800 */
[----:B--2---:R-:W-:-:S04]  /*14240*/  IMAD.SHL.U32 R11, R4, 0x80, RZ ;  /* 0x00000080040b7824 */ /* 0x004fc800078e00ff */
[----:B------:R-:W-:Y:S01]  /*14250*/  VIADD R4, R11, 0x7f ;  /* 0x0000007f0b047836 */ /* 0x000fe20000000000 */
[----:B------:R2:W-:Y:S03]  /*14260*/  STL [R1+0x28], R11 ;  /* 0x0000280b01007387 */ /* 0x0005e60000100800 */
[----:B---3--:R-:W-:-:S04]  /*14270*/  @P1 IMAD.HI.U32 R3, R4, R3, RZ ;  /* 0x0000000304031227 */ /* 0x008fc800078e00ff */
[----:B------:R-:W-:Y:S01]  /*14280*/  IMAD.MOV.U32 R6, RZ, RZ, R4 ;  /* 0x000000ffff067224 */ /* 0x000fe200078e0004 */
[----:B----4-:R-:W-:Y:S01]  /*14290*/  @P1 SHF.R.U32.HI R6, RZ, R2, R3 ;  /* 0x00000002ff061219 */ /* 0x010fe20000011603 */
[----:B------:R-:W-:-:S05]  /*142a0*/  VIADD R4, R0, 0x3f ;  /* 0x0000003f00047836 */ /* 0x000fca0000000000 */
[----:B------:R-:W-:-:S04]  /*142b0*/  SHF.R.S32.HI R2, RZ, 0x1f, R4 ;  /* 0x0000001fff027819 */ /* 0x000fc80000011404 */
[----:B------:R-:W-:Y:S02]  /*142c0*/  LEA.HI R4, R2, R4, RZ, 0x6 ;  /* 0x0000000402047211 */ /* 0x000fe400078f30ff */
[----:B------:R-:W-:Y:S02]  /*142d0*/  IADD3 R2, R0, 0x1, -R10 ;  /* 0x0000000100027810 */ /* 0x000fe40007ffe80a */
[----:B------:R-:W-:-:S03]  /*142e0*/  SHF.R.S32.HI R9, RZ, 0x6, R4 ;  /* 0x00000006ff097819 */ /* 0x000fc60000011404 */
[----:B------:R-:W-:Y:S02]  /*142f0*/  IMAD.IADD R6, R2, 0x1, R6 ;  /* 0x0000000102067824 */ /* 0x000fe400078e0206 */
[----:B------:R-:W3:Y:S01]  /*14300*/  LDC.64 R2, c[0x0][0x9e0] ;  /* 0x00027800ff027b82 */ /* 0x000ee20000000a00 */
[----:B------:R2:W-:Y:S01]  /*14310*/  STL [R1+0x58], R9 ;  /* 0x0000580901007387 */ /* 0x0005e20000100800 */
[----:B---3--:R-:W-:Y:S01]  /*14320*/  ISETP.GE.AND P2, PT, R3, 0x1, PT ;  /* 0x000000010300780c */ /* 0x008fe20003f46270 */
[----:B------:R-:W-:-:S12]  /*14330*/  IMAD.IADD R2, R6, 0x1, R2 ;  /* 0x0000000106027824 */ /* 0x000fd800078e0202 */
[----:B--2---:R-:W-:Y:S05]  /*14340*/  @!P2 BRA `(.L_x_1318) ;  /* 0x000000000048a947 */ /* 0x004fea0003800000 */
[C---:B------:R-:W-:Y:S01]  /*14350*/  ISETP.GT.AND P0, PT, R6.reuse, RZ, PT ;  /* 0x000000ff0600720c */ /* 0x040fe20003f04270 */
[----:B------:R-:W-:Y:S01]  /*14360*/  BSSY B0, `(.L_x_1319) ;  /* 0x000000e000007945 */ /* 0x000fe20003800000 */
[----:B------:R-:W-:-:S11]  /*14370*/  VIADD R8, R6, 0xffffffff ;  /* 0xffffffff06087836 */ /* 0x000fd60000000000 */
[----:B------:R-:W-:Y:S05]  /*14380*/  @P0 BRA `(.L_x_1320) ;  /* 0x00000000001c0947 */ /* 0x000fea0003800000 */
[----:B------:R-:W-:Y:S01]  /*14390*/  ISETP.NE.AND P0, PT, R3, 0x1, PT ;  /* 0x000000010300780c */ /* 0x000fe20003f05270 */
[----:B------:R-:W-:-:S12]  /*143a0*/  IMAD.MOV R6, RZ, RZ, -R6 ;  /* 0x000000ffff067224 */ /* 0x000fd800078e0a06 */
[----:B------:R-:W2:Y:S02]  /*143b0*/  @P0 LDC.64 R4, c[0x0][0x9e8] ;  /* 0x00027a00ff040b82 */ /* 0x000ea40000000a00 */
[----:B--2---:R-:W-:-:S05]  /*143c0*/  @P0 IMAD.HI.U32 R4, R6, R4, RZ ;  /* 0x0000000406040227 */ /* 0x004fca00078e00ff */
[----:B------:R-:W-:-:S04]  /*143d0*/  @P0 SHF.R.U32.HI R6, RZ, R5, R4 ;  /* 0x00000005ff060219 */ /* 0x000fc80000011604 */
[----:B------:R-:W-:Y:S01]  /*143e0*/  LOP3.LUT R8, RZ, R6, RZ, 0x33, !PT ;  /* 0x00000006ff087212 */ /* 0x000fe200078e33ff */
[----:B------:R-:W-:Y:S06]  /*143f0*/  BRA `(.L_x_1321) ;  /* 0x0000000000107947 */ /* 0x000fec0003800000 */
.L_x_1320:
[----:B------:R-:W-:-:S13]  /*14400*/  ISETP.NE.AND P0, PT, R3, 0x1, PT ;  /* 0x000000010300780c */ /* 0x000fda0003f05270 */
[----:B------:R-:W2:Y:S02]  /*14410*/  @P0 LDC.64 R4, c[0x0][0x9e8] ;  /* 0x00027a00ff040b82 */ /* 0x000ea40000000a00 */
[----:B--2---:R-:W-:-:S05]  /*14420*/  @P0 IMAD.HI.U32 R4, R8, R4, RZ ;  /* 0x0000000408040227 */ /* 0x004fca00078e00ff */
[----:B------:R-:W-:-:S07]  /*14430*/  @P0 SHF.R.U32.HI R8, RZ, R5, R4 ;  /* 0x00000005ff080219 */ /* 0x000fce0000011604 */
.L_x_1321:
[----:B------:R-:W-:Y:S05]  /*14440*/  BSYNC B0 ;  /* 0x0000000000007941 */ /* 0x000fea0003800000 */
.L_x_1319:
[----:B------:R-:W-:-:S05]  /*14450*/  IMAD R8, R8, R3, R3 ;  /* 0x0000000308087224 */ /* 0x000fca00078e0203 */
[----:B------:R-:W-:-:S07]  /*14460*/  VIMNMX R2, R2, R8, PT ;  /* 0x0000000802027248 */ /* 0x000fce0003fe0100 */
.L_x_1318:
[----:B------:R-:W2:Y:S01]  /*14470*/  @P1 LDC R4, c[0x0][0x44c] ;  /* 0x00011300ff041b82 */ /* 0x000ea20000000800 */
[----:B------:R-:W-:Y:S01]  /*14480*/  IMAD.MOV.U32 R5, RZ, RZ, R11 ;  /* 0x000000ffff057224 */ /* 0x000fe200078e000b */
[----:B------:R-:W-:Y:S01]  /*14490*/  ULDC UR4, c[0x0][0x9dc] ;  /* 0x0002770000047ab9 */ /* 0x000fe20000000800 */
[----:B------:R-:W-:-:S05]  /*144a0*/  VIADD R2, R2, 0x3f ;  /* 0x0000003f02027836 */ /* 0x000fca0000000000 */
[----:B------:R-:W3:Y:S01]  /*144b0*/  @P1 LDC R6, c[0x0][0x450] ;  /* 0x00011400ff061b82 */ /* 0x000ee20000000800 */
[----:B--2---:R-:W-:-:S05]  /*144c0*/  @P1 IMAD.HI.U32 R4, R11, R4, RZ ;  /* 0x000000040b041227 */ /* 0x004fca00078e00ff */
[----:B---3--:R-:W-:-:S04]  /*144d0*/  @P1 SHF.R.U32.HI R5, RZ, R6, R4 ;  /* 0x00000006ff051219 */ /* 0x008fc80000011604 */
[----:B------:R-:W-:Y:S02]  /*144e0*/  IADD3 R6, R5, R0, -R10 ;  /* 0x0000000005067210 */ /* 0x000fe40007ffe80a */
[----:B------:R-:W-:-:S04]  /*144f0*/  SHF.R.S32.HI R0, RZ, 0x1f, R2 ;  /* 0x0000001fff007819 */ /* 0x000fc80000011402 */
[----:B------:R-:W-:Y:S01]  /*14500*/  LEA.HI R0, R0, R2, RZ, 0x6 ;  /* 0x0000000200007211 */ /* 0x000fe200078f30ff */
[----:B------:R-:W-:-:S03]  /*14510*/  VIADD R2, R6, -UR4 ;  /* 0x8000000406027c36 */ /* 0x000fc60008000000 */
[----:B------:R-:W-:-:S04]  /*14520*/  SHF.R.S32.HI R4, RZ, 0x6, R0 ;  /* 0x00000006ff047819 */ /* 0x000fc80000011400 */
[----:B------:R-:W-:Y:S01]  /*14530*/  VIMNMX R0, R9, R4, PT ;  /* 0x0000000409007248 */ /* 0x000fe20003fe0100 */
[----:B------:R2:W-:Y:S01]  /*14540*/  STL [R1+0x54], R4 ;  /* 0x0000540401007387 */ /* 0x0005e20000100800 */
[----:B------:R-:W-:Y:S05]  /*14550*/  @!P2 BRA `(.L_x_1322) ;  /* 0x000000000044a947 */ /* 0x000fea0003800000 */
[----:B------:R-:W-:Y:S01]  /*14560*/  ISETP.GT.AND P0, PT, R6, -0x1, PT ;  /* 0xffffffff0600780c */ /* 0x000fe20003f04270 */
[----:B------:R-:W-:-:S12]  /*14570*/  BSSY B0, `(.L_x_1323) ;  /* 0x000000d000007945 */ /* 0x000fd80003800000 */
[----:B------:R-:W-:Y:S05]  /*14580*/  @P0 BRA `(.L_x_1324) ;  /* 0x00000000001c0947 */ /* 0x000fea0003800000 */
[----:B------:R-:W-:Y:S02]  /*14590*/  ISETP.NE.AND P0, PT, R3, 0x1, PT ;  /* 0x000000010300780c */ /* 0x000fe40003f05270 */
[----:B------:R-:W-:-:S11]  /*145a0*/  LOP3.LUT R6, RZ, R6, RZ, 0x33, !PT ;  /* 0x00000006ff067212 */ /* 0x000fd600078e33ff */
[----:B--2---:R-:W2:Y:S02]  /*145b0*/  @P0 LDC.64 R4, c[0x0][0x9e8] ;  /* 0x00027a00ff040b82 */ /* 0x004ea40000000a00 */
[----:B--2---:R-:W-:-:S05]  /*145c0*/  @P0 IMAD.HI.U32 R4, R6, R4, RZ ;  /* 0x0000000406040227 */ /* 0x004fca00078e00ff */
[----:B------:R-:W-:-:S04]  /*145d0*/  @P0 SHF.R.U32.HI R6, RZ, R5, R4 ;  /* 0x00000005ff060219 */ /* 0x000fc80000011604 */
[----:B------:R-:W-:Y:S01]  /*145e0*/  LOP3.LUT R6, RZ, R6, RZ, 0x33, !PT ;  /* 0x00000006ff067212 */ /* 0x000fe200078e33ff */
[----:B------:R-:W-:Y:S06]  /*145f0*/  BRA `(.L_x_1325) ;  /* 0x0000000000107947 */ /* 0x000fec0003800000 */
.L_x_1324:
[----:B------:R-:W-:-:S13]  /*14600*/  ISETP.NE.AND P0, PT, R3, 0x1, PT ;  /* 0x000000010300780c */ /* 0x000fda0003f05270 */
[----:B--2---:R-:W2:Y:S02]  /*14610*/  @P0 LDC.64 R4, c[0x0][0x9e8] ;  /* 0x00027a00ff040b82 */ /* 0x004ea40000000a00 */
[----:B--2---:R-:W-:-:S05]  /*14620*/  @P0 IMAD.HI.U32 R4, R6, R4, RZ ;  /* 0x0000000406040227 */ /* 0x004fca00078e00ff */
[----:B------:R-:W-:-:S07]  /*14630*/  @P0 SHF.R.U32.HI R6, RZ, R5, R4 ;  /* 0x00000005ff060219 */ /* 0x000fce0000011604 */
.L_x_1325:
[----:B------:R-:W-:Y:S05]  /*14640*/  BSYNC B0 ;  /* 0x0000000000007941 */ /* 0x000fea0003800000 */
.L_x_1323:
[----:B------:R-:W-:-:S05]  /*14650*/  IMAD R3, R6, R3, RZ ;  /* 0x0000000306037224 */ /* 0x000fca00078e02ff */
[----:B------:R-:W-:-:S07]  /*14660*/  VIMNMX R2, R2, R3, !PT ;  /* 0x0000000302027248 */ /* 0x000fce0007fe0100 */
.L_x_1322:
[----:B------:R-:W-:Y:S01]  /*14670*/  SHF.R.S32.HI R3, RZ, 0x1f, R2 ;  /* 0x0000001fff037819 */ /* 0x000fe20000011402 */
[----:B------:R-:W-:Y:S01]  /*14680*/  IMAD.MOV.U32 R5, RZ, RZ, RZ ;  /* 0x000000ffff057224 */ /* 0x000fe200078e00ff */
[----:B--2---:R-:W-:Y:S01]  /*14690*/  SHF.R.U32.HI R4, RZ, 0x10, R7 ;  /* 0x00000010ff047819 */ /* 0x004fe20000011607 */
[----:B------:R-:W-:Y:S01]  /*146a0*/  BSSY B0, `(.L_x_1326) ;  /* 0x0000029000007945 */ /* 0x000fe20003800000 */
[----:B------:R-:W-:Y:S01]  /*146b0*/  LEA.HI R3, R3, R2, RZ, 0x6 ;  /* 0x0000000203037211 */ /* 0x000fe200078f30ff */
[----:B01----:R-:W-:Y:S01]  /*146c0*/  IMAD.MOV.U32 R10, RZ, RZ, R5 ;  /* 0x000000ffff0a7224 */ /* 0x003fe200078e0005 */
[----:B------:R-:W-:Y:S02]  /*146d0*/  ISETP.NE.AND P0, PT, R4, RZ, PT ;  /* 0x000000ff0400720c */ /* 0x000fe40003f05270 */
[----:B------:R-:W-:Y:S02]  /*146e0*/  SHF.R.S32.HI R3, RZ, 0x6, R3 ;  /* 0x00000006ff037819 */ /* 0x000fe40000011403 */
[----:B------:R-:W-:-:S02]  /*146f0*/  LOP3.LUT R8, R7, 0xff, RZ, 0xc0, !PT ;  /* 0x000000ff07087812 */ /* 0x000fc400078ec0ff */
[----:B------:R-:W-:-:S04]  /*14700*/  VIMNMX R9, RZ, R3, !PT ;  /* 0x00000003ff097248 */ /* 0x000fc80007fe0100 */
[----:B------:R-:W-:Y:S01]  /*14710*/  ISETP.GT.AND P1, PT, R0, R9, PT ;  /* 0x000000090000720c */ /* 0x000fe20003f24270 */
[----:B------:R0:W-:Y:S02]  /*14720*/  STL [R1+0x34], R9 ;  /* 0x0000340901007387 */ /* 0x0001e40000100800 */
[----:B------:R-:W1:Y:S02]  /*14730*/  @!P0 LDC R4, c[0x0][0x9f0] ;  /* 0x00027c00ff048b82 */ /* 0x000e640000000800 */
[----:B------:R0:W-:Y:S04]  /*14740*/  STL [R1+0x38], R5 ;  /* 0x0000380501007387 */ /* 0x0001e80000100800 */
[----:B------:R0:W-:Y:S04]  /*14750*/  STL [R1+0x40], R8 ;  /* 0x0000400801007387 */ /* 0x0001e80000100800 */
[----:B------:R-:W-:Y:S05]  /*14760*/  @!P1 BRA `(.L_x_1327) ;  /* 0x0000000000709947 */ /* 0x000fea0003800000 */
[-C--:B01----:R-:W-:Y:S02]  /*14770*/  IABS R5, R4.reuse ;  /* 0x0000000400057213 */ /* 0x083fe40000000000 */
[----:B------:R-:W-:Y:S02]  /*14780*/  IABS R7, R4 ;  /* 0x0000000400077213 */ /* 0x000fe40000000000 */
[----:B------:R-:W0:Y:S03]  /*14790*/  I2F.RP R2, R5 ;  /* 0x0000000500027306 */ /* 0x000e260000209400 */
[----:B------:R-:W-:-:S05]  /*147a0*/  IMAD.MOV R7, RZ, RZ, -R7 ;  /* 0x000000ffff077224 */ /* 0x000fca00078e0a07 */
[----:B0-----:R-:W0:Y:S02]  /*147b0*/  MUFU.RCP R2, R2 ;  /* 0x0000000200027308 */ /* 0x001e240000001000 */
[----:B0-----:R-:W-:-:S06]  /*147c0*/  VIADD R2, R2, 0xffffffe ;  /* 0x0ffffffe02027836 */ /* 0x001fcc0000000000 */
[----:B------:R-:W0:Y:S02]  /*147d0*/  F2I.FTZ.U32.TRUNC.NTZ R3, R2 ;  /* 0x0000000200037305 */ /* 0x000e24000021f000 */
[----:B0-----:R-:W-:-:S04]  /*147e0*/  IMAD.MOV R2, RZ, RZ, -R3 ;  /* 0x000000ffff027224 */ /* 0x001fc800078e0a03 */
[----:B------:R-:W-:Y:S02]  /*147f0*/  IMAD R6, R2, R5, RZ ;  /* 0x0000000502067224 */ /* 0x000fe400078e02ff */
[----:B------:R-:W-:-:S04]  /*14800*/  IMAD.MOV.U32 R2, RZ, RZ, RZ ;  /* 0x000000ffff027224 */ /* 0x000fc800078e00ff */
[----:B------:R-:W-:Y:S01]  /*14810*/  IMAD.HI.U32 R6, R3, R6, R2 ;  /* 0x0000000603067227 */ /* 0x000fe200078e0002 */
[----:B------:R-:W-:-:S05]  /*14820*/  IADD3 R3, R4, -0x1, R0 ;  /* 0xffffffff04037810 */ /* 0x000fca0007ffe000 */
[----:B------:R-:W-:-:S05]  /*14830*/  IMAD.IADD R3, R3, 0x1, -R9 ;  /* 0x0000000103037824 */ /* 0x000fca00078e0a09 */
[----:B------:R-:W-:Y:S02]  /*14840*/  IABS R2, R3 ;  /* 0x0000000300027213 */ /* 0x000fe40000000000 */
[----:B------:R-:W-:-:S03]  /*14850*/  LOP3.LUT R3, R3, R4, RZ, 0x3c, !PT ;  /* 0x0000000403037212 */ /* 0x000fc600078e3cff */
        /* <DEDUP_REMOVED lines=13> */
.L_x_1327:
[----:B------:R-:W-:Y:S05]  /*14930*/  BSYNC B0 ;  /* 0x0000000000007941 */ /* 0x000fea0003800000 */
.L_x_1326:
[----:B------:R-:W-:Y:S01]  /*14940*/  IMAD.MOV.U32 R3, RZ, RZ, R10 ;  /* 0x000000ffff037224 */ /* 0x000fe200078e000a */
[----:B------:R-:W-:Y:S03]  /*14950*/  BSSY B7, `(.L_x_1328) ;  /* 0x00004ce000077945 */ /* 0x000fe60003800000 */
[----:B------:R-:W-:-:S05]  /*14960*/  IMAD R2, R8, R3, R9 ;  /* 0x0000000308027224 */ /* 0x000fca00078e0209 */
[----:B------:R-:W-:Y:S01]  /*14970*/  VIADDMNMX R0, R2, R3, R0, PT ;  /* 0x0000000302007246 */ /* 0x000fe20003800100 */
[----:B------:R3:W-:Y:S03]  /*14980*/  STL [R1+0x24], R2 ;  /* 0x0000240201007387 */ /* 0x0007e60000100800 */
[----:B------:R-:W-:Y:S01]  /*14990*/  ISETP.GT.AND P0, PT, R0, R2, PT ;  /* 0x000000020000720c */ /* 0x000fe20003f04270 */
[----:B------:R3:W-:-:S12]  /*149a0*/  STL [R1+0x3c], R0 ;  /* 0x00003c0001007387 */ /* 0x0007d80000100800 */
[----:B---3--:R-:W-:Y:S05]  /*149b0*/  @P0 BRA `(.L_x_1329) ;  /* 0x00000000004c0947 */ /* 0x008fea0003800000 */
[----:B------:R-:W3:Y:S02]  /*149c0*/  S2R R2, SR_TID.X ;  /* 0x0000000000027919 */ /* 0x000ee40000002100 */
[----:B---3--:R-:W-:-:S04]  /*149d0*/  LOP3.LUT R2, R2, 0x7f, RZ, 0xc0, !PT ;  /* 0x0000007f02027812 */ /* 0x008fc800078ec0ff */
[----:B------:R-:W-:-:S13]  /*149e0*/  ISETP.NE.AND P0, PT, R2, RZ, PT ;  /* 0x000000ff0200720c */ /* 0x000fda0003f05270 */
[----:B------:R-:W-:Y:S05]  /*149f0*/  @P0 BRA `(.L_x_1330) ;  /* 0x0000004c000c0947 */ /* 0x000fea0003800000 */
[----:B------:R-:W3:Y:S01]  /*14a00*/  S2R R3, SR_LANEID ;  /* 0x0000000000037919 */ /* 0x000ee20000000000 */
[----:B------:R-:W-:Y:S01]  /*14a10*/  VOTEU.ANY UR4, UPT, PT ;  /* 0x0000000000047886 */ /* 0x000fe200038e0100 */
[----:B------:R-:W-:Y:S01]  /*14a20*/  ULDC.64 UR6, c[0x0][0x208] ;  /* 0x0000820000067ab9 */ /* 0x000fe20000000a00 */
[----:B------:R-:W3:Y:S08]  /*14a30*/  FLO.U32 R0, UR4 ;  /* 0x0000000400007d00 */ /* 0x000ef000080e0000 */
[----:B0-----:R-:W0:Y:S01]  /*14a40*/  POPC R5, UR4 ;  /* 0x0000000400057d09 */ /* 0x001e220008000000 */
[----:B---3--:R-:W-:-:S02]  /*14a50*/  ISETP.EQ.U32.AND P0, PT, R0, R3, PT ;  /* 0x000000030000720c */ /* 0x008fc40003f02070 */
[----:B------:R-:W0:Y:S11]  /*14a60*/  LDC.64 R2, c[0x0][0xc60] ;  /* 0x00031800ff027b82 */ /* 0x000e360000000a00 */
[----:B0-----:R-:W3:Y:S01]  /*14a70*/  @P0 ATOMG.E.ADD.STRONG.GPU PT, R3, desc[UR6][R2.64], R5 ;  /* 0x00000005020309a8 */ /* 0x001ee200081ee1c6 */
[----:B-1----:R-:W0:Y:S02]  /*14a80*/  S2R R4, SR_LTMASK ;  /* 0x0000000000047919 */ /* 0x002e240000003900 */
[----:B0-----:R-:W-:-:S04]  /*14a90*/  LOP3.LUT R4, R4, UR4, RZ, 0xc0, !PT ;  /* 0x0000000404047c12 */ /* 0x001fc8000f8ec0ff */
[----:B------:R-:W0:Y:S01]  /*14aa0*/  POPC R7, R4 ;  /* 0x0000000400077309 */ /* 0x000e220000000000 */
[----:B---3--:R-:W0:Y:S02]  /*14ab0*/  SHFL.IDX PT, R0, R3, R0, 0x1f ;  /* 0x00001f0003007589 */ /* 0x008e2400000e0000 */
[----:B0-----:R-:W-:-:S05]  /*14ac0*/  IADD3 R0, R0, UR38, R7 ;  /* 0x0000002600007c10 */ /* 0x001fca000fffe007 */
[----:B------:R3:W-:Y:S01]  /*14ad0*/  STL [R1], R0 ;  /* 0x0000000001007387 */ /* 0x0007e20000100800 */
[----:B------:R-:W-:Y:S05]  /*14ae0*/  BRA `(.L_x_1330) ;  /* 0x0000004800d07947 */ /* 0x000fea0003800000 */
.L_x_1329:
        /* <DEDUP_REMOVED lines=8> */
[----:B-1----:R-:W-:Y:S02]  /*14b70*/  IMAD.U32 R4, RZ, RZ, UR6 ;  /* 0x00000006ff047e24 */ /* 0x002fe4000f8e00ff */
[----:B------:R-:W1:Y:S01]  /*14b80*/  LDC.64 R2, c[0x4][R2] ;  /* 0x0100000002027b82 */ /* 0x000e620000000a00 */
[----:B0-----:R-:W-:Y:S02]  /*14b90*/  IMAD.U32 R5, RZ, RZ, UR7 ;  /* 0x00000007ff057e24 */ /* 0x001fe4000f8e00ff */
[----:B------:R-:W-:Y:S02]  /*14ba0*/  IMAD.U32 R6, RZ, RZ, UR8 ;  /* 0x00000008ff067e24 */ /* 0x000fe4000f8e00ff */
[----:B------:R-:W-:-:S02]  /*14bb0*/  IMAD.U32 R7, RZ, RZ, UR9 ;  /* 0x00000009ff077e24 */ /* 0x000fc4000f8e00ff */
[----:B--2---:R-:W-:Y:S02]  /*14bc0*/  IMAD.U32 R10, RZ, RZ, UR4 ;  /* 0x00000004ff0a7e24 */ /* 0x004fe4000f8e00ff */
[----:B------:R-:W-:Y:S02]  /*14bd0*/  IMAD.U32 R11, RZ, RZ, UR5 ;  /* 0x00000005ff0b7e24 */ /* 0x000fe4000f8e00ff */
[----:B------:R-:W-:Y:S02]  /*14be0*/  IMAD.MOV.U32 R8, RZ, RZ, 0x70 ;  /* 0x00000070ff087424 */ /* 0x000fe400078e00ff */
[----:B------:R-:W-:Y:S02]  /*14bf0*/  IMAD.MOV.U32 R12, RZ, RZ, 0x1 ;  /* 0x00000001ff0c7424 */ /* 0x000fe400078e00ff */
[----:B------:R-:W-:-:S07]  /*14c00*/  IMAD.MOV.U32 R13, RZ, RZ, RZ ;  /* 0x000000ffff0d7224 */ /* 0x000fce00078e00ff */
[----:B------:R-:W-:-:S07]  /*14c10*/  LEPC R20, `(.L_x_1332) ;  /* 0x000000001014794e */ /* 0x000fce0000000000 */
[----:B-1----:R-:W-:Y:S05]  /*14c20*/  CALL.ABS.NOINC R2 ;  /* 0x0000000002007343 */ /* 0x002fea0003c00000 */
.L_x_1332:
[----:B------:R-:W-:Y:S05]  /*14c30*/  BSYNC B6 ;  /* 0x0000000000067941 */ /* 0x000fea0003800000 */
.L_x_1331:
        /* <DEDUP_REMOVED lines=9> */
[----:B-1----:R-:W-:Y:S02]  /*14cd0*/  IMAD.U32 R4, RZ, RZ, UR6 ;  /* 0x00000006ff047e24 */ /* 0x002fe4000f8e00ff */
[----:B0-----:R-:W-:Y:S02]  /*14ce0*/  IMAD.U32 R5, RZ, RZ, UR7 ;  /* 0x00000007ff057e24 */ /* 0x001fe4000f8e00ff */
[----:B------:R-:W-:Y:S02]  /*14cf0*/  IMAD.U32 R6, RZ, RZ, UR8 ;  /* 0x00000008ff067e24 */ /* 0x000fe4000f8e00ff */
[----:B------:R-:W-:-:S02]  /*14d00*/  IMAD.U32 R7, RZ, RZ, UR9 ;  /* 0x00000009ff077e24 */ /* 0x000fc4000f8e00ff */
[----:B--2---:R-:W-:Y:S02]  /*14d10*/  IMAD.U32 R10, RZ, RZ, UR4 ;  /* 0x00000004ff0a7e24 */ /* 0x004fe4000f8e00ff */
[----:B------:R-:W-:Y:S02]  /*14d20*/  IMAD.U32 R11, RZ, RZ, UR5 ;  /* 0x00000005ff0b7e24 */ /* 0x000fe4000f8e00ff */
[----:B------:R-:W-:Y:S02]  /*14d30*/  IMAD.MOV.U32 R8, RZ, RZ, 0x70 ;  /* 0x00000070ff087424 */ /* 0x000fe400078e00ff */
[----:B------:R-:W-:Y:S02]  /*14d40*/  IMAD.MOV.U32 R12, RZ, RZ, 0x1 ;  /* 0x00000001ff0c7424 */ /* 0x000fe400078e00ff */
[----:B---3--:R-:W-:-:S07]  /*14d50*/  IMAD.MOV.U32 R13, RZ, RZ, RZ ;  /* 0x000000ffff0d7224 */ /* 0x008fce00078e00ff */
[----:B------:R-:W-:-:S07]  /*14d60*/  LEPC R20, `(.L_x_1335) ;  /* 0x000000001014794e */ /* 0x000fce0000000000 */
[----:B----4-:R-:W-:Y:S05]  /*14d70*/  CALL.ABS.NOINC R2 ;  /* 0x0000000002007343 */ /* 0x010fea0003c00000 */
.L_x_1335:
        /* <DEDUP_REMOVED lines=15> */
.L_x_1334:
[----:B------:R-:W-:Y:S05]  /*14e70*/  BSYNC B6 ;  /* 0x0000000000067941 */ /* 0x000fea0003800000 */
.L_x_1333:
[----:B------:R-:W3:Y:S01]  /*14e80*/  LDL R0, [R1+0xc] ;  /* 0x00000c0001007983 */ /* 0x000ee20000100800 */
[----:B------:R-:W-:Y:S02]  /*14e90*/  ULDC.64 UR4, c[0x0][0x9f8] ;  /* 0x00027e0000047ab9 */ /* 0x000fe40000000a00 */
[----:B------:R-:W-:Y:S01]  /*14ea0*/  ISETP.NE.U32.AND P0, PT, RZ, UR4, PT ;  /* 0x00000004ff007c0c */ /* 0x000fe2000bf05070 */
[----:B------:R-:W4:Y:S01]  /*14eb0*/  LDL R17, [R1+0x3c] ;  /* 0x00003c0001117983 */ /* 0x000f220000100800 */
[----:B------:R-:W-:Y:S02]  /*14ec0*/  ULDC.64 UR6, c[0x0][0x208] ;  /* 0x0000820000067ab9 */ /* 0x000fe40000000a00 */
[----:B------:R-:W-:Y:S01]  /*14ed0*/  ISETP.NE.AND.EX P0, PT, RZ, UR5, PT, P0 ;  /* 0x00000005ff007c0c */ /* 0x000fe2000bf05300 */
[----:B------:R-:W-:-:S12]  /*14ee0*/  ULDC.64 UR4, c[0x0][0xa08] ;  /* 0x0002820000047ab9 */ /* 0x000fd80000000a00 */
[----:B------:R-:W5:Y:S01]  /*14ef0*/  @P0 LDC.64 R2, c[0x0][0x9f8] ;  /* 0x00027e00ff020b82 */ /* 0x000f620000000a00 */
[----:B---3--:R-:W-:Y:S02]  /*14f00*/  IMAD.MOV.U32 R7, RZ, RZ, R0 ;  /* 0x000000ffff077224 */ /* 0x008fe400078e0000 */
[----:B-----5:R-:W-:-:S05]  /*14f10*/  @P0 IMAD.WIDE R2, R0, 0x4, R2 ;  /* 0x0000000400020825 */ /* 0x020fca00078e0202 */
[----:B------:R3:W0:Y:S01]  /*14f20*/  @P0 LDG.E R7, desc[UR6][R2.64] ;  /* 0x0000000602070981 */ /* 0x000622000c1e1900 */
[----:B----4-:R-:W-:Y:S01]  /*14f30*/  VIADD R0, R17, 0xffffffff ;  /* 0xffffffff11007836 */ /* 0x010fe20000000000 */
[----:B---3--:R-:W3:Y:S02]  /*14f40*/  LDC.64 R2, c[0x0][0x418] ;  /* 0x00010600ff027b82 */ /* 0x008ee40000000a00 */
[----:B---3--:R-:W-:Y:S01]  /*14f50*/  LOP3.LUT P0, RZ, R2, UR4, RZ, 0xfc, !PT ;  /* 0x0000000402ff7c12 */ /* 0x008fe2000f80fcff */
[----:B------:R-:W-:-:S03]  /*14f60*/  UMOV UR4, 0xffffffff ;  /* 0xffffffff00047882 */ /* 0x000fc60000000000 */
[----:B------:R-:W-:Y:S02]  /*14f70*/  LOP3.LUT P0, RZ, R3, UR5, RZ, 0xfc, P0 ;  /* 0x0000000503ff7c12 */ /* 0x000fe4000800fcff */
[----:B0-----:R-:W-:Y:S01]  /*14f80*/  SHF.R.S32.HI R8, RZ, 0x1f, R7 ;  /* 0x0000001fff087819 */ /* 0x001fe20000011407 */
[----:B------:R0:W-:Y:S01]  /*14f90*/  STL [R1+0x8], R7 ;  /* 0x0000080701007387 */ /* 0x0001e20000100800 */
[----:B------:R-:W-:-:S03]  /*14fa0*/  SEL R17, R7, RZ, !P0 ;  /* 0x000000ff07117207 */ /* 0x000fc60004000000 */
[----:B------:R0:W-:Y:S01]  /*14fb0*/  STL [R1+0x1c], R8 ;  /* 0x00001c0801007387 */ /* 0x0001e20000100800 */
[----:B------:R-:W-:Y:S05]  /*14fc0*/  BRA.DIV UR4, `(.L_x_1336) ;  /* 0x0000005e04ec7947 */ /* 0x000fea000b800000 */
[----:B-1----:R-:W1:Y:S02]  /*14fd0*/  S2R R4, SR_TID.X ;  /* 0x0000000000047919 */ /* 0x002e640000002100 */
[----:B-1----:R-:W-:-:S04]  /*14fe0*/  SHF.R.U32.HI R4, RZ, 0x5, R4 ;  /* 0x00000005ff047819 */ /* 0x002fc80000011604 */
[----:B------:R-:W-:-:S05]  /*14ff0*/  LOP3.LUT R4, R4, 0x3, RZ, 0xc0, !PT ;  /* 0x0000000304047812 */ /* 0x000fca00078ec0ff */
[----:B------:R1:W3:Y:S02]  /*15000*/  SHFL.IDX PT, R14, R4, RZ, 0x1f ;  /* 0x00001fff040e7589 */ /* 0x0002e400000e0000 */
.L_x_1453:
[----:B-1----:R-:W4:Y:S01]  /*15010*/  LDL.LU R4, [R1+0x18] ;  /* 0x0000180001047983 */ /* 0x002f220000300800 */
[----:B------:R-:W-:Y:S02]  /*15020*/  PLOP3.LUT P1, PT, PT, PT, PT, 0x8, 0x0 ;  /* 0x000000000000781c */ /* 0x000fe40003f2e170 */
[----:B---3--:R-:W-:Y:S01]  /*15030*/  ISETP.NE.AND P0, PT, R14, RZ, PT ;  /* 0x000000ff0e00720c */ /* 0x008fe20003f05270 */
[----:B------:R1:W-:Y:S01]  /*15040*/  STL [R1+0x4], R0 ;  /* 0x0000040001007387 */ /* 0x0003e20000100800 */
[----:B----4-:R-:W-:-:S09]  /*15050*/  LOP3.LUT R4, R4, 0xfffffffe, RZ, 0xc0, !PT ;  /* 0xfffffffe04047812 */ /* 0x010fd200078ec0ff */
[----:B------:R-:W-:-:S05]  /*15060*/  @P1 LOP3.LUT R4, R4, 0x1, RZ, 0xfc, !PT ;  /* 0x0000000104041812 */ /* 0x000fca00078efcff */
[----:B------:R1:W-:Y:S01]  /*15070*/  STL [R1+0x18], R4 ;  /* 0x0000180401007387 */ /* 0x0003e20000100800 */
[----:B------:R-:W-:Y:S05]  /*15080*/  @P0 BRA `(.L_x_1337) ;  /* 0x00000004004c0947 */ /* 0x000fea0003800000 */
[----:B------:R-:W-:-:S03]  /*15090*/  UMOV UR4, 0xffffffff ;  /* 0xffffffff00047882 */ /* 0x000fc60000000000 */
[----:B------:R-:W-:Y:S05]  /*150a0*/  BRA.DIV UR4, `(.L_x_1338) ;  /* 0x0000005e04e87947 */ /* 0x000fea000b800000 */
[----:B------:R-:W-:-:S13]  /*150b0*/  ELECT P6, URZ, PT ;  /* 0x00000000003f782f */ /* 0x000fda00038c0000 */
.L_x_1456:
[----:B------:R-:W-:Y:S05]  /*150c0*/  @!P6 BRA `(.L_x_1337) ;  /* 0x00000004003ce947 */ /* 0x000fea0003800000 */
[----:B------:R-:W-:-:S04]  /*150d0*/  ISETP.NE.U32.AND P0, PT, R2, RZ, PT ;  /* 0x000000ff0200720c */ /* 0x000fc80003f05070 */
[----:B------:R-:W-:-:S13]  /*150e0*/  ISETP.NE.AND.EX P0, PT, R3, RZ, PT, P0 ;  /* 0x000000ff0300720c */ /* 0x000fda0003f05300 */
[----:B------:R-:W-:Y:S05]  /*150f0*/  @!P0 BRA `(.L_x_1339) ;  /* 0x0000000000548947 */ /* 0x000fea0003800000 */
[----:B------:R-:W3:Y:S01]  /*15100*/  LDC R6, c[0x0][0x43c] ;  /* 0x00010f00ff067b82 */ /* 0x000ee20000000800 */
[----:B------:R-:W-:Y:S01]  /*15110*/  IMAD.MOV.U32 R9, RZ, RZ, R0 ;  /* 0x000000ffff097224 */ /* 0x000fe200078e0000 */
[----:B------:R-:W-:Y:S01]  /*15120*/  ULDC.64 UR4, c[0x0][0x428] ;  /* 0x00010a0000047ab9 */ /* 0x000fe20000000a00 */
[----:B------:R-:W-:Y:S02]  /*15130*/  ULDC.64 UR6, c[0x0][0x208] ;  /* 0x0000820000067ab9 */ /* 0x000fe40000000a00 */
[----:B-1----:R-:W-:Y:S01]  /*15140*/  IMAD.MOV.U32 R0, RZ, RZ, R9 ;  /* 0x000000ffff007224 */ /* 0x002fe200078e0009 */
[----:B---3--:R-:W-:-:S13]  /*15150*/  ISETP.NE.AND P0, PT, R6, 0x1, PT ;  /* 0x000000010600780c */ /* 0x008fda0003f05270 */
[----:B------:R-:W1:Y:S02]  /*15160*/  @P0 LDC.64 R4, c[0x0][0x440] ;  /* 0x00011000ff040b82 */ /* 0x000e640000000a00 */
[----:B-1----:R-:W-:-:S05]  /*15170*/  @P0 IMAD.HI.U32 R4, R9, R4, RZ ;  /* 0x0000000409040227 */ /* 0x002fca00078e00ff */
        /* <DEDUP_REMOVED lines=13> */
.L_x_1339:
[----:B---3--:R-:W3:Y:S01]  /*15250*/  LDL R2, [R1+0x10] ;  /* 0x0000100001027983 */ /* 0x008ee20000100800 */
[----:B-1----:R-:W-:Y:S01]  /*15260*/  IMAD R0, R19, 0x8, R18 ;  /* 0x0000000813007824 */ /* 0x002fe200078e0212 */
[----:B---3--:R-:W-:-:S04]  /*15270*/  SHF.L.U32 R2, R2, 0x1f, RZ ;  /* 0x0000001f02027819 */ /* 0x008fc800000006ff */
[----:B------:R-:W1:Y:S02]  /*15280*/  SYNCS.PHASECHK.TRANS64.TRYWAIT P0, [R0+URZ+0x30840], R2 ;  /* 0x03084002000075a7 */ /* 0x000e64000800017f */
[----:B-1----:R-:W-:Y:S05]  /*15290*/  @!P0 BRA `(.L_x_1340) ;  /* 0x0000005c008c8947 */ /* 0x002fea0003800000 */
.L_x_1457:
[----:B------:R-:W3:Y:S02]  /*152a0*/  S2R R3, SR_TID.X ;  /* 0x0000000000037919 */ /* 0x000ee40000002100 */
[----:B---3--:R-:W-:-:S04]  /*152b0*/  LOP3.LUT R3, R3, 0x7f, RZ, 0xc0, !PT ;  /* 0x0000007f03037812 */ /* 0x008fc800078ec0ff */
[----:B------:R-:W-:-:S13]  /*152c0*/  ISETP.NE.AND P0, PT, R3, RZ, PT ;  /* 0x000000ff0300720c */ /* 0x000fda0003f05270 */
[----:B------:R-:W-:Y:S05]  /*152d0*/  @P0 BRA `(.L_x_1341) ;  /* 0x00000000001c0947 */ /* 0x000fea0003800000 */
[----:B------:R-:W3:Y:S01]  /*152e0*/  S2R R3, SR_TID.X ;  /* 0x0000000000037919 */ /* 0x000ee20000002100 */
[----:B-1----:R-:W-:-:S04]  /*152f0*/  IMAD.MOV.U32 R2, RZ, RZ, 0x8000 ;  /* 0x00008000ff027424 */ /* 0x002fc800078e00ff */
[----:B------:R4:W-:Y:S01]  /*15300*/  SYNCS.ARRIVE.TRANS64 RZ, [R0+URZ+0x30830], R2 ;  /* 0x0308300200ff79a7 */ /* 0x0009e2000800003f */
[----:B---3--:R-:W-:-:S04]  /*15310*/  LOP3.LUT R3, R3, 0x1f, RZ, 0xc0, !PT ;  /* 0x0000001f03037812 */ /* 0x008fc800078ec0ff */
[----:B------:R-:W-:-:S13]  /*15320*/  ISETP.NE.AND P0, PT, R3, RZ, PT ;  /* 0x000000ff0300720c */ /* 0x000fda0003f05270 */
[----:B----4-:R-:W-:Y:S05]  /*15330*/  @!P0 BRA `(.L_x_1341) ;  /* 0x0000000000048947 */ /* 0x010fea0003800000 */
[----:B------:R-:W-:Y:S01]  /*15340*/  BPT.TRAP 0x1 ;  /* 0x000000040000795c */ /* 0x000fe20000300000 */
.L_x_1341:
[----:B-1----:R-:W3:Y:S04]  /*15350*/  LDL R2, [R1+0x14] ;  /* 0x0000140001027983 */ /* 0x002ee80000100800 */
[----:B------:R-:W4:Y:S01]  /*15360*/  LDL R3, [R1+0x4] ;  /* 0x0000040001037983 */ /* 0x000f220000100800 */
[----:B------:R-:W-:Y:S01]  /*15370*/  R2UR UR9, R0 ;  /* 0x00000000000972ca */ /* 0x000fe200000e0000 */
[----:B------:R-:W-:-:S05]  /*15380*/  IMAD R0, R19, 0x8000, R18 ;  /* 0x0000800013007824 */ /* 0x000fca00078e0212 */
[----:B------:R-:W-:Y:S01]  /*15390*/  R2UR UR14, R0 ;  /* 0x00000000000e72ca */ /* 0x000fe200000e0000 */
[----:B------:R-:W-:Y:S01]  /*153a0*/  UIADD3 UR4, UP0, UR36, 0x370, URZ ;  /* 0x0000037024047890 */ /* 0x000fe2000ff1e03f */
[----:B---3--:R-:W-:Y:S02]  /*153b0*/  R2UR UR5, R2 ;  /* 0x00000000020572ca */ /* 0x008fe400000e0000 */
[----:B------:R-:W3:Y:S01]  /*153c0*/  LDL.LU R2, [R1+0x18] ;  /* 0x0000180001027983 */ /* 0x000ee20000300800 */
[----:B----4-:R-:W-:Y:S02]  /*153d0*/  R2UR UR11, R3 ;  /* 0x00000000030b72ca */ /* 0x010fe400000e0000 */
[----:B------:R-:W-:Y:S02]  /*153e0*/  R2UR UR12, R16 ;  /* 0x00000000100c72ca */ /* 0x000fe400000e0000 */
[----:B-----5:R-:W-:Y:S01]  /*153f0*/  R2UR UR13, R17 ;  /* 0x00000000110d72ca */ /* 0x020fe200000e0000 */
[----:B------:R-:W-:Y:S01]  /*15400*/  UIADD3 UR9, UR9, 0x30830, URZ ;  /* 0x0003083009097890 */ /* 0x000fe2000fffe03f */
[----:B------:R-:W-:-:S02]  /*15410*/  PLOP3.LUT P0, PT, PT, PT, PT, 0x80, 0x0 ;  /* 0x000000000000781c */ /* 0x000fc40003f0f070 */
[----:B------:R-:W-:Y:S02]  /*15420*/  UIADD3 UR8, UR14, 0x20400, URZ ;  /* 0x000204000e087890 */ /* 0x000fe4000fffe03f */
[----:B------:R-:W-:-:S03]  /*15430*/  UIADD3 UR15, UR14, 0x22400, URZ ;  /* 0x000224000e0f7890 */ /* 0x000fc6000fffe03f */
[----:B------:R-:W-:Y:S02]  /*15440*/  ULEA UR11, UR11, UR5, 0x6 ;  /* 0x000000050b0b7291 */ /* 0x000fe4000f8e303f */
[----:B------:R-:W-:Y:S02]  /*15450*/  UIADD3.X UR5, URZ, UR37, URZ, UP0, !UPT ;  /* 0x000000253f057290 */ /* 0x000fe400087fe43f */
[----:B------:R-:W-:Y:S01]  /*15460*/  UIADD3 UR17, UR14, 0x24400, URZ ;  /* 0x000244000e117890 */ /* 0x000fe2000fffe03f */
[----:B------:R-:W-:Y:S01]  /*15470*/  UMOV UR10, URZ ;  /* 0x0000003f000a7c82 */ /* 0x000fe20008000000 */
[----:B------:R-:W-:Y:S01]  /*15480*/  UMOV UR6, 0x0 ;  /* 0x0000000000067882 */ /* 0x000fe20000000000 */
[----:B------:R-:W-:Y:S01]  /*15490*/  UMOV UR7, 0x14f00000 ;  /* 0x14f0000000077882 */ /* 0x000fe20000000000 */
[----:B------:R-:W-:Y:S01]  /*154a0*/  UMOV UR16, 0x40 ;  /* 0x0000004000107882 */ /* 0x000fe20000000000 */
[----:B------:R-:W-:Y:S02]  /*154b0*/  UIADD3 UR18, UR14, 0x26400, URZ ;  /* 0x000264000e127890 */ /* 0x000fe4000fffe03f */
[----:B------:R1:W-:Y:S01]  /*154c0*/  UTMALDG.4D [UR8], [UR4], desc[UR6] ;  /* 0x00000608040075b4 */ /* 0x0003e20008019000 */
[----:B------:R-:W-:Y:S01]  /*154d0*/  UMOV UR14, 0x80 ;  /* 0x00000080000e7882 */ /* 0x000fe20000000000 */
[----:B-1----:R-:W-:Y:S01]  /*154e0*/  UMOV UR8, UR15 ;  /* 0x0000000f00087c82 */ /* 0x002fe20008000000 */
[----:B------:R-:W-:-:S02]  /*154f0*/  UMOV UR10, UR16 ;  /* 0x00000010000a7c82 */ /* 0x000fc40008000000 */
[----:B------:R1:W-:Y:S02]  /*15500*/  UTMALDG.4D [UR8], [UR4], desc[UR6] ;  /* 0x00000608040075b4 */ /* 0x0003e40008019000 */
[----:B-1----:R-:W-:Y:S01]  /*15510*/  UMOV UR8, UR17 ;  /* 0x0000001100087c82 */ /* 0x002fe20008000000 */
[----:B------:R-:W-:Y:S01]  /*15520*/  UMOV UR10, UR14 ;  /* 0x0000000e000a7c82 */ /* 0x000fe20008000000 */
[----:B------:R-:W-:Y:S01]  /*15530*/  UMOV UR14, 0xc0 ;  /* 0x000000c0000e7882 */ /* 0x000fe20000000000 */
[----:B------:R1:W-:Y:S02]  /*15540*/  UTMALDG.4D [UR8], [UR4], desc[UR6] ;  /* 0x00000608040075b4 */ /* 0x0003e40008019000 */
[----:B-1----:R-:W-:Y:S01]  /*15550*/  UMOV UR8, UR18 ;  /* 0x0000001200087c82 */ /* 0x002fe20008000000 */
[----:B------:R-:W-:Y:S02]  /*15560*/  UMOV UR10, UR14 ;  /* 0x0000000e000a7c82 */ /* 0x000fe40008000000 */
[----:B------:R4:W-:Y:S01]  /*15570*/  UTMALDG.4D [UR8], [UR4], desc[UR6] ;  /* 0x00000608040075b4 */ /* 0x0009e20008019000 */
[----:B---3--:R-:W-:-:S04]  /*15580*/  LOP3.LUT R2, R2, 0xfffffffe, RZ, 0xc0, !PT ;  /* 0xfffffffe02027812 */ /* 0x008fc800078ec0ff */
[----:B------:R-:W-:-:S05]  /*15590*/  @P0 LOP3.LUT R2, R2, 0x1, RZ, 0xfc, !PT ;  /* 0x0000000102020812 */ /* 0x000fca00078efcff */
[----:B------:R4:W-:Y:S01]  /*155a0*/  STL [R1+0x18], R2 ;  /* 0x0000180201007387 */ /* 0x0009e20000100800 */
[----:B------:R-:W-:Y:S01]  /*155b0*/  NOP ;  /* 0x0000000000007918 */ /* 0x000fe20000000000 */
.L_x_1337:
[----:B------:R-:W1:Y:S01]  /*155c0*/  LDL.LU R3, [R1+0x30] ;  /* 0x0000300001037983 */ /* 0x000e620000300800 */
[----:B------:R-:W-:Y:S05]  /*155d0*/  WARPSYNC.ALL ;  /* 0x0000000000007948 */ /* 0x000fea0003800000 */
[----:B----4-:R-:W-:Y:S01]  /*155e0*/  ULDC.64 UR4, c[0x0][0x298] ;  /* 0x0000a60000047ab9 */ /* 0x010fe20000000a00 */
[----:B------:R-:W-:Y:S01]  /*155f0*/  BSSY B6, `(.L_x_1342) ;  /* 0x000001c000067945 */ /* 0x000fe20003800000 */
[----:B------:R-:W-:Y:S01]  /*15600*/  BAR.SYNC.DEFER_BLOCKING 0x8, 0x180 ;  /* 0x0206000000007b1d */ /* 0x000fe20000010000 */
[----:B-1----:R-:W-:Y:S01]  /*15610*/  SHF.R.S32.HI R0, RZ, 0x1f, R3 ;  /* 0x0000001fff007819 */ /* 0x002fe20000011403 */
[----:B------:R-:W-:-:S04]  /*15620*/  IMAD.WIDE.U32 R4, R3, UR4, RZ ;  /* 0x0000000403047c25 */ /* 0x000fc8000f8e00ff */
[----:B------:R-:W-:Y:S01]  /*15630*/  IMAD R2, R0, UR4, RZ ;  /* 0x0000000400027c24 */ /* 0x000fe2000f8e02ff */
[----:B------:R1:W-:Y:S01]  /*15640*/  STL.64 [R1+0x48], R4 ;  /* 0x0000480401007387 */ /* 0x0003e20000100a00 */
[----:B------:R-:W-:Y:S02]  /*15650*/  VIADD R0, R18, 0x10400 ;  /* 0x0001040012007836 */ /* 0x000fe40000000000 */
[----:B------:R-:W-:-:S03]  /*15660*/  IMAD R2, R3, UR5, R2 ;  /* 0x0000000503027c24 */ /* 0x000fc6000f8e0202 */
[----:B------:R-:W-:Y:S01]  /*15670*/  LOP3.LUT P0, RZ, R0, 0x3ff, RZ, 0xc0, !PT ;  /* 0x000003ff00ff7812 */ /* 0x000fe2000780c0ff */
[----:B------:R-:W-:-:S05]  /*15680*/  IMAD.IADD R0, R5, 0x1, R2 ;  /* 0x0000000105007824 */ /* 0x000fca00078e0202 */
[----:B------:R1:W-:Y:S07]  /*15690*/  STL [R1+0x30], R0 ;  /* 0x0000300001007387 */ /* 0x0003ee0000100800 */
[----:B------:R-:W-:Y:S05]  /*156a0*/  @!P0 BRA `(.L_x_1343) ;  /* 0x0000000000408947 */ /* 0x000fea0003800000 */
[----:B------:R-:W-:Y:S01]  /*156b0*/  MOV R2, 0x0 ;  /* 0x0000000000027802 */ /* 0x000fe20000000f00 */
[----:B------:R-:W-:Y:S01]  /*156c0*/  ULDC.64 UR6, c[0x4][0x1b8] ;  /* 0x01006e0000067ab9 */ /* 0x000fe20000000a00 */
[----:B------:R-:W-:Y:S01]  /*156d0*/  ULDC.64 UR8, c[0x4][0x1c0] ;  /* 0x0100700000087ab9 */ /* 0x000fe20000000a00 */
[----:B------:R-:W-:Y:S01]  /*156e0*/  ULDC.64 UR4, c[0x4][0x130] ;  /* 0x01004c0000047ab9 */ /* 0x000fe20000000a00 */
[----:B-1----:R-:W-:Y:S02]  /*156f0*/  IMAD.U32 R4, RZ, RZ, UR6 ;  /* 0x00000006ff047e24 */ /* 0x002fe4000f8e00ff */
[----:B------:R-:W1:Y:S01]  /*15700*/  LDC.64 R2, c[0x4][R2] ;  /* 0x0100000002027b82 */ /* 0x000e620000000a00 */
[----:B------:R-:W-:Y:S02]  /*15710*/  IMAD.U32 R5, RZ, RZ, UR7 ;  /* 0x00000007ff057e24 */ /* 0x000fe4000f8e00ff */
[----:B------:R-:W-:Y:S02]  /*15720*/  IMAD.U32 R6, RZ, RZ, UR8 ;  /* 0x00000008ff067e24 */ /* 0x000fe4000f8e00ff */
[----:B0-----:R-:W-:-:S02]  /*15730*/  IMAD.U32 R7, RZ, RZ, UR9 ;  /* 0x00000009ff077e24 */ /* 0x001fc4000f8e00ff */
[----:B--2---:R-:W-:Y:S02]  /*15740*/  IMAD.U32 R10, RZ, RZ, UR4 ;  /* 0x00000004ff0a7e24 */ /* 0x004fe4000f8e00ff */
[----:B------:R-:W-:Y:S02]  /*15750*/  IMAD.U32 R11, RZ, RZ, UR5 ;  /* 0x00000005ff0b7e24 */ /* 0x000fe4000f8e00ff */
[----:B------:R-:W-:Y:S02]  /*15760*/  IMAD.MOV.U32 R8, RZ, RZ, 0x70 ;  /* 0x00000070ff087424 */ /* 0x000fe400078e00ff */
[----:B------:R-:W-:Y:S02]  /*15770*/  IMAD.MOV.U32 R12, RZ, RZ, 0x1 ;  /* 0x00000001ff0c7424 */ /* 0x000fe400078e00ff */
[----:B------:R-:W-:-:S07]  /*15780*/  IMAD.MOV.U32 R13, RZ, RZ, RZ ;  /* 0x000000ffff0d7224 */ /* 0x000fce00078e00ff */
[----:B------:R-:W-:-:S07]  /*15790*/  LEPC R20, `(.L_x_1343) ;  /* 0x000000001014794e */ /* 0x000fce0000000000 */
[----:B-1----:R-:W-:Y:S05]  /*157a0*/  CALL.ABS.NOINC R2 ;  /* 0x0000000002007343 */ /* 0x002fea0003c00000 */
.L_x_1343:
[----:B------:R-:W-:Y:S05]  /*157b0*/  BSYNC B6 ;  /* 0x0000000000067941 */ /* 0x000fea0003800000 */
.L_x_1342:
[----:B-1----:R-:W3:Y:S01]  /*157c0*/  LDL.LU R0, [R1+0x30] ;  /* 0x0000300001007983 */ /* 0x002ee20000300800 */
[----:B------:R-:W-:Y:S01]  /*157d0*/  ULDC.64 UR6, c[0x0][0xa00] ;  /* 0x0002800000067ab9 */ /* 0x000fe20000000a00 */
[----:B0-----:R-:W0:Y:S01]  /*157e0*/  LDC R7, c[0x0][0x448] ;  /* 0x00011200ff077b82 */ /* 0x001e220000000800 */
[----:B------:R-:W-:Y:S01]  /*157f0*/  ULDC.64 UR4, c[0x0][0x2d8] ;  /* 0x0000b60000047ab9 */ /* 0x000fe20000000a00 */
[----:B------:R-:W3:Y:S04]  /*15800*/  LDL.LU.64 R2, [R1+0x48] ;  /* 0x0000480001027983 */ /* 0x000ee80000300a00 */
[----:B------:R-:W4:Y:S04]  /*15810*/  LDL R5, [R1+0xc] ;  /* 0x00000c0001057983 */ /* 0x000f280000100800 */
[----:B------:R-:W2:Y:S01]  /*15820*/  LDL R8, [R1+0x28] ;  /* 0x0000280001087983 */ /* 0x000ea20000100800 */
[----:B------:R-:W-:-:S04]  /*15830*/  ISETP.NE.U32.AND P0, PT, RZ, UR6, PT ;  /* 0x00000006ff007c0c */ /* 0x000fc8000bf05070 */
[----:B------:R-:W-:Y:S01]  /*15840*/  ISETP.NE.AND.EX P0, PT, RZ, UR7, PT, P0 ;  /* 0x00000007ff007c0c */ /* 0x000fe2000bf05300 */
[----:B------:R-:W1:Y:S02]  /*15850*/  S2R R9, SR_TID.X ;  /* 0x0000000000097919 */ /* 0x000e640000002100 */
[----:B-1----:R-:W-:Y:S02]  /*15860*/  IMAD.SHL.U32 R9, R9, 0x10, RZ ;  /* 0x0000001009097824 */ /* 0x002fe400078e00ff */
[----:B---3--:R-:W-:Y:S01]  /*15870*/  IMAD.MOV.U32 R3, RZ, RZ, R0 ;  /* 0x000000ffff037224 */ /* 0x008fe200078e0000 */
[----:B----4-:R-:W-:-:S04]  /*15880*/  SHF.R.S32.HI R0, RZ, 0x1f, R5 ;  /* 0x0000001fff007819 */ /* 0x010fc80000011405 */
[----:B------:R-:W-:Y:S02]  /*15890*/  SEL R4, R0, RZ, !P0 ;  /* 0x000000ff00047207 */ /* 0x000fe40004000000 */
[----:B------:R-:W-:Y:S02]  /*158a0*/  SEL R0, R5, RZ, !P0 ;  /* 0x000000ff05007207 */ /* 0x000fe40004000000 */
[----:B------:R-:W1:Y:S01]  /*158b0*/  S2R R5, SR_TID.X ;  /* 0x0000000000057919 */ /* 0x000e620000002100 */
[----:B0-----:R-:W-:Y:S01]  /*158c0*/  ISETP.NE.AND P0, PT, R7, 0x1, PT ;  /* 0x000000010700780c */ /* 0x001fe20003f05270 */
[----:B------:R-:W-:-:S04]  /*158d0*/  IMAD.WIDE.U32 R2, R16, UR4, R2 ;  /* 0x0000000410027c25 */ /* 0x000fc8000f8e0002 */
[----:B------:R-:W-:Y:S01]  /*158e0*/  IMAD R3, R16, UR5, R3 ;  /* 0x0000000510037c24 */ /* 0x000fe2000f8e0203 */
[----:B------:R-:W-:-:S07]  /*158f0*/  ULDC.64 UR4, c[0x0][0x2e0] ;  /* 0x0000b80000047ab9 */ /* 0x000fce0000000a00 */
[----:B------:R-:W0:Y:S01]  /*15900*/  @P0 LDC R6, c[0x0][0x450] ;  /* 0x00011400ff060b82 */ /* 0x000e220000000800 */
[----:B-1----:R-:W-:-:S04]  /*15910*/  LOP3.LUT R5, R5, 0x7f, RZ, 0xc0, !PT ;  /* 0x0000007f05057812 */ /* 0x002fc800078ec0ff */
[----:B------:R-:W-:-:S04]  /*15920*/  SHF.R.U32.HI R5, RZ, 0x3, R5 ;  /* 0x00000003ff057819 */ /* 0x000fc80000011605 */
[----:B------:R-:W-:Y:S02]  /*15930*/  LOP3.LUT R9, R5, 0x70, R9, 0xf8, !PT ;  /* 0x0000007005097812 */ /* 0x000fe400078ef809 */
[----:B------:R-:W1:Y:S01]  /*15940*/  @P0 LDC R5, c[0x0][0x44c] ;  /* 0x00011300ff050b82 */ /* 0x000e620000000800 */
[----:B------:R-:W-:Y:S02]  /*15950*/  IMAD R4, R4, UR4, RZ ;  /* 0x0000000404047c24 */ /* 0x000fe4000f8e02ff */
[----:B------:R-:W-:-:S04]  /*15960*/  IMAD.WIDE.U32 R2, R0, UR4, R2 ;  /* 0x0000000400027c25 */ /* 0x000fc8000f8e0002 */
[----:B------:R-:W-:Y:S01]  /*15970*/  IMAD R0, R0, UR5, R4 ;  /* 0x0000000500007c24 */ /* 0x000fe2000f8e0204 */
[----:B------:R-:W-:Y:S01]  /*15980*/  ULDC.64 UR4, c[0x0][0x2d0] ;  /* 0x0000b40000047ab9 */ /* 0x000fe20000000a00 */
[----:B--2---:R-:W-:Y:S02]  /*15990*/  IMAD.IADD R4, R9, 0x1, R8 ;  /* 0x0000000109047824 */ /* 0x004fe400078e0208 */
[----:B------:R-:W2:Y:S01]  /*159a0*/  S2R R9, SR_TID.X ;  /* 0x0000000000097919 */ /* 0x000ea20000002100 */
[----:B------:R-:W-:Y:S02]  /*159b0*/  IMAD.IADD R3, R3, 0x1, R0 ;  /* 0x0000000103037824 */ /* 0x000fe400078e0200 */
[----:B------:R-:W-:Y:S02]  /*159c0*/  IMAD.MOV.U32 R0, RZ, RZ, R4 ;  /* 0x000000ffff007224 */ /* 0x000fe400078e0004 */
[----:B-1----:R-:W-:-:S05]  /*159d0*/  @P0 IMAD.HI.U32 R5, R4, R5, RZ ;  /* 0x0000000504050227 */ /* 0x002fca00078e00ff */
[----:B0-----:R-:W-:-:S05]  /*159e0*/  @P0 SHF.R.U32.HI R0, RZ, R6, R5 ;  /* 0x00000006ff000219 */ /* 0x001fca0000011605 */
[----:B------:R-:W-:-:S04]  /*159f0*/  IMAD.MOV R5, RZ, RZ, -R0 ;  /* 0x000000ffff057224 */ /* 0x000fc800078e0a00 */
[----:B------:R-:W-:Y:S01]  /*15a00*/  IMAD R4, R7, R5, R4 ;  /* 0x0000000507047224 */ /* 0x000fe200078e0204 */
[----:B------:R-:W-:Y:S01]  /*15a10*/  SHF.R.S32.HI R5, RZ, 0x1f, R0 ;  /* 0x0000001fff057819 */ /* 0x000fe20000011400 */
[----:B------:R-:W-:-:S04]  /*15a20*/  IMAD.WIDE.U32 R2, R0, UR4, R2 ;  /* 0x0000000400027c25 */ /* 0x000fc8000f8e0002 */
[----:B------:R-:W-:-:S04]  /*15a30*/  IMAD R5, R5, UR4, RZ ;  /* 0x0000000405057c24 */ /* 0x000fc8000f8e02ff */
[----:B------:R-:W-:Y:S01]  /*15a40*/  IMAD R0, R0, UR5, R5 ;  /* 0x0000000500007c24 */ /* 0x000fe2000f8e0205 */
[----:B------:R-:W-:-:S03]  /*15a50*/  ULDC.64 UR4, c[0x0][0x2c8] ;  /* 0x0000b20000047ab9 */ /* 0x000fc60000000a00 */
[----:B------:R-:W-:Y:S01]  /*15a60*/  IMAD.IADD R3, R3, 0x1, R0 ;  /* 0x0000000103037824 */ /* 0x000fe200078e0200 */
[----:B------:R-:W-:Y:S01]  /*15a70*/  SHF.R.S32.HI R0, RZ, 0x1f, R4 ;  /* 0x0000001fff007819 */ /* 0x000fe20000011404 */
[----:B--2---:R-:W-:-:S04]  /*15a80*/  IMAD.SHL.U32 R9, R9, 0x8, RZ ;  /* 0x0000000809097824 */ /* 0x004fc800078e00ff */
[----:B------:R-:W-:Y:S01]  /*15a90*/  IMAD R0, R0, UR4, RZ ;  /* 0x0000000400007c24 */ /* 0x000fe2000f8e02ff */
[----:B------:R-:W-:Y:S01]  /*15aa0*/  LOP3.LUT R9, R9, 0x38, RZ, 0xc0, !PT ;  /* 0x0000003809097812 */ /* 0x000fe200078ec0ff */
[----:B------:R-:W-:-:S04]  /*15ab0*/  IMAD.WIDE.U32 R2, R4, UR4, R2 ;  /* 0x0000000404027c25 */ /* 0x000fc8000f8e0002 */
[----:B------:R-:W-:Y:S01]  /*15ac0*/  IMAD R4, R4, UR5, R0 ;  /* 0x0000000504047c24 */ /* 0x000fe2000f8e0200 */
[C---:B------:R-:W-:Y:S01]  /*15ad0*/  LOP3.LUT R12, R9.reuse, 0x40, RZ, 0xfc, !PT ;  /* 0x00000040090c7812 */ /* 0x040fe200078efcff */
[----:B------:R-:W-:Y:S01]  /*15ae0*/  ULDC.64 UR4, c[0x0][0x280] ;  /* 0x0000a00000047ab9 */ /* 0x000fe20000000a00 */
[----:B------:R-:W-:Y:S01]  /*15af0*/  LOP3.LUT R11, R9, 0x80, RZ, 0xfc, !PT ;  /* 0x00000080090b7812 */ /* 0x000fe200078efcff */
[----:B------:R-:W-:Y:S01]  /*15b00*/  IMAD.IADD R3, R3, 0x1, R4 ;  /* 0x0000000103037824 */ /* 0x000fe200078e0204 */
[----:B------:R-:W-:Y:S02]  /*15b10*/  LOP3.LUT R9, R9, 0xc0, RZ, 0xfc, !PT ;  /* 0x000000c009097812 */ /* 0x000fe400078efcff */
[----:B------:R-:W-:Y:S01]  /*15b20*/  LEA R4, P0, R2, UR4, 0x1 ;  /* 0x0000000402047c11 */ /* 0x000fe2000f8008ff */
[----:B------:R-:W-:Y:S02]  /*15b30*/  ULDC UR4, c[0x0][0x2b8] ;  /* 0x0000ae0000047ab9 */ /* 0x000fe40000000800 */
[----:B------:R-:W-:-:S02]  /*15b40*/  ISETP.GE.AND P3, PT, R9, UR4, PT ;  /* 0x0000000409007c0c */ /* 0x000fc4000bf66270 */
[----:B------:R0:W5:Y:S01]  /*15b50*/  LDL R9, [R1+0x20] ;  /* 0x0000200001097983 */ /* 0x0001620000100800 */
[----:B------:R-:W1:Y:S01]  /*15b60*/  S2R R10, SR_TID.X ;  /* 0x00000000000a7919 */ /* 0x000e620000002100 */
[----:B------:R-:W-:Y:S02]  /*15b70*/  LEA.HI.X R3, R2, UR5, R3, 0x1, P0 ;  /* 0x0000000502037c11 */ /* 0x000fe400080f0c03 */
[----:B------:R-:W-:Y:S02]  /*15b80*/  ISETP.GE.AND P1, PT, R12, UR4, PT ;  /* 0x000000040c007c0c */ /* 0x000fe4000bf26270 */
[----:B------:R-:W-:Y:S01]  /*15b90*/  ISETP.GE.AND P2, PT, R11, UR4, PT ;  /* 0x000000040b007c0c */ /* 0x000fe2000bf46270 */
[----:B-1----:R-:W-:-:S05]  /*15ba0*/  IMAD.SHL.U32 R10, R10, 0x8, RZ ;  /* 0x000000080a0a7824 */ /* 0x002fca00078e00ff */
[----:B------:R-:W-:-:S04]  /*15bb0*/  LOP3.LUT R10, R10, 0x38, RZ, 0xc0, !PT ;  /* 0x000000380a0a7812 */ /* 0x000fc800078ec0ff */
[----:B------:R-:W-:Y:S01]  /*15bc0*/  ISETP.GE.AND P0, PT, R10, UR4, PT ;  /* 0x000000040a007c0c */ /* 0x000fe2000bf06270 */
[----:B------:R-:W-:-:S03]  /*15bd0*/  UMOV UR4, 0xffffffff ;  /* 0xffffffff00047882 */ /* 0x000fc60000000000 */
[----:B0-----:R-:W-:Y:S09]  /*15be0*/  BRA.DIV UR4, `(.L_x_1344) ;  /* 0x00000056044c7947 */ /* 0x001ff2000b800000 */
[----:B------:R-:W2:Y:S04]  /*15bf0*/  LDL.LU R6, [R1+0x2c] ;  /* 0x00002c0001067983 */ /* 0x000ea80000300800 */
[----:B------:R-:W3:Y:S01]  /*15c00*/  LDL.LU R11, [R1+0x28] ;  /* 0x00002800010b7983 */ /* 0x000ee20000300800 */
[----:B------:R-:W0:Y:S02]  /*15c10*/  S2R R8, SR_TID.X ;  /* 0x0000000000087919 */ /* 0x000e240000002100 */
[----:B0-----:R-:W-:-:S04]  /*15c20*/  LOP3.LUT R8, R8, 0x7f, RZ, 0xc0, !PT ;  /* 0x0000007f08087812 */ /* 0x001fc800078ec0ff */
[----:B------:R-:W-:Y:S01]  /*15c30*/  SHF.R.U32.HI R8, RZ, 0x3, R8 ;  /* 0x00000003ff087819 */ /* 0x000fe20000011608 */
[----:B------:R-:W-:Y:S01]  /*15c40*/  ULDC.64 UR4, c[0x0][0x208] ;  /* 0x0000820000047ab9 */ /* 0x000fe20000000a00 */
[----:B--2---:R-:W-:Y:S02]  /*15c50*/  IMAD R2, R6, R7, RZ ;  /* 0x0000000706027224 */ /* 0x004fe400078e02ff */
[----:B------:R-:W0:Y:S01]  /*15c60*/  SHFL.IDX PT, R7, R4, RZ, 0x181f ;  /* 0x00181fff04077589 */ /* 0x000e2200000e0000 */
[----:B---3--:R-:W-:-:S03]  /*15c70*/  IMAD.IADD R0, R8, 0x1, R11 ;  /* 0x0000000108007824 */ /* 0x008fc600078e020b */
[----:B------:R-:W1:Y:S02]  /*15c80*/  SHFL.IDX PT, R6, R3, RZ, 0x181f ;  /* 0x00181fff03067589 */ /* 0x000e6400000e0000 */
[----:B------:R-:W-:-:S13]  /*15c90*/  ISETP.GE.AND P5, PT, R0, R2, PT ;  /* 0x000000020000720c */ /* 0x000fda0003fa6270 */
[----:B0-----:R-:W-:-:S05]  /*15ca0*/  @!P5 LEA R7, P4, R10, R7, 0x1 ;  /* 0x000000070a07d211 */ /* 0x001fca00078808ff */
[----:B-1----:R-:W-:-:S05]  /*15cb0*/  @!P5 IMAD.X R6, RZ, RZ, R6, P4 ;  /* 0x000000ffff06d224 */ /* 0x002fca00020e0606 */
[----:B------:R-:W-:-:S04]  /*15cc0*/  @!P5 LOP3.LUT R7, R7, R6, RZ, 0x3c, !PT ;  /* 0x000000060707d212 */ /* 0x000fc800078e3cff */
[----:B------:R-:W-:-:S04]  /*15cd0*/  @!P5 LOP3.LUT R6, R7, R6, RZ, 0x3c, !PT ;  /* 0x000000060706d212 */ /* 0x000fc800078e3cff */
[----:B------:R-:W-:Y:S01]  /*15ce0*/  @!P5 LOP3.LUT R7, R7, R6, RZ, 0x3c, !PT ;  /* 0x000000060707d212 */ /* 0x000fe200078e3cff */
[----:B------:R-:W-:-:S04]  /*15cf0*/  VIADD R5, R0, 0x10 ;  /* 0x0000001000057836 */ /* 0x000fc80000000000 */
        /* <DEDUP_REMOVED lines=78> */
.L_x_1474:
        /* <DEDUP_REMOVED lines=14> */
.L_x_1346:
[----:B------:R-:W-:Y:S05]  /*162c0*/  BSYNC B0 ;  /* 0x0000000000007941 */ /* 0x000fea0003800000 */
.L_x_1345:
[----:B------:R-:W-:Y:S01]  /*162d0*/  NOP ;  /* 0x0000000000007918 */ /* 0x000fe20000000000 */
[----:B------:R-:W-:Y:S01]  /*162e0*/  PLOP3.LUT P0, PT, PT, PT, PT, 0x80, 0x0 ;  /* 0x000000000000781c */ /* 0x000fe20003f0f070 */
[----:B0-----:R-:W-:-:S12]  /*162f0*/  VIADD R6, R18, 0x30800 ;  /* 0x0003080012067836 */ /* 0x001fd80000000000 */
.L_x_1347:
        /* <DEDUP_REMOVED lines=18> */
.L_x_1475:
[----:B------:R-:W-:Y:S05]  /*16420*/  BSYNC B0 ;  /* 0x0000000000007941 */ /* 0x000fea0003800000 */
.L_x_1348:
[----:B------:R-:W0:Y:S04]  /*16430*/  LDL R2, [R1+0x3c] ;  /* 0x00003c0001027983 */ /* 0x000e280000100800 */
[----:B------:R-:W3:Y:S01]  /*16440*/  LDL R4, [R1+0x24] ;  /* 0x0000240001047983 */ /* 0x000ee20000100800 */
[----:B------:R-:W-:Y:S01]  /*16450*/  BSSY B0, `(.L_x_1350) ;  /* 0x00002a8000007945 */ /* 0x000fe20003800000 */
[----:B0-----:R-:W-:-:S05]  /*16460*/  VIADD R0, R2, 0xfffffffe ;  /* 0xfffffffe02007836 */ /* 0x001fca0000000000 */
[----:B---3--:R-:W-:-:S13]  /*16470*/  ISETP.GE.AND P0, PT, R0, R4, PT ;  /* 0x000000040000720c */ /* 0x008fda0003f06270 */
[----:B------:R-:W-:Y:S05]  /*16480*/  @!P0 BRA `(.L_x_1351) ;  /* 0x0000002800908947 */ /* 0x000fea0003800000 */
[----:B------:R-:W3:Y:S04]  /*16490*/  LDL.LU R2, [R1+0x40] ;  /* 0x0000400001027983 */ /* 0x000ee80000300800 */
[----:B------:R-:W4:Y:S04]  /*164a0*/  LDL.LU R8, [R1+0x38] ;  /* 0x0000380001087983 */ /* 0x000f280000300800 */
[----:B--2---:R-:W2:Y:S04]  /*164b0*/  LDL.LU R3, [R1+0x54] ;  /* 0x0000540001037983 */ /* 0x004ea80000300800 */
[----:B------:R-:W5:Y:S04]  /*164c0*/  LDL.LU R7, [R1+0x34] ;  /* 0x0000340001077983 */ /* 0x000f680000300800 */
[----:B-1----:R-:W5:Y:S01]  /*164d0*/  LDL.LU R5, [R1+0x58] ;  /* 0x0000580001057983 */ /* 0x002f620000300800 */
[----:B------:R-:W-:Y:S01]  /*164e0*/  LOP3.LUT R11, RZ, R4, RZ, 0x33, !PT ;  /* 0x00000004ff0b7212 */ /* 0x000fe200078e33ff */
[----:B------:R-:W-:Y:S01]  /*164f0*/  BSSY B2, `(.L_x_1352) ;  /* 0x00000e9000027945 */ /* 0x000fe20003800000 */
[----:B---3--:R-:W-:-:S04]  /*16500*/  VIADD R2, R2, 0x1 ;  /* 0x0000000102027836 */ /* 0x008fc80000000000 */
[----:B----4-:R-:W-:Y:S01]  /*16510*/  IMAD R2, R2, R8, RZ ;  /* 0x0000000802027224 */ /* 0x010fe200078e02ff */
[----:B--2---:R-:W-:-:S04]  /*16520*/  LOP3.LUT R3, RZ, R3, RZ, 0x33, !PT ;  /* 0x00000003ff037212 */ /* 0x004fc800078e33ff */
[----:B------:R-:W-:-:S04]  /*16530*/  LOP3.LUT R2, RZ, R2, RZ, 0x33, !PT ;  /* 0x00000002ff027212 */ /* 0x000fc800078e33ff */
[----:B-----5:R-:W-:Y:S02]  /*16540*/  VIADDMNMX R2, R2, -R7, R3, !PT ;  /* 0x8000000702027246 */ /* 0x020fe40007800103 */
[----:B------:R-:W-:-:S04]  /*16550*/  LOP3.LUT R8, RZ, R5, RZ, 0x33, !PT ;  /* 0x00000005ff087212 */ /* 0x000fc800078e33ff */
[----:B------:R-:W-:-:S04]  /*16560*/  VIMNMX R8, R2, R8, !PT ;  /* 0x0000000802087248 */ /* 0x000fc80007fe0100 */
[----:B------:R-:W-:Y:S02]  /*16570*/  VIADDMNMX R11, R8, 0x2, R11, !PT ;  /* 0x00000002080b7846 */ /* 0x000fe4000780010b */
[----:B------:R-:W-:-:S05]  /*16580*/  LOP3.LUT R2, RZ, R8, RZ, 0x33, !PT ;  /* 0x00000008ff027212 */ /* 0x000fca00078e33ff */
        /* <DEDUP_REMOVED lines=39> */
.L_x_1356:
[----:B------:R-:W-:Y:S01]  /*16800*/  IMAD R3, R9, 0x8, R18 ;  /* 0x0000000809037824 */ /* 0x000fe200078e0212 */
[----:B------:R-:W-:Y:S01]  /*16810*/  SHF.L.U32 R2, R10, 0x1f, RZ ;  /* 0x0000001f0a027819 */ /* 0x000fe200000006ff */
[----:B------:R-:W-:Y:S03]  /*16820*/  BSSY B3, `(.L_x_1357) ;  /* 0x0000003000037945 */ /* 0x000fe60003800000 */
[----:B------:R-:W1:Y:S02]  /*16830*/  SYNCS.PHASECHK.TRANS64.TRYWAIT P0, [R3+URZ+0x30840], R2 ;  /* 0x03084002030075a7 */ /* 0x000e64000800017f */
[----:B-1----:R-:W-:Y:S05]  /*16840*/  @!P0 BRA `(.L_x_1358) ;  /* 0x0000005400548947 */ /* 0x002fea0003800000 */
.L_x_1476:
[----:B------:R-:W-:Y:S05]  /*16850*/  BSYNC B3 ;  /* 0x0000000000037941 */ /* 0x000fea0003800000 */
.L_x_1357:
        /* <DEDUP_REMOVED lines=12> */
.L_x_1360:
[----:B------:R-:W-:Y:S05]  /*16920*/  BSYNC B3 ;  /* 0x0000000000037941 */ /* 0x000fea0003800000 */
.L_x_1359:
        /* <DEDUP_REMOVED lines=12> */
.L_x_1361:
        /* <DEDUP_REMOVED lines=16> */
.L_x_1362:
        /* <DEDUP_REMOVED lines=16> */
.L_x_1363:
        /* <DEDUP_REMOVED lines=16> */
.L_x_1364:
        /* <DEDUP_REMOVED lines=16> */
.L_x_1477:
[----:B------:R-:W-:Y:S05]  /*16df0*/  BSYNC B3 ;  /* 0x0000000000037941 */ /* 0x000fea0003800000 */
.L_x_1365:
        /* <DEDUP_REMOVED lines=12> */
.L_x_1368:
[----:B------:R-:W-:Y:S05]  /*16ec0*/  BSYNC B3 ;  /* 0x0000000000037941 */ /* 0x000fea0003800000 */
.L_x_1367:
        /* <DEDUP_REMOVED lines=13> */
.L_x_1369:
        /* <DEDUP_REMOVED lines=15> */
.L_x_1370:
        /* <DEDUP_REMOVED lines=15> */
.L_x_1371:
        /* <DEDUP_REMOVED lines=15> */
.L_x_1372:
        /* <DEDUP_REMOVED lines=12> */
.L_x_1355:
[----:B------:R-:W-:Y:S05]  /*17330*/  BSYNC B1 ;  /* 0x0000000000017941 */ /* 0x000fea0003800000 */
.L_x_1354:
[----:B0-----:R-:W2:Y:S01]  /*17340*/  LDL.LU R0, [R1+0x3c] ;  /* 0x00003c0001007983 */ /* 0x001ea20000300800 */
[----:B------:R-:W-:-:S03]  /*17350*/  IMAD.MOV.U32 R19, RZ, RZ, R9 ;  /* 0x000000ffff137224 */ /* 0x000fc600078e0009 */
[----:B------:R0:W-:Y:S02]  /*17360*/  STL [R1+0x10], R10 ;  /* 0x0000100a01007387 */ /* 0x0001e40000100800 */
[----:B0-2---:R-:W-:-:S07]  /*17370*/  VIADD R0, R0, 0xfffffffd ;  /* 0xfffffffd00007836 */ /* 0x005fce0000000000 */
.L_x_1353:
[----:B------:R-:W-:Y:S05]  /*17380*/  BSYNC B2 ;  /* 0x0000000000027941 */ /* 0x000fea0003800000 */
.L_x_1352:
[----:B------:R-:W-:-:S05]  /*17390*/  VIADD R11, R11, 0xfffffffe ;  /* 0xfffffffe0b0b7836 */ /* 0x000fca0000000000 */
[----:B------:R-:W-:-:S13]  /*173a0*/  ISETP.NE.AND P0, PT, R11, R8, PT ;  /* 0x000000080b00720c */ /* 0x000fda0003f05270 */
[----:B------:R-:W-:Y:S05]  /*173b0*/  @!P0 BRA `(.L_x_1351) ;  /* 0x0000001800c48947 */ /* 0x000fea0003800000 */
[----:B------:R-:W-:-:S07]  /*173c0*/  IMAD.MOV.U32 R9, RZ, RZ, R17 ;  /* 0x000000ffff097224 */ /* 0x000fce00078e0011 */
.L_x_1411:
        /* <DEDUP_REMOVED lines=36> */
.L_x_1375:
[----:B------:R-:W-:Y:S01]  /*17610*/  IMAD R3, R4, 0x8, R18 ;  /* 0x0000000804037824 */ /* 0x000fe200078e0212 */
[----:B------:R-:W-:Y:S01]  /*17620*/  SHF.L.U32 R2, R5, 0x1f, RZ ;  /* 0x0000001f05027819 */ /* 0x000fe200000006ff */
[----:B------:R-:W-:Y:S03]  /*17630*/  BSSY B2, `(.L_x_1376) ;  /* 0x0000003000027945 */ /* 0x000fe60003800000 */
[----:B------:R-:W1:Y:S02]  /*17640*/  SYNCS.PHASECHK.TRANS64.TRYWAIT P0, [R3+URZ+0x30840], R2 ;  /* 0x03084002030075a7 */ /* 0x000e64000800017f */
[----:B-1----:R-:W-:Y:S05]  /*17650*/  @!P0 BRA `(.L_x_1377) ;  /* 0x0000004400f88947 */ /* 0x002fea0003800000 */
.L_x_1478:
[----:B------:R-:W-:Y:S05]  /*17660*/  BSYNC B2 ;  /* 0x0000000000027941 */ /* 0x000fea0003800000 */
.L_x_1376:
        /* <DEDUP_REMOVED lines=12> */
.L_x_1379:
[----:B------:R-:W-:Y:S05]  /*17730*/  BSYNC B2 ;  /* 0x0000000000027941 */ /* 0x000fea0003800000 */
.L_x_1378:
        /* <DEDUP_REMOVED lines=12> */
.L_x_1380:
        /* <DEDUP_REMOVED lines=16> */
.L_x_1381:
        /* <DEDUP_REMOVED lines=16> */
.L_x_1382:
        /* <DEDUP_REMOVED lines=16> */
.L_x_1383:
        /* <DEDUP_REMOVED lines=16> */
.L_x_1479:
[----:B------:R-:W-:Y:S05]  /*17c00*/  BSYNC B2 ;  /* 0x0000000000027941 */ /* 0x000fea0003800000 */
.L_x_1384:
        /* <DEDUP_REMOVED lines=11> */
.L_x_1387:
[----:B------:R-:W-:Y:S05]  /*17cc0*/  BSYNC B2 ;  /* 0x0000000000027941 */ /* 0x000fea0003800000 */
.L_x_1386:
        /* <DEDUP_REMOVED lines=12> */
.L_x_1388:
        /* <DEDUP_REMOVED lines=15> */
.L_x_1389:
        /* <DEDUP_REMOVED lines=15> */
.L_x_1390:
        /* <DEDUP_REMOVED lines=15> */
.L_x_1391:
        /* <DEDUP_REMOVED lines=12> */
.L_x_1374:
[----:B------:R-:W-:Y:S05]  /*18120*/  BSYNC B1 ;  /* 0x0000000000017941 */ /* 0x000fea0003800000 */
.L_x_1373:
        /* <DEDUP_REMOVED lines=36> */
.L_x_1394:
[----:B------:R-:W-:Y:S01]  /*18370*/  IMAD R2, R19, 0x8, R18 ;  /* 0x0000000813027824 */ /* 0x000fe200078e0212 */
[----:B------:R-:W-:Y:S01]  /*18380*/  SHF.L.U32 R3, R12, 0x1f, RZ ;  /* 0x0000001f0c037819 */ /* 0x000fe200000006ff */
[----:B------:R-:W-:Y:S03]  /*18390*/  BSSY B2, `(.L_x_1395) ;  /* 0x0000003000027945 */ /* 0x000fe60003800000 */
[----:B------:R-:W2:Y:S02]  /*183a0*/  SYNCS.PHASECHK.TRANS64.TRYWAIT P0, [R2+URZ+0x30840], R3 ;  /* 0x03084003020075a7 */ /* 0x000ea4000800017f */
[----:B--2---:R-:W-:Y:S05]  /*183b0*/  @!P0 BRA `(.L_x_1396) ;  /* 0x0000003800c88947 */ /* 0x004fea0003800000 */
.L_x_1480:
[----:B------:R-:W-:Y:S05]  /*183c0*/  BSYNC B2 ;  /* 0x0000000000027941 */ /* 0x000fea0003800000 */
.L_x_1395:
        /* <DEDUP_REMOVED lines=12> */
.L_x_1398:
[----:B------:R-:W-:Y:S05]  /*18490*/  BSYNC B2 ;  /* 0x0000000000027941 */ /* 0x000fea0003800000 */
.L_x_1397:
        /* <DEDUP_REMOVED lines=13> */
.L_x_1399:
        /* <DEDUP_REMOVED lines=16> */
.L_x_1400:
        /* <DEDUP_REMOVED lines=16> */
.L_x_1401:
        /* <DEDUP_REMOVED lines=16> */
.L_x_1402:
        /* <DEDUP_REMOVED lines=15> */
.L_x_1481:
[----:B------:R-:W-:Y:S05]  /*18960*/  BSYNC B2 ;  /* 0x0000000000027941 */ /* 0x000fea0003800000 */
.L_x_1403:
        /* <DEDUP_REMOVED lines=11> */
.L_x_1406:
[----:B------:R-:W-:Y:S05]  /*18a20*/  BSYNC B2 ;  /* 0x0000000000027941 */ /* 0x000fea0003800000 */
.L_x_1405:
        /* <DEDUP_REMOVED lines=12> */
.L_x_1407:
        /* <DEDUP_REMOVED lines=15> */
.L_x_1408:
        /* <DEDUP_REMOVED lines=15> */
.L_x_1409:
        /* <DEDUP_REMOVED lines=15> */
.L_x_1410:
        /* <DEDUP_REMOVED lines=12> */
.L_x_1393:
[----:B------:R-:W-:Y:S05]  /*18e80*/  BSYNC B1 ;  /* 0x0000000000017941 */ /* 0x000fea0003800000 */
.L_x_1392:
[----:B------:R-:W2:Y:S01]  /*18e90*/  LDL R2, [R1+0x24] ;  /* 0x0000240001027983 */ /* 0x000ea20000100800 */
[----:B------:R-:W-:Y:S01]  /*18ea0*/  VIADD R0, R0, 0xfffffffe ;  /* 0xfffffffe00007836 */ /* 0x000fe20000000000 */
[----:B--2---:R-:W-:-:S13]  /*18eb0*/  ISETP.GT.AND P0, PT, R7, R2, PT ;  /* 0x000000020700720c */ /* 0x004fda0003f04270 */
[----:B------:R-:W-:Y:S05]  /*18ec0*/  @P0 BRA `(.L_x_1411) ;  /* 0xffffffe400400947 */ /* 0x000fea000383ffff */
.L_x_1351:
[----:B------:R-:W-:Y:S05]  /*18ed0*/  BSYNC B0 ;  /* 0x0000000000007941 */ /* 0x000fea0003800000 */
.L_x_1350:
[----:B--2---:R-:W2:Y:S01]  /*18ee0*/  S2R R3, SR_TID.X ;  /* 0x0000000000037919 */ /* 0x004ea20000002100 */
        /* <DEDUP_REMOVED lines=18> */
.L_x_1413:
[----:B------:R-:W-:Y:S05]  /*19010*/  BSYNC B0 ;  /* 0x0000000000007941 */ /* 0x000fea0003800000 */
.L_x_1412:
[----:B--2---:R-:W2:Y:S01]  /*19020*/  LDL R0, [R1+0x18] ;  /* 0x0000180001007983 */ /* 0x004ea20000100800 */
[----:B------:R-:W-:Y:S01]  /*19030*/  BSSY B0, `(.L_x_1414) ;  /* 0x0000058000007945 */ /* 0x000fe20003800000 */
[----:B--2---:R-:W-:-:S13]  /*19040*/  LOP3.LUT P0, RZ, R0, 0x1, RZ, 0xc0, !PT ;  /* 0x0000000100ff7812 */ /* 0x004fda000780c0ff */
        /* <DEDUP_REMOVED lines=8> */
.L_x_1482:
[----:B------:R-:W-:Y:S05]  /*190d0*/  BSYNC B1 ;  /* 0x0000000000017941 */ /* 0x000fea0003800000 */
.L_x_1416:
        /* <DEDUP_REMOVED lines=9> */
.L_x_1419:
[----:B------:R-:W-:Y:S05]  /*19170*/  BSYNC B1 ;  /* 0x0000000000017941 */ /* 0x000fea0003800000 */
.L_x_1418:
        /* <DEDUP_REMOVED lines=12> */
.L_x_1420:
        /* <DEDUP_REMOVED lines=15> */
.L_x_1421:
        /* <DEDUP_REMOVED lines=15> */
.L_x_1422:
        /* <DEDUP_REMOVED lines=15> */
.L_x_1423:
        /* <DEDUP_REMOVED lines=10> */
.L_x_1415:
[----:B------:R-:W-:Y:S05]  /*195b0*/  BSYNC B0 ;  /* 0x0000000000007941 */ /* 0x000fea0003800000 */
.L_x_1414:
[----:B------:R-:W2:Y:S01]  /*195c0*/  LDL.LU R4, [R1+0x10] ;  /* 0x0000100001047983 */ /* 0x000ea20000300800 */
[----:B------:R-:W-:-:S05]  /*195d0*/  VIADD R19, R19, 0x1 ;  /* 0x0000000113137836 */ /* 0x000fca0000000000 */
[----:B------:R-:W-:-:S04]  /*195e0*/  ISETP.NE.AND P0, PT, R19, 0x2, PT ;  /* 0x000000021300780c */ /* 0x000fc80003f05270 */
[----:B------:R-:W-:Y:S02]  /*195f0*/  SEL R0, RZ, 0x1, P0 ;  /* 0x00000001ff007807 */ /* 0x000fe40000000000 */
[----:B------:R-:W-:Y:S02]  /*19600*/  SEL R19, R19, RZ, P0 ;  /* 0x000000ff13137207 */ /* 0x000fe40000000000 */
[----:B--2---:R-:W-:-:S05]  /*19610*/  LOP3.LUT R4, R4, R0, RZ, 0x3c, !PT ;  /* 0x0000000004047212 */ /* 0x004fca00078e3cff */
[----:B------:R2:W-:Y:S02]  /*19620*/  STL [R1+0x10], R4 ;  /* 0x0000100401007387 */ /* 0x0005e40000100800 */
.L_x_1330:
[----:B------:R-:W-:Y:S05]  /*19630*/  BSYNC B7 ;  /* 0x0000000000077941 */ /* 0x000fea0003800000 */
.L_x_1328:
[----:B---3--:R-:W3:Y:S02]  /*19640*/  LDL R0, [R1+0x18] ;  /* 0x0000180001007983 */ /* 0x008ee40000100800 */
        /* <DEDUP_REMOVED lines=8> */
[----:B012---:R-:W0:Y:S04]  /*196d0*/  LDS.128 R4, [R18+0x308d0] ;  /* 0x0308d00012047984 */ /* 0x007e280000000c00 */
[----:B0-----:R1:W-:Y:S04]  /*196e0*/  STL.64 [R1], R4 ;  /* 0x0000000401007387 */ /* 0x0013e80000100a00 */
[----:B------:R1:W-:Y:S01]  /*196f0*/  STL.64 [R1+0x8], R6 ;  /* 0x0000080601007387 */ /* 0x0003e20000100a00 */
[----:B------:R-:W-:Y:S06]  /*19700*/  BAR.ARV 0x4, 0x180 ;  /* 0x0106000000007b1d */ /* 0x000fec0000002000 */
[----:B------:R-:W-:Y:S05]  /*19710*/  BRA `(.L_x_1425) ;  /* 0x00000010003c7947 */ /* 0x000fea0003800000 */
.L_x_1424:
[----:B------:R-:W3:Y:S01]  /*19720*/  S2R R16, SR_TID.X ;  /* 0x0000000000107919 */ /* 0x000ee20000002100 */
[----:B------:R-:W-:Y:S01]  /*19730*/  UMOV UR4, 0xffffffff ;  /* 0xffffffff00047882 */ /* 0x000fe20000000000 */
[----:B---3--:R-:W-:-:S04]  /*19740*/  LOP3.LUT R16, R16, 0x1f, RZ, 0xc0, !PT ;  /* 0x0000001f10107812 */ /* 0x008fc800078ec0ff */
[----:B------:R-:W-:Y:S01]  /*19750*/  ISETP.NE.AND P0, PT, R16, 0x1f, PT ;  /* 0x0000001f1000780c */ /* 0x000fe20003f05270 */
[----:B------:R-:W-:-:S12]  /*19760*/  BRA.DIV UR4, `(.L_x_1426) ;  /* 0x0000002a04187947 */ /* 0x000fd8000b800000 */
[----:B------:R-:W0:Y:S01]  /*19770*/  LDL.LU R3, [R1] ;  /* 0x0000000001037983 */ /* 0x000e220000300800 */
[----:B------:R-:W-:-:S03]  /*19780*/  ULDC UR4, c[0x0][0xc3c] ;  /* 0x00030f0000047ab9 */ /* 0x000fc60000000800 */
[----:B-12---:R-:W2:Y:S01]  /*19790*/  LDL R4, [R1+0xc] ;  /* 0x00000c0001047983 */ /* 0x006ea20000100800 */
[----:B------:R-:W-:Y:S01]  /*197a0*/  ULDC.64 UR6, c[0x0][0x208] ;  /* 0x0000820000067ab9 */ /* 0x000fe20000000a00 */
[----:B0-----:R-:W-:Y:S02]  /*197b0*/  IMAD.MOV.U32 R8, RZ, RZ, R3 ;  /* 0x000000ffff087224 */ /* 0x001fe400078e0003 */
[----:B--2---:R-:W-:-:S05]  /*197c0*/  IMAD.IADD R0, R4, 0x1, R16 ;  /* 0x0000000104007824 */ /* 0x004fca00078e0210 */
        /* <DEDUP_REMOVED lines=8> */
[C---:B------:R-:W-:Y:S02]  /*19850*/  ISETP.GE.U32.AND P2, PT, R16.reuse, 0x2, PT ;  /* 0x000000021000780c */ /* 0x040fe40003f46070 */
[C---:B------:R-:W-:Y:S01]  /*19860*/  ISETP.GE.U32.AND P3, PT, R16.reuse, 0x4, PT ;  /* 0x000000041000780c */ /* 0x040fe20003f66070 */
[----:B------:R-:W-:Y:S01]  /*19870*/  SHFL.IDX PT, R0, R8, RZ, 0x1f ;  /* 0x00001fff08007589 */ /* 0x000fe200000e0000 */
[C---:B------:R-:W-:Y:S02]  /*19880*/  ISETP.GE.U32.AND P4, PT, R16.reuse, 0x8, PT ;  /* 0x000000081000780c */ /* 0x040fe40003f86070 */
[----:B------:R-:W-:Y:S01]  /*19890*/  ISETP.GE.U32.AND P5, PT, R16, 0x10, PT ;  /* 0x000000101000780c */ /* 0x000fe20003fa6070 */
[----:B------:R-:W-:Y:S01]  /*198a0*/  SHFL.IDX PT, R9, R8, 0x1, 0x1f ;  /* 0x00201f0008097f89 */ /* 0x000fe200000e0000 */
[----:B--2---:R-:W-:Y:S01]  /*198b0*/  @!P1 IMAD.MOV.U32 R5, RZ, RZ, R6 ;  /* 0x000000ffff059224 */ /* 0x004fe200078e0006 */
[----:B------:R-:W-:-:S02]  /*198c0*/  CS2R R6, SRZ ;  /* 0x0000000000067805 */ /* 0x000fc4000001ff00 */
[----:B---3--:R-:W-:Y:S01]  /*198d0*/  @!P1 IMAD.MOV.U32 R7, RZ, RZ, R2 ;  /* 0x000000ffff079224 */ /* 0x008fe200078e0002 */
[----:B------:R-:W-:-:S03]  /*198e0*/  ISETP.NE.AND P1, PT, R16, RZ, PT ;  /* 0x000000ff1000720c */ /* 0x000fc60003f25270 */
        /* <DEDUP_REMOVED lines=17> */
.L_x_1492:
[----:B------:R-:W-:Y:S02]  /*19a00*/  ULDC UR4, c[0x0][0xc38] ;  /* 0x00030e0000047ab9 */ /* 0x000fe40000000800 */
[----:B------:R-:W-:-:S04]  /*19a10*/  IMAD.U32 R8, RZ, RZ, UR4 ;  /* 0x00000004ff087e24 */ /* 0x000fc8000f8e00ff */
[----:B-1----:R-:W-:-:S04]  /*19a20*/  IMAD R10, R10, R8, RZ ;  /* 0x000000080a0a7224 */ /* 0x002fc800078e02ff */
[----:B------:R-:W-:-:S05]  /*19a30*/  IMAD.IADD R4, R9, 0x1, R10 ;  /* 0x0000000109047824 */ /* 0x000fca00078e020a */
[----:B------:R-:W-:-:S13]  /*19a40*/  ISETP.GT.AND P6, PT, R4, R0, PT ;  /* 0x000000000400720c */ /* 0x000fda0003fc4270 */
[----:B------:R-:W-:Y:S05]  /*19a50*/  @P6 BRA `(.L_x_1427) ;  /* 0x0000000000b06947 */ /* 0x000fea0003800000 */
.L_x_1430:
[----:B------:R-:W2:Y:S01]  /*19a60*/  LDL.LU R3, [R1+0xc] ;  /* 0x00000c0001037983 */ /* 0x000ea20000300800 */
[----:B0-----:R-:W0:Y:S01]  /*19a70*/  LDC R2, c[0x0][0xc3c] ;  /* 0x00030f00ff027b82 */ /* 0x001e220000000800 */
[----:B--2---:R-:W-:-:S05]  /*19a80*/  VIADD R3, R3, 0x1f ;  /* 0x0000001f03037836 */ /* 0x004fca0000000000 */
[----:B0-----:R-:W-:-:S13]  /*19a90*/  ISETP.GE.AND P6, PT, R3, R2, PT ;  /* 0x000000020300720c */ /* 0x001fda0003fc6270 */
[----:B------:R-:W-:Y:S05]  /*19aa0*/  @P6 BRA `(.L_x_1428) ;  /* 0x0000000800f06947 */ /* 0x000fea0003800000 */
[----:B------:R-:W0:Y:S01]  /*19ab0*/  S2R R5, SR_TID.X ;  /* 0x0000000000057919 */ /* 0x000e220000002100 */
[----:B------:R-:W-:Y:S01]  /*19ac0*/  ULDC.64 UR4, c[0x0][0x208] ;  /* 0x0000820000047ab9 */ /* 0x000fe20000000a00 */
[----:B------:R1:W-:Y:S01]  /*19ad0*/  STL [R1+0xc], R3 ;  /* 0x00000c0301007387 */ /* 0x0003e20000100800 */
[----:B0-----:R-:W-:-:S05]  /*19ae0*/  LOP3.LUT R5, R5, 0x1f, RZ, 0xc0, !PT ;  /* 0x0000001f05057812 */ /* 0x001fca00078ec0ff */
[----:B------:R-:W-:Y:S02]  /*19af0*/  IMAD.IADD R7, R3, 0x1, R5 ;  /* 0x0000000103077824 */ /* 0x000fe400078e0205 */
[----:B------:R-:W-:-:S03]  /*19b00*/  IMAD.MOV.U32 R5, RZ, RZ, RZ ;  /* 0x000000ffff057224 */ /* 0x000fc600078e00ff */
[----:B------:R-:W-:-:S13]  /*19b10*/  ISETP.GE.OR P6, PT, R7, R2, !P0 ;  /* 0x000000020700720c */ /* 0x000fda00047c6670 */
[----:B-1----:R-:W0:Y:S02]  /*19b20*/  @!P6 LDC.64 R2, c[0x0][0xc80] ;  /* 0x00032000ff02eb82 */ /* 0x002e240000000a00 */
[----:B0-----:R-:W-:-:S05]  /*19b30*/  @!P6 IMAD.WIDE R2, R7, 0x4, R2 ;  /* 0x000000040702e825 */ /* 0x001fca00078e0202 */
[----:B------:R0:W2:Y:S02]  /*19b40*/  @!P6 LDG.E R5, desc[UR4][R2.64] ;  /* 0x000000040205e981 */ /* 0x0000a4000c1e1900 */
[----:B0-----:R-:W0:Y:S02]  /*19b50*/  @!P6 LDC.64 R2, c[0x0][0xc78] ;  /* 0x00031e00ff02eb82 */ /* 0x001e240000000a00 */
[----:B0-----:R-:W-:-:S04]  /*19b60*/  @!P6 IMAD.WIDE R2, R7, 0x4, R2 ;  /* 0x000000040702e825 */ /* 0x001fc800078e0202 */
[----:B------:R-:W-:-:S06]  /*19b70*/  IMAD.MOV.U32 R7, RZ, RZ, RZ ;  /* 0x000000ffff077224 */ /* 0x000fcc00078e00ff */
[----:B------:R-:W2:Y:S01]  /*19b80*/  @!P6 LDG.E R7, desc[UR4][R2.64] ;  /* 0x000000040207e981 */ /* 0x000ea2000c1e1900 */
[----:B------:R-:W-:Y:S01]  /*19b90*/  UMOV UR4, 0xffffffff ;  /* 0xffffffff00047882 */ /* 0x000fe20000000000 */
[----:B--2---:R-:W-:Y:S02]  /*19ba0*/  IMAD R2, R7, R5, RZ ;  /* 0x0000000507027224 */ /* 0x004fe400078e02ff */
[----:B------:R-:W-:Y:S05]  /*19bb0*/  BRA.DIV UR4, `(.L_x_1429) ;  /* 0x0000002a04647947 */ /* 0x000fea000b800000 */
        /* <DEDUP_REMOVED lines=16> */
.L_x_1500:
[----:B------:R-:W-:Y:S02]  /*19cc0*/  ULDC UR4, c[0x0][0xc38] ;  /* 0x00030e0000047ab9 */ /* 0x000fe40000000800 */
[----:B------:R-:W-:-:S04]  /*19cd0*/  IMAD.U32 R8, RZ, RZ, UR4 ;  /* 0x00000004ff087e24 */ /* 0x000fc8000f8e00ff */
[----:B-1----:R-:W-:-:S04]  /*19ce0*/  IMAD R10, R10, R8, RZ ;  /* 0x000000080a0a7224 */ /* 0x002fc800078e02ff */
[----:B------:R-:W-:-:S05]  /*19cf0*/  IMAD.IADD R4, R10, 0x1, R4 ;  /* 0x000000010a047824 */ /* 0x000fca00078e0204 */
[----:B------:R-:W-:-:S13]  /*19d00*/  ISETP.GT.AND P6, PT, R4, R0, PT ;  /* 0x000000000400720c */ /* 0x000fda0003fc4270 */
[----:B------:R-:W-:Y:S05]  /*19d10*/  @!P6 BRA `(.L_x_1430) ;  /* 0xfffffffc0050e947 */ /* 0x000fea000383ffff */
.L_x_1427:
[----:B------:R-:W-:Y:S01]  /*19d20*/  IMAD.IADD R10, R4, 0x1, -R10 ;  /* 0x00000001040a7824 */ /* 0x000fe200078e0a0a */
[----:B------:R-:W-:-:S03]  /*19d30*/  UMOV UR4, 0xffffffff ;  /* 0xffffffff00047882 */ /* 0x000fc60000000000 */
[----:B------:R-:W-:-:S05]  /*19d40*/  IMAD R3, R2, R8, R10 ;  /* 0x0000000802037224 */ /* 0x000fca00078e020a */
[----:B------:R-:W-:Y:S01]  /*19d50*/  ISETP.GT.AND P6, PT, R3, R0, PT ;  /* 0x000000000300720c */ /* 0x000fe20003fc4270 */
[----:B------:R-:W-:-:S12]  /*19d60*/  BRA.DIV UR4, `(.L_x_1431) ;  /* 0x0000002a04d07947 */ /* 0x000fd8000b800000 */
[----:B------:R-:W2:Y:S01]  /*19d70*/  LDL.LU R11, [R1+0xc] ;  /* 0x00000c00010b7983 */ /* 0x000ea20000300800 */
[----:B------:R-:W-:-:S04]  /*19d80*/  VOTE.ANY R3, PT, !P6 ;  /* 0x0000000000037806 */ /* 0x000fc800070e0100 */
[----:B------:R-:W1:Y:S02]  /*19d90*/  POPC R9, R3 ;  /* 0x0000000300097309 */ /* 0x000e640000000000 */
[----:B-1----:R2:W1:Y:S04]  /*19da0*/  SHFL.IDX PT, R4, R5, R9, 0x1f ;  /* 0x00001f0905047589 */ /* 0x00246800000e0000 */
[----:B------:R3:W4:Y:S01]  /*19db0*/  SHFL.IDX PT, R7, R7, R9, 0x1f ;  /* 0x00001f0907077589 */ /* 0x00072200000e0000 */
[----:B--2---:R-:W-:-:S05]  /*19dc0*/  IMAD.IADD R5, R9, 0x1, R11 ;  /* 0x0000000109057824 */ /* 0x004fca00078e020b */
[----:B-1--4-:R3:W-:Y:S02]  /*19dd0*/  STL [R1+0xc], R5 ;  /* 0x00000c0501007387 */ /* 0x0127e40000100800 */
.L_x_1505:
[----:B------:R-:W-:-:S13]  /*19de0*/  ISETP.NE.AND P0, PT, R3, RZ, PT ;  /* 0x000000ff0300720c */ /* 0x000fda0003f05270 */
[----:B------:R-:W-:Y:S05]  /*19df0*/  @!P0 BRA `(.L_x_1432) ;  /* 0x0000000000148947 */ /* 0x000fea0003800000 */
[----:B------:R-:W-:Y:S01]  /*19e00*/  UMOV UR4, 0xffffffff ;  /* 0xffffffff00047882 */ /* 0x000fe20000000000 */
[----:B---3--:R-:W-:Y:S02]  /*19e10*/  VIADD R9, R9, 0xffffffff ;  /* 0xffffffff09097836 */ /* 0x008fe40000000000 */
[----:B------:R-:W-:Y:S05]  /*19e20*/  BRA.DIV UR4, `(.L_x_1433) ;  /* 0x0000002e04087947 */ /* 0x000fea000b800000 */
[----:B0-----:R0:W2:Y:S02]  /*19e30*/  SHFL.IDX PT, R2, R2, R9, 0x1f ;  /* 0x00001f0902027589 */ /* 0x0010a400000e0000 */
.L_x_1508:
[----:B--2---:R-:W-:-:S07]  /*19e40*/  IMAD.MOV.U32 R6, RZ, RZ, R2 ;  /* 0x000000ffff067224 */ /* 0x004fce00078e0002 */
.L_x_1432:
[----:B0-----:R-:W-:Y:S01]  /*19e50*/  IMAD R2, R6, R8, R10 ;  /* 0x0000000806027224 */ /* 0x001fe200078e020a */
[----:B------:R-:W-:-:S03]  /*19e60*/  ISETP.NE.AND P0, PT, R7, 0x1, PT ;  /* 0x000000010700780c */ /* 0x000fc60003f05270 */
[----:B------:R-:W-:Y:S01]  /*19e70*/  IMAD.IADD R0, R0, 0x1, -R2 ;  /* 0x0000000100007824 */ /* 0x000fe200078e0a02 */
[----:B------:R0:W-:Y:S09]  /*19e80*/  STL [R1], R2 ;  /* 0x0000000201007387 */ /* 0x0001f20000100800 */
[----:B------:R-:W-:Y:S05]  /*19e90*/  @!P0 BRA `(.L_x_1434) ;  /* 0x0000000000e48947 */ /* 0x000fea0003800000 */
[----:B-1-3--:R-:W-:-:S04]  /*19ea0*/  IABS R5, R4 ;  /* 0x0000000400057213 */ /* 0x00afc80000000000 */
[----:B0-----:R-:W0:Y:S08]  /*19eb0*/  I2F.RP R2, R5 ;  /* 0x0000000500027306 */ /* 0x001e300000209400 */
        /* <DEDUP_REMOVED lines=8> */
[----:B------:R-:W-:-:S03]  /*19f40*/  IABS R3, R4 ;  /* 0x0000000400037213 */ /* 0x000fc60000000000 */
[----:B------:R-:W-:-:S04]  /*19f50*/  IMAD.HI.U32 R8, R8, R2, RZ ;  /* 0x0000000208087227 */ /* 0x000fc800078e00ff */
[----:B------:R-:W-:-:S04]  /*19f60*/  IMAD.MOV R3, RZ, RZ, -R3 ;  /* 0x000000ffff037224 */ /* 0x000fc800078e0a03 */
[----:B------:R-:W-:-:S05]  /*19f70*/  IMAD R2, R8, R3, R2 ;  /* 0x0000000308027224 */ /* 0x000fca00078e0202 */
[----:B------:R-:W-:-:S13]  /*19f80*/  ISETP.GT.U32.AND P1, PT, R5, R2, PT ;  /* 0x000000020500720c */ /* 0x000fda0003f24070 */
[----:B------:R-:W-:Y:S02]  /*19f90*/  @!P1 IMAD.IADD R2, R2, 0x1, -R5 ;  /* 0x0000000102029824 */ /* 0x000fe400078e0a05 */
[----:B------:R-:W-:Y:S01]  /*19fa0*/  @!P1 VIADD R8, R8, 0x1 ;  /* 0x0000000108089836 */ /* 0x000fe20000000000 */
[----:B------:R-:W-:Y:S02]  /*19fb0*/  ISETP.NE.AND P1, PT, R4, RZ, PT ;  /* 0x000000ff0400720c */ /* 0x000fe40003f25270 */
[----:B------:R-:W-:Y:S02]  /*19fc0*/  ISETP.GE.U32.AND P0, PT, R2, R5, PT ;  /* 0x000000050200720c */ /* 0x000fe40003f06070 */
[----:B------:R-:W-:-:S04]  /*19fd0*/  IABS R5, R7 ;  /* 0x0000000700057213 */ /* 0x000fc80000000000 */
[----:B------:R-:W0:Y:S07]  /*19fe0*/  I2F.RP R2, R5 ;  /* 0x0000000500027306 */ /* 0x000e2e0000209400 */
        /* <DEDUP_REMOVED lines=8> */
[----:B------:R-:W-:-:S03]  /*1a070*/  LOP3.LUT R2, R0, R4, RZ, 0x3c, !PT ;  /* 0x0000000400027212 */ /* 0x000fc600078e3cff */
[----:B------:R-:W-:Y:S01]  /*1a080*/  IMAD.MOV.U32 R3, RZ, RZ, R8 ;  /* 0x000000ffff037224 */ /* 0x000fe200078e0008 */
[----:B------:R-:W-:Y:S02]  /*1a090*/  ISETP.GE.AND P2, PT, R2, RZ, PT ;  /* 0x000000ff0200720c */ /* 0x000fe40003f46270 */
[----:B------:R-:W-:-:S05]  /*1a0a0*/  IABS R8, R7 ;  /* 0x0000000700087213 */ /* 0x000fca0000000000 */
[----:B------:R-:W-:-:S06]  /*1a0b0*/  IMAD.MOV R8, RZ, RZ, -R8 ;  /* 0x000000ffff087224 */ /* 0x000fcc00078e0a08 */
        /* <DEDUP_REMOVED lines=9> */
[----:B------:R-:W-:Y:S01]  /*1a150*/  ISETP.GE.U32.AND P0, PT, R2, R5, PT ;  /* 0x000000050200720c */ /* 0x000fe20003f06070 */
[----:B------:R-:W-:-:S04]  /*1a160*/  IMAD.MOV R2, RZ, RZ, -R3 ;  /* 0x000000ffff027224 */ /* 0x000fc800078e0a03 */
[----:B------:R-:W-:Y:S01]  /*1a170*/  IMAD R0, R4, R2, R0 ;  /* 0x0000000204007224 */ /* 0x000fe200078e0200 */
[----:B------:R-:W-:-:S04]  /*1a180*/  LOP3.LUT R2, R3, R7, RZ, 0x3c, !PT ;  /* 0x0000000703027212 */ /* 0x000fc800078e3cff */
[----:B------:R-:W-:-:S03]  /*1a190*/  ISETP.GE.AND P2, PT, R2, RZ, PT ;  /* 0x000000ff0200720c */ /* 0x000fc60003f46270 */
[----:B------:R-:W-:-:S10]  /*1a1a0*/  @P0 VIADD R6, R6, 0x1 ;  /* 0x0000000106060836 */ /* 0x000fd40000000000 */
        /* <DEDUP_REMOVED lines=8> */
.L_x_1434:
[----:B-1-3--:R-:W2:Y:S01]  /*1a230*/  LDL R5, [R1+0xc] ;  /* 0x00000c0001057983 */ /* 0x00aea20000100800 */
[----:B0-----:R-:W2:Y:S01]  /*1a240*/  LDC.64 R2, c[0x0][0xc90] ;  /* 0x00032400ff027b82 */ /* 0x001ea20000000a00 */
[----:B------:R-:W-:Y:S01]  /*1a250*/  ULDC.64 UR4, c[0x0][0x208] ;  /* 0x0000820000047ab9 */ /* 0x000fe20000000a00 */
[----:B--2---:R-:W-:-:S05]  /*1a260*/  IMAD.WIDE R2, R5, 0x4, R2 ;  /* 0x0000000405027825 */ /* 0x004fca00078e0202 */
[----:B------:R-:W2:Y:S02]  /*1a270*/  LDG.E R6, desc[UR4][R2.64] ;  /* 0x0000000402067981 */ /* 0x000ea4000c1e1900 */
[----:B--2---:R-:W-:-:S05]  /*1a280*/  IMAD R5, R4, R6, RZ ;  /* 0x0000000604057224 */ /* 0x004fca00078e02ff */
[----:B------:R-:W-:-:S04]  /*1a290*/  IABS R7, R5 ;  /* 0x0000000500077213 */ /* 0x000fc80000000000 */
        /* <DEDUP_REMOVED lines=23> */
[----:B------:R-:W-:Y:S02]  /*1a410*/  IMAD R7, R6, R2, RZ ;  /* 0x0000000206077224 */ /* 0x000fe400078e02ff */
[----:B------:R-:W-:Y:S02]  /*1a420*/  IMAD.MOV R2, RZ, RZ, -R2 ;  /* 0x000000ffff027224 */ /* 0x000fe400078e0a02 */
[----:B------:R-:W-:Y:S02]  /*1a430*/  IMAD.MOV R3, RZ, RZ, -R7 ;  /* 0x000000ffff037224 */ /* 0x000fe400078e0a07 */
[----:B------:R-:W-:-:S03]  /*1a440*/  IMAD R0, R5, R2, R0 ;  /* 0x0000000205007224 */ /* 0x000fc600078e0200 */
[----:B------:R-:W-:-:S04]  /*1a450*/  VIADDMNMX R6, R3, R8, R6, PT ;  /* 0x0000000803067246 */ /* 0x000fc80003800106 */
        /* <DEDUP_REMOVED lines=19> */
[----:B------:R-:W-:Y:S02]  /*1a590*/  LOP3.LUT R3, R0, R6, RZ, 0x3c, !PT ;  /* 0x0000000600037212 */ /* 0x000fe400078e3cff */
[----:B------:R-:W-:Y:S02]  /*1a5a0*/  IADD3 R0, R7, 0x1000000, R0 ;  /* 0x0100000007007810 */ /* 0x000fe40007ffe000 */
[----:B------:R-:W-:-:S07]  /*1a5b0*/  ISETP.GE.AND P2, PT, R3, RZ, PT ;  /* 0x000000ff0300720c */ /* 0x000fce0003f46270 */
[----:B------:R-:W-:-:S06]  /*1a5c0*/  @P0 VIADD R2, R2, 0x1 ;  /* 0x0000000102020836 */ /* 0x000fcc0000000000 */
[----:B------:R-:W-:Y:S01]  /*1a5d0*/  @!P2 IMAD.MOV R2, RZ, RZ, -R2 ;  /* 0x000000ffff02a224 */ /* 0x000fe200078e0a02 */
[----:B------:R-:W-:Y:S01]  /*1a5e0*/  @!P1 LOP3.LUT R2, RZ, R6, RZ, 0x33, !PT ;  /* 0x00000006ff029212 */ /* 0x000fe200078e33ff */
[----:B------:R-:W-:-:S04]  /*1a5f0*/  IMAD.MOV R6, RZ, RZ, -R6 ;  /* 0x000000ffff067224 */ /* 0x000fc800078e0a06 */
[----:B------:R-:W-:Y:S02]  /*1a600*/  IMAD R3, R2, R6, R0 ;  /* 0x0000000602037224 */ /* 0x000fe400078e0200 */
[----:B------:R-:W-:-:S03]  /*1a610*/  IMAD.MOV.U32 R0, RZ, RZ, R2 ;  /* 0x000000ffff007224 */ /* 0x000fc600078e0002 */
[----:B------:R1:W-:Y:S04]  /*1a620*/  STL [R1+0x8], R3 ;  /* 0x0000080301007387 */ /* 0x0003e80000100800 */
.L_x_1435:
[----:B-1----:R-:W-:-:S05]  /*1a630*/  LOP3.LUT R3, RZ, R0, RZ, 0x33, !PT ;  /* 0x00000000ff037212 */ /* 0x002fca00078e33ff */
[----:B------:R-:W-:-:S05]  /*1a640*/  IMAD.IADD R0, R4, 0x1, R3 ;  /* 0x0000000104007824 */ /* 0x000fca00078e0203 */
[----:B------:R2:W-:Y:S01]  /*1a650*/  STL [R1+0x4], R0 ;  /* 0x0000040001007387 */ /* 0x0005e20000100800 */
[----:B------:R-:W-:Y:S05]  /*1a660*/  BRA `(.L_x_1436) ;  /* 0x0000000000287947 */ /* 0x000fea0003800000 */
.L_x_1428:
[----:B------:R-:W-:Y:S01]  /*1a670*/  UMOV UR4, URZ ;  /* 0x0000003f00047c82 */ /* 0x000fe20008000000 */
[----:B------:R-:W-:Y:S01]  /*1a680*/  ULDC UR6, c[0x0][0xc3c] ;  /* 0x00030f0000067ab9 */ /* 0x000fe20000000800 */
[----:B------:R-:W-:Y:S01]  /*1a690*/  UMOV UR5, URZ ;  /* 0x0000003f00057c82 */ /* 0x000fe20008000000 */
[----:B------:R0:W-:Y:S01]  /*1a6a0*/  STL [R1], R0 ;  /* 0x0000000001007387 */ /* 0x0001e20000100800 */
[----:B------:R-:W-:Y:S02]  /*1a6b0*/  IMAD.U32 R3, RZ, RZ, UR4 ;  /* 0x00000004ff037e24 */ /* 0x000fe4000f8e00ff */
[----:B------:R-:W-:-:S03]  /*1a6c0*/  IMAD.U32 R2, RZ, RZ, UR5 ;  /* 0x00000005ff027e24 */ /* 0x000fc6000f8e00ff */
[----:B------:R1:W-:Y:S01]  /*1a6d0*/  STL [R1+0x4], R3 ;  /* 0x0000040301007387 */ /* 0x0003e20000100800 */
[----:B0-----:R-:W-:-:S05]  /*1a6e0*/  IMAD.U32 R0, RZ, RZ, UR6 ;  /* 0x00000006ff007e24 */ /* 0x001fca000f8e00ff */
[----:B------:R1:W-:Y:S04]  /*1a6f0*/  STL [R1+0xc], R0 ;  /* 0x00000c0001007387 */ /* 0x0003e80000100800 */
[----:B------:R1:W-:Y:S02]  /*1a700*/  STL [R1+0x8], R2 ;  /* 0x0000080201007387 */ /* 0x0003e40000100800 */
.L_x_1436:
[----:B01----:R-:W3:Y:S04]  /*1a710*/  LDL R2, [R1+0xc] ;  /* 0x00000c0001027983 */ /* 0x003ee80000100800 */
[----:B------:R-:W4:Y:S04]  /*1a720*/  LDL R3, [R1+0x8] ;  /* 0x0000080001037983 */ /* 0x000f280000100800 */
[----:B------:R-:W5:Y:S04]  /*1a730*/  LDL R5, [R1+0x4] ;  /* 0x0000040001057983 */ /* 0x000f680000100800 */
[----:B------:R-:W5:Y:S01]  /*1a740*/  LDL R4, [R1] ;  /* 0x0000000001047983 */ /* 0x000f620000100800 */
[----:B--2---:R-:W0:Y:S01]  /*1a750*/  S2R R0, SR_TID.X ;  /* 0x0000000000007919 */ /* 0x004e220000002100 */
[----:B------:R-:W-:Y:S05]  /*1a760*/  WARPSYNC.ALL ;  /* 0x0000000000007948 */ /* 0x000fea0003800000 */
[----:B0-----:R-:W-:Y:S01]  /*1a770*/  LOP3.LUT R0, R0, 0x1f, RZ, 0xc0, !PT ;  /* 0x0000001f00007812 */ /* 0x001fe200078ec0ff */
[----:B------:R-:W-:Y:S03]  /*1a780*/  BAR.SYNC.DEFER_BLOCKING 0x4, 0x180 ;  /* 0x0106000000007b1d */ /* 0x000fe60000010000 */
[----:B------:R-:W-:-:S13]  /*1a790*/  ISETP.NE.AND P0, PT, R0, RZ, PT ;  /* 0x000000ff0000720c */ /* 0x000fda0003f05270 */
[----:B------:R-:W0:Y:S01]  /*1a7a0*/  @!P0 S2R R0, SR_CgaCtaId ;  /* 0x0000000000008919 */ /* 0x000e220000008800 */
[----:B---3--:R-:W-:Y:S01]  /*1a7b0*/  IMAD.MOV.U32 R7, RZ, RZ, R2 ;  /* 0x000000ffff077224 */ /* 0x008fe200078e0002 */
[----:B------:R-:W-:Y:S01]  /*1a7c0*/  @!P0 MOV R2, 0x400 ;  /* 0x0000040000028802 */ /* 0x000fe20000000f00 */
[----:B----4-:R-:W-:-:S03]  /*1a7d0*/  IMAD.MOV.U32 R6, RZ, RZ, R3 ;  /* 0x000000ffff067224 */ /* 0x010fc600078e0003 */
[----:B0-----:R-:W-:-:S05]  /*1a7e0*/  @!P0 LEA R18, R0, R2, 0x18 ;  /* 0x0000000200128211 */ /* 0x001fca00078ec0ff */
[----:B-----5:R0:W-:Y:S01]  /*1a7f0*/  @!P0 STS.128 [R18+0x308d0], R4 ;  /* 0x0308d00412008388 */ /* 0x0201e20000000c00 */
[----:B------:R-:W-:Y:S06]  /*1a800*/  BAR.ARV 0x5, 0x180 ;  /* 0x0146000000007b1d */ /* 0x000fec0000002000 */
.L_x_1425:
[----:B------:R-:W2:Y:S01]  /*1a810*/  LDL R0, [R1+0xc] ;  /* 0x00000c0001007983 */ /* 0x000ea20000100800 */
[----:B------:R-:W-:Y:S02]  /*1a820*/  ULDC UR4, c[0x0][0xc3c] ;  /* 0x00030f0000047ab9 */ /* 0x000fe40000000800 */
[----:B--2---:R-:W-:-:S13]  /*1a830*/  ISETP.GE.AND P0, PT, R0, UR4, PT ;  /* 0x0000000400007c0c */ /* 0x004fda000bf06270 */
[----:B------:R-:W-:Y:S05]  /*1a840*/  @!P0 BRA `(.L_x_1437) ;  /* 0xffffff9400488947 */ /* 0x000fea000383ffff */
[----:B------:R-:W-:Y:S05]  /*1a850*/  BSYNC B8 ;  /* 0x0000000000087941 */ /* 0x000fea0003800000 */
.L_x_1314:
[----:B--2---:R-:W2:Y:S01]  /*1a860*/  LDL.LU R0, [R1+0x50] ;  /* 0x0000500001007983 */ /* 0x004ea20000300800 */
[----:B------:R-:W-:Y:S01]  /*1a870*/  BSSY B0, `(.L_x_1438) ;  /* 0x000000b000007945 */ /* 0x000fe20003800000 */
[----:B01----:R-:W0:Y:S01]  /*1a880*/  S2R R5, SR_CgaCtaId ;  /* 0x0000000000057919 */ /* 0x003e220000008800 */
[----:B--2---:R-:W-:-:S05]  /*1a890*/  VIADD R0, R0, 0x1 ;  /* 0x0000000100007836 */ /* 0x004fca0000000000 */
        /* <DEDUP_REMOVED lines=8> */
.L_x_1509:
[----:B------:R-:W-:Y:S05]  /*1a920*/  BSYNC B0 ;  /* 0x0000000000007941 */ /* 0x000fea0003800000 */
.L_x_1438:
[----:B------:R-:W-:-:S03]  /*1a930*/  UMOV UR4, 0xffffffff ;  /* 0xffffffff00047882 */ /* 0x000fc60000000000 */
[----:B------:R-:W-:Y:S05]  /*1a940*/  BRA.DIV UR4, `(.L_x_1440) ;  /* 0x0000002204807947 */ /* 0x000fea000b800000 */
[----:B------:R-:W1:Y:S02]  /*1a950*/  S2R R2, SR_TID.X ;  /* 0x0000000000027919 */ /* 0x000e640000002100 */
[----:B-1----:R-:W-:-:S04]  /*1a960*/  SHF.R.U32.HI R2, RZ, 0x5, R2 ;  /* 0x00000005ff027819 */ /* 0x002fc80000011602 */
[----:B------:R-:W-:-:S05]  /*1a970*/  LOP3.LUT R2, R2, 0x3, RZ, 0xc0, !PT ;  /* 0x0000000302027812 */ /* 0x000fca00078ec0ff */
[----:B------:R1:W2:Y:S02]  /*1a980*/  SHFL.IDX PT, R14, R2, RZ, 0x1f ;  /* 0x00001fff020e7589 */ /* 0x0002a400000e0000 */
.L_x_1512:
[----:B--2---:R-:W-:Y:S01]  /*1a990*/  ISETP.NE.AND P0, PT, R14, RZ, PT ;  /* 0x000000ff0e00720c */ /* 0x004fe20003f05270 */
[----:B------:R-:W-:-:S12]  /*1a9a0*/  BSSY B0, `(.L_x_1441) ;  /* 0x0000027000007945 */ /* 0x000fd80003800000 */
[----:B------:R-:W-:Y:S05]  /*1a9b0*/  @P0 BRA `(.L_x_1442) ;  /* 0x0000000000940947 */ /* 0x000fea0003800000 */
[----:B------:R-:W-:-:S03]  /*1a9c0*/  UMOV UR4, 0xffffffff ;  /* 0xffffffff00047882 */ /* 0x000fc60000000000 */
[----:B------:R-:W-:Y:S05]  /*1a9d0*/  BRA.DIV UR4, `(.L_x_1443) ;  /* 0x0000002204907947 */ /* 0x000fea000b800000 */
[----:B------:R-:W-:-:S13]  /*1a9e0*/  ELECT P6, URZ, PT ;  /* 0x00000000003f782f */ /* 0x000fda00038c0000 */
.L_x_1515:
        /* <DEDUP_REMOVED lines=8> */
.L_x_1444:
        /* <DEDUP_REMOVED lines=13> */
.L_x_1516:
[----:B------:R-:W1:Y:S02]  /*1ab40*/  SYNCS.PHASECHK.TRANS64.TRYWAIT P0, [R7+URZ], R2 ;  /* 0x00000002070075a7 */ /* 0x000e64000800017f */
[----:B-1----:R-:W-:Y:S05]  /*1ab50*/  @!P0 BRA `(.L_x_1446) ;  /* 0x0000002000648947 */ /* 0x002fea0003800000 */
.L_x_1517:
[----:B------:R-:W-:Y:S05]  /*1ab60*/  @!P2 BRA `(.L_x_1447) ;  /* 0x000000000004a947 */ /* 0x000fea0003800000 */
[----:B------:R-:W-:Y:S01]  /*1ab70*/  BPT.TRAP 0x1 ;  /* 0x000000040000795c */ /* 0x000fe20000300000 */
.L_x_1447:
[----:B------:R-:W-:-:S04]  /*1ab80*/  VIADD R0, R0, 0x30860 ;  /* 0x0003086000007836 */ /* 0x000fc80000000000 */
[----:B------:R-:W-:-:S04]  /*1ab90*/  IMAD R4, R19, 0x8, R0 ;  /* 0x0000000813047824 */ /* 0x000fc800078e0200 */
[----:B------:R-:W2:Y:S02]  /*1aba0*/  SYNCS.PHASECHK.TRANS64.TRYWAIT P0, [R4+URZ], R5 ;  /* 0x00000005040075a7 */ /* 0x000ea4000800017f */
[----:B--2---:R-:W-:Y:S05]  /*1abb0*/  @!P0 BRA `(.L_x_1448) ;  /* 0x0000002000608947 */ /* 0x004fea0003800000 */
.L_x_1518:
[----:B------:R-:W-:-:S07]  /*1abc0*/  IMAD R3, R3, 0x8, R0 ;  /* 0x0000000803037824 */ /* 0x000fce00078e0200 */
.L_x_1449:
[----:B----4-:R4:W0:Y:S02]  /*1abd0*/  SYNCS.PHASECHK.TRANS64.TRYWAIT P0, [R3+URZ], R2 ;  /* 0x00000002030075a7 */ /* 0x010824000800017f */
[----:B0-----:R-:W-:Y:S05]  /*1abe0*/  @!P0 NANOSLEEP.SYNCS 0x989680 ;  /* 0x009896800000895d */ /* 0x001fea0003900000 */
[----:B------:R-:W0:Y:S02]  /*1abf0*/  @!P0 SYNCS.PHASECHK.TRANS64 P0, [R3+URZ], R2 ;  /* 0x00000002030085a7 */ /* 0x000e24000800007f */
[----:B0-----:R-:W-:Y:S05]  /*1ac00*/  @!P0 BRA `(.L_x_1449) ;  /* 0xfffffffc00f08947 */ /* 0x001fea000383ffff */
.L_x_1442:
[----:B------:R-:W-:Y:S05]  /*1ac10*/  BSYNC B0 ;  /* 0x0000000000007941 */ /* 0x000fea0003800000 */
.L_x_1441:
[----:B------:R-:W-:Y:S05]  /*1ac20*/  EXIT ;  /* 0x000000000000794d */ /* 0x000fea0003800000 */
.L_x_1213:
[----:B0-----:R-:W-:-:S04]  /*1ac30*/  IMAD.U32 R3, RZ, RZ, UR37 ;  /* 0x00000025ff037e24 */ /* 0x001fc8000f8e00ff */
[----:B------:R0:W1:Y:S03]  /*1ac40*/  SYNCS.PHASECHK.TRANS64.TRYWAIT P1, [R3+URZ+0x30800], R0 ;  /* 0x03080000030075a7 */ /* 0x000066000802017f */
[----:B-1----:R-:W-:Y:S05]  /*1ac50*/  @!P1 NANOSLEEP.SYNCS 0x989680 ;  /* 0x009896800000995d */ /* 0x002fea0003900000 */
[----:B------:R-:W1:Y:S02]  /*1ac60*/  @!P1 SYNCS.PHASECHK.TRANS64 P1, [R3+URZ+0x30800], R0 ;  /* 0x03080000030095a7 */ /* 0x000e64000802007f */
[----:B-1----:R-:W-:Y:S05]  /*1ac70*/  @!P1 BRA `(.L_x_1213) ;  /* 0xfffffffc00ec9947 */ /* 0x002fea000383ffff */
[----:B------:R-:W-:Y:S05]  /*1ac80*/  BRA `(.L_x_1450) ;  /* 0xfffffe78003c7947 */ /* 0x000fea000383ffff */
.L_x_1217:
[----:B-1----:R1:W2:Y:S02]  /*1ac90*/  SYNCS.PHASECHK.TRANS64.TRYWAIT P2, [R15+URZ+0x30830], R0 ;  /* 0x030830000f0075a7 */ /* 0x0022a4000804017f */
[----:B--2---:R-:W-:Y:S05]  /*1aca0*/  @!P2 NANOSLEEP.SYNCS 0x989680 ;  /* 0x009896800000a95d */ /* 0x004fea0003900000 */
[----:B------:R-:W2:Y:S02]  /*1acb0*/  @!P2 SYNCS.PHASECHK.TRANS64 P2, [R15+URZ+0x30830], R0 ;  /* 0x030830000f00a5a7 */ /* 0x000ea4000804007f */
[----:B--2---:R-:W-:Y:S05]  /*1acc0*/  @!P2 BRA `(.L_x_1217) ;  /* 0xfffffffc00f0a947 */ /* 0x004fea000383ffff */
[----:B------:R-:W-:Y:S05]  /*1acd0*/  BRA `(.L_x_1216) ;  /* 0xfffffe7800647947 */ /* 0x000fea000383ffff */
.L_x_1233:
[----:B-1----:R-:W-:-:S04]  /*1ace0*/  IMAD.U32 R154, RZ, RZ, UR5 ;  /* 0x00000005ff9a7e24 */ /* 0x002fc8000f8e00ff */
[----:B------:R1:W2:Y:S03]  /*1acf0*/  SYNCS.PHASECHK.TRANS64.TRYWAIT P2, [R154+URZ+0x30830], R21 ;  /* 0x030830159a0075a7 */ /* 0x0002a6000804017f */
[----:B--2---:R-:W-:Y:S05]  /*1ad00*/  @!P2 NANOSLEEP.SYNCS 0x989680 ;  /* 0x009896800000a95d */ /* 0x004fea0003900000 */
[----:B------:R-:W2:Y:S02]  /*1ad10*/  @!P2 SYNCS.PHASECHK.TRANS64 P2, [R154+URZ+0x30830], R21 ;  /* 0x030830159a00a5a7 */ /* 0x000ea4000804007f */
[----:B--2---:R-:W-:Y:S05]  /*1ad20*/  @!P2 BRA `(.L_x_1233) ;  /* 0xfffffffc00eca947 */ /* 0x004fea000383ffff */
[----:B------:R-:W-:Y:S05]  /*1ad30*/  BRA `(.L_x_1232) ;  /* 0xfffffea4003c7947 */ /* 0x000fea000383ffff */
.L_x_1237:
[----:B0-----:R-:W-:-:S04]  /*1ad40*/  IMAD.U32 R21, RZ, RZ, UR14 ;  /* 0x0000000eff157e24 */ /* 0x001fc8000f8e00ff */
[----:B------:R0:W2:Y:S03]  /*1ad50*/  SYNCS.PHASECHK.TRANS64.TRYWAIT P2, [R21+URZ+0x30850], R0 ;  /* 0x03085000150075a7 */ /* 0x0000a6000804017f */
[----:B--2---:R-:W-:Y:S05]  /*1ad60*/  @!P2 NANOSLEEP.SYNCS 0x989680 ;  /* 0x009896800000a95d */ /* 0x004fea0003900000 */
[----:B------:R-:W2:Y:S02]  /*1ad70*/  @!P2 SYNCS.PHASECHK.TRANS64 P2, [R21+URZ+0x30850], R0 ;  /* 0x030850001500a5a7 */ /* 0x000ea4000804007f */
[----:B--2---:R-:W-:Y:S05]  /*1ad80*/  @!P2 BRA `(.L_x_1237) ;  /* 0xfffffffc00eca947 */ /* 0x004fea000383ffff */
[----:B------:R-:W-:Y:S05]  /*1ad90*/  BRA `(.L_x_1236) ;  /* 0xfffffeb000c87947 */ /* 0x000fea000383ffff */
.L_x_1254:
[----:B-1----:R-:W-:-:S04]  /*1ada0*/  IMAD.U32 R3, RZ, RZ, UR6 ;  /* 0x00000006ff037e24 */ /* 0x002fc8000f8e00ff */
[----:B------:R1:W2:Y:S03]  /*1adb0*/  SYNCS.PHASECHK.TRANS64.TRYWAIT P2, [R3+URZ+0x30830], R2 ;  /* 0x03083002030075a7 */ /* 0x0002a6000804017f */
[----:B--2---:R-:W-:Y:S05]  /*1adc0*/  @!P2 NANOSLEEP.SYNCS 0x989680 ;  /* 0x009896800000a95d */ /* 0x004fea0003900000 */
[----:B------:R-:W2:Y:S02]  /*1add0*/  @!P2 SYNCS.PHASECHK.TRANS64 P2, [R3+URZ+0x30830], R2 ;  /* 0x030830020300a5a7 */ /* 0x000ea4000804007f */
[----:B--2---:R-:W-:Y:S05]  /*1ade0*/  @!P2 BRA `(.L_x_1254) ;  /* 0xfffffffc00eca947 */ /* 0x004fea000383ffff */
[----:B------:R-:W-:Y:S05]  /*1adf0*/  BRA `(.L_x_1253) ;  /* 0xfffffed000a47947 */ /* 0x000fea000383ffff */
.L_x_1258:
[----:B01----:R-:W-:-:S04]  /*1ae00*/  IMAD.U32 R2, RZ, RZ, UR10 ;  /* 0x0000000aff027e24 */ /* 0x003fc8000f8e00ff */
[----:B------:R0:W1:Y:S03]  /*1ae10*/  SYNCS.PHASECHK.TRANS64.TRYWAIT P2, [R2+URZ+0x30850], R0 ;  /* 0x03085000020075a7 */ /* 0x000066000804017f */
[----:B-1----:R-:W-:Y:S05]  /*1ae20*/  @!P2 NANOSLEEP.SYNCS 0x989680 ;  /* 0x009896800000a95d */ /* 0x002fea0003900000 */
[----:B------:R-:W1:Y:S02]  /*1ae30*/  @!P2 SYNCS.PHASECHK.TRANS64 P2, [R2+URZ+0x30850], R0 ;  /* 0x030850000200a5a7 */ /* 0x000e64000804007f */
[----:B-1----:R-:W-:Y:S05]  /*1ae40*/  @!P2 BRA `(.L_x_1258) ;  /* 0xfffffffc00eca947 */ /* 0x002fea000383ffff */
[----:B------:R-:W-:Y:S05]  /*1ae50*/  BRA `(.L_x_1257) ;  /* 0xfffffee000307947 */ /* 0x000fea000383ffff */
.L_x_1264:
[----:B-1----:R-:W-:-:S04]  /*1ae60*/  IMAD.U32 R3, RZ, RZ, UR6 ;  /* 0x00000006ff037e24 */ /* 0x002fc8000f8e00ff */
[----:B------:R1:W2:Y:S03]  /*1ae70*/  SYNCS.PHASECHK.TRANS64.TRYWAIT P2, [R3+URZ+0x30830], R2 ;  /* 0x03083002030075a7 */ /* 0x0002a6000804017f */
[----:B--2---:R-:W-:Y:S05]  /*1ae80*/  @!P2 NANOSLEEP.SYNCS 0x989680 ;  /* 0x009896800000a95d */ /* 0x004fea0003900000 */
[----:B------:R-:W2:Y:S02]  /*1ae90*/  @!P2 SYNCS.PHASECHK.TRANS64 P2, [R3+URZ+0x30830], R2 ;  /* 0x030830020300a5a7 */ /* 0x000ea4000804007f */
[----:B--2---:R-:W-:Y:S05]  /*1aea0*/  @!P2 BRA `(.L_x_1264) ;  /* 0xfffffffc00eca947 */ /* 0x004fea000383ffff */
[----:B------:R-:W-:Y:S05]  /*1aeb0*/  BRA `(.L_x_1263) ;  /* 0xfffffef000b47947 */ /* 0x000fea000383ffff */
.L_x_1268:
[----:B01----:R-:W-:-:S04]  /*1aec0*/  IMAD.U32 R2, RZ, RZ, UR10 ;  /* 0x0000000aff027e24 */ /* 0x003fc8000f8e00ff */
[----:B------:R0:W1:Y:S03]  /*1aed0*/  SYNCS.PHASECHK.TRANS64.TRYWAIT P2, [R2+URZ+0x30850], R0 ;  /* 0x03085000020075a7 */ /* 0x000066000804017f */
[----:B-1----:R-:W-:Y:S05]  /*1aee0*/  @!P2 NANOSLEEP.SYNCS 0x989680 ;  /* 0x009896800000a95d */ /* 0x002fea0003900000 */
[----:B------:R-:W1:Y:S02]  /*1aef0*/  @!P2 SYNCS.PHASECHK.TRANS64 P2, [R2+URZ+0x30850], R0 ;  /* 0x030850000200a5a7 */ /* 0x000e64000804007f */
[----:B-1----:R-:W-:Y:S05]  /*1af00*/  @!P2 BRA `(.L_x_1268) ;  /* 0xfffffffc00eca947 */ /* 0x002fea000383ffff */
[----:B------:R-:W-:Y:S05]  /*1af10*/  BRA `(.L_x_1267) ;  /* 0xffffff0000407947 */ /* 0x000fea000383ffff */
.L_x_1281:
[----:B-1----:R-:W-:-:S04]  /*1af20*/  IMAD.U32 R5, RZ, RZ, UR5 ;  /* 0x00000005ff057e24 */ /* 0x002fc8000f8e00ff */
[----:B------:R1:W2:Y:S03]  /*1af30*/  SYNCS.PHASECHK.TRANS64.TRYWAIT P0, [R5+URZ+0x30850], R0 ;  /* 0x03085000050075a7 */ /* 0x0002a6000800017f */
[----:B--2---:R-:W-:Y:S05]  /*1af40*/  @!P0 NANOSLEEP.SYNCS 0x989680 ;  /* 0x009896800000895d */ /* 0x004fea0003900000 */
[----:B------:R-:W2:Y:S02]  /*1af50*/  @!P0 SYNCS.PHASECHK.TRANS64 P0, [R5+URZ+0x30850], R0 ;  /* 0x03085000050085a7 */ /* 0x000ea4000800007f */
[----:B--2---:R-:W-:Y:S05]  /*1af60*/  @!P0 BRA `(.L_x_1281) ;  /* 0xfffffffc00ec8947 */ /* 0x004fea000383ffff */
[----:B------:R-:W-:Y:S05]  /*1af70*/  BRA `(.L_x_1280) ;  /* 0xffffff2400347947 */ /* 0x000fea000383ffff */
.L_x_1336:
[----:B-1----:R-:W1:Y:S01]  /*1af80*/  S2R R4, SR_TID.X ;  /* 0x0000000000047919 */ /* 0x002e620000002100 */
[----:B------:R-:W-:Y:S01]  /*1af90*/  BSSY B0, `(.L_x_1451) ;  /* 0x000000a000007945 */ /* 0x000fe20003800000 */
[----:B------:R-:W-:Y:S02]  /*1afa0*/  IMAD.MOV.U32 R12, RZ, RZ, RZ ;  /* 0x000000ffff0c7224 */ /* 0x000fe400078e00ff */
[----:B------:R-:W-:Y:S02]  /*1afb0*/  IMAD.MOV.U32 R11, RZ, RZ, 0x1f ;  /* 0x0000001fff0b7424 */ /* 0x000fe400078e00ff */
[----:B------:R-:W-:Y:S01]  /*1afc0*/  IMAD.MOV.U32 R15, RZ, RZ, -0x1 ;  /* 0xffffffffff0f7424 */ /* 0x000fe200078e00ff */
[----:B-1----:R-:W-:-:S04]  /*1afd0*/  SHF.R.U32.HI R4, RZ, 0x5, R4 ;  /* 0x00000005ff047819 */ /* 0x002fc80000011604 */
[----:B------:R-:W-:-:S05]  /*1afe0*/  LOP3.LUT R4, R4, 0x3, RZ, 0xc0, !PT ;  /* 0x0000000304047812 */ /* 0x000fca00078ec0ff */
[----:B------:R-:W-:-:S07]  /*1aff0*/  IMAD.MOV.U32 R13, RZ, RZ, R4 ;  /* 0x000000ffff0d7224 */ /* 0x000fce00078e0004 */
[----:B0-2---:R-:W-:Y:S05]  /*1b000*/  WARPSYNC.COLLECTIVE R15, `(.L_x_1452) ;  /* 0x000000000f087348 */ /* 0x005fea0003c00000 */
[----:B------:R1:W3:Y:S02]  /*1b010*/  SHFL.IDX P6, R14, R13, R12, R11 ;  /* 0x0000000c0d0e7389 */ /* 0x0002e400000c000b */
[----:B0123--:R-:W-:Y:S01]  /*1b020*/  ENDCOLLECTIVE ;  /* 0x000000000000791b */ /* 0x00ffe20003800000 */
.L_x_1452:
[----:B------:R-:W-:Y:S05]  /*1b030*/  BSYNC B0 ;  /* 0x0000000000007941 */ /* 0x000fea0003800000 */
.L_x_1451:
[----:B------:R-:W-:Y:S05]  /*1b040*/  BRA `(.L_x_1453) ;  /* 0xffffff9c00f07947 */ /* 0x000fea000383ffff */
.L_x_1338:
[----:B------:R-:W-:Y:S01]  /*1b050*/  BSSY B0, `(.L_x_1454) ;  /* 0x0000006000007945 */ /* 0x000fe20003800000 */
[----:B------:R-:W-:-:S07]  /*1b060*/  IMAD.MOV.U32 R15, RZ, RZ, -0x1 ;  /* 0xffffffffff0f7424 */ /* 0x000fce00078e00ff */
[----:B012---:R-:W-:Y:S05]  /*1b070*/  WARPSYNC.COLLECTIVE R15, `(.L_x_1455) ;  /* 0x000000000f0c7348 */ /* 0x007fea0003c00000 */
[----:B------:R-:W-:Y:S02]  /*1b080*/  ELECT P6, UR62, PT ;  /* 0x00000000003e782f */ /* 0x000fe400038c0000 */
[----:B------:R-:W-:Y:S01]  /*1b090*/  MOV R14, UR62 ;  /* 0x0000003e000e7c02 */ /* 0x000fe20008000f00 */
[----:B012---:R-:W-:Y:S10]  /*1b0a0*/  ENDCOLLECTIVE ;  /* 0x000000000000791b */ /* 0x007ff40003800000 */
.L_x_1455:
[----:B------:R-:W-:Y:S05]  /*1b0b0*/  BSYNC B0 ;  /* 0x0000000000007941 */ /* 0x000fea0003800000 */
.L_x_1454:
[----:B------:R-:W-:Y:S05]  /*1b0c0*/  BRA `(.L_x_1456) ;  /* 0xffffff9c00fc7947 */ /* 0x000fea000383ffff */
.L_x_1340:
[----:B-1----:R1:W3:Y:S02]  /*1b0d0*/  SYNCS.PHASECHK.TRANS64.TRYWAIT P0, [R0+URZ+0x30840], R2 ;  /* 0x03084002000075a7 */ /* 0x0022e4000800017f */
[----:B---3--:R-:W-:Y:S05]  /*1b0e0*/  @!P0 NANOSLEEP.SYNCS 0x989680 ;  /* 0x009896800000895d */ /* 0x008fea0003900000 */
[----:B------:R-:W3:Y:S02]  /*1b0f0*/  @!P0 SYNCS.PHASECHK.TRANS64 P0, [R0+URZ+0x30840], R2 ;  /* 0x03084002000085a7 */ /* 0x000ee4000800007f */
[----:B---3--:R-:W-:Y:S05]  /*1b100*/  @!P0 BRA `(.L_x_1340) ;  /* 0xfffffffc00f08947 */ /* 0x008fea000383ffff */
[----:B------:R-:W-:Y:S05]  /*1b110*/  BRA `(.L_x_1457) ;  /* 0xffffffa000607947 */ /* 0x000fea000383ffff */
.L_x_1344:
        /* <DEDUP_REMOVED lines=15> */
.L_x_1458:
[----:B------:R-:W-:Y:S02]  /*1b210*/  IMAD.MOV.U32 R13, RZ, RZ, R4 ;  /* 0x000000ffff0d7224 */ /* 0x000fe400078e0004 */
[----:B------:R-:W-:-:S07]  /*1b220*/  IMAD.MOV.U32 R6, RZ, RZ, R14 ;  /* 0x000000ffff067224 */ /* 0x000fce00078e000e */
[----:B------:R-:W-:Y:S05]  /*1b230*/  WARPSYNC.COLLECTIVE R15, `(.L_x_1459) ;  /* 0x000000000f087348 */ /* 0x000fea0003c00000 */
[----:B------:R0:W1:Y:S02]  /*1b240*/  SHFL.IDX P6, R14, R13, R12, R11 ;  /* 0x0000000c0d0e7389 */ /* 0x00006400000c000b */
[----:B01----:R-:W-:Y:S01]  /*1b250*/  ENDCOLLECTIVE ;  /* 0x000000000000791b */ /* 0x003fe20003800000 */
.L_x_1459:
        /* <DEDUP_REMOVED lines=20> */
.L_x_1460:
[----:B------:R-:W-:Y:S02]  /*1b3a0*/  IMAD.MOV.U32 R13, RZ, RZ, R4 ;  /* 0x000000ffff0d7224 */ /* 0x000fe400078e0004 */
[----:B------:R-:W-:-:S07]  /*1b3b0*/  IMAD.MOV.U32 R6, RZ, RZ, R14 ;  /* 0x000000ffff067224 */ /* 0x000fce00078e000e */
[----:B------:R-:W-:Y:S05]  /*1b3c0*/  WARPSYNC.COLLECTIVE R15, `(.L_x_1461) ;  /* 0x000000000f087348 */ /* 0x000fea0003c00000 */
[----:B------:R0:W1:Y:S02]  /*1b3d0*/  SHFL.IDX P6, R14, R13, R12, R11 ;  /* 0x0000000c0d0e7389 */ /* 0x00006400000c000b */
[----:B01----:R-:W-:Y:S01]  /*1b3e0*/  ENDCOLLECTIVE ;  /* 0x000000000000791b */ /* 0x003fe20003800000 */
.L_x_1461:
        /* <DEDUP_REMOVED lines=20> */
.L_x_1462:
[----:B------:R-:W-:Y:S02]  /*1b530*/  IMAD.MOV.U32 R13, RZ, RZ, R4 ;  /* 0x000000ffff0d7224 */ /* 0x000fe400078e0004 */
[----:B------:R-:W-:-:S07]  /*1b540*/  IMAD.MOV.U32 R6, RZ, RZ, R14 ;  /* 0x000000ffff067224 */ /* 0x000fce00078e000e */
[----:B------:R-:W-:Y:S05]  /*1b550*/  WARPSYNC.COLLECTIVE R15, `(.L_x_1463) ;  /* 0x000000000f087348 */ /* 0x000fea0003c00000 */
[----:B------:R0:W1:Y:S02]  /*1b560*/  SHFL.IDX P6, R14, R13, R12, R11 ;  /* 0x0000000c0d0e7389 */ /* 0x00006400000c000b */
[----:B01----:R-:W-:Y:S01]  /*1b570*/  ENDCOLLECTIVE ;  /* 0x000000000000791b */ /* 0x003fe20003800000 */
.L_x_1463:
        /* <DEDUP_REMOVED lines=20> */
.L_x_1464:
[----:B------:R-:W-:Y:S02]  /*1b6c0*/  IMAD.MOV.U32 R13, RZ, RZ, R4 ;  /* 0x000000ffff0d7224 */ /* 0x000fe400078e0004 */
[----:B------:R-:W-:-:S07]  /*1b6d0*/  IMAD.MOV.U32 R6, RZ, RZ, R14 ;  /* 0x000000ffff067224 */ /* 0x000fce00078e000e */
[----:B------:R-:W-:Y:S05]  /*1b6e0*/  WARPSYNC.COLLECTIVE R15, `(.L_x_1465) ;  /* 0x000000000f087348 */ /* 0x000fea0003c00000 */
[----:B------:R0:W1:Y:S02]  /*1b6f0*/  SHFL.IDX P6, R14, R13, R12, R11 ;  /* 0x0000000c0d0e7389 */ /* 0x00006400000c000b */
[----:B01----:R-:W-:Y:S01]  /*1b700*/  ENDCOLLECTIVE ;  /* 0x000000000000791b */ /* 0x003fe20003800000 */
.L_x_1465:
        /* <DEDUP_REMOVED lines=20> */
.L_x_1466:
[----:B------:R-:W-:Y:S02]  /*1b850*/  IMAD.MOV.U32 R13, RZ, RZ, R4 ;  /* 0x000000ffff0d7224 */ /* 0x000fe400078e0004 */
[----:B------:R-:W-:-:S07]  /*1b860*/  IMAD.MOV.U32 R6, RZ, RZ, R14 ;  /* 0x000000ffff067224 */ /* 0x000fce00078e000e */
[----:B------:R-:W-:Y:S05]  /*1b870*/  WARPSYNC.COLLECTIVE R15, `(.L_x_1467) ;  /* 0x000000000f087348 */ /* 0x000fea0003c00000 */
[----:B------:R0:W1:Y:S02]  /*1b880*/  SHFL.IDX P6, R14, R13, R12, R11 ;  /* 0x0000000c0d0e7389 */ /* 0x00006400000c000b */
[----:B01----:R-:W-:Y:S01]  /*1b890*/  ENDCOLLECTIVE ;  /* 0x000000000000791b */ /* 0x003fe20003800000 */
.L_x_1467:
        /* <DEDUP_REMOVED lines=20> */
.L_x_1468:
[----:B------:R-:W-:Y:S02]  /*1b9e0*/  IMAD.MOV.U32 R13, RZ, RZ, R4 ;  /* 0x000000ffff0d7224 */ /* 0x000fe400078e0004 */
[----:B------:R-:W-:-:S07]  /*1b9f0*/  IMAD.MOV.U32 R6, RZ, RZ, R14 ;  /* 0x000000ffff067224 */ /* 0x000fce00078e000e */
[----:B------:R-:W-:Y:S05]  /*1ba00*/  WARPSYNC.COLLECTIVE R15, `(.L_x_1469) ;  /* 0x000000000f087348 */ /* 0x000fea0003c00000 */
[----:B------:R0:W1:Y:S02]  /*1ba10*/  SHFL.IDX P6, R14, R13, R12, R11 ;  /* 0x0000000c0d0e7389 */ /* 0x00006400000c000b */
[----:B01----:R-:W-:Y:S01]  /*1ba20*/  ENDCOLLECTIVE ;  /* 0x000000000000791b */ /* 0x003fe20003800000 */
.L_x_1469:
        /* <DEDUP_REMOVED lines=18> */
.L_x_1470:
[----:B------:R-:W-:-:S05]  /*1bb50*/  VIADD R7, R0, 0x60 ;  /* 0x0000006000077836 */ /* 0x000fca0000000000 */
[----:B------:R-:W-:Y:S01]  /*1bb60*/  ISETP.GE.AND P5, PT, R7, R2, PT ;  /* 0x000000020700720c */ /* 0x000fe20003fa6270 */
[----:B------:R-:W-:Y:S02]  /*1bb70*/  IMAD.MOV.U32 R13, RZ, RZ, R4 ;  /* 0x000000ffff0d7224 */ /* 0x000fe400078e0004 */
[----:B------:R-:W-:-:S10]  /*1bb80*/  IMAD.MOV.U32 R8, RZ, RZ, R14 ;  /* 0x000000ffff087224 */ /* 0x000fd400078e000e */
[----:B------:R-:W-:Y:S05]  /*1bb90*/  WARPSYNC.COLLECTIVE R15, `(.L_x_1471) ;  /* 0x000000000f087348 */ /* 0x000fea0003c00000 */
[----:B------:R0:W1:Y:S02]  /*1bba0*/  SHFL.IDX P6, R14, R13, R12, R11 ;  /* 0x0000000c0d0e7389 */ /* 0x00006400000c000b */
[----:B01----:R-:W-:Y:S01]  /*1bbb0*/  ENDCOLLECTIVE ;  /* 0x000000000000791b */ /* 0x003fe20003800000 */
.L_x_1471:
        /* <DEDUP_REMOVED lines=18> */
.L_x_1472:
[----:B------:R-:W-:Y:S02]  /*1bce0*/  IMAD.MOV.U32 R13, RZ, RZ, R4 ;  /* 0x000000ffff0d7224 */ /* 0x000fe400078e0004 */
[----:B------:R-:W-:-:S07]  /*1bcf0*/  IMAD.MOV.U32 R5, RZ, RZ, R14 ;  /* 0x000000ffff057224 */ /* 0x000fce00078e000e */
[----:B------:R-:W-:Y:S05]  /*1bd00*/  WARPSYNC.COLLECTIVE R15, `(.L_x_1473) ;  /* 0x000000000f087348 */ /* 0x000fea0003c00000 */
[----:B------:R0:W1:Y:S02]  /*1bd10*/  SHFL.IDX P6, R14, R13, R12, R11 ;  /* 0x0000000c0d0e7389 */ /* 0x00006400000c000b */
[----:B01----:R-:W-:Y:S01]  /*1bd20*/  ENDCOLLECTIVE ;  /* 0x000000000000791b */ /* 0x003fe20003800000 */
.L_x_1473:
[----:B------:R-:W-:Y:S01]  /*1bd30*/  IMAD.MOV.U32 R3, RZ, RZ, R14 ;  /* 0x000000ffff037224 */ /* 0x000fe200078e000e */
[----:B------:R-:W-:Y:S06]  /*1bd40*/  BRA `(.L_x_1474) ;  /* 0xffffffa400247947 */ /* 0x000fec000383ffff */
.L_x_1349:
[----:B0-----:R0:W3:Y:S02]  /*1bd50*/  SYNCS.PHASECHK.TRANS64.TRYWAIT P0, [R18+URZ+0x30820], R0 ;  /* 0x03082000120075a7 */ /* 0x0010e4000800017f */
[----:B---3--:R-:W-:Y:S05]  /*1bd60*/  @!P0 NANOSLEEP.SYNCS 0x989680 ;  /* 0x009896800000895d */ /* 0x008fea0003900000 */
[----:B------:R-:W3:Y:S02]  /*1bd70*/  @!P0 SYNCS.PHASECHK.TRANS64 P0, [R18+URZ+0x30820], R0 ;  /* 0x03082000120085a7 */ /* 0x000ee4000800007f */
[----:B---3--:R-:W-:Y:S05]  /*1bd80*/  @!P0 BRA `(.L_x_1349) ;  /* 0xfffffffc00f08947 */ /* 0x008fea000383ffff */
[----:B------:R-:W-:Y:S05]  /*1bd90*/  BRA `(.L_x_1475) ;  /* 0xffffffa400a07947 */ /* 0x000fea000383ffff */
.L_x_1358:
[----:B-1----:R1:W2:Y:S02]  /*1bda0*/  SYNCS.PHASECHK.TRANS64.TRYWAIT P0, [R3+URZ+0x30840], R2 ;  /* 0x03084002030075a7 */ /* 0x0022a4000800017f */
[----:B--2---:R-:W-:Y:S05]  /*1bdb0*/  @!P0 NANOSLEEP.SYNCS 0x989680 ;  /* 0x009896800000895d */ /* 0x004fea0003900000 */
[----:B------:R-:W2:Y:S02]  /*1bdc0*/  @!P0 SYNCS.PHASECHK.TRANS64 P0, [R3+URZ+0x30840], R2 ;  /* 0x03084002030085a7 */ /* 0x000ea4000800007f */
[----:B--2---:R-:W-:Y:S05]  /*1bdd0*/  @!P0 BRA `(.L_x_1358) ;  /* 0xfffffffc00f08947 */ /* 0x004fea000383ffff */
[----:B------:R-:W-:Y:S05]  /*1bde0*/  BRA `(.L_x_1476) ;  /* 0xffffffa800987947 */ /* 0x000fea000383ffff */
.L_x_1366:
[----:B0-----:R0:W1:Y:S02]  /*1bdf0*/  SYNCS.PHASECHK.TRANS64.TRYWAIT P0, [R3+URZ+0x60], R2 ;  /* 0x00006002030075a7 */ /* 0x001064000800017f */
[----:B-1----:R-:W-:Y:S05]  /*1be00*/  @!P0 NANOSLEEP.SYNCS 0x989680 ;  /* 0x009896800000895d */ /* 0x002fea0003900000 */
[----:B------:R-:W1:Y:S02]  /*1be10*/  @!P0 SYNCS.PHASECHK.TRANS64 P0, [R3+URZ+0x60], R2 ;  /* 0x00006002030085a7 */ /* 0x000e64000800007f */
[----:B-1----:R-:W-:Y:S05]  /*1be20*/  @!P0 BRA `(.L_x_1366) ;  /* 0xfffffffc00f08947 */ /* 0x002fea000383ffff */
[----:B------:R-:W-:Y:S05]  /*1be30*/  BRA `(.L_x_1477) ;  /* 0xffffffac00ec7947 */ /* 0x000fea000383ffff */
.L_x_1377:
[----:B-1----:R1:W2:Y:S02]  /*1be40*/  SYNCS.PHASECHK.TRANS64.TRYWAIT P0, [R3+URZ+0x30840], R2 ;  /* 0x03084002030075a7 */ /* 0x0022a4000800017f */
[----:B--2---:R-:W-:Y:S05]  /*1be50*/  @!P0 NANOSLEEP.SYNCS 0x989680 ;  /* 0x009896800000895d */ /* 0x004fea0003900000 */
[----:B------:R-:W2:Y:S02]  /*1be60*/  @!P0 SYNCS.PHASECHK.TRANS64 P0, [R3+URZ+0x30840], R2 ;  /* 0x03084002030085a7 */ /* 0x000ea4000800007f */
[----:B--2---:R-:W-:Y:S05]  /*1be70*/  @!P0 BRA `(.L_x_1377) ;  /* 0xfffffffc00f08947 */ /* 0x004fea000383ffff */
[----:B------:R-:W-:Y:S05]  /*1be80*/  BRA `(.L_x_1478) ;  /* 0xffffffb400f47947 */ /* 0x000fea000383ffff */
.L_x_1385:
[----:B0-----:R0:W1:Y:S02]  /*1be90*/  SYNCS.PHASECHK.TRANS64.TRYWAIT P0, [R2+URZ+0x60], R3 ;  /* 0x00006003020075a7 */ /* 0x001064000800017f */
[----:B-1----:R-:W-:Y:S05]  /*1bea0*/  @!P0 NANOSLEEP.SYNCS 0x989680 ;  /* 0x009896800000895d */ /* 0x002fea0003900000 */
[----:B------:R-:W1:Y:S02]  /*1beb0*/  @!P0 SYNCS.PHASECHK.TRANS64 P0, [R2+URZ+0x60], R3 ;  /* 0x00006003020085a7 */ /* 0x000e64000800007f */
[----:B-1----:R-:W-:Y:S05]  /*1bec0*/  @!P0 BRA `(.L_x_1385) ;  /* 0xfffffffc00f08947 */ /* 0x002fea000383ffff */
[----:B------:R-:W-:Y:S05]  /*1bed0*/  BRA `(.L_x_1479) ;  /* 0xffffffbc00487947 */ /* 0x000fea000383ffff */
.L_x_1396:
[----:B--2---:R2:W3:Y:S02]  /*1bee0*/  SYNCS.PHASECHK.TRANS64.TRYWAIT P0, [R2+URZ+0x30840], R3 ;  /* 0x03084003020075a7 */ /* 0x0044e4000800017f */
[----:B---3--:R-:W-:Y:S05]  /*1bef0*/  @!P0 NANOSLEEP.SYNCS 0x989680 ;  /* 0x009896800000895d */ /* 0x008fea0003900000 */
[----:B------:R-:W3:Y:S02]  /*1bf00*/  @!P0 SYNCS.PHASECHK.TRANS64 P0, [R2+URZ+0x30840], R3 ;  /* 0x03084003020085a7 */ /* 0x000ee4000800007f */
[----:B---3--:R-:W-:Y:S05]  /*1bf10*/  @!P0 BRA `(.L_x_1396) ;  /* 0xfffffffc00f08947 */ /* 0x008fea000383ffff */
[----:B------:R-:W-:Y:S05]  /*1bf20*/  BRA `(.L_x_1480) ;  /* 0xffffffc400247947 */ /* 0x000fea000383ffff */
.L_x_1404:
[----:B0-----:R0:W1:Y:S02]  /*1bf30*/  SYNCS.PHASECHK.TRANS64.TRYWAIT P0, [R2+URZ+0x60], R5 ;  /* 0x00006005020075a7 */ /* 0x001064000800017f */
[----:B-1----:R-:W-:Y:S05]  /*1bf40*/  @!P0 NANOSLEEP.SYNCS 0x989680 ;  /* 0x009896800000895d */ /* 0x002fea0003900000 */
[----:B------:R-:W1:Y:S02]  /*1bf50*/  @!P0 SYNCS.PHASECHK.TRANS64 P0, [R2+URZ+0x60], R5 ;  /* 0x00006005020085a7 */ /* 0x000e64000800007f */
[----:B-1----:R-:W-:Y:S05]  /*1bf60*/  @!P0 BRA `(.L_x_1404) ;  /* 0xfffffffc00f08947 */ /* 0x002fea000383ffff */
[----:B------:R-:W-:Y:S05]  /*1bf70*/  BRA `(.L_x_1481) ;  /* 0xffffffc800787947 */ /* 0x000fea000383ffff */
.L_x_1417:
[----:B--2---:R2:W3:Y:S02]  /*1bf80*/  SYNCS.PHASECHK.TRANS64.TRYWAIT P0, [R0+URZ+0x30860], R2 ;  /* 0x03086002000075a7 */ /* 0x0044e4000800017f */
[----:B---3--:R-:W-:Y:S05]  /*1bf90*/  @!P0 NANOSLEEP.SYNCS 0x989680 ;  /* 0x009896800000895d */ /* 0x008fea0003900000 */
[----:B------:R-:W3:Y:S02]  /*1bfa0*/  @!P0 SYNCS.PHASECHK.TRANS64 P0, [R0+URZ+0x30860], R2 ;  /* 0x03086002000085a7 */ /* 0x000ee4000800007f */
[----:B---3--:R-:W-:Y:S05]  /*1bfb0*/  @!P0 BRA `(.L_x_1417) ;  /* 0xfffffffc00f08947 */ /* 0x008fea000383ffff */
[----:B------:R-:W-:Y:S05]  /*1bfc0*/  BRA `(.L_x_1482) ;  /* 0xffffffd000407947 */ /* 0x000fea000383ffff */
.L_x_1426:
[----:B------:R-:W3:Y:S01]  /*1bfd0*/  LDL R3, [R1] ;  /* 0x0000000001037983 */ /* 0x000ee20000100800 */
[----:B------:R-:W-:Y:S01]  /*1bfe0*/  BSSY B0, `(.L_x_1483) ;  /* 0x0000008000007945 */ /* 0x000fe20003800000 */
[----:B0-----:R-:W-:Y:S02]  /*1bff0*/  IMAD.MOV.U32 R12, RZ, RZ, RZ ;  /* 0x000000ffff0c7224 */ /* 0x001fe400078e00ff */
[----:B------:R-:W-:Y:S02]  /*1c000*/  IMAD.MOV.U32 R11, RZ, RZ, 0x1f ;  /* 0x0000001fff0b7424 */ /* 0x000fe400078e00ff */
[----:B------:R-:W-:Y:S02]  /*1c010*/  IMAD.MOV.U32 R15, RZ, RZ, -0x1 ;  /* 0xffffffffff0f7424 */ /* 0x000fe400078e00ff */
[----:B---3--:R-:W-:-:S07]  /*1c020*/  IMAD.MOV.U32 R13, RZ, RZ, R3 ;  /* 0x000000ffff0d7224 */ /* 0x008fce00078e0003 */
[----:B-12---:R-:W-:Y:S05]  /*1c030*/  WARPSYNC.COLLECTIVE R15, `(.L_x_1484) ;  /* 0x000000000f087348 */ /* 0x006fea0003c00000 */
[----:B------:R0:W3:Y:S02]  /*1c040*/  SHFL.IDX P6, R14, R13, R12, R11 ;  /* 0x0000000c0d0e7389 */ /* 0x0000e400000c000b */
[----:B0123--:R-:W-:Y:S01]  /*1c050*/  ENDCOLLECTIVE ;  /* 0x000000000000791b */ /* 0x00ffe20003800000 */
.L_x_1484:
[----:B------:R-:W-:Y:S05]  /*1c060*/  BSYNC B0 ;  /* 0x0000000000007941 */ /* 0x000fea0003800000 */
.L_x_1483:
        /* <DEDUP_REMOVED lines=9> */
.L_x_1485:
        /* <DEDUP_REMOVED lines=14> */
[C---:B------:R-:W-:Y:S02]  /*1c1e0*/  ISETP.GE.U32.AND P3, PT, R16.reuse, 0x4, PT ;  /* 0x000000041000780c */ /* 0x040fe40003f66070 */
[C---:B------:R-:W-:Y:S02]  /*1c1f0*/  ISETP.GE.U32.AND P4, PT, R16.reuse, 0x8, PT ;  /* 0x000000081000780c */ /* 0x040fe40003f86070 */
[----:B------:R-:W-:Y:S01]  /*1c200*/  ISETP.GE.U32.AND P5, PT, R16, 0x10, PT ;  /* 0x000000101000780c */ /* 0x000fe20003fa6070 */
[----:B--2---:R-:W-:Y:S01]  /*1c210*/  @!P1 IMAD.MOV.U32 R5, RZ, RZ, R6 ;  /* 0x000000ffff059224 */ /* 0x004fe200078e0006 */
[----:B------:R-:W-:-:S02]  /*1c220*/  CS2R R6, SRZ ;  /* 0x0000000000067805 */ /* 0x000fc4000001ff00 */
[----:B---3--:R-:W-:Y:S01]  /*1c230*/  @!P1 IMAD.MOV.U32 R7, RZ, RZ, R2 ;  /* 0x000000ffff079224 */ /* 0x008fe200078e0002 */
[----:B------:R-:W-:-:S03]  /*1c240*/  ISETP.NE.AND P1, PT, R16, RZ, PT ;  /* 0x000000ff1000720c */ /* 0x000fc60003f25270 */
[----:B------:R-:W-:-:S04]  /*1c250*/  IMAD R2, R7, R5, RZ ;  /* 0x0000000507027224 */ /* 0x000fc800078e02ff */
[----:B------:R-:W-:-:S07]  /*1c260*/  IMAD.MOV.U32 R13, RZ, RZ, R2 ;  /* 0x000000ffff0d7224 */ /* 0x000fce00078e0002 */
[----:B------:R-:W-:Y:S05]  /*1c270*/  WARPSYNC.COLLECTIVE R15, `(.L_x_1486) ;  /* 0x000000000f087348 */ /* 0x000fea0003c00000 */
[----:B------:R0:W1:Y:S02]  /*1c280*/  SHFL.UP P6, R14, R13, R12, R11 ;  /* 0x0400000c0d0e7389 */ /* 0x00006400000c000b */
[----:B01----:R-:W-:Y:S01]  /*1c290*/  ENDCOLLECTIVE ;  /* 0x000000000000791b */ /* 0x003fe20003800000 */
.L_x_1486:
        /* <DEDUP_REMOVED lines=8> */
.L_x_1487:
        /* <DEDUP_REMOVED lines=8> */
.L_x_1488:
        /* <DEDUP_REMOVED lines=8> */
.L_x_1489:
        /* <DEDUP_REMOVED lines=8> */
.L_x_1490:
        /* <DEDUP_REMOVED lines=9> */
.L_x_1491:
[----:B------:R-:W-:Y:S01]  /*1c530*/  IMAD.MOV.U32 R10, RZ, RZ, R14 ;  /* 0x000000ffff0a7224 */ /* 0x000fe200078e000e */
[----:B------:R-:W-:Y:S06]  /*1c540*/  BRA `(.L_x_1492) ;  /* 0xffffffd4002c7947 */ /* 0x000fec000383ffff */
.L_x_1429:
[----:B------:R-:W-:Y:S01]  /*1c550*/  BSSY B0, `(.L_x_1493) ;  /* 0x0000008000007945 */ /* 0x000fe20003800000 */
[----:B------:R-:W-:Y:S02]  /*1c560*/  IMAD.MOV.U32 R13, RZ, RZ, R2 ;  /* 0x000000ffff0d7224 */ /* 0x000fe400078e0002 */
[----:B------:R-:W-:Y:S02]  /*1c570*/  IMAD.MOV.U32 R12, RZ, RZ, 0x1 ;  /* 0x00000001ff0c7424 */ /* 0x000fe400078e00ff */
[----:B------:R-:W-:Y:S02]  /*1c580*/  IMAD.MOV.U32 R11, RZ, RZ, RZ ;  /* 0x000000ffff0b7224 */ /* 0x000fe400078e00ff */
[----:B------:R-:W-:-:S07]  /*1c590*/  IMAD.MOV.U32 R15, RZ, RZ, -0x1 ;  /* 0xffffffffff0f7424 */ /* 0x000fce00078e00ff */
[----:B------:R-:W-:Y:S05]  /*1c5a0*/  WARPSYNC.COLLECTIVE R15, `(.L_x_1494) ;  /* 0x000000000f087348 */ /* 0x000fea0003c00000 */
[----:B------:R0:W1:Y:S02]  /*1c5b0*/  SHFL.UP P6, R14, R13, R12, R11 ;  /* 0x0400000c0d0e7389 */ /* 0x00006400000c000b */
[----:B01----:R-:W-:Y:S01]  /*1c5c0*/  ENDCOLLECTIVE ;  /* 0x000000000000791b */ /* 0x003fe20003800000 */
.L_x_1494:
[----:B------:R-:W-:Y:S05]  /*1c5d0*/  BSYNC B0 ;  /* 0x0000000000007941 */ /* 0x000fea0003800000 */
.L_x_1493:
        /* <DEDUP_REMOVED lines=10> */
.L_x_1495:
        /* <DEDUP_REMOVED lines=8> */
.L_x_1496:
        /* <DEDUP_REMOVED lines=8> */
.L_x_1497:
        /* <DEDUP_REMOVED lines=8> */
.L_x_1498:
        /* <DEDUP_REMOVED lines=9> */
.L_x_1499:
[----:B------:R-:W-:Y:S01]  /*1c890*/  IMAD.MOV.U32 R10, RZ, RZ, R14 ;  /* 0x000000ffff0a7224 */ /* 0x000fe200078e000e */
[----:B------:R-:W-:Y:S06]  /*1c8a0*/  BRA `(.L_x_1500) ;  /* 0xffffffd400047947 */ /* 0x000fec000383ffff */
.L_x_1431:
[----:B------:R-:W-:Y:S01]  /*1c8b0*/  BSSY B0, `(.L_x_1501) ;  /* 0x0000006000007945 */ /* 0x000fe20003800000 */
[----:B------:R-:W-:Y:S01]  /*1c8c0*/  PLOP3.LUT P6, PT, P6, PT, PT, 0x8, 0x0 ;  /* 0x000000000000781c */ /* 0x000fe200037ce170 */
[----:B------:R-:W-:-:S12]  /*1c8d0*/  IMAD.MOV.U32 R15, RZ, RZ, -0x1 ;  /* 0xffffffffff0f7424 */ /* 0x000fd800078e00ff */
[----:B0-----:R-:W-:Y:S05]  /*1c8e0*/  WARPSYNC.COLLECTIVE R15, `(.L_x_1502) ;  /* 0x000000000f087348 */ /* 0x001fea0003c00000 */
[----:B------:R-:W-:Y:S01]  /*1c8f0*/  VOTE.ANY R14, PT, P6 ;  /* 0x00000000000e7806 */ /* 0x000fe200030e0100 */
[----:B0-----:R-:W-:Y:S06]  /*1c900*/  ENDCOLLECTIVE ;  /* 0x000000000000791b */ /* 0x001fec0003800000 */
.L_x_1502:
[----:B------:R-:W-:Y:S05]  /*1c910*/  BSYNC B0 ;  /* 0x0000000000007941 */ /* 0x000fea0003800000 */
.L_x_1501:
[----:B------:R0:W5:Y:S01]  /*1c920*/  LDL.LU R16, [R1+0xc] ;  /* 0x00000c0001107983 */ /* 0x0001620000300800 */
[----:B------:R-:W-:Y:S02]  /*1c930*/  IMAD.MOV.U32 R3, RZ, RZ, R14 ;  /* 0x000000ffff037224 */ /* 0x000fe400078e000e */
[----:B------:R-:W-:Y:S02]  /*1c940*/  IMAD.MOV.U32 R13, RZ, RZ, R5 ;  /* 0x000000ffff0d7224 */ /* 0x000fe400078e0005 */
[----:B------:R-:W1:Y:S01]  /*1c950*/  POPC R9, R3 ;  /* 0x0000000300097309 */ /* 0x000e620000000000 */
[----:B------:R-:W-:Y:S02]  /*1c960*/  IMAD.MOV.U32 R11, RZ, RZ, 0x1f ;  /* 0x0000001fff0b7424 */ /* 0x000fe400078e00ff */
[----:B------:R-:W-:Y:S02]  /*1c970*/  IMAD.MOV.U32 R15, RZ, RZ, -0x1 ;  /* 0xffffffffff0f7424 */ /* 0x000fe400078e00ff */
[----:B01----:R-:W-:-:S07]  /*1c980*/  IMAD.MOV.U32 R12, RZ, RZ, R9 ;  /* 0x000000ffff0c7224 */ /* 0x003fce00078e0009 */
[----:B-----5:R-:W-:Y:S05]  /*1c990*/  WARPSYNC.COLLECTIVE R15, `(.L_x_1503) ;  /* 0x000000000f087348 */ /* 0x020fea0003c00000 */
[----:B------:R0:W1:Y:S02]  /*1c9a0*/  SHFL.IDX P6, R14, R13, R12, R11 ;  /* 0x0000000c0d0e7389 */ /* 0x00006400000c000b */
[----:B01---5:R-:W-:Y:S01]  /*1c9b0*/  ENDCOLLECTIVE ;  /* 0x000000000000791b */ /* 0x023fe20003800000 */
.L_x_1503:
[----:B------:R-:W-:Y:S02]  /*1c9c0*/  IMAD.MOV.U32 R13, RZ, RZ, R7 ;  /* 0x000000ffff0d7224 */ /* 0x000fe400078e0007 */
[----:B------:R-:W-:-:S07]  /*1c9d0*/  IMAD.MOV.U32 R4, RZ, RZ, R14 ;  /* 0x000000ffff047224 */ /* 0x000fce00078e000e */
[----:B------:R-:W-:Y:S05]  /*1c9e0*/  WARPSYNC.COLLECTIVE R15, `(.L_x_1504) ;  /* 0x000000000f087348 */ /* 0x000fea0003c00000 */
[----:B------:R0:W1:Y:S02]  /*1c9f0*/  SHFL.IDX P6, R14, R13, R12, R11 ;  /* 0x0000000c0d0e7389 */ /* 0x00006400000c000b */
[----:B01----:R-:W-:Y:S01]  /*1ca00*/  ENDCOLLECTIVE ;  /* 0x000000000000791b */ /* 0x003fe20003800000 */
.L_x_1504:
[----:B------:R-:W-:Y:S02]  /*1ca10*/  IMAD.MOV.U32 R7, RZ, RZ, R14 ;  /* 0x000000ffff077224 */ /* 0x000fe400078e000e */
[----:B------:R-:W-:-:S05]  /*1ca20*/  IMAD.IADD R5, R9, 0x1, R16 ;  /* 0x0000000109057824 */ /* 0x000fca00078e0210 */
[----:B------:R1:W-:Y:S01]  /*1ca30*/  STL [R1+0xc], R5 ;  /* 0x00000c0501007387 */ /* 0x0003e20000100800 */
[----:B------:R-:W-:Y:S05]  /*1ca40*/  BRA `(.L_x_1505) ;  /* 0xffffffd000e47947 */ /* 0x000fea000383ffff */
.L_x_1433:
[----:B------:R-:W-:Y:S01]  /*1ca50*/  BSSY B0, `(.L_x_1506) ;  /* 0x0000008000007945 */ /* 0x000fe20003800000 */
[----:B------:R-:W-:Y:S02]  /*1ca60*/  IMAD.MOV.U32 R13, RZ, RZ, R2 ;  /* 0x000000ffff0d7224 */ /* 0x000fe400078e0002 */
[----:B------:R-:W-:Y:S02]  /*1ca70*/  IMAD.MOV.U32 R12, RZ, RZ, R9 ;  /* 0x000000ffff0c7224 */ /* 0x000fe400078e0009 */
[----:B------:R-:W-:Y:S02]  /*1ca80*/  IMAD.MOV.U32 R11, RZ, RZ, 0x1f ;  /* 0x0000001fff0b7424 */ /* 0x000fe400078e00ff */
[----:B------:R-:W-:-:S07]  /*1ca90*/  IMAD.MOV.U32 R15, RZ, RZ, -0x1 ;  /* 0xffffffffff0f7424 */ /* 0x000fce00078e00ff */
[----:B01----:R-:W-:Y:S05]  /*1caa0*/  WARPSYNC.COLLECTIVE R15, `(.L_x_1507) ;  /* 0x000000000f087348 */ /* 0x003fea0003c00000 */
[----:B------:R2:W3:Y:S02]  /*1cab0*/  SHFL.IDX P6, R14, R13, R12, R11 ;  /* 0x0000000c0d0e7389 */ /* 0x0004e400000c000b */
[----:B0123--:R-:W-:Y:S01]  /*1cac0*/  ENDCOLLECTIVE ;  /* 0x000000000000791b */ /* 0x00ffe20003800000 */
.L_x_1507:
[----:B------:R-:W-:Y:S05]  /*1cad0*/  BSYNC B0 ;  /* 0x0000000000007941 */ /* 0x000fea0003800000 */
.L_x_1506:
[----:B------:R-:W-:Y:S01]  /*1cae0*/  IMAD.MOV.U32 R2, RZ, RZ, R14 ;  /* 0x000000ffff027224 */ /* 0x000fe200078e000e */
[----:B------:R-:W-:Y:S06]  /*1caf0*/  BRA `(.L_x_1508) ;  /* 0xffffffd000d07947 */ /* 0x000fec000383ffff */
.L_x_1439:
[----:B0-----:R0:W1:Y:S02]  /*1cb00*/  SYNCS.PHASECHK.TRANS64.TRYWAIT P0, [R0+URZ+0x30820], R3 ;  /* 0x03082003000075a7 */ /* 0x001064000800017f */
[----:B-1----:R-:W-:Y:S05]  /*1cb10*/  @!P0 NANOSLEEP.SYNCS 0x989680 ;  /* 0x009896800000895d */ /* 0x002fea0003900000 */
[----:B------:R-:W1:Y:S02]  /*1cb20*/  @!P0 SYNCS.PHASECHK.TRANS64 P0, [R0+URZ+0x30820], R3 ;  /* 0x03082003000085a7 */ /* 0x000e64000800007f */
[----:B-1----:R-:W-:Y:S05]  /*1cb30*/  @!P0 BRA `(.L_x_1439) ;  /* 0xfffffffc00f08947 */ /* 0x002fea000383ffff */
[----:B------:R-:W-:Y:S05]  /*1cb40*/  BRA `(.L_x_1509) ;  /* 0xffffffdc00747947 */ /* 0x000fea000383ffff */
.L_x_1440:
[----:B------:R-:W1:Y:S01]  /*1cb50*/  S2R R2, SR_TID.X ;  /* 0x0000000000027919 */ /* 0x000e620000002100 */
[----:B------:R-:W-:Y:S01]  /*1cb60*/  BSSY B0, `(.L_x_1510) ;  /* 0x000000a000007945 */ /* 0x000fe20003800000 */
[----:B------:R-:W-:Y:S02]  /*1cb70*/  IMAD.MOV.U32 R12, RZ, RZ, RZ ;  /* 0x000000ffff0c7224 */ /* 0x000fe400078e00ff */
[----:B---3--:R-:W-:Y:S02]  /*1cb80*/  IMAD.MOV.U32 R11, RZ, RZ, 0x1f ;  /* 0x0000001fff0b7424 */ /* 0x008fe400078e00ff */
[----:B------:R-:W-:Y:S01]  /*1cb90*/  IMAD.MOV.U32 R15, RZ, RZ, -0x1 ;  /* 0xffffffffff0f7424 */ /* 0x000fe200078e00ff */
[----:B-1----:R-:W-:-:S04]  /*1cba0*/  SHF.R.U32.HI R2, RZ, 0x5, R2 ;  /* 0x00000005ff027819 */ /* 0x002fc80000011602 */
[----:B------:R-:W-:-:S05]  /*1cbb0*/  LOP3.LUT R2, R2, 0x3, RZ, 0xc0, !PT ;  /* 0x0000000302027812 */ /* 0x000fca00078ec0ff */
[----:B------:R-:W-:-:S07]  /*1cbc0*/  IMAD.MOV.U32 R13, RZ, RZ, R2 ;  /* 0x000000ffff0d7224 */ /* 0x000fce00078e0002 */
[----:B0-----:R-:W-:Y:S05]  /*1cbd0*/  WARPSYNC.COLLECTIVE R15, `(.L_x_1511) ;  /* 0x000000000f087348 */ /* 0x001fea0003c00000 */
[----:B------:R1:W2:Y:S02]  /*1cbe0*/  SHFL.IDX P6, R14, R13, R12, R11 ;  /* 0x0000000c0d0e7389 */ /* 0x0002a400000c000b */
[----:B012---:R-:W-:Y:S01]  /*1cbf0*/  ENDCOLLECTIVE ;  /* 0x000000000000791b */ /* 0x007fe20003800000 */
.L_x_1511:
[----:B------:R-:W-:Y:S05]  /*1cc00*/  BSYNC B0 ;  /* 0x0000000000007941 */ /* 0x000fea0003800000 */
.L_x_1510:
[----:B------:R-:W-:Y:S05]  /*1cc10*/  BRA `(.L_x_1512) ;  /* 0xffffffdc005c7947 */ /* 0x000fea000383ffff */
.L_x_1443:
[----:B------:R-:W-:Y:S01]  /*1cc20*/  BSSY B1, `(.L_x_1513) ;  /* 0x0000006000017945 */ /* 0x000fe20003800000 */
[----:B------:R-:W-:-:S07]  /*1cc30*/  IMAD.MOV.U32 R15, RZ, RZ, -0x1 ;  /* 0xffffffffff0f7424 */ /* 0x000fce00078e00ff */
[----:B01-3--:R-:W-:Y:S05]  /*1cc40*/  WARPSYNC.COLLECTIVE R15, `(.L_x_1514) ;  /* 0x000000000f0c7348 */ /* 0x00bfea0003c00000 */
[----:B------:R-:W-:Y:S02]  /*1cc50*/  ELECT P6, UR62, PT ;  /* 0x00000000003e782f */ /* 0x000fe400038c0000 */
[----:B------:R-:W-:Y:S01]  /*1cc60*/  MOV R14, UR62 ;  /* 0x0000003e000e7c02 */ /* 0x000fe20008000f00 */
[----:B01-3--:R-:W-:Y:S10]  /*1cc70*/  ENDCOLLECTIVE ;  /* 0x000000000000791b */ /* 0x00bff40003800000 */
.L_x_1514:
[----:B------:R-:W-:Y:S05]  /*1cc80*/  BSYNC B1 ;  /* 0x0000000000017941 */ /* 0x000fea0003800000 */
.L_x_1513:
[----:B------:R-:W-:Y:S05]  /*1cc90*/  BRA `(.L_x_1515) ;  /* 0xffffffdc00547947 */ /* 0x000fea000383ffff */
.L_x_1445:
[----:B0-----:R0:W1:Y:S02]  /*1cca0*/  SYNCS.PHASECHK.TRANS64.TRYWAIT P0, [R6+URZ], R5 ;  /* 0x00000005060075a7 */ /* 0x001064000800017f */
[----:B-1----:R-:W-:Y:S05]  /*1ccb0*/  @!P0 NANOSLEEP.SYNCS 0x989680 ;  /* 0x009896800000895d */ /* 0x002fea0003900000 */
[----:B------:R-:W1:Y:S02]  /*1ccc0*/  @!P0 SYNCS.PHASECHK.TRANS64 P0, [R6+URZ], R5 ;  /* 0x00000005060085a7 */ /* 0x000e64000800007f */
[----:B-1----:R-:W-:Y:S05]  /*1ccd0*/  @!P0 BRA `(.L_x_1445) ;  /* 0xfffffffc00f08947 */ /* 0x002fea000383ffff */
[----:B------:R-:W-:Y:S05]  /*1cce0*/  BRA `(.L_x_1516) ;  /* 0xffffffdc00947947 */ /* 0x000fea000383ffff */
.L_x_1446:
[----:B-1----:R1:W2:Y:S02]  /*1ccf0*/  SYNCS.PHASECHK.TRANS64.TRYWAIT P0, [R7+URZ], R2 ;  /* 0x00000002070075a7 */ /* 0x0022a4000800017f */
[----:B--2---:R-:W-:Y:S05]  /*1cd00*/  @!P0 NANOSLEEP.SYNCS 0x989680 ;  /* 0x009896800000895d */ /* 0x004fea0003900000 */
[----:B------:R-:W2:Y:S02]  /*1cd10*/  @!P0 SYNCS.PHASECHK.TRANS64 P0, [R7+URZ], R2 ;  /* 0x00000002070085a7 */ /* 0x000ea4000800007f */
[----:B--2---:R-:W-:Y:S05]  /*1cd20*/  @!P0 BRA `(.L_x_1446) ;  /* 0xfffffffc00f08947 */ /* 0x004fea000383ffff */
[----:B------:R-:W-:Y:S05]  /*1cd30*/  BRA `(.L_x_1517) ;  /* 0xffffffdc00887947 */ /* 0x000fea000383ffff */
.L_x_1448:
[----:B--2---:R2:W4:Y:S02]  /*1cd40*/  SYNCS.PHASECHK.TRANS64.TRYWAIT P0, [R4+URZ], R5 ;  /* 0x00000005040075a7 */ /* 0x004524000800017f */
[----:B----4-:R-:W-:Y:S05]  /*1cd50*/  @!P0 NANOSLEEP.SYNCS 0x989680 ;  /* 0x009896800000895d */ /* 0x010fea0003900000 */
[----:B------:R-:W4:Y:S02]  /*1cd60*/  @!P0 SYNCS.PHASECHK.TRANS64 P0, [R4+URZ], R5 ;  /* 0x00000005040085a7 */ /* 0x000f24000800007f */
[----:B----4-:R-:W-:Y:S05]  /*1cd70*/  @!P0 BRA `(.L_x_1448) ;  /* 0xfffffffc00f08947 */ /* 0x010fea000383ffff */
[----:B------:R-:W-:Y:S05]  /*1cd80*/  BRA `(.L_x_1518) ;  /* 0xffffffdc008c7947 */ /* 0x000fea000383ffff */
.L_x_1519:
        /* <DEDUP_REMOVED lines=15> */
.L_x_14836:


//--------------------- .text._ZN7cutlass13device_kernelIN5flash11enable_sm90INS1_16FlashAttnFwdSm90INS1_25CollectiveMainloopFwdSm90ILi2EN4cute5tupleIJNS5_1CILi1EEES8_S8_EEENS6_IJNS7_ILi128EEENS7_ILi64EEENS7_ILi256EEEEEELi256ENS_10bfloat16_tEfNS_4arch4Sm90ELb0ELb1ELb1ELb1ELb0ELb1ELb0ELb1ELb1ELb1ELb1ELb0EEENS1_21CollectiveEpilogueFwdINS6_IJSA_SC_SB_EEES9_SE_SG_Li256ELb1ELb1ELb1ELb0EEENS1_36VarlenDynamicPersistentTileSchedulerILi128ELi64ELi256ELi128ELb1ELb1ELb1ELb1ELb0ELb1EEEEEEEEEvNT_6ParamsE --------------------------
	.section	.text._ZN7cutlass13device_kernelIN5flash11enable_sm90INS1_16FlashAttnFwdSm90INS1_25CollectiveMainloopFwdSm90ILi2EN4cute5tupleIJNS5_1CILi1EEES8_S8_EEENS6_IJNS7_ILi128EEENS7_ILi64EEENS7_ILi256EEEEEELi256ENS_10bfloat16_tEfNS_4arch4Sm90ELb0ELb1ELb1ELb1ELb0ELb1ELb0ELb1ELb1ELb1ELb1ELb0EEENS1_21CollectiveEpilogueFwdINS6_IJSA_SC_SB_EEES9_SE_SG_Li256ELb1ELb1ELb1ELb0EEENS1_36VarlenDynamicPersistentTileSchedulerILi128ELi64ELi256ELi128ELb1ELb1ELb1ELb1ELb0ELb1EEEEEEEEEvNT_6ParamsE,"ax",@progbits
	.align	128
.text._ZN7cutlass13device_kernelIN5flash11enable_sm90INS1_16FlashAttnFwdSm90INS1_25CollectiveMainloopFwdSm90ILi2EN4cute5tupleIJNS5_1CILi1EEES8_S8_EEENS6_IJNS7_ILi128EEENS7_ILi64EEENS7_ILi256EEEEEELi256ENS_10bfloat16_tEfNS_4arch4Sm90ELb0ELb1ELb1ELb1ELb0ELb1ELb0ELb1ELb1ELb1ELb1ELb0EEENS1_21CollectiveEpilogueFwdINS6_IJSA_SC_SB_EEES9_SE_SG_Li256ELb1ELb1ELb1ELb0EEENS1_36VarlenDynamicPersistentTileSchedulerILi128ELi64ELi256ELi128ELb1ELb1ELb1ELb1ELb0ELb1EEEEEEEEEvNT_6ParamsE:
        .type           _ZN7cutlass13device_kernelIN5flash11enable_sm90INS1_16FlashAttnFwdSm90INS1_25CollectiveMainloopFwdSm90ILi2EN4cute5tupleIJNS5_1CILi1EEES8_S8_EEENS6_IJNS7_ILi128EEENS7_ILi64EEENS7_ILi256EEEEEELi256ENS_10bfloat16_tEfNS_4arch4Sm90ELb0ELb1ELb1ELb1ELb0ELb1ELb0ELb1ELb1ELb1ELb1ELb0EEENS1_21CollectiveEpilogueFwdINS6_IJSA_SC_SB_EEES9_SE_SG_Li256ELb1ELb1ELb1ELb0EEENS1_36VarlenDynamicPersistentTileSchedulerILi128ELi64ELi256ELi128ELb1ELb1ELb1ELb1ELb0ELb1EEEEEEEEEvNT_6ParamsE,@function
        .size           _ZN7cutlass13device_kernelIN5flash11enable_sm90INS1_16FlashAttnFwdSm90INS1_25CollectiveMainloopFwdSm90ILi2EN4cute5tupleIJNS5_1CILi1EEES8_S8_EEENS6_IJNS7_ILi128EEENS7_ILi64EEENS7_ILi256EEEEEELi256ENS_10bfloat16_tEfNS_4arch4Sm90ELb0ELb1ELb1ELb1ELb0ELb1ELb0ELb1ELb1ELb1ELb1ELb0EEENS1_21CollectiveEpilogueFwdINS6_IJSA_SC_SB_EEES9_SE_SG_Li256ELb1ELb1ELb1ELb0EEENS1_36VarlenDynamicPersistentTileSchedulerILi128ELi64ELi256ELi128ELb1ELb1ELb1ELb1ELb0ELb1EEEEEEEEEvNT_6ParamsE,(.L_x_14837 - _ZN7cutlass13device_kernelIN5flash11enable_sm90INS1_16FlashAttnFwdSm90INS1_25CollectiveMainloopFwdSm90ILi2EN4cute5tupleIJNS5_1CILi1EEES8_S8_EEENS6_IJNS7_ILi128EEENS7_ILi64EEENS7_ILi256EEEEEELi256ENS_10bfloat16_tEfNS_4arch4Sm90ELb0ELb1ELb1ELb1ELb0ELb1ELb0ELb1ELb1ELb1ELb1ELb0EEENS1_21CollectiveEpilogueFwdINS6_IJSA_SC_SB_EEES9_SE_SG_Li256ELb1ELb1ELb1ELb0EEENS1_36VarlenDynamicPersistentTileSchedulerILi128ELi64ELi256ELi128ELb1ELb1ELb1ELb1ELb0ELb1EEEEEEEEEvNT_6ParamsE)
        .other          _ZN7cutlass13device_kernelIN5flash11enable_sm90INS1_16FlashAttnFwdSm90INS1_25CollectiveMainloopFwdSm90ILi2EN4cute5tupleIJNS5_1CILi1EEES8_S8_EEENS6_IJNS7_ILi128EEENS7_ILi64EEENS7_ILi256EEEEEELi256ENS_10bfloat16_tEfNS_4arch4Sm90ELb0ELb1ELb1ELb1ELb0ELb1ELb0ELb1ELb1ELb1ELb1ELb0EEENS1_21CollectiveEpilogueFwdINS6_IJSA_SC_SB_EEES9_SE_SG_Li256ELb1ELb1ELb1ELb0EEENS1_36VarlenDynamicPersistentTileSchedulerILi128ELi64ELi256ELi128ELb1ELb1ELb1ELb1ELb0ELb1EEEEEEEEEvNT_6ParamsE,@"STO_CUDA_ENTRY STV_DEFAULT"
_ZN7cutlass13device_kernelIN5flash11enable_sm90INS1_16FlashAttnFwdSm90INS1_25CollectiveMainloopFwdSm90ILi2EN4cute5tupleIJNS5_1CILi1EEES8_S8_EEENS6_IJNS7_ILi128EEENS7_ILi64EEENS7_ILi256EEEEEELi256ENS_10bfloat16_tEfNS_4arch4Sm90ELb0ELb1ELb1ELb1ELb0ELb1ELb0ELb1ELb1ELb1ELb1ELb0EEENS1_21CollectiveEpilogueFwdINS6_IJSA_SC_SB_EEES9_SE_SG_Li256ELb1ELb1ELb1ELb0EEENS1_36VarlenDynamicPersistentTileSchedulerILi128ELi64ELi256ELi128ELb1ELb1ELb1ELb1ELb0ELb1EEEEEEEEEvNT_6ParamsE:
        /* <DEDUP_REMOVED lines=24> */
.L_x_1521:
[----:B------:R-:W-:Y:S05]  /*0180*/  BSYNC B0 ;  /* 0x0000000000007941 */ /* 0x000fea0003800000 */
.L_x_1520:
        /* <DEDUP_REMOVED lines=41> */
.L_x_1522:
        /* <DEDUP_REMOVED lines=22> */
.L_x_1523:
        /* <DEDUP_REMOVED lines=18> */
.L_x_1524:
        /* <DEDUP_REMOVED lines=22> */
.L_x_1525:
        /* <DEDUP_REMOVED lines=22> */
.L_x_1526:
        /* <DEDUP_REMOVED lines=9> */
.L_x_1529:
        /* <DEDUP_REMOVED lines=8> */
[----:B-1----:R-:W-:-:S06]  /*0a70*/  ULEA UR4, UR5, UR4, 0x18 ;  /* 0x0000000405047291 */ /* 0x002fcc000f8ec03f */
[----:B------:R-:W-:Y:S01]  /*0a80*/  IMAD.U32 R16, RZ, RZ, UR4 ;  /* 0x00000004ff107e24 */ /* 0x000fe2000f8e00ff */
[----:B------:R-:W-:-:S04]  /*0a90*/  ULDC UR4, c[0x0][0xc3c] ;  /* 0x00030f0000047ab9 */ /* 0x000fc80000000800 */
[----:B------:R-:W1:Y:S01]  /*0aa0*/  LDS.128 R24, [R16+0x308d0] ;  /* 0x0308d00010187984 */ /* 0x000e620000000c00 */
[----:B------:R-:W-:Y:S06]  /*0ab0*/  BAR.ARV 0x4, 0x180 ;  /* 0x0106000000007b1d */ /* 0x000fec0000002000 */
[----:B-1----:R-:W-:-:S13]  /*0ac0*/  ISETP.GE.AND P0, PT, R27, UR4, PT ;  /* 0x000000041b007c0c */ /* 0x002fda000bf06270 */
[----:B------:R-:W-:Y:S05]  /*0ad0*/  @P0 BRA `(.L_x_1530) ;  /* 0x000002e800880947 */ /* 0x000fea0003800000 */
[----:B------:R-:W2:Y:S01]  /*0ae0*/  LDL R0, [R1+0xa4] ;  /* 0x0000a40001007983 */ /* 0x000ea20000100800 */
[----:B------:R-:W-:Y:S02]  /*0af0*/  VIADD R6, R6, 0xffffff80 ;  /* 0xffffff8006067836 */ /* 0x000fe40000000000 */
[----:B------:R-:W-:Y:S02]  /*0b00*/  IMAD.MOV.U32 R236, RZ, RZ, RZ ;  /* 0x000000ffffec7224 */ /* 0x000fe400078e00ff */
[----:B------:R-:W-:Y:S01]  /*0b10*/  IMAD.MOV.U32 R218, RZ, RZ, RZ ;  /* 0x000000ffffda7224 */ /* 0x000fe200078e00ff */
[----:B------:R-:W-:-:S04]  /*0b20*/  SHF.R.S32.HI R3, RZ, 0x1f, R6 ;  /* 0x0000001fff037819 */ /* 0x000fc80000011406 */
[CC--:B0-----:R-:W-:Y:S02]  /*0b30*/  LEA.HI R2, R3.reuse, R6.reuse, RZ, 0x4 ;  /* 0x0000000603027211 */ /* 0x0c1fe400078f20ff */
[CC--:B------:R-:W-:Y:S02]  /*0b40*/  LEA.HI R4, R3.reuse, R6.reuse, RZ, 0x5 ;  /* 0x0000000603047211 */ /* 0x0c0fe400078f28ff */
[----:B------:R-:W-:Y:S02]  /*0b50*/  SHF.R.S32.HI R7, RZ, 0x4, R2 ;  /* 0x00000004ff077819 */ /* 0x000fe40000011402 */
[----:B------:R-:W-:Y:S01]  /*0b60*/  LOP3.LUT R5, R2, 0x3fffff0, RZ, 0xc0, !PT ;  /* 0x03fffff002057812 */ /* 0x000fe200078ec0ff */
[----:B------:R-:W-:Y:S01]  /*0b70*/  IMAD.SHL.U32 R4, R4, 0x20, RZ ;  /* 0x0000002004047824 */ /* 0x000fe200078e00ff */
[----:B------:R-:W-:Y:S02]  /*0b80*/  LEA.HI R2, R2, R7, RZ, 0x1 ;  /* 0x0000000702027211 */ /* 0x000fe400078f08ff */
[----:B------:R-:W-:Y:S01]  /*0b90*/  LEA.HI R23, R3, R6, RZ, 0x3 ;  /* 0x0000000603177211 */ /* 0x000fe200078f18ff */
[----:B------:R-:W-:Y:S01]  /*0ba0*/  IMAD.IADD R5, R6, 0x1, -R5 ;  /* 0x0000000106057824 */ /* 0x000fe200078e0a05 */
[----:B------:R-:W-:-:S02]  /*0bb0*/  LOP3.LUT R2, R2, 0x1ffffffe, RZ, 0xc0, !PT ;  /* 0x1ffffffe02027812 */ /* 0x000fc400078ec0ff */
[----:B------:R-:W-:Y:S02]  /*0bc0*/  LOP3.LUT R4, R4, 0xfffffc00, RZ, 0xc0, !PT ;  /* 0xfffffc0004047812 */ /* 0x000fe400078ec0ff */
[----:B------:R-:W-:Y:S01]  /*0bd0*/  LEA.HI R10, R3, R6, RZ, 0x2 ;  /* 0x00000006030a7211 */ /* 0x000fe200078f10ff */
[----:B------:R-:W-:-:S03]  /*0be0*/  IMAD.IADD R2, R7, 0x1, -R2 ;  /* 0x0000000107027824 */ /* 0x000fc600078e0a02 */
[----:B------:R-:W-:-:S05]  /*0bf0*/  LOP3.LUT R13, R10, 0xfffffffc, RZ, 0xc0, !PT ;  /* 0xfffffffc0a0d7812 */ /* 0x000fca00078ec0ff */
[----:B------:R-:W-:Y:S01]  /*0c00*/  IMAD.IADD R13, R6, 0x1, -R13 ;  /* 0x00000001060d7824 */ /* 0x000fe200078e0a0d */
[----:B--2---:R-:W-:Y:S02]  /*0c10*/  R2UR UR4, R0 ;  /* 0x00000000000472ca */ /* 0x004fe400000e0000 */
[----:B------:R-:W-:-:S04]  /*0c20*/  LEA.HI R0, R3, R6, RZ, 0x7 ;  /* 0x0000000603007211 */ /* 0x000fc800078f38ff */
[----:B------:R-:W-:-:S05]  /*0c30*/  LOP3.LUT R9, R0, 0xffffff80, RZ, 0xc0, !PT ;  /* 0xffffff8000097812 */ /* 0x000fca00078ec0ff */
[----:B------:R-:W-:Y:S02]  /*0c40*/  IMAD.IADD R28, R6, 0x1, -R9 ;  /* 0x00000001061c7824 */ /* 0x000fe400078e0a09 */
[----:B------:R-:W-:Y:S01]  /*0c50*/  IMAD R9, R5, 0x40, R4 ;  /* 0x0000004005097824 */ /* 0x000fe200078e0204 */
[----:B------:R-:W-:Y:S01]  /*0c60*/  LEA.HI R4, R3, R6, RZ, 0x6 ;  /* 0x0000000603047211 */ /* 0x000fe200078f30ff */
[----:B------:R-:W-:Y:S01]  /*0c70*/  ULOP3.LUT UR4, UR4, 0x1, URZ, 0xfc, !UPT ;  /* 0x0000000104047892 */ /* 0x000fe2000f8efc3f */
[----:B------:R-:W-:Y:S01]  /*0c80*/  SHF.R.S32.HI R7, RZ, 0x1f, R28 ;  /* 0x0000001fff077819 */ /* 0x000fe2000001141c */
[----:B------:R-:W-:Y:S01]  /*0c90*/  STL [R1+0x7c], R28 ;  /* 0x00007c1c01007387 */ /* 0x000fe20000100800 */
[----:B------:R-:W-:Y:S01]  /*0ca0*/  LOP3.LUT R3, R23, 0xfffffff8, RZ, 0xc0, !PT ;  /* 0xfffffff817037812 */ /* 0x000fe200078ec0ff */
[----:B------:R-:W-:Y:S01]  /*0cb0*/  IMAD.SHL.U32 R4, R4, 0x8, RZ ;  /* 0x0000000804047824 */ /* 0x000fe200078e00ff */
[----:B------:R-:W-:Y:S02]  /*0cc0*/  LEA.HI R8, R7, R28, RZ, 0x2 ;  /* 0x0000001c07087211 */ /* 0x000fe400078f10ff */
[----:B------:R-:W-:Y:S01]  /*0cd0*/  SHF.R.S32.HI R5, RZ, 0x7, R0 ;  /* 0x00000007ff057819 */ /* 0x000fe20000011400 */
[----:B------:R-:W-:Y:S01]  /*0ce0*/  IMAD.IADD R12, R6, 0x1, -R3 ;  /* 0x00000001060c7824 */ /* 0x000fe200078e0a03 */
[--C-:B------:R-:W-:Y:S01]  /*0cf0*/  SHF.R.S32.HI R10, RZ, 0x2, R8.reuse ;  /* 0x00000002ff0a7819 */ /* 0x100fe20000011408 */
[----:B------:R-:W-:Y:S01]  /*0d00*/  IMAD R3, R2, 0x8, R9 ;  /* 0x0000000802037824 */ /* 0x000fe200078e0209 */
[----:B------:R-:W-:Y:S01]  /*0d10*/  SHF.R.S32.HI R11, RZ, 0x1f, R8 ;  /* 0x0000001fff0b7819 */ /* 0x000fe20000011408 */
[----:B------:R-:W-:Y:S01]  /*0d20*/  IMAD.SHL.U32 R200, R12, 0x4, RZ ;  /* 0x000000040cc87824 */ /* 0x000fe200078e00ff */
[----:B------:R-:W-:Y:S01]  /*0d30*/  LEA.HI R0, R0, R5, RZ, 0x1 ;  /* 0x0000000500007211 */ /* 0x000fe200078f08ff */
[----:B------:R-:W-:Y:S01]  /*0d40*/  STL [R1+0x44], R12 ;  /* 0x0000440c01007387 */ /* 0x000fe20000100800 */
[----:B------:R-:W-:Y:S01]  /*0d50*/  LEA.HI R11, R11, R10, RZ, 0x3 ;  /* 0x0000000a0b0b7211 */ /* 0x000fe200078f18ff */
[----:B------:R-:W-:Y:S01]  /*0d60*/  VIADD R233, R200, 0x40 ;  /* 0x00000040c8e97836 */ /* 0x000fe20000000000 */
[----:B------:R-:W-:Y:S01]  /*0d70*/  SHF.R.S32.HI R23, RZ, 0x3, R23 ;  /* 0x00000003ff177819 */ /* 0x000fe20000011417 */
[----:B------:R0:W-:Y:S01]  /*0d80*/  STL [R1+0xa0], R3 ;  /* 0x0000a00301007387 */ /* 0x0001e20000100800 */
[----:B------:R-:W-:Y:S01]  /*0d90*/  LOP3.LUT R0, R0, 0x3fffffe, RZ, 0xc0, !PT ;  /* 0x03fffffe00007812 */ /* 0x000fe200078ec0ff */
[----:B------:R-:W-:Y:S01]  /*0da0*/  IMAD.IADD R221, R200, 0x1, R233 ;  /* 0x00000001c8dd7824 */ /* 0x000fe200078e02e9 */
[----:B------:R-:W-:Y:S01]  /*0db0*/  LOP3.LUT R11, R11, 0xfffffff8, RZ, 0xc0, !PT ;  /* 0xfffffff80b0b7812 */ /* 0x000fe200078ec0ff */
[----:B------:R-:W-:Y:S01]  /*0dc0*/  IMAD.SHL.U32 R18, R12, 0x8, RZ ;  /* 0x000000080c127824 */ /* 0x000fe200078e00ff */
[----:B------:R-:W-:Y:S01]  /*0dd0*/  LEA.HI R7, R7, R28, RZ, 0x5 ;  /* 0x0000001c07077211 */ /* 0x000fe200078f28ff */
[----:B------:R-:W-:Y:S01]  /*0de0*/  IMAD.IADD R0, R5, 0x1, -R0 ;  /* 0x0000000105007824 */ /* 0x000fe200078e0a00 */
[----:B------:R-:W-:Y:S01]  /*0df0*/  LEA.HI R2, R13, R13, RZ, 0x1 ;  /* 0x0000000d0d027211 */ /* 0x000fe200078f08ff */
[----:B------:R-:W-:Y:S01]  /*0e00*/  IMAD.IADD R10, R10, 0x1, -R11 ;  /* 0x000000010a0a7824 */ /* 0x000fe200078e0a0b */
[----:B------:R-:W-:Y:S01]  /*0e10*/  SHF.R.S32.HI R7, RZ, 0x5, R7 ;  /* 0x00000005ff077819 */ /* 0x000fe20000011407 */
[C---:B0-----:R-:W-:Y:S01]  /*0e20*/  VIADD R3, R23.reuse, 0x40 ;  /* 0x0000004017037836 */ /* 0x041fe20000000000 */
[----:B------:R-:W-:Y:S01]  /*0e30*/  LOP3.LUT R2, R2, 0x1ffffffe, RZ, 0xc0, !PT ;  /* 0x1ffffffe02027812 */ /* 0x000fe200078ec0ff */
[----:B------:R-:W-:Y:S01]  /*0e40*/  VIADD R5, R23, 0x60 ;  /* 0x0000006017057836 */ /* 0x000fe20000000000 */
[----:B------:R-:W-:Y:S01]  /*0e50*/  LOP3.LUT R30, R4, 0xfffffe00, RZ, 0xc0, !PT ;  /* 0xfffffe00041e7812 */ /* 0x000fe200078ec0ff */
[----:B------:R-:W-:Y:S01]  /*0e60*/  IMAD R7, R7, 0x10, R10 ;  /* 0x0000001007077824 */ /* 0x000fe200078e020a */
[----:B------:R-:W-:Y:S01]  /*0e70*/  SHF.R.S32.HI R6, RZ, 0x1f, R3 ;  /* 0x0000001fff067819 */ /* 0x000fe20000011403 */
[----:B------:R-:W-:Y:S01]  /*0e80*/  IMAD.IADD R2, R13, 0x1, -R2 ;  /* 0x000000010d027824 */ /* 0x000fe200078e0a02 */
[----:B------:R-:W-:Y:S01]  /*0e90*/  SHF.R.S32.HI R10, RZ, 0x1f, R5 ;  /* 0x0000001fff0a7819 */ /* 0x000fe20000011405 */
[----:B------:R-:W-:Y:S01]  /*0ea0*/  VIADD R29, R23, 0x20 ;  /* 0x00000020171d7836 */ /* 0x000fe20000000000 */
[----:B------:R-:W-:Y:S01]  /*0eb0*/  LEA.HI R6, R6, R3, RZ, 0x3 ;  /* 0x0000000306067211 */ /* 0x000fe200078f18ff */
[----:B------:R-:W-:Y:S01]  /*0ec0*/  IMAD.SHL.U32 R3, R3, 0x40, RZ ;  /* 0x0000004003037824 */ /* 0x000fe200078e00ff */
[----:B------:R-:W-:Y:S01]  /*0ed0*/  LEA.HI R9, R10, R5, RZ, 0x3 ;  /* 0x000000050a097211 */ /* 0x000fe200078f18ff */
[----:B------:R-:W-:Y:S01]  /*0ee0*/  IMAD.SHL.U32 R5, R5, 0x40, RZ ;  /* 0x0000004005057824 */ /* 0x000fe200078e00ff */
[----:B------:R-:W-:Y:S01]  /*0ef0*/  LOP3.LUT R8, R8, 0x7ffffffc, RZ, 0xc0, !PT ;  /* 0x7ffffffc08087812 */ /* 0x000fe200078ec0ff */
[----:B------:R-:W-:Y:S01]  /*0f00*/  IMAD.SHL.U32 R10, R6, 0x40, RZ ;  /* 0x00000040060a7824 */ /* 0x000fe200078e00ff */
[----:B------:R-:W-:Y:S01]  /*0f10*/  SHF.R.S32.HI R6, RZ, 0x1f, R221 ;  /* 0x0000001fff067819 */ /* 0x000fe200000114dd */
[----:B------:R-:W-:Y:S01]  /*0f20*/  IMAD.SHL.U32 R15, R9, 0x40, RZ ;  /* 0x00000040090f7824 */ /* 0x000fe200078e00ff */
[----:B------:R-:W-:Y:S01]  /*0f30*/  LOP3.LUT R3, R3, 0x1c0, RZ, 0xc0, !PT ;  /* 0x000001c003037812 */ /* 0x000fe200078ec0ff */
[----:B------:R-:W-:Y:S01]  /*0f40*/  IMAD R24, R0, 0x40, R7 ;  /* 0x0000004000187824 */ /* 0x000fe200078e0207 */
[----:B------:R-:W-:Y:S01]  /*0f50*/  LOP3.LUT R13, R5, 0x1c0, RZ, 0xc0, !PT ;  /* 0x000001c0050d7812 */ /* 0x000fe200078ec0ff */
[----:B------:R-:W-:Y:S01]  /*0f60*/  IMAD.SHL.U32 R0, R29, 0x40, RZ ;  /* 0x000000401d007824 */ /* 0x000fe200078e00ff */
[----:B------:R-:W-:Y:S01]  /*0f70*/  LEA.HI R9, R6, R221, RZ, 0x3 ;  /* 0x000000dd06097211 */ /* 0x000fe200078f18ff */
[----:B------:R-:W-:Y:S01]  /*0f80*/  IMAD.SHL.U32 R22, R23, 0x40, RZ ;  /* 0x0000004017167824 */ /* 0x000fe200078e00ff */
[--C-:B------:R-:W-:Y:S01]  /*0f90*/  LOP3.LUT R5, R3, 0x38, R18.reuse, 0xf8, !PT ;  /* 0x0000003803057812 */ /* 0x100fe200078ef812 */
[----:B------:R-:W-:Y:S01]  /*0fa0*/  STL [R1+0x9c], R24 ;  /* 0x00009c1801007387 */ /* 0x000fe20000100800 */
[----:B------:R-:W-:Y:S01]  /*0fb0*/  SHF.R.U32.HI R11, RZ, 0x3, R3 ;  /* 0x00000003ff0b7819 */ /* 0x000fe20000011603 */
[----:B------:R-:W-:Y:S01]  /*0fc0*/  VIADD R234, R200, 0x20 ;  /* 0x00000020c8ea7836 */ /* 0x000fe20000000000 */
[----:B------:R-:W-:Y:S01]  /*0fd0*/  LOP3.LUT R10, R10, 0xfffffe00, RZ, 0xc0, !PT ;  /* 0xfffffe000a0a7812 */ /* 0x000fe200078ec0ff */
[----:B------:R-:W-:Y:S01]  /*0fe0*/  STL [R1+0x28], R30 ;  /* 0x0000281e01007387 */ /* 0x000fe20000100800 */
[C---:B------:R-:W-:Y:S01]  /*0ff0*/  LOP3.LUT R14, R13.reuse, 0x38, R18, 0xf8, !PT ;  /* 0x000000380d0e7812 */ /* 0x040fe200078ef812 */
[----:B------:R-:W-:Y:S01]  /*1000*/  VIADD R235, R200, 0x60 ;  /* 0x00000060c8eb7836 */ /* 0x000fe20000000000 */
[----:B------:R-:W-:Y:S01]  /*1010*/  SHF.R.U32.HI R17, RZ, 0x3, R13 ;  /* 0x00000003ff117819 */ /* 0x000fe2000001160d */
[----:B------:R-:W-:Y:S01]  /*1020*/  IMAD.IADD R8, R28, 0x1, -R8 ;  /* 0x000000011c087824 */ /* 0x000fe200078e0a08 */
[----:B------:R-:W-:-:S02]  /*1030*/  LOP3.LUT R20, R13, 0x38, R9, 0xf8, !PT ;  /* 0x000000380d147812 */ /* 0x000fc400078ef809 */
[----:B------:R-:W-:Y:S01]  /*1040*/  LOP3.LUT R13, R10, R5, R11, 0xf6, !PT ;  /* 0x000000050a0d7212 */ /* 0x000fe200078ef60b */
[----:B------:R-:W-:Y:S01]  /*1050*/  IMAD.SHL.U32 R230, R8, 0x2, RZ ;  /* 0x0000000208e67824 */ /* 0x000fe200078e00ff */
[----:B------:R-:W-:Y:S02]  /*1060*/  SHF.R.S32.HI R5, RZ, 0x1f, R29 ;  /* 0x0000001fff057819 */ /* 0x000fe4000001141d */
[----:B------:R-:W-:Y:S01]  /*1070*/  LOP3.LUT R15, R15, 0xfffffe00, RZ, 0xc0, !PT ;  /* 0xfffffe000f0f7812 */ /* 0x000fe200078ec0ff */
[C---:B------:R-:W-:Y:S01]  /*1080*/  VIADD R42, R230.reuse, 0x8 ;  /* 0x00000008e62a7836 */ /* 0x040fe20000000000 */
[----:B------:R-:W-:Y:S01]  /*1090*/  LEA.HI R5, R5, R29, RZ, 0x3 ;  /* 0x0000001d05057211 */ /* 0x000fe200078f18ff */
[----:B------:R-:W-:Y:S01]  /*10a0*/  VIADD R41, R230, 0x10 ;  /* 0x00000010e6297836 */ /* 0x000fe20000000000 */
[----:B------:R-:W-:Y:S01]  /*10b0*/  LEA.HI R6, R6, R221, RZ, 0x6 ;  /* 0x000000dd06067211 */ /* 0x000fe200078f30ff */
[----:B------:R-:W-:Y:S01]  /*10c0*/  VIADD R40, R230, 0x18 ;  /* 0x00000018e6287836 */ /* 0x000fe20000000000 */
[----:B------:R-:W-:Y:S01]  /*10d0*/  LOP3.LUT R29, R0, 0x1c0, RZ, 0xc0, !PT ;  /* 0x000001c0001d7812 */ /* 0x000fe200078ec0ff */
[----:B------:R-:W-:Y:S01]  /*10e0*/  IMAD.SHL.U32 R5, R5, 0x40, RZ ;  /* 0x0000004005057824 */ /* 0x000fe200078e00ff */
[----:B------:R-:W-:Y:S01]  /*10f0*/  LOP3.LUT R12, R3, 0x38, R9, 0xf8, !PT ;  /* 0x00000038030c7812 */ /* 0x000fe200078ef809 */
[----:B------:R-:W-:Y:S01]  /*1100*/  IMAD.SHL.U32 R6, R6, 0x80, RZ ;  /* 0x0000008006067824 */ /* 0x000fe200078e00ff */
[----:B------:R-:W-:Y:S01]  /*1110*/  LOP3.LUT R3, R22, 0x1c0, RZ, 0xc0, !PT ;  /* 0x000001c016037812 */ /* 0x000fe200078ec0ff */
[C---:B------:R-:W-:Y:S01]  /*1120*/  VIADD R39, R230.reuse, 0x20 ;  /* 0x00000020e6277836 */ /* 0x040fe20000000000 */
[----:B------:R-:W-:Y:S01]  /*1130*/  LOP3.LUT R0, R9, 0x38, RZ, 0xc0, !PT ;  /* 0x0000003809007812 */ /* 0x000fe200078ec0ff */
[C---:B------:R-:W-:Y:S01]  /*1140*/  VIADD R38, R230.reuse, 0x28 ;  /* 0x00000028e6267836 */ /* 0x040fe20000000000 */
[----:B------:R-:W-:Y:S01]  /*1150*/  LOP3.LUT R21, R15, R14, R17, 0xf6, !PT ;  /* 0x0000000e0f157212 */ /* 0x000fe200078ef611 */
[C---:B------:R-:W-:Y:S01]  /*1160*/  VIADD R37, R230.reuse, 0x30 ;  /* 0x00000030e6257836 */ /* 0x040fe20000000000 */
[----:B------:R-:W-:Y:S01]  /*1170*/  SHF.R.U32.HI R14, RZ, 0x3, R29 ;  /* 0x00000003ff0e7819 */ /* 0x000fe2000001161d */
[C---:B------:R-:W-:Y:S01]  /*1180*/  VIADD R36, R230.reuse, 0x38 ;  /* 0x00000038e6247836 */ /* 0x040fe20000000000 */
[----:B------:R-:W-:Y:S01]  /*1190*/  LOP3.LUT R4, R29, 0x38, R9, 0xf8, !PT ;  /* 0x000000381d047812 */ /* 0x000fe200078ef809 */
[----:B------:R-:W-:Y:S01]  /*11a0*/  VIADD R35, R230, 0x40 ;  /* 0x00000040e6237836 */ /* 0x000fe20000000000 */
[----:B------:R-:W-:Y:S01]  /*11b0*/  LOP3.LUT R11, R12, R11, RZ, 0x3c, !PT ;  /* 0x0000000b0c0b7212 */ /* 0x000fe200078e3cff */
[C---:B------:R-:W-:Y:S01]  /*11c0*/  VIADD R34, R230.reuse, 0x48 ;  /* 0x00000048e6227836 */ /* 0x040fe20000000000 */
[----:B------:R-:W-:Y:S01]  /*11d0*/  SHF.R.U32.HI R31, RZ, 0x3, R3 ;  /* 0x00000003ff1f7819 */ /* 0x000fe20000011603 */
[----:B------:R-:W-:Y:S01]  /*11e0*/  VIADD R33, R230, 0x50 ;  /* 0x00000050e6217836 */ /* 0x000fe20000000000 */
[----:B------:R-:W-:Y:S01]  /*11f0*/  LOP3.LUT R0, R0, 0x1c0, R22, 0xf8, !PT ;  /* 0x000001c000007812 */ /* 0x000fe200078ef816 */
[C---:B------:R-:W-:Y:S01]  /*1200*/  VIADD R32, R230.reuse, 0x58 ;  /* 0x00000058e6207836 */ /* 0x040fe20000000000 */
[----:B------:R-:W-:Y:S01]  /*1210*/  LOP3.LUT R12, R5, 0xfffffe00, RZ, 0xc0, !PT ;  /* 0xfffffe00050c7812 */ /* 0x000fe200078ec0ff */
[----:B------:R-:W-:Y:S01]  /*1220*/  VIADD R28, R230, 0x78 ;  /* 0x00000078e61c7836 */ /* 0x000fe20000000000 */
[----:B------:R-:W-:Y:S01]  /*1230*/  LOP3.LUT R7, R4, R14, RZ, 0x3c, !PT ;  /* 0x0000000e04077212 */ /* 0x000fe200078e3cff */
[----:B------:R-:W-:Y:S01]  /*1240*/  IMAD.U32 R4, RZ, RZ, UR4 ;  /* 0x00000004ff047e24 */ /* 0x000fe2000f8e00ff */
[----:B------:R-:W-:Y:S01]  /*1250*/  LOP3.LUT R6, R6, 0xffffe000, RZ, 0xc0, !PT ;  /* 0xffffe00006067812 */ /* 0x000fe200078ec0ff */
[----:B------:R-:W-:Y:S01]  /*1260*/  STL [R1+0x24], R12 ;  /* 0x0000240c01007387 */ /* 0x000fe20000100800 */
[----:B------:R-:W-:Y:S01]  /*1270*/  LOP3.LUT R20, R20, R17, RZ, 0x3c, !PT ;  /* 0x0000001114147212 */ /* 0x000fe200078e3cff */
[----:B------:R-:W-:Y:S01]  /*1280*/  IMAD.MOV.U32 R17, RZ, RZ, RZ ;  /* 0x000000ffff117224 */ /* 0x000fe200078e00ff */
[----:B------:R-:W-:Y:S01]  /*1290*/  LOP3.LUT R5, R0, R31, RZ, 0x3c, !PT ;  /* 0x0000001f00057212 */ /* 0x000fe200078e3cff */
[----:B------:R-:W-:Y:S01]  /*12a0*/  STL [R1+0x54], RZ ;  /* 0x000054ff01007387 */ /* 0x000fe20000100800 */
[----:B------:R-:W-:Y:S01]  /*12b0*/  LOP3.LUT R3, R3, 0x38, R18, 0xf8, !PT ;  /* 0x0000003803037812 */ /* 0x000fe200078ef812 */
[----:B------:R-:W-:Y:S01]  /*12c0*/  VIADD R0, R16, 0x10400 ;  /* 0x0001040010007836 */ /* 0x000fe20000000000 */
[-C--:B------:R-:W-:Y:S01]  /*12d0*/  IADD3 R11, R11, R6.reuse, R10 ;  /* 0x000000060b0b7210 */ /* 0x080fe20007ffe00a */
[----:B------:R0:W-:Y:S01]  /*12e0*/  STL [R1+0x20], R4 ;  /* 0x0000200401007387 */ /* 0x0001e20000100800 */
[-C--:B------:R-:W-:Y:S01]  /*12f0*/  IADD3 R15, R20, R6.reuse, R15 ;  /* 0x00000006140f7210 */ /* 0x080fe20007ffe00f */
[C---:B------:R-:W-:Y:S01]  /*1300*/  VIADD R10, R18.reuse, 0x80 ;  /* 0x00000080120a7836 */ /* 0x040fe20000000000 */
[-C--:B------:R-:W-:Y:S01]  /*1310*/  IADD3 R7, R7, R6.reuse, R12 ;  /* 0x0000000607077210 */ /* 0x080fe20007ffe00c */
[----:B------:R-:W-:Y:S01]  /*1320*/  IMAD R8, R13, 0x2, R0 ;  /* 0x000000020d087824 */ /* 0x000fe200078e0200 */
[----:B------:R-:W-:Y:S01]  /*1330*/  IADD3 R5, R5, R6, R30 ;  /* 0x0000000605057210 */ /* 0x000fe20007ffe01e */
[----:B------:R-:W-:Y:S01]  /*1340*/  VIADD R6, R18, 0xc0 ;  /* 0x000000c012067836 */ /* 0x000fe20000000000 */
[----:B------:R-:W-:Y:S01]  /*1350*/  SHF.R.S32.HI R20, RZ, 0x1f, R234 ;  /* 0x0000001fff147819 */ /* 0x000fe200000114ea */
[----:B------:R1:W-:Y:S01]  /*1360*/  STL [R1+0xc], R10 ;  /* 0x00000c0a01007387 */ /* 0x0003e20000100800 */
[--C-:B------:R-:W-:Y:S01]  /*1370*/  IMAD R7, R7, 0x2, R0.reuse ;  /* 0x0000000207077824 */ /* 0x100fe200078e0200 */
[----:B0-----:R-:W-:Y:S01]  /*1380*/  SHF.R.S32.HI R4, RZ, 0x1f, R23 ;  /* 0x0000001fff047819 */ /* 0x001fe20000011417 */
[----:B------:R-:W-:Y:S01]  /*1390*/  IMAD R5, R5, 0x2, R0 ;  /* 0x0000000205057824 */ /* 0x000fe200078e0200 */
[----:B------:R-:W-:Y:S01]  /*13a0*/  LOP3.LUT R4, R30, R3, R31, 0xf6, !PT ;  /* 0x000000031e047212 */ /* 0x000fe200078ef61f */
[----:B------:R0:W-:Y:S01]  /*13b0*/  STL [R1+0x10], R6 ;  /* 0x0000100601007387 */ /* 0x0001e20000100800 */
[----:B------:R-:W-:Y:S01]  /*13c0*/  LOP3.LUT R3, R29, 0x38, R18, 0xf8, !PT ;  /* 0x000000381d037812 */ /* 0x000fe200078ef812 */
[C---:B------:R-:W-:Y:S01]  /*13d0*/  VIADD R31, R230.reuse, 0x60 ;  /* 0x00000060e61f7836 */ /* 0x040fe20000000000 */
[----:B------:R-:W-:Y:S01]  /*13e0*/  SHF.R.S32.HI R29, RZ, 0x1f, R233 ;  /* 0x0000001fff1d7819 */ /* 0x000fe200000114e9 */
[----:B------:R-:W-:Y:S01]  /*13f0*/  STL [R1+0x3c], R4 ;  /* 0x00003c0401007387 */ /* 0x000fe20000100800 */
[----:B-1----:R-:W-:Y:S01]  /*1400*/  SHF.R.S32.HI R10, RZ, 0x1f, R10 ;  /* 0x0000001fff0a7819 */ /* 0x002fe2000001140a */
[----:B------:R-:W-:Y:S01]  /*1410*/  VIADD R30, R230, 0x68 ;  /* 0x00000068e61e7836 */ /* 0x000fe20000000000 */
[----:B------:R-:W-:Y:S01]  /*1420*/  LOP3.LUT R3, R12, R3, R14, 0xf6, !PT ;  /* 0x000000030c037212 */ /* 0x000fe200078ef60e */
[----:B------:R1:W-:Y:S01]  /*1430*/  STL [R1+0x74], R20 ;  /* 0x0000741401007387 */ /* 0x0003e20000100800 */
[----:B------:R-:W-:Y:S01]  /*1440*/  LOP3.LUT R43, R9, 0xfffffff8, RZ, 0xc0, !PT ;  /* 0xfffffff8092b7812 */ /* 0x000fe200078ec0ff */
[C---:B------:R-:W-:Y:S01]  /*1450*/  VIADD R14, R230.reuse, 0x98 ;  /* 0x00000098e60e7836 */ /* 0x040fe20000000000 */
[----:B0-----:R-:W-:Y:S01]  /*1460*/  SHF.R.S32.HI R6, RZ, 0x1f, R6 ;  /* 0x0000001fff067819 */ /* 0x001fe20000011406 */
[----:B------:R0:W-:Y:S01]  /*1470*/  STL [R1+0x70], R29 ;  /* 0x0000701d01007387 */ /* 0x0001e20000100800 */
[----:B------:R-:W-:Y:S01]  /*1480*/  IMAD R3, R3, 0x2, R0 ;  /* 0x0000000203037824 */ /* 0x000fe200078e0200 */
[----:B------:R-:W-:Y:S01]  /*1490*/  SHF.R.S32.HI R44, RZ, 0x1f, R43 ;  /* 0x0000001fff2c7819 */ /* 0x000fe2000001142b */
[C---:B------:R-:W-:Y:S01]  /*14a0*/  VIADD R13, R230.reuse, 0xa0 ;  /* 0x000000a0e60d7836 */ /* 0x040fe20000000000 */
[----:B------:R-:W-:Y:S01]  /*14b0*/  SHF.R.S32.HI R19, RZ, 0x1f, R18 ;  /* 0x0000001fff137819 */ /* 0x000fe20000011412 */
[----:B------:R-:W-:Y:S01]  /*14c0*/  VIADD R12, R230, 0xa8 ;  /* 0x000000a8e60c7836 */ /* 0x000fe20000000000 */
[----:B-1----:R-:W-:Y:S01]  /*14d0*/  SHF.R.S32.HI R20, RZ, 0x1f, R235 ;  /* 0x0000001fff147819 */ /* 0x002fe200000114eb */
[----:B------:R-:W-:-:S02]  /*14e0*/  IMAD.MOV.U32 R22, RZ, RZ, RZ ;  /* 0x000000ffff167224 */ /* 0x000fc400078e00ff */
[C---:B0-----:R-:W-:Y:S02]  /*14f0*/  VIADD R29, R230.reuse, 0x70 ;  /* 0x00000070e61d7836 */ /* 0x041fe40000000000 */
[----:B------:R0:W-:Y:S04]  /*1500*/  STL [R1+0x6c], R20 ;  /* 0x00006c1401007387 */ /* 0x0001e80000100800 */
[----:B------:R1:W-:Y:S04]  /*1510*/  STL [R1+0x64], R10 ;  /* 0x0000640a01007387 */ /* 0x0003e80000100800 */
[----:B------:R2:W-:Y:S01]  /*1520*/  STL [R1+0x60], R6 ;  /* 0x0000600601007387 */ /* 0x0005e20000100800 */
[----:B0-----:R-:W-:-:S03]  /*1530*/  VIADD R20, R230, 0x88 ;  /* 0x00000088e6147836 */ /* 0x001fc60000000000 */
[----:B------:R0:W-:Y:S01]  /*1540*/  STL [R1+0x8c], R8 ;  /* 0x00008c0801007387 */ /* 0x0001e20000100800 */
[C---:B-1----:R-:W-:Y:S02]  /*1550*/  VIADD R10, R230.reuse, 0xb8 ;  /* 0x000000b8e60a7836 */ /* 0x042fe40000000000 */
[--C-:B--2---:R-:W-:Y:S02]  /*1560*/  IMAD R6, R21, 0x2, R0.reuse ;  /* 0x0000000215067824 */ /* 0x104fe400078e0200 */
[C---:B------:R-:W-:Y:S02]  /*1570*/  VIADD R21, R230.reuse, 0x80 ;  /* 0x00000080e6157836 */ /* 0x040fe40000000000 */
[----:B0-----:R-:W-:Y:S01]  /*1580*/  VIADD R8, R230, 0xc8 ;  /* 0x000000c8e6087836 */ /* 0x001fe20000000000 */
[----:B------:R0:W-:Y:S04]  /*1590*/  STL [R1+0x84], R6 ;  /* 0x0000840601007387 */ /* 0x0001e80000100800 */
[----:B------:R1:W-:Y:S04]  /*15a0*/  STL [R1+0x94], R3 ;  /* 0x0000940301007387 */ /* 0x0003e80000100800 */
[----:B------:R2:W-:Y:S01]  /*15b0*/  STL [R1+0x90], R7 ;  /* 0x0000900701007387 */ /* 0x0005e20000100800 */
[----:B0-----:R-:W-:-:S02]  /*15c0*/  IMAD R6, R11, 0x2, R0 ;  /* 0x000000020b067824 */ /* 0x001fc400078e0200 */
[----:B------:R-:W-:Y:S02]  /*15d0*/  VIADD R11, R230, 0xb0 ;  /* 0x000000b0e60b7836 */ /* 0x000fe40000000000 */
[--C-:B-1----:R-:W-:Y:S01]  /*15e0*/  IMAD R3, R15, 0x2, R0.reuse ;  /* 0x000000020f037824 */ /* 0x102fe200078e0200 */
[----:B------:R0:W-:Y:S01]  /*15f0*/  STL [R1+0x88], R6 ;  /* 0x0000880601007387 */ /* 0x0001e20000100800 */
[----:B------:R-:W-:Y:S02]  /*1600*/  IMAD R0, R4, 0x2, R0 ;  /* 0x0000000204007824 */ /* 0x000fe400078e0200 */
[C---:B------:R-:W-:Y:S01]  /*1610*/  VIADD R15, R230.reuse, 0x90 ;  /* 0x00000090e60f7836 */ /* 0x040fe20000000000 */
[----:B------:R1:W-:Y:S01]  /*1620*/  STL [R1+0x80], R3 ;  /* 0x0000800301007387 */ /* 0x0003e20000100800 */
[C---:B--2---:R-:W-:Y:S02]  /*1630*/  VIADD R7, R230.reuse, 0xd0 ;  /* 0x000000d0e6077836 */ /* 0x044fe40000000000 */
[C---:B------:R-:W-:Y:S01]  /*1640*/  VIADD R4, R230.reuse, 0xe8 ;  /* 0x000000e8e6047836 */ /* 0x040fe20000000000 */
[----:B------:R2:W-:Y:S01]  /*1650*/  STL [R1+0x98], R5 ;  /* 0x0000980501007387 */ /* 0x0005e20000100800 */
[----:B0-----:R-:W-:-:S03]  /*1660*/  VIADD R6, R230, 0xd8 ;  /* 0x000000d8e6067836 */ /* 0x001fc60000000000 */
[----:B------:R0:W-:Y:S01]  /*1670*/  STL [R1+0x30], R0 ;  /* 0x0000300001007387 */ /* 0x0001e20000100800 */
[----:B-1----:R-:W-:Y:S01]  /*1680*/  SHF.R.S32.HI R3, RZ, 0x3, R9 ;  /* 0x00000003ff037819 */ /* 0x002fe20000011409 */
[C---:B------:R-:W-:Y:S02]  /*1690*/  VIADD R9, R230.reuse, 0xc0 ;  /* 0x000000c0e6097836 */ /* 0x040fe40000000000 */
[----:B--2---:R-:W-:Y:S02]  /*16a0*/  VIADD R5, R230, 0xe0 ;  /* 0x000000e0e6057836 */ /* 0x004fe40000000000 */
[----:B------:R1:W-:Y:S01]  /*16b0*/  STL [R1+0x48], R3 ;  /* 0x0000480301007387 */ /* 0x0003e20000100800 */
[----:B0-----:R-:W-:-:S03]  /*16c0*/  SHF.R.S32.HI R0, RZ, 0x1f, R230 ;  /* 0x0000001fff007819 */ /* 0x001fc600000114e6 */
[----:B------:R0:W-:Y:S01]  /*16d0*/  STL [R1+0x5c], R43 ;  /* 0x00005c2b01007387 */ /* 0x0001e20000100800 */
[----:B------:R-:W-:-:S03]  /*16e0*/  VIADD R0, R230, 0xf8 ;  /* 0x000000f8e6007836 */ /* 0x000fc60000000000 */
[----:B------:R2:W-:Y:S01]  /*16f0*/  STL [R1+0x78], R44 ;  /* 0x0000782c01007387 */ /* 0x0005e20000100800 */
[----:B-1----:R-:W-:Y:S01]  /*1700*/  VIADD R3, R230, 0xf0 ;  /* 0x000000f0e6037836 */ /* 0x002fe20000000000 */
[----:B0-----:R-:W-:Y:S02]  /*1710*/  SHF.R.S32.HI R43, RZ, 0x1f, R42 ;  /* 0x0000001fff2b7819 */ /* 0x001fe4000001142a */
[----:B------:R-:W-:Y:S02]  /*1720*/  SHF.R.S32.HI R42, RZ, 0x1f, R41 ;  /* 0x0000001fff2a7819 */ /* 0x000fe40000011429 */
[----:B------:R-:W-:Y:S02]  /*1730*/  SHF.R.S32.HI R41, RZ, 0x1f, R40 ;  /* 0x0000001fff297819 */ /* 0x000fe40000011428 */
[----:B------:R-:W-:Y:S02]  /*1740*/  SHF.R.S32.HI R40, RZ, 0x1f, R39 ;  /* 0x0000001fff287819 */ /* 0x000fe40000011427 */
        /* <DEDUP_REMOVED lines=26> */
[----:B------:R-:W-:Y:S01]  /*18f0*/  SHF.R.S32.HI R3, RZ, 0x1f, R0 ;  /* 0x0000001fff037819 */ /* 0x000fe20000011400 */
[----:B------:R-:W-:-:S05]  /*1900*/  IMAD R0, R2, 0x8, R24 ;  /* 0x0000000802007824 */ /* 0x000fca00078e0218 */
[----:B------:R2:W-:Y:S02]  /*1910*/  STL [R1+0x34], R0 ;  /* 0x0000340001007387 */ /* 0x0005e40000100800 */
.L_x_1826:
[----:B------:R-:W-:Y:S01]  /*1920*/  ULDC.64 UR4, c[0x0][0xa28] ;  /* 0x00028a0000047ab9 */ /* 0x000fe20000000a00 */
[----:B0--3--:R-:W0:Y:S01]  /*1930*/  LDC.64 R4, c[0x0][0xa08] ;  /* 0x00028200ff047b82 */ /* 0x009e220000000a00 */
[----:B------:R-:W-:Y:S01]  /*1940*/  ISETP.NE.U32.AND P0, PT, RZ, UR4, PT ;  /* 0x00000004ff007c0c */ /* 0x000fe2000bf05070 */
[----:B-1----:R-:W-:Y:S01]  /*1950*/  IMAD.MOV.U32 R8, RZ, RZ, RZ ;  /* 0x000000ffff087224 */ /* 0x002fe200078e00ff */
[----:B------:R-:W-:Y:S01]  /*1960*/  ULDC.64 UR6, c[0x0][0x208] ;  /* 0x0000820000067ab9 */ /* 0x000fe20000000a00 */
[----:B------:R-:W-:Y:S01]  /*1970*/  IMAD.MOV.U32 R28, RZ, RZ, RZ ;  /* 0x000000ffff1c7224 */ /* 0x000fe200078e00ff */
[----:B------:R-:W-:Y:S01]  /*1980*/  ISETP.NE.AND.EX P0, PT, RZ, UR5, PT, P0 ;  /* 0x00000005ff007c0c */ /* 0x000fe2000bf05300 */
[----:B------:R-:W-:Y:S02]  /*1990*/  ULDC.64 UR4, c[0x0][0xa18] ;  /* 0x0002860000047ab9 */ /* 0x000fe40000000a00 */
[----:B------:R-:W-:-:S04]  /*19a0*/  ISETP.NE.U32.AND P1, PT, RZ, UR4, PT ;  /* 0x00000004ff007c0c */ /* 0x000fc8000bf25070 */
[----:B------:R-:W-:Y:S01]  /*19b0*/  ISETP.NE.AND.EX P1, PT, RZ, UR5, PT, P1 ;  /* 0x00000005ff007c0c */ /* 0x000fe2000bf25310 */
[----:B------:R-:W-:Y:S02]  /*19c0*/  ULDC.64 UR4, c[0x0][0xa08] ;  /* 0x0002820000047ab9 */ /* 0x000fe40000000a00 */
[----:B------:R-:W-:-:S03]  /*19d0*/  ISETP.NE.U32.AND P3, PT, RZ, UR4, PT ;  /* 0x00000004ff007c0c */ /* 0x000fc6000bf65070 */
[----:B------:R-:W1:Y:S01]  /*19e0*/  @P0 LDC.64 R6, c[0x0][0xa28] ;  /* 0x00028a00ff060b82 */ /* 0x000e620000000a00 */
[----:B------:R-:W-:Y:S02]  /*19f0*/  LOP3.LUT R30, R26, 0xffff, RZ, 0xc0, !PT ;  /* 0x0000ffff1a1e7812 */ /* 0x000fe400078ec0ff */
[----:B------:R-:W-:Y:S01]  /*1a00*/  ISETP.NE.AND.EX P3, PT, RZ, UR5, PT, P3 ;  /* 0x00000005ff007c0c */ /* 0x000fe2000bf65330 */
[----:B------:R3:W-:Y:S01]  /*1a10*/  STL [R1+0x50], R27 ;  /* 0x0000501b01007387 */ /* 0x0007e20000100800 */
[----:B0-----:R-:W-:-:S03]  /*1a20*/  IMAD.WIDE R4, R27, 0x4, R4 ;  /* 0x000000041b047825 */ /* 0x001fc600078e0204 */
[----:B----4-:R-:W0:Y:S01]  /*1a30*/  @P1 LDC.64 R2, c[0x0][0xa18] ;  /* 0x00028600ff021b82 */ /* 0x010e220000000a00 */
[----:B------:R-:W-:Y:S01]  /*1a40*/  ULDC UR4, c[0x0][0x288] ;  /* 0x0000a20000047ab9 */ /* 0x000fe20000000800 */
[----:B------:R3:W-:Y:S01]  /*1a50*/  STL [R1+0x40], R30 ;  /* 0x0000401e01007387 */ /* 0x0007e20000100800 */
[----:B------:R-:W-:Y:S01]  /*1a60*/  IMAD.U32 R219, RZ, RZ, UR4 ;  /* 0x00000004ffdb7e24 */ /* 0x000fe2000f8e00ff */
[----:B------:R-:W-:Y:S02]  /*1a70*/  ULDC.64 UR4, c[0x0][0x418] ;  /* 0x0001060000047ab9 */ /* 0x000fe40000000a00 */
[----:B------:R-:W-:Y:S02]  /*1a80*/  UISETP.NE.U32.AND UP0, UPT, UR4, URZ, UPT ;  /* 0x0000003f0400728c */ /* 0x000fe4000bf05070 */
[----:B-----5:R-:W5:Y:S01]  /*1a90*/  @P3 LDG.E R28, desc[UR6][R4.64] ;  /* 0x00000006041c3981 */ /* 0x020f62000c1e1900 */
[----:B------:R-:W-:Y:S01]  /*1aa0*/  ULDC UR4, c[0x0][0x424] ;  /* 0x0001090000047ab9 */ /* 0x000fe20000000800 */
[----:B------:R-:W-:Y:S01]  /*1ab0*/  UISETP.NE.AND.EX UP0, UPT, UR5, URZ, UPT, UP0 ;  /* 0x0000003f0500728c */ /* 0x000fe2000bf05300 */
[----:B--2---:R-:W-:-:S02]  /*1ac0*/  LOP3.LUT R0, R26, 0xff0000, RZ, 0xc0, !PT ;  /* 0x00ff00001a007812 */ /* 0x004fc400078ec0ff */
[----:B------:R-:W-:Y:S01]  /*1ad0*/  ULDC UR5, c[0x0][0x2f0] ;  /* 0x0000bc0000057ab9 */ /* 0x000fe20000000800 */
[----:B-1----:R-:W-:Y:S01]  /*1ae0*/  @P0 IMAD.WIDE R6, R27, 0x4, R6 ;  /* 0x000000041b060825 */ /* 0x002fe200078e0206 */
[----:B------:R-:W-:-:S04]  /*1af0*/  USEL UR4, UR4, 0x1, UP0 ;  /* 0x0000000104047887 */ /* 0x000fc80008000000 */
[----:B------:R1:W5:Y:S01]  /*1b00*/  @P0 LDG.E R8, desc[UR6][R6.64] ;  /* 0x0000000606080981 */ /* 0x000362000c1e1900 */
[----:B0-----:R-:W-:-:S05]  /*1b10*/  @P1 IMAD.WIDE R2, R27, 0x4, R2 ;  /* 0x000000041b021825 */ /* 0x001fca00078e0202 */
[----:B------:R0:W5:Y:S01]  /*1b20*/  @P1 LDG.E R219, desc[UR6][R2.64] ;  /* 0x0000000602db1981 */ /* 0x000162000c1e1900 */
[----:B------:R-:W-:Y:S01]  /*1b30*/  ULDC.64 UR6, c[0x0][0xa20] ;  /* 0x0002880000067ab9 */ /* 0x000fe20000000a00 */
[----:B-1----:R-:W-:Y:S02]  /*1b40*/  LOP3.LUT R6, R26, 0xff000000, RZ, 0xc0, !PT ;  /* 0xff0000001a067812 */ /* 0x002fe400078ec0ff */
[----:B------:R-:W-:Y:S01]  /*1b50*/  ISETP.NE.U32.AND P2, PT, RZ, UR6, PT ;  /* 0x00000006ff007c0c */ /* 0x000fe2000bf45070 */
[----:B------:R-:W-:-:S03]  /*1b60*/  UIMAD UR4, UR4, UR5, URZ ;  /* 0x00000005040472a4 */ /* 0x000fc6000f8e023f */
[----:B------:R-:W-:Y:S01]  /*1b70*/  ISETP.NE.AND.EX P2, PT, RZ, UR7, PT, P2 ;  /* 0x00000007ff007c0c */ /* 0x000fe2000bf45320 */
[----:B------:R-:W-:Y:S01]  /*1b80*/  ULDC UR5, c[0x0][0x348] ;  /* 0x0000d20000057ab9 */ /* 0x000fe20000000800 */
[----:B0-----:R-:W-:-:S04]  /*1b90*/  SHF.R.U32.HI R3, RZ, 0x8, R6 ;  /* 0x00000008ff037819 */ /* 0x001fc80000011606 */
[----:B------:R-:W-:Y:S01]  /*1ba0*/  LEA.HI R11, R0, R3, RZ, 0x10 ;  /* 0x00000003000b7211 */ /* 0x000fe200078f80ff */
[----:B---3--:R-:W-:Y:S06]  /*1bb0*/  @P1 BRA `(.L_x_1531) ;  /* 0x0000000000281947 */ /* 0x008fec0003800000 */
        /* <DEDUP_REMOVED lines=10> */
.L_x_1531:
[----:B------:R-:W-:Y:S02]  /*1c60*/  IMAD.U32 R2, RZ, RZ, UR5 ;  /* 0x00000005ff027e24 */ /* 0x000fe4000f8e00ff */
[----:B------:R-:W-:Y:S01]  /*1c70*/  IMAD.U32 R29, RZ, RZ, UR4 ;  /* 0x00000004ff1d7e24 */ /* 0x000fe2000f8e00ff */
[----:B------:R-:W-:Y:S06]  /*1c80*/  @!P2 BRA `(.L_x_1532) ;  /* 0x000000000014a947 */ /* 0x000fec0003800000 */
[----:B------:R-:W0:Y:S01]  /*1c90*/  LDC.64 R4, c[0x0][0xa20] ;  /* 0x00028800ff047b82 */ /* 0x000e220000000a00 */
[----:B------:R-:W-:Y:S01]  /*1ca0*/  ULDC.64 UR4, c[0x0][0x208] ;  /* 0x0000820000047ab9 */ /* 0x000fe20000000a00 */
[----:B0-----:R-:W-:-:S05]  /*1cb0*/  IMAD.WIDE R4, R27, 0x4, R4 ;  /* 0x000000041b047825 */ /* 0x001fca00078e0204 */
[----:B------:R0:W5:Y:S01]  /*1cc0*/  LDG.E R29, desc[UR4][R4.64] ;  /* 0x00000004041d7981 */ /* 0x000162000c1e1900 */
[----:B------:R-:W-:Y:S05]  /*1cd0*/  BRA `(.L_x_1533) ;  /* 0x0000000000147947 */ /* 0x000fea0003800000 */
.L_x_1532:
[----:B------:R-:W-:Y:S05]  /*1ce0*/  @!P3 BRA `(.L_x_1533) ;  /* 0x000000000010b947 */ /* 0x000fea0003800000 */
[----:B------:R-:W-:Y:S02]  /*1cf0*/  ULDC.64 UR4, c[0x0][0x208] ;  /* 0x0000820000047ab9 */ /* 0x000fe40000000a00 */
[----:B------:R-:W2:Y:S04]  /*1d00*/  LDG.E R0, desc[UR4][R4.64] ;  /* 0x0000000404007981 */ /* 0x000ea8000c1e1900 */
[----:B------:R-:W2:Y:S02]  /*1d10*/  LDG.E R29, desc[UR4][R4.64+0x4] ;  /* 0x00000404041d7981 */ /* 0x000ea4000c1e1900 */
[----:B--2---:R-:W-:-:S07]  /*1d20*/  IMAD.IADD R29, R29, 0x1, -R0 ;  /* 0x000000011d1d7824 */ /* 0x004fce00078e0a00 */
.L_x_1533:
[----:B------:R-:W-:Y:S01]  /*1d30*/  ULDC.64 UR4, c[0x0][0xa10] ;  /* 0x0002840000047ab9 */ /* 0x000fe20000000a00 */
[----:B------:R-:W-:Y:S01]  /*1d40*/  ULDC.64 UR6, c[0x0][0x208] ;  /* 0x0000820000067ab9 */ /* 0x000fe20000000a00 */
[----:B------:R-:W-:Y:S01]  /*1d50*/  ISETP.NE.U32.AND P0, PT, RZ, UR4, PT ;  /* 0x00000004ff007c0c */ /* 0x000fe2000bf05070 */
[----:B------:R-:W1:Y:S03]  /*1d60*/  LDC R9, c[0x0][0x448] ;  /* 0x00011200ff097b82 */ /* 0x000e660000000800 */
[----:B------:R-:W-:Y:S01]  /*1d70*/  ISETP.NE.AND.EX P0, PT, RZ, UR5, PT, P0 ;  /* 0x00000005ff007c0c */ /* 0x000fe2000bf05300 */
[----:B------:R-:W-:Y:S02]  /*1d80*/  ULDC.64 UR4, c[0x0][0xa30] ;  /* 0x00028c0000047ab9 */ /* 0x000fe40000000a00 */
[----:B------:R-:W-:-:S04]  /*1d90*/  ISETP.NE.U32.AND P1, PT, RZ, UR4, PT ;  /* 0x00000004ff007c0c */ /* 0x000fc8000bf25070 */
[----:B------:R-:W-:-:S06]  /*1da0*/  ISETP.NE.AND.EX P1, PT, RZ, UR5, PT, P1 ;  /* 0x00000005ff007c0c */ /* 0x000fcc000bf25310 */
[----:B------:R-:W2:Y:S08]  /*1db0*/  @P0 LDC.64 R6, c[0x0][0xa10] ;  /* 0x00028400ff060b82 */ /* 0x000eb00000000a00 */
[----:B0-----:R-:W0:Y:S01]  /*1dc0*/  @P1 LDC.64 R4, c[0x0][0xa30] ;  /* 0x00028c00ff041b82 */ /* 0x001e220000000a00 */
[----:B--2---:R-:W-:-:S05]  /*1dd0*/  @P0 IMAD.WIDE R6, R27, 0x4, R6 ;  /* 0x000000041b060825 */ /* 0x004fca00078e0206 */
[----:B------:R-:W2:Y:S04]  /*1de0*/  @P0 LDG.E R0, desc[UR6][R6.64] ;  /* 0x0000000606000981 */ /* 0x000ea8000c1e1900 */
[----:B------:R-:W2:Y:S01]  /*1df0*/  @P0 LDG.E R3, desc[UR6][R6.64+0x4] ;  /* 0x0000040606030981 */ /* 0x000ea2000c1e1900 */
[----:B-----5:R-:W-:Y:S02]  /*1e00*/  IMAD.MOV.U32 R101, RZ, RZ, R29 ;  /* 0x000000ffff657224 */ /* 0x020fe400078e001d */
[----:B0-----:R-:W-:-:S05]  /*1e10*/  @P1 IMAD.WIDE R4, R27, 0x4, R4 ;  /* 0x000000041b041825 */ /* 0x001fca00078e0204 */
[----:B------:R0:W5:Y:S01]  /*1e20*/  @P1 LDG.E R101, desc[UR6][R4.64] ;  /* 0x0000000604651981 */ /* 0x000162000c1e1900 */
[----:B-1----:R-:W-:Y:S01]  /*1e30*/  ISETP.NE.AND P1, PT, R9, 0x1, PT ;  /* 0x000000010900780c */ /* 0x002fe20003f25270 */
[----:B------:R-:W-:Y:S02]  /*1e40*/  IMAD.SHL.U32 R12, R25, 0x80, RZ ;  /* 0x00000080190c7824 */ /* 0x000fe400078e00ff */
[----:B------:R-:W-:-:S03]  /*1e50*/  IMAD.IADD R13, R29, 0x1, -R8 ;  /* 0x000000011d0d7824 */ /* 0x000fc600078e0a08 */
[----:B------:R1:W-:Y:S01]  /*1e60*/  STL [R1+0x14], R12 ;  /* 0x0000140c01007387 */ /* 0x0003e20000100800 */
[----:B0-----:R-:W0:Y:S08]  /*1e70*/  LDC.64 R4, c[0x0][0x9e0] ;  /* 0x00027800ff047b82 */ /* 0x001e300000000a00 */
[----:B------:R-:W3:Y:S08]  /*1e80*/  @P1 LDC R9, c[0x0][0x44c] ;  /* 0x00011300ff091b82 */ /* 0x000ef00000000800 */
[----:B------:R-:W4:Y:S01]  /*1e90*/  @P1 LDC R10, c[0x0][0x450] ;  /* 0x00011400ff0a1b82 */ /* 0x000f220000000800 */
[----:B0-----:R-:W-:Y:S01]  /*1ea0*/  ISETP.GE.AND P2, PT, R5, 0x1, PT ;  /* 0x000000010500780c */ /* 0x001fe20003f46270 */
[----:B--2---:R-:W-:-:S02]  /*1eb0*/  @P0 IMAD.IADD R2, R3, 0x1, -R0 ;  /* 0x0000000103020824 */ /* 0x004fc400078e0a00 */
[----:B------:R-:W-:Y:S02]  /*1ec0*/  VIADD R0, R12, 0x7f ;  /* 0x0000007f0c007836 */ /* 0x000fe40000000000 */
[----:B------:R-:W-:Y:S02]  /*1ed0*/  IMAD.IADD R220, R13, 0x1, R2 ;  /* 0x000000010ddc7824 */ /* 0x000fe400078e0202 */
[----:B---3--:R-:W-:-:S03]  /*1ee0*/  @P1 IMAD.HI.U32 R3, R0, R9, RZ ;  /* 0x0000000900031227 */ /* 0x008fc600078e00ff */
[C---:B------:R-:W-:Y:S01]  /*1ef0*/  IADD3 R7, R220.reuse, 0x1, -R219 ;  /* 0x00000001dc077810 */ /* 0x040fe20007ffe8db */
[----:B------:R-:W-:Y:S01]  /*1f00*/  IMAD.MOV.U32 R6, RZ, RZ, R0 ;  /* 0x000000ffff067224 */ /* 0x000fe200078e0000 */
[----:B----4-:R-:W-:Y:S01]  /*1f10*/  @P1 SHF.R.U32.HI R6, RZ, R10, R3 ;  /* 0x0000000aff061219 */ /* 0x010fe20000011603 */
[----:B------:R-:W-:-:S04]  /*1f20*/  VIADD R0, R220, 0x3f ;  /* 0x0000003fdc007836 */ /* 0x000fc80000000000 */
[----:B------:R-:W-:Y:S01]  /*1f30*/  IMAD.IADD R9, R7, 0x1, R6 ;  /* 0x0000000107097824 */ /* 0x000fe200078e0206 */
[----:B------:R-:W-:-:S03]  /*1f40*/  SHF.R.S32.HI R3, RZ, 0x1f, R0 ;  /* 0x0000001fff037819 */ /* 0x000fc60000011400 */
[----:B------:R-:W-:Y:S01]  /*1f50*/  IMAD.IADD R4, R9, 0x1, R4 ;  /* 0x0000000109047824 */ /* 0x000fe200078e0204 */
[----:B------:R-:W-:-:S04]  /*1f60*/  LEA.HI R3, R3, R0, RZ, 0x6 ;  /* 0x0000000003037211 */ /* 0x000fc800078f30ff */
[----:B------:R-:W-:Y:S01]  /*1f70*/  SHF.R.S32.HI R104, RZ, 0x6, R3 ;  /* 0x00000006ff687819 */ /* 0x000fe20000011403 */
[----:B-1----:R-:W-:Y:S06]  /*1f80*/  @!P2 BRA `(.L_x_1534) ;  /* 0x000000000048a947 */ /* 0x002fec0003800000 */
[C---:B------:R-:W-:Y:S01]  /*1f90*/  ISETP.GT.AND P0, PT, R9.reuse, RZ, PT ;  /* 0x000000ff0900720c */ /* 0x040fe20003f04270 */
[----:B------:R-:W-:Y:S01]  /*1fa0*/  BSSY B0, `(.L_x_1535) ;  /* 0x000000e000007945 */ /* 0x000fe20003800000 */
[----:B------:R-:W-:-:S11]  /*1fb0*/  VIADD R0, R9, 0xffffffff ;  /* 0xffffffff09007836 */ /* 0x000fd60000000000 */
[----:B------:R-:W-:Y:S05]  /*1fc0*/  @P0 BRA `(.L_x_1536) ;  /* 0x00000000001c0947 */ /* 0x000fea0003800000 */
[----:B------:R-:W-:Y:S01]  /*1fd0*/  ISETP.NE.AND P0, PT, R5, 0x1, PT ;  /* 0x000000010500780c */ /* 0x000fe20003f05270 */
[----:B------:R-:W-:-:S12]  /*1fe0*/  IMAD.MOV R3, RZ, RZ, -R9 ;  /* 0x000000ffff037224 */ /* 0x000fd800078e0a09 */
[----:B------:R-:W0:Y:S02]  /*1ff0*/  @P0 LDC.64 R6, c[0x0][0x9e8] ;  /* 0x00027a00ff060b82 */ /* 0x000e240000000a00 */
[----:B0-----:R-:W-:-:S05]  /*2000*/  @P0 IMAD.HI.U32 R6, R3, R6, RZ ;  /* 0x0000000603060227 */ /* 0x001fca00078e00ff */
[----:B------:R-:W-:-:S04]  /*2010*/  @P0 SHF.R.U32.HI R3, RZ, R7, R6 ;  /* 0x00000007ff030219 */ /* 0x000fc80000011606 */
[----:B------:R-:W-:Y:S01]  /*2020*/  LOP3.LUT R0, RZ, R3, RZ, 0x33, !PT ;  /* 0x00000003ff007212 */ /* 0x000fe200078e33ff */
[----:B------:R-:W-:Y:S06]  /*2030*/  BRA `(.L_x_1537) ;  /* 0x0000000000107947 */ /* 0x000fec0003800000 */
.L_x_1536:
[----:B------:R-:W-:-:S13]  /*2040*/  ISETP.NE.AND P0, PT, R5, 0x1, PT ;  /* 0x000000010500780c */ /* 0x000fda0003f05270 */
[----:B------:R-:W0:Y:S02]  /*2050*/  @P0 LDC.64 R6, c[0x0][0x9e8] ;  /* 0x00027a00ff060b82 */ /* 0x000e240000000a00 */
[----:B0-----:R-:W-:-:S05]  /*2060*/  @P0 IMAD.HI.U32 R6, R0, R6, RZ ;  /* 0x0000000600060227 */ /* 0x001fca00078e00ff */
[----:B------:R-:W-:-:S07]  /*2070*/  @P0 SHF.R.U32.HI R0, RZ, R7, R6 ;  /* 0x00000007ff000219 */ /* 0x000fce0000011606 */
.L_x_1537:
[----:B------:R-:W-:Y:S05]  /*2080*/  BSYNC B0 ;  /* 0x0000000000007941 */ /* 0x000fea0003800000 */
.L_x_1535:
[----:B------:R-:W-:-:S05]  /*2090*/  IMAD R3, R0, R5, R5 ;  /* 0x0000000500037224 */ /* 0x000fca00078e0205 */
[----:B------:R-:W-:-:S07]  /*20a0*/  VIMNMX R4, R4, R3, PT ;  /* 0x0000000304047248 */ /* 0x000fce0003fe0100 */
.L_x_1534:
[----:B------:R-:W0:Y:S01]  /*20b0*/  @P1 LDC R0, c[0x0][0x44c] ;  /* 0x00011300ff001b82 */ /* 0x000e220000000800 */
[----:B------:R-:W-:Y:S01]  /*20c0*/  VIADD R4, R4, 0x3f ;  /* 0x0000003f04047836 */ /* 0x000fe20000000000 */
[----:B------:R-:W-:Y:S01]  /*20d0*/  ULDC UR4, c[0x0][0x9dc] ;  /* 0x0002770000047ab9 */ /* 0x000fe20000000800 */
[----:B------:R-:W-:Y:S02]  /*20e0*/  IMAD.MOV.U32 R7, RZ, RZ, R12 ;  /* 0x000000ffff077224 */ /* 0x000fe400078e000c */
[----:B------:R-:W-:Y:S01]  /*20f0*/  IMAD.IADD R154, R220, 0x1, -R219 ;  /* 0x00000001dc9a7824 */ /* 0x000fe200078e0adb */
[----:B------:R-:W-:Y:S02]  /*2100*/  SHF.R.S32.HI R3, RZ, 0x1f, R4 ;  /* 0x0000001fff037819 */ /* 0x000fe40000011404 */
[----:B------:R-:W1:Y:S02]  /*2110*/  @P1 LDC R9, c[0x0][0x450] ;  /* 0x00011400ff091b82 */ /* 0x000e640000000800 */
[----:B------:R-:W-:-:S04]  /*2120*/  LEA.HI R3, R3, R4, RZ, 0x6 ;  /* 0x0000000403037211 */ /* 0x000fc800078f30ff */
[----:B------:R-:W-:-:S04]  /*2130*/  SHF.R.S32.HI R3, RZ, 0x6, R3 ;  /* 0x00000006ff037819 */ /* 0x000fc80000011403 */
[----:B------:R-:W-:Y:S01]  /*2140*/  VIMNMX R8, R104, R3, PT ;  /* 0x0000000368087248 */ /* 0x000fe20003fe0100 */
[----:B0-----:R-:W-:-:S05]  /*2150*/  @P1 IMAD.HI.U32 R0, R12, R0, RZ ;  /* 0x000000000c001227 */ /* 0x001fca00078e00ff */
[----:B-1----:R-:W-:-:S05]  /*2160*/  @P1 SHF.R.U32.HI R7, RZ, R9, R0 ;  /* 0x00000009ff071219 */ /* 0x002fca0000011600 */
[----:B------:R-:W-:-:S04]  /*2170*/  IMAD.IADD R0, R154, 0x1, R7 ;  /* 0x000000019a007824 */ /* 0x000fc800078e0207 */
[----:B------:R-:W-:Y:S01]  /*2180*/  VIADD R3, R0, -UR4 ;  /* 0x8000000400037c36 */ /* 0x000fe20008000000 */
[----:B------:R-:W-:Y:S06]  /*2190*/  @!P2 BRA `(.L_x_1538) ;  /* 0x000000000044a947 */ /* 0x000fec0003800000 */
[----:B------:R-:W-:Y:S01]  /*21a0*/  ISETP.GT.AND P0, PT, R0, -0x1, PT ;  /* 0xffffffff0000780c */ /* 0x000fe20003f04270 */
[----:B------:R-:W-:-:S12]  /*21b0*/  BSSY B0, `(.L_x_1539) ;  /* 0x000000d000007945 */ /* 0x000fd80003800000 */
        /* <DEDUP_REMOVED lines=8> */
.L_x_1540:
[----:B------:R-:W-:-:S13]  /*2240*/  ISETP.NE.AND P0, PT, R5, 0x1, PT ;  /* 0x000000010500780c */ /* 0x000fda0003f05270 */
[----:B------:R-:W0:Y:S02]  /*2250*/  @P0 LDC.64 R6, c[0x0][0x9e8] ;  /* 0x00027a00ff060b82 */ /* 0x000e240000000a00 */
[----:B0-----:R-:W-:-:S05]  /*2260*/  @P0 IMAD.HI.U32 R6, R0, R6, RZ ;  /* 0x0000000600060227 */ /* 0x001fca00078e00ff */
[----:B------:R-:W-:-:S07]  /*2270*/  @P0 SHF.R.U32.HI R0, RZ, R7, R6 ;  /* 0x00000007ff000219 */ /* 0x000fce0000011606 */
.L_x_1541:
[----:B------:R-:W-:Y:S05]  /*2280*/  BSYNC B0 ;  /* 0x0000000000007941 */ /* 0x000fea0003800000 */
.L_x_1539:
[----:B------:R-:W-:-:S05]  /*2290*/  IMAD R0, R0, R5, RZ ;  /* 0x0000000500007224 */ /* 0x000fca00078e02ff */
[----:B------:R-:W-:-:S07]  /*22a0*/  VIMNMX R3, R3, R0, !PT ;  /* 0x0000000003037248 */ /* 0x000fce0007fe0100 */
.L_x_1538:
[----:B------:R-:W-:Y:S01]  /*22b0*/  SHF.R.S32.HI R0, RZ, 0x1f, R3 ;  /* 0x0000001fff007819 */ /* 0x000fe20000011403 */
[----:B------:R-:W-:Y:S01]  /*22c0*/  BSSY B0, `(.L_x_1542) ;  /* 0x000002a000007945 */ /* 0x000fe20003800000 */
[----:B------:R-:W-:Y:S02]  /*22d0*/  LOP3.LUT R14, R11, 0xff, RZ, 0xc0, !PT ;  /* 0x000000ff0b0e7812 */ /* 0x000fe400078ec0ff */
[----:B------:R-:W-:Y:S02]  /*22e0*/  LEA.HI R0, R0, R3, RZ, 0x6 ;  /* 0x0000000300007211 */ /* 0x000fe400078f30ff */
[----:B------:R-:W-:Y:S01]  /*22f0*/  SHF.R.U32.HI R4, RZ, 0x10, R11 ;  /* 0x00000010ff047819 */ /* 0x000fe2000001160b */
[----:B------:R0:W-:Y:S01]  /*2300*/  STL [R1+0x68], R14 ;  /* 0x0000680e01007387 */ /* 0x0001e20000100800 */
[----:B------:R-:W-:-:S03]  /*2310*/  SHF.R.S32.HI R0, RZ, 0x6, R0 ;  /* 0x00000006ff007819 */ /* 0x000fc60000011400 */
[----:B------:R0:W-:Y:S01]  /*2320*/  STL [R1+0x4c], R4 ;  /* 0x00004c0401007387 */ /* 0x0001e20000100800 */
[----:B------:R-:W-:Y:S01]  /*2330*/  VIMNMX R9, RZ, R0, !PT ;  /* 0x00000000ff097248 */ /* 0x000fe20007fe0100 */
[----:B------:R-:W-:-:S03]  /*2340*/  IMAD.MOV.U32 R0, RZ, RZ, RZ ;  /* 0x000000ffff007224 */ /* 0x000fc600078e00ff */
[----:B------:R-:W-:-:S13]  /*2350*/  ISETP.GT.AND P0, PT, R8, R9, PT ;  /* 0x000000090800720c */ /* 0x000fda0003f04270 */
[----:B0-----:R-:W-:Y:S05]  /*2360*/  @!P0 BRA `(.L_x_1543) ;  /* 0x00000000007c8947 */ /* 0x001fea0003800000 */
[----:B------:R-:W-:Y:S01]  /*2370*/  ISETP.NE.AND P0, PT, R4, RZ, PT ;  /* 0x000000ff0400720c */ /* 0x000fe20003f05270 */
[----:B------:R-:W-:-:S03]  /*2380*/  ULDC UR4, c[0x0][0x9f0] ;  /* 0x00027c0000047ab9 */ /* 0x000fc60000000800 */
[----:B------:R-:W-:-:S04]  /*2390*/  SEL R11, R4, UR4, P0 ;  /* 0x00000004040b7c07 */ /* 0x000fc80008000000 */
[-C--:B------:R-:W-:Y:S02]  /*23a0*/  IABS R6, R11.reuse ;  /* 0x0000000b00067213 */ /* 0x080fe40000000000 */
[----:B------:R-:W-:Y:S02]  /*23b0*/  IADD3 R0, R11, -0x1, R8 ;  /* 0xffffffff0b007810 */ /* 0x000fe40007ffe008 */
[----:B------:R-:W0:Y:S01]  /*23c0*/  I2F.RP R3, R6 ;  /* 0x0000000600037306 */ /* 0x000e220000209400 */
[----:B------:R-:W-:Y:S02]  /*23d0*/  IABS R12, R11 ;  /* 0x0000000b000c7213 */ /* 0x000fe40000000000 */
[----:B------:R-:W-:-:S05]  /*23e0*/  IMAD.IADD R0, R0, 0x1, -R9 ;  /* 0x0000000100007824 */ /* 0x000fca00078e0a09 */
[----:B------:R-:W-:Y:S02]  /*23f0*/  IABS R10, R0 ;  /* 0x00000000000a7213 */ /* 0x000fe40000000000 */
[----:B------:R-:W-:-:S04]  /*2400*/  LOP3.LUT R0, R0, R11, RZ, 0x3c, !PT ;  /* 0x0000000b00007212 */ /* 0x000fc800078e3cff */
[----:B------:R-:W-:Y:S01]  /*2410*/  ISETP.GE.AND P2, PT, R0, RZ, PT ;  /* 0x000000ff0000720c */ /* 0x000fe20003f46270 */
[----:B0-----:R-:W0:Y:S02]  /*2420*/  MUFU.RCP R3, R3 ;  /* 0x0000000300037308 */ /* 0x001e240000001000 */
[----:B0-----:R-:W-:Y:S02]  /*2430*/  VIADD R4, R3, 0xffffffe ;  /* 0x0ffffffe03047836 */ /* 0x001fe40000000000 */
[----:B------:R-:W-:-:S04]  /*2440*/  IMAD.MOV R3, RZ, RZ, -R12 ;  /* 0x000000ffff037224 */ /* 0x000fc800078e0a0c */
[----:B------:R0:W1:Y:S02]  /*2450*/  F2I.FTZ.U32.TRUNC.NTZ R5, R4 ;  /* 0x0000000400057305 */ /* 0x000064000021f000 */
[----:B0-----:R-:W-:Y:S02]  /*2460*/  IMAD.MOV.U32 R4, RZ, RZ, RZ ;  /* 0x000000ffff047224 */ /* 0x001fe400078e00ff */
[----:B-1----:R-:W-:-:S04]  /*2470*/  IMAD.MOV R7, RZ, RZ, -R5 ;  /* 0x000000ffff077224 */ /* 0x002fc800078e0a05 */
[----:B------:R-:W-:-:S04]  /*2480*/  IMAD R7, R7, R6, RZ ;  /* 0x0000000607077224 */ /* 0x000fc800078e02ff */
[----:B------:R-:W-:-:S04]  /*2490*/  IMAD.HI.U32 R5, R5, R7, R4 ;  /* 0x0000000705057227 */ /* 0x000fc800078e0004 */
[----:B------:R-:W-:-:S04]  /*24a0*/  IMAD.MOV.U32 R4, RZ, RZ, R10 ;  /* 0x000000ffff047224 */ /* 0x000fc800078e000a */
        /* <DEDUP_REMOVED lines=8> */
[----:B------:R-:W-:-:S04]  /*2530*/  IMAD.MOV.U32 R0, RZ, RZ, R5 ;  /* 0x000000ffff007224 */ /* 0x000fc800078e0005 */
[----:B------:R-:W-:Y:S01]  /*2540*/  @!P2 IMAD.MOV R0, RZ, RZ, -R0 ;  /* 0x000000ffff00a224 */ /* 0x000fe200078e0a00 */
[----:B------:R-:W-:-:S07]  /*2550*/  @!P1 LOP3.LUT R0, RZ, R11, RZ, 0x33, !PT ;  /* 0x0000000bff009212 */ /* 0x000fce00078e33ff */
.L_x_1543:
[----:B------:R-:W-:Y:S05]  /*2560*/  BSYNC B0 ;  /* 0x0000000000007941 */ /* 0x000fea0003800000 */
.L_x_1542:
[----:B------:R-:W-:Y:S01]  /*2570*/  IMAD R3, R14, R0, R9 ;  /* 0x000000000e037224 */ /* 0x000fe200078e0209 */
[----:B------:R-:W-:-:S04]  /*2580*/  PLOP3.LUT P2, PT, PT, PT, PT, 0x80, 0x0 ;  /* 0x000000000000781c */ /* 0x000fc80003f4f070 */
[C---:B------:R-:W-:Y:S01]  /*2590*/  VIADDMNMX R0, R3.reuse, R0, R8, PT ;  /* 0x0000000003007246 */ /* 0x040fe20003800108 */
[----:B------:R-:W-:-:S04]  /*25a0*/  IMAD R3, R3, 0x40, -R13 ;  /* 0x0000004003037824 */ /* 0x000fc800078e0a0d */
[----:B------:R-:W-:Y:S01]  /*25b0*/  IMAD R5, R0, 0x40, -R13 ;  /* 0x0000004000057824 */ /* 0x000fe200078e0a0d */
[----:B------:R-:W-:-:S04]  /*25c0*/  VIMNMX R3, RZ, R3, !PT ;  /* 0x00000003ff037248 */ /* 0x000fc80007fe0100 */
[----:B------:R-:W-:Y:S02]  /*25d0*/  VIMNMX R0, R5, R2, PT ;  /* 0x0000000205007248 */ /* 0x000fe40003fe0100 */
[----:B------:R-:W-:Y:S02]  /*25e0*/  SHF.R.U32.HI R24, RZ, 0x6, R3 ;  /* 0x00000006ff187819 */ /* 0x000fe40000011603 */
[----:B------:R-:W-:-:S03]  /*25f0*/  ISETP.GT.AND P0, PT, R0, R3, PT ;  /* 0x000000030000720c */ /* 0x000fc60003f04270 */
[----:B------:R-:W-:-:S10]  /*2600*/  IMAD.MOV.U32 R25, RZ, RZ, R24 ;  /* 0x000000ffff197224 */ /* 0x000fd400078e0018 */
[----:B------:R-:W-:-:S05]  /*2610*/  @P0 VIADD R0, R0, 0x3f ;  /* 0x0000003f00000836 */ /* 0x000fca0000000000 */
[----:B------:R-:W-:-:S04]  /*2620*/  @P0 SHF.R.S32.HI R3, RZ, 0x1f, R0 ;  /* 0x0000001fff030819 */ /* 0x000fc80000011400 */
[----:B------:R-:W-:-:S04]  /*2630*/  @P0 LEA.HI R3, R3, R0, RZ, 0x6 ;  /* 0x0000000003030211 */ /* 0x000fc800078f30ff */
[----:B------:R-:W-:-:S04]  /*2640*/  @P0 SHF.R.S32.HI R25, RZ, 0x6, R3 ;  /* 0x00000006ff190819 */ /* 0x000fc80000011403 */
        /* <DEDUP_REMOVED lines=22> */
.L_x_1546:
[----:B------:R-:W-:Y:S05]  /*27b0*/  BSYNC B6 ;  /* 0x0000000000067941 */ /* 0x000fea0003800000 */
.L_x_1545:
        /* <DEDUP_REMOVED lines=20> */
.L_x_1548:
[----:B------:R-:W-:Y:S05]  /*2900*/  BSYNC B6 ;  /* 0x0000000000067941 */ /* 0x000fea0003800000 */
.L_x_1547:
[----:B------:R-:W-:Y:S01]  /*2910*/  ULDC.64 UR4, c[0x0][0x9f8] ;  /* 0x00027e0000047ab9 */ /* 0x000fe20000000a00 */
[----:B------:R-:W-:Y:S01]  /*2920*/  ULDC.64 UR6, c[0x0][0x208] ;  /* 0x0000820000067ab9 */ /* 0x000fe20000000a00 */
[----:B------:R-:W-:Y:S01]  /*2930*/  ISETP.NE.U32.AND P0, PT, RZ, UR4, PT ;  /* 0x00000004ff007c0c */ /* 0x000fe2000bf05070 */
[----:B------:R-:W2:Y:S01]  /*2940*/  LDL R26, [R1+0xc] ;  /* 0x00000c00011a7983 */ /* 0x000ea20000100800 */
[----:B------:R-:W0:Y:S01]  /*2950*/  LDC.64 R12, c[0x0][0x300] ;  /* 0x0000c000ff0c7b82 */ /* 0x000e220000000a00 */
[----:B------:R-:W-:Y:S01]  /*2960*/  IMAD.IADD R76, R28, 0x1, R29 ;  /* 0x000000011c4c7824 */ /* 0x000fe200078e021d */
[----:B------:R-:W-:Y:S01]  /*2970*/  ISETP.NE.AND.EX P0, PT, RZ, UR5, PT, P0 ;  /* 0x00000005ff007c0c */ /* 0x000fe2000bf05300 */
[----:B------:R-:W-:Y:S01]  /*2980*/  ULDC.64 UR4, c[0x0][0xa08] ;  /* 0x0002820000047ab9 */ /* 0x000fe20000000a00 */
[----:B------:R-:W3:Y:S01]  /*2990*/  LDL R32, [R1+0x10] ;  /* 0x0000100001207983 */ /* 0x000ee20000100800 */
[----:B------:R-:W-:-:S03]  /*29a0*/  ULDC.64 UR8, c[0x0][0x330] ;  /* 0x0000cc0000087ab9 */ /* 0x000fc60000000a00 */
[----:B------:R-:W4:Y:S01]  /*29b0*/  LDL R14, [R1+0x28] ;  /* 0x00002800010e7983 */ /* 0x000f220000100800 */
[----:B------:R-:W1:Y:S08]  /*29c0*/  LDC.64 R20, c[0x0][0x3f8] ;  /* 0x0000fe00ff147b82 */ /* 0x000e700000000a00 */
[----:B------:R-:W0:Y:S01]  /*29d0*/  @P0 LDC.64 R4, c[0x0][0x9f8] ;  /* 0x00027e00ff040b82 */ /* 0x000e220000000a00 */
[----:B------:R-:W-:-:S07]  /*29e0*/  SHF.R.S32.HI R34, RZ, 0x1f, R23 ;  /* 0x0000001fff227819 */ /* 0x000fce0000011417 */
[----:B------:R-:W1:Y:S01]  /*29f0*/  LDC.64 R28, c[0x0][0x408] ;  /* 0x00010200ff1c7b82 */ /* 0x000e620000000a00 */
[----:B0-----:R-:W-:-:S05]  /*2a00*/  @P0 IMAD.WIDE R4, R27, 0x4, R4 ;  /* 0x000000041b040825 */ /* 0x001fca00078e0204 */
[----:B------:R0:W2:Y:S01]  /*2a10*/  @P0 LDG.E R27, desc[UR6][R4.64] ;  /* 0x00000006041b0981 */ /* 0x0000a2000c1e1900 */
[----:B------:R-:W-:Y:S01]  /*2a20*/  SHF.R.S32.HI R31, RZ, 0x1f, R76 ;  /* 0x0000001fff1f7819 */ /* 0x000fe2000001144c */
[----:B------:R-:W-:Y:S01]  /*2a30*/  ULDC UR6, c[0x0][0x2f4] ;  /* 0x0000bd0000067ab9 */ /* 0x000fe20000000800 */
[-C--:B------:R-:W-:Y:S01]  /*2a40*/  IMAD.WIDE.U32 R88, R76, R12.reuse, RZ ;  /* 0x0000000c4c587225 */ /* 0x080fe200078e00ff */
[----:B------:R-:W-:Y:S02]  /*2a50*/  ISETP.GE.AND P2, PT, R221, UR6, PT ;  /* 0x00000006dd007c0c */ /* 0x000fe4000bf46270 */
[----:B------:R-:W-:Y:S01]  /*2a60*/  ISETP.NE.U32.AND P0, PT, RZ, UR4, PT ;  /* 0x00000004ff007c0c */ /* 0x000fe2000bf05070 */
[----:B------:R-:W-:Y:S01]  /*2a70*/  IMAD R0, R31, R12, RZ ;  /* 0x0000000c1f007224 */ /* 0x000fe200078e02ff */
[----:B------:R-:W-:Y:S01]  /*2a80*/  ISETP.GE.AND P1, PT, R18, UR6, PT ;  /* 0x0000000612007c0c */ /* 0x000fe2000bf26270 */
[----:B------:R-:W-:Y:S01]  /*2a90*/  IMAD.WIDE.U32 R86, R30, UR8, R18 ;  /* 0x000000081e567c25 */ /* 0x000fe2000f8e0012 */
[----:B------:R-:W-:Y:S01]  /*2aa0*/  ISETP.NE.AND.EX P0, PT, RZ, UR5, PT, P0 ;  /* 0x00000005ff007c0c */ /* 0x000fe2000bf05300 */
[----:B------:R-:W-:Y:S01]  /*2ab0*/  ULDC.64 UR4, c[0x0][0x308] ;  /* 0x0000c20000047ab9 */ /* 0x000fe20000000a00 */
[----:B------:R-:W-:Y:S01]  /*2ac0*/  SHF.R.S32.HI R201, RZ, 0x1f, R200 ;  /* 0x0000001fffc97819 */ /* 0x000fe200000114c8 */
[----:B------:R-:W-:Y:S01]  /*2ad0*/  IMAD R3, R76, R13, R0 ;  /* 0x0000000d4c037224 */ /* 0x000fe200078e0200 */
[----:B------:R-:W-:Y:S01]  /*2ae0*/  SEL R0, RZ, 0x1, P1 ;  /* 0x00000001ff007807 */ /* 0x000fe20000800000 */
[----:B------:R-:W-:-:S02]  /*2af0*/  IMAD R87, R30, UR9, R87 ;  /* 0x000000091e577c24 */ /* 0x000fc4000f8e0257 */
[----:B------:R-:W-:Y:S01]  /*2b00*/  IMAD.IADD R89, R89, 0x1, R3 ;  /* 0x0000000159597824 */ /* 0x000fe200078e0203 */
[----:B------:R-:W-:Y:S01]  /*2b10*/  SEL R3, RZ, 0xffffffff, P2 ;  /* 0xffffffffff037807 */ /* 0x000fe20001000000 */
[----:B------:R-:W-:-:S04]  /*2b20*/  IMAD.WIDE.U32 R88, R30, UR4, R88 ;  /* 0x000000041e587c25 */ /* 0x000fc8000f8e0058 */
[----:B0-----:R-:W-:Y:S02]  /*2b30*/  IMAD.SHL.U32 R5, R3, 0x2, RZ ;  /* 0x0000000203057824 */ /* 0x001fe400078e00ff */
[----:B------:R-:W-:Y:S01]  /*2b40*/  IMAD R89, R30, UR5, R89 ;  /* 0x000000051e597c24 */ /* 0x000fe2000f8e0259 */
[----:B------:R-:W-:Y:S01]  /*2b50*/  ULDC.64 UR4, c[0x0][0x310] ;  /* 0x0000c40000047ab9 */ /* 0x000fe20000000a00 */
[----:B------:R-:W0:Y:S01]  /*2b60*/  LDC R30, c[0x0][0x3f4] ;  /* 0x0000fd00ff1e7b82 */ /* 0x000e220000000800 */
[----:B------:R-:W-:Y:S01]  /*2b70*/  LOP3.LUT R6, R5, 0x2, R0, 0xe2, !PT ;  /* 0x0000000205067812 */ /* 0x000fe200078ee200 */
[----:B------:R-:W-:-:S04]  /*2b80*/  IMAD R8, R34, R12, RZ ;  /* 0x0000000c22087224 */ /* 0x000fc800078e02ff */
[----:B------:R-:W-:Y:S01]  /*2b90*/  IMAD R15, R23, R13, R8 ;  /* 0x0000000d170f7224 */ /* 0x000fe200078e0208 */
[----:B--2---:R-:W-:Y:S02]  /*2ba0*/  SHF.R.S32.HI R4, RZ, 0x1f, R27 ;  /* 0x0000001fff047819 */ /* 0x004fe4000001141b */
[----:B------:R-:W-:Y:S02]  /*2bb0*/  SEL R27, R27, RZ, !P0 ;  /* 0x000000ff1b1b7207 */ /* 0x000fe40004000000 */
[----:B------:R-:W-:Y:S02]  /*2bc0*/  SEL R3, R4, RZ, !P0 ;  /* 0x000000ff04037207 */ /* 0x000fe40004000000 */
[----:B------:R-:W-:Y:S01]  /*2bd0*/  ISETP.GE.AND P0, PT, R26, UR6, PT ;  /* 0x000000061a007c0c */ /* 0x000fe2000bf06270 */
[----:B------:R-:W-:Y:S01]  /*2be0*/  IMAD.WIDE.U32 R88, R27, UR4, R88 ;  /* 0x000000041b587c25 */ /* 0x000fe2000f8e0058 */
[----:B------:R-:W2:Y:S03]  /*2bf0*/  LDL R26, [R1+0x24] ;  /* 0x00002400011a7983 */ /* 0x000ea60000100800 */
[----:B------:R-:W-:-:S02]  /*2c00*/  IMAD R0, R3, UR4, RZ ;  /* 0x0000000403007c24 */ /* 0x000fc4000f8e02ff */
[----:B------:R-:W-:-:S04]  /*2c10*/  IMAD.WIDE.U32 R4, R23, R12, R18 ;  /* 0x0000000c17047225 */ /* 0x000fc800078e0012 */
[----:B------:R-:W-:Y:S01]  /*2c20*/  IMAD R11, R27, UR5, R0 ;  /* 0x000000051b0b7c24 */ /* 0x000fe2000f8e0200 */
[----:B------:R-:W-:Y:S01]  /*2c30*/  ULDC.64 UR4, c[0x0][0x338] ;  /* 0x0000ce0000047ab9 */ /* 0x000fe20000000a00 */
[----:B-1----:R-:W-:Y:S01]  /*2c40*/  IMAD R0, R34, R20, RZ ;  /* 0x0000001422007224 */ /* 0x002fe200078e02ff */
[----:B------:R-:W-:Y:S01]  /*2c50*/  SEL R7, RZ, 0x4, P0 ;  /* 0x00000004ff077807 */ /* 0x000fe20000000000 */
[----:B------:R-:W-:Y:S02]  /*2c60*/  IMAD R8, R3, UR4, RZ ;  /* 0x0000000403087c24 */ /* 0x000fe4000f8e02ff */
[----:B------:R-:W-:Y:S01]  /*2c70*/  IMAD R9, R23, R21, R0 ;  /* 0x0000001517097224 */ /* 0x000fe200078e0200 */
[----:B------:R-:W-:Y:S01]  /*2c80*/  IADD3 R3, P0, R88, R4, RZ ;  /* 0x0000000458037210 */ /* 0x000fe20007f1e0ff */
[----:B------:R-:W-:Y:S01]  /*2c90*/  IMAD.IADD R0, R89, 0x1, R11 ;  /* 0x0000000159007824 */ /* 0x000fe200078e020b */
[----:B------:R-:W-:Y:S01]  /*2ca0*/  LOP3.LUT R33, R6, R7, RZ, 0xfc, !PT ;  /* 0x0000000706217212 */ /* 0x000fe200078efcff */
[----:B------:R-:W-:-:S03]  /*2cb0*/  IMAD R6, R34, R28, RZ ;  /* 0x0000001c22067224 */ /* 0x000fc600078e02ff */
[----:B------:R-:W-:Y:S02]  /*2cc0*/  IADD3.X R4, R0, R5, R15, P0, !PT ;  /* 0x0000000500047210 */ /* 0x000fe400007fe40f */
[-C--:B0-----:R-:W-:Y:S02]  /*2cd0*/  ISETP.GE.AND P0, PT, R18, R30.reuse, PT ;  /* 0x0000001e1200720c */ /* 0x081fe40003f06270 */
[----:B------:R-:W-:Y:S02]  /*2ce0*/  ISETP.GE.AND P1, PT, R221, R30, PT ;  /* 0x0000001edd00720c */ /* 0x000fe40003f26270 */
[C---:B------:R-:W-:Y:S01]  /*2cf0*/  SEL R5, R30.reuse, RZ, P0 ;  /* 0x000000ff1e057207 */ /* 0x040fe20000000000 */
[C---:B------:R-:W-:Y:S01]  /*2d00*/  IMAD R7, R23.reuse, R29, R6 ;  /* 0x0000001d17077224 */ /* 0x040fe200078e0206 */
[----:B------:R-:W-:Y:S01]  /*2d10*/  SEL R6, R30, RZ, P1 ;  /* 0x000000ff1e067207 */ /* 0x000fe20000800000 */
[----:B------:R-:W-:-:S04]  /*2d20*/  IMAD.WIDE.U32 R80, R23, R28, R200 ;  /* 0x0000001c17507225 */ /* 0x000fc800078e00c8 */
[----:B------:R-:W-:-:S04]  /*2d30*/  IMAD.WIDE.U32 R78, R23, R28, R18 ;  /* 0x0000001c174e7225 */ /* 0x000fc800078e0012 */
[----:B------:R-:W-:Y:S02]  /*2d40*/  IMAD.IADD R5, R18, 0x1, R5 ;  /* 0x0000000112057824 */ /* 0x000fe400078e0205 */
[----:B------:R-:W-:Y:S02]  /*2d50*/  IMAD.IADD R81, R81, 0x1, R7 ;  /* 0x0000000151517824 */ /* 0x000fe400078e0207 */
[----:B------:R-:W-:Y:S02]  /*2d60*/  IMAD.IADD R79, R7, 0x1, R79 ;  /* 0x00000001074f7824 */ /* 0x000fe400078e024f */
[C---:B------:R-:W-:Y:S02]  /*2d70*/  VIADD R10, R23.reuse, 0x20 ;  /* 0x00000020170a7836 */ /* 0x040fe40000000000 */
[----:B------:R-:W-:Y:S02]  /*2d80*/  VIADD R36, R23, 0x20 ;  /* 0x0000002017247836 */ /* 0x000fe40000000000 */
[----:B------:R-:W-:Y:S01]  /*2d90*/  IMAD.IADD R7, R221, 0x1, R6 ;  /* 0x00000001dd077824 */ /* 0x000fe200078e0206 */
[----:B------:R-:W-:Y:S01]  /*2da0*/  SHF.R.S32.HI R6, RZ, 0x1f, R5 ;  /* 0x0000001fff067819 */ /* 0x000fe20000011405 */
[----:B------:R-:W-:-:S02]  /*2db0*/  IMAD.SHL.U32 R10, R10, 0x40, RZ ;  /* 0x000000400a0a7824 */ /* 0x000fc400078e00ff */
[----:B------:R-:W-:Y:S02]  /*2dc0*/  IMAD.SHL.U32 R36, R36, 0x40, RZ ;  /* 0x0000004024247824 */ /* 0x000fe400078e00ff */
[----:B------:R-:W-:Y:S01]  /*2dd0*/  IMAD R37, R27, UR5, R8 ;  /* 0x000000051b257c24 */ /* 0x000fe2000f8e0208 */
[----:B------:R-:W-:Y:S01]  /*2de0*/  SHF.R.S32.HI R8, RZ, 0x1f, R7 ;  /* 0x0000001fff087819 */ /* 0x000fe20000011407 */
[CC--:B------:R-:W-:Y:S01]  /*2df0*/  IMAD.WIDE.U32 R84, R23.reuse, R20.reuse, R200 ;  /* 0x0000001417547225 */ /* 0x0c0fe200078e00c8 */
[CC--:B------:R-:W-:Y:S01]  /*2e00*/  LEA.HI R90, R6.reuse, R5.reuse, RZ, 0x3 ;  /* 0x00000005065a7211 */ /* 0x0c0fe200078f18ff */
[----:B------:R-:W0:Y:S01]  /*2e10*/  S2R R108, SR_TID.X ;  /* 0x00000000006c7919 */ /* 0x000e220000002100 */
[----:B------:R-:W-:Y:S01]  /*2e20*/  LEA.HI R5, R6, R5, RZ, 0x6 ;  /* 0x0000000506057211 */ /* 0x000fe200078f30ff */
[C---:B------:R-:W-:Y:S01]  /*2e30*/  IMAD.WIDE.U32 R82, R23.reuse, R20, R18 ;  /* 0x0000001417527225 */ /* 0x040fe200078e0012 */
[----:B------:R-:W-:Y:S02]  /*2e40*/  LOP3.LUT R10, R10, 0x1c0, RZ, 0xc0, !PT ;  /* 0x000001c00a0a7812 */ /* 0x000fe400078ec0ff */
[----:B------:R-:W-:Y:S01]  /*2e50*/  LOP3.LUT R36, R36, 0x1c0, RZ, 0xc0, !PT ;  /* 0x000001c024247812 */ /* 0x000fe200078ec0ff */
[----:B------:R-:W-:Y:S01]  /*2e60*/  IMAD.SHL.U32 R35, R23, 0x40, RZ ;  /* 0x0000004017237824 */ /* 0x000fe200078e00ff */
[----:B------:R-:W-:Y:S01]  /*2e70*/  LEA.HI R92, R8, R7, RZ, 0x3 ;  /* 0x00000007085c7211 */ /* 0x000fe200078f18ff */
[----:B------:R-:W-:-:S02]  /*2e80*/  IMAD.IADD R85, R85, 0x1, R9 ;  /* 0x0000000155557824 */ /* 0x000fc400078e0209 */
[----:B------:R-:W-:Y:S01]  /*2e90*/  IMAD.IADD R83, R9, 0x1, R83 ;  /* 0x0000000109537824 */ /* 0x000fe200078e0253 */
[----:B------:R-:W-:Y:S01]  /*2ea0*/  LEA.HI R9, R8, R7, RZ, 0x6 ;  /* 0x0000000708097211 */ /* 0x000fe200078f30ff */
[----:B------:R-:W-:Y:S01]  /*2eb0*/  IMAD.SHL.U32 R6, R5, 0x40, RZ ;  /* 0x0000004005067824 */ /* 0x000fe200078e00ff */
[----:B------:R-:W-:Y:S01]  /*2ec0*/  LOP3.LUT R8, R10, 0x38, R90, 0xf8, !PT ;  /* 0x000000380a087812 */ /* 0x000fe200078ef85a */
[----:B------:R-:W-:Y:S01]  /*2ed0*/  IMAD.SHL.U32 R38, R23, 0x40, RZ ;  /* 0x0000004017267824 */ /* 0x000fe200078e00ff */
[----:B------:R-:W-:Y:S02]  /*2ee0*/  SHF.R.U32.HI R36, RZ, 0x3, R36 ;  /* 0x00000003ff247819 */ /* 0x000fe40000011624 */
[----:B------:R-:W-:Y:S02]  /*2ef0*/  LOP3.LUT R5, R90, 0x38, RZ, 0xc0, !PT ;  /* 0x000000385a057812 */ /* 0x000fe400078ec0ff */
[----:B------:R-:W-:Y:S02]  /*2f00*/  LOP3.LUT R7, R92, 0x38, RZ, 0xc0, !PT ;  /* 0x000000385c077812 */ /* 0x000fe400078ec0ff */
[----:B------:R-:W-:Y:S01]  /*2f10*/  LOP3.LUT R35, R35, 0x1c0, RZ, 0xc0, !PT ;  /* 0x000001c023237812 */ /* 0x000fe200078ec0ff */
[----:B------:R-:W-:Y:S01]  /*2f20*/  IMAD.SHL.U32 R9, R9, 0x40, RZ ;  /* 0x0000004009097824 */ /* 0x000fe200078e00ff */
[----:B------:R-:W-:-:S02]  /*2f30*/  LOP3.LUT R11, R8, R36, RZ, 0x3c, !PT ;  /* 0x00000024080b7212 */ /* 0x000fc400078e3cff */
[--C-:B------:R-:W-:Y:S02]  /*2f40*/  LOP3.LUT R5, R5, 0x1c0, R38.reuse, 0xf8, !PT ;  /* 0x000001c005057812 */ /* 0x100fe400078ef826 */
[----:B------:R-:W-:Y:S02]  /*2f50*/  SHF.R.U32.HI R35, RZ, 0x3, R35 ;  /* 0x00000003ff237819 */ /* 0x000fe40000011623 */
[----:B------:R-:W-:Y:S01]  /*2f60*/  LOP3.LUT R8, R7, 0x1c0, R38, 0xf8, !PT ;  /* 0x000001c007087812 */ /* 0x000fe200078ef826 */
[----:B------:R-:W-:Y:S01]  /*2f70*/  IMAD.WIDE.U32 R86, R27, UR4, R86 ;  /* 0x000000041b567c25 */ /* 0x000fe2000f8e0056 */
[----:B------:R-:W-:Y:S02]  /*2f80*/  LOP3.LUT R6, R6, 0xfffff000, RZ, 0xc0, !PT ;  /* 0xfffff00006067812 */ /* 0x000fe400078ec0ff */
[----:B------:R-:W-:Y:S02]  /*2f90*/  LOP3.LUT R9, R9, 0xfffff000, RZ, 0xc0, !PT ;  /* 0xfffff00009097812 */ /* 0x000fe400078ec0ff */
[----:B------:R-:W-:-:S02]  /*2fa0*/  LOP3.LUT R7, R5, R35, RZ, 0x3c, !PT ;  /* 0x0000002305077212 */ /* 0x000fc400078e3cff */
[----:B------:R-:W-:Y:S02]  /*2fb0*/  LOP3.LUT R8, R8, R35, RZ, 0x3c, !PT ;  /* 0x0000002308087212 */ /* 0x000fe400078e3cff */
[----:B-----5:R-:W-:Y:S02]  /*2fc0*/  SHF.R.S32.HI R27, RZ, 0x1f, R101 ;  /* 0x0000001fff1b7819 */ /* 0x020fe40000011465 */
[----:B---3--:R-:W-:Y:S01]  /*2fd0*/  ISETP.GE.AND P2, PT, R32, UR6, PT ;  /* 0x0000000620007c0c */ /* 0x008fe2000bf46270 */
[----:B------:R-:W-:Y:S01]  /*2fe0*/  VIADD R32, R23, 0x20 ;  /* 0x0000002017207836 */ /* 0x000fe20000000000 */
[----:B------:R-:W-:Y:S02]  /*2ff0*/  LOP3.LUT R10, R10, 0x38, R92, 0xf8, !PT ;  /* 0x000000380a0a7812 */ /* 0x000fe400078ef85c */
[----:B----4-:R-:W-:Y:S02]  /*3000*/  IADD3 R8, R8, R9, R14 ;  /* 0x0000000908087210 */ /* 0x010fe40007ffe00e */
[----:B------:R-:W-:-:S02]  /*3010*/  LOP3.LUT R10, R10, R36, RZ, 0x3c, !PT ;  /* 0x000000240a0a7212 */ /* 0x000fc400078e3cff */
[----:B------:R-:W-:Y:S02]  /*3020*/  SHF.R.S32.HI R103, RZ, 0x1f, R32 ;  /* 0x0000001fff677819 */ /* 0x000fe40000011420 */
[----:B------:R-:W-:Y:S01]  /*3030*/  IADD3 R76, P3, R23, R76, RZ ;  /* 0x0000004c174c7210 */ /* 0x000fe20007f7e0ff */
[----:B------:R-:W-:Y:S01]  /*3040*/  IMAD.WIDE.U32 R84, R101, R20, R84 ;  /* 0x0000001465547225 */ /* 0x000fe200078e0054 */
[----:B------:R-:W-:-:S03]  /*3050*/  SEL R32, RZ, 0x8, P2 ;  /* 0x00000008ff207807 */ /* 0x000fc60001000000 */
[----:B------:R-:W-:Y:S01]  /*3060*/  IMAD.WIDE.U32 R82, R101, R20, R82 ;  /* 0x0000001465527225 */ /* 0x000fe200078e0052 */
[----:B------:R-:W-:-:S03]  /*3070*/  LOP3.LUT R95, R33, R32, RZ, 0xfc, !PT ;  /* 0x00000020215f7212 */ /* 0x000fc600078efcff */
[----:B------:R-:W-:Y:S01]  /*3080*/  IMAD.X R77, R34, 0x1, R31, P3 ;  /* 0x00000001224d7824 */ /* 0x000fe200018e061f */
[----:B------:R-:W-:Y:S01]  /*3090*/  SHF.R.S32.HI R91, RZ, 0x3, R92 ;  /* 0x00000003ff5b7819 */ /* 0x000fe2000001145c */
[----:B------:R-:W-:Y:S01]  /*30a0*/  IMAD.WIDE.U32 R80, R101, R28, R80 ;  /* 0x0000001c65507225 */ /* 0x000fe200078e0050 */
[----:B------:R-:W-:-:S03]  /*30b0*/  LOP3.LUT R92, R92, 0xfffffff8, RZ, 0xc0, !PT ;  /* 0xfffffff85c5c7812 */ /* 0x000fc600078ec0ff */
[----:B------:R-:W-:Y:S01]  /*30c0*/  IMAD.WIDE.U32 R78, R101, R28, R78 ;  /* 0x0000001c654e7225 */ /* 0x000fe200078e004e */
[C---:B------:R-:W-:Y:S02]  /*30d0*/  LOP3.LUT R93, R95.reuse, 0x2, RZ, 0xc0, !PT ;  /* 0x000000025f5d7812 */ /* 0x040fe400078ec0ff */
[----:B------:R-:W-:Y:S01]  /*30e0*/  LOP3.LUT R94, R95, 0x4, RZ, 0xc0, !PT ;  /* 0x000000045f5e7812 */ /* 0x000fe200078ec0ff */
[----:B------:R-:W-:Y:S01]  /*30f0*/  IMAD.SHL.U32 R15, R20, 0x40, RZ ;  /* 0x00000040140f7824 */ /* 0x000fe200078e00ff */
[----:B0-----:R-:W-:Y:S01]  /*3100*/  LEA.HI R108, R108, 0x8, RZ, 0x19 ;  /* 0x000000086c6c7811 */ /* 0x001fe200078fc8ff */
[----:B------:R-:W-:Y:S01]  /*3110*/  IMAD.IADD R98, R87, 0x1, R37 ;  /* 0x0000000157627824 */ /* 0x000fe200078e0225 */
[----:B------:R-:W-:Y:S02]  /*3120*/  LOP3.LUT R95, R95, 0x8, RZ, 0xc0, !PT ;  /* 0x000000085f5f7812 */ /* 0x000fe400078ec0ff */
[----:B------:R-:W-:Y:S02]  /*3130*/  SHF.R.S32.HI R97, RZ, 0x1f, R92 ;  /* 0x0000001fff617819 */ /* 0x000fe4000001145c */
[----:B--2---:R-:W-:-:S02]  /*3140*/  IADD3 R5, R11, R6, R26 ;  /* 0x000000060b057210 */ /* 0x004fc40007ffe01a */
[----:B------:R-:W-:Y:S01]  /*3150*/  IADD3 R6, R7, R6, R14 ;  /* 0x0000000607067210 */ /* 0x000fe20007ffe00e */
[C---:B------:R-:W-:Y:S01]  /*3160*/  IMAD R14, R27.reuse, R20, RZ ;  /* 0x000000141b0e7224 */ /* 0x040fe200078e02ff */
[----:B------:R-:W-:Y:S01]  /*3170*/  IADD3 R7, R10, R9, R26 ;  /* 0x000000090a077210 */ /* 0x000fe20007ffe01a */
[----:B------:R-:W-:Y:S02]  /*3180*/  IMAD R26, R27, R28, RZ ;  /* 0x0000001c1b1a7224 */ /* 0x000fe400078e02ff */
[C---:B------:R-:W-:Y:S01]  /*3190*/  IMAD R35, R101.reuse, R21, R14 ;  /* 0x0000001565237224 */ /* 0x040fe200078e020e */
[C-C-:B------:R-:W-:Y:S01]  /*31a0*/  SHF.L.U64.HI R9, R12.reuse, 0x6, R13.reuse ;  /* 0x000000060c097819 */ /* 0x140fe2000001020d */
[----:B------:R-:W-:Y:S01]  /*31b0*/  IMAD R39, R101, R29, R26 ;  /* 0x0000001d65277224 */ /* 0x000fe200078e021a */
[----:B------:R-:W-:Y:S01]  /*31c0*/  SHF.L.U64.HI R10, R12, 0x5, R13 ;  /* 0x000000050c0a7819 */ /* 0x000fe2000001020d */
[----:B------:R-:W-:Y:S02]  /*31d0*/  IMAD.IADD R31, R85, 0x1, R35 ;  /* 0x00000001551f7824 */ /* 0x000fe400078e0223 */
[----:B------:R-:W-:Y:S01]  /*31e0*/  IMAD.IADD R32, R35, 0x1, R83 ;  /* 0x0000000123207824 */ /* 0x000fe200078e0253 */
[----:B------:R-:W-:-:S02]  /*31f0*/  SHF.R.S32.HI R35, RZ, 0x3, R90 ;  /* 0x00000003ff237819 */ /* 0x000fc4000001145a */
[C-C-:B------:R-:W-:Y:S02]  /*3200*/  SHF.L.U64.HI R13, R20.reuse, 0x6, R21.reuse ;  /* 0x00000006140d7819 */ /* 0x140fe40000010215 */
[----:B------:R-:W-:Y:S02]  /*3210*/  SHF.L.U64.HI R14, R20, 0x5, R21 ;  /* 0x00000005140e7819 */ /* 0x000fe40000010215 */
[----:B------:R-:W-:Y:S02]  /*3220*/  LOP3.LUT R90, R90, 0xfffffff8, RZ, 0xc0, !PT ;  /* 0xfffffff85a5a7812 */ /* 0x000fe400078ec0ff */
[C-C-:B------:R-:W-:Y:S02]  /*3230*/  SHF.L.U64.HI R21, R28.reuse, 0x6, R29.reuse ;  /* 0x000000061c157819 */ /* 0x140fe4000001021d */
[----:B------:R-:W-:Y:S01]  /*3240*/  SHF.L.U64.HI R26, R28, 0x5, R29 ;  /* 0x000000051c1a7819 */ /* 0x000fe2000001021d */
[----:B------:R-:W-:Y:S01]  /*3250*/  IMAD.SHL.U32 R29, R30, 0x2, RZ ;  /* 0x000000021e1d7824 */ /* 0x000fe200078e00ff */
[----:B------:R-:W-:Y:S01]  /*3260*/  LOP3.LUT R30, R33, 0x1, RZ, 0xc0, !PT ;  /* 0x00000001211e7812 */ /* 0x000fe200078ec0ff */
[----:B------:R-:W-:Y:S01]  /*3270*/  IMAD.SHL.U32 R11, R12, 0x40, RZ ;  /* 0x000000400c0b7824 */ /* 0x000fe200078e00ff */
[----:B------:R-:W-:Y:S01]  /*3280*/  SHF.R.S32.HI R96, RZ, 0x1f, R90 ;  /* 0x0000001fff607819 */ /* 0x000fe2000001145a */
[----:B------:R-:W-:-:S02]  /*3290*/  IMAD.SHL.U32 R27, R28, 0x40, RZ ;  /* 0x000000401c1b7824 */ /* 0x000fc400078e00ff */
[----:B------:R-:W-:Y:S02]  /*32a0*/  IMAD.SHL.U32 R12, R12, 0x20, RZ ;  /* 0x000000200c0c7824 */ /* 0x000fe400078e00ff */
[----:B------:R-:W-:Y:S02]  /*32b0*/  IMAD.SHL.U32 R20, R20, 0x20, RZ ;  /* 0x0000002014147824 */ /* 0x000fe400078e00ff */
[----:B------:R-:W-:Y:S02]  /*32c0*/  IMAD.SHL.U32 R28, R28, 0x20, RZ ;  /* 0x000000201c1c7824 */ /* 0x000fe400078e00ff */
[----:B------:R-:W-:Y:S02]  /*32d0*/  IMAD.IADD R33, R81, 0x1, R39 ;  /* 0x0000000151217824 */ /* 0x000fe400078e0227 */
[----:B------:R-:W-:-:S07]  /*32e0*/  IMAD.IADD R34, R39, 0x1, R79 ;  /* 0x0000000127227824 */ /* 0x000fce00078e024f */
.L_x_1624:
[----:B------:R-:W2:Y:S01]  /*32f0*/  LDL R41, [R1+0x3c] ;  /* 0x00003c0001297983 */ /* 0x000ea20000100800 */
[----:B------:R-:W0:Y:S01]  /*3300*/  LDC R116, c[0x0][0x3f4] ;  /* 0x0000fd00ff747b82 */ /* 0x000e220000000800 */
[----:B------:R-:W-:Y:S01]  /*3310*/  VIADD R40, R25, 0xffffffff ;  /* 0xffffffff19287836 */ /* 0x000fe20000000000 */
[----:B------:R-:W-:Y:S05]  /*3320*/  YIELD ;  /* 0x0000000000007946 */ /* 0x000fea0003800000 */
[----:B------:R-:W-:Y:S01]  /*3330*/  SHF.R.S32.HI R109, RZ, 0x1f, R40 ;  /* 0x0000001fff6d7819 */ /* 0x000fe20000011428 */
[----:B------:R-:W1:Y:S01]  /*3340*/  LDC.64 R106, c[0x0][0x2e8] ;  /* 0x0000ba00ff6a7b82 */ /* 0x000e620000000a00 */
[-C--:B------:R-:W-:Y:S01]  /*3350*/  IMAD R36, R9, R40.reuse, RZ ;  /* 0x0000002809247224 */ /* 0x080fe200078e02ff */
[----:B------:R-:W-:Y:S01]  /*3360*/  BSSY B0, `(.L_x_1549) ;  /* 0x0000574000007945 */ /* 0x000fe20003800000 */
[----:B------:R-:W-:-:S04]  /*3370*/  IMAD.WIDE.U32 R110, R11, R40, RZ ;  /* 0x000000280b6e7225 */ /* 0x000fc800078e00ff */
[----:B------:R-:W-:Y:S01]  /*3380*/  IMAD R39, R109, R11, R36 ;  /* 0x0000000b6d277224 */ /* 0x000fe200078e0224 */
[CC--:B------:R-:W-:Y:S02]  /*3390*/  IADD3 R37, P2, R3.reuse, R110.reuse, RZ ;  /* 0x0000006e03257210 */ /* 0x0c0fe40007f5e0ff */
[----:B------:R-:W-:Y:S01]  /*33a0*/  IADD3 R25, P4, P5, R3, R110, R12 ;  /* 0x0000006e03197210 */ /* 0x000fe20007d9e00c */
[----:B------:R-:W-:-:S04]  /*33b0*/  IMAD.IADD R72, R111, 0x1, R39 ;  /* 0x000000016f487824 */ /* 0x000fc800078e0227 */
[----:B------:R-:W-:Y:S01]  /*33c0*/  IMAD.X R38, R72, 0x1, R4, P2 ;  /* 0x0000000148267824 */ /* 0x000fe200010e0604 */
[----:B0-----:R-:W-:Y:S02]  /*33d0*/  ISETP.GE.AND P2, PT, R116, 0x1, PT ;  /* 0x000000017400780c */ /* 0x001fe40003f46270 */
[----:B------:R-:W-:Y:S02]  /*33e0*/  IADD3.X R36, R4, R72, R10, P4, P5 ;  /* 0x0000004804247210 */ /* 0x000fe400027ea40a */
[-C--:B-1----:R-:W-:Y:S02]  /*33f0*/  LEA R48, P6, R25, R106.reuse, 0x1 ;  /* 0x0000006a19307211 */ /* 0x082fe400078c08ff */
[----:B------:R-:W-:Y:S02]  /*3400*/  LEA R50, P3, R37, R106, 0x1 ;  /* 0x0000006a25327211 */ /* 0x000fe400078608ff */
[-C--:B------:R-:W-:Y:S02]  /*3410*/  LEA.HI.X R49, R25, R107.reuse, R36, 0x1, P6 ;  /* 0x0000006b19317211 */ /* 0x080fe400030f0c24 */
[----:B------:R-:W-:-:S02]  /*3420*/  LEA.HI.X R51, R37, R107, R38, 0x1, P3 ;  /* 0x0000006b25337211 */ /* 0x000fc400018f0c26 */
[----:B------:R-:W-:-:S04]  /*3430*/  ISETP.GT.AND P3, PT, R40, R24, PT ;  /* 0x000000182800720c */ /* 0x000fc80003f64270 */
[----:B------:R-:W-:Y:S01]  /*3440*/  P2R R100, PR, RZ, 0x8 ;  /* 0x00000008ff647803 */ /* 0x000fe20000000000 */
[----:B--2---:R-:W-:-:S04]  /*3450*/  IMAD R25, R17, 0x4000, R41 ;  /* 0x0000400011197824 */ /* 0x004fc800078e0229 */
[----:B------:R-:W-:Y:S02]  /*3460*/  IMAD R102, R25, 0x2, R16 ;  /* 0x0000000219667824 */ /* 0x000fe400078e0210 */
[----:B------:R-:W-:Y:S01]  /*3470*/  IMAD.MOV.U32 R25, RZ, RZ, R40 ;  /* 0x000000ffff197224 */ /* 0x000fe200078e0028 */
[----:B------:R-:W-:Y:S06]  /*3480*/  @!P2 BRA `(.L_x_1550) ;  /* 0x0000005000c8a947 */ /* 0x000fec0003800000 */
[----:B------:R-:W-:Y:S01]  /*3490*/  ULDC.U8 UR4, c[0x0][0x410] ;  /* 0x0001040000047ab9 */ /* 0x000fe20000000000 */
[-C--:B------:R-:W-:Y:S01]  /*34a0*/  IMAD R36, R13, R40.reuse, RZ ;  /* 0x000000280d247224 */ /* 0x080fe200078e02ff */
[----:B------:R-:W-:Y:S01]  /*34b0*/  ISETP.NE.AND P2, PT, RZ, UR4, PT ;  /* 0x00000004ff007c0c */ /* 0x000fe2000bf45270 */
[-C--:B------:R-:W-:Y:S02]  /*34c0*/  IMAD R38, R21, R40.reuse, RZ ;  /* 0x0000002815267224 */ /* 0x080fe400078e02ff */
[----:B------:R-:W-:Y:S02]  /*34d0*/  IMAD R99, R109, R15, R36 ;  /* 0x0000000f6d637224 */ /* 0x000fe400078e0224 */
[----:B------:R-:W-:Y:S02]  /*34e0*/  IMAD R105, R25, -0x40, R2 ;  /* 0xffffffc019697824 */ /* 0x000fe400078e0202 */
[----:B------:R-:W-:Y:S02]  /*34f0*/  IMAD R109, R109, R27, R38 ;  /* 0x0000001b6d6d7224 */ /* 0x000fe400078e0226 */
[----:B------:R-:W-:Y:S01]  /*3500*/  IMAD.WIDE.U32 R70, R15, R40, RZ ;  /* 0x000000280f467225 */ /* 0x000fe200078e00ff */
[----:B------:R-:W-:-:S03]  /*3510*/  VIMNMX R105, R105, 0x40, PT ;  /* 0x0000004069697848 */ /* 0x000fc60003fe0100 */
        /* <DEDUP_REMOVED lines=18> */
[----:B------:R-:W-:Y:S02]  /*3640*/  IADD3 R39, P4, R80, R68, RZ ;  /* 0x0000004450277210 */ /* 0x000fe40007f9e0ff */
[----:B------:R-:W-:Y:S02]  /*3650*/  CS2R R106, SRZ ;  /* 0x00000000006a7805 */ /* 0x000fe4000001ff00 */
[-C--:B------:R-:W-:Y:S01]  /*3660*/  ISETP.GE.AND P5, PT, R200, R116.reuse, PT ;  /* 0x00000074c800720c */ /* 0x080fe20003fa6270 */
[----:B------:R-:W-:Y:S01]  /*3670*/  IMAD.X R38, R99, 0x1, R31, P2 ;  /* 0x0000000163267824 */ /* 0x000fe200010e061f */
[----:B------:R-:W-:Y:S01]  /*3680*/  LEA R36, P2, R37, UR4, 0x1 ;  /* 0x0000000425247c11 */ /* 0x000fe2000f8408ff */
[----:B------:R-:W-:Y:S01]  /*3690*/  IMAD.X R42, R109, 0x1, R33, P4 ;  /* 0x000000016d2a7824 */ /* 0x000fe200020e0621 */
[----:B------:R-:W-:Y:S01]  /*36a0*/  CS2R R110, SRZ ;  /* 0x00000000006e7805 */ /* 0x000fe2000001ff00 */
[----:B------:R-:W-:Y:S01]  /*36b0*/  ULDC.64 UR6, c[0x0][0x208] ;  /* 0x0000820000067ab9 */ /* 0x000fe20000000a00 */
[----:B------:R-:W-:Y:S01]  /*36c0*/  LEA.HI.X R37, R37, UR5, R38, 0x1, P2 ;  /* 0x0000000525257c11 */ /* 0x000fe200090f0c26 */
[----:B------:R-:W-:Y:S01]  /*36d0*/  ULDC.64 UR4, c[0x0][0x400] ;  /* 0x0001000000047ab9 */ /* 0x000fe20000000a00 */
[----:B------:R-:W-:-:S02]  /*36e0*/  ISETP.GE.AND P4, PT, R234, R116, PT ;  /* 0x00000074ea00720c */ /* 0x000fc40003f86270 */
[----:B------:R-:W-:-:S03]  /*36f0*/  LEA R38, P2, R39, UR4, 0x1 ;  /* 0x0000000427267c11 */ /* 0x000fc6000f8408ff */
[----:B------:R0:W5:Y:S01]  /*3700*/  @!P5 LDG.E.64 R106, desc[UR6][R36.64] ;  /* 0x00000006246ad981 */ /* 0x000162000c1e1b00 */
[----:B------:R-:W-:Y:S02]  /*3710*/  LEA.HI.X R39, R39, UR5, R42, 0x1, P2 ;  /* 0x0000000527277c11 */ /* 0x000fe400090f0c2a */
[----:B------:R-:W-:-:S03]  /*3720*/  ISETP.GE.AND P2, PT, R233, R116, PT ;  /* 0x00000074e900720c */ /* 0x000fc60003f46270 */
[----:B------:R0:W5:Y:S01]  /*3730*/  @!P5 LDG.E.64 R110, desc[UR6][R38.64] ;  /* 0x00000006266ed981 */ /* 0x000162000c1e1b00 */
[----:B------:R-:W-:Y:S02]  /*3740*/  ISETP.GE.AND P5, PT, R235, R116, PT ;  /* 0x00000074eb00720c */ /* 0x000fe40003fa6270 */
[----:B------:R-:W-:Y:S02]  /*3750*/  CS2R R72, SRZ ;  /* 0x0000000000487805 */ /* 0x000fe4000001ff00 */
[----:B------:R-:W-:Y:S02]  /*3760*/  CS2R R64, SRZ ;  /* 0x0000000000407805 */ /* 0x000fe4000001ff00 */
[----:B------:R-:W-:Y:S02]  /*3770*/  CS2R R60, SRZ ;  /* 0x00000000003c7805 */ /* 0x000fe4000001ff00 */
[----:B------:R-:W-:Y:S02]  /*3780*/  CS2R R74, SRZ ;  /* 0x00000000004a7805 */ /* 0x000fe4000001ff00 */
[----:B------:R-:W-:-:S02]  /*3790*/  CS2R R66, SRZ ;  /* 0x0000000000427805 */ /* 0x000fc4000001ff00 */
[----:B------:R-:W-:Y:S01]  /*37a0*/  CS2R R62, SRZ ;  /* 0x00000000003e7805 */ /* 0x000fe2000001ff00 */
[----:B------:R0:W5:Y:S04]  /*37b0*/  @!P4 LDG.E.64 R72, desc[UR6][R36.64+0x40] ;  /* 0x000040062448c981 */ /* 0x000168000c1e1b00 */
[----:B------:R0:W5:Y:S04]  /*37c0*/  @!P2 LDG.E.64 R64, desc[UR6][R36.64+0x80] ;  /* 0x000080062440a981 */ /* 0x000168000c1e1b00 */
[----:B------:R0:W5:Y:S04]  /*37d0*/  @!P5 LDG.E.64 R60, desc[UR6][R36.64+0xc0] ;  /* 0x0000c006243cd981 */ /* 0x000168000c1e1b00 */
[----:B------:R0:W5:Y:S04]  /*37e0*/  @!P4 LDG.E.64 R74, desc[UR6][R38.64+0x40] ;  /* 0x00004006264ac981 */ /* 0x000168000c1e1b00 */
[----:B------:R0:W5:Y:S04]  /*37f0*/  @!P2 LDG.E.64 R66, desc[UR6][R38.64+0x80] ;  /* 0x000080062642a981 */ /* 0x000168000c1e1b00 */
[----:B------:R0:W5:Y:S02]  /*3800*/  @!P5 LDG.E.64 R62, desc[UR6][R38.64+0xc0] ;  /* 0x0000c006263ed981 */ /* 0x000164000c1e1b00 */
.L_x_1553:
[----:B------:R-:W-:Y:S05]  /*3810*/  BSYNC B1 ;  /* 0x0000000000017941 */ /* 0x000fea0003800000 */
.L_x_1552:
[----:B0-----:R-:W-:Y:S01]  /*3820*/  VIADD R36, R23, 0x20 ;  /* 0x0000002017247836 */ /* 0x001fe20000000000 */
[----:B------:R-:W-:Y:S01]  /*3830*/  BSSY B1, `(.L_x_1554) ;  /* 0x0000029000017945 */ /* 0x000fe20003800000 */
[----:B------:R-:W-:Y:S02]  /*3840*/  CS2R R44, SRZ ;  /* 0x00000000002c7805 */ /* 0x000fe4000001ff00 */
[----:B------:R-:W-:Y:S02]  /*3850*/  CS2R R52, SRZ ;  /* 0x0000000000347805 */ /* 0x000fe4000001ff00 */
[----:B------:R-:W-:Y:S02]  /*3860*/  CS2R R56, SRZ ;  /* 0x0000000000387805 */ /* 0x000fe4000001ff00 */
[----:B------:R-:W-:Y:S02]  /*3870*/  ISETP.GE.AND P4, PT, R36, R105, PT ;  /* 0x000000692400720c */ /* 0x000fe40003f86270 */
[----:B------:R-:W-:-:S02]  /*3880*/  CS2R R42, SRZ ;  /* 0x00000000002a7805 */ /* 0x000fc4000001ff00 */
[----:B------:R-:W-:Y:S02]  /*3890*/  CS2R R46, SRZ ;  /* 0x00000000002e7805 */ /* 0x000fe4000001ff00 */
[----:B------:R-:W-:Y:S02]  /*38a0*/  CS2R R54, SRZ ;  /* 0x0000000000367805 */ /* 0x000fe4000001ff00 */
[----:B------:R-:W-:-:S05]  /*38b0*/  CS2R R58, SRZ ;  /* 0x00000000003a7805 */ /* 0x000fca000001ff00 */
[----:B------:R-:W-:Y:S05]  /*38c0*/  @P4 BRA `(.L_x_1555) ;  /* 0x00000000007c4947 */ /* 0x000fea0003800000 */
[----:B------:R-:W-:Y:S01]  /*38d0*/  IADD3 R70, P2, P5, R84, R70, R20 ;  /* 0x0000004654467210 */ /* 0x000fe20007d5e014 */
[----:B------:R-:W-:Y:S01]  /*38e0*/  ULDC.64 UR4, c[0x0][0x3e8] ;  /* 0x0000fa0000047ab9 */ /* 0x000fe20000000a00 */
[----:B------:R-:W-:Y:S01]  /*38f0*/  ULDC.64 UR6, c[0x0][0x400] ;  /* 0x0001000000067ab9 */ /* 0x000fe20000000a00 */
[----:B------:R-:W-:Y:S02]  /*3900*/  CS2R R56, SRZ ;  /* 0x0000000000387805 */ /* 0x000fe4000001ff00 */
[----:B------:R-:W-:Y:S02]  /*3910*/  IADD3.X R99, R31, R99, R14, P2, P5 ;  /* 0x000000631f637210 */ /* 0x000fe400017ea40e */
[----:B------:R-:W-:Y:S02]  /*3920*/  CS2R R52, SRZ ;  /* 0x0000000000347805 */ /* 0x000fe4000001ff00 */
[----:B------:R-:W-:Y:S02]  /*3930*/  IADD3 R68, P2, P5, R80, R68, R28 ;  /* 0x0000004450447210 */ /* 0x000fe40007d5e01c */
[----:B------:R-:W-:-:S02]  /*3940*/  CS2R R58, SRZ ;  /* 0x00000000003a7805 */ /* 0x000fc4000001ff00 */
[----:B------:R-:W-:Y:S01]  /*3950*/  CS2R R54, SRZ ;  /* 0x0000000000367805 */ /* 0x000fe2000001ff00 */
[----:B------:R-:W-:Y:S01]  /*3960*/  ULDC.64 UR8, c[0x0][0x208] ;  /* 0x0000820000087ab9 */ /* 0x000fe20000000a00 */
[----:B------:R-:W-:Y:S02]  /*3970*/  IADD3.X R109, R33, R109, R26, P2, P5 ;  /* 0x0000006d216d7210 */ /* 0x000fe400017ea41a */
[----:B------:R-:W-:Y:S02]  /*3980*/  LEA R36, P2, R70, UR4, 0x1 ;  /* 0x0000000446247c11 */ /* 0x000fe4000f8408ff */
[----:B------:R-:W-:Y:S02]  /*3990*/  LEA R38, P5, R68, UR6, 0x1 ;  /* 0x0000000644267c11 */ /* 0x000fe4000f8a08ff */
[----:B------:R-:W-:Y:S02]  /*39a0*/  LEA.HI.X R37, R70, UR5, R99, 0x1, P2 ;  /* 0x0000000546257c11 */ /* 0x000fe400090f0c63 */
[----:B------:R-:W-:-:S02]  /*39b0*/  LEA.HI.X R39, R68, UR7, R109, 0x1, P5 ;  /* 0x0000000744277c11 */ /* 0x000fc4000a8f0c6d */
[-C--:B------:R-:W-:Y:S02]  /*39c0*/  ISETP.GE.AND P2, PT, R200, R116.reuse, PT ;  /* 0x00000074c800720c */ /* 0x080fe40003f46270 */
[----:B------:R-:W-:Y:S02]  /*39d0*/  ISETP.GE.AND P5, PT, R234, R116, PT ;  /* 0x00000074ea00720c */ /* 0x000fe40003fa6270 */
[----:B------:R-:W-:Y:S02]  /*39e0*/  CS2R R44, SRZ ;  /* 0x00000000002c7805 */ /* 0x000fe4000001ff00 */
[----:B------:R-:W-:Y:S02]  /*39f0*/  CS2R R40, SRZ ;  /* 0x0000000000287805 */ /* 0x000fe4000001ff00 */
[----:B------:R-:W-:-:S05]  /*3a00*/  CS2R R46, SRZ ;  /* 0x00000000002e7805 */ /* 0x000fca000001ff00 */
[----:B------:R0:W5:Y:S04]  /*3a10*/  @!P2 LDG.E.64 R56, desc[UR8][R36.64] ;  /* 0x000000082438a981 */ /* 0x000168000c1e1b00 */
[----:B------:R0:W5:Y:S01]  /*3a20*/  @!P2 LDG.E.64 R58, desc[UR8][R38.64] ;  /* 0x00000008263aa981 */ /* 0x000162000c1e1b00 */
[----:B------:R-:W-:-:S03]  /*3a30*/  ISETP.GE.AND P2, PT, R233, R116, PT ;  /* 0x00000074e900720c */ /* 0x000fc60003f46270 */
[----:B------:R0:W5:Y:S04]  /*3a40*/  @!P5 LDG.E.64 R52, desc[UR8][R36.64+0x40] ;  /* 0x000040082434d981 */ /* 0x000168000c1e1b00 */
[----:B------:R0:W5:Y:S01]  /*3a50*/  @!P5 LDG.E.64 R54, desc[UR8][R38.64+0x40] ;  /* 0x000040082636d981 */ /* 0x000162000c1e1b00 */
[----:B------:R-:W-:Y:S02]  /*3a60*/  ISETP.GE.AND P5, PT, R235, R116, PT ;  /* 0x00000074eb00720c */ /* 0x000fe40003fa6270 */
[----:B------:R-:W-:-:S03]  /*3a70*/  CS2R R42, SRZ ;  /* 0x00000000002a7805 */ /* 0x000fc6000001ff00 */
[----:B------:R0:W5:Y:S04]  /*3a80*/  @!P2 LDG.E.64 R44, desc[UR8][R36.64+0x80] ;  /* 0x00008008242ca981 */ /* 0x000168000c1e1b00 */
[----:B------:R0:W5:Y:S04]  /*3a90*/  @!P2 LDG.E.64 R46, desc[UR8][R38.64+0x80] ;  /* 0x00008008262ea981 */ /* 0x000168000c1e1b00 */
[----:B------:R0:W5:Y:S04]  /*3aa0*/  @!P5 LDG.E.64 R40, desc[UR8][R36.64+0xc0] ;  /* 0x0000c0082428d981 */ /* 0x000168000c1e1b00 */
[----:B------:R0:W5:Y:S02]  /*3ab0*/  @!P5 LDG.E.64 R42, desc[UR8][R38.64+0xc0] ;  /* 0x0000c008262ad981 */ /* 0x000164000c1e1b00 */
.L_x_1555:
[----:B------:R-:W-:Y:S05]  /*3ac0*/  BSYNC B1 ;  /* 0x0000000000017941 */ /* 0x000fea0003800000 */
.L_x_1554:
[----:B0-----:R-:W2:Y:S01]  /*3ad0*/  LDL R36, [R1+0x20] ;  /* 0x0000200001247983 */ /* 0x001ea20000100800 */
[----:B-----5:R-:W-:Y:S02]  /*3ae0*/  IMAD.MOV.U32 R37, RZ, RZ, R61 ;  /* 0x000000ffff257224 */ /* 0x020fe400078e003d */
[----:B------:R-:W-:Y:S02]  /*3af0*/  IMAD.MOV.U32 R38, RZ, RZ, R64 ;  /* 0x000000ffff267224 */ /* 0x000fe400078e0040 */
[----:B------:R-:W-:Y:S01]  /*3b00*/  IMAD.MOV.U32 R39, RZ, RZ, R65 ;  /* 0x000000ffff277224 */ /* 0x000fe200078e0041 */
[----:B------:R-:W-:Y:S01]  /*3b10*/  PRMT R128, R37, 0x7610, R128 ;  /* 0x0000761025807816 */ /* 0x000fe20000000080 */
[----:B------:R-:W-:Y:S01]  /*3b20*/  IMAD.MOV.U32 R37, RZ, RZ, R73 ;  /* 0x000000ffff257224 */ /* 0x000fe200078e0049 */
[----:B------:R-:W-:Y:S01]  /*3b30*/  PRMT R115, R115, 0x5410, R38 ;  /* 0x0000541073737816 */ /* 0x000fe20000000026 */
[----:B------:R-:W-:Y:S01]  /*3b40*/  IMAD.MOV.U32 R38, RZ, RZ, R106 ;  /* 0x000000ffff267224 */ /* 0x000fe200078e006a */
[----:B------:R-:W-:Y:S01]  /*3b50*/  PRMT R114, R114, 0x5410, R39 ;  /* 0x0000541072727816 */ /* 0x000fe20000000027 */
[----:B------:R-:W-:Y:S01]  /*3b60*/  IMAD.MOV.U32 R39, RZ, RZ, R107 ;  /* 0x000000ffff277224 */ /* 0x000fe200078e006b */
[----:B------:R-:W-:Y:S01]  /*3b70*/  PRMT R117, R117, 0x5410, R37 ;  /* 0x0000541075757816 */ /* 0x000fe20000000025 */
[----:B------:R-:W-:-:S03]  /*3b80*/  IMAD.MOV.U32 R37, RZ, RZ, R63 ;  /* 0x000000ffff257224 */ /* 0x000fc600078e003f */
[----:B------:R-:W-:Y:S02]  /*3b90*/  PRMT R70, R39, 0x5410, R38 ;  /* 0x0000541027467816 */ /* 0x000fe40000000026 */
[----:B------:R-:W-:Y:S01]  /*3ba0*/  PRMT R130, R37, 0x7610, R130 ;  /* 0x0000761025827816 */ /* 0x000fe20000000082 */
[----:B------:R-:W-:-:S05]  /*3bb0*/  IMAD.MOV.U32 R37, RZ, RZ, R67 ;  /* 0x000000ffff257224 */ /* 0x000fca00078e0043 */
[----:B------:R-:W-:Y:S01]  /*3bc0*/  PRMT R132, R37, 0x7610, R132 ;  /* 0x0000761025847816 */ /* 0x000fe20000000084 */
[----:B------:R-:W-:-:S05]  /*3bd0*/  IMAD.MOV.U32 R37, RZ, RZ, R75 ;  /* 0x000000ffff257224 */ /* 0x000fca00078e004b */
[----:B------:R-:W-:Y:S01]  /*3be0*/  PRMT R138, R37, 0x7610, R138 ;  /* 0x00007610258a7816 */ /* 0x000fe2000000008a */
[----:B------:R-:W-:Y:S01]  /*3bf0*/  IMAD.MOV.U32 R37, RZ, RZ, R110 ;  /* 0x000000ffff257224 */ /* 0x000fe200078e006e */
[----:B--2---:R-:W-:Y:S01]  /*3c00*/  R2UR UR4, R36 ;  /* 0x00000000240472ca */ /* 0x004fe200000e0000 */
[----:B------:R-:W-:-:S05]  /*3c10*/  IMAD.MOV.U32 R36, RZ, RZ, R60 ;  /* 0x000000ffff247224 */ /* 0x000fca00078e003c */
[----:B------:R-:W-:Y:S01]  /*3c20*/  PRMT R127, R36, 0x7610, R127 ;  /* 0x00007610247f7816 */ /* 0x000fe2000000007f */
[----:B------:R-:W-:-:S05]  /*3c30*/  IMAD.MOV.U32 R36, RZ, RZ, R72 ;  /* 0x000000ffff247224 */ /* 0x000fca00078e0048 */
[----:B------:R-:W-:Y:S01]  /*3c40*/  PRMT R118, R118, 0x5410, R36 ;  /* 0x0000541076767816 */ /* 0x000fe20000000024 */
[----:B------:R-:W-:Y:S01]  /*3c50*/  IMAD.MOV.U32 R36, RZ, RZ, R62 ;  /* 0x000000ffff247224 */ /* 0x000fe200078e003e */
[----:B------:R-:W-:-:S04]  /*3c60*/  UISETP.NE.AND UP0, UPT, UR4, 0x3, UPT ;  /* 0x000000030400788c */ /* 0x000fc8000bf05270 */
[----:B------:R-:W-:Y:S01]  /*3c70*/  PRMT R129, R36, 0x7610, R129 ;  /* 0x0000761024817816 */ /* 0x000fe20000000081 */
[----:B------:R-:W-:Y:S01]  /*3c80*/  IMAD.MOV.U32 R36, RZ, RZ, R66 ;  /* 0x000000ffff247224 */ /* 0x000fe200078e0042 */
[----:B------:R-:W-:-:S04]  /*3c90*/  PLOP3.LUT P2, PT, PT, PT, UP0, 0x80, 0x0 ;  /* 0x000000000000781c */ /* 0x000fc80003f4f008 */
[----:B------:R-:W-:Y:S01]  /*3ca0*/  PRMT R131, R36, 0x7610, R131 ;  /* 0x0000761024837816 */ /* 0x000fe20000000083 */
[----:B------:R-:W-:-:S05]  /*3cb0*/  IMAD.MOV.U32 R36, RZ, RZ, R74 ;  /* 0x000000ffff247224 */ /* 0x000fca00078e004a */
[----:B------:R-:W-:Y:S01]  /*3cc0*/  PRMT R137, R36, 0x7610, R137 ;  /* 0x0000761024897816 */ /* 0x000fe20000000089 */
[----:B------:R-:W-:-:S05]  /*3cd0*/  IMAD.MOV.U32 R36, RZ, RZ, R111 ;  /* 0x000000ffff247224 */ /* 0x000fca00078e006f */
[----:B------:R-:W-:Y:S01]  /*3ce0*/  PRMT R112, R37, 0x5410, R36 ;  /* 0x0000541025707816 */ /* 0x000fe20000000024 */
[----:B------:R-:W-:Y:S02]  /*3cf0*/  IMAD.MOV.U32 R37, RZ, RZ, R40 ;  /* 0x000000ffff257224 */ /* 0x000fe400078e0028 */
[----:B------:R-:W-:-:S03]  /*3d00*/  IMAD.MOV.U32 R36, RZ, RZ, R41 ;  /* 0x000000ffff247224 */ /* 0x000fc600078e0029 */
[----:B------:R-:W-:Y:S01]  /*3d10*/  PRMT R114, R37, 0x7610, R114 ;  /* 0x0000761025727816 */ /* 0x000fe20000000072 */
[----:B------:R-:W-:Y:S01]  /*3d20*/  IMAD.MOV.U32 R37, RZ, RZ, R44 ;  /* 0x000000ffff257224 */ /* 0x000fe200078e002c */
[----:B------:R-:W-:Y:S01]  /*3d30*/  PRMT R115, R36, 0x7610, R115 ;  /* 0x0000761024737816 */ /* 0x000fe20000000073 */
        /* <DEDUP_REMOVED lines=25> */
[----:B------:R-:W-:Y:S02]  /*3ed0*/  PRMT R136, R37, 0x7610, R136 ;  /* 0x0000761025887816 */ /* 0x000fe40000000088 */
[----:B------:R-:W-:Y:S01]  /*3ee0*/  PRMT R135, R36, 0x7610, R135 ;  /* 0x0000761024877816 */ /* 0x000fe20000000087 */
[----:B------:R-:W-:Y:S06]  /*3ef0*/  @!P2 BRA `(.L_x_1556) ;  /* 0x000000000004a947 */ /* 0x000fec0003800000 */
[----:B------:R-:W-:Y:S01]  /*3f00*/  BPT.TRAP 0x1 ;  /* 0x000000040000795c */ /* 0x000fe20000300000 */
.L_x_1556:
[----:B------:R-:W-:Y:S01]  /*3f10*/  IMAD R99, R17, 0x8, R16 ;  /* 0x0000000811637824 */ /* 0x000fe200078e0210 */
[----:B------:R-:W-:Y:S01]  /*3f20*/  SHF.L.U32 R109, R236, 0x1f, RZ ;  /* 0x0000001fec6d7819 */ /* 0x000fe200000006ff */
[----:B------:R-:W-:Y:S03]  /*3f30*/  BSSY B1, `(.L_x_1557) ;  /* 0x0000003000017945 */ /* 0x000fe60003800000 */
[----:B------:R-:W0:Y:S02]  /*3f40*/  SYNCS.PHASECHK.TRANS64.TRYWAIT P5, [R99+URZ+0x30890], R109 ;  /* 0x0308906d630075a7 */ /* 0x000e2400080a017f */
[----:B0-----:R-:W-:Y:S05]  /*3f50*/  @!P5 BRA `(.L_x_1558) ;  /* 0x000002b40070d947 */ /* 0x001fea0003800000 */
.L_x_2028:
[----:B------:R-:W-:Y:S05]  /*3f60*/  BSYNC B1 ;  /* 0x0000000000017941 */ /* 0x000fea0003800000 */
.L_x_1557:
[----:B------:R-:W-:Y:S04]  /*3f70*/  BSSY B1, `(.L_x_1559) ;  /* 0x00000de000017945 */ /* 0x000fe80003800000 */
[----:B------:R-:W-:Y:S05]  /*3f80*/  @P3 BRA `(.L_x_1560) ;  /* 0x0000000c00703947 */ /* 0x000fea0003800000 */
[----:B------:R-:W-:Y:S01]  /*3f90*/  ISETP.NE.AND P3, PT, R30, RZ, PT ;  /* 0x000000ff1e00720c */ /* 0x000fe20003f65270 */
[----:B------:R-:W-:-:S12]  /*3fa0*/  BSSY B2, `(.L_x_1561) ;  /* 0x0000035000027945 */ /* 0x000fd80003800000 */
[----:B------:R-:W-:Y:S05]  /*3fb0*/  @!P3 BRA `(.L_x_1562) ;  /* 0x0000000000ccb947 */ /* 0x000fea0003800000 */
[----:B------:R1:W2:Y:S01]  /*3fc0*/  LDS.128 R36, [R102+0x20400] ;  /* 0x0204000066247984 */ /* 0x0002a20000000c00 */
[----:B------:R-:W-:Y:S01]  /*3fd0*/  ISETP.GE.AND P3, PT, R200, R116, PT ;  /* 0x00000074c800720c */ /* 0x000fe20003f66270 */
[----:B------:R-:W-:-:S12]  /*3fe0*/  BSSY B3, `(.L_x_1563) ;  /* 0x000002e000037945 */ /* 0x000fd80003800000 */
[----:B-1----:R-:W-:Y:S05]  /*3ff0*/  @P3 BRA `(.L_x_1564) ;  /* 0x0000000000b03947 */ /* 0x002fea0003800000 */
[----:B------:R-:W-:Y:S01]  /*4000*/  SHF.R.U64 R69, R110, 0x10, R111 ;  /* 0x000000106e457819 */ /* 0x000fe2000000126f */
[----:B--2---:R-:W-:Y:S01]  /*4010*/  IMAD.U32 R110, R37, 0x10000, RZ ;  /* 0x00010000256e7824 */ /* 0x004fe200078e00ff */
[----:B------:R-:W-:Y:S02]  /*4020*/  SHF.R.U64 R68, R106, 0x10, R107 ;  /* 0x000000106a447819 */ /* 0x000fe4000000126b */
[----:B------:R-:W-:Y:S02]  /*4030*/  SHF.R.U32.HI R106, RZ, 0x10, R111 ;  /* 0x00000010ff6a7819 */ /* 0x000fe4000001166f */
[----:B------:R-:W-:Y:S02]  /*4040*/  PRMT R69, R112, 0x5410, R69 ;  /* 0x0000541070457816 */ /* 0x000fe40000000045 */
[----:B------:R-:W-:Y:S02]  /*4050*/  PRMT R68, R70, 0x5432, R68 ;  /* 0x0000543246447816 */ /* 0x000fe40000000044 */
[----:B------:R-:W-:-:S02]  /*4060*/  SHF.R.U32.HI R71, RZ, 0x10, R107 ;  /* 0x00000010ff477819 */ /* 0x000fc4000001166b */
[----:B------:R-:W-:Y:S02]  /*4070*/  PRMT R106, R112, 0x5432, R106 ;  /* 0x00005432706a7816 */ /* 0x000fe4000000006a */
[----:B------:R-:W-:Y:S02]  /*4080*/  LOP3.LUT R112, R37, 0xffff0000, RZ, 0xc0, !PT ;  /* 0xffff000025707812 */ /* 0x000fe400078ec0ff */
[C---:B------:R-:W-:Y:S01]  /*4090*/  LOP3.LUT R107, R69.reuse, 0xffff0000, RZ, 0xc0, !PT ;  /* 0xffff0000456b7812 */ /* 0x040fe200078ec0ff */
[----:B------:R-:W-:Y:S01]  /*40a0*/  IMAD.U32 R69, R69, 0x10000, RZ ;  /* 0x0001000045457824 */ /* 0x000fe200078e00ff */
[C---:B------:R-:W-:Y:S01]  /*40b0*/  LOP3.LUT R37, R68.reuse, 0xffff0000, RZ, 0xc0, !PT ;  /* 0xffff000044257812 */ /* 0x040fe200078ec0ff */
[----:B------:R-:W-:Y:S01]  /*40c0*/  IMAD.U32 R68, R68, 0x10000, RZ ;  /* 0x0001000044447824 */ /* 0x000fe200078e00ff */
[----:B------:R-:W-:Y:S01]  /*40d0*/  PRMT R71, R70, 0x5410, R71 ;  /* 0x0000541046477816 */ /* 0x000fe20000000047 */
[C---:B------:R-:W-:Y:S02]  /*40e0*/  FMUL.FTZ R111, R112.reuse, R107 ;  /* 0x0000006b706f7220 */ /* 0x040fe40000410000 */
[----:B------:R-:W-:-:S02]  /*40f0*/  FMUL.FTZ R112, R112, R37 ;  /* 0x0000002570707220 */ /* 0x000fc40000410000 */
[C---:B------:R-:W-:Y:S01]  /*4100*/  FFMA.FTZ R70, R110.reuse, R37, -R111 ;  /* 0x000000256e467223 */ /* 0x040fe2000001086f */
[----:B------:R-:W-:Y:S02]  /*4110*/  IMAD.U32 R111, R71, 0x10000, RZ ;  /* 0x00010000476f7824 */ /* 0x000fe400078e00ff */
[----:B------:R-:W-:Y:S01]  /*4120*/  FFMA.FTZ R37, R110, R107, R112 ;  /* 0x0000006b6e257223 */ /* 0x000fe20000010070 */
[----:B------:R-:W-:Y:S01]  /*4130*/  LOP3.LUT R112, R38, 0xffff0000, RZ, 0xc0, !PT ;  /* 0xffff000026707812 */ /* 0x000fe200078ec0ff */
        /* <DEDUP_REMOVED lines=9> */
[----:B------:R-:W-:Y:S01]  /*41d0*/  IMAD.U32 R113, R39, 0x10000, RZ ;  /* 0x0001000027717824 */ /* 0x000fe200078e00ff */
[----:B------:R-:W-:Y:S02]  /*41e0*/  LOP3.LUT R110, R71, 0xffff0000, RZ, 0xc0, !PT ;  /* 0xffff0000476e7812 */ /* 0x000fe400078ec0ff */
[C---:B------:R-:W-:Y:S01]  /*41f0*/  LOP3.LUT R71, R36.reuse, 0xffff0000, RZ, 0xc0, !PT ;  /* 0xffff000024477812 */ /* 0x040fe200078ec0ff */
[C---:B------:R-:W-:Y:S01]  /*4200*/  FMUL.FTZ R112, R111.reuse, R106 ;  /* 0x0000006a6f707220 */ /* 0x040fe20000410000 */
[----:B------:R-:W-:Y:S02]  /*4210*/  IMAD.U32 R36, R36, 0x10000, RZ ;  /* 0x0001000024247824 */ /* 0x000fe400078e00ff */
[----:B------:R-:W-:Y:S01]  /*4220*/  FMUL.FTZ R111, R111, R110 ;  /* 0x0000006e6f6f7220 */ /* 0x000fe20000410000 */
[----:B------:R-:W-:Y:S01]  /*4230*/  F2FP.BF16.F32.PACK_AB R38, R107, R38 ;  /* 0x000000266b26723e */ /* 0x000fe200000010ff */
[----:B------:R-:W-:Y:S01]  /*4240*/  FFMA.FTZ R39, R113, R110, -R112 ;  /* 0x0000006e71277223 */ /* 0x000fe20000010870 */
[----:B------:R-:W-:Y:S01]  /*4250*/  FMUL.FTZ R110, R71, R68 ;  /* 0x00000044476e7220 */ /* 0x000fe20000410000 */
[----:B------:R-:W-:Y:S01]  /*4260*/  FFMA.FTZ R106, R113, R106, R111 ;  /* 0x0000006a716a7223 */ /* 0x000fe2000001006f */
[----:B------:R-:W-:-:S02]  /*4270*/  FMUL.FTZ R111, R71, R69 ;  /* 0x00000045476f7220 */ /* 0x000fc40000410000 */
[C---:B------:R-:W-:Y:S02]  /*4280*/  FFMA.FTZ R110, R36.reuse, R69, R110 ;  /* 0x00000045246e7223 */ /* 0x040fe4000001006e */
[----:B------:R-:W-:Y:S01]  /*4290*/  FFMA.FTZ R111, R36, R68, -R111 ;  /* 0x00000044246f7223 */ /* 0x000fe2000001086f */
[----:B------:R-:W-:-:S04]  /*42a0*/  F2FP.BF16.F32.PACK_AB R39, R106, R39 ;  /* 0x000000276a27723e */ /* 0x000fc800000010ff */
[----:B------:R-:W-:-:S07]  /*42b0*/  F2FP.BF16.F32.PACK_AB R36, R110, R111 ;  /* 0x0000006f6e24723e */ /* 0x000fce00000010ff */
.L_x_1564:
[----:B------:R-:W-:Y:S05]  /*42c0*/  BSYNC B3 ;  /* 0x0000000000037941 */ /* 0x000fea0003800000 */
.L_x_1563:
[----:B------:R-:W-:Y:S02]  /*42d0*/  ULDC.64 UR4, c[0x0][0x208] ;  /* 0x0000820000047ab9 */ /* 0x000fe40000000a00 */
[----:B--2---:R1:W-:Y:S03]  /*42e0*/  STG.E.128 desc[UR4][R50.64], R36 ;  /* 0x0000002432007986 */ /* 0x0043e6000c101d04 */
.L_x_1562:
[----:B------:R-:W-:Y:S05]  /*42f0*/  BSYNC B2 ;  /* 0x0000000000027941 */ /* 0x000fea0003800000 */
.L_x_1561:
[----:B------:R-:W-:Y:S01]  /*4300*/  ISETP.NE.AND P3, PT, R93, RZ, PT ;  /* 0x000000ff5d00720c */ /* 0x000fe20003f65270 */
[----:B------:R-:W-:-:S12]  /*4310*/  BSSY B2, `(.L_x_1565) ;  /* 0x0000035000027945 */ /* 0x000fd80003800000 */
[----:B------:R-:W-:Y:S05]  /*4320*/  @!P3 BRA `(.L_x_1566) ;  /* 0x0000000000ccb947 */ /* 0x000fea0003800000 */
[----:B-1----:R1:W2:Y:S01]  /*4330*/  LDS.128 R36, [R102+0x22400] ;  /* 0x0224000066247984 */ /* 0x0022a20000000c00 */
[----:B------:R-:W-:Y:S01]  /*4340*/  ISETP.GE.AND P3, PT, R234, R116, PT ;  /* 0x00000074ea00720c */ /* 0x000fe20003f66270 */
[----:B------:R-:W-:-:S12]  /*4350*/  BSSY B3, `(.L_x_1567) ;  /* 0x000002e000037945 */ /* 0x000fd80003800000 */
[----:B-1----:R-:W-:Y:S05]  /*4360*/  @P3 BRA `(.L_x_1568) ;  /* 0x0000000000b03947 */ /* 0x002fea0003800000 */
[----:B------:R-:W-:Y:S01]  /*4370*/  SHF.R.U64 R69, R74, 0x10, R75 ;  /* 0x000000104a457819 */ /* 0x000fe2000000124b */
[----:B--2---:R-:W-:Y:S01]  /*4380*/  IMAD.U32 R71, R37, 0x10000, RZ ;  /* 0x0001000025477824 */ /* 0x004fe200078e00ff */
[----:B------:R-:W-:Y:S02]  /*4390*/  SHF.R.U64 R68, R72, 0x10, R73 ;  /* 0x0000001048447819 */ /* 0x000fe40000001249 */
[----:B------:R-:W-:Y:S02]  /*43a0*/  PRMT R69, R137, 0x5410, R69 ;  /* 0x0000541089457816 */ /* 0x000fe40000000045 */
[----:B------:R-:W-:Y:S02]  /*43b0*/  PRMT R68, R118, 0x5432, R68 ;  /* 0x0000543276447816 */ /* 0x000fe40000000044 */
[----:B------:R-:W-:Y:S02]  /*43c0*/  SHF.R.U32.HI R72, RZ, 0x10, R73 ;  /* 0x00000010ff487819 */ /* 0x000fe40000011649 */
[----:B------:R-:W-:-:S02]  /*43d0*/  SHF.R.U32.HI R73, RZ, 0x10, R75 ;  /* 0x00000010ff497819 */ /* 0x000fc4000001164b */
[----:B------:R-:W-:Y:S02]  /*43e0*/  LOP3.LUT R75, R37, 0xffff0000, RZ, 0xc0, !PT ;  /* 0xffff0000254b7812 */ /* 0x000fe400078ec0ff */
[----:B------:R-:W-:Y:S02]  /*43f0*/  LOP3.LUT R70, R69, 0xffff0000, RZ, 0xc0, !PT ;  /* 0xffff000045467812 */ /* 0x000fe400078ec0ff */
[C---:B------:R-:W-:Y:S01]  /*4400*/  LOP3.LUT R74, R68.reuse, 0xffff0000, RZ, 0xc0, !PT ;  /* 0xffff0000444a7812 */ /* 0x040fe200078ec0ff */
[----:B------:R-:W-:Y:S01]  /*4410*/  IMAD.U32 R68, R68, 0x10000, RZ ;  /* 0x0001000044447824 */ /* 0x000fe200078e00ff */
[----:B------:R-:W-:Y:S01]  /*4420*/  PRMT R73, R138, 0x5410, R73 ;  /* 0x000054108a497816 */ /* 0x000fe20000000049 */
[----:B------:R-:W-:Y:S01]  /*4430*/  FMUL.FTZ R106, R75, R70 ;  /* 0x000000464b6a7220 */ /* 0x000fe20000410000 */
[----:B------:R-:W-:Y:S01]  /*4440*/  PRMT R72, R117, 0x5432, R72 ;  /* 0x0000543275487816 */ /* 0x000fe20000000048 */
[-C--:B------:R-:W-:Y:S02]  /*4450*/  FMUL.FTZ R75, R75, R74.reuse ;  /* 0x0000004a4b4b7220 */ /* 0x080fe40000410000 */
[C---:B------:R-:W-:Y:S01]  /*4460*/  FFMA.FTZ R37, R71.reuse, R74, -R106 ;  /* 0x0000004a47257223 */ /* 0x040fe2000001086a */
[----:B------:R-:W-:Y:S01]  /*4470*/  LOP3.LUT R106, R38, 0xffff0000, RZ, 0xc0, !PT ;  /* 0xffff0000266a7812 */ /* 0x000fe200078ec0ff */
[----:B------:R-:W-:Y:S01]  /*4480*/  FFMA.FTZ R70, R71, R70, R75 ;  /* 0x0000004647467223 */ /* 0x000fe2000001004b */
[C---:B------:R-:W-:Y:S01]  /*4490*/  IMAD.U32 R71, R73.reuse, 0x10000, RZ ;  /* 0x0001000049477824 */ /* 0x040fe200078e00ff */
[----:B------:R-:W-:Y:S01]  /*44a0*/  LOP3.LUT R73, R73, 0xffff0000, RZ, 0xc0, !PT ;  /* 0xffff000049497812 */ /* 0x000fe200078ec0ff */
[C---:B------:R-:W-:Y:S01]  /*44b0*/  IMAD.U32 R75, R72.reuse, 0x10000, RZ ;  /* 0x00010000484b7824 */ /* 0x040fe200078e00ff */
[----:B------:R-:W-:Y:S01]  /*44c0*/  LOP3.LUT R72, R72, 0xffff0000, RZ, 0xc0, !PT ;  /* 0xffff000048487812 */ /* 0x000fe200078ec0ff */
[----:B------:R-:W-:Y:S01]  /*44d0*/  FMUL.FTZ R107, R106, R71 ;  /* 0x000000476a6b7220 */ /* 0x000fe20000410000 */
[----:B------:R-:W-:-:S02]  /*44e0*/  IMAD.U32 R74, R38, 0x10000, RZ ;  /* 0x00010000264a7824 */ /* 0x000fc400078e00ff */
[----:B------:R-:W-:Y:S01]  /*44f0*/  FMUL.FTZ R106, R106, R75 ;  /* 0x0000004b6a6a7220 */ /* 0x000fe20000410000 */
[----:B------:R-:W-:Y:S01]  /*4500*/  F2FP.BF16.F32.PACK_AB R37, R70, R37 ;  /* 0x000000254625723e */ /* 0x000fe200000010ff */
[C---:B------:R-:W-:Y:S02]  /*4510*/  FFMA.FTZ R38, R74.reuse, R75, -R107 ;  /* 0x0000004b4a267223 */ /* 0x040fe4000001086b */
        /* <DEDUP_REMOVED lines=8> */
[----:B------:R-:W-:Y:S01]  /*45a0*/  IMAD.U32 R74, R69, 0x10000, RZ ;  /* 0x00010000454a7824 */ /* 0x000fe200078e00ff */
[C---:B------:R-:W-:Y:S01]  /*45b0*/  LOP3.LUT R69, R36.reuse, 0xffff0000, RZ, 0xc0, !PT ;  /* 0xffff000024457812 */ /* 0x040fe200078ec0ff */
[----:B------:R-:W-:Y:S02]  /*45c0*/  IMAD.U32 R73, R36, 0x10000, RZ ;  /* 0x0001000024497824 */ /* 0x000fe400078e00ff */
[----:B------:R-:W-:Y:S02]  /*45d0*/  F2FP.BF16.F32.PACK_AB R39, R39, R72 ;  /* 0x000000482727723e */ /* 0x000fe400000010ff */
[C---:B------:R-:W-:Y:S01]  /*45e0*/  FMUL.FTZ R36, R69.reuse, R74 ;  /* 0x0000004a45247220 */ /* 0x040fe20000410000 */
[----:B------:R-:W-:-:S03]  /*45f0*/  FMUL.FTZ R69, R69, R68 ;  /* 0x0000004445457220 */ /* 0x000fc60000410000 */
[C---:B------:R-:W-:Y:S01]  /*4600*/  FFMA.FTZ R36, R73.reuse, R68, -R36 ;  /* 0x0000004449247223 */ /* 0x040fe20000010824 */
[----:B------:R-:W-:-:S05]  /*4610*/  FFMA.FTZ R69, R73, R74, R69 ;  /* 0x0000004a49457223 */ /* 0x000fca0000010045 */
[----:B------:R-:W-:-:S07]  /*4620*/  F2FP.BF16.F32.PACK_AB R36, R69, R36 ;  /* 0x000000244524723e */ /* 0x000fce00000010ff */
.L_x_1568:
[----:B------:R-:W-:Y:S05]  /*4630*/  BSYNC B3 ;  /* 0x0000000000037941 */ /* 0x000fea0003800000 */
.L_x_1567:
[----:B------:R-:W-:Y:S02]  /*4640*/  ULDC.64 UR4, c[0x0][0x208] ;  /* 0x0000820000047ab9 */ /* 0x000fe40000000a00 */
[----:B--2---:R2:W-:Y:S03]  /*4650*/  STG.E.128 desc[UR4][R50.64+0x80], R36 ;  /* 0x0000802432007986 */ /* 0x0045e6000c101d04 */
.L_x_1566:
[----:B------:R-:W-:Y:S05]  /*4660*/  BSYNC B2 ;  /* 0x0000000000027941 */ /* 0x000fea0003800000 */
.L_x_1565:
[----:B------:R-:W-:Y:S01]  /*4670*/  ISETP.NE.AND P3, PT, R94, RZ, PT ;  /* 0x000000ff5e00720c */ /* 0x000fe20003f65270 */
[----:B------:R-:W-:-:S12]  /*4680*/  BSSY B2, `(.L_x_1569) ;  /* 0x0000036000027945 */ /* 0x000fd80003800000 */
[----:B------:R-:W-:Y:S05]  /*4690*/  @!P3 BRA `(.L_x_1570) ;  /* 0x0000000000d0b947 */ /* 0x000fea0003800000 */
[----:B-12---:R1:W2:Y:S01]  /*46a0*/  LDS.128 R36, [R102+0x24400] ;  /* 0x0244000066247984 */ /* 0x0062a20000000c00 */
[----:B------:R-:W-:Y:S01]  /*46b0*/  ISETP.GE.AND P3, PT, R233, R116, PT ;  /* 0x00000074e900720c */ /* 0x000fe20003f66270 */
[----:B------:R-:W-:-:S12]  /*46c0*/  BSSY B3, `(.L_x_1571) ;  /* 0x000002f000037945 */ /* 0x000fd80003800000 */
[----:B-1----:R-:W-:Y:S05]  /*46d0*/  @P3 BRA `(.L_x_1572) ;  /* 0x0000000000b43947 */ /* 0x002fea0003800000 */
[--C-:B------:R-:W-:Y:S02]  /*46e0*/  SHF.R.U64 R64, R64, 0x10, R65.reuse ;  /* 0x0000001040407819 */ /* 0x100fe40000001241 */
[----:B------:R-:W-:Y:S02]  /*46f0*/  SHF.R.U32.HI R68, RZ, 0x10, R65 ;  /* 0x00000010ff447819 */ /* 0x000fe40000011641 */
[--C-:B------:R-:W-:Y:S02]  /*4700*/  SHF.R.U64 R65, R66, 0x10, R67.reuse ;  /* 0x0000001042417819 */ /* 0x100fe40000001243 */
[----:B------:R-:W-:Y:S02]  /*4710*/  SHF.R.U32.HI R69, RZ, 0x10, R67 ;  /* 0x00000010ff457819 */ /* 0x000fe40000011643 */
[----:B------:R-:W-:Y:S01]  /*4720*/  PRMT R67, R131, 0x5410, R65 ;  /* 0x0000541083437816 */ /* 0x000fe20000000041 */
[----:B--2---:R-:W-:Y:S01]  /*4730*/  IMAD.U32 R65, R37, 0x10000, RZ ;  /* 0x0001000025417824 */ /* 0x004fe200078e00ff */
[----:B------:R-:W-:-:S02]  /*4740*/  PRMT R64, R115, 0x5432, R64 ;  /* 0x0000543273407816 */ /* 0x000fc40000000040 */
[----:B------:R-:W-:Y:S02]  /*4750*/  LOP3.LUT R71, R37, 0xffff0000, RZ, 0xc0, !PT ;  /* 0xffff000025477812 */ /* 0x000fe400078ec0ff */
[----:B------:R-:W-:Y:S02]  /*4760*/  LOP3.LUT R70, R67, 0xffff0000, RZ, 0xc0, !PT ;  /* 0xffff000043467812 */ /* 0x000fe400078ec0ff */
[C---:B------:R-:W-:Y:S01]  /*4770*/  LOP3.LUT R66, R64.reuse, 0xffff0000, RZ, 0xc0, !PT ;  /* 0xffff000040427812 */ /* 0x040fe200078ec0ff */
[----:B------:R-:W-:Y:S02]  /*4780*/  IMAD.U32 R64, R64, 0x10000, RZ ;  /* 0x0001000040407824 */ /* 0x000fe400078e00ff */
[C---:B------:R-:W-:Y:S02]  /*4790*/  FMUL.FTZ R72, R71.reuse, R70 ;  /* 0x0000004647487220 */ /* 0x040fe40000410000 */
[-C--:B------:R-:W-:Y:S02]  /*47a0*/  FMUL.FTZ R37, R71, R66.reuse ;  /* 0x0000004247257220 */ /* 0x080fe40000410000 */
[----:B------:R-:W-:-:S02]  /*47b0*/  FFMA.FTZ R66, R65, R66, -R72 ;  /* 0x0000004241427223 */ /* 0x000fc40000010848 */
[----:B------:R-:W-:Y:S01]  /*47c0*/  FFMA.FTZ R65, R65, R70, R37 ;  /* 0x0000004641417223 */ /* 0x000fe20000010025 */
[----:B------:R-:W-:Y:S02]  /*47d0*/  PRMT R37, R114, 0x5432, R68 ;  /* 0x0000543272257816 */ /* 0x000fe40000000044 */
[----:B------:R-:W-:Y:S02]  /*47e0*/  PRMT R68, R132, 0x5410, R69 ;  /* 0x0000541084447816 */ /* 0x000fe40000000045 */
[----:B------:R-:W-:Y:S01]  /*47f0*/  LOP3.LUT R70, R38, 0xffff0000, RZ, 0xc0, !PT ;  /* 0xffff000026467812 */ /* 0x000fe200078ec0ff */
[C---:B------:R-:W-:Y:S01]  /*4800*/  IMAD.U32 R71, R37.reuse, 0x10000, RZ ;  /* 0x0001000025477824 */ /* 0x040fe200078e00ff */
[----:B------:R-:W-:Y:S01]  /*4810*/  LOP3.LUT R37, R37, 0xffff0000, RZ, 0xc0, !PT ;  /* 0xffff000025257812 */ /* 0x000fe200078ec0ff */
[----:B------:R-:W-:Y:S01]  /*4820*/  IMAD.U32 R69, R68, 0x10000, RZ ;  /* 0x0001000044457824 */ /* 0x000fe200078e00ff */
[----:B------:R-:W-:Y:S01]  /*4830*/  F2FP.BF16.F32.PACK_AB R65, R65, R66 ;  /* 0x000000424141723e */ /* 0x000fe200000010ff */
[----:B------:R-:W-:-:S02]  /*4840*/  IMAD.U32 R38, R38, 0x10000, RZ ;  /* 0x0001000026267824 */ /* 0x000fc400078e00ff */
[C---:B------:R-:W-:Y:S01]  /*4850*/  FMUL.FTZ R73, R70.reuse, R69 ;  /* 0x0000004546497220 */ /* 0x040fe20000410000 */
[----:B------:R-:W-:-:S03]  /*4860*/  FMUL.FTZ R70, R70, R71 ;  /* 0x0000004746467220 */ /* 0x000fc60000410000 */
[C---:B------:R-:W-:Y:S01]  /*4870*/  FFMA.FTZ R73, R38.reuse, R71, -R73 ;  /* 0x0000004726497223 */ /* 0x040fe20000010849 */
[----:B------:R-:W-:Y:S01]  /*4880*/  FFMA.FTZ R70, R38, R69, R70 ;  /* 0x0000004526467223 */ /* 0x000fe20000010046 */
[----:B------:R-:W-:Y:S01]  /*4890*/  LOP3.LUT R69, R68, 0xffff0000, RZ, 0xc0, !PT ;  /* 0xffff000044457812 */ /* 0x000fe200078ec0ff */
[C---:B------:R-:W-:Y:S01]  /*48a0*/  IMAD.U32 R68, R39.reuse, 0x10000, RZ ;  /* 0x0001000027447824 */ /* 0x040fe200078e00ff */
[----:B------:R-:W-:-:S05]  /*48b0*/  LOP3.LUT R38, R39, 0xffff0000, RZ, 0xc0, !PT ;  /* 0xffff000027267812 */ /* 0x000fca00078ec0ff */
[C---:B------:R-:W-:Y:S01]  /*48c0*/  FMUL.FTZ R39, R38.reuse, R69 ;  /* 0x0000004526277220 */ /* 0x040fe20000410000 */
[----:B------:R-:W-:-:S03]  /*48d0*/  FMUL.FTZ R38, R38, R37 ;  /* 0x0000002526267220 */ /* 0x000fc60000410000 */
[C---:B------:R-:W-:Y:S01]  /*48e0*/  FFMA.FTZ R39, R68.reuse, R37, -R39 ;  /* 0x0000002544277223 */ /* 0x040fe20000010827 */
[----:B------:R-:W-:Y:S01]  /*48f0*/  FFMA.FTZ R38, R68, R69, R38 ;  /* 0x0000004544267223 */ /* 0x000fe20000010026 */
[C---:B------:R-:W-:Y:S01]  /*4900*/  LOP3.LUT R37, R36.reuse, 0xffff0000, RZ, 0xc0, !PT ;  /* 0xffff000024257812 */ /* 0x040fe200078ec0ff */
[----:B------:R-:W-:Y:S02]  /*4910*/  IMAD.U32 R68, R67, 0x10000, RZ ;  /* 0x0001000043447824 */ /* 0x000fe400078e00ff */
[----:B------:R-:W-:Y:S01]  /*4920*/  IMAD.U32 R67, R36, 0x10000, RZ ;  /* 0x0001000024437824 */ /* 0x000fe200078e00ff */
[----:B------:R-:W-:Y:S01]  /*4930*/  F2FP.BF16.F32.PACK_AB R39, R38, R39 ;  /* 0x000000272627723e */ /* 0x000fe200000010ff */
[C---:B------:R-:W-:Y:S01]  /*4940*/  FMUL.FTZ R36, R37.reuse, R68 ;  /* 0x0000004425247220 */ /* 0x040fe20000410000 */
[-C--:B------:R-:W-:Y:S01]  /*4950*/  FMUL.FTZ R37, R37, R64.reuse ;  /* 0x0000004025257220 */ /* 0x080fe20000410000 */
[----:B------:R-:W-:Y:S02]  /*4960*/  F2FP.BF16.F32.PACK_AB R38, R70, R73 ;  /* 0x000000494626723e */ /* 0x000fe400000010ff */
[C---:B------:R-:W-:Y:S01]  /*4970*/  FFMA.FTZ R36, R67.reuse, R64, -R36 ;  /* 0x0000004043247223 */ /* 0x040fe20000010824 */
[----:B------:R-:W-:-:S05]  /*4980*/  FFMA.FTZ R37, R67, R68, R37 ;  /* 0x0000004443257223 */ /* 0x000fca0000010025 */
[----:B------:R-:W-:Y:S01]  /*4990*/  F2FP.BF16.F32.PACK_AB R36, R37, R36 ;  /* 0x000000242524723e */ /* 0x000fe200000010ff */
[----:B------:R-:W-:-:S07]  /*49a0*/  IMAD.MOV.U32 R37, RZ, RZ, R65 ;  /* 0x000000ffff257224 */ /* 0x000fce00078e0041 */
.L_x_1572:
[----:B------:R-:W-:Y:S05]  /*49b0*/  BSYNC B3 ;  /* 0x0000000000037941 */ /* 0x000fea0003800000 */
.L_x_1571:
[----:B------:R-:W-:Y:S02]  /*49c0*/  ULDC.64 UR4, c[0x0][0x208] ;  /* 0x0000820000047ab9 */ /* 0x000fe40000000a00 */
[----:B--2---:R3:W-:Y:S03]  /*49d0*/  STG.E.128 desc[UR4][R50.64+0x100], R36 ;  /* 0x0001002432007986 */ /* 0x0047e6000c101d04 */
.L_x_1570:
[----:B------:R-:W-:Y:S05]  /*49e0*/  BSYNC B2 ;  /* 0x0000000000027941 */ /* 0x000fea0003800000 */
.L_x_1569:
[----:B------:R-:W-:-:S13]  /*49f0*/  ISETP.NE.AND P3, PT, R95, RZ, PT ;  /* 0x000000ff5f00720c */ /* 0x000fda0003f65270 */
[----:B------:R-:W-:Y:S05]  /*4a00*/  @!P3 BRA `(.L_x_1560) ;  /* 0x0000000000d0b947 */ /* 0x000fea0003800000 */
[----:B-123--:R1:W2:Y:S01]  /*4a10*/  LDS.128 R36, [R102+0x26400] ;  /* 0x0264000066247984 */ /* 0x00e2a20000000c00 */
[----:B------:R-:W-:Y:S01]  /*4a20*/  ISETP.GE.AND P3, PT, R235, R116, PT ;  /* 0x00000074eb00720c */ /* 0x000fe20003f66270 */
[----:B------:R-:W-:-:S12]  /*4a30*/  BSSY B2, `(.L_x_1573) ;  /* 0x000002f000027945 */ /* 0x000fd80003800000 */
[----:B-1----:R-:W-:Y:S05]  /*4a40*/  @P3 BRA `(.L_x_1574) ;  /* 0x0000000000b43947 */ /* 0x002fea0003800000 */
[----:B------:R-:W-:Y:S02]  /*4a50*/  SHF.R.U64 R64, R60, 0x10, R61 ;  /* 0x000000103c407819 */ /* 0x000fe4000000123d */
[--C-:B------:R-:W-:Y:S02]  /*4a60*/  SHF.R.U64 R60, R62, 0x10, R63.reuse ;  /* 0x000000103e3c7819 */ /* 0x100fe4000000123f */
[----:B------:R-:W-:Y:S02]  /*4a70*/  PRMT R127, R127, 0x5410, R64 ;  /* 0x000054107f7f7816 */ /* 0x000fe40000000040 */
[----:B------:R-:W-:Y:S01]  /*4a80*/  PRMT R129, R129, 0x5410, R60 ;  /* 0x0000541081817816 */ /* 0x000fe2000000003c */
[C---:B--2---:R-:W-:Y:S01]  /*4a90*/  IMAD.U32 R60, R37.reuse, 0x10000, RZ ;  /* 0x00010000253c7824 */ /* 0x044fe200078e00ff */
[----:B------:R-:W-:Y:S02]  /*4aa0*/  LOP3.LUT R62, R37, 0xffff0000, RZ, 0xc0, !PT ;  /* 0xffff0000253e7812 */ /* 0x000fe400078ec0ff */
[C---:B------:R-:W-:Y:S01]  /*4ab0*/  LOP3.LUT R65, R129.reuse, 0xffff0000, RZ, 0xc0, !PT ;  /* 0xffff000081417812 */ /* 0x040fe200078ec0ff */
[----:B------:R-:W-:Y:S01]  /*4ac0*/  IMAD.U32 R129, R129, 0x10000, RZ ;  /* 0x0001000081817824 */ /* 0x000fe200078e00ff */
[C---:B------:R-:W-:Y:S01]  /*4ad0*/  LOP3.LUT R67, R127.reuse, 0xffff0000, RZ, 0xc0, !PT ;  /* 0xffff00007f437812 */ /* 0x040fe200078ec0ff */
[----:B------:R-:W-:Y:S01]  /*4ae0*/  IMAD.U32 R127, R127, 0x10000, RZ ;  /* 0x000100007f7f7824 */ /* 0x000fe200078e00ff */
[----:B------:R-:W-:Y:S01]  /*4af0*/  SHF.R.U32.HI R63, RZ, 0x10, R63 ;  /* 0x00000010ff3f7819 */ /* 0x000fe2000001163f */
[C---:B------:R-:W-:Y:S01]  /*4b00*/  FMUL.FTZ R37, R62.reuse, R65 ;  /* 0x000000413e257220 */ /* 0x040fe20000410000 */
[----:B------:R-:W-:Y:S01]  /*4b10*/  SHF.R.U32.HI R61, RZ, 0x10, R61 ;  /* 0x00000010ff3d7819 */ /* 0x000fe2000001163d */
[-C--:B------:R-:W-:Y:S01]  /*4b20*/  FMUL.FTZ R62, R62, R67.reuse ;  /* 0x000000433e3e7220 */ /* 0x080fe20000410000 */
[----:B------:R-:W-:Y:S01]  /*4b30*/  PRMT R130, R130, 0x5410, R63 ;  /* 0x0000541082827816 */ /* 0x000fe2000000003f */
[----:B------:R-:W-:Y:S01]  /*4b40*/  FFMA.FTZ R37, R60, R67, -R37 ;  /* 0x000000433c257223 */ /* 0x000fe20000010825 */
[----:B------:R-:W-:Y:S01]  /*4b50*/  PRMT R128, R128, 0x5410, R61 ;  /* 0x0000541080807816 */ /* 0x000fe2000000003d */
[----:B------:R-:W-:Y:S01]  /*4b60*/  FFMA.FTZ R62, R60, R65, R62 ;  /* 0x000000413c3e7223 */ /* 0x000fe2000001003e */
[----:B------:R-:W-:Y:S01]  /*4b70*/  LOP3.LUT R60, R38, 0xffff0000, RZ, 0xc0, !PT ;  /* 0xffff0000263c7812 */ /* 0x000fe200078ec0ff */
        /* <DEDUP_REMOVED lines=16> */
[C---:B------:R-:W-:Y:S01]  /*4c80*/  LOP3.LUT R38, R36.reuse, 0xffff0000, RZ, 0xc0, !PT ;  /* 0xffff000024267812 */ /* 0x040fe200078ec0ff */
[----:B------:R-:W-:Y:S01]  /*4c90*/  FFMA.FTZ R39, R39, R130, R61 ;  /* 0x0000008227277223 */ /* 0x000fe2000001003d */
[----:B------:R-:W-:-:S03]  /*4ca0*/  IMAD.U32 R36, R36, 0x10000, RZ ;  /* 0x0001000024247824 */ /* 0x000fc600078e00ff */
[C---:B------:R-:W-:Y:S01]  /*4cb0*/  FMUL.FTZ R61, R38.reuse, R129 ;  /* 0x00000081263d7220 */ /* 0x040fe20000410000 */
[-C--:B------:R-:W-:Y:S01]  /*4cc0*/  FMUL.FTZ R38, R38, R127.reuse ;  /* 0x0000007f26267220 */ /* 0x080fe20000410000 */
[----:B------:R-:W-:Y:S02]  /*4cd0*/  F2FP.BF16.F32.PACK_AB R39, R39, R128 ;  /* 0x000000802727723e */ /* 0x000fe400000010ff */
[C---:B------:R-:W-:Y:S01]  /*4ce0*/  FFMA.FTZ R61, R36.reuse, R127, -R61 ;  /* 0x0000007f243d7223 */ /* 0x040fe2000001083d */
[----:B------:R-:W-:-:S05]  /*4cf0*/  FFMA.FTZ R38, R36, R129, R38 ;  /* 0x0000008124267223 */ /* 0x000fca0000010026 */
[----:B------:R-:W-:Y:S01]  /*4d00*/  F2FP.BF16.F32.PACK_AB R36, R38, R61 ;  /* 0x0000003d2624723e */ /* 0x000fe200000010ff */
[----:B------:R-:W-:-:S07]  /*4d10*/  IMAD.MOV.U32 R38, RZ, RZ, R60 ;  /* 0x000000ffff267224 */ /* 0x000fce00078e003c */
.L_x_1574:
[----:B------:R-:W-:Y:S05]  /*4d20*/  BSYNC B2 ;  /* 0x0000000000027941 */ /* 0x000fea0003800000 */
.L_x_1573:
[----:B------:R-:W-:Y:S02]  /*4d30*/  ULDC.64 UR4, c[0x0][0x208] ;  /* 0x0000820000047ab9 */ /* 0x000fe40000000a00 */
[----:B--2---:R4:W-:Y:S03]  /*4d40*/  STG.E.128 desc[UR4][R50.64+0x180], R36 ;  /* 0x0001802432007986 */ /* 0x0049e6000c101d04 */
.L_x_1560:
[----:B------:R-:W-:Y:S05]  /*4d50*/  BSYNC B1 ;  /* 0x0000000000017941 */ /* 0x000fea0003800000 */
.L_x_1559:
[----:B------:R-:W-:Y:S05]  /*4d60*/  @P4 BRA `(.L_x_1575) ;  /* 0x0000003c004c4947 */ /* 0x000fea0003800000 */
[----:B------:R-:W-:Y:S01]  /*4d70*/  ISETP.NE.AND P3, PT, R30, RZ, PT ;  /* 0x000000ff1e00720c */ /* 0x000fe20003f65270 */
[----:B------:R-:W-:-:S12]  /*4d80*/  BSSY B1, `(.L_x_1576) ;  /* 0x0000036000017945 */ /* 0x000fd80003800000 */
[----:B------:R-:W-:Y:S05]  /*4d90*/  @!P3 BRA `(.L_x_1577) ;  /* 0x0000000000d0b947 */ /* 0x000fea0003800000 */
[----:B-1234-:R1:W2:Y:S01]  /*4da0*/  LDS.128 R36, [R102+0x21400] ;  /* 0x0214000066247984 */ /* 0x01e2a20000000c00 */
[----:B------:R-:W-:Y:S01]  /*4db0*/  ISETP.GE.AND P3, PT, R200, R116, PT ;  /* 0x00000074c800720c */ /* 0x000fe20003f66270 */
[----:B------:R-:W-:-:S12]  /*4dc0*/  BSSY B2, `(.L_x_1578) ;  /* 0x000002f000027945 */ /* 0x000fd80003800000 */
[----:B-1----:R-:W-:Y:S05]  /*4dd0*/  @P3 BRA `(.L_x_1579) ;  /* 0x0000000000b43947 */ /* 0x002fea0003800000 */
[----:B------:R-:W-:Y:S01]  /*4de0*/  SHF.R.U64 R60, R56, 0x10, R57 ;  /* 0x00000010383c7819 */ /* 0x000fe20000001239 */
[----:B--2---:R-:W-:Y:S01]  /*4df0*/  IMAD.U32 R50, R38, 0x10000, RZ ;  /* 0x0001000026327824 */ /* 0x004fe200078e00ff */
[----:B------:R-:W-:Y:S02]  /*4e00*/  SHF.R.U64 R56, R58, 0x10, R59 ;  /* 0x000000103a387819 */ /* 0x000fe4000000123b */
[----:B------:R-:W-:Y:S02]  /*4e10*/  SHF.R.U32.HI R57, RZ, 0x10, R57 ;  /* 0x00000010ff397819 */ /* 0x000fe40000011639 */
[----:B------:R-:W-:Y:S02]  /*4e20*/  SHF.R.U32.HI R59, RZ, 0x10, R59 ;  /* 0x00000010ff3b7819 */ /* 0x000fe4000001163b */
[----:B------:R-:W-:Y:S02]  /*4e30*/  PRMT R135, R135, 0x5410, R56 ;  /* 0x0000541087877816 */ /* 0x000fe40000000038 */
[----:B------:R-:W-:-:S02]  /*4e40*/  PRMT R133, R133, 0x5410, R60 ;  /* 0x0000541085857816 */ /* 0x000fc4000000003c */
[----:B------:R-:W-:Y:S02]  /*4e50*/  PRMT R134, R134, 0x5410, R57 ;  /* 0x0000541086867816 */ /* 0x000fe40000000039 */
[----:B------:R-:W-:Y:S01]  /*4e60*/  PRMT R136, R136, 0x5410, R59 ;  /* 0x0000541088887816 */ /* 0x000fe2000000003b */
[C---:B------:R-:W-:Y:S01]  /*4e70*/  IMAD.U32 R59, R37.reuse, 0x10000, RZ ;  /* 0x00010000253b7824 */ /* 0x040fe200078e00ff */
[----:B------:R-:W-:Y:S01]  /*4e80*/  LOP3.LUT R57, R37, 0xffff0000, RZ, 0xc0, !PT ;  /* 0xffff000025397812 */ /* 0x000fe200078ec0ff */
[----:B------:R-:W-:Y:S01]  /*4e90*/  IMAD.U32 R60, R134, 0x10000, RZ ;  /* 0x00010000863c7824 */ /* 0x000fe200078e00ff */
[----:B------:R-:W-:Y:S01]  /*4ea0*/  LOP3.LUT R62, R135, 0xffff0000, RZ, 0xc0, !PT ;  /* 0xffff0000873e7812 */ /* 0x000fe200078ec0ff */
[----:B------:R-:W-:Y:S01]  /*4eb0*/  IMAD.U32 R56, R136, 0x10000, RZ ;  /* 0x0001000088387824 */ /* 0x000fe200078e00ff */
[----:B------:R-:W-:Y:S01]  /*4ec0*/  LOP3.LUT R58, R133, 0xffff0000, RZ, 0xc0, !PT ;  /* 0xffff0000853a7812 */ /* 0x000fe200078ec0ff */
[----:B------:R-:W-:Y:S01]  /*4ed0*/  IMAD.U32 R37, R36, 0x10000, RZ ;  /* 0x0001000024257824 */ /* 0x000fe200078e00ff */
[----:B------:R-:W-:Y:S01]  /*4ee0*/  LOP3.LUT R51, R38, 0xffff0000, RZ, 0xc0, !PT ;  /* 0xffff000026337812 */ /* 0x000fe200078ec0ff */
[----:B------:R-:W-:Y:S01]  /*4ef0*/  FMUL.FTZ R64, R57, R62 ;  /* 0x0000003e39407220 */ /* 0x000fe20000410000 */
[----:B------:R-:W-:Y:S01]  /*4f00*/  LOP3.LUT R38, R39, 0xffff0000, RZ, 0xc0, !PT ;  /* 0xffff000027267812 */ /* 0x000fe200078ec0ff */
[----:B------:R-:W-:Y:S01]  /*4f10*/  FMUL.FTZ R61, R57, R58 ;  /* 0x0000003a393d7220 */ /* 0x000fe20000410000 */
[----:B------:R-:W-:Y:S01]  /*4f20*/  LOP3.LUT R57, R36, 0xffff0000, RZ, 0xc0, !PT ;  /* 0xffff000024397812 */ /* 0x000fe200078ec0ff */
[----:B------:R-:W-:Y:S01]  /*4f30*/  FMUL.FTZ R63, R51, R56 ;  /* 0x00000038333f7220 */ /* 0x000fe20000410000 */
[C---:B------:R-:W-:Y:S01]  /*4f40*/  FFMA.FTZ R36, R59.reuse, R58, -R64 ;  /* 0x0000003a3b247223 */ /* 0x040fe20000010840 */
[----:B------:R-:W-:Y:S01]  /*4f50*/  FFMA.FTZ R59, R59, R62, R61 ;  /* 0x0000003e3b3b7223 */ /* 0x000fe2000001003d */
[-C--:B------:R-:W-:Y:S01]  /*4f60*/  FMUL.FTZ R61, R51, R60.reuse ;  /* 0x0000003c333d7220 */ /* 0x080fe20000410000 */
[----:B------:R-:W-:Y:S01]  /*4f70*/  LOP3.LUT R136, R136, 0xffff0000, RZ, 0xc0, !PT ;  /* 0xffff000088887812 */ /* 0x000fe200078ec0ff */
[----:B------:R-:W-:Y:S01]  /*4f80*/  FFMA.FTZ R51, R50, R60, -R63 ;  /* 0x0000003c32337223 */ /* 0x000fe2000001083f */
[----:B------:R-:W-:Y:S01]  /*4f90*/  LOP3.LUT R134, R134, 0xffff0000, RZ, 0xc0, !PT ;  /* 0xffff000086867812 */ /* 0x000fe200078ec0ff */
[----:B------:R-:W-:-:S02]  /*4fa0*/  IMAD.U32 R60, R135, 0x10000, RZ ;  /* 0x00010000873c7824 */ /* 0x000fc400078e00ff */
[----:B------:R-:W-:Y:S01]  /*4fb0*/  FFMA.FTZ R50, R50, R56, R61 ;  /* 0x0000003832327223 */ /* 0x000fe2000001003d */
[----:B------:R-:W-:Y:S02]  /*4fc0*/  IMAD.U32 R58, R133, 0x10000, RZ ;  /* 0x00010000853a7824 */ /* 0x000fe400078e00ff */
[C---:B------:R-:W-:Y:S01]  /*4fd0*/  FMUL.FTZ R56, R38.reuse, R136 ;  /* 0x0000008826387220 */ /* 0x040fe20000410000 */
[----:B------:R-:W-:Y:S01]  /*4fe0*/  FMUL.FTZ R61, R38, R134 ;  /* 0x00000086263d7220 */ /* 0x000fe20000410000 */
[C---:B------:R-:W-:Y:S01]  /*4ff0*/  FMUL.FTZ R38, R57.reuse, R60 ;  /* 0x0000003c39267220 */ /* 0x040fe20000410000 */
[-C--:B------:R-:W-:Y:S01]  /*5000*/  FMUL.FTZ R57, R57, R58.reuse ;  /* 0x0000003a39397220 */ /* 0x080fe20000410000 */
[----:B------:R-:W-:Y:S01]  /*5010*/  IMAD.U32 R39, R39, 0x10000, RZ ;  /* 0x0001000027277824 */ /* 0x000fe200078e00ff */
[----:B------:R-:W-:Y:S01]  /*5020*/  F2FP.BF16.F32.PACK_AB R50, R50, R51 ;  /* 0x000000333232723e */ /* 0x000fe200000010ff */
[C---:B------:R-:W-:Y:S01]  /*5030*/  FFMA.FTZ R38, R37.reuse, R58, -R38 ;  /* 0x0000003a25267223 */ /* 0x040fe20000010826 */
[----:B------:R-:W-:Y:S01]  /*5040*/  FFMA.FTZ R57, R37, R60, R57 ;  /* 0x0000003c25397223 */ /* 0x000fe20000010039 */
[C---:B------:R-:W-:Y:S01]  /*5050*/  FFMA.FTZ R56, R39.reuse, R134, -R56 ;  /* 0x0000008627387223 */ /* 0x040fe20000010838 */
[----:B------:R-:W-:Y:S01]  /*5060*/  FFMA.FTZ R61, R39, R136, R61 ;  /* 0x00000088273d7223 */ /* 0x000fe2000001003d */
[----:B------:R-:W-:-:S02]  /*5070*/  F2FP.BF16.F32.PACK_AB R37, R59, R36 ;  /* 0x000000243b25723e */ /* 0x000fc400000010ff */
[----:B------:R-:W-:Y:S01]  /*5080*/  F2FP.BF16.F32.PACK_AB R36, R57, R38 ;  /* 0x000000263924723e */ /* 0x000fe200000010ff */
[----:B------:R-:W-:Y:S01]  /*5090*/  IMAD.MOV.U32 R38, RZ, RZ, R50 ;  /* 0x000000ffff267224 */ /* 0x000fe200078e0032 */
[----:B------:R-:W-:-:S07]  /*50a0*/  F2FP.BF16.F32.PACK_AB R39, R61, R56 ;  /* 0x000000383d27723e */ /* 0x000fce00000010ff */
.L_x_1579:
[----:B------:R-:W-:Y:S05]  /*50b0*/  BSYNC B2 ;  /* 0x0000000000027941 */ /* 0x000fea0003800000 */
.L_x_1578:
[----:B------:R-:W-:Y:S02]  /*50c0*/  ULDC.64 UR4, c[0x0][0x208] ;  /* 0x0000820000047ab9 */ /* 0x000fe40000000a00 */
[----:B--2---:R1:W-:Y:S03]  /*50d0*/  STG.E.128 desc[UR4][R48.64], R36 ;  /* 0x0000002430007986 */ /* 0x0043e6000c101d04 */
.L_x_1577:
[----:B------:R-:W-:Y:S05]  /*50e0*/  BSYNC B1 ;  /* 0x0000000000017941 */ /* 0x000fea0003800000 */
.L_x_1576:
        /* <DEDUP_REMOVED lines=9> */
[--C-:B------:R-:W-:Y:S02]  /*5180*/  SHF.R.U64 R52, R54, 0x10, R55.reuse ;  /* 0x0000001036347819 */ /* 0x100fe40000001237 */
[----:B------:R-:W-:Y:S02]  /*5190*/  SHF.R.U32.HI R55, RZ, 0x10, R55 ;  /* 0x00000010ff377819 */ /* 0x000fe40000011637 */
[----:B------:R-:W-:Y:S02]  /*51a0*/  SHF.R.U32.HI R53, RZ, 0x10, R53 ;  /* 0x00000010ff357819 */ /* 0x000fe40000011635 */
[----:B------:R-:W-:Y:S02]  /*51b0*/  PRMT R126, R126, 0x5410, R55 ;  /* 0x000054107e7e7816 */ /* 0x000fe40000000037 */
[----:B------:R-:W-:-:S02]  /*51c0*/  PRMT R123, R123, 0x5410, R56 ;  /* 0x000054107b7b7816 */ /* 0x000fc40000000038 */
[----:B------:R-:W-:Y:S01]  /*51d0*/  PRMT R124, R124, 0x5410, R53 ;  /* 0x000054107c7c7816 */ /* 0x000fe20000000035 */
[----:B------:R-:W-:Y:S01]  /*51e0*/  IMAD.U32 R57, R126, 0x10000, RZ ;  /* 0x000100007e397824 */ /* 0x000fe200078e00ff */
[----:B------:R-:W-:Y:S01]  /*51f0*/  PRMT R125, R125, 0x5410, R52 ;  /* 0x000054107d7d7816 */ /* 0x000fe20000000034 */
[C---:B------:R-:W-:Y:S01]  /*5200*/  IMAD.U32 R53, R37.reuse, 0x10000, RZ ;  /* 0x0001000025357824 */ /* 0x040fe200078e00ff */
[----:B------:R-:W-:Y:S01]  /*5210*/  LOP3.LUT R51, R38, 0xffff0000, RZ, 0xc0, !PT ;  /* 0xffff000026337812 */ /* 0x000fe200078ec0ff */
[----:B------:R-:W-:Y:S01]  /*5220*/  IMAD.U32 R55, R124, 0x10000, RZ ;  /* 0x000100007c377824 */ /* 0x000fe200078e00ff */
[----:B------:R-:W-:Y:S01]  /*5230*/  LOP3.LUT R52, R37, 0xffff0000, RZ, 0xc0, !PT ;  /* 0xffff000025347812 */ /* 0x000fe200078ec0ff */
[----:B------:R-:W-:Y:S01]  /*5240*/  IMAD.U32 R37, R36, 0x10000, RZ ;  /* 0x0001000024257824 */ /* 0x000fe200078e00ff */
[----:B------:R-:W-:Y:S01]  /*5250*/  LOP3.LUT R56, R125, 0xffff0000, RZ, 0xc0, !PT ;  /* 0xffff00007d387812 */ /* 0x000fe200078ec0ff */
[----:B------:R-:W-:Y:S01]  /*5260*/  FMUL.FTZ R61, R51, R57 ;  /* 0x00000039333d7220 */ /* 0x000fe20000410000 */
[----:B------:R-:W-:Y:S01]  /*5270*/  LOP3.LUT R54, R123, 0xffff0000, RZ, 0xc0, !PT ;  /* 0xffff00007b367812 */ /* 0x000fe200078ec0ff */
[-C--:B------:R-:W-:Y:S01]  /*5280*/  FMUL.FTZ R51, R51, R55.reuse ;  /* 0x0000003733337220 */ /* 0x080fe20000410000 */
[----:B------:R-:W-:Y:S01]  /*5290*/  LOP3.LUT R38, R39, 0xffff0000, RZ, 0xc0, !PT ;  /* 0xffff000027267812 */ /* 0x000fe200078ec0ff */
[----:B------:R-:W-:Y:S01]  /*52a0*/  FMUL.FTZ R58, R52, R56 ;  /* 0x00000038343a7220 */ /* 0x000fe20000410000 */
[----:B------:R-:W-:Y:S01]  /*52b0*/  LOP3.LUT R126, R126, 0xffff0000, RZ, 0xc0, !PT ;  /* 0xffff00007e7e7812 */ /* 0x000fe200078ec0ff */
[----:B------:R-:W-:Y:S01]  /*52c0*/  FMUL.FTZ R59, R52, R54 ;  /* 0x00000036343b7220 */ /* 0x000fe20000410000 */
[----:B------:R-:W-:Y:S01]  /*52d0*/  LOP3.LUT R124, R124, 0xffff0000, RZ, 0xc0, !PT ;  /* 0xffff00007c7c7812 */ /* 0x000fe200078ec0ff */
[----:B------:R-:W-:Y:S01]  /*52e0*/  IMAD.U32 R125, R125, 0x10000, RZ ;  /* 0x000100007d7d7824 */ /* 0x000fe200078e00ff */
[----:B------:R-:W-:Y:S01]  /*52f0*/  LOP3.LUT R52, R36, 0xffff0000, RZ, 0xc0, !PT ;  /* 0xffff000024347812 */ /* 0x000fe200078ec0ff */
[----:B------:R-:W-:Y:S01]  /*5300*/  FFMA.FTZ R61, R50, R55, -R61 ;  /* 0x00000037323d7223 */ /* 0x000fe2000001083d */
[----:B------:R-:W-:-:S02]  /*5310*/  IMAD.U32 R123, R123, 0x10000, RZ ;  /* 0x000100007b7b7824 */ /* 0x000fc400078e00ff */
[C---:B------:R-:W-:Y:S01]  /*5320*/  FFMA.FTZ R36, R53.reuse, R54, -R58 ;  /* 0x0000003635247223 */ /* 0x040fe2000001083a */
[----:B------:R-:W-:Y:S01]  /*5330*/  FFMA.FTZ R50, R50, R57, R51 ;  /* 0x0000003932327223 */ /* 0x000fe20000010033 */
[C---:B------:R-:W-:Y:S01]  /*5340*/  FMUL.FTZ R54, R38.reuse, R126 ;  /* 0x0000007e26367220 */ /* 0x040fe20000410000 */
[----:B------:R-:W-:Y:S01]  /*5350*/  FMUL.FTZ R51, R38, R124 ;  /* 0x0000007c26337220 */ /* 0x000fe20000410000 */
[C---:B------:R-:W-:Y:S01]  /*5360*/  FMUL.FTZ R38, R52.reuse, R125 ;  /* 0x0000007d34267220 */ /* 0x040fe20000410000 */
[----:B------:R-:W-:Y:S01]  /*5370*/  FFMA.FTZ R59, R53, R56, R59 ;  /* 0x00000038353b7223 */ /* 0x000fe2000001003b */
[-C--:B------:R-:W-:Y:S01]  /*5380*/  FMUL.FTZ R52, R52, R123.reuse ;  /* 0x0000007b34347220 */ /* 0x080fe20000410000 */
[----:B------:R-:W-:Y:S02]  /*5390*/  IMAD.U32 R39, R39, 0x10000, RZ ;  /* 0x0001000027277824 */ /* 0x000fe400078e00ff */
[C---:B------:R-:W-:Y:S01]  /*53a0*/  FFMA.FTZ R38, R37.reuse, R123, -R38 ;  /* 0x0000007b25267223 */ /* 0x040fe20000010826 */
[----:B------:R-:W-:Y:S01]  /*53b0*/  F2FP.BF16.F32.PACK_AB R50, R50, R61 ;  /* 0x0000003d3232723e */ /* 0x000fe200000010ff */
[----:B------:R-:W-:Y:S01]  /*53c0*/  FFMA.FTZ R37, R37, R125, R52 ;  /* 0x0000007d25257223 */ /* 0x000fe20000010034 */
[C---:B------:R-:W-:Y:S01]  /*53d0*/  FFMA.FTZ R54, R39.reuse, R124, -R54 ;  /* 0x0000007c27367223 */ /* 0x040fe20000010836 */
[----:B------:R-:W-:Y:S01]  /*53e0*/  FFMA.FTZ R51, R39, R126, R51 ;  /* 0x0000007e27337223 */ /* 0x000fe20000010033 */
[----:B------:R-:W-:-:S02]  /*53f0*/  F2FP.BF16.F32.PACK_AB R59, R59, R36 ;  /* 0x000000243b3b723e */ /* 0x000fc400000010ff */
[----:B------:R-:W-:Y:S01]  /*5400*/  F2FP.BF16.F32.PACK_AB R36, R37, R38 ;  /* 0x000000262524723e */ /* 0x000fe200000010ff */
[----:B------:R-:W-:Y:S01]  /*5410*/  IMAD.MOV.U32 R38, RZ, RZ, R50 ;  /* 0x000000ffff267224 */ /* 0x000fe200078e0032 */
[----:B------:R-:W-:Y:S01]  /*5420*/  F2FP.BF16.F32.PACK_AB R39, R51, R54 ;  /* 0x000000363327723e */ /* 0x000fe200000010ff */
[----:B------:R-:W-:-:S07]  /*5430*/  IMAD.MOV.U32 R37, RZ, RZ, R59 ;  /* 0x000000ffff257224 */ /* 0x000fce00078e003b */
.L_x_1583:
[----:B------:R-:W-:Y:S05]  /*5440*/  BSYNC B2 ;  /* 0x0000000000027941 */ /* 0x000fea0003800000 */
.L_x_1582:
[----:B------:R-:W-:Y:S02]  /*5450*/  ULDC.64 UR4, c[0x0][0x208] ;  /* 0x0000820000047ab9 */ /* 0x000fe40000000a00 */
[----:B--2---:R1:W-:Y:S03]  /*5460*/  STG.E.128 desc[UR4][R48.64+0x80], R36 ;  /* 0x0000802430007986 */ /* 0x0043e6000c101d04 */
.L_x_1581:
[----:B------:R-:W-:Y:S05]  /*5470*/  BSYNC B1 ;  /* 0x0000000000017941 */ /* 0x000fea0003800000 */
.L_x_1580:
        /* <DEDUP_REMOVED lines=14> */
[----:B------:R-:W-:Y:S02]  /*5560*/  PRMT R122, R122, 0x5410, R45 ;  /* 0x000054107a7a7816 */ /* 0x000fe4000000002d */
[----:B------:R-:W-:Y:S02]  /*5570*/  LOP3.LUT R45, R37, 0xffff0000, RZ, 0xc0, !PT ;  /* 0xffff0000252d7812 */ /* 0x000fe400078ec0ff */
[----:B------:R-:W-:Y:S01]  /*5580*/  LOP3.LUT R52, R121, 0xffff0000, RZ, 0xc0, !PT ;  /* 0xffff000079347812 */ /* 0x000fe200078ec0ff */
[----:B------:R-:W-:Y:S01]  /*5590*/  IMAD.U32 R53, R122, 0x10000, RZ ;  /* 0x000100007a357824 */ /* 0x000fe200078e00ff */
[----:B------:R-:W-:Y:S01]  /*55a0*/  LOP3.LUT R50, R119, 0xffff0000, RZ, 0xc0, !PT ;  /* 0xffff000077327812 */ /* 0x000fe200078ec0ff */
[----:B------:R-:W-:Y:S01]  /*55b0*/  IMAD.U32 R121, R121, 0x10000, RZ ;  /* 0x0001000079797824 */ /* 0x000fe200078e00ff */
[----:B------:R-:W-:Y:S01]  /*55c0*/  PRMT R120, R120, 0x5410, R51 ;  /* 0x0000541078787816 */ /* 0x000fe20000000033 */
[----:B------:R-:W-:Y:S01]  /*55d0*/  FMUL.FTZ R54, R45, R52 ;  /* 0x000000342d367220 */ /* 0x000fe20000410000 */
[----:B------:R-:W-:Y:S01]  /*55e0*/  LOP3.LUT R47, R38, 0xffff0000, RZ, 0xc0, !PT ;  /* 0xffff0000262f7812 */ /* 0x000fe200078ec0ff */
[C---:B------:R-:W-:Y:S01]  /*55f0*/  IMAD.U32 R38, R39.reuse, 0x10000, RZ ;  /* 0x0001000027267824 */ /* 0x040fe200078e00ff */
[----:B------:R-:W-:Y:S01]  /*5600*/  LOP3.LUT R44, R39, 0xffff0000, RZ, 0xc0, !PT ;  /* 0xffff0000272c7812 */ /* 0x000fe200078ec0ff */
[----:B------:R-:W-:-:S02]  /*5610*/  IMAD.U32 R39, R37, 0x10000, RZ ;  /* 0x0001000025277824 */ /* 0x000fc400078e00ff */
[-C--:B------:R-:W-:Y:S01]  /*5620*/  FMUL.FTZ R45, R45, R50.reuse ;  /* 0x000000322d2d7220 */ /* 0x080fe20000410000 */
[----:B------:R-:W-:Y:S02]  /*5630*/  IMAD.U32 R51, R120, 0x10000, RZ ;  /* 0x0001000078337824 */ /* 0x000fe400078e00ff */
[----:B------:R-:W-:Y:S01]  /*5640*/  FMUL.FTZ R57, R47, R53 ;  /* 0x000000352f397220 */ /* 0x000fe20000410000 */
[C---:B------:R-:W-:Y:S01]  /*5650*/  FFMA.FTZ R54, R39.reuse, R50, -R54 ;  /* 0x0000003227367223 */ /* 0x040fe20000010836 */
[----:B------:R-:W-:Y:S01]  /*5660*/  FFMA.FTZ R55, R39, R52, R45 ;  /* 0x0000003427377223 */ /* 0x000fe2000001002d */
[----:B------:R-:W-:Y:S02]  /*5670*/  IMAD.U32 R37, R36, 0x10000, RZ ;  /* 0x0001000024257824 */ /* 0x000fe400078e00ff */
[-C--:B------:R-:W-:Y:S01]  /*5680*/  FMUL.FTZ R47, R47, R51.reuse ;  /* 0x000000332f2f7220 */ /* 0x080fe20000410000 */
[----:B------:R-:W-:Y:S01]  /*5690*/  LOP3.LUT R45, R122, 0xffff0000, RZ, 0xc0, !PT ;  /* 0xffff00007a2d7812 */ /* 0x000fe200078ec0ff */
[----:B------:R-:W-:Y:S01]  /*56a0*/  FFMA.FTZ R57, R46, R51, -R57 ;  /* 0x000000332e397223 */ /* 0x000fe20000010839 */
[----:B------:R-:W-:Y:S01]  /*56b0*/  LOP3.LUT R39, R120, 0xffff0000, RZ, 0xc0, !PT ;  /* 0xffff000078277812 */ /* 0x000fe200078ec0ff */
[----:B------:R-:W-:Y:S01]  /*56c0*/  IMAD.U32 R119, R119, 0x10000, RZ ;  /* 0x0001000077777824 */ /* 0x000fe200078e00ff */
[----:B------:R-:W-:Y:S01]  /*56d0*/  LOP3.LUT R36, R36, 0xffff0000, RZ, 0xc0, !PT ;  /* 0xffff000024247812 */ /* 0x000fe200078ec0ff */
[----:B------:R-:W-:Y:S01]  /*56e0*/  FFMA.FTZ R46, R46, R53, R47 ;  /* 0x000000352e2e7223 */ /* 0x000fe2000001002f */
[C---:B------:R-:W-:Y:S01]  /*56f0*/  FMUL.FTZ R47, R44.reuse, R45 ;  /* 0x0000002d2c2f7220 */ /* 0x040fe20000410000 */
[----:B------:R-:W-:Y:S01]  /*5700*/  FMUL.FTZ R50, R44, R39 ;  /* 0x000000272c327220 */ /* 0x000fe20000410000 */
[----:B------:R-:W-:Y:S01]  /*5710*/  F2FP.BF16.F32.PACK_AB R54, R55, R54 ;  /* 0x000000363736723e */ /* 0x000fe200000010ff */
        /* <DEDUP_REMOVED lines=9> */
[----:B------:R-:W-:-:S07]  /*57b0*/  IMAD.MOV.U32 R37, RZ, RZ, R54 ;  /* 0x000000ffff257224 */ /* 0x000fce00078e0036 */
.L_x_1587:
[----:B------:R-:W-:Y:S05]  /*57c0*/  BSYNC B2 ;  /* 0x0000000000027941 */ /* 0x000fea0003800000 */
.L_x_1586:
[----:B------:R-:W-:Y:S02]  /*57d0*/  ULDC.64 UR4, c[0x0][0x208] ;  /* 0x0000820000047ab9 */ /* 0x000fe40000000a00 */
[----:B--2---:R1:W-:Y:S03]  /*57e0*/  STG.E.128 desc[UR4][R48.64+0x100], R36 ;  /* 0x0001002430007986 */ /* 0x0043e6000c101d04 */
.L_x_1585:
[----:B------:R-:W-:Y:S05]  /*57f0*/  BSYNC B1 ;  /* 0x0000000000017941 */ /* 0x000fea0003800000 */
.L_x_1584:
[----:B------:R-:W-:-:S13]  /*5800*/  ISETP.NE.AND P3, PT, R95, RZ, PT ;  /* 0x000000ff5f00720c */ /* 0x000fda0003f65270 */
[----:B------:R-:W-:Y:S05]  /*5810*/  @!P3 BRA `(.L_x_1575) ;  /* 0x0000003000a0b947 */ /* 0x000fea0003800000 */
[----:B-1234-:R1:W2:Y:S01]  /*5820*/  LDS.128 R36, [R102+0x27400] ;  /* 0x0274000066247984 */ /* 0x01e2a20000000c00 */
[----:B------:R-:W-:Y:S01]  /*5830*/  ISETP.GE.AND P3, PT, R235, R116, PT ;  /* 0x00000074eb00720c */ /* 0x000fe20003f66270 */
[----:B------:R-:W-:-:S12]  /*5840*/  BSSY B1, `(.L_x_1588) ;  /* 0x0000030000017945 */ /* 0x000fd80003800000 */
[----:B-1----:R-:W-:Y:S05]  /*5850*/  @P3 BRA `(.L_x_1589) ;  /* 0x0000000000b83947 */ /* 0x002fea0003800000 */
[----:B------:R-:W-:Y:S01]  /*5860*/  SHF.R.U64 R44, R42, 0x10, R43 ;  /* 0x000000102a2c7819 */ /* 0x000fe2000000122b */
[----:B--2---:R-:W-:Y:S01]  /*5870*/  IMAD.U32 R42, R39, 0x10000, RZ ;  /* 0x00010000272a7824 */ /* 0x004fe200078e00ff */
[----:B------:R-:W-:Y:S01]  /*5880*/  SHF.R.U64 R47, R40, 0x10, R41 ;  /* 0x00000010282f7819 */ /* 0x000fe20000001229 */
[----:B------:R-:W-:Y:S01]  /*5890*/  IMAD.U32 R40, R38, 0x10000, RZ ;  /* 0x0001000026287824 */ /* 0x000fe200078e00ff */
[----:B------:R-:W-:Y:S02]  /*58a0*/  SHF.R.U32.HI R45, RZ, 0x10, R43 ;  /* 0x00000010ff2d7819 */ /* 0x000fe4000001162b */
[----:B------:R-:W-:Y:S02]  /*58b0*/  SHF.R.U32.HI R46, RZ, 0x10, R41 ;  /* 0x00000010ff2e7819 */ /* 0x000fe40000011629 */
[----:B------:R-:W-:Y:S02]  /*58c0*/  PRMT R117, R117, 0x5410, R44 ;  /* 0x0000541075757816 */ /* 0x000fe4000000002c */
[----:B------:R-:W-:-:S02]  /*58d0*/  PRMT R114, R114, 0x5410, R47 ;  /* 0x0000541072727816 */ /* 0x000fc4000000002f */
[----:B------:R-:W-:Y:S02]  /*58e0*/  PRMT R118, R118, 0x5410, R45 ;  /* 0x0000541076767816 */ /* 0x000fe4000000002d */
[----:B------:R-:W-:Y:S02]  /*58f0*/  LOP3.LUT R43, R39, 0xffff0000, RZ, 0xc0, !PT ;  /* 0xffff0000272b7812 */ /* 0x000fe400078ec0ff */
[----:B------:R-:W-:Y:S01]  /*5900*/  PRMT R115, R115, 0x5410, R46 ;  /* 0x0000541073737816 */ /* 0x000fe2000000002e */
[----:B------:R-:W-:Y:S01]  /*5910*/  IMAD.U32 R47, R118, 0x10000, RZ ;  /* 0x00010000762f7824 */ /* 0x000fe200078e00ff */
[----:B------:R-:W-:Y:S02]  /*5920*/  LOP3.LUT R39, R37, 0xffff0000, RZ, 0xc0, !PT ;  /* 0xffff000025277812 */ /* 0x000fe400078ec0ff */
[----:B------:R-:W-:Y:S01]  /*5930*/  LOP3.LUT R46, R117, 0xffff0000, RZ, 0xc0, !PT ;  /* 0xffff0000752e7812 */ /* 0x000fe200078ec0ff */
[----:B------:R-:W-:Y:S01]  /*5940*/  IMAD.U32 R45, R115, 0x10000, RZ ;  /* 0x00010000732d7824 */ /* 0x000fe200078e00ff */
[----:B------:R-:W-:Y:S01]  /*5950*/  LOP3.LUT R44, R114, 0xffff0000, RZ, 0xc0, !PT ;  /* 0xffff0000722c7812 */ /* 0x000fe200078ec0ff */
[----:B------:R-:W-:Y:S01]  /*5960*/  IMAD.U32 R117, R117, 0x10000, RZ ;  /* 0x0001000075757824 */ /* 0x000fe200078e00ff */
[----:B------:R-:W-:Y:S01]  /*5970*/  LOP3.LUT R41, R38, 0xffff0000, RZ, 0xc0, !PT ;  /* 0xffff000026297812 */ /* 0x000fe200078ec0ff */
[----:B------:R-:W-:-:S02]  /*5980*/  IMAD.U32 R38, R37, 0x10000, RZ ;  /* 0x0001000025267824 */ /* 0x000fc400078e00ff */
[C---:B------:R-:W-:Y:S01]  /*5990*/  FMUL.FTZ R51, R39.reuse, R46 ;  /* 0x0000002e27337220 */ /* 0x040fe20000410000 */
[C---:B------:R-:W-:Y:S02]  /*59a0*/  IMAD.U32 R37, R36.reuse, 0x10000, RZ ;  /* 0x0001000024257824 */ /* 0x040fe400078e00ff */
[-C--:B------:R-:W-:Y:S01]  /*59b0*/  FMUL.FTZ R39, R39, R44.reuse ;  /* 0x0000002c27277220 */ /* 0x080fe20000410000 */
[----:B------:R-:W-:Y:S01]  /*59c0*/  LOP3.LUT R36, R36, 0xffff0000, RZ, 0xc0, !PT ;  /* 0xffff000024247812 */ /* 0x000fe200078ec0ff */
[C---:B------:R-:W-:Y:S01]  /*59d0*/  FMUL.FTZ R53, R41.reuse, R47 ;  /* 0x0000002f29357220 */ /* 0x040fe20000410000 */
[----:B------:R-:W-:Y:S01]  /*59e0*/  LOP3.LUT R118, R118, 0xffff0000, RZ, 0xc0, !PT ;  /* 0xffff000076767812 */ /* 0x000fe200078ec0ff */
[-C--:B------:R-:W-:Y:S01]  /*59f0*/  FMUL.FTZ R41, R41, R45.reuse ;  /* 0x0000002d29297220 */ /* 0x080fe20000410000 */
[----:B------:R-:W-:Y:S01]  /*5a00*/  LOP3.LUT R115, R115, 0xffff0000, RZ, 0xc0, !PT ;  /* 0xffff000073737812 */ /* 0x000fe200078ec0ff */
[----:B------:R-:W-:Y:S02]  /*5a10*/  IMAD.U32 R114, R114, 0x10000, RZ ;  /* 0x0001000072727824 */ /* 0x000fe400078e00ff */
[C---:B------:R-:W-:Y:S01]  /*5a20*/  FFMA.FTZ R51, R38.reuse, R44, -R51 ;  /* 0x0000002c26337223 */ /* 0x040fe20000010833 */
[----:B------:R-:W-:Y:S01]  /*5a30*/  FFMA.FTZ R46, R38, R46, R39 ;  /* 0x0000002e262e7223 */ /* 0x000fe20000010027 */
[----:B------:R-:W-:Y:S01]  /*5a40*/  FFMA.FTZ R53, R40, R45, -R53 ;  /* 0x0000002d28357223 */ /* 0x000fe20000010835 */
[----:B------:R-:W-:Y:S01]  /*5a50*/  FMUL.FTZ R38, R36, R117 ;  /* 0x0000007524267220 */ /* 0x000fe20000410000 */
[----:B------:R-:W-:Y:S01]  /*5a60*/  FFMA.FTZ R40, R40, R47, R41 ;  /* 0x0000002f28287223 */ /* 0x000fe20000010029 */
[C---:B------:R-:W-:Y:S01]  /*5a70*/  FMUL.FTZ R39, R43.reuse, R118 ;  /* 0x000000762b277220 */ /* 0x040fe20000410000 */
[-C--:B------:R-:W-:Y:S01]  /*5a80*/  FMUL.FTZ R36, R36, R114.reuse ;  /* 0x0000007224247220 */ /* 0x080fe20000410000 */
[-C--:B------:R-:W-:Y:S01]  /*5a90*/  FMUL.FTZ R43, R43, R115.reuse ;  /* 0x000000732b2b7220 */ /* 0x080fe20000410000 */
[C---:B------:R-:W-:Y:S01]  /*5aa0*/  FFMA.FTZ R38, R37.reuse, R114, -R38 ;  /* 0x0000007225267223 */ /* 0x040fe20000010826 */
[C---:B------:R-:W-:Y:S01]  /*5ab0*/  FFMA.FTZ R39, R42.reuse, R115, -R39 ;  /* 0x000000732a277223 */ /* 0x040fe20000010827 */
[----:B------:R-:W-:Y:S01]  /*5ac0*/  FFMA.FTZ R37, R37, R117, R36 ;  /* 0x0000007525257223 */ /* 0x000fe20000010024 */
[----:B------:R-:W-:Y:S01]  /*5ad0*/  FFMA.FTZ R42, R42, R118, R43 ;  /* 0x000000762a2a7223 */ /* 0x000fe2000001002b */
[----:B------:R-:W-:-:S02]  /*5ae0*/  F2FP.BF16.F32.PACK_AB R46, R46, R51 ;  /* 0x000000332e2e723e */ /* 0x000fc400000010ff */
[----:B------:R-:W-:Y:S02]  /*5af0*/  F2FP.BF16.F32.PACK_AB R40, R40, R53 ;  /* 0x000000352828723e */ /* 0x000fe400000010ff */
[----:B------:R-:W-:Y:S01]  /*5b00*/  F2FP.BF16.F32.PACK_AB R36, R37, R38 ;  /* 0x000000262524723e */ /* 0x000fe200000010ff */
[----:B------:R-:W-:Y:S01]  /*5b10*/  IMAD.MOV.U32 R37, RZ, RZ, R46 ;  /* 0x000000ffff257224 */ /* 0x000fe200078e002e */
[----:B------:R-:W-:Y:S01]  /*5b20*/  F2FP.BF16.F32.PACK_AB R39, R42, R39 ;  /* 0x000000272a27723e */ /* 0x000fe200000010ff */
[----:B------:R-:W-:-:S07]  /*5b30*/  IMAD.MOV.U32 R38, RZ, RZ, R40 ;  /* 0x000000ffff267224 */ /* 0x000fce00078e0028 */
.L_x_1589:
[----:B------:R-:W-:Y:S05]  /*5b40*/  BSYNC B1 ;  /* 0x0000000000017941 */ /* 0x000fea0003800000 */
.L_x_1588:
[----:B------:R-:W-:Y:S02]  /*5b50*/  ULDC.64 UR4, c[0x0][0x208] ;  /* 0x0000820000047ab9 */ /* 0x000fe40000000a00 */
[----:B--2---:R1:W-:Y:S01]  /*5b60*/  STG.E.128 desc[UR4][R48.64+0x180], R36 ;  /* 0x0001802430007986 */ /* 0x0043e2000c101d04 */
[----:B------:R-:W-:Y:S05]  /*5b70*/  BRA `(.L_x_1575) ;  /* 0x0000002c00c87947 */ /* 0x000fea0003800000 */
.L_x_1551:
        /* <DEDUP_REMOVED lines=16> */
[----:B------:R-:W-:Y:S01]  /*5c80*/  LEA R52, P3, R38, UR4, 0x1 ;  /* 0x0000000426347c11 */ /* 0x000fe2000f8608ff */
[----:B------:R-:W-:Y:S01]  /*5c90*/  IMAD.X R39, R99, 0x1, R32, P2 ;  /* 0x0000000163277824 */ /* 0x000fe200010e0620 */
[----:B------:R-:W-:Y:S01]  /*5ca0*/  LEA R56, P2, R36, UR6, 0x1 ;  /* 0x0000000624387c11 */ /* 0x000fe2000f8408ff */
[----:B------:R-:W-:Y:S01]  /*5cb0*/  IMAD.X R37, R109, 0x1, R34, P5 ;  /* 0x000000016d257824 */ /* 0x000fe200028e0622 */
[----:B------:R-:W-:Y:S02]  /*5cc0*/  ISETP.GE.AND P5, PT, R221, R116, PT ;  /* 0x00000074dd00720c */ /* 0x000fe40003fa6270 */
[----:B------:R-:W-:-:S02]  /*5cd0*/  CS2R R42, SRZ ;  /* 0x00000000002a7805 */ /* 0x000fc4000001ff00 */
[----:B------:R-:W-:Y:S02]  /*5ce0*/  LEA.HI.X R53, R38, UR5, R39, 0x1, P3 ;  /* 0x0000000526357c11 */ /* 0x000fe400098f0c27 */
[----:B------:R-:W-:Y:S02]  /*5cf0*/  CS2R R40, SRZ ;  /* 0x0000000000287805 */ /* 0x000fe4000001ff00 */
[----:B------:R-:W-:Y:S02]  /*5d00*/  ISETP.GE.AND P3, PT, R18, R116, PT ;  /* 0x000000741200720c */ /* 0x000fe40003f66270 */
[----:B------:R-:W-:Y:S02]  /*5d10*/  CS2R R38, SRZ ;  /* 0x0000000000267805 */ /* 0x000fe4000001ff00 */
[----:B------:R-:W-:Y:S02]  /*5d20*/  LEA.HI.X R57, R36, UR7, R37, 0x1, P2 ;  /* 0x0000000724397c11 */ /* 0x000fe400090f0c25 */
[----:B------:R-:W-:-:S02]  /*5d30*/  CS2R R36, SRZ ;  /* 0x0000000000247805 */ /* 0x000fc4000001ff00 */
[----:B------:R-:W-:Y:S02]  /*5d40*/  CS2R R50, SRZ ;  /* 0x0000000000327805 */ /* 0x000fe4000001ff00 */
[----:B------:R-:W-:Y:S02]  /*5d50*/  CS2R R48, SRZ ;  /* 0x0000000000307805 */ /* 0x000fe4000001ff00 */
[----:B------:R-:W-:Y:S02]  /*5d60*/  CS2R R46, SRZ ;  /* 0x00000000002e7805 */ /* 0x000fe4000001ff00 */
[----:B------:R-:W-:Y:S01]  /*5d70*/  CS2R R44, SRZ ;  /* 0x00000000002c7805 */ /* 0x000fe2000001ff00 */
[----:B------:R-:W-:Y:S02]  /*5d80*/  ULDC.64 UR8, c[0x0][0x208] ;  /* 0x0000820000087ab9 */ /* 0x000fe40000000a00 */
[----:B------:R0:W5:Y:S04]  /*5d90*/  @!P5 LDG.E.128 R36, desc[UR8][R52.64+0x80] ;  /* 0x000080083424d981 */ /* 0x000168000c1e1d00 */
[----:B------:R0:W5:Y:S04]  /*5da0*/  @!P3 LDG.E.128 R40, desc[UR8][R52.64] ;  /* 0x000000083428b981 */ /* 0x000168000c1e1d00 */
[----:B------:R0:W5:Y:S04]  /*5db0*/  @!P3 LDG.E.128 R48, desc[UR8][R56.64] ;  /* 0x000000083830b981 */ /* 0x000168000c1e1d00 */
[----:B------:R0:W5:Y:S02]  /*5dc0*/  @!P5 LDG.E.128 R44, desc[UR8][R56.64+0x80] ;  /* 0x00008008382cd981 */ /* 0x000164000c1e1d00 */
.L_x_1591:
[----:B------:R-:W-:Y:S05]  /*5dd0*/  BSYNC B1 ;  /* 0x0000000000017941 */ /* 0x000fea0003800000 */
.L_x_1590:
        /* <DEDUP_REMOVED lines=19> */
[----:B------:R-:W-:Y:S02]  /*5f10*/  CS2R R64, SRZ ;  /* 0x0000000000407805 */ /* 0x000fe4000001ff00 */
[----:B------:R-:W-:Y:S02]  /*5f20*/  CS2R R62, SRZ ;  /* 0x00000000003e7805 */ /* 0x000fe4000001ff00 */
[----:B------:R-:W-:Y:S02]  /*5f30*/  IADD3.X R109, R34, R109, R26, P2, P5 ;  /* 0x0000006d226d7210 */ /* 0x000fe400017ea41a */
[----:B------:R-:W-:Y:S02]  /*5f40*/  CS2R R60, SRZ ;  /* 0x00000000003c7805 */ /* 0x000fe4000001ff00 */
[----:B------:R-:W-:Y:S01]  /*5f50*/  LEA R68, P5, R71, UR4, 0x1 ;  /* 0x0000000447447c11 */ /* 0x000fe2000f8a08ff */
[----:B------:R-:W-:Y:S01]  /*5f60*/  ULDC.64 UR8, c[0x0][0x208] ;  /* 0x0000820000087ab9 */ /* 0x000fe20000000a00 */
[----:B------:R-:W-:-:S02]  /*5f70*/  LEA R70, P2, R52, UR6, 0x1 ;  /* 0x0000000634467c11 */ /* 0x000fc4000f8408ff */
[----:B------:R-:W-:Y:S02]  /*5f80*/  LEA.HI.X R69, R71, UR5, R54, 0x1, P5 ;  /* 0x0000000547457c11 */ /* 0x000fe4000a8f0c36 */
[----:B------:R-:W-:Y:S02]  /*5f90*/  CS2R R54, SRZ ;  /* 0x0000000000367805 */ /* 0x000fe4000001ff00 */
[----:B------:R-:W-:Y:S02]  /*5fa0*/  LEA.HI.X R71, R52, UR7, R109, 0x1, P2 ;  /* 0x0000000734477c11 */ /* 0x000fe400090f0c6d */
[----:B------:R-:W-:Y:S02]  /*5fb0*/  CS2R R52, SRZ ;  /* 0x0000000000347805 */ /* 0x000fe4000001ff00 */
[-C--:B------:R-:W-:Y:S02]  /*5fc0*/  ISETP.GE.AND P5, PT, R18, R116.reuse, PT ;  /* 0x000000741200720c */ /* 0x080fe40003fa6270 */
[----:B------:R-:W-:-:S11]  /*5fd0*/  ISETP.GE.AND P2, PT, R221, R116, PT ;  /* 0x00000074dd00720c */ /* 0x000fd60003f46270 */
[----:B------:R0:W5:Y:S04]  /*5fe0*/  @!P5 LDG.E.128 R56, desc[UR8][R68.64] ;  /* 0x000000084438d981 */ /* 0x000168000c1e1d00 */
[----:B------:R0:W5:Y:S04]  /*5ff0*/  @!P2 LDG.E.128 R52, desc[UR8][R68.64+0x80] ;  /* 0x000080084434a981 */ /* 0x000168000c1e1d00 */
[----:B------:R0:W5:Y:S04]  /*6000*/  @!P5 LDG.E.128 R64, desc[UR8][R70.64] ;  /* 0x000000084640d981 */ /* 0x000168000c1e1d00 */
[----:B------:R0:W5:Y:S02]  /*6010*/  @!P2 LDG.E.128 R60, desc[UR8][R70.64+0x80] ;  /* 0x00008008463ca981 */ /* 0x000164000c1e1d00 */
.L_x_1593:
[----:B------:R-:W-:Y:S05]  /*6020*/  BSYNC B1 ;  /* 0x0000000000017941 */ /* 0x000fea0003800000 */
.L_x_1592:
[----:B0-----:R-:W2:Y:S01]  /*6030*/  LDL R68, [R1+0x20] ;  /* 0x0000200001447983 */ /* 0x001ea20000100800 */
[----:B-----5:R-:W-:Y:S02]  /*6040*/  IMAD.MOV.U32 R69, RZ, RZ, R39 ;  /* 0x000000ffff457224 */ /* 0x020fe400078e0027 */
[----:B------:R-:W-:Y:S02]  /*6050*/  IMAD.MOV.U32 R70, RZ, RZ, R42 ;  /* 0x000000ffff467224 */ /* 0x000fe400078e002a */
[----:B------:R-:W-:-:S05]  /*6060*/  IMAD.MOV.U32 R71, RZ, RZ, R43 ;  /* 0x000000ffff477224 */ /* 0x000fca00078e002b */
[----:B------:R-:W-:Y:S02]  /*6070*/  PRMT R123, R70, 0x5410, R71 ;  /* 0x00005410467b7816 */ /* 0x000fe40000000047 */
[----:B--2---:R-:W-:Y:S01]  /*6080*/  R2UR UR4, R68 ;  /* 0x00000000440472ca */ /* 0x004fe200000e0000 */
[----:B------:R-:W-:-:S05]  /*6090*/  IMAD.MOV.U32 R68, RZ, RZ, R38 ;  /* 0x000000ffff447224 */ /* 0x000fca00078e0026 */
[----:B------:R-:W-:Y:S01]  /*60a0*/  PRMT R134, R69, 0x5410, R68 ;  /* 0x0000541045867816 */ /* 0x000fe20000000044 */
[----:B------:R-:W-:Y:S02]  /*60b0*/  IMAD.MOV.U32 R68, RZ, RZ, R36 ;  /* 0x000000ffff447224 */ /* 0x000fe400078e0024 */
[----:B------:R-:W-:-:S04]  /*60c0*/  IMAD.MOV.U32 R69, RZ, RZ, R37 ;  /* 0x000000ffff457224 */ /* 0x000fc800078e0025 */
[----:B------:R-:W-:Y:S01]  /*60d0*/  UISETP.NE.AND UP0, UPT, UR4, 0x3, UPT ;  /* 0x000000030400788c */ /* 0x000fe2000bf05270 */
[----:B------:R-:W-:Y:S01]  /*60e0*/  PRMT R135, R69, 0x5410, R68 ;  /* 0x0000541045877816 */ /* 0x000fe20000000044 */
[----:B------:R-:W-:Y:S02]  /*60f0*/  IMAD.MOV.U32 R68, RZ, RZ, R40 ;  /* 0x000000ffff447224 */ /* 0x000fe400078e0028 */
[----:B------:R-:W-:Y:S02]  /*6100*/  IMAD.MOV.U32 R69, RZ, RZ, R41 ;  /* 0x000000ffff457224 */ /* 0x000fe400078e0029 */
[----:B------:R-:W-:-:S03]  /*6110*/  PLOP3.LUT P2, PT, PT, PT, UP0, 0x80, 0x0 ;  /* 0x000000000000781c */ /* 0x000fc60003f4f008 */
        /* <DEDUP_REMOVED lines=39> */
[----:B------:R-:W-:Y:S06]  /*6390*/  @!P2 BRA `(.L_x_1594) ;  /* 0x000000000004a947 */ /* 0x000fec0003800000 */
[----:B------:R-:W-:Y:S01]  /*63a0*/  BPT.TRAP 0x1 ;  /* 0x000000040000795c */ /* 0x000fe20000300000 */
.L_x_1594:
[----:B------:R-:W-:Y:S01]  /*63b0*/  IMAD R99, R17, 0x8, R16 ;  /* 0x0000000811637824 */ /* 0x000fe200078e0210 */
[----:B------:R-:W-:Y:S01]  /*63c0*/  SHF.L.U32 R109, R236, 0x1f, RZ ;  /* 0x0000001fec6d7819 */ /* 0x000fe200000006ff */
[----:B------:R-:W0:Y:S01]  /*63d0*/  LDC R117, c[0x0][0x2f4] ;  /* 0x0000bd00ff757b82 */ /* 0x000e220000000800 */
[----:B------:R-:W-:Y:S01]  /*63e0*/  BSSY B1, `(.L_x_1595) ;  /* 0x0000004000017945 */ /* 0x000fe20003800000 */
[----:B------:R-:W-:Y:S01]  /*63f0*/  IMAD.MOV.U32 R111, RZ, RZ, R72 ;  /* 0x000000ffff6f7224 */ /* 0x000fe200078e0048 */
[----:B------:R-:W1:Y:S02]  /*6400*/  SYNCS.PHASECHK.TRANS64.TRYWAIT P5, [R99+URZ+0x30890], R109 ;  /* 0x0308906d630075a7 */ /* 0x000e6400080a017f */
[----:B-1----:R-:W-:Y:S05]  /*6410*/  @!P5 BRA `(.L_x_1596) ;  /* 0x000002900054d947 */ /* 0x002fea0003800000 */
.L_x_2029:
[----:B------:R-:W-:Y:S05]  /*6420*/  BSYNC B1 ;  /* 0x0000000000017941 */ /* 0x000fea0003800000 */
.L_x_1595:
[----:B------:R-:W2:Y:S01]  /*6430*/  LDC.64 R112, c[0x0][0x300] ;  /* 0x0000c000ff707b82 */ /* 0x000ea20000000a00 */
[----:B------:R-:W-:Y:S01]  /*6440*/  BSSY B1, `(.L_x_1597) ;  /* 0x0000118000017945 */ /* 0x000fe20003800000 */
[----:B0-----:R-:W-:-:S03]  /*6450*/  IMAD.IADD R118, R117, 0x1, -R29 ;  /* 0x0000000175767824 */ /* 0x001fc600078e0a1d */
[----:B------:R-:W-:Y:S05]  /*6460*/  @P4 BRA `(.L_x_1598) ;  /* 0x0000001000544947 */ /* 0x000fea0003800000 */
[----:B------:R-:W-:Y:S01]  /*6470*/  ISETP.NE.AND P4, PT, R30, RZ, PT ;  /* 0x000000ff1e00720c */ /* 0x000fe20003f85270 */
[-C--:B--2---:R-:W-:Y:S01]  /*6480*/  IMAD.WIDE.U32 R114, R23, R112.reuse, R110 ;  /* 0x0000007017727225 */ /* 0x084fe200078e006e */
[----:B------:R-:W-:Y:S01]  /*6490*/  SHF.R.S32.HI R68, RZ, 0x1f, R23 ;  /* 0x0000001fff447819 */ /* 0x000fe20000011417 */
[----:B------:R-:W-:Y:S04]  /*64a0*/  BSSY B2, `(.L_x_1599) ;  /* 0x000008a000027945 */ /* 0x000fe80003800000 */
[----:B------:R-:W-:-:S04]  /*64b0*/  IMAD R119, R68, R112, RZ ;  /* 0x0000007044777224 */ /* 0x000fc800078e02ff */
[----:B------:R-:W-:-:S04]  /*64c0*/  IMAD R119, R23, R113, R119 ;  /* 0x0000007117777224 */ /* 0x000fc800078e0277 */
[----:B------:R-:W-:Y:S01]  /*64d0*/  IMAD.IADD R119, R119, 0x1, R115 ;  /* 0x0000000177777824 */ /* 0x000fe200078e0273 */
[----:B------:R-:W-:Y:S06]  /*64e0*/  @!P4 BRA `(.L_x_1600) ;  /* 0x000000080014c947 */ /* 0x000fec0003800000 */
[----:B------:R-:W2:Y:S01]  /*64f0*/  LDL R70, [R1+0x28] ;  /* 0x0000280001467983 */ /* 0x000ea20000100800 */
[----:B------:R-:W-:Y:S01]  /*6500*/  SEL R68, R29, R118, !P0 ;  /* 0x000000761d447207 */ /* 0x000fe20004000000 */
[C---:B------:R-:W-:Y:S01]  /*6510*/  IMAD.SHL.U32 R71, R23.reuse, 0x40, RZ ;  /* 0x0000004017477824 */ /* 0x040fe200078e00ff */
[----:B------:R-:W-:Y:S01]  /*6520*/  ISETP.GE.AND P4, PT, R18, R116, PT ;  /* 0x000000741200720c */ /* 0x000fe20003f86270 */
[----:B------:R-:W-:Y:S01]  /*6530*/  IMAD.SHL.U32 R72, R23, 0x40, RZ ;  /* 0x0000004017487824 */ /* 0x000fe200078e00ff */
[----:B------:R-:W-:Y:S01]  /*6540*/  SHF.R.S32.HI R69, RZ, 0x1f, R68 ;  /* 0x0000001fff457819 */ /* 0x000fe20000011444 */
[----:B------:R-:W-:Y:S01]  /*6550*/  BSSY B3, `(.L_x_1601) ;  /* 0x0000071000037945 */ /* 0x000fe20003800000 */
[----:B------:R-:W-:Y:S02]  /*6560*/  LOP3.LUT R71, R71, 0x1c0, RZ, 0xc0, !PT ;  /* 0x000001c047477812 */ /* 0x000fe400078ec0ff */
[----:B------:R-:W-:Y:S02]  /*6570*/  LEA.HI R68, R69, R68, RZ, 0x4 ;  /* 0x0000004445447211 */ /* 0x000fe400078f20ff */
[----:B------:R-:W-:-:S02]  /*6580*/  SHF.R.U32.HI R71, RZ, 0x3, R71 ;  /* 0x00000003ff477819 */ /* 0x000fc40000011647 */
[----:B------:R-:W-:-:S04]  /*6590*/  LEA.HI.SX32 R68, R68, R35, 0x1c ;  /* 0x0000002344447211 */ /* 0x000fc800078fe2ff */
[----:B------:R-:W-:Y:S01]  /*65a0*/  SHF.R.S32.HI R69, RZ, 0x1f, R68 ;  /* 0x0000001fff457819 */ /* 0x000fe20000011444 */
[----:B------:R-:W-:-:S03]  /*65b0*/  IMAD.SHL.U32 R120, R68, 0x8, RZ ;  /* 0x0000000844787824 */ /* 0x000fc600078e00ff */
[----:B------:R-:W-:Y:S02]  /*65c0*/  LEA.HI R68, R69, R68, RZ, 0x3 ;  /* 0x0000004445447211 */ /* 0x000fe400078f18ff */
[----:B------:R-:W-:-:S03]  /*65d0*/  LOP3.LUT R69, R120, 0x38, RZ, 0xc0, !PT ;  /* 0x0000003878457812 */ /* 0x000fc600078ec0ff */
[----:B------:R-:W-:Y:S01]  /*65e0*/  IMAD.SHL.U32 R68, R68, 0x200, RZ ;  /* 0x0000020044447824 */ /* 0x000fe200078e00ff */
[----:B------:R-:W-:-:S04]  /*65f0*/  LOP3.LUT R69, R69, 0x1c0, R72, 0xf8, !PT ;  /* 0x000001c045457812 */ /* 0x000fc800078ef848 */
[----:B------:R-:W-:Y:S02]  /*6600*/  LOP3.LUT R68, R68, 0x7ffff000, RZ, 0xc0, !PT ;  /* 0x7ffff00044447812 */ /* 0x000fe400078ec0ff */
[----:B------:R-:W-:-:S04]  /*6610*/  LOP3.LUT R69, R69, R71, RZ, 0x3c, !PT ;  /* 0x0000004745457212 */ /* 0x000fc800078e3cff */
[----:B--2---:R-:W-:-:S05]  /*6620*/  IADD3 R68, R69, R68, R70 ;  /* 0x0000004445447210 */ /* 0x004fca0007ffe046 */
[C---:B------:R-:W-:Y:S02]  /*6630*/  IMAD R72, R17.reuse, 0x4000, R68 ;  /* 0x0000400011487824 */ /* 0x040fe400078e0244 */
[----:B------:R-:W-:Y:S02]  /*6640*/  IMAD R68, R17, 0x4000, R6 ;  /* 0x0000400011447824 */ /* 0x000fe400078e0206 */
[--C-:B------:R-:W-:Y:S02]  /*6650*/  IMAD R72, R72, 0x2, R16.reuse ;  /* 0x0000000248487824 */ /* 0x100fe400078e0210 */
[----:B------:R-:W-:-:S04]  /*6660*/  IMAD R68, R68, 0x2, R16 ;  /* 0x0000000244447824 */ /* 0x000fc800078e0210 */
[----:B------:R-:W0:Y:S04]  /*6670*/  LDS.128 R72, [R72+0x20400] ;  /* 0x0204000048487984 */ /* 0x000e280000000c00 */
[----:B------:R-:W2:Y:S01]  /*6680*/  LDS.128 R68, [R68+0x20400] ;  /* 0x0204000044447984 */ /* 0x000ea20000000c00 */
[----:B------:R-:W-:Y:S05]  /*6690*/  @P4 BRA `(.L_x_1602) ;  /* 0x0000000400704947 */ /* 0x000fea0003800000 */
[--C-:B------:R-:W-:Y:S02]  /*66a0*/  SHF.R.U64 R40, R40, 0x10, R41.reuse ;  /* 0x0000001028287819 */ /* 0x100fe40000001229 */
[----:B------:R-:W-:Y:S02]  /*66b0*/  SHF.R.U32.HI R121, RZ, 0x10, R41 ;  /* 0x00000010ff797819 */ /* 0x000fe40000011629 */
[C---:B------:R-:W-:Y:S02]  /*66c0*/  PRMT R40, R122.reuse, 0x5432, R40 ;  /* 0x000054327a287816 */ /* 0x040fe40000000028 */
[----:B------:R-:W-:Y:S02]  /*66d0*/  PRMT R121, R122, 0x5410, R121 ;  /* 0x000054107a797816 */ /* 0x000fe40000000079 */
[----:B------:R-:W-:Y:S02]  /*66e0*/  SHF.R.U32.HI R122, RZ, 0x10, R49 ;  /* 0x00000010ff7a7819 */ /* 0x000fe40000011631 */
[----:B------:R-:W-:-:S02]  /*66f0*/  SHF.R.U64 R41, R42, 0x10, R43 ;  /* 0x000000102a297819 */ /* 0x000fc4000000122b */
[----:B------:R-:W-:Y:S02]  /*6700*/  SHF.R.U32.HI R42, RZ, 0x10, R43 ;  /* 0x00000010ff2a7819 */ /* 0x000fe4000001162b */
[----:B------:R-:W-:Y:S02]  /*6710*/  SHF.R.U64 R43, R48, 0x10, R49 ;  /* 0x00000010302b7819 */ /* 0x000fe40000001231 */
[--C-:B------:R-:W-:Y:S02]  /*6720*/  SHF.R.U64 R48, R50, 0x10, R51.reuse ;  /* 0x0000001032307819 */ /* 0x100fe40000001233 */
[----:B------:R-:W-:Y:S01]  /*6730*/  SHF.R.U32.HI R49, RZ, 0x10, R51 ;  /* 0x00000010ff317819 */ /* 0x000fe20000011633 */
[----:B--2---:R-:W-:Y:S01]  /*6740*/  IMAD.U32 R51, R69, 0x10000, RZ ;  /* 0x0001000045337824 */ /* 0x004fe200078e00ff */
[----:B------:R-:W-:Y:S02]  /*6750*/  PRMT R122, R125, 0x5432, R122 ;  /* 0x000054327d7a7816 */ /* 0x000fe4000000007a */
[----:B------:R-:W-:-:S02]  /*6760*/  PRMT R41, R123, 0x5410, R41 ;  /* 0x000054107b297816 */ /* 0x000fc40000000029 */
[----:B------:R-:W-:Y:S01]  /*6770*/  PRMT R42, R123, 0x5432, R42 ;  /* 0x000054327b2a7816 */ /* 0x000fe2000000002a */
[----:B------:R-:W-:Y:S01]  /*6780*/  IMAD.U32 R123, R122, 0x10000, RZ ;  /* 0x000100007a7b7824 */ /* 0x000fe200078e00ff */
[C---:B------:R-:W-:Y:S02]  /*6790*/  PRMT R48, R124.reuse, 0x5432, R48 ;  /* 0x000054327c307816 */ /* 0x040fe40000000030 */
[----:B------:R-:W-:Y:S01]  /*67a0*/  PRMT R49, R124, 0x5410, R49 ;  /* 0x000054107c317816 */ /* 0x000fe20000000031 */
[----:B0-----:R-:W-:Y:S01]  /*67b0*/  IMAD.U32 R124, R73, 0x10000, RZ ;  /* 0x00010000497c7824 */ /* 0x001fe200078e00ff */
[----:B------:R-:W-:Y:S01]  /*67c0*/  PRMT R43, R125, 0x5410, R43 ;  /* 0x000054107d2b7816 */ /* 0x000fe2000000002b */
[----:B------:R-:W-:Y:S01]  /*67d0*/  IMAD.U32 R125, R121, 0x10000, RZ ;  /* 0x00010000797d7824 */ /* 0x000fe200078e00ff */
[----:B------:R-:W-:Y:S01]  /*67e0*/  LOP3.LUT R122, R122, 0xffff0000, RZ, 0xc0, !PT ;  /* 0xffff00007a7a7812 */ /* 0x000fe200078ec0ff */
[C---:B------:R-:W-:Y:S01]  /*67f0*/  FMUL.FTZ R50, R124.reuse, R123 ;  /* 0x0000007b7c327220 */ /* 0x040fe20000410000 */
[----:B------:R-:W-:Y:S01]  /*6800*/  LOP3.LUT R73, R73, 0xffff0000, RZ, 0xc0, !PT ;  /* 0xffff000049497812 */ /* 0x000fe200078ec0ff */
[----:B------:R-:W-:-:S02]  /*6810*/  FMUL.FTZ R124, R124, R125 ;  /* 0x0000007d7c7c7220 */ /* 0x000fc40000410000 */
[C---:B------:R-:W-:Y:S02]  /*6820*/  FFMA.FTZ R50, R51.reuse, R125, -R50 ;  /* 0x0000007d33327223 */ /* 0x040fe40000010832 */
[----:B------:R-:W-:Y:S01]  /*6830*/  FFMA.FTZ R51, R51, R123, R124 ;  /* 0x0000007b33337223 */ /* 0x000fe2000001007c */
[----:B------:R-:W-:Y:S01]  /*6840*/  LOP3.LUT R123, R121, 0xffff0000, RZ, 0xc0, !PT ;  /* 0xffff0000797b7812 */ /* 0x000fe200078ec0ff */
[----:B------:R-:W-:Y:S01]  /*6850*/  IMAD.U32 R124, R75, 0x10000, RZ ;  /* 0x000100004b7c7824 */ /* 0x000fe200078e00ff */
[----:B------:R-:W-:Y:S01]  /*6860*/  LOP3.LUT R121, R69, 0xffff0000, RZ, 0xc0, !PT ;  /* 0xffff000045797812 */ /* 0x000fe200078ec0ff */
[----:B------:R-:W-:Y:S01]  /*6870*/  FMUL.FTZ R69, R73, R122 ;  /* 0x0000007a49457220 */ /* 0x000fe20000410000 */
[----:B------:R-:W-:Y:S01]  /*6880*/  LOP3.LUT R75, R75, 0xffff0000, RZ, 0xc0, !PT ;  /* 0xffff00004b4b7812 */ /* 0x000fe200078ec0ff */
[-C--:B------:R-:W-:Y:S02]  /*6890*/  FMUL.FTZ R73, R73, R123.reuse ;  /* 0x0000007b49497220 */ /* 0x080fe40000410000 */
[----:B------:R-:W-:Y:S01]  /*68a0*/  FFMA.FTZ R69, R121, R123, -R69 ;  /* 0x0000007b79457223 */ /* 0x000fe20000010845 */
[----:B------:R-:W-:-:S02]  /*68b0*/  IMAD.U32 R123, R49, 0x10000, RZ ;  /* 0x00010000317b7824 */ /* 0x000fc400078e00ff */
[----:B------:R-:W-:Y:S01]  /*68c0*/  FFMA.FTZ R73, R121, R122, R73 ;  /* 0x0000007a79497223 */ /* 0x000fe20000010049 */
[----:B------:R-:W-:Y:S01]  /*68d0*/  IMAD.U32 R122, R71, 0x10000, RZ ;  /* 0x00010000477a7824 */ /* 0x000fe200078e00ff */
[----:B------:R-:W-:Y:S01]  /*68e0*/  LOP3.LUT R49, R49, 0xffff0000, RZ, 0xc0, !PT ;  /* 0xffff000031317812 */ /* 0x000fe200078ec0ff */
[----:B------:R-:W-:Y:S02]  /*68f0*/  IMAD.U32 R121, R42, 0x10000, RZ ;  /* 0x000100002a797824 */ /* 0x000fe400078e00ff */
[----:B------:R-:W-:Y:S01]  /*6900*/  FMUL.FTZ R125, R124, R123 ;  /* 0x0000007b7c7d7220 */ /* 0x000fe20000410000 */
[----:B------:R-:W-:Y:S01]  /*6910*/  F2FP.BF16.F32.PACK_AB R73, R73, R51 ;  /* 0x000000334949723e */ /* 0x000fe200000010ff */
[----:B------:R-:W-:Y:S01]  /*6920*/  IMAD.U32 R51, R43, 0x10000, RZ ;  /* 0x000100002b337824 */ /* 0x000fe200078e00ff */
[----:B------:R-:W-:Y:S01]  /*6930*/  F2FP.BF16.F32.PACK_AB R69, R69, R50 ;  /* 0x000000324545723e */ /* 0x000fe200000010ff */
[-C--:B------:R-:W-:Y:S01]  /*6940*/  FFMA.FTZ R125, R122, R121.reuse, -R125 ;  /* 0x000000797a7d7223 */ /* 0x080fe2000001087d */
[----:B------:R-:W-:Y:S01]  /*6950*/  FMUL.FTZ R121, R124, R121 ;  /* 0x000000797c797220 */ /* 0x000fe20000410000 */
[----:B------:R-:W-:Y:S01]  /*6960*/  IMAD.U32 R50, R68, 0x10000, RZ ;  /* 0x0001000044327824 */ /* 0x000fe200078e00ff */
[----:B------:R-:W-:-:S02]  /*6970*/  LOP3.LUT R43, R43, 0xffff0000, RZ, 0xc0, !PT ;  /* 0xffff00002b2b7812 */ /* 0x000fc400078ec0ff */
[----:B------:R-:W-:Y:S01]  /*6980*/  FFMA.FTZ R122, R122, R123, R121 ;  /* 0x0000007b7a7a7223 */ /* 0x000fe20000010079 */
[----:B------:R-:W-:Y:S02]  /*6990*/  LOP3.LUT R121, R42, 0xffff0000, RZ, 0xc0, !PT ;  /* 0xffff00002a797812 */ /* 0x000fe400078ec0ff */
[----:B------:R-:W-:Y:S01]  /*69a0*/  LOP3.LUT R42, R71, 0xffff0000, RZ, 0xc0, !PT ;  /* 0xffff0000472a7812 */ /* 0x000fe200078ec0ff */
[C---:B------:R-:W-:Y:S01]  /*69b0*/  FMUL.FTZ R71, R75.reuse, R49 ;  /* 0x000000314b477220 */ /* 0x040fe20000410000 */
[----:B------:R-:W-:Y:S01]  /*69c0*/  LOP3.LUT R68, R68, 0xffff0000, RZ, 0xc0, !PT ;  /* 0xffff000044447812 */ /* 0x000fe200078ec0ff */
[-C--:B------:R-:W-:Y:S02]  /*69d0*/  FMUL.FTZ R75, R75, R121.reuse ;  /* 0x000000794b4b7220 */ /* 0x080fe40000410000 */
[----:B------:R-:W-:Y:S01]  /*69e0*/  FFMA.FTZ R71, R42, R121, -R71 ;  /* 0x000000792a477223 */ /* 0x000fe20000010847 */
[----:B------:R-:W-:Y:S02]  /*69f0*/  IMAD.U32 R121, R40, 0x10000, RZ ;  /* 0x0001000028797824 */ /* 0x000fe400078e00ff */
[----:B------:R-:W-:Y:S01]  /*6a00*/  FFMA.FTZ R42, R42, R49, R75 ;  /* 0x000000312a2a7223 */ /* 0x000fe2000001004b */
[----:B------:R-:W-:Y:S01]  /*6a10*/  IMAD.U32 R75, R72, 0x10000, RZ ;  /* 0x00010000484b7824 */ /* 0x000fe200078e00ff */
[----:B------:R-:W-:-:S02]  /*6a20*/  LOP3.LUT R40, R40, 0xffff0000, RZ, 0xc0, !PT ;  /* 0xffff000028287812 */ /* 0x000fc400078ec0ff */
[----:B------:R-:W-:Y:S01]  /*6a30*/  F2FP.BF16.F32.PACK_AB R71, R71, R125 ;  /* 0x0000007d4747723e */ /* 0x000fe200000010ff */
[C---:B------:R-:W-:Y:S01]  /*6a40*/  FMUL.FTZ R49, R75.reuse, R51 ;  /* 0x000000334b317220 */ /* 0x040fe20000410000 */
[-C--:B------:R-:W-:Y:S01]  /*6a50*/  FMUL.FTZ R75, R75, R121.reuse ;  /* 0x000000794b4b7220 */ /* 0x080fe20000410000 */
[----:B------:R-:W-:Y:S02]  /*6a60*/  F2FP.BF16.F32.PACK_AB R42, R42, R122 ;  /* 0x0000007a2a2a723e */ /* 0x000fe400000010ff */
[C---:B------:R-:W-:Y:S01]  /*6a70*/  FFMA.FTZ R49, R50.reuse, R121, -R49 ;  /* 0x0000007932317223 */ /* 0x040fe20000010831 */
[----:B------:R-:W-:Y:S01]  /*6a80*/  FFMA.FTZ R50, R50, R51, R75 ;  /* 0x0000003332327223 */ /* 0x000fe2000001004b */
[----:B------:R-:W-:Y:S01]  /*6a90*/  LOP3.LUT R51, R72, 0xffff0000, RZ, 0xc0, !PT ;  /* 0xffff000048337812 */ /* 0x000fe200078ec0ff */
[----:B------:R-:W-:-:S04]  /*6aa0*/  IMAD.U32 R121, R74, 0x10000, RZ ;  /* 0x000100004a797824 */ /* 0x000fc800078e00ff */
        /* <DEDUP_REMOVED lines=21> */
[----:B------:R-:W-:Y:S02]  /*6c00*/  IMAD.MOV.U32 R68, RZ, RZ, R40 ;  /* 0x000000ffff447224 */ /* 0x000fe400078e0028 */
[----:B------:R-:W-:Y:S01]  /*6c10*/  IMAD.MOV.U32 R72, RZ, RZ, R43 ;  /* 0x000000ffff487224 */ /* 0x000fe200078e002b */
[----:B------:R-:W-:Y:S01]  /*6c20*/  F2FP.BF16.F32.PACK_AB R70, R70, R75 ;  /* 0x0000004b4646723e */ /* 0x000fe200000010ff */
[----:B------:R-:W-:Y:S01]  /*6c30*/  IMAD.MOV.U32 R75, RZ, RZ, R42 ;  /* 0x000000ffff4b7224 */ /* 0x000fe200078e002a */
[----:B------:R-:W-:-:S05]  /*6c40*/  F2FP.BF16.F32.PACK_AB R51, R51, R121 ;  /* 0x000000793333723e */ /* 0x000fca00000010ff */
[----:B------:R-:W-:-:S07]  /*6c50*/  IMAD.MOV.U32 R74, RZ, RZ, R51 ;  /* 0x000000ffff4a7224 */ /* 0x000fce00078e0033 */
.L_x_1602:
[----:B------:R-:W-:Y:S05]  /*6c60*/  BSYNC B3 ;  /* 0x0000000000037941 */ /* 0x000fea0003800000 */
.L_x_1601:
        /* <DEDUP_REMOVED lines=8> */
[----:B------:R-:W-:-:S05]  /*6cf0*/  LEA.HI.X R41, R41, R107, R43, 0x1, P5 ;  /* 0x0000006b29297211 */ /* 0x000fca00028f0c2b */
[----:B--2---:R2:W-:Y:S02]  /*6d00*/  STG.E.128 desc[UR4][R40.64], R68 ;  /* 0x0000004428007986 */ /* 0x0045e4000c101d04 */
[----:B--2---:R-:W-:-:S04]  /*6d10*/  @!P4 LEA R40, P5, R120, R106, 0x1 ;  /* 0x0000006a7828c211 */ /* 0x004fc800078a08ff */
[----:B------:R-:W-:-:S05]  /*6d20*/  @!P4 LEA.HI.X R41, R120, R107, R42, 0x1, P5 ;  /* 0x0000006b7829c211 */ /* 0x000fca00028f0c2a */
[----:B0-----:R0:W-:Y:S04]  /*6d30*/  @!P4 STG.E.128 desc[UR4][R40.64], R72 ;  /* 0x000000482800c986 */ /* 0x0011e8000c101d04 */
.L_x_1600:
[----:B------:R-:W-:Y:S05]  /*6d40*/  BSYNC B2 ;  /* 0x0000000000027941 */ /* 0x000fea0003800000 */
.L_x_1599:
[----:B------:R-:W-:-:S13]  /*6d50*/  ISETP.NE.AND P4, PT, R93, RZ, PT ;  /* 0x000000ff5d00720c */ /* 0x000fda0003f85270 */
[----:B------:R-:W-:Y:S05]  /*6d60*/  @!P4 BRA `(.L_x_1598) ;  /* 0x000000080014c947 */ /* 0x000fea0003800000 */
[----:B------:R-:W2:Y:S01]  /*6d70*/  LDL R42, [R1+0x28] ;  /* 0x00002800012a7983 */ /* 0x000ea20000100800 */
[----:B0-----:R-:W-:Y:S01]  /*6d80*/  SEL R40, R29, R118, !P1 ;  /* 0x000000761d287207 */ /* 0x001fe20004800000 */
[----:B------:R-:W-:Y:S01]  /*6d90*/  IMAD.SHL.U32 R43, R23, 0x40, RZ ;  /* 0x00000040172b7824 */ /* 0x000fe200078e00ff */
        /* <DEDUP_REMOVED lines=24> */
[----:B------:R-:W-:Y:S01]  /*6f20*/  SHF.R.U64 R38, R38, 0x10, R39 ;  /* 0x0000001026267819 */ /* 0x000fe20000001227 */
[----:B0-----:R-:W-:Y:S01]  /*6f30*/  IMAD.U32 R73, R49, 0x10000, RZ ;  /* 0x0001000031497824 */ /* 0x001fe200078e00ff */
[--C-:B------:R-:W-:Y:S01]  /*6f40*/  SHF.R.U32.HI R69, RZ, 0x10, R45.reuse ;  /* 0x00000010ff457819 */ /* 0x100fe2000001162d */
[----:B--2---:R-:W-:Y:S01]  /*6f50*/  IMAD.U32 R71, R41, 0x10000, RZ ;  /* 0x0001000029477824 */ /* 0x004fe200078e00ff */
        /* <DEDUP_REMOVED lines=88> */
.L_x_1604:
[----:B------:R-:W-:Y:S05]  /*74e0*/  BSYNC B2 ;  /* 0x0000000000027941 */ /* 0x000fea0003800000 */
.L_x_1603:
        /* <DEDUP_REMOVED lines=13> */
.L_x_1598:
[----:B------:R-:W-:Y:S05]  /*75c0*/  BSYNC B1 ;  /* 0x0000000000017941 */ /* 0x000fea0003800000 */
.L_x_1597:
[----:B---3--:R-:W-:Y:S02]  /*75d0*/  VIADD R37, R23, 0x20 ;  /* 0x0000002017257836 */ /* 0x008fe40000000000 */
[-C--:B--2---:R-:W-:Y:S02]  /*75e0*/  IMAD R36, R103, R112.reuse, RZ ;  /* 0x0000007067247224 */ /* 0x084fe400078e02ff */
[----:B------:R-:W-:-:S04]  /*75f0*/  IMAD.WIDE.U32 R110, R37, R112, R110 ;  /* 0x00000070256e7225 */ /* 0x000fc800078e006e */
[----:B------:R-:W-:Y:S01]  /*7600*/  IMAD R113, R37, R113, R36 ;  /* 0x0000007125717224 */ /* 0x000fe200078e0224 */
[----:B------:R-:W-:Y:S06]  /*7610*/  @P3 BRA `(.L_x_1575) ;  /* 0x0000001400203947 */ /* 0x000fec0003800000 */
[----:B------:R-:W-:Y:S01]  /*7620*/  ISETP.NE.AND P3, PT, R30, RZ, PT ;  /* 0x000000ff1e00720c */ /* 0x000fe20003f65270 */
[----:B------:R-:W-:Y:S01]  /*7630*/  BSSY B1, `(.L_x_1605) ;  /* 0x000008a000017945 */ /* 0x000fe20003800000 */
[----:B------:R-:W-:-:S11]  /*7640*/  IMAD.IADD R48, R111, 0x1, R113 ;  /* 0x000000016f307824 */ /* 0x000fd600078e0271 */
[----:B------:R-:W-:Y:S05]  /*7650*/  @!P3 BRA `(.L_x_1606) ;  /* 0x00000008001cb947 */ /* 0x000fea0003800000 */
[----:B------:R-:W2:Y:S01]  /*7660*/  LDL R38, [R1+0x24] ;  /* 0x0000240001267983 */ /* 0x000ea20000100800 */
[----:B------:R-:W-:Y:S01]  /*7670*/  SEL R36, R29, R118, !P0 ;  /* 0x000000761d247207 */ /* 0x000fe20004000000 */
[C---:B------:R-:W-:Y:S01]  /*7680*/  VIADD R39, R23.reuse, 0x20 ;  /* 0x0000002017277836 */ /* 0x040fe20000000000 */
[----:B------:R-:W-:Y:S01]  /*7690*/  ISETP.GE.AND P4, PT, R18, R116, PT ;  /* 0x000000741200720c */ /* 0x000fe20003f86270 */
[----:B0-----:R-:W-:Y:S01]  /*76a0*/  VIADD R40, R23, 0x20 ;  /* 0x0000002017287836 */ /* 0x001fe20000000000 */
[----:B------:R-:W-:Y:S01]  /*76b0*/  SHF.R.S32.HI R37, RZ, 0x1f, R36 ;  /* 0x0000001fff257819 */ /* 0x000fe20000011424 */
[----:B------:R-:W-:Y:S01]  /*76c0*/  IMAD.SHL.U32 R39, R39, 0x40, RZ ;  /* 0x0000004027277824 */ /* 0x000fe200078e00ff */
[----:B------:R-:W-:Y:S01]  /*76d0*/  BSSY B2, `(.L_x_1607) ;  /* 0x0000073000027945 */ /* 0x000fe20003800000 */
[----:B------:R-:W-:Y:S01]  /*76e0*/  IMAD.SHL.U32 R40, R40, 0x40, RZ ;  /* 0x0000004028287824 */ /* 0x000fe200078e00ff */
[----:B------:R-:W-:Y:S02]  /*76f0*/  LEA.HI R36, R37, R36, RZ, 0x4 ;  /* 0x0000002425247211 */ /* 0x000fe400078f20ff */
[----:B------:R-:W-:-:S02]  /*7700*/  LOP3.LUT R39, R39, 0x1c0, RZ, 0xc0, !PT ;  /* 0x000001c027277812 */ /* 0x000fc400078ec0ff */
[----:B------:R-:W-:Y:S02]  /*7710*/  LEA.HI.SX32 R36, R36, R35, 0x1c ;  /* 0x0000002324247211 */ /* 0x000fe400078fe2ff */
[----:B------:R-:W-:Y:S02]  /*7720*/  LOP3.LUT R40, R40, 0x1c0, RZ, 0xc0, !PT ;  /* 0x000001c028287812 */ /* 0x000fe400078ec0ff */
[----:B------:R-:W-:Y:S01]  /*7730*/  SHF.R.S32.HI R37, RZ, 0x1f, R36 ;  /* 0x0000001fff257819 */ /* 0x000fe20000011424 */
[----:B------:R-:W-:Y:S01]  /*7740*/  IMAD.SHL.U32 R44, R36, 0x8, RZ ;  /* 0x00000008242c7824 */ /* 0x000fe200078e00ff */
[----:B------:R-:W-:Y:S02]  /*7750*/  SHF.R.U32.HI R39, RZ, 0x3, R39 ;  /* 0x00000003ff277819 */ /* 0x000fe40000011627 */
[----:B------:R-:W-:Y:S02]  /*7760*/  LEA.HI R37, R37, R36, RZ, 0x3 ;  /* 0x0000002425257211 */ /* 0x000fe400078f18ff */
[----:B------:R-:W-:-:S02]  /*7770*/  LOP3.LUT R36, R40, 0x38, R44, 0xf8, !PT ;  /* 0x0000003828247812 */ /* 0x000fc400078ef82c */
[----:B------:R-:W-:Y:S01]  /*7780*/  ISETP.GE.AND P3, PT, R44, R117, PT ;  /* 0x000000752c00720c */ /* 0x000fe20003f66270 */
[----:B------:R-:W-:Y:S01]  /*7790*/  IMAD.SHL.U32 R37, R37, 0x200, RZ ;  /* 0x0000020025257824 */ /* 0x000fe200078e00ff */
[----:B------:R-:W-:-:S04]  /*77a0*/  LOP3.LUT R36, R36, R39, RZ, 0x3c, !PT ;  /* 0x0000002724247212 */ /* 0x000fc800078e3cff */
[----:B------:R-:W-:-:S04]  /*77b0*/  LOP3.LUT R37, R37, 0x7ffff000, RZ, 0xc0, !PT ;  /* 0x7ffff00025257812 */ /* 0x000fc800078ec0ff */
[----:B--2---:R-:W-:Y:S01]  /*77c0*/  IADD3 R36, R36, R37, R38 ;  /* 0x0000002524247210 */ /* 0x004fe20007ffe026 */
[----:B------:R-:W-:-:S04]  /*77d0*/  IMAD R37, R17, 0x4000, R5 ;  /* 0x0000400011257824 */ /* 0x000fc800078e0205 */
[----:B------:R-:W-:Y:S02]  /*77e0*/  IMAD R39, R17, 0x4000, R36 ;  /* 0x0000400011277824 */ /* 0x000fe400078e0224 */
[--C-:B------:R-:W-:Y:S02]  /*77f0*/  IMAD R37, R37, 0x2, R16.reuse ;  /* 0x0000000225257824 */ /* 0x100fe400078e0210 */
[----:B------:R-:W-:-:S04]  /*7800*/  IMAD R40, R39, 0x2, R16 ;  /* 0x0000000227287824 */ /* 0x000fc800078e0210 */
[----:B------:R-:W0:Y:S04]  /*7810*/  LDS.128 R36, [R37+0x20400] ;  /* 0x0204000025247984 */ /* 0x000e280000000c00 */
[----:B------:R-:W2:Y:S01]  /*7820*/  LDS.128 R40, [R40+0x20400] ;  /* 0x0204000028287984 */ /* 0x000ea20000000c00 */
[----:B------:R-:W-:Y:S05]  /*7830*/  @P4 BRA `(.L_x_1608) ;  /* 0x0000000400704947 */ /* 0x000fea0003800000 */
[----:B------:R-:W-:Y:S01]  /*7840*/  SHF.R.U32.HI R46, RZ, 0x10, R65 ;  /* 0x00000010ff2e7819 */ /* 0x000fe20000011641 */
[----:B--2---:R-:W-:Y:S01]  /*7850*/  IMAD.U32 R51, R41, 0x10000, RZ ;  /* 0x0001000029337824 */ /* 0x004fe200078e00ff */
[----:B------:R-:W-:Y:S01]  /*7860*/  SHF.R.U32.HI R50, RZ, 0x10, R57 ;  /* 0x00000010ff327819 */ /* 0x000fe20000011639 */
[----:B0-----:R-:W-:Y:S01]  /*7870*/  IMAD.U32 R45, R37, 0x10000, RZ ;  /* 0x00010000252d7824 */ /* 0x001fe200078e00ff */
[----:B------:R-:W-:Y:S01]  /*7880*/  PRMT R47, R133, 0x5432, R46 ;  /* 0x00005432852f7816 */ /* 0x000fe2000000002e */
[----:B------:R-:W-:Y:S01]  /*7890*/  IMAD.U32 R70, R43, 0x10000, RZ ;  /* 0x000100002b467824 */ /* 0x000fe200078e00ff */
[----:B------:R-:W-:Y:S02]  /*78a0*/  PRMT R50, R131, 0x5432, R50 ;  /* 0x0000543283327816 */ /* 0x000fe40000000032 */
        /* <DEDUP_REMOVED lines=9> */
[----:B------:R-:W-:Y:S01]  /*7940*/  FFMA.FTZ R46, R45, R46, -R68 ;  /* 0x0000002e2d2e7223 */ /* 0x000fe20000010844 */
[----:B------:R-:W-:Y:S01]  /*7950*/  PRMT R64, R133, 0x5410, R64 ;  /* 0x0000541085407816 */ /* 0x000fe20000000040 */
[----:B------:R-:W-:Y:S01]  /*7960*/  FFMA.FTZ R45, R45, R49, R51 ;  /* 0x000000312d2d7223 */ /* 0x000fe20000010033 */
[----:B------:R-:W-:Y:S01]  /*7970*/  LOP3.LUT R49, R41, 0xffff0000, RZ, 0xc0, !PT ;  /* 0xffff000029317812 */ /* 0x000fe200078ec0ff */
[----:B------:R-:W-:Y:S01]  /*7980*/  IMAD.U32 R57, R40, 0x10000, RZ ;  /* 0x0001000028397824 */ /* 0x000fe200078e00ff */
[----:B------:R-:W-:-:S03]  /*7990*/  PRMT R56, R131, 0x5410, R56 ;  /* 0x0000541083387816 */ /* 0x000fc60000000038 */
[C---:B------:R-:W-:Y:S01]  /*79a0*/  FMUL.FTZ R41, R49.reuse, R47 ;  /* 0x0000002f31297220 */ /* 0x040fe20000410000 */
[----:B------:R-:W-:-:S03]  /*79b0*/  FMUL.FTZ R49, R49, R50 ;  /* 0x0000003231317220 */ /* 0x000fc60000410000 */
[C---:B------:R-:W-:Y:S01]  /*79c0*/  FFMA.FTZ R41, R37.reuse, R50, -R41 ;  /* 0x0000003225297223 */ /* 0x040fe20000010829 */
[----:B------:R-:W-:Y:S01]  /*79d0*/  FFMA.FTZ R37, R37, R47, R49 ;  /* 0x0000002f25257223 */ /* 0x000fe20000010031 */
[----:B------:R-:W-:Y:S01]  /*79e0*/  SHF.R.U32.HI R49, RZ, 0x10, R67 ;  /* 0x00000010ff317819 */ /* 0x000fe20000011643 */
[C---:B------:R-:W-:Y:S01]  /*79f0*/  IMAD.U32 R50, R39.reuse, 0x10000, RZ ;  /* 0x0001000027327824 */ /* 0x040fe200078e00ff */
[----:B------:R-:W-:Y:S02]  /*7a00*/  SHF.R.U32.HI R47, RZ, 0x10, R59 ;  /* 0x00000010ff2f7819 */ /* 0x000fe4000001163b */
[----:B------:R-:W-:Y:S02]  /*7a10*/  PRMT R49, R132, 0x5432, R49 ;  /* 0x0000543284317816 */ /* 0x000fe40000000031 */
[----:B------:R-:W-:Y:S02]  /*7a20*/  PRMT R47, R130, 0x5432, R47 ;  /* 0x00005432822f7816 */ /* 0x000fe4000000002f */
[----:B------:R-:W-:Y:S01]  /*7a30*/  LOP3.LUT R39, R39, 0xffff0000, RZ, 0xc0, !PT ;  /* 0xffff000027277812 */ /* 0x000fe200078ec0ff */
[C---:B------:R-:W-:Y:S01]  /*7a40*/  IMAD.U32 R51, R49.reuse, 0x10000, RZ ;  /* 0x0001000031337824 */ /* 0x040fe200078e00ff */
[----:B------:R-:W-:Y:S01]  /*7a50*/  LOP3.LUT R49, R49, 0xffff0000, RZ, 0xc0, !PT ;  /* 0xffff000031317812 */ /* 0x000fe200078ec0ff */
[C---:B------:R-:W-:Y:S01]  /*7a60*/  IMAD.U32 R68, R47.reuse, 0x10000, RZ ;  /* 0x000100002f447824 */ /* 0x040fe200078e00ff */
[----:B------:R-:W-:Y:S01]  /*7a70*/  LOP3.LUT R47, R47, 0xffff0000, RZ, 0xc0, !PT ;  /* 0xffff00002f2f7812 */ /* 0x000fe200078ec0ff */
[-C--:B------:R-:W-:Y:S01]  /*7a80*/  FMUL.FTZ R69, R70, R51.reuse ;  /* 0x0000003346457220 */ /* 0x080fe20000410000 */
[----:B------:R-:W-:Y:S01]  /*7a90*/  SHF.R.U64 R67, R66, 0x10, R67 ;  /* 0x0000001042437819 */ /* 0x000fe20000001243 */
[-C--:B------:R-:W-:Y:S01]  /*7aa0*/  FMUL.FTZ R70, R70, R68.reuse ;  /* 0x0000004446467220 */ /* 0x080fe20000410000 */
[----:B------:R-:W-:Y:S01]  /*7ab0*/  SHF.R.U64 R59, R58, 0x10, R59 ;  /* 0x000000103a3b7819 */ /* 0x000fe2000000123b */
[----:B------:R-:W-:Y:S01]  /*7ac0*/  FFMA.FTZ R69, R50, R68, -R69 ;  /* 0x0000004432457223 */ /* 0x000fe20000010845 */
[----:B------:R-:W-:Y:S01]  /*7ad0*/  PRMT R132, R132, 0x5410, R67 ;  /* 0x0000541084847816 */ /* 0x000fe20000000043 */
[----:B------:R-:W-:Y:S01]  /*7ae0*/  FFMA.FTZ R70, R50, R51, R70 ;  /* 0x0000003332467223 */ /* 0x000fe20000010046 */
[----:B------:R-:W-:-:S02]  /*7af0*/  LOP3.LUT R50, R43, 0xffff0000, RZ, 0xc0, !PT ;  /* 0xffff00002b327812 */ /* 0x000fc400078ec0ff */
[----:B------:R-:W-:Y:S01]  /*7b00*/  PRMT R130, R130, 0x5410, R59 ;  /* 0x0000541082827816 */ /* 0x000fe2000000003b */
[C---:B------:R-:W-:Y:S01]  /*7b10*/  IMAD.U32 R58, R132.reuse, 0x10000, RZ ;  /* 0x00010000843a7824 */ /* 0x040fe200078e00ff */
[----:B------:R-:W-:Y:S01]  /*7b20*/  LOP3.LUT R59, R132, 0xffff0000, RZ, 0xc0, !PT ;  /* 0xffff0000843b7812 */ /* 0x000fe200078ec0ff */
[C---:B------:R-:W-:Y:S01]  /*7b30*/  FMUL.FTZ R43, R50.reuse, R49 ;  /* 0x00000031322b7220 */ /* 0x040fe20000410000 */
[-C--:B------:R-:W-:Y:S01]  /*7b40*/  FMUL.FTZ R50, R50, R47.reuse ;  /* 0x0000002f32327220 */ /* 0x080fe20000410000 */
[----:B------:R-:W-:Y:S02]  /*7b50*/  F2FP.BF16.F32.PACK_AB R41, R41, R46 ;  /* 0x0000002e2929723e */ /* 0x000fe400000010ff */
[C---:B------:R-:W-:Y:S01]  /*7b60*/  FFMA.FTZ R43, R39.reuse, R47, -R43 ;  /* 0x0000002f272b7223 */ /* 0x040fe2000001082b */
[----:B------:R-:W-:Y:S01]  /*7b70*/  FFMA.FTZ R50, R39, R49, R50 ;  /* 0x0000003127327223 */ /* 0x000fe20000010032 */
[----:B------:R-:W-:Y:S01]  /*7b80*/  IMAD.U32 R47, R64, 0x10000, RZ ;  /* 0x00010000402f7824 */ /* 0x000fe200078e00ff */
[----:B------:R-:W-:Y:S01]  /*7b90*/  F2FP.BF16.F32.PACK_AB R45, R37, R45 ;  /* 0x0000002d252d723e */ /* 0x000fe200000010ff */
[C---:B------:R-:W-:Y:S01]  /*7ba0*/  IMAD.U32 R49, R56.reuse, 0x10000, RZ ;  /* 0x0001000038317824 */ /* 0x040fe200078e00ff */
[----:B------:R-:W-:Y:S01]  /*7bb0*/  LOP3.LUT R56, R56, 0xffff0000, RZ, 0xc0, !PT ;  /* 0xffff000038387812 */ /* 0x000fe200078ec0ff */
[----:B------:R-:W-:Y:S01]  /*7bc0*/  FMUL.FTZ R51, R57, R47 ;  /* 0x0000002f39337220 */ /* 0x000fe20000410000 */
[----:B------:R-:W-:-:S02]  /*7bd0*/  IMAD.U32 R39, R36, 0x10000, RZ ;  /* 0x0001000024277824 */ /* 0x000fc400078e00ff */
[----:B------:R-:W-:Y:S01]  /*7be0*/  FMUL.FTZ R57, R57, R49 ;  /* 0x0000003139397220 */ /* 0x000fe20000410000 */
[----:B------:R-:W-:Y:S01]  /*7bf0*/  F2FP.BF16.F32.PACK_AB R43, R43, R69 ;  /* 0x000000452b2b723e */ /* 0x000fe200000010ff */
[----:B------:R-:W-:Y:S02]  /*7c00*/  IMAD.MOV.U32 R37, RZ, RZ, R41 ;  /* 0x000000ffff257224 */ /* 0x000fe400078e0029 */
[C---:B------:R-:W-:Y:S01]  /*7c10*/  FFMA.FTZ R51, R39.reuse, R49, -R51 ;  /* 0x0000003127337223 */ /* 0x040fe20000010833 */
[----:B------:R-:W-:Y:S01]  /*7c20*/  FFMA.FTZ R57, R39, R47, R57 ;  /* 0x0000002f27397223 */ /* 0x000fe20000010039 */
[----:B------:R-:W-:Y:S01]  /*7c30*/  LOP3.LUT R39, R40, 0xffff0000, RZ, 0xc0, !PT ;  /* 0xffff000028277812 */ /* 0x000fe200078ec0ff */
[----:B------:R-:W-:Y:S01]  /*7c40*/  IMAD.MOV.U32 R41, RZ, RZ, R45 ;  /* 0x000000ffff297224 */ /* 0x000fe200078e002d */
[----:B------:R-:W-:Y:S02]  /*7c50*/  LOP3.LUT R40, R64, 0xffff0000, RZ, 0xc0, !PT ;  /* 0xffff000040287812 */ /* 0x000fe400078ec0ff */
[----:B------:R-:W-:-:S02]  /*7c60*/  LOP3.LUT R47, R36, 0xffff0000, RZ, 0xc0, !PT ;  /* 0xffff0000242f7812 */ /* 0x000fc400078ec0ff */
[----:B------:R-:W-:Y:S01]  /*7c70*/  F2FP.BF16.F32.PACK_AB R50, R50, R70 ;  /* 0x000000463232723e */ /* 0x000fe200000010ff */
[C---:B------:R-:W-:Y:S01]  /*7c80*/  FMUL.FTZ R36, R39.reuse, R40 ;  /* 0x0000002827247220 */ /* 0x040fe20000410000 */
[----:B------:R-:W-:-:S03]  /*7c90*/  FMUL.FTZ R39, R39, R56 ;  /* 0x0000003827277220 */ /* 0x000fc60000410000 */
[C---:B------:R-:W-:Y:S01]  /*7ca0*/  FFMA.FTZ R36, R47.reuse, R56, -R36 ;  /* 0x000000382f247223 */ /* 0x040fe20000010824 */
[----:B------:R-:W-:Y:S01]  /*7cb0*/  FFMA.FTZ R40, R47, R40, R39 ;  /* 0x000000282f287223 */ /* 0x000fe20000010027 */
[C---:B------:R-:W-:Y:S01]  /*7cc0*/  IMAD.U32 R39, R42.reuse, 0x10000, RZ ;  /* 0x000100002a277824 */ /* 0x040fe200078e00ff */
[----:B------:R-:W-:Y:S01]  /*7cd0*/  LOP3.LUT R42, R42, 0xffff0000, RZ, 0xc0, !PT ;  /* 0xffff00002a2a7812 */ /* 0x000fe200078ec0ff */
[----:B------:R-:W-:Y:S01]  /*7ce0*/  IMAD.U32 R56, R130, 0x10000, RZ ;  /* 0x0001000082387824 */ /* 0x000fe200078e00ff */
[----:B------:R-:W-:Y:S01]  /*7cf0*/  F2FP.BF16.F32.PACK_AB R36, R36, R51 ;  /* 0x000000332424723e */ /* 0x000fe200000010ff */
[C---:B------:R-:W-:Y:S02]  /*7d00*/  IMAD.U32 R47, R38.reuse, 0x10000, RZ ;  /* 0x00010000262f7824 */ /* 0x040fe400078e00ff */
[C---:B------:R-:W-:Y:S01]  /*7d10*/  FMUL.FTZ R64, R39.reuse, R58 ;  /* 0x0000003a27407220 */ /* 0x040fe20000410000 */
[-C--:B------:R-:W-:Y:S01]  /*7d20*/  FMUL.FTZ R49, R39, R56.reuse ;  /* 0x0000003827317220 */ /* 0x080fe20000410000 */
[----:B------:R-:W-:Y:S01]  /*7d30*/  LOP3.LUT R38, R38, 0xffff0000, RZ, 0xc0, !PT ;  /* 0xffff000026267812 */ /* 0x000fe200078ec0ff */
[----:B------:R-:W-:Y:S01]  /*7d40*/  FMUL.FTZ R65, R42, R59 ;  /* 0x0000003b2a417220 */ /* 0x000fe20000410000 */
[C---:B------:R-:W-:Y:S01]  /*7d50*/  FFMA.FTZ R39, R47.reuse, R56, -R64 ;  /* 0x000000382f277223 */ /* 0x040fe20000010840 */
[----:B------:R-:W-:Y:S01]  /*7d60*/  FFMA.FTZ R47, R47, R58, R49 ;  /* 0x0000003a2f2f7223 */ /* 0x000fe20000010031 */
[----:B------:R-:W-:-:S02]  /*7d70*/  LOP3.LUT R49, R130, 0xffff0000, RZ, 0xc0, !PT ;  /* 0xffff000082317812 */ /* 0x000fc400078ec0ff */
[----:B------:R-:W-:-:S03]  /*7d80*/  F2FP.BF16.F32.PACK_AB R40, R40, R57 ;  /* 0x000000392828723e */ /* 0x000fc600000010ff */
[-C--:B------:R-:W-:Y:S01]  /*7d90*/  FMUL.FTZ R56, R42, R49.reuse ;  /* 0x000000312a387220 */ /* 0x080fe20000410000 */
[----:B------:R-:W-:-:S03]  /*7da0*/  FFMA.FTZ R42, R38, R49, -R65 ;  /* 0x00000031262a7223 */ /* 0x000fc60000010841 */
[----:B------:R-:W-:Y:S02]  /*7db0*/  FFMA.FTZ R56, R38, R59, R56 ;  /* 0x0000003b26387223 */ /* 0x000fe40000010038 */
[----:B------:R-:W-:Y:S01]  /*7dc0*/  F2FP.BF16.F32.PACK_AB R38, R42, R39 ;  /* 0x000000272a26723e */ /* 0x000fe200000010ff */
[----:B------:R-:W-:Y:S02]  /*7dd0*/  IMAD.MOV.U32 R39, RZ, RZ, R43 ;  /* 0x000000ffff277224 */ /* 0x000fe400078e002b */
[----:B------:R-:W-:Y:S01]  /*7de0*/  F2FP.BF16.F32.PACK_AB R42, R56, R47 ;  /* 0x0000002f382a723e */ /* 0x000fe200000010ff */
[----:B------:R-:W-:-:S07]  /*7df0*/  IMAD.MOV.U32 R43, RZ, RZ, R50 ;  /* 0x000000ffff2b7224 */ /* 0x000fce00078e0032 */
.L_x_1608:
[----:B------:R-:W-:Y:S05]  /*7e00*/  BSYNC B2 ;  /* 0x0000000000027941 */ /* 0x000fea0003800000 */
.L_x_1607:
[----:B------:R-:W-:Y:S01]  /*7e10*/  IADD3 R45, P4, P5, R88, R110, R90 ;  /* 0x0000006e582d7210 */ /* 0x000fe20007d9e05a */
[----:B------:R-:W-:Y:S01]  /*7e20*/  ULDC.64 UR4, c[0x0][0x208] ;  /* 0x0000820000047ab9 */ /* 0x000fe20000000a00 */
[----:B------:R-:W-:Y:S02]  /*7e30*/  @!P3 SHF.R.S32.HI R49, RZ, 0x1f, R44 ;  /* 0x0000001fff31b819 */ /* 0x000fe4000001142c */
[----:B------:R-:W-:Y:S02]  /*7e40*/  IADD3.X R56, R0, R48, R96, P4, P5 ;  /* 0x0000003000387210 */ /* 0x000fe400027ea460 */
[----:B------:R-:W-:-:S04]  /*7e50*/  @!P3 IADD3 R47, P4, P5, R88, R110, R44 ;  /* 0x0000006e582fb210 */ /* 0x000fc80007d9e02c */
[----:B------:R-:W-:Y:S02]  /*7e60*/  @!P3 IADD3.X R50, R0, R48, R49, P4, P5 ;  /* 0x000000300032b210 */ /* 0x000fe400027ea431 */
[-C--:B------:R-:W-:Y:S02]  /*7e70*/  LEA R44, P4, R45, R106.reuse, 0x1 ;  /* 0x0000006a2d2c7211 */ /* 0x080fe400078808ff */
[----:B------:R-:W-:Y:S02]  /*7e80*/  @!P3 LEA R46, P5, R47, R106, 0x1 ;  /* 0x0000006a2f2eb211 */ /* 0x000fe400078a08ff */
[-C--:B------:R-:W-:Y:S02]  /*7e90*/  LEA.HI.X R45, R45, R107.reuse, R56, 0x1, P4 ;  /* 0x0000006b2d2d7211 */ /* 0x080fe400020f0c38 */
[----:B------:R-:W-:-:S03]  /*7ea0*/  @!P3 LEA.HI.X R47, R47, R107, R50, 0x1, P5 ;  /* 0x0000006b2f2fb211 */ /* 0x000fc600028f0c32 */
[----:B0-----:R3:W-:Y:S04]  /*7eb0*/  STG.E.128 desc[UR4][R44.64], R36 ;  /* 0x000000242c007986 */ /* 0x0017e8000c101d04 */
[----:B--2---:R3:W-:Y:S02]  /*7ec0*/  @!P3 STG.E.128 desc[UR4][R46.64], R40 ;  /* 0x000000282e00b986 */ /* 0x0047e4000c101d04 */
.L_x_1606:
[----:B------:R-:W-:Y:S05]  /*7ed0*/  BSYNC B1 ;  /* 0x0000000000017941 */ /* 0x000fea0003800000 */
.L_x_1605:
[----:B------:R-:W-:-:S13]  /*7ee0*/  ISETP.NE.AND P3, PT, R93, RZ, PT ;  /* 0x000000ff5d00720c */ /* 0x000fda0003f65270 */
[----:B------:R-:W-:Y:S05]  /*7ef0*/  @!P3 BRA `(.L_x_1575) ;  /* 0x0000000800e8b947 */ /* 0x000fea0003800000 */
[----:B---3--:R-:W2:Y:S01]  /*7f00*/  LDL R38, [R1+0x24] ;  /* 0x0000240001267983 */ /* 0x008ea20000100800 */
[----:B------:R-:W-:Y:S01]  /*7f10*/  SEL R118, R29, R118, !P1 ;  /* 0x000000761d767207 */ /* 0x000fe20004800000 */
[C---:B------:R-:W-:Y:S01]  /*7f20*/  VIADD R39, R23.reuse, 0x20 ;  /* 0x0000002017277836 */ /* 0x040fe20000000000 */
[----:B------:R-:W-:Y:S01]  /*7f30*/  IADD3 R45, P3, P4, R88, R110, R92 ;  /* 0x0000006e582d7210 */ /* 0x000fe20007c7e05c */
[----:B------:R-:W-:Y:S01]  /*7f40*/  VIADD R36, R23, 0x20 ;  /* 0x0000002017247836 */ /* 0x000fe20000000000 */
[----:B------:R-:W-:Y:S01]  /*7f50*/  SHF.R.S32.HI R37, RZ, 0x1f, R118 ;  /* 0x0000001fff257819 */ /* 0x000fe20000011476 */
[----:B------:R-:W-:Y:S01]  /*7f60*/  IMAD.SHL.U32 R39, R39, 0x40, RZ ;  /* 0x0000004027277824 */ /* 0x000fe200078e00ff */
[----:B------:R-:W-:Y:S01]  /*7f70*/  IADD3.X R46, R0, R48, R97, P3, P4 ;  /* 0x00000030002e7210 */ /* 0x000fe20001fe8461 */
[----:B------:R-:W-:Y:S01]  /*7f80*/  IMAD.SHL.U32 R36, R36, 0x40, RZ ;  /* 0x0000004024247824 */ /* 0x000fe200078e00ff */
[----:B------:R-:W-:Y:S01]  /*7f90*/  LEA.HI R118, R37, R118, RZ, 0x4 ;  /* 0x0000007625767211 */ /* 0x000fe200078f20ff */
[----:B------:R-:W-:Y:S01]  /*7fa0*/  BSSY B1, `(.L_x_1609) ;  /* 0x0000074000017945 */ /* 0x000fe20003800000 */
        /* <DEDUP_REMOVED lines=10> */
[----:B------:R-:W-:Y:S02]  /*8050*/  LOP3.LUT R36, R36, R39, RZ, 0x3c, !PT ;  /* 0x0000002724247212 */ /* 0x000fe400078e3cff */
[----:B------:R-:W-:Y:S02]  /*8060*/  LEA R44, P3, R45, R106, 0x1 ;  /* 0x0000006a2d2c7211 */ /* 0x000fe400078608ff */
[----:B------:R-:W-:Y:S02]  /*8070*/  LOP3.LUT R37, R37, 0x7ffff000, RZ, 0xc0, !PT ;  /* 0x7ffff00025257812 */ /* 0x000fe400078ec0ff */
[----:B------:R-:W-:Y:S02]  /*8080*/  LEA.HI.X R45, R45, R107, R46, 0x1, P3 ;  /* 0x0000006b2d2d7211 */ /* 0x000fe400018f0c2e */
[----:B--2---:R-:W-:Y:S01]  /*8090*/  IADD3 R36, R36, R37, R38 ;  /* 0x0000002524247210 */ /* 0x004fe20007ffe026 */
[----:B------:R-:W-:-:S04]  /*80a0*/  IMAD R37, R17, 0x4000, R7 ;  /* 0x0000400011257824 */ /* 0x000fc800078e0207 */
[----:B------:R-:W-:Y:S02]  /*80b0*/  IMAD R39, R17, 0x4000, R36 ;  /* 0x0000400011277824 */ /* 0x000fe400078e0224 */
[--C-:B------:R-:W-:Y:S02]  /*80c0*/  IMAD R37, R37, 0x2, R16.reuse ;  /* 0x0000000225257824 */ /* 0x100fe400078e0210 */
[----:B0-----:R-:W-:-:S04]  /*80d0*/  IMAD R40, R39, 0x2, R16 ;  /* 0x0000000227287824 */ /* 0x001fc800078e0210 */
[----:B------:R-:W0:Y:S04]  /*80e0*/  LDS.128 R36, [R37+0x20400] ;  /* 0x0204000025247984 */ /* 0x000e280000000c00 */
[----:B------:R-:W2:Y:S01]  /*80f0*/  LDS.128 R40, [R40+0x20400] ;  /* 0x0204000028287984 */ /* 0x000ea20000000c00 */
[----:B------:R-:W-:Y:S05]  /*8100*/  @P4 BRA `(.L_x_1610) ;  /* 0x0000000400744947 */ /* 0x000fea0003800000 */
[--C-:B------:R-:W-:Y:S01]  /*8110*/  SHF.R.U64 R50, R60, 0x10, R61.reuse ;  /* 0x000000103c327819 */ /* 0x100fe2000000123d */
[----:B0-----:R-:W-:Y:S01]  /*8120*/  IMAD.U32 R58, R39, 0x10000, RZ ;  /* 0x00010000273a7824 */ /* 0x001fe200078e00ff */
[----:B------:R-:W-:Y:S01]  /*8130*/  SHF.R.U32.HI R60, RZ, 0x10, R61 ;  /* 0x00000010ff3c7819 */ /* 0x000fe2000001163d */
[----:B--2---:R-:W-:Y:S01]  /*8140*/  IMAD.U32 R61, R41, 0x10000, RZ ;  /* 0x00010000293d7824 */ /* 0x004fe200078e00ff */
[--C-:B------:R-:W-:Y:S01]  /*8150*/  SHF.R.U64 R49, R52, 0x10, R53.reuse ;  /* 0x0000001034317819 */ /* 0x100fe20000001235 */
[----:B------:R-:W-:Y:S01]  /*8160*/  IMAD.U32 R52, R37, 0x10000, RZ ;  /* 0x0001000025347824 */ /* 0x000fe200078e00ff */
[----:B------:R-:W-:Y:S01]  /*8170*/  SHF.R.U32.HI R53, RZ, 0x10, R53 ;  /* 0x00000010ff357819 */ /* 0x000fe20000011635 */
[----:B------:R-:W-:Y:S01]  /*8180*/  IMAD.U32 R57, R38, 0x10000, RZ ;  /* 0x0001000026397824 */ /* 0x000fe200078e00ff */
[----:B------:R-:W-:Y:S02]  /*8190*/  PRMT R60, R127, 0x5432, R60 ;  /* 0x000054327f3c7816 */ /* 0x000fe4000000003c */
[----:B------:R-:W-:-:S02]  /*81a0*/  PRMT R49, R128, 0x5432, R49 ;  /* 0x0000543280317816 */ /* 0x000fc40000000031 */
[----:B------:R-:W-:Y:S01]  /*81b0*/  PRMT R128, R128, 0x5410, R53 ;  /* 0x0000541080807816 */ /* 0x000fe20000000035 */
[----:B------:R-:W-:Y:S01]  /*81c0*/  IMAD.U32 R64, R60, 0x10000, RZ ;  /* 0x000100003c407824 */ /* 0x000fe200078e00ff */
[----:B------:R-:W-:Y:S01]  /*81d0*/  SHF.R.U64 R51, R62, 0x10, R63 ;  /* 0x000000103e337819 */ /* 0x000fe2000000123f */
[----:B------:R-:W-:Y:S01]  /*81e0*/  IMAD.U32 R62, R43, 0x10000, RZ ;  /* 0x000100002b3e7824 */ /* 0x000fe200078e00ff */
[----:B------:R-:W-:Y:S01]  /*81f0*/  PRMT R127, R127, 0x5410, R50 ;  /* 0x000054107f7f7816 */ /* 0x000fe20000000032 */
[----:B------:R-:W-:Y:S01]  /*8200*/  IMAD.U32 R50, R128, 0x10000, RZ ;  /* 0x0001000080327824 */ /* 0x000fe200078e00ff */
[----:B------:R-:W-:Y:S01]  /*8210*/  SHF.R.U64 R46, R54, 0x10, R55 ;  /* 0x00000010362e7819 */ /* 0x000fe20000001237 */
[C---:B------:R-:W-:Y:S01]  /*8220*/  FMUL.FTZ R53, R61.reuse, R64 ;  /* 0x000000403d357220 */ /* 0x040fe20000410000 */
[----:B------:R-:W-:Y:S01]  /*8230*/  SHF.R.U32.HI R63, RZ, 0x10, R63 ;  /* 0x00000010ff3f7819 */ /* 0x000fe2000001163f */
[-C--:B------:R-:W-:Y:S01]  /*8240*/  FMUL.FTZ R61, R61, R50.reuse ;  /* 0x000000323d3d7220 */ /* 0x080fe20000410000 */
[----:B------:R-:W-:Y:S01]  /*8250*/  SHF.R.U32.HI R54, RZ, 0x10, R55 ;  /* 0x00000010ff367819 */ /* 0x000fe20000011637 */
[C---:B------:R-:W-:Y:S01]  /*8260*/  FFMA.FTZ R50, R52.reuse, R50, -R53 ;  /* 0x0000003234327223 */ /* 0x040fe20000010835 */
[----:B------:R-:W-:Y:S01]  /*8270*/  PRMT R46, R129, 0x5432, R46 ;  /* 0x00005432812e7816 */ /* 0x000fe2000000002e */
[----:B------:R-:W-:Y:S01]  /*8280*/  FFMA.FTZ R52, R52, R64, R61 ;  /* 0x0000004034347223 */ /* 0x000fe2000001003d */
[----:B------:R-:W-:-:S02]  /*8290*/  PRMT R63, R126, 0x5432, R63 ;  /* 0x000054327e3f7816 */ /* 0x000fc4000000003f */
[----:B------:R-:W-:Y:S01]  /*82a0*/  LOP3.LUT R56, R41, 0xffff0000, RZ, 0xc0, !PT ;  /* 0xffff000029387812 */ /* 0x000fe200078ec0ff */
[----:B------:R-:W-:Y:S01]  /*82b0*/  IMAD.U32 R41, R40, 0x10000, RZ ;  /* 0x0001000028297824 */ /* 0x000fe200078e00ff */
[----:B------:R-:W-:Y:S01]  /*82c0*/  PRMT R129, R129, 0x5410, R54 ;  /* 0x0000541081817816 */ /* 0x000fe20000000036 */
[----:B------:R-:W-:Y:S01]  /*82d0*/  IMAD.U32 R65, R63, 0x10000, RZ ;  /* 0x000100003f417824 */ /* 0x000fe200078e00ff */
[----:B------:R-:W-:Y:S02]  /*82e0*/  LOP3.LUT R60, R60, 0xffff0000, RZ, 0xc0, !PT ;  /* 0xffff00003c3c7812 */ /* 0x000fe400078ec0ff */
[----:B------:R-:W-:Y:S01]  /*82f0*/  LOP3.LUT R53, R128, 0xffff0000, RZ, 0xc0, !PT ;  /* 0xffff000080357812 */ /* 0x000fe200078ec0ff */
[----:B------:R-:W-:Y:S01]  /*8300*/  IMAD.U32 R61, R129, 0x10000, RZ ;  /* 0x00010000813d7824 */ /* 0x000fe200078e00ff */
[----:B------:R-:W-:Y:S01]  /*8310*/  LOP3.LUT R55, R37, 0xffff0000, RZ, 0xc0, !PT ;  /* 0xffff000025377812 */ /* 0x000fe200078ec0ff */
[CC--:B------:R-:W-:Y:S01]  /*8320*/  FMUL.FTZ R54, R56.reuse, R60.reuse ;  /* 0x0000003c38367220 */ /* 0x0c0fe20000410000 */
[----:B------:R-:W-:Y:S01]  /*8330*/  LOP3.LUT R43, R43, 0xffff0000, RZ, 0xc0, !PT ;  /* 0xffff00002b2b7812 */ /* 0x000fe200078ec0ff */
[----:B------:R-:W-:Y:S01]  /*8340*/  FMUL.FTZ R56, R56, R53 ;  /* 0x0000003538387220 */ /* 0x000fe20000410000 */
[C---:B------:R-:W-:Y:S01]  /*8350*/  FMUL.FTZ R67, R62.reuse, R65 ;  /* 0x000000413e437220 */ /* 0x040fe20000410000 */
[----:B------:R-:W-:Y:S01]  /*8360*/  LOP3.LUT R64, R63, 0xffff0000, RZ, 0xc0, !PT ;  /* 0xffff00003f407812 */ /* 0x000fe200078ec0ff */
[C---:B------:R-:W-:Y:S01]  /*8370*/  FFMA.FTZ R53, R55.reuse, R53, -R54 ;  /* 0x0000003537357223 */ /* 0x040fe20000010836 */
[-C--:B------:R-:W-:Y:S01]  /*8380*/  FMUL.FTZ R62, R62, R61.reuse ;  /* 0x0000003d3e3e7220 */ /* 0x080fe20000410000 */
[----:B------:R-:W-:Y:S01]  /*8390*/  FFMA.FTZ R55, R55, R60, R56 ;  /* 0x0000003c37377223 */ /* 0x000fe20000010038 */
[----:B------:R-:W-:Y:S01]  /*83a0*/  LOP3.LUT R60, R129, 0xffff0000, RZ, 0xc0, !PT ;  /* 0xffff0000813c7812 */ /* 0x000fe200078ec0ff */
[C---:B------:R-:W-:Y:S01]  /*83b0*/  FFMA.FTZ R54, R58.reuse, R61, -R67 ;  /* 0x0000003d3a367223 */ /* 0x040fe20000010843 */
[----:B------:R-:W-:Y:S01]  /*83c0*/  LOP3.LUT R39, R39, 0xffff0000, RZ, 0xc0, !PT ;  /* 0xffff000027277812 */ /* 0x000fe200078ec0ff */
[----:B------:R-:W-:Y:S01]  /*83d0*/  FFMA.FTZ R58, R58, R65, R62 ;  /* 0x000000413a3a7223 */ /* 0x000fe2000001003e */
[----:B------:R-:W-:Y:S01]  /*83e0*/  FMUL.FTZ R66, R43, R64 ;  /* 0x000000402b427220 */ /* 0x000fe20000410000 */
[----:B------:R-:W-:Y:S01]  /*83f0*/  IMAD.U32 R56, R49, 0x10000, RZ ;  /* 0x0001000031387824 */ /* 0x000fe200078e00ff */
[----:B------:R-:W-:Y:S01]  /*8400*/  LOP3.LUT R40, R40, 0xffff0000, RZ, 0xc0, !PT ;  /* 0xffff000028287812 */ /* 0x000fe200078ec0ff */
[----:B------:R-:W-:-:S02]  /*8410*/  IMAD.U32 R62, R127, 0x10000, RZ ;  /* 0x000100007f3e7824 */ /* 0x000fc400078e00ff */
[-C--:B------:R-:W-:Y:S01]  /*8420*/  FMUL.FTZ R68, R43, R60.reuse ;  /* 0x0000003c2b447220 */ /* 0x080fe20000410000 */
[----:B------:R-:W-:Y:S01]  /*8430*/  LOP3.LUT R127, R127, 0xffff0000, RZ, 0xc0, !PT ;  /* 0xffff00007f7f7812 */ /* 0x000fe200078ec0ff */
[----:B------:R-:W-:Y:S01]  /*8440*/  FFMA.FTZ R43, R39, R60, -R66 ;  /* 0x0000003c272b7223 */ /* 0x000fe20000010842 */
[----:B------:R-:W-:Y:S01]  /*8450*/  LOP3.LUT R49, R49, 0xffff0000, RZ, 0xc0, !PT ;  /* 0xffff000031317812 */ /* 0x000fe200078ec0ff */
[----:B------:R-:W-:Y:S01]  /*8460*/  IMAD.U32 R37, R36, 0x10000, RZ ;  /* 0x0001000024257824 */ /* 0x000fe200078e00ff */
[----:B------:R-:W-:Y:S01]  /*8470*/  PRMT R51, R126, 0x5410, R51 ;  /* 0x000054107e337816 */ /* 0x000fe20000000033 */
[C---:B------:R-:W-:Y:S01]  /*8480*/  FMUL.FTZ R60, R41.reuse, R62 ;  /* 0x0000003e293c7220 */ /* 0x040fe20000410000 */
[----:B------:R-:W-:Y:S01]  /*8490*/  FMUL.FTZ R61, R41, R56 ;  /* 0x00000038293d7220 */ /* 0x000fe20000410000 */
[----:B------:R-:W-:Y:S01]  /*84a0*/  LOP3.LUT R36, R36, 0xffff0000, RZ, 0xc0, !PT ;  /* 0xffff000024247812 */ /* 0x000fe200078ec0ff */
[----:B------:R-:W-:Y:S01]  /*84b0*/  FMUL.FTZ R63, R40, R127 ;  /* 0x0000007f283f7220 */ /* 0x000fe20000410000 */
[----:B------:R-:W-:Y:S01]  /*84c0*/  LOP3.LUT R59, R38, 0xffff0000, RZ, 0xc0, !PT ;  /* 0xffff0000263b7812 */ /* 0x000fe200078ec0ff */
[----:B------:R-:W-:Y:S01]  /*84d0*/  FMUL.FTZ R65, R40, R49 ;  /* 0x0000003128417220 */ /* 0x000fe20000410000 */
[----:B------:R-:W-:-:S02]  /*84e0*/  IMAD.U32 R38, R42, 0x10000, RZ ;  /* 0x000100002a267824 */ /* 0x000fc400078e00ff */
[C---:B------:R-:W-:Y:S01]  /*84f0*/  FFMA.FTZ R41, R37.reuse, R56, -R60 ;  /* 0x0000003825297223 */ /* 0x040fe2000001083c */
[----:B------:R-:W-:Y:S01]  /*8500*/  FFMA.FTZ R61, R37, R62, R61 ;  /* 0x0000003e253d7223 */ /* 0x000fe2000001003d */
[C---:B------:R-:W-:Y:S01]  /*8510*/  IMAD.U32 R40, R51.reuse, 0x10000, RZ ;  /* 0x0001000033287824 */ /* 0x040fe200078e00ff */
[----:B------:R-:W-:Y:S01]  /*8520*/  LOP3.LUT R42, R42, 0xffff0000, RZ, 0xc0, !PT ;  /* 0xffff00002a2a7812 */ /* 0x000fe200078ec0ff */
[----:B------:R-:W-:Y:S01]  /*8530*/  IMAD.U32 R37, R46, 0x10000, RZ ;  /* 0x000100002e257824 */ /* 0x000fe200078e00ff */
[----:B------:R-:W-:Y:S01]  /*8540*/  LOP3.LUT R51, R51, 0xffff0000, RZ, 0xc0, !PT ;  /* 0xffff000033337812 */ /* 0x000fe200078ec0ff */
[----:B------:R-:W-:Y:S01]  /*8550*/  FFMA.FTZ R56, R36, R49, -R63 ;  /* 0x0000003124387223 */ /* 0x000fe2000001083f */
[----:B------:R-:W-:Y:S01]  /*8560*/  LOP3.LUT R46, R46, 0xffff0000, RZ, 0xc0, !PT ;  /* 0xffff00002e2e7812 */ /* 0x000fe200078ec0ff */
[C---:B------:R-:W-:Y:S01]  /*8570*/  FMUL.FTZ R60, R38.reuse, R40 ;  /* 0x00000028263c7220 */ /* 0x040fe20000410000 */
[----:B------:R-:W-:Y:S01]  /*8580*/  FMUL.FTZ R49, R38, R37 ;  /* 0x0000002526317220 */ /* 0x000fe20000410000 */
[----:B------:R-:W-:Y:S01]  /*8590*/  FFMA.FTZ R39, R39, R64, R68 ;  /* 0x0000004027277223 */ /* 0x000fe20000010044 */
[C---:B------:R-:W-:Y:S01]  /*85a0*/  FMUL.FTZ R38, R42.reuse, R51 ;  /* 0x000000332a267220 */ /* 0x040fe20000410000 */
[-C--:B------:R-:W-:Y:S01]  /*85b0*/  FMUL.FTZ R42, R42, R46.reuse ;  /* 0x0000002e2a2a7220 */ /* 0x080fe20000410000 */
[----:B------:R-:W-:Y:S01]  /*85c0*/  FFMA.FTZ R36, R36, R127, R65 ;  /* 0x0000007f24247223 */ /* 0x000fe20000010041 */
[----:B------:R-:W-:Y:S01]  /*85d0*/  FFMA.FTZ R60, R57, R37, -R60 ;  /* 0x00000025393c7223 */ /* 0x000fe2000001083c */
[----:B------:R-:W-:Y:S01]  /*85e0*/  FFMA.FTZ R37, R59, R46, -R38 ;  /* 0x0000002e3b257223 */ /* 0x000fe20000010826 */
[----:B------:R-:W-:Y:S01]  /*85f0*/  F2FP.BF16.F32.PACK_AB R43, R43, R54 ;  /* 0x000000362b2b723e */ /* 0x000fe200000010ff */
[----:B------:R-:W-:Y:S01]  /*8600*/  FFMA.FTZ R49, R57, R40, R49 ;  /* 0x0000002839317223 */ /* 0x000fe20000010031 */
[----:B------:R-:W-:Y:S01]  /*8610*/  F2FP.BF16.F32.PACK_AB R41, R56, R41 ;  /* 0x000000293829723e */ /* 0x000fe200000010ff */
[----:B------:R-:W-:Y:S01]  /*8620*/  FFMA.FTZ R42, R59, R51, R42 ;  /* 0x000000333b2a7223 */ /* 0x000fe2000001002a */
[----:B------:R-:W-:-:S02]  /*8630*/  F2FP.BF16.F32.PACK_AB R50, R53, R50 ;  /* 0x000000323532723e */ /* 0x000fc400000010ff */
[----:B------:R-:W-:Y:S02]  /*8640*/  F2FP.BF16.F32.PACK_AB R52, R55, R52 ;  /* 0x000000343734723e */ /* 0x000fe400000010ff */
[----:B------:R-:W-:Y:S01]  /*8650*/  F2FP.BF16.F32.PACK_AB R58, R39, R58 ;  /* 0x0000003a273a723e */ /* 0x000fe200000010ff */
[----:B------:R-:W-:Y:S01]  /*8660*/  IMAD.MOV.U32 R39, RZ, RZ, R43 ;  /* 0x000000ffff277224 */ /* 0x000fe200078e002b */
[----:B------:R-:W-:Y:S01]  /*8670*/  F2FP.BF16.F32.PACK_AB R40, R36, R61 ;  /* 0x0000003d2428723e */ /* 0x000fe200000010ff */
[----:B------:R-:W-:Y:S01]  /*8680*/  IMAD.MOV.U32 R36, RZ, RZ, R41 ;  /* 0x000000ffff247224 */ /* 0x000fe200078e0029 */
[----:B------:R-:W-:Y:S01]  /*8690*/  F2FP.BF16.F32.PACK_AB R38, R37, R60 ;  /* 0x0000003c2526723e */ /* 0x000fe200000010ff */
[----:B------:R-:W-:Y:S01]  /*86a0*/  IMAD.MOV.U32 R37, RZ, RZ, R50 ;  /* 0x000000ffff257224 */ /* 0x000fe200078e0032 */
[----:B------:R-:W-:Y:S01]  /*86b0*/  F2FP.BF16.F32.PACK_AB R42, R42, R49 ;  /* 0x000000312a2a723e */ /* 0x000fe200000010ff */
[----:B------:R-:W-:Y:S02]  /*86c0*/  IMAD.MOV.U32 R41, RZ, RZ, R52 ;  /* 0x000000ffff297224 */ /* 0x000fe400078e0034 */
[----:B------:R-:W-:-:S07]  /*86d0*/  IMAD.MOV.U32 R43, RZ, RZ, R58 ;  /* 0x000000ffff2b7224 */ /* 0x000fce00078e003a */
.L_x_1610:
[----:B------:R-:W-:Y:S05]  /*86e0*/  BSYNC B1 ;  /* 0x0000000000017941 */ /* 0x000fea0003800000 */
.L_x_1609:
[----:B------:R-:W-:Y:S01]  /*86f0*/  ISETP.GE.AND P3, PT, R47, R117, PT ;  /* 0x000000752f00720c */ /* 0x000fe20003f66270 */
[----:B------:R-:W-:Y:S02]  /*8700*/  ULDC.64 UR4, c[0x0][0x208] ;  /* 0x0000820000047ab9 */ /* 0x000fe40000000a00 */
[----:B0-----:R4:W-:Y:S10]  /*8710*/  STG.E.128 desc[UR4][R44.64], R36 ;  /* 0x000000242c007986 */ /* 0x0019f4000c101d04 */
[----:B------:R-:W-:Y:S05]  /*8720*/  @P3 BRA `(.L_x_1575) ;  /* 0x0000000000dc3947 */ /* 0x000fea0003800000 */
[--C-:B------:R-:W-:Y:S01]  /*8730*/  IADD3 R110, P3, P4, R88, R110, R47.reuse ;  /* 0x0000006e586e7210 */ /* 0x100fe20007c7e02f */
[----:B------:R-:W-:Y:S01]  /*8740*/  ULDC.64 UR4, c[0x0][0x208] ;  /* 0x0000820000047ab9 */ /* 0x000fe20000000a00 */
[----:B------:R-:W-:-:S04]  /*8750*/  SHF.R.S32.HI R47, RZ, 0x1f, R47 ;  /* 0x0000001fff2f7819 */ /* 0x000fc8000001142f */
[----:B------:R-:W-:Y:S02]  /*8760*/  IADD3.X R48, R0, R48, R47, P3, P4 ;  /* 0x0000003000307210 */ /* 0x000fe40001fe842f */
[----:B------:R-:W-:-:S04]  /*8770*/  LEA R106, P3, R110, R106, 0x1 ;  /* 0x0000006a6e6a7211 */ /* 0x000fc800078608ff */
[----:B------:R-:W-:-:S05]  /*8780*/  LEA.HI.X R107, R110, R107, R48, 0x1, P3 ;  /* 0x0000006b6e6b7211 */ /* 0x000fca00018f0c30 */
[----:B--2---:R0:W-:Y:S01]  /*8790*/  STG.E.128 desc[UR4][R106.64], R40 ;  /* 0x000000286a007986 */ /* 0x0041e2000c101d04 */
[----:B------:R-:W-:Y:S05]  /*87a0*/  BRA `(.L_x_1575) ;  /* 0x0000000000bc7947 */ /* 0x000fea0003800000 */
.L_x_1550:
[----:B------:R-:W2:Y:S02]  /*87b0*/  LDL R36, [R1+0x20] ;  /* 0x0000200001247983 */ /* 0x000ea40000100800 */
[----:B--2---:R-:W-:-:S13]  /*87c0*/  R2UR UR4, R36 ;  /* 0x00000000240472ca */ /* 0x004fda00000e0000 */
[----:B------:R-:W-:-:S06]  /*87d0*/  UISETP.NE.AND UP0, UPT, UR4, 0x3, UPT ;  /* 0x000000030400788c */ /* 0x000fcc000bf05270 */
[----:B------:R-:W-:-:S13]  /*87e0*/  PLOP3.LUT P2, PT, PT, PT, UP0, 0x80, 0x0 ;  /* 0x000000000000781c */ /* 0x000fda0003f4f008 */
[----:B------:R-:W-:Y:S05]  /*87f0*/  @!P2 BRA `(.L_x_1611) ;  /* 0x000000000004a947 */ /* 0x000fea0003800000 */
[----:B------:R-:W-:Y:S01]  /*8800*/  BPT.TRAP 0x1 ;  /* 0x000000040000795c */ /* 0x000fe20000300000 */
.L_x_1611:
[----:B------:R-:W-:Y:S01]  /*8810*/  IMAD R99, R17, 0x8, R16 ;  /* 0x0000000811637824 */ /* 0x000fe200078e0210 */
[----:B------:R-:W-:Y:S01]  /*8820*/  SHF.L.U32 R109, R236, 0x1f, RZ ;  /* 0x0000001fec6d7819 */ /* 0x000fe200000006ff */
[----:B------:R-:W-:Y:S01]  /*8830*/  IMAD R105, R25, -0x40, R2 ;  /* 0xffffffc019697824 */ /* 0x000fe200078e0202 */
[----:B------:R-:W-:Y:S02]  /*8840*/  BSSY B1, `(.L_x_1612) ;  /* 0x0000005000017945 */ /* 0x000fe40003800000 */
[----:B------:R-:W0:Y:S02]  /*8850*/  SYNCS.PHASECHK.TRANS64.TRYWAIT P3, [R99+URZ+0x30890], R109 ;  /* 0x0308906d630075a7 */ /* 0x000e24000806017f */
[----:B------:R-:W-:-:S04]  /*8860*/  VIMNMX R105, R105, 0x40, PT ;  /* 0x0000004069697848 */ /* 0x000fc80003fe0100 */
[----:B------:R-:W-:Y:S01]  /*8870*/  ISETP.GE.AND P4, PT, R23, R105, PT ;  /* 0x000000691700720c */ /* 0x000fe20003f86270 */
[----:B0-----:R-:W-:-:S12]  /*8880*/  @!P3 BRA `(.L_x_1613) ;  /* 0x0000026c004cb947 */ /* 0x001fd80003800000 */
.L_x_2030:
[----:B------:R-:W-:Y:S05]  /*8890*/  BSYNC B1 ;  /* 0x0000000000017941 */ /* 0x000fea0003800000 */
.L_x_1612:
[----:B------:R-:W-:Y:S04]  /*88a0*/  BSSY B1, `(.L_x_1614) ;  /* 0x000000f000017945 */ /* 0x000fe80003800000 */
[----:B------:R-:W-:Y:S05]  /*88b0*/  @P4 BRA `(.L_x_1615) ;  /* 0x0000000000344947 */ /* 0x000fea0003800000 */
[----:B------:R-:W-:Y:S01]  /*88c0*/  ISETP.NE.AND P5, PT, R30, RZ, PT ;  /* 0x000000ff1e00720c */ /* 0x000fe20003fa5270 */
[----:B------:R-:W-:Y:S01]  /*88d0*/  ULDC.64 UR4, c[0x0][0x208] ;  /* 0x0000820000047ab9 */ /* 0x000fe20000000a00 */
[----:B------:R-:W-:Y:S02]  /*88e0*/  ISETP.NE.AND P4, PT, R93, RZ, PT ;  /* 0x000000ff5d00720c */ /* 0x000fe40003f85270 */
[----:B------:R-:W-:-:S09]  /*88f0*/  ISETP.NE.AND P3, PT, R94, RZ, PT ;  /* 0x000000ff5e00720c */ /* 0x000fd20003f65270 */
[----:B------:R-:W1:Y:S04]  /*8900*/  @P5 LDS.128 R36, [R102+0x20400] ;  /* 0x0204000066245984 */ /* 0x000e680000000c00 */
[----:B------:R-:W2:Y:S04]  /*8910*/  @P3 LDS.128 R40, [R102+0x24400] ;  /* 0x0244000066283984 */ /* 0x000ea80000000c00 */
[----:B-1----:R-:W-:Y:S01]  /*8920*/  @P5 STG.E.128 desc[UR4][R50.64], R36 ;  /* 0x0000002432005986 */ /* 0x002fe2000c101d04 */
[----:B------:R-:W-:-:S03]  /*8930*/  ISETP.NE.AND P5, PT, R95, RZ, PT ;  /* 0x000000ff5f00720c */ /* 0x000fc60003fa5270 */
[----:B------:R-:W1:Y:S04]  /*8940*/  @P4 LDS.128 R36, [R102+0x22400] ;  /* 0x0224000066244984 */ /* 0x000e680000000c00 */
[----:B--2---:R-:W-:Y:S06]  /*8950*/  @P3 STG.E.128 desc[UR4][R50.64+0x100], R40 ;  /* 0x0001002832003986 */ /* 0x004fec000c101d04 */
[----:B------:R-:W2:Y:S04]  /*8960*/  @P5 LDS.128 R44, [R102+0x26400] ;  /* 0x02640000662c5984 */ /* 0x000ea80000000c00 */
[----:B-1----:R1:W-:Y:S04]  /*8970*/  @P4 STG.E.128 desc[UR4][R50.64+0x80], R36 ;  /* 0x0000802432004986 */ /* 0x0023e8000c101d04 */
[----:B--2---:R1:W-:Y:S02]  /*8980*/  @P5 STG.E.128 desc[UR4][R50.64+0x180], R44 ;  /* 0x0001802c32005986 */ /* 0x0043e4000c101d04 */
.L_x_1615:
[----:B------:R-:W-:Y:S05]  /*8990*/  BSYNC B1 ;  /* 0x0000000000017941 */ /* 0x000fea0003800000 */
.L_x_1614:
[----:B-1----:R-:W-:-:S05]  /*89a0*/  VIADD R36, R23, 0x20 ;  /* 0x0000002017247836 */ /* 0x002fca0000000000 */
[----:B------:R-:W-:-:S13]  /*89b0*/  ISETP.GE.AND P3, PT, R36, R105, PT ;  /* 0x000000692400720c */ /* 0x000fda0003f66270 */
        /* <DEDUP_REMOVED lines=14> */
.L_x_1575:
[----:B------:R-:W-:Y:S05]  /*8aa0*/  BSYNC B0 ;  /* 0x0000000000007941 */ /* 0x000fea0003800000 */
.L_x_1549:
[----:B-1234-:R-:W1:Y:S01]  /*8ab0*/  S2R R36, SR_TID.X ;  /* 0x0000000000247919 */ /* 0x01ee620000002100 */
        /* <DEDUP_REMOVED lines=8> */
[----:B-1----:R-:W-:Y:S01]  /*8b40*/  LOP3.LUT R36, R36, 0x7f, RZ, 0xc0, !PT ;  /* 0x0000007f24247812 */ /* 0x002fe200078ec0ff */
[----:B--2---:R1:W-:Y:S03]  /*8b50*/  BAR.SYNC.DEFER_BLOCKING R108, 0x80 ;  /* 0x0002006c0000751d */ /* 0x0043e60000010000 */
[----:B------:R-:W-:-:S13]  /*8b60*/  ISETP.NE.AND P3, PT, R36, RZ, PT ;  /* 0x000000ff2400720c */ /* 0x000fda0003f65270 */
[----:B------:R-:W-:-:S05]  /*8b70*/  @!P3 VIADD R36, R99, 0x308a0 ;  /* 0x000308a06324b836 */ /* 0x000fca0000000000 */
[----:B------:R-:W-:-:S04]  /*8b80*/  @!P3 PRMT R36, RZ, 0x654, R36 ;  /* 0x00000654ff24b816 */ /* 0x000fc80000000024 */
[----:B------:R1:W-:Y:S01]  /*8b90*/  @!P3 SYNCS.ARRIVE.TRANS64.RED.A1T0 RZ, [R36+URZ], RZ ;  /* 0x000000ff24ffb9a7 */ /* 0x0003e2000810043f */
[----:B------:R-:W-:Y:S05]  /*8ba0*/  @!P2 BRA `(.L_x_1617) ;  /* 0x000000000004a947 */ /* 0x000fea0003800000 */
[----:B------:R-:W-:Y:S01]  /*8bb0*/  BPT.TRAP 0x1 ;  /* 0x000000040000795c */ /* 0x000fe20000300000 */
.L_x_1617:
[----:B------:R-:W-:Y:S05]  /*8bc0*/  BSYNC B0 ;  /* 0x0000000000007941 */ /* 0x000fea0003800000 */
.L_x_1616:
[----:B------:R-:W2:Y:S01]  /*8bd0*/  SYNCS.PHASECHK.TRANS64.TRYWAIT P2, [R99+URZ+0x308b0], R109 ;  /* 0x0308b06d630075a7 */ /* 0x000ea2000804017f */
[----:B------:R-:W-:Y:S01]  /*8be0*/  ULDC.64 UR4, c[0x0][0x318] ;  /* 0x0000c60000047ab9 */ /* 0x000fe20000000a00 */
[----:B------:R-:W-:Y:S01]  /*8bf0*/  ULDC.64 UR60, c[0x0][0x328] ;  /* 0x0000ca00003c7ab9 */ /* 0x000fe20000000a00 */
[----:B-1----:R-:W-:Y:S01]  /*8c00*/  IMAD.U32 R36, RZ, RZ, UR5 ;  /* 0x00000005ff247e24 */ /* 0x002fe2000f8e00ff */
[----:B------:R-:W-:Y:S01]  /*8c10*/  BSSY B0, `(.L_x_1618) ;  /* 0x0000007000007945 */ /* 0x000fe20003800000 */
[----:B------:R-:W-:Y:S01]  /*8c20*/  IMAD.U32 R37, RZ, RZ, UR4 ;  /* 0x00000004ff257e24 */ /* 0x000fe2000f8e00ff */
[----:B------:R-:W-:Y:S01]  /*8c30*/  ISETP.GE.AND P4, PT, R23, R105, PT ;  /* 0x000000691700720c */ /* 0x000fe20003f86270 */
[----:B------:R-:W-:Y:S01]  /*8c40*/  IMAD.WIDE R48, R25, 0x40, R76 ;  /* 0x0000004019307825 */ /* 0x000fe200078e024c */
[----:B------:R1:W-:Y:S04]  /*8c50*/  STL [R1], R36 ;  /* 0x0000002401007387 */ /* 0x0003e80000100800 */
[----:B------:R1:W-:Y:S02]  /*8c60*/  STL [R1+0x4], R37 ;  /* 0x0000042501007387 */ /* 0x0003e40000100800 */
[----:B-12---:R-:W-:Y:S05]  /*8c70*/  @!P2 BRA `(.L_x_1619) ;  /* 0x000002680064a947 */ /* 0x006fea0003800000 */
.L_x_2031:
[----:B------:R-:W-:Y:S05]  /*8c80*/  BSYNC B0 ;  /* 0x0000000000007941 */ /* 0x000fea0003800000 */
.L_x_1618:
[----:B------:R-:W-:Y:S04]  /*8c90*/  BSSY B0, `(.L_x_1620) ;  /* 0x000001e000007945 */ /* 0x000fe80003800000 */
[----:B------:R-:W-:Y:S05]  /*8ca0*/  @P4 BRA `(.L_x_1621) ;  /* 0x0000000000704947 */ /* 0x000fea0003800000 */
[----:B------:R-:W2:Y:S01]  /*8cb0*/  LDL R37, [R1+0x4] ;  /* 0x0000040001257983 */ /* 0x000ea20000100800 */
[----:B------:R-:W-:-:S03]  /*8cc0*/  ULDC UR6, c[0x0][0x2f4] ;  /* 0x0000bd0000067ab9 */ /* 0x000fc60000000800 */
[----:B------:R-:W3:Y:S04]  /*8cd0*/  LDL R36, [R1] ;  /* 0x0000000001247983 */ /* 0x000ee80000100800 */
[----:B------:R-:W4:Y:S04]  /*8ce0*/  LDL R44, [R1+0xc] ;  /* 0x00000c00012c7983 */ /* 0x000f280000100800 */
[----:B0-----:R-:W5:Y:S01]  /*8cf0*/  LDL R42, [R1+0x10] ;  /* 0x00001000012a7983 */ /* 0x001f620000100800 */
[----:B------:R-:W-:Y:S01]  /*8d00*/  ISETP.GE.AND P5, PT, R18, UR6, PT ;  /* 0x0000000612007c0c */ /* 0x000fe2000bfa6270 */
[----:B------:R-:W-:Y:S01]  /*8d10*/  IMAD R43, R49, UR60, RZ ;  /* 0x0000003c312b7c24 */ /* 0x000fe2000f8e02ff */
[----:B------:R-:W-:Y:S01]  /*8d20*/  ISETP.GE.AND P4, PT, R221, UR6, PT ;  /* 0x00000006dd007c0c */ /* 0x000fe2000bf86270 */
[----:B------:R-:W-:-:S02]  /*8d30*/  IMAD.MOV.U32 R40, RZ, RZ, R86 ;  /* 0x000000ffff287224 */ /* 0x000fc400078e0056 */
[----:B------:R-:W-:Y:S02]  /*8d40*/  IMAD.MOV.U32 R41, RZ, RZ, R98 ;  /* 0x000000ffff297224 */ /* 0x000fe400078e0062 */
[C---:B------:R-:W-:Y:S02]  /*8d50*/  IMAD R43, R48.reuse, UR61, R43 ;  /* 0x0000003d302b7c24 */ /* 0x040fe4000f8e022b */
[----:B------:R-:W-:-:S04]  /*8d60*/  IMAD.WIDE.U32 R40, R48, UR60, R40 ;  /* 0x0000003c30287c25 */ /* 0x000fc8000f8e0028 */
[----:B------:R-:W-:Y:S01]  /*8d70*/  IMAD.IADD R41, R41, 0x1, R43 ;  /* 0x0000000129297824 */ /* 0x000fe200078e022b */
[----:B--2---:R-:W-:Y:S02]  /*8d80*/  R2UR UR4, R37 ;  /* 0x00000000250472ca */ /* 0x004fe400000e0000 */
[----:B---3--:R-:W-:Y:S02]  /*8d90*/  R2UR UR7, R36 ;  /* 0x00000000240772ca */ /* 0x008fe400000e0000 */
[----:B------:R-:W0:Y:S09]  /*8da0*/  @!P5 LDS.128 R36, [R102+0x400] ;  /* 0x000400006624d984 */ /* 0x000e320000000c00 */
[----:B------:R-:W-:Y:S01]  /*8db0*/  LEA R50, P2, R40, UR4, 0x1 ;  /* 0x0000000428327c11 */ /* 0x000fe2000f8408ff */
[----:B------:R-:W-:-:S03]  /*8dc0*/  ULDC.64 UR4, c[0x0][0x208] ;  /* 0x0000820000047ab9 */ /* 0x000fc60000000a00 */
[----:B------:R-:W-:Y:S02]  /*8dd0*/  LEA.HI.X R51, R40, UR7, R41, 0x1, P2 ;  /* 0x0000000728337c11 */ /* 0x000fe400090f0c29 */
[----:B----4-:R-:W-:-:S03]  /*8de0*/  ISETP.GE.AND P2, PT, R44, UR6, PT ;  /* 0x000000062c007c0c */ /* 0x010fc6000bf46270 */
[----:B0-----:R-:W-:Y:S01]  /*8df0*/  @!P5 STG.E.128 desc[UR4][R50.64], R36 ;  /* 0x000000243200d986 */ /* 0x001fe2000c101d04 */
[----:B-----5:R-:W-:-:S03]  /*8e00*/  ISETP.GE.AND P5, PT, R42, UR6, PT ;  /* 0x000000062a007c0c */ /* 0x020fc6000bfa6270 */
[----:B------:R-:W0:Y:S06]  /*8e10*/  @!P4 LDS.128 R36, [R102+0x2400] ;  /* 0x002400006624c984 */ /* 0x000e2c0000000c00 */
[----:B------:R-:W2:Y:S04]  /*8e20*/  @!P2 LDS.128 R40, [R102+0x4400] ;  /* 0x004400006628a984 */ /* 0x000ea80000000c00 */
[----:B------:R-:W3:Y:S04]  /*8e30*/  @!P5 LDS.128 R44, [R102+0x6400] ;  /* 0x00640000662cd984 */ /* 0x000ee80000000c00 */
[----:B0-----:R4:W-:Y:S04]  /*8e40*/  @!P4 STG.E.128 desc[UR4][R50.64+0x80], R36 ;  /* 0x000080243200c986 */ /* 0x0019e8000c101d04 */
[----:B--2---:R4:W-:Y:S04]  /*8e50*/  @!P2 STG.E.128 desc[UR4][R50.64+0x100], R40 ;  /* 0x000100283200a986 */ /* 0x0049e8000c101d04 */
[----:B---3--:R4:W-:Y:S02]  /*8e60*/  @!P5 STG.E.128 desc[UR4][R50.64+0x180], R44 ;  /* 0x0001802c3200d986 */ /* 0x0089e4000c101d04 */
.L_x_1621:
[----:B------:R-:W-:Y:S05]  /*8e70*/  BSYNC B0 ;  /* 0x0000000000007941 */ /* 0x000fea0003800000 */
.L_x_1620:
[----:B----4-:R-:W-:Y:S01]  /*8e80*/  VIADD R36, R23, 0x20 ;  /* 0x0000002017247836 */ /* 0x010fe20000000000 */
[----:B------:R-:W-:Y:S04]  /*8e90*/  BSSY B0, `(.L_x_1622) ;  /* 0x0000023000007945 */ /* 0x000fe80003800000 */
[----:B------:R-:W-:-:S13]  /*8ea0*/  ISETP.GE.AND P2, PT, R36, R105, PT ;  /* 0x000000692400720c */ /* 0x000fda0003f46270 */
[----:B------:R-:W-:Y:S05]  /*8eb0*/  @P2 BRA `(.L_x_1623) ;  /* 0x0000000000802947 */ /* 0x000fea0003800000 */
[----:B------:R-:W2:Y:S01]  /*8ec0*/  LDL R36, [R1] ;  /* 0x0000000001247983 */ /* 0x000ea20000100800 */
[----:B------:R-:W-:-:S03]  /*8ed0*/  ULDC UR6, c[0x0][0x2f4] ;  /* 0x0000bd0000067ab9 */ /* 0x000fc60000000800 */
[----:B------:R-:W3:Y:S04]  /*8ee0*/  LDL R39, [R1+0xc] ;  /* 0x00000c0001277983 */ /* 0x000ee80000100800 */
[----:B------:R-:W4:Y:S04]  /*8ef0*/  LDL R38, [R1+0x10] ;  /* 0x0000100001267983 */ /* 0x000f280000100800 */
[----:B------:R-:W5:Y:S01]  /*8f00*/  LDL R37, [R1+0x4] ;  /* 0x0000040001257983 */ /* 0x000f620000100800 */
[----:B------:R-:W-:Y:S01]  /*8f10*/  ISETP.GE.AND P2, PT, R18, UR6, PT ;  /* 0x0000000612007c0c */ /* 0x000fe2000bf46270 */
[----:B0-----:R-:W-:Y:S01]  /*8f20*/  IMAD.MOV.U32 R40, RZ, RZ, R86 ;  /* 0x000000ffff287224 */ /* 0x001fe200078e0056 */
[----:B------:R-:W-:Y:S01]  /*8f30*/  IADD3 R43, P4, R48, 0x20, RZ ;  /* 0x00000020302b7810 */ /* 0x000fe20007f9e0ff */
[----:B------:R-:W-:Y:S01]  /*8f40*/  IMAD.MOV.U32 R41, RZ, RZ, R98 ;  /* 0x000000ffff297224 */ /* 0x000fe200078e0062 */
[----:B------:R-:W-:-:S03]  /*8f50*/  ISETP.GE.AND P5, PT, R221, UR6, PT ;  /* 0x00000006dd007c0c */ /* 0x000fc6000bfa6270 */
[----:B------:R-:W-:Y:S02]  /*8f60*/  IMAD.X R48, RZ, RZ, R49, P4 ;  /* 0x000000ffff307224 */ /* 0x000fe400020e0631 */
[----:B------:R-:W-:-:S04]  /*8f70*/  IMAD.WIDE.U32 R40, R43, UR60, R40 ;  /* 0x0000003c2b287c25 */ /* 0x000fc8000f8e0028 */
[----:B------:R-:W-:-:S04]  /*8f80*/  IMAD R48, R48, UR60, RZ ;  /* 0x0000003c30307c24 */ /* 0x000fc8000f8e02ff */
[----:B------:R-:W-:-:S04]  /*8f90*/  IMAD R43, R43, UR61, R48 ;  /* 0x0000003d2b2b7c24 */ /* 0x000fc8000f8e0230 */
[----:B------:R-:W-:Y:S01]  /*8fa0*/  IMAD.IADD R41, R41, 0x1, R43 ;  /* 0x0000000129297824 */ /* 0x000fe200078e022b */
[----:B--2---:R-:W-:Y:S01]  /*8fb0*/  R2UR UR7, R36 ;  /* 0x00000000240772ca */ /* 0x004fe200000e0000 */
[----:B---3--:R-:W-:Y:S02]  /*8fc0*/  IMAD.MOV.U32 R44, RZ, RZ, R39 ;  /* 0x000000ffff2c7224 */ /* 0x008fe400078e0027 */
[----:B----4-:R-:W-:Y:S01]  /*8fd0*/  IMAD.MOV.U32 R42, RZ, RZ, R38 ;  /* 0x000000ffff2a7224 */ /* 0x010fe200078e0026 */
[----:B-----5:R-:W-:Y:S02]  /*8fe0*/  R2UR UR4, R37 ;  /* 0x00000000250472ca */ /* 0x020fe400000e0000 */
[----:B------:R-:W0:Y:S11]  /*8ff0*/  @!P2 LDS.128 R36, [R102+0x1400] ;  /* 0x001400006624a984 */ /* 0x000e360000000c00 */
[----:B------:R-:W-:Y:S01]  /*9000*/  LEA R48, P4, R40, UR4, 0x1 ;  /* 0x0000000428307c11 */ /* 0x000fe2000f8808ff */
[----:B------:R-:W-:-:S03]  /*9010*/  ULDC.64 UR4, c[0x0][0x208] ;  /* 0x0000820000047ab9 */ /* 0x000fc60000000a00 */
[----:B------:R-:W-:Y:S02]  /*9020*/  LEA.HI.X R49, R40, UR7, R41, 0x1, P4 ;  /* 0x0000000728317c11 */ /* 0x000fe4000a0f0c29 */
[----:B------:R-:W-:-:S03]  /*9030*/  ISETP.GE.AND P4, PT, R44, UR6, PT ;  /* 0x000000062c007c0c */ /* 0x000fc6000bf86270 */
[----:B0-----:R-:W-:Y:S01]  /*9040*/  @!P2 STG.E.128 desc[UR4][R48.64], R36 ;  /* 0x000000243000a986 */ /* 0x001fe2000c101d04 */
[----:B------:R-:W-:-:S03]  /*9050*/  ISETP.GE.AND P2, PT, R42, UR6, PT ;  /* 0x000000062a007c0c */ /* 0x000fc6000bf46270 */
[----:B------:R-:W0:Y:S06]  /*9060*/  @!P5 LDS.128 R36, [R102+0x3400] ;  /* 0x003400006624d984 */ /* 0x000e2c0000000c00 */
[----:B------:R-:W2:Y:S04]  /*9070*/  @!P4 LDS.128 R40, [R102+0x5400] ;  /* 0x005400006628c984 */ /* 0x000ea80000000c00 */
[----:B------:R-:W3:Y:S04]  /*9080*/  @!P2 LDS.128 R44, [R102+0x7400] ;  /* 0x00740000662ca984 */ /* 0x000ee80000000c00 */
[----:B0-----:R4:W-:Y:S04]  /*9090*/  @!P5 STG.E.128 desc[UR4][R48.64+0x80], R36 ;  /* 0x000080243000d986 */ /* 0x0019e8000c101d04 */
[----:B--2---:R4:W-:Y:S04]  /*90a0*/  @!P4 STG.E.128 desc[UR4][R48.64+0x100], R40 ;  /* 0x000100283000c986 */ /* 0x0049e8000c101d04 */
[----:B---3--:R4:W-:Y:S02]  /*90b0*/  @!P2 STG.E.128 desc[UR4][R48.64+0x180], R44 ;  /* 0x0001802c3000a986 */ /* 0x0089e4000c101d04 */
.L_x_1623:
[----:B------:R-:W-:Y:S05]  /*90c0*/  BSYNC B0 ;  /* 0x0000000000007941 */ /* 0x000fea0003800000 */
.L_x_1622:
[----:B------:R-:W-:Y:S01]  /*90d0*/  @!PT LDS RZ, [RZ] ;  /* 0x00000000fffff984 */ /* 0x000fe20000000800 */
[----:B------:R-:W-:Y:S01]  /*90e0*/  @!PT LDS RZ, [RZ] ;  /* 0x00000000fffff984 */ /* 0x000fe20000000800 */
[----:B------:R-:W-:Y:S01]  /*90f0*/  @!PT LDS RZ, [RZ] ;  /* 0x00000000fffff984 */ /* 0x000fe20000000800 */
[----:B------:R-:W-:Y:S01]  /*9100*/  @!PT LDS RZ, [RZ] ;  /* 0x00000000fffff984 */ /* 0x000fe20000000800 */
[----:B------:R2:W-:Y:S06]  /*9110*/  MEMBAR.ALL.CTA ;  /* 0x0000000000007992 */ /* 0x0005ec0000008000 */
[----:B--2---:R-:W2:Y:S01]  /*9120*/  FENCE.VIEW.ASYNC.S ;  /* 0x00000000000073c6 */ /* 0x004ea20000000000 */
[----:B01----:R-:W-:Y:S01]  /*9130*/  @!P3 VIADD R99, R99, 0x308c0 ;  /* 0x000308c06363b836 */ /* 0x003fe20000000000 */
[----:B--2---:R0:W-:Y:S01]  /*9140*/  BAR.SYNC.DEFER_BLOCKING R108, 0x80 ;  /* 0x0002006c0000751d */ /* 0x0041e20000010000 */
[----:B------:R-:W-:Y:S01]  /*9150*/  ISETP.NE.AND P4, PT, R100, RZ, PT ;  /* 0x000000ff6400720c */ /* 0x000fe20003f85270 */
[----:B------:R-:W-:-:S02]  /*9160*/  VIADD R17, R17, 0x1 ;  /* 0x0000000111117836 */ /* 0x000fc40000000000 */
[----:B------:R-:W-:Y:S02]  /*9170*/  @!P3 PRMT R99, RZ, 0x654, R99 ;  /* 0x00000654ff63b816 */ /* 0x000fe40000000063 */
[----:B------:R-:W-:Y:S02]  /*9180*/  PLOP3.LUT P2, PT, PT, PT, PT, 0x8, 0x0 ;  /* 0x000000000000781c */ /* 0x000fe40003f4e170 */
[----:B------:R0:W-:Y:S01]  /*9190*/  @!P3 SYNCS.ARRIVE.TRANS64.RED.A1T0 RZ, [R99+URZ], RZ ;  /* 0x000000ff63ffb9a7 */ /* 0x0001e2000810043f */
[----:B------:R-:W-:-:S04]  /*91a0*/  ISETP.NE.AND P3, PT, R17, 0x2, PT ;  /* 0x000000021100780c */ /* 0x000fc80003f65270 */
[----:B----4-:R-:W-:Y:S02]  /*91b0*/  SEL R37, RZ, 0x1, P3 ;  /* 0x00000001ff257807 */ /* 0x010fe40001800000 */
[----:B------:R-:W-:Y:S02]  /*91c0*/  SEL R17, R17, RZ, P3 ;  /* 0x000000ff11117207 */ /* 0x000fe40001800000 */
[----:B------:R-:W-:Y:S01]  /*91d0*/  LOP3.LUT R236, R236, R37, RZ, 0x3c, !PT ;  /* 0x00000025ecec7212 */ /* 0x000fe200078e3cff */
[----:B0-----:R-:W-:Y:S06]  /*91e0*/  @P4 BRA `(.L_x_1624) ;  /* 0xffffffa000404947 */ /* 0x001fec000383ffff */
.L_x_1544:
[----:B------:R-:W2:Y:S01]  /*91f0*/  LDL R36, [R1+0x14] ;  /* 0x0000140001247983 */ /* 0x000ea20000100800 */
[----:B------:R-:W0:Y:S01]  /*9200*/  LDC R0, c[0x0][0x448] ;  /* 0x00011200ff007b82 */ /* 0x000e220000000800 */
[----:B------:R-:W-:Y:S01]  /*9210*/  IADD3 R7, R220, 0x1, -R219 ;  /* 0x00000001dc077810 */ /* 0x000fe20007ffe8db */
[----:B------:R-:W-:Y:S06]  /*9220*/  BSSY B0, `(.L_x_1625) ;  /* 0x000000d000007945 */ /* 0x000fec0003800000 */
[----:B------:R-:W1:Y:S01]  /*9230*/  LDC.64 R2, c[0x0][0x9e0] ;  /* 0x00027800ff027b82 */ /* 0x000e620000000a00 */
[----:B0-----:R-:W-:-:S02]  /*9240*/  ISETP.NE.AND P1, PT, R0, 0x1, PT ;  /* 0x000000010000780c */ /* 0x001fc40003f25270 */
[----:B-1----:R-:W-:-:S11]  /*9250*/  ISETP.GE.AND P3, PT, R3, 0x1, PT ;  /* 0x000000010300780c */ /* 0x002fd60003f66270 */
[----:B------:R-:W0:Y:S08]  /*9260*/  @P1 LDC R5, c[0x0][0x44c] ;  /* 0x00011300ff051b82 */ /* 0x000e300000000800 */
[----:B------:R-:W1:Y:S01]  /*9270*/  @P1 LDC R4, c[0x0][0x450] ;  /* 0x00011400ff041b82 */ /* 0x000e620000000800 */
[----:B--2---:R-:W-:-:S04]  /*9280*/  VIADD R0, R36, 0x7f ;  /* 0x0000007f24007836 */ /* 0x004fc80000000000 */
[----:B0-----:R-:W-:-:S05]  /*9290*/  @P1 IMAD.HI.U32 R5, R0, R5, RZ ;  /* 0x0000000500051227 */ /* 0x001fca00078e00ff */
[----:B-1----:R-:W-:-:S05]  /*92a0*/  @P1 SHF.R.U32.HI R0, RZ, R4, R5 ;  /* 0x00000004ff001219 */ /* 0x002fca0000011605 */
[----:B------:R-:W-:Y:S01]  /*92b0*/  IMAD.IADD R7, R7, 0x1, R0 ;  /* 0x0000000107077824 */ /* 0x000fe200078e0200 */
[----:B------:R-:W-:Y:S06]  /*92c0*/  @P2 BRA `(.L_x_1626) ;  /* 0x0000000000082947 */ /* 0x000fec0003800000 */
[----:B------:R-:W0:Y:S02]  /*92d0*/  FENCE.VIEW.ASYNC.G ;  /* 0x00000000000073c6 */ /* 0x000e240000000100 */
[----:B0-----:R-:W-:Y:S06]  /*92e0*/  BAR.ARV 0xc, 0x180 ;  /* 0x0306000000007b1d */ /* 0x001fec0000002000 */
.L_x_1626:
[----:B------:R-:W-:Y:S05]  /*92f0*/  BSYNC B0 ;  /* 0x0000000000007941 */ /* 0x000fea0003800000 */
.L_x_1625:
[----:B------:R-:W-:Y:S01]  /*9300*/  IMAD.IADD R2, R7, 0x1, R2 ;  /* 0x0000000107027824 */ /* 0x000fe200078e0202 */
[----:B------:R-:W-:Y:S06]  /*9310*/  @!P3 BRA `(.L_x_1627) ;  /* 0x000000000048b947 */ /* 0x000fec0003800000 */
        /* <DEDUP_REMOVED lines=11> */
.L_x_1629:
[----:B------:R-:W-:-:S13]  /*93d0*/  ISETP.NE.AND P0, PT, R3, 0x1, PT ;  /* 0x000000010300780c */ /* 0x000fda0003f05270 */
[----:B------:R-:W0:Y:S02]  /*93e0*/  @P0 LDC.64 R4, c[0x0][0x9e8] ;  /* 0x00027a00ff040b82 */ /* 0x000e240000000a00 */
[----:B0-----:R-:W-:-:S05]  /*93f0*/  @P0 IMAD.HI.U32 R4, R0, R4, RZ ;  /* 0x0000000400040227 */ /* 0x001fca00078e00ff */
[----:B------:R-:W-:-:S07]  /*9400*/  @P0 SHF.R.U32.HI R0, RZ, R5, R4 ;  /* 0x00000005ff000219 */ /* 0x000fce0000011604 */
.L_x_1630:
[----:B------:R-:W-:Y:S05]  /*9410*/  BSYNC B0 ;  /* 0x0000000000007941 */ /* 0x000fea0003800000 */
.L_x_1628:
[----:B------:R-:W-:-:S05]  /*9420*/  IMAD R5, R0, R3, R3 ;  /* 0x0000000300057224 */ /* 0x000fca00078e0203 */
[----:B------:R-:W-:-:S07]  /*9430*/  VIMNMX R2, R2, R5, PT ;  /* 0x0000000502027248 */ /* 0x000fce0003fe0100 */
.L_x_1627:
[----:B------:R-:W0:Y:S01]  /*9440*/  @P1 LDC R0, c[0x0][0x44c] ;  /* 0x00011300ff001b82 */ /* 0x000e220000000800 */
[----:B------:R-:W-:Y:S01]  /*9450*/  VIADD R2, R2, 0x3f ;  /* 0x0000003f02027836 */ /* 0x000fe20000000000 */
[----:B------:R-:W-:Y:S01]  /*9460*/  ULDC UR4, c[0x0][0x9dc] ;  /* 0x0002770000047ab9 */ /* 0x000fe20000000800 */
[----:B------:R-:W-:-:S03]  /*9470*/  IMAD.MOV.U32 R7, RZ, RZ, R36 ;  /* 0x000000ffff077224 */ /* 0x000fc600078e0024 */
[----:B------:R-:W-:Y:S02]  /*9480*/  SHF.R.S32.HI R5, RZ, 0x1f, R2 ;  /* 0x0000001fff057819 */ /* 0x000fe40000011402 */
[----:B------:R-:W1:Y:S02]  /*9490*/  @P1 LDC R9, c[0x0][0x450] ;  /* 0x00011400ff091b82 */ /* 0x000e640000000800 */
[----:B------:R-:W-:-:S04]  /*94a0*/  LEA.HI R5, R5, R2, RZ, 0x6 ;  /* 0x0000000205057211 */ /* 0x000fc800078f30ff */
[----:B------:R-:W-:Y:S01]  /*94b0*/  SHF.R.S32.HI R5, RZ, 0x6, R5 ;  /* 0x00000006ff057819 */ /* 0x000fe20000011405 */
[----:B0-----:R-:W-:-:S05]  /*94c0*/  @P1 IMAD.HI.U32 R0, R36, R0, RZ ;  /* 0x0000000024001227 */ /* 0x001fca00078e00ff */
[----:B-1----:R-:W-:Y:S02]  /*94d0*/  @P1 SHF.R.U32.HI R7, RZ, R9, R0 ;  /* 0x00000009ff071219 */ /* 0x002fe40000011600 */
[----:B------:R-:W-:-:S03]  /*94e0*/  VIMNMX R9, R104, R5, PT ;  /* 0x0000000568097248 */ /* 0x000fc60003fe0100 */
        /* <DEDUP_REMOVED lines=13> */
.L_x_1633:
[----:B------:R-:W-:-:S13]  /*95c0*/  ISETP.NE.AND P0, PT, R3, 0x1, PT ;  /* 0x000000010300780c */ /* 0x000fda0003f05270 */
[----:B------:R-:W0:Y:S02]  /*95d0*/  @P0 LDC.64 R4, c[0x0][0x9e8] ;  /* 0x00027a00ff040b82 */ /* 0x000e240000000a00 */
[----:B0-----:R-:W-:-:S05]  /*95e0*/  @P0 IMAD.HI.U32 R4, R0, R4, RZ ;  /* 0x0000000400040227 */ /* 0x001fca00078e00ff */
[----:B------:R-:W-:-:S07]  /*95f0*/  @P0 SHF.R.U32.HI R0, RZ, R5, R4 ;  /* 0x00000005ff000219 */ /* 0x000fce0000011604 */
.L_x_1634:
[----:B------:R-:W-:Y:S05]  /*9600*/  BSYNC B0 ;  /* 0x0000000000007941 */ /* 0x000fea0003800000 */
.L_x_1632:
[----:B------:R-:W-:-:S05]  /*9610*/  IMAD R3, R0, R3, RZ ;  /* 0x0000000300037224 */ /* 0x000fca00078e02ff */
[----:B------:R-:W-:-:S07]  /*9620*/  VIMNMX R2, R2, R3, !PT ;  /* 0x0000000302027248 */ /* 0x000fce0007fe0100 */
.L_x_1631:
[----:B------:R-:W-:Y:S01]  /*9630*/  SHF.R.S32.HI R3, RZ, 0x1f, R2 ;  /* 0x0000001fff037819 */ /* 0x000fe20000011402 */
[----:B------:R-:W-:Y:S01]  /*9640*/  BSSY B0, `(.L_x_1635) ;  /* 0x0000027000007945 */ /* 0x000fe20003800000 */
[----:B------:R-:W-:Y:S02]  /*9650*/  IMAD.MOV.U32 R100, RZ, RZ, RZ ;  /* 0x000000ffff647224 */ /* 0x000fe400078e00ff */
[----:B------:R-:W-:-:S04]  /*9660*/  LEA.HI R3, R3, R2, RZ, 0x6 ;  /* 0x0000000203037211 */ /* 0x000fc800078f30ff */
[----:B------:R-:W-:-:S04]  /*9670*/  SHF.R.S32.HI R3, RZ, 0x6, R3 ;  /* 0x00000006ff037819 */ /* 0x000fc80000011403 */
[----:B------:R-:W-:-:S04]  /*9680*/  VIMNMX R11, RZ, R3, !PT ;  /* 0x00000003ff0b7248 */ /* 0x000fc80007fe0100 */
[----:B------:R-:W-:-:S13]  /*9690*/  ISETP.GT.AND P0, PT, R9, R11, PT ;  /* 0x0000000b0900720c */ /* 0x000fda0003f04270 */
[----:B------:R-:W-:Y:S05]  /*96a0*/  @!P0 BRA `(.L_x_1636) ;  /* 0x0000000000808947 */ /* 0x000fea0003800000 */
[----:B------:R-:W2:Y:S01]  /*96b0*/  LDL R0, [R1+0x4c] ;  /* 0x00004c0001007983 */ /* 0x000ea20000100800 */
[----:B------:R-:W-:Y:S01]  /*96c0*/  ULDC UR4, c[0x0][0x9f0] ;  /* 0x00027c0000047ab9 */ /* 0x000fe20000000800 */
[----:B--2---:R-:W-:-:S04]  /*96d0*/  ISETP.NE.AND P0, PT, R0, RZ, PT ;  /* 0x000000ff0000720c */ /* 0x004fc80003f05270 */
[----:B------:R-:W-:-:S04]  /*96e0*/  SEL R6, R0, UR4, P0 ;  /* 0x0000000400067c07 */ /* 0x000fc80008000000 */
[-C--:B------:R-:W-:Y:S02]  /*96f0*/  IABS R5, R6.reuse ;  /* 0x0000000600057213 */ /* 0x080fe40000000000 */
[----:B------:R-:W-:Y:S02]  /*9700*/  IADD3 R0, R6, -0x1, R9 ;  /* 0xffffffff06007810 */ /* 0x000fe40007ffe009 */
[----:B------:R-:W0:Y:S01]  /*9710*/  I2F.RP R4, R5 ;  /* 0x0000000500047306 */ /* 0x000e220000209400 */
[----:B------:R-:W-:Y:S02]  /*9720*/  IABS R10, R6 ;  /* 0x00000006000a7213 */ /* 0x000fe40000000000 */
[----:B------:R-:W-:-:S05]  /*9730*/  IMAD.IADD R0, R0, 0x1, -R11 ;  /* 0x0000000100007824 */ /* 0x000fca00078e0a0b */
[----:B0-----:R-:W0:Y:S02]  /*9740*/  MUFU.RCP R4, R4 ;  /* 0x0000000400047308 */ /* 0x001e240000001000 */
[----:B0-----:R-:W-:Y:S02]  /*9750*/  VIADD R2, R4, 0xffffffe ;  /* 0x0ffffffe04027836 */ /* 0x001fe40000000000 */
[----:B------:R-:W-:-:S04]  /*9760*/  IMAD.MOV R4, RZ, RZ, -R10 ;  /* 0x000000ffff047224 */ /* 0x000fc800078e0a0a */
[----:B------:R0:W1:Y:S02]  /*9770*/  F2I.FTZ.U32.TRUNC.NTZ R3, R2 ;  /* 0x0000000200037305 */ /* 0x000064000021f000 */
[----:B0-----:R-:W-:Y:S02]  /*9780*/  IMAD.MOV.U32 R2, RZ, RZ, RZ ;  /* 0x000000ffff027224 */ /* 0x001fe400078e00ff */
[----:B-1----:R-:W-:-:S04]  /*9790*/  IMAD.MOV R8, RZ, RZ, -R3 ;  /* 0x000000ffff087224 */ /* 0x002fc800078e0a03 */
[----:B------:R-:W-:Y:S01]  /*97a0*/  IMAD R7, R8, R5, RZ ;  /* 0x0000000508077224 */ /* 0x000fe200078e02ff */
[----:B------:R-:W-:Y:S02]  /*97b0*/  IABS R8, R0 ;  /* 0x0000000000087213 */ /* 0x000fe40000000000 */
[----:B------:R-:W-:Y:S01]  /*97c0*/  LOP3.LUT R0, R0, R6, RZ, 0x3c, !PT ;  /* 0x0000000600007212 */ /* 0x000fe200078e3cff */
[----:B------:R-:W-:-:S03]  /*97d0*/  IMAD.HI.U32 R3, R3, R7, R2 ;  /* 0x0000000703037227 */ /* 0x000fc600078e0002 */
[----:B------:R-:W-:Y:S01]  /*97e0*/  ISETP.GE.AND P2, PT, R0, RZ, PT ;  /* 0x000000ff0000720c */ /* 0x000fe20003f46270 */
        /* <DEDUP_REMOVED lines=12> */
.L_x_1636:
[----:B------:R-:W-:Y:S05]  /*98b0*/  BSYNC B0 ;  /* 0x0000000000007941 */ /* 0x000fea0003800000 */
.L_x_1635:
        /* <DEDUP_REMOVED lines=67> */
[----:B--2---:R-:W-:-:S05]  /*9cf0*/  IMAD R0, R0, R100, R11 ;  /* 0x0000006400007224 */ /* 0x004fca00078e020b */
[----:B------:R0:W-:Y:S01]  /*9d00*/  STL [R1+0x38], R0 ;  /* 0x0000380001007387 */ /* 0x0001e20000100800 */
[----:B------:R-:W-:-:S04]  /*9d10*/  VIADDMNMX R100, R0, R100, R9, PT ;  /* 0x0000006400647246 */ /* 0x000fc80003800109 */
[----:B------:R-:W-:-:S13]  /*9d20*/  ISETP.GT.AND P1, PT, R100, R0, PT ;  /* 0x000000006400720c */ /* 0x000fda0003f24270 */
[----:B0-----:R-:W-:Y:S05]  /*9d30*/  @!P1 BRA `(.L_x_1637) ;  /* 0x00000168007c9947 */ /* 0x001fea0003800000 */
[----:B------:R-:W0:Y:S01]  /*9d40*/  S2R R0, SR_TID.X ;  /* 0x0000000000007919 */ /* 0x000e220000002100 */
[----:B------:R-:W-:Y:S01]  /*9d50*/  BSSY B6, `(.L_x_1638) ;  /* 0x0000020000067945 */ /* 0x000fe20003800000 */
[----:B0-----:R-:W-:-:S05]  /*9d60*/  VIADD R0, R0, 0xffffff80 ;  /* 0xffffff8000007836 */ /* 0x001fca0000000000 */
[----:B------:R-:W-:-:S04]  /*9d70*/  SHF.R.S32.HI R3, RZ, 0x1f, R0 ;  /* 0x0000001fff037819 */ /* 0x000fc80000011400 */
[----:B------:R-:W-:-:S04]  /*9d80*/  LEA.HI R3, R3, R0, RZ, 0x7 ;  /* 0x0000000003037211 */ /* 0x000fc800078f38ff */
[----:B------:R-:W-:-:S06]  /*9d90*/  SHF.R.S32.HI R0, RZ, 0x7, R3 ;  /* 0x00000007ff007819 */ /* 0x000fcc0000011403 */
[----:B------:R-:W0:Y:S02]  /*9da0*/  SHFL.IDX PT, R0, R0, RZ, 0x1f ;  /* 0x00001fff00007589 */ /* 0x000e2400000e0000 */
[----:B0-----:R-:W-:-:S04]  /*9db0*/  LEA.HI R2, R0, R0, RZ, 0x1 ;  /* 0x0000000000027211 */ /* 0x001fc800078f08ff */
[----:B------:R-:W-:Y:S01]  /*9dc0*/  LOP3.LUT R3, R2, 0x1e, RZ, 0xc0, !PT ;  /* 0x0000001e02037812 */ /* 0x000fe200078ec0ff */
[----:B------:R-:W-:-:S04]  /*9dd0*/  VIADD R2, R16, 0x10400 ;  /* 0x0001040010027836 */ /* 0x000fc80000000000 */
[----:B------:R-:W-:Y:S01]  /*9de0*/  IMAD.IADD R3, R0, 0x1, -R3 ;  /* 0x0000000100037824 */ /* 0x000fe200078e0a03 */
[----:B------:R-:W-:-:S03]  /*9df0*/  LOP3.LUT P0, RZ, R2, 0x3ff, RZ, 0xc0, !PT ;  /* 0x000003ff02ff7812 */ /* 0x000fc6000780c0ff */
[----:B------:R-:W-:Y:S01]  /*9e00*/  IMAD R3, R3, 0x2000, R2 ;  /* 0x0000200003037824 */ /* 0x000fe200078e0202 */
[----:B------:R-:W-:-:S04]  /*9e10*/  P2R R24, PR, RZ, 0x1 ;  /* 0x00000001ff187803 */ /* 0x000fc80000000000 */
        /* <DEDUP_REMOVED lines=19> */
.L_x_1639:
[----:B------:R-:W-:Y:S05]  /*9f50*/  BSYNC B6 ;  /* 0x0000000000067941 */ /* 0x000fea0003800000 */
.L_x_1638:
[----:B------:R-:W-:Y:S02]  /*9f60*/  ULDC UR4, c[0x0][0x3f4] ;  /* 0x0000fd0000047ab9 */ /* 0x000fe40000000800 */
[----:B------:R-:W-:-:S13]  /*9f70*/  ISETP.LT.AND P0, PT, RZ, UR4, PT ;  /* 0x00000004ff007c0c */ /* 0x000fda000bf01270 */
[----:B------:R-:W-:Y:S05]  /*9f80*/  @P0 BRA `(.L_x_1640) ;  /* 0x0000000000400947 */ /* 0x000fea0003800000 */
[----:B------:R-:W2:Y:S02]  /*9f90*/  LDL R20, [R1+0x54] ;  /* 0x0000540001147983 */ /* 0x000ea40000100800 */
[----:B--2---:R-:W-:-:S04]  /*9fa0*/  LEA.HI R0, R20, R20, RZ, 0x1 ;  /* 0x0000001414007211 */ /* 0x004fc800078f08ff */
        /* <DEDUP_REMOVED lines=8> */
.L_x_1643:
[----:B-1----:R1:W2:Y:S02]  /*a030*/  SYNCS.PHASECHK.TRANS64.TRYWAIT P0, [R16+URZ+0x30800], R3 ;  /* 0x03080003100075a7 */ /* 0x0022a4000800017f */
[----:B--2---:R-:W-:Y:S05]  /*a040*/  @!P0 NANOSLEEP.SYNCS 0x989680 ;  /* 0x009896800000895d */ /* 0x004fea0003900000 */
[----:B------:R-:W2:Y:S02]  /*a050*/  @!P0 SYNCS.PHASECHK.TRANS64 P0, [R16+URZ+0x30800], R3 ;  /* 0x03080003100085a7 */ /* 0x000ea4000800007f */
[----:B--2---:R-:W-:Y:S05]  /*a060*/  @!P0 BRA `(.L_x_1643) ;  /* 0xfffffffc00f08947 */ /* 0x004fea000383ffff */
.L_x_1642:
[----:B------:R-:W-:Y:S05]  /*a070*/  BSYNC B0 ;  /* 0x0000000000007941 */ /* 0x000fea0003800000 */
.L_x_1641:
[----:B------:R-:W-:Y:S05]  /*a080*/  BRA `(.L_x_1644) ;  /* 0x0000009c006c7947 */ /* 0x000fea0003800000 */
.L_x_1640:
[----:B------:R-:W-:Y:S01]  /*a090*/  ISETP.NE.AND P0, PT, R24, RZ, PT ;  /* 0x000000ff1800720c */ /* 0x000fe20003f05270 */
[----:B------:R-:W-:Y:S01]  /*a0a0*/  ULDC.64 UR4, c[0x0][0x3f8] ;  /* 0x0000fe0000047ab9 */ /* 0x000fe20000000a00 */
[----:B-----5:R-:W-:Y:S01]  /*a0b0*/  SHF.R.S32.HI R0, RZ, 0x1f, R101 ;  /* 0x0000001fff007819 */ /* 0x020fe20000011465 */
[----:B------:R-:W-:Y:S01]  /*a0c0*/  ULDC.64 UR6, c[0x0][0x408] ;  /* 0x0001020000067ab9 */ /* 0x000fe20000000a00 */
[----:B------:R-:W-:Y:S01]  /*a0d0*/  IMAD.WIDE.U32 R24, R101, UR4, RZ ;  /* 0x0000000465187c25 */ /* 0x000fe2000f8e00ff */
[----:B------:R-:W-:Y:S03]  /*a0e0*/  BSSY B6, `(.L_x_1645) ;  /* 0x0000019000067945 */ /* 0x000fe60003800000 */
[C---:B------:R-:W-:Y:S02]  /*a0f0*/  IMAD R4, R0.reuse, UR4, RZ ;  /* 0x0000000400047c24 */ /* 0x040fe4000f8e02ff */
[----:B------:R-:W-:-:S02]  /*a100*/  IMAD R0, R0, UR6, RZ ;  /* 0x0000000600007c24 */ /* 0x000fc4000f8e02ff */
[C---:B------:R-:W-:Y:S02]  /*a110*/  IMAD R33, R101.reuse, UR5, R4 ;  /* 0x0000000565217c24 */ /* 0x040fe4000f8e0204 */
[C---:B------:R-:W-:Y:S02]  /*a120*/  IMAD R29, R101.reuse, UR7, R0 ;  /* 0x00000007651d7c24 */ /* 0x040fe4000f8e0200 */
[----:B------:R-:W-:-:S04]  /*a130*/  IMAD.WIDE.U32 R26, R101, UR6, RZ ;  /* 0x00000006651a7c25 */ /* 0x000fc8000f8e00ff */
[----:B------:R-:W-:Y:S02]  /*a140*/  IMAD.IADD R33, R33, 0x1, R25 ;  /* 0x0000000121217824 */ /* 0x000fe400078e0219 */
[----:B------:R-:W-:Y:S01]  /*a150*/  IMAD.IADD R29, R29, 0x1, R27 ;  /* 0x000000011d1d7824 */ /* 0x000fe200078e021b */
        /* <DEDUP_REMOVED lines=17> */
.L_x_1646:
[----:B------:R-:W-:Y:S05]  /*a270*/  BSYNC B6 ;  /* 0x0000000000067941 */ /* 0x000fea0003800000 */
.L_x_1645:
[----:B------:R-:W2:Y:S01]  /*a280*/  LDL R93, [R1+0x14] ;  /* 0x00001400015d7983 */ /* 0x000ea20000100800 */
[----:B------:R-:W-:-:S03]  /*a290*/  ULDC.U8 UR4, c[0x0][0x410] ;  /* 0x0001040000047ab9 */ /* 0x000fc60000000000 */
[----:B------:R-:W3:Y:S01]  /*a2a0*/  LDL R20, [R1+0x44] ;  /* 0x0000440001147983 */ /* 0x000ee20000100800 */
[----:B------:R-:W-:Y:S01]  /*a2b0*/  ISETP.NE.AND P0, PT, RZ, UR4, PT ;  /* 0x00000004ff007c0c */ /* 0x000fe2000bf05270 */
[----:B------:R-:W-:Y:S01]  /*a2c0*/  BSSY B0, `(.L_x_1647) ;  /* 0x00009af000007945 */ /* 0x000fe20003800000 */
[----:B--2---:R-:W-:-:S04]  /*a2d0*/  IMAD.IADD R0, R23, 0x1, R93 ;  /* 0x0000000117007824 */ /* 0x004fc800078e025d */
[----:B---3--:R-:W-:-:S07]  /*a2e0*/  IMAD R3, R20, 0x20, R0 ;  /* 0x0000002014037824 */ /* 0x008fce00078e0200 */
[----:B------:R-:W-:Y:S05]  /*a2f0*/  @!P0 BRA `(.L_x_1648) ;  /* 0x0000004c00248947 */ /* 0x000fea0003800000 */
[----:B------:R-:W0:Y:S01]  /*a300*/  LDC R10, c[0x0][0x448] ;  /* 0x00011200ff0a7b82 */ /* 0x000e220000000800 */
[----:B------:R-:W-:Y:S01]  /*a310*/  ULDC.64 UR4, c[0x0][0x3f8] ;  /* 0x0000fe0000047ab9 */ /* 0x000fe20000000a00 */
[----:B------:R-:W-:Y:S01]  /*a320*/  ULDC.64 UR6, c[0x0][0x408] ;  /* 0x0001020000067ab9 */ /* 0x000fe20000000a00 */
[----:B------:R-:W-:Y:S01]  /*a330*/  IMAD.MOV.U32 R32, RZ, RZ, R24 ;  /* 0x000000ffff207224 */ /* 0x000fe200078e0018 */
[----:B0-----:R-:W-:-:S13]  /*a340*/  ISETP.NE.AND P0, PT, R10, 0x1, PT ;  /* 0x000000010a00780c */ /* 0x001fda0003f05270 */
[----:B------:R-:W0:Y:S08]  /*a350*/  @P0 LDC R4, c[0x0][0x44c] ;  /* 0x00011300ff040b82 */ /* 0x000e300000000800 */
[----:B------:R-:W1:Y:S01]  /*a360*/  @P0 LDC R5, c[0x0][0x450] ;  /* 0x00011400ff050b82 */ /* 0x000e620000000800 */
[----:B0-----:R-:W-:-:S05]  /*a370*/  @P0 IMAD.HI.U32 R4, R3, R4, RZ ;  /* 0x0000000403040227 */ /* 0x001fca00078e00ff */
[----:B-1----:R-:W-:Y:S01]  /*a380*/  @P0 SHF.R.U32.HI R3, RZ, R5, R4 ;  /* 0x00000005ff030219 */ /* 0x002fe20000011604 */
[----:B------:R-:W-:Y:S02]  /*a390*/  IMAD.MOV.U32 R4, RZ, RZ, R26 ;  /* 0x000000ffff047224 */ /* 0x000fe400078e001a */
[----:B------:R-:W-:Y:S01]  /*a3a0*/  IMAD.MOV.U32 R5, RZ, RZ, R29 ;  /* 0x000000ffff057224 */ /* 0x000fe200078e001d */
[----:B------:R-:W-:Y:S01]  /*a3b0*/  SHF.R.S32.HI R6, RZ, 0x1f, R3 ;  /* 0x0000001fff067819 */ /* 0x000fe20000011403 */
[----:B------:R-:W-:-:S04]  /*a3c0*/  IMAD.WIDE.U32 R32, R3, UR4, R32 ;  /* 0x0000000403207c25 */ /* 0x000fc8000f8e0020 */
[C---:B------:R-:W-:Y:S02]  /*a3d0*/  IMAD R8, R6.reuse, UR4, RZ ;  /* 0x0000000406087c24 */ /* 0x040fe4000f8e02ff */
[----:B------:R-:W-:Y:S02]  /*a3e0*/  IMAD R6, R6, UR6, RZ ;  /* 0x0000000606067c24 */ /* 0x000fe4000f8e02ff */
[C---:B------:R-:W-:Y:S01]  /*a3f0*/  IMAD R7, R3.reuse, UR5, R8 ;  /* 0x0000000503077c24 */ /* 0x040fe2000f8e0208 */
[----:B------:R-:W-:Y:S01]  /*a400*/  ULDC.64 UR4, c[0x0][0x3e8] ;  /* 0x0000fa0000047ab9 */ /* 0x000fe20000000a00 */
[C---:B------:R-:W-:Y:S01]  /*a410*/  IMAD.WIDE.U32 R4, R3.reuse, UR6, R4 ;  /* 0x0000000603047c25 */ /* 0x040fe2000f8e0004 */
[----:B------:R-:W-:Y:S01]  /*a420*/  LEA R31, P0, R32, UR4, 0x1 ;  /* 0x00000004201f7c11 */ /* 0x000fe2000f8008ff */
[----:B------:R-:W-:Y:S02]  /*a430*/  UMOV UR4, 0xffffffff ;  /* 0xffffffff00047882 */ /* 0x000fe40000000000 */
[----:B------:R-:W-:Y:S01]  /*a440*/  IMAD R9, R3, UR7, R6 ;  /* 0x0000000703097c24 */ /* 0x000fe2000f8e0206 */
[----:B------:R-:W-:Y:S01]  /*a450*/  ULDC.64 UR6, c[0x0][0x400] ;  /* 0x0001000000067ab9 */ /* 0x000fe20000000a00 */
[----:B------:R-:W-:Y:S01]  /*a460*/  IMAD.IADD R3, R33, 0x1, R7 ;  /* 0x0000000121037824 */ /* 0x000fe200078e0207 */
[----:B------:R-:W-:Y:S01]  /*a470*/  LEA R30, P1, R4, UR6, 0x1 ;  /* 0x00000006041e7c11 */ /* 0x000fe2000f8208ff */
[----:B------:R-:W-:-:S03]  /*a480*/  IMAD.IADD R33, R5, 0x1, R9 ;  /* 0x0000000105217824 */ /* 0x000fc600078e0209 */
[----:B------:R-:W-:Y:S02]  /*a490*/  LEA.HI.X R32, R32, UR5, R3, 0x1, P0 ;  /* 0x0000000520207c11 */ /* 0x000fe400080f0c03 */
[----:B------:R-:W-:Y:S01]  /*a4a0*/  LEA.HI.X R33, R4, UR7, R33, 0x1, P1 ;  /* 0x0000000704217c11 */ /* 0x000fe200088f0c21 */
[----:B------:R-:W-:Y:S06]  /*a4b0*/  BRA.DIV UR4, `(.L_x_1649) ;  /* 0x0000025204687947 */ /* 0x000fec000b800000 */
[----:B------:R0:W1:Y:S04]  /*a4c0*/  SHFL.IDX PT, R9, R32, RZ, 0x181f ;  /* 0x00181fff20097589 */ /* 0x00006800000e0000 */
[----:B------:R0:W2:Y:S04]  /*a4d0*/  SHFL.IDX PT, R8, R31, RZ, 0x181f ;  /* 0x00181fff1f087589 */ /* 0x0000a800000e0000 */
[----:B------:R0:W3:Y:S04]  /*a4e0*/  SHFL.IDX PT, R26, R33, RZ, 0x181f ;  /* 0x00181fff211a7589 */ /* 0x0000e800000e0000 */
[----:B------:R0:W4:Y:S02]  /*a4f0*/  SHFL.IDX PT, R5, R30, RZ, 0x181f ;  /* 0x00181fff1e057589 */ /* 0x00012400000e0000 */
.L_x_2037:
[----:B------:R-:W-:Y:S01]  /*a500*/  IMAD R3, R219, R10, RZ ;  /* 0x0000000adb037224 */ /* 0x000fe200078e02ff */
        /* <DEDUP_REMOVED lines=8> */
[----:B------:R-:W-:Y:S02]  /*a590*/  CS2R R72, SRZ ;  /* 0x0000000000487805 */ /* 0x000fe4000001ff00 */
[----:B------:R-:W-:-:S03]  /*a5a0*/  CS2R R76, SRZ ;  /* 0x00000000004c7805 */ /* 0x000fc6000001ff00 */
[----:B------:R-:W-:Y:S05]  /*a5b0*/  @P0 BRA `(.L_x_1651) ;  /* 0x0000000000bc0947 */ /* 0x000fea0003800000 */
[----:B------:R-:W3:Y:S01]  /*a5c0*/  LDL R4, [R1+0x70] ;  /* 0x0000700001047983 */ /* 0x000ee20000100800 */
[----:B------:R-:W-:-:S03]  /*a5d0*/  ULDC UR4, c[0x0][0x3f4] ;  /* 0x0000fd0000047ab9 */ /* 0x000fc60000000800 */
[----:B------:R-:W3:Y:S04]  /*a5e0*/  LDL R6, [R1+0x74] ;  /* 0x0000740001067983 */ /* 0x000ee80000100800 */
[----:B------:R-:W3:Y:S01]  /*a5f0*/  LDL R29, [R1+0x6c] ;  /* 0x00006c00011d7983 */ /* 0x000ee20000100800 */
[----:B------:R-:W-:Y:S02]  /*a600*/  ISETP.GE.AND P2, PT, R234, UR4, PT ;  /* 0x00000004ea007c0c */ /* 0x000fe4000bf46270 */
[----:B------:R-:W-:Y:S02]  /*a610*/  ISETP.GE.AND P1, PT, R233, UR4, PT ;  /* 0x00000004e9007c0c */ /* 0x000fe4000bf26270 */
[----:B------:R-:W-:Y:S02]  /*a620*/  ISETP.GE.AND P0, PT, R235, UR4, PT ;  /* 0x00000004eb007c0c */ /* 0x000fe4000bf06270 */
[----:B------:R-:W-:-:S07]  /*a630*/  ISETP.GE.AND P3, PT, R200, UR4, PT ;  /* 0x00000004c8007c0c */ /* 0x000fce000bf66270 */
[----:B------:R-:W-:-:S05]  /*a640*/  @!P2 IMAD.SHL.U32 R12, R234, 0x2, RZ ;  /* 0x00000002ea0ca824 */ /* 0x000fca00078e00ff */
[-C--:B--2---:R-:W-:Y:S01]  /*a650*/  @!P2 IADD3 R14, P4, R8, R12.reuse, RZ ;  /* 0x0000000c080ea210 */ /* 0x084fe20007f9e0ff */
[----:B------:R-:W-:Y:S01]  /*a660*/  @!P0 IMAD.SHL.U32 R27, R235, 0x2, RZ ;  /* 0x00000002eb1b8824 */ /* 0x000fe200078e00ff */
[----:B----4-:R-:W-:Y:S01]  /*a670*/  @!P2 IADD3 R12, P6, R5, R12, RZ ;  /* 0x0000000c050ca210 */ /* 0x010fe20007fde0ff */
[----:B---3--:R-:W-:Y:S02]  /*a680*/  @!P3 IMAD.MOV.U32 R7, RZ, RZ, R26 ;  /* 0x000000ffff07b224 */ /* 0x008fe400078e001a */
[----:B-1----:R-:W-:Y:S01]  /*a690*/  @!P3 IMAD.WIDE R20, R200, 0x2, R8 ;  /* 0x00000002c814b825 */ /* 0x002fe200078e0208 */
        /* <DEDUP_REMOVED lines=8> */
[----:B------:R-:W-:Y:S02]  /*a720*/  ULDC.64 UR6, c[0x0][0x208] ;  /* 0x0000820000067ab9 */ /* 0x000fe40000000a00 */
[----:B------:R1:W5:Y:S01]  /*a730*/  @!P3 LD.E.64 R74, desc[UR6][R20.64] ;  /* 0x00000006144ab980 */ /* 0x000362000c101b00 */
[C---:B------:R-:W-:Y:S01]  /*a740*/  @!P1 SHF.L.U64.HI R28, R233.reuse, 0x1, R4 ;  /* 0x00000001e91c9819 */ /* 0x040fe20000010204 */
[----:B------:R-:W-:Y:S01]  /*a750*/  @!P1 IMAD.SHL.U32 R4, R233, 0x2, RZ ;  /* 0x00000002e9049824 */ /* 0x000fe200078e00ff */
[----:B------:R-:W-:Y:S01]  /*a760*/  @!P2 SHF.L.U64.HI R11, R234, 0x1, R6 ;  /* 0x00000001ea0ba819 */ /* 0x000fe20000010206 */
[----:B------:R-:W-:-:S03]  /*a770*/  @!P3 IMAD.MOV.U32 R6, RZ, RZ, R5 ;  /* 0x000000ffff06b224 */ /* 0x000fc600078e0005 */
[----:B------:R-:W-:Y:S01]  /*a780*/  @!P1 IADD3 R10, P5, R8, R4, RZ ;  /* 0x00000004080a9210 */ /* 0x000fe20007fbe0ff */
[----:B------:R-:W-:Y:S02]  /*a790*/  @!P2 IMAD.X R15, R9, 0x1, R11, P4 ;  /* 0x00000001090fa824 */ /* 0x000fe400020e060b */
[----:B------:R-:W-:-:S04]  /*a7a0*/  @!P3 IMAD.WIDE R24, R200, 0x2, R6 ;  /* 0x00000002c818b825 */ /* 0x000fc800078e0206 */
[----:B------:R-:W-:Y:S01]  /*a7b0*/  @!P2 IMAD.X R13, R26, 0x1, R11, P6 ;  /* 0x000000011a0da824 */ /* 0x000fe200030e060b */
[-C--:B------:R-:W-:Y:S01]  /*a7c0*/  @!P0 IADD3 R6, P6, R8, R27.reuse, RZ ;  /* 0x0000001b08068210 */ /* 0x080fe20007fde0ff */
[----:B------:R-:W-:Y:S01]  /*a7d0*/  @!P1 IMAD.X R11, R9, 0x1, R28, P5 ;  /* 0x00000001090b9824 */ /* 0x000fe200028e061c */
[----:B------:R-:W-:Y:S01]  /*a7e0*/  @!P0 IADD3 R8, P5, R5, R27, RZ ;  /* 0x0000001b05088210 */ /* 0x000fe20007fbe0ff */
[----:B------:R1:W5:Y:S01]  /*a7f0*/  @!P3 LD.E.64 R76, desc[UR6][R24.64] ;  /* 0x00000006184cb980 */ /* 0x000362000c101b00 */
[----:B------:R-:W-:Y:S02]  /*a800*/  @!P0 SHF.L.U64.HI R27, R235, 0x1, R29 ;  /* 0x00000001eb1b8819 */ /* 0x000fe4000001021d */
[----:B------:R-:W-:Y:S01]  /*a810*/  @!P1 IADD3 R4, P4, R5, R4, RZ ;  /* 0x0000000405049210 */ /* 0x000fe20007f9e0ff */
[----:B------:R1:W5:Y:S02]  /*a820*/  @!P2 LD.E.64 R70, desc[UR6][R14.64] ;  /* 0x000000060e46a980 */ /* 0x000364000c101b00 */
[----:B------:R-:W-:-:S02]  /*a830*/  @!P0 IMAD.X R7, R9, 0x1, R27, P6 ;  /* 0x0000000109078824 */ /* 0x000fc400030e061b */
[C---:B------:R-:W-:Y:S01]  /*a840*/  @!P1 IMAD.X R5, R26.reuse, 0x1, R28, P4 ;  /* 0x000000011a059824 */ /* 0x040fe200020e061c */
[----:B------:R1:W5:Y:S01]  /*a850*/  @!P2 LD.E.64 R72, desc[UR6][R12.64] ;  /* 0x000000060c48a980 */ /* 0x000362000c101b00 */
[----:B------:R-:W-:-:S03]  /*a860*/  @!P0 IMAD.X R9, R26, 0x1, R27, P5 ;  /* 0x000000011a098824 */ /* 0x000fc600028e061b */
[----:B------:R1:W5:Y:S04]  /*a870*/  @!P1 LD.E.64 R66, desc[UR6][R10.64] ;  /* 0x000000060a429980 */ /* 0x000368000c101b00 */
[----:B------:R1:W5:Y:S04]  /*a880*/  @!P1 LD.E.64 R68, desc[UR6][R4.64] ;  /* 0x0000000604449980 */ /* 0x000368000c101b00 */
[----:B------:R1:W5:Y:S04]  /*a890*/  @!P0 LD.E.64 R62, desc[UR6][R6.64] ;  /* 0x00000006063e8980 */ /* 0x000368000c101b00 */
[----:B------:R1:W5:Y:S02]  /*a8a0*/  @!P0 LD.E.64 R64, desc[UR6][R8.64] ;  /* 0x0000000608408980 */ /* 0x000364000c101b00 */
.L_x_1651:
[----:B------:R-:W-:Y:S05]  /*a8b0*/  BSYNC B1 ;  /* 0x0000000000017941 */ /* 0x000fea0003800000 */
.L_x_1650:
[----:B-1---5:R-:W-:Y:S01]  /*a8c0*/  IMAD.MOV.U32 R4, RZ, RZ, R62 ;  /* 0x000000ffff047224 */ /* 0x022fe200078e003e */
[----:B------:R-:W-:Y:S01]  /*a8d0*/  UMOV UR4, 0xffffffff ;  /* 0xffffffff00047882 */ /* 0x000fe20000000000 */
[----:B----4-:R-:W-:Y:S01]  /*a8e0*/  IMAD.MOV.U32 R5, RZ, RZ, R63 ;  /* 0x000000ffff057224 */ /* 0x010fe200078e003f */
[----:B------:R-:W-:Y:S01]  /*a8f0*/  CS2R R46, SRZ ;  /* 0x00000000002e7805 */ /* 0x000fe2000001ff00 */
[----:B------:R-:W-:Y:S01]  /*a900*/  IMAD.MOV.U32 R6, RZ, RZ, R66 ;  /* 0x000000ffff067224 */ /* 0x000fe200078e0042 */
[----:B------:R-:W-:Y:S01]  /*a910*/  PRMT R98, R98, 0x5410, R4 ;  /* 0x0000541062627816 */ /* 0x000fe20000000004 */
[----:B------:R-:W-:Y:S01]  /*a920*/  IMAD.MOV.U32 R7, RZ, RZ, R67 ;  /* 0x000000ffff077224 */ /* 0x000fe200078e0043 */
[----:B------:R-:W-:Y:S01]  /*a930*/  PRMT R99, R5, 0x7610, R99 ;  /* 0x0000761005637816 */ /* 0x000fe20000000063 */
[----:B------:R-:W-:Y:S02]  /*a940*/  IMAD.MOV.U32 R4, RZ, RZ, R70 ;  /* 0x000000ffff047224 */ /* 0x000fe400078e0046 */
[----:B------:R-:W-:Y:S01]  /*a950*/  IMAD.MOV.U32 R5, RZ, RZ, R71 ;  /* 0x000000ffff057224 */ /* 0x000fe200078e0047 */
[----:B------:R-:W-:Y:S01]  /*a960*/  PRMT R111, R6, 0x5410, R7 ;  /* 0x00005410066f7816 */ /* 0x000fe20000000007 */
[----:B------:R-:W-:-:S02]  /*a970*/  IMAD.MOV.U32 R6, RZ, RZ, R74 ;  /* 0x000000ffff067224 */ /* 0x000fc400078e004a */
        /* <DEDUP_REMOVED lines=10> */
[----:B------:R-:W-:-:S02]  /*aa20*/  IMAD.MOV.U32 R4, RZ, RZ, R72 ;  /* 0x000000ffff047224 */ /* 0x000fc400078e0048 */
[----:B------:R-:W-:Y:S01]  /*aa30*/  IMAD.MOV.U32 R5, RZ, RZ, R73 ;  /* 0x000000ffff057224 */ /* 0x000fe200078e0049 */
[----:B------:R-:W-:Y:S01]  /*aa40*/  PRMT R110, R6, 0x5410, R7 ;  /* 0x00005410066e7816 */ /* 0x000fe20000000007 */
[----:B------:R-:W-:Y:S02]  /*aa50*/  IMAD.MOV.U32 R6, RZ, RZ, R76 ;  /* 0x000000ffff067224 */ /* 0x000fe400078e004c */
[----:B------:R-:W-:Y:S01]  /*aa60*/  IMAD.MOV.U32 R7, RZ, RZ, R77 ;  /* 0x000000ffff077224 */ /* 0x000fe200078e004d */
[----:B------:R-:W-:Y:S02]  /*aa70*/  PRMT R114, R114, 0x5410, R5 ;  /* 0x0000541072727816 */ /* 0x000fe40000000005 */
[----:B------:R-:W-:Y:S02]  /*aa80*/  PRMT R113, R6, 0x5410, R4 ;  /* 0x0000541006717816 */ /* 0x000fe40000000004 */
[----:B------:R-:W-:Y:S01]  /*aa90*/  PRMT R92, R7, 0x7610, R92 ;  /* 0x00007610075c7816 */ /* 0x000fe2000000005c */
[----:B------:R-:W-:Y:S06]  /*aaa0*/  BRA.DIV UR4, `(.L_x_1652) ;  /* 0x0000024e04607947 */ /* 0x000fec000b800000 */
[----:B------:R1:W4:Y:S04]  /*aab0*/  SHFL.IDX PT, R9, R32, 0x1, 0x181f ;  /* 0x00381f0020097f89 */ /* 0x00032800000e0000 */
[----:B--2---:R1:W2:Y:S04]  /*aac0*/  SHFL.IDX PT, R8, R31, 0x1, 0x181f ;  /* 0x00381f001f087f89 */ /* 0x0042a800000e0000 */
[----:B---3--:R1:W3:Y:S04]  /*aad0*/  SHFL.IDX PT, R26, R33, 0x1, 0x181f ;  /* 0x00381f00211a7f89 */ /* 0x0082e800000e0000 */
[----:B------:R1:W0:Y:S02]  /*aae0*/  SHFL.IDX PT, R5, R30, 0x1, 0x181f ;  /* 0x00381f001e057f89 */ /* 0x00022400000e0000 */
.L_x_2043:
[----:B------:R-:W-:Y:S01]  /*aaf0*/  VIADD R4, R0, 0x20 ;  /* 0x0000002000047836 */ /* 0x000fe20000000000 */
        /* <DEDUP_REMOVED lines=10> */
[----:B------:R-:W3:Y:S01]  /*aba0*/  LDL R7, [R1+0x74] ;  /* 0x0000740001077983 */ /* 0x000ee20000100800 */
[----:B------:R-:W-:-:S03]  /*abb0*/  ULDC UR4, c[0x0][0x3f4] ;  /* 0x0000fd0000047ab9 */ /* 0x000fc60000000800 */
[----:B------:R-:W3:Y:S04]  /*abc0*/  LDL R6, [R1+0x70] ;  /* 0x0000700001067983 */ /* 0x000ee80000100800 */
[----:B------:R-:W3:Y:S01]  /*abd0*/  LDL R29, [R1+0x6c] ;  /* 0x00006c00011d7983 */ /* 0x000ee20000100800 */
[----:B------:R-:W-:Y:S02]  /*abe0*/  ISETP.GE.AND P2, PT, R234, UR4, PT ;  /* 0x00000004ea007c0c */ /* 0x000fe4000bf46270 */
[----:B------:R-:W-:Y:S02]  /*abf0*/  CS2R R58, SRZ ;  /* 0x00000000003a7805 */ /* 0x000fe4000001ff00 */
[----:B------:R-:W-:Y:S02]  /*ac00*/  ISETP.GE.AND P1, PT, R233, UR4, PT ;  /* 0x00000004e9007c0c */ /* 0x000fe4000bf26270 */
[----:B------:R-:W-:-:S02]  /*ac10*/  CS2R R60, SRZ ;  /* 0x00000000003c7805 */ /* 0x000fc4000001ff00 */
[----:B------:R-:W-:Y:S01]  /*ac20*/  ISETP.GE.AND P0, PT, R235, UR4, PT ;  /* 0x00000004eb007c0c */ /* 0x000fe2000bf06270 */
[----:B------:R-:W-:Y:S01]  /*ac30*/  ULDC.64 UR6, c[0x0][0x208] ;  /* 0x0000820000067ab9 */ /* 0x000fe20000000a00 */
[----:B------:R-:W-:-:S03]  /*ac40*/  ISETP.GE.AND P3, PT, R200, UR4, PT ;  /* 0x00000004c8007c0c */ /* 0x000fc6000bf66270 */
[----:B------:R-:W-:-:S04]  /*ac50*/  @!P2 IMAD.SHL.U32 R12, R234, 0x2, RZ ;  /* 0x00000002ea0ca824 */ /* 0x000fc800078e00ff */
[----:B------:R-:W-:-:S04]  /*ac60*/  @!P1 IMAD.SHL.U32 R4, R233, 0x2, RZ ;  /* 0x00000002e9049824 */ /* 0x000fc800078e00ff */
[----:B------:R-:W-:Y:S01]  /*ac70*/  @!P0 IMAD.SHL.U32 R28, R235, 0x2, RZ ;  /* 0x00000002eb1c8824 */ /* 0x000fe200078e00ff */
[-C--:B--2---:R-:W-:Y:S01]  /*ac80*/  @!P2 IADD3 R14, P4, R8, R12.reuse, RZ ;  /* 0x0000000c080ea210 */ /* 0x084fe20007f9e0ff */
[----:B----4-:R-:W-:Y:S01]  /*ac90*/  @!P3 IMAD.WIDE R20, R200, 0x2, R8 ;  /* 0x00000002c814b825 */ /* 0x010fe200078e0208 */
[----:B0-----:R-:W-:Y:S02]  /*aca0*/  @!P2 IADD3 R12, P6, R5, R12, RZ ;  /* 0x0000000c050ca210 */ /* 0x001fe40007fde0ff */
[----:B------:R-:W-:Y:S02]  /*acb0*/  @!P1 IADD3 R10, P5, R8, R4, RZ ;  /* 0x00000004080a9210 */ /* 0x000fe40007fbe0ff */
[----:B------:R-:W-:Y:S02]  /*acc0*/  CS2R R54, SRZ ;  /* 0x0000000000367805 */ /* 0x000fe4000001ff00 */
[----:B------:R-:W-:Y:S02]  /*acd0*/  CS2R R56, SRZ ;  /* 0x0000000000387805 */ /* 0x000fe4000001ff00 */
[----:B------:R-:W-:-:S02]  /*ace0*/  CS2R R50, SRZ ;  /* 0x0000000000327805 */ /* 0x000fc4000001ff00 */
[----:B------:R-:W-:Y:S02]  /*acf0*/  CS2R R52, SRZ ;  /* 0x0000000000347805 */ /* 0x000fe4000001ff00 */
[----:B------:R-:W-:Y:S02]  /*ad00*/  CS2R R46, SRZ ;  /* 0x00000000002e7805 */ /* 0x000fe4000001ff00 */
[----:B------:R-:W-:Y:S01]  /*ad10*/  CS2R R48, SRZ ;  /* 0x0000000000307805 */ /* 0x000fe2000001ff00 */
[----:B------:R0:W5:Y:S01]  /*ad20*/  @!P3 LD.E.64 R58, desc[UR6][R20.64] ;  /* 0x00000006143ab980 */ /* 0x000162000c101b00 */
[----:B---3--:R-:W-:Y:S01]  /*ad30*/  @!P2 SHF.L.U64.HI R11, R234, 0x1, R7 ;  /* 0x00000001ea0ba819 */ /* 0x008fe20000010207 */
[----:B------:R-:W-:Y:S01]  /*ad40*/  @!P3 IMAD.MOV.U32 R7, RZ, RZ, R26 ;  /* 0x000000ffff07b224 */ /* 0x000fe200078e001a */
[----:B------:R-:W-:Y:S01]  /*ad50*/  @!P1 SHF.L.U64.HI R27, R233, 0x1, R6 ;  /* 0x00000001e91b9819 */ /* 0x000fe20000010206 */
[----:B------:R-:W-:Y:S02]  /*ad60*/  @!P3 IMAD.MOV.U32 R6, RZ, RZ, R5 ;  /* 0x000000ffff06b224 */ /* 0x000fe400078e0005 */
[----:B------:R-:W-:Y:S01]  /*ad70*/  @!P2 IMAD.X R15, R9, 0x1, R11, P4 ;  /* 0x00000001090fa824 */ /* 0x000fe200020e060b */
[----:B------:R-:W-:Y:S01]  /*ad80*/  @!P1 IADD3 R4, P4, R5, R4, RZ ;  /* 0x0000000405049210 */ /* 0x000fe20007f9e0ff */
[----:B------:R-:W-:-:S03]  /*ad90*/  @!P3 IMAD.WIDE R24, R200, 0x2, R6 ;  /* 0x00000002c818b825 */ /* 0x000fc600078e0206 */
[----:B------:R0:W5:Y:S01]  /*ada0*/  @!P2 LD.E.64 R54, desc[UR6][R14.64] ;  /* 0x000000060e36a980 */ /* 0x000162000c101b00 */
[----:B------:R-:W-:Y:S01]  /*adb0*/  @!P2 IMAD.X R13, R26, 0x1, R11, P6 ;  /* 0x000000011a0da824 */ /* 0x000fe200030e060b */
[-C--:B------:R-:W-:Y:S01]  /*adc0*/  @!P0 IADD3 R6, P6, R8, R28.reuse, RZ ;  /* 0x0000001c08068210 */ /* 0x080fe20007fde0ff */
[----:B------:R-:W-:Y:S01]  /*add0*/  @!P1 IMAD.X R11, R9, 0x1, R27, P5 ;  /* 0x00000001090b9824 */ /* 0x000fe200028e061b */
[----:B------:R-:W-:Y:S01]  /*ade0*/  @!P0 IADD3 R8, P5, R5, R28, RZ ;  /* 0x0000001c05088210 */ /* 0x000fe20007fbe0ff */
[----:B------:R0:W5:Y:S01]  /*adf0*/  @!P3 LD.E.64 R60, desc[UR6][R24.64] ;  /* 0x00000006183cb980 */ /* 0x000162000c101b00 */
[----:B------:R-:W-:Y:S01]  /*ae00*/  @!P0 SHF.L.U64.HI R28, R235, 0x1, R29 ;  /* 0x00000001eb1c8819 */ /* 0x000fe2000001021d */
[----:B------:R-:W-:Y:S02]  /*ae10*/  @!P1 IMAD.X R5, R26, 0x1, R27, P4 ;  /* 0x000000011a059824 */ /* 0x000fe400020e061b */
[----:B------:R0:W5:Y:S02]  /*ae20*/  @!P2 LD.E.64 R56, desc[UR6][R12.64] ;  /* 0x000000060c38a980 */ /* 0x000164000c101b00 */
[----:B------:R-:W-:-:S02]  /*ae30*/  @!P0 IMAD.X R7, R9, 0x1, R28, P6 ;  /* 0x0000000109078824 */ /* 0x000fc400030e061c */
[----:B------:R-:W-:Y:S01]  /*ae40*/  @!P0 IMAD.X R9, R26, 0x1, R28, P5 ;  /* 0x000000011a098824 */ /* 0x000fe200028e061c */
[----:B------:R0:W5:Y:S04]  /*ae50*/  @!P1 LD.E.64 R50, desc[UR6][R10.64] ;  /* 0x000000060a329980 */ /* 0x000168000c101b00 */
[----:B------:R0:W5:Y:S04]  /*ae60*/  @!P1 LD.E.64 R52, desc[UR6][R4.64] ;  /* 0x0000000604349980 */ /* 0x000168000c101b00 */
[----:B------:R0:W5:Y:S04]  /*ae70*/  @!P0 LD.E.64 R46, desc[UR6][R6.64] ;  /* 0x00000006062e8980 */ /* 0x000168000c101b00 */
[----:B------:R0:W5:Y:S02]  /*ae80*/  @!P0 LD.E.64 R48, desc[UR6][R8.64] ;  /* 0x0000000608308980 */ /* 0x000164000c101b00 */
.L_x_1654:
[----:B------:R-:W-:Y:S05]  /*ae90*/  BSYNC B1 ;  /* 0x0000000000017941 */ /* 0x000fea0003800000 */
.L_x_1653:
[----:B0----5:R-:W-:Y:S01]  /*aea0*/  IMAD.MOV.U32 R4, RZ, RZ, R46 ;  /* 0x000000ffff047224 */ /* 0x021fe200078e002e */
[----:B------:R-:W-:Y:S01]  /*aeb0*/  UMOV UR4, 0xffffffff ;  /* 0xffffffff00047882 */ /* 0x000fe20000000000 */
[----:B------:R-:W-:Y:S02]  /*aec0*/  IMAD.MOV.U32 R5, RZ, RZ, R47 ;  /* 0x000000ffff057224 */ /* 0x000fe400078e002f */
[----:B------:R-:W-:Y:S02]  /*aed0*/  IMAD.MOV.U32 R6, RZ, RZ, R50 ;  /* 0x000000ffff067224 */ /* 0x000fe400078e0032 */
        /* <DEDUP_REMOVED lines=11> */
[----:B------:R-:W-:Y:S01]  /*af90*/  PRMT R107, R6, 0x5410, R7 ;  /* 0x00005410066b7816 */ /* 0x000fe20000000007 */
        /* <DEDUP_REMOVED lines=9> */
[----:B------:R-:W-:-:S04]  /*b030*/  PRMT R105, R4, 0x5410, R5 ;  /* 0x0000541004697816 */ /* 0x000fc80000000005 */
[----:B------:R-:W-:Y:S01]  /*b040*/  PRMT R108, R6, 0x5410, R7 ;  /* 0x00005410066c7816 */ /* 0x000fe20000000007 */
[----:B------:R-:W-:Y:S06]  /*b050*/  BRA.DIV UR4, `(.L_x_1655) ;  /* 0x0000024a04687947 */ /* 0x000fec000b800000 */
[----:B----4-:R0:W4:Y:S04]  /*b060*/  SHFL.IDX PT, R9, R32, 0x2, 0x181f ;  /* 0x00581f0020097f89 */ /* 0x01012800000e0000 */
[----:B--2---:R0:W2:Y:S04]  /*b070*/  SHFL.IDX PT, R8, R31, 0x2, 0x181f ;  /* 0x00581f001f087f89 */ /* 0x0040a800000e0000 */
[----:B------:R0:W0:Y:S04]  /*b080*/  SHFL.IDX PT, R78, R33, 0x2, 0x181f ;  /* 0x00581f00214e7f89 */ /* 0x00002800000e0000 */
[----:B------:R0:W0:Y:S02]  /*b090*/  SHFL.IDX PT, R5, R30, 0x2, 0x181f ;  /* 0x00581f001e057f89 */ /* 0x00002400000e0000 */
.L_x_2049:
[----:B------:R-:W-:Y:S01]  /*b0a0*/  VIADD R4, R0, 0x40 ;  /* 0x0000004000047836 */ /* 0x000fe20000000000 */
[----:B------:R-:W-:Y:S01]  /*b0b0*/  BSSY B1, `(.L_x_1656) ;  /* 0x000003a000017945 */ /* 0x000fe20003800000 */
[----:B------:R-:W-:Y:S02]  /*b0c0*/  CS2R R28, SRZ ;  /* 0x00000000001c7805 */ /* 0x000fe4000001ff00 */
[----:B------:R-:W-:Y:S02]  /*b0d0*/  CS2R R34, SRZ ;  /* 0x0000000000227805 */ /* 0x000fe4000001ff00 */
[----:B------:R-:W-:Y:S02]  /*b0e0*/  CS2R R38, SRZ ;  /* 0x0000000000267805 */ /* 0x000fe4000001ff00 */
[----:B------:R-:W-:Y:S02]  /*b0f0*/  ISETP.GE.AND P0, PT, R4, R3, PT ;  /* 0x000000030400720c */ /* 0x000fe40003f06270 */
[----:B------:R-:W-:-:S02]  /*b100*/  CS2R R42, SRZ ;  /* 0x00000000002a7805 */ /* 0x000fc4000001ff00 */
[----:B---3--:R-:W-:Y:S02]  /*b110*/  CS2R R26, SRZ ;  /* 0x00000000001a7805 */ /* 0x008fe4000001ff00 */
        /* <DEDUP_REMOVED lines=38> */
[--C-:B------:R-:W-:Y:S01]  /*b380*/  @!P1 IMAD.X R11, R9, 0x1, R26.reuse, P5 ;  /* 0x00000001090b9824 */ /* 0x100fe200028e061a */
[----:B------:R-:W-:Y:S01]  /*b390*/  @!P0 IADD3 R8, P5, R5, R27, RZ ;  /* 0x0000001b05088210 */ /* 0x000fe20007fbe0ff */
[----:B------:R0:W5:Y:S01]  /*b3a0*/  @!P3 LD.E.64 R44, desc[UR6][R24.64] ;  /* 0x00000006182cb980 */ /* 0x000162000c101b00 */
[----:B------:R-:W-:Y:S01]  /*b3b0*/  @!P0 SHF.L.U64.HI R27, R235, 0x1, R79 ;  /* 0x00000001eb1b8819 */ /* 0x000fe2000001024f */
[----:B------:R-:W-:Y:S02]  /*b3c0*/  @!P1 IMAD.X R5, R78, 0x1, R26, P4 ;  /* 0x000000014e059824 */ /* 0x000fe400020e061a */
[----:B------:R0:W5:Y:S02]  /*b3d0*/  @!P2 LD.E.64 R40, desc[UR6][R12.64] ;  /* 0x000000060c28a980 */ /* 0x000164000c101b00 */
[----:B------:R-:W-:-:S02]  /*b3e0*/  @!P0 IMAD.X R7, R9, 0x1, R27, P6 ;  /* 0x0000000109078824 */ /* 0x000fc400030e061b */
[----:B------:R-:W-:Y:S01]  /*b3f0*/  @!P0 IMAD.X R9, R78, 0x1, R27, P5 ;  /* 0x000000014e098824 */ /* 0x000fe200028e061b */
[----:B------:R-:W-:Y:S01]  /*b400*/  CS2R R26, SRZ ;  /* 0x00000000001a7805 */ /* 0x000fe2000001ff00 */
[----:B------:R0:W5:Y:S04]  /*b410*/  @!P1 LD.E.64 R34, desc[UR6][R10.64] ;  /* 0x000000060a229980 */ /* 0x000168000c101b00 */
[----:B------:R0:W5:Y:S04]  /*b420*/  @!P1 LD.E.64 R36, desc[UR6][R4.64] ;  /* 0x0000000604249980 */ /* 0x000168000c101b00 */
[----:B------:R0:W5:Y:S04]  /*b430*/  @!P0 LD.E.64 R28, desc[UR6][R6.64] ;  /* 0x00000006061c8980 */ /* 0x000168000c101b00 */
[----:B------:R0:W5:Y:S02]  /*b440*/  @!P0 LD.E.64 R26, desc[UR6][R8.64] ;  /* 0x00000006081a8980 */ /* 0x000164000c101b00 */
.L_x_1657:
[----:B------:R-:W-:Y:S05]  /*b450*/  BSYNC B1 ;  /* 0x0000000000017941 */ /* 0x000fea0003800000 */
.L_x_1656:
[----:B0----5:R-:W-:Y:S01]  /*b460*/  IMAD.MOV.U32 R4, RZ, RZ, R28 ;  /* 0x000000ffff047224 */ /* 0x021fe200078e001c */
[----:B------:R-:W-:Y:S01]  /*b470*/  UMOV UR4, 0xffffffff ;  /* 0xffffffff00047882 */ /* 0x000fe20000000000 */
[----:B------:R-:W-:Y:S02]  /*b480*/  IMAD.MOV.U32 R5, RZ, RZ, R29 ;  /* 0x000000ffff057224 */ /* 0x000fe400078e001d */
[----:B------:R-:W-:Y:S02]  /*b490*/  IMAD.MOV.U32 R6, RZ, RZ, R34 ;  /* 0x000000ffff067224 */ /* 0x000fe400078e0022 */
        /* <DEDUP_REMOVED lines=21> */
[----:B------:R-:W-:Y:S02]  /*b5f0*/  PRMT R103, R4, 0x7610, R103 ;  /* 0x0000761004677816 */ /* 0x000fe40000000067 */
[----:B------:R-:W-:Y:S02]  /*b600*/  CS2R R4, SRZ ;  /* 0x0000000000047805 */ /* 0x000fe4000001ff00 */
[----:B------:R-:W-:Y:S01]  /*b610*/  PRMT R90, R7, 0x5410, R6 ;  /* 0x00005410075a7816 */ /* 0x000fe20000000006 */
[----:B------:R-:W-:Y:S06]  /*b620*/  BRA.DIV UR4, `(.L_x_1658) ;  /* 0x0000024604687947 */ /* 0x000fec000b800000 */
[----:B------:R0:W3:Y:S04]  /*b630*/  SHFL.IDX PT, R79, R32, 0x3, 0x181f ;  /* 0x00781f00204f7f89 */ /* 0x0000e800000e0000 */
[----:B----4-:R0:W4:Y:S04]  /*b640*/  SHFL.IDX PT, R9, R31, 0x3, 0x181f ;  /* 0x00781f001f097f89 */ /* 0x01012800000e0000 */
[----:B------:R0:W0:Y:S04]  /*b650*/  SHFL.IDX PT, R80, R33, 0x3, 0x181f ;  /* 0x00781f0021507f89 */ /* 0x00002800000e0000 */
[----:B------:R0:W0:Y:S02]  /*b660*/  SHFL.IDX PT, R78, R30, 0x3, 0x181f ;  /* 0x00781f001e4e7f89 */ /* 0x00002400000e0000 */
.L_x_2055:
[----:B------:R-:W5:Y:S01]  /*b670*/  LDL R6, [R1+0x54] ;  /* 0x0000540001067983 */ /* 0x000f620000100800 */
[----:B------:R-:W-:Y:S01]  /*b680*/  VIADD R0, R0, 0x60 ;  /* 0x0000006000007836 */ /* 0x000fe20000000000 */
[----:B------:R-:W-:Y:S01]  /*b690*/  BSSY B1, `(.L_x_1659) ;  /* 0x000003f000017945 */ /* 0x000fe20003800000 */
[----:B------:R-:W-:Y:S02]  /*b6a0*/  CS2R R12, SRZ ;  /* 0x00000000000c7805 */ /* 0x000fe4000001ff00 */
[----:B------:R-:W-:Y:S02]  /*b6b0*/  CS2R R20, SRZ ;  /* 0x0000000000147805 */ /* 0x000fe4000001ff00 */
[----:B01----:R-:W-:Y:S02]  /*b6c0*/  CS2R R30, SRZ ;  /* 0x00000000001e7805 */ /* 0x003fe4000001ff00 */
[----:B------:R-:W-:Y:S02]  /*b6d0*/  ISETP.GE.AND P0, PT, R0, R3, PT ;  /* 0x000000030000720c */ /* 0x000fe40003f06270 */
[----:B------:R-:W-:-:S02]  /*b6e0*/  CS2R R14, SRZ ;  /* 0x00000000000e7805 */ /* 0x000fc4000001ff00 */
[----:B------:R-:W-:Y:S02]  /*b6f0*/  CS2R R24, SRZ ;  /* 0x0000000000187805 */ /* 0x000fe4000001ff00 */
[----:B------:R-:W-:Y:S02]  /*b700*/  CS2R R32, SRZ ;  /* 0x0000000000207805 */ /* 0x000fe4000001ff00 */
[----:B-----5:R-:W-:-:S04]  /*b710*/  LEA.HI R81, R6, R6, RZ, 0x1 ;  /* 0x0000000606517211 */ /* 0x020fc800078f08ff */
[----:B------:R-:W-:-:S05]  /*b720*/  LOP3.LUT R81, R81, 0xfffffffe, RZ, 0xc0, !PT ;  /* 0xfffffffe51517812 */ /* 0x000fca00078ec0ff */
[----:B------:R-:W-:Y:S01]  /*b730*/  IMAD.IADD R81, R6, 0x1, -R81 ;  /* 0x0000000106517824 */ /* 0x000fe200078e0a51 */
[----:B------:R-:W-:-:S04]  /*b740*/  CS2R R6, SRZ ;  /* 0x0000000000067805 */ /* 0x000fc8000001ff00 */
[----:B------:R-:W-:Y:S01]  /*b750*/  SHF.L.U32 R81, R81, 0x1f, RZ ;  /* 0x0000001f51517819 */ /* 0x000fe200000006ff */
[----:B------:R-:W-:Y:S06]  /*b760*/  @P0 BRA `(.L_x_1660) ;  /* 0x0000000000c40947 */ /* 0x000fec0003800000 */
[----:B------:R-:W3:Y:S01]  /*b770*/  LDL R10, [R1+0x74] ;  /* 0x00007400010a7983 */ /* 0x000ee20000100800 */
[----:B------:R-:W-:-:S03]  /*b780*/  ULDC UR4, c[0x0][0x3f4] ;  /* 0x0000fd0000047ab9 */ /* 0x000fc60000000800 */
[----:B--2---:R-:W2:Y:S04]  /*b790*/  LDL R8, [R1+0x70] ;  /* 0x0000700001087983 */ /* 0x004ea80000100800 */
[----:B------:R-:W2:Y:S01]  /*b7a0*/  LDL R86, [R1+0x6c] ;  /* 0x00006c0001567983 */ /* 0x000ea20000100800 */
[----:B------:R-:W-:Y:S02]  /*b7b0*/  ISETP.GE.AND P2, PT, R234, UR4, PT ;  /* 0x00000004ea007c0c */ /* 0x000fe4000bf46270 */
[----:B------:R-:W-:Y:S02]  /*b7c0*/  CS2R R32, SRZ ;  /* 0x0000000000207805 */ /* 0x000fe4000001ff00 */
[----:B------:R-:W-:Y:S01]  /*b7d0*/  ISETP.GE.AND P3, PT, R200, UR4, PT ;  /* 0x00000004c8007c0c */ /* 0x000fe2000bf66270 */
[----:B------:R-:W-:Y:S01]  /*b7e0*/  ULDC.64 UR6, c[0x0][0x208] ;  /* 0x0000820000067ab9 */ /* 0x000fe20000000a00 */
[----:B------:R-:W-:-:S02]  /*b7f0*/  ISETP.GE.AND P1, PT, R233, UR4, PT ;  /* 0x00000004e9007c0c */ /* 0x000fc4000bf26270 */
[----:B------:R-:W-:Y:S02]  /*b800*/  CS2R R30, SRZ ;  /* 0x00000000001e7805 */ /* 0x000fe4000001ff00 */
[----:B------:R-:W-:-:S03]  /*b810*/  ISETP.GE.AND P0, PT, R235, UR4, PT ;  /* 0x00000004eb007c0c */ /* 0x000fc6000bf06270 */
[----:B------:R-:W-:-:S04]  /*b820*/  @!P2 IMAD.SHL.U32 R6, R234, 0x2, RZ ;  /* 0x00000002ea06a824 */ /* 0x000fc800078e00ff */
[----:B------:R-:W-:Y:S02]  /*b830*/  @!P3 IMAD.MOV.U32 R11, RZ, RZ, R80 ;  /* 0x000000ffff0bb224 */ /* 0x000fe400078e0050 */
[----:B----4-:R-:W-:Y:S01]  /*b840*/  @!P3 IMAD.MOV.U32 R14, RZ, RZ, R9 ;  /* 0x000000ffff0eb224 */ /* 0x010fe200078e0009 */
[-C--:B------:R-:W-:Y:S01]  /*b850*/  @!P2 IADD3 R12, P4, R9, R6.reuse, RZ ;  /* 0x00000006090ca210 */ /* 0x080fe20007f9e0ff */
[----:B---3--:R-:W-:Y:S01]  /*b860*/  @!P3 IMAD.MOV.U32 R15, RZ, RZ, R79 ;  /* 0x000000ffff0fb224 */ /* 0x008fe200078e004f */
[----:B------:R-:W-:Y:S01]  /*b870*/  @!P2 IADD3 R6, P6, R78, R6, RZ ;  /* 0x000000064e06a210 */ /* 0x000fe20007fde0ff */
[----:B------:R-:W-:Y:S02]  /*b880*/  @!P0 IMAD.SHL.U32 R24, R235, 0x2, RZ ;  /* 0x00000002eb188824 */ /* 0x000fe400078e00ff */
[----:B------:R-:W-:-:S05]  /*b890*/  @!P3 IMAD.WIDE R14, R200, 0x2, R14 ;  /* 0x00000002c80eb825 */ /* 0x000fca00078e020e */
[----:B------:R-:W5:Y:S01]  /*b8a0*/  @!P3 LD.E.64 R30, desc[UR6][R14.64] ;  /* 0x000000060e1eb980 */ /* 0x000f62000c101b00 */
[----:B------:R-:W-:Y:S01]  /*b8b0*/  @!P2 SHF.L.U64.HI R5, R234, 0x1, R10 ;  /* 0x00000001ea05a819 */ /* 0x000fe2000001020a */
[----:B------:R-:W-:Y:S01]  /*b8c0*/  @!P3 IMAD.MOV.U32 R10, RZ, RZ, R78 ;  /* 0x000000ffff0ab224 */ /* 0x000fe200078e004e */
[----:B--2---:R-:W-:-:S03]  /*b8d0*/  @!P1 SHF.L.U64.HI R0, R233, 0x1, R8 ;  /* 0x00000001e9009819 */ /* 0x004fc60000010208 */
[----:B------:R-:W-:-:S04]  /*b8e0*/  @!P3 IMAD.WIDE R20, R200, 0x2, R10 ;  /* 0x00000002c814b825 */ /* 0x000fc800078e020a */
[----:B------:R-:W-:Y:S01]  /*b8f0*/  @!P1 IMAD.SHL.U32 R8, R233, 0x2, RZ ;  /* 0x00000002e9089824 */ /* 0x000fe200078e00ff */
[----:B------:R0:W5:Y:S01]  /*b900*/  @!P3 LD.E.64 R32, desc[UR6][R20.64] ;  /* 0x000000061420b980 */ /* 0x000162000c101b00 */
[--C-:B------:R-:W-:Y:S02]  /*b910*/  @!P2 IMAD.X R13, R79, 0x1, R5.reuse, P4 ;  /* 0x000000014f0da824 */ /* 0x100fe400020e0605 */
[----:B------:R-:W-:Y:S01]  /*b920*/  @!P2 IMAD.X R7, R80, 0x1, R5, P6 ;  /* 0x000000015007a824 */ /* 0x000fe200030e0605 */
[CC--:B------:R-:W-:Y:S02]  /*b930*/  @!P1 IADD3 R4, P5, R9.reuse, R8.reuse, RZ ;  /* 0x0000000809049210 */ /* 0x0c0fe40007fbe0ff */
[----:B------:R-:W-:Y:S02]  /*b940*/  @!P1 IADD3 R8, P4, R78, R8, RZ ;  /* 0x000000084e089210 */ /* 0x000fe40007f9e0ff */
[----:B------:R-:W-:Y:S01]  /*b950*/  @!P0 IADD3 R10, P6, R9, R24, RZ ;  /* 0x00000018090a8210 */ /* 0x000fe20007fde0ff */
[----:B------:R-:W-:Y:S01]  /*b960*/  @!P1 IMAD.X R5, R79, 0x1, R0, P5 ;  /* 0x000000014f059824 */ /* 0x000fe200028e0600 */
[----:B0-----:R-:W-:-:S02]  /*b970*/  CS2R R20, SRZ ;  /* 0x0000000000147805 */ /* 0x001fc4000001ff00 */
[----:B------:R-:W-:Y:S02]  /*b980*/  @!P0 IADD3 R78, P5, R78, R24, RZ ;  /* 0x000000184e4e8210 */ /* 0x000fe40007fbe0ff */
[----:B------:R-:W-:Y:S02]  /*b990*/  CS2R R24, SRZ ;  /* 0x0000000000187805 */ /* 0x000fe4000001ff00 */
[----:B------:R-:W-:Y:S01]  /*b9a0*/  @!P0 SHF.L.U64.HI R14, R235, 0x1, R86 ;  /* 0x00000001eb0e8819 */ /* 0x000fe20000010256 */
[----:B------:R0:W5:Y:S04]  /*b9b0*/  @!P2 LD.E.64 R20, desc[UR6][R12.64] ;  /* 0x000000060c14a980 */ /* 0x000168000c101b00 */
[--C-:B------:R-:W-:Y:S02]  /*b9c0*/  @!P0 IMAD.X R11, R79, 0x1, R14.reuse, P6 ;  /* 0x000000014f0b8824 */ /* 0x100fe400030e060e */
[----:B------:R-:W-:Y:S01]  /*b9d0*/  @!P0 IMAD.X R79, R80, 0x1, R14, P5 ;  /* 0x00000001504f8824 */ /* 0x000fe200028e060e */
[----:B------:R1:W5:Y:S01]  /*b9e0*/  @!P2 LD.E.64 R24, desc[UR6][R6.64] ;  /* 0x000000060618a980 */ /* 0x000362000c101b00 */
[----:B0-----:R-:W-:-:S02]  /*b9f0*/  CS2R R12, SRZ ;  /* 0x00000000000c7805 */ /* 0x001fc4000001ff00 */
[----:B------:R-:W-:Y:S01]  /*ba00*/  CS2R R14, SRZ ;  /* 0x00000000000e7805 */ /* 0x000fe2000001ff00 */
[----:B------:R-:W-:Y:S01]  /*ba10*/  @!P1 IMAD.X R9, R80, 0x1, R0, P4 ;  /* 0x0000000150099824 */ /* 0x000fe200020e0600 */
[----:B-1----:R-:W-:Y:S02]  /*ba20*/  CS2R R6, SRZ ;  /* 0x0000000000067805 */ /* 0x002fe4000001ff00 */
[----:B------:R0:W5:Y:S04]  /*ba30*/  @!P1 LD.E.64 R12, desc[UR6][R4.64] ;  /* 0x00000006040c9980 */ /* 0x000168000c101b00 */
[----:B------:R1:W5:Y:S04]  /*ba40*/  @!P1 LD.E.64 R14, desc[UR6][R8.64] ;  /* 0x00000006080e9980 */ /* 0x000368000c101b00 */
[----:B------:R1:W5:Y:S01]  /*ba50*/  @!P0 LD.E.64 R6, desc[UR6][R78.64] ;  /* 0x000000064e068980 */ /* 0x000362000c101b00 */
[----:B0-----:R-:W-:-:S06]  /*ba60*/  CS2R R4, SRZ ;  /* 0x0000000000047805 */ /* 0x001fcc000001ff00 */
[----:B------:R1:W5:Y:S02]  /*ba70*/  @!P0 LD.E.64 R4, desc[UR6][R10.64] ;  /* 0x000000060a048980 */ /* 0x000364000c101b00 */
.L_x_1660:
[----:B------:R-:W-:Y:S05]  /*ba80*/  BSYNC B1 ;  /* 0x0000000000017941 */ /* 0x000fea0003800000 */
.L_x_1659:
[----:B------:R-:W0:Y:S01]  /*ba90*/  SYNCS.PHASECHK.TRANS64.TRYWAIT P0, [R16+URZ+0x30800], R81 ;  /* 0x03080051100075a7 */ /* 0x000e22000800017f */
[----:B-12--5:R-:W-:Y:S01]  /*baa0*/  IMAD.MOV.U32 R8, RZ, RZ, R12 ;  /* 0x000000ffff087224 */ /* 0x026fe200078e000c */
[----:B------:R-:W-:Y:S01]  /*bab0*/  BSSY B1, `(.L_x_1661) ;  /* 0x0000018000017945 */ /* 0x000fe20003800000 */
[----:B------:R-:W-:Y:S02]  /*bac0*/  IMAD.MOV.U32 R0, RZ, RZ, R13 ;  /* 0x000000ffff007224 */ /* 0x000fe400078e000d */
[----:B------:R-:W-:Y:S02]  /*bad0*/  IMAD.MOV.U32 R10, RZ, RZ, R4 ;  /* 0x000000ffff0a7224 */ /* 0x000fe400078e0004 */
[----:B----4-:R-:W-:Y:S01]  /*bae0*/  IMAD.MOV.U32 R9, RZ, RZ, R5 ;  /* 0x000000ffff097224 */ /* 0x010fe200078e0005 */
[----:B------:R-:W-:Y:S01]  /*baf0*/  PRMT R80, R8, 0x5410, R0 ;  /* 0x0000541008507816 */ /* 0x000fe20000000000 */
[----:B------:R-:W-:Y:S02]  /*bb00*/  IMAD.MOV.U32 R8, RZ, RZ, R30 ;  /* 0x000000ffff087224 */ /* 0x000fe400078e001e */
        /* <DEDUP_REMOVED lines=13> */
[----:B---3--:R-:W-:Y:S02]  /*bbe0*/  PRMT R79, R10, 0x5410, R9 ;  /* 0x000054100a4f7816 */ /* 0x008fe40000000009 */
[----:B------:R-:W-:Y:S02]  /*bbf0*/  PRMT R103, R103, 0x5410, R0 ;  /* 0x0000541067677816 */ /* 0x000fe40000000000 */
[----:B------:R-:W-:Y:S02]  /*bc00*/  PRMT R96, R8, 0x7610, R96 ;  /* 0x0000761008607816 */ /* 0x000fe40000000060 */
[----:B------:R-:W-:Y:S01]  /*bc10*/  VIADDMNMX R0, R3, -R93, 0x80, PT ;  /* 0x0000008003007446 */ /* 0x000fe2000380095d */
[----:B0-----:R-:W-:Y:S06]  /*bc20*/  @!P0 BRA `(.L_x_1662) ;  /* 0x00000240005c8947 */ /* 0x001fec0003800000 */
.L_x_2056:
[----:B------:R-:W-:Y:S05]  /*bc30*/  BSYNC B1 ;  /* 0x0000000000017941 */ /* 0x000fea0003800000 */
.L_x_1661:
[----:B------:R-:W-:Y:S01]  /*bc40*/  ISETP.GE.AND P0, PT, R23, R0, PT ;  /* 0x000000001700720c */ /* 0x000fe20003f06270 */
[----:B------:R-:W-:Y:S01]  /*bc50*/  IMAD.MOV.U32 R3, RZ, RZ, R32 ;  /* 0x000000ffff037224 */ /* 0x000fe200078e0020 */
[----:B------:R-:W-:Y:S01]  /*bc60*/  BSSY B1, `(.L_x_1663) ;  /* 0x00000cc000017945 */ /* 0x000fe20003800000 */
[----:B------:R-:W-:-:S05]  /*bc70*/  IMAD.MOV.U32 R8, RZ, RZ, R33 ;  /* 0x000000ffff087224 */ /* 0x000fca00078e0021 */
[----:B------:R-:W-:-:S05]  /*bc80*/  PRMT R109, R3, 0x5410, R8 ;  /* 0x00005410036d7816 */ /* 0x000fca0000000008 */
        /* <DEDUP_REMOVED lines=9> */
[----:B-----5:R-:W1:Y:S01]  /*bd20*/  LDS.128 R8, [R116] ;  /* 0x0000000074087984 */ /* 0x020e620000000c00 */
[----:B------:R-:W-:Y:S02]  /*bd30*/  SHF.R.U32.HI R3, RZ, 0x10, R75 ;  /* 0x00000010ff037819 */ /* 0x000fe4000001164b */
[----:B0-----:R-:W-:Y:S02]  /*bd40*/  SHF.R.U32.HI R81, RZ, 0x10, R77 ;  /* 0x00000010ff517819 */ /* 0x001fe4000001164d */
[----:B------:R-:W-:Y:S02]  /*bd50*/  PRMT R3, R91, 0x5410, R3 ;  /* 0x000054105b037816 */ /* 0x000fe40000000003 */
[----:B------:R-:W-:Y:S02]  /*bd60*/  PRMT R81, R92, 0x5410, R81 ;  /* 0x000054105c517816 */ /* 0x000fe40000000051 */
[----:B------:R-:W-:Y:S01]  /*bd70*/  SHF.R.U64 R74, R74, 0x10, R75 ;  /* 0x000000104a4a7819 */ /* 0x000fe2000000124b */
[----:B------:R-:W-:Y:S01]  /*bd80*/  IMAD.U32 R92, R3, 0x10000, RZ ;  /* 0x00010000035c7824 */ /* 0x000fe200078e00ff */
[----:B------:R-:W-:Y:S01]  /*bd90*/  SHF.R.U64 R75, R76, 0x10, R77 ;  /* 0x000000104c4b7819 */ /* 0x000fe2000000124d */
[----:B------:R-:W-:Y:S01]  /*bda0*/  IMAD.U32 R91, R81, 0x10000, RZ ;  /* 0x00010000515b7824 */ /* 0x000fe200078e00ff */
[----:B------:R-:W-:-:S02]  /*bdb0*/  LOP3.LUT R76, R3, 0xffff0000, RZ, 0xc0, !PT ;  /* 0xffff0000034c7812 */ /* 0x000fc400078ec0ff */
[----:B------:R-:W-:Y:S02]  /*bdc0*/  LOP3.LUT R3, R81, 0xffff0000, RZ, 0xc0, !PT ;  /* 0xffff000051037812 */ /* 0x000fe400078ec0ff */
[----:B------:R-:W-:Y:S02]  /*bdd0*/  PRMT R75, R113, 0x5410, R75 ;  /* 0x00005410714b7816 */ /* 0x000fe4000000004b */
[----:B------:R-:W-:Y:S02]  /*bde0*/  PRMT R74, R115, 0x5432, R74 ;  /* 0x00005432734a7816 */ /* 0x000fe4000000004a */
[C---:B-1----:R-:W-:Y:S01]  /*bdf0*/  LOP3.LUT R77, R11.reuse, 0xffff0000, RZ, 0xc0, !PT ;  /* 0xffff00000b4d7812 */ /* 0x042fe200078ec0ff */
[----:B------:R-:W-:Y:S01]  /*be00*/  IMAD.U32 R81, R11, 0x10000, RZ ;  /* 0x000100000b517824 */ /* 0x000fe200078e00ff */
[C---:B------:R-:W-:Y:S01]  /*be10*/  LOP3.LUT R94, R10.reuse, 0xffff0000, RZ, 0xc0, !PT ;  /* 0xffff00000a5e7812 */ /* 0x040fe200078ec0ff */
[----:B------:R-:W-:Y:S02]  /*be20*/  IMAD.U32 R10, R10, 0x10000, RZ ;  /* 0x000100000a0a7824 */ /* 0x000fe400078e00ff */
[C---:B------:R-:W-:Y:S01]  /*be30*/  FMUL.FTZ R11, R77.reuse, R3 ;  /* 0x000000034d0b7220 */ /* 0x040fe20000410000 */
[----:B------:R-:W-:Y:S01]  /*be40*/  FMUL.FTZ R77, R77, R76 ;  /* 0x0000004c4d4d7220 */ /* 0x000fe20000410000 */
[C---:B------:R-:W-:Y:S01]  /*be50*/  FMUL.FTZ R93, R94.reuse, R91 ;  /* 0x0000005b5e5d7220 */ /* 0x040fe20000410000 */
[----:B------:R-:W-:Y:S01]  /*be60*/  FMUL.FTZ R94, R94, R92 ;  /* 0x0000005c5e5e7220 */ /* 0x000fe20000410000 */
[C---:B------:R-:W-:Y:S01]  /*be70*/  FFMA.FTZ R11, R81.reuse, R76, -R11 ;  /* 0x0000004c510b7223 */ /* 0x040fe2000001080b */
[----:B------:R-:W-:Y:S01]  /*be80*/  FFMA.FTZ R3, R81, R3, R77 ;  /* 0x0000000351037223 */ /* 0x000fe2000001004d */
[----:B------:R-:W-:Y:S01]  /*be90*/  FFMA.FTZ R93, R10, R92, -R93 ;  /* 0x0000005c0a5d7223 */ /* 0x000fe2000001085d */
        /* <DEDUP_REMOVED lines=8> */
[----:B------:R-:W-:Y:S01]  /*bf20*/  FMUL.FTZ R81, R81, R91 ;  /* 0x0000005b51517220 */ /* 0x000fe20000410000 */
[----:B------:R-:W-:Y:S02]  /*bf30*/  F2FP.BF16.F32.PACK_AB R10, R10, R93 ;  /* 0x0000005d0a0a723e */ /* 0x000fe400000010ff */
[C---:B------:R-:W-:Y:S01]  /*bf40*/  FFMA.FTZ R8, R76.reuse, R91, -R8 ;  /* 0x0000005b4c087223 */ /* 0x040fe20000010808 */
[----:B------:R-:W-:Y:S01]  /*bf50*/  FFMA.FTZ R81, R76, R77, R81 ;  /* 0x0000004d4c517223 */ /* 0x000fe20000010051 */
[C---:B------:R-:W-:Y:S01]  /*bf60*/  LOP3.LUT R76, R9.reuse, 0xffff0000, RZ, 0xc0, !PT ;  /* 0xffff0000094c7812 */ /* 0x040fe200078ec0ff */
[----:B------:R-:W-:Y:S01]  /*bf70*/  IMAD.U32 R9, R9, 0x10000, RZ ;  /* 0x0001000009097824 */ /* 0x000fe200078e00ff */
[----:B------:R-:W-:Y:S02]  /*bf80*/  F2FP.BF16.F32.PACK_AB R11, R3, R11 ;  /* 0x0000000b030b723e */ /* 0x000fe400000010ff */
[----:B------:R-:W-:Y:S01]  /*bf90*/  F2FP.BF16.F32.PACK_AB R8, R81, R8 ;  /* 0x000000085108723e */ /* 0x000fe200000010ff */
[C---:B------:R-:W-:Y:S01]  /*bfa0*/  FMUL.FTZ R77, R76.reuse, R75 ;  /* 0x0000004b4c4d7220 */ /* 0x040fe20000410000 */
[----:B------:R-:W-:-:S03]  /*bfb0*/  FMUL.FTZ R76, R76, R74 ;  /* 0x0000004a4c4c7220 */ /* 0x000fc60000410000 */
[C---:B------:R-:W-:Y:S01]  /*bfc0*/  FFMA.FTZ R74, R9.reuse, R74, -R77 ;  /* 0x0000004a094a7223 */ /* 0x040fe2000001084d */
[----:B------:R-:W-:-:S05]  /*bfd0*/  FFMA.FTZ R9, R9, R75, R76 ;  /* 0x0000004b09097223 */ /* 0x000fca000001004c */
[----:B------:R-:W-:-:S05]  /*bfe0*/  F2FP.BF16.F32.PACK_AB R9, R9, R74 ;  /* 0x0000004a0909723e */ /* 0x000fca00000010ff */
[----:B------:R1:W-:Y:S02]  /*bff0*/  STS.128 [R116], R8 ;  /* 0x0000000874007388 */ /* 0x0003e40000000c00 */
.L_x_1666:
[----:B------:R-:W-:Y:S05]  /*c000*/  BSYNC B2 ;  /* 0x0000000000027941 */ /* 0x000fea0003800000 */
.L_x_1665:
[----:B------:R-:W-:Y:S04]  /*c010*/  BSSY B2, `(.L_x_1667) ;  /* 0x0000030000027945 */ /* 0x000fe80003800000 */
[----:B------:R-:W-:Y:S05]  /*c020*/  @P1 BRA `(.L_x_1668) ;  /* 0x0000000000b81947 */ /* 0x000fea0003800000 */
[----:B-1---5:R-:W0:Y:S01]  /*c030*/  LDS.128 R8, [R116+0x4000] ;  /* 0x0040000074087984 */ /* 0x022e220000000c00 */
[----:B------:R-:W-:Y:S02]  /*c040*/  SHF.R.U32.HI R74, RZ, 0x10, R73 ;  /* 0x00000010ff4a7819 */ /* 0x000fe40000011649 */
[----:B------:R-:W-:Y:S02]  /*c050*/  SHF.R.U32.HI R3, RZ, 0x10, R71 ;  /* 0x00000010ff037819 */ /* 0x000fe40000011647 */
[----:B------:R-:W-:Y:S02]  /*c060*/  PRMT R74, R114, 0x5432, R74 ;  /* 0x00005432724a7816 */ /* 0x000fe4000000004a */
[----:B------:R-:W-:Y:S02]  /*c070*/  PRMT R3, R112, 0x5410, R3 ;  /* 0x0000541070037816 */ /* 0x000fe40000000003 */
[----:B------:R-:W-:Y:S01]  /*c080*/  SHF.R.U64 R70, R70, 0x10, R71 ;  /* 0x0000001046467819 */ /* 0x000fe20000001247 */
[C---:B------:R-:W-:Y:S01]  /*c090*/  IMAD.U32 R75, R74.reuse, 0x10000, RZ ;  /* 0x000100004a4b7824 */ /* 0x040fe200078e00ff */
[----:B------:R-:W-:Y:S01]  /*c0a0*/  LOP3.LUT R74, R74, 0xffff0000, RZ, 0xc0, !PT ;  /* 0xffff00004a4a7812 */ /* 0x000fe200078ec0ff */
[C---:B------:R-:W-:Y:S01]  /*c0b0*/  IMAD.U32 R76, R3.reuse, 0x10000, RZ ;  /* 0x00010000034c7824 */ /* 0x040fe200078e00ff */
[----:B------:R-:W-:-:S02]  /*c0c0*/  LOP3.LUT R71, R3, 0xffff0000, RZ, 0xc0, !PT ;  /* 0xffff000003477812 */ /* 0x000fc400078ec0ff */
[----:B------:R-:W-:Y:S02]  /*c0d0*/  SHF.R.U64 R72, R72, 0x10, R73 ;  /* 0x0000001048487819 */ /* 0x000fe40000001249 */
[----:B------:R-:W-:Y:S02]  /*c0e0*/  PRMT R3, R112, 0x5432, R70 ;  /* 0x0000543270037816 */ /* 0x000fe40000000046 */
[----:B------:R-:W-:Y:S02]  /*c0f0*/  PRMT R70, R113, 0x5432, R72 ;  /* 0x0000543271467816 */ /* 0x000fe40000000048 */
[C---:B0-----:R-:W-:Y:S01]  /*c100*/  LOP3.LUT R81, R10.reuse, 0xffff0000, RZ, 0xc0, !PT ;  /* 0xffff00000a517812 */ /* 0x041fe200078ec0ff */
[----:B------:R-:W-:Y:S01]  /*c110*/  IMAD.U32 R10, R10, 0x10000, RZ ;  /* 0x000100000a0a7824 */ /* 0x000fe200078e00ff */
[----:B------:R-:W-:Y:S01]  /*c120*/  LOP3.LUT R72, R8, 0xffff0000, RZ, 0xc0, !PT ;  /* 0xffff000008487812 */ /* 0x000fe200078ec0ff */
[----:B------:R-:W-:Y:S02]  /*c130*/  IMAD.U32 R73, R11, 0x10000, RZ ;  /* 0x000100000b497824 */ /* 0x000fe400078e00ff */
[C---:B------:R-:W-:Y:S01]  /*c140*/  FMUL.FTZ R77, R81.reuse, R75 ;  /* 0x0000004b514d7220 */ /* 0x040fe20000410000 */
[----:B------:R-:W-:-:S03]  /*c150*/  FMUL.FTZ R81, R81, R76 ;  /* 0x0000004c51517220 */ /* 0x000fc60000410000 */
[C---:B------:R-:W-:Y:S01]  /*c160*/  FFMA.FTZ R77, R10.reuse, R76, -R77 ;  /* 0x0000004c0a4d7223 */ /* 0x040fe2000001084d */
[----:B------:R-:W-:Y:S01]  /*c170*/  FFMA.FTZ R10, R10, R75, R81 ;  /* 0x0000004b0a0a7223 */ /* 0x000fe20000010051 */
[----:B------:R-:W-:-:S04]  /*c180*/  LOP3.LUT R75, R11, 0xffff0000, RZ, 0xc0, !PT ;  /* 0xffff00000b4b7812 */ /* 0x000fc800078ec0ff */
[----:B------:R-:W-:Y:S01]  /*c190*/  F2FP.BF16.F32.PACK_AB R10, R10, R77 ;  /* 0x0000004d0a0a723e */ /* 0x000fe200000010ff */
[C---:B------:R-:W-:Y:S01]  /*c1a0*/  FMUL.FTZ R11, R75.reuse, R74 ;  /* 0x0000004a4b0b7220 */ /* 0x040fe20000410000 */
[----:B------:R-:W-:-:S03]  /*c1b0*/  FMUL.FTZ R75, R75, R71 ;  /* 0x000000474b4b7220 */ /* 0x000fc60000410000 */
[C---:B------:R-:W-:Y:S01]  /*c1c0*/  FFMA.FTZ R11, R73.reuse, R71, -R11 ;  /* 0x00000047490b7223 */ /* 0x040fe2000001080b */
[----:B------:R-:W-:Y:S01]  /*c1d0*/  FFMA.FTZ R74, R73, R74, R75 ;  /* 0x0000004a494a7223 */ /* 0x000fe2000001004b */
[----:B------:R-:W-:Y:S02]  /*c1e0*/  IMAD.U32 R73, R8, 0x10000, RZ ;  /* 0x0001000008497824 */ /* 0x000fe400078e00ff */
[C---:B------:R-:W-:Y:S01]  /*c1f0*/  IMAD.U32 R8, R70.reuse, 0x10000, RZ ;  /* 0x0001000046087824 */ /* 0x040fe200078e00ff */
[----:B------:R-:W-:Y:S01]  /*c200*/  LOP3.LUT R70, R70, 0xffff0000, RZ, 0xc0, !PT ;  /* 0xffff000046467812 */ /* 0x000fe200078ec0ff */
[C---:B------:R-:W-:Y:S01]  /*c210*/  IMAD.U32 R71, R9.reuse, 0x10000, RZ ;  /* 0x0001000009477824 */ /* 0x040fe200078e00ff */
[----:B------:R-:W-:Y:S01]  /*c220*/  LOP3.LUT R9, R9, 0xffff0000, RZ, 0xc0, !PT ;  /* 0xffff000009097812 */ /* 0x000fe200078ec0ff */
[C---:B------:R-:W-:Y:S02]  /*c230*/  IMAD.U32 R75, R3.reuse, 0x10000, RZ ;  /* 0x00010000034b7824 */ /* 0x040fe400078e00ff */
[C---:B------:R-:W-:Y:S01]  /*c240*/  FMUL.FTZ R76, R72.reuse, R8 ;  /* 0x00000008484c7220 */ /* 0x040fe20000410000 */
[----:B------:R-:W-:Y:S01]  /*c250*/  LOP3.LUT R3, R3, 0xffff0000, RZ, 0xc0, !PT ;  /* 0xffff000003037812 */ /* 0x000fe200078ec0ff */
[----:B------:R-:W-:-:S02]  /*c260*/  FMUL.FTZ R72, R72, R75 ;  /* 0x0000004b48487220 */ /* 0x000fc40000410000 */
[----:B------:R-:W-:Y:S01]  /*c270*/  FFMA.FTZ R76, R73, R75, -R76 ;  /* 0x0000004b494c7223 */ /* 0x000fe2000001084c */
[C---:B------:R-:W-:Y:S01]  /*c280*/  FMUL.FTZ R75, R9.reuse, R70 ;  /* 0x00000046094b7220 */ /* 0x040fe20000410000 */
[----:B------:R-:W-:Y:S01]  /*c290*/  FMUL.FTZ R9, R9, R3 ;  /* 0x0000000309097220 */ /* 0x000fe20000410000 */
[----:B------:R-:W-:Y:S01]  /*c2a0*/  FFMA.FTZ R8, R73, R8, R72 ;  /* 0x0000000849087223 */ /* 0x000fe20000010048 */
[----:B------:R-:W-:Y:S01]  /*c2b0*/  F2FP.BF16.F32.PACK_AB R11, R74, R11 ;  /* 0x0000000b4a0b723e */ /* 0x000fe200000010ff */
[C---:B------:R-:W-:Y:S01]  /*c2c0*/  FFMA.FTZ R75, R71.reuse, R3, -R75 ;  /* 0x00000003474b7223 */ /* 0x040fe2000001084b */
[----:B------:R-:W-:Y:S02]  /*c2d0*/  FFMA.FTZ R9, R71, R70, R9 ;  /* 0x0000004647097223 */ /* 0x000fe40000010009 */
[----:B------:R-:W-:-:S03]  /*c2e0*/  F2FP.BF16.F32.PACK_AB R8, R8, R76 ;  /* 0x0000004c0808723e */ /* 0x000fc600000010ff */
[----:B------:R-:W-:-:S05]  /*c2f0*/  F2FP.BF16.F32.PACK_AB R9, R9, R75 ;  /* 0x0000004b0909723e */ /* 0x000fca00000010ff */
[----:B------:R2:W-:Y:S02]  /*c300*/  STS.128 [R116+0x4000], R8 ;  /* 0x0040000874007388 */ /* 0x0005e40000000c00 */
.L_x_1668:
[----:B------:R-:W-:Y:S05]  /*c310*/  BSYNC B2 ;  /* 0x0000000000027941 */ /* 0x000fea0003800000 */
.L_x_1667:
[----:B------:R-:W-:Y:S04]  /*c320*/  BSSY B2, `(.L_x_1669) ;  /* 0x0000030000027945 */ /* 0x000fe80003800000 */
[----:B------:R-:W-:Y:S05]  /*c330*/  @P2 BRA `(.L_x_1670) ;  /* 0x0000000000b82947 */ /* 0x000fea0003800000 */
[----:B-12--5:R-:W1:Y:S01]  /*c340*/  LDS.128 R8, [R116+0x8000] ;  /* 0x0080000074087984 */ /* 0x026e620000000c00 */
[--C-:B------:R-:W-:Y:S02]  /*c350*/  SHF.R.U64 R3, R66, 0x10, R67.reuse ;  /* 0x0000001042037819 */ /* 0x100fe40000001243 */
[----:B------:R-:W-:Y:S02]  /*c360*/  SHF.R.U32.HI R66, RZ, 0x10, R67 ;  /* 0x00000010ff427819 */ /* 0x000fe40000011643 */
[--C-:B------:R-:W-:Y:S02]  /*c370*/  SHF.R.U64 R67, R68, 0x10, R69.reuse ;  /* 0x0000001044437819 */ /* 0x100fe40000001245 */
[----:B------:R-:W-:Y:S02]  /*c380*/  SHF.R.U32.HI R68, RZ, 0x10, R69 ;  /* 0x00000010ff447819 */ /* 0x000fe40000011645 */
[----:B------:R-:W-:Y:S02]  /*c390*/  PRMT R66, R111, 0x5432, R66 ;  /* 0x000054326f427816 */ /* 0x000fe40000000042 */
[----:B------:R-:W-:-:S02]  /*c3a0*/  PRMT R68, R110, 0x5432, R68 ;  /* 0x000054326e447816 */ /* 0x000fc40000000044 */
[----:B------:R-:W-:Y:S02]  /*c3b0*/  PRMT R69, R111, 0x5410, R3 ;  /* 0x000054106f457816 */ /* 0x000fe40000000003 */
[----:B------:R-:W-:Y:S01]  /*c3c0*/  LOP3.LUT R75, R66, 0xffff0000, RZ, 0xc0, !PT ;  /* 0xffff0000424b7812 */ /* 0x000fe200078ec0ff */
[----:B------:R-:W-:Y:S01]  /*c3d0*/  IMAD.U32 R74, R68, 0x10000, RZ ;  /* 0x00010000444a7824 */ /* 0x000fe200078e00ff */
[----:B------:R-:W-:Y:S02]  /*c3e0*/  PRMT R67, R110, 0x5410, R67 ;  /* 0x000054106e437816 */ /* 0x000fe40000000043 */
[----:B------:R-:W-:Y:S02]  /*c3f0*/  LOP3.LUT R68, R68, 0xffff0000, RZ, 0xc0, !PT ;  /* 0xffff000044447812 */ /* 0x000fe400078ec0ff */
[----:B-1----:R-:W-:Y:S01]  /*c400*/  LOP3.LUT R70, R10, 0xffff0000, RZ, 0xc0, !PT ;  /* 0xffff00000a467812 */ /* 0x002fe200078ec0ff */
[C---:B------:R-:W-:Y:S01]  /*c410*/  IMAD.U32 R73, R8.reuse, 0x10000, RZ ;  /* 0x0001000008497824 */ /* 0x040fe200078e00ff */
[----:B------:R-:W-:Y:S01]  /*c420*/  LOP3.LUT R71, R8, 0xffff0000, RZ, 0xc0, !PT ;  /* 0xffff000008477812 */ /* 0x000fe200078ec0ff */
[----:B------:R-:W-:-:S02]  /*c430*/  IMAD.U32 R8, R66, 0x10000, RZ ;  /* 0x0001000042087824 */ /* 0x000fc400078e00ff */
[----:B------:R-:W-:Y:S02]  /*c440*/  IMAD.U32 R3, R10, 0x10000, RZ ;  /* 0x000100000a037824 */ /* 0x000fe400078e00ff */
[C---:B------:R-:W-:Y:S01]  /*c450*/  FMUL.FTZ R66, R70.reuse, R74 ;  /* 0x0000004a46427220 */ /* 0x040fe20000410000 */
[C---:B------:R-:W-:Y:S01]  /*c460*/  IMAD.U32 R10, R11.reuse, 0x10000, RZ ;  /* 0x000100000b0a7824 */ /* 0x040fe200078e00ff */
[----:B------:R-:W-:Y:S01]  /*c470*/  LOP3.LUT R11, R11, 0xffff0000, RZ, 0xc0, !PT ;  /* 0xffff00000b0b7812 */ /* 0x000fe200078ec0ff */
[-C--:B------:R-:W-:Y:S01]  /*c480*/  FMUL.FTZ R70, R70, R8.reuse ;  /* 0x0000000846467220 */ /* 0x080fe20000410000 */
[----:B------:R-:W-:Y:S01]  /*c490*/  FFMA.FTZ R66, R3, R8, -R66 ;  /* 0x0000000803427223 */ /* 0x000fe20000010842 */
[C---:B------:R-:W-:Y:S01]  /*c4a0*/  IMAD.U32 R72, R9.reuse, 0x10000, RZ ;  /* 0x0001000009487824 */ /* 0x040fe200078e00ff */
[----:B------:R-:W-:Y:S01]  /*c4b0*/  LOP3.LUT R9, R9, 0xffff0000, RZ, 0xc0, !PT ;  /* 0xffff000009097812 */ /* 0x000fe200078ec0ff */
[----:B------:R-:W-:Y:S01]  /*c4c0*/  FFMA.FTZ R70, R3, R74, R70 ;  /* 0x0000004a03467223 */ /* 0x000fe20000010046 */
[----:B------:R-:W-:Y:S01]  /*c4d0*/  FMUL.FTZ R76, R11, R68 ;  /* 0x000000440b4c7220 */ /* 0x000fe20000410000 */
[----:B------:R-:W-:-:S02]  /*c4e0*/  IMAD.U32 R3, R67, 0x10000, RZ ;  /* 0x0001000043037824 */ /* 0x000fc400078e00ff */
[-C--:B------:R-:W-:Y:S01]  /*c4f0*/  FMUL.FTZ R11, R11, R75.reuse ;  /* 0x0000004b0b0b7220 */ /* 0x080fe20000410000 */
[----:B------:R-:W-:Y:S01]  /*c500*/  IMAD.U32 R8, R69, 0x10000, RZ ;  /* 0x0001000045087824 */ /* 0x000fe200078e00ff */
[----:B------:R-:W-:Y:S01]  /*c510*/  LOP3.LUT R67, R67, 0xffff0000, RZ, 0xc0, !PT ;  /* 0xffff000043437812 */ /* 0x000fe200078ec0ff */
[C---:B------:R-:W-:Y:S01]  /*c520*/  FFMA.FTZ R76, R10.reuse, R75, -R76 ;  /* 0x0000004b0a4c7223 */ /* 0x040fe2000001084c */
[----:B------:R-:W-:Y:S01]  /*c530*/  LOP3.LUT R69, R69, 0xffff0000, RZ, 0xc0, !PT ;  /* 0xffff000045457812 */ /* 0x000fe200078ec0ff */
[----:B------:R-:W-:Y:S01]  /*c540*/  FFMA.FTZ R11, R10, R68, R11 ;  /* 0x000000440a0b7223 */ /* 0x000fe2000001000b */
[----:B------:R-:W-:Y:S01]  /*c550*/  FMUL.FTZ R10, R71, R3 ;  /* 0x00000003470a7220 */ /* 0x000fe20000410000 */
[----:B------:R-:W-:Y:S01]  /*c560*/  FMUL.FTZ R68, R9, R67 ;  /* 0x0000004309447220 */ /* 0x000fe20000410000 */
        /* <DEDUP_REMOVED lines=8> */
[----:B------:R-:W-:Y:S02]  /*c5f0*/  F2FP.BF16.F32.PACK_AB R8, R71, R8 ;  /* 0x000000084708723e */ /* 0x000fe400000010ff */
[----:B------:R-:W-:-:S05]  /*c600*/  F2FP.BF16.F32.PACK_AB R9, R9, R68 ;  /* 0x000000440909723e */ /* 0x000fca00000010ff */
[----:B------:R3:W-:Y:S02]  /*c610*/  STS.128 [R116+0x8000], R8 ;  /* 0x0080000874007388 */ /* 0x0007e40000000c00 */
.L_x_1670:
[----:B------:R-:W-:Y:S05]  /*c620*/  BSYNC B2 ;  /* 0x0000000000027941 */ /* 0x000fea0003800000 */
.L_x_1669:
[----:B------:R-:W-:Y:S05]  /*c630*/  @P3 BRA `(.L_x_1664) ;  /* 0x0000000000b83947 */ /* 0x000fea0003800000 */
[----:B-123-5:R-:W1:Y:S01]  /*c640*/  LDS.128 R8, [R116+0xc000] ;  /* 0x00c0000074087984 */ /* 0x02ee620000000c00 */
        /* <DEDUP_REMOVED lines=8> */
[C---:B------:R-:W-:Y:S01]  /*c6d0*/  IMAD.U32 R69, R64.reuse, 0x10000, RZ ;  /* 0x0001000040457824 */ /* 0x040fe200078e00ff */
[----:B------:R-:W-:Y:S02]  /*c6e0*/  LOP3.LUT R64, R64, 0xffff0000, RZ, 0xc0, !PT ;  /* 0xffff000040407812 */ /* 0x000fe400078ec0ff */
[----:B------:R-:W-:Y:S02]  /*c6f0*/  PRMT R3, R98, 0x5432, R3 ;  /* 0x0000543262037816 */ /* 0x000fe40000000003 */
[----:B-1----:R-:W-:Y:S01]  /*c700*/  LOP3.LUT R65, R10, 0xffff0000, RZ, 0xc0, !PT ;  /* 0xffff00000a417812 */ /* 0x002fe200078ec0ff */
[C---:B------:R-:W-:Y:S01]  /*c710*/  IMAD.U32 R68, R8.reuse, 0x10000, RZ ;  /* 0x0001000008447824 */ /* 0x040fe200078e00ff */
[----:B------:R-:W-:Y:S01]  /*c720*/  LOP3.LUT R66, R8, 0xffff0000, RZ, 0xc0, !PT ;  /* 0xffff000008427812 */ /* 0x000fe200078ec0ff */
[----:B------:R-:W-:-:S02]  /*c730*/  IMAD.U32 R8, R62, 0x10000, RZ ;  /* 0x000100003e087824 */ /* 0x000fc400078e00ff */
[----:B------:R-:W-:Y:S02]  /*c740*/  IMAD.U32 R63, R10, 0x10000, RZ ;  /* 0x000100000a3f7824 */ /* 0x000fe400078e00ff */
[-C--:B------:R-:W-:Y:S01]  /*c750*/  FMUL.FTZ R62, R65, R69.reuse ;  /* 0x00000045413e7220 */ /* 0x080fe20000410000 */
[C---:B------:R-:W-:Y:S01]  /*c760*/  IMAD.U32 R10, R11.reuse, 0x10000, RZ ;  /* 0x000100000b0a7824 */ /* 0x040fe200078e00ff */
[----:B------:R-:W-:Y:S01]  /*c770*/  LOP3.LUT R11, R11, 0xffff0000, RZ, 0xc0, !PT ;  /* 0xffff00000b0b7812 */ /* 0x000fe200078ec0ff */
[-C--:B------:R-:W-:Y:S01]  /*c780*/  FMUL.FTZ R65, R65, R8.reuse ;  /* 0x0000000841417220 */ /* 0x080fe20000410000 */
[----:B------:R-:W-:Y:S01]  /*c790*/  FFMA.FTZ R62, R63, R8, -R62 ;  /* 0x000000083f3e7223 */ /* 0x000fe2000001083e */
[C---:B------:R-:W-:Y:S01]  /*c7a0*/  IMAD.U32 R67, R9.reuse, 0x10000, RZ ;  /* 0x0001000009437824 */ /* 0x040fe200078e00ff */
[----:B------:R-:W-:Y:S01]  /*c7b0*/  LOP3.LUT R9, R9, 0xffff0000, RZ, 0xc0, !PT ;  /* 0xffff000009097812 */ /* 0x000fe200078ec0ff */
[----:B------:R-:W-:Y:S01]  /*c7c0*/  FMUL.FTZ R71, R11, R64 ;  /* 0x000000400b477220 */ /* 0x000fe20000410000 */
[----:B------:R-:W-:Y:S01]  /*c7d0*/  FFMA.FTZ R65, R63, R69, R65 ;  /* 0x000000453f417223 */ /* 0x000fe20000010041 */
[----:B------:R-:W-:-:S02]  /*c7e0*/  IMAD.U32 R8, R99, 0x10000, RZ ;  /* 0x0001000063087824 */ /* 0x000fc400078e00ff */
[-C--:B------:R-:W-:Y:S01]  /*c7f0*/  FMUL.FTZ R11, R11, R70.reuse ;  /* 0x000000460b0b7220 */ /* 0x080fe20000410000 */
[----:B------:R-:W-:Y:S01]  /*c800*/  IMAD.U32 R63, R3, 0x10000, RZ ;  /* 0x00010000033f7824 */ /* 0x000fe200078e00ff */
[----:B------:R-:W-:Y:S01]  /*c810*/  LOP3.LUT R99, R99, 0xffff0000, RZ, 0xc0, !PT ;  /* 0xffff000063637812 */ /* 0x000fe200078ec0ff */
[C---:B------:R-:W-:Y:S01]  /*c820*/  FFMA.FTZ R71, R10.reuse, R70, -R71 ;  /* 0x000000460a477223 */ /* 0x040fe20000010847 */
[----:B------:R-:W-:Y:S01]  /*c830*/  LOP3.LUT R3, R3, 0xffff0000, RZ, 0xc0, !PT ;  /* 0xffff000003037812 */ /* 0x000fe200078ec0ff */
[----:B------:R-:W-:Y:S01]  /*c840*/  FFMA.FTZ R11, R10, R64, R11 ;  /* 0x000000400a0b7223 */ /* 0x000fe2000001000b */
[CC--:B------:R-:W-:Y:S01]  /*c850*/  FMUL.FTZ R10, R66.reuse, R8.reuse ;  /* 0x00000008420a7220 */ /* 0x0c0fe20000410000 */
[C---:B------:R-:W-:Y:S01]  /*c860*/  FMUL.FTZ R64, R9.reuse, R99 ;  /* 0x0000006309407220 */ /* 0x040fe20000410000 */
[----:B------:R-:W-:Y:S01]  /*c870*/  FMUL.FTZ R66, R66, R63 ;  /* 0x0000003f42427220 */ /* 0x000fe20000410000 */
[----:B------:R-:W-:Y:S01]  /*c880*/  FMUL.FTZ R9, R9, R3 ;  /* 0x0000000309097220 */ /* 0x000fe20000410000 */
        /* <DEDUP_REMOVED lines=9> */
.L_x_1664:
[----:B------:R-:W-:Y:S05]  /*c920*/  BSYNC B1 ;  /* 0x0000000000017941 */ /* 0x000fea0003800000 */
.L_x_1663:
[----:B------:R-:W-:Y:S01]  /*c930*/  VIADD R3, R23, 0x20 ;  /* 0x0000002017037836 */ /* 0x000fe20000000000 */
[----:B------:R-:W-:Y:S04]  /*c940*/  BSSY B1, `(.L_x_1671) ;  /* 0x00000cb000017945 */ /* 0x000fe80003800000 */
[----:B------:R-:W-:-:S13]  /*c950*/  ISETP.GE.AND P0, PT, R3, R0, PT ;  /* 0x000000000300720c */ /* 0x000fda0003f06270 */
[----:B------:R-:W-:Y:S05]  /*c960*/  @P0 BRA `(.L_x_1672) ;  /* 0x0000000c00200947 */ /* 0x000fea0003800000 */
[----:B------:R0:W5:Y:S01]  /*c970*/  LDL R70, [R1+0x30] ;  /* 0x0000300001467983 */ /* 0x0001620000100800 */
[----:B------:R-:W1:Y:S01]  /*c980*/  LDC R3, c[0x0][0x3f4] ;  /* 0x0000fd00ff037b82 */ /* 0x000e620000000800 */
[----:B------:R-:W-:Y:S01]  /*c990*/  BSSY B2, `(.L_x_1673) ;  /* 0x0000034000027945 */ /* 0x000fe20003800000 */
[-C--:B-1----:R-:W-:Y:S02]  /*c9a0*/  ISETP.GE.AND P0, PT, R200, R3.reuse, PT ;  /* 0x00000003c800720c */ /* 0x082fe40003f06270 */
[-C--:B------:R-:W-:Y:S02]  /*c9b0*/  ISETP.GE.AND P1, PT, R234, R3.reuse, PT ;  /* 0x00000003ea00720c */ /* 0x080fe40003f26270 */
[-C--:B------:R-:W-:Y:S02]  /*c9c0*/  ISETP.GE.AND P2, PT, R233, R3.reuse, PT ;  /* 0x00000003e900720c */ /* 0x080fe40003f46270 */
[----:B------:R-:W-:-:S07]  /*c9d0*/  ISETP.GE.AND P3, PT, R235, R3, PT ;  /* 0x00000003eb00720c */ /* 0x000fce0003f66270 */
[----:B0-----:R-:W-:Y:S06]  /*c9e0*/  @P0 BRA `(.L_x_1674) ;  /* 0x0000000000b80947 */ /* 0x001fec0003800000 */
[----:B--2345:R-:W0:Y:S01]  /*c9f0*/  LDS.128 R8, [R70+0x1000] ;  /* 0x0010000046087984 */ /* 0x03ce220000000c00 */
[--C-:B------:R-:W-:Y:S02]  /*ca00*/  SHF.R.U64 R62, R58, 0x10, R59.reuse ;  /* 0x000000103a3e7819 */ /* 0x100fe4000000123b */
[----:B------:R-:W-:Y:S02]  /*ca10*/  SHF.R.U32.HI R58, RZ, 0x10, R59 ;  /* 0x00000010ff3a7819 */ /* 0x000fe4000001163b */
[--C-:B------:R-:W-:Y:S02]  /*ca20*/  SHF.R.U64 R59, R60, 0x10, R61.reuse ;  /* 0x000000103c3b7819 */ /* 0x100fe4000000123d */
[----:B------:R-:W-:Y:S02]  /*ca30*/  SHF.R.U32.HI R61, RZ, 0x10, R61 ;  /* 0x00000010ff3d7819 */ /* 0x000fe4000001163d */
[C---:B------:R-:W-:Y:S02]  /*ca40*/  PRMT R3, R107.reuse, 0x5410, R62 ;  /* 0x000054106b037816 */ /* 0x040fe4000000003e */
[----:B------:R-:W-:-:S02]  /*ca50*/  PRMT R107, R107, 0x5432, R58 ;  /* 0x000054326b6b7816 */ /* 0x000fc4000000003a */
[C---:B------:R-:W-:Y:S02]  /*ca60*/  PRMT R58, R108.reuse, 0x5410, R59 ;  /* 0x000054106c3a7816 */ /* 0x040fe4000000003b */
[----:B------:R-:W-:Y:S01]  /*ca70*/  PRMT R108, R108, 0x5432, R61 ;  /* 0x000054326c6c7816 */ /* 0x000fe2000000003d */
[C---:B------:R-:W-:Y:S01]  /*ca80*/  IMAD.U32 R67, R107.reuse, 0x10000, RZ ;  /* 0x000100006b437824 */ /* 0x040fe200078e00ff */
[----:B------:R-:W-:Y:S02]  /*ca90*/  LOP3.LUT R65, R107, 0xffff0000, RZ, 0xc0, !PT ;  /* 0xffff00006b417812 */ /* 0x000fe400078ec0ff */
[C---:B------:R-:W-:Y:S01]  /*caa0*/  LOP3.LUT R61, R108.reuse, 0xffff0000, RZ, 0xc0, !PT ;  /* 0xffff00006c3d7812 */ /* 0x040fe200078ec0ff */
[----:B------:R-:W-:Y:S01]  /*cab0*/  IMAD.U32 R63, R108, 0x10000, RZ ;  /* 0x000100006c3f7824 */ /* 0x000fe200078e00ff */
[C---:B0-----:R-:W-:Y:S01]  /*cac0*/  LOP3.LUT R62, R10.reuse, 0xffff0000, RZ, 0xc0, !PT ;  /* 0xffff00000a3e7812 */ /* 0x041fe200078ec0ff */
[----:B------:R-:W-:Y:S01]  /*cad0*/  IMAD.U32 R60, R10, 0x10000, RZ ;  /* 0x000100000a3c7824 */ /* 0x000fe200078e00ff */
[C---:B------:R-:W-:Y:S01]  /*cae0*/  LOP3.LUT R64, R11.reuse, 0xffff0000, RZ, 0xc0, !PT ;  /* 0xffff00000b407812 */ /* 0x040fe200078ec0ff */
[----:B------:R-:W-:-:S02]  /*caf0*/  IMAD.U32 R10, R11, 0x10000, RZ ;  /* 0x000100000b0a7824 */ /* 0x000fc400078e00ff */
[C---:B------:R-:W-:Y:S01]  /*cb00*/  FMUL.FTZ R69, R62.reuse, R63 ;  /* 0x0000003f3e457220 */ /* 0x040fe20000410000 */
[----:B------:R-:W-:Y:S01]  /*cb10*/  FMUL.FTZ R66, R62, R67 ;  /* 0x000000433e427220 */ /* 0x000fe20000410000 */
[----:B------:R-:W-:Y:S01]  /*cb20*/  FMUL.FTZ R71, R64, R61 ;  /* 0x0000003d40477220 */ /* 0x000fe20000410000 */
[----:B------:R-:W-:Y:S02]  /*cb30*/  IMAD.U32 R11, R8, 0x10000, RZ ;  /* 0x00010000080b7824 */ /* 0x000fe400078e00ff */
[----:B------:R-:W-:Y:S01]  /*cb40*/  FFMA.FTZ R62, R60, R67, -R69 ;  /* 0x000000433c3e7223 */ /* 0x000fe20000010845 */
[----:B------:R-:W-:Y:S01]  /*cb50*/  FMUL.FTZ R67, R64, R65 ;  /* 0x0000004140437220 */ /* 0x000fe20000410000 */
[C---:B------:R-:W-:Y:S02]  /*cb60*/  IMAD.U32 R59, R9.reuse, 0x10000, RZ ;  /* 0x00010000093b7824 */ /* 0x040fe400078e00ff */
[----:B------:R-:W-:Y:S01]  /*cb70*/  FFMA.FTZ R63, R60, R63, R66 ;  /* 0x0000003f3c3f7223 */ /* 0x000fe20000010042 */
[----:B------:R-:W-:Y:S01]  /*cb80*/  IMAD.U32 R64, R58, 0x10000, RZ ;  /* 0x000100003a407824 */ /* 0x000fe200078e00ff */
[----:B------:R-:W-:Y:S01]  /*cb90*/  LOP3.LUT R8, R8, 0xffff0000, RZ, 0xc0, !PT ;  /* 0xffff000008087812 */ /* 0x000fe200078ec0ff */
[----:B------:R-:W-:Y:S01]  /*cba0*/  FFMA.FTZ R60, R10, R65, -R71 ;  /* 0x000000410a3c7223 */ /* 0x000fe20000010847 */
[----:B------:R-:W-:Y:S01]  /*cbb0*/  LOP3.LUT R9, R9, 0xffff0000, RZ, 0xc0, !PT ;  /* 0xffff000009097812 */ /* 0x000fe200078ec0ff */
[C---:B------:R-:W-:Y:S01]  /*cbc0*/  IMAD.U32 R65, R3.reuse, 0x10000, RZ ;  /* 0x0001000003417824 */ /* 0x040fe200078e00ff */
[----:B------:R-:W-:Y:S01]  /*cbd0*/  LOP3.LUT R58, R58, 0xffff0000, RZ, 0xc0, !PT ;  /* 0xffff00003a3a7812 */ /* 0x000fe200078ec0ff */
[----:B------:R-:W-:Y:S01]  /*cbe0*/  FFMA.FTZ R61, R10, R61, R67 ;  /* 0x0000003d0a3d7223 */ /* 0x000fe20000010043 */
[----:B------:R-:W-:Y:S01]  /*cbf0*/  LOP3.LUT R66, R3, 0xffff0000, RZ, 0xc0, !PT ;  /* 0xffff000003427812 */ /* 0x000fe200078ec0ff */
[C---:B------:R-:W-:Y:S01]  /*cc00*/  FMUL.FTZ R10, R8.reuse, R64 ;  /* 0x00000040080a7220 */ /* 0x040fe20000410000 */
[----:B------:R-:W-:Y:S01]  /*cc10*/  FMUL.FTZ R3, R8, R65 ;  /* 0x0000004108037220 */ /* 0x000fe20000410000 */
[----:B------:R-:W-:-:S02]  /*cc20*/  FMUL.FTZ R68, R9, R58 ;  /* 0x0000003a09447220 */ /* 0x000fc40000410000 */
[----:B------:R-:W-:Y:S01]  /*cc30*/  FMUL.FTZ R67, R9, R66 ;  /* 0x0000004209437220 */ /* 0x000fe20000410000 */
[C---:B------:R-:W-:Y:S01]  /*cc40*/  FFMA.FTZ R8, R11.reuse, R65, -R10 ;  /* 0x000000410b087223 */ /* 0x040fe2000001080a */
[----:B------:R-:W-:Y:S01]  /*cc50*/  FFMA.FTZ R3, R11, R64, R3 ;  /* 0x000000400b037223 */ /* 0x000fe20000010003 */
[C---:B------:R-:W-:Y:S01]  /*cc60*/  FFMA.FTZ R9, R59.reuse, R66, -R68 ;  /* 0x000000423b097223 */ /* 0x040fe20000010844 */
[----:B------:R-:W-:Y:S01]  /*cc70*/  FFMA.FTZ R58, R59, R58, R67 ;  /* 0x0000003a3b3a7223 */ /* 0x000fe20000010043 */
[----:B------:R-:W-:Y:S02]  /*cc80*/  F2FP.BF16.F32.PACK_AB R10, R63, R62 ;  /* 0x0000003e3f0a723e */ /* 0x000fe400000010ff */
[----:B------:R-:W-:Y:S02]  /*cc90*/  F2FP.BF16.F32.PACK_AB R11, R61, R60 ;  /* 0x0000003c3d0b723e */ /* 0x000fe400000010ff */
[----:B------:R-:W-:Y:S02]  /*cca0*/  F2FP.BF16.F32.PACK_AB R8, R3, R8 ;  /* 0x000000080308723e */ /* 0x000fe400000010ff */
[----:B------:R-:W-:-:S05]  /*ccb0*/  F2FP.BF16.F32.PACK_AB R9, R58, R9 ;  /* 0x000000093a09723e */ /* 0x000fca00000010ff */
[----:B------:R0:W-:Y:S02]  /*ccc0*/  STS.128 [R70+0x1000], R8 ;  /* 0x0010000846007388 */ /* 0x0001e40000000c00 */
.L_x_1674:
[----:B------:R-:W-:Y:S05]  /*ccd0*/  BSYNC B2 ;  /* 0x0000000000027941 */ /* 0x000fea0003800000 */
.L_x_1673:
[----:B------:R-:W-:Y:S04]  /*cce0*/  BSSY B2, `(.L_x_1675) ;  /* 0x0000030000027945 */ /* 0x000fe80003800000 */
[----:B------:R-:W-:Y:S05]  /*ccf0*/  @P1 BRA `(.L_x_1676) ;  /* 0x0000000000b81947 */ /* 0x000fea0003800000 */
[----:B0-2345:R-:W0:Y:S01]  /*cd00*/  LDS.128 R8, [R70+0x5000] ;  /* 0x0050000046087984 */ /* 0x03de220000000c00 */
[----:B------:R-:W-:Y:S02]  /*cd10*/  SHF.R.U64 R56, R56, 0x10, R57 ;  /* 0x0000001038387819 */ /* 0x000fe40000001239 */
[----:B------:R-:W-:Y:S02]  /*cd20*/  SHF.R.U64 R3, R54, 0x10, R55 ;  /* 0x0000001036037819 */ /* 0x000fe40000001237 */
[----:B------:R-:W-:Y:S02]  /*cd30*/  SHF.R.U32.HI R58, RZ, 0x10, R57 ;  /* 0x00000010ff3a7819 */ /* 0x000fe40000011639 */
[----:B------:R-:W-:Y:S02]  /*cd40*/  SHF.R.U32.HI R55, RZ, 0x10, R55 ;  /* 0x00000010ff377819 */ /* 0x000fe40000011637 */
[----:B------:R-:W-:Y:S02]  /*cd50*/  PRMT R56, R105, 0x5410, R56 ;  /* 0x0000541069387816 */ /* 0x000fe40000000038 */
[----:B------:R-:W-:-:S02]  /*cd60*/  PRMT R54, R104, 0x5410, R3 ;  /* 0x0000541068367816 */ /* 0x000fc40000000003 */
[----:B------:R-:W-:Y:S02]  /*cd70*/  PRMT R105, R105, 0x5432, R58 ;  /* 0x0000543269697816 */ /* 0x000fe4000000003a */
[----:B------:R-:W-:Y:S02]  /*cd80*/  PRMT R104, R104, 0x5432, R55 ;  /* 0x0000543268687816 */ /* 0x000fe40000000037 */
[C---:B------:R-:W-:Y:S01]  /*cd90*/  LOP3.LUT R62, R105.reuse, 0xffff0000, RZ, 0xc0, !PT ;  /* 0xffff0000693e7812 */ /* 0x040fe200078ec0ff */
[----:B------:R-:W-:Y:S02]  /*cda0*/  IMAD.U32 R61, R105, 0x10000, RZ ;  /* 0x00010000693d7824 */ /* 0x000fe400078e00ff */
[C---:B------:R-:W-:Y:S01]  /*cdb0*/  IMAD.U32 R60, R104.reuse, 0x10000, RZ ;  /* 0x00010000683c7824 */ /* 0x040fe200078e00ff */
[----:B------:R-:W-:Y:S02]  /*cdc0*/  LOP3.LUT R104, R104, 0xffff0000, RZ, 0xc0, !PT ;  /* 0xffff000068687812 */ /* 0x000fe400078ec0ff */
[C---:B0-----:R-:W-:Y:S01]  /*cdd0*/  LOP3.LUT R58, R10.reuse, 0xffff0000, RZ, 0xc0, !PT ;  /* 0xffff00000a3a7812 */ /* 0x041fe200078ec0ff */
[----:B------:R-:W-:Y:S01]  /*cde0*/  IMAD.U32 R57, R10, 0x10000, RZ ;  /* 0x000100000a397824 */ /* 0x000fe200078e00ff */
[C---:B------:R-:W-:Y:S01]  /*cdf0*/  LOP3.LUT R59, R11.reuse, 0xffff0000, RZ, 0xc0, !PT ;  /* 0xffff00000b3b7812 */ /* 0x040fe200078ec0ff */
[----:B------:R-:W-:Y:S01]  /*ce00*/  IMAD.U32 R55, R11, 0x10000, RZ ;  /* 0x000100000b377824 */ /* 0x000fe200078e00ff */
[C---:B------:R-:W-:Y:S01]  /*ce10*/  LOP3.LUT R11, R9.reuse, 0xffff0000, RZ, 0xc0, !PT ;  /* 0xffff0000090b7812 */ /* 0x040fe200078ec0ff */
[C---:B------:R-:W-:Y:S01]  /*ce20*/  FMUL.FTZ R64, R58.reuse, R61 ;  /* 0x0000003d3a407220 */ /* 0x040fe20000410000 */
[----:B------:R-:W-:Y:S01]  /*ce30*/  FMUL.FTZ R58, R58, R60 ;  /* 0x0000003c3a3a7220 */ /* 0x000fe20000410000 */
[----:B------:R-:W-:-:S02]  /*ce40*/  IMAD.U32 R3, R9, 0x10000, RZ ;  /* 0x0001000009037824 */ /* 0x000fc400078e00ff */
[----:B------:R-:W-:Y:S01]  /*ce50*/  FMUL.FTZ R66, R59, R62 ;  /* 0x0000003e3b427220 */ /* 0x000fe20000410000 */
[C---:B------:R-:W-:Y:S01]  /*ce60*/  FFMA.FTZ R9, R57.reuse, R60, -R64 ;  /* 0x0000003c39097223 */ /* 0x040fe20000010840 */
[----:B------:R-:W-:Y:S01]  /*ce70*/  FFMA.FTZ R64, R57, R61, R58 ;  /* 0x0000003d39407223 */ /* 0x000fe2000001003a */
[-C--:B------:R-:W-:Y:S01]  /*ce80*/  FMUL.FTZ R58, R59, R104.reuse ;  /* 0x000000683b3a7220 */ /* 0x080fe20000410000 */
[C---:B------:R-:W-:Y:S01]  /*ce90*/  IMAD.U32 R59, R56.reuse, 0x10000, RZ ;  /* 0x00010000383b7824 */ /* 0x040fe200078e00ff */
[----:B------:R-:W-:Y:S01]  /*cea0*/  LOP3.LUT R56, R56, 0xffff0000, RZ, 0xc0, !PT ;  /* 0xffff000038387812 */ /* 0x000fe200078ec0ff */
[C---:B------:R-:W-:Y:S01]  /*ceb0*/  IMAD.U32 R10, R8.reuse, 0x10000, RZ ;  /* 0x00010000080a7824 */ /* 0x040fe200078e00ff */
[----:B------:R-:W-:Y:S01]  /*cec0*/  LOP3.LUT R8, R8, 0xffff0000, RZ, 0xc0, !PT ;  /* 0xffff000008087812 */ /* 0x000fe200078ec0ff */
[C---:B------:R-:W-:Y:S01]  /*ced0*/  IMAD.U32 R57, R54.reuse, 0x10000, RZ ;  /* 0x0001000036397824 */ /* 0x040fe200078e00ff */
[----:B------:R-:W-:Y:S01]  /*cee0*/  LOP3.LUT R54, R54, 0xffff0000, RZ, 0xc0, !PT ;  /* 0xffff000036367812 */ /* 0x000fe200078ec0ff */
[C---:B------:R-:W-:Y:S01]  /*cef0*/  FFMA.FTZ R66, R55.reuse, R104, -R66 ;  /* 0x0000006837427223 */ /* 0x040fe20000010842 */
[----:B------:R-:W-:Y:S01]  /*cf00*/  FFMA.FTZ R61, R55, R62, R58 ;  /* 0x0000003e373d7223 */ /* 0x000fe2000001003a */
[C---:B------:R-:W-:Y:S01]  /*cf10*/  FMUL.FTZ R60, R11.reuse, R56 ;  /* 0x000000380b3c7220 */ /* 0x040fe20000410000 */
        /* <DEDUP_REMOVED lines=12> */
.L_x_1676:
[----:B------:R-:W-:Y:S05]  /*cfe0*/  BSYNC B2 ;  /* 0x0000000000027941 */ /* 0x000fea0003800000 */
.L_x_1675:
[----:B------:R-:W-:Y:S04]  /*cff0*/  BSSY B2, `(.L_x_1677) ;  /* 0x0000030000027945 */ /* 0x000fe80003800000 */
[----:B------:R-:W-:Y:S05]  /*d000*/  @P2 BRA `(.L_x_1678) ;  /* 0x0000000000b82947 */ /* 0x000fea0003800000 */
[----:B012345:R-:W0:Y:S01]  /*d010*/  LDS.128 R8, [R70+0x9000] ;  /* 0x0090000046087984 */ /* 0x03fe220000000c00 */
[----:B------:R-:W-:Y:S02]  /*d020*/  SHF.R.U32.HI R3, RZ, 0x10, R53 ;  /* 0x00000010ff037819 */ /* 0x000fe40000011635 */
[----:B------:R-:W-:Y:S02]  /*d030*/  SHF.R.U32.HI R54, RZ, 0x10, R51 ;  /* 0x00000010ff367819 */ /* 0x000fe40000011633 */
[----:B------:R-:W-:Y:S02]  /*d040*/  PRMT R98, R98, 0x5410, R3 ;  /* 0x0000541062627816 */ /* 0x000fe40000000003 */
[----:B------:R-:W-:Y:S02]  /*d050*/  SHF.R.U64 R55, R50, 0x10, R51 ;  /* 0x0000001032377819 */ /* 0x000fe40000001233 */
[----:B------:R-:W-:Y:S01]  /*d060*/  PRMT R54, R97, 0x5410, R54 ;  /* 0x0000541061367816 */ /* 0x000fe20000000036 */
[----:B------:R-:W-:Y:S01]  /*d070*/  IMAD.U32 R56, R98, 0x10000, RZ ;  /* 0x0001000062387824 */ /* 0x000fe200078e00ff */
[----:B------:R-:W-:-:S02]  /*d080*/  SHF.R.U64 R50, R52, 0x10, R53 ;  /* 0x0000001034327819 */ /* 0x000fc40000001235 */
[----:B------:R-:W-:Y:S01]  /*d090*/  PRMT R53, R96, 0x5432, R55 ;  /* 0x0000543260357816 */ /* 0x000fe20000000037 */
[----:B------:R-:W-:Y:S01]  /*d0a0*/  IMAD.U32 R55, R54, 0x10000, RZ ;  /* 0x0001000036377824 */ /* 0x000fe200078e00ff */
[----:B------:R-:W-:Y:S02]  /*d0b0*/  LOP3.LUT R98, R98, 0xffff0000, RZ, 0xc0, !PT ;  /* 0xffff000062627812 */ /* 0x000fe400078ec0ff */
[----:B------:R-:W-:Y:S02]  /*d0c0*/  PRMT R97, R97, 0x5432, R50 ;  /* 0x0000543261617816 */ /* 0x000fe40000000032 */
[----:B------:R-:W-:Y:S02]  /*d0d0*/  LOP3.LUT R54, R54, 0xffff0000, RZ, 0xc0, !PT ;  /* 0xffff000036367812 */ /* 0x000fe400078ec0ff */
[C---:B0-----:R-:W-:Y:S01]  /*d0e0*/  LOP3.LUT R51, R10.reuse, 0xffff0000, RZ, 0xc0, !PT ;  /* 0xffff00000a337812 */ /* 0x041fe200078ec0ff */
[C---:B------:R-:W-:Y:S01]  /*d0f0*/  IMAD.U32 R52, R11.reuse, 0x10000, RZ ;  /* 0x000100000b347824 */ /* 0x040fe200078e00ff */
[----:B------:R-:W-:Y:S01]  /*d100*/  LOP3.LUT R11, R11, 0xffff0000, RZ, 0xc0, !PT ;  /* 0xffff00000b0b7812 */ /* 0x000fe200078ec0ff */
[----:B------:R-:W-:-:S02]  /*d110*/  IMAD.U32 R50, R10, 0x10000, RZ ;  /* 0x000100000a327824 */ /* 0x000fc400078e00ff */
[C---:B------:R-:W-:Y:S01]  /*d120*/  FMUL.FTZ R57, R51.reuse, R56 ;  /* 0x0000003833397220 */ /* 0x040fe20000410000 */
[-C--:B------:R-:W-:Y:S01]  /*d130*/  FMUL.FTZ R51, R51, R55.reuse ;  /* 0x0000003733337220 */ /* 0x080fe20000410000 */
[----:B------:R-:W-:Y:S01]  /*d140*/  FMUL.FTZ R59, R11, R98 ;  /* 0x000000620b3b7220 */ /* 0x000fe20000410000 */
[----:B------:R-:W-:Y:S02]  /*d150*/  IMAD.U32 R10, R8, 0x10000, RZ ;  /* 0x00010000080a7824 */ /* 0x000fe400078e00ff */
[C---:B------:R-:W-:Y:S01]  /*d160*/  FFMA.FTZ R57, R50.reuse, R55, -R57 ;  /* 0x0000003732397223 */ /* 0x040fe20000010839 */
[----:B------:R-:W-:Y:S02]  /*d170*/  IMAD.U32 R3, R9, 0x10000, RZ ;  /* 0x0001000009037824 */ /* 0x000fe400078e00ff */
[----:B------:R-:W-:Y:S01]  /*d180*/  FFMA.FTZ R58, R50, R56, R51 ;  /* 0x00000038323a7223 */ /* 0x000fe20000010033 */
[-C--:B------:R-:W-:Y:S01]  /*d190*/  FMUL.FTZ R55, R11, R54.reuse ;  /* 0x000000360b377220 */ /* 0x080fe20000410000 */
[----:B------:R-:W-:Y:S01]  /*d1a0*/  FFMA.FTZ R59, R52, R54, -R59 ;  /* 0x00000036343b7223 */ /* 0x000fe2000001083b */
[----:B------:R-:W-:Y:S01]  /*d1b0*/  LOP3.LUT R8, R8, 0xffff0000, RZ, 0xc0, !PT ;  /* 0xffff000008087812 */ /* 0x000fe200078ec0ff */
[----:B------:R-:W-:Y:S01]  /*d1c0*/  IMAD.U32 R51, R97, 0x10000, RZ ;  /* 0x0001000061337824 */ /* 0x000fe200078e00ff */
[----:B------:R-:W-:Y:S01]  /*d1d0*/  LOP3.LUT R9, R9, 0xffff0000, RZ, 0xc0, !PT ;  /* 0xffff000009097812 */ /* 0x000fe200078ec0ff */
[----:B------:R-:W-:Y:S01]  /*d1e0*/  IMAD.U32 R11, R53, 0x10000, RZ ;  /* 0x00010000350b7824 */ /* 0x000fe200078e00ff */
[----:B------:R-:W-:Y:S01]  /*d1f0*/  LOP3.LUT R54, R97, 0xffff0000, RZ, 0xc0, !PT ;  /* 0xffff000061367812 */ /* 0x000fe200078ec0ff */
[----:B------:R-:W-:Y:S01]  /*d200*/  FFMA.FTZ R98, R52, R98, R55 ;  /* 0x0000006234627223 */ /* 0x000fe20000010037 */
[----:B------:R-:W-:Y:S01]  /*d210*/  LOP3.LUT R50, R53, 0xffff0000, RZ, 0xc0, !PT ;  /* 0xffff000035327812 */ /* 0x000fe200078ec0ff */
[C---:B------:R-:W-:Y:S01]  /*d220*/  FMUL.FTZ R53, R8.reuse, R51 ;  /* 0x0000003308357220 */ /* 0x040fe20000410000 */
[----:B------:R-:W-:Y:S01]  /*d230*/  FMUL.FTZ R52, R8, R11 ;  /* 0x0000000b08347220 */ /* 0x000fe20000410000 */
[----:B------:R-:W-:-:S02]  /*d240*/  FMUL.FTZ R56, R9, R54 ;  /* 0x0000003609387220 */ /* 0x000fc40000410000 */
[-C--:B------:R-:W-:Y:S01]  /*d250*/  FMUL.FTZ R55, R9, R50.reuse ;  /* 0x0000003209377220 */ /* 0x080fe20000410000 */
        /* <DEDUP_REMOVED lines=9> */
.L_x_1678:
[----:B------:R-:W-:Y:S05]  /*d2f0*/  BSYNC B2 ;  /* 0x0000000000027941 */ /* 0x000fea0003800000 */
.L_x_1677:
[----:B------:R-:W-:Y:S05]  /*d300*/  @P3 BRA `(.L_x_1672) ;  /* 0x0000000000b83947 */ /* 0x000fea0003800000 */
[----:B012345:R-:W0:Y:S01]  /*d310*/  LDS.128 R8, [R70+0xd000] ;  /* 0x00d0000046087984 */ /* 0x03fe220000000c00 */
[----:B------:R-:W-:Y:S02]  /*d320*/  SHF.R.U64 R51, R48, 0x10, R49 ;  /* 0x0000001030337819 */ /* 0x000fe40000001231 */
[----:B------:R-:W-:Y:S02]  /*d330*/  SHF.R.U64 R50, R46, 0x10, R47 ;  /* 0x000000102e327819 */ /* 0x000fe4000000122f */
[----:B------:R-:W-:Y:S02]  /*d340*/  SHF.R.U32.HI R3, RZ, 0x10, R49 ;  /* 0x00000010ff037819 */ /* 0x000fe40000011631 */
[----:B------:R-:W-:Y:S02]  /*d350*/  SHF.R.U32.HI R46, RZ, 0x10, R47 ;  /* 0x00000010ff2e7819 */ /* 0x000fe4000001162f */
[----:B------:R-:W-:Y:S02]  /*d360*/  PRMT R51, R88, 0x5410, R51 ;  /* 0x0000541058337816 */ /* 0x000fe40000000033 */
[----:B------:R-:W-:-:S02]  /*d370*/  PRMT R49, R87, 0x5410, R50 ;  /* 0x0000541057317816 */ /* 0x000fc40000000032 */
[----:B------:R-:W-:Y:S02]  /*d380*/  PRMT R88, R88, 0x5432, R3 ;  /* 0x0000543258587816 */ /* 0x000fe40000000003 */
[----:B------:R-:W-:-:S03]  /*d390*/  PRMT R87, R87, 0x5432, R46 ;  /* 0x0000543257577816 */ /* 0x000fc6000000002e */
[C---:B------:R-:W-:Y:S01]  /*d3a0*/  IMAD.U32 R52, R88.reuse, 0x10000, RZ ;  /* 0x0001000058347824 */ /* 0x040fe200078e00ff */
[----:B------:R-:W-:Y:S01]  /*d3b0*/  LOP3.LUT R88, R88, 0xffff0000, RZ, 0xc0, !PT ;  /* 0xffff000058587812 */ /* 0x000fe200078ec0ff */
[C---:B------:R-:W-:Y:S01]  /*d3c0*/  IMAD.U32 R50, R87.reuse, 0x10000, RZ ;  /* 0x0001000057327824 */ /* 0x040fe200078e00ff */
[----:B------:R-:W-:Y:S02]  /*d3d0*/  LOP3.LUT R87, R87, 0xffff0000, RZ, 0xc0, !PT ;  /* 0xffff000057577812 */ /* 0x000fe400078ec0ff */
[C---:B0-----:R-:W-:Y:S01]  /*d3e0*/  LOP3.LUT R47, R10.reuse, 0xffff0000, RZ, 0xc0, !PT ;  /* 0xffff00000a2f7812 */ /* 0x041fe200078ec0ff */
[C---:B------:R-:W-:Y:S01]  /*d3f0*/  IMAD.U32 R48, R11.reuse, 0x10000, RZ ;  /* 0x000100000b307824 */ /* 0x040fe200078e00ff */
[----:B------:R-:W-:Y:S01]  /*d400*/  LOP3.LUT R11, R11, 0xffff0000, RZ, 0xc0, !PT ;  /* 0xffff00000b0b7812 */ /* 0x000fe200078ec0ff */
[----:B------:R-:W-:Y:S02]  /*d410*/  IMAD.U32 R46, R10, 0x10000, RZ ;  /* 0x000100000a2e7824 */ /* 0x000fe400078e00ff */
[C---:B------:R-:W-:Y:S01]  /*d420*/  FMUL.FTZ R53, R47.reuse, R52 ;  /* 0x000000342f357220 */ /* 0x040fe20000410000 */
[----:B------:R-:W-:Y:S01]  /*d430*/  FMUL.FTZ R47, R47, R50 ;  /* 0x000000322f2f7220 */ /* 0x000fe20000410000 */
[----:B------:R-:W-:Y:S01]  /*d440*/  FMUL.FTZ R57, R11, R88 ;  /* 0x000000580b397220 */ /* 0x000fe20000410000 */
[----:B------:R-:W-:-:S02]  /*d450*/  IMAD.U32 R3, R8, 0x10000, RZ ;  /* 0x0001000008037824 */ /* 0x000fc400078e00ff */
[C---:B------:R-:W-:Y:S01]  /*d460*/  FFMA.FTZ R54, R46.reuse, R50, -R53 ;  /* 0x000000322e367223 */ /* 0x040fe20000010835 */
[----:B------:R-:W-:Y:S01]  /*d470*/  FFMA.FTZ R55, R46, R52, R47 ;  /* 0x000000342e377223 */ /* 0x000fe2000001002f */
[-C--:B------:R-:W-:Y:S01]  /*d480*/  FMUL.FTZ R47, R11, R87.reuse ;  /* 0x000000570b2f7220 */ /* 0x080fe20000410000 */
[----:B------:R-:W-:Y:S01]  /*d490*/  IMAD.U32 R10, R9, 0x10000, RZ ;  /* 0x00010000090a7824 */ /* 0x000fe200078e00ff */
[----:B------:R-:W-:Y:S01]  /*d4a0*/  LOP3.LUT R8, R8, 0xffff0000, RZ, 0xc0, !PT ;  /* 0xffff000008087812 */ /* 0x000fe200078ec0ff */
[----:B------:R-:W-:Y:S01]  /*d4b0*/  IMAD.U32 R46, R51, 0x10000, RZ ;  /* 0x00010000332e7824 */ /* 0x000fe200078e00ff */
[----:B------:R-:W-:Y:S01]  /*d4c0*/  LOP3.LUT R9, R9, 0xffff0000, RZ, 0xc0, !PT ;  /* 0xffff000009097812 */ /* 0x000fe200078ec0ff */
[----:B------:R-:W-:Y:S01]  /*d4d0*/  IMAD.U32 R11, R49, 0x10000, RZ ;  /* 0x00010000310b7824 */ /* 0x000fe200078e00ff */
[----:B------:R-:W-:Y:S01]  /*d4e0*/  LOP3.LUT R51, R51, 0xffff0000, RZ, 0xc0, !PT ;  /* 0xffff000033337812 */ /* 0x000fe200078ec0ff */
[C---:B------:R-:W-:Y:S01]  /*d4f0*/  FFMA.FTZ R57, R48.reuse, R87, -R57 ;  /* 0x0000005730397223 */ /* 0x040fe20000010839 */
[----:B------:R-:W-:Y:S01]  /*d500*/  LOP3.LUT R49, R49, 0xffff0000, RZ, 0xc0, !PT ;  /* 0xffff000031317812 */ /* 0x000fe200078ec0ff */
[----:B------:R-:W-:Y:S01]  /*d510*/  FFMA.FTZ R88, R48, R88, R47 ;  /* 0x0000005830587223 */ /* 0x000fe2000001002f */
[CC--:B------:R-:W-:Y:S01]  /*d520*/  FMUL.FTZ R48, R8.reuse, R46.reuse ;  /* 0x0000002e08307220 */ /* 0x0c0fe20000410000 */
[----:B------:R-:W-:Y:S01]  /*d530*/  FMUL.FTZ R47, R8, R11 ;  /* 0x0000000b082f7220 */ /* 0x000fe20000410000 */
        /* <DEDUP_REMOVED lines=11> */
.L_x_1672:
[----:B------:R-:W-:Y:S05]  /*d5f0*/  BSYNC B1 ;  /* 0x0000000000017941 */ /* 0x000fea0003800000 */
.L_x_1671:
        /* <DEDUP_REMOVED lines=13> */
[----:B------:R-:W-:Y:S02]  /*d6d0*/  SHF.R.U64 R3, R44, 0x10, R45 ;  /* 0x000000102c037819 */ /* 0x000fe4000000122d */
[----:B------:R-:W-:Y:S02]  /*d6e0*/  SHF.R.U64 R42, R42, 0x10, R43 ;  /* 0x000000102a2a7819 */ /* 0x000fe4000000122b */
[----:B------:R-:W-:Y:S02]  /*d6f0*/  SHF.R.U32.HI R44, RZ, 0x10, R45 ;  /* 0x00000010ff2c7819 */ /* 0x000fe4000001162d */
[----:B------:R-:W-:Y:S02]  /*d700*/  SHF.R.U32.HI R43, RZ, 0x10, R43 ;  /* 0x00000010ff2b7819 */ /* 0x000fe4000001162b */
[----:B------:R-:W-:Y:S02]  /*d710*/  PRMT R47, R103, 0x5410, R44 ;  /* 0x00005410672f7816 */ /* 0x000fe4000000002c */
[----:B------:R-:W-:-:S02]  /*d720*/  PRMT R45, R102, 0x5410, R43 ;  /* 0x00005410662d7816 */ /* 0x000fc4000000002b */
[----:B------:R-:W-:Y:S01]  /*d730*/  PRMT R101, R101, 0x5432, R42 ;  /* 0x0000543265657816 */ /* 0x000fe2000000002a */
[C---:B------:R-:W-:Y:S01]  /*d740*/  IMAD.U32 R48, R47.reuse, 0x10000, RZ ;  /* 0x000100002f307824 */ /* 0x040fe200078e00ff */
[----:B------:R-:W-:Y:S01]  /*d750*/  LOP3.LUT R47, R47, 0xffff0000, RZ, 0xc0, !PT ;  /* 0xffff00002f2f7812 */ /* 0x000fe200078ec0ff */
[C---:B------:R-:W-:Y:S01]  /*d760*/  IMAD.U32 R46, R45.reuse, 0x10000, RZ ;  /* 0x000100002d2e7824 */ /* 0x040fe200078e00ff */
[----:B------:R-:W-:Y:S02]  /*d770*/  LOP3.LUT R45, R45, 0xffff0000, RZ, 0xc0, !PT ;  /* 0xffff00002d2d7812 */ /* 0x000fe400078ec0ff */
[----:B------:R-:W-:Y:S02]  /*d780*/  PRMT R102, R102, 0x5432, R3 ;  /* 0x0000543266667816 */ /* 0x000fe40000000003 */
[C---:B0-----:R-:W-:Y:S01]  /*d790*/  LOP3.LUT R43, R10.reuse, 0xffff0000, RZ, 0xc0, !PT ;  /* 0xffff00000a2b7812 */ /* 0x041fe200078ec0ff */
[C---:B------:R-:W-:Y:S01]  /*d7a0*/  IMAD.U32 R44, R11.reuse, 0x10000, RZ ;  /* 0x000100000b2c7824 */ /* 0x040fe200078e00ff */
[----:B------:R-:W-:Y:S01]  /*d7b0*/  LOP3.LUT R11, R11, 0xffff0000, RZ, 0xc0, !PT ;  /* 0xffff00000b0b7812 */ /* 0x000fe200078ec0ff */
[----:B------:R-:W-:-:S02]  /*d7c0*/  IMAD.U32 R42, R10, 0x10000, RZ ;  /* 0x000100000a2a7824 */ /* 0x000fc400078e00ff */
[C---:B------:R-:W-:Y:S01]  /*d7d0*/  FMUL.FTZ R49, R43.reuse, R48 ;  /* 0x000000302b317220 */ /* 0x040fe20000410000 */
[-C--:B------:R-:W-:Y:S01]  /*d7e0*/  FMUL.FTZ R43, R43, R46.reuse ;  /* 0x0000002e2b2b7220 */ /* 0x080fe20000410000 */
[C---:B------:R-:W-:Y:S01]  /*d7f0*/  FMUL.FTZ R51, R11.reuse, R47 ;  /* 0x0000002f0b337220 */ /* 0x040fe20000410000 */
[----:B------:R-:W-:Y:S02]  /*d800*/  IMAD.U32 R3, R8, 0x10000, RZ ;  /* 0x0001000008037824 */ /* 0x000fe400078e00ff */
        /* <DEDUP_REMOVED lines=10> */
[----:B------:R-:W-:Y:S01]  /*d8b0*/  LOP3.LUT R101, R101, 0xffff0000, RZ, 0xc0, !PT ;  /* 0xffff000065657812 */ /* 0x000fe200078ec0ff */
[----:B------:R-:W-:Y:S01]  /*d8c0*/  FFMA.FTZ R46, R44, R47, R43 ;  /* 0x0000002f2c2e7223 */ /* 0x000fe2000001002b */
[C---:B------:R-:W-:Y:S01]  /*d8d0*/  FMUL.FTZ R44, R8.reuse, R42 ;  /* 0x0000002a082c7220 */ /* 0x040fe20000410000 */
        /* <DEDUP_REMOVED lines=12> */
.L_x_1682:
[----:B------:R-:W-:Y:S05]  /*d9a0*/  BSYNC B2 ;  /* 0x0000000000027941 */ /* 0x000fea0003800000 */
.L_x_1681:
        /* <DEDUP_REMOVED lines=48> */
.L_x_1684:
[----:B------:R-:W-:Y:S05]  /*dcb0*/  BSYNC B2 ;  /* 0x0000000000027941 */ /* 0x000fea0003800000 */
.L_x_1683:
[----:B------:R-:W-:Y:S04]  /*dcc0*/  BSSY B2, `(.L_x_1685) ;  /* 0x0000030000027945 */ /* 0x000fe80003800000 */
[----:B------:R-:W-:Y:S05]  /*dcd0*/  @P2 BRA `(.L_x_1686) ;  /* 0x0000000000b82947 */ /* 0x000fea0003800000 */
[----:B012345:R-:W0:Y:S01]  /*dce0*/  LDS.128 R8, [R50+0xa000] ;  /* 0x00a0000032087984 */ /* 0x03fe220000000c00 */
[----:B------:R-:W-:Y:S02]  /*dcf0*/  SHF.R.U64 R3, R34, 0x10, R35 ;  /* 0x0000001022037819 */ /* 0x000fe40000001223 */
[--C-:B------:R-:W-:Y:S02]  /*dd00*/  SHF.R.U64 R34, R36, 0x10, R37.reuse ;  /* 0x0000001024227819 */ /* 0x100fe40000001225 */
        /* <DEDUP_REMOVED lines=43> */
.L_x_1686:
[----:B------:R-:W-:Y:S05]  /*dfc0*/  BSYNC B2 ;  /* 0x0000000000027941 */ /* 0x000fea0003800000 */
.L_x_1685:
        /* <DEDUP_REMOVED lines=47> */
.L_x_1680:
[----:B------:R-:W-:Y:S05]  /*e2c0*/  BSYNC B1 ;  /* 0x0000000000017941 */ /* 0x000fea0003800000 */
.L_x_1679:
[----:B------:R-:W-:-:S05]  /*e2d0*/  VIADD R3, R23, 0x60 ;  /* 0x0000006017037836 */ /* 0x000fca0000000000 */
        /* <DEDUP_REMOVED lines=12> */
[--C-:B------:R-:W-:Y:S02]  /*e3a0*/  SHF.R.U64 R30, R32, 0x10, R33.reuse ;  /* 0x00000010201e7819 */ /* 0x100fe40000001221 */
        /* <DEDUP_REMOVED lines=9> */
[----:B------:R-:W-:Y:S01]  /*e440*/  LOP3.LUT R106, R106, 0xffff0000, RZ, 0xc0, !PT ;  /* 0xffff00006a6a7812 */ /* 0x000fe200078ec0ff */
        /* <DEDUP_REMOVED lines=33> */
.L_x_1689:
[----:B------:R-:W-:Y:S05]  /*e660*/  BSYNC B1 ;  /* 0x0000000000017941 */ /* 0x000fea0003800000 */
.L_x_1688:
[----:B------:R-:W-:Y:S04]  /*e670*/  BSSY B1, `(.L_x_1690) ;  /* 0x0000030000017945 */ /* 0x000fe80003800000 */
[----:B------:R-:W-:Y:S05]  /*e680*/  @P1 BRA `(.L_x_1691) ;  /* 0x0000000000b81947 */ /* 0x000fea0003800000 */
[----:B0-2345:R-:W0:Y:S01]  /*e690*/  LDS.128 R8, [R35+0x7000] ;  /* 0x0070000023087984 */ /* 0x03de220000000c00 */
[----:B------:R-:W-:Y:S02]  /*e6a0*/  SHF.R.U64 R26, R20, 0x10, R21 ;  /* 0x00000010141a7819 */ /* 0x000fe40000001215 */
[----:B------:R-:W-:Y:S02]  /*e6b0*/  SHF.R.U32.HI R0, RZ, 0x10, R25 ;  /* 0x00000010ff007819 */ /* 0x000fe40000011619 */
[----:B------:R-:W-:Y:S02]  /*e6c0*/  SHF.R.U32.HI R20, RZ, 0x10, R21 ;  /* 0x00000010ff147819 */ /* 0x000fe40000011615 */
[----:B------:R-:W-:Y:S02]  /*e6d0*/  SHF.R.U64 R3, R24, 0x10, R25 ;  /* 0x0000001018037819 */ /* 0x000fe40000001219 */
[----:B------:R-:W-:Y:S02]  /*e6e0*/  PRMT R24, R95, 0x5410, R26 ;  /* 0x000054105f187816 */ /* 0x000fe4000000001a */
[----:B------:R-:W-:-:S02]  /*e6f0*/  PRMT R103, R103, 0x5432, R0 ;  /* 0x0000543267677816 */ /* 0x000fc40000000000 */
[----:B------:R-:W-:Y:S02]  /*e700*/  PRMT R95, R95, 0x5432, R20 ;  /* 0x000054325f5f7816 */ /* 0x000fe40000000014 */
[C---:B------:R-:W-:Y:S01]  /*e710*/  LOP3.LUT R28, R103.reuse, 0xffff0000, RZ, 0xc0, !PT ;  /* 0xffff0000671c7812 */ /* 0x040fe200078ec0ff */
[----:B------:R-:W-:Y:S01]  /*e720*/  IMAD.U32 R27, R103, 0x10000, RZ ;  /* 0x00010000671b7824 */ /* 0x000fe200078e00ff */
[C---:B------:R-:W-:Y:S01]  /*e730*/  LOP3.LUT R26, R95.reuse, 0xffff0000, RZ, 0xc0, !PT ;  /* 0xffff00005f1a7812 */ /* 0x040fe200078ec0ff */
[----:B------:R-:W-:Y:S01]  /*e740*/  IMAD.U32 R25, R95, 0x10000, RZ ;  /* 0x000100005f197824 */ /* 0x000fe200078e00ff */
[----:B------:R-:W-:Y:S01]  /*e750*/  PRMT R96, R96, 0x5410, R3 ;  /* 0x0000541060607816 */ /* 0x000fe20000000003 */
        /* <DEDUP_REMOVED lines=33> */
.L_x_1691:
[----:B------:R-:W-:Y:S05]  /*e970*/  BSYNC B1 ;  /* 0x0000000000017941 */ /* 0x000fea0003800000 */
.L_x_1690:
[----:B------:R-:W-:Y:S04]  /*e980*/  BSSY B1, `(.L_x_1692) ;  /* 0x0000030000017945 */ /* 0x000fe80003800000 */
        /* <DEDUP_REMOVED lines=47> */
.L_x_1693:
[----:B------:R-:W-:Y:S05]  /*ec80*/  BSYNC B1 ;  /* 0x0000000000017941 */ /* 0x000fea0003800000 */
.L_x_1692:
        /* <DEDUP_REMOVED lines=18> */
[----:B------:R-:W-:Y:S01]  /*edb0*/  FMUL.FTZ R20, R6, R14 ;  /* 0x0000000e06147220 */ /* 0x000fe20000410000 */
[----:B------:R-:W-:Y:S02]  /*edc0*/  IMAD.U32 R0, R8, 0x10000, RZ ;  /* 0x0001000008007824 */ /* 0x000fe400078e00ff */
[----:B------:R-:W-:Y:S01]  /*edd0*/  FMUL.FTZ R15, R6, R11 ;  /* 0x0000000b060f7220 */ /* 0x000fe20000410000 */
[C---:B------:R-:W-:Y:S01]  /*ede0*/  FMUL.FTZ R6, R10.reuse, R79 ;  /* 0x0000004f0a067220 */ /* 0x040fe20000410000 */
[----:B------:R-:W-:Y:S01]  /*edf0*/  FMUL.FTZ R10, R10, R78 ;  /* 0x0000004e0a0a7220 */ /* 0x000fe20000410000 */
[----:B------:R-:W-:Y:S01]  /*ee00*/  LOP3.LUT R3, R8, 0xffff0000, RZ, 0xc0, !PT ;  /* 0xffff000008037812 */ /* 0x000fe200078ec0ff */
[----:B------:R-:W-:-:S02]  /*ee10*/  IMAD.U32 R4, R9, 0x10000, RZ ;  /* 0x0001000009047824 */ /* 0x000fc400078e00ff */
[----:B------:R-:W-:Y:S01]  /*ee20*/  FFMA.FTZ R78, R7, R78, -R6 ;  /* 0x0000004e074e7223 */ /* 0x000fe20000010806 */
[----:B------:R-:W-:Y:S01]  /*ee30*/  IMAD.U32 R6, R13, 0x10000, RZ ;  /* 0x000100000d067824 */ /* 0x000fe200078e00ff */
[----:B------:R-:W-:Y:S01]  /*ee40*/  LOP3.LUT R8, R9, 0xffff0000, RZ, 0xc0, !PT ;  /* 0xffff000009087812 */ /* 0x000fe200078ec0ff */
[C---:B------:R-:W-:Y:S01]  /*ee50*/  FFMA.FTZ R20, R5.reuse, R11, -R20 ;  /* 0x0000000b05147223 */ /* 0x040fe20000010814 */
[----:B------:R-:W-:Y:S01]  /*ee60*/  FFMA.FTZ R15, R5, R14, R15 ;  /* 0x0000000e050f7223 */ /* 0x000fe2000001000f */
[----:B------:R-:W-:Y:S01]  /*ee70*/  LOP3.LUT R13, R13, 0xffff0000, RZ, 0xc0, !PT ;  /* 0xffff00000d0d7812 */ /* 0x000fe200078ec0ff */
[C---:B------:R-:W-:Y:S01]  /*ee80*/  IMAD.U32 R5, R12.reuse, 0x10000, RZ ;  /* 0x000100000c057824 */ /* 0x040fe200078e00ff */
        /* <DEDUP_REMOVED lines=14> */
[----:B------:R0:W-:Y:S01]  /*ef70*/  STS.128 [R35+0xf000], R4 ;  /* 0x00f0000423007388 */ /* 0x0001e20000000c00 */
[----:B------:R-:W-:Y:S05]  /*ef80*/  BRA `(.L_x_1687) ;  /* 0x0000004c00887947 */ /* 0x000fea0003800000 */
.L_x_1648:
[----:B------:R-:W0:Y:S01]  /*ef90*/  LDC R4, c[0x0][0x448] ;  /* 0x00011200ff047b82 */ /* 0x000e220000000800 */
[----:B------:R-:W-:Y:S01]  /*efa0*/  ULDC.64 UR4, c[0x0][0x3f8] ;  /* 0x0000fe0000047ab9 */ /* 0x000fe20000000a00 */
[----:B------:R-:W-:Y:S01]  /*efb0*/  ULDC.64 UR6, c[0x0][0x408] ;  /* 0x0001020000067ab9 */ /* 0x000fe20000000a00 */
[----:B------:R-:W-:Y:S02]  /*efc0*/  IMAD.MOV.U32 R25, RZ, RZ, R33 ;  /* 0x000000ffff197224 */ /* 0x000fe400078e0021 */
[----:B------:R-:W-:Y:S01]  /*efd0*/  IMAD.MOV.U32 R27, RZ, RZ, R29 ;  /* 0x000000ffff1b7224 */ /* 0x000fe200078e001d */
[----:B0-----:R-:W-:-:S13]  /*efe0*/  ISETP.NE.AND P0, PT, R4, 0x1, PT ;  /* 0x000000010400780c */ /* 0x001fda0003f05270 */
[----:B------:R-:W0:Y:S08]  /*eff0*/  @P0 LDC R6, c[0x0][0x44c] ;  /* 0x00011300ff060b82 */ /* 0x000e300000000800 */
[----:B------:R-:W1:Y:S01]  /*f000*/  @P0 LDC R5, c[0x0][0x450] ;  /* 0x00011400ff050b82 */ /* 0x000e620000000800 */
[----:B0-----:R-:W-:-:S05]  /*f010*/  @P0 IMAD.HI.U32 R6, R3, R6, RZ ;  /* 0x0000000603060227 */ /* 0x001fca00078e00ff */
[----:B-1----:R-:W-:-:S04]  /*f020*/  @P0 SHF.R.U32.HI R3, RZ, R5, R6 ;  /* 0x00000005ff030219 */ /* 0x002fc80000011606 */
        /* <DEDUP_REMOVED lines=21> */
.L_x_2062:
        /* <DEDUP_REMOVED lines=13> */
[----:B------:R-:W-:Y:S01]  /*f250*/  ULDC UR4, c[0x0][0x3f4] ;  /* 0x0000fd0000047ab9 */ /* 0x000fe20000000800 */
[----:B-1----:R-:W-:Y:S01]  /*f260*/  IMAD.MOV.U32 R9, RZ, RZ, R5 ;  /* 0x000000ffff097224 */ /* 0x002fe200078e0005 */
[----:B------:R-:W-:Y:S02]  /*f270*/  ISETP.GE.AND P2, PT, R18, UR4, PT ;  /* 0x0000000412007c0c */ /* 0x000fe4000bf46270 */
[----:B------:R-:W-:Y:S02]  /*f280*/  CS2R R56, SRZ ;  /* 0x0000000000387805 */ /* 0x000fe4000001ff00 */
[----:B------:R-:W-:Y:S02]  /*f290*/  ISETP.GE.AND P3, PT, R221, UR4, PT ;  /* 0x00000004dd007c0c */ /* 0x000fe4000bf66270 */
[----:B------:R-:W-:Y:S01]  /*f2a0*/  CS2R R58, SRZ ;  /* 0x00000000003a7805 */ /* 0x000fe2000001ff00 */
[----:B------:R-:W-:-:S06]  /*f2b0*/  ULDC.64 UR6, c[0x0][0x208] ;  /* 0x0000820000067ab9 */ /* 0x000fcc0000000a00 */
[C---:B------:R-:W-:Y:S01]  /*f2c0*/  @!P2 IMAD.SHL.U32 R11, R18.reuse, 0x2, RZ ;  /* 0x00000002120ba824 */ /* 0x040fe200078e00ff */
[----:B------:R-:W-:-:S04]  /*f2d0*/  @!P2 SHF.L.U64.HI R12, R18, 0x1, R19 ;  /* 0x00000001120ca819 */ /* 0x000fc80000010213 */
[----:B--2---:R-:W-:Y:S02]  /*f2e0*/  @!P2 IADD3 R4, P0, R8, R11, RZ ;  /* 0x0000000b0804a210 */ /* 0x004fe40007f1e0ff */
[----:B------:R-:W-:Y:S02]  /*f2f0*/  CS2R R70, SRZ ;  /* 0x0000000000467805 */ /* 0x000fe4000001ff00 */
[----:B------:R-:W-:Y:S02]  /*f300*/  CS2R R68, SRZ ;  /* 0x0000000000447805 */ /* 0x000fe4000001ff00 */
[----:B------:R-:W-:Y:S02]  /*f310*/  CS2R R60, SRZ ;  /* 0x00000000003c7805 */ /* 0x000fe4000001ff00 */
[----:B------:R-:W-:Y:S02]  /*f320*/  CS2R R62, SRZ ;  /* 0x00000000003e7805 */ /* 0x000fe4000001ff00 */
[----:B------:R-:W-:-:S02]  /*f330*/  CS2R R66, SRZ ;  /* 0x0000000000427805 */ /* 0x000fc4000001ff00 */
[----:B------:R-:W-:Y:S01]  /*f340*/  CS2R R64, SRZ ;  /* 0x0000000000407805 */ /* 0x000fe2000001ff00 */
[----:B------:R-:W-:-:S05]  /*f350*/  @!P2 IMAD.X R5, R5, 0x1, R12, P0 ;  /* 0x000000010505a824 */ /* 0x000fca00000e060c */
[----:B------:R1:W5:Y:S01]  /*f360*/  @!P2 LD.E.128 R60, desc[UR6][R4.64] ;  /* 0x00000006043ca980 */ /* 0x000362000c101d00 */
[----:B---3--:R-:W-:Y:S01]  /*f370*/  @!P3 IMAD.SHL.U32 R13, R6, 0x8, RZ ;  /* 0x00000008060db824 */ /* 0x008fe200078e00ff */
[----:B----4-:R-:W-:-:S03]  /*f380*/  @!P2 IADD3 R6, P1, R14, R11, RZ ;  /* 0x0000000b0e06a210 */ /* 0x010fc60007f3e0ff */
[----:B------:R-:W-:-:S04]  /*f390*/  @!P3 IMAD.WIDE R10, R13, 0x2, R8 ;  /* 0x000000020d0ab825 */ /* 0x000fc800078e0208 */
[----:B------:R-:W-:Y:S01]  /*f3a0*/  IMAD.MOV.U32 R8, RZ, RZ, R14 ;  /* 0x000000ffff087224 */ /* 0x000fe200078e000e */
[----:B------:R1:W5:Y:S01]  /*f3b0*/  @!P3 LD.E.128 R56, desc[UR6][R10.64] ;  /* 0x000000060a38b980 */ /* 0x000362000c101d00 */
[----:B------:R-:W-:Y:S02]  /*f3c0*/  IMAD.MOV.U32 R9, RZ, RZ, R7 ;  /* 0x000000ffff097224 */ /* 0x000fe400078e0007 */
[----:B------:R-:W-:Y:S02]  /*f3d0*/  @!P2 IMAD.X R7, R7, 0x1, R12, P1 ;  /* 0x000000010707a824 */ /* 0x000fe400008e060c */
[----:B------:R-:W-:-:S03]  /*f3e0*/  @!P3 IMAD.WIDE R8, R13, 0x2, R8 ;  /* 0x000000020d08b825 */ /* 0x000fc600078e0208 */
[----:B------:R1:W5:Y:S04]  /*f3f0*/  @!P2 LD.E.128 R64, desc[UR6][R6.64] ;  /* 0x000000060640a980 */ /* 0x000368000c101d00 */
[----:B------:R1:W5:Y:S02]  /*f400*/  @!P3 LD.E.128 R68, desc[UR6][R8.64] ;  /* 0x000000060844b980 */ /* 0x000364000c101d00 */
.L_x_1696:
[----:B------:R-:W-:Y:S05]  /*f410*/  BSYNC B1 ;  /* 0x0000000000017941 */ /* 0x000fea0003800000 */
.L_x_1695:
[----:B-1---5:R-:W-:Y:S01]  /*f420*/  IMAD.MOV.U32 R4, RZ, RZ, R70 ;  /* 0x000000ffff047224 */ /* 0x022fe200078e0046 */
[----:B------:R-:W-:Y:S01]  /*f430*/  UMOV UR4, 0xffffffff ;  /* 0xffffffff00047882 */ /* 0x000fe20000000000 */
[----:B------:R-:W-:Y:S01]  /*f440*/  IMAD.MOV.U32 R5, RZ, RZ, R71 ;  /* 0x000000ffff057224 */ /* 0x000fe200078e0047 */
[----:B------:R-:W-:Y:S01]  /*f450*/  CS2R R54, SRZ ;  /* 0x0000000000367805 */ /* 0x000fe2000001ff00 */
[----:B------:R-:W-:Y:S02]  /*f460*/  IMAD.MOV.U32 R6, RZ, RZ, R68 ;  /* 0x000000ffff067224 */ /* 0x000fe400078e0044 */
[----:B---3--:R-:W-:Y:S01]  /*f470*/  IMAD.MOV.U32 R7, RZ, RZ, R69 ;  /* 0x000000ffff077224 */ /* 0x008fe200078e0045 */
        /* <DEDUP_REMOVED lines=23> */
[----:B------:R-:W-:Y:S02]  /*f5f0*/  PRMT R118, R118, 0x5410, R6 ;  /* 0x0000541076767816 */ /* 0x000fe40000000006 */
[----:B------:R-:W-:Y:S01]  /*f600*/  PRMT R119, R119, 0x5410, R7 ;  /* 0x0000541077777816 */ /* 0x000fe20000000007 */
[----:B------:R-:W-:Y:S06]  /*f610*/  BRA.DIV UR4, `(.L_x_1697) ;  /* 0x0000020a04647947 */ /* 0x000fec000b800000 */
[----:B------:R1:W3:Y:S04]  /*f620*/  SHFL.IDX PT, R5, R72, 0x1, 0x181f ;  /* 0x00381f0048057f89 */ /* 0x0002e800000e0000 */
[----:B--2---:R1:W2:Y:S04]  /*f630*/  SHFL.IDX PT, R8, R21, 0x1, 0x181f ;  /* 0x00381f0015087f89 */ /* 0x0042a800000e0000 */
[----:B------:R1:W0:Y:S04]  /*f640*/  SHFL.IDX PT, R7, R73, 0x1, 0x181f ;  /* 0x00381f0049077f89 */ /* 0x00022800000e0000 */
[----:B----4-:R1:W4:Y:S02]  /*f650*/  SHFL.IDX PT, R14, R20, 0x1, 0x181f ;  /* 0x00381f00140e7f89 */ /* 0x01032400000e0000 */
.L_x_2068:
        /* <DEDUP_REMOVED lines=11> */
[----:B------:R-:W4:Y:S01]  /*f710*/  LDL R6, [R1+0x48] ;  /* 0x0000480001067983 */ /* 0x000f220000100800 */
[----:B------:R-:W-:Y:S01]  /*f720*/  ULDC UR4, c[0x0][0x3f4] ;  /* 0x0000fd0000047ab9 */ /* 0x000fe20000000800 */
[----:B---3--:R-:W-:Y:S01]  /*f730*/  IMAD.MOV.U32 R9, RZ, RZ, R5 ;  /* 0x000000ffff097224 */ /* 0x008fe200078e0005 */
        /* <DEDUP_REMOVED lines=16> */
[----:B----4-:R-:W-:Y:S01]  /*f840*/  @!P3 IMAD.SHL.U32 R13, R6, 0x8, RZ ;  /* 0x00000008060db824 */ /* 0x010fe200078e00ff */
[----:B------:R-:W-:-:S03]  /*f850*/  @!P2 IADD3 R6, P1, R14, R11, RZ ;  /* 0x0000000b0e06a210 */ /* 0x000fc60007f3e0ff */
[----:B------:R-:W-:-:S04]  /*f860*/  @!P3 IMAD.WIDE R10, R13, 0x2, R8 ;  /* 0x000000020d0ab825 */ /* 0x000fc800078e0208 */
[----:B------:R-:W-:Y:S01]  /*f870*/  IMAD.MOV.U32 R8, RZ, RZ, R14 ;  /* 0x000000ffff087224 */ /* 0x000fe200078e000e */
[----:B------:R2:W5:Y:S01]  /*f880*/  @!P3 LD.E.128 R40, desc[UR6][R10.64] ;  /* 0x000000060a28b980 */ /* 0x000562000c101d00 */
[----:B0-----:R-:W-:Y:S02]  /*f890*/  IMAD.MOV.U32 R9, RZ, RZ, R7 ;  /* 0x000000ffff097224 */ /* 0x001fe400078e0007 */
[----:B------:R-:W-:Y:S02]  /*f8a0*/  @!P2 IMAD.X R7, R7, 0x1, R12, P1 ;  /* 0x000000010707a824 */ /* 0x000fe400008e060c */
[----:B------:R-:W-:-:S03]  /*f8b0*/  @!P3 IMAD.WIDE R8, R13, 0x2, R8 ;  /* 0x000000020d08b825 */ /* 0x000fc600078e0208 */
[----:B------:R2:W5:Y:S04]  /*f8c0*/  @!P2 LD.E.128 R48, desc[UR6][R6.64] ;  /* 0x000000060630a980 */ /* 0x000568000c101d00 */
[----:B------:R2:W5:Y:S02]  /*f8d0*/  @!P3 LD.E.128 R52, desc[UR6][R8.64] ;  /* 0x000000060834b980 */ /* 0x000564000c101d00 */
.L_x_1699:
[----:B------:R-:W-:Y:S05]  /*f8e0*/  BSYNC B1 ;  /* 0x0000000000017941 */ /* 0x000fea0003800000 */
.L_x_1698:
[----:B--2--5:R-:W-:Y:S01]  /*f8f0*/  IMAD.MOV.U32 R4, RZ, RZ, R54 ;  /* 0x000000ffff047224 */ /* 0x024fe200078e0036 */
[----:B------:R-:W-:Y:S01]  /*f900*/  UMOV UR4, 0xffffffff ;  /* 0xffffffff00047882 */ /* 0x000fe20000000000 */
[----:B---3--:R-:W-:Y:S02]  /*f910*/  IMAD.MOV.U32 R5, RZ, RZ, R55 ;  /* 0x000000ffff057224 */ /* 0x008fe400078e0037 */
[----:B------:R-:W-:Y:S02]  /*f920*/  IMAD.MOV.U32 R6, RZ, RZ, R52 ;  /* 0x000000ffff067224 */ /* 0x000fe400078e0034 */
[----:B0-----:R-:W-:Y:S01]  /*f930*/  IMAD.MOV.U32 R7, RZ, RZ, R53 ;  /* 0x000000ffff077224 */ /* 0x001fe200078e0035 */
        /* <DEDUP_REMOVED lines=18> */
[----:B------:R-:W-:-:S04]  /*fa60*/  PRMT R111, R4, 0x5410, R5 ;  /* 0x00005410046f7816 */ /* 0x000fc80000000005 */
[----:B------:R-:W-:Y:S01]  /*fa70*/  PRMT R112, R6, 0x5410, R7 ;  /* 0x0000541006707816 */ /* 0x000fe20000000007 */
[----:B------:R-:W-:Y:S06]  /*fa80*/  BRA.DIV UR4, `(.L_x_1700) ;  /* 0x0000020604b87947 */ /* 0x000fec000b800000 */
[----:B------:R0:W2:Y:S04]  /*fa90*/  SHFL.IDX PT, R5, R72, 0x2, 0x181f ;  /* 0x00581f0048057f89 */ /* 0x0000a800000e0000 */
[----:B------:R0:W3:Y:S04]  /*faa0*/  SHFL.IDX PT, R8, R21, 0x2, 0x181f ;  /* 0x00581f0015087f89 */ /* 0x0000e800000e0000 */
[----:B------:R0:W0:Y:S04]  /*fab0*/  SHFL.IDX PT, R7, R73, 0x2, 0x181f ;  /* 0x00581f0049077f89 */ /* 0x00002800000e0000 */
[----:B----4-:R4:W0:Y:S02]  /*fac0*/  SHFL.IDX PT, R14, R20, 0x2, 0x181f ;  /* 0x00581f00140e7f89 */ /* 0x01082400000e0000 */
.L_x_2074:
        /* <DEDUP_REMOVED lines=12> */
[----:B------:R-:W4:Y:S01]  /*fb90*/  LDL R6, [R1+0x48] ;  /* 0x0000480001067983 */ /* 0x000f220000100800 */
[----:B------:R-:W-:Y:S01]  /*fba0*/  ULDC UR4, c[0x0][0x3f4] ;  /* 0x0000fd0000047ab9 */ /* 0x000fe20000000800 */
[----:B--2---:R-:W-:Y:S01]  /*fbb0*/  IMAD.MOV.U32 R9, RZ, RZ, R5 ;  /* 0x000000ffff097224 */ /* 0x004fe200078e0005 */
[----:B------:R-:W-:Y:S02]  /*fbc0*/  ISETP.GE.AND P2, PT, R18, UR4, PT ;  /* 0x0000000412007c0c */ /* 0x000fe4000bf46270 */
[----:B------:R-:W-:Y:S02]  /*fbd0*/  CS2R R24, SRZ ;  /* 0x0000000000187805 */ /* 0x000fe4000001ff00 */
[----:B------:R-:W-:Y:S02]  /*fbe0*/  ISETP.GE.AND P3, PT, R221, UR4, PT ;  /* 0x00000004dd007c0c */ /* 0x000fe4000bf66270 */
[----:B------:R-:W-:Y:S01]  /*fbf0*/  CS2R R26, SRZ ;  /* 0x00000000001a7805 */ /* 0x000fe2000001ff00 */
[----:B------:R-:W-:-:S06]  /*fc00*/  ULDC.64 UR6, c[0x0][0x208] ;  /* 0x0000820000067ab9 */ /* 0x000fcc0000000a00 */
[C---:B------:R-:W-:Y:S01]  /*fc10*/  @!P2 IMAD.SHL.U32 R11, R18.reuse, 0x2, RZ ;  /* 0x00000002120ba824 */ /* 0x040fe200078e00ff */
[----:B------:R-:W-:-:S04]  /*fc20*/  @!P2 SHF.L.U64.HI R12, R18, 0x1, R19 ;  /* 0x00000001120ca819 */ /* 0x000fc80000010213 */
[----:B---3--:R-:W-:Y:S02]  /*fc30*/  @!P2 IADD3 R4, P0, R8, R11, RZ ;  /* 0x0000000b0804a210 */ /* 0x008fe40007f1e0ff */
        /* <DEDUP_REMOVED lines=9> */
[----:B0-----:R-:W-:-:S03]  /*fcd0*/  @!P2 IADD3 R6, P1, R14, R11, RZ ;  /* 0x0000000b0e06a210 */ /* 0x001fc60007f3e0ff */
        /* <DEDUP_REMOVED lines=8> */
.L_x_1702:
[----:B------:R-:W-:Y:S05]  /*fd60*/  BSYNC B1 ;  /* 0x0000000000017941 */ /* 0x000fea0003800000 */
.L_x_1701:
[----:B--2--5:R-:W-:Y:S01]  /*fd70*/  IMAD.MOV.U32 R4, RZ, RZ, R36 ;  /* 0x000000ffff047224 */ /* 0x024fe200078e0024 */
[----:B------:R-:W-:Y:S01]  /*fd80*/  UMOV UR4, 0xffffffff ;  /* 0xffffffff00047882 */ /* 0x000fe20000000000 */
[----:B------:R-:W-:Y:S02]  /*fd90*/  IMAD.MOV.U32 R5, RZ, RZ, R37 ;  /* 0x000000ffff057224 */ /* 0x000fe400078e0025 */
        /* <DEDUP_REMOVED lines=21> */
[----:B------:R-:W-:Y:S02]  /*fef0*/  CS2R R4, SRZ ;  /* 0x0000000000047805 */ /* 0x000fe4000001ff00 */
[----:B------:R-:W-:Y:S01]  /*ff00*/  PRMT R89, R7, 0x5410, R6 ;  /* 0x0000541007597816 */ /* 0x000fe20000000006 */
[----:B------:R-:W-:Y:S06]  /*ff10*/  BRA.DIV UR4, `(.L_x_1703) ;  /* 0x0000020604047947 */ /* 0x000fec000b800000 */
[----:B------:R0:W2:Y:S04]  /*ff20*/  SHFL.IDX PT, R77, R72, 0x3, 0x181f ;  /* 0x00781f00484d7f89 */ /* 0x0000a800000e0000 */
[----:B-1----:R-:W1:Y:S04]  /*ff30*/  SHFL.IDX PT, R21, R21, 0x3, 0x181f ;  /* 0x00781f0015157f89 */ /* 0x002e6800000e0000 */
[----:B------:R0:W0:Y:S04]  /*ff40*/  SHFL.IDX PT, R81, R73, 0x3, 0x181f ;  /* 0x00781f0049517f89 */ /* 0x00002800000e0000 */
[----:B------:R0:W0:Y:S02]  /*ff50*/  SHFL.IDX PT, R78, R20, 0x3, 0x181f ;  /* 0x00781f00144e7f89 */ /* 0x00002400000e0000 */
.L_x_2080:
[----:B------:R-:W5:Y:S01]  /*ff60*/  LDL R12, [R1+0x54] ;  /* 0x00005400010c7983 */ /* 0x000f620000100800 */
[----:B------:R-:W-:Y:S01]  /*ff70*/  VIADD R0, R0, 0x60 ;  /* 0x0000006000007836 */ /* 0x000fe20000000000 */
[----:B------:R-:W-:Y:S01]  /*ff80*/  BSSY B1, `(.L_x_1704) ;  /* 0x000002c000017945 */ /* 0x000fe20003800000 */
[----:B------:R-:W-:Y:S02]  /*ff90*/  CS2R R6, SRZ ;  /* 0x0000000000067805 */ /* 0x000fe4000001ff00 */
[----:B---3--:R-:W-:Y:S02]  /*ffa0*/  CS2R R8, SRZ ;  /* 0x0000000000087805 */ /* 0x008fe4000001ff00 */
[----:B------:R-:W-:Y:S02]  /*ffb0*/  CS2R R10, SRZ ;  /* 0x00000000000a7805 */ /* 0x000fe4000001ff00 */
[----:B------:R-:W-:Y:S02]  /*ffc0*/  ISETP.GE.AND P0, PT, R0, R3, PT ;  /* 0x000000030000720c */ /* 0x000fe40003f06270 */
[----:B------:R-:W-:-:S02]  /*ffd0*/  CS2R R14, SRZ ;  /* 0x00000000000e7805 */ /* 0x000fc4000001ff00 */
[----:B0-----:R-:W-:Y:S02]  /*ffe0*/  CS2R R72, SRZ ;  /* 0x0000000000487805 */ /* 0x001fe4000001ff00 */
[----:B------:R-:W-:Y:S02]  /*fff0*/  CS2R R74, SRZ ;  /* 0x00000000004a7805 */ /* 0x000fe4000001ff00 */
[----:B-----5:R-:W-:-:S04]  /*10000*/  LEA.HI R80, R12, R12, RZ, 0x1 ;  /* 0x0000000c0c507211 */ /* 0x020fc800078f08ff */
[----:B------:R-:W-:-:S05]  /*10010*/  LOP3.LUT R80, R80, 0xfffffffe, RZ, 0xc0, !PT ;  /* 0xfffffffe50507812 */ /* 0x000fca00078ec0ff */
[----:B------:R-:W-:Y:S01]  /*10020*/  IMAD.IADD R80, R12, 0x1, -R80 ;  /* 0x000000010c507824 */ /* 0x000fe200078e0a50 */
[----:B------:R-:W-:-:S04]  /*10030*/  CS2R R12, SRZ ;  /* 0x00000000000c7805 */ /* 0x000fc8000001ff00 */
[----:B------:R-:W-:Y:S01]  /*10040*/  SHF.L.U32 R80, R80, 0x1f, RZ ;  /* 0x0000001f50507819 */ /* 0x000fe200000006ff */
[----:B------:R-:W-:Y:S06]  /*10050*/  @P0 BRA `(.L_x_1705) ;  /* 0x0000000000780947 */ /* 0x000fec0003800000 */
[----:B----4-:R-:W3:Y:S01]  /*10060*/  LDL R20, [R1+0x48] ;  /* 0x0000480001147983 */ /* 0x010ee20000100800 */
[----:B------:R-:W-:Y:S01]  /*10070*/  ULDC UR4, c[0x0][0x3f4] ;  /* 0x0000fd0000047ab9 */ /* 0x000fe20000000800 */
[----:B-1----:R-:W-:Y:S01]  /*10080*/  IMAD.MOV.U32 R4, RZ, RZ, R21 ;  /* 0x000000ffff047224 */ /* 0x002fe200078e0015 */
[----:B------:R-:W-:Y:S01]  /*10090*/  ISETP.GE.AND P2, PT, R18, UR4, PT ;  /* 0x0000000412007c0c */ /* 0x000fe2000bf46270 */
[----:B--2---:R-:W-:Y:S01]  /*100a0*/  IMAD.MOV.U32 R5, RZ, RZ, R77 ;  /* 0x000000ffff057224 */ /* 0x004fe200078e004d */
[----:B------:R-:W-:Y:S02]  /*100b0*/  ISETP.GE.AND P3, PT, R221, UR4, PT ;  /* 0x00000004dd007c0c */ /* 0x000fe4000bf66270 */
[----:B------:R-:W-:Y:S02]  /*100c0*/  CS2R R72, SRZ ;  /* 0x0000000000487805 */ /* 0x000fe4000001ff00 */
[----:B------:R-:W-:Y:S01]  /*100d0*/  CS2R R74, SRZ ;  /* 0x00000000004a7805 */ /* 0x000fe2000001ff00 */
[----:B------:R-:W-:Y:S01]  /*100e0*/  IMAD.MOV.U32 R6, RZ, RZ, R78 ;  /* 0x000000ffff067224 */ /* 0x000fe200078e004e */
[----:B------:R-:W-:Y:S01]  /*100f0*/  ULDC.64 UR6, c[0x0][0x208] ;  /* 0x0000820000067ab9 */ /* 0x000fe20000000a00 */
[----:B------:R-:W-:-:S04]  /*10100*/  IMAD.MOV.U32 R7, RZ, RZ, R81 ;  /* 0x000000ffff077224 */ /* 0x000fc800078e0051 */
[C---:B------:R-:W-:Y:S01]  /*10110*/  @!P2 IMAD.SHL.U32 R76, R18.reuse, 0x2, RZ ;  /* 0x00000002124ca824 */ /* 0x040fe200078e00ff */
[----:B------:R-:W-:Y:S02]  /*10120*/  @!P2 SHF.L.U64.HI R0, R18, 0x1, R19 ;  /* 0x000000011200a819 */ /* 0x000fe40000010213 */
[----:B------:R-:W-:Y:S02]  /*10130*/  CS2R R8, SRZ ;  /* 0x0000000000087805 */ /* 0x000fe4000001ff00 */
[----:B------:R-:W-:Y:S02]  /*10140*/  CS2R R10, SRZ ;  /* 0x00000000000a7805 */ /* 0x000fe4000001ff00 */
[----:B------:R-:W-:Y:S02]  /*10150*/  CS2R R12, SRZ ;  /* 0x00000000000c7805 */ /* 0x000fe4000001ff00 */
[----:B------:R-:W-:Y:S01]  /*10160*/  CS2R R14, SRZ ;  /* 0x00000000000e7805 */ /* 0x000fe2000001ff00 */
[----:B---3--:R-:W-:Y:S01]  /*10170*/  @!P3 IMAD.SHL.U32 R79, R20, 0x8, RZ ;  /* 0x00000008144fb824 */ /* 0x008fe200078e00ff */
[----:B------:R-:W-:-:S02]  /*10180*/  @!P2 IADD3 R20, P0, R21, R76, RZ ;  /* 0x0000004c1514a210 */ /* 0x000fc40007f1e0ff */
[----:B------:R-:W-:Y:S01]  /*10190*/  @!P2 IADD3 R76, P1, R78, R76, RZ ;  /* 0x0000004c4e4ca210 */ /* 0x000fe20007f3e0ff */
[----:B------:R-:W-:-:S04]  /*101a0*/  @!P3 IMAD.WIDE R4, R79, 0x2, R4 ;  /* 0x000000024f04b825 */ /* 0x000fc800078e0204 */
[----:B------:R-:W-:Y:S01]  /*101b0*/  @!P3 IMAD.WIDE R78, R79, 0x2, R6 ;  /* 0x000000024f4eb825 */ /* 0x000fe200078e0206 */
[----:B------:R0:W5:Y:S01]  /*101c0*/  @!P3 LD.E.128 R72, desc[UR6][R4.64] ;  /* 0x000000060448b980 */ /* 0x000162000c101d00 */
[----:B------:R-:W-:Y:S02]  /*101d0*/  CS2R R6, SRZ ;  /* 0x0000000000067805 */ /* 0x000fe4000001ff00 */
[--C-:B------:R-:W-:Y:S01]  /*101e0*/  @!P2 IMAD.X R21, R77, 0x1, R0.reuse, P0 ;  /* 0x000000014d15a824 */ /* 0x100fe200000e0600 */
[----:B------:R3:W5:Y:S01]  /*101f0*/  @!P3 LD.E.128 R8, desc[UR6][R78.64] ;  /* 0x000000064e08b980 */ /* 0x000762000c101d00 */
[----:B------:R-:W-:-:S03]  /*10200*/  @!P2 IMAD.X R77, R81, 0x1, R0, P1 ;  /* 0x00000001514da824 */ /* 0x000fc600008e0600 */
[----:B------:R3:W5:Y:S01]  /*10210*/  @!P2 LD.E.128 R12, desc[UR6][R20.64] ;  /* 0x00000006140ca980 */ /* 0x000762000c101d00 */
[----:B0-----:R-:W-:-:S06]  /*10220*/  CS2R R4, SRZ ;  /* 0x0000000000047805 */ /* 0x001fcc000001ff00 */
[----:B------:R3:W5:Y:S02]  /*10230*/  @!P2 LD.E.128 R4, desc[UR6][R76.64] ;  /* 0x000000064c04a980 */ /* 0x000764000c101d00 */
.L_x_1705:
[----:B------:R-:W-:Y:S05]  /*10240*/  BSYNC B1 ;  /* 0x0000000000017941 */ /* 0x000fea0003800000 */
.L_x_1704:
[----:B---3--:R-:W3:Y:S01]  /*10250*/  LDL R78, [R1+0x14] ;  /* 0x00001400014e7983 */ /* 0x008ee20000100800 */
[----:B------:R-:W0:Y:S01]  /*10260*/  SYNCS.PHASECHK.TRANS64.TRYWAIT P0, [R16+URZ+0x30800], R80 ;  /* 0x03080050100075a7 */ /* 0x000e22000800017f */
[----:B----45:R-:W-:Y:S01]  /*10270*/  IMAD.MOV.U32 R20, RZ, RZ, R6 ;  /* 0x000000ffff147224 */ /* 0x030fe200078e0006 */
[----:B------:R-:W-:Y:S01]  /*10280*/  BSSY B1, `(.L_x_1706) ;  /* 0x0000017000017945 */ /* 0x000fe20003800000 */
[----:B------:R-:W-:Y:S02]  /*10290*/  IMAD.MOV.U32 R0, RZ, RZ, R7 ;  /* 0x000000ffff007224 */ /* 0x000fe400078e0007 */
[----:B------:R-:W-:Y:S02]  /*102a0*/  IMAD.MOV.U32 R76, RZ, RZ, R4 ;  /* 0x000000ffff4c7224 */ /* 0x000fe400078e0004 */
[----:B-1----:R-:W-:Y:S01]  /*102b0*/  IMAD.MOV.U32 R21, RZ, RZ, R5 ;  /* 0x000000ffff157224 */ /* 0x002fe200078e0005 */
        /* <DEDUP_REMOVED lines=10> */
[----:B--2---:R-:W-:-:S02]  /*10360*/  IMAD.MOV.U32 R77, RZ, RZ, R12 ;  /* 0x000000ffff4d7224 */ /* 0x004fc400078e000c */
[----:B------:R-:W-:Y:S01]  /*10370*/  IMAD.MOV.U32 R76, RZ, RZ, R13 ;  /* 0x000000ffff4c7224 */ /* 0x000fe200078e000d */
[----:B------:R-:W-:Y:S01]  /*10380*/  PRMT R101, R20, 0x5410, R0 ;  /* 0x0000541014657816 */ /* 0x000fe20000000000 */
[----:B------:R-:W-:Y:S02]  /*10390*/  IMAD.MOV.U32 R20, RZ, RZ, R72 ;  /* 0x000000ffff147224 */ /* 0x000fe400078e0048 */
[----:B------:R-:W-:Y:S01]  /*103a0*/  IMAD.MOV.U32 R0, RZ, RZ, R73 ;  /* 0x000000ffff007224 */ /* 0x000fe200078e0049 */
[----:B------:R-:W-:-:S04]  /*103b0*/  PRMT R99, R77, 0x5410, R76 ;  /* 0x000054104d637816 */ /* 0x000fc8000000004c */
[----:B------:R-:W-:Y:S02]  /*103c0*/  PRMT R85, R20, 0x5410, R0 ;  /* 0x0000541014557816 */ /* 0x000fe40000000000 */
[----:B---3--:R-:W-:Y:S01]  /*103d0*/  VIADDMNMX R0, R3, -R78, 0x80, PT ;  /* 0x0000008003007446 */ /* 0x008fe2000380094e */
[----:B0-----:R-:W-:Y:S06]  /*103e0*/  @!P0 BRA `(.L_x_1707) ;  /* 0x0000020000448947 */ /* 0x001fec0003800000 */
.L_x_2081:
[----:B------:R-:W-:Y:S05]  /*103f0*/  BSYNC B1 ;  /* 0x0000000000017941 */ /* 0x000fea0003800000 */
.L_x_1706:
        /* <DEDUP_REMOVED lines=8> */
[C---:B------:R-:W-:Y:S01]  /*10480*/  IMAD.SHL.U32 R125, R23.reuse, 0x40, RZ ;  /* 0x00000040177d7824 */ /* 0x040fe200078e00ff */
[----:B------:R-:W-:Y:S01]  /*10490*/  BSSY B2, `(.L_x_1710) ;  /* 0x0000070000027945 */ /* 0x000fe20003800000 */
[----:B------:R-:W-:-:S03]  /*104a0*/  IMAD.SHL.U32 R126, R23, 0x40, RZ ;  /* 0x00000040177e7824 */ /* 0x000fc600078e00ff */
[----:B------:R-:W-:-:S04]  /*104b0*/  LOP3.LUT R125, R125, 0x1c0, RZ, 0xc0, !PT ;  /* 0x000001c07d7d7812 */ /* 0x000fc800078ec0ff */
[----:B------:R-:W-:Y:S02]  /*104c0*/  SHF.R.U32.HI R125, RZ, 0x3, R125 ;  /* 0x00000003ff7d7819 */ /* 0x000fe4000001167d */
[-C--:B--2---:R-:W-:Y:S02]  /*104d0*/  ISETP.GE.AND P0, PT, R18, R3.reuse, PT ;  /* 0x000000031200720c */ /* 0x084fe40003f06270 */
[----:B------:R-:W-:-:S11]  /*104e0*/  ISETP.GE.AND P1, PT, R221, R3, PT ;  /* 0x00000003dd00720c */ /* 0x000fd60003f26270 */
[----:B-1----:R-:W-:Y:S05]  /*104f0*/  @P0 BRA `(.L_x_1711) ;  /* 0x0000000400a40947 */ /* 0x002fea0003800000 */
[----:B------:R-:W2:Y:S04]  /*10500*/  LDL R76, [R1+0x44] ;  /* 0x00004400014c7983 */ /* 0x000ea80000100800 */
[----:B------:R-:W0:Y:S01]  /*10510*/  LDL R127, [R1+0x30] ;  /* 0x00003000017f7983 */ /* 0x000e220000100800 */
[--C-:B------:R-:W-:Y:S02]  /*10520*/  SHF.R.U64 R91, R60, 0x10, R61.reuse ;  /* 0x000000103c5b7819 */ /* 0x100fe4000000123d */
[----:B------:R-:W-:Y:S02]  /*10530*/  SHF.R.U32.HI R92, RZ, 0x10, R61 ;  /* 0x00000010ff5c7819 */ /* 0x000fe4000001163d */
[----:B------:R-:W-:Y:S02]  /*10540*/  SHF.R.U64 R61, R64, 0x10, R65 ;  /* 0x00000010403d7819 */ /* 0x000fe40000001241 */
[----:B------:R-:W-:-:S02]  /*10550*/  PRMT R91, R94, 0x5410, R91 ;  /* 0x000054105e5b7816 */ /* 0x000fc4000000005b */
[----:B------:R-:W-:Y:S02]  /*10560*/  PRMT R61, R93, 0x5410, R61 ;  /* 0x000054105d3d7816 */ /* 0x000fe4000000003d */
[----:B------:R-:W-:Y:S01]  /*10570*/  SHF.R.U32.HI R65, RZ, 0x10, R65 ;  /* 0x00000010ff417819 */ /* 0x000fe20000011641 */
[----:B------:R-:W-:Y:S01]  /*10580*/  IMAD.U32 R60, R91, 0x10000, RZ ;  /* 0x000100005b3c7824 */ /* 0x000fe200078e00ff */
[----:B------:R-:W-:Y:S01]  /*10590*/  SHF.R.U32.HI R96, RZ, 0x10, R67 ;  /* 0x00000010ff607819 */ /* 0x000fe20000011643 */
[C---:B------:R-:W-:Y:S01]  /*105a0*/  IMAD.U32 R93, R61.reuse, 0x10000, RZ ;  /* 0x000100003d5d7824 */ /* 0x040fe200078e00ff */
[----:B------:R-:W-:Y:S02]  /*105b0*/  LOP3.LUT R61, R61, 0xffff0000, RZ, 0xc0, !PT ;  /* 0xffff00003d3d7812 */ /* 0x000fe400078ec0ff */
[----:B------:R-:W-:Y:S02]  /*105c0*/  PRMT R96, R107, 0x5432, R96 ;  /* 0x000054326b607816 */ /* 0x000fe40000000060 */
[----:B------:R-:W-:-:S02]  /*105d0*/  LOP3.LUT R91, R91, 0xffff0000, RZ, 0xc0, !PT ;  /* 0xffff00005b5b7812 */ /* 0x000fc400078ec0ff */
[----:B--2---:R-:W-:-:S04]  /*105e0*/  LEA.HI R20, R3, R76, RZ, 0x1d ;  /* 0x0000004c03147211 */ /* 0x004fc800078fe8ff */
[----:B------:R-:W-:Y:S01]  /*105f0*/  SHF.R.S32.HI R76, RZ, 0x1f, R20 ;  /* 0x0000001fff4c7819 */ /* 0x000fe20000011414 */
[----:B------:R-:W-:Y:S01]  /*10600*/  IMAD.SHL.U32 R77, R20, 0x8, RZ ;  /* 0x00000008144d7824 */ /* 0x000fe200078e00ff */
[----:B0-----:R-:W0:Y:S02]  /*10610*/  LDS.128 R80, [R127] ;  /* 0x000000007f507984 */ /* 0x001e240000000c00 */
[----:B------:R-:W-:Y:S02]  /*10620*/  LEA.HI R76, R76, R20, RZ, 0x3 ;  /* 0x000000144c4c7211 */ /* 0x000fe400078f18ff */
[----:B------:R-:W-:-:S03]  /*10630*/  LOP3.LUT R20, R77, 0x38, RZ, 0xc0, !PT ;  /* 0x000000384d147812 */ /* 0x000fc600078ec0ff */
[----:B------:R-:W-:Y:S01]  /*10640*/  IMAD.SHL.U32 R76, R76, 0x400, RZ ;  /* 0x000004004c4c7824 */ /* 0x000fe200078e00ff */
[----:B------:R-:W-:-:S04]  /*10650*/  LOP3.LUT R20, R20, 0x1c0, R126, 0xf8, !PT ;  /* 0x000001c014147812 */ /* 0x000fc800078ef87e */
[----:B------:R-:W-:Y:S02]  /*10660*/  LOP3.LUT R20, R20, R125, RZ, 0x3c, !PT ;  /* 0x0000007d14147212 */ /* 0x000fe400078e3cff */
[----:B------:R-:W-:-:S04]  /*10670*/  LOP3.LUT R76, R76, 0x7fffe000, RZ, 0xc0, !PT ;  /* 0x7fffe0004c4c7812 */ /* 0x000fc800078ec0ff */
[----:B-----5:R-:W-:-:S05]  /*10680*/  IADD3 R20, R20, R76, R124 ;  /* 0x0000004c14147210 */ /* 0x020fca0007ffe07c */
[----:B------:R-:W-:-:S05]  /*10690*/  IMAD R20, R20, 0x2, R16 ;  /* 0x0000000214147824 */ /* 0x000fca00078e0210 */
[----:B------:R-:W1:Y:S01]  /*106a0*/  LDS.128 R76, [R20+0x10400] ;  /* 0x01040000144c7984 */ /* 0x000e620000000c00 */
[----:B0-----:R-:W-:Y:S02]  /*106b0*/  IMAD.U32 R64, R80, 0x10000, RZ ;  /* 0x0001000050407824 */ /* 0x001fe400078e00ff */
[----:B-1----:R-:W-:-:S04]  /*106c0*/  IMAD.U32 R94, R76, 0x10000, RZ ;  /* 0x000100004c5e7824 */ /* 0x002fc800078e00ff */
[C---:B------:R-:W-:Y:S01]  /*106d0*/  FMUL.FTZ R95, R94.reuse, R93 ;  /* 0x0000005d5e5f7220 */ /* 0x040fe20000410000 */
[----:B------:R-:W-:-:S03]  /*106e0*/  FMUL.FTZ R94, R94, R60 ;  /* 0x0000003c5e5e7220 */ /* 0x000fc60000410000 */
[----:B------:R-:W-:Y:S01]  /*106f0*/  FFMA.FTZ R60, R64, R60, -R95 ;  /* 0x0000003c403c7223 */ /* 0x000fe2000001085f */
[----:B------:R-:W-:Y:S01]  /*10700*/  SHF.R.U64 R95, R66, 0x10, R67 ;  /* 0x00000010425f7819 */ /* 0x000fe20000001243 */
[----:B------:R-:W-:Y:S01]  /*10710*/  FFMA.FTZ R64, R64, R93, R94 ;  /* 0x0000005d40407223 */ /* 0x000fe2000001005e */
[C---:B------:R-:W-:Y:S01]  /*10720*/  PRMT R66, R102.reuse, 0x5432, R92 ;  /* 0x0000543266427816 */ /* 0x040fe2000000005c */
[----:B------:R-:W-:Y:S01]  /*10730*/  IMAD.U32 R67, R77, 0x10000, RZ ;  /* 0x000100004d437824 */ /* 0x000fe200078e00ff */
[----:B------:R-:W-:Y:S01]  /*10740*/  PRMT R92, R102, 0x5410, R65 ;  /* 0x00005410665c7816 */ /* 0x000fe20000000041 */
[----:B------:R-:W-:Y:S01]  /*10750*/  IMAD.U32 R65, R81, 0x10000, RZ ;  /* 0x0001000051417824 */ /* 0x000fe200078e00ff */
[--C-:B------:R-:W-:Y:S01]  /*10760*/  SHF.R.U64 R93, R62, 0x10, R63.reuse ;  /* 0x000000103e5d7819 */ /* 0x100fe2000000123f */
[----:B------:R-:W-:Y:S01]  /*10770*/  IMAD.U32 R62, R66, 0x10000, RZ ;  /* 0x00010000423e7824 */ /* 0x000fe200078e00ff */
[----:B------:R-:W-:Y:S01]  /*10780*/  SHF.R.U32.HI R94, RZ, 0x10, R63 ;  /* 0x00000010ff5e7819 */ /* 0x000fe2000001163f */
[----:B------:R-:W-:Y:S01]  /*10790*/  IMAD.U32 R63, R92, 0x10000, RZ ;  /* 0x000100005c3f7824 */ /* 0x000fe200078e00ff */
[----:B------:R-:W-:-:S02]  /*107a0*/  PRMT R93, R108, 0x5410, R93 ;  /* 0x000054106c5d7816 */ /* 0x000fc4000000005d */
[----:B------:R-:W-:Y:S01]  /*107b0*/  PRMT R94, R108, 0x5432, R94 ;  /* 0x000054326c5e7816 */ /* 0x000fe2000000005e */
[CC--:B------:R-:W-:Y:S01]  /*107c0*/  FMUL.FTZ R102, R67.reuse, R63.reuse ;  /* 0x0000003f43667220 */ /* 0x0c0fe20000410000 */
[-C--:B------:R-:W-:Y:S01]  /*107d0*/  FMUL.FTZ R67, R67, R62.reuse ;  /* 0x0000003e43437220 */ /* 0x080fe20000410000 */
[----:B------:R-:W-:Y:S01]  /*107e0*/  IMAD.U32 R108, R79, 0x10000, RZ ;  /* 0x000100004f6c7824 */ /* 0x000fe200078e00ff */
[----:B------:R-:W-:Y:S01]  /*107f0*/  PRMT R95, R107, 0x5410, R95 ;  /* 0x000054106b5f7816 */ /* 0x000fe2000000005f */
[C---:B------:R-:W-:Y:S01]  /*10800*/  FFMA.FTZ R62, R65.reuse, R62, -R102 ;  /* 0x0000003e413e7223 */ /* 0x040fe20000010866 */
[----:B------:R-:W-:Y:S01]  /*10810*/  FFMA.FTZ R65, R65, R63, R67 ;  /* 0x0000003f41417223 */ /* 0x000fe20000010043 */
[----:B------:R-:W-:Y:S01]  /*10820*/  IMAD.U32 R67, R96, 0x10000, RZ ;  /* 0x0001000060437824 */ /* 0x000fe200078e00ff */
[----:B------:R-:W-:Y:S01]  /*10830*/  LOP3.LUT R66, R66, 0xffff0000, RZ, 0xc0, !PT ;  /* 0xffff000042427812 */ /* 0x000fe200078ec0ff */
        /* <DEDUP_REMOVED lines=8> */
[----:B------:R-:W-:Y:S02]  /*108c0*/  LOP3.LUT R102, R76, 0xffff0000, RZ, 0xc0, !PT ;  /* 0xffff00004c667812 */ /* 0x000fe400078ec0ff */
[----:B------:R-:W-:Y:S02]  /*108d0*/  LOP3.LUT R76, R80, 0xffff0000, RZ, 0xc0, !PT ;  /* 0xffff0000504c7812 */ /* 0x000fe400078ec0ff */
[----:B------:R-:W-:Y:S01]  /*108e0*/  LOP3.LUT R96, R96, 0xffff0000, RZ, 0xc0, !PT ;  /* 0xffff000060607812 */ /* 0x000fe200078ec0ff */
[C---:B------:R-:W-:Y:S01]  /*108f0*/  FMUL.FTZ R80, R102.reuse, R61 ;  /* 0x0000003d66507220 */ /* 0x040fe20000410000 */
[----:B------:R-:W-:Y:S01]  /*10900*/  FMUL.FTZ R102, R102, R91 ;  /* 0x0000005b66667220 */ /* 0x000fe20000410000 */
[----:B------:R-:W-:-:S02]  /*10910*/  LOP3.LUT R83, R83, 0xffff0000, RZ, 0xc0, !PT ;  /* 0xffff000053537812 */ /* 0x000fc400078ec0ff */
[C---:B------:R-:W-:Y:S01]  /*10920*/  FFMA.FTZ R91, R76.reuse, R91, -R80 ;  /* 0x0000005b4c5b7223 */ /* 0x040fe20000010850 */
[----:B------:R-:W-:Y:S01]  /*10930*/  FFMA.FTZ R61, R76, R61, R102 ;  /* 0x0000003d4c3d7223 */ /* 0x000fe20000010066 */
[----:B------:R-:W-:Y:S02]  /*10940*/  LOP3.LUT R76, R77, 0xffff0000, RZ, 0xc0, !PT ;  /* 0xffff00004d4c7812 */ /* 0x000fe400078ec0ff */
[----:B------:R-:W-:Y:S01]  /*10950*/  LOP3.LUT R77, R92, 0xffff0000, RZ, 0xc0, !PT ;  /* 0xffff00005c4d7812 */ /* 0x000fe200078ec0ff */
[----:B------:R-:W-:Y:S01]  /*10960*/  IMAD.U32 R92, R78, 0x10000, RZ ;  /* 0x000100004e5c7824 */ /* 0x000fe200078e00ff */
[----:B------:R-:W-:Y:S02]  /*10970*/  F2FP.BF16.F32.PACK_AB R64, R61, R64 ;  /* 0x000000403d40723e */ /* 0x000fe400000010ff */
        /* <DEDUP_REMOVED lines=9> */
[----:B------:R-:W-:Y:S02]  /*10a10*/  IMAD.U32 R66, R82, 0x10000, RZ ;  /* 0x0001000052427824 */ /* 0x000fe400078e00ff */
[C---:B------:R-:W-:Y:S01]  /*10a20*/  FMUL.FTZ R102, R92.reuse, R81 ;  /* 0x000000515c667220 */ /* 0x040fe20000410000 */
[----:B------:R-:W-:Y:S01]  /*10a30*/  FMUL.FTZ R92, R92, R76 ;  /* 0x0000004c5c5c7220 */ /* 0x000fe20000410000 */
[----:B------:R-:W-:-:S02]  /*10a40*/  F2FP.BF16.F32.PACK_AB R65, R77, R65 ;  /* 0x000000414d41723e */ /* 0x000fc400000010ff */
[C---:B------:R-:W-:Y:S01]  /*10a50*/  FFMA.FTZ R76, R66.reuse, R76, -R102 ;  /* 0x0000004c424c7223 */ /* 0x040fe20000010866 */
[----:B------:R-:W-:Y:S01]  /*10a60*/  FFMA.FTZ R66, R66, R81, R92 ;  /* 0x0000005142427223 */ /* 0x000fe2000001005c */
[----:B------:R-:W-:Y:S02]  /*10a70*/  LOP3.LUT R81, R93, 0xffff0000, RZ, 0xc0, !PT ;  /* 0xffff00005d517812 */ /* 0x000fe400078ec0ff */
[----:B------:R-:W-:Y:S02]  /*10a80*/  LOP3.LUT R93, R78, 0xffff0000, RZ, 0xc0, !PT ;  /* 0xffff00004e5d7812 */ /* 0x000fe400078ec0ff */
[----:B------:R-:W-:-:S03]  /*10a90*/  LOP3.LUT R78, R82, 0xffff0000, RZ, 0xc0, !PT ;  /* 0xffff0000524e7812 */ /* 0x000fc600078ec0ff */
[C---:B------:R-:W-:Y:S01]  /*10aa0*/  FMUL.FTZ R92, R93.reuse, R95 ;  /* 0x0000005f5d5c7220 */ /* 0x040fe20000410000 */
[----:B------:R-:W-:-:S03]  /*10ab0*/  FMUL.FTZ R82, R93, R81 ;  /* 0x000000515d527220 */ /* 0x000fc60000410000 */
[C---:B------:R-:W-:Y:S01]  /*10ac0*/  FFMA.FTZ R81, R78.reuse, R81, -R92 ;  /* 0x000000514e517223 */ /* 0x040fe2000001085c */
[----:B------:R-:W-:Y:S01]  /*10ad0*/  FFMA.FTZ R78, R78, R95, R82 ;  /* 0x0000005f4e4e7223 */ /* 0x000fe20000010052 */
[----:B------:R-:W-:Y:S01]  /*10ae0*/  LOP3.LUT R82, R94, 0xffff0000, RZ, 0xc0, !PT ;  /* 0xffff00005e527812 */ /* 0x000fe200078ec0ff */
[----:B------:R-:W-:Y:S02]  /*10af0*/  FMUL.FTZ R92, R79, R96 ;  /* 0x000000604f5c7220 */ /* 0x000fe40000410000 */
[----:B------:R-:W-:Y:S02]  /*10b00*/  F2FP.BF16.F32.PACK_AB R62, R81, R76 ;  /* 0x0000004c513e723e */ /* 0x000fe400000010ff */
[-C--:B------:R-:W-:Y:S01]  /*10b10*/  FMUL.FTZ R79, R79, R82.reuse ;  /* 0x000000524f4f7220 */ /* 0x080fe20000410000 */
[C---:B------:R-:W-:Y:S01]  /*10b20*/  FFMA.FTZ R82, R83.reuse, R82, -R92 ;  /* 0x0000005253527223 */ /* 0x040fe2000001085c */
[----:B------:R-:W-:Y:S02]  /*10b30*/  F2FP.BF16.F32.PACK_AB R66, R78, R66 ;  /* 0x000000424e42723e */ /* 0x000fe400000010ff */
[----:B------:R-:W-:-:S02]  /*10b40*/  FFMA.FTZ R79, R83, R96, R79 ;  /* 0x00000060534f7223 */ /* 0x000fc4000001004f */
[----:B------:R-:W-:-:S03]  /*10b50*/  F2FP.BF16.F32.PACK_AB R63, R82, R63 ;  /* 0x0000003f523f723e */ /* 0x000fc600000010ff */
[----:B------:R-:W-:Y:S02]  /*10b60*/  F2FP.BF16.F32.PACK_AB R67, R79, R67 ;  /* 0x000000434f43723e */ /* 0x000fe400000010ff */
[----:B------:R1:W-:Y:S04]  /*10b70*/  STS.128 [R127], R60 ;  /* 0x0000003c7f007388 */ /* 0x0003e80000000c00 */
[----:B------:R1:W-:Y:S02]  /*10b80*/  STS.128 [R20+0x10400], R64 ;  /* 0x0104004014007388 */ /* 0x0003e40000000c00 */
.L_x_1711:
[----:B------:R-:W-:Y:S05]  /*10b90*/  BSYNC B2 ;  /* 0x0000000000027941 */ /* 0x000fea0003800000 */
.L_x_1710:
[----:B------:R-:W-:Y:S05]  /*10ba0*/  @P1 BRA `(.L_x_1709) ;  /* 0x0000000400a41947 */ /* 0x000fea0003800000 */
[----:B-1----:R-:W2:Y:S04]  /*10bb0*/  LDL R20, [R1+0x48] ;  /* 0x0000480001147983 */ /* 0x002ea80000100800 */
[----:B------:R-:W3:Y:S01]  /*10bc0*/  LDL R91, [R1+0x98] ;  /* 0x00009800015b7983 */ /* 0x000ee20000100800 */
[----:B------:R-:W-:Y:S02]  /*10bd0*/  SHF.R.U64 R76, R56, 0x10, R57 ;  /* 0x00000010384c7819 */ /* 0x000fe40000001239 */
[----:B------:R-:W-:Y:S02]  /*10be0*/  SHF.R.U64 R68, R68, 0x10, R69 ;  /* 0x0000001044447819 */ /* 0x000fe40000001245 */
[--C-:B------:R-:W-:Y:S02]  /*10bf0*/  SHF.R.U64 R56, R58, 0x10, R59.reuse ;  /* 0x000000103a387819 */ /* 0x100fe4000000123b */
[----:B------:R-:W-:-:S02]  /*10c00*/  SHF.R.U32.HI R78, RZ, 0x10, R59 ;  /* 0x00000010ff4e7819 */ /* 0x000fc4000001163b */
[----:B0-----:R-:W-:Y:S02]  /*10c10*/  SHF.R.U32.HI R80, RZ, 0x10, R69 ;  /* 0x00000010ff507819 */ /* 0x001fe40000011645 */
[----:B------:R-:W-:Y:S02]  /*10c20*/  SHF.R.U32.HI R77, RZ, 0x10, R71 ;  /* 0x00000010ff4d7819 */ /* 0x000fe40000011647 */
[----:B------:R-:W-:Y:S02]  /*10c30*/  PRMT R80, R120, 0x5432, R80 ;  /* 0x0000543278507816 */ /* 0x000fe40000000050 */
[----:B------:R-:W-:Y:S02]  /*10c40*/  PRMT R77, R117, 0x5410, R77 ;  /* 0x00005410754d7816 */ /* 0x000fe4000000004d */
[----:B------:R-:W-:Y:S02]  /*10c50*/  PRMT R78, R119, 0x5432, R78 ;  /* 0x00005432774e7816 */ /* 0x000fe4000000004e */
[----:B------:R-:W-:-:S02]  /*10c60*/  PRMT R56, R118, 0x5432, R56 ;  /* 0x0000543276387816 */ /* 0x000fc40000000038 */
[----:B--2---:R-:W-:-:S04]  /*10c70*/  LEA.HI R20, R3, R20, RZ, 0x1d ;  /* 0x0000001403147211 */ /* 0x004fc800078fe8ff */
[----:B------:R-:W-:Y:S01]  /*10c80*/  SHF.R.S32.HI R3, RZ, 0x1f, R20 ;  /* 0x0000001fff037819 */ /* 0x000fe20000011414 */
[----:B------:R-:W-:Y:S01]  /*10c90*/  IMAD.SHL.U32 R60, R20, 0x8, RZ ;  /* 0x00000008143c7824 */ /* 0x000fe200078e00ff */
[----:B---3--:R-:W0:Y:S02]  /*10ca0*/  LDS.128 R64, [R91] ;  /* 0x000000005b407984 */ /* 0x008e240000000c00 */
[----:B------:R-:W-:Y:S02]  /*10cb0*/  LEA.HI R3, R3, R20, RZ, 0x3 ;  /* 0x0000001403037211 */ /* 0x000fe400078f18ff */
[----:B------:R-:W-:Y:S02]  /*10cc0*/  LOP3.LUT R60, R60, 0x38, RZ, 0xc0, !PT ;  /* 0x000000383c3c7812 */ /* 0x000fe400078ec0ff */
[----:B------:R-:W-:Y:S01]  /*10cd0*/  SHF.R.U32.HI R20, RZ, 0x10, R57 ;  /* 0x00000010ff147819 */ /* 0x000fe20000011639 */
[----:B------:R-:W-:Y:S01]  /*10ce0*/  IMAD.SHL.U32 R3, R3, 0x400, RZ ;  /* 0x0000040003037824 */ /* 0x000fe200078e00ff */
[----:B------:R-:W-:-:S02]  /*10cf0*/  LOP3.LUT R60, R60, 0x1c0, R126, 0xf8, !PT ;  /* 0x000001c03c3c7812 */ /* 0x000fc400078ef87e */
[----:B------:R-:W-:Y:S02]  /*10d00*/  PRMT R57, R123, 0x5432, R76 ;  /* 0x000054327b397816 */ /* 0x000fe4000000004c */
[----:B------:R-:W-:Y:S02]  /*10d10*/  LOP3.LUT R60, R60, R125, RZ, 0x3c, !PT ;  /* 0x0000007d3c3c7212 */ /* 0x000fe400078e3cff */
[----:B------:R-:W-:Y:S01]  /*10d20*/  LOP3.LUT R3, R3, 0x7fffe000, RZ, 0xc0, !PT ;  /* 0x7fffe00003037812 */ /* 0x000fe200078ec0ff */
[----:B------:R-:W-:Y:S01]  /*10d30*/  IMAD.U32 R79, R57, 0x10000, RZ ;  /* 0x00010000394f7824 */ /* 0x000fe200078e00ff */
[----:B------:R-:W-:Y:S02]  /*10d40*/  PRMT R76, R122, 0x5432, R68 ;  /* 0x000054327a4c7816 */ /* 0x000fe40000000044 */
[----:B-----5:R-:W-:Y:S02]  /*10d50*/  IADD3 R3, R60, R3, R124 ;  /* 0x000000033c037210 */ /* 0x020fe40007ffe07c */
[----:B------:R-:W-:Y:S01]  /*10d60*/  SHF.R.U64 R68, R70, 0x10, R71 ;  /* 0x0000001046447819 */ /* 0x000fe20000001247 */
[C---:B------:R-:W-:Y:S01]  /*10d70*/  IMAD.U32 R58, R76.reuse, 0x10000, RZ ;  /* 0x000100004c3a7824 */ /* 0x040fe200078e00ff */
[----:B------:R-:W-:Y:S01]  /*10d80*/  PRMT R71, R121, 0x5432, R20 ;  /* 0x0000543279477816 */ /* 0x000fe20000000014 */
[----:B------:R-:W-:Y:S01]  /*10d90*/  IMAD R3, R3, 0x2, R16 ;  /* 0x0000000203037824 */ /* 0x000fe200078e0210 */
[----:B------:R-:W-:-:S02]  /*10da0*/  LOP3.LUT R76, R76, 0xffff0000, RZ, 0xc0, !PT ;  /* 0xffff00004c4c7812 */ /* 0x000fc400078ec0ff */
[----:B------:R-:W-:Y:S02]  /*10db0*/  LOP3.LUT R57, R57, 0xffff0000, RZ, 0xc0, !PT ;  /* 0xffff000039397812 */ /* 0x000fe400078ec0ff */
[----:B------:R-:W1:Y:S01]  /*10dc0*/  LDS.128 R60, [R3+0x10400] ;  /* 0x01040000033c7984 */ /* 0x000e620000000c00 */
[----:B------:R-:W-:Y:S01]  /*10dd0*/  PRMT R68, R117, 0x5432, R68 ;  /* 0x0000543275447816 */ /* 0x000fe20000000044 */
[C---:B0-----:R-:W-:Y:S01]  /*10de0*/  IMAD.U32 R70, R64.reuse, 0x10000, RZ ;  /* 0x0001000040467824 */ /* 0x041fe200078e00ff */
        /* <DEDUP_REMOVED lines=17> */
[C---:B------:R-:W-:Y:S02]  /*10f00*/  FMUL.FTZ R81, R59.reuse, R58 ;  /* 0x0000003a3b517220 */ /* 0x040fe40000410000 */
[----:B------:R-:W-:-:S02]  /*10f10*/  FMUL.FTZ R59, R59, R69 ;  /* 0x000000453b3b7220 */ /* 0x000fc40000410000 */
[C---:B------:R-:W-:Y:S01]  /*10f20*/  FFMA.FTZ R69, R20.reuse, R69, -R81 ;  /* 0x0000004514457223 */ /* 0x040fe20000010851 */
[C---:B------:R-:W-:Y:S02]  /*10f30*/  IMAD.U32 R81, R77.reuse, 0x10000, RZ ;  /* 0x000100004d517824 */ /* 0x040fe400078e00ff */
[----:B------:R-:W-:Y:S01]  /*10f40*/  FFMA.FTZ R58, R20, R58, R59 ;  /* 0x0000003a143a7223 */ /* 0x000fe2000001003b */
[----:B------:R-:W-:Y:S01]  /*10f50*/  IMAD.U32 R59, R78, 0x10000, RZ ;  /* 0x000100004e3b7824 */ /* 0x000fe200078e00ff */
[----:B------:R-:W-:Y:S01]  /*10f60*/  LOP3.LUT R77, R77, 0xffff0000, RZ, 0xc0, !PT ;  /* 0xffff00004d4d7812 */ /* 0x000fe200078ec0ff */
[----:B------:R-:W-:Y:S02]  /*10f70*/  IMAD.U32 R20, R67, 0x10000, RZ ;  /* 0x0001000043147824 */ /* 0x000fe400078e00ff */
[C---:B------:R-:W-:Y:S01]  /*10f80*/  FMUL.FTZ R83, R82.reuse, R81 ;  /* 0x0000005152537220 */ /* 0x040fe20000410000 */
[----:B------:R-:W-:Y:S01]  /*10f90*/  FMUL.FTZ R82, R82, R59 ;  /* 0x0000003b52527220 */ /* 0x000fe20000410000 */
[----:B------:R-:W-:-:S02]  /*10fa0*/  LOP3.LUT R78, R78, 0xffff0000, RZ, 0xc0, !PT ;  /* 0xffff00004e4e7812 */ /* 0x000fc400078ec0ff */
[C---:B------:R-:W-:Y:S01]  /*10fb0*/  FFMA.FTZ R59, R20.reuse, R59, -R83 ;  /* 0x0000003b143b7223 */ /* 0x040fe20000010853 */
[----:B------:R-:W-:Y:S01]  /*10fc0*/  FFMA.FTZ R20, R20, R81, R82 ;  /* 0x0000005114147223 */ /* 0x000fe20000010052 */
[C---:B------:R-:W-:Y:S01]  /*10fd0*/  FMUL.FTZ R81, R60.reuse, R76 ;  /* 0x0000004c3c517220 */ /* 0x040fe20000410000 */
[-C--:B------:R-:W-:Y:S01]  /*10fe0*/  FMUL.FTZ R60, R60, R57.reuse ;  /* 0x000000393c3c7220 */ /* 0x080fe20000410000 */
[----:B------:R-:W-:Y:S02]  /*10ff0*/  LOP3.LUT R67, R67, 0xffff0000, RZ, 0xc0, !PT ;  /* 0xffff000043437812 */ /* 0x000fe400078ec0ff */
[C---:B------:R-:W-:Y:S01]  /*11000*/  FFMA.FTZ R81, R64.reuse, R57, -R81 ;  /* 0x0000003940517223 */ /* 0x040fe20000010851 */
[C---:B------:R-:W-:Y:S01]  /*11010*/  FMUL.FTZ R57, R61.reuse, R80 ;  /* 0x000000503d397220 */ /* 0x040fe20000410000 */
[----:B------:R-:W-:Y:S01]  /*11020*/  FMUL.FTZ R61, R61, R71 ;  /* 0x000000473d3d7220 */ /* 0x000fe20000410000 */
[----:B------:R-:W-:Y:S01]  /*11030*/  FFMA.FTZ R60, R64, R76, R60 ;  /* 0x0000004c403c7223 */ /* 0x000fe2000001003c */
[----:B------:R-:W-:-:S02]  /*11040*/  IMAD.U32 R76, R68, 0x10000, RZ ;  /* 0x00010000444c7824 */ /* 0x000fc400078e00ff */
[C---:B------:R-:W-:Y:S01]  /*11050*/  FFMA.FTZ R57, R65.reuse, R71, -R57 ;  /* 0x0000004741397223 */ /* 0x040fe20000010839 */
[----:B------:R-:W-:Y:S01]  /*11060*/  FFMA.FTZ R61, R65, R80, R61 ;  /* 0x00000050413d7223 */ /* 0x000fe2000001003d */
[C---:B------:R-:W-:Y:S01]  /*11070*/  IMAD.U32 R64, R62.reuse, 0x10000, RZ ;  /* 0x000100003e407824 */ /* 0x040fe200078e00ff */
[----:B------:R-:W-:Y:S01]  /*11080*/  LOP3.LUT R62, R62, 0xffff0000, RZ, 0xc0, !PT ;  /* 0xffff00003e3e7812 */ /* 0x000fe200078ec0ff */
[----:B------:R-:W-:Y:S01]  /*11090*/  IMAD.U32 R65, R56, 0x10000, RZ ;  /* 0x0001000038417824 */ /* 0x000fe200078e00ff */
[----:B------:R-:W-:Y:S01]  /*110a0*/  LOP3.LUT R68, R68, 0xffff0000, RZ, 0xc0, !PT ;  /* 0xffff000044447812 */ /* 0x000fe200078ec0ff */
[----:B------:R-:W-:Y:S01]  /*110b0*/  FMUL.FTZ R80, R64, R76 ;  /* 0x0000004c40507220 */ /* 0x000fe20000410000 */
[----:B------:R-:W-:Y:S02]  /*110c0*/  IMAD.U32 R71, R66, 0x10000, RZ ;  /* 0x0001000042477824 */ /* 0x000fe400078e00ff */
[----:B------:R-:W-:Y:S01]  /*110d0*/  FMUL.FTZ R64, R64, R65 ;  /* 0x0000004140407220 */ /* 0x000fe20000410000 */
[----:B------:R-:W-:-:S02]  /*110e0*/  LOP3.LUT R56, R56, 0xffff0000, RZ, 0xc0, !PT ;  /* 0xffff000038387812 */ /* 0x000fc400078ec0ff */
[----:B------:R-:W-:Y:S01]  /*110f0*/  LOP3.LUT R66, R66, 0xffff0000, RZ, 0xc0, !PT ;  /* 0xffff000042427812 */ /* 0x000fe200078ec0ff */
[C---:B------:R-:W-:Y:S01]  /*11100*/  FFMA.FTZ R80, R71.reuse, R65, -R80 ;  /* 0x0000004147507223 */ /* 0x040fe20000010850 */
[----:B------:R-:W-:Y:S01]  /*11110*/  FFMA.FTZ R64, R71, R76, R64 ;  /* 0x0000004c47407223 */ /* 0x000fe20000010040 */
[C---:B------:R-:W-:Y:S01]  /*11120*/  FMUL.FTZ R71, R62.reuse, R68 ;  /* 0x000000443e477220 */ /* 0x040fe20000410000 */
[CC--:B------:R-:W-:Y:S01]  /*11130*/  FMUL.FTZ R65, R63.reuse, R77.reuse ;  /* 0x0000004d3f417220 */ /* 0x0c0fe20000410000 */
        /* <DEDUP_REMOVED lines=9> */
[----:B------:R-:W-:Y:S02]  /*111d0*/  F2FP.BF16.F32.PACK_AB R58, R62, R80 ;  /* 0x000000503e3a723e */ /* 0x000fe400000010ff */
[----:B------:R-:W-:Y:S02]  /*111e0*/  F2FP.BF16.F32.PACK_AB R59, R65, R59 ;  /* 0x0000003b413b723e */ /* 0x000fe400000010ff */
[----:B------:R-:W-:Y:S02]  /*111f0*/  F2FP.BF16.F32.PACK_AB R60, R60, R70 ;  /* 0x000000463c3c723e */ /* 0x000fe400000010ff */
[----:B------:R-:W-:Y:S01]  /*11200*/  F2FP.BF16.F32.PACK_AB R62, R66, R64 ;  /* 0x00000040423e723e */ /* 0x000fe200000010ff */
[----:B------:R2:W-:Y:S01]  /*11210*/  STS.128 [R91], R56 ;  /* 0x000000385b007388 */ /* 0x0005e20000000c00 */
[----:B------:R-:W-:-:S05]  /*11220*/  F2FP.BF16.F32.PACK_AB R63, R63, R20 ;  /* 0x000000143f3f723e */ /* 0x000fca00000010ff */
[----:B------:R2:W-:Y:S02]  /*11230*/  STS.128 [R3+0x10400], R60 ;  /* 0x0104003c03007388 */ /* 0x0005e40000000c00 */
.L_x_1709:
[----:B------:R-:W-:Y:S05]  /*11240*/  BSYNC B1 ;  /* 0x0000000000017941 */ /* 0x000fea0003800000 */
.L_x_1708:
[----:B--2---:R-:W-:Y:S01]  /*11250*/  VIADD R3, R23, 0x20 ;  /* 0x0000002017037836 */ /* 0x004fe20000000000 */
[----:B------:R-:W-:Y:S04]  /*11260*/  BSSY B1, `(.L_x_1712) ;  /* 0x00000e2000017945 */ /* 0x000fe80003800000 */
[----:B------:R-:W-:-:S13]  /*11270*/  ISETP.GE.AND P0, PT, R3, R0, PT ;  /* 0x000000000300720c */ /* 0x000fda0003f06270 */
[----:B------:R-:W-:Y:S05]  /*11280*/  @P0 BRA `(.L_x_1713) ;  /* 0x0000000c007c0947 */ /* 0x000fea0003800000 */
[----:B------:R2:W5:Y:S01]  /*11290*/  LDL R82, [R1+0x24] ;  /* 0x0000240001527983 */ /* 0x0005620000100800 */
[----:B------:R-:W3:Y:S01]  /*112a0*/  LDC R3, c[0x0][0x3f4] ;  /* 0x0000fd00ff037b82 */ /* 0x000ee20000000800 */
[C---:B------:R-:W-:Y:S01]  /*112b0*/  VIADD R83, R23.reuse, 0x20 ;  /* 0x0000002017537836 */ /* 0x040fe20000000000 */
[----:B------:R-:W-:Y:S01]  /*112c0*/  BSSY B2, `(.L_x_1714) ;  /* 0x0000072000027945 */ /* 0x000fe20003800000 */
[----:B------:R-:W-:Y:S02]  /*112d0*/  VIADD R91, R23, 0x20 ;  /* 0x00000020175b7836 */ /* 0x000fe40000000000 */
[----:B------:R-:W-:Y:S02]  /*112e0*/  IMAD.SHL.U32 R83, R83, 0x40, RZ ;  /* 0x0000004053537824 */ /* 0x000fe400078e00ff */
[----:B------:R-:W-:-:S03]  /*112f0*/  IMAD.SHL.U32 R91, R91, 0x40, RZ ;  /* 0x000000405b5b7824 */ /* 0x000fc600078e00ff */
[----:B------:R-:W-:Y:S02]  /*11300*/  LOP3.LUT R83, R83, 0x1c0, RZ, 0xc0, !PT ;  /* 0x000001c053537812 */ /* 0x000fe400078ec0ff */
[----:B------:R-:W-:Y:S02]  /*11310*/  LOP3.LUT R91, R91, 0x1c0, RZ, 0xc0, !PT ;  /* 0x000001c05b5b7812 */ /* 0x000fe400078ec0ff */
[----:B------:R-:W-:Y:S02]  /*11320*/  SHF.R.U32.HI R83, RZ, 0x3, R83 ;  /* 0x00000003ff537819 */ /* 0x000fe40000011653 */
[-C--:B---3--:R-:W-:Y:S02]  /*11330*/  ISETP.GE.AND P0, PT, R18, R3.reuse, PT ;  /* 0x000000031200720c */ /* 0x088fe40003f06270 */
[----:B------:R-:W-:-:S11]  /*11340*/  ISETP.GE.AND P1, PT, R221, R3, PT ;  /* 0x00000003dd00720c */ /* 0x000fd60003f26270 */
[----:B--2---:R-:W-:Y:S05]  /*11350*/  @P0 BRA `(.L_x_1715) ;  /* 0x0000000400a00947 */ /* 0x004fea0003800000 */
[----:B-1----:R-:W2:Y:S04]  /*11360*/  LDL R20, [R1+0x44] ;  /* 0x0000440001147983 */ /* 0x002ea80000100800 */
[----:B------:R-:W3:Y:S01]  /*11370*/  LDL R92, [R1+0x94] ;  /* 0x00009400015c7983 */ /* 0x000ee20000100800 */
[--C-:B------:R-:W-:Y:S02]  /*11380*/  SHF.R.U64 R44, R44, 0x10, R45.reuse ;  /* 0x000000102c2c7819 */ /* 0x100fe4000000122d */
[----:B------:R-:W-:Y:S02]  /*11390*/  SHF.R.U32.HI R64, RZ, 0x10, R45 ;  /* 0x00000010ff407819 */ /* 0x000fe4000001162d */
[----:B------:R-:W-:Y:S02]  /*113a0*/  SHF.R.U64 R45, R46, 0x10, R47 ;  /* 0x000000102e2d7819 */ /* 0x000fe4000000122f */
[----:B------:R-:W-:-:S02]  /*113b0*/  SHF.R.U64 R46, R48, 0x10, R49 ;  /* 0x00000010302e7819 */ /* 0x000fc40000001231 */
[----:B------:R-:W-:Y:S02]  /*113c0*/  PRMT R44, R115, 0x5410, R44 ;  /* 0x00005410732c7816 */ /* 0x000fe4000000002c */
[----:B------:R-:W-:Y:S02]  /*113d0*/  PRMT R46, R114, 0x5410, R46 ;  /* 0x00005410722e7816 */ /* 0x000fe4000000002e */
[----:B------:R-:W-:Y:S01]  /*113e0*/  SHF.R.U32.HI R49, RZ, 0x10, R49 ;  /* 0x00000010ff317819 */ /* 0x000fe20000011631 */
[----:B------:R-:W-:Y:S01]  /*113f0*/  IMAD.U32 R78, R44, 0x10000, RZ ;  /* 0x000100002c4e7824 */ /* 0x000fe200078e00ff */
[--C-:B------:R-:W-:Y:S01]  /*11400*/  SHF.R.U64 R48, R50, 0x10, R51.reuse ;  /* 0x0000001032307819 */ /* 0x100fe20000001233 */
[----:B------:R-:W-:Y:S01]  /*11410*/  IMAD.U32 R77, R46, 0x10000, RZ ;  /* 0x000100002e4d7824 */ /* 0x000fe200078e00ff */
[----:B------:R-:W-:Y:S02]  /*11420*/  SHF.R.U32.HI R50, RZ, 0x10, R51 ;  /* 0x00000010ff327819 */ /* 0x000fe40000011633 */
[----:B------:R-:W-:-:S02]  /*11430*/  SHF.R.U32.HI R47, RZ, 0x10, R47 ;  /* 0x00000010ff2f7819 */ /* 0x000fc4000001162f */
[----:B------:R-:W-:Y:S02]  /*11440*/  PRMT R49, R114, 0x5432, R49 ;  /* 0x0000543272317816 */ /* 0x000fe40000000031 */
[----:B------:R-:W-:Y:S02]  /*11450*/  PRMT R64, R115, 0x5432, R64 ;  /* 0x0000543273407816 */ /* 0x000fe40000000040 */
[----:B------:R-:W-:Y:S01]  /*11460*/  PRMT R50, R113, 0x5432, R50 ;  /* 0x0000543271327816 */ /* 0x000fe20000000032 */
[----:B------:R-:W-:Y:S01]  /*11470*/  IMAD.U32 R79, R49, 0x10000, RZ ;  /* 0x00010000314f7824 */ /* 0x000fe200078e00ff */
[----:B------:R-:W-:Y:S01]  /*11480*/  PRMT R47, R116, 0x5432, R47 ;  /* 0x00005432742f7816 */ /* 0x000fe2000000002f */
[----:B------:R-:W-:Y:S01]  /*11490*/  IMAD.U32 R81, R64, 0x10000, RZ ;  /* 0x0001000040517824 */ /* 0x000fe200078e00ff */
[----:B------:R-:W-:Y:S01]  /*114a0*/  LOP3.LUT R46, R46, 0xffff0000, RZ, 0xc0, !PT ;  /* 0xffff00002e2e7812 */ /* 0x000fe200078ec0ff */
[----:B0-----:R-:W-:Y:S01]  /*114b0*/  IMAD.U32 R80, R50, 0x10000, RZ ;  /* 0x0001000032507824 */ /* 0x001fe200078e00ff */
[----:B------:R-:W-:-:S02]  /*114c0*/  LOP3.LUT R44, R44, 0xffff0000, RZ, 0xc0, !PT ;  /* 0xffff00002c2c7812 */ /* 0x000fc400078ec0ff */
[----:B------:R-:W-:Y:S02]  /*114d0*/  PRMT R48, R113, 0x5410, R48 ;  /* 0x0000541071307816 */ /* 0x000fe40000000030 */
[----:B------:R-:W-:Y:S02]  /*114e0*/  PRMT R45, R116, 0x5410, R45 ;  /* 0x00005410742d7816 */ /* 0x000fe4000000002d */
[----:B------:R-:W-:Y:S02]  /*114f0*/  LOP3.LUT R49, R49, 0xffff0000, RZ, 0xc0, !PT ;  /* 0xffff000031317812 */ /* 0x000fe400078ec0ff */
[----:B------:R-:W-:Y:S02]  /*11500*/  LOP3.LUT R64, R64, 0xffff0000, RZ, 0xc0, !PT ;  /* 0xffff000040407812 */ /* 0x000fe400078ec0ff */
[----:B--2---:R-:W-:-:S04]  /*11510*/  LEA.HI R20, R3, R20, RZ, 0x1d ;  /* 0x0000001403147211 */ /* 0x004fc800078fe8ff */
[----:B------:R-:W-:Y:S01]  /*11520*/  SHF.R.S32.HI R57, RZ, 0x1f, R20 ;  /* 0x0000001fff397819 */ /* 0x000fe20000011414 */
[----:B------:R-:W-:-:S03]  /*11530*/  IMAD.SHL.U32 R56, R20, 0x8, RZ ;  /* 0x0000000814387824 */ /* 0x000fc600078e00ff */
[----:B------:R-:W-:Y:S02]  /*11540*/  LEA.HI R57, R57, R20, RZ, 0x3 ;  /* 0x0000001439397211 */ /* 0x000fe400078f18ff */
[----:B------:R-:W-:-:S03]  /*11550*/  LOP3.LUT R20, R91, 0x38, R56, 0xf8, !PT ;  /* 0x000000385b147812 */ /* 0x000fc600078ef838 */
[----:B------:R-:W-:Y:S01]  /*11560*/  IMAD.SHL.U32 R57, R57, 0x400, RZ ;  /* 0x0000040039397824 */ /* 0x000fe200078e00ff */
[----:B------:R-:W-:-:S04]  /*11570*/  LOP3.LUT R20, R20, R83, RZ, 0x3c, !PT ;  /* 0x0000005314147212 */ /* 0x000fc800078e3cff */
[----:B------:R-:W-:-:S04]  /*11580*/  LOP3.LUT R57, R57, 0x7fffe000, RZ, 0xc0, !PT ;  /* 0x7fffe00039397812 */ /* 0x000fc800078ec0ff */
[----:B-----5:R-:W-:Y:S02]  /*11590*/  IADD3 R61, R20, R57, R82 ;  /* 0x00000039143d7210 */ /* 0x020fe40007ffe052 */
[----:B---3--:R-:W0:Y:S03]  /*115a0*/  LDS.128 R56, [R92] ;  /* 0x000000005c387984 */ /* 0x008e260000000c00 */
        /* <DEDUP_REMOVED lines=14> */
[C---:B------:R-:W-:Y:S01]  /*11690*/  IMAD.U32 R61, R62.reuse, 0x10000, RZ ;  /* 0x000100003e3d7824 */ /* 0x040fe200078e00ff */
[----:B------:R-:W-:Y:S01]  /*116a0*/  LOP3.LUT R60, R62, 0xffff0000, RZ, 0xc0, !PT ;  /* 0xffff00003e3c7812 */ /* 0x000fe200078ec0ff */
[CC--:B------:R-:W-:Y:S01]  /*116b0*/  FMUL.FTZ R62, R70.reuse, R77.reuse ;  /* 0x0000004d463e7220 */ /* 0x0c0fe20000410000 */
[-C--:B------:R-:W-:Y:S01]  /*116c0*/  FMUL.FTZ R70, R70, R78.reuse ;  /* 0x0000004e46467220 */ /* 0x080fe20000410000 */
[C---:B------:R-:W-:Y:S01]  /*116d0*/  IMAD.U32 R76, R63.reuse, 0x10000, RZ ;  /* 0x000100003f4c7824 */ /* 0x040fe200078e00ff */
[----:B------:R-:W-:Y:S01]  /*116e0*/  LOP3.LUT R63, R63, 0xffff0000, RZ, 0xc0, !PT ;  /* 0xffff00003f3f7812 */ /* 0x000fe200078ec0ff */
[C---:B------:R-:W-:Y:S01]  /*116f0*/  FFMA.FTZ R78, R51.reuse, R78, -R62 ;  /* 0x0000004e334e7223 */ /* 0x040fe2000001083e */
[----:B------:R-:W-:Y:S01]  /*11700*/  FFMA.FTZ R70, R51, R77, R70 ;  /* 0x0000004d33467223 */ /* 0x000fe20000010046 */
[----:B------:R-:W-:-:S02]  /*11710*/  IMAD.U32 R51, R47, 0x10000, RZ ;  /* 0x000100002f337824 */ /* 0x000fc400078e00ff */
[C---:B------:R-:W-:Y:S01]  /*11720*/  FMUL.FTZ R62, R69.reuse, R79 ;  /* 0x0000004f453e7220 */ /* 0x040fe20000410000 */
[----:B------:R-:W-:Y:S01]  /*11730*/  FMUL.FTZ R69, R69, R81 ;  /* 0x0000005145457220 */ /* 0x000fe20000410000 */
[C---:B------:R-:W-:Y:S01]  /*11740*/  FMUL.FTZ R77, R76.reuse, R80 ;  /* 0x000000504c4d7220 */ /* 0x040fe20000410000 */
[----:B------:R-:W-:Y:S01]  /*11750*/  FMUL.FTZ R76, R76, R51 ;  /* 0x000000334c4c7220 */ /* 0x000fe20000410000 */
[C---:B------:R-:W-:Y:S01]  /*11760*/  FFMA.FTZ R62, R65.reuse, R81, -R62 ;  /* 0x00000051413e7223 */ /* 0x040fe2000001083e */
[----:B------:R-:W-:Y:S01]  /*11770*/  FFMA.FTZ R69, R65, R79, R69 ;  /* 0x0000004f41457223 */ /* 0x000fe20000010045 */
[----:B------:R-:W-:Y:S01]  /*11780*/  FFMA.FTZ R77, R68, R51, -R77 ;  /* 0x00000033444d7223 */ /* 0x000fe2000001084d */
[----:B------:R-:W-:Y:S01]  /*11790*/  FMUL.FTZ R65, R58, R46 ;  /* 0x0000002e3a417220 */ /* 0x000fe20000410000 */
[----:B------:R-:W-:Y:S01]  /*117a0*/  FFMA.FTZ R51, R68, R80, R76 ;  /* 0x0000005044337223 */ /* 0x000fe2000001004c */
[----:B------:R-:W-:Y:S01]  /*117b0*/  FMUL.FTZ R58, R58, R44 ;  /* 0x0000002c3a3a7220 */ /* 0x000fe20000410000 */
[----:B------:R-:W-:-:S02]  /*117c0*/  IMAD.U32 R68, R48, 0x10000, RZ ;  /* 0x0001000030447824 */ /* 0x000fc400078e00ff */
[C---:B------:R-:W-:Y:S01]  /*117d0*/  FFMA.FTZ R44, R56.reuse, R44, -R65 ;  /* 0x0000002c382c7223 */ /* 0x040fe20000010841 */
[----:B------:R-:W-:Y:S02]  /*117e0*/  IMAD.U32 R76, R45, 0x10000, RZ ;  /* 0x000100002d4c7824 */ /* 0x000fe400078e00ff */
[-C--:B------:R-:W-:Y:S01]  /*117f0*/  FMUL.FTZ R65, R71, R49.reuse ;  /* 0x0000003147417220 */ /* 0x080fe20000410000 */
[----:B------:R-:W-:Y:S01]  /*11800*/  FFMA.FTZ R58, R56, R46, R58 ;  /* 0x0000002e383a7223 */ /* 0x000fe2000001003a */
[----:B------:R-:W-:Y:S01]  /*11810*/  FMUL.FTZ R46, R61, R68 ;  /* 0x000000443d2e7220 */ /* 0x000fe20000410000 */
[-C--:B------:R-:W-:Y:S01]  /*11820*/  FMUL.FTZ R71, R71, R64.reuse ;  /* 0x0000004047477220 */ /* 0x080fe20000410000 */
[----:B------:R-:W-:Y:S01]  /*11830*/  FFMA.FTZ R65, R67, R64, -R65 ;  /* 0x0000004043417223 */ /* 0x000fe20000010841 */
[-C--:B------:R-:W-:Y:S01]  /*11840*/  FMUL.FTZ R61, R61, R76.reuse ;  /* 0x0000004c3d3d7220 */ /* 0x080fe20000410000 */
[----:B------:R-:W-:Y:S01]  /*11850*/  LOP3.LUT R48, R48, 0xffff0000, RZ, 0xc0, !PT ;  /* 0xffff000030307812 */ /* 0x000fe200078ec0ff */
[----:B------:R-:W-:Y:S01]  /*11860*/  FFMA.FTZ R46, R66, R76, -R46 ;  /* 0x0000004c422e7223 */ /* 0x000fe2000001082e */
[----:B------:R-:W-:Y:S01]  /*11870*/  LOP3.LUT R45, R45, 0xffff0000, RZ, 0xc0, !PT ;  /* 0xffff00002d2d7812 */ /* 0x000fe200078ec0ff */
[----:B------:R-:W-:Y:S01]  /*11880*/  FFMA.FTZ R56, R67, R49, R71 ;  /* 0x0000003143387223 */ /* 0x000fe20000010047 */
[----:B------:R-:W-:Y:S01]  /*11890*/  LOP3.LUT R64, R50, 0xffff0000, RZ, 0xc0, !PT ;  /* 0xffff000032407812 */ /* 0x000fe200078ec0ff */
[----:B------:R-:W-:Y:S01]  /*118a0*/  FFMA.FTZ R50, R66, R68, R61 ;  /* 0x0000004442327223 */ /* 0x000fe2000001003d */
[----:B------:R-:W-:Y:S01]  /*118b0*/  LOP3.LUT R76, R47, 0xffff0000, RZ, 0xc0, !PT ;  /* 0xffff00002f4c7812 */ /* 0x000fe200078ec0ff */
[C---:B------:R-:W-:Y:S01]  /*118c0*/  FMUL.FTZ R66, R60.reuse, R48 ;  /* 0x000000303c427220 */ /* 0x040fe20000410000 */
[-C--:B------:R-:W-:Y:S01]  /*118d0*/  FMUL.FTZ R49, R60, R45.reuse ;  /* 0x0000002d3c317220 */ /* 0x080fe20000410000 */
[C---:B------:R-:W-:Y:S01]  /*118e0*/  FMUL.FTZ R60, R63.reuse, R64 ;  /* 0x000000403f3c7220 */ /* 0x040fe20000410000 */
[----:B------:R-:W-:Y:S01]  /*118f0*/  F2FP.BF16.F32.PACK_AB R44, R44, R78 ;  /* 0x0000004e2c2c723e */ /* 0x000fe200000010ff */
[-C--:B------:R-:W-:Y:S01]  /*11900*/  FMUL.FTZ R63, R63, R76.reuse ;  /* 0x0000004c3f3f7220 */ /* 0x080fe20000410000 */
        /* <DEDUP_REMOVED lines=13> */
.L_x_1715:
[----:B------:R-:W-:Y:S05]  /*119e0*/  BSYNC B2 ;  /* 0x0000000000027941 */ /* 0x000fea0003800000 */
.L_x_1714:
[----:B------:R-:W-:Y:S05]  /*119f0*/  @P1 BRA `(.L_x_1713) ;  /* 0x0000000400a01947 */ /* 0x000fea0003800000 */
[----:B-12---:R-:W2:Y:S04]  /*11a00*/  LDL R20, [R1+0x48] ;  /* 0x0000480001147983 */ /* 0x006ea80000100800 */
[----:B------:R-:W3:Y:S01]  /*11a10*/  LDL R66, [R1+0x90] ;  /* 0x0000900001427983 */ /* 0x000ee20000100800 */
[--C-:B------:R-:W-:Y:S02]  /*11a20*/  SHF.R.U64 R59, R42, 0x10, R43.reuse ;  /* 0x000000102a3b7819 */ /* 0x100fe4000000122b */
[----:B------:R-:W-:Y:S02]  /*11a30*/  SHF.R.U32.HI R57, RZ, 0x10, R43 ;  /* 0x00000010ff397819 */ /* 0x000fe4000001162b */
[----:B------:R-:W-:Y:S02]  /*11a40*/  SHF.R.U64 R43, R52, 0x10, R53 ;  /* 0x00000010342b7819 */ /* 0x000fe40000001235 */
[----:B------:R-:W-:-:S02]  /*11a50*/  SHF.R.U64 R40, R40, 0x10, R41 ;  /* 0x0000001028287819 */ /* 0x000fc40000001229 */
[--C-:B------:R-:W-:Y:S02]  /*11a60*/  SHF.R.U64 R42, R54, 0x10, R55.reuse ;  /* 0x00000010362a7819 */ /* 0x100fe40000001237 */
[----:B------:R-:W-:Y:S02]  /*11a70*/  SHF.R.U32.HI R54, RZ, 0x10, R55 ;  /* 0x00000010ff367819 */ /* 0x000fe40000011637 */
[----:B------:R-:W-:-:S05]  /*11a80*/  PRMT R40, R111, 0x5410, R40 ;  /* 0x000054106f287816 */ /* 0x000fca0000000028 */
[----:B------:R-:W-:Y:S01]  /*11a90*/  IMAD.U32 R60, R40, 0x10000, RZ ;  /* 0x00010000283c7824 */ /* 0x000fe200078e00ff */
[----:B--2---:R-:W-:-:S04]  /*11aa0*/  LEA.HI R3, R3, R20, RZ, 0x1d ;  /* 0x0000001403037211 */ /* 0x004fc800078fe8ff */
[----:B------:R-:W-:Y:S01]  /*11ab0*/  SHF.R.S32.HI R44, RZ, 0x1f, R3 ;  /* 0x0000001fff2c7819 */ /* 0x000fe20000011403 */
[----:B------:R-:W-:-:S03]  /*11ac0*/  IMAD.SHL.U32 R20, R3, 0x8, RZ ;  /* 0x0000000803147824 */ /* 0x000fc600078e00ff */
[----:B------:R-:W-:Y:S02]  /*11ad0*/  LEA.HI R44, R44, R3, RZ, 0x3 ;  /* 0x000000032c2c7211 */ /* 0x000fe400078f18ff */
[----:B------:R-:W-:Y:S02]  /*11ae0*/  LOP3.LUT R3, R91, 0x38, R20, 0xf8, !PT ;  /* 0x000000385b037812 */ /* 0x000fe400078ef814 */
[----:B------:R-:W-:Y:S01]  /*11af0*/  SHF.R.U32.HI R20, RZ, 0x10, R41 ;  /* 0x00000010ff147819 */ /* 0x000fe20000011629 */
[----:B------:R-:W-:Y:S01]  /*11b00*/  IMAD.SHL.U32 R44, R44, 0x400, RZ ;  /* 0x000004002c2c7824 */ /* 0x000fe200078e00ff */
[----:B------:R-:W-:Y:S02]  /*11b10*/  LOP3.LUT R3, R3, R83, RZ, 0x3c, !PT ;  /* 0x0000005303037212 */ /* 0x000fe400078e3cff */
[----:B------:R-:W-:Y:S02]  /*11b20*/  SHF.R.U32.HI R41, RZ, 0x10, R53 ;  /* 0x00000010ff297819 */ /* 0x000fe40000011635 */
[----:B------:R-:W-:-:S02]  /*11b30*/  LOP3.LUT R44, R44, 0x7fffe000, RZ, 0xc0, !PT ;  /* 0x7fffe0002c2c7812 */ /* 0x000fc400078ec0ff */
[C---:B------:R-:W-:Y:S02]  /*11b40*/  PRMT R53, R110.reuse, 0x5410, R43 ;  /* 0x000054106e357816 */ /* 0x040fe4000000002b */
[----:B-----5:R-:W-:Y:S02]  /*11b50*/  IADD3 R3, R3, R44, R82 ;  /* 0x0000002c03037210 */ /* 0x020fe40007ffe052 */
[----:B---3--:R-:W1:Y:S01]  /*11b60*/  LDS.128 R44, [R66] ;  /* 0x00000000422c7984 */ /* 0x008e620000000c00 */
[----:B------:R-:W-:Y:S01]  /*11b70*/  PRMT R110, R110, 0x5432, R41 ;  /* 0x000054326e6e7816 */ /* 0x000fe20000000029 */
[----:B------:R-:W-:Y:S01]  /*11b80*/  IMAD.U32 R61, R53, 0x10000, RZ ;  /* 0x00010000353d7824 */ /* 0x000fe200078e00ff */
[----:B------:R-:W-:Y:S01]  /*11b90*/  PRMT R41, R109, 0x5432, R42 ;  /* 0x000054326d297816 */ /* 0x000fe2000000002a */
[----:B------:R-:W-:Y:S01]  /*11ba0*/  IMAD R3, R3, 0x2, R16 ;  /* 0x0000000203037824 */ /* 0x000fe200078e0210 */
[----:B------:R-:W-:Y:S01]  /*11bb0*/  PRMT R109, R109, 0x5410, R54 ;  /* 0x000054106d6d7816 */ /* 0x000fe20000000036 */
[----:B------:R-:W-:Y:S01]  /*11bc0*/  IMAD.U32 R62, R110, 0x10000, RZ ;  /* 0x000100006e3e7824 */ /* 0x000fe200078e00ff */
[----:B------:R-:W-:-:S02]  /*11bd0*/  PRMT R111, R111, 0x5432, R20 ;  /* 0x000054326f6f7816 */ /* 0x000fc40000000014 */
[----:B------:R-:W2:Y:S01]  /*11be0*/  LDS.128 R48, [R3+0x10400] ;  /* 0x0104000003307984 */ /* 0x000ea20000000c00 */
[C---:B------:R-:W-:Y:S02]  /*11bf0*/  PRMT R20, R112.reuse, 0x5410, R59 ;  /* 0x0000541070147816 */ /* 0x040fe4000000003b */
[----:B------:R-:W-:Y:S02]  /*11c00*/  PRMT R112, R112, 0x5432, R57 ;  /* 0x0000543270707816 */ /* 0x000fe40000000039 */
[----:B------:R-:W-:Y:S01]  /*11c10*/  LOP3.LUT R110, R110, 0xffff0000, RZ, 0xc0, !PT ;  /* 0xffff00006e6e7812 */ /* 0x000fe200078ec0ff */
        /* <DEDUP_REMOVED lines=8> */
[C---:B--2---:R-:W-:Y:S01]  /*11ca0*/  IMAD.U32 R55, R48.reuse, 0x10000, RZ ;  /* 0x0001000030377824 */ /* 0x044fe200078e00ff */
[----:B------:R-:W-:Y:S01]  /*11cb0*/  LOP3.LUT R52, R48, 0xffff0000, RZ, 0xc0, !PT ;  /* 0xffff000030347812 */ /* 0x000fe200078ec0ff */
[----:B------:R-:W-:Y:S01]  /*11cc0*/  IMAD.U32 R58, R49, 0x10000, RZ ;  /* 0x00010000313a7824 */ /* 0x000fe200078e00ff */
[C---:B------:R-:W-:Y:S01]  /*11cd0*/  LOP3.LUT R47, R50.reuse, 0xffff0000, RZ, 0xc0, !PT ;  /* 0xffff0000322f7812 */ /* 0x040fe200078ec0ff */
[----:B------:R-:W-:Y:S01]  /*11ce0*/  FMUL.FTZ R63, R55, R61 ;  /* 0x0000003d373f7220 */ /* 0x000fe20000410000 */
[----:B------:R-:W-:Y:S01]  /*11cf0*/  IMAD.U32 R48, R50, 0x10000, RZ ;  /* 0x0001000032307824 */ /* 0x000fe200078e00ff */
[C---:B------:R-:W-:Y:S01]  /*11d00*/  LOP3.LUT R50, R51.reuse, 0xffff0000, RZ, 0xc0, !PT ;  /* 0xffff000033327812 */ /* 0x040fe200078ec0ff */
[----:B------:R-:W-:-:S02]  /*11d10*/  IMAD.U32 R59, R51, 0x10000, RZ ;  /* 0x00010000333b7824 */ /* 0x000fc400078e00ff */
[-C--:B------:R-:W-:Y:S01]  /*11d20*/  FMUL.FTZ R65, R55, R60.reuse ;  /* 0x0000003c37417220 */ /* 0x080fe20000410000 */
[----:B------:R-:W-:Y:S01]  /*11d30*/  FFMA.FTZ R51, R54, R60, -R63 ;  /* 0x0000003c36337223 */ /* 0x000fe2000001083f */
[----:B------:R-:W-:Y:S02]  /*11d40*/  IMAD.U32 R55, R111, 0x10000, RZ ;  /* 0x000100006f377824 */ /* 0x000fe400078e00ff */
[----:B------:R-:W-:Y:S01]  /*11d50*/  FMUL.FTZ R64, R58, R62 ;  /* 0x0000003e3a407220 */ /* 0x000fe20000410000 */
[----:B------:R-:W-:Y:S02]  /*11d60*/  IMAD.U32 R63, R109, 0x10000, RZ ;  /* 0x000100006d3f7824 */ /* 0x000fe400078e00ff */
[----:B------:R-:W-:Y:S01]  /*11d70*/  FFMA.FTZ R54, R54, R61, R65 ;  /* 0x0000003d36367223 */ /* 0x000fe20000010041 */
[----:B------:R-:W-:Y:S02]  /*11d80*/  IMAD.U32 R60, R112, 0x10000, RZ ;  /* 0x00010000703c7824 */ /* 0x000fe400078e00ff */
[-C--:B------:R-:W-:Y:S01]  /*11d90*/  FMUL.FTZ R58, R58, R55.reuse ;  /* 0x000000373a3a7220 */ /* 0x080fe20000410000 */
[----:B------:R-:W-:Y:S01]  /*11da0*/  FFMA.FTZ R55, R57, R55, -R64 ;  /* 0x0000003739377223 */ /* 0x000fe20000010840 */
[-C--:B------:R-:W-:Y:S01]  /*11db0*/  FMUL.FTZ R65, R59, R63.reuse ;  /* 0x0000003f3b417220 */ /* 0x080fe20000410000 */
[----:B------:R-:W-:Y:S01]  /*11dc0*/  LOP3.LUT R61, R53, 0xffff0000, RZ, 0xc0, !PT ;  /* 0xffff0000353d7812 */ /* 0x000fe200078ec0ff */
[----:B------:R-:W-:Y:S01]  /*11dd0*/  FMUL.FTZ R64, R59, R60 ;  /* 0x0000003c3b407220 */ /* 0x000fe20000410000 */
[----:B------:R-:W-:Y:S01]  /*11de0*/  FFMA.FTZ R57, R57, R62, R58 ;  /* 0x0000003e39397223 */ /* 0x000fe2000001003a */
[----:B------:R-:W-:Y:S01]  /*11df0*/  FFMA.FTZ R53, R56, R60, -R65 ;  /* 0x0000003c38357223 */ /* 0x000fe20000010841 */
[----:B------:R-:W-:Y:S01]  /*11e00*/  LOP3.LUT R59, R40, 0xffff0000, RZ, 0xc0, !PT ;  /* 0xffff0000283b7812 */ /* 0x000fe200078ec0ff */
[----:B------:R-:W-:Y:S01]  /*11e10*/  FFMA.FTZ R56, R56, R63, R64 ;  /* 0x0000003f38387223 */ /* 0x000fe20000010040 */
[----:B------:R-:W-:Y:S01]  /*11e20*/  LOP3.LUT R49, R49, 0xffff0000, RZ, 0xc0, !PT ;  /* 0xffff000031317812 */ /* 0x000fe200078ec0ff */
[C---:B------:R-:W-:Y:S01]  /*11e30*/  FMUL.FTZ R63, R52.reuse, R61 ;  /* 0x0000003d343f7220 */ /* 0x040fe20000410000 */
[----:B------:R-:W-:Y:S01]  /*11e40*/  LOP3.LUT R58, R111, 0xffff0000, RZ, 0xc0, !PT ;  /* 0xffff00006f3a7812 */ /* 0x000fe200078ec0ff */
[-C--:B------:R-:W-:Y:S01]  /*11e50*/  FMUL.FTZ R65, R52, R59.reuse ;  /* 0x0000003b34417220 */ /* 0x080fe20000410000 */
[----:B------:R-:W-:Y:S01]  /*11e60*/  LOP3.LUT R109, R109, 0xffff0000, RZ, 0xc0, !PT ;  /* 0xffff00006d6d7812 */ /* 0x000fe200078ec0ff */
[----:B------:R-:W-:Y:S01]  /*11e70*/  FFMA.FTZ R40, R42, R59, -R63 ;  /* 0x0000003b2a287223 */ /* 0x000fe2000001083f */
[C---:B------:R-:W-:Y:S01]  /*11e80*/  FMUL.FTZ R52, R49.reuse, R110 ;  /* 0x0000006e31347220 */ /* 0x040fe20000410000 */
[----:B------:R-:W-:Y:S01]  /*11e90*/  FMUL.FTZ R67, R49, R58 ;  /* 0x0000003a31437220 */ /* 0x000fe20000410000 */
[----:B------:R-:W-:-:S02]  /*11ea0*/  IMAD.U32 R63, R41, 0x10000, RZ ;  /* 0x00010000293f7824 */ /* 0x000fc400078e00ff */
[----:B------:R-:W-:Y:S01]  /*11eb0*/  FFMA.FTZ R49, R42, R61, R65 ;  /* 0x0000003d2a317223 */ /* 0x000fe20000010041 */
[----:B------:R-:W-:Y:S02]  /*11ec0*/  IMAD.U32 R59, R20, 0x10000, RZ ;  /* 0x00010000143b7824 */ /* 0x000fe400078e00ff */
[C---:B------:R-:W-:Y:S01]  /*11ed0*/  FFMA.FTZ R52, R45.reuse, R58, -R52 ;  /* 0x0000003a2d347223 */ /* 0x040fe20000010834 */
[----:B------:R-:W-:Y:S01]  /*11ee0*/  FFMA.FTZ R110, R45, R110, R67 ;  /* 0x0000006e2d6e7223 */ /* 0x000fe20000010043 */
[C---:B------:R-:W-:Y:S01]  /*11ef0*/  FMUL.FTZ R61, R48.reuse, R63 ;  /* 0x0000003f303d7220 */ /* 0x040fe20000410000 */
[-C--:B------:R-:W-:Y:S01]  /*11f00*/  FMUL.FTZ R45, R48, R59.reuse ;  /* 0x0000003b302d7220 */ /* 0x080fe20000410000 */
[----:B------:R-:W-:Y:S02]  /*11f10*/  LOP3.LUT R42, R41, 0xffff0000, RZ, 0xc0, !PT ;  /* 0xffff0000292a7812 */ /* 0x000fe400078ec0ff */
[----:B------:R-:W-:Y:S01]  /*11f20*/  LOP3.LUT R20, R20, 0xffff0000, RZ, 0xc0, !PT ;  /* 0xffff000014147812 */ /* 0x000fe200078ec0ff */
[----:B------:R-:W-:Y:S01]  /*11f30*/  FFMA.FTZ R61, R44, R59, -R61 ;  /* 0x0000003b2c3d7223 */ /* 0x000fe2000001083d */
[----:B------:R-:W-:Y:S01]  /*11f40*/  LOP3.LUT R41, R112, 0xffff0000, RZ, 0xc0, !PT ;  /* 0xffff000070297812 */ /* 0x000fe200078ec0ff */
[----:B------:R-:W-:Y:S01]  /*11f50*/  FFMA.FTZ R63, R44, R63, R45 ;  /* 0x0000003f2c3f7223 */ /* 0x000fe2000001002d */
[C---:B------:R-:W-:Y:S01]  /*11f60*/  FMUL.FTZ R44, R47.reuse, R42 ;  /* 0x0000002a2f2c7220 */ /* 0x040fe20000410000 */
[-C--:B------:R-:W-:Y:S01]  /*11f70*/  FMUL.FTZ R47, R47, R20.reuse ;  /* 0x000000142f2f7220 */ /* 0x080fe20000410000 */
[C---:B------:R-:W-:Y:S01]  /*11f80*/  FMUL.FTZ R45, R50.reuse, R109 ;  /* 0x0000006d322d7220 */ /* 0x040fe20000410000 */
[-C--:B------:R-:W-:Y:S01]  /*11f90*/  FMUL.FTZ R58, R50, R41.reuse ;  /* 0x00000029323a7220 */ /* 0x080fe20000410000 */
[C---:B------:R-:W-:Y:S01]  /*11fa0*/  FFMA.FTZ R20, R43.reuse, R20, -R44 ;  /* 0x000000142b147223 */ /* 0x040fe2000001082c */
[----:B------:R-:W-:Y:S01]  /*11fb0*/  FFMA.FTZ R48, R43, R42, R47 ;  /* 0x0000002a2b307223 */ /* 0x000fe2000001002f */
[C---:B------:R-:W-:Y:S01]  /*11fc0*/  FFMA.FTZ R50, R46.reuse, R41, -R45 ;  /* 0x000000292e327223 */ /* 0x040fe2000001082d */
        /* <DEDUP_REMOVED lines=11> */
.L_x_1713:
[----:B------:R-:W-:Y:S05]  /*12080*/  BSYNC B1 ;  /* 0x0000000000017941 */ /* 0x000fea0003800000 */
.L_x_1712:
[----:B---3--:R-:W-:Y:S01]  /*12090*/  VIADD R3, R23, 0x40 ;  /* 0x0000004017037836 */ /* 0x008fe20000000000 */
[----:B------:R-:W-:Y:S04]  /*120a0*/  BSSY B1, `(.L_x_1716) ;  /* 0x00000e8000017945 */ /* 0x000fe80003800000 */
[----:B------:R-:W-:-:S13]  /*120b0*/  ISETP.GE.AND P0, PT, R3, R0, PT ;  /* 0x000000000300720c */ /* 0x000fda0003f06270 */
[----:B------:R-:W-:Y:S05]  /*120c0*/  @P0 BRA `(.L_x_1717) ;  /* 0x0000000c00940947 */ /* 0x000fea0003800000 */
[----:B-12---:R-:W1:Y:S01]  /*120d0*/  LDC R20, c[0x0][0x3f4] ;  /* 0x0000fd00ff147b82 */ /* 0x006e620000000800 */
[----:B------:R-:W-:Y:S01]  /*120e0*/  BSSY B2, `(.L_x_1718) ;  /* 0x0000073000027945 */ /* 0x000fe20003800000 */
[-C--:B-1----:R-:W-:Y:S02]  /*120f0*/  ISETP.GE.AND P0, PT, R18, R20.reuse, PT ;  /* 0x000000141200720c */ /* 0x082fe40003f06270 */
[----:B------:R-:W-:-:S11]  /*12100*/  ISETP.GE.AND P1, PT, R221, R20, PT ;  /* 0x00000014dd00720c */ /* 0x000fd60003f26270 */
[----:B------:R-:W-:Y:S05]  /*12110*/  @P0 BRA `(.L_x_1719) ;  /* 0x0000000400bc0947 */ /* 0x000fea0003800000 */
[----:B------:R-:W2:Y:S04]  /*12120*/  LDL R40, [R1+0x44] ;  /* 0x0000440001287983 */ /* 0x000ea80000100800 */
[----:B------:R-:W3:Y:S01]  /*12130*/  LDL R62, [R1+0x8c] ;  /* 0x00008c00013e7983 */ /* 0x000ee20000100800 */
[----:B------:R-:W-:Y:S01]  /*12140*/  IMAD.SHL.U32 R41, R3, 0x40, RZ ;  /* 0x0000004003297824 */ /* 0x000fe200078e00ff */
[----:B------:R-:W-:Y:S02]  /*12150*/  SHF.R.S32.HI R44, RZ, 0x1f, R3 ;  /* 0x0000001fff2c7819 */ /* 0x000fe40000011403 */
[----:B------:R-:W-:Y:S02]  /*12160*/  SHF.R.U64 R50, R28, 0x10, R29 ;  /* 0x000000101c327819 */ /* 0x000fe4000000121d */
[----:B------:R-:W-:-:S02]  /*12170*/  LOP3.LUT R42, R41, 0x1c0, RZ, 0xc0, !PT ;  /* 0x000001c0292a7812 */ /* 0x000fc400078ec0ff */
[----:B------:R-:W-:Y:S02]  /*12180*/  LEA.HI R44, R44, R3, RZ, 0x3 ;  /* 0x000000032c2c7211 */ /* 0x000fe400078f18ff */
[----:B------:R-:W-:Y:S02]  /*12190*/  SHF.R.U32.HI R28, RZ, 0x10, R29 ;  /* 0x00000010ff1c7819 */ /* 0x000fe4000001161d */
[----:B------:R-:W-:Y:S01]  /*121a0*/  SHF.R.U64 R29, R32, 0x10, R33 ;  /* 0x00000010201d7819 */ /* 0x000fe20000001221 */
[----:B------:R-:W-:Y:S01]  /*121b0*/  IMAD.SHL.U32 R44, R44, 0x40, RZ ;  /* 0x000000402c2c7824 */ /* 0x000fe200078e00ff */
[--C-:B------:R-:W-:Y:S02]  /*121c0*/  SHF.R.U64 R51, R30, 0x10, R31.reuse ;  /* 0x000000101e337819 */ /* 0x100fe4000000121f */
[----:B------:R-:W-:Y:S02]  /*121d0*/  SHF.R.U32.HI R31, RZ, 0x10, R31 ;  /* 0x00000010ff1f7819 */ /* 0x000fe4000001161f */
[----:B------:R-:W-:-:S02]  /*121e0*/  LOP3.LUT R44, R44, 0xfffffe00, RZ, 0xc0, !PT ;  /* 0xfffffe002c2c7812 */ /* 0x000fc400078ec0ff */
[--C-:B------:R-:W-:Y:S02]  /*121f0*/  SHF.R.U64 R30, R34, 0x10, R35.reuse ;  /* 0x00000010221e7819 */ /* 0x100fe40000001223 */
[C---:B------:R-:W-:Y:S02]  /*12200*/  PRMT R49, R105.reuse, 0x5410, R50 ;  /* 0x0000541069317816 */ /* 0x040fe40000000032 */
[----:B------:R-:W-:Y:S02]  /*12210*/  SHF.R.U32.HI R34, RZ, 0x10, R35 ;  /* 0x00000010ff227819 */ /* 0x000fe40000011623 */
[----:B------:R-:W-:Y:S02]  /*12220*/  PRMT R105, R105, 0x5432, R28 ;  /* 0x0000543269697816 */ /* 0x000fe4000000001c */
[----:B------:R-:W-:Y:S02]  /*12230*/  PRMT R54, R104, 0x5410, R29 ;  /* 0x0000541068367816 */ /* 0x000fe4000000001d */
[----:B------:R-:W-:-:S02]  /*12240*/  PRMT R28, R106, 0x5410, R51 ;  /* 0x000054106a1c7816 */ /* 0x000fc40000000033 */
[----:B------:R-:W-:Y:S01]  /*12250*/  PRMT R106, R106, 0x5432, R31 ;  /* 0x000054326a6a7816 */ /* 0x000fe2000000001f */
[----:B------:R-:W-:Y:S01]  /*12260*/  IMAD.U32 R55, R54, 0x10000, RZ ;  /* 0x0001000036377824 */ /* 0x000fe200078e00ff */
[C---:B------:R-:W-:Y:S02]  /*12270*/  PRMT R31, R103.reuse, 0x5410, R30 ;  /* 0x00005410671f7816 */ /* 0x040fe4000000001e */
[----:B------:R-:W-:Y:S02]  /*12280*/  PRMT R103, R103, 0x5432, R34 ;  /* 0x0000543267677816 */ /* 0x000fe40000000022 */
[----:B------:R-:W-:-:S03]  /*12290*/  SHF.R.U32.HI R33, RZ, 0x10, R33 ;  /* 0x00000010ff217819 */ /* 0x000fc60000011621 */
[C---:B------:R-:W-:Y:S01]  /*122a0*/  IMAD.U32 R57, R103.reuse, 0x10000, RZ ;  /* 0x0001000067397824 */ /* 0x040fe200078e00ff */
[----:B------:R-:W-:Y:S02]  /*122b0*/  PRMT R104, R104, 0x5432, R33 ;  /* 0x0000543268687816 */ /* 0x000fe40000000021 */
[----:B------:R-:W-:-:S03]  /*122c0*/  LOP3.LUT R103, R103, 0xffff0000, RZ, 0xc0, !PT ;  /* 0xffff000067677812 */ /* 0x000fc600078ec0ff */
[C---:B------:R-:W-:Y:S01]  /*122d0*/  IMAD.U32 R56, R104.reuse, 0x10000, RZ ;  /* 0x0001000068387824 */ /* 0x040fe200078e00ff */
[----:B------:R-:W-:Y:S02]  /*122e0*/  LOP3.LUT R104, R104, 0xffff0000, RZ, 0xc0, !PT ;  /* 0xffff000068687812 */ /* 0x000fe400078ec0ff */
[----:B--2---:R-:W-:-:S04]  /*122f0*/  LEA.HI R40, R20, R40, RZ, 0x1d ;  /* 0x0000002814287211 */ /* 0x004fc800078fe8ff */
[----:B------:R-:W-:Y:S01]  /*12300*/  SHF.R.S32.HI R43, RZ, 0x1f, R40 ;  /* 0x0000001fff2b7819 */ /* 0x000fe20000011428 */
[----:B------:R-:W-:-:S03]  /*12310*/  IMAD.SHL.U32 R41, R40, 0x8, RZ ;  /* 0x0000000828297824 */ /* 0x000fc600078e00ff */
[----:B------:R-:W-:Y:S02]  /*12320*/  LEA.HI R43, R43, R40, RZ, 0x3 ;  /* 0x000000282b2b7211 */ /* 0x000fe400078f18ff */
[----:B------:R-:W-:Y:S02]  /*12330*/  LOP3.LUT R40, R42, 0x38, R41, 0xf8, !PT ;  /* 0x000000382a287812 */ /* 0x000fe400078ef829 */
[----:B------:R-:W-:Y:S01]  /*12340*/  SHF.R.U32.HI R41, RZ, 0x3, R42 ;  /* 0x00000003ff297819 */ /* 0x000fe2000001162a */
[----:B------:R-:W-:-:S03]  /*12350*/  IMAD.SHL.U32 R43, R43, 0x400, RZ ;  /* 0x000004002b2b7824 */ /* 0x000fc600078e00ff */
[----:B------:R-:W-:Y:S02]  /*12360*/  LOP3.LUT R40, R40, R41, RZ, 0x3c, !PT ;  /* 0x0000002928287212 */ /* 0x000fe400078e3cff */
[----:B------:R-:W-:-:S04]  /*12370*/  LOP3.LUT R43, R43, 0x7fffe000, RZ, 0xc0, !PT ;  /* 0x7fffe0002b2b7812 */ /* 0x000fc800078ec0ff */
[----:B------:R-:W-:Y:S02]  /*12380*/  IADD3 R45, R40, R43, R44 ;  /* 0x0000002b282d7210 */ /* 0x000fe40007ffe02c */
[----:B---3--:R-:W1:Y:S03]  /*12390*/  LDS.128 R40, [R62] ;  /* 0x000000003e287984 */ /* 0x008e660000000c00 */
[----:B------:R-:W-:-:S05]  /*123a0*/  IMAD R48, R45, 0x2, R16 ;  /* 0x000000022d307824 */ /* 0x000fca00078e0210 */
[----:B------:R-:W2:Y:S01]  /*123b0*/  LDS.128 R44, [R48+0x10400] ;  /* 0x01040000302c7984 */ /* 0x000ea20000000c00 */
        /* <DEDUP_REMOVED lines=9> */
[C---:B------:R-:W-:Y:S01]  /*12450*/  LOP3.LUT R53, R45.reuse, 0xffff0000, RZ, 0xc0, !PT ;  /* 0xffff00002d357812 */ /* 0x040fe200078ec0ff */
[----:B------:R-:W-:Y:S01]  /*12460*/  IMAD.U32 R41, R45, 0x10000, RZ ;  /* 0x000100002d297824 */ /* 0x000fe200078e00ff */
[----:B------:R-:W-:Y:S01]  /*12470*/  LOP3.LUT R52, R44, 0xffff0000, RZ, 0xc0, !PT ;  /* 0xffff00002c347812 */ /* 0x000fe200078ec0ff */
[----:B------:R-:W-:-:S02]  /*12480*/  IMAD.U32 R45, R49, 0x10000, RZ ;  /* 0x00010000312d7824 */ /* 0x000fc400078e00ff */
[----:B------:R-:W-:Y:S01]  /*12490*/  FMUL.FTZ R58, R34, R55 ;  /* 0x00000037223a7220 */ /* 0x000fe20000410000 */
[C---:B------:R-:W-:Y:S01]  /*124a0*/  IMAD.U32 R43, R46.reuse, 0x10000, RZ ;  /* 0x000100002e2b7824 */ /* 0x040fe200078e00ff */
[----:B------:R-:W-:Y:S01]  /*124b0*/  LOP3.LUT R33, R46, 0xffff0000, RZ, 0xc0, !PT ;  /* 0xffff00002e217812 */ /* 0x000fe200078ec0ff */
[-C--:B------:R-:W-:Y:S01]  /*124c0*/  FMUL.FTZ R60, R34, R45.reuse ;  /* 0x0000002d223c7220 */ /* 0x080fe20000410000 */
[C---:B------:R-:W-:Y:S01]  /*124d0*/  IMAD.U32 R44, R47.reuse, 0x10000, RZ ;  /* 0x000100002f2c7824 */ /* 0x040fe200078e00ff */
[----:B------:R-:W-:Y:S01]  /*124e0*/  LOP3.LUT R46, R47, 0xffff0000, RZ, 0xc0, !PT ;  /* 0xffff00002f2e7812 */ /* 0x000fe200078ec0ff */
[----:B------:R-:W-:Y:S02]  /*124f0*/  IMAD.U32 R47, R106, 0x10000, RZ ;  /* 0x000100006a2f7824 */ /* 0x000fe400078e00ff */
[C---:B------:R-:W-:Y:S01]  /*12500*/  FFMA.FTZ R34, R35.reuse, R45, -R58 ;  /* 0x0000002d23227223 */ /* 0x040fe2000001083a */
[----:B------:R-:W-:Y:S01]  /*12510*/  FFMA.FTZ R35, R35, R55, R60 ;  /* 0x0000003723237223 */ /* 0x000fe2000001003c */
[----:B------:R-:W-:Y:S01]  /*12520*/  FMUL.FTZ R58, R44, R57 ;  /* 0x000000392c3a7220 */ /* 0x000fe20000410000 */
[----:B------:R-:W-:Y:S01]  /*12530*/  LOP3.LUT R55, R54, 0xffff0000, RZ, 0xc0, !PT ;  /* 0xffff000036377812 */ /* 0x000fe200078ec0ff */
[----:B------:R-:W-:-:S02]  /*12540*/  IMAD.U32 R45, R105, 0x10000, RZ ;  /* 0x00010000692d7824 */ /* 0x000fc400078e00ff */
[-C--:B------:R-:W-:Y:S01]  /*12550*/  FMUL.FTZ R54, R44, R47.reuse ;  /* 0x0000002f2c367220 */ /* 0x080fe20000410000 */
[-C--:B------:R-:W-:Y:S01]  /*12560*/  FMUL.FTZ R59, R41, R56.reuse ;  /* 0x00000038293b7220 */ /* 0x080fe20000410000 */
[----:B------:R-:W-:Y:S01]  /*12570*/  FFMA.FTZ R44, R51, R47, -R58 ;  /* 0x0000002f332c7223 */ /* 0x000fe2000001083a */
[----:B------:R-:W-:Y:S01]  /*12580*/  LOP3.LUT R49, R49, 0xffff0000, RZ, 0xc0, !PT ;  /* 0xffff000031317812 */ /* 0x000fe200078ec0ff */
[----:B------:R-:W-:Y:S01]  /*12590*/  FMUL.FTZ R61, R41, R45 ;  /* 0x0000002d293d7220 */ /* 0x000fe20000410000 */
[----:B------:R-:W-:Y:S01]  /*125a0*/  FFMA.FTZ R47, R51, R57, R54 ;  /* 0x00000039332f7223 */ /* 0x000fe20000010036 */
[----:B------:R-:W-:Y:S01]  /*125b0*/  FMUL.FTZ R51, R52, R55 ;  /* 0x0000003734337220 */ /* 0x000fe20000410000 */
[C---:B------:R-:W-:Y:S01]  /*125c0*/  FFMA.FTZ R41, R50.reuse, R45, -R59 ;  /* 0x0000002d32297223 */ /* 0x040fe2000001083b */
[----:B------:R-:W-:Y:S01]  /*125d0*/  FFMA.FTZ R45, R50, R56, R61 ;  /* 0x00000038322d7223 */ /* 0x000fe2000001003d */
[-C--:B------:R-:W-:Y:S01]  /*125e0*/  FMUL.FTZ R57, R52, R49.reuse ;  /* 0x0000003134397220 */ /* 0x080fe20000410000 */
[----:B------:R-:W-:Y:S01]  /*125f0*/  FFMA.FTZ R51, R32, R49, -R51 ;  /* 0x0000003120337223 */ /* 0x000fe20000010833 */
[----:B------:R-:W-:Y:S01]  /*12600*/  IMAD.U32 R50, R31, 0x10000, RZ ;  /* 0x000100001f327824 */ /* 0x000fe200078e00ff */
[----:B------:R-:W-:Y:S01]  /*12610*/  LOP3.LUT R105, R105, 0xffff0000, RZ, 0xc0, !PT ;  /* 0xffff000069697812 */ /* 0x000fe200078ec0ff */
[----:B------:R-:W-:-:S02]  /*12620*/  IMAD.U32 R49, R28, 0x10000, RZ ;  /* 0x000100001c317824 */ /* 0x000fc400078e00ff */
[----:B------:R-:W-:Y:S01]  /*12630*/  FFMA.FTZ R52, R32, R55, R57 ;  /* 0x0000003720347223 */ /* 0x000fe20000010039 */
[-C--:B------:R-:W-:Y:S01]  /*12640*/  FMUL.FTZ R55, R43, R50.reuse ;  /* 0x000000322b377220 */ /* 0x080fe20000410000 */
[----:B------:R-:W-:Y:S01]  /*12650*/  LOP3.LUT R32, R31, 0xffff0000, RZ, 0xc0, !PT ;  /* 0xffff00001f207812 */ /* 0x000fe200078ec0ff */
[-C--:B------:R-:W-:Y:S01]  /*12660*/  FMUL.FTZ R43, R43, R49.reuse ;  /* 0x000000312b2b7220 */ /* 0x080fe20000410000 */
[----:B------:R-:W-:Y:S01]  /*12670*/  LOP3.LUT R28, R28, 0xffff0000, RZ, 0xc0, !PT ;  /* 0xffff00001c1c7812 */ /* 0x000fe200078ec0ff */
[----:B------:R-:W-:Y:S01]  /*12680*/  FFMA.FTZ R55, R30, R49, -R55 ;  /* 0x000000311e377223 */ /* 0x000fe20000010837 */
[----:B------:R-:W-:Y:S01]  /*12690*/  LOP3.LUT R31, R106, 0xffff0000, RZ, 0xc0, !PT ;  /* 0xffff00006a1f7812 */ /* 0x000fe200078ec0ff */
[----:B------:R-:W-:Y:S01]  /*126a0*/  FFMA.FTZ R43, R30, R50, R43 ;  /* 0x000000321e2b7223 */ /* 0x000fe2000001002b */
[----:B------:R-:W-:Y:S01]  /*126b0*/  FMUL.FTZ R59, R53, R104 ;  /* 0x00000068353b7220 */ /* 0x000fe20000410000 */
[----:B------:R-:W-:Y:S01]  /*126c0*/  FMUL.FTZ R30, R33, R32 ;  /* 0x00000020211e7220 */ /* 0x000fe20000410000 */
[C---:B------:R-:W-:Y:S01]  /*126d0*/  FMUL.FTZ R49, R46.reuse, R103 ;  /* 0x000000672e317220 */ /* 0x040fe20000410000 */
[----:B------:R-:W-:Y:S01]  /*126e0*/  FMUL.FTZ R53, R53, R105 ;  /* 0x0000006935357220 */ /* 0x000fe20000410000 */
[-C--:B------:R-:W-:Y:S01]  /*126f0*/  FMUL.FTZ R33, R33, R28.reuse ;  /* 0x0000001c21217220 */ /* 0x080fe20000410000 */
[----:B------:R-:W-:Y:S01]  /*12700*/  FMUL.FTZ R50, R46, R31 ;  /* 0x0000001f2e327220 */ /* 0x000fe20000410000 */
[----:B------:R-:W-:Y:S01]  /*12710*/  FFMA.FTZ R54, R40, R105, -R59 ;  /* 0x0000006928367223 */ /* 0x000fe2000001083b */
[C---:B------:R-:W-:Y:S01]  /*12720*/  FFMA.FTZ R30, R29.reuse, R28, -R30 ;  /* 0x0000001c1d1e7223 */ /* 0x040fe2000001081e */
[----:B------:R-:W-:Y:S01]  /*12730*/  FFMA.FTZ R31, R42, R31, -R49 ;  /* 0x0000001f2a1f7223 */ /* 0x000fe20000010831 */
[----:B------:R-:W-:Y:S01]  /*12740*/  FFMA.FTZ R40, R40, R104, R53 ;  /* 0x0000006828287223 */ /* 0x000fe20000010035 */
        /* <DEDUP_REMOVED lines=12> */
.L_x_1719:
[----:B------:R-:W-:Y:S05]  /*12810*/  BSYNC B2 ;  /* 0x0000000000027941 */ /* 0x000fea0003800000 */
.L_x_1718:
[----:B------:R-:W-:Y:S05]  /*12820*/  @P1 BRA `(.L_x_1717) ;  /* 0x0000000400bc1947 */ /* 0x000fea0003800000 */
[----:B-1----:R-:W2:Y:S04]  /*12830*/  LDL R29, [R1+0x48] ;  /* 0x00004800011d7983 */ /* 0x002ea80000100800 */
        /* <DEDUP_REMOVED lines=9> */
[----:B------:R-:W-:Y:S02]  /*128d0*/  SHF.R.U64 R42, R36, 0x10, R37 ;  /* 0x00000010242a7819 */ /* 0x000fe40000001225 */
[----:B------:R-:W-:Y:S02]  /*128e0*/  SHF.R.U32.HI R27, RZ, 0x10, R27 ;  /* 0x00000010ff1b7819 */ /* 0x000fe4000001161b */
[----:B------:R-:W-:-:S02]  /*128f0*/  LOP3.LUT R30, R30, 0xfffffe00, RZ, 0xc0, !PT ;  /* 0xfffffe001e1e7812 */ /* 0x000fc400078ec0ff */
[----:B------:R-:W-:Y:S02]  /*12900*/  SHF.R.U32.HI R36, RZ, 0x10, R37 ;  /* 0x00000010ff247819 */ /* 0x000fe40000011625 */
[C---:B------:R-:W-:Y:S02]  /*12910*/  PRMT R40, R89.reuse, 0x5410, R40 ;  /* 0x0000541059287816 */ /* 0x040fe40000000028 */
[----:B------:R-:W-:Y:S02]  /*12920*/  PRMT R89, R89, 0x5432, R24 ;  /* 0x0000543259597816 */ /* 0x000fe40000000018 */
[C---:B------:R-:W-:Y:S01]  /*12930*/  PRMT R42, R87.reuse, 0x5432, R42 ;  /* 0x00005432572a7816 */ /* 0x040fe2000000002a */
[----:B------:R-:W-:Y:S01]  /*12940*/  IMAD.U32 R41, R40, 0x10000, RZ ;  /* 0x0001000028297824 */ /* 0x000fe200078e00ff */
[----:B------:R-:W-:Y:S02]  /*12950*/  PRMT R87, R87, 0x5410, R36 ;  /* 0x0000541057577816 */ /* 0x000fe40000000024 */
[--C-:B------:R-:W-:Y:S01]  /*12960*/  SHF.R.U64 R45, R38, 0x10, R39.reuse ;  /* 0x00000010262d7819 */ /* 0x100fe20000001227 */
[----:B------:R-:W-:Y:S01]  /*12970*/  IMAD.U32 R43, R42, 0x10000, RZ ;  /* 0x000100002a2b7824 */ /* 0x000fe200078e00ff */
[----:B------:R-:W-:Y:S01]  /*12980*/  SHF.R.U32.HI R39, RZ, 0x10, R39 ;  /* 0x00000010ff277819 */ /* 0x000fe20000011627 */
[----:B------:R-:W-:Y:S01]  /*12990*/  IMAD.U32 R44, R87, 0x10000, RZ ;  /* 0x00010000572c7824 */ /* 0x000fe200078e00ff */
[----:B------:R-:W-:-:S02]  /*129a0*/  PRMT R45, R88, 0x5410, R45 ;  /* 0x00005410582d7816 */ /* 0x000fc4000000002d */
[----:B------:R-:W-:Y:S02]  /*129b0*/  PRMT R88, R88, 0x5432, R39 ;  /* 0x0000543258587816 */ /* 0x000fe40000000027 */
[----:B------:R-:W-:Y:S02]  /*129c0*/  LOP3.LUT R42, R42, 0xffff0000, RZ, 0xc0, !PT ;  /* 0xffff00002a2a7812 */ /* 0x000fe400078ec0ff */
[----:B------:R-:W-:Y:S02]  /*129d0*/  LOP3.LUT R40, R40, 0xffff0000, RZ, 0xc0, !PT ;  /* 0xffff000028287812 */ /* 0x000fe400078ec0ff */
        /* <DEDUP_REMOVED lines=11> */
[----:B---3--:R-:W1:Y:S01]  /*12a90*/  LDS.128 R28, [R48] ;  /* 0x00000000301c7984 */ /* 0x008e620000000c00 */
[C---:B------:R-:W-:Y:S02]  /*12aa0*/  PRMT R20, R90.reuse, 0x5410, R25 ;  /* 0x000054105a147816 */ /* 0x040fe40000000019 */
[----:B------:R-:W-:Y:S01]  /*12ab0*/  IMAD R3, R3, 0x2, R16 ;  /* 0x0000000203037824 */ /* 0x000fe200078e0210 */
[----:B------:R-:W-:-:S04]  /*12ac0*/  PRMT R90, R90, 0x5432, R27 ;  /* 0x000054325a5a7816 */ /* 0x000fc8000000001b */
        /* <DEDUP_REMOVED lines=11> */
[C---:B------:R-:W-:Y:S01]  /*12b80*/  IMAD.U32 R37, R33.reuse, 0x10000, RZ ;  /* 0x0001000021257824 */ /* 0x040fe200078e00ff */
[----:B------:R-:W-:Y:S01]  /*12b90*/  LOP3.LUT R33, R33, 0xffff0000, RZ, 0xc0, !PT ;  /* 0xffff000021217812 */ /* 0x000fe200078ec0ff */
[C---:B------:R-:W-:Y:S01]  /*12ba0*/  FMUL.FTZ R47, R31.reuse, R43 ;  /* 0x0000002b1f2f7220 */ /* 0x040fe20000410000 */
[----:B------:R-:W-:Y:S01]  /*12bb0*/  FMUL.FTZ R49, R31, R41 ;  /* 0x000000291f317220 */ /* 0x000fe20000410000 */
[----:B------:R-:W-:-:S02]  /*12bc0*/  IMAD.U32 R31, R89, 0x10000, RZ ;  /* 0x00010000591f7824 */ /* 0x000fc400078e00ff */
[-C--:B------:R-:W-:Y:S01]  /*12bd0*/  FMUL.FTZ R51, R37, R44.reuse ;  /* 0x0000002c25337220 */ /* 0x080fe20000410000 */
[C---:B------:R-:W-:Y:S01]  /*12be0*/  FFMA.FTZ R47, R24.reuse, R41, -R47 ;  /* 0x00000029182f7223 */ /* 0x040fe2000001082f */
[----:B------:R-:W-:Y:S02]  /*12bf0*/  IMAD.U32 R39, R35, 0x10000, RZ ;  /* 0x0001000023277824 */ /* 0x000fe400078e00ff */
[----:B------:R-:W-:Y:S01]  /*12c00*/  FFMA.FTZ R49, R24, R43, R49 ;  /* 0x0000002b18317223 */ /* 0x000fe20000010031 */
[----:B------:R-:W-:Y:S02]  /*12c10*/  IMAD.U32 R41, R88, 0x10000, RZ ;  /* 0x0001000058297824 */ /* 0x000fe400078e00ff */
[-C--:B------:R-:W-:Y:S01]  /*12c20*/  FMUL.FTZ R37, R37, R31.reuse ;  /* 0x0000001f25257220 */ /* 0x080fe20000410000 */
[----:B------:R-:W-:Y:S02]  /*12c30*/  IMAD.U32 R24, R90, 0x10000, RZ ;  /* 0x000100005a187824 */ /* 0x000fe400078e00ff */
[C---:B------:R-:W-:Y:S01]  /*12c40*/  FFMA.FTZ R51, R26.reuse, R31, -R51 ;  /* 0x0000001f1a337223 */ /* 0x040fe20000010833 */
[C---:B------:R-:W-:Y:S01]  /*12c50*/  FMUL.FTZ R31, R39.reuse, R41 ;  /* 0x00000029271f7220 */ /* 0x040fe20000410000 */
[----:B------:R-:W-:Y:S01]  /*12c60*/  FFMA.FTZ R37, R26, R44, R37 ;  /* 0x0000002c1a257223 */ /* 0x000fe20000010025 */
[----:B------:R-:W-:Y:S01]  /*12c70*/  FMUL.FTZ R46, R39, R24 ;  /* 0x00000018272e7220 */ /* 0x000fe20000410000 */
[----:B------:R-:W-:-:S02]  /*12c80*/  IMAD.U32 R38, R34, 0x10000, RZ ;  /* 0x0001000022267824 */ /* 0x000fc400078e00ff */
[----:B------:R-:W-:Y:S01]  /*12c90*/  FFMA.FTZ R39, R36, R24, -R31 ;  /* 0x0000001824277223 */ /* 0x000fe2000001081f */
[C---:B------:R-:W-:Y:S01]  /*12ca0*/  FMUL.FTZ R24, R32.reuse, R42 ;  /* 0x0000002a20187220 */ /* 0x040fe20000410000 */
[-C--:B------:R-:W-:Y:S01]  /*12cb0*/  FMUL.FTZ R32, R32, R40.reuse ;  /* 0x0000002820207220 */ /* 0x080fe20000410000 */
[----:B------:R-:W-:Y:S01]  /*12cc0*/  IMAD.U32 R26, R45, 0x10000, RZ ;  /* 0x000100002d1a7824 */ /* 0x000fe200078e00ff */
[----:B------:R-:W-:Y:S01]  /*12cd0*/  LOP3.LUT R34, R34, 0xffff0000, RZ, 0xc0, !PT ;  /* 0xffff000022227812 */ /* 0x000fe200078ec0ff */
[C---:B------:R-:W-:Y:S01]  /*12ce0*/  FFMA.FTZ R40, R25.reuse, R40, -R24 ;  /* 0x0000002819287223 */ /* 0x040fe20000010818 */
[----:B------:R-:W-:Y:S01]  /*12cf0*/  FFMA.FTZ R32, R25, R42, R32 ;  /* 0x0000002a19207223 */ /* 0x000fe20000010020 */
[----:B------:R-:W-:Y:S02]  /*12d00*/  IMAD.U32 R24, R20, 0x10000, RZ ;  /* 0x0001000014187824 */ /* 0x000fe400078e00ff */
[C---:B------:R-:W-:Y:S01]  /*12d10*/  FMUL.FTZ R42, R38.reuse, R26 ;  /* 0x0000001a262a7220 */ /* 0x040fe20000410000 */
[----:B------:R-:W-:Y:S01]  /*12d20*/  LOP3.LUT R45, R45, 0xffff0000, RZ, 0xc0, !PT ;  /* 0xffff00002d2d7812 */ /* 0x000fe200078ec0ff */
[----:B------:R-:W-:Y:S01]  /*12d30*/  FMUL.FTZ R31, R33, R87 ;  /* 0x00000057211f7220 */ /* 0x000fe20000410000 */
[----:B------:R-:W-:Y:S01]  /*12d40*/  LOP3.LUT R35, R35, 0xffff0000, RZ, 0xc0, !PT ;  /* 0xffff000023237812 */ /* 0x000fe200078ec0ff */
[-C--:B------:R-:W-:Y:S01]  /*12d50*/  FMUL.FTZ R38, R38, R24.reuse ;  /* 0x0000001826267220 */ /* 0x080fe20000410000 */
[----:B------:R-:W-:Y:S01]  /*12d60*/  LOP3.LUT R88, R88, 0xffff0000, RZ, 0xc0, !PT ;  /* 0xffff000058587812 */ /* 0x000fe200078ec0ff */
[----:B------:R-:W-:Y:S01]  /*12d70*/  FFMA.FTZ R42, R27, R24, -R42 ;  /* 0x000000181b2a7223 */ /* 0x000fe2000001082a */
[----:B------:R-:W-:Y:S01]  /*12d80*/  LOP3.LUT R89, R89, 0xffff0000, RZ, 0xc0, !PT ;  /* 0xffff000059597812 */ /* 0x000fe200078ec0ff */
[----:B------:R-:W-:Y:S01]  /*12d90*/  FMUL.FTZ R24, R34, R45 ;  /* 0x0000002d22187220 */ /* 0x000fe20000410000 */
[----:B------:R-:W-:Y:S01]  /*12da0*/  LOP3.LUT R20, R20, 0xffff0000, RZ, 0xc0, !PT ;  /* 0xffff000014147812 */ /* 0x000fe200078ec0ff */
[----:B------:R-:W-:Y:S01]  /*12db0*/  FMUL.FTZ R25, R35, R88 ;  /* 0x0000005823197220 */ /* 0x000fe20000410000 */
[----:B------:R-:W-:Y:S01]  /*12dc0*/  LOP3.LUT R90, R90, 0xffff0000, RZ, 0xc0, !PT ;  /* 0xffff00005a5a7812 */ /* 0x000fe200078ec0ff */
[----:B------:R-:W-:Y:S01]  /*12dd0*/  FMUL.FTZ R44, R33, R89 ;  /* 0x00000059212c7220 */ /* 0x000fe20000410000 */
[----:B------:R-:W-:Y:S01]  /*12de0*/  FFMA.FTZ R38, R27, R26, R38 ;  /* 0x0000001a1b267223 */ /* 0x000fe20000010026 */
[----:B------:R-:W-:Y:S01]  /*12df0*/  FMUL.FTZ R34, R34, R20 ;  /* 0x0000001422227220 */ /* 0x000fe20000410000 */
[----:B------:R-:W-:Y:S01]  /*12e00*/  FFMA.FTZ R46, R36, R41, R46 ;  /* 0x00000029242e7223 */ /* 0x000fe2000001002e */
[----:B------:R-:W-:Y:S01]  /*12e10*/  FMUL.FTZ R35, R35, R90 ;  /* 0x0000005a23237220 */ /* 0x000fe20000410000 */
[C---:B------:R-:W-:Y:S01]  /*12e20*/  FFMA.FTZ R27, R29.reuse, R20, -R24 ;  /* 0x000000141d1b7223 */ /* 0x040fe20000010818 */
[----:B------:R-:W-:Y:S01]  /*12e30*/  FFMA.FTZ R36, R28, R89, -R31 ;  /* 0x000000591c247223 */ /* 0x000fe2000001081f */
        /* <DEDUP_REMOVED lines=14> */
.L_x_1717:
[----:B------:R-:W-:Y:S05]  /*12f20*/  BSYNC B1 ;  /* 0x0000000000017941 */ /* 0x000fea0003800000 */
.L_x_1716:
[----:B---3--:R-:W-:-:S05]  /*12f30*/  VIADD R3, R23, 0x60 ;  /* 0x0000006017037836 */ /* 0x008fca0000000000 */
[----:B------:R-:W-:-:S13]  /*12f40*/  ISETP.GE.AND P0, PT, R3, R0, PT ;  /* 0x000000000300720c */ /* 0x000fda0003f06270 */
[----:B------:R-:W-:Y:S05]  /*12f50*/  @P0 BRA `(.L_x_1687) ;  /* 0x0000000c00940947 */ /* 0x000fea0003800000 */
[----:B------:R-:W3:Y:S01]  /*12f60*/  LDC R0, c[0x0][0x3f4] ;  /* 0x0000fd00ff007b82 */ /* 0x000ee20000000800 */
[----:B------:R-:W-:Y:S01]  /*12f70*/  BSSY B1, `(.L_x_1720) ;  /* 0x0000073000017945 */ /* 0x000fe20003800000 */
[-C--:B---3--:R-:W-:Y:S02]  /*12f80*/  ISETP.GE.AND P0, PT, R18, R0.reuse, PT ;  /* 0x000000001200720c */ /* 0x088fe40003f06270 */
[----:B------:R-:W-:-:S11]  /*12f90*/  ISETP.GE.AND P1, PT, R221, R0, PT ;  /* 0x00000000dd00720c */ /* 0x000fd60003f26270 */
[----:B------:R-:W-:Y:S05]  /*12fa0*/  @P0 BRA `(.L_x_1721) ;  /* 0x0000000400bc0947 */ /* 0x000fea0003800000 */
[----:B-12---:R-:W2:Y:S04]  /*12fb0*/  LDL R20, [R1+0x44] ;  /* 0x0000440001147983 */ /* 0x006ea80000100800 */
        /* <DEDUP_REMOVED lines=10> */
[----:B------:R-:W-:Y:S02]  /*13060*/  SHF.R.U64 R5, R6, 0x10, R7 ;  /* 0x0000001006057819 */ /* 0x000fe40000001207 */
[----:B------:R-:W-:-:S02]  /*13070*/  LOP3.LUT R26, R26, 0xfffffe00, RZ, 0xc0, !PT ;  /* 0xfffffe001a1a7812 */ /* 0x000fc400078ec0ff */
[----:B------:R-:W-:Y:S02]  /*13080*/  SHF.R.U32.HI R12, RZ, 0x10, R13 ;  /* 0x00000010ff0c7819 */ /* 0x000fe4000001160d */
[----:B------:R-:W-:Y:S02]  /*13090*/  SHF.R.U32.HI R14, RZ, 0x10, R15 ;  /* 0x00000010ff0e7819 */ /* 0x000fe4000001160f */
[----:B------:R-:W-:Y:S02]  /*130a0*/  SHF.R.U32.HI R7, RZ, 0x10, R7 ;  /* 0x00000010ff077819 */ /* 0x000fe40000011607 */
[----:B------:R-:W-:Y:S02]  /*130b0*/  PRMT R36, R97, 0x5410, R36 ;  /* 0x0000541061247816 */ /* 0x000fe40000000024 */
[----:B------:R-:W-:Y:S02]  /*130c0*/  PRMT R33, R99, 0x5410, R32 ;  /* 0x0000541063217816 */ /* 0x000fe40000000020 */
[----:B------:R-:W-:Y:S01]  /*130d0*/  PRMT R34, R101, 0x5410, R34 ;  /* 0x0000541065227816 */ /* 0x000fe20000000022 */
[----:B------:R-:W-:Y:S01]  /*130e0*/  IMAD.U32 R37, R36, 0x10000, RZ ;  /* 0x0001000024257824 */ /* 0x000fe200078e00ff */
[----:B------:R-:W-:Y:S01]  /*130f0*/  PRMT R97, R97, 0x5432, R4 ;  /* 0x0000543261617816 */ /* 0x000fe20000000004 */
[----:B------:R-:W-:Y:S01]  /*13100*/  IMAD.U32 R35, R33, 0x10000, RZ ;  /* 0x0001000021237824 */ /* 0x000fe200078e00ff */
[----:B------:R-:W-:-:S02]  /*13110*/  PRMT R38, R98, 0x5410, R5 ;  /* 0x0000541062267816 */ /* 0x000fc40000000005 */
[----:B------:R-:W-:Y:S02]  /*13120*/  PRMT R99, R99, 0x5432, R12 ;  /* 0x0000543263637816 */ /* 0x000fe4000000000c */
[----:B------:R-:W-:Y:S02]  /*13130*/  PRMT R101, R101, 0x5432, R14 ;  /* 0x0000543265657816 */ /* 0x000fe4000000000e */
[----:B------:R-:W-:Y:S02]  /*13140*/  PRMT R98, R98, 0x5432, R7 ;  /* 0x0000543262627816 */ /* 0x000fe40000000007 */
        /* <DEDUP_REMOVED lines=26> */
[C---:B------:R-:W-:Y:S01]  /*132f0*/  IMAD.U32 R27, R30.reuse, 0x10000, RZ ;  /* 0x000100001e1b7824 */ /* 0x040fe200078e00ff */
[----:B------:R-:W-:Y:S01]  /*13300*/  LOP3.LUT R29, R30, 0xffff0000, RZ, 0xc0, !PT ;  /* 0xffff00001e1d7812 */ /* 0x000fe200078ec0ff */
[C---:B------:R-:W-:Y:S01]  /*13310*/  IMAD.U32 R32, R31.reuse, 0x10000, RZ ;  /* 0x000100001f207824 */ /* 0x040fe200078e00ff */
[----:B------:R-:W-:Y:S01]  /*13320*/  LOP3.LUT R30, R31, 0xffff0000, RZ, 0xc0, !PT ;  /* 0xffff00001f1e7812 */ /* 0x000fe200078ec0ff */
[----:B------:R-:W-:Y:S01]  /*13330*/  FMUL.FTZ R39, R14, R37 ;  /* 0x000000250e277220 */ /* 0x000fe20000410000 */
[----:B------:R-:W-:-:S02]  /*13340*/  IMAD.U32 R31, R97, 0x10000, RZ ;  /* 0x00010000611f7824 */ /* 0x000fc400078e00ff */
[-C--:B------:R-:W-:Y:S01]  /*13350*/  FMUL.FTZ R41, R14, R35.reuse ;  /* 0x000000230e297220 */ /* 0x080fe20000410000 */
[----:B------:R-:W-:Y:S02]  /*13360*/  IMAD.U32 R14, R99, 0x10000, RZ ;  /* 0x00010000630e7824 */ /* 0x000fe400078e00ff */
[----:B------:R-:W-:Y:S01]  /*13370*/  FFMA.FTZ R39, R4, R35, -R39 ;  /* 0x0000002304277223 */ /* 0x000fe20000010827 */
[C---:B------:R-:W-:Y:S01]  /*13380*/  FMUL.FTZ R43, R25.reuse, R31 ;  /* 0x0000001f192b7220 */ /* 0x040fe20000410000 */
[----:B------:R-:W-:Y:S02]  /*13390*/  IMAD.U32 R35, R98, 0x10000, RZ ;  /* 0x0001000062237824 */ /* 0x000fe400078e00ff */
[----:B------:R-:W-:Y:S01]  /*133a0*/  FFMA.FTZ R41, R4, R37, R41 ;  /* 0x0000002504297223 */ /* 0x000fe20000010029 */
[-C--:B------:R-:W-:Y:S01]  /*133b0*/  FMUL.FTZ R25, R25, R14.reuse ;  /* 0x0000000e19197220 */ /* 0x080fe20000410000 */
[----:B------:R-:W-:Y:S01]  /*133c0*/  FFMA.FTZ R43, R6, R14, -R43 ;  /* 0x0000000e062b7223 */ /* 0x000fe2000001082b */
[----:B------:R-:W-:-:S02]  /*133d0*/  IMAD.U32 R4, R101, 0x10000, RZ ;  /* 0x0001000065047824 */ /* 0x000fc400078e00ff */
[----:B------:R-:W-:Y:S01]  /*133e0*/  FMUL.FTZ R14, R32, R35 ;  /* 0x00000023200e7220 */ /* 0x000fe20000410000 */
[----:B------:R-:W-:Y:S01]  /*133f0*/  FFMA.FTZ R25, R6, R31, R25 ;  /* 0x0000001f06197223 */ /* 0x000fe20000010019 */
[----:B------:R-:W-:Y:S01]  /*13400*/  LOP3.LUT R99, R99, 0xffff0000, RZ, 0xc0, !PT ;  /* 0xffff000063637812 */ /* 0x000fe200078ec0ff */
[-C--:B------:R-:W-:Y:S01]  /*13410*/  FMUL.FTZ R32, R32, R4.reuse ;  /* 0x0000000420207220 */ /* 0x080fe20000410000 */
[----:B------:R-:W-:Y:S01]  /*13420*/  FFMA.FTZ R31, R13, R4, -R14 ;  /* 0x000000040d1f7223 */ /* 0x000fe2000001080e */
[----:B------:R-:W-:Y:S01]  /*13430*/  LOP3.LUT R4, R33, 0xffff0000, RZ, 0xc0, !PT ;  /* 0xffff000021047812 */ /* 0x000fe200078ec0ff */
[----:B------:R-:W-:Y:S01]  /*13440*/  FMUL.FTZ R6, R15, R36 ;  /* 0x000000240f067220 */ /* 0x000fe20000410000 */
[----:B------:R-:W-:Y:S01]  /*13450*/  LOP3.LUT R97, R97, 0xffff0000, RZ, 0xc0, !PT ;  /* 0xffff000061617812 */ /* 0x000fe200078ec0ff */
[----:B------:R-:W-:Y:S01]  /*13460*/  FFMA.FTZ R35, R13, R35, R32 ;  /* 0x000000230d237223 */ /* 0x000fe20000010020 */
[C---:B------:R-:W-:Y:S01]  /*13470*/  FMUL.FTZ R40, R28.reuse, R99 ;  /* 0x000000631c287220 */ /* 0x040fe20000410000 */
[-C--:B------:R-:W-:Y:S01]  /*13480*/  FMUL.FTZ R32, R15, R4.reuse ;  /* 0x000000040f207220 */ /* 0x080fe20000410000 */
[----:B------:R-:W-:Y:S01]  /*13490*/  FFMA.FTZ R14, R5, R4, -R6 ;  /* 0x00000004050e7223 */ /* 0x000fe20000010806 */
        /* <DEDUP_REMOVED lines=10> */
[C---:B------:R-:W-:Y:S01]  /*13540*/  FFMA.FTZ R36, R7.reuse, R4, -R36 ;  /* 0x0000000407247223 */ /* 0x040fe20000010824 */
[----:B------:R-:W-:Y:S01]  /*13550*/  LOP3.LUT R34, R34, 0xffff0000, RZ, 0xc0, !PT ;  /* 0xffff000022227812 */ /* 0x000fe200078ec0ff */
[----:B------:R-:W-:Y:S01]  /*13560*/  FFMA.FTZ R24, R7, R6, R24 ;  /* 0x0000000607187223 */ /* 0x000fe20000010018 */
[----:B------:R-:W-:Y:S01]  /*13570*/  LOP3.LUT R101, R101, 0xffff0000, RZ, 0xc0, !PT ;  /* 0xffff000065657812 */ /* 0x000fe200078ec0ff */
[C---:B------:R-:W-:Y:S01]  /*13580*/  FMUL.FTZ R7, R29.reuse, R38 ;  /* 0x000000261d077220 */ /* 0x040fe20000410000 */
[----:B------:R-:W-:Y:S01]  /*13590*/  FMUL.FTZ R13, R30, R5 ;  /* 0x000000051e0d7220 */ /* 0x000fe20000410000 */
[----:B------:R-:W-:-:S02]  /*135a0*/  FMUL.FTZ R29, R29, R34 ;  /* 0x000000221d1d7220 */ /* 0x000fc40000410000 */
[-C--:B------:R-:W-:Y:S01]  /*135b0*/  FMUL.FTZ R4, R30, R101.reuse ;  /* 0x000000651e047220 */ /* 0x080fe20000410000 */
        /* <DEDUP_REMOVED lines=14> */
.L_x_1721:
[----:B------:R-:W-:Y:S05]  /*136a0*/  BSYNC B1 ;  /* 0x0000000000017941 */ /* 0x000fea0003800000 */
.L_x_1720:
[----:B------:R-:W-:Y:S05]  /*136b0*/  @P1 BRA `(.L_x_1687) ;  /* 0x0000000400bc1947 */ /* 0x000fea0003800000 */
[----:B---3--:R-:W3:Y:S04]  /*136c0*/  LDL R5, [R1+0x48] ;  /* 0x0000480001057983 */ /* 0x008ee80000100800 */
[----:B------:R-:W4:Y:S01]  /*136d0*/  LDL R38, [R1+0x80] ;  /* 0x0000800001267983 */ /* 0x000f220000100800 */
[----:B------:R-:W-:Y:S01]  /*136e0*/  IMAD.SHL.U32 R4, R3, 0x40, RZ ;  /* 0x0000004003047824 */ /* 0x000fe200078e00ff */
[----:B------:R-:W-:Y:S02]  /*136f0*/  SHF.R.S32.HI R6, RZ, 0x1f, R3 ;  /* 0x0000001fff067819 */ /* 0x000fe40000011403 */
[----:B-12---:R-:W-:Y:S02]  /*13700*/  SHF.R.U64 R20, R72, 0x10, R73 ;  /* 0x0000001048147819 */ /* 0x006fe40000001249 */
[----:B------:R-:W-:-:S02]  /*13710*/  LOP3.LUT R7, R4, 0x1c0, RZ, 0xc0, !PT ;  /* 0x000001c004077812 */ /* 0x000fc400078ec0ff */
[----:B------:R-:W-:Y:S02]  /*13720*/  LEA.HI R6, R6, R3, RZ, 0x3 ;  /* 0x0000000306067211 */ /* 0x000fe400078f18ff */
[--C-:B------:R-:W-:Y:S02]  /*13730*/  SHF.R.U64 R28, R8, 0x10, R9.reuse ;  /* 0x00000010081c7819 */ /* 0x100fe40000001209 */
[----:B------:R-:W-:Y:S01]  /*13740*/  SHF.R.U32.HI R8, RZ, 0x10, R9 ;  /* 0x00000010ff087819 */ /* 0x000fe20000011609 */
[----:B------:R-:W-:Y:S01]  /*13750*/  IMAD.SHL.U32 R6, R6, 0x40, RZ ;  /* 0x0000004006067824 */ /* 0x000fe200078e00ff */
[----:B------:R-:W-:Y:S02]  /*13760*/  PRMT R25, R85, 0x5410, R20 ;  /* 0x0000541055197816 */ /* 0x000fe40000000014 */
[----:B------:R-:W-:Y:S02]  /*13770*/  PRMT R28, R21, 0x5410, R28 ;  /* 0x00005410151c7816 */ /* 0x000fe4000000001c */
[----:B------:R-:W-:Y:S01]  /*13780*/  LOP3.LUT R6, R6, 0xfffffe00, RZ, 0xc0, !PT ;  /* 0xfffffe0006067812 */ /* 0x000fe200078ec0ff */
[----:B------:R-:W-:Y:S01]  /*13790*/  IMAD.U32 R26, R25, 0x10000, RZ ;  /* 0x00010000191a7824 */ /* 0x000fe200078e00ff */
[----:B------:R-:W-:Y:S01]  /*137a0*/  SHF.R.U32.HI R72, RZ, 0x10, R73 ;  /* 0x00000010ff487819 */ /* 0x000fe20000011649 */
[----:B------:R-:W-:Y:S01]  /*137b0*/  IMAD.U32 R30, R28, 0x10000, RZ ;  /* 0x000100001c1e7824 */ /* 0x000fe200078e00ff */
[----:B------:R-:W-:-:S02]  /*137c0*/  PRMT R29, R21, 0x5432, R8 ;  /* 0x00005432151d7816 */ /* 0x000fc40000000008 */
[--C-:B------:R-:W-:Y:S02]  /*137d0*/  SHF.R.U64 R27, R74, 0x10, R75.reuse ;  /* 0x000000104a1b7819 */ /* 0x100fe4000000124b */
[----:B------:R-:W-:Y:S01]  /*137e0*/  SHF.R.U32.HI R75, RZ, 0x10, R75 ;  /* 0x00000010ff4b7819 */ /* 0x000fe2000001164b */
[----:B------:R-:W-:Y:S01]  /*137f0*/  IMAD.U32 R31, R29, 0x10000, RZ ;  /* 0x000100001d1f7824 */ /* 0x000fe200078e00ff */
[----:B------:R-:W-:Y:S02]  /*13800*/  PRMT R85, R85, 0x5432, R72 ;  /* 0x0000543255557816 */ /* 0x000fe40000000048 */
[C---:B------:R-:W-:Y:S02]  /*13810*/  PRMT R27, R86.reuse, 0x5410, R27 ;  /* 0x00005410561b7816 */ /* 0x040fe4000000001b */
[----:B------:R-:W-:Y:S02]  /*13820*/  PRMT R86, R86, 0x5432, R75 ;  /* 0x0000543256567816 */ /* 0x000fe4000000004b */
[----:B------:R-:W-:-:S02]  /*13830*/  LOP3.LUT R25, R25, 0xffff0000, RZ, 0xc0, !PT ;  /* 0xffff000019197812 */ /* 0x000fc400078ec0ff */
[----:B---3--:R-:W-:-:S04]  /*13840*/  LEA.HI R0, R0, R5, RZ, 0x1d ;  /* 0x0000000500007211 */ /* 0x008fc800078fe8ff */
        /* <DEDUP_REMOVED lines=9> */
[----:B----4-:R-:W1:Y:S03]  /*138e0*/  LDS.128 R4, [R38] ;  /* 0x0000000026047984 */ /* 0x010e660000000c00 */
[----:B------:R-:W-:Y:S01]  /*138f0*/  IMAD R0, R3, 0x2, R16 ;  /* 0x0000000203007824 */ /* 0x000fe200078e0210 */
[--C-:B------:R-:W-:Y:S02]  /*13900*/  SHF.R.U64 R3, R10, 0x10, R11.reuse ;  /* 0x000000100a037819 */ /* 0x100fe4000000120b */
[----:B------:R-:W-:Y:S02]  /*13910*/  SHF.R.U32.HI R11, RZ, 0x10, R11 ;  /* 0x00000010ff0b7819 */ /* 0x000fe4000001160b */
[----:B------:R-:W2:Y:S01]  /*13920*/  LDS.128 R12, [R0+0x10400] ;  /* 0x01040000000c7984 */ /* 0x000ea20000000c00 */
[----:B------:R-:W-:-:S02]  /*13930*/  PRMT R32, R84, 0x5410, R3 ;  /* 0x0000541054207816 */ /* 0x000fc40000000003 */
[----:B------:R-:W-:-:S05]  /*13940*/  PRMT R84, R84, 0x5432, R11 ;  /* 0x0000543254547816 */ /* 0x000fca000000000b */
        /* <DEDUP_REMOVED lines=17> */
[----:B------:R-:W-:Y:S01]  /*13a60*/  FMUL.FTZ R35, R20, R31 ;  /* 0x0000001f14237220 */ /* 0x000fe20000410000 */
[----:B------:R-:W-:Y:S02]  /*13a70*/  IMAD.U32 R24, R15, 0x10000, RZ ;  /* 0x000100000f187824 */ /* 0x000fe400078e00ff */
[C---:B------:R-:W-:Y:S01]  /*13a80*/  FFMA.FTZ R34, R3.reuse, R26, -R34 ;  /* 0x0000001a03227223 */ /* 0x040fe20000010822 */
[----:B------:R-:W-:Y:S01]  /*13a90*/  FFMA.FTZ R36, R3, R30, R36 ;  /* 0x0000001e03247223 */ /* 0x000fe20000010024 */
[----:B------:R-:W-:Y:S02]  /*13aa0*/  IMAD.U32 R3, R86, 0x10000, RZ ;  /* 0x0001000056037824 */ /* 0x000fe400078e00ff */
[-C--:B------:R-:W-:Y:S01]  /*13ab0*/  FMUL.FTZ R37, R20, R11.reuse ;  /* 0x0000000b14257220 */ /* 0x080fe20000410000 */
[----:B------:R-:W-:Y:S01]  /*13ac0*/  FFMA.FTZ R35, R8, R11, -R35 ;  /* 0x0000000b08237223 */ /* 0x000fe20000010823 */
[----:B------:R-:W-:Y:S01]  /*13ad0*/  FMUL.FTZ R39, R24, R33 ;  /* 0x0000002118277220 */ /* 0x000fe20000410000 */
[----:B------:R-:W-:Y:S01]  /*13ae0*/  LOP3.LUT R11, R28, 0xffff0000, RZ, 0xc0, !PT ;  /* 0xffff00001c0b7812 */ /* 0x000fe200078ec0ff */
[----:B------:R-:W-:Y:S01]  /*13af0*/  FMUL.FTZ R24, R24, R3 ;  /* 0x0000000318187220 */ /* 0x000fe20000410000 */
[----:B------:R-:W-:Y:S01]  /*13b00*/  LOP3.LUT R20, R29, 0xffff0000, RZ, 0xc0, !PT ;  /* 0xffff00001d147812 */ /* 0x000fe200078ec0ff */
[----:B------:R-:W-:Y:S01]  /*13b10*/  FFMA.FTZ R37, R8, R31, R37 ;  /* 0x0000001f08257223 */ /* 0x000fe20000010025 */
[----:B------:R-:W-:Y:S01]  /*13b20*/  FFMA.FTZ R39, R10, R3, -R39 ;  /* 0x000000030a277223 */ /* 0x000fe20000010827 */
[C---:B------:R-:W-:Y:S01]  /*13b30*/  FMUL.FTZ R3, R12.reuse, R11 ;  /* 0x0000000b0c037220 */ /* 0x040fe20000410000 */
[----:B------:R-:W-:Y:S01]  /*13b40*/  LOP3.LUT R8, R85, 0xffff0000, RZ, 0xc0, !PT ;  /* 0xffff000055087812 */ /* 0x000fe200078ec0ff */
[----:B------:R-:W-:Y:S01]  /*13b50*/  FMUL.FTZ R29, R12, R25 ;  /* 0x000000190c1d7220 */ /* 0x000fe20000410000 */
[----:B------:R-:W-:-:S02]  /*13b60*/  IMAD.U32 R21, R14, 0x10000, RZ ;  /* 0x000100000e157824 */ /* 0x000fc400078e00ff */
[----:B------:R-:W-:Y:S01]  /*13b70*/  FFMA.FTZ R33, R10, R33, R24 ;  /* 0x000000210a217223 */ /* 0x000fe20000010018 */
[----:B------:R-:W-:Y:S02]  /*13b80*/  IMAD.U32 R12, R32, 0x10000, RZ ;  /* 0x00010000200c7824 */ /* 0x000fe400078e00ff */
[----:B------:R-:W-:Y:S01]  /*13b90*/  FMUL.FTZ R24, R13, R20 ;  /* 0x000000140d187220 */ /* 0x000fe20000410000 */
[C---:B------:R-:W-:Y:S01]  /*13ba0*/  FFMA.FTZ R25, R4.reuse, R25, -R3 ;  /* 0x0000001904197223 */ /* 0x040fe20000010803 */
[----:B------:R-:W-:Y:S02]  /*13bb0*/  IMAD.U32 R10, R27, 0x10000, RZ ;  /* 0x000100001b0a7824 */ /* 0x000fe400078e00ff */
[----:B------:R-:W-:Y:S01]  /*13bc0*/  FFMA.FTZ R29, R4, R11, R29 ;  /* 0x0000000b041d7223 */ /* 0x000fe2000001001d */
[----:B------:R-:W-:Y:S01]  /*13bd0*/  LOP3.LUT R14, R14, 0xffff0000, RZ, 0xc0, !PT ;  /* 0xffff00000e0e7812 */ /* 0x000fe200078ec0ff */
[----:B------:R-:W-:Y:S01]  /*13be0*/  FMUL.FTZ R13, R13, R8 ;  /* 0x000000080d0d7220 */ /* 0x000fe20000410000 */
[----:B------:R-:W-:Y:S01]  /*13bf0*/  LOP3.LUT R15, R15, 0xffff0000, RZ, 0xc0, !PT ;  /* 0xffff00000f0f7812 */ /* 0x000fe200078ec0ff */
[----:B------:R-:W-:Y:S01]  /*13c00*/  FMUL.FTZ R4, R21, R12 ;  /* 0x0000000c15047220 */ /* 0x000fe20000410000 */
[----:B------:R-:W-:Y:S01]  /*13c10*/  LOP3.LUT R3, R32, 0xffff0000, RZ, 0xc0, !PT ;  /* 0xffff000020037812 */ /* 0x000fe200078ec0ff */
[----:B------:R-:W-:Y:S01]  /*13c20*/  FFMA.FTZ R24, R5, R8, -R24 ;  /* 0x0000000805187223 */ /* 0x000fe20000010818 */
[----:B------:R-:W-:Y:S01]  /*13c30*/  LOP3.LUT R27, R27, 0xffff0000, RZ, 0xc0, !PT ;  /* 0xffff00001b1b7812 */ /* 0x000fe200078ec0ff */
[----:B------:R-:W-:Y:S01]  /*13c40*/  FMUL.FTZ R8, R21, R10 ;  /* 0x0000000a15087220 */ /* 0x000fe20000410000 */
[----:B------:R-:W-:Y:S01]  /*13c50*/  LOP3.LUT R86, R86, 0xffff0000, RZ, 0xc0, !PT ;  /* 0xffff000056567812 */ /* 0x000fe200078ec0ff */
[----:B------:R-:W-:Y:S01]  /*13c60*/  FFMA.FTZ R20, R5, R20, R13 ;  /* 0x0000001405147223 */ /* 0x000fe2000001000d */
[----:B------:R-:W-:Y:S01]  /*13c70*/  FFMA.FTZ R10, R9, R10, -R4 ;  /* 0x0000000a090a7223 */ /* 0x000fe20000010804 */
[C---:B------:R-:W-:Y:S01]  /*13c80*/  FMUL.FTZ R5, R14.reuse, R3 ;  /* 0x000000030e057220 */ /* 0x040fe20000410000 */
[C---:B------:R-:W-:Y:S01]  /*13c90*/  FMUL.FTZ R4, R15.reuse, R84 ;  /* 0x000000540f047220 */ /* 0x040fe20000410000 */
[-C--:B------:R-:W-:Y:S01]  /*13ca0*/  FMUL.FTZ R14, R14, R27.reuse ;  /* 0x0000001b0e0e7220 */ /* 0x080fe20000410000 */
[-C--:B------:R-:W-:Y:S01]  /*13cb0*/  FMUL.FTZ R15, R15, R86.reuse ;  /* 0x000000560f0f7220 */ /* 0x080fe20000410000 */
        /* <DEDUP_REMOVED lines=15> */
.L_x_1687:
[----:B------:R-:W-:Y:S05]  /*13db0*/  BSYNC B0 ;  /* 0x0000000000007941 */ /* 0x000fea0003800000 */
.L_x_1647:
[----:B------:R-:W-:Y:S01]  /*13dc0*/  @!PT LDS RZ, [RZ] ;  /* 0x00000000fffff984 */ /* 0x000fe20000000800 */
[----:B------:R-:W-:Y:S01]  /*13dd0*/  @!PT LDS RZ, [RZ] ;  /* 0x00000000fffff984 */ /* 0x000fe20000000800 */
[----:B------:R-:W-:Y:S01]  /*13de0*/  @!PT LDS RZ, [RZ] ;  /* 0x00000000fffff984 */ /* 0x000fe20000000800 */
[----:B------:R-:W-:Y:S01]  /*13df0*/  @!PT LDS RZ, [RZ] ;  /* 0x00000000fffff984 */ /* 0x000fe20000000800 */
[----:B------:R1:W-:Y:S06]  /*13e00*/  MEMBAR.ALL.CTA ;  /* 0x0000000000007992 */ /* 0x0003ec0000008000 */
[----:B-1----:R-:W1:Y:S01]  /*13e10*/  FENCE.VIEW.ASYNC.S ;  /* 0x00000000000073c6 */ /* 0x002e620000000000 */
[----:B------:R-:W-:Y:S05]  /*13e20*/  WARPSYNC.ALL ;  /* 0x0000000000007948 */ /* 0x000fea0003800000 */
[----:B-1----:R-:W-:Y:S06]  /*13e30*/  BAR.SYNC.DEFER_BLOCKING 0xd, 0x100 ;  /* 0x0344000000007b1d */ /* 0x002fec0000010000 */
.L_x_1644:
[----:B----4-:R-:W4:Y:S02]  /*13e40*/  LDL R0, [R1+0x20] ;  /* 0x0000200001007983 */ /* 0x010f240000100800 */
[----:B----4-:R-:W-:-:S13]  /*13e50*/  R2UR UR4, R0 ;  /* 0x00000000000472ca */ /* 0x010fda00000e0000 */
[----:B------:R-:W-:-:S05]  /*13e60*/  IMAD.U32 R0, RZ, RZ, UR4 ;  /* 0x00000004ff007e24 */ /* 0x000fca000f8e00ff */
[----:B------:R-:W-:-:S13]  /*13e70*/  ISETP.NE.AND P0, PT, R0, 0x3, PT ;  /* 0x000000030000780c */ /* 0x000fda0003f05270 */
[----:B------:R-:W-:Y:S05]  /*13e80*/  @!P0 BRA `(.L_x_1722) ;  /* 0x0000000000048947 */ /* 0x000fea0003800000 */
[----:B------:R-:W-:Y:S01]  /*13e90*/  BPT.TRAP 0x1 ;  /* 0x000000040000795c */ /* 0x000fe20000300000 */
.L_x_1722:
[----:B------:R-:W-:Y:S01]  /*13ea0*/  IMAD R0, R22, 0x8, R16 ;  /* 0x0000000816007824 */ /* 0x000fe200078e0210 */
[----:B01----:R-:W-:-:S04]  /*13eb0*/  SHF.L.U32 R3, R218, 0x1f, RZ ;  /* 0x0000001fda037819 */ /* 0x003fc800000006ff */
[----:B------:R0:W1:Y:S01]  /*13ec0*/  SYNCS.PHASECHK.TRANS64.TRYWAIT P2, [R0+URZ+0x30830], R3 ;  /* 0x03083003000075a7 */ /* 0x000062000804017f */
[----:B------:R-:W-:Y:S05]  /*13ed0*/  @!P0 BRA `(.L_x_1723) ;  /* 0x0000000000048947 */ /* 0x000fea0003800000 */
[----:B------:R-:W-:Y:S01]  /*13ee0*/  BPT.TRAP 0x1 ;  /* 0x000000040000795c */ /* 0x000fe20000300000 */
.L_x_1723:
[----:B---3--:R-:W3:Y:S02]  /*13ef0*/  S2R R4, SR_TID.X ;  /* 0x0000000000047919 */ /* 0x008ee40000002100 */
[----:B---3--:R-:W-:-:S04]  /*13f00*/  LOP3.LUT R4, R4, 0x7f, RZ, 0xc0, !PT ;  /* 0x0000007f04047812 */ /* 0x008fc800078ec0ff */
[----:B------:R-:W-:Y:S01]  /*13f10*/  ISETP.NE.AND P1, PT, R4, RZ, PT ;  /* 0x000000ff0400720c */ /* 0x000fe20003f25270 */
[----:B-1----:R-:W-:-:S12]  /*13f20*/  @P2 BRA `(.L_x_1724) ;  /* 0x0000000000082947 */ /* 0x002fd80003800000 */
[----:B------:R-:W1:Y:S02]  /*13f30*/  SYNCS.PHASECHK.TRANS64.TRYWAIT P2, [R0+URZ+0x30830], R3 ;  /* 0x03083003000075a7 */ /* 0x000e64000804017f */
[----:B-1----:R-:W-:Y:S05]  /*13f40*/  @!P2 BRA `(.L_x_1725) ;  /* 0x000001c40080a947 */ /* 0x002fea0003800000 */
.L_x_1724:
[----:B------:R-:W-:Y:S05]  /*13f50*/  WARPSYNC.ALL ;  /* 0x0000000000007948 */ /* 0x000fea0003800000 */
[----:B01----:R-:W-:Y:S01]  /*13f60*/  VIADD R3, R16, 0x20400 ;  /* 0x0002040010037836 */ /* 0x003fe20000000000 */
[----:B------:R-:W3:Y:S04]  /*13f70*/  LDL R66, [R1+0x34] ;  /* 0x0000340001427983 */ /* 0x000ee80000100800 */
[----:B------:R-:W-:Y:S01]  /*13f80*/  SHF.R.U32.HI R3, RZ, 0x4, R3 ;  /* 0x00000004ff037819 */ /* 0x000fe20000011603 */
[----:B------:R-:W3:Y:S01]  /*13f90*/  LDL R78, [R1+0x14] ;  /* 0x00001400014e7983 */ /* 0x000ee20000100800 */
[----:B------:R-:W-:Y:S01]  /*13fa0*/  LOP3.LUT R6, R2, 0x10000, RZ, 0xfc, !PT ;  /* 0x0001000002067812 */ /* 0x000fe200078efcff */
[----:B------:R-:W-:Y:S01]  /*13fb0*/  IMAD.MOV.U32 R7, RZ, RZ, 0x40000040 ;  /* 0x40000040ff077424 */ /* 0x000fe200078e00ff */
[----:B------:R-:W-:Y:S01]  /*13fc0*/  LOP3.LUT R3, R3, 0x3fff, RZ, 0xc0, !PT ;  /* 0x00003fff03037812 */ /* 0x000fe200078ec0ff */
[----:B--2--5:R-:W-:Y:S01]  /*13fd0*/  WARPGROUP.ARRIVE ;  /* 0x00000000000079c5 */ /* 0x024fe20000000000 */
[C---:B------:R-:W-:Y:S01]  /*13fe0*/  R2UR UR4, R6.reuse ;  /* 0x00000000060472ca */ /* 0x040fe200000e0000 */
[----:B------:R-:W-:Y:S01]  /*13ff0*/  VIADD R224, R6, 0x2 ;  /* 0x0000000206e07836 */ /* 0x000fe20000000000 */
[----:B------:R-:W-:Y:S01]  /*14000*/  LOP3.LUT R237, R3, 0x10000, RZ, 0xfc, !PT ;  /* 0x0001000003ed7812 */ /* 0x000fe200078efcff */
[----:B------:R-:W-:Y:S01]  /*14010*/  IMAD.MOV.U32 R3, RZ, RZ, 0x40000040 ;  /* 0x40000040ff037424 */ /* 0x000fe200078e00ff */
[----:B------:R-:W-:Y:S01]  /*14020*/  R2UR UR5, R7 ;  /* 0x00000000070572ca */ /* 0x000fe200000e0000 */
[----:B------:R-:W-:-:S02]  /*14030*/  IMAD.MOV.U32 R225, RZ, RZ, 0x40000040 ;  /* 0x40000040ffe17424 */ /* 0x000fc400078e00ff */
[----:B------:R-:W-:Y:S01]  /*14040*/  IMAD R2, R22, 0x800, R237 ;  /* 0x0000080016027824 */ /* 0x000fe200078e02ed */
[----:B------:R-:W-:Y:S01]  /*14050*/  R2UR UR7, R3 ;  /* 0x00000000030772ca */ /* 0x000fe200000e0000 */
[----:B------:R-:W-:Y:S02]  /*14060*/  IMAD.MOV.U32 R5, RZ, RZ, 0x40000040 ;  /* 0x40000040ff057424 */ /* 0x000fe400078e00ff */
[C---:B------:R-:W-:Y:S01]  /*14070*/  VIADD R4, R2.reuse, 0x2 ;  /* 0x0000000202047836 */ /* 0x040fe20000000000 */
[----:B------:R-:W-:Y:S01]  /*14080*/  R2UR UR6, R2 ;  /* 0x00000000020672ca */ /* 0x000fe200000e0000 */
[C---:B------:R-:W-:Y:S02]  /*14090*/  VIADD R222, R6.reuse, 0x4 ;  /* 0x0000000406de7836 */ /* 0x040fe40000000000 */
[----:B------:R-:W-:Y:S02]  /*140a0*/  IMAD.MOV.U32 R223, RZ, RZ, 0x40000040 ;  /* 0x40000040ffdf7424 */ /* 0x000fe400078e00ff */
[----:B------:R-:W-:-:S02]  /*140b0*/  VIADD R216, R6, 0x6 ;  /* 0x0000000606d87836 */ /* 0x000fc40000000000 */
[----:B------:R-:W-:Y:S02]  /*140c0*/  IMAD.MOV.U32 R217, RZ, RZ, 0x40000040 ;  /* 0x40000040ffd97424 */ /* 0x000fe400078e00ff */
[----:B------:R-:W-:Y:S02]  /*140d0*/  VIADD R214, R6, 0x400 ;  /* 0x0000040006d67836 */ /* 0x000fe40000000000 */
[----:B------:R-:W-:Y:S02]  /*140e0*/  IMAD.MOV.U32 R215, RZ, RZ, 0x40000040 ;  /* 0x40000040ffd77424 */ /* 0x000fe400078e00ff */
[----:B------:R-:W-:Y:S01]  /*140f0*/  HGMMA.64x64x16.F32.BF16 R24, gdesc[UR4], RZ, !UPT, gsb0 ;  /* 0x00e00000041879f0 */ /* 0x000fe2000c0018ff */
[----:B------:R-:W-:Y:S01]  /*14100*/  R2UR UR4, R224 ;  /* 0x00000000e00472ca */ /* 0x000fe200000e0000 */
[----:B------:R-:W-:Y:S01]  /*14110*/  VIADD R212, R6, 0x402 ;  /* 0x0000040206d47836 */ /* 0x000fe20000000000 */
[----:B------:R-:W-:Y:S01]  /*14120*/  R2UR UR5, R225 ;  /* 0x00000000e10572ca */ /* 0x000fe200000e0000 */
[----:B------:R-:W-:Y:S01]  /*14130*/  IMAD.MOV.U32 R213, RZ, RZ, 0x40000040 ;  /* 0x40000040ffd57424 */ /* 0x000fe200078e00ff */
[----:B------:R-:W-:Y:S01]  /*14140*/  R2UR UR6, R4 ;  /* 0x00000000040672ca */ /* 0x000fe200000e0000 */
[----:B------:R-:W-:Y:S01]  /*14150*/  VIADD R4, R2, 0x4 ;  /* 0x0000000402047836 */ /* 0x000fe20000000000 */
[----:B------:R-:W-:Y:S01]  /*14160*/  R2UR UR7, R5 ;  /* 0x00000000050772ca */ /* 0x000fe200000e0000 */
[----:B------:R-:W-:-:S02]  /*14170*/  IMAD.MOV.U32 R5, RZ, RZ, 0x40000040 ;  /* 0x40000040ff057424 */ /* 0x000fc400078e00ff */
[C---:B------:R-:W-:Y:S02]  /*14180*/  VIADD R210, R6.reuse, 0x404 ;  /* 0x0000040406d27836 */ /* 0x040fe40000000000 */
[----:B------:R-:W-:Y:S02]  /*14190*/  IMAD.MOV.U32 R211, RZ, RZ, 0x40000040 ;  /* 0x40000040ffd37424 */ /* 0x000fe400078e00ff */
[C---:B------:R-:W-:Y:S02]  /*141a0*/  VIADD R208, R6.reuse, 0x406 ;  /* 0x0000040606d07836 */ /* 0x040fe40000000000 */
[----:B------:R-:W-:Y:S02]  /*141b0*/  IMAD.MOV.U32 R209, RZ, RZ, 0x40000040 ;  /* 0x40000040ffd17424 */ /* 0x000fe400078e00ff */
[----:B------:R-:W-:Y:S02]  /*141c0*/  VIADD R206, R6, 0x800 ;  /* 0x0000080006ce7836 */ /* 0x000fe40000000000 */
        /* <DEDUP_REMOVED lines=13> */
[----:B------:R-:W-:Y:S02]  /*142a0*/  VIADD R8, R6, 0xc06 ;  /* 0x00000c0606087836 */ /* 0x000fe40000000000 */
[----:B------:R-:W-:Y:S02]  /*142b0*/  IMAD.MOV.U32 R9, RZ, RZ, 0x40000040 ;  /* 0x40000040ff097424 */ /* 0x000fe400078e00ff */
[----:B------:R-:W-:Y:S02]  /*142c0*/  IMAD.MOV.U32 R3, RZ, RZ, 0x40000040 ;  /* 0x40000040ff037424 */ /* 0x000fe400078e00ff */
[----:B------:R-:W-:Y:S02]  /*142d0*/  @!P1 VIADD R0, R0, 0x30840 ;  /* 0x0003084000009836 */ /* 0x000fe40000000000 */
[----:B------:R-:W-:-:S04]  /*142e0*/  IMAD.MOV.U32 R69, RZ, RZ, -0x40 ;  /* 0xffffffc0ff457424 */ /* 0x000fc800078e00ff */
[----:B------:R-:W-:Y:S01]  /*142f0*/  IMAD R69, R100, R69, 0x40 ;  /* 0x0000004064457424 */ /* 0x000fe200078e0245 */
[----:B------:R-:W-:Y:S02]  /*14300*/  WARPGROUP.DEPBAR.LE gsb0, 0x0 ;  /* 0x00008000000079c5 */ /* 0x000fe40000010000 */
[----:B------:R-:W-:-:S06]  /*14310*/  WARPGROUP.ARRIVE ;  /* 0x00000000000079c5 */ /* 0x000fcc0000000000 */
[----:B------:R-:W-:Y:S01]  /*14320*/  HGMMA.64x64x16.F32.BF16 R24, gdesc[UR4], R24, gsb0 ;  /* 0x00e00000041879f0 */ /* 0x000fe20008001818 */
[----:B------:R-:W-:Y:S02]  /*14330*/  R2UR UR4, R222 ;  /* 0x00000000de0472ca */ /* 0x000fe400000e0000 */
[----:B------:R-:W-:Y:S02]  /*14340*/  R2UR UR5, R223 ;  /* 0x00000000df0572ca */ /* 0x000fe400000e0000 */
[----:B------:R-:W-:Y:S01]  /*14350*/  R2UR UR6, R4 ;  /* 0x00000000040672ca */ /* 0x000fe200000e0000 */
[----:B------:R-:W-:Y:S01]  /*14360*/  VIADD R4, R2, 0x6 ;  /* 0x0000000602047836 */ /* 0x000fe20000000000 */
[----:B------:R-:W-:Y:S01]  /*14370*/  R2UR UR7, R5 ;  /* 0x00000000050772ca */ /* 0x000fe200000e0000 */
[----:B------:R-:W-:Y:S01]  /*14380*/  IMAD.MOV.U32 R5, RZ, RZ, 0x40000040 ;  /* 0x40000040ff057424 */ /* 0x000fe200078e00ff */
[----:B------:R-:W-:Y:S02]  /*14390*/  WARPGROUP.DEPBAR.LE gsb0, 0x0 ;  /* 0x00008000000079c5 */ /* 0x000fe40000010000 */
[----:B------:R-:W-:-:S09]  /*143a0*/  WARPGROUP.ARRIVE ;  /* 0x00000000000079c5 */ /* 0x000fd20000000000 */
        /* <DEDUP_REMOVED lines=94> */
[C---:B------:R-:W-:Y:S01]  /*14990*/  VIADD R4, R2.reuse, 0x604 ;  /* 0x0000060402047836 */ /* 0x040fe20000000000 */
[----:B------:R-:W-:Y:S01]  /*149a0*/  R2UR UR7, R5 ;  /* 0x00000000050772ca */ /* 0x000fe200000e0000 */
[----:B------:R-:W-:Y:S02]  /*149b0*/  IMAD.MOV.U32 R5, RZ, RZ, 0x40000040 ;  /* 0x40000040ff057424 */ /* 0x000fe400078e00ff */
[----:B------:R-:W-:Y:S01]  /*149c0*/  VIADD R2, R2, 0x606 ;  /* 0x0000060602027836 */ /* 0x000fe20000000000 */
[----:B------:R-:W-:-:S02]  /*149d0*/  WARPGROUP.DEPBAR.LE gsb0, 0x0 ;  /* 0x00008000000079c5 */ /* 0x000fc40000010000 */
[----:B------:R-:W-:-:S07]  /*149e0*/  WARPGROUP.ARRIVE ;  /* 0x00000000000079c5 */ /* 0x000fce0000000000 */
[----:B------:R-:W-:Y:S01]  /*149f0*/  HGMMA.64x64x16.F32.BF16 R24, gdesc[UR4], R24, gsb0 ;  /* 0x00e00000041879f0 */ /* 0x000fe20008001818 */
[----:B------:R-:W-:Y:S02]  /*14a00*/  R2UR UR4, R10 ;  /* 0x000000000a0472ca */ /* 0x000fe400000e0000 */
[----:B------:R-:W-:Y:S02]  /*14a10*/  R2UR UR5, R11 ;  /* 0x000000000b0572ca */ /* 0x000fe400000e0000 */
[----:B------:R-:W-:Y:S02]  /*14a20*/  R2UR UR6, R4 ;  /* 0x00000000040672ca */ /* 0x000fe400000e0000 */
[----:B------:R-:W-:Y:S01]  /*14a30*/  R2UR UR7, R5 ;  /* 0x00000000050772ca */ /* 0x000fe200000e0000 */
[----:B------:R-:W-:Y:S02]  /*14a40*/  WARPGROUP.DEPBAR.LE gsb0, 0x0 ;  /* 0x00008000000079c5 */ /* 0x000fe40000010000 */
[----:B------:R-:W-:-:S10]  /*14a50*/  WARPGROUP.ARRIVE ;  /* 0x00000000000079c5 */ /* 0x000fd40000000000 */
[----:B------:R-:W-:Y:S01]  /*14a60*/  HGMMA.64x64x16.F32.BF16 R24, gdesc[UR4], R24, gsb0 ;  /* 0x00e00000041879f0 */ /* 0x000fe20008001818 */
[----:B------:R-:W-:Y:S02]  /*14a70*/  R2UR UR4, R8 ;  /* 0x00000000080472ca */ /* 0x000fe400000e0000 */
[----:B------:R-:W-:Y:S02]  /*14a80*/  R2UR UR5, R9 ;  /* 0x00000000090572ca */ /* 0x000fe400000e0000 */
[----:B------:R-:W-:Y:S02]  /*14a90*/  R2UR UR6, R2 ;  /* 0x00000000020672ca */ /* 0x000fe400000e0000 */
[----:B------:R-:W-:Y:S01]  /*14aa0*/  R2UR UR7, R3 ;  /* 0x00000000030772ca */ /* 0x000fe200000e0000 */
[----:B------:R-:W0:Y:S02]  /*14ab0*/  LDC R2, c[0x0][0x448] ;  /* 0x00011200ff027b82 */ /* 0x000e240000000800 */
[----:B0-----:R-:W-:-:S13]  /*14ac0*/  ISETP.NE.AND P2, PT, R2, 0x1, PT ;  /* 0x000000010200780c */ /* 0x001fda0003f45270 */
[----:B------:R-:W0:Y:S01]  /*14ad0*/  @P2 LDC R3, c[0x0][0x44c] ;  /* 0x00011300ff032b82 */ /* 0x000e220000000800 */
[----:B------:R-:W-:Y:S02]  /*14ae0*/  WARPGROUP.DEPBAR.LE gsb0, 0x0 ;  /* 0x00008000000079c5 */ /* 0x000fe40000010000 */
[----:B------:R-:W-:-:S06]  /*14af0*/  WARPGROUP.ARRIVE ;  /* 0x00000000000079c5 */ /* 0x000fcc0000000000 */
[----:B------:R-:W-:Y:S01]  /*14b00*/  HGMMA.64x64x16.F32.BF16 R24, gdesc[UR4], R24, gsb0 ;  /* 0x00e00000041879f0 */ /* 0x000fe20008001818 */
[----:B------:R-:W-:Y:S02]  /*14b10*/  ULDC UR4, c[0x0][0x9d8] ;  /* 0x0002760000047ab9 */ /* 0x000fe40000000800 */
[----:B------:R-:W-:Y:S02]  /*14b20*/  WARPGROUP.DEPBAR.LE gsb0, 0x0 ;  /* 0x00008000000079c5 */ /* 0x000fe40000010000 */
[----:B------:R-:W-:Y:S01]  /*14b30*/  FMUL.FTZ R57, R25, UR4 ;  /* 0x0000000419397c20 */ /* 0x000fe20008410000 */
[----:B------:R-:W-:Y:S01]  /*14b40*/  FMUL.FTZ R58, R28, UR4 ;  /* 0x000000041c3a7c20 */ /* 0x000fe20008410000 */
[----:B------:R-:W1:Y:S01]  /*14b50*/  @P2 LDC R25, c[0x0][0x450] ;  /* 0x00011400ff192b82 */ /* 0x000e620000000800 */
[----:B------:R-:W-:Y:S01]  /*14b60*/  FMUL.FTZ R28, R34, UR4 ;  /* 0x00000004221c7c20 */ /* 0x000fe20008410000 */
[----:B------:R-:W-:Y:S01]  /*14b70*/  FMUL.FTZ R34, R46, UR4 ;  /* 0x000000042e227c20 */ /* 0x000fe20008410000 */
[----:B------:R-:W-:Y:S01]  /*14b80*/  FMUL.FTZ R46, R48, UR4 ;  /* 0x00000004302e7c20 */ /* 0x000fe20008410000 */
[----:B---3--:R-:W-:-:S02]  /*14b90*/  IMAD.IADD R48, R66, 0x1, R78 ;  /* 0x0000000142307824 */ /* 0x008fc400078e024e */
[----:B------:R-:W-:Y:S01]  /*14ba0*/  FMUL.FTZ R56, R24, UR4 ;  /* 0x0000000418387c20 */ /* 0x000fe20008410000 */
[----:B------:R-:W-:Y:S01]  /*14bb0*/  FMUL.FTZ R4, R26, UR4 ;  /* 0x000000041a047c20 */ /* 0x000fe20008410000 */
[----:B------:R-:W-:Y:S01]  /*14bc0*/  FMUL.FTZ R60, R32, UR4 ;  /* 0x00000004203c7c20 */ /* 0x000fe20008410000 */
[----:B0-----:R-:W-:-:S04]  /*14bd0*/  @P2 IMAD.HI.U32 R2, R48, R3, RZ ;  /* 0x0000000330022227 */ /* 0x001fc800078e00ff */
        /* <DEDUP_REMOVED lines=15> */
[----:B-1----:R-:W-:Y:S01]  /*14cd0*/  @P2 SHF.R.U32.HI R48, RZ, R25, R2 ;  /* 0x00000019ff302219 */ /* 0x002fe20000011602 */
[----:B------:R-:W-:Y:S01]  /*14ce0*/  FMUL.FTZ R33, R43, UR4 ;  /* 0x000000042b217c20 */ /* 0x000fe20008410000 */
[----:B------:R-:W0:Y:S01]  /*14cf0*/  LDC.64 R24, c[0x0][0x9e0] ;  /* 0x00027800ff187b82 */ /* 0x000e220000000a00 */
[----:B------:R-:W-:Y:S01]  /*14d00*/  @!P1 PRMT R2, RZ, 0x654, R0 ;  /* 0x00000654ff029816 */ /* 0x000fe20000000000 */
        /* <DEDUP_REMOVED lines=8> */
[----:B------:R-:W-:Y:S01]  /*14d90*/  ULDC UR4, c[0x0][0x9dc] ;  /* 0x0002770000047ab9 */ /* 0x000fe20000000800 */
[----:B------:R1:W-:Y:S01]  /*14da0*/  @!P1 SYNCS.ARRIVE.TRANS64.RED.A1T0 RZ, [R2+URZ], RZ ;  /* 0x000000ff02ff99a7 */ /* 0x0003e2000810043f */
[----:B------:R-:W-:Y:S01]  /*14db0*/  ULOP3.LUT UR8, URZ, UR4, URZ, 0x33, !UPT ;  /* 0x000000043f087292 */ /* 0x000fe2000f8e333f */
[----:B------:R-:W2:Y:S01]  /*14dc0*/  SHFL.IDX PT, R39, R48, RZ, 0x1c1f ;  /* 0x001c1fff30277589 */ /* 0x000ea200000e0000 */
[----:B------:R-:W3:Y:S01]  /*14dd0*/  MUFU.TANH R56, R56 ;  /* 0x0000003800387308 */ /* 0x000ee20000002400 */
[----:B------:R-:W-:-:S02]  /*14de0*/  IADD3 R66, -R230, R220, R69 ;  /* 0x000000dce6427210 */ /* 0x000fc40007ffe145 */
[----:B------:R-:W-:Y:S02]  /*14df0*/  LEA R52, R100, 0xffffffc0, 0x6 ;  /* 0xffffffc064347811 */ /* 0x000fe400078e30ff */
[----:B-1----:R-:W-:-:S03]  /*14e00*/  IADD3 R2, -R230, 0x1, R69 ;  /* 0x00000001e6027810 */ /* 0x002fc60007ffe145 */
[----:B------:R-:W1:Y:S01]  /*14e10*/  MUFU.TANH R57, R57 ;  /* 0x0000003900397308 */ /* 0x000e620000002400 */
[----:B------:R-:W-:Y:S01]  /*14e20*/  IADD3 R71, -R219, R2, R220 ;  /* 0x00000002db477210 */ /* 0x000fe20007ffe1dc */
[----:B------:R-:W-:Y:S01]  /*14e30*/  IMAD.U32 R2, RZ, RZ, UR8 ;  /* 0x00000008ff027e24 */ /* 0x000fe2000f8e00ff */
[----:B0-----:R-:W-:-:S03]  /*14e40*/  ISETP.GE.AND P3, PT, R25, 0x1, PT ;  /* 0x000000011900780c */ /* 0x001fc60003f66270 */
[C---:B------:R-:W-:Y:S01]  /*14e50*/  VIADD R54, R71.reuse, UR8 ;  /* 0x0000000847367c36 */ /* 0x040fe20008000000 */
[----:B------:R0:W-:Y:S01]  /*14e60*/  STL [R1+0x8], R2 ;  /* 0x0000080201007387 */ /* 0x0001e20000100800 */
[----:B------:R-:W4:Y:S01]  /*14e70*/  MUFU.TANH R4, R4 ;  /* 0x0000000400047308 */ /* 0x000f220000002400 */
[----:B------:R-:W-:Y:S02]  /*14e80*/  IMAD.IADD R71, R71, 0x1, R24 ;  /* 0x0000000147477824 */ /* 0x000fe400078e0218 */
[----:B--2---:R-:W-:-:S05]  /*14e90*/  IMAD.IADD R70, R54, 0x1, R39 ;  /* 0x0000000136467824 */ /* 0x004fca00078e0227 */
[----:B------:R-:W2:Y:S01]  /*14ea0*/  MUFU.TANH R5, R5 ;  /* 0x0000000500057308 */ /* 0x000ea20000002400 */
[----:B------:R-:W-:-:S07]  /*14eb0*/  VIADDMNMX R68, R39, R71, R66, PT ;  /* 0x0000004727447246 */ /* 0x000fce0003800142 */
        /* <DEDUP_REMOVED lines=27> */
[----:B------:R-:W0:Y:S01]  /*15070*/  MUFU.TANH R38, R38 ;  /* 0x0000002600267308 */ /* 0x000e220000002400 */
[----:B-1234-:R-:W-:Y:S05]  /*15080*/  @!P3 BRA `(.L_x_1726) ;  /* 0x000000000050b947 */ /* 0x01efea0003800000 */
[----:B------:R-:W-:Y:S01]  /*15090*/  IADD3 R39, -R219, R220, R39 ;  /* 0x000000dcdb277210 */ /* 0x000fe20007ffe127 */
[----:B------:R-:W-:Y:S03]  /*150a0*/  BSSY B0, `(.L_x_1727) ;  /* 0x000000e000007945 */ /* 0x000fe60003800000 */
[----:B------:R-:W-:-:S13]  /*150b0*/  ISETP.GT.AND P4, PT, R39, -0x1, PT ;  /* 0xffffffff2700780c */ /* 0x000fda0003f84270 */
[----:B------:R-:W-:Y:S05]  /*150c0*/  @P4 BRA `(.L_x_1728) ;  /* 0x00000000001c4947 */ /* 0x000fea0003800000 */
[----:B------:R-:W-:Y:S02]  /*150d0*/  ISETP.NE.AND P4, PT, R25, 0x1, PT ;  /* 0x000000011900780c */ /* 0x000fe40003f85270 */
[----:B------:R-:W-:-:S11]  /*150e0*/  LOP3.LUT R39, RZ, R39, RZ, 0x33, !PT ;  /* 0x00000027ff277212 */ /* 0x000fd600078e33ff */
[----:B0-----:R-:W0:Y:S02]  /*150f0*/  @P4 LDC.64 R2, c[0x0][0x9e8] ;  /* 0x00027a00ff024b82 */ /* 0x001e240000000a00 */
[----:B0-----:R-:W-:-:S05]  /*15100*/  @P4 IMAD.HI.U32 R2, R39, R2, RZ ;  /* 0x0000000227024227 */ /* 0x001fca00078e00ff */
[----:B------:R-:W-:-:S04]  /*15110*/  @P4 SHF.R.U32.HI R39, RZ, R3, R2 ;  /* 0x00000003ff274219 */ /* 0x000fc80000011602 */
[----:B------:R-:W-:Y:S01]  /*15120*/  LOP3.LUT R39, RZ, R39, RZ, 0x33, !PT ;  /* 0x00000027ff277212 */ /* 0x000fe200078e33ff */
[----:B------:R-:W-:Y:S06]  /*15130*/  BRA `(.L_x_1729) ;  /* 0x0000000000107947 */ /* 0x000fec0003800000 */
.L_x_1728:
[----:B------:R-:W-:-:S13]  /*15140*/  ISETP.NE.AND P4, PT, R25, 0x1, PT ;  /* 0x000000011900780c */ /* 0x000fda0003f85270 */
[----:B0-----:R-:W0:Y:S02]  /*15150*/  @P4 LDC.64 R2, c[0x0][0x9e8] ;  /* 0x00027a00ff024b82 */ /* 0x001e240000000a00 */
[----:B0-----:R-:W-:-:S05]  /*15160*/  @P4 IMAD.HI.U32 R2, R39, R2, RZ ;  /* 0x0000000227024227 */ /* 0x001fca00078e00ff */
[----:B------:R-:W-:-:S07]  /*15170*/  @P4 SHF.R.U32.HI R39, RZ, R3, R2 ;  /* 0x00000003ff274219 */ /* 0x000fce0000011602 */
.L_x_1729:
[----:B------:R-:W-:Y:S05]  /*15180*/  BSYNC B0 ;  /* 0x0000000000007941 */ /* 0x000fea0003800000 */
.L_x_1727:
[----:B------:R-:W-:-:S04]  /*15190*/  IMAD R39, R39, R25, -R52 ;  /* 0x0000001927277224 */ /* 0x000fc800078e0a34 */
[----:B------:R-:W-:-:S05]  /*151a0*/  IMAD.IADD R39, R39, 0x1, -R230 ;  /* 0x0000000127277824 */ /* 0x000fca00078e0ae6 */
[----:B------:R-:W-:Y:S02]  /*151b0*/  VIMNMX R70, R70, R39, !PT ;  /* 0x0000002746467248 */ /* 0x000fe40007fe0100 */
[----:B------:R-:W-:-:S07]  /*151c0*/  VIADDMNMX R68, R39, R25, R68, PT ;  /* 0x0000001927447246 */ /* 0x000fce0003800144 */
.L_x_1726:
[C---:B------:R-:W-:Y:S02]  /*151d0*/  ISETP.GE.AND P4, PT, R69.reuse, 0x2, PT ;  /* 0x000000024500780c */ /* 0x040fe40003f86270 */
[----:B------:R-:W-:Y:S02]  /*151e0*/  ISETP.GE.AND P6, PT, R69, 0x9, PT ;  /* 0x000000094500780c */ /* 0x000fe40003fc6270 */
[----:B------:R-:W-:Y:S02]  /*151f0*/  ISETP.GT.AND P5, PT, R70, 0x1, !P4 ;  /* 0x000000014600780c */ /* 0x000fe400067a4270 */
[----:B------:R-:W-:Y:S02]  /*15200*/  P2R R75, PR, RZ, 0x40 ;  /* 0x00000040ff4b7803 */ /* 0x000fe40000000000 */
[----:B------:R-:W-:-:S04]  /*15210*/  ISETP.LT.OR P5, PT, R68, 0x2, P5 ;  /* 0x000000024400780c */ /* 0x000fc80002fa1670 */
[----:B------:R-:W-:Y:S02]  /*15220*/  FSEL R39, R57, -INF , !P5 ;  /* 0xff80000039277808 */ /* 0x000fe40006800000 */
[----:B------:R-:W-:Y:S02]  /*15230*/  ISETP.GT.AND P5, PT, R70, 0x8, !P6 ;  /* 0x000000084600780c */ /* 0x000fe400077a4270 */
[----:B------:R-:W-:Y:S02]  /*15240*/  ISETP.GE.AND P6, PT, R69, 0xa, PT ;  /* 0x0000000a4500780c */ /* 0x000fe40003fc6270 */
[----:B------:R-:W-:-:S04]  /*15250*/  ISETP.LT.OR P5, PT, R68, 0x9, P5 ;  /* 0x000000094400780c */ /* 0x000fc80002fa1670 */
[----:B0-----:R-:W-:Y:S02]  /*15260*/  FSEL R41, R58, -INF , !P5 ;  /* 0xff8000003a297808 */ /* 0x001fe40006800000 */
        /* <DEDUP_REMOVED lines=23> */
[----:B------:R-:W-:Y:S02]  /*153e0*/  ISETP.GE.AND P6, PT, R69, 0x21, PT ;  /* 0x000000214500780c */ /* 0x000fe40003fc6270 */
        /* <DEDUP_REMOVED lines=39> */
[----:B------:R-:W-:Y:S02]  /*15660*/  ISETP.GE.AND P6, PT, R69, 0x3a, PT ;  /* 0x0000003a4500780c */ /* 0x000fe40003fc6270 */
[----:B------:R-:W0:Y:S02]  /*15670*/  SHFL.IDX PT, R69, R48, 0x1, 0x1c1f ;  /* 0x003c1f0030457f89 */ /* 0x000e2400000e0000 */
[----:B------:R-:W-:Y:S02]  /*15680*/  P2R R46, PR, RZ, 0x40 ;  /* 0x00000040ff2e7803 */ /* 0x000fe40000000000 */
[----:B------:R-:W-:-:S04]  /*15690*/  ISETP.GT.AND P6, PT, R70, 0x39, !P6 ;  /* 0x000000394600780c */ /* 0x000fc800077c4270 */
[----:B------:R-:W-:-:S04]  /*156a0*/  ISETP.LT.OR P6, PT, R68, 0x3a, P6 ;  /* 0x0000003a4400780c */ /* 0x000fc800037c1670 */
[----:B------:R-:W-:Y:S02]  /*156b0*/  FSEL R67, R67, -INF , !P6 ;  /* 0xff80000043437808 */ /* 0x000fe40007000000 */
[----:B0-----:R-:W-:Y:S01]  /*156c0*/  VIADDMNMX R66, R69, R71, R66, PT ;  /* 0x0000004745427246 */ /* 0x001fe20003800142 */
[----:B------:R-:W-:Y:S01]  /*156d0*/  IMAD.IADD R54, R54, 0x1, R69 ;  /* 0x0000000136367824 */ /* 0x000fe200078e0245 */
[----:B------:R-:W-:Y:S06]  /*156e0*/  @!P3 BRA `(.L_x_1730) ;  /* 0x000000000050b947 */ /* 0x000fec0003800000 */
[----:B------:R-:W-:Y:S01]  /*156f0*/  IADD3 R69, -R219, R220, R69 ;  /* 0x000000dcdb457210 */ /* 0x000fe20007ffe145 */
[----:B------:R-:W-:Y:S03]  /*15700*/  BSSY B0, `(.L_x_1731) ;  /* 0x000000e000007945 */ /* 0x000fe60003800000 */
        /* <DEDUP_REMOVED lines=9> */
.L_x_1732:
[----:B------:R-:W-:-:S13]  /*157a0*/  ISETP.NE.AND P6, PT, R25, 0x1, PT ;  /* 0x000000011900780c */ /* 0x000fda0003fc5270 */
[----:B------:R-:W0:Y:S02]  /*157b0*/  @P6 LDC.64 R2, c[0x0][0x9e8] ;  /* 0x00027a00ff026b82 */ /* 0x000e240000000a00 */
[----:B0-----:R-:W-:-:S05]  /*157c0*/  @P6 IMAD.HI.U32 R2, R69, R2, RZ ;  /* 0x0000000245026227 */ /* 0x001fca00078e00ff */
[----:B------:R-:W-:-:S07]  /*157d0*/  @P6 SHF.R.U32.HI R69, RZ, R3, R2 ;  /* 0x00000003ff456219 */ /* 0x000fce0000011602 */
.L_x_1733:
[----:B------:R-:W-:Y:S05]  /*157e0*/  BSYNC B0 ;  /* 0x0000000000007941 */ /* 0x000fea0003800000 */
.L_x_1731:
[----:B------:R-:W-:-:S04]  /*157f0*/  IMAD R69, R69, R25, -R52 ;  /* 0x0000001945457224 */ /* 0x000fc800078e0a34 */
[----:B------:R-:W-:-:S05]  /*15800*/  IMAD.IADD R69, R69, 0x1, -R230 ;  /* 0x0000000145457824 */ /* 0x000fca00078e0ae6 */
[----:B------:R-:W-:Y:S02]  /*15810*/  VIMNMX R54, R54, R69, !PT ;  /* 0x0000004536367248 */ /* 0x000fe40007fe0100 */
[----:B------:R-:W-:-:S07]  /*15820*/  VIADDMNMX R66, R69, R25, R66, PT ;  /* 0x0000001945427246 */ /* 0x000fce0003800142 */
.L_x_1730:
[----:B------:R-:W-:Y:S01]  /*15830*/  ISETP.GT.AND P4, PT, R54, 0x1, !P4 ;  /* 0x000000013600780c */ /* 0x000fe20006784270 */
[----:B------:R-:W-:Y:S01]  /*15840*/  ULDC UR4, c[0x0][0x988] ;  /* 0x0002620000047ab9 */ /* 0x000fe20000000800 */
[----:B------:R-:W-:Y:S02]  /*15850*/  ISETP.NE.AND P6, PT, R75, RZ, PT ;  /* 0x000000ff4b00720c */ /* 0x000fe40003fc5270 */
[----:B------:R-:W-:Y:S02]  /*15860*/  ISETP.LT.OR P4, PT, R66, 0x2, P4 ;  /* 0x000000024200780c */ /* 0x000fe40002781670 */
[----:B------:R-:W-:Y:S02]  /*15870*/  FMNMX.FTZ R2, R56, R39, !PT ;  /* 0x0000002738027209 */ /* 0x000fe40007810000 */
[----:B------:R-:W-:Y:S02]  /*15880*/  FSEL R5, R5, -INF , !P4 ;  /* 0xff80000005057808 */ /* 0x000fe40006000000 */
[----:B------:R-:W-:-:S02]  /*15890*/  ISETP.GT.AND P4, PT, R54, 0x8, !P6 ;  /* 0x000000083600780c */ /* 0x000fc40007784270 */
[----:B------:R-:W-:Y:S02]  /*158a0*/  FMNMX.FTZ R2, R41, R2, !PT ;  /* 0x0000000229027209 */ /* 0x000fe40007810000 */
[----:B------:R-:W-:Y:S02]  /*158b0*/  ISETP.LT.OR P4, PT, R66, 0x9, P4 ;  /* 0x000000094200780c */ /* 0x000fe40002781670 */
[----:B------:R-:W-:Y:S02]  /*158c0*/  FMNMX.FTZ R2, R43, R2, !PT ;  /* 0x000000022b027209 */ /* 0x000fe40007810000 */
[----:B------:R-:W-:Y:S02]  /*158d0*/  FSEL R69, R26, -INF , !P4 ;  /* 0xff8000001a457808 */ /* 0x000fe40006000000 */
[----:B------:R-:W-:Y:S02]  /*158e0*/  ISETP.NE.AND P4, PT, R58, RZ, PT ;  /* 0x000000ff3a00720c */ /* 0x000fe40003f85270 */
[----:B------:R-:W-:-:S02]  /*158f0*/  FMNMX.FTZ R2, R45, R2, !PT ;  /* 0x000000022d027209 */ /* 0x000fc40007810000 */
[----:B------:R-:W-:Y:S02]  /*15900*/  ISETP.GT.AND P4, PT, R54, 0x9, !P4 ;  /* 0x000000093600780c */ /* 0x000fe40006784270 */
[----:B------:R-:W-:Y:S02]  /*15910*/  FMNMX.FTZ R2, R47, R2, !PT ;  /* 0x000000022f027209 */ /* 0x000fe40007810000 */
[----:B------:R-:W-:Y:S02]  /*15920*/  ISETP.LT.OR P4, PT, R66, 0xa, P4 ;  /* 0x0000000a4200780c */ /* 0x000fe40002781670 */
        /* <DEDUP_REMOVED lines=21> */
[----:B------:R-:W-:Y:S02]  /*15a80*/  ISETP.NE.AND P6, PT, R50, RZ, PT ;  /* 0x000000ff3200720c */ /* 0x000fe40003fc5270 */
[----:B------:R-:W-:Y:S02]  /*15a90*/  FSEL R73, R30, -INF , !P4 ;  /* 0xff8000001e497808 */ /* 0x000fe40006000000 */
[----:B------:R-:W-:Y:S02]  /*15aa0*/  ISETP.NE.AND P4, PT, R62, RZ, PT ;  /* 0x000000ff3e00720c */ /* 0x000fe40003f85270 */
[----:B------:R-:W-:Y:S01]  /*15ab0*/  FMNMX.FTZ R30, R67, R2, !PT ;  /* 0x00000002431e7209 */ /* 0x000fe20007810000 */
[----:B------:R-:W-:Y:S01]  /*15ac0*/  IMAD.U32 R2, RZ, RZ, UR4 ;  /* 0x00000004ff027e24 */ /* 0x000fe2000f8e00ff */
[C---:B------:R-:W-:Y:S02]  /*15ad0*/  ISETP.GT.AND P4, PT, R54.reuse, 0x19, !P4 ;  /* 0x000000193600780c */ /* 0x040fe40006784270 */
[----:B------:R-:W-:Y:S01]  /*15ae0*/  ISETP.GT.AND P5, PT, R54, 0x38, !P5 ;  /* 0x000000383600780c */ /* 0x000fe20006fa4270 */
[----:B------:R-:W0:Y:S01]  /*15af0*/  SHFL.BFLY PT, R3, R30, 0x2, 0x1f ;  /* 0x0c401f001e037f89 */ /* 0x000e2200000e0000 */
[----:B------:R-:W-:-:S02]  /*15b00*/  ISETP.LT.OR P4, PT, R66, 0x1a, P4 ;  /* 0x0000001a4200780c */ /* 0x000fc40002781670 */
[----:B------:R-:W-:Y:S02]  /*15b10*/  ISETP.LT.OR P5, PT, R66, 0x39, P5 ;  /* 0x000000394200780c */ /* 0x000fe40002fa1670 */
[----:B------:R-:W-:Y:S02]  /*15b20*/  FSEL R31, R31, -INF , !P4 ;  /* 0xff8000001f1f7808 */ /* 0x000fe40006000000 */
[----:B------:R-:W-:-:S04]  /*15b30*/  ISETP.NE.AND P4, PT, R74, RZ, PT ;  /* 0x000000ff4a00720c */ /* 0x000fc80003f85270 */
[----:B------:R-:W-:-:S04]  /*15b40*/  ISETP.GT.AND P4, PT, R54, 0x20, !P4 ;  /* 0x000000203600780c */ /* 0x000fc80006784270 */
[----:B------:R-:W-:-:S04]  /*15b50*/  ISETP.LT.OR P4, PT, R66, 0x21, P4 ;  /* 0x000000214200780c */ /* 0x000fc80002781670 */
[----:B------:R-:W-:Y:S02]  /*15b60*/  FSEL R75, R32, -INF , !P4 ;  /* 0xff800000204b7808 */ /* 0x000fe40006000000 */
[----:B------:R-:W-:Y:S02]  /*15b70*/  ISETP.NE.AND P4, PT, R76, RZ, PT ;  /* 0x000000ff4c00720c */ /* 0x000fe40003f85270 */
[----:B0-----:R-:W-:Y:S02]  /*15b80*/  FMNMX.FTZ R32, R30, R3, !PT ;  /* 0x000000031e207209 */ /* 0x001fe40007810000 */
[----:B------:R-:W-:-:S03]  /*15b90*/  ISETP.GT.AND P4, PT, R54, 0x21, !P4 ;  /* 0x000000213600780c */ /* 0x000fc60006784270 */
[----:B------:R-:W0:Y:S01]  /*15ba0*/  SHFL.BFLY PT, R3, R32, 0x1, 0x1f ;  /* 0x0c201f0020037f89 */ /* 0x000e2200000e0000 */
[----:B------:R-:W-:-:S04]  /*15bb0*/  ISETP.LT.OR P4, PT, R66, 0x22, P4 ;  /* 0x000000224200780c */ /* 0x000fc80002781670 */
[----:B------:R-:W-:Y:S02]  /*15bc0*/  FSEL R33, R33, -INF , !P4 ;  /* 0xff80000021217808 */ /* 0x000fe40006000000 */
[----:B------:R-:W-:-:S04]  /*15bd0*/  ISETP.NE.AND P4, PT, R64, RZ, PT ;  /* 0x000000ff4000720c */ /* 0x000fc80003f85270 */
[----:B------:R-:W-:-:S04]  /*15be0*/  ISETP.GT.AND P4, PT, R54, 0x28, !P4 ;  /* 0x000000283600780c */ /* 0x000fc80006784270 */
[----:B------:R-:W-:-:S04]  /*15bf0*/  ISETP.LT.OR P4, PT, R66, 0x29, P4 ;  /* 0x000000294200780c */ /* 0x000fc80002781670 */
[----:B------:R-:W-:Y:S02]  /*15c00*/  FSEL R77, R34, -INF , !P4 ;  /* 0xff800000224d7808 */ /* 0x000fe40006000000 */
[----:B------:R-:W-:Y:S02]  /*15c10*/  ISETP.NE.AND P4, PT, R42, RZ, PT ;  /* 0x000000ff2a00720c */ /* 0x000fe40003f85270 */
[----:B------:R-:W1:Y:S01]  /*15c20*/  @P2 LDC R42, c[0x0][0x450] ;  /* 0x00011400ff2a2b82 */ /* 0x000e620000000800 */
[----:B0-----:R-:W-:Y:S02]  /*15c30*/  FMNMX.FTZ R3, R32, R3, !PT ;  /* 0x0000000320037209 */ /* 0x001fe40007810000 */
[----:B------:R-:W-:-:S03]  /*15c40*/  ISETP.GT.AND P4, PT, R54, 0x29, !P4 ;  /* 0x000000293600780c */ /* 0x000fc60006784270 */
[----:B------:R-:W-:Y:S01]  /*15c50*/  FMUL.FTZ R28, R3, R2 ;  /* 0x00000002031c7220 */ /* 0x000fe20000410000 */
[----:B------:R-:W-:-:S04]  /*15c60*/  ISETP.LT.OR P4, PT, R66, 0x2a, P4 ;  /* 0x0000002a4200780c */ /* 0x000fc80002781670 */
[----:B------:R-:W-:Y:S02]  /*15c70*/  FSEL R35, R35, -INF , !P4 ;  /* 0xff80000023237808 */ /* 0x000fe40006000000 */
[----:B------:R-:W-:-:S04]  /*15c80*/  ISETP.NE.AND P4, PT, R44, RZ, PT ;  /* 0x000000ff2c00720c */ /* 0x000fc80003f85270 */
[----:B------:R-:W-:-:S04]  /*15c90*/  ISETP.GT.AND P4, PT, R54, 0x30, !P4 ;  /* 0x000000303600780c */ /* 0x000fc80006784270 */
[----:B------:R-:W-:-:S04]  /*15ca0*/  ISETP.LT.OR P4, PT, R66, 0x31, P4 ;  /* 0x000000314200780c */ /* 0x000fc80002781670 */
[----:B------:R-:W-:Y:S02]  /*15cb0*/  FSEL R37, R37, -INF , !P4 ;  /* 0xff80000025257808 */ /* 0x000fe40006000000 */
[----:B------:R-:W-:Y:S02]  /*15cc0*/  ISETP.GT.AND P4, PT, R54, RZ, !P6 ;  /* 0x000000ff3600720c */ /* 0x000fe40007784270 */
[----:B------:R-:W-:Y:S02]  /*15cd0*/  ISETP.NE.AND P6, PT, R46, RZ, PT ;  /* 0x000000ff2e00720c */ /* 0x000fe40003fc5270 */
[----:B------:R-:W-:Y:S02]  /*15ce0*/  ISETP.LT.OR P4, PT, R66, 0x1, P4 ;  /* 0x000000014200780c */ /* 0x000fe40002781670 */
[----:B------:R-:W-:Y:S02]  /*15cf0*/  ISETP.GT.AND P6, PT, R54, 0x39, !P6 ;  /* 0x000000393600780c */ /* 0x000fe400077c4270 */
[----:B------:R-:W-:-:S02]  /*15d00*/  FSEL R26, R4, -INF , !P4 ;  /* 0xff800000041a7808 */ /* 0x000fc40006000000 */
[----:B------:R-:W-:Y:S02]  /*15d10*/  FSETP.NEU.FTZ.AND P4, PT, R3, -INF , PT ;  /* 0xff8000000300780b */ /* 0x000fe40003f9d000 */
[----:B------:R-:W-:Y:S02]  /*15d20*/  FMNMX.FTZ R4, R26, R5, !PT ;  /* 0x000000051a047209 */ /* 0x000fe40007810000 */
[----:B------:R-:W-:Y:S02]  /*15d30*/  FSEL R28, R28, RZ, P4 ;  /* 0x000000ff1c1c7208 */ /* 0x000fe40002000000 */
[----:B------:R-:W-:Y:S02]  /*15d40*/  FMNMX.FTZ R4, R69, R4, !PT ;  /* 0x0000000445047209 */ /* 0x000fe40007810000 */
[----:B------:R-:W-:Y:S01]  /*15d50*/  ISETP.NE.AND P4, PT, R40, RZ, PT ;  /* 0x000000ff2800720c */ /* 0x000fe20003f85270 */
[--C-:B------:R-:W-:Y:S01]  /*15d60*/  FFMA.FTZ R81, R39, R2, -R28.reuse ;  /* 0x0000000227517223 */ /* 0x100fe2000001081c */
[----:B------:R-:W-:Y:S01]  /*15d70*/  FMNMX.FTZ R4, R27, R4, !PT ;  /* 0x000000041b047209 */ /* 0x000fe20007810000 */
[-CC-:B------:R-:W-:Y:S01]  /*15d80*/  FFMA.FTZ R196, R56, R2.reuse, -R28.reuse ;  /* 0x0000000238c47223 */ /* 0x180fe2000001081c */
[----:B------:R-:W-:Y:S01]  /*15d90*/  ISETP.GT.AND P4, PT, R54, 0x31, !P4 ;  /* 0x000000313600780c */ /* 0x000fe20006784270 */
[--C-:B------:R-:W-:Y:S01]  /*15da0*/  FFMA.FTZ R198, R41, R2, -R28.reuse ;  /* 0x0000000229c67223 */ /* 0x100fe2000001081c */
[----:B------:R-:W-:Y:S01]  /*15db0*/  FMNMX.FTZ R4, R71, R4, !PT ;  /* 0x0000000447047209 */ /* 0x000fe20007810000 */
[----:B------:R-:W-:Y:S01]  /*15dc0*/  MUFU.EX2 R81, R81 ;  /* 0x0000005100517308 */ /* 0x000fe20000000800 */
[----:B------:R-:W-:Y:S01]  /*15dd0*/  ISETP.LT.OR P4, PT, R66, 0x32, P4 ;  /* 0x000000324200780c */ /* 0x000fe20002781670 */
[--C-:B------:R-:W-:Y:S01]  /*15de0*/  FFMA.FTZ R41, R43, R2, -R28.reuse ;  /* 0x000000022b297223 */ /* 0x100fe2000001081c */
[----:B------:R-:W-:Y:S01]  /*15df0*/  FMNMX.FTZ R4, R29, R4, !PT ;  /* 0x000000041d047209 */ /* 0x000fe20007810000 */
[-CC-:B------:R-:W-:Y:S01]  /*15e00*/  FFMA.FTZ R192, R45, R2.reuse, -R28.reuse ;  /* 0x000000022dc07223 */ /* 0x180fe2000001081c */
[----:B------:R-:W-:Y:S01]  /*15e10*/  FSEL R79, R36, -INF , !P4 ;  /* 0xff800000244f7808 */ /* 0x000fe20006000000 */
[--C-:B------:R-:W-:Y:S01]  /*15e20*/  FFMA.FTZ R43, R47, R2, -R28.reuse ;  /* 0x000000022f2b7223 */ /* 0x100fe2000001081c */
[----:B------:R-:W-:Y:S01]  /*15e30*/  FMNMX.FTZ R4, R73, R4, !PT ;  /* 0x0000000449047209 */ /* 0x000fe20007810000 */
[----:B------:R-:W0:Y:S01]  /*15e40*/  MUFU.EX2 R196, R196 ;  /* 0x000000c400c47308 */ /* 0x000e220000000800 */
[----:B------:R-:W-:Y:S01]  /*15e50*/  ISETP.LT.OR P6, PT, R66, 0x3a, P6 ;  /* 0x0000003a4200780c */ /* 0x000fe200037c1670 */
[--C-:B------:R-:W-:Y:S01]  /*15e60*/  FFMA.FTZ R194, R49, R2, -R28.reuse ;  /* 0x0000000231c27223 */ /* 0x100fe2000001081c */
[----:B------:R-:W-:Y:S01]  /*15e70*/  FMNMX.FTZ R4, R31, R4, !PT ;  /* 0x000000041f047209 */ /* 0x000fe20007810000 */
[-CC-:B------:R-:W-:Y:S01]  /*15e80*/  FFMA.FTZ R45, R51, R2.reuse, -R28.reuse ;  /* 0x00000002332d7223 */ /* 0x180fe2000001081c */
[----:B------:R-:W-:Y:S01]  /*15e90*/  FSEL R39, R0, -INF , !P5 ;  /* 0xff80000000277808 */ /* 0x000fe20006800000 */
[--C-:B------:R-:W-:Y:S01]  /*15ea0*/  FFMA.FTZ R188, R53, R2, -R28.reuse ;  /* 0x0000000235bc7223 */ /* 0x100fe2000001081c */
[----:B------:R-:W-:Y:S01]  /*15eb0*/  FMNMX.FTZ R4, R75, R4, !PT ;  /* 0x000000044b047209 */ /* 0x000fe20007810000 */
[----:B------:R-:W2:Y:S01]  /*15ec0*/  MUFU.EX2 R198, R198 ;  /* 0x000000c600c67308 */ /* 0x000ea20000000800 */
[----:B------:R-:W-:Y:S01]  /*15ed0*/  FSEL R83, R38, -INF , !P6 ;  /* 0xff80000026537808 */ /* 0x000fe20007000000 */
[--C-:B------:R-:W-:Y:S01]  /*15ee0*/  FFMA.FTZ R47, R55, R2, -R28.reuse ;  /* 0x00000002372f7223 */ /* 0x100fe2000001081c */
[----:B------:R-:W-:Y:S01]  /*15ef0*/  FMNMX.FTZ R4, R33, R4, !PT ;  /* 0x0000000421047209 */ /* 0x000fe20007810000 */
[-CC-:B------:R-:W-:Y:S01]  /*15f00*/  FFMA.FTZ R190, R57, R2.reuse, -R28.reuse ;  /* 0x0000000239be7223 */ /* 0x180fe2000001081c */
[-CC-:B------:R-:W-:Y:S01]  /*15f10*/  FFMA.FTZ R49, R59, R2.reuse, -R28.reuse ;  /* 0x000000023b317223 */ /* 0x180fe2000001081c */
[--C-:B------:R-:W-:Y:S01]  /*15f20*/  FFMA.FTZ R184, R61, R2, -R28.reuse ;  /* 0x000000023db87223 */ /* 0x100fe2000001081c */
[----:B------:R-:W-:Y:S01]  /*15f30*/  FMNMX.FTZ R4, R77, R4, !PT ;  /* 0x000000044d047209 */ /* 0x000fe20007810000 */
[----:B------:R-:W3:Y:S01]  /*15f40*/  MUFU.EX2 R41, R41 ;  /* 0x0000002900297308 */ /* 0x000ee20000000800 */
[-CC-:B------:R-:W-:Y:S01]  /*15f50*/  FFMA.FTZ R51, R65, R2.reuse, -R28.reuse ;  /* 0x0000000241337223 */ /* 0x180fe2000001081c */
[--C-:B------:R-:W-:Y:S01]  /*15f60*/  FFMA.FTZ R186, R63, R2, -R28.reuse ;  /* 0x000000023fba7223 */ /* 0x100fe2000001081c */
[----:B------:R-:W-:Y:S01]  /*15f70*/  FMNMX.FTZ R4, R35, R4, !PT ;  /* 0x0000000423047209 */ /* 0x000fe20007810000 */
[----:B------:R-:W-:-:S03]  /*15f80*/  FFMA.FTZ R53, R67, R2, -R28 ;  /* 0x0000000243357223 */ /* 0x000fc6000001081c */
[----:B------:R-:W-:Y:S01]  /*15f90*/  FMNMX.FTZ R4, R37, R4, !PT ;  /* 0x0000000425047209 */ /* 0x000fe20007810000 */
[----:B------:R-:W4:Y:S03]  /*15fa0*/  MUFU.EX2 R192, R192 ;  /* 0x000000c000c07308 */ /* 0x000f260000000800 */
[----:B------:R-:W-:-:S04]  /*15fb0*/  FMNMX.FTZ R4, R79, R4, !PT ;  /* 0x000000044f047209 */ /* 0x000fc80007810000 */
[----:B------:R-:W-:Y:S01]  /*15fc0*/  FMNMX.FTZ R4, R39, R4, !PT ;  /* 0x0000000427047209 */ /* 0x000fe20007810000 */
[----:B------:R-:W5:Y:S03]  /*15fd0*/  MUFU.EX2 R43, R43 ;  /* 0x0000002b002b7308 */ /* 0x000f660000000800 */
[----:B------:R-:W-:-:S05]  /*15fe0*/  FMNMX.FTZ R4, R83, R4, !PT ;  /* 0x0000000453047209 */ /* 0x000fca0007810000 */
[----:B------:R-:W1:Y:S01]  /*15ff0*/  SHFL.BFLY PT, R85, R4, 0x2, 0x1f ;  /* 0x0c401f0004557f89 */ /* 0x000e6200000e0000 */
[----:B------:R-:W5:Y:S08]  /*16000*/  MUFU.EX2 R194, R194 ;  /* 0x000000c200c27308 */ /* 0x000f700000000800 */
[----:B------:R-:W5:Y:S08]  /*16010*/  MUFU.EX2 R45, R45 ;  /* 0x0000002d002d7308 */ /* 0x000f700000000800 */
[----:B------:R-:W-:Y:S01]  /*16020*/  MUFU.EX2 R188, R188 ;  /* 0x000000bc00bc7308 */ /* 0x000fe20000000800 */
[----:B-1----:R-:W-:-:S07]  /*16030*/  FMNMX.FTZ R85, R4, R85, !PT ;  /* 0x0000005504557209 */ /* 0x002fce0007810000 */
[----:B------:R-:W-:Y:S01]  /*16040*/  MUFU.EX2 R47, R47 ;  /* 0x0000002f002f7308 */ /* 0x000fe20000000800 */
[----:B------:R-:W1:Y:S07]  /*16050*/  SHFL.BFLY PT, R4, R85, 0x1, 0x1f ;  /* 0x0c201f0055047f89 */ /* 0x000e6e00000e0000 */
[----:B------:R-:W-:Y:S08]  /*16060*/  MUFU.EX2 R190, R190 ;  /* 0x000000be00be7308 */ /* 0x000ff00000000800 */
[----:B------:R-:W-:Y:S08]  /*16070*/  MUFU.EX2 R49, R49 ;  /* 0x0000003100317308 */ /* 0x000ff00000000800 */
[----:B------:R-:W-:Y:S01]  /*16080*/  MUFU.EX2 R184, R184 ;  /* 0x000000b800b87308 */ /* 0x000fe20000000800 */
[----:B-1----:R-:W-:-:S04]  /*16090*/  FMNMX.FTZ R4, R85, R4, !PT ;  /* 0x0000000455047209 */ /* 0x002fc80007810000 */
[C---:B------:R-:W-:Y:S01]  /*160a0*/  FSETP.NEU.FTZ.AND P4, PT, R4.reuse, -INF , PT ;  /* 0xff8000000400780b */ /* 0x040fe20003f9d000 */
[----:B------:R-:W-:Y:S02]  /*160b0*/  FMUL.FTZ R30, R4, R2 ;  /* 0x00000002041e7220 */ /* 0x000fe40000410000 */
[----:B------:R-:W-:Y:S03]  /*160c0*/  MUFU.EX2 R51, R51 ;  /* 0x0000003300337308 */ /* 0x000fe60000000800 */
[----:B------:R-:W-:-:S05]  /*160d0*/  FSEL R30, R30, RZ, P4 ;  /* 0x000000ff1e1e7208 */ /* 0x000fca0002000000 */
[----:B------:R-:W-:Y:S01]  /*160e0*/  MUFU.EX2 R186, R186 ;  /* 0x000000ba00ba7308 */ /* 0x000fe20000000800 */
[-CC-:B------:R-:W-:Y:S01]  /*160f0*/  FFMA.FTZ R197, R26, R2.reuse, -R30.reuse ;  /* 0x000000021ac57223 */ /* 0x180fe2000001081e */
[-CC-:B------:R-:W-:Y:S01]  /*16100*/  FFMA.FTZ R0, R5, R2.reuse, -R30.reuse ;  /* 0x0000000205007223 */ /* 0x180fe2000001081e */
[-CC-:B------:R-:W-:Y:S01]  /*16110*/  FFMA.FTZ R199, R69, R2.reuse, -R30.reuse ;  /* 0x0000000245c77223 */ /* 0x180fe2000001081e */
[-CC-:B------:R-:W-:Y:S01]  /*16120*/  FFMA.FTZ R26, R27, R2.reuse, -R30.reuse ;  /* 0x000000021b1a7223 */ /* 0x180fe2000001081e */
[-CC-:B------:R-:W-:Y:S01]  /*16130*/  FFMA.FTZ R193, R71, R2.reuse, -R30.reuse ;  /* 0x0000000247c17223 */ /* 0x180fe2000001081e */
[----:B0-----:R-:W-:Y:S01]  /*16140*/  FADD.FTZ R5, R196, R81 ;  /* 0x00000051c4057221 */ /* 0x001fe20000010000 */
[-CC-:B------:R-:W-:Y:S01]  /*16150*/  FFMA.FTZ R28, R29, R2.reuse, -R30.reuse ;  /* 0x000000021d1c7223 */ /* 0x180fe2000001081e */
[----:B------:R-:W-:Y:S01]  /*16160*/  MUFU.EX2 R197, R197 ;  /* 0x000000c500c57308 */ /* 0x000fe20000000800 */
[-CC-:B------:R-:W-:Y:S01]  /*16170*/  FFMA.FTZ R195, R73, R2.reuse, -R30.reuse ;  /* 0x0000000249c37223 */ /* 0x180fe2000001081e */
[----:B--2---:R-:W-:Y:S01]  /*16180*/  FADD.FTZ R36, R198, R5 ;  /* 0x00000005c6247221 */ /* 0x004fe20000010000 */
[-CC-:B------:R-:W-:Y:S01]  /*16190*/  FFMA.FTZ R32, R31, R2.reuse, -R30.reuse ;  /* 0x000000021f207223 */ /* 0x180fe2000001081e */
[-CC-:B------:R-:W-:Y:S01]  /*161a0*/  FFMA.FTZ R189, R75, R2.reuse, -R30.reuse ;  /* 0x000000024bbd7223 */ /* 0x180fe2000001081e */
[-C--:B------:R-:W-:Y:S01]  /*161b0*/  FFMA.FTZ R34, R33, R2.reuse, -R30 ;  /* 0x0000000221227223 */ /* 0x080fe2000001081e */
[----:B---3--:R-:W-:Y:S01]  /*161c0*/  FADD.FTZ R5, R41, R36 ;  /* 0x0000002429057221 */ /* 0x008fe20000010000 */
[-CC-:B------:R-:W-:Y:S01]  /*161d0*/  FFMA.FTZ R191, R77, R2.reuse, -R30.reuse ;  /* 0x000000024dbf7223 */ /* 0x180fe2000001081e */
[----:B------:R-:W0:Y:S01]  /*161e0*/  MUFU.EX2 R0, R0 ;  /* 0x0000000000007308 */ /* 0x000e220000000800 */
[-CC-:B------:R-:W-:Y:S01]  /*161f0*/  FFMA.FTZ R36, R35, R2.reuse, -R30.reuse ;  /* 0x0000000223247223 */ /* 0x180fe2000001081e */
[----:B----4-:R-:W-:Y:S01]  /*16200*/  FADD.FTZ R40, R192, R5 ;  /* 0x00000005c0287221 */ /* 0x010fe20000010000 */
[----:B------:R-:W1:Y:S01]  /*16210*/  @P2 LDC R31, c[0x0][0x44c] ;  /* 0x00011300ff1f2b82 */ /* 0x000e620000000800 */
[-CC-:B------:R-:W-:Y:S01]  /*16220*/  FFMA.FTZ R185, R37, R2.reuse, -R30.reuse ;  /* 0x0000000225b97223 */ /* 0x180fe2000001081e */
[-C--:B------:R-:W-:Y:S01]  /*16230*/  FFMA.FTZ R79, R79, R2.reuse, -R30 ;  /* 0x000000024f4f7223 */ /* 0x080fe2000001081e */
[----:B-----5:R-:W-:Y:S01]  /*16240*/  FADD.FTZ R27, R43, R40 ;  /* 0x000000282b1b7221 */ /* 0x020fe20000010000 */
[-CC-:B------:R-:W-:Y:S01]  /*16250*/  FFMA.FTZ R39, R39, R2.reuse, -R30.reuse ;  /* 0x0000000227277223 */ /* 0x180fe2000001081e */
[----:B------:R-:W2:Y:S01]  /*16260*/  MUFU.EX2 R199, R199 ;  /* 0x000000c700c77308 */ /* 0x000ea20000000800 */
[----:B------:R-:W-:Y:S01]  /*16270*/  FFMA.FTZ R83, R83, R2, -R30 ;  /* 0x0000000253537223 */ /* 0x000fe2000001081e */
[----:B------:R-:W-:Y:S01]  /*16280*/  FADD.FTZ R40, R194, R27 ;  /* 0x0000001bc2287221 */ /* 0x000fe20000010000 */
[----:B------:R-:W-:Y:S01]  /*16290*/  IMAD.MOV.U32 R29, RZ, RZ, R78 ;  /* 0x000000ffff1d7224 */ /* 0x000fe200078e004e */
[----:B------:R-:W-:-:S02]  /*162a0*/  F2FP.BF16.F32.PACK_AB R196, R81, R196 ;  /* 0x000000c451c4723e */ /* 0x000fc400000010ff */
[----:B------:R-:W-:Y:S01]  /*162b0*/  FADD.FTZ R27, R45, R40 ;  /* 0x000000282d1b7221 */ /* 0x000fe20000010000 */
[----:B------:R-:W-:Y:S01]  /*162c0*/  F2FP.BF16.F32.PACK_AB R198, R41, R198 ;  /* 0x000000c629c6723e */ /* 0x000fe200000010ff */
[----:B------:R-:W3:Y:S01]  /*162d0*/  MUFU.EX2 R26, R26 ;  /* 0x0000001a001a7308 */ /* 0x000ee20000000800 */
[----:B0-----:R-:W-:Y:S01]  /*162e0*/  FADD.FTZ R38, R197, R0 ;  /* 0x00000000c5267221 */ /* 0x001fe20000010000 */
[----:B------:R-:W-:Y:S01]  /*162f0*/  FADD.FTZ R40, R188, R27 ;  /* 0x0000001bbc287221 */ /* 0x000fe20000010000 */
[----:B------:R-:W-:Y:S02]  /*16300*/  F2FP.BF16.F32.PACK_AB R197, R0, R197 ;  /* 0x000000c500c5723e */ /* 0x000fe400000010ff */
[----:B------:R-:W-:Y:S01]  /*16310*/  F2FP.BF16.F32.PACK_AB R192, R43, R192 ;  /* 0x000000c02bc0723e */ /* 0x000fe200000010ff */
[----:B------:R-:W-:Y:S01]  /*16320*/  FADD.FTZ R27, R47, R40 ;  /* 0x000000282f1b7221 */ /* 0x000fe20000010000 */
[----:B------:R-:W-:Y:S01]  /*16330*/  F2FP.BF16.F32.PACK_AB R194, R45, R194 ;  /* 0x000000c22dc2723e */ /* 0x000fe200000010ff */
[----:B------:R-:W0:Y:S01]  /*16340*/  MUFU.EX2 R193, R193 ;  /* 0x000000c100c17308 */ /* 0x000e220000000800 */
[----:B--2---:R-:W-:Y:S01]  /*16350*/  FADD.FTZ R5, R199, R38 ;  /* 0x00000026c7057221 */ /* 0x004fe20000010000 */
[----:B------:R-:W-:Y:S01]  /*16360*/  FADD.FTZ R40, R190, R27 ;  /* 0x0000001bbe287221 */ /* 0x000fe20000010000 */
[----:B-1----:R-:W-:Y:S01]  /*16370*/  @P2 IMAD.HI.U32 R31, R78, R31, RZ ;  /* 0x0000001f4e1f2227 */ /* 0x002fe200078e00ff */
[----:B------:R-:W-:-:S03]  /*16380*/  F2FP.BF16.F32.PACK_AB R188, R47, R188 ;  /* 0x000000bc2fbc723e */ /* 0x000fc600000010ff */
[C---:B------:R-:W-:Y:S01]  /*16390*/  FADD.FTZ R27, R49.reuse, R40 ;  /* 0x00000028311b7221 */ /* 0x040fe20000010000 */
[----:B------:R-:W-:Y:S01]  /*163a0*/  F2FP.BF16.F32.PACK_AB R190, R49, R190 ;  /* 0x000000be31be723e */ /* 0x000fe200000010ff */
[----:B------:R-:W1:Y:S01]  /*163b0*/  MUFU.EX2 R28, R28 ;  /* 0x0000001c001c7308 */ /* 0x000e620000000800 */
[----:B---3--:R-:W-:Y:S01]  /*163c0*/  FADD.FTZ R38, R26, R5 ;  /* 0x000000051a267221 */ /* 0x008fe20000010000 */
[----:B------:R-:W-:Y:S01]  /*163d0*/  FADD.FTZ R40, R184, R27 ;  /* 0x0000001bb8287221 */ /* 0x000fe20000010000 */
[----:B------:R-:W-:Y:S02]  /*163e0*/  @P2 SHF.R.U32.HI R29, RZ, R42, R31 ;  /* 0x0000002aff1d2219 */ /* 0x000fe4000001161f */
[C---:B------:R-:W-:Y:S01]  /*163f0*/  F2FP.BF16.F32.PACK_AB R184, R51.reuse, R184 ;  /* 0x000000b833b8723e */ /* 0x040fe200000010ff */
[----:B------:R-:W-:Y:S01]  /*16400*/  FADD.FTZ R27, R51, R40 ;  /* 0x00000028331b7221 */ /* 0x000fe20000010000 */
[----:B------:R-:W-:Y:S01]  /*16410*/  F2FP.BF16.F32.PACK_AB R199, R26, R199 ;  /* 0x000000c71ac7723e */ /* 0x000fe200000010ff */
[----:B------:R-:W2:Y:S01]  /*16420*/  MUFU.EX2 R195, R195 ;  /* 0x000000c300c37308 */ /* 0x000ea20000000800 */
[----:B0-----:R-:W-:Y:S01]  /*16430*/  FADD.FTZ R5, R193, R38 ;  /* 0x00000026c1057221 */ /* 0x001fe20000010000 */
[----:B------:R-:W-:-:S02]  /*16440*/  IMAD.IADD R29, R154, 0x1, R29 ;  /* 0x000000019a1d7824 */ /* 0x000fc400078e021d */
[----:B------:R-:W-:Y:S02]  /*16450*/  FADD.FTZ R42, R186, R27 ;  /* 0x0000001bba2a7221 */ /* 0x000fe40000010000 */
[----:B------:R-:W-:Y:S02]  /*16460*/  IMAD.IADD R24, R29, 0x1, R24 ;  /* 0x000000011d187824 */ /* 0x000fe400078e0218 */
[----:B------:R-:W0:Y:S01]  /*16470*/  MUFU.EX2 R32, R32 ;  /* 0x0000002000207308 */ /* 0x000e220000000800 */
[C---:B-1----:R-:W-:Y:S01]  /*16480*/  FADD.FTZ R38, R28.reuse, R5 ;  /* 0x000000051c267221 */ /* 0x042fe20000010000 */
[----:B------:R-:W-:-:S06]  /*16490*/  F2FP.BF16.F32.PACK_AB R193, R28, R193 ;  /* 0x000000c11cc1723e */ /* 0x000fcc00000010ff */
        /* <DEDUP_REMOVED lines=21> */
[----:B-1----:R-:W-:-:S04]  /*165f0*/  FADD.FTZ R5, R39, R0 ;  /* 0x0000000027057221 */ /* 0x002fc80000010000 */
[C---:B--2---:R-:W-:Y:S01]  /*16600*/  FADD.FTZ R226, R38.reuse, R5 ;  /* 0x0000000526e27221 */ /* 0x044fe20000010000 */
[----:B------:R-:W-:Y:S01]  /*16610*/  F2FP.BF16.F32.PACK_AB R187, R38, R39 ;  /* 0x0000002726bb723e */ /* 0x000fe200000010ff */
[----:B------:R-:W-:Y:S02]  /*16620*/  VIADD R5, R100, 0xfffffffe ;  /* 0xfffffffe64057836 */ /* 0x000fe40000000000 */
[C---:B0-----:R-:W-:Y:S01]  /*16630*/  FADD.FTZ R227, R53.reuse, R42 ;  /* 0x0000002a35e37221 */ /* 0x041fe20000010000 */
[----:B------:R-:W-:Y:S01]  /*16640*/  F2FP.BF16.F32.PACK_AB R186, R53, R186 ;  /* 0x000000ba35ba723e */ /* 0x000fe200000010ff */
        /* <DEDUP_REMOVED lines=12> */
.L_x_1736:
[----:B------:R-:W-:-:S13]  /*16710*/  ISETP.NE.AND P4, PT, R25, 0x1, PT ;  /* 0x000000011900780c */ /* 0x000fda0003f85270 */
[----:B------:R-:W0:Y:S02]  /*16720*/  @P4 LDC.64 R26, c[0x0][0x9e8] ;  /* 0x00027a00ff1a4b82 */ /* 0x000e240000000a00 */
[----:B0-----:R-:W-:-:S05]  /*16730*/  @P4 IMAD.HI.U32 R26, R0, R26, RZ ;  /* 0x0000001a001a4227 */ /* 0x001fca00078e00ff */
[----:B------:R-:W-:-:S07]  /*16740*/  @P4 SHF.R.U32.HI R0, RZ, R27, R26 ;  /* 0x0000001bff004219 */ /* 0x000fce000001161a */
.L_x_1737:
[----:B------:R-:W-:Y:S05]  /*16750*/  BSYNC B0 ;  /* 0x0000000000007941 */ /* 0x000fea0003800000 */
.L_x_1735:
[----:B------:R-:W-:-:S05]  /*16760*/  IMAD R25, R0, R25, R25 ;  /* 0x0000001900197224 */ /* 0x000fca00078e0219 */
[----:B------:R-:W-:-:S07]  /*16770*/  VIMNMX R24, R24, R25, PT ;  /* 0x0000001918187248 */ /* 0x000fce0003fe0100 */
.L_x_1734:
[----:B------:R-:W2:Y:S01]  /*16780*/  LDL R26, [R1+0x38] ;  /* 0x00003800011a7983 */ /* 0x000ea20000100800 */
[----:B------:R-:W-:Y:S01]  /*16790*/  SHF.R.S32.HI R25, RZ, 0x1f, R24 ;  /* 0x0000001fff197819 */ /* 0x000fe20000011418 */
[----:B------:R-:W-:Y:S01]  /*167a0*/  BSSY B0, `(.L_x_1738) ;  /* 0x000033d000007945 */ /* 0x000fe20003800000 */
[----:B------:R-:W-:Y:S01]  /*167b0*/  IMAD.MOV.U32 R0, RZ, RZ, 0x3f800000 ;  /* 0x3f800000ff007424 */ /* 0x000fe200078e00ff */
[----:B------:R-:W-:Y:S02]  /*167c0*/  CS2R R150, SRZ ;  /* 0x0000000000967805 */ /* 0x000fe4000001ff00 */
        /* <DEDUP_REMOVED lines=64> */
[----:B--2---:R-:W-:Y:S02]  /*16bd0*/  VIMNMX R26, R26, R24, !PT ;  /* 0x000000181a1a7248 */ /* 0x004fe40007fe0100 */
[----:B------:R-:W-:Y:S02]  /*16be0*/  CS2R R24, SRZ ;  /* 0x0000000000187805 */ /* 0x000fe4000001ff00 */
[----:B------:R-:W-:Y:S01]  /*16bf0*/  ISETP.GE.AND P4, PT, R5, R26, PT ;  /* 0x0000001a0500720c */ /* 0x000fe20003f86270 */
[----:B------:R0:W-:Y:S02]  /*16c00*/  STL [R1+0x18], R26 ;  /* 0x0000181a01007387 */ /* 0x0001e40000100800 */
[----:B0-----:R-:W-:-:S10]  /*16c10*/  CS2R R26, SRZ ;  /* 0x00000000001a7805 */ /* 0x001fd4000001ff00 */
[----:B------:R-:W-:Y:S05]  /*16c20*/  @!P4 BRA `(.L_x_1739) ;  /* 0x0000002c00d0c947 */ /* 0x000fea0003800000 */
[----:B------:R-:W-:Y:S01]  /*16c30*/  BSSY B1, `(.L_x_1740) ;  /* 0x00002ef000017945 */ /* 0x000fe20003800000 */
[----:B------:R-:W-:Y:S02]  /*16c40*/  IMAD.MOV.U32 R0, RZ, RZ, 0x3f800000 ;  /* 0x3f800000ff007424 */ /* 0x000fe400078e00ff */
[----:B------:R-:W-:-:S07]  /*16c50*/  IMAD.MOV.U32 R151, RZ, RZ, RZ ;  /* 0x000000ffff977224 */ /* 0x000fce00078e00ff */
.L_x_1759:
[----:B------:R-:W-:-:S05]  /*16c60*/  VIADD R232, R22, 0x1 ;  /* 0x0000000116e87836 */ /* 0x000fca0000000000 */
[----:B------:R-:W-:-:S04]  /*16c70*/  ISETP.NE.AND P4, PT, R232, 0x2, PT ;  /* 0x00000002e800780c */ /* 0x000fc80003f85270 */
[----:B------:R-:W-:Y:S02]  /*16c80*/  SEL R231, RZ, 0x1, P4 ;  /* 0x00000001ffe77807 */ /* 0x000fe40002000000 */
[----:B------:R-:W-:Y:S02]  /*16c90*/  SEL R232, R232, RZ, P4 ;  /* 0x000000ffe8e87207 */ /* 0x000fe40002000000 */
[----:B------:R-:W-:Y:S01]  /*16ca0*/  LOP3.LUT R231, R218, R231, RZ, 0x3c, !PT ;  /* 0x000000e7dae77212 */ /* 0x000fe200078e3cff */
[----:B------:R-:W-:Y:S06]  /*16cb0*/  @!P0 BRA `(.L_x_1741) ;  /* 0x0000000000048947 */ /* 0x000fec0003800000 */
[----:B------:R-:W-:Y:S01]  /*16cc0*/  BPT.TRAP 0x1 ;  /* 0x000000040000795c */ /* 0x000fe20000300000 */
.L_x_1741:
[----:B------:R-:W-:Y:S01]  /*16cd0*/  IMAD R2, R232, 0x8, R16 ;  /* 0x00000008e8027824 */ /* 0x000fe200078e0210 */
[----:B------:R-:W-:-:S04]  /*16ce0*/  SHF.L.U32 R154, R231, 0x1f, RZ ;  /* 0x0000001fe79a7819 */ /* 0x000fc800000006ff */
[----:B------:R0:W1:Y:S01]  /*16cf0*/  SYNCS.PHASECHK.TRANS64.TRYWAIT P4, [R2+URZ+0x30830], R154 ;  /* 0x0308309a020075a7 */ /* 0x000062000808017f */
[----:B------:R-:W-:Y:S05]  /*16d00*/  @!P0 BRA `(.L_x_1742) ;  /* 0x0000000000048947 */ /* 0x000fea0003800000 */
[----:B------:R-:W-:Y:S01]  /*16d10*/  BPT.TRAP 0x1 ;  /* 0x000000040000795c */ /* 0x000fe20000300000 */
.L_x_1742:
[----:B------:R-:W-:Y:S01]  /*16d20*/  IMAD R153, R232, 0x800, R237 ;  /* 0x00000800e8997824 */ /* 0x000fe200078e02ed */
[----:B------:R-:W-:Y:S03]  /*16d30*/  BSSY B2, `(.L_x_1743) ;  /* 0x0000006000027945 */ /* 0x000fe60003800000 */
[C---:B------:R-:W-:Y:S02]  /*16d40*/  VIADD R158, R153.reuse, 0x2 ;  /* 0x00000002999e7836 */ /* 0x040fe40000000000 */
[----:B------:R-:W-:Y:S01]  /*16d50*/  VIADD R157, R153, 0x4 ;  /* 0x00000004999d7836 */ /* 0x000fe20000000000 */
[----:B-1----:R-:W-:Y:S06]  /*16d60*/  @P4 BRA `(.L_x_1744) ;  /* 0x0000000000084947 */ /* 0x002fec0003800000 */
[----:B------:R-:W1:Y:S02]  /*16d70*/  SYNCS.PHASECHK.TRANS64.TRYWAIT P4, [R2+URZ+0x30830], R154 ;  /* 0x0308309a020075a7 */ /* 0x000e64000808017f */
[----:B-1----:R-:W-:Y:S05]  /*16d80*/  @!P4 BRA `(.L_x_1745) ;  /* 0x000001980004c947 */ /* 0x002fea0003800000 */
.L_x_1744:
[----:B------:R-:W-:Y:S05]  /*16d90*/  BSYNC B2 ;  /* 0x0000000000027941 */ /* 0x000fea0003800000 */
.L_x_1743:
[----:B01----:R-:W-:Y:S02]  /*16da0*/  IMAD.MOV.U32 R154, RZ, RZ, R153 ;  /* 0x000000ffff9a7224 */ /* 0x003fe400078e0099 */
[-C--:B------:R-:W-:Y:S01]  /*16db0*/  FMUL.FTZ R24, R24, R152.reuse ;  /* 0x0000009818187220 */ /* 0x080fe20000410000 */
[----:B------:R-:W-:Y:S02]  /*16dc0*/  VIADD R156, R153, 0x6 ;  /* 0x00000006999c7836 */ /* 0x000fe40000000000 */
[-C--:B------:R-:W-:Y:S01]  /*16dd0*/  FMUL.FTZ R25, R25, R152.reuse ;  /* 0x0000009819197220 */ /* 0x080fe20000410000 */
[----:B------:R-:W-:Y:S01]  /*16de0*/  IMAD.MOV.U32 R155, RZ, RZ, 0x40000040 ;  /* 0x40000040ff9b7424 */ /* 0x000fe200078e00ff */
[----:B------:R-:W-:Y:S01]  /*16df0*/  R2UR UR6, R154 ;  /* 0x000000009a0672ca */ /* 0x000fe200000e0000 */
[----:B------:R-:W-:Y:S01]  /*16e00*/  IMAD.MOV.U32 R154, RZ, RZ, R158 ;  /* 0x000000ffff9a7224 */ /* 0x000fe200078e009e */
[----:B------:R-:W-:Y:S01]  /*16e10*/  R2UR UR10, R156 ;  /* 0x000000009c0a72ca */ /* 0x000fe200000e0000 */
[----:B------:R-:W-:Y:S01]  /*16e20*/  VIADD R158, R153, 0x204 ;  /* 0x00000204999e7836 */ /* 0x000fe20000000000 */
[----:B------:R-:W-:Y:S01]  /*16e30*/  R2UR UR5, R155 ;  /* 0x000000009b0572ca */ /* 0x000fe200000e0000 */
[C---:B------:R-:W-:Y:S01]  /*16e40*/  VIADD R156, R153.reuse, 0x202 ;  /* 0x00000202999c7836 */ /* 0x040fe20000000000 */
[----:B------:R-:W-:Y:S01]  /*16e50*/  R2UR UR4, R154 ;  /* 0x000000009a0472ca */ /* 0x000fe200000e0000 */
[----:B------:R-:W-:Y:S01]  /*16e60*/  IMAD.MOV.U32 R154, RZ, RZ, R157 ;  /* 0x000000ffff9a7224 */ /* 0x000fe200078e009d */
[----:B------:R-:W-:Y:S01]  /*16e70*/  R2UR UR22, R158 ;  /* 0x000000009e1672ca */ /* 0x000fe200000e0000 */
[----:B------:R-:W-:Y:S01]  /*16e80*/  IMAD.MOV.U32 R157, RZ, RZ, 0x40000040 ;  /* 0x40000040ff9d7424 */ /* 0x000fe200078e00ff */
[----:B------:R-:W-:Y:S01]  /*16e90*/  R2UR UR18, R156 ;  /* 0x000000009c1272ca */ /* 0x000fe200000e0000 */
[C---:B------:R-:W-:Y:S01]  /*16ea0*/  VIADD R158, R153.reuse, 0x400 ;  /* 0x00000400999e7836 */ /* 0x040fe20000000000 */
[----:B------:R-:W-:Y:S01]  /*16eb0*/  R2UR UR8, R154 ;  /* 0x000000009a0872ca */ /* 0x000fe200000e0000 */
[----:B------:R-:W-:Y:S01]  /*16ec0*/  VIADD R154, R153, 0x200 ;  /* 0x00000200999a7836 */ /* 0x000fe20000000000 */
[----:B------:R-:W-:Y:S01]  /*16ed0*/  R2UR UR11, R157 ;  /* 0x000000009d0b72ca */ /* 0x000fe200000e0000 */
[C---:B------:R-:W-:Y:S01]  /*16ee0*/  VIADD R156, R153.reuse, 0x402 ;  /* 0x00000402999c7836 */ /* 0x040fe20000000000 */
[----:B------:R-:W-:Y:S01]  /*16ef0*/  R2UR UR30, R158 ;  /* 0x000000009e1e72ca */ /* 0x000fe200000e0000 */
[C---:B------:R-:W-:Y:S01]  /*16f00*/  VIADD R158, R153.reuse, 0x406 ;  /* 0x00000406999e7836 */ /* 0x040fe20000000000 */
[----:B------:R-:W-:Y:S01]  /*16f10*/  R2UR UR14, R154 ;  /* 0x000000009a0e72ca */ /* 0x000fe200000e0000 */
[----:B------:R-:W-:Y:S01]  /*16f20*/  VIADD R154, R153, 0x206 ;  /* 0x00000206999a7836 */ /* 0x000fe20000000000 */
[----:B------:R-:W-:Y:S01]  /*16f30*/  MOV R228, UR10 ;  /* 0x0000000a00e47c02 */ /* 0x000fe20008000f00 */
[----:B------:R-:W-:Y:S01]  /*16f40*/  UMOV UR10, UR4 ;  /* 0x00000004000a7c82 */ /* 0x000fe20008000000 */
[----:B------:R-:W-:Y:S01]  /*16f50*/  R2UR UR7, R155 ;  /* 0x000000009b0772ca */ /* 0x000fe200000e0000 */
[----:B------:R-:W-:Y:S01]  /*16f60*/  IMAD.MOV.U32 R159, RZ, RZ, 0x40000040 ;  /* 0x40000040ff9f7424 */ /* 0x000fe200078e00ff */
[----:B------:R-:W-:Y:S01]  /*16f70*/  R2UR UR26, R154 ;  /* 0x000000009a1a72ca */ /* 0x000fe200000e0000 */
[C---:B------:R-:W-:Y:S01]  /*16f80*/  VIADD R154, R153.reuse, 0x404 ;  /* 0x00000404999a7836 */ /* 0x040fe20000000000 */
[----:B------:R-:W-:Y:S01]  /*16f90*/  R2UR UR34, R156 ;  /* 0x000000009c2272ca */ /* 0x000fe200000e0000 */
[C---:B------:R-:W-:Y:S01]  /*16fa0*/  VIADD R156, R153.reuse, 0x604 ;  /* 0x00000604999c7836 */ /* 0x040fe20000000000 */
[----:B------:R-:W-:Y:S01]  /*16fb0*/  MOV R229, UR11 ;  /* 0x0000000b00e57c02 */ /* 0x000fe20008000f00 */
[----:B------:R-:W-:Y:S01]  /*16fc0*/  UMOV UR11, UR5 ;  /* 0x00000005000b7c82 */ /* 0x000fe20008000000 */
[----:B------:R-:W-:Y:S01]  /*16fd0*/  R2UR UR38, R154 ;  /* 0x000000009a2672ca */ /* 0x000fe200000e0000 */
[C---:B------:R-:W-:Y:S01]  /*16fe0*/  VIADD R154, R153.reuse, 0x600 ;  /* 0x00000600999a7836 */ /* 0x040fe20000000000 */
[----:B------:R-:W-:Y:S01]  /*16ff0*/  R2UR UR42, R158 ;  /* 0x000000009e2a72ca */ /* 0x000fe200000e0000 */
[C---:B------:R-:W-:Y:S01]  /*17000*/  VIADD R158, R153.reuse, 0x602 ;  /* 0x00000602999e7836 */ /* 0x040fe20000000000 */
[----:B------:R-:W-:Y:S01]  /*17010*/  R2UR UR4, R6 ;  /* 0x00000000060472ca */ /* 0x000fe200000e0000 */
[-C--:B------:R-:W-:Y:S01]  /*17020*/  FMUL.FTZ R28, R28, R152.reuse ;  /* 0x000000981c1c7220 */ /* 0x080fe20000410000 */
[----:B------:R-:W-:Y:S01]  /*17030*/  R2UR UR46, R154 ;  /* 0x000000009a2e72ca */ /* 0x000fe200000e0000 */
[----:B------:R-:W-:Y:S01]  /*17040*/  VIADD R154, R153, 0x606 ;  /* 0x00000606999a7836 */ /* 0x000fe20000000000 */
[----:B------:R-:W-:Y:S01]  /*17050*/  R2UR UR5, R7 ;  /* 0x00000000070572ca */ /* 0x000fe200000e0000 */
[-C--:B------:R-:W-:Y:S01]  /*17060*/  FMUL.FTZ R29, R29, R152.reuse ;  /* 0x000000981d1d7220 */ /* 0x080fe20000410000 */
[C---:B------:R-:W-:Y:S01]  /*17070*/  R2UR UR9, R155.reuse ;  /* 0x000000009b0972ca */ /* 0x040fe200000e0000 */
[-C--:B------:R-:W-:Y:S01]  /*17080*/  FMUL.FTZ R32, R32, R152.reuse ;  /* 0x0000009820207220 */ /* 0x080fe20000410000 */
[----:B------:R-:W-:Y:S01]  /*17090*/  R2UR UR15, R155 ;  /* 0x000000009b0f72ca */ /* 0x000fe200000e0000 */
        /* <DEDUP_REMOVED lines=73> */
[----:B------:R-:W-:Y:S01]  /*17530*/  R2UR UR12, R214 ;  /* 0x00000000d60c72ca */ /* 0x000fe200000e0000 */
[----:B------:R-:W-:Y:S01]  /*17540*/  WARPGROUP.ARRIVE ;  /* 0x00000000000079c5 */ /* 0x000fe20000000000 */
[----:B------:R-:W-:Y:S01]  /*17550*/  R2UR UR13, R215 ;  /* 0x00000000d70d72ca */ /* 0x000fe200000e0000 */
[-C--:B------:R-:W-:Y:S01]  /*17560*/  FMUL.FTZ R26, R26, R0.reuse ;  /* 0x000000001a1a7220 */ /* 0x080fe20000410000 */
[----:B------:R-:W-:Y:S01]  /*17570*/  R2UR UR16, R212 ;  /* 0x00000000d41072ca */ /* 0x000fe200000e0000 */
[-C--:B------:R-:W-:Y:S01]  /*17580*/  FMUL.FTZ R27, R27, R0.reuse ;  /* 0x000000001b1b7220 */ /* 0x080fe20000410000 */
[----:B------:R-:W-:Y:S01]  /*17590*/  R2UR UR17, R213 ;  /* 0x00000000d51172ca */ /* 0x000fe200000e0000 */
[----:B------:R-:W-:Y:S01]  /*175a0*/  HGMMA.64x64x16.F32.BF16 R152, gdesc[UR4], RZ, !UPT, gsb0 ;  /* 0x00e00000049879f0 */ /* 0x000fe2000c0018ff */
[----:B------:R-:W-:Y:S01]  /*175b0*/  UMOV UR6, UR8 ;  /* 0x0000000800067c82 */ /* 0x000fe20008000000 */
[----:B------:R-:W-:Y:S01]  /*175c0*/  UMOV UR7, UR9 ;  /* 0x0000000900077c82 */ /* 0x000fe20008000000 */
        /* <DEDUP_REMOVED lines=92> */
[----:B------:R-:W-:Y:S01]  /*17b90*/  FMUL.FTZ R151, R151, R0 ;  /* 0x0000000097977220 */ /* 0x000fe20000410000 */
[----:B------:R-:W-:-:S02]  /*17ba0*/  WARPGROUP.DEPBAR.LE gsb0, 0x0 ;  /* 0x00008000000079c5 */ /* 0x000fc40000010000 */
        /* <DEDUP_REMOVED lines=44> */
.L_x_1746:
[----:B------:R-:W-:Y:S01]  /*17e70*/  SHF.L.U32 R218, R218, 0x1f, RZ ;  /* 0x0000001fdada7819 */ /* 0x000fe200000006ff */
[----:B------:R-:W-:-:S04]  /*17e80*/  IMAD R0, R22, 0x8, R16 ;  /* 0x0000000816007824 */ /* 0x000fc800078e0210 */
[----:B------:R0:W1:Y:S01]  /*17e90*/  SYNCS.PHASECHK.TRANS64.TRYWAIT P4, [R0+URZ+0x30850], R218 ;  /* 0x030850da000075a7 */ /* 0x000062000808017f */
[----:B------:R-:W-:Y:S05]  /*17ea0*/  @!P0 BRA `(.L_x_1747) ;  /* 0x0000000000048947 */ /* 0x000fea0003800000 */
[----:B------:R-:W-:Y:S01]  /*17eb0*/  BPT.TRAP 0x1 ;  /* 0x000000040000795c */ /* 0x000fe20000300000 */
.L_x_1747:
[----:B------:R-:W-:Y:S04]  /*17ec0*/  BSSY B2, `(.L_x_1748) ;  /* 0x0000004000027945 */ /* 0x000fe80003800000 */
[----:B-1----:R-:W-:Y:S05]  /*17ed0*/  @P4 BRA `(.L_x_1749) ;  /* 0x0000000000084947 */ /* 0x002fea0003800000 */
[----:B------:R-:W1:Y:S02]  /*17ee0*/  SYNCS.PHASECHK.TRANS64.TRYWAIT P4, [R0+URZ+0x30850], R218 ;  /* 0x030850da000075a7 */ /* 0x000e64000808017f */
[----:B-1----:R-:W-:Y:S05]  /*17ef0*/  @!P4 BRA `(.L_x_1750) ;  /* 0x0000018400bcc947 */ /* 0x002fea0003800000 */
.L_x_1749:
[----:B------:R-:W-:Y:S05]  /*17f00*/  BSYNC B2 ;  /* 0x0000000000027941 */ /* 0x000fea0003800000 */
.L_x_1748:
[----:B------:R-:W2:Y:S01]  /*17f10*/  LDL R228, [R1+0x8] ;  /* 0x0000080001e47983 */ /* 0x000ea20000100800 */
[----:B01----:R-:W-:Y:S02]  /*17f20*/  VIADD R218, R16, 0x400 ;  /* 0x0000040010da7836 */ /* 0x003fe40000000000 */
[----:B------:R-:W-:Y:S01]  /*17f30*/  IMAD.MOV.U32 R229, RZ, RZ, 0x40000040 ;  /* 0x40000040ffe57424 */ /* 0x000fe200078e00ff */
[----:B------:R-:W-:Y:S01]  /*17f40*/  WARPGROUP.ARRIVE ;  /* 0x00000000000079c5 */ /* 0x000fe20000000000 */
[----:B------:R-:W-:Y:S01]  /*17f50*/  ULDC UR5, c[0x0][0x9d8] ;  /* 0x0002760000057ab9 */ /* 0x000fe20000000800 */
[----:B------:R-:W-:-:S04]  /*17f60*/  SHF.R.U32.HI R218, RZ, 0x4, R218 ;  /* 0x00000004ffda7819 */ /* 0x000fc800000116da */
[----:B------:R-:W-:-:S04]  /*17f70*/  LOP3.LUT R218, R218, 0x3fff, RZ, 0xc0, !PT ;  /* 0x00003fffdada7812 */ /* 0x000fc800078ec0ff */
[----:B------:R-:W-:Y:S02]  /*17f80*/  LOP3.LUT R218, R218, 0x2000000, RZ, 0xfc, !PT ;  /* 0x02000000dada7812 */ /* 0x000fe400078efcff */
[----:B------:R-:W-:Y:S02]  /*17f90*/  R2UR UR7, R229 ;  /* 0x00000000e50772ca */ /* 0x000fe400000e0000 */
[----:B--2---:R-:W-:Y:S01]  /*17fa0*/  R2UR UR4, R228 ;  /* 0x00000000e40472ca */ /* 0x004fe200000e0000 */
[----:B------:R-:W-:Y:S02]  /*17fb0*/  IMAD R228, R22, 0x800, R218 ;  /* 0x0000080016e47824 */ /* 0x000fe400078e02da */
[----:B------:R-:W2:Y:S01]  /*17fc0*/  LDL R218, [R1+0x34] ;  /* 0x0000340001da7983 */ /* 0x000ea20000100800 */
[----:B------:R-:W-:Y:S01]  /*17fd0*/  IMAD.MOV.U32 R229, RZ, RZ, 0x40000040 ;  /* 0x40000040ffe57424 */ /* 0x000fe200078e00ff */
[----:B------:R-:W0:Y:S01]  /*17fe0*/  @P2 LDC R22, c[0x0][0x44c] ;  /* 0x00011300ff162b82 */ /* 0x000e220000000800 */
[----:B------:R-:W-:-:S13]  /*17ff0*/  R2UR UR6, R228 ;  /* 0x00000000e40672ca */ /* 0x000fda00000e0000 */
[----:B------:R-:W-:Y:S03]  /*18000*/  HGMMA.64x256x16.F32.BF16 R24, R196, gdesc[UR4].tnspB, R24, gsb0 ;  /* 0x43e00004c4187df0 */ /* 0x000fe60008001818 */
[----:B------:R-:W-:Y:S02]  /*18010*/  WARPGROUP.DEPBAR.LE gsb0, 0x0 ;  /* 0x00008000000079c5 */ /* 0x000fe40000010000 */
[----:B------:R-:W-:Y:S01]  /*18020*/  VIADD R196, R228, 0x80 ;  /* 0x00000080e4c47836 */ /* 0x000fe20000000000 */
[----:B------:R-:W2:Y:S01]  /*18030*/  LDL R199, [R1+0x14] ;  /* 0x0000140001c77983 */ /* 0x000ea20000100800 */
[----:B------:R-:W-:Y:S01]  /*18040*/  IMAD.MOV.U32 R197, RZ, RZ, 0x40000040 ;  /* 0x40000040ffc57424 */ /* 0x000fe200078e00ff */
[----:B------:R-:W-:Y:S01]  /*18050*/  WARPGROUP.ARRIVE ;  /* 0x00000000000079c5 */ /* 0x000fe20000000000 */
[----:B------:R-:W-:Y:S01]  /*18060*/  @!P1 VIADD R2, R2, 0x30840 ;  /* 0x0003084002029836 */ /* 0x000fe20000000000 */
[----:B------:R-:W-:Y:S01]  /*18070*/  R2UR UR6, R196 ;  /* 0x00000000c40672ca */ /* 0x000fe200000e0000 */
[----:B------:R-:W-:Y:S01]  /*18080*/  FMUL.FTZ R152, R152, UR5 ;  /* 0x0000000598987c20 */ /* 0x000fe20008410000 */
[----:B------:R-:W-:Y:S01]  /*18090*/  R2UR UR7, R197 ;  /* 0x00000000c50772ca */ /* 0x000fe200000e0000 */
[----:B------:R-:W-:Y:S01]  /*180a0*/  FMUL.FTZ R157, R157, UR5 ;  /* 0x000000059d9d7c20 */ /* 0x000fe20008410000 */
[----:B------:R-:W-:Y:S01]  /*180b0*/  @!P1 PRMT R2, RZ, 0x654, R2 ;  /* 0x00000654ff029816 */ /* 0x000fe20000000002 */
[----:B------:R-:W-:Y:S01]  /*180c0*/  FMUL.FTZ R160, R160, UR5 ;  /* 0x00000005a0a07c20 */ /* 0x000fe20008410000 */
[----:B------:R-:W-:Y:S01]  /*180d0*/  FMUL.FTZ R169, R169, UR5 ;  /* 0x00000005a9a97c20 */ /* 0x000fe20008410000 */
[----:B------:R-:W-:Y:S01]  /*180e0*/  FMUL.FTZ R173, R173, UR5 ;  /* 0x00000005adad7c20 */ /* 0x000fe20008410000 */
[----:B------:R-:W1:Y:S10]  /*180f0*/  MUFU.TANH R152, R152 ;  /* 0x0000009800987308 */ /* 0x000e740000002400 */
[----:B------:R-:W-:Y:S01]  /*18100*/  HGMMA.64x256x16.F32.BF16 R24, R192, gdesc[UR4].tnspB, R24, gsb0 ;  /* 0x43e00004c0187df0 */ /* 0x000fe20008001818 */
[----:B------:R-:W3:Y:S08]  /*18110*/  MUFU.TANH R157, R157 ;  /* 0x0000009d009d7308 */ /* 0x000ef00000002400 */
[----:B------:R-:W4:Y:S08]  /*18120*/  MUFU.TANH R160, R160 ;  /* 0x000000a000a07308 */ /* 0x000f300000002400 */
[----:B------:R-:W0:Y:S08]  /*18130*/  MUFU.TANH R169, R169 ;  /* 0x000000a900a97308 */ /* 0x000e300000002400 */
[----:B------:R-:W0:Y:S01]  /*18140*/  MUFU.TANH R173, R173 ;  /* 0x000000ad00ad7308 */ /* 0x000e220000002400 */
[----:B------:R-:W-:-:S02]  /*18150*/  WARPGROUP.DEPBAR.LE gsb0, 0x0 ;  /* 0x00008000000079c5 */ /* 0x000fc40000010000 */
[C---:B------:R-:W-:Y:S01]  /*18160*/  VIADD R192, R228.reuse, 0x100 ;  /* 0x00000100e4c07836 */ /* 0x040fe20000000000 */
[----:B------:R-:W-:Y:S01]  /*18170*/  WARPGROUP.ARRIVE ;  /* 0x00000000000079c5 */ /* 0x000fe20000000000 */
[----:B------:R-:W-:Y:S02]  /*18180*/  IMAD.MOV.U32 R193, RZ, RZ, 0x40000040 ;  /* 0x40000040ffc17424 */ /* 0x000fe400078e00ff */
[----:B------:R-:W-:Y:S01]  /*18190*/  VIADD R228, R228, 0x180 ;  /* 0x00000180e4e47836 */ /* 0x000fe20000000000 */
[----:B------:R-:W-:Y:S02]  /*181a0*/  R2UR UR6, R192 ;  /* 0x00000000c00672ca */ /* 0x000fe400000e0000 */
[----:B------:R-:W-:-:S13]  /*181b0*/  R2UR UR7, R193 ;  /* 0x00000000c10772ca */ /* 0x000fda00000e0000 */
[----:B------:R-:W-:Y:S01]  /*181c0*/  HGMMA.64x256x16.F32.BF16 R24, R188, gdesc[UR4].tnspB, R24, gsb0 ;  /* 0x43e00004bc187df0 */ /* 0x000fe20008001818 */
[----:B------:R-:W-:Y:S02]  /*181d0*/  R2UR UR6, R228 ;  /* 0x00000000e40672ca */ /* 0x000fe400000e0000 */
[----:B------:R-:W-:Y:S01]  /*181e0*/  R2UR UR7, R229 ;  /* 0x00000000e50772ca */ /* 0x000fe200000e0000 */
[----:B------:R-:W-:Y:S02]  /*181f0*/  WARPGROUP.DEPBAR.LE gsb0, 0x0 ;  /* 0x00008000000079c5 */ /* 0x000fe40000010000 */
[----:B------:R-:W-:Y:S01]  /*18200*/  WARPGROUP.ARRIVE ;  /* 0x00000000000079c5 */ /* 0x000fe20000000000 */
[----:B------:R-:W5:-:S15]  /*18210*/  @P2 LDC R188, c[0x0][0x450] ;  /* 0x00011400ffbc2b82 */ /* 0x000f5e0000000800 */
[----:B------:R-:W-:-:S06]  /*18220*/  NOP ;  /* 0x0000000000007918 */ /* 0x000fcc0000000000 */
[----:B------:R-:W-:Y:S03]  /*18230*/  HGMMA.64x256x16.F32.BF16 R24, R184, gdesc[UR4].tnspB, R24, gsb0 ;  /* 0x43e00004b8187df0 */ /* 0x000fe60008001818 */
[----:B------:R-:W-:Y:S02]  /*18240*/  WARPGROUP.DEPBAR.LE gsb0, 0x0 ;  /* 0x00008000000079c5 */ /* 0x000fe40000010000 */
[----:B--2---:R-:W-:Y:S02]  /*18250*/  IMAD.IADD R184, R218, 0x1, R199 ;  /* 0x00000001dab87824 */ /* 0x004fe400078e02c7 */
[----:B------:R-:W-:Y:S01]  /*18260*/  FMUL.FTZ R186, R161, UR5 ;  /* 0x00000005a1ba7c20 */ /* 0x000fe20008410000 */
[----:B------:R-:W-:Y:S01]  /*18270*/  FMUL.FTZ R161, R162, UR5 ;  /* 0x00000005a2a17c20 */ /* 0x000fe20008410000 */
[----:B------:R-:W-:Y:S01]  /*18280*/  FMUL.FTZ R187, R164, UR5 ;  /* 0x00000005a4bb7c20 */ /* 0x000fe20008410000 */
[----:B0-----:R-:W-:-:S04]  /*18290*/  @P2 IMAD.HI.U32 R185, R184, R22, RZ ;  /* 0x00000016b8b92227 */ /* 0x001fc800078e00ff */
[----:B------:R-:W-:Y:S01]  /*182a0*/  FMUL.FTZ R162, R163, UR5 ;  /* 0x00000005a3a27c20 */ /* 0x000fe20008410000 */
[----:B------:R-:W-:Y:S01]  /*182b0*/  FMUL.FTZ R164, R167, UR5 ;  /* 0x00000005a7a47c20 */ /* 0x000fe20008410000 */
[----:B------:R-:W-:Y:S01]  /*182c0*/  FMUL.FTZ R163, R166, UR5 ;  /* 0x00000005a6a37c20 */ /* 0x000fe20008410000 */
[----:B------:R-:W-:Y:S01]  /*182d0*/  IMAD.MOV.U32 R22, RZ, RZ, R184 ;  /* 0x000000ffff167224 */ /* 0x000fe200078e00b8 */
[----:B-----5:R-:W-:Y:S01]  /*182e0*/  @P2 SHF.R.U32.HI R22, RZ, R188, R185 ;  /* 0x000000bcff162219 */ /* 0x020fe200000116b9 */
[----:B------:R-:W-:Y:S01]  /*182f0*/  FMUL.FTZ R188, R165, UR5 ;  /* 0x00000005a5bc7c20 */ /* 0x000fe20008410000 */
[----:B------:R-:W-:Y:S01]  /*18300*/  FMUL.FTZ R184, R153, UR5 ;  /* 0x0000000599b87c20 */ /* 0x000fe20008410000 */
[----:B------:R-:W-:Y:S01]  /*18310*/  FMUL.FTZ R167, R168, UR5 ;  /* 0x00000005a8a77c20 */ /* 0x000fe20008410000 */
[----:B------:R-:W-:Y:S01]  /*18320*/  FMUL.FTZ R165, R170, UR5 ;  /* 0x00000005aaa57c20 */ /* 0x000fe20008410000 */
[----:B------:R-:W0:Y:S01]  /*18330*/  SHFL.IDX PT, R190, R22, RZ, 0x1c1f ;  /* 0x001c1fff16be7589 */ /* 0x000e2200000e0000 */
        /* <DEDUP_REMOVED lines=8> */
[----:B------:R2:W-:Y:S01]  /*183c0*/  @!P1 SYNCS.ARRIVE.TRANS64.RED.A1T0 RZ, [R2+URZ], RZ ;  /* 0x000000ff02ff99a7 */ /* 0x0005e2000810043f */
[----:B------:R-:W-:Y:S01]  /*183d0*/  FMUL.FTZ R155, R156, UR5 ;  /* 0x000000059c9b7c20 */ /* 0x000fe20008410000 */
[----:B------:R-:W-:Y:S01]  /*183e0*/  FMUL.FTZ R176, R177, UR5 ;  /* 0x00000005b1b07c20 */ /* 0x000fe20008410000 */
[----:B------:R-:W-:Y:S01]  /*183f0*/  FMUL.FTZ R172, R178, UR5 ;  /* 0x00000005b2ac7c20 */ /* 0x000fe20008410000 */
[----:B------:R-:W-:Y:S01]  /*18400*/  FMUL.FTZ R179, R180, UR5 ;  /* 0x00000005b4b37c20 */ /* 0x000fe20008410000 */
[----:B------:R-:W-:Y:S01]  /*18410*/  FMUL.FTZ R156, R158, UR5 ;  /* 0x000000059e9c7c20 */ /* 0x000fe20008410000 */
[----:B------:R-:W-:Y:S01]  /*18420*/  FMUL.FTZ R185, R159, UR5 ;  /* 0x000000059fb97c20 */ /* 0x000fe20008410000 */
[----:B------:R-:W-:Y:S01]  /*18430*/  FMUL.FTZ R180, R181, UR5 ;  /* 0x00000005b5b47c20 */ /* 0x000fe20008410000 */
[----:B--2---:R-:W-:-:S02]  /*18440*/  IMAD.SHL.U32 R2, R5, 0x40, RZ ;  /* 0x0000004005027824 */ /* 0x004fc400078e00ff */
[----:B------:R-:W-:Y:S01]  /*18450*/  FMUL.FTZ R177, R182, UR5 ;  /* 0x00000005b6b17c20 */ /* 0x000fe20008410000 */
[----:B------:R-:W-:Y:S01]  /*18460*/  FMUL.FTZ R178, R183, UR5 ;  /* 0x00000005b7b27c20 */ /* 0x000fe20008410000 */
[----:B------:R-:W2:Y:S01]  /*18470*/  MUFU.TANH R184, R184 ;  /* 0x000000b800b87308 */ /* 0x000ea20000002400 */
[----:B------:R-:W-:Y:S01]  /*18480*/  ULDC UR5, c[0x0][0x9e0] ;  /* 0x0002780000057ab9 */ /* 0x000fe20000000800 */
[----:B------:R-:W-:-:S04]  /*18490*/  IADD3 R183, -R230, 0x1, -R2 ;  /* 0x00000001e6b77810 */ /* 0x000fc80007ffe902 */
[----:B------:R-:W-:Y:S02]  /*184a0*/  IADD3 R183, -R219, R183, R220 ;  /* 0x000000b7dbb77210 */ /* 0x000fe40007ffe1dc */
[----:B------:R-:W1:Y:S03]  /*184b0*/  MUFU.TANH R153, R153 ;  /* 0x0000009900997308 */ /* 0x000e660000002400 */
[C---:B------:R-:W-:Y:S02]  /*184c0*/  VIADD R189, R183.reuse, UR5 ;  /* 0x00000005b7bd7c36 */ /* 0x040fe40008000000 */
[----:B------:R-:W-:Y:S02]  /*184d0*/  VIADD R183, R183, UR4 ;  /* 0x00000004b7b77c36 */ /* 0x000fe40008000000 */
[--C-:B0-----:R-:W-:Y:S01]  /*184e0*/  IMAD.IADD R182, R189, 0x1, R190.reuse ;  /* 0x00000001bdb67824 */ /* 0x101fe200078e02be */
[----:B------:R-:W0:Y:S01]  /*184f0*/  MUFU.TANH R154, R154 ;  /* 0x0000009a009a7308 */ /* 0x000e220000002400 */
[----:B------:R-:W-:-:S07]  /*18500*/  IMAD.IADD R181, R183, 0x1, R190 ;  /* 0x00000001b7b57824 */ /* 0x000fce00078e02be */
        /* <DEDUP_REMOVED lines=24> */
[----:B-1234-:R-:W-:Y:S05]  /*18690*/  @!P3 BRA `(.L_x_1751) ;  /* 0x000000000060b947 */ /* 0x01efea0003800000 */
[----:B------:R-:W-:Y:S01]  /*186a0*/  IADD3 R190, -R219, R220, R190 ;  /* 0x000000dcdbbe7210 */ /* 0x000fe20007ffe1be */
[----:B------:R-:W-:Y:S03]  /*186b0*/  BSSY B2, `(.L_x_1752) ;  /* 0x0000012000027945 */ /* 0x000fe60003800000 */
        /* <DEDUP_REMOVED lines=11> */
.L_x_1753:
[----:B------:R-:W-:Y:S02]  /*18770*/  ULDC UR4, c[0x0][0x9e4] ;  /* 0x0002790000047ab9 */ /* 0x000fe40000000800 */
[----:B------:R-:W-:-:S05]  /*18780*/  IMAD.U32 R191, RZ, RZ, UR4 ;  /* 0x00000004ffbf7e24 */ /* 0x000fca000f8e00ff */
[----:B------:R-:W-:-:S13]  /*18790*/  ISETP.NE.AND P4, PT, R191, 0x1, PT ;  /* 0x00000001bf00780c */ /* 0x000fda0003f85270 */
[----:B------:R-:W1:Y:S02]  /*187a0*/  @P4 LDC.64 R158, c[0x0][0x9e8] ;  /* 0x00027a00ff9e4b82 */ /* 0x000e640000000a00 */
[----:B-1----:R-:W-:-:S05]  /*187b0*/  @P4 IMAD.HI.U32 R158, R190, R158, RZ ;  /* 0x0000009ebe9e4227 */ /* 0x002fca00078e00ff */
[----:B------:R-:W-:-:S07]  /*187c0*/  @P4 SHF.R.U32.HI R190, RZ, R159, R158 ;  /* 0x0000009fffbe4219 */ /* 0x000fce000001169e */
.L_x_1754:
[----:B------:R-:W-:Y:S05]  /*187d0*/  BSYNC B2 ;  /* 0x0000000000027941 */ /* 0x000fea0003800000 */
.L_x_1752:
[----:B------:R-:W-:-:S04]  /*187e0*/  IMAD R190, R190, R191, -R2 ;  /* 0x000000bfbebe7224 */ /* 0x000fc800078e0a02 */
[----:B------:R-:W-:-:S05]  /*187f0*/  IMAD.IADD R190, R190, 0x1, -R230 ;  /* 0x00000001bebe7824 */ /* 0x000fca00078e0ae6 */
[----:B------:R-:W-:Y:S02]  /*18800*/  VIMNMX R181, R181, R190, !PT ;  /* 0x000000beb5b57248 */ /* 0x000fe40007fe0100 */
[----:B------:R-:W-:-:S07]  /*18810*/  VIADDMNMX R182, R190, R191, R182, PT ;  /* 0x000000bfbeb67246 */ /* 0x000fce00038001b6 */
.L_x_1751:
[----:B------:R-:W-:Y:S01]  /*18820*/  ISETP.GT.AND P4, PT, R5, -0x1, PT ;  /* 0xffffffff0500780c */ /* 0x000fe20003f84270 */
[----:B------:R-:W1:Y:S03]  /*18830*/  SHFL.IDX PT, R22, R22, 0x1, 0x1c1f ;  /* 0x003c1f0016167f89 */ /* 0x000e6600000e0000 */
[C---:B------:R-:W-:Y:S02]  /*18840*/  ISETP.GT.AND P6, PT, R181.reuse, RZ, P4 ;  /* 0x000000ffb500720c */ /* 0x040fe400027c4270 */
[----:B------:R-:W-:Y:S02]  /*18850*/  ISETP.GT.AND P5, PT, R181, 0x1, P4 ;  /* 0x00000001b500780c */ /* 0x000fe400027a4270 */
[C---:B------:R-:W-:Y:S02]  /*18860*/  ISETP.LT.OR P6, PT, R182.reuse, 0x1, P6 ;  /* 0x00000001b600780c */ /* 0x040fe400037c1670 */
[----:B------:R-:W-:-:S02]  /*18870*/  ISETP.LT.OR P5, PT, R182, 0x2, P5 ;  /* 0x00000002b600780c */ /* 0x000fc40002fa1670 */
[----:B------:R-:W-:Y:S02]  /*18880*/  FSEL R152, R152, -INF , !P6 ;  /* 0xff80000098987808 */ /* 0x000fe40007000000 */
[----:B------:R-:W-:Y:S02]  /*18890*/  FSEL R184, R184, -INF , !P5 ;  /* 0xff800000b8b87808 */ /* 0x000fe40006800000 */
[C---:B------:R-:W-:Y:S02]  /*188a0*/  ISETP.GT.AND P6, PT, R181.reuse, 0x8, P4 ;  /* 0x00000008b500780c */ /* 0x040fe400027c4270 */
[----:B------:R-:W-:Y:S02]  /*188b0*/  ISETP.GT.AND P5, PT, R181, 0x9, P4 ;  /* 0x00000009b500780c */ /* 0x000fe400027a4270 */
[C---:B------:R-:W-:Y:S02]  /*188c0*/  ISETP.LT.OR P6, PT, R182.reuse, 0x9, P6 ;  /* 0x00000009b600780c */ /* 0x040fe400037c1670 */
[----:B------:R-:W-:-:S02]  /*188d0*/  ISETP.LT.OR P5, PT, R182, 0xa, P5 ;  /* 0x0000000ab600780c */ /* 0x000fc40002fa1670 */
[----:B0-----:R-:W-:Y:S01]  /*188e0*/  FSEL R155, R155, -INF , !P6 ;  /* 0xff8000009b9b7808 */ /* 0x001fe20007000000 */
[--C-:B-1----:R-:W-:Y:S01]  /*188f0*/  IMAD.IADD R189, R189, 0x1, R22.reuse ;  /* 0x00000001bdbd7824 */ /* 0x102fe200078e0216 */
[----:B------:R-:W-:Y:S01]  /*18900*/  FSEL R157, R157, -INF , !P5 ;  /* 0xff8000009d9d7808 */ /* 0x000fe20006800000 */
[----:B------:R-:W-:Y:S01]  /*18910*/  IMAD.IADD R183, R183, 0x1, R22 ;  /* 0x00000001b7b77824 */ /* 0x000fe200078e0216 */
[C---:B------:R-:W-:Y:S02]  /*18920*/  ISETP.GT.AND P6, PT, R181.reuse, 0x10, P4 ;  /* 0x00000010b500780c */ /* 0x040fe400027c4270 */
        /* <DEDUP_REMOVED lines=34> */
[----:B------:R-:W-:Y:S01]  /*18b50*/  FSEL R180, R180, -INF , !P5 ;  /* 0xff800000b4b47808 */ /* 0x000fe20006800000 */
[----:B------:R-:W-:Y:S08]  /*18b60*/  @!P3 BRA `(.L_x_1755) ;  /* 0x000000000060b947 */ /* 0x000ff00003800000 */
        /* <DEDUP_REMOVED lines=13> */
.L_x_1757:
[----:B------:R-:W-:Y:S02]  /*18c40*/  ULDC UR4, c[0x0][0x9e4] ;  /* 0x0002790000047ab9 */ /* 0x000fe40000000800 */
[----:B------:R-:W-:-:S05]  /*18c50*/  IMAD.U32 R181, RZ, RZ, UR4 ;  /* 0x00000004ffb57e24 */ /* 0x000fca000f8e00ff */
[----:B------:R-:W-:-:S13]  /*18c60*/  ISETP.NE.AND P5, PT, R181, 0x1, PT ;  /* 0x00000001b500780c */ /* 0x000fda0003fa5270 */
[----:B------:R-:W0:Y:S02]  /*18c70*/  @P5 LDC.64 R158, c[0x0][0x9e8] ;  /* 0x00027a00ff9e5b82 */ /* 0x000e240000000a00 */
[----:B0-----:R-:W-:-:S05]  /*18c80*/  @P5 IMAD.HI.U32 R158, R22, R158, RZ ;  /* 0x0000009e169e5227 */ /* 0x001fca00078e00ff */
[----:B------:R-:W-:-:S07]  /*18c90*/  @P5 SHF.R.U32.HI R22, RZ, R159, R158 ;  /* 0x0000009fff165219 */ /* 0x000fce000001169e */
.L_x_1758:
[----:B------:R-:W-:Y:S05]  /*18ca0*/  BSYNC B2 ;  /* 0x0000000000027941 */ /* 0x000fea0003800000 */
.L_x_1756:
[----:B------:R-:W-:-:S04]  /*18cb0*/  IMAD R2, R22, R181, -R2 ;  /* 0x000000b516027224 */ /* 0x000fc800078e0a02 */
[----:B------:R-:W-:-:S05]  /*18cc0*/  IMAD.IADD R2, R2, 0x1, -R230 ;  /* 0x0000000102027824 */ /* 0x000fca00078e0ae6 */
[----:B------:R-:W-:Y:S02]  /*18cd0*/  VIMNMX R183, R183, R2, !PT ;  /* 0x00000002b7b77248 */ /* 0x000fe40007fe0100 */
[----:B------:R-:W-:-:S07]  /*18ce0*/  VIADDMNMX R189, R2, R181, R189, PT ;  /* 0x000000b502bd7246 */ /* 0x000fce00038001bd */
.L_x_1755:
[----:B------:R-:W-:Y:S01]  /*18cf0*/  @!P1 VIADD R0, R0, 0x30860 ;  /* 0x0003086000009836 */ /* 0x000fe20000000000 */
[----:B------:R-:W2:Y:S01]  /*18d00*/  LDL R181, [R1+0x18] ;  /* 0x0000180001b57983 */ /* 0x000ea20000100800 */
[----:B------:R-:W-:Y:S01]  /*18d10*/  ISETP.GT.AND P5, PT, R183, 0x1, P4 ;  /* 0x00000001b700780c */ /* 0x000fe200027a4270 */
[----:B------:R-:W-:Y:S01]  /*18d20*/  ULDC UR4, c[0x0][0x988] ;  /* 0x0002620000047ab9 */ /* 0x000fe20000000800 */
[----:B------:R-:W-:Y:S01]  /*18d30*/  IMAD.MOV.U32 R218, RZ, RZ, R231 ;  /* 0x000000ffffda7224 */ /* 0x000fe200078e00e7 */
[----:B------:R-:W-:Y:S02]  /*18d40*/  @!P1 PRMT R0, RZ, 0x654, R0 ;  /* 0x00000654ff009816 */ /* 0x000fe40000000000 */
[----:B------:R-:W-:Y:S02]  /*18d50*/  ISETP.LT.OR P5, PT, R189, 0x2, P5 ;  /* 0x00000002bd00780c */ /* 0x000fe40002fa1670 */
[----:B------:R0:W-:Y:S02]  /*18d60*/  @!P1 SYNCS.ARRIVE.TRANS64.RED.A1T0 RZ, [R0+URZ], RZ ;  /* 0x000000ff00ff99a7 */ /* 0x0001e4000810043f */
[----:B------:R-:W-:-:S02]  /*18d70*/  FSEL R154, R154, -INF , !P5 ;  /* 0xff8000009a9a7808 */ /* 0x000fc40006800000 */
[----:B------:R-:W-:Y:S02]  /*18d80*/  ISETP.GT.AND P5, PT, R183, 0x9, P4 ;  /* 0x00000009b700780c */ /* 0x000fe400027a4270 */
[----:B0-----:R-:W-:Y:S02]  /*18d90*/  FMNMX.FTZ R0, R152, R3, !PT ;  /* 0x0000000398007209 */ /* 0x001fe40007810000 */
[----:B------:R-:W-:Y:S02]  /*18da0*/  ISETP.LT.OR P5, PT, R189, 0xa, P5 ;  /* 0x0000000abd00780c */ /* 0x000fe40002fa1670 */
[----:B------:R-:W-:Y:S02]  /*18db0*/  FMNMX.FTZ R0, R184, R0, !PT ;  /* 0x00000000b8007209 */ /* 0x000fe40007810000 */
[----:B------:R-:W-:Y:S02]  /*18dc0*/  FSEL R185, R185, -INF , !P5 ;  /* 0xff800000b9b97808 */ /* 0x000fe40006800000 */
[----:B------:R-:W-:-:S02]  /*18dd0*/  FMNMX.FTZ R0, R155, R0, !PT ;  /* 0x000000009b007209 */ /* 0x000fc40007810000 */
[----:B------:R-:W-:Y:S02]  /*18de0*/  ISETP.GT.AND P5, PT, R183, 0x11, P4 ;  /* 0x00000011b700780c */ /* 0x000fe400027a4270 */
[----:B------:R-:W-:Y:S02]  /*18df0*/  FMNMX.FTZ R0, R157, R0, !PT ;  /* 0x000000009d007209 */ /* 0x000fe40007810000 */
        /* <DEDUP_REMOVED lines=22> */
[----:B------:R-:W-:Y:S02]  /*18f60*/  ISETP.GT.AND P5, PT, R183, RZ, P4 ;  /* 0x000000ffb700720c */ /* 0x000fe400027a4270 */
[----:B------:R-:W-:Y:S02]  /*18f70*/  FMNMX.FTZ R0, R180, R0, !PT ;  /* 0x00000000b4007209 */ /* 0x000fe40007810000 */
[----:B------:R-:W-:-:S03]  /*18f80*/  ISETP.LT.OR P5, PT, R189, 0x1, P5 ;  /* 0x00000001bd00780c */ /* 0x000fc60002fa1670 */
[----:B------:R-:W0:Y:S01]  /*18f90*/  SHFL.BFLY PT, R2, R0, 0x2, 0x1f ;  /* 0x0c401f0000027f89 */ /* 0x000e2200000e0000 */
[----:B------:R-:W-:Y:S02]  /*18fa0*/  FSEL R153, R153, -INF , !P5 ;  /* 0xff80000099997808 */ /* 0x000fe40006800000 */
[----:B------:R-:W-:Y:S02]  /*18fb0*/  ISETP.GT.AND P5, PT, R183, 0x38, P4 ;  /* 0x00000038b700780c */ /* 0x000fe400027a4270 */
[----:B------:R-:W-:Y:S02]  /*18fc0*/  FMNMX.FTZ R22, R153, R4, !PT ;  /* 0x0000000499167209 */ /* 0x000fe40007810000 */
[----:B------:R-:W-:Y:S02]  /*18fd0*/  ISETP.LT.OR P5, PT, R189, 0x39, P5 ;  /* 0x00000039bd00780c */ /* 0x000fe40002fa1670 */
[----:B------:R-:W-:Y:S02]  /*18fe0*/  FMNMX.FTZ R22, R154, R22, !PT ;  /* 0x000000169a167209 */ /* 0x000fe40007810000 */
[----:B------:R-:W-:-:S02]  /*18ff0*/  FSEL R177, R177, -INF , !P5 ;  /* 0xff800000b1b17808 */ /* 0x000fc40006800000 */
[----:B0-----:R-:W-:-:S05]  /*19000*/  FMNMX.FTZ R2, R0, R2, !PT ;  /* 0x0000000200027209 */ /* 0x001fca0007810000 */
[----:B------:R-:W0:Y:S02]  /*19010*/  SHFL.BFLY PT, R158, R2, 0x1, 0x1f ;  /* 0x0c201f00029e7f89 */ /* 0x000e2400000e0000 */
[----:B0-----:R-:W-:Y:S01]  /*19020*/  FMNMX.FTZ R158, R2, R158, !PT ;  /* 0x0000009e029e7209 */ /* 0x001fe20007810000 */
[----:B------:R-:W-:-:S03]  /*19030*/  IMAD.U32 R2, RZ, RZ, UR4 ;  /* 0x00000004ff027e24 */ /* 0x000fc6000f8e00ff */
[----:B------:R-:W-:-:S04]  /*19040*/  FSETP.NEU.FTZ.AND P6, PT, R158, -INF , PT ;  /* 0xff8000009e00780b */ /* 0x000fc80003fdd000 */
[----:B------:R-:W-:-:S05]  /*19050*/  FSEL R0, R158, RZ, P6 ;  /* 0x000000ff9e007208 */ /* 0x000fca0003000000 */
[----:B------:R-:W-:Y:S01]  /*19060*/  FADD.FTZ R3, -R0, R3 ;  /* 0x0000000300037221 */ /* 0x000fe20000010100 */
[----:B------:R-:W-:-:S05]  /*19070*/  FMUL.FTZ R0, R158, R2 ;  /* 0x000000029e007220 */ /* 0x000fca0000410000 */
[----:B------:R-:W-:Y:S02]  /*19080*/  FSEL R0, R0, RZ, P6 ;  /* 0x000000ff00007208 */ /* 0x000fe40003000000 */
[----:B------:R-:W-:-:S03]  /*19090*/  ISETP.GT.AND P6, PT, R183, 0x8, P4 ;  /* 0x00000008b700780c */ /* 0x000fc600027c4270 */
[-CC-:B------:R-:W-:Y:S01]  /*190a0*/  FFMA.FTZ R152, R152, R2.reuse, -R0.reuse ;  /* 0x0000000298987223 */ /* 0x180fe20000010800 */
[----:B------:R-:W-:Y:S01]  /*190b0*/  ISETP.LT.OR P6, PT, R189, 0x9, P6 ;  /* 0x00000009bd00780c */ /* 0x000fe200037c1670 */
[-CC-:B------:R-:W-:Y:S01]  /*190c0*/  FFMA.FTZ R184, R184, R2.reuse, -R0.reuse ;  /* 0x00000002b8b87223 */ /* 0x180fe20000010800 */
[-CC-:B------:R-:W-:Y:S01]  /*190d0*/  FFMA.FTZ R155, R155, R2.reuse, -R0.reuse ;  /* 0x000000029b9b7223 */ /* 0x180fe20000010800 */
[----:B------:R0:W-:Y:S01]  /*190e0*/  MUFU.EX2 R196, R152 ;  /* 0x0000009800c47308 */ /* 0x0001e20000000800 */
[----:B------:R-:W-:Y:S01]  /*190f0*/  FSEL R156, R156, -INF , !P6 ;  /* 0xff8000009c9c7808 */ /* 0x000fe20007000000 */
[-CC-:B------:R-:W-:Y:S01]  /*19100*/  FFMA.FTZ R157, R157, R2.reuse, -R0.reuse ;  /* 0x000000029d9d7223 */ /* 0x180fe20000010800 */
[----:B------:R-:W-:Y:S01]  /*19110*/  ISETP.GT.AND P6, PT, R183, 0x10, P4 ;  /* 0x00000010b700780c */ /* 0x000fe200027c4270 */
[--C-:B------:R-:W-:Y:S01]  /*19120*/  FFMA.FTZ R160, R160, R2, -R0.reuse ;  /* 0x00000002a0a07223 */ /* 0x100fe20000010800 */
[----:B------:R-:W-:Y:S01]  /*19130*/  FMNMX.FTZ R22, R156, R22, !PT ;  /* 0x000000169c167209 */ /* 0x000fe20007810000 */
[--C-:B------:R-:W-:Y:S01]  /*19140*/  FFMA.FTZ R186, R186, R2, -R0.reuse ;  /* 0x00000002baba7223 */ /* 0x100fe20000010800 */
[----:B------:R-:W-:Y:S01]  /*19150*/  ISETP.LT.OR P6, PT, R189, 0x11, P6 ;  /* 0x00000011bd00780c */ /* 0x000fe200037c1670 */
[----:B------:R-:W-:Y:S01]  /*19160*/  MUFU.EX2 R184, R184 ;  /* 0x000000b800b87308 */ /* 0x000fe20000000800 */
[----:B------:R-:W-:Y:S01]  /*19170*/  FMNMX.FTZ R22, R185, R22, !PT ;  /* 0x00000016b9167209 */ /* 0x000fe20007810000 */
[-C--:B0-----:R-:W-:Y:S01]  /*19180*/  FMUL.FTZ R152, R3, R2.reuse ;  /* 0x0000000203987220 */ /* 0x081fe20000410000 */
[----:B------:R-:W-:Y:S01]  /*19190*/  FSEL R161, R161, -INF , !P6 ;  /* 0xff800000a1a17808 */ /* 0x000fe20007000000 */
[-CC-:B------:R-:W-:Y:S01]  /*191a0*/  FFMA.FTZ R187, R187, R2.reuse, -R0.reuse ;  /* 0x00000002bbbb7223 */ /* 0x180fe20000010800 */
[----:B------:R-:W-:Y:S01]  /*191b0*/  ISETP.GT.AND P6, PT, R183, 0x18, P4 ;  /* 0x00000018b700780c */ /* 0x000fe200027c4270 */
        /* <DEDUP_REMOVED lines=8> */
[-CC-:B------:R-:W-:Y:S01]  /*19240*/  FFMA.FTZ R171, R171, R2.reuse, -R0.reuse ;  /* 0x00000002abab7223 */ /* 0x180fe20000010800 */
[----:B------:R-:W-:Y:S01]  /*19250*/  ISETP.GT.AND P6, PT, R183, 0x20, P4 ;  /* 0x00000020b700780c */ /* 0x000fe200027c4270 */
[--C-:B------:R-:W-:Y:S01]  /*19260*/  FFMA.FTZ R173, R173, R2, -R0.reuse ;  /* 0x00000002adad7223 */ /* 0x100fe20000010800 */
[----:B------:R-:W-:Y:S01]  /*19270*/  FMNMX.FTZ R22, R163, R22, !PT ;  /* 0x00000016a3167209 */ /* 0x000fe20007810000 */
[-CC-:B------:R-:W-:Y:S01]  /*19280*/  FFMA.FTZ R175, R175, R2.reuse, -R0.reuse ;  /* 0x00000002afaf7223 */ /* 0x180fe20000010800 */
[----:B------:R-:W-:Y:S01]  /*19290*/  ISETP.LT.OR P6, PT, R189, 0x21, P6 ;  /* 0x00000021bd00780c */ /* 0x000fe200037c1670 */
[--C-:B------:R-:W-:Y:S01]  /*192a0*/  FFMA.FTZ R176, R176, R2, -R0.reuse ;  /* 0x00000002b0b07223 */ /* 0x100fe20000010800 */
[----:B------:R-:W-:Y:S01]  /*192b0*/  FMNMX.FTZ R22, R164, R22, !PT ;  /* 0x00000016a4167209 */ /* 0x000fe20007810000 */
[-CC-:B------:R-:W-:Y:S01]  /*192c0*/  FFMA.FTZ R179, R179, R2.reuse, -R0.reuse ;  /* 0x00000002b3b37223 */ /* 0x180fe20000010800 */
[----:B------:R-:W-:Y:S01]  /*192d0*/  FSEL R165, R165, -INF , !P6 ;  /* 0xff800000a5a57808 */ /* 0x000fe20007000000 */
[----:B------:R-:W-:Y:S01]  /*192e0*/  MUFU.EX2 R198, R155 ;  /* 0x0000009b00c67308 */ /* 0x000fe20000000800 */
[----:B------:R-:W-:Y:S01]  /*192f0*/  ISETP.GT.AND P6, PT, R183, 0x28, P4 ;  /* 0x00000028b700780c */ /* 0x000fe200027c4270 */
[----:B------:R-:W-:Y:S01]  /*19300*/  FFMA.FTZ R0, R180, R2, -R0 ;  /* 0x00000002b4007223 */ /* 0x000fe20000010800 */
[----:B------:R-:W-:-:S02]  /*19310*/  FMNMX.FTZ R22, R165, R22, !PT ;  /* 0x00000016a5167209 */ /* 0x000fc40007810000 */
[----:B------:R-:W-:Y:S02]  /*19320*/  ISETP.LT.OR P6, PT, R189, 0x29, P6 ;  /* 0x00000029bd00780c */ /* 0x000fe400037c1670 */
[----:B------:R-:W-:Y:S01]  /*19330*/  FMNMX.FTZ R22, R166, R22, !PT ;  /* 0x00000016a6167209 */ /* 0x000fe20007810000 */
[----:B------:R-:W-:Y:S01]  /*19340*/  MUFU.EX2 R157, R157 ;  /* 0x0000009d009d7308 */ /* 0x000fe20000000800 */
[----:B------:R-:W-:Y:S02]  /*19350*/  FSEL R168, R168, -INF , !P6 ;  /* 0xff800000a8a87808 */ /* 0x000fe40007000000 */
[----:B------:R-:W-:Y:S02]  /*19360*/  ISETP.GT.AND P6, PT, R183, 0x30, P4 ;  /* 0x00000030b700780c */ /* 0x000fe400027c4270 */
[----:B------:R-:W-:Y:S02]  /*19370*/  FMNMX.FTZ R22, R168, R22, !PT ;  /* 0x00000016a8167209 */ /* 0x000fe40007810000 */
[----:B------:R-:W-:Y:S01]  /*19380*/  ISETP.LT.OR P6, PT, R189, 0x31, P6 ;  /* 0x00000031bd00780c */ /* 0x000fe200037c1670 */
[----:B------:R-:W-:Y:S01]  /*19390*/  MUFU.EX2 R160, R160 ;  /* 0x000000a000a07308 */ /* 0x000fe20000000800 */
[----:B------:R-:W-:-:S02]  /*193a0*/  FMNMX.FTZ R22, R170, R22, !PT ;  /* 0x00000016aa167209 */ /* 0x000fc40007810000 */
[----:B------:R-:W-:Y:S02]  /*193b0*/  FSEL R172, R172, -INF , !P6 ;  /* 0xff800000acac7808 */ /* 0x000fe40007000000 */
[C---:B------:R-:W-:Y:S02]  /*193c0*/  ISETP.GT.AND P6, PT, R183.reuse, 0x31, P4 ;  /* 0x00000031b700780c */ /* 0x040fe400027c4270 */
[----:B------:R-:W-:Y:S01]  /*193d0*/  ISETP.GT.AND P4, PT, R183, 0x39, P4 ;  /* 0x00000039b700780c */ /* 0x000fe20002784270 */
[----:B------:R-:W0:Y:S01]  /*193e0*/  MUFU.EX2 R186, R186 ;  /* 0x000000ba00ba7308 */ /* 0x000e220000000800 */
[----:B------:R-:W-:Y:S02]  /*193f0*/  ISETP.LT.OR P6, PT, R189, 0x32, P6 ;  /* 0x00000032bd00780c */ /* 0x000fe400037c1670 */
[----:B------:R-:W-:Y:S02]  /*19400*/  FMNMX.FTZ R22, R172, R22, !PT ;  /* 0x00000016ac167209 */ /* 0x000fe40007810000 */
[----:B------:R-:W-:-:S02]  /*19410*/  FSEL R174, R174, -INF , !P6 ;  /* 0xff800000aeae7808 */ /* 0x000fc40007000000 */
[----:B------:R-:W-:Y:S01]  /*19420*/  ISETP.LT.OR P4, PT, R189, 0x3a, P4 ;  /* 0x0000003abd00780c */ /* 0x000fe20002781670 */
[----:B------:R-:W-:Y:S01]  /*19430*/  MUFU.EX2 R187, R187 ;  /* 0x000000bb00bb7308 */ /* 0x000fe20000000800 */
[----:B------:R-:W-:Y:S02]  /*19440*/  FMNMX.FTZ R22, R174, R22, !PT ;  /* 0x00000016ae167209 */ /* 0x000fe40007810000 */
[----:B------:R-:W-:Y:S02]  /*19450*/  FSEL R178, R178, -INF , !P4 ;  /* 0xff800000b2b27808 */ /* 0x000fe40006000000 */
[----:B------:R-:W-:-:S03]  /*19460*/  FMNMX.FTZ R22, R177, R22, !PT ;  /* 0x00000016b1167209 */ /* 0x000fc60007810000 */
[----:B------:R-:W1:Y:S01]  /*19470*/  MUFU.EX2 R188, R188 ;  /* 0x000000bc00bc7308 */ /* 0x000e620000000800 */
[----:B------:R-:W-:Y:S02]  /*19480*/  FMNMX.FTZ R159, R178, R22, !PT ;  /* 0x00000016b29f7209 */ /* 0x000fe40007810000 */
[----:B0-----:R-:W-:-:S03]  /*19490*/  F2FP.BF16.F32.PACK_AB R192, R186, R160 ;  /* 0x000000a0bac0723e */ /* 0x001fc600000010ff */
[----:B------:R-:W0:Y:S02]  /*194a0*/  SHFL.BFLY PT, R22, R159, 0x2, 0x1f ;  /* 0x0c401f009f167f89 */ /* 0x000e2400000e0000 */
[----:B------:R-:W-:Y:S08]  /*194b0*/  MUFU.EX2 R167, R167 ;  /* 0x000000a700a77308 */ /* 0x000ff00000000800 */
[----:B------:R-:W-:Y:S01]  /*194c0*/  MUFU.EX2 R169, R169 ;  /* 0x000000a900a97308 */ /* 0x000fe20000000800 */
[----:B-1----:R-:W-:-:S07]  /*194d0*/  F2FP.BF16.F32.PACK_AB R194, R188, R187 ;  /* 0x000000bbbcc2723e */ /* 0x002fce00000010ff */
[----:B------:R-:W-:Y:S01]  /*194e0*/  MUFU.EX2 R171, R171 ;  /* 0x000000ab00ab7308 */ /* 0x000fe20000000800 */
[----:B0-----:R-:W-:-:S07]  /*194f0*/  FMNMX.FTZ R159, R159, R22, !PT ;  /* 0x000000169f9f7209 */ /* 0x001fce0007810000 */
[----:B------:R-:W0:Y:S01]  /*19500*/  MUFU.EX2 R173, R173 ;  /* 0x000000ad00ad7308 */ /* 0x000e220000000800 */
[----:B------:R-:W1:Y:S07]  /*19510*/  SHFL.BFLY PT, R22, R159, 0x1, 0x1f ;  /* 0x0c201f009f167f89 */ /* 0x000e6e00000e0000 */
[----:B------:R-:W-:Y:S08]  /*19520*/  MUFU.EX2 R175, R175 ;  /* 0x000000af00af7308 */ /* 0x000ff00000000800 */
[----:B------:R-:W-:Y:S01]  /*19530*/  MUFU.EX2 R176, R176 ;  /* 0x000000b000b07308 */ /* 0x000fe20000000800 */
[----:B0-----:R-:W-:-:S07]  /*19540*/  F2FP.BF16.F32.PACK_AB R190, R173, R171 ;  /* 0x000000abadbe723e */ /* 0x001fce00000010ff */
[----:B------:R-:W-:Y:S01]  /*19550*/  MUFU.EX2 R179, R179 ;  /* 0x000000b300b37308 */ /* 0x000fe20000000800 */
[----:B-1----:R-:W-:-:S04]  /*19560*/  FMNMX.FTZ R155, R159, R22, !PT ;  /* 0x000000169f9b7209 */ /* 0x002fc80007810000 */
[----:B------:R-:W-:-:S03]  /*19570*/  FSETP.NEU.FTZ.AND P4, PT, R155, -INF , PT ;  /* 0xff8000009b00780b */ /* 0x000fc60003f9d000 */
[----:B------:R0:W1:Y:S02]  /*19580*/  MUFU.EX2 R22, R0 ;  /* 0x0000000000167308 */ /* 0x0000640000000800 */
[----:B0-----:R-:W-:-:S05]  /*19590*/  FMUL.FTZ R0, R155, R2 ;  /* 0x000000029b007220 */ /* 0x001fca0000410000 */
[----:B------:R-:W-:Y:S01]  /*195a0*/  FSEL R3, R0, RZ, P4 ;  /* 0x000000ff00037208 */ /* 0x000fe20002000000 */
[----:B------:R-:W-:Y:S01]  /*195b0*/  FFMA.FTZ R0, R152, R227, R196 ;  /* 0x000000e398007223 */ /* 0x000fe200000100c4 */
[----:B------:R-:W-:-:S03]  /*195c0*/  F2FP.BF16.F32.PACK_AB R196, R184, R196 ;  /* 0x000000c4b8c4723e */ /* 0x000fc600000010ff */
[----:B------:R-:W-:Y:S01]  /*195d0*/  FADD.FTZ R0, R184, R0 ;  /* 0x00000000b8007221 */ /* 0x000fe20000010000 */
[-CC-:B------:R-:W-:Y:S01]  /*195e0*/  FFMA.FTZ R153, R153, R2.reuse, -R3.reuse ;  /* 0x0000000299997223 */ /* 0x180fe20000010803 */
[-CC-:B------:R-:W-:Y:S01]  /*195f0*/  FFMA.FTZ R154, R154, R2.reuse, -R3.reuse ;  /* 0x000000029a9a7223 */ /* 0x180fe20000010803 */
[--C-:B------:R-:W-:Y:S01]  /*19600*/  FFMA.FTZ R156, R156, R2, -R3.reuse ;  /* 0x000000029c9c7223 */ /* 0x100fe20000010803 */
[----:B------:R-:W-:Y:S01]  /*19610*/  FADD.FTZ R0, R198, R0 ;  /* 0x00000000c6007221 */ /* 0x000fe20000010000 */
[----:B------:R-:W-:Y:S01]  /*19620*/  F2FP.BF16.F32.PACK_AB R198, R157, R198 ;  /* 0x000000c69dc6723e */ /* 0x000fe200000010ff */
[-CC-:B------:R-:W-:Y:S01]  /*19630*/  FFMA.FTZ R185, R185, R2.reuse, -R3.reuse ;  /* 0x00000002b9b97223 */ /* 0x180fe20000010803 */
[----:B------:R-:W-:Y:S01]  /*19640*/  MUFU.EX2 R153, R153 ;  /* 0x0000009900997308 */ /* 0x000fe20000000800 */
[----:B------:R-:W-:Y:S01]  /*19650*/  FADD.FTZ R0, R157, R0 ;  /* 0x000000009d007221 */ /* 0x000fe20000010000 */
[----:B------:R-:W-:Y:S01]  /*19660*/  FSEL R157, R155, RZ, P4 ;  /* 0x000000ff9b9d7208 */ /* 0x000fe20002000000 */
[-CC-:B------:R-:W-:Y:S01]  /*19670*/  FFMA.FTZ R161, R161, R2.reuse, -R3.reuse ;  /* 0x00000002a1a17223 */ /* 0x180fe20000010803 */
[-CC-:B------:R-:W-:Y:S01]  /*19680*/  FFMA.FTZ R162, R162, R2.reuse, -R3.reuse ;  /* 0x00000002a2a27223 */ /* 0x180fe20000010803 */
[----:B------:R-:W-:Y:S01]  /*19690*/  FADD.FTZ R0, R160, R0 ;  /* 0x00000000a0007221 */ /* 0x000fe20000010000 */
[-CC-:B------:R-:W-:Y:S01]  /*196a0*/  FFMA.FTZ R163, R163, R2.reuse, -R3.reuse ;  /* 0x00000002a3a37223 */ /* 0x180fe20000010803 */
[----:B------:R-:W-:Y:S01]  /*196b0*/  FADD.FTZ R157, -R157, R4 ;  /* 0x000000049d9d7221 */ /* 0x000fe20000010100 */
[----:B------:R-:W-:Y:S01]  /*196c0*/  MUFU.EX2 R154, R154 ;  /* 0x0000009a009a7308 */ /* 0x000fe20000000800 */
[----:B------:R-:W-:Y:S01]  /*196d0*/  FADD.FTZ R0, R186, R0 ;  /* 0x00000000ba007221 */ /* 0x000fe20000010000 */
[-CC-:B------:R-:W-:Y:S01]  /*196e0*/  FFMA.FTZ R164, R164, R2.reuse, -R3.reuse ;  /* 0x00000002a4a47223 */ /* 0x180fe20000010803 */
[-C--:B------:R-:W-:Y:S01]  /*196f0*/  FMUL.FTZ R157, R157, R2.reuse ;  /* 0x000000029d9d7220 */ /* 0x080fe20000410000 */
[-CC-:B------:R-:W-:Y:S01]  /*19700*/  FFMA.FTZ R165, R165, R2.reuse, -R3.reuse ;  /* 0x00000002a5a57223 */ /* 0x180fe20000010803 */
[----:B------:R-:W-:Y:S01]  /*19710*/  FADD.FTZ R4, R187, R0 ;  /* 0x00000000bb047221 */ /* 0x000fe20000010000 */
[-CC-:B------:R-:W-:Y:S01]  /*19720*/  FFMA.FTZ R166, R166, R2.reuse, -R3.reuse ;  /* 0x00000002a6a67223 */ /* 0x180fe20000010803 */
[-CC-:B------:R-:W-:Y:S01]  /*19730*/  FFMA.FTZ R168, R168, R2.reuse, -R3.reuse ;  /* 0x00000002a8a87223 */ /* 0x180fe20000010803 */
[----:B------:R-:W0:Y:S01]  /*19740*/  MUFU.EX2 R0, R157 ;  /* 0x0000009d00007308 */ /* 0x000e220000000800 */
[-CC-:B------:R-:W-:Y:S01]  /*19750*/  FFMA.FTZ R170, R170, R2.reuse, -R3.reuse ;  /* 0x00000002aaaa7223 */ /* 0x180fe20000010803 */
[-CC-:B------:R-:W-:Y:S01]  /*19760*/  FFMA.FTZ R172, R172, R2.reuse, -R3.reuse ;  /* 0x00000002acac7223 */ /* 0x180fe20000010803 */
[----:B------:R-:W-:Y:S01]  /*19770*/  FADD.FTZ R4, R188, R4 ;  /* 0x00000004bc047221 */ /* 0x000fe20000010000 */
[-CC-:B------:R-:W-:Y:S01]  /*19780*/  FFMA.FTZ R174, R174, R2.reuse, -R3.reuse ;  /* 0x00000002aeae7223 */ /* 0x180fe20000010803 */
[-CC-:B------:R-:W-:Y:S01]  /*19790*/  FFMA.FTZ R177, R177, R2.reuse, -R3.reuse ;  /* 0x00000002b1b17223 */ /* 0x180fe20000010803 */
[----:B------:R-:W-:Y:S01]  /*197a0*/  FFMA.FTZ R3, R178, R2, -R3 ;  /* 0x00000002b2037223 */ /* 0x000fe20000010803 */
[----:B------:R-:W-:Y:S01]  /*197b0*/  FADD.FTZ R4, R167, R4 ;  /* 0x00000004a7047221 */ /* 0x000fe20000010000 */
[----:B------:R-:W3:Y:S01]  /*197c0*/  MUFU.EX2 R156, R156 ;  /* 0x0000009c009c7308 */ /* 0x000ee20000000800 */
[C---:B--2---:R-:W-:Y:S01]  /*197d0*/  ISETP.GT.AND P4, PT, R5.reuse, R181, PT ;  /* 0x000000b50500720c */ /* 0x044fe20003f84270 */
[----:B------:R-:W-:-:S02]  /*197e0*/  VIADD R5, R5, 0xffffffff ;  /* 0xffffffff05057836 */ /* 0x000fc40000000000 */
[C---:B------:R-:W-:Y:S01]  /*197f0*/  FADD.FTZ R4, R169.reuse, R4 ;  /* 0x00000004a9047221 */ /* 0x040fe20000010000 */
[----:B-1----:R-:W-:Y:S02]  /*19800*/  F2FP.BF16.F32.PACK_AB R186, R22, R179 ;  /* 0x000000b316ba723e */ /* 0x002fe400000010ff */
[----:B------:R-:W-:Y:S01]  /*19810*/  F2FP.BF16.F32.PACK_AB R188, R169, R167 ;  /* 0x000000a7a9bc723e */ /* 0x000fe200000010ff */
[----:B------:R-:W-:Y:S01]  /*19820*/  FADD.FTZ R4, R171, R4 ;  /* 0x00000004ab047221 */ /* 0x000fe20000010000 */
[----:B------:R-:W1:Y:S01]  /*19830*/  MUFU.EX2 R185, R185 ;  /* 0x000000b900b97308 */ /* 0x000e620000000800 */
[----:B0-----:R-:W-:Y:S01]  /*19840*/  FFMA.FTZ R226, R0, R226, R153 ;  /* 0x000000e200e27223 */ /* 0x001fe20000010099 */
[----:B------:R-:W-:Y:S01]  /*19850*/  F2FP.BF16.F32.PACK_AB R184, R176, R175 ;  /* 0x000000afb0b8723e */ /* 0x000fe200000010ff */
[----:B------:R-:W-:Y:S01]  /*19860*/  FADD.FTZ R4, R173, R4 ;  /* 0x00000004ad047221 */ /* 0x000fe20000010000 */
[C---:B------:R-:W-:Y:S01]  /*19870*/  F2FP.BF16.F32.PACK_AB R197, R154.reuse, R153 ;  /* 0x000000999ac5723e */ /* 0x040fe200000010ff */
[----:B------:R-:W-:-:S02]  /*19880*/  FADD.FTZ R226, R154, R226 ;  /* 0x000000e29ae27221 */ /* 0x000fc40000010000 */
[----:B------:R-:W-:Y:S01]  /*19890*/  FADD.FTZ R4, R175, R4 ;  /* 0x00000004af047221 */ /* 0x000fe20000010000 */
[----:B------:R-:W0:Y:S01]  /*198a0*/  MUFU.EX2 R161, R161 ;  /* 0x000000a100a17308 */ /* 0x000e220000000800 */
[----:B---3--:R-:W-:Y:S02]  /*198b0*/  FADD.FTZ R226, R156, R226 ;  /* 0x000000e29ce27221 */ /* 0x008fe40000010000 */
[----:B------:R-:W-:-:S04]  /*198c0*/  FADD.FTZ R4, R176, R4 ;  /* 0x00000004b0047221 */ /* 0x000fc80000010000 */
[----:B------:R-:W-:Y:S01]  /*198d0*/  FADD.FTZ R4, R179, R4 ;  /* 0x00000004b3047221 */ /* 0x000fe20000010000 */
[----:B------:R-:W2:Y:S01]  /*198e0*/  MUFU.EX2 R162, R162 ;  /* 0x000000a200a27308 */ /* 0x000ea20000000800 */
[C---:B-1----:R-:W-:Y:S01]  /*198f0*/  FADD.FTZ R226, R185.reuse, R226 ;  /* 0x000000e2b9e27221 */ /* 0x042fe20000010000 */
[----:B------:R-:W-:Y:S01]  /*19900*/  F2FP.BF16.F32.PACK_AB R199, R185, R156 ;  /* 0x0000009cb9c7723e */ /* 0x000fe200000010ff */
[----:B------:R-:W-:Y:S01]  /*19910*/  FADD.FTZ R227, R22, R4 ;  /* 0x0000000416e37221 */ /* 0x000fe20000010000 */
[----:B------:R-:W-:Y:S02]  /*19920*/  IMAD.MOV.U32 R22, RZ, RZ, R232 ;  /* 0x000000ffff167224 */ /* 0x000fe400078e00e8 */
[----:B------:R-:W-:Y:S02]  /*19930*/  IMAD.MOV.U32 R4, RZ, RZ, R155 ;  /* 0x000000ffff047224 */ /* 0x000fe400078e009b */
        /* <DEDUP_REMOVED lines=24> */
[----:B------:R-:W-:-:S03]  /*19ac0*/  F2FP.BF16.F32.PACK_AB R185, R174, R172 ;  /* 0x000000acaeb9723e */ /* 0x000fc600000010ff */
[----:B--2---:R-:W-:-:S04]  /*19ad0*/  FADD.FTZ R226, R177, R226 ;  /* 0x000000e2b1e27221 */ /* 0x004fc80000010000 */
[C---:B-1----:R-:W-:Y:S01]  /*19ae0*/  FADD.FTZ R226, R3.reuse, R226 ;  /* 0x000000e203e27221 */ /* 0x042fe20000010000 */
[----:B------:R-:W-:Y:S01]  /*19af0*/  F2FP.BF16.F32.PACK_AB R187, R3, R177 ;  /* 0x000000b103bb723e */ /* 0x000fe200000010ff */
[----:B------:R-:W-:Y:S01]  /*19b00*/  IMAD.MOV.U32 R3, RZ, RZ, R158 ;  /* 0x000000ffff037224 */ /* 0x000fe200078e009e */
[----:B------:R-:W-:Y:S06]  /*19b10*/  @P4 BRA `(.L_x_1759) ;  /* 0xffffffd000504947 */ /* 0x000fec000383ffff */
[----:B------:R-:W-:Y:S05]  /*19b20*/  BSYNC B1 ;  /* 0x0000000000017941 */ /* 0x000fea0003800000 */
.L_x_1740:
[----:B------:R-:W-:Y:S02]  /*19b30*/  IMAD.MOV.U32 R4, RZ, RZ, R155 ;  /* 0x000000ffff047224 */ /* 0x000fe400078e009b */
[----:B------:R-:W-:Y:S02]  /*19b40*/  IMAD.MOV.U32 R3, RZ, RZ, R158 ;  /* 0x000000ffff037224 */ /* 0x000fe400078e009e */
[----:B------:R-:W-:Y:S02]  /*19b50*/  IMAD.MOV.U32 R22, RZ, RZ, R232 ;  /* 0x000000ffff167224 */ /* 0x000fe400078e00e8 */
[----:B------:R-:W-:-:S07]  /*19b60*/  IMAD.MOV.U32 R218, RZ, RZ, R231 ;  /* 0x000000ffffda7224 */ /* 0x000fce00078e00e7 */
.L_x_1739:
[----:B------:R-:W-:Y:S05]  /*19b70*/  BSYNC B0 ;  /* 0x0000000000007941 */ /* 0x000fea0003800000 */
.L_x_1738:
[----:B------:R-:W2:Y:S01]  /*19b80*/  LDL R154, [R1+0x14] ;  /* 0x00001400019a7983 */ /* 0x000ea20000100800 */
[----:B------:R-:W0:Y:S01]  /*19b90*/  LDC R153, c[0x0][0x448] ;  /* 0x00011200ff997b82 */ /* 0x000e220000000800 */
[----:B------:R-:W-:-:S07]  /*19ba0*/  ULDC UR4, c[0x0][0x9dc] ;  /* 0x0002770000047ab9 */ /* 0x000fce0000000800 */
[----:B------:R-:W1:Y:S01]  /*19bb0*/  LDC R157, c[0x0][0x9e4] ;  /* 0x00027900ff9d7b82 */ /* 0x000e620000000800 */
[----:B0-----:R-:W-:Y:S02]  /*19bc0*/  ISETP.NE.AND P5, PT, R153, 0x1, PT ;  /* 0x000000019900780c */ /* 0x001fe40003fa5270 */
[----:B-1----:R-:W-:-:S11]  /*19bd0*/  ISETP.GE.AND P6, PT, R157, 0x1, PT ;  /* 0x000000019d00780c */ /* 0x002fd60003fc6270 */
[----:B------:R-:W0:Y:S08]  /*19be0*/  @P5 LDC R155, c[0x0][0x44c] ;  /* 0x00011300ff9b5b82 */ /* 0x000e300000000800 */
[----:B------:R-:W1:Y:S01]  /*19bf0*/  @P5 LDC R153, c[0x0][0x450] ;  /* 0x00011400ff995b82 */ /* 0x000e620000000800 */
[----:B--2---:R-:W-:-:S04]  /*19c00*/  VIADD R154, R154, 0x7f ;  /* 0x0000007f9a9a7836 */ /* 0x004fc80000000000 */
[----:B0-----:R-:W-:-:S05]  /*19c10*/  @P5 IMAD.HI.U32 R155, R154, R155, RZ ;  /* 0x0000009b9a9b5227 */ /* 0x001fca00078e00ff */
[----:B-1----:R-:W-:Y:S02]  /*19c20*/  @P5 SHF.R.U32.HI R154, RZ, R153, R155 ;  /* 0x00000099ff9a5219 */ /* 0x002fe4000001169b */
[----:B------:R-:W-:-:S05]  /*19c30*/  IADD3 R153, R220, 0x1, -R219 ;  /* 0x00000001dc997810 */ /* 0x000fca0007ffe8db */
[----:B------:R-:W-:-:S04]  /*19c40*/  IMAD.IADD R154, R153, 0x1, R154 ;  /* 0x00000001999a7824 */ /* 0x000fc800078e029a */
[----:B------:R-:W-:Y:S01]  /*19c50*/  VIADD R153, R154, -UR4 ;  /* 0x800000049a997c36 */ /* 0x000fe20008000000 */
[----:B------:R-:W-:Y:S06]  /*19c60*/  @!P6 BRA `(.L_x_1760) ;  /* 0x000000000048e947 */ /* 0x000fec0003800000 */
[----:B------:R-:W-:Y:S01]  /*19c70*/  IMAD.MOV.U32 R156, RZ, RZ, R154 ;  /* 0x000000ffff9c7224 */ /* 0x000fe200078e009a */
[----:B------:R-:W-:Y:S04]  /*19c80*/  BSSY B0, `(.L_x_1761) ;  /* 0x000000e000007945 */ /* 0x000fe80003800000 */
        /* <DEDUP_REMOVED lines=9> */
.L_x_1762:
[----:B------:R-:W-:-:S13]  /*19d20*/  ISETP.NE.AND P2, PT, R157, 0x1, PT ;  /* 0x000000019d00780c */ /* 0x000fda0003f45270 */
[----:B------:R-:W0:Y:S02]  /*19d30*/  @P2 LDC.64 R154, c[0x0][0x9e8] ;  /* 0x00027a00ff9a2b82 */ /* 0x000e240000000a00 */
[----:B0-----:R-:W-:-:S05]  /*19d40*/  @P2 IMAD.HI.U32 R154, R156, R154, RZ ;  /* 0x0000009a9c9a2227 */ /* 0x001fca00078e00ff */
[----:B------:R-:W-:-:S07]  /*19d50*/  @P2 SHF.R.U32.HI R156, RZ, R155, R154 ;  /* 0x0000009bff9c2219 */ /* 0x000fce000001169a */
.L_x_1763:
[----:B------:R-:W-:Y:S05]  /*19d60*/  BSYNC B0 ;  /* 0x0000000000007941 */ /* 0x000fea0003800000 */
.L_x_1761:
[----:B------:R-:W-:-:S05]  /*19d70*/  IMAD R156, R156, R157, RZ ;  /* 0x0000009d9c9c7224 */ /* 0x000fca00078e02ff */
[----:B------:R-:W-:-:S07]  /*19d80*/  VIMNMX R153, R153, R156, !PT ;  /* 0x0000009c99997248 */ /* 0x000fce0007fe0100 */
.L_x_1760:
[----:B------:R-:W2:Y:S01]  /*19d90*/  LDL R155, [R1+0x38] ;  /* 0x00003800019b7983 */ /* 0x000ea20000100800 */
[----:B------:R-:W-:Y:S01]  /*19da0*/  VIADD R153, R153, 0x3f ;  /* 0x0000003f99997836 */ /* 0x000fe20000000000 */
[----:B------:R-:W-:Y:S04]  /*19db0*/  BSSY B0, `(.L_x_1764) ;  /* 0x000024f000007945 */ /* 0x000fe80003800000 */
[----:B------:R-:W-:-:S04]  /*19dc0*/  SHF.R.S32.HI R154, RZ, 0x1f, R153 ;  /* 0x0000001fff9a7819 */ /* 0x000fc80000011499 */
[----:B------:R-:W-:-:S04]  /*19dd0*/  LEA.HI R154, R154, R153, RZ, 0x6 ;  /* 0x000000999a9a7211 */ /* 0x000fc800078f30ff */
[----:B------:R-:W-:-:S04]  /*19de0*/  SHF.R.S32.HI R154, RZ, 0x6, R154 ;  /* 0x00000006ff9a7819 */ /* 0x000fc8000001149a */
[----:B--2---:R-:W-:-:S04]  /*19df0*/  VIMNMX R155, R155, R154, !PT ;  /* 0x0000009a9b9b7248 */ /* 0x004fc80007fe0100 */
[----:B------:R-:W-:Y:S01]  /*19e00*/  ISETP.GE.AND P2, PT, R5, R155, PT ;  /* 0x0000009b0500720c */ /* 0x000fe20003f46270 */
[----:B------:R0:W-:-:S12]  /*19e10*/  STL [R1+0x18], R155 ;  /* 0x0000189b01007387 */ /* 0x0001d80000100800 */
[----:B0-----:R-:W-:Y:S05]  /*19e20*/  @!P2 BRA `(.L_x_1765) ;  /* 0x00000024001ca947 */ /* 0x001fea0003800000 */
[----:B------:R-:W-:Y:S01]  /*19e30*/  BSSY B1, `(.L_x_1766) ;  /* 0x0000245000017945 */ /* 0x000fe20003800000 */
[----:B------:R-:W-:Y:S02]  /*19e40*/  IMAD.MOV.U32 R232, RZ, RZ, R5 ;  /* 0x000000ffffe87224 */ /* 0x000fe400078e0005 */
[----:B------:R-:W-:Y:S02]  /*19e50*/  IMAD.MOV.U32 R229, RZ, RZ, R4 ;  /* 0x000000ffffe57224 */ /* 0x000fe400078e0004 */
[----:B------:R-:W-:Y:S02]  /*19e60*/  IMAD.MOV.U32 R228, RZ, RZ, R3 ;  /* 0x000000ffffe47224 */ /* 0x000fe400078e0003 */
[----:B------:R-:W-:Y:S02]  /*19e70*/  IMAD.MOV.U32 R231, RZ, RZ, R218 ;  /* 0x000000ffffe77224 */ /* 0x000fe400078e00da */
[----:B------:R-:W-:-:S07]  /*19e80*/  IMAD.MOV.U32 R5, RZ, RZ, R22 ;  /* 0x000000ffff057224 */ /* 0x000fce00078e0016 */
.L_x_1777:
[----:B------:R-:W-:-:S05]  /*19e90*/  VIADD R22, R5, 0x1 ;  /* 0x0000000105167836 */ /* 0x000fca0000000000 */
[----:B------:R-:W-:-:S04]  /*19ea0*/  ISETP.NE.AND P2, PT, R22, 0x2, PT ;  /* 0x000000021600780c */ /* 0x000fc80003f45270 */
[----:B------:R-:W-:Y:S02]  /*19eb0*/  SEL R218, RZ, 0x1, P2 ;  /* 0x00000001ffda7807 */ /* 0x000fe40001000000 */
[----:B------:R-:W-:Y:S02]  /*19ec0*/  SEL R22, R22, RZ, P2 ;  /* 0x000000ff16167207 */ /* 0x000fe40001000000 */
[----:B------:R-:W-:Y:S01]  /*19ed0*/  LOP3.LUT R218, R231, R218, RZ, 0x3c, !PT ;  /* 0x000000dae7da7212 */ /* 0x000fe200078e3cff */
[----:B------:R-:W-:Y:S06]  /*19ee0*/  @!P0 BRA `(.L_x_1767) ;  /* 0x0000000000048947 */ /* 0x000fec0003800000 */
[----:B------:R-:W-:Y:S01]  /*19ef0*/  BPT.TRAP 0x1 ;  /* 0x000000040000795c */ /* 0x000fe20000300000 */
.L_x_1767:
[----:B------:R-:W-:Y:S01]  /*19f00*/  IMAD R2, R22, 0x8, R16 ;  /* 0x0000000816027824 */ /* 0x000fe200078e0210 */
[----:B------:R-:W-:-:S04]  /*19f10*/  SHF.L.U32 R3, R218, 0x1f, RZ ;  /* 0x0000001fda037819 */ /* 0x000fc800000006ff */
[----:B------:R0:W1:Y:S01]  /*19f20*/  SYNCS.PHASECHK.TRANS64.TRYWAIT P2, [R2+URZ+0x30830], R3 ;  /* 0x03083003020075a7 */ /* 0x000062000804017f */
[----:B------:R-:W-:Y:S05]  /*19f30*/  @!P0 BRA `(.L_x_1768) ;  /* 0x0000000000048947 */ /* 0x000fea0003800000 */
[----:B------:R-:W-:Y:S01]  /*19f40*/  BPT.TRAP 0x1 ;  /* 0x000000040000795c */ /* 0x000fe20000300000 */
.L_x_1768:
[----:B------:R-:W-:Y:S01]  /*19f50*/  IMAD R4, R22, 0x800, R237 ;  /* 0x0000080016047824 */ /* 0x000fe200078e02ed */
[----:B------:R-:W-:Y:S03]  /*19f60*/  BSSY B2, `(.L_x_1769) ;  /* 0x0000006000027945 */ /* 0x000fe60003800000 */
[C---:B------:R-:W-:Y:S02]  /*19f70*/  VIADD R154, R4.reuse, 0x2 ;  /* 0x00000002049a7836 */ /* 0x040fe40000000000 */
[----:B------:R-:W-:Y:S01]  /*19f80*/  VIADD R153, R4, 0x4 ;  /* 0x0000000404997836 */ /* 0x000fe20000000000 */
[----:B-1----:R-:W-:Y:S06]  /*19f90*/  @P2 BRA `(.L_x_1770) ;  /* 0x0000000000082947 */ /* 0x002fec0003800000 */
[----:B------:R-:W1:Y:S02]  /*19fa0*/  SYNCS.PHASECHK.TRANS64.TRYWAIT P2, [R2+URZ+0x30830], R3 ;  /* 0x03083003020075a7 */ /* 0x000e64000804017f */
[----:B-1----:R-:W-:Y:S05]  /*19fb0*/  @!P2 BRA `(.L_x_1771) ;  /* 0x0000016400a0a947 */ /* 0x002fea0003800000 */
.L_x_1770:
[----:B------:R-:W-:Y:S05]  /*19fc0*/  BSYNC B2 ;  /* 0x0000000000027941 */ /* 0x000fea0003800000 */
.L_x_1769:
[----:B------:R-:W-:Y:S01]  /*19fd0*/  R2UR UR4, R154 ;  /* 0x000000009a0472ca */ /* 0x000fe200000e0000 */
[----:B------:R-:W-:Y:S02]  /*19fe0*/  IMAD.MOV.U32 R154, RZ, RZ, R153 ;  /* 0x000000ffff9a7224 */ /* 0x000fe400078e0099 */
[-C--:B------:R-:W-:Y:S01]  /*19ff0*/  FMUL.FTZ R24, R24, R152.reuse ;  /* 0x0000009818187220 */ /* 0x080fe20000410000 */
[----:B01----:R-:W-:Y:S02]  /*1a000*/  IMAD.MOV.U32 R2, RZ, RZ, R4 ;  /* 0x000000ffff027224 */ /* 0x003fe400078e0004 */
[-C--:B------:R-:W-:Y:S01]  /*1a010*/  FMUL.FTZ R25, R25, R152.reuse ;  /* 0x0000009819197220 */ /* 0x080fe20000410000 */
[----:B------:R-:W-:Y:S01]  /*1a020*/  IMAD.MOV.U32 R3, RZ, RZ, 0x40000040 ;  /* 0x40000040ff037424 */ /* 0x000fe200078e00ff */
[----:B------:R-:W-:Y:S01]  /*1a030*/  R2UR UR8, R154 ;  /* 0x000000009a0872ca */ /* 0x000fe200000e0000 */
[----:B------:R-:W-:Y:S01]  /*1a040*/  VIADD R154, R4, 0x200 ;  /* 0x00000200049a7836 */ /* 0x000fe20000000000 */
[----:B------:R-:W-:Y:S01]  /*1a050*/  R2UR UR6, R2 ;  /* 0x00000000020672ca */ /* 0x000fe200000e0000 */
[----:B------:R-:W-:Y:S01]  /*1a060*/  VIADD R2, R4, 0x6 ;  /* 0x0000000604027836 */ /* 0x000fe20000000000 */
[----:B------:R-:W-:Y:S01]  /*1a070*/  R2UR UR11, R3 ;  /* 0x00000000030b72ca */ /* 0x000fe200000e0000 */
[----:B------:R-:W-:Y:S01]  /*1a080*/  IMAD.MOV.U32 R155, RZ, RZ, 0x40000040 ;  /* 0x40000040ff9b7424 */ /* 0x000fe200078e00ff */
[----:B------:R-:W-:Y:S01]  /*1a090*/  R2UR UR14, R154 ;  /* 0x000000009a0e72ca */ /* 0x000fe200000e0000 */
[----:B------:R-:W-:Y:S01]  /*1a0a0*/  VIADD R158, R4, 0x204 ;  /* 0x00000204049e7836 */ /* 0x000fe20000000000 */
[----:B------:R-:W-:Y:S01]  /*1a0b0*/  R2UR UR10, R2 ;  /* 0x00000000020a72ca */ /* 0x000fe200000e0000 */
[C---:B------:R-:W-:Y:S01]  /*1a0c0*/  VIADD R154, R4.reuse, 0x206 ;  /* 0x00000206049a7836 */ /* 0x040fe20000000000 */
[----:B------:R-:W-:Y:S01]  /*1a0d0*/  R2UR UR5, R155 ;  /* 0x000000009b0572ca */ /* 0x000fe200000e0000 */
[----:B------:R-:W-:Y:S01]  /*1a0e0*/  VIADD R156, R4, 0x202 ;  /* 0x00000202049c7836 */ /* 0x000fe20000000000 */
        /* <DEDUP_REMOVED lines=11> */
[----:B------:R-:W-:Y:S01]  /*1a1a0*/  IMAD.MOV.U32 R157, RZ, RZ, 0x40000040 ;  /* 0x40000040ff9d7424 */ /* 0x000fe200078e00ff */
[----:B------:R-:W-:Y:S01]  /*1a1b0*/  MOV R3, UR11 ;  /* 0x0000000b00037c02 */ /* 0x000fe20008000f00 */
[----:B------:R-:W-:Y:S01]  /*1a1c0*/  UMOV UR11, UR5 ;  /* 0x00000005000b7c82 */ /* 0x000fe20008000000 */
[----:B------:R-:W-:Y:S01]  /*1a1d0*/  MOV R2, UR10 ;  /* 0x0000000a00027c02 */ /* 0x000fe20008000f00 */
[----:B------:R-:W-:Y:S01]  /*1a1e0*/  UMOV UR10, UR4 ;  /* 0x00000004000a7c82 */ /* 0x000fe20008000000 */
[----:B------:R-:W-:Y:S01]  /*1a1f0*/  R2UR UR34, R156 ;  /* 0x000000009c2272ca */ /* 0x000fe200000e0000 */
[----:B------:R-:W-:Y:S01]  /*1a200*/  IMAD.MOV.U32 R159, RZ, RZ, 0x40000040 ;  /* 0x40000040ff9f7424 */ /* 0x000fe200078e00ff */
[----:B------:R-:W-:Y:S01]  /*1a210*/  R2UR UR42, R158 ;  /* 0x000000009e2a72ca */ /* 0x000fe200000e0000 */
[----:B------:R-:W-:Y:S01]  /*1a220*/  VIADD R158, R4, 0x602 ;  /* 0x00000602049e7836 */ /* 0x000fe20000000000 */
[----:B------:R-:W-:Y:S01]  /*1a230*/  R2UR UR46, R154 ;  /* 0x000000009a2e72ca */ /* 0x000fe200000e0000 */
[----:B------:R-:W-:Y:S01]  /*1a240*/  VIADD R156, R4, 0x604 ;  /* 0x00000604049c7836 */ /* 0x000fe20000000000 */
[----:B------:R-:W-:Y:S01]  /*1a250*/  R2UR UR4, R6 ;  /* 0x00000000060472ca */ /* 0x000fe200000e0000 */
[----:B------:R-:W-:Y:S01]  /*1a260*/  VIADD R154, R4, 0x606 ;  /* 0x00000606049a7836 */ /* 0x000fe20000000000 */
        /* <DEDUP_REMOVED lines=227> */
.L_x_1772:
[----:B------:R-:W-:Y:S01]  /*1b0a0*/  SHF.L.U32 R0, R231, 0x1f, RZ ;  /* 0x0000001fe7007819 */ /* 0x000fe200000006ff */
[----:B------:R-:W-:-:S04]  /*1b0b0*/  IMAD R231, R5, 0x8, R16 ;  /* 0x0000000805e77824 */ /* 0x000fc800078e0210 */
[----:B------:R0:W1:Y:S01]  /*1b0c0*/  SYNCS.PHASECHK.TRANS64.TRYWAIT P2, [R231+URZ+0x30850], R0 ;  /* 0x03085000e70075a7 */ /* 0x000062000804017f */
[----:B------:R-:W-:Y:S05]  /*1b0d0*/  @!P0 BRA `(.L_x_1773) ;  /* 0x0000000000048947 */ /* 0x000fea0003800000 */
[----:B------:R-:W-:Y:S01]  /*1b0e0*/  BPT.TRAP 0x1 ;  /* 0x000000040000795c */ /* 0x000fe20000300000 */
.L_x_1773:
[----:B------:R-:W-:Y:S04]  /*1b0f0*/  BSSY B2, `(.L_x_1774) ;  /* 0x0000004000027945 */ /* 0x000fe80003800000 */
[----:B-1----:R-:W-:Y:S05]  /*1b100*/  @P2 BRA `(.L_x_1775) ;  /* 0x0000000000082947 */ /* 0x002fea0003800000 */
[----:B------:R-:W1:Y:S02]  /*1b110*/  SYNCS.PHASECHK.TRANS64.TRYWAIT P2, [R231+URZ+0x30850], R0 ;  /* 0x03085000e70075a7 */ /* 0x000e64000804017f */
[----:B-1----:R-:W-:Y:S05]  /*1b120*/  @!P2 BRA `(.L_x_1776) ;  /* 0x000001540058a947 */ /* 0x002fea0003800000 */
.L_x_1775:
[----:B------:R-:W-:Y:S05]  /*1b130*/  BSYNC B2 ;  /* 0x0000000000027941 */ /* 0x000fea0003800000 */
.L_x_1774:
[----:B01----:R-:W-:Y:S01]  /*1b140*/  VIADD R0, R16, 0x400 ;  /* 0x0000040010007836 */ /* 0x003fe20000000000 */
[----:B------:R-:W-:Y:S01]  /*1b150*/  WARPGROUP.ARRIVE ;  /* 0x00000000000079c5 */ /* 0x000fe20000000000 */
[----:B------:R-:W-:Y:S01]  /*1b160*/  IMAD.MOV.U32 R3, RZ, RZ, 0x40000040 ;  /* 0x40000040ff037424 */ /* 0x000fe200078e00ff */
[----:B------:R-:W-:Y:S02]  /*1b170*/  ULDC UR4, c[0x0][0x9d8] ;  /* 0x0002760000047ab9 */ /* 0x000fe40000000800 */
[----:B------:R-:W-:Y:S02]  /*1b180*/  SHF.R.U32.HI R0, RZ, 0x4, R0 ;  /* 0x00000004ff007819 */ /* 0x000fe40000011600 */
[----:B------:R-:W-:Y:S01]  /*1b190*/  R2UR UR7, R3 ;  /* 0x00000000030772ca */ /* 0x000fe200000e0000 */
[----:B------:R-:W-:Y:S01]  /*1b1a0*/  IMAD.MOV.U32 R3, RZ, RZ, 0x40000040 ;  /* 0x40000040ff037424 */ /* 0x000fe200078e00ff */
[----:B------:R-:W-:-:S04]  /*1b1b0*/  LOP3.LUT R0, R0, 0x3fff, RZ, 0xc0, !PT ;  /* 0x00003fff00007812 */ /* 0x000fc800078ec0ff */
[----:B------:R-:W-:-:S05]  /*1b1c0*/  LOP3.LUT R0, R0, 0x2000000, RZ, 0xfc, !PT ;  /* 0x0200000000007812 */ /* 0x000fca00078efcff */
[----:B------:R-:W-:Y:S02]  /*1b1d0*/  IMAD R2, R5, 0x800, R0 ;  /* 0x0000080005027824 */ /* 0x000fe400078e0200 */
[----:B------:R-:W-:Y:S02]  /*1b1e0*/  IMAD.MOV.U32 R5, RZ, RZ, 0x40000040 ;  /* 0x40000040ff057424 */ /* 0x000fe400078e00ff */
[C---:B------:R-:W-:Y:S01]  /*1b1f0*/  VIADD R4, R2.reuse, 0x80 ;  /* 0x0000008002047836 */ /* 0x040fe20000000000 */
[----:B------:R-:W-:-:S13]  /*1b200*/  R2UR UR6, R2 ;  /* 0x00000000020672ca */ /* 0x000fda00000e0000 */
        /* <DEDUP_REMOVED lines=18> */
[----:B------:R-:W-:Y:S01]  /*1b330*/  FMUL.FTZ R0, R152, UR4 ;  /* 0x0000000498007c20 */ /* 0x000fe20008410000 */
[----:B------:R-:W-:Y:S01]  /*1b340*/  FMUL.FTZ R4, R153, UR4 ;  /* 0x0000000499047c20 */ /* 0x000fe20008410000 */
[----:B------:R-:W-:Y:S01]  /*1b350*/  FMUL.FTZ R153, R155, UR4 ;  /* 0x000000049b997c20 */ /* 0x000fe20008410000 */
[----:B------:R-:W-:-:S03]  /*1b360*/  FMUL.FTZ R155, R156, UR4 ;  /* 0x000000049c9b7c20 */ /* 0x000fc60008410000 */
[----:B------:R-:W0:Y:S01]  /*1b370*/  MUFU.TANH R0, R0 ;  /* 0x0000000000007308 */ /* 0x000e220000002400 */
[----:B------:R-:W-:Y:S01]  /*1b380*/  FMUL.FTZ R157, R157, UR4 ;  /* 0x000000049d9d7c20 */ /* 0x000fe20008410000 */
[----:B------:R-:W-:Y:S01]  /*1b390*/  FMUL.FTZ R5, R154, UR4 ;  /* 0x000000049a057c20 */ /* 0x000fe20008410000 */
[----:B------:R-:W-:-:S05]  /*1b3a0*/  FMUL.FTZ R154, R158, UR4 ;  /* 0x000000049e9a7c20 */ /* 0x000fca0008410000 */
[----:B------:R-:W1:Y:S01]  /*1b3b0*/  MUFU.TANH R4, R4 ;  /* 0x0000000400047308 */ /* 0x000e620000002400 */
[----:B------:R-:W-:Y:S01]  /*1b3c0*/  FMUL.FTZ R158, R160, UR4 ;  /* 0x00000004a09e7c20 */ /* 0x000fe20008410000 */
[----:B------:R-:W-:-:S06]  /*1b3d0*/  FMUL.FTZ R156, R159, UR4 ;  /* 0x000000049f9c7c20 */ /* 0x000fcc0008410000 */
[----:B------:R-:W2:Y:S01]  /*1b3e0*/  MUFU.TANH R155, R155 ;  /* 0x0000009b009b7308 */ /* 0x000ea20000002400 */
[----:B------:R-:W-:Y:S01]  /*1b3f0*/  FMUL.FTZ R159, R161, UR4 ;  /* 0x00000004a19f7c20 */ /* 0x000fe20008410000 */
[----:B0-----:R-:W-:-:S06]  /*1b400*/  FMNMX.FTZ R2, R0, R228, !PT ;  /* 0x000000e400027209 */ /* 0x001fcc0007810000 */
[----:B------:R-:W0:Y:S01]  /*1b410*/  MUFU.TANH R157, R157 ;  /* 0x0000009d009d7308 */ /* 0x000e220000002400 */
[----:B------:R-:W-:Y:S01]  /*1b420*/  FMUL.FTZ R160, R164, UR4 ;  /* 0x00000004a4a07c20 */ /* 0x000fe20008410000 */
[----:B-1----:R-:W-:-:S06]  /*1b430*/  FMNMX.FTZ R2, R4, R2, !PT ;  /* 0x0000000204027209 */ /* 0x002fcc0007810000 */
[----:B------:R-:W1:Y:S01]  /*1b440*/  MUFU.TANH R158, R158 ;  /* 0x0000009e009e7308 */ /* 0x000e620000002400 */
[----:B------:R-:W-:Y:S01]  /*1b450*/  FMUL.FTZ R161, R165, UR4 ;  /* 0x00000004a5a17c20 */ /* 0x000fe20008410000 */
[----:B--2---:R-:W-:-:S06]  /*1b460*/  FMNMX.FTZ R2, R155, R2, !PT ;  /* 0x000000029b027209 */ /* 0x004fcc0007810000 */
        /* <DEDUP_REMOVED lines=10> */
[----:B------:R-:W-:Y:S02]  /*1b510*/  WARPGROUP.DEPBAR.LE gsb0, 0x0 ;  /* 0x00008000000079c5 */ /* 0x000fe40000010000 */
[----:B------:R-:W-:-:S06]  /*1b520*/  WARPGROUP.ARRIVE ;  /* 0x00000000000079c5 */ /* 0x000fcc0000000000 */
[----:B------:R-:W-:Y:S01]  /*1b530*/  HGMMA.64x256x16.F32.BF16 R24, R184, gdesc[UR4].tnspB, R24, gsb0 ;  /* 0x43e00004b8187df0 */ /* 0x000fe20008001818 */
[----:B------:R-:W3:Y:S01]  /*1b540*/  MUFU.TANH R165, R165 ;  /* 0x000000a500a57308 */ /* 0x000ee20000002400 */
[----:B------:R-:W-:Y:S01]  /*1b550*/  FMUL.FTZ R169, R173, UR4 ;  /* 0x00000004ada97c20 */ /* 0x000fe20008410000 */
[----:B0-----:R-:W-:Y:S01]  /*1b560*/  FMNMX.FTZ R2, R160, R2, !PT ;  /* 0x00000002a0027209 */ /* 0x001fe20007810000 */
[----:B------:R-:W-:-:S05]  /*1b570*/  FMUL.FTZ R172, R176, UR4 ;  /* 0x00000004b0ac7c20 */ /* 0x000fca0008410000 */
[----:B------:R-:W0:Y:S01]  /*1b580*/  MUFU.TANH R168, R168 ;  /* 0x000000a800a87308 */ /* 0x000e220000002400 */
[----:B-1----:R-:W-:Y:S01]  /*1b590*/  FMNMX.FTZ R2, R161, R2, !PT ;  /* 0x00000002a1027209 */ /* 0x002fe20007810000 */
[----:B------:R-:W-:-:S06]  /*1b5a0*/  FMUL.FTZ R176, R177, UR4 ;  /* 0x00000004b1b07c20 */ /* 0x000fcc0008410000 */
[----:B------:R-:W1:Y:S01]  /*1b5b0*/  MUFU.TANH R169, R169 ;  /* 0x000000a900a97308 */ /* 0x000e620000002400 */
[----:B--2---:R-:W-:Y:S01]  /*1b5c0*/  FMNMX.FTZ R2, R164, R2, !PT ;  /* 0x00000002a4027209 */ /* 0x004fe20007810000 */
[----:B------:R-:W-:-:S06]  /*1b5d0*/  FMUL.FTZ R173, R180, UR4 ;  /* 0x00000004b4ad7c20 */ /* 0x000fcc0008410000 */
[----:B------:R-:W2:Y:S01]  /*1b5e0*/  MUFU.TANH R172, R172 ;  /* 0x000000ac00ac7308 */ /* 0x000ea20000002400 */
[----:B---3--:R-:W-:Y:S01]  /*1b5f0*/  FMNMX.FTZ R2, R165, R2, !PT ;  /* 0x00000002a5027209 */ /* 0x008fe20007810000 */
[----:B------:R-:W-:-:S06]  /*1b600*/  FMUL.FTZ R177, R181, UR4 ;  /* 0x00000004b5b17c20 */ /* 0x000fcc0008410000 */
[----:B------:R-:W3:Y:S01]  /*1b610*/  MUFU.TANH R176, R176 ;  /* 0x000000b000b07308 */ /* 0x000ee20000002400 */
[----:B0-----:R-:W-:-:S07]  /*1b620*/  FMNMX.FTZ R2, R168, R2, !PT ;  /* 0x00000002a8027209 */ /* 0x001fce0007810000 */
[----:B------:R-:W0:Y:S01]  /*1b630*/  MUFU.TANH R173, R173 ;  /* 0x000000ad00ad7308 */ /* 0x000e220000002400 */
[----:B-1----:R-:W-:-:S07]  /*1b640*/  FMNMX.FTZ R2, R169, R2, !PT ;  /* 0x00000002a9027209 */ /* 0x002fce0007810000 */
[----:B------:R-:W1:Y:S01]  /*1b650*/  MUFU.TANH R177, R177 ;  /* 0x000000b100b17308 */ /* 0x000e620000002400 */
[----:B--2---:R-:W-:-:S04]  /*1b660*/  FMNMX.FTZ R2, R172, R2, !PT ;  /* 0x00000002ac027209 */ /* 0x004fc80007810000 */
[----:B---3--:R-:W-:-:S04]  /*1b670*/  FMNMX.FTZ R2, R176, R2, !PT ;  /* 0x00000002b0027209 */ /* 0x008fc80007810000 */
[----:B0-----:R-:W-:-:S04]  /*1b680*/  FMNMX.FTZ R2, R173, R2, !PT ;  /* 0x00000002ad027209 */ /* 0x001fc80007810000 */
[----:B-1----:R-:W-:-:S05]  /*1b690*/  FMNMX.FTZ R2, R177, R2, !PT ;  /* 0x00000002b1027209 */ /* 0x002fca0007810000 */
[----:B------:R-:W0:Y:S01]  /*1b6a0*/  SHFL.BFLY PT, R3, R2, 0x2, 0x1f ;  /* 0x0c401f0002037f89 */ /* 0x000e2200000e0000 */
[----:B------:R-:W1:Y:S01]  /*1b6b0*/  MUFU.TANH R5, R5 ;  /* 0x0000000500057308 */ /* 0x000e620000002400 */
[----:B------:R-:W-:-:S07]  /*1b6c0*/  FMUL.FTZ R162, R162, UR4 ;  /* 0x00000004a2a27c20 */ /* 0x000fce0008410000 */
[----:B------:R-:W2:Y:S01]  /*1b6d0*/  MUFU.TANH R153, R153 ;  /* 0x0000009900997308 */ /* 0x000ea20000002400 */
[----:B------:R-:W-:-:S07]  /*1b6e0*/  FMUL.FTZ R163, R163, UR4 ;  /* 0x00000004a3a37c20 */ /* 0x000fce0008410000 */
[----:B------:R-:W3:Y:S01]  /*1b6f0*/  MUFU.TANH R154, R154 ;  /* 0x0000009a009a7308 */ /* 0x000ee20000002400 */
[----:B0-----:R-:W-:-:S07]  /*1b700*/  FMNMX.FTZ R3, R2, R3, !PT ;  /* 0x0000000302037209 */ /* 0x001fce0007810000 */
[----:B------:R-:W0:Y:S01]  /*1b710*/  MUFU.TANH R156, R156 ;  /* 0x0000009c009c7308 */ /* 0x000e220000002400 */
[----:B-1----:R-:W-:Y:S01]  /*1b720*/  FMNMX.FTZ R152, R5, R229, !PT ;  /* 0x000000e505987209 */ /* 0x002fe20007810000 */
[----:B------:R-:W1:Y:S01]  /*1b730*/  SHFL.BFLY PT, R2, R3, 0x1, 0x1f ;  /* 0x0c201f0003027f89 */ /* 0x000e6200000e0000 */
[----:B------:R-:W-:-:S05]  /*1b740*/  FMUL.FTZ R166, R166, UR4 ;  /* 0x00000004a6a67c20 */ /* 0x000fca0008410000 */
[----:B------:R-:W4:Y:S01]  /*1b750*/  MUFU.TANH R162, R162 ;  /* 0x000000a200a27308 */ /* 0x000f220000002400 */
[----:B--2---:R-:W-:Y:S01]  /*1b760*/  FMNMX.FTZ R152, R153, R152, !PT ;  /* 0x0000009899987209 */ /* 0x004fe20007810000 */
[----:B------:R-:W-:-:S06]  /*1b770*/  FMUL.FTZ R167, R167, UR4 ;  /* 0x00000004a7a77c20 */ /* 0x000fcc0008410000 */
[----:B------:R-:W2:Y:S01]  /*1b780*/  MUFU.TANH R163, R163 ;  /* 0x000000a300a37308 */ /* 0x000ea20000002400 */
[----:B---3--:R-:W-:Y:S01]  /*1b790*/  FMNMX.FTZ R152, R154, R152, !PT ;  /* 0x000000989a987209 */ /* 0x008fe20007810000 */
[----:B------:R-:W-:-:S06]  /*1b7a0*/  FMUL.FTZ R170, R170, UR4 ;  /* 0x00000004aaaa7c20 */ /* 0x000fcc0008410000 */
[----:B------:R-:W3:Y:S01]  /*1b7b0*/  MUFU.TANH R166, R166 ;  /* 0x000000a600a67308 */ /* 0x000ee20000002400 */
[----:B0-----:R-:W-:Y:S01]  /*1b7c0*/  FMNMX.FTZ R152, R156, R152, !PT ;  /* 0x000000989c987209 */ /* 0x001fe20007810000 */
[----:B------:R-:W-:-:S06]  /*1b7d0*/  FMUL.FTZ R171, R171, UR4 ;  /* 0x00000004abab7c20 */ /* 0x000fcc0008410000 */
[----:B------:R-:W0:Y:S01]  /*1b7e0*/  MUFU.TANH R167, R167 ;  /* 0x000000a700a77308 */ /* 0x000e220000002400 */
[----:B----4-:R-:W-:Y:S01]  /*1b7f0*/  FMNMX.FTZ R152, R162, R152, !PT ;  /* 0x00000098a2987209 */ /* 0x010fe20007810000 */
[----:B------:R-:W-:-:S06]  /*1b800*/  FMUL.FTZ R174, R174, UR4 ;  /* 0x00000004aeae7c20 */ /* 0x000fcc0008410000 */
[----:B------:R-:W4:Y:S01]  /*1b810*/  MUFU.TANH R170, R170 ;  /* 0x000000aa00aa7308 */ /* 0x000f220000002400 */
[----:B--2---:R-:W-:Y:S01]  /*1b820*/  FMNMX.FTZ R152, R163, R152, !PT ;  /* 0x00000098a3987209 */ /* 0x004fe20007810000 */
[----:B------:R-:W-:Y:S01]  /*1b830*/  FMUL.FTZ R175, R175, UR4 ;  /* 0x00000004afaf7c20 */ /* 0x000fe20008410000 */
[----:B-1----:R-:W-:Y:S01]  /*1b840*/  FMNMX.FTZ R3, R3, R2, !PT ;  /* 0x0000000203037209 */ /* 0x002fe20007810000 */
[----:B------:R-:W-:-:S04]  /*1b850*/  FMUL.FTZ R178, R178, UR4 ;  /* 0x00000004b2b27c20 */ /* 0x000fc80008410000 */
[----:B------:R-:W1:Y:S01]  /*1b860*/  MUFU.TANH R171, R171 ;  /* 0x000000ab00ab7308 */ /* 0x000e620000002400 */
[----:B------:R-:W-:Y:S02]  /*1b870*/  WARPGROUP.DEPBAR.LE gsb0, 0x0 ;  /* 0x00008000000079c5 */ /* 0x000fe40000010000 */
[----:B------:R-:W2:Y:S05]  /*1b880*/  LDL R187, [R1+0x18] ;  /* 0x0000180001bb7983 */ /* 0x000eaa0000100800 */
[----:B------:R-:W5:Y:S01]  /*1b890*/  MUFU.TANH R174, R174 ;  /* 0x000000ae00ae7308 */ /* 0x000f620000002400 */
[----:B------:R-:W-:Y:S01]  /*1b8a0*/  FMUL.FTZ R179, R179, UR4 ;  /* 0x00000004b3b37c20 */ /* 0x000fe20008410000 */
[----:B------:R-:W-:Y:S01]  /*1b8b0*/  FMUL.FTZ R180, R182, UR4 ;  /* 0x00000004b6b47c20 */ /* 0x000fe20008410000 */
[----:B------:R-:W-:Y:S01]  /*1b8c0*/  FMUL.FTZ R181, R183, UR4 ;  /* 0x00000004b7b57c20 */ /* 0x000fe20008410000 */
[----:B------:R-:W-:Y:S01]  /*1b8d0*/  ULDC UR4, c[0x0][0x988] ;  /* 0x0002620000047ab9 */ /* 0x000fe20000000800 */
[----:B---3--:R-:W-:Y:S01]  /*1b8e0*/  FMNMX.FTZ R152, R166, R152, !PT ;  /* 0x00000098a6987209 */ /* 0x008fe20007810000 */
[----:B------:R-:W-:Y:S01]  /*1b8f0*/  FADD.FTZ R182, -R3, R228 ;  /* 0x000000e403b67221 */ /* 0x000fe20000010100 */
[----:B------:R-:W-:Y:S01]  /*1b900*/  IMAD.U32 R2, RZ, RZ, UR4 ;  /* 0x00000004ff027e24 */ /* 0x000fe2000f8e00ff */
[----:B------:R-:W3:Y:S01]  /*1b910*/  MUFU.TANH R175, R175 ;  /* 0x000000af00af7308 */ /* 0x000ee20000002400 */
[----:B0-----:R-:W-:Y:S01]  /*1b920*/  FMNMX.FTZ R183, R167, R152, !PT ;  /* 0x00000098a7b77209 */ /* 0x001fe20007810000 */
[----:B------:R-:W-:-:S02]  /*1b930*/  @!P1 VIADD R231, R231, 0x30860 ;  /* 0x00030860e7e79836 */ /* 0x000fc40000000000 */
[----:B------:R-:W-:Y:S01]  /*1b940*/  FMUL.FTZ R182, R182, R2 ;  /* 0x00000002b6b67220 */ /* 0x000fe20000410000 */
[----:B------:R-:W-:Y:S01]  /*1b950*/  IMAD.MOV.U32 R228, RZ, RZ, R3 ;  /* 0x000000ffffe47224 */ /* 0x000fe200078e0003 */
[----:B----4-:R-:W-:Y:S02]  /*1b960*/  FMNMX.FTZ R183, R170, R183, !PT ;  /* 0x000000b7aab77209 */ /* 0x010fe40007810000 */
[----:B------:R-:W-:Y:S01]  /*1b970*/  @!P1 PRMT R231, RZ, 0x654, R231 ;  /* 0x00000654ffe79816 */ /* 0x000fe200000000e7 */
[----:B------:R-:W0:Y:S01]  /*1b980*/  MUFU.TANH R178, R178 ;  /* 0x000000b200b27308 */ /* 0x000e220000002400 */
[----:B-1----:R-:W-:-:S07]  /*1b990*/  FMNMX.FTZ R183, R171, R183, !PT ;  /* 0x000000b7abb77209 */ /* 0x002fce0007810000 */
[----:B------:R1:W-:Y:S08]  /*1b9a0*/  MUFU.EX2 R152, R182 ;  /* 0x000000b600987308 */ /* 0x0003f00000000800 */
[----:B------:R-:W4:Y:S01]  /*1b9b0*/  MUFU.TANH R179, R179 ;  /* 0x000000b300b37308 */ /* 0x000f220000002400 */
[----:B-1----:R-:W-:-:S04]  /*1b9c0*/  FMUL.FTZ R182, R3, R2 ;  /* 0x0000000203b67220 */ /* 0x002fc80000410000 */
[-CC-:B------:R-:W-:Y:S01]  /*1b9d0*/  FFMA.FTZ R196, R0, R2.reuse, -R182.reuse ;  /* 0x0000000200c47223 */ /* 0x180fe200000108b6 */
[----:B-----5:R-:W-:Y:S01]  /*1b9e0*/  FMNMX.FTZ R0, R174, R183, !PT ;  /* 0x000000b7ae007209 */ /* 0x020fe20007810000 */
[-CC-:B------:R-:W-:Y:S01]  /*1b9f0*/  FFMA.FTZ R4, R4, R2.reuse, -R182.reuse ;  /* 0x0000000204047223 */ /* 0x180fe200000108b6 */
[----:B------:R-:W1:Y:S01]  /*1ba00*/  MUFU.TANH R180, R180 ;  /* 0x000000b400b47308 */ /* 0x000e620000002400 */
[--C-:B------:R-:W-:Y:S01]  /*1ba10*/  FFMA.FTZ R188, R164, R2, -R182.reuse ;  /* 0x00000002a4bc7223 */ /* 0x100fe200000108b6 */
[----:B---3--:R-:W-:Y:S01]  /*1ba20*/  FMNMX.FTZ R0, R175, R0, !PT ;  /* 0x00000000af007209 */ /* 0x008fe20007810000 */
[-CC-:B------:R-:W-:Y:S01]  /*1ba30*/  FFMA.FTZ R198, R155, R2.reuse, -R182.reuse ;  /* 0x000000029bc67223 */ /* 0x180fe200000108b6 */
[-CC-:B------:R-:W-:Y:S01]  /*1ba40*/  FFMA.FTZ R185, R157, R2.reuse, -R182.reuse ;  /* 0x000000029db97223 */ /* 0x180fe200000108b6 */
[--C-:B------:R-:W-:Y:S01]  /*1ba50*/  FFMA.FTZ R192, R158, R2, -R182.reuse ;  /* 0x000000029ec07223 */ /* 0x100fe200000108b6 */
[----:B0-----:R-:W-:Y:S01]  /*1ba60*/  FMNMX.FTZ R0, R178, R0, !PT ;  /* 0x00000000b2007209 */ /* 0x001fe20007810000 */
[-CC-:B------:R-:W-:Y:S01]  /*1ba70*/  FFMA.FTZ R155, R159, R2.reuse, -R182.reuse ;  /* 0x000000029f9b7223 */ /* 0x180fe200000108b6 */
[----:B------:R-:W0:Y:S01]  /*1ba80*/  MUFU.TANH R181, R181 ;  /* 0x000000b500b57308 */ /* 0x000e220000002400 */
[--C-:B------:R-:W-:Y:S01]  /*1ba90*/  FFMA.FTZ R194, R160, R2, -R182.reuse ;  /* 0x00000002a0c27223 */ /* 0x100fe200000108b6 */
[----:B----4-:R-:W-:Y:S01]  /*1baa0*/  FMNMX.FTZ R0, R179, R0, !PT ;  /* 0x00000000b3007209 */ /* 0x010fe20007810000 */
[-CC-:B------:R-:W-:Y:S01]  /*1bab0*/  FFMA.FTZ R157, R161, R2.reuse, -R182.reuse ;  /* 0x00000002a19d7223 */ /* 0x180fe200000108b6 */
[-CC-:B------:R-:W-:Y:S01]  /*1bac0*/  FFMA.FTZ R158, R165, R2.reuse, -R182.reuse ;  /* 0x00000002a59e7223 */ /* 0x180fe200000108b6 */
[-CC-:B------:R-:W-:Y:S01]  /*1bad0*/  FFMA.FTZ R190, R168, R2.reuse, -R182.reuse ;  /* 0x00000002a8be7223 */ /* 0x180fe200000108b6 */
[-CC-:B------:R-:W-:Y:S01]  /*1bae0*/  FFMA.FTZ R159, R169, R2.reuse, -R182.reuse ;  /* 0x00000002a99f7223 */ /* 0x180fe200000108b6 */
[--C-:B------:R-:W-:Y:S01]  /*1baf0*/  FFMA.FTZ R184, R172, R2, -R182.reuse ;  /* 0x00000002acb87223 */ /* 0x100fe200000108b6 */
[----:B------:R3:W-:Y:S01]  /*1bb00*/  MUFU.EX2 R183, R4 ;  /* 0x0000000400b77308 */ /* 0x0007e20000000800 */
[----:B-1----:R-:W-:Y:S01]  /*1bb10*/  FMNMX.FTZ R0, R180, R0, !PT ;  /* 0x00000000b4007209 */ /* 0x002fe20007810000 */
[-CC-:B------:R-:W-:Y:S01]  /*1bb20*/  FFMA.FTZ R160, R176, R2.reuse, -R182.reuse ;  /* 0x00000002b0a07223 */ /* 0x180fe200000108b6 */
[-CC-:B------:R-:W-:Y:S01]  /*1bb30*/  FFMA.FTZ R186, R173, R2.reuse, -R182.reuse ;  /* 0x00000002adba7223 */ /* 0x180fe200000108b6 */
[----:B------:R-:W-:-:S04]  /*1bb40*/  FFMA.FTZ R161, R177, R2, -R182 ;  /* 0x00000002b1a17223 */ /* 0x000fc800000108b6 */
[----:B------:R-:W1:Y:S01]  /*1bb50*/  MUFU.EX2 R196, R196 ;  /* 0x000000c400c47308 */ /* 0x000e620000000800 */
[----:B0-----:R-:W-:-:S05]  /*1bb60*/  FMNMX.FTZ R0, R181, R0, !PT ;  /* 0x00000000b5007209 */ /* 0x001fca0007810000 */
[----:B---3--:R-:W0:Y:S02]  /*1bb70*/  SHFL.BFLY PT, R4, R0, 0x2, 0x1f ;  /* 0x0c401f0000047f89 */ /* 0x008e2400000e0000 */
[----:B------:R-:W-:Y:S08]  /*1bb80*/  MUFU.EX2 R198, R198 ;  /* 0x000000c600c67308 */ /* 0x000ff00000000800 */
[----:B------:R-:W-:Y:S01]  /*1bb90*/  MUFU.EX2 R185, R185 ;  /* 0x000000b900b97308 */ /* 0x000fe20000000800 */
[----:B-1----:R-:W-:Y:S01]  /*1bba0*/  FFMA.FTZ R227, R152, R227, R196 ;  /* 0x000000e398e37223 */ /* 0x002fe200000100c4 */
[----:B------:R-:W-:-:S03]  /*1bbb0*/  F2FP.BF16.F32.PACK_AB R196, R183, R196 ;  /* 0x000000c4b7c4723e */ /* 0x000fc600000010ff */
[----:B------:R-:W-:-:S03]  /*1bbc0*/  FADD.FTZ R227, R183, R227 ;  /* 0x000000e3b7e37221 */ /* 0x000fc60000010000 */
[----:B------:R-:W-:Y:S01]  /*1bbd0*/  MUFU.EX2 R192, R192 ;  /* 0x000000c000c07308 */ /* 0x000fe20000000800 */
[----:B0-----:R-:W-:-:S07]  /*1bbe0*/  FMNMX.FTZ R0, R0, R4, !PT ;  /* 0x0000000400007209 */ /* 0x001fce0007810000 */
[----:B------:R-:W-:Y:S01]  /*1bbf0*/  MUFU.EX2 R155, R155 ;  /* 0x0000009b009b7308 */ /* 0x000fe20000000800 */
[----:B------:R-:W0:Y:S07]  /*1bc00*/  SHFL.BFLY PT, R4, R0, 0x1, 0x1f ;  /* 0x0c201f0000047f89 */ /* 0x000e2e00000e0000 */
[----:B------:R-:W-:Y:S08]  /*1bc10*/  MUFU.EX2 R194, R194 ;  /* 0x000000c200c27308 */ /* 0x000ff00000000800 */
[----:B------:R-:W-:Y:S08]  /*1bc20*/  MUFU.EX2 R157, R157 ;  /* 0x0000009d009d7308 */ /* 0x000ff00000000800 */
[----:B------:R-:W-:Y:S01]  /*1bc30*/  MUFU.EX2 R188, R188 ;  /* 0x000000bc00bc7308 */ /* 0x000fe20000000800 */
[----:B0-----:R-:W-:-:S05]  /*1bc40*/  FMNMX.FTZ R4, R0, R4, !PT ;  /* 0x0000000400047209 */ /* 0x001fca0007810000 */
[C---:B------:R-:W-:Y:S01]  /*1bc50*/  FADD.FTZ R0, -R4.reuse, R229 ;  /* 0x000000e504007221 */ /* 0x040fe20000010100 */
[-C--:B------:R-:W-:Y:S01]  /*1bc60*/  FMUL.FTZ R164, R4, R2.reuse ;  /* 0x0000000204a47220 */ /* 0x080fe20000410000 */
[----:B------:R-:W-:Y:S01]  /*1bc70*/  MUFU.EX2 R158, R158 ;  /* 0x0000009e009e7308 */ /* 0x000fe20000000800 */
[----:B------:R-:W-:Y:S02]  /*1bc80*/  IMAD.MOV.U32 R229, RZ, RZ, R4 ;  /* 0x000000ffffe57224 */ /* 0x000fe400078e0004 */
[-C--:B------:R-:W-:Y:S01]  /*1bc90*/  FMUL.FTZ R0, R0, R2.reuse ;  /* 0x0000000200007220 */ /* 0x080fe20000410000 */
[-CC-:B------:R-:W-:Y:S01]  /*1bca0*/  FFMA.FTZ R197, R5, R2.reuse, -R164.reuse ;  /* 0x0000000205c57223 */ /* 0x180fe200000108a4 */
[-C--:B------:R-:W-:Y:S01]  /*1bcb0*/  FFMA.FTZ R5, R153, R2.reuse, -R164 ;  /* 0x0000000299057223 */ /* 0x080fe200000108a4 */
[----:B------:R-:W-:Y:S02]  /*1bcc0*/  @!P1 IMAD R153, R22, 0x8, R16 ;  /* 0x0000000816999824 */ /* 0x000fe400078e0210 */
[-CC-:B------:R-:W-:Y:S01]  /*1bcd0*/  FFMA.FTZ R199, R154, R2.reuse, -R164.reuse ;  /* 0x000000029ac77223 */ /* 0x180fe200000108a4 */
[----:B------:R-:W-:Y:S01]  /*1bce0*/  FFMA.FTZ R156, R156, R2, -R164 ;  /* 0x000000029c9c7223 */ /* 0x000fe200000108a4 */
[----:B------:R-:W-:Y:S01]  /*1bcf0*/  MUFU.EX2 R0, R0 ;  /* 0x0000000000007308 */ /* 0x000fe20000000800 */
[----:B------:R-:W-:-:S02]  /*1bd00*/  @!P1 VIADD R153, R153, 0x30840 ;  /* 0x0003084099999836 */ /* 0x000fc40000000000 */
[-CC-:B------:R-:W-:Y:S01]  /*1bd10*/  FFMA.FTZ R193, R162, R2.reuse, -R164.reuse ;  /* 0x00000002a2c17223 */ /* 0x180fe200000108a4 */
[-CC-:B------:R-:W-:Y:S01]  /*1bd20*/  FFMA.FTZ R195, R166, R2.reuse, -R164.reuse ;  /* 0x00000002a6c37223 */ /* 0x180fe200000108a4 */
[-CC-:B------:R-:W-:Y:S01]  /*1bd30*/  FFMA.FTZ R167, R167, R2.reuse, -R164.reuse ;  /* 0x00000002a7a77223 */ /* 0x180fe200000108a4 */
[-CC-:B------:R-:W-:Y:S01]  /*1bd40*/  FFMA.FTZ R170, R170, R2.reuse, -R164.reuse ;  /* 0x00000002aaaa7223 */ /* 0x180fe200000108a4 */
[----:B------:R-:W-:Y:S01]  /*1bd50*/  @!P1 PRMT R154, RZ, 0x654, R153 ;  /* 0x00000654ff9a9816 */ /* 0x000fe20000000099 */
[-CC-:B------:R-:W-:Y:S01]  /*1bd60*/  FFMA.FTZ R171, R171, R2.reuse, -R164.reuse ;  /* 0x00000002abab7223 */ /* 0x180fe200000108a4 */
[----:B------:R-:W0:Y:S01]  /*1bd70*/  MUFU.EX2 R197, R197 ;  /* 0x000000c500c57308 */ /* 0x000e220000000800 */
[-CC-:B------:R-:W-:Y:S01]  /*1bd80*/  FFMA.FTZ R174, R174, R2.reuse, -R164.reuse ;  /* 0x00000002aeae7223 */ /* 0x180fe200000108a4 */
[----:B------:R1:W-:Y:S01]  /*1bd90*/  @!P1 SYNCS.ARRIVE.TRANS64.RED.A1T0 RZ, [R154+URZ], RZ ;  /* 0x000000ff9aff99a7 */ /* 0x0003e2000810043f */
[-CC-:B------:R-:W-:Y:S01]  /*1bda0*/  FFMA.FTZ R175, R175, R2.reuse, -R164.reuse ;  /* 0x00000002afaf7223 */ /* 0x180fe200000108a4 */
[-CC-:B------:R-:W-:Y:S01]  /*1bdb0*/  FFMA.FTZ R178, R178, R2.reuse, -R164.reuse ;  /* 0x00000002b2b27223 */ /* 0x180fe200000108a4 */
[-CC-:B------:R-:W-:Y:S01]  /*1bdc0*/  FFMA.FTZ R179, R179, R2.reuse, -R164.reuse ;  /* 0x00000002b3b37223 */ /* 0x180fe200000108a4 */
[----:B------:R-:W-:-:S02]  /*1bdd0*/  FFMA.FTZ R180, R180, R2, -R164 ;  /* 0x00000002b4b47223 */ /* 0x000fc400000108a4 */
[----:B------:R-:W3:Y:S01]  /*1bde0*/  MUFU.EX2 R5, R5 ;  /* 0x0000000500057308 */ /* 0x000ee20000000800 */
[-CC-:B-1----:R-:W-:Y:S01]  /*1bdf0*/  FFMA.FTZ R154, R163, R2.reuse, -R164.reuse ;  /* 0x00000002a39a7223 */ /* 0x182fe200000108a4 */
[----:B------:R-:W-:Y:S01]  /*1be00*/  FFMA.FTZ R164, R181, R2, -R164 ;  /* 0x00000002b5a47223 */ /* 0x000fe200000108a4 */
[----:B------:R1:W-:Y:S05]  /*1be10*/  @!P1 SYNCS.ARRIVE.TRANS64.RED.A1T0 RZ, [R231+URZ], RZ ;  /* 0x000000ffe7ff99a7 */ /* 0x0003ea000810043f */
[----:B------:R-:W4:Y:S01]  /*1be20*/  MUFU.EX2 R199, R199 ;  /* 0x000000c700c77308 */ /* 0x000f220000000800 */
[----:B0-----:R-:W-:Y:S01]  /*1be30*/  FFMA.FTZ R226, R0, R226, R197 ;  /* 0x000000e200e27223 */ /* 0x001fe200000100c5 */
[----:B-1----:R-:W-:-:S06]  /*1be40*/  IMAD.MOV.U32 R231, RZ, RZ, R218 ;  /* 0x000000ffffe77224 */ /* 0x002fcc00078e00da */
[----:B------:R0:W1:Y:S01]  /*1be50*/  MUFU.EX2 R153, R156 ;  /* 0x0000009c00997308 */ /* 0x0000620000000800 */
[C---:B---3--:R-:W-:Y:S01]  /*1be60*/  FADD.FTZ R226, R5.reuse, R226 ;  /* 0x000000e205e27221 */ /* 0x048fe20000010000 */
[----:B------:R-:W-:-:S06]  /*1be70*/  F2FP.BF16.F32.PACK_AB R197, R5, R197 ;  /* 0x000000c505c5723e */ /* 0x000fcc00000010ff */
[----:B------:R-:W3:Y:S01]  /*1be80*/  MUFU.EX2 R193, R193 ;  /* 0x000000c100c17308 */ /* 0x000ee20000000800 */
[----:B0-----:R-:W-:Y:S01]  /*1be90*/  FADD.FTZ R156, R198, R227 ;  /* 0x000000e3c69c7221 */ /* 0x001fe20000010000 */
[----:B----4-:R-:W-:Y:S01]  /*1bea0*/  FADD.FTZ R5, R199, R226 ;  /* 0x000000e2c7057221 */ /* 0x010fe20000010000 */
[C---:B------:R-:W-:Y:S02]  /*1beb0*/  F2FP.BF16.F32.PACK_AB R198, R185.reuse, R198 ;  /* 0x000000c6b9c6723e */ /* 0x040fe400000010ff */
[----:B------:R-:W-:-:S03]  /*1bec0*/  FADD.FTZ R156, R185, R156 ;  /* 0x0000009cb99c7221 */ /* 0x000fc60000010000 */
[----:B------:R-:W0:Y:S01]  /*1bed0*/  MUFU.EX2 R154, R154 ;  /* 0x0000009a009a7308 */ /* 0x000e220000000800 */
[C---:B-1----:R-:W-:Y:S01]  /*1bee0*/  FADD.FTZ R5, R153.reuse, R5 ;  /* 0x0000000599057221 */ /* 0x042fe20000010000 */
[----:B------:R-:W-:Y:S01]  /*1bef0*/  F2FP.BF16.F32.PACK_AB R199, R153, R199 ;  /* 0x000000c799c7723e */ /* 0x000fe200000010ff */
[----:B------:R-:W-:Y:S01]  /*1bf00*/  FADD.FTZ R153, R192, R156 ;  /* 0x0000009cc0997221 */ /* 0x000fe20000010000 */
[----:B------:R-:W-:-:S03]  /*1bf10*/  F2FP.BF16.F32.PACK_AB R192, R155, R192 ;  /* 0x000000c09bc0723e */ /* 0x000fc600000010ff */
[----:B------:R-:W-:Y:S01]  /*1bf20*/  FADD.FTZ R153, R155, R153 ;  /* 0x000000999b997221 */ /* 0x000fe20000010000 */
[----:B------:R-:W1:Y:S01]  /*1bf30*/  MUFU.EX2 R195, R195 ;  /* 0x000000c300c37308 */ /* 0x000e620000000800 */
[----:B---3--:R-:W-:Y:S02]  /*1bf40*/  FADD.FTZ R5, R193, R5 ;  /* 0x00000005c1057221 */ /* 0x008fe40000010000 */
[----:B------:R-:W-:Y:S01]  /*1bf50*/  FADD.FTZ R155, R194, R153 ;  /* 0x00000099c29b7221 */ /* 0x000fe20000010000 */
[----:B------:R-:W-:-:S04]  /*1bf60*/  F2FP.BF16.F32.PACK_AB R194, R157, R194 ;  /* 0x000000c29dc2723e */ /* 0x000fc800000010ff */
[----:B------:R-:W3:Y:S01]  /*1bf70*/  MUFU.EX2 R167, R167 ;  /* 0x000000a700a77308 */ /* 0x000ee20000000800 */
[C---:B0-----:R-:W-:Y:S01]  /*1bf80*/  FADD.FTZ R5, R154.reuse, R5 ;  /* 0x000000059a057221 */ /* 0x041fe20000010000 */
[----:B------:R-:W-:-:S06]  /*1bf90*/  F2FP.BF16.F32.PACK_AB R193, R154, R193 ;  /* 0x000000c19ac1723e */ /* 0x000fcc00000010ff */
[----:B------:R-:W0:Y:S01]  /*1bfa0*/  MUFU.EX2 R170, R170 ;  /* 0x000000aa00aa7308 */ /* 0x000e220000000800 */
[----:B-1----:R-:W-:Y:S01]  /*1bfb0*/  FADD.FTZ R153, R195, R5 ;  /* 0x00000005c3997221 */ /* 0x002fe20000010000 */
[----:B------:R-:W-:-:S04]  /*1bfc0*/  FADD.FTZ R5, R157, R155 ;  /* 0x0000009b9d057221 */ /* 0x000fc80000010000 */
[----:B------:R-:W-:Y:S01]  /*1bfd0*/  FADD.FTZ R5, R188, R5 ;  /* 0x00000005bc057221 */ /* 0x000fe20000010000 */
[C---:B------:R-:W-:Y:S01]  /*1bfe0*/  F2FP.BF16.F32.PACK_AB R188, R158.reuse, R188 ;  /* 0x000000bc9ebc723e */ /* 0x040fe200000010ff */
[----:B------:R-:W1:Y:S01]  /*1bff0*/  MUFU.EX2 R171, R171 ;  /* 0x000000ab00ab7308 */ /* 0x000e620000000800 */
[C---:B---3--:R-:W-:Y:S01]  /*1c000*/  FADD.FTZ R153, R167.reuse, R153 ;  /* 0x00000099a7997221 */ /* 0x048fe20000010000 */
[----:B------:R-:W-:Y:S01]  /*1c010*/  FADD.FTZ R5, R158, R5 ;  /* 0x000000059e057221 */ /* 0x000fe20000010000 */
[----:B------:R-:W-:-:S05]  /*1c020*/  F2FP.BF16.F32.PACK_AB R195, R167, R195 ;  /* 0x000000c3a7c3723e */ /* 0x000fca00000010ff */
[----:B------:R-:W3:Y:S01]  /*1c030*/  MUFU.EX2 R190, R190 ;  /* 0x000000be00be7308 */ /* 0x000ee20000000800 */
[----:B0-----:R-:W-:-:S07]  /*1c040*/  FADD.FTZ R153, R170, R153 ;  /* 0x00000099aa997221 */ /* 0x001fce0000010000 */
[----:B------:R-:W0:Y:S01]  /*1c050*/  MUFU.EX2 R174, R174 ;  /* 0x000000ae00ae7308 */ /* 0x000e220000000800 */
[C---:B-1----:R-:W-:Y:S01]  /*1c060*/  FADD.FTZ R153, R171.reuse, R153 ;  /* 0x00000099ab997221 */ /* 0x042fe20000010000 */
[----:B------:R-:W-:-:S06]  /*1c070*/  F2FP.BF16.F32.PACK_AB R189, R171, R170 ;  /* 0x000000aaabbd723e */ /* 0x000fcc00000010ff */
[----:B------:R-:W1:Y:S01]  /*1c080*/  MUFU.EX2 R159, R159 ;  /* 0x0000009f009f7308 */ /* 0x000e620000000800 */
[----:B---3--:R-:W-:-:S07]  /*1c090*/  FADD.FTZ R5, R190, R5 ;  /* 0x00000005be057221 */ /* 0x008fce0000010000 */
[----:B------:R-:W3:Y:S01]  /*1c0a0*/  MUFU.EX2 R175, R175 ;  /* 0x000000af00af7308 */ /* 0x000ee20000000800 */
[----:B0-----:R-:W-:-:S07]  /*1c0b0*/  FADD.FTZ R153, R174, R153 ;  /* 0x00000099ae997221 */ /* 0x001fce0000010000 */
[----:B------:R-:W0:Y:S01]  /*1c0c0*/  MUFU.EX2 R184, R184 ;  /* 0x000000b800b87308 */ /* 0x000e220000000800 */
[C---:B-1----:R-:W-:Y:S01]  /*1c0d0*/  FADD.FTZ R5, R159.reuse, R5 ;  /* 0x000000059f057221 */ /* 0x042fe20000010000 */
[----:B------:R-:W-:-:S06]  /*1c0e0*/  F2FP.BF16.F32.PACK_AB R190, R159, R190 ;  /* 0x000000be9fbe723e */ /* 0x000fcc00000010ff */
[----:B------:R-:W1:Y:S01]  /*1c0f0*/  MUFU.EX2 R178, R178 ;  /* 0x000000b200b27308 */ /* 0x000e620000000800 */
[C---:B---3--:R-:W-:Y:S01]  /*1c100*/  FADD.FTZ R153, R175.reuse, R153 ;  /* 0x00000099af997221 */ /* 0x048fe20000010000 */
[----:B------:R-:W-:-:S06]  /*1c110*/  F2FP.BF16.F32.PACK_AB R191, R175, R174 ;  /* 0x000000aeafbf723e */ /* 0x000fcc00000010ff */
[----:B------:R-:W3:Y:S01]  /*1c120*/  MUFU.EX2 R160, R160 ;  /* 0x000000a000a07308 */ /* 0x000ee20000000800 */
[----:B0-----:R-:W-:-:S07]  /*1c130*/  FADD.FTZ R5, R184, R5 ;  /* 0x00000005b8057221 */ /* 0x001fce0000010000 */
[----:B------:R-:W0:Y:S01]  /*1c140*/  MUFU.EX2 R179, R179 ;  /* 0x000000b300b37308 */ /* 0x000e220000000800 */
[----:B-1----:R-:W-:-:S07]  /*1c150*/  FADD.FTZ R153, R178, R153 ;  /* 0x00000099b2997221 */ /* 0x002fce0000010000 */
[----:B------:R-:W1:Y:S01]  /*1c160*/  MUFU.EX2 R186, R186 ;  /* 0x000000ba00ba7308 */ /* 0x000e620000000800 */
[C---:B---3--:R-:W-:Y:S01]  /*1c170*/  FADD.FTZ R5, R160.reuse, R5 ;  /* 0x00000005a0057221 */ /* 0x048fe20000010000 */
[----:B------:R-:W-:-:S06]  /*1c180*/  F2FP.BF16.F32.PACK_AB R184, R160, R184 ;  /* 0x000000b8a0b8723e */ /* 0x000fcc00000010ff */
[----:B------:R-:W3:Y:S01]  /*1c190*/  MUFU.EX2 R180, R180 ;  /* 0x000000b400b47308 */ /* 0x000ee20000000800 */
[C---:B--2---:R-:W-:Y:S01]  /*1c1a0*/  ISETP.GT.AND P2, PT, R232.reuse, R187, PT ;  /* 0x000000bbe800720c */ /* 0x044fe20003f44270 */
[C---:B0-----:R-:W-:Y:S01]  /*1c1b0*/  FADD.FTZ R153, R179.reuse, R153 ;  /* 0x00000099b3997221 */ /* 0x041fe20000010000 */
[----:B------:R-:W-:Y:S01]  /*1c1c0*/  F2FP.BF16.F32.PACK_AB R185, R179, R178 ;  /* 0x000000b2b3b9723e */ /* 0x000fe200000010ff */
[----:B------:R-:W-:-:S04]  /*1c1d0*/  VIADD R232, R232, 0xffffffff ;  /* 0xffffffffe8e87836 */ /* 0x000fc80000000000 */
[----:B------:R-:W0:Y:S01]  /*1c1e0*/  MUFU.EX2 R161, R161 ;  /* 0x000000a100a17308 */ /* 0x000e220000000800 */
[----:B-1----:R-:W-:-:S07]  /*1c1f0*/  FADD.FTZ R5, R186, R5 ;  /* 0x00000005ba057221 */ /* 0x002fce0000010000 */
[----:B------:R-:W1:Y:S01]  /*1c200*/  MUFU.EX2 R164, R164 ;  /* 0x000000a400a47308 */ /* 0x000e620000000800 */
[----:B---3--:R-:W-:Y:S01]  /*1c210*/  FADD.FTZ R153, R180, R153 ;  /* 0x00000099b4997221 */ /* 0x008fe20000010000 */
[C---:B0-----:R-:W-:Y:S01]  /*1c220*/  FADD.FTZ R227, R161.reuse, R5 ;  /* 0x00000005a1e37221 */ /* 0x041fe20000010000 */
[----:B------:R-:W-:Y:S01]  /*1c230*/  F2FP.BF16.F32.PACK_AB R186, R161, R186 ;  /* 0x000000baa1ba723e */ /* 0x000fe200000010ff */
[----:B------:R-:W-:Y:S02]  /*1c240*/  IMAD.MOV.U32 R5, RZ, RZ, R22 ;  /* 0x000000ffff057224 */ /* 0x000fe400078e0016 */
[C---:B-1----:R-:W-:Y:S01]  /*1c250*/  FADD.FTZ R226, R164.reuse, R153 ;  /* 0x00000099a4e27221 */ /* 0x042fe20000010000 */
[----:B------:R-:W-:Y:S01]  /*1c260*/  F2FP.BF16.F32.PACK_AB R187, R164, R180 ;  /* 0x000000b4a4bb723e */ /* 0x000fe200000010ff */
[----:B------:R-:W-:Y:S06]  /*1c270*/  @P2 BRA `(.L_x_1777) ;  /* 0xffffffdc00042947 */ /* 0x000fec000383ffff */
[----:B------:R-:W-:Y:S05]  /*1c280*/  BSYNC B1 ;  /* 0x0000000000017941 */ /* 0x000fea0003800000 */
.L_x_1766:
[----:B------:R-:W-:-:S07]  /*1c290*/  IMAD.MOV.U32 R5, RZ, RZ, R232 ;  /* 0x000000ffff057224 */ /* 0x000fce00078e00e8 */
.L_x_1765:
[----:B------:R-:W-:Y:S05]  /*1c2a0*/  BSYNC B0 ;  /* 0x0000000000007941 */ /* 0x000fea0003800000 */
.L_x_1764:
[----:B------:R-:W2:Y:S01]  /*1c2b0*/  LDL R153, [R1+0x38] ;  /* 0x0000380001997983 */ /* 0x000ea20000100800 */
[----:B------:R-:W-:Y:S01]  /*1c2c0*/  BSSY B0, `(.L_x_1778) ;  /* 0x00002f4000007945 */ /* 0x000fe20003800000 */
[----:B--2---:R-:W-:-:S13]  /*1c2d0*/  ISETP.GE.AND P2, PT, R5, R153, PT ;  /* 0x000000990500720c */ /* 0x004fda0003f46270 */
[----:B------:R-:W-:Y:S05]  /*1c2e0*/  @!P2 BRA `(.L_x_1779) ;  /* 0x0000002c00c4a947 */ /* 0x000fea0003800000 */
[----:B------:R-:W-:Y:S02]  /*1c2f0*/  IMAD.MOV.U32 R228, RZ, RZ, R4 ;  /* 0x000000ffffe47224 */ /* 0x000fe400078e0004 */
[----:B------:R-:W-:Y:S02]  /*1c300*/  IMAD.MOV.U32 R229, RZ, RZ, R3 ;  /* 0x000000ffffe57224 */ /* 0x000fe400078e0003 */
[----:B------:R-:W-:Y:S02]  /*1c310*/  IMAD.MOV.U32 R232, RZ, RZ, R218 ;  /* 0x000000ffffe87224 */ /* 0x000fe400078e00da */
[----:B------:R-:W-:-:S07]  /*1c320*/  IMAD.MOV.U32 R231, RZ, RZ, R22 ;  /* 0x000000ffffe77224 */ /* 0x000fce00078e0016 */
.L_x_1798:
        /* <DEDUP_REMOVED lines=8> */
.L_x_1780:
[----:B------:R-:W-:Y:S01]  /*1c3b0*/  IMAD R2, R22, 0x8, R16 ;  /* 0x0000000816027824 */ /* 0x000fe200078e0210 */
[----:B------:R-:W-:-:S04]  /*1c3c0*/  SHF.L.U32 R3, R218, 0x1f, RZ ;  /* 0x0000001fda037819 */ /* 0x000fc800000006ff */
[----:B------:R0:W1:Y:S01]  /*1c3d0*/  SYNCS.PHASECHK.TRANS64.TRYWAIT P2, [R2+URZ+0x30830], R3 ;  /* 0x03083003020075a7 */ /* 0x000062000804017f */
[----:B------:R-:W-:Y:S05]  /*1c3e0*/  @!P0 BRA `(.L_x_1781) ;  /* 0x0000000000048947 */ /* 0x000fea0003800000 */
[----:B------:R-:W-:Y:S01]  /*1c3f0*/  BPT.TRAP 0x1 ;  /* 0x000000040000795c */ /* 0x000fe20000300000 */
.L_x_1781:
[----:B------:R-:W-:Y:S01]  /*1c400*/  IMAD R153, R22, 0x800, R237 ;  /* 0x0000080016997824 */ /* 0x000fe200078e02ed */
[----:B------:R-:W-:Y:S03]  /*1c410*/  BSSY B1, `(.L_x_1782) ;  /* 0x0000006000017945 */ /* 0x000fe60003800000 */
[C---:B------:R-:W-:Y:S02]  /*1c420*/  VIADD R154, R153.reuse, 0x2 ;  /* 0x00000002999a7836 */ /* 0x040fe40000000000 */
[----:B------:R-:W-:Y:S01]  /*1c430*/  VIADD R156, R153, 0x4 ;  /* 0x00000004999c7836 */ /* 0x000fe20000000000 */
[----:B-1----:R-:W-:Y:S06]  /*1c440*/  @P2 BRA `(.L_x_1783) ;  /* 0x0000000000082947 */ /* 0x002fec0003800000 */
[----:B------:R-:W1:Y:S02]  /*1c450*/  SYNCS.PHASECHK.TRANS64.TRYWAIT P2, [R2+URZ+0x30830], R3 ;  /* 0x03083003020075a7 */ /* 0x000e64000804017f */
[----:B-1----:R-:W-:Y:S05]  /*1c460*/  @!P2 BRA `(.L_x_1784) ;  /* 0x00000140009ca947 */ /* 0x002fea0003800000 */
.L_x_1783:
[----:B------:R-:W-:Y:S05]  /*1c470*/  BSYNC B1 ;  /* 0x0000000000017941 */ /* 0x000fea0003800000 */
.L_x_1782:
[----:B------:R-:W-:Y:S01]  /*1c480*/  R2UR UR4, R154 ;  /* 0x000000009a0472ca */ /* 0x000fe200000e0000 */
[----:B------:R-:W-:Y:S02]  /*1c490*/  IMAD.MOV.U32 R154, RZ, RZ, R156 ;  /* 0x000000ffff9a7224 */ /* 0x000fe400078e009c */
[-C--:B------:R-:W-:Y:S01]  /*1c4a0*/  FMUL.FTZ R24, R24, R152.reuse ;  /* 0x0000009818187220 */ /* 0x080fe20000410000 */
[----:B01----:R-:W-:Y:S02]  /*1c4b0*/  IMAD.MOV.U32 R2, RZ, RZ, R153 ;  /* 0x000000ffff027224 */ /* 0x003fe400078e0099 */
[-C--:B------:R-:W-:Y:S01]  /*1c4c0*/  FMUL.FTZ R25, R25, R152.reuse ;  /* 0x0000009819197220 */ /* 0x080fe20000410000 */
[----:B------:R-:W-:Y:S01]  /*1c4d0*/  IMAD.MOV.U32 R3, RZ, RZ, 0x40000040 ;  /* 0x40000040ff037424 */ /* 0x000fe200078e00ff */
[----:B------:R-:W-:Y:S01]  /*1c4e0*/  R2UR UR8, R154 ;  /* 0x000000009a0872ca */ /* 0x000fe200000e0000 */
[C---:B------:R-:W-:Y:S01]  /*1c4f0*/  VIADD R154, R153.reuse, 0x200 ;  /* 0x00000200999a7836 */ /* 0x040fe20000000000 */
[----:B------:R-:W-:Y:S01]  /*1c500*/  R2UR UR6, R2 ;  /* 0x00000000020672ca */ /* 0x000fe200000e0000 */
[----:B------:R-:W-:Y:S01]  /*1c510*/  VIADD R2, R153, 0x6 ;  /* 0x0000000699027836 */ /* 0x000fe20000000000 */
        /* <DEDUP_REMOVED lines=259> */
.L_x_1785:
[----:B------:R-:W-:Y:S01]  /*1d550*/  SHF.L.U32 R2, R232, 0x1f, RZ ;  /* 0x0000001fe8027819 */ /* 0x000fe200000006ff */
[----:B------:R-:W-:-:S04]  /*1d560*/  IMAD R0, R231, 0x8, R16 ;  /* 0x00000008e7007824 */ /* 0x000fc800078e0210 */
[----:B------:R0:W1:Y:S01]  /*1d570*/  SYNCS.PHASECHK.TRANS64.TRYWAIT P2, [R0+URZ+0x30850], R2 ;  /* 0x03085002000075a7 */ /* 0x000062000804017f */
[----:B------:R-:W-:Y:S05]  /*1d580*/  @!P0 BRA `(.L_x_1786) ;  /* 0x0000000000048947 */ /* 0x000fea0003800000 */
[----:B------:R-:W-:Y:S01]  /*1d590*/  BPT.TRAP 0x1 ;  /* 0x000000040000795c */ /* 0x000fe20000300000 */
.L_x_1786:
[----:B------:R-:W-:Y:S04]  /*1d5a0*/  BSSY B1, `(.L_x_1787) ;  /* 0x0000004000017945 */ /* 0x000fe80003800000 */
[----:B-1----:R-:W-:Y:S05]  /*1d5b0*/  @P2 BRA `(.L_x_1788) ;  /* 0x0000000000082947 */ /* 0x002fea0003800000 */
[----:B------:R-:W1:Y:S02]  /*1d5c0*/  SYNCS.PHASECHK.TRANS64.TRYWAIT P2, [R0+URZ+0x30850], R2 ;  /* 0x03085002000075a7 */ /* 0x000e64000804017f */
[----:B-1----:R-:W-:Y:S05]  /*1d5d0*/  @!P2 BRA `(.L_x_1789) ;  /* 0x000001300054a947 */ /* 0x002fea0003800000 */
.L_x_1788:
[----:B------:R-:W-:Y:S05]  /*1d5e0*/  BSYNC B1 ;  /* 0x0000000000017941 */ /* 0x000fea0003800000 */
.L_x_1787:
[----:B01----:R-:W-:Y:S01]  /*1d5f0*/  VIADD R2, R16, 0x400 ;  /* 0x0000040010027836 */ /* 0x003fe20000000000 */
[----:B------:R-:W2:Y:S01]  /*1d600*/  LDL R232, [R1+0x8] ;  /* 0x0000080001e87983 */ /* 0x000ea20000100800 */
[----:B------:R-:W-:Y:S01]  /*1d610*/  IMAD.MOV.U32 R3, RZ, RZ, 0x40000040 ;  /* 0x40000040ff037424 */ /* 0x000fe200078e00ff */
[----:B------:R-:W-:Y:S01]  /*1d620*/  WARPGROUP.ARRIVE ;  /* 0x00000000000079c5 */ /* 0x000fe20000000000 */
[----:B------:R-:W-:Y:S01]  /*1d630*/  ULDC UR5, c[0x0][0x9d8] ;  /* 0x0002760000057ab9 */ /* 0x000fe20000000800 */
[----:B------:R-:W-:-:S04]  /*1d640*/  SHF.R.U32.HI R2, RZ, 0x4, R2 ;  /* 0x00000004ff027819 */ /* 0x000fc80000011602 */
[----:B------:R-:W-:-:S04]  /*1d650*/  LOP3.LUT R2, R2, 0x3fff, RZ, 0xc0, !PT ;  /* 0x00003fff02027812 */ /* 0x000fc800078ec0ff */
[----:B------:R-:W-:-:S05]  /*1d660*/  LOP3.LUT R2, R2, 0x2000000, RZ, 0xfc, !PT ;  /* 0x0200000002027812 */ /* 0x000fca00078efcff */
[----:B------:R-:W-:Y:S01]  /*1d670*/  IMAD R2, R231, 0x800, R2 ;  /* 0x00000800e7027824 */ /* 0x000fe200078e0202 */
[----:B------:R-:W-:Y:S01]  /*1d680*/  R2UR UR7, R3 ;  /* 0x00000000030772ca */ /* 0x000fe200000e0000 */
[----:B------:R-:W3:Y:S03]  /*1d690*/  LDL R231, [R1+0x14] ;  /* 0x0000140001e77983 */ /* 0x000ee60000100800 */
[----:B------:R-:W-:-:S13]  /*1d6a0*/  R2UR UR6, R2 ;  /* 0x00000000020672ca */ /* 0x000fda00000e0000 */
[----:B------:R-:W-:Y:S01]  /*1d6b0*/  HGMMA.64x256x16.F32.BF16 R24, R196, gdesc[UR4].tnspB, R24, gsb0 ;  /* 0x43e00004c4187df0 */ /* 0x000fe20008001818 */
[----:B--2---:R-:W-:Y:S02]  /*1d6c0*/  R2UR UR4, R232 ;  /* 0x00000000e80472ca */ /* 0x004fe400000e0000 */
[----:B------:R-:W3:Y:S01]  /*1d6d0*/  LDL R232, [R1+0x34] ;  /* 0x0000340001e87983 */ /* 0x000ee20000100800 */
[----:B------:R-:W-:Y:S02]  /*1d6e0*/  WARPGROUP.DEPBAR.LE gsb0, 0x0 ;  /* 0x00008000000079c5 */ /* 0x000fe40000010000 */
[----:B------:R-:W-:Y:S02]  /*1d6f0*/  VIADD R196, R2, 0x80 ;  /* 0x0000008002c47836 */ /* 0x000fe40000000000 */
[----:B------:R-:W-:-:S03]  /*1d700*/  IMAD.MOV.U32 R197, RZ, RZ, 0x40000040 ;  /* 0x40000040ffc57424 */ /* 0x000fc600078e00ff */
[----:B------:R-:W-:Y:S02]  /*1d710*/  R2UR UR6, R196 ;  /* 0x00000000c40672ca */ /* 0x000fe400000e0000 */
[----:B------:R-:W-:Y:S01]  /*1d720*/  R2UR UR7, R197 ;  /* 0x00000000c50772ca */ /* 0x000fe200000e0000 */
[----:B------:R-:W-:-:S14]  /*1d730*/  WARPGROUP.ARRIVE ;  /* 0x00000000000079c5 */ /* 0x000fdc0000000000 */
[----:B------:R-:W-:Y:S01]  /*1d740*/  HGMMA.64x256x16.F32.BF16 R24, R192, gdesc[UR4].tnspB, R24, gsb0 ;  /* 0x43e00004c0187df0 */ /* 0x000fe20008001818 */
[----:B------:R-:W-:Y:S02]  /*1d750*/  IMAD.MOV.U32 R3, RZ, RZ, 0x40000040 ;  /* 0x40000040ff037424 */ /* 0x000fe400078e00ff */
[----:B------:R-:W-:Y:S02]  /*1d760*/  WARPGROUP.DEPBAR.LE gsb0, 0x0 ;  /* 0x00008000000079c5 */ /* 0x000fe40000010000 */
[----:B------:R-:W-:Y:S02]  /*1d770*/  VIADD R192, R2, 0x100 ;  /* 0x0000010002c07836 */ /* 0x000fe40000000000 */
[----:B------:R-:W-:-:S03]  /*1d780*/  IMAD.MOV.U32 R193, RZ, RZ, 0x40000040 ;  /* 0x40000040ffc17424 */ /* 0x000fc600078e00ff */
[----:B------:R-:W-:Y:S02]  /*1d790*/  R2UR UR6, R192 ;  /* 0x00000000c00672ca */ /* 0x000fe400000e0000 */
[----:B------:R-:W-:Y:S01]  /*1d7a0*/  R2UR UR7, R193 ;  /* 0x00000000c10772ca */ /* 0x000fe200000e0000 */
[----:B------:R-:W-:-:S15]  /*1d7b0*/  WARPGROUP.ARRIVE ;  /* 0x00000000000079c5 */ /* 0x000fde0000000000 */
[----:B------:R-:W-:Y:S01]  /*1d7c0*/  HGMMA.64x256x16.F32.BF16 R24, R188, gdesc[UR4].tnspB, R24, gsb0 ;  /* 0x43e00004bc187df0 */ /* 0x000fe20008001818 */
[----:B------:R-:W-:Y:S01]  /*1d7d0*/  VIADD R2, R2, 0x180 ;  /* 0x0000018002027836 */ /* 0x000fe20000000000 */
[----:B------:R-:W-:Y:S02]  /*1d7e0*/  R2UR UR7, R3 ;  /* 0x00000000030772ca */ /* 0x000fe400000e0000 */
[----:B------:R-:W0:Y:S02]  /*1d7f0*/  @P5 LDC R3, c[0x0][0x450] ;  /* 0x00011400ff035b82 */ /* 0x000e240000000800 */
[----:B------:R-:W-:-:S06]  /*1d800*/  R2UR UR6, R2 ;  /* 0x00000000020672ca */ /* 0x000fcc00000e0000 */
[----:B------:R-:W1:Y:S01]  /*1d810*/  @P5 LDC R2, c[0x0][0x44c] ;  /* 0x00011300ff025b82 */ /* 0x000e620000000800 */
[----:B------:R-:W-:-:S04]  /*1d820*/  @!P1 IMAD R4, R4, 0x8, R16 ;  /* 0x0000000804049824 */ /* 0x000fc800078e0210 */
[----:B------:R-:W-:Y:S02]  /*1d830*/  @!P1 VIADD R4, R4, 0x30840 ;  /* 0x0003084004049836 */ /* 0x000fe40000000000 */
[----:B------:R-:W-:Y:S01]  /*1d840*/  FMUL.FTZ R182, R182, UR5 ;  /* 0x00000005b6b67c20 */ /* 0x000fe20008410000 */
[----:B------:R-:W-:Y:S02]  /*1d850*/  FMUL.FTZ R157, R157, UR5 ;  /* 0x000000059d9d7c20 */ /* 0x000fe40008410000 */
[----:B------:R-:W-:Y:S01]  /*1d860*/  @!P1 PRMT R4, RZ, 0x654, R4 ;  /* 0x00000654ff049816 */ /* 0x000fe20000000004 */
[----:B------:R-:W-:-:S03]  /*1d870*/  FMUL.FTZ R173, R173, UR5 ;  /* 0x00000005adad7c20 */ /* 0x000fc60008410000 */
[----:B------:R-:W2:Y:S08]  /*1d880*/  MUFU.TANH R157, R157 ;  /* 0x0000009d009d7308 */ /* 0x000eb00000002400 */
[----:B------:R-:W4:Y:S01]  /*1d890*/  MUFU.TANH R173, R173 ;  /* 0x000000ad00ad7308 */ /* 0x000f220000002400 */
[----:B------:R-:W-:Y:S02]  /*1d8a0*/  WARPGROUP.DEPBAR.LE gsb0, 0x0 ;  /* 0x00008000000079c5 */ /* 0x000fe40000010000 */
[----:B------:R-:W-:-:S06]  /*1d8b0*/  WARPGROUP.ARRIVE ;  /* 0x00000000000079c5 */ /* 0x000fcc0000000000 */
[----:B------:R-:W-:Y:S01]  /*1d8c0*/  HGMMA.64x256x16.F32.BF16 R24, R184, gdesc[UR4].tnspB, R24, gsb0 ;  /* 0x43e00004b8187df0 */ /* 0x000fe20008001818 */
[----:B------:R-:W-:Y:S01]  /*1d8d0*/  FMUL.FTZ R188, R169, UR5 ;  /* 0x00000005a9bc7c20 */ /* 0x000fe20008410000 */
[----:B------:R-:W-:Y:S01]  /*1d8e0*/  FMUL.FTZ R169, R175, UR5 ;  /* 0x00000005afa97c20 */ /* 0x000fe20008410000 */
[----:B------:R-:W-:Y:S01]  /*1d8f0*/  FMUL.FTZ R175, R177, UR5 ;  /* 0x00000005b1af7c20 */ /* 0x000fe20008410000 */
[----:B------:R-:W-:-:S03]  /*1d900*/  IMAD.SHL.U32 R177, R5, 0x40, RZ ;  /* 0x0000004005b17824 */ /* 0x000fc600078e00ff */
[----:B------:R-:W0:Y:S08]  /*1d910*/  MUFU.TANH R188, R188 ;  /* 0x000000bc00bc7308 */ /* 0x000e300000002400 */
[----:B------:R-:W0:Y:S08]  /*1d920*/  MUFU.TANH R169, R169 ;  /* 0x000000a900a97308 */ /* 0x000e300000002400 */
[----:B------:R-:W0:Y:S01]  /*1d930*/  MUFU.TANH R175, R175 ;  /* 0x000000af00af7308 */ /* 0x000e220000002400 */
[----:B------:R-:W-:-:S02]  /*1d940*/  WARPGROUP.DEPBAR.LE gsb0, 0x0 ;  /* 0x00008000000079c5 */ /* 0x000fc40000010000 */
[----:B---3--:R-:W-:Y:S02]  /*1d950*/  IMAD.IADD R184, R232, 0x1, R231 ;  /* 0x00000001e8b87824 */ /* 0x008fe400078e02e7 */
[----:B------:R-:W-:Y:S01]  /*1d960*/  FMUL.FTZ R186, R161, UR5 ;  /* 0x00000005a1ba7c20 */ /* 0x000fe20008410000 */
[----:B------:R-:W-:Y:S01]  /*1d970*/  FMUL.FTZ R187, R165, UR5 ;  /* 0x00000005a5bb7c20 */ /* 0x000fe20008410000 */
[----:B------:R3:W-:Y:S01]  /*1d980*/  @!P1 SYNCS.ARRIVE.TRANS64.RED.A1T0 RZ, [R4+URZ], RZ ;  /* 0x000000ff04ff99a7 */ /* 0x0007e2000810043f */
[----:B-1----:R-:W-:-:S04]  /*1d990*/  @P5 IMAD.HI.U32 R185, R184, R2, RZ ;  /* 0x00000002b8b95227 */ /* 0x002fc800078e00ff */
[----:B------:R-:W-:Y:S01]  /*1d9a0*/  IMAD.MOV.U32 R2, RZ, RZ, R184 ;  /* 0x000000ffff027224 */ /* 0x000fe200078e00b8 */
[----:B0-----:R-:W-:Y:S01]  /*1d9b0*/  @P5 SHF.R.U32.HI R2, RZ, R3, R185 ;  /* 0x00000003ff025219 */ /* 0x001fe200000116b9 */
        /* <DEDUP_REMOVED lines=25> */
[----:B---3--:R1:W3:Y:S01]  /*1db50*/  MUFU.TANH R4, R182 ;  /* 0x000000b600047308 */ /* 0x0082e20000002400 */
[----:B------:R-:W-:Y:S01]  /*1db60*/  ULDC UR5, c[0x0][0x9e0] ;  /* 0x0002780000057ab9 */ /* 0x000fe20000000800 */
[----:B-1----:R-:W-:-:S06]  /*1db70*/  IADD3 R182, -R230, 0x1, -R177 ;  /* 0x00000001e6b67810 */ /* 0x002fcc0007ffe9b1 */
[----:B------:R-:W1:Y:S01]  /*1db80*/  MUFU.TANH R3, R3 ;  /* 0x0000000300037308 */ /* 0x000e620000002400 */
[----:B------:R-:W-:-:S07]  /*1db90*/  IADD3 R182, -R219, R182, R220 ;  /* 0x000000b6dbb67210 */ /* 0x000fce0007ffe1dc */
[----:B------:R-:W0:Y:S01]  /*1dba0*/  MUFU.TANH R184, R184 ;  /* 0x000000b800b87308 */ /* 0x000e220000002400 */
[----:B------:R-:W-:-:S07]  /*1dbb0*/  VIADD R183, R182, UR5 ;  /* 0x00000005b6b77c36 */ /* 0x000fce0008000000 */
        /* <DEDUP_REMOVED lines=22> */
[----:B------:R-:W1:Y:S08]  /*1dd20*/  MUFU.TANH R179, R179 ;  /* 0x000000b300b37308 */ /* 0x000e700000002400 */
[----:B------:R-:W1:Y:S01]  /*1dd30*/  MUFU.TANH R176, R176 ;  /* 0x000000b000b07308 */ /* 0x000e620000002400 */
[----:B------:R-:W-:-:S02]  /*1dd40*/  VIADD R182, R182, UR4 ;  /* 0x00000004b6b67c36 */ /* 0x000fc40008000000 */
[--C-:B0-----:R-:W-:Y:S02]  /*1dd50*/  IMAD.IADD R181, R183, 0x1, R189.reuse ;  /* 0x00000001b7b57824 */ /* 0x101fe400078e02bd */
[----:B------:R-:W-:Y:S01]  /*1dd60*/  IMAD.IADD R180, R182, 0x1, R189 ;  /* 0x00000001b6b47824 */ /* 0x000fe200078e02bd */
[----:B--234-:R-:W-:Y:S06]  /*1dd70*/  @!P6 BRA `(.L_x_1790) ;  /* 0x000000000060e947 */ /* 0x01cfec0003800000 */
        /* <DEDUP_REMOVED lines=13> */
.L_x_1792:
[----:B------:R-:W-:Y:S02]  /*1de50*/  ULDC UR4, c[0x0][0x9e4] ;  /* 0x0002790000047ab9 */ /* 0x000fe40000000800 */
[----:B------:R-:W-:-:S05]  /*1de60*/  IMAD.U32 R190, RZ, RZ, UR4 ;  /* 0x00000004ffbe7e24 */ /* 0x000fca000f8e00ff */
[----:B------:R-:W-:-:S13]  /*1de70*/  ISETP.NE.AND P2, PT, R190, 0x1, PT ;  /* 0x00000001be00780c */ /* 0x000fda0003f45270 */
[----:B------:R-:W0:Y:S02]  /*1de80*/  @P2 LDC.64 R158, c[0x0][0x9e8] ;  /* 0x00027a00ff9e2b82 */ /* 0x000e240000000a00 */
[----:B0-----:R-:W-:-:S05]  /*1de90*/  @P2 IMAD.HI.U32 R158, R189, R158, RZ ;  /* 0x0000009ebd9e2227 */ /* 0x001fca00078e00ff */
[----:B------:R-:W-:-:S07]  /*1dea0*/  @P2 SHF.R.U32.HI R189, RZ, R159, R158 ;  /* 0x0000009fffbd2219 */ /* 0x000fce000001169e */
.L_x_1793:
[----:B------:R-:W-:Y:S05]  /*1deb0*/  BSYNC B1 ;  /* 0x0000000000017941 */ /* 0x000fea0003800000 */
.L_x_1791:
[----:B------:R-:W-:-:S04]  /*1dec0*/  IMAD R189, R189, R190, -R177 ;  /* 0x000000bebdbd7224 */ /* 0x000fc800078e0ab1 */
[----:B------:R-:W-:-:S05]  /*1ded0*/  IMAD.IADD R189, R189, 0x1, -R230 ;  /* 0x00000001bdbd7824 */ /* 0x000fca00078e0ae6 */
[----:B------:R-:W-:Y:S02]  /*1dee0*/  VIMNMX R180, R180, R189, !PT ;  /* 0x000000bdb4b47248 */ /* 0x000fe40007fe0100 */
[----:B------:R-:W-:-:S07]  /*1def0*/  VIADDMNMX R181, R189, R190, R181, PT ;  /* 0x000000bebdb57246 */ /* 0x000fce00038001b5 */
.L_x_1790:
[----:B------:R-:W-:Y:S01]  /*1df00*/  ISETP.GT.AND P2, PT, R5, -0x1, PT ;  /* 0xffffffff0500780c */ /* 0x000fe20003f44270 */
[----:B------:R-:W0:Y:S03]  /*1df10*/  SHFL.IDX PT, R2, R2, 0x1, 0x1c1f ;  /* 0x003c1f0002027f89 */ /* 0x000e2600000e0000 */
[C---:B------:R-:W-:Y:S02]  /*1df20*/  ISETP.GT.AND P4, PT, R180.reuse, RZ, P2 ;  /* 0x000000ffb400720c */ /* 0x040fe40001784270 */
[----:B------:R-:W-:Y:S02]  /*1df30*/  ISETP.GT.AND P3, PT, R180, 0x1, P2 ;  /* 0x00000001b400780c */ /* 0x000fe40001764270 */
[C---:B------:R-:W-:Y:S02]  /*1df40*/  ISETP.LT.OR P4, PT, R181.reuse, 0x1, P4 ;  /* 0x00000001b500780c */ /* 0x040fe40002781670 */
[----:B------:R-:W-:-:S02]  /*1df50*/  ISETP.LT.OR P3, PT, R181, 0x2, P3 ;  /* 0x00000002b500780c */ /* 0x000fc40001f61670 */
[----:B-1----:R-:W-:Y:S02]  /*1df60*/  FSEL R158, R3, -INF , !P4 ;  /* 0xff800000039e7808 */ /* 0x002fe40006000000 */
[----:B------:R-:W-:Y:S02]  /*1df70*/  FSEL R184, R184, -INF , !P3 ;  /* 0xff800000b8b87808 */ /* 0x000fe40005800000 */
[C---:B------:R-:W-:Y:S02]  /*1df80*/  ISETP.GT.AND P4, PT, R180.reuse, 0x8, P2 ;  /* 0x00000008b400780c */ /* 0x040fe40001784270 */
[----:B------:R-:W-:Y:S02]  /*1df90*/  ISETP.GT.AND P3, PT, R180, 0x9, P2 ;  /* 0x00000009b400780c */ /* 0x000fe40001764270 */
[C---:B------:R-:W-:Y:S02]  /*1dfa0*/  ISETP.LT.OR P4, PT, R181.reuse, 0x9, P4 ;  /* 0x00000009b500780c */ /* 0x040fe40002781670 */
[----:B------:R-:W-:-:S02]  /*1dfb0*/  ISETP.LT.OR P3, PT, R181, 0xa, P3 ;  /* 0x0000000ab500780c */ /* 0x000fc40001f61670 */
[----:B------:R-:W-:Y:S01]  /*1dfc0*/  FSEL R155, R155, -INF , !P4 ;  /* 0xff8000009b9b7808 */ /* 0x000fe20006000000 */
[--C-:B0-----:R-:W-:Y:S01]  /*1dfd0*/  IMAD.IADD R183, R183, 0x1, R2.reuse ;  /* 0x00000001b7b77824 */ /* 0x101fe200078e0202 */
        /* <DEDUP_REMOVED lines=52> */
.L_x_1796:
[----:B------:R-:W-:Y:S02]  /*1e320*/  ULDC UR4, c[0x0][0x9e4] ;  /* 0x0002790000047ab9 */ /* 0x000fe40000000800 */
[----:B------:R-:W-:-:S05]  /*1e330*/  IMAD.U32 R180, RZ, RZ, UR4 ;  /* 0x00000004ffb47e24 */ /* 0x000fca000f8e00ff */
[----:B------:R-:W-:-:S13]  /*1e340*/  ISETP.NE.AND P3, PT, R180, 0x1, PT ;  /* 0x00000001b400780c */ /* 0x000fda0003f65270 */
[----:B------:R-:W0:Y:S02]  /*1e350*/  @P3 LDC.64 R2, c[0x0][0x9e8] ;  /* 0x00027a00ff023b82 */ /* 0x000e240000000a00 */
[----:B0-----:R-:W-:-:S05]  /*1e360*/  @P3 IMAD.HI.U32 R2, R159, R2, RZ ;  /* 0x000000029f023227 */ /* 0x001fca00078e00ff */
[----:B------:R-:W-:-:S07]  /*1e370*/  @P3 SHF.R.U32.HI R159, RZ, R3, R2 ;  /* 0x00000003ff9f3219 */ /* 0x000fce0000011602 */
.L_x_1797:
[----:B------:R-:W-:Y:S05]  /*1e380*/  BSYNC B1 ;  /* 0x0000000000017941 */ /* 0x000fea0003800000 */
.L_x_1795:
[----:B------:R-:W-:-:S04]  /*1e390*/  IMAD R159, R159, R180, -R177 ;  /* 0x000000b49f9f7224 */ /* 0x000fc800078e0ab1 */
[----:B------:R-:W-:-:S05]  /*1e3a0*/  IMAD.IADD R159, R159, 0x1, -R230 ;  /* 0x000000019f9f7824 */ /* 0x000fca00078e0ae6 */
[----:B------:R-:W-:Y:S02]  /*1e3b0*/  VIMNMX R182, R182, R159, !PT ;  /* 0x0000009fb6b67248 */ /* 0x000fe40007fe0100 */
[----:B------:R-:W-:-:S07]  /*1e3c0*/  VIADDMNMX R183, R159, R180, R183, PT ;  /* 0x000000b49fb77246 */ /* 0x000fce00038001b7 */
.L_x_1794:
[----:B------:R-:W-:Y:S01]  /*1e3d0*/  @!P1 VIADD R0, R0, 0x30860 ;  /* 0x0003086000009836 */ /* 0x000fe20000000000 */
[----:B------:R-:W2:Y:S01]  /*1e3e0*/  LDL R181, [R1+0x38] ;  /* 0x0000380001b57983 */ /* 0x000ea20000100800 */
[----:B------:R-:W-:Y:S01]  /*1e3f0*/  ISETP.GT.AND P3, PT, R182, 0x1, P2 ;  /* 0x00000001b600780c */ /* 0x000fe20001764270 */
[----:B------:R-:W-:Y:S01]  /*1e400*/  ULDC UR4, c[0x0][0x988] ;  /* 0x0002620000047ab9 */ /* 0x000fe20000000800 */
[----:B------:R-:W-:Y:S01]  /*1e410*/  IMAD.MOV.U32 R232, RZ, RZ, R218 ;  /* 0x000000ffffe87224 */ /* 0x000fe200078e00da */
[----:B------:R-:W-:Y:S01]  /*1e420*/  @!P1 PRMT R0, RZ, 0x654, R0 ;  /* 0x00000654ff009816 */ /* 0x000fe20000000000 */
[----:B------:R-:W-:Y:S01]  /*1e430*/  IMAD.MOV.U32 R231, RZ, RZ, R22 ;  /* 0x000000ffffe77224 */ /* 0x000fe200078e0016 */
        /* <DEDUP_REMOVED lines=42> */
[----:B0-----:R-:W-:-:S05]  /*1e6e0*/  FMNMX.FTZ R2, R0, R2, !PT ;  /* 0x0000000200027209 */ /* 0x001fca0007810000 */
[----:B------:R-:W0:Y:S02]  /*1e6f0*/  SHFL.BFLY PT, R3, R2, 0x1, 0x1f ;  /* 0x0c201f0002037f89 */ /* 0x000e2400000e0000 */
[----:B0-----:R-:W-:Y:S01]  /*1e700*/  FMNMX.FTZ R3, R2, R3, !PT ;  /* 0x0000000302037209 */ /* 0x001fe20007810000 */
[----:B------:R-:W-:-:S03]  /*1e710*/  IMAD.U32 R2, RZ, RZ, UR4 ;  /* 0x00000004ff027e24 */ /* 0x000fc6000f8e00ff */
[C---:B------:R-:W-:Y:S01]  /*1e720*/  FSETP.NEU.FTZ.AND P4, PT, R3.reuse, -INF , PT ;  /* 0xff8000000300780b */ /* 0x040fe20003f9d000 */
[----:B------:R-:W-:-:S03]  /*1e730*/  FMUL.FTZ R159, R3, R2 ;  /* 0x00000002039f7220 */ /* 0x000fc60000410000 */
[----:B------:R-:W-:Y:S02]  /*1e740*/  FSEL R0, R3, RZ, P4 ;  /* 0x000000ff03007208 */ /* 0x000fe40002000000 */
[----:B------:R-:W-:Y:S02]  /*1e750*/  FSEL R159, R159, RZ, P4 ;  /* 0x000000ff9f9f7208 */ /* 0x000fe40002000000 */
[----:B------:R-:W-:Y:S01]  /*1e760*/  ISETP.GT.AND P4, PT, R182, 0x8, P2 ;  /* 0x00000008b600780c */ /* 0x000fe20001784270 */
[----:B------:R-:W-:Y:S01]  /*1e770*/  FADD.FTZ R0, -R0, R229 ;  /* 0x000000e500007221 */ /* 0x000fe20000010100 */
[----:B------:R-:W-:Y:S02]  /*1e780*/  IMAD.MOV.U32 R229, RZ, RZ, R3 ;  /* 0x000000ffffe57224 */ /* 0x000fe400078e0003 */
[-CC-:B------:R-:W-:Y:S01]  /*1e790*/  FFMA.FTZ R158, R158, R2.reuse, -R159.reuse ;  /* 0x000000029e9e7223 */ /* 0x180fe2000001089f */
[----:B------:R-:W-:Y:S01]  /*1e7a0*/  ISETP.LT.OR P4, PT, R183, 0x9, P4 ;  /* 0x00000009b700780c */ /* 0x000fe20002781670 */
[-CC-:B------:R-:W-:Y:S01]  /*1e7b0*/  FFMA.FTZ R184, R184, R2.reuse, -R159.reuse ;  /* 0x00000002b8b87223 */ /* 0x180fe2000001089f */
[-CC-:B------:R-:W-:Y:S01]  /*1e7c0*/  FFMA.FTZ R155, R155, R2.reuse, -R159.reuse ;  /* 0x000000029b9b7223 */ /* 0x180fe2000001089f */
        /* <DEDUP_REMOVED lines=24> */
[----:B------:R-:W-:Y:S01]  /*1e950*/  FFMA.FTZ R159, R179, R2, -R159 ;  /* 0x00000002b39f7223 */ /* 0x000fe2000001089f */
[----:B------:R-:W-:Y:S01]  /*1e960*/  FMNMX.FTZ R152, R162, R152, !PT ;  /* 0x00000098a2987209 */ /* 0x000fe20007810000 */
[----:B------:R-:W-:Y:S01]  /*1e970*/  FMUL.FTZ R180, R0, R2 ;  /* 0x0000000200b47220 */ /* 0x000fe20000410000 */
[----:B------:R-:W-:Y:S01]  /*1e980*/  ISETP.LT.OR P4, PT, R183, 0x21, P4 ;  /* 0x00000021b700780c */ /* 0x000fe20002781670 */
[----:B------:R-:W-:Y:S01]  /*1e990*/  MUFU.EX2 R158, R158 ;  /* 0x0000009e009e7308 */ /* 0x000fe20000000800 */
[----:B------:R-:W-:-:S02]  /*1e9a0*/  FMNMX.FTZ R152, R164, R152, !PT ;  /* 0x00000098a4987209 */ /* 0x000fc40007810000 */
[----:B------:R-:W-:Y:S02]  /*1e9b0*/  FSEL R165, R165, -INF , !P4 ;  /* 0xff800000a5a57808 */ /* 0x000fe40006000000 */
[----:B------:R-:W-:Y:S02]  /*1e9c0*/  ISETP.GT.AND P4, PT, R182, 0x28, P2 ;  /* 0x00000028b600780c */ /* 0x000fe40001784270 */
[----:B------:R-:W-:Y:S01]  /*1e9d0*/  FMNMX.FTZ R152, R165, R152, !PT ;  /* 0x00000098a5987209 */ /* 0x000fe20007810000 */
[----:B------:R-:W-:Y:S01]  /*1e9e0*/  MUFU.EX2 R184, R184 ;  /* 0x000000b800b87308 */ /* 0x000fe20000000800 */
[----:B------:R-:W-:Y:S02]  /*1e9f0*/  ISETP.LT.OR P4, PT, R183, 0x29, P4 ;  /* 0x00000029b700780c */ /* 0x000fe40002781670 */
[----:B------:R-:W-:Y:S02]  /*1ea00*/  FMNMX.FTZ R152, R166, R152, !PT ;  /* 0x00000098a6987209 */ /* 0x000fe40007810000 */
[----:B------:R-:W-:-:S02]  /*1ea10*/  FSEL R168, R168, -INF , !P4 ;  /* 0xff800000a8a87808 */ /* 0x000fc40006000000 */
[----:B------:R-:W-:Y:S01]  /*1ea20*/  ISETP.GT.AND P4, PT, R182, 0x30, P2 ;  /* 0x00000030b600780c */ /* 0x000fe20001784270 */
[----:B------:R-:W-:Y:S01]  /*1ea30*/  MUFU.EX2 R155, R155 ;  /* 0x0000009b009b7308 */ /* 0x000fe20000000800 */
[----:B------:R-:W-:Y:S02]  /*1ea40*/  FMNMX.FTZ R152, R168, R152, !PT ;  /* 0x00000098a8987209 */ /* 0x000fe40007810000 */
[----:B------:R-:W-:Y:S02]  /*1ea50*/  ISETP.LT.OR P4, PT, R183, 0x31, P4 ;  /* 0x00000031b700780c */ /* 0x000fe40002781670 */
[----:B------:R-:W-:Y:S02]  /*1ea60*/  FMNMX.FTZ R152, R169, R152, !PT ;  /* 0x00000098a9987209 */ /* 0x000fe40007810000 */
[----:B------:R-:W-:Y:S01]  /*1ea70*/  FSEL R170, R170, -INF , !P4 ;  /* 0xff800000aaaa7808 */ /* 0x000fe20006000000 */
[----:B------:R-:W0:Y:S01]  /*1ea80*/  MUFU.EX2 R157, R157 ;  /* 0x0000009d009d7308 */ /* 0x000e220000000800 */
[----:B------:R-:W-:-:S02]  /*1ea90*/  ISETP.GT.AND P4, PT, R182, 0x31, P2 ;  /* 0x00000031b600780c */ /* 0x000fc40001784270 */
[----:B------:R-:W-:Y:S02]  /*1eaa0*/  ISETP.GT.AND P2, PT, R182, 0x39, P2 ;  /* 0x00000039b600780c */ /* 0x000fe40001744270 */
[C---:B------:R-:W-:Y:S02]  /*1eab0*/  ISETP.LT.OR P4, PT, R183.reuse, 0x32, P4 ;  /* 0x00000032b700780c */ /* 0x040fe40002781670 */
[----:B------:R-:W-:Y:S01]  /*1eac0*/  FMNMX.FTZ R152, R170, R152, !PT ;  /* 0x00000098aa987209 */ /* 0x000fe20007810000 */
[----:B------:R-:W-:Y:S01]  /*1ead0*/  MUFU.EX2 R185, R185 ;  /* 0x000000b900b97308 */ /* 0x000fe20000000800 */
[----:B------:R-:W-:Y:S02]  /*1eae0*/  FSEL R172, R172, -INF , !P4 ;  /* 0xff800000acac7808 */ /* 0x000fe40006000000 */
[----:B------:R-:W-:Y:S02]  /*1eaf0*/  ISETP.LT.OR P2, PT, R183, 0x3a, P2 ;  /* 0x0000003ab700780c */ /* 0x000fe40001741670 */
[----:B------:R-:W-:-:S02]  /*1eb00*/  FSEL R179, R4, -INF , !P3 ;  /* 0xff80000004b37808 */ /* 0x000fc40005800000 */
[----:B------:R-:W-:Y:S01]  /*1eb10*/  FMNMX.FTZ R152, R172, R152, !PT ;  /* 0x00000098ac987209 */ /* 0x000fe20007810000 */
[----:B------:R-:W1:Y:S01]  /*1eb20*/  MUFU.EX2 R186, R186 ;  /* 0x000000ba00ba7308 */ /* 0x000e620000000800 */
[----:B------:R-:W-:Y:S02]  /*1eb30*/  FSEL R176, R176, -INF , !P2 ;  /* 0xff800000b0b07808 */ /* 0x000fe40005000000 */
[----:B------:R-:W-:Y:S02]  /*1eb40*/  FMNMX.FTZ R152, R179, R152, !PT ;  /* 0x00000098b3987209 */ /* 0x000fe40007810000 */
[----:B0-----:R-:W-:Y:S02]  /*1eb50*/  F2FP.BF16.F32.PACK_AB R198, R157, R155 ;  /* 0x0000009b9dc6723e */ /* 0x001fe400000010ff */
[----:B------:R-:W-:Y:S01]  /*1eb60*/  FMNMX.FTZ R152, R176, R152, !PT ;  /* 0x00000098b0987209 */ /* 0x000fe20007810000 */
[----:B------:R-:W-:Y:S01]  /*1eb70*/  MUFU.EX2 R163, R163 ;  /* 0x000000a300a37308 */ /* 0x000fe20000000800 */
[----:B------:R-:W-:-:S03]  /*1eb80*/  F2FP.BF16.F32.PACK_AB R196, R184, R158 ;  /* 0x0000009eb8c4723e */ /* 0x000fc600000010ff */
[----:B------:R-:W0:Y:S04]  /*1eb90*/  SHFL.BFLY PT, R4, R152, 0x2, 0x1f ;  /* 0x0c401f0098047f89 */ /* 0x000e2800000e0000 */
[----:B------:R-:W3:Y:S01]  /*1eba0*/  MUFU.EX2 R187, R187 ;  /* 0x000000bb00bb7308 */ /* 0x000ee20000000800 */
[----:B-1----:R-:W-:-:S07]  /*1ebb0*/  F2FP.BF16.F32.PACK_AB R192, R186, R185 ;  /* 0x000000b9bac0723e */ /* 0x002fce00000010ff */
[----:B------:R-:W-:Y:S08]  /*1ebc0*/  MUFU.EX2 R167, R167 ;  /* 0x000000a700a77308 */ /* 0x000ff00000000800 */
[----:B------:R-:W-:Y:S01]  /*1ebd0*/  MUFU.EX2 R188, R188 ;  /* 0x000000bc00bc7308 */ /* 0x000fe20000000800 */
[----:B---3--:R-:W-:Y:S02]  /*1ebe0*/  F2FP.BF16.F32.PACK_AB R194, R187, R163 ;  /* 0x000000a3bbc2723e */ /* 0x008fe400000010ff */
[----:B0-----:R-:W-:-:S05]  /*1ebf0*/  FMNMX.FTZ R152, R152, R4, !PT ;  /* 0x0000000498987209 */ /* 0x001fca0007810000 */
[----:B------:R-:W-:Y:S01]  /*1ec00*/  MUFU.EX2 R171, R171 ;  /* 0x000000ab00ab7308 */ /* 0x000fe20000000800 */
[----:B------:R-:W0:Y:S07]  /*1ec10*/  SHFL.BFLY PT, R4, R152, 0x1, 0x1f ;  /* 0x0c201f0098047f89 */ /* 0x000e2e00000e0000 */
[----:B------:R-:W1:Y:S08]  /*1ec20*/  MUFU.EX2 R173, R173 ;  /* 0x000000ad00ad7308 */ /* 0x000e700000000800 */
[----:B------:R-:W-:Y:S08]  /*1ec30*/  MUFU.EX2 R174, R174 ;  /* 0x000000ae00ae7308 */ /* 0x000ff00000000800 */
[----:B------:R-:W-:Y:S01]  /*1ec40*/  MUFU.EX2 R175, R175 ;  /* 0x000000af00af7308 */ /* 0x000fe20000000800 */
[----:B0-----:R-:W-:-:S02]  /*1ec50*/  FMNMX.FTZ R4, R152, R4, !PT ;  /* 0x0000000498047209 */ /* 0x001fc40007810000 */
[----:B-1----:R-:W-:Y:S02]  /*1ec60*/  F2FP.BF16.F32.PACK_AB R190, R173, R171 ;  /* 0x000000abadbe723e */ /* 0x002fe400000010ff */
[C---:B------:R-:W-:Y:S01]  /*1ec70*/  FSETP.NEU.FTZ.AND P2, PT, R4.reuse, -INF , PT ;  /* 0xff8000000400780b */ /* 0x040fe20003f5d000 */
[----:B------:R-:W-:Y:S02]  /*1ec80*/  FMUL.FTZ R152, R4, R2 ;  /* 0x0000000204987220 */ /* 0x000fe40000410000 */
[----:B------:R-:W-:Y:S03]  /*1ec90*/  MUFU.EX2 R178, R178 ;  /* 0x000000b200b27308 */ /* 0x000fe60000000800 */
[----:B------:R-:W-:-:S05]  /*1eca0*/  FSEL R0, R152, RZ, P2 ;  /* 0x000000ff98007208 */ /* 0x000fca0001000000 */
[----:B------:R-:W0:Y:S01]  /*1ecb0*/  MUFU.EX2 R152, R180 ;  /* 0x000000b400987308 */ /* 0x000e220000000800 */
[-CC-:B------:R-:W-:Y:S01]  /*1ecc0*/  FFMA.FTZ R177, R177, R2.reuse, -R0.reuse ;  /* 0x00000002b1b17223 */ /* 0x180fe20000010800 */
        /* <DEDUP_REMOVED lines=14> */
[----:B------:R-:W-:Y:S01]  /*1edb0*/  FFMA.FTZ R176, R176, R2, -R0 ;  /* 0x00000002b0b07223 */ /* 0x000fe20000010800 */
[----:B0-----:R-:W-:Y:S01]  /*1edc0*/  FFMA.FTZ R0, R152, R227, R158 ;  /* 0x000000e398007223 */ /* 0x001fe2000001009e */
[----:B------:R-:W-:Y:S03]  /*1edd0*/  MUFU.EX2 R177, R177 ;  /* 0x000000b100b17308 */ /* 0x000fe60000000800 */
[----:B------:R-:W-:Y:S01]  /*1ede0*/  FADD.FTZ R0, R184, R0 ;  /* 0x00000000b8007221 */ /* 0x000fe20000010000 */
[----:B------:R-:W-:-:S03]  /*1edf0*/  F2FP.BF16.F32.PACK_AB R184, R175, R174 ;  /* 0x000000aeafb8723e */ /* 0x000fc600000010ff */
[----:B------:R-:W-:Y:S01]  /*1ee00*/  FADD.FTZ R0, R155, R0 ;  /* 0x000000009b007221 */ /* 0x000fe20000010000 */
[----:B------:R-:W-:Y:S01]  /*1ee10*/  FSEL R155, R4, RZ, P2 ;  /* 0x000000ff049b7208 */ /* 0x000fe20001000000 */
[----:B------:R-:W0:Y:S01]  /*1ee20*/  MUFU.EX2 R153, R153 ;  /* 0x0000009900997308 */ /* 0x000e220000000800 */
[----:B--2---:R-:W-:Y:S01]  /*1ee30*/  ISETP.GT.AND P2, PT, R5, R181, PT ;  /* 0x000000b50500720c */ /* 0x004fe20003f44270 */
[----:B------:R-:W-:Y:S01]  /*1ee40*/  FADD.FTZ R0, R157, R0 ;  /* 0x000000009d007221 */ /* 0x000fe20000010000 */
[----:B------:R-:W-:Y:S02]  /*1ee50*/  VIADD R5, R5, 0xffffffff ;  /* 0xffffffff05057836 */ /* 0x000fe40000000000 */
[----:B------:R-:W-:Y:S01]  /*1ee60*/  FADD.FTZ R155, -R155, R228 ;  /* 0x000000e49b9b7221 */ /* 0x000fe20000010100 */
[----:B------:R-:W-:Y:S02]  /*1ee70*/  IMAD.MOV.U32 R228, RZ, RZ, R4 ;  /* 0x000000ffffe47224 */ /* 0x000fe400078e0004 */
[----:B------:R-:W-:Y:S01]  /*1ee80*/  FADD.FTZ R0, R185, R0 ;  /* 0x00000000b9007221 */ /* 0x000fe20000010000 */
[----:B------:R-:W-:Y:S01]  /*1ee90*/  FMUL.FTZ R155, R155, R2 ;  /* 0x000000029b9b7220 */ /* 0x000fe20000410000 */
[----:B------:R-:W-:Y:S02]  /*1eea0*/  MUFU.EX2 R154, R154 ;  /* 0x0000009a009a7308 */ /* 0x000fe40000000800 */
[----:B------:R-:W-:-:S04]  /*1eeb0*/  FADD.FTZ R0, R186, R0 ;  /* 0x00000000ba007221 */ /* 0x000fc80000010000 */
[----:B------:R-:W-:Y:S02]  /*1eec0*/  FADD.FTZ R0, R163, R0 ;  /* 0x00000000a3007221 */ /* 0x000fe40000010000 */
[----:B------:R-:W1:Y:S02]  /*1eed0*/  MUFU.EX2 R156, R156 ;  /* 0x0000009c009c7308 */ /* 0x000e640000000800 */
[----:B------:R-:W-:Y:S01]  /*1eee0*/  FADD.FTZ R0, R187, R0 ;  /* 0x00000000bb007221 */ /* 0x000fe20000010000 */
[----:B0-----:R-:W-:-:S03]  /*1eef0*/  F2FP.BF16.F32.PACK_AB R197, R153, R177 ;  /* 0x000000b199c5723e */ /* 0x001fc600000010ff */
[----:B------:R-:W-:Y:S02]  /*1ef00*/  FADD.FTZ R157, R167, R0 ;  /* 0x00000000a79d7221 */ /* 0x000fe40000010000 */
[----:B------:R0:W2:Y:S02]  /*1ef10*/  MUFU.EX2 R0, R155 ;  /* 0x0000009b00007308 */ /* 0x0000a40000000800 */
[C---:B------:R-:W-:Y:S01]  /*1ef20*/  FADD.FTZ R157, R188.reuse, R157 ;  /* 0x0000009dbc9d7221 */ /* 0x040fe20000010000 */
[----:B------:R-:W-:-:S03]  /*1ef30*/  F2FP.BF16.F32.PACK_AB R188, R188, R167 ;  /* 0x000000a7bcbc723e */ /* 0x000fc600000010ff */
[----:B------:R-:W-:Y:S02]  /*1ef40*/  FADD.FTZ R157, R171, R157 ;  /* 0x0000009dab9d7221 */ /* 0x000fe40000010000 */
[----:B------:R-:W3:Y:S02]  /*1ef50*/  MUFU.EX2 R160, R160 ;  /* 0x000000a000a07308 */ /* 0x000ee40000000800 */
[----:B------:R-:W-:Y:S01]  /*1ef60*/  FADD.FTZ R157, R173, R157 ;  /* 0x0000009dad9d7221 */ /* 0x000fe20000010000 */
[----:B-1----:R-:W-:-:S03]  /*1ef70*/  F2FP.BF16.F32.PACK_AB R199, R156, R154 ;  /* 0x0000009a9cc7723e */ /* 0x002fc600000010ff */
[----:B0-----:R-:W-:Y:S02]  /*1ef80*/  FADD.FTZ R155, R174, R157 ;  /* 0x0000009dae9b7221 */ /* 0x001fe40000010000 */
[----:B------:R-:W0:Y:S01]  /*1ef90*/  MUFU.EX2 R161, R161 ;  /* 0x000000a100a17308 */ /* 0x000e220000000800 */
[----:B--2---:R-:W-:Y:S01]  /*1efa0*/  FFMA.FTZ R226, R0, R226, R177 ;  /* 0x000000e200e27223 */ /* 0x004fe200000100b1 */
[----:B------:R-:W-:-:S03]  /*1efb0*/  FADD.FTZ R155, R175, R155 ;  /* 0x0000009baf9b7221 */ /* 0x000fc60000010000 */
[----:B------:R-:W-:Y:S01]  /*1efc0*/  FADD.FTZ R226, R153, R226 ;  /* 0x000000e299e27221 */ /* 0x000fe20000010000 */
[----:B------:R-:W-:Y:S02]  /*1efd0*/  FADD.FTZ R155, R178, R155 ;  /* 0x0000009bb29b7221 */ /* 0x000fe40000010000 */
[----:B------:R-:W1:Y:S01]  /*1efe0*/  MUFU.EX2 R162, R162 ;  /* 0x000000a200a27308 */ /* 0x000e620000000800 */
[----:B------:R-:W-:-:S04]  /*1eff0*/  FADD.FTZ R226, R154, R226 ;  /* 0x000000e29ae27221 */ /* 0x000fc80000010000 */
[----:B------:R-:W-:-:S03]  /*1f000*/  FADD.FTZ R226, R156, R226 ;  /* 0x000000e29ce27221 */ /* 0x000fc60000010000 */
[----:B------:R-:W2:Y:S01]  /*1f010*/  MUFU.EX2 R164, R164 ;  /* 0x000000a400a47308 */ /* 0x000ea20000000800 */
[----:B---3--:R-:W-:Y:S01]  /*1f020*/  FADD.FTZ R226, R160, R226 ;  /* 0x000000e2a0e27221 */ /* 0x008fe20000010000 */
[----:B0-----:R-:W-:-:S03]  /*1f030*/  F2FP.BF16.F32.PACK_AB R193, R161, R160 ;  /* 0x000000a0a1c1723e */ /* 0x001fc600000010ff */
[----:B------:R-:W-:-:S03]  /*1f040*/  FADD.FTZ R226, R161, R226 ;  /* 0x000000e2a1e27221 */ /* 0x000fc60000010000 */
        /* <DEDUP_REMOVED lines=21> */
[----:B0-----:R-:W-:Y:S01]  /*1f1a0*/  FADD.FTZ R226, R179, R226 ;  /* 0x000000e2b3e27221 */ /* 0x001fe20000010000 */
[C---:B-1----:R-:W-:Y:S01]  /*1f1b0*/  FADD.FTZ R227, R159.reuse, R155 ;  /* 0x0000009b9fe37221 */ /* 0x042fe20000010000 */
[----:B------:R-:W-:Y:S02]  /*1f1c0*/  F2FP.BF16.F32.PACK_AB R186, R159, R178 ;  /* 0x000000b29fba723e */ /* 0x000fe400000010ff */
[C---:B--2---:R-:W-:Y:S01]  /*1f1d0*/  FADD.FTZ R226, R176.reuse, R226 ;  /* 0x000000e2b0e27221 */ /* 0x044fe20000010000 */
[----:B------:R-:W-:Y:S01]  /*1f1e0*/  F2FP.BF16.F32.PACK_AB R187, R176, R179 ;  /* 0x000000b3b0bb723e */ /* 0x000fe200000010ff */
[----:B------:R-:W-:Y:S06]  /*1f1f0*/  @P2 BRA `(.L_x_1798) ;  /* 0xffffffd0004c2947 */ /* 0x000fec000383ffff */
.L_x_1779:
[----:B------:R-:W-:Y:S05]  /*1f200*/  BSYNC B0 ;  /* 0x0000000000007941 */ /* 0x000fea0003800000 */
.L_x_1778:
        /* <DEDUP_REMOVED lines=131> */
.L_x_1799:
[----:B------:R-:W-:Y:S01]  /*1fa40*/  IMAD R5, R22, 0x8, R16 ;  /* 0x0000000816057824 */ /* 0x000fe200078e0210 */
[----:B------:R-:W-:-:S04]  /*1fa50*/  SHF.L.U32 R0, R218, 0x1f, RZ ;  /* 0x0000001fda007819 */ /* 0x000fc800000006ff */
[----:B------:R0:W1:Y:S01]  /*1fa60*/  SYNCS.PHASECHK.TRANS64.TRYWAIT P2, [R5+URZ+0x30850], R0 ;  /* 0x03085000050075a7 */ /* 0x000062000804017f */
[----:B------:R-:W-:Y:S05]  /*1fa70*/  @!P0 BRA `(.L_x_1800) ;  /* 0x0000000000048947 */ /* 0x000fea0003800000 */
[----:B------:R-:W-:Y:S01]  /*1fa80*/  BPT.TRAP 0x1 ;  /* 0x000000040000795c */ /* 0x000fe20000300000 */
.L_x_1800:
[----:B------:R-:W-:Y:S04]  /*1fa90*/  BSSY B0, `(.L_x_1801) ;  /* 0x0000004000007945 */ /* 0x000fe80003800000 */
[----:B-1----:R-:W-:Y:S05]  /*1faa0*/  @P2 BRA `(.L_x_1802) ;  /* 0x0000000000082947 */ /* 0x002fea0003800000 */
[----:B------:R-:W1:Y:S02]  /*1fab0*/  SYNCS.PHASECHK.TRANS64.TRYWAIT P0, [R5+URZ+0x30850], R0 ;  /* 0x03085000050075a7 */ /* 0x000e64000800017f */
[----:B-1----:R-:W-:Y:S05]  /*1fac0*/  @!P0 BRA `(.L_x_1803) ;  /* 0x0000010c002c8947 */ /* 0x002fea0003800000 */
.L_x_1802:
[----:B------:R-:W-:Y:S05]  /*1fad0*/  BSYNC B0 ;  /* 0x0000000000007941 */ /* 0x000fea0003800000 */
.L_x_1801:
[----:B------:R-:W-:Y:S01]  /*1fae0*/  VIADD R16, R16, 0x400 ;  /* 0x0000040010107836 */ /* 0x000fe20000000000 */
[----:B------:R-:W2:Y:S01]  /*1faf0*/  LDL.LU R10, [R1+0x54] ;  /* 0x00005400010a7983 */ /* 0x000ea20000300800 */
[----:B------:R-:W-:Y:S01]  /*1fb00*/  IMAD.MOV.U32 R7, RZ, RZ, 0x40000040 ;  /* 0x40000040ff077424 */ /* 0x000fe200078e00ff */
[----:B------:R-:W-:Y:S01]  /*1fb10*/  WARPGROUP.ARRIVE ;  /* 0x00000000000079c5 */ /* 0x000fe20000000000 */
[----:B------:R-:W-:Y:S01]  /*1fb20*/  IMAD.MOV.U32 R9, RZ, RZ, 0x40000040 ;  /* 0x40000040ff097424 */ /* 0x000fe200078e00ff */
[----:B------:R-:W-:Y:S01]  /*1fb30*/  SHF.R.U32.HI R16, RZ, 0x4, R16 ;  /* 0x00000004ff107819 */ /* 0x000fe20000011610 */
[----:B01----:R-:W-:Y:S01]  /*1fb40*/  SHFL.BFLY PT, R0, R226, 0x2, 0x1f ;  /* 0x0c401f00e2007f89 */ /* 0x003fe200000e0000 */
[----:B------:R-:W-:Y:S01]  /*1fb50*/  R2UR UR7, R7 ;  /* 0x00000000070772ca */ /* 0x000fe200000e0000 */
[----:B------:R-:W-:Y:S01]  /*1fb60*/  IMAD.MOV.U32 R7, RZ, RZ, 0x40000040 ;  /* 0x40000040ff077424 */ /* 0x000fe200078e00ff */
[----:B------:R-:W-:Y:S01]  /*1fb70*/  LOP3.LUT R16, R16, 0x3fff, RZ, 0xc0, !PT ;  /* 0x00003fff10107812 */ /* 0x000fe200078ec0ff */
[----:B------:R-:W-:-:S02]  /*1fb80*/  IMAD.MOV.U32 R152, RZ, RZ, -0x800000 ;  /* 0xff800000ff987424 */ /* 0x000fc400078e00ff */
[----:B------:R-:W-:Y:S01]  /*1fb90*/  @!P1 VIADD R5, R5, 0x30860 ;  /* 0x0003086005059836 */ /* 0x000fe20000000000 */
[----:B------:R-:W-:Y:S01]  /*1fba0*/  LOP3.LUT R16, R16, 0x2000000, RZ, 0xfc, !PT ;  /* 0x0200000010107812 */ /* 0x000fe200078efcff */
[----:B------:R-:W-:-:S03]  /*1fbb0*/  IMAD.MOV.U32 R153, RZ, RZ, -0x800000 ;  /* 0xff800000ff997424 */ /* 0x000fc600078e00ff */
[----:B------:R-:W-:Y:S01]  /*1fbc0*/  @!P1 PRMT R5, RZ, 0x654, R5 ;  /* 0x00000654ff059816 */ /* 0x000fe20000000005 */
[C---:B------:R-:W-:Y:S02]  /*1fbd0*/  IMAD R6, R22.reuse, 0x800, R16 ;  /* 0x0000080016067824 */ /* 0x040fe400078e0210 */
[----:B------:R-:W-:Y:S02]  /*1fbe0*/  VIADD R22, R22, 0x1 ;  /* 0x0000000116167836 */ /* 0x000fe40000000000 */
[C---:B------:R-:W-:Y:S01]  /*1fbf0*/  VIADD R8, R6.reuse, 0x80 ;  /* 0x0000008006087836 */ /* 0x040fe20000000000 */
[----:B------:R-:W-:Y:S02]  /*1fc00*/  R2UR UR6, R6 ;  /* 0x00000000060672ca */ /* 0x000fe400000e0000 */
[----:B------:R-:W-:-:S04]  /*1fc10*/  ISETP.NE.AND P2, PT, R22, 0x2, PT ;  /* 0x000000021600780c */ /* 0x000fc80003f45270 */
[----:B------:R-:W-:-:S07]  /*1fc20*/  SEL R22, R22, RZ, P2 ;  /* 0x000000ff16167207 */ /* 0x000fce0001000000 */
[----:B------:R-:W-:Y:S01]  /*1fc30*/  HGMMA.64x256x16.F32.BF16 R24, R196, gdesc[UR4].tnspB, R24, gsb0 ;  /* 0x43e00004c4187df0 */ /* 0x000fe20008001818 */
[----:B------:R-:W-:Y:S01]  /*1fc40*/  R2UR UR6, R8 ;  /* 0x00000000080672ca */ /* 0x000fe200000e0000 */
[C---:B------:R-:W-:Y:S01]  /*1fc50*/  VIADD R8, R6.reuse, 0x100 ;  /* 0x0000010006087836 */ /* 0x040fe20000000000 */
[----:B------:R-:W-:Y:S01]  /*1fc60*/  R2UR UR7, R9 ;  /* 0x00000000090772ca */ /* 0x000fe200000e0000 */
[----:B------:R-:W-:Y:S02]  /*1fc70*/  IMAD.MOV.U32 R9, RZ, RZ, 0x40000040 ;  /* 0x40000040ff097424 */ /* 0x000fe400078e00ff */
[----:B------:R-:W-:Y:S02]  /*1fc80*/  VIADD R6, R6, 0x180 ;  /* 0x0000018006067836 */ /* 0x000fe40000000000 */
[----:B--2---:R-:W-:Y:S01]  /*1fc90*/  VIADD R10, R10, 0x1 ;  /* 0x000000010a0a7836 */ /* 0x004fe20000000000 */
[----:B------:R-:W-:Y:S02]  /*1fca0*/  WARPGROUP.DEPBAR.LE gsb0, 0x0 ;  /* 0x00008000000079c5 */ /* 0x000fe40000010000 */
[----:B------:R-:W-:-:S02]  /*1fcb0*/  WARPGROUP.ARRIVE ;  /* 0x00000000000079c5 */ /* 0x000fc40000000000 */
[----:B------:R-:W-:-:S15]  /*1fcc0*/  STL [R1+0x54], R10 ;  /* 0x0000540a01007387 */ /* 0x000fde0000100800 */
        /* <DEDUP_REMOVED lines=9> */
[----:B------:R-:W0:Y:S02]  /*1fd60*/  SHFL.BFLY PT, R6, R227, 0x2, 0x1f ;  /* 0x0c401f00e3067f89 */ /* 0x000e2400000e0000 */
[----:B0-----:R-:W-:Y:S01]  /*1fd70*/  FADD.FTZ R227, R6, R227 ;  /* 0x000000e306e37221 */ /* 0x001fe20000010000 */
[----:B------:R-:W-:-:S04]  /*1fd80*/  FADD.FTZ R6, R0, R226 ;  /* 0x000000e200067221 */ /* 0x000fc80000010000 */
[----:B------:R-:W0:Y:S04]  /*1fd90*/  SHFL.BFLY PT, R0, R227, 0x1, 0x1f ;  /* 0x0c201f00e3007f89 */ /* 0x000e2800000e0000 */
[----:B------:R-:W1:Y:S01]  /*1fda0*/  SHFL.BFLY PT, R7, R6, 0x1, 0x1f ;  /* 0x0c201f0006077f89 */ /* 0x000e6200000e0000 */
[----:B0-----:R-:W-:Y:S01]  /*1fdb0*/  FADD.FTZ R0, R227, R0 ;  /* 0x00000000e3007221 */ /* 0x001fe20000010000 */
[----:B-1----:R-:W-:-:S04]  /*1fdc0*/  FADD.FTZ R6, R6, R7 ;  /* 0x0000000706067221 */ /* 0x002fc80000010000 */
[----:B------:R-:W-:Y:S02]  /*1fdd0*/  FSETP.NE.FTZ.AND P0, PT, R0, RZ, PT ;  /* 0x000000ff0000720b */ /* 0x000fe40003f15000 */
[----:B------:R-:W-:-:S11]  /*1fde0*/  FSETP.NE.FTZ.AND P3, PT, R6, RZ, PT ;  /* 0x000000ff0600720b */ /* 0x000fd60003f75000 */
[C---:B------:R-:W-:Y:S01]  /*1fdf0*/  @P0 FMUL.FTZ R9, R2.reuse, 0.69314718246459960938 ;  /* 0x3f31721802090820 */ /* 0x040fe20000410000 */
[----:B------:R-:W0:Y:S01]  /*1fe00*/  @P0 MUFU.LG2 R8, R0 ;  /* 0x0000000000080308 */ /* 0x000e220000000c00 */
[----:B------:R-:W-:-:S07]  /*1fe10*/  @P3 FMUL.FTZ R2, R2, 0.69314718246459960938 ;  /* 0x3f31721802023820 */ /* 0x000fce0000410000 */
[----:B------:R-:W1:Y:S01]  /*1fe20*/  @P3 MUFU.LG2 R7, R6 ;  /* 0x0000000600073308 */ /* 0x000e620000000c00 */
[----:B0-----:R-:W-:-:S04]  /*1fe30*/  @P0 FMUL.FTZ R8, R8, 0.69314718246459960938 ;  /* 0x3f31721808080820 */ /* 0x001fc80000410000 */
[----:B------:R-:W-:Y:S01]  /*1fe40*/  @P0 FFMA.FTZ R153, R9, R3, R8 ;  /* 0x0000000309990223 */ /* 0x000fe20000010008 */
[----:B-1----:R-:W-:-:S04]  /*1fe50*/  @P3 FMUL.FTZ R7, R7, 0.69314718246459960938 ;  /* 0x3f31721807073820 */ /* 0x002fc80000410000 */
[----:B------:R-:W-:Y:S01]  /*1fe60*/  @P3 FFMA.FTZ R152, R2, R4, R7 ;  /* 0x0000000402983223 */ /* 0x000fe20000010007 */
[----:B------:R-:W-:Y:S01]  /*1fe70*/  IMAD.MOV.U32 R4, RZ, RZ, RZ ;  /* 0x000000ffff047224 */ /* 0x000fe200078e00ff */
[----:B------:R-:W-:-:S04]  /*1fe80*/  SEL R2, RZ, 0x1, P2 ;  /* 0x00000001ff027807 */ /* 0x000fc80001000000 */
[----:B------:R-:W-:Y:S01]  /*1fe90*/  LOP3.LUT R218, R218, R2, RZ, 0x3c, !PT ;  /* 0x00000002dada7212 */ /* 0x000fe200078e3cff */
[----:B------:R0:W1:Y:S01]  /*1fea0*/  @P0 MUFU.RCP R4, R0 ;  /* 0x0000000000040308 */ /* 0x0000620000001000 */
[----:B------:R-:W-:Y:S01]  /*1feb0*/  PLOP3.LUT P0, PT, PT, PT, PT, 0x8, 0x0 ;  /* 0x000000000000781c */ /* 0x000fe20003f0e170 */
[----:B0-----:R-:W-:-:S06]  /*1fec0*/  IMAD.MOV.U32 R0, RZ, RZ, RZ ;  /* 0x000000ffff007224 */ /* 0x001fcc00078e00ff */
[----:B------:R-:W0:Y:S01]  /*1fed0*/  @P3 MUFU.RCP R0, R6 ;  /* 0x0000000600003308 */ /* 0x000e220000001000 */
[----:B------:R-:W-:Y:S02]  /*1fee0*/  WARPGROUP.DEPBAR.LE gsb0, 0x0 ;  /* 0x00008000000079c5 */ /* 0x000fe40000010000 */
[----:B------:R-:W-:-:S06]  /*1fef0*/  WARPGROUP.ARRIVE ;  /* 0x00000000000079c5 */ /* 0x000fcc0000000000 */
[----:B------:R-:W-:Y:S03]  /*1ff00*/  HGMMA.64x256x16.F32.BF16 R24, R184, gdesc[UR4].tnspB, R24, gsb0 ;  /* 0x43e00004b8187df0 */ /* 0x000fe60008001818 */
[----:B------:R-:W-:Y:S02]  /*1ff10*/  WARPGROUP.DEPBAR.LE gsb0, 0x0 ;  /* 0x00008000000079c5 */ /* 0x000fe40000010000 */
[----:B------:R2:W-:Y:S01]  /*1ff20*/  @!P1 SYNCS.ARRIVE.TRANS64.RED.A1T0 RZ, [R5+URZ], RZ ;  /* 0x000000ff05ff99a7 */ /* 0x0005e2000810043f */
[-C--:B-1----:R-:W-:Y:S01]  /*1ff30*/  FMUL.FTZ R20, R24, R4.reuse ;  /* 0x0000000418147220 */ /* 0x082fe20000410000 */
        /* <DEDUP_REMOVED lines=127> */
.L_x_1637:
        /* <DEDUP_REMOVED lines=10> */
[----:B------:R-:W3:Y:S01]  /*207d0*/  S2R R0, SR_SWINHI ;  /* 0x0000000000007919 */ /* 0x000ee20000002f00 */
[----:B------:R-:W-:Y:S01]  /*207e0*/  F2FP.BF16.F32.PACK_AB R10, R29, R28 ;  /* 0x0000001c1d0a723e */ /* 0x000fe200000010ff */
[----:B------:R-:W-:Y:S01]  /*207f0*/  ULDC.64 UR4, c[0x0][0xc08] ;  /* 0x0003020000047ab9 */ /* 0x000fe20000000a00 */
[----:B------:R-:W-:Y:S01]  /*20800*/  F2FP.BF16.F32.PACK_AB R11, R31, R30 ;  /* 0x0000001e1f0b723e */ /* 0x000fe200000010ff */
[----:B------:R-:W4:Y:S01]  /*20810*/  LDL.LU R155, [R1+0x4c] ;  /* 0x00004c00019b7983 */ /* 0x000f220000300800 */
[----:B------:R-:W-:Y:S01]  /*20820*/  F2FP.BF16.F32.PACK_AB R12, R33, R32 ;  /* 0x00000020210c723e */ /* 0x000fe200000010ff */
[----:B------:R-:W-:Y:S01]  /*20830*/  ULDC.64 UR6, c[0x0][0xc00] ;  /* 0x0003000000067ab9 */ /* 0x000fe20000000a00 */
[----:B------:R-:W-:Y:S01]  /*20840*/  F2FP.BF16.F32.PACK_AB R13, R35, R34 ;  /* 0x00000022230d723e */ /* 0x000fe200000010ff */
[----:B------:R-:W4:Y:S01]  /*20850*/  LDL R154, [R1+0x50] ;  /* 0x00005000019a7983 */ /* 0x000f220000100800 */
[----:B------:R-:W-:-:S02]  /*20860*/  MOV R6, R16 ;  /* 0x0000001000067202 */ /* 0x000fc40000000f00 */
[----:B---3--:R-:W-:Y:S02]  /*20870*/  MOV R7, R0 ;  /* 0x0000000000077202 */ /* 0x008fe40000000f00 */
[----:B------:R-:W-:Y:S02]  /*20880*/  F2FP.BF16.F32.PACK_AB R14, R37, R36 ;  /* 0x00000024250e723e */ /* 0x000fe400000010ff */
[----:B------:R-:W-:Y:S01]  /*20890*/  F2FP.BF16.F32.PACK_AB R15, R39, R38 ;  /* 0x00000026270f723e */ /* 0x000fe200000010ff */
[----:B------:R-:W-:Y:S01]  /*208a0*/  BAR.SYNC.DEFER_BLOCKING 0x1, 0x100 ;  /* 0x0044000000007b1d */ /* 0x000fe20000010000 */
[----:B--2--5:R-:W-:-:S03]  /*208b0*/  IMAD.WIDE R100, R8, 0x2, R6 ;  /* 0x0000000208647825 */ /* 0x024fc600078e0206 */
[----:B------:R-:W-:Y:S01]  /*208c0*/  LOP3.LUT R0, R100, 0x380, RZ, 0xc0, !PT ;  /* 0x0000038064007812 */ /* 0x000fe200078ec0ff */
[----:B------:R-:W-:-:S03]  /*208d0*/  IMAD.MOV.U32 R9, RZ, RZ, R101 ;  /* 0x000000ffff097224 */ /* 0x000fc600078e0065 */
[----:B------:R-:W-:-:S04]  /*208e0*/  SHF.R.U64 R0, R0, 0x3, RZ ;  /* 0x0000000300007819 */ /* 0x000fc800000012ff */
[----:B------:R-:W-:-:S04]  /*208f0*/  LOP3.LUT R8, R0, R100, RZ, 0x3c, !PT ;  /* 0x0000006400087212 */ /* 0x000fc800078e3cff */
        /* <DEDUP_REMOVED lines=8> */
[----:B------:R-:W-:-:S04]  /*20980*/  LOP3.LUT R8, R0, R8, RZ, 0x3c, !PT ;  /* 0x0000000800087212 */ /* 0x000fc800078e3cff */
[----:B------:R-:W-:-:S05]  /*20990*/  MOV R8, R8 ;  /* 0x0000000800087202 */ /* 0x000fca0000000f00 */
[----:B------:R2:W-:Y:S02]  /*209a0*/  STSM.16.M88.4 [R8], R12 ;  /* 0x0000000c08007844 */ /* 0x0005e40000000200 */
[----:B--2---:R-:W-:-:S04]  /*209b0*/  IADD3 R8, P0, R100, 0x40, RZ ;  /* 0x0000004064087810 */ /* 0x004fc80007f1e0ff */
[----:B------:R-:W-:Y:S01]  /*209c0*/  LOP3.LUT R0, R8, 0x380, RZ, 0xc0, !PT ;  /* 0x0000038008007812 */ /* 0x000fe200078ec0ff */
[----:B------:R-:W-:-:S03]  /*209d0*/  IMAD.X R9, RZ, RZ, R101, P0 ;  /* 0x000000ffff097224 */ /* 0x000fc600000e0665 */
[----:B------:R-:W-:-:S04]  /*209e0*/  SHF.R.U64 R0, R0, 0x3, RZ ;  /* 0x0000000300007819 */ /* 0x000fc800000012ff */
[----:B------:R-:W-:Y:S02]  /*209f0*/  LOP3.LUT R8, R0, R8, RZ, 0x3c, !PT ;  /* 0x0000000800087212 */ /* 0x000fe400078e3cff */
[----:B------:R-:W-:Y:S02]  /*20a00*/  F2FP.BF16.F32.PACK_AB R10, R45, R44 ;  /* 0x0000002c2d0a723e */ /* 0x000fe400000010ff */
[----:B------:R-:W-:Y:S02]  /*20a10*/  MOV R0, R8 ;  /* 0x0000000800007202 */ /* 0x000fe40000000f00 */
[----:B------:R-:W-:Y:S02]  /*20a20*/  F2FP.BF16.F32.PACK_AB R8, R41, R40 ;  /* 0x000000282908723e */ /* 0x000fe400000010ff */
[----:B------:R-:W-:Y:S02]  /*20a30*/  F2FP.BF16.F32.PACK_AB R9, R43, R42 ;  /* 0x0000002a2b09723e */ /* 0x000fe400000010ff */
[----:B------:R-:W-:-:S05]  /*20a40*/  F2FP.BF16.F32.PACK_AB R11, R47, R46 ;  /* 0x0000002e2f0b723e */ /* 0x000fca00000010ff */
        /* <DEDUP_REMOVED lines=133> */
[----:B--2---:R-:W-:Y:S01]  /*212a0*/  IADD3 R0, P0, R100, 0xc060, RZ ;  /* 0x0000c06064007810 */ /* 0x004fe20007f1e0ff */
[----:B------:R-:W-:Y:S01]  /*212b0*/  ULDC.64 UR8, c[0x0][0x208] ;  /* 0x0000820000087ab9 */ /* 0x000fe20000000a00 */
[----:B------:R-:W-:Y:S01]  /*212c0*/  F2FP.BF16.F32.PACK_AB R12, R145, R144 ;  /* 0x00000090910c723e */ /* 0x000fe200000010ff */
[----:B------:R-:W2:Y:S02]  /*212d0*/  LDC.64 R10, c[0x0][0xc00] ;  /* 0x00030000ff0a7b82 */ /* 0x000ea40000000a00 */
[----:B------:R-:W-:Y:S01]  /*212e0*/  IMAD.X R101, RZ, RZ, R101, P0 ;  /* 0x000000ffff657224 */ /* 0x000fe200000e0665 */
[----:B------:R-:W-:Y:S02]  /*212f0*/  ISETP.NE.U32.AND P0, PT, RZ, UR4, PT ;  /* 0x00000004ff007c0c */ /* 0x000fe4000bf05070 */
[----:B------:R-:W-:-:S02]  /*21300*/  LOP3.LUT R8, R0, 0x380, RZ, 0xc0, !PT ;  /* 0x0000038000087812 */ /* 0x000fc400078ec0ff */
[----:B------:R-:W-:Y:S02]  /*21310*/  ISETP.NE.AND.EX P0, PT, RZ, UR5, PT, P0 ;  /* 0x00000005ff007c0c */ /* 0x000fe4000bf05300 */
[----:B------:R-:W-:-:S04]  /*21320*/  SHF.R.U64 R8, R8, 0x3, RZ ;  /* 0x0000000308087819 */ /* 0x000fc800000012ff */
[----:B------:R-:W-:Y:S02]  /*21330*/  LOP3.LUT R100, R8, R0, RZ, 0x3c, !PT ;  /* 0x0000000008647212 */ /* 0x000fe400078e3cff */
[----:B------:R-:W-:Y:S02]  /*21340*/  F2FP.BF16.F32.PACK_AB R13, R147, R146 ;  /* 0x00000092930d723e */ /* 0x000fe400000010ff */
[----:B------:R-:W-:Y:S02]  /*21350*/  MOV R100, R100 ;  /* 0x0000006400647202 */ /* 0x000fe40000000f00 */
[----:B------:R-:W-:Y:S01]  /*21360*/  F2FP.BF16.F32.PACK_AB R14, R149, R148 ;  /* 0x00000094950e723e */ /* 0x000fe200000010ff */
[----:B------:R-:W3:Y:S01]  /*21370*/  @P0 LDC.64 R8, c[0x0][0xc08] ;  /* 0x00030200ff080b82 */ /* 0x000ee20000000a00 */
[----:B------:R-:W-:-:S05]  /*21380*/  F2FP.BF16.F32.PACK_AB R15, R151, R150 ;  /* 0x00000096970f723e */ /* 0x000fca00000010ff */
[----:B------:R0:W-:Y:S01]  /*21390*/  STSM.16.M88.4 [R100], R12 ;  /* 0x0000000c64007844 */ /* 0x0001e20000000200 */
[----:B------:R-:W-:Y:S02]  /*213a0*/  ULDC UR4, c[0x0][0xa88] ;  /* 0x0002a20000047ab9 */ /* 0x000fe40000000800 */
[----:B-1----:R-:W-:Y:S01]  /*213b0*/  IMAD.U32 R24, RZ, RZ, UR4 ;  /* 0x00000004ff187e24 */ /* 0x002fe2000f8e00ff */
[----:B------:R-:W-:Y:S01]  /*213c0*/  BAR.SYNC.DEFER_BLOCKING 0x1, 0x100 ;  /* 0x0044000000007b1d */ /* 0x000fe20000010000 */
[----:B----4-:R-:W-:-:S05]  /*213d0*/  ISETP.NE.AND P2, PT, R155, RZ, PT ;  /* 0x000000ff9b00720c */ /* 0x010fca0003f45270 */
[----:B------:R-:W-:Y:S01]  /*213e0*/  ULDC UR4, c[0x0][0xad4] ;  /* 0x0002b50000047ab9 */ /* 0x000fe20000000800 */
[----:B---3--:R-:W-:-:S04]  /*213f0*/  @P0 IMAD.WIDE R8, R154, 0x4, R8 ;  /* 0x000000049a080825 */ /* 0x008fc800078e0208 */
[----:B0-----:R-:W-:Y:S01]  /*21400*/  IMAD.MOV.U32 R100, RZ, RZ, 0x9b8 ;  /* 0x000009b8ff647424 */ /* 0x001fe200078e00ff */
[----:B------:R0:W5:Y:S02]  /*21410*/  @P0 LDG.E R24, desc[UR8][R8.64] ;  /* 0x0000000808180981 */ /* 0x000164000c1e1900 */
[----:B0-----:R-:W-:-:S04]  /*21420*/  SEL R8, R155, UR4, P2 ;  /* 0x000000049b087c07 */ /* 0x001fc80009000000 */
[----:B------:R-:W-:-:S04]  /*21430*/  ISETP.GT.AND P2, PT, R8, 0x1, PT ;  /* 0x000000010800780c */ /* 0x000fc80003f44270 */
[----:B------:R-:W-:-:S04]  /*21440*/  SEL R100, R100, 0x978, P2 ;  /* 0x0000097864647807 */ /* 0x000fc80001000000 */
[----:B------:R0:W1:Y:S08]  /*21450*/  LDC.64 R12, c[0x0][R100+0x220] ;  /* 0x00008800640c7b82 */ /* 0x0000700000000a00 */
[----:B------:R0:W3:Y:S01]  /*21460*/  LDC.64 R8, c[0x0][R100+0x218] ;  /* 0x0000860064087b82 */ /* 0x0000e20000000a00 */
[----:B------:R-:W-:-:S04]  /*21470*/  ISETP.NE.U32.AND P1, PT, RZ, UR6, PT ;  /* 0x00000006ff007c0c */ /* 0x000fc8000bf25070 */
[----:B------:R-:W-:Y:S01]  /*21480*/  ISETP.NE.AND.EX P1, PT, RZ, UR7, PT, P1 ;  /* 0x00000007ff007c0c */ /* 0x000fe2000bf25310 */
[----:B------:R-:W-:Y:S02]  /*21490*/  IMAD.MOV.U32 R0, RZ, RZ, RZ ;  /* 0x000000ffff007224 */ /* 0x000fe400078e00ff */
[----:B--2---:R-:W-:-:S10]  /*214a0*/  IMAD.WIDE R10, R154, 0x4, R10 ;  /* 0x000000049a0a7825 */ /* 0x004fd400078e020a */
[----:B------:R0:W5:Y:S01]  /*214b0*/  @P1 LDG.E R0, desc[UR8][R10.64] ;  /* 0x000000080a001981 */ /* 0x000162000c1e1900 */
[----:B------:R-:W-:Y:S05]  /*214c0*/  @P0 BRA `(.L_x_1806) ;  /* 0x0000000000140947 */ /* 0x000fea0003800000 */
[----:B------:R-:W-:Y:S05]  /*214d0*/  @!P1 BRA `(.L_x_1806) ;  /* 0x0000000000109947 */ /* 0x000fea0003800000 */
[----:B------:R-:W-:Y:S02]  /*214e0*/  ULDC.64 UR4, c[0x0][0x208] ;  /* 0x0000820000047ab9 */ /* 0x000fe40000000a00 */
[----:B-----5:R-:W2:Y:S04]  /*214f0*/  LDG.E R24, desc[UR4][R10.64] ;  /* 0x000000040a187981 */ /* 0x020ea8000c1e1900 */
[----:B0-----:R-:W2:Y:S02]  /*21500*/  LDG.E R10, desc[UR4][R10.64+0x4] ;  /* 0x000004040a0a7981 */ /* 0x001ea4000c1e1900 */
[----:B--2---:R-:W-:-:S07]  /*21510*/  IMAD.IADD R24, R10, 0x1, -R24 ;  /* 0x000000010a187824 */ /* 0x004fce00078e0a18 */
.L_x_1806:
[----:B------:R-:W3:Y:S01]  /*21520*/  LDL R158, [R1+0x40] ;  /* 0x00004000019e7983 */ /* 0x000ee20000100800 */
[----:B------:R-:W2:Y:S03]  /*21530*/  LDC R156, c[0x0][0xbe8] ;  /* 0x0002fa00ff9c7b82 */ /* 0x000ea60000000800 */
[----:B------:R-:W4:Y:S04]  /*21540*/  LDL R157, [R1+0x68] ;  /* 0x00006800019d7983 */ /* 0x000f280000100800 */
[----:B------:R-:W4:Y:S04]  /*21550*/  LDL R155, [R1+0x34] ;  /* 0x00003400019b7983 */ /* 0x000f280000100800 */
[----:B------:R-:W4:Y:S04]  /*21560*/  LDL R159, [R1+0x14] ;  /* 0x00001400019f7983 */ /* 0x000f280000100800 */
[----:B------:R-:W4:Y:S04]  /*21570*/  LDL R161, [R1+0x9c] ;  /* 0x00009c0001a17983 */ /* 0x000f280000100800 */
[----:B------:R-:W4:Y:S01]  /*21580*/  LDL R160, [R1+0x7c] ;  /* 0x00007c0001a07983 */ /* 0x000f220000100800 */
[----:B------:R-:W4:Y:S01]  /*21590*/  LDC.64 R14, c[0x0][R100+0x228] ;  /* 0x00008a00640e7b82 */ /* 0x000f220000000a00 */
[----:B------:R-:W-:-:S04]  /*215a0*/  ISETP.NE.U32.AND P0, PT, RZ, UR6, PT ;  /* 0x00000006ff007c0c */ /* 0x000fc8000bf05070 */
[----:B------:R-:W-:Y:S02]  /*215b0*/  ISETP.NE.AND.EX P0, PT, RZ, UR7, PT, P0 ;  /* 0x00000007ff007c0c */ /* 0x000fe4000bf05300 */
[----:B0-----:R-:W-:Y:S02]  /*215c0*/  SHF.R.S32.HI R11, RZ, 0x1f, R154 ;  /* 0x0000001fff0b7819 */ /* 0x001fe4000001149a */
[----:B------:R-:W-:Y:S02]  /*215d0*/  SEL R10, R154, RZ, !P0 ;  /* 0x000000ff9a0a7207 */ /* 0x000fe40004000000 */
[----:B--2---:R-:W-:Y:S02]  /*215e0*/  ISETP.NE.AND P1, PT, R156, 0x1, PT ;  /* 0x000000019c00780c */ /* 0x004fe40003f25270 */
[----:B------:R-:W-:Y:S01]  /*215f0*/  SEL R11, R11, RZ, !P0 ;  /* 0x000000ff0b0b7207 */ /* 0x000fe20004000000 */
[----:B-1----:R-:W-:-:S04]  /*21600*/  IMAD R13, R13, R10, RZ ;  /* 0x0000000a0d0d7224 */ /* 0x002fc800078e02ff */
[C---:B------:R-:W-:Y:S02]  /*21610*/  IMAD R11, R12.reuse, R11, R13 ;  /* 0x0000000b0c0b7224 */ /* 0x040fe400078e020d */
[----:B------:R-:W-:-:S04]  /*21620*/  IMAD.WIDE.U32 R12, R12, R10, RZ ;  /* 0x0000000a0c0c7225 */ /* 0x000fc800078e00ff */
[----:B------:R-:W-:Y:S02]  /*21630*/  IMAD.IADD R11, R13, 0x1, R11 ;  /* 0x000000010d0b7824 */ /* 0x000fe400078e020b */
[----:B------:R-:W0:Y:S01]  /*21640*/  @P1 LDC R13, c[0x0][0xbec] ;  /* 0x0002fb00ff0d1b82 */ /* 0x000e220000000800 */
[----:B------:R-:W-:Y:S01]  /*21650*/  ULDC.64 UR4, c[0x0][0x208] ;  /* 0x0000820000047ab9 */ /* 0x000fe20000000a00 */
[-C--:B---3--:R-:W-:Y:S02]  /*21660*/  IMAD R101, R9, R158.reuse, RZ ;  /* 0x0000009e09657224 */ /* 0x088fe400078e02ff */
[----:B------:R-:W-:-:S03]  /*21670*/  IMAD.WIDE.U32 R8, R8, R158, RZ ;  /* 0x0000009e08087225 */ /* 0x000fc600078e00ff */
[----:B-----5:R-:W-:Y:S02]  /*21680*/  IADD3 R8, P0, P3, R12, R8, R0 ;  /* 0x000000080c087210 */ /* 0x020fe40007b1e000 */
[----:B------:R-:W1:Y:S01]  /*21690*/  @P1 LDC R12, c[0x0][0xbf0] ;  /* 0x0002fc00ff0c1b82 */ /* 0x000e620000000800 */
[----:B------:R-:W-:Y:S01]  /*216a0*/  IMAD.IADD R154, R9, 0x1, R101 ;  /* 0x00000001099a7824 */ /* 0x000fe200078e0265 */
[----:B----4-:R-:W-:-:S05]  /*216b0*/  SEL R9, R157, RZ, P2 ;  /* 0x000000ff9d097207 */ /* 0x010fca0001000000 */
[-C--:B------:R-:W-:Y:S02]  /*216c0*/  IMAD R101, R15, R9.reuse, RZ ;  /* 0x000000090f657224 */ /* 0x080fe400078e02ff */
[----:B------:R-:W-:Y:S01]  /*216d0*/  IMAD.WIDE.U32 R14, R14, R9, RZ ;  /* 0x000000090e0e7225 */ /* 0x000fe200078e00ff */
[----:B------:R-:W-:-:S04]  /*216e0*/  SHF.R.S32.HI R9, RZ, 0x1f, R0 ;  /* 0x0000001fff097819 */ /* 0x000fc80000011400 */
[----:B------:R-:W-:Y:S01]  /*216f0*/  IADD3.X R11, R11, R154, R9, P0, P3 ;  /* 0x0000009a0b0b7210 */ /* 0x000fe200007e6409 */
[----:B------:R-:W-:-:S04]  /*21700*/  IMAD.IADD R154, R155, 0x1, R159 ;  /* 0x000000019b9a7824 */ /* 0x000fc800078e029f */
[----:B0-----:R-:W-:-:S04]  /*21710*/  @P1 IMAD.HI.U32 R13, R154, R13, RZ ;  /* 0x0000000d9a0d1227 */ /* 0x001fc800078e00ff */
[----:B------:R-:W-:Y:S01]  /*21720*/  IMAD.MOV.U32 R155, RZ, RZ, R154 ;  /* 0x000000ffff9b7224 */ /* 0x000fe200078e009a */
[----:B-1----:R-:W-:Y:S02]  /*21730*/  @P1 SHF.R.U32.HI R155, RZ, R12, R13 ;  /* 0x0000000cff9b1219 */ /* 0x002fe4000001160d */
[----:B------:R0:W1:Y:S01]  /*21740*/  LDC.64 R12, c[0x0][R100+0x210] ;  /* 0x00008400640c7b82 */ /* 0x0000620000000a00 */
[----:B------:R-:W-:Y:S01]  /*21750*/  IMAD.IADD R101, R15, 0x1, R101 ;  /* 0x000000010f657824 */ /* 0x000fe200078e0265 */
[----:B------:R-:W-:Y:S02]  /*21760*/  IADD3 R14, P0, P3, R155, R8, R14 ;  /* 0x000000089b0e7210 */ /* 0x000fe40007b1e00e */
[----:B------:R-:W-:-:S04]  /*21770*/  SHF.R.S32.HI R8, RZ, 0x1f, R155 ;  /* 0x0000001fff087819 */ /* 0x000fc8000001149b */
[----:B------:R-:W-:Y:S02]  /*21780*/  IADD3.X R15, R8, R11, R101, P0, P3 ;  /* 0x0000000b080f7210 */ /* 0x000fe400007e6465 */
[----:B0-----:R-:W0:Y:S01]  /*21790*/  LDC.64 R100, c[0x0][0xba8] ;  /* 0x0002ea00ff647b82 */ /* 0x001e220000000a00 */
[----:B------:R-:W-:-:S04]  /*217a0*/  IMAD.MOV R11, RZ, RZ, -R155 ;  /* 0x000000ffff0b7224 */ /* 0x000fc800078e0a9b */
[----:B------:R-:W-:-:S05]  /*217b0*/  IMAD R11, R156, R11, R154 ;  /* 0x0000000b9c0b7224 */ /* 0x000fca00078e029a */
[----:B------:R-:W-:Y:S01]  /*217c0*/  SHF.R.S32.HI R8, RZ, 0x1f, R11 ;  /* 0x0000001fff087819 */ /* 0x000fe2000001140b */
[----:B0-----:R-:W0:Y:S08]  /*217d0*/  @!P2 LDC R100, c[0x0][0xb50] ;  /* 0x0002d400ff64ab82 */ /* 0x001e300000000800 */
[----:B------:R-:W2:Y:S01]  /*217e0*/  @!P2 LDC R101, c[0x0][0xb54] ;  /* 0x0002d500ff65ab82 */ /* 0x000ea20000000800 */
[----:B-1----:R-:W-:-:S02]  /*217f0*/  IMAD R13, R13, R11, RZ ;  /* 0x0000000b0d0d7224 */ /* 0x002fc400078e02ff */
[----:B------:R-:W-:-:S04]  /*21800*/  IMAD.WIDE.U32 R14, R12, R11, R14 ;  /* 0x0000000b0c0e7225 */ /* 0x000fc800078e000e */
[----:B------:R-:W-:-:S04]  /*21810*/  IMAD R8, R12, R8, R13 ;  /* 0x000000080c087224 */ /* 0x000fc800078e020d */
[----:B------:R-:W-:Y:S01]  /*21820*/  IMAD.IADD R8, R15, 0x1, R8 ;  /* 0x000000010f087824 */ /* 0x000fe200078e0208 */
[----:B0-----:R-:W-:-:S04]  /*21830*/  LEA R100, P0, R14, R100, 0x2 ;  /* 0x000000640e647211 */ /* 0x001fc800078010ff */
[----:B--2---:R-:W-:Y:S01]  /*21840*/  LEA.HI.X R8, R14, R101, R8, 0x2, P0 ;  /* 0x000000650e087211 */ /* 0x004fe200000f1408 */
[----:B------:R-:W-:Y:S04]  /*21850*/  SHFL.IDX PT, R12, R100, RZ, 0x1c1f ;  /* 0x001c1fff640c7589 */ /* 0x000fe800000e0000 */
[----:B------:R-:W0:Y:S04]  /*21860*/  SHFL.IDX PT, R13, R8, RZ, 0x1c1f ;  /* 0x001c1fff080d7589 */ /* 0x000e2800000e0000 */
[----:B------:R-:W-:Y:S04]  /*21870*/  SHFL.IDX PT, R14, R100, 0x1, 0x1c1f ;  /* 0x003c1f00640e7f89 */ /* 0x000fe800000e0000 */
[----:B------:R1:W2:Y:S01]  /*21880*/  SHFL.IDX PT, R15, R8, 0x1, 0x1c1f ;  /* 0x003c1f00080f7f89 */ /* 0x0002a200000e0000 */
[----:B------:R-:W-:Y:S01]  /*21890*/  LOP3.LUT P0, RZ, R160, 0x3, RZ, 0xc0, !PT ;  /* 0x00000003a0ff7812 */ /* 0x000fe2000780c0ff */
[----:B-1----:R-:W-:-:S02]  /*218a0*/  IMAD R8, R24, R156, RZ ;  /* 0x0000009c18087224 */ /* 0x002fc400078e02ff */
[----:B------:R-:W-:-:S04]  /*218b0*/  IMAD.IADD R24, R161, 0x1, R159 ;  /* 0x00000001a1187824 */ /* 0x000fc800078e029f */
[C---:B------:R-:W-:Y:S01]  /*218c0*/  VIADD R11, R24.reuse, 0x8 ;  /* 0x00000008180b7836 */ /* 0x040fe20000000000 */
[----:B------:R-:W-:-:S04]  /*218d0*/  ISETP.GE.OR P3, PT, R24, R8, P0 ;  /* 0x000000081800720c */ /* 0x000fc80000766670 */
[----:B------:R-:W-:-:S09]  /*218e0*/  ISETP.GE.OR P0, PT, R11, R8, P0 ;  /* 0x000000080b00720c */ /* 0x000fd20000706670 */
[----:B0-----:R0:W-:Y:S04]  /*218f0*/  @!P3 ST.E desc[UR4][R12.64], R153 ;  /* 0x000000990c00b985 */ /* 0x0011e8000c101904 */
[----:B--2---:R0:W-:Y:S01]  /*21900*/  @!P0 ST.E desc[UR4][R14.64], R152 ;  /* 0x000000980e008985 */ /* 0x0041e2000c101904 */
[----:B------:R-:W-:Y:S05]  /*21910*/  @P2 BRA `(.L_x_1807) ;  /* 0x0000000c00f82947 */ /* 0x000fea0003800000 */
[----:B------:R-:W2:Y:S01]  /*21920*/  LDL R160, [R1+0x44] ;  /* 0x0000440001a07983 */ /* 0x000ea20000100800 */
[C---:B------:R-:W-:Y:S01]  /*21930*/  IMAD.SHL.U32 R161, R23.reuse, 0x40, RZ ;  /* 0x0000004017a17824 */ /* 0x040fe200078e00ff */
[----:B------:R-:W1:Y:S02]  /*21940*/  @P1 LDC R21, c[0x0][0xbec] ;  /* 0x0002fb00ff151b82 */ /* 0x000e640000000800 */
[----:B------:R3:W5:Y:S04]  /*21950*/  LDL R90, [R1+0xc] ;  /* 0x00000c00015a7983 */ /* 0x0007680000100800 */
[----:B------:R3:W5:Y:S01]  /*21960*/  LDL R86, [R1+0x10] ;  /* 0x0000100001567983 */ /* 0x0007620000100800 */
[----:B------:R-:W-:Y:S01]  /*21970*/  ULDC.64 UR4, c[0x0][0x208] ;  /* 0x0000820000047ab9 */ /* 0x000fe20000000a00 */
[----:B------:R-:W4:Y:S02]  /*21980*/  @P1 LDC R85, c[0x0][0xbf0] ;  /* 0x0002fc00ff551b82 */ /* 0x000f240000000800 */
[----:B------:R3:W5:Y:S04]  /*21990*/  LDL R93, [R1+0x78] ;  /* 0x00007800015d7983 */ /* 0x0007680000100800 */
[----:B------:R3:W5:Y:S04]  /*219a0*/  LDL R92, [R1+0x5c] ;  /* 0x00005c00015c7983 */ /* 0x0007680000100800 */
[----:B------:R3:W5:Y:S04]  /*219b0*/  LDL R91, [R1+0x64] ;  /* 0x00006400015b7983 */ /* 0x0007680000100800 */
[----:B------:R3:W5:Y:S01]  /*219c0*/  LDL R88, [R1+0x60] ;  /* 0x0000600001587983 */ /* 0x0007620000100800 */
[----:B------:R-:W-:Y:S01]  /*219d0*/  SHF.R.S32.HI R11, RZ, 0x1f, R10 ;  /* 0x0000001fff0b7819 */ /* 0x000fe2000001140a */
[----:B------:R-:W-:Y:S01]  /*219e0*/  IMAD.IADD R89, R23, 0x1, R159 ;  /* 0x0000000117597824 */ /* 0x000fe200078e029f */
[----:B------:R-:W-:Y:S01]  /*219f0*/  BSSY B1, `(.L_x_1808) ;  /* 0x00000a8000017945 */ /* 0x000fe20003800000 */
[----:B--2---:R-:W-:-:S04]  /*21a00*/  IMAD R3, R160, 0x8, R161 ;  /* 0x00000008a0037824 */ /* 0x004fc800078e02a1 */
[----:B------:R-:W-:-:S03]  /*21a10*/  IMAD.WIDE R6, R3, 0x2, R6 ;  /* 0x0000000203067825 */ /* 0x000fc600078e0206 */
[C---:B0-----:R-:W-:Y:S02]  /*21a20*/  IADD3 R13, P4, R6.reuse, 0x1000, RZ ;  /* 0x00001000060d7810 */ /* 0x041fe40007f9e0ff */
        /* <DEDUP_REMOVED lines=58> */
[----:B------:R-:W-:-:S02]  /*21dd0*/  LOP3.LUT R64, R65, 0x380, RZ, 0xc0, !PT ;  /* 0x0000038041407812 */ /* 0x000fc400078ec0ff */
[----:B------:R-:W-:Y:S01]  /*21de0*/  LOP3.LUT R68, R69, 0x380, RZ, 0xc0, !PT ;  /* 0x0000038045447812 */ /* 0x000fe200078ec0ff */
[----:B------:R-:W5:Y:S01]  /*21df0*/  LD.E.128 R52, desc[UR4][R52.64] ;  /* 0x0000000434347980 */ /* 0x000f62000c101d00 */
[----:B------:R-:W-:Y:S02]  /*21e00*/  LOP3.LUT R72, R73, 0x380, RZ, 0xc0, !PT ;  /* 0x0000038049487812 */ /* 0x000fe400078ec0ff */
[----:B------:R-:W-:Y:S01]  /*21e10*/  LOP3.LUT R76, R77, 0x380, RZ, 0xc0, !PT ;  /* 0x000003804d4c7812 */ /* 0x000fe200078ec0ff */
[----:B------:R-:W5:Y:S01]  /*21e20*/  LD.E.128 R56, desc[UR4][R56.64] ;  /* 0x0000000438387980 */ /* 0x000f62000c101d00 */
        /* <DEDUP_REMOVED lines=8> */
[----:B------:R-:W-:Y:S01]  /*21eb0*/  SHF.R.U64 R2, R2, 0x3, RZ ;  /* 0x0000000302027819 */ /* 0x000fe200000012ff */
        /* <DEDUP_REMOVED lines=28> */
[----:B0-----:R-:W0:Y:S01]  /*22080*/  FENCE.VIEW.ASYNC.S ;  /* 0x00000000000073c6 */ /* 0x001e220000000000 */
[----:B------:R-:W-:-:S04]  /*22090*/  IMAD.WIDE.U32 R2, R0, UR4, RZ ;  /* 0x0000000400027c25 */ /* 0x000fc8000f8e00ff */
[----:B------:R-:W-:Y:S01]  /*220a0*/  IMAD R9, R0, UR5, R9 ;  /* 0x0000000500097c24 */ /* 0x000fe2000f8e0209 */
[----:B------:R-:W-:Y:S01]  /*220b0*/  ULDC.64 UR4, c[0x0][0xae8] ;  /* 0x0002ba0000047ab9 */ /* 0x000fe20000000a00 */
[----:B------:R-:W-:Y:S02]  /*220c0*/  IMAD R0, R160, 0x20, R23 ;  /* 0x00000020a0007824 */ /* 0x000fe400078e0217 */
[----:B------:R-:W-:Y:S02]  /*220d0*/  IMAD.IADD R3, R3, 0x1, R9 ;  /* 0x0000000103037824 */ /* 0x000fe400078e0209 */
[----:B------:R-:W-:Y:S02]  /*220e0*/  IMAD.IADD R20, R159, 0x1, R0 ;  /* 0x000000019f147824 */ /* 0x000fe400078e0200 */
[----:B------:R-:W-:-:S04]  /*220f0*/  IMAD.WIDE.U32 R2, R158, UR4, R2 ;  /* 0x000000049e027c25 */ /* 0x000fc8000f8e0002 */
[----:B-1----:R-:W-:-:S04]  /*22100*/  @P1 IMAD.HI.U32 R0, R20, R21, RZ ;  /* 0x0000001514001227 */ /* 0x002fc800078e00ff */
[----:B------:R-:W-:Y:S01]  /*22110*/  IMAD R3, R158, UR5, R3 ;  /* 0x000000059e037c24 */ /* 0x000fe2000f8e0203 */
[----:B------:R-:W-:Y:S01]  /*22120*/  ULDC.64 UR4, c[0x0][0xaf0] ;  /* 0x0002bc0000047ab9 */ /* 0x000fe20000000a00 */
[----:B------:R-:W-:Y:S01]  /*22130*/  IMAD.MOV.U32 R9, RZ, RZ, R20 ;  /* 0x000000ffff097224 */ /* 0x000fe200078e0014 */
[----:B----4-:R-:W-:Y:S01]  /*22140*/  @P1 SHF.R.U32.HI R9, RZ, R85, R0 ;  /* 0x00000055ff091219 */ /* 0x010fe20000011600 */
        /* <DEDUP_REMOVED lines=9> */
[----:B------:R-:W-:-:S02]  /*221e0*/  IMAD R21, R9, UR5, R0 ;  /* 0x0000000509157c24 */ /* 0x000fc4000f8e0200 */
[----:B------:R-:W-:Y:S01]  /*221f0*/  IMAD.WIDE.U32 R2, R9, UR4, R2 ;  /* 0x0000000409027c25 */ /* 0x000fe2000f8e0002 */
[----:B------:R-:W-:Y:S01]  /*22200*/  SHF.R.S32.HI R0, RZ, 0x1f, R11 ;  /* 0x0000001fff007819 */ /* 0x000fe2000001140b */
[----:B------:R-:W-:Y:S02]  /*22210*/  ULDC.64 UR4, c[0x0][0xad8] ;  /* 0x0002b60000047ab9 */ /* 0x000fe40000000a00 */
[----:B------:R-:W-:Y:S02]  /*22220*/  IMAD.IADD R3, R3, 0x1, R21 ;  /* 0x0000000103037824 */ /* 0x000fe400078e0215 */
[----:B------:R-:W-:Y:S02]  /*22230*/  IMAD R0, R0, UR4, RZ ;  /* 0x0000000400007c24 */ /* 0x000fe4000f8e02ff */
[----:B------:R-:W-:Y:S02]  /*22240*/  VIADD R9, R89, 0x20 ;  /* 0x0000002059097836 */ /* 0x000fe40000000000 */
[----:B------:R-:W-:-:S02]  /*22250*/  IMAD R21, R11, UR5, R0 ;  /* 0x000000050b157c24 */ /* 0x000fc4000f8e0200 */
[----:B------:R-:W-:Y:S01]  /*22260*/  IMAD.WIDE.U32 R2, R11, UR4, R2 ;  /* 0x000000040b027c25 */ /* 0x000fe2000f8e0002 */
[-C--:B------:R-:W-:Y:S01]  /*22270*/  ISETP.GE.AND P1, PT, R9, R8.reuse, PT ;  /* 0x000000080900720c */ /* 0x080fe20003f26270 */
[----:B------:R-:W-:Y:S01]  /*22280*/  ULDC.64 UR4, c[0x0][0xa80] ;  /* 0x0002a00000047ab9 */ /* 0x000fe20000000a00 */
[CC--:B------:R-:W-:Y:S01]  /*22290*/  ISETP.GE.AND P2, PT, R89.reuse, R8.reuse, PT ;  /* 0x000000085900720c */ /* 0x0c0fe20003f46270 */
[----:B------:R-:W-:Y:S01]  /*222a0*/  VIADD R9, R89, 0x40 ;  /* 0x0000004059097836 */ /* 0x000fe20000000000 */
[----:B------:R-:W-:Y:S01]  /*222b0*/  LEA R24, P3, R2, UR4, 0x1 ;  /* 0x0000000402187c11 */ /* 0x000fe2000f8608ff */
[----:B------:R-:W-:Y:S02]  /*222c0*/  IMAD.IADD R3, R3, 0x1, R21 ;  /* 0x0000000103037824 */ /* 0x000fe400078e0215 */
[----:B------:R-:W-:Y:S01]  /*222d0*/  VIADD R0, R16, 0x30820 ;  /* 0x0003082010007836 */ /* 0x000fe20000000000 */
[----:B------:R-:W-:Y:S02]  /*222e0*/  ISETP.GE.AND P0, PT, R9, R8, PT ;  /* 0x000000080900720c */ /* 0x000fe40003f06270 */
[----:B------:R-:W-:-:S02]  /*222f0*/  LEA.HI.X R9, R2, UR5, R3, 0x1, P3 ;  /* 0x0000000502097c11 */ /* 0x000fc400098f0c03 */
[----:B------:R-:W-:Y:S01]  /*22300*/  PRMT R0, RZ, 0x654, R0 ;  /* 0x00000654ff007816 */ /* 0x000fe20000000000 */
[----:B0-----:R3:W0:Y:S03]  /*22310*/  SHFL.IDX PT, R87, R24, RZ, 0x181f ;  /* 0x00181fff18577589 */ /* 0x00162600000e0000 */
[----:B------:R3:W-:Y:S01]  /*22320*/  SYNCS.ARRIVE.TRANS64.RED.A1T0 RZ, [R0+URZ], RZ ;  /* 0x000000ff00ff79a7 */ /* 0x0007e2000810043f */
[----:B------:R3:W1:Y:S01]  /*22330*/  SHFL.IDX PT, R85, R9, RZ, 0x181f ;  /* 0x00181fff09557589 */ /* 0x00066200000e0000 */
[----:B------:R-:W-:Y:S05]  /*22340*/  @P2 BRA `(.L_x_1809) ;  /* 0x0000000000482947 */ /* 0x000fea0003800000 */
[----:B------:R-:W-:Y:S01]  /*22350*/  ULDC UR4, c[0x0][0xac8] ;  /* 0x0002b20000047ab9 */ /* 0x000fe20000000800 */
[----:B------:R-:W-:Y:S01]  /*22360*/  ULDC.64 UR6, c[0x0][0x208] ;  /* 0x0000820000067ab9 */ /* 0x000fe20000000a00 */
[----:B------:R-:W-:Y:S02]  /*22370*/  ISETP.GE.AND P5, PT, R18, UR4, PT ;  /* 0x0000000412007c0c */ /* 0x000fe4000bfa6270 */
[----:B------:R-:W-:Y:S02]  /*22380*/  ISETP.GE.AND P4, PT, R221, UR4, PT ;  /* 0x00000004dd007c0c */ /* 0x000fe4000bf86270 */
[----:B-----5:R-:W-:Y:S02]  /*22390*/  ISETP.GE.AND P3, PT, R90, UR4, PT ;  /* 0x000000045a007c0c */ /* 0x020fe4000bf66270 */
[----:B------:R-:W-:-:S07]  /*223a0*/  ISETP.GE.AND P2, PT, R86, UR4, PT ;  /* 0x0000000456007c0c */ /* 0x000fce000bf46270 */
[----:B0-----:R-:W-:-:S04]  /*223b0*/  @!P5 LEA R2, P6, R18, R87, 0x1 ;  /* 0x000000571202d211 */ /* 0x001fc800078c08ff */
[----:B-1----:R-:W-:Y:S02]  /*223c0*/  @!P5 LEA.HI.X R3, R18, R85, R19, 0x1, P6 ;  /* 0x000000551203d211 */ /* 0x002fe400030f0c13 */
[----:B------:R-:W-:-:S03]  /*223d0*/  @!P4 LEA R10, P6, R92, R87, 0x1 ;  /* 0x000000575c0ac211 */ /* 0x000fc600078c08ff */
        /* <DEDUP_REMOVED lines=9> */
.L_x_1809:
[----:B------:R-:W-:Y:S05]  /*22470*/  BSYNC B1 ;  /* 0x0000000000017941 */ /* 0x000fea0003800000 */
.L_x_1808:
[----:B--2---:R2:W4:Y:S01]  /*22480*/  SHFL.IDX PT, R11, R9, 0x1, 0x181f ;  /* 0x00381f00090b7f89 */ /* 0x00452200000e0000 */
        /* <DEDUP_REMOVED lines=11> */
[----:B----4-:R-:W-:Y:S02]  /*22540*/  @!P4 LEA.HI.X R3, R18, R11, R19, 0x1, P6 ;  /* 0x0000000b1203c211 */ /* 0x010fe400030f0c13 */
        /* <DEDUP_REMOVED lines=9> */
.L_x_1811:
[----:B------:R-:W-:Y:S05]  /*225e0*/  BSYNC B1 ;  /* 0x0000000000017941 */ /* 0x000fea0003800000 */
.L_x_1810:
[----:B0---4-:R0:W4:Y:S01]  /*225f0*/  SHFL.IDX PT, R11, R9, 0x2, 0x181f ;  /* 0x00581f00090b7f89 */ /* 0x01112200000e0000 */
        /* <DEDUP_REMOVED lines=12> */
[----:B----4-:R-:W-:Y:S02]  /*226c0*/  @!P3 LEA.HI.X R3, R18, R11, R19, 0x1, P6 ;  /* 0x0000000b1203b211 */ /* 0x010fe400030f0c13 */
        /* <DEDUP_REMOVED lines=8> */
.L_x_1813:
[----:B------:R-:W-:Y:S05]  /*22750*/  BSYNC B1 ;  /* 0x0000000000017941 */ /* 0x000fea0003800000 */
.L_x_1812:
[----:B0-----:R-:W-:Y:S01]  /*22760*/  VIADD R3, R89, 0x60 ;  /* 0x0000006059037836 */ /* 0x001fe20000000000 */
[----:B--23--:R-:W0:Y:S04]  /*22770*/  SHFL.IDX PT, R9, R9, 0x3, 0x181f ;  /* 0x00781f0009097f89 */ /* 0x00ce2800000e0000 */
[----:B------:R-:W-:Y:S01]  /*22780*/  ISETP.GE.AND P0, PT, R3, R8, PT ;  /* 0x000000080300720c */ /* 0x000fe20003f06270 */
[----:B----4-:R2:W3:-:S12]  /*22790*/  SHFL.IDX PT, R11, R24, 0x3, 0x181f ;  /* 0x00781f00180b7f89 */ /* 0x0104d800000e0000 */
[----:B--2---:R-:W-:Y:S05]  /*227a0*/  @P0 BRA `(.L_x_1814) ;  /* 0x0000002800740947 */ /* 0x004fea0003800000 */
        /* <DEDUP_REMOVED lines=21> */
.L_x_1807:
[----:B------:R-:W1:Y:S01]  /*22900*/  @P1 LDC R7, c[0x0][0xbec] ;  /* 0x0002fb00ff071b82 */ /* 0x000e620000000800 */
[----:B------:R-:W-:Y:S01]  /*22910*/  ULDC.64 UR4, c[0x0][0xb08] ;  /* 0x0002c20000047ab9 */ /* 0x000fe20000000a00 */
[----:B0-----:R-:W-:Y:S01]  /*22920*/  IMAD.MOV.U32 R12, RZ, RZ, R154 ;  /* 0x000000ffff0c7224 */ /* 0x001fe200078e009a */
[----:B------:R-:W-:Y:S01]  /*22930*/  BSSY B1, `(.L_x_1815) ;  /* 0x000010c000017945 */ /* 0x000fe20003800000 */
[----:B------:R-:W-:Y:S01]  /*22940*/  IMAD R9, R9, UR4, RZ ;  /* 0x0000000409097c24 */ /* 0x000fe2000f8e02ff */
[----:B------:R-:W-:Y:S01]  /*22950*/  SHF.R.S32.HI R214, RZ, 0x1f, R230 ;  /* 0x0000001fffd67819 */ /* 0x000fe200000114e6 */
[----:B------:R-:W-:Y:S02]  /*22960*/  VIADD R101, R230, 0xf8 ;  /* 0x000000f8e6657836 */ /* 0x000fe40000000000 */
[----:B------:R-:W0:Y:S01]  /*22970*/  @P1 LDC R6, c[0x0][0xbf0] ;  /* 0x0002fc00ff061b82 */ /* 0x000e220000000800 */
[----:B------:R-:W-:Y:S02]  /*22980*/  IMAD R9, R0, UR5, R9 ;  /* 0x0000000500097c24 */ /* 0x000fe4000f8e0209 */
[C---:B------:R-:W-:Y:S01]  /*22990*/  VIADD R153, R230.reuse, 0xf0 ;  /* 0x000000f0e6997836 */ /* 0x040fe20000000000 */
[----:B------:R-:W-:Y:S01]  /*229a0*/  SHF.R.S32.HI R101, RZ, 0x1f, R101 ;  /* 0x0000001fff657819 */ /* 0x000fe20000011465 */
[----:B------:R-:W-:-:S02]  /*229b0*/  VIADD R155, R230, 0xe8 ;  /* 0x000000e8e69b7836 */ /* 0x000fc40000000000 */
        /* <DEDUP_REMOVED lines=9> */
[----:B------:R-:W-:Y:S01]  /*22a50*/  SHF.R.S32.HI R163, RZ, 0x1f, R163 ;  /* 0x0000001fffa37819 */ /* 0x000fe200000114a3 */
[----:B-1----:R-:W-:Y:S01]  /*22a60*/  @P1 IMAD.HI.U32 R7, R154, R7, RZ ;  /* 0x000000079a071227 */ /* 0x002fe200078e00ff */
[----:B------:R-:W-:-:S02]  /*22a70*/  SHF.R.S32.HI R165, RZ, 0x1f, R165 ;  /* 0x0000001fffa57819 */ /* 0x000fc400000114a5 */
[----:B------:R-:W-:Y:S01]  /*22a80*/  SHF.R.S32.HI R167, RZ, 0x1f, R167 ;  /* 0x0000001fffa77819 */ /* 0x000fe200000114a7 */
[C---:B------:R-:W-:Y:S02]  /*22a90*/  VIADD R169, R230.reuse, 0xb0 ;  /* 0x000000b0e6a97836 */ /* 0x040fe40000000000 */
[----:B------:R-:W-:Y:S01]  /*22aa0*/  VIADD R171, R230, 0xa8 ;  /* 0x000000a8e6ab7836 */ /* 0x000fe20000000000 */
[----:B0-----:R-:W-:Y:S01]  /*22ab0*/  @P1 SHF.R.U32.HI R12, RZ, R6, R7 ;  /* 0x00000006ff0c1219 */ /* 0x001fe20000011607 */
[----:B------:R-:W-:Y:S01]  /*22ac0*/  IMAD.WIDE.U32 R6, R0, UR4, RZ ;  /* 0x0000000400067c25 */ /* 0x000fe2000f8e00ff */
[----:B------:R-:W-:Y:S01]  /*22ad0*/  ULDC.64 UR4, c[0x0][0xb38] ;  /* 0x0002ce0000047ab9 */ /* 0x000fe20000000a00 */
[----:B------:R-:W-:Y:S02]  /*22ae0*/  SHF.R.S32.HI R0, RZ, 0x1f, R10 ;  /* 0x0000001fff007819 */ /* 0x000fe4000001140a */
[----:B------:R-:W-:Y:S01]  /*22af0*/  IMAD.IADD R7, R7, 0x1, R9 ;  /* 0x0000000107077824 */ /* 0x000fe200078e0209 */
[----:B------:R-:W-:Y:S01]  /*22b00*/  SHF.R.S32.HI R9, RZ, 0x1f, R12 ;  /* 0x0000001fff097819 */ /* 0x000fe2000001140c */
[----:B------:R-:W-:Y:S01]  /*22b10*/  VIADD R173, R230, 0xa0 ;  /* 0x000000a0e6ad7836 */ /* 0x000fe20000000000 */
[----:B------:R-:W-:Y:S01]  /*22b20*/  SHF.R.S32.HI R169, RZ, 0x1f, R169 ;  /* 0x0000001fffa97819 */ /* 0x000fe200000114a9 */
[----:B------:R-:W-:Y:S01]  /*22b30*/  IMAD.WIDE.U32 R6, R158, UR4, R6 ;  /* 0x000000049e067c25 */ /* 0x000fe2000f8e0006 */
[----:B------:R-:W-:-:S02]  /*22b40*/  SHF.R.S32.HI R171, RZ, 0x1f, R171 ;  /* 0x0000001fffab7819 */ /* 0x000fc400000114ab */
[----:B------:R-:W-:Y:S01]  /*22b50*/  SHF.R.S32.HI R173, RZ, 0x1f, R173 ;  /* 0x0000001fffad7819 */ /* 0x000fe200000114ad */
[----:B------:R-:W-:Y:S01]  /*22b60*/  IMAD R7, R158, UR5, R7 ;  /* 0x000000059e077c24 */ /* 0x000fe2000f8e0207 */
[----:B------:R-:W-:Y:S01]  /*22b70*/  ULDC.64 UR4, c[0x0][0xb40] ;  /* 0x0002d00000047ab9 */ /* 0x000fe20000000a00 */
[----:B------:R-:W-:Y:S02]  /*22b80*/  VIADD R175, R230, 0x98 ;  /* 0x00000098e6af7836 */ /* 0x000fe40000000000 */
[----:B------:R-:W-:Y:S02]  /*22b90*/  IMAD R0, R0, UR4, RZ ;  /* 0x0000000400007c24 */ /* 0x000fe4000f8e02ff */
[----:B------:R-:W-:Y:S01]  /*22ba0*/  IMAD.WIDE.U32 R6, R10, UR4, R6 ;  /* 0x000000040a067c25 */ /* 0x000fe2000f8e0006 */
[----:B------:R-:W-:-:S03]  /*22bb0*/  SHF.R.S32.HI R175, RZ, 0x1f, R175 ;  /* 0x0000001fffaf7819 */ /* 0x000fc600000114af */
[----:B------:R-:W-:Y:S01]  /*22bc0*/  IMAD R0, R10, UR5, R0 ;  /* 0x000000050a007c24 */ /* 0x000fe2000f8e0200 */
[----:B------:R-:W-:Y:S01]  /*22bd0*/  ULDC.64 UR4, c[0x0][0xb48] ;  /* 0x0002d20000047ab9 */ /* 0x000fe20000000a00 */
[----:B------:R-:W-:Y:S02]  /*22be0*/  VIADD R177, R230, 0x90 ;  /* 0x00000090e6b17836 */ /* 0x000fe40000000000 */
[----:B------:R-:W-:Y:S02]  /*22bf0*/  IMAD.IADD R7, R7, 0x1, R0 ;  /* 0x0000000107077824 */ /* 0x000fe400078e0200 */
[----:B------:R-:W-:Y:S01]  /*22c00*/  IMAD.MOV R0, RZ, RZ, -R12 ;  /* 0x000000ffff007224 */ /* 0x000fe200078e0a0c */
[----:B------:R-:W-:Y:S01]  /*22c10*/  SHF.R.S32.HI R177, RZ, 0x1f, R177 ;  /* 0x0000001fffb17819 */ /* 0x000fe200000114b1 */
[----:B------:R-:W-:-:S04]  /*22c20*/  IMAD.WIDE.U32 R6, R157, UR4, R6 ;  /* 0x000000049d067c25 */ /* 0x000fc8000f8e0006 */
[----:B------:R-:W-:Y:S01]  /*22c30*/  IMAD R7, R157, UR5, R7 ;  /* 0x000000059d077c24 */ /* 0x000fe2000f8e0207 */
[----:B------:R-:W-:Y:S01]  /*22c40*/  ULDC.64 UR4, c[0x0][0xb30] ;  /* 0x0002cc0000047ab9 */ /* 0x000fe20000000a00 */
[----:B------:R-:W-:Y:S02]  /*22c50*/  IMAD R0, R156, R0, R154 ;  /* 0x000000009c007224 */ /* 0x000fe400078e029a */
[----:B------:R-:W-:Y:S02]  /*22c60*/  IMAD R9, R9, UR4, RZ ;  /* 0x0000000409097c24 */ /* 0x000fe4000f8e02ff */
[----:B------:R-:W-:Y:S01]  /*22c70*/  IMAD.WIDE.U32 R6, R12, UR4, R6 ;  /* 0x000000040c067c25 */ /* 0x000fe2000f8e0006 */
[----:B------:R-:W-:-:S03]  /*22c80*/  SHF.R.S32.HI R10, RZ, 0x1f, R0 ;  /* 0x0000001fff0a7819 */ /* 0x000fc60000011400 */
[----:B------:R-:W-:Y:S01]  /*22c90*/  IMAD R9, R12, UR5, R9 ;  /* 0x000000050c097c24 */ /* 0x000fe2000f8e0209 */
[----:B------:R-:W-:Y:S01]  /*22ca0*/  ULDC.64 UR4, c[0x0][0xb28] ;  /* 0x0002ca0000047ab9 */ /* 0x000fe20000000a00 */
[----:B------:R-:W-:Y:S02]  /*22cb0*/  VIADD R157, R230, 0xe0 ;  /* 0x000000e0e69d7836 */ /* 0x000fe40000000000 */
[----:B------:R-:W-:Y:S02]  /*22cc0*/  IMAD.IADD R7, R7, 0x1, R9 ;  /* 0x0000000107077824 */ /* 0x000fe400078e0209 */
[----:B------:R-:W-:Y:S01]  /*22cd0*/  IMAD R10, R10, UR4, RZ ;  /* 0x000000040a0a7c24 */ /* 0x000fe2000f8e02ff */
[----:B------:R-:W-:Y:S01]  /*22ce0*/  SHF.R.S32.HI R157, RZ, 0x1f, R157 ;  /* 0x0000001fff9d7819 */ /* 0x000fe2000001149d */
[----:B------:R-:W-:-:S04]  /*22cf0*/  IMAD.WIDE.U32 R6, R0, UR4, R6 ;  /* 0x0000000400067c25 */ /* 0x000fc8000f8e0006 */
[----:B------:R-:W-:Y:S01]  /*22d00*/  IMAD R10, R0, UR5, R10 ;  /* 0x00000005000a7c24 */ /* 0x000fe2000f8e020a */
[----:B------:R-:W-:Y:S01]  /*22d10*/  ULDC.64 UR4, c[0x0][0xb00] ;  /* 0x0002c00000047ab9 */ /* 0x000fe20000000a00 */
[----:B------:R-:W-:Y:S01]  /*22d20*/  VIADD R179, R230, 0x88 ;  /* 0x00000088e6b37836 */ /* 0x000fe20000000000 */
[----:B------:R-:W-:Y:S01]  /*22d30*/  LEA R0, P0, R6, UR4, 0x2 ;  /* 0x0000000406007c11 */ /* 0x000fe2000f8010ff */
[----:B------:R-:W-:Y:S02]  /*22d40*/  IMAD.IADD R9, R7, 0x1, R10 ;  /* 0x0000000107097824 */ /* 0x000fe400078e020a */
[C---:B------:R-:W-:Y:S01]  /*22d50*/  VIADD R181, R230.reuse, 0x80 ;  /* 0x00000080e6b57836 */ /* 0x040fe20000000000 */
[----:B------:R-:W-:Y:S01]  /*22d60*/  SHF.R.S32.HI R179, RZ, 0x1f, R179 ;  /* 0x0000001fffb37819 */ /* 0x000fe200000114b3 */
[----:B------:R-:W-:Y:S01]  /*22d70*/  VIADD R183, R230, 0x78 ;  /* 0x00000078e6b77836 */ /* 0x000fe20000000000 */
[----:B------:R-:W-:Y:S01]  /*22d80*/  LEA.HI.X R9, R6, UR5, R9, 0x2, P0 ;  /* 0x0000000506097c11 */ /* 0x000fe200080f1409 */
[----:B------:R-:W-:Y:S01]  /*22d90*/  VIADD R6, R16, 0x30820 ;  /* 0x0003082010067836 */ /* 0x000fe20000000000 */
[----:B------:R-:W-:Y:S01]  /*22da0*/  ISETP.GE.AND P0, PT, R24, R8, PT ;  /* 0x000000081800720c */ /* 0x000fe20003f06270 */
[C---:B------:R-:W-:Y:S01]  /*22db0*/  VIADD R185, R230.reuse, 0x70 ;  /* 0x00000070e6b97836 */ /* 0x040fe20000000000 */
[----:B------:R0:W1:Y:S01]  /*22dc0*/  SHFL.IDX PT, R24, R0, RZ, 0x1c1f ;  /* 0x001c1fff00187589 */ /* 0x00006200000e0000 */
[C---:B------:R-:W-:Y:S01]  /*22dd0*/  VIADD R187, R230.reuse, 0x68 ;  /* 0x00000068e6bb7836 */ /* 0x040fe20000000000 */
[----:B------:R-:W-:Y:S01]  /*22de0*/  PRMT R6, RZ, 0x654, R6 ;  /* 0x00000654ff067816 */ /* 0x000fe20000000006 */
[C---:B------:R-:W-:Y:S01]  /*22df0*/  VIADD R189, R230.reuse, 0x60 ;  /* 0x00000060e6bd7836 */ /* 0x040fe20000000000 */
[----:B------:R0:W2:Y:S01]  /*22e00*/  SHFL.IDX PT, R10, R9, RZ, 0x1c1f ;  /* 0x001c1fff090a7589 */ /* 0x0000a200000e0000 */
[C---:B------:R-:W-:Y:S01]  /*22e10*/  VIADD R191, R230.reuse, 0x58 ;  /* 0x00000058e6bf7836 */ /* 0x040fe20000000000 */
[----:B------:R0:W-:Y:S01]  /*22e20*/  SYNCS.ARRIVE.TRANS64.RED.A1T0 RZ, [R6+URZ], RZ ;  /* 0x000000ff06ff79a7 */ /* 0x0001e2000810043f */
        /* <DEDUP_REMOVED lines=32> */
[----:B------:R-:W-:-:S02]  /*23030*/  VIADD R162, R230, 0xc8 ;  /* 0x000000c8e6a27836 */ /* 0x000fc40000000000 */
[C---:B------:R-:W-:Y:S02]  /*23040*/  VIADD R164, R230.reuse, 0xc0 ;  /* 0x000000c0e6a47836 */ /* 0x040fe40000000000 */
[C---:B------:R-:W-:Y:S02]  /*23050*/  VIADD R166, R230.reuse, 0xb8 ;  /* 0x000000b8e6a67836 */ /* 0x040fe40000000000 */
[C---:B------:R-:W-:Y:S02]  /*23060*/  VIADD R168, R230.reuse, 0xb0 ;  /* 0x000000b0e6a87836 */ /* 0x040fe40000000000 */
[C---:B------:R-:W-:Y:S02]  /*23070*/  VIADD R170, R230.reuse, 0xa8 ;  /* 0x000000a8e6aa7836 */ /* 0x040fe40000000000 */
[C---:B------:R-:W-:Y:S02]  /*23080*/  VIADD R172, R230.reuse, 0xa0 ;  /* 0x000000a0e6ac7836 */ /* 0x040fe40000000000 */
        /* <DEDUP_REMOVED lines=18> */
[----:B------:R-:W-:Y:S01]  /*231b0*/  VIADD R212, R230, 0x8 ;  /* 0x00000008e6d47836 */ /* 0x000fe20000000000 */
[----:B012---:R-:W-:Y:S06]  /*231c0*/  @P0 BRA `(.L_x_1816) ;  /* 0x0000000800080947 */ /* 0x007fec0003800000 */
[----:B------:R-:W-:Y:S01]  /*231d0*/  ULDC UR4, c[0x0][0xac8] ;  /* 0x0002b20000047ab9 */ /* 0x000fe20000000800 */
[----:B------:R-:W-:Y:S01]  /*231e0*/  ULDC.64 UR6, c[0x0][0x208] ;  /* 0x0000820000067ab9 */ /* 0x000fe20000000a00 */
[----:B------:R-:W-:Y:S02]  /*231f0*/  ISETP.GE.AND P0, PT, R230, UR4, PT ;  /* 0x00000004e6007c0c */ /* 0x000fe4000bf06270 */
[----:B------:R-:W-:Y:S02]  /*23200*/  ISETP.GE.AND P5, PT, R190, UR4, PT ;  /* 0x00000004be007c0c */ /* 0x000fe4000bfa6270 */
[----:B------:R-:W-:Y:S02]  /*23210*/  ISETP.GE.AND P4, PT, R188, UR4, PT ;  /* 0x00000004bc007c0c */ /* 0x000fe4000bf86270 */
[----:B------:R-:W-:-:S07]  /*23220*/  ISETP.GE.AND P3, PT, R186, UR4, PT ;  /* 0x00000004ba007c0c */ /* 0x000fce000bf66270 */
[----:B------:R-:W-:-:S04]  /*23230*/  @!P0 LEA R6, P1, R230, R24, 0x2 ;  /* 0x00000018e6068211 */ /* 0x000fc800078210ff */
[----:B------:R-:W-:-:S05]  /*23240*/  @!P0 LEA.HI.X R7, R230, R10, R214, 0x2, P1 ;  /* 0x0000000ae6078211 */ /* 0x000fca00008f14d6 */
        /* <DEDUP_REMOVED lines=55> */
[----:B-1----:R-:W-:Y:S02]  /*235c0*/  @!P1 LEA R12, P5, R182, R24, 0x2 ;  /* 0x00000018b60c9211 */ /* 0x002fe400078a10ff */
[----:B------:R-:W-:-:S02]  /*235d0*/  @!P0 LEA.HI.X R7, R184, R10, R185, 0x2, P4 ;  /* 0x0000000ab8078211 */ /* 0x000fc400020f14b9 */
[----:B------:R-:W-:Y:S02]  /*235e0*/  ISETP.GE.AND P4, PT, R176, UR4, PT ;  /* 0x00000004b0007c0c */ /* 0x000fe4000bf86270 */
[----:B------:R-:W-:Y:S01]  /*235f0*/  @!P1 LEA.HI.X R13, R182, R10, R183, 0x2, P5 ;  /* 0x0000000ab60d9211 */ /* 0x000fe200028f14b7 */
[----:B------:R0:W-:Y:S01]  /*23600*/  @!P0 ST.E.64 desc[UR6][R6.64], R80 ;  /* 0x0000005006008985 */ /* 0x0001e2000c101b06 */
[----:B--2---:R-:W-:Y:S02]  /*23610*/  @!P2 LEA R14, P6, R180, R24, 0x2 ;  /* 0x00000018b40ea211 */ /* 0x004fe400078c10ff */
[----:B------:R-:W-:Y:S01]  /*23620*/  ISETP.GE.AND P5, PT, R174, UR4, PT ;  /* 0x00000004ae007c0c */ /* 0x000fe2000bfa6270 */
[----:B------:R1:W-:Y:S01]  /*23630*/  @!P1 ST.E.64 desc[UR6][R12.64], R84 ;  /* 0x000000540c009985 */ /* 0x0003e2000c101b06 */
[----:B------:R-:W-:Y:S02]  /*23640*/  @!P2 LEA.HI.X R15, R180, R10, R181, 0x2, P6 ;  /* 0x0000000ab40fa211 */ /* 0x000fe400030f14b5 */
[----:B------:R-:W-:-:S03]  /*23650*/  ISETP.GE.AND P1, PT, R170, UR4, PT ;  /* 0x00000004aa007c0c */ /* 0x000fc6000bf26270 */
[----:B------:R2:W-:Y:S01]  /*23660*/  @!P2 ST.E.64 desc[UR6][R14.64], R88 ;  /* 0x000000580e00a985 */ /* 0x0005e2000c101b06 */
[----:B------:R-:W-:Y:S02]  /*23670*/  ISETP.GE.AND P2, PT, R172, UR4, PT ;  /* 0x00000004ac007c0c */ /* 0x000fe4000bf46270 */
[-C--:B0-----:R-:W-:Y:S02]  /*23680*/  @!P3 LEA R6, P6, R178, R24.reuse, 0x2 ;  /* 0x00000018b206b211 */ /* 0x081fe400078c10ff */
[----:B-1----:R-:W-:Y:S02]  /*23690*/  @!P4 LEA R12, P0, R176, R24, 0x2 ;  /* 0x00000018b00cc211 */ /* 0x002fe400078010ff */
[-C--:B------:R-:W-:Y:S02]  /*236a0*/  @!P3 LEA.HI.X R7, R178, R10.reuse, R179, 0x2, P6 ;  /* 0x0000000ab207b211 */ /* 0x080fe400030f14b3 */
[----:B------:R-:W-:Y:S02]  /*236b0*/  @!P4 LEA.HI.X R13, R176, R10, R177, 0x2, P0 ;  /* 0x0000000ab00dc211 */ /* 0x000fe400000f14b1 */
[----:B--2---:R-:W-:Y:S01]  /*236c0*/  @!P5 LEA R14, P6, R174, R24, 0x2 ;  /* 0x00000018ae0ed211 */ /* 0x004fe200078c10ff */
[----:B------:R0:W-:Y:S01]  /*236d0*/  @!P3 ST.E.64 desc[UR6][R6.64], R92 ;  /* 0x0000005c0600b985 */ /* 0x0001e2000c101b06 */
[----:B------:R-:W-:-:S02]  /*236e0*/  ISETP.GE.AND P0, PT, R168, UR4, PT ;  /* 0x00000004a8007c0c */ /* 0x000fc4000bf06270 */
[----:B------:R-:W-:Y:S01]  /*236f0*/  @!P5 LEA.HI.X R15, R174, R10, R175, 0x2, P6 ;  /* 0x0000000aae0fd211 */ /* 0x000fe200030f14af */
[----:B------:R-:W-:Y:S01]  /*23700*/  @!P4 ST.E.64 desc[UR6][R12.64], R96 ;  /* 0x000000600c00c985 */ /* 0x000fe2000c101b06 */
[----:B------:R-:W-:-:S03]  /*23710*/  ISETP.GE.AND P4, PT, R164, UR4, PT ;  /* 0x00000004a4007c0c */ /* 0x000fc6000bf86270 */
[----:B------:R1:W-:Y:S01]  /*23720*/  @!P5 ST.E.64 desc[UR6][R14.64], R2 ;  /* 0x000000020e00d985 */ /* 0x0003e2000c101b06 */
[----:B------:R-:W-:Y:S02]  /*23730*/  ISETP.GE.AND P5, PT, R166, UR4, PT ;  /* 0x00000004a6007c0c */ /* 0x000fe4000bfa6270 */
[----:B0-----:R-:W-:-:S04]  /*23740*/  @!P1 LEA R6, P3, R170, R24, 0x2 ;  /* 0x00000018aa069211 */ /* 0x001fc800078610ff */
[----:B------:R-:W-:Y:S02]  /*23750*/  @!P1 LEA.HI.X R7, R170, R10, R171, 0x2, P3 ;  /* 0x0000000aaa079211 */ /* 0x000fe400018f14ab */
[----:B------:R-:W-:Y:S02]  /*23760*/  ISETP.GE.AND P3, PT, R162, UR4, PT ;  /* 0x00000004a2007c0c */ /* 0x000fe4000bf66270 */
[----:B-1----:R-:W-:-:S04]  /*23770*/  @!P2 LEA R2, P6, R172, R24, 0x2 ;  /* 0x00000018ac02a211 */ /* 0x002fc800078c10ff */
        /* <DEDUP_REMOVED lines=10> */
[----:B--2---:R-:W-:Y:S02]  /*23820*/  @!P3 LEA R12, P6, R162, R24, 0x2 ;  /* 0x00000018a20cb211 */ /* 0x004fe400078c10ff */
[----:B------:R-:W-:Y:S01]  /*23830*/  ISETP.GE.AND P1, PT, R158, UR4, PT ;  /* 0x000000049e007c0c */ /* 0x000fe2000bf26270 */
[----:B------:R0:W-:Y:S01]  /*23840*/  @!P5 ST.E.64 desc[UR6][R2.64], R116 ;  /* 0x000000740200d985 */ /* 0x0001e2000c101b06 */
[-C--:B------:R-:W-:Y:S02]  /*23850*/  @!P4 LEA.HI.X R7, R164, R10.reuse, R165, 0x2, P2 ;  /* 0x0000000aa407c211 */ /* 0x080fe400010f14a5 */
[----:B------:R-:W-:Y:S02]  /*23860*/  @!P3 LEA.HI.X R13, R162, R10, R163, 0x2, P6 ;  /* 0x0000000aa20db211 */ /* 0x000fe400030f14a3 */
[----:B------:R-:W-:Y:S01]  /*23870*/  ISETP.GE.AND P2, PT, R152, UR4, PT ;  /* 0x0000000498007c0c */ /* 0x000fe2000bf46270 */
[----:B------:R1:W-:Y:S01]  /*23880*/  @!P4 ST.E.64 desc[UR6][R6.64], R120 ;  /* 0x000000780600c985 */ /* 0x0003e2000c101b06 */
[----:B------:R-:W-:-:S03]  /*23890*/  ISETP.GE.AND P4, PT, R156, UR4, PT ;  /* 0x000000049c007c0c */ /* 0x000fc6000bf86270 */
[----:B------:R2:W-:Y:S01]  /*238a0*/  @!P3 ST.E.64 desc[UR6][R12.64], R124 ;  /* 0x0000007c0c00b985 */ /* 0x0005e2000c101b06 */
[----:B------:R-:W-:Y:S02]  /*238b0*/  ISETP.GE.AND P3, PT, R154, UR4, PT ;  /* 0x000000049a007c0c */ /* 0x000fe4000bf66270 */
[----:B0-----:R-:W-:-:S04]  /*238c0*/  @!P0 LEA R2, P5, R160, R24, 0x2 ;  /* 0x00000018a0028211 */ /* 0x001fc800078a10ff */
[----:B------:R-:W-:Y:S02]  /*238d0*/  @!P0 LEA.HI.X R3, R160, R10, R161, 0x2, P5 ;  /* 0x0000000aa0038211 */ /* 0x000fe400028f14a1 */
[----:B------:R-:W-:Y:S02]  /*238e0*/  ISETP.GE.AND P5, PT, R100, UR4, PT ;  /* 0x0000000464007c0c */ /* 0x000fe4000bfa6270 */
[C---:B-1----:R-:W-:Y:S01]  /*238f0*/  @!P1 LEA R6, P6, R158.reuse, R24, 0x2 ;  /* 0x000000189e069211 */ /* 0x042fe200078c10ff */
[----:B------:R0:W-:Y:S03]  /*23900*/  @!P0 ST.E.64 desc[UR6][R2.64], R128 ;  /* 0x0000008002008985 */ /* 0x0001e6000c101b06 */
[----:B------:R-:W-:Y:S02]  /*23910*/  @!P1 LEA.HI.X R7, R158, R10, R159, 0x2, P6 ;  /* 0x0000000a9e079211 */ /* 0x000fe400030f149f */
[----:B--2---:R-:W-:-:S03]  /*23920*/  @!P3 LEA R12, P6, R154, R24, 0x2 ;  /* 0x000000189a0cb211 */ /* 0x004fc600078c10ff */
[----:B------:R1:W-:Y:S01]  /*23930*/  @!P1 ST.E.64 desc[UR6][R6.64], R132 ;  /* 0x0000008406009985 */ /* 0x0003e2000c101b06 */
[----:B------:R-:W-:Y:S02]  /*23940*/  @!P3 LEA.HI.X R13, R154, R10, R155, 0x2, P6 ;  /* 0x0000000a9a0db211 */ /* 0x000fe400030f149b */
[----:B0-----:R-:W-:-:S04]  /*23950*/  @!P4 LEA R2, P0, R156, R24, 0x2 ;  /* 0x000000189c02c211 */ /* 0x001fc800078010ff */
[----:B------:R-:W-:Y:S02]  /*23960*/  @!P4 LEA.HI.X R3, R156, R10, R157, 0x2, P0 ;  /* 0x0000000a9c03c211 */ /* 0x000fe400000f149d */
[-C--:B------:R-:W-:Y:S02]  /*23970*/  @!P5 LEA R14, P0, R100, R24.reuse, 0x2 ;  /* 0x00000018640ed211 */ /* 0x080fe400078010ff */
[----:B-1----:R-:W-:Y:S01]  /*23980*/  @!P2 LEA R6, P1, R152, R24, 0x2 ;  /* 0x000000189806a211 */ /* 0x002fe200078210ff */
[----:B------:R0:W-:Y:S01]  /*23990*/  @!P4 ST.E.64 desc[UR6][R2.64], R136 ;  /* 0x000000880200c985 */ /* 0x0001e2000c101b06 */
[-C--:B------:R-:W-:Y:S02]  /*239a0*/  @!P5 LEA.HI.X R15, R100, R10.reuse, R101, 0x2, P0 ;  /* 0x0000000a640fd211 */ /* 0x080fe400000f1465 */
[----:B------:R-:W-:Y:S01]  /*239b0*/  @!P2 LEA.HI.X R7, R152, R10, R153, 0x2, P1 ;  /* 0x0000000a9807a211 */ /* 0x000fe200008f1499 */
[----:B------:R0:W-:Y:S04]  /*239c0*/  @!P3 ST.E.64 desc[UR6][R12.64], R140 ;  /* 0x0000008c0c00b985 */ /* 0x0001e8000c101b06 */
[----:B------:R0:W-:Y:S04]  /*239d0*/  @!P2 ST.E.64 desc[UR6][R6.64], R144 ;  /* 0x000000900600a985 */ /* 0x0001e8000c101b06 */
[----:B------:R0:W-:Y:S02]  /*239e0*/  @!P5 ST.E.64 desc[UR6][R14.64], R148 ;  /* 0x000000940e00d985 */ /* 0x0001e4000c101b06 */
.L_x_1816:
[----:B------:R-:W-:Y:S05]  /*239f0*/  BSYNC B1 ;  /* 0x0000000000017941 */ /* 0x000fea0003800000 */
.L_x_1815:
[----:B------:R-:W-:Y:S01]  /*23a00*/  ISETP.GE.AND P0, PT, R11, R8, PT ;  /* 0x000000080b00720c */ /* 0x000fe20003f06270 */
[----:B------:R-:W1:Y:S04]  /*23a10*/  SHFL.IDX PT, R9, R9, 0x1, 0x1c1f ;  /* 0x003c1f0009097f89 */ /* 0x000e6800000e0000 */
[----:B------:R-:W2:Y:S08]  /*23a20*/  SHFL.IDX PT, R0, R0, 0x1, 0x1c1f ;  /* 0x003c1f0000007f89 */ /* 0x000eb000000e0000 */
[----:B------:R-:W-:Y:S05]  /*23a30*/  @P0 BRA `(.L_x_1814) ;  /* 0x0000001400d00947 */ /* 0x000fea0003800000 */
[----:B------:R-:W-:Y:S01]  /*23a40*/  ULDC UR4, c[0x0][0xac8] ;  /* 0x0002b20000047ab9 */ /* 0x000fe20000000800 */
[----:B------:R-:W-:Y:S01]  /*23a50*/  ULDC.64 UR6, c[0x0][0x208] ;  /* 0x0000820000067ab9 */ /* 0x000fe20000000a00 */
[----:B------:R-:W-:Y:S02]  /*23a60*/  ISETP.GE.AND P4, PT, R230, UR4, PT ;  /* 0x00000004e6007c0c */ /* 0x000fe4000bf86270 */
[----:B------:R-:W-:Y:S02]  /*23a70*/  ISETP.GE.AND P2, PT, R212, UR4, PT ;  /* 0x00000004d4007c0c */ /* 0x000fe4000bf46270 */
[----:B------:R-:W-:Y:S02]  /*23a80*/  ISETP.GE.AND P1, PT, R210, UR4, PT ;  /* 0x00000004d2007c0c */ /* 0x000fe4000bf26270 */
[----:B------:R-:W-:-:S07]  /*23a90*/  ISETP.GE.AND P0, PT, R208, UR4, PT ;  /* 0x00000004d0007c0c */ /* 0x000fce000bf06270 */
[----:B0-2---:R-:W-:-:S04]  /*23aa0*/  @!P4 LEA R2, P3, R230, R0, 0x2 ;  /* 0x00000000e602c211 */ /* 0x005fc800078610ff */
[----:B-1----:R-:W-:Y:S02]  /*23ab0*/  @!P4 LEA.HI.X R3, R230, R9, R214, 0x2, P3 ;  /* 0x00000009e603c211 */ /* 0x002fe400018f14d6 */
[----:B------:R-:W-:-:S03]  /*23ac0*/  ISETP.GE.AND P3, PT, R206, UR4, PT ;  /* 0x00000004ce007c0c */ /* 0x000fc6000bf66270 */
[----:B------:R0:W-:Y:S01]  /*23ad0*/  @!P4 ST.E.64 desc[UR6][R2.64], R4 ;  /* 0x000000040200c985 */ /* 0x0001e2000c101b06 */
[----:B------:R-:W-:Y:S02]  /*23ae0*/  ISETP.GE.AND P4, PT, R204, UR4, PT ;  /* 0x00000004cc007c0c */ /* 0x000fe4000bf86270 */
[-C--:B0-----:R-:W-:Y:S02]  /*23af0*/  @!P2 LEA R2, P6, R212, R0.reuse, 0x2 ;  /* 0x00000000d402a211 */ /* 0x081fe400078c10ff */
[-C--:B------:R-:W-:Y:S02]  /*23b00*/  @!P1 LEA R4, P5, R210, R0.reuse, 0x2 ;  /* 0x00000000d2049211 */ /* 0x080fe400078a10ff */
[-C--:B------:R-:W-:Y:S02]  /*23b10*/  @!P2 LEA.HI.X R3, R212, R9.reuse, R213, 0x2, P6 ;  /* 0x00000009d403a211 */ /* 0x080fe400030f14d5 */
[----:B------:R-:W-:Y:S02]  /*23b20*/  @!P0 LEA R6, P6, R208, R0, 0x2 ;  /* 0x00000000d0068211 */ /* 0x000fe400078c10ff */
[----:B------:R-:W-:Y:S01]  /*23b30*/  @!P1 LEA.HI.X R5, R210, R9, R211, 0x2, P5 ;  /* 0x00000009d2059211 */ /* 0x000fe200028f14d3 */
[----:B------:R0:W-:Y:S01]  /*23b40*/  @!P2 ST.E.64 desc[UR6][R2.64], R30 ;  /* 0x0000001e0200a985 */ /* 0x0001e2000c101b06 */
[----:B------:R-:W-:-:S02]  /*23b50*/  ISETP.GE.AND P5, PT, R202, UR4, PT ;  /* 0x00000004ca007c0c */ /* 0x000fc4000bfa6270 */
[----:B------:R-:W-:Y:S01]  /*23b60*/  @!P0 LEA.HI.X R7, R208, R9, R209, 0x2, P6 ;  /* 0x00000009d0078211 */ /* 0x000fe200030f14d1 */
[----:B------:R1:W-:Y:S04]  /*23b70*/  @!P1 ST.E.64 desc[UR6][R4.64], R34 ;  /* 0x0000002204009985 */ /* 0x0003e8000c101b06 */
[----:B------:R2:W-:Y:S01]  /*23b80*/  @!P0 ST.E.64 desc[UR6][R6.64], R38 ;  /* 0x0000002606008985 */ /* 0x0005e2000c101b06 */
[----:B------:R-:W-:Y:S02]  /*23b90*/  ISETP.GE.AND P0, PT, R198, UR4, PT ;  /* 0x00000004c6007c0c */ /* 0x000fe4000bf06270 */
[-C--:B0-----:R-:W-:Y:S02]  /*23ba0*/  @!P3 LEA R2, P1, R206, R0.reuse, 0x2 ;  /* 0x00000000ce02b211 */ /* 0x081fe400078210ff */
[----:B-1----:R-:W-:-:S02]  /*23bb0*/  @!P4 LEA R4, P2, R204, R0, 0x2 ;  /* 0x00000000cc04c211 */ /* 0x002fc400078410ff */
[-C--:B------:R-:W-:Y:S02]  /*23bc0*/  @!P3 LEA.HI.X R3, R206, R9.reuse, R207, 0x2, P1 ;  /* 0x00000009ce03b211 */ /* 0x080fe400008f14cf */
[----:B------:R-:W-:Y:S02]  /*23bd0*/  ISETP.GE.AND P1, PT, R196, UR4, PT ;  /* 0x00000004c4007c0c */ /* 0x000fe4000bf26270 */
[----:B------:R-:W-:Y:S01]  /*23be0*/  @!P4 LEA.HI.X R5, R204, R9, R205, 0x2, P2 ;  /* 0x00000009cc05c211 */ /* 0x000fe200010f14cd */
[----:B------:R0:W-:Y:S01]  /*23bf0*/  @!P3 ST.E.64 desc[UR6][R2.64], R42 ;  /* 0x0000002a0200b985 */ /* 0x0001e2000c101b06 */
[----:B------:R-:W-:Y:S02]  /*23c00*/  ISETP.GE.AND P2, PT, R194, UR4, PT ;  /* 0x00000004c2007c0c */ /* 0x000fe4000bf46270 */
[----:B--2---:R-:W-:Y:S01]  /*23c10*/  @!P5 LEA R6, P6, R202, R0, 0x2 ;  /* 0x00000000ca06d211 */ /* 0x004fe200078c10ff */
[----:B------:R1:W-:Y:S01]  /*23c20*/  @!P4 ST.E.64 desc[UR6][R4.64], R46 ;  /* 0x0000002e0400c985 */ /* 0x0003e2000c101b06 */
[----:B------:R-:W-:-:S02]  /*23c30*/  ISETP.GE.AND P3, PT, R192, UR4, PT ;  /* 0x00000004c0007c0c */ /* 0x000fc4000bf66270 */
[----:B------:R-:W-:Y:S02]  /*23c40*/  @!P5 LEA.HI.X R7, R202, R9, R203, 0x2, P6 ;  /* 0x00000009ca07d211 */ /* 0x000fe400030f14cb */
[----:B------:R-:W-:-:S03]  /*23c50*/  ISETP.GE.AND P4, PT, R190, UR4, PT ;  /* 0x00000004be007c0c */ /* 0x000fc6000bf86270 */
[----:B------:R2:W-:Y:S01]  /*23c60*/  @!P5 ST.E.64 desc[UR6][R6.64], R50 ;  /* 0x000000320600d985 */ /* 0x0005e2000c101b06 */
[-C--:B0-----:R-:W-:Y:S02]  /*23c70*/  @!P0 LEA R2, P6, R198, R0.reuse, 0x2 ;  /* 0x00000000c6028211 */ /* 0x081fe400078c10ff */
[-C--:B-1----:R-:W-:Y:S02]  /*23c80*/  @!P1 LEA R4, P5, R196, R0.reuse, 0x2 ;  /* 0x00000000c4049211 */ /* 0x082fe400078a10ff */
[-C--:B------:R-:W-:Y:S02]  /*23c90*/  @!P0 LEA.HI.X R3, R198, R9.reuse, R199, 0x2, P6 ;  /* 0x00000009c6038211 */ /* 0x080fe400030f14c7 */
[----:B------:R-:W-:Y:S02]  /*23ca0*/  @!P1 LEA.HI.X R5, R196, R9, R197, 0x2, P5 ;  /* 0x00000009c4059211 */ /* 0x000fe400028f14c5 */
[----:B------:R-:W-:Y:S01]  /*23cb0*/  ISETP.GE.AND P5, PT, R188, UR4, PT ;  /* 0x00000004bc007c0c */ /* 0x000fe2000bfa6270 */
[----:B------:R0:W-:Y:S01]  /*23cc0*/  @!P0 ST.E.64 desc[UR6][R2.64], R54 ;  /* 0x0000003602008985 */ /* 0x0001e2000c101b06 */
[----:B--2---:R-:W-:-:S02]  /*23cd0*/  @!P2 LEA R6, P6, R194, R0, 0x2 ;  /* 0x00000000c206a211 */ /* 0x004fc400078c10ff */
[----:B------:R-:W-:Y:S01]  /*23ce0*/  ISETP.GE.AND P0, PT, R186, UR4, PT ;  /* 0x00000004ba007c0c */ /* 0x000fe2000bf06270 */
[----:B------:R1:W-:Y:S01]  /*23cf0*/  @!P1 ST.E.64 desc[UR6][R4.64], R58 ;  /* 0x0000003a04009985 */ /* 0x0003e2000c101b06 */
        /* <DEDUP_REMOVED lines=14> */
[----:B0-----:R-:W-:-:S04]  /*23de0*/  @!P0 LEA R2, P4, R186, R0, 0x2 ;  /* 0x00000000ba028211 */ /* 0x001fc800078810ff */
[-C--:B------:R-:W-:Y:S02]  /*23df0*/  @!P0 LEA.HI.X R3, R186, R9.reuse, R187, 0x2, P4 ;  /* 0x00000009ba038211 */ /* 0x080fe400020f14bb */
[----:B------:R-:W-:Y:S02]  /*23e00*/  ISETP.GE.AND P4, PT, R178, UR4, PT ;  /* 0x00000004b2007c0c */ /* 0x000fe4000bf86270 */
[-C--:B-1----:R-:W-:Y:S01]  /*23e10*/  @!P1 LEA R4, P3, R184, R0.reuse, 0x2 ;  /* 0x00000000b8049211 */ /* 0x082fe200078610ff */
[----:B------:R0:W-:Y:S01]  /*23e20*/  @!P0 ST.E.64 desc[UR6][R2.64], R78 ;  /* 0x0000004e02008985 */ /* 0x0001e2000c101b06 */
[----:B--2---:R-:W-:Y:S02]  /*23e30*/  @!P2 LEA R6, P6, R182, R0, 0x2 ;  /* 0x00000000b606a211 */ /* 0x004fe400078c10ff */
        /* <DEDUP_REMOVED lines=9> */
[----:B-1----:R-:W-:-:S03]  /*23ed0*/  @!P4 LEA R4, P0, R178, R0, 0x2 ;  /* 0x00000000b204c211 */ /* 0x002fc600078010ff */
[----:B------:R0:W-:Y:S01]  /*23ee0*/  @!P5 ST.E.64 desc[UR6][R2.64], R90 ;  /* 0x0000005a0200d985 */ /* 0x0001e2000c101b06 */
[----:B------:R-:W-:Y:S02]  /*23ef0*/  ISETP.GE.AND P5, PT, R168, UR4, PT ;  /* 0x00000004a8007c0c */ /* 0x000fe4000bfa6270 */
[-C--:B------:R-:W-:Y:S02]  /*23f00*/  @!P4 LEA.HI.X R5, R178, R9.reuse, R179, 0x2, P0 ;  /* 0x00000009b205c211 */ /* 0x080fe400000f14b3 */
[----:B------:R-:W-:Y:S02]  /*23f10*/  ISETP.GE.AND P0, PT, R170, UR4, PT ;  /* 0x00000004aa007c0c */ /* 0x000fe4000bf06270 */
[----:B--2---:R-:W-:Y:S01]  /*23f20*/  @!P3 LEA R6, P6, R176, R0, 0x2 ;  /* 0x00000000b006b211 */ /* 0x004fe200078c10ff */
[----:B------:R1:W-:Y:S01]  /*23f30*/  @!P4 ST.E.64 desc[UR6][R4.64], R94 ;  /* 0x0000005e0400c985 */ /* 0x0003e2000c101b06 */
[----:B------:R-:W-:Y:S02]  /*23f40*/  ISETP.GE.AND P4, PT, R166, UR4, PT ;  /* 0x00000004a6007c0c */ /* 0x000fe4000bf86270 */
[----:B------:R-:W-:-:S02]  /*23f50*/  @!P3 LEA.HI.X R7, R176, R9, R177, 0x2, P6 ;  /* 0x00000009b007b211 */ /* 0x000fc400030f14b1 */
[----:B0-----:R-:W-:-:S03]  /*23f60*/  @!P2 LEA R2, P6, R174, R0, 0x2 ;  /* 0x00000000ae02a211 */ /* 0x001fc600078c10ff */
[----:B------:R0:W-:Y:S01]  /*23f70*/  @!P3 ST.E.64 desc[UR6][R6.64], R98 ;  /* 0x000000620600b985 */ /* 0x0001e2000c101b06 */
[----:B------:R-:W-:Y:S02]  /*23f80*/  @!P2 LEA.HI.X R3, R174, R9, R175, 0x2, P6 ;  /* 0x00000009ae03a211 */ /* 0x000fe400030f14af */
[----:B-1----:R-:W-:-:S03]  /*23f90*/  @!P1 LEA R4, P3, R172, R0, 0x2 ;  /* 0x00000000ac049211 */ /* 0x002fc600078610ff */
[----:B------:R1:W-:Y:S01]  /*23fa0*/  @!P2 ST.E.64 desc[UR6][R2.64], R102 ;  /* 0x000000660200a985 */ /* 0x0003e2000c101b06 */
[-C--:B------:R-:W-:Y:S02]  /*23fb0*/  @!P1 LEA.HI.X R5, R172, R9.reuse, R173, 0x2, P3 ;  /* 0x00000009ac059211 */ /* 0x080fe400018f14ad */
[----:B------:R-:W-:Y:S02]  /*23fc0*/  ISETP.GE.AND P3, PT, R164, UR4, PT ;  /* 0x00000004a4007c0c */ /* 0x000fe4000bf66270 */
[CC--:B0-----:R-:W-:Y:S01]  /*23fd0*/  @!P0 LEA R6, P6, R170.reuse, R0.reuse, 0x2 ;  /* 0x00000000aa068211 */ /* 0x0c1fe200078c10ff */
[----:B------:R0:W-:Y:S03]  /*23fe0*/  @!P1 ST.E.64 desc[UR6][R4.64], R106 ;  /* 0x0000006a04009985 */ /* 0x0001e6000c101b06 */
[----:B------:R-:W-:Y:S02]  /*23ff0*/  @!P0 LEA.HI.X R7, R170, R9, R171, 0x2, P6 ;  /* 0x00000009aa078211 */ /* 0x000fe400030f14ab */
[----:B-1----:R-:W-:-:S03]  /*24000*/  @!P5 LEA R2, P1, R168, R0, 0x2 ;  /* 0x00000000a802d211 */ /* 0x002fc600078210ff */
        /* <DEDUP_REMOVED lines=8> */
[-C--:B-1----:R-:W-:Y:S01]  /*24090*/  @!P3 LEA R6, P6, R164, R0.reuse, 0x2 ;  /* 0x00000000a406b211 */ /* 0x082fe200078c10ff */
[----:B------:R1:W-:Y:S01]  /*240a0*/  @!P4 ST.E.64 desc[UR6][R4.64], R118 ;  /* 0x000000760400c985 */ /* 0x0003e2000c101b06 */
[----:B------:R-:W-:Y:S02]  /*240b0*/  ISETP.GE.AND P4, PT, R158, UR4, PT ;  /* 0x000000049e007c0c */ /* 0x000fe4000bf86270 */
[----:B------:R-:W-:Y:S02]  /*240c0*/  @!P3 LEA.HI.X R7, R164, R9, R165, 0x2, P6 ;  /* 0x00000009a407b211 */ /* 0x000fe400030f14a5 */
[----:B0-----:R-:W-:-:S03]  /*240d0*/  @!P1 LEA R2, P6, R160, R0, 0x2 ;  /* 0x00000000a0029211 */ /* 0x001fc600078c10ff */
[----:B------:R0:W-:Y:S01]  /*240e0*/  @!P3 ST.E.64 desc[UR6][R6.64], R122 ;  /* 0x0000007a0600b985 */ /* 0x0001e2000c101b06 */
[----:B------:R-:W-:Y:S02]  /*240f0*/  ISETP.GE.AND P3, PT, R156, UR4, PT ;  /* 0x000000049c007c0c */ /* 0x000fe4000bf66270 */
[----:B------:R-:W-:Y:S02]  /*24100*/  @!P1 LEA.HI.X R3, R160, R9, R161, 0x2, P6 ;  /* 0x00000009a0039211 */ /* 0x000fe400030f14a1 */
[----:B-1----:R-:W-:-:S04]  /*24110*/  @!P0 LEA R4, P5, R162, R0, 0x2 ;  /* 0x00000000a2048211 */ /* 0x002fc800078a10ff */
[----:B------:R-:W-:Y:S02]  /*24120*/  @!P0 LEA.HI.X R5, R162, R9, R163, 0x2, P5 ;  /* 0x00000009a2058211 */ /* 0x000fe400028f14a3 */
[----:B------:R-:W-:-:S03]  /*24130*/  ISETP.GE.AND P5, PT, R152, UR4, PT ;  /* 0x0000000498007c0c */ /* 0x000fc6000bfa6270 */
[----:B------:R1:W-:Y:S04]  /*24140*/  @!P0 ST.E.64 desc[UR6][R4.64], R126 ;  /* 0x0000007e04008985 */ /* 0x0003e8000c101b06 */
[----:B------:R2:W-:Y:S01]  /*24150*/  @!P1 ST.E.64 desc[UR6][R2.64], R130 ;  /* 0x0000008202009985 */ /* 0x0005e2000c101b06 */
[----:B0-----:R-:W-:-:S04]  /*24160*/  @!P2 LEA R6, P1, R154, R0, 0x2 ;  /* 0x000000009a06a211 */ /* 0x001fc800078210ff */
[----:B------:R-:W-:Y:S02]  /*24170*/  @!P2 LEA.HI.X R7, R154, R9, R155, 0x2, P1 ;  /* 0x000000099a07a211 */ /* 0x000fe400008f149b */
[----:B-1----:R-:W-:-:S04]  /*24180*/  @!P4 LEA R4, P0, R158, R0, 0x2 ;  /* 0x000000009e04c211 */ /* 0x002fc800078010ff */
[-C--:B------:R-:W-:Y:S02]  /*24190*/  @!P4 LEA.HI.X R5, R158, R9.reuse, R159, 0x2, P0 ;  /* 0x000000099e05c211 */ /* 0x080fe400000f149f */
[-C--:B------:R-:W-:Y:S02]  /*241a0*/  @!P5 LEA R10, P0, R152, R0.reuse, 0x2 ;  /* 0x00000000980ad211 */ /* 0x080fe400078010ff */
[----:B--2---:R-:W-:Y:S01]  /*241b0*/  @!P3 LEA R2, P6, R156, R0, 0x2 ;  /* 0x000000009c02b211 */ /* 0x004fe200078c10ff */
        /* <DEDUP_REMOVED lines=8> */
[----:B---3--:R-:W-:Y:S01]  /*24240*/  LEA R2, P0, R100, R0, 0x2 ;  /* 0x0000000064027211 */ /* 0x008fe200078010ff */
[----:B------:R-:W-:-:S03]  /*24250*/  ULDC.64 UR4, c[0x0][0x208] ;  /* 0x0000820000047ab9 */ /* 0x000fc60000000a00 */
[----:B------:R-:W-:-:S05]  /*24260*/  LEA.HI.X R3, R100, R9, R101, 0x2, P0 ;  /* 0x0000000964037211 */ /* 0x000fca00000f1465 */
[----:B------:R4:W-:Y:S01]  /*24270*/  ST.E.64 desc[UR4][R2.64], R150 ;  /* 0x0000009602007985 */ /* 0x0009e2000c101b04 */
[----:B------:R-:W-:Y:S05]  /*24280*/  BRA `(.L_x_1814) ;  /* 0x0000000c00bc7947 */ /* 0x000fea0003800000 */
.L_x_1805:
[----:B------:R-:W2:Y:S01]  /*24290*/  LDL R7, [R1+0x4c] ;  /* 0x00004c0001077983 */ /* 0x000ea20000100800 */
[----:B------:R-:W-:Y:S01]  /*242a0*/  ULDC.64 UR4, c[0x0][0xc08] ;  /* 0x0003020000047ab9 */ /* 0x000fe20000000a00 */
[----:B------:R-:W3:Y:S02]  /*242b0*/  LDC.64 R2, c[0x0][0xc00] ;  /* 0x00030000ff027b82 */ /* 0x000ee40000000a00 */
[----:B------:R-:W3:Y:S01]  /*242c0*/  LDL R8, [R1+0x50] ;  /* 0x0000500001087983 */ /* 0x000ee20000100800 */
[----:B------:R-:W-:-:S04]  /*242d0*/  ISETP.NE.U32.AND P0, PT, RZ, UR4, PT ;  /* 0x00000004ff007c0c */ /* 0x000fc8000bf05070 */
[----:B------:R-:W-:Y:S01]  /*242e0*/  ISETP.NE.AND.EX P1, PT, RZ, UR5, PT, P0 ;  /* 0x00000005ff007c0c */ /* 0x000fe2000bf25300 */
[----:B------:R-:W4:Y:S01]  /*242f0*/  S2R R35, SR_TID.X ;  /* 0x0000000000237919 */ /* 0x000f220000002100 */
[----:B------:R-:W-:-:S11]  /*24300*/  ULDC.64 UR4, c[0x0][0xc00] ;  /* 0x0003000000047ab9 */ /* 0x000fd60000000a00 */
[----:B------:R-:W0:Y:S01]  /*24310*/  @P1 LDC.64 R4, c[0x0][0xc08] ;  /* 0x00030200ff041b82 */ /* 0x000e220000000a00 */
[----:B------:R-:W-:-:S04]  /*24320*/  ISETP.NE.U32.AND P0, PT, RZ, UR4, PT ;  /* 0x00000004ff007c0c */ /* 0x000fc8000bf05070 */
[----:B------:R-:W-:Y:S01]  /*24330*/  ISETP.NE.AND.EX P0, PT, RZ, UR5, PT, P0 ;  /* 0x00000005ff007c0c */ /* 0x000fe2000bf05300 */
[----:B------:R-:W-:Y:S01]  /*24340*/  ULDC UR4, c[0x0][0xa88] ;  /* 0x0002a20000047ab9 */ /* 0x000fe20000000800 */
[----:B------:R-:W-:Y:S02]  /*24350*/  IMAD.MOV.U32 R15, RZ, RZ, RZ ;  /* 0x000000ffff0f7224 */ /* 0x000fe400078e00ff */
[----:B------:R-:W-:Y:S01]  /*24360*/  IMAD.U32 R0, RZ, RZ, UR4 ;  /* 0x00000004ff007e24 */ /* 0x000fe2000f8e00ff */
[----:B------:R-:W-:Y:S01]  /*24370*/  ULDC.64 UR6, c[0x0][0x208] ;  /* 0x0000820000067ab9 */ /* 0x000fe20000000a00 */
[----:B----4-:R-:W-:-:S05]  /*24380*/  VIADD R6, R35, 0xffffff80 ;  /* 0xffffff8023067836 */ /* 0x010fca0000000000 */
[----:B------:R-:W-:Y:S02]  /*24390*/  ISETP.GT.AND P3, PT, R6, 0x7f, PT ;  /* 0x0000007f0600780c */ /* 0x000fe40003f64270 */
[----:B--2---:R-:W-:-:S13]  /*243a0*/  ISETP.NE.AND P2, PT, R7, RZ, PT ;  /* 0x000000ff0700720c */ /* 0x004fda0003f45270 */
[----:B------:R-:W2:Y:S01]  /*243b0*/  @!P2 LDC R7, c[0x0][0xad4] ;  /* 0x0002b500ff07ab82 */ /* 0x000ea20000000800 */
[----:B---3--:R-:W-:-:S04]  /*243c0*/  IMAD.WIDE R2, R8, 0x4, R2 ;  /* 0x0000000408027825 */ /* 0x008fc800078e0202 */
[----:B0-----:R-:W-:Y:S01]  /*243d0*/  @P1 IMAD.WIDE R4, R8, 0x4, R4 ;  /* 0x0000000408041825 */ /* 0x001fe200078e0204 */
[----:B------:R0:W5:Y:S01]  /*243e0*/  @P0 LDG.E R15, desc[UR6][R2.64] ;  /* 0x00000006020f0981 */ /* 0x000162000c1e1900 */
[----:B------:R-:W-:-:S03]  /*243f0*/  SHF.R.S32.HI R28, RZ, 0x1f, R8 ;  /* 0x0000001fff1c7819 */ /* 0x000fc60000011408 */
[----:B------:R0:W5:Y:S04]  /*24400*/  @P1 LDG.E R0, desc[UR6][R4.64] ;  /* 0x0000000604001981 */ /* 0x000168000c1e1900 */
[----:B--2---:R0:W-:Y:S01]  /*24410*/  @!P2 STL [R1+0x4c], R7 ;  /* 0x00004c070100a387 */ /* 0x0041e20000100800 */
[----:B------:R-:W-:Y:S01]  /*24420*/  ISETP.GT.AND P2, PT, R7, 0x1, PT ;  /* 0x000000010700780c */ /* 0x000fe20003f44270 */
[----:B------:R-:W-:-:S12]  /*24430*/  @P1 BRA `(.L_x_1817) ;  /* 0x0000000000141947 */ /* 0x000fd80003800000 */
[----:B------:R-:W-:Y:S05]  /*24440*/  @!P0 BRA `(.L_x_1817) ;  /* 0x0000000000108947 */ /* 0x000fea0003800000 */
[----:B------:R-:W-:Y:S02]  /*24450*/  ULDC.64 UR4, c[0x0][0x208] ;  /* 0x0000820000047ab9 */ /* 0x000fe40000000a00 */
[----:B0-----:R-:W2:Y:S04]  /*24460*/  LDG.E R5, desc[UR4][R2.64] ;  /* 0x0000000402057981 */ /* 0x001ea8000c1e1900 */
[----:B-----5:R-:W2:Y:S02]  /*24470*/  LDG.E R0, desc[UR4][R2.64+0x4] ;  /* 0x0000040402007981 */ /* 0x020ea4000c1e1900 */
[----:B--2---:R-:W-:-:S07]  /*24480*/  IMAD.IADD R0, R0, 0x1, -R5 ;  /* 0x0000000100007824 */ /* 0x004fce00078e0a05 */
.L_x_1817:
[----:B------:R-:W-:Y:S01]  /*24490*/  BSSY B1, `(.L_x_1818) ;  /* 0x0000039000017945 */ /* 0x000fe20003800000 */
[----:B------:R-:W-:Y:S02]  /*244a0*/  SEL R33, R8, RZ, !P0 ;  /* 0x000000ff08217207 */ /* 0x000fe40004000000 */
[----:B------:R-:W-:Y:S02]  /*244b0*/  SEL R28, R28, RZ, !P0 ;  /* 0x000000ff1c1c7207 */ /* 0x000fe40004000000 */
[----:B-1---5:R-:W-:Y:S01]  /*244c0*/  SHF.R.S32.HI R24, RZ, 0x1f, R15 ;  /* 0x0000001fff187819 */ /* 0x022fe2000001140f */
[----:B------:R-:W-:Y:S06]  /*244d0*/  @P3 BRA `(.L_x_1819) ;  /* 0x0000000000d03947 */ /* 0x000fec0003800000 */
[----:B0-----:R-:W2:Y:S01]  /*244e0*/  LDL R3, [R1+0x14] ;  /* 0x0000140001037983 */ /* 0x001ea20000100800 */
[----:B------:R-:W0:Y:S02]  /*244f0*/  LDC R37, c[0x0][0xbe8] ;  /* 0x0002fa00ff257b82 */ /* 0x000e240000000800 */
[----:B0-----:R-:W-:Y:S01]  /*24500*/  IMAD R2, R0, R37, RZ ;  /* 0x0000002500027224 */ /* 0x001fe200078e02ff */
[----:B--2---:R-:W-:-:S04]  /*24510*/  IADD3 R35, R3, -0x80, R35 ;  /* 0xffffff8003237810 */ /* 0x004fc80007ffe023 */
[----:B------:R-:W-:-:S13]  /*24520*/  ISETP.GE.AND P0, PT, R35, R2, PT ;  /* 0x000000022300720c */ /* 0x000fda0003f06270 */
[----:B------:R-:W-:Y:S05]  /*24530*/  @P0 BRA `(.L_x_1819) ;  /* 0x0000000000b80947 */ /* 0x000fea0003800000 */
[----:B------:R-:W2:Y:S01]  /*24540*/  LDL R12, [R1+0x40] ;  /* 0x00004000010c7983 */ /* 0x000ea20000100800 */
[----:B------:R-:W-:Y:S01]  /*24550*/  IMAD.MOV.U32 R20, RZ, RZ, 0x9b8 ;  /* 0x000009b8ff147424 */ /* 0x000fe200078e00ff */
[----:B------:R-:W-:Y:S01]  /*24560*/  ISETP.GT.AND P0, PT, R7, 0x1, PT ;  /* 0x000000010700780c */ /* 0x000fe20003f04270 */
[----:B------:R-:W0:Y:S01]  /*24570*/  LDC.64 R8, c[0x0][0xba8] ;  /* 0x0002ea00ff087b82 */ /* 0x000e220000000a00 */
[----:B------:R-:W3:Y:S01]  /*24580*/  LDL.LU R30, [R1+0x68] ;  /* 0x00006800011e7983 */ /* 0x000ee20000300800 */
[----:B------:R-:W-:Y:S01]  /*24590*/  ISETP.NE.AND P1, PT, R37, 0x1, PT ;  /* 0x000000012500780c */ /* 0x000fe20003f25270 */
[----:B------:R-:W-:Y:S01]  /*245a0*/  IMAD.MOV.U32 R21, RZ, RZ, R35 ;  /* 0x000000ffff157224 */ /* 0x000fe200078e0023 */
[----:B------:R-:W-:Y:S01]  /*245b0*/  SEL R20, R20, 0x978, P0 ;  /* 0x0000097814147807 */ /* 0x000fe20000000000 */
[----:B------:R-:W-:-:S03]  /*245c0*/  ULDC.64 UR4, c[0x0][0x208] ;  /* 0x0000820000047ab9 */ /* 0x000fc60000000a00 */
[----:B------:R-:W1:Y:S08]  /*245d0*/  LDC.64 R2, c[0x0][R20+0x220] ;  /* 0x0000880014027b82 */ /* 0x000e700000000a00 */
[----:B------:R-:W2:Y:S08]  /*245e0*/  LDC.64 R10, c[0x0][R20+0x218] ;  /* 0x00008600140a7b82 */ /* 0x000eb00000000a00 */
[----:B------:R-:W4:Y:S08]  /*245f0*/  LDC.64 R4, c[0x0][R20+0x228] ;  /* 0x00008a0014047b82 */ /* 0x000f300000000a00 */
[----:B------:R-:W5:Y:S08]  /*24600*/  @P1 LDC R14, c[0x0][0xbec] ;  /* 0x0002fb00ff0e1b82 */ /* 0x000f700000000800 */
[----:B------:R-:W4:Y:S08]  /*24610*/  LDC.64 R6, c[0x0][R20+0x210] ;  /* 0x0000840014067b82 */ /* 0x000f300000000a00 */
[----:B------:R-:W4:Y:S01]  /*24620*/  @P1 LDC R31, c[0x0][0xbf0] ;  /* 0x0002fc00ff1f1b82 */ /* 0x000f220000000800 */
[----:B-----5:R-:W-:-:S07]  /*24630*/  @P1 IMAD.HI.U32 R14, R35, R14, RZ ;  /* 0x0000000e230e1227 */ /* 0x020fce00078e00ff */
[----:B0-----:R-:W0:Y:S01]  /*24640*/  @!P0 LDC R8, c[0x0][0xb50] ;  /* 0x0002d400ff088b82 */ /* 0x001e220000000800 */
[----:B-1----:R-:W-:-:S07]  /*24650*/  IMAD R3, R3, R33, RZ ;  /* 0x0000002103037224 */ /* 0x002fce00078e02ff */
[----:B------:R-:W1:Y:S01]  /*24660*/  @!P0 LDC R9, c[0x0][0xb54] ;  /* 0x0002d500ff098b82 */ /* 0x000e620000000800 */
[----:B----4-:R-:W-:Y:S01]  /*24670*/  @P1 SHF.R.U32.HI R21, RZ, R31, R14 ;  /* 0x0000001fff151219 */ /* 0x010fe2000001160e */
[----:B------:R-:W-:Y:S02]  /*24680*/  IMAD R31, R2, R28, R3 ;  /* 0x0000001c021f7224 */ /* 0x000fe400078e0203 */
[-C--:B--2---:R-:W-:Y:S02]  /*24690*/  IMAD R29, R11, R12.reuse, RZ ;  /* 0x0000000c0b1d7224 */ /* 0x084fe400078e02ff */
[----:B------:R-:W-:Y:S01]  /*246a0*/  IMAD.WIDE.U32 R10, R10, R12, RZ ;  /* 0x0000000c0a0a7225 */ /* 0x000fe200078e00ff */
[----:B---3--:R-:W-:-:S03]  /*246b0*/  SEL R3, R30, RZ, P0 ;  /* 0x000000ff1e037207 */ /* 0x008fc60000000000 */
[----:B------:R-:W-:-:S04]  /*246c0*/  IMAD.WIDE.U32 R12, R2, R33, RZ ;  /* 0x00000021020c7225 */ /* 0x000fc800078e00ff */
[----:B------:R-:W-:Y:S01]  /*246d0*/  IMAD.IADD R29, R11, 0x1, R29 ;  /* 0x000000010b1d7824 */ /* 0x000fe200078e021d */
[----:B------:R-:W-:Y:S01]  /*246e0*/  IADD3 R10, P1, P3, R12, R10, R15 ;  /* 0x0000000a0c0a7210 */ /* 0x000fe20007b3e00f */
[----:B------:R-:W-:Y:S02]  /*246f0*/  IMAD.MOV R2, RZ, RZ, -R21 ;  /* 0x000000ffff027224 */ /* 0x000fe400078e0a15 */
[----:B------:R-:W-:Y:S02]  /*24700*/  IMAD.IADD R31, R13, 0x1, R31 ;  /* 0x000000010d1f7824 */ /* 0x000fe400078e021f */
        /* <DEDUP_REMOVED lines=12> */
[----:B0-----:R-:W-:Y:S01]  /*247d0*/  LEA R8, P0, R4, R8, 0x2 ;  /* 0x0000000804087211 */ /* 0x001fe200078010ff */
[----:B------:R-:W-:Y:S02]  /*247e0*/  IMAD.MOV.U32 R3, RZ, RZ, -0x800000 ;  /* 0xff800000ff037424 */ /* 0x000fe400078e00ff */
[----:B------:R-:W-:-:S05]  /*247f0*/  IMAD.IADD R2, R5, 0x1, R11 ;  /* 0x0000000105027824 */ /* 0x000fca00078e020b */
[----:B-1----:R-:W-:-:S05]  /*24800*/  LEA.HI.X R9, R4, R9, R2, 0x2, P0 ;  /* 0x0000000904097211 */ /* 0x002fca00000f1402 */
[----:B------:R1:W-:Y:S02]  /*24810*/  STG.E desc[UR4][R8.64], R3 ;  /* 0x0000000308007986 */ /* 0x0003e4000c101904 */
.L_x_1819:
[----:B------:R-:W-:Y:S05]  /*24820*/  BSYNC B1 ;  /* 0x0000000000017941 */ /* 0x000fea0003800000 */
.L_x_1818:
[----:B------:R-:W-:Y:S05]  /*24830*/  @P2 BRA `(.L_x_1814) ;  /* 0x0000000800502947 */ /* 0x000fea0003800000 */
[----:B01----:R-:W2:Y:S01]  /*24840*/  LDL.LU R3, [R1+0x40] ;  /* 0x0000400001037983 */ /* 0x003ea20000300800 */
[----:B------:R-:W-:Y:S01]  /*24850*/  ULDC.64 UR4, c[0x0][0xaa0] ;  /* 0x0002a80000047ab9 */ /* 0x000fe20000000a00 */
[----:B------:R-:W0:Y:S01]  /*24860*/  LDC R11, c[0x0][0xbe8] ;  /* 0x0002fa00ff0b7b82 */ /* 0x000e220000000800 */
[----:B------:R-:W-:Y:S01]  /*24870*/  ULDC.64 UR6, c[0x0][0xaf0] ;  /* 0x0002bc0000067ab9 */ /* 0x000fe20000000a00 */
[----:B------:R-:W3:Y:S04]  /*24880*/  LDL.LU R2, [R1+0x14] ;  /* 0x0000140001027983 */ /* 0x000ee80000300800 */
[----:B------:R-:W4:Y:S04]  /*24890*/  LDL R4, [R1+0x44] ;  /* 0x0000440001047983 */ /* 0x000f280000100800 */
[----:B------:R1:W5:Y:S04]  /*248a0*/  LDL R29, [R1+0x64] ;  /* 0x00006400011d7983 */ /* 0x0003680000100800 */
[----:B------:R1:W5:Y:S04]  /*248b0*/  LDL R21, [R1+0xc] ;  /* 0x00000c0001157983 */ /* 0x0003680000100800 */
[----:B------:R1:W5:Y:S04]  /*248c0*/  LDL R14, [R1+0x10] ;  /* 0x00001000010e7983 */ /* 0x0003680000100800 */
[----:B------:R1:W5:Y:S01]  /*248d0*/  LDL R20, [R1+0x60] ;  /* 0x0000600001147983 */ /* 0x0003620000100800 */
[----:B0-----:R-:W-:-:S13]  /*248e0*/  ISETP.NE.AND P0, PT, R11, 0x1, PT ;  /* 0x000000010b00780c */ /* 0x001fda0003f05270 */
[----:B------:R-:W0:Y:S08]  /*248f0*/  @P0 LDC R6, c[0x0][0xbec] ;  /* 0x0002fb00ff060b82 */ /* 0x000e300000000800 */
[----:B------:R-:W1:Y:S01]  /*24900*/  @P0 LDC R7, c[0x0][0xbf0] ;  /* 0x0002fc00ff070b82 */ /* 0x000e620000000800 */
[----:B------:R-:W-:Y:S01]  /*24910*/  BSSY B1, `(.L_x_1820) ;  /* 0x0000041000017945 */ /* 0x000fe20003800000 */
[----:B--2---:R-:W-:-:S02]  /*24920*/  IMAD.MOV.U32 R10, RZ, RZ, R3 ;  /* 0x000000ffff0a7224 */ /* 0x004fc400078e0003 */
[----:B---3--:R-:W-:Y:S02]  /*24930*/  IMAD.MOV.U32 R8, RZ, RZ, R2 ;  /* 0x000000ffff087224 */ /* 0x008fe400078e0002 */
[----:B------:R-:W-:Y:S02]  /*24940*/  IMAD R2, R24, UR4, RZ ;  /* 0x0000000418027c24 */ /* 0x000fe4000f8e02ff */
[----:B------:R2:W5:Y:S01]  /*24950*/  LDL R24, [R1+0x48] ;  /* 0x0000480001187983 */ /* 0x0005620000100800 */
[----:B----4-:R-:W-:Y:S02]  /*24960*/  IMAD R4, R4, 0x20, R23 ;  /* 0x0000002004047824 */ /* 0x010fe400078e0217 */
[C---:B------:R-:W-:Y:S02]  /*24970*/  IMAD R5, R15.reuse, UR5, R2 ;  /* 0x000000050f057c24 */ /* 0x040fe4000f8e0202 */
[----:B------:R-:W-:Y:S01]  /*24980*/  IMAD.WIDE.U32 R2, R15, UR4, RZ ;  /* 0x000000040f027c25 */ /* 0x000fe2000f8e00ff */
[----:B------:R-:W-:-:S03]  /*24990*/  ULDC.64 UR4, c[0x0][0xae8] ;  /* 0x0002ba0000047ab9 */ /* 0x000fc60000000a00 */
[----:B------:R-:W-:Y:S02]  /*249a0*/  IMAD.IADD R9, R8, 0x1, R4 ;  /* 0x0000000108097824 */ /* 0x000fe400078e0204 */
[----:B------:R-:W-:Y:S02]  /*249b0*/  IMAD.IADD R3, R3, 0x1, R5 ;  /* 0x0000000103037824 */ /* 0x000fe400078e0205 */
[----:B0-----:R-:W-:-:S04]  /*249c0*/  @P0 IMAD.HI.U32 R4, R9, R6, RZ ;  /* 0x0000000609040227 */ /* 0x001fc800078e00ff */
[----:B------:R-:W-:-:S04]  /*249d0*/  IMAD.WIDE.U32 R2, R10, UR4, R2 ;  /* 0x000000040a027c25 */ /* 0x000fc8000f8e0002 */
[----:B------:R-:W-:Y:S01]  /*249e0*/  IMAD.MOV.U32 R5, RZ, RZ, R9 ;  /* 0x000000ffff057224 */ /* 0x000fe200078e0009 */
[----:B-1----:R-:W-:Y:S01]  /*249f0*/  @P0 SHF.R.U32.HI R5, RZ, R7, R4 ;  /* 0x00000007ff050219 */ /* 0x002fe20000011604 */
[----:B------:R-:W-:Y:S02]  /*24a00*/  IMAD R6, R28, UR6, RZ ;  /* 0x000000061c067c24 */ /* 0x000fe4000f8e02ff */
[----:B------:R-:W-:Y:S01]  /*24a10*/  IMAD R3, R10, UR5, R3 ;  /* 0x000000050a037c24 */ /* 0x000fe2000f8e0203 */
[----:B------:R-:W-:Y:S01]  /*24a20*/  SHF.R.S32.HI R4, RZ, 0x1f, R5 ;  /* 0x0000001fff047819 */ /* 0x000fe20000011405 */
[C---:B------:R-:W-:Y:S01]  /*24a30*/  IMAD R7, R33.reuse, UR7, R6 ;  /* 0x0000000721077c24 */ /* 0x040fe2000f8e0206 */
[----:B------:R-:W-:Y:S01]  /*24a40*/  ULDC.64 UR4, c[0x0][0xae0] ;  /* 0x0002b80000047ab9 */ /* 0x000fe20000000a00 */
[----:B------:R-:W-:-:S04]  /*24a50*/  IMAD.WIDE.U32 R2, R33, UR6, R2 ;  /* 0x0000000621027c25 */ /* 0x000fc8000f8e0002 */
[----:B------:R-:W-:Y:S02]  /*24a60*/  IMAD.MOV R6, RZ, RZ, -R5 ;  /* 0x000000ffff067224 */ /* 0x000fe400078e0a05 */
[----:B------:R-:W-:Y:S02]  /*24a70*/  IMAD.IADD R3, R3, 0x1, R7 ;  /* 0x0000000103037824 */ /* 0x000fe400078e0207 */
[----:B------:R-:W-:Y:S02]  /*24a80*/  IMAD R4, R4, UR4, RZ ;  /* 0x0000000404047c24 */ /* 0x000fe4000f8e02ff */
[----:B------:R-:W-:Y:S02]  /*24a90*/  IMAD R7, R11, R6, R9 ;  /* 0x000000060b077224 */ /* 0x000fe400078e0209 */
[C---:B------:R-:W-:Y:S02]  /*24aa0*/  IMAD R9, R5.reuse, UR5, R4 ;  /* 0x0000000505097c24 */ /* 0x040fe4000f8e0204 */
[----:B------:R-:W-:Y:S01]  /*24ab0*/  IMAD.WIDE.U32 R2, R5, UR4, R2 ;  /* 0x0000000405027c25 */ /* 0x000fe2000f8e0002 */
[----:B------:R-:W-:Y:S01]  /*24ac0*/  SHF.R.S32.HI R4, RZ, 0x1f, R7 ;  /* 0x0000001fff047819 */ /* 0x000fe20000011407 */
[----:B------:R-:W-:-:S02]  /*24ad0*/  ULDC.64 UR4, c[0x0][0xad8] ;  /* 0x0002b60000047ab9 */ /* 0x000fc40000000a00 */
[----:B------:R-:W-:Y:S02]  /*24ae0*/  IMAD.IADD R3, R3, 0x1, R9 ;  /* 0x0000000103037824 */ /* 0x000fe400078e0209 */
[----:B------:R-:W-:Y:S02]  /*24af0*/  IMAD R4, R4, UR4, RZ ;  /* 0x0000000404047c24 */ /* 0x000fe4000f8e02ff */
[----:B------:R-:W-:Y:S02]  /*24b00*/  IMAD.IADD R12, R23, 0x1, R8 ;  /* 0x00000001170c7824 */ /* 0x000fe400078e0208 */
[----:B------:R-:W-:Y:S02]  /*24b10*/  IMAD R13, R0, R11, RZ ;  /* 0x0000000b000d7224 */ /* 0x000fe400078e02ff */
[C---:B------:R-:W-:Y:S02]  /*24b20*/  IMAD R5, R7.reuse, UR5, R4 ;  /* 0x0000000507057c24 */ /* 0x040fe4000f8e0204 */
[----:B------:R-:W-:Y:S01]  /*24b30*/  IMAD.WIDE.U32 R2, R7, UR4, R2 ;  /* 0x0000000407027c25 */ /* 0x000fe2000f8e0002 */
[----:B------:R-:W-:Y:S01]  /*24b40*/  ISETP.GE.AND P2, PT, R12, R13, PT ;  /* 0x0000000d0c00720c */ /* 0x000fe20003f46270 */
[----:B------:R-:W-:-:S02]  /*24b50*/  ULDC.64 UR4, c[0x0][0xa80] ;  /* 0x0002a00000047ab9 */ /* 0x000fc40000000a00 */
[----:B------:R-:W-:Y:S01]  /*24b60*/  IMAD.IADD R3, R3, 0x1, R5 ;  /* 0x0000000103037824 */ /* 0x000fe200078e0205 */
[----:B------:R-:W-:Y:S01]  /*24b70*/  LEA R10, P3, R2, UR4, 0x1 ;  /* 0x00000004020a7c11 */ /* 0x000fe2000f8608ff */
[----:B------:R-:W-:-:S03]  /*24b80*/  VIADD R0, R12, 0x20 ;  /* 0x000000200c007836 */ /* 0x000fc60000000000 */
[----:B------:R-:W-:Y:S02]  /*24b90*/  LEA.HI.X R11, R2, UR5, R3, 0x1, P3 ;  /* 0x00000005020b7c11 */ /* 0x000fe400098f0c03 */
[-C--:B------:R-:W-:Y:S01]  /*24ba0*/  ISETP.GE.AND P1, PT, R0, R13.reuse, PT ;  /* 0x0000000d0000720c */ /* 0x080fe20003f26270 */
[----:B------:R-:W-:Y:S01]  /*24bb0*/  VIADD R0, R12, 0x40 ;  /* 0x000000400c007836 */ /* 0x000fe20000000000 */
[----:B------:R2:W0:Y:S04]  /*24bc0*/  SHFL.IDX PT, R8, R10, RZ, 0x181f ;  /* 0x00181fff0a087589 */ /* 0x00042800000e0000 */
[----:B------:R2:W1:Y:S01]  /*24bd0*/  SHFL.IDX PT, R9, R11, RZ, 0x181f ;  /* 0x00181fff0b097589 */ /* 0x00046200000e0000 */
[----:B------:R-:W-:Y:S01]  /*24be0*/  ISETP.GE.AND P0, PT, R0, R13, PT ;  /* 0x0000000d0000720c */ /* 0x000fe20003f06270 */
[----:B------:R-:W-:-:S12]  /*24bf0*/  @P2 BRA `(.L_x_1821) ;  /* 0x0000000000482947 */ /* 0x000fd80003800000 */
[----:B------:R-:W-:Y:S01]  /*24c00*/  ULDC UR4, c[0x0][0xac8] ;  /* 0x0002b20000047ab9 */ /* 0x000fe20000000800 */
[----:B------:R-:W-:Y:S01]  /*24c10*/  ULDC.64 UR6, c[0x0][0x208] ;  /* 0x0000820000067ab9 */ /* 0x000fe20000000a00 */
[----:B------:R-:W-:Y:S02]  /*24c20*/  ISETP.GE.AND P5, PT, R18, UR4, PT ;  /* 0x0000000412007c0c */ /* 0x000fe4000bfa6270 */
[----:B-----5:R-:W-:Y:S02]  /*24c30*/  ISETP.GE.AND P3, PT, R21, UR4, PT ;  /* 0x0000000415007c0c */ /* 0x020fe4000bf66270 */
[----:B------:R-:W-:Y:S02]  /*24c40*/  ISETP.GE.AND P2, PT, R14, UR4, PT ;  /* 0x000000040e007c0c */ /* 0x000fe4000bf46270 */
[----:B------:R-:W-:-:S07]  /*24c50*/  ISETP.GE.AND P4, PT, R221, UR4, PT ;  /* 0x00000004dd007c0c */ /* 0x000fce000bf86270 */
[----:B0-----:R-:W-:-:S04]  /*24c60*/  @!P5 LEA R6, P6, R18, R8, 0x1 ;  /* 0x000000081206d211 */ /* 0x001fc800078c08ff */
[-C--:B-1----:R-:W-:Y:S02]  /*24c70*/  @!P5 LEA.HI.X R7, R18, R9.reuse, R19, 0x1, P6 ;  /* 0x000000091207d211 */ /* 0x082fe400030f0c13 */
[CC--:B------:R-:W-:Y:S01]  /*24c80*/  @!P3 LEA R4, P6, R21.reuse, R8.reuse, 0x1 ;  /* 0x000000081504b211 */ /* 0x0c0fe200078c08ff */
[----:B------:R-:W-:Y:S02]  /*24c90*/  @!P4 IMAD.SHL.U32 R15, R24, 0x8, RZ ;  /* 0x00000008180fc824 */ /* 0x000fe400078e00ff */
[----:B------:R3:W-:Y:S01]  /*24ca0*/  @!P5 ST.E.128 desc[UR6][R6.64], RZ ;  /* 0x000000ff0600d985 */ /* 0x0007e2000c101d06 */
[----:B------:R-:W-:Y:S02]  /*24cb0*/  @!P3 LEA.HI.X R5, R21, R9, R29, 0x1, P6 ;  /* 0x000000091505b211 */ /* 0x000fe400030f0c1d */
[----:B------:R-:W-:-:S04]  /*24cc0*/  @!P2 LEA R2, P6, R14, R8, 0x1 ;  /* 0x000000080e02a211 */ /* 0x000fc800078c08ff */
[----:B------:R-:W-:Y:S01]  /*24cd0*/  @!P2 LEA.HI.X R3, R14, R9, R20, 0x1, P6 ;  /* 0x000000090e03a211 */ /* 0x000fe200030f0c14 */
[----:B------:R-:W-:-:S05]  /*24ce0*/  @!P4 IMAD.WIDE R8, R15, 0x2, R8 ;  /* 0x000000020f08c825 */ /* 0x000fca00078e0208 */
[----:B------:R3:W-:Y:S04]  /*24cf0*/  @!P4 ST.E.128 desc[UR6][R8.64], RZ ;  /* 0x000000ff0800c985 */ /* 0x0007e8000c101d06 */
[----:B------:R3:W-:Y:S04]  /*24d00*/  @!P3 ST.E.128 desc[UR6][R4.64], RZ ;  /* 0x000000ff0400b985 */ /* 0x0007e8000c101d06 */
[----:B------:R3:W-:Y:S02]  /*24d10*/  @!P2 ST.E.128 desc[UR6][R2.64], RZ ;  /* 0x000000ff0200a985 */ /* 0x0007e4000c101d06 */
.L_x_1821:
[----:B------:R-:W-:Y:S05]  /*24d20*/  BSYNC B1 ;  /* 0x0000000000017941 */ /* 0x000fea0003800000 */
.L_x_1820:
[----:B-1-3--:R1:W3:Y:S01]  /*24d30*/  SHFL.IDX PT, R9, R11, 0x1, 0x181f ;  /* 0x00381f000b097f89 */ /* 0x00a2e200000e0000 */
[----:B------:R-:W-:Y:S03]  /*24d40*/  BSSY B1, `(.L_x_1822) ;  /* 0x0000015000017945 */ /* 0x000fe60003800000 */
[----:B0-----:R1:W0:Y:S01]  /*24d50*/  SHFL.IDX PT, R8, R10, 0x1, 0x181f ;  /* 0x00381f000a087f89 */ /* 0x00122200000e0000 */
[----:B------:R-:W-:Y:S05]  /*24d60*/  @P1 BRA `(.L_x_1823) ;  /* 0x0000000000481947 */ /* 0x000fea0003800000 */
[----:B------:R-:W-:Y:S01]  /*24d70*/  ULDC UR4, c[0x0][0xac8] ;  /* 0x0002b20000047ab9 */ /* 0x000fe20000000800 */
[----:B------:R-:W-:Y:S01]  /*24d80*/  ULDC.64 UR6, c[0x0][0x208] ;  /* 0x0000820000067ab9 */ /* 0x000fe20000000a00 */
[----:B------:R-:W-:Y:S02]  /*24d90*/  ISETP.GE.AND P4, PT, R18, UR4, PT ;  /* 0x0000000412007c0c */ /* 0x000fe4000bf86270 */
[----:B-----5:R-:W-:Y:S02]  /*24da0*/  ISETP.GE.AND P2, PT, R21, UR4, PT ;  /* 0x0000000415007c0c */ /* 0x020fe4000bf46270 */
[----:B------:R-:W-:Y:S02]  /*24db0*/  ISETP.GE.AND P1, PT, R14, UR4, PT ;  /* 0x000000040e007c0c */ /* 0x000fe4000bf26270 */
[----:B------:R-:W-:-:S07]  /*24dc0*/  ISETP.GE.AND P3, PT, R221, UR4, PT ;  /* 0x00000004dd007c0c */ /* 0x000fce000bf66270 */
[CC--:B0-----:R-:W-:Y:S02]  /*24dd0*/  @!P4 LEA R6, P6, R18.reuse, R8.reuse, 0x1 ;  /* 0x000000081206c211 */ /* 0x0c1fe400078c08ff */
[CC--:B------:R-:W-:Y:S02]  /*24de0*/  @!P2 LEA R4, P5, R21.reuse, R8.reuse, 0x1 ;  /* 0x000000081504a211 */ /* 0x0c0fe400078a08ff */
[-C--:B---3--:R-:W-:Y:S02]  /*24df0*/  @!P4 LEA.HI.X R7, R18, R9.reuse, R19, 0x1, P6 ;  /* 0x000000091207c211 */ /* 0x088fe400030f0c13 */
[----:B------:R-:W-:Y:S01]  /*24e00*/  @!P1 LEA R2, P6, R14, R8, 0x1 ;  /* 0x000000080e029211 */ /* 0x000fe200078c08ff */
[----:B------:R-:W-:Y:S01]  /*24e10*/  @!P3 IMAD.SHL.U32 R15, R24, 0x8, RZ ;  /* 0x00000008180fb824 */ /* 0x000fe200078e00ff */
[-C--:B------:R-:W-:Y:S01]  /*24e20*/  @!P2 LEA.HI.X R5, R21, R9.reuse, R29, 0x1, P5 ;  /* 0x000000091505a211 */ /* 0x080fe200028f0c1d */
[----:B------:R4:W-:Y:S01]  /*24e30*/  @!P4 ST.E.128 desc[UR6][R6.64], RZ ;  /* 0x000000ff0600c985 */ /* 0x0009e2000c101d06 */
[----:B------:R-:W-:Y:S01]  /*24e40*/  @!P1 LEA.HI.X R3, R14, R9, R20, 0x1, P6 ;  /* 0x000000090e039211 */ /* 0x000fe200030f0c14 */
[----:B------:R-:W-:-:S05]  /*24e50*/  @!P3 IMAD.WIDE R8, R15, 0x2, R8 ;  /* 0x000000020f08b825 */ /* 0x000fca00078e0208 */
[----:B------:R4:W-:Y:S04]  /*24e60*/  @!P3 ST.E.128 desc[UR6][R8.64], RZ ;  /* 0x000000ff0800b985 */ /* 0x0009e8000c101d06 */
[----:B------:R4:W-:Y:S04]  /*24e70*/  @!P2 ST.E.128 desc[UR6][R4.64], RZ ;  /* 0x000000ff0400a985 */ /* 0x0009e8000c101d06 */
[----:B------:R4:W-:Y:S02]  /*24e80*/  @!P1 ST.E.128 desc[UR6][R2.64], RZ ;  /* 0x000000ff02009985 */ /* 0x0009e4000c101d06 */
.L_x_1823:
[----:B------:R-:W-:Y:S05]  /*24e90*/  BSYNC B1 ;  /* 0x0000000000017941 */ /* 0x000fea0003800000 */
.L_x_1822:
[----:B---34-:R3:W4:Y:S01]  /*24ea0*/  SHFL.IDX PT, R9, R11, 0x2, 0x181f ;  /* 0x00581f000b097f89 */ /* 0x01872200000e0000 */
        /* <DEDUP_REMOVED lines=9> */
[-C--:B0-----:R-:W-:Y:S02]  /*24f40*/  @!P3 LEA R6, P0, R18, R8.reuse, 0x1 ;  /* 0x000000081206b211 */ /* 0x081fe400078008ff */
[CC--:B------:R-:W-:Y:S02]  /*24f50*/  @!P5 LEA R4, P1, R21.reuse, R8.reuse, 0x1 ;  /* 0x000000081504d211 */ /* 0x0c0fe400078208ff */
[----:B------:R-:W-:Y:S02]  /*24f60*/  @!P6 LEA R2, P2, R14, R8, 0x1 ;  /* 0x000000080e02e211 */ /* 0x000fe400078408ff */
[----:B------:R-:W-:Y:S01]  /*24f70*/  @!P4 IMAD.SHL.U32 R15, R24, 0x8, RZ ;  /* 0x00000008180fc824 */ /* 0x000fe200078e00ff */
[-C--:B----4-:R-:W-:Y:S02]  /*24f80*/  @!P3 LEA.HI.X R7, R18, R9.reuse, R19, 0x1, P0 ;  /* 0x000000091207b211 */ /* 0x090fe400000f0c13 */
[-C--:B------:R-:W-:Y:S02]  /*24f90*/  @!P5 LEA.HI.X R5, R21, R9.reuse, R29, 0x1, P1 ;  /* 0x000000091505d211 */ /* 0x080fe400008f0c1d */
[----:B------:R-:W-:Y:S01]  /*24fa0*/  @!P6 LEA.HI.X R3, R14, R9, R20, 0x1, P2 ;  /* 0x000000090e03e211 */ /* 0x000fe200010f0c14 */
[----:B------:R-:W-:Y:S01]  /*24fb0*/  @!P4 IMAD.WIDE R8, R15, 0x2, R8 ;  /* 0x000000020f08c825 */ /* 0x000fe200078e0208 */
[----:B------:R0:W-:Y:S04]  /*24fc0*/  @!P3 ST.E.128 desc[UR6][R6.64], RZ ;  /* 0x000000ff0600b985 */ /* 0x0001e8000c101d06 */
[----:B------:R0:W-:Y:S04]  /*24fd0*/  @!P4 ST.E.128 desc[UR6][R8.64], RZ ;  /* 0x000000ff0800c985 */ /* 0x0001e8000c101d06 */
[----:B------:R0:W-:Y:S04]  /*24fe0*/  @!P5 ST.E.128 desc[UR6][R4.64], RZ ;  /* 0x000000ff0400d985 */ /* 0x0001e8000c101d06 */
[----:B------:R0:W-:Y:S02]  /*24ff0*/  @!P6 ST.E.128 desc[UR6][R2.64], RZ ;  /* 0x000000ff0200e985 */ /* 0x0001e4000c101d06 */
.L_x_1825:
[----:B------:R-:W-:Y:S05]  /*25000*/  BSYNC B1 ;  /* 0x0000000000017941 */ /* 0x000fea0003800000 */
.L_x_1824:
[----:B------:R-:W-:Y:S01]  /*25010*/  VIADD R0, R12, 0x60 ;  /* 0x000000600c007836 */ /* 0x000fe20000000000 */
[----:B0---4-:R0:W4:Y:S04]  /*25020*/  SHFL.IDX PT, R9, R11, 0x3, 0x181f ;  /* 0x00781f000b097f89 */ /* 0x01112800000e0000 */
[----:B------:R-:W-:Y:S01]  /*25030*/  ISETP.GE.AND P0, PT, R0, R13, PT ;  /* 0x0000000d0000720c */ /* 0x000fe20003f06270 */
[----:B------:R0:W0:-:S12]  /*25040*/  SHFL.IDX PT, R8, R10, 0x3, 0x181f ;  /* 0x00781f000a087f89 */ /* 0x00001800000e0000 */
        /* <DEDUP_REMOVED lines=10> */
[----:B-123--:R-:W-:Y:S01]  /*250f0*/  @!P4 IMAD.SHL.U32 R11, R24, 0x8, RZ ;  /* 0x00000008180bc824 */ /* 0x00efe200078e00ff */
        /* <DEDUP_REMOVED lines=8> */
.L_x_1814:
[----:B------:R-:W-:Y:S05]  /*25180*/  BSYNC B0 ;  /* 0x0000000000007941 */ /* 0x000fea0003800000 */
.L_x_1804:
[----:B------:R-:W-:Y:S02]  /*25190*/  ULDC UR4, c[0x0][0xc3c] ;  /* 0x00030f0000047ab9 */ /* 0x000fe40000000800 */
[----:B------:R-:W-:-:S13]  /*251a0*/  ISETP.GE.AND P0, PT, R27, UR4, PT ;  /* 0x000000041b007c0c */ /* 0x000fda000bf06270 */
[----:B------:R-:W-:Y:S05]  /*251b0*/  @!P0 BRA `(.L_x_1826) ;  /* 0xfffffdc400d88947 */ /* 0x000fea000383ffff */
[----:B------:R-:W-:Y:S05]  /*251c0*/  BRA `(.L_x_1530) ;  /* 0x000000a000cc7947 */ /* 0x000fea0003800000 */
.L_x_1528:
[----:B------:R-:W-:-:S08]  /*251d0*/  NOP ;  /* 0x0000000000007918 */ /* 0x000fd00000000000 */
[----:B0-----:R-:W0:-:S00]  /*251e0*/  USETMAXREG.DEALLOC.CTAPOOL 0x18 ;  /* 0x00000018000079c8 */ /* 0x001e0000080e0500 */
[----:B0-----:R-:W-:Y:S01]  /*251f0*/  LOP3.LUT R0, R0, 0x3, RZ, 0xc0, !PT ;  /* 0x0000000300007812 */ /* 0x001fe200078ec0ff */
[----:B------:R-:W-:Y:S01]  /*25200*/  IMAD.MOV.U32 R7, RZ, RZ, RZ ;  /* 0x000000ffff077224 */ /* 0x000fe200078e00ff */
[----:B------:R-:W-:-:S04]  /*25210*/  LOP3.LUT R19, R19, 0xffffffef, RZ, 0xc0, !PT ;  /* 0xffffffef13137812 */ /* 0x000fc800078ec0ff */
[----:B------:R-:W0:Y:S02]  /*25220*/  SHFL.IDX PT, R0, R0, RZ, 0x1f ;  /* 0x00001fff00007589 */ /* 0x000e2400000e0000 */
[----:B0-----:R-:W-:-:S13]  /*25230*/  ISETP.NE.AND P0, PT, R0, RZ, PT ;  /* 0x000000ff0000720c */ /* 0x001fda0003f05270 */
[----:B------:R-:W-:Y:S01]  /*25240*/  @P0 LOP3.LUT R19, R19, 0x10, RZ, 0xfc, !PT ;  /* 0x0000001013130812 */ /* 0x000fe200078efcff */
[----:B------:R-:W-:Y:S06]  /*25250*/  @!P0 BRA `(.L_x_1827) ;  /* 0x0000000000248947 */ /* 0x000fec0003800000 */
[----:B------:R-:W0:Y:S08]  /*25260*/  S2UR UR5, SR_CgaCtaId ;  /* 0x00000000000579c3 */ /* 0x000e300000008800 */
[----:B------:R-:W-:Y:S06]  /*25270*/  BAR.SYNC.DEFER_BLOCKING 0x5, 0x180 ;  /* 0x0146000000007b1d */ /* 0x000fec0000010000 */
[----:B------:R-:W-:-:S02]  /*25280*/  UMOV UR4, 0x400 ;  /* 0x0000040000047882 */ /* 0x000fc40000000000 */
[----:B0-----:R-:W-:-:S09]  /*25290*/  ULEA UR4, UR5, UR4, 0x18 ;  /* 0x0000000405047291 */ /* 0x001fd2000f8ec03f */
[----:B------:R-:W0:Y:S04]  /*252a0*/  LDS.128 R8, [UR4+0x308d0] ;  /* 0x0308d004ff087984 */ /* 0x000e280008000c00 */
[----:B0-----:R0:W-:Y:S04]  /*252b0*/  STL.64 [R1], R8 ;  /* 0x0000000801007387 */ /* 0x0011e80000100a00 */
[----:B------:R0:W-:Y:S01]  /*252c0*/  STL.64 [R1+0x8], R10 ;  /* 0x0000080a01007387 */ /* 0x0001e20000100a00 */
[----:B------:R-:W-:Y:S06]  /*252d0*/  BAR.ARV 0x4, 0x180 ;  /* 0x0106000000007b1d */ /* 0x000fec0000002000 */
[----:B------:R-:W-:Y:S05]  /*252e0*/  BRA `(.L_x_1828) ;  /* 0x0000000c00bc7947 */ /* 0x000fea0003800000 */
.L_x_1827:
[----:B------:R-:W-:Y:S01]  /*252f0*/  LOP3.LUT R0, R6, 0x1f, RZ, 0xc0, !PT ;  /* 0x0000001f06007812 */ /* 0x000fe200078ec0ff */
        /* <DEDUP_REMOVED lines=43> */
.L_x_1831:
        /* <DEDUP_REMOVED lines=40> */
.L_x_1829:
        /* <DEDUP_REMOVED lines=12> */
.L_x_1832:
        /* <DEDUP_REMOVED lines=63> */
.L_x_1833:
        /* <DEDUP_REMOVED lines=62> */
.L_x_1834:
[----:B01----:R-:W-:-:S05]  /*260c0*/  LOP3.LUT R3, RZ, R2, RZ, 0x33, !PT ;  /* 0x00000002ff037212 */ /* 0x003fca00078e33ff */
[----:B------:R-:W-:-:S05]  /*260d0*/  IMAD.IADD R2, R4, 0x1, R3 ;  /* 0x0000000104027824 */ /* 0x000fca00078e0203 */
[----:B------:R1:W-:Y:S01]  /*260e0*/  STL [R1+0x4], R2 ;  /* 0x0000040201007387 */ /* 0x0003e20000100800 */
[----:B------:R-:W-:Y:S05]  /*260f0*/  BRA `(.L_x_1835) ;  /* 0x0000000000107947 */ /* 0x000fea0003800000 */
.L_x_1830:
[----:B------:R-:W-:Y:S01]  /*26100*/  IMAD.U32 R2, RZ, RZ, UR6 ;  /* 0x00000006ff027e24 */ /* 0x000fe2000f8e00ff */
[----:B------:R0:W-:Y:S04]  /*26110*/  STL [R1+0x4], RZ ;  /* 0x000004ff01007387 */ /* 0x0001e80000100800 */
[----:B------:R0:W-:Y:S04]  /*26120*/  STL [R1+0x8], RZ ;  /* 0x000008ff01007387 */ /* 0x0001e80000100800 */
[----:B------:R0:W-:Y:S02]  /*26130*/  STL [R1], R2 ;  /* 0x0000000201007387 */ /* 0x0001e40000100800 */
.L_x_1835:
        /* <DEDUP_REMOVED lines=10> */
.L_x_1828:
[----:B--2---:R-:W2:Y:S01]  /*261e0*/  LDL R0, [R1+0xc] ;  /* 0x00000c0001007983 */ /* 0x004ea20000100800 */
[----:B------:R-:W-:-:S03]  /*261f0*/  ULDC UR4, c[0x0][0xc3c] ;  /* 0x00030f0000047ab9 */ /* 0x000fc60000000800 */
[----:B------:R3:W-:Y:S01]  /*26200*/  STL [R1+0x10], RZ ;  /* 0x000010ff01007387 */ /* 0x0007e20000100800 */
[----:B--2---:R-:W-:Y:S01]  /*26210*/  ISETP.GE.AND P0, PT, R0, UR4, PT ;  /* 0x0000000400007c0c */ /* 0x004fe2000bf06270 */
[----:B------:R-:W-:-:S05]  /*26220*/  IMAD.MOV.U32 R0, RZ, RZ, 0x1 ;  /* 0x00000001ff007424 */ /* 0x000fca00078e00ff */
[----:B------:R3:W-:Y:S04]  /*26230*/  STL [R1+0x14], R0 ;  /* 0x0000140001007387 */ /* 0x0007e80000100800 */
[----:B------:R3:W-:Y:S03]  /*26240*/  STL [R1+0x58], RZ ;  /* 0x000058ff01007387 */ /* 0x0007e60000100800 */
[----:B------:R-:W-:Y:S05]  /*26250*/  @P0 BRA `(.L_x_1836) ;  /* 0x0000008c00b80947 */ /* 0x000fea0003800000 */
[----:B---3--:R-:W2:Y:S01]  /*26260*/  LDL R0, [R1+0xa4] ;  /* 0x0000a40001007983 */ /* 0x008ea20000100800 */
[----:B------:R-:W3:Y:S01]  /*26270*/  S2UR UR5, SR_CgaCtaId ;  /* 0x00000000000579c3 */ /* 0x000ee20000008800 */
[----:B------:R-:W-:Y:S01]  /*26280*/  LOP3.LUT R4, R6, 0x7f, RZ, 0xc0, !PT ;  /* 0x0000007f06047812 */ /* 0x000fe200078ec0ff */
[----:B------:R-:W-:Y:S01]  /*26290*/  UMOV UR4, 0x400 ;  /* 0x0000040000047882 */ /* 0x000fe20000000000 */
[----:B------:R-:W-:Y:S01]  /*262a0*/  LOP3.LUT R19, R19, 0xfffffffd, RZ, 0xc0, !PT ;  /* 0xfffffffd13137812 */ /* 0x000fe200078ec0ff */
[----:B------:R-:W-:Y:S01]  /*262b0*/  BSSY B8, `(.L_x_1836) ;  /* 0x00008e8000087945 */ /* 0x000fe20003800000 */
[C---:B------:R-:W-:Y:S01]  /*262c0*/  ISETP.NE.AND P1, PT, R4.reuse, RZ, PT ;  /* 0x000000ff0400720c */ /* 0x040fe20003f25270 */
[----:B01----:R-:W-:Y:S01]  /*262d0*/  IMAD.SHL.U32 R2, R4, 0x8, RZ ;  /* 0x0000000804027824 */ /* 0x003fe200078e00ff */
[----:B------:R-:W-:Y:S01]  /*262e0*/  ULDC.64 UR36, c[0x0][0x198] ;  /* 0x0000660000247ab9 */ /* 0x000fe20000000a00 */
[----:B------:R-:W-:-:S10]  /*262f0*/  ULDC UR39, c[0x0][0xc] ;  /* 0x0000030000277ab9 */ /* 0x000fd40000000800 */
[----:B------:R-:W-:-:S04]  /*26300*/  @P1 LOP3.LUT R19, R19, 0x2, RZ, 0xfc, !PT ;  /* 0x0000000213131812 */ /* 0x000fc800078efcff */
[----:B------:R-:W-:Y:S01]  /*26310*/  LOP3.LUT R19, R19, 0xfffffffe, RZ, 0xc0, !PT ;  /* 0xfffffffe13137812 */ /* 0x000fe200078ec0ff */
[----:B---3--:R-:W-:-:S06]  /*26320*/  ULEA UR4, UR5, UR4, 0x18 ;  /* 0x0000000405047291 */ /* 0x008fcc000f8ec03f */
[----:B------:R-:W-:Y:S01]  /*26330*/  IMAD.U32 R18, RZ, RZ, UR4 ;  /* 0x00000004ff127e24 */ /* 0x000fe2000f8e00ff */
[----:B--2---:R-:W-:Y:S01]  /*26340*/  R2UR UR6, R0 ;  /* 0x00000000000672ca */ /* 0x004fe200000e0000 */
[----:B------:R-:W-:-:S05]  /*26350*/  IMAD.SHL.U32 R0, R6, 0x8, RZ ;  /* 0x0000000806007824 */ /* 0x000fca00078e00ff */
[C---:B------:R-:W-:Y:S02]  /*26360*/  LOP3.LUT R3, R0.reuse, 0x1f8, RZ, 0xc0, !PT ;  /* 0x000001f800037812 */ /* 0x040fe400078ec0ff */
[----:B------:R-:W-:Y:S02]  /*26370*/  LOP3.LUT R0, R0, 0x38, RZ, 0xc0, !PT ;  /* 0x0000003800007812 */ /* 0x000fe400078ec0ff */
[----:B------:R-:W-:-:S03]  /*26380*/  LOP3.LUT R3, R3, 0x38, R6, 0x78, !PT ;  /* 0x0000003803037812 */ /* 0x000fc600078e7806 */
[----:B------:R-:W-:Y:S01]  /*26390*/  ULOP3.LUT UR38, UR6, 0x2, URZ, 0xfc, !UPT ;  /* 0x0000000206267892 */ /* 0x000fe2000f8efc3f */
[----:B------:R-:W-:Y:S02]  /*263a0*/  LOP3.LUT R3, R3, 0x200, R2, 0xf8, !PT ;  /* 0x0000020003037812 */ /* 0x000fe400078ef802 */
[C---:B------:R-:W-:Y:S01]  /*263b0*/  LOP3.LUT P0, R2, R6.reuse, 0x1f, RZ, 0xc0, !PT ;  /* 0x0000001f06027812 */ /* 0x040fe2000780c0ff */
[----:B------:R-:W-:-:S04]  /*263c0*/  IMAD.SHL.U32 R6, R6, 0x10, RZ ;  /* 0x0000001006067824 */ /* 0x000fc800078e00ff */
[----:B------:R0:W-:Y:S08]  /*263d0*/  STL [R1+0x2c], R2 ;  /* 0x00002c0201007387 */ /* 0x0001f00000100800 */
[----:B------:R-:W-:Y:S02]  /*263e0*/  @P0 LOP3.LUT R19, R19, 0x1, RZ, 0xfc, !PT ;  /* 0x0000000113130812 */ /* 0x000fe400078efcff */
[----:B0-----:R-:W-:-:S02]  /*263f0*/  SHF.R.U32.HI R2, RZ, 0x3, R4 ;  /* 0x00000003ff027819 */ /* 0x001fc40000011604 */
[----:B------:R-:W-:Y:S02]  /*26400*/  ISETP.NE.OR P0, PT, R4, RZ, !P0 ;  /* 0x000000ff0400720c */ /* 0x000fe40004705670 */
[----:B------:R-:W-:Y:S01]  /*26410*/  LOP3.LUT R4, R2, 0x70, R6, 0xf8, !PT ;  /* 0x0000007002047812 */ /* 0x000fe200078ef806 */
[----:B------:R-:W-:Y:S01]  /*26420*/  IMAD R2, R3, 0x2, R18 ;  /* 0x0000000203027824 */ /* 0x000fe200078e0212 */
[----:B------:R-:W-:Y:S01]  /*26430*/  LOP3.LUT R19, R19, 0xfffffff7, RZ, 0xc0, !PT ;  /* 0xfffffff713137812 */ /* 0x000fe200078ec0ff */
[----:B------:R-:W-:Y:S01]  /*26440*/  IMAD.MOV.U32 R4, RZ, RZ, 0x1 ;  /* 0x00000001ff047424 */ /* 0x000fe200078e00ff */
[----:B------:R-:W-:Y:S02]  /*26450*/  LOP3.LUT R3, R0, 0x40, RZ, 0xfc, !PT ;  /* 0x0000004000037812 */ /* 0x000fe400078efcff */
[----:B------:R0:W-:Y:S04]  /*26460*/  STL [R1+0x28], R2 ;  /* 0x0000280201007387 */ /* 0x0001e80000100800 */
[----:B------:R-:W-:Y:S01]  /*26470*/  STL [R1+0x58], RZ ;  /* 0x000058ff01007387 */ /* 0x000fe20000100800 */
[----:B------:R-:W-:Y:S01]  /*26480*/  @P0 LOP3.LUT R19, R19, 0x8, RZ, 0xfc, !PT ;  /* 0x0000000813130812 */ /* 0x000fe200078efcff */
[----:B0-----:R-:W-:-:S05]  /*26490*/  IMAD.MOV.U32 R2, RZ, RZ, 0x1 ;  /* 0x00000001ff027424 */ /* 0x001fca00078e00ff */
[----:B------:R0:W-:Y:S04]  /*264a0*/  STL [R1+0x20], R2 ;  /* 0x0000200201007387 */ /* 0x0001e80000100800 */
[----:B------:R1:W-:Y:S04]  /*264b0*/  STL [R1+0x1c], RZ ;  /* 0x00001cff01007387 */ /* 0x0003e80000100800 */
[----:B------:R1:W-:Y:S01]  /*264c0*/  STL [R1+0x10], RZ ;  /* 0x000010ff01007387 */ /* 0x0003e20000100800 */
[----:B0-----:R-:W-:-:S03]  /*264d0*/  LOP3.LUT R2, R0, 0x80, RZ, 0xfc, !PT ;  /* 0x0000008000027812 */ /* 0x001fc600078efcff */
[----:B------:R1:W-:Y:S01]  /*264e0*/  STL [R1+0x14], R4 ;  /* 0x0000140401007387 */ /* 0x0003e20000100800 */
[----:B------:R-:W-:-:S07]  /*264f0*/  LOP3.LUT R0, R0, 0xc0, RZ, 0xfc, !PT ;  /* 0x000000c000007812 */ /* 0x000fce00078efcff */
.L_x_2017:
[----:B--2---:R-:W2:Y:S01]  /*26500*/  LDL R14, [R1+0xc] ;  /* 0x00000c00010e7983 */ /* 0x004ea20000100800 */
[----:B------:R-:W2:Y:S01]  /*26510*/  LDC.64 R12, c[0x0][0xa00] ;  /* 0x00028000ff0c7b82 */ /* 0x000ea20000000a00 */
[----:B------:R-:W-:Y:S05]  /*26520*/  YIELD ;  /* 0x0000000000007946 */ /* 0x000fea0003800000 */
[----:B------:R-:W-:Y:S01]  /*26530*/  ULDC.64 UR4, c[0x0][0xa28] ;  /* 0x00028a0000047ab9 */ /* 0x000fe20000000a00 */
[----:B01----:R-:W-:Y:S02]  /*26540*/  CS2R R6, SRZ ;  /* 0x0000000000067805 */ /* 0x003fe4000001ff00 */
[----:B------:R-:W-:Y:S01]  /*26550*/  ISETP.NE.U32.AND P0, PT, RZ, UR4, PT ;  /* 0x00000004ff007c0c */ /* 0x000fe2000bf05070 */
[----:B------:R-:W-:Y:S01]  /*26560*/  ULDC.64 UR10, c[0x0][0x208] ;  /* 0x00008200000a7ab9 */ /* 0x000fe20000000a00 */
[----:B------:R-:W-:Y:S01]  /*26570*/  ULDC.64 UR8, c[0x0][0xa18] ;  /* 0x0002860000087ab9 */ /* 0x000fe20000000a00 */
[----:B------:R-:W-:Y:S01]  /*26580*/  IMAD.MOV.U32 R0, RZ, RZ, RZ ;  /* 0x000000ffff007224 */ /* 0x000fe200078e00ff */
[----:B------:R-:W-:Y:S01]  /*26590*/  ISETP.NE.AND.EX P0, PT, RZ, UR5, PT, P0 ;  /* 0x00000005ff007c0c */ /* 0x000fe2000bf05300 */
[----:B------:R-:W-:Y:S01]  /*265a0*/  ULDC.64 UR4, c[0x0][0xa00] ;  /* 0x0002800000047ab9 */ /* 0x000fe20000000a00 */
[----:B-1----:R-:W0:Y:S01]  /*265b0*/  LDC.64 R4, c[0x0][0xa08] ;  /* 0x00028200ff047b82 */ /* 0x002e220000000a00 */
[----:B------:R-:W-:Y:S01]  /*265c0*/  ISETP.NE.U32.AND P1, PT, RZ, UR4, PT ;  /* 0x00000004ff007c0c */ /* 0x000fe2000bf25070 */
[----:B------:R-:W-:-:S03]  /*265d0*/  ULDC.64 UR6, c[0x0][0xa08] ;  /* 0x0002820000067ab9 */ /* 0x000fc60000000a00 */
[----:B------:R-:W-:Y:S01]  /*265e0*/  ISETP.NE.AND.EX P1, PT, RZ, UR5, PT, P1 ;  /* 0x00000005ff007c0c */ /* 0x000fe2000bf25310 */
[----:B------:R-:W-:Y:S01]  /*265f0*/  ULDC.64 UR4, c[0x0][0xa10] ;  /* 0x0002840000047ab9 */ /* 0x000fe20000000a00 */
[----:B------:R-:W-:-:S04]  /*26600*/  ISETP.NE.U32.AND P3, PT, RZ, UR8, PT ;  /* 0x00000008ff007c0c */ /* 0x000fc8000bf65070 */
[----:B------:R-:W-:Y:S01]  /*26610*/  ISETP.NE.AND.EX P3, PT, RZ, UR9, PT, P3 ;  /* 0x00000009ff007c0c */ /* 0x000fe2000bf65330 */
[----:B------:R-:W1:-:S12]  /*26620*/  @P0 LDC.64 R2, c[0x0][0xa28] ;  /* 0x00028a00ff020b82 */ /* 0x000e580000000a00 */
[----:B------:R-:W3:Y:S01]  /*26630*/  @P3 LDC.64 R8, c[0x0][0xa18] ;  /* 0x00028600ff083b82 */ /* 0x000ee20000000a00 */
[----:B--2---:R-:W-:-:S04]  /*26640*/  IMAD.WIDE R12, R14, 0x4, R12 ;  /* 0x000000040e0c7825 */ /* 0x004fc800078e020c */
[C---:B-1----:R-:W-:Y:S01]  /*26650*/  @P0 IMAD.WIDE R2, R14.reuse, 0x4, R2 ;  /* 0x000000040e020825 */ /* 0x042fe200078e0202 */
[----:B------:R-:W2:Y:S04]  /*26660*/  @P1 LDG.E R6, desc[UR10][R12.64] ;  /* 0x0000000a0c061981 */ /* 0x000ea8000c1e1900 */
[----:B------:R1:W5:Y:S01]  /*26670*/  @P0 LDG.E R0, desc[UR10][R2.64] ;  /* 0x0000000a02000981 */ /* 0x000362000c1e1900 */
[----:B------:R-:W-:Y:S01]  /*26680*/  ISETP.NE.U32.AND P0, PT, RZ, UR4, PT ;  /* 0x00000004ff007c0c */ /* 0x000fe2000bf05070 */
[----:B------:R-:W-:Y:S01]  /*26690*/  ULDC UR4, c[0x0][0x288] ;  /* 0x0000a20000047ab9 */ /* 0x000fe20000000800 */
[C---:B---3--:R-:W-:Y:S01]  /*266a0*/  @P3 IMAD.WIDE R8, R14.reuse, 0x4, R8 ;  /* 0x000000040e083825 */ /* 0x048fe200078e0208 */
[----:B------:R-:W-:Y:S02]  /*266b0*/  ISETP.NE.U32.AND P2, PT, RZ, UR6, PT ;  /* 0x00000006ff007c0c */ /* 0x000fe4000bf45070 */
[----:B------:R-:W-:Y:S01]  /*266c0*/  ISETP.NE.AND.EX P0, PT, RZ, UR5, PT, P0 ;  /* 0x00000005ff007c0c */ /* 0x000fe2000bf05300 */
[----:B------:R-:W-:Y:S01]  /*266d0*/  IMAD.MOV.U32 R10, RZ, RZ, RZ ;  /* 0x000000ffff0a7224 */ /* 0x000fe200078e00ff */
[----:B------:R-:W-:Y:S01]  /*266e0*/  ISETP.NE.AND.EX P2, PT, RZ, UR7, PT, P2 ;  /* 0x00000007ff007c0c */ /* 0x000fe2000bf45320 */
[C---:B0-----:R-:W-:Y:S01]  /*266f0*/  IMAD.WIDE R4, R14.reuse, 0x4, R4 ;  /* 0x000000040e047825 */ /* 0x041fe200078e0204 */
[----:B-1----:R-:W0:Y:S11]  /*26700*/  LDC.64 R2, c[0x0][0xa10] ;  /* 0x00028400ff027b82 */ /* 0x002e360000000a00 */
[----:B------:R1:W5:Y:S01]  /*26710*/  @P2 LDG.E R7, desc[UR10][R4.64] ;  /* 0x0000000a04072981 */ /* 0x000362000c1e1900 */
[----:B0-----:R-:W-:-:S05]  /*26720*/  IMAD.WIDE R2, R14, 0x4, R2 ;  /* 0x000000040e027825 */ /* 0x001fca00078e0202 */
[----:B------:R1:W5:Y:S04]  /*26730*/  @P0 LDG.E R10, desc[UR10][R2.64] ;  /* 0x0000000a020a0981 */ /* 0x000368000c1e1900 */
[----:B--2---:R0:W-:Y:S02]  /*26740*/  STL [R1+0x48], R6 ;  /* 0x0000480601007387 */ /* 0x0041e40000100800 */
[----:B0-----:R-:W-:Y:S01]  /*26750*/  IMAD.U32 R6, RZ, RZ, UR4 ;  /* 0x00000004ff067e24 */ /* 0x001fe2000f8e00ff */
[----:B------:R-:W-:-:S05]  /*26760*/  ULDC.64 UR4, c[0x0][0x418] ;  /* 0x0001060000047ab9 */ /* 0x000fca0000000a00 */
[----:B------:R-:W2:Y:S01]  /*26770*/  @P3 LDG.E R6, desc[UR10][R8.64] ;  /* 0x0000000a08063981 */ /* 0x000ea2000c1e1900 */
[----:B------:R-:W-:-:S03]  /*26780*/  UISETP.NE.U32.AND UP0, UPT, UR4, URZ, UPT ;  /* 0x0000003f0400728c */ /* 0x000fc6000bf05070 */
[----:B------:R-:W-:Y:S01]  /*26790*/  ULDC UR4, c[0x0][0x424] ;  /* 0x0001090000047ab9 */ /* 0x000fe20000000800 */
[----:B------:R-:W-:-:S03]  /*267a0*/  UISETP.NE.AND.EX UP0, UPT, UR5, URZ, UPT, UP0 ;  /* 0x0000003f0500728c */ /* 0x000fc6000bf05300 */
[----:B------:R-:W-:Y:S01]  /*267b0*/  ULDC UR5, c[0x0][0x2f0] ;  /* 0x0000bc0000057ab9 */ /* 0x000fe20000000800 */
[----:B------:R-:W-:Y:S01]  /*267c0*/  USEL UR4, UR4, 0x1, UP0 ;  /* 0x0000000104047887 */ /* 0x000fe20008000000 */
[----:B--2---:R0:W-:Y:S04]  /*267d0*/  STL [R1+0x3c], R6 ;  /* 0x00003c0601007387 */ /* 0x0041e80000100800 */
[----:B------:R1:W5:Y:S01]  /*267e0*/  LDL R15, [R1+0x3c] ;  /* 0x00003c00010f7983 */ /* 0x0003620000100800 */
[----:B------:R-:W-:-:S03]  /*267f0*/  UIMAD UR4, UR4, UR5, URZ ;  /* 0x00000005040472a4 */ /* 0x000fc6000f8e023f */
[----:B------:R-:W-:Y:S02]  /*26800*/  ULDC UR5, c[0x0][0x348] ;  /* 0x0000d20000057ab9 */ /* 0x000fe40000000800 */
[----:B------:R-:W-:Y:S02]  /*26810*/  IMAD.U32 R9, RZ, RZ, UR5 ;  /* 0x00000005ff097e24 */ /* 0x000fe4000f8e00ff */
[----:B0-----:R-:W-:Y:S01]  /*26820*/  IMAD.U32 R6, RZ, RZ, UR4 ;  /* 0x00000004ff067e24 */ /* 0x001fe2000f8e00ff */
[----:B-1----:R-:W-:Y:S06]  /*26830*/  @P3 BRA `(.L_x_1837) ;  /* 0x0000000000183947 */ /* 0x002fec0003800000 */
[----:B------:R-:W-:Y:S05]  /*26840*/  @!P1 BRA `(.L_x_1837) ;  /* 0x0000000000149947 */ /* 0x000fea0003800000 */
[----:B------:R-:W-:Y:S02]  /*26850*/  ULDC.64 UR4, c[0x0][0x208] ;  /* 0x0000820000047ab9 */ /* 0x000fe40000000a00 */
[----:B------:R-:W2:Y:S04]  /*26860*/  LDG.E R8, desc[UR4][R12.64] ;  /* 0x000000040c087981 */ /* 0x000ea8000c1e1900 */
[----:B------:R-:W2:Y:S02]  /*26870*/  LDG.E R12, desc[UR4][R12.64+0x4] ;  /* 0x000004040c0c7981 */ /* 0x000ea4000c1e1900 */
[----:B--2--5:R-:W-:-:S05]  /*26880*/  IMAD.IADD R15, R12, 0x1, -R8 ;  /* 0x000000010c0f7824 */ /* 0x024fca00078e0a08 */
[----:B------:R0:W-:Y:S02]  /*26890*/  STL [R1+0x3c], R15 ;  /* 0x00003c0f01007387 */ /* 0x0001e40000100800 */
.L_x_1837:
[----:B------:R-:W2:Y:S01]  /*268a0*/  LDL.LU R11, [R1+0x8] ;  /* 0x00000800010b7983 */ /* 0x000ea20000300800 */
[----:B-----5:R-:W-:Y:S01]  /*268b0*/  IMAD.IADD R7, R7, 0x1, R0 ;  /* 0x0000000107077824 */ /* 0x020fe200078e0200 */
[----:B------:R-:W-:Y:S02]  /*268c0*/  ULDC.64 UR4, c[0x0][0xa20] ;  /* 0x0002880000047ab9 */ /* 0x000fe40000000a00 */
[----:B------:R-:W-:Y:S02]  /*268d0*/  ISETP.NE.U32.AND P1, PT, RZ, UR4, PT ;  /* 0x00000004ff007c0c */ /* 0x000fe4000bf25070 */
[----:B------:R1:W-:Y:S02]  /*268e0*/  STL [R1+0x18], R7 ;  /* 0x0000180701007387 */ /* 0x0003e40000100800 */
[----:B------:R-:W-:Y:S02]  /*268f0*/  ISETP.NE.AND.EX P1, PT, RZ, UR5, PT, P1 ;  /* 0x00000005ff007c0c */ /* 0x000fe4000bf25310 */
[----:B--2---:R-:W-:-:S02]  /*26900*/  LOP3.LUT R17, R11, 0xff000000, RZ, 0xc0, !PT ;  /* 0xff0000000b117812 */ /* 0x004fc400078ec0ff */
[C---:B------:R-:W-:Y:S02]  /*26910*/  LOP3.LUT R8, R11.reuse, 0xff0000, RZ, 0xc0, !PT ;  /* 0x00ff00000b087812 */ /* 0x040fe400078ec0ff */
[----:B------:R-:W-:Y:S02]  /*26920*/  SHF.R.U32.HI R17, RZ, 0x8, R17 ;  /* 0x00000008ff117819 */ /* 0x000fe40000011611 */
[----:B------:R-:W-:Y:S02]  /*26930*/  LOP3.LUT R16, R11, 0xffff, RZ, 0xc0, !PT ;  /* 0x0000ffff0b107812 */ /* 0x000fe400078ec0ff */
[----:B------:R-:W-:-:S03]  /*26940*/  LEA.HI R17, R8, R17, RZ, 0x10 ;  /* 0x0000001108117211 */ /* 0x000fc600078f80ff */
[----:B-1----:R-:W-:Y:S05]  /*26950*/  @!P1 BRA `(.L_x_1838) ;  /* 0x0000000000149947 */ /* 0x002fea0003800000 */
[----:B------:R-:W1:Y:S01]  /*26960*/  LDC.64 R6, c[0x0][0xa20] ;  /* 0x00028800ff067b82 */ /* 0x000e620000000a00 */
[----:B------:R-:W-:Y:S01]  /*26970*/  ULDC.64 UR4, c[0x0][0x208] ;  /* 0x0000820000047ab9 */ /* 0x000fe20000000a00 */
[----:B-1----:R-:W-:-:S06]  /*26980*/  IMAD.WIDE R6, R14, 0x4, R6 ;  /* 0x000000040e067825 */ /* 0x002fcc00078e0206 */
[----:B------:R1:W5:Y:S01]  /*26990*/  LDG.E R6, desc[UR4][R6.64] ;  /* 0x0000000406067981 */ /* 0x000362000c1e1900 */
[----:B------:R-:W-:Y:S05]  /*269a0*/  BRA `(.L_x_1839) ;  /* 0x0000000000147947 */ /* 0x000fea0003800000 */
.L_x_1838:
[----:B------:R-:W-:Y:S05]  /*269b0*/  @!P2 BRA `(.L_x_1839) ;  /* 0x000000000010a947 */ /* 0x000fea0003800000 */
[----:B------:R-:W-:Y:S02]  /*269c0*/  ULDC.64 UR4, c[0x0][0x208] ;  /* 0x0000820000047ab9 */ /* 0x000fe40000000a00 */
[----:B------:R-:W2:Y:S04]  /*269d0*/  LDG.E R6, desc[UR4][R4.64] ;  /* 0x0000000404067981 */ /* 0x000ea8000c1e1900 */
[----:B------:R-:W2:Y:S02]  /*269e0*/  LDG.E R4, desc[UR4][R4.64+0x4] ;  /* 0x0000040404047981 */ /* 0x000ea4000c1e1900 */
[----:B--2---:R-:W-:-:S07]  /*269f0*/  IMAD.IADD R6, R4, 0x1, -R6 ;  /* 0x0000000104067824 */ /* 0x004fce00078e0a06 */
.L_x_1839:
[----:B-1----:R-:W2:Y:S01]  /*26a00*/  LDL.LU R7, [R1+0x4] ;  /* 0x0000040001077983 */ /* 0x002ea20000300800 */
[----:B------:R-:W-:-:S03]  /*26a10*/  ULDC.64 UR4, c[0x0][0x208] ;  /* 0x0000820000047ab9 */ /* 0x000fc60000000a00 */
[----:B------:R-:W3:Y:S04]  /*26a20*/  @P0 LDG.E R4, desc[UR4][R2.64] ;  /* 0x0000000402040981 */ /* 0x000ee8000c1e1900 */
[----:B------:R1:W3:Y:S01]  /*26a30*/  @P0 LDG.E R2, desc[UR4][R2.64+0x4] ;  /* 0x0000040402020981 */ /* 0x0002e2000c1e1900 */
[----:B-----5:R-:W-:Y:S01]  /*26a40*/  IMAD.IADD R8, R6, 0x1, -R0 ;  /* 0x0000000106087824 */ /* 0x020fe200078e0a00 */
[----:B-1----:R-:W1:Y:S02]  /*26a50*/  LDC R3, c[0x0][0x448] ;  /* 0x00011200ff037b82 */ /* 0x002e640000000800 */
[----:B-1----:R-:W-:-:S13]  /*26a60*/  ISETP.NE.AND P1, PT, R3, 0x1, PT ;  /* 0x000000010300780c */ /* 0x002fda0003f25270 */
[----:B------:R-:W1:Y:S08]  /*26a70*/  @P1 LDC R3, c[0x0][0x44c] ;  /* 0x00011300ff031b82 */ /* 0x000e700000000800 */
[----:B------:R-:W4:Y:S01]  /*26a80*/  @P1 LDC R5, c[0x0][0x450] ;  /* 0x00011400ff051b82 */ /* 0x000f220000000800 */
[----:B--2---:R-:W-:-:S04]  /*26a90*/  IMAD.SHL.U32 R12, R7, 0x80, RZ ;  /* 0x00000080070c7824 */ /* 0x004fc800078e00ff */
[----:B------:R-:W-:Y:S01]  /*26aa0*/  VIADD R6, R12, 0x7f ;  /* 0x0000007f0c067836 */ /* 0x000fe20000000000 */
[----:B------:R2:W-:Y:S03]  /*26ab0*/  STL [R1+0x34], R12 ;  /* 0x0000340c01007387 */ /* 0x0005e60000100800 */
[----:B-1----:R-:W-:-:S05]  /*26ac0*/  @P1 IMAD.HI.U32 R0, R6, R3, RZ ;  /* 0x0000000306001227 */ /* 0x002fca00078e00ff */
[----:B----4-:R-:W-:Y:S01]  /*26ad0*/  @P1 SHF.R.U32.HI R6, RZ, R5, R0 ;  /* 0x00000005ff061219 */ /* 0x010fe20000011600 */
[----:B---3--:R-:W-:-:S04]  /*26ae0*/  @P0 IMAD.IADD R9, R2, 0x1, -R4 ;  /* 0x0000000102090824 */ /* 0x008fc800078e0a04 */
[----:B------:R-:W-:-:S04]  /*26af0*/  IMAD.IADD R0, R8, 0x1, R9 ;  /* 0x0000000108007824 */ /* 0x000fc800078e0209 */
[C---:B------:R-:W-:Y:S01]  /*26b00*/  VIADD R2, R0.reuse, 0x3f ;  /* 0x0000003f00027836 */ /* 0x040fe20000000000 */
[----:B------:R-:W-:-:S04]  /*26b10*/  IADD3 R21, R0, 0x1, -R15 ;  /* 0x0000000100157810 */ /* 0x000fc80007ffe80f */
[----:B------:R-:W-:Y:S01]  /*26b20*/  SHF.R.S32.HI R3, RZ, 0x1f, R2 ;  /* 0x0000001fff037819 */ /* 0x000fe20000011402 */
[----:B------:R-:W-:-:S03]  /*26b30*/  IMAD.IADD R6, R21, 0x1, R6 ;  /* 0x0000000115067824 */ /* 0x000fc600078e0206 */
[----:B------:R-:W-:Y:S02]  /*26b40*/  LEA.HI R4, R3, R2, RZ, 0x6 ;  /* 0x0000000203047211 */ /* 0x000fe400078f30ff */
[----:B------:R-:W1:Y:S02]  /*26b50*/  LDC.64 R2, c[0x0][0x9e0] ;  /* 0x00027800ff027b82 */ /* 0x000e640000000a00 */
[----:B------:R-:W-:-:S05]  /*26b60*/  SHF.R.S32.HI R11, RZ, 0x6, R4 ;  /* 0x00000006ff0b7819 */ /* 0x000fca0000011404 */
[----:B------:R2:W-:Y:S01]  /*26b70*/  STL [R1+0x5c], R11 ;  /* 0x00005c0b01007387 */ /* 0x0005e20000100800 */
[----:B-1----:R-:W-:Y:S01]  /*26b80*/  ISETP.GE.AND P2, PT, R3, 0x1, PT ;  /* 0x000000010300780c */ /* 0x002fe20003f46270 */
        /* <DEDUP_REMOVED lines=8> */
[----:B------:R-:W1:Y:S02]  /*26c10*/  @P3 LDC.64 R4, c[0x0][0x9e8] ;  /* 0x00027a00ff043b82 */ /* 0x000e640000000a00 */
[----:B-1----:R-:W-:-:S05]  /*26c20*/  @P3 IMAD.HI.U32 R4, R6, R4, RZ ;  /* 0x0000000406043227 */ /* 0x002fca00078e00ff */
[----:B------:R-:W-:-:S04]  /*26c30*/  @P3 SHF.R.U32.HI R6, RZ, R5, R4 ;  /* 0x00000005ff063219 */ /* 0x000fc80000011604 */
[----:B------:R-:W-:Y:S01]  /*26c40*/  LOP3.LUT R7, RZ, R6, RZ, 0x33, !PT ;  /* 0x00000006ff077212 */ /* 0x000fe200078e33ff */
[----:B------:R-:W-:Y:S06]  /*26c50*/  BRA `(.L_x_1843) ;  /* 0x0000000000107947 */ /* 0x000fec0003800000 */
.L_x_1842:
[----:B------:R-:W-:-:S13]  /*26c60*/  ISETP.NE.AND P3, PT, R3, 0x1, PT ;  /* 0x000000010300780c */ /* 0x000fda0003f65270 */
[----:B------:R-:W1:Y:S02]  /*26c70*/  @P3 LDC.64 R4, c[0x0][0x9e8] ;  /* 0x00027a00ff043b82 */ /* 0x000e640000000a00 */
[----:B-1----:R-:W-:-:S05]  /*26c80*/  @P3 IMAD.HI.U32 R4, R7, R4, RZ ;  /* 0x0000000407043227 */ /* 0x002fca00078e00ff */
[----:B------:R-:W-:-:S07]  /*26c90*/  @P3 SHF.R.U32.HI R7, RZ, R5, R4 ;  /* 0x00000005ff073219 */ /* 0x000fce0000011604 */
.L_x_1843:
[----:B------:R-:W-:Y:S05]  /*26ca0*/  BSYNC B0 ;  /* 0x0000000000007941 */ /* 0x000fea0003800000 */
.L_x_1841:
[----:B------:R-:W-:-:S05]  /*26cb0*/  IMAD R7, R7, R3, R3 ;  /* 0x0000000307077224 */ /* 0x000fca00078e0203 */
[----:B------:R-:W-:-:S07]  /*26cc0*/  VIMNMX R2, R2, R7, PT ;  /* 0x0000000702027248 */ /* 0x000fce0003fe0100 */
.L_x_1840:
[----:B------:R-:W1:Y:S01]  /*26cd0*/  @P1 LDC R5, c[0x0][0x44c] ;  /* 0x00011300ff051b82 */ /* 0x000e620000000800 */
[----:B------:R-:W-:Y:S01]  /*26ce0*/  VIADD R2, R2, 0x3f ;  /* 0x0000003f02027836 */ /* 0x000fe20000000000 */
[----:B------:R-:W-:Y:S01]  /*26cf0*/  ULDC UR4, c[0x0][0x9dc] ;  /* 0x0002770000047ab9 */ /* 0x000fe20000000800 */
[----:B------:R-:W-:Y:S02]  /*26d00*/  IMAD.MOV.U32 R4, RZ, RZ, R12 ;  /* 0x000000ffff047224 */ /* 0x000fe400078e000c */
[----:B------:R-:W-:-:S03]  /*26d10*/  IMAD.IADD R20, R0, 0x1, -R15 ;  /* 0x0000000100147824 */ /* 0x000fc600078e0a0f */
[----:B------:R-:W2:Y:S01]  /*26d20*/  @P1 LDC R6, c[0x0][0x450] ;  /* 0x00011400ff061b82 */ /* 0x000ea20000000800 */
[----:B-1----:R-:W-:-:S05]  /*26d30*/  @P1 IMAD.HI.U32 R5, R12, R5, RZ ;  /* 0x000000050c051227 */ /* 0x002fca00078e00ff */
[----:B--2---:R-:W-:Y:S02]  /*26d40*/  @P1 SHF.R.U32.HI R4, RZ, R6, R5 ;  /* 0x00000006ff041219 */ /* 0x004fe40000011605 */
[----:B------:R-:W-:-:S04]  /*26d50*/  SHF.R.S32.HI R6, RZ, 0x1f, R2 ;  /* 0x0000001fff067819 */ /* 0x000fc80000011402 */
[----:B------:R-:W-:Y:S01]  /*26d60*/  LEA.HI R6, R6, R2, RZ, 0x6 ;  /* 0x0000000206067211 */ /* 0x000fe200078f30ff */
[----:B------:R-:W-:-:S03]  /*26d70*/  IMAD.IADD R2, R20, 0x1, R4 ;  /* 0x0000000114027824 */ /* 0x000fc600078e0204 */
[----:B------:R-:W-:Y:S01]  /*26d80*/  SHF.R.S32.HI R6, RZ, 0x6, R6 ;  /* 0x00000006ff067819 */ /* 0x000fe20000011406 */
[----:B------:R-:W-:-:S03]  /*26d90*/  VIADD R0, R2, -UR4 ;  /* 0x8000000402007c36 */ /* 0x000fc60008000000 */
[----:B------:R-:W-:Y:S01]  /*26da0*/  VIMNMX R6, R11, R6, PT ;  /* 0x000000060b067248 */ /* 0x000fe20003fe0100 */
[----:B------:R-:W-:Y:S06]  /*26db0*/  @!P2 BRA `(.L_x_1844) ;  /* 0x000000000044a947 */ /* 0x000fec0003800000 */
[----:B------:R-:W-:Y:S01]  /*26dc0*/  ISETP.GT.AND P1, PT, R2, -0x1, PT ;  /* 0xffffffff0200780c */ /* 0x000fe20003f24270 */
[----:B------:R-:W-:-:S12]  /*26dd0*/  BSSY B0, `(.L_x_1845) ;  /* 0x000000d000007945 */ /* 0x000fd80003800000 */
        /* <DEDUP_REMOVED lines=8> */
.L_x_1846:
[----:B------:R-:W-:-:S13]  /*26e60*/  ISETP.NE.AND P1, PT, R3, 0x1, PT ;  /* 0x000000010300780c */ /* 0x000fda0003f25270 */
[----:B------:R-:W1:Y:S02]  /*26e70*/  @P1 LDC.64 R4, c[0x0][0x9e8] ;  /* 0x00027a00ff041b82 */ /* 0x000e640000000a00 */
[----:B-1----:R-:W-:-:S05]  /*26e80*/  @P1 IMAD.HI.U32 R4, R2, R4, RZ ;  /* 0x0000000402041227 */ /* 0x002fca00078e00ff */
[----:B------:R-:W-:-:S07]  /*26e90*/  @P1 SHF.R.U32.HI R2, RZ, R5, R4 ;  /* 0x00000005ff021219 */ /* 0x000fce0000011604 */
.L_x_1847:
[----:B------:R-:W-:Y:S05]  /*26ea0*/  BSYNC B0 ;  /* 0x0000000000007941 */ /* 0x000fea0003800000 */
.L_x_1845:
[----:B------:R-:W-:-:S05]  /*26eb0*/  IMAD R2, R2, R3, RZ ;  /* 0x0000000302027224 */ /* 0x000fca00078e02ff */
[----:B------:R-:W-:-:S07]  /*26ec0*/  VIMNMX R0, R0, R2, !PT ;  /* 0x0000000200007248 */ /* 0x000fce0007fe0100 */
.L_x_1844:
[----:B------:R-:W-:Y:S01]  /*26ed0*/  SHF.R.S32.HI R2, RZ, 0x1f, R0 ;  /* 0x0000001fff027819 */ /* 0x000fe20000011400 */
[----:B------:R-:W-:Y:S01]  /*26ee0*/  BSSY B0, `(.L_x_1848) ;  /* 0x0000028000007945 */ /* 0x000fe20003800000 */
[----:B------:R-:W-:Y:S02]  /*26ef0*/  LOP3.LUT R12, R17, 0xff, RZ, 0xc0, !PT ;  /* 0x000000ff110c7812 */ /* 0x000fe400078ec0ff */
[----:B------:R-:W-:Y:S01]  /*26f00*/  LEA.HI R0, R2, R0, RZ, 0x6 ;  /* 0x0000000002007211 */ /* 0x000fe200078f30ff */
[----:B------:R-:W-:Y:S01]  /*26f10*/  IMAD.MOV.U32 R2, RZ, RZ, RZ ;  /* 0x000000ffff027224 */ /* 0x000fe200078e00ff */
[----:B------:R-:W-:Y:S01]  /*26f20*/  SHF.R.U32.HI R17, RZ, 0x10, R17 ;  /* 0x00000010ff117819 */ /* 0x000fe20000011611 */
[----:B------:R1:W-:Y:S01]  /*26f30*/  STL [R1+0x50], R12 ;  /* 0x0000500c01007387 */ /* 0x0003e20000100800 */
[----:B------:R-:W-:-:S04]  /*26f40*/  SHF.R.S32.HI R0, RZ, 0x6, R0 ;  /* 0x00000006ff007819 */ /* 0x000fc80000011400 */
[----:B------:R-:W-:-:S04]  /*26f50*/  VIMNMX R0, RZ, R0, !PT ;  /* 0x00000000ff007248 */ /* 0x000fc80007fe0100 */
[----:B------:R-:W-:-:S13]  /*26f60*/  ISETP.GT.AND P1, PT, R6, R0, PT ;  /* 0x000000000600720c */ /* 0x000fda0003f24270 */
[----:B-1----:R-:W-:Y:S05]  /*26f70*/  @!P1 BRA `(.L_x_1849) ;  /* 0x0000000000789947 */ /* 0x002fea0003800000 */
[----:B------:R-:W-:Y:S01]  /*26f80*/  ISETP.NE.AND P1, PT, R17, RZ, PT ;  /* 0x000000ff1100720c */ /* 0x000fe20003f25270 */
[----:B------:R-:W-:-:S03]  /*26f90*/  ULDC UR4, c[0x0][0x9f0] ;  /* 0x00027c0000047ab9 */ /* 0x000fc60000000800 */
[----:B------:R-:W-:-:S04]  /*26fa0*/  SEL R4, R17, UR4, P1 ;  /* 0x0000000411047c07 */ /* 0x000fc80008800000 */
[----:B------:R-:W-:Y:S02]  /*26fb0*/  IABS R5, R4 ;  /* 0x0000000400057213 */ /* 0x000fe40000000000 */
[----:B------:R-:W-:Y:S02]  /*26fc0*/  IADD3 R7, R4, -0x1, R6 ;  /* 0xffffffff04077810 */ /* 0x000fe40007ffe006 */
[----:B------:R-:W1:Y:S03]  /*26fd0*/  I2F.RP R2, R5 ;  /* 0x0000000500027306 */ /* 0x000e660000209400 */
[----:B------:R-:W-:-:S05]  /*26fe0*/  IMAD.IADD R7, R7, 0x1, -R0 ;  /* 0x0000000107077824 */ /* 0x000fca00078e0a00 */
[----:B-1----:R-:W1:Y:S02]  /*26ff0*/  MUFU.RCP R2, R2 ;  /* 0x0000000200027308 */ /* 0x002e640000001000 */
[----:B-1----:R-:W-:-:S06]  /*27000*/  VIADD R2, R2, 0xffffffe ;  /* 0x0ffffffe02027836 */ /* 0x002fcc0000000000 */
[----:B------:R1:W2:Y:S02]  /*27010*/  F2I.FTZ.U32.TRUNC.NTZ R3, R2 ;  /* 0x0000000200037305 */ /* 0x0002a4000021f000 */
[----:B-1----:R-:W-:-:S04]  /*27020*/  LOP3.LUT R2, R7, R4, RZ, 0x3c, !PT ;  /* 0x0000000407027212 */ /* 0x002fc800078e3cff */
[----:B------:R-:W-:Y:S01]  /*27030*/  ISETP.GE.AND P1, PT, R2, RZ, PT ;  /* 0x000000ff0200720c */ /* 0x000fe20003f26270 */
[----:B--2---:R-:W-:-:S04]  /*27040*/  IMAD.MOV R2, RZ, RZ, -R3 ;  /* 0x000000ffff027224 */ /* 0x004fc800078e0a03 */
[----:B------:R-:W-:Y:S02]  /*27050*/  IMAD R11, R2, R5, RZ ;  /* 0x00000005020b7224 */ /* 0x000fe400078e02ff */
[----:B------:R-:W-:-:S04]  /*27060*/  IMAD.MOV.U32 R2, RZ, RZ, RZ ;  /* 0x000000ffff027224 */ /* 0x000fc800078e00ff */
[----:B------:R-:W-:Y:S01]  /*27070*/  IMAD.HI.U32 R11, R3, R11, R2 ;  /* 0x0000000b030b7227 */ /* 0x000fe200078e0002 */
[----:B------:R-:W-:Y:S02]  /*27080*/  IABS R2, R4 ;  /* 0x0000000400027213 */ /* 0x000fe40000000000 */
[----:B------:R-:W-:-:S03]  /*27090*/  IABS R3, R7 ;  /* 0x0000000700037213 */ /* 0x000fc60000000000 */
[----:B------:R-:W-:-:S04]  /*270a0*/  IMAD.MOV R2, RZ, RZ, -R2 ;  /* 0x000000ffff027224 */ /* 0x000fc800078e0a02 */
        /* <DEDUP_REMOVED lines=8> */
[----:B------:R-:W-:-:S03]  /*27130*/  ISETP.NE.AND P2, PT, R4, RZ, PT ;  /* 0x000000ff0400720c */ /* 0x000fc60003f45270 */
[----:B------:R-:W-:-:S10]  /*27140*/  @!P1 IMAD.MOV R2, RZ, RZ, -R2 ;  /* 0x000000ffff029224 */ /* 0x000fd400078e0a02 */
[----:B------:R-:W-:-:S07]  /*27150*/  @!P2 LOP3.LUT R2, RZ, R4, RZ, 0x33, !PT ;  /* 0x00000004ff02a212 */ /* 0x000fce00078e33ff */
.L_x_1849:
[----:B------:R-:W-:Y:S05]  /*27160*/  BSYNC B0 ;  /* 0x0000000000007941 */ /* 0x000fea0003800000 */
.L_x_1848:
[-C--:B------:R-:W-:Y:S01]  /*27170*/  IMAD R0, R12, R2.reuse, R0 ;  /* 0x000000020c007224 */ /* 0x080fe200078e0200 */
[----:B------:R-:W-:Y:S01]  /*27180*/  BSSY B0, `(.L_x_1850) ;  /* 0x0000199000007945 */ /* 0x000fe20003800000 */
[----:B------:R-:W-:Y:S02]  /*27190*/  PLOP3.LUT P5, PT, PT, PT, PT, 0x80, 0x0 ;  /* 0x000000000000781c */ /* 0x000fe40003faf070 */
[C---:B------:R-:W-:Y:S01]  /*271a0*/  IMAD R3, R0.reuse, 0x40, -R8 ;  /* 0x0000004000037824 */ /* 0x040fe200078e0a08 */
[----:B------:R-:W-:-:S05]  /*271b0*/  VIADDMNMX R2, R0, R2, R6, PT ;  /* 0x0000000200027246 */ /* 0x000fca0003800106 */
[----:B------:R-:W-:-:S05]  /*271c0*/  IMAD R2, R2, 0x40, -R8 ;  /* 0x0000004002027824 */ /* 0x000fca00078e0a08 */
[----:B------:R-:W-:Y:S02]  /*271d0*/  VIMNMX R0, R2, R9, PT ;  /* 0x0000000902007248 */ /* 0x000fe40003fe0100 */
[----:B------:R-:W-:-:S04]  /*271e0*/  VIMNMX R2, RZ, R3, !PT ;  /* 0x00000003ff027248 */ /* 0x000fc80007fe0100 */
[----:B------:R-:W-:Y:S02]  /*271f0*/  ISETP.GT.AND P1, PT, R0, R2, PT ;  /* 0x000000020000720c */ /* 0x000fe40003f24270 */
[----:B------:R-:W-:-:S05]  /*27200*/  SHF.R.U32.HI R2, RZ, 0x6, R2 ;  /* 0x00000006ff027819 */ /* 0x000fca0000011602 */
[----:B------:R-:W-:-:S06]  /*27210*/  IMAD.MOV.U32 R8, RZ, RZ, R2 ;  /* 0x000000ffff087224 */ /* 0x000fcc00078e0002 */
[----:B------:R-:W-:-:S05]  /*27220*/  @P1 VIADD R0, R0, 0x3f ;  /* 0x0000003f00001836 */ /* 0x000fca0000000000 */
[----:B------:R-:W-:-:S04]  /*27230*/  @P1 SHF.R.S32.HI R3, RZ, 0x1f, R0 ;  /* 0x0000001fff031819 */ /* 0x000fc80000011400 */
[----:B------:R-:W-:-:S04]  /*27240*/  @P1 LEA.HI R0, R3, R0, RZ, 0x6 ;  /* 0x0000000003001211 */ /* 0x000fc800078f30ff */
[----:B------:R-:W-:-:S04]  /*27250*/  @P1 SHF.R.S32.HI R8, RZ, 0x6, R0 ;  /* 0x00000006ff081819 */ /* 0x000fc80000011400 */
[----:B------:R-:W-:-:S13]  /*27260*/  ISETP.GT.AND P1, PT, R8, R2, PT ;  /* 0x000000020800720c */ /* 0x000fda0003f24270 */
[----:B------:R-:W-:Y:S05]  /*27270*/  @!P1 BRA `(.L_x_1851) ;  /* 0x0000001800249947 */ /* 0x000fea0003800000 */
[----:B------:R-:W-:Y:S01]  /*27280*/  UMOV UR4, 0xffffffff ;  /* 0xffffffff00047882 */ /* 0x000fe20000000000 */
[----:B------:R-:W-:Y:S02]  /*27290*/  SEL R0, R14, RZ, !P0 ;  /* 0x000000ff0e007207 */ /* 0x000fe40004000000 */
[----:B------:R-:W-:Y:S05]  /*272a0*/  BRA.DIV UR4, `(.L_x_1852) ;  /* 0x0000009604487947 */ /* 0x000fea000b800000 */
[----:B------:R-:W1:Y:S02]  /*272b0*/  S2R R3, SR_TID.X ;  /* 0x0000000000037919 */ /* 0x000e640000002100 */
[----:B-1----:R-:W-:-:S04]  /*272c0*/  SHF.R.U32.HI R3, RZ, 0x5, R3 ;  /* 0x00000005ff037819 */ /* 0x002fc80000011603 */
[----:B------:R-:W-:-:S05]  /*272d0*/  LOP3.LUT R3, R3, 0x3, RZ, 0xc0, !PT ;  /* 0x0000000303037812 */ /* 0x000fca00078ec0ff */
[----:B------:R1:W2:Y:S02]  /*272e0*/  SHFL.IDX PT, R14, R3, RZ, 0x1f ;  /* 0x00001fff030e7589 */ /* 0x0002a400000e0000 */
.L_x_2084:
[----:B--2---:R-:W-:Y:S02]  /*272f0*/  ISETP.NE.AND P0, PT, R14, RZ, PT ;  /* 0x000000ff0e00720c */ /* 0x004fe40003f05270 */
[----:B------:R-:W-:-:S11]  /*27300*/  PLOP3.LUT P2, PT, PT, PT, PT, 0x8, 0x0 ;  /* 0x000000000000781c */ /* 0x000fd60003f4e170 */
[----:B------:R-:W-:Y:S05]  /*27310*/  @P0 BRA `(.L_x_1853) ;  /* 0x00000000000c0947 */ /* 0x000fea0003800000 */
[----:B------:R-:W-:-:S03]  /*27320*/  UMOV UR4, 0xffffffff ;  /* 0xffffffff00047882 */ /* 0x000fc60000000000 */
[----:B------:R-:W-:Y:S05]  /*27330*/  BRA.DIV UR4, `(.L_x_1854) ;  /* 0x0000009604587947 */ /* 0x000fea000b800000 */
[----:B------:R-:W-:-:S13]  /*27340*/  ELECT P2, URZ, PT ;  /* 0x00000000003f782f */ /* 0x000fda0003840000 */
.L_x_1853:
[----:B-1----:R-:W2:Y:S01]  /*27350*/  LDL R3, [R1+0x58] ;  /* 0x0000580001037983 */ /* 0x002ea20000100800 */
[----:B------:R-:W-:Y:S01]  /*27360*/  BSSY B1, `(.L_x_1855) ;  /* 0x0000008000017945 */ /* 0x000fe20003800000 */
[----:B--2---:R-:W-:-:S05]  /*27370*/  VIADD R3, R3, 0x1 ;  /* 0x0000000103037836 */ /* 0x004fca0000000000 */
[----:B------:R-:W-:-:S04]  /*27380*/  LEA.HI R4, R3, R3, RZ, 0x1 ;  /* 0x0000000303047211 */ /* 0x000fc800078f08ff */
[----:B------:R-:W-:-:S05]  /*27390*/  LOP3.LUT R4, R4, 0xfffffffe, RZ, 0xc0, !PT ;  /* 0xfffffffe04047812 */ /* 0x000fca00078ec0ff */
[----:B------:R-:W-:-:S05]  /*273a0*/  IMAD.IADD R3, R3, 0x1, -R4 ;  /* 0x0000000103037824 */ /* 0x000fca00078e0a04 */
[----:B------:R-:W-:-:S04]  /*273b0*/  SHF.L.U32 R3, R3, 0x1f, RZ ;  /* 0x0000001f03037819 */ /* 0x000fc800000006ff */
[----:B------:R-:W1:Y:S02]  /*273c0*/  SYNCS.PHASECHK.TRANS64.TRYWAIT P0, [R18+URZ+0x30820], R3 ;  /* 0x03082003120075a7 */ /* 0x000e64000800017f */
[----:B-1----:R-:W-:Y:S05]  /*273d0*/  @!P0 BRA `(.L_x_1856) ;  /* 0x0000009400548947 */ /* 0x002fea0003800000 */
.L_x_2087:
[----:B------:R-:W-:Y:S05]  /*273e0*/  BSYNC B1 ;  /* 0x0000000000017941 */ /* 0x000fea0003800000 */
.L_x_1855:
[----:B------:R-:W-:Y:S04]  /*273f0*/  BSSY B1, `(.L_x_1857) ;  /* 0x00000ad000017945 */ /* 0x000fe80003800000 */
[----:B------:R-:W-:Y:S05]  /*27400*/  @!P2 BRA `(.L_x_1858) ;  /* 0x0000000800aca947 */ /* 0x000fea0003800000 */
[----:B------:R-:W2:Y:S04]  /*27410*/  LDL R5, [R1+0x1c] ;  /* 0x00001c0001057983 */ /* 0x000ea80000100800 */
[----:B------:R-:W3:Y:S01]  /*27420*/  LDL R6, [R1+0x20] ;  /* 0x0000200001067983 */ /* 0x000ee20000100800 */
[----:B------:R-:W-:Y:S01]  /*27430*/  BSSY B2, `(.L_x_1859) ;  /* 0x0000008000027945 */ /* 0x000fe20003800000 */
[----:B------:R-:W4:Y:S02]  /*27440*/  S2R R4, SR_TID.X ;  /* 0x0000000000047919 */ /* 0x000f240000002100 */
[----:B----4-:R-:W-:-:S04]  /*27450*/  LOP3.LUT R4, R4, 0x7f, RZ, 0xc0, !PT ;  /* 0x0000007f04047812 */ /* 0x010fc800078ec0ff */
[----:B------:R-:W-:Y:S01]  /*27460*/  ISETP.NE.AND P4, PT, R4, RZ, PT ;  /* 0x000000ff0400720c */ /* 0x000fe20003f85270 */
[----:B--2---:R-:W-:Y:S01]  /*27470*/  IMAD R5, R5, 0x8, R18 ;  /* 0x0000000805057824 */ /* 0x004fe200078e0212 */
[----:B---3--:R-:W-:-:S04]  /*27480*/  SHF.L.U32 R9, R6, 0x1f, RZ ;  /* 0x0000001f06097819 */ /* 0x008fc800000006ff */
[----:B------:R-:W2:Y:S02]  /*27490*/  SYNCS.PHASECHK.TRANS64.TRYWAIT P0, [R5+URZ+0x308a0], R9 ;  /* 0x0308a009050075a7 */ /* 0x000ea4000800017f */
[----:B--2---:R-:W-:Y:S05]  /*274a0*/  @!P0 BRA `(.L_x_1860) ;  /* 0x0000009400348947 */ /* 0x004fea0003800000 */
.L_x_2088:
[----:B------:R-:W-:Y:S05]  /*274b0*/  BSYNC B2 ;  /* 0x0000000000027941 */ /* 0x000fea0003800000 */
.L_x_1859:
[----:B------:R-:W-:Y:S04]  /*274c0*/  BSSY B2, `(.L_x_1861) ;  /* 0x0000007000027945 */ /* 0x000fe80003800000 */
[----:B------:R-:W-:Y:S05]  /*274d0*/  @P4 BRA `(.L_x_1862) ;  /* 0x0000000000144947 */ /* 0x000fea0003800000 */
[----:B------:R-:W-:Y:S01]  /*274e0*/  LOP3.LUT P0, RZ, R19, 0x1, RZ, 0xc0, !PT ;  /* 0x0000000113ff7812 */ /* 0x000fe2000780c0ff */
[----:B-1----:R-:W-:-:S04]  /*274f0*/  IMAD.MOV.U32 R3, RZ, RZ, 0x8000 ;  /* 0x00008000ff037424 */ /* 0x002fc800078e00ff */
[----:B------:R3:W-:Y:S08]  /*27500*/  SYNCS.ARRIVE.TRANS64 RZ, [R5+URZ+0x30890], R3 ;  /* 0x0308900305ff79a7 */ /* 0x0007f0000800003f */
[----:B------:R-:W-:Y:S05]  /*27510*/  @!P0 BRA `(.L_x_1862) ;  /* 0x0000000000048947 */ /* 0x000fea0003800000 */
[----:B------:R-:W-:Y:S01]  /*27520*/  BPT.TRAP 0x1 ;  /* 0x000000040000795c */ /* 0x000fe20000300000 */
.L_x_1862:
[----:B------:R-:W-:Y:S05]  /*27530*/  BSYNC B2 ;  /* 0x0000000000027941 */ /* 0x000fea0003800000 */
.L_x_1861:
[----:B-1-3--:R-:W3:Y:S01]  /*27540*/  LDL R3, [R1+0x1c] ;  /* 0x00001c0001037983 */ /* 0x00aee20000100800 */
[----:B------:R-:W-:Y:S01]  /*27550*/  IMAD.MOV.U32 R14, RZ, RZ, RZ ;  /* 0x000000ffff0e7224 */ /* 0x000fe200078e00ff */
[----:B------:R-:W-:Y:S01]  /*27560*/  UIADD3 UR4, UP0, UR36, 0x570, URZ ;  /* 0x0000057024047890 */ /* 0x000fe2000ff1e03f */
[----:B------:R-:W-:Y:S01]  /*27570*/  IMAD R4, R8, 0x40, R10 ;  /* 0x0000004008047824 */ /* 0x000fe200078e020a */
[----:B------:R-:W-:Y:S01]  /*27580*/  PLOP3.LUT P0, PT, PT, PT, PT, 0x80, 0x0 ;  /* 0x000000000000781c */ /* 0x000fe20003f0f070 */
[----:B------:R-:W-:Y:S01]  /*27590*/  UMOV UR6, 0x0 ;  /* 0x0000000000067882 */ /* 0x000fe20000000000 */
[----:B------:R-:W-:Y:S01]  /*275a0*/  R2UR UR10, R14 ;  /* 0x000000000e0a72ca */ /* 0x000fe200000e0000 */
[----:B------:R-:W-:Y:S01]  /*275b0*/  VIADD R4, R4, 0xffffffc0 ;  /* 0xffffffc004047836 */ /* 0x000fe20000000000 */
[----:B------:R-:W-:Y:S01]  /*275c0*/  UIADD3.X UR5, URZ, UR37, URZ, UP0, !UPT ;  /* 0x000000253f057290 */ /* 0x000fe200087fe43f */
[----:B------:R-:W-:Y:S01]  /*275d0*/  UMOV UR7, 0x12f00000 ;  /* 0x12f0000000077882 */ /* 0x000fe20000000000 */
[----:B---3--:R-:W-:-:S02]  /*275e0*/  IMAD R7, R3, 0x8000, R18 ;  /* 0x0000800003077824 */ /* 0x008fc400078e0212 */
[----:B------:R-:W-:Y:S02]  /*275f0*/  IMAD.SHL.U32 R11, R3, 0x4000, RZ ;  /* 0x00004000030b7824 */ /* 0x000fe400078e00ff */
[----:B------:R-:W-:Y:S02]  /*27600*/  VIADD R3, R5, 0x30890 ;  /* 0x0003089005037836 */ /* 0x000fe40000000000 */
[----:B------:R-:W-:-:S07]  /*27610*/  VIADD R6, R7, 0x20400 ;  /* 0x0002040007067836 */ /* 0x000fce0000000000 */
.L_x_1863:
        /* <DEDUP_REMOVED lines=12> */
[----:B------:R-:W-:Y:S01]  /*276e0*/  UMOV UR6, 0x0 ;  /* 0x0000000000067882 */ /* 0x000fe20000000000 */
[----:B------:R-:W-:Y:S02]  /*276f0*/  UMOV UR7, 0x12f00000 ;  /* 0x12f0000000077882 */ /* 0x000fe40000000000 */
[----:B------:R-:W-:Y:S01]  /*27700*/  R2UR UR10, R6 ;  /* 0x00000000060a72ca */ /* 0x000fe200000e0000 */
[----:B------:R-:W-:-:S14]  /*27710*/  VIADD R6, R7, 0x22400 ;  /* 0x0002240007067836 */ /* 0x000fdc0000000000 */
.L_x_1864:
        /* <DEDUP_REMOVED lines=16> */
.L_x_1865:
        /* <DEDUP_REMOVED lines=10> */
[----:B0-----:R-:W-:Y:S01]  /*278c0*/  IMAD.MOV.U32 R15, RZ, RZ, 0xc0 ;  /* 0x000000c0ff0f7424 */ /* 0x001fe200078e00ff */
[----:B------:R-:W-:Y:S01]  /*278d0*/  PLOP3.LUT P0, PT, PT, PT, PT, 0x80, 0x0 ;  /* 0x000000000000781c */ /* 0x000fe20003f0f070 */
[----:B------:R-:W-:Y:S01]  /*278e0*/  VIADD R7, R7, 0x26400 ;  /* 0x0002640007077836 */ /* 0x000fe20000000000 */
[----:B------:R-:W-:Y:S01]  /*278f0*/  UMOV UR6, 0x0 ;  /* 0x0000000000067882 */ /* 0x000fe20000000000 */
[----:B------:R-:W-:Y:S01]  /*27900*/  UMOV UR7, 0x12f00000 ;  /* 0x12f0000000077882 */ /* 0x000fe20000000000 */
[----:B------:R-:W-:-:S15]  /*27910*/  R2UR UR10, R15 ;  /* 0x000000000f0a72ca */ /* 0x000fde00000e0000 */
.L_x_1866:
        /* <DEDUP_REMOVED lines=13> */
.L_x_2089:
[----:B------:R-:W-:Y:S05]  /*279f0*/  BSYNC B2 ;  /* 0x0000000000027941 */ /* 0x000fea0003800000 */
.L_x_1867:
[----:B------:R-:W-:Y:S01]  /*27a00*/  BSSY B2, `(.L_x_1869) ;  /* 0x0000009000027945 */ /* 0x000fe20003800000 */
[----:B------:R-:W-:Y:S02]  /*27a10*/  IMAD.MOV.U32 R12, RZ, RZ, 0x0 ;  /* 0x00000000ff0c7424 */ /* 0x000fe400078e00ff */
[----:B------:R-:W-:Y:S01]  /*27a20*/  IMAD.MOV.U32 R13, RZ, RZ, 0x12f00000 ;  /* 0x12f00000ff0d7424 */ /* 0x000fe200078e00ff */
[----:B------:R-:W-:Y:S06]  /*27a30*/  @P4 BRA `(.L_x_1870) ;  /* 0x0000000000144947 */ /* 0x000fec0003800000 */
[----:B------:R-:W-:Y:S01]  /*27a40*/  LOP3.LUT P0, RZ, R19, 0x1, RZ, 0xc0, !PT ;  /* 0x0000000113ff7812 */ /* 0x000fe2000780c0ff */
[----:B------:R-:W-:-:S04]  /*27a50*/  IMAD.MOV.U32 R3, RZ, RZ, 0x8000 ;  /* 0x00008000ff037424 */ /* 0x000fc800078e00ff */
[----:B------:R1:W-:Y:S08]  /*27a60*/  SYNCS.ARRIVE.TRANS64 RZ, [R5+URZ+0x308b0], R3 ;  /* 0x0308b00305ff79a7 */ /* 0x0003f0000800003f */
[----:B------:R-:W-:Y:S05]  /*27a70*/  @!P0 BRA `(.L_x_1870) ;  /* 0x0000000000048947 */ /* 0x000fea0003800000 */
[----:B------:R-:W-:Y:S01]  /*27a80*/  BPT.TRAP 0x1 ;  /* 0x000000040000795c */ /* 0x000fe20000300000 */
.L_x_1870:
[----:B------:R-:W-:Y:S05]  /*27a90*/  BSYNC B2 ;  /* 0x0000000000027941 */ /* 0x000fea0003800000 */
.L_x_1869:
[----:B------:R-:W-:Y:S01]  /*27aa0*/  R2UR UR10, R14 ;  /* 0x000000000e0a72ca */ /* 0x000fe200000e0000 */
[----:B-1----:R-:W-:Y:S01]  /*27ab0*/  IMAD R3, R11, 0x2, R18 ;  /* 0x000000020b037824 */ /* 0x002fe200078e0212 */
[----:B------:R-:W-:Y:S01]  /*27ac0*/  R2UR UR6, R12 ;  /* 0x000000000c0672ca */ /* 0x000fe200000e0000 */
[----:B------:R-:W-:Y:S01]  /*27ad0*/  UIADD3 UR4, UP0, UR36, 0x670, URZ ;  /* 0x0000067024047890 */ /* 0x000fe2000ff1e03f */
[----:B------:R-:W-:Y:S01]  /*27ae0*/  R2UR UR7, R13 ;  /* 0x000000000d0772ca */ /* 0x000fe200000e0000 */
[----:B0-2---:R-:W-:Y:S01]  /*27af0*/  VIADD R5, R5, 0x308b0 ;  /* 0x000308b005057836 */ /* 0x005fe20000000000 */
[----:B------:R-:W-:Y:S01]  /*27b00*/  PLOP3.LUT P0, PT, PT, PT, PT, 0x80, 0x0 ;  /* 0x000000000000781c */ /* 0x000fe20003f0f070 */
[----:B------:R-:W-:Y:S01]  /*27b10*/  VIADD R6, R3, 0x400 ;  /* 0x0000040003067836 */ /* 0x000fe20000000000 */
[----:B------:R-:W-:-:S12]  /*27b20*/  UIADD3.X UR5, URZ, UR37, URZ, UP0, !UPT ;  /* 0x000000253f057290 */ /* 0x000fd800087fe43f */
.L_x_1871:
        /* <DEDUP_REMOVED lines=11> */
[----:B------:R-:W-:Y:S01]  /*27be0*/  R2UR UR6, R12 ;  /* 0x000000000c0672ca */ /* 0x000fe200000e0000 */
[----:B------:R-:W-:Y:S01]  /*27bf0*/  VIADD R6, R3, 0x2400 ;  /* 0x0000240003067836 */ /* 0x000fe20000000000 */
[----:B------:R-:W-:Y:S02]  /*27c00*/  R2UR UR7, R13 ;  /* 0x000000000d0772ca */ /* 0x000fe400000e0000 */
[----:B------:R-:W-:Y:S02]  /*27c10*/  R2UR UR10, R7 ;  /* 0x00000000070a72ca */ /* 0x000fe400000e0000 */
[----:B------:R-:W-:-:S13]  /*27c20*/  PLOP3.LUT P0, PT, PT, PT, PT, 0x80, 0x0 ;  /* 0x000000000000781c */ /* 0x000fda0003f0f070 */
.L_x_1872:
        /* <DEDUP_REMOVED lines=16> */
.L_x_1873:
        /* <DEDUP_REMOVED lines=15> */
.L_x_1874:
        /* <DEDUP_REMOVED lines=10> */
.L_x_1858:
[----:B------:R-:W-:Y:S05]  /*27ec0*/  BSYNC B1 ;  /* 0x0000000000017941 */ /* 0x000fea0003800000 */
.L_x_1857:
[----:B------:R-:W1:Y:S04]  /*27ed0*/  LDL.LU R7, [R1+0x1c] ;  /* 0x00001c0001077983 */ /* 0x000e680000300800 */
[----:B------:R-:W2:Y:S01]  /*27ee0*/  LDL.LU R6, [R1+0x20] ;  /* 0x0000200001067983 */ /* 0x000ea20000300800 */
[----:B------:R-:W-:Y:S01]  /*27ef0*/  VIADD R8, R8, 0xfffffffe ;  /* 0xfffffffe08087836 */ /* 0x000fe20000000000 */
[----:B------:R-:W-:Y:S01]  /*27f00*/  PLOP3.LUT P5, PT, PT, PT, PT, 0x8, 0x0 ;  /* 0x000000000000781c */ /* 0x000fe20003fae170 */
[----:B-1----:R-:W-:-:S05]  /*27f10*/  VIADD R3, R7, 0x1 ;  /* 0x0000000107037836 */ /* 0x002fca0000000000 */
[----:B------:R-:W-:-:S04]  /*27f20*/  ISETP.NE.AND P0, PT, R3, 0x2, PT ;  /* 0x000000020300780c */ /* 0x000fc80003f05270 */
[----:B------:R-:W-:Y:S02]  /*27f30*/  SEL R4, RZ, 0x1, P0 ;  /* 0x00000001ff047807 */ /* 0x000fe40000000000 */
[----:B------:R-:W-:Y:S02]  /*27f40*/  SEL R3, R3, RZ, P0 ;  /* 0x000000ff03037207 */ /* 0x000fe40000000000 */
[----:B--2---:R-:W-:Y:S02]  /*27f50*/  LOP3.LUT R6, R6, R4, RZ, 0x3c, !PT ;  /* 0x0000000406067212 */ /* 0x004fe400078e3cff */
[----:B------:R-:W-:-:S03]  /*27f60*/  ISETP.GE.AND P0, PT, R8, R2, PT ;  /* 0x000000020800720c */ /* 0x000fc60003f06270 */
[----:B------:R1:W-:Y:S04]  /*27f70*/  STL [R1+0x20], R6 ;  /* 0x0000200601007387 */ /* 0x0003e80000100800 */
[----:B------:R1:W-:Y:S06]  /*27f80*/  STL [R1+0x1c], R3 ;  /* 0x00001c0301007387 */ /* 0x0003ec0000100800 */
[----:B------:R-:W-:Y:S05]  /*27f90*/  @!P0 BRA `(.L_x_1851) ;  /* 0x0000000800dc8947 */ /* 0x000fea0003800000 */
.L_x_1893:
[----:B------:R-:W-:Y:S05]  /*27fa0*/  YIELD ;  /* 0x0000000000007946 */ /* 0x000fea0003800000 */
[----:B------:R-:W-:Y:S04]  /*27fb0*/  BSSY B1, `(.L_x_1875) ;  /* 0x00000a9000017945 */ /* 0x000fe80003800000 */
[----:B--2---:R-:W-:Y:S05]  /*27fc0*/  @!P2 BRA `(.L_x_1876) ;  /* 0x00000008009ca947 */ /* 0x004fea0003800000 */
[----:B------:R-:W2:Y:S04]  /*27fd0*/  LDL R5, [R1+0x1c] ;  /* 0x00001c0001057983 */ /* 0x000ea80000100800 */
[----:B------:R-:W3:Y:S01]  /*27fe0*/  LDL R4, [R1+0x20] ;  /* 0x0000200001047983 */ /* 0x000ee20000100800 */
[----:B------:R-:W-:Y:S01]  /*27ff0*/  BSSY B2, `(.L_x_1877) ;  /* 0x0000008000027945 */ /* 0x000fe20003800000 */
[----:B-1----:R-:W1:Y:S02]  /*28000*/  S2R R3, SR_TID.X ;  /* 0x0000000000037919 */ /* 0x002e640000002100 */
[----:B-1----:R-:W-:-:S04]  /*28010*/  LOP3.LUT R3, R3, 0x7f, RZ, 0xc0, !PT ;  /* 0x0000007f03037812 */ /* 0x002fc800078ec0ff */
[----:B------:R-:W-:Y:S01]  /*28020*/  ISETP.NE.AND P1, PT, R3, RZ, PT ;  /* 0x000000ff0300720c */ /* 0x000fe20003f25270 */
[----:B--2---:R-:W-:Y:S01]  /*28030*/  IMAD R7, R5, 0x8, R18 ;  /* 0x0000000805077824 */ /* 0x004fe200078e0212 */
[----:B---3--:R-:W-:-:S04]  /*28040*/  SHF.L.U32 R6, R4, 0x1f, RZ ;  /* 0x0000001f04067819 */ /* 0x008fc800000006ff */
[----:B------:R-:W1:Y:S02]  /*28050*/  SYNCS.PHASECHK.TRANS64.TRYWAIT P0, [R7+URZ+0x308a0], R6 ;  /* 0x0308a006070075a7 */ /* 0x000e64000800017f */
[----:B-1----:R-:W-:Y:S05]  /*28060*/  @!P0 BRA `(.L_x_1878) ;  /* 0x00000088006c8947 */ /* 0x002fea0003800000 */
.L_x_2090:
[----:B------:R-:W-:Y:S05]  /*28070*/  BSYNC B2 ;  /* 0x0000000000027941 */ /* 0x000fea0003800000 */
.L_x_1877:
[----:B------:R-:W-:Y:S04]  /*28080*/  BSSY B2, `(.L_x_1879) ;  /* 0x0000007000027945 */ /* 0x000fe80003800000 */
[----:B------:R-:W-:Y:S05]  /*28090*/  @P1 BRA `(.L_x_1880) ;  /* 0x0000000000141947 */ /* 0x000fea0003800000 */
[----:B------:R-:W-:Y:S01]  /*280a0*/  LOP3.LUT P0, RZ, R19, 0x1, RZ, 0xc0, !PT ;  /* 0x0000000113ff7812 */ /* 0x000fe2000780c0ff */
[----:B------:R-:W-:-:S04]  /*280b0*/  IMAD.MOV.U32 R3, RZ, RZ, 0x8000 ;  /* 0x00008000ff037424 */ /* 0x000fc800078e00ff */
[----:B------:R2:W-:Y:S08]  /*280c0*/  SYNCS.ARRIVE.TRANS64 RZ, [R7+URZ+0x30890], R3 ;  /* 0x0308900307ff79a7 */ /* 0x0005f0000800003f */
[----:B------:R-:W-:Y:S05]  /*280d0*/  @!P0 BRA `(.L_x_1880) ;  /* 0x0000000000048947 */ /* 0x000fea0003800000 */
[----:B------:R-:W-:Y:S01]  /*280e0*/  BPT.TRAP 0x1 ;  /* 0x000000040000795c */ /* 0x000fe20000300000 */
.L_x_1880:
[----:B------:R-:W-:Y:S05]  /*280f0*/  BSYNC B2 ;  /* 0x0000000000027941 */ /* 0x000fea0003800000 */
.L_x_1879:
[----:B--2---:R-:W2:Y:S01]  /*28100*/  LDL R3, [R1+0x1c] ;  /* 0x00001c0001037983 */ /* 0x004ea20000100800 */
        /* <DEDUP_REMOVED lines=11> */
.L_x_1881:
        /* <DEDUP_REMOVED lines=10> */
[----:B------:R-:W-:Y:S01]  /*28260*/  IMAD.MOV.U32 R9, RZ, RZ, 0x40 ;  /* 0x00000040ff097424 */ /* 0x000fe200078e00ff */
[----:B------:R-:W-:Y:S01]  /*28270*/  PLOP3.LUT P0, PT, PT, PT, PT, 0x80, 0x0 ;  /* 0x000000000000781c */ /* 0x000fe20003f0f070 */
[----:B------:R-:W-:Y:S01]  /*28280*/  UMOV UR6, 0x0 ;  /* 0x0000000000067882 */ /* 0x000fe20000000000 */
[----:B------:R-:W-:Y:S02]  /*28290*/  UMOV UR7, 0x12f00000 ;  /* 0x12f0000000077882 */ /* 0x000fe40000000000 */
[----:B------:R-:W-:Y:S01]  /*282a0*/  R2UR UR10, R9 ;  /* 0x00000000090a72ca */ /* 0x000fe200000e0000 */
[----:B------:R-:W-:-:S14]  /*282b0*/  VIADD R9, R5, 0x22400 ;  /* 0x0002240005097836 */ /* 0x000fdc0000000000 */
.L_x_1882:
        /* <DEDUP_REMOVED lines=10> */
[----:B0-----:R-:W-:Y:S01]  /*28360*/  IMAD.MOV.U32 R15, RZ, RZ, 0x80 ;  /* 0x00000080ff0f7424 */ /* 0x001fe200078e00ff */
[----:B------:R-:W-:Y:S01]  /*28370*/  PLOP3.LUT P0, PT, PT, PT, PT, 0x80, 0x0 ;  /* 0x000000000000781c */ /* 0x000fe20003f0f070 */
[----:B------:R-:W-:Y:S01]  /*28380*/  VIADD R9, R5, 0x24400 ;  /* 0x0002440005097836 */ /* 0x000fe20000000000 */
[----:B------:R-:W-:Y:S01]  /*28390*/  UMOV UR6, 0x0 ;  /* 0x0000000000067882 */ /* 0x000fe20000000000 */
[----:B------:R-:W-:Y:S01]  /*283a0*/  UMOV UR7, 0x12f00000 ;  /* 0x12f0000000077882 */ /* 0x000fe20000000000 */
[----:B------:R-:W-:-:S15]  /*283b0*/  R2UR UR10, R15 ;  /* 0x000000000f0a72ca */ /* 0x000fde00000e0000 */
.L_x_1883:
        /* <DEDUP_REMOVED lines=16> */
.L_x_1884:
        /* <DEDUP_REMOVED lines=13> */
.L_x_2091:
[----:B------:R-:W-:Y:S05]  /*28590*/  BSYNC B2 ;  /* 0x0000000000027941 */ /* 0x000fea0003800000 */
.L_x_1885:
        /* <DEDUP_REMOVED lines=9> */
.L_x_1888:
[----:B------:R-:W-:Y:S05]  /*28630*/  BSYNC B2 ;  /* 0x0000000000027941 */ /* 0x000fea0003800000 */
.L_x_1887:
        /* <DEDUP_REMOVED lines=8> */
.L_x_1889:
        /* <DEDUP_REMOVED lines=16> */
.L_x_1890:
        /* <DEDUP_REMOVED lines=15> */
.L_x_1891:
        /* <DEDUP_REMOVED lines=15> */
.L_x_1892:
        /* <DEDUP_REMOVED lines=10> */
.L_x_1876:
[----:B------:R-:W-:Y:S05]  /*28a40*/  BSYNC B1 ;  /* 0x0000000000017941 */ /* 0x000fea0003800000 */
.L_x_1875:
[----:B-1----:R-:W2:Y:S04]  /*28a50*/  LDL.LU R3, [R1+0x1c] ;  /* 0x00001c0001037983 */ /* 0x002ea80000300800 */
        /* <DEDUP_REMOVED lines=11> */
.L_x_1851:
[----:B------:R-:W-:Y:S05]  /*28b10*/  BSYNC B0 ;  /* 0x0000000000007941 */ /* 0x000fea0003800000 */
.L_x_1850:
[----:B------:R-:W3:Y:S01]  /*28b20*/  LDL R7, [R1+0x34] ;  /* 0x0000340001077983 */ /* 0x000ee20000100800 */
[----:B------:R-:W4:Y:S01]  /*28b30*/  LDC R0, c[0x0][0x448] ;  /* 0x00011200ff007b82 */ /* 0x000f220000000800 */
[----:B------:R-:W-:Y:S07]  /*28b40*/  @!P5 WARPSYNC.ALL ;  /* 0x000000000000d948 */ /* 0x000fee0003800000 */
[----:B------:R-:W-:Y:S01]  /*28b50*/  @!P5 BAR.SYNC.DEFER_BLOCKING 0xc, 0x180 ;  /* 0x030600000000db1d */ /* 0x000fe20000010000 */
[----:B----4-:R-:W-:-:S13]  /*28b60*/  ISETP.NE.AND P0, PT, R0, 0x1, PT ;  /* 0x000000010000780c */ /* 0x010fda0003f05270 */
[----:B------:R-:W4:Y:S08]  /*28b70*/  @P0 LDC R0, c[0x0][0x44c] ;  /* 0x00011300ff000b82 */ /* 0x000f300000000800 */
[----:B-12---:R-:W1:Y:S01]  /*28b80*/  @P0 LDC R3, c[0x0][0x450] ;  /* 0x00011400ff030b82 */ /* 0x006e620000000800 */
[----:B---3--:R-:W-:-:S04]  /*28b90*/  VIADD R2, R7, 0x7f ;  /* 0x0000007f07027836 */ /* 0x008fc80000000000 */
[----:B----4-:R-:W-:-:S05]  /*28ba0*/  @P0 IMAD.HI.U32 R0, R2, R0, RZ ;  /* 0x0000000002000227 */ /* 0x010fca00078e00ff */
[----:B-1----:R-:W-:-:S05]  /*28bb0*/  @P0 SHF.R.U32.HI R2, RZ, R3, R0 ;  /* 0x00000003ff020219 */ /* 0x002fca0000011600 */
[----:B------:R-:W-:Y:S02]  /*28bc0*/  IMAD.IADD R0, R21, 0x1, R2 ;  /* 0x0000000115007824 */ /* 0x000fe400078e0202 */
[----:B------:R-:W1:Y:S02]  /*28bd0*/  LDC.64 R2, c[0x0][0x9e0] ;  /* 0x00027800ff027b82 */ /* 0x000e640000000a00 */
[----:B-1----:R-:W-:Y:S01]  /*28be0*/  ISETP.GE.AND P1, PT, R3, 0x1, PT ;  /* 0x000000010300780c */ /* 0x002fe20003f26270 */
[----:B------:R-:W-:-:S12]  /*28bf0*/  IMAD.IADD R2, R0, 0x1, R2 ;  /* 0x0000000100027824 */ /* 0x000fd800078e0202 */
[----:B------:R-:W-:Y:S05]  /*28c00*/  @!P1 BRA `(.L_x_1894) ;  /* 0x0000000000489947 */ /* 0x000fea0003800000 */
        /* <DEDUP_REMOVED lines=11> */
.L_x_1896:
[----:B------:R-:W-:-:S13]  /*28cc0*/  ISETP.NE.AND P2, PT, R3, 0x1, PT ;  /* 0x000000010300780c */ /* 0x000fda0003f45270 */
[----:B------:R-:W1:Y:S02]  /*28cd0*/  @P2 LDC.64 R4, c[0x0][0x9e8] ;  /* 0x00027a00ff042b82 */ /* 0x000e640000000a00 */
[----:B-1----:R-:W-:-:S05]  /*28ce0*/  @P2 IMAD.HI.U32 R4, R6, R4, RZ ;  /* 0x0000000406042227 */ /* 0x002fca00078e00ff */
[----:B------:R-:W-:-:S07]  /*28cf0*/  @P2 SHF.R.U32.HI R6, RZ, R5, R4 ;  /* 0x00000005ff062219 */ /* 0x000fce0000011604 */
.L_x_1897:
[----:B------:R-:W-:Y:S05]  /*28d00*/  BSYNC B0 ;  /* 0x0000000000007941 */ /* 0x000fea0003800000 */
.L_x_1895:
[----:B------:R-:W-:-:S05]  /*28d10*/  IMAD R6, R6, R3, R3 ;  /* 0x0000000306067224 */ /* 0x000fca00078e0203 */
[----:B------:R-:W-:-:S07]  /*28d20*/  VIMNMX R2, R2, R6, PT ;  /* 0x0000000602027248 */ /* 0x000fce0003fe0100 */
.L_x_1894:
[----:B------:R-:W2:Y:S01]  /*28d30*/  LDL R6, [R1+0x5c] ;  /* 0x00005c0001067983 */ /* 0x000ea20000100800 */
[----:B------:R-:W1:Y:S01]  /*28d40*/  @P0 LDC R4, c[0x0][0x44c] ;  /* 0x00011300ff040b82 */ /* 0x000e620000000800 */
[----:B------:R-:W-:Y:S01]  /*28d50*/  IMAD.MOV.U32 R0, RZ, RZ, R7 ;  /* 0x000000ffff007224 */ /* 0x000fe200078e0007 */
[----:B------:R-:W-:-:S06]  /*28d60*/  ULDC UR4, c[0x0][0x9dc] ;  /* 0x0002770000047ab9 */ /* 0x000fcc0000000800 */
[----:B------:R-:W3:Y:S01]  /*28d70*/  @P0 LDC R5, c[0x0][0x450] ;  /* 0x00011400ff050b82 */ /* 0x000ee20000000800 */
[----:B-1----:R-:W-:-:S05]  /*28d80*/  @P0 IMAD.HI.U32 R4, R7, R4, RZ ;  /* 0x0000000407040227 */ /* 0x002fca00078e00ff */
[----:B---3--:R-:W-:Y:S01]  /*28d90*/  @P0 SHF.R.U32.HI R0, RZ, R5, R4 ;  /* 0x00000005ff000219 */ /* 0x008fe20000011604 */
[----:B------:R-:W-:-:S04]  /*28da0*/  VIADD R4, R2, 0x3f ;  /* 0x0000003f02047836 */ /* 0x000fc80000000000 */
[----:B------:R-:W-:Y:S01]  /*28db0*/  IMAD.IADD R2, R20, 0x1, R0 ;  /* 0x0000000114027824 */ /* 0x000fe200078e0200 */
[----:B------:R-:W-:-:S04]  /*28dc0*/  SHF.R.S32.HI R0, RZ, 0x1f, R4 ;  /* 0x0000001fff007819 */ /* 0x000fc80000011404 */
[----:B------:R-:W-:-:S04]  /*28dd0*/  LEA.HI R0, R0, R4, RZ, 0x6 ;  /* 0x0000000400007211 */ /* 0x000fc800078f30ff */
[----:B------:R-:W-:Y:S01]  /*28de0*/  SHF.R.S32.HI R7, RZ, 0x6, R0 ;  /* 0x00000006ff077819 */ /* 0x000fe20000011400 */
[----:B------:R-:W-:-:S04]  /*28df0*/  VIADD R0, R2, -UR4 ;  /* 0x8000000402007c36 */ /* 0x000fc80008000000 */
[----:B------:R1:W-:Y:S01]  /*28e00*/  STL [R1+0x60], R7 ;  /* 0x0000600701007387 */ /* 0x0003e20000100800 */
[----:B--2---:R-:W-:Y:S01]  /*28e10*/  VIMNMX R6, R6, R7, PT ;  /* 0x0000000706067248 */ /* 0x004fe20003fe0100 */
[----:B-1----:R-:W-:Y:S06]  /*28e20*/  @!P1 BRA `(.L_x_1898) ;  /* 0x0000000000449947 */ /* 0x002fec0003800000 */
        /* <DEDUP_REMOVED lines=10> */
.L_x_1900:
[----:B------:R-:W-:-:S13]  /*28ed0*/  ISETP.NE.AND P0, PT, R3, 0x1, PT ;  /* 0x000000010300780c */ /* 0x000fda0003f05270 */
[----:B------:R-:W1:Y:S02]  /*28ee0*/  @P0 LDC.64 R4, c[0x0][0x9e8] ;  /* 0x00027a00ff040b82 */ /* 0x000e640000000a00 */
[----:B-1----:R-:W-:-:S05]  /*28ef0*/  @P0 IMAD.HI.U32 R4, R2, R4, RZ ;  /* 0x0000000402040227 */ /* 0x002fca00078e00ff */
[----:B------:R-:W-:-:S07]  /*28f00*/  @P0 SHF.R.U32.HI R2, RZ, R5, R4 ;  /* 0x00000005ff020219 */ /* 0x000fce0000011604 */
.L_x_1901:
[----:B------:R-:W-:Y:S05]  /*28f10*/  BSYNC B0 ;  /* 0x0000000000007941 */ /* 0x000fea0003800000 */
.L_x_1899:
[----:B------:R-:W-:-:S05]  /*28f20*/  IMAD R2, R2, R3, RZ ;  /* 0x0000000302027224 */ /* 0x000fca00078e02ff */
[----:B------:R-:W-:-:S07]  /*28f30*/  VIMNMX R0, R0, R2, !PT ;  /* 0x0000000200007248 */ /* 0x000fce0007fe0100 */
.L_x_1898:
[----:B------:R-:W-:Y:S01]  /*28f40*/  SHF.R.S32.HI R2, RZ, 0x1f, R0 ;  /* 0x0000001fff027819 */ /* 0x000fe20000011400 */
[----:B------:R-:W-:Y:S01]  /*28f50*/  BSSY B0, `(.L_x_1902) ;  /* 0x0000026000007945 */ /* 0x000fe20003800000 */
[----:B------:R-:W-:Y:S02]  /*28f60*/  ISETP.NE.AND P1, PT, R17, RZ, PT ;  /* 0x000000ff1100720c */ /* 0x000fe40003f25270 */
[----:B------:R-:W-:-:S04]  /*28f70*/  LEA.HI R2, R2, R0, RZ, 0x6 ;  /* 0x0000000002027211 */ /* 0x000fc800078f30ff */
[----:B------:R-:W-:-:S04]  /*28f80*/  SHF.R.S32.HI R2, RZ, 0x6, R2 ;  /* 0x00000006ff027819 */ /* 0x000fc80000011402 */
[----:B------:R-:W-:-:S03]  /*28f90*/  VIMNMX R8, RZ, R2, !PT ;  /* 0x00000002ff087248 */ /* 0x000fc60007fe0100 */
[----:B------:R-:W1:Y:S01]  /*28fa0*/  @!P1 LDC R17, c[0x0][0x9f0] ;  /* 0x00027c00ff119b82 */ /* 0x000e620000000800 */
[----:B------:R-:W-:Y:S01]  /*28fb0*/  ISETP.GT.AND P0, PT, R6, R8, PT ;  /* 0x000000080600720c */ /* 0x000fe20003f04270 */
[----:B------:R2:W-:Y:S04]  /*28fc0*/  STL [R1+0x38], R8 ;  /* 0x0000380801007387 */ /* 0x0005e80000100800 */
[----:B------:R2:W-:Y:S08]  /*28fd0*/  STL [R1+0x40], RZ ;  /* 0x000040ff01007387 */ /* 0x0005f00000100800 */
[----:B--2---:R-:W-:Y:S05]  /*28fe0*/  @!P0 BRA `(.L_x_1903) ;  /* 0x0000000000708947 */ /* 0x004fea0003800000 */
[----:B-1----:R-:W-:-:S04]  /*28ff0*/  IABS R0, R17 ;  /* 0x0000001100007213 */ /* 0x002fc80000000000 */
[----:B------:R-:W1:Y:S08]  /*29000*/  I2F.RP R2, R0 ;  /* 0x0000000000027306 */ /* 0x000e700000209400 */
[----:B-1----:R-:W1:Y:S02]  /*29010*/  MUFU.RCP R2, R2 ;  /* 0x0000000200027308 */ /* 0x002e640000001000 */
[----:B-1----:R-:W-:-:S06]  /*29020*/  VIADD R2, R2, 0xffffffe ;  /* 0x0ffffffe02027836 */ /* 0x002fcc0000000000 */
[----:B------:R-:W1:Y:S02]  /*29030*/  F2I.FTZ.U32.TRUNC.NTZ R3, R2 ;  /* 0x0000000200037305 */ /* 0x000e64000021f000 */
[----:B-1----:R-:W-:-:S04]  /*29040*/  IMAD.MOV R2, RZ, RZ, -R3 ;  /* 0x000000ffff027224 */ /* 0x002fc800078e0a03 */
[----:B------:R-:W-:Y:S02]  /*29050*/  IMAD R4, R2, R0, RZ ;  /* 0x0000000002047224 */ /* 0x000fe400078e02ff */
[----:B------:R-:W-:-:S04]  /*29060*/  IMAD.MOV.U32 R2, RZ, RZ, RZ ;  /* 0x000000ffff027224 */ /* 0x000fc800078e00ff */
[----:B------:R-:W-:Y:S01]  /*29070*/  IMAD.HI.U32 R7, R3, R4, R2 ;  /* 0x0000000403077227 */ /* 0x000fe200078e0002 */
[----:B------:R-:W-:Y:S02]  /*29080*/  IADD3 R4, R17, -0x1, R6 ;  /* 0xffffffff11047810 */ /* 0x000fe40007ffe006 */
[----:B------:R-:W-:-:S03]  /*29090*/  IABS R2, R17 ;  /* 0x0000001100027213 */ /* 0x000fc60000000000 */
[----:B------:R-:W-:Y:S02]  /*290a0*/  IMAD.IADD R4, R4, 0x1, -R8 ;  /* 0x0000000104047824 */ /* 0x000fe400078e0a08 */
[----:B------:R-:W-:-:S03]  /*290b0*/  IMAD.MOV R2, RZ, RZ, -R2 ;  /* 0x000000ffff027224 */ /* 0x000fc600078e0a02 */
[----:B------:R-:W-:Y:S01]  /*290c0*/  IABS R3, R4 ;  /* 0x0000000400037213 */ /* 0x000fe20000000000 */
[----:B------:R-:W-:Y:S01]  /*290d0*/  IMAD.MOV.U32 R5, RZ, RZ, R2 ;  /* 0x000000ffff057224 */ /* 0x000fe200078e0002 */
        /* <DEDUP_REMOVED lines=13> */
.L_x_1903:
[----:B------:R-:W-:Y:S05]  /*291b0*/  BSYNC B0 ;  /* 0x0000000000007941 */ /* 0x000fea0003800000 */
.L_x_1902:
[----:B------:R-:W3:Y:S04]  /*291c0*/  LDL R0, [R1+0x40] ;  /* 0x0000400001007983 */ /* 0x000ee80000100800 */
[----:B--2---:R-:W3:Y:S01]  /*291d0*/  LDL R2, [R1+0x50] ;  /* 0x0000500001027983 */ /* 0x004ee20000100800 */
[----:B------:R-:W-:Y:S01]  /*291e0*/  BSSY B7, `(.L_x_1904) ;  /* 0x00004d5000077945 */ /* 0x000fe20003800000 */
[----:B---3--:R-:W-:-:S05]  /*291f0*/  IMAD R2, R2, R0, R8 ;  /* 0x0000000002027224 */ /* 0x008fca00078e0208 */
[----:B------:R-:W-:Y:S01]  /*29200*/  VIADDMNMX R0, R2, R0, R6, PT ;  /* 0x0000000002007246 */ /* 0x000fe20003800106 */
[----:B------:R2:W-:Y:S03]  /*29210*/  STL [R1+0x30], R2 ;  /* 0x0000300201007387 */ /* 0x0005e60000100800 */
[----:B------:R-:W-:Y:S01]  /*29220*/  ISETP.GT.AND P0, PT, R0, R2, PT ;  /* 0x000000020000720c */ /* 0x000fe20003f04270 */
[----:B------:R2:W-:-:S12]  /*29230*/  STL [R1+0x44], R0 ;  /* 0x0000440001007387 */ /* 0x0005d80000100800 */
[----:B--2---:R-:W-:Y:S05]  /*29240*/  @P0 BRA `(.L_x_1905) ;  /* 0x00000000004c0947 */ /* 0x004fea0003800000 */
[----:B------:R-:W2:Y:S02]  /*29250*/  S2R R0, SR_TID.X ;  /* 0x0000000000007919 */ /* 0x000ea40000002100 */
[----:B--2---:R-:W-:-:S04]  /*29260*/  LOP3.LUT R0, R0, 0x7f, RZ, 0xc0, !PT ;  /* 0x0000007f00007812 */ /* 0x004fc800078ec0ff */
[----:B------:R-:W-:-:S13]  /*29270*/  ISETP.NE.AND P1, PT, R0, RZ, PT ;  /* 0x000000ff0000720c */ /* 0x000fda0003f25270 */
[----:B------:R-:W-:Y:S05]  /*29280*/  @P1 BRA `(.L_x_1906) ;  /* 0x0000004c00281947 */ /* 0x000fea0003800000 */
[----:B------:R-:W2:Y:S01]  /*29290*/  S2R R3, SR_LANEID ;  /* 0x0000000000037919 */ /* 0x000ea20000000000 */
[----:B------:R-:W-:Y:S01]  /*292a0*/  VOTEU.ANY UR4, UPT, PT ;  /* 0x0000000000047886 */ /* 0x000fe200038e0100 */
[----:B------:R-:W3:Y:S01]  /*292b0*/  LDC.64 R4, c[0x0][0xc60] ;  /* 0x00031800ff047b82 */ /* 0x000ee20000000a00 */
[----:B------:R-:W2:Y:S01]  /*292c0*/  FLO.U32 R0, UR4 ;  /* 0x0000000400007d00 */ /* 0x000ea200080e0000 */
[----:B------:R-:W-:-:S07]  /*292d0*/  ULDC.64 UR6, c[0x0][0x208] ;  /* 0x0000820000067ab9 */ /* 0x000fce0000000a00 */
[----:B------:R-:W3:Y:S01]  /*292e0*/  POPC R2, UR4 ;  /* 0x0000000400027d09 */ /* 0x000ee20008000000 */
[----:B--2---:R-:W-:-:S13]  /*292f0*/  ISETP.EQ.U32.AND P0, PT, R0, R3, PT ;  /* 0x000000030000720c */ /* 0x004fda0003f02070 */
[----:B---3--:R-:W2:Y:S01]  /*29300*/  @P0 ATOMG.E.ADD.STRONG.GPU PT, R5, desc[UR6][R4.64], R2 ;  /* 0x00000002040509a8 */ /* 0x008ea200081ee1c6 */
[----:B------:R-:W3:Y:S02]  /*29310*/  S2R R3, SR_LTMASK ;  /* 0x0000000000037919 */ /* 0x000ee40000003900 */
[----:B---3--:R-:W-:-:S06]  /*29320*/  LOP3.LUT R3, R3, UR4, RZ, 0xc0, !PT ;  /* 0x0000000403037c12 */ /* 0x008fcc000f8ec0ff */
[----:B------:R-:W3:Y:S01]  /*29330*/  POPC R3, R3 ;  /* 0x0000000300037309 */ /* 0x000ee20000000000 */
[----:B--2---:R-:W3:Y:S02]  /*29340*/  SHFL.IDX PT, R0, R5, R0, 0x1f ;  /* 0x00001f0005007589 */ /* 0x004ee400000e0000 */
[----:B---3--:R-:W-:-:S05]  /*29350*/  IADD3 R0, R0, UR39, R3 ;  /* 0x0000002700007c10 */ /* 0x008fca000fffe003 */
[----:B------:R3:W-:Y:S01]  /*29360*/  STL [R1], R0 ;  /* 0x0000000001007387 */ /* 0x0007e20000100800 */
[----:B------:R-:W-:Y:S05]  /*29370*/  BRA `(.L_x_1906) ;  /* 0x0000004800ec7947 */ /* 0x000fea0003800000 */
.L_x_1905:
        /* <DEDUP_REMOVED lines=19> */
[----:B012---:R-:W-:Y:S05]  /*294b0*/  CALL.ABS.NOINC R2 ;  /* 0x0000000002007343 */ /* 0x007fea0003c00000 */
.L_x_1908:
[----:B------:R-:W-:Y:S05]  /*294c0*/  BSYNC B6 ;  /* 0x0000000000067941 */ /* 0x000fea0003800000 */
.L_x_1907:
[----:B------:R-:W-:Y:S01]  /*294d0*/  VIADD R0, R18, 0x400 ;  /* 0x0000040012007836 */ /* 0x000fe20000000000 */
[----:B------:R-:W-:Y:S04]  /*294e0*/  BSSY B6, `(.L_x_1909) ;  /* 0x0000022000067945 */ /* 0x000fe80003800000 */
[----:B------:R-:W-:-:S13]  /*294f0*/  LOP3.LUT P0, RZ, R0, 0x3ff, RZ, 0xc0, !PT ;  /* 0x000003ff00ff7812 */ /* 0x000fda000780c0ff */
[----:B------:R-:W-:Y:S05]  /*29500*/  @!P0 BRA `(.L_x_1910) ;  /* 0x00000000007c8947 */ /* 0x000fea0003800000 */
[----:B-1----:R-:W-:Y:S01]  /*29510*/  MOV R17, 0x0 ;  /* 0x0000000000117802 */ /* 0x002fe20000000f00 */
[----:B------:R-:W-:Y:S01]  /*29520*/  ULDC.64 UR6, c[0x4][0x1b8] ;  /* 0x01006e0000067ab9 */ /* 0x000fe20000000a00 */
[----:B------:R-:W-:Y:S01]  /*29530*/  ULDC.64 UR8, c[0x4][0x1c0] ;  /* 0x0100700000087ab9 */ /* 0x000fe20000000a00 */
[----:B------:R-:W-:Y:S01]  /*29540*/  ULDC.64 UR4, c[0x4][0x148] ;  /* 0x0100520000047ab9 */ /* 0x000fe20000000a00 */
[----:B------:R1:W2:Y:S01]  /*29550*/  LDC.64 R2, c[0x4][R17] ;  /* 0x0100000011027b82 */ /* 0x0002a20000000a00 */
        /* <DEDUP_REMOVED lines=8> */
[----:B-1----:R-:W-:-:S07]  /*295e0*/  IMAD.MOV.U32 R13, RZ, RZ, RZ ;  /* 0x000000ffff0d7224 */ /* 0x002fce00078e00ff */
[----:B------:R-:W-:-:S07]  /*295f0*/  LEPC R20, `(.L_x_1911) ;  /* 0x000000001014794e */ /* 0x000fce0000000000 */
[----:B0-2---:R-:W-:Y:S05]  /*29600*/  CALL.ABS.NOINC R2 ;  /* 0x0000000002007343 */ /* 0x005fea0003c00000 */
.L_x_1911:
        /* <DEDUP_REMOVED lines=15> */
.L_x_1910:
[----:B------:R-:W-:Y:S05]  /*29700*/  BSYNC B6 ;  /* 0x0000000000067941 */ /* 0x000fea0003800000 */
.L_x_1909:
[----:B------:R-:W2:Y:S01]  /*29710*/  LDL R0, [R1+0xc] ;  /* 0x00000c0001007983 */ /* 0x000ea20000100800 */
[----:B------:R-:W-:Y:S02]  /*29720*/  ULDC.64 UR4, c[0x0][0x9f8] ;  /* 0x00027e0000047ab9 */ /* 0x000fe40000000a00 */
[----:B------:R-:W-:Y:S01]  /*29730*/  ISETP.NE.U32.AND P0, PT, RZ, UR4, PT ;  /* 0x00000004ff007c0c */ /* 0x000fe2000bf05070 */
[----:B-1----:R-:W3:Y:S01]  /*29740*/  LDL R17, [R1+0x44] ;  /* 0x0000440001117983 */ /* 0x002ee20000100800 */
[----:B------:R-:W-:Y:S02]  /*29750*/  ULDC.64 UR6, c[0x0][0x208] ;  /* 0x0000820000067ab9 */ /* 0x000fe40000000a00 */
[----:B------:R-:W-:Y:S01]  /*29760*/  ISETP.NE.AND.EX P0, PT, RZ, UR5, PT, P0 ;  /* 0x00000005ff007c0c */ /* 0x000fe2000bf05300 */
[----:B------:R-:W-:-:S12]  /*29770*/  ULDC.64 UR4, c[0x0][0xa08] ;  /* 0x0002820000047ab9 */ /* 0x000fd80000000a00 */
[----:B------:R-:W1:Y:S01]  /*29780*/  @P0 LDC.64 R2, c[0x0][0x9f8] ;  /* 0x00027e00ff020b82 */ /* 0x000e620000000a00 */
[----:B--2---:R-:W-:Y:S02]  /*29790*/  IMAD.MOV.U32 R7, RZ, RZ, R0 ;  /* 0x000000ffff077224 */ /* 0x004fe400078e0000 */
[----:B-1----:R-:W-:-:S05]  /*297a0*/  @P0 IMAD.WIDE R2, R0, 0x4, R2 ;  /* 0x0000000400020825 */ /* 0x002fca00078e0202 */
[----:B------:R1:W2:Y:S01]  /*297b0*/  @P0 LDG.E R7, desc[UR6][R2.64] ;  /* 0x0000000602070981 */ /* 0x0002a2000c1e1900 */
[----:B---3--:R-:W-:Y:S01]  /*297c0*/  VIADD R0, R17, 0xffffffff ;  /* 0xffffffff11007836 */ /* 0x008fe20000000000 */
[----:B-1----:R-:W1:Y:S02]  /*297d0*/  LDC.64 R2, c[0x0][0x418] ;  /* 0x00010600ff027b82 */ /* 0x002e640000000a00 */
[----:B-1----:R-:W-:Y:S01]  /*297e0*/  LOP3.LUT P0, RZ, R2, UR4, RZ, 0xfc, !PT ;  /* 0x0000000402ff7c12 */ /* 0x002fe2000f80fcff */
[----:B------:R-:W-:-:S03]  /*297f0*/  UMOV UR4, 0xffffffff ;  /* 0xffffffff00047882 */ /* 0x000fc60000000000 */
[----:B------:R-:W-:Y:S02]  /*29800*/  LOP3.LUT P0, RZ, R3, UR5, RZ, 0xfc, P0 ;  /* 0x0000000503ff7c12 */ /* 0x000fe4000800fcff */
[----:B--2---:R-:W-:Y:S01]  /*29810*/  SHF.R.S32.HI R8, RZ, 0x1f, R7 ;  /* 0x0000001fff087819 */ /* 0x004fe20000011407 */
[----:B------:R1:W-:Y:S01]  /*29820*/  STL [R1+0x8], R7 ;  /* 0x0000080701007387 */ /* 0x0003e20000100800 */
[----:B------:R-:W-:-:S03]  /*29830*/  SEL R17, R7, RZ, !P0 ;  /* 0x000000ff07117207 */ /* 0x000fc60004000000 */
[----:B------:R1:W-:Y:S01]  /*29840*/  STL [R1+0x24], R8 ;  /* 0x0000240801007387 */ /* 0x0003e20000100800 */
[----:B------:R-:W-:Y:S05]  /*29850*/  BRA.DIV UR4, `(.L_x_1912) ;  /* 0x0000007204987947 */ /* 0x000fea000b800000 */
[----:B------:R-:W2:Y:S02]  /*29860*/  S2R R4, SR_TID.X ;  /* 0x0000000000047919 */ /* 0x000ea40000002100 */
[----:B--2---:R-:W-:-:S04]  /*29870*/  SHF.R.U32.HI R4, RZ, 0x5, R4 ;  /* 0x00000005ff047819 */ /* 0x004fc80000011604 */
[----:B------:R-:W-:-:S05]  /*29880*/  LOP3.LUT R4, R4, 0x3, RZ, 0xc0, !PT ;  /* 0x0000000304047812 */ /* 0x000fca00078ec0ff */
[----:B------:R2:W3:Y:S02]  /*29890*/  SHFL.IDX PT, R14, R4, RZ, 0x1f ;  /* 0x00001fff040e7589 */ /* 0x0004e400000e0000 */
.L_x_2094:
[----:B------:R4:W-:Y:S01]  /*298a0*/  STL [R1+0x4], R0 ;  /* 0x0000040001007387 */ /* 0x0009e20000100800 */
[----:B---3--:R-:W-:Y:S02]  /*298b0*/  ISETP.NE.AND P0, PT, R14, RZ, PT ;  /* 0x000000ff0e00720c */ /* 0x008fe40003f05270 */
[----:B------:R-:W-:Y:S02]  /*298c0*/  PLOP3.LUT P1, PT, PT, PT, PT, 0x8, 0x0 ;  /* 0x000000000000781c */ /* 0x000fe40003f2e170 */
[----:B------:R-:W-:-:S11]  /*298d0*/  LOP3.LUT R19, R19, 0xfffffffb, RZ, 0xc0, !PT ;  /* 0xfffffffb13137812 */ /* 0x000fd600078ec0ff */
[----:B------:R-:W-:Y:S01]  /*298e0*/  @P1 LOP3.LUT R19, R19, 0x4, RZ, 0xfc, !PT ;  /* 0x0000000413131812 */ /* 0x000fe200078efcff */
[----:B----4-:R-:W-:Y:S06]  /*298f0*/  @P0 BRA `(.L_x_1913) ;  /* 0x0000000400440947 */ /* 0x010fec0003800000 */
[----:B------:R-:W-:-:S03]  /*29900*/  UMOV UR4, 0xffffffff ;  /* 0xffffffff00047882 */ /* 0x000fc60000000000 */
[----:B------:R-:W-:Y:S05]  /*29910*/  BRA.DIV UR4, `(.L_x_1914) ;  /* 0x00000072049c7947 */ /* 0x000fea000b800000 */
[----:B------:R-:W-:-:S13]  /*29920*/  ELECT P6, URZ, PT ;  /* 0x00000000003f782f */ /* 0x000fda00038c0000 */
.L_x_2097:
        /* <DEDUP_REMOVED lines=8> */
[----:B------:R-:W-:Y:S01]  /*299b0*/  IMAD.MOV.U32 R0, RZ, RZ, R9 ;  /* 0x000000ffff007224 */ /* 0x000fe200078e0009 */
[----:B---3--:R-:W-:-:S13]  /*299c0*/  ISETP.NE.AND P0, PT, R6, 0x1, PT ;  /* 0x000000010600780c */ /* 0x008fda0003f05270 */
[----:B--2---:R-:W2:Y:S02]  /*299d0*/  @P0 LDC.64 R4, c[0x0][0x440] ;  /* 0x00011000ff040b82 */ /* 0x004ea40000000a00 */
        /* <DEDUP_REMOVED lines=14> */
.L_x_1915:
[----:B------:R-:W4:Y:S04]  /*29ac0*/  LDL R0, [R1+0x10] ;  /* 0x0000100001007983 */ /* 0x000f280000100800 */
[----:B---3--:R-:W3:Y:S01]  /*29ad0*/  LDL R2, [R1+0x14] ;  /* 0x0000140001027983 */ /* 0x008ee20000100800 */
[----:B----4-:R-:W-:Y:S01]  /*29ae0*/  IMAD R0, R0, 0x8, R18 ;  /* 0x0000000800007824 */ /* 0x010fe200078e0212 */
[----:B---3--:R-:W-:-:S04]  /*29af0*/  SHF.L.U32 R2, R2, 0x1f, RZ ;  /* 0x0000001f02027819 */ /* 0x008fc800000006ff */
[----:B------:R-:W3:Y:S02]  /*29b00*/  SYNCS.PHASECHK.TRANS64.TRYWAIT P0, [R0+URZ+0x30840], R2 ;  /* 0x03084002000075a7 */ /* 0x000ee4000800017f */
[----:B---3--:R-:W-:Y:S05]  /*29b10*/  @!P0 BRA `(.L_x_1916) ;  /* 0x00000070003c8947 */ /* 0x008fea0003800000 */
.L_x_2098:
[----:B------:R-:W4:Y:S02]  /*29b20*/  S2R R3, SR_TID.X ;  /* 0x0000000000037919 */ /* 0x000f240000002100 */
[----:B----4-:R-:W-:-:S04]  /*29b30*/  LOP3.LUT R3, R3, 0x7f, RZ, 0xc0, !PT ;  /* 0x0000007f03037812 */ /* 0x010fc800078ec0ff */
[----:B------:R-:W-:-:S13]  /*29b40*/  ISETP.NE.AND P0, PT, R3, RZ, PT ;  /* 0x000000ff0300720c */ /* 0x000fda0003f05270 */
[----:B------:R-:W-:Y:S05]  /*29b50*/  @P0 BRA `(.L_x_1917) ;  /* 0x0000000000140947 */ /* 0x000fea0003800000 */
[----:B------:R-:W-:Y:S01]  /*29b60*/  LOP3.LUT P1, RZ, R19, 0x1, RZ, 0xc0, !PT ;  /* 0x0000000113ff7812 */ /* 0x000fe2000782c0ff */
[----:B---3--:R-:W-:-:S04]  /*29b70*/  IMAD.MOV.U32 R2, RZ, RZ, 0x8000 ;  /* 0x00008000ff027424 */ /* 0x008fc800078e00ff */
[----:B------:R4:W-:Y:S08]  /*29b80*/  SYNCS.ARRIVE.TRANS64 RZ, [R0+URZ+0x30830], R2 ;  /* 0x0308300200ff79a7 */ /* 0x0009f0000800003f */
[----:B------:R-:W-:Y:S05]  /*29b90*/  @!P1 BRA `(.L_x_1917) ;  /* 0x0000000000049947 */ /* 0x000fea0003800000 */
[----:B------:R-:W-:Y:S01]  /*29ba0*/  BPT.TRAP 0x1 ;  /* 0x000000040000795c */ /* 0x000fe20000300000 */
.L_x_1917:
[----:B------:R-:W3:Y:S04]  /*29bb0*/  LDL R3, [R1+0x10] ;  /* 0x0000100001037983 */ /* 0x000ee80000100800 */
[----:B--2---:R-:W2:Y:S04]  /*29bc0*/  LDL R4, [R1+0x4] ;  /* 0x0000040001047983 */ /* 0x004ea80000100800 */
[----:B---34-:R-:W3:Y:S01]  /*29bd0*/  LDL R2, [R1+0x18] ;  /* 0x0000180001027983 */ /* 0x018ee20000100800 */
[----:B------:R-:W-:Y:S01]  /*29be0*/  R2UR UR9, R0 ;  /* 0x00000000000972ca */ /* 0x000fe200000e0000 */
[----:B------:R-:W-:Y:S01]  /*29bf0*/  UIADD3 UR4, UP0, UR36, 0x370, URZ ;  /* 0x0000037024047890 */ /* 0x000fe2000ff1e03f */
[----:B------:R-:W-:-:S02]  /*29c00*/  R2UR UR12, R16 ;  /* 0x00000000100c72ca */ /* 0x000fc400000e0000 */
[----:B-----5:R-:W-:Y:S01]  /*29c10*/  R2UR UR13, R17 ;  /* 0x00000000110d72ca */ /* 0x020fe200000e0000 */
[----:B------:R-:W-:Y:S01]  /*29c20*/  UMOV UR10, URZ ;  /* 0x0000003f000a7c82 */ /* 0x000fe20008000000 */
[----:B------:R-:W-:-:S07]  /*29c30*/  UMOV UR6, 0x0 ;  /* 0x0000000000067882 */ /* 0x000fce0000000000 */
[----:B------:R-:W-:Y:S01]  /*29c40*/  UIADD3 UR9, UR9, 0x30830, URZ ;  /* 0x0003083009097890 */ /* 0x000fe2000fffe03f */
[----:B------:R-:W-:Y:S01]  /*29c50*/  UMOV UR7, 0x14f00000 ;  /* 0x14f0000000077882 */ /* 0x000fe20000000000 */
[----:B------:R-:W-:Y:S01]  /*29c60*/  UMOV UR17, 0x40 ;  /* 0x0000004000117882 */ /* 0x000fe20000000000 */
[----:B------:R-:W-:Y:S02]  /*29c70*/  PLOP3.LUT P0, PT, PT, PT, PT, 0x80, 0x0 ;  /* 0x000000000000781c */ /* 0x000fe40003f0f070 */
[----:B------:R-:W-:-:S11]  /*29c80*/  LOP3.LUT R19, R19, 0xfffffffb, RZ, 0xc0, !PT ;  /* 0xfffffffb13137812 */ /* 0x000fd600078ec0ff */
[----:B------:R-:W-:Y:S01]  /*29c90*/  @P0 LOP3.LUT R19, R19, 0x4, RZ, 0xfc, !PT ;  /* 0x0000000413130812 */ /* 0x000fe200078efcff */
[----:B------:R-:W-:Y:S01]  /*29ca0*/  IMAD R0, R3, 0x8000, R18 ;  /* 0x0000800003007824 */ /* 0x000fe200078e0212 */
[----:B--2---:R-:W-:-:S04]  /*29cb0*/  R2UR UR11, R4 ;  /* 0x00000000040b72ca */ /* 0x004fc800000e0000 */
[----:B------:R-:W-:Y:S02]  /*29cc0*/  R2UR UR14, R0 ;  /* 0x00000000000e72ca */ /* 0x000fe400000e0000 */
[----:B---3--:R-:W-:-:S11]  /*29cd0*/  R2UR UR5, R2 ;  /* 0x00000000020572ca */ /* 0x008fd600000e0000 */
[----:B------:R-:W-:Y:S02]  /*29ce0*/  UIADD3 UR8, UR14, 0x20400, URZ ;  /* 0x000204000e087890 */ /* 0x000fe4000fffe03f */
[----:B------:R-:W-:Y:S02]  /*29cf0*/  ULEA UR11, UR11, UR5, 0x6 ;  /* 0x000000050b0b7291 */ /* 0x000fe4000f8e303f */
[----:B------:R-:W-:Y:S02]  /*29d00*/  UIADD3.X UR5, URZ, UR37, URZ, UP0, !UPT ;  /* 0x000000253f057290 */ /* 0x000fe400087fe43f */
[----:B------:R-:W-:Y:S02]  /*29d10*/  UIADD3 UR15, UR14, 0x22400, URZ ;  /* 0x000224000e0f7890 */ /* 0x000fe4000fffe03f */
[----:B------:R-:W-:Y:S02]  /*29d20*/  UIADD3 UR16, UR14, 0x24400, URZ ;  /* 0x000244000e107890 */ /* 0x000fe4000fffe03f */
[----:B------:R-:W-:-:S03]  /*29d30*/  UIADD3 UR14, UR14, 0x26400, URZ ;  /* 0x000264000e0e7890 */ /* 0x000fc6000fffe03f */
[----:B------:R2:W-:Y:S02]  /*29d40*/  UTMALDG.4D [UR8], [UR4], desc[UR6] ;  /* 0x00000608040075b4 */ /* 0x0005e40008019000 */
[----:B--2---:R-:W-:Y:S01]  /*29d50*/  UMOV UR8, UR15 ;  /* 0x0000000f00087c82 */ /* 0x004fe20008000000 */
[----:B------:R-:W-:Y:S01]  /*29d60*/  UMOV UR10, UR17 ;  /* 0x00000011000a7c82 */ /* 0x000fe20008000000 */
[----:B------:R-:W-:Y:S01]  /*29d70*/  UMOV UR15, 0x80 ;  /* 0x00000080000f7882 */ /* 0x000fe20000000000 */
        /* <DEDUP_REMOVED lines=8> */
[----:B---3--:R-:W-:Y:S01]  /*29e00*/  NOP ;  /* 0x0000000000007918 */ /* 0x008fe20000000000 */
.L_x_1913:
[----:B------:R-:W3:Y:S01]  /*29e10*/  LDL.LU R3, [R1+0x48] ;  /* 0x0000480001037983 */ /* 0x000ee20000300800 */
[----:B------:R-:W-:Y:S05]  /*29e20*/  WARPSYNC.ALL ;  /* 0x0000000000007948 */ /* 0x000fea0003800000 */
[----:B------:R-:W-:Y:S01]  /*29e30*/  ULDC.64 UR4, c[0x0][0x298] ;  /* 0x0000a60000047ab9 */ /* 0x000fe20000000a00 */
[----:B------:R-:W-:Y:S01]  /*29e40*/  BSSY B6, `(.L_x_1918) ;  /* 0x000001c000067945 */ /* 0x000fe20003800000 */
[----:B------:R-:W-:Y:S01]  /*29e50*/  BAR.SYNC.DEFER_BLOCKING 0x8, 0x180 ;  /* 0x0206000000007b1d */ /* 0x000fe20000010000 */
[----:B---3--:R-:W-:Y:S01]  /*29e60*/  SHF.R.S32.HI R0, RZ, 0x1f, R3 ;  /* 0x0000001fff007819 */ /* 0x008fe20000011403 */
[----:B--2---:R-:W-:-:S04]  /*29e70*/  IMAD.WIDE.U32 R4, R3, UR4, RZ ;  /* 0x0000000403047c25 */ /* 0x004fc8000f8e00ff */
        /* <DEDUP_REMOVED lines=12> */
[----:B--2---:R-:W-:Y:S02]  /*29f40*/  IMAD.U32 R4, RZ, RZ, UR4 ;  /* 0x00000004ff047e24 */ /* 0x004fe4000f8e00ff */
[----:B------:R-:W2:Y:S01]  /*29f50*/  LDC.64 R2, c[0x4][R2] ;  /* 0x0100000002027b82 */ /* 0x000ea20000000a00 */
[----:B------:R-:W-:Y:S02]  /*29f60*/  IMAD.U32 R5, RZ, RZ, UR5 ;  /* 0x00000005ff057e24 */ /* 0x000fe4000f8e00ff */
[----:B------:R-:W-:Y:S02]  /*29f70*/  IMAD.U32 R6, RZ, RZ, UR6 ;  /* 0x00000006ff067e24 */ /* 0x000fe4000f8e00ff */
[----:B-1----:R-:W-:-:S02]  /*29f80*/  IMAD.U32 R7, RZ, RZ, UR7 ;  /* 0x00000007ff077e24 */ /* 0x002fc4000f8e00ff */
[----:B------:R-:W-:Y:S02]  /*29f90*/  IMAD.U32 R10, RZ, RZ, UR8 ;  /* 0x00000008ff0a7e24 */ /* 0x000fe4000f8e00ff */
[----:B------:R-:W-:Y:S02]  /*29fa0*/  IMAD.U32 R11, RZ, RZ, UR9 ;  /* 0x00000009ff0b7e24 */ /* 0x000fe4000f8e00ff */
[----:B------:R-:W-:Y:S02]  /*29fb0*/  IMAD.MOV.U32 R8, RZ, RZ, 0x70 ;  /* 0x00000070ff087424 */ /* 0x000fe400078e00ff */
[----:B------:R-:W-:Y:S02]  /*29fc0*/  IMAD.MOV.U32 R12, RZ, RZ, 0x1 ;  /* 0x00000001ff0c7424 */ /* 0x000fe400078e00ff */
[----:B------:R-:W-:-:S07]  /*29fd0*/  IMAD.MOV.U32 R13, RZ, RZ, RZ ;  /* 0x000000ffff0d7224 */ /* 0x000fce00078e00ff */
[----:B------:R-:W-:-:S07]  /*29fe0*/  LEPC R20, `(.L_x_1919) ;  /* 0x000000001014794e */ /* 0x000fce0000000000 */
[----:B0-2---:R-:W-:Y:S05]  /*29ff0*/  CALL.ABS.NOINC R2 ;  /* 0x0000000002007343 */ /* 0x005fea0003c00000 */
.L_x_1919:
[----:B------:R-:W-:Y:S05]  /*2a000*/  BSYNC B6 ;  /* 0x0000000000067941 */ /* 0x000fea0003800000 */
.L_x_1918:
[----:B--2---:R-:W2:Y:S01]  /*2a010*/  LDL.LU R0, [R1+0x54] ;  /* 0x0000540001007983 */ /* 0x004ea20000300800 */
[----:B------:R-:W-:Y:S01]  /*2a020*/  ULDC.64 UR6, c[0x0][0xa00] ;  /* 0x0002800000067ab9 */ /* 0x000fe20000000a00 */
[----:B-1----:R-:W1:Y:S01]  /*2a030*/  LDC R7, c[0x0][0x448] ;  /* 0x00011200ff077b82 */ /* 0x002e620000000800 */
[----:B------:R-:W-:Y:S01]  /*2a040*/  ULDC.64 UR4, c[0x0][0x2d8] ;  /* 0x0000b60000047ab9 */ /* 0x000fe20000000a00 */
[----:B------:R-:W2:Y:S04]  /*2a050*/  LDL.LU.64 R2, [R1+0x48] ;  /* 0x0000480001027983 */ /* 0x000ea80000300a00 */
[----:B------:R-:W3:Y:S04]  /*2a060*/  LDL R5, [R1+0xc] ;  /* 0x00000c0001057983 */ /* 0x000ee80000100800 */
[----:B------:R-:W4:Y:S01]  /*2a070*/  LDL R11, [R1+0x34] ;  /* 0x00003400010b7983 */ /* 0x000f220000100800 */
[----:B------:R-:W-:-:S04]  /*2a080*/  ISETP.NE.U32.AND P0, PT, RZ, UR6, PT ;  /* 0x00000006ff007c0c */ /* 0x000fc8000bf05070 */
[----:B------:R-:W-:Y:S01]  /*2a090*/  ISETP.NE.AND.EX P0, PT, RZ, UR7, PT, P0 ;  /* 0x00000007ff007c0c */ /* 0x000fe2000bf05300 */
[----:B------:R-:W5:Y:S02]  /*2a0a0*/  S2R R8, SR_TID.X ;  /* 0x0000000000087919 */ /* 0x000f640000002100 */
[----:B-----5:R-:W-:Y:S01]  /*2a0b0*/  IMAD.SHL.U32 R8, R8, 0x10, RZ ;  /* 0x0000001008087824 */ /* 0x020fe200078e00ff */
[----:B------:R-:W5:Y:S01]  /*2a0c0*/  S2R R9, SR_TID.X ;  /* 0x0000000000097919 */ /* 0x000f620000002100 */
[----:B------:R-:W0:Y:S01]  /*2a0d0*/  S2R R10, SR_TID.X ;  /* 0x00000000000a7919 */ /* 0x000e220000002100 */
[----:B-----5:R-:W-:-:S05]  /*2a0e0*/  IMAD.SHL.U32 R9, R9, 0x8, RZ ;  /* 0x0000000809097824 */ /* 0x020fca00078e00ff */
[----:B------:R-:W-:-:S04]  /*2a0f0*/  LOP3.LUT R9, R9, 0x38, RZ, 0xc0, !PT ;  /* 0x0000003809097812 */ /* 0x000fc800078ec0ff */
[C---:B------:R-:W-:Y:S02]  /*2a100*/  LOP3.LUT R13, R9.reuse, 0x40, RZ, 0xfc, !PT ;  /* 0x00000040090d7812 */ /* 0x040fe400078efcff */
[C---:B------:R-:W-:Y:S02]  /*2a110*/  LOP3.LUT R12, R9.reuse, 0x80, RZ, 0xfc, !PT ;  /* 0x00000080090c7812 */ /* 0x040fe400078efcff */
[----:B------:R-:W-:Y:S02]  /*2a120*/  LOP3.LUT R9, R9, 0xc0, RZ, 0xfc, !PT ;  /* 0x000000c009097812 */ /* 0x000fe400078efcff */
[----:B0-----:R-:W-:-:S04]  /*2a130*/  LOP3.LUT R10, R10, 0x7f, RZ, 0xc0, !PT ;  /* 0x0000007f0a0a7812 */ /* 0x001fc800078ec0ff */
[----:B------:R-:W-:Y:S01]  /*2a140*/  SHF.R.U32.HI R10, RZ, 0x3, R10 ;  /* 0x00000003ff0a7819 */ /* 0x000fe2000001160a */
[----:B--2---:R-:W-:Y:S01]  /*2a150*/  IMAD.MOV.U32 R3, RZ, RZ, R0 ;  /* 0x000000ffff037224 */ /* 0x004fe200078e0000 */
[----:B---3--:R-:W-:-:S04]  /*2a160*/  SHF.R.S32.HI R0, RZ, 0x1f, R5 ;  /* 0x0000001fff007819 */ /* 0x008fc80000011405 */
[----:B------:R-:W-:Y:S02]  /*2a170*/  SEL R4, R0, RZ, !P0 ;  /* 0x000000ff00047207 */ /* 0x000fe40004000000 */
[----:B------:R-:W-:Y:S02]  /*2a180*/  SEL R0, R5, RZ, !P0 ;  /* 0x000000ff05007207 */ /* 0x000fe40004000000 */
[----:B------:R-:W0:Y:S01]  /*2a190*/  S2R R5, SR_TID.X ;  /* 0x0000000000057919 */ /* 0x000e220000002100 */
[----:B-1----:R-:W-:Y:S01]  /*2a1a0*/  ISETP.NE.AND P0, PT, R7, 0x1, PT ;  /* 0x000000010700780c */ /* 0x002fe20003f05270 */
[----:B------:R-:W-:-:S04]  /*2a1b0*/  IMAD.WIDE.U32 R2, R16, UR4, R2 ;  /* 0x0000000410027c25 */ /* 0x000fc8000f8e0002 */
[----:B------:R-:W-:Y:S01]  /*2a1c0*/  IMAD R3, R16, UR5, R3 ;  /* 0x0000000510037c24 */ /* 0x000fe2000f8e0203 */
[----:B------:R-:W-:-:S07]  /*2a1d0*/  ULDC.64 UR4, c[0x0][0x2e0] ;  /* 0x0000b80000047ab9 */ /* 0x000fce0000000a00 */
[----:B------:R-:W1:Y:S01]  /*2a1e0*/  @P0 LDC R6, c[0x0][0x450] ;  /* 0x00011400ff060b82 */ /* 0x000e620000000800 */
[----:B0-----:R-:W-:-:S04]  /*2a1f0*/  LOP3.LUT R5, R5, 0x7f, RZ, 0xc0, !PT ;  /* 0x0000007f05057812 */ /* 0x001fc800078ec0ff */
[----:B------:R-:W-:-:S04]  /*2a200*/  SHF.R.U32.HI R5, RZ, 0x3, R5 ;  /* 0x00000003ff057819 */ /* 0x000fc80000011605 */
[----:B------:R-:W-:Y:S02]  /*2a210*/  LOP3.LUT R8, R5, 0x70, R8, 0xf8, !PT ;  /* 0x0000007005087812 */ /* 0x000fe400078ef808 */
[----:B------:R-:W0:Y:S01]  /*2a220*/  @P0 LDC R5, c[0x0][0x44c] ;  /* 0x00011300ff050b82 */ /* 0x000e220000000800 */
[----:B------:R-:W-:Y:S02]  /*2a230*/  IMAD R4, R4, UR4, RZ ;  /* 0x0000000404047c24 */ /* 0x000fe4000f8e02ff */
[----:B------:R-:W-:-:S04]  /*2a240*/  IMAD.WIDE.U32 R2, R0, UR4, R2 ;  /* 0x0000000400027c25 */ /* 0x000fc8000f8e0002 */
[----:B------:R-:W-:Y:S01]  /*2a250*/  IMAD R0, R0, UR5, R4 ;  /* 0x0000000500007c24 */ /* 0x000fe2000f8e0204 */
[----:B------:R-:W-:Y:S01]  /*2a260*/  ULDC.64 UR4, c[0x0][0x2d0] ;  /* 0x0000b40000047ab9 */ /* 0x000fe20000000a00 */
[----:B----4-:R-:W-:Y:S02]  /*2a270*/  IMAD.IADD R4, R8, 0x1, R11 ;  /* 0x0000000108047824 */ /* 0x010fe400078e020b */
[----:B------:R-:W-:Y:S02]  /*2a280*/  IMAD.IADD R3, R3, 0x1, R0 ;  /* 0x0000000103037824 */ /* 0x000fe400078e0200 */
[----:B------:R-:W-:Y:S01]  /*2a290*/  IMAD.MOV.U32 R0, RZ, RZ, R4 ;  /* 0x000000ffff007224 */ /* 0x000fe200078e0004 */
[----:B------:R-:W2:Y:S01]  /*2a2a0*/  S2R R8, SR_TID.X ;  /* 0x0000000000087919 */ /* 0x000ea20000002100 */
[----:B0-----:R-:W-:-:S05]  /*2a2b0*/  @P0 IMAD.HI.U32 R5, R4, R5, RZ ;  /* 0x0000000504050227 */ /* 0x001fca00078e00ff */
[----:B-1----:R-:W-:-:S05]  /*2a2c0*/  @P0 SHF.R.U32.HI R0, RZ, R6, R5 ;  /* 0x00000006ff000219 */ /* 0x002fca0000011605 */
        /* <DEDUP_REMOVED lines=8> */
[----:B------:R-:W-:-:S05]  /*2a350*/  SHF.R.S32.HI R0, RZ, 0x1f, R4 ;  /* 0x0000001fff007819 */ /* 0x000fca0000011404 */
[----:B------:R-:W-:Y:S02]  /*2a360*/  IMAD R0, R0, UR4, RZ ;  /* 0x0000000400007c24 */ /* 0x000fe4000f8e02ff */
[----:B------:R-:W-:-:S04]  /*2a370*/  IMAD.WIDE.U32 R2, R4, UR4, R2 ;  /* 0x0000000404027c25 */ /* 0x000fc8000f8e0002 */
[----:B------:R-:W-:Y:S01]  /*2a380*/  IMAD R4, R4, UR5, R0 ;  /* 0x0000000504047c24 */ /* 0x000fe2000f8e0200 */
[----:B------:R-:W-:Y:S01]  /*2a390*/  ULDC.64 UR4, c[0x0][0x280] ;  /* 0x0000a00000047ab9 */ /* 0x000fe20000000a00 */
[----:B--2---:R-:W-:Y:S02]  /*2a3a0*/  IMAD.SHL.U32 R8, R8, 0x8, RZ ;  /* 0x0000000808087824 */ /* 0x004fe400078e00ff */
[----:B------:R-:W-:Y:S01]  /*2a3b0*/  IMAD.IADD R3, R3, 0x1, R4 ;  /* 0x0000000103037824 */ /* 0x000fe200078e0204 */
[----:B------:R-:W-:Y:S01]  /*2a3c0*/  LEA R4, P0, R2, UR4, 0x1 ;  /* 0x0000000402047c11 */ /* 0x000fe2000f8008ff */
[----:B------:R-:W-:Y:S01]  /*2a3d0*/  ULDC UR4, c[0x0][0x2b8] ;  /* 0x0000ae0000047ab9 */ /* 0x000fe20000000800 */
[----:B------:R-:W-:Y:S02]  /*2a3e0*/  LOP3.LUT R8, R8, 0x38, RZ, 0xc0, !PT ;  /* 0x0000003808087812 */ /* 0x000fe400078ec0ff */
[----:B------:R-:W-:Y:S01]  /*2a3f0*/  LEA.HI.X R3, R2, UR5, R3, 0x1, P0 ;  /* 0x0000000502037c11 */ /* 0x000fe200080f0c03 */
[----:B------:R-:W-:Y:S01]  /*2a400*/  UMOV UR5, 0xffffffff ;  /* 0xffffffff00057882 */ /* 0x000fe20000000000 */
[----:B------:R-:W-:-:S02]  /*2a410*/  ISETP.GE.AND P4, PT, R8, UR4, PT ;  /* 0x0000000408007c0c */ /* 0x000fc4000bf86270 */
[----:B------:R-:W-:Y:S02]  /*2a420*/  ISETP.GE.AND P3, PT, R13, UR4, PT ;  /* 0x000000040d007c0c */ /* 0x000fe4000bf66270 */
[----:B------:R-:W-:Y:S02]  /*2a430*/  ISETP.GE.AND P0, PT, R12, UR4, PT ;  /* 0x000000040c007c0c */ /* 0x000fe4000bf06270 */
[----:B------:R-:W-:Y:S01]  /*2a440*/  ISETP.GE.AND P1, PT, R9, UR4, PT ;  /* 0x0000000409007c0c */ /* 0x000fe2000bf26270 */
[----:B------:R-:W-:-:S12]  /*2a450*/  BRA.DIV UR5, `(.L_x_1920) ;  /* 0x0000006a05007947 */ /* 0x000fd8000b800000 */
[----:B------:R-:W2:Y:S04]  /*2a460*/  LDL.LU R6, [R1+0x3c] ;  /* 0x00003c0001067983 */ /* 0x000ea80000300800 */
[----:B------:R-:W3:Y:S04]  /*2a470*/  LDL.LU R11, [R1+0x34] ;  /* 0x00003400010b7983 */ /* 0x000ee80000300800 */
[----:B------:R-:W4:Y:S01]  /*2a480*/  LDL R9, [R1+0x28] ;  /* 0x0000280001097983 */ /* 0x000f220000100800 */
[----:B------:R-:W-:-:S03]  /*2a490*/  ULDC.64 UR4, c[0x0][0x208] ;  /* 0x0000820000047ab9 */ /* 0x000fc60000000a00 */
[----:B------:R-:W-:Y:S01]  /*2a4a0*/  SHFL.IDX PT, R5, R4, 0x1, 0x181f ;  /* 0x00381f0004057f89 */ /* 0x000fe200000e0000 */
[----:B--2---:R-:W-:-:S03]  /*2a4b0*/  IMAD R2, R6, R7, RZ ;  /* 0x0000000706027224 */ /* 0x004fc600078e02ff */
        /* <DEDUP_REMOVED lines=8> */
[----:B------:R-:W-:-:S05]  /*2a540*/  @!P2 LOP3.LUT R7, R7, R6, RZ, 0x3c, !PT ;  /* 0x000000060707a212 */ /* 0x000fca00078e3cff */
[----:B----4-:R-:W-:Y:S04]  /*2a550*/  @!P2 LDGSTS.E.BYPASS.LTC128B.128 [R9+0x10400], desc[UR4][R6.64], !P4 ;  /* 0x104000000609afae */ /* 0x010fe8000e101d44 */
        /* <DEDUP_REMOVED lines=76> */
.L_x_2115:
        /* <DEDUP_REMOVED lines=15> */
.L_x_1922:
[----:B------:R-:W-:Y:S05]  /*2ab10*/  BSYNC B0 ;  /* 0x0000000000007941 */ /* 0x000fea0003800000 */
.L_x_1921:
[----:B------:R-:W-:Y:S01]  /*2ab20*/  NOP ;  /* 0x0000000000007918 */ /* 0x000fe20000000000 */
[----:B------:R-:W-:-:S13]  /*2ab30*/  PLOP3.LUT P0, PT, PT, PT, PT, 0x80, 0x0 ;  /* 0x000000000000781c */ /* 0x000fda0003f0f070 */
.L_x_1923:
        /* <DEDUP_REMOVED lines=18> */
.L_x_2116:
[----:B------:R-:W-:Y:S05]  /*2ac60*/  BSYNC B0 ;  /* 0x0000000000007941 */ /* 0x000fea0003800000 */
.L_x_1924:
[----:B------:R-:W3:Y:S04]  /*2ac70*/  LDL R2, [R1+0x44] ;  /* 0x0000440001027983 */ /* 0x000ee80000100800 */
[----:B0-----:R-:W4:Y:S01]  /*2ac80*/  LDL R4, [R1+0x30] ;  /* 0x0000300001047983 */ /* 0x001f220000100800 */
[----:B------:R-:W-:Y:S01]  /*2ac90*/  BSSY B0, `(.L_x_1926) ;  /* 0x00002ad000007945 */ /* 0x000fe20003800000 */
[----:B---3--:R-:W-:-:S05]  /*2aca0*/  VIADD R0, R2, 0xfffffffe ;  /* 0xfffffffe02007836 */ /* 0x008fca0000000000 */
[----:B----4-:R-:W-:-:S13]  /*2acb0*/  ISETP.GE.AND P0, PT, R0, R4, PT ;  /* 0x000000040000720c */ /* 0x010fda0003f06270 */
[----:B------:R-:W-:Y:S05]  /*2acc0*/  @!P0 BRA `(.L_x_1927) ;  /* 0x0000002800a48947 */ /* 0x000fea0003800000 */
[----:B--2---:R-:W2:Y:S04]  /*2acd0*/  LDL.LU R3, [R1+0x50] ;  /* 0x0000500001037983 */ /* 0x004ea80000300800 */
[----:B------:R-:W3:Y:S04]  /*2ace0*/  LDL.LU R7, [R1+0x40] ;  /* 0x0000400001077983 */ /* 0x000ee80000300800 */
[----:B------:R-:W4:Y:S04]  /*2acf0*/  LDL.LU R2, [R1+0x60] ;  /* 0x0000600001027983 */ /* 0x000f280000300800 */
[----:B------:R-:W5:Y:S04]  /*2ad00*/  LDL.LU R6, [R1+0x38] ;  /* 0x0000380001067983 */ /* 0x000f680000300800 */
[----:B-1----:R-:W5:Y:S01]  /*2ad10*/  LDL.LU R5, [R1+0x5c] ;  /* 0x00005c0001057983 */ /* 0x002f620000300800 */
[----:B------:R-:W-:Y:S01]  /*2ad20*/  LOP3.LUT R10, RZ, R4, RZ, 0x33, !PT ;  /* 0x00000004ff0a7212 */ /* 0x000fe200078e33ff */
[----:B------:R-:W-:Y:S01]  /*2ad30*/  BSSY B2, `(.L_x_1928) ;  /* 0x00000ea000027945 */ /* 0x000fe20003800000 */
[----:B--2---:R-:W-:-:S04]  /*2ad40*/  VIADD R3, R3, 0x1 ;  /* 0x0000000103037836 */ /* 0x004fc80000000000 */
[----:B---3--:R-:W-:Y:S01]  /*2ad50*/  IMAD R3, R3, R7, RZ ;  /* 0x0000000703037224 */ /* 0x008fe200078e02ff */
[----:B----4-:R-:W-:-:S04]  /*2ad60*/  LOP3.LUT R2, RZ, R2, RZ, 0x33, !PT ;  /* 0x00000002ff027212 */ /* 0x010fc800078e33ff */
        /* <DEDUP_REMOVED lines=12> */
[----:B------:R-:W-:Y:S01]  /*2ae30*/  LOP3.LUT P1, RZ, R19, 0x4, RZ, 0xc0, !PT ;  /* 0x0000000413ff7812 */ /* 0x000fe2000782c0ff */
[----:B------:R-:W-:Y:S01]  /*2ae40*/  BSSY B1, `(.L_x_1930) ;  /* 0x00000d4000017945 */ /* 0x000fe20003800000 */
[----:B--2---:R-:W-:-:S05]  /*2ae50*/  VIADD R8, R5, 0x1 ;  /* 0x0000000105087836 */ /* 0x004fca0000000000 */
[----:B------:R-:W-:-:S04]  /*2ae60*/  ISETP.NE.AND P0, PT, R8, 0x2, PT ;  /* 0x000000020800780c */ /* 0x000fc80003f05270 */
[----:B------:R-:W-:Y:S02]  /*2ae70*/  SEL R9, RZ, 0x1, P0 ;  /* 0x00000001ff097807 */ /* 0x000fe40000000000 */
[----:B------:R-:W-:Y:S02]  /*2ae80*/  SEL R8, R8, RZ, P0 ;  /* 0x000000ff08087207 */ /* 0x000fe40000000000 */
[----:B---3--:R-:W-:Y:S01]  /*2ae90*/  LOP3.LUT R9, R4, R9, RZ, 0x3c, !PT ;  /* 0x0000000904097212 */ /* 0x008fe200078e3cff */
[----:B------:R-:W-:Y:S06]  /*2aea0*/  @!P1 BRA `(.L_x_1931) ;  /* 0x0000000c00349947 */ /* 0x000fec0003800000 */
        /* <DEDUP_REMOVED lines=25> */
.L_x_1932:
[----:B------:R-:W-:Y:S01]  /*2b040*/  IMAD R3, R8, 0x8, R18 ;  /* 0x0000000808037824 */ /* 0x000fe200078e0212 */
[----:B------:R-:W-:Y:S01]  /*2b050*/  SHF.L.U32 R2, R9, 0x1f, RZ ;  /* 0x0000001f09027819 */ /* 0x000fe200000006ff */
[----:B------:R-:W-:Y:S03]  /*2b060*/  BSSY B3, `(.L_x_1933) ;  /* 0x0000003000037945 */ /* 0x000fe60003800000 */
[----:B------:R-:W1:Y:S02]  /*2b070*/  SYNCS.PHASECHK.TRANS64.TRYWAIT P0, [R3+URZ+0x30840], R2 ;  /* 0x03084002030075a7 */ /* 0x000e64000800017f */
[----:B-1----:R-:W-:Y:S05]  /*2b080*/  @!P0 BRA `(.L_x_1934) ;  /* 0x0000006800108947 */ /* 0x002fea0003800000 */
.L_x_2117:
[----:B------:R-:W-:Y:S05]  /*2b090*/  BSYNC B3 ;  /* 0x0000000000037941 */ /* 0x000fea0003800000 */
.L_x_1933:
[----:B0-----:R-:W0:Y:S01]  /*2b0a0*/  S2R R5, SR_TID.X ;  /* 0x0000000000057919 */ /* 0x001e220000002100 */
[----:B------:R-:W-:Y:S01]  /*2b0b0*/  BSSY B3, `(.L_x_1935) ;  /* 0x0000009000037945 */ /* 0x000fe20003800000 */
[----:B0-----:R-:W-:-:S04]  /*2b0c0*/  LOP3.LUT R5, R5, 0x7f, RZ, 0xc0, !PT ;  /* 0x0000007f05057812 */ /* 0x001fc800078ec0ff */
[----:B------:R-:W-:-:S13]  /*2b0d0*/  ISETP.NE.AND P0, PT, R5, RZ, PT ;  /* 0x000000ff0500720c */ /* 0x000fda0003f05270 */
[----:B------:R-:W-:Y:S05]  /*2b0e0*/  @P0 BRA `(.L_x_1936) ;  /* 0x0000000000140947 */ /* 0x000fea0003800000 */
[----:B------:R-:W-:Y:S01]  /*2b0f0*/  LOP3.LUT P1, RZ, R19, 0x1, RZ, 0xc0, !PT ;  /* 0x0000000113ff7812 */ /* 0x000fe2000782c0ff */
[----:B-1----:R-:W-:-:S04]  /*2b100*/  IMAD.MOV.U32 R2, RZ, RZ, 0x8000 ;  /* 0x00008000ff027424 */ /* 0x002fc800078e00ff */
[----:B------:R0:W-:Y:S08]  /*2b110*/  SYNCS.ARRIVE.TRANS64 RZ, [R3+URZ+0x30830], R2 ;  /* 0x0308300203ff79a7 */ /* 0x0001f0000800003f */
[----:B------:R-:W-:Y:S05]  /*2b120*/  @!P1 BRA `(.L_x_1936) ;  /* 0x0000000000049947 */ /* 0x000fea0003800000 */
[----:B------:R-:W-:Y:S01]  /*2b130*/  BPT.TRAP 0x1 ;  /* 0x000000040000795c */ /* 0x000fe20000300000 */
.L_x_1936:
[----:B------:R-:W-:Y:S05]  /*2b140*/  BSYNC B3 ;  /* 0x0000000000037941 */ /* 0x000fea0003800000 */
.L_x_1935:
[----:B01----:R-:W2:Y:S01]  /*2b150*/  LDL R2, [R1+0x18] ;  /* 0x0000180001027983 */ /* 0x003ea20000100800 */
        /* <DEDUP_REMOVED lines=11> */
.L_x_1937:
        /* <DEDUP_REMOVED lines=16> */
.L_x_1938:
        /* <DEDUP_REMOVED lines=16> */
.L_x_1939:
        /* <DEDUP_REMOVED lines=16> */
.L_x_1940:
        /* <DEDUP_REMOVED lines=10> */
[----:B------:R-:W2:Y:S04]  /*2b5b0*/  LDL.LU R15, [R1+0x14] ;  /* 0x00001400010f7983 */ /* 0x000ea80000300800 */
[----:B------:R-:W3:Y:S01]  /*2b5c0*/  LDL R6, [R1+0x10] ;  /* 0x0000100001067983 */ /* 0x000ee20000100800 */
[----:B------:R-:W-:Y:S01]  /*2b5d0*/  BSSY B3, `(.L_x_1941) ;  /* 0x0000005000037945 */ /* 0x000fe20003800000 */
[----:B--2---:R-:W-:Y:S01]  /*2b5e0*/  SHF.L.U32 R3, R15, 0x1f, RZ ;  /* 0x0000001f0f037819 */ /* 0x004fe200000006ff */
[----:B---3--:R-:W-:-:S04]  /*2b5f0*/  IMAD R2, R6, 0x8, R18 ;  /* 0x0000000806027824 */ /* 0x008fc800078e0212 */
[----:B------:R-:W0:Y:S02]  /*2b600*/  SYNCS.PHASECHK.TRANS64.TRYWAIT P0, [R2+URZ+0x30860], R3 ;  /* 0x03086003020075a7 */ /* 0x000e24000800017f */
[----:B0-----:R-:W-:Y:S05]  /*2b610*/  @!P0 BRA `(.L_x_1942) ;  /* 0x0000006000c08947 */ /* 0x001fea0003800000 */
.L_x_2118:
[----:B------:R-:W-:Y:S05]  /*2b620*/  BSYNC B3 ;  /* 0x0000000000037941 */ /* 0x000fea0003800000 */
.L_x_1941:
        /* <DEDUP_REMOVED lines=10> */
.L_x_1943:
[----:B------:R-:W-:Y:S01]  /*2b6d0*/  LOP3.LUT P0, RZ, R19, 0x8, RZ, 0xc0, !PT ;  /* 0x0000000813ff7812 */ /* 0x000fe2000780c0ff */
[----:B------:R-:W-:-:S12]  /*2b6e0*/  BSSY B3, `(.L_x_1944) ;  /* 0x0000003000037945 */ /* 0x000fd80003800000 */
[----:B------:R-:W-:Y:S05]  /*2b6f0*/  @P0 BRA `(.L_x_1945) ;  /* 0x0000000000040947 */ /* 0x000fea0003800000 */
[----:B------:R-:W-:Y:S01]  /*2b700*/  BPT.TRAP 0x1 ;  /* 0x000000040000795c */ /* 0x000fe20000300000 */
.L_x_1945:
[----:B------:R-:W-:Y:S05]  /*2b710*/  BSYNC B3 ;  /* 0x0000000000037941 */ /* 0x000fea0003800000 */
.L_x_1944:
[----:B------:R-:W2:Y:S04]  /*2b720*/  LDL.LU R3, [R1+0x10] ;  /* 0x0000100001037983 */ /* 0x000ea80000300800 */
[----:B------:R-:W3:Y:S04]  /*2b730*/  LDL R6, [R1+0x18] ;  /* 0x0000180001067983 */ /* 0x000ee80000100800 */
[----:B------:R-:W3:Y:S01]  /*2b740*/  LDL.LU R5, [R1+0x4] ;  /* 0x0000040001057983 */ /* 0x000ee20000300800 */
[----:B------:R-:W-:Y:S01]  /*2b750*/  R2UR UR10, R11 ;  /* 0x000000000b0a72ca */ /* 0x000fe200000e0000 */
[----:B------:R-:W-:Y:S01]  /*2b760*/  UIADD3 UR4, UP0, UR36, 0x470, URZ ;  /* 0x0000047024047890 */ /* 0x000fe2000ff1e03f */
[----:B------:R-:W-:Y:S01]  /*2b770*/  PLOP3.LUT P0, PT, PT, PT, PT, 0x80, 0x0 ;  /* 0x000000000000781c */ /* 0x000fe20003f0f070 */
[----:B------:R-:W-:Y:S01]  /*2b780*/  VIADD R2, R2, 0x30850 ;  /* 0x0003085002027836 */ /* 0x000fe20000000000 */
[----:B------:R-:W-:Y:S01]  /*2b790*/  UMOV UR6, 0x0 ;  /* 0x0000000000067882 */ /* 0x000fe20000000000 */
[----:B------:R-:W-:Y:S01]  /*2b7a0*/  UIADD3.X UR5, URZ, UR37, URZ, UP0, !UPT ;  /* 0x000000253f057290 */ /* 0x000fe200087fe43f */
[----:B------:R-:W-:Y:S01]  /*2b7b0*/  UMOV UR7, 0x14f00000 ;  /* 0x14f0000000077882 */ /* 0x000fe20000000000 */
[----:B--2---:R-:W-:-:S02]  /*2b7c0*/  IMAD R3, R3, 0x8000, R18 ;  /* 0x0000800003037824 */ /* 0x004fc400078e0212 */
[----:B---3--:R-:W-:Y:S02]  /*2b7d0*/  IMAD R5, R5, 0x40, R6 ;  /* 0x0000004005057824 */ /* 0x008fe400078e0206 */
[----:B------:R-:W-:-:S07]  /*2b7e0*/  VIADD R6, R3, 0x400 ;  /* 0x0000040003067836 */ /* 0x000fce0000000000 */
.L_x_1946:
        /* <DEDUP_REMOVED lines=15> */
.L_x_1947:
        /* <DEDUP_REMOVED lines=15> */
.L_x_1948:
        /* <DEDUP_REMOVED lines=15> */
.L_x_1949:
        /* <DEDUP_REMOVED lines=12> */
.L_x_1931:
[----:B------:R-:W-:Y:S05]  /*2bb80*/  BSYNC B1 ;  /* 0x0000000000017941 */ /* 0x000fea0003800000 */
.L_x_1930:
[----:B0-----:R-:W2:Y:S04]  /*2bb90*/  LDL.LU R0, [R1+0x44] ;  /* 0x0000440001007983 */ /* 0x001ea80000300800 */
[----:B------:R0:W-:Y:S04]  /*2bba0*/  STL [R1+0x10], R8 ;  /* 0x0000100801007387 */ /* 0x0001e80000100800 */
[----:B------:R0:W-:Y:S02]  /*2bbb0*/  STL [R1+0x14], R9 ;  /* 0x0000140901007387 */ /* 0x0001e40000100800 */
[----:B0-2---:R-:W-:-:S07]  /*2bbc0*/  VIADD R0, R0, 0xfffffffd ;  /* 0xfffffffd00007836 */ /* 0x005fce0000000000 */
.L_x_1929:
[----:B------:R-:W-:Y:S05]  /*2bbd0*/  BSYNC B2 ;  /* 0x0000000000027941 */ /* 0x000fea0003800000 */
.L_x_1928:
[----:B------:R-:W-:-:S05]  /*2bbe0*/  VIADD R10, R10, 0xfffffffe ;  /* 0xfffffffe0a0a7836 */ /* 0x000fca0000000000 */
[----:B------:R-:W-:-:S13]  /*2bbf0*/  ISETP.NE.AND P0, PT, R10, R7, PT ;  /* 0x000000070a00720c */ /* 0x000fda0003f05270 */
[----:B------:R-:W-:Y:S05]  /*2bc00*/  @!P0 BRA `(.L_x_1927) ;  /* 0x0000001800d48947 */ /* 0x000fea0003800000 */
[----:B------:R-:W-:-:S07]  /*2bc10*/  IMAD.MOV.U32 R9, RZ, RZ, R17 ;  /* 0x000000ffff097224 */ /* 0x000fce00078e0011 */
.L_x_1990:
[----:B------:R-:W2:Y:S04]  /*2bc20*/  LDL R3, [R1+0x10] ;  /* 0x0000100001037983 */ /* 0x000ea80000100800 */
[----:B------:R-:W3:Y:S01]  /*2bc30*/  LDL R2, [R1+0x14] ;  /* 0x0000140001027983 */ /* 0x000ee20000100800 */
[----:B------:R-:W-:Y:S01]  /*2bc40*/  LOP3.LUT P1, RZ, R19, 0x4, RZ, 0xc0, !PT ;  /* 0x0000000413ff7812 */ /* 0x000fe2000782c0ff */
[----:B------:R-:W-:Y:S05]  /*2bc50*/  YIELD ;  /* 0x0000000000007946 */ /* 0x000fea0003800000 */
[----:B------:R-:W-:Y:S01]  /*2bc60*/  BSSY B1, `(.L_x_1950) ;  /* 0x00000d4000017945 */ /* 0x000fe20003800000 */
[----:B--2---:R-:W-:-:S05]  /*2bc70*/  VIADD R4, R3, 0x1 ;  /* 0x0000000103047836 */ /* 0x004fca0000000000 */
[----:B------:R-:W-:-:S04]  /*2bc80*/  ISETP.NE.AND P0, PT, R4, 0x2, PT ;  /* 0x000000020400780c */ /* 0x000fc80003f05270 */
[----:B------:R-:W-:Y:S02]  /*2bc90*/  SEL R5, RZ, 0x1, P0 ;  /* 0x00000001ff057807 */ /* 0x000fe40000000000 */
[----:B------:R-:W-:Y:S02]  /*2bca0*/  SEL R4, R4, RZ, P0 ;  /* 0x000000ff04047207 */ /* 0x000fe40000000000 */
[----:B---3--:R-:W-:Y:S01]  /*2bcb0*/  LOP3.LUT R5, R2, R5, RZ, 0x3c, !PT ;  /* 0x0000000502057212 */ /* 0x008fe200078e3cff */
[----:B01----:R-:W-:Y:S06]  /*2bcc0*/  @!P1 BRA `(.L_x_1951) ;  /* 0x0000000c00349947 */ /* 0x003fec0003800000 */
        /* <DEDUP_REMOVED lines=25> */
.L_x_1952:
[----:B------:R-:W-:Y:S01]  /*2be60*/  IMAD R3, R4, 0x8, R18 ;  /* 0x0000000804037824 */ /* 0x000fe200078e0212 */
[----:B------:R-:W-:Y:S01]  /*2be70*/  SHF.L.U32 R2, R5, 0x1f, RZ ;  /* 0x0000001f05027819 */ /* 0x000fe200000006ff */
[----:B------:R-:W-:Y:S03]  /*2be80*/  BSSY B2, `(.L_x_1953) ;  /* 0x0000003000027945 */ /* 0x000fe60003800000 */
[----:B------:R-:W1:Y:S02]  /*2be90*/  SYNCS.PHASECHK.TRANS64.TRYWAIT P0, [R3+URZ+0x30840], R2 ;  /* 0x03084002030075a7 */ /* 0x000e64000800017f */
[----:B-1----:R-:W-:Y:S05]  /*2bea0*/  @!P0 BRA `(.L_x_1954) ;  /* 0x0000005800b08947 */ /* 0x002fea0003800000 */
.L_x_2119:
[----:B------:R-:W-:Y:S05]  /*2beb0*/  BSYNC B2 ;  /* 0x0000000000027941 */ /* 0x000fea0003800000 */
.L_x_1953:
[----:B------:R-:W2:Y:S01]  /*2bec0*/  S2R R7, SR_TID.X ;  /* 0x0000000000077919 */ /* 0x000ea20000002100 */
[----:B------:R-:W-:Y:S01]  /*2bed0*/  BSSY B2, `(.L_x_1955) ;  /* 0x0000009000027945 */ /* 0x000fe20003800000 */
[----:B--2---:R-:W-:-:S04]  /*2bee0*/  LOP3.LUT R7, R7, 0x7f, RZ, 0xc0, !PT ;  /* 0x0000007f07077812 */ /* 0x004fc800078ec0ff */
[----:B------:R-:W-:-:S13]  /*2bef0*/  ISETP.NE.AND P0, PT, R7, RZ, PT ;  /* 0x000000ff0700720c */ /* 0x000fda0003f05270 */
[----:B------:R-:W-:Y:S05]  /*2bf00*/  @P0 BRA `(.L_x_1956) ;  /* 0x0000000000140947 */ /* 0x000fea0003800000 */
[----:B------:R-:W-:Y:S01]  /*2bf10*/  LOP3.LUT P1, RZ, R19, 0x1, RZ, 0xc0, !PT ;  /* 0x0000000113ff7812 */ /* 0x000fe2000782c0ff */
[----:B-1----:R-:W-:-:S04]  /*2bf20*/  IMAD.MOV.U32 R2, RZ, RZ, 0x8000 ;  /* 0x00008000ff027424 */ /* 0x002fc800078e00ff */
[----:B------:R2:W-:Y:S08]  /*2bf30*/  SYNCS.ARRIVE.TRANS64 RZ, [R3+URZ+0x30830], R2 ;  /* 0x0308300203ff79a7 */ /* 0x0005f0000800003f */
[----:B------:R-:W-:Y:S05]  /*2bf40*/  @!P1 BRA `(.L_x_1956) ;  /* 0x0000000000049947 */ /* 0x000fea0003800000 */
[----:B------:R-:W-:Y:S01]  /*2bf50*/  BPT.TRAP 0x1 ;  /* 0x000000040000795c */ /* 0x000fe20000300000 */
.L_x_1956:
[----:B------:R-:W-:Y:S05]  /*2bf60*/  BSYNC B2 ;  /* 0x0000000000027941 */ /* 0x000fea0003800000 */
.L_x_1955:
[----:B-12---:R-:W2:Y:S01]  /*2bf70*/  LDL R2, [R1+0x18] ;  /* 0x0000180001027983 */ /* 0x006ea20000100800 */
        /* <DEDUP_REMOVED lines=11> */
.L_x_1957:
        /* <DEDUP_REMOVED lines=16> */
.L_x_1958:
        /* <DEDUP_REMOVED lines=16> */
.L_x_1959:
        /* <DEDUP_REMOVED lines=16> */
.L_x_1960:
        /* <DEDUP_REMOVED lines=17> */
.L_x_2120:
[----:B------:R-:W-:Y:S05]  /*2c440*/  BSYNC B2 ;  /* 0x0000000000027941 */ /* 0x000fea0003800000 */
.L_x_1961:
        /* <DEDUP_REMOVED lines=10> */
.L_x_1963:
[----:B------:R-:W-:Y:S01]  /*2c4f0*/  LOP3.LUT P0, RZ, R19, 0x8, RZ, 0xc0, !PT ;  /* 0x0000000813ff7812 */ /* 0x000fe2000780c0ff */
[----:B------:R-:W-:-:S12]  /*2c500*/  BSSY B2, `(.L_x_1964) ;  /* 0x0000003000027945 */ /* 0x000fd80003800000 */
[----:B------:R-:W-:Y:S05]  /*2c510*/  @P0 BRA `(.L_x_1965) ;  /* 0x0000000000040947 */ /* 0x000fea0003800000 */
[----:B------:R-:W-:Y:S01]  /*2c520*/  BPT.TRAP 0x1 ;  /* 0x000000040000795c */ /* 0x000fe20000300000 */
.L_x_1965:
[----:B------:R-:W-:Y:S05]  /*2c530*/  BSYNC B2 ;  /* 0x0000000000027941 */ /* 0x000fea0003800000 */
.L_x_1964:
        /* <DEDUP_REMOVED lines=13> */
.L_x_1966:
        /* <DEDUP_REMOVED lines=15> */
.L_x_1967:
        /* <DEDUP_REMOVED lines=15> */
.L_x_1968:
        /* <DEDUP_REMOVED lines=15> */
.L_x_1969:
        /* <DEDUP_REMOVED lines=12> */
.L_x_1951:
[----:B------:R-:W-:Y:S05]  /*2c9a0*/  BSYNC B1 ;  /* 0x0000000000017941 */ /* 0x000fea0003800000 */
.L_x_1950:
[----:B------:R-:W-:Y:S01]  /*2c9b0*/  VIADD R3, R4, 0x1 ;  /* 0x0000000104037836 */ /* 0x000fe20000000000 */
[----:B------:R-:W-:Y:S01]  /*2c9c0*/  LOP3.LUT P1, RZ, R19, 0x4, RZ, 0xc0, !PT ;  /* 0x0000000413ff7812 */ /* 0x000fe2000782c0ff */
[----:B------:R-:W-:Y:S01]  /*2c9d0*/  BSSY B1, `(.L_x_1970) ;  /* 0x00000d4000017945 */ /* 0x000fe20003800000 */
[----:B0-----:R-:W-:Y:S02]  /*2c9e0*/  VIADD R6, R0, 0xffffffff ;  /* 0xffffffff00067836 */ /* 0x001fe40000000000 */
[----:B------:R-:W-:-:S04]  /*2c9f0*/  ISETP.NE.AND P0, PT, R3, 0x2, PT ;  /* 0x000000020300780c */ /* 0x000fc80003f05270 */
[----:B------:R-:W-:Y:S02]  /*2ca00*/  SEL R2, RZ, 0x1, P0 ;  /* 0x00000001ff027807 */ /* 0x000fe40000000000 */
[----:B------:R-:W-:Y:S02]  /*2ca10*/  SEL R11, R3, RZ, P0 ;  /* 0x000000ff030b7207 */ /* 0x000fe40000000000 */
[----:B------:R-:W-:-:S05]  /*2ca20*/  LOP3.LUT R10, R5, R2, RZ, 0x3c, !PT ;  /* 0x00000002050a7212 */ /* 0x000fca00078e3cff */
[----:B------:R0:W-:Y:S04]  /*2ca30*/  STL [R1+0x14], R10 ;  /* 0x0000140a01007387 */ /* 0x0001e80000100800 */
[----:B------:R0:W-:Y:S01]  /*2ca40*/  STL [R1+0x10], R11 ;  /* 0x0000100b01007387 */ /* 0x0001e20000100800 */
        /* <DEDUP_REMOVED lines=26> */
.L_x_1972:
[----:B------:R-:W-:Y:S01]  /*2cbf0*/  IMAD R3, R11, 0x8, R18 ;  /* 0x000000080b037824 */ /* 0x000fe200078e0212 */
[----:B------:R-:W-:Y:S01]  /*2cc00*/  SHF.L.U32 R2, R10, 0x1f, RZ ;  /* 0x0000001f0a027819 */ /* 0x000fe200000006ff */
[----:B------:R-:W-:Y:S03]  /*2cc10*/  BSSY B2, `(.L_x_1973) ;  /* 0x0000003000027945 */ /* 0x000fe60003800000 */
[----:B------:R-:W2:Y:S02]  /*2cc20*/  SYNCS.PHASECHK.TRANS64.TRYWAIT P0, [R3+URZ+0x30840], R2 ;  /* 0x03084002030075a7 */ /* 0x000ea4000800017f */
[----:B--2---:R-:W-:Y:S05]  /*2cc30*/  @!P0 BRA `(.L_x_1974) ;  /* 0x0000004c00748947 */ /* 0x004fea0003800000 */
.L_x_2121:
[----:B------:R-:W-:Y:S05]  /*2cc40*/  BSYNC B2 ;  /* 0x0000000000027941 */ /* 0x000fea0003800000 */
.L_x_1973:
[----:B-1----:R-:W1:Y:S01]  /*2cc50*/  S2R R8, SR_TID.X ;  /* 0x0000000000087919 */ /* 0x002e620000002100 */
[----:B------:R-:W-:Y:S01]  /*2cc60*/  BSSY B2, `(.L_x_1975) ;  /* 0x0000009000027945 */ /* 0x000fe20003800000 */
[----:B-1----:R-:W-:-:S04]  /*2cc70*/  LOP3.LUT R8, R8, 0x7f, RZ, 0xc0, !PT ;  /* 0x0000007f08087812 */ /* 0x002fc800078ec0ff */
[----:B------:R-:W-:-:S13]  /*2cc80*/  ISETP.NE.AND P0, PT, R8, RZ, PT ;  /* 0x000000ff0800720c */ /* 0x000fda0003f05270 */
[----:B------:R-:W-:Y:S05]  /*2cc90*/  @P0 BRA `(.L_x_1976) ;  /* 0x0000000000140947 */ /* 0x000fea0003800000 */
[----:B------:R-:W-:Y:S01]  /*2cca0*/  LOP3.LUT P1, RZ, R19, 0x1, RZ, 0xc0, !PT ;  /* 0x0000000113ff7812 */ /* 0x000fe2000782c0ff */
[----:B--2---:R-:W-:-:S04]  /*2ccb0*/  IMAD.MOV.U32 R2, RZ, RZ, 0x8000 ;  /* 0x00008000ff027424 */ /* 0x004fc800078e00ff */
[----:B------:R1:W-:Y:S08]  /*2ccc0*/  SYNCS.ARRIVE.TRANS64 RZ, [R3+URZ+0x30830], R2 ;  /* 0x0308300203ff79a7 */ /* 0x0003f0000800003f */
[----:B------:R-:W-:Y:S05]  /*2ccd0*/  @!P1 BRA `(.L_x_1976) ;  /* 0x0000000000049947 */ /* 0x000fea0003800000 */
[----:B------:R-:W-:Y:S01]  /*2cce0*/  BPT.TRAP 0x1 ;  /* 0x000000040000795c */ /* 0x000fe20000300000 */
.L_x_1976:
[----:B------:R-:W-:Y:S05]  /*2ccf0*/  BSYNC B2 ;  /* 0x0000000000027941 */ /* 0x000fea0003800000 */
.L_x_1975:
[----:B------:R-:W3:Y:S04]  /*2cd00*/  LDL R8, [R1+0x10] ;  /* 0x0000100001087983 */ /* 0x000ee80000100800 */
[----:B-12---:R-:W2:Y:S01]  /*2cd10*/  LDL R2, [R1+0x18] ;  /* 0x0000180001027983 */ /* 0x006ea20000100800 */
[----:B0-----:R-:W-:Y:S01]  /*2cd20*/  IMAD.MOV.U32 R11, RZ, RZ, RZ ;  /* 0x000000ffff0b7224 */ /* 0x001fe200078e00ff */
[----:B------:R-:W-:Y:S01]  /*2cd30*/  UIADD3 UR4, UP0, UR36, 0x370, URZ ;  /* 0x0000037024047890 */ /* 0x000fe2000ff1e03f */
[----:B------:R-:W-:Y:S01]  /*2cd40*/  PLOP3.LUT P0, PT, PT, PT, PT, 0x80, 0x0 ;  /* 0x000000000000781c */ /* 0x000fe20003f0f070 */
[----:B------:R-:W-:Y:S01]  /*2cd50*/  VIADD R3, R3, 0x30830 ;  /* 0x0003083003037836 */ /* 0x000fe20000000000 */
[----:B------:R-:W-:Y:S01]  /*2cd60*/  UMOV UR6, 0x0 ;  /* 0x0000000000067882 */ /* 0x000fe20000000000 */
[----:B------:R-:W-:Y:S01]  /*2cd70*/  R2UR UR10, R11 ;  /* 0x000000000b0a72ca */ /* 0x000fe200000e0000 */
[----:B------:R-:W-:Y:S01]  /*2cd80*/  UIADD3.X UR5, URZ, UR37, URZ, UP0, !UPT ;  /* 0x000000253f057290 */ /* 0x000fe200087fe43f */
[----:B------:R-:W-:Y:S01]  /*2cd90*/  UMOV UR7, 0x14f00000 ;  /* 0x14f0000000077882 */ /* 0x000fe20000000000 */
[----:B---3--:R-:W-:-:S02]  /*2cda0*/  IMAD R8, R8, 0x8000, R18 ;  /* 0x0000800008087824 */ /* 0x008fc400078e0212 */
[----:B--2---:R-:W-:Y:S02]  /*2cdb0*/  IMAD R2, R7, 0x40, R2 ;  /* 0x0000004007027824 */ /* 0x004fe400078e0202 */
[----:B------:R-:W-:-:S08]  /*2cdc0*/  VIADD R10, R8, 0x20400 ;  /* 0x00020400080a7836 */ /* 0x000fd00000000000 */
.L_x_1977:
        /* <DEDUP_REMOVED lines=16> */
.L_x_1978:
        /* <DEDUP_REMOVED lines=16> */
.L_x_1979:
        /* <DEDUP_REMOVED lines=16> */
.L_x_1980:
        /* <DEDUP_REMOVED lines=15> */
.L_x_2122:
[----:B------:R-:W-:Y:S05]  /*2d1c0*/  BSYNC B2 ;  /* 0x0000000000027941 */ /* 0x000fea0003800000 */
.L_x_1981:
        /* <DEDUP_REMOVED lines=10> */
.L_x_1983:
[----:B------:R-:W-:Y:S01]  /*2d270*/  LOP3.LUT P0, RZ, R19, 0x8, RZ, 0xc0, !PT ;  /* 0x0000000813ff7812 */ /* 0x000fe2000780c0ff */
[----:B------:R-:W-:-:S12]  /*2d280*/  BSSY B2, `(.L_x_1984) ;  /* 0x0000003000027945 */ /* 0x000fd80003800000 */
[----:B------:R-:W-:Y:S05]  /*2d290*/  @P0 BRA `(.L_x_1985) ;  /* 0x0000000000040947 */ /* 0x000fea0003800000 */
[----:B------:R-:W-:Y:S01]  /*2d2a0*/  BPT.TRAP 0x1 ;  /* 0x000000040000795c */ /* 0x000fe20000300000 */
.L_x_1985:
[----:B------:R-:W-:Y:S05]  /*2d2b0*/  BSYNC B2 ;  /* 0x0000000000027941 */ /* 0x000fea0003800000 */
.L_x_1984:
        /* <DEDUP_REMOVED lines=12> */
.L_x_1986:
        /* <DEDUP_REMOVED lines=15> */
.L_x_1987:
        /* <DEDUP_REMOVED lines=15> */
.L_x_1988:
        /* <DEDUP_REMOVED lines=15> */
.L_x_1989:
        /* <DEDUP_REMOVED lines=12> */
.L_x_1971:
[----:B------:R-:W-:Y:S05]  /*2d710*/  BSYNC B1 ;  /* 0x0000000000017941 */ /* 0x000fea0003800000 */
.L_x_1970:
[----:B------:R-:W2:Y:S01]  /*2d720*/  LDL R2, [R1+0x30] ;  /* 0x0000300001027983 */ /* 0x000ea20000100800 */
[----:B------:R-:W-:Y:S01]  /*2d730*/  VIADD R0, R0, 0xfffffffe ;  /* 0xfffffffe00007836 */ /* 0x000fe20000000000 */
[----:B--2---:R-:W-:-:S13]  /*2d740*/  ISETP.GT.AND P0, PT, R6, R2, PT ;  /* 0x000000020600720c */ /* 0x004fda0003f04270 */
[----:B------:R-:W-:Y:S05]  /*2d750*/  @P0 BRA `(.L_x_1990) ;  /* 0xffffffe400300947 */ /* 0x000fea000383ffff */
.L_x_1927:
[----:B------:R-:W-:Y:S05]  /*2d760*/  BSYNC B0 ;  /* 0x0000000000007941 */ /* 0x000fea0003800000 */
.L_x_1926:
[----:B------:R-:W3:Y:S01]  /*2d770*/  S2R R2, SR_TID.X ;  /* 0x0000000000027919 */ /* 0x000ee20000002100 */
[----:B------:R-:W-:Y:S01]  /*2d780*/  BSSY B0, `(.L_x_1991) ;  /* 0x0000012000007945 */ /* 0x000fe20003800000 */
[----:B---3--:R-:W-:-:S04]  /*2d790*/  LOP3.LUT R2, R2, 0x7f, RZ, 0xc0, !PT ;  /* 0x0000007f02027812 */ /* 0x008fc800078ec0ff */
[----:B------:R-:W-:-:S13]  /*2d7a0*/  ISETP.NE.AND P0, PT, R2, RZ, PT ;  /* 0x000000ff0200720c */ /* 0x000fda0003f05270 */
[----:B------:R-:W-:Y:S05]  /*2d7b0*/  @P0 BRA `(.L_x_1992) ;  /* 0x0000000000380947 */ /* 0x000fea0003800000 */
[----:B------:R-:W3:Y:S01]  /*2d7c0*/  S2R R2, SR_LANEID ;  /* 0x0000000000027919 */ /* 0x000ee20000000000 */
[----:B------:R-:W-:Y:S01]  /*2d7d0*/  VOTEU.ANY UR4, UPT, PT ;  /* 0x0000000000047886 */ /* 0x000fe200038e0100 */
[----:B-1----:R-:W1:Y:S01]  /*2d7e0*/  LDC.64 R4, c[0x0][0xc60] ;  /* 0x00031800ff047b82 */ /* 0x002e620000000a00 */
[----:B------:R-:W3:Y:S01]  /*2d7f0*/  FLO.U32 R0, UR4 ;  /* 0x0000000400007d00 */ /* 0x000ee200080e0000 */
[----:B------:R-:W-:Y:S01]  /*2d800*/  ULDC.64 UR6, c[0x0][0x208] ;  /* 0x0000820000067ab9 */ /* 0x000fe20000000a00 */
[----:B---3--:R-:W-:-:S06]  /*2d810*/  ISETP.EQ.U32.AND P0, PT, R0, R2, PT ;  /* 0x000000020000720c */ /* 0x008fcc0003f02070 */
[----:B------:R-:W1:Y:S07]  /*2d820*/  POPC R2, UR4 ;  /* 0x0000000400027d09 */ /* 0x000e6e0008000000 */
[----:B-1----:R-:W3:Y:S04]  /*2d830*/  @P0 ATOMG.E.ADD.STRONG.GPU PT, R2, desc[UR6][R4.64], R2 ;  /* 0x00000002040209a8 */ /* 0x002ee800081ee1c6 */
[----:B---3--:R1:W3:Y:S02]  /*2d840*/  SHFL.IDX PT, R2, R2, R0, 0x1f ;  /* 0x00001f0002027589 */ /* 0x0082e400000e0000 */
[----:B-1----:R-:W1:Y:S02]  /*2d850*/  S2R R0, SR_LTMASK ;  /* 0x0000000000007919 */ /* 0x002e640000003900 */
[----:B-1----:R-:W-:-:S06]  /*2d860*/  LOP3.LUT R0, R0, UR4, RZ, 0xc0, !PT ;  /* 0x0000000400007c12 */ /* 0x002fcc000f8ec0ff */
[----:B------:R-:W3:Y:S02]  /*2d870*/  POPC R0, R0 ;  /* 0x0000000000007309 */ /* 0x000ee40000000000 */
[----:B---3--:R-:W-:-:S05]  /*2d880*/  IADD3 R0, R2, UR39, R0 ;  /* 0x0000002702007c10 */ /* 0x008fca000fffe000 */
[----:B------:R3:W-:Y:S02]  /*2d890*/  STL [R1], R0 ;  /* 0x0000000001007387 */ /* 0x0007e40000100800 */
.L_x_1992:
[----:B------:R-:W-:Y:S05]  /*2d8a0*/  BSYNC B0 ;  /* 0x0000000000007941 */ /* 0x000fea0003800000 */
.L_x_1991:
[----:B------:R-:W-:Y:S01]  /*2d8b0*/  LOP3.LUT P0, RZ, R19, 0x4, RZ, 0xc0, !PT ;  /* 0x0000000413ff7812 */ /* 0x000fe2000780c0ff */
[----:B------:R-:W-:-:S12]  /*2d8c0*/  BSSY B0, `(.L_x_1993) ;  /* 0x000005d000007945 */ /* 0x000fd80003800000 */
[----:B------:R-:W-:Y:S05]  /*2d8d0*/  @!P0 BRA `(.L_x_1994) ;  /* 0x00000004006c8947 */ /* 0x000fea0003800000 */
[----:B---3--:R-:W3:Y:S04]  /*2d8e0*/  LDL R0, [R1+0x10] ;  /* 0x0000100001007983 */ /* 0x008ee80000100800 */
[----:B------:R-:W4:Y:S01]  /*2d8f0*/  LDL R2, [R1+0x14] ;  /* 0x0000140001027983 */ /* 0x000f220000100800 */
[----:B------:R-:W-:Y:S01]  /*2d900*/  BSSY B1, `(.L_x_1995) ;  /* 0x0000005000017945 */ /* 0x000fe20003800000 */
[----:B---3--:R-:W-:Y:S01]  /*2d910*/  IMAD R0, R0, 0x8, R18 ;  /* 0x0000000800007824 */ /* 0x008fe200078e0212 */
[----:B----4-:R-:W-:-:S04]  /*2d920*/  SHF.L.U32 R2, R2, 0x1f, RZ ;  /* 0x0000001f02027819 */ /* 0x010fc800000006ff */
[----:B------:R-:W3:Y:S02]  /*2d930*/  SYNCS.PHASECHK.TRANS64.TRYWAIT P0, [R0+URZ+0x30860], R2 ;  /* 0x03086002000075a7 */ /* 0x000ee4000800017f */
[----:B---3--:R-:W-:Y:S05]  /*2d940*/  @!P0 BRA `(.L_x_1996) ;  /* 0x0000004000588947 */ /* 0x008fea0003800000 */
.L_x_2123:
[----:B------:R-:W-:Y:S05]  /*2d950*/  BSYNC B1 ;  /* 0x0000000000017941 */ /* 0x000fea0003800000 */
.L_x_1995:
[----:B--2---:R-:W2:Y:S01]  /*2d960*/  S2R R3, SR_TID.X ;  /* 0x0000000000037919 */ /* 0x004ea20000002100 */
[----:B------:R-:W-:-:S04]  /*2d970*/  UPRMT UR4, UR38, 0x9910, URZ ;  /* 0x0000991026047896 */ /* 0x000fc8000800003f */
[----:B------:R-:W-:Y:S01]  /*2d980*/  UISETP.NE.AND UP0, UPT, UR4, 0x2, UPT ;  /* 0x000000020400788c */ /* 0x000fe2000bf05270 */
[----:B--2---:R-:W-:-:S04]  /*2d990*/  LOP3.LUT R3, R3, 0x7f, RZ, 0xc0, !PT ;  /* 0x0000007f03037812 */ /* 0x004fc800078ec0ff */
[----:B------:R-:W-:-:S13]  /*2d9a0*/  ISETP.NE.AND P0, PT, R3, RZ, PT ;  /* 0x000000ff0300720c */ /* 0x000fda0003f05270 */
[----:B---3--:R-:W-:-:S04]  /*2d9b0*/  @!P0 IMAD.MOV.U32 R2, RZ, RZ, 0x8000 ;  /* 0x00008000ff028424 */ /* 0x008fc800078e00ff */
[----:B------:R2:W-:Y:S01]  /*2d9c0*/  @!P0 SYNCS.ARRIVE.TRANS64 RZ, [R0+URZ+0x30850], R2 ;  /* 0x0308500200ff89a7 */ /* 0x0005e2000800003f */
[----:B------:R-:W-:-:S13]  /*2d9d0*/  PLOP3.LUT P0, PT, PT, PT, UP0, 0x80, 0x0 ;  /* 0x000000000000781c */ /* 0x000fda0003f0f008 */
[----:B--2---:R-:W-:Y:S05]  /*2d9e0*/  @P0 BRA `(.L_x_1997) ;  /* 0x0000000000040947 */ /* 0x004fea0003800000 */
[----:B------:R-:W-:Y:S01]  /*2d9f0*/  BPT.TRAP 0x1 ;  /* 0x000000040000795c */ /* 0x000fe20000300000 */
.L_x_1997:
[----:B------:R-:W-:Y:S01]  /*2da00*/  LOP3.LUT P0, RZ, R19, 0x8, RZ, 0xc0, !PT ;  /* 0x0000000813ff7812 */ /* 0x000fe2000780c0ff */
[----:B------:R-:W-:-:S12]  /*2da10*/  BSSY B1, `(.L_x_1998) ;  /* 0x0000003000017945 */ /* 0x000fd80003800000 */
[----:B------:R-:W-:Y:S05]  /*2da20*/  @P0 BRA `(.L_x_1999) ;  /* 0x0000000000040947 */ /* 0x000fea0003800000 */
[----:B------:R-:W-:Y:S01]  /*2da30*/  BPT.TRAP 0x1 ;  /* 0x000000040000795c */ /* 0x000fe20000300000 */
.L_x_1999:
[----:B------:R-:W-:Y:S05]  /*2da40*/  BSYNC B1 ;  /* 0x0000000000017941 */ /* 0x000fea0003800000 */
.L_x_1998:
[----:B------:R-:W2:Y:S04]  /*2da50*/  LDL.LU R4, [R1+0x18] ;  /* 0x0000180001047983 */ /* 0x000ea80000300800 */
[----:B------:R-:W2:Y:S04]  /*2da60*/  LDL.LU R3, [R1+0x4] ;  /* 0x0000040001037983 */ /* 0x000ea80000300800 */
[----:B------:R-:W3:Y:S01]  /*2da70*/  LDL R2, [R1+0x10] ;  /* 0x0000100001027983 */ /* 0x000ee20000100800 */
        /* <DEDUP_REMOVED lines=8> */
[----:B---3--:R-:W-:-:S04]  /*2db00*/  IMAD R2, R2, 0x8000, R18 ;  /* 0x0000800002027824 */ /* 0x008fc800078e0212 */
[----:B------:R-:W-:-:S07]  /*2db10*/  VIADD R4, R2, 0x400 ;  /* 0x0000040002047836 */ /* 0x000fce0000000000 */
.L_x_2000:
        /* <DEDUP_REMOVED lines=15> */
.L_x_2001:
        /* <DEDUP_REMOVED lines=15> */
.L_x_2002:
        /* <DEDUP_REMOVED lines=15> */
.L_x_2003:
        /* <DEDUP_REMOVED lines=9> */
[----:B----4-:R-:W-:Y:S05]  /*2de80*/  @P0 BRA.U.ANY `(.L_x_2003) ;  /* 0xfffffffd00d80947 */ /* 0x010fea000393ffff */
.L_x_1994:
[----:B------:R-:W-:Y:S05]  /*2de90*/  BSYNC B0 ;  /* 0x0000000000007941 */ /* 0x000fea0003800000 */
.L_x_1993:
[----:B-1----:R-:W3:Y:S04]  /*2dea0*/  LDL.LU R5, [R1+0x10] ;  /* 0x0000100001057983 */ /* 0x002ee80000300800 */
[----:B------:R-:W4:Y:S01]  /*2deb0*/  LDL.LU R4, [R1+0x14] ;  /* 0x0000140001047983 */ /* 0x000f220000300800 */
[----:B---3--:R-:W-:-:S05]  /*2dec0*/  VIADD R0, R5, 0x1 ;  /* 0x0000000105007836 */ /* 0x008fca0000000000 */
[----:B------:R-:W-:-:S04]  /*2ded0*/  ISETP.NE.AND P0, PT, R0, 0x2, PT ;  /* 0x000000020000780c */ /* 0x000fc80003f05270 */
[----:B------:R-:W-:Y:S02]  /*2dee0*/  SEL R2, RZ, 0x1, P0 ;  /* 0x00000001ff027807 */ /* 0x000fe40000000000 */
[----:B------:R-:W-:Y:S02]  /*2def0*/  SEL R0, R0, RZ, P0 ;  /* 0x000000ff00007207 */ /* 0x000fe40000000000 */
[----:B----4-:R-:W-:-:S03]  /*2df00*/  LOP3.LUT R4, R4, R2, RZ, 0x3c, !PT ;  /* 0x0000000204047212 */ /* 0x010fc600078e3cff */
[----:B------:R1:W-:Y:S04]  /*2df10*/  STL [R1+0x10], R0 ;  /* 0x0000100001007387 */ /* 0x0003e80000100800 */
[----:B------:R1:W-:Y:S02]  /*2df20*/  STL [R1+0x14], R4 ;  /* 0x0000140401007387 */ /* 0x0003e40000100800 */
.L_x_1906:
[----:B------:R-:W-:Y:S05]  /*2df30*/  BSYNC B7 ;  /* 0x0000000000077941 */ /* 0x000fea0003800000 */
.L_x_1904:
[----:B------:R-:W-:-:S13]  /*2df40*/  LOP3.LUT P0, RZ, R19, 0x10, RZ, 0xc0, !PT ;  /* 0x0000001013ff7812 */ /* 0x000fda000780c0ff */
[----:B------:R-:W-:Y:S05]  /*2df50*/  @!P0 BRA `(.L_x_2004) ;  /* 0x00000000002c8947 */ /* 0x000fea0003800000 */
[----:B------:R-:W-:Y:S05]  /*2df60*/  WARPSYNC.ALL ;  /* 0x0000000000007948 */ /* 0x000fea0003800000 */
[----:B------:R-:W4:Y:S08]  /*2df70*/  S2UR UR5, SR_CgaCtaId ;  /* 0x00000000000579c3 */ /* 0x000f300000008800 */
[----:B------:R-:W-:Y:S06]  /*2df80*/  BAR.SYNC.DEFER_BLOCKING 0x5, 0x180 ;  /* 0x0146000000007b1d */ /* 0x000fec0000010000 */
[----:B------:R-:W-:-:S02]  /*2df90*/  UMOV UR4, 0x400 ;  /* 0x0000040000047882 */ /* 0x000fc40000000000 */
[----:B----4-:R-:W-:-:S06]  /*2dfa0*/  ULEA UR4, UR5, UR4, 0x18 ;  /* 0x0000000405047291 */ /* 0x010fcc000f8ec03f */
[----:B------:R-:W-:-:S05]  /*2dfb0*/  IMAD.U32 R18, RZ, RZ, UR4 ;  /* 0x00000004ff127e24 */ /* 0x000fca000f8e00ff */
[----:B-1----:R-:W1:Y:S04]  /*2dfc0*/  LDS.128 R4, [R18+0x308d0] ;  /* 0x0308d00012047984 */ /* 0x002e680000000c00 */
[----:B-1----:R1:W-:Y:S04]  /*2dfd0*/  STL.64 [R1], R4 ;  /* 0x0000000401007387 */ /* 0x0023e80000100a00 */
[----:B------:R1:W-:Y:S01]  /*2dfe0*/  STL.64 [R1+0x8], R6 ;  /* 0x0000080601007387 */ /* 0x0003e20000100a00 */
[----:B------:R-:W-:Y:S06]  /*2dff0*/  BAR.ARV 0x4, 0x180 ;  /* 0x0106000000007b1d */ /* 0x000fec0000002000 */
[----:B------:R-:W-:Y:S05]  /*2e000*/  BRA `(.L_x_2005) ;  /* 0x0000001000387947 */ /* 0x000fea0003800000 */
.L_x_2004:
[----:B------:R-:W4:Y:S01]  /*2e010*/  LDL R16, [R1+0x2c] ;  /* 0x00002c0001107983 */ /* 0x000f220000100800 */
[----:B------:R-:W-:Y:S01]  /*2e020*/  UMOV UR4, 0xffffffff ;  /* 0xffffffff00047882 */ /* 0x000fe20000000000 */
[----:B----4-:R-:W-:Y:S02]  /*2e030*/  ISETP.NE.AND P5, PT, R16, 0x1f, PT ;  /* 0x0000001f1000780c */ /* 0x010fe40003fa5270 */
[----:B------:R-:W-:Y:S11]  /*2e040*/  BRA.DIV UR4, `(.L_x_2006) ;  /* 0x0000003a04ac7947 */ /* 0x000ff6000b800000 */
[----:B--2---:R-:W1:Y:S01]  /*2e050*/  LDL R3, [R1+0xc] ;  /* 0x00000c0001037983 */ /* 0x004e620000100800 */
[----:B------:R-:W-:-:S03]  /*2e060*/  ULDC UR4, c[0x0][0xc3c] ;  /* 0x00030f0000047ab9 */ /* 0x000fc60000000800 */
[----:B------:R-:W0:Y:S01]  /*2e070*/  LDL.LU R2, [R1] ;  /* 0x0000000001027983 */ /* 0x000e220000300800 */
[----:B------:R-:W-:Y:S01]  /*2e080*/  ULDC.64 UR6, c[0x0][0x208] ;  /* 0x0000820000067ab9 */ /* 0x000fe20000000a00 */
[----:B------:R-:W-:Y:S01]  /*2e090*/  LOP3.LUT P4, RZ, R19, 0x1, RZ, 0xc0, !PT ;  /* 0x0000000113ff7812 */ /* 0x000fe2000788c0ff */
[----:B-1-3--:R-:W-:Y:S02]  /*2e0a0*/  IMAD.IADD R0, R3, 0x1, R16 ;  /* 0x0000000103007824 */ /* 0x00afe400078e0210 */
[----:B0-----:R-:W-:-:S03]  /*2e0b0*/  IMAD.MOV.U32 R10, RZ, RZ, R2 ;  /* 0x000000ffff0a7224 */ /* 0x001fc600078e0002 */
        /* <DEDUP_REMOVED lines=11> */
[----:B------:R-:W-:Y:S01]  /*2e170*/  SHFL.IDX PT, R5, R10, RZ, 0x1f ;  /* 0x00001fff0a057589 */ /* 0x000fe200000e0000 */
[----:B------:R-:W-:-:S03]  /*2e180*/  ISETP.GE.U32.AND P3, PT, R16, 0x10, PT ;  /* 0x000000101000780c */ /* 0x000fc60003f66070 */
[----:B------:R-:W-:Y:S01]  /*2e190*/  SHFL.IDX PT, R0, R10, 0x1, 0x1f ;  /* 0x00201f000a007f89 */ /* 0x000fe200000e0000 */
[----:B--2---:R-:W-:Y:S02]  /*2e1a0*/  @!P0 IMAD.MOV.U32 R4, RZ, RZ, R8 ;  /* 0x000000ffff048224 */ /* 0x004fe400078e0008 */
[----:B------:R-:W-:Y:S02]  /*2e1b0*/  IMAD.MOV.U32 R8, RZ, RZ, RZ ;  /* 0x000000ffff087224 */ /* 0x000fe400078e00ff */
[----:B---3--:R-:W-:Y:S01]  /*2e1c0*/  @!P0 IMAD.MOV.U32 R6, RZ, RZ, R2 ;  /* 0x000000ffff068224 */ /* 0x008fe200078e0002 */
        /* <DEDUP_REMOVED lines=18> */
.L_x_2133:
[----:B------:R-:W-:Y:S02]  /*2e2f0*/  ULDC UR4, c[0x0][0xc38] ;  /* 0x00030e0000047ab9 */ /* 0x000fe40000000800 */
[----:B------:R-:W-:-:S04]  /*2e300*/  IMAD.U32 R2, RZ, RZ, UR4 ;  /* 0x00000004ff027e24 */ /* 0x000fc8000f8e00ff */
[----:B-1----:R-:W-:-:S04]  /*2e310*/  IMAD R9, R9, R2, RZ ;  /* 0x0000000209097224 */ /* 0x002fc800078e02ff */
[----:B------:R-:W-:-:S05]  /*2e320*/  IMAD.IADD R0, R0, 0x1, R9 ;  /* 0x0000000100007824 */ /* 0x000fca00078e0209 */
[----:B------:R-:W-:-:S13]  /*2e330*/  ISETP.GT.AND P4, PT, R0, R5, PT ;  /* 0x000000050000720c */ /* 0x000fda0003f84270 */
[----:B------:R-:W-:Y:S05]  /*2e340*/  @P4 BRA `(.L_x_2007) ;  /* 0x0000000000b04947 */ /* 0x000fea0003800000 */
.L_x_2010:
        /* <DEDUP_REMOVED lines=21> */
[----:B------:R-:W1:Y:S01]  /*2e4a0*/  SHFL.UP PT, R3, R2, 0x1, RZ ;  /* 0x0420000002037989 */ /* 0x000e6200000e00ff */
[----:B------:R-:W-:-:S04]  /*2e4b0*/  LOP3.LUT P4, RZ, R19, 0x1, RZ, 0xc0, !PT ;  /* 0x0000000113ff7812 */ /* 0x000fc8000788c0ff */
        /* <DEDUP_REMOVED lines=15> */
.L_x_2141:
[----:B------:R-:W-:Y:S02]  /*2e5b0*/  ULDC UR4, c[0x0][0xc38] ;  /* 0x00030e0000047ab9 */ /* 0x000fe40000000800 */
[----:B------:R-:W-:-:S04]  /*2e5c0*/  IMAD.U32 R2, RZ, RZ, UR4 ;  /* 0x00000004ff027e24 */ /* 0x000fc8000f8e00ff */
[----:B-1----:R-:W-:-:S04]  /*2e5d0*/  IMAD R9, R9, R2, RZ ;  /* 0x0000000209097224 */ /* 0x002fc800078e02ff */
[----:B------:R-:W-:-:S05]  /*2e5e0*/  IMAD.IADD R0, R9, 0x1, R0 ;  /* 0x0000000109007824 */ /* 0x000fca00078e0200 */
[----:B------:R-:W-:-:S13]  /*2e5f0*/  ISETP.GT.AND P4, PT, R0, R5, PT ;  /* 0x000000050000720c */ /* 0x000fda0003f84270 */
[----:B------:R-:W-:Y:S05]  /*2e600*/  @!P4 BRA `(.L_x_2010) ;  /* 0xfffffffc0050c947 */ /* 0x000fea000383ffff */
.L_x_2007:
        /* <DEDUP_REMOVED lines=8> */
[----:B-1----:R1:W3:Y:S04]  /*2e690*/  SHFL.IDX PT, R4, R4, R3, 0x1f ;  /* 0x00001f0304047589 */ /* 0x0022e800000e0000 */
[----:B------:R1:W4:Y:S01]  /*2e6a0*/  SHFL.IDX PT, R6, R6, R3, 0x1f ;  /* 0x00001f0306067589 */ /* 0x00032200000e0000 */
[----:B--2---:R-:W-:-:S05]  /*2e6b0*/  IMAD.IADD R10, R3, 0x1, R10 ;  /* 0x00000001030a7824 */ /* 0x004fca00078e020a */
[----:B---34-:R1:W-:Y:S02]  /*2e6c0*/  STL [R1+0xc], R10 ;  /* 0x00000c0a01007387 */ /* 0x0183e40000100800 */
.L_x_2146:
[----:B------:R-:W-:-:S13]  /*2e6d0*/  ISETP.NE.AND P0, PT, R0, RZ, PT ;  /* 0x000000ff0000720c */ /* 0x000fda0003f05270 */
[----:B------:R-:W-:Y:S05]  /*2e6e0*/  @!P0 BRA `(.L_x_2012) ;  /* 0x0000000000148947 */ /* 0x000fea0003800000 */
[----:B------:R-:W-:Y:S01]  /*2e6f0*/  UMOV UR4, 0xffffffff ;  /* 0xffffffff00047882 */ /* 0x000fe20000000000 */
[----:B-1----:R-:W-:Y:S02]  /*2e700*/  VIADD R3, R3, 0xffffffff ;  /* 0xffffffff03037836 */ /* 0x002fe40000000000 */
[----:B------:R-:W-:Y:S05]  /*2e710*/  BRA.DIV UR4, `(.L_x_2013) ;  /* 0x0000003e04a07947 */ /* 0x000fea000b800000 */
[----:B------:R1:W3:Y:S02]  /*2e720*/  SHFL.IDX PT, R3, R7, R3, 0x1f ;  /* 0x00001f0307037589 */ /* 0x0002e400000e0000 */
.L_x_2149:
[----:B---3--:R-:W-:-:S07]  /*2e730*/  IMAD.MOV.U32 R8, RZ, RZ, R3 ;  /* 0x000000ffff087224 */ /* 0x008fce00078e0003 */
.L_x_2012:
[----:B------:R-:W-:Y:S01]  /*2e740*/  ISETP.NE.AND P0, PT, R6, 0x1, PT ;  /* 0x000000010600780c */ /* 0x000fe20003f05270 */
[----:B------:R-:W-:-:S05]  /*2e750*/  IMAD R0, R8, R2, R9 ;  /* 0x0000000208007224 */ /* 0x000fca00078e0209 */
[----:B------:R3:W-:Y:S02]  /*2e760*/  STL [R1], R0 ;  /* 0x0000000001007387 */ /* 0x0007e40000100800 */
[----:B---3--:R-:W-:-:S05]  /*2e770*/  IMAD.IADD R0, R5, 0x1, -R0 ;  /* 0x0000000105007824 */ /* 0x008fca00078e0a00 */
[----:B------:R-:W-:Y:S05]  /*2e780*/  @!P0 BRA `(.L_x_2014) ;  /* 0x0000000000e48947 */ /* 0x000fea0003800000 */
[----:B------:R-:W-:-:S04]  /*2e790*/  IABS R5, R4 ;  /* 0x0000000400057213 */ /* 0x000fc80000000000 */
[----:B------:R-:W3:Y:S08]  /*2e7a0*/  I2F.RP R2, R5 ;  /* 0x0000000500027306 */ /* 0x000ef00000209400 */
[----:B---3--:R-:W3:Y:S02]  /*2e7b0*/  MUFU.RCP R2, R2 ;  /* 0x0000000200027308 */ /* 0x008ee40000001000 */
[----:B---3--:R-:W-:-:S06]  /*2e7c0*/  VIADD R2, R2, 0xffffffe ;  /* 0x0ffffffe02027836 */ /* 0x008fcc0000000000 */
[----:B-1----:R-:W1:Y:S02]  /*2e7d0*/  F2I.FTZ.U32.TRUNC.NTZ R3, R2 ;  /* 0x0000000200037305 */ /* 0x002e64000021f000 */
[----:B-1----:R-:W-:-:S04]  /*2e7e0*/  IMAD.MOV R2, RZ, RZ, -R3 ;  /* 0x000000ffff027224 */ /* 0x002fc800078e0a03 */
        /* <DEDUP_REMOVED lines=14> */
[----:B------:R-:W1:Y:S07]  /*2e8d0*/  I2F.RP R2, R5 ;  /* 0x0000000500027306 */ /* 0x000e6e0000209400 */
[----:B------:R-:W-:Y:S01]  /*2e8e0*/  @P0 VIADD R8, R8, 0x1 ;  /* 0x0000000108080836 */ /* 0x000fe20000000000 */
[----:B-1----:R-:W1:Y:S02]  /*2e8f0*/  MUFU.RCP R2, R2 ;  /* 0x0000000200027308 */ /* 0x002e640000001000 */
[----:B-1----:R-:W-:-:S06]  /*2e900*/  VIADD R2, R2, 0xffffffe ;  /* 0x0ffffffe02027836 */ /* 0x002fcc0000000000 */
[----:B------:R-:W1:Y:S02]  /*2e910*/  F2I.FTZ.U32.TRUNC.NTZ R3, R2 ;  /* 0x0000000200037305 */ /* 0x000e64000021f000 */
[----:B-1----:R-:W-:-:S04]  /*2e920*/  IMAD.MOV R2, RZ, RZ, -R3 ;  /* 0x000000ffff027224 */ /* 0x002fc800078e0a03 */
[----:B0-----:R-:W-:Y:S02]  /*2e930*/  IMAD R7, R2, R5, RZ ;  /* 0x0000000502077224 */ /* 0x001fe400078e02ff */
        /* <DEDUP_REMOVED lines=24> */
[----:B------:R-:W-:-:S04]  /*2eac0*/  IMAD.MOV R2, RZ, RZ, -R7 ;  /* 0x000000ffff027224 */ /* 0x000fc800078e0a07 */
[C---:B------:R-:W-:Y:S02]  /*2ead0*/  IMAD R2, R6.reuse, R2, R3 ;  /* 0x0000000206027224 */ /* 0x040fe400078e0203 */
[----:B------:R-:W-:-:S04]  /*2eae0*/  IMAD R6, R6, 0x1000000, R7 ;  /* 0x0100000006067824 */ /* 0x000fc800078e0207 */
[----:B------:R-:W-:-:S05]  /*2eaf0*/  IMAD R2, R2, 0x10000, R6 ;  /* 0x0001000002027824 */ /* 0x000fca00078e0206 */
[----:B------:R1:W-:Y:S01]  /*2eb00*/  STL [R1+0x8], R2 ;  /* 0x0000080201007387 */ /* 0x0003e20000100800 */
[----:B------:R-:W-:Y:S05]  /*2eb10*/  BRA `(.L_x_2015) ;  /* 0x0000000400007947 */ /* 0x000fea0003800000 */
.L_x_2014:
[----:B-1----:R-:W3:Y:S01]  /*2eb20*/  LDL R3, [R1+0xc] ;  /* 0x00000c0001037983 */ /* 0x002ee20000100800 */
[----:B0-----:R-:W3:Y:S01]  /*2eb30*/  LDC.64 R6, c[0x0][0xc90] ;  /* 0x00032400ff067b82 */ /* 0x001ee20000000a00 */
[----:B------:R-:W-:Y:S01]  /*2eb40*/  ULDC.64 UR4, c[0x0][0x208] ;  /* 0x0000820000047ab9 */ /* 0x000fe20000000a00 */
[----:B---3--:R-:W-:-:S05]  /*2eb50*/  IMAD.WIDE R6, R3, 0x4, R6 ;  /* 0x0000000403067825 */ /* 0x008fca00078e0206 */
[----:B------:R-:W3:Y:S02]  /*2eb60*/  LDG.E R3, desc[UR4][R6.64] ;  /* 0x0000000406037981 */ /* 0x000ee4000c1e1900 */
[----:B---3--:R-:W-:-:S05]  /*2eb70*/  IMAD R5, R4, R3, RZ ;  /* 0x0000000304057224 */ /* 0x008fca00078e02ff */
        /* <DEDUP_REMOVED lines=51> */
[----:B------:R-:W-:-:S04]  /*2eeb0*/  @P0 VIADD R2, R2, 0x1 ;  /* 0x0000000102020836 */ /* 0x000fc80000000000 */
[----:B------:R-:W-:-:S04]  /*2eec0*/  IMAD.MOV.U32 R0, RZ, RZ, R2 ;  /* 0x000000ffff007224 */ /* 0x000fc800078e0002 */
[----:B------:R-:W-:Y:S01]  /*2eed0*/  @!P1 IMAD.MOV R0, RZ, RZ, -R0 ;  /* 0x000000ffff009224 */ /* 0x000fe200078e0a00 */
[----:B------:R-:W-:Y:S01]  /*2eee0*/  @!P2 LOP3.LUT R0, RZ, R8, RZ, 0x33, !PT ;  /* 0x00000008ff00a212 */ /* 0x000fe200078e33ff */
[----:B------:R-:W-:-:S04]  /*2eef0*/  IMAD.MOV R8, RZ, RZ, -R8 ;  /* 0x000000ffff087224 */ /* 0x000fc800078e0a08 */
[----:B------:R-:W-:-:S05]  /*2ef00*/  IMAD R2, R0, R8, R6 ;  /* 0x0000000800027224 */ /* 0x000fca00078e0206 */
[----:B------:R0:W-:Y:S02]  /*2ef10*/  STL [R1+0x8], R2 ;  /* 0x0000080201007387 */ /* 0x0001e40000100800 */
.L_x_2015:
[----:B------:R-:W-:-:S05]  /*2ef20*/  LOP3.LUT R0, RZ, R0, RZ, 0x33, !PT ;  /* 0x00000000ff007212 */ /* 0x000fca00078e33ff */
[----:B------:R-:W-:-:S05]  /*2ef30*/  IMAD.IADD R0, R4, 0x1, R0 ;  /* 0x0000000104007824 */ /* 0x000fca00078e0200 */
[----:B------:R3:W-:Y:S01]  /*2ef40*/  STL [R1+0x4], R0 ;  /* 0x0000040001007387 */ /* 0x0007e20000100800 */
[----:B------:R-:W-:Y:S05]  /*2ef50*/  BRA `(.L_x_2016) ;  /* 0x0000000000287947 */ /* 0x000fea0003800000 */
.L_x_2008:
        /* <DEDUP_REMOVED lines=10> */
.L_x_2016:
[----:B-1-3--:R-:W3:Y:S04]  /*2f000*/  LDL R0, [R1+0x2c] ;  /* 0x00002c0001007983 */ /* 0x00aee80000100800 */
[----:B0-----:R-:W4:Y:S04]  /*2f010*/  LDL R2, [R1+0xc] ;  /* 0x00000c0001027983 */ /* 0x001f280000100800 */
[----:B------:R-:W5:Y:S04]  /*2f020*/  LDL R3, [R1+0x8] ;  /* 0x0000080001037983 */ /* 0x000f680000100800 */
[----:B------:R-:W2:Y:S04]  /*2f030*/  LDL R4, [R1] ;  /* 0x0000000001047983 */ /* 0x000ea80000100800 */
[----:B------:R-:W2:Y:S01]  /*2f040*/  LDL R5, [R1+0x4] ;  /* 0x0000040001057983 */ /* 0x000ea20000100800 */
[----:B------:R-:W-:Y:S05]  /*2f050*/  WARPSYNC.ALL ;  /* 0x0000000000007948 */ /* 0x000fea0003800000 */
[----:B------:R-:W-:Y:S01]  /*2f060*/  BAR.SYNC.DEFER_BLOCKING 0x4, 0x180 ;  /* 0x0106000000007b1d */ /* 0x000fe20000010000 */
[----:B---3--:R-:W-:-:S13]  /*2f070*/  ISETP.NE.AND P0, PT, R0, RZ, PT ;  /* 0x000000ff0000720c */ /* 0x008fda0003f05270 */
[----:B------:R-:W0:Y:S01]  /*2f080*/  @!P0 S2R R0, SR_CgaCtaId ;  /* 0x0000000000008919 */ /* 0x000e220000008800 */
[----:B----4-:R-:W-:Y:S01]  /*2f090*/  IMAD.MOV.U32 R7, RZ, RZ, R2 ;  /* 0x000000ffff077224 */ /* 0x010fe200078e0002 */
[----:B------:R-:W-:Y:S01]  /*2f0a0*/  @!P0 MOV R2, 0x400 ;  /* 0x0000040000028802 */ /* 0x000fe20000000f00 */
[----:B-----5:R-:W-:-:S03]  /*2f0b0*/  IMAD.MOV.U32 R6, RZ, RZ, R3 ;  /* 0x000000ffff067224 */ /* 0x020fc600078e0003 */
[----:B0-----:R-:W-:-:S05]  /*2f0c0*/  @!P0 LEA R18, R0, R2, 0x18 ;  /* 0x0000000200128211 */ /* 0x001fca00078ec0ff */
[----:B--2---:R0:W-:Y:S01]  /*2f0d0*/  @!P0 STS.128 [R18+0x308d0], R4 ;  /* 0x0308d00412008388 */ /* 0x0041e20000000c00 */
[----:B------:R-:W-:Y:S06]  /*2f0e0*/  BAR.ARV 0x5, 0x180 ;  /* 0x0146000000007b1d */ /* 0x000fec0000002000 */
.L_x_2005:
[----:B---3--:R-:W3:Y:S01]  /*2f0f0*/  LDL R0, [R1+0xc] ;  /* 0x00000c0001007983 */ /* 0x008ee20000100800 */
[----:B------:R-:W-:Y:S02]  /*2f100*/  ULDC UR4, c[0x0][0xc3c] ;  /* 0x00030f0000047ab9 */ /* 0x000fe40000000800 */
[----:B---3--:R-:W-:-:S13]  /*2f110*/  ISETP.GE.AND P0, PT, R0, UR4, PT ;  /* 0x0000000400007c0c */ /* 0x008fda000bf06270 */
[----:B------:R-:W-:Y:S05]  /*2f120*/  @!P0 BRA `(.L_x_2017) ;  /* 0xffffff7000f48947 */ /* 0x000fea000383ffff */
[----:B------:R-:W-:Y:S05]  /*2f130*/  BSYNC B8 ;  /* 0x0000000000087941 */ /* 0x000fea0003800000 */
.L_x_1836:
[----:B---3--:R-:W3:Y:S01]  /*2f140*/  LDL.LU R0, [R1+0x58] ;  /* 0x0000580001007983 */ /* 0x008ee20000300800 */
[----:B------:R-:W-:Y:S01]  /*2f150*/  BSSY B0, `(.L_x_2018) ;  /* 0x000000b000007945 */ /* 0x000fe20003800000 */
[----:B01----:R-:W0:Y:S01]  /*2f160*/  S2R R5, SR_CgaCtaId ;  /* 0x0000000000057919 */ /* 0x003e220000008800 */
[----:B---3--:R-:W-:-:S05]  /*2f170*/  VIADD R0, R0, 0x1 ;  /* 0x0000000100007836 */ /* 0x008fca0000000000 */
[----:B------:R-:W-:-:S04]  /*2f180*/  LEA.HI R2, R0, R0, RZ, 0x1 ;  /* 0x0000000000027211 */ /* 0x000fc800078f08ff */
[----:B--2---:R-:W-:-:S05]  /*2f190*/  LOP3.LUT R3, R2, 0xfffffffe, RZ, 0xc0, !PT ;  /* 0xfffffffe02037812 */ /* 0x004fca00078ec0ff */
[----:B------:R-:W-:Y:S01]  /*2f1a0*/  IMAD.IADD R3, R0, 0x1, -R3 ;  /* 0x0000000100037824 */ /* 0x000fe200078e0a03 */
[----:B------:R-:W-:-:S04]  /*2f1b0*/  MOV R0, 0x400 ;  /* 0x0000040000007802 */ /* 0x000fc80000000f00 */
[----:B0-----:R-:W-:Y:S02]  /*2f1c0*/  LEA R0, R5, R0, 0x18 ;  /* 0x0000000005007211 */ /* 0x001fe400078ec0ff */
[----:B------:R-:W-:-:S04]  /*2f1d0*/  SHF.L.U32 R3, R3, 0x1f, RZ ;  /* 0x0000001f03037819 */ /* 0x000fc800000006ff */
[----:B------:R-:W0:Y:S02]  /*2f1e0*/  SYNCS.PHASECHK.TRANS64.TRYWAIT P0, [R0+URZ+0x30820], R3 ;  /* 0x03082003000075a7 */ /* 0x000e24000800017f */
[----:B0-----:R-:W-:Y:S05]  /*2f1f0*/  @!P0 BRA `(.L_x_2019) ;  /* 0x0000003400148947 */ /* 0x001fea0003800000 */
.L_x_2150:
[----:B------:R-:W-:Y:S05]  /*2f200*/  BSYNC B0 ;  /* 0x0000000000007941 */ /* 0x000fea0003800000 */
.L_x_2018:
[----:B------:R-:W-:-:S03]  /*2f210*/  UMOV UR4, 0xffffffff ;  /* 0xffffffff00047882 */ /* 0x000fc60000000000 */
[----:B------:R-:W-:Y:S05]  /*2f220*/  BRA.DIV UR4, `(.L_x_2020) ;  /* 0x00000036041c7947 */ /* 0x000fea000b800000 */
[----:B------:R-:W1:Y:S02]  /*2f230*/  S2R R2, SR_TID.X ;  /* 0x0000000000027919 */ /* 0x000e640000002100 */
[----:B-1----:R-:W-:-:S04]  /*2f240*/  SHF.R.U32.HI R2, RZ, 0x5, R2 ;  /* 0x00000005ff027819 */ /* 0x002fc80000011602 */
[----:B------:R-:W-:-:S05]  /*2f250*/  LOP3.LUT R2, R2, 0x3, RZ, 0xc0, !PT ;  /* 0x0000000302027812 */ /* 0x000fca00078ec0ff */
[----:B------:R1:W2:Y:S02]  /*2f260*/  SHFL.IDX PT, R14, R2, RZ, 0x1f ;  /* 0x00001fff020e7589 */ /* 0x0002a400000e0000 */
.L_x_2153:
[----:B--2---:R-:W-:-:S13]  /*2f270*/  ISETP.NE.AND P0, PT, R14, RZ, PT ;  /* 0x000000ff0e00720c */ /* 0x004fda0003f05270 */
[----:B------:R-:W-:Y:S05]  /*2f280*/  @P0 BRA `(.L_x_1530) ;  /* 0x00000000009c0947 */ /* 0x000fea0003800000 */
[----:B------:R-:W-:-:S03]  /*2f290*/  UMOV UR4, 0xffffffff ;  /* 0xffffffff00047882 */ /* 0x000fc60000000000 */
[----:B------:R-:W-:Y:S05]  /*2f2a0*/  BRA.DIV UR4, `(.L_x_2021) ;  /* 0x0000003604307947 */ /* 0x000fea000b800000 */
[----:B------:R-:W-:-:S13]  /*2f2b0*/  ELECT P6, URZ, PT ;  /* 0x00000000003f782f */ /* 0x000fda00038c0000 */
.L_x_2156:
        /* <DEDUP_REMOVED lines=8> */
.L_x_2022:
[----:B0-----:R-:W2:Y:S04]  /*2f340*/  LDL R3, [R1+0x10] ;  /* 0x0000100001037983 */ /* 0x001ea80000100800 */
[----:B------:R-:W3:Y:S01]  /*2f350*/  LDL.LU R7, [R1+0x14] ;  /* 0x0000140001077983 */ /* 0x000ee20000300800 */
[----:B------:R-:W-:-:S04]  /*2f360*/  VIADD R2, R0, 0x30840 ;  /* 0x0003084000027836 */ /* 0x000fc80000000000 */
[C---:B--2---:R-:W-:Y:S02]  /*2f370*/  IMAD R6, R3.reuse, 0x8, R2 ;  /* 0x0000000803067824 */ /* 0x044fe400078e0202 */
[----:B------:R-:W-:Y:S01]  /*2f380*/  VIADD R3, R3, 0x1 ;  /* 0x0000000103037836 */ /* 0x000fe20000000000 */
[----:B---3--:R-:W-:-:S04]  /*2f390*/  SHF.L.U32 R5, R7, 0x1f, RZ ;  /* 0x0000001f07057819 */ /* 0x008fc800000006ff */
        /* <DEDUP_REMOVED lines=8> */
.L_x_2157:
[----:B------:R-:W1:Y:S02]  /*2f420*/  SYNCS.PHASECHK.TRANS64.TRYWAIT P0, [R7+URZ], R2 ;  /* 0x00000002070075a7 */ /* 0x000e64000800017f */
[----:B-1----:R-:W-:Y:S05]  /*2f430*/  @!P0 BRA `(.L_x_2024) ;  /* 0x0000003400008947 */ /* 0x002fea0003800000 */
.L_x_2158:
[----:B------:R-:W-:Y:S05]  /*2f440*/  @!P2 BRA `(.L_x_2025) ;  /* 0x000000000004a947 */ /* 0x000fea0003800000 */
[----:B------:R-:W-:Y:S01]  /*2f450*/  BPT.TRAP 0x1 ;  /* 0x000000040000795c */ /* 0x000fe20000300000 */
.L_x_2025:
[----:B------:R-:W2:Y:S01]  /*2f460*/  LDL.LU R4, [R1+0x10] ;  /* 0x0000100001047983 */ /* 0x000ea20000300800 */
[----:B------:R-:W-:-:S04]  /*2f470*/  VIADD R0, R0, 0x30860 ;  /* 0x0003086000007836 */ /* 0x000fc80000000000 */
[----:B--2---:R-:W-:-:S04]  /*2f480*/  IMAD R4, R4, 0x8, R0 ;  /* 0x0000000804047824 */ /* 0x004fc800078e0200 */
[----:B------:R-:W2:Y:S02]  /*2f490*/  SYNCS.PHASECHK.TRANS64.TRYWAIT P0, [R4+URZ], R5 ;  /* 0x00000005040075a7 */ /* 0x000ea4000800017f */
[----:B--2---:R-:W-:Y:S05]  /*2f4a0*/  @!P0 BRA `(.L_x_2026) ;  /* 0x0000003000f88947 */ /* 0x004fea0003800000 */
.L_x_2159:
[----:B------:R-:W-:-:S07]  /*2f4b0*/  IMAD R3, R3, 0x8, R0 ;  /* 0x0000000803037824 */ /* 0x000fce00078e0200 */
.L_x_2027:
[----:B---3--:R3:W4:Y:S02]  /*2f4c0*/  SYNCS.PHASECHK.TRANS64.TRYWAIT P0, [R3+URZ], R2 ;  /* 0x00000002030075a7 */ /* 0x008724000800017f */
[----:B----4-:R-:W-:Y:S05]  /*2f4d0*/  @!P0 NANOSLEEP.SYNCS 0x989680 ;  /* 0x009896800000895d */ /* 0x010fea0003900000 */
[----:B------:R-:W4:Y:S02]  /*2f4e0*/  @!P0 SYNCS.PHASECHK.TRANS64 P0, [R3+URZ], R2 ;  /* 0x00000002030085a7 */ /* 0x000f24000800007f */
[----:B----4-:R-:W-:Y:S05]  /*2f4f0*/  @!P0 BRA `(.L_x_2027) ;  /* 0xfffffffc00f08947 */ /* 0x010fea000383ffff */
.L_x_1530:
[----:B------:R-:W-:Y:S05]  /*2f500*/  BSYNC B9 ;  /* 0x0000000000097941 */ /* 0x000fea0003800000 */
.L_x_1527:
[----:B------:R-:W-:Y:S05]  /*2f510*/  EXIT ;  /* 0x000000000000794d */ /* 0x000fea0003800000 */
.L_x_1558:
[----:B0-----:R0:W1:Y:S02]  /*2f520*/  SYNCS.PHASECHK.TRANS64.TRYWAIT P5, [R99+URZ+0x30890], R109 ;  /* 0x0308906d630075a7 */ /* 0x00106400080a017f */
[----:B-1----:R-:W-:Y:S05]  /*2f530*/  @!P5 NANOSLEEP.SYNCS 0x989680 ;  /* 0x009896800000d95d */ /* 0x002fea0003900000 */
[----:B------:R-:W1:Y:S02]  /*2f540*/  @!P5 SYNCS.PHASECHK.TRANS64 P5, [R99+URZ+0x30890], R109 ;  /* 0x0308906d6300d5a7 */ /* 0x000e6400080a007f */
[----:B-1----:R-:W-:Y:S05]  /*2f550*/  @!P5 BRA `(.L_x_1558) ;  /* 0xfffffffc00f0d947 */ /* 0x002fea000383ffff */
[----:B------:R-:W-:Y:S05]  /*2f560*/  BRA `(.L_x_2028) ;  /* 0xfffffd48007c7947 */ /* 0x000fea000383ffff */
.L_x_1596:
[----:B-1----:R1:W2:Y:S02]  /*2f570*/  SYNCS.PHASECHK.TRANS64.TRYWAIT P5, [R99+URZ+0x30890], R109 ;  /* 0x0308906d630075a7 */ /* 0x0022a400080a017f */
[----:B--2---:R-:W-:Y:S05]  /*2f580*/  @!P5 NANOSLEEP.SYNCS 0x989680 ;  /* 0x009896800000d95d */ /* 0x004fea0003900000 */
[----:B------:R-:W2:Y:S02]  /*2f590*/  @!P5 SYNCS.PHASECHK.TRANS64 P5, [R99+URZ+0x30890], R109 ;  /* 0x0308906d6300d5a7 */ /* 0x000ea400080a007f */
[----:B--2---:R-:W-:Y:S05]  /*2f5a0*/  @!P5 BRA `(.L_x_1596) ;  /* 0xfffffffc00f0d947 */ /* 0x004fea000383ffff */
[----:B------:R-:W-:Y:S05]  /*2f5b0*/  BRA `(.L_x_2029) ;  /* 0xfffffd6c00987947 */ /* 0x000fea000383ffff */
.L_x_1613:
[----:B0-----:R0:W1:Y:S02]  /*2f5c0*/  SYNCS.PHASECHK.TRANS64.TRYWAIT P3, [R99+URZ+0x30890], R109 ;  /* 0x0308906d630075a7 */ /* 0x001064000806017f */
[----:B-1----:R-:W-:Y:S05]  /*2f5d0*/  @!P3 NANOSLEEP.SYNCS 0x989680 ;  /* 0x009896800000b95d */ /* 0x002fea0003900000 */
[----:B------:R-:W1:Y:S02]  /*2f5e0*/  @!P3 SYNCS.PHASECHK.TRANS64 P3, [R99+URZ+0x30890], R109 ;  /* 0x0308906d6300b5a7 */ /* 0x000e64000806007f */
[----:B-1----:R-:W-:Y:S05]  /*2f5f0*/  @!P3 BRA `(.L_x_1613) ;  /* 0xfffffffc00f0b947 */ /* 0x002fea000383ffff */
[----:B------:R-:W-:Y:S05]  /*2f600*/  BRA `(.L_x_2030) ;  /* 0xfffffd9000a07947 */ /* 0x000fea000383ffff */
.L_x_1619:
[----:B-1----:R1:W2:Y:S02]  /*2f610*/  SYNCS.PHASECHK.TRANS64.TRYWAIT P2, [R99+URZ+0x308b0], R109 ;  /* 0x0308b06d630075a7 */ /* 0x0022a4000804017f */
[----:B--2---:R-:W-:Y:S05]  /*2f620*/  @!P2 NANOSLEEP.SYNCS 0x989680 ;  /* 0x009896800000a95d */ /* 0x004fea0003900000 */
[----:B------:R-:W2:Y:S02]  /*2f630*/  @!P2 SYNCS.PHASECHK.TRANS64 P2, [R99+URZ+0x308b0], R109 ;  /* 0x0308b06d6300a5a7 */ /* 0x000ea4000804007f */
[----:B--2---:R-:W-:Y:S05]  /*2f640*/  @!P2 BRA `(.L_x_1619) ;  /* 0xfffffffc00f0a947 */ /* 0x004fea000383ffff */
[----:B------:R-:W-:Y:S05]  /*2f650*/  BRA `(.L_x_2031) ;  /* 0xfffffd9400887947 */ /* 0x000fea000383ffff */
.L_x_1649:
        /* <DEDUP_REMOVED lines=8> */
.L_x_2033:
[----:B------:R-:W-:Y:S05]  /*2f6e0*/  BSYNC B1 ;  /* 0x0000000000017941 */ /* 0x000fea0003800000 */
.L_x_2032:
        /* <DEDUP_REMOVED lines=8> */
.L_x_2034:
[----:B------:R-:W-:Y:S02]  /*2f770*/  IMAD.MOV.U32 R13, RZ, RZ, R33 ;  /* 0x000000ffff0d7224 */ /* 0x000fe400078e0021 */
[----:B------:R-:W-:-:S07]  /*2f780*/  IMAD.MOV.U32 R8, RZ, RZ, R14 ;  /* 0x000000ffff087224 */ /* 0x000fce00078e000e */
[----:B------:R-:W-:Y:S05]  /*2f790*/  WARPSYNC.COLLECTIVE R15, `(.L_x_2035) ;  /* 0x000000000f087348 */ /* 0x000fea0003c00000 */
[----:B------:R0:W1:Y:S02]  /*2f7a0*/  SHFL.IDX P6, R14, R13, R12, R11 ;  /* 0x0000000c0d0e7389 */ /* 0x00006400000c000b */
[----:B01----:R-:W-:Y:S01]  /*2f7b0*/  ENDCOLLECTIVE ;  /* 0x000000000000791b */ /* 0x003fe20003800000 */
.L_x_2035:
[----:B------:R-:W-:Y:S02]  /*2f7c0*/  IMAD.MOV.U32 R13, RZ, RZ, R30 ;  /* 0x000000ffff0d7224 */ /* 0x000fe400078e001e */
[----:B------:R-:W-:-:S07]  /*2f7d0*/  IMAD.MOV.U32 R26, RZ, RZ, R14 ;  /* 0x000000ffff1a7224 */ /* 0x000fce00078e000e */
[----:B------:R-:W-:Y:S05]  /*2f7e0*/  WARPSYNC.COLLECTIVE R15, `(.L_x_2036) ;  /* 0x000000000f087348 */ /* 0x000fea0003c00000 */
[----:B------:R0:W1:Y:S02]  /*2f7f0*/  SHFL.IDX P6, R14, R13, R12, R11 ;  /* 0x0000000c0d0e7389 */ /* 0x00006400000c000b */
[----:B01----:R-:W-:Y:S01]  /*2f800*/  ENDCOLLECTIVE ;  /* 0x000000000000791b */ /* 0x003fe20003800000 */
.L_x_2036:
[----:B------:R-:W-:Y:S01]  /*2f810*/  IMAD.MOV.U32 R5, RZ, RZ, R14 ;  /* 0x000000ffff057224 */ /* 0x000fe200078e000e */
[----:B------:R-:W-:Y:S06]  /*2f820*/  BRA `(.L_x_2037) ;  /* 0xfffffdac00347947 */ /* 0x000fec000383ffff */
.L_x_1652:
[----:B------:R-:W-:Y:S01]  /*2f830*/  BSSY B1, `(.L_x_2038) ;  /* 0x0000008000017945 */ /* 0x000fe20003800000 */
[----:B------:R-:W-:Y:S02]  /*2f840*/  IMAD.MOV.U32 R13, RZ, RZ, R32 ;  /* 0x000000ffff0d7224 */ /* 0x000fe400078e0020 */
[----:B------:R-:W-:Y:S02]  /*2f850*/  IMAD.MOV.U32 R12, RZ, RZ, 0x1 ;  /* 0x00000001ff0c7424 */ /* 0x000fe400078e00ff */
[----:B------:R-:W-:Y:S02]  /*2f860*/  IMAD.MOV.U32 R11, RZ, RZ, 0x181f ;  /* 0x0000181fff0b7424 */ /* 0x000fe400078e00ff */
[----:B------:R-:W-:-:S07]  /*2f870*/  IMAD.MOV.U32 R15, RZ, RZ, -0x1 ;  /* 0xffffffffff0f7424 */ /* 0x000fce00078e00ff */
[----:B0-23--:R-:W-:Y:S05]  /*2f880*/  WARPSYNC.COLLECTIVE R15, `(.L_x_2039) ;  /* 0x000000000f087348 */ /* 0x00dfea0003c00000 */
[----:B------:R1:W4:Y:S02]  /*2f890*/  SHFL.IDX P6, R14, R13, R12, R11 ;  /* 0x0000000c0d0e7389 */ /* 0x00032400000c000b */
[----:B01234-:R-:W-:Y:S01]  /*2f8a0*/  ENDCOLLECTIVE ;  /* 0x000000000000791b */ /* 0x01ffe20003800000 */
.L_x_2039:
[----:B------:R-:W-:Y:S05]  /*2f8b0*/  BSYNC B1 ;  /* 0x0000000000017941 */ /* 0x000fea0003800000 */
.L_x_2038:
[----:B------:R-:W-:Y:S02]  /*2f8c0*/  IMAD.MOV.U32 R13, RZ, RZ, R31 ;  /* 0x000000ffff0d7224 */ /* 0x000fe400078e001f */
[----:B------:R-:W-:Y:S02]  /*2f8d0*/  IMAD.MOV.U32 R12, RZ, RZ, 0x1 ;  /* 0x00000001ff0c7424 */ /* 0x000fe400078e00ff */
[----:B------:R-:W-:Y:S02]  /*2f8e0*/  IMAD.MOV.U32 R11, RZ, RZ, 0x181f ;  /* 0x0000181fff0b7424 */ /* 0x000fe400078e00ff */
[----:B------:R-:W-:Y:S02]  /*2f8f0*/  IMAD.MOV.U32 R15, RZ, RZ, -0x1 ;  /* 0xffffffffff0f7424 */ /* 0x000fe400078e00ff */
[----:B------:R-:W-:-:S07]  /*2f900*/  IMAD.MOV.U32 R9, RZ, RZ, R14 ;  /* 0x000000ffff097224 */ /* 0x000fce00078e000e */
[----:B------:R-:W-:Y:S05]  /*2f910*/  WARPSYNC.COLLECTIVE R15, `(.L_x_2040) ;  /* 0x000000000f087348 */ /* 0x000fea0003c00000 */
[----:B------:R0:W1:Y:S02]  /*2f920*/  SHFL.IDX P6, R14, R13, R12, R11 ;  /* 0x0000000c0d0e7389 */ /* 0x00006400000c000b */
[----:B01----:R-:W-:Y:S01]  /*2f930*/  ENDCOLLECTIVE ;  /* 0x000000000000791b */ /* 0x003fe20003800000 */
.L_x_2040:
[----:B------:R-:W-:Y:S02]  /*2f940*/  IMAD.MOV.U32 R13, RZ, RZ, R33 ;  /* 0x000000ffff0d7224 */ /* 0x000fe400078e0021 */
[----:B------:R-:W-:-:S07]  /*2f950*/  IMAD.MOV.U32 R8, RZ, RZ, R14 ;  /* 0x000000ffff087224 */ /* 0x000fce00078e000e */
[----:B------:R-:W-:Y:S05]  /*2f960*/  WARPSYNC.COLLECTIVE R15, `(.L_x_2041) ;  /* 0x000000000f087348 */ /* 0x000fea0003c00000 */
[----:B------:R0:W1:Y:S02]  /*2f970*/  SHFL.IDX P6, R14, R13, R12, R11 ;  /* 0x0000000c0d0e7389 */ /* 0x00006400000c000b */
[----:B01----:R-:W-:Y:S01]  /*2f980*/  ENDCOLLECTIVE ;  /* 0x000000000000791b */ /* 0x003fe20003800000 */
.L_x_2041:
[----:B------:R-:W-:Y:S02]  /*2f990*/  IMAD.MOV.U32 R13, RZ, RZ, R30 ;  /* 0x000000ffff0d7224 */ /* 0x000fe400078e001e */
[----:B------:R-:W-:-:S07]  /*2f9a0*/  IMAD.MOV.U32 R26, RZ, RZ, R14 ;  /* 0x000000ffff1a7224 */ /* 0x000fce00078e000e */
[----:B------:R-:W-:Y:S05]  /*2f9b0*/  WARPSYNC.COLLECTIVE R15, `(.L_x_2042) ;  /* 0x000000000f087348 */ /* 0x000fea0003c00000 */
[----:B------:R0:W1:Y:S02]  /*2f9c0*/  SHFL.IDX P6, R14, R13, R12, R11 ;  /* 0x0000000c0d0e7389 */ /* 0x00006400000c000b */
[----:B01----:R-:W-:Y:S01]  /*2f9d0*/  ENDCOLLECTIVE ;  /* 0x000000000000791b */ /* 0x003fe20003800000 */
.L_x_2042:
[----:B------:R-:W-:Y:S01]  /*2f9e0*/  IMAD.MOV.U32 R5, RZ, RZ, R14 ;  /* 0x000000ffff057224 */ /* 0x000fe200078e000e */
[----:B------:R-:W-:Y:S06]  /*2f9f0*/  BRA `(.L_x_2043) ;  /* 0xfffffdb0003c7947 */ /* 0x000fec000383ffff */
.L_x_1655:
[----:B------:R-:W-:Y:S01]  /*2fa00*/  BSSY B1, `(.L_x_2044) ;  /* 0x0000008000017945 */ /* 0x000fe20003800000 */
[----:B------:R-:W-:Y:S02]  /*2fa10*/  IMAD.MOV.U32 R13, RZ, RZ, R32 ;  /* 0x000000ffff0d7224 */ /* 0x000fe400078e0020 */
[----:B------:R-:W-:Y:S02]  /*2fa20*/  IMAD.MOV.U32 R12, RZ, RZ, 0x2 ;  /* 0x00000002ff0c7424 */ /* 0x000fe400078e00ff */
[----:B------:R-:W-:Y:S02]  /*2fa30*/  IMAD.MOV.U32 R11, RZ, RZ, 0x181f ;  /* 0x0000181fff0b7424 */ /* 0x000fe400078e00ff */
[----:B------:R-:W-:-:S07]  /*2fa40*/  IMAD.MOV.U32 R15, RZ, RZ, -0x1 ;  /* 0xffffffffff0f7424 */ /* 0x000fce00078e00ff */
[----:B-1234-:R-:W-:Y:S05]  /*2fa50*/  WARPSYNC.COLLECTIVE R15, `(.L_x_2045) ;  /* 0x000000000f087348 */ /* 0x01efea0003c00000 */
[----:B------:R0:W0:Y:S02]  /*2fa60*/  SHFL.IDX P6, R14, R13, R12, R11 ;  /* 0x0000000c0d0e7389 */ /* 0x00002400000c000b */
[----:B01234-:R-:W-:Y:S01]  /*2fa70*/  ENDCOLLECTIVE ;  /* 0x000000000000791b */ /* 0x01ffe20003800000 */
.L_x_2045:
[----:B------:R-:W-:Y:S05]  /*2fa80*/  BSYNC B1 ;  /* 0x0000000000017941 */ /* 0x000fea0003800000 */
.L_x_2044:
        /* <DEDUP_REMOVED lines=8> */
.L_x_2046:
[----:B------:R-:W-:Y:S02]  /*2fb10*/  IMAD.MOV.U32 R13, RZ, RZ, R33 ;  /* 0x000000ffff0d7224 */ /* 0x000fe400078e0021 */
[----:B------:R-:W-:-:S07]  /*2fb20*/  IMAD.MOV.U32 R8, RZ, RZ, R14 ;  /* 0x000000ffff087224 */ /* 0x000fce00078e000e */
[----:B------:R-:W-:Y:S05]  /*2fb30*/  WARPSYNC.COLLECTIVE R15, `(.L_x_2047) ;  /* 0x000000000f087348 */ /* 0x000fea0003c00000 */
[----:B------:R0:W1:Y:S02]  /*2fb40*/  SHFL.IDX P6, R14, R13, R12, R11 ;  /* 0x0000000c0d0e7389 */ /* 0x00006400000c000b */
[----:B01----:R-:W-:Y:S01]  /*2fb50*/  ENDCOLLECTIVE ;  /* 0x000000000000791b */ /* 0x003fe20003800000 */
.L_x_2047:
[----:B------:R-:W-:Y:S02]  /*2fb60*/  IMAD.MOV.U32 R13, RZ, RZ, R30 ;  /* 0x000000ffff0d7224 */ /* 0x000fe400078e001e */
[----:B------:R-:W-:-:S07]  /*2fb70*/  IMAD.MOV.U32 R78, RZ, RZ, R14 ;  /* 0x000000ffff4e7224 */ /* 0x000fce00078e000e */
[----:B------:R-:W-:Y:S05]  /*2fb80*/  WARPSYNC.COLLECTIVE R15, `(.L_x_2048) ;  /* 0x000000000f087348 */ /* 0x000fea0003c00000 */
[----:B------:R0:W1:Y:S02]  /*2fb90*/  SHFL.IDX P6, R14, R13, R12, R11 ;  /* 0x0000000c0d0e7389 */ /* 0x00006400000c000b */
[----:B01----:R-:W-:Y:S01]  /*2fba0*/  ENDCOLLECTIVE ;  /* 0x000000000000791b */ /* 0x003fe20003800000 */
.L_x_2048:
[----:B------:R-:W-:Y:S01]  /*2fbb0*/  IMAD.MOV.U32 R5, RZ, RZ, R14 ;  /* 0x000000ffff057224 */ /* 0x000fe200078e000e */
[----:B------:R-:W-:Y:S06]  /*2fbc0*/  BRA `(.L_x_2049) ;  /* 0xfffffdb400347947 */ /* 0x000fec000383ffff */
.L_x_1658:
[----:B------:R-:W-:Y:S01]  /*2fbd0*/  BSSY B1, `(.L_x_2050) ;  /* 0x0000008000017945 */ /* 0x000fe20003800000 */
[----:B------:R-:W-:Y:S02]  /*2fbe0*/  IMAD.MOV.U32 R13, RZ, RZ, R32 ;  /* 0x000000ffff0d7224 */ /* 0x000fe400078e0020 */
[----:B------:R-:W-:Y:S02]  /*2fbf0*/  IMAD.MOV.U32 R12, RZ, RZ, 0x3 ;  /* 0x00000003ff0c7424 */ /* 0x000fe400078e00ff */
[----:B------:R-:W-:Y:S02]  /*2fc00*/  IMAD.MOV.U32 R11, RZ, RZ, 0x181f ;  /* 0x0000181fff0b7424 */ /* 0x000fe400078e00ff */
[----:B------:R-:W-:-:S07]  /*2fc10*/  IMAD.MOV.U32 R15, RZ, RZ, -0x1 ;  /* 0xffffffffff0f7424 */ /* 0x000fce00078e00ff */
[----:B-12-4-:R-:W-:Y:S05]  /*2fc20*/  WARPSYNC.COLLECTIVE R15, `(.L_x_2051) ;  /* 0x000000000f087348 */ /* 0x016fea0003c00000 */
[----:B------:R0:W3:Y:S02]  /*2fc30*/  SHFL.IDX P6, R14, R13, R12, R11 ;  /* 0x0000000c0d0e7389 */ /* 0x0000e400000c000b */
[----:B01234-:R-:W-:Y:S01]  /*2fc40*/  ENDCOLLECTIVE ;  /* 0x000000000000791b */ /* 0x01ffe20003800000 */
.L_x_2051:
[----:B------:R-:W-:Y:S05]  /*2fc50*/  BSYNC B1 ;  /* 0x0000000000017941 */ /* 0x000fea0003800000 */
.L_x_2050:
        /* <DEDUP_REMOVED lines=8> */
.L_x_2052:
[----:B------:R-:W-:Y:S02]  /*2fce0*/  IMAD.MOV.U32 R13, RZ, RZ, R33 ;  /* 0x000000ffff0d7224 */ /* 0x000fe400078e0021 */
[----:B------:R-:W-:-:S07]  /*2fcf0*/  IMAD.MOV.U32 R9, RZ, RZ, R14 ;  /* 0x000000ffff097224 */ /* 0x000fce00078e000e */
[----:B------:R-:W-:Y:S05]  /*2fd00*/  WARPSYNC.COLLECTIVE R15, `(.L_x_2053) ;  /* 0x000000000f087348 */ /* 0x000fea0003c00000 */
[----:B------:R0:W1:Y:S02]  /*2fd10*/  SHFL.IDX P6, R14, R13, R12, R11 ;  /* 0x0000000c0d0e7389 */ /* 0x00006400000c000b */
[----:B01----:R-:W-:Y:S01]  /*2fd20*/  ENDCOLLECTIVE ;  /* 0x000000000000791b */ /* 0x003fe20003800000 */
.L_x_2053:
[----:B------:R-:W-:Y:S02]  /*2fd30*/  IMAD.MOV.U32 R13, RZ, RZ, R30 ;  /* 0x000000ffff0d7224 */ /* 0x000fe400078e001e */
[----:B------:R-:W-:-:S07]  /*2fd40*/  IMAD.MOV.U32 R80, RZ, RZ, R14 ;  /* 0x000000ffff507224 */ /* 0x000fce00078e000e */
[----:B------:R-:W-:Y:S05]  /*2fd50*/  WARPSYNC.COLLECTIVE R15, `(.L_x_2054) ;  /* 0x000000000f087348 */ /* 0x000fea0003c00000 */
[----:B------:R0:W1:Y:S02]  /*2fd60*/  SHFL.IDX P6, R14, R13, R12, R11 ;  /* 0x0000000c0d0e7389 */ /* 0x00006400000c000b */
[----:B01----:R-:W-:Y:S01]  /*2fd70*/  ENDCOLLECTIVE ;  /* 0x000000000000791b */ /* 0x003fe20003800000 */
.L_x_2054:
[----:B------:R-:W-:Y:S01]  /*2fd80*/  IMAD.MOV.U32 R78, RZ, RZ, R14 ;  /* 0x000000ffff4e7224 */ /* 0x000fe200078e000e */
[----:B------:R-:W-:Y:S06]  /*2fd90*/  BRA `(.L_x_2055) ;  /* 0xfffffdb800347947 */ /* 0x000fec000383ffff */
.L_x_1662:
[----:B0-----:R0:W1:Y:S02]  /*2fda0*/  SYNCS.PHASECHK.TRANS64.TRYWAIT P0, [R16+URZ+0x30800], R81 ;  /* 0x03080051100075a7 */ /* 0x001064000800017f */
[----:B-1----:R-:W-:Y:S05]  /*2fdb0*/  @!P0 NANOSLEEP.SYNCS 0x989680 ;  /* 0x009896800000895d */ /* 0x002fea0003900000 */
[----:B------:R-:W1:Y:S02]  /*2fdc0*/  @!P0 SYNCS.PHASECHK.TRANS64 P0, [R16+URZ+0x30800], R81 ;  /* 0x03080051100085a7 */ /* 0x000e64000800007f */
[----:B-1----:R-:W-:Y:S05]  /*2fdd0*/  @!P0 BRA `(.L_x_1662) ;  /* 0xfffffffc00f08947 */ /* 0x002fea000383ffff */
[----:B------:R-:W-:Y:S05]  /*2fde0*/  BRA `(.L_x_2056) ;  /* 0xfffffdbc00907947 */ /* 0x000fea000383ffff */
.L_x_1694:
        /* <DEDUP_REMOVED lines=8> */
.L_x_2058:
[----:B------:R-:W-:Y:S05]  /*2fe70*/  BSYNC B1 ;  /* 0x0000000000017941 */ /* 0x000fea0003800000 */
.L_x_2057:
        /* <DEDUP_REMOVED lines=8> */
.L_x_2059:
[----:B------:R-:W-:Y:S02]  /*2ff00*/  IMAD.MOV.U32 R13, RZ, RZ, R73 ;  /* 0x000000ffff0d7224 */ /* 0x000fe400078e0049 */
[----:B------:R-:W-:-:S07]  /*2ff10*/  IMAD.MOV.U32 R8, RZ, RZ, R14 ;  /* 0x000000ffff087224 */ /* 0x000fce00078e000e */
[----:B------:R-:W-:Y:S05]  /*2ff20*/  WARPSYNC.COLLECTIVE R15, `(.L_x_2060) ;  /* 0x000000000f087348 */ /* 0x000fea0003c00000 */
[----:B------:R0:W1:Y:S02]  /*2ff30*/  SHFL.IDX P6, R14, R13, R12, R11 ;  /* 0x0000000c0d0e7389 */ /* 0x00006400000c000b */
[----:B01----:R-:W-:Y:S01]  /*2ff40*/  ENDCOLLECTIVE ;  /* 0x000000000000791b */ /* 0x003fe20003800000 */
.L_x_2060:
[----:B------:R-:W-:Y:S02]  /*2ff50*/  IMAD.MOV.U32 R13, RZ, RZ, R20 ;  /* 0x000000ffff0d7224 */ /* 0x000fe400078e0014 */
[----:B------:R-:W-:-:S07]  /*2ff60*/  IMAD.MOV.U32 R7, RZ, RZ, R14 ;  /* 0x000000ffff077224 */ /* 0x000fce00078e000e */
[----:B------:R-:W-:Y:S05]  /*2ff70*/  WARPSYNC.COLLECTIVE R15, `(.L_x_2061) ;  /* 0x000000000f087348 */ /* 0x000fea0003c00000 */
[----:B------:R0:W1:Y:S02]  /*2ff80*/  SHFL.IDX P6, R14, R13, R12, R11 ;  /* 0x0000000c0d0e7389 */ /* 0x00006400000c000b */
[----:B01----:R-:W-:Y:S01]  /*2ff90*/  ENDCOLLECTIVE ;  /* 0x000000000000791b */ /* 0x003fe20003800000 */
.L_x_2061:
[----:B------:R-:W-:Y:S05]  /*2ffa0*/  BRA `(.L_x_2062) ;  /* 0xfffffdf000747947 */ /* 0x000fea000383ffff */
.L_x_1697:
[----:B------:R-:W-:Y:S01]  /*2ffb0*/  BSSY B1, `(.L_x_2063) ;  /* 0x0000008000017945 */ /* 0x000fe20003800000 */
[----:B------:R-:W-:Y:S02]  /*2ffc0*/  IMAD.MOV.U32 R13, RZ, RZ, R72 ;  /* 0x000000ffff0d7224 */ /* 0x000fe400078e0048 */
[----:B------:R-:W-:Y:S02]  /*2ffd0*/  IMAD.MOV.U32 R12, RZ, RZ, 0x1 ;  /* 0x00000001ff0c7424 */ /* 0x000fe400078e00ff */
[----:B------:R-:W-:Y:S02]  /*2ffe0*/  IMAD.MOV.U32 R11, RZ, RZ, 0x181f ;  /* 0x0000181fff0b7424 */ /* 0x000fe400078e00ff */
[----:B------:R-:W-:-:S07]  /*2fff0*/  IMAD.MOV.U32 R15, RZ, RZ, -0x1 ;  /* 0xffffffffff0f7424 */ /* 0x000fce00078e00ff */
[----:B0-2-4-:R-:W-:Y:S05]  /*30000*/  WARPSYNC.COLLECTIVE R15, `(.L_x_2064) ;  /* 0x000000000f087348 */ /* 0x015fea0003c00000 */
[----:B----4-:R1:W3:Y:S02]  /*30010*/  SHFL.IDX P6, R14, R13, R12, R11 ;  /* 0x0000000c0d0e7389 */ /* 0x0102e400000c000b */
[----:B0123--:R-:W-:Y:S01]  /*30020*/  ENDCOLLECTIVE ;  /* 0x000000000000791b */ /* 0x00ffe20003800000 */
.L_x_2064:
[----:B------:R-:W-:Y:S05]  /*30030*/  BSYNC B1 ;  /* 0x0000000000017941 */ /* 0x000fea0003800000 */
.L_x_2063:
        /* <DEDUP_REMOVED lines=8> */
.L_x_2065:
[----:B------:R-:W-:Y:S02]  /*300c0*/  IMAD.MOV.U32 R13, RZ, RZ, R73 ;  /* 0x000000ffff0d7224 */ /* 0x000fe400078e0049 */
[----:B------:R-:W-:-:S07]  /*300d0*/  IMAD.MOV.U32 R8, RZ, RZ, R14 ;  /* 0x000000ffff087224 */ /* 0x000fce00078e000e */
[----:B------:R-:W-:Y:S05]  /*300e0*/  WARPSYNC.COLLECTIVE R15, `(.L_x_2066) ;  /* 0x000000000f087348 */ /* 0x000fea0003c00000 */
[----:B------:R0:W1:Y:S02]  /*300f0*/  SHFL.IDX P6, R14, R13, R12, R11 ;  /* 0x0000000c0d0e7389 */ /* 0x00006400000c000b */
[----:B01----:R-:W-:Y:S01]  /*30100*/  ENDCOLLECTIVE ;  /* 0x000000000000791b */ /* 0x003fe20003800000 */
.L_x_2066:
[----:B------:R-:W-:Y:S02]  /*30110*/  IMAD.MOV.U32 R13, RZ, RZ, R20 ;  /* 0x000000ffff0d7224 */ /* 0x000fe400078e0014 */
[----:B------:R-:W-:-:S07]  /*30120*/  IMAD.MOV.U32 R7, RZ, RZ, R14 ;  /* 0x000000ffff077224 */ /* 0x000fce00078e000e */
[----:B------:R-:W-:Y:S05]  /*30130*/  WARPSYNC.COLLECTIVE R15, `(.L_x_2067) ;  /* 0x000000000f087348 */ /* 0x000fea0003c00000 */
[----:B------:R0:W1:Y:S02]  /*30140*/  SHFL.IDX P6, R14, R13, R12, R11 ;  /* 0x0000000c0d0e7389 */ /* 0x00006400000c000b */
[----:B01----:R-:W-:Y:S01]  /*30150*/  ENDCOLLECTIVE ;  /* 0x000000000000791b */ /* 0x003fe20003800000 */
.L_x_2067:
[----:B------:R-:W-:Y:S05]  /*30160*/  BRA `(.L_x_2068) ;  /* 0xfffffdf4003c7947 */ /* 0x000fea000383ffff */
.L_x_1700:
[----:B------:R-:W-:Y:S01]  /*30170*/  BSSY B1, `(.L_x_2069) ;  /* 0x0000008000017945 */ /* 0x000fe20003800000 */
[----:B------:R-:W-:Y:S02]  /*30180*/  IMAD.MOV.U32 R13, RZ, RZ, R72 ;  /* 0x000000ffff0d7224 */ /* 0x000fe400078e0048 */
[----:B------:R-:W-:Y:S02]  /*30190*/  IMAD.MOV.U32 R12, RZ, RZ, 0x2 ;  /* 0x00000002ff0c7424 */ /* 0x000fe400078e00ff */
[----:B------:R-:W-:Y:S02]  /*301a0*/  IMAD.MOV.U32 R11, RZ, RZ, 0x181f ;  /* 0x0000181fff0b7424 */ /* 0x000fe400078e00ff */
[----:B------:R-:W-:-:S07]  /*301b0*/  IMAD.MOV.U32 R15, RZ, RZ, -0x1 ;  /* 0xffffffffff0f7424 */ /* 0x000fce00078e00ff */
[----:B-1--4-:R-:W-:Y:S05]  /*301c0*/  WARPSYNC.COLLECTIVE R15, `(.L_x_2070) ;  /* 0x000000000f087348 */ /* 0x012fea0003c00000 */
[----:B----4-:R0:W2:Y:S02]  /*301d0*/  SHFL.IDX P6, R14, R13, R12, R11 ;  /* 0x0000000c0d0e7389 */ /* 0x0100a400000c000b */
[----:B012---:R-:W-:Y:S01]  /*301e0*/  ENDCOLLECTIVE ;  /* 0x000000000000791b */ /* 0x007fe20003800000 */
.L_x_2070:
[----:B------:R-:W-:Y:S05]  /*301f0*/  BSYNC B1 ;  /* 0x0000000000017941 */ /* 0x000fea0003800000 */
.L_x_2069:
        /* <DEDUP_REMOVED lines=8> */
.L_x_2071:
[----:B------:R-:W-:Y:S02]  /*30280*/  IMAD.MOV.U32 R13, RZ, RZ, R73 ;  /* 0x000000ffff0d7224 */ /* 0x000fe400078e0049 */
[----:B------:R-:W-:-:S07]  /*30290*/  IMAD.MOV.U32 R8, RZ, RZ, R14 ;  /* 0x000000ffff087224 */ /* 0x000fce00078e000e */
[----:B------:R-:W-:Y:S05]  /*302a0*/  WARPSYNC.COLLECTIVE R15, `(.L_x_2072) ;  /* 0x000000000f087348 */ /* 0x000fea0003c00000 */
[----:B------:R0:W1:Y:S02]  /*302b0*/  SHFL.IDX P6, R14, R13, R12, R11 ;  /* 0x0000000c0d0e7389 */ /* 0x00006400000c000b */
[----:B01----:R-:W-:Y:S01]  /*302c0*/  ENDCOLLECTIVE ;  /* 0x000000000000791b */ /* 0x003fe20003800000 */
.L_x_2072:
[----:B------:R-:W-:Y:S02]  /*302d0*/  IMAD.MOV.U32 R13, RZ, RZ, R20 ;  /* 0x000000ffff0d7224 */ /* 0x000fe400078e0014 */
[----:B------:R-:W-:-:S07]  /*302e0*/  IMAD.MOV.U32 R7, RZ, RZ, R14 ;  /* 0x000000ffff077224 */ /* 0x000fce00078e000e */
[----:B------:R-:W-:Y:S05]  /*302f0*/  WARPSYNC.COLLECTIVE R15, `(.L_x_2073) ;  /* 0x000000000f087348 */ /* 0x000fea0003c00000 */
[----:B------:R0:W1:Y:S02]  /*30300*/  SHFL.IDX P6, R14, R13, R12, R11 ;  /* 0x0000000c0d0e7389 */ /* 0x00006400000c000b */
[----:B01----:R-:W-:Y:S01]  /*30310*/  ENDCOLLECTIVE ;  /* 0x000000000000791b */ /* 0x003fe20003800000 */
.L_x_2073:
[----:B------:R-:W-:Y:S05]  /*30320*/  BRA `(.L_x_2074) ;  /* 0xfffffdf400e87947 */ /* 0x000fea000383ffff */
.L_x_1703:
[----:B------:R-:W-:Y:S01]  /*30330*/  BSSY B1, `(.L_x_2075) ;  /* 0x0000008000017945 */ /* 0x000fe20003800000 */
[----:B------:R-:W-:Y:S02]  /*30340*/  IMAD.MOV.U32 R13, RZ, RZ, R72 ;  /* 0x000000ffff0d7224 */ /* 0x000fe400078e0048 */
[----:B------:R-:W-:Y:S02]  /*30350*/  IMAD.MOV.U32 R12, RZ, RZ, 0x3 ;  /* 0x00000003ff0c7424 */ /* 0x000fe400078e00ff */
[----:B------:R-:W-:Y:S02]  /*30360*/  IMAD.MOV.U32 R11, RZ, RZ, 0x181f ;  /* 0x0000181fff0b7424 */ /* 0x000fe400078e00ff */
[----:B------:R-:W-:-:S07]  /*30370*/  IMAD.MOV.U32 R15, RZ, RZ, -0x1 ;  /* 0xffffffffff0f7424 */ /* 0x000fce00078e00ff */
[----:B-1-34-:R-:W-:Y:S05]  /*30380*/  WARPSYNC.COLLECTIVE R15, `(.L_x_2076) ;  /* 0x000000000f087348 */ /* 0x01afea0003c00000 */
[----:B------:R0:W2:Y:S02]  /*30390*/  SHFL.IDX P6, R14, R13, R12, R11 ;  /* 0x0000000c0d0e7389 */ /* 0x0000a400000c000b */
[----:B01234-:R-:W-:Y:S01]  /*303a0*/  ENDCOLLECTIVE ;  /* 0x000000000000791b */ /* 0x01ffe20003800000 */
.L_x_2076:
[----:B------:R-:W-:Y:S05]  /*303b0*/  BSYNC B1 ;  /* 0x0000000000017941 */ /* 0x000fea0003800000 */
.L_x_2075:
        /* <DEDUP_REMOVED lines=8> */
.L_x_2077:
[----:B------:R-:W-:Y:S02]  /*30440*/  IMAD.MOV.U32 R13, RZ, RZ, R73 ;  /* 0x000000ffff0d7224 */ /* 0x000fe400078e0049 */
[----:B------:R-:W-:-:S07]  /*30450*/  IMAD.MOV.U32 R21, RZ, RZ, R14 ;  /* 0x000000ffff157224 */ /* 0x000fce00078e000e */
[----:B------:R-:W-:Y:S05]  /*30460*/  WARPSYNC.COLLECTIVE R15, `(.L_x_2078) ;  /* 0x000000000f087348 */ /* 0x000fea0003c00000 */
[----:B------:R0:W1:Y:S02]  /*30470*/  SHFL.IDX P6, R14, R13, R12, R11 ;  /* 0x0000000c0d0e7389 */ /* 0x00006400000c000b */
[----:B01----:R-:W-:Y:S01]  /*30480*/  ENDCOLLECTIVE ;  /* 0x000000000000791b */ /* 0x003fe20003800000 */
.L_x_2078:
[----:B------:R-:W-:Y:S02]  /*30490*/  IMAD.MOV.U32 R13, RZ, RZ, R20 ;  /* 0x000000ffff0d7224 */ /* 0x000fe400078e0014 */
[----:B------:R-:W-:-:S07]  /*304a0*/  IMAD.MOV.U32 R81, RZ, RZ, R14 ;  /* 0x000000ffff517224 */ /* 0x000fce00078e000e */
[----:B------:R-:W-:Y:S05]  /*304b0*/  WARPSYNC.COLLECTIVE R15, `(.L_x_2079) ;  /* 0x000000000f087348 */ /* 0x000fea0003c00000 */
[----:B------:R0:W1:Y:S02]  /*304c0*/  SHFL.IDX P6, R14, R13, R12, R11 ;  /* 0x0000000c0d0e7389 */ /* 0x00006400000c000b */
[----:B01----:R-:W-:Y:S01]  /*304d0*/  ENDCOLLECTIVE ;  /* 0x000000000000791b */ /* 0x003fe20003800000 */
.L_x_2079:
[----:B------:R-:W-:Y:S01]  /*304e0*/  IMAD.MOV.U32 R78, RZ, RZ, R14 ;  /* 0x000000ffff4e7224 */ /* 0x000fe200078e000e */
[----:B------:R-:W-:Y:S06]  /*304f0*/  BRA `(.L_x_2080) ;  /* 0xfffffdf800987947 */ /* 0x000fec000383ffff */
.L_x_1707:
[----:B0-----:R0:W1:Y:S02]  /*30500*/  SYNCS.PHASECHK.TRANS64.TRYWAIT P0, [R16+URZ+0x30800], R80 ;  /* 0x03080050100075a7 */ /* 0x001064000800017f */
[----:B-1----:R-:W-:Y:S05]  /*30510*/  @!P0 NANOSLEEP.SYNCS 0x989680 ;  /* 0x009896800000895d */ /* 0x002fea0003900000 */
[----:B------:R-:W1:Y:S02]  /*30520*/  @!P0 SYNCS.PHASECHK.TRANS64 P0, [R16+URZ+0x30800], R80 ;  /* 0x03080050100085a7 */ /* 0x000e64000800007f */
[----:B-1----:R-:W-:Y:S05]  /*30530*/  @!P0 BRA `(.L_x_1707) ;  /* 0xfffffffc00f08947 */ /* 0x002fea000383ffff */
[----:B------:R-:W-:Y:S05]  /*30540*/  BRA `(.L_x_2081) ;  /* 0xfffffdfc00a87947 */ /* 0x000fea000383ffff */
.L_x_1725:
[----:B-1----:R1:W3:Y:S02]  /*30550*/  SYNCS.PHASECHK.TRANS64.TRYWAIT P2, [R0+URZ+0x30830], R3 ;  /* 0x03083003000075a7 */ /* 0x0022e4000804017f */
[----:B---3--:R-:W-:Y:S05]  /*30560*/  @!P2 NANOSLEEP.SYNCS 0x989680 ;  /* 0x009896800000a95d */ /* 0x008fea0003900000 */
[----:B------:R-:W3:Y:S02]  /*30570*/  @!P2 SYNCS.PHASECHK.TRANS64 P2, [R0+URZ+0x30830], R3 ;  /* 0x030830030000a5a7 */ /* 0x000ee4000804007f */
[----:B---3--:R-:W-:Y:S05]  /*30580*/  @!P2 BRA `(.L_x_1725) ;  /* 0xfffffffc00f0a947 */ /* 0x008fea000383ffff */
[----:B------:R-:W-:Y:S05]  /*30590*/  BRA `(.L_x_1724) ;  /* 0xfffffe38006c7947 */ /* 0x000fea000383ffff */
.L_x_1745:
[----:B-1----:R1:W2:Y:S02]  /*305a0*/  SYNCS.PHASECHK.TRANS64.TRYWAIT P4, [R2+URZ+0x30830], R154 ;  /* 0x0308309a020075a7 */ /* 0x0022a4000808017f */
[----:B--2---:R-:W-:Y:S05]  /*305b0*/  @!P4 NANOSLEEP.SYNCS 0x989680 ;  /* 0x009896800000c95d */ /* 0x004fea0003900000 */
[----:B------:R-:W2:Y:S02]  /*305c0*/  @!P4 SYNCS.PHASECHK.TRANS64 P4, [R2+URZ+0x30830], R154 ;  /* 0x0308309a0200c5a7 */ /* 0x000ea4000808007f */
[----:B--2---:R-:W-:Y:S05]  /*305d0*/  @!P4 BRA `(.L_x_1745) ;  /* 0xfffffffc00f0c947 */ /* 0x004fea000383ffff */
[----:B------:R-:W-:Y:S05]  /*305e0*/  BRA `(.L_x_1744) ;  /* 0xfffffe6400e87947 */ /* 0x000fea000383ffff */
.L_x_1750:
[----:B-1----:R1:W2:Y:S02]  /*305f0*/  SYNCS.PHASECHK.TRANS64.TRYWAIT P4, [R0+URZ+0x30850], R218 ;  /* 0x030850da000075a7 */ /* 0x0022a4000808017f */
[----:B--2---:R-:W-:Y:S05]  /*30600*/  @!P4 NANOSLEEP.SYNCS 0x989680 ;  /* 0x009896800000c95d */ /* 0x004fea0003900000 */
[----:B------:R-:W2:Y:S02]  /*30610*/  @!P4 SYNCS.PHASECHK.TRANS64 P4, [R0+URZ+0x30850], R218 ;  /* 0x030850da0000c5a7 */ /* 0x000ea4000808007f */
[----:B--2---:R-:W-:Y:S05]  /*30620*/  @!P4 BRA `(.L_x_1750) ;  /* 0xfffffffc00f0c947 */ /* 0x004fea000383ffff */
[----:B------:R-:W-:Y:S05]  /*30630*/  BRA `(.L_x_1749) ;  /* 0xfffffe7800307947 */ /* 0x000fea000383ffff */
.L_x_1771:
[----:B-1----:R1:W2:Y:S02]  /*30640*/  SYNCS.PHASECHK.TRANS64.TRYWAIT P2, [R2+URZ+0x30830], R3 ;  /* 0x03083003020075a7 */ /* 0x0022a4000804017f */
[----:B--2---:R-:W-:Y:S05]  /*30650*/  @!P2 NANOSLEEP.SYNCS 0x989680 ;  /* 0x009896800000a95d */ /* 0x004fea0003900000 */
[----:B------:R-:W2:Y:S02]  /*30660*/  @!P2 SYNCS.PHASECHK.TRANS64 P2, [R2+URZ+0x30830], R3 ;  /* 0x030830030200a5a7 */ /* 0x000ea4000804007f */
[----:B--2---:R-:W-:Y:S05]  /*30670*/  @!P2 BRA `(.L_x_1771) ;  /* 0xfffffffc00f0a947 */ /* 0x004fea000383ffff */
[----:B------:R-:W-:Y:S05]  /*30680*/  BRA `(.L_x_1770) ;  /* 0xfffffe98004c7947 */ /* 0x000fea000383ffff */
.L_x_1776:
[----:B-1----:R1:W2:Y:S02]  /*30690*/  SYNCS.PHASECHK.TRANS64.TRYWAIT P2, [R231+URZ+0x30850], R0 ;  /* 0x03085000e70075a7 */ /* 0x0022a4000804017f */
[----:B--2---:R-:W-:Y:S05]  /*306a0*/  @!P2 NANOSLEEP.SYNCS 0x989680 ;  /* 0x009896800000a95d */ /* 0x004fea0003900000 */
[----:B------:R-:W2:Y:S02]  /*306b0*/  @!P2 SYNCS.PHASECHK.TRANS64 P2, [R231+URZ+0x30850], R0 ;  /* 0x03085000e700a5a7 */ /* 0x000ea4000804007f */
[----:B--2---:R-:W-:Y:S05]  /*306c0*/  @!P2 BRA `(.L_x_1776) ;  /* 0xfffffffc00f0a947 */ /* 0x004fea000383ffff */
[----:B------:R-:W-:Y:S05]  /*306d0*/  BRA `(.L_x_1775) ;  /* 0xfffffea800947947 */ /* 0x000fea000383ffff */
.L_x_1784:
[----:B-1----:R1:W2:Y:S02]  /*306e0*/  SYNCS.PHASECHK.TRANS64.TRYWAIT P2, [R2+URZ+0x30830], R3 ;  /* 0x03083003020075a7 */ /* 0x0022a4000804017f */
[----:B--2---:R-:W-:Y:S05]  /*306f0*/  @!P2 NANOSLEEP.SYNCS 0x989680 ;  /* 0x009896800000a95d */ /* 0x004fea0003900000 */
[----:B------:R-:W2:Y:S02]  /*30700*/  @!P2 SYNCS.PHASECHK.TRANS64 P2, [R2+URZ+0x30830], R3 ;  /* 0x030830030200a5a7 */ /* 0x000ea4000804007f */
[----:B--2---:R-:W-:Y:S05]  /*30710*/  @!P2 BRA `(.L_x_1784) ;  /* 0xfffffffc00f0a947 */ /* 0x004fea000383ffff */
[----:B------:R-:W-:Y:S05]  /*30720*/  BRA `(.L_x_1783) ;  /* 0xfffffebc00507947 */ /* 0x000fea000383ffff */
.L_x_1789:
[----:B-1----:R1:W2:Y:S02]  /*30730*/  SYNCS.PHASECHK.TRANS64.TRYWAIT P2, [R0+URZ+0x30850], R2 ;  /* 0x03085002000075a7 */ /* 0x0022a4000804017f */
[----:B--2---:R-:W-:Y:S05]  /*30740*/  @!P2 NANOSLEEP.SYNCS 0x989680 ;  /* 0x009896800000a95d */ /* 0x004fea0003900000 */
[----:B------:R-:W2:Y:S02]  /*30750*/  @!P2 SYNCS.PHASECHK.TRANS64 P2, [R0+URZ+0x30850], R2 ;  /* 0x030850020000a5a7 */ /* 0x000ea4000804007f */
[----:B--2---:R-:W-:Y:S05]  /*30760*/  @!P2 BRA `(.L_x_1789) ;  /* 0xfffffffc00f0a947 */ /* 0x004fea000383ffff */
[----:B------:R-:W-:Y:S05]  /*30770*/  BRA `(.L_x_1788) ;  /* 0xfffffecc00987947 */ /* 0x000fea000383ffff */
.L_x_1803:
[----:B-1----:R1:W2:Y:S02]  /*30780*/  SYNCS.PHASECHK.TRANS64.TRYWAIT P0, [R5+URZ+0x30850], R0 ;  /* 0x03085000050075a7 */ /* 0x0022a4000800017f */
[----:B--2---:R-:W-:Y:S05]  /*30790*/  @!P0 NANOSLEEP.SYNCS 0x989680 ;  /* 0x009896800000895d */ /* 0x004fea0003900000 */
[----:B------:R-:W2:Y:S02]  /*307a0*/  @!P0 SYNCS.PHASECHK.TRANS64 P0, [R5+URZ+0x30850], R0 ;  /* 0x03085000050085a7 */ /* 0x000ea4000800007f */
[----:B--2---:R-:W-:Y:S05]  /*307b0*/  @!P0 BRA `(.L_x_1803) ;  /* 0xfffffffc00f08947 */ /* 0x004fea000383ffff */
[----:B------:R-:W-:Y:S05]  /*307c0*/  BRA `(.L_x_1802) ;  /* 0xfffffef000c07947 */ /* 0x000fea000383ffff */
.L_x_1852:
[----:B------:R-:W1:Y:S01]  /*307d0*/  S2R R4, SR_TID.X ;  /* 0x0000000000047919 */ /* 0x000e620000002100 */
[----:B------:R-:W-:Y:S01]  /*307e0*/  BSSY B1, `(.L_x_2082) ;  /* 0x000000a000017945 */ /* 0x000fe20003800000 */
[----:B------:R-:W-:Y:S02]  /*307f0*/  IMAD.MOV.U32 R12, RZ, RZ, RZ ;  /* 0x000000ffff0c7224 */ /* 0x000fe400078e00ff */
[----:B------:R-:W-:Y:S02]  /*30800*/  IMAD.MOV.U32 R11, RZ, RZ, 0x1f ;  /* 0x0000001fff0b7424 */ /* 0x000fe400078e00ff */
[----:B0-----:R-:W-:Y:S01]  /*30810*/  IMAD.MOV.U32 R15, RZ, RZ, -0x1 ;  /* 0xffffffffff0f7424 */ /* 0x001fe200078e00ff */
[----:B-1----:R-:W-:-:S04]  /*30820*/  SHF.R.U32.HI R4, RZ, 0x5, R4 ;  /* 0x00000005ff047819 */ /* 0x002fc80000011604 */
[----:B------:R-:W-:-:S05]  /*30830*/  LOP3.LUT R4, R4, 0x3, RZ, 0xc0, !PT ;  /* 0x0000000304047812 */ /* 0x000fca00078ec0ff */
[----:B------:R-:W-:-:S07]  /*30840*/  IMAD.MOV.U32 R13, RZ, RZ, R4 ;  /* 0x000000ffff0d7224 */ /* 0x000fce00078e0004 */
[----:B------:R-:W-:Y:S05]  /*30850*/  WARPSYNC.COLLECTIVE R15, `(.L_x_2083) ;  /* 0x000000000f087348 */ /* 0x000fea0003c00000 */
[----:B------:R0:W1:Y:S02]  /*30860*/  SHFL.IDX P6, R14, R13, R12, R11 ;  /* 0x0000000c0d0e7389 */ /* 0x00006400000c000b */
[----:B01----:R-:W-:Y:S01]  /*30870*/  ENDCOLLECTIVE ;  /* 0x000000000000791b */ /* 0x003fe20003800000 */
.L_x_2083:
[----:B------:R-:W-:Y:S05]  /*30880*/  BSYNC B1 ;  /* 0x0000000000017941 */ /* 0x000fea0003800000 */
.L_x_2082:
[----:B------:R-:W-:Y:S05]  /*30890*/  BRA `(.L_x_2084) ;  /* 0xffffff6800947947 */ /* 0x000fea000383ffff */
.L_x_1854:
[----:B------:R-:W-:Y:S01]  /*308a0*/  BSSY B1, `(.L_x_2085) ;  /* 0x0000006000017945 */ /* 0x000fe20003800000 */
[----:B0-----:R-:W-:-:S07]  /*308b0*/  IMAD.MOV.U32 R15, RZ, RZ, -0x1 ;  /* 0xffffffffff0f7424 */ /* 0x001fce00078e00ff */
[----:B-1----:R-:W-:Y:S05]  /*308c0*/  WARPSYNC.COLLECTIVE R15, `(.L_x_2086) ;  /* 0x000000000f0c7348 */ /* 0x002fea0003c00000 */
[----:B------:R-:W-:Y:S02]  /*308d0*/  ELECT P6, UR62, PT ;  /* 0x00000000003e782f */ /* 0x000fe400038c0000 */
[----:B------:R-:W-:Y:S01]  /*308e0*/  MOV R14, UR62 ;  /* 0x0000003e000e7c02 */ /* 0x000fe20008000f00 */
[----:B-1----:R-:W-:Y:S10]  /*308f0*/  ENDCOLLECTIVE ;  /* 0x000000000000791b */ /* 0x002ff40003800000 */
.L_x_2086:
[----:B------:R-:W-:Y:S05]  /*30900*/  BSYNC B1 ;  /* 0x0000000000017941 */ /* 0x000fea0003800000 */
.L_x_2085:
[----:B------:R-:W-:Y:S01]  /*30910*/  PLOP3.LUT P2, PT, P6, PT, PT, 0x80, 0x0 ;  /* 0x000000000000781c */ /* 0x000fe2000374f070 */
[----:B------:R-:W-:-:S12]  /*30920*/  BRA `(.L_x_1853) ;  /* 0xffffff6800887947 */ /* 0x000fd8000383ffff */
.L_x_1856:
[----:B-1----:R1:W2:Y:S02]  /*30930*/  SYNCS.PHASECHK.TRANS64.TRYWAIT P0, [R18+URZ+0x30820], R3 ;  /* 0x03082003120075a7 */ /* 0x0022a4000800017f */
[----:B--2---:R-:W-:Y:S05]  /*30940*/  @!P0 NANOSLEEP.SYNCS 0x989680 ;  /* 0x009896800000895d */ /* 0x004fea0003900000 */
[----:B------:R-:W2:Y:S02]  /*30950*/  @!P0 SYNCS.PHASECHK.TRANS64 P0, [R18+URZ+0x30820], R3 ;  /* 0x03082003120085a7 */ /* 0x000ea4000800007f */
[----:B--2---:R-:W-:Y:S05]  /*30960*/  @!P0 BRA `(.L_x_1856) ;  /* 0xfffffffc00f08947 */ /* 0x004fea000383ffff */
[----:B------:R-:W-:Y:S05]  /*30970*/  BRA `(.L_x_2087) ;  /* 0xffffff6800987947 */ /* 0x000fea000383ffff */
.L_x_1860:
[----:B--2---:R2:W3:Y:S02]  /*30980*/  SYNCS.PHASECHK.TRANS64.TRYWAIT P0, [R5+URZ+0x308a0], R9 ;  /* 0x0308a009050075a7 */ /* 0x0044e4000800017f */
[----:B---3--:R-:W-:Y:S05]  /*30990*/  @!P0 NANOSLEEP.SYNCS 0x989680 ;  /* 0x009896800000895d */ /* 0x008fea0003900000 */
[----:B------:R-:W3:Y:S02]  /*309a0*/  @!P0 SYNCS.PHASECHK.TRANS64 P0, [R5+URZ+0x308a0], R9 ;  /* 0x0308a009050085a7 */ /* 0x000ee4000800007f */
[----:B---3--:R-:W-:Y:S05]  /*309b0*/  @!P0 BRA `(.L_x_1860) ;  /* 0xfffffffc00f08947 */ /* 0x008fea000383ffff */
[----:B------:R-:W-:Y:S05]  /*309c0*/  BRA `(.L_x_2088) ;  /* 0xffffff6800b87947 */ /* 0x000fea000383ffff */
.L_x_1868:
[----:B0-----:R0:W1:Y:S02]  /*309d0*/  SYNCS.PHASECHK.TRANS64.TRYWAIT P0, [R5+URZ+0x308c0], R9 ;  /* 0x0308c009050075a7 */ /* 0x001064000800017f */
[----:B-1----:R-:W-:Y:S05]  /*309e0*/  @!P0 NANOSLEEP.SYNCS 0x989680 ;  /* 0x009896800000895d */ /* 0x002fea0003900000 */
[----:B------:R-:W1:Y:S02]  /*309f0*/  @!P0 SYNCS.PHASECHK.TRANS64 P0, [R5+URZ+0x308c0], R9 ;  /* 0x0308c009050085a7 */ /* 0x000e64000800007f */
[----:B-1----:R-:W-:Y:S05]  /*30a00*/  @!P0 BRA `(.L_x_1868) ;  /* 0xfffffffc00f08947 */ /* 0x002fea000383ffff */
[----:B------:R-:W-:Y:S05]  /*30a10*/  BRA `(.L_x_2089) ;  /* 0xffffff6c00f47947 */ /* 0x000fea000383ffff */
.L_x_1878:
[----:B-1----:R1:W2:Y:S02]  /*30a20*/  SYNCS.PHASECHK.TRANS64.TRYWAIT P0, [R7+URZ+0x308a0], R6 ;  /* 0x0308a006070075a7 */ /* 0x0022a4000800017f */
[----:B--2---:R-:W-:Y:S05]  /*30a30*/  @!P0 NANOSLEEP.SYNCS 0x989680 ;  /* 0x009896800000895d */ /* 0x004fea0003900000 */
[----:B------:R-:W2:Y:S02]  /*30a40*/  @!P0 SYNCS.PHASECHK.TRANS64 P0, [R7+URZ+0x308a0], R6 ;  /* 0x0308a006070085a7 */ /* 0x000ea4000800007f */
[----:B--2---:R-:W-:Y:S05]  /*30a50*/  @!P0 BRA `(.L_x_1878) ;  /* 0xfffffffc00f08947 */ /* 0x004fea000383ffff */
[----:B------:R-:W-:Y:S05]  /*30a60*/  BRA `(.L_x_2090) ;  /* 0xffffff7400807947 */ /* 0x000fea000383ffff */
.L_x_1886:
[----:B0-----:R0:W2:Y:S02]  /*30a70*/  SYNCS.PHASECHK.TRANS64.TRYWAIT P0, [R7+URZ+0x308c0], R6 ;  /* 0x0308c006070075a7 */ /* 0x0010a4000800017f */
[----:B--2---:R-:W-:Y:S05]  /*30a80*/  @!P0 NANOSLEEP.SYNCS 0x989680 ;  /* 0x009896800000895d */ /* 0x004fea0003900000 */
[----:B------:R-:W2:Y:S02]  /*30a90*/  @!P0 SYNCS.PHASECHK.TRANS64 P0, [R7+URZ+0x308c0], R6 ;  /* 0x0308c006070085a7 */ /* 0x000ea4000800007f */
[----:B--2---:R-:W-:Y:S05]  /*30aa0*/  @!P0 BRA `(.L_x_1886) ;  /* 0xfffffffc00f08947 */ /* 0x004fea000383ffff */
[----:B------:R-:W-:Y:S05]  /*30ab0*/  BRA `(.L_x_2091) ;  /* 0xffffff7800b47947 */ /* 0x000fea000383ffff */
.L_x_1912:
[----:B------:R-:W2:Y:S01]  /*30ac0*/  S2R R4, SR_TID.X ;  /* 0x0000000000047919 */ /* 0x000ea20000002100 */
[----:B------:R-:W-:Y:S01]  /*30ad0*/  BSSY B0, `(.L_x_2092) ;  /* 0x000000a000007945 */ /* 0x000fe20003800000 */
[----:B------:R-:W-:Y:S02]  /*30ae0*/  IMAD.MOV.U32 R12, RZ, RZ, RZ ;  /* 0x000000ffff0c7224 */ /* 0x000fe400078e00ff */
[----:B------:R-:W-:Y:S02]  /*30af0*/  IMAD.MOV.U32 R11, RZ, RZ, 0x1f ;  /* 0x0000001fff0b7424 */ /* 0x000fe400078e00ff */
[----:B0-----:R-:W-:Y:S01]  /*30b00*/  IMAD.MOV.U32 R15, RZ, RZ, -0x1 ;  /* 0xffffffffff0f7424 */ /* 0x001fe200078e00ff */
[----:B--2---:R-:W-:-:S04]  /*30b10*/  SHF.R.U32.HI R4, RZ, 0x5, R4 ;  /* 0x00000005ff047819 */ /* 0x004fc80000011604 */
[----:B------:R-:W-:-:S05]  /*30b20*/  LOP3.LUT R4, R4, 0x3, RZ, 0xc0, !PT ;  /* 0x0000000304047812 */ /* 0x000fca00078ec0ff */
[----:B------:R-:W-:-:S07]  /*30b30*/  IMAD.MOV.U32 R13, RZ, RZ, R4 ;  /* 0x000000ffff0d7224 */ /* 0x000fce00078e0004 */
[----:B-1----:R-:W-:Y:S05]  /*30b40*/  WARPSYNC.COLLECTIVE R15, `(.L_x_2093) ;  /* 0x000000000f087348 */ /* 0x002fea0003c00000 */
[----:B------:R0:W2:Y:S02]  /*30b50*/  SHFL.IDX P6, R14, R13, R12, R11 ;  /* 0x0000000c0d0e7389 */ /* 0x0000a400000c000b */
[----:B012---:R-:W-:Y:S01]  /*30b60*/  ENDCOLLECTIVE ;  /* 0x000000000000791b */ /* 0x007fe20003800000 */
.L_x_2093:
[----:B------:R-:W-:Y:S05]  /*30b70*/  BSYNC B0 ;  /* 0x0000000000007941 */ /* 0x000fea0003800000 */
.L_x_2092:
[----:B------:R-:W-:Y:S05]  /*30b80*/  BRA `(.L_x_2094) ;  /* 0xffffff8c00447947 */ /* 0x000fea000383ffff */
.L_x_1914:
[----:B------:R-:W-:Y:S01]  /*30b90*/  BSSY B0, `(.L_x_2095) ;  /* 0x0000006000007945 */ /* 0x000fe20003800000 */
[----:B0-----:R-:W-:-:S07]  /*30ba0*/  IMAD.MOV.U32 R15, RZ, RZ, -0x1 ;  /* 0xffffffffff0f7424 */ /* 0x001fce00078e00ff */
[----:B-12---:R-:W-:Y:S05]  /*30bb0*/  WARPSYNC.COLLECTIVE R15, `(.L_x_2096) ;  /* 0x000000000f0c7348 */ /* 0x006fea0003c00000 */
[----:B------:R-:W-:Y:S02]  /*30bc0*/  ELECT P6, UR62, PT ;  /* 0x00000000003e782f */ /* 0x000fe400038c0000 */
[----:B------:R-:W-:Y:S01]  /*30bd0*/  MOV R14, UR62 ;  /* 0x0000003e000e7c02 */ /* 0x000fe20008000f00 */
[----:B-12---:R-:W-:Y:S10]  /*30be0*/  ENDCOLLECTIVE ;  /* 0x000000000000791b */ /* 0x006ff40003800000 */
.L_x_2096:
[----:B------:R-:W-:Y:S05]  /*30bf0*/  BSYNC B0 ;  /* 0x0000000000007941 */ /* 0x000fea0003800000 */
.L_x_2095:
[----:B------:R-:W-:Y:S05]  /*30c00*/  BRA `(.L_x_2097) ;  /* 0xffffff8c00487947 */ /* 0x000fea000383ffff */
.L_x_1916:
[----:B---3--:R3:W4:Y:S02]  /*30c10*/  SYNCS.PHASECHK.TRANS64.TRYWAIT P0, [R0+URZ+0x30840], R2 ;  /* 0x03084002000075a7 */ /* 0x008724000800017f */
[----:B----4-:R-:W-:Y:S05]  /*30c20*/  @!P0 NANOSLEEP.SYNCS 0x989680 ;  /* 0x009896800000895d */ /* 0x010fea0003900000 */
[----:B------:R-:W4:Y:S02]  /*30c30*/  @!P0 SYNCS.PHASECHK.TRANS64 P0, [R0+URZ+0x30840], R2 ;  /* 0x03084002000085a7 */ /* 0x000f24000800007f */
[----:B----4-:R-:W-:Y:S05]  /*30c40*/  @!P0 BRA `(.L_x_1916) ;  /* 0xfffffffc00f08947 */ /* 0x010fea000383ffff */
[----:B------:R-:W-:Y:S05]  /*30c50*/  BRA `(.L_x_2098) ;  /* 0xffffff8c00b07947 */ /* 0x000fea000383ffff */
.L_x_1920:
[----:B------:R0:W5:Y:S01]  /*30c60*/  LDL.LU R9, [R1+0x3c] ;  /* 0x00003c0001097983 */ /* 0x0001620000300800 */
[----:B------:R-:W-:Y:S02]  /*30c70*/  IMAD.MOV.U32 R5, RZ, RZ, R11 ;  /* 0x000000ffff057224 */ /* 0x000fe400078e000b */
[----:B------:R-:W-:Y:S02]  /*30c80*/  IMAD.MOV.U32 R13, RZ, RZ, R3 ;  /* 0x000000ffff0d7224 */ /* 0x000fe400078e0003 */
[----:B------:R-:W-:Y:S02]  /*30c90*/  IMAD.MOV.U32 R12, RZ, RZ, RZ ;  /* 0x000000ffff0c7224 */ /* 0x000fe400078e00ff */
[----:B------:R-:W-:Y:S02]  /*30ca0*/  IMAD.MOV.U32 R11, RZ, RZ, 0x181f ;  /* 0x0000181fff0b7424 */ /* 0x000fe400078e00ff */
[----:B0-----:R-:W-:-:S07]  /*30cb0*/  IMAD.MOV.U32 R15, RZ, RZ, -0x1 ;  /* 0xffffffffff0f7424 */ /* 0x001fce00078e00ff */
[----:B-----5:R-:W-:Y:S05]  /*30cc0*/  WARPSYNC.COLLECTIVE R15, `(.L_x_2099) ;  /* 0x000000000f087348 */ /* 0x020fea0003c00000 */
[----:B------:R0:W1:Y:S02]  /*30cd0*/  SHFL.IDX P6, R14, R13, R12, R11 ;  /* 0x0000000c0d0e7389 */ /* 0x00006400000c000b */
[----:B01---5:R-:W-:Y:S01]  /*30ce0*/  ENDCOLLECTIVE ;  /* 0x000000000000791b */ /* 0x023fe20003800000 */
.L_x_2099:
[----:B------:R-:W-:Y:S02]  /*30cf0*/  IMAD.MOV.U32 R13, RZ, RZ, R4 ;  /* 0x000000ffff0d7224 */ /* 0x000fe400078e0004 */
[----:B------:R-:W-:-:S07]  /*30d00*/  IMAD.MOV.U32 R6, RZ, RZ, R14 ;  /* 0x000000ffff067224 */ /* 0x000fce00078e000e */
[----:B------:R-:W-:Y:S05]  /*30d10*/  WARPSYNC.COLLECTIVE R15, `(.L_x_2100) ;  /* 0x000000000f087348 */ /* 0x000fea0003c00000 */
[----:B------:R0:W1:Y:S02]  /*30d20*/  SHFL.IDX P6, R14, R13, R12, R11 ;  /* 0x0000000c0d0e7389 */ /* 0x00006400000c000b */
[----:B01----:R-:W-:Y:S01]  /*30d30*/  ENDCOLLECTIVE ;  /* 0x000000000000791b */ /* 0x003fe20003800000 */
.L_x_2100:
[----:B------:R-:W-:Y:S02]  /*30d40*/  IMAD R2, R9, R7, RZ ;  /* 0x0000000709027224 */ /* 0x000fe400078e02ff */
[----:B------:R-:W2:Y:S01]  /*30d50*/  LDL R9, [R1+0x28] ;  /* 0x0000280001097983 */ /* 0x000ea20000100800 */
[----:B------:R-:W-:Y:S01]  /*30d60*/  IMAD.IADD R0, R10, 0x1, R5 ;  /* 0x000000010a007824 */ /* 0x000fe200078e0205 */
[----:B------:R-:W-:Y:S01]  /*30d70*/  ULDC.64 UR4, c[0x0][0x208] ;  /* 0x0000820000047ab9 */ /* 0x000fe20000000a00 */
[----:B------:R-:W-:Y:S02]  /*30d80*/  IMAD.MOV.U32 R7, RZ, RZ, R14 ;  /* 0x000000ffff077224 */ /* 0x000fe400078e000e */
[----:B------:R-:W-:Y:S01]  /*30d90*/  IMAD.MOV.U32 R13, RZ, RZ, R3 ;  /* 0x000000ffff0d7224 */ /* 0x000fe200078e0003 */
[C---:B------:R-:W-:Y:S01]  /*30da0*/  ISETP.GE.AND P2, PT, R0.reuse, R2, PT ;  /* 0x000000020000720c */ /* 0x040fe20003f46270 */
[----:B------:R-:W-:Y:S02]  /*30db0*/  IMAD.MOV.U32 R12, RZ, RZ, 0x1 ;  /* 0x00000001ff0c7424 */ /* 0x000fe400078e00ff */
        /* <DEDUP_REMOVED lines=17> */
.L_x_2101:
[----:B------:R-:W-:Y:S02]  /*30ed0*/  IMAD.MOV.U32 R13, RZ, RZ, R4 ;  /* 0x000000ffff0d7224 */ /* 0x000fe400078e0004 */
[----:B------:R-:W-:-:S07]  /*30ee0*/  IMAD.MOV.U32 R7, RZ, RZ, R14 ;  /* 0x000000ffff077224 */ /* 0x000fce00078e000e */
[----:B------:R-:W-:Y:S05]  /*30ef0*/  WARPSYNC.COLLECTIVE R15, `(.L_x_2102) ;  /* 0x000000000f087348 */ /* 0x000fea0003c00000 */
[----:B------:R0:W1:Y:S02]  /*30f00*/  SHFL.IDX P6, R14, R13, R12, R11 ;  /* 0x0000000c0d0e7389 */ /* 0x00006400000c000b */
[----:B01----:R-:W-:Y:S01]  /*30f10*/  ENDCOLLECTIVE ;  /* 0x000000000000791b */ /* 0x003fe20003800000 */
.L_x_2102:
        /* <DEDUP_REMOVED lines=20> */
.L_x_2103:
[----:B------:R-:W-:Y:S02]  /*31060*/  IMAD.MOV.U32 R13, RZ, RZ, R4 ;  /* 0x000000ffff0d7224 */ /* 0x000fe400078e0004 */
[----:B------:R-:W-:-:S07]  /*31070*/  IMAD.MOV.U32 R7, RZ, RZ, R14 ;  /* 0x000000ffff077224 */ /* 0x000fce00078e000e */
[----:B------:R-:W-:Y:S05]  /*31080*/  WARPSYNC.COLLECTIVE R15, `(.L_x_2104) ;  /* 0x000000000f087348 */ /* 0x000fea0003c00000 */
[----:B------:R0:W1:Y:S02]  /*31090*/  SHFL.IDX P6, R14, R13, R12, R11 ;  /* 0x0000000c0d0e7389 */ /* 0x00006400000c000b */
[----:B01----:R-:W-:Y:S01]  /*310a0*/  ENDCOLLECTIVE ;  /* 0x000000000000791b */ /* 0x003fe20003800000 */
.L_x_2104:
        /* <DEDUP_REMOVED lines=20> */
.L_x_2105:
[----:B------:R-:W-:Y:S02]  /*311f0*/  IMAD.MOV.U32 R13, RZ, RZ, R4 ;  /* 0x000000ffff0d7224 */ /* 0x000fe400078e0004 */
[----:B------:R-:W-:-:S07]  /*31200*/  IMAD.MOV.U32 R7, RZ, RZ, R14 ;  /* 0x000000ffff077224 */ /* 0x000fce00078e000e */
[----:B------:R-:W-:Y:S05]  /*31210*/  WARPSYNC.COLLECTIVE R15, `(.L_x_2106) ;  /* 0x000000000f087348 */ /* 0x000fea0003c00000 */
[----:B------:R0:W1:Y:S02]  /*31220*/  SHFL.IDX P6, R14, R13, R12, R11 ;  /* 0x0000000c0d0e7389 */ /* 0x00006400000c000b */
[----:B01----:R-:W-:Y:S01]  /*31230*/  ENDCOLLECTIVE ;  /* 0x000000000000791b */ /* 0x003fe20003800000 */
.L_x_2106:
        /* <DEDUP_REMOVED lines=20> */
.L_x_2107:
[----:B------:R-:W-:Y:S02]  /*31380*/  IMAD.MOV.U32 R13, RZ, RZ, R4 ;  /* 0x000000ffff0d7224 */ /* 0x000fe400078e0004 */
[----:B------:R-:W-:-:S07]  /*31390*/  IMAD.MOV.U32 R7, RZ, RZ, R14 ;  /* 0x000000ffff077224 */ /* 0x000fce00078e000e */
[----:B------:R-:W-:Y:S05]  /*313a0*/  WARPSYNC.COLLECTIVE R15, `(.L_x_2108) ;  /* 0x000000000f087348 */ /* 0x000fea0003c00000 */
[----:B------:R0:W1:Y:S02]  /*313b0*/  SHFL.IDX P6, R14, R13, R12, R11 ;  /* 0x0000000c0d0e7389 */ /* 0x00006400000c000b */
[----:B01----:R-:W-:Y:S01]  /*313c0*/  ENDCOLLECTIVE ;  /* 0x000000000000791b */ /* 0x003fe20003800000 */
.L_x_2108:
        /* <DEDUP_REMOVED lines=20> */
.L_x_2109:
[----:B------:R-:W-:Y:S02]  /*31510*/  IMAD.MOV.U32 R13, RZ, RZ, R4 ;  /* 0x000000ffff0d7224 */ /* 0x000fe400078e0004 */
[----:B------:R-:W-:-:S07]  /*31520*/  IMAD.MOV.U32 R7, RZ, RZ, R14 ;  /* 0x000000ffff077224 */ /* 0x000fce00078e000e */
[----:B------:R-:W-:Y:S05]  /*31530*/  WARPSYNC.COLLECTIVE R15, `(.L_x_2110) ;  /* 0x000000000f087348 */ /* 0x000fea0003c00000 */
[----:B------:R0:W1:Y:S02]  /*31540*/  SHFL.IDX P6, R14, R13, R12, R11 ;  /* 0x0000000c0d0e7389 */ /* 0x00006400000c000b */
[----:B01----:R-:W-:Y:S01]  /*31550*/  ENDCOLLECTIVE ;  /* 0x000000000000791b */ /* 0x003fe20003800000 */
.L_x_2110:
        /* <DEDUP_REMOVED lines=20> */
.L_x_2111:
[----:B------:R-:W-:Y:S02]  /*316a0*/  IMAD.MOV.U32 R13, RZ, RZ, R4 ;  /* 0x000000ffff0d7224 */ /* 0x000fe400078e0004 */
[----:B------:R-:W-:-:S07]  /*316b0*/  IMAD.MOV.U32 R7, RZ, RZ, R14 ;  /* 0x000000ffff077224 */ /* 0x000fce00078e000e */
[----:B------:R-:W-:Y:S05]  /*316c0*/  WARPSYNC.COLLECTIVE R15, `(.L_x_2112) ;  /* 0x000000000f087348 */ /* 0x000fea0003c00000 */
[----:B------:R0:W1:Y:S02]  /*316d0*/  SHFL.IDX P6, R14, R13, R12, R11 ;  /* 0x0000000c0d0e7389 */ /* 0x00006400000c000b */
[----:B01----:R-:W-:Y:S01]  /*316e0*/  ENDCOLLECTIVE ;  /* 0x000000000000791b */ /* 0x003fe20003800000 */
.L_x_2112:
        /* <DEDUP_REMOVED lines=18> */
.L_x_2113:
[----:B------:R-:W-:Y:S02]  /*31810*/  IMAD.MOV.U32 R13, RZ, RZ, R4 ;  /* 0x000000ffff0d7224 */ /* 0x000fe400078e0004 */
[----:B------:R-:W-:-:S07]  /*31820*/  IMAD.MOV.U32 R5, RZ, RZ, R14 ;  /* 0x000000ffff057224 */ /* 0x000fce00078e000e */
[----:B------:R-:W-:Y:S05]  /*31830*/  WARPSYNC.COLLECTIVE R15, `(.L_x_2114) ;  /* 0x000000000f087348 */ /* 0x000fea0003c00000 */
[----:B------:R0:W1:Y:S02]  /*31840*/  SHFL.IDX P6, R14, R13, R12, R11 ;  /* 0x0000000c0d0e7389 */ /* 0x00006400000c000b */
[----:B01----:R-:W-:Y:S01]  /*31850*/  ENDCOLLECTIVE ;  /* 0x000000000000791b */ /* 0x003fe20003800000 */
.L_x_2114:
[----:B------:R-:W-:Y:S01]  /*31860*/  IMAD.MOV.U32 R3, RZ, RZ, R14 ;  /* 0x000000ffff037224 */ /* 0x000fe200078e000e */
[----:B------:R-:W-:Y:S06]  /*31870*/  BRA `(.L_x_2115) ;  /* 0xffffff9000687947 */ /* 0x000fec000383ffff */
.L_x_1925:
[----:B---3--:R3:W4:Y:S02]  /*31880*/  SYNCS.PHASECHK.TRANS64.TRYWAIT P0, [R18+URZ+0x30820], R0 ;  /* 0x03082000120075a7 */ /* 0x008724000800017f */
[----:B----4-:R-:W-:Y:S05]  /*31890*/  @!P0 NANOSLEEP.SYNCS 0x989680 ;  /* 0x009896800000895d */ /* 0x010fea0003900000 */
[----:B------:R-:W4:Y:S02]  /*318a0*/  @!P0 SYNCS.PHASECHK.TRANS64 P0, [R18+URZ+0x30820], R0 ;  /* 0x03082000120085a7 */ /* 0x000f24000800007f */
[----:B----4-:R-:W-:Y:S05]  /*318b0*/  @!P0 BRA `(.L_x_1925) ;  /* 0xfffffffc00f08947 */ /* 0x010fea000383ffff */
[----:B------:R-:W-:Y:S05]  /*318c0*/  BRA `(.L_x_2116) ;  /* 0xffffff9000e47947 */ /* 0x000fea000383ffff */
.L_x_1934:
[----:B-1----:R1:W2:Y:S02]  /*318d0*/  SYNCS.PHASECHK.TRANS64.TRYWAIT P0, [R3+URZ+0x30840], R2 ;  /* 0x03084002030075a7 */ /* 0x0022a4000800017f */
[----:B--2---:R-:W-:Y:S05]  /*318e0*/  @!P0 NANOSLEEP.SYNCS 0x989680 ;  /* 0x009896800000895d */ /* 0x004fea0003900000 */
[----:B------:R-:W2:Y:S02]  /*318f0*/  @!P0 SYNCS.PHASECHK.TRANS64 P0, [R3+URZ+0x30840], R2 ;  /* 0x03084002030085a7 */ /* 0x000ea4000800007f */
[----:B--2---:R-:W-:Y:S05]  /*31900*/  @!P0 BRA `(.L_x_1934) ;  /* 0xfffffffc00f08947 */ /* 0x004fea000383ffff */
[----:B------:R-:W-:Y:S05]  /*31910*/  BRA `(.L_x_2117) ;  /* 0xffffff9400dc7947 */ /* 0x000fea000383ffff */
.L_x_1942:
[----:B0-----:R0:W1:Y:S02]  /*31920*/  SYNCS.PHASECHK.TRANS64.TRYWAIT P0, [R2+URZ+0x30860], R3 ;  /* 0x03086003020075a7 */ /* 0x001064000800017f */
[----:B-1----:R-:W-:Y:S05]  /*31930*/  @!P0 NANOSLEEP.SYNCS 0x989680 ;  /* 0x009896800000895d */ /* 0x002fea0003900000 */
[----:B------:R-:W1:Y:S02]  /*31940*/  @!P0 SYNCS.PHASECHK.TRANS64 P0, [R2+URZ+0x30860], R3 ;  /* 0x03086003020085a7 */ /* 0x000e64000800007f */
[----:B-1----:R-:W-:Y:S05]  /*31950*/  @!P0 BRA `(.L_x_1942) ;  /* 0xfffffffc00f08947 */ /* 0x002fea000383ffff */
[----:B------:R-:W-:Y:S05]  /*31960*/  BRA `(.L_x_2118) ;  /* 0xffffff9c002c7947 */ /* 0x000fea000383ffff */
.L_x_1954:
[----:B-1----:R1:W2:Y:S02]  /*31970*/  SYNCS.PHASECHK.TRANS64.TRYWAIT P0, [R3+URZ+0x30840], R2 ;  /* 0x03084002030075a7 */ /* 0x0022a4000800017f */
[----:B--2---:R-:W-:Y:S05]  /*31980*/  @!P0 NANOSLEEP.SYNCS 0x989680 ;  /* 0x009896800000895d */ /* 0x004fea0003900000 */
[----:B------:R-:W2:Y:S02]  /*31990*/  @!P0 SYNCS.PHASECHK.TRANS64 P0, [R3+URZ+0x30840], R2 ;  /* 0x03084002030085a7 */ /* 0x000ea4000800007f */
[----:B--2---:R-:W-:Y:S05]  /*319a0*/  @!P0 BRA `(.L_x_1954) ;  /* 0xfffffffc00f08947 */ /* 0x004fea000383ffff */
[----:B------:R-:W-:Y:S05]  /*319b0*/  BRA `(.L_x_2119) ;  /* 0xffffffa4003c7947 */ /* 0x000fea000383ffff */
.L_x_1962:
[----:B0-----:R0:W1:Y:S02]  /*319c0*/  SYNCS.PHASECHK.TRANS64.TRYWAIT P0, [R2+URZ+0x30860], R3 ;  /* 0x03086003020075a7 */ /* 0x001064000800017f */
[----:B-1----:R-:W-:Y:S05]  /*319d0*/  @!P0 NANOSLEEP.SYNCS 0x989680 ;  /* 0x009896800000895d */ /* 0x002fea0003900000 */
[----:B------:R-:W1:Y:S02]  /*319e0*/  @!P0 SYNCS.PHASECHK.TRANS64 P0, [R2+URZ+0x30860], R3 ;  /* 0x03086003020085a7 */ /* 0x000e64000800007f */
[----:B-1----:R-:W-:Y:S05]  /*319f0*/  @!P0 BRA `(.L_x_1962) ;  /* 0xfffffffc00f08947 */ /* 0x002fea000383ffff */
[----:B------:R-:W-:Y:S05]  /*31a00*/  BRA `(.L_x_2120) ;  /* 0xffffffa8008c7947 */ /* 0x000fea000383ffff */
.L_x_1974:
[----:B--2---:R2:W3:Y:S02]  /*31a10*/  SYNCS.PHASECHK.TRANS64.TRYWAIT P0, [R3+URZ+0x30840], R2 ;  /* 0x03084002030075a7 */ /* 0x0044e4000800017f */
[----:B---3--:R-:W-:Y:S05]  /*31a20*/  @!P0 NANOSLEEP.SYNCS 0x989680 ;  /* 0x009896800000895d */ /* 0x008fea0003900000 */
[----:B------:R-:W3:Y:S02]  /*31a30*/  @!P0 SYNCS.PHASECHK.TRANS64 P0, [R3+URZ+0x30840], R2 ;  /* 0x03084002030085a7 */ /* 0x000ee4000800007f */
[----:B---3--:R-:W-:Y:S05]  /*31a40*/  @!P0 BRA `(.L_x_1974) ;  /* 0xfffffffc00f08947 */ /* 0x008fea000383ffff */
[----:B------:R-:W-:Y:S05]  /*31a50*/  BRA `(.L_x_2121) ;  /* 0xffffffb000787947 */ /* 0x000fea000383ffff */
.L_x_1982:
[----:B0-----:R0:W1:Y:S02]  /*31a60*/  SYNCS.PHASECHK.TRANS64.TRYWAIT P0, [R2+URZ+0x30860], R5 ;  /* 0x03086005020075a7 */ /* 0x001064000800017f */
[----:B-1----:R-:W-:Y:S05]  /*31a70*/  @!P0 NANOSLEEP.SYNCS 0x989680 ;  /* 0x009896800000895d */ /* 0x002fea0003900000 */
[----:B------:R-:W1:Y:S02]  /*31a80*/  @!P0 SYNCS.PHASECHK.TRANS64 P0, [R2+URZ+0x30860], R5 ;  /* 0x03086005020085a7 */ /* 0x000e64000800007f */
[----:B-1----:R-:W-:Y:S05]  /*31a90*/  @!P0 BRA `(.L_x_1982) ;  /* 0xfffffffc00f08947 */ /* 0x002fea000383ffff */
[----:B------:R-:W-:Y:S05]  /*31aa0*/  BRA `(.L_x_2122) ;  /* 0xffffffb400c47947 */ /* 0x000fea000383ffff */
.L_x_1996:
[----:B---3--:R3:W4:Y:S02]  /*31ab0*/  SYNCS.PHASECHK.TRANS64.TRYWAIT P0, [R0+URZ+0x30860], R2 ;  /* 0x03086002000075a7 */ /* 0x008724000800017f */
[----:B----4-:R-:W-:Y:S05]  /*31ac0*/  @!P0 NANOSLEEP.SYNCS 0x989680 ;  /* 0x009896800000895d */ /* 0x010fea0003900000 */
[----:B------:R-:W4:Y:S02]  /*31ad0*/  @!P0 SYNCS.PHASECHK.TRANS64 P0, [R0+URZ+0x30860], R2 ;  /* 0x03086002000085a7 */ /* 0x000f24000800007f */
[----:B----4-:R-:W-:Y:S05]  /*31ae0*/  @!P0 BRA `(.L_x_1996) ;  /* 0xfffffffc00f08947 */ /* 0x010fea000383ffff */
[----:B------:R-:W-:Y:S05]  /*31af0*/  BRA `(.L_x_2123) ;  /* 0xffffffbc00947947 */ /* 0x000fea000383ffff */
.L_x_2006:
[----:B-1-3--:R-:W3:Y:S01]  /*31b00*/  LDL R0, [R1] ;  /* 0x0000000001007983 */ /* 0x00aee20000100800 */
[----:B------:R-:W-:Y:S01]  /*31b10*/  BSSY B0, `(.L_x_2124) ;  /* 0x0000008000007945 */ /* 0x000fe20003800000 */
[----:B------:R-:W-:Y:S02]  /*31b20*/  IMAD.MOV.U32 R12, RZ, RZ, RZ ;  /* 0x000000ffff0c7224 */ /* 0x000fe400078e00ff */
[----:B0-----:R-:W-:Y:S02]  /*31b30*/  IMAD.MOV.U32 R11, RZ, RZ, 0x1f ;  /* 0x0000001fff0b7424 */ /* 0x001fe400078e00ff */
[----:B------:R-:W-:Y:S02]  /*31b40*/  IMAD.MOV.U32 R15, RZ, RZ, -0x1 ;  /* 0xffffffffff0f7424 */ /* 0x000fe400078e00ff */
[----:B---3--:R-:W-:-:S07]  /*31b50*/  IMAD.MOV.U32 R13, RZ, RZ, R0 ;  /* 0x000000ffff0d7224 */ /* 0x008fce00078e0000 */
[----:B--2---:R-:W-:Y:S05]  /*31b60*/  WARPSYNC.COLLECTIVE R15, `(.L_x_2125) ;  /* 0x000000000f087348 */ /* 0x004fea0003c00000 */
[----:B------:R0:W1:Y:S02]  /*31b70*/  SHFL.IDX P6, R14, R13, R12, R11 ;  /* 0x0000000c0d0e7389 */ /* 0x00006400000c000b */
[----:B012---:R-:W-:Y:S01]  /*31b80*/  ENDCOLLECTIVE ;  /* 0x000000000000791b */ /* 0x007fe20003800000 */
.L_x_2125:
[----:B------:R-:W-:Y:S05]  /*31b90*/  BSYNC B0 ;  /* 0x0000000000007941 */ /* 0x000fea0003800000 */
.L_x_2124:
        /* <DEDUP_REMOVED lines=10> */
.L_x_2126:
        /* <DEDUP_REMOVED lines=17> */
[----:B------:R-:W-:Y:S02]  /*31d50*/  IMAD.MOV.U32 R8, RZ, RZ, RZ ;  /* 0x000000ffff087224 */ /* 0x000fe400078e00ff */
[----:B---3--:R-:W-:Y:S01]  /*31d60*/  @!P0 IMAD.MOV.U32 R6, RZ, RZ, R2 ;  /* 0x000000ffff068224 */ /* 0x008fe200078e0002 */
[----:B------:R-:W-:-:S03]  /*31d70*/  ISETP.GE.U32.AND P0, PT, R16, 0x2, PT ;  /* 0x000000021000780c */ /* 0x000fc60003f06070 */
[----:B------:R-:W-:-:S04]  /*31d80*/  IMAD R2, R6, R4, RZ ;  /* 0x0000000406027224 */ /* 0x000fc800078e02ff */
[----:B------:R-:W-:-:S07]  /*31d90*/  IMAD.MOV.U32 R13, RZ, RZ, R2 ;  /* 0x000000ffff0d7224 */ /* 0x000fce00078e0002 */
[----:B------:R-:W-:Y:S05]  /*31da0*/  WARPSYNC.COLLECTIVE R15, `(.L_x_2127) ;  /* 0x000000000f087348 */ /* 0x000fea0003c00000 */
[----:B------:R0:W1:Y:S02]  /*31db0*/  SHFL.UP P6, R14, R13, R12, R11 ;  /* 0x0400000c0d0e7389 */ /* 0x00006400000c000b */
[----:B01----:R-:W-:Y:S01]  /*31dc0*/  ENDCOLLECTIVE ;  /* 0x000000000000791b */ /* 0x003fe20003800000 */
.L_x_2127:
        /* <DEDUP_REMOVED lines=9> */
.L_x_2128:
        /* <DEDUP_REMOVED lines=8> */
.L_x_2129:
        /* <DEDUP_REMOVED lines=8> */
.L_x_2130:
        /* <DEDUP_REMOVED lines=8> */
.L_x_2131:
        /* <DEDUP_REMOVED lines=9> */
.L_x_2132:
[----:B------:R-:W-:Y:S01]  /*32070*/  IMAD.MOV.U32 R9, RZ, RZ, R14 ;  /* 0x000000ffff097224 */ /* 0x000fe200078e000e */
[----:B------:R-:W-:Y:S06]  /*32080*/  BRA `(.L_x_2133) ;  /* 0xffffffc000987947 */ /* 0x000fec000383ffff */
.L_x_2009:
        /* <DEDUP_REMOVED lines=8> */
.L_x_2135:
[----:B------:R-:W-:Y:S05]  /*32110*/  BSYNC B0 ;  /* 0x0000000000007941 */ /* 0x000fea0003800000 */
.L_x_2134:
[----:B------:R-:W-:Y:S01]  /*32120*/  IMAD.MOV.U32 R3, RZ, RZ, R14 ;  /* 0x000000ffff037224 */ /* 0x000fe200078e000e */
[----:B------:R-:W-:Y:S01]  /*32130*/  LOP3.LUT P4, RZ, R19, 0x1, RZ, 0xc0, !PT ;  /* 0x0000000113ff7812 */ /* 0x000fe2000788c0ff */
        /* <DEDUP_REMOVED lines=9> */
.L_x_2136:
        /* <DEDUP_REMOVED lines=8> */
.L_x_2137:
        /* <DEDUP_REMOVED lines=8> */
.L_x_2138:
        /* <DEDUP_REMOVED lines=8> */
.L_x_2139:
        /* <DEDUP_REMOVED lines=9> */
.L_x_2140:
[----:B------:R-:W-:Y:S01]  /*323e0*/  IMAD.MOV.U32 R9, RZ, RZ, R14 ;  /* 0x000000ffff097224 */ /* 0x000fe200078e000e */
[----:B------:R-:W-:Y:S06]  /*323f0*/  BRA `(.L_x_2141) ;  /* 0xffffffc0006c7947 */ /* 0x000fec000383ffff */
.L_x_2011:
[----:B------:R-:W-:Y:S01]  /*32400*/  BSSY B0, `(.L_x_2142) ;  /* 0x0000006000007945 */ /* 0x000fe20003800000 */
[----:B------:R-:W-:Y:S01]  /*32410*/  PLOP3.LUT P6, PT, P6, PT, PT, 0x8, 0x0 ;  /* 0x000000000000781c */ /* 0x000fe200037ce170 */
[----:B------:R-:W-:-:S12]  /*32420*/  IMAD.MOV.U32 R15, RZ, RZ, -0x1 ;  /* 0xffffffffff0f7424 */ /* 0x000fd800078e00ff */
[----:B0-----:R-:W-:Y:S05]  /*32430*/  WARPSYNC.COLLECTIVE R15, `(.L_x_2143) ;  /* 0x000000000f087348 */ /* 0x001fea0003c00000 */
[----:B------:R-:W-:Y:S01]  /*32440*/  VOTE.ANY R14, PT, P6 ;  /* 0x00000000000e7806 */ /* 0x000fe200030e0100 */
[----:B0-----:R-:W-:Y:S06]  /*32450*/  ENDCOLLECTIVE ;  /* 0x000000000000791b */ /* 0x001fec0003800000 */
.L_x_2143:
[----:B------:R-:W-:Y:S05]  /*32460*/  BSYNC B0 ;  /* 0x0000000000007941 */ /* 0x000fea0003800000 */
.L_x_2142:
        /* <DEDUP_REMOVED lines=10> */
.L_x_2144:
[----:B------:R-:W-:Y:S02]  /*32510*/  IMAD.MOV.U32 R13, RZ, RZ, R6 ;  /* 0x000000ffff0d7224 */ /* 0x000fe400078e0006 */
[----:B------:R-:W-:-:S07]  /*32520*/  IMAD.MOV.U32 R4, RZ, RZ, R14 ;  /* 0x000000ffff047224 */ /* 0x000fce00078e000e */
[----:B------:R-:W-:Y:S05]  /*32530*/  WARPSYNC.COLLECTIVE R15, `(.L_x_2145) ;  /* 0x000000000f087348 */ /* 0x000fea0003c00000 */
[----:B------:R0:W1:Y:S02]  /*32540*/  SHFL.IDX P6, R14, R13, R12, R11 ;  /* 0x0000000c0d0e7389 */ /* 0x00006400000c000b */
[----:B01----:R-:W-:Y:S01]  /*32550*/  ENDCOLLECTIVE ;  /* 0x000000000000791b */ /* 0x003fe20003800000 */
.L_x_2145:
[----:B------:R-:W-:Y:S02]  /*32560*/  IMAD.MOV.U32 R6, RZ, RZ, R14 ;  /* 0x000000ffff067224 */ /* 0x000fe400078e000e */
[----:B------:R-:W-:-:S05]  /*32570*/  IMAD.IADD R10, R3, 0x1, R10 ;  /* 0x00000001030a7824 */ /* 0x000fca00078e020a */
[----:B------:R2:W-:Y:S01]  /*32580*/  STL [R1+0xc], R10 ;  /* 0x00000c0a01007387 */ /* 0x0005e20000100800 */
[----:B------:R-:W-:Y:S05]  /*32590*/  BRA `(.L_x_2146) ;  /* 0xffffffc0004c7947 */ /* 0x000fea000383ffff */
.L_x_2013:
[----:B------:R-:W-:Y:S01]  /*325a0*/  BSSY B0, `(.L_x_2147) ;  /* 0x0000008000007945 */ /* 0x000fe20003800000 */
[----:B------:R-:W-:Y:S02]  /*325b0*/  IMAD.MOV.U32 R13, RZ, RZ, R7 ;  /* 0x000000ffff0d7224 */ /* 0x000fe400078e0007 */
[----:B------:R-:W-:Y:S02]  /*325c0*/  IMAD.MOV.U32 R12, RZ, RZ, R3 ;  /* 0x000000ffff0c7224 */ /* 0x000fe400078e0003 */
[----:B------:R-:W-:Y:S02]  /*325d0*/  IMAD.MOV.U32 R11, RZ, RZ, 0x1f ;  /* 0x0000001fff0b7424 */ /* 0x000fe400078e00ff */
[----:B------:R-:W-:-:S07]  /*325e0*/  IMAD.MOV.U32 R15, RZ, RZ, -0x1 ;  /* 0xffffffffff0f7424 */ /* 0x000fce00078e00ff */
[----:B0-2---:R-:W-:Y:S05]  /*325f0*/  WARPSYNC.COLLECTIVE R15, `(.L_x_2148) ;  /* 0x000000000f087348 */ /* 0x005fea0003c00000 */
[----:B------:R1:W3:Y:S02]  /*32600*/  SHFL.IDX P6, R14, R13, R12, R11 ;  /* 0x0000000c0d0e7389 */ /* 0x0002e400000c000b */
[----:B0123--:R-:W-:Y:S01]  /*32610*/  ENDCOLLECTIVE ;  /* 0x000000000000791b */ /* 0x00ffe20003800000 */
.L_x_2148:
[----:B------:R-:W-:Y:S05]  /*32620*/  BSYNC B0 ;  /* 0x0000000000007941 */ /* 0x000fea0003800000 */
.L_x_2147:
[----:B------:R-:W-:Y:S01]  /*32630*/  IMAD.MOV.U32 R3, RZ, RZ, R14 ;  /* 0x000000ffff037224 */ /* 0x000fe200078e000e */
[----:B------:R-:W-:Y:S06]  /*32640*/  BRA `(.L_x_2149) ;  /* 0xffffffc000387947 */ /* 0x000fec000383ffff */
.L_x_2019:
[----:B0-----:R0:W1:Y:S02]  /*32650*/  SYNCS.PHASECHK.TRANS64.TRYWAIT P0, [R0+URZ+0x30820], R3 ;  /* 0x03082003000075a7 */ /* 0x001064000800017f */
[----:B-1----:R-:W-:Y:S05]  /*32660*/  @!P0 NANOSLEEP.SYNCS 0x989680 ;  /* 0x009896800000895d */ /* 0x002fea0003900000 */
[----:B------:R-:W1:Y:S02]  /*32670*/  @!P0 SYNCS.PHASECHK.TRANS64 P0, [R0+URZ+0x30820], R3 ;  /* 0x03082003000085a7 */ /* 0x000e64000800007f */
[----:B-1----:R-:W-:Y:S05]  /*32680*/  @!P0 BRA `(.L_x_2019) ;  /* 0xfffffffc00f08947 */ /* 0x002fea000383ffff */
[----:B------:R-:W-:Y:S05]  /*32690*/  BRA `(.L_x_2150) ;  /* 0xffffffc800d87947 */ /* 0x000fea000383ffff */
.L_x_2020:
        /* <DEDUP_REMOVED lines=11> */
.L_x_2152:
[----:B------:R-:W-:Y:S05]  /*32750*/  BSYNC B0 ;  /* 0x0000000000007941 */ /* 0x000fea0003800000 */
.L_x_2151:
[----:B------:R-:W-:Y:S05]  /*32760*/  BRA `(.L_x_2153) ;  /* 0xffffffc800c07947 */ /* 0x000fea000383ffff */
.L_x_2021:
[----:B------:R-:W-:Y:S01]  /*32770*/  BSSY B0, `(.L_x_2154) ;  /* 0x0000006000007945 */ /* 0x000fe20003800000 */
[----:B------:R-:W-:-:S07]  /*32780*/  IMAD.MOV.U32 R15, RZ, RZ, -0x1 ;  /* 0xffffffffff0f7424 */ /* 0x000fce00078e00ff */
[----:B01----:R-:W-:Y:S05]  /*32790*/  WARPSYNC.COLLECTIVE R15, `(.L_x_2155) ;  /* 0x000000000f0c7348 */ /* 0x003fea0003c00000 */
[----:B------:R-:W-:Y:S02]  /*327a0*/  ELECT P6, UR62, PT ;  /* 0x00000000003e782f */ /* 0x000fe400038c0000 */
[----:B------:R-:W-:Y:S01]  /*327b0*/  MOV R14, UR62 ;  /* 0x0000003e000e7c02 */ /* 0x000fe20008000f00 */
[----:B01----:R-:W-:Y:S10]  /*327c0*/  ENDCOLLECTIVE ;  /* 0x000000000000791b */ /* 0x003ff40003800000 */
.L_x_2155:
[----:B------:R-:W-:Y:S05]  /*327d0*/  BSYNC B0 ;  /* 0x0000000000007941 */ /* 0x000fea0003800000 */
.L_x_2154:
[----:B------:R-:W-:Y:S05]  /*327e0*/  BRA `(.L_x_2156) ;  /* 0xffffffc800b47947 */ /* 0x000fea000383ffff */
.L_x_2023:
[----:B0-----:R0:W1:Y:S02]  /*327f0*/  SYNCS.PHASECHK.TRANS64.TRYWAIT P0, [R6+URZ], R5 ;  /* 0x00000005060075a7 */ /* 0x001064000800017f */
[----:B-1----:R-:W-:Y:S05]  /*32800*/  @!P0 NANOSLEEP.SYNCS 0x989680 ;  /* 0x009896800000895d */ /* 0x002fea0003900000 */
[----:B------:R-:W1:Y:S02]  /*32810*/  @!P0 SYNCS.PHASECHK.TRANS64 P0, [R6+URZ], R5 ;  /* 0x00000005060085a7 */ /* 0x000e64000800007f */
[----:B-1----:R-:W-:Y:S05]  /*32820*/  @!P0 BRA `(.L_x_2023) ;  /* 0xfffffffc00f08947 */ /* 0x002fea000383ffff */
[----:B------:R-:W-:Y:S05]  /*32830*/  BRA `(.L_x_2157) ;  /* 0xffffffc800f87947 */ /* 0x000fea000383ffff */
.L_x_2024:
[----:B-1----:R1:W2:Y:S02]  /*32840*/  SYNCS.PHASECHK.TRANS64.TRYWAIT P0, [R7+URZ], R2 ;  /* 0x00000002070075a7 */ /* 0x0022a4000800017f */
[----:B--2---:R-:W-:Y:S05]  /*32850*/  @!P0 NANOSLEEP.SYNCS 0x989680 ;  /* 0x009896800000895d */ /* 0x004fea0003900000 */
[----:B------:R-:W2:Y:S02]  /*32860*/  @!P0 SYNCS.PHASECHK.TRANS64 P0, [R7+URZ], R2 ;  /* 0x00000002070085a7 */ /* 0x000ea4000800007f */
[----:B--2---:R-:W-:Y:S05]  /*32870*/  @!P0 BRA `(.L_x_2024) ;  /* 0xfffffffc00f08947 */ /* 0x004fea000383ffff */
[----:B------:R-:W-:Y:S05]  /*32880*/  BRA `(.L_x_2158) ;  /* 0xffffffc800ec7947 */ /* 0x000fea000383ffff */
.L_x_2026:
[----:B--2---:R2:W3:Y:S02]  /*32890*/  SYNCS.PHASECHK.TRANS64.TRYWAIT P0, [R4+URZ], R5 ;  /* 0x00000005040075a7 */ /* 0x0044e4000800017f */
[----:B---3--:R-:W-:Y:S05]  /*328a0*/  @!P0 NANOSLEEP.SYNCS 0x989680 ;  /* 0x009896800000895d */ /* 0x008fea0003900000 */
[----:B------:R-:W3:Y:S02]  /*328b0*/  @!P0 SYNCS.PHASECHK.TRANS64 P0, [R4+URZ], R5 ;  /* 0x00000005040085a7 */ /* 0x000ee4000800007f */
[----:B---3--:R-:W-:Y:S05]  /*328c0*/  @!P0 BRA `(.L_x_2026) ;  /* 0xfffffffc00f08947 */ /* 0x008fea000383ffff */
[----:B------:R-:W-:Y:S05]  /*328d0*/  BRA `(.L_x_2159) ;  /* 0xffffffc800f47947 */ /* 0x000fea000383ffff */
.L_x_2160:
        /* <DEDUP_REMOVED lines=10> */
.L_x_14837:


//--------------------- .text._ZN7cutlass13device_kernelIN5flash11enable_sm90INS1_16FlashAttnFwdSm90INS1_25CollectiveMainloopFwdSm90ILi2EN4cute5tupleIJNS5_1CILi1EEES8_S8_EEENS6_IJNS7_ILi128EEENS7_ILi80EEENS7_ILi256EEEEEELi256ENS_10bfloat16_tEfNS_4arch4Sm90ELb1ELb0ELb1ELb0ELb0ELb0ELb0ELb1ELb1ELb1ELb1ELb0EEENS1_21CollectiveEpilogueFwdINS6_IJSA_SC_SB_EEES9_SE_SG_Li256ELb0ELb1ELb1ELb0EEENS1_19SingleTileSchedulerILb0ELb1ELb1ELi128EEEEEEEEEvNT_6ParamsE --------------------------
	.section	.text._ZN7cutlass13device_kernelIN5flash11enable_sm90INS1_16FlashAttnFwdSm90INS1_25CollectiveMainloopFwdSm90ILi2EN4cute5tupleIJNS5_1CILi1EEES8_S8_EEENS6_IJNS7_ILi128EEENS7_ILi80EEENS7_ILi256EEEEEELi256ENS_10bfloat16_tEfNS_4arch4Sm90ELb1ELb0ELb1ELb0ELb0ELb0ELb0ELb1ELb1ELb1ELb1ELb0EEENS1_21CollectiveEpilogueFwdINS6_IJSA_SC_SB_EEES9_SE_SG_Li256ELb0ELb1ELb1ELb0EEENS1_19SingleTileSchedulerILb0ELb1ELb1ELi128EEEEEEEEEvNT_6ParamsE,"ax",@progbits
	.align	128
.text._ZN7cutlass13device_kernelIN5flash11enable_sm90INS1_16FlashAttnFwdSm90INS1_25CollectiveMainloopFwdSm90ILi2EN4cute5tupleIJNS5_1CILi1EEES8_S8_EEENS6_IJNS7_ILi128EEENS7_ILi80EEENS7_ILi256EEEEEELi256ENS_10bfloat16_tEfNS_4arch4Sm90ELb1ELb0ELb1ELb0ELb0ELb0ELb0ELb1ELb1ELb1ELb1ELb0EEENS1_21CollectiveEpilogueFwdINS6_IJSA_SC_SB_EEES9_SE_SG_Li256ELb0ELb1ELb1ELb0EEENS1_19SingleTileSchedulerILb0ELb1ELb1ELi128EEEEEEEEEvNT_6ParamsE:
        .type           _ZN7cutlass13device_kernelIN5flash11enable_sm90INS1_16FlashAttnFwdSm90INS1_25CollectiveMainloopFwdSm90ILi2EN4cute5tupleIJNS5_1CILi1EEES8_S8_EEENS6_IJNS7_ILi128EEENS7_ILi80EEENS7_ILi256EEEEEELi256ENS_10bfloat16_tEfNS_4arch4Sm90ELb1ELb0ELb1ELb0ELb0ELb0ELb0ELb1ELb1ELb1ELb1ELb0EEENS1_21CollectiveEpilogueFwdINS6_IJSA_SC_SB_EEES9_SE_SG_Li256ELb0ELb1ELb1ELb0EEENS1_19SingleTileSchedulerILb0ELb1ELb1ELi128EEEEEEEEEvNT_6ParamsE,@function
        .size           _ZN7cutlass13device_kernelIN5flash11enable_sm90INS1_16FlashAttnFwdSm90INS1_25CollectiveMainloopFwdSm90ILi2EN4cute5tupleIJNS5_1CILi1EEES8_S8_EEENS6_IJNS7_ILi128EEENS7_ILi80EEENS7_ILi256EEEEEELi256ENS_10bfloat16_tEfNS_4arch4Sm90ELb1ELb0ELb1ELb0ELb0ELb0ELb0ELb1ELb1ELb1ELb1ELb0EEENS1_21CollectiveEpilogueFwdINS6_IJSA_SC_SB_EEES9_SE_SG_Li256ELb0ELb1ELb1ELb0EEENS1_19SingleTileSchedulerILb0ELb1ELb1ELi128EEEEEEEEEvNT_6ParamsE,(.L_x_14838 - _ZN7cutlass13device_kernelIN5flash11enable_sm90INS1_16FlashAttnFwdSm90INS1_25CollectiveMainloopFwdSm90ILi2EN4cute5tupleIJNS5_1CILi1EEES8_S8_EEENS6_IJNS7_ILi128EEENS7_ILi80EEENS7_ILi256EEEEEELi256ENS_10bfloat16_tEfNS_4arch4Sm90ELb1ELb0ELb1ELb0ELb0ELb0ELb0ELb1ELb1ELb1ELb1ELb0EEENS1_21CollectiveEpilogueFwdINS6_IJSA_SC_SB_EEES9_SE_SG_Li256ELb0ELb1ELb1ELb0EEENS1_19SingleTileSchedulerILb0ELb1ELb1ELi128EEEEEEEEEvNT_6ParamsE)
        .other          _ZN7cutlass13device_kernelIN5flash11enable_sm90INS1_16FlashAttnFwdSm90INS1_25CollectiveMainloopFwdSm90ILi2EN4cute5tupleIJNS5_1CILi1EEES8_S8_EEENS6_IJNS7_ILi128EEENS7_ILi80EEENS7_ILi256EEEEEELi256ENS_10bfloat16_tEfNS_4arch4Sm90ELb1ELb0ELb1ELb0ELb0ELb0ELb0ELb1ELb1ELb1ELb1ELb0EEENS1_21CollectiveEpilogueFwdINS6_IJSA_SC_SB_EEES9_SE_SG_Li256ELb0ELb1ELb1ELb0EEENS1_19SingleTileSchedulerILb0ELb1ELb1ELi128EEEEEEEEEvNT_6ParamsE,@"STO_CUDA_ENTRY STV_DEFAULT"
_ZN7cutlass13device_kernelIN5flash11enable_sm90INS1_16FlashAttnFwdSm90INS1_25CollectiveMainloopFwdSm90ILi2EN4cute5tupleIJNS5_1CILi1EEES8_S8_EEENS6_IJNS7_ILi128EEENS7_ILi80EEENS7_ILi256EEEEEELi256ENS_10bfloat16_tEfNS_4arch4Sm90ELb1ELb0ELb1ELb0ELb0ELb0ELb0ELb1ELb1ELb1ELb1ELb0EEENS1_21CollectiveEpilogueFwdINS6_IJSA_SC_SB_EEES9_SE_SG_Li256ELb0ELb1ELb1ELb0EEENS1_19SingleTileSchedulerILb0ELb1ELb1ELi128EEEEEEEEEvNT_6ParamsE:
        /* <DEDUP_REMOVED lines=17> */
.L_x_2162:
[----:B------:R-:W-:Y:S05]  /*0110*/  BSYNC B0 ;  /* 0x0000000000007941 */ /* 0x000fea0003800000 */
.L_x_2161:
        /* <DEDUP_REMOVED lines=40> */
.L_x_2163:
        /* <DEDUP_REMOVED lines=22> */
.L_x_2164:
        /* <DEDUP_REMOVED lines=18> */
.L_x_2165:
        /* <DEDUP_REMOVED lines=22> */
.L_x_2166:
        /* <DEDUP_REMOVED lines=22> */
.L_x_2167:
        /* <DEDUP_REMOVED lines=8> */
.L_x_2170:
        /* <DEDUP_REMOVED lines=18> */
[----:B------:R-:W0:Y:S01]  /*0a80*/  LDC R0, c[0x0][0x448] ;  /* 0x00011200ff007b82 */ /* 0x000e220000000800 */
[----:B------:R-:W1:Y:S01]  /*0a90*/  S2R R23, SR_CTAID.X ;  /* 0x0000000000177919 */ /* 0x000e620000002500 */
[----:B------:R-:W-:-:S06]  /*0aa0*/  IMAD.MOV.U32 R153, RZ, RZ, RZ ;  /* 0x000000ffff997224 */ /* 0x000fcc00078e00ff */
[----:B------:R-:W2:Y:S08]  /*0ab0*/  LDC.64 R6, c[0x0][0x418] ;  /* 0x00010600ff067b82 */ /* 0x000eb00000000a00 */
[----:B------:R-:W3:Y:S01]  /*0ac0*/  LDC R4, c[0x0][0x288] ;  /* 0x0000a200ff047b82 */ /* 0x000ee20000000800 */
[----:B0-----:R-:W-:-:S07]  /*0ad0*/  ISETP.NE.AND P1, PT, R0, 0x1, PT ;  /* 0x000000010000780c */ /* 0x001fce0003f25270 */
[----:B------:R-:W0:Y:S01]  /*0ae0*/  LDC R17, c[0x0][0x424] ;  /* 0x00010900ff117b82 */ /* 0x000e220000000800 */
[----:B--2---:R-:W-:-:S07]  /*0af0*/  ISETP.NE.U32.AND P0, PT, R6, RZ, PT ;  /* 0x000000ff0600720c */ /* 0x004fce0003f05070 */
[----:B------:R-:W2:Y:S01]  /*0b00*/  LDC R152, c[0x0][0x2f0] ;  /* 0x0000bc00ff987b82 */ /* 0x000ea20000000800 */
[----:B-1----:R-:W-:Y:S02]  /*0b10*/  SHF.L.U32 R23, R23, 0x7, RZ ;  /* 0x0000000717177819 */ /* 0x002fe400000006ff */
[----:B------:R-:W-:-:S03]  /*0b20*/  ISETP.NE.AND.EX P0, PT, R7, RZ, PT, P0 ;  /* 0x000000ff0700720c */ /* 0x000fc60003f05300 */
[----:B------:R-:W-:Y:S01]  /*0b30*/  @P1 VIADD R0, R23, 0x7f ;  /* 0x0000007f17001836 */ /* 0x000fe20000000000 */
[----:B---3--:R-:W-:Y:S01]  /*0b40*/  IADD3 R4, -R4, 0x50, RZ ;  /* 0x0000005004047810 */ /* 0x008fe20007ffe1ff */
[----:B------:R-:W1:Y:S08]  /*0b50*/  @P1 LDC R3, c[0x0][0x44c] ;  /* 0x00011300ff031b82 */ /* 0x000e700000000800 */
[----:B------:R-:W3:Y:S01]  /*0b60*/  @P1 LDC R5, c[0x0][0x450] ;  /* 0x00011400ff051b82 */ /* 0x000ee20000000800 */
[----:B0-----:R-:W-:Y:S01]  /*0b70*/  SEL R17, R17, 0x1, P0 ;  /* 0x0000000111117807 */ /* 0x001fe20000000000 */
[----:B-1----:R-:W-:-:S04]  /*0b80*/  @P1 IMAD.HI.U32 R2, R0, R3, RZ ;  /* 0x0000000300021227 */ /* 0x002fc800078e00ff */
[----:B------:R-:W-:Y:S02]  /*0b90*/  VIADD R0, R23, 0x7f ;  /* 0x0000007f17007836 */ /* 0x000fe40000000000 */
[CC--:B--2---:R-:W-:Y:S01]  /*0ba0*/  IMAD R3, R17.reuse, R152.reuse, R4 ;  /* 0x0000009811037224 */ /* 0x0c4fe200078e0204 */
[----:B------:R-:W-:Y:S02]  /*0bb0*/  SHF.R.U32.HI R4, RZ, 0x10, R18 ;  /* 0x00000010ff047819 */ /* 0x000fe40000011612 */
[----:B---3--:R-:W-:Y:S01]  /*0bc0*/  @P1 SHF.R.U32.HI R0, RZ, R5, R2 ;  /* 0x00000005ff001219 */ /* 0x008fe20000011602 */
[----:B------:R-:W-:Y:S01]  /*0bd0*/  IMAD R2, R17, R152, 0x4f ;  /* 0x0000004f11027424 */ /* 0x000fe200078e0298 */
[----:B------:R-:W-:Y:S02]  /*0be0*/  ISETP.NE.AND P0, PT, R4, RZ, PT ;  /* 0x000000ff0400720c */ /* 0x000fe40003f05270 */
[----:B------:R-:W-:Y:S01]  /*0bf0*/  LOP3.LUT R18, R18, 0xffff, RZ, 0xc0, !PT ;  /* 0x0000ffff12127812 */ /* 0x000fe200078ec0ff */
[----:B------:R-:W-:-:S02]  /*0c00*/  IMAD.IADD R0, R3, 0x1, R0 ;  /* 0x0000000103007824 */ /* 0x000fc400078e0200 */
[----:B------:R-:W-:-:S04]  /*0c10*/  IMAD.HI R2, R2, 0x66666667, RZ ;  /* 0x6666666702027827 */ /* 0x000fc800078e02ff */
[----:B------:R-:W-:Y:S01]  /*0c20*/  IMAD.HI R0, R0, 0x66666667, RZ ;  /* 0x6666666700007827 */ /* 0x000fe200078e02ff */
[----:B------:R-:W-:-:S03]  /*0c30*/  SHF.R.U32.HI R3, RZ, 0x1f, R2 ;  /* 0x0000001fff037819 */ /* 0x000fc60000011602 */
[----:B------:R-:W0:Y:S01]  /*0c40*/  @!P0 LDC R4, c[0x0][0x9f0] ;  /* 0x00027c00ff048b82 */ /* 0x000e220000000800 */
[----:B------:R-:W-:Y:S02]  /*0c50*/  SHF.R.U32.HI R5, RZ, 0x1f, R0 ;  /* 0x0000001fff057819 */ /* 0x000fe40000011600 */
[----:B------:R-:W-:Y:S02]  /*0c60*/  LEA.HI.SX32 R3, R2, R3, 0x1b ;  /* 0x0000000302037211 */ /* 0x000fe400078fdaff */
[----:B------:R-:W-:-:S04]  /*0c70*/  LEA.HI.SX32 R0, R0, R5, 0x1b ;  /* 0x0000000500007211 */ /* 0x000fc800078fdaff */
[----:B------:R-:W-:-:S04]  /*0c80*/  VIMNMX R11, R3, R0, PT ;  /* 0x00000000030b7248 */ /* 0x000fc80003fe0100 */
[----:B------:R-:W-:-:S13]  /*0c90*/  ISETP.GE.AND P1, PT, R11, 0x1, PT ;  /* 0x000000010b00780c */ /* 0x000fda0003f26270 */
[----:B------:R-:W-:Y:S05]  /*0ca0*/  @!P1 BRA `(.L_x_2172) ;  /* 0x00000000006c9947 */ /* 0x000fea0003800000 */
[-C--:B0-----:R-:W-:Y:S02]  /*0cb0*/  IABS R7, R4.reuse ;  /* 0x0000000400077213 */ /* 0x081fe40000000000 */
[----:B------:R-:W-:Y:S02]  /*0cc0*/  IADD3 R5, R4, -0x1, R11 ;  /* 0xffffffff04057810 */ /* 0x000fe40007ffe00b */
[----:B------:R-:W0:Y:S01]  /*0cd0*/  I2F.RP R0, R7 ;  /* 0x0000000700007306 */ /* 0x000e220000209400 */
[----:B------:R-:W-:-:S05]  /*0ce0*/  IABS R8, R4 ;  /* 0x0000000400087213 */ /* 0x000fca0000000000 */
[----:B------:R-:W-:Y:S02]  /*0cf0*/  IMAD.MOV R8, RZ, RZ, -R8 ;  /* 0x000000ffff087224 */ /* 0x000fe400078e0a08 */
[----:B0-----:R-:W0:Y:S02]  /*0d00*/  MUFU.RCP R0, R0 ;  /* 0x0000000000007308 */ /* 0x001e240000001000 */
[----:B0-----:R-:W-:Y:S02]  /*0d10*/  IADD3 R2, R0, 0xffffffe, RZ ;  /* 0x0ffffffe00027810 */ /* 0x001fe40007ffe0ff */
[----:B------:R-:W-:-:S04]  /*0d20*/  IABS R0, R5 ;  /* 0x0000000500007213 */ /* 0x000fc80000000000 */
[----:B------:R0:W1:Y:S01]  /*0d30*/  F2I.FTZ.U32.TRUNC.NTZ R3, R2 ;  /* 0x0000000200037305 */ /* 0x000062000021f000 */
[----:B------:R-:W-:-:S04]  /*0d40*/  LOP3.LUT R5, R5, R4, RZ, 0x3c, !PT ;  /* 0x0000000405057212 */ /* 0x000fc800078e3cff */
        /* <DEDUP_REMOVED lines=9> */
[-C--:B------:R-:W-:Y:S01]  /*0de0*/  @!P1 IADD3 R0, R0, -R7.reuse, RZ ;  /* 0x8000000700009210 */ /* 0x080fe20007ffe0ff */
[----:B------:R-:W-:Y:S01]  /*0df0*/  @!P1 VIADD R3, R3, 0x1 ;  /* 0x0000000103039836 */ /* 0x000fe20000000000 */
[----:B------:R-:W-:Y:S02]  /*0e00*/  ISETP.NE.AND P1, PT, R4, RZ, PT ;  /* 0x000000ff0400720c */ /* 0x000fe40003f25270 */
[----:B------:R-:W-:-:S13]  /*0e10*/  ISETP.GE.U32.AND P0, PT, R0, R7, PT ;  /* 0x000000070000720c */ /* 0x000fda0003f06070 */
[----:B------:R-:W-:-:S04]  /*0e20*/  @P0 VIADD R3, R3, 0x1 ;  /* 0x0000000103030836 */ /* 0x000fc80000000000 */
[----:B------:R-:W-:Y:S01]  /*0e30*/  @!P2 IMAD.MOV R3, RZ, RZ, -R3 ;  /* 0x000000ffff03a224 */ /* 0x000fe200078e0a03 */
[----:B------:R-:W-:-:S05]  /*0e40*/  @!P1 LOP3.LUT R3, RZ, R4, RZ, 0x33, !PT ;  /* 0x00000004ff039212 */ /* 0x000fca00078e33ff */
[----:B------:R-:W-:-:S07]  /*0e50*/  IMAD.MOV.U32 R153, RZ, RZ, R3 ;  /* 0x000000ffff997224 */ /* 0x000fce00078e0003 */
.L_x_2172:
[----:B------:R-:W1:Y:S01]  /*0e60*/  S2R R0, SR_TID.X ;  /* 0x0000000000007919 */ /* 0x000e620000002100 */
[-C--:B------:R-:W-:Y:S01]  /*0e70*/  IMAD R18, R18, R153.reuse, RZ ;  /* 0x0000009912127224 */ /* 0x080fe200078e02ff */
[----:B------:R-:W-:Y:S01]  /*0e80*/  PLOP3.LUT P0, PT, PT, PT, PT, 0x80, 0x0 ;  /* 0x000000000000781c */ /* 0x000fe20003f0f070 */
[----:B------:R-:W-:Y:S01]  /*0e90*/  IMAD.MOV.U32 R2, RZ, RZ, RZ ;  /* 0x000000ffff027224 */ /* 0x000fe200078e00ff */
[----:B------:R-:W-:Y:S02]  /*0ea0*/  CS2R R150, SRZ ;  /* 0x0000000000967805 */ /* 0x000fe4000001ff00 */
[----:B------:R-:W-:Y:S02]  /*0eb0*/  CS2R R148, SRZ ;  /* 0x0000000000947805 */ /* 0x000fe4000001ff00 */
[----:B------:R-:W-:Y:S02]  /*0ec0*/  VIADDMNMX R153, R18, R153, R11, PT ;  /* 0x0000009912997246 */ /* 0x000fe4000380010b */
[----:B------:R-:W-:-:S02]  /*0ed0*/  CS2R R146, SRZ ;  /* 0x0000000000927805 */ /* 0x000fc4000001ff00 */
[----:B------:R-:W-:Y:S02]  /*0ee0*/  CS2R R144, SRZ ;  /* 0x0000000000907805 */ /* 0x000fe4000001ff00 */
[----:B------:R-:W-:Y:S02]  /*0ef0*/  CS2R R142, SRZ ;  /* 0x00000000008e7805 */ /* 0x000fe4000001ff00 */
[----:B------:R-:W-:Y:S02]  /*0f00*/  ISETP.GT.AND P1, PT, R153, R18, PT ;  /* 0x000000129900720c */ /* 0x000fe40003f24270 */
        /* <DEDUP_REMOVED lines=21> */
[----:B-1----:R-:W-:Y:S01]  /*1060*/  IADD3 R19, R0, -0x80, RZ ;  /* 0xffffff8000137810 */ /* 0x002fe20007ffe0ff */
[----:B------:R-:W-:Y:S01]  /*1070*/  IMAD.MOV.U32 R0, RZ, RZ, RZ ;  /* 0x000000ffff007224 */ /* 0x000fe200078e00ff */
        /* <DEDUP_REMOVED lines=37> */
[----:B------:R-:W-:Y:S01]  /*12d0*/  CS2R R24, SRZ ;  /* 0x0000000000187805 */ /* 0x000fe2000001ff00 */
[----:B------:R-:W-:Y:S01]  /*12e0*/  IMAD R152, R17, R152, RZ ;  /* 0x0000009811987224 */ /* 0x000fe200078e02ff */
[----:B------:R-:W-:Y:S06]  /*12f0*/  @!P1 BRA `(.L_x_2173) ;  /* 0x000000dc003c9947 */ /* 0x000fec0003800000 */
[----:B------:R-:W-:Y:S01]  /*1300*/  SHF.R.S32.HI R64, RZ, 0x1f, R19 ;  /* 0x0000001fff407819 */ /* 0x000fe20000011413 */
[----:B------:R-:W1:Y:S01]  /*1310*/  S2UR UR7, SR_CgaCtaId ;  /* 0x00000000000779c3 */ /* 0x000e620000008800 */
[----:B------:R-:W-:Y:S02]  /*1320*/  UMOV UR6, 0x400 ;  /* 0x0000040000067882 */ /* 0x000fe40000000000 */
[----:B------:R-:W-:-:S04]  /*1330*/  LEA.HI R65, R64, R19, RZ, 0x7 ;  /* 0x0000001340417211 */ /* 0x000fc800078f38ff */
[----:B------:R-:W-:-:S05]  /*1340*/  SHF.R.S32.HI R66, RZ, 0x7, R65 ;  /* 0x00000007ff427819 */ /* 0x000fca0000011441 */
[----:B------:R-:W2:Y:S01]  /*1350*/  SHFL.IDX PT, R0, R66, RZ, 0x1f ;  /* 0x00001fff42007589 */ /* 0x000ea200000e0000 */
[----:B-1----:R-:W-:-:S04]  /*1360*/  ULEA UR8, UR7, UR6, 0x18 ;  /* 0x0000000607087291 */ /* 0x002fc8000f8ec03f */
[----:B------:R-:W-:Y:S02]  /*1370*/  UIADD3 UR6, UR8, 0x14400, URZ ;  /* 0x0001440008067890 */ /* 0x000fe4000fffe03f */
[----:B------:R-:W-:Y:S02]  /*1380*/  IMAD.U32 R16, RZ, RZ, UR8 ;  /* 0x00000008ff107e24 */ /* 0x000fe4000f8e00ff */
[----:B------:R-:W-:Y:S01]  /*1390*/  ULOP3.LUT UP0, URZ, UR6, 0x9f, URZ, 0xc0, !UPT ;  /* 0x0000009f063f7892 */ /* 0x000fe2000f80c03f */
[----:B--2---:R-:W-:-:S05]  /*13a0*/  R2UR UR4, R0 ;  /* 0x00000000000472ca */ /* 0x004fca00000e0000 */
        /* <DEDUP_REMOVED lines=11> */
[----:B0-----:R-:W-:Y:S01]  /*1460*/  IMAD.U32 R4, RZ, RZ, UR4 ;  /* 0x00000004ff047e24 */ /* 0x001fe2000f8e00ff */
        /* <DEDUP_REMOVED lines=12> */
.L_x_2174:
[----:B------:R-:W2:Y:S01]  /*1530*/  LDL.LU R20, [R1+0x14] ;  /* 0x0000140001147983 */ /* 0x000ea20000300800 */
[----:B------:R-:W-:Y:S02]  /*1540*/  R2UR UR4, R16 ;  /* 0x00000000100472ca */ /* 0x000fe400000e0000 */
[----:B------:R-:W-:-:S11]  /*1550*/  SHF.L.U32 R2, RZ, 0x1f, RZ ;  /* 0x0000001fff027819 */ /* 0x000fd600000006ff */
[----:B------:R-:W1:Y:S01]  /*1560*/  SYNCS.PHASECHK.TRANS64.TRYWAIT P1, [UR4+0x38800], R2 ;  /* 0x03880002ff0075a7 */ /* 0x000e620008020144 */
[----:B--2---:R-:W-:-:S04]  /*1570*/  LOP3.LUT R0, R20, 0x1, RZ, 0xfc, !PT ;  /* 0x0000000114007812 */ /* 0x004fc800078efcff */
[----:B------:R-:W-:Y:S01]  /*1580*/  ISETP.NE.AND P0, PT, R0, 0x3, PT ;  /* 0x000000030000780c */ /* 0x000fe20003f05270 */
[----:B-1----:R-:W-:-:S12]  /*1590*/  @!P1 BRA `(.L_x_2175) ;  /* 0x0000014800009947 */ /* 0x002fd80003800000 */
.L_x_2303:
[----:B------:R-:W-:Y:S05]  /*15a0*/  @!P0 BRA `(.L_x_2176) ;  /* 0x0000000000048947 */ /* 0x000fea0003800000 */
[----:B------:R-:W-:Y:S01]  /*15b0*/  BPT.TRAP 0x1 ;  /* 0x000000040000795c */ /* 0x000fe20000300000 */
.L_x_2176:
[----:B------:R-:W-:-:S13]  /*15c0*/  R2UR UR4, R16 ;  /* 0x00000000100472ca */ /* 0x000fda00000e0000 */
[----:B------:R2:W3:Y:S01]  /*15d0*/  SYNCS.PHASECHK.TRANS64.TRYWAIT P2, [UR4+0x38830], R2 ;  /* 0x03883002ff0075a7 */ /* 0x0004e20008040144 */
[----:B------:R-:W-:Y:S05]  /*15e0*/  @!P0 BRA `(.L_x_2177) ;  /* 0x0000000000048947 */ /* 0x000fea0003800000 */
[----:B------:R-:W-:Y:S01]  /*15f0*/  BPT.TRAP 0x1 ;  /* 0x000000040000795c */ /* 0x000fe20000300000 */
.L_x_2177:
[----:B------:R-:W4:Y:S01]  /*1600*/  S2R R0, SR_TID.X ;  /* 0x0000000000007919 */ /* 0x000f220000002100 */
[----:B0-----:R-:W-:-:S05]  /*1610*/  IMAD.U32 R4, RZ, RZ, UR36 ;  /* 0x00000024ff047e24 */ /* 0x001fca000f8e00ff */
[----:B------:R-:W-:Y:S02]  /*1620*/  LOP3.LUT R4, R4, 0x10000, RZ, 0xfc, !PT ;  /* 0x0001000004047812 */ /* 0x000fe400078efcff */
[----:B----4-:R-:W-:-:S04]  /*1630*/  LOP3.LUT R0, R0, 0x7f, RZ, 0xc0, !PT ;  /* 0x0000007f00007812 */ /* 0x010fc800078ec0ff */
[----:B------:R-:W-:Y:S01]  /*1640*/  ISETP.NE.AND P1, PT, R0, RZ, PT ;  /* 0x000000ff0000720c */ /* 0x000fe20003f25270 */
[----:B---3--:R-:W-:-:S12]  /*1650*/  @P2 BRA `(.L_x_2178) ;  /* 0x00000000000c2947 */ /* 0x008fd80003800000 */
[----:B------:R-:W-:-:S13]  /*1660*/  R2UR UR4, R16 ;  /* 0x00000000100472ca */ /* 0x000fda00000e0000 */
[----:B------:R-:W0:Y:S02]  /*1670*/  SYNCS.PHASECHK.TRANS64.TRYWAIT P2, [UR4+0x38830], R2 ;  /* 0x03883002ff0075a7 */ /* 0x000e240008040144 */
[----:B0-----:R-:W-:Y:S05]  /*1680*/  @!P2 BRA `(.L_x_2179) ;  /* 0x0000014400e0a947 */ /* 0x001fea0003800000 */
.L_x_2178:
[----:B------:R-:W-:Y:S05]  /*1690*/  WARPSYNC.ALL ;  /* 0x0000000000007948 */ /* 0x000fea0003800000 */
        /* <DEDUP_REMOVED lines=27> */
[----:B012---:R-:W0:Y:S01]  /*1850*/  LDC R2, c[0x0][0x448] ;  /* 0x00011200ff027b82 */ /* 0x007e220000000800 */
[----:B------:R-:W-:Y:S01]  /*1860*/  UMOV UR35, 0x40000040 ;  /* 0x4000004000237882 */ /* 0x000fe20000000000 */
[----:B------:R-:W-:Y:S01]  /*1870*/  UMOV UR37, 0x40000040 ;  /* 0x4000004000257882 */ /* 0x000fe20000000000 */
[----:B------:R-:W-:Y:S01]  /*1880*/  UIADD3 UR4, UR61, 0x80, URZ ;  /* 0x000000803d047890 */ /* 0x000fe2000fffe03f */
[----:B------:R-:W-:Y:S01]  /*1890*/  LOP3.LUT R0, R65, 0xffffff80, RZ, 0xc0, !PT ;  /* 0xffffff8041007812 */ /* 0x000fe200078ec0ff */
[----:B------:R-:W-:Y:S01]  /*18a0*/  UIADD3 UR30, UR61, 0x500, URZ ;  /* 0x000005003d1e7890 */ /* 0x000fe2000fffe03f */
[----:B------:R-:W-:Y:S01]  /*18b0*/  LEA.HI R64, R64, R19, RZ, 0x2 ;  /* 0x0000001340407211 */ /* 0x000fe200078f10ff */
[----:B------:R-:W-:Y:S01]  /*18c0*/  UMOV UR10, UR61 ;  /* 0x0000003d000a7c82 */ /* 0x000fe20008000000 */
[----:B------:R-:W-:Y:S01]  /*18d0*/  UIADD3 UR34, UR61, 0x502, URZ ;  /* 0x000005023d227890 */ /* 0x000fe2000fffe03f */
[----:B------:R-:W-:Y:S01]  /*18e0*/  HGMMA.64x16x16.F32.BF16 R56, gdesc[UR8], RZ, !UPT, gsb0 ;  /* 0x00200000083879f0 */ /* 0x000fe2000c0018ff */
[----:B------:R-:W-:Y:S01]  /*18f0*/  UMOV UR14, UR4 ;  /* 0x00000004000e7c82 */ /* 0x000fe20008000000 */
[----:B------:R-:W-:Y:S01]  /*1900*/  UIADD3 UR8, UR61, 0x100, URZ ;  /* 0x000001003d087890 */ /* 0x000fe2000fffe03f */
[----:B------:R-:W-:Y:S01]  /*1910*/  IADD3 R0, R19, -R0, RZ ;  /* 0x8000000013007210 */ /* 0x000fe20007ffe0ff */
[----:B------:R-:W-:Y:S01]  /*1920*/  UIADD3 UR10, UR61, 0x180, URZ ;  /* 0x000001803d0a7890 */ /* 0x000fe2000fffe03f */
[----:B------:R-:W-:Y:S01]  /*1930*/  LOP3.LUT R64, R64, 0xfffffffc, RZ, 0xc0, !PT ;  /* 0xfffffffc40407812 */ /* 0x000fe200078ec0ff */
[----:B------:R-:W-:Y:S01]  /*1940*/  UIADD3 UR4, UR61, 0x200, URZ ;  /* 0x000002003d047890 */ /* 0x000fe2000fffe03f */
[----:B------:R-:W-:Y:S01]  /*1950*/  SHF.R.S32.HI R3, RZ, 0x1f, R0 ;  /* 0x0000001fff037819 */ /* 0x000fe20000011400 */
[----:B------:R-:W-:Y:S01]  /*1960*/  UIADD3 UR5, UR6, 0x2, URZ ;  /* 0x0000000206057890 */ /* 0x000fe2000fffe03f */
[----:B------:R-:W-:Y:S01]  /*1970*/  LEA.HI R7, R66, R66, RZ, 0x1 ;  /* 0x0000004242077211 */ /* 0x000fe200078f08ff */
[----:B------:R-:W-:Y:S01]  /*1980*/  UMOV UR18, UR8 ;  /* 0x0000000800127c82 */ /* 0x000fe20008000000 */
[----:B------:R-:W-:Y:S01]  /*1990*/  UMOV UR22, UR10 ;  /* 0x0000000a00167c82 */ /* 0x000fe20008000000 */
[----:B------:R-:W-:Y:S01]  /*19a0*/  UIADD3 UR10, UR61, 0x2, URZ ;  /* 0x000000023d0a7890 */ /* 0x000fe2000fffe03f */
[CC--:B------:R-:W-:Y:S01]  /*19b0*/  LEA.HI R6, R3.reuse, R0.reuse, RZ, 0x5 ;  /* 0x0000000003067211 */ /* 0x0c0fe200078f28ff */
[----:B------:R-:W-:Y:S01]  /*19c0*/  UMOV UR26, UR4 ;  /* 0x00000004001a7c82 */ /* 0x000fe20008000000 */
[----:B------:R-:W-:Y:S01]  /*19d0*/  UMOV UR28, UR5 ;  /* 0x00000005001c7c82 */ /* 0x000fe20008000000 */
[----:B------:R-:W-:Y:S01]  /*19e0*/  UMOV UR9, UR29 ;  /* 0x0000001d00097c82 */ /* 0x000fe20008000000 */
[----:B------:R-:W-:Y:S01]  /*19f0*/  UMOV UR8, UR28 ;  /* 0x0000001c00087c82 */ /* 0x000fe20008000000 */
[----:B------:R-:W-:Y:S01]  /*1a00*/  UMOV UR11, 0x40000040 ;  /* 0x40000040000b7882 */ /* 0x000fe20000000000 */
[----:B------:R-:W-:Y:S01]  /*1a10*/  UIADD3 UR4, UR61, 0x102, URZ ;  /* 0x000001023d047890 */ /* 0x000fe2000fffe03f */
[----:B------:R-:W-:Y:S01]  /*1a20*/  IMAD.U32 R12, RZ, RZ, UR28 ;  /* 0x0000001cff0c7e24 */ /* 0x000fe2000f8e00ff */
[----:B------:R-:W-:Y:S01]  /*1a30*/  UIADD3 UR5, UR61, 0x182, URZ ;  /* 0x000001823d057890 */ /* 0x000fe2000fffe03f */
[----:B0-----:R-:W-:Y:S01]  /*1a40*/  ISETP.NE.AND P2, PT, R2, 0x1, PT ;  /* 0x000000010200780c */ /* 0x001fe20003f45270 */
[----:B------:R-:W-:Y:S01]  /*1a50*/  UIADD3 UR7, UR6, 0x4, URZ ;  /* 0x0000000406077890 */ /* 0x000fe2000fffe03f */
[----:B------:R-:W-:Y:S01]  /*1a60*/  LEA.HI R2, R3, R0, RZ, 0x2 ;  /* 0x0000000003027211 */ /* 0x000fe200078f10ff */
[----:B------:R-:W-:Y:S01]  /*1a70*/  UIADD3 UR32, UR6, 0x802, URZ ;  /* 0x0000080206207890 */ /* 0x000fe2000fffe03f */
[----:B------:R-:W-:Y:S01]  /*1a80*/  SHF.R.S32.HI R6, RZ, 0x5, R6 ;  /* 0x00000005ff067819 */ /* 0x000fe20000011406 */
[----:B------:R-:W-:Y:S01]  /*1a90*/  UIADD3 UR36, UR6, 0x804, URZ ;  /* 0x0000080406247890 */ /* 0x000fe2000fffe03f */
[--C-:B------:R-:W-:Y:S01]  /*1aa0*/  SHF.R.S32.HI R3, RZ, 0x2, R2.reuse ;  /* 0x00000002ff037819 */ /* 0x100fe20000011402 */
[----:B------:R-:W-:Y:S01]  /*1ab0*/  UIADD3 UR38, UR61, 0x504, URZ ;  /* 0x000005043d267890 */ /* 0x000fe2000fffe03f */
[----:B------:R-:W-:Y:S01]  /*1ac0*/  SHF.R.S32.HI R8, RZ, 0x1f, R2 ;  /* 0x0000001fff087819 */ /* 0x000fe20000011402 */
[----:B------:R-:W-:Y:S01]  /*1ad0*/  UMOV UR39, 0x40000040 ;  /* 0x4000004000277882 */ /* 0x000fe20000000000 */
[----:B------:R-:W-:Y:S01]  /*1ae0*/  UIADD3 UR40, UR6, 0x806, URZ ;  /* 0x0000080606287890 */ /* 0x000fe2000fffe03f */
[----:B------:R-:W-:Y:S01]  /*1af0*/  IMAD R6, R6, 0x10, R23 ;  /* 0x0000001006067824 */ /* 0x000fe200078e0217 */
[----:B------:R-:W-:Y:S01]  /*1b00*/  UIADD3 UR42, UR61, 0x506, URZ ;  /* 0x000005063d2a7890 */ /* 0x000fe2000fffe03f */
[-C--:B------:R-:W-:Y:S01]  /*1b10*/  LEA.HI R8, R8, R3.reuse, RZ, 0x3 ;  /* 0x0000000308087211 */ /* 0x080fe200078f18ff */
[----:B------:R-:W-:Y:S01]  /*1b20*/  UMOV UR41, 0x40000040 ;  /* 0x4000004000297882 */ /* 0x000fe20000000000 */
[----:B------:R-:W-:Y:S01]  /*1b30*/  UMOV UR43, 0x40000040 ;  /* 0x40000040002b7882 */ /* 0x000fe20000000000 */
[----:B------:R-:W-:Y:S01]  /*1b40*/  UIADD3 UR44, UR6, 0xc00, URZ ;  /* 0x00000c00062c7890 */ /* 0x000fe2000fffe03f */
[----:B------:R-:W-:Y:S01]  /*1b50*/  LOP3.LUT R8, R8, 0xfffffff8, RZ, 0xc0, !PT ;  /* 0xfffffff808087812 */ /* 0x000fe200078ec0ff */
[----:B------:R-:W-:Y:S01]  /*1b60*/  UIADD3 UR46, UR61, 0x780, URZ ;  /* 0x000007803d2e7890 */ /* 0x000fe2000fffe03f */
[----:B------:R-:W-:Y:S01]  /*1b70*/  IMAD.IADD R64, R19, 0x1, -R64 ;  /* 0x0000000113407824 */ /* 0x000fe200078e0a40 */
[----:B------:R-:W-:Y:S01]  /*1b80*/  UMOV UR45, 0x40000040 ;  /* 0x40000040002d7882 */ /* 0x000fe20000000000 */
[----:B------:R-:W-:Y:S01]  /*1b90*/  UMOV UR47, 0x40000040 ;  /* 0x40000040002f7882 */ /* 0x000fe20000000000 */
[----:B------:R-:W-:Y:S01]  /*1ba0*/  UIADD3 UR48, UR6, 0xc02, URZ ;  /* 0x00000c0206307890 */ /* 0x000fe2000fffe03f */
[----:B------:R-:W-:Y:S01]  /*1bb0*/  IADD3 R6, R6, R3, -R8 ;  /* 0x0000000306067210 */ /* 0x000fe20007ffe808 */
[----:B------:R-:W-:Y:S01]  /*1bc0*/  UIADD3 UR50, UR61, 0x782, URZ ;  /* 0x000007823d327890 */ /* 0x000fe2000fffe03f */
[----:B------:R-:W0:Y:S01]  /*1bd0*/  @P2 LDC R8, c[0x0][0x44c] ;  /* 0x00011300ff082b82 */ /* 0x000e220000000800 */
[----:B------:R-:W-:Y:S01]  /*1be0*/  UMOV UR49, 0x40000040 ;  /* 0x4000004000317882 */ /* 0x000fe20000000000 */
[----:B------:R-:W-:Y:S01]  /*1bf0*/  UMOV UR51, 0x40000040 ;  /* 0x4000004000337882 */ /* 0x000fe20000000000 */
[----:B------:R-:W-:Y:S01]  /*1c00*/  UIADD3 UR52, UR6, 0xc04, URZ ;  /* 0x00000c0406347890 */ /* 0x000fe2000fffe03f */
[----:B------:R-:W-:Y:S01]  /*1c10*/  LOP3.LUT R7, R7, 0x3fffffe, RZ, 0xc0, !PT ;  /* 0x03fffffe07077812 */ /* 0x000fe200078ec0ff */
[----:B------:R-:W-:-:S02]  /*1c20*/  WARPGROUP.DEPBAR.LE gsb0, 0x0 ;  /* 0x00008000000079c5 */ /* 0x000fc40000010000 */
[----:B------:R-:W-:Y:S01]  /*1c30*/  WARPGROUP.ARRIVE ;  /* 0x00000000000079c5 */ /* 0x000fe20000000000 */
[----:B------:R-:W-:Y:S01]  /*1c40*/  UIADD3 UR54, UR61, 0x784, URZ ;  /* 0x000007843d367890 */ /* 0x000fe2000fffe03f */
[----:B------:R-:W1:Y:S01]  /*1c50*/  @P2 LDC R20, c[0x0][0x450] ;  /* 0x00011400ff142b82 */ /* 0x000e620000000800 */
[----:B------:R-:W-:Y:S01]  /*1c60*/  UMOV UR53, 0x40000040 ;  /* 0x4000004000357882 */ /* 0x000fe20000000000 */
[----:B------:R-:W-:Y:S01]  /*1c70*/  UMOV UR55, 0x40000040 ;  /* 0x4000004000377882 */ /* 0x000fe20000000000 */
[----:B------:R-:W-:Y:S01]  /*1c80*/  UIADD3 UR58, UR61, 0x786, URZ ;  /* 0x000007863d3a7890 */ /* 0x000fe2000fffe03f */
[----:B------:R-:W-:Y:S01]  /*1c90*/  HGMMA.64x16x16.F32.BF16 R48, gdesc[UR12], RZ, !UPT, gsb0 ;  /* 0x002000000c3079f0 */ /* 0x000fe2000c0018ff */
[----:B------:R-:W-:Y:S01]  /*1ca0*/  UIADD3 UR12, UR61, 0x4, URZ ;  /* 0x000000043d0c7890 */ /* 0x000fe2000fffe03f */
[----:B------:R-:W-:Y:S01]  /*1cb0*/  LEA.HI R3, R64, R64, RZ, 0x1 ;  /* 0x0000004040037211 */ /* 0x000fe200078f08ff */
[----:B------:R-:W-:Y:S01]  /*1cc0*/  UIADD3 UR13, UR6, 0x6, URZ ;  /* 0x00000006060d7890 */ /* 0x000fe2000fffe03f */
[----:B------:R-:W-:Y:S01]  /*1cd0*/  IMAD.IADD R7, R66, 0x1, -R7 ;  /* 0x0000000142077824 */ /* 0x000fe200078e0a07 */
[----:B------:R-:W-:Y:S01]  /*1ce0*/  UIADD3 UR14, UR6, 0x400, URZ ;  /* 0x00000400060e7890 */ /* 0x000fe2000fffe03f */
[----:B------:R-:W-:Y:S01]  /*1cf0*/  LOP3.LUT R3, R3, 0x1ffffffe, RZ, 0xc0, !PT ;  /* 0x1ffffffe03037812 */ /* 0x000fe200078ec0ff */
[----:B------:R-:W-:Y:S01]  /*1d00*/  UMOV UR15, 0x40000040 ;  /* 0x40000040000f7882 */ /* 0x000fe20000000000 */
[----:B------:R-:W-:Y:S01]  /*1d10*/  UMOV UR59, 0x40000040 ;  /* 0x40000040003b7882 */ /* 0x000fe20000000000 */
[----:B------:R-:W-:Y:S01]  /*1d20*/  LEA R6, R7, R6, 0x6 ;  /* 0x0000000607067211 */ /* 0x000fe200078e30ff */
[----:B------:R-:W2:Y:S01]  /*1d30*/  LDC R9, c[0x0][0x288] ;  /* 0x0000a200ff097b82 */ /* 0x000ea20000000800 */
[----:B------:R-:W-:Y:S01]  /*1d40*/  IMAD.IADD R3, R64, 0x1, -R3 ;  /* 0x0000000140037824 */ /* 0x000fe200078e0a03 */
[----:B------:R-:W-:Y:S01]  /*1d50*/  MOV R15, UR61 ;  /* 0x0000003d000f7c02 */ /* 0x000fe20008000f00 */
[----:B------:R-:W-:Y:S01]  /*1d60*/  IMAD R7, R153, -0x50, R152 ;  /* 0xffffffb099077824 */ /* 0x000fe200078e0298 */
[----:B------:R-:W-:Y:S01]  /*1d70*/  CS2R R150, SRZ ;  /* 0x0000000000967805 */ /* 0x000fe2000001ff00 */
[----:B------:R-:W-:Y:S01]  /*1d80*/  IMAD R19, R3, 0x8, R6 ;  /* 0x0000000803137824 */ /* 0x000fe200078e0206 */
[----:B------:R-:W-:-:S02]  /*1d90*/  CS2R R148, SRZ ;  /* 0x0000000000947805 */ /* 0x000fc4000001ff00 */
[----:B------:R-:W-:Y:S02]  /*1da0*/  CS2R R146, SRZ ;  /* 0x0000000000927805 */ /* 0x000fe4000001ff00 */
[----:B------:R-:W-:Y:S01]  /*1db0*/  IADD3 R7, R7, 0x50, RZ ;  /* 0x0000005007077810 */ /* 0x000fe20007ffe0ff */
[----:B0-----:R-:W-:Y:S01]  /*1dc0*/  @P2 IMAD.HI.U32 R3, R19, R8, RZ ;  /* 0x0000000813032227 */ /* 0x001fe200078e00ff */
[----:B------:R-:W-:Y:S02]  /*1dd0*/  CS2R R144, SRZ ;  /* 0x0000000000907805 */ /* 0x000fe4000001ff00 */
[----:B------:R-:W-:Y:S02]  /*1de0*/  CS2R R142, SRZ ;  /* 0x00000000008e7805 */ /* 0x000fe4000001ff00 */
[----:B------:R-:W-:Y:S01]  /*1df0*/  CS2R R140, SRZ ;  /* 0x00000000008c7805 */ /* 0x000fe2000001ff00 */
[----:B------:R-:W-:Y:S01]  /*1e00*/  IMAD.MOV.U32 R6, RZ, RZ, R19 ;  /* 0x000000ffff067224 */ /* 0x000fe200078e0013 */
[----:B-1----:R-:W-:-:S02]  /*1e10*/  @P2 SHF.R.U32.HI R6, RZ, R20, R3 ;  /* 0x00000014ff062219 */ /* 0x002fc40000011603 */
[----:B------:R-:W-:Y:S02]  /*1e20*/  CS2R R138, SRZ ;  /* 0x00000000008a7805 */ /* 0x000fe4000001ff00 */
[----:B------:R-:W-:Y:S02]  /*1e30*/  LOP3.LUT R3, R2, 0x7ffffffc, RZ, 0xc0, !PT ;  /* 0x7ffffffc02037812 */ /* 0x000fe400078ec0ff */
[----:B------:R-:W-:Y:S02]  /*1e40*/  CS2R R136, SRZ ;  /* 0x0000000000887805 */ /* 0x000fe4000001ff00 */
[----:B------:R-:W-:Y:S01]  /*1e50*/  CS2R R134, SRZ ;  /* 0x0000000000867805 */ /* 0x000fe2000001ff00 */
[----:B------:R-:W0:Y:S01]  /*1e60*/  SHFL.IDX PT, R8, R6, 0x1, 0x1c1f ;  /* 0x003c1f0006087f89 */ /* 0x000e2200000e0000 */
[----:B------:R-:W-:Y:S01]  /*1e70*/  CS2R R132, SRZ ;  /* 0x0000000000847805 */ /* 0x000fe2000001ff00 */
[----:B------:R-:W-:Y:S01]  /*1e80*/  IMAD.IADD R20, R0, 0x1, -R3 ;  /* 0x0000000100147824 */ /* 0x000fe200078e0a03 */
[----:B------:R-:W-:-:S02]  /*1e90*/  CS2R R130, SRZ ;  /* 0x0000000000827805 */ /* 0x000fc4000001ff00 */
[----:B------:R-:W-:Y:S02]  /*1ea0*/  CS2R R128, SRZ ;  /* 0x0000000000807805 */ /* 0x000fe4000001ff00 */
[----:B------:R-:W-:Y:S01]  /*1eb0*/  CS2R R126, SRZ ;  /* 0x00000000007e7805 */ /* 0x000fe2000001ff00 */
[----:B------:R-:W-:Y:S01]  /*1ec0*/  IMAD R7, R20, -0x2, R7 ;  /* 0xfffffffe14077824 */ /* 0x000fe200078e0207 */
        /* <DEDUP_REMOVED lines=16> */
[----:B------:R-:W-:-:S02]  /*1fd0*/  WARPGROUP.DEPBAR.LE gsb0, 0x0 ;  /* 0x00008000000079c5 */ /* 0x000fc40000010000 */
[----:B------:R-:W-:Y:S01]  /*1fe0*/  WARPGROUP.ARRIVE ;  /* 0x00000000000079c5 */ /* 0x000fe20000000000 */
[----:B------:R-:W-:-:S05]  /*1ff0*/  CS2R R92, SRZ ;  /* 0x00000000005c7805 */ /* 0x000fca000001ff00 */
        /* <DEDUP_REMOVED lines=435> */
[----:B------:R-:W-:Y:S01]  /*3b30*/  MUFU.TANH R14, R56 ;  /* 0x00000038000e7308 */ /* 0x000fe20000002400 */
[----:B------:R-:W-:Y:S01]  /*3b40*/  HGMMA.64x16x16.F32.BF16 R48, gdesc[UR56], R48, gsb0 ;  /* 0x00200000383079f0 */ /* 0x000fe20008001830 */
[----:B------:R-:W-:Y:S01]  /*3b50*/  UIADD3 UR58, UR61, 0x886, URZ ;  /* 0x000008863d3a7890 */ /* 0x000fe2000fffe03f */
[----:B------:R-:W-:Y:S01]  /*3b60*/  FMUL.FTZ R63, R63, UR6 ;  /* 0x000000063f3f7c20 */ /* 0x000fe20008410000 */
[----:B------:R-:W-:Y:S01]  /*3b70*/  UMOV UR56, UR14 ;  /* 0x0000000e00387c82 */ /* 0x000fe20008000000 */
[----:B------:R-:W-:Y:S01]  /*3b80*/  UMOV UR57, UR15 ;  /* 0x0000000f00397c82 */ /* 0x000fe20008000000 */
[----:B------:R-:W-:Y:S01]  /*3b90*/  UMOV UR59, 0x40000040 ;  /* 0x40000040003b7882 */ /* 0x000fe20000000000 */
[----:B------:R-:W-:Y:S01]  /*3ba0*/  FMUL.FTZ R60, R60, UR6 ;  /* 0x000000063c3c7c20 */ /* 0x000fe20008410000 */
[----:B------:R-:W-:Y:S01]  /*3bb0*/  MUFU.TANH R58, R58 ;  /* 0x0000003a003a7308 */ /* 0x000fe20000002400 */
[----:B------:R-:W-:Y:S01]  /*3bc0*/  FMUL.FTZ R57, R57, UR6 ;  /* 0x0000000639397c20 */ /* 0x000fe20008410000 */
[----:B------:R-:W-:-:S06]  /*3bd0*/  FMUL.FTZ R61, R61, UR6 ;  /* 0x000000063d3d7c20 */ /* 0x000fcc0008410000 */
[----:B------:R-:W1:Y:S08]  /*3be0*/  MUFU.TANH R21, R59 ;  /* 0x0000003b00157308 */ /* 0x000e700000002400 */
        /* <DEDUP_REMOVED lines=8> */
[----:B------:R-:W-:Y:S01]  /*3c70*/  FMUL.FTZ R54, R54, UR6 ;  /* 0x0000000636367c20 */ /* 0x000fe20008410000 */
[----:B------:R-:W-:Y:S01]  /*3c80*/  FMUL.FTZ R55, R55, UR6 ;  /* 0x0000000637377c20 */ /* 0x000fe20008410000 */
[----:B------:R3:W4:Y:S01]  /*3c90*/  MUFU.TANH R56, R50 ;  /* 0x0000003200387308 */ /* 0x0007220000002400 */
[----:B------:R-:W-:Y:S01]  /*3ca0*/  HGMMA.64x16x16.F32.BF16 R40, gdesc[UR56], R40, gsb0 ;  /* 0x00200000382879f0 */ /* 0x000fe20008001828 */
[----:B------:R-:W-:Y:S01]  /*3cb0*/  UIADD3 UR58, UR61, 0x906, URZ ;  /* 0x000009063d3a7890 */ /* 0x000fe2000fffe03f */
[----:B------:R-:W-:Y:S01]  /*3cc0*/  FMUL.FTZ R48, R48, UR6 ;  /* 0x0000000630307c20 */ /* 0x000fe20008410000 */
[----:B------:R-:W-:Y:S01]  /*3cd0*/  UMOV UR56, UR14 ;  /* 0x0000000e00387c82 */ /* 0x000fe20008000000 */
[----:B------:R-:W-:Y:S01]  /*3ce0*/  UMOV UR57, UR15 ;  /* 0x0000000f00397c82 */ /* 0x000fe20008000000 */
[----:B------:R-:W-:Y:S01]  /*3cf0*/  UMOV UR59, 0x40000040 ;  /* 0x40000040003b7882 */ /* 0x000fe20000000000 */
[----:B------:R-:W-:Y:S01]  /*3d00*/  FMUL.FTZ R49, R49, UR6 ;  /* 0x0000000631317c20 */ /* 0x000fe20008410000 */
[----:B------:R-:W5:Y:S01]  /*3d10*/  MUFU.TANH R51, R51 ;  /* 0x0000003300337308 */ /* 0x000f620000002400 */
[----:B---3--:R-:W-:-:S02]  /*3d20*/  IMAD.MOV.U32 R50, RZ, RZ, -0x50 ;  /* 0xffffffb0ff327424 */ /* 0x008fc400078e00ff */
[----:B------:R-:W-:Y:S01]  /*3d30*/  FMUL.FTZ R52, R52, UR6 ;  /* 0x0000000634347c20 */ /* 0x000fe20008410000 */
[----:B------:R-:W-:Y:S01]  /*3d40*/  FMUL.FTZ R53, R53, UR6 ;  /* 0x0000000635357c20 */ /* 0x000fe20008410000 */
[----:B------:R-:W-:-:S03]  /*3d50*/  IMAD R3, R153, R50, 0x51 ;  /* 0x0000005199037424 */ /* 0x000fc600078e0232 */
[----:B------:R4:W3:Y:S01]  /*3d60*/  MUFU.TANH R59, R54 ;  /* 0x00000036003b7308 */ /* 0x0008e20000002400 */
[----:B------:R-:W-:-:S05]  /*3d70*/  IMAD R3, R20, -0x2, R3 ;  /* 0xfffffffe14037824 */ /* 0x000fca00078e0203 */
[----:B--2---:R-:W-:Y:S02]  /*3d80*/  IADD3 R0, R3, -R9, R152 ;  /* 0x8000000903007210 */ /* 0x004fe40007ffe098 */
[----:B------:R-:W2:Y:S02]  /*3d90*/  MUFU.TANH R55, R55 ;  /* 0x0000003700377308 */ /* 0x000ea40000002400 */
[----:B0-----:R-:W-:-:S04]  /*3da0*/  VIADDMNMX R8, R8, R0, R7, PT ;  /* 0x0000000008087246 */ /* 0x001fc80003800107 */
[C---:B------:R-:W-:Y:S02]  /*3db0*/  ISETP.GT.AND P3, PT, R8.reuse, RZ, PT ;  /* 0x000000ff0800720c */ /* 0x040fe40003f64270 */
[C---:B------:R-:W-:Y:S01]  /*3dc0*/  ISETP.GT.AND P4, PT, R8.reuse, 0x1, PT ;  /* 0x000000010800780c */ /* 0x040fe20003f84270 */
[----:B------:R-:W-:Y:S01]  /*3dd0*/  MUFU.TANH R61, R61 ;  /* 0x0000003d003d7308 */ /* 0x000fe20000002400 */
[C---:B------:R-:W-:Y:S02]  /*3de0*/  ISETP.GT.AND P5, PT, R8.reuse, 0x8, PT ;  /* 0x000000080800780c */ /* 0x040fe40003fa4270 */
[----:B-1----:R-:W-:Y:S02]  /*3df0*/  FSEL R21, R21, -INF , P4 ;  /* 0xff80000015157808 */ /* 0x002fe40002000000 */
[----:B------:R-:W-:-:S03]  /*3e00*/  ISETP.GT.AND P4, PT, R8, 0x10, PT ;  /* 0x000000100800780c */ /* 0x000fc60003f84270 */
[----:B------:R-:W-:Y:S01]  /*3e10*/  MUFU.TANH R48, R48 ;  /* 0x0000003000307308 */ /* 0x000fe20000002400 */
[----:B----4-:R-:W-:Y:S02]  /*3e20*/  FSEL R54, R56, -INF , P4 ;  /* 0xff80000038367808 */ /* 0x010fe40002000000 */
[----:B------:R-:W-:-:S05]  /*3e30*/  ISETP.GT.AND P4, PT, R8, 0x18, PT ;  /* 0x000000180800780c */ /* 0x000fca0003f84270 */
[----:B------:R-:W-:Y:S01]  /*3e40*/  MUFU.TANH R52, R52 ;  /* 0x0000003400347308 */ /* 0x000fe20000002400 */
[----:B------:R-:W-:Y:S02]  /*3e50*/  WARPGROUP.DEPBAR.LE gsb0, 0x0 ;  /* 0x00008000000079c5 */ /* 0x000fe40000010000 */
[----:B------:R-:W-:Y:S01]  /*3e60*/  WARPGROUP.ARRIVE ;  /* 0x00000000000079c5 */ /* 0x000fe20000000000 */
[----:B------:R-:W-:Y:S01]  /*3e70*/  FMUL.FTZ R42, R42, UR6 ;  /* 0x000000062a2a7c20 */ /* 0x000fe20008410000 */
[----:B------:R-:W-:Y:S01]  /*3e80*/  FMUL.FTZ R46, R46, UR6 ;  /* 0x000000062e2e7c20 */ /* 0x000fe20008410000 */
[----:B------:R-:W-:Y:S01]  /*3e90*/  FMUL.FTZ R43, R43, UR6 ;  /* 0x000000062b2b7c20 */ /* 0x000fe20008410000 */
[----:B------:R-:W-:Y:S01]  /*3ea0*/  FMUL.FTZ R47, R47, UR6 ;  /* 0x000000062f2f7c20 */ /* 0x000fe20008410000 */
[----:B------:R0:W1:Y:S01]  /*3eb0*/  MUFU.TANH R64, R42 ;  /* 0x0000002a00407308 */ /* 0x0000620000002400 */
[----:B------:R-:W-:Y:S01]  /*3ec0*/  HGMMA.64x16x16.F32.BF16 R32, gdesc[UR56], R32, gsb0 ;  /* 0x00200000382079f0 */ /* 0x000fe20008001820 */
[----:B------:R-:W-:Y:S01]  /*3ed0*/  UIADD3 UR58, UR61, 0x986, URZ ;  /* 0x000009863d3a7890 */ /* 0x000fe2000fffe03f */
[----:B------:R-:W-:Y:S01]  /*3ee0*/  FMUL.FTZ R40, R40, UR6 ;  /* 0x0000000628287c20 */ /* 0x000fe20008410000 */
[----:B------:R-:W-:Y:S01]  /*3ef0*/  UMOV UR56, UR14 ;  /* 0x0000000e00387c82 */ /* 0x000fe20008000000 */
[----:B------:R-:W-:Y:S01]  /*3f00*/  UMOV UR57, UR15 ;  /* 0x0000000f00397c82 */ /* 0x000fe20008000000 */
[----:B------:R-:W-:Y:S01]  /*3f10*/  UMOV UR59, 0x40000040 ;  /* 0x40000040003b7882 */ /* 0x000fe20000000000 */
[----:B------:R-:W-:Y:S01]  /*3f20*/  FMUL.FTZ R41, R41, UR6 ;  /* 0x0000000629297c20 */ /* 0x000fe20008410000 */
[----:B------:R4:W-:Y:S01]  /*3f30*/  MUFU.TANH R66, R46 ;  /* 0x0000002e00427308 */ /* 0x0009e20000002400 */
[----:B0-----:R-:W-:Y:S01]  /*3f40*/  FSEL R42, R58, -INF , P3 ;  /* 0xff8000003a2a7808 */ /* 0x001fe20001800000 */
[----:B------:R-:W-:Y:S01]  /*3f50*/  FMUL.FTZ R44, R44, UR6 ;  /* 0x000000062c2c7c20 */ /* 0x000fe20008410000 */
[----:B------:R-:W-:Y:S01]  /*3f60*/  ISETP.GT.AND P3, PT, R8, 0x9, PT ;  /* 0x000000090800780c */ /* 0x000fe20003f64270 */
[----:B------:R-:W-:Y:S01]  /*3f70*/  FMUL.FTZ R45, R45, UR6 ;  /* 0x000000062d2d7c20 */ /* 0x000fe20008410000 */
[----:B------:R-:W-:Y:S01]  /*3f80*/  FMNMX.FTZ R3, R42, R21, !PT ;  /* 0x000000152a037209 */ /* 0x000fe20007810000 */
[----:B------:R-:W-:Y:S01]  /*3f90*/  UMOV UR61, URZ ;  /* 0x0000003f003d7c82 */ /* 0x000fe20008000000 */
[----:B------:R-:W-:Y:S01]  /*3fa0*/  FSEL R50, R63, -INF , P3 ;  /* 0xff8000003f327808 */ /* 0x000fe20001800000 */
[----:B------:R-:W0:Y:S01]  /*3fb0*/  MUFU.TANH R43, R43 ;  /* 0x0000002b002b7308 */ /* 0x000e220000002400 */
[----:B----4-:R-:W-:-:S02]  /*3fc0*/  FSEL R46, R62, -INF , P5 ;  /* 0xff8000003e2e7808 */ /* 0x010fc40002800000 */
[----:B------:R-:W-:Y:S02]  /*3fd0*/  ISETP.GT.AND P3, PT, R8, 0x11, PT ;  /* 0x000000110800780c */ /* 0x000fe40003f64270 */
[----:B------:R-:W-:Y:S02]  /*3fe0*/  FMNMX.FTZ R3, R46, R3, !PT ;  /* 0x000000032e037209 */ /* 0x000fe40007810000 */
[----:B-----5:R-:W-:Y:S01]  /*3ff0*/  FSEL R56, R51, -INF , P3 ;  /* 0xff80000033387808 */ /* 0x020fe20001800000 */
[----:B------:R-:W4:Y:S01]  /*4000*/  MUFU.TANH R47, R47 ;  /* 0x0000002f002f7308 */ /* 0x000f220000002400 */
[----:B------:R-:W-:Y:S02]  /*4010*/  FMNMX.FTZ R3, R50, R3, !PT ;  /* 0x0000000332037209 */ /* 0x000fe40007810000 */
[----:B------:R-:W-:Y:S02]  /*4020*/  ISETP.GT.AND P3, PT, R8, 0x19, PT ;  /* 0x000000190800780c */ /* 0x000fe40003f64270 */
[----:B------:R-:W-:-:S02]  /*4030*/  FMNMX.FTZ R3, R54, R3, !PT ;  /* 0x0000000336037209 */ /* 0x000fc40007810000 */
[----:B---3--:R-:W-:Y:S01]  /*4040*/  FSEL R58, R59, -INF , P4 ;  /* 0xff8000003b3a7808 */ /* 0x008fe20002000000 */
[----:B------:R-:W-:Y:S01]  /*4050*/  MUFU.TANH R40, R40 ;  /* 0x0000002800287308 */ /* 0x000fe20000002400 */
[----:B------:R-:W-:Y:S02]  /*4060*/  FMNMX.FTZ R3, R56, R3, !PT ;  /* 0x0000000338037209 */ /* 0x000fe40007810000 */
[----:B------:R-:W-:Y:S02]  /*4070*/  ISETP.GT.AND P4, PT, R8, 0x20, PT ;  /* 0x000000200800780c */ /* 0x000fe40003f84270 */
[----:B--2---:R-:W-:Y:S02]  /*4080*/  FSEL R60, R55, -INF , P3 ;  /* 0xff800000373c7808 */ /* 0x004fe40001800000 */
[----:B------:R-:W-:Y:S01]  /*4090*/  FMNMX.FTZ R3, R58, R3, !PT ;  /* 0x000000033a037209 */ /* 0x000fe20007810000 */
[----:B------:R-:W-:Y:S01]  /*40a0*/  MUFU.TANH R41, R41 ;  /* 0x0000002900297308 */ /* 0x000fe20000002400 */
[----:B------:R-:W-:-:S02]  /*40b0*/  ISETP.GT.AND P3, PT, R8, 0x21, PT ;  /* 0x000000210800780c */ /* 0x000fc40003f64270 */
[----:B-1----:R-:W-:Y:S02]  /*40c0*/  FSEL R62, R64, -INF , P4 ;  /* 0xff800000403e7808 */ /* 0x002fe40002000000 */
[----:B------:R-:W-:Y:S02]  /*40d0*/  FMNMX.FTZ R3, R60, R3, !PT ;  /* 0x000000033c037209 */ /* 0x000fe40007810000 */
[----:B------:R-:W-:Y:S01]  /*40e0*/  ISETP.GT.AND P4, PT, R8, 0x28, PT ;  /* 0x000000280800780c */ /* 0x000fe20003f84270 */
[----:B------:R-:W-:Y:S01]  /*40f0*/  MUFU.TANH R45, R45 ;  /* 0x0000002d002d7308 */ /* 0x000fe20000002400 */
[----:B0-----:R-:W-:Y:S02]  /*4100*/  FSEL R64, R43, -INF , P3 ;  /* 0xff8000002b407808 */ /* 0x001fe40001800000 */
[----:B------:R-:W-:Y:S01]  /*4110*/  FMNMX.FTZ R3, R62, R3, !PT ;  /* 0x000000033e037209 */ /* 0x000fe20007810000 */
[----:B------:R-:W-:Y:S02]  /*4120*/  WARPGROUP.DEPBAR.LE gsb0, 0x0 ;  /* 0x00008000000079c5 */ /* 0x000fe40000010000 */
[----:B------:R-:W-:Y:S01]  /*4130*/  WARPGROUP.ARRIVE ;  /* 0x00000000000079c5 */ /* 0x000fe20000000000 */
[----:B------:R-:W-:Y:S01]  /*4140*/  FMUL.FTZ R34, R34, UR6 ;  /* 0x0000000622227c20 */ /* 0x000fe20008410000 */
[----:B------:R-:W-:Y:S01]  /*4150*/  FMUL.FTZ R35, R35, UR6 ;  /* 0x0000000623237c20 */ /* 0x000fe20008410000 */
[----:B------:R-:W-:Y:S01]  /*4160*/  FMUL.FTZ R38, R38, UR6 ;  /* 0x0000000626267c20 */ /* 0x000fe20008410000 */
[----:B------:R-:W-:Y:S01]  /*4170*/  FMUL.FTZ R39, R39, UR6 ;  /* 0x0000000627277c20 */ /* 0x000fe20008410000 */
[----:B------:R-:W-:Y:S01]  /*4180*/  ISETP.GT.AND P3, PT, R8, 0x29, PT ;  /* 0x000000290800780c */ /* 0x000fe20003f64270 */
[----:B------:R-:W-:Y:S01]  /*4190*/  HGMMA.64x16x16.F32.BF16 R24, gdesc[UR56], R24, gsb0 ;  /* 0x00200000381879f0 */ /* 0x000fe20008001818 */
[----:B------:R-:W0:Y:S01]  /*41a0*/  MUFU.TANH R34, R34 ;  /* 0x0000002200227308 */ /* 0x000e220000002400 */
[----:B------:R-:W-:Y:S01]  /*41b0*/  FSEL R66, R66, -INF , P4 ;  /* 0xff80000042427808 */ /* 0x000fe20002000000 */
[----:B------:R-:W-:Y:S01]  /*41c0*/  FMUL.FTZ R32, R32, UR6 ;  /* 0x0000000620207c20 */ /* 0x000fe20008410000 */
[----:B------:R-:W-:Y:S01]  /*41d0*/  FMNMX.FTZ R3, R64, R3, !PT ;  /* 0x0000000340037209 */ /* 0x000fe20007810000 */
[----:B------:R-:W-:Y:S01]  /*41e0*/  FMUL.FTZ R33, R33, UR6 ;  /* 0x0000000621217c20 */ /* 0x000fe20008410000 */
[----:B------:R-:W-:Y:S01]  /*41f0*/  ISETP.GT.AND P4, PT, R8, 0x30, PT ;  /* 0x000000300800780c */ /* 0x000fe20003f84270 */
[----:B------:R-:W-:Y:S01]  /*4200*/  FMUL.FTZ R36, R36, UR6 ;  /* 0x0000000624247c20 */ /* 0x000fe20008410000 */
[----:B----4-:R-:W-:Y:S01]  /*4210*/  FSEL R68, R47, -INF , P3 ;  /* 0xff8000002f447808 */ /* 0x010fe20001800000 */
[----:B------:R-:W1:Y:S01]  /*4220*/  MUFU.TANH R35, R35 ;  /* 0x0000002300237308 */ /* 0x000e620000002400 */
[----:B------:R-:W-:Y:S01]  /*4230*/  FMNMX.FTZ R3, R66, R3, !PT ;  /* 0x0000000342037209 */ /* 0x000fe20007810000 */
[----:B------:R-:W-:Y:S01]  /*4240*/  FMUL.FTZ R37, R37, UR6 ;  /* 0x0000000625257c20 */ /* 0x000fe20008410000 */
[----:B------:R-:W-:-:S02]  /*4250*/  ISETP.GT.AND P3, PT, R8, 0x31, PT ;  /* 0x000000310800780c */ /* 0x000fc40003f64270 */
[----:B------:R-:W-:-:S03]  /*4260*/  FMNMX.FTZ R3, R68, R3, !PT ;  /* 0x0000000344037209 */ /* 0x000fc60007810000 */
[----:B------:R-:W2:Y:S01]  /*4270*/  MUFU.TANH R38, R38 ;  /* 0x0000002600267308 */ /* 0x000ea20000002400 */
[----:B0-----:R-:W-:Y:S02]  /*4280*/  FSEL R70, R34, -INF , P4 ;  /* 0xff80000022467808 */ /* 0x001fe40002000000 */
[----:B------:R-:W-:Y:S02]  /*4290*/  ISETP.GT.AND P4, PT, R8, 0x38, PT ;  /* 0x000000380800780c */ /* 0x000fe40003f84270 */
[----:B------:R-:W-:-:S03]  /*42a0*/  FMNMX.FTZ R3, R70, R3, !PT ;  /* 0x0000000346037209 */ /* 0x000fc60007810000 */
[----:B------:R-:W0:Y:S01]  /*42b0*/  MUFU.TANH R39, R39 ;  /* 0x0000002700277308 */ /* 0x000e220000002400 */
[----:B-1----:R-:W-:Y:S02]  /*42c0*/  FSEL R72, R35, -INF , P3 ;  /* 0xff80000023487808 */ /* 0x002fe40001800000 */
[----:B------:R-:W-:Y:S02]  /*42d0*/  ISETP.GT.AND P3, PT, R8, 0x39, PT ;  /* 0x000000390800780c */ /* 0x000fe40003f64270 */
[----:B------:R-:W-:-:S03]  /*42e0*/  FMNMX.FTZ R3, R72, R3, !PT ;  /* 0x0000000348037209 */ /* 0x000fc60007810000 */
[----:B------:R-:W-:Y:S01]  /*42f0*/  MUFU.TANH R34, R53 ;  /* 0x0000003500227308 */ /* 0x000fe20000002400 */
[----:B--2---:R-:W-:Y:S02]  /*4300*/  FSEL R74, R38, -INF , P4 ;  /* 0xff800000264a7808 */ /* 0x004fe40002000000 */
[----:B------:R-:W-:Y:S02]  /*4310*/  ISETP.GT.AND P4, PT, R8, 0x40, PT ;  /* 0x000000400800780c */ /* 0x000fe40003f84270 */
[----:B------:R-:W-:-:S03]  /*4320*/  FMNMX.FTZ R3, R74, R3, !PT ;  /* 0x000000034a037209 */ /* 0x000fc60007810000 */
[----:B------:R-:W-:Y:S01]  /*4330*/  MUFU.TANH R38, R44 ;  /* 0x0000002c00267308 */ /* 0x000fe20000002400 */
[----:B0-----:R-:W-:Y:S02]  /*4340*/  FSEL R76, R39, -INF , P3 ;  /* 0xff800000274c7808 */ /* 0x001fe40001800000 */
[----:B------:R-:W-:Y:S02]  /*4350*/  ISETP.GT.AND P3, PT, R8, 0x41, PT ;  /* 0x000000410800780c */ /* 0x000fe40003f64270 */
[----:B------:R-:W-:-:S03]  /*4360*/  FMNMX.FTZ R3, R76, R3, !PT ;  /* 0x000000034c037209 */ /* 0x000fc60007810000 */
[----:B------:R-:W-:Y:S01]  /*4370*/  MUFU.TANH R33, R33 ;  /* 0x0000002100217308 */ /* 0x000fe20000002400 */
[----:B------:R-:W-:Y:S02]  /*4380*/  WARPGROUP.DEPBAR.LE gsb0, 0x0 ;  /* 0x00008000000079c5 */ /* 0x000fe40000010000 */
[----:B------:R-:W-:Y:S01]  /*4390*/  FMUL.FTZ R26, R26, UR6 ;  /* 0x000000061a1a7c20 */ /* 0x000fe20008410000 */
[----:B------:R-:W-:Y:S01]  /*43a0*/  FMUL.FTZ R27, R27, UR6 ;  /* 0x000000061b1b7c20 */ /* 0x000fe20008410000 */
[----:B------:R-:W-:Y:S01]  /*43b0*/  FMUL.FTZ R30, R30, UR6 ;  /* 0x000000061e1e7c20 */ /* 0x000fe20008410000 */
[----:B------:R-:W-:Y:S01]  /*43c0*/  FMUL.FTZ R31, R31, UR6 ;  /* 0x000000061f1f7c20 */ /* 0x000fe20008410000 */
[----:B------:R-:W-:Y:S01]  /*43d0*/  FMUL.FTZ R24, R24, UR6 ;  /* 0x0000000618187c20 */ /* 0x000fe20008410000 */
[----:B------:R-:W-:Y:S01]  /*43e0*/  FMUL.FTZ R25, R25, UR6 ;  /* 0x0000000619197c20 */ /* 0x000fe20008410000 */
[----:B------:R-:W0:Y:S01]  /*43f0*/  MUFU.TANH R26, R26 ;  /* 0x0000001a001a7308 */ /* 0x000e220000002400 */
[----:B------:R-:W-:Y:S01]  /*4400*/  FMUL.FTZ R28, R28, UR6 ;  /* 0x000000061c1c7c20 */ /* 0x000fe20008410000 */
[----:B------:R-:W-:Y:S01]  /*4410*/  FMUL.FTZ R29, R29, UR6 ;  /* 0x000000061d1d7c20 */ /* 0x000fe20008410000 */
[----:B------:R-:W-:-:S05]  /*4420*/  ULDC UR6, c[0x0][0x988] ;  /* 0x0002620000067ab9 */ /* 0x000fca0000000800 */
[----:B------:R-:W1:Y:S08]  /*4430*/  MUFU.TANH R27, R27 ;  /* 0x0000001b001b7308 */ /* 0x000e700000002400 */
[----:B------:R-:W2:Y:S01]  /*4440*/  MUFU.TANH R30, R30 ;  /* 0x0000001e001e7308 */ /* 0x000ea20000002400 */
[----:B0-----:R-:W-:Y:S02]  /*4450*/  FSEL R78, R26, -INF , P4 ;  /* 0xff8000001a4e7808 */ /* 0x001fe40002000000 */
[----:B------:R-:W-:-:S02]  /*4460*/  ISETP.GT.AND P4, PT, R8, 0x48, PT ;  /* 0x000000480800780c */ /* 0x000fc40003f84270 */
[----:B------:R-:W-:-:S03]  /*4470*/  FMNMX.FTZ R3, R78, R3, !PT ;  /* 0x000000034e037209 */ /* 0x000fc60007810000 */
[----:B------:R-:W0:Y:S01]  /*4480*/  MUFU.TANH R31, R31 ;  /* 0x0000001f001f7308 */ /* 0x000e220000002400 */
[----:B-1----:R-:W-:Y:S02]  /*4490*/  FSEL R80, R27, -INF , P3 ;  /* 0xff8000001b507808 */ /* 0x002fe40001800000 */
[----:B------:R-:W-:Y:S02]  /*44a0*/  ISETP.GT.AND P3, PT, R8, 0x49, PT ;  /* 0x000000490800780c */ /* 0x000fe40003f64270 */
[----:B------:R-:W-:-:S03]  /*44b0*/  FMNMX.FTZ R3, R80, R3, !PT ;  /* 0x0000000350037209 */ /* 0x000fc60007810000 */
[----:B------:R1:W-:Y:S01]  /*44c0*/  MUFU.TANH R39, R24 ;  /* 0x0000001800277308 */ /* 0x0003e20000002400 */
[----:B--2---:R-:W-:-:S04]  /*44d0*/  FSEL R82, R30, -INF , P4 ;  /* 0xff8000001e527808 */ /* 0x004fc80002000000 */
[----:B------:R-:W-:-:S03]  /*44e0*/  FMNMX.FTZ R3, R82, R3, !PT ;  /* 0x0000000352037209 */ /* 0x000fc60007810000 */
[----:B------:R-:W2:Y:S01]  /*44f0*/  MUFU.TANH R30, R49 ;  /* 0x00000031001e7308 */ /* 0x000ea20000002400 */
[----:B0-----:R-:W-:-:S04]  /*4500*/  FSEL R84, R31, -INF , P3 ;  /* 0xff8000001f547808 */ /* 0x001fc80001800000 */
[----:B------:R-:W-:-:S03]  /*4510*/  FMNMX.FTZ R3, R84, R3, !PT ;  /* 0x0000000354037209 */ /* 0x000fc60007810000 */
[----:B------:R0:W3:Y:S02]  /*4520*/  MUFU.TANH R31, R32 ;  /* 0x00000020001f7308 */ /* 0x0000e40000002400 */
[----:B------:R-:W4:Y:S06]  /*4530*/  SHFL.BFLY PT, R2, R3, 0x2, 0x1f ;  /* 0x0c401f0003027f89 */ /* 0x000f2c00000e0000 */
[----:B------:R5:W-:Y:S08]  /*4540*/  MUFU.TANH R47, R28 ;  /* 0x0000001c002f7308 */ /* 0x000bf00000002400 */
[----:B------:R3:W3:Y:S08]  /*4550*/  MUFU.TANH R35, R36 ;  /* 0x0000002400237308 */ /* 0x0006f00000002400 */
[----:B------:R-:W3:Y:S01]  /*4560*/  MUFU.TANH R37, R37 ;  /* 0x0000002500257308 */ /* 0x000ee20000002400 */
[----:B----4-:R-:W-:-:S02]  /*4570*/  FMNMX.FTZ R8, R3, R2, !PT ;  /* 0x0000000203087209 */ /* 0x010fc40007810000 */
[----:B------:R-:W4:Y:S04]  /*4580*/  SHFL.IDX PT, R2, R6, RZ, 0x1c1f ;  /* 0x001c1fff06027589 */ /* 0x000f2800000e0000 */
[----:B------:R-:W1:Y:S01]  /*4590*/  SHFL.BFLY PT, R3, R8, 0x1, 0x1f ;  /* 0x0c201f0008037f89 */ /* 0x000e6200000e0000 */
[----:B------:R3:W3:Y:S08]  /*45a0*/  MUFU.TANH R43, R25 ;  /* 0x00000019002b7308 */ /* 0x0006f00000002400 */
[----:B------:R-:W3:Y:S01]  /*45b0*/  MUFU.TANH R29, R29 ;  /* 0x0000001d001d7308 */ /* 0x000ee20000002400 */
[----:B----4-:R-:W-:-:S04]  /*45c0*/  VIADDMNMX R2, R2, R0, R7, PT ;  /* 0x0000000002027246 */ /* 0x010fc80003800107 */
[C---:B------:R-:W-:Y:S02]  /*45d0*/  ISETP.GT.AND P3, PT, R2.reuse, RZ, PT ;  /* 0x000000ff0200720c */ /* 0x040fe40003f64270 */
[----:B------:R-:W-:Y:S02]  /*45e0*/  ISETP.GT.AND P5, PT, R2, 0x1, PT ;  /* 0x000000010200780c */ /* 0x000fe40003fa4270 */
[----:B-1----:R-:W-:Y:S01]  /*45f0*/  FMNMX.FTZ R6, R8, R3, !PT ;  /* 0x0000000308067209 */ /* 0x002fe20007810000 */
[----:B------:R-:W-:Y:S01]  /*4600*/  IMAD.U32 R3, RZ, RZ, UR6 ;  /* 0x00000006ff037e24 */ /* 0x000fe2000f8e00ff */
[----:B------:R-:W-:Y:S02]  /*4610*/  ISETP.GT.AND P4, PT, R2, 0x8, PT ;  /* 0x000000080200780c */ /* 0x000fe40003f84270 */
[----:B------:R-:W-:Y:S01]  /*4620*/  FSEL R0, R14, -INF , P3 ;  /* 0xff8000000e007808 */ /* 0x000fe20001800000 */
[----:B------:R-:W-:Y:S01]  /*4630*/  FMUL.FTZ R27, R6, R3 ;  /* 0x00000003061b7220 */ /* 0x000fe20000410000 */
[----:B------:R-:W-:-:S02]  /*4640*/  FSEL R8, R57, -INF , P5 ;  /* 0xff80000039087808 */ /* 0x000fc40002800000 */
[----:B------:R-:W-:Y:S02]  /*4650*/  ISETP.GT.AND P5, PT, R2, 0x9, PT ;  /* 0x000000090200780c */ /* 0x000fe40003fa4270 */
[----:B------:R-:W-:Y:S02]  /*4660*/  FSEL R14, R65, -INF , P4 ;  /* 0xff800000410e7808 */ /* 0x000fe40002000000 */
[----:B------:R-:W-:Y:S02]  /*4670*/  FMNMX.FTZ R7, R0, R8, !PT ;  /* 0x0000000800077209 */ /* 0x000fe40007810000 */
[----:B------:R-:W-:Y:S02]  /*4680*/  ISETP.GT.AND P3, PT, R2, 0x10, PT ;  /* 0x000000100200780c */ /* 0x000fe40003f64270 */
[----:B------:R-:W-:Y:S02]  /*4690*/  FSEL R26, R61, -INF , P5 ;  /* 0xff8000003d1a7808 */ /* 0x000fe40002800000 */
[----:B------:R-:W-:-:S02]  /*46a0*/  FMNMX.FTZ R7, R14, R7, !PT ;  /* 0x000000070e077209 */ /* 0x000fc40007810000 */
[----:B------:R-:W-:Y:S02]  /*46b0*/  ISETP.GT.AND P6, PT, R2, 0x11, PT ;  /* 0x000000110200780c */ /* 0x000fe40003fc4270 */
[----:B------:R-:W-:Y:S02]  /*46c0*/  FSEL R24, R48, -INF , P3 ;  /* 0xff80000030187808 */ /* 0x000fe40001800000 */
[----:B------:R-:W-:Y:S02]  /*46d0*/  FMNMX.FTZ R7, R26, R7, !PT ;  /* 0x000000071a077209 */ /* 0x000fe40007810000 */
[----:B------:R-:W-:Y:S02]  /*46e0*/  ISETP.GT.AND P4, PT, R2, 0x18, PT ;  /* 0x000000180200780c */ /* 0x000fe40003f84270 */
[----:B--2---:R-:W-:Y:S02]  /*46f0*/  FSEL R30, R30, -INF , P6 ;  /* 0xff8000001e1e7808 */ /* 0x004fe40003000000 */
[----:B------:R-:W-:-:S02]  /*4700*/  FMNMX.FTZ R7, R24, R7, !PT ;  /* 0x0000000718077209 */ /* 0x000fc40007810000 */
[----:B------:R-:W-:Y:S02]  /*4710*/  ISETP.GT.AND P5, PT, R2, 0x19, PT ;  /* 0x000000190200780c */ /* 0x000fe40003fa4270 */
[----:B0-----:R-:W-:Y:S02]  /*4720*/  FSEL R32, R52, -INF , P4 ;  /* 0xff80000034207808 */ /* 0x001fe40002000000 */
[----:B------:R-:W-:Y:S02]  /*4730*/  FMNMX.FTZ R7, R30, R7, !PT ;  /* 0x000000071e077209 */ /* 0x000fe40007810000 */
[----:B------:R-:W-:Y:S02]  /*4740*/  ISETP.GT.AND P3, PT, R2, 0x20, PT ;  /* 0x000000200200780c */ /* 0x000fe40003f64270 */
[----:B------:R-:W-:Y:S02]  /*4750*/  FSEL R34, R34, -INF , P5 ;  /* 0xff80000022227808 */ /* 0x000fe40002800000 */
[----:B------:R-:W-:-:S02]  /*4760*/  FMNMX.FTZ R7, R32, R7, !PT ;  /* 0x0000000720077209 */ /* 0x000fc40007810000 */
[----:B------:R-:W-:Y:S02]  /*4770*/  ISETP.GT.AND P4, PT, R2, 0x21, PT ;  /* 0x000000210200780c */ /* 0x000fe40003f84270 */
[----:B-----5:R-:W-:Y:S02]  /*4780*/  FSEL R28, R40, -INF , P3 ;  /* 0xff800000281c7808 */ /* 0x020fe40001800000 */
[----:B------:R-:W-:Y:S02]  /*4790*/  FMNMX.FTZ R7, R34, R7, !PT ;  /* 0x0000000722077209 */ /* 0x000fe40007810000 */
[----:B------:R-:W-:Y:S02]  /*47a0*/  FSETP.NEU.FTZ.AND P6, PT, R6, -INF , PT ;  /* 0xff8000000600780b */ /* 0x000fe40003fdd000 */
[----:B------:R-:W-:Y:S02]  /*47b0*/  ISETP.GT.AND P3, PT, R2, 0x28, PT ;  /* 0x000000280200780c */ /* 0x000fe40003f64270 */
[----:B---3--:R-:W-:-:S02]  /*47c0*/  FSEL R36, R41, -INF , P4 ;  /* 0xff80000029247808 */ /* 0x008fc40002000000 */
[----:B------:R-:W-:Y:S02]  /*47d0*/  FMNMX.FTZ R7, R28, R7, !PT ;  /* 0x000000071c077209 */ /* 0x000fe40007810000 */
[----:B------:R-:W-:Y:S02]  /*47e0*/  FSEL R27, R27, RZ, P6 ;  /* 0x000000ff1b1b7208 */ /* 0x000fe40003000000 */
[----:B------:R-:W-:Y:S02]  /*47f0*/  ISETP.GT.AND P4, PT, R2, 0x29, PT ;  /* 0x000000290200780c */ /* 0x000fe40003f84270 */
[----:B------:R-:W-:Y:S01]  /*4800*/  FSEL R38, R38, -INF , P3 ;  /* 0xff80000026267808 */ /* 0x000fe20001800000 */
[--C-:B------:R-:W-:Y:S01]  /*4810*/  FFMA.FTZ R42, R42, R3, -R27.reuse ;  /* 0x000000032a2a7223 */ /* 0x100fe2000001081b */
[----:B------:R-:W-:Y:S01]  /*4820*/  FMNMX.FTZ R7, R36, R7, !PT ;  /* 0x0000000724077209 */ /* 0x000fe20007810000 */
[-CC-:B------:R-:W-:Y:S01]  /*4830*/  FFMA.FTZ R25, R46, R3.reuse, -R27.reuse ;  /* 0x000000032e197223 */ /* 0x180fe2000001081b */
[----:B------:R-:W-:Y:S01]  /*4840*/  ISETP.GT.AND P3, PT, R2, 0x30, PT ;  /* 0x000000300200780c */ /* 0x000fe20003f64270 */
[----:B------:R0:W-:Y:S01]  /*4850*/  MUFU.EX2 R209, R42 ;  /* 0x0000002a00d17308 */ /* 0x0001e20000000800 */
[----:B------:R-:W-:Y:S01]  /*4860*/  FSEL R40, R45, -INF , P4 ;  /* 0xff8000002d287808 */ /* 0x000fe20002000000 */
[--C-:B------:R-:W-:Y:S01]  /*4870*/  FFMA.FTZ R21, R21, R3, -R27.reuse ;  /* 0x0000000315157223 */ /* 0x100fe2000001081b */
[----:B------:R-:W-:Y:S01]  /*4880*/  FMNMX.FTZ R7, R38, R7, !PT ;  /* 0x0000000726077209 */ /* 0x000fe20007810000 */
[-CC-:B------:R-:W-:Y:S01]  /*4890*/  FFMA.FTZ R58, R58, R3.reuse, -R27.reuse ;  /* 0x000000033a3a7223 */ /* 0x180fe2000001081b */
[----:B------:R-:W-:Y:S01]  /*48a0*/  ISETP.GT.AND P4, PT, R2, 0x31, PT ;  /* 0x000000310200780c */ /* 0x000fe20003f84270 */
[--C-:B------:R-:W-:Y:S01]  /*48b0*/  FFMA.FTZ R60, R60, R3, -R27.reuse ;  /* 0x000000033c3c7223 */ /* 0x100fe2000001081b */
[----:B------:R-:W-:Y:S01]  /*48c0*/  FMNMX.FTZ R7, R40, R7, !PT ;  /* 0x0000000728077209 */ /* 0x000fe20007810000 */
[----:B------:R1:W2:Y:S01]  /*48d0*/  MUFU.EX2 R86, R21 ;  /* 0x0000001500567308 */ /* 0x0002a20000000800 */
[----:B0-----:R-:W-:Y:S01]  /*48e0*/  FSEL R42, R31, -INF , P3 ;  /* 0xff8000001f2a7808 */ /* 0x001fe20001800000 */
[-CC-:B------:R-:W-:Y:S01]  /*48f0*/  FFMA.FTZ R62, R62, R3.reuse, -R27.reuse ;  /* 0x000000033e3e7223 */ /* 0x180fe2000001081b */
[----:B------:R-:W-:Y:S01]  /*4900*/  ISETP.GT.AND P3, PT, R2, 0x38, PT ;  /* 0x000000380200780c */ /* 0x000fe20003f64270 */
[-CC-:B------:R-:W-:Y:S01]  /*4910*/  FFMA.FTZ R64, R64, R3.reuse, -R27.reuse ;  /* 0x0000000340407223 */ /* 0x180fe2000001081b */
[----:B------:R-:W-:Y:S01]  /*4920*/  FSEL R44, R33, -INF , P4 ;  /* 0xff800000212c7808 */ /* 0x000fe20002000000 */
[--C-:B------:R-:W-:Y:S01]  /*4930*/  FFMA.FTZ R66, R66, R3, -R27.reuse ;  /* 0x0000000342427223 */ /* 0x100fe2000001081b */
[----:B------:R-:W-:Y:S01]  /*4940*/  FMNMX.FTZ R7, R42, R7, !PT ;  /* 0x000000072a077209 */ /* 0x000fe20007810000 */
[----:B------:R0:W3:Y:S01]  /*4950*/  MUFU.EX2 R211, R25 ;  /* 0x0000001900d37308 */ /* 0x0000e20000000800 */
[----:B------:R-:W-:Y:S01]  /*4960*/  ISETP.GT.AND P4, PT, R2, 0x39, PT ;  /* 0x000000390200780c */ /* 0x000fe20003f84270 */
[-CC-:B-1----:R-:W-:Y:S01]  /*4970*/  FFMA.FTZ R21, R50, R3.reuse, -R27.reuse ;  /* 0x0000000332157223 */ /* 0x182fe2000001081b */
[----:B------:R-:W-:Y:S01]  /*4980*/  FSEL R46, R35, -INF , P3 ;  /* 0xff800000232e7808 */ /* 0x000fe20001800000 */
[--C-:B------:R-:W-:Y:S01]  /*4990*/  FFMA.FTZ R68, R68, R3, -R27.reuse ;  /* 0x0000000344447223 */ /* 0x100fe2000001081b */
[----:B------:R-:W-:Y:S01]  /*49a0*/  FMNMX.FTZ R7, R44, R7, !PT ;  /* 0x000000072c077209 */ /* 0x000fe20007810000 */
[-CC-:B------:R-:W-:Y:S01]  /*49b0*/  FFMA.FTZ R70, R70, R3.reuse, -R27.reuse ;  /* 0x0000000346467223 */ /* 0x180fe2000001081b */
[----:B------:R-:W-:Y:S01]  /*49c0*/  ISETP.GT.AND P3, PT, R2, 0x40, PT ;  /* 0x000000400200780c */ /* 0x000fe20003f64270 */
[----:B------:R1:W4:Y:S01]  /*49d0*/  MUFU.EX2 R88, R21 ;  /* 0x0000001500587308 */ /* 0x0003220000000800 */
[----:B------:R-:W-:Y:S01]  /*49e0*/  FSEL R48, R37, -INF , P4 ;  /* 0xff80000025307808 */ /* 0x000fe20002000000 */
[--C-:B0-----:R-:W-:Y:S01]  /*49f0*/  FFMA.FTZ R25, R54, R3, -R27.reuse ;  /* 0x0000000336197223 */ /* 0x101fe2000001081b */
[----:B------:R-:W-:Y:S01]  /*4a00*/  FMNMX.FTZ R7, R46, R7, !PT ;  /* 0x000000072e077209 */ /* 0x000fe20007810000 */
[-CC-:B------:R-:W-:Y:S01]  /*4a10*/  FFMA.FTZ R72, R72, R3.reuse, -R27.reuse ;  /* 0x0000000348487223 */ /* 0x180fe2000001081b */
[----:B------:R-:W-:Y:S01]  /*4a20*/  ISETP.GT.AND P4, PT, R2, 0x41, PT ;  /* 0x000000410200780c */ /* 0x000fe20003f84270 */
[--C-:B------:R-:W-:Y:S01]  /*4a30*/  FFMA.FTZ R74, R74, R3, -R27.reuse ;  /* 0x000000034a4a7223 */ /* 0x100fe2000001081b */
[----:B------:R-:W-:Y:S01]  /*4a40*/  FSEL R50, R39, -INF , P3 ;  /* 0xff80000027327808 */ /* 0x000fe20001800000 */
[----:B------:R-:W-:Y:S01]  /*4a50*/  MUFU.EX2 R205, R25 ;  /* 0x0000001900cd7308 */ /* 0x000fe20000000800 */
[----:B------:R-:W-:Y:S01]  /*4a60*/  FMNMX.FTZ R7, R48, R7, !PT ;  /* 0x0000000730077209 */ /* 0x000fe20007810000 */
[-CC-:B-1----:R-:W-:Y:S01]  /*4a70*/  FFMA.FTZ R21, R56, R3.reuse, -R27.reuse ;  /* 0x0000000338157223 */ /* 0x182fe2000001081b */
[----:B------:R-:W-:Y:S01]  /*4a80*/  ISETP.GT.AND P3, PT, R2, 0x48, PT ;  /* 0x000000480200780c */ /* 0x000fe20003f64270 */
[----:B------:R-:W0:Y:S01]  /*4a90*/  @P2 LDC R39, c[0x0][0x450] ;  /* 0x00011400ff272b82 */ /* 0x000e220000000800 */
[----:B------:R-:W-:Y:S01]  /*4aa0*/  FSEL R52, R43, -INF , P4 ;  /* 0xff8000002b347808 */ /* 0x000fe20002000000 */
[--C-:B------:R-:W-:Y:S01]  /*4ab0*/  FFMA.FTZ R76, R76, R3, -R27.reuse ;  /* 0x000000034c4c7223 */ /* 0x100fe2000001081b */
[----:B------:R-:W-:Y:S01]  /*4ac0*/  FMNMX.FTZ R7, R50, R7, !PT ;  /* 0x0000000732077209 */ /* 0x000fe20007810000 */
[----:B------:R-:W-:Y:S01]  /*4ad0*/  MUFU.EX2 R90, R21 ;  /* 0x00000015005a7308 */ /* 0x000fe20000000800 */
[----:B------:R-:W-:Y:S01]  /*4ae0*/  ISETP.GT.AND P4, PT, R2, 0x49, PT ;  /* 0x000000490200780c */ /* 0x000fe20003f84270 */
[-CC-:B------:R-:W-:Y:S01]  /*4af0*/  FFMA.FTZ R78, R78, R3.reuse, -R27.reuse ;  /* 0x000000034e4e7223 */ /* 0x180fe2000001081b */
[----:B------:R-:W-:Y:S01]  /*4b00*/  FSEL R2, R47, -INF , P3 ;  /* 0xff8000002f027808 */ /* 0x000fe20001800000 */
[--C-:B------:R-:W-:Y:S01]  /*4b10*/  FFMA.FTZ R80, R80, R3, -R27.reuse ;  /* 0x0000000350507223 */ /* 0x100fe2000001081b */
[----:B------:R-:W-:Y:S01]  /*4b20*/  FMNMX.FTZ R7, R52, R7, !PT ;  /* 0x0000000734077209 */ /* 0x000fe20007810000 */
[--C-:B------:R-:W-:Y:S01]  /*4b30*/  FFMA.FTZ R82, R82, R3, -R27.reuse ;  /* 0x0000000352527223 */ /* 0x100fe2000001081b */
[----:B------:R-:W-:Y:S01]  /*4b40*/  FSEL R54, R29, -INF , P4 ;  /* 0xff8000001d367808 */ /* 0x000fe20002000000 */
[----:B------:R-:W-:Y:S01]  /*4b50*/  MUFU.EX2 R58, R58 ;  /* 0x0000003a003a7308 */ /* 0x000fe20000000800 */
[----:B------:R-:W-:Y:S01]  /*4b60*/  FMNMX.FTZ R7, R2, R7, !PT ;  /* 0x0000000702077209 */ /* 0x000fe20007810000 */
[----:B------:R-:W-:-:S03]  /*4b70*/  FFMA.FTZ R84, R84, R3, -R27 ;  /* 0x0000000354547223 */ /* 0x000fc6000001081b */
[----:B------:R-:W-:-:S03]  /*4b80*/  FMNMX.FTZ R7, R54, R7, !PT ;  /* 0x0000000736077209 */ /* 0x000fc60007810000 */
[----:B------:R1:W-:Y:S02]  /*4b90*/  MUFU.EX2 R207, R60 ;  /* 0x0000003c00cf7308 */ /* 0x0003e40000000800 */
[----:B------:R-:W5:Y:S06]  /*4ba0*/  SHFL.BFLY PT, R56, R7, 0x2, 0x1f ;  /* 0x0c401f0007387f89 */ /* 0x000f6c00000e0000 */
[----:B------:R-:W-:Y:S01]  /*4bb0*/  MUFU.EX2 R62, R62 ;  /* 0x0000003e003e7308 */ /* 0x000fe20000000800 */
[----:B-1----:R-:W-:-:S07]  /*4bc0*/  CS2R R60, SRZ ;  /* 0x00000000003c7805 */ /* 0x002fce000001ff00 */
[----:B------:R1:W-:Y:S08]  /*4bd0*/  MUFU.EX2 R201, R64 ;  /* 0x0000004000c97308 */ /* 0x0003f00000000800 */
[----:B------:R-:W-:Y:S01]  /*4be0*/  MUFU.EX2 R66, R66 ;  /* 0x0000004200427308 */ /* 0x000fe20000000800 */
[----:B-1----:R-:W-:Y:S02]  /*4bf0*/  CS2R R64, SRZ ;  /* 0x0000000000407805 */ /* 0x002fe4000001ff00 */
[----:B-----5:R-:W-:-:S05]  /*4c00*/  FMNMX.FTZ R56, R7, R56, !PT ;  /* 0x0000003807387209 */ /* 0x020fca0007810000 */
[----:B------:R-:W1:Y:S01]  /*4c10*/  SHFL.BFLY PT, R7, R56, 0x1, 0x1f ;  /* 0x0c201f0038077f89 */ /* 0x000e6200000e0000 */
[----:B------:R5:W-:Y:S08]  /*4c20*/  MUFU.EX2 R203, R68 ;  /* 0x0000004400cb7308 */ /* 0x000bf00000000800 */
[----:B------:R-:W-:Y:S01]  /*4c30*/  MUFU.EX2 R70, R70 ;  /* 0x0000004600467308 */ /* 0x000fe20000000800 */
[----:B-----5:R-:W-:-:S07]  /*4c40*/  CS2R R68, SRZ ;  /* 0x0000000000447805 */ /* 0x020fce000001ff00 */
[----:B------:R5:W-:Y:S01]  /*4c50*/  MUFU.EX2 R197, R72 ;  /* 0x0000004800c57308 */ /* 0x000be20000000800 */
[----:B-1----:R-:W-:-:S07]  /*4c60*/  FMNMX.FTZ R7, R56, R7, !PT ;  /* 0x0000000738077209 */ /* 0x002fce0007810000 */
[----:B------:R-:W-:Y:S01]  /*4c70*/  MUFU.EX2 R74, R74 ;  /* 0x0000004a004a7308 */ /* 0x000fe20000000800 */
[----:B-----5:R-:W-:Y:S02]  /*4c80*/  CS2R R72, SRZ ;  /* 0x0000000000487805 */ /* 0x020fe4000001ff00 */
[----:B------:R-:W-:Y:S02]  /*4c90*/  CS2R R56, SRZ ;  /* 0x0000000000387805 */ /* 0x000fe4000001ff00 */
[C---:B------:R-:W-:Y:S01]  /*4ca0*/  FSETP.NEU.FTZ.AND P3, PT, R7.reuse, -INF , PT ;  /* 0xff8000000700780b */ /* 0x040fe20003f7d000 */
[----:B------:R-:W-:Y:S02]  /*4cb0*/  FMUL.FTZ R21, R7, R3 ;  /* 0x0000000307157220 */ /* 0x000fe40000410000 */
[----:B------:R-:W-:Y:S03]  /*4cc0*/  MUFU.EX2 R199, R76 ;  /* 0x0000004c00c77308 */ /* 0x000fe60000000800 */
[----:B------:R-:W-:-:S05]  /*4cd0*/  FSEL R21, R21, RZ, P3 ;  /* 0x000000ff15157208 */ /* 0x000fca0001800000 */
[-CC-:B------:R-:W-:Y:S01]  /*4ce0*/  FFMA.FTZ R8, R8, R3.reuse, -R21.reuse ;  /* 0x0000000308087223 */ /* 0x180fe20000010815 */
[-CC-:B------:R-:W-:Y:S01]  /*4cf0*/  FFMA.FTZ R0, R0, R3.reuse, -R21.reuse ;  /* 0x0000000300007223 */ /* 0x180fe20000010815 */
[-CC-:B------:R-:W-:Y:S01]  /*4d00*/  FFMA.FTZ R14, R14, R3.reuse, -R21.reuse ;  /* 0x000000030e0e7223 */ /* 0x180fe20000010815 */
[-CC-:B------:R-:W-:Y:S01]  /*4d10*/  FFMA.FTZ R26, R26, R3.reuse, -R21.reuse ;  /* 0x000000031a1a7223 */ /* 0x180fe20000010815 */
[----:B------:R1:W-:Y:S01]  /*4d20*/  MUFU.EX2 R25, R8 ;  /* 0x0000000800197308 */ /* 0x0003e20000000800 */
[-CC-:B------:R-:W-:Y:S01]  /*4d30*/  FFMA.FTZ R24, R24, R3.reuse, -R21.reuse ;  /* 0x0000000318187223 */ /* 0x180fe20000010815 */
[-CC-:B------:R-:W-:Y:S01]  /*4d40*/  FFMA.FTZ R30, R30, R3.reuse, -R21.reuse ;  /* 0x000000031e1e7223 */ /* 0x180fe20000010815 */
[-CC-:B------:R-:W-:Y:S01]  /*4d50*/  FFMA.FTZ R32, R32, R3.reuse, -R21.reuse ;  /* 0x0000000320207223 */ /* 0x180fe20000010815 */
[-CC-:B------:R-:W-:Y:S01]  /*4d60*/  FFMA.FTZ R34, R34, R3.reuse, -R21.reuse ;  /* 0x0000000322227223 */ /* 0x180fe20000010815 */
[-CC-:B------:R-:W-:Y:S01]  /*4d70*/  FFMA.FTZ R28, R28, R3.reuse, -R21.reuse ;  /* 0x000000031c1c7223 */ /* 0x180fe20000010815 */
[-CC-:B------:R-:W-:Y:S01]  /*4d80*/  FFMA.FTZ R36, R36, R3.reuse, -R21.reuse ;  /* 0x0000000324247223 */ /* 0x180fe20000010815 */
[-CC-:B------:R-:W-:Y:S01]  /*4d90*/  FFMA.FTZ R38, R38, R3.reuse, -R21.reuse ;  /* 0x0000000326267223 */ /* 0x180fe20000010815 */
[----:B------:R2:W-:Y:S01]  /*4da0*/  MUFU.EX2 R208, R0 ;  /* 0x0000000000d07308 */ /* 0x0005e20000000800 */
[----:B-1----:R-:W1:Y:S01]  /*4db0*/  @P2 LDC R8, c[0x0][0x44c] ;  /* 0x00011300ff082b82 */ /* 0x002e620000000800 */
[-CC-:B------:R-:W-:Y:S01]  /*4dc0*/  FFMA.FTZ R40, R40, R3.reuse, -R21.reuse ;  /* 0x0000000328287223 */ /* 0x180fe20000010815 */
[-CC-:B------:R-:W-:Y:S01]  /*4dd0*/  FFMA.FTZ R42, R42, R3.reuse, -R21.reuse ;  /* 0x000000032a2a7223 */ /* 0x180fe20000010815 */
[-CC-:B------:R-:W-:Y:S01]  /*4de0*/  FFMA.FTZ R44, R44, R3.reuse, -R21.reuse ;  /* 0x000000032c2c7223 */ /* 0x180fe20000010815 */
[-CC-:B------:R-:W-:Y:S01]  /*4df0*/  FFMA.FTZ R46, R46, R3.reuse, -R21.reuse ;  /* 0x000000032e2e7223 */ /* 0x180fe20000010815 */
[-CC-:B------:R-:W-:Y:S01]  /*4e00*/  FFMA.FTZ R48, R48, R3.reuse, -R21.reuse ;  /* 0x0000000330307223 */ /* 0x180fe20000010815 */
[-CC-:B------:R-:W-:Y:S01]  /*4e10*/  FFMA.FTZ R50, R50, R3.reuse, -R21.reuse ;  /* 0x0000000332327223 */ /* 0x180fe20000010815 */
[----:B------:R-:W-:Y:S01]  /*4e20*/  MUFU.EX2 R14, R14 ;  /* 0x0000000e000e7308 */ /* 0x000fe20000000800 */
[----:B--2---:R-:W-:Y:S01]  /*4e30*/  FADD.FTZ R0, R209, R86 ;  /* 0x00000056d1007221 */ /* 0x004fe20000010000 */
[-CC-:B------:R-:W-:Y:S01]  /*4e40*/  FFMA.FTZ R52, R52, R3.reuse, -R21.reuse ;  /* 0x0000000334347223 */ /* 0x180fe20000010815 */
[-CC-:B------:R-:W-:Y:S01]  /*4e50*/  FFMA.FTZ R2, R2, R3.reuse, -R21.reuse ;  /* 0x0000000302027223 */ /* 0x180fe20000010815 */
[----:B------:R-:W-:Y:S01]  /*4e60*/  FFMA.FTZ R54, R54, R3, -R21 ;  /* 0x0000000336367223 */ /* 0x000fe20000010815 */
[----:B---3--:R-:W-:Y:S01]  /*4e70*/  FADD.FTZ R37, R211, R0 ;  /* 0x00000000d3257221 */ /* 0x008fe20000010000 */
[----:B------:R-:W-:-:S02]  /*4e80*/  F2FP.BF16.F32.PACK_AB R209, R86, R209 ;  /* 0x000000d156d1723e */ /* 0x000fc400000010ff */
[----:B------:R-:W-:Y:S01]  /*4e90*/  CS2R R86, SRZ ;  /* 0x0000000000567805 */ /* 0x000fe2000001ff00 */
[----:B------:R-:W2:Y:S01]  /*4ea0*/  MUFU.EX2 R27, R26 ;  /* 0x0000001a001b7308 */ /* 0x000ea20000000800 */
[C---:B----4-:R-:W-:Y:S01]  /*4eb0*/  FADD.FTZ R0, R88.reuse, R37 ;  /* 0x0000002558007221 */ /* 0x050fe20000010000 */
[----:B------:R-:W-:Y:S02]  /*4ec0*/  F2FP.BF16.F32.PACK_AB R211, R88, R211 ;  /* 0x000000d358d3723e */ /* 0x000fe400000010ff */
[----:B------:R-:W-:Y:S02]  /*4ed0*/  CS2R R88, SRZ ;  /* 0x0000000000587805 */ /* 0x000fe4000001ff00 */
[----:B------:R-:W-:Y:S02]  /*4ee0*/  CS2R R76, SRZ ;  /* 0x00000000004c7805 */ /* 0x000fe4000001ff00 */
[----:B------:R-:W3:Y:S01]  /*4ef0*/  MUFU.EX2 R24, R24 ;  /* 0x0000001800187308 */ /* 0x000ee20000000800 */
[----:B-1----:R-:W-:-:S05]  /*4f00*/  @P2 IMAD.HI.U32 R8, R23, R8, RZ ;  /* 0x0000000817082227 */ /* 0x002fca00078e00ff */
[----:B0-----:R-:W-:Y:S01]  /*4f10*/  @P2 SHF.R.U32.HI R23, RZ, R39, R8 ;  /* 0x00000027ff172219 */ /* 0x001fe20000011608 */
[----:B------:R-:W-:Y:S01]  /*4f20*/  IMAD.U32 R8, RZ, RZ, UR60 ;  /* 0x0000003cff087e24 */ /* 0x000fe2000f8e00ff */
[----:B------:R-:W0:Y:S01]  /*4f30*/  MUFU.EX2 R29, R30 ;  /* 0x0000001e001d7308 */ /* 0x000e220000000800 */
[----:B--2---:R-:W-:Y:S02]  /*4f40*/  F2FP.BF16.F32.PACK_AB R210, R27, R14 ;  /* 0x0000000e1bd2723e */ /* 0x004fe400000010ff */
[----:B------:R-:W-:Y:S01]  /*4f50*/  IADD3 R152, R23, -R9, R152 ;  /* 0x8000000917987210 */ /* 0x000fe20007ffe098 */
[----:B------:R-:W-:Y:S01]  /*4f60*/  FADD.FTZ R23, R205, R0 ;  /* 0x00000000cd177221 */ /* 0x000fe20000010000 */
[----:B------:R-:W-:Y:S01]  /*4f70*/  FADD.FTZ R9, R208, R25 ;  /* 0x00000019d0097221 */ /* 0x000fe20000010000 */
[----:B------:R-:W-:Y:S01]  /*4f80*/  @!P1 VIADD R0, R8, 0x38840 ;  /* 0x0003884008009836 */ /* 0x000fe20000000000 */
[----:B------:R-:W-:Y:S01]  /*4f90*/  F2FP.BF16.F32.PACK_AB R208, R25, R208 ;  /* 0x000000d019d0723e */ /* 0x000fe200000010ff */
[----:B------:R-:W-:Y:S01]  /*4fa0*/  FADD.FTZ R23, R90, R23 ;  /* 0x000000175a177221 */ /* 0x000fe20000010000 */
[----:B------:R-:W1:Y:S01]  /*4fb0*/  MUFU.EX2 R32, R32 ;  /* 0x0000002000207308 */ /* 0x000e620000000800 */
[----:B------:R-:W-:Y:S01]  /*4fc0*/  FADD.FTZ R8, R14, R9 ;  /* 0x000000090e087221 */ /* 0x000fe20000010000 */
[----:B------:R-:W-:Y:S01]  /*4fd0*/  @!P1 PRMT R0, RZ, 0x654, R0 ;  /* 0x00000654ff009816 */ /* 0x000fe20000000000 */
[----:B------:R-:W-:Y:S01]  /*4fe0*/  FADD.FTZ R26, R58, R23 ;  /* 0x000000173a1a7221 */ /* 0x000fe20000010000 */
[----:B------:R-:W-:-:S04]  /*4ff0*/  IMAD.HI R152, R152, 0x66666667, RZ ;  /* 0x6666666798987827 */ /* 0x000fc800078e02ff */
[----:B------:R-:W-:Y:S01]  /*5000*/  FADD.FTZ R9, R27, R8 ;  /* 0x000000081b097221 */ /* 0x000fe20000010000 */
[----:B------:R3:W-:Y:S01]  /*5010*/  @!P1 SYNCS.ARRIVE.TRANS64.RED.A1T0 RZ, [R0+URZ], RZ ;  /* 0x000000ff00ff99a7 */ /* 0x0007e2000810043f */
[----:B------:R-:W-:Y:S01]  /*5020*/  FADD.FTZ R37, R207, R26 ;  /* 0x0000001acf257221 */ /* 0x000fe20000010000 */
[----:B------:R-:W2:Y:S01]  /*5030*/  MUFU.EX2 R31, R34 ;  /* 0x00000022001f7308 */ /* 0x000ea20000000800 */
[----:B------:R-:W-:Y:S02]  /*5040*/  SHF.R.U32.HI R21, RZ, 0x1f, R152 ;  /* 0x0000001fff157819 */ /* 0x000fe40000011698 */
[----:B------:R-:W-:Y:S01]  /*5050*/  CS2R R26, SRZ ;  /* 0x00000000001a7805 */ /* 0x000fe2000001ff00 */
[----:B------:R-:W-:Y:S01]  /*5060*/  FADD.FTZ R8, R62, R37 ;  /* 0x000000253e087221 */ /* 0x000fe20000010000 */
[----:B------:R-:W-:Y:S02]  /*5070*/  F2FP.BF16.F32.PACK_AB R205, R90, R205 ;  /* 0x000000cd5acd723e */ /* 0x000fe400000010ff */
[----:B------:R-:W-:Y:S01]  /*5080*/  CS2R R90, SRZ ;  /* 0x00000000005a7805 */ /* 0x000fe2000001ff00 */
[----:B---3--:R-:W-:Y:S01]  /*5090*/  FADD.FTZ R0, R24, R9 ;  /* 0x0000000918007221 */ /* 0x008fe20000010000 */
[----:B------:R-:W-:Y:S01]  /*50a0*/  FADD.FTZ R37, R201, R8 ;  /* 0x00000008c9257221 */ /* 0x000fe20000010000 */
[----:B------:R-:W3:Y:S01]  /*50b0*/  MUFU.EX2 R28, R28 ;  /* 0x0000001c001c7308 */ /* 0x000ee20000000800 */
[----:B------:R-:W-:Y:S01]  /*50c0*/  LEA.HI.SX32 R155, R152, R21, 0x1b ;  /* 0x00000015989b7211 */ /* 0x000fe200078fdaff */
[----:B0-----:R-:W-:Y:S01]  /*50d0*/  FADD.FTZ R9, R29, R0 ;  /* 0x000000001d097221 */ /* 0x001fe20000010000 */
[----:B------:R-:W-:Y:S01]  /*50e0*/  FADD.FTZ R8, R66, R37 ;  /* 0x0000002542087221 */ /* 0x000fe20000010000 */
[----:B------:R-:W-:-:S02]  /*50f0*/  F2FP.BF16.F32.PACK_AB R207, R207, R58 ;  /* 0x0000003acfcf723e */ /* 0x000fc400000010ff */
[----:B------:R-:W-:Y:S01]  /*5100*/  CS2R R58, SRZ ;  /* 0x00000000003a7805 */ /* 0x000fe2000001ff00 */
[----:B-1----:R-:W-:Y:S01]  /*5110*/  FADD.FTZ R0, R32, R9 ;  /* 0x0000000920007221 */ /* 0x002fe20000010000 */
[----:B------:R-:W-:Y:S01]  /*5120*/  FADD.FTZ R39, R203, R8 ;  /* 0x00000008cb277221 */ /* 0x000fe20000010000 */
[----:B------:R-:W0:Y:S01]  /*5130*/  MUFU.EX2 R33, R36 ;  /* 0x0000002400217308 */ /* 0x000e220000000800 */
[----:B------:R-:W-:Y:S01]  /*5140*/  VIMNMX R214, R18, R155, !PT ;  /* 0x0000009b12d67248 */ /* 0x000fe20007fe0100 */
[----:B--2---:R-:W-:Y:S01]  /*5150*/  FADD.FTZ R9, R31, R0 ;  /* 0x000000001f097221 */ /* 0x004fe20000010000 */
[----:B------:R-:W-:Y:S01]  /*5160*/  FADD.FTZ R8, R70, R39 ;  /* 0x0000002746087221 */ /* 0x000fe20000010000 */
[----:B------:R-:W-:Y:S02]  /*5170*/  F2FP.BF16.F32.PACK_AB R201, R201, R62 ;  /* 0x0000003ec9c9723e */ /* 0x000fe400000010ff */
[----:B------:R-:W-:Y:S02]  /*5180*/  CS2R R62, SRZ ;  /* 0x00000000003e7805 */ /* 0x000fe4000001ff00 */
[----:B------:R-:W-:Y:S01]  /*5190*/  F2FP.BF16.F32.PACK_AB R203, R203, R66 ;  /* 0x00000042cbcb723e */ /* 0x000fe200000010ff */
[C---:B------:R-:W-:Y:S01]  /*51a0*/  FADD.FTZ R21, R197.reuse, R8 ;  /* 0x00000008c5157221 */ /* 0x040fe20000010000 */
[----:B------:R-:W1:Y:S01]  /*51b0*/  MUFU.EX2 R38, R38 ;  /* 0x0000002600267308 */ /* 0x000e620000000800 */
[----:B---3--:R-:W-:Y:S01]  /*51c0*/  FADD.FTZ R0, R28, R9 ;  /* 0x000000091c007221 */ /* 0x008fe20000010000 */
[----:B------:R-:W-:Y:S01]  /*51d0*/  F2FP.BF16.F32.PACK_AB R197, R197, R70 ;  /* 0x00000046c5c5723e */ /* 0x000fe200000010ff */
[----:B------:R-:W-:Y:S01]  /*51e0*/  FADD.FTZ R8, R74, R21 ;  /* 0x000000154a087221 */ /* 0x000fe20000010000 */
[----:B------:R-:W-:-:S02]  /*51f0*/  F2FP.BF16.F32.PACK_AB R204, R29, R24 ;  /* 0x000000181dcc723e */ /* 0x000fc400000010ff */
[----:B------:R-:W-:Y:S02]  /*5200*/  CS2R R70, SRZ ;  /* 0x0000000000467805 */ /* 0x000fe4000001ff00 */
[----:B------:R-:W-:Y:S01]  /*5210*/  F2FP.BF16.F32.PACK_AB R206, R31, R32 ;  /* 0x000000201fce723e */ /* 0x000fe200000010ff */
[----:B------:R-:W-:Y:S01]  /*5220*/  FADD.FTZ R39, R199, R8 ;  /* 0x00000008c7277221 */ /* 0x000fe20000010000 */
[----:B------:R-:W2:Y:S01]  /*5230*/  MUFU.EX2 R35, R40 ;  /* 0x0000002800237308 */ /* 0x000ea20000000800 */
[----:B0-----:R-:W-:Y:S01]  /*5240*/  FADD.FTZ R9, R33, R0 ;  /* 0x0000000021097221 */ /* 0x001fe20000010000 */
[----:B------:R-:W-:Y:S02]  /*5250*/  F2FP.BF16.F32.PACK_AB R199, R199, R74 ;  /* 0x0000004ac7c7723e */ /* 0x000fe400000010ff */
[----:B------:R-:W-:Y:S02]  /*5260*/  CS2R R74, SRZ ;  /* 0x00000000004a7805 */ /* 0x000fe4000001ff00 */
[----:B------:R-:W-:-:S02]  /*5270*/  F2FP.BF16.F32.PACK_AB R200, R33, R28 ;  /* 0x0000001c21c8723e */ /* 0x000fc400000010ff */
[----:B------:R-:W-:Y:S02]  /*5280*/  CS2R R66, SRZ ;  /* 0x0000000000427805 */ /* 0x000fe4000001ff00 */
[----:B------:R-:W-:Y:S02]  /*5290*/  CS2R R32, SRZ ;  /* 0x0000000000207805 */ /* 0x000fe4000001ff00 */
[----:B------:R-:W-:Y:S01]  /*52a0*/  CS2R R30, SRZ ;  /* 0x00000000001e7805 */ /* 0x000fe2000001ff00 */
[----:B------:R-:W0:Y:S01]  /*52b0*/  MUFU.EX2 R42, R42 ;  /* 0x0000002a002a7308 */ /* 0x000e220000000800 */
[----:B-1----:R-:W-:Y:S01]  /*52c0*/  FADD.FTZ R0, R38, R9 ;  /* 0x0000000926007221 */ /* 0x002fe20000010000 */
[----:B------:R-:W-:-:S06]  /*52d0*/  CS2R R28, SRZ ;  /* 0x00000000001c7805 */ /* 0x000fcc000001ff00 */
[----:B------:R-:W1:Y:S01]  /*52e0*/  MUFU.EX2 R78, R78 ;  /* 0x0000004e004e7308 */ /* 0x000e620000000800 */
[C---:B--2---:R-:W-:Y:S01]  /*52f0*/  FADD.FTZ R9, R35.reuse, R0 ;  /* 0x0000000023097221 */ /* 0x044fe20000010000 */
[----:B------:R-:W-:Y:S02]  /*5300*/  F2FP.BF16.F32.PACK_AB R202, R35, R38 ;  /* 0x0000002623ca723e */ /* 0x000fe400000010ff */
[----:B------:R-:W-:-:S04]  /*5310*/  CS2R R34, SRZ ;  /* 0x0000000000227805 */ /* 0x000fc8000001ff00 */
[----:B------:R2:W3:Y:S01]  /*5320*/  MUFU.EX2 R23, R44 ;  /* 0x0000002c00177308 */ /* 0x0004e20000000800 */
[----:B0-----:R-:W-:-:S07]  /*5330*/  FADD.FTZ R0, R42, R9 ;  /* 0x000000092a007221 */ /* 0x001fce0000010000 */
[----:B------:R0:W4:Y:S01]  /*5340*/  MUFU.EX2 R193, R80 ;  /* 0x0000005000c17308 */ /* 0x0001220000000800 */
[----:B-1----:R-:W-:Y:S01]  /*5350*/  FADD.FTZ R8, R78, R39 ;  /* 0x000000274e087221 */ /* 0x002fe20000010000 */
[----:B--2---:R-:W-:-:S06]  /*5360*/  CS2R R44, SRZ ;  /* 0x00000000002c7805 */ /* 0x004fcc000001ff00 */
[----:B------:R-:W1:Y:S01]  /*5370*/  MUFU.EX2 R46, R46 ;  /* 0x0000002e002e7308 */ /* 0x000e620000000800 */
[C---:B---3--:R-:W-:Y:S01]  /*5380*/  FADD.FTZ R9, R23.reuse, R0 ;  /* 0x0000000017097221 */ /* 0x048fe20000010000 */
[----:B------:R-:W-:Y:S01]  /*5390*/  F2FP.BF16.F32.PACK_AB R196, R23, R42 ;  /* 0x0000002a17c4723e */ /* 0x000fe200000010ff */
[----:B------:R-:W-:Y:S01]  /*53a0*/  VIADD R23, R153, 0xfffffffe ;  /* 0xfffffffe99177836 */ /* 0x000fe20000000000 */
[----:B0-----:R-:W-:Y:S02]  /*53b0*/  CS2R R80, SRZ ;  /* 0x0000000000507805 */ /* 0x001fe4000001ff00 */
[----:B------:R-:W-:Y:S02]  /*53c0*/  CS2R R42, SRZ ;  /* 0x00000000002a7805 */ /* 0x000fe4000001ff00 */
[----:B------:R-:W0:Y:S01]  /*53d0*/  MUFU.EX2 R82, R82 ;  /* 0x0000005200527308 */ /* 0x000e220000000800 */
[----:B----4-:R-:W-:Y:S01]  /*53e0*/  FADD.FTZ R39, R193, R8 ;  /* 0x00000008c1277221 */ /* 0x010fe20000010000 */
[----:B------:R-:W-:-:S02]  /*53f0*/  ISETP.GE.AND P3, PT, R23, R214, PT ;  /* 0x000000d61700720c */ /* 0x000fc40003f66270 */
[----:B------:R-:W-:Y:S02]  /*5400*/  F2FP.BF16.F32.PACK_AB R193, R193, R78 ;  /* 0x0000004ec1c1723e */ /* 0x000fe400000010ff */
[----:B------:R-:W-:Y:S02]  /*5410*/  CS2R R78, SRZ ;  /* 0x00000000004e7805 */ /* 0x000fe4000001ff00 */
[----:B------:R2:W3:Y:S01]  /*5420*/  MUFU.EX2 R37, R48 ;  /* 0x0000003000257308 */ /* 0x0004e20000000800 */
[----:B-1----:R-:W-:-:S07]  /*5430*/  FADD.FTZ R0, R46, R9 ;  /* 0x000000092e007221 */ /* 0x002fce0000010000 */
[----:B------:R-:W1:Y:S01]  /*5440*/  MUFU.EX2 R50, R50 ;  /* 0x0000003200327308 */ /* 0x000e620000000800 */
[----:B0-----:R-:W-:Y:S01]  /*5450*/  FADD.FTZ R8, R82, R39 ;  /* 0x0000002752087221 */ /* 0x001fe20000010000 */
[----:B--2---:R-:W-:-:S06]  /*5460*/  CS2R R48, SRZ ;  /* 0x0000000000307805 */ /* 0x004fcc000001ff00 */
[----:B------:R0:W2:Y:S01]  /*5470*/  MUFU.EX2 R21, R52 ;  /* 0x0000003400157308 */ /* 0x0000a20000000800 */
[C---:B---3--:R-:W-:Y:S01]  /*5480*/  FADD.FTZ R41, R37.reuse, R0 ;  /* 0x0000000025297221 */ /* 0x048fe20000010000 */
[----:B------:R-:W-:Y:S02]  /*5490*/  F2FP.BF16.F32.PACK_AB R198, R37, R46 ;  /* 0x0000002e25c6723e */ /* 0x000fe400000010ff */
[----:B------:R-:W-:Y:S02]  /*54a0*/  CS2R R46, SRZ ;  /* 0x00000000002e7805 */ /* 0x000fe4000001ff00 */
[----:B------:R-:W-:Y:S02]  /*54b0*/  CS2R R36, SRZ ;  /* 0x0000000000247805 */ /* 0x000fe4000001ff00 */
[----:B------:R-:W3:Y:S01]  /*54c0*/  MUFU.EX2 R2, R2 ;  /* 0x0000000200027308 */ /* 0x000ee20000000800 */
[----:B-1----:R-:W-:Y:S01]  /*54d0*/  FADD.FTZ R0, R50, R41 ;  /* 0x0000002932007221 */ /* 0x002fe20000010000 */
[----:B0-----:R-:W-:-:S02]  /*54e0*/  CS2R R52, SRZ ;  /* 0x0000000000347805 */ /* 0x001fc4000001ff00 */
[----:B------:R-:W-:-:S04]  /*54f0*/  CS2R R40, SRZ ;  /* 0x0000000000287805 */ /* 0x000fc8000001ff00 */
[----:B------:R0:W1:Y:S01]  /*5500*/  MUFU.EX2 R195, R84 ;  /* 0x0000005400c37308 */ /* 0x0000620000000800 */
[C---:B--2---:R-:W-:Y:S01]  /*5510*/  FADD.FTZ R25, R21.reuse, R0 ;  /* 0x0000000015197221 */ /* 0x044fe20000010000 */
[----:B------:R-:W-:Y:S02]  /*5520*/  F2FP.BF16.F32.PACK_AB R192, R21, R50 ;  /* 0x0000003215c0723e */ /* 0x000fe400000010ff */
[----:B------:R-:W-:Y:S02]  /*5530*/  CS2R R50, SRZ ;  /* 0x0000000000327805 */ /* 0x000fe4000001ff00 */
[----:B------:R-:W-:Y:S02]  /*5540*/  MOV R0, 0x3f800000 ;  /* 0x3f80000000007802 */ /* 0x000fe40000000f00 */
[----:B------:R2:W4:Y:S01]  /*5550*/  MUFU.EX2 R39, R54 ;  /* 0x0000003600277308 */ /* 0x0005220000000800 */
[----:B---3--:R-:W-:Y:S01]  /*5560*/  FADD.FTZ R14, R2, R25 ;  /* 0x00000019020e7221 */ /* 0x008fe20000010000 */
[----:B0-----:R-:W-:-:S02]  /*5570*/  CS2R R84, SRZ ;  /* 0x0000000000547805 */ /* 0x001fc4000001ff00 */
[----:B------:R-:W-:Y:S01]  /*5580*/  CS2R R24, SRZ ;  /* 0x0000000000187805 */ /* 0x000fe2000001ff00 */
[C---:B-1----:R-:W-:Y:S01]  /*5590*/  FADD.FTZ R9, R195.reuse, R8 ;  /* 0x00000008c3097221 */ /* 0x042fe20000010000 */
[----:B------:R-:W-:Y:S01]  /*55a0*/  F2FP.BF16.F32.PACK_AB R195, R195, R82 ;  /* 0x00000052c3c3723e */ /* 0x000fe200000010ff */
[----:B------:R-:W-:Y:S01]  /*55b0*/  IMAD.MOV.U32 R8, RZ, RZ, RZ ;  /* 0x000000ffff087224 */ /* 0x000fe200078e00ff */
[----:B------:R-:W-:Y:S02]  /*55c0*/  CS2R R82, SRZ ;  /* 0x0000000000527805 */ /* 0x000fe4000001ff00 */
[----:B--2---:R-:W-:Y:S01]  /*55d0*/  CS2R R54, SRZ ;  /* 0x0000000000367805 */ /* 0x004fe2000001ff00 */
[C---:B----4-:R-:W-:Y:S01]  /*55e0*/  FADD.FTZ R14, R39.reuse, R14 ;  /* 0x0000000e270e7221 */ /* 0x050fe20000010000 */
[----:B------:R-:W-:Y:S01]  /*55f0*/  F2FP.BF16.F32.PACK_AB R194, R39, R2 ;  /* 0x0000000227c2723e */ /* 0x000fe200000010ff */
[----:B------:R-:W-:Y:S01]  /*5600*/  IMAD.MOV.U32 R2, RZ, RZ, 0x3f800000 ;  /* 0x3f800000ff027424 */ /* 0x000fe200078e00ff */
[----:B------:R-:W-:Y:S01]  /*5610*/  CS2R R38, SRZ ;  /* 0x0000000000267805 */ /* 0x000fe2000001ff00 */
[----:B------:R-:W-:Y:S06]  /*5620*/  @!P3 BRA `(.L_x_2180) ;  /* 0x00000044006cb947 */ /* 0x000fec0003800000 */
[----:B------:R-:W-:Y:S01]  /*5630*/  UMOV UR6, URZ ;  /* 0x0000003f00067c82 */ /* 0x000fe20008000000 */
[----:B------:R-:W-:Y:S01]  /*5640*/  IMAD.MOV.U32 R21, RZ, RZ, R6 ;  /* 0x000000ffff157224 */ /* 0x000fe200078e0006 */
[----:B------:R-:W-:Y:S01]  /*5650*/  MOV R215, RZ ;  /* 0x000000ff00d77202 */ /* 0x000fe20000000f00 */
[----:B------:R-:W-:Y:S02]  /*5660*/  IMAD.MOV.U32 R212, RZ, RZ, R7 ;  /* 0x000000ffffd47224 */ /* 0x000fe400078e0007 */
[----:B------:R-:W-:Y:S02]  /*5670*/  IMAD.MOV.U32 R2, RZ, RZ, 0x3f800000 ;  /* 0x3f800000ff027424 */ /* 0x000fe400078e00ff */
[----:B------:R-:W-:Y:S02]  /*5680*/  IMAD.U32 R218, RZ, RZ, UR6 ;  /* 0x00000006ffda7e24 */ /* 0x000fe4000f8e00ff */
[----:B------:R-:W-:Y:S02]  /*5690*/  IMAD.MOV.U32 R0, RZ, RZ, 0x3f800000 ;  /* 0x3f800000ff007424 */ /* 0x000fe400078e00ff */
[----:B------:R-:W-:-:S07]  /*56a0*/  IMAD.MOV.U32 R151, RZ, RZ, RZ ;  /* 0x000000ffff977224 */ /* 0x000fce00078e00ff */
.L_x_2189:
[----:B------:R-:W-:-:S13]  /*56b0*/  R2UR UR6, R218 ;  /* 0x00000000da0672ca */ /* 0x000fda00000e0000 */
[----:B------:R-:W-:-:S04]  /*56c0*/  UIADD3 UR6, UR6, 0x1, URZ ;  /* 0x0000000106067890 */ /* 0x000fc8000fffe03f */
[----:B------:R-:W-:-:S04]  /*56d0*/  UISETP.NE.AND UP0, UPT, UR6, 0x2, UPT ;  /* 0x000000020600788c */ /* 0x000fc8000bf05270 */
[----:B------:R-:W-:Y:S02]  /*56e0*/  USEL UR7, URZ, 0x1, UP0 ;  /* 0x000000013f077887 */ /* 0x000fe40008000000 */
[----:B------:R-:W-:-:S04]  /*56f0*/  USEL UR61, UR6, URZ, UP0 ;  /* 0x0000003f063d7287 */ /* 0x000fc80008000000 */
[----:B------:R-:W-:Y:S01]  /*5700*/  LOP3.LUT R8, R215, UR7, RZ, 0x3c, !PT ;  /* 0x00000007d7087c12 */ /* 0x000fe2000f8e3cff */
[----:B------:R-:W-:Y:S07]  /*5710*/  @!P0 BRA `(.L_x_2181) ;  /* 0x0000000000048947 */ /* 0x000fee0003800000 */
[----:B------:R-:W-:Y:S01]  /*5720*/  BPT.TRAP 0x1 ;  /* 0x000000040000795c */ /* 0x000fe20000300000 */
.L_x_2181:
[----:B------:R-:W-:Y:S02]  /*5730*/  R2UR UR6, R16 ;  /* 0x00000000100672ca */ /* 0x000fe400000e0000 */
[----:B------:R-:W-:-:S11]  /*5740*/  SHF.L.U32 R3, R8, 0x1f, RZ ;  /* 0x0000001f08037819 */ /* 0x000fd600000006ff */
[----:B------:R-:W-:-:S06]  /*5750*/  ULEA UR6, UR61, UR6, 0x3 ;  /* 0x000000063d067291 */ /* 0x000fcc000f8e183f */
[----:B------:R-:W-:-:S03]  /*5760*/  MOV R213, UR6 ;  /* 0x0000000600d57c02 */ /* 0x000fc60008000f00 */
[----:B------:R0:W1:Y:S01]  /*5770*/  SYNCS.PHASECHK.TRANS64.TRYWAIT P3, [UR6+0x38830], R3 ;  /* 0x03883003ff0075a7 */ /* 0x0000620008060146 */
[----:B------:R-:W-:Y:S05]  /*5780*/  @!P0 BRA `(.L_x_2182) ;  /* 0x0000000000048947 */ /* 0x000fea0003800000 */
[----:B------:R-:W-:Y:S01]  /*5790*/  BPT.TRAP 0x1 ;  /* 0x000000040000795c */ /* 0x000fe20000300000 */
.L_x_2182:
[----:B-1----:R-:W-:Y:S05]  /*57a0*/  @P3 BRA `(.L_x_2183) ;  /* 0x00000000000c3947 */ /* 0x002fea0003800000 */
[----:B------:R-:W-:-:S13]  /*57b0*/  R2UR UR6, R213 ;  /* 0x00000000d50672ca */ /* 0x000fda00000e0000 */
[----:B------:R-:W1:Y:S02]  /*57c0*/  SYNCS.PHASECHK.TRANS64.TRYWAIT P3, [UR6+0x38830], R3 ;  /* 0x03883003ff0075a7 */ /* 0x000e640008060146 */
[----:B-1----:R-:W-:Y:S05]  /*57d0*/  @!P3 BRA `(.L_x_2184) ;  /* 0x0000010400a8b947 */ /* 0x002fea0003800000 */
.L_x_2183:
[----:B------:R-:W-:Y:S01]  /*57e0*/  R2UR UR6, R15 ;  /* 0x000000000f0672ca */ /* 0x000fe200000e0000 */
[----:B------:R-:W-:Y:S01]  /*57f0*/  WARPGROUP.ARRIVE ;  /* 0x00000000000079c5 */ /* 0x000fe20000000000 */
        /* <DEDUP_REMOVED lines=42> */
[----:B------:R-:W-:Y:S01]  /*5aa0*/  UMOV UR19, 0x40000040 ;  /* 0x4000004000137882 */ /* 0x000fe20000000000 */
        /* <DEDUP_REMOVED lines=8> */
[----:B------:R-:W-:Y:S01]  /*5b30*/  UMOV UR10, UR52 ;  /* 0x00000034000a7c82 */ /* 0x000fe20008000000 */
[----:B------:R-:W-:Y:S01]  /*5b40*/  UMOV UR11, UR53 ;  /* 0x00000035000b7c82 */ /* 0x000fe20008000000 */
        /* <DEDUP_REMOVED lines=594> */
.L_x_2185:
[----:B------:R-:W-:Y:S02]  /*8070*/  R2UR UR7, R16 ;  /* 0x00000000100772ca */ /* 0x000fe400000e0000 */
[----:B------:R-:W-:Y:S02]  /*8080*/  R2UR UR6, R218 ;  /* 0x00000000da0672ca */ /* 0x000fe400000e0000 */
[----:B------:R-:W-:-:S11]  /*8090*/  SHF.L.U32 R0, R215, 0x1f, RZ ;  /* 0x0000001fd7007819 */ /* 0x000fd600000006ff */
[----:B------:R-:W-:-:S09]  /*80a0*/  ULEA UR7, UR6, UR7, 0x3 ;  /* 0x0000000706077291 */ /* 0x000fd2000f8e183f */
[----:B------:R0:W1:Y:S01]  /*80b0*/  SYNCS.PHASECHK.TRANS64.TRYWAIT P3, [UR7+0x38850], R0 ;  /* 0x03885000ff0075a7 */ /* 0x0000620008060147 */
[----:B------:R-:W-:Y:S05]  /*80c0*/  @!P0 BRA `(.L_x_2186) ;  /* 0x0000000000048947 */ /* 0x000fea0003800000 */
[----:B------:R-:W-:Y:S01]  /*80d0*/  BPT.TRAP 0x1 ;  /* 0x000000040000795c */ /* 0x000fe20000300000 */
.L_x_2186:
[----:B-1----:R-:W-:Y:S05]  /*80e0*/  @P3 BRA `(.L_x_2187) ;  /* 0x0000000000083947 */ /* 0x002fea0003800000 */
[----:B------:R-:W1:Y:S02]  /*80f0*/  SYNCS.PHASECHK.TRANS64.TRYWAIT P3, [UR7+0x38850], R0 ;  /* 0x03885000ff0075a7 */ /* 0x000e640008060147 */
[----:B-1----:R-:W-:Y:S05]  /*8100*/  @!P3 BRA `(.L_x_2188) ;  /* 0x000000dc0078b947 */ /* 0x002fea0003800000 */
.L_x_2187:
[----:B------:R-:W-:Y:S01]  /*8110*/  R2UR UR6, R16 ;  /* 0x00000000100672ca */ /* 0x000fe200000e0000 */
[----:B------:R-:W-:Y:S01]  /*8120*/  WARPGROUP.ARRIVE ;  /* 0x00000000000079c5 */ /* 0x000fe20000000000 */
[----:B------:R-:W-:Y:S01]  /*8130*/  R2UR UR10, R218 ;  /* 0x00000000da0a72ca */ /* 0x000fe200000e0000 */
[----:B------:R-:W-:Y:S01]  /*8140*/  UMOV UR11, 0x40000040 ;  /* 0x40000040000b7882 */ /* 0x000fe20000000000 */
[----:B------:R-:W-:Y:S01]  /*8150*/  ULDC UR14, c[0x0][0x9d8] ;  /* 0x00027600000e7ab9 */ /* 0x000fe20000000800 */
[----:B-1----:R-:W-:Y:S02]  /*8160*/  IMAD.MOV.U32 R3, RZ, RZ, R19 ;  /* 0x000000ffff037224 */ /* 0x002fe400078e0013 */
[----:B------:R-:W-:Y:S01]  /*8170*/  FMUL.FTZ R182, R182, UR14 ;  /* 0x0000000eb6b67c20 */ /* 0x000fe20008410000 */
[----:B------:R-:W-:Y:S01]  /*8180*/  FMUL.FTZ R2, R185, UR14 ;  /* 0x0000000eb9027c20 */ /* 0x000fe20008410000 */
[----:B------:R-:W-:Y:S01]  /*8190*/  FMUL.FTZ R6, R188, UR14 ;  /* 0x0000000ebc067c20 */ /* 0x000fe20008410000 */
[----:B------:R-:W-:Y:S01]  /*81a0*/  FMUL.FTZ R185, R179, UR14 ;  /* 0x0000000eb3b97c20 */ /* 0x000fe20008410000 */
[----:B------:R1:W-:Y:S01]  /*81b0*/  MUFU.TANH R188, R182 ;  /* 0x000000b600bc7308 */ /* 0x0003e20000002400 */
[----:B------:R-:W-:Y:S01]  /*81c0*/  FMUL.FTZ R179, R180, UR14 ;  /* 0x0000000eb4b37c20 */ /* 0x000fe20008410000 */
[----:B------:R-:W-:Y:S01]  /*81d0*/  FMUL.FTZ R180, R183, UR14 ;  /* 0x0000000eb7b47c20 */ /* 0x000fe20008410000 */
[----:B------:R-:W-:Y:S01]  /*81e0*/  UIADD3 UR6, UR6, 0x400, URZ ;  /* 0x0000040006067890 */ /* 0x000fe2000fffe03f */
[----:B------:R-:W-:Y:S01]  /*81f0*/  FMUL.FTZ R183, R168, UR14 ;  /* 0x0000000ea8b77c20 */ /* 0x000fe20008410000 */
[----:B------:R-:W-:Y:S01]  /*8200*/  FMUL.FTZ R168, R171, UR14 ;  /* 0x0000000eaba87c20 */ /* 0x000fe20008410000 */
[----:B------:R-:W-:Y:S01]  /*8210*/  ULDC UR18, c[0x0][0x2f0] ;  /* 0x0000bc0000127ab9 */ /* 0x000fe20000000800 */
[----:B------:R-:W-:Y:S01]  /*8220*/  USHF.R.U32.HI UR6, URZ, 0x4, UR6 ;  /* 0x000000043f067899 */ /* 0x000fe20008011606 */
[----:B0-----:R-:W-:Y:S01]  /*8230*/  FMUL.FTZ R0, R184, UR14 ;  /* 0x0000000eb8007c20 */ /* 0x001fe20008410000 */
[----:B-1----:R-:W-:-:S02]  /*8240*/  IMAD.MOV.U32 R182, RZ, RZ, -0x50 ;  /* 0xffffffb0ffb67424 */ /* 0x002fc400078e00ff */
[----:B------:R-:W-:Y:S01]  /*8250*/  FMUL.FTZ R184, R191, UR14 ;  /* 0x0000000ebfb87c20 */ /* 0x000fe20008410000 */
[----:B------:R-:W-:Y:S01]  /*8260*/  ULOP3.LUT UR6, UR6, 0x3fff, URZ, 0xc0, !UPT ;  /* 0x00003fff06067892 */ /* 0x000fe2000f8ec03f */
[----:B------:R-:W-:Y:S01]  /*8270*/  FMUL.FTZ R178, R178, UR14 ;  /* 0x0000000eb2b27c20 */ /* 0x000fe20008410000 */
[----:B------:R-:W-:Y:S01]  /*8280*/  IMAD R171, R23, R182, 0x1 ;  /* 0x0000000117ab7424 */ /* 0x000fe200078e02b6 */
[----:B------:R-:W-:Y:S01]  /*8290*/  ULDC UR15, c[0x0][0x288] ;  /* 0x0000a200000f7ab9 */ /* 0x000fe20000000800 */
[----:B------:R-:W-:Y:S01]  /*82a0*/  ULOP3.LUT UR6, UR6, 0x2800000, URZ, 0xfc, !UPT ;  /* 0x0280000006067892 */ /* 0x000fe2000f8efc3f */
[----:B------:R-:W-:Y:S01]  /*82b0*/  MUFU.TANH R184, R184 ;  /* 0x000000b800b87308 */ /* 0x000fe20000002400 */
[----:B------:R-:W-:Y:S02]  /*82c0*/  IMAD R182, R20, -0x2, R171 ;  /* 0xfffffffe14b67824 */ /* 0x000fe400078e02ab */
[----:B------:R-:W-:Y:S01]  /*82d0*/  FMUL.FTZ R170, R170, UR14 ;  /* 0x0000000eaaaa7c20 */ /* 0x000fe20008410000 */
[----:B------:R-:W-:Y:S01]  /*82e0*/  UIMAD UR6, UR10, 0xa00, UR6 ;  /* 0x00000a000a0678a4 */ /* 0x000fe2000f8e0206 */
[----:B------:R-:W-:Y:S01]  /*82f0*/  FMUL.FTZ R7, R189, UR14 ;  /* 0x0000000ebd077c20 */ /* 0x000fe20008410000 */
[----:B------:R-:W-:-:S02]  /*8300*/  IMAD R171, R17, UR18, R182 ;  /* 0x0000001211ab7c24 */ /* 0x000fc4000f8e02b6 */
[----:B------:R-:W-:Y:S01]  /*8310*/  FMUL.FTZ R182, R175, UR14 ;  /* 0x0000000eafb67c20 */ /* 0x000fe20008410000 */
[----:B------:R-:W-:Y:S01]  /*8320*/  FMUL.FTZ R162, R162, UR14 ;  /* 0x0000000ea2a27c20 */ /* 0x000fe20008410000 */
[----:B------:R-:W-:Y:S01]  /*8330*/  MUFU.TANH R178, R178 ;  /* 0x000000b200b27308 */ /* 0x000fe20000002400 */
[----:B------:R-:W-:Y:S01]  /*8340*/  FMUL.FTZ R174, R174, UR14 ;  /* 0x0000000eaeae7c20 */ /* 0x000fe20008410000 */
        /* <DEDUP_REMOVED lines=19> */
[----:B------:R-:W-:-:S03]  /*8480*/  IMAD.MOV.U32 R215, RZ, RZ, R8 ;  /* 0x000000ffffd77224 */ /* 0x000fc600078e0008 */
[----:B------:R0:W-:Y:S08]  /*8490*/  MUFU.TANH R189, R170 ;  /* 0x000000aa00bd7308 */ /* 0x0001f00000002400 */
[----:B------:R-:W-:Y:S01]  /*84a0*/  MUFU.TANH R191, R162 ;  /* 0x000000a200bf7308 */ /* 0x000fe20000002400 */
[----:B0-----:R-:W-:-:S07]  /*84b0*/  FMUL.FTZ R170, R166, UR14 ;  /* 0x0000000ea6aa7c20 */ /* 0x001fce0008410000 */
        /* <DEDUP_REMOVED lines=20> */
[----:B------:R-:W-:Y:S02]  /*8600*/  FMUL.FTZ R208, R186, UR14 ;  /* 0x0000000ebad07c20 */ /* 0x000fe40008410000 */
[----:B------:R-:W0:Y:S03]  /*8610*/  @P2 LDC R186, c[0x0][0x44c] ;  /* 0x00011300ffba2b82 */ /* 0x000e260000000800 */
[----:B------:R-:W-:Y:S01]  /*8620*/  HGMMA.64x256x16.F32.BF16 R24, R204, gdesc[UR8].tnspB, R24, gsb0 ;  /* 0x43e00008cc187df0 */ /* 0x000fe20008001818 */
[----:B------:R-:W-:Y:S01]  /*8630*/  UIADD3 UR10, UR6, 0x100, URZ ;  /* 0x00000100060a7890 */ /* 0x000fe2000fffe03f */
[----:B------:R-:W1:Y:S01]  /*8640*/  MUFU.TANH R208, R208 ;  /* 0x000000d000d07308 */ /* 0x000e620000002400 */
[----:B------:R-:W-:Y:S01]  /*8650*/  UMOV UR11, 0x40000040 ;  /* 0x40000040000b7882 */ /* 0x000fe20000000000 */
[----:B0-----:R-:W-:Y:S01]  /*8660*/  @P2 IMAD.HI.U32 R186, R19, R186, RZ ;  /* 0x000000ba13ba2227 */ /* 0x001fe200078e00ff */
[----:B------:R-:W-:-:S02]  /*8670*/  WARPGROUP.DEPBAR.LE gsb0, 0x0 ;  /* 0x00008000000079c5 */ /* 0x000fc40000010000 */
[----:B------:R-:W-:Y:S01]  /*8680*/  WARPGROUP.ARRIVE ;  /* 0x00000000000079c5 */ /* 0x000fe20000000000 */
[----:B------:R-:W-:Y:S01]  /*8690*/  FMUL.FTZ R206, R187, UR14 ;  /* 0x0000000ebbce7c20 */ /* 0x000fe20008410000 */
[----:B------:R-:W-:Y:S01]  /*86a0*/  FMUL.FTZ R204, R190, UR14 ;  /* 0x0000000ebecc7c20 */ /* 0x000fe20008410000 */
[----:B------:R-:W0:Y:S01]  /*86b0*/  @P2 LDC R187, c[0x0][0x450] ;  /* 0x00011400ffbb2b82 */ /* 0x000e220000000800 */
[----:B------:R-:W-:-:S15]  /*86c0*/  MUFU.TANH R190, R168 ;  /* 0x000000a800be7308 */ /* 0x000fde0000002400 */
[----:B------:R-:W-:-:S02]  /*86d0*/  NOP ;  /* 0x0000000000007918 */ /* 0x000fc40000000000 */
[----:B------:R-:W-:Y:S01]  /*86e0*/  HGMMA.64x256x16.F32.BF16 R24, R200, gdesc[UR8].tnspB, R24, gsb0 ;  /* 0x43e00008c8187df0 */ /* 0x000fe20008001818 */
[----:B------:R-:W-:Y:S01]  /*86f0*/  UIADD3 UR10, UR6, 0x180, URZ ;  /* 0x00000180060a7890 */ /* 0x000fe2000fffe03f */
[----:B------:R-:W-:Y:S01]  /*8700*/  UMOV UR11, 0x40000040 ;  /* 0x40000040000b7882 */ /* 0x000fe20000000000 */
[----:B------:R-:W-:Y:S01]  /*8710*/  UIADD3 UR6, UR6, 0x200, URZ ;  /* 0x0000020006067890 */ /* 0x000fe2000fffe03f */
[----:B------:R-:W2:Y:S08]  /*8720*/  MUFU.TANH R206, R206 ;  /* 0x000000ce00ce7308 */ /* 0x000eb00000002400 */
[----:B------:R-:W3:Y:S01]  /*8730*/  MUFU.TANH R204, R204 ;  /* 0x000000cc00cc7308 */ /* 0x000ee20000002400 */
[----:B0-----:R-:W-:-:S05]  /*8740*/  @P2 SHF.R.U32.HI R3, RZ, R187, R186 ;  /* 0x000000bbff032219 */ /* 0x001fca00000116ba */
[----:B------:R-:W0:Y:S04]  /*8750*/  SHFL.IDX PT, R186, R3, 0x1, 0x1c1f ;  /* 0x003c1f0003ba7f89 */ /* 0x000e2800000e0000 */
[----:B------:R4:W5:Y:S02]  /*8760*/  SHFL.IDX PT, R210, R3, RZ, 0x1c1f ;  /* 0x001c1fff03d27589 */ /* 0x00096400000e0000 */
[----:B----4-:R-:W4:Y:S01]  /*8770*/  LDC R3, c[0x0][0x988] ;  /* 0x00026200ff037b82 */ /* 0x010f220000000800 */
[----:B0-----:R-:W-:-:S04]  /*8780*/  IADD3 R175, R186, -UR15, R171 ;  /* 0x8000000fbaaf7c10 */ /* 0x001fc8000fffe0ab */
[C---:B------:R-:W-:Y:S02]  /*8790*/  ISETP.GT.AND P3, PT, R175.reuse, RZ, PT ;  /* 0x000000ffaf00720c */ /* 0x040fe40003f64270 */
[C---:B------:R-:W-:Y:S02]  /*87a0*/  ISETP.GT.AND P4, PT, R175.reuse, 0x1, PT ;  /* 0x00000001af00780c */ /* 0x040fe40003f84270 */
[----:B-1----:R-:W-:Y:S02]  /*87b0*/  FSEL R208, R208, -INF , P3 ;  /* 0xff800000d0d07808 */ /* 0x002fe40001800000 */
[----:B------:R-:W-:Y:S02]  /*87c0*/  ISETP.GT.AND P3, PT, R175, 0x8, PT ;  /* 0x00000008af00780c */ /* 0x000fe40003f64270 */
[----:B--2---:R-:W-:Y:S02]  /*87d0*/  FSEL R206, R206, -INF , P4 ;  /* 0xff800000cece7808 */ /* 0x004fe40002000000 */
[----:B------:R-:W-:-:S02]  /*87e0*/  FMNMX.FTZ R187, R208, R21, !PT ;  /* 0x00000015d0bb7209 */ /* 0x000fc40007810000 */
[C---:B------:R-:W-:Y:S02]  /*87f0*/  ISETP.GT.AND P4, PT, R175.reuse, 0x9, PT ;  /* 0x00000009af00780c */ /* 0x040fe40003f84270 */
[----:B---3--:R-:W-:Y:S02]  /*8800*/  FSEL R204, R204, -INF , P3 ;  /* 0xff800000cccc7808 */ /* 0x008fe40001800000 */
[----:B------:R-:W-:Y:S02]  /*8810*/  FMNMX.FTZ R187, R206, R187, !PT ;  /* 0x000000bbcebb7209 */ /* 0x000fe40007810000 */
[----:B------:R-:W-:Y:S02]  /*8820*/  ISETP.GT.AND P3, PT, R175, 0x10, PT ;  /* 0x00000010af00780c */ /* 0x000fe40003f64270 */
[----:B------:R-:W-:Y:S02]  /*8830*/  FMNMX.FTZ R187, R204, R187, !PT ;  /* 0x000000bbccbb7209 */ /* 0x000fe40007810000 */
[----:B------:R-:W-:-:S02]  /*8840*/  FSEL R166, R178, -INF , P3 ;  /* 0xff800000b2a67808 */ /* 0x000fc40001800000 */
[C---:B------:R-:W-:Y:S02]  /*8850*/  ISETP.GT.AND P3, PT, R175.reuse, 0x18, PT ;  /* 0x00000018af00780c */ /* 0x040fe40003f64270 */
[----:B-----5:R-:W-:Y:S02]  /*8860*/  IADD3 R171, R210, -UR15, R171 ;  /* 0x8000000fd2ab7c10 */ /* 0x020fe4000fffe0ab */
[----:B------:R-:W-:Y:S02]  /*8870*/  FSEL R186, R188, -INF , P3 ;  /* 0xff800000bcba7808 */ /* 0x000fe40001800000 */
[----:B------:R-:W-:Y:S01]  /*8880*/  ISETP.GT.AND P3, PT, R175, 0x20, PT ;  /* 0x00000020af00780c */ /* 0x000fe20003f64270 */
[----:B------:R0:W-:Y:S01]  /*8890*/  MUFU.TANH R188, R155 ;  /* 0x0000009b00bc7308 */ /* 0x0001e20000002400 */
[C---:B------:R-:W-:Y:S02]  /*88a0*/  ISETP.GT.AND P5, PT, R171.reuse, 0x20, PT ;  /* 0x00000020ab00780c */ /* 0x040fe40003fa4270 */
[----:B------:R-:W-:-:S02]  /*88b0*/  ISETP.GT.AND P6, PT, R171, 0x21, PT ;  /* 0x00000021ab00780c */ /* 0x000fc40003fc4270 */
[----:B------:R-:W-:Y:S02]  /*88c0*/  FSEL R210, R183, -INF , P5 ;  /* 0xff800000b7d27808 */ /* 0x000fe40002800000 */
[----:B------:R-:W-:Y:S01]  /*88d0*/  ISETP.GT.AND P5, PT, R171, 0x29, PT ;  /* 0x00000029ab00780c */ /* 0x000fe20003fa4270 */
[----:B0-----:R-:W-:Y:S01]  /*88e0*/  FMUL.FTZ R155, R169, UR14 ;  /* 0x0000000ea99b7c20 */ /* 0x001fe20008410000 */
[----:B------:R-:W-:-:S05]  /*88f0*/  FMUL.FTZ R169, R164, UR14 ;  /* 0x0000000ea4a97c20 */ /* 0x000fca0008410000 */
[----:B------:R-:W0:Y:S08]  /*8900*/  MUFU.TANH R155, R155 ;  /* 0x0000009b009b7308 */ /* 0x000e300000002400 */
[----:B------:R-:W-:Y:S01]  /*8910*/  MUFU.TANH R169, R169 ;  /* 0x000000a900a97308 */ /* 0x000fe20000002400 */
[----:B0-----:R-:W-:Y:S01]  /*8920*/  FSEL R218, R155, -INF , P6 ;  /* 0xff8000009bda7808 */ /* 0x001fe20003000000 */
[----:B------:R-:W-:-:S02]  /*8930*/  WARPGROUP.DEPBAR.LE gsb0, 0x0 ;  /* 0x00008000000079c5 */ /* 0x000fc40000010000 */
[----:B------:R-:W-:Y:S01]  /*8940*/  WARPGROUP.ARRIVE ;  /* 0x00000000000079c5 */ /* 0x000fe20000000000 */
[----:B------:R-:W-:-:S03]  /*8950*/  FSEL R202, R184, -INF , P4 ;  /* 0xff800000b8ca7808 */ /* 0x000fc60002000000 */
[----:B------:R0:W1:Y:S01]  /*8960*/  MUFU.TANH R200, R163 ;  /* 0x000000a300c87308 */ /* 0x0000620000002400 */
[----:B------:R-:W-:Y:S02]  /*8970*/  ISETP.GT.AND P4, PT, R175, 0x11, PT ;  /* 0x00000011af00780c */ /* 0x000fe40003f84270 */
[----:B------:R-:W-:Y:S01]  /*8980*/  FMNMX.FTZ R187, R202, R187, !PT ;  /* 0x000000bbcabb7209 */ /* 0x000fe20007810000 */
[----:B------:R-:W-:Y:S01]  /*8990*/  HGMMA.64x256x16.F32.BF16 R24, R196, gdesc[UR8].tnspB, R24, gsb0 ;  /* 0x43e00008c4187df0 */ /* 0x000fe20008001818 */
[----:B------:R-:W-:Y:S01]  /*89a0*/  FSEL R162, R185, -INF , P4 ;  /* 0xff800000b9a27808 */ /* 0x000fe20002000000 */
[----:B------:R-:W-:Y:S01]  /*89b0*/  UMOV UR10, UR6 ;  /* 0x00000006000a7c82 */ /* 0x000fe20008000000 */
[----:B------:R-:W-:Y:S01]  /*89c0*/  FMNMX.FTZ R187, R166, R187, !PT ;  /* 0x000000bba6bb7209 */ /* 0x000fe20007810000 */
[----:B------:R-:W2:Y:S01]  /*89d0*/  MUFU.TANH R184, R170 ;  /* 0x000000aa00b87308 */ /* 0x000ea20000002400 */
[----:B------:R-:W-:Y:S01]  /*89e0*/  ISETP.GT.AND P4, PT, R175, 0x19, PT ;  /* 0x00000019af00780c */ /* 0x000fe20003f84270 */
[----:B0-----:R-:W-:Y:S01]  /*89f0*/  FMUL.FTZ R163, R154, UR14 ;  /* 0x0000000e9aa37c20 */ /* 0x001fe20008410000 */
[----:B------:R-:W-:Y:S01]  /*8a00*/  FMNMX.FTZ R187, R162, R187, !PT ;  /* 0x000000bba2bb7209 */ /* 0x000fe20007810000 */
[----:B------:R-:W-:Y:S01]  /*8a10*/  UMOV UR11, 0x40000040 ;  /* 0x40000040000b7882 */ /* 0x000fe20000000000 */
[----:B------:R-:W-:-:S02]  /*8a20*/  FSEL R168, R180, -INF , P4 ;  /* 0xff800000b4a87808 */ /* 0x000fc40002000000 */
[----:B------:R-:W-:Y:S01]  /*8a30*/  FMNMX.FTZ R187, R186, R187, !PT ;  /* 0x000000bbbabb7209 */ /* 0x000fe20007810000 */
[----:B------:R0:W3:Y:S01]  /*8a40*/  MUFU.TANH R185, R163 ;  /* 0x000000a300b97308 */ /* 0x0000e20000002400 */
[----:B------:R-:W-:Y:S02]  /*8a50*/  ISETP.GT.AND P4, PT, R175, 0x21, PT ;  /* 0x00000021af00780c */ /* 0x000fe40003f84270 */
[----:B------:R-:W-:Y:S02]  /*8a60*/  FSEL R180, R189, -INF , P3 ;  /* 0xff800000bdb47808 */ /* 0x000fe40001800000 */
[----:B------:R-:W-:Y:S02]  /*8a70*/  FMNMX.FTZ R187, R168, R187, !PT ;  /* 0x000000bba8bb7209 */ /* 0x000fe40007810000 */
[----:B------:R-:W-:Y:S01]  /*8a80*/  ISETP.GT.AND P3, PT, R175, 0x28, PT ;  /* 0x00000028af00780c */ /* 0x000fe20003f64270 */
[----:B------:R5:W-:Y:S01]  /*8a90*/  MUFU.TANH R189, R159 ;  /* 0x0000009f00bd7308 */ /* 0x000be20000002400 */
[----:B------:R-:W-:Y:S01]  /*8aa0*/  FSEL R154, R190, -INF , P4 ;  /* 0xff800000be9a7808 */ /* 0x000fe20002000000 */
[----:B0-----:R-:W-:Y:S01]  /*8ab0*/  FMUL.FTZ R163, R158, UR14 ;  /* 0x0000000e9ea37c20 */ /* 0x001fe20008410000 */
[----:B------:R-:W-:-:S02]  /*8ac0*/  FMNMX.FTZ R187, R180, R187, !PT ;  /* 0x000000bbb4bb7209 */ /* 0x000fc40007810000 */
[C---:B------:R-:W-:Y:S02]  /*8ad0*/  ISETP.GT.AND P4, PT, R175.reuse, 0x29, PT ;  /* 0x00000029af00780c */ /* 0x040fe40003f84270 */
[----:B------:R-:W-:Y:S01]  /*8ae0*/  FSEL R174, R174, -INF , P3 ;  /* 0xff800000aeae7808 */ /* 0x000fe20001800000 */
[----:B------:R-:W0:Y:S01]  /*8af0*/  MUFU.TANH R163, R163 ;  /* 0x000000a300a37308 */ /* 0x000e220000002400 */
[----:B------:R-:W-:Y:S01]  /*8b00*/  FMNMX.FTZ R187, R154, R187, !PT ;  /* 0x000000bb9abb7209 */ /* 0x000fe20007810000 */
[----:B-----5:R-:W-:Y:S01]  /*8b10*/  FMUL.FTZ R159, R172, UR14 ;  /* 0x0000000eac9f7c20 */ /* 0x020fe20008410000 */
[C---:B------:R-:W-:Y:S02]  /*8b20*/  ISETP.GT.AND P3, PT, R175.reuse, 0x30, PT ;  /* 0x00000030af00780c */ /* 0x040fe40003f64270 */
[----:B------:R-:W-:Y:S02]  /*8b30*/  FSEL R170, R182, -INF , P4 ;  /* 0xff800000b6aa7808 */ /* 0x000fe40002000000 */
[----:B------:R-:W-:Y:S01]  /*8b40*/  FMNMX.FTZ R187, R174, R187, !PT ;  /* 0x000000bbaebb7209 */ /* 0x000fe20007810000 */
[----:B------:R-:W-:Y:S01]  /*8b50*/  MUFU.TANH R159, R159 ;  /* 0x0000009f009f7308 */ /* 0x000fe20000002400 */
[----:B------:R-:W-:-:S02]  /*8b60*/  ISETP.GT.AND P4, PT, R175, 0x31, PT ;  /* 0x00000031af00780c */ /* 0x000fc40003f84270 */
[----:B------:R-:W-:Y:S02]  /*8b70*/  FSEL R158, R191, -INF , P3 ;  /* 0xff800000bf9e7808 */ /* 0x000fe40001800000 */
[----:B------:R-:W-:Y:S02]  /*8b80*/  FMNMX.FTZ R187, R170, R187, !PT ;  /* 0x000000bbaabb7209 */ /* 0x000fe40007810000 */
[C---:B------:R-:W-:Y:S02]  /*8b90*/  ISETP.GT.AND P3, PT, R175.reuse, 0x38, PT ;  /* 0x00000038af00780c */ /* 0x040fe40003f64270 */
[----:B-1----:R-:W-:Y:S02]  /*8ba0*/  FSEL R178, R200, -INF , P4 ;  /* 0xff800000c8b27808 */ /* 0x002fe40002000000 */
[----:B------:R-:W-:Y:S02]  /*8bb0*/  FMNMX.FTZ R187, R158, R187, !PT ;  /* 0x000000bb9ebb7209 */ /* 0x000fe40007810000 */
[----:B------:R-:W-:-:S02]  /*8bc0*/  ISETP.GT.AND P4, PT, R175, 0x39, PT ;  /* 0x00000039af00780c */ /* 0x000fc40003f84270 */
[----:B--2---:R-:W-:Y:S02]  /*8bd0*/  FSEL R184, R184, -INF , P3 ;  /* 0xff800000b8b87808 */ /* 0x004fe40001800000 */
[----:B------:R-:W-:Y:S02]  /*8be0*/  FMNMX.FTZ R187, R178, R187, !PT ;  /* 0x000000bbb2bb7209 */ /* 0x000fe40007810000 */
[----:B------:R-:W-:Y:S02]  /*8bf0*/  ISETP.GT.AND P3, PT, R175, 0x40, PT ;  /* 0x00000040af00780c */ /* 0x000fe40003f64270 */
[----:B------:R-:W-:Y:S01]  /*8c00*/  FSEL R190, R167, -INF , P4 ;  /* 0xff800000a7be7808 */ /* 0x000fe20002000000 */
[----:B------:R-:W-:Y:S01]  /*8c10*/  FMUL.FTZ R167, R160, UR14 ;  /* 0x0000000ea0a77c20 */ /* 0x000fe20008410000 */
[----:B------:R-:W-:Y:S02]  /*8c20*/  FMNMX.FTZ R187, R184, R187, !PT ;  /* 0x000000bbb8bb7209 */ /* 0x000fe40007810000 */
[----:B------:R-:W-:-:S02]  /*8c30*/  ISETP.GT.AND P4, PT, R175, 0x41, PT ;  /* 0x00000041af00780c */ /* 0x000fc40003f84270 */
[----:B---3--:R-:W-:Y:S01]  /*8c40*/  FSEL R182, R185, -INF , P3 ;  /* 0xff800000b9b67808 */ /* 0x008fe20001800000 */
[----:B------:R-:W-:Y:S01]  /*8c50*/  MUFU.TANH R167, R167 ;  /* 0x000000a700a77308 */ /* 0x000fe20000002400 */
[----:B------:R-:W-:Y:S02]  /*8c60*/  FMNMX.FTZ R187, R190, R187, !PT ;  /* 0x000000bbbebb7209 */ /* 0x000fe40007810000 */
[C---:B------:R-:W-:Y:S02]  /*8c70*/  ISETP.GT.AND P3, PT, R175.reuse, 0x48, PT ;  /* 0x00000048af00780c */ /* 0x040fe40003f64270 */
[----:B------:R-:W-:Y:S02]  /*8c80*/  FSEL R188, R188, -INF , P4 ;  /* 0xff800000bcbc7808 */ /* 0x000fe40002000000 */
[----:B------:R-:W-:Y:S02]  /*8c90*/  FMNMX.FTZ R187, R182, R187, !PT ;  /* 0x000000bbb6bb7209 */ /* 0x000fe40007810000 */
[----:B------:R-:W-:-:S02]  /*8ca0*/  ISETP.GT.AND P4, PT, R175, 0x49, PT ;  /* 0x00000049af00780c */ /* 0x000fc40003f84270 */
[----:B0-----:R-:W-:Y:S01]  /*8cb0*/  FSEL R200, R163, -INF , P3 ;  /* 0xff800000a3c87808 */ /* 0x001fe20001800000 */
[----:B------:R-:W-:Y:S01]  /*8cc0*/  FMUL.FTZ R163, R173, UR14 ;  /* 0x0000000eada37c20 */ /* 0x000fe20008410000 */
[----:B------:R-:W-:Y:S02]  /*8cd0*/  FMNMX.FTZ R187, R188, R187, !PT ;  /* 0x000000bbbcbb7209 */ /* 0x000fe40007810000 */
[----:B------:R-:W-:Y:S02]  /*8ce0*/  FSEL R172, R189, -INF , P4 ;  /* 0xff800000bdac7808 */ /* 0x000fe40002000000 */
[----:B------:R-:W-:Y:S01]  /*8cf0*/  FMNMX.FTZ R187, R200, R187, !PT ;  /* 0x000000bbc8bb7209 */ /* 0x000fe20007810000 */
[----:B------:R-:W0:Y:S01]  /*8d00*/  MUFU.TANH R163, R163 ;  /* 0x000000a300a37308 */ /* 0x000e220000002400 */
[----:B------:R-:W-:Y:S02]  /*8d10*/  ISETP.GT.AND P3, PT, R171, RZ, PT ;  /* 0x000000ffab00720c */ /* 0x000fe40003f64270 */
[----:B------:R-:W-:-:S02]  /*8d20*/  FMNMX.FTZ R187, R172, R187, !PT ;  /* 0x000000bbacbb7209 */ /* 0x000fc40007810000 */
[C---:B------:R-:W-:Y:S02]  /*8d30*/  ISETP.GT.AND P4, PT, R171.reuse, 0x1, PT ;  /* 0x00000001ab00780c */ /* 0x040fe40003f84270 */
[----:B------:R-:W-:Y:S01]  /*8d40*/  FSEL R0, R0, -INF , P3 ;  /* 0xff80000000007808 */ /* 0x000fe20001800000 */
[----:B------:R-:W1:Y:S01]  /*8d50*/  SHFL.BFLY PT, R216, R187, 0x2, 0x1f ;  /* 0x0c401f00bbd87f89 */ /* 0x000e6200000e0000 */
[C---:B------:R-:W-:Y:S02]  /*8d60*/  ISETP.GT.AND P3, PT, R171.reuse, 0x8, PT ;  /* 0x00000008ab00780c */ /* 0x040fe40003f64270 */
[----:B------:R-:W-:Y:S02]  /*8d70*/  FSEL R2, R2, -INF , P4 ;  /* 0xff80000002027808 */ /* 0x000fe40002000000 */
[----:B------:R-:W-:Y:S02]  /*8d80*/  FMNMX.FTZ R153, R0, R212, !PT ;  /* 0x000000d400997209 */ /* 0x000fe40007810000 */
[----:B------:R-:W-:-:S02]  /*8d90*/  ISETP.GT.AND P4, PT, R171, 0x9, PT ;  /* 0x00000009ab00780c */ /* 0x000fc40003f84270 */
[----:B------:R-:W-:Y:S02]  /*8da0*/  FSEL R156, R6, -INF , P3 ;  /* 0xff800000069c7808 */ /* 0x000fe40001800000 */
[----:B------:R-:W-:Y:S02]  /*8db0*/  FMNMX.FTZ R153, R2, R153, !PT ;  /* 0x0000009902997209 */ /* 0x000fe40007810000 */
[----:B------:R-:W-:Y:S02]  /*8dc0*/  ISETP.GT.AND P3, PT, R171, 0x10, PT ;  /* 0x00000010ab00780c */ /* 0x000fe40003f64270 */
[----:B------:R-:W-:Y:S02]  /*8dd0*/  FSEL R160, R7, -INF , P4 ;  /* 0xff80000007a07808 */ /* 0x000fe40002000000 */
[----:B------:R-:W-:Y:S02]  /*8de0*/  FMNMX.FTZ R153, R156, R153, !PT ;  /* 0x000000999c997209 */ /* 0x000fe40007810000 */
[----:B------:R-:W-:-:S02]  /*8df0*/  ISETP.GT.AND P4, PT, R171, 0x11, PT ;  /* 0x00000011ab00780c */ /* 0x000fc40003f84270 */
[----:B------:R-:W-:Y:S02]  /*8e00*/  FSEL R176, R176, -INF , P3 ;  /* 0xff800000b0b07808 */ /* 0x000fe40001800000 */
[----:B------:R-:W-:Y:S02]  /*8e10*/  FMNMX.FTZ R153, R160, R153, !PT ;  /* 0x00000099a0997209 */ /* 0x000fe40007810000 */
[----:B-1----:R-:W-:Y:S02]  /*8e20*/  FMNMX.FTZ R216, R187, R216, !PT ;  /* 0x000000d8bbd87209 */ /* 0x002fe40007810000 */
[----:B------:R-:W-:Y:S02]  /*8e30*/  ISETP.GT.AND P3, PT, R171, 0x18, PT ;  /* 0x00000018ab00780c */ /* 0x000fe40003f64270 */
[----:B------:R-:W-:Y:S01]  /*8e40*/  FSEL R164, R177, -INF , P4 ;  /* 0xff800000b1a47808 */ /* 0x000fe20002000000 */
[----:B------:R-:W1:Y:S01]  /*8e50*/  SHFL.BFLY PT, R173, R216, 0x1, 0x1f ;  /* 0x0c201f00d8ad7f89 */ /* 0x000e6200000e0000 */
[----:B------:R-:W-:-:S02]  /*8e60*/  FMNMX.FTZ R153, R176, R153, !PT ;  /* 0x00000099b0997209 */ /* 0x000fc40007810000 */
[----:B------:R-:W-:Y:S02]  /*8e70*/  ISETP.GT.AND P4, PT, R171, 0x19, PT ;  /* 0x00000019ab00780c */ /* 0x000fe40003f84270 */
[----:B------:R-:W-:Y:S02]  /*8e80*/  FMNMX.FTZ R153, R164, R153, !PT ;  /* 0x00000099a4997209 */ /* 0x000fe40007810000 */
[----:B------:R-:W-:Y:S02]  /*8e90*/  R2UR UR14, R213 ;  /* 0x00000000d50e72ca */ /* 0x000fe400000e0000 */
[----:B------:R-:W-:-:S05]  /*8ea0*/  MOV R175, UR7 ;  /* 0x0000000700af7c02 */ /* 0x000fca0008000f00 */
[----:B------:R-:W-:-:S05]  /*8eb0*/  @!P1 VIADD R175, R175, 0x38860 ;  /* 0x00038860afaf9836 */ /* 0x000fca0000000000 */
[----:B------:R-:W-:Y:S02]  /*8ec0*/  @!P1 PRMT R175, RZ, 0x654, R175 ;  /* 0x00000654ffaf9816 */ /* 0x000fe400000000af */
[----:B-1----:R-:W-:Y:S02]  /*8ed0*/  FMNMX.FTZ R6, R216, R173, !PT ;  /* 0x000000add8067209 */ /* 0x002fe40007810000 */
[----:B0-----:R-:W-:Y:S02]  /*8ee0*/  FSEL R216, R163, -INF , P5 ;  /* 0xff800000a3d87808 */ /* 0x001fe40002800000 */
[----:B------:R-:W-:Y:S01]  /*8ef0*/  ISETP.GT.AND P5, PT, R171, 0x31, PT ;  /* 0x00000031ab00780c */ /* 0x000fe20003fa4270 */
[----:B----4-:R-:W-:-:S03]  /*8f00*/  FMUL.FTZ R152, R6, R3 ;  /* 0x0000000306987220 */ /* 0x010fc60000410000 */
[----:B------:R-:W-:Y:S02]  /*8f10*/  FSEL R222, R161, -INF , P5 ;  /* 0xff800000a1de7808 */ /* 0x000fe40002800000 */
[----:B------:R-:W-:-:S04]  /*8f20*/  ISETP.GT.AND P5, PT, R171, 0x39, PT ;  /* 0x00000039ab00780c */ /* 0x000fc80003fa4270 */
[----:B------:R-:W-:Y:S02]  /*8f30*/  FSEL R224, R224, -INF , P5 ;  /* 0xff800000e0e07808 */ /* 0x000fe40002800000 */
[----:B------:R-:W-:-:S04]  /*8f40*/  ISETP.GT.AND P5, PT, R171, 0x41, PT ;  /* 0x00000041ab00780c */ /* 0x000fc80003fa4270 */
[----:B------:R-:W-:Y:S02]  /*8f50*/  FSEL R226, R226, -INF , P5 ;  /* 0xff800000e2e27808 */ /* 0x000fe40002800000 */
[----:B------:R-:W-:-:S04]  /*8f60*/  ISETP.GT.AND P5, PT, R171, 0x49, PT ;  /* 0x00000049ab00780c */ /* 0x000fc80003fa4270 */
[----:B------:R-:W-:Y:S01]  /*8f70*/  FSEL R230, R157, -INF , P5 ;  /* 0xff8000009de67808 */ /* 0x000fe20002800000 */
[----:B------:R-:W-:Y:S02]  /*8f80*/  WARPGROUP.DEPBAR.LE gsb0, 0x0 ;  /* 0x00008000000079c5 */ /* 0x000fe40000010000 */
[----:B------:R-:W-:Y:S01]  /*8f90*/  WARPGROUP.ARRIVE ;  /* 0x00000000000079c5 */ /* 0x000fe20000000000 */
[----:B------:R-:W-:Y:S02]  /*8fa0*/  FSEL R196, R179, -INF , P3 ;  /* 0xff800000b3c47808 */ /* 0x000fe40001800000 */
[----:B------:R-:W-:Y:S02]  /*8fb0*/  FSEL R198, R181, -INF , P4 ;  /* 0xff800000b5c67808 */ /* 0x000fe40002000000 */
[----:B------:R-:W-:Y:S01]  /*8fc0*/  FMNMX.FTZ R153, R196, R153, !PT ;  /* 0x00000099c4997209 */ /* 0x000fe20007810000 */
[----:B------:R-:W-:Y:S01]  /*8fd0*/  HGMMA.64x256x16.F32.BF16 R24, R192, gdesc[UR8].tnspB, R24, gsb0 ;  /* 0x43e00008c0187df0 */ /* 0x000fe20008001818 */
[----:B------:R-:W-:-:S02]  /*8fe0*/  ISETP.GT.AND P3, PT, R171, 0x28, PT ;  /* 0x00000028ab00780c */ /* 0x000fc40003f64270 */
[----:B------:R-:W-:Y:S02]  /*8ff0*/  FMNMX.FTZ R153, R198, R153, !PT ;  /* 0x00000099c6997209 */ /* 0x000fe40007810000 */
[----:B------:R-:W-:Y:S02]  /*9000*/  FSETP.NEU.FTZ.AND P4, PT, R6, -INF , PT ;  /* 0xff8000000600780b */ /* 0x000fe40003f9d000 */
[----:B------:R-:W-:Y:S02]  /*9010*/  FMNMX.FTZ R7, R210, R153, !PT ;  /* 0x00000099d2077209 */ /* 0x000fe40007810000 */
[----:B------:R-:W-:Y:S02]  /*9020*/  FSEL R220, R159, -INF , P3 ;  /* 0xff8000009fdc7808 */ /* 0x000fe40001800000 */
[----:B------:R-:W-:Y:S02]  /*9030*/  FMNMX.FTZ R7, R218, R7, !PT ;  /* 0x00000007da077209 */ /* 0x000fe40007810000 */
[----:B------:R-:W-:-:S02]  /*9040*/  FSEL R153, R152, RZ, P4 ;  /* 0x000000ff98997208 */ /* 0x000fc40002000000 */
[----:B------:R-:W-:Y:S02]  /*9050*/  ISETP.GT.AND P3, PT, R171, 0x30, PT ;  /* 0x00000030ab00780c */ /* 0x000fe40003f64270 */
[----:B------:R-:W-:Y:S01]  /*9060*/  FMNMX.FTZ R7, R220, R7, !PT ;  /* 0x00000007dc077209 */ /* 0x000fe20007810000 */
[-CC-:B------:R-:W-:Y:S01]  /*9070*/  FFMA.FTZ R209, R208, R3.reuse, -R153.reuse ;  /* 0x00000003d0d17223 */ /* 0x180fe20000010899 */
[----:B------:R-:W-:Y:S01]  /*9080*/  FSEL R208, R167, -INF , P3 ;  /* 0xff800000a7d07808 */ /* 0x000fe20001800000 */
[--C-:B------:R-:W-:Y:S01]  /*9090*/  FFMA.FTZ R152, R206, R3, -R153.reuse ;  /* 0x00000003ce987223 */ /* 0x100fe20000010899 */
[----:B------:R-:W-:Y:S01]  /*90a0*/  FMNMX.FTZ R7, R216, R7, !PT ;  /* 0x00000007d8077209 */ /* 0x000fe20007810000 */
[-CC-:B------:R-:W-:Y:S01]  /*90b0*/  FFMA.FTZ R211, R204, R3.reuse, -R153.reuse ;  /* 0x00000003ccd37223 */ /* 0x180fe20000010899 */
[----:B------:R-:W-:Y:S01]  /*90c0*/  ISETP.GT.AND P3, PT, R171, 0x38, PT ;  /* 0x00000038ab00780c */ /* 0x000fe20003f64270 */
[--C-:B------:R-:W-:Y:S01]  /*90d0*/  FFMA.FTZ R205, R166, R3, -R153.reuse ;  /* 0x00000003a6cd7223 */ /* 0x100fe20000010899 */
[----:B------:R-:W-:Y:S01]  /*90e0*/  FMNMX.FTZ R7, R208, R7, !PT ;  /* 0x00000007d0077209 */ /* 0x000fe20007810000 */
[--C-:B------:R-:W-:Y:S01]  /*90f0*/  FFMA.FTZ R203, R174, R3, -R153.reuse ;  /* 0x00000003aecb7223 */ /* 0x100fe20000010899 */
[----:B------:R-:W-:Y:S01]  /*9100*/  FSEL R206, R169, -INF , P3 ;  /* 0xff800000a9ce7808 */ /* 0x000fe20001800000 */
[----:B------:R-:W-:Y:S01]  /*9110*/  MUFU.EX2 R209, R209 ;  /* 0x000000d100d17308 */ /* 0x000fe20000000800 */
        /* <DEDUP_REMOVED lines=18> */
[-CC-:B------:R-:W-:Y:S01]  /*9240*/  FFMA.FTZ R201, R180, R3.reuse, -R153.reuse ;  /* 0x00000003b4c97223 */ /* 0x180fe20000010899 */
[--C-:B------:R-:W-:Y:S01]  /*9250*/  FFMA.FTZ R154, R154, R3, -R153.reuse ;  /* 0x000000039a9a7223 */ /* 0x100fe20000010899 */
[----:B------:R-:W-:Y:S01]  /*9260*/  FMNMX.FTZ R7, R228, R7, !PT ;  /* 0x00000007e4077209 */ /* 0x000fe20007810000 */
[-CC-:B------:R-:W-:Y:S01]  /*9270*/  FFMA.FTZ R199, R184, R3.reuse, -R153.reuse ;  /* 0x00000003b8c77223 */ /* 0x180fe20000010899 */
[--C-:B------:R-:W-:Y:S01]  /*9280*/  FFMA.FTZ R168, R190, R3, -R153.reuse ;  /* 0x00000003bea87223 */ /* 0x100fe20000010899 */
[----:B------:R-:W-:Y:S01]  /*9290*/  MUFU.EX2 R202, R202 ;  /* 0x000000ca00ca7308 */ /* 0x000fe20000000800 */
[----:B------:R-:W-:Y:S01]  /*92a0*/  FMNMX.FTZ R7, R230, R7, !PT ;  /* 0x00000007e6077209 */ /* 0x000fe20007810000 */
[----:B------:R-:W-:-:S04]  /*92b0*/  FFMA.FTZ R172, R172, R3, -R153 ;  /* 0x00000003acac7223 */ /* 0x000fc80000010899 */
[----:B------:R-:W0:Y:S02]  /*92c0*/  SHFL.BFLY PT, R166, R7, 0x2, 0x1f ;  /* 0x0c401f0007a67f89 */ /* 0x000e2400000e0000 */
[----:B------:R-:W-:Y:S08]  /*92d0*/  MUFU.EX2 R205, R205 ;  /* 0x000000cd00cd7308 */ /* 0x000ff00000000800 */
[----:B------:R-:W-:Y:S08]  /*92e0*/  MUFU.EX2 R232, R232 ;  /* 0x000000e800e87308 */ /* 0x000ff00000000800 */
[----:B------:R-:W-:Y:S01]  /*92f0*/  MUFU.EX2 R207, R207 ;  /* 0x000000cf00cf7308 */ /* 0x000fe20000000800 */
[----:B0-----:R-:W-:Y:S01]  /*9300*/  FMNMX.FTZ R155, R7, R166, !PT ;  /* 0x000000a6079b7209 */ /* 0x001fe20007810000 */
[----:B------:R-:W-:-:S06]  /*9310*/  FFMA.FTZ R166, R170, R3, -R153 ;  /* 0x00000003aaa67223 */ /* 0x000fcc0000010899 */
[----:B------:R-:W-:Y:S01]  /*9320*/  MUFU.EX2 R162, R162 ;  /* 0x000000a200a27308 */ /* 0x000fe20000000800 */
[----:B------:R-:W0:Y:S07]  /*9330*/  SHFL.BFLY PT, R170, R155, 0x1, 0x1f ;  /* 0x0c201f009baa7f89 */ /* 0x000e2e00000e0000 */
[----:B------:R-:W-:Y:S08]  /*9340*/  MUFU.EX2 R201, R201 ;  /* 0x000000c900c97308 */ /* 0x000ff00000000800 */
[----:B------:R-:W-:Y:S08]  /*9350*/  MUFU.EX2 R154, R154 ;  /* 0x0000009a009a7308 */ /* 0x000ff00000000800 */
[----:B------:R-:W-:Y:S01]  /*9360*/  MUFU.EX2 R203, R203 ;  /* 0x000000cb00cb7308 */ /* 0x000fe20000000800 */
[----:B0-----:R-:W-:Y:S01]  /*9370*/  FMNMX.FTZ R7, R155, R170, !PT ;  /* 0x000000aa9b077209 */ /* 0x001fe20007810000 */
[-CC-:B------:R-:W-:Y:S01]  /*9380*/  FFMA.FTZ R155, R182, R3.reuse, -R153.reuse ;  /* 0x00000003b69b7223 */ /* 0x180fe20000010899 */
[----:B------:R-:W-:-:S02]  /*9390*/  FFMA.FTZ R170, R188, R3, -R153 ;  /* 0x00000003bcaa7223 */ /* 0x000fc40000010899 */
[C---:B------:R-:W-:Y:S01]  /*93a0*/  FSETP.NEU.FTZ.AND P3, PT, R7.reuse, -INF , PT ;  /* 0xff8000000700780b */ /* 0x040fe20003f7d000 */
[CC--:B------:R-:W-:Y:S02]  /*93b0*/  FMUL.FTZ R159, R7.reuse, R3.reuse ;  /* 0x00000003079f7220 */ /* 0x0c0fe40000410000 */
[----:B------:R-:W-:Y:S01]  /*93c0*/  MUFU.EX2 R166, R166 ;  /* 0x000000a600a67308 */ /* 0x000fe20000000800 */
[----:B------:R-:W-:Y:S02]  /*93d0*/  FSEL R171, R7, RZ, P3 ;  /* 0x000000ff07ab7208 */ /* 0x000fe40001800000 */
[----:B------:R-:W-:Y:S02]  /*93e0*/  FSEL R159, R159, RZ, P3 ;  /* 0x000000ff9f9f7208 */ /* 0x000fe40001800000 */
[C---:B------:R-:W-:Y:S01]  /*93f0*/  ISETP.GT.AND P3, PT, R23.reuse, R214, PT ;  /* 0x000000d61700720c */ /* 0x040fe20003f64270 */
[----:B------:R-:W-:Y:S02]  /*9400*/  VIADD R23, R23, 0xffffffff ;  /* 0xffffffff17177836 */ /* 0x000fe40000000000 */
[----:B------:R-:W-:Y:S01]  /*9410*/  MUFU.EX2 R197, R197 ;  /* 0x000000c500c57308 */ /* 0x000fe20000000800 */
[-CC-:B------:R-:W-:Y:S01]  /*9420*/  FFMA.FTZ R161, R0, R3.reuse, -R159.reuse ;  /* 0x0000000300a17223 */ /* 0x180fe2000001089f */
[----:B------:R-:W-:Y:S01]  /*9430*/  FSEL R0, R6, RZ, P4 ;  /* 0x000000ff06007208 */ /* 0x000fe20002000000 */
[-CC-:B------:R-:W-:Y:S01]  /*9440*/  FFMA.FTZ R174, R2, R3.reuse, -R159.reuse ;  /* 0x0000000302ae7223 */ /* 0x180fe2000001089f */
[-CC-:B------:R-:W-:Y:S01]  /*9450*/  FFMA.FTZ R156, R156, R3.reuse, -R159.reuse ;  /* 0x000000039c9c7223 */ /* 0x180fe2000001089f */
[-CC-:B------:R-:W-:Y:S01]  /*9460*/  FFMA.FTZ R163, R160, R3.reuse, -R159.reuse ;  /* 0x00000003a0a37223 */ /* 0x180fe2000001089f */
[-C--:B------:R-:W-:Y:S01]  /*9470*/  FFMA.FTZ R160, R176, R3.reuse, -R159 ;  /* 0x00000003b0a07223 */ /* 0x080fe2000001089f */
[----:B------:R-:W-:Y:S01]  /*9480*/  FADD.FTZ R0, -R0, R21 ;  /* 0x0000001500007221 */ /* 0x000fe20000010100 */
[----:B------:R-:W-:Y:S01]  /*9490*/  MUFU.EX2 R161, R161 ;  /* 0x000000a100a17308 */ /* 0x000fe20000000800 */
[-CC-:B------:R-:W-:Y:S01]  /*94a0*/  FFMA.FTZ R165, R164, R3.reuse, -R159.reuse ;  /* 0x00000003a4a57223 */ /* 0x180fe2000001089f */
[-C--:B------:R-:W-:Y:S01]  /*94b0*/  FFMA.FTZ R164, R196, R3.reuse, -R159 ;  /* 0x00000003c4a47223 */ /* 0x080fe2000001089f */
[----:B------:R-:W-:Y:S01]  /*94c0*/  FMUL.FTZ R2, R0, R3 ;  /* 0x0000000300027220 */ /* 0x000fe20000410000 */
[----:B------:R-:W-:Y:S01]  /*94d0*/  FADD.FTZ R0, -R171, R212 ;  /* 0x000000d4ab007221 */ /* 0x000fe20000010100 */
[----:B------:R-:W-:-:S02]  /*94e0*/  IMAD.U32 R171, RZ, RZ, UR14 ;  /* 0x0000000effab7e24 */ /* 0x000fc4000f8e00ff */
[-CC-:B------:R-:W-:Y:S01]  /*94f0*/  FFMA.FTZ R167, R198, R3.reuse, -R159.reuse ;  /* 0x00000003c6a77223 */ /* 0x180fe2000001089f */
[-CC-:B------:R-:W-:Y:S01]  /*9500*/  FFMA.FTZ R200, R210, R3.reuse, -R159.reuse ;  /* 0x00000003d2c87223 */ /* 0x180fe2000001089f */
[-C--:B------:R-:W-:Y:S01]  /*9510*/  FMUL.FTZ R0, R0, R3.reuse ;  /* 0x0000000300007220 */ /* 0x080fe20000410000 */
[----:B------:R-:W0:Y:S01]  /*9520*/  MUFU.EX2 R2, R2 ;  /* 0x0000000200027308 */ /* 0x000e220000000800 */
[----:B------:R-:W-:Y:S02]  /*9530*/  @!P1 VIADD R171, R171, 0x38840 ;  /* 0x00038840abab9836 */ /* 0x000fe40000000000 */
[-CC-:B------:R-:W-:Y:S01]  /*9540*/  FFMA.FTZ R169, R218, R3.reuse, -R159.reuse ;  /* 0x00000003daa97223 */ /* 0x180fe2000001089f */
[-CC-:B------:R-:W-:Y:S01]  /*9550*/  FFMA.FTZ R21, R220, R3.reuse, -R159.reuse ;  /* 0x00000003dc157223 */ /* 0x180fe2000001089f */
[-CC-:B------:R-:W-:Y:S01]  /*9560*/  FFMA.FTZ R176, R216, R3.reuse, -R159.reuse ;  /* 0x00000003d8b07223 */ /* 0x180fe2000001089f */
[-C--:B------:R-:W-:Y:S01]  /*9570*/  FFMA.FTZ R196, R208, R3.reuse, -R159 ;  /* 0x00000003d0c47223 */ /* 0x080fe2000001089f */
[----:B------:R-:W-:Y:S01]  /*9580*/  @!P1 PRMT R171, RZ, 0x654, R171 ;  /* 0x00000654ffab9816 */ /* 0x000fe200000000ab */
[-CC-:B------:R-:W-:Y:S01]  /*9590*/  FFMA.FTZ R222, R222, R3.reuse, -R159.reuse ;  /* 0x00000003dede7223 */ /* 0x180fe2000001089f */
[----:B------:R-:W-:Y:S01]  /*95a0*/  MUFU.EX2 R0, R0 ;  /* 0x0000000000007308 */ /* 0x000fe20000000800 */
[-CC-:B------:R-:W-:Y:S01]  /*95b0*/  FFMA.FTZ R198, R206, R3.reuse, -R159.reuse ;  /* 0x00000003cec67223 */ /* 0x180fe2000001089f */
[-CC-:B------:R-:W-:Y:S01]  /*95c0*/  FFMA.FTZ R153, R224, R3.reuse, -R159.reuse ;  /* 0x00000003e0997223 */ /* 0x180fe2000001089f */
[-CC-:B------:R-:W-:Y:S01]  /*95d0*/  FFMA.FTZ R204, R204, R3.reuse, -R159.reuse ;  /* 0x00000003cccc7223 */ /* 0x180fe2000001089f */
[-CC-:B------:R-:W-:Y:S01]  /*95e0*/  FFMA.FTZ R226, R226, R3.reuse, -R159.reuse ;  /* 0x00000003e2e27223 */ /* 0x180fe2000001089f */
[-CC-:B------:R-:W-:Y:S01]  /*95f0*/  FFMA.FTZ R228, R228, R3.reuse, -R159.reuse ;  /* 0x00000003e4e47223 */ /* 0x180fe2000001089f */
[----:B------:R-:W-:Y:S01]  /*9600*/  FFMA.FTZ R159, R230, R3, -R159 ;  /* 0x00000003e69f7223 */ /* 0x000fe2000001089f */
[----:B------:R-:W-:Y:S01]  /*9610*/  MOV R212, R7 ;  /* 0x0000000700d47202 */ /* 0x000fe20000000f00 */
[----:B------:R-:W1:Y:S01]  /*9620*/  MUFU.EX2 R174, R174 ;  /* 0x000000ae00ae7308 */ /* 0x000e620000000800 */
[----:B0-----:R-:W-:Y:S01]  /*9630*/  FFMA.FTZ R173, R2, R9, R209 ;  /* 0x0000000902ad7223 */ /* 0x001fe200000100d1 */
[----:B------:R-:W-:Y:S01]  /*9640*/  F2FP.BF16.F32.PACK_AB R209, R152, R209 ;  /* 0x000000d198d1723e */ /* 0x000fe200000010ff */
[----:B------:R-:W-:-:S05]  /*9650*/  IMAD.U32 R218, RZ, RZ, UR61 ;  /* 0x0000003dffda7e24 */ /* 0x000fca000f8e00ff */
[----:B------:R-:W-:Y:S08]  /*9660*/  MUFU.EX2 R156, R156 ;  /* 0x0000009c009c7308 */ /* 0x000ff00000000800 */
[----:B------:R-:W0:Y:S01]  /*9670*/  MUFU.EX2 R163, R163 ;  /* 0x000000a300a37308 */ /* 0x000e220000000800 */
[----:B-1----:R-:W-:-:S07]  /*9680*/  F2FP.BF16.F32.PACK_AB R208, R174, R161 ;  /* 0x000000a1aed0723e */ /* 0x002fce00000010ff */
[----:B------:R-:W-:Y:S08]  /*9690*/  MUFU.EX2 R160, R160 ;  /* 0x000000a000a07308 */ /* 0x000ff00000000800 */
[----:B------:R-:W-:Y:S01]  /*96a0*/  MUFU.EX2 R165, R165 ;  /* 0x000000a500a57308 */ /* 0x000fe20000000800 */
[----:B0-----:R-:W-:-:S07]  /*96b0*/  F2FP.BF16.F32.PACK_AB R210, R163, R156 ;  /* 0x0000009ca3d2723e */ /* 0x001fce00000010ff */
[----:B------:R-:W-:Y:S08]  /*96c0*/  MUFU.EX2 R164, R164 ;  /* 0x000000a400a47308 */ /* 0x000ff00000000800 */
[----:B------:R-:W0:Y:S08]  /*96d0*/  MUFU.EX2 R167, R167 ;  /* 0x000000a700a77308 */ /* 0x000e300000000800 */
[----:B------:R-:W-:Y:S08]  /*96e0*/  MUFU.EX2 R200, R200 ;  /* 0x000000c800c87308 */ /* 0x000ff00000000800 */
[----:B------:R-:W-:Y:S01]  /*96f0*/  MUFU.EX2 R169, R169 ;  /* 0x000000a900a97308 */ /* 0x000fe20000000800 */
[----:B0-----:R-:W-:-:S07]  /*9700*/  F2FP.BF16.F32.PACK_AB R206, R167, R164 ;  /* 0x000000a4a7ce723e */ /* 0x001fce00000010ff */
[----:B------:R-:W-:Y:S08]  /*9710*/  MUFU.EX2 R21, R21 ;  /* 0x0000001500157308 */ /* 0x000ff00000000800 */
[----:B------:R-:W0:Y:S08]  /*9720*/  MUFU.EX2 R176, R176 ;  /* 0x000000b000b07308 */ /* 0x000e300000000800 */
[----:B------:R-:W1:Y:S08]  /*9730*/  MUFU.EX2 R196, R196 ;  /* 0x000000c400c47308 */ /* 0x000e700000000800 */
[----:B------:R-:W-:Y:S08]  /*9740*/  MUFU.EX2 R158, R158 ;  /* 0x0000009e009e7308 */ /* 0x000ff00000000800 */
[----:B------:R-:W2:Y:S01]  /*9750*/  MUFU.EX2 R9, R222 ;  /* 0x000000de00097308 */ /* 0x000ea20000000800 */
[----:B------:R-:W-:-:S02]  /*9760*/  WARPGROUP.DEPBAR.LE gsb0, 0x0 ;  /* 0x00008000000079c5 */ /* 0x000fc40000010000 */
[----:B------:R3:W-:Y:S05]  /*9770*/  @!P1 SYNCS.ARRIVE.TRANS64.RED.A1T0 RZ, [R171+URZ], RZ ;  /* 0x000000ffabff99a7 */ /* 0x0007ea000810043f */
[----:B------:R-:W-:Y:S01]  /*9780*/  MUFU.EX2 R199, R199 ;  /* 0x000000c700c77308 */ /* 0x000fe20000000800 */
[----:B---3--:R-:W-:Y:S01]  /*9790*/  FFMA.FTZ R171, R0, R14, R161 ;  /* 0x0000000e00ab7223 */ /* 0x008fe200000100a1 */
[----:B------:R-:W-:-:S06]  /*97a0*/  FADD.FTZ R14, R152, R173 ;  /* 0x000000ad980e7221 */ /* 0x000fcc0000010000 */
[----:B------:R-:W3:Y:S01]  /*97b0*/  MUFU.EX2 R198, R198 ;  /* 0x000000c600c67308 */ /* 0x000ee20000000800 */
[----:B------:R4:W-:Y:S01]  /*97c0*/  @!P1 SYNCS.ARRIVE.TRANS64.RED.A1T0 RZ, [R175+URZ], RZ ;  /* 0x000000ffafff99a7 */ /* 0x0009e2000810043f */
[----:B------:R-:W-:-:S04]  /*97d0*/  FADD.FTZ R171, R174, R171 ;  /* 0x000000abaeab7221 */ /* 0x000fc80000010000 */
[----:B------:R-:W-:Y:S01]  /*97e0*/  FADD.FTZ R178, R156, R171 ;  /* 0x000000ab9cb27221 */ /* 0x000fe20000010000 */
[----:B------:R-:W-:Y:S01]  /*97f0*/  FADD.FTZ R171, R211, R14 ;  /* 0x0000000ed3ab7221 */ /* 0x000fe20000010000 */
[----:B------:R-:W-:Y:S01]  /*9800*/  MUFU.EX2 R168, R168 ;  /* 0x000000a800a87308 */ /* 0x000fe20000000800 */
[C---:B------:R-:W-:Y:S01]  /*9810*/  F2FP.BF16.F32.PACK_AB R211, R202.reuse, R211 ;  /* 0x000000d3cad3723e */ /* 0x040fe200000010ff */
[----:B------:R-:W-:Y:S01]  /*9820*/  FADD.FTZ R173, R163, R178 ;  /* 0x000000b2a3ad7221 */ /* 0x000fe20000010000 */
[----:B------:R-:W-:Y:S01]  /*9830*/  FADD.FTZ R14, R202, R171 ;  /* 0x000000abca0e7221 */ /* 0x000fe20000010000 */
[----:B0-----:R-:W-:Y:S02]  /*9840*/  F2FP.BF16.F32.PACK_AB R202, R176, R21 ;  /* 0x00000015b0ca723e */ /* 0x001fe400000010ff */
[----:B------:R-:W-:Y:S01]  /*9850*/  FADD.FTZ R178, R160, R173 ;  /* 0x000000ada0b27221 */ /* 0x000fe20000010000 */
[----:B------:R-:W-:Y:S01]  /*9860*/  FADD.FTZ R171, R205, R14 ;  /* 0x0000000ecdab7221 */ /* 0x000fe20000010000 */
[----:B------:R-:W0:Y:S01]  /*9870*/  MUFU.EX2 R153, R153 ;  /* 0x0000009900997308 */ /* 0x000e220000000800 */
[C---:B------:R-:W-:Y:S01]  /*9880*/  F2FP.BF16.F32.PACK_AB R205, R232.reuse, R205 ;  /* 0x000000cde8cd723e */ /* 0x040fe200000010ff */
[----:B------:R-:W-:Y:S01]  /*9890*/  FADD.FTZ R173, R165, R178 ;  /* 0x000000b2a5ad7221 */ /* 0x000fe20000010000 */
[----:B------:R-:W-:-:S03]  /*98a0*/  FADD.FTZ R14, R232, R171 ;  /* 0x000000abe80e7221 */ /* 0x000fc60000010000 */
[----:B------:R-:W-:Y:S01]  /*98b0*/  FADD.FTZ R178, R164, R173 ;  /* 0x000000ada4b27221 */ /* 0x000fe20000010000 */
[----:B------:R-:W-:Y:S01]  /*98c0*/  FADD.FTZ R171, R207, R14 ;  /* 0x0000000ecfab7221 */ /* 0x000fe20000010000 */
[----:B------:R-:W-:Y:S01]  /*98d0*/  MUFU.EX2 R155, R155 ;  /* 0x0000009b009b7308 */ /* 0x000fe20000000800 */
[C---:B------:R-:W-:Y:S01]  /*98e0*/  F2FP.BF16.F32.PACK_AB R207, R162.reuse, R207 ;  /* 0x000000cfa2cf723e */ /* 0x040fe200000010ff */
[----:B------:R-:W-:Y:S01]  /*98f0*/  FADD.FTZ R173, R167, R178 ;  /* 0x000000b2a7ad7221 */ /* 0x000fe20000010000 */
[----:B------:R-:W-:-:S03]  /*9900*/  FADD.FTZ R14, R162, R171 ;  /* 0x000000aba20e7221 */ /* 0x000fc60000010000 */
[----:B------:R-:W-:Y:S01]  /*9910*/  FADD.FTZ R178, R200, R173 ;  /* 0x000000adc8b27221 */ /* 0x000fe20000010000 */
[----:B------:R-:W-:Y:S01]  /*9920*/  FADD.FTZ R171, R201, R14 ;  /* 0x0000000ec9ab7221 */ /* 0x000fe20000010000 */
[----:B----4-:R4:W5:Y:S01]  /*9930*/  MUFU.EX2 R175, R204 ;  /* 0x000000cc00af7308 */ /* 0x0109620000000800 */
[C---:B------:R-:W-:Y:S01]  /*9940*/  F2FP.BF16.F32.PACK_AB R200, R169.reuse, R200 ;  /* 0x000000c8a9c8723e */ /* 0x040fe200000010ff */
[----:B------:R-:W-:Y:S01]  /*9950*/  FADD.FTZ R178, R169, R178 ;  /* 0x000000b2a9b27221 */ /* 0x000fe20000010000 */
[C---:B------:R-:W-:Y:S01]  /*9960*/  FADD.FTZ R14, R154.reuse, R171 ;  /* 0x000000ab9a0e7221 */ /* 0x040fe20000010000 */
[----:B------:R-:W-:Y:S02]  /*9970*/  F2FP.BF16.F32.PACK_AB R201, R154, R201 ;  /* 0x000000c99ac9723e */ /* 0x000fe400000010ff */
[----:B------:R-:W-:Y:S01]  /*9980*/  FADD.FTZ R171, R21, R178 ;  /* 0x000000b215ab7221 */ /* 0x000fe20000010000 */
[----:B------:R-:W-:Y:S01]  /*9990*/  FADD.FTZ R161, R203, R14 ;  /* 0x0000000ecba17221 */ /* 0x000fe20000010000 */
[----:B------:R-:W5:Y:S01]  /*99a0*/  MUFU.EX2 R170, R170 ;  /* 0x000000aa00aa7308 */ /* 0x000f620000000800 */
[----:B----4-:R-:W-:Y:S01]  /*99b0*/  F2FP.BF16.F32.PACK_AB R204, R165, R160 ;  /* 0x000000a0a5cc723e */ /* 0x010fe200000010ff */
[----:B------:R-:W-:Y:S01]  /*99c0*/  FADD.FTZ R171, R176, R171 ;  /* 0x000000abb0ab7221 */ /* 0x000fe20000010000 */
[C---:B------:R-:W-:Y:S01]  /*99d0*/  FADD.FTZ R14, R166.reuse, R161 ;  /* 0x000000a1a60e7221 */ /* 0x040fe20000010000 */
[----:B------:R-:W-:-:S02]  /*99e0*/  F2FP.BF16.F32.PACK_AB R203, R166, R203 ;  /* 0x000000cba6cb723e */ /* 0x000fc400000010ff */
[----:B-1----:R-:W-:Y:S01]  /*99f0*/  FADD.FTZ R152, R196, R171 ;  /* 0x000000abc4987221 */ /* 0x002fe20000010000 */
[----:B------:R-:W-:Y:S01]  /*9a00*/  FADD.FTZ R161, R197, R14 ;  /* 0x0000000ec5a17221 */ /* 0x000fe20000010000 */
[----:B------:R-:W1:Y:S01]  /*9a10*/  MUFU.EX2 R192, R226 ;  /* 0x000000e200c07308 */ /* 0x000e620000000800 */
[C---:B--2---:R-:W-:Y:S01]  /*9a20*/  F2FP.BF16.F32.PACK_AB R196, R9.reuse, R196 ;  /* 0x000000c409c4723e */ /* 0x044fe200000010ff */
[----:B------:R-:W-:Y:S01]  /*9a30*/  FADD.FTZ R163, R9, R152 ;  /* 0x0000009809a37221 */ /* 0x000fe20000010000 */
[C---:B------:R-:W-:Y:S01]  /*9a40*/  FADD.FTZ R14, R158.reuse, R161 ;  /* 0x000000a19e0e7221 */ /* 0x040fe20000010000 */
[----:B------:R-:W-:Y:S02]  /*9a50*/  F2FP.BF16.F32.PACK_AB R197, R158, R197 ;  /* 0x000000c59ec5723e */ /* 0x000fe400000010ff */
[----:B---3--:R-:W-:Y:S01]  /*9a60*/  FADD.FTZ R152, R198, R163 ;  /* 0x000000a3c6987221 */ /* 0x008fe20000010000 */
[----:B------:R-:W-:Y:S01]  /*9a70*/  FADD.FTZ R21, R199, R14 ;  /* 0x0000000ec7157221 */ /* 0x000fe20000010000 */
[----:B------:R-:W2:Y:S01]  /*9a80*/  MUFU.EX2 R157, R157 ;  /* 0x0000009d009d7308 */ /* 0x000ea20000000800 */
[C---:B0-----:R-:W-:Y:S01]  /*9a90*/  F2FP.BF16.F32.PACK_AB R198, R153.reuse, R198 ;  /* 0x000000c699c6723e */ /* 0x041fe200000010ff */
[----:B------:R-:W-:Y:S01]  /*9aa0*/  FADD.FTZ R152, R153, R152 ;  /* 0x0000009899987221 */ /* 0x000fe20000010000 */
[C---:B------:R-:W-:Y:S01]  /*9ab0*/  FADD.FTZ R14, R168.reuse, R21 ;  /* 0x00000015a80e7221 */ /* 0x040fe20000010000 */
[----:B------:R-:W-:Y:S01]  /*9ac0*/  F2FP.BF16.F32.PACK_AB R199, R168, R199 ;  /* 0x000000c7a8c7723e */ /* 0x000fe200000010ff */
[----:B------:R-:W-:-:S02]  /*9ad0*/  IMAD.MOV.U32 R21, RZ, RZ, R6 ;  /* 0x000000ffff157224 */ /* 0x000fc400078e0006 */
[----:B-----5:R-:W-:Y:S01]  /*9ae0*/  FADD.FTZ R152, R175, R152 ;  /* 0x00000098af987221 */ /* 0x020fe20000010000 */
[----:B------:R-:W-:Y:S01]  /*9af0*/  FADD.FTZ R9, R155, R14 ;  /* 0x0000000e9b097221 */ /* 0x000fe20000010000 */
[----:B------:R-:W0:Y:S01]  /*9b00*/  MUFU.EX2 R165, R228 ;  /* 0x000000e400a57308 */ /* 0x000e220000000800 */
[----:B------:R-:W-:Y:S01]  /*9b10*/  F2FP.BF16.F32.PACK_AB R193, R170, R155 ;  /* 0x0000009baac1723e */ /* 0x000fe200000010ff */
[----:B-1----:R-:W-:Y:S01]  /*9b20*/  FADD.FTZ R152, R192, R152 ;  /* 0x00000098c0987221 */ /* 0x002fe20000010000 */
[----:B------:R-:W-:Y:S01]  /*9b30*/  FADD.FTZ R14, R170, R9 ;  /* 0x00000009aa0e7221 */ /* 0x000fe20000010000 */
[----:B------:R-:W-:-:S04]  /*9b40*/  F2FP.BF16.F32.PACK_AB R192, R192, R175 ;  /* 0x000000afc0c0723e */ /* 0x000fc800000010ff */
[----:B------:R-:W1:Y:S01]  /*9b50*/  MUFU.EX2 R159, R159 ;  /* 0x0000009f009f7308 */ /* 0x000e620000000800 */
[----:B--2---:R-:W-:-:S07]  /*9b60*/  FADD.FTZ R9, R157, R14 ;  /* 0x0000000e9d097221 */ /* 0x004fce0000010000 */
[----:B------:R-:W2:Y:S01]  /*9b70*/  MUFU.EX2 R172, R172 ;  /* 0x000000ac00ac7308 */ /* 0x000ea20000000800 */
[----:B0-----:R-:W-:-:S04]  /*9b80*/  FADD.FTZ R152, R165, R152 ;  /* 0x00000098a5987221 */ /* 0x001fc80000010000 */
[C---:B-1----:R-:W-:Y:S01]  /*9b90*/  FADD.FTZ R14, R159.reuse, R152 ;  /* 0x000000989f0e7221 */ /* 0x042fe20000010000 */
[----:B------:R-:W-:Y:S01]  /*9ba0*/  F2FP.BF16.F32.PACK_AB R194, R159, R165 ;  /* 0x000000a59fc2723e */ /* 0x000fe200000010ff */
[C---:B--2---:R-:W-:Y:S01]  /*9bb0*/  FADD.FTZ R9, R172.reuse, R9 ;  /* 0x00000009ac097221 */ /* 0x044fe20000010000 */
[----:B------:R-:W-:Y:S01]  /*9bc0*/  F2FP.BF16.F32.PACK_AB R195, R172, R157 ;  /* 0x0000009dacc3723e */ /* 0x000fe200000010ff */
[----:B------:R-:W-:Y:S06]  /*9bd0*/  @P3 BRA `(.L_x_2189) ;  /* 0xffffffb800b43947 */ /* 0x000fec000383ffff */
.L_x_2180:
[----:B------:R-:W-:-:S13]  /*9be0*/  ISETP.GE.AND P2, PT, R23, R18, PT ;  /* 0x000000121700720c */ /* 0x000fda0003f46270 */
[----:B------:R-:W-:Y:S05]  /*9bf0*/  @!P2 BRA `(.L_x_2190) ;  /* 0x0000003c00cca947 */ /* 0x000fea0003800000 */
[----:B------:R-:W-:Y:S01]  /*9c00*/  IMAD.MOV.U32 R17, RZ, RZ, R6 ;  /* 0x000000ffff117224 */ /* 0x000fe200078e0006 */
[----:B------:R-:W-:Y:S01]  /*9c10*/  UMOV UR60, UR61 ;  /* 0x0000003d003c7c82 */ /* 0x000fe20008000000 */
[----:B------:R-:W-:Y:S01]  /*9c20*/  IMAD.MOV.U32 R20, RZ, RZ, R7 ;  /* 0x000000ffff147224 */ /* 0x000fe200078e0007 */
[----:B------:R-:W-:Y:S01]  /*9c30*/  ULDC UR7, c[0x0][0x9d8] ;  /* 0x0002760000077ab9 */ /* 0x000fe20000000800 */
[----:B------:R-:W-:-:S07]  /*9c40*/  IMAD.MOV.U32 R19, RZ, RZ, R8 ;  /* 0x000000ffff137224 */ /* 0x000fce00078e0008 */
.L_x_2199:
[----:B------:R-:W-:-:S04]  /*9c50*/  UIADD3 UR61, UR60, 0x1, URZ ;  /* 0x000000013c3d7890 */ /* 0x000fc8000fffe03f */
[----:B------:R-:W-:-:S04]  /*9c60*/  UISETP.NE.AND UP0, UPT, UR61, 0x2, UPT ;  /* 0x000000023d00788c */ /* 0x000fc8000bf05270 */
[----:B------:R-:W-:Y:S02]  /*9c70*/  USEL UR6, URZ, 0x1, UP0 ;  /* 0x000000013f067887 */ /* 0x000fe40008000000 */
[----:B------:R-:W-:-:S04]  /*9c80*/  USEL UR61, UR61, URZ, UP0 ;  /* 0x0000003f3d3d7287 */ /* 0x000fc80008000000 */
[----:B------:R-:W-:Y:S01]  /*9c90*/  LOP3.LUT R8, R19, UR6, RZ, 0x3c, !PT ;  /* 0x0000000613087c12 */ /* 0x000fe2000f8e3cff */
[----:B------:R-:W-:Y:S07]  /*9ca0*/  @!P0 BRA `(.L_x_2191) ;  /* 0x0000000000048947 */ /* 0x000fee0003800000 */
[----:B------:R-:W-:Y:S01]  /*9cb0*/  BPT.TRAP 0x1 ;  /* 0x000000040000795c */ /* 0x000fe20000300000 */
.L_x_2191:
[----:B------:R-:W-:Y:S02]  /*9cc0*/  R2UR UR6, R16 ;  /* 0x00000000100672ca */ /* 0x000fe400000e0000 */
[----:B------:R-:W-:-:S11]  /*9cd0*/  SHF.L.U32 R3, R8, 0x1f, RZ ;  /* 0x0000001f08037819 */ /* 0x000fd600000006ff */
[----:B------:R-:W-:-:S06]  /*9ce0*/  ULEA UR6, UR61, UR6, 0x3 ;  /* 0x000000063d067291 */ /* 0x000fcc000f8e183f */
[----:B------:R-:W-:-:S03]  /*9cf0*/  MOV R212, UR6 ;  /* 0x0000000600d47c02 */ /* 0x000fc60008000f00 */
[----:B------:R0:W1:Y:S01]  /*9d00*/  SYNCS.PHASECHK.TRANS64.TRYWAIT P2, [UR6+0x38830], R3 ;  /* 0x03883003ff0075a7 */ /* 0x0000620008040146 */
[----:B------:R-:W-:Y:S05]  /*9d10*/  @!P0 BRA `(.L_x_2192) ;  /* 0x0000000000048947 */ /* 0x000fea0003800000 */
[----:B------:R-:W-:Y:S01]  /*9d20*/  BPT.TRAP 0x1 ;  /* 0x000000040000795c */ /* 0x000fe20000300000 */
.L_x_2192:
[----:B-1----:R-:W-:Y:S05]  /*9d30*/  @P2 BRA `(.L_x_2193) ;  /* 0x00000000000c2947 */ /* 0x002fea0003800000 */
[----:B------:R-:W-:-:S13]  /*9d40*/  R2UR UR6, R212 ;  /* 0x00000000d40672ca */ /* 0x000fda00000e0000 */
[----:B------:R-:W1:Y:S02]  /*9d50*/  SYNCS.PHASECHK.TRANS64.TRYWAIT P2, [UR6+0x38830], R3 ;  /* 0x03883003ff0075a7 */ /* 0x000e640008040146 */
[----:B-1----:R-:W-:Y:S05]  /*9d60*/  @!P2 BRA `(.L_x_2194) ;  /* 0x000000c00078a947 */ /* 0x002fea0003800000 */
.L_x_2193:
        /* <DEDUP_REMOVED lines=35> */
[----:B------:R-:W-:Y:S01]  /*9fa0*/  R2UR UR14, R12 ;  /* 0x000000000c0e72ca */ /* 0x000fe200000e0000 */
[----:B------:R-:W-:Y:S01]  /*9fb0*/  UMOV UR54, UR10 ;  /* 0x0000000a00367c82 */ /* 0x000fe20008000000 */
[----:B------:R-:W-:Y:S01]  /*9fc0*/  R2UR UR15, R13 ;  /* 0x000000000d0f72ca */ /* 0x000fe200000e0000 */
        /* <DEDUP_REMOVED lines=158> */
[----:B------:R-:W-:Y:S01]  /*a9b0*/  R2UR UR53, R152 ;  /* 0x00000000983572ca */ /* 0x000fe200000e0000 */
[----:B------:R-:W-:Y:S01]  /*a9c0*/  UIADD3 UR54, UR6, 0x784, URZ ;  /* 0x0000078406367890 */ /* 0x000fe2000fffe03f */
[----:B------:R-:W-:Y:S01]  /*a9d0*/  R2UR UR52, R153 ;  /* 0x00000000993472ca */ /* 0x000fe200000e0000 */
[----:B------:R-:W-:Y:S01]  /*a9e0*/  UMOV UR55, 0x40000040 ;  /* 0x4000004000377882 */ /* 0x000fe20000000000 */
        /* <DEDUP_REMOVED lines=141> */
[----:B------:R-:W-:Y:S02]  /*b2c0*/  R2UR UR14, R10 ;  /* 0x000000000a0e72ca */ /* 0x000fe400000e0000 */
[----:B------:R-:W-:-:S11]  /*b2d0*/  R2UR UR15, R11 ;  /* 0x000000000b0f72ca */ /* 0x000fd600000e0000 */
[----:B------:R-:W-:Y:S02]  /*b2e0*/  UMOV UR56, UR14 ;  /* 0x0000000e00387c82 */ /* 0x000fe40008000000 */
[----:B------:R-:W-:Y:S01]  /*b2f0*/  UMOV UR57, UR15 ;  /* 0x0000000f00397c82 */ /* 0x000fe20008000000 */
        /* <DEDUP_REMOVED lines=306> */
.L_x_2195:
[----:B------:R-:W-:Y:S02]  /*c620*/  R2UR UR6, R16 ;  /* 0x00000000100672ca */ /* 0x000fe400000e0000 */
[----:B------:R-:W-:-:S11]  /*c630*/  SHF.L.U32 R0, R19, 0x1f, RZ ;  /* 0x0000001f13007819 */ /* 0x000fd600000006ff */
[----:B------:R-:W-:-:S09]  /*c640*/  ULEA UR11, UR60, UR6, 0x3 ;  /* 0x000000063c0b7291 */ /* 0x000fd2000f8e183f */
[----:B------:R0:W1:Y:S01]  /*c650*/  SYNCS.PHASECHK.TRANS64.TRYWAIT P2, [UR11+0x38850], R0 ;  /* 0x03885000ff0075a7 */ /* 0x000062000804014b */
[----:B------:R-:W-:Y:S05]  /*c660*/  @!P0 BRA `(.L_x_2196) ;  /* 0x0000000000048947 */ /* 0x000fea0003800000 */
[----:B------:R-:W-:Y:S01]  /*c670*/  BPT.TRAP 0x1 ;  /* 0x000000040000795c */ /* 0x000fe20000300000 */
.L_x_2196:
[----:B-1----:R-:W-:Y:S05]  /*c680*/  @P2 BRA `(.L_x_2197) ;  /* 0x0000000000082947 */ /* 0x002fea0003800000 */
[----:B------:R-:W1:Y:S02]  /*c690*/  SYNCS.PHASECHK.TRANS64.TRYWAIT P2, [UR11+0x38850], R0 ;  /* 0x03885000ff0075a7 */ /* 0x000e64000804014b */
[----:B-1----:R-:W-:Y:S05]  /*c6a0*/  @!P2 BRA `(.L_x_2198) ;  /* 0x000000980044a947 */ /* 0x002fea0003800000 */
.L_x_2197:
[----:B------:R-:W-:Y:S01]  /*c6b0*/  R2UR UR6, R16 ;  /* 0x00000000100672ca */ /* 0x000fe200000e0000 */
[----:B------:R-:W-:Y:S01]  /*c6c0*/  WARPGROUP.ARRIVE ;  /* 0x00000000000079c5 */ /* 0x000fe20000000000 */
[----:B------:R-:W-:Y:S01]  /*c6d0*/  UMOV UR15, 0x40000040 ;  /* 0x40000040000f7882 */ /* 0x000fe20000000000 */
[----:B------:R-:W-:Y:S01]  /*c6e0*/  FMUL.FTZ R2, R184, UR7 ;  /* 0x00000007b8027c20 */ /* 0x000fe20008410000 */
[----:B------:R-:W-:Y:S01]  /*c6f0*/  FMUL.FTZ R6, R185, UR7 ;  /* 0x00000007b9067c20 */ /* 0x000fe20008410000 */
[----:B------:R-:W-:Y:S01]  /*c700*/  R2UR UR18, R212 ;  /* 0x00000000d41272ca */ /* 0x000fe200000e0000 */
[----:B------:R-:W-:Y:S01]  /*c710*/  FMUL.FTZ R212, R169, UR7 ;  /* 0x00000007a9d47c20 */ /* 0x000fe20008410000 */
[----:B------:R-:W-:Y:S01]  /*c720*/  FMUL.FTZ R214, R172, UR7 ;  /* 0x00000007acd67c20 */ /* 0x000fe20008410000 */
[----:B------:R-:W-:Y:S01]  /*c730*/  FMUL.FTZ R216, R173, UR7 ;  /* 0x00000007add87c20 */ /* 0x000fe20008410000 */
[----:B------:R-:W1:Y:S01]  /*c740*/  MUFU.TANH R2, R2 ;  /* 0x0000000200027308 */ /* 0x000e620000002400 */
        /* <DEDUP_REMOVED lines=8> */
[----:B------:R-:W2:Y:S01]  /*c7d0*/  MUFU.TANH R6, R6 ;  /* 0x0000000600067308 */ /* 0x000ea20000002400 */
[----:B------:R-:W-:Y:S01]  /*c7e0*/  FMUL.FTZ R184, R186, UR7 ;  /* 0x00000007bab87c20 */ /* 0x000fe20008410000 */
[----:B------:R-:W-:Y:S01]  /*c7f0*/  FMUL.FTZ R230, R156, UR7 ;  /* 0x000000079ce67c20 */ /* 0x000fe20008410000 */
[----:B------:R-:W-:Y:S01]  /*c800*/  ULOP3.LUT UR6, UR6, 0x3fff, URZ, 0xc0, !UPT ;  /* 0x00003fff06067892 */ /* 0x000fe2000f8ec03f */
[----:B------:R-:W-:Y:S01]  /*c810*/  FMUL.FTZ R186, R187, UR7 ;  /* 0x00000007bbba7c20 */ /* 0x000fe20008410000 */
[----:B------:R-:W-:Y:S01]  /*c820*/  FMUL.FTZ R224, R157, UR7 ;  /* 0x000000079de07c20 */ /* 0x000fe20008410000 */
[----:B------:R-:W-:Y:S01]  /*c830*/  FMUL.FTZ R152, R183, UR7 ;  /* 0x00000007b7987c20 */ /* 0x000fe20008410000 */
[----:B------:R-:W-:Y:S01]  /*c840*/  ULOP3.LUT UR6, UR6, 0x2800000, URZ, 0xfc, !UPT ;  /* 0x0280000006067892 */ /* 0x000fe2000f8efc3f */
[----:B-1----:R-:W-:Y:S01]  /*c850*/  FMNMX.FTZ R3, R2, R20, !PT ;  /* 0x0000001402037209 */ /* 0x002fe20007810000 */
[----:B------:R-:W-:Y:S01]  /*c860*/  MUFU.TANH R212, R212 ;  /* 0x000000d400d47308 */ /* 0x000fe20000002400 */
[----:B------:R-:W-:Y:S01]  /*c870*/  FMUL.FTZ R156, R170, UR7 ;  /* 0x00000007aa9c7c20 */ /* 0x000fe20008410000 */
[----:B------:R-:W-:Y:S01]  /*c880*/  UIMAD UR6, UR60, 0xa00, UR6 ;  /* 0x00000a003c0678a4 */ /* 0x000fe2000f8e0206 */
[----:B------:R-:W-:Y:S01]  /*c890*/  FMUL.FTZ R160, R171, UR7 ;  /* 0x00000007aba07c20 */ /* 0x000fe20008410000 */
[----:B------:R-:W-:Y:S01]  /*c8a0*/  FMUL.FTZ R164, R174, UR7 ;  /* 0x00000007aea47c20 */ /* 0x000fe20008410000 */
[----:B------:R-:W-:Y:S01]  /*c8b0*/  FMUL.FTZ R162, R162, UR7 ;  /* 0x00000007a2a27c20 */ /* 0x000fe20008410000 */
[----:B------:R-:W-:Y:S01]  /*c8c0*/  UIADD3 UR10, UR6, 0x80, URZ ;  /* 0x00000080060a7890 */ /* 0x000fe2000fffe03f */
[----:B------:R-:W-:Y:S01]  /*c8d0*/  FMUL.FTZ R170, R163, UR7 ;  /* 0x00000007a3aa7c20 */ /* 0x000fe20008410000 */
[----:B--2---:R-:W-:Y:S01]  /*c8e0*/  FMNMX.FTZ R3, R6, R3, !PT ;  /* 0x0000000306037209 */ /* 0x004fe20007810000 */
[----:B------:R-:W-:Y:S01]  /*c8f0*/  UMOV UR14, UR6 ;  /* 0x00000006000e7c82 */ /* 0x000fe20008000000 */
[----:B------:R-:W-:Y:S01]  /*c900*/  MUFU.TANH R214, R214 ;  /* 0x000000d600d67308 */ /* 0x000fe20000002400 */
[----:B------:R-:W-:Y:S01]  /*c910*/  HGMMA.64x256x16.F32.BF16 R24, R208, gdesc[UR12].tnspB, R24, gsb0 ;  /* 0x43e0000cd0187df0 */ /* 0x000fe20008001818 */
[----:B------:R-:W-:Y:S01]  /*c920*/  UMOV UR15, 0x40000040 ;  /* 0x40000040000f7882 */ /* 0x000fe20000000000 */
[----:B------:R-:W-:Y:S01]  /*c930*/  UMOV UR14, UR10 ;  /* 0x0000000a000e7c82 */ /* 0x000fe20008000000 */
[----:B------:R-:W-:Y:S01]  /*c940*/  UIADD3 UR10, UR6, 0x100, URZ ;  /* 0x00000100060a7890 */ /* 0x000fe2000fffe03f */
[----:B------:R-:W-:Y:S01]  /*c950*/  FMUL.FTZ R174, R155, UR7 ;  /* 0x000000079bae7c20 */ /* 0x000fe20008410000 */
[----:B------:R-:W-:Y:S01]  /*c960*/  FMUL.FTZ R166, R166, UR7 ;  /* 0x00000007a6a67c20 */ /* 0x000fe20008410000 */
[----:B------:R-:W-:Y:S01]  /*c970*/  FMUL.FTZ R172, R167, UR7 ;  /* 0x00000007a7ac7c20 */ /* 0x000fe20008410000 */
[----:B------:R-:W-:Y:S01]  /*c980*/  MUFU.TANH R216, R216 ;  /* 0x000000d800d87308 */ /* 0x000fe20000002400 */
[----:B------:R-:W-:Y:S01]  /*c990*/  FMUL.FTZ R154, R154, UR7 ;  /* 0x000000079a9a7c20 */ /* 0x000fe20008410000 */
[----:B------:R-:W-:Y:S01]  /*c9a0*/  FMUL.FTZ R158, R158, UR7 ;  /* 0x000000079e9e7c20 */ /* 0x000fe20008410000 */
[C---:B------:R-:W-:Y:S01]  /*c9b0*/  ISETP.GT.AND P2, PT, R23.reuse, R18, PT ;  /* 0x000000121700720c */ /* 0x040fe20003f44270 */
[----:B------:R-:W-:Y:S01]  /*c9c0*/  UMOV UR60, UR61 ;  /* 0x0000003d003c7c82 */ /* 0x000fe20008000000 */
[----:B------:R-:W-:-:S03]  /*c9d0*/  IADD3 R23, R23, -0x1, RZ ;  /* 0xffffffff17177810 */ /* 0x000fc60007ffe0ff */
[----:B------:R-:W-:Y:S08]  /*c9e0*/  MUFU.TANH R218, R218 ;  /* 0x000000da00da7308 */ /* 0x000ff00000002400 */
[----:B------:R-:W-:Y:S08]  /*c9f0*/  MUFU.TANH R220, R220 ;  /* 0x000000dc00dc7308 */ /* 0x000ff00000002400 */
[----:B------:R-:W-:Y:S08]  /*ca00*/  MUFU.TANH R222, R222 ;  /* 0x000000de00de7308 */ /* 0x000ff00000002400 */
[----:B------:R-:W-:Y:S08]  /*ca10*/  MUFU.TANH R226, R226 ;  /* 0x000000e200e27308 */ /* 0x000ff00000002400 */
[----:B------:R-:W-:Y:S08]  /*ca20*/  MUFU.TANH R228, R228 ;  /* 0x000000e400e47308 */ /* 0x000ff00000002400 */
[----:B------:R-:W-:Y:S08]  /*ca30*/  MUFU.TANH R232, R232 ;  /* 0x000000e800e87308 */ /* 0x000ff00000002400 */
[----:B------:R-:W1:Y:S08]  /*ca40*/  MUFU.TANH R184, R184 ;  /* 0x000000b800b87308 */ /* 0x000e700000002400 */
[----:B------:R-:W-:Y:S08]  /*ca50*/  MUFU.TANH R230, R230 ;  /* 0x000000e600e67308 */ /* 0x000ff00000002400 */
[----:B------:R-:W2:Y:S01]  /*ca60*/  MUFU.TANH R186, R186 ;  /* 0x000000ba00ba7308 */ /* 0x000ea20000002400 */
[----:B-1----:R-:W-:-:S07]  /*ca70*/  FMNMX.FTZ R19, R184, R17, !PT ;  /* 0x00000011b8137209 */ /* 0x002fce0007810000 */
[----:B------:R-:W-:Y:S08]  /*ca80*/  MUFU.TANH R224, R224 ;  /* 0x000000e000e07308 */ /* 0x000ff00000002400 */
[----:B------:R-:W-:Y:S01]  /*ca90*/  MUFU.TANH R152, R152 ;  /* 0x0000009800987308 */ /* 0x000fe20000002400 */
[----:B--2---:R-:W-:-:S07]  /*caa0*/  FMNMX.FTZ R19, R186, R19, !PT ;  /* 0x00000013ba137209 */ /* 0x004fce0007810000 */
        /* <DEDUP_REMOVED lines=15> */
[----:B------:R-:W-:Y:S02]  /*cba0*/  FMUL.FTZ R178, R179, UR7 ;  /* 0x00000007b3b27c20 */ /* 0x000fe40008410000 */
[----:B------:R-:W-:Y:S01]  /*cbb0*/  HGMMA.64x256x16.F32.BF16 R24, R204, gdesc[UR12].tnspB, R24, gsb0 ;  /* 0x43e0000ccc187df0 */ /* 0x000fe20008001818 */
[----:B------:R-:W-:Y:S01]  /*cbc0*/  UMOV UR14, UR10 ;  /* 0x0000000a000e7c82 */ /* 0x000fe20008000000 */
[----:B------:R-:W-:Y:S01]  /*cbd0*/  UMOV UR15, 0x40000040 ;  /* 0x40000040000f7882 */ /* 0x000fe20000000000 */
[----:B------:R-:W-:Y:S01]  /*cbe0*/  UIADD3 UR10, UR6, 0x180, URZ ;  /* 0x00000180060a7890 */ /* 0x000fe2000fffe03f */
[----:B------:R-:W-:Y:S01]  /*cbf0*/  MUFU.TANH R208, R208 ;  /* 0x000000d000d07308 */ /* 0x000fe20000002400 */
[----:B------:R-:W-:-:S07]  /*cc00*/  UIADD3 UR6, UR6, 0x200, URZ ;  /* 0x0000020006067890 */ /* 0x000fce000fffe03f */
        /* <DEDUP_REMOVED lines=12> */
[----:B------:R-:W1:Y:S08]  /*ccd0*/  MUFU.TANH R204, R204 ;  /* 0x000000cc00cc7308 */ /* 0x000e700000002400 */
[----:B------:R-:W2:Y:S08]  /*cce0*/  MUFU.TANH R206, R206 ;  /* 0x000000ce00ce7308 */ /* 0x000eb00000002400 */
[----:B------:R-:W3:Y:S01]  /*ccf0*/  MUFU.TANH R188, R188 ;  /* 0x000000bc00bc7308 */ /* 0x000ee20000002400 */
[----:B-1----:R-:W-:-:S07]  /*cd00*/  FMNMX.FTZ R3, R204, R3, !PT ;  /* 0x00000003cc037209 */ /* 0x002fce0007810000 */
[----:B------:R-:W1:Y:S01]  /*cd10*/  MUFU.TANH R190, R190 ;  /* 0x000000be00be7308 */ /* 0x000e620000002400 */
[----:B--2---:R-:W-:-:S04]  /*cd20*/  FMNMX.FTZ R3, R206, R3, !PT ;  /* 0x00000003ce037209 */ /* 0x004fc80007810000 */
[----:B------:R-:W-:-:S04]  /*cd30*/  FMNMX.FTZ R3, R208, R3, !PT ;  /* 0x00000003d0037209 */ /* 0x000fc80007810000 */
[----:B------:R-:W-:Y:S02]  /*cd40*/  FMNMX.FTZ R3, R210, R3, !PT ;  /* 0x00000003d2037209 */ /* 0x000fe40007810000 */
[----:B---3--:R-:W-:-:S04]  /*cd50*/  FMNMX.FTZ R19, R188, R19, !PT ;  /* 0x00000013bc137209 */ /* 0x008fc80007810000 */
[----:B-1----:R-:W-:-:S04]  /*cd60*/  FMNMX.FTZ R19, R190, R19, !PT ;  /* 0x00000013be137209 */ /* 0x002fc80007810000 */
[----:B------:R-:W-:-:S04]  /*cd70*/  FMNMX.FTZ R21, R176, R19, !PT ;  /* 0x00000013b0157209 */ /* 0x000fc80007810000 */
[----:B------:R-:W-:Y:S01]  /*cd80*/  FMNMX.FTZ R21, R178, R21, !PT ;  /* 0x00000015b2157209 */ /* 0x000fe20007810000 */
[----:B------:R-:W-:Y:S02]  /*cd90*/  WARPGROUP.DEPBAR.LE gsb0, 0x0 ;  /* 0x00008000000079c5 */ /* 0x000fe40000010000 */
[----:B------:R-:W-:Y:S01]  /*cda0*/  WARPGROUP.ARRIVE ;  /* 0x00000000000079c5 */ /* 0x000fe20000000000 */
[----:B------:R-:W-:Y:S01]  /*cdb0*/  FMUL.FTZ R200, R180, UR7 ;  /* 0x00000007b4c87c20 */ /* 0x000fe20008410000 */
[----:B------:R-:W-:Y:S01]  /*cdc0*/  FMUL.FTZ R202, R181, UR7 ;  /* 0x00000007b5ca7c20 */ /* 0x000fe20008410000 */
[----:B------:R-:W-:Y:S01]  /*cdd0*/  FMUL.FTZ R180, R182, UR7 ;  /* 0x00000007b6b47c20 */ /* 0x000fe20008410000 */
[----:B------:R-:W-:Y:S01]  /*cde0*/  FMUL.FTZ R182, R168, UR7 ;  /* 0x00000007a8b67c20 */ /* 0x000fe20008410000 */
[----:B------:R-:W-:Y:S01]  /*cdf0*/  FMUL.FTZ R168, R175, UR7 ;  /* 0x00000007afa87c20 */ /* 0x000fe20008410000 */
[----:B------:R-:W-:Y:S01]  /*ce00*/  HGMMA.64x256x16.F32.BF16 R24, R196, gdesc[UR12].tnspB, R24, gsb0 ;  /* 0x43e0000cc4187df0 */ /* 0x000fe20008001818 */
[----:B------:R-:W1:Y:S01]  /*ce10*/  MUFU.TANH R200, R200 ;  /* 0x000000c800c87308 */ /* 0x000e620000002400 */
[----:B------:R-:W-:Y:S01]  /*ce20*/  UMOV UR14, UR6 ;  /* 0x00000006000e7c82 */ /* 0x000fe20008000000 */
[----:B------:R-:W-:-:S06]  /*ce30*/  UMOV UR15, 0x40000040 ;  /* 0x40000040000f7882 */ /* 0x000fcc0000000000 */
[----:B------:R-:W2:Y:S08]  /*ce40*/  MUFU.TANH R202, R202 ;  /* 0x000000ca00ca7308 */ /* 0x000eb00000002400 */
[----:B------:R-:W3:Y:S01]  /*ce50*/  MUFU.TANH R182, R182 ;  /* 0x000000b600b67308 */ /* 0x000ee20000002400 */
[----:B-1----:R-:W-:-:S07]  /*ce60*/  FMNMX.FTZ R3, R200, R3, !PT ;  /* 0x00000003c8037209 */ /* 0x002fce0007810000 */
[----:B------:R-:W1:Y:S01]  /*ce70*/  MUFU.TANH R180, R180 ;  /* 0x000000b400b47308 */ /* 0x000e620000002400 */
[----:B--2---:R-:W-:-:S07]  /*ce80*/  FMNMX.FTZ R3, R202, R3, !PT ;  /* 0x00000003ca037209 */ /* 0x004fce0007810000 */
[----:B------:R-:W2:Y:S01]  /*ce90*/  MUFU.TANH R168, R168 ;  /* 0x000000a800a87308 */ /* 0x000ea20000002400 */
[----:B---3--:R-:W-:-:S04]  /*cea0*/  FMNMX.FTZ R3, R182, R3, !PT ;  /* 0x00000003b6037209 */ /* 0x008fc80007810000 */
[----:B------:R-:W-:-:S04]  /*ceb0*/  FMNMX.FTZ R3, R212, R3, !PT ;  /* 0x00000003d4037209 */ /* 0x000fc80007810000 */
[----:B------:R-:W-:Y:S02]  /*cec0*/  FMNMX.FTZ R3, R214, R3, !PT ;  /* 0x00000003d6037209 */ /* 0x000fe40007810000 */
[----:B-1----:R-:W-:Y:S02]  /*ced0*/  FMNMX.FTZ R21, R180, R21, !PT ;  /* 0x00000015b4157209 */ /* 0x002fe40007810000 */
        /* <DEDUP_REMOVED lines=9> */
[----:B--2---:R-:W-:-:S02]  /*cf70*/  FMNMX.FTZ R155, R168, R155, !PT ;  /* 0x0000009ba89b7209 */ /* 0x004fc40007810000 */
[----:B------:R-:W-:Y:S02]  /*cf80*/  FMNMX.FTZ R3, R228, R3, !PT ;  /* 0x00000003e4037209 */ /* 0x000fe40007810000 */
[----:B------:R-:W-:Y:S02]  /*cf90*/  FMNMX.FTZ R155, R162, R155, !PT ;  /* 0x0000009ba29b7209 */ /* 0x000fe40007810000 */
[----:B------:R-:W-:Y:S02]  /*cfa0*/  FMNMX.FTZ R3, R232, R3, !PT ;  /* 0x00000003e8037209 */ /* 0x000fe40007810000 */
[----:B------:R-:W-:Y:S02]  /*cfb0*/  FMNMX.FTZ R155, R170, R155, !PT ;  /* 0x0000009baa9b7209 */ /* 0x000fe40007810000 */
[----:B------:R-:W-:Y:S02]  /*cfc0*/  FMNMX.FTZ R3, R230, R3, !PT ;  /* 0x00000003e6037209 */ /* 0x000fe40007810000 */
[----:B------:R-:W-:-:S02]  /*cfd0*/  FMNMX.FTZ R157, R166, R155, !PT ;  /* 0x0000009ba69d7209 */ /* 0x000fc40007810000 */
[----:B------:R-:W-:Y:S02]  /*cfe0*/  FMNMX.FTZ R3, R224, R3, !PT ;  /* 0x00000003e0037209 */ /* 0x000fe40007810000 */
[----:B------:R-:W-:-:S03]  /*cff0*/  FMNMX.FTZ R157, R172, R157, !PT ;  /* 0x0000009dac9d7209 */ /* 0x000fc60007810000 */
[----:B0-----:R-:W0:Y:S01]  /*d000*/  SHFL.BFLY PT, R0, R3, 0x2, 0x1f ;  /* 0x0c401f0003007f89 */ /* 0x001e2200000e0000 */
        /* <DEDUP_REMOVED lines=10> */
[-CC-:B------:R-:W-:Y:S01]  /*d0b0*/  FFMA.FTZ R6, R204, R3.reuse, -R153.reuse ;  /* 0x00000003cc067223 */ /* 0x180fe20000010899 */
[-C--:B------:R-:W-:Y:S01]  /*d0c0*/  FMUL.FTZ R0, R0, R3.reuse ;  /* 0x0000000300007220 */ /* 0x080fe20000410000 */
        /* <DEDUP_REMOVED lines=8> */
[----:B------:R0:W-:Y:S08]  /*d150*/  MUFU.EX2 R21, R6 ;  /* 0x0000000600157308 */ /* 0x0001f00000000800 */
[----:B------:R-:W-:Y:S01]  /*d160*/  MUFU.EX2 R0, R0 ;  /* 0x0000000000007308 */ /* 0x000fe20000000800 */
[-CC-:B0-----:R-:W-:Y:S01]  /*d170*/  FFMA.FTZ R6, R202, R3.reuse, -R153.reuse ;  /* 0x00000003ca067223 */ /* 0x181fe20000010899 */
[-CC-:B------:R-:W-:Y:S01]  /*d180*/  FFMA.FTZ R202, R214, R3.reuse, -R153.reuse ;  /* 0x00000003d6ca7223 */ /* 0x180fe20000010899 */
[----:B------:R-:W-:-:S05]  /*d190*/  FFMA.FTZ R214, R232, R3, -R153 ;  /* 0x00000003e8d67223 */ /* 0x000fca0000010899 */
[----:B------:R-:W0:Y:S08]  /*d1a0*/  MUFU.EX2 R20, R20 ;  /* 0x0000001400147308 */ /* 0x000e300000000800 */
[----:B------:R-:W-:Y:S08]  /*d1b0*/  MUFU.EX2 R204, R204 ;  /* 0x000000cc00cc7308 */ /* 0x000ff00000000800 */
[----:B------:R-:W-:Y:S01]  /*d1c0*/  MUFU.EX2 R155, R210 ;  /* 0x000000d2009b7308 */ /* 0x000fe20000000800 */
[----:B0-----:R-:W-:-:S07]  /*d1d0*/  F2FP.BF16.F32.PACK_AB R208, R20, R19 ;  /* 0x0000001314d0723e */ /* 0x001fce00000010ff */
        /* <DEDUP_REMOVED lines=9> */
[----:B------:R-:W-:Y:S01]  /*d270*/  FMUL.FTZ R196, R159, UR7 ;  /* 0x000000079fc47c20 */ /* 0x000fe20008410000 */
[----:B------:R-:W-:Y:S01]  /*d280*/  FMNMX.FTZ R159, R158, R157, !PT ;  /* 0x0000009d9e9f7209 */ /* 0x000fe20007810000 */
[-CC-:B------:R-:W-:Y:S02]  /*d290*/  FFMA.FTZ R198, R206, R3.reuse, -R153.reuse ;  /* 0x00000003cec67223 */ /* 0x180fe40000010899 */
[----:B------:R-:W-:Y:S01]  /*d2a0*/  MUFU.EX2 R157, R6 ;  /* 0x00000006009d7308 */ /* 0x000fe20000000800 */
[-CC-:B------:R-:W-:Y:S01]  /*d2b0*/  FFMA.FTZ R206, R200, R3.reuse, -R153.reuse ;  /* 0x00000003c8ce7223 */ /* 0x180fe20000010899 */
[----:B------:R-:W-:Y:S01]  /*d2c0*/  HGMMA.64x256x16.F32.BF16 R24, R192, gdesc[UR12].tnspB, R24, gsb0 ;  /* 0x43e0000cc0187df0 */ /* 0x000fe20008001818 */
[-CC-:B------:R-:W-:Y:S01]  /*d2d0*/  FFMA.FTZ R200, R182, R3.reuse, -R153.reuse ;  /* 0x00000003b6c87223 */ /* 0x180fe20000010899 */
[----:B------:R-:W-:-:S04]  /*d2e0*/  FFMA.FTZ R182, R220, R3, -R153 ;  /* 0x00000003dcb67223 */ /* 0x000fc80000010899 */
[----:B------:R-:W0:Y:S08]  /*d2f0*/  MUFU.TANH R196, R196 ;  /* 0x000000c400c47308 */ /* 0x000e300000002400 */
[----:B------:R-:W1:Y:S08]  /*d300*/  MUFU.EX2 R198, R198 ;  /* 0x000000c600c67308 */ /* 0x000e700000000800 */
[----:B------:R-:W-:Y:S01]  /*d310*/  MUFU.EX2 R206, R206 ;  /* 0x000000ce00ce7308 */ /* 0x000fe20000000800 */
[----:B0-----:R-:W-:Y:S01]  /*d320*/  FMNMX.FTZ R2, R196, R159, !PT ;  /* 0x0000009fc4027209 */ /* 0x001fe20007810000 */
[-CC-:B------:R-:W-:Y:S01]  /*d330*/  FFMA.FTZ R159, R212, R3.reuse, -R153.reuse ;  /* 0x00000003d49f7223 */ /* 0x180fe20000010899 */
[----:B------:R-:W-:-:S03]  /*d340*/  FFMA.FTZ R212, R226, R3, -R153 ;  /* 0x00000003e2d47223 */ /* 0x000fc60000010899 */
[----:B------:R-:W0:Y:S02]  /*d350*/  SHFL.BFLY PT, R165, R2, 0x2, 0x1f ;  /* 0x0c401f0002a57f89 */ /* 0x000e2400000e0000 */
[----:B------:R-:W-:Y:S01]  /*d360*/  MUFU.EX2 R200, R200 ;  /* 0x000000c800c87308 */ /* 0x000fe20000000800 */
[----:B-1----:R-:W-:-:S07]  /*d370*/  F2FP.BF16.F32.PACK_AB R210, R198, R21 ;  /* 0x00000015c6d2723e */ /* 0x002fce00000010ff */
[----:B------:R-:W-:Y:S08]  /*d380*/  MUFU.EX2 R159, R159 ;  /* 0x0000009f009f7308 */ /* 0x000ff00000000800 */
[----:B------:R-:W-:Y:S01]  /*d390*/  MUFU.EX2 R182, R182 ;  /* 0x000000b600b67308 */ /* 0x000fe20000000800 */
[----:B0-----:R-:W-:Y:S01]  /*d3a0*/  FMNMX.FTZ R171, R2, R165, !PT ;  /* 0x000000a502ab7209 */ /* 0x001fe20007810000 */
[----:B------:R-:W-:Y:S01]  /*d3b0*/  FFMA.FTZ R165, R222, R3, -R153 ;  /* 0x00000003dea57223 */ /* 0x000fe20000010899 */
[----:B------:R-:W-:-:S05]  /*d3c0*/  IMAD.U32 R153, RZ, RZ, UR18 ;  /* 0x00000012ff997e24 */ /* 0x000fca000f8e00ff */
[----:B------:R-:W-:Y:S01]  /*d3d0*/  MUFU.EX2 R212, R212 ;  /* 0x000000d400d47308 */ /* 0x000fe20000000800 */
[----:B------:R-:W0:Y:S01]  /*d3e0*/  SHFL.BFLY PT, R6, R171, 0x1, 0x1f ;  /* 0x0c201f00ab067f89 */ /* 0x000e2200000e0000 */
[----:B------:R-:W-:-:S05]  /*d3f0*/  @!P1 VIADD R153, R153, 0x38840 ;  /* 0x0003884099999836 */ /* 0x000fca0000000000 */
[----:B------:R-:W-:Y:S01]  /*d400*/  @!P1 PRMT R153, RZ, 0x654, R153 ;  /* 0x00000654ff999816 */ /* 0x000fe20000000099 */
[----:B------:R-:W-:Y:S01]  /*d410*/  MUFU.EX2 R165, R165 ;  /* 0x000000a500a57308 */ /* 0x000fe20000000800 */
[----:B0-----:R-:W-:-:S05]  /*d420*/  FMNMX.FTZ R6, R171, R6, !PT ;  /* 0x00000006ab067209 */ /* 0x001fca0007810000 */
[C---:B------:R-:W-:Y:S01]  /*d430*/  FADD.FTZ R2, -R6.reuse, R17 ;  /* 0x0000001106027221 */ /* 0x040fe20000010100 */
[----:B------:R-:W-:-:S03]  /*d440*/  FMUL.FTZ R17, R6, R3 ;  /* 0x0000000306117220 */ /* 0x000fc60000410000 */
[-C--:B------:R-:W-:Y:S01]  /*d450*/  FMUL.FTZ R2, R2, R3.reuse ;  /* 0x0000000302027220 */ /* 0x080fe20000410000 */
        /* <DEDUP_REMOVED lines=8> */
[----:B------:R-:W-:Y:S02]  /*d4e0*/  IMAD.U32 R164, RZ, RZ, UR11 ;  /* 0x0000000bffa47e24 */ /* 0x000fe4000f8e00ff */
[-CC-:B------:R-:W-:Y:S01]  /*d4f0*/  FFMA.FTZ R207, R180, R3.reuse, -R17.reuse ;  /* 0x00000003b4cf7223 */ /* 0x180fe20000010811 */
[-CC-:B------:R-:W-:Y:S01]  /*d500*/  FFMA.FTZ R197, R162, R3.reuse, -R17.reuse ;  /* 0x00000003a2c57223 */ /* 0x180fe20000010811 */
[-CC-:B------:R-:W-:Y:S01]  /*d510*/  FFMA.FTZ R152, R152, R3.reuse, -R17.reuse ;  /* 0x0000000398987223 */ /* 0x180fe20000010811 */
[-CC-:B------:R-:W-:Y:S01]  /*d520*/  FFMA.FTZ R201, R156, R3.reuse, -R17.reuse ;  /* 0x000000039cc97223 */ /* 0x180fe20000010811 */
[----:B------:R-:W0:Y:S01]  /*d530*/  MUFU.EX2 R209, R209 ;  /* 0x000000d100d17308 */ /* 0x000e220000000800 */
[-CC-:B------:R-:W-:Y:S01]  /*d540*/  FFMA.FTZ R156, R160, R3.reuse, -R17.reuse ;  /* 0x00000003a09c7223 */ /* 0x180fe20000010811 */
[-CC-:B------:R-:W-:Y:S01]  /*d550*/  FFMA.FTZ R160, R168, R3.reuse, -R17.reuse ;  /* 0x00000003a8a07223 */ /* 0x180fe20000010811 */
[-CC-:B------:R-:W-:Y:S01]  /*d560*/  FFMA.FTZ R166, R166, R3.reuse, -R17.reuse ;  /* 0x00000003a6a67223 */ /* 0x180fe20000010811 */
[-CC-:B------:R-:W-:Y:S01]  /*d570*/  FFMA.FTZ R172, R172, R3.reuse, -R17.reuse ;  /* 0x00000003acac7223 */ /* 0x180fe20000010811 */
[-CC-:B------:R-:W-:Y:S01]  /*d580*/  FFMA.FTZ R154, R154, R3.reuse, -R17.reuse ;  /* 0x000000039a9a7223 */ /* 0x180fe20000010811 */
[-CC-:B------:R-:W-:Y:S01]  /*d590*/  FFMA.FTZ R174, R174, R3.reuse, -R17.reuse ;  /* 0x00000003aeae7223 */ /* 0x180fe20000010811 */
[----:B------:R-:W-:Y:S01]  /*d5a0*/  FFMA.FTZ R158, R158, R3, -R17 ;  /* 0x000000039e9e7223 */ /* 0x000fe20000010811 */
[----:B------:R-:W1:Y:S08]  /*d5b0*/  MUFU.EX2 R184, R184 ;  /* 0x000000b800b87308 */ /* 0x000e700000000800 */
[----:B------:R-:W-:Y:S01]  /*d5c0*/  MUFU.EX2 R211, R211 ;  /* 0x000000d300d37308 */ /* 0x000fe20000000800 */
[----:B0-----:R-:W-:-:S07]  /*d5d0*/  FFMA.FTZ R9, R2, R9, R209 ;  /* 0x0000000902097223 */ /* 0x001fce00000100d1 */
[----:B------:R-:W-:Y:S01]  /*d5e0*/  MUFU.EX2 R186, R186 ;  /* 0x000000ba00ba7308 */ /* 0x000fe20000000800 */
[C---:B-1----:R-:W-:Y:S01]  /*d5f0*/  FADD.FTZ R162, R184.reuse, R9 ;  /* 0x00000009b8a27221 */ /* 0x042fe20000010000 */
[----:B------:R-:W-:-:S06]  /*d600*/  F2FP.BF16.F32.PACK_AB R209, R184, R209 ;  /* 0x000000d1b8d1723e */ /* 0x000fcc00000010ff */
        /* <DEDUP_REMOVED lines=11> */
[----:B------:R-:W-:Y:S08]  /*d6c0*/  MUFU.EX2 R154, R154 ;  /* 0x0000009a009a7308 */ /* 0x000ff00000000800 */
[----:B------:R-:W1:Y:S01]  /*d6d0*/  MUFU.EX2 R174, R174 ;  /* 0x000000ae00ae7308 */ /* 0x000e620000000800 */
[----:B0-----:R-:W-:-:S07]  /*d6e0*/  F2FP.BF16.F32.PACK_AB R199, R172, R166 ;  /* 0x000000a6acc7723e */ /* 0x001fce00000010ff */
[----:B------:R-:W-:Y:S01]  /*d6f0*/  MUFU.EX2 R158, R158 ;  /* 0x0000009e009e7308 */ /* 0x000fe20000000800 */
[----:B------:R-:W-:Y:S02]  /*d700*/  WARPGROUP.DEPBAR.LE gsb0, 0x0 ;  /* 0x00008000000079c5 */ /* 0x000fe40000010000 */
[----:B------:R0:W-:Y:S01]  /*d710*/  @!P1 SYNCS.ARRIVE.TRANS64.RED.A1T0 RZ, [R153+URZ], RZ ;  /* 0x000000ff99ff99a7 */ /* 0x0001e2000810043f */
[----:B------:R-:W-:Y:S02]  /*d720*/  F2FP.BF16.F32.PACK_AB R192, R214, R167 ;  /* 0x000000a7d6c0723e */ /* 0x000fe400000010ff */
[----:B-1----:R-:W-:Y:S02]  /*d730*/  F2FP.BF16.F32.PACK_AB R193, R174, R154 ;  /* 0x0000009aaec1723e */ /* 0x002fe400000010ff */
[----:B------:R-:W-:Y:S01]  /*d740*/  F2FP.BF16.F32.PACK_AB R194, R216, R169 ;  /* 0x000000a9d8c2723e */ /* 0x000fe200000010ff */
[----:B0-----:R-:W-:-:S04]  /*d750*/  FFMA.FTZ R153, R0, R14, R19 ;  /* 0x0000000e00997223 */ /* 0x001fc80000010013 */
[----:B------:R-:W-:Y:S01]  /*d760*/  FADD.FTZ R14, R20, R153 ;  /* 0x00000099140e7221 */ /* 0x000fe20000010000 */
[----:B------:R-:W-:-:S03]  /*d770*/  @!P1 VIADD R153, R164, 0x38860 ;  /* 0x00038860a4999836 */ /* 0x000fc60000000000 */
[----:B------:R-:W-:Y:S01]  /*d780*/  FADD.FTZ R9, R21, R14 ;  /* 0x0000000e15097221 */ /* 0x000fe20000010000 */
[-C--:B------:R-:W-:Y:S01]  /*d790*/  FFMA.FTZ R14, R170, R3.reuse, -R17 ;  /* 0x00000003aa0e7223 */ /* 0x080fe20000010811 */
[----:B------:R-:W-:Y:S01]  /*d7a0*/  @!P1 PRMT R164, RZ, 0x654, R153 ;  /* 0x00000654ffa49816 */ /* 0x000fe20000000099 */
[----:B------:R-:W-:Y:S01]  /*d7b0*/  FADD.FTZ R153, R211, R162 ;  /* 0x000000a2d3997221 */ /* 0x000fe20000010000 */
[----:B------:R-:W-:Y:S01]  /*d7c0*/  FADD.FTZ R9, R198, R9 ;  /* 0x00000009c6097221 */ /* 0x000fe20000010000 */
[----:B------:R-:W-:Y:S01]  /*d7d0*/  FFMA.FTZ R17, R196, R3, -R17 ;  /* 0x00000003c4117223 */ /* 0x000fe20000010811 */
[----:B------:R0:W-:Y:S01]  /*d7e0*/  @!P1 SYNCS.ARRIVE.TRANS64.RED.A1T0 RZ, [R164+URZ], RZ ;  /* 0x000000ffa4ff99a7 */ /* 0x0001e2000810043f */
[C---:B------:R-:W-:Y:S01]  /*d7f0*/  FADD.FTZ R162, R186.reuse, R153 ;  /* 0x00000099baa27221 */ /* 0x040fe20000010000 */
[----:B------:R-:W-:Y:S01]  /*d800*/  MUFU.EX2 R14, R14 ;  /* 0x0000000e000e7308 */ /* 0x000fe20000000800 */
[----:B------:R-:W-:Y:S02]  /*d810*/  F2FP.BF16.F32.PACK_AB R211, R186, R211 ;  /* 0x000000d3bad3723e */ /* 0x000fe400000010ff */
[----:B------:R-:W-:-:S02]  /*d820*/  F2FP.BF16.F32.PACK_AB R196, R182, R163 ;  /* 0x000000a3b6c4723e */ /* 0x000fc400000010ff */
[----:B------:R-:W-:Y:S01]  /*d830*/  F2FP.BF16.F32.PACK_AB R198, R212, R165 ;  /* 0x000000a5d4c6723e */ /* 0x000fe200000010ff */
[----:B0-----:R-:W-:Y:S01]  /*d840*/  FADD.FTZ R164, R204, R9 ;  /* 0x00000009cca47221 */ /* 0x001fe20000010000 */
[----:B------:R-:W-:Y:S01]  /*d850*/  FADD.FTZ R9, R205, R162 ;  /* 0x000000a2cd097221 */ /* 0x000fe20000010000 */
[----:B------:R-:W0:Y:S01]  /*d860*/  MUFU.EX2 R17, R17 ;  /* 0x0000001100117308 */ /* 0x000e220000000800 */
[C---:B------:R-:W-:Y:S01]  /*d870*/  F2FP.BF16.F32.PACK_AB R204, R155.reuse, R204 ;  /* 0x000000cc9bcc723e */ /* 0x040fe200000010ff */
[----:B------:R-:W-:Y:S01]  /*d880*/  FADD.FTZ R153, R155, R164 ;  /* 0x000000a49b997221 */ /* 0x000fe20000010000 */
[C---:B------:R-:W-:Y:S01]  /*d890*/  FADD.FTZ R162, R176.reuse, R9 ;  /* 0x00000009b0a27221 */ /* 0x040fe20000010000 */
[----:B------:R-:W-:Y:S02]  /*d8a0*/  F2FP.BF16.F32.PACK_AB R205, R176, R205 ;  /* 0x000000cdb0cd723e */ /* 0x000fe400000010ff */
[----:B------:R-:W-:Y:S01]  /*d8b0*/  FADD.FTZ R164, R206, R153 ;  /* 0x00000099cea47221 */ /* 0x000fe20000010000 */
[----:B------:R-:W-:Y:S01]  /*d8c0*/  FADD.FTZ R9, R207, R162 ;  /* 0x000000a2cf097221 */ /* 0x000fe20000010000 */
[----:B------:R-:W-:-:S02]  /*d8d0*/  F2FP.BF16.F32.PACK_AB R206, R157, R206 ;  /* 0x000000ce9dce723e */ /* 0x000fc400000010ff */
[----:B------:R-:W-:Y:S01]  /*d8e0*/  FADD.FTZ R153, R157, R164 ;  /* 0x000000a49d997221 */ /* 0x000fe20000010000 */
[C---:B------:R-:W-:Y:S01]  /*d8f0*/  FADD.FTZ R162, R152.reuse, R9 ;  /* 0x0000000998a27221 */ /* 0x040fe20000010000 */
[----:B------:R-:W-:Y:S02]  /*d900*/  F2FP.BF16.F32.PACK_AB R207, R152, R207 ;  /* 0x000000cf98cf723e */ /* 0x000fe400000010ff */
[----:B------:R-:W-:Y:S01]  /*d910*/  FADD.FTZ R164, R200, R153 ;  /* 0x00000099c8a47221 */ /* 0x000fe20000010000 */
[----:B------:R-:W-:Y:S01]  /*d920*/  FADD.FTZ R9, R201, R162 ;  /* 0x000000a2c9097221 */ /* 0x000fe20000010000 */
[C---:B------:R-:W-:Y:S02]  /*d930*/  F2FP.BF16.F32.PACK_AB R200, R159.reuse, R200 ;  /* 0x000000c89fc8723e */ /* 0x040fe400000010ff */
[----:B------:R-:W-:Y:S01]  /*d940*/  FADD.FTZ R19, R159, R164 ;  /* 0x000000a49f137221 */ /* 0x000fe20000010000 */
[----:B------:R-:W-:Y:S01]  /*d950*/  FADD.FTZ R20, R156, R9 ;  /* 0x000000099c147221 */ /* 0x000fe20000010000 */
[----:B0-----:R-:W-:-:S02]  /*d960*/  F2FP.BF16.F32.PACK_AB R195, R17, R158 ;  /* 0x0000009e11c3723e */ /* 0x001fc400000010ff */
[----:B------:R-:W-:Y:S01]  /*d970*/  FADD.FTZ R162, R202, R19 ;  /* 0x00000013caa27221 */ /* 0x000fe20000010000 */
[----:B------:R-:W-:Y:S01]  /*d980*/  FADD.FTZ R9, R203, R20 ;  /* 0x00000014cb097221 */ /* 0x000fe20000010000 */
[----:B------:R-:W-:Y:S02]  /*d990*/  F2FP.BF16.F32.PACK_AB R201, R156, R201 ;  /* 0x000000c99cc9723e */ /* 0x000fe400000010ff */
[C---:B------:R-:W-:Y:S01]  /*d9a0*/  FADD.FTZ R162, R161.reuse, R162 ;  /* 0x000000a2a1a27221 */ /* 0x040fe20000010000 */
[----:B------:R-:W-:Y:S01]  /*d9b0*/  FADD.FTZ R20, R160, R9 ;  /* 0x00000009a0147221 */ /* 0x000fe20000010000 */
[----:B------:R-:W-:Y:S02]  /*d9c0*/  F2FP.BF16.F32.PACK_AB R202, R161, R202 ;  /* 0x000000caa1ca723e */ /* 0x000fe400000010ff */
[----:B------:R-:W-:Y:S01]  /*d9d0*/  FADD.FTZ R9, R163, R162 ;  /* 0x000000a2a3097221 */ /* 0x000fe20000010000 */
[----:B------:R-:W-:Y:S01]  /*d9e0*/  FADD.FTZ R19, R197, R20 ;  /* 0x00000014c5137221 */ /* 0x000fe20000010000 */
[----:B------:R-:W-:-:S02]  /*d9f0*/  F2FP.BF16.F32.PACK_AB R197, R14, R197 ;  /* 0x000000c50ec5723e */ /* 0x000fc400000010ff */
[----:B------:R-:W-:Y:S01]  /*da00*/  FADD.FTZ R20, R182, R9 ;  /* 0x00000009b6147221 */ /* 0x000fe20000010000 */
[----:B------:R-:W-:Y:S01]  /*da10*/  FADD.FTZ R19, R14, R19 ;  /* 0x000000130e137221 */ /* 0x000fe20000010000 */
[----:B------:R-:W-:Y:S02]  /*da20*/  F2FP.BF16.F32.PACK_AB R203, R160, R203 ;  /* 0x000000cba0cb723e */ /* 0x000fe400000010ff */
[----:B------:R-:W-:Y:S01]  /*da30*/  FADD.FTZ R9, R165, R20 ;  /* 0x00000014a5097221 */ /* 0x000fe20000010000 */
[----:B------:R-:W-:-:S03]  /*da40*/  FADD.FTZ R19, R166, R19 ;  /* 0x00000013a6137221 */ /* 0x000fc60000010000 */
        /* <DEDUP_REMOVED lines=10> */
[----:B------:R-:W-:Y:S01]  /*daf0*/  FADD.FTZ R9, R17, R19 ;  /* 0x0000001311097221 */ /* 0x000fe20000010000 */
[----:B------:R-:W-:Y:S02]  /*db00*/  IMAD.MOV.U32 R19, RZ, RZ, R8 ;  /* 0x000000ffff137224 */ /* 0x000fe400078e0008 */
[----:B------:R-:W-:Y:S01]  /*db10*/  IMAD.MOV.U32 R17, RZ, RZ, R6 ;  /* 0x000000ffff117224 */ /* 0x000fe200078e0006 */
[----:B------:R-:W-:Y:S06]  /*db20*/  @P2 BRA `(.L_x_2199) ;  /* 0xffffffc000482947 */ /* 0x000fec000383ffff */
.L_x_2190:
        /* <DEDUP_REMOVED lines=131> */
.L_x_2200:
[----:B------:R-:W-:Y:S02]  /*e360*/  R2UR UR4, R16 ;  /* 0x00000000100472ca */ /* 0x000fe400000e0000 */
[----:B------:R-:W-:-:S11]  /*e370*/  SHF.L.U32 R8, R8, 0x1f, RZ ;  /* 0x0000001f08087819 */ /* 0x000fd600000006ff */
[----:B------:R-:W-:-:S09]  /*e380*/  ULEA UR5, UR61, UR4, 0x3 ;  /* 0x000000043d057291 */ /* 0x000fd2000f8e183f */
[----:B------:R0:W1:Y:S01]  /*e390*/  SYNCS.PHASECHK.TRANS64.TRYWAIT P2, [UR5+0x38850], R8 ;  /* 0x03885008ff0075a7 */ /* 0x0000620008040145 */
[----:B------:R-:W-:Y:S05]  /*e3a0*/  @!P0 BRA `(.L_x_2201) ;  /* 0x0000000000048947 */ /* 0x000fea0003800000 */
[----:B------:R-:W-:Y:S01]  /*e3b0*/  BPT.TRAP 0x1 ;  /* 0x000000040000795c */ /* 0x000fe20000300000 */
.L_x_2201:
[----:B-1----:R-:W-:Y:S05]  /*e3c0*/  @P2 BRA `(.L_x_2202) ;  /* 0x0000000000082947 */ /* 0x002fea0003800000 */
[----:B------:R-:W1:Y:S02]  /*e3d0*/  SYNCS.PHASECHK.TRANS64.TRYWAIT P0, [UR5+0x38850], R8 ;  /* 0x03885008ff0075a7 */ /* 0x000e640008000145 */
[----:B-1----:R-:W-:Y:S05]  /*e3e0*/  @!P0 BRA `(.L_x_2203) ;  /* 0x0000007c000c8947 */ /* 0x002fea0003800000 */
.L_x_2202:
[----:B------:R-:W-:Y:S01]  /*e3f0*/  R2UR UR4, R16 ;  /* 0x00000000100472ca */ /* 0x000fe200000e0000 */
[----:B------:R-:W-:Y:S01]  /*e400*/  WARPGROUP.ARRIVE ;  /* 0x00000000000079c5 */ /* 0x000fe20000000000 */
[----:B------:R-:W-:Y:S01]  /*e410*/  UMOV UR7, 0x40000040 ;  /* 0x4000004000077882 */ /* 0x000fe20000000000 */
[----:B-1----:R-:W1:Y:S01]  /*e420*/  SHFL.BFLY PT, R5, R14, 0x2, 0x1f ;  /* 0x0c401f000e057f89 */ /* 0x002e6200000e0000 */
[----:B0-----:R-:W-:Y:S02]  /*e430*/  IMAD.MOV.U32 R8, RZ, RZ, RZ ;  /* 0x000000ffff087224 */ /* 0x001fe400078e00ff */
[----:B------:R-:W-:Y:S01]  /*e440*/  IMAD.MOV.U32 R4, RZ, RZ, RZ ;  /* 0x000000ffff047224 */ /* 0x000fe200078e00ff */
[----:B------:R-:W0:Y:S06]  /*e450*/  SHFL.BFLY PT, R0, R9, 0x2, 0x1f ;  /* 0x0c401f0009007f89 */ /* 0x000e2c00000e0000 */
[----:B------:R-:W-:-:S04]  /*e460*/  UIADD3 UR4, UR4, 0x400, URZ ;  /* 0x0000040004047890 */ /* 0x000fc8000fffe03f */
[----:B------:R-:W-:-:S04]  /*e470*/  USHF.R.U32.HI UR4, URZ, 0x4, UR4 ;  /* 0x000000043f047899 */ /* 0x000fc80008011604 */
[----:B------:R-:W-:-:S04]  /*e480*/  ULOP3.LUT UR4, UR4, 0x3fff, URZ, 0xc0, !UPT ;  /* 0x00003fff04047892 */ /* 0x000fc8000f8ec03f */
[----:B------:R-:W-:Y:S01]  /*e490*/  ULOP3.LUT UR4, UR4, 0x2800000, URZ, 0xfc, !UPT ;  /* 0x0280000004047892 */ /* 0x000fe2000f8efc3f */
[----:B-1----:R-:W-:-:S03]  /*e4a0*/  FADD.FTZ R5, R5, R14 ;  /* 0x0000000e05057221 */ /* 0x002fc60000010000 */
[----:B------:R-:W-:Y:S01]  /*e4b0*/  UIMAD UR4, UR61, 0xa00, UR4 ;  /* 0x00000a003d0478a4 */ /* 0x000fe2000f8e0204 */
[----:B0-----:R-:W-:Y:S01]  /*e4c0*/  FADD.FTZ R2, R0, R9 ;  /* 0x0000000900027221 */ /* 0x001fe20000010000 */
[----:B------:R-:W-:Y:S01]  /*e4d0*/  MOV R9, UR5 ;  /* 0x0000000500097c02 */ /* 0x000fe20008000f00 */
[----:B------:R-:W0:Y:S04]  /*e4e0*/  SHFL.BFLY PT, R0, R5, 0x1, 0x1f ;  /* 0x0c201f0005007f89 */ /* 0x000e2800000e0000 */
[----:B------:R-:W-:Y:S01]  /*e4f0*/  UMOV UR6, UR4 ;  /* 0x0000000400067c82 */ /* 0x000fe20008000000 */
[----:B------:R-:W1:Y:S01]  /*e500*/  SHFL.BFLY PT, R11, R2, 0x1, 0x1f ;  /* 0x0c201f00020b7f89 */ /* 0x000e6200000e0000 */
[----:B------:R-:W-:Y:S01]  /*e510*/  HGMMA.64x256x16.F32.BF16 R24, R208, gdesc[UR4].tnspB, R24, gsb0 ;  /* 0x43e00004d0187df0 */ /* 0x000fe20008001818 */
[----:B------:R-:W-:Y:S01]  /*e520*/  UIADD3 UR6, UR4, 0x80, URZ ;  /* 0x0000008004067890 */ /* 0x000fe2000fffe03f */
[----:B------:R-:W-:Y:S01]  /*e530*/  UMOV UR7, 0x40000040 ;  /* 0x4000004000077882 */ /* 0x000fe20000000000 */
[----:B0-----:R-:W-:Y:S01]  /*e540*/  FADD.FTZ R13, R5, R0 ;  /* 0x00000000050d7221 */ /* 0x001fe20000010000 */
[----:B------:R-:W-:-:S02]  /*e550*/  @!P1 VIADD R5, R9, 0x38860 ;  /* 0x0003886009059836 */ /* 0x000fc40000000000 */
[----:B------:R-:W-:Y:S02]  /*e560*/  IMAD.MOV.U32 R0, RZ, RZ, -0x800000 ;  /* 0xff800000ff007424 */ /* 0x000fe400078e00ff */
[----:B-1----:R-:W-:Y:S01]  /*e570*/  FADD.FTZ R15, R2, R11 ;  /* 0x0000000b020f7221 */ /* 0x002fe20000010000 */
[----:B------:R-:W-:Y:S01]  /*e580*/  FSETP.NE.FTZ.AND P0, PT, R13, RZ, PT ;  /* 0x000000ff0d00720b */ /* 0x000fe20003f15000 */
[----:B------:R-:W-:Y:S01]  /*e590*/  IMAD.MOV.U32 R2, RZ, RZ, -0x800000 ;  /* 0xff800000ff027424 */ /* 0x000fe200078e00ff */
[----:B------:R-:W-:Y:S02]  /*e5a0*/  @!P1 PRMT R5, RZ, 0x654, R5 ;  /* 0x00000654ff059816 */ /* 0x000fe40000000005 */
        /* <DEDUP_REMOVED lines=164> */
.L_x_2173:
[----:B------:R-:W-:Y:S05]  /*eff0*/  @P0 BRA `(.L_x_2204) ;  /* 0x0000002000440947 */ /* 0x000fea0003800000 */
[----:B------:R-:W0:Y:S01]  /*f000*/  S2R R3, SR_TID.X ;  /* 0x0000000000037919 */ /* 0x000e220000002100 */
[----:B------:R-:W1:Y:S01]  /*f010*/  LDC R8, c[0x0][0xbe8] ;  /* 0x0002fa00ff087b82 */ /* 0x000e620000000800 */
[----:B------:R-:W-:Y:S01]  /*f020*/  SHF.R.S32.HI R13, RZ, 0x1f, R22 ;  /* 0x0000001fff0d7819 */ /* 0x000fe20000011416 */
[----:B------:R-:W-:Y:S01]  /*f030*/  ULDC.64 UR4, c[0x0][0xbd0] ;  /* 0x0002f40000047ab9 */ /* 0x000fe20000000a00 */
[----:B------:R-:W-:Y:S01]  /*f040*/  ULDC.64 UR6, c[0x0][0xb38] ;  /* 0x0002ce0000067ab9 */ /* 0x000fe20000000a00 */
[----:B------:R-:W-:Y:S01]  /*f050*/  ULDC.64 UR10, c[0x0][0x208] ;  /* 0x00008200000a7ab9 */ /* 0x000fe20000000a00 */
[----:B------:R-:W-:Y:S03]  /*f060*/  BSSY B0, `(.L_x_2205) ;  /* 0x0000144000007945 */ /* 0x000fe60003800000 */
[----:B------:R-:W2:Y:S08]  /*f070*/  S2UR UR9, SR_CTAID.Z ;  /* 0x00000000000979c3 */ /* 0x000eb00000002700 */
[----:B------:R-:W3:Y:S08]  /*f080*/  LDC.64 R20, c[0x0][0xbd8] ;  /* 0x0002f600ff147b82 */ /* 0x000ef00000000a00 */
[----:B------:R-:W-:Y:S01]  /*f090*/  BAR.SYNC.DEFER_BLOCKING 0x1, 0x100 ;  /* 0x0044000000007b1d */ /* 0x000fe20000010000 */
[----:B-1----:R-:W-:-:S07]  /*f0a0*/  ISETP.NE.AND P0, PT, R8, 0x1, PT ;  /* 0x000000010800780c */ /* 0x002fce0003f05270 */
[----:B------:R-:W1:Y:S01]  /*f0b0*/  S2UR UR8, SR_CTAID.Y ;  /* 0x00000000000879c3 */ /* 0x000e620000002600 */
[----:B0-----:R-:W-:-:S07]  /*f0c0*/  IADD3 R4, R3, -0x80, RZ ;  /* 0xffffff8003047810 */ /* 0x001fce0007ffe0ff */
[----:B------:R-:W1:Y:S01]  /*f0d0*/  LDC R19, c[0x0][0xc50] ;  /* 0x00031400ff137b82 */ /* 0x000e620000000800 */
[----:B------:R-:W-:-:S04]  /*f0e0*/  SHF.R.S32.HI R5, RZ, 0x1f, R4 ;  /* 0x0000001fff057819 */ /* 0x000fc80000011404 */
[CC--:B------:R-:W-:Y:S02]  /*f0f0*/  LEA.HI R6, R5.reuse, R4.reuse, RZ, 0x7 ;  /* 0x0000000405067211 */ /* 0x0c0fe400078f38ff */
[----:B------:R-:W-:Y:S01]  /*f100*/  LEA.HI R5, R5, R4, RZ, 0x2 ;  /* 0x0000000405057211 */ /* 0x000fe200078f10ff */
[----:B------:R-:W0:Y:S01]  /*f110*/  @P0 LDC R18, c[0x0][0xbec] ;  /* 0x0002fb00ff120b82 */ /* 0x000e220000000800 */
[----:B------:R-:W-:Y:S02]  /*f120*/  LOP3.LUT R3, R6, 0xffffff80, RZ, 0xc0, !PT ;  /* 0xffffff8006037812 */ /* 0x000fe400078ec0ff */
[----:B------:R-:W-:Y:S02]  /*f130*/  LOP3.LUT R5, R5, 0xfffffffc, RZ, 0xc0, !PT ;  /* 0xfffffffc05057812 */ /* 0x000fe400078ec0ff */
[----:B------:R-:W-:Y:S01]  /*f140*/  SHF.R.S32.HI R7, RZ, 0x7, R6 ;  /* 0x00000007ff077819 */ /* 0x000fe20000011406 */
[C---:B------:R-:W-:Y:S02]  /*f150*/  IMAD.IADD R3, R4.reuse, 0x1, -R3 ;  /* 0x0000000104037824 */ /* 0x040fe400078e0a03 */
[----:B------:R-:W-:Y:S01]  /*f160*/  IMAD.IADD R11, R4, 0x1, -R5 ;  /* 0x00000001040b7824 */ /* 0x000fe200078e0a05 */
[----:B------:R-:W-:Y:S01]  /*f170*/  LEA.HI R4, R6, R7, RZ, 0x1 ;  /* 0x0000000706047211 */ /* 0x000fe200078f08ff */
[----:B------:R-:W4:Y:S01]  /*f180*/  LDC.64 R152, c[0x0][0xb40] ;  /* 0x0002d000ff987b82 */ /* 0x000f220000000a00 */
[----:B------:R-:W-:-:S02]  /*f190*/  SHF.R.S32.HI R12, RZ, 0x1f, R3 ;  /* 0x0000001fff0c7819 */ /* 0x000fc40000011403 */
[----:B------:R-:W-:Y:S02]  /*f1a0*/  LOP3.LUT R4, R4, 0x3fffffe, RZ, 0xc0, !PT ;  /* 0x03fffffe04047812 */ /* 0x000fe400078ec0ff */
[CC--:B------:R-:W-:Y:S02]  /*f1b0*/  LEA.HI R10, R12.reuse, R3.reuse, RZ, 0x2 ;  /* 0x000000030c0a7211 */ /* 0x0c0fe400078f10ff */
[----:B------:R-:W-:Y:S01]  /*f1c0*/  LEA.HI R12, R12, R3, RZ, 0x5 ;  /* 0x000000030c0c7211 */ /* 0x000fe200078f28ff */
[----:B------:R-:W5:Y:S01]  /*f1d0*/  @P0 LDC R17, c[0x0][0xbf0] ;  /* 0x0002fc00ff110b82 */ /* 0x000f620000000800 */
[----:B------:R-:W-:Y:S01]  /*f1e0*/  SHF.R.S32.HI R9, RZ, 0x2, R10 ;  /* 0x00000002ff097819 */ /* 0x000fe2000001140a */
[----:B------:R-:W-:Y:S01]  /*f1f0*/  IMAD.IADD R4, R7, 0x1, -R4 ;  /* 0x0000000107047824 */ /* 0x000fe200078e0a04 */
[----:B------:R-:W-:Y:S01]  /*f200*/  SHF.R.S32.HI R14, RZ, 0x1f, R10 ;  /* 0x0000001fff0e7819 */ /* 0x000fe2000001140a */
[----:B------:R-:W-:Y:S01]  /*f210*/  IMAD R7, R13, UR4, RZ ;  /* 0x000000040d077c24 */ /* 0x000fe2000f8e02ff */
[----:B------:R-:W-:Y:S01]  /*f220*/  LEA.HI R6, R11, R11, RZ, 0x1 ;  /* 0x0000000b0b067211 */ /* 0x000fe200078f08ff */
[----:B------:R-:W-:Y:S01]  /*f230*/  IMAD R13, R13, UR6, RZ ;  /* 0x000000060d0d7c24 */ /* 0x000fe2000f8e02ff */
[----:B------:R-:W-:Y:S01]  /*f240*/  LEA.HI R14, R14, R9, RZ, 0x3 ;  /* 0x000000090e0e7211 */ /* 0x000fe200078f18ff */
[----:B------:R-:W5:Y:S01]  /*f250*/  @P0 LDC R154, c[0x0][0xbec] ;  /* 0x0002fb00ff9a0b82 */ /* 0x000f620000000800 */
[----:B------:R-:W-:Y:S01]  /*f260*/  SHF.R.S32.HI R12, RZ, 0x5, R12 ;  /* 0x00000005ff0c7819 */ /* 0x000fe2000001140c */
[----:B------:R-:W-:Y:S01]  /*f270*/  IMAD R13, R22, UR7, R13 ;  /* 0x00000007160d7c24 */ /* 0x000fe2000f8e020d */
[----:B------:R-:W-:-:S02]  /*f280*/  LOP3.LUT R14, R14, 0xfffffff8, RZ, 0xc0, !PT ;  /* 0xfffffff80e0e7812 */ /* 0x000fc400078ec0ff */
[----:B------:R-:W-:Y:S02]  /*f290*/  LOP3.LUT R6, R6, 0x1ffffffe, RZ, 0xc0, !PT ;  /* 0x1ffffffe06067812 */ /* 0x000fe400078ec0ff */
[----:B------:R-:W-:Y:S01]  /*f2a0*/  LOP3.LUT R10, R10, 0x7ffffffc, RZ, 0xc0, !PT ;  /* 0x7ffffffc0a0a7812 */ /* 0x000fe200078ec0ff */
[----:B------:R-:W-:Y:S01]  /*f2b0*/  IMAD.IADD R5, R9, 0x1, -R14 ;  /* 0x0000000109057824 */ /* 0x000fe200078e0a0e */
[----:B------:R-:W5:Y:S01]  /*f2c0*/  @P0 LDC R23, c[0x0][0xbf0] ;  /* 0x0002fc00ff170b82 */ /* 0x000f620000000800 */
[----:B------:R-:W0:Y:S01]  /*f2d0*/  S2R R9, SR_CTAID.X ;  /* 0x0000000000097919 */ /* 0x000e220000002500 */
[----:B------:R-:W-:Y:S02]  /*f2e0*/  IMAD.IADD R15, R11, 0x1, -R6 ;  /* 0x000000010b0f7824 */ /* 0x000fe400078e0a06 */
[----:B------:R-:W-:Y:S01]  /*f2f0*/  LEA R5, R12, R5, 0x4 ;  /* 0x000000050c057211 */ /* 0x000fe200078e20ff */
[C---:B------:R-:W-:Y:S02]  /*f300*/  IMAD R11, R22.reuse, UR5, R7 ;  /* 0x00000005160b7c24 */ /* 0x040fe4000f8e0207 */
[----:B------:R-:W-:Y:S01]  /*f310*/  IMAD.WIDE.U32 R6, R22, UR6, RZ ;  /* 0x0000000616067c25 */ /* 0x000fe2000f8e00ff */
[----:B------:R-:W-:-:S03]  /*f320*/  ULDC.64 UR6, c[0x0][0xb48] ;  /* 0x0002d20000067ab9 */ /* 0x000fc60000000a00 */
[----:B------:R-:W-:Y:S02]  /*f330*/  IMAD R16, R4, 0x40, R5 ;  /* 0x0000004004107824 */ /* 0x000fe400078e0205 */
[----:B------:R-:W-:Y:S01]  /*f340*/  IMAD.WIDE.U32 R4, R22, UR4, RZ ;  /* 0x0000000416047c25 */ /* 0x000fe2000f8e00ff */
[----:B--2---:R-:W-:-:S03]  /*f350*/  USHF.R.S32.HI UR4, URZ, 0x1f, UR9 ;  /* 0x0000001f3f047899 */ /* 0x004fc60008011409 */
[----:B------:R-:W-:Y:S02]  /*f360*/  IMAD R12, R15, 0x8, R16 ;  /* 0x000000080f0c7824 */ /* 0x000fe400078e0210 */
[----:B------:R-:W-:Y:S02]  /*f370*/  IMAD.IADD R5, R5, 0x1, R11 ;  /* 0x0000000105057824 */ /* 0x000fe400078e020b */
[----:B---3--:R-:W-:Y:S02]  /*f380*/  IMAD R14, R20, UR4, RZ ;  /* 0x00000004140e7c24 */ /* 0x008fe4000f8e02ff */
[----:B------:R-:W-:Y:S02]  /*f390*/  IMAD.MOV R22, RZ, RZ, -R22 ;  /* 0x000000ffff167224 */ /* 0x000fe400078e0a16 */
[----:B------:R-:W-:Y:S02]  /*f3a0*/  IMAD R15, R21, UR9, R14 ;  /* 0x00000009150f7c24 */ /* 0x000fe4000f8e020e */
[----:B----4-:R-:W-:Y:S01]  /*f3b0*/  IMAD R14, R152, UR4, RZ ;  /* 0x00000004980e7c24 */ /* 0x010fe2000f8e02ff */
[----:B------:R-:W-:Y:S01]  /*f3c0*/  ULDC.64 UR4, c[0x0][0xbe0] ;  /* 0x0002f80000047ab9 */ /* 0x000fe20000000a00 */
[----:B-1----:R-:W-:-:S02]  /*f3d0*/  IMAD R21, R19, R22, UR8 ;  /* 0x0000000813157e24 */ /* 0x002fc4000f8e0216 */
[----:B------:R-:W-:Y:S01]  /*f3e0*/  IMAD.IADD R7, R7, 0x1, R13 ;  /* 0x0000000107077824 */ /* 0x000fe200078e020d */
[----:B0-----:R-:W-:Y:S01]  /*f3f0*/  LEA R11, R9, R12, 0x7 ;  /* 0x0000000c090b7211 */ /* 0x001fe200078e38ff */
[----:B------:R-:W-:-:S04]  /*f400*/  IMAD.WIDE.U32 R4, R20, UR9, R4 ;  /* 0x0000000914047c25 */ /* 0x000fc8000f8e0004 */
[----:B------:R-:W-:-:S04]  /*f410*/  @P0 IMAD.HI.U32 R12, R11, R18, RZ ;  /* 0x000000120b0c0227 */ /* 0x000fc800078e00ff */
        /* <DEDUP_REMOVED lines=24> */
[----:B------:R-:W-:-:S02]  /*f5a0*/  IMAD.MOV R18, RZ, RZ, -R15 ;  /* 0x000000ffff127224 */ /* 0x000fc400078e0a0f */
[----:B------:R-:W-:Y:S02]  /*f5b0*/  IMAD R12, R12, UR4, RZ ;  /* 0x000000040c0c7c24 */ /* 0x000fe4000f8e02ff */
[C---:B------:R-:W-:Y:S02]  /*f5c0*/  IMAD R13, R8.reuse, R13, R11 ;  /* 0x0000000d080d7224 */ /* 0x040fe400078e020b */
[----:B------:R-:W-:Y:S02]  /*f5d0*/  IMAD.IADD R7, R7, 0x1, R19 ;  /* 0x0000000107077824 */ /* 0x000fe400078e0213 */
[----:B------:R-:W-:Y:S02]  /*f5e0*/  IMAD R11, R8, R18, R11 ;  /* 0x00000012080b7224 */ /* 0x000fe400078e020b */
[C---:B------:R-:W-:Y:S01]  /*f5f0*/  IMAD R17, R15.reuse, UR5, R12 ;  /* 0x000000050f117c24 */ /* 0x040fe2000f8e020c */
[----:B------:R-:W-:Y:S01]  /*f600*/  SHF.R.S32.HI R12, RZ, 0x1f, R13 ;  /* 0x0000001fff0c7819 */ /* 0x000fe2000001140d */
[----:B------:R-:W-:Y:S01]  /*f610*/  IMAD.WIDE.U32 R6, R15, UR4, R6 ;  /* 0x000000040f067c25 */ /* 0x000fe2000f8e0006 */
[----:B------:R-:W-:Y:S01]  /*f620*/  SHF.R.S32.HI R14, RZ, 0x1f, R11 ;  /* 0x0000001fff0e7819 */ /* 0x000fe2000001140b */
[----:B------:R-:W0:Y:S01]  /*f630*/  S2UR UR5, SR_CgaCtaId ;  /* 0x00000000000579c3 */ /* 0x000e220000008800 */
[----:B------:R-:W-:Y:S01]  /*f640*/  UMOV UR4, 0x400 ;  /* 0x0000040000047882 */ /* 0x000fe20000000000 */
[----:B------:R-:W-:Y:S01]  /*f650*/  IMAD R12, R12, UR6, RZ ;  /* 0x000000060c0c7c24 */ /* 0x000fe2000f8e02ff */
[----:B------:R-:W-:Y:S01]  /*f660*/  IADD3 R7, R7, R17, RZ ;  /* 0x0000001107077210 */ /* 0x000fe20007ffe0ff */
[----:B------:R-:W-:-:S02]  /*f670*/  IMAD R14, R14, UR8, RZ ;  /* 0x000000080e0e7c24 */ /* 0x000fc4000f8e02ff */
        /* <DEDUP_REMOVED lines=47> */
[----:B------:R-:W-:Y:S01]  /*f970*/  VIADD R22, R3, 0x50 ;  /* 0x0000005003167836 */ /* 0x000fe20000000000 */
[----:B------:R-:W-:-:S02]  /*f980*/  ISETP.GE.AND P1, PT, R19, UR4, PT ;  /* 0x0000000413007c0c */ /* 0x000fc4000bf26270 */
[----:B------:R-:W-:Y:S02]  /*f990*/  ISETP.GE.AND P0, PT, R18, UR4, PT ;  /* 0x0000000412007c0c */ /* 0x000fe4000bf06270 */
[C---:B------:R-:W-:Y:S02]  /*f9a0*/  IADD3 R21, R3.reuse, 0x48, RZ ;  /* 0x0000004803157810 */ /* 0x040fe40007ffe0ff */
        /* <DEDUP_REMOVED lines=23> */
[C---:B0-----:R-:W-:Y:S01]  /*fb20*/  VIADD R24, R3.reuse, 0x58 ;  /* 0x0000005803187836 */ /* 0x041fe20000000000 */
[----:B------:R-:W-:Y:S01]  /*fb30*/  @!P0 LOP3.LUT R11, R18, 0xfffffffe, RZ, 0xc0, !PT ;  /* 0xfffffffe120b8812 */ /* 0x000fe200078ec0ff */
[----:B------:R-:W-:Y:S01]  /*fb40*/  VIADD R25, R3, 0x60 ;  /* 0x0000006003197836 */ /* 0x000fe20000000000 */
        /* <DEDUP_REMOVED lines=15> */
[----:B------:R-:W-:-:S02]  /*fc40*/  @!P5 LOP3.LUT R21, R21, 0xfffffffe, RZ, 0xc0, !PT ;  /* 0xfffffffe1515d812 */ /* 0x000fc400078ec0ff */
[----:B------:R-:W-:Y:S01]  /*fc50*/  @!P6 LOP3.LUT R23, R22, 0xfffffffe, RZ, 0xc0, !PT ;  /* 0xfffffffe1617e812 */ /* 0x000fe200078ec0ff */
[----:B------:R-:W-:Y:S01]  /*fc60*/  VIADD R22, R3, 0x88 ;  /* 0x0000008803167836 */ /* 0x000fe20000000000 */
[----:B------:R-:W-:Y:S01]  /*fc70*/  ISETP.GE.AND P1, PT, R24, UR4, PT ;  /* 0x0000000418007c0c */ /* 0x000fe2000bf26270 */
[--C-:B0-----:R-:W-:Y:S01]  /*fc80*/  @!P2 IMAD.WIDE R10, R15, 0x4, R4.reuse ;  /* 0x000000040f0aa825 */ /* 0x101fe200078e0204 */
[----:B------:R-:W-:Y:S02]  /*fc90*/  ISETP.GE.AND P0, PT, R25, UR4, PT ;  /* 0x0000000419007c0c */ /* 0x000fe4000bf06270 */
[----:B------:R-:W-:Y:S01]  /*fca0*/  IADD3 R2, R3, 0x70, RZ ;  /* 0x0000007003027810 */ /* 0x000fe20007ffe0ff */
[--C-:B-1----:R-:W-:Y:S01]  /*fcb0*/  @!P3 IMAD.WIDE R12, R17, 0x4, R4.reuse ;  /* 0x00000004110cb825 */ /* 0x102fe200078e0204 */
[----:B------:R0:W-:Y:S01]  /*fcc0*/  @!P2 ST.E.64 desc[UR6][R10.64], R48 ;  /* 0x000000300a00a985 */ /* 0x0001e2000c101b06 */
[----:B------:R-:W-:Y:S02]  /*fcd0*/  ISETP.GE.AND P2, PT, R0, UR4, PT ;  /* 0x0000000400007c0c */ /* 0x000fe4000bf46270 */
[----:B------:R-:W-:Y:S01]  /*fce0*/  @!P4 IMAD.WIDE R14, R19, 0x4, R4 ;  /* 0x00000004130ec825 */ /* 0x000fe200078e0204 */
[----:B------:R1:W-:Y:S01]  /*fcf0*/  @!P3 ST.E.64 desc[UR6][R12.64], R52 ;  /* 0x000000340c00b985 */ /* 0x0003e2000c101b06 */
[----:B------:R-:W-:-:S02]  /*fd00*/  ISETP.GE.AND P3, PT, R22, UR4, PT ;  /* 0x0000000416007c0c */ /* 0x000fc4000bf66270 */
[--C-:B------:R-:W-:Y:S01]  /*fd10*/  @!P5 IMAD.WIDE R16, R21, 0x4, R4.reuse ;  /* 0x000000041510d825 */ /* 0x100fe200078e0204 */
[----:B------:R2:W-:Y:S01]  /*fd20*/  @!P4 ST.E.64 desc[UR6][R14.64], R56 ;  /* 0x000000380e00c985 */ /* 0x0005e2000c101b06 */
[----:B------:R-:W-:Y:S02]  /*fd30*/  @!P1 LEA.HI R24, R24, R24, RZ, 0x1 ;  /* 0x0000001818189211 */ /* 0x000fe400078f08ff */
        /* <DEDUP_REMOVED lines=8> */
[----:B0-----:R-:W-:Y:S01]  /*fdc0*/  @!P1 LOP3.LUT R11, R24, 0xfffffffe, RZ, 0xc0, !PT ;  /* 0xfffffffe180b9812 */ /* 0x001fe200078ec0ff */
[----:B------:R-:W-:Y:S01]  /*fdd0*/  VIADD R24, R3, 0x90 ;  /* 0x0000009003187836 */ /* 0x000fe20000000000 */
[----:B-1----:R-:W-:Y:S02]  /*fde0*/  @!P0 LOP3.LUT R13, R25, 0xfffffffe, RZ, 0xc0, !PT ;  /* 0xfffffffe190d8812 */ /* 0x002fe400078ec0ff */
[----:B------:R-:W-:Y:S01]  /*fdf0*/  @!P2 LEA.HI R0, R0, R0, RZ, 0x1 ;  /* 0x000000000000a211 */ /* 0x000fe200078f08ff */
        /* <DEDUP_REMOVED lines=14> */
[----:B------:R-:W-:Y:S01]  /*fee0*/  VIADD R20, R3, 0xb0 ;  /* 0x000000b003147836 */ /* 0x000fe20000000000 */
[----:B------:R-:W-:-:S02]  /*fef0*/  @!P3 LOP3.LUT R23, R22, 0xfffffffe, RZ, 0xc0, !PT ;  /* 0xfffffffe1617b812 */ /* 0x000fc400078ec0ff */
[----:B------:R-:W-:Y:S01]  /*ff00*/  IADD3 R25, R3, 0x98, RZ ;  /* 0x0000009803197810 */ /* 0x000fe20007ffe0ff */
[--C-:B0-----:R-:W-:Y:S01]  /*ff10*/  @!P2 IMAD.WIDE R10, R15, 0x4, R4.reuse ;  /* 0x000000040f0aa825 */ /* 0x101fe200078e0204 */
[----:B------:R-:W-:Y:S02]  /*ff20*/  ISETP.GE.AND P0, PT, R24, UR4, PT ;  /* 0x0000000418007c0c */ /* 0x000fe4000bf06270 */
        /* <DEDUP_REMOVED lines=19> */
[----:B0-----:R-:W-:Y:S02]  /*10060*/  @!P0 LOP3.LUT R11, R24, 0xfffffffe, RZ, 0xc0, !PT ;  /* 0xfffffffe180b8812 */ /* 0x001fe400078ec0ff */
[----:B------:R-:W-:Y:S02]  /*10070*/  @!P2 LEA.HI R0, R0, R0, RZ, 0x1 ;  /* 0x000000000000a211 */ /* 0x000fe400078f08ff */
[----:B-1----:R-:W-:Y:S01]  /*10080*/  @!P1 LOP3.LUT R13, R25, 0xfffffffe, RZ, 0xc0, !PT ;  /* 0xfffffffe190d9812 */ /* 0x002fe200078ec0ff */
[----:B------:R-:W-:Y:S01]  /*10090*/  @!P0 IMAD.WIDE R10, R11, 0x4, R4 ;  /* 0x000000040b0a8825 */ /* 0x000fe200078e0204 */
[----:B------:R-:W-:-:S02]  /*100a0*/  @!P3 LEA.HI R2, R2, R2, RZ, 0x1 ;  /* 0x000000020202b211 */ /* 0x000fc400078f08ff */
        /* <DEDUP_REMOVED lines=63> */
.L_x_2206:
[----:B------:R-:W-:Y:S05]  /*104a0*/  BSYNC B0 ;  /* 0x0000000000007941 */ /* 0x000fea0003800000 */
.L_x_2205:
[----:B------:R-:W-:Y:S01]  /*104b0*/  ISETP.GE.AND P0, PT, R9, R8, PT ;  /* 0x000000080900720c */ /* 0x000fe20003f06270 */
[----:B0---4-:R4:W0:Y:S04]  /*104c0*/  SHFL.IDX PT, R5, R7, 0x1, 0x1c1f ;  /* 0x003c1f0007057f89 */ /* 0x01182800000e0000 */
[----:B---3--:R4:W3:Y:S08]  /*104d0*/  SHFL.IDX PT, R4, R6, 0x1, 0x1c1f ;  /* 0x003c1f0006047f89 */ /* 0x0088f000000e0000 */
[----:B----4-:R-:W-:Y:S05]  /*104e0*/  @P0 BRA `(.L_x_2171) ;  /* 0x0000005800240947 */ /* 0x010fea0003800000 */
        /* <DEDUP_REMOVED lines=10> */
[----:B------:R-:W-:Y:S01]  /*10590*/  VIADD R16, R3, 0x48 ;  /* 0x0000004803107836 */ /* 0x000fe20000000000 */
[----:B------:R-:W-:Y:S01]  /*105a0*/  ISETP.GE.AND P6, PT, R13, UR4, PT ;  /* 0x000000040d007c0c */ /* 0x000fe2000bfc6270 */
[C---:B------:R-:W-:Y:S01]  /*105b0*/  VIADD R18, R3.reuse, 0x50 ;  /* 0x0000005003127836 */ /* 0x040fe20000000000 */
[----:B------:R-:W-:Y:S01]  /*105c0*/  ISETP.GE.AND P5, PT, R12, UR4, PT ;  /* 0x000000040c007c0c */ /* 0x000fe2000bfa6270 */
[C---:B------:R-:W-:Y:S01]  /*105d0*/  VIADD R20, R3.reuse, 0x58 ;  /* 0x0000005803147836 */ /* 0x040fe20000000000 */
[C---:B------:R-:W-:Y:S01]  /*105e0*/  IADD3 R15, R3.reuse, 0x40, RZ ;  /* 0x00000040030f7810 */ /* 0x040fe20007ffe0ff */
[----:B0--3--:R-:W-:Y:S01]  /*105f0*/  @!P0 IMAD.WIDE R6, R3, 0x4, R4 ;  /* 0x0000000403068825 */ /* 0x009fe200078e0204 */
        /* <DEDUP_REMOVED lines=8> */
[----:B------:R-:W-:Y:S01]  /*10680*/  ISETP.GE.AND P3, PT, R15, UR4, PT ;  /* 0x000000040f007c0c */ /* 0x000fe2000bf66270 */
[----:B------:R-:W-:Y:S01]  /*10690*/  @!P1 IMAD.WIDE R8, R9, 0x4, R4 ;  /* 0x0000000409089825 */ /* 0x000fe200078e0204 */
[----:B------:R-:W-:-:S02]  /*106a0*/  ISETP.GE.AND P0, PT, R0, UR4, PT ;  /* 0x0000000400007c0c */ /* 0x000fc4000bf06270 */
[----:B------:R-:W-:Y:S01]  /*106b0*/  @!P5 LEA.HI R12, R12, R12, RZ, 0x1 ;  /* 0x0000000c0c0cd211 */ /* 0x000fe200078f08ff */
[----:B------:R-:W-:Y:S01]  /*106c0*/  @!P2 IMAD.WIDE R10, R11, 0x4, R4 ;  /* 0x000000040b0aa825 */ /* 0x000fe200078e0204 */
[----:B------:R1:W-:Y:S01]  /*106d0*/  @!P1 ST.E.64 desc[UR6][R8.64], R30 ;  /* 0x0000001e08009985 */ /* 0x0003e2000c101b06 */
[----:B------:R-:W-:Y:S02]  /*106e0*/  ISETP.GE.AND P1, PT, R2, UR4, PT ;  /* 0x0000000402007c0c */ /* 0x000fe4000bf26270 */
[----:B------:R-:W-:Y:S01]  /*106f0*/  @!P6 LEA.HI R13, R13, R13, RZ, 0x1 ;  /* 0x0000000d0d0de211 */ /* 0x000fe200078f08ff */
[----:B------:R2:W-:Y:S01]  /*10700*/  @!P2 ST.E.64 desc[UR6][R10.64], R34 ;  /* 0x000000220a00a985 */ /* 0x0005e2000c101b06 */
[----:B------:R-:W-:Y:S02]  /*10710*/  ISETP.GE.AND P2, PT, R14, UR4, PT ;  /* 0x000000040e007c0c */ /* 0x000fe4000bf46270 */
[----:B0-----:R-:W-:Y:S02]  /*10720*/  @!P5 LOP3.LUT R7, R12, 0xfffffffe, RZ, 0xc0, !PT ;  /* 0xfffffffe0c07d812 */ /* 0x001fe400078ec0ff */
[----:B------:R-:W-:-:S02]  /*10730*/  @!P0 LEA.HI R0, R0, R0, RZ, 0x1 ;  /* 0x0000000000008211 */ /* 0x000fc400078f08ff */
[----:B------:R-:W-:Y:S01]  /*10740*/  @!P4 LEA.HI R16, R16, R16, RZ, 0x1 ;  /* 0x000000101010c211 */ /* 0x000fe200078f08ff */
[--C-:B------:R-:W-:Y:S01]  /*10750*/  @!P5 IMAD.WIDE R6, R7, 0x4, R4.reuse ;  /* 0x000000040706d825 */ /* 0x100fe200078e0204 */
[----:B-1----:R-:W-:Y:S02]  /*10760*/  @!P6 LOP3.LUT R9, R13, 0xfffffffe, RZ, 0xc0, !PT ;  /* 0xfffffffe0d09e812 */ /* 0x002fe400078ec0ff */
[----:B------:R-:W-:Y:S02]  /*10770*/  @!P1 LEA.HI R2, R2, R2, RZ, 0x1 ;  /* 0x0000000202029211 */ /* 0x000fe400078f08ff */
[----:B------:R0:W-:Y:S01]  /*10780*/  @!P5 ST.E.64 desc[UR6][R6.64], R38 ;  /* 0x000000260600d985 */ /* 0x0001e2000c101b06 */
[----:B------:R-:W-:Y:S01]  /*10790*/  @!P2 LEA.HI R14, R14, R14, RZ, 0x1 ;  /* 0x0000000e0e0ea211 */ /* 0x000fe200078f08ff */
[----:B------:R-:W-:Y:S01]  /*107a0*/  @!P6 IMAD.WIDE R8, R9, 0x4, R4 ;  /* 0x000000040908e825 */ /* 0x000fe200078e0204 */
[----:B--2---:R-:W-:Y:S02]  /*107b0*/  @!P3 LEA.HI R10, R15, R15, RZ, 0x1 ;  /* 0x0000000f0f0ab211 */ /* 0x004fe400078f08ff */
[----:B------:R-:W-:Y:S01]  /*107c0*/  @!P0 LOP3.LUT R11, R0, 0xfffffffe, RZ, 0xc0, !PT ;  /* 0xfffffffe000b8812 */ /* 0x000fe200078ec0ff */
[----:B------:R-:W-:Y:S01]  /*107d0*/  VIADD R0, R3, 0x60 ;  /* 0x0000006003007836 */ /* 0x000fe20000000000 */
[----:B------:R-:W-:Y:S01]  /*107e0*/  @!P1 LOP3.LUT R13, R2, 0xfffffffe, RZ, 0xc0, !PT ;  /* 0xfffffffe020d9812 */ /* 0x000fe200078ec0ff */
[----:B------:R1:W-:Y:S01]  /*107f0*/  @!P6 ST.E.64 desc[UR6][R8.64], R42 ;  /* 0x0000002a0800e985 */ /* 0x0003e2000c101b06 */
[----:B------:R-:W-:-:S02]  /*10800*/  @!P2 LOP3.LUT R15, R14, 0xfffffffe, RZ, 0xc0, !PT ;  /* 0xfffffffe0e0fa812 */ /* 0x000fc400078ec0ff */
[----:B------:R-:W-:Y:S02]  /*10810*/  @!P3 LOP3.LUT R17, R10, 0xfffffffe, RZ, 0xc0, !PT ;  /* 0xfffffffe0a11b812 */ /* 0x000fe400078ec0ff */
[----:B------:R-:W-:Y:S01]  /*10820*/  @!P4 LOP3.LUT R19, R16, 0xfffffffe, RZ, 0xc0, !PT ;  /* 0xfffffffe1013c812 */ /* 0x000fe200078ec0ff */
[--C-:B0-----:R-:W-:Y:S01]  /*10830*/  @!P0 IMAD.WIDE R6, R11, 0x4, R4.reuse ;  /* 0x000000040b068825 */ /* 0x101fe200078e0204 */
[----:B------:R-:W-:Y:S02]  /*10840*/  ISETP.GE.AND P5, PT, R18, UR4, PT ;  /* 0x0000000412007c0c */ /* 0x000fe4000bfa6270 */
[----:B------:R-:W-:Y:S01]  /*10850*/  ISETP.GE.AND P6, PT, R20, UR4, PT ;  /* 0x0000000414007c0c */ /* 0x000fe2000bfc6270 */
[--C-:B------:R-:W-:Y:S01]  /*10860*/  @!P2 IMAD.WIDE R10, R15, 0x4, R4.reuse ;  /* 0x000000040f0aa825 */ /* 0x100fe200078e0204 */
[----:B------:R0:W-:Y:S01]  /*10870*/  @!P0 ST.E.64 desc[UR6][R6.64], R46 ;  /* 0x0000002e06008985 */ /* 0x0001e2000c101b06 */
[----:B------:R-:W-:Y:S02]  /*10880*/  IADD3 R2, R3, 0x68, RZ ;  /* 0x0000006803027810 */ /* 0x000fe40007ffe0ff */
[----:B-1----:R-:W-:-:S04]  /*10890*/  @!P1 IMAD.WIDE R8, R13, 0x4, R4 ;  /* 0x000000040d089825 */ /* 0x002fc800078e0204 */
[--C-:B------:R-:W-:Y:S01]  /*108a0*/  @!P3 IMAD.WIDE R12, R17, 0x4, R4.reuse ;  /* 0x00000004110cb825 */ /* 0x100fe200078e0204 */
[----:B------:R1:W-:Y:S01]  /*108b0*/  @!P1 ST.E.64 desc[UR6][R8.64], R50 ;  /* 0x0000003208009985 */ /* 0x0003e2000c101b06 */
[----:B------:R-:W-:Y:S02]  /*108c0*/  @!P5 LEA.HI R18, R18, R18, RZ, 0x1 ;  /* 0x000000121212d211 */ /* 0x000fe400078f08ff */
[----:B------:R-:W-:Y:S01]  /*108d0*/  @!P4 IMAD.WIDE R14, R19, 0x4, R4 ;  /* 0x00000004130ec825 */ /* 0x000fe200078e0204 */
[----:B------:R2:W-:Y:S01]  /*108e0*/  @!P2 ST.E.64 desc[UR6][R10.64], R54 ;  /* 0x000000360a00a985 */ /* 0x0005e2000c101b06 */
[----:B------:R-:W-:Y:S02]  /*108f0*/  @!P6 LEA.HI R20, R20, R20, RZ, 0x1 ;  /* 0x000000141414e211 */ /* 0x000fe400078f08ff */
[C---:B------:R-:W-:Y:S01]  /*10900*/  VIADD R16, R3.reuse, 0x70 ;  /* 0x0000007003107836 */ /* 0x040fe20000000000 */
[----:B------:R3:W-:Y:S01]  /*10910*/  @!P3 ST.E.64 desc[UR6][R12.64], R58 ;  /* 0x0000003a0c00b985 */ /* 0x0007e2000c101b06 */
[C---:B------:R-:W-:Y:S01]  /*10920*/  VIADD R17, R3.reuse, 0x78 ;  /* 0x0000007803117836 */ /* 0x040fe20000000000 */
[----:B------:R-:W-:Y:S01]  /*10930*/  ISETP.GE.AND P3, PT, R2, UR4, PT ;  /* 0x0000000402007c0c */ /* 0x000fe2000bf66270 */
[----:B------:R-:W-:Y:S01]  /*10940*/  VIADD R19, R3, 0x80 ;  /* 0x0000008003137836 */ /* 0x000fe20000000000 */
[----:B------:R4:W-:Y:S01]  /*10950*/  @!P4 ST.E.64 desc[UR6][R14.64], R62 ;  /* 0x0000003e0e00c985 */ /* 0x0009e2000c101b06 */
[----:B------:R-:W-:-:S02]  /*10960*/  ISETP.GE.AND P4, PT, R0, UR4, PT ;  /* 0x0000000400007c0c */ /* 0x000fc4000bf86270 */
[----:B------:R-:W-:Y:S02]  /*10970*/  ISETP.GE.AND P2, PT, R16, UR4, PT ;  /* 0x0000000410007c0c */ /* 0x000fe4000bf46270 */
[----:B------:R-:W-:Y:S02]  /*10980*/  ISETP.GE.AND P1, PT, R17, UR4, PT ;  /* 0x0000000411007c0c */ /* 0x000fe4000bf26270 */
        /* <DEDUP_REMOVED lines=36> */
[C---:B------:R-:W-:Y:S02]  /*10bd0*/  IADD3 R19, R3.reuse, 0xb8, RZ ;  /* 0x000000b803137810 */ /* 0x040fe40007ffe0ff */
[----:B------:R-:W-:Y:S01]  /*10be0*/  VIADD R17, R3, 0xb0 ;  /* 0x000000b003117836 */ /* 0x000fe20000000000 */
[----:B------:R4:W-:Y:S01]  /*10bf0*/  @!P0 ST.E.64 desc[UR6][R14.64], R90 ;  /* 0x0000005a0e008985 */ /* 0x0009e2000c101b06 */
[----:B------:R-:W-:-:S02]  /*10c00*/  ISETP.GE.AND P0, PT, R0, UR4, PT ;  /* 0x0000000400007c0c */ /* 0x000fc4000bf06270 */
[----:B------:R-:W-:Y:S02]  /*10c10*/  @!P5 LEA.HI R20, R20, R20, RZ, 0x1 ;  /* 0x000000141414d211 */ /* 0x000fe400078f08ff */
[----:B------:R-:W-:Y:S02]  /*10c20*/  ISETP.GE.AND P2, PT, R17, UR4, PT ;  /* 0x0000000411007c0c */ /* 0x000fe4000bf46270 */
[----:B0-----:R-:W-:Y:S01]  /*10c30*/  @!P6 LOP3.LUT R7, R18, 0xfffffffe, RZ, 0xc0, !PT ;  /* 0xfffffffe1207e812 */ /* 0x001fe200078ec0ff */
[----:B------:R-:W-:Y:S01]  /*10c40*/  VIADD R18, R3, 0xc0 ;  /* 0x000000c003127836 */ /* 0x000fe20000000000 */
[----:B------:R-:W-:Y:S02]  /*10c50*/  ISETP.GE.AND P1, PT, R19, UR4, PT ;  /* 0x0000000413007c0c */ /* 0x000fe4000bf26270 */
[----:B-1----:R-:W-:Y:S01]  /*10c60*/  @!P5 LOP3.LUT R9, R20, 0xfffffffe, RZ, 0xc0, !PT ;  /* 0xfffffffe1409d812 */ /* 0x002fe200078ec0ff */
[----:B------:R-:W-:Y:S01]  /*10c70*/  @!P6 IMAD.WIDE R6, R7, 0x4, R4 ;  /* 0x000000040706e825 */ /* 0x000fe200078e0204 */
[----:B------:R-:W-:-:S02]  /*10c80*/  @!P4 LEA.HI R2, R2, R2, RZ, 0x1 ;  /* 0x000000020202c211 */ /* 0x000fc400078f08ff */
[----:B------:R-:W-:Y:S01]  /*10c90*/  @!P0 LEA.HI R0, R0, R0, RZ, 0x1 ;  /* 0x0000000000008211 */ /* 0x000fe200078f08ff */
[----:B------:R-:W-:Y:S01]  /*10ca0*/  @!P5 IMAD.WIDE R8, R9, 0x4, R4 ;  /* 0x000000040908d825 */ /* 0x000fe200078e0204 */
[----:B------:R0:W-:Y:S01]  /*10cb0*/  @!P6 ST.E.64 desc[UR6][R6.64], R94 ;  /* 0x0000005e0600e985 */ /* 0x0001e2000c101b06 */
[----:B------:R-:W-:Y:S02]  /*10cc0*/  @!P3 LEA.HI R16, R16, R16, RZ, 0x1 ;  /* 0x000000101010b211 */ /* 0x000fe400078f08ff */
[----:B--2---:R-:W-:Y:S01]  /*10cd0*/  @!P0 LOP3.LUT R11, R0, 0xfffffffe, RZ, 0xc0, !PT ;  /* 0xfffffffe000b8812 */ /* 0x004fe200078ec0ff */
[----:B------:R1:W-:Y:S01]  /*10ce0*/  @!P5 ST.E.64 desc[UR6][R8.64], R98 ;  /* 0x000000620800d985 */ /* 0x0003e2000c101b06 */
[C---:B------:R-:W-:Y:S01]  /*10cf0*/  VIADD R20, R3.reuse, 0xc8 ;  /* 0x000000c803147836 */ /* 0x040fe20000000000 */
[----:B------:R-:W-:Y:S01]  /*10d00*/  ISETP.GE.AND P5, PT, R18, UR4, PT ;  /* 0x0000000412007c0c */ /* 0x000fe2000bfa6270 */
[----:B------:R-:W-:Y:S01]  /*10d10*/  VIADD R0, R3, 0xd0 ;  /* 0x000000d003007836 */ /* 0x000fe20000000000 */
[----:B------:R-:W-:-:S02]  /*10d20*/  @!P2 LEA.HI R17, R17, R17, RZ, 0x1 ;  /* 0x000000111111a211 */ /* 0x000fc400078f08ff */
[----:B------:R-:W-:Y:S02]  /*10d30*/  @!P1 LEA.HI R19, R19, R19, RZ, 0x1 ;  /* 0x0000001313139211 */ /* 0x000fe400078f08ff */
[----:B---3--:R-:W-:Y:S01]  /*10d40*/  @!P4 LOP3.LUT R13, R2, 0xfffffffe, RZ, 0xc0, !PT ;  /* 0xfffffffe020dc812 */ /* 0x008fe200078ec0ff */
[----:B------:R-:W-:Y:S01]  /*10d50*/  VIADD R2, R3, 0xd8 ;  /* 0x000000d803027836 */ /* 0x000fe20000000000 */
[----:B----4-:R-:W-:Y:S01]  /*10d60*/  @!P3 LOP3.LUT R15, R16, 0xfffffffe, RZ, 0xc0, !PT ;  /* 0xfffffffe100fb812 */ /* 0x010fe200078ec0ff */
[--C-:B0-----:R-:W-:Y:S01]  /*10d70*/  @!P0 IMAD.WIDE R6, R11, 0x4, R4.reuse ;  /* 0x000000040b068825 */ /* 0x101fe200078e0204 */
[----:B------:R-:W-:Y:S02]  /*10d80*/  @!P2 LOP3.LUT R17, R17, 0xfffffffe, RZ, 0xc0, !PT ;  /* 0xfffffffe1111a812 */ /* 0x000fe400078ec0ff */
        /* <DEDUP_REMOVED lines=9> */
[----:B------:R-:W-:-:S02]  /*10e20*/  @!P2 IMAD.WIDE R12, R17, 0x4, R4 ;  /* 0x00000004110ca825 */ /* 0x000fc400078e0204 */
        /* <DEDUP_REMOVED lines=46> */
.L_x_2204:
[----:B------:R-:W1:Y:S02]  /*11110*/  S2R R0, SR_TID.X ;  /* 0x0000000000007919 */ /* 0x000e640000002100 */
[----:B-1----:R-:W-:-:S05]  /*11120*/  VIADD R2, R0, 0xffffff80 ;  /* 0xffffff8000027836 */ /* 0x002fca0000000000 */
[----:B------:R-:W-:-:S13]  /*11130*/  ISETP.GT.AND P0, PT, R2, 0x7f, PT ;  /* 0x0000007f0200780c */ /* 0x000fda0003f04270 */
[----:B------:R-:W-:Y:S05]  /*11140*/  @P0 BRA `(.L_x_2171) ;  /* 0x0000004c000c0947 */ /* 0x000fea0003800000 */
[----:B------:R-:W1:Y:S01]  /*11150*/  S2R R3, SR_CTAID.X ;  /* 0x0000000000037919 */ /* 0x000e620000002500 */
[----:B------:R-:W2:Y:S01]  /*11160*/  LDC R6, c[0x0][0xbe8] ;  /* 0x0002fa00ff067b82 */ /* 0x000ea20000000800 */
[----:B------:R-:W-:Y:S01]  /*11170*/  ULDC UR4, c[0x0][0xa88] ;  /* 0x0002a20000047ab9 */ /* 0x000fe20000000800 */
[----:B-1----:R-:W-:Y:S01]  /*11180*/  LEA R0, R3, R0, 0x7 ;  /* 0x0000000003007211 */ /* 0x002fe200078e38ff */
[----:B--2---:R-:W-:-:S04]  /*11190*/  IMAD R3, R6, UR4, RZ ;  /* 0x0000000406037c24 */ /* 0x004fc8000f8e02ff */
[----:B------:R-:W-:-:S05]  /*111a0*/  VIADD R0, R0, 0xffffff80 ;  /* 0xffffff8000007836 */ /* 0x000fca0000000000 */
[----:B------:R-:W-:-:S13]  /*111b0*/  ISETP.GE.AND P0, PT, R0, R3, PT ;  /* 0x000000030000720c */ /* 0x000fda0003f06270 */
[----:B------:R-:W-:Y:S05]  /*111c0*/  @P0 BRA `(.L_x_2171) ;  /* 0x0000004800ec0947 */ /* 0x000fea0003800000 */
[----:B------:R-:W-:Y:S01]  /*111d0*/  ISETP.NE.AND P0, PT, R6, 0x1, PT ;  /* 0x000000010600780c */ /* 0x000fe20003f05270 */
[----:B------:R-:W1:Y:S01]  /*111e0*/  S2UR UR4, SR_CTAID.Z ;  /* 0x00000000000479c3 */ /* 0x000e620000002700 */
[----:B------:R-:W-:Y:S01]  /*111f0*/  SHF.R.S32.HI R5, RZ, 0x1f, R22 ;  /* 0x0000001fff057819 */ /* 0x000fe20000011416 */
[----:B------:R-:W-:Y:S01]  /*11200*/  ULDC.64 UR6, c[0x0][0xbd0] ;  /* 0x0002f40000067ab9 */ /* 0x000fe20000000a00 */
[----:B------:R-:W-:Y:S01]  /*11210*/  ULDC.64 UR10, c[0x0][0x208] ;  /* 0x00008200000a7ab9 */ /* 0x000fe20000000a00 */
[----:B------:R-:W-:-:S04]  /*11220*/  IMAD.WIDE.U32 R2, R22, UR6, RZ ;  /* 0x0000000616027c25 */ /* 0x000fc8000f8e00ff */
[----:B------:R-:W2:Y:S01]  /*11230*/  LDC.64 R12, c[0x0][0xbd8] ;  /* 0x0002f600ff0c7b82 */ /* 0x000ea20000000a00 */
[----:B------:R-:W-:-:S04]  /*11240*/  IMAD R5, R5, UR6, RZ ;  /* 0x0000000605057c24 */ /* 0x000fc8000f8e02ff */
[----:B------:R-:W-:Y:S02]  /*11250*/  IMAD R5, R22, UR7, R5 ;  /* 0x0000000716057c24 */ /* 0x000fe4000f8e0205 */
[----:B------:R-:W-:Y:S01]  /*11260*/  IMAD.MOV R22, RZ, RZ, -R22 ;  /* 0x000000ffff167224 */ /* 0x000fe200078e0a16 */
[----:B------:R-:W0:Y:S01]  /*11270*/  @P0 LDC R9, c[0x0][0xbec] ;  /* 0x0002fb00ff090b82 */ /* 0x000e220000000800 */
[----:B------:R-:W-:Y:S02]  /*11280*/  IMAD.IADD R3, R3, 0x1, R5 ;  /* 0x0000000103037824 */ /* 0x000fe400078e0205 */
[----:B------:R-:W-:-:S05]  /*11290*/  IMAD.MOV.U32 R5, RZ, RZ, R0 ;  /* 0x000000ffff057224 */ /* 0x000fca00078e0000 */
[----:B------:R-:W3:Y:S01]  /*112a0*/  S2UR UR8, SR_CTAID.Y ;  /* 0x00000000000879c3 */ /* 0x000ee20000002600 */
[----:B-1----:R-:W-:-:S07]  /*112b0*/  USHF.R.S32.HI UR5, URZ, 0x1f, UR4 ;  /* 0x0000001f3f057899 */ /* 0x002fce0008011404 */
[----:B------:R-:W3:Y:S01]  /*112c0*/  LDC R7, c[0x0][0xc50] ;  /* 0x00031400ff077b82 */ /* 0x000ee20000000800 */
[C---:B--2---:R-:W-:Y:S02]  /*112d0*/  IMAD R8, R12.reuse, UR5, RZ ;  /* 0x000000050c087c24 */ /* 0x044fe4000f8e02ff */
[----:B------:R-:W-:-:S04]  /*112e0*/  IMAD.WIDE.U32 R2, R12, UR4, R2 ;  /* 0x000000040c027c25 */ /* 0x000fc8000f8e0002 */
[----:B------:R-:W-:Y:S01]  /*112f0*/  IMAD R13, R13, UR4, R8 ;  /* 0x000000040d0d7c24 */ /* 0x000fe2000f8e0208 */
[----:B------:R-:W1:Y:S01]  /*11300*/  @P0 LDC R11, c[0x0][0xbf0] ;  /* 0x0002fc00ff0b0b82 */ /* 0x000e620000000800 */
[----:B0-----:R-:W-:Y:S01]  /*11310*/  @P0 IMAD.HI.U32 R4, R0, R9, RZ ;  /* 0x0000000900040227 */ /* 0x001fe200078e00ff */
[----:B------:R-:W-:-:S03]  /*11320*/  ULDC.64 UR4, c[0x0][0xbe0] ;  /* 0x0002f80000047ab9 */ /* 0x000fc60000000a00 */
[----:B------:R-:W-:Y:S02]  /*11330*/  IMAD.IADD R3, R13, 0x1, R3 ;  /* 0x000000010d037824 */ /* 0x000fe400078e0203 */
[----:B---3--:R-:W-:-:S04]  /*11340*/  IMAD R9, R7, R22, UR8 ;  /* 0x0000000807097e24 */ /* 0x008fc8000f8e0216 */
[----:B------:R-:W-:Y:S01]  /*11350*/  IMAD.WIDE.U32 R2, R9, UR4, R2 ;  /* 0x0000000409027c25 */ /* 0x000fe2000f8e0002 */
[----:B-1----:R-:W-:Y:S02]  /*11360*/  @P0 SHF.R.U32.HI R5, RZ, R11, R4 ;  /* 0x0000000bff050219 */ /* 0x002fe40000011604 */
[----:B------:R-:W-:Y:S02]  /*11370*/  SHF.R.S32.HI R4, RZ, 0x1f, R9 ;  /* 0x0000001fff047819 */ /* 0x000fe40000011409 */
[C---:B------:R-:W-:Y:S02]  /*11380*/  IADD3 R7, -R5.reuse, RZ, RZ ;  /* 0x000000ff05077210 */ /* 0x040fe40007ffe1ff */
[----:B------:R-:W-:Y:S01]  /*11390*/  IADD3 R2, P0, R5, R2, RZ ;  /* 0x0000000205027210 */ /* 0x000fe20007f1e0ff */
[----:B------:R-:W-:Y:S02]  /*113a0*/  IMAD R4, R4, UR4, RZ ;  /* 0x0000000404047c24 */ /* 0x000fe4000f8e02ff */
[----:B------:R-:W-:-:S02]  /*113b0*/  IMAD R7, R6, R7, R0 ;  /* 0x0000000706077224 */ /* 0x000fc400078e0200 */
[----:B------:R-:W-:Y:S01]  /*113c0*/  IMAD R4, R9, UR5, R4 ;  /* 0x0000000509047c24 */ /* 0x000fe2000f8e0204 */
[----:B------:R-:W-:Y:S01]  /*113d0*/  SHF.R.S32.HI R9, RZ, 0x1f, R5 ;  /* 0x0000001fff097819 */ /* 0x000fe20000011405 */
[----:B------:R-:W-:Y:S01]  /*113e0*/  ULDC.64 UR4, c[0x0][0xbc8] ;  /* 0x0002f20000047ab9 */ /* 0x000fe20000000a00 */
        /* <DEDUP_REMOVED lines=12> */
.L_x_2169:
        /* <DEDUP_REMOVED lines=18> */
.L_x_2207:
[----:B------:R-:W-:Y:S01]  /*115d0*/  ULDC UR40, c[0x0][0xc50] ;  /* 0x0003140000287ab9 */ /* 0x000fe20000000800 */
[----:B------:R-:W-:Y:S01]  /*115e0*/  UMOV UR36, UR6 ;  /* 0x0000000600247c82 */ /* 0x000fe20008000000 */
[----:B------:R-:W-:-:S11]  /*115f0*/  UISETP.NE.AND UP0, UPT, UR40, 0x1, UPT ;  /* 0x000000012800788c */ /* 0x000fd6000bf05270 */
[----:B------:R-:W-:Y:S01]  /*11600*/  @UP0 ULDC UR4, c[0x0][0xc54] ;  /* 0x0003150000040ab9 */ /* 0x000fe20000000800 */
[----:B------:R-:W-:Y:S01]  /*11610*/  @UP0 ULDC UR7, c[0x0][0xc58] ;  /* 0x0003160000070ab9 */ /* 0x000fe20000000800 */
[----:B------:R-:W-:-:S04]  /*11620*/  UIMAD.WIDE.U32 UR4, UR6, UR4, URZ ;  /* 0x00000004060472a5 */ /* 0x000fc8000f8e003f */
[----:B------:R-:W-:-:S12]  /*11630*/  @UP0 USHF.R.U32.HI UR36, URZ, UR7, UR5 ;  /* 0x000000073f240299 */ /* 0x000fd80008011605 */
.L_x_2208:
[----:B------:R-:W-:Y:S01]  /*11640*/  ISETP.GE.AND P0, PT, R18, RZ, PT ;  /* 0x000000ff1200720c */ /* 0x000fe20003f06270 */
[----:B------:R-:W-:Y:S01]  /*11650*/  UIADD3 UR4, -UR36, URZ, URZ ;  /* 0x0000003f24047290 */ /* 0x000fe2000fffe13f */
[----:B------:R-:W-:Y:S01]  /*11660*/  IMAD.MOV.U32 R9, RZ, RZ, 0x1 ;  /* 0x00000001ff097424 */ /* 0x000fe200078e00ff */
[----:B------:R-:W-:Y:S01]  /*11670*/  MOV R0, RZ ;  /* 0x000000ff00007202 */ /* 0x000fe20000000f00 */
[----:B------:R-:W-:Y:S01]  /*11680*/  IMAD.MOV.U32 R3, RZ, RZ, 0x1 ;  /* 0x00000001ff037424 */ /* 0x000fe200078e00ff */
[----:B------:R-:W-:-:S08]  /*11690*/  UIMAD UR40, UR40, UR4, UR6 ;  /* 0x00000004282872a4 */ /* 0x000fd0000f8e0206 */
[----:B------:R-:W-:Y:S05]  /*116a0*/  @!P0 BRA `(.L_x_2209) ;  /* 0x0000004000f48947 */ /* 0x000fea0003800000 */
[----:B------:R-:W0:Y:S01]  /*116b0*/  S2UR UR4, SR_CTAID.X ;  /* 0x00000000000479c3 */ /* 0x000e220000002500 */
[----:B------:R-:W-:Y:S01]  /*116c0*/  ULDC UR5, c[0x0][0x448] ;  /* 0x0001120000057ab9 */ /* 0x000fe20000000800 */
[----:B------:R-:W-:Y:S01]  /*116d0*/  ULDC.64 UR6, c[0x0][0x418] ;  /* 0x0001060000067ab9 */ /* 0x000fe20000000a00 */
[----:B------:R-:W-:Y:S01]  /*116e0*/  UISETP.NE.AND UP1, UPT, UR5, 0x1, UPT ;  /* 0x000000010500788c */ /* 0x000fe2000bf25270 */
[----:B------:R1:W-:Y:S01]  /*116f0*/  STL [R1+0xc], RZ ;  /* 0x00000cff01007387 */ /* 0x0003e20000100800 */
[----:B------:R-:W-:Y:S01]  /*11700*/  UISETP.NE.U32.AND UP0, UPT, UR6, URZ, UPT ;  /* 0x0000003f0600728c */ /* 0x000fe2000bf05070 */
[----:B------:R-:W-:Y:S02]  /*11710*/  ULDC UR5, c[0x0][0x288] ;  /* 0x0000a20000057ab9 */ /* 0x000fe40000000800 */
[----:B------:R-:W-:Y:S01]  /*11720*/  ULDC UR6, c[0x0][0x424] ;  /* 0x0001090000067ab9 */ /* 0x000fe20000000800 */
[----:B------:R-:W-:Y:S02]  /*11730*/  UISETP.NE.AND.EX UP0, UPT, UR7, URZ, UPT, UP0 ;  /* 0x0000003f0700728c */ /* 0x000fe4000bf05300 */
[----:B------:R-:W-:-:S02]  /*11740*/  UIADD3 UR10, -UR5, 0x50, URZ ;  /* 0x00000050050a7890 */ /* 0x000fc4000fffe13f */
[----:B------:R-:W-:Y:S01]  /*11750*/  USEL UR7, UR6, 0x1, UP0 ;  /* 0x0000000106077887 */ /* 0x000fe20008000000 */
[----:B------:R-:W-:-:S03]  /*11760*/  ULDC UR9, c[0x0][0x2f0] ;  /* 0x0000bc0000097ab9 */ /* 0x000fc60000000800 */
[----:B------:R-:W-:Y:S02]  /*11770*/  UIMAD UR10, UR7, UR9, UR10 ;  /* 0x00000009070a72a4 */ /* 0x000fe4000f8e020a */
[----:B0-----:R-:W-:-:S03]  /*11780*/  ULEA UR8, UR4, 0x7f, 0x7 ;  /* 0x0000007f04087891 */ /* 0x001fc6000f8e383f */
[----:B------:R-:W-:Y:S02]  /*11790*/  @UP1 ULDC UR4, c[0x0][0x44c] ;  /* 0x0001130000041ab9 */ /* 0x000fe40000000800 */
[----:B------:R-:W-:Y:S02]  /*117a0*/  UIMAD.WIDE.U32 UR4, UR8, UR4, URZ ;  /* 0x00000004080472a5 */ /* 0x000fe4000f8e003f */
[----:B------:R-:W-:Y:S01]  /*117b0*/  UMOV UR6, UR8 ;  /* 0x0000000800067c82 */ /* 0x000fe20008000000 */
[----:B------:R-:W-:Y:S01]  /*117c0*/  @UP1 ULDC UR8, c[0x0][0x450] ;  /* 0x0001140000081ab9 */ /* 0x000fe20000000800 */
[----:B------:R-:W-:Y:S02]  /*117d0*/  UIMAD UR4, UR7, UR9, 0x4f ;  /* 0x0000004f070474a4 */ /* 0x000fe4000f8e0209 */
[----:B------:R-:W-:Y:S02]  /*117e0*/  @UP1 USHF.R.U32.HI UR6, URZ, UR8, UR5 ;  /* 0x000000083f061299 */ /* 0x000fe40008011605 */
[----:B------:R-:W-:-:S02]  /*117f0*/  UIMAD.WIDE UR4, UR4, 0x66666667, URZ ;  /* 0x66666667040478a5 */ /* 0x000fc4000f8e023f */
[----:B------:R-:W-:Y:S02]  /*11800*/  UIADD3 UR6, UR10, UR6, URZ ;  /* 0x000000060a067290 */ /* 0x000fe4000fffe03f */
[----:B------:R-:W-:Y:S02]  /*11810*/  USHF.R.U32.HI UR8, URZ, 0x1f, UR5 ;  /* 0x0000001f3f087899 */ /* 0x000fe40008011605 */
[----:B------:R-:W-:Y:S02]  /*11820*/  UIMAD.WIDE UR6, UR6, 0x66666667, URZ ;  /* 0x66666667060678a5 */ /* 0x000fe4000f8e023f */
[----:B------:R-:W-:Y:S02]  /*11830*/  ULEA.HI.SX32 UR8, UR5, UR8, 0x1b ;  /* 0x0000000805087291 */ /* 0x000fe4000f8fda3f */
[----:B------:R-:W-:Y:S02]  /*11840*/  USHF.R.U32.HI UR4, URZ, 0x1f, UR7 ;  /* 0x0000001f3f047899 */ /* 0x000fe40008011607 */
[----:B------:R-:W-:-:S02]  /*11850*/  USHF.R.U32.HI UR5, URZ, 0x10, UR40 ;  /* 0x000000103f057899 */ /* 0x000fc40008011628 */
[----:B------:R-:W-:Y:S02]  /*11860*/  ULEA.HI.SX32 UR4, UR7, UR4, 0x1b ;  /* 0x0000000407047291 */ /* 0x000fe4000f8fda3f */
[----:B------:R-:W-:Y:S02]  /*11870*/  ULOP3.LUT UR40, UR40, 0xffff, URZ, 0xc0, !UPT ;  /* 0x0000ffff28287892 */ /* 0x000fe4000f8ec03f */
[----:B------:R-:W-:-:S04]  /*11880*/  UISETP.LT.AND UP0, UPT, UR8, UR4, UPT ;  /* 0x000000040800728c */ /* 0x000fc8000bf01270 */
[----:B------:R-:W-:Y:S02]  /*11890*/  USEL UR39, UR8, UR4, UP0 ;  /* 0x0000000408277287 */ /* 0x000fe40008000000 */
[----:B------:R-:W-:Y:S02]  /*118a0*/  UISETP.NE.AND UP0, UPT, UR5, URZ, UPT ;  /* 0x0000003f0500728c */ /* 0x000fe4000bf05270 */
[----:B------:R-:W-:-:S06]  /*118b0*/  UISETP.GE.AND UP1, UPT, UR39, 0x1, UPT ;  /* 0x000000012700788c */ /* 0x000fcc000bf26270 */
[----:B------:R-:W-:-:S03]  /*118c0*/  PLOP3.LUT P0, PT, PT, PT, UP1, 0x80, 0x0 ;  /* 0x000000000000781c */ /* 0x000fc60003f0f018 */
[----:B------:R-:W-:-:S10]  /*118d0*/  @!UP0 ULDC UR5, c[0x0][0x9f0] ;  /* 0x00027c0000058ab9 */ /* 0x000fd40000000800 */
[----:B-1----:R-:W-:Y:S05]  /*118e0*/  @!P0 BRA `(.L_x_2210) ;  /* 0x0000000000708947 */ /* 0x002fea0003800000 */
[----:B------:R-:W-:Y:S01]  /*118f0*/  IMAD.U32 R6, RZ, RZ, UR5 ;  /* 0x00000005ff067e24 */ /* 0x000fe2000f8e00ff */
[----:B------:R-:W-:-:S04]  /*11900*/  UIADD3 UR4, UR5, -0x1, UR39 ;  /* 0xffffffff05047890 */ /* 0x000fc8000fffe027 */
[-C--:B------:R-:W-:Y:S02]  /*11910*/  IABS R0, R6.reuse ;  /* 0x0000000600007213 */ /* 0x080fe40000000000 */
[----:B------:R-:W-:Y:S02]  /*11920*/  IABS R6, R6 ;  /* 0x0000000600067213 */ /* 0x000fe40000000000 */
[----:B------:R-:W0:Y:S08]  /*11930*/  I2F.RP R4, R0 ;  /* 0x0000000000047306 */ /* 0x000e300000209400 */
[----:B0-----:R-:W0:Y:S02]  /*11940*/  MUFU.RCP R4, R4 ;  /* 0x0000000400047308 */ /* 0x001e240000001000 */
[----:B0-----:R-:W-:-:S06]  /*11950*/  VIADD R2, R4, 0xffffffe ;  /* 0x0ffffffe04027836 */ /* 0x001fcc0000000000 */
[----:B------:R0:W1:Y:S02]  /*11960*/  F2I.FTZ.U32.TRUNC.NTZ R3, R2 ;  /* 0x0000000200037305 */ /* 0x000064000021f000 */
[----:B0-----:R-:W-:Y:S01]  /*11970*/  MOV R2, RZ ;  /* 0x000000ff00027202 */ /* 0x001fe20000000f00 */
[----:B-1----:R-:W-:-:S04]  /*11980*/  IMAD.MOV R5, RZ, RZ, -R3 ;  /* 0x000000ffff057224 */ /* 0x002fc800078e0a03 */
[----:B------:R-:W-:-:S04]  /*11990*/  IMAD R5, R5, R0, RZ ;  /* 0x0000000005057224 */ /* 0x000fc800078e02ff */
[----:B------:R-:W-:-:S04]  /*119a0*/  IMAD.HI.U32 R3, R3, R5, R2 ;  /* 0x0000000503037227 */ /* 0x000fc800078e0002 */
[----:B------:R-:W-:Y:S01]  /*119b0*/  IMAD.U32 R5, RZ, RZ, UR4 ;  /* 0x00000004ff057e24 */ /* 0x000fe2000f8e00ff */
[----:B------:R-:W-:-:S04]  /*119c0*/  ULOP3.LUT UR4, UR4, UR5, URZ, 0x3c, !UPT ;  /* 0x0000000504047292 */ /* 0x000fc8000f8e3c3f */
[----:B------:R-:W-:Y:S01]  /*119d0*/  IABS R2, R5 ;  /* 0x0000000500027213 */ /* 0x000fe20000000000 */
[----:B------:R-:W-:Y:S01]  /*119e0*/  IMAD.MOV R5, RZ, RZ, -R6 ;  /* 0x000000ffff057224 */ /* 0x000fe200078e0a06 */
[----:B------:R-:W-:-:S03]  /*119f0*/  ISETP.LE.AND P2, PT, RZ, UR4, PT ;  /* 0x00000004ff007c0c */ /* 0x000fc6000bf43270 */
[----:B------:R-:W-:-:S04]  /*11a00*/  IMAD.HI.U32 R3, R3, R2, RZ ;  /* 0x0000000203037227 */ /* 0x000fc800078e00ff */
[----:B------:R-:W-:-:S05]  /*11a10*/  IMAD R5, R3, R5, R2 ;  /* 0x0000000503057224 */ /* 0x000fca00078e0202 */
[----:B------:R-:W-:-:S13]  /*11a20*/  ISETP.GT.U32.AND P1, PT, R0, R5, PT ;  /* 0x000000050000720c */ /* 0x000fda0003f24070 */
[----:B------:R-:W-:Y:S02]  /*11a30*/  @!P1 IMAD.IADD R5, R5, 0x1, -R0 ;  /* 0x0000000105059824 */ /* 0x000fe400078e0a00 */
[----:B------:R-:W-:Y:S01]  /*11a40*/  @!P1 VIADD R3, R3, 0x1 ;  /* 0x0000000103039836 */ /* 0x000fe20000000000 */
[----:B------:R-:W-:Y:S02]  /*11a50*/  ISETP.NE.AND P1, PT, RZ, UR5, PT ;  /* 0x00000005ff007c0c */ /* 0x000fe4000bf25270 */
[----:B------:R-:W-:-:S13]  /*11a60*/  ISETP.GE.U32.AND P0, PT, R5, R0, PT ;  /* 0x000000000500720c */ /* 0x000fda0003f06070 */
[----:B------:R-:W-:-:S05]  /*11a70*/  @P0 IADD3 R3, R3, 0x1, RZ ;  /* 0x0000000103030810 */ /* 0x000fca0007ffe0ff */
[----:B------:R-:W-:Y:S01]  /*11a80*/  @!P2 IMAD.MOV R3, RZ, RZ, -R3 ;  /* 0x000000ffff03a224 */ /* 0x000fe200078e0a03 */
[----:B------:R-:W-:-:S05]  /*11a90*/  @!P1 LOP3.LUT R3, RZ, UR5, RZ, 0x33, !PT ;  /* 0x00000005ff039c12 */ /* 0x000fca000f8e33ff */
[----:B------:R0:W-:Y:S02]  /*11aa0*/  STL [R1+0xc], R3 ;  /* 0x00000c0301007387 */ /* 0x0001e40000100800 */
.L_x_2210:
        /* <DEDUP_REMOVED lines=31> */
[----:B0-----:R-:W-:Y:S05]  /*11ca0*/  CALL.ABS.NOINC R2 ;  /* 0x0000000002007343 */ /* 0x001fea0003c00000 */
.L_x_2211:
        /* <DEDUP_REMOVED lines=20> */
.L_x_2213:
[----:B------:R0:W1:Y:S01]  /*11df0*/  LDC.64 R2, c[0x4][R16] ;  /* 0x0100000010027b82 */ /* 0x0000620000000a00 */
[----:B------:R-:W-:Y:S01]  /*11e00*/  ULDC.64 UR6, c[0x4][0x1b8] ;  /* 0x01006e0000067ab9 */ /* 0x000fe20000000a00 */
[----:B------:R-:W-:Y:S01]  /*11e10*/  ULDC.64 UR8, c[0x4][0x1c0] ;  /* 0x0100700000087ab9 */ /* 0x000fe20000000a00 */
[----:B------:R-:W-:Y:S01]  /*11e20*/  ULDC.64 UR4, c[0x4][0x128] ;  /* 0x01004a0000047ab9 */ /* 0x000fe20000000a00 */
[----:B------:R-:W-:Y:S01]  /*11e30*/  IMAD.U32 R4, RZ, RZ, UR6 ;  /* 0x00000006ff047e24 */ /* 0x000fe2000f8e00ff */
[----:B------:R-:W-:Y:S01]  /*11e40*/  MOV R7, UR9 ;  /* 0x0000000900077c02 */ /* 0x000fe20008000f00 */
[----:B------:R-:W-:Y:S01]  /*11e50*/  IMAD.U32 R5, RZ, RZ, UR7 ;  /* 0x00000007ff057e24 */ /* 0x000fe2000f8e00ff */
[----:B------:R-:W-:Y:S01]  /*11e60*/  MOV R13, RZ ;  /* 0x000000ff000d7202 */ /* 0x000fe20000000f00 */
[----:B------:R-:W-:Y:S02]  /*11e70*/  IMAD.U32 R6, RZ, RZ, UR8 ;  /* 0x00000008ff067e24 */ /* 0x000fe4000f8e00ff */
[----:B------:R-:W-:-:S02]  /*11e80*/  IMAD.U32 R10, RZ, RZ, UR4 ;  /* 0x00000004ff0a7e24 */ /* 0x000fc4000f8e00ff */
[----:B------:R-:W-:Y:S02]  /*11e90*/  IMAD.U32 R11, RZ, RZ, UR5 ;  /* 0x00000005ff0b7e24 */ /* 0x000fe4000f8e00ff */
[----:B------:R-:W-:Y:S02]  /*11ea0*/  IMAD.MOV.U32 R8, RZ, RZ, 0x70 ;  /* 0x00000070ff087424 */ /* 0x000fe400078e00ff */
[----:B0-----:R-:W-:-:S07]  /*11eb0*/  IMAD.MOV.U32 R12, RZ, RZ, 0x1 ;  /* 0x00000001ff0c7424 */ /* 0x001fce00078e00ff */
[----:B------:R-:W-:-:S07]  /*11ec0*/  LEPC R20, `(.L_x_2212) ;  /* 0x000000001014794e */ /* 0x000fce0000000000 */
[----:B-1----:R-:W-:Y:S05]  /*11ed0*/  CALL.ABS.NOINC R2 ;  /* 0x0000000002007343 */ /* 0x002fea0003c00000 */
.L_x_2212:
        /* <DEDUP_REMOVED lines=21> */
.L_x_2305:
        /* <DEDUP_REMOVED lines=8> */
.L_x_2308:
        /* <DEDUP_REMOVED lines=15> */
[----:B------:R-:W-:-:S03]  /*121a0*/  IMAD.WIDE.U32 R4, R18, UR4, R4 ;  /* 0x0000000412047c25 */ /* 0x000fc6000f8e0004 */
[----:B------:R-:W-:Y:S02]  /*121b0*/  LEA R2, P0, R4, R2, 0x2 ;  /* 0x0000000204027211 */ /* 0x000fe400078010ff */
[----:B------:R-:W-:-:S04]  /*121c0*/  IADD3 R5, R5, R7, RZ ;  /* 0x0000000705057210 */ /* 0x000fc80007ffe0ff */
[----:B------:R-:W-:-:S05]  /*121d0*/  LEA.HI.X R3, R4, R3, R5, 0x2, P0 ;  /* 0x0000000304037211 */ /* 0x000fca00000f1405 */
[----:B------:R1:W5:Y:S01]  /*121e0*/  LDG.E R16, desc[UR6][R2.64] ;  /* 0x0000000602107981 */ /* 0x000362000c1e1900 */
[----:B------:R-:W-:-:S04]  /*121f0*/  IMAD.MOV R0, RZ, RZ, -R0 ;  /* 0x000000ffff007224 */ /* 0x000fc800078e0a00 */
[----:B------:R-:W-:-:S07]  /*12200*/  IMAD R17, R6, R0, R17 ;  /* 0x0000000006117224 */ /* 0x000fce00078e0211 */
.L_x_2217:
[----:B0-----:R-:W-:Y:S01]  /*12210*/  IMAD.MOV.U32 R0, RZ, RZ, 0x1 ;  /* 0x00000001ff007424 */ /* 0x001fe200078e00ff */
[----:B------:R-:W1:Y:S04]  /*12220*/  S2R R8, SR_TID.X ;  /* 0x0000000000087919 */ /* 0x000e680000002100 */
[----:B------:R-:W-:-:S04]  /*12230*/  SHF.L.U32 R0, R0, 0x1f, RZ ;  /* 0x0000001f00007819 */ /* 0x000fc800000006ff */
[----:B------:R-:W0:Y:S01]  /*12240*/  SYNCS.PHASECHK.TRANS64.TRYWAIT P0, [UR38+0x38840], R0 ;  /* 0x03884000ff0075a7 */ /* 0x000e220008000166 */
[----:B-1----:R-:W-:-:S04]  /*12250*/  LOP3.LUT R2, R8, 0x7f, RZ, 0xc0, !PT ;  /* 0x0000007f08027812 */ /* 0x002fc800078ec0ff */
[----:B------:R-:W-:Y:S01]  /*12260*/  ISETP.NE.AND P1, PT, R2, RZ, PT ;  /* 0x000000ff0200720c */ /* 0x000fe20003f25270 */
[----:B0-----:R-:W-:-:S12]  /*12270*/  @!P0 BRA `(.L_x_2218) ;  /* 0x0000003c00c08947 */ /* 0x001fd80003800000 */
.L_x_2309:
[----:B------:R-:W-:Y:S05]  /*12280*/  @P1 BRA `(.L_x_2219) ;  /* 0x0000000000181947 */ /* 0x000fea0003800000 */
[----:B------:R-:W1:Y:S01]  /*12290*/  S2R R2, SR_TID.X ;  /* 0x0000000000027919 */ /* 0x000e620000002100 */
[----:B0-----:R-:W-:-:S04]  /*122a0*/  IMAD.MOV.U32 R0, RZ, RZ, 0xa000 ;  /* 0x0000a000ff007424 */ /* 0x001fc800078e00ff */
[----:B------:R2:W-:Y:S01]  /*122b0*/  SYNCS.ARRIVE.TRANS64 RZ, [UR38+0x38830], R0 ;  /* 0x03883000ffff79a7 */ /* 0x0005e20008000026 */
[----:B-1----:R-:W-:-:S13]  /*122c0*/  LOP3.LUT P0, RZ, R2, 0x1f, RZ, 0xc0, !PT ;  /* 0x0000001f02ff7812 */ /* 0x002fda000780c0ff */
[----:B--2---:R-:W-:Y:S05]  /*122d0*/  @!P0 BRA `(.L_x_2219) ;  /* 0x0000000000048947 */ /* 0x004fea0003800000 */
[----:B------:R-:W-:Y:S01]  /*122e0*/  BPT.TRAP 0x1 ;  /* 0x000000040000795c */ /* 0x000fe20000300000 */
.L_x_2219:
        /* <DEDUP_REMOVED lines=37> */
.L_x_2215:
        /* <DEDUP_REMOVED lines=22> */
.L_x_2220:
        /* <DEDUP_REMOVED lines=41> */
[----:B------:R-:W-:Y:S01]  /*12930*/  SHF.L.U32 R0, R12, 0x3, RZ ;  /* 0x000000030c007819 */ /* 0x000fe200000006ff */
[----:B------:R-:W-:Y:S02]  /*12940*/  ULDC.64 UR4, c[0x0][0x280] ;  /* 0x0000a00000047ab9 */ /* 0x000fe40000000a00 */
[----:B------:R-:W-:Y:S01]  /*12950*/  IMAD.IADD R3, R3, 0x1, R4 ;  /* 0x0000000103037824 */ /* 0x000fe200078e0204 */
[----:B------:R-:W-:Y:S01]  /*12960*/  LEA R7, P0, R2, UR4, 0x1 ;  /* 0x0000000402077c11 */ /* 0x000fe2000f8008ff */
[----:B------:R-:W-:Y:S01]  /*12970*/  ULDC UR4, c[0x0][0x2b8] ;  /* 0x0000ae0000047ab9 */ /* 0x000fe20000000800 */
        /* <DEDUP_REMOVED lines=15> */
[----:B------:R-:W-:Y:S01]  /*12a70*/  SHFL.IDX PT, R2, R6, RZ, 0x181f ;  /* 0x00181fff06027589 */ /* 0x000fe200000e0000 */
[----:B------:R-:W-:Y:S01]  /*12a80*/  ULDC UR4, c[0x0][0x288] ;  /* 0x0000a20000047ab9 */ /* 0x000fe20000000800 */
[----:B------:R-:W-:Y:S01]  /*12a90*/  IMAD R8, R11, 0x80, R8 ;  /* 0x000000800b087824 */ /* 0x000fe200078e0208 */
[----:B------:R-:W-:Y:S01]  /*12aa0*/  ULDC.64 UR6, c[0x0][0x208] ;  /* 0x0000820000067ab9 */ /* 0x000fe20000000a00 */
[----:B------:R-:W0:Y:S01]  /*12ab0*/  SHFL.IDX PT, R3, R7, RZ, 0x181f ;  /* 0x00181fff07037589 */ /* 0x000e2200000e0000 */
[----:B------:R-:W-:Y:S02]  /*12ac0*/  IMAD R0, R20, UR4, RZ ;  /* 0x0000000414007c24 */ /* 0x000fe4000f8e02ff */
[C---:B------:R-:W-:Y:S01]  /*12ad0*/  VIADD R5, R8.reuse, 0x10 ;  /* 0x0000001008057836 */ /* 0x040fe20000000000 */
[----:B------:R-:W-:Y:S02]  /*12ae0*/  SHFL.IDX PT, R4, R7, 0x1, 0x181f ;  /* 0x00381f0007047f89 */ /* 0x000fe400000e0000 */
[----:B------:R-:W-:-:S02]  /*12af0*/  ISETP.GE.AND P3, PT, R8, R0, PT ;  /* 0x000000000800720c */ /* 0x000fc40003f66270 */
[----:B------:R-:W-:Y:S11]  /*12b00*/  SHFL.IDX PT, R14, R7, 0x7, 0x181f ;  /* 0x00f81f00070e7f89 */ /* 0x000ff600000e0000 */
[----:B------:R-:W-:-:S02]  /*12b10*/  @!P3 LEA R21, R9, UR38, 0x1 ;  /* 0x000000260915bc11 */ /* 0x000fc4000f8e08ff */
        /* <DEDUP_REMOVED lines=67> */
.L_x_2326:
[----:B0-----:R-:W-:Y:S01]  /*12f50*/  VIADD R3, R8, 0x70 ;  /* 0x0000007008037836 */ /* 0x001fe20000000000 */
[----:B------:R-:W-:Y:S01]  /*12f60*/  BSSY B0, `(.L_x_2222) ;  /* 0x000000f000007945 */ /* 0x000fe20003800000 */
[----:B------:R-:W-:-:S03]  /*12f70*/  MOV R2, R14 ;  /* 0x0000000e00027202 */ /* 0x000fc60000000f00 */
[----:B------:R-:W-:Y:S01]  /*12f80*/  ISETP.GE.AND P3, PT, R3, R0, PT ;  /* 0x000000000300720c */ /* 0x000fe20003f66270 */
[----:B------:R-:W-:-:S12]  /*12f90*/  IMAD.MOV.U32 R3, RZ, RZ, R4 ;  /* 0x000000ffff037224 */ /* 0x000fd800078e0004 */
        /* <DEDUP_REMOVED lines=11> */
.L_x_2223:
[----:B------:R-:W-:Y:S05]  /*13050*/  BSYNC B0 ;  /* 0x0000000000007941 */ /* 0x000fea0003800000 */
.L_x_2222:
        /* <DEDUP_REMOVED lines=13> */
.L_x_2327:
[----:B0-----:R-:W-:Y:S01]  /*13130*/  IMAD.MOV.U32 R9, RZ, RZ, 0x1 ;  /* 0x00000001ff097424 */ /* 0x001fe200078e00ff */
[----:B------:R-:W-:Y:S01]  /*13140*/  MOV R8, RZ ;  /* 0x000000ff00087202 */ /* 0x000fe20000000f00 */
[----:B------:R-:W-:Y:S06]  /*13150*/  @!P1 BRA `(.L_x_2225) ;  /* 0x0000002000e49947 */ /* 0x000fec0003800000 */
[----:B------:R-:W2:Y:S04]  /*13160*/  LDL.LU R4, [R1+0xc] ;  /* 0x00000c0001047983 */ /* 0x000ea80000300800 */
[----:B-1----:R-:W3:Y:S01]  /*13170*/  LDL.LU R3, [R1+0x8] ;  /* 0x0000080001037983 */ /* 0x002ee20000300800 */
[----:B------:R-:W-:Y:S01]  /*13180*/  UIADD3 UR4, UR40, 0x1, URZ ;  /* 0x0000000128047890 */ /* 0x000fe2000fffe03f */
[----:B------:R-:W-:Y:S01]  /*13190*/  IMAD.MOV.U32 R9, RZ, RZ, 0x1 ;  /* 0x00000001ff097424 */ /* 0x000fe200078e00ff */
        /* <DEDUP_REMOVED lines=10> */
[----:B------:R-:W-:Y:S02]  /*13240*/  ISETP.NE.AND P0, PT, R4, R3, PT ;  /* 0x000000030400720c */ /* 0x000fe40003f05270 */
[----:B------:R-:W-:Y:S02]  /*13250*/  MOV R4, R16 ;  /* 0x0000001000047202 */ /* 0x000fe40000000f00 */
[----:B------:R-:W-:-:S09]  /*13260*/  LOP3.LUT R12, R5, 0x1, RZ, 0xc0, !PT ;  /* 0x00000001050c7812 */ /* 0x000fd200078ec0ff */
[----:B------:R-:W-:Y:S05]  /*13270*/  @!P0 BRA `(.L_x_2226) ;  /* 0x0000001400c88947 */ /* 0x000fea0003800000 */
[----:B------:R-:W-:Y:S01]  /*13280*/  BSSY B0, `(.L_x_2226) ;  /* 0x0000171000007945 */ /* 0x000fe20003800000 */
[----:B------:R-:W-:Y:S02]  /*13290*/  IMAD.IADD R6, R5, 0x1, -R12 ;  /* 0x0000000105067824 */ /* 0x000fe400078e0a0c */
[----:B------:R-:W-:Y:S02]  /*132a0*/  IMAD.MOV.U32 R7, RZ, RZ, 0x1 ;  /* 0x00000001ff077424 */ /* 0x000fe400078e00ff */
[----:B------:R-:W-:-:S07]  /*132b0*/  IMAD.MOV.U32 R4, RZ, RZ, R16 ;  /* 0x000000ffff047224 */ /* 0x000fce00078e0010 */
.L_x_2265:
        /* <DEDUP_REMOVED lines=19> */
[----:B------:R-:W-:-:S04]  /*133f0*/  IMAD R4, R18, UR5, R5 ;  /* 0x0000000512047c24 */ /* 0x000fc8000f8e0205 */
[----:B------:R-:W-:-:S04]  /*13400*/  IMAD.MOV R3, RZ, RZ, -R2 ;  /* 0x000000ffff037224 */ /* 0x000fc800078e0a02 */
        /* <DEDUP_REMOVED lines=8> */
.L_x_2229:
[----:B------:R-:W1:Y:S01]  /*13490*/  S2R R2, SR_TID.X ;  /* 0x0000000000027919 */ /* 0x000e620000002100 */
[----:B------:R-:W-:Y:S01]  /*134a0*/  BSSY B2, `(.L_x_2230) ;  /* 0x0000006000027945 */ /* 0x000fe20003800000 */
[----:B-1----:R-:W-:Y:S02]  /*134b0*/  LOP3.LUT R3, R2, 0x7f, RZ, 0xc0, !PT ;  /* 0x0000007f02037812 */ /* 0x002fe400078ec0ff */
[----:B------:R-:W-:Y:S02]  /*134c0*/  SHF.L.U32 R2, R7, 0x1f, RZ ;  /* 0x0000001f07027819 */ /* 0x000fe400000006ff */
[----:B------:R-:W-:Y:S02]  /*134d0*/  ISETP.NE.AND P1, PT, R3, RZ, PT ;  /* 0x000000ff0300720c */ /* 0x000fe40003f25270 */
[----:B------:R-:W1:Y:S02]  /*134e0*/  SYNCS.PHASECHK.TRANS64.TRYWAIT P0, [UR38+0x38848], R2 ;  /* 0x03884802ff0075a7 */ /* 0x000e640008000166 */
[----:B-1----:R-:W-:Y:S09]  /*134f0*/  @!P0 BRA `(.L_x_2231) ;  /* 0x00000038001c8947 */ /* 0x002ff20003800000 */
.L_x_2328:
[----:B------:R-:W-:Y:S05]  /*13500*/  BSYNC B2 ;  /* 0x0000000000027941 */ /* 0x000fea0003800000 */
.L_x_2230:
[----:B------:R-:W-:Y:S04]  /*13510*/  BSSY B2, `(.L_x_2232) ;  /* 0x0000007000027945 */ /* 0x000fe80003800000 */
[----:B------:R-:W-:Y:S05]  /*13520*/  @P1 BRA `(.L_x_2233) ;  /* 0x0000000000141947 */ /* 0x000fea0003800000 */
[----:B------:R-:W-:Y:S01]  /*13530*/  ISETP.NE.AND P0, PT, R10, RZ, PT ;  /* 0x000000ff0a00720c */ /* 0x000fe20003f05270 */
[----:B-1----:R-:W-:-:S04]  /*13540*/  IMAD.MOV.U32 R3, RZ, RZ, 0xa000 ;  /* 0x0000a000ff037424 */ /* 0x002fc800078e00ff */
[----:B------:R2:W-:Y:S08]  /*13550*/  SYNCS.ARRIVE.TRANS64 RZ, [UR38+0x38838], R3 ;  /* 0x03883803ffff79a7 */ /* 0x0005f00008000026 */
[----:B--2---:R-:W-:Y:S05]  /*13560*/  @!P0 BRA `(.L_x_2233) ;  /* 0x0000000000048947 */ /* 0x004fea0003800000 */
[----:B------:R-:W-:Y:S01]  /*13570*/  BPT.TRAP 0x1 ;  /* 0x000000040000795c */ /* 0x000fe20000300000 */
.L_x_2233:
[----:B------:R-:W-:Y:S05]  /*13580*/  BSYNC B2 ;  /* 0x0000000000027941 */ /* 0x000fea0003800000 */
.L_x_2232:
[----:B------:R-:W-:Y:S01]  /*13590*/  MOV R14, RZ ;  /* 0x000000ff000e7202 */ /* 0x000fe20000000f00 */
[----:B------:R-:W-:Y:S01]  /*135a0*/  ULDC.64 UR4, c[0x0][0x198] ;  /* 0x0000660000047ab9 */ /* 0x000fe20000000a00 */
[----:B------:R-:W-:Y:S01]  /*135b0*/  PLOP3.LUT P0, PT, PT, PT, PT, 0x80, 0x0 ;  /* 0x000000000000781c */ /* 0x000fe20003f0f070 */
[----:B------:R-:W-:Y:S01]  /*135c0*/  UIADD3 UR4, UP0, UR4, 0x370, URZ ;  /* 0x0000037004047890 */ /* 0x000fe2000ff1e03f */
[----:B------:R-:W-:Y:S01]  /*135d0*/  R2UR UR34, R14 ;  /* 0x000000000e2272ca */ /* 0x000fe200000e0000 */
[----:B-1----:R-:W-:Y:S01]  /*135e0*/  IMAD R3, R9, 0x50, RZ ;  /* 0x0000005009037824 */ /* 0x002fe200078e02ff */
[----:B------:R-:W-:Y:S02]  /*135f0*/  UIADD3 UR32, UR38, 0x2e400, URZ ;  /* 0x0002e40026207890 */ /* 0x000fe4000fffe03f */
[----:B------:R-:W-:Y:S02]  /*13600*/  UIADD3 UR33, UR38, 0x38838, URZ ;  /* 0x0003883826217890 */ /* 0x000fe4000fffe03f */
[----:B------:R-:W-:Y:S01]  /*13610*/  UIADD3.X UR5, URZ, UR5, URZ, UP0, !UPT ;  /* 0x000000053f057290 */ /* 0x000fe200087fe43f */
[----:B------:R-:W-:Y:S01]  /*13620*/  UMOV UR6, 0x0 ;  /* 0x0000000000067882 */ /* 0x000fe20000000000 */
[----:B------:R-:W-:-:S10]  /*13630*/  UMOV UR7, 0x14f00000 ;  /* 0x14f0000000077882 */ /* 0x000fd40000000000 */
.L_x_2234:
        /* <DEDUP_REMOVED lines=13> */
.L_x_2235:
        /* <DEDUP_REMOVED lines=15> */
.L_x_2236:
        /* <DEDUP_REMOVED lines=15> */
.L_x_2237:
        /* <DEDUP_REMOVED lines=12> */
.L_x_2329:
[----:B------:R-:W-:Y:S05]  /*139b0*/  BSYNC B2 ;  /* 0x0000000000027941 */ /* 0x000fea0003800000 */
.L_x_2238:
        /* <DEDUP_REMOVED lines=9> */
.L_x_2241:
[----:B------:R-:W-:Y:S05]  /*13a50*/  BSYNC B2 ;  /* 0x0000000000027941 */ /* 0x000fea0003800000 */
.L_x_2240:
        /* <DEDUP_REMOVED lines=10> */
.L_x_2242:
        /* <DEDUP_REMOVED lines=13> */
.L_x_2243:
        /* <DEDUP_REMOVED lines=13> */
.L_x_2244:
        /* <DEDUP_REMOVED lines=13> */
.L_x_2245:
        /* <DEDUP_REMOVED lines=10> */
.L_x_2228:
[----:B------:R-:W-:Y:S05]  /*13e10*/  BSYNC B1 ;  /* 0x0000000000017941 */ /* 0x000fea0003800000 */
.L_x_2227:
        /* <DEDUP_REMOVED lines=14> */
[----:B0-----:R-:W-:Y:S01]  /*13f00*/  @P0 IMAD.HI.U32 R5, R11, R2, RZ ;  /* 0x000000020b050227 */ /* 0x001fe200078e00ff */
[----:B------:R-:W-:-:S04]  /*13f10*/  MOV R2, R11 ;  /* 0x0000000b00027202 */ /* 0x000fc80000000f00 */
        /* <DEDUP_REMOVED lines=12> */
.L_x_2248:
[----:B------:R-:W1:Y:S01]  /*13fe0*/  S2R R2, SR_TID.X ;  /* 0x0000000000027919 */ /* 0x000e620000002100 */
[----:B------:R-:W-:Y:S01]  /*13ff0*/  BSSY B2, `(.L_x_2249) ;  /* 0x0000006000027945 */ /* 0x000fe20003800000 */
[----:B-1----:R-:W-:Y:S02]  /*14000*/  LOP3.LUT R3, R2, 0x7f, RZ, 0xc0, !PT ;  /* 0x0000007f02037812 */ /* 0x002fe400078ec0ff */
[----:B------:R-:W-:Y:S02]  /*14010*/  SHF.L.U32 R2, R9, 0x1f, RZ ;  /* 0x0000001f09027819 */ /* 0x000fe400000006ff */
[----:B------:R-:W-:Y:S02]  /*14020*/  ISETP.NE.AND P1, PT, R3, RZ, PT ;  /* 0x000000ff0300720c */ /* 0x000fe40003f25270 */
[----:B------:R-:W1:Y:S02]  /*14030*/  SYNCS.PHASECHK.TRANS64.TRYWAIT P0, [UR38+0x38840], R2 ;  /* 0x03884002ff0075a7 */ /* 0x000e640008000166 */
[----:B-1----:R-:W-:Y:S09]  /*14040*/  @!P0 BRA `(.L_x_2250) ;  /* 0x0000002c00788947 */ /* 0x002ff20003800000 */
.L_x_2330:
[----:B------:R-:W-:Y:S05]  /*14050*/  BSYNC B2 ;  /* 0x0000000000027941 */ /* 0x000fea0003800000 */
.L_x_2249:
[----:B------:R-:W-:Y:S04]  /*14060*/  BSSY B2, `(.L_x_2251) ;  /* 0x0000007000027945 */ /* 0x000fe80003800000 */
[----:B------:R-:W-:Y:S05]  /*14070*/  @P1 BRA `(.L_x_2252) ;  /* 0x0000000000141947 */ /* 0x000fea0003800000 */
[----:B------:R-:W-:Y:S01]  /*14080*/  ISETP.NE.AND P0, PT, R10, RZ, PT ;  /* 0x000000ff0a00720c */ /* 0x000fe20003f05270 */
[----:B-1----:R-:W-:-:S04]  /*14090*/  IMAD.MOV.U32 R2, RZ, RZ, 0xa000 ;  /* 0x0000a000ff027424 */ /* 0x002fc800078e00ff */
[----:B------:R2:W-:Y:S08]  /*140a0*/  SYNCS.ARRIVE.TRANS64 RZ, [UR38+0x38830], R2 ;  /* 0x03883002ffff79a7 */ /* 0x0005f00008000026 */
[----:B--2---:R-:W-:Y:S05]  /*140b0*/  @!P0 BRA `(.L_x_2252) ;  /* 0x0000000000048947 */ /* 0x004fea0003800000 */
[----:B------:R-:W-:Y:S01]  /*140c0*/  BPT.TRAP 0x1 ;  /* 0x000000040000795c */ /* 0x000fe20000300000 */
.L_x_2252:
[----:B------:R-:W-:Y:S05]  /*140d0*/  BSYNC B2 ;  /* 0x0000000000027941 */ /* 0x000fea0003800000 */
.L_x_2251:
        /* <DEDUP_REMOVED lines=11> */
.L_x_2253:
        /* <DEDUP_REMOVED lines=8> */
[----:B------:R-:W-:Y:S01]  /*14210*/  MOV R14, 0x40 ;  /* 0x00000040000e7802 */ /* 0x000fe20000000f00 */
[----:B------:R-:W-:Y:S01]  /*14220*/  UIADD3 UR8, UR38, 0x26c00, URZ ;  /* 0x00026c0026087890 */ /* 0x000fe2000fffe03f */
[----:B------:R-:W-:Y:S01]  /*14230*/  PLOP3.LUT P0, PT, PT, PT, PT, 0x80, 0x0 ;  /* 0x000000000000781c */ /* 0x000fe20003f0f070 */
[----:B------:R-:W-:Y:S01]  /*14240*/  UMOV UR6, 0x0 ;  /* 0x0000000000067882 */ /* 0x000fe20000000000 */
[----:B------:R-:W-:Y:S01]  /*14250*/  R2UR UR10, R14 ;  /* 0x000000000e0a72ca */ /* 0x000fe200000e0000 */
[----:B------:R-:W-:-:S14]  /*14260*/  UMOV UR7, 0x14f00000 ;  /* 0x14f0000000077882 */ /* 0x000fdc0000000000 */
.L_x_2254:
        /* <DEDUP_REMOVED lines=14> */
.L_x_2255:
        /* <DEDUP_REMOVED lines=14> */
.L_x_2256:
        /* <DEDUP_REMOVED lines=12> */
.L_x_2331:
[----:B------:R-:W-:Y:S05]  /*144f0*/  BSYNC B2 ;  /* 0x0000000000027941 */ /* 0x000fea0003800000 */
.L_x_2257:
        /* <DEDUP_REMOVED lines=9> */
.L_x_2260:
[----:B------:R-:W-:Y:S05]  /*14590*/  BSYNC B2 ;  /* 0x0000000000027941 */ /* 0x000fea0003800000 */
.L_x_2259:
[----:B------:R-:W-:Y:S01]  /*145a0*/  R2UR UR10, R15 ;  /* 0x000000000f0a72ca */ /* 0x000fe200000e0000 */
[----:B------:R-:W-:Y:S01]  /*145b0*/  ULDC.64 UR4, c[0x0][0x198] ;  /* 0x0000660000047ab9 */ /* 0x000fe20000000a00 */
[----:B------:R-:W-:Y:S01]  /*145c0*/  R2UR UR6, R2 ;  /* 0x00000000020672ca */ /* 0x000fe200000e0000 */
[----:B------:R-:W-:Y:S01]  /*145d0*/  UIADD3 UR4, UP0, UR4, 0x470, URZ ;  /* 0x0000047004047890 */ /* 0x000fe2000ff1e03f */
[----:B------:R-:W-:Y:S01]  /*145e0*/  R2UR UR7, R3 ;  /* 0x00000000030772ca */ /* 0x000fe200000e0000 */
[----:B0-----:R-:W-:Y:S01]  /*145f0*/  IMAD R7, R17, 0x50, RZ ;  /* 0x0000005011077824 */ /* 0x001fe200078e02ff */
[----:B------:R-:W-:Y:S01]  /*14600*/  PLOP3.LUT P0, PT, PT, PT, PT, 0x80, 0x0 ;  /* 0x000000000000781c */ /* 0x000fe20003f0f070 */
[----:B------:R-:W-:Y:S02]  /*14610*/  UIADD3 UR8, UR38, 0xa400, URZ ;  /* 0x0000a40026087890 */ /* 0x000fe4000fffe03f */
[----:B------:R-:W-:Y:S02]  /*14620*/  UIADD3 UR9, UR38, 0x38858, URZ ;  /* 0x0003885826097890 */ /* 0x000fe4000fffe03f */
[----:B------:R-:W-:-:S12]  /*14630*/  UIADD3.X UR5, URZ, UR5, URZ, UP0, !UPT ;  /* 0x000000053f057290 */ /* 0x000fd800087fe43f */
.L_x_2261:
        /* <DEDUP_REMOVED lines=13> */
.L_x_2262:
        /* <DEDUP_REMOVED lines=13> */
.L_x_2263:
        /* <DEDUP_REMOVED lines=13> */
.L_x_2264:
        /* <DEDUP_REMOVED lines=10> */
.L_x_2247:
[----:B------:R-:W-:Y:S05]  /*14950*/  BSYNC B1 ;  /* 0x0000000000017941 */ /* 0x000fea0003800000 */
.L_x_2246:
[----:B------:R-:W-:Y:S02]  /*14960*/  VIADD R0, R0, 0xfffffffe ;  /* 0xfffffffe00007836 */ /* 0x000fe40000000000 */
[----:B------:R-:W-:Y:S01]  /*14970*/  IMAD.MOV.U32 R7, RZ, RZ, R9 ;  /* 0x000000ffff077224 */ /* 0x000fe200078e0009 */
[----:B------:R-:W-:Y:S06]  /*14980*/  @P2 BRA `(.L_x_2265) ;  /* 0xffffffe8004c2947 */ /* 0x000fec000383ffff */
[----:B------:R-:W-:Y:S05]  /*14990*/  BSYNC B0 ;  /* 0x0000000000007941 */ /* 0x000fea0003800000 */
.L_x_2226:
        /* <DEDUP_REMOVED lines=30> */
.L_x_2267:
[----:B------:R-:W1:Y:S01]  /*14b80*/  S2R R2, SR_TID.X ;  /* 0x0000000000027919 */ /* 0x000e620000002100 */
[----:B------:R-:W-:Y:S01]  /*14b90*/  BSSY B1, `(.L_x_2268) ;  /* 0x0000006000017945 */ /* 0x000fe20003800000 */
[----:B-1----:R-:W-:Y:S02]  /*14ba0*/  LOP3.LUT R3, R2, 0x7f, RZ, 0xc0, !PT ;  /* 0x0000007f02037812 */ /* 0x002fe400078ec0ff */
[----:B------:R-:W-:Y:S02]  /*14bb0*/  SHF.L.U32 R2, R9, 0x1f, RZ ;  /* 0x0000001f09027819 */ /* 0x000fe400000006ff */
[----:B------:R-:W-:Y:S02]  /*14bc0*/  ISETP.NE.AND P1, PT, R3, RZ, PT ;  /* 0x000000ff0300720c */ /* 0x000fe40003f25270 */
[----:B------:R-:W1:Y:S02]  /*14bd0*/  SYNCS.PHASECHK.TRANS64.TRYWAIT P0, [UR38+0x38848], R2 ;  /* 0x03884802ff0075a7 */ /* 0x000e640008000166 */
[----:B-1----:R-:W-:Y:S09]  /*14be0*/  @!P0 BRA `(.L_x_2269) ;  /* 0x0000002000c08947 */ /* 0x002ff20003800000 */
.L_x_2332:
[----:B------:R-:W-:Y:S05]  /*14bf0*/  BSYNC B1 ;  /* 0x0000000000017941 */ /* 0x000fea0003800000 */
.L_x_2268:
[----:B------:R-:W-:Y:S04]  /*14c00*/  BSSY B1, `(.L_x_2270) ;  /* 0x0000007000017945 */ /* 0x000fe80003800000 */
[----:B------:R-:W-:Y:S05]  /*14c10*/  @P1 BRA `(.L_x_2271) ;  /* 0x0000000000141947 */ /* 0x000fea0003800000 */
[----:B------:R-:W-:Y:S02]  /*14c20*/  ISETP.NE.AND P0, PT, R10, RZ, PT ;  /* 0x000000ff0a00720c */ /* 0x000fe40003f05270 */
[----:B-1----:R-:W-:-:S04]  /*14c30*/  MOV R3, 0xa000 ;  /* 0x0000a00000037802 */ /* 0x002fc80000000f00 */
[----:B------:R2:W-:Y:S07]  /*14c40*/  SYNCS.ARRIVE.TRANS64 RZ, [UR38+0x38838], R3 ;  /* 0x03883803ffff79a7 */ /* 0x0005ee0008000026 */
[----:B------:R-:W-:Y:S05]  /*14c50*/  @!P0 BRA `(.L_x_2271) ;  /* 0x0000000000048947 */ /* 0x000fea0003800000 */
[----:B------:R-:W-:Y:S01]  /*14c60*/  BPT.TRAP 0x1 ;  /* 0x000000040000795c */ /* 0x000fe20000300000 */
.L_x_2271:
[----:B------:R-:W-:Y:S05]  /*14c70*/  BSYNC B1 ;  /* 0x0000000000017941 */ /* 0x000fea0003800000 */
.L_x_2270:
[----:B0-----:R-:W-:Y:S01]  /*14c80*/  IMAD.MOV.U32 R5, RZ, RZ, RZ ;  /* 0x000000ffff057224 */ /* 0x001fe200078e00ff */
        /* <DEDUP_REMOVED lines=10> */
.L_x_2272:
        /* <DEDUP_REMOVED lines=14> */
.L_x_2273:
        /* <DEDUP_REMOVED lines=14> */
.L_x_2274:
        /* <DEDUP_REMOVED lines=14> */
.L_x_2275:
        /* <DEDUP_REMOVED lines=11> */
.L_x_2333:
[----:B------:R-:W-:Y:S05]  /*15080*/  BSYNC B1 ;  /* 0x0000000000017941 */ /* 0x000fea0003800000 */
.L_x_2276:
        /* <DEDUP_REMOVED lines=9> */
.L_x_2279:
[----:B------:R-:W-:Y:S05]  /*15120*/  BSYNC B1 ;  /* 0x0000000000017941 */ /* 0x000fea0003800000 */
.L_x_2278:
        /* <DEDUP_REMOVED lines=10> */
.L_x_2280:
        /* <DEDUP_REMOVED lines=13> */
.L_x_2281:
        /* <DEDUP_REMOVED lines=13> */
.L_x_2282:
        /* <DEDUP_REMOVED lines=13> */
.L_x_2283:
        /* <DEDUP_REMOVED lines=10> */
.L_x_2266:
[----:B------:R-:W-:Y:S05]  /*154e0*/  BSYNC B0 ;  /* 0x0000000000007941 */ /* 0x000fea0003800000 */
.L_x_2225:
        /* <DEDUP_REMOVED lines=12> */
.L_x_2334:
[----:B------:R-:W-:Y:S05]  /*155b0*/  BSYNC B1 ;  /* 0x0000000000017941 */ /* 0x000fea0003800000 */
.L_x_2286:
[----:B------:R-:W-:Y:S04]  /*155c0*/  BSSY B1, `(.L_x_2288) ;  /* 0x0000008000017945 */ /* 0x000fe80003800000 */
[----:B------:R-:W-:Y:S05]  /*155d0*/  @P1 BRA `(.L_x_2289) ;  /* 0x0000000000181947 */ /* 0x000fea0003800000 */
[----:B------:R-:W1:Y:S01]  /*155e0*/  S2R R2, SR_TID.X ;  /* 0x0000000000027919 */ /* 0x000e620000002100 */
[----:B0-----:R-:W-:-:S04]  /*155f0*/  MOV R0, 0xa000 ;  /* 0x0000a00000007802 */ /* 0x001fc80000000f00 */
[----:B------:R2:W-:Y:S01]  /*15600*/  SYNCS.ARRIVE.TRANS64 RZ, [R3+URZ+0x38850], R0 ;  /* 0x0388500003ff79a7 */ /* 0x0005e2000800003f */
[----:B-1----:R-:W-:-:S13]  /*15610*/  LOP3.LUT P0, RZ, R2, 0x1f, RZ, 0xc0, !PT ;  /* 0x0000001f02ff7812 */ /* 0x002fda000780c0ff */
[----:B--2---:R-:W-:Y:S05]  /*15620*/  @!P0 BRA `(.L_x_2289) ;  /* 0x0000000000048947 */ /* 0x004fea0003800000 */
[----:B------:R-:W-:Y:S01]  /*15630*/  BPT.TRAP 0x1 ;  /* 0x000000040000795c */ /* 0x000fe20000300000 */
.L_x_2289:
[----:B------:R-:W-:Y:S05]  /*15640*/  BSYNC B1 ;  /* 0x0000000000017941 */ /* 0x000fea0003800000 */
.L_x_2288:
        /* <DEDUP_REMOVED lines=13> */
.L_x_2290:
        /* <DEDUP_REMOVED lines=13> */
.L_x_2291:
        /* <DEDUP_REMOVED lines=13> */
.L_x_2292:
        /* <DEDUP_REMOVED lines=13> */
.L_x_2293:
        /* <DEDUP_REMOVED lines=8> */
.L_x_2285:
[----:B------:R-:W-:Y:S05]  /*15a10*/  BSYNC B0 ;  /* 0x0000000000007941 */ /* 0x000fea0003800000 */
.L_x_2284:
[----:B0-----:R-:W-:Y:S02]  /*15a20*/  VIADD R0, R8, 0x1 ;  /* 0x0000000108007836 */ /* 0x001fe40000000000 */
[----:B-1----:R-:W-:-:S03]  /*15a30*/  IMAD.MOV.U32 R3, RZ, RZ, RZ ;  /* 0x000000ffff037224 */ /* 0x002fc600078e00ff */
[----:B------:R-:W-:-:S04]  /*15a40*/  ISETP.NE.AND P0, PT, R0, 0x2, PT ;  /* 0x000000020000780c */ /* 0x000fc80003f05270 */
[----:B------:R-:W-:Y:S02]  /*15a50*/  SEL R2, RZ, 0x1, P0 ;  /* 0x00000001ff027807 */ /* 0x000fe40000000000 */
[----:B------:R-:W-:Y:S02]  /*15a60*/  SEL R0, R0, RZ, P0 ;  /* 0x000000ff00007207 */ /* 0x000fe40000000000 */
[----:B------:R-:W-:-:S07]  /*15a70*/  LOP3.LUT R9, R9, R2, RZ, 0x3c, !PT ;  /* 0x0000000209097212 */ /* 0x000fce00078e3cff */
.L_x_2209:
[----:B------:R-:W0:Y:S01]  /*15a80*/  S2R R5, SR_CgaCtaId ;  /* 0x0000000000057919 */ /* 0x000e220000008800 */
[----:B------:R-:W-:Y:S02]  /*15a90*/  MOV R2, 0x400 ;  /* 0x0000040000027802 */ /* 0x000fe40000000f00 */
[----:B------:R-:W-:Y:S02]  /*15aa0*/  SHF.L.U32 R3, R3, 0x1f, RZ ;  /* 0x0000001f03037819 */ /* 0x000fe400000006ff */
[----:B0-----:R-:W-:-:S04]  /*15ab0*/  LEA R2, R5, R2, 0x18 ;  /* 0x0000000205027211 */ /* 0x001fc800078ec0ff */
[----:B------:R-:W0:Y:S02]  /*15ac0*/  SYNCS.PHASECHK.TRANS64.TRYWAIT P0, [R2+URZ+0x38820], R3 ;  /* 0x03882003020075a7 */ /* 0x000e24000800017f */
[----:B0-----:R-:W-:Y:S05]  /*15ad0*/  @!P0 BRA `(.L_x_2294) ;  /* 0x0000001400488947 */ /* 0x001fea0003800000 */
.L_x_2335:
[----:B------:R-:W-:-:S03]  /*15ae0*/  UMOV UR4, 0xffffffff ;  /* 0xffffffff00047882 */ /* 0x000fc60000000000 */
[----:B------:R-:W-:Y:S05]  /*15af0*/  BRA.DIV UR4, `(.L_x_2295) ;  /* 0x0000001604547947 */ /* 0x000fea000b800000 */
[----:B0-----:R-:W0:Y:S02]  /*15b00*/  S2R R3, SR_TID.X ;  /* 0x0000000000037919 */ /* 0x001e240000002100 */
[----:B0-----:R-:W-:-:S04]  /*15b10*/  SHF.R.U32.HI R3, RZ, 0x5, R3 ;  /* 0x00000005ff037819 */ /* 0x001fc80000011603 */
[----:B------:R-:W-:-:S05]  /*15b20*/  LOP3.LUT R3, R3, 0x3, RZ, 0xc0, !PT ;  /* 0x0000000303037812 */ /* 0x000fca00078ec0ff */
[----:B------:R0:W1:Y:S02]  /*15b30*/  SHFL.IDX PT, R14, R3, RZ, 0x1f ;  /* 0x00001fff030e7589 */ /* 0x00006400000e0000 */
.L_x_2338:
[----:B-1----:R-:W-:-:S13]  /*15b40*/  ISETP.NE.AND P0, PT, R14, RZ, PT ;  /* 0x000000ff0e00720c */ /* 0x002fda0003f05270 */
[----:B------:R-:W-:Y:S05]  /*15b50*/  @P0 BRA `(.L_x_2171) ;  /* 0x0000000000880947 */ /* 0x000fea0003800000 */
[----:B------:R-:W-:-:S03]  /*15b60*/  UMOV UR4, 0xffffffff ;  /* 0xffffffff00047882 */ /* 0x000fc60000000000 */
[----:B------:R-:W-:Y:S05]  /*15b70*/  BRA.DIV UR4, `(.L_x_2296) ;  /* 0x0000001604687947 */ /* 0x000fea000b800000 */
[----:B------:R-:W-:-:S13]  /*15b80*/  ELECT P6, URZ, PT ;  /* 0x00000000003f782f */ /* 0x000fda00038c0000 */
.L_x_2341:
[----:B------:R-:W-:Y:S05]  /*15b90*/  @!P6 BRA `(.L_x_2171) ;  /* 0x000000000078e947 */ /* 0x000fea0003800000 */
[----:B0-----:R-:W2:Y:S02]  /*15ba0*/  LDL.LU R3, [R1+0x14] ;  /* 0x0000140001037983 */ /* 0x001ea40000300800 */
[----:B--2---:R-:W-:-:S04]  /*15bb0*/  LOP3.LUT R3, R3, 0x2, RZ, 0xfc, !PT ;  /* 0x0000000203037812 */ /* 0x004fc800078efcff */
[----:B------:R-:W-:-:S13]  /*15bc0*/  ISETP.NE.AND P2, PT, R3, 0x3, PT ;  /* 0x000000030300780c */ /* 0x000fda0003f45270 */
[----:B------:R-:W-:Y:S05]  /*15bd0*/  @!P2 BRA `(.L_x_2297) ;  /* 0x000000000004a947 */ /* 0x000fea0003800000 */
[----:B------:R-:W-:Y:S01]  /*15be0*/  BPT.TRAP 0x1 ;  /* 0x000000040000795c */ /* 0x000fe20000300000 */
.L_x_2297:
[----:B------:R-:W-:Y:S01]  /*15bf0*/  VIADD R7, R2, 0x38840 ;  /* 0x0003884002077836 */ /* 0x000fe20000000000 */
[----:B------:R-:W-:Y:S02]  /*15c00*/  SHF.L.U32 R5, R9, 0x1f, RZ ;  /* 0x0000001f09057819 */ /* 0x000fe400000006ff */
[C---:B------:R-:W-:Y:S01]  /*15c10*/  IADD3 R3, R0.reuse, 0x1, RZ ;  /* 0x0000000100037810 */ /* 0x040fe20007ffe0ff */
        /* <DEDUP_REMOVED lines=9> */
.L_x_2342:
[----:B------:R-:W1:Y:S02]  /*15cb0*/  SYNCS.PHASECHK.TRANS64.TRYWAIT P0, [R3+URZ], R4 ;  /* 0x00000004030075a7 */ /* 0x000e64000800017f */
[----:B-1----:R-:W-:Y:S05]  /*15cc0*/  @!P0 BRA `(.L_x_2299) ;  /* 0x0000001400488947 */ /* 0x002fea0003800000 */
.L_x_2343:
[----:B------:R-:W-:Y:S05]  /*15cd0*/  @!P2 BRA `(.L_x_2300) ;  /* 0x000000000004a947 */ /* 0x000fea0003800000 */
[----:B------:R-:W-:Y:S01]  /*15ce0*/  BPT.TRAP 0x1 ;  /* 0x000000040000795c */ /* 0x000fe20000300000 */
.L_x_2300:
[----:B-1----:R-:W-:-:S04]  /*15cf0*/  VIADD R3, R2, 0x38860 ;  /* 0x0003886002037836 */ /* 0x002fc80000000000 */
[----:B------:R-:W-:-:S04]  /*15d00*/  IMAD R0, R0, 0x8, R3 ;  /* 0x0000000800007824 */ /* 0x000fc800078e0203 */
[----:B------:R-:W1:Y:S02]  /*15d10*/  SYNCS.PHASECHK.TRANS64.TRYWAIT P0, [R0+URZ], R5 ;  /* 0x00000005000075a7 */ /* 0x000e64000800017f */
[----:B-1----:R-:W-:Y:S05]  /*15d20*/  @!P0 BRA `(.L_x_2301) ;  /* 0x0000001400448947 */ /* 0x002fea0003800000 */
.L_x_2344:
[----:B------:R-:W-:-:S07]  /*15d30*/  IMAD R3, R8, 0x8, R3 ;  /* 0x0000000808037824 */ /* 0x000fce00078e0203 */
.L_x_2302:
[----:B--2---:R2:W3:Y:S02]  /*15d40*/  SYNCS.PHASECHK.TRANS64.TRYWAIT P0, [R3+URZ], R4 ;  /* 0x00000004030075a7 */ /* 0x0044e4000800017f */
[----:B---3--:R-:W-:Y:S05]  /*15d50*/  @!P0 NANOSLEEP.SYNCS 0x989680 ;  /* 0x009896800000895d */ /* 0x008fea0003900000 */
[----:B------:R-:W3:Y:S02]  /*15d60*/  @!P0 SYNCS.PHASECHK.TRANS64 P0, [R3+URZ], R4 ;  /* 0x00000004030085a7 */ /* 0x000ee4000800007f */
[----:B---3--:R-:W-:Y:S05]  /*15d70*/  @!P0 BRA `(.L_x_2302) ;  /* 0xfffffffc00f08947 */ /* 0x008fea000383ffff */
.L_x_2171:
[----:B------:R-:W-:Y:S05]  /*15d80*/  BSYNC B6 ;  /* 0x0000000000067941 */ /* 0x000fea0003800000 */
.L_x_2168:
[----:B------:R-:W-:Y:S05]  /*15d90*/  EXIT ;  /* 0x000000000000794d */ /* 0x000fea0003800000 */
.L_x_2175:
[----:B------:R-:W-:-:S13]  /*15da0*/  R2UR UR4, R16 ;  /* 0x00000000100472ca */ /* 0x000fda00000e0000 */
[----:B-1----:R-:W-:-:S04]  /*15db0*/  MOV R3, UR4 ;  /* 0x0000000400037c02 */ /* 0x002fc80008000f00 */
[----:B------:R1:W2:Y:S03]  /*15dc0*/  SYNCS.PHASECHK.TRANS64.TRYWAIT P1, [R3+URZ+0x38800], R2 ;  /* 0x03880002030075a7 */ /* 0x0002a6000802017f */
[----:B--2---:R-:W-:Y:S05]  /*15dd0*/  @!P1 NANOSLEEP.SYNCS 0x989680 ;  /* 0x009896800000995d */ /* 0x004fea0003900000 */
[----:B------:R-:W2:Y:S02]  /*15de0*/  @!P1 SYNCS.PHASECHK.TRANS64 P1, [R3+URZ+0x38800], R2 ;  /* 0x03880002030095a7 */ /* 0x000ea4000802007f */
[----:B--2---:R-:W-:Y:S05]  /*15df0*/  @!P1 BRA `(.L_x_2175) ;  /* 0xfffffffc00e89947 */ /* 0x004fea000383ffff */
[----:B------:R-:W-:Y:S05]  /*15e00*/  BRA `(.L_x_2303) ;  /* 0xfffffeb400e47947 */ /* 0x000fea000383ffff */
.L_x_2179:
[----:B------:R-:W-:-:S13]  /*15e10*/  R2UR UR4, R16 ;  /* 0x00000000100472ca */ /* 0x000fda00000e0000 */
[----:B01----:R-:W-:-:S04]  /*15e20*/  IMAD.U32 R3, RZ, RZ, UR4 ;  /* 0x00000004ff037e24 */ /* 0x003fc8000f8e00ff */
[----:B------:R0:W1:Y:S03]  /*15e30*/  SYNCS.PHASECHK.TRANS64.TRYWAIT P2, [R3+URZ+0x38830], R2 ;  /* 0x03883002030075a7 */ /* 0x000066000804017f */
[----:B-1----:R-:W-:Y:S05]  /*15e40*/  @!P2 NANOSLEEP.SYNCS 0x989680 ;  /* 0x009896800000a95d */ /* 0x002fea0003900000 */
[----:B------:R-:W1:Y:S02]  /*15e50*/  @!P2 SYNCS.PHASECHK.TRANS64 P2, [R3+URZ+0x38830], R2 ;  /* 0x038830020300a5a7 */ /* 0x000e64000804007f */
[----:B-1----:R-:W-:Y:S05]  /*15e60*/  @!P2 BRA `(.L_x_2179) ;  /* 0xfffffffc00e8a947 */ /* 0x002fea000383ffff */
[----:B------:R-:W-:Y:S05]  /*15e70*/  BRA `(.L_x_2178) ;  /* 0xfffffeb800047947 */ /* 0x000fea000383ffff */
.L_x_2184:
[----:B------:R-:W-:-:S13]  /*15e80*/  R2UR UR6, R213 ;  /* 0x00000000d50672ca */ /* 0x000fda00000e0000 */
[----:B-1----:R-:W-:-:S04]  /*15e90*/  IMAD.U32 R6, RZ, RZ, UR6 ;  /* 0x00000006ff067e24 */ /* 0x002fc8000f8e00ff */
[----:B------:R1:W2:Y:S03]  /*15ea0*/  SYNCS.PHASECHK.TRANS64.TRYWAIT P3, [R6+URZ+0x38830], R3 ;  /* 0x03883003060075a7 */ /* 0x0002a6000806017f */
[----:B--2---:R-:W-:Y:S05]  /*15eb0*/  @!P3 NANOSLEEP.SYNCS 0x989680 ;  /* 0x009896800000b95d */ /* 0x004fea0003900000 */
[----:B------:R-:W2:Y:S02]  /*15ec0*/  @!P3 SYNCS.PHASECHK.TRANS64 P3, [R6+URZ+0x38830], R3 ;  /* 0x038830030600b5a7 */ /* 0x000ea4000806007f */
[----:B--2---:R-:W-:Y:S05]  /*15ed0*/  @!P3 BRA `(.L_x_2184) ;  /* 0xfffffffc00e8b947 */ /* 0x004fea000383ffff */
[----:B------:R-:W-:Y:S05]  /*15ee0*/  BRA `(.L_x_2183) ;  /* 0xfffffef8003c7947 */ /* 0x000fea000383ffff */
.L_x_2188:
[----:B-1----:R-:W-:-:S04]  /*15ef0*/  IMAD.U32 R3, RZ, RZ, UR7 ;  /* 0x00000007ff037e24 */ /* 0x002fc8000f8e00ff */
[----:B------:R1:W2:Y:S03]  /*15f00*/  SYNCS.PHASECHK.TRANS64.TRYWAIT P3, [R3+URZ+0x38850], R0 ;  /* 0x03885000030075a7 */ /* 0x0002a6000806017f */
[----:B--2---:R-:W-:Y:S05]  /*15f10*/  @!P3 NANOSLEEP.SYNCS 0x989680 ;  /* 0x009896800000b95d */ /* 0x004fea0003900000 */
[----:B------:R-:W2:Y:S02]  /*15f20*/  @!P3 SYNCS.PHASECHK.TRANS64 P3, [R3+URZ+0x38850], R0 ;  /* 0x038850000300b5a7 */ /* 0x000ea4000806007f */
[----:B--2---:R-:W-:Y:S05]  /*15f30*/  @!P3 BRA `(.L_x_2188) ;  /* 0xfffffffc00ecb947 */ /* 0x004fea000383ffff */
[----:B------:R-:W-:Y:S05]  /*15f40*/  BRA `(.L_x_2187) ;  /* 0xffffff2000707947 */ /* 0x000fea000383ffff */
.L_x_2194:
[----:B------:R-:W-:-:S13]  /*15f50*/  R2UR UR6, R212 ;  /* 0x00000000d40672ca */ /* 0x000fda00000e0000 */
[----:B-1----:R-:W-:-:S04]  /*15f60*/  IMAD.U32 R6, RZ, RZ, UR6 ;  /* 0x00000006ff067e24 */ /* 0x002fc8000f8e00ff */
[----:B------:R1:W2:Y:S03]  /*15f70*/  SYNCS.PHASECHK.TRANS64.TRYWAIT P2, [R6+URZ+0x38830], R3 ;  /* 0x03883003060075a7 */ /* 0x0002a6000804017f */
[----:B--2---:R-:W-:Y:S05]  /*15f80*/  @!P2 NANOSLEEP.SYNCS 0x989680 ;  /* 0x009896800000a95d */ /* 0x004fea0003900000 */
[----:B------:R-:W2:Y:S02]  /*15f90*/  @!P2 SYNCS.PHASECHK.TRANS64 P2, [R6+URZ+0x38830], R3 ;  /* 0x038830030600a5a7 */ /* 0x000ea4000804007f */
[----:B--2---:R-:W-:Y:S05]  /*15fa0*/  @!P2 BRA `(.L_x_2194) ;  /* 0xfffffffc00e8a947 */ /* 0x004fea000383ffff */
[----:B------:R-:W-:Y:S05]  /*15fb0*/  BRA `(.L_x_2193) ;  /* 0xffffff3c006c7947 */ /* 0x000fea000383ffff */
.L_x_2198:
[----:B-1----:R-:W-:-:S04]  /*15fc0*/  MOV R3, UR11 ;  /* 0x0000000b00037c02 */ /* 0x002fc80008000f00 */
[----:B------:R1:W2:Y:S03]  /*15fd0*/  SYNCS.PHASECHK.TRANS64.TRYWAIT P2, [R3+URZ+0x38850], R0 ;  /* 0x03885000030075a7 */ /* 0x0002a6000804017f */
[----:B--2---:R-:W-:Y:S05]  /*15fe0*/  @!P2 NANOSLEEP.SYNCS 0x989680 ;  /* 0x009896800000a95d */ /* 0x004fea0003900000 */
[----:B------:R-:W2:Y:S02]  /*15ff0*/  @!P2 SYNCS.PHASECHK.TRANS64 P2, [R3+URZ+0x38850], R0 ;  /* 0x038850000300a5a7 */ /* 0x000ea4000804007f */
[----:B--2---:R-:W-:Y:S05]  /*16000*/  @!P2 BRA `(.L_x_2198) ;  /* 0xfffffffc00eca947 */ /* 0x004fea000383ffff */
[----:B------:R-:W-:Y:S05]  /*16010*/  BRA `(.L_x_2197) ;  /* 0xffffff6400a47947 */ /* 0x000fea000383ffff */
.L_x_2203:
[----:B-1----:R-:W-:-:S04]  /*16020*/  IMAD.U32 R5, RZ, RZ, UR5 ;  /* 0x00000005ff057e24 */ /* 0x002fc8000f8e00ff */
[----:B------:R1:W2:Y:S03]  /*16030*/  SYNCS.PHASECHK.TRANS64.TRYWAIT P0, [R5+URZ+0x38850], R8 ;  /* 0x03885008050075a7 */ /* 0x0002a6000800017f */
[----:B--2---:R-:W-:Y:S05]  /*16040*/  @!P0 NANOSLEEP.SYNCS 0x989680 ;  /* 0x009896800000895d */ /* 0x004fea0003900000 */
[----:B------:R-:W2:Y:S02]  /*16050*/  @!P0 SYNCS.PHASECHK.TRANS64 P0, [R5+URZ+0x38850], R8 ;  /* 0x03885008050085a7 */ /* 0x000ea4000800007f */
[----:B--2---:R-:W-:Y:S05]  /*16060*/  @!P0 BRA `(.L_x_2203) ;  /* 0xfffffffc00ec8947 */ /* 0x004fea000383ffff */
[----:B------:R-:W-:Y:S05]  /*16070*/  BRA `(.L_x_2202) ;  /* 0xffffff8000dc7947 */ /* 0x000fea000383ffff */
.L_x_2214:
[----:B------:R-:W-:Y:S01]  /*16080*/  IMAD.MOV.U32 R13, RZ, RZ, R0 ;  /* 0x000000ffff0d7224 */ /* 0x000fe200078e0000 */
[----:B------:R-:W-:Y:S01]  /*16090*/  MOV R15, 0xffffffff ;  /* 0xffffffff000f7802 */ /* 0x000fe20000000f00 */
[----:B------:R-:W-:Y:S02]  /*160a0*/  IMAD.MOV.U32 R12, RZ, RZ, RZ ;  /* 0x000000ffff0c7224 */ /* 0x000fe400078e00ff */
[----:B------:R-:W-:-:S07]  /*160b0*/  IMAD.MOV.U32 R11, RZ, RZ, 0x1f ;  /* 0x0000001fff0b7424 */ /* 0x000fce00078e00ff */
[----:B------:R-:W-:Y:S05]  /*160c0*/  WARPSYNC.COLLECTIVE R15, `(.L_x_2304) ;  /* 0x000000000f087348 */ /* 0x000fea0003c00000 */
[----:B------:R0:W1:Y:S02]  /*160d0*/  SHFL.IDX P6, R14, R13, R12, R11 ;  /* 0x0000000c0d0e7389 */ /* 0x00006400000c000b */
[----:B01----:R-:W-:Y:S01]  /*160e0*/  ENDCOLLECTIVE ;  /* 0x000000000000791b */ /* 0x003fe20003800000 */
.L_x_2304:
[----:B------:R-:W-:Y:S05]  /*160f0*/  BRA `(.L_x_2305) ;  /* 0xffffffbc00cc7947 */ /* 0x000fea000383ffff */
.L_x_2216:
[----:B------:R-:W-:Y:S01]  /*16100*/  BSSY B0, `(.L_x_2306) ;  /* 0x0000006000007945 */ /* 0x000fe20003800000 */
[----:B------:R-:W-:-:S07]  /*16110*/  IMAD.MOV.U32 R15, RZ, RZ, -0x1 ;  /* 0xffffffffff0f7424 */ /* 0x000fce00078e00ff */
[----:B0-----:R-:W-:Y:S05]  /*16120*/  WARPSYNC.COLLECTIVE R15, `(.L_x_2307) ;  /* 0x000000000f0c7348 */ /* 0x001fea0003c00000 */
[----:B------:R-:W-:Y:S02]  /*16130*/  ELECT P6, UR62, PT ;  /* 0x00000000003e782f */ /* 0x000fe400038c0000 */
[----:B------:R-:W-:Y:S01]  /*16140*/  MOV R14, UR62 ;  /* 0x0000003e000e7c02 */ /* 0x000fe20008000f00 */
[----:B0-----:R-:W-:Y:S10]  /*16150*/  ENDCOLLECTIVE ;  /* 0x000000000000791b */ /* 0x001ff40003800000 */
.L_x_2307:
[----:B------:R-:W-:Y:S05]  /*16160*/  BSYNC B0 ;  /* 0x0000000000007941 */ /* 0x000fea0003800000 */
.L_x_2306:
[----:B------:R-:W-:Y:S05]  /*16170*/  BRA `(.L_x_2308) ;  /* 0xffffffbc00cc7947 */ /* 0x000fea000383ffff */
.L_x_2218:
[----:B0-----:R-:W-:-:S04]  /*16180*/  IMAD.U32 R3, RZ, RZ, UR38 ;  /* 0x00000026ff037e24 */ /* 0x001fc8000f8e00ff */
[----:B------:R0:W1:Y:S03]  /*16190*/  SYNCS.PHASECHK.TRANS64.TRYWAIT P0, [R3+URZ+0x38840], R0 ;  /* 0x03884000030075a7 */ /* 0x000066000800017f */
[----:B-1----:R-:W-:Y:S05]  /*161a0*/  @!P0 NANOSLEEP.SYNCS 0x989680 ;  /* 0x009896800000895d */ /* 0x002fea0003900000 */
[----:B------:R-:W1:Y:S02]  /*161b0*/  @!P0 SYNCS.PHASECHK.TRANS64 P0, [R3+URZ+0x38840], R0 ;  /* 0x03884000030085a7 */ /* 0x000e64000800007f */
[----:B-1----:R-:W-:Y:S05]  /*161c0*/  @!P0 BRA `(.L_x_2218) ;  /* 0xfffffffc00ec8947 */ /* 0x002fea000383ffff */
[----:B------:R-:W-:Y:S05]  /*161d0*/  BRA `(.L_x_2309) ;  /* 0xffffffc000287947 */ /* 0x000fea000383ffff */
.L_x_2221:
[----:B------:R-:W-:Y:S01]  /*161e0*/  IMAD R8, R11, 0x80, R8 ;  /* 0x000000800b087824 */ /* 0x000fe200078e0208 */
[----:B------:R-:W-:Y:S01]  /*161f0*/  MOV R12, RZ ;  /* 0x000000ff000c7202 */ /* 0x000fe20000000f00 */
[----:B------:R-:W-:Y:S02]  /*16200*/  IMAD.MOV.U32 R13, RZ, RZ, R6 ;  /* 0x000000ffff0d7224 */ /* 0x000fe400078e0006 */
[----:B------:R-:W-:Y:S02]  /*16210*/  IMAD.MOV.U32 R11, RZ, RZ, 0x181f ;  /* 0x0000181fff0b7424 */ /* 0x000fe400078e00ff */
[----:B------:R-:W-:Y:S02]  /*16220*/  IMAD.MOV.U32 R15, RZ, RZ, -0x1 ;  /* 0xffffffffff0f7424 */ /* 0x000fe400078e00ff */
[----:B------:R-:W-:-:S07]  /*16230*/  VIADD R5, R8, 0x10 ;  /* 0x0000001008057836 */ /* 0x000fce0000000000 */
[----:B------:R-:W-:Y:S05]  /*16240*/  WARPSYNC.COLLECTIVE R15, `(.L_x_2310) ;  /* 0x000000000f087348 */ /* 0x000fea0003c00000 */
[----:B------:R0:W1:Y:S02]  /*16250*/  SHFL.IDX P6, R14, R13, R12, R11 ;  /* 0x0000000c0d0e7389 */ /* 0x00006400000c000b */
[----:B01----:R-:W-:Y:S01]  /*16260*/  ENDCOLLECTIVE ;  /* 0x000000000000791b */ /* 0x003fe20003800000 */
.L_x_2310:
[----:B------:R-:W-:Y:S02]  /*16270*/  IMAD.MOV.U32 R13, RZ, RZ, R7 ;  /* 0x000000ffff0d7224 */ /* 0x000fe400078e0007 */
[----:B------:R-:W-:-:S07]  /*16280*/  IMAD.MOV.U32 R2, RZ, RZ, R14 ;  /* 0x000000ffff027224 */ /* 0x000fce00078e000e */
[----:B------:R-:W-:Y:S05]  /*16290*/  WARPSYNC.COLLECTIVE R15, `(.L_x_2311) ;  /* 0x000000000f087348 */ /* 0x000fea0003c00000 */
[----:B------:R0:W1:Y:S02]  /*162a0*/  SHFL.IDX P6, R14, R13, R12, R11 ;  /* 0x0000000c0d0e7389 */ /* 0x00006400000c000b */
[----:B01----:R-:W-:Y:S01]  /*162b0*/  ENDCOLLECTIVE ;  /* 0x000000000000791b */ /* 0x003fe20003800000 */
.L_x_2311:
[----:B------:R-:W-:Y:S01]  /*162c0*/  ULDC UR4, c[0x0][0x288] ;  /* 0x0000a20000047ab9 */ /* 0x000fe20000000800 */
[----:B------:R-:W-:Y:S01]  /*162d0*/  ULDC.64 UR6, c[0x0][0x208] ;  /* 0x0000820000067ab9 */ /* 0x000fe20000000a00 */
[----:B------:R-:W-:-:S05]  /*162e0*/  IMAD R0, R20, UR4, RZ ;  /* 0x0000000414007c24 */ /* 0x000fca000f8e02ff */
[----:B------:R-:W-:Y:S01]  /*162f0*/  ISETP.GE.AND P3, PT, R8, R0, PT ;  /* 0x000000000800720c */ /* 0x000fe20003f66270 */
[----:B------:R-:W-:Y:S02]  /*16300*/  IMAD.MOV.U32 R13, RZ, RZ, R6 ;  /* 0x000000ffff0d7224 */ /* 0x000fe400078e0006 */
[----:B------:R-:W-:-:S10]  /*16310*/  IMAD.MOV.U32 R12, RZ, RZ, 0x1 ;  /* 0x00000001ff0c7424 */ /* 0x000fd400078e00ff */
[----:B------:R-:W-:Y:S02]  /*16320*/  @!P3 LEA R21, R9, UR38, 0x1 ;  /* 0x000000260915bc11 */ /* 0x000fe4000f8e08ff */
[----:B------:R-:W-:-:S04]  /*16330*/  MOV R3, R14 ;  /* 0x0000000e00037202 */ /* 0x000fc80000000f00 */
        /* <DEDUP_REMOVED lines=15> */
.L_x_2312:
[----:B------:R-:W-:Y:S01]  /*16430*/  VIADD R3, R8, 0x20 ;  /* 0x0000002008037836 */ /* 0x000fe20000000000 */
[----:B------:R-:W-:Y:S02]  /*16440*/  @!P3 LEA R20, R9, UR38, 0x1 ;  /* 0x000000260914bc11 */ /* 0x000fe4000f8e08ff */
[----:B------:R-:W-:Y:S01]  /*16450*/  MOV R13, R7 ;  /* 0x00000007000d7202 */ /* 0x000fe20000000f00 */
[----:B------:R-:W-:-:S07]  /*16460*/  IMAD.MOV.U32 R5, RZ, RZ, R14 ;  /* 0x000000ffff057224 */ /* 0x000fce00078e000e */
[----:B------:R-:W-:Y:S05]  /*16470*/  WARPSYNC.COLLECTIVE R15, `(.L_x_2313) ;  /* 0x000000000f087348 */ /* 0x000fea0003c00000 */
[----:B------:R0:W1:Y:S02]  /*16480*/  SHFL.IDX P6, R14, R13, R12, R11 ;  /* 0x0000000c0d0e7389 */ /* 0x00006400000c000b */
[----:B01----:R-:W-:Y:S01]  /*16490*/  ENDCOLLECTIVE ;  /* 0x000000000000791b */ /* 0x003fe20003800000 */
.L_x_2313:
        /* <DEDUP_REMOVED lines=16> */
.L_x_2314:
[----:B------:R-:W-:Y:S01]  /*165a0*/  VIADD R5, R8, 0x30 ;  /* 0x0000003008057836 */ /* 0x000fe20000000000 */
[----:B------:R-:W-:Y:S01]  /*165b0*/  @!P3 LEA R21, R9, UR38, 0x1 ;  /* 0x000000260915bc11 */ /* 0x000fe2000f8e08ff */
[----:B------:R-:W-:Y:S01]  /*165c0*/  IMAD.MOV.U32 R13, RZ, RZ, R7 ;  /* 0x000000ffff0d7224 */ /* 0x000fe200078e0007 */
[----:B------:R-:W-:-:S07]  /*165d0*/  MOV R3, R14 ;  /* 0x0000000e00037202 */ /* 0x000fce0000000f00 */
[----:B------:R-:W-:Y:S05]  /*165e0*/  WARPSYNC.COLLECTIVE R15, `(.L_x_2315) ;  /* 0x000000000f087348 */ /* 0x000fea0003c00000 */
[----:B------:R0:W1:Y:S02]  /*165f0*/  SHFL.IDX P6, R14, R13, R12, R11 ;  /* 0x0000000c0d0e7389 */ /* 0x00006400000c000b */
[----:B01----:R-:W-:Y:S01]  /*16600*/  ENDCOLLECTIVE ;  /* 0x000000000000791b */ /* 0x003fe20003800000 */
.L_x_2315:
        /* <DEDUP_REMOVED lines=16> */
.L_x_2316:
[----:B------:R-:W-:Y:S01]  /*16710*/  VIADD R3, R8, 0x40 ;  /* 0x0000004008037836 */ /* 0x000fe20000000000 */
[----:B------:R-:W-:Y:S01]  /*16720*/  @!P3 LEA R20, R9, UR38, 0x1 ;  /* 0x000000260914bc11 */ /* 0x000fe2000f8e08ff */
[----:B------:R-:W-:Y:S02]  /*16730*/  IMAD.MOV.U32 R13, RZ, RZ, R7 ;  /* 0x000000ffff0d7224 */ /* 0x000fe400078e0007 */
[----:B------:R-:W-:-:S07]  /*16740*/  IMAD.MOV.U32 R5, RZ, RZ, R14 ;  /* 0x000000ffff057224 */ /* 0x000fce00078e000e */
[----:B------:R-:W-:Y:S05]  /*16750*/  WARPSYNC.COLLECTIVE R15, `(.L_x_2317) ;  /* 0x000000000f087348 */ /* 0x000fea0003c00000 */
[----:B------:R0:W1:Y:S02]  /*16760*/  SHFL.IDX P6, R14, R13, R12, R11 ;  /* 0x0000000c0d0e7389 */ /* 0x00006400000c000b */
[----:B01----:R-:W-:Y:S01]  /*16770*/  ENDCOLLECTIVE ;  /* 0x000000000000791b */ /* 0x003fe20003800000 */
.L_x_2317:
        /* <DEDUP_REMOVED lines=16> */
.L_x_2318:
[----:B------:R-:W-:Y:S01]  /*16880*/  VIADD R5, R8, 0x50 ;  /* 0x0000005008057836 */ /* 0x000fe20000000000 */
[----:B------:R-:W-:Y:S01]  /*16890*/  @!P3 LEA R21, R9, UR38, 0x1 ;  /* 0x000000260915bc11 */ /* 0x000fe2000f8e08ff */
[----:B------:R-:W-:Y:S01]  /*168a0*/  IMAD.MOV.U32 R13, RZ, RZ, R7 ;  /* 0x000000ffff0d7224 */ /* 0x000fe200078e0007 */
[----:B------:R-:W-:-:S07]  /*168b0*/  MOV R3, R14 ;  /* 0x0000000e00037202 */ /* 0x000fce0000000f00 */
[----:B------:R-:W-:Y:S05]  /*168c0*/  WARPSYNC.COLLECTIVE R15, `(.L_x_2319) ;  /* 0x000000000f087348 */ /* 0x000fea0003c00000 */
[----:B------:R0:W1:Y:S02]  /*168d0*/  SHFL.IDX P6, R14, R13, R12, R11 ;  /* 0x0000000c0d0e7389 */ /* 0x00006400000c000b */
[----:B01----:R-:W-:Y:S01]  /*168e0*/  ENDCOLLECTIVE ;  /* 0x000000000000791b */ /* 0x003fe20003800000 */
.L_x_2319:
        /* <DEDUP_REMOVED lines=16> */
.L_x_2320:
[----:B------:R-:W-:Y:S01]  /*169f0*/  VIADD R3, R8, 0x60 ;  /* 0x0000006008037836 */ /* 0x000fe20000000000 */
[----:B------:R-:W-:Y:S01]  /*16a00*/  @!P3 LEA R20, R9, UR38, 0x1 ;  /* 0x000000260914bc11 */ /* 0x000fe2000f8e08ff */
[----:B------:R-:W-:Y:S02]  /*16a10*/  IMAD.MOV.U32 R13, RZ, RZ, R7 ;  /* 0x000000ffff0d7224 */ /* 0x000fe400078e0007 */
[----:B------:R-:W-:-:S07]  /*16a20*/  IMAD.MOV.U32 R5, RZ, RZ, R14 ;  /* 0x000000ffff057224 */ /* 0x000fce00078e000e */
[----:B------:R-:W-:Y:S05]  /*16a30*/  WARPSYNC.COLLECTIVE R15, `(.L_x_2321) ;  /* 0x000000000f087348 */ /* 0x000fea0003c00000 */
[----:B------:R0:W1:Y:S02]  /*16a40*/  SHFL.IDX P6, R14, R13, R12, R11 ;  /* 0x0000000c0d0e7389 */ /* 0x00006400000c000b */
[----:B01----:R-:W-:Y:S01]  /*16a50*/  ENDCOLLECTIVE ;  /* 0x000000000000791b */ /* 0x003fe20003800000 */
.L_x_2321:
        /* <DEDUP_REMOVED lines=16> */
.L_x_2322:
[----:B------:R-:W-:Y:S01]  /*16b60*/  @!P3 LEA R21, R9, UR38, 0x1 ;  /* 0x000000260915bc11 */ /* 0x000fe2000f8e08ff */
[----:B------:R-:W-:Y:S01]  /*16b70*/  IMAD.MOV.U32 R13, RZ, RZ, R7 ;  /* 0x000000ffff0d7224 */ /* 0x000fe200078e0007 */
[----:B------:R-:W-:-:S07]  /*16b80*/  MOV R3, R14 ;  /* 0x0000000e00037202 */ /* 0x000fce0000000f00 */
[----:B------:R-:W-:Y:S05]  /*16b90*/  WARPSYNC.COLLECTIVE R15, `(.L_x_2323) ;  /* 0x000000000f087348 */ /* 0x000fea0003c00000 */
[----:B------:R0:W1:Y:S02]  /*16ba0*/  SHFL.IDX P6, R14, R13, R12, R11 ;  /* 0x0000000c0d0e7389 */ /* 0x00006400000c000b */
[----:B01----:R-:W-:Y:S01]  /*16bb0*/  ENDCOLLECTIVE ;  /* 0x000000000000791b */ /* 0x003fe20003800000 */
.L_x_2323:
        /* <DEDUP_REMOVED lines=15> */
.L_x_2324:
[----:B------:R-:W-:Y:S02]  /*16cb0*/  IMAD.MOV.U32 R13, RZ, RZ, R7 ;  /* 0x000000ffff0d7224 */ /* 0x000fe400078e0007 */
[----:B------:R-:W-:-:S07]  /*16cc0*/  IMAD.MOV.U32 R4, RZ, RZ, R14 ;  /* 0x000000ffff047224 */ /* 0x000fce00078e000e */
[----:B------:R-:W-:Y:S05]  /*16cd0*/  WARPSYNC.COLLECTIVE R15, `(.L_x_2325) ;  /* 0x000000000f087348 */ /* 0x000fea0003c00000 */
[----:B------:R0:W1:Y:S02]  /*16ce0*/  SHFL.IDX P6, R14, R13, R12, R11 ;  /* 0x0000000c0d0e7389 */ /* 0x00006400000c000b */
[----:B01----:R-:W-:Y:S01]  /*16cf0*/  ENDCOLLECTIVE ;  /* 0x000000000000791b */ /* 0x003fe20003800000 */
.L_x_2325:
[----:B------:R-:W-:Y:S05]  /*16d00*/  BRA `(.L_x_2326) ;  /* 0xffffffc000907947 */ /* 0x000fea000383ffff */
.L_x_2224:
[----:B-1----:R-:W-:-:S04]  /*16d10*/  IMAD.U32 R3, RZ, RZ, UR38 ;  /* 0x00000026ff037e24 */ /* 0x002fc8000f8e00ff */
[----:B------:R1:W2:Y:S03]  /*16d20*/  SYNCS.PHASECHK.TRANS64.TRYWAIT P0, [R3+URZ+0x38820], R2 ;  /* 0x03882002030075a7 */ /* 0x0002a6000800017f */
[----:B--2---:R-:W-:Y:S05]  /*16d30*/  @!P0 NANOSLEEP.SYNCS 0x989680 ;  /* 0x009896800000895d */ /* 0x004fea0003900000 */
[----:B------:R-:W2:Y:S02]  /*16d40*/  @!P0 SYNCS.PHASECHK.TRANS64 P0, [R3+URZ+0x38820], R2 ;  /* 0x03882002030085a7 */ /* 0x000ea4000800007f */
[----:B--2---:R-:W-:Y:S05]  /*16d50*/  @!P0 BRA `(.L_x_2224) ;  /* 0xfffffffc00ec8947 */ /* 0x004fea000383ffff */
[----:B------:R-:W-:Y:S05]  /*16d60*/  BRA `(.L_x_2327) ;  /* 0xffffffc000f07947 */ /* 0x000fea000383ffff */
.L_x_2231:
[----:B-1----:R-:W-:-:S04]  /*16d70*/  MOV R3, UR38 ;  /* 0x0000002600037c02 */ /* 0x002fc80008000f00 */
[----:B------:R1:W2:Y:S03]  /*16d80*/  SYNCS.PHASECHK.TRANS64.TRYWAIT P0, [R3+URZ+0x38848], R2 ;  /* 0x03884802030075a7 */ /* 0x0002a6000800017f */
[----:B--2---:R-:W-:Y:S05]  /*16d90*/  @!P0 NANOSLEEP.SYNCS 0x989680 ;  /* 0x009896800000895d */ /* 0x004fea0003900000 */
[----:B------:R-:W2:Y:S02]  /*16da0*/  @!P0 SYNCS.PHASECHK.TRANS64 P0, [R3+URZ+0x38848], R2 ;  /* 0x03884802030085a7 */ /* 0x000ea4000800007f */
[----:B--2---:R-:W-:Y:S05]  /*16db0*/  @!P0 BRA `(.L_x_2231) ;  /* 0xfffffffc00ec8947 */ /* 0x004fea000383ffff */
[----:B------:R-:W-:Y:S05]  /*16dc0*/  BRA `(.L_x_2328) ;  /* 0xffffffc400cc7947 */ /* 0x000fea000383ffff */
.L_x_2239:
[----:B0-----:R-:W-:-:S04]  /*16dd0*/  IMAD.U32 R3, RZ, RZ, UR38 ;  /* 0x00000026ff037e24 */ /* 0x001fc8000f8e00ff */
[----:B------:R0:W1:Y:S03]  /*16de0*/  SYNCS.PHASECHK.TRANS64.TRYWAIT P0, [R3+URZ+0x38860], R2 ;  /* 0x03886002030075a7 */ /* 0x000066000800017f */
[----:B-1----:R-:W-:Y:S05]  /*16df0*/  @!P0 NANOSLEEP.SYNCS 0x989680 ;  /* 0x009896800000895d */ /* 0x002fea0003900000 */
[----:B------:R-:W1:Y:S02]  /*16e00*/  @!P0 SYNCS.PHASECHK.TRANS64 P0, [R3+URZ+0x38860], R2 ;  /* 0x03886002030085a7 */ /* 0x000e64000800007f */
[----:B-1----:R-:W-:Y:S05]  /*16e10*/  @!P0 BRA `(.L_x_2239) ;  /* 0xfffffffc00ec8947 */ /* 0x002fea000383ffff */
[----:B------:R-:W-:Y:S05]  /*16e20*/  BRA `(.L_x_2329) ;  /* 0xffffffc800e07947 */ /* 0x000fea000383ffff */
.L_x_2250:
[----:B-1----:R-:W-:-:S04]  /*16e30*/  IMAD.U32 R3, RZ, RZ, UR38 ;  /* 0x00000026ff037e24 */ /* 0x002fc8000f8e00ff */
[----:B------:R1:W2:Y:S03]  /*16e40*/  SYNCS.PHASECHK.TRANS64.TRYWAIT P0, [R3+URZ+0x38840], R2 ;  /* 0x03884002030075a7 */ /* 0x0002a6000800017f */
[----:B--2---:R-:W-:Y:S05]  /*16e50*/  @!P0 NANOSLEEP.SYNCS 0x989680 ;  /* 0x009896800000895d */ /* 0x004fea0003900000 */
[----:B------:R-:W2:Y:S02]  /*16e60*/  @!P0 SYNCS.PHASECHK.TRANS64 P0, [R3+URZ+0x38840], R2 ;  /* 0x03884002030085a7 */ /* 0x000ea4000800007f */
[----:B--2---:R-:W-:Y:S05]  /*16e70*/  @!P0 BRA `(.L_x_2250) ;  /* 0xfffffffc00ec8947 */ /* 0x004fea000383ffff */
[----:B------:R-:W-:Y:S05]  /*16e80*/  BRA `(.L_x_2330) ;  /* 0xffffffd000707947 */ /* 0x000fea000383ffff */
.L_x_2258:
[----:B0-----:R-:W-:-:S04]  /*16e90*/  IMAD.U32 R3, RZ, RZ, UR38 ;  /* 0x00000026ff037e24 */ /* 0x001fc8000f8e00ff */
[----:B------:R0:W1:Y:S03]  /*16ea0*/  SYNCS.PHASECHK.TRANS64.TRYWAIT P0, [R3+URZ+0x38868], R2 ;  /* 0x03886802030075a7 */ /* 0x000066000800017f */
[----:B-1----:R-:W-:Y:S05]  /*16eb0*/  @!P0 NANOSLEEP.SYNCS 0x989680 ;  /* 0x009896800000895d */ /* 0x002fea0003900000 */
[----:B------:R-:W1:Y:S02]  /*16ec0*/  @!P0 SYNCS.PHASECHK.TRANS64 P0, [R3+URZ+0x38868], R2 ;  /* 0x03886802030085a7 */ /* 0x000e64000800007f */
[----:B-1----:R-:W-:Y:S05]  /*16ed0*/  @!P0 BRA `(.L_x_2258) ;  /* 0xfffffffc00ec8947 */ /* 0x002fea000383ffff */
[----:B------:R-:W-:Y:S05]  /*16ee0*/  BRA `(.L_x_2331) ;  /* 0xffffffd400807947 */ /* 0x000fea000383ffff */
.L_x_2269:
[----:B-1----:R-:W-:-:S04]  /*16ef0*/  MOV R3, UR38 ;  /* 0x0000002600037c02 */ /* 0x002fc80008000f00 */
[----:B------:R1:W2:Y:S03]  /*16f00*/  SYNCS.PHASECHK.TRANS64.TRYWAIT P0, [R3+URZ+0x38848], R2 ;  /* 0x03884802030075a7 */ /* 0x0002a6000800017f */
[----:B--2---:R-:W-:Y:S05]  /*16f10*/  @!P0 NANOSLEEP.SYNCS 0x989680 ;  /* 0x009896800000895d */ /* 0x004fea0003900000 */
[----:B------:R-:W2:Y:S02]  /*16f20*/  @!P0 SYNCS.PHASECHK.TRANS64 P0, [R3+URZ+0x38848], R2 ;  /* 0x03884802030085a7 */ /* 0x000ea4000800007f */
[----:B--2---:R-:W-:Y:S05]  /*16f30*/  @!P0 BRA `(.L_x_2269) ;  /* 0xfffffffc00ec8947 */ /* 0x004fea000383ffff */
[----:B------:R-:W-:Y:S05]  /*16f40*/  BRA `(.L_x_2332) ;  /* 0xffffffdc00287947 */ /* 0x000fea000383ffff */
.L_x_2277:
[----:B0-----:R-:W-:-:S04]  /*16f50*/  IMAD.U32 R3, RZ, RZ, UR38 ;  /* 0x00000026ff037e24 */ /* 0x001fc8000f8e00ff */
[----:B------:R0:W1:Y:S03]  /*16f60*/  SYNCS.PHASECHK.TRANS64.TRYWAIT P0, [R3+URZ+0x38860], R2 ;  /* 0x03886002030075a7 */ /* 0x000066000800017f */
[----:B-1----:R-:W-:Y:S05]  /*16f70*/  @!P0 NANOSLEEP.SYNCS 0x989680 ;  /* 0x009896800000895d */ /* 0x002fea0003900000 */
[----:B------:R-:W1:Y:S02]  /*16f80*/  @!P0 SYNCS.PHASECHK.TRANS64 P0, [R3+URZ+0x38860], R2 ;  /* 0x03886002030085a7 */ /* 0x000e64000800007f */
[----:B-1----:R-:W-:Y:S05]  /*16f90*/  @!P0 BRA `(.L_x_2277) ;  /* 0xfffffffc00ec8947 */ /* 0x002fea000383ffff */
[----:B------:R-:W-:Y:S05]  /*16fa0*/  BRA `(.L_x_2333) ;  /* 0xffffffe000347947 */ /* 0x000fea000383ffff */
.L_x_2287:
[----:B0-----:R0:W1:Y:S02]  /*16fb0*/  SYNCS.PHASECHK.TRANS64.TRYWAIT P0, [R3+URZ+0x38860], R0 ;  /* 0x03886000030075a7 */ /* 0x001064000800017f */
[----:B-1----:R-:W-:Y:S05]  /*16fc0*/  @!P0 NANOSLEEP.SYNCS 0x989680 ;  /* 0x009896800000895d */ /* 0x002fea0003900000 */
[----:B------:R-:W1:Y:S02]  /*16fd0*/  @!P0 SYNCS.PHASECHK.TRANS64 P0, [R3+URZ+0x38860], R0 ;  /* 0x03886000030085a7 */ /* 0x000e64000800007f */
[----:B-1----:R-:W-:Y:S05]  /*16fe0*/  @!P0 BRA `(.L_x_2287) ;  /* 0xfffffffc00f08947 */ /* 0x002fea000383ffff */
[----:B------:R-:W-:Y:S05]  /*16ff0*/  BRA `(.L_x_2334) ;  /* 0xffffffe4006c7947 */ /* 0x000fea000383ffff */
.L_x_2294:
[----:B0-----:R0:W1:Y:S02]  /*17000*/  SYNCS.PHASECHK.TRANS64.TRYWAIT P0, [R2+URZ+0x38820], R3 ;  /* 0x03882003020075a7 */ /* 0x001064000800017f */
[----:B-1----:R-:W-:Y:S05]  /*17010*/  @!P0 NANOSLEEP.SYNCS 0x989680 ;  /* 0x009896800000895d */ /* 0x002fea0003900000 */
[----:B------:R-:W1:Y:S02]  /*17020*/  @!P0 SYNCS.PHASECHK.TRANS64 P0, [R2+URZ+0x38820], R3 ;  /* 0x03882003020085a7 */ /* 0x000e64000800007f */
[----:B-1----:R-:W-:Y:S05]  /*17030*/  @!P0 BRA `(.L_x_2294) ;  /* 0xfffffffc00f08947 */ /* 0x002fea000383ffff */
[----:B------:R-:W-:Y:S05]  /*17040*/  BRA `(.L_x_2335) ;  /* 0xffffffe800a47947 */ /* 0x000fea000383ffff */
.L_x_2295:
[----:B------:R-:W1:Y:S01]  /*17050*/  S2R R4, SR_TID.X ;  /* 0x0000000000047919 */ /* 0x000e620000002100 */
[----:B------:R-:W-:Y:S01]  /*17060*/  BSSY B0, `(.L_x_2336) ;  /* 0x000000a000007945 */ /* 0x000fe20003800000 */
[----:B------:R-:W-:Y:S01]  /*17070*/  IMAD.MOV.U32 R12, RZ, RZ, RZ ;  /* 0x000000ffff0c7224 */ /* 0x000fe200078e00ff */
[----:B------:R-:W-:Y:S01]  /*17080*/  MOV R11, 0x1f ;  /* 0x0000001f000b7802 */ /* 0x000fe20000000f00 */
[----:B------:R-:W-:Y:S01]  /*17090*/  IMAD.MOV.U32 R15, RZ, RZ, -0x1 ;  /* 0xffffffffff0f7424 */ /* 0x000fe200078e00ff */
[----:B-1----:R-:W-:-:S04]  /*170a0*/  SHF.R.U32.HI R4, RZ, 0x5, R4 ;  /* 0x00000005ff047819 */ /* 0x002fc80000011604 */
[----:B------:R-:W-:-:S05]  /*170b0*/  LOP3.LUT R4, R4, 0x3, RZ, 0xc0, !PT ;  /* 0x0000000304047812 */ /* 0x000fca00078ec0ff */
[----:B------:R-:W-:-:S07]  /*170c0*/  IMAD.MOV.U32 R13, RZ, RZ, R4 ;  /* 0x000000ffff0d7224 */ /* 0x000fce00078e0004 */
[----:B0-----:R-:W-:Y:S05]  /*170d0*/  WARPSYNC.COLLECTIVE R15, `(.L_x_2337) ;  /* 0x000000000f087348 */ /* 0x001fea0003c00000 */
[----:B------:R1:W2:Y:S02]  /*170e0*/  SHFL.IDX P6, R14, R13, R12, R11 ;  /* 0x0000000c0d0e7389 */ /* 0x0002a400000c000b */
[----:B012---:R-:W-:Y:S01]  /*170f0*/  ENDCOLLECTIVE ;  /* 0x000000000000791b */ /* 0x007fe20003800000 */
.L_x_2337:
[----:B------:R-:W-:Y:S05]  /*17100*/  BSYNC B0 ;  /* 0x0000000000007941 */ /* 0x000fea0003800000 */
.L_x_2336:
[----:B------:R-:W-:Y:S05]  /*17110*/  BRA `(.L_x_2338) ;  /* 0xffffffe800887947 */ /* 0x000fea000383ffff */
.L_x_2296:
[----:B------:R-:W-:Y:S01]  /*17120*/  BSSY B0, `(.L_x_2339) ;  /* 0x0000006000007945 */ /* 0x000fe20003800000 */
[----:B------:R-:W-:-:S07]  /*17130*/  IMAD.MOV.U32 R15, RZ, RZ, -0x1 ;  /* 0xffffffffff0f7424 */ /* 0x000fce00078e00ff */
[----:B0-----:R-:W-:Y:S05]  /*17140*/  WARPSYNC.COLLECTIVE R15, `(.L_x_2340) ;  /* 0x000000000f0c7348 */ /* 0x001fea0003c00000 */
[----:B------:R-:W-:Y:S02]  /*17150*/  ELECT P6, UR62, PT ;  /* 0x00000000003e782f */ /* 0x000fe400038c0000 */
[----:B------:R-:W-:Y:S01]  /*17160*/  MOV R14, UR62 ;  /* 0x0000003e000e7c02 */ /* 0x000fe20008000f00 */
[----:B0-----:R-:W-:Y:S10]  /*17170*/  ENDCOLLECTIVE ;  /* 0x000000000000791b */ /* 0x001ff40003800000 */
.L_x_2340:
[----:B------:R-:W-:Y:S05]  /*17180*/  BSYNC B0 ;  /* 0x0000000000007941 */ /* 0x000fea0003800000 */
.L_x_2339:
[----:B------:R-:W-:Y:S05]  /*17190*/  BRA `(.L_x_2341) ;  /* 0xffffffe8007c7947 */ /* 0x000fea000383ffff */
.L_x_2298:
[----:B0-----:R0:W1:Y:S02]  /*171a0*/  SYNCS.PHASECHK.TRANS64.TRYWAIT P0, [R6+URZ], R5 ;  /* 0x00000005060075a7 */ /* 0x001064000800017f */
[----:B-1----:R-:W-:Y:S05]  /*171b0*/  @!P0 NANOSLEEP.SYNCS 0x989680 ;  /* 0x009896800000895d */ /* 0x002fea0003900000 */
[----:B------:R-:W1:Y:S02]  /*171c0*/  @!P0 SYNCS.PHASECHK.TRANS64 P0, [R6+URZ], R5 ;  /* 0x00000005060085a7 */ /* 0x000e64000800007f */
[----:B-1----:R-:W-:Y:S05]  /*171d0*/  @!P0 BRA `(.L_x_2298) ;  /* 0xfffffffc00f08947 */ /* 0x002fea000383ffff */
[----:B------:R-:W-:Y:S05]  /*171e0*/  BRA `(.L_x_2342) ;  /* 0xffffffe800b07947 */ /* 0x000fea000383ffff */
.L_x_2299:
[----:B-1----:R1:W2:Y:S02]  /*171f0*/  SYNCS.PHASECHK.TRANS64.TRYWAIT P0, [R3+URZ], R4 ;  /* 0x00000004030075a7 */ /* 0x0022a4000800017f */
[----:B--2---:R-:W-:Y:S05]  /*17200*/  @!P0 NANOSLEEP.SYNCS 0x989680 ;  /* 0x009896800000895d */ /* 0x004fea0003900000 */
[----:B------:R-:W2:Y:S02]  /*17210*/  @!P0 SYNCS.PHASECHK.TRANS64 P0, [R3+URZ], R4 ;  /* 0x00000004030085a7 */ /* 0x000ea4000800007f */
[----:B--2---:R-:W-:Y:S05]  /*17220*/  @!P0 BRA `(.L_x_2299) ;  /* 0xfffffffc00f08947 */ /* 0x004fea000383ffff */
[----:B------:R-:W-:Y:S05]  /*17230*/  BRA `(.L_x_2343) ;  /* 0xffffffe800a47947 */ /* 0x000fea000383ffff */
.L_x_2301:
[----:B-1----:R1:W2:Y:S02]  /*17240*/  SYNCS.PHASECHK.TRANS64.TRYWAIT P0, [R0+URZ], R5 ;  /* 0x00000005000075a7 */ /* 0x0022a4000800017f */
[----:B--2---:R-:W-:Y:S05]  /*17250*/  @!P0 NANOSLEEP.SYNCS 0x989680 ;  /* 0x009896800000895d */ /* 0x004fea0003900000 */
[----:B------:R-:W2:Y:S02]  /*17260*/  @!P0 SYNCS.PHASECHK.TRANS64 P0, [R0+URZ], R5 ;  /* 0x00000005000085a7 */ /* 0x000ea4000800007f */
[----:B--2---:R-:W-:Y:S05]  /*17270*/  @!P0 BRA `(.L_x_2301) ;  /* 0xfffffffc00f08947 */ /* 0x004fea000383ffff */
[----:B------:R-:W-:Y:S05]  /*17280*/  BRA `(.L_x_2344) ;  /* 0xffffffe800a87947 */ /* 0x000fea000383ffff */
.L_x_2345:
        /* <DEDUP_REMOVED lines=15> */
.L_x_14838:


//--------------------- .text._ZN7cutlass13device_kernelIN5flash11enable_sm90INS1_16FlashAttnFwdSm90INS1_25CollectiveMainloopFwdSm90ILi2EN4cute5tupleIJNS5_1CILi1EEES8_S8_EEENS6_IJNS7_ILi128EEENS7_ILi80EEENS7_ILi256EEEEEELi256ENS_10bfloat16_tEfNS_4arch4Sm90ELb1ELb0ELb1ELb1ELb0ELb0ELb0ELb1ELb1ELb1ELb1ELb0EEENS1_21CollectiveEpilogueFwdINS6_IJSA_SC_SB_EEES9_SE_SG_Li256ELb1ELb1ELb1ELb0EEENS1_36VarlenDynamicPersistentTileSchedulerILi128ELi80ELi256ELi128ELb1ELb1ELb1ELb1ELb1ELb1EEEEEEEEEvNT_6ParamsE --------------------------
	.section	.text._ZN7cutlass13device_kernelIN5flash11enable_sm90INS1_16FlashAttnFwdSm90INS1_25CollectiveMainloopFwdSm90ILi2EN4cute5tupleIJNS5_1CILi1EEES8_S8_EEENS6_IJNS7_ILi128EEENS7_ILi80EEENS7_ILi256EEEEEELi256ENS_10bfloat16_tEfNS_4arch4Sm90ELb1ELb0ELb1ELb1ELb0ELb0ELb0ELb1ELb1ELb1ELb1ELb0EEENS1_21CollectiveEpilogueFwdINS6_IJSA_SC_SB_EEES9_SE_SG_Li256ELb1ELb1ELb1ELb0EEENS1_36VarlenDynamicPersistentTileSchedulerILi128ELi80ELi256ELi128ELb1ELb1ELb1ELb1ELb1ELb1EEEEEEEEEvNT_6ParamsE,"ax",@progbits
	.align	128
.text._ZN7cutlass13device_kernelIN5flash11enable_sm90INS1_16FlashAttnFwdSm90INS1_25CollectiveMainloopFwdSm90ILi2EN4cute5tupleIJNS5_1CILi1EEES8_S8_EEENS6_IJNS7_ILi128EEENS7_ILi80EEENS7_ILi256EEEEEELi256ENS_10bfloat16_tEfNS_4arch4Sm90ELb1ELb0ELb1ELb1ELb0ELb0ELb0ELb1ELb1ELb1ELb1ELb0EEENS1_21CollectiveEpilogueFwdINS6_IJSA_SC_SB_EEES9_SE_SG_Li256ELb1ELb1ELb1ELb0EEENS1_36VarlenDynamicPersistentTileSchedulerILi128ELi80ELi256ELi128ELb1ELb1ELb1ELb1ELb1ELb1EEEEEEEEEvNT_6ParamsE:
        .type           _ZN7cutlass13device_kernelIN5flash11enable_sm90INS1_16FlashAttnFwdSm90INS1_25CollectiveMainloopFwdSm90ILi2EN4cute5tupleIJNS5_1CILi1EEES8_S8_EEENS6_IJNS7_ILi128EEENS7_ILi80EEENS7_ILi256EEEEEELi256ENS_10bfloat16_tEfNS_4arch4Sm90ELb1ELb0ELb1ELb1ELb0ELb0ELb0ELb1ELb1ELb1ELb1ELb0EEENS1_21CollectiveEpilogueFwdINS6_IJSA_SC_SB_EEES9_SE_SG_Li256ELb1ELb1ELb1ELb0EEENS1_36VarlenDynamicPersistentTileSchedulerILi128ELi80ELi256ELi128ELb1ELb1ELb1ELb1ELb1ELb1EEEEEEEEEvNT_6ParamsE,@function
        .size           _ZN7cutlass13device_kernelIN5flash11enable_sm90INS1_16FlashAttnFwdSm90INS1_25CollectiveMainloopFwdSm90ILi2EN4cute5tupleIJNS5_1CILi1EEES8_S8_EEENS6_IJNS7_ILi128EEENS7_ILi80EEENS7_ILi256EEEEEELi256ENS_10bfloat16_tEfNS_4arch4Sm90ELb1ELb0ELb1ELb1ELb0ELb0ELb0ELb1ELb1ELb1ELb1ELb0EEENS1_21CollectiveEpilogueFwdINS6_IJSA_SC_SB_EEES9_SE_SG_Li256ELb1ELb1ELb1ELb0EEENS1_36VarlenDynamicPersistentTileSchedulerILi128ELi80ELi256ELi128ELb1ELb1ELb1ELb1ELb1ELb1EEEEEEEEEvNT_6ParamsE,(.L_x_14839 - _ZN7cutlass13device_kernelIN5flash11enable_sm90INS1_16FlashAttnFwdSm90INS1_25CollectiveMainloopFwdSm90ILi2EN4cute5tupleIJNS5_1CILi1EEES8_S8_EEENS6_IJNS7_ILi128EEENS7_ILi80EEENS7_ILi256EEEEEELi256ENS_10bfloat16_tEfNS_4arch4Sm90ELb1ELb0ELb1ELb1ELb0ELb0ELb0ELb1ELb1ELb1ELb1ELb0EEENS1_21CollectiveEpilogueFwdINS6_IJSA_SC_SB_EEES9_SE_SG_Li256ELb1ELb1ELb1ELb0EEENS1_36VarlenDynamicPersistentTileSchedulerILi128ELi80ELi256ELi128ELb1ELb1ELb1ELb1ELb1ELb1EEEEEEEEEvNT_6ParamsE)
        .other          _ZN7cutlass13device_kernelIN5flash11enable_sm90INS1_16FlashAttnFwdSm90INS1_25CollectiveMainloopFwdSm90ILi2EN4cute5tupleIJNS5_1CILi1EEES8_S8_EEENS6_IJNS7_ILi128EEENS7_ILi80EEENS7_ILi256EEEEEELi256ENS_10bfloat16_tEfNS_4arch4Sm90ELb1ELb0ELb1ELb1ELb0ELb0ELb0ELb1ELb1ELb1ELb1ELb0EEENS1_21CollectiveEpilogueFwdINS6_IJSA_SC_SB_EEES9_SE_SG_Li256ELb1ELb1ELb1ELb0EEENS1_36VarlenDynamicPersistentTileSchedulerILi128ELi80ELi256ELi128ELb1ELb1ELb1ELb1ELb1ELb1EEEEEEEEEvNT_6ParamsE,@"STO_CUDA_ENTRY STV_DEFAULT"
_ZN7cutlass13device_kernelIN5flash11enable_sm90INS1_16FlashAttnFwdSm90INS1_25CollectiveMainloopFwdSm90ILi2EN4cute5tupleIJNS5_1CILi1EEES8_S8_EEENS6_IJNS7_ILi128EEENS7_ILi80EEENS7_ILi256EEEEEELi256ENS_10bfloat16_tEfNS_4arch4Sm90ELb1ELb0ELb1ELb1ELb0ELb0ELb0ELb1ELb1ELb1ELb1ELb0EEENS1_21CollectiveEpilogueFwdINS6_IJSA_SC_SB_EEES9_SE_SG_Li256ELb1ELb1ELb1ELb0EEENS1_36VarlenDynamicPersistentTileSchedulerILi128ELi80ELi256ELi128ELb1ELb1ELb1ELb1ELb1ELb1EEEEEEEEEvNT_6ParamsE:
        /* <DEDUP_REMOVED lines=18> */
.L_x_2347:
[----:B------:R-:W-:Y:S05]  /*0120*/  BSYNC B0 ;  /* 0x0000000000007941 */ /* 0x000fea0003800000 */
.L_x_2346:
        /* <DEDUP_REMOVED lines=41> */
.L_x_2348:
        /* <DEDUP_REMOVED lines=22> */
.L_x_2349:
        /* <DEDUP_REMOVED lines=18> */
.L_x_2350:
        /* <DEDUP_REMOVED lines=22> */
.L_x_2351:
        /* <DEDUP_REMOVED lines=22> */
.L_x_2352:
        /* <DEDUP_REMOVED lines=8> */
.L_x_2354:
        /* <DEDUP_REMOVED lines=18> */
[----:B------:R-:W-:Y:S02]  /*0aa0*/  R2UR UR6, R10 ;  /* 0x000000000a0672ca */ /* 0x000fe400000e0000 */
        /* <DEDUP_REMOVED lines=11> */
[----:B------:R-:W-:-:S03]  /*0b60*/  SHF.R.S32.HI R2, RZ, 0x4, R3 ;  /* 0x00000004ff027819 */ /* 0x000fc60000011403 */
[C---:B------:R-:W-:Y:S01]  /*0b70*/  IMAD.IADD R12, R6.reuse, 0x1, -R5 ;  /* 0x00000001060c7824 */ /* 0x040fe200078e0a05 */
[C---:B------:R-:W-:Y:S01]  /*0b80*/  LOP3.LUT R5, R3.reuse, 0x3fffff0, RZ, 0xc0, !PT ;  /* 0x03fffff003057812 */ /* 0x040fe200078ec0ff */
[----:B------:R-:W-:Y:S01]  /*0b90*/  ULOP3.LUT UR8, UR4, 0x1, URZ, 0xfc, !UPT ;  /* 0x0000000104087892 */ /* 0x000fe2000f8efc3f */
[----:B------:R-:W-:Y:S02]  /*0ba0*/  LEA.HI R4, R3, R2, RZ, 0x1 ;  /* 0x0000000203047211 */ /* 0x000fe400078f08ff */
[----:B------:R-:W-:Y:S01]  /*0bb0*/  SHF.R.S32.HI R8, RZ, 0x1f, R12 ;  /* 0x0000001fff087819 */ /* 0x000fe2000001140c */
[----:B------:R-:W-:Y:S01]  /*0bc0*/  IMAD.IADD R5, R6, 0x1, -R5 ;  /* 0x0000000106057824 */ /* 0x000fe200078e0a05 */
[----:B------:R-:W-:Y:S01]  /*0bd0*/  SHF.R.S32.HI R3, RZ, 0x7, R0 ;  /* 0x00000007ff037819 */ /* 0x000fe20000011400 */
[----:B------:R0:W-:Y:S01]  /*0be0*/  STL [R1+0x34], R12 ;  /* 0x0000340c01007387 */ /* 0x0001e20000100800 */
[----:B------:R-:W-:Y:S01]  /*0bf0*/  LEA.HI R9, R8, R12, RZ, 0x2 ;  /* 0x0000000c08097211 */ /* 0x000fe200078f10ff */
[----:B------:R-:W-:Y:S01]  /*0c00*/  UMOV UR4, URZ ;  /* 0x0000003f00047c82 */ /* 0x000fe20008000000 */
[----:B------:R-:W-:Y:S01]  /*0c10*/  LOP3.LUT R6, R7, 0xfffffc00, RZ, 0xc0, !PT ;  /* 0xfffffc0007067812 */ /* 0x000fe200078ec0ff */
[----:B------:R-:W-:Y:S01]  /*0c20*/  IMAD.U32 R16, RZ, RZ, UR4 ;  /* 0x00000004ff107e24 */ /* 0x000fe2000f8e00ff */
[----:B------:R-:W-:-:S02]  /*0c30*/  SHF.R.S32.HI R10, RZ, 0x2, R9 ;  /* 0x00000002ff0a7819 */ /* 0x000fc40000011409 */
[----:B------:R-:W-:Y:S01]  /*0c40*/  SHF.R.S32.HI R11, RZ, 0x1f, R9 ;  /* 0x0000001fff0b7819 */ /* 0x000fe20000011409 */
[----:B------:R-:W-:Y:S01]  /*0c50*/  IMAD R6, R5, 0x40, R6 ;  /* 0x0000004005067824 */ /* 0x000fe200078e0206 */
[----:B------:R-:W-:Y:S02]  /*0c60*/  LEA.HI R0, R0, R3, RZ, 0x1 ;  /* 0x0000000300007211 */ /* 0x000fe400078f08ff */
[----:B------:R-:W-:Y:S02]  /*0c70*/  LEA.HI R11, R11, R10, RZ, 0x3 ;  /* 0x0000000a0b0b7211 */ /* 0x000fe400078f18ff */
[----:B------:R-:W-:Y:S02]  /*0c80*/  LOP3.LUT R7, R4, 0x1ffffffe, RZ, 0xc0, !PT ;  /* 0x1ffffffe04077812 */ /* 0x000fe400078ec0ff */
[----:B------:R-:W-:Y:S02]  /*0c90*/  LOP3.LUT R11, R11, 0xfffffff8, RZ, 0xc0, !PT ;  /* 0xfffffff80b0b7812 */ /* 0x000fe400078ec0ff */
[----:B------:R-:W-:Y:S01]  /*0ca0*/  LEA.HI R8, R8, R12, RZ, 0x5 ;  /* 0x0000000c08087211 */ /* 0x000fe200078f28ff */
[----:B------:R-:W-:Y:S01]  /*0cb0*/  IMAD.IADD R7, R2, 0x1, -R7 ;  /* 0x0000000102077824 */ /* 0x000fe200078e0a07 */
[----:B------:R-:W-:Y:S01]  /*0cc0*/  LOP3.LUT R0, R0, 0x3fffffe, RZ, 0xc0, !PT ;  /* 0x03fffffe00007812 */ /* 0x000fe200078ec0ff */
[----:B------:R-:W-:Y:S01]  /*0cd0*/  IMAD.IADD R11, R10, 0x1, -R11 ;  /* 0x000000010a0b7824 */ /* 0x000fe200078e0a0b */
[----:B------:R-:W-:-:S02]  /*0ce0*/  SHF.R.S32.HI R8, RZ, 0x5, R8 ;  /* 0x00000005ff087819 */ /* 0x000fc40000011408 */
[----:B------:R-:W-:Y:S01]  /*0cf0*/  LOP3.LUT R9, R9, 0x7ffffffc, RZ, 0xc0, !PT ;  /* 0x7ffffffc09097812 */ /* 0x000fe200078ec0ff */
[----:B------:R-:W-:Y:S01]  /*0d00*/  IMAD.IADD R0, R3, 0x1, -R0 ;  /* 0x0000000103007824 */ /* 0x000fe200078e0a00 */
[----:B------:R-:W-:Y:S01]  /*0d10*/  LEA.HI R2, R13, R13, RZ, 0x1 ;  /* 0x0000000d0d027211 */ /* 0x000fe200078f08ff */
[----:B------:R-:W-:Y:S02]  /*0d20*/  IMAD R3, R7, 0x8, R6 ;  /* 0x0000000807037824 */ /* 0x000fe400078e0206 */
[----:B------:R-:W-:Y:S01]  /*0d30*/  IMAD R11, R8, 0x10, R11 ;  /* 0x00000010080b7824 */ /* 0x000fe200078e020b */
[----:B------:R-:W-:Y:S01]  /*0d40*/  LOP3.LUT R2, R2, 0x1ffffffe, RZ, 0xc0, !PT ;  /* 0x1ffffffe02027812 */ /* 0x000fe200078ec0ff */
[----:B------:R-:W-:Y:S01]  /*0d50*/  IMAD.IADD R9, R12, 0x1, -R9 ;  /* 0x000000010c097824 */ /* 0x000fe200078e0a09 */
[----:B------:R1:W-:Y:S01]  /*0d60*/  STL [R1+0x64], R3 ;  /* 0x0000640301007387 */ /* 0x0003e20000100800 */
[----:B------:R-:W-:Y:S02]  /*0d70*/  IMAD R0, R0, 0x40, R11 ;  /* 0x0000004000007824 */ /* 0x000fe400078e020b */
[----:B------:R-:W-:-:S02]  /*0d80*/  IMAD.SHL.U32 R19, R9, 0x2, RZ ;  /* 0x0000000209137824 */ /* 0x000fc400078e00ff */
[----:B------:R-:W-:Y:S01]  /*0d90*/  IMAD.IADD R2, R13, 0x1, -R2 ;  /* 0x000000010d027824 */ /* 0x000fe200078e0a02 */
[----:B------:R-:W-:Y:S01]  /*0da0*/  STL [R1+0x60], R0 ;  /* 0x0000600001007387 */ /* 0x000fe20000100800 */
[C---:B0-----:R-:W-:Y:S02]  /*0db0*/  VIADD R12, R19.reuse, 0x8 ;  /* 0x00000008130c7836 */ /* 0x041fe40000000000 */
[C---:B------:R-:W-:Y:S02]  /*0dc0*/  VIADD R11, R19.reuse, 0x10 ;  /* 0x00000010130b7836 */ /* 0x040fe40000000000 */
[----:B-1----:R-:W-:Y:S01]  /*0dd0*/  IMAD.U32 R3, RZ, RZ, UR8 ;  /* 0x00000008ff037e24 */ /* 0x002fe2000f8e00ff */
[----:B------:R-:W-:Y:S01]  /*0de0*/  SHF.R.S32.HI R14, RZ, 0x1f, R12 ;  /* 0x0000001fff0e7819 */ /* 0x000fe2000001140c */
[C---:B------:R-:W-:Y:S01]  /*0df0*/  VIADD R10, R19.reuse, 0x18 ;  /* 0x00000018130a7836 */ /* 0x040fe20000000000 */
[----:B------:R-:W-:Y:S01]  /*0e00*/  SHF.R.S32.HI R13, RZ, 0x1f, R11 ;  /* 0x0000001fff0d7819 */ /* 0x000fe2000001140b */
[C---:B------:R-:W-:Y:S01]  /*0e10*/  VIADD R9, R19.reuse, 0x20 ;  /* 0x0000002013097836 */ /* 0x040fe20000000000 */
[----:B------:R0:W-:Y:S01]  /*0e20*/  STL [R1+0x68], R3 ;  /* 0x0000680301007387 */ /* 0x0001e20000100800 */
        /* <DEDUP_REMOVED lines=10> */
[----:B0-----:R-:W-:Y:S01]  /*0ed0*/  IMAD.U32 R3, RZ, RZ, UR4 ;  /* 0x00000004ff037e24 */ /* 0x001fe2000f8e00ff */
[----:B------:R-:W-:Y:S01]  /*0ee0*/  SHF.R.S32.HI R7, RZ, 0x1f, R5 ;  /* 0x0000001fff077819 */ /* 0x000fe20000011405 */
[C---:B------:R-:W-:Y:S01]  /*0ef0*/  VIADD R234, R19.reuse, 0x58 ;  /* 0x0000005813ea7836 */ /* 0x040fe20000000000 */
[----:B------:R-:W-:Y:S01]  /*0f00*/  SHF.R.S32.HI R6, RZ, 0x1f, R4 ;  /* 0x0000001fff067819 */ /* 0x000fe20000011404 */
[C---:B------:R-:W-:Y:S01]  /*0f10*/  VIADD R233, R19.reuse, 0x60 ;  /* 0x0000006013e97836 */ /* 0x040fe20000000000 */
[----:B------:R0:W-:Y:S01]  /*0f20*/  STL [R1+0x30], R3 ;  /* 0x0000300301007387 */ /* 0x0001e20000100800 */
[C---:B------:R-:W-:Y:S01]  /*0f30*/  VIADD R232, R19.reuse, 0x68 ;  /* 0x0000006813e87836 */ /* 0x040fe20000000000 */
[----:B------:R-:W-:Y:S01]  /*0f40*/  SHF.R.S32.HI R4, RZ, 0x1f, R234 ;  /* 0x0000001fff047819 */ /* 0x000fe200000114ea */
[----:B------:R-:W-:-:S02]  /*0f50*/  VIADD R231, R19, 0x70 ;  /* 0x0000007013e77836 */ /* 0x000fc40000000000 */
[C---:B------:R-:W-:Y:S02]  /*0f60*/  VIADD R230, R19.reuse, 0x78 ;  /* 0x0000007813e67836 */ /* 0x040fe40000000000 */
[C---:B------:R-:W-:Y:S01]  /*0f70*/  VIADD R229, R19.reuse, 0x80 ;  /* 0x0000008013e57836 */ /* 0x040fe20000000000 */
[----:B------:R-:W-:Y:S01]  /*0f80*/  SHF.R.S32.HI R4, RZ, 0x1f, R231 ;  /* 0x0000001fff047819 */ /* 0x000fe200000114e7 */
[C---:B------:R-:W-:Y:S02]  /*0f90*/  VIADD R228, R19.reuse, 0x88 ;  /* 0x0000008813e47836 */ /* 0x040fe40000000000 */
        /* <DEDUP_REMOVED lines=23> */
[----:B------:R-:W-:Y:S01]  /*1110*/  IMAD R213, R2, 0x8, R0 ;  /* 0x0000000802d57824 */ /* 0x000fe200078e0200 */
[----:B------:R-:W-:-:S02]  /*1120*/  SHF.R.S32.HI R4, RZ, 0x1f, R222 ;  /* 0x0000001fff047819 */ /* 0x000fc400000114de */
[----:B------:R-:W-:Y:S02]  /*1130*/  SHF.R.S32.HI R3, RZ, 0x1f, R221 ;  /* 0x0000001fff037819 */ /* 0x000fe400000114dd */
[----:B------:R-:W-:Y:S02]  /*1140*/  SHF.R.S32.HI R5, RZ, 0x1f, R220 ;  /* 0x0000001fff057819 */ /* 0x000fe400000114dc */
[----:B------:R-:W-:Y:S02]  /*1150*/  SHF.R.S32.HI R4, RZ, 0x1f, R219 ;  /* 0x0000001fff047819 */ /* 0x000fe400000114db */
[----:B------:R-:W-:-:S07]  /*1160*/  SHF.R.S32.HI R3, RZ, 0x1f, R218 ;  /* 0x0000001fff037819 */ /* 0x000fce00000114da */
.L_x_2412:
[----:B------:R-:W-:Y:S01]  /*1170*/  ULDC.64 UR8, c[0x0][0xc88] ;  /* 0x0003220000087ab9 */ /* 0x000fe20000000a00 */
[----:B------:R-:W-:Y:S01]  /*1180*/  ULDC.64 UR12, c[0x0][0x208] ;  /* 0x00008200000c7ab9 */ /* 0x000fe20000000a00 */
[----:B------:R-:W-:Y:S01]  /*1190*/  UIMAD.WIDE UR8, UR7, 0x4, UR8 ;  /* 0x00000004070878a5 */ /* 0x000fe2000f8e0208 */
[----:B------:R-:W-:-:S05]  /*11a0*/  ULDC.64 UR10, c[0x0][0xa18] ;  /* 0x00028600000a7ab9 */ /* 0x000fca0000000a00 */
[----:B01234-:R-:W-:Y:S02]  /*11b0*/  IMAD.U32 R2, RZ, RZ, UR8 ;  /* 0x00000008ff027e24 */ /* 0x01ffe4000f8e00ff */
[----:B------:R-:W-:Y:S01]  /*11c0*/  IMAD.U32 R3, RZ, RZ, UR9 ;  /* 0x00000009ff037e24 */ /* 0x000fe2000f8e00ff */
        /* <DEDUP_REMOVED lines=10> */
[----:B------:R-:W-:Y:S01]  /*1270*/  IMAD.U32 R217, RZ, RZ, UR4 ;  /* 0x00000004ffd97e24 */ /* 0x000fe2000f8e00ff */
[----:B------:R-:W-:-:S04]  /*1280*/  @UP0 ULEA UR8, UP2, UR4, UR8, 0x2 ;  /* 0x0000000804080291 */ /* 0x000fc8000f84103f */
[----:B------:R-:W-:Y:S02]  /*1290*/  @UP0 ULEA.HI.X UR9, UR4, UR9, UR14, 0x2, UP2 ;  /* 0x0000000904090291 */ /* 0x000fe400090f140e */
[----:B------:R-:W-:Y:S01]  /*12a0*/  IMAD.U32 R6, RZ, RZ, UR14 ;  /* 0x0000000eff067e24 */ /* 0x000fe2000f8e00ff */
[----:B------:R-:W-:Y:S01]  /*12b0*/  @UP1 ULEA UR10, UP0, UR4, UR10, 0x2 ;  /* 0x0000000a040a1291 */ /* 0x000fe2000f80103f */
[----:B------:R-:W-:-:S03]  /*12c0*/  IMAD.U32 R2, RZ, RZ, UR8 ;  /* 0x00000008ff027e24 */ /* 0x000fc6000f8e00ff */
[----:B------:R-:W-:Y:S01]  /*12d0*/  @UP1 ULEA.HI.X UR11, UR4, UR11, UR14, 0x2, UP0 ;  /* 0x0000000b040b1291 */ /* 0x000fe200080f140e */
[----:B------:R-:W-:Y:S01]  /*12e0*/  IMAD.U32 R3, RZ, RZ, UR9 ;  /* 0x00000009ff037e24 */ /* 0x000fe2000f8e00ff */
[----:B------:R-:W-:Y:S01]  /*12f0*/  ULDC.64 UR8, c[0x0][0x418] ;  /* 0x0001060000087ab9 */ /* 0x000fe20000000a00 */
[----:B------:R-:W-:Y:S01]  /*1300*/  IMAD.U32 R4, RZ, RZ, UR10 ;  /* 0x0000000aff047e24 */ /* 0x000fe2000f8e00ff */
[----:B------:R-:W-:Y:S01]  /*1310*/  ULOP3.LUT UR7, UR6, 0xff0000, URZ, 0xc0, !UPT ;  /* 0x00ff000006077892 */ /* 0x000fe2000f8ec03f */
[----:B------:R0:W-:Y:S01]  /*1320*/  STL [R1+0x2c], R6 ;  /* 0x00002c0601007387 */ /* 0x0001e20000100800 */
[----:B------:R-:W-:-:S03]  /*1330*/  IMAD.U32 R5, RZ, RZ, UR11 ;  /* 0x0000000bff057e24 */ /* 0x000fc6000f8e00ff */
[----:B------:R-:W2:Y:S01]  /*1340*/  @P0 LDG.E R2, desc[UR12][R2.64] ;  /* 0x0000000c02020981 */ /* 0x000ea2000c1e1900 */
[----:B------:R-:W-:Y:S01]  /*1350*/  UISETP.NE.U32.AND UP0, UPT, UR8, URZ, UPT ;  /* 0x0000003f0800728c */ /* 0x000fe2000bf05070 */
[----:B------:R-:W-:Y:S02]  /*1360*/  ULDC UR10, c[0x0][0x2f0] ;  /* 0x0000bc00000a7ab9 */ /* 0x000fe40000000800 */
[----:B------:R-:W3:Y:S01]  /*1370*/  @P2 LDG.E R4, desc[UR12][R4.64] ;  /* 0x0000000c04042981 */ /* 0x000ee2000c1e1900 */
[----:B------:R-:W-:Y:S02]  /*1380*/  ULOP3.LUT UR8, UR6, 0xff000000, URZ, 0xc0, !UPT ;  /* 0xff00000006087892 */ /* 0x000fe4000f8ec03f */
[----:B------:R-:W-:Y:S01]  /*1390*/  ULOP3.LUT UR6, UR6, 0xffff, URZ, 0xc0, !UPT ;  /* 0x0000ffff06067892 */ /* 0x000fe2000f8ec03f */
[----:B------:R-:W-:Y:S01]  /*13a0*/  ULDC UR11, c[0x0][0x288] ;  /* 0x0000a200000b7ab9 */ /* 0x000fe20000000800 */
[----:B------:R-:W-:Y:S01]  /*13b0*/  UISETP.NE.AND.EX UP0, UPT, UR9, URZ, UPT, UP0 ;  /* 0x0000003f0900728c */ /* 0x000fe2000bf05300 */
[----:B------:R-:W-:-:S03]  /*13c0*/  ULDC.64 UR12, c[0x0][0xa20] ;  /* 0x00028800000c7ab9 */ /* 0x000fc60000000a00 */
[----:B-----5:R-:W-:Y:S01]  /*13d0*/  IMAD.U32 R0, RZ, RZ, UR6 ;  /* 0x00000006ff007e24 */ /* 0x020fe2000f8e00ff */
[----:B------:R-:W-:Y:S01]  /*13e0*/  ULDC UR9, c[0x0][0x424] ;  /* 0x0001090000097ab9 */ /* 0x000fe20000000800 */
[----:B------:R-:W-:Y:S01]  /*13f0*/  USHF.R.U32.HI UR8, URZ, 0x8, UR8 ;  /* 0x000000083f087899 */ /* 0x000fe20008011608 */
[----:B------:R-:W-:Y:S01]  /*1400*/  ISETP.NE.U32.AND P1, PT, RZ, UR12, PT ;  /* 0x0000000cff007c0c */ /* 0x000fe2000bf25070 */
[----:B------:R-:W-:Y:S01]  /*1410*/  USEL UR9, UR9, 0x1, UP0 ;  /* 0x0000000109097887 */ /* 0x000fe20008000000 */
[----:B------:R0:W-:Y:S01]  /*1420*/  STL [R1+0x28], R0 ;  /* 0x0000280001007387 */ /* 0x0001e20000100800 */
[----:B------:R-:W-:Y:S01]  /*1430*/  UMOV UR4, URZ ;  /* 0x0000003f00047c82 */ /* 0x000fe20008000000 */
[----:B------:R-:W-:Y:S01]  /*1440*/  ULEA.HI UR7, UR7, UR8, URZ, 0x10 ;  /* 0x0000000807077291 */ /* 0x000fe2000f8f803f */
[----:B------:R-:W-:Y:S01]  /*1450*/  ISETP.NE.AND.EX P1, PT, RZ, UR13, PT, P1 ;  /* 0x0000000dff007c0c */ /* 0x000fe2000bf25310 */
[----:B------:R-:W-:Y:S01]  /*1460*/  UIMAD UR10, UR9, UR10, URZ ;  /* 0x0000000a090a72a4 */ /* 0x000fe2000f8e023f */
[----:B--2---:R-:W-:-:S02]  /*1470*/  @P0 R2UR UR4, R2 ;  /* 0x00000000020402ca */ /* 0x004fc400000e0000 */
[----:B---3--:R-:W-:-:S13]  /*1480*/  @P2 R2UR UR11, R4 ;  /* 0x00000000040b22ca */ /* 0x008fda00000e0000 */
[----:B------:R-:W-:Y:S01]  /*1490*/  IMAD.U32 R18, RZ, RZ, UR11 ;  /* 0x0000000bff127e24 */ /* 0x000fe2000f8e00ff */
[----:B0-----:R-:W-:Y:S06]  /*14a0*/  @P2 BRA `(.L_x_2355) ;  /* 0x0000000000402947 */ /* 0x001fec0003800000 */
        /* <DEDUP_REMOVED lines=14> */
[----:B------:R-:W-:-:S06]  /*1590*/  UIADD3 UR6, -UR6, UR8, URZ ;  /* 0x0000000806067290 */ /* 0x000fcc000fffe13f */
[----:B------:R-:W-:-:S07]  /*15a0*/  IMAD.U32 R18, RZ, RZ, UR6 ;  /* 0x00000006ff127e24 */ /* 0x000fce000f8e00ff */
.L_x_2355:
[----:B------:R-:W-:Y:S05]  /*15b0*/  @!P1 BRA `(.L_x_2356) ;  /* 0x0000000000289947 */ /* 0x000fea0003800000 */
[----:B------:R-:W-:Y:S01]  /*15c0*/  R2UR UR8, R217 ;  /* 0x00000000d90872ca */ /* 0x000fe200000e0000 */
[----:B------:R-:W-:Y:S01]  /*15d0*/  ULDC.64 UR10, c[0x0][0x208] ;  /* 0x00008200000a7ab9 */ /* 0x000fe20000000a00 */
[----:B------:R-:W-:-:S11]  /*15e0*/  R2UR UR9, R6 ;  /* 0x00000000060972ca */ /* 0x000fd600000e0000 */
[----:B------:R-:W-:-:S04]  /*15f0*/  ULEA UR6, UP0, UR8, UR12, 0x2 ;  /* 0x0000000c08067291 */ /* 0x000fc8000f80103f */
[----:B------:R-:W-:Y:S02]  /*1600*/  ULEA.HI.X UR8, UR8, UR13, UR9, 0x2, UP0 ;  /* 0x0000000d08087291 */ /* 0x000fe400080f1409 */
[----:B------:R-:W-:-:S04]  /*1610*/  IMAD.U32 R2, RZ, RZ, UR6 ;  /* 0x00000006ff027e24 */ /* 0x000fc8000f8e00ff */
[----:B------:R-:W-:-:S05]  /*1620*/  IMAD.U32 R3, RZ, RZ, UR8 ;  /* 0x00000008ff037e24 */ /* 0x000fca000f8e00ff */
[----:B------:R-:W2:Y:S02]  /*1630*/  LDG.E R2, desc[UR10][R2.64] ;  /* 0x0000000a02027981 */ /* 0x000ea4000c1e1900 */
[----:B--2---:R-:W-:Y:S01]  /*1640*/  R2UR UR10, R2 ;  /* 0x00000000020a72ca */ /* 0x004fe200000e0000 */
[----:B------:R-:W-:-:S14]  /*1650*/  BRA `(.L_x_2357) ;  /* 0x00000000003c7947 */ /* 0x000fdc0003800000 */
.L_x_2356:
        /* <DEDUP_REMOVED lines=15> */
.L_x_2357:
[----:B------:R-:W-:Y:S01]  /*1750*/  ULDC UR6, c[0x0][0x448] ;  /* 0x0001120000067ab9 */ /* 0x000fe20000000800 */
[----:B------:R-:W-:Y:S01]  /*1760*/  R2UR UR8, R18 ;  /* 0x00000000120872ca */ /* 0x000fe200000e0000 */
[----:B------:R-:W-:Y:S02]  /*1770*/  UISETP.NE.AND UP0, UPT, UR6, 0x1, UPT ;  /* 0x000000010600788c */ /* 0x000fe4000bf05270 */
[----:B------:R-:W-:Y:S02]  /*1780*/  USHF.L.U32 UR5, UR5, 0x7, URZ ;  /* 0x0000000705057899 */ /* 0x000fe4000800063f */
[----:B------:R-:W-:Y:S02]  /*1790*/  UIADD3 UR10, -UR4, UR10, URZ ;  /* 0x0000000a040a7290 */ /* 0x000fe4000fffe13f */
[----:B------:R-:W-:Y:S02]  /*17a0*/  UIADD3 UR6, UR5, 0x7f, URZ ;  /* 0x0000007f05067890 */ /* 0x000fe4000fffe03f */
[----:B------:R-:W-:-:S02]  /*17b0*/  IMAD.U32 R212, RZ, RZ, UR5 ;  /* 0x00000005ffd47e24 */ /* 0x000fc4000f8e00ff */
[----:B------:R-:W-:Y:S01]  /*17c0*/  IMAD.U32 R22, RZ, RZ, UR10 ;  /* 0x0000000aff167e24 */ /* 0x000fe2000f8e00ff */
[----:B------:R-:W-:Y:S01]  /*17d0*/  @UP0 ULDC UR4, c[0x0][0x44c] ;  /* 0x0001130000040ab9 */ /* 0x000fe20000000800 */
[----:B------:R-:W-:Y:S01]  /*17e0*/  @UP0 ULDC UR9, c[0x0][0x450] ;  /* 0x0001140000090ab9 */ /* 0x000fe20000000800 */
[----:B------:R-:W-:Y:S02]  /*17f0*/  UIMAD.WIDE.U32 UR4, UR6, UR4, URZ ;  /* 0x00000004060472a5 */ /* 0x000fe4000f8e003f */
[----:B------:R-:W-:Y:S02]  /*1800*/  UIADD3 UR8, UR10, 0x50, -UR8 ;  /* 0x000000500a087890 */ /* 0x000fe4000fffe808 */
[----:B------:R-:W-:Y:S02]  /*1810*/  @UP0 USHF.R.U32.HI UR6, URZ, UR9, UR5 ;  /* 0x000000093f060299 */ /* 0x000fe40008011605 */
[----:B------:R-:W-:Y:S02]  /*1820*/  UIADD3 UR4, UR10, 0x4f, URZ ;  /* 0x0000004f0a047890 */ /* 0x000fe4000fffe03f */
[----:B------:R-:W-:-:S02]  /*1830*/  UIADD3 UR8, UR8, UR6, URZ ;  /* 0x0000000608087290 */ /* 0x000fc4000fffe03f */
[----:B------:R-:W-:Y:S02]  /*1840*/  UIMAD.WIDE UR4, UR4, 0x66666667, URZ ;  /* 0x66666667040478a5 */ /* 0x000fe4000f8e023f */
[----:B------:R-:W-:Y:S02]  /*1850*/  UIMAD.WIDE UR8, UR8, 0x66666667, URZ ;  /* 0x66666667080878a5 */ /* 0x000fe4000f8e023f */
[----:B------:R-:W-:Y:S02]  /*1860*/  USHF.R.U32.HI UR4, URZ, 0x1f, UR5 ;  /* 0x0000001f3f047899 */ /* 0x000fe40008011605 */
[----:B------:R-:W-:Y:S02]  /*1870*/  USHF.R.U32.HI UR6, URZ, 0x1f, UR9 ;  /* 0x0000001f3f067899 */ /* 0x000fe40008011609 */
[----:B------:R-:W-:Y:S02]  /*1880*/  ULEA.HI.SX32 UR4, UR5, UR4, 0x1b ;  /* 0x0000000405047291 */ /* 0x000fe4000f8fda3f */
[----:B------:R-:W-:-:S02]  /*1890*/  ULEA.HI.SX32 UR6, UR9, UR6, 0x1b ;  /* 0x0000000609067291 */ /* 0x000fc4000f8fda3f */
[----:B------:R-:W-:Y:S02]  /*18a0*/  USHF.R.U32.HI UR5, URZ, 0x10, UR7 ;  /* 0x000000103f057899 */ /* 0x000fe40008011607 */
[----:B------:R-:W-:-:S04]  /*18b0*/  UISETP.LT.AND UP0, UPT, UR4, UR6, UPT ;  /* 0x000000060400728c */ /* 0x000fc8000bf01270 */
[----:B------:R-:W-:Y:S01]  /*18c0*/  USEL UR9, UR4, UR6, UP0 ;  /* 0x0000000604097287 */ /* 0x000fe20008000000 */
[----:B------:R-:W-:Y:S01]  /*18d0*/  IMAD.U32 R214, RZ, RZ, UR5 ;  /* 0x00000005ffd67e24 */ /* 0x000fe2000f8e00ff */
[----:B------:R-:W-:Y:S02]  /*18e0*/  ULOP3.LUT UR6, UR7, 0xff, URZ, 0xc0, !UPT ;  /* 0x000000ff07067892 */ /* 0x000fe4000f8ec03f */
[----:B------:R-:W-:Y:S01]  /*18f0*/  UISETP.GE.AND UP0, UPT, UR9, 0x1, UPT ;  /* 0x000000010900788c */ /* 0x000fe2000bf06270 */
[----:B------:R-:W-:-:S03]  /*1900*/  UMOV UR4, URZ ;  /* 0x0000003f00047c82 */ /* 0x000fc60008000000 */
[----:B------:R-:W-:Y:S02]  /*1910*/  IMAD.U32 R216, RZ, RZ, UR6 ;  /* 0x00000006ffd87e24 */ /* 0x000fe4000f8e00ff */
[----:B------:R-:W-:-:S13]  /*1920*/  PLOP3.LUT P0, PT, PT, PT, UP0, 0x80, 0x0 ;  /* 0x000000000000781c */ /* 0x000fda0003f0f008 */
[----:B------:R-:W-:Y:S05]  /*1930*/  @!P0 BRA `(.L_x_2358) ;  /* 0x0000000000948947 */ /* 0x000fea0003800000 */
        /* <DEDUP_REMOVED lines=37> */
.L_x_2358:
        /* <DEDUP_REMOVED lines=81> */
[----:B------:R-:W-:Y:S02]  /*20a0*/  UIADD3 UR6, UR8, 0x14400, URZ ;  /* 0x0001440008067890 */ /* 0x000fe4000fffe03f */
[----:B------:R-:W-:Y:S02]  /*20b0*/  IMAD.U32 R17, RZ, RZ, UR8 ;  /* 0x00000008ff117e24 */ /* 0x000fe4000f8e00ff */
[----:B0-----:R-:W-:Y:S01]  /*20c0*/  VIADD R0, R0, 0xffffff80 ;  /* 0xffffff8000007836 */ /* 0x001fe20000000000 */
[----:B------:R-:W-:-:S04]  /*20d0*/  ULOP3.LUT UP0, URZ, UR6, 0x9f, URZ, 0xc0, !UPT ;  /* 0x0000009f063f7892 */ /* 0x000fc8000f80c03f */
[----:B------:R-:W-:Y:S02]  /*20e0*/  SHF.R.S32.HI R3, RZ, 0x1f, R0 ;  /* 0x0000001fff037819 */ /* 0x000fe40000011400 */
        /* <DEDUP_REMOVED lines=28> */
.L_x_2360:
[----:B------:R-:W2:Y:S04]  /*22b0*/  LDL R20, [R1+0x30] ;  /* 0x0000300001147983 */ /* 0x000ea80000100800 */
[----:B------:R-:W3:Y:S01]  /*22c0*/  LDL R2, [R1+0x68] ;  /* 0x0000680001027983 */ /* 0x000ee20000100800 */
[----:B------:R-:W-:Y:S02]  /*22d0*/  R2UR UR6, R17 ;  /* 0x00000000110672ca */ /* 0x000fe400000e0000 */
[----:B--2---:R-:W-:Y:S02]  /*22e0*/  R2UR UR7, R20 ;  /* 0x00000000140772ca */ /* 0x004fe400000e0000 */
[----:B---3--:R-:W-:-:S11]  /*22f0*/  R2UR UR5, R2 ;  /* 0x00000000020572ca */ /* 0x008fd600000e0000 */
[----:B------:R-:W-:-:S04]  /*2300*/  ULEA.HI UR4, UR7, UR7, URZ, 0x1 ;  /* 0x0000000707047291 */ /* 0x000fc8000f8f083f */
[----:B------:R-:W-:Y:S01]  /*2310*/  ULOP3.LUT UR4, UR4, 0xfffffffe, URZ, 0xc0, !UPT ;  /* 0xfffffffe04047892 */ /* 0x000fe2000f8ec03f */
[----:B------:R-:W-:-:S03]  /*2320*/  IMAD.U32 R2, RZ, RZ, UR5 ;  /* 0x00000005ff027e24 */ /* 0x000fc6000f8e00ff */
[----:B------:R-:W-:Y:S02]  /*2330*/  UIADD3 UR4, UR7, -UR4, URZ ;  /* 0x8000000407047290 */ /* 0x000fe4000fffe03f */
[----:B------:R-:W-:-:S04]  /*2340*/  ISETP.NE.AND P0, PT, R2, 0x3, PT ;  /* 0x000000030200780c */ /* 0x000fc80003f05270 */
[----:B------:R-:W-:-:S05]  /*2350*/  IMAD.U32 R0, RZ, RZ, UR4 ;  /* 0x00000004ff007e24 */ /* 0x000fca000f8e00ff */
[----:B------:R-:W-:-:S04]  /*2360*/  SHF.L.U32 R0, R0, 0x1f, RZ ;  /* 0x0000001f00007819 */ /* 0x000fc800000006ff */
[----:B------:R-:W0:Y:S02]  /*2370*/  SYNCS.PHASECHK.TRANS64.TRYWAIT P1, [UR6+0x38800], R0 ;  /* 0x03880000ff0075a7 */ /* 0x000e240008020146 */
[----:B0-----:R-:W-:Y:S05]  /*2380*/  @!P1 BRA `(.L_x_2361) ;  /* 0x0000019c00bc9947 */ /* 0x001fea0003800000 */
.L_x_2550:
[----:B------:R-:W-:Y:S05]  /*2390*/  @!P0 BRA `(.L_x_2362) ;  /* 0x0000000000048947 */ /* 0x000fea0003800000 */
[----:B------:R-:W-:Y:S01]  /*23a0*/  BPT.TRAP 0x1 ;  /* 0x000000040000795c */ /* 0x000fe20000300000 */
.L_x_2362:
[----:B------:R-:W-:Y:S01]  /*23b0*/  R2UR UR5, R16 ;  /* 0x00000000100572ca */ /* 0x000fe200000e0000 */
[----:B0-----:R-:W-:Y:S01]  /*23c0*/  IMAD.U32 R0, RZ, RZ, UR60 ;  /* 0x0000003cff007e24 */ /* 0x001fe2000f8e00ff */
[----:B------:R-:W-:-:S11]  /*23d0*/  R2UR UR4, R17 ;  /* 0x00000000110472ca */ /* 0x000fd600000e0000 */
[----:B------:R-:W-:Y:S02]  /*23e0*/  IMAD.U32 R3, RZ, RZ, UR5 ;  /* 0x00000005ff037e24 */ /* 0x000fe4000f8e00ff */
[----:B------:R-:W-:-:S03]  /*23f0*/  LEA R0, R0, UR4, 0x3 ;  /* 0x0000000400007c11 */ /* 0x000fc6000f8e18ff */
[----:B------:R-:W-:-:S04]  /*2400*/  SHF.L.U32 R3, R3, 0x1f, RZ ;  /* 0x0000001f03037819 */ /* 0x000fc800000006ff */
[----:B------:R0:W1:Y:S01]  /*2410*/  SYNCS.PHASECHK.TRANS64.TRYWAIT P2, [R0+URZ+0x38830], R3 ;  /* 0x03883003000075a7 */ /* 0x000062000804017f */
[----:B------:R-:W-:Y:S05]  /*2420*/  @!P0 BRA `(.L_x_2363) ;  /* 0x0000000000048947 */ /* 0x000fea0003800000 */
[----:B------:R-:W-:Y:S01]  /*2430*/  BPT.TRAP 0x1 ;  /* 0x000000040000795c */ /* 0x000fe20000300000 */
.L_x_2363:
[----:B------:R-:W2:Y:S02]  /*2440*/  S2R R2, SR_TID.X ;  /* 0x0000000000027919 */ /* 0x000ea40000002100 */
[----:B--2---:R-:W-:-:S04]  /*2450*/  LOP3.LUT R2, R2, 0x7f, RZ, 0xc0, !PT ;  /* 0x0000007f02027812 */ /* 0x004fc800078ec0ff */
[----:B------:R-:W-:Y:S01]  /*2460*/  ISETP.NE.AND P1, PT, R2, RZ, PT ;  /* 0x000000ff0200720c */ /* 0x000fe20003f25270 */
[----:B-1----:R-:W-:-:S12]  /*2470*/  @P2 BRA `(.L_x_2364) ;  /* 0x0000000000082947 */ /* 0x002fd80003800000 */
[----:B------:R-:W1:Y:S02]  /*2480*/  SYNCS.PHASECHK.TRANS64.TRYWAIT P2, [R0+URZ+0x38830], R3 ;  /* 0x03883003000075a7 */ /* 0x000e64000804017f */
[----:B-1----:R-:W-:Y:S05]  /*2490*/  @!P2 BRA `(.L_x_2365) ;  /* 0x0000019c0094a947 */ /* 0x002fea0003800000 */
.L_x_2364:
[----:B------:R-:W-:Y:S05]  /*24a0*/  WARPSYNC.ALL ;  /* 0x0000000000007948 */ /* 0x000fea0003800000 */
[----:B------:R-:W-:Y:S01]  /*24b0*/  R2UR UR4, R17 ;  /* 0x00000000110472ca */ /* 0x000fe200000e0000 */
[----:B------:R-:W-:Y:S01]  /*24c0*/  ULOP3.LUT UR5, UR36, 0x10000, URZ, 0xfc, !UPT ;  /* 0x0001000024057892 */ /* 0x000fe2000f8efc3f */
[----:B------:R-:W-:Y:S01]  /*24d0*/  WARPGROUP.ARRIVE ;  /* 0x00000000000079c5 */ /* 0x000fe20000000000 */
[----:B------:R-:W-:Y:S01]  /*24e0*/  UMOV UR9, 0x40000040 ;  /* 0x4000004000097882 */ /* 0x000fe20000000000 */
[----:B------:R-:W-:Y:S01]  /*24f0*/  UMOV UR11, 0x40000040 ;  /* 0x40000040000b7882 */ /* 0x000fe20000000000 */
[----:B------:R-:W-:Y:S01]  /*2500*/  UMOV UR21, UR9 ;  /* 0x0000000900157c82 */ /* 0x000fe20008000000 */
[----:B------:R-:W-:Y:S01]  /*2510*/  IMAD.U32 R13, RZ, RZ, UR9 ;  /* 0x00000009ff0d7e24 */ /* 0x000fe2000f8e00ff */
[----:B------:R-:W-:Y:S01]  /*2520*/  UMOV UR13, UR21 ;  /* 0x00000015000d7c82 */ /* 0x000fe20008000000 */
[----:B------:R-:W-:Y:S01]  /*2530*/  UMOV UR8, UR5 ;  /* 0x0000000500087c82 */ /* 0x000fe20008000000 */
[----:B------:R-:W-:Y:S01]  /*2540*/  UMOV UR15, 0x40000040 ;  /* 0x40000040000f7882 */ /* 0x000fe20000000000 */
[----:B------:R-:W-:Y:S01]  /*2550*/  UMOV UR20, UR8 ;  /* 0x0000000800147c82 */ /* 0x000fe20008000000 */
[----:B------:R-:W-:Y:S01]  /*2560*/  IMAD.U32 R12, RZ, RZ, UR8 ;  /* 0x00000008ff0c7e24 */ /* 0x000fe2000f8e00ff */
[----:B------:R-:W-:Y:S01]  /*2570*/  UMOV UR12, UR20 ;  /* 0x00000014000c7c82 */ /* 0x000fe20008000000 */
[----:B------:R-:W-:Y:S01]  /*2580*/  UIADD3 UR4, UR4, 0x24400, URZ ;  /* 0x0002440004047890 */ /* 0x000fe2000fffe03f */
[----:B01----:R-:W-:Y:S01]  /*2590*/  @!P1 VIADD R0, R0, 0x38840 ;  /* 0x0003884000009836 */ /* 0x003fe20000000000 */
[----:B------:R-:W-:Y:S01]  /*25a0*/  UMOV UR16, UR20 ;  /* 0x0000001400107c82 */ /* 0x000fe20008000000 */
[----:B------:R-:W-:Y:S01]  /*25b0*/  UMOV UR17, UR21 ;  /* 0x0000001500117c82 */ /* 0x000fe20008000000 */
[----:B------:R-:W-:Y:S01]  /*25c0*/  USHF.R.U32.HI UR4, URZ, 0x4, UR4 ;  /* 0x000000043f047899 */ /* 0x000fe20008011604 */
[----:B------:R-:W-:Y:S01]  /*25d0*/  CS2R R150, SRZ ;  /* 0x0000000000967805 */ /* 0x000fe2000001ff00 */
[----:B------:R-:W-:Y:S01]  /*25e0*/  UMOV UR19, 0x40000040 ;  /* 0x4000004000137882 */ /* 0x000fe20000000000 */
[----:B------:R-:W-:Y:S01]  /*25f0*/  UMOV UR23, 0x40000040 ;  /* 0x4000004000177882 */ /* 0x000fe20000000000 */
[----:B------:R-:W-:Y:S01]  /*2600*/  ULOP3.LUT UR4, UR4, 0x3fff, URZ, 0xc0, !UPT ;  /* 0x00003fff04047892 */ /* 0x000fe2000f8ec03f */
[----:B------:R-:W-:Y:S01]  /*2610*/  @!P1 PRMT R0, RZ, 0x654, R0 ;  /* 0x00000654ff009816 */ /* 0x000fe20000000000 */
[----:B------:R-:W-:Y:S01]  /*2620*/  UMOV UR27, 0x40000040 ;  /* 0x40000040001b7882 */ /* 0x000fe20000000000 */
[----:B------:R-:W-:Y:S01]  /*2630*/  UMOV UR31, 0x40000040 ;  /* 0x40000040001f7882 */ /* 0x000fe20000000000 */
[----:B------:R-:W-:Y:S01]  /*2640*/  ULOP3.LUT UR6, UR4, 0x10000, URZ, 0xfc, !UPT ;  /* 0x0001000004067892 */ /* 0x000fe2000f8efc3f */
[----:B------:R-:W-:Y:S01]  /*2650*/  CS2R R148, SRZ ;  /* 0x0000000000947805 */ /* 0x000fe2000001ff00 */
[----:B------:R-:W-:Y:S01]  /*2660*/  UMOV UR35, 0x40000040 ;  /* 0x4000004000237882 */ /* 0x000fe20000000000 */
[----:B------:R-:W-:Y:S01]  /*2670*/  UMOV UR39, 0x40000040 ;  /* 0x4000004000277882 */ /* 0x000fe20000000000 */
[----:B------:R-:W-:Y:S01]  /*2680*/  UIMAD UR4, UR60, 0xa00, UR6 ;  /* 0x00000a003c0478a4 */ /* 0x000fe2000f8e0206 */
[----:B------:R-:W-:Y:S01]  /*2690*/  CS2R R146, SRZ ;  /* 0x0000000000927805 */ /* 0x000fe2000001ff00 */
[----:B------:R-:W-:Y:S01]  /*26a0*/  IMAD.U32 R15, RZ, RZ, UR6 ;  /* 0x00000006ff0f7e24 */ /* 0x000fe2000f8e00ff */
[----:B------:R-:W-:Y:S01]  /*26b0*/  UIADD3 UR6, UR5, 0x2, URZ ;  /* 0x0000000205067890 */ /* 0x000fe2000fffe03f */
[----:B------:R-:W-:Y:S01]  /*26c0*/  CS2R R144, SRZ ;  /* 0x0000000000907805 */ /* 0x000fe2000001ff00 */
[----:B------:R-:W-:Y:S01]  /*26d0*/  UIADD3 UR14, UR4, 0x100, URZ ;  /* 0x00000100040e7890 */ /* 0x000fe2000fffe03f */
[----:B------:R-:W-:Y:S01]  /*26e0*/  CS2R R142, SRZ ;  /* 0x00000000008e7805 */ /* 0x000fe2000001ff00 */
[----:B------:R-:W-:Y:S01]  /*26f0*/  UMOV UR10, UR4 ;  /* 0x00000004000a7c82 */ /* 0x000fe20008000000 */
[----:B------:R-:W-:Y:S01]  /*2700*/  UIADD3 UR18, UR4, 0x180, URZ ;  /* 0x0000018004127890 */ /* 0x000fe2000fffe03f */
[----:B------:R-:W-:Y:S01]  /*2710*/  HGMMA.64x16x16.F32.BF16 R56, gdesc[UR8], RZ, !UPT, gsb0 ;  /* 0x00200000083879f0 */ /* 0x000fe2000c0018ff */
[----:B------:R-:W-:Y:S01]  /*2720*/  UIADD3 UR10, UR4, 0x80, URZ ;  /* 0x00000080040a7890 */ /* 0x000fe2000fffe03f */
[----:B------:R-:W-:Y:S01]  /*2730*/  CS2R R140, SRZ ;  /* 0x00000000008c7805 */ /* 0x000fe2000001ff00 */
[----:B------:R-:W-:Y:S01]  /*2740*/  UMOV UR8, UR20 ;  /* 0x0000001400087c82 */ /* 0x000fe20008000000 */
[----:B------:R-:W-:Y:S01]  /*2750*/  UMOV UR9, UR21 ;  /* 0x0000001500097c82 */ /* 0x000fe20008000000 */
[----:B------:R-:W-:Y:S01]  /*2760*/  UMOV UR11, 0x40000040 ;  /* 0x40000040000b7882 */ /* 0x000fe20000000000 */
[----:B------:R-:W-:Y:S01]  /*2770*/  UIADD3 UR7, UR4, 0x2, URZ ;  /* 0x0000000204077890 */ /* 0x000fe2000fffe03f */
[----:B------:R-:W-:Y:S01]  /*2780*/  CS2R R138, SRZ ;  /* 0x00000000008a7805 */ /* 0x000fe2000001ff00 */
        /* <DEDUP_REMOVED lines=12> */
[----:B------:R-:W-:Y:S01]  /*2850*/  UMOV UR43, 0x40000040 ;  /* 0x40000040002b7882 */ /* 0x000fe20000000000 */
        /* <DEDUP_REMOVED lines=33> */
[----:B------:R-:W-:Y:S02]  /*2a70*/  CS2R R78, SRZ ;  /* 0x00000000004e7805 */ /* 0x000fe4000001ff00 */
[----:B------:R-:W-:Y:S02]  /*2a80*/  CS2R R76, SRZ ;  /* 0x00000000004c7805 */ /* 0x000fe4000001ff00 */
[----:B------:R-:W-:Y:S02]  /*2a90*/  CS2R R74, SRZ ;  /* 0x00000000004a7805 */ /* 0x000fe4000001ff00 */
[----:B------:R-:W-:Y:S01]  /*2aa0*/  CS2R R72, SRZ ;  /* 0x0000000000487805 */ /* 0x000fe2000001ff00 */
[----:B------:R-:W-:Y:S01]  /*2ab0*/  HGMMA.64x16x16.F32.BF16 R48, gdesc[UR8], RZ, !UPT, gsb0 ;  /* 0x00200000083079f0 */ /* 0x000fe2000c0018ff */
[----:B------:R-:W-:Y:S01]  /*2ac0*/  UIADD3 UR10, UR4, 0x200, URZ ;  /* 0x00000200040a7890 */ /* 0x000fe2000fffe03f */
[----:B------:R-:W-:Y:S01]  /*2ad0*/  UMOV UR8, UR20 ;  /* 0x0000001400087c82 */ /* 0x000fe20008000000 */
[----:B------:R-:W-:Y:S01]  /*2ae0*/  UMOV UR9, UR21 ;  /* 0x0000001500097c82 */ /* 0x000fe20008000000 */
[----:B------:R-:W-:Y:S01]  /*2af0*/  UMOV UR11, 0x40000040 ;  /* 0x40000040000b7882 */ /* 0x000fe20000000000 */
[----:B------:R-:W-:-:S02]  /*2b00*/  WARPGROUP.DEPBAR.LE gsb0, 0x0 ;  /* 0x00008000000079c5 */ /* 0x000fc40000010000 */
[----:B------:R-:W-:-:S06]  /*2b10*/  WARPGROUP.ARRIVE ;  /* 0x00000000000079c5 */ /* 0x000fcc0000000000 */
[----:B------:R-:W-:Y:S01]  /*2b20*/  HGMMA.64x16x16.F32.BF16 R40, gdesc[UR12], RZ, !UPT, gsb0 ;  /* 0x002000000c2879f0 */ /* 0x000fe2000c0018ff */
[----:B------:R-:W-:Y:S01]  /*2b30*/  UMOV UR12, UR6 ;  /* 0x00000006000c7c82 */ /* 0x000fe20008000000 */
[----:B------:R-:W-:Y:S01]  /*2b40*/  UMOV UR13, 0x40000040 ;  /* 0x40000040000d7882 */ /* 0x000fe20000000000 */
[----:B------:R-:W-:Y:S01]  /*2b50*/  UMOV UR14, UR7 ;  /* 0x00000007000e7c82 */ /* 0x000fe20008000000 */
[----:B------:R-:W-:Y:S01]  /*2b60*/  UMOV UR15, 0x40000040 ;  /* 0x40000040000f7882 */ /* 0x000fe20000000000 */
[----:B------:R-:W-:Y:S01]  /*2b70*/  UMOV UR20, UR12 ;  /* 0x0000000c00147c82 */ /* 0x000fe20008000000 */
[----:B------:R-:W-:Y:S01]  /*2b80*/  UMOV UR21, UR13 ;  /* 0x0000000d00157c82 */ /* 0x000fe20008000000 */
[----:B------:R-:W-:Y:S01]  /*2b90*/  IMAD.U32 R10, RZ, RZ, UR12 ;  /* 0x0000000cff0a7e24 */ /* 0x000fe2000f8e00ff */
[----:B------:R-:W-:Y:S01]  /*2ba0*/  UIADD3 UR6, UR5, 0x4, URZ ;  /* 0x0000000405067890 */ /* 0x000fe2000fffe03f */
[----:B------:R-:W-:Y:S01]  /*2bb0*/  IMAD.U32 R11, RZ, RZ, UR13 ;  /* 0x0000000dff0b7e24 */ /* 0x000fe2000f8e00ff */
[----:B------:R-:W-:Y:S01]  /*2bc0*/  UIADD3 UR7, UR4, 0x4, URZ ;  /* 0x0000000404077890 */ /* 0x000fe2000fffe03f */
        /* <DEDUP_REMOVED lines=122> */
[----:B------:R-:W-:Y:S01]  /*3370*/  ULDC UR10, c[0x0][0x9d8] ;  /* 0x00027600000a7ab9 */ /* 0x000fe20000000800 */
[----:B------:R-:W-:Y:S01]  /*3380*/  UIMAD UR11, UR61, -0x50, URZ ;  /* 0xffffffb03d0b78a4 */ /* 0x000fe2000f8e023f */
        /* <DEDUP_REMOVED lines=31> */
[----:B------:R-:W-:-:S06]  /*3580*/  UIADD3 UR14, UR61, -0x2, URZ ;  /* 0xfffffffe3d0e7890 */ /* 0x000fcc000fffe03f */
        /* <DEDUP_REMOVED lines=234> */
[----:B------:R-:W-:Y:S02]  /*4430*/  UIADD3 UR6, UR5, 0xc04, URZ ;  /* 0x00000c0405067890 */ /* 0x000fe4000fffe03f */
        /* <DEDUP_REMOVED lines=59> */
[----:B------:R-:W-:Y:S01]  /*47f0*/  ULDC UR5, c[0x0][0x448] ;  /* 0x0001120000057ab9 */ /* 0x000fe20000000800 */
[----:B------:R-:W-:Y:S01]  /*4800*/  IMAD.U32 R7, RZ, RZ, UR57 ;  /* 0x00000039ff077e24 */ /* 0x000fe2000f8e00ff */
[----:B------:R-:W-:-:S02]  /*4810*/  UISETP.NE.AND UP0, UPT, UR5, 0x1, UPT ;  /* 0x000000010500788c */ /* 0x000fc4000bf05270 */
[----:B------:R-:W-:-:S04]  /*4820*/  UIADD3 UR6, UR4, 0x986, URZ ;  /* 0x0000098604067890 */ /* 0x000fc8000fffe03f */
[----:B------:R-:W-:-:S05]  /*4830*/  PLOP3.LUT P2, PT, PT, PT, UP0, 0x80, 0x0 ;  /* 0x000000000000781c */ /* 0x000fca0003f4f008 */
[----:B------:R-:W-:Y:S01]  /*4840*/  @UP0 ULDC UR5, c[0x0][0x44c] ;  /* 0x0001130000050ab9 */ /* 0x000fe20000000800 */
        /* <DEDUP_REMOVED lines=30> */
[----:B------:R2:W3:Y:S01]  /*4a30*/  MUFU.TANH R20, R59 ;  /* 0x0000003b00147308 */ /* 0x0004e20000002400 */
[----:B0-----:R-:W-:-:S02]  /*4a40*/  VIADD R3, R213, UR18 ;  /* 0x00000012d5037c36 */ /* 0x001fc40008000000 */
[----:B------:R-:W-:Y:S01]  /*4a50*/  FMUL.FTZ R63, R63, UR10 ;  /* 0x0000000a3f3f7c20 */ /* 0x000fe20008410000 */
[----:B------:R-:W-:Y:S02]  /*4a60*/  IMAD.U32 R60, RZ, RZ, UR19 ;  /* 0x00000013ff3c7e24 */ /* 0x000fe4000f8e00ff */
[----:B------:R-:W-:Y:S01]  /*4a70*/  FMUL.FTZ R58, R61, UR10 ;  /* 0x0000000a3d3a7c20 */ /* 0x000fe20008410000 */
[----:B------:R-:W-:Y:S01]  /*4a80*/  @P2 IMAD.HI.U32 R4, R3, UR5, RZ ;  /* 0x0000000503042c27 */ /* 0x000fe2000f8e00ff */
[----:B------:R-:W-:Y:S01]  /*4a90*/  @UP0 ULDC UR5, c[0x0][0x450] ;  /* 0x0001140000050ab9 */ /* 0x000fe20000000800 */
[----:B------:R-:W0:Y:S02]  /*4aa0*/  MUFU.TANH R62, R62 ;  /* 0x0000003e003e7308 */ /* 0x000e240000002400 */
[----:B--2---:R-:W-:Y:S01]  /*4ab0*/  IMAD.MOV.U32 R59, RZ, RZ, R3 ;  /* 0x000000ffff3b7224 */ /* 0x004fe200078e0003 */
[----:B------:R-:W-:Y:S01]  /*4ac0*/  @P2 SHF.R.U32.HI R59, RZ, UR5, R4 ;  /* 0x00000005ff3b2c19 */ /* 0x000fe20008011604 */
[----:B------:R-:W-:-:S04]  /*4ad0*/  UMOV UR5, UR23 ;  /* 0x0000001700057c82 */ /* 0x000fc80008000000 */
[----:B------:R-:W2:Y:S01]  /*4ae0*/  SHFL.IDX PT, R4, R59, 0x1, 0x1c1f ;  /* 0x003c1f003b047f89 */ /* 0x000ea200000e0000 */
[----:B------:R-:W4:Y:S03]  /*4af0*/  MUFU.TANH R63, R63 ;  /* 0x0000003f003f7308 */ /* 0x000f260000002400 */
[----:B------:R-:W5:Y:S05]  /*4b00*/  SHFL.IDX PT, R59, R59, RZ, 0x1c1f ;  /* 0x001c1fff3b3b7589 */ /* 0x000f6a00000e0000 */
        /* <DEDUP_REMOVED lines=16> */
[----:B------:R-:W-:Y:S01]  /*4c10*/  UMOV UR4, UR22 ;  /* 0x0000001600047c82 */ /* 0x000fe20008000000 */
[----:B------:R3:W-:Y:S01]  /*4c20*/  MUFU.TANH R67, R55 ;  /* 0x0000003700437308 */ /* 0x0007e20000002400 */
[----:B-1----:R-:W-:-:S02]  /*4c30*/  IMAD.U32 R50, RZ, RZ, UR11 ;  /* 0x0000000bff327e24 */ /* 0x002fc4000f8e00ff */
[----:B------:R-:W-:Y:S01]  /*4c40*/  FMUL.FTZ R49, R49, UR10 ;  /* 0x0000000a31317c20 */ /* 0x000fe20008410000 */
[----:B------:R-:W-:Y:S01]  /*4c50*/  FMUL.FTZ R52, R52, UR10 ;  /* 0x0000000a34347c20 */ /* 0x000fe20008410000 */
[----:B------:R-:W-:Y:S01]  /*4c60*/  FMUL.FTZ R53, R53, UR10 ;  /* 0x0000000a35357c20 */ /* 0x000fe20008410000 */
[----:B------:R-:W-:Y:S02]  /*4c70*/  R2UR UR11, R23 ;  /* 0x00000000170b72ca */ /* 0x000fe400000e0000 */
[----:B------:R-:W-:Y:S01]  /*4c80*/  IADD3 R3, -R19, 0x51, R50 ;  /* 0x0000005113037810 */ /* 0x000fe20007ffe132 */
[----:B------:R-:W1:Y:S03]  /*4c90*/  MUFU.TANH R65, R51 ;  /* 0x0000003300417308 */ /* 0x000e660000002400 */
[----:B------:R-:W-:-:S05]  /*4ca0*/  IADD3 R60, -R60, UR15, R3 ;  /* 0x0000000f3c3c7c10 */ /* 0x000fca000fffe103 */
[----:B------:R0:W1:Y:S08]  /*4cb0*/  MUFU.TANH R66, R54 ;  /* 0x0000003600427308 */ /* 0x0000700000002400 */
        /* <DEDUP_REMOVED lines=9> */
[----:B------:R-:W-:Y:S01]  /*4d50*/  MUFU.TANH R52, R52 ;  /* 0x0000003400347308 */ /* 0x000fe20000002400 */
[----:B------:R-:W-:Y:S01]  /*4d60*/  HGMMA.64x16x16.F32.BF16 R32, gdesc[UR56], R32, gsb0 ;  /* 0x00200000382079f0 */ /* 0x000fe20008001820 */
[----:B------:R-:W-:Y:S01]  /*4d70*/  FMUL.FTZ R40, R40, UR10 ;  /* 0x0000000a28287c20 */ /* 0x000fe20008410000 */
[----:B------:R-:W-:Y:S01]  /*4d80*/  FMUL.FTZ R41, R41, UR10 ;  /* 0x0000000a29297c20 */ /* 0x000fe20008410000 */
[----:B------:R-:W-:Y:S01]  /*4d90*/  FMUL.FTZ R44, R44, UR10 ;  /* 0x0000000a2c2c7c20 */ /* 0x000fe20008410000 */
[----:B------:R-:W-:-:S03]  /*4da0*/  FMUL.FTZ R45, R45, UR10 ;  /* 0x0000000a2d2d7c20 */ /* 0x000fc60008410000 */
[----:B------:R-:W1:Y:S08]  /*4db0*/  MUFU.TANH R42, R42 ;  /* 0x0000002a002a7308 */ /* 0x000e700000002400 */
[----:B------:R1:W-:Y:S08]  /*4dc0*/  MUFU.TANH R69, R47 ;  /* 0x0000002f00457308 */ /* 0x0003f00000002400 */
[----:B------:R-:W1:Y:S08]  /*4dd0*/  MUFU.TANH R43, R43 ;  /* 0x0000002b002b7308 */ /* 0x000e700000002400 */
[----:B------:R1:W1:Y:S08]  /*4de0*/  MUFU.TANH R68, R46 ;  /* 0x0000002e00447308 */ /* 0x0002700000002400 */
        /* <DEDUP_REMOVED lines=8> */
[----:B------:R-:W-:Y:S01]  /*4e70*/  FMUL.FTZ R33, R33, UR10 ;  /* 0x0000000a21217c20 */ /* 0x000fe20008410000 */
[----:B------:R-:W-:Y:S01]  /*4e80*/  HGMMA.64x16x16.F32.BF16 R24, gdesc[UR4], R24, gsb0 ;  /* 0x00200000041879f0 */ /* 0x000fe20008001818 */
[----:B------:R-:W-:Y:S01]  /*4e90*/  UIMAD UR4, UR61, -0x50, UR15 ;  /* 0xffffffb03d0478a4 */ /* 0x000fe2000f8e020f */
[----:B------:R-:W1:Y:S01]  /*4ea0*/  MUFU.TANH R70, R34 ;  /* 0x0000002200467308 */ /* 0x000e620000002400 */
[----:B------:R-:W-:Y:S01]  /*4eb0*/  FMUL.FTZ R32, R32, UR10 ;  /* 0x0000000a20207c20 */ /* 0x000fe20008410000 */
[----:B------:R-:W-:Y:S01]  /*4ec0*/  FMUL.FTZ R37, R37, UR10 ;  /* 0x0000000a25257c20 */ /* 0x000fe20008410000 */
[----:B------:R-:W-:Y:S01]  /*4ed0*/  FMUL.FTZ R36, R36, UR10 ;  /* 0x0000000a24247c20 */ /* 0x000fe20008410000 */
[----:B------:R-:W-:Y:S01]  /*4ee0*/  ULDC UR5, c[0x0][0x988] ;  /* 0x0002620000057ab9 */ /* 0x000fe20000000800 */
[----:B------:R-:W-:Y:S01]  /*4ef0*/  IMAD.U32 R50, RZ, RZ, UR4 ;  /* 0x00000004ff327e24 */ /* 0x000fe2000f8e00ff */
[----:B------:R-:W-:Y:S01]  /*4f00*/  @UP0 ULDC UR6, c[0x0][0x44c] ;  /* 0x0001130000060ab9 */ /* 0x000fe20000000800 */
[----:B------:R-:W-:Y:S01]  /*4f10*/  UMOV UR4, UR18 ;  /* 0x0000001200047c82 */ /* 0x000fe20008000000 */
[----:B------:R-:W-:Y:S01]  /*4f20*/  MUFU.TANH R44, R44 ;  /* 0x0000002c002c7308 */ /* 0x000fe20000002400 */
[----:B------:R-:W-:Y:S01]  /*4f30*/  UIMAD.WIDE.U32 UR6, UR18, UR6, URZ ;  /* 0x00000006120672a5 */ /* 0x000fe2000f8e003f */
[----:B---3--:R-:W-:-:S04]  /*4f40*/  IADD3 R55, -R19, 0x50, R50 ;  /* 0x0000005013377810 */ /* 0x008fc80007ffe132 */
[-CC-:B--2---:R-:W-:Y:S02]  /*4f50*/  VIADDMNMX R5, R4, R60.reuse, R55.reuse, PT ;  /* 0x0000003c04057246 */ /* 0x184fe40003800137 */
[----:B-----5:R-:W-:Y:S01]  /*4f60*/  VIADDMNMX R59, R59, R60, R55, PT ;  /* 0x0000003c3b3b7246 */ /* 0x020fe20003800137 */
[----:B------:R-:W-:Y:S01]  /*4f70*/  MUFU.TANH R45, R45 ;  /* 0x0000002d002d7308 */ /* 0x000fe20000002400 */
[C---:B------:R-:W-:Y:S02]  /*4f80*/  ISETP.GT.AND P3, PT, R5.reuse, RZ, PT ;  /* 0x000000ff0500720c */ /* 0x040fe40003f64270 */
[C---:B------:R-:W-:Y:S02]  /*4f90*/  ISETP.GT.AND P4, PT, R5.reuse, 0x1, PT ;  /* 0x000000010500780c */ /* 0x040fe40003f84270 */
[----:B------:R-:W-:Y:S02]  /*4fa0*/  ISETP.GT.AND P5, PT, R5, 0x8, PT ;  /* 0x000000080500780c */ /* 0x000fe40003fa4270 */
[----:B------:R-:W-:Y:S01]  /*4fb0*/  FSEL R61, R14, -INF , P3 ;  /* 0xff8000000e3d7808 */ /* 0x000fe20001800000 */
[----:B------:R-:W-:Y:S01]  /*4fc0*/  MUFU.TANH R55, R37 ;  /* 0x0000002500377308 */ /* 0x000fe20000002400 */
[----:B0-----:R-:W-:-:S02]  /*4fd0*/  FSEL R54, R20, -INF , P4 ;  /* 0xff80000014367808 */ /* 0x001fc40002000000 */
[----:B------:R-:W-:Y:S02]  /*4fe0*/  ISETP.GT.AND P3, PT, R5, 0x9, PT ;  /* 0x000000090500780c */ /* 0x000fe40003f64270 */
[----:B------:R-:W-:Y:S02]  /*4ff0*/  FSEL R51, R62, -INF , P5 ;  /* 0xff8000003e337808 */ /* 0x000fe40002800000 */
[----:B------:R-:W-:Y:S01]  /*5000*/  FMNMX.FTZ R4, R61, R54, !PT ;  /* 0x000000363d047209 */ /* 0x000fe20007810000 */
[----:B------:R0:W2:Y:S01]  /*5010*/  MUFU.TANH R14, R35 ;  /* 0x00000023000e7308 */ /* 0x0000a20000002400 */
[----:B------:R-:W-:Y:S02]  /*5020*/  ISETP.GT.AND P4, PT, R5, 0x10, PT ;  /* 0x000000100500780c */ /* 0x000fe40003f84270 */
[----:B----4-:R-:W-:Y:S02]  /*5030*/  FSEL R50, R63, -INF , P3 ;  /* 0xff8000003f327808 */ /* 0x010fe40001800000 */
[----:B------:R-:W-:-:S02]  /*5040*/  FMNMX.FTZ R21, R51, R4, !PT ;  /* 0x0000000433157209 */ /* 0x000fc40007810000 */
[C---:B------:R-:W-:Y:S01]  /*5050*/  ISETP.GT.AND P3, PT, R5.reuse, 0x11, PT ;  /* 0x000000110500780c */ /* 0x040fe20003f64270 */
[----:B------:R-:W3:Y:S01]  /*5060*/  MUFU.TANH R62, R3 ;  /* 0x00000003003e7308 */ /* 0x000ee20000002400 */
[----:B-1----:R-:W-:Y:S02]  /*5070*/  FSEL R47, R64, -INF , P4 ;  /* 0xff800000402f7808 */ /* 0x002fe40002000000 */
[----:B------:R-:W-:Y:S02]  /*5080*/  FMNMX.FTZ R4, R50, R21, !PT ;  /* 0x0000001532047209 */ /* 0x000fe40007810000 */
[----:B------:R-:W-:Y:S02]  /*5090*/  ISETP.GT.AND P4, PT, R5, 0x18, PT ;  /* 0x000000180500780c */ /* 0x000fe40003f84270 */
[----:B------:R-:W-:Y:S01]  /*50a0*/  FSEL R46, R65, -INF , P3 ;  /* 0xff800000412e7808 */ /* 0x000fe20001800000 */
[----:B------:R1:W4:Y:S01]  /*50b0*/  MUFU.TANH R63, R39 ;  /* 0x00000027003f7308 */ /* 0x0003220000002400 */
[----:B------:R-:W-:Y:S01]  /*50c0*/  FMNMX.FTZ R21, R47, R4, !PT ;  /* 0x000000042f157209 */ /* 0x000fe20007810000 */
[----:B------:R-:W-:-:S02]  /*50d0*/  WARPGROUP.DEPBAR.LE gsb0, 0x0 ;  /* 0x00008000000079c5 */ /* 0x000fc40000010000 */
[----:B------:R-:W-:Y:S01]  /*50e0*/  ISETP.GT.AND P3, PT, R5, 0x19, PT ;  /* 0x000000190500780c */ /* 0x000fe20003f64270 */
[----:B------:R-:W-:Y:S01]  /*50f0*/  FMUL.FTZ R26, R26, UR10 ;  /* 0x0000000a1a1a7c20 */ /* 0x000fe20008410000 */
[----:B0-----:R-:W-:Y:S01]  /*5100*/  FSEL R35, R66, -INF , P4 ;  /* 0xff80000042237808 */ /* 0x001fe20002000000 */
[----:B------:R-:W-:Y:S01]  /*5110*/  FMUL.FTZ R27, R27, UR10 ;  /* 0x0000000a1b1b7c20 */ /* 0x000fe20008410000 */
[----:B------:R-:W-:Y:S01]  /*5120*/  FMNMX.FTZ R4, R46, R21, !PT ;  /* 0x000000152e047209 */ /* 0x000fe20007810000 */
[----:B------:R-:W-:Y:S01]  /*5130*/  FMUL.FTZ R31, R31, UR10 ;  /* 0x0000000a1f1f7c20 */ /* 0x000fe20008410000 */
[----:B------:R-:W-:Y:S01]  /*5140*/  ISETP.GT.AND P4, PT, R5, 0x20, PT ;  /* 0x000000200500780c */ /* 0x000fe20003f84270 */
[----:B------:R-:W0:Y:S01]  /*5150*/  MUFU.TANH R26, R26 ;  /* 0x0000001a001a7308 */ /* 0x000e220000002400 */
[----:B------:R-:W-:Y:S01]  /*5160*/  FSEL R38, R67, -INF , P3 ;  /* 0xff80000043267808 */ /* 0x000fe20001800000 */
[----:B------:R-:W-:Y:S01]  /*5170*/  FMUL.FTZ R25, R25, UR10 ;  /* 0x0000000a19197c20 */ /* 0x000fe20008410000 */
[----:B------:R-:W-:Y:S01]  /*5180*/  FMNMX.FTZ R21, R35, R4, !PT ;  /* 0x0000000423157209 */ /* 0x000fe20007810000 */
[----:B------:R-:W-:Y:S01]  /*5190*/  FMUL.FTZ R28, R28, UR10 ;  /* 0x0000000a1c1c7c20 */ /* 0x000fe20008410000 */
[----:B------:R-:W-:Y:S01]  /*51a0*/  ISETP.GT.AND P3, PT, R5, 0x21, PT ;  /* 0x000000210500780c */ /* 0x000fe20003f64270 */
[----:B------:R-:W-:Y:S01]  /*51b0*/  FMUL.FTZ R24, R24, UR10 ;  /* 0x0000000a18187c20 */ /* 0x000fe20008410000 */
[----:B------:R-:W-:Y:S01]  /*51c0*/  FSEL R34, R42, -INF , P4 ;  /* 0xff8000002a227808 */ /* 0x000fe20002000000 */
[----:B------:R4:W5:Y:S01]  /*51d0*/  MUFU.TANH R64, R27 ;  /* 0x0000001b00407308 */ /* 0x0009620000002400 */
[----:B------:R-:W-:Y:S01]  /*51e0*/  FMNMX.FTZ R21, R38, R21, !PT ;  /* 0x0000001526157209 */ /* 0x000fe20007810000 */
[----:B------:R-:W-:Y:S01]  /*51f0*/  FMUL.FTZ R29, R29, UR10 ;  /* 0x0000000a1d1d7c20 */ /* 0x000fe20008410000 */
[----:B------:R-:W-:Y:S01]  /*5200*/  ISETP.GT.AND P4, PT, R5, 0x28, PT ;  /* 0x000000280500780c */ /* 0x000fe20003f84270 */
[----:B------:R5:W-:Y:S01]  /*5210*/  @!P1 SYNCS.ARRIVE.TRANS64.RED.A1T0 RZ, [R0+URZ], RZ ;  /* 0x000000ff00ff99a7 */ /* 0x000be2000810043f */
[----:B------:R-:W-:-:S02]  /*5220*/  FSEL R43, R43, -INF , P3 ;  /* 0xff8000002b2b7808 */ /* 0x000fc40001800000 */
[----:B------:R-:W-:Y:S01]  /*5230*/  FMNMX.FTZ R4, R34, R21, !PT ;  /* 0x0000001522047209 */ /* 0x000fe20007810000 */
[----:B------:R-:W-:Y:S01]  /*5240*/  MUFU.TANH R31, R31 ;  /* 0x0000001f001f7308 */ /* 0x000fe20000002400 */
[----:B------:R-:W-:Y:S02]  /*5250*/  ISETP.GT.AND P3, PT, R5, 0x29, PT ;  /* 0x000000290500780c */ /* 0x000fe40003f64270 */
[----:B-1----:R-:W-:Y:S02]  /*5260*/  FSEL R39, R68, -INF , P4 ;  /* 0xff80000044277808 */ /* 0x002fe40002000000 */
[----:B------:R-:W-:Y:S02]  /*5270*/  FMNMX.FTZ R4, R43, R4, !PT ;  /* 0x000000042b047209 */ /* 0x000fe40007810000 */
[----:B------:R-:W-:Y:S01]  /*5280*/  ISETP.GT.AND P4, PT, R5, 0x30, PT ;  /* 0x000000300500780c */ /* 0x000fe20003f84270 */
[----:B------:R-:W-:Y:S01]  /*5290*/  MUFU.TANH R66, R25 ;  /* 0x0000001900427308 */ /* 0x000fe20000002400 */
[----:B------:R-:W-:-:S02]  /*52a0*/  FSEL R42, R69, -INF , P3 ;  /* 0xff800000452a7808 */ /* 0x000fc40001800000 */
[----:B------:R-:W-:Y:S01]  /*52b0*/  FMNMX.FTZ R3, R39, R4, !PT ;  /* 0x0000000427037209 */ /* 0x000fe20007810000 */
[----:B------:R-:W-:Y:S01]  /*52c0*/  FMUL.FTZ R4, R30, UR10 ;  /* 0x0000000a1e047c20 */ /* 0x000fe20008410000 */
[C---:B------:R-:W-:Y:S01]  /*52d0*/  ISETP.GT.AND P3, PT, R5.reuse, 0x31, PT ;  /* 0x000000310500780c */ /* 0x040fe20003f64270 */
[----:B------:R-:W-:Y:S01]  /*52e0*/  @UP0 ULDC UR10, c[0x0][0x450] ;  /* 0x00011400000a0ab9 */ /* 0x000fe20000000800 */
[----:B------:R-:W-:Y:S01]  /*52f0*/  FSEL R30, R70, -INF , P4 ;  /* 0xff800000461e7808 */ /* 0x000fe20002000000 */
[----:B------:R-:W-:Y:S01]  /*5300*/  MUFU.TANH R65, R36 ;  /* 0x0000002400417308 */ /* 0x000fe20000002400 */
[----:B------:R-:W-:Y:S01]  /*5310*/  FMNMX.FTZ R21, R42, R3, !PT ;  /* 0x000000032a157209 */ /* 0x000fe20007810000 */
[----:B------:R-:W-:Y:S01]  /*5320*/  @UP0 USHF.R.U32.HI UR4, URZ, UR10, UR7 ;  /* 0x0000000a3f040299 */ /* 0x000fe20008011607 */
[----:B------:R-:W-:Y:S02]  /*5330*/  ISETP.GT.AND P4, PT, R5, 0x38, PT ;  /* 0x000000380500780c */ /* 0x000fe40003f84270 */
[----:B------:R-:W-:-:S02]  /*5340*/  CS2R R70, SRZ ;  /* 0x0000000000467805 */ /* 0x000fc4000001ff00 */
[----:B--2---:R-:W-:Y:S01]  /*5350*/  FSEL R3, R14, -INF , P3 ;  /* 0xff8000000e037808 */ /* 0x004fe20001800000 */
[----:B------:R-:W-:Y:S01]  /*5360*/  UIADD3 UR6, UR4, UR15, -UR19 ;  /* 0x0000000f04067290 */ /* 0x000fe2000fffe813 */
[----:B------:R-:W-:Y:S01]  /*5370*/  FMNMX.FTZ R20, R30, R21, !PT ;  /* 0x000000151e147209 */ /* 0x000fe20007810000 */
[----:B------:R-:W1:Y:S01]  /*5380*/  MUFU.TANH R4, R4 ;  /* 0x0000000400047308 */ /* 0x000e620000002400 */
[----:B------:R-:W-:Y:S01]  /*5390*/  ISETP.GT.AND P3, PT, R5, 0x39, PT ;  /* 0x000000390500780c */ /* 0x000fe20003f64270 */
[----:B------:R-:W-:Y:S01]  /*53a0*/  UIMAD.WIDE UR6, UR6, 0x66666667, URZ ;  /* 0x66666667060678a5 */ /* 0x000fe2000f8e023f */
[----:B---3--:R-:W-:Y:S02]  /*53b0*/  FSEL R14, R62, -INF , P4 ;  /* 0xff8000003e0e7808 */ /* 0x008fe40002000000 */
[----:B------:R-:W-:Y:S01]  /*53c0*/  FMNMX.FTZ R21, R3, R20, !PT ;  /* 0x0000001403157209 */ /* 0x000fe20007810000 */
[----:B------:R-:W-:Y:S01]  /*53d0*/  USHF.R.U32.HI UR4, URZ, 0x1f, UR7 ;  /* 0x0000001f3f047899 */ /* 0x000fe20008011607 */
[----:B------:R-:W-:Y:S01]  /*53e0*/  ISETP.GT.AND P4, PT, R5, 0x40, PT ;  /* 0x000000400500780c */ /* 0x000fe20003f84270 */
[----:B------:R-:W2:Y:S01]  /*53f0*/  MUFU.TANH R62, R41 ;  /* 0x00000029003e7308 */ /* 0x000ea20000002400 */
[----:B----4-:R-:W-:Y:S01]  /*5400*/  FSEL R27, R63, -INF , P3 ;  /* 0xff8000003f1b7808 */ /* 0x010fe20001800000 */
[----:B------:R-:W-:Y:S01]  /*5410*/  ULEA.HI.SX32 UR4, UR7, UR4, 0x1b ;  /* 0x0000000407047291 */ /* 0x000fe2000f8fda3f */
[----:B------:R-:W-:-:S02]  /*5420*/  FMNMX.FTZ R20, R14, R21, !PT ;  /* 0x000000150e147209 */ /* 0x000fc40007810000 */
[----:B------:R-:W-:Y:S01]  /*5430*/  ISETP.GT.AND P3, PT, R5, 0x41, PT ;  /* 0x000000410500780c */ /* 0x000fe20003f64270 */
[----:B------:R-:W-:Y:S01]  /*5440*/  UISETP.LT.AND UP1, UPT, UR11, UR4, UPT ;  /* 0x000000040b00728c */ /* 0x000fe2000bf21270 */
[----:B0-----:R-:W-:Y:S01]  /*5450*/  FSEL R21, R26, -INF , P4 ;  /* 0xff8000001a157808 */ /* 0x001fe20002000000 */
[----:B------:R-:W-:Y:S01]  /*5460*/  MUFU.TANH R67, R28 ;  /* 0x0000001c00437308 */ /* 0x000fe20000002400 */
[----:B------:R-:W-:Y:S01]  /*5470*/  FMNMX.FTZ R20, R27, R20, !PT ;  /* 0x000000141b147209 */ /* 0x000fe20007810000 */
[----:B------:R-:W-:Y:S01]  /*5480*/  USEL UR6, UR11, UR4, !UP1 ;  /* 0x000000040b067287 */ /* 0x000fe2000c800000 */
[----:B------:R-:W-:Y:S02]  /*5490*/  ISETP.GT.AND P4, PT, R5, 0x48, PT ;  /* 0x000000480500780c */ /* 0x000fe40003f84270 */
[----:B-----5:R-:W-:Y:S01]  /*54a0*/  FSEL R26, R64, -INF , P3 ;  /* 0xff800000401a7808 */ /* 0x020fe20001800000 */
[----:B------:R-:W-:Y:S01]  /*54b0*/  UISETP.GE.AND UP1, UPT, UR14, UR6, UPT ;  /* 0x000000060e00728c */ /* 0x000fe2000bf26270 */
[----:B------:R-:W-:Y:S01]  /*54c0*/  FMNMX.FTZ R63, R21, R20, !PT ;  /* 0x00000014153f7209 */ /* 0x000fe20007810000 */
[----:B------:R-:W-:Y:S01]  /*54d0*/  MUFU.TANH R64, R33 ;  /* 0x0000002100407308 */ /* 0x000fe20000002400 */
[----:B------:R-:W-:-:S02]  /*54e0*/  ISETP.GT.AND P3, PT, R5, 0x49, PT ;  /* 0x000000490500780c */ /* 0x000fc40003f64270 */
[----:B-1----:R-:W-:Y:S02]  /*54f0*/  FSEL R20, R4, -INF , P4 ;  /* 0xff80000004147808 */ /* 0x002fe40002000000 */
[----:B------:R-:W-:Y:S02]  /*5500*/  FMNMX.FTZ R63, R26, R63, !PT ;  /* 0x0000003f1a3f7209 */ /* 0x000fe40007810000 */
[----:B------:R-:W-:Y:S01]  /*5510*/  FSEL R5, R31, -INF , P3 ;  /* 0xff8000001f057808 */ /* 0x000fe20001800000 */
[----:B------:R0:W-:Y:S01]  /*5520*/  MUFU.TANH R60, R24 ;  /* 0x00000018003c7308 */ /* 0x0001e20000002400 */
[----:B------:R-:W-:Y:S02]  /*5530*/  FMNMX.FTZ R4, R20, R63, !PT ;  /* 0x0000003f14047209 */ /* 0x000fe40007810000 */
[----:B------:R-:W-:Y:S02]  /*5540*/  ISETP.GT.AND P3, PT, R59, RZ, PT ;  /* 0x000000ff3b00720c */ /* 0x000fe40003f64270 */
[----:B------:R-:W-:-:S02]  /*5550*/  FMNMX.FTZ R4, R5, R4, !PT ;  /* 0x0000000405047209 */ /* 0x000fc40007810000 */
[C---:B------:R-:W-:Y:S01]  /*5560*/  ISETP.GT.AND P5, PT, R59.reuse, 0x1, PT ;  /* 0x000000013b00780c */ /* 0x040fe20003fa4270 */
[----:B------:R1:W3:Y:S01]  /*5570*/  MUFU.TANH R63, R32 ;  /* 0x00000020003f7308 */ /* 0x0002e20000002400 */
[C---:B------:R-:W-:Y:S01]  /*5580*/  ISETP.GT.AND P4, PT, R59.reuse, 0x8, PT ;  /* 0x000000083b00780c */ /* 0x040fe20003f84270 */
[----:B------:R-:W4:Y:S01]  /*5590*/  SHFL.BFLY PT, R31, R4, 0x2, 0x1f ;  /* 0x0c401f00041f7f89 */ /* 0x000f2200000e0000 */
[----:B------:R-:W-:Y:S02]  /*55a0*/  FSEL R56, R56, -INF , P5 ;  /* 0xff80000038387808 */ /* 0x000fe40002800000 */
[----:B------:R-:W-:Y:S02]  /*55b0*/  ISETP.GT.AND P5, PT, R59, 0x9, PT ;  /* 0x000000093b00780c */ /* 0x000fe40003fa4270 */
[----:B------:R-:W-:Y:S01]  /*55c0*/  FSEL R57, R57, -INF , P4 ;  /* 0xff80000039397808 */ /* 0x000fe20002000000 */
[----:B------:R5:W3:Y:S01]  /*55d0*/  MUFU.TANH R68, R29 ;  /* 0x0000001d00447308 */ /* 0x000ae20000002400 */
[----:B------:R-:W-:-:S02]  /*55e0*/  FSEL R58, R58, -INF , P5 ;  /* 0xff8000003a3a7808 */ /* 0x000fc40002800000 */
[C---:B------:R-:W-:Y:S02]  /*55f0*/  ISETP.GT.AND P6, PT, R59.reuse, 0x11, PT ;  /* 0x000000113b00780c */ /* 0x040fe40003fc4270 */
[C---:B------:R-:W-:Y:S02]  /*5600*/  ISETP.GT.AND P4, PT, R59.reuse, 0x18, PT ;  /* 0x000000183b00780c */ /* 0x040fe40003f84270 */
[----:B------:R-:W-:Y:S02]  /*5610*/  ISETP.GT.AND P5, PT, R59, 0x19, PT ;  /* 0x000000193b00780c */ /* 0x000fe40003fa4270 */
[----:B------:R-:W-:Y:S02]  /*5620*/  FSEL R25, R52, -INF , P4 ;  /* 0xff80000034197808 */ /* 0x000fe40002000000 */
[----:B------:R-:W-:Y:S02]  /*5630*/  FSEL R36, R53, -INF , P5 ;  /* 0xff80000035247808 */ /* 0x000fe40002800000 */
[----:B------:R-:W-:-:S02]  /*5640*/  ISETP.GT.AND P4, PT, R59, 0x21, PT ;  /* 0x000000213b00780c */ /* 0x000fc40003f84270 */
[----:B----4-:R-:W-:-:S05]  /*5650*/  FMNMX.FTZ R4, R4, R31, !PT ;  /* 0x0000001f04047209 */ /* 0x010fca0007810000 */
[----:B------:R-:W4:Y:S02]  /*5660*/  SHFL.BFLY PT, R31, R4, 0x1, 0x1f ;  /* 0x0c201f00041f7f89 */ /* 0x000f2400000e0000 */
[----:B----4-:R-:W-:Y:S02]  /*5670*/  FMNMX.FTZ R4, R4, R31, !PT ;  /* 0x0000001f04047209 */ /* 0x010fe40007810000 */
[----:B------:R-:W-:Y:S02]  /*5680*/  FSEL R31, R2, -INF , P3 ;  /* 0xff800000021f7808 */ /* 0x000fe40001800000 */
[----:B------:R-:W-:Y:S01]  /*5690*/  ISETP.GT.AND P3, PT, R59, 0x10, PT ;  /* 0x000000103b00780c */ /* 0x000fe20003f64270 */
[----:B0-----:R-:W-:Y:S01]  /*56a0*/  FMUL.FTZ R24, R4, UR5 ;  /* 0x0000000504187c20 */ /* 0x001fe20008410000 */
[----:B------:R-:W-:Y:S02]  /*56b0*/  FMNMX.FTZ R2, R31, R56, !PT ;  /* 0x000000381f027209 */ /* 0x000fe40007810000 */
[----:B-1----:R-:W-:-:S02]  /*56c0*/  FSEL R32, R48, -INF , P3 ;  /* 0xff80000030207808 */ /* 0x002fc40001800000 */
[----:B------:R-:W-:Y:S02]  /*56d0*/  FMNMX.FTZ R33, R57, R2, !PT ;  /* 0x0000000239217209 */ /* 0x000fe40007810000 */
[----:B------:R-:W-:Y:S02]  /*56e0*/  ISETP.GT.AND P3, PT, R59, 0x20, PT ;  /* 0x000000203b00780c */ /* 0x000fe40003f64270 */
[----:B------:R-:W-:Y:S02]  /*56f0*/  FMNMX.FTZ R37, R58, R33, !PT ;  /* 0x000000213a257209 */ /* 0x000fe40007810000 */
[----:B------:R-:W-:Y:S02]  /*5700*/  FSEL R33, R49, -INF , P6 ;  /* 0xff80000031217808 */ /* 0x000fe40003000000 */
[----:B------:R-:W-:Y:S02]  /*5710*/  FMNMX.FTZ R2, R32, R37, !PT ;  /* 0x0000002520027209 */ /* 0x000fe40007810000 */
[----:B------:R-:W-:-:S02]  /*5720*/  FSEL R28, R40, -INF , P3 ;  /* 0xff800000281c7808 */ /* 0x000fc40001800000 */
[----:B------:R-:W-:Y:S02]  /*5730*/  FMNMX.FTZ R2, R33, R2, !PT ;  /* 0x0000000221027209 */ /* 0x000fe40007810000 */
[----:B------:R-:W-:Y:S02]  /*5740*/  FSETP.NEU.FTZ.AND P6, PT, R4, -INF , PT ;  /* 0xff8000000400780b */ /* 0x000fe40003fdd000 */
[----:B------:R-:W-:Y:S02]  /*5750*/  FMNMX.FTZ R37, R25, R2, !PT ;  /* 0x0000000219257209 */ /* 0x000fe40007810000 */
[----:B------:R-:W-:Y:S02]  /*5760*/  ISETP.GT.AND P3, PT, R59, 0x28, PT ;  /* 0x000000283b00780c */ /* 0x000fe40003f64270 */
[----:B------:R-:W-:Y:S02]  /*5770*/  FMNMX.FTZ R41, R36, R37, !PT ;  /* 0x0000002524297209 */ /* 0x000fe40007810000 */
[----:B--2---:R-:W-:-:S02]  /*5780*/  FSEL R37, R62, -INF , P4 ;  /* 0xff8000003e257808 */ /* 0x004fc40002000000 */
[----:B------:R-:W-:Y:S02]  /*5790*/  FMNMX.FTZ R2, R28, R41, !PT ;  /* 0x000000291c027209 */ /* 0x000fe40007810000 */
[----:B------:R-:W-:Y:S02]  /*57a0*/  FSEL R53, R24, RZ, P6 ;  /* 0x000000ff18357208 */ /* 0x000fe40003000000 */
[----:B------:R-:W-:Y:S02]  /*57b0*/  ISETP.GT.AND P4, PT, R59, 0x29, PT ;  /* 0x000000293b00780c */ /* 0x000fe40003f84270 */
[----:B-----5:R-:W-:Y:S01]  /*57c0*/  FSEL R29, R44, -INF , P3 ;  /* 0xff8000002c1d7808 */ /* 0x020fe20001800000 */
[--C-:B------:R-:W-:Y:S01]  /*57d0*/  FFMA.FTZ R211, R51, UR5, -R53.reuse ;  /* 0x0000000533d37c23 */ /* 0x100fe20008010835 */
[----:B------:R-:W-:Y:S01]  /*57e0*/  FMNMX.FTZ R24, R37, R2, !PT ;  /* 0x0000000225187209 */ /* 0x000fe20007810000 */
[--C-:B------:R-:W-:Y:S01]  /*57f0*/  FFMA.FTZ R205, R47, UR5, -R53.reuse ;  /* 0x000000052fcd7c23 */ /* 0x100fe20008010835 */
[----:B------:R-:W-:Y:S01]  /*5800*/  FSEL R40, R45, -INF , P4 ;  /* 0xff8000002d287808 */ /* 0x000fe20002000000 */
[--C-:B------:R-:W-:Y:S01]  /*5810*/  FFMA.FTZ R54, R54, UR5, -R53.reuse ;  /* 0x0000000536367c23 */ /* 0x100fe20008010835 */
[----:B------:R-:W-:Y:S01]  /*5820*/  ISETP.GT.AND P3, PT, R59, 0x30, PT ;  /* 0x000000303b00780c */ /* 0x000fe20003f64270 */
[--C-:B------:R-:W-:Y:S01]  /*5830*/  FFMA.FTZ R35, R35, UR5, -R53.reuse ;  /* 0x0000000523237c23 */ /* 0x100fe20008010835 */
[----:B------:R-:W-:Y:S01]  /*5840*/  FMNMX.FTZ R45, R29, R24, !PT ;  /* 0x000000181d2d7209 */ /* 0x000fe20007810000 */
[----:B------:R0:W-:Y:S01]  /*5850*/  MUFU.EX2 R2, R54 ;  /* 0x0000003600027308 */ /* 0x0001e20000000800 */
[----:B------:R-:W-:Y:S01]  /*5860*/  ISETP.GT.AND P4, PT, R59, 0x31, PT ;  /* 0x000000313b00780c */ /* 0x000fe20003f84270 */
[--C-:B------:R-:W-:Y:S01]  /*5870*/  FFMA.FTZ R209, R61, UR5, -R53.reuse ;  /* 0x000000053dd17c23 */ /* 0x100fe20008010835 */
[----:B---3--:R-:W-:Y:S01]  /*5880*/  FSEL R41, R63, -INF , P3 ;  /* 0xff8000003f297808 */ /* 0x008fe20001800000 */
[--C-:B------:R-:W-:Y:S01]  /*5890*/  FFMA.FTZ R5, R5, UR5, -R53.reuse ;  /* 0x0000000505057c23 */ /* 0x100fe20008010835 */
[----:B------:R-:W-:Y:S01]  /*58a0*/  FMNMX.FTZ R24, R40, R45, !PT ;  /* 0x0000002d28187209 */ /* 0x000fe20007810000 */
[--C-:B------:R-:W-:Y:S01]  /*58b0*/  FFMA.FTZ R34, R34, UR5, -R53.reuse ;  /* 0x0000000522227c23 */ /* 0x100fe20008010835 */
[----:B------:R-:W-:Y:S01]  /*58c0*/  ISETP.GT.AND P3, PT, R59, 0x38, PT ;  /* 0x000000383b00780c */ /* 0x000fe20003f64270 */
[----:B------:R1:W-:Y:S01]  /*58d0*/  MUFU.EX2 R207, R35 ;  /* 0x0000002300cf7308 */ /* 0x0003e20000000800 */
[----:B------:R-:W-:Y:S01]  /*58e0*/  FSEL R44, R64, -INF , P4 ;  /* 0xff800000402c7808 */ /* 0x000fe20002000000 */
[--C-:B0-----:R-:W-:Y:S01]  /*58f0*/  FFMA.FTZ R54, R46, UR5, -R53.reuse ;  /* 0x000000052e367c23 */ /* 0x101fe20008010835 */
[----:B------:R-:W-:Y:S01]  /*5900*/  FMNMX.FTZ R49, R41, R24, !PT ;  /* 0x0000001829317209 */ /* 0x000fe20007810000 */
[--C-:B------:R-:W-:Y:S01]  /*5910*/  FFMA.FTZ R24, R50, UR5, -R53.reuse ;  /* 0x0000000532187c23 */ /* 0x100fe20008010835 */
[----:B------:R-:W-:Y:S01]  /*5920*/  ISETP.GT.AND P4, PT, R59, 0x39, PT ;  /* 0x000000393b00780c */ /* 0x000fe20003f84270 */
[--C-:B------:R-:W-:Y:S01]  /*5930*/  FFMA.FTZ R43, R43, UR5, -R53.reuse ;  /* 0x000000052b2b7c23 */ /* 0x100fe20008010835 */
[----:B------:R-:W-:Y:S01]  /*5940*/  FSEL R45, R65, -INF , P3 ;  /* 0xff800000412d7808 */ /* 0x000fe20001800000 */
[----:B------:R-:W-:Y:S01]  /*5950*/  MUFU.EX2 R209, R209 ;  /* 0x000000d100d17308 */ /* 0x000fe20000000800 */
[----:B------:R-:W-:Y:S01]  /*5960*/  FMNMX.FTZ R50, R44, R49, !PT ;  /* 0x000000312c327209 */ /* 0x000fe20007810000 */
[--C-:B------:R-:W-:Y:S01]  /*5970*/  FFMA.FTZ R39, R39, UR5, -R53.reuse ;  /* 0x0000000527277c23 */ /* 0x100fe20008010835 */
[----:B------:R-:W-:Y:S01]  /*5980*/  ISETP.GT.AND P3, PT, R59, 0x40, PT ;  /* 0x000000403b00780c */ /* 0x000fe20003f64270 */
[--C-:B------:R-:W-:Y:S01]  /*5990*/  FFMA.FTZ R21, R21, UR5, -R53.reuse ;  /* 0x0000000515157c23 */ /* 0x100fe20008010835 */
[----:B------:R-:W-:Y:S01]  /*59a0*/  FSEL R48, R55, -INF , P4 ;  /* 0xff80000037307808 */ /* 0x000fe20002000000 */
[--C-:B------:R-:W-:Y:S01]  /*59b0*/  FFMA.FTZ R55, R14, UR5, -R53.reuse ;  /* 0x000000050e377c23 */ /* 0x100fe20008010835 */
[----:B------:R-:W-:Y:S01]  /*59c0*/  FMNMX.FTZ R51, R45, R50, !PT ;  /* 0x000000322d337209 */ /* 0x000fe20007810000 */
[----:B------:R-:W-:Y:S01]  /*59d0*/  MUFU.EX2 R211, R211 ;  /* 0x000000d300d37308 */ /* 0x000fe20000000800 */
[----:B------:R-:W-:Y:S01]  /*59e0*/  ISETP.GT.AND P4, PT, R59, 0x41, PT ;  /* 0x000000413b00780c */ /* 0x000fe20003f84270 */
[--C-:B------:R-:W-:Y:S01]  /*59f0*/  FFMA.FTZ R42, R42, UR5, -R53.reuse ;  /* 0x000000052a2a7c23 */ /* 0x100fe20008010835 */
[----:B------:R-:W-:Y:S01]  /*5a00*/  FSEL R49, R60, -INF , P3 ;  /* 0xff8000003c317808 */ /* 0x000fe20001800000 */
[--C-:B------:R-:W-:Y:S01]  /*5a10*/  FFMA.FTZ R30, R30, UR5, -R53.reuse ;  /* 0x000000051e1e7c23 */ /* 0x100fe20008010835 */
[----:B------:R-:W-:Y:S01]  /*5a20*/  FMNMX.FTZ R50, R48, R51, !PT ;  /* 0x0000003330327209 */ /* 0x000fe20007810000 */
[--C-:B------:R-:W-:Y:S01]  /*5a30*/  FFMA.FTZ R27, R27, UR5, -R53.reuse ;  /* 0x000000051b1b7c23 */ /* 0x100fe20008010835 */
[----:B------:R-:W-:Y:S01]  /*5a40*/  ISETP.GT.AND P3, PT, R59, 0x48, PT ;  /* 0x000000483b00780c */ /* 0x000fe20003f64270 */
[----:B------:R-:W-:Y:S01]  /*5a50*/  MUFU.EX2 R24, R24 ;  /* 0x0000001800187308 */ /* 0x000fe20000000800 */
[----:B------:R-:W-:Y:S01]  /*5a60*/  FSEL R47, R66, -INF , P4 ;  /* 0xff800000422f7808 */ /* 0x000fe20002000000 */
[--C-:B------:R-:W-:Y:S01]  /*5a70*/  FFMA.FTZ R26, R26, UR5, -R53.reuse ;  /* 0x000000051a1a7c23 */ /* 0x100fe20008010835 */
[----:B------:R-:W-:Y:S01]  /*5a80*/  FMNMX.FTZ R52, R49, R50, !PT ;  /* 0x0000003231347209 */ /* 0x000fe20007810000 */
[----:B------:R-:W-:Y:S01]  /*5a90*/  FFMA.FTZ R20, R20, UR5, -R53 ;  /* 0x0000000514147c23 */ /* 0x000fe20008010835 */
[----:B------:R-:W-:-:S02]  /*5aa0*/  ISETP.GT.AND P4, PT, R59, 0x49, PT ;  /* 0x000000493b00780c */ /* 0x000fc40003f84270 */
[----:B------:R-:W-:Y:S02]  /*5ab0*/  CS2R R64, SRZ ;  /* 0x0000000000407805 */ /* 0x000fe4000001ff00 */
[----:B------:R-:W-:Y:S01]  /*5ac0*/  FSEL R50, R67, -INF , P3 ;  /* 0xff80000043327808 */ /* 0x000fe20001800000 */
[----:B------:R-:W-:Y:S01]  /*5ad0*/  MUFU.EX2 R205, R205 ;  /* 0x000000cd00cd7308 */ /* 0x000fe20000000800 */
[----:B------:R-:W-:Y:S01]  /*5ae0*/  FMNMX.FTZ R51, R47, R52, !PT ;  /* 0x000000342f337209 */ /* 0x000fe20007810000 */
[----:B------:R-:W-:Y:S01]  /*5af0*/  FFMA.FTZ R52, R38, UR5, -R53 ;  /* 0x0000000526347c23 */ /* 0x000fe20008010835 */
[----:B------:R-:W-:Y:S02]  /*5b00*/  FSEL R46, R68, -INF , P4 ;  /* 0xff800000442e7808 */ /* 0x000fe40002000000 */
[----:B------:R-:W-:Y:S02]  /*5b10*/  CS2R R68, SRZ ;  /* 0x0000000000447805 */ /* 0x000fe4000001ff00 */
[----:B------:R-:W-:-:S02]  /*5b20*/  FMNMX.FTZ R51, R50, R51, !PT ;  /* 0x0000003332337209 */ /* 0x000fc40007810000 */
[----:B------:R-:W-:Y:S01]  /*5b30*/  CS2R R66, SRZ ;  /* 0x0000000000427805 */ /* 0x000fe2000001ff00 */
[----:B------:R-:W-:Y:S01]  /*5b40*/  MUFU.EX2 R54, R54 ;  /* 0x0000003600367308 */ /* 0x000fe20000000800 */
[----:B------:R-:W-:-:S05]  /*5b50*/  FMNMX.FTZ R51, R46, R51, !PT ;  /* 0x000000332e337209 */ /* 0x000fca0007810000 */
[----:B------:R-:W0:Y:S02]  /*5b60*/  SHFL.BFLY PT, R38, R51, 0x2, 0x1f ;  /* 0x0c401f0033267f89 */ /* 0x000e2400000e0000 */
[----:B------:R-:W-:Y:S08]  /*5b70*/  MUFU.EX2 R195, R5 ;  /* 0x0000000500c37308 */ /* 0x000ff00000000800 */
[----:B------:R-:W-:Y:S08]  /*5b80*/  MUFU.EX2 R52, R52 ;  /* 0x0000003400347308 */ /* 0x000ff00000000800 */
[----:B------:R-:W-:Y:S01]  /*5b90*/  MUFU.EX2 R34, R34 ;  /* 0x0000002200227308 */ /* 0x000fe20000000800 */
[----:B0-----:R-:W-:Y:S01]  /*5ba0*/  FMNMX.FTZ R38, R51, R38, !PT ;  /* 0x0000002633267209 */ /* 0x001fe20007810000 */
[----:B------:R-:W-:-:S06]  /*5bb0*/  FFMA.FTZ R51, R3, UR5, -R53 ;  /* 0x0000000503337c23 */ /* 0x000fcc0008010835 */
[----:B------:R-:W0:Y:S01]  /*5bc0*/  MUFU.EX2 R43, R43 ;  /* 0x0000002b002b7308 */ /* 0x000e220000000800 */
[----:B-1----:R-:W1:Y:S07]  /*5bd0*/  SHFL.BFLY PT, R35, R38, 0x1, 0x1f ;  /* 0x0c201f0026237f89 */ /* 0x002e6e00000e0000 */
[----:B------:R-:W-:Y:S08]  /*5be0*/  MUFU.EX2 R39, R39 ;  /* 0x0000002700277308 */ /* 0x000ff00000000800 */
[----:B------:R-:W-:Y:S01]  /*5bf0*/  MUFU.EX2 R193, R21 ;  /* 0x0000001500c17308 */ /* 0x000fe20000000800 */
[----:B0-----:R-:W-:-:S07]  /*5c00*/  F2FP.BF16.F32.PACK_AB R201, R43, R34 ;  /* 0x000000222bc9723e */ /* 0x001fce00000010ff */
[----:B------:R-:W0:Y:S01]  /*5c10*/  MUFU.EX2 R42, R42 ;  /* 0x0000002a002a7308 */ /* 0x000e220000000800 */
[----:B-1----:R-:W-:Y:S01]  /*5c20*/  FMNMX.FTZ R3, R38, R35, !PT ;  /* 0x0000002326037209 */ /* 0x002fe20007810000 */
[----:B------:R-:W-:Y:S01]  /*5c30*/  FADD.FTZ R38, R209, R2 ;  /* 0x00000002d1267221 */ /* 0x000fe20000010000 */
[----:B------:R-:W-:Y:S02]  /*5c40*/  F2FP.BF16.F32.PACK_AB R209, R2, R209 ;  /* 0x000000d102d1723e */ /* 0x000fe400000010ff */
[C---:B------:R-:W-:Y:S01]  /*5c50*/  FSETP.NEU.FTZ.AND P3, PT, R3.reuse, -INF , PT ;  /* 0xff8000000300780b */ /* 0x040fe20003f7d000 */
[----:B------:R-:W-:Y:S01]  /*5c60*/  FMUL.FTZ R14, R3, UR5 ;  /* 0x00000005030e7c20 */ /* 0x000fe20008410000 */
[----:B------:R-:W-:Y:S01]  /*5c70*/  FADD.FTZ R5, R211, R38 ;  /* 0x00000026d3057221 */ /* 0x000fe20000010000 */
[----:B------:R-:W-:Y:S01]  /*5c80*/  MUFU.EX2 R30, R30 ;  /* 0x0000001e001e7308 */ /* 0x000fe20000000800 */
[----:B------:R-:W-:Y:S02]  /*5c90*/  F2FP.BF16.F32.PACK_AB R211, R24, R211 ;  /* 0x000000d318d3723e */ /* 0x000fe400000010ff */
[----:B------:R-:W-:Y:S01]  /*5ca0*/  FSEL R14, R14, RZ, P3 ;  /* 0x000000ff0e0e7208 */ /* 0x000fe20001800000 */
[----:B------:R-:W-:Y:S01]  /*5cb0*/  FADD.FTZ R38, R24, R5 ;  /* 0x0000000518267221 */ /* 0x000fe20000010000 */
[----:B------:R-:W-:-:S02]  /*5cc0*/  PLOP3.LUT P3, PT, PT, PT, UP1, 0x80, 0x0 ;  /* 0x000000000000781c */ /* 0x000fc40003f6f018 */
[----:B0-----:R-:W-:Y:S01]  /*5cd0*/  F2FP.BF16.F32.PACK_AB R203, R42, R39 ;  /* 0x000000272acb723e */ /* 0x001fe200000010ff */
[--C-:B------:R-:W-:Y:S01]  /*5ce0*/  FFMA.FTZ R31, R31, UR5, -R14.reuse ;  /* 0x000000051f1f7c23 */ /* 0x100fe2000801080e */
[--C-:B------:R-:W-:Y:S01]  /*5cf0*/  FFMA.FTZ R56, R56, UR5, -R14.reuse ;  /* 0x0000000538387c23 */ /* 0x100fe2000801080e */
[--C-:B------:R-:W-:Y:S01]  /*5d00*/  FFMA.FTZ R57, R57, UR5, -R14.reuse ;  /* 0x0000000539397c23 */ /* 0x100fe2000801080e */
[--C-:B------:R-:W-:Y:S01]  /*5d10*/  FFMA.FTZ R58, R58, UR5, -R14.reuse ;  /* 0x000000053a3a7c23 */ /* 0x100fe2000801080e */
        /* <DEDUP_REMOVED lines=13> */
[--C-:B------:R-:W-:Y:S01]  /*5df0*/  FFMA.FTZ R41, R41, UR5, -R14.reuse ;  /* 0x0000000529297c23 */ /* 0x100fe2000801080e */
[--C-:B------:R-:W-:Y:S01]  /*5e00*/  FFMA.FTZ R44, R44, UR5, -R14.reuse ;  /* 0x000000052c2c7c23 */ /* 0x100fe2000801080e */
[----:B------:R-:W-:Y:S01]  /*5e10*/  FADD.FTZ R21, R52, R21 ;  /* 0x0000001534157221 */ /* 0x000fe20000010000 */
[--C-:B------:R-:W-:Y:S01]  /*5e20*/  FFMA.FTZ R45, R45, UR5, -R14.reuse ;  /* 0x000000052d2d7c23 */ /* 0x100fe2000801080e */
[--C-:B------:R-:W-:Y:S01]  /*5e30*/  FFMA.FTZ R48, R48, UR5, -R14.reuse ;  /* 0x0000000530307c23 */ /* 0x100fe2000801080e */
[----:B------:R-:W1:Y:S01]  /*5e40*/  MUFU.EX2 R57, R57 ;  /* 0x0000003900397308 */ /* 0x000e620000000800 */
[----:B------:R-:W-:Y:S01]  /*5e50*/  FADD.FTZ R62, R34, R21 ;  /* 0x00000015223e7221 */ /* 0x000fe20000010000 */
[--C-:B------:R-:W-:Y:S01]  /*5e60*/  FFMA.FTZ R49, R49, UR5, -R14.reuse ;  /* 0x0000000531317c23 */ /* 0x100fe2000801080e */
[--C-:B------:R-:W-:Y:S01]  /*5e70*/  FFMA.FTZ R47, R47, UR5, -R14.reuse ;  /* 0x000000052f2f7c23 */ /* 0x100fe2000801080e */
[----:B------:R-:W-:Y:S01]  /*5e80*/  FFMA.FTZ R50, R50, UR5, -R14 ;  /* 0x0000000532327c23 */ /* 0x000fe2000801080e */
[----:B------:R-:W-:Y:S01]  /*5e90*/  FADD.FTZ R62, R43, R62 ;  /* 0x0000003e2b3e7221 */ /* 0x000fe20000010000 */
[----:B------:R-:W-:Y:S01]  /*5ea0*/  FFMA.FTZ R14, R46, UR5, -R14 ;  /* 0x000000052e0e7c23 */ /* 0x000fe2000801080e */
[----:B------:R-:W-:Y:S01]  /*5eb0*/  F2FP.BF16.F32.PACK_AB R205, R54, R205 ;  /* 0x000000cd36cd723e */ /* 0x000fe200000010ff */
[----:B------:R-:W2:Y:S01]  /*5ec0*/  MUFU.EX2 R58, R58 ;  /* 0x0000003a003a7308 */ /* 0x000ea20000000800 */
[----:B0-----:R-:W-:Y:S01]  /*5ed0*/  FADD.FTZ R38, R31, R56 ;  /* 0x000000381f267221 */ /* 0x001fe20000010000 */
[----:B------:R-:W-:Y:S01]  /*5ee0*/  FADD.FTZ R21, R39, R62 ;  /* 0x0000003e27157221 */ /* 0x000fe20000010000 */
[----:B------:R-:W-:-:S02]  /*5ef0*/  F2FP.BF16.F32.PACK_AB R207, R52, R207 ;  /* 0x000000cf34cf723e */ /* 0x000fc400000010ff */
[----:B------:R-:W-:Y:S02]  /*5f00*/  CS2R R62, SRZ ;  /* 0x00000000003e7805 */ /* 0x000fe4000001ff00 */
[----:B------:R-:W-:Y:S01]  /*5f10*/  F2FP.BF16.F32.PACK_AB R208, R56, R31 ;  /* 0x0000001f38d0723e */ /* 0x000fe200000010ff */
[----:B------:R-:W-:Y:S01]  /*5f20*/  FADD.FTZ R21, R42, R21 ;  /* 0x000000152a157221 */ /* 0x000fe20000010000 */
[----:B------:R-:W-:Y:S01]  /*5f30*/  CS2R R52, SRZ ;  /* 0x0000000000347805 */ /* 0x000fe2000001ff00 */
[----:B------:R-:W0:Y:S01]  /*5f40*/  MUFU.EX2 R32, R32 ;  /* 0x0000002000207308 */ /* 0x000e220000000800 */
[----:B-1----:R-:W-:Y:S01]  /*5f50*/  FADD.FTZ R5, R57, R38 ;  /* 0x0000002639057221 */ /* 0x002fe20000010000 */
[----:B------:R-:W-:Y:S02]  /*5f60*/  CS2R R42, SRZ ;  /* 0x00000000002a7805 */ /* 0x000fe4000001ff00 */
[----:B------:R-:W-:-:S04]  /*5f70*/  CS2R R34, SRZ ;  /* 0x0000000000227805 */ /* 0x000fc8000001ff00 */
[----:B------:R-:W1:Y:S01]  /*5f80*/  MUFU.EX2 R33, R33 ;  /* 0x0000002100217308 */ /* 0x000e620000000800 */
[C---:B--2---:R-:W-:Y:S01]  /*5f90*/  FADD.FTZ R5, R58.reuse, R5 ;  /* 0x000000053a057221 */ /* 0x044fe20000010000 */
[----:B------:R-:W-:Y:S02]  /*5fa0*/  F2FP.BF16.F32.PACK_AB R210, R58, R57 ;  /* 0x000000393ad2723e */ /* 0x000fe400000010ff */
[----:B------:R-:W-:Y:S02]  /*5fb0*/  CS2R R58, SRZ ;  /* 0x00000000003a7805 */ /* 0x000fe4000001ff00 */
[----:B------:R-:W-:Y:S02]  /*5fc0*/  CS2R R56, SRZ ;  /* 0x0000000000387805 */ /* 0x000fe4000001ff00 */
[----:B------:R-:W2:Y:S01]  /*5fd0*/  MUFU.EX2 R25, R25 ;  /* 0x0000001900197308 */ /* 0x000ea20000000800 */
[----:B0-----:R-:W-:-:S07]  /*5fe0*/  FADD.FTZ R38, R32, R5 ;  /* 0x0000000520267221 */ /* 0x001fce0000010000 */
[----:B------:R-:W0:Y:S01]  /*5ff0*/  MUFU.EX2 R36, R36 ;  /* 0x0000002400247308 */ /* 0x000e220000000800 */
[C---:B-1----:R-:W-:Y:S01]  /*6000*/  FADD.FTZ R38, R33.reuse, R38 ;  /* 0x0000002621267221 */ /* 0x042fe20000010000 */
[----:B------:R-:W-:Y:S02]  /*6010*/  F2FP.BF16.F32.PACK_AB R204, R33, R32 ;  /* 0x0000002021cc723e */ /* 0x000fe400000010ff */
[----:B------:R-:W-:-:S04]  /*6020*/  CS2R R32, SRZ ;  /* 0x0000000000207805 */ /* 0x000fc8000001ff00 */
[----:B------:R-:W1:Y:S01]  /*6030*/  MUFU.EX2 R28, R28 ;  /* 0x0000001c001c7308 */ /* 0x000e620000000800 */
[----:B--2---:R-:W-:Y:S01]  /*6040*/  FADD.FTZ R5, R25, R38 ;  /* 0x0000002619057221 */ /* 0x004fe20000010000 */
[----:B------:R-:W-:-:S06]  /*6050*/  FADD.FTZ R38, R30, R21 ;  /* 0x000000151e267221 */ /* 0x000fcc0000010000 */
[----:B------:R-:W2:Y:S01]  /*6060*/  MUFU.EX2 R51, R51 ;  /* 0x0000003300337308 */ /* 0x000ea20000000800 */
[C---:B0-----:R-:W-:Y:S01]  /*6070*/  FADD.FTZ R5, R36.reuse, R5 ;  /* 0x0000000524057221 */ /* 0x041fe20000010000 */
[----:B------:R-:W-:Y:S02]  /*6080*/  F2FP.BF16.F32.PACK_AB R206, R36, R25 ;  /* 0x0000001924ce723e */ /* 0x000fe400000010ff */
[----:B------:R-:W-:-:S04]  /*6090*/  CS2R R24, SRZ ;  /* 0x0000000000187805 */ /* 0x000fc8000001ff00 */
[----:B------:R-:W0:Y:S01]  /*60a0*/  MUFU.EX2 R37, R37 ;  /* 0x0000002500257308 */ /* 0x000e220000000800 */
[----:B-1----:R-:W-:-:S07]  /*60b0*/  FADD.FTZ R0, R28, R5 ;  /* 0x000000051c007221 */ /* 0x002fce0000010000 */
[----:B------:R-:W1:Y:S01]  /*60c0*/  MUFU.EX2 R55, R55 ;  /* 0x0000003700377308 */ /* 0x000e620000000800 */
[C---:B--2---:R-:W-:Y:S01]  /*60d0*/  FADD.FTZ R38, R51.reuse, R38 ;  /* 0x0000002633267221 */ /* 0x044fe20000010000 */
[----:B------:R-:W-:Y:S02]  /*60e0*/  F2FP.BF16.F32.PACK_AB R197, R51, R30 ;  /* 0x0000001e33c5723e */ /* 0x000fe400000010ff */
[----:B------:R-:W-:-:S04]  /*60f0*/  CS2R R30, SRZ ;  /* 0x00000000001e7805 */ /* 0x000fc8000001ff00 */
[----:B------:R-:W2:Y:S01]  /*6100*/  MUFU.EX2 R29, R29 ;  /* 0x0000001d001d7308 */ /* 0x000ea20000000800 */
[C---:B0-----:R-:W-:Y:S01]  /*6110*/  FADD.FTZ R0, R37.reuse, R0 ;  /* 0x0000000025007221 */ /* 0x041fe20000010000 */
[----:B------:R-:W-:Y:S02]  /*6120*/  F2FP.BF16.F32.PACK_AB R200, R37, R28 ;  /* 0x0000001c25c8723e */ /* 0x000fe400000010ff */
[----:B------:R-:W-:-:S04]  /*6130*/  CS2R R36, SRZ ;  /* 0x0000000000247805 */ /* 0x000fc8000001ff00 */
[----:B------:R-:W0:Y:S01]  /*6140*/  MUFU.EX2 R60, R27 ;  /* 0x0000001b003c7308 */ /* 0x000e220000000800 */
[----:B-1----:R-:W-:Y:S01]  /*6150*/  FADD.FTZ R21, R55, R38 ;  /* 0x0000002637157221 */ /* 0x002fe20000010000 */
[----:B------:R-:W-:-:S06]  /*6160*/  CS2R R38, SRZ ;  /* 0x0000000000267805 */ /* 0x000fcc000001ff00 */
[----:B------:R-:W1:Y:S01]  /*6170*/  MUFU.EX2 R40, R40 ;  /* 0x0000002800287308 */ /* 0x000e620000000800 */
[----:B--2---:R-:W-:-:S07]  /*6180*/  FADD.FTZ R5, R29, R0 ;  /* 0x000000001d057221 */ /* 0x004fce0000010000 */
[----:B------:R-:W2:Y:S01]  /*6190*/  MUFU.EX2 R41, R41 ;  /* 0x0000002900297308 */ /* 0x000ea20000000800 */
[C---:B0-----:R-:W-:Y:S01]  /*61a0*/  FADD.FTZ R2, R60.reuse, R21 ;  /* 0x000000153c027221 */ /* 0x041fe20000010000 */
[----:B------:R-:W-:Y:S02]  /*61b0*/  F2FP.BF16.F32.PACK_AB R199, R60, R55 ;  /* 0x000000373cc7723e */ /* 0x000fe400000010ff */
[----:B------:R-:W-:Y:S02]  /*61c0*/  CS2R R60, SRZ ;  /* 0x00000000003c7805 */ /* 0x000fe4000001ff00 */
[----:B------:R-:W-:Y:S01]  /*61d0*/  CS2R R54, SRZ ;  /* 0x0000000000367805 */ /* 0x000fe2000001ff00 */
[----:B------:R-:W-:Y:S01]  /*61e0*/  FADD.FTZ R21, R193, R2 ;  /* 0x00000002c1157221 */ /* 0x000fe20000010000 */
[----:B------:R-:W0:Y:S01]  /*61f0*/  MUFU.EX2 R26, R26 ;  /* 0x0000001a001a7308 */ /* 0x000e220000000800 */
[C---:B-1----:R-:W-:Y:S01]  /*6200*/  FADD.FTZ R0, R40.reuse, R5 ;  /* 0x0000000528007221 */ /* 0x042fe20000010000 */
[----:B------:R-:W-:-:S02]  /*6210*/  F2FP.BF16.F32.PACK_AB R202, R40, R29 ;  /* 0x0000001d28ca723e */ /* 0x000fc400000010ff */
[----:B------:R-:W-:-:S04]  /*6220*/  CS2R R28, SRZ ;  /* 0x00000000001c7805 */ /* 0x000fc8000001ff00 */
[----:B------:R-:W1:Y:S01]  /*6230*/  MUFU.EX2 R44, R44 ;  /* 0x0000002c002c7308 */ /* 0x000e620000000800 */
[----:B--2---:R-:W-:-:S07]  /*6240*/  FADD.FTZ R5, R41, R0 ;  /* 0x0000000029057221 */ /* 0x004fce0000010000 */
[----:B------:R-:W2:Y:S01]  /*6250*/  MUFU.EX2 R45, R45 ;  /* 0x0000002d002d7308 */ /* 0x000ea20000000800 */
[C---:B0-----:R-:W-:Y:S01]  /*6260*/  FADD.FTZ R21, R26.reuse, R21 ;  /* 0x000000151a157221 */ /* 0x041fe20000010000 */
[----:B------:R-:W-:-:S06]  /*6270*/  F2FP.BF16.F32.PACK_AB R193, R26, R193 ;  /* 0x000000c11ac1723e */ /* 0x000fcc00000010ff */
[----:B------:R-:W0:Y:S01]  /*6280*/  MUFU.EX2 R20, R20 ;  /* 0x0000001400147308 */ /* 0x000e220000000800 */
[C---:B-1----:R-:W-:Y:S01]  /*6290*/  FADD.FTZ R0, R44.reuse, R5 ;  /* 0x000000052c007221 */ /* 0x042fe20000010000 */
[----:B------:R-:W-:Y:S02]  /*62a0*/  F2FP.BF16.F32.PACK_AB R196, R44, R41 ;  /* 0x000000292cc4723e */ /* 0x000fe400000010ff */
[----:B------:R-:W-:-:S04]  /*62b0*/  CS2R R40, SRZ ;  /* 0x0000000000287805 */ /* 0x000fc8000001ff00 */
[----:B------:R-:W1:Y:S01]  /*62c0*/  MUFU.EX2 R48, R48 ;  /* 0x0000003000307308 */ /* 0x000e620000000800 */
[----:B--2---:R-:W-:-:S07]  /*62d0*/  FADD.FTZ R5, R45, R0 ;  /* 0x000000002d057221 */ /* 0x004fce0000010000 */
[----:B------:R-:W2:Y:S01]  /*62e0*/  MUFU.EX2 R49, R49 ;  /* 0x0000003100317308 */ /* 0x000ea20000000800 */
[----:B0-----:R-:W-:-:S07]  /*62f0*/  FADD.FTZ R2, R20, R21 ;  /* 0x0000001514027221 */ /* 0x001fce0000010000 */
[----:B------:R0:W3:Y:S01]  /*6300*/  MUFU.EX2 R192, R47 ;  /* 0x0000002f00c07308 */ /* 0x0000e20000000800 */
[C---:B-1----:R-:W-:Y:S01]  /*6310*/  FADD.FTZ R0, R48.reuse, R5 ;  /* 0x0000000530007221 */ /* 0x042fe20000010000 */
[C---:B------:R-:W-:Y:S01]  /*6320*/  FADD.FTZ R5, R195.reuse, R2 ;  /* 0x00000002c3057221 */ /* 0x040fe20000010000 */
[----:B------:R-:W-:Y:S01]  /*6330*/  F2FP.BF16.F32.PACK_AB R195, R195, R20 ;  /* 0x00000014c3c3723e */ /* 0x000fe200000010ff */
[----:B------:R-:W-:Y:S01]  /*6340*/  IMAD.U32 R20, RZ, RZ, UR6 ;  /* 0x00000006ff147e24 */ /* 0x000fe2000f8e00ff */
[----:B------:R-:W-:Y:S01]  /*6350*/  F2FP.BF16.F32.PACK_AB R198, R48, R45 ;  /* 0x0000002d30c6723e */ /* 0x000fe200000010ff */
[----:B------:R-:W-:Y:S01]  /*6360*/  IMAD.MOV.U32 R2, RZ, RZ, 0x3f800000 ;  /* 0x3f800000ff027424 */ /* 0x000fe200078e00ff */
[----:B------:R-:W-:Y:S01]  /*6370*/  CS2R R44, SRZ ;  /* 0x00000000002c7805 */ /* 0x000fe2000001ff00 */
[----:B------:R-:W1:Y:S01]  /*6380*/  MUFU.EX2 R50, R50 ;  /* 0x0000003200327308 */ /* 0x000e620000000800 */
[----:B--2---:R-:W-:Y:S01]  /*6390*/  FADD.FTZ R27, R49, R0 ;  /* 0x00000000311b7221 */ /* 0x004fe20000010000 */
[----:B------:R-:W-:Y:S01]  /*63a0*/  IMAD.MOV.U32 R0, RZ, RZ, 0x3f800000 ;  /* 0x3f800000ff007424 */ /* 0x000fe200078e00ff */
[----:B0-----:R-:W-:-:S05]  /*63b0*/  CS2R R46, SRZ ;  /* 0x00000000002e7805 */ /* 0x001fca000001ff00 */
[----:B------:R1:W0:Y:S01]  /*63c0*/  MUFU.EX2 R21, R14 ;  /* 0x0000000e00157308 */ /* 0x0002220000000800 */
[C---:B---3--:R-:W-:Y:S01]  /*63d0*/  FADD.FTZ R27, R192.reuse, R27 ;  /* 0x0000001bc01b7221 */ /* 0x048fe20000010000 */
[----:B------:R-:W-:Y:S02]  /*63e0*/  F2FP.BF16.F32.PACK_AB R192, R192, R49 ;  /* 0x00000031c0c0723e */ /* 0x000fe400000010ff */
[----:B------:R-:W-:Y:S01]  /*63f0*/  CS2R R48, SRZ ;  /* 0x0000000000307805 */ /* 0x000fe2000001ff00 */
[----:B-1----:R-:W-:Y:S01]  /*6400*/  FADD.FTZ R14, R50, R27 ;  /* 0x0000001b320e7221 */ /* 0x002fe20000010000 */
[----:B------:R-:W-:Y:S02]  /*6410*/  CS2R R26, SRZ ;  /* 0x00000000001a7805 */ /* 0x000fe4000001ff00 */
[C---:B0-----:R-:W-:Y:S01]  /*6420*/  F2FP.BF16.F32.PACK_AB R194, R21.reuse, R50 ;  /* 0x0000003215c2723e */ /* 0x041fe200000010ff */
[----:B------:R-:W-:Y:S01]  /*6430*/  FADD.FTZ R14, R21, R14 ;  /* 0x0000000e150e7221 */ /* 0x000fe20000010000 */
[----:B------:R-:W-:Y:S01]  /*6440*/  CS2R R50, SRZ ;  /* 0x0000000000327805 */ /* 0x000fe2000001ff00 */
[----:B------:R-:W-:Y:S06]  /*6450*/  @!P3 BRA `(.L_x_2366) ;  /* 0x000000400090b947 */ /* 0x000fec0003800000 */
[----:B------:R-:W-:Y:S01]  /*6460*/  R2UR UR4, R236 ;  /* 0x00000000ec0472ca */ /* 0x000fe200000e0000 */
[----:B------:R-:W-:Y:S01]  /*6470*/  IMAD.MOV.U32 R21, RZ, RZ, R4 ;  /* 0x000000ffff157224 */ /* 0x000fe200078e0004 */
[----:B------:R-:W-:Y:S01]  /*6480*/  UMOV UR61, UR60 ;  /* 0x0000003c003d7c82 */ /* 0x000fe20008000000 */
[----:B------:R-:W-:Y:S02]  /*6490*/  IMAD.MOV.U32 R235, RZ, RZ, R3 ;  /* 0x000000ffffeb7224 */ /* 0x000fe400078e0003 */
[----:B------:R-:W-:Y:S02]  /*64a0*/  IMAD.MOV.U32 R2, RZ, RZ, 0x3f800000 ;  /* 0x3f800000ff027424 */ /* 0x000fe400078e00ff */
[----:B------:R-:W-:-:S06]  /*64b0*/  IMAD.MOV.U32 R151, RZ, RZ, RZ ;  /* 0x000000ffff977224 */ /* 0x000fcc00078e00ff */
[----:B------:R-:W-:Y:S01]  /*64c0*/  IMAD.U32 R236, RZ, RZ, UR4 ;  /* 0x00000004ffec7e24 */ /* 0x000fe2000f8e00ff */
[----:B------:R-:W-:-:S13]  /*64d0*/  R2UR UR4, R16 ;  /* 0x00000000100472ca */ /* 0x000fda00000e0000 */
[----:B------:R-:W-:-:S07]  /*64e0*/  IMAD.U32 R237, RZ, RZ, UR4 ;  /* 0x00000004ffed7e24 */ /* 0x000fce000f8e00ff */
.L_x_2375:
        /* <DEDUP_REMOVED lines=9> */
.L_x_2367:
[----:B------:R-:W-:Y:S02]  /*6580*/  R2UR UR4, R17 ;  /* 0x00000000110472ca */ /* 0x000fe400000e0000 */
[----:B------:R-:W-:-:S11]  /*6590*/  R2UR UR5, R16 ;  /* 0x00000000100572ca */ /* 0x000fd600000e0000 */
[----:B------:R-:W-:Y:S02]  /*65a0*/  ULEA UR4, UR60, UR4, 0x3 ;  /* 0x000000043c047291 */ /* 0x000fe4000f8e183f */
[----:B------:R-:W-:-:S04]  /*65b0*/  IMAD.U32 R4, RZ, RZ, UR5 ;  /* 0x00000005ff047e24 */ /* 0x000fc8000f8e00ff */
[----:B------:R-:W-:Y:S01]  /*65c0*/  IMAD.U32 R3, RZ, RZ, UR4 ;  /* 0x00000004ff037e24 */ /* 0x000fe2000f8e00ff */
[----:B------:R-:W-:-:S04]  /*65d0*/  SHF.L.U32 R4, R4, 0x1f, RZ ;  /* 0x0000001f04047819 */ /* 0x000fc800000006ff */
[----:B------:R0:W1:Y:S01]  /*65e0*/  SYNCS.PHASECHK.TRANS64.TRYWAIT P3, [UR4+0x38830], R4 ;  /* 0x03883004ff0075a7 */ /* 0x0000620008060144 */
[----:B------:R-:W-:Y:S05]  /*65f0*/  @!P0 BRA `(.L_x_2368) ;  /* 0x0000000000048947 */ /* 0x000fea0003800000 */
[----:B------:R-:W-:Y:S01]  /*6600*/  BPT.TRAP 0x1 ;  /* 0x000000040000795c */ /* 0x000fe20000300000 */
.L_x_2368:
[----:B-1----:R-:W-:Y:S05]  /*6610*/  @P3 BRA `(.L_x_2369) ;  /* 0x00000000000c3947 */ /* 0x002fea0003800000 */
[----:B------:R-:W-:-:S13]  /*6620*/  R2UR UR4, R3 ;  /* 0x00000000030472ca */ /* 0x000fda00000e0000 */
[----:B------:R-:W1:Y:S02]  /*6630*/  SYNCS.PHASECHK.TRANS64.TRYWAIT P3, [UR4+0x38830], R4 ;  /* 0x03883004ff0075a7 */ /* 0x000e640008060144 */
[----:B-1----:R-:W-:Y:S05]  /*6640*/  @!P3 BRA `(.L_x_2370) ;  /* 0x0000015c003cb947 */ /* 0x002fea0003800000 */
.L_x_2369:
[----:B------:R-:W-:Y:S01]  /*6650*/  R2UR UR4, R15 ;  /* 0x000000000f0472ca */ /* 0x000fe200000e0000 */
[----:B------:R-:W-:Y:S01]  /*6660*/  WARPGROUP.ARRIVE ;  /* 0x00000000000079c5 */ /* 0x000fe20000000000 */
        /* <DEDUP_REMOVED lines=11> */
[----:B------:R-:W-:Y:S01]  /*6720*/  UIMAD UR4, UR60, 0xa00, UR4 ;  /* 0x00000a003c0478a4 */ /* 0x000fe2000f8e0204 */
[-C--:B------:R-:W-:Y:S01]  /*6730*/  FMUL.FTZ R24, R24, R0.reuse ;  /* 0x0000000018187220 */ /* 0x080fe20000410000 */
[----:B------:R-:W-:Y:S01]  /*6740*/  UMOV UR56, UR14 ;  /* 0x0000000e00387c82 */ /* 0x000fe20008000000 */
[----:B------:R-:W-:Y:S01]  /*6750*/  UMOV UR35, 0x40000040 ;  /* 0x4000004000237882 */ /* 0x000fe20000000000 */
[----:B------:R-:W-:Y:S01]  /*6760*/  UMOV UR57, UR15 ;  /* 0x0000000f00397c82 */ /* 0x000fe20008000000 */
[----:B------:R-:W-:Y:S01]  /*6770*/  UIADD3 UR18, UR4, 0x282, URZ ;  /* 0x0000028204127890 */ /* 0x000fe2000fffe03f */
[-C--:B------:R-:W-:Y:S01]  /*6780*/  FMUL.FTZ R25, R25, R0.reuse ;  /* 0x0000000019197220 */ /* 0x080fe20000410000 */
[----:B------:R-:W-:Y:S01]  /*6790*/  UMOV UR58, UR4 ;  /* 0x00000004003a7c82 */ /* 0x000fe20008000000 */
[----:B------:R-:W-:Y:S01]  /*67a0*/  UIADD3 UR22, UR4, 0x284, URZ ;  /* 0x0000028404167890 */ /* 0x000fe2000fffe03f */
[----:B------:R-:W-:Y:S01]  /*67b0*/  HGMMA.64x16x16.F32.BF16 R184, gdesc[UR56], RZ, !UPT, gsb0 ;  /* 0x0020000038b879f0 */ /* 0x000fe2000c0018ff */
[----:B------:R-:W-:Y:S01]  /*67c0*/  UIADD3 UR58, UR4, 0x80, URZ ;  /* 0x00000080043a7890 */ /* 0x000fe2000fffe03f */
[-C--:B------:R-:W-:Y:S01]  /*67d0*/  FMUL.FTZ R28, R28, R0.reuse ;  /* 0x000000001c1c7220 */ /* 0x080fe20000410000 */
[----:B------:R-:W-:Y:S01]  /*67e0*/  UMOV UR59, 0x40000040 ;  /* 0x40000040003b7882 */ /* 0x000fe20000000000 */
[----:B------:R-:W-:Y:S01]  /*67f0*/  UMOV UR56, UR14 ;  /* 0x0000000e00387c82 */ /* 0x000fe20008000000 */
[----:B------:R-:W-:Y:S01]  /*6800*/  UMOV UR57, UR15 ;  /* 0x0000000f00397c82 */ /* 0x000fe20008000000 */
        /* <DEDUP_REMOVED lines=54> */
[----:B------:R-:W-:Y:S01]  /*6b70*/  UIADD3 UR58, UR4, 0x100, URZ ;  /* 0x00000100043a7890 */ /* 0x000fe2000fffe03f */
[-C--:B------:R-:W-:Y:S01]  /*6b80*/  FMUL.FTZ R105, R105, R0.reuse ;  /* 0x0000000069697220 */ /* 0x080fe20000410000 */
[----:B------:R-:W-:Y:S01]  /*6b90*/  UMOV UR59, 0x40000040 ;  /* 0x40000040003b7882 */ /* 0x000fe20000000000 */
[----:B------:R-:W-:Y:S01]  /*6ba0*/  UMOV UR56, UR14 ;  /* 0x0000000e00387c82 */ /* 0x000fe20008000000 */
[----:B------:R-:W-:Y:S01]  /*6bb0*/  UMOV UR57, UR15 ;  /* 0x0000000f00397c82 */ /* 0x000fe20008000000 */
        /* <DEDUP_REMOVED lines=97> */
[----:B------:R-:W-:Y:S01]  /*71d0*/  UMOV UR59, 0x40000040 ;  /* 0x40000040003b7882 */ /* 0x000fe20000000000 */
[----:B------:R-:W-:Y:S01]  /*71e0*/  UMOV UR56, UR14 ;  /* 0x0000000e00387c82 */ /* 0x000fe20008000000 */
[----:B------:R-:W-:Y:S01]  /*71f0*/  UMOV UR57, UR15 ;  /* 0x0000000f00397c82 */ /* 0x000fe20008000000 */
[----:B------:R-:W-:Y:S01]  /*7200*/  UIADD3 UR14, UR4, 0x280, URZ ;  /* 0x00000280040e7890 */ /* 0x000fe2000fffe03f */
[----:B------:R-:W-:Y:S01]  /*7210*/  UMOV UR15, 0x40000040 ;  /* 0x40000040000f7882 */ /* 0x000fe20000000000 */
[----:B------:R-:W-:Y:S02]  /*7220*/  WARPGROUP.DEPBAR.LE gsb0, 0x0 ;  /* 0x00008000000079c5 */ /* 0x000fe40000010000 */
[----:B-1----:R-:W-:-:S06]  /*7230*/  WARPGROUP.ARRIVE ;  /* 0x00000000000079c5 */ /* 0x002fcc0000000000 */
[----:B------:R-:W-:Y:S01]  /*7240*/  HGMMA.64x16x16.F32.BF16 R152, gdesc[UR56], RZ, !UPT, gsb0 ;  /* 0x00200000389879f0 */ /* 0x000fe2000c0018ff */
[----:B------:R-:W-:Y:S01]  /*7250*/  UIADD3 UR58, UR4, 0x2, URZ ;  /* 0x00000002043a7890 */ /* 0x000fe2000fffe03f */
[----:B------:R-:W-:Y:S01]  /*7260*/  UMOV UR59, 0x40000040 ;  /* 0x40000040003b7882 */ /* 0x000fe20000000000 */
[----:B------:R-:W-:Y:S01]  /*7270*/  UMOV UR56, UR10 ;  /* 0x0000000a00387c82 */ /* 0x000fe20008000000 */
[----:B------:R-:W-:Y:S01]  /*7280*/  UMOV UR57, UR11 ;  /* 0x0000000b00397c82 */ /* 0x000fe20008000000 */
[----:B------:R-:W-:Y:S02]  /*7290*/  WARPGROUP.DEPBAR.LE gsb0, 0x0 ;  /* 0x00008000000079c5 */ /* 0x000fe40000010000 */
[----:B------:R-:W-:-:S06]  /*72a0*/  WARPGROUP.ARRIVE ;  /* 0x00000000000079c5 */ /* 0x000fcc0000000000 */
[----:B------:R-:W-:Y:S01]  /*72b0*/  HGMMA.64x16x16.F32.BF16 R184, gdesc[UR56], R184, gsb0 ;  /* 0x0020000038b879f0 */ /* 0x000fe200080018b8 */
        /* <DEDUP_REMOVED lines=25> */
[----:B------:R-:W-:Y:S01]  /*7450*/  UIADD3 UR10, UR4, 0x6, URZ ;  /* 0x00000006040a7890 */ /* 0x000fe2000fffe03f */
[----:B------:R-:W-:Y:S01]  /*7460*/  UMOV UR11, 0x40000040 ;  /* 0x40000040000b7882 */ /* 0x000fe20000000000 */
        /* <DEDUP_REMOVED lines=66> */
[----:B------:R-:W-:-:S11]  /*7890*/  R2UR UR11, R7 ;  /* 0x00000000070b72ca */ /* 0x000fd600000e0000 */
[----:B------:R-:W-:Y:S02]  /*78a0*/  UMOV UR56, UR10 ;  /* 0x0000000a00387c82 */ /* 0x000fe40008000000 */
[----:B------:R-:W-:Y:S01]  /*78b0*/  UMOV UR57, UR11 ;  /* 0x0000000b00397c82 */ /* 0x000fe20008000000 */
[----:B------:R-:W-:Y:S01]  /*78c0*/  UMOV UR5, UR11 ;  /* 0x0000000b00057c82 */ /* 0x000fe20008000000 */
        /* <DEDUP_REMOVED lines=274> */
[----:B------:R-:W-:Y:S01]  /*89f0*/  UMOV UR4, UR10 ;  /* 0x0000000a00047c82 */ /* 0x000fe20008000000 */
[----:B------:R-:W-:Y:S02]  /*8a00*/  WARPGROUP.DEPBAR.LE gsb0, 0x0 ;  /* 0x00008000000079c5 */ /* 0x000fe40000010000 */
[----:B------:R-:W-:-:S06]  /*8a10*/  WARPGROUP.ARRIVE ;  /* 0x00000000000079c5 */ /* 0x000fcc0000000000 */
[----:B------:R-:W-:Y:S03]  /*8a20*/  HGMMA.64x16x16.F32.BF16 R160, gdesc[UR56], R160, gsb0 ;  /* 0x0020000038a079f0 */ /* 0x000fe600080018a0 */
[----:B------:R-:W-:Y:S02]  /*8a30*/  WARPGROUP.DEPBAR.LE gsb0, 0x0 ;  /* 0x00008000000079c5 */ /* 0x000fe40000010000 */
[----:B------:R-:W-:-:S06]  /*8a40*/  WARPGROUP.ARRIVE ;  /* 0x00000000000079c5 */ /* 0x000fcc0000000000 */
[----:B------:R-:W-:Y:S03]  /*8a50*/  HGMMA.64x16x16.F32.BF16 R152, gdesc[UR4], R152, gsb0 ;  /* 0x00200000049879f0 */ /* 0x000fe60008001898 */
[----:B------:R-:W-:Y:S02]  /*8a60*/  WARPGROUP.DEPBAR.LE gsb0, 0x0 ;  /* 0x00008000000079c5 */ /* 0x000fe40000010000 */
[----:B------:R-:W-:Y:S05]  /*8a70*/  @!P0 BRA `(.L_x_2371) ;  /* 0x0000000000048947 */ /* 0x000fea0003800000 */
[----:B------:R-:W-:Y:S01]  /*8a80*/  BPT.TRAP 0x1 ;  /* 0x000000040000795c */ /* 0x000fe20000300000 */
.L_x_2371:
[----:B------:R-:W-:Y:S02]  /*8a90*/  R2UR UR4, R17 ;  /* 0x00000000110472ca */ /* 0x000fe400000e0000 */
[----:B------:R-:W-:-:S11]  /*8aa0*/  R2UR UR5, R237 ;  /* 0x00000000ed0572ca */ /* 0x000fd600000e0000 */
[----:B------:R-:W-:Y:S02]  /*8ab0*/  ULEA UR4, UR61, UR4, 0x3 ;  /* 0x000000043d047291 */ /* 0x000fe4000f8e183f */
[----:B------:R-:W-:-:S05]  /*8ac0*/  IMAD.U32 R0, RZ, RZ, UR5 ;  /* 0x00000005ff007e24 */ /* 0x000fca000f8e00ff */
[----:B------:R-:W-:-:S04]  /*8ad0*/  SHF.L.U32 R0, R0, 0x1f, RZ ;  /* 0x0000001f00007819 */ /* 0x000fc800000006ff */
[----:B------:R1:W2:Y:S01]  /*8ae0*/  SYNCS.PHASECHK.TRANS64.TRYWAIT P3, [UR4+0x38850], R0 ;  /* 0x03885000ff0075a7 */ /* 0x0002a20008060144 */
[----:B------:R-:W-:Y:S05]  /*8af0*/  @!P0 BRA `(.L_x_2372) ;  /* 0x0000000000048947 */ /* 0x000fea0003800000 */
[----:B------:R-:W-:Y:S01]  /*8b00*/  BPT.TRAP 0x1 ;  /* 0x000000040000795c */ /* 0x000fe20000300000 */
.L_x_2372:
[----:B--2---:R-:W-:Y:S05]  /*8b10*/  @P3 BRA `(.L_x_2373) ;  /* 0x0000000000083947 */ /* 0x004fea0003800000 */
[----:B------:R-:W2:Y:S02]  /*8b20*/  SYNCS.PHASECHK.TRANS64.TRYWAIT P3, [UR4+0x38850], R0 ;  /* 0x03885000ff0075a7 */ /* 0x000ea40008060144 */
[----:B--2---:R-:W-:Y:S05]  /*8b30*/  @!P3 BRA `(.L_x_2374) ;  /* 0x00000138001cb947 */ /* 0x004fea0003800000 */
.L_x_2373:
[----:B------:R-:W-:Y:S01]  /*8b40*/  R2UR UR5, R17 ;  /* 0x00000000110572ca */ /* 0x000fe200000e0000 */
[----:B------:R-:W-:Y:S01]  /*8b50*/  WARPGROUP.ARRIVE ;  /* 0x00000000000079c5 */ /* 0x000fe20000000000 */
[----:B------:R-:W-:Y:S01]  /*8b60*/  UMOV UR7, 0x40000040 ;  /* 0x4000004000077882 */ /* 0x000fe20000000000 */
[----:B------:R-:W-:Y:S02]  /*8b70*/  R2UR UR15, R212 ;  /* 0x00000000d40f72ca */ /* 0x000fe400000e0000 */
[----:B------:R-:W-:Y:S02]  /*8b80*/  R2UR UR10, R236 ;  /* 0x00000000ec0a72ca */ /* 0x000fe400000e0000 */
[----:B------:R-:W-:Y:S02]  /*8b90*/  R2UR UR14, R18 ;  /* 0x00000000120e72ca */ /* 0x000fe400000e0000 */
[----:B------:R-:W-:-:S04]  /*8ba0*/  R2UR UR11, R22 ;  /* 0x00000000160b72ca */ /* 0x000fc800000e0000 */
[----:B------:R-:W-:-:S04]  /*8bb0*/  UIADD3 UR5, UR5, 0x400, URZ ;  /* 0x0000040005057890 */ /* 0x000fc8000fffe03f */
[----:B------:R-:W-:-:S04]  /*8bc0*/  USHF.R.U32.HI UR5, URZ, 0x4, UR5 ;  /* 0x000000043f057899 */ /* 0x000fc80008011605 */
[----:B------:R-:W-:-:S04]  /*8bd0*/  ULOP3.LUT UR5, UR5, 0x3fff, URZ, 0xc0, !UPT ;  /* 0x00003fff05057892 */ /* 0x000fc8000f8ec03f */
[----:B------:R-:W-:-:S04]  /*8be0*/  ULOP3.LUT UR5, UR5, 0x2800000, URZ, 0xfc, !UPT ;  /* 0x0280000005057892 */ /* 0x000fc8000f8efc3f */
[----:B------:R-:W-:-:S03]  /*8bf0*/  UIMAD UR5, UR61, 0xa00, UR5 ;  /* 0x00000a003d0578a4 */ /* 0x000fc6000f8e0205 */
[----:B------:R-:W-:-:S04]  /*8c00*/  UMOV UR61, UR60 ;  /* 0x0000003c003d7c82 */ /* 0x000fc80008000000 */
        /* <DEDUP_REMOVED lines=26> */
[----:B------:R-:W-:Y:S01]  /*8db0*/  HGMMA.64x256x16.F32.BF16 R24, R192, gdesc[UR4].tnspB, R24, gsb0 ;  /* 0x43e00004c0187df0 */ /* 0x000fe20008001818 */
[----:B------:R-:W-:Y:S01]  /*8dc0*/  ULDC UR6, c[0x0][0x9d8] ;  /* 0x0002760000067ab9 */ /* 0x000fe20000000800 */
[----:B------:R-:W-:Y:S01]  /*8dd0*/  R2UR UR7, R3 ;  /* 0x00000000030772ca */ /* 0x000fe200000e0000 */
[----:B-12---:R-:W-:Y:S01]  /*8de0*/  FMUL.FTZ R0, R184, UR6 ;  /* 0x00000006b8007c20 */ /* 0x006fe20008410000 */
[----:B------:R-:W-:Y:S01]  /*8df0*/  FMUL.FTZ R184, R189, UR6 ;  /* 0x00000006bdb87c20 */ /* 0x000fe20008410000 */
[----:B------:R-:W-:Y:S01]  /*8e00*/  FMUL.FTZ R2, R185, UR6 ;  /* 0x00000006b9027c20 */ /* 0x000fe20008410000 */
[----:B------:R-:W-:Y:S01]  /*8e10*/  FMUL.FTZ R189, R190, UR6 ;  /* 0x00000006bebd7c20 */ /* 0x000fe20008410000 */
[----:B------:R-:W-:Y:S01]  /*8e20*/  FMUL.FTZ R185, R187, UR6 ;  /* 0x00000006bbb97c20 */ /* 0x000fe20008410000 */
[----:B------:R-:W-:Y:S01]  /*8e30*/  FMUL.FTZ R190, R191, UR6 ;  /* 0x00000006bfbe7c20 */ /* 0x000fe20008410000 */
[----:B------:R-:W-:Y:S01]  /*8e40*/  FMUL.FTZ R191, R178, UR6 ;  /* 0x00000006b2bf7c20 */ /* 0x000fe20008410000 */
[----:B------:R-:W-:-:S02]  /*8e50*/  VIADD R187, R213, UR15 ;  /* 0x0000000fd5bb7c36 */ /* 0x000fc40008000000 */
[----:B------:R-:W-:Y:S01]  /*8e60*/  FMUL.FTZ R178, R179, UR6 ;  /* 0x00000006b3b27c20 */ /* 0x000fe20008410000 */
[----:B------:R-:W-:Y:S01]  /*8e70*/  FMUL.FTZ R179, R182, UR6 ;  /* 0x00000006b6b37c20 */ /* 0x000fe20008410000 */
[----:B------:R-:W-:Y:S01]  /*8e80*/  FMUL.FTZ R182, R171, UR6 ;  /* 0x00000006abb67c20 */ /* 0x000fe20008410000 */
[----:B------:R-:W-:Y:S01]  /*8e90*/  @P2 IMAD.HI.U32 R171, R187, UR5, RZ ;  /* 0x00000005bbab2c27 */ /* 0x000fe2000f8e00ff */
[----:B------:R-:W-:-:S03]  /*8ea0*/  @UP0 ULDC UR5, c[0x0][0x450] ;  /* 0x0001140000050ab9 */ /* 0x000fc60000000800 */
[----:B0-----:R-:W-:Y:S01]  /*8eb0*/  FMUL.FTZ R4, R188, UR6 ;  /* 0x00000006bc047c20 */ /* 0x001fe20008410000 */
[----:B------:R-:W-:Y:S01]  /*8ec0*/  FMUL.FTZ R186, R186, UR6 ;  /* 0x00000006baba7c20 */ /* 0x000fe20008410000 */
[----:B------:R-:W-:Y:S01]  /*8ed0*/  MUFU.TANH R185, R185 ;  /* 0x000000b900b97308 */ /* 0x000fe20000002400 */
[----:B------:R-:W-:Y:S01]  /*8ee0*/  @P2 SHF.R.U32.HI R187, RZ, UR5, R171 ;  /* 0x00000005ffbb2c19 */ /* 0x000fe200080116ab */
[----:B------:R-:W-:Y:S01]  /*8ef0*/  UIMAD UR5, UR10, -0x50, URZ ;  /* 0xffffffb00a0578a4 */ /* 0x000fe2000f8e023f */
[----:B------:R-:W-:Y:S01]  /*8f00*/  FMUL.FTZ R171, R162, UR6 ;  /* 0x00000006a2ab7c20 */ /* 0x000fe20008410000 */
[----:B------:R-:W-:Y:S02]  /*8f10*/  IMAD.U32 R162, RZ, RZ, UR14 ;  /* 0x0000000effa27e24 */ /* 0x000fe4000f8e00ff */
[----:B------:R-:W-:Y:S01]  /*8f20*/  FMUL.FTZ R167, R167, UR6 ;  /* 0x00000006a7a77c20 */ /* 0x000fe20008410000 */
[----:B------:R-:W-:Y:S01]  /*8f30*/  FMUL.FTZ R197, R177, UR6 ;  /* 0x00000006b1c57c20 */ /* 0x000fe20008410000 */
[----:B------:R-:W-:Y:S01]  /*8f40*/  FMUL.FTZ R170, R170, UR6 ;  /* 0x00000006aaaa7c20 */ /* 0x000fe20008410000 */
[----:B------:R-:W-:Y:S01]  /*8f50*/  IMAD.U32 R188, RZ, RZ, UR5 ;  /* 0x00000005ffbc7e24 */ /* 0x000fe2000f8e00ff */
[----:B------:R-:W0:Y:S01]  /*8f60*/  MUFU.TANH R186, R186 ;  /* 0x000000ba00ba7308 */ /* 0x000e220000002400 */
[----:B------:R-:W-:Y:S01]  /*8f70*/  FMUL.FTZ R163, R163, UR6 ;  /* 0x00000006a3a37c20 */ /* 0x000fe20008410000 */
[----:B------:R-:W-:Y:S01]  /*8f80*/  FMUL.FTZ R196, R166, UR6 ;  /* 0x00000006a6c47c20 */ /* 0x000fe20008410000 */
[----:B------:R-:W-:Y:S01]  /*8f90*/  FMUL.FTZ R180, R180, UR6 ;  /* 0x00000006b4b47c20 */ /* 0x000fe20008410000 */
[----:B------:R-:W-:Y:S01]  /*8fa0*/  IADD3 R188, -R19, 0x1, R188 ;  /* 0x0000000113bc7810 */ /* 0x000fe20007ffe1bc */
[----:B------:R-:W-:Y:S01]  /*8fb0*/  FMUL.FTZ R158, R158, UR6 ;  /* 0x000000069e9e7c20 */ /* 0x000fe20008410000 */
[----:B------:R-:W-:Y:S01]  /*8fc0*/  FMUL.FTZ R159, R159, UR6 ;  /* 0x000000069f9f7c20 */ /* 0x000fe20008410000 */
[----:B------:R-:W-:Y:S01]  /*8fd0*/  FMUL.FTZ R172, R172, UR6 ;  /* 0x00000006acac7c20 */ /* 0x000fe20008410000 */
[----:B------:R-:W1:Y:S01]  /*8fe0*/  MUFU.TANH R189, R189 ;  /* 0x000000bd00bd7308 */ /* 0x000e620000002400 */
[----:B------:R-:W-:Y:S01]  /*8ff0*/  IADD3 R188, -R162, UR11, R188 ;  /* 0x0000000ba2bc7c10 */ /* 0x000fe2000fffe1bc */
[----:B------:R-:W-:Y:S01]  /*9000*/  FMUL.FTZ R176, R176, UR6 ;  /* 0x00000006b0b07c20 */ /* 0x000fe20008410000 */
[----:B------:R-:W-:Y:S01]  /*9010*/  FMUL.FTZ R169, R169, UR6 ;  /* 0x00000006a9a97c20 */ /* 0x000fe20008410000 */
[----:B------:R-:W-:Y:S01]  /*9020*/  FMUL.FTZ R152, R152, UR6 ;  /* 0x0000000698987c20 */ /* 0x000fe20008410000 */
[----:B------:R-:W-:Y:S01]  /*9030*/  FMUL.FTZ R156, R156, UR6 ;  /* 0x000000069c9c7c20 */ /* 0x000fe20008410000 */
[----:B------:R-:W-:-:S02]  /*9040*/  ULDC UR5, c[0x0][0x988] ;  /* 0x0002620000057ab9 */ /* 0x000fc40000000800 */
[----:B------:R-:W2:Y:S08]  /*9050*/  MUFU.TANH R190, R190 ;  /* 0x000000be00be7308 */ /* 0x000eb00000002400 */
[----:B------:R-:W3:Y:S08]  /*9060*/  MUFU.TANH R191, R191 ;  /* 0x000000bf00bf7308 */ /* 0x000ef00000002400 */
[----:B------:R-:W4:Y:S08]  /*9070*/  MUFU.TANH R178, R178 ;  /* 0x000000b200b27308 */ /* 0x000f300000002400 */
[----:B------:R2:W-:Y:S08]  /*9080*/  MUFU.TANH R177, R167 ;  /* 0x000000a700b17308 */ /* 0x0005f00000002400 */
[----:B------:R-:W5:Y:S08]  /*9090*/  MUFU.TANH R179, R179 ;  /* 0x000000b300b37308 */ /* 0x000f700000002400 */
        /* <DEDUP_REMOVED lines=15> */
[----:B------:R-:W0:Y:S01]  /*9190*/  SHFL.IDX PT, R193, R187, 0x1, 0x1c1f ;  /* 0x003c1f00bbc17f89 */ /* 0x000e2200000e0000 */
[----:B------:R-:W-:Y:S01]  /*91a0*/  FMUL.FTZ R192, R175, UR6 ;  /* 0x00000006afc07c20 */ /* 0x000fe20008410000 */
[----:B------:R-:W-:Y:S01]  /*91b0*/  FMUL.FTZ R195, R183, UR6 ;  /* 0x00000006b7c37c20 */ /* 0x000fe20008410000 */
[----:B------:R-:W-:-:S04]  /*91c0*/  FMUL.FTZ R194, R174, UR6 ;  /* 0x00000006aec27c20 */ /* 0x000fc80008410000 */
[----:B------:R-:W-:Y:S08]  /*91d0*/  MUFU.TANH R192, R192 ;  /* 0x000000c000c07308 */ /* 0x000ff00000002400 */
[----:B------:R-:W5:Y:S08]  /*91e0*/  MUFU.TANH R195, R195 ;  /* 0x000000c300c37308 */ /* 0x000f700000002400 */
[----:B------:R-:W5:Y:S01]  /*91f0*/  MUFU.TANH R194, R194 ;  /* 0x000000c200c27308 */ /* 0x000f620000002400 */
[----:B0-----:R-:W-:-:S05]  /*9200*/  IMAD.IADD R193, R188, 0x1, R193 ;  /* 0x00000001bcc17824 */ /* 0x001fca00078e02c1 */
[C---:B------:R-:W-:Y:S02]  /*9210*/  ISETP.GT.AND P3, PT, R193.reuse, RZ, PT ;  /* 0x000000ffc100720c */ /* 0x040fe40003f64270 */
[C---:B------:R-:W-:Y:S02]  /*9220*/  ISETP.GT.AND P4, PT, R193.reuse, 0x1, PT ;  /* 0x00000001c100780c */ /* 0x040fe40003f84270 */
[----:B------:R-:W-:Y:S02]  /*9230*/  ISETP.GT.AND P5, PT, R193, 0x8, PT ;  /* 0x00000008c100780c */ /* 0x000fe40003fa4270 */
[----:B------:R-:W-:Y:S02]  /*9240*/  FSEL R186, R186, -INF , P3 ;  /* 0xff800000baba7808 */ /* 0x000fe40001800000 */
[----:B------:R-:W-:Y:S02]  /*9250*/  FSEL R175, R185, -INF , P4 ;  /* 0xff800000b9af7808 */ /* 0x000fe40002000000 */
[----:B------:R-:W-:-:S02]  /*9260*/  ISETP.GT.AND P6, PT, R193, 0x9, PT ;  /* 0x00000009c100780c */ /* 0x000fc40003fc4270 */
[----:B-1----:R-:W-:Y:S02]  /*9270*/  FSEL R185, R189, -INF , P5 ;  /* 0xff800000bdb97808 */ /* 0x002fe40002800000 */
[----:B------:R-:W-:Y:S02]  /*9280*/  FMNMX.FTZ R189, R186, R21, !PT ;  /* 0x00000015babd7209 */ /* 0x000fe40007810000 */
[----:B--2---:R-:W-:Y:S02]  /*9290*/  FSEL R167, R190, -INF , P6 ;  /* 0xff800000bea77808 */ /* 0x004fe40003000000 */
[----:B------:R-:W-:Y:S02]  /*92a0*/  FMNMX.FTZ R190, R175, R189, !PT ;  /* 0x000000bdafbe7209 */ /* 0x000fe40007810000 */
[----:B------:R-:W-:Y:S01]  /*92b0*/  ISETP.GT.AND P3, PT, R193, 0x10, PT ;  /* 0x00000010c100780c */ /* 0x000fe20003f64270 */
[----:B------:R0:W-:Y:S01]  /*92c0*/  MUFU.TANH R189, R180 ;  /* 0x000000b400bd7308 */ /* 0x0001e20000002400 */
[----:B------:R-:W-:-:S02]  /*92d0*/  FMNMX.FTZ R190, R185, R190, !PT ;  /* 0x000000beb9be7209 */ /* 0x000fc40007810000 */
[----:B------:R-:W-:Y:S02]  /*92e0*/  ISETP.GT.AND P4, PT, R193, 0x11, PT ;  /* 0x00000011c100780c */ /* 0x000fe40003f84270 */
[----:B---3--:R-:W-:Y:S01]  /*92f0*/  FSEL R3, R191, -INF , P3 ;  /* 0xff800000bf037808 */ /* 0x008fe20001800000 */
[----:B------:R-:W-:Y:S01]  /*9300*/  FMUL.FTZ R191, R154, UR6 ;  /* 0x000000069abf7c20 */ /* 0x000fe20008410000 */
[----:B------:R-:W-:Y:S02]  /*9310*/  FMNMX.FTZ R190, R167, R190, !PT ;  /* 0x000000bea7be7209 */ /* 0x000fe40007810000 */
[----:B------:R-:W-:Y:S01]  /*9320*/  ISETP.GT.AND P5, PT, R193, 0x18, PT ;  /* 0x00000018c100780c */ /* 0x000fe20003fa4270 */
[----:B0-----:R-:W-:Y:S01]  /*9330*/  FMUL.FTZ R180, R181, UR6 ;  /* 0x00000006b5b47c20 */ /* 0x001fe20008410000 */
[----:B----4-:R-:W-:Y:S01]  /*9340*/  FSEL R174, R178, -INF , P4 ;  /* 0xff800000b2ae7808 */ /* 0x010fe20002000000 */
[----:B------:R-:W-:Y:S01]  /*9350*/  FMUL.FTZ R181, R168, UR6 ;  /* 0x00000006a8b57c20 */ /* 0x000fe20008410000 */
[----:B------:R-:W-:Y:S01]  /*9360*/  FMNMX.FTZ R190, R3, R190, !PT ;  /* 0x000000be03be7209 */ /* 0x000fe20007810000 */
[----:B------:R-:W-:Y:S01]  /*9370*/  FMUL.FTZ R168, R155, UR6 ;  /* 0x000000069ba87c20 */ /* 0x000fe20008410000 */
[----:B------:R-:W-:Y:S01]  /*9380*/  ISETP.GT.AND P6, PT, R193, 0x19, PT ;  /* 0x00000019c100780c */ /* 0x000fe20003fc4270 */
[----:B------:R-:W0:Y:S01]  /*9390*/  MUFU.TANH R191, R191 ;  /* 0x000000bf00bf7308 */ /* 0x000e220000002400 */
[----:B-----5:R-:W-:-:S02]  /*93a0*/  FSEL R183, R179, -INF , P5 ;  /* 0xff800000b3b77808 */ /* 0x020fc40002800000 */
[----:B------:R-:W-:Y:S02]  /*93b0*/  FMNMX.FTZ R190, R174, R190, !PT ;  /* 0x000000beaebe7209 */ /* 0x000fe40007810000 */
[----:B------:R-:W-:Y:S02]  /*93c0*/  ISETP.GT.AND P3, PT, R193, 0x20, PT ;  /* 0x00000020c100780c */ /* 0x000fe40003f64270 */
[----:B------:R-:W-:Y:S01]  /*93d0*/  FSEL R179, R195, -INF , P6 ;  /* 0xff800000c3b37808 */ /* 0x000fe20003000000 */
[----:B------:R-:W1:Y:S01]  /*93e0*/  MUFU.TANH R168, R168 ;  /* 0x000000a800a87308 */ /* 0x000e620000002400 */
[----:B------:R-:W-:Y:S02]  /*93f0*/  FMNMX.FTZ R190, R183, R190, !PT ;  /* 0x000000beb7be7209 */ /* 0x000fe40007810000 */
[----:B------:R-:W-:Y:S02]  /*9400*/  ISETP.GT.AND P4, PT, R193, 0x21, PT ;  /* 0x00000021c100780c */ /* 0x000fe40003f84270 */
[----:B------:R-:W-:-:S02]  /*9410*/  FSEL R162, R170, -INF , P3 ;  /* 0xff800000aaa27808 */ /* 0x000fc40001800000 */
[----:B------:R-:W-:Y:S01]  /*9420*/  FMNMX.FTZ R190, R179, R190, !PT ;  /* 0x000000beb3be7209 */ /* 0x000fe20007810000 */
[----:B------:R-:W-:Y:S01]  /*9430*/  MUFU.TANH R180, R180 ;  /* 0x000000b400b47308 */ /* 0x000fe20000002400 */
[C---:B------:R-:W-:Y:S02]  /*9440*/  ISETP.GT.AND P5, PT, R193.reuse, 0x28, PT ;  /* 0x00000028c100780c */ /* 0x040fe40003fa4270 */
[----:B------:R-:W-:Y:S02]  /*9450*/  FSEL R182, R182, -INF , P4 ;  /* 0xff800000b6b67808 */ /* 0x000fe40002000000 */
[----:B------:R-:W-:Y:S02]  /*9460*/  FMNMX.FTZ R190, R162, R190, !PT ;  /* 0x000000bea2be7209 */ /* 0x000fe40007810000 */
[----:B------:R-:W-:Y:S01]  /*9470*/  ISETP.GT.AND P6, PT, R193, 0x29, PT ;  /* 0x00000029c100780c */ /* 0x000fe20003fc4270 */
[----:B------:R-:W-:Y:S01]  /*9480*/  MUFU.TANH R181, R181 ;  /* 0x000000b500b57308 */ /* 0x000fe20000002400 */
[----:B------:R-:W-:Y:S01]  /*9490*/  FSEL R170, R194, -INF , P5 ;  /* 0xff800000c2aa7808 */ /* 0x000fe20002800000 */
[----:B------:R-:W-:Y:S01]  /*94a0*/  FMUL.FTZ R194, R164, UR6 ;  /* 0x00000006a4c27c20 */ /* 0x000fe20008410000 */
[----:B------:R-:W-:-:S02]  /*94b0*/  FMNMX.FTZ R190, R182, R190, !PT ;  /* 0x000000beb6be7209 */ /* 0x000fc40007810000 */
[----:B------:R-:W-:Y:S02]  /*94c0*/  ISETP.GT.AND P3, PT, R193, 0x30, PT ;  /* 0x00000030c100780c */ /* 0x000fe40003f64270 */
[----:B------:R-:W-:Y:S01]  /*94d0*/  FSEL R166, R192, -INF , P6 ;  /* 0xff800000c0a67808 */ /* 0x000fe20003000000 */
[----:B------:R-:W-:Y:S01]  /*94e0*/  FMUL.FTZ R192, R173, UR6 ;  /* 0x00000006adc07c20 */ /* 0x000fe20008410000 */
[----:B------:R-:W-:Y:S01]  /*94f0*/  FMNMX.FTZ R190, R170, R190, !PT ;  /* 0x000000beaabe7209 */ /* 0x000fe20007810000 */
[----:B------:R-:W-:Y:S01]  /*9500*/  MUFU.TANH R194, R194 ;  /* 0x000000c200c27308 */ /* 0x000fe20000002400 */
[----:B------:R-:W-:Y:S02]  /*9510*/  ISETP.GT.AND P4, PT, R193, 0x31, PT ;  /* 0x00000031c100780c */ /* 0x000fe40003f84270 */
[----:B------:R-:W-:Y:S02]  /*9520*/  FSEL R171, R171, -INF , P3 ;  /* 0xff800000abab7808 */ /* 0x000fe40001800000 */
[----:B------:R-:W-:-:S02]  /*9530*/  FMNMX.FTZ R154, R166, R190, !PT ;  /* 0x000000bea69a7209 */ /* 0x000fc40007810000 */
[----:B------:R-:W-:Y:S01]  /*9540*/  ISETP.GT.AND P5, PT, R193, 0x38, PT ;  /* 0x00000038c100780c */ /* 0x000fe20003fa4270 */
[----:B------:R2:W3:Y:S01]  /*9550*/  MUFU.TANH R190, R158 ;  /* 0x0000009e00be7308 */ /* 0x0004e20000002400 */
[----:B------:R-:W-:Y:S02]  /*9560*/  FSEL R178, R163, -INF , P4 ;  /* 0xff800000a3b27808 */ /* 0x000fe40002000000 */
[----:B------:R-:W-:Y:S02]  /*9570*/  FMNMX.FTZ R154, R171, R154, !PT ;  /* 0x0000009aab9a7209 */ /* 0x000fe40007810000 */
[----:B------:R-:W-:Y:S02]  /*9580*/  ISETP.GT.AND P6, PT, R193, 0x39, PT ;  /* 0x00000039c100780c */ /* 0x000fe40003fc4270 */
[----:B------:R-:W-:Y:S01]  /*9590*/  FSEL R163, R196, -INF , P5 ;  /* 0xff800000c4a37808 */ /* 0x000fe20002800000 */
[----:B------:R-:W-:Y:S01]  /*95a0*/  FMUL.FTZ R196, R165, UR6 ;  /* 0x00000006a5c47c20 */ /* 0x000fe20008410000 */
[----:B--2---:R-:W-:Y:S01]  /*95b0*/  FMNMX.FTZ R158, R178, R154, !PT ;  /* 0x0000009ab29e7209 */ /* 0x004fe20007810000 */
[----:B------:R-:W-:Y:S01]  /*95c0*/  MUFU.TANH R192, R192 ;  /* 0x000000c000c07308 */ /* 0x000fe20000002400 */
[----:B------:R-:W-:-:S02]  /*95d0*/  ISETP.GT.AND P3, PT, R193, 0x40, PT ;  /* 0x00000040c100780c */ /* 0x000fc40003f64270 */
[----:B------:R-:W-:Y:S02]  /*95e0*/  FSEL R177, R177, -INF , P6 ;  /* 0xff800000b1b17808 */ /* 0x000fe40003000000 */
[----:B------:R-:W-:Y:S02]  /*95f0*/  FMNMX.FTZ R158, R163, R158, !PT ;  /* 0x0000009ea39e7209 */ /* 0x000fe40007810000 */
[----:B------:R-:W-:Y:S01]  /*9600*/  ISETP.GT.AND P4, PT, R193, 0x41, PT ;  /* 0x00000041c100780c */ /* 0x000fe20003f84270 */
[----:B------:R2:W4:Y:S01]  /*9610*/  MUFU.TANH R154, R159 ;  /* 0x0000009f009a7308 */ /* 0x0005220000002400 */
[----:B0-----:R-:W-:Y:S01]  /*9620*/  FSEL R155, R191, -INF , P3 ;  /* 0xff800000bf9b7808 */ /* 0x001fe20001800000 */
[----:B------:R-:W-:Y:S01]  /*9630*/  FMUL.FTZ R191, R160, UR6 ;  /* 0x00000006a0bf7c20 */ /* 0x000fe20008410000 */
[C---:B------:R-:W-:Y:S02]  /*9640*/  ISETP.GT.AND P5, PT, R193.reuse, 0x48, PT ;  /* 0x00000048c100780c */ /* 0x040fe40003fa4270 */
[----:B------:R-:W-:Y:S01]  /*9650*/  ISETP.GT.AND P6, PT, R193, 0x49, PT ;  /* 0x00000049c100780c */ /* 0x000fe20003fc4270 */
[----:B------:R-:W-:-:S02]  /*9660*/  FMUL.FTZ R193, R161, UR6 ;  /* 0x00000006a1c17c20 */ /* 0x000fc40008410000 */
[----:B------:R-:W-:Y:S01]  /*9670*/  MUFU.TANH R191, R191 ;  /* 0x000000bf00bf7308 */ /* 0x000fe20000002400 */
[----:B--2---:R-:W-:Y:S02]  /*9680*/  FMNMX.FTZ R159, R177, R158, !PT ;  /* 0x0000009eb19f7209 */ /* 0x004fe40007810000 */
[----:B-1----:R-:W-:Y:S02]  /*9690*/  FSEL R158, R168, -INF , P4 ;  /* 0xff800000a89e7808 */ /* 0x002fe40002000000 */
[----:B------:R-:W-:Y:S02]  /*96a0*/  FMNMX.FTZ R168, R155, R159, !PT ;  /* 0x0000009f9ba87209 */ /* 0x000fe40007810000 */
[----:B---3--:R-:W-:Y:S01]  /*96b0*/  FSEL R159, R190, -INF , P5 ;  /* 0xff800000be9f7808 */ /* 0x008fe20002800000 */
[----:B------:R-:W-:Y:S01]  /*96c0*/  MUFU.TANH R193, R193 ;  /* 0x000000c100c17308 */ /* 0x000fe20000002400 */
[----:B------:R-:W-:Y:S02]  /*96d0*/  FMNMX.FTZ R190, R158, R168, !PT ;  /* 0x000000a89ebe7209 */ /* 0x000fe40007810000 */
[----:B----4-:R-:W-:-:S02]  /*96e0*/  FSEL R154, R154, -INF , P6 ;  /* 0xff8000009a9a7808 */ /* 0x010fc40003000000 */
[----:B------:R-:W-:-:S03]  /*96f0*/  FMNMX.FTZ R190, R159, R190, !PT ;  /* 0x000000be9fbe7209 */ /* 0x000fc60007810000 */
[----:B------:R0:W1:Y:S01]  /*9700*/  MUFU.TANH R168, R172 ;  /* 0x000000ac00a87308 */ /* 0x0000620000002400 */
[----:B------:R-:W-:Y:S02]  /*9710*/  FMNMX.FTZ R195, R154, R190, !PT ;  /* 0x000000be9ac37209 */ /* 0x000fe40007810000 */
[----:B------:R-:W2:Y:S05]  /*9720*/  SHFL.IDX PT, R190, R187, RZ, 0x1c1f ;  /* 0x001c1fffbbbe7589 */ /* 0x000eaa00000e0000 */
[----:B------:R-:W3:Y:S01]  /*9730*/  MUFU.TANH R196, R196 ;  /* 0x000000c400c47308 */ /* 0x000ee20000002400 */
[----:B0-----:R-:W0:Y:S01]  /*9740*/  SHFL.BFLY PT, R172, R195, 0x2, 0x1f ;  /* 0x0c401f00c3ac7f89 */ /* 0x001e2200000e0000 */
[----:B--2---:R-:W-:-:S05]  /*9750*/  IMAD.IADD R190, R188, 0x1, R190 ;  /* 0x00000001bcbe7824 */ /* 0x004fca00078e02be */
[C---:B------:R-:W-:Y:S02]  /*9760*/  ISETP.GT.AND P6, PT, R190.reuse, RZ, PT ;  /* 0x000000ffbe00720c */ /* 0x040fe40003fc4270 */
[C---:B------:R-:W-:Y:S02]  /*9770*/  ISETP.GT.AND P3, PT, R190.reuse, 0x1, PT ;  /* 0x00000001be00780c */ /* 0x040fe40003f64270 */
[C---:B------:R-:W-:Y:S02]  /*9780*/  ISETP.GT.AND P4, PT, R190.reuse, 0x8, PT ;  /* 0x00000008be00780c */ /* 0x040fe40003f84270 */
[----:B------:R-:W-:Y:S02]  /*9790*/  ISETP.GT.AND P5, PT, R190, 0x9, PT ;  /* 0x00000009be00780c */ /* 0x000fe40003fa4270 */
[----:B------:R-:W-:Y:S02]  /*97a0*/  FSEL R0, R0, -INF , P6 ;  /* 0xff80000000007808 */ /* 0x000fe40003000000 */
[----:B------:R-:W-:-:S02]  /*97b0*/  FSEL R2, R2, -INF , P3 ;  /* 0xff80000002027808 */ /* 0x000fc40001800000 */
[----:B------:R-:W-:Y:S02]  /*97c0*/  FSEL R161, R4, -INF , P4 ;  /* 0xff80000004a17808 */ /* 0x000fe40002000000 */
[----:B------:R-:W-:Y:S02]  /*97d0*/  FSEL R184, R184, -INF , P5 ;  /* 0xff800000b8b87808 */ /* 0x000fe40002800000 */
[C---:B------:R-:W-:Y:S02]  /*97e0*/  ISETP.GT.AND P6, PT, R190.reuse, 0x10, PT ;  /* 0x00000010be00780c */ /* 0x040fe40003fc4270 */
[C---:B------:R-:W-:Y:S02]  /*97f0*/  ISETP.GT.AND P3, PT, R190.reuse, 0x11, PT ;  /* 0x00000011be00780c */ /* 0x040fe40003f64270 */
[C---:B------:R-:W-:Y:S02]  /*9800*/  ISETP.GT.AND P4, PT, R190.reuse, 0x18, PT ;  /* 0x00000018be00780c */ /* 0x040fe40003f84270 */
[----:B------:R-:W-:-:S02]  /*9810*/  ISETP.GT.AND P5, PT, R190, 0x19, PT ;  /* 0x00000019be00780c */ /* 0x000fc40003fa4270 */
[----:B------:R-:W-:Y:S02]  /*9820*/  FSEL R176, R176, -INF , P6 ;  /* 0xff800000b0b07808 */ /* 0x000fe40003000000 */
[----:B------:R-:W-:Y:S02]  /*9830*/  FSEL R188, R197, -INF , P3 ;  /* 0xff800000c5bc7808 */ /* 0x000fe40001800000 */
[----:B------:R-:W-:Y:S01]  /*9840*/  FSEL R173, R189, -INF , P4 ;  /* 0xff800000bdad7808 */ /* 0x000fe20002000000 */
[----:B------:R-:W-:Y:S01]  /*9850*/  FMUL.FTZ R189, R153, UR6 ;  /* 0x0000000699bd7c20 */ /* 0x000fe20008410000 */
[----:B------:R-:W-:Y:S02]  /*9860*/  FSEL R187, R180, -INF , P5 ;  /* 0xff800000b4bb7808 */ /* 0x000fe40002800000 */
[C---:B------:R-:W-:Y:S02]  /*9870*/  ISETP.GT.AND P6, PT, R190.reuse, 0x20, PT ;  /* 0x00000020be00780c */ /* 0x040fe40003fc4270 */
[C---:B------:R-:W-:Y:S01]  /*9880*/  ISETP.GT.AND P3, PT, R190.reuse, 0x21, PT ;  /* 0x00000021be00780c */ /* 0x040fe20003f64270 */
[----:B------:R-:W2:Y:S01]  /*9890*/  MUFU.TANH R189, R189 ;  /* 0x000000bd00bd7308 */ /* 0x000ea20000002400 */
[----:B------:R-:W-:-:S02]  /*98a0*/  ISETP.GT.AND P4, PT, R190, 0x28, PT ;  /* 0x00000028be00780c */ /* 0x000fc40003f84270 */
[----:B------:R-:W-:Y:S02]  /*98b0*/  ISETP.GT.AND P5, PT, R190, 0x29, PT ;  /* 0x00000029be00780c */ /* 0x000fe40003fa4270 */
[----:B0-----:R-:W-:Y:S02]  /*98c0*/  FMNMX.FTZ R195, R195, R172, !PT ;  /* 0x000000acc3c37209 */ /* 0x001fe40007810000 */
[----:B------:R-:W-:Y:S02]  /*98d0*/  FSEL R181, R181, -INF , P6 ;  /* 0xff800000b5b57808 */ /* 0x000fe40003000000 */
[----:B------:R-:W-:Y:S01]  /*98e0*/  FSEL R172, R169, -INF , P3 ;  /* 0xff800000a9ac7808 */ /* 0x000fe20001800000 */
[----:B------:R-:W0:Y:S01]  /*98f0*/  SHFL.BFLY PT, R4, R195, 0x1, 0x1f ;  /* 0x0c201f00c3047f89 */ /* 0x000e2200000e0000 */
[----:B-1----:R-:W-:Y:S02]  /*9900*/  FSEL R180, R168, -INF , P4 ;  /* 0xff800000a8b47808 */ /* 0x002fe40002000000 */
[----:B------:R-:W-:-:S02]  /*9910*/  FSEL R160, R192, -INF , P5 ;  /* 0xff800000c0a07808 */ /* 0x000fc40002800000 */
[C---:B------:R-:W-:Y:S02]  /*9920*/  ISETP.GT.AND P6, PT, R190.reuse, 0x30, PT ;  /* 0x00000030be00780c */ /* 0x040fe40003fc4270 */
[C---:B------:R-:W-:Y:S02]  /*9930*/  ISETP.GT.AND P3, PT, R190.reuse, 0x31, PT ;  /* 0x00000031be00780c */ /* 0x040fe40003f64270 */
[C---:B------:R-:W-:Y:S02]  /*9940*/  ISETP.GT.AND P4, PT, R190.reuse, 0x38, PT ;  /* 0x00000038be00780c */ /* 0x040fe40003f84270 */
[----:B------:R-:W-:Y:S02]  /*9950*/  ISETP.GT.AND P5, PT, R190, 0x39, PT ;  /* 0x00000039be00780c */ /* 0x000fe40003fa4270 */
[----:B------:R-:W-:Y:S02]  /*9960*/  FSEL R164, R191, -INF , P6 ;  /* 0xff800000bfa47808 */ /* 0x000fe40003000000 */
[----:B------:R-:W-:-:S02]  /*9970*/  FSEL R165, R193, -INF , P3 ;  /* 0xff800000c1a57808 */ /* 0x000fc40001800000 */
[----:B------:R-:W-:Y:S02]  /*9980*/  FSEL R169, R194, -INF , P4 ;  /* 0xff800000c2a97808 */ /* 0x000fe40002000000 */
[----:B---3--:R-:W-:Y:S02]  /*9990*/  FSEL R168, R196, -INF , P5 ;  /* 0xff800000c4a87808 */ /* 0x008fe40002800000 */
[C---:B------:R-:W-:Y:S02]  /*99a0*/  ISETP.GT.AND P6, PT, R190.reuse, 0x40, PT ;  /* 0x00000040be00780c */ /* 0x040fe40003fc4270 */
[C---:B------:R-:W-:Y:S02]  /*99b0*/  ISETP.GT.AND P3, PT, R190.reuse, 0x41, PT ;  /* 0x00000041be00780c */ /* 0x040fe40003f64270 */
[C---:B------:R-:W-:Y:S02]  /*99c0*/  ISETP.GT.AND P4, PT, R190.reuse, 0x48, PT ;  /* 0x00000048be00780c */ /* 0x040fe40003f84270 */
[----:B------:R-:W-:-:S02]  /*99d0*/  ISETP.GT.AND P5, PT, R190, 0x49, PT ;  /* 0x00000049be00780c */ /* 0x000fc40003fa4270 */
[----:B------:R-:W-:Y:S02]  /*99e0*/  FMNMX.FTZ R190, R0, R235, !PT ;  /* 0x000000eb00be7209 */ /* 0x000fe40007810000 */
[----:B0-----:R-:W-:Y:S02]  /*99f0*/  FMNMX.FTZ R4, R195, R4, !PT ;  /* 0x00000004c3047209 */ /* 0x001fe40007810000 */
[----:B------:R-:W-:Y:S02]  /*9a00*/  FMNMX.FTZ R190, R2, R190, !PT ;  /* 0x000000be02be7209 */ /* 0x000fe40007810000 */
[----:B------:R-:W-:Y:S02]  /*9a10*/  FSEL R152, R152, -INF , P6 ;  /* 0xff80000098987808 */ /* 0x000fe40003000000 */
[----:B------:R-:W-:Y:S01]  /*9a20*/  FMNMX.FTZ R153, R161, R190, !PT ;  /* 0x000000bea1997209 */ /* 0x000fe20007810000 */
[----:B------:R-:W-:Y:S01]  /*9a30*/  FMUL.FTZ R190, R157, UR6 ;  /* 0x000000069dbe7c20 */ /* 0x000fe20008410000 */
[----:B------:R-:W-:-:S02]  /*9a40*/  FSETP.NEU.FTZ.AND P6, PT, R4, -INF , PT ;  /* 0xff8000000400780b */ /* 0x000fc40003fdd000 */
[----:B------:R-:W-:Y:S02]  /*9a50*/  FMNMX.FTZ R153, R184, R153, !PT ;  /* 0x00000099b8997209 */ /* 0x000fe40007810000 */
[----:B------:R-:W-:Y:S01]  /*9a60*/  R2UR UR6, R20 ;  /* 0x00000000140672ca */ /* 0x000fe200000e0000 */
[----:B------:R-:W0:Y:S01]  /*9a70*/  MUFU.TANH R190, R190 ;  /* 0x000000be00be7308 */ /* 0x000e220000002400 */
[----:B------:R-:W-:Y:S01]  /*9a80*/  FMNMX.FTZ R191, R176, R153, !PT ;  /* 0x00000099b0bf7209 */ /* 0x000fe20007810000 */
[----:B------:R-:W-:-:S03]  /*9a90*/  FMUL.FTZ R153, R4, UR5 ;  /* 0x0000000504997c20 */ /* 0x000fc60008410000 */
[----:B------:R-:W-:Y:S02]  /*9aa0*/  FMNMX.FTZ R191, R188, R191, !PT ;  /* 0x000000bfbcbf7209 */ /* 0x000fe40007810000 */
[----:B------:R-:W-:Y:S02]  /*9ab0*/  FSEL R153, R153, RZ, P6 ;  /* 0x000000ff99997208 */ /* 0x000fe40003000000 */
[----:B------:R-:W-:-:S03]  /*9ac0*/  FMNMX.FTZ R157, R173, R191, !PT ;  /* 0x000000bfad9d7209 */ /* 0x000fc60007810000 */
[--C-:B------:R-:W-:Y:S01]  /*9ad0*/  FFMA.FTZ R209, R186, UR5, -R153.reuse ;  /* 0x00000005bad17c23 */ /* 0x100fe20008010899 */
[----:B------:R-:W-:Y:S01]  /*9ae0*/  FMNMX.FTZ R157, R187, R157, !PT ;  /* 0x0000009dbb9d7209 */ /* 0x000fe20007810000 */
[--C-:B------:R-:W-:Y:S01]  /*9af0*/  FFMA.FTZ R205, R3, UR5, -R153.reuse ;  /* 0x0000000503cd7c23 */ /* 0x100fe20008010899 */
[----:B--2---:R-:W-:Y:S01]  /*9b00*/  FSEL R186, R189, -INF , P3 ;  /* 0xff800000bdba7808 */ /* 0x004fe20001800000 */
[--C-:B------:R-:W-:Y:S01]  /*9b10*/  FFMA.FTZ R211, R185, UR5, -R153.reuse ;  /* 0x00000005b9d37c23 */ /* 0x100fe20008010899 */
[----:B------:R-:W-:Y:S01]  /*9b20*/  FMNMX.FTZ R157, R181, R157, !PT ;  /* 0x0000009db59d7209 */ /* 0x000fe20007810000 */
[--C-:B------:R-:W-:Y:S01]  /*9b30*/  FFMA.FTZ R185, R167, UR5, -R153.reuse ;  /* 0x00000005a7b97c23 */ /* 0x100fe20008010899 */
[----:B------:R-:W-:Y:S01]  /*9b40*/  FSEL R189, R156, -INF , P4 ;  /* 0xff8000009cbd7808 */ /* 0x000fe20002000000 */
[--C-:B------:R-:W-:Y:S01]  /*9b50*/  FFMA.FTZ R203, R170, UR5, -R153.reuse ;  /* 0x00000005aacb7c23 */ /* 0x100fe20008010899 */
[----:B------:R-:W-:Y:S01]  /*9b60*/  FMNMX.FTZ R157, R172, R157, !PT ;  /* 0x0000009dac9d7209 */ /* 0x000fe20007810000 */
[--C-:B------:R-:W-:Y:S01]  /*9b70*/  FFMA.FTZ R193, R155, UR5, -R153.reuse ;  /* 0x000000059bc17c23 */ /* 0x100fe20008010899 */
[----:B0-----:R-:W-:Y:S01]  /*9b80*/  FSEL R190, R190, -INF , P5 ;  /* 0xff800000bebe7808 */ /* 0x001fe20002800000 */
[--C-:B------:R-:W-:Y:S01]  /*9b90*/  FFMA.FTZ R155, R158, UR5, -R153.reuse ;  /* 0x000000059e9b7c23 */ /* 0x100fe20008010899 */
[----:B------:R-:W-:Y:S01]  /*9ba0*/  FMNMX.FTZ R157, R180, R157, !PT ;  /* 0x0000009db49d7209 */ /* 0x000fe20007810000 */
[--C-:B------:R-:W-:Y:S01]  /*9bb0*/  FFMA.FTZ R195, R159, UR5, -R153.reuse ;  /* 0x000000059fc37c23 */ /* 0x100fe20008010899 */
[--C-:B------:R-:W-:Y:S01]  /*9bc0*/  FFMA.FTZ R175, R175, UR5, -R153.reuse ;  /* 0x00000005afaf7c23 */ /* 0x100fe20008010899 */
[----:B------:R-:W-:Y:S01]  /*9bd0*/  MUFU.EX2 R209, R209 ;  /* 0x000000d100d17308 */ /* 0x000fe20000000800 */
[----:B------:R-:W-:Y:S01]  /*9be0*/  FMNMX.FTZ R157, R160, R157, !PT ;  /* 0x0000009da09d7209 */ /* 0x000fe20007810000 */
[--C-:B------:R-:W-:Y:S01]  /*9bf0*/  FFMA.FTZ R197, R171, UR5, -R153.reuse ;  /* 0x00000005abc57c23 */ /* 0x100fe20008010899 */
[--C-:B------:R-:W-:Y:S01]  /*9c00*/  FFMA.FTZ R156, R174, UR5, -R153.reuse ;  /* 0x00000005ae9c7c23 */ /* 0x100fe20008010899 */
        /* <DEDUP_REMOVED lines=8> */
[----:B------:R-:W-:Y:S01]  /*9c90*/  FFMA.FTZ R163, R177, UR5, -R153 ;  /* 0x00000005b1a37c23 */ /* 0x000fe20008010899 */
[----:B------:R-:W-:Y:S01]  /*9ca0*/  FMNMX.FTZ R157, R169, R157, !PT ;  /* 0x0000009da99d7209 */ /* 0x000fe20007810000 */
[----:B------:R-:W-:Y:S01]  /*9cb0*/  UISETP.GT.AND UP1, UPT, UR10, UR6, UPT ;  /* 0x000000060a00728c */ /* 0x000fe2000bf24270 */
[----:B------:R-:W-:Y:S01]  /*9cc0*/  R2UR UR6, R16 ;  /* 0x00000000100672ca */ /* 0x000fe200000e0000 */
[----:B------:R-:W-:Y:S01]  /*9cd0*/  MUFU.EX2 R211, R211 ;  /* 0x000000d300d37308 */ /* 0x000fe20000000800 */
[----:B------:R-:W-:-:S04]  /*9ce0*/  FMNMX.FTZ R157, R168, R157, !PT ;  /* 0x0000009da89d7209 */ /* 0x000fc80007810000 */
[----:B------:R-:W-:-:S03]  /*9cf0*/  FMNMX.FTZ R157, R152, R157, !PT ;  /* 0x0000009d989d7209 */ /* 0x000fc60007810000 */
[----:B------:R-:W-:Y:S01]  /*9d00*/  MUFU.EX2 R185, R185 ;  /* 0x000000b900b97308 */ /* 0x000fe20000000800 */
[----:B------:R-:W-:-:S03]  /*9d10*/  FMNMX.FTZ R157, R186, R157, !PT ;  /* 0x0000009dba9d7209 */ /* 0x000fc60007810000 */
[----:B------:R-:W-:Y:S01]  /*9d20*/  IMAD.U32 R237, RZ, RZ, UR6 ;  /* 0x00000006ffed7e24 */ /* 0x000fe2000f8e00ff */
[----:B------:R-:W-:Y:S01]  /*9d30*/  FMNMX.FTZ R3, R189, R157, !PT ;  /* 0x0000009dbd037209 */ /* 0x000fe20007810000 */
[----:B------:R-:W-:Y:S02]  /*9d40*/  FFMA.FTZ R157, R179, UR5, -R153 ;  /* 0x00000005b39d7c23 */ /* 0x000fe40008010899 */
[----:B------:R-:W-:Y:S01]  /*9d50*/  MUFU.EX2 R205, R205 ;  /* 0x000000cd00cd7308 */ /* 0x000fe20000000800 */
[----:B------:R-:W-:-:S05]  /*9d60*/  FMNMX.FTZ R3, R190, R3, !PT ;  /* 0x00000003be037209 */ /* 0x000fca0007810000 */
[----:B------:R-:W0:Y:S02]  /*9d70*/  SHFL.BFLY PT, R167, R3, 0x2, 0x1f ;  /* 0x0c401f0003a77f89 */ /* 0x000e2400000e0000 */
[----:B------:R-:W-:Y:S08]  /*9d80*/  MUFU.EX2 R156, R156 ;  /* 0x0000009c009c7308 */ /* 0x000ff00000000800 */
[----:B------:R-:W-:Y:S08]  /*9d90*/  MUFU.EX2 R207, R207 ;  /* 0x000000cf00cf7308 */ /* 0x000ff00000000800 */
[----:B------:R-:W-:Y:S01]  /*9da0*/  MUFU.EX2 R157, R157 ;  /* 0x0000009d009d7308 */ /* 0x000fe20000000800 */
[----:B0-----:R-:W-:Y:S01]  /*9db0*/  FMNMX.FTZ R3, R3, R167, !PT ;  /* 0x000000a703037209 */ /* 0x001fe20007810000 */
[--C-:B------:R-:W-:Y:S01]  /*9dc0*/  FFMA.FTZ R167, R178, UR5, -R153.reuse ;  /* 0x00000005b2a77c23 */ /* 0x100fe20008010899 */
[----:B------:R-:W-:-:S05]  /*9dd0*/  FFMA.FTZ R153, R154, UR5, -R153 ;  /* 0x000000059a997c23 */ /* 0x000fca0008010899 */
[----:B------:R-:W-:Y:S01]  /*9de0*/  MUFU.EX2 R201, R201 ;  /* 0x000000c900c97308 */ /* 0x000fe20000000800 */
[----:B------:R-:W0:Y:S07]  /*9df0*/  SHFL.BFLY PT, R170, R3, 0x1, 0x1f ;  /* 0x0c201f0003aa7f89 */ /* 0x000e2e00000e0000 */
        /* <DEDUP_REMOVED lines=8> */
[----:B------:R-:W-:Y:S01]  /*9e80*/  MUFU.EX2 R167, R167 ;  /* 0x000000a700a77308 */ /* 0x000fe20000000800 */
[--C-:B------:R-:W-:Y:S01]  /*9e90*/  FFMA.FTZ R208, R0, UR5, -R158.reuse ;  /* 0x0000000500d07c23 */ /* 0x100fe2000801089e */
[----:B------:R-:W-:Y:S02]  /*9ea0*/  IMAD.U32 R0, RZ, RZ, UR7 ;  /* 0x00000007ff007e24 */ /* 0x000fe4000f8e00ff */
[--C-:B------:R-:W-:Y:S01]  /*9eb0*/  FFMA.FTZ R159, R2, UR5, -R158.reuse ;  /* 0x00000005029f7c23 */ /* 0x100fe2000801089e */
[----:B------:R-:W-:Y:S01]  /*9ec0*/  FSEL R2, R4, RZ, P6 ;  /* 0x000000ff04027208 */ /* 0x000fe20003000000 */
[--C-:B------:R-:W-:Y:S01]  /*9ed0*/  FFMA.FTZ R210, R161, UR5, -R158.reuse ;  /* 0x00000005a1d27c23 */ /* 0x100fe2000801089e */
[----:B------:R-:W-:Y:S02]  /*9ee0*/  @!P1 VIADD R0, R0, 0x38840 ;  /* 0x0003884000009836 */ /* 0x000fe40000000000 */
[--C-:B------:R-:W-:Y:S01]  /*9ef0*/  FFMA.FTZ R161, R184, UR5, -R158.reuse ;  /* 0x00000005b8a17c23 */ /* 0x100fe2000801089e */
[----:B------:R-:W-:Y:S01]  /*9f00*/  MUFU.EX2 R208, R208 ;  /* 0x000000d000d07308 */ /* 0x000fe20000000800 */
[----:B------:R-:W-:Y:S01]  /*9f10*/  FADD.FTZ R2, -R2, R21 ;  /* 0x0000001502027221 */ /* 0x000fe20000010100 */
[----:B------:R-:W-:Y:S01]  /*9f20*/  FFMA.FTZ R204, R176, UR5, -R158 ;  /* 0x00000005b0cc7c23 */ /* 0x000fe2000801089e */
[----:B------:R-:W-:Y:S01]  /*9f30*/  @!P1 PRMT R0, RZ, 0x654, R0 ;  /* 0x00000654ff009816 */ /* 0x000fe20000000000 */
[--C-:B------:R-:W-:Y:S01]  /*9f40*/  FFMA.FTZ R171, R188, UR5, -R158.reuse ;  /* 0x00000005bcab7c23 */ /* 0x100fe2000801089e */
[----:B------:R-:W-:Y:S01]  /*9f50*/  FMUL.FTZ R2, R2, UR5 ;  /* 0x0000000502027c20 */ /* 0x000fe20008410000 */
[--C-:B------:R-:W-:Y:S01]  /*9f60*/  FFMA.FTZ R192, R152, UR5, -R158.reuse ;  /* 0x0000000598c07c23 */ /* 0x100fe2000801089e */
[----:B------:R0:W-:Y:S01]  /*9f70*/  @!P1 SYNCS.ARRIVE.TRANS64.RED.A1T0 RZ, [R0+URZ], RZ ;  /* 0x000000ff00ff99a7 */ /* 0x0001e2000810043f */
[----:B------:R-:W-:Y:S01]  /*9f80*/  MUFU.EX2 R159, R159 ;  /* 0x0000009f009f7308 */ /* 0x000fe20000000800 */
[--C-:B------:R-:W-:Y:S01]  /*9f90*/  FFMA.FTZ R206, R173, UR5, -R158.reuse ;  /* 0x00000005adce7c23 */ /* 0x100fe2000801089e */
[----:B------:R-:W-:Y:S01]  /*9fa0*/  FFMA.FTZ R170, R187, UR5, -R158 ;  /* 0x00000005bbaa7c23 */ /* 0x000fe2000801089e */
[----:B------:R-:W-:-:S02]  /*9fb0*/  IMAD.U32 R21, RZ, RZ, UR4 ;  /* 0x00000004ff157e24 */ /* 0x000fc4000f8e00ff */
[--C-:B------:R-:W-:Y:S01]  /*9fc0*/  FFMA.FTZ R200, R181, UR5, -R158.reuse ;  /* 0x00000005b5c87c23 */ /* 0x100fe2000801089e */
[--C-:B------:R-:W-:Y:S01]  /*9fd0*/  FFMA.FTZ R172, R172, UR5, -R158.reuse ;  /* 0x00000005acac7c23 */ /* 0x100fe2000801089e */
[--C-:B------:R-:W-:Y:S01]  /*9fe0*/  FFMA.FTZ R202, R180, UR5, -R158.reuse ;  /* 0x00000005b4ca7c23 */ /* 0x100fe2000801089e */
[----:B0-----:R-:W-:Y:S01]  /*9ff0*/  FSEL R0, R3, RZ, P3 ;  /* 0x000000ff03007208 */ /* 0x001fe20001800000 */
[----:B------:R-:W0:Y:S01]  /*a000*/  MUFU.EX2 R2, R2 ;  /* 0x0000000200027308 */ /* 0x000e220000000800 */
[----:B------:R-:W-:Y:S02]  /*a010*/  @!P1 VIADD R21, R21, 0x38860 ;  /* 0x0003886015159836 */ /* 0x000fe40000000000 */
[--C-:B------:R-:W-:Y:S01]  /*a020*/  FFMA.FTZ R196, R164, UR5, -R158.reuse ;  /* 0x00000005a4c47c23 */ /* 0x100fe2000801089e */
[--C-:B------:R-:W-:Y:S01]  /*a030*/  FFMA.FTZ R165, R165, UR5, -R158.reuse ;  /* 0x00000005a5a57c23 */ /* 0x100fe2000801089e */
[----:B------:R-:W-:Y:S01]  /*a040*/  FADD.FTZ R0, -R0, R235 ;  /* 0x000000eb00007221 */ /* 0x000fe20000010100 */
[--C-:B------:R-:W-:Y:S01]  /*a050*/  FFMA.FTZ R198, R169, UR5, -R158.reuse ;  /* 0x00000005a9c67c23 */ /* 0x100fe2000801089e */
[----:B------:R-:W-:Y:S01]  /*a060*/  @!P1 PRMT R21, RZ, 0x654, R21 ;  /* 0x00000654ff159816 */ /* 0x000fe20000000015 */
[--C-:B------:R-:W-:Y:S01]  /*a070*/  FFMA.FTZ R168, R168, UR5, -R158.reuse ;  /* 0x00000005a8a87c23 */ /* 0x100fe2000801089e */
[----:B------:R-:W-:Y:S01]  /*a080*/  FMUL.FTZ R0, R0, UR5 ;  /* 0x0000000500007c20 */ /* 0x000fe20008410000 */
[----:B------:R-:W-:Y:S01]  /*a090*/  MUFU.EX2 R210, R210 ;  /* 0x000000d200d27308 */ /* 0x000fe20000000800 */
[----:B------:R1:W-:Y:S01]  /*a0a0*/  @!P1 SYNCS.ARRIVE.TRANS64.RED.A1T0 RZ, [R21+URZ], RZ ;  /* 0x000000ff15ff99a7 */ /* 0x0003e2000810043f */
[--C-:B------:R-:W-:Y:S01]  /*a0b0*/  FFMA.FTZ R186, R186, UR5, -R158.reuse ;  /* 0x00000005baba7c23 */ /* 0x100fe2000801089e */
[----:B------:R-:W-:Y:S01]  /*a0c0*/  FFMA.FTZ R189, R189, UR5, -R158 ;  /* 0x00000005bdbd7c23 */ /* 0x000fe2000801089e */
[----:B------:R-:W-:Y:S01]  /*a0d0*/  PLOP3.LUT P3, PT, PT, PT, UP1, 0x80, 0x0 ;  /* 0x000000000000781c */ /* 0x000fe20003f6f018 */
[----:B------:R-:W-:Y:S01]  /*a0e0*/  UIADD3 UR4, UR10, -0x1, URZ ;  /* 0xffffffff0a047890 */ /* 0x000fe2000fffe03f */
[----:B------:R-:W-:-:S02]  /*a0f0*/  IMAD.MOV.U32 R235, RZ, RZ, R3 ;  /* 0x000000ffffeb7224 */ /* 0x000fc400078e0003 */
[----:B------:R-:W2:Y:S01]  /*a100*/  MUFU.EX2 R0, R0 ;  /* 0x0000000000007308 */ /* 0x000ea20000000800 */
[----:B0-----:R-:W-:Y:S01]  /*a110*/  FFMA.FTZ R5, R2, R5, R209 ;  /* 0x0000000502057223 */ /* 0x001fe200000100d1 */
[--C-:B-1----:R-:W-:Y:S01]  /*a120*/  FFMA.FTZ R21, R160, UR5, -R158.reuse ;  /* 0x00000005a0157c23 */ /* 0x102fe2000801089e */
[----:B------:R-:W-:Y:S01]  /*a130*/  FFMA.FTZ R158, R190, UR5, -R158 ;  /* 0x00000005be9e7c23 */ /* 0x000fe2000801089e */
[----:B------:R-:W-:Y:S02]  /*a140*/  IMAD.U32 R236, RZ, RZ, UR4 ;  /* 0x00000004ffec7e24 */ /* 0x000fe4000f8e00ff */
[C---:B------:R-:W-:Y:S01]  /*a150*/  FADD.FTZ R5, R175.reuse, R5 ;  /* 0x00000005af057221 */ /* 0x040fe20000010000 */
[----:B------:R-:W-:Y:S01]  /*a160*/  F2FP.BF16.F32.PACK_AB R209, R175, R209 ;  /* 0x000000d1afd1723e */ /* 0x000fe200000010ff */
[----:B------:R-:W0:Y:S02]  /*a170*/  MUFU.EX2 R161, R161 ;  /* 0x000000a100a17308 */ /* 0x000e240000000800 */
[----:B------:R-:W-:Y:S01]  /*a180*/  FADD.FTZ R5, R211, R5 ;  /* 0x00000005d3057221 */ /* 0x000fe20000010000 */
[----:B------:R-:W-:-:S03]  /*a190*/  F2FP.BF16.F32.PACK_AB R211, R185, R211 ;  /* 0x000000d3b9d3723e */ /* 0x000fc600000010ff */
[----:B------:R-:W-:Y:S02]  /*a1a0*/  FADD.FTZ R5, R185, R5 ;  /* 0x00000005b9057221 */ /* 0x000fe40000010000 */
[----:B------:R-:W1:Y:S01]  /*a1b0*/  MUFU.EX2 R204, R204 ;  /* 0x000000cc00cc7308 */ /* 0x000e620000000800 */
[----:B--2---:R-:W-:Y:S01]  /*a1c0*/  FFMA.FTZ R152, R0, R14, R208 ;  /* 0x0000000e00987223 */ /* 0x004fe200000100d0 */
[----:B------:R-:W-:-:S03]  /*a1d0*/  F2FP.BF16.F32.PACK_AB R208, R159, R208 ;  /* 0x000000d09fd0723e */ /* 0x000fc600000010ff */
[----:B------:R-:W-:-:S03]  /*a1e0*/  FADD.FTZ R152, R159, R152 ;  /* 0x000000989f987221 */ /* 0x000fc60000010000 */
[----:B------:R-:W2:Y:S01]  /*a1f0*/  MUFU.EX2 R171, R171 ;  /* 0x000000ab00ab7308 */ /* 0x000ea20000000800 */
[----:B------:R-:W-:Y:S01]  /*a200*/  FADD.FTZ R152, R210, R152 ;  /* 0x00000098d2987221 */ /* 0x000fe20000010000 */
[----:B0-----:R-:W-:-:S03]  /*a210*/  F2FP.BF16.F32.PACK_AB R210, R161, R210 ;  /* 0x000000d2a1d2723e */ /* 0x001fc600000010ff */
[----:B------:R-:W-:-:S03]  /*a220*/  FADD.FTZ R152, R161, R152 ;  /* 0x00000098a1987221 */ /* 0x000fc60000010000 */
        /* <DEDUP_REMOVED lines=17> */
[C---:B-1----:R-:W-:Y:S01]  /*a340*/  FADD.FTZ R154, R170.reuse, R154 ;  /* 0x0000009aaa9a7221 */ /* 0x042fe20000010000 */
[----:B------:R-:W-:Y:S01]  /*a350*/  FADD.FTZ R152, R203, R152 ;  /* 0x00000098cb987221 */ /* 0x000fe20000010000 */
[----:B------:R-:W-:Y:S02]  /*a360*/  F2FP.BF16.F32.PACK_AB R206, R170, R206 ;  /* 0x000000ceaace723e */ /* 0x000fe400000010ff */
[C---:B------:R-:W-:Y:S01]  /*a370*/  F2FP.BF16.F32.PACK_AB R203, R166.reuse, R203 ;  /* 0x000000cba6cb723e */ /* 0x040fe200000010ff */
[----:B------:R-:W-:Y:S02]  /*a380*/  FADD.FTZ R152, R166, R152 ;  /* 0x00000098a6987221 */ /* 0x000fe40000010000 */
[----:B------:R-:W1:Y:S01]  /*a390*/  MUFU.EX2 R202, R202 ;  /* 0x000000ca00ca7308 */ /* 0x000e620000000800 */
[----:B--2---:R-:W-:Y:S01]  /*a3a0*/  FADD.FTZ R154, R200, R154 ;  /* 0x0000009ac89a7221 */ /* 0x004fe20000010000 */
[----:B------:R-:W-:Y:S01]  /*a3b0*/  FADD.FTZ R152, R197, R152 ;  /* 0x00000098c5987221 */ /* 0x000fe20000010000 */
[----:B------:R-:W-:-:S03]  /*a3c0*/  F2FP.BF16.F32.PACK_AB R197, R167, R197 ;  /* 0x000000c5a7c5723e */ /* 0x000fc600000010ff */
[----:B------:R-:W-:Y:S02]  /*a3d0*/  FADD.FTZ R152, R167, R152 ;  /* 0x00000098a7987221 */ /* 0x000fe40000010000 */
[----:B------:R-:W2:Y:S01]  /*a3e0*/  MUFU.EX2 R21, R21 ;  /* 0x0000001500157308 */ /* 0x000ea20000000800 */
[C---:B0-----:R-:W-:Y:S01]  /*a3f0*/  FADD.FTZ R154, R172.reuse, R154 ;  /* 0x0000009aac9a7221 */ /* 0x041fe20000010000 */
[----:B------:R-:W-:-:S06]  /*a400*/  F2FP.BF16.F32.PACK_AB R200, R172, R200 ;  /* 0x000000c8acc8723e */ /* 0x000fcc00000010ff */
[----:B------:R-:W0:Y:S01]  /*a410*/  MUFU.EX2 R196, R196 ;  /* 0x000000c400c47308 */ /* 0x000e220000000800 */
[----:B-1----:R-:W-:-:S07]  /*a420*/  FADD.FTZ R154, R202, R154 ;  /* 0x0000009aca9a7221 */ /* 0x002fce0000010000 */
[----:B------:R-:W1:Y:S01]  /*a430*/  MUFU.EX2 R14, R165 ;  /* 0x000000a5000e7308 */ /* 0x000e620000000800 */
[C---:B--2---:R-:W-:Y:S01]  /*a440*/  FADD.FTZ R154, R21.reuse, R154 ;  /* 0x0000009a159a7221 */ /* 0x044fe20000010000 */
[----:B------:R-:W-:Y:S01]  /*a450*/  F2FP.BF16.F32.PACK_AB R202, R21, R202 ;  /* 0x000000ca15ca723e */ /* 0x000fe200000010ff */
[----:B------:R-:W-:-:S05]  /*a460*/  IMAD.MOV.U32 R21, RZ, RZ, R4 ;  /* 0x000000ffff157224 */ /* 0x000fca00078e0004 */
        /* <DEDUP_REMOVED lines=28> */
[----:B--2---:R-:W-:-:S04]  /*a630*/  FADD.FTZ R154, R189, R154 ;  /* 0x0000009abd9a7221 */ /* 0x004fc80000010000 */
[C---:B0-----:R-:W-:Y:S01]  /*a640*/  FADD.FTZ R14, R158.reuse, R154 ;  /* 0x0000009a9e0e7221 */ /* 0x041fe20000010000 */
[----:B------:R-:W-:Y:S01]  /*a650*/  F2FP.BF16.F32.PACK_AB R194, R158, R189 ;  /* 0x000000bd9ec2723e */ /* 0x000fe200000010ff */
[C---:B-1----:R-:W-:Y:S01]  /*a660*/  FADD.FTZ R5, R153.reuse, R152 ;  /* 0x0000009899057221 */ /* 0x042fe20000010000 */
[----:B------:R-:W-:Y:S01]  /*a670*/  F2FP.BF16.F32.PACK_AB R195, R153, R195 ;  /* 0x000000c399c3723e */ /* 0x000fe200000010ff */
[----:B------:R-:W-:Y:S06]  /*a680*/  @P3 BRA `(.L_x_2375) ;  /* 0xffffffbc00983947 */ /* 0x000fec000383ffff */
[----:B------:R-:W-:-:S07]  /*a690*/  IMAD.U32 R236, RZ, RZ, UR4 ;  /* 0x00000004ffec7e24 */ /* 0x000fce000f8e00ff */
.L_x_2366:
[----:B------:R-:W-:Y:S02]  /*a6a0*/  R2UR UR6, R23 ;  /* 0x00000000170672ca */ /* 0x000fe400000e0000 */
[----:B------:R-:W-:-:S13]  /*a6b0*/  R2UR UR4, R236 ;  /* 0x00000000ec0472ca */ /* 0x000fda00000e0000 */
[----:B------:R-:W-:-:S06]  /*a6c0*/  UISETP.GE.AND UP0, UPT, UR4, UR6, UPT ;  /* 0x000000060400728c */ /* 0x000fcc000bf06270 */
[----:B------:R-:W-:-:S13]  /*a6d0*/  PLOP3.LUT P2, PT, PT, PT, UP0, 0x80, 0x0 ;  /* 0x000000000000781c */ /* 0x000fda0003f4f008 */
[----:B------:R-:W-:Y:S05]  /*a6e0*/  @!P2 BRA `(.L_x_2376) ;  /* 0x0000003800dca947 */ /* 0x000fea0003800000 */
[----:B------:R-:W-:Y:S01]  /*a6f0*/  R2UR UR4, R16 ;  /* 0x00000000100472ca */ /* 0x000fe200000e0000 */
[----:B------:R-:W-:Y:S01]  /*a700*/  IMAD.MOV.U32 R18, RZ, RZ, R4 ;  /* 0x000000ffff127224 */ /* 0x000fe200078e0004 */
[----:B------:R-:W-:Y:S01]  /*a710*/  ULDC UR61, c[0x0][0x9d8] ;  /* 0x00027600003d7ab9 */ /* 0x000fe20000000800 */
[----:B------:R-:W-:Y:S02]  /*a720*/  IMAD.MOV.U32 R20, RZ, RZ, R3 ;  /* 0x000000ffff147224 */ /* 0x000fe400078e0003 */
[----:B------:R-:W-:-:S08]  /*a730*/  IMAD.U32 R21, RZ, RZ, UR60 ;  /* 0x0000003cff157e24 */ /* 0x000fd0000f8e00ff */
[----:B------:R-:W-:-:S07]  /*a740*/  IMAD.U32 R22, RZ, RZ, UR4 ;  /* 0x00000004ff167e24 */ /* 0x000fce000f8e00ff */
.L_x_2385:
[----:B------:R-:W-:Y:S02]  /*a750*/  R2UR UR4, R21 ;  /* 0x00000000150472ca */ /* 0x000fe400000e0000 */
[----:B------:R-:W-:-:S11]  /*a760*/  R2UR UR5, R22 ;  /* 0x00000000160572ca */ /* 0x000fd600000e0000 */
        /* <DEDUP_REMOVED lines=8> */
.L_x_2377:
        /* <DEDUP_REMOVED lines=8> */
.L_x_2378:
[----:B-1----:R-:W-:Y:S05]  /*a870*/  @P2 BRA `(.L_x_2379) ;  /* 0x0000000000082947 */ /* 0x002fea0003800000 */
[----:B------:R-:W1:Y:S02]  /*a880*/  SYNCS.PHASECHK.TRANS64.TRYWAIT P2, [UR4+0x38830], R3 ;  /* 0x03883003ff0075a7 */ /* 0x000e640008040144 */
[----:B-1----:R-:W-:Y:S05]  /*a890*/  @!P2 BRA `(.L_x_2380) ;  /* 0x0000011800dca947 */ /* 0x002fea0003800000 */
.L_x_2379:
        /* <DEDUP_REMOVED lines=84> */
[----:B------:R-:W-:Y:S01]  /*ade0*/  UMOV UR56, UR14 ;  /* 0x0000000e00387c82 */ /* 0x000fe20008000000 */
[----:B------:R-:W-:Y:S01]  /*adf0*/  UMOV UR57, UR15 ;  /* 0x0000000f00397c82 */ /* 0x000fe20008000000 */
        /* <DEDUP_REMOVED lines=494> */
.L_x_2381:
[----:B------:R-:W-:Y:S02]  /*cce0*/  R2UR UR6, R17 ;  /* 0x00000000110672ca */ /* 0x000fe400000e0000 */
        /* <DEDUP_REMOVED lines=8> */
.L_x_2382:
[----:B---3--:R-:W-:Y:S05]  /*cd70*/  @P2 BRA `(.L_x_2383) ;  /* 0x0000000000082947 */ /* 0x008fea0003800000 */
[----:B------:R-:W3:Y:S02]  /*cd80*/  SYNCS.PHASECHK.TRANS64.TRYWAIT P2, [UR4+0x38850], R0 ;  /* 0x03885000ff0075a7 */ /* 0x000ee40008040144 */
[----:B---3--:R-:W-:Y:S05]  /*cd90*/  @!P2 BRA `(.L_x_2384) ;  /* 0x000000f400b4a947 */ /* 0x008fea0003800000 */
.L_x_2383:
[----:B------:R-:W-:Y:S01]  /*cda0*/  R2UR UR10, R17 ;  /* 0x00000000110a72ca */ /* 0x000fe200000e0000 */
[----:B------:R-:W-:Y:S01]  /*cdb0*/  WARPGROUP.ARRIVE ;  /* 0x00000000000079c5 */ /* 0x000fe20000000000 */
[----:B------:R-:W-:Y:S01]  /*cdc0*/  R2UR UR6, R21 ;  /* 0x00000000150672ca */ /* 0x000fe200000e0000 */
[----:B------:R-:W-:Y:S01]  /*cdd0*/  UMOV UR7, 0x40000040 ;  /* 0x4000004000077882 */ /* 0x000fe20000000000 */
[----:B---3--:R-:W-:Y:S01]  /*cde0*/  FMUL.FTZ R2, R184, UR61 ;  /* 0x0000003db8027c20 */ /* 0x008fe20008410000 */
[----:B-1----:R-:W-:Y:S01]  /*cdf0*/  FMUL.FTZ R4, R185, UR61 ;  /* 0x0000003db9047c20 */ /* 0x002fe20008410000 */
[----:B------:R-:W-:Y:S01]  /*ce00*/  FMUL.FTZ R185, R188, UR61 ;  /* 0x0000003dbcb97c20 */ /* 0x000fe20008410000 */
[----:B------:R-:W-:Y:S01]  /*ce10*/  FMUL.FTZ R21, R186, UR61 ;  /* 0x0000003dba157c20 */ /* 0x000fe20008410000 */
[----:B------:R-:W-:Y:S01]  /*ce20*/  FMUL.FTZ R186, R189, UR61 ;  /* 0x0000003dbdba7c20 */ /* 0x000fe20008410000 */
[----:B------:R-:W-:Y:S01]  /*ce30*/  FMUL.FTZ R188, R176, UR61 ;  /* 0x0000003db0bc7c20 */ /* 0x000fe20008410000 */
[----:B------:R-:W2:Y:S01]  /*ce40*/  MUFU.TANH R2, R2 ;  /* 0x0000000200027308 */ /* 0x000ea20000002400 */
        /* <DEDUP_REMOVED lines=15> */
[----:B------:R-:W3:Y:S01]  /*cf40*/  MUFU.TANH R185, R185 ;  /* 0x000000b900b97308 */ /* 0x000ee20000002400 */
[----:B--2---:R-:W-:Y:S01]  /*cf50*/  FMNMX.FTZ R0, R2, R20, !PT ;  /* 0x0000001402007209 */ /* 0x004fe20007810000 */
[----:B------:R-:W-:Y:S01]  /*cf60*/  FMUL.FTZ R165, R165, UR61 ;  /* 0x0000003da5a57c20 */ /* 0x000fe20008410000 */
[----:B------:R-:W-:Y:S01]  /*cf70*/  UIMAD UR5, UR6, 0xa00, UR5 ;  /* 0x00000a00060578a4 */ /* 0x000fe2000f8e0205 */
[----:B------:R-:W-:Y:S01]  /*cf80*/  FMUL.FTZ R152, R152, UR61 ;  /* 0x0000003d98987c20 */ /* 0x000fe20008410000 */
[----:B------:R-:W-:Y:S01]  /*cf90*/  FMUL.FTZ R176, R178, UR61 ;  /* 0x0000003db2b07c20 */ /* 0x000fe20008410000 */
[----:B------:R-:W-:Y:S01]  /*cfa0*/  FMUL.FTZ R178, R179, UR61 ;  /* 0x0000003db3b27c20 */ /* 0x000fe20008410000 */
[----:B------:R-:W-:Y:S01]  /*cfb0*/  FMUL.FTZ R179, R182, UR61 ;  /* 0x0000003db6b37c20 */ /* 0x000fe20008410000 */
[----:B------:R-:W2:Y:S01]  /*cfc0*/  MUFU.TANH R186, R186 ;  /* 0x000000ba00ba7308 */ /* 0x000ea20000002400 */
        /* <DEDUP_REMOVED lines=8> */
[----:B---3--:R-:W-:Y:S01]  /*d050*/  FMNMX.FTZ R0, R185, R0, !PT ;  /* 0x00000000b9007209 */ /* 0x008fe20007810000 */
[----:B------:R-:W-:Y:S01]  /*d060*/  FMUL.FTZ R157, R157, UR61 ;  /* 0x0000003d9d9d7c20 */ /* 0x000fe20008410000 */
[----:B------:R-:W-:Y:S01]  /*d070*/  FMUL.FTZ R22, R187, UR61 ;  /* 0x0000003dbb167c20 */ /* 0x000fe20008410000 */
[----:B------:R-:W-:Y:S01]  /*d080*/  FMUL.FTZ R184, R190, UR61 ;  /* 0x0000003dbeb87c20 */ /* 0x000fe20008410000 */
[----:B------:R-:W-:Y:S01]  /*d090*/  FMUL.FTZ R187, R191, UR61 ;  /* 0x0000003dbfbb7c20 */ /* 0x000fe20008410000 */
[----:B------:R-:W-:Y:S01]  /*d0a0*/  FMUL.FTZ R156, R183, UR61 ;  /* 0x0000003db79c7c20 */ /* 0x000fe20008410000 */
[----:B------:R-:W-:Y:S01]  /*d0b0*/  FMUL.FTZ R170, R170, UR61 ;  /* 0x0000003daaaa7c20 */ /* 0x000fe20008410000 */
[----:B------:R-:W3:Y:S01]  /*d0c0*/  MUFU.TANH R177, R177 ;  /* 0x000000b100b17308 */ /* 0x000ee20000002400 */
[----:B--2---:R-:W-:Y:S01]  /*d0d0*/  FMNMX.FTZ R0, R186, R0, !PT ;  /* 0x00000000ba007209 */ /* 0x004fe20007810000 */
[----:B------:R-:W-:Y:S01]  /*d0e0*/  ULDC UR11, c[0x0][0x988] ;  /* 0x00026200000b7ab9 */ /* 0x000fe20000000800 */
[----:B------:R-:W-:Y:S01]  /*d0f0*/  FMUL.FTZ R171, R171, UR61 ;  /* 0x0000003dabab7c20 */ /* 0x000fe20008410000 */
[----:B------:R-:W-:Y:S01]  /*d100*/  FMUL.FTZ R174, R174, UR61 ;  /* 0x0000003daeae7c20 */ /* 0x000fe20008410000 */
[----:B------:R-:W-:Y:S01]  /*d110*/  FMUL.FTZ R175, R175, UR61 ;  /* 0x0000003dafaf7c20 */ /* 0x000fe20008410000 */
[----:B------:R-:W-:Y:S01]  /*d120*/  FMUL.FTZ R162, R162, UR61 ;  /* 0x0000003da2a27c20 */ /* 0x000fe20008410000 */
[----:B------:R-:W-:Y:S01]  /*d130*/  FMUL.FTZ R163, R163, UR61 ;  /* 0x0000003da3a37c20 */ /* 0x000fe20008410000 */
[----:B------:R-:W2:Y:S01]  /*d140*/  MUFU.TANH R180, R180 ;  /* 0x000000b400b47308 */ /* 0x000ea20000002400 */
[----:B-1----:R-:W-:Y:S01]  /*d150*/  FMNMX.FTZ R0, R188, R0, !PT ;  /* 0x00000000bc007209 */ /* 0x002fe20007810000 */
[----:B------:R-:W-:Y:S01]  /*d160*/  FMUL.FTZ R166, R166, UR61 ;  /* 0x0000003da6a67c20 */ /* 0x000fe20008410000 */
[----:B------:R-:W-:Y:S01]  /*d170*/  FMUL.FTZ R167, R167, UR61 ;  /* 0x0000003da7a77c20 */ /* 0x000fe20008410000 */
[----:B------:R-:W-:Y:S01]  /*d180*/  FMUL.FTZ R154, R154, UR61 ;  /* 0x0000003d9a9a7c20 */ /* 0x000fe20008410000 */
[----:B------:R-:W-:Y:S01]  /*d190*/  FMUL.FTZ R155, R155, UR61 ;  /* 0x0000003d9b9b7c20 */ /* 0x000fe20008410000 */
[----:B------:R-:W-:Y:S01]  /*d1a0*/  FMUL.FTZ R158, R158, UR61 ;  /* 0x0000003d9e9e7c20 */ /* 0x000fe20008410000 */
[----:B------:R-:W-:Y:S01]  /*d1b0*/  FMUL.FTZ R159, R159, UR61 ;  /* 0x0000003d9f9f7c20 */ /* 0x000fe20008410000 */
[----:B------:R-:W1:Y:S01]  /*d1c0*/  MUFU.TANH R181, R181 ;  /* 0x000000b500b57308 */ /* 0x000e620000002400 */
[----:B---3--:R-:W-:-:S07]  /*d1d0*/  FMNMX.FTZ R0, R177, R0, !PT ;  /* 0x00000000b1007209 */ /* 0x008fce0007810000 */
[----:B------:R-:W3:Y:S01]  /*d1e0*/  MUFU.TANH R168, R168 ;  /* 0x000000a800a87308 */ /* 0x000ee20000002400 */
[----:B--2---:R-:W-:-:S07]  /*d1f0*/  FMNMX.FTZ R0, R180, R0, !PT ;  /* 0x00000000b4007209 */ /* 0x004fce0007810000 */
[----:B------:R-:W2:Y:S01]  /*d200*/  MUFU.TANH R169, R169 ;  /* 0x000000a900a97308 */ /* 0x000ea20000002400 */
[----:B-1----:R-:W-:-:S07]  /*d210*/  FMNMX.FTZ R0, R181, R0, !PT ;  /* 0x00000000b5007209 */ /* 0x002fce0007810000 */
        /* <DEDUP_REMOVED lines=18> */
[----:B------:R-:W0:Y:S01]  /*d340*/  MUFU.TANH R157, R157 ;  /* 0x0000009d009d7308 */ /* 0x000e220000002400 */
[----:B---3--:R-:W-:-:S07]  /*d350*/  FMNMX.FTZ R0, R182, R0, !PT ;  /* 0x00000000b6007209 */ /* 0x008fce0007810000 */
[----:B------:R-:W1:Y:S01]  /*d360*/  MUFU.TANH R21, R21 ;  /* 0x0000001500157308 */ /* 0x000e620000002400 */
[----:B--2---:R-:W-:-:S07]  /*d370*/  FMNMX.FTZ R0, R153, R0, !PT ;  /* 0x0000000099007209 */ /* 0x004fce0007810000 */
[----:B------:R-:W2:Y:S01]  /*d380*/  MUFU.TANH R22, R22 ;  /* 0x0000001600167308 */ /* 0x000ea20000002400 */
[----:B0-----:R-:W-:-:S05]  /*d390*/  FMNMX.FTZ R3, R157, R0, !PT ;  /* 0x000000009d037209 */ /* 0x001fca0007810000 */
[----:B------:R-:W0:Y:S02]  /*d3a0*/  SHFL.BFLY PT, R0, R3, 0x2, 0x1f ;  /* 0x0c401f0003007f89 */ /* 0x000e2400000e0000 */
[----:B------:R-:W3:Y:S08]  /*d3b0*/  MUFU.TANH R184, R184 ;  /* 0x000000b800b87308 */ /* 0x000ef00000002400 */
[----:B------:R-:W4:Y:S08]  /*d3c0*/  MUFU.TANH R187, R187 ;  /* 0x000000bb00bb7308 */ /* 0x000f300000002400 */
[----:B------:R-:W5:Y:S01]  /*d3d0*/  MUFU.TANH R176, R176 ;  /* 0x000000b000b07308 */ /* 0x000f620000002400 */
[----:B0-----:R-:W-:-:S07]  /*d3e0*/  FMNMX.FTZ R3, R3, R0, !PT ;  /* 0x0000000003037209 */ /* 0x001fce0007810000 */
[----:B------:R-:W0:Y:S01]  /*d3f0*/  MUFU.TANH R178, R178 ;  /* 0x000000b200b27308 */ /* 0x000e220000002400 */
[----:B------:R-:W1:Y:S07]  /*d400*/  SHFL.BFLY PT, R0, R3, 0x1, 0x1f ;  /* 0x0c201f0003007f89 */ /* 0x000e6e00000e0000 */
[----:B------:R-:W0:Y:S08]  /*d410*/  MUFU.TANH R179, R179 ;  /* 0x000000b300b37308 */ /* 0x000e300000002400 */
[----:B------:R-:W0:Y:S08]  /*d420*/  MUFU.TANH R156, R156 ;  /* 0x0000009c009c7308 */ /* 0x000e300000002400 */
[----:B------:R-:W0:Y:S01]  /*d430*/  MUFU.TANH R170, R170 ;  /* 0x000000aa00aa7308 */ /* 0x000e220000002400 */
[----:B-1----:R-:W-:-:S02]  /*d440*/  FMNMX.FTZ R3, R3, R0, !PT ;  /* 0x0000000003037209 */ /* 0x002fc40007810000 */
[----:B------:R-:W-:-:S03]  /*d450*/  FMNMX.FTZ R0, R21, R18, !PT ;  /* 0x0000001215007209 */ /* 0x000fc60007810000 */
[----:B------:R-:W-:Y:S01]  /*d460*/  FADD.FTZ R20, -R3, R20 ;  /* 0x0000001403147221 */ /* 0x000fe20000010100 */
[----:B--2---:R-:W-:Y:S01]  /*d470*/  FMNMX.FTZ R0, R22, R0, !PT ;  /* 0x0000000016007209 */ /* 0x004fe20007810000 */
[----:B------:R-:W1:Y:S03]  /*d480*/  MUFU.TANH R171, R171 ;  /* 0x000000ab00ab7308 */ /* 0x000e660000002400 */
[----:B---3--:R-:W-:-:S04]  /*d490*/  FMNMX.FTZ R0, R184, R0, !PT ;  /* 0x00000000b8007209 */ /* 0x008fc80007810000 */
[----:B----4-:R-:W-:Y:S01]  /*d4a0*/  FMNMX.FTZ R183, R187, R0, !PT ;  /* 0x00000000bbb77209 */ /* 0x010fe20007810000 */
[----:B------:R-:W2:Y:S03]  /*d4b0*/  MUFU.TANH R174, R174 ;  /* 0x000000ae00ae7308 */ /* 0x000ea60000002400 */
[----:B-----5:R-:W-:-:S04]  /*d4c0*/  FMNMX.FTZ R183, R176, R183, !PT ;  /* 0x000000b7b0b77209 */ /* 0x020fc80007810000 */
[----:B0-----:R-:W-:Y:S01]  /*d4d0*/  FMNMX.FTZ R183, R178, R183, !PT ;  /* 0x000000b7b2b77209 */ /* 0x001fe20007810000 */
[----:B------:R-:W0:Y:S08]  /*d4e0*/  MUFU.TANH R175, R175 ;  /* 0x000000af00af7308 */ /* 0x000e300000002400 */
[----:B------:R-:W3:Y:S08]  /*d4f0*/  MUFU.TANH R162, R162 ;  /* 0x000000a200a27308 */ /* 0x000ef00000002400 */
[----:B------:R-:W4:Y:S08]  /*d500*/  MUFU.TANH R163, R163 ;  /* 0x000000a300a37308 */ /* 0x000f300000002400 */
[----:B------:R-:W5:Y:S08]  /*d510*/  MUFU.TANH R166, R166 ;  /* 0x000000a600a67308 */ /* 0x000f700000002400 */
[----:B------:R-:W-:Y:S08]  /*d520*/  MUFU.TANH R167, R167 ;  /* 0x000000a700a77308 */ /* 0x000ff00000002400 */
[----:B------:R-:W-:Y:S01]  /*d530*/  MUFU.TANH R154, R154 ;  /* 0x0000009a009a7308 */ /* 0x000fe20000002400 */
[----:B------:R-:W-:-:S02]  /*d540*/  WARPGROUP.DEPBAR.LE gsb0, 0x0 ;  /* 0x00008000000079c5 */ /* 0x000fc40000010000 */
[----:B------:R-:W-:-:S05]  /*d550*/  WARPGROUP.ARRIVE ;  /* 0x00000000000079c5 */ /* 0x000fca0000000000 */
[----:B------:R-:W-:Y:S01]  /*d560*/  MUFU.TANH R155, R155 ;  /* 0x0000009b009b7308 */ /* 0x000fe20000002400 */
[----:B------:R-:W-:Y:S01]  /*d570*/  HGMMA.64x256x16.F32.BF16 R24, R204, gdesc[UR4].tnspB, R24, gsb0 ;  /* 0x43e00004cc187df0 */ /* 0x000fe20008001818 */
[----:B------:R-:W-:Y:S01]  /*d580*/  UIADD3 UR6, UR5, 0x100, URZ ;  /* 0x0000010005067890 */ /* 0x000fe2000fffe03f */
[----:B------:R-:W-:-:S05]  /*d590*/  UMOV UR7, 0x40000040 ;  /* 0x4000004000077882 */ /* 0x000fca0000000000 */
[----:B------:R-:W-:Y:S08]  /*d5a0*/  MUFU.TANH R158, R158 ;  /* 0x0000009e009e7308 */ /* 0x000ff00000002400 */
[----:B------:R-:W-:Y:S01]  /*d5b0*/  MUFU.TANH R159, R159 ;  /* 0x0000009f009f7308 */ /* 0x000fe20000002400 */
        /* <DEDUP_REMOVED lines=11> */
[----:B------:R-:W-:Y:S02]  /*d670*/  UMOV UR5, UR11 ;  /* 0x0000000b00057c82 */ /* 0x000fe40008000000 */
[----:B------:R-:W-:-:S04]  /*d680*/  FMUL.FTZ R20, R20, UR5 ;  /* 0x0000000514147c20 */ /* 0x000fc80008410000 */
[----:B------:R1:W-:Y:S02]  /*d690*/  MUFU.EX2 R0, R20 ;  /* 0x0000001400007308 */ /* 0x0003e40000000800 */
[----:B-1----:R-:W-:-:S04]  /*d6a0*/  FMUL.FTZ R20, R3, UR5 ;  /* 0x0000000503147c20 */ /* 0x002fc80008410000 */
        /* <DEDUP_REMOVED lines=16> */
[----:B------:R-:W-:Y:S01]  /*d7b0*/  FFMA.FTZ R169, R173, UR5, -R20 ;  /* 0x00000005ada97c23 */ /* 0x000fe20008010814 */
[----:B--2---:R-:W-:Y:S01]  /*d7c0*/  FMNMX.FTZ R2, R174, R2, !PT ;  /* 0x00000002ae027209 */ /* 0x004fe20007810000 */
[----:B------:R-:W1:Y:S03]  /*d7d0*/  MUFU.EX2 R208, R208 ;  /* 0x000000d000d07308 */ /* 0x000e660000000800 */
[----:B0-----:R-:W-:-:S04]  /*d7e0*/  FMNMX.FTZ R2, R175, R2, !PT ;  /* 0x00000002af027209 */ /* 0x001fc80007810000 */
[----:B---3--:R-:W-:Y:S01]  /*d7f0*/  FMNMX.FTZ R2, R162, R2, !PT ;  /* 0x00000002a2027209 */ /* 0x008fe20007810000 */
[----:B------:R-:W-:Y:S03]  /*d800*/  MUFU.EX2 R210, R210 ;  /* 0x000000d200d27308 */ /* 0x000fe60000000800 */
[----:B----4-:R-:W-:-:S04]  /*d810*/  FMNMX.FTZ R2, R163, R2, !PT ;  /* 0x00000002a3027209 */ /* 0x010fc80007810000 */
[----:B-----5:R-:W-:Y:S01]  /*d820*/  FMNMX.FTZ R2, R166, R2, !PT ;  /* 0x00000002a6027209 */ /* 0x020fe20007810000 */
[----:B------:R-:W-:Y:S01]  /*d830*/  MUFU.EX2 R185, R185 ;  /* 0x000000b900b97308 */ /* 0x000fe20000000800 */
[----:B-1----:R-:W-:Y:S01]  /*d840*/  FFMA.FTZ R14, R0, R14, R208 ;  /* 0x0000000e000e7223 */ /* 0x002fe200000100d0 */
[----:B------:R-:W-:Y:S02]  /*d850*/  F2FP.BF16.F32.PACK_AB R208, R183, R208 ;  /* 0x000000d0b7d0723e */ /* 0x000fe400000010ff */
[----:B------:R-:W-:Y:S01]  /*d860*/  FMNMX.FTZ R2, R167, R2, !PT ;  /* 0x00000002a7027209 */ /* 0x000fe20007810000 */
[----:B------:R-:W-:-:S03]  /*d870*/  FADD.FTZ R14, R183, R14 ;  /* 0x0000000eb70e7221 */ /* 0x000fc60000010000 */
[----:B------:R-:W-:Y:S01]  /*d880*/  FMNMX.FTZ R2, R154, R2, !PT ;  /* 0x000000029a027209 */ /* 0x000fe20007810000 */
[----:B------:R-:W-:Y:S03]  /*d890*/  MUFU.EX2 R204, R204 ;  /* 0x000000cc00cc7308 */ /* 0x000fe60000000800 */
[----:B------:R-:W-:-:S04]  /*d8a0*/  FMNMX.FTZ R2, R155, R2, !PT ;  /* 0x000000029b027209 */ /* 0x000fc80007810000 */
[----:B------:R-:W-:Y:S01]  /*d8b0*/  FMNMX.FTZ R2, R158, R2, !PT ;  /* 0x000000029e027209 */ /* 0x000fe20007810000 */
[----:B------:R-:W-:Y:S03]  /*d8c0*/  MUFU.EX2 R177, R177 ;  /* 0x000000b100b17308 */ /* 0x000fe60000000800 */
[----:B------:R-:W-:-:S05]  /*d8d0*/  FMNMX.FTZ R2, R159, R2, !PT ;  /* 0x000000029f027209 */ /* 0x000fca0007810000 */
[----:B------:R-:W0:Y:S01]  /*d8e0*/  SHFL.BFLY PT, R4, R2, 0x2, 0x1f ;  /* 0x0c401f0002047f89 */ /* 0x000e2200000e0000 */
[----:B------:R-:W-:Y:S08]  /*d8f0*/  MUFU.EX2 R206, R206 ;  /* 0x000000ce00ce7308 */ /* 0x000ff00000000800 */
[----:B------:R-:W-:Y:S08]  /*d900*/  MUFU.EX2 R180, R180 ;  /* 0x000000b400b47308 */ /* 0x000ff00000000800 */
[----:B------:R-:W-:Y:S01]  /*d910*/  MUFU.EX2 R200, R200 ;  /* 0x000000c800c87308 */ /* 0x000fe20000000800 */
[----:B0-----:R-:W-:-:S07]  /*d920*/  FMNMX.FTZ R2, R2, R4, !PT ;  /* 0x0000000402027209 */ /* 0x001fce0007810000 */
[----:B------:R-:W-:Y:S01]  /*d930*/  MUFU.EX2 R168, R168 ;  /* 0x000000a800a87308 */ /* 0x000fe20000000800 */
[----:B------:R-:W0:Y:S07]  /*d940*/  SHFL.BFLY PT, R4, R2, 0x1, 0x1f ;  /* 0x0c201f0002047f89 */ /* 0x000e2e00000e0000 */
[----:B------:R-:W-:Y:S08]  /*d950*/  MUFU.EX2 R202, R202 ;  /* 0x000000ca00ca7308 */ /* 0x000ff00000000800 */
[----:B------:R-:W-:Y:S01]  /*d960*/  MUFU.EX2 R169, R169 ;  /* 0x000000a900a97308 */ /* 0x000fe20000000800 */
[----:B0-----:R-:W-:-:S05]  /*d970*/  FMNMX.FTZ R4, R2, R4, !PT ;  /* 0x0000000402047209 */ /* 0x001fca0007810000 */
[----:B------:R-:W-:-:S04]  /*d980*/  FADD.FTZ R2, -R4, R18 ;  /* 0x0000001204027221 */ /* 0x000fc80000010100 */
[----:B------:R-:W-:-:S06]  /*d990*/  FMUL.FTZ R2, R2, UR5 ;  /* 0x0000000502027c20 */ /* 0x000fcc0008410000 */
[----:B------:R-:W-:Y:S01]  /*d9a0*/  MUFU.EX2 R2, R2 ;  /* 0x0000000200027308 */ /* 0x000fe20000000800 */
[----:B------:R-:W-:Y:S02]  /*d9b0*/  WARPGROUP.DEPBAR.LE gsb0, 0x0 ;  /* 0x00008000000079c5 */ /* 0x000fe40000010000 */
[----:B------:R-:W-:Y:S01]  /*d9c0*/  WARPGROUP.ARRIVE ;  /* 0x00000000000079c5 */ /* 0x000fe20000000000 */
[--C-:B------:R-:W-:Y:S01]  /*d9d0*/  FFMA.FTZ R196, R160, UR5, -R20.reuse ;  /* 0x00000005a0c47c23 */ /* 0x100fe20008010814 */
[--C-:B------:R-:W-:Y:S01]  /*d9e0*/  FFMA.FTZ R160, R161, UR5, -R20.reuse ;  /* 0x00000005a1a07c23 */ /* 0x100fe20008010814 */
[--C-:B------:R-:W-:Y:S01]  /*d9f0*/  FFMA.FTZ R198, R164, UR5, -R20.reuse ;  /* 0x00000005a4c67c23 */ /* 0x100fe20008010814 */
[----:B------:R-:W-:Y:S02]  /*da00*/  FFMA.FTZ R161, R165, UR5, -R20 ;  /* 0x00000005a5a17c23 */ /* 0x000fe40008010814 */
[----:B------:R-:W-:Y:S01]  /*da10*/  HGMMA.64x256x16.F32.BF16 R24, R192, gdesc[UR4].tnspB, R24, gsb0 ;  /* 0x43e00004c0187df0 */ /* 0x000fe20008001818 */
[----:B------:R-:W-:Y:S01]  /*da20*/  MUFU.EX2 R196, R196 ;  /* 0x000000c400c47308 */ /* 0x000fe20000000800 */
[----:B------:R-:W-:-:S02]  /*da30*/  R2UR UR7, R23 ;  /* 0x00000000170772ca */ /* 0x000fc400000e0000 */
[----:B------:R-:W-:-:S05]  /*da40*/  R2UR UR6, R236 ;  /* 0x00000000ec0672ca */ /* 0x000fca00000e0000 */
[----:B------:R-:W-:Y:S08]  /*da50*/  MUFU.EX2 R160, R160 ;  /* 0x000000a000a07308 */ /* 0x000ff00000000800 */
[----:B------:R-:W-:Y:S01]  /*da60*/  MUFU.EX2 R198, R198 ;  /* 0x000000c600c67308 */ /* 0x000fe20000000800 */
[----:B------:R-:W-:-:S06]  /*da70*/  UISETP.GT.AND UP0, UPT, UR6, UR7, UPT ;  /* 0x000000070600728c */ /* 0x000fcc000bf04270 */
[----:B------:R-:W-:Y:S01]  /*da80*/  PLOP3.LUT P2, PT, PT, PT, UP0, 0x80, 0x0 ;  /* 0x000000000000781c */ /* 0x000fe20003f4f008 */
[----:B------:R-:W-:Y:S01]  /*da90*/  MUFU.EX2 R161, R161 ;  /* 0x000000a100a17308 */ /* 0x000fe20000000800 */
[----:B------:R-:W-:Y:S02]  /*daa0*/  WARPGROUP.DEPBAR.LE gsb0, 0x0 ;  /* 0x00008000000079c5 */ /* 0x000fe40000010000 */
[--C-:B------:R-:W-:Y:S01]  /*dab0*/  FFMA.FTZ R192, R152, UR5, -R20.reuse ;  /* 0x0000000598c07c23 */ /* 0x100fe20008010814 */
[--C-:B------:R-:W-:Y:S01]  /*dac0*/  FFMA.FTZ R152, R182, UR5, -R20.reuse ;  /* 0x00000005b6987c23 */ /* 0x100fe20008010814 */
[--C-:B------:R-:W-:Y:S01]  /*dad0*/  FFMA.FTZ R194, R153, UR5, -R20.reuse ;  /* 0x0000000599c27c23 */ /* 0x100fe20008010814 */
[----:B------:R-:W-:Y:S01]  /*dae0*/  FFMA.FTZ R20, R157, UR5, -R20 ;  /* 0x000000059d147c23 */ /* 0x000fe20008010814 */
[----:B------:R-:W-:Y:S02]  /*daf0*/  IMAD.U32 R157, RZ, RZ, UR60 ;  /* 0x0000003cff9d7e24 */ /* 0x000fe4000f8e00ff */
[----:B------:R-:W-:Y:S03]  /*db00*/  MUFU.EX2 R192, R192 ;  /* 0x000000c000c07308 */ /* 0x000fe60000000800 */
[----:B------:R-:W-:-:S05]  /*db10*/  @!P1 LEA R157, R157, UR10, 0x3 ;  /* 0x0000000a9d9d9c11 */ /* 0x000fca000f8e18ff */
[----:B------:R0:W-:Y:S01]  /*db20*/  MUFU.EX2 R18, R20 ;  /* 0x0000001400127308 */ /* 0x0001e20000000800 */
[----:B------:R-:W-:-:S05]  /*db30*/  @!P1 VIADD R157, R157, 0x38840 ;  /* 0x000388409d9d9836 */ /* 0x000fca0000000000 */
[----:B------:R-:W-:Y:S02]  /*db40*/  @!P1 PRMT R157, RZ, 0x654, R157 ;  /* 0x00000654ff9d9816 */ /* 0x000fe4000000009d */
[----:B------:R-:W-:Y:S01]  /*db50*/  MUFU.EX2 R152, R152 ;  /* 0x0000009800987308 */ /* 0x000fe20000000800 */
[----:B0-----:R-:W-:Y:S01]  /*db60*/  FMUL.FTZ R20, R4, UR5 ;  /* 0x0000000504147c20 */ /* 0x001fe20008410000 */
[----:B------:R0:W-:Y:S03]  /*db70*/  @!P1 SYNCS.ARRIVE.TRANS64.RED.A1T0 RZ, [R157+URZ], RZ ;  /* 0x000000ff9dff99a7 */ /* 0x0001e6000810043f */
        /* <DEDUP_REMOVED lines=23> */
[----:B-1----:R-:W-:Y:S01]  /*dcf0*/  FFMA.FTZ R5, R2, R5, R209 ;  /* 0x0000000502057223 */ /* 0x002fe200000100d1 */
[----:B------:R-:W-:Y:S01]  /*dd00*/  FADD.FTZ R159, R210, R14 ;  /* 0x0000000ed29f7221 */ /* 0x000fe20000010000 */
[----:B0-----:R-:W-:Y:S01]  /*dd10*/  IMAD.U32 R157, RZ, RZ, UR4 ;  /* 0x00000004ff9d7e24 */ /* 0x001fe2000f8e00ff */
[----:B------:R-:W-:Y:S01]  /*dd20*/  UIADD3 UR4, UR6, -0x1, URZ ;  /* 0xffffffff06047890 */ /* 0x000fe2000fffe03f */
[----:B------:R-:W-:Y:S01]  /*dd30*/  R2UR UR6, R16 ;  /* 0x00000000100672ca */ /* 0x000fe200000e0000 */
[----:B------:R-:W-:Y:S01]  /*dd40*/  FADD.FTZ R159, R185, R159 ;  /* 0x0000009fb99f7221 */ /* 0x000fe20000010000 */
[----:B------:R-:W-:Y:S01]  /*dd50*/  @!P1 VIADD R157, R157, 0x38860 ;  /* 0x000388609d9d9836 */ /* 0x000fe20000000000 */
[----:B------:R-:W0:Y:S01]  /*dd60*/  MUFU.EX2 R22, R22 ;  /* 0x0000001600167308 */ /* 0x000e220000000800 */
[----:B--2---:R-:W-:Y:S01]  /*dd70*/  FADD.FTZ R5, R21, R5 ;  /* 0x0000000515057221 */ /* 0x004fe20000010000 */
[----:B------:R-:W-:Y:S01]  /*dd80*/  FADD.FTZ R159, R204, R159 ;  /* 0x0000009fcc9f7221 */ /* 0x000fe20000010000 */
[----:B------:R-:W-:Y:S01]  /*dd90*/  IMAD.U32 R236, RZ, RZ, UR4 ;  /* 0x00000004ffec7e24 */ /* 0x000fe2000f8e00ff */
[----:B------:R-:W-:-:S02]  /*dda0*/  @!P1 PRMT R164, RZ, 0x654, R157 ;  /* 0x00000654ffa49816 */ /* 0x000fc4000000009d */
[----:B------:R-:W-:Y:S01]  /*ddb0*/  FADD.FTZ R159, R177, R159 ;  /* 0x0000009fb19f7221 */ /* 0x000fe20000010000 */
[----:B------:R-:W-:Y:S01]  /*ddc0*/  F2FP.BF16.F32.PACK_AB R209, R21, R209 ;  /* 0x000000d115d1723e */ /* 0x000fe200000010ff */
[----:B------:R-:W1:Y:S01]  /*ddd0*/  MUFU.EX2 R205, R205 ;  /* 0x000000cd00cd7308 */ /* 0x000e620000000800 */
[----:B---3--:R-:W-:Y:S01]  /*dde0*/  FADD.FTZ R14, R211, R5 ;  /* 0x00000005d30e7221 */ /* 0x008fe20000010000 */
[----:B------:R-:W-:Y:S01]  /*ddf0*/  FADD.FTZ R159, R206, R159 ;  /* 0x0000009fce9f7221 */ /* 0x000fe20000010000 */
[----:B------:R2:W-:Y:S01]  /*de00*/  @!P1 SYNCS.ARRIVE.TRANS64.RED.A1T0 RZ, [R164+URZ], RZ ;  /* 0x000000ffa4ff99a7 */ /* 0x0005e2000810043f */
[----:B------:R-:W-:Y:S01]  /*de10*/  F2FP.BF16.F32.PACK_AB R210, R185, R210 ;  /* 0x000000d2b9d2723e */ /* 0x000fe200000010ff */
[----:B------:R-:W-:Y:S02]  /*de20*/  IMAD.U32 R21, RZ, RZ, UR60 ;  /* 0x0000003cff157e24 */ /* 0x000fe4000f8e00ff */
[----:B------:R-:W-:Y:S01]  /*de30*/  FADD.FTZ R159, R180, R159 ;  /* 0x0000009fb49f7221 */ /* 0x000fe20000010000 */
[----:B------:R-:W-:Y:S01]  /*de40*/  F2FP.BF16.F32.PACK_AB R204, R177, R204 ;  /* 0x000000ccb1cc723e */ /* 0x000fe200000010ff */
[----:B------:R-:W3:Y:S01]  /*de50*/  MUFU.EX2 R153, R153 ;  /* 0x0000009900997308 */ /* 0x000ee20000000800 */
[----:B0-----:R-:W-:Y:S01]  /*de60*/  FADD.FTZ R14, R22, R14 ;  /* 0x0000000e160e7221 */ /* 0x001fe20000010000 */
[----:B------:R-:W-:Y:S01]  /*de70*/  FADD.FTZ R159, R200, R159 ;  /* 0x0000009fc89f7221 */ /* 0x000fe20000010000 */
[----:B------:R-:W-:Y:S01]  /*de80*/  F2FP.BF16.F32.PACK_AB R211, R22, R211 ;  /* 0x000000d316d3723e */ /* 0x000fe200000010ff */
[----:B------:R-:W-:Y:S01]  /*de90*/  IMAD.U32 R22, RZ, RZ, UR6 ;  /* 0x00000006ff167e24 */ /* 0x000fe2000f8e00ff */
[----:B------:R-:W-:Y:S01]  /*dea0*/  F2FP.BF16.F32.PACK_AB R206, R180, R206 ;  /* 0x000000ceb4ce723e */ /* 0x000fe200000010ff */
[C---:B------:R-:W-:Y:S01]  /*deb0*/  FADD.FTZ R159, R168.reuse, R159 ;  /* 0x0000009fa89f7221 */ /* 0x040fe20000010000 */
[----:B------:R-:W-:Y:S01]  /*dec0*/  F2FP.BF16.F32.PACK_AB R200, R168, R200 ;  /* 0x000000c8a8c8723e */ /* 0x000fe200000010ff */
[----:B------:R-:W0:Y:S01]  /*ded0*/  MUFU.EX2 R207, R207 ;  /* 0x000000cf00cf7308 */ /* 0x000e220000000800 */
[----:B-1----:R-:W-:Y:S01]  /*dee0*/  FADD.FTZ R14, R205, R14 ;  /* 0x0000000ecd0e7221 */ /* 0x002fe20000010000 */
[----:B------:R-:W-:Y:S01]  /*def0*/  FADD.FTZ R159, R202, R159 ;  /* 0x0000009fca9f7221 */ /* 0x000fe20000010000 */
[----:B------:R-:W-:-:S03]  /*df00*/  F2FP.BF16.F32.PACK_AB R202, R169, R202 ;  /* 0x000000caa9ca723e */ /* 0x000fc600000010ff */
[----:B------:R-:W-:Y:S02]  /*df10*/  FADD.FTZ R159, R169, R159 ;  /* 0x0000009fa99f7221 */ /* 0x000fe40000010000 */
[----:B------:R-:W1:Y:S01]  /*df20*/  MUFU.EX2 R156, R156 ;  /* 0x0000009c009c7308 */ /* 0x000e620000000800 */
[C---:B---3--:R-:W-:Y:S01]  /*df30*/  FADD.FTZ R14, R153.reuse, R14 ;  /* 0x0000000e990e7221 */ /* 0x048fe20000010000 */
[----:B------:R-:W-:Y:S01]  /*df40*/  FADD.FTZ R159, R196, R159 ;  /* 0x0000009fc49f7221 */ /* 0x000fe20000010000 */
[----:B------:R-:W-:Y:S02]  /*df50*/  F2FP.BF16.F32.PACK_AB R205, R153, R205 ;  /* 0x000000cd99cd723e */ /* 0x000fe400000010ff */
[C---:B------:R-:W-:Y:S01]  /*df60*/  F2FP.BF16.F32.PACK_AB R196, R160.reuse, R196 ;  /* 0x000000c4a0c4723e */ /* 0x040fe200000010ff */
[----:B------:R-:W-:Y:S02]  /*df70*/  FADD.FTZ R159, R160, R159 ;  /* 0x0000009fa09f7221 */ /* 0x000fe40000010000 */
[----:B------:R-:W3:Y:S01]  /*df80*/  MUFU.EX2 R201, R201 ;  /* 0x000000c900c97308 */ /* 0x000ee20000000800 */
        /* <DEDUP_REMOVED lines=11> */
[----:B---3--:R-:W-:-:S07]  /*e040*/  FADD.FTZ R14, R201, R14 ;  /* 0x0000000ec90e7221 */ /* 0x008fce0000010000 */
[----:B------:R-:W3:Y:S01]  /*e050*/  MUFU.EX2 R154, R175 ;  /* 0x000000af009a7308 */ /* 0x000ee20000000800 */
[C---:B0-----:R-:W-:Y:S01]  /*e060*/  FADD.FTZ R14, R157.reuse, R14 ;  /* 0x0000000e9d0e7221 */ /* 0x041fe20000010000 */
[----:B------:R-:W-:-:S06]  /*e070*/  F2FP.BF16.F32.PACK_AB R201, R157, R201 ;  /* 0x000000c99dc9723e */ /* 0x000fcc00000010ff */
[----:B------:R-:W0:Y:S01]  /*e080*/  MUFU.EX2 R197, R197 ;  /* 0x000000c500c57308 */ /* 0x000e220000000800 */
[----:B-1----:R-:W-:-:S07]  /*e090*/  FADD.FTZ R14, R203, R14 ;  /* 0x0000000ecb0e7221 */ /* 0x002fce0000010000 */
[----:B------:R-:W1:Y:S01]  /*e0a0*/  MUFU.EX2 R5, R163 ;  /* 0x000000a300057308 */ /* 0x000e620000000800 */
[C---:B---3--:R-:W-:Y:S01]  /*e0b0*/  FADD.FTZ R14, R154.reuse, R14 ;  /* 0x0000000e9a0e7221 */ /* 0x048fe20000010000 */
[----:B------:R-:W-:-:S06]  /*e0c0*/  F2FP.BF16.F32.PACK_AB R203, R154, R203 ;  /* 0x000000cb9acb723e */ /* 0x000fcc00000010ff */
        /* <DEDUP_REMOVED lines=16> */
[----:B0-----:R-:W-:Y:S01]  /*e1d0*/  FADD.FTZ R159, R194, R159 ;  /* 0x0000009fc29f7221 */ /* 0x001fe20000010000 */
[----:B------:R-:W-:Y:S01]  /*e1e0*/  F2FP.BF16.F32.PACK_AB R194, R18, R194 ;  /* 0x000000c212c2723e */ /* 0x000fe200000010ff */
[----:B-1----:R-:W-:Y:S02]  /*e1f0*/  FADD.FTZ R5, R158, R14 ;  /* 0x0000000e9e057221 */ /* 0x002fe40000010000 */
[----:B------:R-:W-:Y:S01]  /*e200*/  FADD.FTZ R14, R18, R159 ;  /* 0x0000009f120e7221 */ /* 0x000fe20000010000 */
[----:B------:R-:W-:Y:S02]  /*e210*/  IMAD.MOV.U32 R18, RZ, RZ, R4 ;  /* 0x000000ffff127224 */ /* 0x000fe400078e0004 */
[C---:B---3--:R-:W-:Y:S01]  /*e220*/  FADD.FTZ R5, R20.reuse, R5 ;  /* 0x0000000514057221 */ /* 0x048fe20000010000 */
[----:B------:R-:W-:Y:S01]  /*e230*/  F2FP.BF16.F32.PACK_AB R195, R20, R158 ;  /* 0x0000009e14c3723e */ /* 0x000fe200000010ff */
[----:B------:R-:W-:Y:S01]  /*e240*/  IMAD.MOV.U32 R20, RZ, RZ, R3 ;  /* 0x000000ffff147224 */ /* 0x000fe200078e0003 */
[----:B--2---:R-:W-:Y:S06]  /*e250*/  @P2 BRA `(.L_x_2385) ;  /* 0xffffffc4003c2947 */ /* 0x004fec000383ffff */
.L_x_2376:
        /* <DEDUP_REMOVED lines=131> */
.L_x_2386:
        /* <DEDUP_REMOVED lines=8> */
.L_x_2387:
[----:B-1----:R-:W-:Y:S05]  /*eb10*/  @P2 BRA `(.L_x_2388) ;  /* 0x0000000000082947 */ /* 0x002fea0003800000 */
[----:B------:R-:W1:Y:S02]  /*eb20*/  SYNCS.PHASECHK.TRANS64.TRYWAIT P0, [UR8+0x38850], R0 ;  /* 0x03885000ff0075a7 */ /* 0x000e640008000148 */
[----:B-1----:R-:W-:Y:S05]  /*eb30*/  @!P0 BRA `(.L_x_2389) ;  /* 0x000000d800648947 */ /* 0x002fea0003800000 */
.L_x_2388:
[----:B------:R-:W-:Y:S01]  /*eb40*/  R2UR UR4, R17 ;  /* 0x00000000110472ca */ /* 0x000fe200000e0000 */
[----:B------:R-:W2:Y:S01]  /*eb50*/  LDL.LU R2, [R1+0x30] ;  /* 0x0000300001027983 */ /* 0x000ea20000300800 */
[----:B------:R-:W-:Y:S01]  /*eb60*/  WARPGROUP.ARRIVE ;  /* 0x00000000000079c5 */ /* 0x000fe20000000000 */
[----:B------:R-:W-:Y:S01]  /*eb70*/  UMOV UR7, 0x40000040 ;  /* 0x4000004000077882 */ /* 0x000fe20000000000 */
[----:B------:R-:W-:Y:S01]  /*eb80*/  IMAD.U32 R8, RZ, RZ, UR5 ;  /* 0x00000005ff087e24 */ /* 0x000fe2000f8e00ff */
[----:B-1----:R-:W1:Y:S01]  /*eb90*/  SHFL.BFLY PT, R7, R14, 0x2, 0x1f ;  /* 0x0c401f000e077f89 */ /* 0x002e6200000e0000 */
[----:B------:R-:W-:Y:S02]  /*eba0*/  IMAD.U32 R11, RZ, RZ, UR8 ;  /* 0x00000008ff0b7e24 */ /* 0x000fe4000f8e00ff */
[----:B------:R-:W-:Y:S01]  /*ebb0*/  IMAD.MOV.U32 R6, RZ, RZ, RZ ;  /* 0x000000ffff067224 */ /* 0x000fe200078e00ff */
[----:B0-----:R-:W0:Y:S01]  /*ebc0*/  SHFL.BFLY PT, R0, R5, 0x2, 0x1f ;  /* 0x0c401f0005007f89 */ /* 0x001e2200000e0000 */
[----:B------:R-:W-:-:S03]  /*ebd0*/  @!P1 VIADD R11, R11, 0x38860 ;  /* 0x000388600b0b9836 */ /* 0x000fc60000000000 */
[----:B------:R-:W-:Y:S02]  /*ebe0*/  UIADD3 UR4, UR4, 0x400, URZ ;  /* 0x0000040004047890 */ /* 0x000fe4000fffe03f */
[----:B------:R-:W-:Y:S02]  /*ebf0*/  @!P1 PRMT R11, RZ, 0x654, R11 ;  /* 0x00000654ff0b9816 */ /* 0x000fe4000000000b */
[----:B------:R-:W-:-:S04]  /*ec00*/  USHF.R.U32.HI UR4, URZ, 0x4, UR4 ;  /* 0x000000043f047899 */ /* 0x000fc80008011604 */
[----:B------:R-:W-:-:S04]  /*ec10*/  ULOP3.LUT UR4, UR4, 0x3fff, URZ, 0xc0, !UPT ;  /* 0x00003fff04047892 */ /* 0x000fc8000f8ec03f */
[----:B------:R-:W-:-:S04]  /*ec20*/  ULOP3.LUT UR4, UR4, 0x2800000, URZ, 0xfc, !UPT ;  /* 0x0280000004047892 */ /* 0x000fc8000f8efc3f */
[----:B------:R-:W-:Y:S01]  /*ec30*/  UIMAD UR4, UR60, 0xa00, UR4 ;  /* 0x00000a003c0478a4 */ /* 0x000fe2000f8e0204 */
[----:B-1----:R-:W-:Y:S01]  /*ec40*/  FADD.FTZ R7, R7, R14 ;  /* 0x0000000e07077221 */ /* 0x002fe20000010000 */
[----:B------:R-:W-:-:S04]  /*ec50*/  UIADD3 UR60, UR60, 0x1, URZ ;  /* 0x000000013c3c7890 */ /* 0x000fc8000fffe03f */
[----:B------:R-:W-:Y:S01]  /*ec60*/  UISETP.NE.AND UP0, UPT, UR60, 0x2, UPT ;  /* 0x000000023c00788c */ /* 0x000fe2000bf05270 */
[----:B------:R-:W-:Y:S02]  /*ec70*/  UMOV UR6, UR4 ;  /* 0x0000000400067c82 */ /* 0x000fe40008000000 */
[----:B------:R-:W-:Y:S01]  /*ec80*/  HGMMA.64x256x16.F32.BF16 R24, R208, gdesc[UR4].tnspB, R24, gsb0 ;  /* 0x43e00004d0187df0 */ /* 0x000fe20008001818 */
[----:B------:R-:W-:Y:S01]  /*ec90*/  UIADD3 UR6, UR4, 0x80, URZ ;  /* 0x0000008004067890 */ /* 0x000fe2000fffe03f */
[----:B------:R-:W-:Y:S01]  /*eca0*/  UMOV UR7, 0x40000040 ;  /* 0x4000004000077882 */ /* 0x000fe20000000000 */
[----:B------:R-:W-:Y:S01]  /*ecb0*/  USEL UR60, UR60, URZ, UP0 ;  /* 0x0000003f3c3c7287 */ /* 0x000fe20008000000 */
[----:B--2---:R-:W-:Y:S01]  /*ecc0*/  R2UR UR9, R2 ;  /* 0x00000000020972ca */ /* 0x004fe200000e0000 */
[----:B0-----:R-:W-:Y:S01]  /*ecd0*/  FADD.FTZ R2, R0, R5 ;  /* 0x0000000500027221 */ /* 0x001fe20000010000 */
[----:B------:R-:W-:Y:S01]  /*ece0*/  IMAD.MOV.U32 R5, RZ, RZ, RZ ;  /* 0x000000ffff057224 */ /* 0x000fe200078e00ff */
[----:B------:R-:W0:Y:S04]  /*ecf0*/  SHFL.BFLY PT, R0, R7, 0x1, 0x1f ;  /* 0x0c201f0007007f89 */ /* 0x000e2800000e0000 */
[----:B------:R-:W1:Y:S01]  /*ed00*/  SHFL.BFLY PT, R9, R2, 0x1, 0x1f ;  /* 0x0c201f0002097f89 */ /* 0x000e6200000e0000 */
[----:B------:R-:W-:-:S02]  /*ed10*/  WARPGROUP.DEPBAR.LE gsb0, 0x0 ;  /* 0x00008000000079c5 */ /* 0x000fc40000010000 */
[----:B------:R-:W-:-:S03]  /*ed20*/  WARPGROUP.ARRIVE ;  /* 0x00000000000079c5 */ /* 0x000fc60000000000 */
[----:B------:R-:W-:-:S11]  /*ed30*/  UIADD3 UR9, UR9, 0x1, URZ ;  /* 0x0000000109097890 */ /* 0x000fd6000fffe03f */
[----:B------:R-:W-:Y:S01]  /*ed40*/  HGMMA.64x256x16.F32.BF16 R24, R204, gdesc[UR4].tnspB, R24, gsb0 ;  /* 0x43e00004cc187df0 */ /* 0x000fe20008001818 */
[----:B------:R-:W-:Y:S01]  /*ed50*/  UIADD3 UR6, UR4, 0x100, URZ ;  /* 0x0000010004067890 */ /* 0x000fe2000fffe03f */
[----:B------:R-:W-:Y:S01]  /*ed60*/  UMOV UR7, 0x40000040 ;  /* 0x4000004000077882 */ /* 0x000fe20000000000 */
[----:B0-----:R-:W-:Y:S01]  /*ed70*/  FADD.FTZ R12, R7, R0 ;  /* 0x00000000070c7221 */ /* 0x001fe20000010000 */
[----:B------:R-:W-:Y:S01]  /*ed80*/  IMAD.U32 R7, RZ, RZ, UR5 ;  /* 0x00000005ff077e24 */ /* 0x000fe2000f8e00ff */
[----:B------:R-:W-:Y:S01]  /*ed90*/  R2UR UR5, R16 ;  /* 0x00000000100572ca */ /* 0x000fe200000e0000 */
[----:B------:R-:W-:Y:S02]  /*eda0*/  IMAD.MOV.U32 R0, RZ, RZ, -0x800000 ;  /* 0xff800000ff007424 */ /* 0x000fe400078e00ff */
[----:B-1----:R-:W-:Y:S01]  /*edb0*/  FADD.FTZ R13, R2, R9 ;  /* 0x00000009020d7221 */ /* 0x002fe20000010000 */
[----:B------:R-:W-:Y:S01]  /*edc0*/  FSETP.NE.FTZ.AND P0, PT, R12, RZ, PT ;  /* 0x000000ff0c00720b */ /* 0x000fe20003f15000 */
[----:B------:R-:W-:-:S03]  /*edd0*/  IMAD.MOV.U32 R2, RZ, RZ, -0x800000 ;  /* 0xff800000ff027424 */ /* 0x000fc600078e00ff */
[----:B------:R-:W-:-:S09]  /*ede0*/  FSETP.NE.FTZ.AND P2, PT, R13, RZ, PT ;  /* 0x000000ff0d00720b */ /* 0x000fd20003f55000 */
[----:B------:R-:W0:Y:S01]  /*edf0*/  @P0 MUFU.LG2 R9, R12 ;  /* 0x0000000c00090308 */ /* 0x000e220000000c00 */
[----:B------:R-:W-:-:S07]  /*ee00*/  @P0 FMUL.FTZ R8, R8, 0.69314718246459960938 ;  /* 0x3f31721808080820 */ /* 0x000fce0000410000 */
[----:B------:R-:W1:Y:S08]  /*ee10*/  @P2 MUFU.LG2 R10, R13 ;  /* 0x0000000d000a2308 */ /* 0x000e700000000c00 */
[----:B------:R2:W3:Y:S01]  /*ee20*/  @P0 MUFU.RCP R6, R12 ;  /* 0x0000000c00060308 */ /* 0x0004e20000001000 */
[----:B0-----:R-:W-:-:S04]  /*ee30*/  @P0 FMUL.FTZ R9, R9, 0.69314718246459960938 ;  /* 0x3f31721809090820 */ /* 0x001fc80000410000 */
[----:B------:R-:W-:Y:S01]  /*ee40*/  @P0 FFMA.FTZ R2, R8, R3, R9 ;  /* 0x0000000308020223 */ /* 0x000fe20000010009 */
[----:B------:R-:W-:Y:S01]  /*ee50*/  IMAD.U32 R3, RZ, RZ, UR9 ;  /* 0x00000009ff037e24 */ /* 0x000fe2000f8e00ff */
[----:B------:R-:W-:Y:S01]  /*ee60*/  PLOP3.LUT P0, PT, PT, PT, PT, 0x8, 0x0 ;  /* 0x000000000000781c */ /* 0x000fe20003f0e170 */
[----:B------:R-:W0:Y:S01]  /*ee70*/  @P2 MUFU.RCP R5, R13 ;  /* 0x0000000d00052308 */ /* 0x000e220000001000 */
[----:B--2---:R-:W-:Y:S01]  /*ee80*/  @P2 FMUL.FTZ R12, R7, 0.69314718246459960938 ;  /* 0x3f317218070c2820 */ /* 0x004fe20000410000 */
[----:B-1----:R-:W-:Y:S01]  /*ee90*/  @P2 FMUL.FTZ R7, R10, 0.69314718246459960938 ;  /* 0x3f3172180a072820 */ /* 0x002fe20000410000 */
[----:B------:R1:W-:Y:S03]  /*eea0*/  STL [R1+0x30], R3 ;  /* 0x0000300301007387 */ /* 0x0003e60000100800 */
[----:B------:R-:W-:Y:S01]  /*eeb0*/  @P2 FFMA.FTZ R0, R12, R4, R7 ;  /* 0x000000040c002223 */ /* 0x000fe20000010007 */
[----:B------:R-:W-:-:S02]  /*eec0*/  WARPGROUP.DEPBAR.LE gsb0, 0x0 ;  /* 0x00008000000079c5 */ /* 0x000fc40000010000 */
[----:B------:R-:W-:-:S06]  /*eed0*/  WARPGROUP.ARRIVE ;  /* 0x00000000000079c5 */ /* 0x000fcc0000000000 */
        /* <DEDUP_REMOVED lines=10> */
[----:B------:R-:W-:-:S04]  /*ef80*/  USEL UR4, URZ, 0x1, UP0 ;  /* 0x000000013f047887 */ /* 0x000fc80008000000 */
[----:B------:R-:W-:-:S06]  /*ef90*/  ULOP3.LUT UR5, UR5, UR4, URZ, 0x3c, !UPT ;  /* 0x0000000405057292 */ /* 0x000fcc000f8e3c3f */
[----:B------:R-:W-:Y:S01]  /*efa0*/  IMAD.U32 R16, RZ, RZ, UR5 ;  /* 0x00000005ff107e24 */ /* 0x000fe2000f8e00ff */
[----:B------:R-:W-:Y:S02]  /*efb0*/  WARPGROUP.DEPBAR.LE gsb0, 0x0 ;  /* 0x00008000000079c5 */ /* 0x000fe40000010000 */
[----:B------:R-:W-:-:S12]  /*efc0*/  WARPGROUP.ARRIVE ;  /* 0x00000000000079c5 */ /* 0x000fd80000000000 */
[----:B------:R-:W-:Y:S03]  /*efd0*/  HGMMA.64x256x16.F32.BF16 R24, R192, gdesc[UR4].tnspB, R24, gsb0 ;  /* 0x43e00004c0187df0 */ /* 0x000fe60008001818 */
[----:B------:R-:W-:Y:S02]  /*efe0*/  WARPGROUP.DEPBAR.LE gsb0, 0x0 ;  /* 0x00008000000079c5 */ /* 0x000fe40000010000 */
[----:B------:R1:W-:Y:S01]  /*eff0*/  @!P1 SYNCS.ARRIVE.TRANS64.RED.A1T0 RZ, [R11+URZ], RZ ;  /* 0x000000ff0bff99a7 */ /* 0x0003e2000810043f */
[-C--:B---3--:R-:W-:Y:S01]  /*f000*/  FMUL.FTZ R24, R24, R6.reuse ;  /* 0x0000000618187220 */ /* 0x088fe20000410000 */
        /* <DEDUP_REMOVED lines=127> */
.L_x_2359:
        /* <DEDUP_REMOVED lines=15> */
[----:B------:R-:W3:Y:S01]  /*f8f0*/  LDL R3, [R1+0x64] ;  /* 0x0000640001037983 */ /* 0x000ee20000100800 */
[----:B------:R-:W-:Y:S01]  /*f900*/  F2FP.BF16.F32.PACK_AB R7, R31, R30 ;  /* 0x0000001e1f07723e */ /* 0x000fe200000010ff */
[----:B------:R-:W-:Y:S01]  /*f910*/  ULDC.64 UR16, c[0x0][0xc00] ;  /* 0x0003000000107ab9 */ /* 0x000fe20000000a00 */
[----:B------:R-:W-:Y:S01]  /*f920*/  R2UR UR9, R217 ;  /* 0x00000000d90972ca */ /* 0x000fe200000e0000 */
[----:B------:R-:W-:Y:S01]  /*f930*/  ULDC.64 UR12, c[0x0][0xc00] ;  /* 0x00030000000c7ab9 */ /* 0x000fe20000000a00 */
[----:B------:R-:W4:Y:S01]  /*f940*/  LDL R174, [R1+0x28] ;  /* 0x0000280001ae7983 */ /* 0x000f220000100800 */
[----:B------:R-:W-:Y:S01]  /*f950*/  ULDC.64 UR22, c[0x0][0x208] ;  /* 0x0000820000167ab9 */ /* 0x000fe20000000a00 */
[----:B------:R-:W-:Y:S01]  /*f960*/  ULDC.64 UR14, c[0x0][0xc08] ;  /* 0x00030200000e7ab9 */ /* 0x000fe20000000a00 */
[----:B------:R-:W-:-:S02]  /*f970*/  R2UR UR20, R214 ;  /* 0x00000000d61472ca */ /* 0x000fc400000e0000 */
[----:B------:R-:W-:Y:S02]  /*f980*/  R2UR UR28, R212 ;  /* 0x00000000d41c72ca */ /* 0x000fe400000e0000 */
[----:B------:R-:W-:-:S04]  /*f990*/  R2UR UR19, R216 ;  /* 0x00000000d81372ca */ /* 0x000fc800000e0000 */
[----:B------:R-:W-:Y:S01]  /*f9a0*/  UIMAD.WIDE UR12, UR9, 0x4, UR12 ;  /* 0x00000004090c78a5 */ /* 0x000fe2000f8e020c */
[----:B------:R-:W-:Y:S01]  /*f9b0*/  UMOV UR10, UR8 ;  /* 0x00000008000a7c82 */ /* 0x000fe20008000000 */
[----:B0-----:R-:W-:Y:S01]  /*f9c0*/  UMOV UR11, UR4 ;  /* 0x00000004000b7c82 */ /* 0x001fe20008000000 */
[----:B------:R-:W-:Y:S01]  /*f9d0*/  UISETP.NE.U32.AND UP0, UPT, UR14, URZ, UPT ;  /* 0x0000003f0e00728c */ /* 0x000fe2000bf05070 */
[----:B------:R-:W-:-:S03]  /*f9e0*/  ULDC UR4, c[0x0][0xad4] ;  /* 0x0002b50000047ab9 */ /* 0x000fc60000000800 */
[----:B------:R-:W-:-:S11]  /*f9f0*/  UISETP.NE.AND.EX UP0, UPT, UR15, URZ, UPT, UP0 ;  /* 0x0000003f0f00728c */ /* 0x000fd6000bf05300 */
[----:B------:R-:W-:Y:S01]  /*fa00*/  @UP0 ULEA UR14, UP1, UR9, UR14, 0x2 ;  /* 0x0000000e090e0291 */ /* 0x000fe2000f82103f */
[----:B------:R-:W-:Y:S01]  /*fa10*/  BAR.SYNC.DEFER_BLOCKING 0x1, 0x100 ;  /* 0x0044000000007b1d */ /* 0x000fe20000010000 */
[----:B--2---:R-:W-:Y:S01]  /*fa20*/  R2UR UR18, R8 ;  /* 0x00000000081272ca */ /* 0x004fe200000e0000 */
[----:B---3--:R-:W-:-:S03]  /*fa30*/  IMAD.WIDE R152, R3, R152, UR10 ;  /* 0x0000000a03987e25 */ /* 0x008fc6000f8e0298 */
[C---:B------:R-:W-:Y:S02]  /*fa40*/  IADD3 R11, P0, R152.reuse, 0x40, RZ ;  /* 0x00000040980b7810 */ /* 0x040fe40007f1e0ff */
[C---:B------:R-:W-:Y:S02]  /*fa50*/  IADD3 R21, P6, R152.reuse, 0x4020, RZ ;  /* 0x0000402098157810 */ /* 0x040fe40007fde0ff */
[----:B------:R-:W-:Y:S02]  /*fa60*/  LOP3.LUT R10, R11, 0x380, RZ, 0xc0, !PT ;  /* 0x000003800b0a7812 */ /* 0x000fe400078ec0ff */
[----:B------:R-:W-:Y:S02]  /*fa70*/  IADD3 R9, P1, R152, 0x20, RZ ;  /* 0x0000002098097810 */ /* 0x000fe40007f3e0ff */
[----:B------:R-:W-:Y:S02]  /*fa80*/  SHF.R.U64 R10, R10, 0x3, RZ ;  /* 0x000000030a0a7819 */ /* 0x000fe400000012ff */
[----:B------:R-:W-:-:S02]  /*fa90*/  LOP3.LUT R20, R21, 0x380, RZ, 0xc0, !PT ;  /* 0x0000038015147812 */ /* 0x000fc400078ec0ff */
[----:B------:R-:W-:Y:S02]  /*faa0*/  LOP3.LUT R5, R152, 0x380, RZ, 0xc0, !PT ;  /* 0x0000038098057812 */ /* 0x000fe400078ec0ff */
[----:B------:R-:W-:Y:S02]  /*fab0*/  LOP3.LUT R8, R9, 0x380, RZ, 0xc0, !PT ;  /* 0x0000038009087812 */ /* 0x000fe400078ec0ff */
[----:B------:R-:W-:Y:S01]  /*fac0*/  LOP3.LUT R10, R10, R11, RZ, 0x3c, !PT ;  /* 0x0000000b0a0a7212 */ /* 0x000fe200078e3cff */
[----:B------:R-:W-:Y:S01]  /*fad0*/  IMAD.X R11, RZ, RZ, R153, P0 ;  /* 0x000000ffff0b7224 */ /* 0x000fe200000e0699 */
[----:B------:R-:W-:Y:S02]  /*fae0*/  SHF.R.U64 R20, R20, 0x3, RZ ;  /* 0x0000000314147819 */ /* 0x000fe400000012ff */
[----:B------:R-:W-:Y:S02]  /*faf0*/  IADD3 R23, P5, R152, 0x4040, RZ ;  /* 0x0000404098177810 */ /* 0x000fe40007fbe0ff */
[----:B------:R-:W-:-:S02]  /*fb00*/  SHF.R.U64 R5, R5, 0x3, RZ ;  /* 0x0000000305057819 */ /* 0x000fc400000012ff */
[----:B------:R-:W-:Y:S02]  /*fb10*/  IADD3 R159, P0, R152, 0x8020, RZ ;  /* 0x00008020989f7810 */ /* 0x000fe40007f1e0ff */
[----:B------:R-:W-:Y:S02]  /*fb20*/  SHF.R.U64 R8, R8, 0x3, RZ ;  /* 0x0000000308087819 */ /* 0x000fe400000012ff */
[----:B------:R-:W-:Y:S01]  /*fb30*/  LOP3.LUT R20, R20, R21, RZ, 0x3c, !PT ;  /* 0x0000001514147212 */ /* 0x000fe200078e3cff */
[--C-:B------:R-:W-:Y:S01]  /*fb40*/  IMAD.X R21, RZ, RZ, R153.reuse, P6 ;  /* 0x000000ffff157224 */ /* 0x100fe200030e0699 */
[----:B------:R-:W-:Y:S02]  /*fb50*/  LOP3.LUT R22, R23, 0x380, RZ, 0xc0, !PT ;  /* 0x0000038017167812 */ /* 0x000fe400078ec0ff */
[----:B------:R-:W-:Y:S01]  /*fb60*/  LOP3.LUT R4, R5, R152, RZ, 0x3c, !PT ;  /* 0x0000009805047212 */ /* 0x000fe200078e3cff */
[----:B------:R-:W-:Y:S01]  /*fb70*/  IMAD.MOV.U32 R5, RZ, RZ, R153 ;  /* 0x000000ffff057224 */ /* 0x000fe200078e0099 */
[----:B------:R-:W-:-:S02]  /*fb80*/  LOP3.LUT R158, R159, 0x380, RZ, 0xc0, !PT ;  /* 0x000003809f9e7812 */ /* 0x000fc400078ec0ff */
[----:B------:R-:W-:Y:S02]  /*fb90*/  IADD3 R18, P6, R152, 0xc000, RZ ;  /* 0x0000c00098127810 */ /* 0x000fe40007fde0ff */
[----:B------:R-:W-:Y:S01]  /*fba0*/  LOP3.LUT R8, R8, R9, RZ, 0x3c, !PT ;  /* 0x0000000908087212 */ /* 0x000fe200078e3cff */
[----:B------:R-:W-:Y:S01]  /*fbb0*/  IMAD.X R9, RZ, RZ, R153, P1 ;  /* 0x000000ffff097224 */ /* 0x000fe200008e0699 */
[----:B------:R-:W-:Y:S02]  /*fbc0*/  SHF.R.U64 R22, R22, 0x3, RZ ;  /* 0x0000000316167819 */ /* 0x000fe400000012ff */
[C---:B------:R-:W-:Y:S02]  /*fbd0*/  IADD3 R13, P4, R152.reuse, 0x60, RZ ;  /* 0x00000060980d7810 */ /* 0x040fe40007f9e0ff */
[C---:B------:R-:W-:Y:S02]  /*fbe0*/  IADD3 R15, P3, R152.reuse, 0x4000, RZ ;  /* 0x00004000980f7810 */ /* 0x040fe40007f7e0ff */
[----:B------:R-:W-:-:S02]  /*fbf0*/  IADD3 R155, P2, R152, 0x4060, RZ ;  /* 0x00004060989b7810 */ /* 0x000fc40007f5e0ff */
[----:B------:R-:W-:Y:S02]  /*fc00*/  IADD3 R157, P1, R152, 0x8000, RZ ;  /* 0x00008000989d7810 */ /* 0x000fe40007f3e0ff */
[----:B------:R-:W-:Y:S02]  /*fc10*/  SHF.R.U64 R158, R158, 0x3, RZ ;  /* 0x000000039e9e7819 */ /* 0x000fe400000012ff */
[----:B------:R-:W-:Y:S02]  /*fc20*/  LOP3.LUT R17, R18, 0x380, RZ, 0xc0, !PT ;  /* 0x0000038012117812 */ /* 0x000fe400078ec0ff */
[----:B------:R-:W-:Y:S02]  /*fc30*/  MOV R3, R4 ;  /* 0x0000000400037202 */ /* 0x000fe40000000f00 */
[----:B------:R-:W-:Y:S02]  /*fc40*/  F2FP.BF16.F32.PACK_AB R4, R25, R24 ;  /* 0x000000181904723e */ /* 0x000fe400000010ff */
[----:B------:R-:W-:-:S02]  /*fc50*/  F2FP.BF16.F32.PACK_AB R5, R27, R26 ;  /* 0x0000001a1b05723e */ /* 0x000fc400000010ff */
[----:B------:R-:W-:Y:S01]  /*fc60*/  LOP3.LUT R22, R22, R23, RZ, 0x3c, !PT ;  /* 0x0000001716167212 */ /* 0x000fe200078e3cff */
[----:B------:R-:W-:Y:S01]  /*fc70*/  IMAD.X R23, RZ, RZ, R153, P5 ;  /* 0x000000ffff177224 */ /* 0x000fe200028e0699 */
[----:B------:R-:W-:Y:S01]  /*fc80*/  LOP3.LUT R12, R13, 0x380, RZ, 0xc0, !PT ;  /* 0x000003800d0c7812 */ /* 0x000fe200078ec0ff */
[----:B------:R0:W-:Y:S01]  /*fc90*/  STSM.16.M88.4 [R3], R4 ;  /* 0x0000000403007844 */ /* 0x0001e20000000200 */
[----:B------:R-:W-:Y:S02]  /*fca0*/  LOP3.LUT R14, R15, 0x380, RZ, 0xc0, !PT ;  /* 0x000003800f0e7812 */ /* 0x000fe400078ec0ff */
[----:B------:R-:W-:Y:S02]  /*fcb0*/  LOP3.LUT R154, R155, 0x380, RZ, 0xc0, !PT ;  /* 0x000003809b9a7812 */ /* 0x000fe400078ec0ff */
[----:B------:R-:W-:Y:S02]  /*fcc0*/  LOP3.LUT R156, R157, 0x380, RZ, 0xc0, !PT ;  /* 0x000003809d9c7812 */ /* 0x000fe400078ec0ff */
[----:B------:R-:W-:-:S02]  /*fcd0*/  LOP3.LUT R158, R158, R159, RZ, 0x3c, !PT ;  /* 0x0000009f9e9e7212 */ /* 0x000fc400078e3cff */
[----:B------:R-:W-:Y:S02]  /*fce0*/  SHF.R.U64 R17, R17, 0x3, RZ ;  /* 0x0000000311117819 */ /* 0x000fe400000012ff */
[----:B------:R-:W-:Y:S02]  /*fcf0*/  IADD3 R159, P5, R152, 0xc020, RZ ;  /* 0x0000c020989f7810 */ /* 0x000fe40007fbe0ff */
[----:B------:R-:W-:Y:S02]  /*fd00*/  SHF.R.U64 R12, R12, 0x3, RZ ;  /* 0x000000030c0c7819 */ /* 0x000fe400000012ff */
[----:B------:R-:W-:Y:S01]  /*fd10*/  SHF.R.U64 R14, R14, 0x3, RZ ;  /* 0x000000030e0e7819 */ /* 0x000fe200000012ff */
[--C-:B0-----:R-:W-:Y:S01]  /*fd20*/  IMAD.X R5, RZ, RZ, R153.reuse, P6 ;  /* 0x000000ffff057224 */ /* 0x101fe200030e0699 */
[----:B------:R-:W-:Y:S01]  /*fd30*/  SHF.R.U64 R154, R154, 0x3, RZ ;  /* 0x000000039a9a7819 */ /* 0x000fe200000012ff */
[----:B------:R-:W-:Y:S01]  /*fd40*/  IMAD.X R7, RZ, RZ, R153, P5 ;  /* 0x000000ffff077224 */ /* 0x000fe200028e0699 */
[----:B------:R-:W-:-:S02]  /*fd50*/  SHF.R.U64 R156, R156, 0x3, RZ ;  /* 0x000000039c9c7819 */ /* 0x000fc400000012ff */
[----:B------:R-:W-:Y:S02]  /*fd60*/  LOP3.LUT R4, R17, R18, RZ, 0x3c, !PT ;  /* 0x0000001211047212 */ /* 0x000fe400078e3cff */
[----:B------:R-:W-:Y:S02]  /*fd70*/  LOP3.LUT R17, R159, 0x380, RZ, 0xc0, !PT ;  /* 0x000003809f117812 */ /* 0x000fe400078ec0ff */
        /* <DEDUP_REMOVED lines=8> */
[----:B------:R-:W-:-:S02]  /*fe00*/  SHF.R.U64 R6, R17, 0x3, RZ ;  /* 0x0000000311067819 */ /* 0x000fc400000012ff */
[C---:B------:R-:W-:Y:S02]  /*fe10*/  IADD3 R165, P4, R152.reuse, 0x8040, RZ ;  /* 0x0000804098a57810 */ /* 0x040fe40007f9e0ff */
[C---:B------:R-:W-:Y:S02]  /*fe20*/  IADD3 R167, P3, R152.reuse, 0x8060, RZ ;  /* 0x0000806098a77810 */ /* 0x040fe40007f7e0ff */
[C---:B------:R-:W-:Y:S02]  /*fe30*/  IADD3 R163, P2, R152.reuse, 0xc040, RZ ;  /* 0x0000c04098a37810 */ /* 0x040fe40007f5e0ff */
[----:B------:R-:W-:Y:S02]  /*fe40*/  IADD3 R160, P1, R152, 0xc060, RZ ;  /* 0x0000c06098a07810 */ /* 0x000fe40007f3e0ff */
[----:B------:R-:W-:Y:S01]  /*fe50*/  LOP3.LUT R6, R6, R159, RZ, 0x3c, !PT ;  /* 0x0000009f06067212 */ /* 0x000fe200078e3cff */
[----:B------:R-:W-:Y:S01]  /*fe60*/  IMAD.X R159, RZ, RZ, R153, P0 ;  /* 0x000000ffff9f7224 */ /* 0x000fe200000e0699 */
[----:B------:R-:W-:-:S02]  /*fe70*/  LOP3.LUT R164, R165, 0x380, RZ, 0xc0, !PT ;  /* 0x00000380a5a47812 */ /* 0x000fc400078ec0ff */
[----:B------:R-:W-:Y:S02]  /*fe80*/  LOP3.LUT R166, R167, 0x380, RZ, 0xc0, !PT ;  /* 0x00000380a7a67812 */ /* 0x000fe400078ec0ff */
[----:B------:R-:W-:Y:S02]  /*fe90*/  LOP3.LUT R162, R163, 0x380, RZ, 0xc0, !PT ;  /* 0x00000380a3a27812 */ /* 0x000fe400078ec0ff */
[----:B------:R-:W-:Y:S02]  /*fea0*/  LOP3.LUT R161, R160, 0x380, RZ, 0xc0, !PT ;  /* 0x00000380a0a17812 */ /* 0x000fe400078ec0ff */
[----:B------:R-:W-:Y:S02]  /*feb0*/  MOV R169, R20 ;  /* 0x0000001400a97202 */ /* 0x000fe40000000f00 */
[----:B------:R-:W-:Y:S02]  /*fec0*/  MOV R170, R22 ;  /* 0x0000001600aa7202 */ /* 0x000fe40000000f00 */
[----:B------:R-:W-:-:S02]  /*fed0*/  MOV R8, R8 ;  /* 0x0000000800087202 */ /* 0x000fc40000000f00 */
[----:B------:R-:W-:Y:S02]  /*fee0*/  F2FP.BF16.F32.PACK_AB R20, R33, R32 ;  /* 0x000000202114723e */ /* 0x000fe400000010ff */
[----:B------:R-:W-:Y:S02]  /*fef0*/  F2FP.BF16.F32.PACK_AB R21, R35, R34 ;  /* 0x000000222315723e */ /* 0x000fe400000010ff */
[----:B------:R-:W-:Y:S02]  /*ff00*/  F2FP.BF16.F32.PACK_AB R22, R37, R36 ;  /* 0x000000242516723e */ /* 0x000fe400000010ff */
[----:B------:R-:W-:Y:S02]  /*ff10*/  F2FP.BF16.F32.PACK_AB R23, R39, R38 ;  /* 0x000000262717723e */ /* 0x000fe400000010ff */
[----:B------:R-:W-:Y:S02]  /*ff20*/  MOV R3, R4 ;  /* 0x0000000400037202 */ /* 0x000fe40000000f00 */
[----:B------:R-:W-:Y:S01]  /*ff30*/  MOV R17, R6 ;  /* 0x0000000600117202 */ /* 0x000fe20000000f00 */
[----:B------:R0:W-:Y:S01]  /*ff40*/  STSM.16.M88.4 [R8], R20 ;  /* 0x0000001408007844 */ /* 0x0001e20000000200 */
[----:B------:R-:W-:-:S02]  /*ff50*/  SHF.R.U64 R164, R164, 0x3, RZ ;  /* 0x00000003a4a47819 */ /* 0x000fc400000012ff */
[----:B------:R-:W-:Y:S02]  /*ff60*/  SHF.R.U64 R166, R166, 0x3, RZ ;  /* 0x00000003a6a67819 */ /* 0x000fe400000012ff */
[----:B------:R-:W-:Y:S02]  /*ff70*/  SHF.R.U64 R162, R162, 0x3, RZ ;  /* 0x00000003a2a27819 */ /* 0x000fe400000012ff */
[----:B------:R-:W-:Y:S02]  /*ff80*/  SHF.R.U64 R161, R161, 0x3, RZ ;  /* 0x00000003a1a17819 */ /* 0x000fe400000012ff */
[----:B------:R-:W-:Y:S02]  /*ff90*/  MOV R152, R10 ;  /* 0x0000000a00987202 */ /* 0x000fe40000000f00 */
[----:B------:R-:W-:Y:S02]  /*ffa0*/  F2FP.BF16.F32.PACK_AB R4, R41, R40 ;  /* 0x000000282904723e */ /* 0x000fe400000010ff */
[----:B------:R-:W-:-:S02]  /*ffb0*/  F2FP.BF16.F32.PACK_AB R5, R43, R42 ;  /* 0x0000002a2b05723e */ /* 0x000fc400000010ff */
[----:B------:R-:W-:Y:S02]  /*ffc0*/  F2FP.BF16.F32.PACK_AB R6, R45, R44 ;  /* 0x0000002c2d06723e */ /* 0x000fe400000010ff */
[----:B------:R-:W-:Y:S02]  /*ffd0*/  F2FP.BF16.F32.PACK_AB R7, R47, R46 ;  /* 0x0000002e2f07723e */ /* 0x000fe400000010ff */
[----:B------:R-:W-:Y:S02]  /*ffe0*/  MOV R172, R12 ;  /* 0x0000000c00ac7202 */ /* 0x000fe40000000f00 */
[----:B------:R-:W-:Y:S01]  /*fff0*/  MOV R173, R14 ;  /* 0x0000000e00ad7202 */ /* 0x000fe20000000f00 */
[----:B------:R1:W-:Y:S01]  /*10000*/  STSM.16.M88.4 [R152], R4 ;  /* 0x0000000498007844 */ /* 0x0003e20000000200 */
[----:B0-----:R-:W-:Y:S02]  /*10010*/  F2FP.BF16.F32.PACK_AB R8, R49, R48 ;  /* 0x000000303108723e */ /* 0x001fe400000010ff */
[----:B------:R-:W-:-:S02]  /*10020*/  F2FP.BF16.F32.PACK_AB R9, R51, R50 ;  /* 0x000000323309723e */ /* 0x000fc400000010ff */
        /* <DEDUP_REMOVED lines=10> */
[----:B------:R-:W-:Y:S01]  /*100d0*/  F2FP.BF16.F32.PACK_AB R12, R57, R56 ;  /* 0x00000038390c723e */ /* 0x000fe200000010ff */
[----:B------:R0:W-:Y:S01]  /*100e0*/  STSM.16.M88.4 [R172], R8 ;  /* 0x00000008ac007844 */ /* 0x0001e20000000200 */
[----:B------:R-:W-:-:S02]  /*100f0*/  F2FP.BF16.F32.PACK_AB R13, R59, R58 ;  /* 0x0000003a3b0d723e */ /* 0x000fc400000010ff */
[----:B------:R-:W-:Y:S02]  /*10100*/  F2FP.BF16.F32.PACK_AB R14, R61, R60 ;  /* 0x0000003c3d0e723e */ /* 0x000fe400000010ff */
[----:B------:R-:W-:Y:S02]  /*10110*/  F2FP.BF16.F32.PACK_AB R15, R63, R62 ;  /* 0x0000003e3f0f723e */ /* 0x000fe400000010ff */
[----:B------:R-:W-:Y:S02]  /*10120*/  MOV R171, R154 ;  /* 0x0000009a00ab7202 */ /* 0x000fe40000000f00 */
[----:B------:R-:W-:Y:S01]  /*10130*/  F2FP.BF16.F32.PACK_AB R20, R65, R64 ;  /* 0x000000404114723e */ /* 0x000fe200000010ff */
[----:B------:R2:W-:Y:S01]  /*10140*/  STSM.16.M88.4 [R173], R12 ;  /* 0x0000000cad007844 */ /* 0x0005e20000000200 */
[----:B------:R-:W-:Y:S02]  /*10150*/  F2FP.BF16.F32.PACK_AB R21, R67, R66 ;  /* 0x000000424315723e */ /* 0x000fe400000010ff */
[----:B------:R-:W-:-:S02]  /*10160*/  F2FP.BF16.F32.PACK_AB R22, R69, R68 ;  /* 0x000000444516723e */ /* 0x000fc400000010ff */
[----:B------:R-:W-:Y:S02]  /*10170*/  F2FP.BF16.F32.PACK_AB R23, R71, R70 ;  /* 0x000000464717723e */ /* 0x000fe400000010ff */
[----:B------:R-:W-:Y:S02]  /*10180*/  MOV R18, R156 ;  /* 0x0000009c00127202 */ /* 0x000fe40000000f00 */
[----:B------:R-:W-:Y:S01]  /*10190*/  MOV R168, R158 ;  /* 0x0000009e00a87202 */ /* 0x000fe20000000f00 */
[----:B------:R3:W-:Y:S01]  /*101a0*/  STSM.16.M88.4 [R169], R20 ;  /* 0x00000014a9007844 */ /* 0x0007e20000000200 */
[----:B-1----:R-:W-:Y:S02]  /*101b0*/  F2FP.BF16.F32.PACK_AB R152, R73, R72 ;  /* 0x000000484998723e */ /* 0x002fe400000010ff */
[----:B------:R-:W-:Y:S02]  /*101c0*/  F2FP.BF16.F32.PACK_AB R153, R75, R74 ;  /* 0x0000004a4b99723e */ /* 0x000fe400000010ff */
[----:B------:R-:W-:-:S02]  /*101d0*/  F2FP.BF16.F32.PACK_AB R154, R77, R76 ;  /* 0x0000004c4d9a723e */ /* 0x000fc400000010ff */
[----:B------:R-:W-:Y:S02]  /*101e0*/  F2FP.BF16.F32.PACK_AB R155, R79, R78 ;  /* 0x0000004e4f9b723e */ /* 0x000fe400000010ff */
[----:B------:R-:W-:Y:S02]  /*101f0*/  F2FP.BF16.F32.PACK_AB R156, R81, R80 ;  /* 0x00000050519c723e */ /* 0x000fe400000010ff */
[----:B------:R-:W-:Y:S01]  /*10200*/  F2FP.BF16.F32.PACK_AB R157, R83, R82 ;  /* 0x00000052539d723e */ /* 0x000fe200000010ff */
[----:B------:R1:W-:Y:S01]  /*10210*/  STSM.16.M88.4 [R170], R152 ;  /* 0x00000098aa007844 */ /* 0x0003e20000000200 */
[----:B------:R-:W-:Y:S02]  /*10220*/  F2FP.BF16.F32.PACK_AB R158, R85, R84 ;  /* 0x00000054559e723e */ /* 0x000fe400000010ff */
[----:B------:R-:W-:Y:S02]  /*10230*/  F2FP.BF16.F32.PACK_AB R159, R87, R86 ;  /* 0x00000056579f723e */ /* 0x000fe400000010ff */
[----:B------:R-:W-:-:S02]  /*10240*/  F2FP.BF16.F32.PACK_AB R4, R89, R88 ;  /* 0x000000585904723e */ /* 0x000fc400000010ff */
[----:B------:R-:W-:Y:S01]  /*10250*/  F2FP.BF16.F32.PACK_AB R5, R91, R90 ;  /* 0x0000005a5b05723e */ /* 0x000fe200000010ff */
[----:B------:R5:W-:Y:S01]  /*10260*/  STSM.16.M88.4 [R171], R156 ;  /* 0x0000009cab007844 */ /* 0x000be20000000200 */
[----:B------:R-:W-:Y:S02]  /*10270*/  F2FP.BF16.F32.PACK_AB R6, R93, R92 ;  /* 0x0000005c5d06723e */ /* 0x000fe400000010ff */
[----:B------:R-:W-:Y:S02]  /*10280*/  F2FP.BF16.F32.PACK_AB R7, R95, R94 ;  /* 0x0000005e5f07723e */ /* 0x000fe400000010ff */
[----:B0-----:R-:W-:Y:S02]  /*10290*/  F2FP.BF16.F32.PACK_AB R8, R97, R96 ;  /* 0x000000606108723e */ /* 0x001fe400000010ff */
        /* <DEDUP_REMOVED lines=10> */
[----:B------:R-:W-:Y:S02]  /*10340*/  MOV R166, R166 ;  /* 0x000000a600a67202 */ /* 0x000fe40000000f00 */
[----:B---3--:R-:W-:Y:S01]  /*10350*/  F2FP.BF16.F32.PACK_AB R20, R113, R112 ;  /* 0x000000707114723e */ /* 0x008fe200000010ff */
[----:B------:R0:W-:Y:S01]  /*10360*/  STSM.16.M88.4 [R164], R12 ;  /* 0x0000000ca4007844 */ /* 0x0001e20000000200 */
[----:B------:R-:W-:Y:S02]  /*10370*/  F2FP.BF16.F32.PACK_AB R21, R115, R114 ;  /* 0x000000727315723e */ /* 0x000fe400000010ff */
[----:B------:R-:W-:Y:S02]  /*10380*/  F2FP.BF16.F32.PACK_AB R22, R117, R116 ;  /* 0x000000747516723e */ /* 0x000fe400000010ff */
[----:B------:R-:W-:Y:S02]  /*10390*/  F2FP.BF16.F32.PACK_AB R23, R119, R118 ;  /* 0x000000767717723e */ /* 0x000fe400000010ff */
[----:B-1----:R-:W-:-:S02]  /*103a0*/  F2FP.BF16.F32.PACK_AB R152, R121, R120 ;  /* 0x000000787998723e */ /* 0x002fc400000010ff */
[----:B------:R-:W-:Y:S01]  /*103b0*/  F2FP.BF16.F32.PACK_AB R153, R123, R122 ;  /* 0x0000007a7b99723e */ /* 0x000fe200000010ff */
[----:B------:R-:W-:Y:S01]  /*103c0*/  STSM.16.M88.4 [R166], R20 ;  /* 0x00000014a6007844 */ /* 0x000fe20000000200 */
[----:B------:R-:W-:Y:S02]  /*103d0*/  F2FP.BF16.F32.PACK_AB R154, R125, R124 ;  /* 0x0000007c7d9a723e */ /* 0x000fe400000010ff */
[----:B------:R-:W-:Y:S02]  /*103e0*/  F2FP.BF16.F32.PACK_AB R155, R127, R126 ;  /* 0x0000007e7f9b723e */ /* 0x000fe400000010ff */
[----:B-----5:R-:W-:Y:S01]  /*103f0*/  F2FP.BF16.F32.PACK_AB R156, R129, R128 ;  /* 0x00000080819c723e */ /* 0x020fe200000010ff */
[----:B0-----:R-:W-:Y:S01]  /*10400*/  IMAD.U32 R12, RZ, RZ, UR12 ;  /* 0x0000000cff0c7e24 */ /* 0x001fe2000f8e00ff */
[----:B------:R-:W-:Y:S01]  /*10410*/  F2FP.BF16.F32.PACK_AB R157, R131, R130 ;  /* 0x00000082839d723e */ /* 0x000fe200000010ff */
[----:B------:R-:W-:Y:S01]  /*10420*/  STSM.16.M88.4 [R3], R152 ;  /* 0x0000009803007844 */ /* 0x000fe20000000200 */
[----:B------:R-:W-:Y:S01]  /*10430*/  F2FP.BF16.F32.PACK_AB R158, R133, R132 ;  /* 0x00000084859e723e */ /* 0x000fe200000010ff */
[----:B------:R-:W-:Y:S01]  /*10440*/  IMAD.U32 R13, RZ, RZ, UR13 ;  /* 0x0000000dff0d7e24 */ /* 0x000fe2000f8e00ff */
[----:B------:R-:W-:-:S02]  /*10450*/  F2FP.BF16.F32.PACK_AB R159, R135, R134 ;  /* 0x00000086879f723e */ /* 0x000fc400000010ff */
[----:B------:R-:W-:Y:S02]  /*10460*/  MOV R162, R162 ;  /* 0x000000a200a27202 */ /* 0x000fe40000000f00 */
[----:B------:R-:W-:Y:S01]  /*10470*/  F2FP.BF16.F32.PACK_AB R4, R137, R136 ;  /* 0x000000888904723e */ /* 0x000fe200000010ff */
[----:B------:R-:W-:Y:S01]  /*10480*/  STSM.16.M88.4 [R17], R156 ;  /* 0x0000009c11007844 */ /* 0x000fe20000000200 */
[----:B------:R-:W-:Y:S02]  /*10490*/  F2FP.BF16.F32.PACK_AB R5, R139, R138 ;  /* 0x0000008a8b05723e */ /* 0x000fe400000010ff */
[----:B------:R-:W-:Y:S02]  /*104a0*/  F2FP.BF16.F32.PACK_AB R6, R141, R140 ;  /* 0x0000008c8d06723e */ /* 0x000fe400000010ff */
[----:B------:R-:W-:Y:S02]  /*104b0*/  F2FP.BF16.F32.PACK_AB R7, R143, R142 ;  /* 0x0000008e8f07723e */ /* 0x000fe400000010ff */
[----:B------:R-:W-:-:S02]  /*104c0*/  MOV R160, R160 ;  /* 0x000000a000a07202 */ /* 0x000fc40000000f00 */
[----:B------:R-:W-:Y:S01]  /*104d0*/  F2FP.BF16.F32.PACK_AB R8, R145, R144 ;  /* 0x000000909108723e */ /* 0x000fe200000010ff */
[----:B------:R0:W-:Y:S01]  /*104e0*/  STSM.16.M88.4 [R162], R4 ;  /* 0x00000004a2007844 */ /* 0x0001e20000000200 */
[----:B------:R-:W-:Y:S02]  /*104f0*/  F2FP.BF16.F32.PACK_AB R9, R147, R146 ;  /* 0x000000929309723e */ /* 0x000fe400000010ff */
[----:B------:R-:W-:Y:S02]  /*10500*/  F2FP.BF16.F32.PACK_AB R10, R149, R148 ;  /* 0x00000094950a723e */ /* 0x000fe400000010ff */
[----:B------:R-:W-:Y:S02]  /*10510*/  F2FP.BF16.F32.PACK_AB R11, R151, R150 ;  /* 0x00000096970b723e */ /* 0x000fe400000010ff */
[----:B------:R-:W-:Y:S01]  /*10520*/  ISETP.NE.U32.AND P0, PT, RZ, UR16, PT ;  /* 0x00000010ff007c0c */ /* 0x000fe2000bf05070 */
[----:B------:R-:W-:Y:S01]  /*10530*/  UMOV UR25, 0x9b8 ;  /* 0x000009b800197882 */ /* 0x000fe20000000000 */
[----:B----4-:R-:W-:Y:S01]  /*10540*/  R2UR UR26, R174 ;  /* 0x00000000ae1a72ca */ /* 0x010fe200000e0000 */
[----:B------:R1:W-:Y:S01]  /*10550*/  STSM.16.M88.4 [R160], R8 ;  /* 0x00000008a0007844 */ /* 0x0003e20000000200 */
[----:B------:R-:W-:Y:S01]  /*10560*/  BAR.SYNC.DEFER_BLOCKING 0x1, 0x100 ;  /* 0x0044000000007b1d */ /* 0x000fe20000010000 */
[----:B------:R-:W-:-:S13]  /*10570*/  ISETP.NE.AND.EX P0, PT, RZ, UR17, PT, P0 ;  /* 0x00000011ff007c0c */ /* 0x000fda000bf05300 */
[----:B------:R-:W2:Y:S01]  /*10580*/  @P0 LDG.E R12, desc[UR22][R12.64] ;  /* 0x000000160c0c0981 */ /* 0x000ea2000c1e1900 */
[----:B------:R-:W-:Y:S01]  /*10590*/  PLOP3.LUT P4, PT, PT, PT, UP0, 0x80, 0x0 ;  /* 0x000000000000781c */ /* 0x000fe20003f8f008 */
[----:B------:R-:W-:Y:S01]  /*105a0*/  @UP0 ULEA.HI.X UR15, UR9, UR15, UR18, 0x2, UP1 ;  /* 0x0000000f090f0291 */ /* 0x000fe200088f1412 */
[----:B0-----:R-:W-:-:S05]  /*105b0*/  IMAD.U32 R4, RZ, RZ, UR14 ;  /* 0x0000000eff047e24 */ /* 0x001fca000f8e00ff */
[----:B------:R-:W-:-:S06]  /*105c0*/  IMAD.U32 R5, RZ, RZ, UR15 ;  /* 0x0000000fff057e24 */ /* 0x000fcc000f8e00ff */
[----:B------:R0:W3:Y:S01]  /*105d0*/  @P4 LDG.E R3, desc[UR22][R4.64] ;  /* 0x0000001604034981 */ /* 0x0000e2000c1e1900 */
[----:B------:R-:W-:Y:S01]  /*105e0*/  UISETP.NE.AND UP0, UPT, UR20, URZ, UPT ;  /* 0x0000003f1400728c */ /* 0x000fe2000bf05270 */
[----:B------:R-:W-:Y:S01]  /*105f0*/  VIADD R14, R213, UR28 ;  /* 0x0000001cd50e7c36 */ /* 0x000fe20008000000 */
[----:B------:R-:W-:Y:S02]  /*10600*/  ULDC UR22, c[0x0][0xbe8] ;  /* 0x0002fa0000167ab9 */ /* 0x000fe40000000800 */
[----:B------:R-:W-:Y:S02]  /*10610*/  USEL UR4, UR20, UR4, UP0 ;  /* 0x0000000414047287 */ /* 0x000fe40008000000 */
[----:B------:R-:W-:Y:S02]  /*10620*/  UISETP.NE.AND UP1, UPT, UR22, 0x1, UPT ;  /* 0x000000011600788c */ /* 0x000fe4000bf25270 */
[----:B------:R-:W-:Y:S01]  /*10630*/  UISETP.GT.AND UP2, UPT, UR4, 0x1, UPT ;  /* 0x000000010400788c */ /* 0x000fe2000bf44270 */
[----:B0-----:R-:W-:Y:S01]  /*10640*/  IMAD.MOV.U32 R5, RZ, RZ, R14 ;  /* 0x000000ffff057224 */ /* 0x001fe200078e000e */
[----:B------:R-:W-:-:S02]  /*10650*/  UISETP.NE.U32.AND UP0, UPT, UR16, URZ, UPT ;  /* 0x0000003f1000728c */ /* 0x000fc4000bf05070 */
[----:B------:R-:W-:Y:S01]  /*10660*/  USEL UR25, UR25, 0x978, UP2 ;  /* 0x0000097819197887 */ /* 0x000fe20009000000 */
[----:B------:R-:W-:Y:S01]  /*10670*/  PLOP3.LUT P1, PT, PT, PT, UP1, 0x80, 0x0 ;  /* 0x000000000000781c */ /* 0x000fe20003f2f018 */
[----:B------:R-:W-:Y:S01]  /*10680*/  UISETP.NE.AND.EX UP0, UPT, UR17, URZ, UPT, UP0 ;  /* 0x0000003f1100728c */ /* 0x000fe2000bf05300 */
[----:B------:R-:W-:Y:S01]  /*10690*/  UMOV UR4, URZ ;  /* 0x0000003f00047c82 */ /* 0x000fe20008000000 */
[----:B------:R-:W-:Y:S02]  /*106a0*/  USEL UR23, UR19, URZ, UP2 ;  /* 0x0000003f13177287 */ /* 0x000fe40009000000 */
[----:B------:R-:W-:Y:S02]  /*106b0*/  USEL UR9, UR9, URZ, !UP0 ;  /* 0x0000003f09097287 */ /* 0x000fe4000c000000 */
[----:B------:R-:W-:Y:S01]  /*106c0*/  USEL UR24, UR18, URZ, !UP0 ;  /* 0x0000003f12187287 */ /* 0x000fe2000c000000 */
[----:B------:R-:W-:-:S03]  /*106d0*/  @UP1 ULDC UR27, c[0x0][0xbec] ;  /* 0x0002fb00001b1ab9 */ /* 0x000fc60000000800 */
[----:B------:R-:W-:Y:S01]  /*106e0*/  ULDC.64 UR18, c[0x0][UR25+0x220] ;  /* 0x0000880019127abb */ /* 0x000fe20008000a00 */
[----:B------:R-:W-:Y:S01]  /*106f0*/  ULDC.64 UR16, c[0x0][UR25+0x218] ;  /* 0x0000860019107abb */ /* 0x000fe20008000a00 */
[----:B------:R-:W-:Y:S01]  /*10700*/  @P1 IMAD.HI.U32 R4, R14, UR27, RZ ;  /* 0x0000001b0e041c27 */ /* 0x000fe2000f8e00ff */
        /* <DEDUP_REMOVED lines=8> */
[----:B------:R-:W-:Y:S01]  /*10790*/  UIMAD UR20, UR21, UR23, URZ ;  /* 0x00000017151472a4 */ /* 0x000fe2000f8e023f */
[----:B------:R-:W-:Y:S01]  /*107a0*/  IMAD.MOV R7, RZ, RZ, -R5 ;  /* 0x000000ffff077224 */ /* 0x000fe200078e0a05 */
[----:B------:R-:W-:Y:S01]  /*107b0*/  UIMAD UR19, UR18, UR24, UR19 ;  /* 0x00000018121372a4 */ /* 0x000fe2000f8e0213 */
[----:B------:R-:W-:Y:S01]  /*107c0*/  IMAD.U32 R4, RZ, RZ, UR28 ;  /* 0x0000001cff047e24 */ /* 0x000fe2000f8e00ff */
[----:B------:R-:W-:Y:S01]  /*107d0*/  UIADD3 UR20, UR29, UR20, URZ ;  /* 0x000000141d147290 */ /* 0x000fe2000fffe03f */
[----:B------:R-:W-:Y:S01]  /*107e0*/  IMAD R7, R7, UR22, R14 ;  /* 0x0000001607077c24 */ /* 0x000fe2000f8e020e */
[----:B------:R-:W-:Y:S02]  /*107f0*/  UIADD3 UR19, UR17, UR19, URZ ;  /* 0x0000001311137290 */ /* 0x000fe4000fffe03f */
[----:B------:R-:W-:Y:S02]  /*10800*/  UIADD3 UR26, UR15, UR26, URZ ;  /* 0x0000001a0f1a7290 */ /* 0x000fe4000fffe03f */
[----:B-1----:R-:W-:Y:S01]  /*10810*/  IMAD.U32 R8, RZ, RZ, UR20 ;  /* 0x00000014ff087e24 */ /* 0x002fe2000f8e00ff */
[----:B------:R-:W-:-:S02]  /*10820*/  SHF.R.S32.HI R6, RZ, 0x1f, R7 ;  /* 0x0000001fff067819 */ /* 0x000fc40000011407 */
[----:B--2---:R-:W-:-:S13]  /*10830*/  @P0 R2UR UR4, R12 ;  /* 0x000000000c0402ca */ /* 0x004fda00000e0000 */
        /* <DEDUP_REMOVED lines=14> */
[----:B---3--:R-:W-:-:S02]  /*10920*/  @P4 R2UR UR14, R3 ;  /* 0x00000000030e42ca */ /* 0x008fc400000e0000 */
        /* <DEDUP_REMOVED lines=15> */
.L_x_2392:
[----:B------:R-:W2:Y:S04]  /*10a20*/  LDL R10, [R1+0x60] ;  /* 0x00006000010a7983 */ /* 0x000ea80000100800 */
[----:B------:R-:W3:Y:S01]  /*10a30*/  LDL R3, [R1+0x34] ;  /* 0x0000340001037983 */ /* 0x000ee20000100800 */
[----:B------:R-:W-:Y:S01]  /*10a40*/  R2UR UR12, R212 ;  /* 0x00000000d40c72ca */ /* 0x000fe200000e0000 */
[----:B------:R-:W-:Y:S02]  /*10a50*/  ULDC.64 UR18, c[0x0][0x208] ;  /* 0x0000820000127ab9 */ /* 0x000fe40000000a00 */
[----:B------:R-:W-:Y:S04]  /*10a60*/  SHFL.IDX PT, R4, R8, RZ, 0x1c1f ;  /* 0x001c1fff08047589 */ /* 0x000fe800000e0000 */
[----:B------:R-:W0:Y:S04]  /*10a70*/  SHFL.IDX PT, R5, R9, RZ, 0x1c1f ;  /* 0x001c1fff09057589 */ /* 0x000e2800000e0000 */
[----:B------:R-:W-:Y:S04]  /*10a80*/  SHFL.IDX PT, R6, R8, 0x1, 0x1c1f ;  /* 0x003c1f0008067f89 */ /* 0x000fe800000e0000 */
[----:B------:R-:W1:Y:S01]  /*10a90*/  SHFL.IDX PT, R7, R9, 0x1, 0x1c1f ;  /* 0x003c1f0009077f89 */ /* 0x000e6200000e0000 */
[----:B--2---:R-:W-:Y:S01]  /*10aa0*/  VIADD R12, R10, UR12 ;  /* 0x0000000c0a0c7c36 */ /* 0x004fe20008000000 */
[----:B------:R-:W-:Y:S01]  /*10ab0*/  UIMAD UR12, UR14, UR22, URZ ;  /* 0x000000160e0c72a4 */ /* 0x000fe2000f8e023f */
[----:B---3--:R-:W-:-:S02]  /*10ac0*/  LOP3.LUT P0, RZ, R3, 0x3, RZ, 0xc0, !PT ;  /* 0x0000000303ff7812 */ /* 0x008fc4000780c0ff */
[----:B------:R-:W-:-:S03]  /*10ad0*/  VIADD R10, R12, 0x8 ;  /* 0x000000080c0a7836 */ /* 0x000fc60000000000 */
[----:B------:R-:W-:Y:S02]  /*10ae0*/  ISETP.GE.OR P2, PT, R12, UR12, P0 ;  /* 0x0000000c0c007c0c */ /* 0x000fe40008746670 */
[----:B------:R-:W-:-:S11]  /*10af0*/  ISETP.GE.OR P0, PT, R10, UR12, P0 ;  /* 0x0000000c0a007c0c */ /* 0x000fd60008706670 */
        /* <DEDUP_REMOVED lines=159> */
[----:B------:R-:W-:Y:S01]  /*114f0*/  LEA R17, P2, R2, UR10, 0x1 ;  /* 0x0000000a02117c11 */ /* 0x000fe2000f8408ff */
        /* <DEDUP_REMOVED lines=37> */
.L_x_2395:
[----:B------:R-:W-:Y:S05]  /*11750*/  BSYNC B1 ;  /* 0x0000000000017941 */ /* 0x000fea0003800000 */
.L_x_2394:
[----:B0----5:R0:W3:Y:S01]  /*11760*/  SHFL.IDX PT, R25, R18, 0x1, 0x181f ;  /* 0x00381f0012197f89 */ /* 0x0210e200000e0000 */
[----:B------:R-:W-:Y:S03]  /*11770*/  BSSY B1, `(.L_x_2396) ;  /* 0x0000015000017945 */ /* 0x000fe60003800000 */
[----:B------:R0:W4:Y:S01]  /*11780*/  SHFL.IDX PT, R7, R17, 0x1, 0x181f ;  /* 0x00381f0011077f89 */ /* 0x00012200000e0000 */
        /* <DEDUP_REMOVED lines=19> */
.L_x_2397:
[----:B------:R-:W-:Y:S05]  /*118c0*/  BSYNC B1 ;  /* 0x0000000000017941 */ /* 0x000fea0003800000 */
.L_x_2396:
        /* <DEDUP_REMOVED lines=22> */
.L_x_2399:
[----:B------:R-:W-:Y:S05]  /*11a30*/  BSYNC B1 ;  /* 0x0000000000017941 */ /* 0x000fea0003800000 */
.L_x_2398:
[----:B0-----:R-:W-:Y:S01]  /*11a40*/  VIADD R2, R78, 0x60 ;  /* 0x000000604e027836 */ /* 0x001fe20000000000 */
[----:B------:R0:W0:Y:S04]  /*11a50*/  SHFL.IDX PT, R9, R18, 0x3, 0x181f ;  /* 0x00781f0012097f89 */ /* 0x00002800000e0000 */
[----:B------:R-:W-:Y:S01]  /*11a60*/  ISETP.GE.AND P0, PT, R2, UR12, PT ;  /* 0x0000000c02007c0c */ /* 0x000fe2000bf06270 */
[----:B---3--:R-:W3:-:S12]  /*11a70*/  SHFL.IDX PT, R17, R17, 0x3, 0x181f ;  /* 0x00781f0011117f89 */ /* 0x008ed800000e0000 */
        /* <DEDUP_REMOVED lines=22> */
.L_x_2393:
        /* <DEDUP_REMOVED lines=17> */
[C---:B------:R-:W-:Y:S01]  /*11cf0*/  VIADD R174, R19.reuse, 0x38 ;  /* 0x0000003813ae7836 */ /* 0x040fe20000000000 */
[----:B------:R-:W-:Y:S01]  /*11d00*/  UIMAD UR11, UR19, UR15, UR11 ;  /* 0x0000000f130b72a4 */ /* 0x000fe2000f8e020b */
[C---:B------:R-:W-:Y:S01]  /*11d10*/  VIADD R176, R19.reuse, 0x30 ;  /* 0x0000003013b07836 */ /* 0x040fe20000000000 */
[----:B------:R-:W-:Y:S01]  /*11d20*/  UIMAD UR4, UR9, UR17, UR4 ;  /* 0x00000011090472a4 */ /* 0x000fe2000f8e0204 */
[C---:B------:R-:W-:Y:S01]  /*11d30*/  VIADD R178, R19.reuse, 0x28 ;  /* 0x0000002813b27836 */ /* 0x040fe20000000000 */
[----:B------:R-:W-:Y:S01]  /*11d40*/  UIMAD.WIDE.U32 UR10, UR9, UR16, UR10 ;  /* 0x00000010090a72a5 */ /* 0x000fe2000f8e000a */
[C---:B------:R-:W-:Y:S01]  /*11d50*/  VIADD R180, R19.reuse, 0x20 ;  /* 0x0000002013b47836 */ /* 0x040fe20000000000 */
[----:B------:R-:W-:Y:S01]  /*11d60*/  ULDC.64 UR14, c[0x0][0xb48] ;  /* 0x0002d200000e7ab9 */ /* 0x000fe20000000a00 */
[----:B------:R-:W-:Y:S01]  /*11d70*/  @UP1 ULDC UR9, c[0x0][0xbec] ;  /* 0x0002fb0000091ab9 */ /* 0x000fe20000000800 */
[----:B------:R-:W-:Y:S01]  /*11d80*/  UIADD3 UR11, UR11, UR4, URZ ;  /* 0x000000040b0b7290 */ /* 0x000fe2000fffe03f */
[----:B------:R-:W-:Y:S01]  /*11d90*/  @P1 IMAD.HI.U32 R0, R14, UR9, RZ ;  /* 0x000000090e001c27 */ /* 0x000fe2000f8e00ff */
[----:B------:R-:W-:Y:S01]  /*11da0*/  UIADD3 UR8, UR8, 0x38820, URZ ;  /* 0x0003882008087890 */ /* 0x000fe2000fffe03f */
[----:B------:R-:W-:Y:S01]  /*11db0*/  BSSY B1, `(.L_x_2401) ;  /* 0x00000ce000017945 */ /* 0x000fe20003800000 */
[----:B------:R-:W-:Y:S01]  /*11dc0*/  @UP1 ULDC UR4, c[0x0][0xbf0] ;  /* 0x0002fc0000041ab9 */ /* 0x000fe20000000800 */
[----:B------:R-:W-:Y:S01]  /*11dd0*/  UIMAD.WIDE.U32 UR10, UR18, UR14, UR10 ;  /* 0x0000000e120a72a5 */ /* 0x000fe2000f8e000a */
[----:B------:R-:W-:Y:S01]  /*11de0*/  @P1 SHF.R.U32.HI R5, RZ, UR4, R0 ;  /* 0x00000004ff051c19 */ /* 0x000fe20008011600 */
[----:B------:R-:W-:Y:S01]  /*11df0*/  UPRMT UR8, URZ, 0x654, UR8 ;  /* 0x000006543f087896 */ /* 0x000fe20008000008 */
[----:B------:R-:W-:Y:S01]  /*11e00*/  VIADD R182, R19, 0x18 ;  /* 0x0000001813b67836 */ /* 0x000fe20000000000 */
        /* <DEDUP_REMOVED lines=37> */
[C---:B------:R-:W-:Y:S01]  /*12060*/  VIADD R169, R19.reuse, 0x48 ;  /* 0x0000004813a97836 */ /* 0x040fe20000000000 */
[----:B------:R-:W-:Y:S01]  /*12070*/  SHF.R.S32.HI R161, RZ, 0x1f, R229 ;  /* 0x0000001fffa17819 */ /* 0x000fe200000114e5 */
[----:B------:R0:W2:Y:S01]  /*12080*/  SHFL.IDX PT, R3, R11, RZ, 0x1c1f ;  /* 0x001c1fff0b037589 */ /* 0x0000a200000e0000 */
        /* <DEDUP_REMOVED lines=19> */
[----:B------:R-:W-:Y:S02]  /*121c0*/  SHF.R.S32.HI R180, RZ, 0x1f, R180 ;  /* 0x0000001fffb47819 */ /* 0x000fe400000114b4 */
[----:B------:R-:W-:Y:S02]  /*121d0*/  SHF.R.S32.HI R182, RZ, 0x1f, R182 ;  /* 0x0000001fffb67819 */ /* 0x000fe400000114b6 */
[----:B------:R-:W-:Y:S02]  /*121e0*/  SHF.R.S32.HI R184, RZ, 0x1f, R184 ;  /* 0x0000001fffb87819 */ /* 0x000fe400000114b8 */
[----:B------:R-:W-:Y:S01]  /*121f0*/  SHF.R.S32.HI R186, RZ, 0x1f, R186 ;  /* 0x0000001fffba7819 */ /* 0x000fe200000114ba */
[----:B012---:R-:W-:Y:S06]  /*12200*/  @P0 BRA `(.L_x_2402) ;  /* 0x0000000800200947 */ /* 0x007fec0003800000 */
[----:B------:R-:W-:Y:S01]  /*12210*/  ULDC UR4, c[0x0][0xac8] ;  /* 0x0002b20000047ab9 */ /* 0x000fe20000000800 */
[----:B------:R-:W-:Y:S01]  /*12220*/  ULDC.64 UR8, c[0x0][0x208] ;  /* 0x0000820000087ab9 */ /* 0x000fe20000000a00 */
[----:B------:R-:W-:Y:S01]  /*12230*/  ISETP.GE.AND P4, PT, R185, UR4, PT ;  /* 0x00000004b9007c0c */ /* 0x000fe2000bf86270 */
[----:B------:R-:W-:Y:S01]  /*12240*/  VIADD R23, R19, 0xf8 ;  /* 0x000000f813177836 */ /* 0x000fe20000000000 */
[----:B------:R-:W-:Y:S02]  /*12250*/  ISETP.GE.AND P3, PT, R183, UR4, PT ;  /* 0x00000004b7007c0c */ /* 0x000fe4000bf66270 */
[----:B------:R-:W-:Y:S02]  /*12260*/  ISETP.GE.AND P5, PT, R19, UR4, PT ;  /* 0x0000000413007c0c */ /* 0x000fe4000bfa6270 */
[----:B------:R-:W-:Y:S02]  /*12270*/  ISETP.GE.AND P1, PT, R179, UR4, PT ;  /* 0x00000004b3007c0c */ /* 0x000fe4000bf26270 */
[----:B------:R-:W-:-:S02]  /*12280*/  ISETP.GE.AND P0, PT, R181, UR4, PT ;  /* 0x00000004b5007c0c */ /* 0x000fc4000bf06270 */
[----:B------:R-:W-:-:S03]  /*12290*/  SHF.R.S32.HI R17, RZ, 0x1f, R215 ;  /* 0x0000001fff117819 */ /* 0x000fc600000114d7 */
[-C--:B------:R-:W-:Y:S02]  /*122a0*/  @!P4 LEA R4, P2, R185, R2.reuse, 0x2 ;  /* 0x00000002b904c211 */ /* 0x080fe400078410ff */
[----:B------:R-:W-:Y:S02]  /*122b0*/  @!P3 LEA R6, P6, R183, R2, 0x2 ;  /* 0x00000002b706b211 */ /* 0x000fe400078c10ff */
[----:B------:R-:W-:Y:S01]  /*122c0*/  @!P5 IMAD.WIDE R8, R19, 0x4, R2 ;  /* 0x000000041308d825 */ /* 0x000fe200078e0202 */
[-C--:B------:R-:W-:Y:S02]  /*122d0*/  @!P4 LEA.HI.X R5, R185, R3.reuse, R186, 0x2, P2 ;  /* 0x00000003b905c211 */ /* 0x080fe400010f14ba */
[----:B------:R-:W-:Y:S02]  /*122e0*/  ISETP.GE.AND P2, PT, R177, UR4, PT ;  /* 0x00000004b1007c0c */ /* 0x000fe4000bf46270 */
[----:B------:R-:W-:Y:S01]  /*122f0*/  @!P3 LEA.HI.X R7, R183, R3, R184, 0x2, P6 ;  /* 0x00000003b707b211 */ /* 0x000fe200030f14b8 */
[----:B------:R0:W-:Y:S04]  /*12300*/  @!P5 ST.E.64 desc[UR8][R8.64], R24 ;  /* 0x000000180800d985 */ /* 0x0001e8000c101b08 */
[----:B------:R1:W-:Y:S01]  /*12310*/  @!P4 ST.E.64 desc[UR8][R4.64], R28 ;  /* 0x0000001c0400c985 */ /* 0x0003e2000c101b08 */
[----:B------:R-:W-:-:S03]  /*12320*/  ISETP.GE.AND P4, PT, R173, UR4, PT ;  /* 0x00000004ad007c0c */ /* 0x000fc6000bf86270 */
[----:B------:R2:W-:Y:S01]  /*12330*/  @!P3 ST.E.64 desc[UR8][R6.64], R32 ;  /* 0x000000200600b985 */ /* 0x0005e2000c101b08 */
[----:B------:R-:W-:Y:S01]  /*12340*/  ISETP.GE.AND P3, PT, R175, UR4, PT ;  /* 0x00000004af007c0c */ /* 0x000fe2000bf66270 */
[----:B0-----:R-:W-:Y:S01]  /*12350*/  VIADD R25, R19, 0xe8 ;  /* 0x000000e813197836 */ /* 0x001fe20000000000 */
[-C--:B-1----:R-:W-:Y:S02]  /*12360*/  @!P0 LEA R4, P6, R181, R2.reuse, 0x2 ;  /* 0x00000002b5048211 */ /* 0x082fe400078c10ff */
[-C--:B--2---:R-:W-:Y:S02]  /*12370*/  @!P1 LEA R6, P5, R179, R2.reuse, 0x2 ;  /* 0x00000002b3069211 */ /* 0x084fe400078a10ff */
        /* <DEDUP_REMOVED lines=21> */
[-C--:B0-----:R-:W-:Y:S02]  /*124d0*/  @!P0 LEA R4, P4, R169, R2.reuse, 0x2 ;  /* 0x00000002a9048211 */ /* 0x081fe400078810ff */
[----:B-1----:R-:W-:Y:S02]  /*124e0*/  @!P1 LEA R6, P5, R167, R2, 0x2 ;  /* 0x00000002a7069211 */ /* 0x002fe400078a10ff */
        /* <DEDUP_REMOVED lines=29> */
[----:B--2---:R-:W-:-:S02]  /*126c0*/  @!P2 LEA R8, P6, R228, R2, 0x2 ;  /* 0x00000002e408a211 */ /* 0x004fc400078c10ff */
[-C--:B------:R-:W-:Y:S01]  /*126d0*/  @!P4 LEA R14, P0, R226, R2.reuse, 0x2 ;  /* 0x00000002e20ec211 */ /* 0x080fe200078010ff */
[----:B------:R1:W-:Y:S01]  /*126e0*/  @!P1 ST.E.64 desc[UR8][R6.64], R88 ;  /* 0x0000005806009985 */ /* 0x0003e2000c101b08 */
[-C--:B------:R-:W-:Y:S02]  /*126f0*/  @!P2 LEA.HI.X R9, R228, R3.reuse, R160, 0x2, P6 ;  /* 0x00000003e409a211 */ /* 0x080fe400030f14a0 */
[C---:B------:R-:W-:Y:S02]  /*12700*/  @!P5 LEA R12, P1, R227.reuse, R2, 0x2 ;  /* 0x00000002e30cd211 */ /* 0x040fe400078210ff */
[-C--:B------:R-:W-:Y:S01]  /*12710*/  @!P4 LEA.HI.X R15, R226, R3.reuse, R158, 0x2, P0 ;  /* 0x00000003e20fc211 */ /* 0x080fe200000f149e */
[----:B------:R2:W-:Y:S01]  /*12720*/  @!P2 ST.E.64 desc[UR8][R8.64], R92 ;  /* 0x0000005c0800a985 */ /* 0x0005e2000c101b08 */
[----:B------:R-:W-:Y:S02]  /*12730*/  ISETP.GE.AND P2, PT, R224, UR4, PT ;  /* 0x00000004e0007c0c */ /* 0x000fe4000bf46270 */
[----:B------:R-:W-:-:S02]  /*12740*/  @!P5 LEA.HI.X R13, R227, R3, R159, 0x2, P1 ;  /* 0x00000003e30dd211 */ /* 0x000fc400008f149f */
[-C--:B------:R-:W-:Y:S02]  /*12750*/  @!P3 LEA R20, P6, R225, R2.reuse, 0x2 ;  /* 0x00000002e114b211 */ /* 0x080fe400078c10ff */
[----:B------:R-:W-:Y:S01]  /*12760*/  ISETP.GE.AND P1, PT, R223, UR4, PT ;  /* 0x00000004df007c0c */ /* 0x000fe2000bf26270 */
[----:B------:R-:W-:Y:S01]  /*12770*/  @!P5 ST.E.64 desc[UR8][R12.64], R96 ;  /* 0x000000600c00d985 */ /* 0x000fe2000c101b08 */
[----:B------:R-:W-:Y:S02]  /*12780*/  @!P3 LEA.HI.X R21, R225, R3, R157, 0x2, P6 ;  /* 0x00000003e115b211 */ /* 0x000fe400030f149d */
[----:B------:R-:W-:Y:S01]  /*12790*/  ISETP.GE.AND P0, PT, R222, UR4, PT ;  /* 0x00000004de007c0c */ /* 0x000fe2000bf06270 */
[----:B------:R3:W-:Y:S01]  /*127a0*/  @!P4 ST.E.64 desc[UR8][R14.64], R100 ;  /* 0x000000640e00c985 */ /* 0x0007e2000c101b08 */
[----:B------:R-:W-:Y:S02]  /*127b0*/  ISETP.GE.AND P4, PT, R220, UR4, PT ;  /* 0x00000004dc007c0c */ /* 0x000fe4000bf86270 */
[----:B0-----:R-:W-:Y:S01]  /*127c0*/  @!P2 LEA R4, P6, R224, R2, 0x2 ;  /* 0x00000002e004a211 */ /* 0x001fe200078c10ff */
[----:B------:R0:W-:Y:S01]  /*127d0*/  @!P3 ST.E.64 desc[UR8][R20.64], R104 ;  /* 0x000000681400b985 */ /* 0x0001e2000c101b08 */
[----:B------:R-:W-:-:S02]  /*127e0*/  ISETP.GE.AND P3, PT, R221, UR4, PT ;  /* 0x00000004dd007c0c */ /* 0x000fc4000bf66270 */
[----:B------:R-:W-:Y:S02]  /*127f0*/  @!P2 LEA.HI.X R5, R224, R3, R156, 0x2, P6 ;  /* 0x00000003e005a211 */ /* 0x000fe400030f149c */
[----:B-1----:R-:W-:-:S03]  /*12800*/  @!P1 LEA R6, P5, R223, R2, 0x2 ;  /* 0x00000002df069211 */ /* 0x002fc600078a10ff */
[CC--:B--2---:R-:W-:Y:S01]  /*12810*/  @!P0 LEA R8, P6, R222.reuse, R2.reuse, 0x2 ;  /* 0x00000002de088211 */ /* 0x0c4fe200078c10ff */
[----:B------:R1:W-:Y:S01]  /*12820*/  @!P2 ST.E.64 desc[UR8][R4.64], R108 ;  /* 0x0000006c0400a985 */ /* 0x0003e2000c101b08 */
[-C--:B------:R-:W-:Y:S02]  /*12830*/  @!P1 LEA.HI.X R7, R223, R3.reuse, R155, 0x2, P5 ;  /* 0x00000003df079211 */ /* 0x080fe400028f149b */
[-C--:B------:R-:W-:Y:S02]  /*12840*/  @!P0 LEA.HI.X R9, R222, R3.reuse, R154, 0x2, P6 ;  /* 0x00000003de098211 */ /* 0x080fe400030f149a */
[-C--:B---3--:R-:W-:Y:S01]  /*12850*/  @!P4 LEA R14, P5, R220, R2.reuse, 0x2 ;  /* 0x00000002dc0ec211 */ /* 0x088fe200078a10ff */
[----:B------:R2:W-:Y:S01]  /*12860*/  @!P1 ST.E.64 desc[UR8][R6.64], R112 ;  /* 0x0000007006009985 */ /* 0x0005e2000c101b08 */
[----:B------:R-:W-:Y:S01]  /*12870*/  @!P3 LEA R12, P1, R221, R2, 0x2 ;  /* 0x00000002dd0cb211 */ /* 0x000fe200078210ff */
[----:B0-----:R-:W-:Y:S01]  /*12880*/  VIADD R21, R19, 0xf0 ;  /* 0x000000f013157836 */ /* 0x001fe20000000000 */
[----:B------:R-:W-:Y:S01]  /*12890*/  ISETP.GE.AND P2, PT, R219, UR4, PT ;  /* 0x00000004db007c0c */ /* 0x000fe2000bf46270 */
[----:B------:R0:W-:Y:S01]  /*128a0*/  @!P0 ST.E.64 desc[UR8][R8.64], R116 ;  /* 0x0000007408008985 */ /* 0x0001e2000c101b08 */
[----:B------:R-:W-:-:S02]  /*128b0*/  @!P3 LEA.HI.X R13, R221, R3, R153, 0x2, P1 ;  /* 0x00000003dd0db211 */ /* 0x000fc400008f1499 */
[----:B------:R-:W-:Y:S02]  /*128c0*/  ISETP.GE.AND P1, PT, R218, UR4, PT ;  /* 0x00000004da007c0c */ /* 0x000fe4000bf26270 */
[----:B------:R-:W-:Y:S01]  /*128d0*/  @!P4 LEA.HI.X R15, R220, R3, R152, 0x2, P5 ;  /* 0x00000003dc0fc211 */ /* 0x000fe200028f1498 */
[----:B------:R3:W-:Y:S01]  /*128e0*/  @!P3 ST.E.64 desc[UR8][R12.64], R120 ;  /* 0x000000780c00b985 */ /* 0x0007e2000c101b08 */
[----:B------:R-:W-:Y:S02]  /*128f0*/  ISETP.GE.AND P0, PT, R215, UR4, PT ;  /* 0x00000004d7007c0c */ /* 0x000fe4000bf06270 */
[----:B------:R-:W-:Y:S01]  /*12900*/  ISETP.GE.AND P3, PT, R21, UR4, PT ;  /* 0x0000000415007c0c */ /* 0x000fe2000bf66270 */
[----:B------:R4:W-:Y:S01]  /*12910*/  @!P4 ST.E.64 desc[UR8][R14.64], R124 ;  /* 0x0000007c0e00c985 */ /* 0x0009e2000c101b08 */
[----:B------:R-:W-:Y:S02]  /*12920*/  ISETP.GE.AND P4, PT, R25, UR4, PT ;  /* 0x0000000419007c0c */ /* 0x000fe4000bf86270 */
[----:B-1----:R-:W-:-:S03]  /*12930*/  @!P2 LEA R4, P5, R219, R2, 0x2 ;  /* 0x00000002db04a211 */ /* 0x002fc600078a10ff */
[CC--:B--2---:R-:W-:Y:S02]  /*12940*/  @!P1 LEA R6, P6, R218.reuse, R2.reuse, 0x2 ;  /* 0x00000002da069211 */ /* 0x0c4fe400078c10ff */
[-C--:B------:R-:W-:Y:S02]  /*12950*/  @!P2 LEA.HI.X R5, R219, R3.reuse, R22, 0x2, P5 ;  /* 0x00000003db05a211 */ /* 0x080fe400028f1416 */
[----:B0-----:R-:W-:Y:S02]  /*12960*/  @!P0 LEA R8, P5, R215, R2, 0x2 ;  /* 0x00000002d7088211 */ /* 0x001fe400078a10ff */
[-C--:B------:R-:W-:Y:S01]  /*12970*/  @!P1 LEA.HI.X R7, R218, R3.reuse, R18, 0x2, P6 ;  /* 0x00000003da079211 */ /* 0x080fe200030f1412 */
[----:B------:R0:W-:Y:S01]  /*12980*/  @!P2 ST.E.64 desc[UR8][R4.64], R128 ;  /* 0x000000800400a985 */ /* 0x0001e2000c101b08 */
[----:B------:R-:W-:Y:S02]  /*12990*/  ISETP.GE.AND P6, PT, R23, UR4, PT ;  /* 0x0000000417007c0c */ /* 0x000fe4000bfc6270 */
[----:B------:R-:W-:Y:S01]  /*129a0*/  @!P0 LEA.HI.X R9, R215, R3, R17, 0x2, P5 ;  /* 0x00000003d7098211 */ /* 0x000fe200028f1411 */
[----:B------:R0:W-:Y:S01]  /*129b0*/  @!P1 ST.E.64 desc[UR8][R6.64], R132 ;  /* 0x0000008406009985 */ /* 0x0001e2000c101b08 */
[----:B---3--:R-:W-:-:S02]  /*129c0*/  SHF.R.S32.HI R13, RZ, 0x1f, R25 ;  /* 0x0000001fff0d7819 */ /* 0x008fc40000011419 */
[CC--:B------:R-:W-:Y:S01]  /*129d0*/  @!P4 LEA R12, P5, R25.reuse, R2.reuse, 0x2 ;  /* 0x00000002190cc211 */ /* 0x0c0fe200078a10ff */
[----:B------:R0:W-:Y:S01]  /*129e0*/  @!P0 ST.E.64 desc[UR8][R8.64], R136 ;  /* 0x0000008808008985 */ /* 0x0001e2000c101b08 */
[----:B----4-:R-:W-:Y:S02]  /*129f0*/  SHF.R.S32.HI R15, RZ, 0x1f, R21 ;  /* 0x0000001fff0f7819 */ /* 0x010fe40000011415 */
[-C--:B------:R-:W-:Y:S02]  /*12a00*/  @!P4 LEA.HI.X R13, R25, R3.reuse, R13, 0x2, P5 ;  /* 0x00000003190dc211 */ /* 0x080fe400028f140d */
[C---:B------:R-:W-:Y:S02]  /*12a10*/  @!P3 LEA R14, P5, R21.reuse, R2, 0x2 ;  /* 0x00000002150eb211 */ /* 0x040fe400078a10ff */
[----:B------:R-:W-:Y:S01]  /*12a20*/  SHF.R.S32.HI R17, RZ, 0x1f, R23 ;  /* 0x0000001fff117819 */ /* 0x000fe20000011417 */
[----:B------:R0:W-:Y:S01]  /*12a30*/  @!P4 ST.E.64 desc[UR8][R12.64], R140 ;  /* 0x0000008c0c00c985 */ /* 0x0001e2000c101b08 */
[----:B------:R-:W-:-:S02]  /*12a40*/  @!P3 LEA.HI.X R15, R21, R3, R15, 0x2, P5 ;  /* 0x00000003150fb211 */ /* 0x000fc400028f140f */
[----:B------:R-:W-:-:S03]  /*12a50*/  @!P6 LEA R2, P5, R23, R2, 0x2 ;  /* 0x000000021702e211 */ /* 0x000fc600078a10ff */
[----:B------:R0:W-:Y:S01]  /*12a60*/  @!P3 ST.E.64 desc[UR8][R14.64], R144 ;  /* 0x000000900e00b985 */ /* 0x0001e2000c101b08 */
[----:B------:R-:W-:-:S05]  /*12a70*/  @!P6 LEA.HI.X R3, R23, R3, R17, 0x2, P5 ;  /* 0x000000031703e211 */ /* 0x000fca00028f1411 */
[----:B------:R0:W-:Y:S04]  /*12a80*/  @!P6 ST.E.64 desc[UR8][R2.64], R148 ;  /* 0x000000940200e985 */ /* 0x0001e8000c101b08 */
.L_x_2402:
[----:B------:R-:W-:Y:S05]  /*12a90*/  BSYNC B1 ;  /* 0x0000000000017941 */ /* 0x000fea0003800000 */
.L_x_2401:
[----:B------:R-:W-:Y:S01]  /*12aa0*/  ISETP.GE.AND P0, PT, R10, UR12, PT ;  /* 0x0000000c0a007c0c */ /* 0x000fe2000bf06270 */
[----:B0-----:R0:W1:Y:S04]  /*12ab0*/  SHFL.IDX PT, R3, R11, 0x1, 0x1c1f ;  /* 0x003c1f000b037f89 */ /* 0x00106800000e0000 */
        /* <DEDUP_REMOVED lines=11> */
[----:B------:R-:W-:-:S03]  /*12b70*/  SHF.R.S32.HI R0, RZ, 0x1f, R21 ;  /* 0x0000001fff007819 */ /* 0x000fc60000011415 */
[-C--:B--2---:R-:W-:Y:S02]  /*12b80*/  @!P5 LEA R6, P3, R185, R2.reuse, 0x2 ;  /* 0x00000002b906d211 */ /* 0x084fe400078610ff */
[----:B-1----:R-:W-:Y:S02]  /*12b90*/  @!P4 IMAD.WIDE R4, R19, 0x4, R2 ;  /* 0x000000041304c825 */ /* 0x002fe400078e0202 */
[-C--:B------:R-:W-:Y:S02]  /*12ba0*/  @!P5 LEA.HI.X R7, R185, R3.reuse, R186, 0x2, P3 ;  /* 0x00000003b907d211 */ /* 0x080fe400018f14ba */
[-C--:B------:R-:W-:Y:S01]  /*12bb0*/  @!P2 LEA R8, P6, R183, R2.reuse, 0x2 ;  /* 0x00000002b708a211 */ /* 0x080fe200078c10ff */
[----:B------:R0:W-:Y:S01]  /*12bc0*/  @!P4 ST.E.64 desc[UR8][R4.64], R26 ;  /* 0x0000001a0400c985 */ /* 0x0001e2000c101b08 */
[----:B------:R-:W-:Y:S02]  /*12bd0*/  ISETP.GE.AND P3, PT, R177, UR4, PT ;  /* 0x00000004b1007c0c */ /* 0x000fe4000bf66270 */
[----:B------:R-:W-:Y:S01]  /*12be0*/  @!P2 LEA.HI.X R9, R183, R3, R184, 0x2, P6 ;  /* 0x00000003b709a211 */ /* 0x000fe200030f14b8 */
[----:B------:R1:W-:Y:S01]  /*12bf0*/  @!P5 ST.E.64 desc[UR8][R6.64], R30 ;  /* 0x0000001e0600d985 */ /* 0x0003e2000c101b08 */
[----:B------:R-:W-:-:S02]  /*12c00*/  @!P1 LEA R10, P5, R181, R2, 0x2 ;  /* 0x00000002b50a9211 */ /* 0x000fc400078a10ff */
[----:B------:R-:W-:Y:S01]  /*12c10*/  ISETP.GE.AND P4, PT, R175, UR4, PT ;  /* 0x00000004af007c0c */ /* 0x000fe2000bf86270 */
[----:B------:R2:W-:Y:S01]  /*12c20*/  @!P2 ST.E.64 desc[UR8][R8.64], R34 ;  /* 0x000000220800a985 */ /* 0x0005e2000c101b08 */
[-C--:B------:R-:W-:Y:S02]  /*12c30*/  @!P0 LEA R12, P6, R179, R2.reuse, 0x2 ;  /* 0x00000002b30c8211 */ /* 0x080fe400078c10ff */
[-C--:B------:R-:W-:Y:S02]  /*12c40*/  @!P1 LEA.HI.X R11, R181, R3.reuse, R182, 0x2, P5 ;  /* 0x00000003b50b9211 */ /* 0x080fe400028f14b6 */
[----:B------:R-:W-:Y:S02]  /*12c50*/  ISETP.GE.AND P5, PT, R173, UR4, PT ;  /* 0x00000004ad007c0c */ /* 0x000fe4000bfa6270 */
[----:B------:R-:W-:Y:S01]  /*12c60*/  @!P0 LEA.HI.X R13, R179, R3, R180, 0x2, P6 ;  /* 0x00000003b30d8211 */ /* 0x000fe200030f14b4 */
[----:B------:R3:W-:Y:S01]  /*12c70*/  @!P1 ST.E.64 desc[UR8][R10.64], R38 ;  /* 0x000000260a009985 */ /* 0x0007e2000c101b08 */
[----:B0-----:R-:W-:-:S02]  /*12c80*/  @!P3 LEA R4, P6, R177, R2, 0x2 ;  /* 0x00000002b104b211 */ /* 0x001fc400078c10ff */
[----:B------:R-:W-:Y:S01]  /*12c90*/  ISETP.GE.AND P1, PT, R169, UR4, PT ;  /* 0x00000004a9007c0c */ /* 0x000fe2000bf26270 */
[----:B------:R0:W-:Y:S01]  /*12ca0*/  @!P0 ST.E.64 desc[UR8][R12.64], R42 ;  /* 0x0000002a0c008985 */ /* 0x0001e2000c101b08 */
[----:B------:R-:W-:Y:S02]  /*12cb0*/  ISETP.GE.AND P0, PT, R171, UR4, PT ;  /* 0x00000004ab007c0c */ /* 0x000fe4000bf06270 */
[-C--:B-1----:R-:W-:Y:S02]  /*12cc0*/  @!P4 LEA R6, P2, R175, R2.reuse, 0x2 ;  /* 0x00000002af06c211 */ /* 0x082fe400078410ff */
[-C--:B------:R-:W-:Y:S02]  /*12cd0*/  @!P3 LEA.HI.X R5, R177, R3.reuse, R178, 0x2, P6 ;  /* 0x00000003b105b211 */ /* 0x080fe400030f14b2 */
[----:B------:R-:W-:Y:S02]  /*12ce0*/  @!P5 LEA R14, P6, R173, R2, 0x2 ;  /* 0x00000002ad0ed211 */ /* 0x000fe400078c10ff */
[----:B------:R-:W-:Y:S01]  /*12cf0*/  @!P4 LEA.HI.X R7, R175, R3, R176, 0x2, P2 ;  /* 0x00000003af07c211 */ /* 0x000fe200010f14b0 */
[----:B------:R1:W-:Y:S01]  /*12d00*/  @!P3 ST.E.64 desc[UR8][R4.64], R46 ;  /* 0x0000002e0400b985 */ /* 0x0003e2000c101b08 */
[----:B------:R-:W-:-:S02]  /*12d10*/  ISETP.GE.AND P2, PT, R167, UR4, PT ;  /* 0x00000004a7007c0c */ /* 0x000fc4000bf46270 */
[-C--:B------:R-:W-:Y:S01]  /*12d20*/  @!P5 LEA.HI.X R15, R173, R3.reuse, R174, 0x2, P6 ;  /* 0x00000003ad0fd211 */ /* 0x080fe200030f14ae */
[----:B------:R4:W-:Y:S01]  /*12d30*/  @!P4 ST.E.64 desc[UR8][R6.64], R50 ;  /* 0x000000320600c985 */ /* 0x0009e2000c101b08 */
[-C--:B--2---:R-:W-:Y:S02]  /*12d40*/  @!P0 LEA R8, P4, R171, R2.reuse, 0x2 ;  /* 0x00000002ab088211 */ /* 0x084fe400078810ff */
[----:B------:R-:W-:Y:S01]  /*12d50*/  ISETP.GE.AND P3, PT, R234, UR4, PT ;  /* 0x00000004ea007c0c */ /* 0x000fe2000bf66270 */
[----:B------:R2:W-:Y:S01]  /*12d60*/  @!P5 ST.E.64 desc[UR8][R14.64], R54 ;  /* 0x000000360e00d985 */ /* 0x0005e2000c101b08 */
[----:B---3--:R-:W-:Y:S02]  /*12d70*/  @!P1 LEA R10, P5, R169, R2, 0x2 ;  /* 0x00000002a90a9211 */ /* 0x008fe400078a10ff */
[----:B------:R-:W-:Y:S02]  /*12d80*/  @!P0 LEA.HI.X R9, R171, R3, R172, 0x2, P4 ;  /* 0x00000003ab098211 */ /* 0x000fe400020f14ac */
[----:B------:R-:W-:-:S02]  /*12d90*/  ISETP.GE.AND P4, PT, R233, UR4, PT ;  /* 0x00000004e9007c0c */ /* 0x000fc4000bf86270 */
[-C--:B------:R-:W-:Y:S01]  /*12da0*/  @!P1 LEA.HI.X R11, R169, R3.reuse, R170, 0x2, P5 ;  /* 0x00000003a90b9211 */ /* 0x080fe200028f14aa */
[----:B------:R-:W-:Y:S01]  /*12db0*/  @!P0 ST.E.64 desc[UR8][R8.64], R58 ;  /* 0x0000003a08008985 */ /* 0x000fe2000c101b08 */
[----:B------:R-:W-:Y:S02]  /*12dc0*/  ISETP.GE.AND P5, PT, R232, UR4, PT ;  /* 0x00000004e8007c0c */ /* 0x000fe4000bfa6270 */
[CC--:B0-----:R-:W-:Y:S01]  /*12dd0*/  @!P2 LEA R12, P6, R167.reuse, R2.reuse, 0x2 ;  /* 0x00000002a70ca211 */ /* 0x0c1fe200078c10ff */
[----:B------:R0:W-:Y:S01]  /*12de0*/  @!P1 ST.E.64 desc[UR8][R10.64], R62 ;  /* 0x0000003e0a009985 */ /* 0x0001e2000c101b08 */
[----:B------:R-:W-:Y:S02]  /*12df0*/  ISETP.GE.AND P1, PT, R230, UR4, PT ;  /* 0x00000004e6007c0c */ /* 0x000fe4000bf26270 */
[----:B------:R-:W-:Y:S02]  /*12e00*/  @!P2 LEA.HI.X R13, R167, R3, R168, 0x2, P6 ;  /* 0x00000003a70da211 */ /* 0x000fe400030f14a8 */
[----:B-1----:R-:W-:-:S02]  /*12e10*/  @!P3 LEA R4, P6, R234, R2, 0x2 ;  /* 0x00000002ea04b211 */ /* 0x002fc400078c10ff */
[-C--:B----4-:R-:W-:Y:S01]  /*12e20*/  @!P4 LEA R6, P0, R233, R2.reuse, 0x2 ;  /* 0x00000002e906c211 */ /* 0x090fe200078010ff */
[----:B------:R1:W-:Y:S01]  /*12e30*/  @!P2 ST.E.64 desc[UR8][R12.64], R66 ;  /* 0x000000420c00a985 */ /* 0x0003e2000c101b08 */
        /* <DEDUP_REMOVED lines=9> */
[----:B------:R-:W-:Y:S01]  /*12ed0*/  @!P2 LEA R8, P6, R231, R2, 0x2 ;  /* 0x00000002e708a211 */ /* 0x000fe200078c10ff */
[----:B------:R0:W-:Y:S01]  /*12ee0*/  @!P5 ST.E.64 desc[UR8][R14.64], R78 ;  /* 0x0000004e0e00d985 */ /* 0x0001e2000c101b08 */
[----:B------:R-:W-:Y:S02]  /*12ef0*/  ISETP.GE.AND P5, PT, R228, UR4, PT ;  /* 0x00000004e4007c0c */ /* 0x000fe4000bfa6270 */
[----:B------:R-:W-:Y:S02]  /*12f00*/  ISETP.GE.AND P4, PT, R227, UR4, PT ;  /* 0x00000004e3007c0c */ /* 0x000fe4000bf86270 */
[----:B------:R-:W-:-:S02]  /*12f10*/  @!P2 LEA.HI.X R9, R231, R3, R163, 0x2, P6 ;  /* 0x00000003e709a211 */ /* 0x000fc400030f14a3 */
[CC--:B-1----:R-:W-:Y:S02]  /*12f20*/  @!P0 LEA R12, P6, R229.reuse, R2.reuse, 0x2 ;  /* 0x00000002e50c8211 */ /* 0x0c2fe400078c10ff */
[-C--:B------:R-:W-:Y:S01]  /*12f30*/  @!P1 LEA.HI.X R11, R230, R3.reuse, R162, 0x2, P3 ;  /* 0x00000003e60b9211 */ /* 0x080fe200018f14a2 */
[----:B------:R1:W-:Y:S01]  /*12f40*/  @!P2 ST.E.64 desc[UR8][R8.64], R82 ;  /* 0x000000520800a985 */ /* 0x0003e2000c101b08 */
[----:B------:R-:W-:Y:S02]  /*12f50*/  ISETP.GE.AND P3, PT, R226, UR4, PT ;  /* 0x00000004e2007c0c */ /* 0x000fe4000bf66270 */
[----:B------:R-:W-:Y:S01]  /*12f60*/  @!P0 LEA.HI.X R13, R229, R3, R161, 0x2, P6 ;  /* 0x00000003e50d8211 */ /* 0x000fe200030f14a1 */
[----:B------:R4:W-:Y:S01]  /*12f70*/  @!P1 ST.E.64 desc[UR8][R10.64], R86 ;  /* 0x000000560a009985 */ /* 0x0009e2000c101b08 */
[-C--:B--2---:R-:W-:Y:S02]  /*12f80*/  @!P5 LEA R4, P2, R228, R2.reuse, 0x2 ;  /* 0x00000002e404d211 */ /* 0x084fe400078410ff */
[----:B---3--:R-:W-:Y:S01]  /*12f90*/  @!P4 LEA R6, P1, R227, R2, 0x2 ;  /* 0x00000002e306c211 */ /* 0x008fe200078210ff */
[----:B------:R2:W-:Y:S01]  /*12fa0*/  @!P0 ST.E.64 desc[UR8][R12.64], R90 ;  /* 0x0000005a0c008985 */ /* 0x0005e2000c101b08 */
[----:B------:R-:W-:-:S02]  /*12fb0*/  ISETP.GE.AND P0, PT, R225, UR4, PT ;  /* 0x00000004e1007c0c */ /* 0x000fc4000bf06270 */
[-C--:B------:R-:W-:Y:S02]  /*12fc0*/  @!P5 LEA.HI.X R5, R228, R3.reuse, R160, 0x2, P2 ;  /* 0x00000003e405d211 */ /* 0x080fe400010f14a0 */
[----:B------:R-:W-:Y:S02]  /*12fd0*/  ISETP.GE.AND P2, PT, R224, UR4, PT ;  /* 0x00000004e0007c0c */ /* 0x000fe4000bf46270 */
[-C--:B------:R-:W-:Y:S01]  /*12fe0*/  @!P4 LEA.HI.X R7, R227, R3.reuse, R159, 0x2, P1 ;  /* 0x00000003e307c211 */ /* 0x080fe200008f149f */
[----:B------:R3:W-:Y:S01]  /*12ff0*/  @!P5 ST.E.64 desc[UR8][R4.64], R94 ;  /* 0x0000005e0400d985 */ /* 0x0007e2000c101b08 */
[C---:B0-----:R-:W-:Y:S02]  /*13000*/  @!P3 LEA R14, P6, R226.reuse, R2, 0x2 ;  /* 0x00000002e20eb211 */ /* 0x041fe400078c10ff */
[----:B------:R-:W-:Y:S01]  /*13010*/  ISETP.GE.AND P1, PT, R223, UR4, PT ;  /* 0x00000004df007c0c */ /* 0x000fe2000bf26270 */
[----:B------:R0:W-:Y:S01]  /*13020*/  @!P4 ST.E.64 desc[UR8][R6.64], R98 ;  /* 0x000000620600c985 */ /* 0x0001e2000c101b08 */
[----:B------:R-:W-:-:S02]  /*13030*/  @!P3 LEA.HI.X R15, R226, R3, R158, 0x2, P6 ;  /* 0x00000003e20fb211 */ /* 0x000fc400030f149e */
[----:B------:R-:W-:Y:S02]  /*13040*/  ISETP.GE.AND P4, PT, R222, UR4, PT ;  /* 0x00000004de007c0c */ /* 0x000fe4000bf86270 */
[-C--:B-1----:R-:W-:Y:S01]  /*13050*/  @!P0 LEA R8, P6, R225, R2.reuse, 0x2 ;  /* 0x00000002e1088211 */ /* 0x082fe200078c10ff */
[----:B------:R1:W-:Y:S01]  /*13060*/  @!P3 ST.E.64 desc[UR8][R14.64], R102 ;  /* 0x000000660e00b985 */ /* 0x0003e2000c101b08 */
[C---:B----4-:R-:W-:Y:S02]  /*13070*/  @!P2 LEA R10, P3, R224.reuse, R2, 0x2 ;  /* 0x00000002e00aa211 */ /* 0x050fe400078610ff */
[----:B------:R-:W-:Y:S02]  /*13080*/  ISETP.GE.AND P5, PT, R221, UR4, PT ;  /* 0x00000004dd007c0c */ /* 0x000fe4000bfa6270 */
[-C--:B------:R-:W-:Y:S02]  /*13090*/  @!P0 LEA.HI.X R9, R225, R3.reuse, R157, 0x2, P6 ;  /* 0x00000003e1098211 */ /* 0x080fe400030f149d */
[----:B------:R-:W-:-:S02]  /*130a0*/  @!P2 LEA.HI.X R11, R224, R3, R156, 0x2, P3 ;  /* 0x00000003e00ba211 */ /* 0x000fc400018f149c */
[----:B------:R-:W-:Y:S01]  /*130b0*/  ISETP.GE.AND P3, PT, R220, UR4, PT ;  /* 0x00000004dc007c0c */ /* 0x000fe2000bf66270 */
[----:B------:R4:W-:Y:S01]  /*130c0*/  @!P0 ST.E.64 desc[UR8][R8.64], R106 ;  /* 0x0000006a08008985 */ /* 0x0009e2000c101b08 */
[CC--:B--2---:R-:W-:Y:S02]  /*130d0*/  @!P1 LEA R12, P6, R223.reuse, R2.reuse, 0x2 ;  /* 0x00000002df0c9211 */ /* 0x0c4fe400078c10ff */
[CC--:B---3--:R-:W-:Y:S01]  /*130e0*/  @!P4 LEA R4, P0, R222.reuse, R2.reuse, 0x2 ;  /* 0x00000002de04c211 */ /* 0x0c8fe200078010ff */
[----:B------:R-:W-:Y:S01]  /*130f0*/  @!P2 ST.E.64 desc[UR8][R10.64], R110 ;  /* 0x0000006e0a00a985 */ /* 0x000fe2000c101b08 */
[-C--:B------:R-:W-:Y:S02]  /*13100*/  @!P1 LEA.HI.X R13, R223, R3.reuse, R155, 0x2, P6 ;  /* 0x00000003df0d9211 */ /* 0x080fe400030f149b */
[----:B------:R-:W-:Y:S02]  /*13110*/  @!P4 LEA.HI.X R5, R222, R3, R154, 0x2, P0 ;  /* 0x00000003de05c211 */ /* 0x000fe400000f149a */
[----:B------:R-:W-:Y:S01]  /*13120*/  ISETP.GE.AND P0, PT, R219, UR4, PT ;  /* 0x00000004db007c0c */ /* 0x000fe2000bf06270 */
[----:B------:R-:W-:Y:S01]  /*13130*/  @!P1 ST.E.64 desc[UR8][R12.64], R114 ;  /* 0x000000720c009985 */ /* 0x000fe2000c101b08 */
[----:B0-----:R-:W-:-:S02]  /*13140*/  @!P5 LEA R6, P6, R221, R2, 0x2 ;  /* 0x00000002dd06d211 */ /* 0x001fc400078c10ff */
[----:B-1----:R-:W-:Y:S01]  /*13150*/  @!P3 LEA R14, P2, R220, R2, 0x2 ;  /* 0x00000002dc0eb211 */ /* 0x002fe200078410ff */
[----:B------:R0:W-:Y:S01]  /*13160*/  @!P4 ST.E.64 desc[UR8][R4.64], R118 ;  /* 0x000000760400c985 */ /* 0x0001e2000c101b08 */
[-C--:B------:R-:W-:Y:S02]  /*13170*/  @!P5 LEA.HI.X R7, R221, R3.reuse, R153, 0x2, P6 ;  /* 0x00000003dd07d211 */ /* 0x080fe400030f1499 */
[----:B------:R-:W-:Y:S02]  /*13180*/  ISETP.GE.AND P4, PT, R218, UR4, PT ;  /* 0x00000004da007c0c */ /* 0x000fe4000bf86270 */
[----:B------:R-:W-:Y:S01]  /*13190*/  ISETP.GE.AND P1, PT, R21, UR4, PT ;  /* 0x0000000415007c0c */ /* 0x000fe2000bf26270 */
[----:B------:R-:W-:Y:S01]  /*131a0*/  @!P5 ST.E.64 desc[UR8][R6.64], R122 ;  /* 0x0000007a0600d985 */ /* 0x000fe2000c101b08 */
[----:B------:R-:W-:Y:S02]  /*131b0*/  @!P3 LEA.HI.X R15, R220, R3, R152, 0x2, P2 ;  /* 0x00000003dc0fb211 */ /* 0x000fe400010f1498 */
[----:B------:R-:W-:-:S02]  /*131c0*/  ISETP.GE.AND P2, PT, R17, UR4, PT ;  /* 0x0000000411007c0c */ /* 0x000fc4000bf46270 */
[----:B------:R-:W-:Y:S01]  /*131d0*/  ISETP.GE.AND P5, PT, R215, UR4, PT ;  /* 0x00000004d7007c0c */ /* 0x000fe2000bfa6270 */
[----:B------:R1:W-:Y:S01]  /*131e0*/  @!P3 ST.E.64 desc[UR8][R14.64], R126 ;  /* 0x0000007e0e00b985 */ /* 0x0003e2000c101b08 */
[----:B----4-:R-:W-:-:S04]  /*131f0*/  @!P0 LEA R8, P6, R219, R2, 0x2 ;  /* 0x00000002db088211 */ /* 0x010fc800078c10ff */
[-C--:B------:R-:W-:Y:S02]  /*13200*/  @!P0 LEA.HI.X R9, R219, R3.reuse, R22, 0x2, P6 ;  /* 0x00000003db098211 */ /* 0x080fe400030f1416 */
[CC--:B0-----:R-:W-:Y:S02]  /*13210*/  @!P4 LEA R4, P6, R218.reuse, R2.reuse, 0x2 ;  /* 0x00000002da04c211 */ /* 0x0c1fe400078c10ff */
[CC--:B------:R-:W-:Y:S01]  /*13220*/  @!P1 LEA R10, P3, R21.reuse, R2.reuse, 0x2 ;  /* 0x00000002150a9211 */ /* 0x0c0fe200078610ff */
[----:B------:R0:W-:Y:S01]  /*13230*/  @!P0 ST.E.64 desc[UR8][R8.64], R130 ;  /* 0x0000008208008985 */ /* 0x0001e2000c101b08 */
[-C--:B------:R-:W-:Y:S02]  /*13240*/  @!P4 LEA.HI.X R5, R218, R3.reuse, R18, 0x2, P6 ;  /* 0x00000003da05c211 */ /* 0x080fe400030f1412 */
[----:B------:R-:W-:Y:S01]  /*13250*/  @!P1 LEA.HI.X R11, R21, R3, R0, 0x2, P3 ;  /* 0x00000003150b9211 */ /* 0x000fe200018f1400 */
[----:B-1----:R-:W-:Y:S01]  /*13260*/  VIADD R15, R19, 0xf8 ;  /* 0x000000f8130f7836 */ /* 0x002fe20000000000 */
[----:B------:R-:W-:Y:S01]  /*13270*/  SHF.R.S32.HI R7, RZ, 0x1f, R17 ;  /* 0x0000001fff077819 */ /* 0x000fe20000011411 */
[----:B------:R0:W-:Y:S01]  /*13280*/  @!P4 ST.E.64 desc[UR8][R4.64], R134 ;  /* 0x000000860400c985 */ /* 0x0001e2000c101b08 */
[----:B------:R-:W-:-:S02]  /*13290*/  @!P2 LEA R12, P6, R17, R2, 0x2 ;  /* 0x00000002110ca211 */ /* 0x000fc400078c10ff */
[----:B------:R-:W-:Y:S02]  /*132a0*/  ISETP.GE.AND P0, PT, R15, UR4, PT ;  /* 0x000000040f007c0c */ /* 0x000fe4000bf06270 */
[----:B------:R-:W-:Y:S02]  /*132b0*/  SHF.R.S32.HI R0, RZ, 0x1f, R215 ;  /* 0x0000001fff007819 */ /* 0x000fe400000114d7 */
[----:B------:R-:W-:Y:S02]  /*132c0*/  @!P5 LEA R6, P3, R215, R2, 0x2 ;  /* 0x00000002d706d211 */ /* 0x000fe400078610ff */
[-C--:B------:R-:W-:Y:S02]  /*132d0*/  @!P2 LEA.HI.X R13, R17, R3.reuse, R7, 0x2, P6 ;  /* 0x00000003110da211 */ /* 0x080fe400030f1407 */
[----:B------:R-:W-:-:S05]  /*132e0*/  @!P5 LEA.HI.X R7, R215, R3, R0, 0x2, P3 ;  /* 0x00000003d707d211 */ /* 0x000fca00018f1400 */
[----:B------:R0:W-:Y:S04]  /*132f0*/  @!P5 ST.E.64 desc[UR8][R6.64], R138 ;  /* 0x0000008a0600d985 */ /* 0x0001e8000c101b08 */
[----:B------:R0:W-:Y:S04]  /*13300*/  @!P1 ST.E.64 desc[UR8][R10.64], R142 ;  /* 0x0000008e0a009985 */ /* 0x0001e8000c101b08 */
[----:B------:R0:W-:Y:S01]  /*13310*/  @!P2 ST.E.64 desc[UR8][R12.64], R146 ;  /* 0x000000920c00a985 */ /* 0x0001e2000c101b08 */
[----:B------:R-:W-:Y:S05]  /*13320*/  @P0 BRA `(.L_x_2400) ;  /* 0x0000001000440947 */ /* 0x000fea0003800000 */
[----:B------:R-:W-:Y:S01]  /*13330*/  LEA R2, P0, R15, R2, 0x2 ;  /* 0x000000020f027211 */ /* 0x000fe200078010ff */
[----:B------:R-:W-:Y:S01]  /*13340*/  ULDC.64 UR8, c[0x0][0x208] ;  /* 0x0000820000087ab9 */ /* 0x000fe20000000a00 */
[----:B------:R-:W-:-:S04]  /*13350*/  SHF.R.S32.HI R0, RZ, 0x1f, R15 ;  /* 0x0000001fff007819 */ /* 0x000fc8000001140f */
[----:B------:R-:W-:-:S05]  /*13360*/  LEA.HI.X R3, R15, R3, R0, 0x2, P0 ;  /* 0x000000030f037211 */ /* 0x000fca00000f1400 */
[----:B------:R1:W-:Y:S01]  /*13370*/  ST.E.64 desc[UR8][R2.64], R150 ;  /* 0x0000009602007985 */ /* 0x0003e2000c101b08 */
[----:B------:R-:W-:Y:S05]  /*13380*/  BRA `(.L_x_2400) ;  /* 0x00000010002c7947 */ /* 0x000fea0003800000 */
.L_x_2391:
[----:B------:R-:W-:Y:S01]  /*13390*/  ULDC.64 UR8, c[0x0][0xc00] ;  /* 0x0003000000087ab9 */ /* 0x000fe20000000a00 */
[----:B------:R-:W-:Y:S01]  /*133a0*/  R2UR UR4, R217 ;  /* 0x00000000d90472ca */ /* 0x000fe200000e0000 */
[----:B------:R-:W-:Y:S01]  /*133b0*/  UISETP.NE.U32.AND UP0, UPT, UR8, URZ, UPT ;  /* 0x0000003f0800728c */ /* 0x000fe2000bf05070 */
[----:B------:R-:W2:Y:S01]  /*133c0*/  LDL R8, [R1+0x2c] ;  /* 0x00002c0001087983 */ /* 0x000ea20000100800 */
[----:B------:R-:W-:Y:S01]  /*133d0*/  ULDC.64 UR12, c[0x0][0x208] ;  /* 0x00008200000c7ab9 */ /* 0x000fe20000000a00 */
[----:B------:R-:W-:Y:S01]  /*133e0*/  R2UR UR10, R214 ;  /* 0x00000000d60a72ca */ /* 0x000fe200000e0000 */
[----:B------:R-:W-:-:S03]  /*133f0*/  UISETP.NE.AND.EX UP0, UPT, UR9, URZ, UPT, UP0 ;  /* 0x0000003f0900728c */ /* 0x000fc6000bf05300 */
[----:B------:R-:W-:-:S03]  /*13400*/  ULDC.64 UR8, c[0x0][0xc00] ;  /* 0x0003000000087ab9 */ /* 0x000fc60000000a00 */
[----:B------:R-:W-:Y:S02]  /*13410*/  PLOP3.LUT P1, PT, PT, PT, UP0, 0x80, 0x0 ;  /* 0x000000000000781c */ /* 0x000fe40003f2f008 */
[----:B------:R-:W-:-:S06]  /*13420*/  UIMAD.WIDE UR8, UR4, 0x4, UR8 ;  /* 0x00000004040878a5 */ /* 0x000fcc000f8e0208 */
[----:B------:R-:W-:Y:S02]  /*13430*/  IMAD.U32 R2, RZ, RZ, UR8 ;  /* 0x00000008ff027e24 */ /* 0x000fe4000f8e00ff */
[----:B------:R-:W-:Y:S01]  /*13440*/  IMAD.U32 R3, RZ, RZ, UR9 ;  /* 0x00000009ff037e24 */ /* 0x000fe2000f8e00ff */
[----:B------:R-:W-:-:S04]  /*13450*/  ULDC.64 UR8, c[0x0][0xc08] ;  /* 0x0003020000087ab9 */ /* 0x000fc80000000a00 */
[----:B------:R-:W3:Y:S01]  /*13460*/  @P1 LDG.E R7, desc[UR12][R2.64] ;  /* 0x0000000c02071981 */ /* 0x000ee2000c1e1900 */
[----:B------:R-:W-:Y:S01]  /*13470*/  UISETP.NE.U32.AND UP1, UPT, UR8, URZ, UPT ;  /* 0x0000003f0800728c */ /* 0x000fe2000bf25070 */
[----:B------:R-:W0:Y:S03]  /*13480*/  S2R R6, SR_TID.X ;  /* 0x0000000000067919 */ /* 0x000e260000002100 */
[----:B------:R-:W-:-:S11]  /*13490*/  UISETP.NE.AND.EX UP1, UPT, UR9, URZ, UPT, UP1 ;  /* 0x0000003f0900728c */ /* 0x000fd6000bf25310 */
[----:B------:R-:W-:Y:S01]  /*134a0*/  @UP1 ULEA UR8, UP2, UR4, UR8, 0x2 ;  /* 0x0000000804081291 */ /* 0x000fe2000f84103f */
[----:B------:R-:W-:-:S05]  /*134b0*/  PLOP3.LUT P2, PT, PT, PT, UP1, 0x80, 0x0 ;  /* 0x000000000000781c */ /* 0x000fca0003f4f018 */
[----:B------:R-:W-:Y:S02]  /*134c0*/  IMAD.U32 R4, RZ, RZ, UR8 ;  /* 0x00000008ff047e24 */ /* 0x000fe4000f8e00ff */
[----:B0-----:R-:W-:-:S05]  /*134d0*/  VIADD R6, R6, 0xffffff80 ;  /* 0xffffff8006067836 */ /* 0x001fca0000000000 */
[----:B------:R-:W-:Y:S02]  /*134e0*/  ISETP.GT.AND P0, PT, R6, 0x7f, PT ;  /* 0x0000007f0600780c */ /* 0x000fe40003f04270 */
[----:B--2---:R-:W-:-:S13]  /*134f0*/  R2UR UR11, R8 ;  /* 0x00000000080b72ca */ /* 0x004fda00000e0000 */
[----:B------:R-:W-:-:S03]  /*13500*/  @UP1 ULEA.HI.X UR9, UR4, UR9, UR11, 0x2, UP2 ;  /* 0x0000000904091291 */ /* 0x000fc600090f140b */
[----:B------:R-:W-:Y:S02]  /*13510*/  ULDC UR4, c[0x0][0xa88] ;  /* 0x0002a20000047ab9 */ /* 0x000fe40000000800 */
[----:B------:R-:W-:Y:S01]  /*13520*/  IMAD.U32 R0, RZ, RZ, UR4 ;  /* 0x00000004ff007e24 */ /* 0x000fe2000f8e00ff */
[----:B------:R-:W-:Y:S01]  /*13530*/  UMOV UR4, URZ ;  /* 0x0000003f00047c82 */ /* 0x000fe20008000000 */
[----:B------:R-:W-:Y:S01]  /*13540*/  UISETP.NE.AND UP1, UPT, UR10, URZ, UPT ;  /* 0x0000003f0a00728c */ /* 0x000fe2000bf25270 */
[----:B---3--:R-:W-:Y:S01]  /*13550*/  @P1 R2UR UR4, R7 ;  /* 0x00000000070412ca */ /* 0x008fe200000e0000 */
[----:B------:R-:W-:-:S05]  /*13560*/  IMAD.U32 R5, RZ, RZ, UR9 ;  /* 0x00000009ff057e24 */ /* 0x000fca000f8e00ff */
[----:B------:R0:W5:Y:S04]  /*13570*/  @P2 LDG.E R0, desc[UR12][R4.64] ;  /* 0x0000000c04002981 */ /* 0x000168000c1e1900 */
[----:B------:R-:W-:Y:S02]  /*13580*/  @!UP1 ULDC UR10, c[0x0][0xad4] ;  /* 0x0002b500000a9ab9 */ /* 0x000fe40000000800 */
[----:B------:R-:W-:Y:S01]  /*13590*/  IMAD.U32 R214, RZ, RZ, UR10 ;  /* 0x0000000affd67e24 */ /* 0x000fe2000f8e00ff */
[----:B------:R-:W-:Y:S01]  /*135a0*/  USHF.R.S32.HI UR21, URZ, 0x1f, UR4 ;  /* 0x0000001f3f157899 */ /* 0x000fe20008011404 */
[----:B------:R-:W-:Y:S11]  /*135b0*/  @P2 BRA `(.L_x_2403) ;  /* 0x0000000000142947 */ /* 0x000ff60003800000 */
[----:B------:R-:W-:Y:S05]  /*135c0*/  @!P1 BRA `(.L_x_2403) ;  /* 0x0000000000109947 */ /* 0x000fea0003800000 */
[----:B------:R-:W-:Y:S02]  /*135d0*/  ULDC.64 UR8, c[0x0][0x208] ;  /* 0x0000820000087ab9 */ /* 0x000fe40000000a00 */
[----:B0-----:R-:W2:Y:S04]  /*135e0*/  LDG.E R5, desc[UR8][R2.64] ;  /* 0x0000000802057981 */ /* 0x001ea8000c1e1900 */
[----:B-----5:R-:W2:Y:S02]  /*135f0*/  LDG.E R0, desc[UR8][R2.64+0x4] ;  /* 0x0000040802007981 */ /* 0x020ea4000c1e1900 */
[----:B--2---:R-:W-:-:S07]  /*13600*/  IMAD.IADD R0, R0, 0x1, -R5 ;  /* 0x0000000100007824 */ /* 0x004fce00078e0a05 */
.L_x_2403:
[----:B------:R-:W-:Y:S01]  /*13610*/  R2UR UR9, R217 ;  /* 0x00000000d90972ca */ /* 0x000fe200000e0000 */
[----:B------:R-:W-:Y:S01]  /*13620*/  BSSY B1, `(.L_x_2404) ;  /* 0x0000040000017945 */ /* 0x000fe20003800000 */
[----:B------:R-:W-:-:S11]  /*13630*/  R2UR UR8, R8 ;  /* 0x00000000080872ca */ /* 0x000fd600000e0000 */
[----:B------:R-:W-:Y:S02]  /*13640*/  USEL UR12, UR9, URZ, !UP0 ;  /* 0x0000003f090c7287 */ /* 0x000fe4000c000000 */
[----:B------:R-:W-:Y:S01]  /*13650*/  USEL UR13, UR8, URZ, !UP0 ;  /* 0x0000003f080d7287 */ /* 0x000fe2000c000000 */
[----:B------:R-:W-:Y:S11]  /*13660*/  @P0 BRA `(.L_x_2405) ;  /* 0x0000000000ec0947 */ /* 0x000ff60003800000 */
[----:B0-----:R-:W0:Y:S01]  /*13670*/  S2R R4, SR_TID.X ;  /* 0x0000000000047919 */ /* 0x001e220000002100 */
[----:B------:R-:W1:Y:S01]  /*13680*/  LDC R9, c[0x0][0xbe8] ;  /* 0x0002fa00ff097b82 */ /* 0x000e620000000800 */
[----:B------:R-:W-:-:S13]  /*13690*/  R2UR UR8, R212 ;  /* 0x00000000d40872ca */ /* 0x000fda00000e0000 */
[----:B------:R-:W-:Y:S02]  /*136a0*/  IMAD.U32 R3, RZ, RZ, UR8 ;  /* 0x00000008ff037e24 */ /* 0x000fe4000f8e00ff */
[----:B-1---5:R-:W-:-:S03]  /*136b0*/  IMAD R2, R0, R9, RZ ;  /* 0x0000000900027224 */ /* 0x022fc600078e02ff */
[----:B0-----:R-:W-:-:S04]  /*136c0*/  IADD3 R4, R3, -0x80, R4 ;  /* 0xffffff8003047810 */ /* 0x001fc80007ffe004 */
[----:B------:R-:W-:-:S13]  /*136d0*/  ISETP.GE.AND P0, PT, R4, R2, PT ;  /* 0x000000020400720c */ /* 0x000fda0003f06270 */
[----:B------:R-:W-:Y:S05]  /*136e0*/  @P0 BRA `(.L_x_2405) ;  /* 0x0000000000cc0947 */ /* 0x000fea0003800000 */
[----:B------:R-:W2:Y:S01]  /*136f0*/  LDL R5, [R1+0x28] ;  /* 0x0000280001057983 */ /* 0x000ea20000100800 */
[----:B------:R-:W-:Y:S01]  /*13700*/  ISETP.NE.AND P0, PT, R9, 0x1, PT ;  /* 0x000000010900780c */ /* 0x000fe20003f05270 */
[----:B------:R-:W-:Y:S01]  /*13710*/  UMOV UR19, 0x9b8 ;  /* 0x000009b800137882 */ /* 0x000fe20000000000 */
[----:B------:R-:W-:Y:S01]  /*13720*/  R2UR UR9, R214 ;  /* 0x00000000d60972ca */ /* 0x000fe200000e0000 */
[----:B------:R-:W-:Y:S01]  /*13730*/  ULDC.64 UR24, c[0x0][0x208] ;  /* 0x0000820000187ab9 */ /* 0x000fe20000000a00 */
[----:B------:R-:W-:-:S09]  /*13740*/  R2UR UR8, R216 ;  /* 0x00000000d80872ca */ /* 0x000fd200000e0000 */
        /* <DEDUP_REMOVED lines=12> */
[----:B------:R-:W-:Y:S02]  /*13810*/  UIMAD UR15, UR14, UR13, UR15 ;  /* 0x0000000d0e0f72a4 */ /* 0x000fe4000f8e020f */
[----:B------:R-:W-:-:S02]  /*13820*/  UIADD3 UR16, UR23, UR16, URZ ;  /* 0x0000001017107290 */ /* 0x000fc4000fffe03f */
[----:B------:R-:W-:-:S04]  /*13830*/  IMAD.U32 R3, RZ, RZ, UR23 ;  /* 0x00000017ff037e24 */ /* 0x000fc8000f8e00ff */
[----:B------:R-:W-:Y:S01]  /*13840*/  IMAD.U32 R8, RZ, RZ, UR16 ;  /* 0x00000010ff087e24 */ /* 0x000fe2000f8e00ff */
[----:B--2---:R-:W-:Y:S01]  /*13850*/  R2UR UR20, R5 ;  /* 0x00000000051472ca */ /* 0x004fe200000e0000 */
[----:B------:R-:W-:Y:S01]  /*13860*/  IMAD.MOV.U32 R5, RZ, RZ, R4 ;  /* 0x000000ffff057224 */ /* 0x000fe200078e0004 */
[----:B-1----:R-:W-:Y:S01]  /*13870*/  @P0 SHF.R.U32.HI R5, RZ, R7, R2 ;  /* 0x00000007ff050219 */ /* 0x002fe20000011602 */
[----:B------:R-:W-:-:S04]  /*13880*/  IMAD.U32 R2, RZ, RZ, UR22 ;  /* 0x00000016ff027e24 */ /* 0x000fc8000f8e00ff */
[----:B------:R-:W-:-:S04]  /*13890*/  IMAD.MOV R7, RZ, RZ, -R5 ;  /* 0x000000ffff077224 */ /* 0x000fc800078e0a05 */
[----:B------:R-:W-:Y:S02]  /*138a0*/  IMAD R7, R9, R7, R4 ;  /* 0x0000000709077224 */ /* 0x000fe400078e0204 */
[----:B------:R-:W-:Y:S02]  /*138b0*/  UIMAD.WIDE.U32 UR10, UR8, UR20, URZ ;  /* 0x00000014080a72a5 */ /* 0x000fe4000f8e003f */
[----:B------:R-:W-:Y:S01]  /*138c0*/  UIMAD UR20, UR9, UR20, URZ ;  /* 0x00000014091472a4 */ /* 0x000fe2000f8e023f */
[----:B------:R-:W-:Y:S01]  /*138d0*/  SHF.R.S32.HI R4, RZ, 0x1f, R7 ;  /* 0x0000001fff047819 */ /* 0x000fe20000011407 */
[----:B------:R-:W-:Y:S02]  /*138e0*/  UIMAD.WIDE.U32 UR8, UR14, UR12, URZ ;  /* 0x0000000c0e0872a5 */ /* 0x000fe4000f8e003f */
[----:B------:R-:W-:Y:S02]  /*138f0*/  UIADD3 UR20, UR11, UR20, URZ ;  /* 0x000000140b147290 */ /* 0x000fe4000fffe03f */
[----:B------:R-:W-:-:S02]  /*13900*/  UIADD3 UR10, UP1, UP2, UR8, UR10, UR4 ;  /* 0x0000000a080a7290 */ /* 0x000fc4000fa3e004 */
[----:B------:R-:W-:-:S03]  /*13910*/  UIADD3 UR15, UR9, UR15, URZ ;  /* 0x0000000f090f7290 */ /* 0x000fc6000fffe03f */
[----:B------:R-:W-:Y:S01]  /*13920*/  ULDC.64 UR8, c[0x0][UR19+0x210] ;  /* 0x0000840013087abb */ /* 0x000fe20008000a00 */
[----:B------:R-:W-:Y:S01]  /*13930*/  IADD3 R2, P0, P1, R5, UR10, R2 ;  /* 0x0000000a05027c10 */ /* 0x000fe2000f91e002 */
[----:B------:R-:W-:Y:S01]  /*13940*/  UIADD3.X UR10, UR15, UR20, UR21, UP1, UP2 ;  /* 0x000000140f0a7290 */ /* 0x000fe20008fe4415 */
[----:B------:R-:W-:Y:S01]  /*13950*/  SHF.R.S32.HI R5, RZ, 0x1f, R5 ;  /* 0x0000001fff057819 */ /* 0x000fe20000011405 */
[----:B------:R-:W-:-:S04]  /*13960*/  IMAD R9, R7, UR9, RZ ;  /* 0x0000000907097c24 */ /* 0x000fc8000f8e02ff */
[----:B------:R-:W-:Y:S01]  /*13970*/  IADD3.X R3, R5, UR10, R8, P0, P1 ;  /* 0x0000000a05037c10 */ /* 0x000fe200087e2408 */
[----:B------:R-:W-:Y:S01]  /*13980*/  IMAD R9, R4, UR8, R9 ;  /* 0x0000000804097c24 */ /* 0x000fe2000f8e0209 */
[----:B------:R-:W-:Y:S01]  /*13990*/  ULDC.64 UR10, c[0x0][0xba8] ;  /* 0x0002ea00000a7ab9 */ /* 0x000fe20000000a00 */
        /* <DEDUP_REMOVED lines=8> */
.L_x_2405:
[----:B------:R-:W-:Y:S05]  /*13a20*/  BSYNC B1 ;  /* 0x0000000000017941 */ /* 0x000fea0003800000 */
.L_x_2404:
[----:B------:R-:W-:-:S13]  /*13a30*/  R2UR UR8, R214 ;  /* 0x00000000d60872ca */ /* 0x000fda00000e0000 */
[----:B------:R-:W-:-:S06]  /*13a40*/  UISETP.GT.AND UP0, UPT, UR8, 0x1, UPT ;  /* 0x000000010800788c */ /* 0x000fcc000bf04270 */
[----:B------:R-:W-:-:S13]  /*13a50*/  PLOP3.LUT P0, PT, PT, PT, UP0, 0x80, 0x0 ;  /* 0x000000000000781c */ /* 0x000fda0003f0f008 */
[----:B------:R-:W-:Y:S05]  /*13a60*/  @P0 BRA `(.L_x_2400) ;  /* 0x0000000800740947 */ /* 0x000fea0003800000 */
[----:B------:R-:W2:Y:S01]  /*13a70*/  LDL.LU R2, [R1+0x28] ;  /* 0x0000280001027983 */ /* 0x000ea20000300800 */
[----:B------:R-:W3:Y:S01]  /*13a80*/  LDC R11, c[0x0][0xbe8] ;  /* 0x0002fa00ff0b7b82 */ /* 0x000ee20000000800 */
[----:B-1----:R-:W-:Y:S01]  /*13a90*/  SHF.R.S32.HI R3, RZ, 0x1f, R6 ;  /* 0x0000001fff037819 */ /* 0x002fe20000011406 */
[----:B------:R-:W-:Y:S01]  /*13aa0*/  ULDC.64 UR10, c[0x0][0xaa0] ;  /* 0x0002a800000a7ab9 */ /* 0x000fe20000000a00 */
[----:B------:R-:W-:Y:S01]  /*13ab0*/  R2UR UR14, R212 ;  /* 0x00000000d40e72ca */ /* 0x000fe200000e0000 */
[----:B------:R-:W-:Y:S01]  /*13ac0*/  UIMAD.WIDE.U32 UR8, UR4, UR10, URZ ;  /* 0x0000000a040872a5 */ /* 0x000fe2000f8e003f */
[----:B------:R-:W-:Y:S01]  /*13ad0*/  BSSY B1, `(.L_x_2406) ;  /* 0x0000051000017945 */ /* 0x000fe20003800000 */
[----:B------:R-:W-:-:S04]  /*13ae0*/  UIMAD UR10, UR21, UR10, URZ ;  /* 0x0000000a150a72a4 */ /* 0x000fc8000f8e023f */
[----:B------:R-:W-:-:S04]  /*13af0*/  UIMAD UR10, UR4, UR11, UR10 ;  /* 0x0000000b040a72a4 */ /* 0x000fc8000f8e020a */
[----:B------:R-:W-:-:S03]  /*13b00*/  UIADD3 UR9, UR9, UR10, URZ ;  /* 0x0000000a09097290 */ /* 0x000fc6000fffe03f */
[----:B------:R-:W-:Y:S01]  /*13b10*/  ULDC.64 UR10, c[0x0][0xae8] ;  /* 0x0002ba00000a7ab9 */ /* 0x000fe20000000a00 */
[----:B---3--:R-:W-:-:S13]  /*13b20*/  ISETP.NE.AND P0, PT, R11, 0x1, PT ;  /* 0x000000010b00780c */ /* 0x008fda0003f05270 */
[----:B------:R-:W1:Y:S01]  /*13b30*/  @P0 LDC R7, c[0x0][0xbf0] ;  /* 0x0002fc00ff070b82 */ /* 0x000e620000000800 */
[----:B--2---:R-:W-:Y:S02]  /*13b40*/  R2UR UR15, R2 ;  /* 0x00000000020f72ca */ /* 0x004fe400000e0000 */
[----:B------:R-:W-:-:S05]  /*13b50*/  LEA.HI R2, R3, R6, RZ, 0x3 ;  /* 0x0000000603027211 */ /* 0x000fca00078f18ff */
[----:B------:R-:W2:Y:S01]  /*13b60*/  @P0 LDC R3, c[0x0][0xbec] ;  /* 0x0002fb00ff030b82 */ /* 0x000ea20000000800 */
[----:B0-----:R-:W-:Y:S02]  /*13b70*/  LOP3.LUT R5, R2, 0xfffffff8, RZ, 0xc0, !PT ;  /* 0xfffffff802057812 */ /* 0x001fe400078ec0ff */
[----:B------:R-:W-:-:S03]  /*13b80*/  SHF.R.S32.HI R13, RZ, 0x3, R2 ;  /* 0x00000003ff0d7819 */ /* 0x000fc60000011402 */
[----:B------:R-:W-:Y:S01]  /*13b90*/  IMAD.IADD R8, R6, 0x1, -R5 ;  /* 0x0000000106087824 */ /* 0x000fe200078e0a05 */
[----:B------:R-:W-:-:S03]  /*13ba0*/  UIMAD.WIDE.U32 UR8, UR15, UR10, UR8 ;  /* 0x0000000a0f0872a5 */ /* 0x000fc6000f8e0008 */
[----:B------:R-:W-:Y:S01]  /*13bb0*/  IMAD R2, R8, 0x20, R13 ;  /* 0x0000002008027824 */ /* 0x000fe200078e020d */
[----:B------:R-:W-:-:S03]  /*13bc0*/  UIMAD UR9, UR15, UR11, UR9 ;  /* 0x0000000b0f0972a4 */ /* 0x000fc6000f8e0209 */
[----:B------:R-:W-:Y:S01]  /*13bd0*/  VIADD R6, R2, UR14 ;  /* 0x0000000e02067c36 */ /* 0x000fe20008000000 */
[----:B------:R-:W-:Y:S02]  /*13be0*/  ULDC.64 UR10, c[0x0][0xaf0] ;  /* 0x0002bc00000a7ab9 */ /* 0x000fe40000000a00 */
[----:B------:R-:W-:Y:S01]  /*13bf0*/  UIMAD UR13, UR13, UR10, URZ ;  /* 0x0000000a0d0d72a4 */ /* 0x000fe2000f8e023f */
[----:B------:R-:W-:-:S03]  /*13c00*/  IMAD.MOV.U32 R5, RZ, RZ, R6 ;  /* 0x000000ffff057224 */ /* 0x000fc600078e0006 */
[----:B------:R-:W-:Y:S01]  /*13c10*/  UIMAD UR4, UR12, UR11, UR13 ;  /* 0x0000000b0c0472a4 */ /* 0x000fe2000f8e020d */
[----:B--2---:R-:W-:Y:S01]  /*13c20*/  @P0 IMAD.HI.U32 R2, R6, R3, RZ ;  /* 0x0000000306020227 */ /* 0x004fe200078e00ff */
[----:B------:R-:W-:-:S03]  /*13c30*/  UIMAD.WIDE.U32 UR12, UR12, UR10, UR8 ;  /* 0x0000000a0c0c72a5 */ /* 0x000fc6000f8e0008 */
[----:B------:R-:W-:Y:S01]  /*13c40*/  ULDC.64 UR8, c[0x0][0xae0] ;  /* 0x0002b80000087ab9 */ /* 0x000fe20000000a00 */
[----:B-1----:R-:W-:Y:S01]  /*13c50*/  @P0 SHF.R.U32.HI R5, RZ, R7, R2 ;  /* 0x00000007ff050219 */ /* 0x002fe20000011602 */
[----:B------:R-:W-:Y:S02]  /*13c60*/  UIADD3 UR4, UR13, UR4, URZ ;  /* 0x000000040d047290 */ /* 0x000fe4000fffe03f */
[----:B------:R-:W-:Y:S01]  /*13c70*/  IMAD.U32 R3, RZ, RZ, UR13 ;  /* 0x0000000dff037e24 */ /* 0x000fe2000f8e00ff */
[--C-:B------:R-:W-:Y:S01]  /*13c80*/  SHF.R.S32.HI R4, RZ, 0x1f, R5.reuse ;  /* 0x0000001fff047819 */ /* 0x100fe20000011405 */
[----:B------:R-:W-:Y:S02]  /*13c90*/  IMAD.MOV R7, RZ, RZ, -R5 ;  /* 0x000000ffff077224 */ /* 0x000fe400078e0a05 */
[----:B------:R-:W-:Y:S02]  /*13ca0*/  IMAD.U32 R2, RZ, RZ, UR12 ;  /* 0x0000000cff027e24 */ /* 0x000fe4000f8e00ff */
[----:B------:R-:W-:-:S02]  /*13cb0*/  IMAD R7, R11, R7, R6 ;  /* 0x000000070b077224 */ /* 0x000fc400078e0206 */
[----:B------:R-:W-:Y:S02]  /*13cc0*/  IMAD R4, R4, UR8, RZ ;  /* 0x0000000804047c24 */ /* 0x000fe4000f8e02ff */
[----:B------:R-:W-:Y:S02]  /*13cd0*/  IMAD.U32 R3, RZ, RZ, UR4 ;  /* 0x00000004ff037e24 */ /* 0x000fe4000f8e00ff */
[C---:B------:R-:W-:Y:S01]  /*13ce0*/  IMAD R9, R5.reuse, UR9, R4 ;  /* 0x0000000905097c24 */ /* 0x040fe2000f8e0204 */
[----:B------:R-:W-:Y:S01]  /*13cf0*/  SHF.R.S32.HI R4, RZ, 0x1f, R7 ;  /* 0x0000001fff047819 */ /* 0x000fe20000011407 */
[----:B------:R-:W-:Y:S01]  /*13d00*/  IMAD.WIDE.U32 R2, R5, UR8, R2 ;  /* 0x0000000805027c25 */ /* 0x000fe2000f8e0002 */
[----:B------:R-:W-:-:S03]  /*13d10*/  ULDC.64 UR8, c[0x0][0xad8] ;  /* 0x0002b60000087ab9 */ /* 0x000fc60000000a00 */
[----:B------:R-:W-:Y:S02]  /*13d20*/  IMAD R4, R4, UR8, RZ ;  /* 0x0000000804047c24 */ /* 0x000fe4000f8e02ff */
[----:B------:R-:W-:Y:S02]  /*13d30*/  IMAD.IADD R3, R3, 0x1, R9 ;  /* 0x0000000103037824 */ /* 0x000fe400078e0209 */
[----:B------:R-:W-:Y:S02]  /*13d40*/  VIADD R6, R13, UR14 ;  /* 0x0000000e0d067c36 */ /* 0x000fe40008000000 */
[C---:B------:R-:W-:Y:S02]  /*13d50*/  IMAD R5, R7.reuse, UR9, R4 ;  /* 0x0000000907057c24 */ /* 0x040fe4000f8e0204 */
[----:B------:R-:W-:Y:S01]  /*13d60*/  IMAD.WIDE.U32 R2, R7, UR8, R2 ;  /* 0x0000000807027c25 */ /* 0x000fe2000f8e0002 */
[----:B------:R-:W-:-:S03]  /*13d70*/  ULDC.64 UR8, c[0x0][0xa80] ;  /* 0x0002a00000087ab9 */ /* 0x000fc60000000a00 */
[----:B-----5:R-:W-:Y:S02]  /*13d80*/  IMAD R11, R0, R11, RZ ;  /* 0x0000000b000b7224 */ /* 0x020fe400078e02ff */
        /* <DEDUP_REMOVED lines=37> */
.L_x_2407:
[----:B------:R-:W-:Y:S05]  /*13fe0*/  BSYNC B1 ;  /* 0x0000000000017941 */ /* 0x000fea0003800000 */
.L_x_2406:
        /* <DEDUP_REMOVED lines=22> */
.L_x_2409:
[----:B------:R-:W-:Y:S05]  /*14150*/  BSYNC B1 ;  /* 0x0000000000017941 */ /* 0x000fea0003800000 */
.L_x_2408:
        /* <DEDUP_REMOVED lines=22> */
.L_x_2411:
[----:B------:R-:W-:Y:S05]  /*142c0*/  BSYNC B1 ;  /* 0x0000000000017941 */ /* 0x000fea0003800000 */
.L_x_2410:
[----:B0-----:R-:W-:Y:S01]  /*142d0*/  VIADD R0, R6, 0x60 ;  /* 0x0000006006007836 */ /* 0x001fe20000000000 */
[----:B--2-4-:R-:W2:Y:S04]  /*142e0*/  SHFL.IDX PT, R4, R4, 0x3, 0x181f ;  /* 0x00781f0004047f89 */ /* 0x014ea800000e0000 */
[----:B------:R-:W-:Y:S01]  /*142f0*/  ISETP.GE.AND P0, PT, R0, R11, PT ;  /* 0x0000000b0000720c */ /* 0x000fe20003f06270 */
[----:B-1-3--:R3:W4:-:S12]  /*14300*/  SHFL.IDX PT, R2, R5, 0x3, 0x181f ;  /* 0x00781f0005027f89 */ /* 0x00a71800000e0000 */
[----:B---3--:R-:W-:Y:S05]  /*14310*/  @P0 BRA `(.L_x_2400) ;  /* 0x0000000000480947 */ /* 0x008fea0003800000 */
[----:B------:R-:W-:Y:S01]  /*14320*/  ULDC UR4, c[0x0][0xac8] ;  /* 0x0002b20000047ab9 */ /* 0x000fe20000000800 */
[----:B------:R-:W-:Y:S01]  /*14330*/  ULDC.64 UR8, c[0x0][0x208] ;  /* 0x0000820000087ab9 */ /* 0x000fe20000000a00 */
[----:B------:R-:W-:Y:S02]  /*14340*/  ISETP.GE.AND P3, PT, R7, UR4, PT ;  /* 0x0000000407007c0c */ /* 0x000fe4000bf66270 */
[----:B------:R-:W-:Y:S02]  /*14350*/  ISETP.GE.AND P2, PT, R13, UR4, PT ;  /* 0x000000040d007c0c */ /* 0x000fe4000bf46270 */
[----:B------:R-:W-:Y:S02]  /*14360*/  ISETP.GE.AND P1, PT, R15, UR4, PT ;  /* 0x000000040f007c0c */ /* 0x000fe4000bf26270 */
[----:B------:R-:W-:-:S07]  /*14370*/  ISETP.GE.AND P0, PT, R9, UR4, PT ;  /* 0x0000000409007c0c */ /* 0x000fce000bf06270 */
[----:B----4-:R-:W-:-:S04]  /*14380*/  @!P3 LEA R6, P4, R7, R2, 0x1 ;  /* 0x000000020706b211 */ /* 0x010fc800078808ff */
        /* <DEDUP_REMOVED lines=11> */
.L_x_2400:
[----:B------:R-:W-:Y:S05]  /*14440*/  BSYNC B0 ;  /* 0x0000000000007941 */ /* 0x000fea0003800000 */
.L_x_2390:
[----:B------:R-:W-:Y:S02]  /*14450*/  ULDC UR4, c[0x0][0xc3c] ;  /* 0x00030f0000047ab9 */ /* 0x000fe40000000800 */
[----:B------:R-:W-:-:S06]  /*14460*/  UISETP.GE.AND UP0, UPT, UR7, UR4, UPT ;  /* 0x000000040700728c */ /* 0x000fcc000bf06270 */
[----:B------:R-:W-:-:S13]  /*14470*/  PLOP3.LUT P0, PT, PT, PT, UP0, 0x80, 0x0 ;  /* 0x000000000000781c */ /* 0x000fda0003f0f008 */
[----:B------:R-:W-:Y:S05]  /*14480*/  @!P0 BRA `(.L_x_2412) ;  /* 0xfffffecc00388947 */ /* 0x000fea000383ffff */
[----:B------:R-:W-:Y:S05]  /*14490*/  EXIT ;  /* 0x000000000000794d */ /* 0x000fea0003800000 */
.L_x_2353:
        /* <DEDUP_REMOVED lines=18> */
.L_x_2413:
        /* <DEDUP_REMOVED lines=44> */
.L_x_2417:
        /* <DEDUP_REMOVED lines=40> */
.L_x_2415:
        /* <DEDUP_REMOVED lines=12> */
.L_x_2418:
        /* <DEDUP_REMOVED lines=63> */
.L_x_2419:
        /* <DEDUP_REMOVED lines=62> */
.L_x_2420:
[----:B01----:R-:W-:-:S05]  /*15390*/  LOP3.LUT R3, RZ, R2, RZ, 0x33, !PT ;  /* 0x00000002ff037212 */ /* 0x003fca00078e33ff */
[----:B------:R-:W-:-:S05]  /*153a0*/  IMAD.IADD R2, R4, 0x1, R3 ;  /* 0x0000000104027824 */ /* 0x000fca00078e0203 */
[----:B------:R1:W-:Y:S01]  /*153b0*/  STL [R1+0x4], R2 ;  /* 0x0000040201007387 */ /* 0x0003e20000100800 */
[----:B------:R-:W-:Y:S05]  /*153c0*/  BRA `(.L_x_2421) ;  /* 0x0000000000107947 */ /* 0x000fea0003800000 */
.L_x_2416:
[----:B------:R-:W-:Y:S01]  /*153d0*/  IMAD.U32 R2, RZ, RZ, UR6 ;  /* 0x00000006ff027e24 */ /* 0x000fe2000f8e00ff */
[----:B------:R0:W-:Y:S04]  /*153e0*/  STL [R1+0x4], RZ ;  /* 0x000004ff01007387 */ /* 0x0001e80000100800 */
[----:B------:R0:W-:Y:S04]  /*153f0*/  STL [R1+0x8], RZ ;  /* 0x000008ff01007387 */ /* 0x0001e80000100800 */
[----:B------:R0:W-:Y:S02]  /*15400*/  STL [R1], R2 ;  /* 0x0000000201007387 */ /* 0x0001e40000100800 */
.L_x_2421:
        /* <DEDUP_REMOVED lines=10> */
.L_x_2414:
[----:B0-2---:R-:W2:Y:S01]  /*154b0*/  LDL R0, [R1+0xc] ;  /* 0x00000c0001007983 */ /* 0x005ea20000100800 */
[----:B------:R-:W-:Y:S01]  /*154c0*/  ULDC UR4, c[0x0][0xc3c] ;  /* 0x00030f0000047ab9 */ /* 0x000fe20000000800 */
[----:B------:R-:W-:Y:S02]  /*154d0*/  IMAD.MOV.U32 R19, RZ, RZ, RZ ;  /* 0x000000ffff137224 */ /* 0x000fe400078e00ff */
[----:B------:R0:W-:Y:S01]  /*154e0*/  STL [R1+0x58], RZ ;  /* 0x000058ff01007387 */ /* 0x0001e20000100800 */
[----:B--2---:R-:W-:Y:S01]  /*154f0*/  ISETP.GE.AND P0, PT, R0, UR4, PT ;  /* 0x0000000400007c0c */ /* 0x004fe2000bf06270 */
[----:B------:R-:W-:-:S05]  /*15500*/  IMAD.MOV.U32 R0, RZ, RZ, 0x1 ;  /* 0x00000001ff007424 */ /* 0x000fca00078e00ff */
[----:B------:R0:W-:Y:S07]  /*15510*/  STL [R1+0x14], R0 ;  /* 0x0000140001007387 */ /* 0x0001ee0000100800 */
[----:B------:R-:W-:Y:S05]  /*15520*/  @P0 BRA `(.L_x_2422) ;  /* 0x0000006800600947 */ /* 0x000fea0003800000 */
[----:B------:R-:W2:Y:S01]  /*15530*/  S2UR UR5, SR_CgaCtaId ;  /* 0x00000000000579c3 */ /* 0x000ea20000008800 */
[C---:B0-----:R-:W-:Y:S01]  /*15540*/  IMAD.SHL.U32 R0, R6.reuse, 0x8, RZ ;  /* 0x0000000806007824 */ /* 0x041fe200078e00ff */
[----:B------:R-:W-:Y:S01]  /*15550*/  LOP3.LUT R4, R6, 0x7f, RZ, 0xc0, !PT ;  /* 0x0000007f06047812 */ /* 0x000fe200078ec0ff */
[----:B------:R-:W-:Y:S01]  /*15560*/  UMOV UR4, 0x400 ;  /* 0x0000040000047882 */ /* 0x000fe20000000000 */
[----:B------:R-:W-:Y:S01]  /*15570*/  BSSY B8, `(.L_x_2422) ;  /* 0x0000693000087945 */ /* 0x000fe20003800000 */
[----:B------:R-:W-:Y:S01]  /*15580*/  IMAD.MOV.U32 R19, RZ, RZ, RZ ;  /* 0x000000ffff137224 */ /* 0x000fe200078e00ff */
[----:B------:R-:W-:Y:S01]  /*15590*/  LOP3.LUT R3, R0, 0x1f8, RZ, 0xc0, !PT ;  /* 0x000001f800037812 */ /* 0x000fe200078ec0ff */
[----:B-1----:R-:W-:Y:S01]  /*155a0*/  IMAD.SHL.U32 R2, R4, 0x8, RZ ;  /* 0x0000000804027824 */ /* 0x002fe200078e00ff */
        /* <DEDUP_REMOVED lines=9> */
[----:B--2---:R-:W-:-:S06]  /*15640*/  ULEA UR4, UR5, UR4, 0x18 ;  /* 0x0000000405047291 */ /* 0x004fcc000f8ec03f */
[----:B------:R-:W-:-:S04]  /*15650*/  IMAD.U32 R18, RZ, RZ, UR4 ;  /* 0x00000004ff127e24 */ /* 0x000fc8000f8e00ff */
[----:B------:R-:W-:-:S05]  /*15660*/  IMAD R3, R3, 0x2, R18 ;  /* 0x0000000203037824 */ /* 0x000fca00078e0212 */
[----:B------:R0:W-:Y:S04]  /*15670*/  STL [R1+0x24], R3 ;  /* 0x0000240301007387 */ /* 0x0001e80000100800 */
[----:B------:R1:W-:Y:S04]  /*15680*/  STL [R1+0x14], R2 ;  /* 0x0000140201007387 */ /* 0x0003e80000100800 */
[----:B------:R2:W-:Y:S01]  /*15690*/  STL [R1+0x58], RZ ;  /* 0x000058ff01007387 */ /* 0x0005e20000100800 */
[C---:B0-----:R-:W-:Y:S02]  /*156a0*/  LOP3.LUT R3, R0.reuse, 0x40, RZ, 0xfc, !PT ;  /* 0x0000004000037812 */ /* 0x041fe400078efcff */
[----:B-1----:R-:W-:-:S02]  /*156b0*/  LOP3.LUT R2, R0, 0x80, RZ, 0xfc, !PT ;  /* 0x0000008000027812 */ /* 0x002fc400078efcff */
[----:B--2---:R-:W-:-:S07]  /*156c0*/  LOP3.LUT R0, R0, 0xc0, RZ, 0xfc, !PT ;  /* 0x000000c000007812 */ /* 0x004fce00078efcff */
.L_x_2537:
[----:B------:R-:W2:Y:S01]  /*156d0*/  LDL R0, [R1+0xc] ;  /* 0x00000c0001007983 */ /* 0x000ea20000100800 */
[----:B------:R-:W2:Y:S01]  /*156e0*/  LDC.64 R2, c[0x0][0xc88] ;  /* 0x00032200ff027b82 */ /* 0x000ea20000000a00 */
[----:B------:R-:W-:Y:S01]  /*156f0*/  ULDC.64 UR4, c[0x0][0x208] ;  /* 0x0000820000047ab9 */ /* 0x000fe20000000a00 */
[----:B--2---:R-:W-:-:S05]  /*15700*/  IMAD.WIDE R2, R0, 0x4, R2 ;  /* 0x0000000400027825 */ /* 0x004fca00078e0202 */
[----:B------:R-:W2:Y:S01]  /*15710*/  LDG.E R11, desc[UR4][R2.64] ;  /* 0x00000004020b7981 */ /* 0x000ea2000c1e1900 */
[----:B------:R-:W-:Y:S05]  /*15720*/  YIELD ;  /* 0x0000000000007946 */ /* 0x000fea0003800000 */
[----:B------:R-:W-:Y:S01]  /*15730*/  ULDC.64 UR4, c[0x0][0xa28] ;  /* 0x00028a0000047ab9 */ /* 0x000fe20000000a00 */
[----:B------:R-:W-:Y:S01]  /*15740*/  IMAD.MOV.U32 R0, RZ, RZ, RZ ;  /* 0x000000ffff007224 */ /* 0x000fe200078e00ff */
[----:B------:R-:W-:Y:S01]  /*15750*/  ISETP.NE.U32.AND P0, PT, RZ, UR4, PT ;  /* 0x00000004ff007c0c */ /* 0x000fe2000bf05070 */
[----:B------:R-:W-:Y:S01]  /*15760*/  ULDC.64 UR10, c[0x0][0x208] ;  /* 0x00008200000a7ab9 */ /* 0x000fe20000000a00 */
[----:B01----:R-:W-:Y:S01]  /*15770*/  IMAD.MOV.U32 R6, RZ, RZ, RZ ;  /* 0x000000ffff067224 */ /* 0x003fe200078e00ff */
        /* <DEDUP_REMOVED lines=10> */
[----:B------:R0:W-:Y:S01]  /*15820*/  STL [R1+0x44], R4 ;  /* 0x0000440401007387 */ /* 0x0001e20000100800 */
        /* <DEDUP_REMOVED lines=37> */
.L_x_2423:
[----:B------:R-:W2:Y:S01]  /*15a80*/  LDL.LU R7, [R1+0x8] ;  /* 0x0000080001077983 */ /* 0x000ea20000300800 */
[----:B------:R-:W-:Y:S02]  /*15a90*/  ULDC.64 UR4, c[0x0][0xa20] ;  /* 0x0002880000047ab9 */ /* 0x000fe40000000a00 */
[----:B------:R-:W-:-:S04]  /*15aa0*/  ISETP.NE.U32.AND P1, PT, RZ, UR4, PT ;  /* 0x00000004ff007c0c */ /* 0x000fc8000bf25070 */
[----:B------:R-:W-:Y:S02]  /*15ab0*/  ISETP.NE.AND.EX P1, PT, RZ, UR5, PT, P1 ;  /* 0x00000005ff007c0c */ /* 0x000fe4000bf25310 */
[C---:B--2---:R-:W-:Y:S02]  /*15ac0*/  LOP3.LUT R2, R7.reuse, 0xff000000, RZ, 0xc0, !PT ;  /* 0xff00000007027812 */ /* 0x044fe400078ec0ff */
        /* <DEDUP_REMOVED lines=11> */
[----:B--2---:R-:W-:-:S05]  /*15b80*/  IADD3.X R7, R10, UR5, RZ, P0, !PT ;  /* 0x000000050a077c10 */ /* 0x004fca00087fe4ff */
[----:B------:R2:W5:Y:S01]  /*15b90*/  LDG.E R6, desc[UR6][R6.64] ;  /* 0x0000000606067981 */ /* 0x000562000c1e1900 */
[----:B------:R-:W-:Y:S05]  /*15ba0*/  BRA `(.L_x_2425) ;  /* 0x0000000000147947 */ /* 0x000fea0003800000 */
.L_x_2424:
[----:B------:R-:W-:Y:S05]  /*15bb0*/  @!P0 BRA `(.L_x_2425) ;  /* 0x0000000000108947 */ /* 0x000fea0003800000 */
[----:B------:R-:W-:Y:S02]  /*15bc0*/  ULDC.64 UR4, c[0x0][0x208] ;  /* 0x0000820000047ab9 */ /* 0x000fe40000000a00 */
[----:B------:R-:W3:Y:S04]  /*15bd0*/  LDG.E R6, desc[UR4][R4.64] ;  /* 0x0000000404067981 */ /* 0x000ee8000c1e1900 */
[----:B------:R-:W3:Y:S02]  /*15be0*/  LDG.E R4, desc[UR4][R4.64+0x4] ;  /* 0x0000040404047981 */ /* 0x000ee4000c1e1900 */
[----:B---3--:R-:W-:-:S07]  /*15bf0*/  IMAD.IADD R6, R4, 0x1, -R6 ;  /* 0x0000000104067824 */ /* 0x008fce00078e0a06 */
.L_x_2425:
[----:B------:R-:W3:Y:S01]  /*15c00*/  LDL R5, [R1+0x4] ;  /* 0x0000040001057983 */ /* 0x000ee20000100800 */
[----:B-----5:R-:W-:Y:S01]  /*15c10*/  IMAD.IADD R6, R6, 0x1, -R0 ;  /* 0x0000000106067824 */ /* 0x020fe200078e0a00 */
[----:B------:R-:W-:Y:S01]  /*15c20*/  BSSY B0, `(.L_x_2426) ;  /* 0x000003a000007945 */ /* 0x000fe20003800000 */
[----:B------:R-:W4:Y:S02]  /*15c30*/  LDC R0, c[0x0][0x448] ;  /* 0x00011200ff007b82 */ /* 0x000f240000000800 */
[----:B----4-:R-:W-:-:S13]  /*15c40*/  ISETP.NE.AND P0, PT, R0, 0x1, PT ;  /* 0x000000010000780c */ /* 0x010fda0003f05270 */
[----:B--2---:R-:W2:Y:S08]  /*15c50*/  @P0 LDC R3, c[0x0][0x44c] ;  /* 0x00011300ff030b82 */ /* 0x004eb00000000800 */
[----:B------:R-:W4:Y:S01]  /*15c60*/  @P0 LDC R4, c[0x0][0x450] ;  /* 0x00011400ff040b82 */ /* 0x000f220000000800 */
[----:B---3--:R-:W-:Y:S02]  /*15c70*/  IMAD.SHL.U32 R0, R5, 0x80, RZ ;  /* 0x0000008005007824 */ /* 0x008fe400078e00ff */
[----:B------:R-:W-:-:S02]  /*15c80*/  IMAD.MOV.U32 R5, RZ, RZ, RZ ;  /* 0x000000ffff057224 */ /* 0x000fc400078e00ff */
[----:B------:R-:W-:Y:S02]  /*15c90*/  VIADD R0, R0, 0x7f ;  /* 0x0000007f00007836 */ /* 0x000fe40000000000 */
[----:B------:R-:W-:Y:S02]  /*15ca0*/  IMAD.MOV.U32 R10, RZ, RZ, R5 ;  /* 0x000000ffff0a7224 */ /* 0x000fe400078e0005 */
[----:B--2---:R-:W-:-:S05]  /*15cb0*/  @P0 IMAD.HI.U32 R3, R0, R3, RZ ;  /* 0x0000000300030227 */ /* 0x004fca00078e00ff */
[----:B----4-:R-:W-:Y:S01]  /*15cc0*/  @P0 SHF.R.U32.HI R0, RZ, R4, R3 ;  /* 0x00000004ff000219 */ /* 0x010fe20000011603 */
[C---:B------:R-:W-:Y:S01]  /*15cd0*/  VIADD R3, R6.reuse, 0x4f ;  /* 0x0000004f06037836 */ /* 0x040fe20000000000 */
[----:B------:R-:W-:Y:S02]  /*15ce0*/  IADD3 R6, R6, 0x50, -R9 ;  /* 0x0000005006067810 */ /* 0x000fe40007ffe809 */
[----:B01----:R-:W-:Y:S01]  /*15cf0*/  LOP3.LUT R9, R2, 0xff, RZ, 0xc0, !PT ;  /* 0x000000ff02097812 */ /* 0x003fe200078ec0ff */
[----:B------:R-:W-:-:S04]  /*15d00*/  IMAD.HI R3, R3, 0x66666667, RZ ;  /* 0x6666666703037827 */ /* 0x000fc800078e02ff */
[----:B------:R-:W-:Y:S01]  /*15d10*/  IMAD.IADD R0, R6, 0x1, R0 ;  /* 0x0000000106007824 */ /* 0x000fe200078e0200 */
[----:B------:R-:W-:-:S03]  /*15d20*/  SHF.R.U32.HI R4, RZ, 0x1f, R3 ;  /* 0x0000001fff047819 */ /* 0x000fc60000011603 */
[----:B------:R-:W-:Y:S01]  /*15d30*/  IMAD.HI R0, R0, 0x66666667, RZ ;  /* 0x6666666700007827 */ /* 0x000fe200078e02ff */
[----:B------:R-:W-:-:S04]  /*15d40*/  LEA.HI.SX32 R4, R3, R4, 0x1b ;  /* 0x0000000403047211 */ /* 0x000fc800078fdaff */
[----:B------:R-:W-:-:S04]  /*15d50*/  SHF.R.U32.HI R3, RZ, 0x1f, R0 ;  /* 0x0000001fff037819 */ /* 0x000fc80000011600 */
[----:B------:R-:W-:Y:S02]  /*15d60*/  LEA.HI.SX32 R3, R0, R3, 0x1b ;  /* 0x0000000300037211 */ /* 0x000fe400078fdaff */
[----:B------:R-:W-:Y:S02]  /*15d70*/  SHF.R.U32.HI R0, RZ, 0x10, R2 ;  /* 0x00000010ff007819 */ /* 0x000fe40000011602 */
[----:B------:R-:W-:Y:S02]  /*15d80*/  VIMNMX R8, R4, R3, PT ;  /* 0x0000000304087248 */ /* 0x000fe40003fe0100 */
[----:B------:R-:W-:Y:S02]  /*15d90*/  ISETP.NE.AND P0, PT, R0, RZ, PT ;  /* 0x000000ff0000720c */ /* 0x000fe40003f05270 */
[----:B------:R-:W-:Y:S01]  /*15da0*/  ISETP.GE.AND P1, PT, R8, 0x1, PT ;  /* 0x000000010800780c */ /* 0x000fe20003f26270 */
[----:B------:R0:W-:Y:S04]  /*15db0*/  STL [R1+0x38], R8 ;  /* 0x0000380801007387 */ /* 0x0001e80000100800 */
[----:B------:R0:W-:Y:S04]  /*15dc0*/  STL [R1+0x3c], R5 ;  /* 0x00003c0501007387 */ /* 0x0001e80000100800 */
[----:B------:R0:W-:Y:S02]  /*15dd0*/  STL [R1+0x48], R9 ;  /* 0x0000480901007387 */ /* 0x0001e40000100800 */
[----:B------:R-:W1:Y:S02]  /*15de0*/  @!P0 LDC R0, c[0x0][0x9f0] ;  /* 0x00027c00ff008b82 */ /* 0x000e640000000800 */
[----:B------:R-:W-:Y:S05]  /*15df0*/  @!P1 BRA `(.L_x_2427) ;  /* 0x0000000000709947 */ /* 0x000fea0003800000 */
[----:B-1----:R-:W-:-:S04]  /*15e00*/  IABS R4, R0 ;  /* 0x0000000000047213 */ /* 0x002fc80000000000 */
[----:B------:R-:W1:Y:S08]  /*15e10*/  I2F.RP R2, R4 ;  /* 0x0000000400027306 */ /* 0x000e700000209400 */
[----:B-1----:R-:W1:Y:S02]  /*15e20*/  MUFU.RCP R2, R2 ;  /* 0x0000000200027308 */ /* 0x002e640000001000 */
[----:B-1----:R-:W-:-:S06]  /*15e30*/  VIADD R2, R2, 0xffffffe ;  /* 0x0ffffffe02027836 */ /* 0x002fcc0000000000 */
[----:B------:R-:W1:Y:S02]  /*15e40*/  F2I.FTZ.U32.TRUNC.NTZ R3, R2 ;  /* 0x0000000200037305 */ /* 0x000e64000021f000 */
[----:B-1----:R-:W-:-:S04]  /*15e50*/  IMAD.MOV R2, RZ, RZ, -R3 ;  /* 0x000000ffff027224 */ /* 0x002fc800078e0a03 */
[----:B0-----:R-:W-:Y:S02]  /*15e60*/  IMAD R5, R2, R4, RZ ;  /* 0x0000000402057224 */ /* 0x001fe400078e02ff */
[----:B------:R-:W-:-:S04]  /*15e70*/  IMAD.MOV.U32 R2, RZ, RZ, RZ ;  /* 0x000000ffff027224 */ /* 0x000fc800078e00ff */
[----:B------:R-:W-:Y:S01]  /*15e80*/  IMAD.HI.U32 R7, R3, R5, R2 ;  /* 0x0000000503077227 */ /* 0x000fe200078e0002 */
        /* <DEDUP_REMOVED lines=19> */
.L_x_2427:
[----:B------:R-:W-:Y:S05]  /*15fc0*/  BSYNC B0 ;  /* 0x0000000000007941 */ /* 0x000fea0003800000 */
.L_x_2426:
[----:B-1----:R-:W-:Y:S01]  /*15fd0*/  IMAD.MOV.U32 R0, RZ, RZ, R10 ;  /* 0x000000ffff007224 */ /* 0x002fe200078e000a */
[----:B------:R-:W-:Y:S03]  /*15fe0*/  BSSY B7, `(.L_x_2428) ;  /* 0x00004ca000077945 */ /* 0x000fe60003800000 */
[----:B------:R-:W-:-:S05]  /*15ff0*/  IMAD R2, R9, R0, RZ ;  /* 0x0000000009027224 */ /* 0x000fca00078e02ff */
[----:B------:R-:W-:Y:S01]  /*16000*/  VIADDMNMX R0, R2, R0, R8, PT ;  /* 0x0000000002007246 */ /* 0x000fe20003800108 */
[----:B------:R1:W-:Y:S03]  /*16010*/  STL [R1+0x28], R2 ;  /* 0x0000280201007387 */ /* 0x0003e60000100800 */
[----:B------:R-:W-:Y:S01]  /*16020*/  ISETP.GT.AND P0, PT, R0, R2, PT ;  /* 0x000000020000720c */ /* 0x000fe20003f04270 */
[----:B------:R1:W-:-:S12]  /*16030*/  STL [R1+0x40], R0 ;  /* 0x0000400001007387 */ /* 0x0003d80000100800 */
[----:B------:R-:W-:Y:S05]  /*16040*/  @P0 BRA `(.L_x_2429) ;  /* 0x00000000004c0947 */ /* 0x000fea0003800000 */
[----:B-1----:R-:W1:Y:S02]  /*16050*/  S2R R0, SR_TID.X ;  /* 0x0000000000007919 */ /* 0x002e640000002100 */
[----:B-1----:R-:W-:-:S04]  /*16060*/  LOP3.LUT R0, R0, 0x7f, RZ, 0xc0, !PT ;  /* 0x0000007f00007812 */ /* 0x002fc800078ec0ff */
[----:B------:R-:W-:-:S13]  /*16070*/  ISETP.NE.AND P0, PT, R0, RZ, PT ;  /* 0x000000ff0000720c */ /* 0x000fda0003f05270 */
[----:B------:R-:W-:Y:S05]  /*16080*/  @P0 BRA `(.L_x_2430) ;  /* 0x0000004800fc0947 */ /* 0x000fea0003800000 */
[----:B------:R-:W1:Y:S01]  /*16090*/  S2R R3, SR_LANEID ;  /* 0x0000000000037919 */ /* 0x000e620000000000 */
[----:B------:R-:W-:Y:S01]  /*160a0*/  VOTEU.ANY UR4, UPT, PT ;  /* 0x0000000000047886 */ /* 0x000fe200038e0100 */
[----:B------:R-:W-:Y:S01]  /*160b0*/  ULDC.64 UR6, c[0x0][0x208] ;  /* 0x0000820000067ab9 */ /* 0x000fe20000000a00 */
[----:B------:R-:W1:Y:S08]  /*160c0*/  FLO.U32 R0, UR4 ;  /* 0x0000000400007d00 */ /* 0x000e7000080e0000 */
[----:B0-----:R-:W0:Y:S01]  /*160d0*/  POPC R5, UR4 ;  /* 0x0000000400057d09 */ /* 0x001e220008000000 */
[----:B-1----:R-:W-:-:S02]  /*160e0*/  ISETP.EQ.U32.AND P0, PT, R0, R3, PT ;  /* 0x000000030000720c */ /* 0x002fc40003f02070 */
[----:B------:R-:W0:Y:S11]  /*160f0*/  LDC.64 R2, c[0x0][0xc60] ;  /* 0x00031800ff027b82 */ /* 0x000e360000000a00 */
[----:B0-----:R-:W3:Y:S01]  /*16100*/  @P0 ATOMG.E.ADD.STRONG.GPU PT, R3, desc[UR6][R2.64], R5 ;  /* 0x00000005020309a8 */ /* 0x001ee200081ee1c6 */
[----:B------:R-:W0:Y:S02]  /*16110*/  S2R R4, SR_LTMASK ;  /* 0x0000000000047919 */ /* 0x000e240000003900 */
[----:B0-----:R-:W-:-:S04]  /*16120*/  LOP3.LUT R4, R4, UR4, RZ, 0xc0, !PT ;  /* 0x0000000404047c12 */ /* 0x001fc8000f8ec0ff */
[----:B------:R-:W0:Y:S01]  /*16130*/  POPC R7, R4 ;  /* 0x0000000400077309 */ /* 0x000e220000000000 */
[----:B---3--:R-:W0:Y:S02]  /*16140*/  SHFL.IDX PT, R0, R3, R0, 0x1f ;  /* 0x00001f0003007589 */ /* 0x008e2400000e0000 */
[----:B0-----:R-:W-:-:S05]  /*16150*/  IADD3 R0, R0, UR38, R7 ;  /* 0x0000002600007c10 */ /* 0x001fca000fffe007 */
[----:B------:R3:W-:Y:S01]  /*16160*/  STL [R1], R0 ;  /* 0x0000000001007387 */ /* 0x0007e20000100800 */
[----:B------:R-:W-:Y:S05]  /*16170*/  BRA `(.L_x_2430) ;  /* 0x0000004800c07947 */ /* 0x000fea0003800000 */
.L_x_2429:
[----:B-1----:R-:W-:Y:S01]  /*16180*/  VIADD R0, R18, 0x24400 ;  /* 0x0002440012007836 */ /* 0x002fe20000000000 */
        /* <DEDUP_REMOVED lines=19> */
.L_x_2432:
[----:B------:R-:W-:Y:S05]  /*162c0*/  BSYNC B6 ;  /* 0x0000000000067941 */ /* 0x000fea0003800000 */
.L_x_2431:
        /* <DEDUP_REMOVED lines=8> */
[----:B------:R1:W3:Y:S01]  /*16350*/  LDC.64 R2, c[0x4][R0] ;  /* 0x0100000000027b82 */ /* 0x0002e20000000a00 */
[----:B------:R-:W-:Y:S02]  /*16360*/  IMAD.U32 R4, RZ, RZ, UR6 ;  /* 0x00000006ff047e24 */ /* 0x000fe4000f8e00ff */
[----:B0-----:R-:W-:Y:S02]  /*16370*/  IMAD.U32 R5, RZ, RZ, UR7 ;  /* 0x00000007ff057e24 */ /* 0x001fe4000f8e00ff */
[----:B------:R-:W-:Y:S02]  /*16380*/  IMAD.U32 R6, RZ, RZ, UR8 ;  /* 0x00000008ff067e24 */ /* 0x000fe4000f8e00ff */
[----:B------:R-:W-:-:S02]  /*16390*/  IMAD.U32 R7, RZ, RZ, UR9 ;  /* 0x00000009ff077e24 */ /* 0x000fc4000f8e00ff */
[----:B--2---:R-:W-:Y:S02]  /*163a0*/  IMAD.U32 R10, RZ, RZ, UR4 ;  /* 0x00000004ff0a7e24 */ /* 0x004fe4000f8e00ff */
[----:B------:R-:W-:Y:S02]  /*163b0*/  IMAD.U32 R11, RZ, RZ, UR5 ;  /* 0x00000005ff0b7e24 */ /* 0x000fe4000f8e00ff */
[----:B------:R-:W-:Y:S02]  /*163c0*/  IMAD.MOV.U32 R8, RZ, RZ, 0x70 ;  /* 0x00000070ff087424 */ /* 0x000fe400078e00ff */
[----:B------:R-:W-:Y:S02]  /*163d0*/  IMAD.MOV.U32 R12, RZ, RZ, 0x1 ;  /* 0x00000001ff0c7424 */ /* 0x000fe400078e00ff */
[----:B-1----:R-:W-:-:S07]  /*163e0*/  IMAD.MOV.U32 R13, RZ, RZ, RZ ;  /* 0x000000ffff0d7224 */ /* 0x002fce00078e00ff */
[----:B------:R-:W-:-:S07]  /*163f0*/  LEPC R20, `(.L_x_2435) ;  /* 0x000000001014794e */ /* 0x000fce0000000000 */
[----:B---3--:R-:W-:Y:S05]  /*16400*/  CALL.ABS.NOINC R2 ;  /* 0x0000000002007343 */ /* 0x008fea0003c00000 */
.L_x_2435:
        /* <DEDUP_REMOVED lines=16> */
.L_x_2434:
[----:B------:R-:W-:Y:S05]  /*16510*/  BSYNC B6 ;  /* 0x0000000000067941 */ /* 0x000fea0003800000 */
.L_x_2433:
[----:B------:R-:W3:Y:S01]  /*16520*/  LDL.LU R4, [R1+0x1c] ;  /* 0x00001c0001047983 */ /* 0x000ee20000300800 */
[----:B------:R-:W-:-:S03]  /*16530*/  ULDC.64 UR4, c[0x0][0x9f8] ;  /* 0x00027e0000047ab9 */ /* 0x000fc60000000a00 */
[----:B------:R-:W4:Y:S01]  /*16540*/  LDL R7, [R1+0x10] ;  /* 0x0000100001077983 */ /* 0x000f220000100800 */
[----:B------:R-:W-:Y:S01]  /*16550*/  ISETP.NE.U32.AND P0, PT, RZ, UR4, PT ;  /* 0x00000004ff007c0c */ /* 0x000fe2000bf05070 */
[----:B------:R-:W-:Y:S02]  /*16560*/  ULDC.64 UR6, c[0x0][0x208] ;  /* 0x0000820000067ab9 */ /* 0x000fe40000000a00 */
[----:B------:R-:W5:Y:S01]  /*16570*/  LDL R0, [R1+0x40] ;  /* 0x0000400001007983 */ /* 0x000f620000100800 */
[----:B------:R-:W-:-:S13]  /*16580*/  ISETP.NE.AND.EX P0, PT, RZ, UR5, PT, P0 ;  /* 0x00000005ff007c0c */ /* 0x000fda000bf05300 */
[----:B------:R-:W-:-:S04]  /*16590*/  @P0 IADD3 R2, P1, R17, UR4, RZ ;  /* 0x0000000411020c10 */ /* 0x000fc8000ff3e0ff */
[----:B---3--:R-:W-:Y:S01]  /*165a0*/  @P0 IADD3.X R3, R4, UR5, RZ, P1, !PT ;  /* 0x0000000504030c10 */ /* 0x008fe20008ffe4ff */
[----:B------:R-:W-:-:S04]  /*165b0*/  ULDC.64 UR4, c[0x0][0xa08] ;  /* 0x0002820000047ab9 */ /* 0x000fc80000000a00 */
[----:B----4-:R1:W0:Y:S02]  /*165c0*/  @P0 LDG.E R7, desc[UR6][R2.64] ;  /* 0x0000000602070981 */ /* 0x010224000c1e1900 */
[----:B-1----:R-:W1:Y:S01]  /*165d0*/  LDC.64 R2, c[0x0][0x418] ;  /* 0x00010600ff027b82 */ /* 0x002e620000000a00 */
[----:B-----5:R-:W-:Y:S01]  /*165e0*/  VIADD R0, R0, 0xffffffff ;  /* 0xffffffff00007836 */ /* 0x020fe20000000000 */
[----:B0-----:R-:W-:Y:S01]  /*165f0*/  SHF.R.S32.HI R8, RZ, 0x1f, R7 ;  /* 0x0000001fff087819 */ /* 0x001fe20000011407 */
[----:B------:R0:W-:Y:S04]  /*16600*/  @P0 STL [R1+0x10], R7 ;  /* 0x0000100701000387 */ /* 0x0001e80000100800 */
[----:B------:R0:W-:Y:S01]  /*16610*/  STL [R1+0x1c], R8 ;  /* 0x00001c0801007387 */ /* 0x0001e20000100800 */
[----:B-1----:R-:W-:Y:S01]  /*16620*/  LOP3.LUT P0, RZ, R2, UR4, RZ, 0xfc, !PT ;  /* 0x0000000402ff7c12 */ /* 0x002fe2000f80fcff */
[----:B------:R-:W-:-:S03]  /*16630*/  UMOV UR4, 0xffffffff ;  /* 0xffffffff00047882 */ /* 0x000fc60000000000 */
[----:B------:R-:W-:-:S04]  /*16640*/  LOP3.LUT P0, RZ, R3, UR5, RZ, 0xfc, P0 ;  /* 0x0000000503ff7c12 */ /* 0x000fc8000800fcff */
[----:B------:R-:W-:Y:S01]  /*16650*/  SEL R17, R7, RZ, !P0 ;  /* 0x000000ff07117207 */ /* 0x000fe20004000000 */
[----:B0-----:R-:W-:Y:S08]  /*16660*/  BRA.DIV UR4, `(.L_x_2436) ;  /* 0x0000005e04b07947 */ /* 0x001ff0000b800000 */
[----:B------:R-:W0:Y:S02]  /*16670*/  S2R R4, SR_TID.X ;  /* 0x0000000000047919 */ /* 0x000e240000002100 */
[----:B0-----:R-:W-:-:S04]  /*16680*/  SHF.R.U32.HI R4, RZ, 0x5, R4 ;  /* 0x00000005ff047819 */ /* 0x001fc80000011604 */
[----:B------:R-:W-:-:S05]  /*16690*/  LOP3.LUT R4, R4, 0x3, RZ, 0xc0, !PT ;  /* 0x0000000304047812 */ /* 0x000fca00078ec0ff */
[----:B------:R0:W1:Y:S02]  /*166a0*/  SHFL.IDX PT, R14, R4, RZ, 0x1f ;  /* 0x00001fff040e7589 */ /* 0x00006400000e0000 */
.L_x_2553:
[----:B------:R-:W-:Y:S01]  /*166b0*/  PLOP3.LUT P1, PT, PT, PT, PT, 0x8, 0x0 ;  /* 0x000000000000781c */ /* 0x000fe20003f2e170 */
[----:B------:R3:W-:Y:S01]  /*166c0*/  STL [R1+0x8], R0 ;  /* 0x0000080001007387 */ /* 0x0007e20000100800 */
[----:B-1----:R-:W-:Y:S02]  /*166d0*/  ISETP.NE.AND P0, PT, R14, RZ, PT ;  /* 0x000000ff0e00720c */ /* 0x002fe40003f05270 */
[----:B0-----:R-:W-:-:S05]  /*166e0*/  P2R R4, PR, RZ, 0x2 ;  /* 0x00000002ff047803 */ /* 0x001fca0000000000 */
[----:B------:R3:W-:Y:S06]  /*166f0*/  STL [R1+0x20], R4 ;  /* 0x0000200401007387 */ /* 0x0007ec0000100800 */
[----:B------:R-:W-:Y:S05]  /*16700*/  @P0 BRA `(.L_x_2437) ;  /* 0x0000000400440947 */ /* 0x000fea0003800000 */
[----:B------:R-:W-:-:S03]  /*16710*/  UMOV UR4, 0xffffffff ;  /* 0xffffffff00047882 */ /* 0x000fc60000000000 */
[----:B------:R-:W-:Y:S05]  /*16720*/  BRA.DIV UR4, `(.L_x_2438) ;  /* 0x0000005e04b47947 */ /* 0x000fea000b800000 */
[----:B------:R-:W-:-:S13]  /*16730*/  ELECT P6, URZ, PT ;  /* 0x00000000003f782f */ /* 0x000fda00038c0000 */
.L_x_2556:
[----:B------:R-:W-:Y:S05]  /*16740*/  @!P6 BRA `(.L_x_2437) ;  /* 0x000000040034e947 */ /* 0x000fea0003800000 */
[----:B------:R-:W-:-:S04]  /*16750*/  ISETP.NE.U32.AND P0, PT, R2, RZ, PT ;  /* 0x000000ff0200720c */ /* 0x000fc80003f05070 */
[----:B------:R-:W-:-:S13]  /*16760*/  ISETP.NE.AND.EX P0, PT, R3, RZ, PT, P0 ;  /* 0x000000ff0300720c */ /* 0x000fda0003f05300 */
[----:B------:R-:W-:Y:S05]  /*16770*/  @!P0 BRA `(.L_x_2439) ;  /* 0x0000000000548947 */ /* 0x000fea0003800000 */
[----:B------:R-:W0:Y:S01]  /*16780*/  LDC R6, c[0x0][0x43c] ;  /* 0x00010f00ff067b82 */ /* 0x000e220000000800 */
[----:B------:R-:W-:Y:S01]  /*16790*/  IMAD.MOV.U32 R9, RZ, RZ, R0 ;  /* 0x000000ffff097224 */ /* 0x000fe200078e0000 */
[----:B------:R-:W-:Y:S01]  /*167a0*/  ULDC.64 UR4, c[0x0][0x428] ;  /* 0x00010a0000047ab9 */ /* 0x000fe20000000a00 */
[----:B------:R-:W-:Y:S02]  /*167b0*/  ULDC.64 UR6, c[0x0][0x208] ;  /* 0x0000820000067ab9 */ /* 0x000fe40000000a00 */
[----:B---3--:R-:W-:Y:S01]  /*167c0*/  IMAD.MOV.U32 R0, RZ, RZ, R9 ;  /* 0x000000ffff007224 */ /* 0x008fe200078e0009 */
[----:B0-----:R-:W-:-:S13]  /*167d0*/  ISETP.NE.AND P0, PT, R6, 0x1, PT ;  /* 0x000000010600780c */ /* 0x001fda0003f05270 */
        /* <DEDUP_REMOVED lines=15> */
.L_x_2439:
[----:B0-----:R-:W4:Y:S01]  /*168d0*/  LDL R2, [R1+0x14] ;  /* 0x0000140001027983 */ /* 0x001f220000100800 */
[----:B---3--:R-:W-:Y:S01]  /*168e0*/  IMAD R0, R19, 0x8, R18 ;  /* 0x0000000813007824 */ /* 0x008fe200078e0212 */
[----:B----4-:R-:W-:-:S04]  /*168f0*/  SHF.L.U32 R2, R2, 0x1f, RZ ;  /* 0x0000001f02027819 */ /* 0x010fc800000006ff */
[----:B------:R-:W0:Y:S02]  /*16900*/  SYNCS.PHASECHK.TRANS64.TRYWAIT P0, [R0+URZ+0x38840], R2 ;  /* 0x03884002000075a7 */ /* 0x000e24000800017f */
[----:B0-----:R-:W-:Y:S05]  /*16910*/  @!P0 BRA `(.L_x_2440) ;  /* 0x0000005c00588947 */ /* 0x001fea0003800000 */
.L_x_2557:
[----:B------:R-:W1:Y:S02]  /*16920*/  S2R R3, SR_TID.X ;  /* 0x0000000000037919 */ /* 0x000e640000002100 */
[----:B-1----:R-:W-:-:S04]  /*16930*/  LOP3.LUT R3, R3, 0x7f, RZ, 0xc0, !PT ;  /* 0x0000007f03037812 */ /* 0x002fc800078ec0ff */
[----:B------:R-:W-:-:S13]  /*16940*/  ISETP.NE.AND P0, PT, R3, RZ, PT ;  /* 0x000000ff0300720c */ /* 0x000fda0003f05270 */
[----:B------:R-:W-:Y:S05]  /*16950*/  @P0 BRA `(.L_x_2441) ;  /* 0x00000000001c0947 */ /* 0x000fea0003800000 */
[----:B------:R-:W1:Y:S01]  /*16960*/  S2R R3, SR_TID.X ;  /* 0x0000000000037919 */ /* 0x000e620000002100 */
[----:B0-----:R-:W-:-:S04]  /*16970*/  IMAD.MOV.U32 R2, RZ, RZ, 0xa000 ;  /* 0x0000a000ff027424 */ /* 0x001fc800078e00ff */
[----:B------:R3:W-:Y:S01]  /*16980*/  SYNCS.ARRIVE.TRANS64 RZ, [R0+URZ+0x38830], R2 ;  /* 0x0388300200ff79a7 */ /* 0x0007e2000800003f */
[----:B-1----:R-:W-:-:S04]  /*16990*/  LOP3.LUT R3, R3, 0x1f, RZ, 0xc0, !PT ;  /* 0x0000001f03037812 */ /* 0x002fc800078ec0ff */
[----:B------:R-:W-:-:S13]  /*169a0*/  ISETP.NE.AND P0, PT, R3, RZ, PT ;  /* 0x000000ff0300720c */ /* 0x000fda0003f05270 */
[----:B---3--:R-:W-:Y:S05]  /*169b0*/  @!P0 BRA `(.L_x_2441) ;  /* 0x0000000000048947 */ /* 0x008fea0003800000 */
[----:B------:R-:W-:Y:S01]  /*169c0*/  BPT.TRAP 0x1 ;  /* 0x000000040000795c */ /* 0x000fe20000300000 */
.L_x_2441:
[----:B------:R-:W3:Y:S04]  /*169d0*/  LDL R3, [R1+0x8] ;  /* 0x0000080001037983 */ /* 0x000ee80000100800 */
[----:B0-----:R-:W4:Y:S01]  /*169e0*/  LDL R2, [R1+0x18] ;  /* 0x0000180001027983 */ /* 0x001f220000100800 */
        /* <DEDUP_REMOVED lines=20> */
[----:B----4-:R-:W-:-:S13]  /*16b30*/  R2UR UR5, R2 ;  /* 0x00000000020572ca */ /* 0x010fda00000e0000 */
[----:B------:R-:W-:Y:S02]  /*16b40*/  UIMAD UR11, UR11, 0x50, UR5 ;  /* 0x000000500b0b78a4 */ /* 0x000fe4000f8e0205 */
[----:B------:R-:W-:-:S09]  /*16b50*/  UIADD3.X UR5, URZ, UR37, URZ, UP0, !UPT ;  /* 0x000000253f057290 */ /* 0x000fd200087fe43f */
[----:B------:R1:W-:Y:S02]  /*16b60*/  UTMALDG.4D [UR8], [UR4], desc[UR6] ;  /* 0x00000608040075b4 */ /* 0x0003e40008019000 */
[----:B-1----:R-:W-:Y:S01]  /*16b70*/  UMOV UR8, UR15 ;  /* 0x0000000f00087c82 */ /* 0x002fe20008000000 */
[----:B------:R-:W-:Y:S02]  /*16b80*/  UMOV UR10, UR16 ;  /* 0x00000010000a7c82 */ /* 0x000fe40008000000 */
[----:B------:R1:W-:Y:S02]  /*16b90*/  UTMALDG.4D [UR8], [UR4], desc[UR6] ;  /* 0x00000608040075b4 */ /* 0x0003e40008019000 */
[----:B-1----:R-:W-:Y:S01]  /*16ba0*/  UMOV UR8, UR17 ;  /* 0x0000001100087c82 */ /* 0x002fe20008000000 */
[----:B------:R-:W-:Y:S01]  /*16bb0*/  UMOV UR10, UR14 ;  /* 0x0000000e000a7c82 */ /* 0x000fe20008000000 */
[----:B------:R-:W-:Y:S01]  /*16bc0*/  UMOV UR14, 0xc0 ;  /* 0x000000c0000e7882 */ /* 0x000fe20000000000 */
[----:B------:R1:W-:Y:S02]  /*16bd0*/  UTMALDG.4D [UR8], [UR4], desc[UR6] ;  /* 0x00000608040075b4 */ /* 0x0003e40008019000 */
[----:B-1----:R-:W-:Y:S01]  /*16be0*/  UMOV UR8, UR18 ;  /* 0x0000001200087c82 */ /* 0x002fe20008000000 */
[----:B------:R-:W-:-:S02]  /*16bf0*/  UMOV UR10, UR14 ;  /* 0x0000000e000a7c82 */ /* 0x000fc40008000000 */
[----:B------:R0:W-:Y:S02]  /*16c00*/  UTMALDG.4D [UR8], [UR4], desc[UR6] ;  /* 0x00000608040075b4 */ /* 0x0001e40008019000 */
[----:B0-----:R-:W-:Y:S01]  /*16c10*/  NOP ;  /* 0x0000000000007918 */ /* 0x001fe20000000000 */
.L_x_2437:
[----:B------:R-:W4:Y:S04]  /*16c20*/  LDL.LU R3, [R1+0x30] ;  /* 0x0000300001037983 */ /* 0x000f280000300800 */
[----:B------:R-:W5:Y:S04]  /*16c30*/  LDL.LU R5, [R1+0x2c] ;  /* 0x00002c0001057983 */ /* 0x000f680000300800 */
[----:B---3--:R-:W3:Y:S01]  /*16c40*/  LDL.LU R4, [R1+0x44] ;  /* 0x0000440001047983 */ /* 0x008ee20000300800 */
        /* <DEDUP_REMOVED lines=9> */
[----:B----4-:R-:W-:Y:S02]  /*16ce0*/  SHF.R.S32.HI R0, RZ, 0x1f, R3 ;  /* 0x0000001fff007819 */ /* 0x010fe40000011403 */
[----:B-----5:R-:W-:-:S03]  /*16cf0*/  SEL R5, R5, RZ, !P0 ;  /* 0x000000ff05057207 */ /* 0x020fc60004000000 */
[----:B------:R-:W-:Y:S01]  /*16d00*/  IMAD R0, R0, UR4, RZ ;  /* 0x0000000400007c24 */ /* 0x000fe2000f8e02ff */
[----:B---3--:R-:W-:-:S03]  /*16d10*/  SEL R4, R4, RZ, !P0 ;  /* 0x000000ff04047207 */ /* 0x008fc60004000000 */
        /* <DEDUP_REMOVED lines=23> */
[----:B0-----:R-:W-:Y:S05]  /*16e90*/  CALL.ABS.NOINC R2 ;  /* 0x0000000002007343 */ /* 0x001fea0003c00000 */
.L_x_2443:
[----:B------:R-:W-:Y:S05]  /*16ea0*/  BSYNC B6 ;  /* 0x0000000000067941 */ /* 0x000fea0003800000 */
.L_x_2442:
[----:B0-----:R-:W3:Y:S01]  /*16eb0*/  LDL.LU R0, [R1+0x44] ;  /* 0x0000440001007983 */ /* 0x001ee20000300800 */
[----:B------:R-:W-:Y:S01]  /*16ec0*/  ULDC.64 UR4, c[0x0][0x2d8] ;  /* 0x0000b60000047ab9 */ /* 0x000fe20000000a00 */
[----:B------:R-:W0:Y:S01]  /*16ed0*/  LDC R7, c[0x0][0x448] ;  /* 0x00011200ff077b82 */ /* 0x000e220000000800 */
[----:B------:R-:W-:Y:S01]  /*16ee0*/  ULDC.64 UR6, c[0x0][0x280] ;  /* 0x0000a00000067ab9 */ /* 0x000fe20000000a00 */
[----:B------:R-:W4:Y:S04]  /*16ef0*/  LDL.LU R4, [R1+0x30] ;  /* 0x0000300001047983 */ /* 0x000f280000300800 */
[----:B------:R-:W4:Y:S04]  /*16f00*/  LDL.LU.64 R2, [R1+0x50] ;  /* 0x0000500001027983 */ /* 0x000f280000300a00 */
[----:B------:R-:W3:Y:S04]  /*16f10*/  LDL.LU R5, [R1+0x2c] ;  /* 0x00002c0001057983 */ /* 0x000ee80000300800 */
[----:B------:R-:W3:Y:S01]  /*16f20*/  LDL R8, [R1+0x4] ;  /* 0x0000040001087983 */ /* 0x000ee20000100800 */
[----:B------:R-:W1:Y:S01]  /*16f30*/  S2R R9, SR_TID.X ;  /* 0x0000000000097919 */ /* 0x000e620000002100 */
[----:B--2---:R-:W2:Y:S01]  /*16f40*/  S2R R10, SR_TID.X ;  /* 0x00000000000a7919 */ /* 0x004ea20000002100 */
[----:B0-----:R-:W-:-:S13]  /*16f50*/  ISETP.NE.AND P0, PT, R7, 0x1, PT ;  /* 0x000000010700780c */ /* 0x001fda0003f05270 */
[----:B------:R-:W0:Y:S01]  /*16f60*/  @P0 LDC R6, c[0x0][0x450] ;  /* 0x00011400ff060b82 */ /* 0x000e220000000800 */
[----:B-1----:R-:W-:Y:S02]  /*16f70*/  IMAD.SHL.U32 R9, R9, 0x8, RZ ;  /* 0x0000000809097824 */ /* 0x002fe400078e00ff */
[----:B--2---:R-:W-:-:S03]  /*16f80*/  IMAD.SHL.U32 R10, R10, 0x8, RZ ;  /* 0x000000080a0a7824 */ /* 0x004fc600078e00ff */
[----:B------:R-:W-:-:S04]  /*16f90*/  LOP3.LUT R9, R9, 0x38, RZ, 0xc0, !PT ;  /* 0x0000003809097812 */ /* 0x000fc800078ec0ff */
[C---:B------:R-:W-:Y:S02]  /*16fa0*/  LOP3.LUT R12, R9.reuse, 0x40, RZ, 0xfc, !PT ;  /* 0x00000040090c7812 */ /* 0x040fe400078efcff */
[C---:B------:R-:W-:Y:S02]  /*16fb0*/  LOP3.LUT R11, R9.reuse, 0x80, RZ, 0xfc, !PT ;  /* 0x00000080090b7812 */ /* 0x040fe400078efcff */
[----:B------:R-:W-:Y:S02]  /*16fc0*/  LOP3.LUT R9, R9, 0xc0, RZ, 0xfc, !PT ;  /* 0x000000c009097812 */ /* 0x000fe400078efcff */
[----:B------:R-:W-:Y:S01]  /*16fd0*/  LOP3.LUT R10, R10, 0x38, RZ, 0xc0, !PT ;  /* 0x000000380a0a7812 */ /* 0x000fe200078ec0ff */
[----:B----4-:R-:W-:Y:S02]  /*16fe0*/  IMAD.MOV.U32 R3, RZ, RZ, R4 ;  /* 0x000000ffff037224 */ /* 0x010fe400078e0004 */
[----:B------:R-:W1:Y:S01]  /*16ff0*/  S2R R4, SR_TID.X ;  /* 0x0000000000047919 */ /* 0x000e620000002100 */
[----:B------:R-:W-:-:S04]  /*17000*/  IMAD.WIDE.U32 R2, R16, UR4, R2 ;  /* 0x0000000410027c25 */ /* 0x000fc8000f8e0002 */
[----:B------:R-:W-:Y:S01]  /*17010*/  IMAD R3, R16, UR5, R3 ;  /* 0x0000000510037c24 */ /* 0x000fe2000f8e0203 */
[----:B------:R-:W-:Y:S02]  /*17020*/  ULDC.64 UR4, c[0x0][0x2e0] ;  /* 0x0000b80000047ab9 */ /* 0x000fe40000000a00 */
[----:B---3--:R-:W-:Y:S02]  /*17030*/  IMAD R0, R0, UR4, RZ ;  /* 0x0000000400007c24 */ /* 0x008fe4000f8e02ff */
[----:B------:R-:W-:-:S04]  /*17040*/  IMAD.WIDE.U32 R2, R5, UR4, R2 ;  /* 0x0000000405027c25 */ /* 0x000fc8000f8e0002 */
[----:B------:R-:W-:Y:S01]  /*17050*/  IMAD R0, R5, UR5, R0 ;  /* 0x0000000505007c24 */ /* 0x000fe2000f8e0200 */
[----:B------:R-:W-:-:S03]  /*17060*/  ULDC.64 UR4, c[0x0][0x2d0] ;  /* 0x0000b40000047ab9 */ /* 0x000fc60000000a00 */
[----:B------:R-:W-:Y:S01]  /*17070*/  IMAD.IADD R3, R3, 0x1, R0 ;  /* 0x0000000103037824 */ /* 0x000fe200078e0200 */
[----:B-1----:R-:W-:-:S04]  /*17080*/  LOP3.LUT R4, R4, 0x7f, RZ, 0xc0, !PT ;  /* 0x0000007f04047812 */ /* 0x002fc800078ec0ff */
[----:B------:R-:W-:Y:S02]  /*17090*/  SHF.R.U32.HI R5, RZ, 0x3, R4 ;  /* 0x00000003ff057819 */ /* 0x000fe40000011604 */
[----:B------:R-:W1:Y:S02]  /*170a0*/  S2R R4, SR_TID.X ;  /* 0x0000000000047919 */ /* 0x000e640000002100 */
[----:B-1----:R-:W-:-:S05]  /*170b0*/  IMAD.SHL.U32 R4, R4, 0x10, RZ ;  /* 0x0000001004047824 */ /* 0x002fca00078e00ff */
[----:B------:R-:W-:Y:S02]  /*170c0*/  LOP3.LUT R4, R5, 0x70, R4, 0xf8, !PT ;  /* 0x0000007005047812 */ /* 0x000fe400078ef804 */
[----:B------:R-:W1:Y:S03]  /*170d0*/  @P0 LDC R5, c[0x0][0x44c] ;  /* 0x00011300ff050b82 */ /* 0x000e660000000800 */
[----:B------:R-:W-:-:S04]  /*170e0*/  IMAD R0, R8, 0x80, R4 ;  /* 0x0000008008007824 */ /* 0x000fc800078e0204 */
[----:B------:R-:W-:Y:S02]  /*170f0*/  IMAD.MOV.U32 R4, RZ, RZ, R0 ;  /* 0x000000ffff047224 */ /* 0x000fe400078e0000 */
[----:B-1----:R-:W-:-:S05]  /*17100*/  @P0 IMAD.HI.U32 R5, R0, R5, RZ ;  /* 0x0000000500050227 */ /* 0x002fca00078e00ff */
        /* <DEDUP_REMOVED lines=32> */
[----:B---3--:R-:W-:-:S03]  /*17310*/  IMAD R2, R8, 0x80, R11 ;  /* 0x0000008008027824 */ /* 0x008fc600078e020b */
        /* <DEDUP_REMOVED lines=86> */
.L_x_2574:
        /* <DEDUP_REMOVED lines=14> */
.L_x_2446:
[----:B------:R-:W-:Y:S05]  /*17960*/  BSYNC B0 ;  /* 0x0000000000007941 */ /* 0x000fea0003800000 */
.L_x_2445:
[----:B------:R-:W-:Y:S01]  /*17970*/  NOP ;  /* 0x0000000000007918 */ /* 0x000fe20000000000 */
[----:B------:R-:W-:Y:S01]  /*17980*/  PLOP3.LUT P0, PT, PT, PT, PT, 0x80, 0x0 ;  /* 0x000000000000781c */ /* 0x000fe20003f0f070 */
[----:B0-----:R-:W-:-:S12]  /*17990*/  VIADD R6, R18, 0x38800 ;  /* 0x0003880012067836 */ /* 0x001fd80000000000 */
.L_x_2447:
        /* <DEDUP_REMOVED lines=18> */
.L_x_2575:
[----:B------:R-:W-:Y:S05]  /*17ac0*/  BSYNC B0 ;  /* 0x0000000000007941 */ /* 0x000fea0003800000 */
.L_x_2448:
        /* <DEDUP_REMOVED lines=55> */
.L_x_2456:
[----:B------:R-:W-:Y:S01]  /*17e40*/  IMAD R3, R9, 0x8, R18 ;  /* 0x0000000809037824 */ /* 0x000fe200078e0212 */
[----:B------:R-:W-:Y:S01]  /*17e50*/  SHF.L.U32 R2, R11, 0x1f, RZ ;  /* 0x0000001f0b027819 */ /* 0x000fe200000006ff */
[----:B------:R-:W-:Y:S03]  /*17e60*/  BSSY B3, `(.L_x_2457) ;  /* 0x0000003000037945 */ /* 0x000fe60003800000 */
[----:B------:R-:W1:Y:S02]  /*17e70*/  SYNCS.PHASECHK.TRANS64.TRYWAIT P0, [R3+URZ+0x38840], R2 ;  /* 0x03884002030075a7 */ /* 0x000e64000800017f */
[----:B-1----:R-:W-:Y:S05]  /*17e80*/  @!P0 BRA `(.L_x_2458) ;  /* 0x0000005400308947 */ /* 0x002fea0003800000 */
.L_x_2576:
[----:B------:R-:W-:Y:S05]  /*17e90*/  BSYNC B3 ;  /* 0x0000000000037941 */ /* 0x000fea0003800000 */
.L_x_2457:
        /* <DEDUP_REMOVED lines=12> */
.L_x_2460:
[----:B------:R-:W-:Y:S05]  /*17f60*/  BSYNC B3 ;  /* 0x0000000000037941 */ /* 0x000fea0003800000 */
.L_x_2459:
        /* <DEDUP_REMOVED lines=12> */
.L_x_2461:
        /* <DEDUP_REMOVED lines=16> */
.L_x_2462:
        /* <DEDUP_REMOVED lines=16> */
.L_x_2463:
        /* <DEDUP_REMOVED lines=16> */
.L_x_2464:
        /* <DEDUP_REMOVED lines=16> */
.L_x_2577:
[----:B------:R-:W-:Y:S05]  /*18430*/  BSYNC B3 ;  /* 0x0000000000037941 */ /* 0x000fea0003800000 */
.L_x_2465:
        /* <DEDUP_REMOVED lines=12> */
.L_x_2468:
[----:B------:R-:W-:Y:S05]  /*18500*/  BSYNC B3 ;  /* 0x0000000000037941 */ /* 0x000fea0003800000 */
.L_x_2467:
        /* <DEDUP_REMOVED lines=13> */
.L_x_2469:
        /* <DEDUP_REMOVED lines=15> */
.L_x_2470:
        /* <DEDUP_REMOVED lines=15> */
.L_x_2471:
        /* <DEDUP_REMOVED lines=15> */
.L_x_2472:
        /* <DEDUP_REMOVED lines=12> */
.L_x_2455:
[----:B------:R-:W-:Y:S05]  /*18970*/  BSYNC B1 ;  /* 0x0000000000017941 */ /* 0x000fea0003800000 */
.L_x_2454:
[----:B0-----:R-:W2:Y:S01]  /*18980*/  LDL.LU R0, [R1+0x40] ;  /* 0x0000400001007983 */ /* 0x001ea20000300800 */
[----:B------:R-:W-:-:S03]  /*18990*/  IMAD.MOV.U32 R19, RZ, RZ, R9 ;  /* 0x000000ffff137224 */ /* 0x000fc600078e0009 */
[----:B------:R0:W-:Y:S02]  /*189a0*/  STL [R1+0x14], R11 ;  /* 0x0000140b01007387 */ /* 0x0001e40000100800 */
[----:B0-2---:R-:W-:-:S07]  /*189b0*/  VIADD R0, R0, 0xfffffffd ;  /* 0xfffffffd00007836 */ /* 0x005fce0000000000 */
.L_x_2453:
[----:B------:R-:W-:Y:S05]  /*189c0*/  BSYNC B2 ;  /* 0x0000000000027941 */ /* 0x000fea0003800000 */
.L_x_2452:
[----:B------:R-:W-:Y:S01]  /*189d0*/  VIADD R10, R10, 0xfffffffe ;  /* 0xfffffffe0a0a7836 */ /* 0x000fe20000000000 */
[----:B------:R-:W-:-:S04]  /*189e0*/  LOP3.LUT R8, RZ, R8, RZ, 0x33, !PT ;  /* 0x00000008ff087212 */ /* 0x000fc800078e33ff */
[----:B------:R-:W-:-:S13]  /*189f0*/  ISETP.NE.AND P0, PT, R10, R8, PT ;  /* 0x000000080a00720c */ /* 0x000fda0003f05270 */
[----:B------:R-:W-:Y:S05]  /*18a00*/  @!P0 BRA `(.L_x_2451) ;  /* 0x0000001800c48947 */ /* 0x000fea0003800000 */
[----:B------:R-:W-:-:S07]  /*18a10*/  IMAD.MOV.U32 R9, RZ, RZ, R17 ;  /* 0x000000ffff097224 */ /* 0x000fce00078e0011 */
.L_x_2511:
        /* <DEDUP_REMOVED lines=36> */
.L_x_2475:
[----:B------:R-:W-:Y:S01]  /*18c60*/  IMAD R3, R4, 0x8, R18 ;  /* 0x0000000804037824 */ /* 0x000fe200078e0212 */
[----:B------:R-:W-:Y:S01]  /*18c70*/  SHF.L.U32 R2, R5, 0x1f, RZ ;  /* 0x0000001f05027819 */ /* 0x000fe200000006ff */
[----:B------:R-:W-:Y:S03]  /*18c80*/  BSSY B2, `(.L_x_2476) ;  /* 0x0000003000027945 */ /* 0x000fe60003800000 */
[----:B------:R-:W1:Y:S02]  /*18c90*/  SYNCS.PHASECHK.TRANS64.TRYWAIT P0, [R3+URZ+0x38840], R2 ;  /* 0x03884002030075a7 */ /* 0x000e64000800017f */
[----:B-1----:R-:W-:Y:S05]  /*18ca0*/  @!P0 BRA `(.L_x_2477) ;  /* 0x0000004400d08947 */ /* 0x002fea0003800000 */
.L_x_2578:
[----:B------:R-:W-:Y:S05]  /*18cb0*/  BSYNC B2 ;  /* 0x0000000000027941 */ /* 0x000fea0003800000 */
.L_x_2476:
        /* <DEDUP_REMOVED lines=12> */
.L_x_2479:
[----:B------:R-:W-:Y:S05]  /*18d80*/  BSYNC B2 ;  /* 0x0000000000027941 */ /* 0x000fea0003800000 */
.L_x_2478:
        /* <DEDUP_REMOVED lines=12> */
.L_x_2480:
        /* <DEDUP_REMOVED lines=16> */
.L_x_2481:
        /* <DEDUP_REMOVED lines=16> */
.L_x_2482:
        /* <DEDUP_REMOVED lines=16> */
.L_x_2483:
        /* <DEDUP_REMOVED lines=16> */
.L_x_2579:
[----:B------:R-:W-:Y:S05]  /*19250*/  BSYNC B2 ;  /* 0x0000000000027941 */ /* 0x000fea0003800000 */
.L_x_2484:
        /* <DEDUP_REMOVED lines=11> */
.L_x_2487:
[----:B------:R-:W-:Y:S05]  /*19310*/  BSYNC B2 ;  /* 0x0000000000027941 */ /* 0x000fea0003800000 */
.L_x_2486:
        /* <DEDUP_REMOVED lines=12> */
.L_x_2488:
        /* <DEDUP_REMOVED lines=15> */
.L_x_2489:
        /* <DEDUP_REMOVED lines=15> */
.L_x_2490:
        /* <DEDUP_REMOVED lines=15> */
.L_x_2491:
        /* <DEDUP_REMOVED lines=12> */
.L_x_2474:
[----:B------:R-:W-:Y:S05]  /*19770*/  BSYNC B1 ;  /* 0x0000000000017941 */ /* 0x000fea0003800000 */
.L_x_2473:
        /* <DEDUP_REMOVED lines=36> */
.L_x_2494:
[----:B------:R-:W-:Y:S01]  /*199c0*/  IMAD R2, R19, 0x8, R18 ;  /* 0x0000000813027824 */ /* 0x000fe200078e0212 */
[----:B------:R-:W-:Y:S01]  /*199d0*/  SHF.L.U32 R3, R12, 0x1f, RZ ;  /* 0x0000001f0c037819 */ /* 0x000fe200000006ff */
[----:B------:R-:W-:Y:S03]  /*199e0*/  BSSY B2, `(.L_x_2495) ;  /* 0x0000003000027945 */ /* 0x000fe60003800000 */
[----:B------:R-:W2:Y:S02]  /*199f0*/  SYNCS.PHASECHK.TRANS64.TRYWAIT P0, [R2+URZ+0x38840], R3 ;  /* 0x03884003020075a7 */ /* 0x000ea4000800017f */
[----:B--2---:R-:W-:Y:S05]  /*19a00*/  @!P0 BRA `(.L_x_2496) ;  /* 0x0000003800a08947 */ /* 0x004fea0003800000 */
.L_x_2580:
[----:B------:R-:W-:Y:S05]  /*19a10*/  BSYNC B2 ;  /* 0x0000000000027941 */ /* 0x000fea0003800000 */
.L_x_2495:
        /* <DEDUP_REMOVED lines=12> */
.L_x_2498:
[----:B------:R-:W-:Y:S05]  /*19ae0*/  BSYNC B2 ;  /* 0x0000000000027941 */ /* 0x000fea0003800000 */
.L_x_2497:
        /* <DEDUP_REMOVED lines=13> */
.L_x_2499:
        /* <DEDUP_REMOVED lines=16> */
.L_x_2500:
        /* <DEDUP_REMOVED lines=16> */
.L_x_2501:
        /* <DEDUP_REMOVED lines=16> */
.L_x_2502:
        /* <DEDUP_REMOVED lines=15> */
.L_x_2581:
[----:B------:R-:W-:Y:S05]  /*19fb0*/  BSYNC B2 ;  /* 0x0000000000027941 */ /* 0x000fea0003800000 */
.L_x_2503:
        /* <DEDUP_REMOVED lines=11> */
.L_x_2506:
[----:B------:R-:W-:Y:S05]  /*1a070*/  BSYNC B2 ;  /* 0x0000000000027941 */ /* 0x000fea0003800000 */
.L_x_2505:
        /* <DEDUP_REMOVED lines=12> */
.L_x_2507:
        /* <DEDUP_REMOVED lines=15> */
.L_x_2508:
        /* <DEDUP_REMOVED lines=15> */
.L_x_2509:
        /* <DEDUP_REMOVED lines=15> */
.L_x_2510:
        /* <DEDUP_REMOVED lines=12> */
.L_x_2493:
[----:B------:R-:W-:Y:S05]  /*1a4d0*/  BSYNC B1 ;  /* 0x0000000000017941 */ /* 0x000fea0003800000 */
.L_x_2492:
[----:B------:R-:W2:Y:S01]  /*1a4e0*/  LDL R2, [R1+0x28] ;  /* 0x0000280001027983 */ /* 0x000ea20000100800 */
[----:B------:R-:W-:Y:S01]  /*1a4f0*/  VIADD R0, R0, 0xfffffffe ;  /* 0xfffffffe00007836 */ /* 0x000fe20000000000 */
[----:B--2---:R-:W-:-:S13]  /*1a500*/  ISETP.GT.AND P0, PT, R7, R2, PT ;  /* 0x000000020700720c */ /* 0x004fda0003f04270 */
[----:B------:R-:W-:Y:S05]  /*1a510*/  @P0 BRA `(.L_x_2511) ;  /* 0xffffffe400400947 */ /* 0x000fea000383ffff */
.L_x_2451:
[----:B------:R-:W-:Y:S05]  /*1a520*/  BSYNC B0 ;  /* 0x0000000000007941 */ /* 0x000fea0003800000 */
.L_x_2450:
        /* <DEDUP_REMOVED lines=19> */
.L_x_2513:
[----:B------:R-:W-:Y:S05]  /*1a660*/  BSYNC B0 ;  /* 0x0000000000007941 */ /* 0x000fea0003800000 */
.L_x_2512:
        /* <DEDUP_REMOVED lines=11> */
.L_x_2582:
[----:B------:R-:W-:Y:S05]  /*1a720*/  BSYNC B1 ;  /* 0x0000000000017941 */ /* 0x000fea0003800000 */
.L_x_2516:
        /* <DEDUP_REMOVED lines=9> */
.L_x_2519:
[----:B------:R-:W-:Y:S05]  /*1a7c0*/  BSYNC B1 ;  /* 0x0000000000017941 */ /* 0x000fea0003800000 */
.L_x_2518:
        /* <DEDUP_REMOVED lines=12> */
.L_x_2520:
        /* <DEDUP_REMOVED lines=15> */
.L_x_2521:
        /* <DEDUP_REMOVED lines=15> */
.L_x_2522:
        /* <DEDUP_REMOVED lines=15> */
.L_x_2523:
        /* <DEDUP_REMOVED lines=10> */
.L_x_2515:
[----:B------:R-:W-:Y:S05]  /*1ac00*/  BSYNC B0 ;  /* 0x0000000000007941 */ /* 0x000fea0003800000 */
.L_x_2514:
[----:B------:R-:W2:Y:S01]  /*1ac10*/  LDL.LU R4, [R1+0x14] ;  /* 0x0000140001047983 */ /* 0x000ea20000300800 */
[----:B------:R-:W-:-:S05]  /*1ac20*/  VIADD R19, R19, 0x1 ;  /* 0x0000000113137836 */ /* 0x000fca0000000000 */
[----:B------:R-:W-:-:S04]  /*1ac30*/  ISETP.NE.AND P0, PT, R19, 0x2, PT ;  /* 0x000000021300780c */ /* 0x000fc80003f05270 */
[----:B------:R-:W-:Y:S02]  /*1ac40*/  SEL R0, RZ, 0x1, P0 ;  /* 0x00000001ff007807 */ /* 0x000fe40000000000 */
[----:B------:R-:W-:Y:S02]  /*1ac50*/  SEL R19, R19, RZ, P0 ;  /* 0x000000ff13137207 */ /* 0x000fe40000000000 */
[----:B--2---:R-:W-:-:S05]  /*1ac60*/  LOP3.LUT R4, R4, R0, RZ, 0x3c, !PT ;  /* 0x0000000004047212 */ /* 0x004fca00078e3cff */
[----:B------:R2:W-:Y:S02]  /*1ac70*/  STL [R1+0x14], R4 ;  /* 0x0000140401007387 */ /* 0x0005e40000100800 */
.L_x_2430:
[----:B------:R-:W-:Y:S05]  /*1ac80*/  BSYNC B7 ;  /* 0x0000000000077941 */ /* 0x000fea0003800000 */
.L_x_2428:
[----:B---3--:R-:W3:Y:S02]  /*1ac90*/  LDL R0, [R1+0x5c] ;  /* 0x00005c0001007983 */ /* 0x008ee40000100800 */
[----:B---3--:R-:W-:-:S13]  /*1aca0*/  ISETP.NE.AND P0, PT, R0, RZ, PT ;  /* 0x000000ff0000720c */ /* 0x008fda0003f05270 */
        /* <DEDUP_REMOVED lines=12> */
.L_x_2524:
[----:B--2---:R-:W2:Y:S01]  /*1ad70*/  S2R R10, SR_TID.X ;  /* 0x00000000000a7919 */ /* 0x004ea20000002100 */
[----:B------:R-:W-:Y:S01]  /*1ad80*/  UMOV UR4, 0xffffffff ;  /* 0xffffffff00047882 */ /* 0x000fe20000000000 */
[----:B--2---:R-:W-:-:S04]  /*1ad90*/  LOP3.LUT R10, R10, 0x1f, RZ, 0xc0, !PT ;  /* 0x0000001f0a0a7812 */ /* 0x004fc800078ec0ff */
[----:B------:R-:W-:Y:S01]  /*1ada0*/  ISETP.NE.AND P0, PT, R10, 0x1f, PT ;  /* 0x0000001f0a00780c */ /* 0x000fe20003f05270 */
[----:B------:R-:W-:-:S12]  /*1adb0*/  BRA.DIV UR4, `(.L_x_2526) ;  /* 0x0000002604f07947 */ /* 0x000fd8000b800000 */
[----:B------:R-:W2:Y:S01]  /*1adc0*/  LDL.LU R3, [R1] ;  /* 0x0000000001037983 */ /* 0x000ea20000300800 */
[----:B------:R-:W-:-:S03]  /*1add0*/  ULDC UR4, c[0x0][0xc3c] ;  /* 0x00030f0000047ab9 */ /* 0x000fc60000000800 */
[----:B01----:R-:W3:Y:S01]  /*1ade0*/  LDL R8, [R1+0xc] ;  /* 0x00000c0001087983 */ /* 0x003ee20000100800 */
[----:B------:R-:W-:Y:S01]  /*1adf0*/  ULDC.64 UR6, c[0x0][0x208] ;  /* 0x0000820000067ab9 */ /* 0x000fe20000000a00 */
[----:B---3--:R-:W-:Y:S02]  /*1ae00*/  IMAD.IADD R0, R8, 0x1, R10 ;  /* 0x0000000108007824 */ /* 0x008fe400078e020a */
[----:B--2---:R-:W-:-:S03]  /*1ae10*/  IMAD.MOV.U32 R8, RZ, RZ, R3 ;  /* 0x000000ffff087224 */ /* 0x004fc600078e0003 */
[----:B------:R-:W-:-:S13]  /*1ae20*/  ISETP.GE.OR P1, PT, R0, UR4, !P0 ;  /* 0x0000000400007c0c */ /* 0x000fda000c726670 */
[----:B------:R-:W0:Y:S08]  /*1ae30*/  @!P1 LDC.64 R2, c[0x0][0xc80] ;  /* 0x00032000ff029b82 */ /* 0x000e300000000a00 */
[----:B------:R-:W1:Y:S01]  /*1ae40*/  @!P1 LDC.64 R6, c[0x0][0xc78] ;  /* 0x00031e00ff069b82 */ /* 0x000e620000000a00 */
[----:B0-----:R-:W-:-:S05]  /*1ae50*/  @!P1 IMAD.WIDE R2, R0, 0x4, R2 ;  /* 0x0000000400029825 */ /* 0x001fca00078e0202 */
[----:B------:R1:W2:Y:S02]  /*1ae60*/  @!P1 LDG.E R5, desc[UR6][R2.64] ;  /* 0x0000000602059981 */ /* 0x0002a4000c1e1900 */
[----:B-1----:R-:W-:-:S06]  /*1ae70*/  @!P1 IMAD.WIDE R2, R0, 0x4, R6 ;  /* 0x0000000400029825 */ /* 0x002fcc00078e0206 */
[----:B------:R-:W3:Y:S01]  /*1ae80*/  @!P1 LDG.E R2, desc[UR6][R2.64] ;  /* 0x0000000602029981 */ /* 0x000ee2000c1e1900 */
[----:B------:R-:W-:Y:S02]  /*1ae90*/  CS2R R6, SRZ ;  /* 0x0000000000067805 */ /* 0x000fe4000001ff00 */
[C---:B------:R-:W-:Y:S02]  /*1aea0*/  ISETP.GE.U32.AND P2, PT, R10.reuse, 0x2, PT ;  /* 0x000000020a00780c */ /* 0x040fe40003f46070 */
[C---:B------:R-:W-:Y:S01]  /*1aeb0*/  ISETP.GE.U32.AND P3, PT, R10.reuse, 0x4, PT ;  /* 0x000000040a00780c */ /* 0x040fe20003f66070 */
[----:B------:R-:W-:Y:S01]  /*1aec0*/  SHFL.IDX PT, R4, R8, RZ, 0x1f ;  /* 0x00001fff08047589 */ /* 0x000fe200000e0000 */
[C---:B------:R-:W-:Y:S02]  /*1aed0*/  ISETP.GE.U32.AND P4, PT, R10.reuse, 0x8, PT ;  /* 0x000000080a00780c */ /* 0x040fe40003f86070 */
[----:B------:R-:W-:Y:S01]  /*1aee0*/  ISETP.GE.U32.AND P5, PT, R10, 0x10, PT ;  /* 0x000000100a00780c */ /* 0x000fe20003fa6070 */
[----:B------:R-:W-:Y:S01]  /*1aef0*/  SHFL.IDX PT, R0, R8, 0x1, 0x1f ;  /* 0x00201f0008007f89 */ /* 0x000fe200000e0000 */
[----:B--2---:R-:W-:-:S02]  /*1af00*/  @!P1 IMAD.MOV.U32 R6, RZ, RZ, R5 ;  /* 0x000000ffff069224 */ /* 0x004fc400078e0005 */
[----:B------:R-:W-:Y:S02]  /*1af10*/  IMAD.MOV.U32 R5, RZ, RZ, RZ ;  /* 0x000000ffff057224 */ /* 0x000fe400078e00ff */
        /* <DEDUP_REMOVED lines=19> */
.L_x_2592:
[----:B------:R-:W-:Y:S02]  /*1b050*/  ULDC UR4, c[0x0][0xc38] ;  /* 0x00030e0000047ab9 */ /* 0x000fe40000000800 */
[----:B------:R-:W-:-:S04]  /*1b060*/  IMAD.U32 R8, RZ, RZ, UR4 ;  /* 0x00000004ff087e24 */ /* 0x000fc8000f8e00ff */
[----:B-1----:R-:W-:-:S04]  /*1b070*/  IMAD R9, R9, R8, RZ ;  /* 0x0000000809097224 */ /* 0x002fc800078e02ff */
[----:B------:R-:W-:-:S05]  /*1b080*/  IMAD.IADD R0, R0, 0x1, R9 ;  /* 0x0000000100007824 */ /* 0x000fca00078e0209 */
[----:B------:R-:W-:-:S13]  /*1b090*/  ISETP.GT.AND P6, PT, R0, R4, PT ;  /* 0x000000040000720c */ /* 0x000fda0003fc4270 */
[----:B------:R-:W-:Y:S05]  /*1b0a0*/  @P6 BRA `(.L_x_2527) ;  /* 0x0000000000b06947 */ /* 0x000fea0003800000 */
.L_x_2530:
        /* <DEDUP_REMOVED lines=38> */
.L_x_2600:
[----:B------:R-:W-:Y:S02]  /*1b310*/  ULDC UR4, c[0x0][0xc38] ;  /* 0x00030e0000047ab9 */ /* 0x000fe40000000800 */
[----:B------:R-:W-:-:S04]  /*1b320*/  IMAD.U32 R8, RZ, RZ, UR4 ;  /* 0x00000004ff087e24 */ /* 0x000fc8000f8e00ff */
[----:B-1----:R-:W-:-:S04]  /*1b330*/  IMAD R9, R9, R8, RZ ;  /* 0x0000000809097224 */ /* 0x002fc800078e02ff */
[----:B------:R-:W-:-:S05]  /*1b340*/  IMAD.IADD R0, R9, 0x1, R0 ;  /* 0x0000000109007824 */ /* 0x000fca00078e0200 */
[----:B------:R-:W-:-:S13]  /*1b350*/  ISETP.GT.AND P6, PT, R0, R4, PT ;  /* 0x000000040000720c */ /* 0x000fda0003fc4270 */
[----:B------:R-:W-:Y:S05]  /*1b360*/  @!P6 BRA `(.L_x_2530) ;  /* 0xfffffffc0050e947 */ /* 0x000fea000383ffff */
.L_x_2527:
        /* <DEDUP_REMOVED lines=12> */
.L_x_2605:
[----:B------:R-:W-:-:S13]  /*1b430*/  ISETP.NE.AND P0, PT, R3, RZ, PT ;  /* 0x000000ff0300720c */ /* 0x000fda0003f05270 */
[----:B------:R-:W-:Y:S05]  /*1b440*/  @!P0 BRA `(.L_x_2532) ;  /* 0x0000000000148947 */ /* 0x000fea0003800000 */
[----:B------:R-:W-:Y:S01]  /*1b450*/  UMOV UR4, 0xffffffff ;  /* 0xffffffff00047882 */ /* 0x000fe20000000000 */
[----:B---3--:R-:W-:Y:S02]  /*1b460*/  VIADD R10, R10, 0xffffffff ;  /* 0xffffffff0a0a7836 */ /* 0x008fe40000000000 */
[----:B------:R-:W-:Y:S05]  /*1b470*/  BRA.DIV UR4, `(.L_x_2533) ;  /* 0x0000002a04e07947 */ /* 0x000fea000b800000 */
[----:B0-----:R0:W2:Y:S02]  /*1b480*/  SHFL.IDX PT, R2, R2, R10, 0x1f ;  /* 0x00001f0a02027589 */ /* 0x0010a400000e0000 */
.L_x_2608:
[----:B--2---:R-:W-:-:S07]  /*1b490*/  IMAD.MOV.U32 R5, RZ, RZ, R2 ;  /* 0x000000ffff057224 */ /* 0x004fce00078e0002 */
.L_x_2532:
[----:B0-----:R-:W-:Y:S01]  /*1b4a0*/  IMAD R2, R5, R8, R9 ;  /* 0x0000000805027224 */ /* 0x001fe200078e0209 */
[----:B------:R-:W-:-:S03]  /*1b4b0*/  ISETP.NE.AND P0, PT, R7, 0x1, PT ;  /* 0x000000010700780c */ /* 0x000fc60003f05270 */
[----:B------:R-:W-:Y:S01]  /*1b4c0*/  IMAD.IADD R4, R4, 0x1, -R2 ;  /* 0x0000000104047824 */ /* 0x000fe200078e0a02 */
[----:B------:R0:W-:Y:S09]  /*1b4d0*/  STL [R1], R2 ;  /* 0x0000000201007387 */ /* 0x0001f20000100800 */
[----:B------:R-:W-:Y:S05]  /*1b4e0*/  @!P0 BRA `(.L_x_2534) ;  /* 0x0000000000e48947 */ /* 0x000fea0003800000 */
[----:B------:R-:W-:-:S04]  /*1b4f0*/  IABS R5, R0 ;  /* 0x0000000000057213 */ /* 0x000fc80000000000 */
        /* <DEDUP_REMOVED lines=25> */
[----:B-1-3--:R-:W-:Y:S02]  /*1b690*/  IMAD R6, R2, R5, RZ ;  /* 0x0000000502067224 */ /* 0x00afe400078e02ff */
        /* <DEDUP_REMOVED lines=30> */
.L_x_2534:
[----:B------:R-:W2:Y:S01]  /*1b880*/  LDL R5, [R1+0xc] ;  /* 0x00000c0001057983 */ /* 0x000ea20000100800 */
[----:B0-----:R-:W2:Y:S01]  /*1b890*/  LDC.64 R2, c[0x0][0xc90] ;  /* 0x00032400ff027b82 */ /* 0x001ea20000000a00 */
[----:B------:R-:W-:Y:S01]  /*1b8a0*/  ULDC.64 UR4, c[0x0][0x208] ;  /* 0x0000820000047ab9 */ /* 0x000fe20000000a00 */
[----:B--2---:R-:W-:-:S05]  /*1b8b0*/  IMAD.WIDE R2, R5, 0x4, R2 ;  /* 0x0000000405027825 */ /* 0x004fca00078e0202 */
[----:B-1-3--:R-:W2:Y:S02]  /*1b8c0*/  LDG.E R6, desc[UR4][R2.64] ;  /* 0x0000000402067981 */ /* 0x00aea4000c1e1900 */
        /* <DEDUP_REMOVED lines=59> */
.L_x_2535:
[----:B-1----:R-:W-:-:S05]  /*1bc80*/  LOP3.LUT R3, RZ, R4, RZ, 0x33, !PT ;  /* 0x00000004ff037212 */ /* 0x002fca00078e33ff */
[----:B------:R-:W-:-:S05]  /*1bc90*/  IMAD.IADD R0, R0, 0x1, R3 ;  /* 0x0000000100007824 */ /* 0x000fca00078e0203 */
[----:B------:R1:W-:Y:S01]  /*1bca0*/  STL [R1+0x4], R0 ;  /* 0x0000040001007387 */ /* 0x0003e20000100800 */
[----:B------:R-:W-:Y:S05]  /*1bcb0*/  BRA `(.L_x_2536) ;  /* 0x0000000000287947 */ /* 0x000fea0003800000 */
.L_x_2528:
        /* <DEDUP_REMOVED lines=10> */
.L_x_2536:
[----:B0-----:R-:W2:Y:S04]  /*1bd60*/  LDL R2, [R1+0xc] ;  /* 0x00000c0001027983 */ /* 0x001ea80000100800 */
[----:B------:R-:W3:Y:S04]  /*1bd70*/  LDL R3, [R1+0x8] ;  /* 0x0000080001037983 */ /* 0x000ee80000100800 */
[----:B------:R-:W4:Y:S04]  /*1bd80*/  LDL R5, [R1+0x4] ;  /* 0x0000040001057983 */ /* 0x000f280000100800 */
[----:B------:R-:W4:Y:S01]  /*1bd90*/  LDL R4, [R1] ;  /* 0x0000000001047983 */ /* 0x000f220000100800 */
[----:B-1----:R-:W0:Y:S01]  /*1bda0*/  S2R R0, SR_TID.X ;  /* 0x0000000000007919 */ /* 0x002e220000002100 */
[----:B------:R-:W-:Y:S05]  /*1bdb0*/  WARPSYNC.ALL ;  /* 0x0000000000007948 */ /* 0x000fea0003800000 */
[----:B0-----:R-:W-:Y:S01]  /*1bdc0*/  LOP3.LUT R0, R0, 0x1f, RZ, 0xc0, !PT ;  /* 0x0000001f00007812 */ /* 0x001fe200078ec0ff */
[----:B------:R-:W-:Y:S03]  /*1bdd0*/  BAR.SYNC.DEFER_BLOCKING 0x4, 0x180 ;  /* 0x0106000000007b1d */ /* 0x000fe60000010000 */
[----:B------:R-:W-:-:S13]  /*1bde0*/  ISETP.NE.AND P0, PT, R0, RZ, PT ;  /* 0x000000ff0000720c */ /* 0x000fda0003f05270 */
[----:B------:R-:W0:Y:S01]  /*1bdf0*/  @!P0 S2R R0, SR_CgaCtaId ;  /* 0x0000000000008919 */ /* 0x000e220000008800 */
[----:B--2---:R-:W-:Y:S01]  /*1be00*/  IMAD.MOV.U32 R7, RZ, RZ, R2 ;  /* 0x000000ffff077224 */ /* 0x004fe200078e0002 */
[----:B------:R-:W-:Y:S01]  /*1be10*/  @!P0 MOV R2, 0x400 ;  /* 0x0000040000028802 */ /* 0x000fe20000000f00 */
[----:B---3--:R-:W-:-:S03]  /*1be20*/  IMAD.MOV.U32 R6, RZ, RZ, R3 ;  /* 0x000000ffff067224 */ /* 0x008fc600078e0003 */
[----:B0-----:R-:W-:-:S05]  /*1be30*/  @!P0 LEA R18, R0, R2, 0x18 ;  /* 0x0000000200128211 */ /* 0x001fca00078ec0ff */
[----:B----4-:R0:W-:Y:S01]  /*1be40*/  @!P0 STS.128 [R18+0x388d0], R4 ;  /* 0x0388d00412008388 */ /* 0x0101e20000000c00 */
[----:B------:R-:W-:Y:S06]  /*1be50*/  BAR.ARV 0x5, 0x180 ;  /* 0x0146000000007b1d */ /* 0x000fec0000002000 */
.L_x_2525:
[----:B------:R-:W2:Y:S01]  /*1be60*/  LDL R0, [R1+0xc] ;  /* 0x00000c0001007983 */ /* 0x000ea20000100800 */
[----:B------:R-:W-:Y:S02]  /*1be70*/  ULDC UR4, c[0x0][0xc3c] ;  /* 0x00030f0000047ab9 */ /* 0x000fe40000000800 */
[----:B--2---:R-:W-:-:S13]  /*1be80*/  ISETP.GE.AND P0, PT, R0, UR4, PT ;  /* 0x0000000400007c0c */ /* 0x004fda000bf06270 */
[----:B------:R-:W-:Y:S05]  /*1be90*/  @!P0 BRA `(.L_x_2537) ;  /* 0xffffff98000c8947 */ /* 0x000fea000383ffff */
[----:B------:R-:W-:Y:S05]  /*1bea0*/  BSYNC B8 ;  /* 0x0000000000087941 */ /* 0x000fea0003800000 */
.L_x_2422:
[----:B0-----:R-:W2:Y:S01]  /*1beb0*/  LDL.LU R0, [R1+0x58] ;  /* 0x0000580001007983 */ /* 0x001ea20000300800 */
[----:B------:R-:W-:Y:S01]  /*1bec0*/  BSSY B0, `(.L_x_2538) ;  /* 0x000000b000007945 */ /* 0x000fe20003800000 */
[----:B-1----:R-:W0:Y:S01]  /*1bed0*/  S2R R5, SR_CgaCtaId ;  /* 0x0000000000057919 */ /* 0x002e220000008800 */
        /* <DEDUP_REMOVED lines=9> */
.L_x_2609:
[----:B------:R-:W-:Y:S05]  /*1bf70*/  BSYNC B0 ;  /* 0x0000000000007941 */ /* 0x000fea0003800000 */
.L_x_2538:
[----:B------:R-:W-:-:S03]  /*1bf80*/  UMOV UR4, 0xffffffff ;  /* 0xffffffff00047882 */ /* 0x000fc60000000000 */
[----:B------:R-:W-:Y:S05]  /*1bf90*/  BRA.DIV UR4, `(.L_x_2540) ;  /* 0x0000002204587947 */ /* 0x000fea000b800000 */
[----:B------:R-:W1:Y:S02]  /*1bfa0*/  S2R R2, SR_TID.X ;  /* 0x0000000000027919 */ /* 0x000e640000002100 */
[----:B-1----:R-:W-:-:S04]  /*1bfb0*/  SHF.R.U32.HI R2, RZ, 0x5, R2 ;  /* 0x00000005ff027819 */ /* 0x002fc80000011602 */
[----:B------:R-:W-:-:S05]  /*1bfc0*/  LOP3.LUT R2, R2, 0x3, RZ, 0xc0, !PT ;  /* 0x0000000302027812 */ /* 0x000fca00078ec0ff */
[----:B------:R1:W2:Y:S02]  /*1bfd0*/  SHFL.IDX PT, R14, R2, RZ, 0x1f ;  /* 0x00001fff020e7589 */ /* 0x0002a400000e0000 */
.L_x_2612:
[----:B--2---:R-:W-:Y:S01]  /*1bfe0*/  ISETP.NE.AND P0, PT, R14, RZ, PT ;  /* 0x000000ff0e00720c */ /* 0x004fe20003f05270 */
[----:B------:R-:W-:-:S12]  /*1bff0*/  BSSY B0, `(.L_x_2541) ;  /* 0x0000027000007945 */ /* 0x000fd80003800000 */
[----:B------:R-:W-:Y:S05]  /*1c000*/  @P0 BRA `(.L_x_2542) ;  /* 0x0000000000940947 */ /* 0x000fea0003800000 */
[----:B------:R-:W-:-:S03]  /*1c010*/  UMOV UR4, 0xffffffff ;  /* 0xffffffff00047882 */ /* 0x000fc60000000000 */
[----:B------:R-:W-:Y:S05]  /*1c020*/  BRA.DIV UR4, `(.L_x_2543) ;  /* 0x0000002204687947 */ /* 0x000fea000b800000 */
[----:B------:R-:W-:-:S13]  /*1c030*/  ELECT P6, URZ, PT ;  /* 0x00000000003f782f */ /* 0x000fda00038c0000 */
.L_x_2615:
        /* <DEDUP_REMOVED lines=8> */
.L_x_2544:
        /* <DEDUP_REMOVED lines=13> */
.L_x_2616:
[----:B------:R-:W1:Y:S02]  /*1c190*/  SYNCS.PHASECHK.TRANS64.TRYWAIT P0, [R7+URZ], R2 ;  /* 0x00000002070075a7 */ /* 0x000e64000800017f */
[----:B-1----:R-:W-:Y:S05]  /*1c1a0*/  @!P0 BRA `(.L_x_2546) ;  /* 0x00000020003c8947 */ /* 0x002fea0003800000 */
.L_x_2617:
[----:B------:R-:W-:Y:S05]  /*1c1b0*/  @!P2 BRA `(.L_x_2547) ;  /* 0x000000000004a947 */ /* 0x000fea0003800000 */
[----:B------:R-:W-:Y:S01]  /*1c1c0*/  BPT.TRAP 0x1 ;  /* 0x000000040000795c */ /* 0x000fe20000300000 */
.L_x_2547:
[----:B------:R-:W-:-:S04]  /*1c1d0*/  VIADD R0, R0, 0x38860 ;  /* 0x0003886000007836 */ /* 0x000fc80000000000 */
[----:B------:R-:W-:-:S04]  /*1c1e0*/  IMAD R4, R19, 0x8, R0 ;  /* 0x0000000813047824 */ /* 0x000fc800078e0200 */
[----:B------:R-:W2:Y:S02]  /*1c1f0*/  SYNCS.PHASECHK.TRANS64.TRYWAIT P0, [R4+URZ], R5 ;  /* 0x00000005040075a7 */ /* 0x000ea4000800017f */
[----:B--2---:R-:W-:Y:S05]  /*1c200*/  @!P0 BRA `(.L_x_2548) ;  /* 0x0000002000388947 */ /* 0x004fea0003800000 */
.L_x_2618:
[----:B------:R-:W-:-:S07]  /*1c210*/  IMAD R3, R3, 0x8, R0 ;  /* 0x0000000803037824 */ /* 0x000fce00078e0200 */
.L_x_2549:
[----:B---3--:R3:W4:Y:S02]  /*1c220*/  SYNCS.PHASECHK.TRANS64.TRYWAIT P0, [R3+URZ], R2 ;  /* 0x00000002030075a7 */ /* 0x008724000800017f */
[----:B----4-:R-:W-:Y:S05]  /*1c230*/  @!P0 NANOSLEEP.SYNCS 0x989680 ;  /* 0x009896800000895d */ /* 0x010fea0003900000 */
[----:B------:R-:W4:Y:S02]  /*1c240*/  @!P0 SYNCS.PHASECHK.TRANS64 P0, [R3+URZ], R2 ;  /* 0x00000002030085a7 */ /* 0x000f24000800007f */
[----:B----4-:R-:W-:Y:S05]  /*1c250*/  @!P0 BRA `(.L_x_2549) ;  /* 0xfffffffc00f08947 */ /* 0x010fea000383ffff */
.L_x_2542:
[----:B------:R-:W-:Y:S05]  /*1c260*/  BSYNC B0 ;  /* 0x0000000000007941 */ /* 0x000fea0003800000 */
.L_x_2541:
[----:B------:R-:W-:Y:S05]  /*1c270*/  EXIT ;  /* 0x000000000000794d */ /* 0x000fea0003800000 */
.L_x_2361:
[----:B------:R-:W-:-:S13]  /*1c280*/  R2UR UR4, R17 ;  /* 0x00000000110472ca */ /* 0x000fda00000e0000 */
[----:B0-----:R-:W-:-:S04]  /*1c290*/  IMAD.U32 R3, RZ, RZ, UR4 ;  /* 0x00000004ff037e24 */ /* 0x001fc8000f8e00ff */
[----:B------:R0:W1:Y:S03]  /*1c2a0*/  SYNCS.PHASECHK.TRANS64.TRYWAIT P1, [R3+URZ+0x38800], R0 ;  /* 0x03880000030075a7 */ /* 0x000066000802017f */
[----:B-1----:R-:W-:Y:S05]  /*1c2b0*/  @!P1 NANOSLEEP.SYNCS 0x989680 ;  /* 0x009896800000995d */ /* 0x002fea0003900000 */
[----:B------:R-:W1:Y:S02]  /*1c2c0*/  @!P1 SYNCS.PHASECHK.TRANS64 P1, [R3+URZ+0x38800], R0 ;  /* 0x03880000030095a7 */ /* 0x000e64000802007f */
[----:B-1----:R-:W-:Y:S05]  /*1c2d0*/  @!P1 BRA `(.L_x_2361) ;  /* 0xfffffffc00e89947 */ /* 0x002fea000383ffff */
[----:B------:R-:W-:Y:S05]  /*1c2e0*/  BRA `(.L_x_2550) ;  /* 0xfffffe6000287947 */ /* 0x000fea000383ffff */
.L_x_2365:
[----:B-1----:R1:W2:Y:S02]  /*1c2f0*/  SYNCS.PHASECHK.TRANS64.TRYWAIT P2, [R0+URZ+0x38830], R3 ;  /* 0x03883003000075a7 */ /* 0x0022a4000804017f */
[----:B--2---:R-:W-:Y:S05]  /*1c300*/  @!P2 NANOSLEEP.SYNCS 0x989680 ;  /* 0x009896800000a95d */ /* 0x004fea0003900000 */
[----:B------:R-:W2:Y:S02]  /*1c310*/  @!P2 SYNCS.PHASECHK.TRANS64 P2, [R0+URZ+0x38830], R3 ;  /* 0x038830030000a5a7 */ /* 0x000ea4000804007f */
[----:B--2---:R-:W-:Y:S05]  /*1c320*/  @!P2 BRA `(.L_x_2365) ;  /* 0xfffffffc00f0a947 */ /* 0x004fea000383ffff */
[----:B------:R-:W-:Y:S05]  /*1c330*/  BRA `(.L_x_2364) ;  /* 0xfffffe6000587947 */ /* 0x000fea000383ffff */
.L_x_2370:
[----:B------:R-:W-:-:S13]  /*1c340*/  R2UR UR4, R3 ;  /* 0x00000000030472ca */ /* 0x000fda00000e0000 */
[----:B-1----:R-:W-:-:S04]  /*1c350*/  IMAD.U32 R152, RZ, RZ, UR4 ;  /* 0x00000004ff987e24 */ /* 0x002fc8000f8e00ff */
[----:B------:R1:W2:Y:S03]  /*1c360*/  SYNCS.PHASECHK.TRANS64.TRYWAIT P3, [R152+URZ+0x38830], R4 ;  /* 0x03883004980075a7 */ /* 0x0002a6000806017f */
[----:B--2---:R-:W-:Y:S05]  /*1c370*/  @!P3 NANOSLEEP.SYNCS 0x989680 ;  /* 0x009896800000b95d */ /* 0x004fea0003900000 */
[----:B------:R-:W2:Y:S02]  /*1c380*/  @!P3 SYNCS.PHASECHK.TRANS64 P3, [R152+URZ+0x38830], R4 ;  /* 0x038830049800b5a7 */ /* 0x000ea4000806007f */
[----:B--2---:R-:W-:Y:S05]  /*1c390*/  @!P3 BRA `(.L_x_2370) ;  /* 0xfffffffc00e8b947 */ /* 0x004fea000383ffff */
[----:B------:R-:W-:Y:S05]  /*1c3a0*/  BRA `(.L_x_2369) ;  /* 0xfffffea000a87947 */ /* 0x000fea000383ffff */
.L_x_2374:
[----:B--2---:R-:W-:-:S04]  /*1c3b0*/  IMAD.U32 R2, RZ, RZ, UR4 ;  /* 0x00000004ff027e24 */ /* 0x004fc8000f8e00ff */
[----:B------:R2:W3:Y:S03]  /*1c3c0*/  SYNCS.PHASECHK.TRANS64.TRYWAIT P3, [R2+URZ+0x38850], R0 ;  /* 0x03885000020075a7 */ /* 0x0004e6000806017f */
[----:B---3--:R-:W-:Y:S05]  /*1c3d0*/  @!P3 NANOSLEEP.SYNCS 0x989680 ;  /* 0x009896800000b95d */ /* 0x008fea0003900000 */
[----:B------:R-:W3:Y:S02]  /*1c3e0*/  @!P3 SYNCS.PHASECHK.TRANS64 P3, [R2+URZ+0x38850], R0 ;  /* 0x038850000200b5a7 */ /* 0x000ee4000806007f */
[----:B---3--:R-:W-:Y:S05]  /*1c3f0*/  @!P3 BRA `(.L_x_2374) ;  /* 0xfffffffc00ecb947 */ /* 0x008fea000383ffff */
[----:B------:R-:W-:Y:S05]  /*1c400*/  BRA `(.L_x_2373) ;  /* 0xfffffec400cc7947 */ /* 0x000fea000383ffff */
.L_x_2380:
[----:B-1----:R-:W-:-:S04]  /*1c410*/  IMAD.U32 R4, RZ, RZ, UR4 ;  /* 0x00000004ff047e24 */ /* 0x002fc8000f8e00ff */
[----:B------:R1:W2:Y:S03]  /*1c420*/  SYNCS.PHASECHK.TRANS64.TRYWAIT P2, [R4+URZ+0x38830], R3 ;  /* 0x03883003040075a7 */ /* 0x0002a6000804017f */
[----:B--2---:R-:W-:Y:S05]  /*1c430*/  @!P2 NANOSLEEP.SYNCS 0x989680 ;  /* 0x009896800000a95d */ /* 0x004fea0003900000 */
[----:B------:R-:W2:Y:S02]  /*1c440*/  @!P2 SYNCS.PHASECHK.TRANS64 P2, [R4+URZ+0x38830], R3 ;  /* 0x038830030400a5a7 */ /* 0x000ea4000804007f */
[----:B--2---:R-:W-:Y:S05]  /*1c450*/  @!P2 BRA `(.L_x_2380) ;  /* 0xfffffffc00eca947 */ /* 0x004fea000383ffff */
[----:B------:R-:W-:Y:S05]  /*1c460*/  BRA `(.L_x_2379) ;  /* 0xfffffee4000c7947 */ /* 0x000fea000383ffff */
.L_x_2384:
[----:B---3--:R-:W-:-:S04]  /*1c470*/  IMAD.U32 R2, RZ, RZ, UR4 ;  /* 0x00000004ff027e24 */ /* 0x008fc8000f8e00ff */
[----:B------:R3:W4:Y:S03]  /*1c480*/  SYNCS.PHASECHK.TRANS64.TRYWAIT P2, [R2+URZ+0x38850], R0 ;  /* 0x03885000020075a7 */ /* 0x000726000804017f */
[----:B----4-:R-:W-:Y:S05]  /*1c490*/  @!P2 NANOSLEEP.SYNCS 0x989680 ;  /* 0x009896800000a95d */ /* 0x010fea0003900000 */
[----:B------:R-:W4:Y:S02]  /*1c4a0*/  @!P2 SYNCS.PHASECHK.TRANS64 P2, [R2+URZ+0x38850], R0 ;  /* 0x038850000200a5a7 */ /* 0x000f24000804007f */
[----:B----4-:R-:W-:Y:S05]  /*1c4b0*/  @!P2 BRA `(.L_x_2384) ;  /* 0xfffffffc00eca947 */ /* 0x010fea000383ffff */
[----:B------:R-:W-:Y:S05]  /*1c4c0*/  BRA `(.L_x_2383) ;  /* 0xffffff0800347947 */ /* 0x000fea000383ffff */
.L_x_2389:
[----:B-1----:R-:W-:-:S04]  /*1c4d0*/  IMAD.U32 R7, RZ, RZ, UR8 ;  /* 0x00000008ff077e24 */ /* 0x002fc8000f8e00ff */
[----:B------:R1:W2:Y:S03]  /*1c4e0*/  SYNCS.PHASECHK.TRANS64.TRYWAIT P0, [R7+URZ+0x38850], R0 ;  /* 0x03885000070075a7 */ /* 0x0002a6000800017f */
[----:B--2---:R-:W-:Y:S05]  /*1c4f0*/  @!P0 NANOSLEEP.SYNCS 0x989680 ;  /* 0x009896800000895d */ /* 0x004fea0003900000 */
[----:B------:R-:W2:Y:S02]  /*1c500*/  @!P0 SYNCS.PHASECHK.TRANS64 P0, [R7+URZ+0x38850], R0 ;  /* 0x03885000070085a7 */ /* 0x000ea4000800007f */
[----:B--2---:R-:W-:Y:S05]  /*1c510*/  @!P0 BRA `(.L_x_2389) ;  /* 0xfffffffc00ec8947 */ /* 0x004fea000383ffff */
[----:B------:R-:W-:Y:S05]  /*1c520*/  BRA `(.L_x_2388) ;  /* 0xffffff2400847947 */ /* 0x000fea000383ffff */
.L_x_2436:
        /* <DEDUP_REMOVED lines=8> */
[----:B--2---:R-:W-:Y:S05]  /*1c5b0*/  WARPSYNC.COLLECTIVE R15, `(.L_x_2552) ;  /* 0x000000000f087348 */ /* 0x004fea0003c00000 */
[----:B------:R0:W1:Y:S02]  /*1c5c0*/  SHFL.IDX P6, R14, R13, R12, R11 ;  /* 0x0000000c0d0e7389 */ /* 0x00006400000c000b */
[----:B012---:R-:W-:Y:S01]  /*1c5d0*/  ENDCOLLECTIVE ;  /* 0x000000000000791b */ /* 0x007fe20003800000 */
.L_x_2552:
[----:B------:R-:W-:Y:S05]  /*1c5e0*/  BSYNC B0 ;  /* 0x0000000000007941 */ /* 0x000fea0003800000 */
.L_x_2551:
[----:B------:R-:W-:Y:S05]  /*1c5f0*/  BRA `(.L_x_2553) ;  /* 0xffffffa0002c7947 */ /* 0x000fea000383ffff */
.L_x_2438:
[----:B------:R-:W-:Y:S01]  /*1c600*/  BSSY B0, `(.L_x_2554) ;  /* 0x0000006000007945 */ /* 0x000fe20003800000 */
[----:B------:R-:W-:-:S07]  /*1c610*/  IMAD.MOV.U32 R15, RZ, RZ, -0x1 ;  /* 0xffffffffff0f7424 */ /* 0x000fce00078e00ff */
[----:B--23--:R-:W-:Y:S05]  /*1c620*/  WARPSYNC.COLLECTIVE R15, `(.L_x_2555) ;  /* 0x000000000f0c7348 */ /* 0x00cfea0003c00000 */
[----:B------:R-:W-:Y:S02]  /*1c630*/  ELECT P6, UR62, PT ;  /* 0x00000000003e782f */ /* 0x000fe400038c0000 */
[----:B------:R-:W-:Y:S01]  /*1c640*/  MOV R14, UR62 ;  /* 0x0000003e000e7c02 */ /* 0x000fe20008000f00 */
[----:B--23--:R-:W-:Y:S10]  /*1c650*/  ENDCOLLECTIVE ;  /* 0x000000000000791b */ /* 0x00cff40003800000 */
.L_x_2555:
[----:B------:R-:W-:Y:S05]  /*1c660*/  BSYNC B0 ;  /* 0x0000000000007941 */ /* 0x000fea0003800000 */
.L_x_2554:
[----:B------:R-:W-:Y:S05]  /*1c670*/  BRA `(.L_x_2556) ;  /* 0xffffffa000307947 */ /* 0x000fea000383ffff */
.L_x_2440:
[----:B0-----:R0:W1:Y:S02]  /*1c680*/  SYNCS.PHASECHK.TRANS64.TRYWAIT P0, [R0+URZ+0x38840], R2 ;  /* 0x03884002000075a7 */ /* 0x001064000800017f */
[----:B-1----:R-:W-:Y:S05]  /*1c690*/  @!P0 NANOSLEEP.SYNCS 0x989680 ;  /* 0x009896800000895d */ /* 0x002fea0003900000 */
[----:B------:R-:W1:Y:S02]  /*1c6a0*/  @!P0 SYNCS.PHASECHK.TRANS64 P0, [R0+URZ+0x38840], R2 ;  /* 0x03884002000085a7 */ /* 0x000e64000800007f */
[----:B-1----:R-:W-:Y:S05]  /*1c6b0*/  @!P0 BRA `(.L_x_2440) ;  /* 0xfffffffc00f08947 */ /* 0x002fea000383ffff */
[----:B------:R-:W-:Y:S05]  /*1c6c0*/  BRA `(.L_x_2557) ;  /* 0xffffffa000947947 */ /* 0x000fea000383ffff */
.L_x_2444:
[----:B------:R-:W2:Y:S01]  /*1c6d0*/  LDL.LU R11, [R1+0x34] ;  /* 0x00003400010b7983 */ /* 0x000ea20000300800 */
[----:B------:R-:W-:Y:S02]  /*1c6e0*/  IMAD.MOV.U32 R13, RZ, RZ, R3 ;  /* 0x000000ffff0d7224 */ /* 0x000fe400078e0003 */
[----:B------:R-:W-:Y:S01]  /*1c6f0*/  IMAD.MOV.U32 R12, RZ, RZ, RZ ;  /* 0x000000ffff0c7224 */ /* 0x000fe200078e00ff */
[----:B------:R-:W0:Y:S01]  /*1c700*/  S2R R5, SR_TID.X ;  /* 0x0000000000057919 */ /* 0x000e220000002100 */
[----:B------:R-:W-:Y:S01]  /*1c710*/  IMAD.MOV.U32 R15, RZ, RZ, -0x1 ;  /* 0xffffffffff0f7424 */ /* 0x000fe200078e00ff */
[----:B0-----:R-:W-:-:S04]  /*1c720*/  LOP3.LUT R5, R5, 0x7f, RZ, 0xc0, !PT ;  /* 0x0000007f05057812 */ /* 0x001fc800078ec0ff */
[----:B------:R-:W-:-:S05]  /*1c730*/  SHF.R.U32.HI R5, RZ, 0x3, R5 ;  /* 0x00000003ff057819 */ /* 0x000fca0000011605 */
[----:B------:R-:W-:-:S04]  /*1c740*/  IMAD R2, R8, 0x80, R5 ;  /* 0x0000008008027824 */ /* 0x000fc800078e0205 */
[----:B------:R-:W-:Y:S02]  /*1c750*/  VIADD R5, R2, 0x10 ;  /* 0x0000001002057836 */ /* 0x000fe40000000000 */
[----:B--2---:R-:W-:Y:S02]  /*1c760*/  IMAD R0, R11, R7, RZ ;  /* 0x000000070b007224 */ /* 0x004fe400078e02ff */
[----:B------:R-:W-:-:S03]  /*1c770*/  IMAD.MOV.U32 R11, RZ, RZ, 0x181f ;  /* 0x0000181fff0b7424 */ /* 0x000fc600078e00ff */
[----:B------:R-:W-:-:S13]  /*1c780*/  ISETP.GE.AND P5, PT, R2, R0, PT ;  /* 0x000000000200720c */ /* 0x000fda0003fa6270 */
[----:B-----5:R-:W-:Y:S05]  /*1c790*/  WARPSYNC.COLLECTIVE R15, `(.L_x_2558) ;  /* 0x000000000f087348 */ /* 0x020fea0003c00000 */
[----:B------:R0:W1:Y:S02]  /*1c7a0*/  SHFL.IDX P6, R14, R13, R12, R11 ;  /* 0x0000000c0d0e7389 */ /* 0x00006400000c000b */
[----:B01---5:R-:W-:Y:S01]  /*1c7b0*/  ENDCOLLECTIVE ;  /* 0x000000000000791b */ /* 0x023fe20003800000 */
.L_x_2558:
[----:B------:R-:W-:Y:S02]  /*1c7c0*/  IMAD.MOV.U32 R13, RZ, RZ, R4 ;  /* 0x000000ffff0d7224 */ /* 0x000fe400078e0004 */
[----:B------:R-:W-:-:S07]  /*1c7d0*/  IMAD.MOV.U32 R6, RZ, RZ, R14 ;  /* 0x000000ffff067224 */ /* 0x000fce00078e000e */
[----:B------:R-:W-:Y:S05]  /*1c7e0*/  WARPSYNC.COLLECTIVE R15, `(.L_x_2559) ;  /* 0x000000000f087348 */ /* 0x000fea0003c00000 */
[----:B------:R0:W1:Y:S02]  /*1c7f0*/  SHFL.IDX P6, R14, R13, R12, R11 ;  /* 0x0000000c0d0e7389 */ /* 0x00006400000c000b */
[----:B01----:R-:W-:Y:S01]  /*1c800*/  ENDCOLLECTIVE ;  /* 0x000000000000791b */ /* 0x003fe20003800000 */
.L_x_2559:
        /* <DEDUP_REMOVED lines=20> */
.L_x_2560:
[----:B------:R-:W-:Y:S02]  /*1c950*/  IMAD.MOV.U32 R13, RZ, RZ, R4 ;  /* 0x000000ffff0d7224 */ /* 0x000fe400078e0004 */
[----:B------:R-:W-:-:S07]  /*1c960*/  IMAD.MOV.U32 R6, RZ, RZ, R14 ;  /* 0x000000ffff067224 */ /* 0x000fce00078e000e */
[----:B------:R-:W-:Y:S05]  /*1c970*/  WARPSYNC.COLLECTIVE R15, `(.L_x_2561) ;  /* 0x000000000f087348 */ /* 0x000fea0003c00000 */
[----:B------:R0:W1:Y:S02]  /*1c980*/  SHFL.IDX P6, R14, R13, R12, R11 ;  /* 0x0000000c0d0e7389 */ /* 0x00006400000c000b */
[----:B01----:R-:W-:Y:S01]  /*1c990*/  ENDCOLLECTIVE ;  /* 0x000000000000791b */ /* 0x003fe20003800000 */
.L_x_2561:
        /* <DEDUP_REMOVED lines=20> */
.L_x_2562:
[----:B------:R-:W-:Y:S02]  /*1cae0*/  IMAD.MOV.U32 R13, RZ, RZ, R4 ;  /* 0x000000ffff0d7224 */ /* 0x000fe400078e0004 */
[----:B------:R-:W-:-:S07]  /*1caf0*/  IMAD.MOV.U32 R6, RZ, RZ, R14 ;  /* 0x000000ffff067224 */ /* 0x000fce00078e000e */
[----:B------:R-:W-:Y:S05]  /*1cb00*/  WARPSYNC.COLLECTIVE R15, `(.L_x_2563) ;  /* 0x000000000f087348 */ /* 0x000fea0003c00000 */
[----:B------:R0:W1:Y:S02]  /*1cb10*/  SHFL.IDX P6, R14, R13, R12, R11 ;  /* 0x0000000c0d0e7389 */ /* 0x00006400000c000b */
[----:B01----:R-:W-:Y:S01]  /*1cb20*/  ENDCOLLECTIVE ;  /* 0x000000000000791b */ /* 0x003fe20003800000 */
.L_x_2563:
        /* <DEDUP_REMOVED lines=20> */
.L_x_2564:
[----:B------:R-:W-:Y:S02]  /*1cc70*/  IMAD.MOV.U32 R13, RZ, RZ, R4 ;  /* 0x000000ffff0d7224 */ /* 0x000fe400078e0004 */
[----:B------:R-:W-:-:S07]  /*1cc80*/  IMAD.MOV.U32 R6, RZ, RZ, R14 ;  /* 0x000000ffff067224 */ /* 0x000fce00078e000e */
[----:B------:R-:W-:Y:S05]  /*1cc90*/  WARPSYNC.COLLECTIVE R15, `(.L_x_2565) ;  /* 0x000000000f087348 */ /* 0x000fea0003c00000 */
[----:B------:R0:W1:Y:S02]  /*1cca0*/  SHFL.IDX P6, R14, R13, R12, R11 ;  /* 0x0000000c0d0e7389 */ /* 0x00006400000c000b */
[----:B01----:R-:W-:Y:S01]  /*1ccb0*/  ENDCOLLECTIVE ;  /* 0x000000000000791b */ /* 0x003fe20003800000 */
.L_x_2565:
        /* <DEDUP_REMOVED lines=20> */
.L_x_2566:
[----:B------:R-:W-:Y:S02]  /*1ce00*/  IMAD.MOV.U32 R13, RZ, RZ, R4 ;  /* 0x000000ffff0d7224 */ /* 0x000fe400078e0004 */
[----:B------:R-:W-:-:S07]  /*1ce10*/  IMAD.MOV.U32 R6, RZ, RZ, R14 ;  /* 0x000000ffff067224 */ /* 0x000fce00078e000e */
[----:B------:R-:W-:Y:S05]  /*1ce20*/  WARPSYNC.COLLECTIVE R15, `(.L_x_2567) ;  /* 0x000000000f087348 */ /* 0x000fea0003c00000 */
[----:B------:R0:W1:Y:S02]  /*1ce30*/  SHFL.IDX P6, R14, R13, R12, R11 ;  /* 0x0000000c0d0e7389 */ /* 0x00006400000c000b */
[----:B01----:R-:W-:Y:S01]  /*1ce40*/  ENDCOLLECTIVE ;  /* 0x000000000000791b */ /* 0x003fe20003800000 */
.L_x_2567:
        /* <DEDUP_REMOVED lines=20> */
.L_x_2568:
[----:B------:R-:W-:Y:S02]  /*1cf90*/  IMAD.MOV.U32 R13, RZ, RZ, R4 ;  /* 0x000000ffff0d7224 */ /* 0x000fe400078e0004 */
[----:B------:R-:W-:-:S07]  /*1cfa0*/  IMAD.MOV.U32 R6, RZ, RZ, R14 ;  /* 0x000000ffff067224 */ /* 0x000fce00078e000e */
[----:B------:R-:W-:Y:S05]  /*1cfb0*/  WARPSYNC.COLLECTIVE R15, `(.L_x_2569) ;  /* 0x000000000f087348 */ /* 0x000fea0003c00000 */
[----:B------:R0:W1:Y:S02]  /*1cfc0*/  SHFL.IDX P6, R14, R13, R12, R11 ;  /* 0x0000000c0d0e7389 */ /* 0x00006400000c000b */
[----:B01----:R-:W-:Y:S01]  /*1cfd0*/  ENDCOLLECTIVE ;  /* 0x000000000000791b */ /* 0x003fe20003800000 */
.L_x_2569:
        /* <DEDUP_REMOVED lines=18> */
.L_x_2570:
[----:B------:R-:W-:-:S05]  /*1d100*/  VIADD R7, R2, 0x60 ;  /* 0x0000006002077836 */ /* 0x000fca0000000000 */
[----:B------:R-:W-:Y:S01]  /*1d110*/  ISETP.GE.AND P5, PT, R7, R0, PT ;  /* 0x000000000700720c */ /* 0x000fe20003fa6270 */
[----:B------:R-:W-:Y:S02]  /*1d120*/  IMAD.MOV.U32 R13, RZ, RZ, R4 ;  /* 0x000000ffff0d7224 */ /* 0x000fe400078e0004 */
[----:B------:R-:W-:-:S10]  /*1d130*/  IMAD.MOV.U32 R8, RZ, RZ, R14 ;  /* 0x000000ffff087224 */ /* 0x000fd400078e000e */
[----:B------:R-:W-:Y:S05]  /*1d140*/  WARPSYNC.COLLECTIVE R15, `(.L_x_2571) ;  /* 0x000000000f087348 */ /* 0x000fea0003c00000 */
[----:B------:R0:W1:Y:S02]  /*1d150*/  SHFL.IDX P6, R14, R13, R12, R11 ;  /* 0x0000000c0d0e7389 */ /* 0x00006400000c000b */
[----:B01----:R-:W-:Y:S01]  /*1d160*/  ENDCOLLECTIVE ;  /* 0x000000000000791b */ /* 0x003fe20003800000 */
.L_x_2571:
        /* <DEDUP_REMOVED lines=18> */
.L_x_2572:
[----:B------:R-:W-:Y:S02]  /*1d290*/  IMAD.MOV.U32 R13, RZ, RZ, R4 ;  /* 0x000000ffff0d7224 */ /* 0x000fe400078e0004 */
[----:B------:R-:W-:-:S07]  /*1d2a0*/  IMAD.MOV.U32 R5, RZ, RZ, R14 ;  /* 0x000000ffff057224 */ /* 0x000fce00078e000e */
[----:B------:R-:W-:Y:S05]  /*1d2b0*/  WARPSYNC.COLLECTIVE R15, `(.L_x_2573) ;  /* 0x000000000f087348 */ /* 0x000fea0003c00000 */
[----:B------:R0:W1:Y:S02]  /*1d2c0*/  SHFL.IDX P6, R14, R13, R12, R11 ;  /* 0x0000000c0d0e7389 */ /* 0x00006400000c000b */
[----:B01----:R-:W-:Y:S01]  /*1d2d0*/  ENDCOLLECTIVE ;  /* 0x000000000000791b */ /* 0x003fe20003800000 */
.L_x_2573:
[----:B------:R-:W-:Y:S01]  /*1d2e0*/  IMAD.MOV.U32 R3, RZ, RZ, R14 ;  /* 0x000000ffff037224 */ /* 0x000fe200078e000e */
[----:B------:R-:W-:Y:S06]  /*1d2f0*/  BRA `(.L_x_2574) ;  /* 0xffffffa400607947 */ /* 0x000fec000383ffff */
.L_x_2449:
[----:B0-----:R0:W3:Y:S02]  /*1d300*/  SYNCS.PHASECHK.TRANS64.TRYWAIT P0, [R18+URZ+0x38820], R0 ;  /* 0x03882000120075a7 */ /* 0x0010e4000800017f */
[----:B---3--:R-:W-:Y:S05]  /*1d310*/  @!P0 NANOSLEEP.SYNCS 0x989680 ;  /* 0x009896800000895d */ /* 0x008fea0003900000 */
[----:B------:R-:W3:Y:S02]  /*1d320*/  @!P0 SYNCS.PHASECHK.TRANS64 P0, [R18+URZ+0x38820], R0 ;  /* 0x03882000120085a7 */ /* 0x000ee4000800007f */
[----:B---3--:R-:W-:Y:S05]  /*1d330*/  @!P0 BRA `(.L_x_2449) ;  /* 0xfffffffc00f08947 */ /* 0x008fea000383ffff */
[----:B------:R-:W-:Y:S05]  /*1d340*/  BRA `(.L_x_2575) ;  /* 0xffffffa400dc7947 */ /* 0x000fea000383ffff */
.L_x_2458:
[----:B-1----:R1:W2:Y:S02]  /*1d350*/  SYNCS.PHASECHK.TRANS64.TRYWAIT P0, [R3+URZ+0x38840], R2 ;  /* 0x03884002030075a7 */ /* 0x0022a4000800017f */
[----:B--2---:R-:W-:Y:S05]  /*1d360*/  @!P0 NANOSLEEP.SYNCS 0x989680 ;  /* 0x009896800000895d */ /* 0x004fea0003900000 */
[----:B------:R-:W2:Y:S02]  /*1d370*/  @!P0 SYNCS.PHASECHK.TRANS64 P0, [R3+URZ+0x38840], R2 ;  /* 0x03884002030085a7 */ /* 0x000ea4000800007f */
[----:B--2---:R-:W-:Y:S05]  /*1d380*/  @!P0 BRA `(.L_x_2458) ;  /* 0xfffffffc00f08947 */ /* 0x004fea000383ffff */
[----:B------:R-:W-:Y:S05]  /*1d390*/  BRA `(.L_x_2576) ;  /* 0xffffffa800bc7947 */ /* 0x000fea000383ffff */
.L_x_2466:
[----:B0-----:R0:W1:Y:S02]  /*1d3a0*/  SYNCS.PHASECHK.TRANS64.TRYWAIT P0, [R3+URZ+0x60], R2 ;  /* 0x00006002030075a7 */ /* 0x001064000800017f */
[----:B-1----:R-:W-:Y:S05]  /*1d3b0*/  @!P0 NANOSLEEP.SYNCS 0x989680 ;  /* 0x009896800000895d */ /* 0x002fea0003900000 */
[----:B------:R-:W1:Y:S02]  /*1d3c0*/  @!P0 SYNCS.PHASECHK.TRANS64 P0, [R3+URZ+0x60], R2 ;  /* 0x00006002030085a7 */ /* 0x000e64000800007f */
[----:B-1----:R-:W-:Y:S05]  /*1d3d0*/  @!P0 BRA `(.L_x_2466) ;  /* 0xfffffffc00f08947 */ /* 0x002fea000383ffff */
[----:B------:R-:W-:Y:S05]  /*1d3e0*/  BRA `(.L_x_2577) ;  /* 0xffffffb000107947 */ /* 0x000fea000383ffff */
.L_x_2477:
[----:B-1----:R1:W2:Y:S02]  /*1d3f0*/  SYNCS.PHASECHK.TRANS64.TRYWAIT P0, [R3+URZ+0x38840], R2 ;  /* 0x03884002030075a7 */ /* 0x0022a4000800017f */
[----:B--2---:R-:W-:Y:S05]  /*1d400*/  @!P0 NANOSLEEP.SYNCS 0x989680 ;  /* 0x009896800000895d */ /* 0x004fea0003900000 */
[----:B------:R-:W2:Y:S02]  /*1d410*/  @!P0 SYNCS.PHASECHK.TRANS64 P0, [R3+URZ+0x38840], R2 ;  /* 0x03884002030085a7 */ /* 0x000ea4000800007f */
[----:B--2---:R-:W-:Y:S05]  /*1d420*/  @!P0 BRA `(.L_x_2477) ;  /* 0xfffffffc00f08947 */ /* 0x004fea000383ffff */
[----:B------:R-:W-:Y:S05]  /*1d430*/  BRA `(.L_x_2578) ;  /* 0xffffffb8001c7947 */ /* 0x000fea000383ffff */
.L_x_2485:
[----:B0-----:R0:W1:Y:S02]  /*1d440*/  SYNCS.PHASECHK.TRANS64.TRYWAIT P0, [R2+URZ+0x60], R3 ;  /* 0x00006003020075a7 */ /* 0x001064000800017f */
[----:B-1----:R-:W-:Y:S05]  /*1d450*/  @!P0 NANOSLEEP.SYNCS 0x989680 ;  /* 0x009896800000895d */ /* 0x002fea0003900000 */
[----:B------:R-:W1:Y:S02]  /*1d460*/  @!P0 SYNCS.PHASECHK.TRANS64 P0, [R2+URZ+0x60], R3 ;  /* 0x00006003020085a7 */ /* 0x000e64000800007f */
[----:B-1----:R-:W-:Y:S05]  /*1d470*/  @!P0 BRA `(.L_x_2485) ;  /* 0xfffffffc00f08947 */ /* 0x002fea000383ffff */
[----:B------:R-:W-:Y:S05]  /*1d480*/  BRA `(.L_x_2579) ;  /* 0xffffffbc00707947 */ /* 0x000fea000383ffff */
.L_x_2496:
[----:B--2---:R2:W3:Y:S02]  /*1d490*/  SYNCS.PHASECHK.TRANS64.TRYWAIT P0, [R2+URZ+0x38840], R3 ;  /* 0x03884003020075a7 */ /* 0x0044e4000800017f */
[----:B---3--:R-:W-:Y:S05]  /*1d4a0*/  @!P0 NANOSLEEP.SYNCS 0x989680 ;  /* 0x009896800000895d */ /* 0x008fea0003900000 */
[----:B------:R-:W3:Y:S02]  /*1d4b0*/  @!P0 SYNCS.PHASECHK.TRANS64 P0, [R2+URZ+0x38840], R3 ;  /* 0x03884003020085a7 */ /* 0x000ee4000800007f */
[----:B---3--:R-:W-:Y:S05]  /*1d4c0*/  @!P0 BRA `(.L_x_2496) ;  /* 0xfffffffc00f08947 */ /* 0x008fea000383ffff */
[----:B------:R-:W-:Y:S05]  /*1d4d0*/  BRA `(.L_x_2580) ;  /* 0xffffffc4004c7947 */ /* 0x000fea000383ffff */
.L_x_2504:
[----:B0-----:R0:W1:Y:S02]  /*1d4e0*/  SYNCS.PHASECHK.TRANS64.TRYWAIT P0, [R2+URZ+0x60], R5 ;  /* 0x00006005020075a7 */ /* 0x001064000800017f */
[----:B-1----:R-:W-:Y:S05]  /*1d4f0*/  @!P0 NANOSLEEP.SYNCS 0x989680 ;  /* 0x009896800000895d */ /* 0x002fea0003900000 */
[----:B------:R-:W1:Y:S02]  /*1d500*/  @!P0 SYNCS.PHASECHK.TRANS64 P0, [R2+URZ+0x60], R5 ;  /* 0x00006005020085a7 */ /* 0x000e64000800007f */
[----:B-1----:R-:W-:Y:S05]  /*1d510*/  @!P0 BRA `(.L_x_2504) ;  /* 0xfffffffc00f08947 */ /* 0x002fea000383ffff */
[----:B------:R-:W-:Y:S05]  /*1d520*/  BRA `(.L_x_2581) ;  /* 0xffffffc800a07947 */ /* 0x000fea000383ffff */
.L_x_2517:
[----:B--2---:R2:W3:Y:S02]  /*1d530*/  SYNCS.PHASECHK.TRANS64.TRYWAIT P0, [R0+URZ+0x38860], R2 ;  /* 0x03886002000075a7 */ /* 0x0044e4000800017f */
[----:B---3--:R-:W-:Y:S05]  /*1d540*/  @!P0 NANOSLEEP.SYNCS 0x989680 ;  /* 0x009896800000895d */ /* 0x008fea0003900000 */
[----:B------:R-:W3:Y:S02]  /*1d550*/  @!P0 SYNCS.PHASECHK.TRANS64 P0, [R0+URZ+0x38860], R2 ;  /* 0x03886002000085a7 */ /* 0x000ee4000800007f */
[----:B---3--:R-:W-:Y:S05]  /*1d560*/  @!P0 BRA `(.L_x_2517) ;  /* 0xfffffffc00f08947 */ /* 0x008fea000383ffff */
[----:B------:R-:W-:Y:S05]  /*1d570*/  BRA `(.L_x_2582) ;  /* 0xffffffd000687947 */ /* 0x000fea000383ffff */
.L_x_2526:
[----:B------:R-:W2:Y:S01]  /*1d580*/  LDL R0, [R1] ;  /* 0x0000000001007983 */ /* 0x000ea20000100800 */
[----:B------:R-:W-:Y:S01]  /*1d590*/  BSSY B0, `(.L_x_2583) ;  /* 0x0000008000007945 */ /* 0x000fe20003800000 */
[----:B0-----:R-:W-:Y:S02]  /*1d5a0*/  IMAD.MOV.U32 R12, RZ, RZ, RZ ;  /* 0x000000ffff0c7224 */ /* 0x001fe400078e00ff */
[----:B------:R-:W-:Y:S02]  /*1d5b0*/  IMAD.MOV.U32 R11, RZ, RZ, 0x1f ;  /* 0x0000001fff0b7424 */ /* 0x000fe400078e00ff */
[----:B------:R-:W-:Y:S02]  /*1d5c0*/  IMAD.MOV.U32 R15, RZ, RZ, -0x1 ;  /* 0xffffffffff0f7424 */ /* 0x000fe400078e00ff */
[----:B--2---:R-:W-:-:S07]  /*1d5d0*/  IMAD.MOV.U32 R13, RZ, RZ, R0 ;  /* 0x000000ffff0d7224 */ /* 0x004fce00078e0000 */
[----:B-1----:R-:W-:Y:S05]  /*1d5e0*/  WARPSYNC.COLLECTIVE R15, `(.L_x_2584) ;  /* 0x000000000f087348 */ /* 0x002fea0003c00000 */
[----:B------:R0:W2:Y:S02]  /*1d5f0*/  SHFL.IDX P6, R14, R13, R12, R11 ;  /* 0x0000000c0d0e7389 */ /* 0x0000a400000c000b */
[----:B012---:R-:W-:Y:S01]  /*1d600*/  ENDCOLLECTIVE ;  /* 0x000000000000791b */ /* 0x007fe20003800000 */
.L_x_2584:
[----:B------:R-:W-:Y:S05]  /*1d610*/  BSYNC B0 ;  /* 0x0000000000007941 */ /* 0x000fea0003800000 */
.L_x_2583:
        /* <DEDUP_REMOVED lines=9> */
.L_x_2585:
        /* <DEDUP_REMOVED lines=14> */
[C---:B------:R-:W-:Y:S02]  /*1d790*/  ISETP.GE.U32.AND P3, PT, R10.reuse, 0x4, PT ;  /* 0x000000040a00780c */ /* 0x040fe40003f66070 */
[C---:B------:R-:W-:Y:S02]  /*1d7a0*/  ISETP.GE.U32.AND P4, PT, R10.reuse, 0x8, PT ;  /* 0x000000080a00780c */ /* 0x040fe40003f86070 */
[----:B------:R-:W-:Y:S01]  /*1d7b0*/  ISETP.GE.U32.AND P5, PT, R10, 0x10, PT ;  /* 0x000000100a00780c */ /* 0x000fe20003fa6070 */
[----:B--2---:R-:W-:-:S02]  /*1d7c0*/  @!P1 IMAD.MOV.U32 R6, RZ, RZ, R5 ;  /* 0x000000ffff069224 */ /* 0x004fc400078e0005 */
[----:B------:R-:W-:Y:S02]  /*1d7d0*/  IMAD.MOV.U32 R5, RZ, RZ, RZ ;  /* 0x000000ffff057224 */ /* 0x000fe400078e00ff */
[----:B---3--:R-:W-:Y:S01]  /*1d7e0*/  @!P1 IMAD.MOV.U32 R7, RZ, RZ, R2 ;  /* 0x000000ffff079224 */ /* 0x008fe200078e0002 */
[----:B------:R-:W-:-:S03]  /*1d7f0*/  ISETP.NE.AND P1, PT, R10, RZ, PT ;  /* 0x000000ff0a00720c */ /* 0x000fc60003f25270 */
[----:B------:R-:W-:-:S04]  /*1d800*/  IMAD R2, R7, R6, RZ ;  /* 0x0000000607027224 */ /* 0x000fc800078e02ff */
[----:B------:R-:W-:-:S07]  /*1d810*/  IMAD.MOV.U32 R13, RZ, RZ, R2 ;  /* 0x000000ffff0d7224 */ /* 0x000fce00078e0002 */
[----:B------:R-:W-:Y:S05]  /*1d820*/  WARPSYNC.COLLECTIVE R15, `(.L_x_2586) ;  /* 0x000000000f087348 */ /* 0x000fea0003c00000 */
[----:B------:R0:W1:Y:S02]  /*1d830*/  SHFL.UP P6, R14, R13, R12, R11 ;  /* 0x0400000c0d0e7389 */ /* 0x00006400000c000b */
[----:B01----:R-:W-:Y:S01]  /*1d840*/  ENDCOLLECTIVE ;  /* 0x000000000000791b */ /* 0x003fe20003800000 */
.L_x_2586:
        /* <DEDUP_REMOVED lines=8> */
.L_x_2587:
        /* <DEDUP_REMOVED lines=8> */
.L_x_2588:
        /* <DEDUP_REMOVED lines=8> */
.L_x_2589:
        /* <DEDUP_REMOVED lines=8> */
.L_x_2590:
        /* <DEDUP_REMOVED lines=9> */
.L_x_2591:
[----:B------:R-:W-:Y:S01]  /*1dae0*/  IMAD.MOV.U32 R9, RZ, RZ, R14 ;  /* 0x000000ffff097224 */ /* 0x000fe200078e000e */
[----:B------:R-:W-:Y:S06]  /*1daf0*/  BRA `(.L_x_2592) ;  /* 0xffffffd400547947 */ /* 0x000fec000383ffff */
.L_x_2529:
        /* <DEDUP_REMOVED lines=8> */
.L_x_2594:
[----:B------:R-:W-:Y:S05]  /*1db80*/  BSYNC B0 ;  /* 0x0000000000007941 */ /* 0x000fea0003800000 */
.L_x_2593:
        /* <DEDUP_REMOVED lines=10> */
.L_x_2595:
        /* <DEDUP_REMOVED lines=8> */
.L_x_2596:
        /* <DEDUP_REMOVED lines=8> */
.L_x_2597:
        /* <DEDUP_REMOVED lines=8> */
.L_x_2598:
        /* <DEDUP_REMOVED lines=9> */
.L_x_2599:
[----:B------:R-:W-:Y:S01]  /*1de40*/  IMAD.MOV.U32 R9, RZ, RZ, R14 ;  /* 0x000000ffff097224 */ /* 0x000fe200078e000e */
[----:B------:R-:W-:Y:S06]  /*1de50*/  BRA `(.L_x_2600) ;  /* 0xffffffd4002c7947 */ /* 0x000fec000383ffff */
.L_x_2531:
[----:B------:R-:W-:Y:S01]  /*1de60*/  BSSY B0, `(.L_x_2601) ;  /* 0x0000006000007945 */ /* 0x000fe20003800000 */
[----:B------:R-:W-:Y:S01]  /*1de70*/  PLOP3.LUT P6, PT, P6, PT, PT, 0x8, 0x0 ;  /* 0x000000000000781c */ /* 0x000fe200037ce170 */
[----:B------:R-:W-:-:S12]  /*1de80*/  IMAD.MOV.U32 R15, RZ, RZ, -0x1 ;  /* 0xffffffffff0f7424 */ /* 0x000fd800078e00ff */
[----:B0-----:R-:W-:Y:S05]  /*1de90*/  WARPSYNC.COLLECTIVE R15, `(.L_x_2602) ;  /* 0x000000000f087348 */ /* 0x001fea0003c00000 */
[----:B------:R-:W-:Y:S01]  /*1dea0*/  VOTE.ANY R14, PT, P6 ;  /* 0x00000000000e7806 */ /* 0x000fe200030e0100 */
[----:B0-----:R-:W-:Y:S06]  /*1deb0*/  ENDCOLLECTIVE ;  /* 0x000000000000791b */ /* 0x001fec0003800000 */
.L_x_2602:
[----:B------:R-:W-:Y:S05]  /*1dec0*/  BSYNC B0 ;  /* 0x0000000000007941 */ /* 0x000fea0003800000 */
.L_x_2601:
        /* <DEDUP_REMOVED lines=10> */
.L_x_2603:
[----:B------:R-:W-:Y:S02]  /*1df70*/  IMAD.MOV.U32 R13, RZ, RZ, R7 ;  /* 0x000000ffff0d7224 */ /* 0x000fe400078e0007 */
[----:B------:R-:W-:-:S07]  /*1df80*/  IMAD.MOV.U32 R0, RZ, RZ, R14 ;  /* 0x000000ffff007224 */ /* 0x000fce00078e000e */
[----:B------:R-:W-:Y:S05]  /*1df90*/  WARPSYNC.COLLECTIVE R15, `(.L_x_2604) ;  /* 0x000000000f087348 */ /* 0x000fea0003c00000 */
[----:B------:R0:W1:Y:S02]  /*1dfa0*/  SHFL.IDX P6, R14, R13, R12, R11 ;  /* 0x0000000c0d0e7389 */ /* 0x00006400000c000b */
[----:B01----:R-:W-:Y:S01]  /*1dfb0*/  ENDCOLLECTIVE ;  /* 0x000000000000791b */ /* 0x003fe20003800000 */
.L_x_2604:
[----:B------:R-:W-:Y:S02]  /*1dfc0*/  IMAD.MOV.U32 R7, RZ, RZ, R14 ;  /* 0x000000ffff077224 */ /* 0x000fe400078e000e */
[----:B------:R-:W-:-:S05]  /*1dfd0*/  IMAD.IADD R6, R10, 0x1, R16 ;  /* 0x000000010a067824 */ /* 0x000fca00078e0210 */
[----:B------:R1:W-:Y:S01]  /*1dfe0*/  STL [R1+0xc], R6 ;  /* 0x00000c0601007387 */ /* 0x0003e20000100800 */
[----:B------:R-:W-:Y:S05]  /*1dff0*/  BRA `(.L_x_2605) ;  /* 0xffffffd4000c7947 */ /* 0x000fea000383ffff */
.L_x_2533:
        /* <DEDUP_REMOVED lines=8> */
.L_x_2607:
[----:B------:R-:W-:Y:S05]  /*1e080*/  BSYNC B0 ;  /* 0x0000000000007941 */ /* 0x000fea0003800000 */
.L_x_2606:
[----:B------:R-:W-:Y:S01]  /*1e090*/  IMAD.MOV.U32 R2, RZ, RZ, R14 ;  /* 0x000000ffff027224 */ /* 0x000fe200078e000e */
[----:B------:R-:W-:Y:S06]  /*1e0a0*/  BRA `(.L_x_2608) ;  /* 0xffffffd000f87947 */ /* 0x000fec000383ffff */
.L_x_2539:
[----:B0-----:R0:W1:Y:S02]  /*1e0b0*/  SYNCS.PHASECHK.TRANS64.TRYWAIT P0, [R0+URZ+0x38820], R3 ;  /* 0x03882003000075a7 */ /* 0x001064000800017f */
[----:B-1----:R-:W-:Y:S05]  /*1e0c0*/  @!P0 NANOSLEEP.SYNCS 0x989680 ;  /* 0x009896800000895d */ /* 0x002fea0003900000 */
[----:B------:R-:W1:Y:S02]  /*1e0d0*/  @!P0 SYNCS.PHASECHK.TRANS64 P0, [R0+URZ+0x38820], R3 ;  /* 0x03882003000085a7 */ /* 0x000e64000800007f */
[----:B-1----:R-:W-:Y:S05]  /*1e0e0*/  @!P0 BRA `(.L_x_2539) ;  /* 0xfffffffc00f08947 */ /* 0x002fea000383ffff */
[----:B------:R-:W-:Y:S05]  /*1e0f0*/  BRA `(.L_x_2609) ;  /* 0xffffffdc009c7947 */ /* 0x000fea000383ffff */
.L_x_2540:
        /* <DEDUP_REMOVED lines=11> */
.L_x_2611:
[----:B------:R-:W-:Y:S05]  /*1e1b0*/  BSYNC B0 ;  /* 0x0000000000007941 */ /* 0x000fea0003800000 */
.L_x_2610:
[----:B------:R-:W-:Y:S05]  /*1e1c0*/  BRA `(.L_x_2612) ;  /* 0xffffffdc00847947 */ /* 0x000fea000383ffff */
.L_x_2543:
[----:B------:R-:W-:Y:S01]  /*1e1d0*/  BSSY B1, `(.L_x_2613) ;  /* 0x0000006000017945 */ /* 0x000fe20003800000 */
[----:B------:R-:W-:-:S07]  /*1e1e0*/  IMAD.MOV.U32 R15, RZ, RZ, -0x1 ;  /* 0xffffffffff0f7424 */ /* 0x000fce00078e00ff */
[----:B01----:R-:W-:Y:S05]  /*1e1f0*/  WARPSYNC.COLLECTIVE R15, `(.L_x_2614) ;  /* 0x000000000f0c7348 */ /* 0x003fea0003c00000 */
[----:B------:R-:W-:Y:S02]  /*1e200*/  ELECT P6, UR62, PT ;  /* 0x00000000003e782f */ /* 0x000fe400038c0000 */
[----:B------:R-:W-:Y:S01]  /*1e210*/  MOV R14, UR62 ;  /* 0x0000003e000e7c02 */ /* 0x000fe20008000f00 */
[----:B01----:R-:W-:Y:S10]  /*1e220*/  ENDCOLLECTIVE ;  /* 0x000000000000791b */ /* 0x003ff40003800000 */
.L_x_2614:
[----:B------:R-:W-:Y:S05]  /*1e230*/  BSYNC B1 ;  /* 0x0000000000017941 */ /* 0x000fea0003800000 */
.L_x_2613:
[----:B------:R-:W-:Y:S05]  /*1e240*/  BRA `(.L_x_2615) ;  /* 0xffffffdc007c7947 */ /* 0x000fea000383ffff */
.L_x_2545:
[----:B0-----:R0:W1:Y:S02]  /*1e250*/  SYNCS.PHASECHK.TRANS64.TRYWAIT P0, [R6+URZ], R5 ;  /* 0x00000005060075a7 */ /* 0x001064000800017f */
[----:B-1----:R-:W-:Y:S05]  /*1e260*/  @!P0 NANOSLEEP.SYNCS 0x989680 ;  /* 0x009896800000895d */ /* 0x002fea0003900000 */
[----:B------:R-:W1:Y:S02]  /*1e270*/  @!P0 SYNCS.PHASECHK.TRANS64 P0, [R6+URZ], R5 ;  /* 0x00000005060085a7 */ /* 0x000e64000800007f */
[----:B-1----:R-:W-:Y:S05]  /*1e280*/  @!P0 BRA `(.L_x_2545) ;  /* 0xfffffffc00f08947 */ /* 0x002fea000383ffff */
[----:B------:R-:W-:Y:S05]  /*1e290*/  BRA `(.L_x_2616) ;  /* 0xffffffdc00bc7947 */ /* 0x000fea000383ffff */
.L_x_2546:
[----:B-1----:R1:W2:Y:S02]  /*1e2a0*/  SYNCS.PHASECHK.TRANS64.TRYWAIT P0, [R7+URZ], R2 ;  /* 0x00000002070075a7 */ /* 0x0022a4000800017f */
[----:B--2---:R-:W-:Y:S05]  /*1e2b0*/  @!P0 NANOSLEEP.SYNCS 0x989680 ;  /* 0x009896800000895d */ /* 0x004fea0003900000 */
[----:B------:R-:W2:Y:S02]  /*1e2c0*/  @!P0 SYNCS.PHASECHK.TRANS64 P0, [R7+URZ], R2 ;  /* 0x00000002070085a7 */ /* 0x000ea4000800007f */
[----:B--2---:R-:W-:Y:S05]  /*1e2d0*/  @!P0 BRA `(.L_x_2546) ;  /* 0xfffffffc00f08947 */ /* 0x004fea000383ffff */
[----:B------:R-:W-:Y:S05]  /*1e2e0*/  BRA `(.L_x_2617) ;  /* 0xffffffdc00b07947 */ /* 0x000fea000383ffff */
.L_x_2548:
[----:B--2---:R2:W3:Y:S02]  /*1e2f0*/  SYNCS.PHASECHK.TRANS64.TRYWAIT P0, [R4+URZ], R5 ;  /* 0x00000005040075a7 */ /* 0x0044e4000800017f */
[----:B---3--:R-:W-:Y:S05]  /*1e300*/  @!P0 NANOSLEEP.SYNCS 0x989680 ;  /* 0x009896800000895d */ /* 0x008fea0003900000 */
[----:B------:R-:W3:Y:S02]  /*1e310*/  @!P0 SYNCS.PHASECHK.TRANS64 P0, [R4+URZ], R5 ;  /* 0x00000005040085a7 */ /* 0x000ee4000800007f */
[----:B---3--:R-:W-:Y:S05]  /*1e320*/  @!P0 BRA `(.L_x_2548) ;  /* 0xfffffffc00f08947 */ /* 0x008fea000383ffff */
[----:B------:R-:W-:Y:S05]  /*1e330*/  BRA `(.L_x_2618) ;  /* 0xffffffdc00b47947 */ /* 0x000fea000383ffff */
.L_x_2619:
        /* <DEDUP_REMOVED lines=12> */
.L_x_14839:


//--------------------- .text._ZN7cutlass13device_kernelIN5flash11enable_sm90INS1_16FlashAttnFwdSm90INS1_25CollectiveMainloopFwdSm90ILi2EN4cute5tupleIJNS5_1CILi1EEES8_S8_EEENS6_IJNS7_ILi128EEENS7_ILi80EEENS7_ILi256EEEEEELi256ENS_10bfloat16_tEfNS_4arch4Sm90ELb1ELb0ELb1ELb1ELb0ELb1ELb0ELb1ELb1ELb1ELb1ELb0EEENS1_21CollectiveEpilogueFwdINS6_IJSA_SC_SB_EEES9_SE_SG_Li256ELb1ELb1ELb1ELb0EEENS1_36VarlenDynamicPersistentTileSchedulerILi128ELi80ELi256ELi128ELb1ELb1ELb1ELb1ELb1ELb1EEEEEEEEEvNT_6ParamsE --------------------------
	.section	.text._ZN7cutlass13device_kernelIN5flash11enable_sm90INS1_16FlashAttnFwdSm90INS1_25CollectiveMainloopFwdSm90ILi2EN4cute5tupleIJNS5_1CILi1EEES8_S8_EEENS6_IJNS7_ILi128EEENS7_ILi80EEENS7_ILi256EEEEEELi256ENS_10bfloat16_tEfNS_4arch4Sm90ELb1ELb0ELb1ELb1ELb0ELb1ELb0ELb1ELb1ELb1ELb1ELb0EEENS1_21CollectiveEpilogueFwdINS6_IJSA_SC_SB_EEES9_SE_SG_Li256ELb1ELb1ELb1ELb0EEENS1_36VarlenDynamicPersistentTileSchedulerILi128ELi80ELi256ELi128ELb1ELb1ELb1ELb1ELb1ELb1EEEEEEEEEvNT_6ParamsE,"ax",@progbits
	.align	128
.text._ZN7cutlass13device_kernelIN5flash11enable_sm90INS1_16FlashAttnFwdSm90INS1_25CollectiveMainloopFwdSm90ILi2EN4cute5tupleIJNS5_1CILi1EEES8_S8_EEENS6_IJNS7_ILi128EEENS7_ILi80EEENS7_ILi256EEEEEELi256ENS_10bfloat16_tEfNS_4arch4Sm90ELb1ELb0ELb1ELb1ELb0ELb1ELb0ELb1ELb1ELb1ELb1ELb0EEENS1_21CollectiveEpilogueFwdINS6_IJSA_SC_SB_EEES9_SE_SG_Li256ELb1ELb1ELb1ELb0EEENS1_36VarlenDynamicPersistentTileSchedulerILi128ELi80ELi256ELi128ELb1ELb1ELb1ELb1ELb1ELb1EEEEEEEEEvNT_6ParamsE:
        .type           _ZN7cutlass13device_kernelIN5flash11enable_sm90INS1_16FlashAttnFwdSm90INS1_25CollectiveMainloopFwdSm90ILi2EN4cute5tupleIJNS5_1CILi1EEES8_S8_EEENS6_IJNS7_ILi128EEENS7_ILi80EEENS7_ILi256EEEEEELi256ENS_10bfloat16_tEfNS_4arch4Sm90ELb1ELb0ELb1ELb1ELb0ELb1ELb0ELb1ELb1ELb1ELb1ELb0EEENS1_21CollectiveEpilogueFwdINS6_IJSA_SC_SB_EEES9_SE_SG_Li256ELb1ELb1ELb1ELb0EEENS1_36VarlenDynamicPersistentTileSchedulerILi128ELi80ELi256ELi128ELb1ELb1ELb1ELb1ELb1ELb1EEEEEEEEEvNT_6ParamsE,@function
        .size           _ZN7cutlass13device_kernelIN5flash11enable_sm90INS1_16FlashAttnFwdSm90INS1_25CollectiveMainloopFwdSm90ILi2EN4cute5tupleIJNS5_1CILi1EEES8_S8_EEENS6_IJNS7_ILi128EEENS7_ILi80EEENS7_ILi256EEEEEELi256ENS_10bfloat16_tEfNS_4arch4Sm90ELb1ELb0ELb1ELb1ELb0ELb1ELb0ELb1ELb1ELb1ELb1ELb0EEENS1_21CollectiveEpilogueFwdINS6_IJSA_SC_SB_EEES9_SE_SG_Li256ELb1ELb1ELb1ELb0EEENS1_36VarlenDynamicPersistentTileSchedulerILi128ELi80ELi256ELi128ELb1ELb1ELb1ELb1ELb1ELb1EEEEEEEEEvNT_6ParamsE,(.L_x_14840 - _ZN7cutlass13device_kernelIN5flash11enable_sm90INS1_16FlashAttnFwdSm90INS1_25CollectiveMainloopFwdSm90ILi2EN4cute5tupleIJNS5_1CILi1EEES8_S8_EEENS6_IJNS7_ILi128EEENS7_ILi80EEENS7_ILi256EEEEEELi256ENS_10bfloat16_tEfNS_4arch4Sm90ELb1ELb0ELb1ELb1ELb0ELb1ELb0ELb1ELb1ELb1ELb1ELb0EEENS1_21CollectiveEpilogueFwdINS6_IJSA_SC_SB_EEES9_SE_SG_Li256ELb1ELb1ELb1ELb0EEENS1_36VarlenDynamicPersistentTileSchedulerILi128ELi80ELi256ELi128ELb1ELb1ELb1ELb1ELb1ELb1EEEEEEEEEvNT_6ParamsE)
        .other          _ZN7cutlass13device_kernelIN5flash11enable_sm90INS1_16FlashAttnFwdSm90INS1_25CollectiveMainloopFwdSm90ILi2EN4cute5tupleIJNS5_1CILi1EEES8_S8_EEENS6_IJNS7_ILi128EEENS7_ILi80EEENS7_ILi256EEEEEELi256ENS_10bfloat16_tEfNS_4arch4Sm90ELb1ELb0ELb1ELb1ELb0ELb1ELb0ELb1ELb1ELb1ELb1ELb0EEENS1_21CollectiveEpilogueFwdINS6_IJSA_SC_SB_EEES9_SE_SG_Li256ELb1ELb1ELb1ELb0EEENS1_36VarlenDynamicPersistentTileSchedulerILi128ELi80ELi256ELi128ELb1ELb1ELb1ELb1ELb1ELb1EEEEEEEEEvNT_6ParamsE,@"STO_CUDA_ENTRY STV_DEFAULT"
_ZN7cutlass13device_kernelIN5flash11enable_sm90INS1_16FlashAttnFwdSm90INS1_25CollectiveMainloopFwdSm90ILi2EN4cute5tupleIJNS5_1CILi1EEES8_S8_EEENS6_IJNS7_ILi128EEENS7_ILi80EEENS7_ILi256EEEEEELi256ENS_10bfloat16_tEfNS_4arch4Sm90ELb1ELb0ELb1ELb1ELb0ELb1ELb0ELb1ELb1ELb1ELb1ELb0EEENS1_21CollectiveEpilogueFwdINS6_IJSA_SC_SB_EEES9_SE_SG_Li256ELb1ELb1ELb1ELb0EEENS1_36VarlenDynamicPersistentTileSchedulerILi128ELi80ELi256ELi128ELb1ELb1ELb1ELb1ELb1ELb1EEEEEEEEEvNT_6ParamsE:
        /* <DEDUP_REMOVED lines=24> */
.L_x_2621:
[----:B------:R-:W-:Y:S05]  /*0180*/  BSYNC B0 ;  /* 0x0000000000007941 */ /* 0x000fea0003800000 */
.L_x_2620:
        /* <DEDUP_REMOVED lines=41> */
.L_x_2622:
        /* <DEDUP_REMOVED lines=22> */
.L_x_2623:
        /* <DEDUP_REMOVED lines=18> */
.L_x_2624:
        /* <DEDUP_REMOVED lines=22> */
.L_x_2625:
        /* <DEDUP_REMOVED lines=22> */
.L_x_2626:
        /* <DEDUP_REMOVED lines=9> */
.L_x_2629:
        /* <DEDUP_REMOVED lines=16> */
[----:B------:R-:W-:Y:S01]  /*0af0*/  VIADD R6, R6, 0xffffff80 ;  /* 0xffffff8006067836 */ /* 0x000fe20000000000 */
[----:B------:R-:W-:Y:S01]  /*0b00*/  R2UR UR4, R16 ;  /* 0x00000000100472ca */ /* 0x000fe200000e0000 */
[----:B------:R-:W-:Y:S01]  /*0b10*/  IMAD.MOV.U32 R17, RZ, RZ, RZ ;  /* 0x000000ffff117224 */ /* 0x000fe200078e00ff */
[----:B------:R-:W-:Y:S01]  /*0b20*/  CS2R R218, SRZ ;  /* 0x0000000000da7805 */ /* 0x000fe2000001ff00 */
[----:B------:R-:W-:Y:S01]  /*0b30*/  IMAD.MOV.U32 R216, RZ, RZ, RZ ;  /* 0x000000ffffd87224 */ /* 0x000fe200078e00ff */
[----:B------:R-:W-:-:S04]  /*0b40*/  SHF.R.S32.HI R3, RZ, 0x1f, R6 ;  /* 0x0000001fff037819 */ /* 0x000fc80000011406 */
[CC--:B------:R-:W-:Y:S02]  /*0b50*/  LEA.HI R4, R3.reuse, R6.reuse, RZ, 0x5 ;  /* 0x0000000603047211 */ /* 0x0c0fe400078f28ff */
[CC--:B0-----:R-:W-:Y:S02]  /*0b60*/  LEA.HI R2, R3.reuse, R6.reuse, RZ, 0x4 ;  /* 0x0000000603027211 */ /* 0x0c1fe400078f20ff */
[CC--:B------:R-:W-:Y:S01]  /*0b70*/  LEA.HI R212, R3.reuse, R6.reuse, RZ, 0x3 ;  /* 0x0000000603d47211 */ /* 0x0c0fe200078f18ff */
[----:B------:R-:W-:Y:S01]  /*0b80*/  IMAD.SHL.U32 R5, R4, 0x20, RZ ;  /* 0x0000002004057824 */ /* 0x000fe200078e00ff */
[CC--:B------:R-:W-:Y:S01]  /*0b90*/  LEA.HI R9, R3.reuse, R6.reuse, RZ, 0x2 ;  /* 0x0000000603097211 */ /* 0x0c0fe200078f10ff */
[----:B------:R-:W-:Y:S01]  /*0ba0*/  UIADD3 UR4, UR4, 0x14400, URZ ;  /* 0x0001440004047890 */ /* 0x000fe2000fffe03f */
[----:B------:R-:W-:Y:S02]  /*0bb0*/  LEA.HI R8, R3, R6, RZ, 0x6 ;  /* 0x0000000603087211 */ /* 0x000fe400078f30ff */
[----:B------:R-:W-:-:S02]  /*0bc0*/  LOP3.LUT R237, R212, 0xfffffff8, RZ, 0xc0, !PT ;  /* 0xfffffff8d4ed7812 */ /* 0x000fc400078ec0ff */
[----:B------:R-:W-:Y:S01]  /*0bd0*/  LOP3.LUT R9, R9, 0xfffffffc, RZ, 0xc0, !PT ;  /* 0xfffffffc09097812 */ /* 0x000fe200078ec0ff */
[----:B------:R-:W-:Y:S01]  /*0be0*/  IMAD.SHL.U32 R8, R8, 0x8, RZ ;  /* 0x0000000808087824 */ /* 0x000fe200078e00ff */
[----:B------:R-:W-:Y:S01]  /*0bf0*/  SHF.R.S32.HI R212, RZ, 0x3, R212 ;  /* 0x00000003ffd47819 */ /* 0x000fe200000114d4 */
[C---:B------:R-:W-:Y:S02]  /*0c00*/  IMAD.IADD R237, R6.reuse, 0x1, -R237 ;  /* 0x0000000106ed7824 */ /* 0x040fe400078e0aed */
[----:B------:R-:W-:Y:S01]  /*0c10*/  IMAD.IADD R10, R6, 0x1, -R9 ;  /* 0x00000001060a7824 */ /* 0x000fe200078e0a09 */
[----:B------:R-:W-:Y:S01]  /*0c20*/  LOP3.LUT R226, R8, 0xfffffe00, RZ, 0xc0, !PT ;  /* 0xfffffe0008e27812 */ /* 0x000fe200078ec0ff */
[C---:B------:R-:W-:Y:S02]  /*0c30*/  IMAD.SHL.U32 R22, R237.reuse, 0x4, RZ ;  /* 0x00000004ed167824 */ /* 0x040fe400078e00ff */
[----:B------:R-:W-:Y:S01]  /*0c40*/  IMAD.SHL.U32 R18, R237, 0x8, RZ ;  /* 0x00000008ed127824 */ /* 0x000fe200078e00ff */
[----:B------:R-:W-:Y:S01]  /*0c50*/  LEA.HI R12, R10, R10, RZ, 0x1 ;  /* 0x0000000a0a0c7211 */ /* 0x000fe200078f08ff */
[C---:B------:R-:W-:Y:S01]  /*0c60*/  VIADD R214, R22.reuse, 0x40 ;  /* 0x0000004016d67836 */ /* 0x040fe20000000000 */
[----:B------:R-:W-:Y:S01]  /*0c70*/  SHF.R.S32.HI R23, RZ, 0x1f, R22 ;  /* 0x0000001fff177819 */ /* 0x000fe20000011416 */
[C---:B------:R-:W-:Y:S01]  /*0c80*/  VIADD R215, R22.reuse, 0x20 ;  /* 0x0000002016d77836 */ /* 0x040fe20000000000 */
[----:B------:R-:W-:Y:S01]  /*0c90*/  SHF.R.S32.HI R19, RZ, 0x1f, R18 ;  /* 0x0000001fff137819 */ /* 0x000fe20000011412 */
[----:B------:R-:W-:-:S02]  /*0ca0*/  IMAD.IADD R213, R22, 0x1, R214 ;  /* 0x0000000116d57824 */ /* 0x000fc400078e02d6 */
[----:B------:R-:W-:Y:S02]  /*0cb0*/  VIADD R217, R22, 0x60 ;  /* 0x0000006016d97836 */ /* 0x000fe40000000000 */
[C---:B------:R-:W-:Y:S02]  /*0cc0*/  VIADD R220, R18.reuse, 0x80 ;  /* 0x0000008012dc7836 */ /* 0x040fe40000000000 */
[----:B------:R-:W-:Y:S01]  /*0cd0*/  VIADD R221, R18, 0xc0 ;  /* 0x000000c012dd7836 */ /* 0x000fe20000000000 */
[----:B--2---:R-:W-:Y:S02]  /*0ce0*/  R2UR UR5, R0 ;  /* 0x00000000000572ca */ /* 0x004fe400000e0000 */
[----:B------:R-:W-:Y:S02]  /*0cf0*/  LEA.HI R0, R3, R6, RZ, 0x7 ;  /* 0x0000000603007211 */ /* 0x000fe400078f38ff */
[----:B------:R-:W-:Y:S02]  /*0d00*/  LOP3.LUT R3, R2, 0x3fffff0, RZ, 0xc0, !PT ;  /* 0x03fffff002037812 */ /* 0x000fe400078ec0ff */
[----:B------:R-:W-:-:S03]  /*0d10*/  LOP3.LUT R7, R0, 0xffffff80, RZ, 0xc0, !PT ;  /* 0xffffff8000077812 */ /* 0x000fc600078ec0ff */
[C---:B------:R-:W-:Y:S01]  /*0d20*/  IMAD.IADD R4, R6.reuse, 0x1, -R3 ;  /* 0x0000000106047824 */ /* 0x040fe200078e0a03 */
[----:B------:R-:W-:Y:S01]  /*0d30*/  SHF.R.S32.HI R3, RZ, 0x7, R0 ;  /* 0x00000007ff037819 */ /* 0x000fe20000011400 */
[----:B------:R-:W-:Y:S01]  /*0d40*/  IMAD.IADD R21, R6, 0x1, -R7 ;  /* 0x0000000106157824 */ /* 0x000fe200078e0a07 */
[----:B------:R-:W-:Y:S01]  /*0d50*/  LOP3.LUT R7, R5, 0xfffffc00, RZ, 0xc0, !PT ;  /* 0xfffffc0005077812 */ /* 0x000fe200078ec0ff */
[----:B------:R-:W-:Y:S01]  /*0d60*/  ULOP3.LUT UR5, UR5, 0x1, URZ, 0xfc, !UPT ;  /* 0x0000000105057892 */ /* 0x000fe2000f8efc3f */
[----:B------:R-:W-:Y:S02]  /*0d70*/  SHF.R.S32.HI R5, RZ, 0x4, R2 ;  /* 0x00000004ff057819 */ /* 0x000fe40000011402 */
[----:B------:R-:W-:Y:S01]  /*0d80*/  SHF.R.S32.HI R6, RZ, 0x1f, R21 ;  /* 0x0000001fff067819 */ /* 0x000fe20000011415 */
[----:B------:R-:W-:Y:S01]  /*0d90*/  IMAD R7, R4, 0x40, R7 ;  /* 0x0000004004077824 */ /* 0x000fe200078e0207 */
[----:B------:R-:W-:Y:S01]  /*0da0*/  LEA.HI R2, R2, R5, RZ, 0x1 ;  /* 0x0000000502027211 */ /* 0x000fe200078f08ff */
[----:B------:R-:W-:Y:S01]  /*0db0*/  STL [R1+0xa0], R21 ;  /* 0x0000a01501007387 */ /* 0x000fe20000100800 */
[----:B------:R-:W-:-:S02]  /*0dc0*/  LEA.HI R9, R6, R21, RZ, 0x2 ;  /* 0x0000001506097211 */ /* 0x000fc400078f10ff */
[----:B------:R-:W-:Y:S02]  /*0dd0*/  LOP3.LUT R2, R2, 0x1ffffffe, RZ, 0xc0, !PT ;  /* 0x1ffffffe02027812 */ /* 0x000fe400078ec0ff */
[--C-:B------:R-:W-:Y:S02]  /*0de0*/  SHF.R.S32.HI R4, RZ, 0x2, R9.reuse ;  /* 0x00000002ff047819 */ /* 0x100fe40000011409 */
[----:B------:R-:W-:Y:S01]  /*0df0*/  SHF.R.S32.HI R11, RZ, 0x1f, R9 ;  /* 0x0000001fff0b7819 */ /* 0x000fe20000011409 */
[----:B------:R-:W-:Y:S01]  /*0e00*/  IMAD.IADD R2, R5, 0x1, -R2 ;  /* 0x0000000105027824 */ /* 0x000fe200078e0a02 */
[----:B------:R-:W-:Y:S01]  /*0e10*/  LEA.HI R0, R0, R3, RZ, 0x1 ;  /* 0x0000000300007211 */ /* 0x000fe200078f08ff */
[----:B------:R-:W-:Y:S01]  /*0e20*/  VIADD R5, R212, 0x20 ;  /* 0x00000020d4057836 */ /* 0x000fe20000000000 */
[----:B------:R-:W-:Y:S01]  /*0e30*/  LEA.HI R11, R11, R4, RZ, 0x3 ;  /* 0x000000040b0b7211 */ /* 0x000fe200078f18ff */
[----:B------:R-:W-:Y:S01]  /*0e40*/  IMAD R2, R2, 0x8, R7 ;  /* 0x0000000802027824 */ /* 0x000fe200078e0207 */
[----:B------:R-:W-:Y:S01]  /*0e50*/  LOP3.LUT R0, R0, 0x3fffffe, RZ, 0xc0, !PT ;  /* 0x03fffffe00007812 */ /* 0x000fe200078ec0ff */
[----:B------:R-:W-:Y:S01]  /*0e60*/  IMAD.SHL.U32 R223, R5, 0x40, RZ ;  /* 0x0000004005df7824 */ /* 0x000fe200078e00ff */
[----:B------:R-:W-:Y:S01]  /*0e70*/  LOP3.LUT R11, R11, 0xfffffff8, RZ, 0xc0, !PT ;  /* 0xfffffff80b0b7812 */ /* 0x000fe200078ec0ff */
[----:B------:R-:W-:Y:S01]  /*0e80*/  IMAD.MOV.U32 R7, RZ, RZ, R15 ;  /* 0x000000ffff077224 */ /* 0x000fe200078e000f */
[----:B------:R0:W-:Y:S01]  /*0e90*/  STL [R1+0xb8], R2 ;  /* 0x0000b80201007387 */ /* 0x0001e20000100800 */
[----:B------:R-:W-:Y:S01]  /*0ea0*/  IMAD.IADD R0, R3, 0x1, -R0 ;  /* 0x0000000103007824 */ /* 0x000fe200078e0a00 */
[----:B------:R-:W-:Y:S01]  /*0eb0*/  LOP3.LUT R3, R12, 0x1ffffffe, RZ, 0xc0, !PT ;  /* 0x1ffffffe0c037812 */ /* 0x000fe200078ec0ff */
[----:B------:R-:W-:Y:S01]  /*0ec0*/  IMAD.IADD R11, R4, 0x1, -R11 ;  /* 0x00000001040b7824 */ /* 0x000fe200078e0a0b */
[----:B------:R-:W-:Y:S01]  /*0ed0*/  SHF.R.S32.HI R4, RZ, 0x1f, R213 ;  /* 0x0000001fff047819 */ /* 0x000fe200000114d5 */
[----:B------:R-:W-:Y:S01]  /*0ee0*/  IMAD.SHL.U32 R12, R212, 0x40, RZ ;  /* 0x00000040d40c7824 */ /* 0x000fe200078e00ff */
[----:B------:R-:W-:Y:S01]  /*0ef0*/  LEA.HI R6, R6, R21, RZ, 0x5 ;  /* 0x0000001506067211 */ /* 0x000fe200078f28ff */
[----:B------:R-:W-:Y:S01]  /*0f00*/  IMAD.IADD R234, R10, 0x1, -R3 ;  /* 0x000000010aea7824 */ /* 0x000fe200078e0a03 */
[----:B------:R-:W-:-:S02]  /*0f10*/  LEA.HI R8, R4, R213, RZ, 0x3 ;  /* 0x000000d504087211 */ /* 0x000fc400078f18ff */
[----:B0-----:R-:W-:Y:S02]  /*0f20*/  SHF.R.S32.HI R2, RZ, 0x1f, R5 ;  /* 0x0000001fff027819 */ /* 0x001fe40000011405 */
[----:B------:R-:W-:Y:S02]  /*0f30*/  SHF.R.S32.HI R6, RZ, 0x5, R6 ;  /* 0x00000005ff067819 */ /* 0x000fe40000011406 */
[----:B------:R-:W-:Y:S02]  /*0f40*/  LEA.HI R2, R2, R5, RZ, 0x3 ;  /* 0x0000000502027211 */ /* 0x000fe400078f18ff */
[----:B------:R-:W-:Y:S01]  /*0f50*/  LEA.HI R5, R4, R213, RZ, 0x6 ;  /* 0x000000d504057211 */ /* 0x000fe200078f30ff */
[----:B------:R-:W-:Y:S01]  /*0f60*/  IMAD R11, R6, 0x10, R11 ;  /* 0x00000010060b7824 */ /* 0x000fe200078e020b */
[----:B------:R-:W-:Y:S01]  /*0f70*/  LOP3.LUT R3, R12, 0x1c0, RZ, 0xc0, !PT ;  /* 0x000001c00c037812 */ /* 0x000fe200078ec0ff */
[----:B------:R-:W-:Y:S01]  /*0f80*/  IMAD.SHL.U32 R2, R2, 0x40, RZ ;  /* 0x0000004002027824 */ /* 0x000fe200078e00ff */
[----:B------:R-:W-:Y:S01]  /*0f90*/  LOP3.LUT R223, R223, 0x1c0, RZ, 0xc0, !PT ;  /* 0x000001c0dfdf7812 */ /* 0x000fe200078ec0ff */
[----:B------:R-:W-:Y:S01]  /*0fa0*/  IMAD.SHL.U32 R5, R5, 0x80, RZ ;  /* 0x0000008005057824 */ /* 0x000fe200078e00ff */
[----:B------:R-:W-:Y:S01]  /*0fb0*/  LOP3.LUT R4, R8, 0x38, RZ, 0xc0, !PT ;  /* 0x0000003808047812 */ /* 0x000fe200078ec0ff */
[----:B------:R-:W-:Y:S01]  /*0fc0*/  IMAD R11, R0, 0x40, R11 ;  /* 0x00000040000b7824 */ /* 0x000fe200078e020b */
[----:B------:R-:W-:Y:S01]  /*0fd0*/  SHF.R.U32.HI R227, RZ, 0x3, R3 ;  /* 0x00000003ffe37819 */ /* 0x000fe20000011603 */
[----:B------:R-:W-:Y:S01]  /*0fe0*/  IMAD.U32 R0, RZ, RZ, UR5 ;  /* 0x00000005ff007e24 */ /* 0x000fe2000f8e00ff */
[----:B------:R-:W-:Y:S01]  /*0ff0*/  SHF.R.U32.HI R20, RZ, 0x3, R223 ;  /* 0x00000003ff147819 */ /* 0x000fe200000116df */
[----:B------:R-:W-:Y:S01]  /*1000*/  IMAD R234, R234, 0x8, R11 ;  /* 0x00000008eaea7824 */ /* 0x000fe200078e020b */
[----:B------:R-:W-:Y:S01]  /*1010*/  LOP3.LUT R6, R223, 0x38, R8, 0xf8, !PT ;  /* 0x00000038df067812 */ /* 0x000fe200078ef808 */
[----:B------:R-:W-:Y:S01]  /*1020*/  STL [R1+0xb4], R11 ;  /* 0x0000b40b01007387 */ /* 0x000fe20000100800 */
[----:B------:R-:W-:-:S02]  /*1030*/  LOP3.LUT R4, R4, 0x1c0, R12, 0xf8, !PT ;  /* 0x000001c004047812 */ /* 0x000fc400078ef80c */
[----:B------:R-:W-:Y:S01]  /*1040*/  LOP3.LUT R225, R2, 0xfffffe00, RZ, 0xc0, !PT ;  /* 0xfffffe0002e17812 */ /* 0x000fe200078ec0ff */
[----:B------:R-:W-:Y:S01]  /*1050*/  VIADD R2, R212, 0x40 ;  /* 0x00000040d4027836 */ /* 0x000fe20000000000 */
[----:B------:R-:W-:Y:S01]  /*1060*/  LOP3.LUT R5, R5, 0xffffe000, RZ, 0xc0, !PT ;  /* 0xffffe00005057812 */ /* 0x000fe200078ec0ff */
[----:B------:R-:W-:Y:S01]  /*1070*/  STL [R1+0x74], RZ ;  /* 0x000074ff01007387 */ /* 0x000fe20000100800 */
[----:B------:R-:W-:Y:S01]  /*1080*/  LOP3.LUT R6, R6, R20, RZ, 0x3c, !PT ;  /* 0x0000001406067212 */ /* 0x000fe200078e3cff */
[----:B------:R-:W-:Y:S01]  /*1090*/  IMAD.SHL.U32 R222, R2, 0x40, RZ ;  /* 0x0000004002de7824 */ /* 0x000fe200078e00ff */
[----:B------:R-:W-:Y:S01]  /*10a0*/  LOP3.LUT R4, R4, R227, RZ, 0x3c, !PT ;  /* 0x000000e304047212 */ /* 0x000fe200078e3cff */
[----:B------:R0:W-:Y:S01]  /*10b0*/  STL [R1+0x5c], R0 ;  /* 0x00005c0001007387 */ /* 0x0001e20000100800 */
[-C--:B------:R-:W-:Y:S01]  /*10c0*/  IADD3 R10, R6, R5.reuse, R225 ;  /* 0x00000005060a7210 */ /* 0x080fe20007ffe0e1 */
[----:B------:R-:W-:Y:S01]  /*10d0*/  IMAD.MOV.U32 R6, RZ, RZ, R14 ;  /* 0x000000ffff067224 */ /* 0x000fe200078e000e */
[----:B------:R-:W-:Y:S01]  /*10e0*/  IADD3 R4, R4, R5, R226 ;  /* 0x0000000504047210 */ /* 0x000fe20007ffe0e2 */
[----:B------:R-:W-:Y:S01]  /*10f0*/  IMAD.MOV.U32 R5, RZ, RZ, R13 ;  /* 0x000000ffff057224 */ /* 0x000fe200078e000d */
[----:B------:R-:W-:Y:S01]  /*1100*/  SHF.R.S32.HI R14, RZ, 0x1f, R214 ;  /* 0x0000001fff0e7819 */ /* 0x000fe200000114d6 */
[----:B------:R-:W-:Y:S01]  /*1110*/  IMAD.U32 R13, RZ, RZ, UR4 ;  /* 0x00000004ff0d7e24 */ /* 0x000fe2000f8e00ff */
[----:B------:R-:W-:-:S02]  /*1120*/  LOP3.LUT R222, R222, 0x1c0, RZ, 0xc0, !PT ;  /* 0x000001c0dede7812 */ /* 0x000fc400078ec0ff */
[----:B------:R-:W-:Y:S02]  /*1130*/  SHF.R.S32.HI R12, RZ, 0x1f, R212 ;  /* 0x0000001fff0c7819 */ /* 0x000fe400000114d4 */
[----:B0-----:R-:W-:Y:S01]  /*1140*/  SHF.R.S32.HI R0, RZ, 0x1f, R2 ;  /* 0x0000001fff007819 */ /* 0x001fe20000011402 */
[----:B------:R0:W-:Y:S01]  /*1150*/  STL [R1+0x8c], R13 ;  /* 0x00008c0d01007387 */ /* 0x0001e20000100800 */
[--C-:B------:R-:W-:Y:S02]  /*1160*/  LOP3.LUT R235, R3, 0x38, R18.reuse, 0xf8, !PT ;  /* 0x0000003803eb7812 */ /* 0x100fe400078ef812 */
[----:B------:R-:W-:Y:S02]  /*1170*/  LEA.HI R0, R0, R2, RZ, 0x3 ;  /* 0x0000000200007211 */ /* 0x000fe400078f18ff */
[----:B------:R-:W-:Y:S02]  /*1180*/  LOP3.LUT R2, R223, 0x38, R18, 0xf8, !PT ;  /* 0x00000038df027812 */ /* 0x000fe400078ef812 */
[----:B------:R-:W-:Y:S01]  /*1190*/  SHF.R.U32.HI R12, RZ, 0x3, R222 ;  /* 0x00000003ff0c7819 */ /* 0x000fe200000116de */
[----:B------:R-:W-:Y:S01]  /*11a0*/  IMAD.SHL.U32 R0, R0, 0x40, RZ ;  /* 0x0000004000007824 */ /* 0x000fe200078e00ff */
[----:B------:R-:W-:-:S02]  /*11b0*/  LOP3.LUT R3, R222, 0x38, R18, 0xf8, !PT ;  /* 0x00000038de037812 */ /* 0x000fc400078ef812 */
[----:B0-----:R-:W-:Y:S02]  /*11c0*/  SHF.R.S32.HI R13, RZ, 0x1f, R215 ;  /* 0x0000001fff0d7819 */ /* 0x001fe400000114d7 */
[----:B------:R-:W-:Y:S02]  /*11d0*/  LOP3.LUT R224, R0, 0xfffffe00, RZ, 0xc0, !PT ;  /* 0xfffffe0000e07812 */ /* 0x000fe400078ec0ff */
[----:B------:R-:W-:Y:S01]  /*11e0*/  LOP3.LUT R9, R9, 0x7ffffffc, RZ, 0xc0, !PT ;  /* 0x7ffffffc09097812 */ /* 0x000fe200078ec0ff */
[----:B------:R0:W-:Y:S01]  /*11f0*/  STL [R1+0x98], R13 ;  /* 0x0000980d01007387 */ /* 0x0001e20000100800 */
[----:B------:R-:W-:Y:S02]  /*1200*/  LOP3.LUT R2, R225, R2, R20, 0xf6, !PT ;  /* 0x00000002e1027212 */ /* 0x000fe400078ef614 */
[----:B------:R-:W-:Y:S01]  /*1210*/  SHF.R.S32.HI R0, RZ, 0x3, R8 ;  /* 0x00000003ff007819 */ /* 0x000fe20000011408 */
[----:B------:R1:W-:Y:S01]  /*1220*/  STL [R1+0x94], R14 ;  /* 0x0000940e01007387 */ /* 0x0003e20000100800 */
[----:B------:R-:W-:Y:S01]  /*1230*/  LOP3.LUT R3, R224, R3, R12, 0xf6, !PT ;  /* 0x00000003e0037212 */ /* 0x000fe200078ef60c */
[----:B------:R-:W-:Y:S01]  /*1240*/  IMAD.IADD R9, R21, 0x1, -R9 ;  /* 0x0000000115097824 */ /* 0x000fe200078e0a09 */
[----:B------:R-:W-:-:S02]  /*1250*/  LEA R2, R2, UR4, 0x1 ;  /* 0x0000000402027c11 */ /* 0x000fc4000f8e08ff */
[----:B------:R-:W-:Y:S01]  /*1260*/  LOP3.LUT R44, R8, 0xfffffff8, RZ, 0xc0, !PT ;  /* 0xfffffff8082c7812 */ /* 0x000fe200078ec0ff */
[----:B------:R-:W-:Y:S01]  /*1270*/  IMAD.SHL.U32 R233, R9, 0x2, RZ ;  /* 0x0000000209e97824 */ /* 0x000fe200078e00ff */
[----:B0-----:R-:W-:Y:S02]  /*1280*/  SHF.R.S32.HI R13, RZ, 0x1f, R217 ;  /* 0x0000001fff0d7819 */ /* 0x001fe400000114d9 */
[----:B------:R-:W-:Y:S01]  /*1290*/  LOP3.LUT R235, R226, R235, R227, 0xf6, !PT ;  /* 0x000000ebe2eb7212 */ /* 0x000fe200078ef6e3 */
[C---:B------:R-:W-:Y:S01]  /*12a0*/  VIADD R45, R233.reuse, 0x8 ;  /* 0x00000008e92d7836 */ /* 0x040fe20000000000 */
[----:B-1----:R-:W-:Y:S01]  /*12b0*/  SHF.R.S32.HI R14, RZ, 0x1f, R220 ;  /* 0x0000001fff0e7819 */ /* 0x002fe200000114dc */
[----:B------:R0:W-:Y:S01]  /*12c0*/  STL [R1+0x90], R13 ;  /* 0x0000900d01007387 */ /* 0x0001e20000100800 */
[----:B------:R-:W-:Y:S01]  /*12d0*/  VIADD R43, R233, 0x10 ;  /* 0x00000010e92b7836 */ /* 0x000fe20000000000 */
[----:B------:R-:W-:Y:S01]  /*12e0*/  LEA R229, R235, UR4, 0x1 ;  /* 0x00000004ebe57c11 */ /* 0x000fe2000f8e08ff */
[C---:B------:R-:W-:Y:S01]  /*12f0*/  VIADD R40, R233.reuse, 0x28 ;  /* 0x00000028e9287836 */ /* 0x040fe20000000000 */
[----:B------:R-:W-:Y:S01]  /*1300*/  STL [R1+0x80], R14 ;  /* 0x0000800e01007387 */ /* 0x000fe20000100800 */
[----:B------:R-:W-:-:S02]  /*1310*/  VIADD R37, R233, 0x40 ;  /* 0x00000040e9257836 */ /* 0x000fc40000000000 */
[C---:B------:R-:W-:Y:S02]  /*1320*/  VIADD R34, R233.reuse, 0x58 ;  /* 0x00000058e9227836 */ /* 0x040fe40000000000 */
[C---:B------:R-:W-:Y:S01]  /*1330*/  VIADD R31, R233.reuse, 0x70 ;  /* 0x00000070e91f7836 */ /* 0x040fe20000000000 */
[----:B0-----:R-:W-:Y:S01]  /*1340*/  SHF.R.S32.HI R13, RZ, 0x1f, R221 ;  /* 0x0000001fff0d7819 */ /* 0x001fe200000114dd */
[C---:B------:R-:W-:Y:S02]  /*1350*/  VIADD R28, R233.reuse, 0x88 ;  /* 0x00000088e91c7836 */ /* 0x040fe40000000000 */
[C---:B------:R-:W-:Y:S02]  /*1360*/  VIADD R25, R233.reuse, 0xa0 ;  /* 0x000000a0e9197836 */ /* 0x040fe40000000000 */
[----:B------:R0:W-:Y:S01]  /*1370*/  STL [R1+0x7c], R13 ;  /* 0x00007c0d01007387 */ /* 0x0001e20000100800 */
[C---:B------:R-:W-:Y:S02]  /*1380*/  VIADD R20, R233.reuse, 0xb8 ;  /* 0x000000b8e9147836 */ /* 0x040fe40000000000 */
[C---:B------:R-:W-:Y:S01]  /*1390*/  VIADD R42, R233.reuse, 0x18 ;  /* 0x00000018e92a7836 */ /* 0x040fe20000000000 */
[----:B------:R1:W-:Y:S01]  /*13a0*/  STL [R1+0x60], R0 ;  /* 0x0000600001007387 */ /* 0x0003e20000100800 */
[----:B------:R-:W-:-:S02]  /*13b0*/  VIADD R41, R233, 0x20 ;  /* 0x00000020e9297836 */ /* 0x000fc40000000000 */
[C---:B------:R-:W-:Y:S01]  /*13c0*/  VIADD R39, R233.reuse, 0x30 ;  /* 0x00000030e9277836 */ /* 0x040fe20000000000 */
[----:B------:R2:W-:Y:S01]  /*13d0*/  STL [R1+0xac], R2 ;  /* 0x0000ac0201007387 */ /* 0x0005e20000100800 */
[C---:B------:R-:W-:Y:S01]  /*13e0*/  VIADD R38, R233.reuse, 0x38 ;  /* 0x00000038e9267836 */ /* 0x040fe20000000000 */
[----:B------:R-:W-:Y:S01]  /*13f0*/  SHF.R.S32.HI R42, RZ, 0x1f, R42 ;  /* 0x0000001fff2a7819 */ /* 0x000fe2000001142a */
[C---:B0-----:R-:W-:Y:S01]  /*1400*/  VIADD R13, R233.reuse, 0xd0 ;  /* 0x000000d0e90d7836 */ /* 0x041fe20000000000 */
[----:B------:R0:W-:Y:S01]  /*1410*/  STL [R1+0x78], R44 ;  /* 0x0000782c01007387 */ /* 0x0001e20000100800 */
[----:B------:R-:W-:Y:S01]  /*1420*/  VIADD R36, R233, 0x48 ;  /* 0x00000048e9247836 */ /* 0x000fe20000000000 */
[----:B-1----:R-:W-:Y:S01]  /*1430*/  LEA R0, R3, UR4, 0x1 ;  /* 0x0000000403007c11 */ /* 0x002fe2000f8e08ff */
[C---:B------:R-:W-:Y:S01]  /*1440*/  VIADD R35, R233.reuse, 0x50 ;  /* 0x00000050e9237836 */ /* 0x040fe20000000000 */
[----:B------:R-:W-:Y:S01]  /*1450*/  SHF.R.S32.HI R3, RZ, 0x1f, R45 ;  /* 0x0000001fff037819 */ /* 0x000fe2000001142d */
[C---:B------:R-:W-:Y:S01]  /*1460*/  VIADD R33, R233.reuse, 0x60 ;  /* 0x00000060e9217836 */ /* 0x040fe20000000000 */
[----:B------:R-:W-:Y:S01]  /*1470*/  SHF.R.S32.HI R3, RZ, 0x1f, R43 ;  /* 0x0000001fff037819 */ /* 0x000fe2000001142b */
[----:B------:R1:W-:Y:S01]  /*1480*/  STL [R1+0xa4], R0 ;  /* 0x0000a40001007387 */ /* 0x0003e20000100800 */
[C---:B--2---:R-:W-:Y:S01]  /*1490*/  VIADD R2, R233.reuse, 0xf0 ;  /* 0x000000f0e9027836 */ /* 0x044fe20000000000 */
[----:B------:R-:W-:Y:S01]  /*14a0*/  SHF.R.S32.HI R3, RZ, 0x1f, R40 ;  /* 0x0000001fff037819 */ /* 0x000fe20000011428 */
[C---:B------:R-:W-:Y:S01]  /*14b0*/  VIADD R32, R233.reuse, 0x68 ;  /* 0x00000068e9207836 */ /* 0x040fe20000000000 */
[----:B0-----:R-:W-:Y:S01]  /*14c0*/  SHF.R.S32.HI R44, RZ, 0x1f, R44 ;  /* 0x0000001fff2c7819 */ /* 0x001fe2000001142c */
[C---:B------:R-:W-:Y:S01]  /*14d0*/  VIADD R30, R233.reuse, 0x78 ;  /* 0x00000078e91e7836 */ /* 0x040fe20000000000 */
[----:B------:R-:W-:Y:S01]  /*14e0*/  SHF.R.S32.HI R2, RZ, 0x1f, R2 ;  /* 0x0000001fff027819 */ /* 0x000fe20000011402 */
[C---:B------:R-:W-:Y:S01]  /*14f0*/  VIADD R29, R233.reuse, 0x80 ;  /* 0x00000080e91d7836 */ /* 0x040fe20000000000 */
[----:B------:R-:W-:Y:S01]  /*1500*/  LEA R2, R10, UR4, 0x1 ;  /* 0x000000040a027c11 */ /* 0x000fe2000f8e08ff */
[----:B------:R0:W-:Y:S01]  /*1510*/  STL [R1+0x9c], R44 ;  /* 0x00009c2c01007387 */ /* 0x0001e20000100800 */
[C---:B-1----:R-:W-:Y:S01]  /*1520*/  VIADD R0, R233.reuse, 0xf8 ;  /* 0x000000f8e9007836 */ /* 0x042fe20000000000 */
[----:B------:R-:W-:Y:S01]  /*1530*/  SHF.R.S32.HI R3, RZ, 0x1f, R37 ;  /* 0x0000001fff037819 */ /* 0x000fe20000011425 */
[C---:B------:R-:W-:Y:S01]  /*1540*/  VIADD R27, R233.reuse, 0x90 ;  /* 0x00000090e91b7836 */ /* 0x040fe20000000000 */
[----:B------:R-:W-:Y:S01]  /*1550*/  SHF.R.S32.HI R3, RZ, 0x1f, R34 ;  /* 0x0000001fff037819 */ /* 0x000fe20000011422 */
[C---:B------:R-:W-:Y:S01]  /*1560*/  VIADD R26, R233.reuse, 0x98 ;  /* 0x00000098e91a7836 */ /* 0x040fe20000000000 */
[----:B------:R-:W-:Y:S01]  /*1570*/  SHF.R.S32.HI R0, RZ, 0x1f, R0 ;  /* 0x0000001fff007819 */ /* 0x000fe20000011400 */
[C---:B------:R-:W-:Y:S01]  /*1580*/  VIADD R24, R233.reuse, 0xa8 ;  /* 0x000000a8e9187836 */ /* 0x040fe20000000000 */
[----:B------:R-:W-:Y:S01]  /*1590*/  LEA R0, R4, UR4, 0x1 ;  /* 0x0000000404007c11 */ /* 0x000fe2000f8e08ff */
[C---:B------:R-:W-:Y:S01]  /*15a0*/  VIADD R21, R233.reuse, 0xb0 ;  /* 0x000000b0e9157836 */ /* 0x040fe20000000000 */
[----:B------:R-:W-:Y:S01]  /*15b0*/  SHF.R.S32.HI R3, RZ, 0x1f, R31 ;  /* 0x0000001fff037819 */ /* 0x000fe2000001141f */
[C---:B------:R-:W-:Y:S01]  /*15c0*/  VIADD R15, R233.reuse, 0xc0 ;  /* 0x000000c0e90f7836 */ /* 0x040fe20000000000 */
[----:B------:R-:W-:Y:S01]  /*15d0*/  SHF.R.S32.HI R3, RZ, 0x1f, R28 ;  /* 0x0000001fff037819 */ /* 0x000fe2000001141c */
[----:B------:R0:W-:Y:S01]  /*15e0*/  STL [R1+0xb0], R0 ;  /* 0x0000b00001007387 */ /* 0x0001e20000100800 */
[C---:B------:R-:W-:Y:S01]  /*15f0*/  VIADD R14, R233.reuse, 0xc8 ;  /* 0x000000c8e90e7836 */ /* 0x040fe20000000000 */
[----:B------:R-:W-:Y:S01]  /*1600*/  SHF.R.S32.HI R3, RZ, 0x1f, R25 ;  /* 0x0000001fff037819 */ /* 0x000fe20000011419 */
[C---:B------:R-:W-:Y:S01]  /*1610*/  VIADD R12, R233.reuse, 0xd8 ;  /* 0x000000d8e90c7836 */ /* 0x040fe20000000000 */
[----:B------:R0:W-:Y:S01]  /*1620*/  STL [R1+0xa8], R2 ;  /* 0x0000a80201007387 */ /* 0x0001e20000100800 */
        /* <DEDUP_REMOVED lines=21> */
[----:B0-----:R-:W-:-:S07]  /*1780*/  SHF.R.S32.HI R3, RZ, 0x1f, R8 ;  /* 0x0000001fff037819 */ /* 0x001fce0000011408 */
.L_x_2893:
[----:B01--4-:R-:W0:Y:S01]  /*1790*/  LDC.64 R2, c[0x0][0xc88] ;  /* 0x00032200ff027b82 */ /* 0x013e220000000a00 */
[----:B------:R-:W-:Y:S01]  /*17a0*/  ULDC.64 UR10, c[0x0][0x208] ;  /* 0x00008200000a7ab9 */ /* 0x000fe20000000a00 */
[----:B------:R-:W-:Y:S01]  /*17b0*/  ULDC.64 UR4, c[0x0][0xa28] ;  /* 0x00028a0000047ab9 */ /* 0x000fe20000000a00 */
[----:B------:R-:W-:Y:S01]  /*17c0*/  ULDC.64 UR6, c[0x0][0xa18] ;  /* 0x0002860000067ab9 */ /* 0x000fe20000000a00 */
[----:B------:R-:W-:Y:S01]  /*17d0*/  ULDC.64 UR8, c[0x0][0xa08] ;  /* 0x0002820000087ab9 */ /* 0x000fe20000000a00 */
[----:B0-----:R-:W-:-:S05]  /*17e0*/  IMAD.WIDE R2, R7, 0x4, R2 ;  /* 0x0000000407027825 */ /* 0x001fca00078e0202 */
[----:B--2---:R-:W2:Y:S01]  /*17f0*/  LDG.E R25, desc[UR10][R2.64] ;  /* 0x0000000a02197981 */ /* 0x004ea2000c1e1900 */
        /* <DEDUP_REMOVED lines=8> */
[C---:B---3--:R-:W-:Y:S02]  /*1880*/  LOP3.LUT R4, R6.reuse, 0xff000000, RZ, 0xc0, !PT ;  /* 0xff00000006047812 */ /* 0x048fe400078ec0ff */
[----:B------:R-:W-:Y:S02]  /*1890*/  LOP3.LUT R236, R6, 0xffff, RZ, 0xc0, !PT ;  /* 0x0000ffff06ec7812 */ /* 0x000fe400078ec0ff */
[----:B--2---:R-:W-:Y:S01]  /*18a0*/  SHF.R.S32.HI R0, RZ, 0x1f, R25 ;  /* 0x0000001fff007819 */ /* 0x004fe20000011419 */
[C---:B------:R-:W-:Y:S01]  /*18b0*/  IMAD.SHL.U32 R28, R25.reuse, 0x4, RZ ;  /* 0x00000004191c7824 */ /* 0x040fe200078e00ff */
[C---:B------:R-:W-:Y:S01]  /*18c0*/  @P2 LEA R2, P3, R25.reuse, UR4, 0x2 ;  /* 0x0000000419022c11 */ /* 0x040fe2000f8610ff */
[----:B------:R-:W-:Y:S01]  /*18d0*/  STL [R1+0x68], R25 ;  /* 0x0000681901007387 */ /* 0x000fe20000100800 */
[C-C-:B-----5:R-:W-:Y:S01]  /*18e0*/  SHF.L.U64.HI R27, R25.reuse, 0x2, R0.reuse ;  /* 0x00000002191b7819 */ /* 0x160fe20000010200 */
[----:B------:R-:W-:Y:S01]  /*18f0*/  ULDC UR4, c[0x0][0x288] ;  /* 0x0000a20000047ab9 */ /* 0x000fe20000000800 */
[----:B------:R-:W-:Y:S01]  /*1900*/  @P2 LEA.HI.X R3, R25, UR5, R0, 0x2, P3 ;  /* 0x0000000519032c11 */ /* 0x000fe200098f1400 */
[----:B------:R0:W-:Y:S01]  /*1910*/  STL [R1+0x88], R0 ;  /* 0x0000880001007387 */ /* 0x0001e20000100800 */
[----:B------:R-:W-:Y:S01]  /*1920*/  IMAD.U32 R228, RZ, RZ, UR4 ;  /* 0x00000004ffe47e24 */ /* 0x000fe2000f8e00ff */
[----:B------:R-:W-:Y:S01]  /*1930*/  ULDC.64 UR4, c[0x0][0x418] ;  /* 0x0001060000047ab9 */ /* 0x000fe20000000a00 */
[----:B------:R-:W-:Y:S01]  /*1940*/  IADD3 R8, P4, R28, UR8, RZ ;  /* 0x000000081c087c10 */ /* 0x000fe2000ff9e0ff */
[----:B------:R1:W-:Y:S01]  /*1950*/  STL [R1+0x6c], R28 ;  /* 0x00006c1c01007387 */ /* 0x0003e20000100800 */
[----:B------:R-:W-:-:S02]  /*1960*/  UISETP.NE.U32.AND UP0, UPT, UR4, URZ, UPT ;  /* 0x0000003f0400728c */ /* 0x000fc4000bf05070 */
[----:B------:R-:W-:Y:S01]  /*1970*/  IADD3.X R9, R27, UR9, RZ, P4, !PT ;  /* 0x000000091b097c10 */ /* 0x000fe2000a7fe4ff */
[----:B------:R1:W-:Y:S04]  /*1980*/  STL [R1+0x70], R27 ;  /* 0x0000701b01007387 */ /* 0x0003e80000100800 */
[----:B------:R2:W5:Y:S01]  /*1990*/  @P2 LDG.E R11, desc[UR10][R2.64] ;  /* 0x0000000a020b2981 */ /* 0x000562000c1e1900 */
[----:B------:R-:W-:Y:S01]  /*19a0*/  UISETP.NE.AND.EX UP0, UPT, UR5, URZ, UPT, UP0 ;  /* 0x0000003f0500728c */ /* 0x000fe2000bf05300 */
[----:B------:R-:W-:Y:S01]  /*19b0*/  ULDC UR4, c[0x0][0x424] ;  /* 0x0001090000047ab9 */ /* 0x000fe20000000800 */
[----:B------:R-:W-:Y:S01]  /*19c0*/  ULDC UR8, c[0x0][0x2f0] ;  /* 0x0000bc0000087ab9 */ /* 0x000fe20000000800 */
[----:B0-----:R-:W-:Y:S01]  /*19d0*/  LOP3.LUT R0, R6, 0xff0000, RZ, 0xc0, !PT ;  /* 0x00ff000006007812 */ /* 0x001fe200078ec0ff */
[----:B------:R-:W5:Y:S01]  /*19e0*/  @P0 LDG.E R113, desc[UR10][R8.64] ;  /* 0x0000000a08710981 */ /* 0x000f62000c1e1900 */
[----:B--2---:R-:W-:Y:S01]  /*19f0*/  @P1 IADD3 R2, P2, R28, UR6, RZ ;  /* 0x000000061c021c10 */ /* 0x004fe2000ff5e0ff */
[----:B------:R-:W-:-:S03]  /*1a00*/  USEL UR4, UR4, 0x1, UP0 ;  /* 0x0000000104047887 */ /* 0x000fc60008000000 */
[----:B------:R-:W-:Y:S01]  /*1a10*/  @P1 IADD3.X R3, R27, UR7, RZ, P2, !PT ;  /* 0x000000071b031c10 */ /* 0x000fe200097fe4ff */
[----:B------:R-:W-:Y:S02]  /*1a20*/  ULDC.64 UR6, c[0x0][0xa20] ;  /* 0x0002880000067ab9 */ /* 0x000fe40000000a00 */
[----:B------:R-:W-:Y:S02]  /*1a30*/  ISETP.NE.U32.AND P2, PT, RZ, UR6, PT ;  /* 0x00000006ff007c0c */ /* 0x000fe4000bf45070 */
[----:B------:R0:W5:Y:S01]  /*1a40*/  @P1 LDG.E R228, desc[UR10][R2.64] ;  /* 0x0000000a02e41981 */ /* 0x000162000c1e1900 */
[----:B------:R-:W-:Y:S01]  /*1a50*/  UIMAD UR8, UR4, UR8, URZ ;  /* 0x00000008040872a4 */ /* 0x000fe2000f8e023f */
        /* <DEDUP_REMOVED lines=15> */
.L_x_2631:
        /* <DEDUP_REMOVED lines=8> */
.L_x_2632:
[----:B------:R-:W-:Y:S05]  /*1bd0*/  @!P0 BRA `(.L_x_2633) ;  /* 0x0000000000108947 */ /* 0x000fea0003800000 */
[----:B------:R-:W-:Y:S02]  /*1be0*/  ULDC.64 UR4, c[0x0][0x208] ;  /* 0x0000820000047ab9 */ /* 0x000fe40000000a00 */
[----:B------:R-:W2:Y:S04]  /*1bf0*/  LDG.E R3, desc[UR4][R8.64] ;  /* 0x0000000408037981 */ /* 0x000ea8000c1e1900 */
[----:B------:R-:W2:Y:S02]  /*1c00*/  LDG.E R26, desc[UR4][R8.64+0x4] ;  /* 0x00000404081a7981 */ /* 0x000ea4000c1e1900 */
[----:B--2---:R-:W-:-:S07]  /*1c10*/  IMAD.IADD R26, R26, 0x1, -R3 ;  /* 0x000000011a1a7824 */ /* 0x004fce00078e0a03 */
.L_x_2633:
[----:B------:R-:W-:Y:S01]  /*1c20*/  ULDC.64 UR4, c[0x0][0xa10] ;  /* 0x0002840000047ab9 */ /* 0x000fe20000000a00 */
[----:B------:R-:W-:Y:S01]  /*1c30*/  ULDC.64 UR6, c[0x0][0x208] ;  /* 0x0000820000067ab9 */ /* 0x000fe20000000a00 */
[----:B------:R-:W-:Y:S01]  /*1c40*/  ISETP.NE.U32.AND P0, PT, RZ, UR4, PT ;  /* 0x00000004ff007c0c */ /* 0x000fe2000bf05070 */
[----:B------:R-:W1:Y:S03]  /*1c50*/  LDC R4, c[0x0][0x448] ;  /* 0x00011200ff047b82 */ /* 0x000e660000000800 */
[----:B------:R-:W-:Y:S01]  /*1c60*/  ISETP.NE.AND.EX P0, PT, RZ, UR5, PT, P0 ;  /* 0x00000005ff007c0c */ /* 0x000fe2000bf05300 */
[----:B------:R-:W-:-:S12]  /*1c70*/  ULDC.64 UR4, c[0x0][0xa30] ;  /* 0x00028c0000047ab9 */ /* 0x000fd80000000a00 */
[----:B0-----:R-:W0:Y:S02]  /*1c80*/  @P0 LDC.64 R6, c[0x0][0xa10] ;  /* 0x00028400ff060b82 */ /* 0x001e240000000a00 */
[----:B0-----:R-:W-:-:S05]  /*1c90*/  @P0 IMAD.WIDE R6, R25, 0x4, R6 ;  /* 0x0000000419060825 */ /* 0x001fca00078e0206 */
[----:B------:R-:W2:Y:S04]  /*1ca0*/  @P0 LDG.E R0, desc[UR6][R6.64] ;  /* 0x0000000606000981 */ /* 0x000ea8000c1e1900 */
[----:B------:R0:W2:Y:S01]  /*1cb0*/  @P0 LDG.E R3, desc[UR6][R6.64+0x4] ;  /* 0x0000040606030981 */ /* 0x0000a2000c1e1900 */
[----:B------:R-:W-:Y:S01]  /*1cc0*/  ISETP.NE.U32.AND P1, PT, RZ, UR4, PT ;  /* 0x00000004ff007c0c */ /* 0x000fe2000bf25070 */
[----:B-----5:R-:W-:-:S03]  /*1cd0*/  IMAD.MOV.U32 R152, RZ, RZ, R26 ;  /* 0x000000ffff987224 */ /* 0x020fc600078e001a */
[----:B------:R-:W-:-:S13]  /*1ce0*/  ISETP.NE.AND.EX P1, PT, RZ, UR5, PT, P1 ;  /* 0x00000005ff007c0c */ /* 0x000fda000bf25310 */
[----:B0-----:R-:W-:-:S04]  /*1cf0*/  @P1 IADD3 R6, P2, R28, UR4, RZ ;  /* 0x000000041c061c10 */ /* 0x001fc8000ff5e0ff */
[----:B------:R-:W-:-:S05]  /*1d00*/  @P1 IADD3.X R7, R27, UR5, RZ, P2, !PT ;  /* 0x000000051b071c10 */ /* 0x000fca00097fe4ff */
[----:B------:R0:W5:Y:S01]  /*1d10*/  @P1 LDG.E R152, desc[UR6][R6.64] ;  /* 0x0000000606981981 */ /* 0x000162000c1e1900 */
[----:B-1----:R-:W-:Y:S01]  /*1d20*/  ISETP.NE.AND P1, PT, R4, 0x1, PT ;  /* 0x000000010400780c */ /* 0x002fe20003f25270 */
[----:B------:R-:W-:Y:S01]  /*1d30*/  IMAD.SHL.U32 R230, R5, 0x80, RZ ;  /* 0x0000008005e67824 */ /* 0x000fe200078e00ff */
[----:B------:R-:W-:Y:S01]  /*1d40*/  LOP3.LUT R14, R10, 0xff, RZ, 0xc0, !PT ;  /* 0x000000ff0a0e7812 */ /* 0x000fe200078ec0ff */
[----:B------:R-:W-:Y:S01]  /*1d50*/  IMAD.IADD R11, R26, 0x1, -R11 ;  /* 0x000000011a0b7824 */ /* 0x000fe200078e0a0b */
[----:B------:R-:W-:Y:S01]  /*1d60*/  SHF.R.U32.HI R8, RZ, 0x10, R10 ;  /* 0x00000010ff087819 */ /* 0x000fe2000001160a */
[----:B------:R-:W-:Y:S01]  /*1d70*/  VIADD R4, R230, 0x7f ;  /* 0x0000007fe6047836 */ /* 0x000fe20000000000 */
[----:B------:R-:W-:Y:S01]  /*1d80*/  BSSY B0, `(.L_x_2634) ;  /* 0x0000033000007945 */ /* 0x000fe20003800000 */
[----:B------:R0:W-:Y:S04]  /*1d90*/  STL [R1+0x84], R14 ;  /* 0x0000840e01007387 */ /* 0x0001e80000100800 */
[----:B------:R0:W-:Y:S02]  /*1da0*/  STL [R1+0x64], R8 ;  /* 0x0000640801007387 */ /* 0x0001e40000100800 */
[----:B------:R-:W1:Y:S08]  /*1db0*/  @P1 LDC R9, c[0x0][0x44c] ;  /* 0x00011300ff091b82 */ /* 0x000e700000000800 */
[----:B------:R-:W3:Y:S01]  /*1dc0*/  @P1 LDC R13, c[0x0][0x450] ;  /* 0x00011400ff0d1b82 */ /* 0x000ee20000000800 */
[----:B--2---:R-:W-:-:S02]  /*1dd0*/  @P0 IMAD.IADD R2, R3, 0x1, -R0 ;  /* 0x0000000103020824 */ /* 0x004fc400078e0a00 */
[----:B-1----:R-:W-:-:S04]  /*1de0*/  @P1 IMAD.HI.U32 R0, R4, R9, RZ ;  /* 0x0000000904001227 */ /* 0x002fc800078e00ff */
[----:B------:R-:W-:Y:S01]  /*1df0*/  IMAD.IADD R232, R11, 0x1, R2 ;  /* 0x000000010be87824 */ /* 0x000fe200078e0202 */
[----:B---3--:R-:W-:-:S03]  /*1e00*/  @P1 SHF.R.U32.HI R4, RZ, R13, R0 ;  /* 0x0000000dff041219 */ /* 0x008fc60000011600 */
[C---:B------:R-:W-:Y:S01]  /*1e10*/  VIADD R0, R232.reuse, 0x4f ;  /* 0x0000004fe8007836 */ /* 0x040fe20000000000 */
[----:B------:R-:W-:-:S03]  /*1e20*/  IADD3 R143, R232, 0x50, -R228 ;  /* 0x00000050e88f7810 */ /* 0x000fc60007ffe8e4 */
[----:B------:R-:W-:-:S04]  /*1e30*/  IMAD.HI R0, R0, 0x66666667, RZ ;  /* 0x6666666700007827 */ /* 0x000fc800078e02ff */
[----:B------:R-:W-:Y:S01]  /*1e40*/  IMAD.IADD R4, R143, 0x1, R4 ;  /* 0x000000018f047824 */ /* 0x000fe200078e0204 */
[----:B------:R-:W-:-:S03]  /*1e50*/  SHF.R.U32.HI R3, RZ, 0x1f, R0 ;  /* 0x0000001fff037819 */ /* 0x000fc60000011600 */
[----:B------:R-:W-:Y:S01]  /*1e60*/  IMAD.HI R4, R4, 0x66666667, RZ ;  /* 0x6666666704047827 */ /* 0x000fe200078e02ff */
[----:B------:R-:W-:-:S03]  /*1e70*/  LEA.HI.SX32 R144, R0, R3, 0x1b ;  /* 0x0000000300907211 */ /* 0x000fc600078fdaff */
[----:B------:R-:W-:Y:S01]  /*1e80*/  IMAD.MOV.U32 R0, RZ, RZ, RZ ;  /* 0x000000ffff007224 */ /* 0x000fe200078e00ff */
[----:B------:R-:W-:-:S04]  /*1e90*/  SHF.R.U32.HI R5, RZ, 0x1f, R4 ;  /* 0x0000001fff057819 */ /* 0x000fc80000011604 */
[----:B------:R-:W-:-:S04]  /*1ea0*/  LEA.HI.SX32 R5, R4, R5, 0x1b ;  /* 0x0000000504057211 */ /* 0x000fc800078fdaff */
[----:B------:R-:W-:-:S04]  /*1eb0*/  VIMNMX R9, R144, R5, PT ;  /* 0x0000000590097248 */ /* 0x000fc80003fe0100 */
[----:B------:R-:W-:-:S13]  /*1ec0*/  ISETP.GE.AND P0, PT, R9, 0x1, PT ;  /* 0x000000010900780c */ /* 0x000fda0003f06270 */
        /* <DEDUP_REMOVED lines=18> */
[----:B------:R-:W-:-:S06]  /*1ff0*/  IMAD.HI.U32 R5, R5, R7, R4 ;  /* 0x0000000705057227 */ /* 0x000fcc00078e0004 */
        /* <DEDUP_REMOVED lines=11> */
.L_x_2635:
[----:B------:R-:W-:Y:S05]  /*20b0*/  BSYNC B0 ;  /* 0x0000000000007941 */ /* 0x000fea0003800000 */
.L_x_2634:
        /* <DEDUP_REMOVED lines=37> */
.L_x_2638:
[----:B------:R-:W-:Y:S05]  /*2310*/  BSYNC B6 ;  /* 0x0000000000067941 */ /* 0x000fea0003800000 */
.L_x_2637:
        /* <DEDUP_REMOVED lines=20> */
.L_x_2640:
[----:B------:R-:W-:Y:S05]  /*2460*/  BSYNC B6 ;  /* 0x0000000000067941 */ /* 0x000fea0003800000 */
.L_x_2639:
[----:B------:R-:W-:Y:S01]  /*2470*/  ULDC.64 UR4, c[0x0][0x9f8] ;  /* 0x00027e0000047ab9 */ /* 0x000fe20000000a00 */
[----:B------:R-:W-:Y:S01]  /*2480*/  IMAD.MOV.U32 R0, RZ, RZ, R25 ;  /* 0x000000ffff007224 */ /* 0x000fe200078e0019 */
[----:B------:R-:W-:Y:S01]  /*2490*/  ISETP.NE.U32.AND P0, PT, RZ, UR4, PT ;  /* 0x00000004ff007c0c */ /* 0x000fe2000bf05070 */
[----:B------:R-:W-:Y:S01]  /*24a0*/  ULDC.64 UR6, c[0x0][0x208] ;  /* 0x0000820000067ab9 */ /* 0x000fe20000000a00 */
[----:B------:R-:W0:Y:S01]  /*24b0*/  LDC.64 R98, c[0x0][0x300] ;  /* 0x0000c000ff627b82 */ /* 0x000e220000000a00 */
[----:B------:R-:W-:Y:S01]  /*24c0*/  IMAD.IADD R113, R113, 0x1, R26 ;  /* 0x0000000171717824 */ /* 0x000fe200078e021a */
[----:B------:R-:W-:Y:S01]  /*24d0*/  ISETP.NE.AND.EX P0, PT, RZ, UR5, PT, P0 ;  /* 0x00000005ff007c0c */ /* 0x000fe2000bf05300 */
[----:B------:R-:W-:-:S05]  /*24e0*/  ULDC UR8, c[0x0][0x2f4] ;  /* 0x0000bd0000087ab9 */ /* 0x000fca0000000800 */
[----:B------:R-:W1:Y:S07]  /*24f0*/  LDC R115, c[0x0][0x3f4] ;  /* 0x0000fd00ff737b82 */ /* 0x000e6e0000000800 */
[----:B------:R-:W-:Y:S01]  /*2500*/  @P0 IADD3 R4, P1, R28, UR4, RZ ;  /* 0x000000041c040c10 */ /* 0x000fe2000ff3e0ff */
[----:B------:R-:W2:Y:S03]  /*2510*/  LDC.64 R104, c[0x0][0x3f8] ;  /* 0x0000fe00ff687b82 */ /* 0x000ea60000000a00 */
[----:B------:R-:W-:Y:S01]  /*2520*/  @P0 IADD3.X R5, R27, UR5, RZ, P1, !PT ;  /* 0x000000051b050c10 */ /* 0x000fe20008ffe4ff */
[----:B------:R-:W-:-:S04]  /*2530*/  ULDC.64 UR4, c[0x0][0x330] ;  /* 0x0000cc0000047ab9 */ /* 0x000fc80000000a00 */
[----:B------:R3:W4:Y:S01]  /*2540*/  @P0 LDG.E R0, desc[UR6][R4.64] ;  /* 0x0000000604000981 */ /* 0x000722000c1e1900 */
[----:B------:R-:W-:Y:S01]  /*2550*/  ISETP.GE.AND P1, PT, R213, UR8, PT ;  /* 0x00000008d5007c0c */ /* 0x000fe2000bf26270 */
[C---:B------:R-:W-:Y:S01]  /*2560*/  IMAD.WIDE.U32 R94, R236.reuse, UR4, R18 ;  /* 0x00000004ec5e7c25 */ /* 0x040fe2000f8e0012 */
[----:B------:R-:W-:Y:S01]  /*2570*/  SHF.R.S32.HI R3, RZ, 0x1f, R113 ;  /* 0x0000001fff037819 */ /* 0x000fe20000011471 */
[----:B------:R-:W-:Y:S01]  /*2580*/  ULDC.64 UR6, c[0x0][0x308] ;  /* 0x0000c20000067ab9 */ /* 0x000fe20000000a00 */
[----:B------:R-:W-:Y:S01]  /*2590*/  SEL R7, RZ, 0xffffffff, P1 ;  /* 0xffffffffff077807 */ /* 0x000fe20000800000 */
[----:B------:R-:W-:Y:S01]  /*25a0*/  IMAD R95, R236, UR5, R95 ;  /* 0x00000005ec5f7c24 */ /* 0x000fe2000f8e025f */
[----:B------:R-:W-:Y:S01]  /*25b0*/  ISETP.GE.AND P0, PT, R18, UR8, PT ;  /* 0x0000000812007c0c */ /* 0x000fe2000bf06270 */
[-C--:B0-----:R-:W-:Y:S01]  /*25c0*/  IMAD R8, R3, R98.reuse, RZ ;  /* 0x0000006203087224 */ /* 0x081fe200078e02ff */
[----:B------:R-:W-:Y:S01]  /*25d0*/  ULDC.64 UR4, c[0x0][0xa08] ;  /* 0x0002820000047ab9 */ /* 0x000fe20000000a00 */
[----:B------:R-:W-:Y:S01]  /*25e0*/  IMAD.SHL.U32 R9, R7, 0x2, RZ ;  /* 0x0000000207097824 */ /* 0x000fe200078e00ff */
[----:B------:R-:W-:Y:S01]  /*25f0*/  SEL R6, RZ, 0x1, P0 ;  /* 0x00000001ff067807 */ /* 0x000fe20000000000 */
[C---:B---3--:R-:W-:Y:S01]  /*2600*/  IMAD.WIDE.U32 R4, R113.reuse, R98, RZ ;  /* 0x0000006271047225 */ /* 0x048fe200078e00ff */
[----:B------:R-:W-:Y:S01]  /*2610*/  ISETP.NE.U32.AND P0, PT, RZ, UR4, PT ;  /* 0x00000004ff007c0c */ /* 0x000fe2000bf05070 */
[----:B------:R-:W0:Y:S01]  /*2620*/  LDC.64 R110, c[0x0][0x408] ;  /* 0x00010200ff6e7b82 */ /* 0x000e220000000a00 */
[----:B------:R-:W-:Y:S01]  /*2630*/  ISETP.GE.AND P1, PT, R220, UR8, PT ;  /* 0x00000008dc007c0c */ /* 0x000fe2000bf26270 */
[----:B------:R-:W-:Y:S01]  /*2640*/  IMAD R7, R113, R99, R8 ;  /* 0x0000006371077224 */ /* 0x000fe200078e0208 */
[----:B------:R-:W-:Y:S01]  /*2650*/  ISETP.NE.AND.EX P0, PT, RZ, UR5, PT, P0 ;  /* 0x00000005ff007c0c */ /* 0x000fe2000bf05300 */
[----:B------:R-:W-:Y:S01]  /*2660*/  ULDC.64 UR4, c[0x0][0x338] ;  /* 0x0000ce0000047ab9 */ /* 0x000fe20000000a00 */
[----:B------:R-:W-:Y:S01]  /*2670*/  LOP3.LUT R6, R9, 0x2, R6, 0xe2, !PT ;  /* 0x0000000209067812 */ /* 0x000fe200078ee206 */
[----:B------:R-:W-:Y:S01]  /*2680*/  IMAD.IADD R5, R5, 0x1, R7 ;  /* 0x0000000105057824 */ /* 0x000fe200078e0207 */
[----:B------:R-:W-:Y:S01]  /*2690*/  SEL R7, RZ, 0x4, P1 ;  /* 0x00000004ff077807 */ /* 0x000fe20000800000 */
[----:B--2---:R-:W-:Y:S01]  /*26a0*/  IMAD.WIDE.U32 R100, R212, R104, R22 ;  /* 0x00000068d4647225 */ /* 0x004fe200078e0016 */
[----:B------:R-:W-:Y:S01]  /*26b0*/  SHF.R.S32.HI R12, RZ, 0x1f, R212 ;  /* 0x0000001fff0c7819 */ /* 0x000fe200000114d4 */
[----:B------:R-:W2:Y:S01]  /*26c0*/  S2R R169, SR_TID.X ;  /* 0x0000000000a97919 */ /* 0x000ea20000002100 */
[----:B------:R-:W-:Y:S01]  /*26d0*/  LOP3.LUT R26, R6, R7, RZ, 0xfc, !PT ;  /* 0x00000007061a7212 */ /* 0x000fe200078efcff */
[----:B------:R-:W-:Y:S01]  /*26e0*/  IMAD.WIDE.U32 R96, R236, UR6, R4 ;  /* 0x00000006ec607c25 */ /* 0x000fe2000f8e0004 */
[----:B------:R-:W-:-:S02]  /*26f0*/  SHF.R.U32.HI R14, RZ, 0x3, R223 ;  /* 0x00000003ff0e7819 */ /* 0x000fc400000116df */
[----:B------:R-:W-:Y:S01]  /*2700*/  SHF.R.U32.HI R10, RZ, 0x3, R222 ;  /* 0x00000003ff0a7819 */ /* 0x000fe200000116de */
[----:B------:R-:W-:Y:S01]  /*2710*/  IMAD R97, R236, UR7, R97 ;  /* 0x00000007ec617c24 */ /* 0x000fe2000f8e0261 */
[----:B------:R-:W-:Y:S01]  /*2720*/  ULDC.64 UR6, c[0x0][0x310] ;  /* 0x0000c40000067ab9 */ /* 0x000fe20000000a00 */
[----:B------:R-:W-:Y:S01]  /*2730*/  IMAD R7, R12, R98, RZ ;  /* 0x000000620c077224 */ /* 0x000fe200078e02ff */
[----:B------:R-:W-:Y:S01]  /*2740*/  IADD3 R112, P3, R212, R113, RZ ;  /* 0x00000071d4707210 */ /* 0x000fe20007f7e0ff */
[-C--:B------:R-:W-:Y:S01]  /*2750*/  IMAD R6, R12, R104.reuse, RZ ;  /* 0x000000680c067224 */ /* 0x080fe200078e02ff */
[----:B------:R-:W-:Y:S01]  /*2760*/  ISETP.GE.AND P2, PT, R221, UR8, PT ;  /* 0x00000008dd007c0c */ /* 0x000fe2000bf46270 */
[----:B------:R-:W-:Y:S01]  /*2770*/  IMAD R35, R212, R99, R7 ;  /* 0x00000063d4237224 */ /* 0x000fe200078e0207 */
[--C-:B------:R-:W-:Y:S01]  /*2780*/  SHF.L.U64.HI R34, R104, 0x5, R105.reuse ;  /* 0x0000000568227819 */ /* 0x100fe20000010269 */
[----:B------:R-:W-:Y:S01]  /*2790*/  IMAD R7, R212, R105, R6 ;  /* 0x00000069d4077224 */ /* 0x000fe200078e0206 */
[----:B------:R-:W-:Y:S01]  /*27a0*/  SHF.L.U64.HI R33, R104, 0x6, R105 ;  /* 0x0000000668217819 */ /* 0x000fe20000010269 */
[----:B------:R-:W-:Y:S01]  /*27b0*/  IMAD.WIDE.U32 R102, R212, R104, R18 ;  /* 0x00000068d4667225 */ /* 0x000fe200078e0012 */
[----:B------:R-:W-:-:S02]  /*27c0*/  SHF.L.U64.HI R123, R98, 0x5, R99 ;  /* 0x00000005627b7819 */ /* 0x000fc40000010263 */
[----:B------:R-:W-:Y:S01]  /*27d0*/  SHF.L.U64.HI R129, R98, 0x6, R99 ;  /* 0x0000000662817819 */ /* 0x000fe20000010263 */
[----:B------:R-:W-:Y:S01]  /*27e0*/  IMAD.IADD R101, R101, 0x1, R7 ;  /* 0x0000000165657824 */ /* 0x000fe200078e0207 */
[C---:B0-----:R-:W-:Y:S01]  /*27f0*/  SHF.L.U64.HI R30, R110.reuse, 0x5, R111 ;  /* 0x000000056e1e7819 */ /* 0x041fe2000001026f */
[----:B------:R-:W-:Y:S01]  /*2800*/  IMAD.IADD R103, R7, 0x1, R103 ;  /* 0x0000000107677824 */ /* 0x000fe200078e0267 */
[----:B------:R-:W-:Y:S01]  /*2810*/  SHF.L.U64.HI R29, R110, 0x6, R111 ;  /* 0x000000066e1d7819 */ /* 0x000fe2000001026f */
[----:B------:R-:W-:-:S04]  /*2820*/  IMAD.WIDE.U32 R106, R212, R110, R22 ;  /* 0x0000006ed46a7225 */ /* 0x000fc800078e0016 */
[----:B------:R-:W-:-:S04]  /*2830*/  IMAD.WIDE.U32 R108, R212, R110, R18 ;  /* 0x0000006ed46c7225 */ /* 0x000fc800078e0012 */
[----:B------:R-:W-:Y:S01]  /*2840*/  IMAD.SHL.U32 R15, R212, 0x40, RZ ;  /* 0x00000040d40f7824 */ /* 0x000fe200078e00ff */
[----:B--2---:R-:W-:Y:S01]  /*2850*/  LEA.HI R169, R169, 0x8, RZ, 0x19 ;  /* 0x00000008a9a97811 */ /* 0x004fe200078fc8ff */
[----:B------:R-:W-:Y:S01]  /*2860*/  IMAD.X R113, R12, 0x1, R3, P3 ;  /* 0x000000010c717824 */ /* 0x000fe200018e0603 */
[----:B------:R-:W-:Y:S01]  /*2870*/  SEL R3, RZ, 0x8, P2 ;  /* 0x00000008ff037807 */ /* 0x000fe20001000000 */
[C---:B------:R-:W-:Y:S02]  /*2880*/  IMAD.SHL.U32 R32, R104.reuse, 0x20, RZ ;  /* 0x0000002068207824 */ /* 0x040fe400078e00ff */
[----:B------:R-:W-:Y:S01]  /*2890*/  IMAD.SHL.U32 R31, R104, 0x40, RZ ;  /* 0x00000040681f7824 */ /* 0x000fe200078e00ff */
[----:B------:R-:W-:Y:S01]  /*28a0*/  LOP3.LUT R3, R26, R3, RZ, 0xfc, !PT ;  /* 0x000000031a037212 */ /* 0x000fe200078efcff */
[----:B-----5:R-:W-:Y:S01]  /*28b0*/  IMAD.WIDE.U32 R100, R152, R104, R100 ;  /* 0x0000006898647225 */ /* 0x020fe200078e0064 */
[----:B------:R-:W-:-:S03]  /*28c0*/  LOP3.LUT R26, R26, 0x1, RZ, 0xc0, !PT ;  /* 0x000000011a1a7812 */ /* 0x000fc600078ec0ff */
[----:B------:R-:W-:-:S04]  /*28d0*/  IMAD.WIDE.U32 R102, R152, R104, R102 ;  /* 0x0000006898667225 */ /* 0x000fc800078e0066 */
[----:B------:R-:W-:Y:S02]  /*28e0*/  IMAD R119, R99, 0x50, RZ ;  /* 0x0000005063777824 */ /* 0x000fe400078e02ff */
[C---:B------:R-:W-:Y:S02]  /*28f0*/  IMAD.SHL.U32 R128, R98.reuse, 0x20, RZ ;  /* 0x0000002062807824 */ /* 0x040fe400078e00ff */
[----:B------:R-:W-:Y:S02]  /*2900*/  IMAD.SHL.U32 R130, R98, 0x40, RZ ;  /* 0x0000004062827824 */ /* 0x000fe400078e00ff */
[----:B------:R-:W-:Y:S02]  /*2910*/  IMAD R121, R111, 0x50, RZ ;  /* 0x000000506f797824 */ /* 0x000fe400078e02ff */
[C---:B------:R-:W-:Y:S02]  /*2920*/  IMAD.SHL.U32 R28, R110.reuse, 0x20, RZ ;  /* 0x000000206e1c7824 */ /* 0x040fe400078e00ff */
[----:B------:R-:W-:Y:S01]  /*2930*/  IMAD.SHL.U32 R27, R110, 0x40, RZ ;  /* 0x000000406e1b7824 */ /* 0x000fe200078e00ff */
[----:B----4-:R-:W-:-:S02]  /*2940*/  SHF.R.S32.HI R4, RZ, 0x1f, R0 ;  /* 0x0000001fff047819 */ /* 0x010fc40000011400 */
[----:B------:R-:W-:Y:S02]  /*2950*/  SEL R5, R0, RZ, !P0 ;  /* 0x000000ff00057207 */ /* 0x000fe40004000000 */
[----:B------:R-:W-:Y:S02]  /*2960*/  SEL R4, R4, RZ, !P0 ;  /* 0x000000ff04047207 */ /* 0x000fe40004000000 */
[----:B-1----:R-:W-:Y:S01]  /*2970*/  ISETP.GE.AND P0, PT, R18, R115, PT ;  /* 0x000000731200720c */ /* 0x002fe20003f06270 */
[----:B------:R-:W-:-:S04]  /*2980*/  IMAD.WIDE.U32 R94, R5, UR4, R94 ;  /* 0x00000004055e7c25 */ /* 0x000fc8000f8e005e */
[C---:B------:R-:W-:Y:S02]  /*2990*/  IMAD R0, R4.reuse, UR4, RZ ;  /* 0x0000000404007c24 */ /* 0x040fe4000f8e02ff */
[----:B------:R-:W-:Y:S02]  /*29a0*/  IMAD R4, R4, UR6, RZ ;  /* 0x0000000604047c24 */ /* 0x000fe4000f8e02ff */
[C---:B------:R-:W-:Y:S02]  /*29b0*/  IMAD R0, R5.reuse, UR5, R0 ;  /* 0x0000000505007c24 */ /* 0x040fe4000f8e0200 */
[C---:B------:R-:W-:Y:S02]  /*29c0*/  IMAD R9, R5.reuse, UR7, R4 ;  /* 0x0000000705097c24 */ /* 0x040fe4000f8e0204 */
[----:B------:R-:W-:-:S04]  /*29d0*/  IMAD.WIDE.U32 R96, R5, UR6, R96 ;  /* 0x0000000605607c25 */ /* 0x000fc8000f8e0060 */
[----:B------:R-:W-:-:S04]  /*29e0*/  IMAD.WIDE.U32 R4, R212, R98, R18 ;  /* 0x00000062d4047225 */ /* 0x000fc800078e0012 */
[----:B------:R-:W-:Y:S01]  /*29f0*/  IMAD.IADD R92, R97, 0x1, R9 ;  /* 0x00000001615c7824 */ /* 0x000fe200078e0209 */
[----:B------:R-:W-:Y:S01]  /*2a00*/  IADD3 R93, P1, R96, R4, RZ ;  /* 0x00000004605d7210 */ /* 0x000fe20007f3e0ff */
[----:B------:R-:W-:Y:S02]  /*2a10*/  IMAD R4, R12, R110, RZ ;  /* 0x0000006e0c047224 */ /* 0x000fe400078e02ff */
[----:B------:R-:W-:Y:S01]  /*2a20*/  IMAD.WIDE.U32 R98, R98, 0x50, RZ ;  /* 0x0000005062627825 */ /* 0x000fe200078e00ff */
[----:B------:R-:W-:Y:S02]  /*2a30*/  IADD3.X R35, R92, R5, R35, P1, !PT ;  /* 0x000000055c237210 */ /* 0x000fe40000ffe423 */
[----:B------:R-:W-:Y:S01]  /*2a40*/  SEL R5, R115, RZ, P0 ;  /* 0x000000ff73057207 */ /* 0x000fe20000000000 */
[----:B------:R-:W-:Y:S01]  /*2a50*/  IMAD R7, R212, R111, R4 ;  /* 0x0000006fd4077224 */ /* 0x000fe200078e0204 */
[----:B------:R-:W-:Y:S01]  /*2a60*/  ISETP.GE.AND P1, PT, R213, R115, PT ;  /* 0x00000073d500720c */ /* 0x000fe20003f26270 */
[----:B------:R-:W-:-:S02]  /*2a70*/  IMAD.IADD R119, R99, 0x1, R119 ;  /* 0x0000000163777824 */ /* 0x000fc400078e0277 */
[----:B------:R-:W-:Y:S01]  /*2a80*/  IMAD.IADD R5, R18, 0x1, R5 ;  /* 0x0000000112057824 */ /* 0x000fe200078e0205 */
[----:B------:R-:W-:Y:S01]  /*2a90*/  SEL R6, R115, RZ, P1 ;  /* 0x000000ff73067207 */ /* 0x000fe20000800000 */
[----:B------:R-:W-:Y:S02]  /*2aa0*/  IMAD.IADD R107, R107, 0x1, R7 ;  /* 0x000000016b6b7824 */ /* 0x000fe400078e0207 */
[----:B------:R-:W-:Y:S01]  /*2ab0*/  IMAD.IADD R109, R7, 0x1, R109 ;  /* 0x00000001076d7824 */ /* 0x000fe200078e026d */
[----:B------:R-:W-:Y:S01]  /*2ac0*/  SHF.R.S32.HI R4, RZ, 0x1f, R5 ;  /* 0x0000001fff047819 */ /* 0x000fe20000011405 */
[----:B------:R-:W-:Y:S02]  /*2ad0*/  IMAD.IADD R6, R213, 0x1, R6 ;  /* 0x00000001d5067824 */ /* 0x000fe400078e0206 */
[-C--:B------:R-:W-:Y:S01]  /*2ae0*/  IMAD.WIDE.U32 R106, R152, R110.reuse, R106 ;  /* 0x0000006e986a7225 */ /* 0x080fe200078e006a */
[CC--:B------:R-:W-:Y:S02]  /*2af0*/  LEA.HI R13, R4.reuse, R5.reuse, RZ, 0x3 ;  /* 0x00000005040d7211 */ /* 0x0c0fe400078f18ff */
[----:B------:R-:W-:Y:S01]  /*2b00*/  LEA.HI R4, R4, R5, RZ, 0x6 ;  /* 0x0000000504047211 */ /* 0x000fe200078f30ff */
[----:B------:R-:W-:Y:S01]  /*2b10*/  IMAD.WIDE.U32 R108, R152, R110, R108 ;  /* 0x0000006e986c7225 */ /* 0x000fe200078e006c */
[----:B------:R-:W-:-:S02]  /*2b20*/  SHF.R.S32.HI R11, RZ, 0x1f, R6 ;  /* 0x0000001fff0b7819 */ /* 0x000fc40000011406 */
[----:B------:R-:W-:Y:S01]  /*2b30*/  SHF.R.S32.HI R5, RZ, 0x6, R4 ;  /* 0x00000006ff057819 */ /* 0x000fe20000011404 */
[----:B------:R-:W-:Y:S01]  /*2b40*/  IMAD.SHL.U32 R115, R115, 0x2, RZ ;  /* 0x0000000273737824 */ /* 0x000fe200078e00ff */
[--C-:B------:R-:W-:Y:S02]  /*2b50*/  LOP3.LUT R4, R223, 0x38, R13.reuse, 0xf8, !PT ;  /* 0x00000038df047812 */ /* 0x100fe400078ef80d */
[----:B------:R-:W-:Y:S01]  /*2b60*/  LOP3.LUT R8, R222, 0x38, R13, 0xf8, !PT ;  /* 0x00000038de087812 */ /* 0x000fe200078ef80d */
[C---:B------:R-:W-:Y:S01]  /*2b70*/  IMAD R136, R5.reuse, 0x1400, R225 ;  /* 0x0000140005887824 */ /* 0x040fe200078e02e1 */
[----:B------:R-:W-:Y:S01]  /*2b80*/  LOP3.LUT R7, R4, R14, RZ, 0x3c, !PT ;  /* 0x0000000e04077212 */ /* 0x000fe200078e3cff */
[----:B------:R-:W-:Y:S01]  /*2b90*/  IMAD R132, R5, 0x1400, R224 ;  /* 0x0000140005847824 */ /* 0x000fe200078e02e0 */
[-C--:B------:R-:W-:Y:S01]  /*2ba0*/  LEA.HI R4, R11, R6.reuse, RZ, 0x6 ;  /* 0x000000060b047211 */ /* 0x080fe200078f30ff */
[----:B------:R-:W-:Y:S01]  /*2bb0*/  IMAD R138, R5, 0x1400, R226 ;  /* 0x00001400058a7824 */ /* 0x000fe200078e02e2 */
[----:B------:R-:W-:Y:S01]  /*2bc0*/  LEA.HI R11, R11, R6, RZ, 0x3 ;  /* 0x000000060b0b7211 */ /* 0x000fe200078f18ff */
[----:B------:R-:W-:Y:S01]  /*2bd0*/  IMAD.IADD R136, R136, 0x1, R7 ;  /* 0x0000000188887824 */ /* 0x000fe200078e0207 */
[----:B------:R-:W-:-:S02]  /*2be0*/  SHF.R.S32.HI R7, RZ, 0x6, R4 ;  /* 0x00000006ff077819 */ /* 0x000fc40000011404 */
[----:B------:R-:W-:Y:S02]  /*2bf0*/  LOP3.LUT R4, R13, 0x38, RZ, 0xc0, !PT ;  /* 0x000000380d047812 */ /* 0x000fe400078ec0ff */
[----:B------:R-:W-:Y:S01]  /*2c00*/  LOP3.LUT R9, R8, R10, RZ, 0x3c, !PT ;  /* 0x0000000a08097212 */ /* 0x000fe200078e3cff */
[C---:B------:R-:W-:Y:S01]  /*2c10*/  IMAD R137, R7.reuse, 0x1400, R226 ;  /* 0x0000140007897824 */ /* 0x040fe200078e02e2 */
[----:B------:R-:W-:Y:S01]  /*2c20*/  LOP3.LUT R4, R4, 0x1c0, R15, 0xf8, !PT ;  /* 0x000001c004047812 */ /* 0x000fe200078ef80f */
[----:B------:R-:W-:Y:S01]  /*2c30*/  IMAD R133, R7, 0x1400, R225 ;  /* 0x0000140007857824 */ /* 0x000fe200078e02e1 */
[----:B------:R-:W-:Y:S01]  /*2c40*/  LOP3.LUT R8, R223, 0x38, R11, 0xf8, !PT ;  /* 0x00000038df087812 */ /* 0x000fe200078ef80b */
[----:B------:R-:W-:Y:S01]  /*2c50*/  IMAD.IADD R132, R132, 0x1, R9 ;  /* 0x0000000184847824 */ /* 0x000fe200078e0209 */
[-C--:B------:R-:W-:Y:S01]  /*2c60*/  LOP3.LUT R5, R4, R227.reuse, RZ, 0x3c, !PT ;  /* 0x000000e304057212 */ /* 0x080fe200078e3cff */
[----:B------:R-:W-:Y:S01]  /*2c70*/  IMAD R131, R7, 0x1400, R224 ;  /* 0x0000140007837824 */ /* 0x000fe200078e02e0 */
[----:B------:R-:W-:Y:S01]  /*2c80*/  LOP3.LUT R6, R11, 0x38, RZ, 0xc0, !PT ;  /* 0x000000380b067812 */ /* 0x000fe200078ec0ff */
[----:B------:R-:W-:Y:S01]  /*2c90*/  IMAD R7, R105, 0x50, RZ ;  /* 0x0000005069077824 */ /* 0x000fe200078e02ff */
[----:B------:R-:W-:Y:S01]  /*2ca0*/  LOP3.LUT R8, R8, R14, RZ, 0x3c, !PT ;  /* 0x0000000e08087212 */ /* 0x000fe200078e3cff */
[----:B------:R-:W-:Y:S01]  /*2cb0*/  IMAD.IADD R138, R138, 0x1, R5 ;  /* 0x000000018a8a7824 */ /* 0x000fe200078e0205 */
[----:B------:R-:W-:Y:S01]  /*2cc0*/  SHF.R.S32.HI R5, RZ, 0x1f, R152 ;  /* 0x0000001fff057819 */ /* 0x000fe20000011498 */
[----:B------:R-:W-:Y:S01]  /*2cd0*/  VIADD R14, R212, 0x40 ;  /* 0x00000040d40e7836 */ /* 0x000fe20000000000 */
[----:B------:R-:W-:Y:S01]  /*2ce0*/  LOP3.LUT R9, R222, 0x38, R11, 0xf8, !PT ;  /* 0x00000038de097812 */ /* 0x000fe200078ef80b */
[----:B------:R-:W-:Y:S01]  /*2cf0*/  IMAD.IADD R133, R133, 0x1, R8 ;  /* 0x0000000185857824 */ /* 0x000fe200078e0208 */
[----:B------:R-:W-:Y:S01]  /*2d00*/  LOP3.LUT R6, R6, 0x1c0, R15, 0xf8, !PT ;  /* 0x000001c006067812 */ /* 0x000fe200078ef80f */
[----:B------:R-:W-:Y:S01]  /*2d10*/  IMAD R4, R5, R104, RZ ;  /* 0x0000006805047224 */ /* 0x000fe200078e02ff */
[----:B------:R-:W-:Y:S01]  /*2d20*/  LOP3.LUT R10, R9, R10, RZ, 0x3c, !PT ;  /* 0x0000000a090a7212 */ /* 0x000fe200078e3cff */
[----:B------:R-:W-:Y:S01]  /*2d30*/  IMAD R5, R5, R110, RZ ;  /* 0x0000006e05057224 */ /* 0x000fe200078e02ff */
[----:B------:R-:W-:Y:S01]  /*2d40*/  LOP3.LUT R6, R6, R227, RZ, 0x3c, !PT ;  /* 0x000000e306067212 */ /* 0x000fe200078e3cff */
[----:B------:R-:W-:Y:S01]  /*2d50*/  VIADD R15, R212, 0x20 ;  /* 0x00000020d40f7836 */ /* 0x000fe20000000000 */
[----:B------:R-:W-:Y:S01]  /*2d60*/  SHF.R.S32.HI R139, RZ, 0x1f, R14 ;  /* 0x0000001fff8b7819 */ /* 0x000fe2000001140e */
[----:B------:R-:W-:Y:S01]  /*2d70*/  IMAD R21, R152, R105, R4 ;  /* 0x0000006998157224 */ /* 0x000fe200078e0204 */
[----:B------:R-:W-:Y:S01]  /*2d80*/  SHF.R.S32.HI R14, RZ, 0x3, R13 ;  /* 0x00000003ff0e7819 */ /* 0x000fe2000001140d */
[----:B------:R-:W-:Y:S01]  /*2d90*/  IMAD.WIDE.U32 R104, R104, 0x50, RZ ;  /* 0x0000005068687825 */ /* 0x000fe200078e00ff */
[----:B------:R-:W-:-:S02]  /*2da0*/  SHF.R.S32.HI R12, RZ, 0x3, R11 ;  /* 0x00000003ff0c7819 */ /* 0x000fc4000001140b */
[----:B------:R-:W-:Y:S01]  /*2db0*/  LOP3.LUT R13, R13, 0xfffffff8, RZ, 0xc0, !PT ;  /* 0xfffffff80d0d7812 */ /* 0x000fe200078ec0ff */
[----:B------:R-:W-:Y:S01]  /*2dc0*/  IMAD R5, R152, R111, R5 ;  /* 0x0000006f98057224 */ /* 0x000fe200078e0205 */
[----:B------:R-:W-:Y:S01]  /*2dd0*/  LOP3.LUT R11, R11, 0xfffffff8, RZ, 0xc0, !PT ;  /* 0xfffffff80b0b7812 */ /* 0x000fe200078ec0ff */
[----:B------:R-:W-:Y:S01]  /*2de0*/  IMAD.WIDE.U32 R110, R110, 0x50, RZ ;  /* 0x000000506e6e7825 */ /* 0x000fe200078e00ff */
[----:B------:R-:W-:Y:S02]  /*2df0*/  SHF.R.S32.HI R141, RZ, 0x1f, R15 ;  /* 0x0000001fff8d7819 */ /* 0x000fe4000001140f */
[----:B------:R-:W-:Y:S01]  /*2e00*/  LOP3.LUT R9, R3, 0x4, RZ, 0xc0, !PT ;  /* 0x0000000403097812 */ /* 0x000fe200078ec0ff */
[----:B------:R-:W-:Y:S01]  /*2e10*/  IMAD.IADD R131, R131, 0x1, R10 ;  /* 0x0000000183837824 */ /* 0x000fe200078e020a */
[----:B------:R-:W-:Y:S01]  /*2e20*/  LOP3.LUT R10, R3, 0x2, RZ, 0xc0, !PT ;  /* 0x00000002030a7812 */ /* 0x000fe200078ec0ff */
[----:B------:R-:W-:Y:S01]  /*2e30*/  IMAD.IADD R137, R137, 0x1, R6 ;  /* 0x0000000189897824 */ /* 0x000fe200078e0206 */
[----:B------:R-:W-:Y:S01]  /*2e40*/  LOP3.LUT R8, R3, 0x8, RZ, 0xc0, !PT ;  /* 0x0000000803087812 */ /* 0x000fe200078ec0ff */
[----:B------:R-:W-:Y:S01]  /*2e50*/  IMAD.IADD R120, R105, 0x1, R7 ;  /* 0x0000000169787824 */ /* 0x000fe200078e0207 */
[----:B------:R-:W-:Y:S01]  /*2e60*/  SHF.R.S32.HI R7, RZ, 0x1f, R13 ;  /* 0x0000001fff077819 */ /* 0x000fe2000001140d */
[----:B------:R-:W-:Y:S01]  /*2e70*/  IMAD.IADD R25, R101, 0x1, R21 ;  /* 0x0000000165197824 */ /* 0x000fe200078e0215 */
[----:B------:R-:W-:Y:S01]  /*2e80*/  SHF.R.S32.HI R6, RZ, 0x1f, R11 ;  /* 0x0000001fff067819 */ /* 0x000fe2000001140b */
[----:B------:R-:W-:-:S02]  /*2e90*/  IMAD.IADD R20, R107, 0x1, R5 ;  /* 0x000000016b147824 */ /* 0x000fc400078e0205 */
[----:B------:R-:W-:Y:S02]  /*2ea0*/  IMAD.IADD R15, R5, 0x1, R109 ;  /* 0x00000001050f7824 */ /* 0x000fe400078e026d */
[----:B------:R-:W-:Y:S02]  /*2eb0*/  IMAD.IADD R121, R111, 0x1, R121 ;  /* 0x000000016f797824 */ /* 0x000fe400078e0279 */
[----:B------:R-:W-:Y:S02]  /*2ec0*/  IMAD.IADD R21, R21, 0x1, R103 ;  /* 0x0000000115157824 */ /* 0x000fe400078e0267 */
[----:B------:R-:W-:-:S07]  /*2ed0*/  IMAD.IADD R5, R95, 0x1, R0 ;  /* 0x000000015f057824 */ /* 0x000fce00078e0200 */
.L_x_2748:
[----:B------:R-:W2:Y:S01]  /*2ee0*/  LDL.LU R40, [R1+0x10] ;  /* 0x0000100001287983 */ /* 0x000ea20000300800 */
[----:B------:R-:W-:Y:S01]  /*2ef0*/  VIADD R24, R24, 0xffffffff ;  /* 0xffffffff18187836 */ /* 0x000fe20000000000 */
[----:B------:R-:W0:Y:S01]  /*2f00*/  LDC.64 R116, c[0x0][0x2e8] ;  /* 0x0000ba00ff747b82 */ /* 0x000e220000000a00 */
[----:B------:R-:W-:Y:S05]  /*2f10*/  YIELD ;  /* 0x0000000000007946 */ /* 0x000fea0003800000 */
[----:B-1----:R-:W-:Y:S01]  /*2f20*/  SHF.R.S32.HI R37, RZ, 0x1f, R24 ;  /* 0x0000001fff257819 */ /* 0x002fe20000011418 */
[-C--:B------:R-:W-:Y:S01]  /*2f30*/  IMAD R0, R119, R24.reuse, RZ ;  /* 0x0000001877007224 */ /* 0x080fe200078e02ff */
[----:B------:R-:W1:Y:S01]  /*2f40*/  LDC R122, c[0x0][0x3f4] ;  /* 0x0000fd00ff7a7b82 */ /* 0x000e620000000800 */
[----:B------:R-:W-:Y:S01]  /*2f50*/  IMAD.WIDE.U32 R124, R98, R24, RZ ;  /* 0x00000018627c7225 */ /* 0x000fe200078e00ff */
[----:B------:R-:W-:Y:S03]  /*2f60*/  BSSY B0, `(.L_x_2641) ;  /* 0x00007fc000007945 */ /* 0x000fe60003800000 */
[----:B------:R-:W-:Y:S01]  /*2f70*/  IMAD R3, R37, R98, R0 ;  /* 0x0000006225037224 */ /* 0x000fe200078e0200 */
[----:B------:R-:W-:-:S02]  /*2f80*/  IADD3 R0, P3, P4, R93, R124, R130 ;  /* 0x0000007c5d007210 */ /* 0x000fc40007c7e082 */
[-C--:B------:R-:W-:Y:S01]  /*2f90*/  IADD3 R38, P2, R93, R124.reuse, RZ ;  /* 0x0000007c5d267210 */ /* 0x080fe20007f5e0ff */
[----:B------:R-:W-:Y:S01]  /*2fa0*/  IMAD.IADD R88, R125, 0x1, R3 ;  /* 0x000000017d587824 */ /* 0x000fe200078e0203 */
[----:B------:R-:W-:-:S03]  /*2fb0*/  IADD3 R4, P5, P6, R93, R124, R128 ;  /* 0x0000007c5d047210 */ /* 0x000fc60007ebe080 */
[----:B------:R-:W-:Y:S01]  /*2fc0*/  IMAD.X R39, R88, 0x1, R35, P2 ;  /* 0x0000000158277824 */ /* 0x000fe200010e0623 */
[C---:B------:R-:W-:Y:S02]  /*2fd0*/  IADD3.X R3, R35.reuse, R88, R129, P3, P4 ;  /* 0x0000005823037210 */ /* 0x040fe40001fe8481 */
[----:B------:R-:W-:Y:S02]  /*2fe0*/  ISETP.GT.AND P3, PT, R24, R118, PT ;  /* 0x000000761800720c */ /* 0x000fe40003f64270 */
[C---:B0-----:R-:W-:Y:S02]  /*2ff0*/  LEA R48, P2, R0.reuse, R116, 0x1 ;  /* 0x0000007400307211 */ /* 0x041fe400078408ff */
[----:B------:R-:W-:Y:S02]  /*3000*/  IADD3.X R36, R35, R88, R123, P5, P6 ;  /* 0x0000005823247210 */ /* 0x000fe40002fec47b */
[----:B------:R-:W-:Y:S01]  /*3010*/  LEA.HI.X R49, R0, R117, R3, 0x1, P2 ;  /* 0x0000007500317211 */ /* 0x000fe200010f0c03 */
[----:B------:R-:W-:Y:S01]  /*3020*/  IMAD R3, R17, 0x5000, R235 ;  /* 0x0000500011037824 */ /* 0x000fe200078e02eb */
[----:B-1----:R-:W-:-:S02]  /*3030*/  ISETP.GE.AND P2, PT, R122, 0x1, PT ;  /* 0x000000017a00780c */ /* 0x002fc40003f46270 */
[-C--:B------:R-:W-:Y:S02]  /*3040*/  LEA R50, P5, R4, R116.reuse, 0x1 ;  /* 0x0000007404327211 */ /* 0x080fe400078a08ff */
[----:B------:R-:W-:Y:S02]  /*3050*/  LEA R60, P6, R38, R116, 0x1 ;  /* 0x00000074263c7211 */ /* 0x000fe400078c08ff */
[-C--:B------:R-:W-:Y:S01]  /*3060*/  LEA.HI.X R51, R4, R117.reuse, R36, 0x1, P5 ;  /* 0x0000007504337211 */ /* 0x080fe200028f0c24 */
[----:B------:R-:W-:Y:S01]  /*3070*/  IMAD R4, R3, 0x2, R16 ;  /* 0x0000000203047824 */ /* 0x000fe200078e0210 */
        /* <DEDUP_REMOVED lines=8> */
[----:B------:R-:W-:Y:S02]  /*3100*/  IMAD R0, R121, R24, RZ ;  /* 0x0000001879007224 */ /* 0x000fe400078e02ff */
[C---:B------:R-:W-:Y:S02]  /*3110*/  IMAD R39, R37.reuse, R104, R39 ;  /* 0x0000006825277224 */ /* 0x040fe400078e0227 */
        /* <DEDUP_REMOVED lines=27> */
[----:B0-----:R-:W-:Y:S01]  /*32d0*/  IMAD.X R40, R114, 0x1, R20, P4 ;  /* 0x0000000172287824 */ /* 0x001fe200020e0614 */
        /* <DEDUP_REMOVED lines=23> */
.L_x_2645:
[----:B------:R-:W-:Y:S05]  /*3450*/  BSYNC B1 ;  /* 0x0000000000017941 */ /* 0x000fea0003800000 */
.L_x_2644:
[----:B-1---5:R-:W-:Y:S01]  /*3460*/  IMAD.MOV.U32 R38, RZ, RZ, R78 ;  /* 0x000000ffff267224 */ /* 0x022fe200078e004e */
[----:B------:R-:W-:Y:S01]  /*3470*/  BSSY B1, `(.L_x_2646) ;  /* 0x0000042000017945 */ /* 0x000fe20003800000 */
[----:B------:R-:W-:Y:S01]  /*3480*/  IMAD.MOV.U32 R37, RZ, RZ, R79 ;  /* 0x000000ffff257224 */ /* 0x000fe200078e004f */
[----:B------:R-:W-:Y:S01]  /*3490*/  CS2R R66, SRZ ;  /* 0x0000000000427805 */ /* 0x000fe2000001ff00 */
[----:B0-----:R-:W-:Y:S01]  /*34a0*/  VIADD R40, R212, 0x20 ;  /* 0x00000020d4287836 */ /* 0x001fe20000000000 */
[----:B------:R-:W-:Y:S01]  /*34b0*/  CS2R R70, SRZ ;  /* 0x0000000000467805 */ /* 0x000fe2000001ff00 */
[----:B------:R-:W-:Y:S01]  /*34c0*/  IMAD.MOV.U32 R36, RZ, RZ, R82 ;  /* 0x000000ffff247224 */ /* 0x000fe200078e0052 */
[----:B------:R-:W-:Y:S01]  /*34d0*/  PRMT R160, R37, 0x5410, R38 ;  /* 0x0000541025a07816 */ /* 0x000fe20000000026 */
[----:B------:R-:W-:Y:S01]  /*34e0*/  IMAD.MOV.U32 R37, RZ, RZ, R83 ;  /* 0x000000ffff257224 */ /* 0x000fe200078e0053 */
[----:B------:R-:W-:Y:S01]  /*34f0*/  ISETP.GE.AND P4, PT, R40, R3, PT ;  /* 0x000000032800720c */ /* 0x000fe20003f86270 */
        /* <DEDUP_REMOVED lines=23> */
[----:B------:R-:W-:-:S02]  /*3670*/  PRMT R165, R165, 0x5410, R39 ;  /* 0x00005410a5a57816 */ /* 0x000fc40000000027 */
[----:B------:R-:W-:Y:S01]  /*3680*/  CS2R R76, SRZ ;  /* 0x00000000004c7805 */ /* 0x000fe2000001ff00 */
        /* <DEDUP_REMOVED lines=10> */
[----:B------:R-:W-:Y:S02]  /*3730*/  LEA R38, P2, R36, UR4, 0x1 ;  /* 0x0000000424267c11 */ /* 0x000fe4000f8408ff */
[----:B------:R-:W-:Y:S02]  /*3740*/  ISETP.GE.AND P5, PT, R22, R122, PT ;  /* 0x0000007a1600720c */ /* 0x000fe40003fa6270 */
[----:B------:R-:W-:Y:S02]  /*3750*/  LEA.HI.X R39, R36, UR5, R39, 0x1, P2 ;  /* 0x0000000524277c11 */ /* 0x000fe400090f0c27 */
[----:B------:R-:W-:-:S04]  /*3760*/  LEA R36, P2, R37, UR6, 0x1 ;  /* 0x0000000625247c11 */ /* 0x000fc8000f8408ff */
[----:B------:R-:W-:Y:S02]  /*3770*/  LEA.HI.X R37, R37, UR7, R42, 0x1, P2 ;  /* 0x0000000725257c11 */ /* 0x000fe400090f0c2a */
[-C--:B------:R-:W-:Y:S02]  /*3780*/  ISETP.GE.AND P2, PT, R215, R122.reuse, PT ;  /* 0x0000007ad700720c */ /* 0x080fe40003f46270 */
[----:B------:R-:W-:Y:S02]  /*3790*/  CS2R R70, SRZ ;  /* 0x0000000000467805 */ /* 0x000fe4000001ff00 */
[----:B------:R-:W-:Y:S01]  /*37a0*/  CS2R R72, SRZ ;  /* 0x0000000000487805 */ /* 0x000fe2000001ff00 */
        /* <DEDUP_REMOVED lines=8> */
[----:B------:R-:W-:-:S02]  /*3830*/  CS2R R68, SRZ ;  /* 0x0000000000447805 */ /* 0x000fc4000001ff00 */
[----:B------:R-:W-:Y:S01]  /*3840*/  CS2R R64, SRZ ;  /* 0x0000000000407805 */ /* 0x000fe2000001ff00 */
[----:B------:R0:W5:Y:S04]  /*3850*/  @!P5 LDG.E.64 R66, desc[UR8][R38.64+0x80] ;  /* 0x000080082642d981 */ /* 0x000168000c1e1b00 */
[----:B------:R0:W5:Y:S04]  /*3860*/  @!P5 LDG.E.64 R68, desc[UR8][R36.64+0x80] ;  /* 0x000080082444d981 */ /* 0x000168000c1e1b00 */
[----:B------:R0:W5:Y:S04]  /*3870*/  @!P2 LDG.E.64 R62, desc[UR8][R38.64+0xc0] ;  /* 0x0000c008263ea981 */ /* 0x000168000c1e1b00 */
[----:B------:R0:W5:Y:S02]  /*3880*/  @!P2 LDG.E.64 R64, desc[UR8][R36.64+0xc0] ;  /* 0x0000c0082440a981 */ /* 0x000164000c1e1b00 */
.L_x_2647:
[----:B------:R-:W-:Y:S05]  /*3890*/  BSYNC B1 ;  /* 0x0000000000017941 */ /* 0x000fea0003800000 */
.L_x_2646:
[----:B0----5:R-:W-:Y:S01]  /*38a0*/  IMAD.MOV.U32 R37, RZ, RZ, R62 ;  /* 0x000000ffff257224 */ /* 0x021fe200078e003e */
[----:B------:R-:W-:Y:S01]  /*38b0*/  BSSY B1, `(.L_x_2648) ;  /* 0x0000046000017945 */ /* 0x000fe20003800000 */
[----:B------:R-:W-:Y:S01]  /*38c0*/  IMAD.MOV.U32 R36, RZ, RZ, R63 ;  /* 0x000000ffff247224 */ /* 0x000fe200078e003f */
[----:B------:R-:W-:Y:S01]  /*38d0*/  PRMT R164, R40, 0x7610, R164 ;  /* 0x0000761028a47816 */ /* 0x000fe200000000a4 */
[----:B------:R-:W-:Y:S01]  /*38e0*/  VIADD R42, R212, 0x40 ;  /* 0x00000040d42a7836 */ /* 0x000fe20000000000 */
[----:B------:R-:W-:Y:S01]  /*38f0*/  PRMT R166, R166, 0x5410, R41 ;  /* 0x00005410a6a67816 */ /* 0x000fe20000000029 */
        /* <DEDUP_REMOVED lines=21> */
[----:B------:R-:W-:Y:S02]  /*3a50*/  CS2R R40, SRZ ;  /* 0x0000000000287805 */ /* 0x000fe4000001ff00 */
[----:B------:R-:W-:Y:S02]  /*3a60*/  CS2R R46, SRZ ;  /* 0x00000000002e7805 */ /* 0x000fe4000001ff00 */
[----:B------:R-:W-:Y:S01]  /*3a70*/  PRMT R149, R37, 0x5410, R36 ;  /* 0x0000541025957816 */ /* 0x000fe20000000024 */
[----:B------:R-:W-:Y:S01]  /*3a80*/  IMAD.MOV.U32 R37, RZ, RZ, R72 ;  /* 0x000000ffff257224 */ /* 0x000fe200078e0048 */
[----:B------:R-:W-:Y:S01]  /*3a90*/  CS2R R52, SRZ ;  /* 0x0000000000347805 */ /* 0x000fe2000001ff00 */
[----:B------:R-:W-:Y:S01]  /*3aa0*/  IMAD.MOV.U32 R36, RZ, RZ, R73 ;  /* 0x000000ffff247224 */ /* 0x000fe200078e0049 */
[----:B------:R-:W-:-:S02]  /*3ab0*/  CS2R R58, SRZ ;  /* 0x00000000003a7805 */ /* 0x000fc4000001ff00 */
[----:B------:R-:W-:Y:S01]  /*3ac0*/  PRMT R154, R154, 0x5410, R37 ;  /* 0x000054109a9a7816 */ /* 0x000fe20000000025 */
[----:B------:R-:W-:Y:S01]  /*3ad0*/  IMAD.MOV.U32 R37, RZ, RZ, R76 ;  /* 0x000000ffff257224 */ /* 0x000fe200078e004c */
        /* <DEDUP_REMOVED lines=35> */
.L_x_2649:
[----:B------:R-:W-:Y:S05]  /*3d10*/  BSYNC B1 ;  /* 0x0000000000017941 */ /* 0x000fea0003800000 */
.L_x_2648:
[----:B------:R-:W2:Y:S01]  /*3d20*/  LDL R0, [R1+0x5c] ;  /* 0x00005c0001007983 */ /* 0x000ea20000100800 */
[----:B0----5:R-:W-:Y:S01]  /*3d30*/  IMAD.MOV.U32 R36, RZ, RZ, R42 ;  /* 0x000000ffff247224 */ /* 0x021fe200078e002a */
        /* <DEDUP_REMOVED lines=31> */
.L_x_2650:
[----:B------:R-:W-:Y:S01]  /*3f30*/  IMAD R0, R17, 0x8, R16 ;  /* 0x0000000811007824 */ /* 0x000fe200078e0210 */
[----:B------:R-:W-:Y:S01]  /*3f40*/  SHF.L.U32 R114, R219, 0x1f, RZ ;  /* 0x0000001fdb727819 */ /* 0x000fe200000006ff */
[----:B------:R-:W-:Y:S03]  /*3f50*/  BSSY B1, `(.L_x_2651) ;  /* 0x0000003000017945 */ /* 0x000fe60003800000 */
[----:B------:R-:W0:Y:S02]  /*3f60*/  SYNCS.PHASECHK.TRANS64.TRYWAIT P6, [R0+URZ+0x38890], R114 ;  /* 0x03889072000075a7 */ /* 0x000e2400080c017f */
[----:B0-----:R-:W-:Y:S05]  /*3f70*/  @!P6 BRA `(.L_x_2652) ;  /* 0x0000030c0058e947 */ /* 0x001fea0003800000 */
.L_x_3079:
[----:B------:R-:W-:Y:S05]  /*3f80*/  BSYNC B1 ;  /* 0x0000000000017941 */ /* 0x000fea0003800000 */
.L_x_2651:
        /* <DEDUP_REMOVED lines=54> */
.L_x_2658:
[----:B------:R-:W-:Y:S05]  /*42f0*/  BSYNC B3 ;  /* 0x0000000000037941 */ /* 0x000fea0003800000 */
.L_x_2657:
[----:B------:R-:W-:Y:S02]  /*4300*/  ULDC.64 UR4, c[0x0][0x208] ;  /* 0x0000820000047ab9 */ /* 0x000fe40000000a00 */
[----:B--2---:R1:W-:Y:S03]  /*4310*/  STG.E.128 desc[UR4][R60.64], R36 ;  /* 0x000000243c007986 */ /* 0x0043e6000c101d04 */
.L_x_2656:
[----:B------:R-:W-:Y:S05]  /*4320*/  BSYNC B2 ;  /* 0x0000000000027941 */ /* 0x000fea0003800000 */
.L_x_2655:
[----:B------:R-:W-:Y:S01]  /*4330*/  ISETP.NE.AND P3, PT, R10, RZ, PT ;  /* 0x000000ff0a00720c */ /* 0x000fe20003f65270 */
[----:B------:R-:W-:-:S12]  /*4340*/  BSSY B2, `(.L_x_2659) ;  /* 0x0000036000027945 */ /* 0x000fd80003800000 */
[----:B------:R-:W-:Y:S05]  /*4350*/  @!P3 BRA `(.L_x_2660) ;  /* 0x0000000000d0b947 */ /* 0x000fea0003800000 */
[----:B-1----:R1:W2:Y:S01]  /*4360*/  LDS.128 R36, [R4+0x26c00] ;  /* 0x026c000004247984 */ /* 0x0022a20000000c00 */
[----:B------:R-:W-:Y:S01]  /*4370*/  ISETP.GE.AND P3, PT, R215, R122, PT ;  /* 0x0000007ad700720c */ /* 0x000fe20003f66270 */
[----:B------:R-:W-:-:S12]  /*4380*/  BSSY B3, `(.L_x_2661) ;  /* 0x000002f000037945 */ /* 0x000fd80003800000 */
[----:B-1----:R-:W-:Y:S05]  /*4390*/  @P3 BRA `(.L_x_2662) ;  /* 0x0000000000b43947 */ /* 0x002fea0003800000 */
[----:B------:R-:W-:Y:S02]  /*43a0*/  SHF.R.U64 R85, R116, 0x10, R117 ;  /* 0x0000001074557819 */ /* 0x000fe40000001275 */
[----:B------:R-:W-:Y:S02]  /*43b0*/  SHF.R.U64 R84, R90, 0x10, R91 ;  /* 0x000000105a547819 */ /* 0x000fe4000000125b */
[C---:B------:R-:W-:Y:S02]  /*43c0*/  PRMT R85, R163.reuse, 0x5410, R85 ;  /* 0x00005410a3557816 */ /* 0x040fe40000000055 */
[----:B------:R-:W-:Y:S02]  /*43d0*/  PRMT R84, R163, 0x5432, R84 ;  /* 0x00005432a3547816 */ /* 0x000fe40000000054 */
[----:B------:R-:W-:Y:S02]  /*43e0*/  SHF.R.U32.HI R90, RZ, 0x10, R117 ;  /* 0x00000010ff5a7819 */ /* 0x000fe40000011675 */
[----:B--2---:R-:W-:-:S02]  /*43f0*/  LOP3.LUT R116, R37, 0xffff0000, RZ, 0xc0, !PT ;  /* 0xffff000025747812 */ /* 0x004fc400078ec0ff */
[----:B------:R-:W-:Y:S02]  /*4400*/  LOP3.LUT R87, R85, 0xffff0000, RZ, 0xc0, !PT ;  /* 0xffff000055577812 */ /* 0x000fe400078ec0ff */
[C---:B------:R-:W-:Y:S01]  /*4410*/  LOP3.LUT R117, R84.reuse, 0xffff0000, RZ, 0xc0, !PT ;  /* 0xffff000054757812 */ /* 0x040fe200078ec0ff */
[----:B------:R-:W-:Y:S01]  /*4420*/  IMAD.U32 R84, R84, 0x10000, RZ ;  /* 0x0001000054547824 */ /* 0x000fe200078e00ff */
[----:B------:R-:W-:Y:S01]  /*4430*/  SHF.R.U32.HI R86, RZ, 0x10, R91 ;  /* 0x00000010ff567819 */ /* 0x000fe2000001165b */
[----:B------:R-:W-:Y:S02]  /*4440*/  IMAD.U32 R91, R37, 0x10000, RZ ;  /* 0x00010000255b7824 */ /* 0x000fe400078e00ff */
[C---:B------:R-:W-:Y:S01]  /*4450*/  FMUL.FTZ R37, R116.reuse, R87 ;  /* 0x0000005774257220 */ /* 0x040fe20000410000 */
        /* <DEDUP_REMOVED lines=31> */
[----:B------:R-:W-:-:S05]  /*4650*/  F2FP.BF16.F32.PACK_AB R85, R85, R116 ;  /* 0x000000745555723e */ /* 0x000fca00000010ff */
[----:B------:R-:W-:-:S07]  /*4660*/  IMAD.MOV.U32 R36, RZ, RZ, R85 ;  /* 0x000000ffff247224 */ /* 0x000fce00078e0055 */
.L_x_2662:
[----:B------:R-:W-:Y:S05]  /*4670*/  BSYNC B3 ;  /* 0x0000000000037941 */ /* 0x000fea0003800000 */
.L_x_2661:
[----:B------:R-:W-:Y:S02]  /*4680*/  ULDC.64 UR4, c[0x0][0x208] ;  /* 0x0000820000047ab9 */ /* 0x000fe40000000a00 */
[----:B--2---:R2:W-:Y:S03]  /*4690*/  STG.E.128 desc[UR4][R60.64+0x80], R36 ;  /* 0x000080243c007986 */ /* 0x0045e6000c101d04 */
.L_x_2660:
[----:B------:R-:W-:Y:S05]  /*46a0*/  BSYNC B2 ;  /* 0x0000000000027941 */ /* 0x000fea0003800000 */
.L_x_2659:
[----:B------:R-:W-:Y:S01]  /*46b0*/  ISETP.NE.AND P3, PT, R9, RZ, PT ;  /* 0x000000ff0900720c */ /* 0x000fe20003f65270 */
[----:B------:R-:W-:-:S12]  /*46c0*/  BSSY B2, `(.L_x_2663) ;  /* 0x0000038000027945 */ /* 0x000fd80003800000 */
[----:B------:R-:W-:Y:S05]  /*46d0*/  @!P3 BRA `(.L_x_2664) ;  /* 0x0000000000d8b947 */ /* 0x000fea0003800000 */
[----:B-12---:R1:W2:Y:S01]  /*46e0*/  LDS.128 R36, [R4+0x29400] ;  /* 0x0294000004247984 */ /* 0x0062a20000000c00 */
[----:B------:R-:W-:Y:S01]  /*46f0*/  ISETP.GE.AND P3, PT, R214, R122, PT ;  /* 0x0000007ad600720c */ /* 0x000fe20003f66270 */
[----:B------:R-:W-:-:S12]  /*4700*/  BSSY B3, `(.L_x_2665) ;  /* 0x0000031000037945 */ /* 0x000fd80003800000 */
[----:B-1----:R-:W-:Y:S05]  /*4710*/  @P3 BRA `(.L_x_2666) ;  /* 0x0000000000bc3947 */ /* 0x002fea0003800000 */
[----:B------:R-:W-:Y:S01]  /*4720*/  SHF.R.U64 R85, R88, 0x10, R89 ;  /* 0x0000001058557819 */ /* 0x000fe20000001259 */
[----:B--2---:R-:W-:Y:S01]  /*4730*/  IMAD.U32 R87, R37, 0x10000, RZ ;  /* 0x0001000025577824 */ /* 0x004fe200078e00ff */
[----:B------:R-:W-:Y:S02]  /*4740*/  SHF.R.U64 R82, R82, 0x10, R83 ;  /* 0x0000001052527819 */ /* 0x000fe40000001253 */
[----:B------:R-:W-:Y:S02]  /*4750*/  PRMT R85, R162, 0x5410, R85 ;  /* 0x00005410a2557816 */ /* 0x000fe40000000055 */
        /* <DEDUP_REMOVED lines=43> */
.L_x_2666:
[----:B------:R-:W-:Y:S05]  /*4a10*/  BSYNC B3 ;  /* 0x0000000000037941 */ /* 0x000fea0003800000 */
.L_x_2665:
[----:B------:R-:W-:Y:S02]  /*4a20*/  ULDC.64 UR4, c[0x0][0x208] ;  /* 0x0000820000047ab9 */ /* 0x000fe40000000a00 */
[----:B--2---:R3:W-:Y:S03]  /*4a30*/  STG.E.128 desc[UR4][R60.64+0x100], R36 ;  /* 0x000100243c007986 */ /* 0x0047e6000c101d04 */
.L_x_2664:
[----:B------:R-:W-:Y:S05]  /*4a40*/  BSYNC B2 ;  /* 0x0000000000027941 */ /* 0x000fea0003800000 */
.L_x_2663:
[----:B------:R-:W-:-:S13]  /*4a50*/  ISETP.NE.AND P3, PT, R8, RZ, PT ;  /* 0x000000ff0800720c */ /* 0x000fda0003f65270 */
[----:B------:R-:W-:Y:S05]  /*4a60*/  @!P3 BRA `(.L_x_2654) ;  /* 0x0000000000d8b947 */ /* 0x000fea0003800000 */
[----:B-123--:R1:W2:Y:S01]  /*4a70*/  LDS.128 R36, [R4+0x2bc00] ;  /* 0x02bc000004247984 */ /* 0x00e2a20000000c00 */
[----:B------:R-:W-:Y:S01]  /*4a80*/  ISETP.GE.AND P3, PT, R217, R122, PT ;  /* 0x0000007ad900720c */ /* 0x000fe20003f66270 */
[----:B------:R-:W-:-:S12]  /*4a90*/  BSSY B2, `(.L_x_2667) ;  /* 0x0000031000027945 */ /* 0x000fd80003800000 */
[----:B-1----:R-:W-:Y:S05]  /*4aa0*/  @P3 BRA `(.L_x_2668) ;  /* 0x0000000000bc3947 */ /* 0x002fea0003800000 */
        /* <DEDUP_REMOVED lines=47> */
.L_x_2668:
[----:B------:R-:W-:Y:S05]  /*4da0*/  BSYNC B2 ;  /* 0x0000000000027941 */ /* 0x000fea0003800000 */
.L_x_2667:
[----:B------:R-:W-:Y:S02]  /*4db0*/  ULDC.64 UR4, c[0x0][0x208] ;  /* 0x0000820000047ab9 */ /* 0x000fe40000000a00 */
[----:B--2---:R4:W-:Y:S03]  /*4dc0*/  STG.E.128 desc[UR4][R60.64+0x180], R36 ;  /* 0x000180243c007986 */ /* 0x0049e6000c101d04 */
.L_x_2654:
[----:B------:R-:W-:Y:S05]  /*4dd0*/  BSYNC B1 ;  /* 0x0000000000017941 */ /* 0x000fea0003800000 */
.L_x_2653:
[----:B------:R-:W-:Y:S04]  /*4de0*/  BSSY B1, `(.L_x_2669) ;  /* 0x00000e8000017945 */ /* 0x000fe80003800000 */
        /* <DEDUP_REMOVED lines=55> */
.L_x_2674:
[----:B------:R-:W-:Y:S05]  /*5160*/  BSYNC B3 ;  /* 0x0000000000037941 */ /* 0x000fea0003800000 */
.L_x_2673:
[----:B------:R-:W-:Y:S02]  /*5170*/  ULDC.64 UR4, c[0x0][0x208] ;  /* 0x0000820000047ab9 */ /* 0x000fe40000000a00 */
[----:B--2---:R1:W-:Y:S03]  /*5180*/  STG.E.128 desc[UR4][R50.64], R36 ;  /* 0x0000002432007986 */ /* 0x0043e6000c101d04 */
.L_x_2672:
[----:B------:R-:W-:Y:S05]  /*5190*/  BSYNC B2 ;  /* 0x0000000000027941 */ /* 0x000fea0003800000 */
.L_x_2671:
[----:B------:R-:W-:Y:S01]  /*51a0*/  ISETP.NE.AND P3, PT, R10, RZ, PT ;  /* 0x000000ff0a00720c */ /* 0x000fe20003f65270 */
[----:B------:R-:W-:-:S12]  /*51b0*/  BSSY B2, `(.L_x_2675) ;  /* 0x0000038000027945 */ /* 0x000fd80003800000 */
[----:B------:R-:W-:Y:S05]  /*51c0*/  @!P3 BRA `(.L_x_2676) ;  /* 0x0000000000d8b947 */ /* 0x000fea0003800000 */
[----:B-1234-:R1:W2:Y:S01]  /*51d0*/  LDS.128 R36, [R4+0x27c00] ;  /* 0x027c000004247984 */ /* 0x01e2a20000000c00 */
[----:B------:R-:W-:Y:S01]  /*51e0*/  ISETP.GE.AND P3, PT, R215, R122, PT ;  /* 0x0000007ad700720c */ /* 0x000fe20003f66270 */
[----:B------:R-:W-:-:S12]  /*51f0*/  BSSY B3, `(.L_x_2677) ;  /* 0x0000031000037945 */ /* 0x000fd80003800000 */
[----:B-1----:R-:W-:Y:S05]  /*5200*/  @P3 BRA `(.L_x_2678) ;  /* 0x0000000000bc3947 */ /* 0x002fea0003800000 */
        /* <DEDUP_REMOVED lines=47> */
.L_x_2678:
[----:B------:R-:W-:Y:S05]  /*5500*/  BSYNC B3 ;  /* 0x0000000000037941 */ /* 0x000fea0003800000 */
.L_x_2677:
[----:B------:R-:W-:Y:S02]  /*5510*/  ULDC.64 UR4, c[0x0][0x208] ;  /* 0x0000820000047ab9 */ /* 0x000fe40000000a00 */
[----:B--2---:R1:W-:Y:S03]  /*5520*/  STG.E.128 desc[UR4][R50.64+0x80], R36 ;  /* 0x0000802432007986 */ /* 0x0043e6000c101d04 */
.L_x_2676:
[----:B------:R-:W-:Y:S05]  /*5530*/  BSYNC B2 ;  /* 0x0000000000027941 */ /* 0x000fea0003800000 */
.L_x_2675:
        /* <DEDUP_REMOVED lines=54> */
.L_x_2682:
[----:B------:R-:W-:Y:S05]  /*58a0*/  BSYNC B3 ;  /* 0x0000000000037941 */ /* 0x000fea0003800000 */
.L_x_2681:
[----:B------:R-:W-:Y:S02]  /*58b0*/  ULDC.64 UR4, c[0x0][0x208] ;  /* 0x0000820000047ab9 */ /* 0x000fe40000000a00 */
[----:B--2---:R1:W-:Y:S03]  /*58c0*/  STG.E.128 desc[UR4][R50.64+0x100], R36 ;  /* 0x0001002432007986 */ /* 0x0043e6000c101d04 */
.L_x_2680:
[----:B------:R-:W-:Y:S05]  /*58d0*/  BSYNC B2 ;  /* 0x0000000000027941 */ /* 0x000fea0003800000 */
.L_x_2679:
[----:B------:R-:W-:-:S13]  /*58e0*/  ISETP.NE.AND P3, PT, R8, RZ, PT ;  /* 0x000000ff0800720c */ /* 0x000fda0003f65270 */
        /* <DEDUP_REMOVED lines=52> */
.L_x_2684:
[----:B------:R-:W-:Y:S05]  /*5c30*/  BSYNC B2 ;  /* 0x0000000000027941 */ /* 0x000fea0003800000 */
.L_x_2683:
[----:B------:R-:W-:Y:S02]  /*5c40*/  ULDC.64 UR4, c[0x0][0x208] ;  /* 0x0000820000047ab9 */ /* 0x000fe40000000a00 */
[----:B--2---:R1:W-:Y:S03]  /*5c50*/  STG.E.128 desc[UR4][R50.64+0x180], R36 ;  /* 0x0001802432007986 */ /* 0x0043e6000c101d04 */
.L_x_2670:
[----:B------:R-:W-:Y:S05]  /*5c60*/  BSYNC B1 ;  /* 0x0000000000017941 */ /* 0x000fea0003800000 */
.L_x_2669:
        /* <DEDUP_REMOVED lines=55> */
.L_x_2689:
[----:B------:R-:W-:Y:S05]  /*5fe0*/  BSYNC B2 ;  /* 0x0000000000027941 */ /* 0x000fea0003800000 */
.L_x_2688:
[----:B------:R-:W-:Y:S02]  /*5ff0*/  ULDC.64 UR4, c[0x0][0x208] ;  /* 0x0000820000047ab9 */ /* 0x000fe40000000a00 */
[----:B--2---:R1:W-:Y:S03]  /*6000*/  STG.E.128 desc[UR4][R48.64], R36 ;  /* 0x0000002430007986 */ /* 0x0043e6000c101d04 */
.L_x_2687:
[----:B------:R-:W-:Y:S05]  /*6010*/  BSYNC B1 ;  /* 0x0000000000017941 */ /* 0x000fea0003800000 */
.L_x_2686:
        /* <DEDUP_REMOVED lines=12> */
[C---:B--2---:R-:W-:Y:S01]  /*60e0*/  LOP3.LUT R56, R37.reuse, 0xffff0000, RZ, 0xc0, !PT ;  /* 0xffff000025387812 */ /* 0x044fe200078ec0ff */
[----:B------:R-:W-:Y:S01]  /*60f0*/  IMAD.U32 R37, R37, 0x10000, RZ ;  /* 0x0001000025257824 */ /* 0x000fe200078e00ff */
[C---:B------:R-:W-:Y:S01]  /*6100*/  LOP3.LUT R51, R153.reuse, 0xffff0000, RZ, 0xc0, !PT ;  /* 0xffff000099337812 */ /* 0x040fe200078ec0ff */
[----:B------:R-:W-:Y:S01]  /*6110*/  IMAD.U32 R153, R153, 0x10000, RZ ;  /* 0x0001000099997824 */ /* 0x000fe200078e00ff */
[C---:B------:R-:W-:Y:S01]  /*6120*/  LOP3.LUT R53, R50.reuse, 0xffff0000, RZ, 0xc0, !PT ;  /* 0xffff000032357812 */ /* 0x040fe200078ec0ff */
[----:B------:R-:W-:Y:S01]  /*6130*/  IMAD.U32 R50, R50, 0x10000, RZ ;  /* 0x0001000032327824 */ /* 0x000fe200078e00ff */
[----:B------:R-:W-:Y:S01]  /*6140*/  SHF.R.U32.HI R54, RZ, 0x10, R55 ;  /* 0x00000010ff367819 */ /* 0x000fe20000011637 */
        /* <DEDUP_REMOVED lines=35> */
.L_x_2693:
[----:B------:R-:W-:Y:S05]  /*6380*/  BSYNC B2 ;  /* 0x0000000000027941 */ /* 0x000fea0003800000 */
.L_x_2692:
[----:B------:R-:W-:Y:S02]  /*6390*/  ULDC.64 UR4, c[0x0][0x208] ;  /* 0x0000820000047ab9 */ /* 0x000fe40000000a00 */
[----:B--2---:R1:W-:Y:S03]  /*63a0*/  STG.E.128 desc[UR4][R48.64+0x80], R36 ;  /* 0x0000802430007986 */ /* 0x0043e6000c101d04 */
.L_x_2691:
[----:B------:R-:W-:Y:S05]  /*63b0*/  BSYNC B1 ;  /* 0x0000000000017941 */ /* 0x000fea0003800000 */
.L_x_2690:
        /* <DEDUP_REMOVED lines=12> */
[C---:B------:R-:W-:Y:S02]  /*6480*/  LOP3.LUT R44, R37.reuse, 0xffff0000, RZ, 0xc0, !PT ;  /* 0xffff0000252c7812 */ /* 0x040fe400078ec0ff */
[C---:B------:R-:W-:Y:S01]  /*6490*/  LOP3.LUT R51, R50.reuse, 0xffff0000, RZ, 0xc0, !PT ;  /* 0xffff000032337812 */ /* 0x040fe200078ec0ff */
[----:B------:R-:W-:Y:S01]  /*64a0*/  IMAD.U32 R50, R50, 0x10000, RZ ;  /* 0x0001000032327824 */ /* 0x000fe200078e00ff */
[C---:B------:R-:W-:Y:S01]  /*64b0*/  LOP3.LUT R52, R46.reuse, 0xffff0000, RZ, 0xc0, !PT ;  /* 0xffff00002e347812 */ /* 0x040fe200078ec0ff */
[----:B------:R-:W-:Y:S01]  /*64c0*/  IMAD.U32 R46, R46, 0x10000, RZ ;  /* 0x000100002e2e7824 */ /* 0x000fe200078e00ff */
[----:B------:R-:W-:Y:S01]  /*64d0*/  SHF.R.U32.HI R53, RZ, 0x10, R47 ;  /* 0x00000010ff357819 */ /* 0x000fe2000001162f */
[----:B------:R-:W-:Y:S01]  /*64e0*/  IMAD.U32 R47, R37, 0x10000, RZ ;  /* 0x00010000252f7824 */ /* 0x000fe200078e00ff */
[----:B------:R-:W-:Y:S01]  /*64f0*/  SHF.R.U32.HI R45, RZ, 0x10, R45 ;  /* 0x00000010ff2d7819 */ /* 0x000fe2000001162d */
[C---:B------:R-:W-:Y:S01]  /*6500*/  FMUL.FTZ R37, R44.reuse, R51 ;  /* 0x000000332c257220 */ /* 0x040fe20000410000 */
[----:B------:R-:W-:Y:S01]  /*6510*/  FMUL.FTZ R44, R44, R52 ;  /* 0x000000342c2c7220 */ /* 0x000fe20000410000 */
[----:B------:R-:W-:-:S02]  /*6520*/  PRMT R53, R145, 0x5432, R53 ;  /* 0x0000543291357816 */ /* 0x000fc40000000035 */
[----:B------:R-:W-:Y:S01]  /*6530*/  PRMT R45, R142, 0x5432, R45 ;  /* 0x000054328e2d7816 */ /* 0x000fe2000000002d */
[C---:B------:R-:W-:Y:S01]  /*6540*/  FFMA.FTZ R37, R47.reuse, R52, -R37 ;  /* 0x000000342f257223 */ /* 0x040fe20000010825 */
[----:B------:R-:W-:Y:S01]  /*6550*/  FFMA.FTZ R47, R47, R51, R44 ;  /* 0x000000332f2f7223 */ /* 0x000fe2000001002c */
[C---:B------:R-:W-:Y:S01]  /*6560*/  LOP3.LUT R44, R38.reuse, 0xffff0000, RZ, 0xc0, !PT ;  /* 0xffff0000262c7812 */ /* 0x040fe200078ec0ff */
[C---:B------:R-:W-:Y:S01]  /*6570*/  IMAD.U32 R52, R53.reuse, 0x10000, RZ ;  /* 0x0001000035347824 */ /* 0x040fe200078e00ff */
[----:B------:R-:W-:Y:S01]  /*6580*/  LOP3.LUT R53, R53, 0xffff0000, RZ, 0xc0, !PT ;  /* 0xffff000035357812 */ /* 0x000fe200078ec0ff */
[C---:B------:R-:W-:Y:S01]  /*6590*/  IMAD.U32 R54, R45.reuse, 0x10000, RZ ;  /* 0x000100002d367824 */ /* 0x040fe200078e00ff */
[----:B------:R-:W-:Y:S01]  /*65a0*/  LOP3.LUT R45, R45, 0xffff0000, RZ, 0xc0, !PT ;  /* 0xffff00002d2d7812 */ /* 0x000fe200078ec0ff */
[----:B------:R-:W-:Y:S02]  /*65b0*/  IMAD.U32 R51, R38, 0x10000, RZ ;  /* 0x0001000026337824 */ /* 0x000fe400078e00ff */
[C---:B------:R-:W-:Y:S01]  /*65c0*/  FMUL.FTZ R55, R44.reuse, R52 ;  /* 0x000000342c377220 */ /* 0x040fe20000410000 */
[----:B------:R-:W-:Y:S01]  /*65d0*/  LOP3.LUT R38, R39, 0xffff0000, RZ, 0xc0, !PT ;  /* 0xffff000027267812 */ /* 0x000fe200078ec0ff */
[-C--:B------:R-:W-:Y:S01]  /*65e0*/  FMUL.FTZ R44, R44, R54.reuse ;  /* 0x000000362c2c7220 */ /* 0x080fe20000410000 */
[----:B------:R-:W-:Y:S01]  /*65f0*/  LOP3.LUT R36, R36, 0xffff0000, RZ, 0xc0, !PT ;  /* 0xffff000024247812 */ /* 0x000fe200078ec0ff */
[----:B------:R-:W-:Y:S01]  /*6600*/  FFMA.FTZ R55, R51, R54, -R55 ;  /* 0x0000003633377223 */ /* 0x000fe20000010837 */
[----:B------:R-:W-:-:S02]  /*6610*/  IMAD.U32 R39, R39, 0x10000, RZ ;  /* 0x0001000027277824 */ /* 0x000fc400078e00ff */
        /* <DEDUP_REMOVED lines=9> */
[----:B------:R-:W-:Y:S02]  /*66b0*/  F2FP.BF16.F32.PACK_AB R44, R44, R55 ;  /* 0x000000372c2c723e */ /* 0x000fe400000010ff */
[----:B------:R-:W-:-:S02]  /*66c0*/  F2FP.BF16.F32.PACK_AB R51, R52, R51 ;  /* 0x000000333433723e */ /* 0x000fc400000010ff */
[----:B------:R-:W-:Y:S01]  /*66d0*/  F2FP.BF16.F32.PACK_AB R36, R36, R38 ;  /* 0x000000262424723e */ /* 0x000fe200000010ff */
[----:B------:R-:W-:Y:S01]  /*66e0*/  IMAD.MOV.U32 R38, RZ, RZ, R44 ;  /* 0x000000ffff267224 */ /* 0x000fe200078e002c */
[----:B------:R-:W-:Y:S01]  /*66f0*/  F2FP.BF16.F32.PACK_AB R37, R47, R37 ;  /* 0x000000252f25723e */ /* 0x000fe200000010ff */
[----:B------:R-:W-:-:S07]  /*6700*/  IMAD.MOV.U32 R39, RZ, RZ, R51 ;  /* 0x000000ffff277224 */ /* 0x000fce00078e0033 */
.L_x_2697:
[----:B------:R-:W-:Y:S05]  /*6710*/  BSYNC B2 ;  /* 0x0000000000027941 */ /* 0x000fea0003800000 */
.L_x_2696:
[----:B------:R-:W-:Y:S02]  /*6720*/  ULDC.64 UR4, c[0x0][0x208] ;  /* 0x0000820000047ab9 */ /* 0x000fe40000000a00 */
[----:B--2---:R1:W-:Y:S03]  /*6730*/  STG.E.128 desc[UR4][R48.64+0x100], R36 ;  /* 0x0001002430007986 */ /* 0x0043e6000c101d04 */
.L_x_2695:
[----:B------:R-:W-:Y:S05]  /*6740*/  BSYNC B1 ;  /* 0x0000000000017941 */ /* 0x000fea0003800000 */
.L_x_2694:
[----:B------:R-:W-:-:S13]  /*6750*/  ISETP.NE.AND P3, PT, R8, RZ, PT ;  /* 0x000000ff0800720c */ /* 0x000fda0003f65270 */
[----:B------:R-:W-:Y:S05]  /*6760*/  @!P3 BRA `(.L_x_2685) ;  /* 0x0000004400ecb947 */ /* 0x000fea0003800000 */
[----:B-1234-:R1:W2:Y:S01]  /*6770*/  LDS.128 R36, [R4+0x2dc00] ;  /* 0x02dc000004247984 */ /* 0x01e2a20000000c00 */
[----:B------:R-:W-:Y:S01]  /*6780*/  ISETP.GE.AND P3, PT, R217, R122, PT ;  /* 0x0000007ad900720c */ /* 0x000fe20003f66270 */
[----:B------:R-:W-:-:S12]  /*6790*/  BSSY B1, `(.L_x_2698) ;  /* 0x000002f000017945 */ /* 0x000fd80003800000 */
[----:B-1----:R-:W-:Y:S05]  /*67a0*/  @P3 BRA `(.L_x_2699) ;  /* 0x0000000000b43947 */ /* 0x002fea0003800000 */
[--C-:B------:R-:W-:Y:S01]  /*67b0*/  SHF.R.U64 R40, R40, 0x10, R41.reuse ;  /* 0x0000001028287819 */ /* 0x100fe20000001229 */
[----:B--2---:R-:W-:Y:S01]  /*67c0*/  IMAD.U32 R44, R38, 0x10000, RZ ;  /* 0x00010000262c7824 */ /* 0x004fe200078e00ff */
[----:B------:R-:W-:Y:S01]  /*67d0*/  SHF.R.U32.HI R45, RZ, 0x10, R41 ;  /* 0x00000010ff2d7819 */ /* 0x000fe20000011629 */
[----:B------:R-:W-:Y:S01]  /*67e0*/  IMAD.U32 R47, R36, 0x10000, RZ ;  /* 0x00010000242f7824 */ /* 0x000fe200078e00ff */
[--C-:B------:R-:W-:Y:S02]  /*67f0*/  SHF.R.U64 R42, R42, 0x10, R43.reuse ;  /* 0x000000102a2a7819 */ /* 0x100fe4000000122b */
[----:B------:R-:W-:Y:S02]  /*6800*/  SHF.R.U32.HI R43, RZ, 0x10, R43 ;  /* 0x00000010ff2b7819 */ /* 0x000fe4000001162b */
[C---:B------:R-:W-:Y:S02]  /*6810*/  PRMT R40, R140.reuse, 0x5410, R40 ;  /* 0x000054108c287816 */ /* 0x040fe40000000028 */
[----:B------:R-:W-:Y:S01]  /*6820*/  PRMT R140, R140, 0x5432, R45 ;  /* 0x000054328c8c7816 */ /* 0x000fe2000000002d */
[----:B------:R-:W-:Y:S01]  /*6830*/  IMAD.U32 R45, R37, 0x10000, RZ ;  /* 0x00010000252d7824 */ /* 0x000fe200078e00ff */
[----:B------:R-:W-:-:S02]  /*6840*/  PRMT R42, R135, 0x5410, R42 ;  /* 0x00005410872a7816 */ /* 0x000fc4000000002a */
[----:B------:R-:W-:Y:S01]  /*6850*/  LOP3.LUT R53, R37, 0xffff0000, RZ, 0xc0, !PT ;  /* 0xffff000025357812 */ /* 0x000fe200078ec0ff */
[----:B------:R-:W-:Y:S01]  /*6860*/  IMAD.U32 R50, R140, 0x10000, RZ ;  /* 0x000100008c327824 */ /* 0x000fe200078e00ff */
[----:B------:R-:W-:Y:S02]  /*6870*/  PRMT R43, R135, 0x5432, R43 ;  /* 0x00005432872b7816 */ /* 0x000fe4000000002b */
[C---:B------:R-:W-:Y:S01]  /*6880*/  LOP3.LUT R37, R40.reuse, 0xffff0000, RZ, 0xc0, !PT ;  /* 0xffff000028257812 */ /* 0x040fe200078ec0ff */
[----:B------:R-:W-:Y:S01]  /*6890*/  IMAD.U32 R40, R40, 0x10000, RZ ;  /* 0x0001000028287824 */ /* 0x000fe200078e00ff */
[----:B------:R-:W-:Y:S01]  /*68a0*/  LOP3.LUT R38, R38, 0xffff0000, RZ, 0xc0, !PT ;  /* 0xffff000026267812 */ /* 0x000fe200078ec0ff */
[----:B------:R-:W-:Y:S01]  /*68b0*/  IMAD.U32 R51, R43, 0x10000, RZ ;  /* 0x000100002b337824 */ /* 0x000fe200078e00ff */
[----:B------:R-:W-:Y:S01]  /*68c0*/  LOP3.LUT R46, R42, 0xffff0000, RZ, 0xc0, !PT ;  /* 0xffff00002a2e7812 */ /* 0x000fe200078ec0ff */
[----:B------:R-:W-:Y:S01]  /*68d0*/  FMUL.FTZ R52, R53, R37 ;  /* 0x0000002535347220 */ /* 0x000fe20000410000 */
[----:B------:R-:W-:Y:S01]  /*68e0*/  LOP3.LUT R41, R39, 0xffff0000, RZ, 0xc0, !PT ;  /* 0xffff000027297812 */ /* 0x000fe200078ec0ff */
[C---:B------:R-:W-:Y:S01]  /*68f0*/  FMUL.FTZ R54, R38.reuse, R50 ;  /* 0x0000003226367220 */ /* 0x040fe20000410000 */
[----:B------:R-:W-:Y:S01]  /*6900*/  FMUL.FTZ R38, R38, R51 ;  /* 0x0000003326267220 */ /* 0x000fe20000410000 */
[-C--:B------:R-:W-:Y:S01]  /*6910*/  FMUL.FTZ R53, R53, R46.reuse ;  /* 0x0000002e35357220 */ /* 0x080fe20000410000 */
[----:B------:R-:W-:Y:S01]  /*6920*/  FFMA.FTZ R52, R45, R46, -R52 ;  /* 0x0000002e2d347223 */ /* 0x000fe20000010834 */
[----:B------:R-:W-:Y:S01]  /*6930*/  LOP3.LUT R140, R140, 0xffff0000, RZ, 0xc0, !PT ;  /* 0xffff00008c8c7812 */ /* 0x000fe200078ec0ff */
[----:B------:R-:W-:Y:S01]  /*6940*/  IMAD.U32 R42, R42, 0x10000, RZ ;  /* 0x000100002a2a7824 */ /* 0x000fe200078e00ff */
[----:B------:R-:W-:Y:S01]  /*6950*/  LOP3.LUT R46, R43, 0xffff0000, RZ, 0xc0, !PT ;  /* 0xffff00002b2e7812 */ /* 0x000fe200078ec0ff */
[----:B------:R-:W-:Y:S01]  /*6960*/  FFMA.FTZ R53, R45, R37, R53 ;  /* 0x000000252d357223 */ /* 0x000fe20000010035 */
[----:B------:R-:W-:Y:S01]  /*6970*/  LOP3.LUT R36, R36, 0xffff0000, RZ, 0xc0, !PT ;  /* 0xffff000024247812 */ /* 0x000fe200078ec0ff */
[----:B------:R-:W-:Y:S01]  /*6980*/  FFMA.FTZ R37, R44, R50, R38 ;  /* 0x000000322c257223 */ /* 0x000fe20000010026 */
[----:B------:R-:W-:Y:S01]  /*6990*/  FMUL.FTZ R38, R41, R140 ;  /* 0x0000008c29267220 */ /* 0x000fe20000410000 */
[----:B------:R-:W-:-:S02]  /*69a0*/  IMAD.U32 R39, R39, 0x10000, RZ ;  /* 0x0001000027277824 */ /* 0x000fc400078e00ff */
[----:B------:R-:W-:Y:S01]  /*69b0*/  FMUL.FTZ R41, R41, R46 ;  /* 0x0000002e29297220 */ /* 0x000fe20000410000 */
        /* <DEDUP_REMOVED lines=11> */
[----:B------:R-:W-:-:S07]  /*6a70*/  F2FP.BF16.F32.PACK_AB R36, R43, R44 ;  /* 0x0000002c2b24723e */ /* 0x000fce00000010ff */
.L_x_2699:
[----:B------:R-:W-:Y:S05]  /*6a80*/  BSYNC B1 ;  /* 0x0000000000017941 */ /* 0x000fea0003800000 */
.L_x_2698:
[----:B------:R-:W-:Y:S02]  /*6a90*/  ULDC.64 UR4, c[0x0][0x208] ;  /* 0x0000820000047ab9 */ /* 0x000fe40000000a00 */
[----:B--2---:R1:W-:Y:S01]  /*6aa0*/  STG.E.128 desc[UR4][R48.64+0x180], R36 ;  /* 0x0001802430007986 */ /* 0x0043e2000c101d04 */
[----:B------:R-:W-:Y:S05]  /*6ab0*/  BRA `(.L_x_2685) ;  /* 0x0000004400187947 */ /* 0x000fea0003800000 */
.L_x_2643:
[----:B------:R-:W-:Y:S01]  /*6ac0*/  ISETP.GE.AND P4, PT, R212, R3, PT ;  /* 0x00000003d400720c */ /* 0x000fe20003f86270 */
[----:B------:R-:W-:Y:S01]  /*6ad0*/  BSSY B1, `(.L_x_2700) ;  /* 0x0000024000017945 */ /* 0x000fe20003800000 */
[----:B------:R-:W-:Y:S02]  /*6ae0*/  CS2R R54, SRZ ;  /* 0x0000000000367805 */ /* 0x000fe4000001ff00 */
[----:B------:R-:W-:Y:S02]  /*6af0*/  CS2R R38, SRZ ;  /* 0x0000000000267805 */ /* 0x000fe4000001ff00 */
[----:B------:R-:W-:Y:S02]  /*6b00*/  CS2R R36, SRZ ;  /* 0x0000000000247805 */ /* 0x000fe4000001ff00 */
[----:B------:R-:W-:Y:S02]  /*6b10*/  CS2R R42, SRZ ;  /* 0x00000000002a7805 */ /* 0x000fe4000001ff00 */
[----:B0-----:R-:W-:-:S02]  /*6b20*/  CS2R R40, SRZ ;  /* 0x0000000000287805 */ /* 0x001fc4000001ff00 */
[----:B------:R-:W-:Y:S02]  /*6b30*/  CS2R R46, SRZ ;  /* 0x00000000002e7805 */ /* 0x000fe4000001ff00 */
[----:B------:R-:W-:Y:S02]  /*6b40*/  CS2R R44, SRZ ;  /* 0x00000000002c7805 */ /* 0x000fe4000001ff00 */
[----:B------:R-:W-:Y:S02]  /*6b50*/  CS2R R50, SRZ ;  /* 0x0000000000327805 */ /* 0x000fe4000001ff00 */
[----:B------:R-:W-:Y:S01]  /*6b60*/  CS2R R48, SRZ ;  /* 0x0000000000307805 */ /* 0x000fe2000001ff00 */
[----:B------:R-:W-:Y:S06]  /*6b70*/  @P4 BRA `(.L_x_2701) ;  /* 0x0000000000644947 */ /* 0x000fec0003800000 */
[----:B------:R-:W-:Y:S01]  /*6b80*/  IADD3 R36, P2, R102, R86, RZ ;  /* 0x0000005666247210 */ /* 0x000fe20007f5e0ff */
[----:B------:R-:W-:Y:S01]  /*6b90*/  ULDC.64 UR4, c[0x0][0x3e8] ;  /* 0x0000fa0000047ab9 */ /* 0x000fe20000000a00 */
[-C--:B------:R-:W-:Y:S02]  /*6ba0*/  ISETP.GE.AND P3, PT, R18, R122.reuse, PT ;  /* 0x0000007a1200720c */ /* 0x080fe40003f66270 */
[----:B------:R-:W-:Y:S02]  /*6bb0*/  CS2R R42, SRZ ;  /* 0x00000000002a7805 */ /* 0x000fe4000001ff00 */
[----:B------:R-:W-:Y:S01]  /*6bc0*/  LEA R44, P5, R36, UR4, 0x1 ;  /* 0x00000004242c7c11 */ /* 0x000fe2000f8a08ff */
[----:B------:R-:W-:Y:S01]  /*6bd0*/  IMAD.X R37, R0, 0x1, R21, P2 ;  /* 0x0000000100257824 */ /* 0x000fe200010e0615 */
[----:B------:R-:W-:Y:S02]  /*6be0*/  ISETP.GE.AND P2, PT, R213, R122, PT ;  /* 0x0000007ad500720c */ /* 0x000fe40003f46270 */
[----:B------:R-:W-:-:S02]  /*6bf0*/  CS2R R40, SRZ ;  /* 0x0000000000287805 */ /* 0x000fc4000001ff00 */
[----:B------:R-:W-:Y:S01]  /*6c00*/  CS2R R38, SRZ ;  /* 0x0000000000267805 */ /* 0x000fe2000001ff00 */
[----:B------:R-:W-:Y:S01]  /*6c10*/  ULDC.64 UR6, c[0x0][0x208] ;  /* 0x0000820000067ab9 */ /* 0x000fe20000000a00 */
[----:B------:R-:W-:Y:S01]  /*6c20*/  LEA.HI.X R45, R36, UR5, R37, 0x1, P5 ;  /* 0x00000005242d7c11 */ /* 0x000fe2000a8f0c25 */
[----:B------:R-:W-:Y:S01]  /*6c30*/  ULDC.64 UR4, c[0x0][0x400] ;  /* 0x0001000000047ab9 */ /* 0x000fe20000000a00 */
[----:B------:R-:W-:Y:S02]  /*6c40*/  IADD3 R46, P5, R108, R84, RZ ;  /* 0x000000546c2e7210 */ /* 0x000fe40007fbe0ff */
[----:B------:R-:W-:Y:S02]  /*6c50*/  CS2R R36, SRZ ;  /* 0x0000000000247805 */ /* 0x000fe4000001ff00 */
[----:B------:R-:W-:Y:S01]  /*6c60*/  CS2R R50, SRZ ;  /* 0x0000000000327805 */ /* 0x000fe2000001ff00 */
[----:B------:R-:W5:Y:S01]  /*6c70*/  @!P3 LDG.E.128 R40, desc[UR6][R44.64] ;  /* 0x000000062c28b981 */ /* 0x000f62000c1e1d00 */
[----:B------:R-:W-:Y:S01]  /*6c80*/  IMAD.X R47, R114, 0x1, R15, P5 ;  /* 0x00000001722f7824 */ /* 0x000fe200028e060f */
[----:B------:R-:W-:-:S02]  /*6c90*/  LEA R52, P5, R46, UR4, 0x1 ;  /* 0x000000042e347c11 */ /* 0x000fc4000f8a08ff */
[----:B------:R0:W5:Y:S01]  /*6ca0*/  @!P2 LDG.E.128 R36, desc[UR6][R44.64+0x80] ;  /* 0x000080062c24a981 */ /* 0x000162000c1e1d00 */
[----:B------:R-:W-:Y:S02]  /*6cb0*/  CS2R R48, SRZ ;  /* 0x0000000000307805 */ /* 0x000fe4000001ff00 */
[----:B------:R-:W-:Y:S02]  /*6cc0*/  LEA.HI.X R53, R46, UR5, R47, 0x1, P5 ;  /* 0x000000052e357c11 */ /* 0x000fe4000a8f0c2f */
[----:B------:R-:W-:-:S03]  /*6cd0*/  CS2R R46, SRZ ;  /* 0x00000000002e7805 */ /* 0x000fc6000001ff00 */
[----:B------:R1:W5:Y:S01]  /*6ce0*/  @!P3 LDG.E.128 R48, desc[UR6][R52.64] ;  /* 0x000000063430b981 */ /* 0x000362000c1e1d00 */
[----:B0-----:R-:W-:-:S06]  /*6cf0*/  CS2R R44, SRZ ;  /* 0x00000000002c7805 */ /* 0x001fcc000001ff00 */
[----:B------:R1:W5:Y:S02]  /*6d00*/  @!P2 LDG.E.128 R44, desc[UR6][R52.64+0x80] ;  /* 0x00008006342ca981 */ /* 0x000364000c1e1d00 */
.L_x_2701:
[----:B------:R-:W-:Y:S05]  /*6d10*/  BSYNC B1 ;  /* 0x0000000000017941 */ /* 0x000fea0003800000 */
.L_x_2700:
[----:B------:R-:W2:Y:S01]  /*6d20*/  LDL.LU R60, [R1+0x10] ;  /* 0x00001000013c7983 */ /* 0x000ea20000300800 */
[----:B-1---5:R-:W-:Y:S01]  /*6d30*/  IMAD.MOV.U32 R53, RZ, RZ, R38 ;  /* 0x000000ffff357224 */ /* 0x022fe200078e0026 */
[----:B------:R-:W-:Y:S01]  /*6d40*/  BSSY B1, `(.L_x_2702) ;  /* 0x0000040000017945 */ /* 0x000fe20003800000 */
[----:B------:R-:W-:Y:S01]  /*6d50*/  IMAD.MOV.U32 R52, RZ, RZ, R39 ;  /* 0x000000ffff347224 */ /* 0x000fe200078e0027 */
[----:B------:R-:W-:Y:S01]  /*6d60*/  CS2R R62, SRZ ;  /* 0x00000000003e7805 */ /* 0x000fe2000001ff00 */
[----:B------:R-:W-:Y:S01]  /*6d70*/  VIADD R58, R212, 0x20 ;  /* 0x00000020d43a7836 */ /* 0x000fe20000000000 */
        /* <DEDUP_REMOVED lines=25> */
[----:B------:R-:W-:Y:S02]  /*6f10*/  PRMT R171, R56, 0x5410, R57 ;  /* 0x0000541038ab7816 */ /* 0x000fe40000000039 */
[----:B------:R-:W-:Y:S02]  /*6f20*/  CS2R R56, SRZ ;  /* 0x0000000000387805 */ /* 0x000fe4000001ff00 */
[----:B------:R-:W-:Y:S02]  /*6f30*/  PRMT R151, R52, 0x7610, R151 ;  /* 0x0000761034977816 */ /* 0x000fe40000000097 */
[----:B------:R-:W-:Y:S01]  /*6f40*/  CS2R R52, SRZ ;  /* 0x0000000000347805 */ /* 0x000fe2000001ff00 */
[----:B------:R-:W-:Y:S01]  /*6f50*/  IMAD.MOV.U32 R71, RZ, RZ, R49 ;  /* 0x000000ffff477224 */ /* 0x000fe200078e0031 */
        /* <DEDUP_REMOVED lines=11> */
[----:B------:R-:W-:Y:S01]  /*7010*/  LEA R60, P2, R52, UR4, 0x1 ;  /* 0x00000004343c7c11 */ /* 0x000fe2000f8408ff */
[----:B------:R-:W-:-:S03]  /*7020*/  ULDC.64 UR6, c[0x0][0x208] ;  /* 0x0000820000067ab9 */ /* 0x000fc60000000a00 */
[----:B------:R-:W-:Y:S01]  /*7030*/  LEA.HI.X R61, R52, UR5, R53, 0x1, P2 ;  /* 0x00000005343d7c11 */ /* 0x000fe200090f0c35 */
[----:B------:R-:W-:Y:S01]  /*7040*/  ULDC.64 UR4, c[0x0][0x400] ;  /* 0x0001000000047ab9 */ /* 0x000fe20000000a00 */
[----:B------:R-:W-:-:S04]  /*7050*/  IADD3 R52, P2, P3, R108, R84, R28 ;  /* 0x000000546c347210 */ /* 0x000fc80007b5e01c */
[----:B------:R-:W-:Y:S02]  /*7060*/  IADD3.X R53, R15, R114, R30, P2, P3 ;  /* 0x000000720f357210 */ /* 0x000fe400017e641e */
[C---:B------:R-:W-:Y:S02]  /*7070*/  LEA R68, P2, R52.reuse, UR4, 0x1 ;  /* 0x0000000434447c11 */ /* 0x040fe4000f8408ff */
[-C--:B------:R-:W-:Y:S02]  /*7080*/  ISETP.GE.AND P3, PT, R213, R122.reuse, PT ;  /* 0x0000007ad500720c */ /* 0x080fe40003f66270 */
[----:B------:R-:W-:Y:S02]  /*7090*/  LEA.HI.X R69, R52, UR5, R53, 0x1, P2 ;  /* 0x0000000534457c11 */ /* 0x000fe400090f0c35 */
[----:B------:R-:W-:Y:S02]  /*70a0*/  CS2R R52, SRZ ;  /* 0x0000000000347805 */ /* 0x000fe4000001ff00 */
[----:B------:R-:W-:-:S02]  /*70b0*/  ISETP.GE.AND P2, PT, R18, R122, PT ;  /* 0x0000007a1200720c */ /* 0x000fc40003f46270 */
[----:B------:R-:W-:Y:S02]  /*70c0*/  CS2R R66, SRZ ;  /* 0x0000000000427805 */ /* 0x000fe4000001ff00 */
[----:B------:R-:W-:Y:S02]  /*70d0*/  CS2R R64, SRZ ;  /* 0x0000000000407805 */ /* 0x000fe4000001ff00 */
[----:B------:R-:W-:Y:S01]  /*70e0*/  CS2R R62, SRZ ;  /* 0x00000000003e7805 */ /* 0x000fe2000001ff00 */
[----:B------:R-:W5:Y:S06]  /*70f0*/  @!P3 LDG.E.128 R52, desc[UR6][R60.64+0x80] ;  /* 0x000080063c34b981 */ /* 0x000f6c000c1e1d00 */
[----:B------:R0:W5:Y:S04]  /*7100*/  @!P2 LDG.E.128 R56, desc[UR6][R60.64] ;  /* 0x000000063c38a981 */ /* 0x000168000c1e1d00 */
[----:B------:R1:W5:Y:S01]  /*7110*/  @!P2 LDG.E.128 R64, desc[UR6][R68.64] ;  /* 0x000000064440a981 */ /* 0x000362000c1e1d00 */
[----:B0-----:R-:W-:-:S06]  /*7120*/  CS2R R60, SRZ ;  /* 0x00000000003c7805 */ /* 0x001fcc000001ff00 */
[----:B------:R1:W5:Y:S02]  /*7130*/  @!P3 LDG.E.128 R60, desc[UR6][R68.64+0x80] ;  /* 0x00008006443cb981 */ /* 0x000364000c1e1d00 */
.L_x_2703:
[----:B------:R-:W-:Y:S05]  /*7140*/  BSYNC B1 ;  /* 0x0000000000017941 */ /* 0x000fea0003800000 */
.L_x_2702:
[----:B-1---5:R-:W-:Y:S01]  /*7150*/  IMAD.MOV.U32 R69, RZ, RZ, R54 ;  /* 0x000000ffff457224 */ /* 0x022fe200078e0036 */
[----:B------:R-:W-:Y:S01]  /*7160*/  PRMT R150, R150, 0x5410, R70 ;  /* 0x0000541096967816 */ /* 0x000fe20000000046 */
[----:B------:R-:W-:Y:S01]  /*7170*/  IMAD.MOV.U32 R68, RZ, RZ, R55 ;  /* 0x000000ffff447224 */ /* 0x000fe200078e0037 */
[----:B------:R-:W-:Y:S01]  /*7180*/  PRMT R151, R151, 0x5410, R71 ;  /* 0x0000541097977816 */ /* 0x000fe20000000047 */
[----:B------:R-:W-:Y:S01]  /*7190*/  VIADD R72, R212, 0x40 ;  /* 0x00000040d4487836 */ /* 0x000fe20000000000 */
[----:B------:R-:W-:Y:S01]  /*71a0*/  BSSY B1, `(.L_x_2704) ;  /* 0x0000036000017945 */ /* 0x000fe20003800000 */
[----:B------:R-:W-:Y:S01]  /*71b0*/  IMAD.MOV.U32 R71, RZ, RZ, R52 ;  /* 0x000000ffff477224 */ /* 0x000fe200078e0034 */
[----:B------:R-:W-:Y:S01]  /*71c0*/  PRMT R161, R69, 0x5410, R68 ;  /* 0x0000541045a17816 */ /* 0x000fe20000000044 */
[----:B------:R-:W-:Y:S01]  /*71d0*/  IMAD.MOV.U32 R69, RZ, RZ, R58 ;  /* 0x000000ffff457224 */ /* 0x000fe200078e003a */
[----:B------:R-:W-:Y:S01]  /*71e0*/  ISETP.GE.AND P3, PT, R72, R3, PT ;  /* 0x000000034800720c */ /* 0x000fe20003f66270 */
[----:B------:R-:W-:Y:S01]  /*71f0*/  IMAD.MOV.U32 R68, RZ, RZ, R59 ;  /* 0x000000ffff447224 */ /* 0x000fe200078e003b */
[----:B------:R-:W-:Y:S01]  /*7200*/  CS2R R74, SRZ ;  /* 0x00000000004a7805 */ /* 0x000fe2000001ff00 */
[----:B------:R-:W-:Y:S01]  /*7210*/  IMAD.MOV.U32 R70, RZ, RZ, R53 ;  /* 0x000000ffff467224 */ /* 0x000fe200078e0035 */
[----:B------:R-:W-:-:S02]  /*7220*/  CS2R R72, SRZ ;  /* 0x0000000000487805 */ /* 0x000fc4000001ff00 */
[----:B------:R-:W-:Y:S02]  /*7230*/  CS2R R78, SRZ ;  /* 0x00000000004e7805 */ /* 0x000fe4000001ff00 */
[----:B------:R-:W-:Y:S01]  /*7240*/  PRMT R165, R69, 0x5410, R68 ;  /* 0x0000541045a57816 */ /* 0x000fe20000000044 */
[----:B------:R-:W-:Y:S01]  /*7250*/  IMAD.MOV.U32 R69, RZ, RZ, R62 ;  /* 0x000000ffff457224 */ /* 0x000fe200078e003e */
[----:B------:R-:W-:Y:S01]  /*7260*/  PRMT R162, R71, 0x5410, R70 ;  /* 0x0000541047a27816 */ /* 0x000fe20000000046 */
[----:B------:R-:W-:Y:S01]  /*7270*/  IMAD.MOV.U32 R68, RZ, RZ, R63 ;  /* 0x000000ffff447224 */ /* 0x000fe200078e003f */
[----:B------:R-:W-:Y:S01]  /*7280*/  CS2R R76, SRZ ;  /* 0x00000000004c7805 */ /* 0x000fe2000001ff00 */
        /* <DEDUP_REMOVED lines=39> */
.L_x_2705:
[----:B------:R-:W-:Y:S05]  /*7500*/  BSYNC B1 ;  /* 0x0000000000017941 */ /* 0x000fea0003800000 */
.L_x_2704:
        /* <DEDUP_REMOVED lines=33> */
.L_x_2706:
[----:B------:R-:W-:Y:S01]  /*7720*/  IMAD R0, R17, 0x8, R16 ;  /* 0x0000000811007824 */ /* 0x000fe200078e0210 */
[----:B------:R-:W-:Y:S01]  /*7730*/  SHF.L.U32 R114, R219, 0x1f, RZ ;  /* 0x0000001fdb727819 */ /* 0x000fe200000006ff */
[----:B------:R-:W0:Y:S01]  /*7740*/  LDC R140, c[0x0][0x2f4] ;  /* 0x0000bd00ff8c7b82 */ /* 0x000e220000000800 */
[----:B------:R-:W-:Y:S01]  /*7750*/  BSSY B1, `(.L_x_2707) ;  /* 0x0000004000017945 */ /* 0x000fe20003800000 */
[----:B------:R-:W-:Y:S01]  /*7760*/  IMAD.MOV.U32 R125, RZ, RZ, R88 ;  /* 0x000000ffff7d7224 */ /* 0x000fe200078e0058 */
[----:B------:R-:W1:Y:S02]  /*7770*/  SYNCS.PHASECHK.TRANS64.TRYWAIT P5, [R0+URZ+0x38890], R114 ;  /* 0x03889072000075a7 */ /* 0x000e6400080a017f */
[----:B-1----:R-:W-:Y:S05]  /*7780*/  @!P5 BRA `(.L_x_2708) ;  /* 0x000002d40068d947 */ /* 0x002fea0003800000 */
.L_x_3080:
[----:B------:R-:W-:Y:S05]  /*7790*/  BSYNC B1 ;  /* 0x0000000000017941 */ /* 0x000fea0003800000 */
.L_x_2707:
        /* <DEDUP_REMOVED lines=37> */
[----:B------:R-:W-:Y:S02]  /*79f0*/  SHF.R.U64 R41, R42, 0x10, R43 ;  /* 0x000000102a297819 */ /* 0x000fe4000000122b */
[--C-:B------:R-:W-:Y:S02]  /*7a00*/  SHF.R.U64 R42, R48, 0x10, R49.reuse ;  /* 0x00000010302a7819 */ /* 0x100fe40000001231 */
[----:B------:R-:W-:Y:S02]  /*7a10*/  SHF.R.U32.HI R48, RZ, 0x10, R49 ;  /* 0x00000010ff307819 */ /* 0x000fe40000011631 */
[----:B------:R-:W-:-:S02]  /*7a20*/  PRMT R40, R147, 0x5432, R40 ;  /* 0x0000543293287816 */ /* 0x000fc40000000028 */
[----:B------:R-:W-:Y:S02]  /*7a30*/  SHF.R.U32.HI R147, RZ, 0x10, R43 ;  /* 0x00000010ff937819 */ /* 0x000fe4000001162b */
[--C-:B------:R-:W-:Y:S02]  /*7a40*/  SHF.R.U64 R43, R50, 0x10, R51.reuse ;  /* 0x00000010322b7819 */ /* 0x100fe40000001233 */
[----:B------:R-:W-:Y:S02]  /*7a50*/  SHF.R.U32.HI R49, RZ, 0x10, R51 ;  /* 0x00000010ff317819 */ /* 0x000fe40000011633 */
[----:B------:R-:W-:Y:S02]  /*7a60*/  PRMT R51, R151, 0x5432, R48 ;  /* 0x0000543297337816 */ /* 0x000fe40000000030 */
[----:B------:R-:W-:Y:S02]  /*7a70*/  PRMT R148, R149, 0x5432, R148 ;  /* 0x0000543295947816 */ /* 0x000fe40000000094 */
[C---:B------:R-:W-:Y:S01]  /*7a80*/  PRMT R50, R150.reuse, 0x5410, R147 ;  /* 0x0000541096327816 */ /* 0x040fe20000000093 */
[----:B------:R-:W-:Y:S01]  /*7a90*/  IMAD.U32 R48, R51, 0x10000, RZ ;  /* 0x0001000033307824 */ /* 0x000fe200078e00ff */
[----:B------:R-:W-:Y:S01]  /*7aa0*/  PRMT R42, R150, 0x5432, R42 ;  /* 0x00005432962a7816 */ /* 0x000fe2000000002a */
[----:B0-----:R-:W-:Y:S01]  /*7ab0*/  IMAD.U32 R150, R89, 0x10000, RZ ;  /* 0x0001000059967824 */ /* 0x001fe200078e00ff */
[----:B------:R-:W-:Y:S01]  /*7ac0*/  PRMT R43, R151, 0x5410, R43 ;  /* 0x00005410972b7816 */ /* 0x000fe2000000002b */
[----:B------:R-:W-:Y:S01]  /*7ad0*/  IMAD.U32 R151, R148, 0x10000, RZ ;  /* 0x0001000094977824 */ /* 0x000fe200078e00ff */
[----:B------:R-:W-:Y:S01]  /*7ae0*/  PRMT R147, R174, 0x5410, R49 ;  /* 0x00005410ae937816 */ /* 0x000fe20000000031 */
[----:B------:R-:W-:Y:S01]  /*7af0*/  FMUL.FTZ R49, R150, R48 ;  /* 0x0000003096317220 */ /* 0x000fe20000410000 */
[----:B------:R-:W-:Y:S01]  /*7b00*/  PRMT R41, R149, 0x5410, R41 ;  /* 0x0000541095297816 */ /* 0x000fe20000000029 */
[----:B--2---:R-:W-:-:S02]  /*7b10*/  IMAD.U32 R149, R85, 0x10000, RZ ;  /* 0x0001000055957824 */ /* 0x004fc400078e00ff */
[-C--:B------:R-:W-:Y:S01]  /*7b20*/  FMUL.FTZ R150, R150, R151.reuse ;  /* 0x0000009796967220 */ /* 0x080fe20000410000 */
[----:B------:R-:W-:Y:S01]  /*7b30*/  LOP3.LUT R89, R89, 0xffff0000, RZ, 0xc0, !PT ;  /* 0xffff000059597812 */ /* 0x000fe200078ec0ff */
[C---:B------:R-:W-:Y:S02]  /*7b40*/  FFMA.FTZ R49, R149.reuse, R151, -R49 ;  /* 0x0000009795317223 */ /* 0x040fe40000010831 */
[----:B------:R-:W-:Y:S01]  /*7b50*/  FFMA.FTZ R48, R149, R48, R150 ;  /* 0x0000003095307223 */ /* 0x000fe20000010096 */
[----:B------:R-:W-:Y:S01]  /*7b60*/  LOP3.LUT R149, R51, 0xffff0000, RZ, 0xc0, !PT ;  /* 0xffff000033957812 */ /* 0x000fe200078ec0ff */
[----:B------:R-:W-:Y:S01]  /*7b70*/  IMAD.U32 R150, R91, 0x10000, RZ ;  /* 0x000100005b967824 */ /* 0x000fe200078e00ff */
[----:B------:R-:W-:Y:S01]  /*7b80*/  LOP3.LUT R148, R148, 0xffff0000, RZ, 0xc0, !PT ;  /* 0xffff000094947812 */ /* 0x000fe200078ec0ff */
[----:B------:R-:W-:Y:S01]  /*7b90*/  IMAD.U32 R151, R50, 0x10000, RZ ;  /* 0x0001000032977824 */ /* 0x000fe200078e00ff */
[----:B------:R-:W-:Y:S01]  /*7ba0*/  LOP3.LUT R85, R85, 0xffff0000, RZ, 0xc0, !PT ;  /* 0xffff000055557812 */ /* 0x000fe200078ec0ff */
[----:B------:R-:W-:Y:S01]  /*7bb0*/  FMUL.FTZ R51, R89, R149 ;  /* 0x0000009559337220 */ /* 0x000fe20000410000 */
[----:B------:R-:W-:Y:S01]  /*7bc0*/  LOP3.LUT R91, R91, 0xffff0000, RZ, 0xc0, !PT ;  /* 0xffff00005b5b7812 */ /* 0x000fe200078ec0ff */
[----:B------:R-:W-:-:S02]  /*7bd0*/  FMUL.FTZ R89, R89, R148 ;  /* 0x0000009459597220 */ /* 0x000fc40000410000 */
[----:B------:R-:W-:Y:S01]  /*7be0*/  FFMA.FTZ R51, R85, R148, -R51 ;  /* 0x0000009455337223 */ /* 0x000fe20000010833 */
[----:B------:R-:W-:Y:S02]  /*7bf0*/  IMAD.U32 R148, R147, 0x10000, RZ ;  /* 0x0001000093947824 */ /* 0x000fe400078e00ff */
[----:B------:R-:W-:Y:S01]  /*7c00*/  FFMA.FTZ R85, R85, R149, R89 ;  /* 0x0000009555557223 */ /* 0x000fe20000010059 */
[----:B------:R-:W-:Y:S01]  /*7c10*/  IMAD.U32 R149, R87, 0x10000, RZ ;  /* 0x0001000057957824 */ /* 0x000fe200078e00ff */
[----:B------:R-:W-:Y:S01]  /*7c20*/  LOP3.LUT R147, R147, 0xffff0000, RZ, 0xc0, !PT ;  /* 0xffff000093937812 */ /* 0x000fe200078ec0ff */
[CC--:B------:R-:W-:Y:S01]  /*7c30*/  FMUL.FTZ R89, R150.reuse, R148.reuse ;  /* 0x0000009496597220 */ /* 0x0c0fe20000410000 */
[-C--:B------:R-:W-:Y:S01]  /*7c40*/  FMUL.FTZ R150, R150, R151.reuse ;  /* 0x0000009796967220 */ /* 0x080fe20000410000 */
[----:B------:R-:W-:Y:S02]  /*7c50*/  LOP3.LUT R87, R87, 0xffff0000, RZ, 0xc0, !PT ;  /* 0xffff000057577812 */ /* 0x000fe400078ec0ff */
[C---:B------:R-:W-:Y:S01]  /*7c60*/  FFMA.FTZ R89, R149.reuse, R151, -R89 ;  /* 0x0000009795597223 */ /* 0x040fe20000010859 */
[----:B------:R-:W-:Y:S01]  /*7c70*/  FFMA.FTZ R148, R149, R148, R150 ;  /* 0x0000009495947223 */ /* 0x000fe20000010096 */
[----:B------:R-:W-:Y:S01]  /*7c80*/  LOP3.LUT R149, R50, 0xffff0000, RZ, 0xc0, !PT ;  /* 0xffff000032957812 */ /* 0x000fe200078ec0ff */
[----:B------:R-:W-:Y:S01]  /*7c90*/  FMUL.FTZ R50, R91, R147 ;  /* 0x000000935b327220 */ /* 0x000fe20000410000 */
[----:B------:R-:W-:Y:S01]  /*7ca0*/  F2FP.BF16.F32.PACK_AB R48, R85, R48 ;  /* 0x000000305530723e */ /* 0x000fe200000010ff */
[C---:B------:R-:W-:Y:S01]  /*7cb0*/  IMAD.U32 R85, R42.reuse, 0x10000, RZ ;  /* 0x000100002a557824 */ /* 0x040fe200078e00ff */
[----:B------:R-:W-:Y:S01]  /*7cc0*/  F2FP.BF16.F32.PACK_AB R49, R51, R49 ;  /* 0x000000313331723e */ /* 0x000fe200000010ff */
[-C--:B------:R-:W-:Y:S01]  /*7cd0*/  FFMA.FTZ R50, R87, R149.reuse, -R50 ;  /* 0x0000009557327223 */ /* 0x080fe20000010832 */
[----:B------:R-:W-:Y:S01]  /*7ce0*/  FMUL.FTZ R91, R91, R149 ;  /* 0x000000955b5b7220 */ /* 0x000fe20000410000 */
[----:B------:R-:W-:-:S03]  /*7cf0*/  LOP3.LUT R42, R42, 0xffff0000, RZ, 0xc0, !PT ;  /* 0xffff00002a2a7812 */ /* 0x000fc600078ec0ff */
[----:B------:R-:W-:Y:S01]  /*7d00*/  FFMA.FTZ R87, R87, R147, R91 ;  /* 0x0000009357577223 */ /* 0x000fe2000001005b */
[----:B------:R-:W-:Y:S01]  /*7d10*/  F2FP.BF16.F32.PACK_AB R50, R50, R89 ;  /* 0x000000593232723e */ /* 0x000fe200000010ff */
[----:B------:R-:W-:Y:S02]  /*7d20*/  IMAD.U32 R89, R88, 0x10000, RZ ;  /* 0x0001000058597824 */ /* 0x000fe400078e00ff */
[----:B------:R-:W-:Y:S01]  /*7d30*/  IMAD.U32 R91, R40, 0x10000, RZ ;  /* 0x00010000285b7824 */ /* 0x000fe200078e00ff */
[----:B------:R-:W-:Y:S01]  /*7d40*/  F2FP.BF16.F32.PACK_AB R148, R87, R148 ;  /* 0x000000945794723e */ /* 0x000fe200000010ff */
        /* <DEDUP_REMOVED lines=18> */
[C---:B------:R-:W-:Y:S02]  /*7e70*/  IMAD.U32 R88, R86.reuse, 0x10000, RZ ;  /* 0x0001000056587824 */ /* 0x040fe400078e00ff */
[-C--:B------:R-:W-:Y:S01]  /*7e80*/  FMUL.FTZ R91, R91, R87.reuse ;  /* 0x000000575b5b7220 */ /* 0x080fe20000410000 */
[----:B------:R-:W-:Y:S01]  /*7e90*/  LOP3.LUT R86, R86, 0xffff0000, RZ, 0xc0, !PT ;  /* 0xffff000056567812 */ /* 0x000fe200078ec0ff */
[----:B------:R-:W-:-:S02]  /*7ea0*/  FFMA.FTZ R89, R88, R87, -R89 ;  /* 0x0000005758597223 */ /* 0x000fc40000010859 */
[----:B------:R-:W-:Y:S01]  /*7eb0*/  FFMA.FTZ R91, R88, R84, R91 ;  /* 0x00000054585b7223 */ /* 0x000fe2000001005b */
[----:B------:R-:W-:Y:S02]  /*7ec0*/  LOP3.LUT R84, R90, 0xffff0000, RZ, 0xc0, !PT ;  /* 0xffff00005a547812 */ /* 0x000fe400078ec0ff */
[----:B------:R-:W-:Y:S02]  /*7ed0*/  F2FP.BF16.F32.PACK_AB R40, R40, R51 ;  /* 0x000000332828723e */ /* 0x000fe400000010ff */
[----:B------:R-:W-:Y:S01]  /*7ee0*/  F2FP.BF16.F32.PACK_AB R42, R42, R85 ;  /* 0x000000552a2a723e */ /* 0x000fe200000010ff */
[C---:B------:R-:W-:Y:S01]  /*7ef0*/  FMUL.FTZ R87, R84.reuse, R43 ;  /* 0x0000002b54577220 */ /* 0x040fe20000410000 */
[-C--:B------:R-:W-:Y:S01]  /*7f00*/  FMUL.FTZ R84, R84, R41.reuse ;  /* 0x0000002954547220 */ /* 0x080fe20000410000 */
[----:B------:R-:W-:Y:S02]  /*7f10*/  IMAD.MOV.U32 R85, RZ, RZ, R49 ;  /* 0x000000ffff557224 */ /* 0x000fe400078e0031 */
[C---:B------:R-:W-:Y:S01]  /*7f20*/  FFMA.FTZ R87, R86.reuse, R41, -R87 ;  /* 0x0000002956577223 */ /* 0x040fe20000010857 */
[----:B------:R-:W-:Y:S01]  /*7f30*/  FFMA.FTZ R84, R86, R43, R84 ;  /* 0x0000002b56547223 */ /* 0x000fe20000010054 */
[----:B------:R-:W-:-:S03]  /*7f40*/  IMAD.MOV.U32 R88, RZ, RZ, R42 ;  /* 0x000000ffff587224 */ /* 0x000fc600078e002a */
[----:B------:R-:W-:Y:S01]  /*7f50*/  F2FP.BF16.F32.PACK_AB R87, R87, R89 ;  /* 0x000000595757723e */ /* 0x000fe200000010ff */
[----:B------:R-:W-:Y:S01]  /*7f60*/  IMAD.MOV.U32 R89, RZ, RZ, R48 ;  /* 0x000000ffff597224 */ /* 0x000fe200078e0030 */
[----:B------:R-:W-:Y:S01]  /*7f70*/  F2FP.BF16.F32.PACK_AB R91, R84, R91 ;  /* 0x0000005b545b723e */ /* 0x000fe200000010ff */
[----:B------:R-:W-:Y:S02]  /*7f80*/  IMAD.MOV.U32 R84, RZ, RZ, R40 ;  /* 0x000000ffff547224 */ /* 0x000fe400078e0028 */
[----:B------:R-:W-:Y:S02]  /*7f90*/  IMAD.MOV.U32 R86, RZ, RZ, R87 ;  /* 0x000000ffff567224 */ /* 0x000fe400078e0057 */
[----:B------:R-:W-:Y:S02]  /*7fa0*/  IMAD.MOV.U32 R90, RZ, RZ, R91 ;  /* 0x000000ffff5a7224 */ /* 0x000fe400078e005b */
[----:B------:R-:W-:Y:S02]  /*7fb0*/  IMAD.MOV.U32 R87, RZ, RZ, R50 ;  /* 0x000000ffff577224 */ /* 0x000fe400078e0032 */
[----:B------:R-:W-:-:S07]  /*7fc0*/  IMAD.MOV.U32 R91, RZ, RZ, R148 ;  /* 0x000000ffff5b7224 */ /* 0x000fce00078e0094 */
.L_x_2714:
[----:B------:R-:W-:Y:S05]  /*7fd0*/  BSYNC B3 ;  /* 0x0000000000037941 */ /* 0x000fea0003800000 */
.L_x_2713:
        /* <DEDUP_REMOVED lines=10> */
[----:B--2---:R2:W-:Y:S01]  /*8080*/  STG.E.128 desc[UR4][R40.64], R84 ;  /* 0x0000005428007986 */ /* 0x0045e2000c101d04 */
[----:B------:R-:W-:-:S05]  /*8090*/  @!P4 LEA.HI.X R43, R146, R117, R43, 0x1, P5 ;  /* 0x00000075922bc211 */ /* 0x000fca00028f0c2b */
[----:B0-----:R2:W-:Y:S04]  /*80a0*/  @!P4 STG.E.128 desc[UR4][R42.64], R88 ;  /* 0x000000582a00c986 */ /* 0x0015e8000c101d04 */
.L_x_2712:
[----:B------:R-:W-:Y:S05]  /*80b0*/  BSYNC B2 ;  /* 0x0000000000027941 */ /* 0x000fea0003800000 */
.L_x_2711:
[----:B------:R-:W-:-:S13]  /*80c0*/  ISETP.NE.AND P4, PT, R10, RZ, PT ;  /* 0x000000ff0a00720c */ /* 0x000fda0003f85270 */
[----:B------:R-:W-:Y:S05]  /*80d0*/  @!P4 BRA `(.L_x_2710) ;  /* 0x000000080004c947 */ /* 0x000fea0003800000 */
[----:B--2---:R-:W-:Y:S01]  /*80e0*/  SEL R40, R115, R142, !P1 ;  /* 0x0000008e73287207 */ /* 0x004fe20004800000 */
        /* <DEDUP_REMOVED lines=114> */
.L_x_2716:
[----:B------:R-:W-:Y:S05]  /*8810*/  BSYNC B2 ;  /* 0x0000000000027941 */ /* 0x000fea0003800000 */
.L_x_2715:
        /* <DEDUP_REMOVED lines=13> */
.L_x_2710:
[----:B------:R-:W-:Y:S05]  /*88f0*/  BSYNC B1 ;  /* 0x0000000000017941 */ /* 0x000fea0003800000 */
.L_x_2709:
[----:B---3--:R-:W3:Y:S01]  /*8900*/  LDL R36, [R1+0x10] ;  /* 0x0000100001247983 */ /* 0x008ee20000100800 */
[----:B------:R-:W-:Y:S01]  /*8910*/  BSSY B1, `(.L_x_2717) ;  /* 0x000010e000017945 */ /* 0x000fe20003800000 */
[----:B---3--:R-:W-:-:S13]  /*8920*/  LOP3.LUT P4, RZ, R36, 0x1, RZ, 0xc0, !PT ;  /* 0x0000000124ff7812 */ /* 0x008fda000788c0ff */
[----:B------:R-:W-:Y:S05]  /*8930*/  @P4 BRA `(.L_x_2718) ;  /* 0x00000010002c4947 */ /* 0x000fea0003800000 */
[----:B------:R-:W-:Y:S01]  /*8940*/  ISETP.NE.AND P4, PT, R26, RZ, PT ;  /* 0x000000ff1a00720c */ /* 0x000fe20003f85270 */
[----:B------:R-:W-:Y:S01]  /*8950*/  VIADD R36, R212, 0x20 ;  /* 0x00000020d4247836 */ /* 0x000fe20000000000 */
[----:B------:R-:W-:Y:S01]  /*8960*/  BSSY B2, `(.L_x_2719) ;  /* 0x0000086000027945 */ /* 0x000fe20003800000 */
[-C--:B--2---:R-:W-:Y:S02]  /*8970*/  IMAD R48, R141, R126.reuse, RZ ;  /* 0x0000007e8d307224 */ /* 0x084fe400078e02ff */
        /* <DEDUP_REMOVED lines=26> */
[--C-:B------:R-:W-:Y:S01]  /*8b20*/  SHF.R.U64 R50, R64, 0x10, R65.reuse ;  /* 0x0000001040327819 */ /* 0x100fe20000001241 */
[----:B0-----:R-:W-:Y:S01]  /*8b30*/  IMAD.U32 R84, R41, 0x10000, RZ ;  /* 0x0001000029547824 */ /* 0x001fe200078e00ff */
[----:B------:R-:W-:Y:S01]  /*8b40*/  SHF.R.U32.HI R64, RZ, 0x10, R65 ;  /* 0x00000010ff407819 */ /* 0x000fe20000011641 */
[----:B--2---:R-:W-:Y:S01]  /*8b50*/  IMAD.U32 R65, R37, 0x10000, RZ ;  /* 0x0001000025417824 */ /* 0x004fe200078e00ff */
        /* <DEDUP_REMOVED lines=68> */
[CC--:B------:R-:W-:Y:S01]  /*8fa0*/  FMUL.FTZ R57, R59.reuse, R47.reuse ;  /* 0x0000002f3b397220 */ /* 0x0c0fe20000410000 */
        /* <DEDUP_REMOVED lines=8> */
[C---:B------:R-:W-:Y:S01]  /*9030*/  FMUL.FTZ R42, R40.reuse, R51 ;  /* 0x00000033282a7220 */ /* 0x040fe20000410000 */
[-C--:B------:R-:W-:Y:S01]  /*9040*/  FMUL.FTZ R40, R40, R49.reuse ;  /* 0x0000003128287220 */ /* 0x080fe20000410000 */
        /* <DEDUP_REMOVED lines=9> */
.L_x_2722:
[----:B------:R-:W-:Y:S05]  /*90e0*/  BSYNC B3 ;  /* 0x0000000000037941 */ /* 0x000fea0003800000 */
.L_x_2721:
        /* <DEDUP_REMOVED lines=13> */
.L_x_2720:
[----:B------:R-:W-:Y:S05]  /*91c0*/  BSYNC B2 ;  /* 0x0000000000027941 */ /* 0x000fea0003800000 */
.L_x_2719:
[----:B------:R-:W-:-:S13]  /*91d0*/  ISETP.NE.AND P4, PT, R10, RZ, PT ;  /* 0x000000ff0a00720c */ /* 0x000fda0003f85270 */
[----:B------:R-:W-:Y:S05]  /*91e0*/  @!P4 BRA `(.L_x_2718) ;  /* 0x000000080000c947 */ /* 0x000fea0003800000 */
[----:B0-----:R-:W-:Y:S01]  /*91f0*/  SEL R36, R115, R142, !P1 ;  /* 0x0000008e73247207 */ /* 0x001fe20004800000 */
        /* <DEDUP_REMOVED lines=70> */
[C---:B------:R-:W-:Y:S01]  /*9660*/  IMAD.U32 R53, R50.reuse, 0x10000, RZ ;  /* 0x0001000032357824 */ /* 0x040fe200078e00ff */
        /* <DEDUP_REMOVED lines=42> */
.L_x_2724:
[----:B------:R-:W-:Y:S05]  /*9910*/  BSYNC B2 ;  /* 0x0000000000027941 */ /* 0x000fea0003800000 */
.L_x_2723:
        /* <DEDUP_REMOVED lines=13> */
.L_x_2718:
[----:B------:R-:W-:Y:S05]  /*99f0*/  BSYNC B1 ;  /* 0x0000000000017941 */ /* 0x000fea0003800000 */
.L_x_2717:
[----:B0--3--:R-:W-:Y:S02]  /*9a00*/  VIADD R37, R212, 0x40 ;  /* 0x00000040d4257836 */ /* 0x009fe40000000000 */
        /* <DEDUP_REMOVED lines=36> */
[----:B------:R-:W-:Y:S02]  /*9c50*/  SHF.R.U32.HI R72, RZ, 0x10, R73 ;  /* 0x00000010ff487819 */ /* 0x000fe40000011649 */
[----:B------:R-:W-:Y:S02]  /*9c60*/  PRMT R80, R160, 0x5432, R80 ;  /* 0x00005432a0507816 */ /* 0x000fe40000000050 */
[----:B------:R-:W-:-:S02]  /*9c70*/  PRMT R72, R158, 0x5432, R72 ;  /* 0x000054329e487816 */ /* 0x000fc40000000048 */
[--C-:B------:R-:W-:Y:S01]  /*9c80*/  SHF.R.U64 R49, R82, 0x10, R83.reuse ;  /* 0x0000001052317819 */ /* 0x100fe20000001253 */
[----:B------:R-:W-:Y:S01]  /*9c90*/  IMAD.U32 R53, R80, 0x10000, RZ ;  /* 0x0001000050357824 */ /* 0x000fe200078e00ff */
[----:B------:R-:W-:Y:S01]  /*9ca0*/  SHF.R.U32.HI R82, RZ, 0x10, R83 ;  /* 0x00000010ff527819 */ /* 0x000fe20000011653 */
[----:B------:R-:W-:Y:S01]  /*9cb0*/  IMAD.U32 R50, R72, 0x10000, RZ ;  /* 0x0001000048327824 */ /* 0x000fe200078e00ff */
[----:B------:R-:W-:Y:S01]  /*9cc0*/  LOP3.LUT R80, R80, 0xffff0000, RZ, 0xc0, !PT ;  /* 0xffff000050507812 */ /* 0x000fe200078ec0ff */
[----:B------:R-:W-:Y:S01]  /*9cd0*/  FMUL.FTZ R51, R54, R53 ;  /* 0x0000003536337220 */ /* 0x000fe20000410000 */
[----:B------:R-:W-:Y:S02]  /*9ce0*/  LOP3.LUT R41, R41, 0xffff0000, RZ, 0xc0, !PT ;  /* 0xffff000029297812 */ /* 0x000fe400078ec0ff */
[----:B------:R-:W-:Y:S01]  /*9cf0*/  SHF.R.U64 R45, R74, 0x10, R75 ;  /* 0x000000104a2d7819 */ /* 0x000fe2000000124b */
[-C--:B------:R-:W-:Y:S01]  /*9d00*/  FFMA.FTZ R51, R52, R50.reuse, -R51 ;  /* 0x0000003234337223 */ /* 0x080fe20000010833 */
[----:B------:R-:W-:Y:S01]  /*9d10*/  FMUL.FTZ R50, R54, R50 ;  /* 0x0000003236327220 */ /* 0x000fe20000410000 */
[----:B------:R-:W-:-:S02]  /*9d20*/  LOP3.LUT R72, R72, 0xffff0000, RZ, 0xc0, !PT ;  /* 0xffff000048487812 */ /* 0x000fc400078ec0ff */
[----:B------:R-:W-:Y:S01]  /*9d30*/  SHF.R.U32.HI R74, RZ, 0x10, R75 ;  /* 0x00000010ff4a7819 */ /* 0x000fe2000001164b */
[----:B------:R-:W-:Y:S01]  /*9d40*/  FFMA.FTZ R50, R52, R53, R50 ;  /* 0x0000003534327223 */ /* 0x000fe20000010032 */
[----:B------:R-:W-:Y:S01]  /*9d50*/  PRMT R82, R159, 0x5432, R82 ;  /* 0x000054329f527816 */ /* 0x000fe20000000052 */
[----:B------:R-:W-:Y:S01]  /*9d60*/  IMAD.U32 R53, R39, 0x10000, RZ ;  /* 0x0001000027357824 */ /* 0x000fe200078e00ff */
        /* <DEDUP_REMOVED lines=8> */
[----:B------:R-:W-:-:S02]  /*9df0*/  IMAD.U32 R52, R74, 0x10000, RZ ;  /* 0x000100004a347824 */ /* 0x000fc400078e00ff */
[----:B------:R-:W-:Y:S01]  /*9e00*/  FMUL.FTZ R56, R55, R54 ;  /* 0x0000003637387220 */ /* 0x000fe20000410000 */
[----:B------:R-:W-:Y:S02]  /*9e10*/  LOP3.LUT R43, R43, 0xffff0000, RZ, 0xc0, !PT ;  /* 0xffff00002b2b7812 */ /* 0x000fe400078ec0ff */
[----:B------:R-:W-:Y:S01]  /*9e20*/  LOP3.LUT R74, R74, 0xffff0000, RZ, 0xc0, !PT ;  /* 0xffff00004a4a7812 */ /* 0x000fe200078ec0ff */
[-C--:B------:R-:W-:Y:S01]  /*9e30*/  FFMA.FTZ R56, R53, R52.reuse, -R56 ;  /* 0x0000003435387223 */ /* 0x080fe20000010838 */
[----:B------:R-:W-:Y:S01]  /*9e40*/  FMUL.FTZ R52, R55, R52 ;  /* 0x0000003437347220 */ /* 0x000fe20000410000 */
[----:B------:R-:W-:Y:S02]  /*9e50*/  LOP3.LUT R39, R39, 0xffff0000, RZ, 0xc0, !PT ;  /* 0xffff000027277812 */ /* 0x000fe400078ec0ff */
[----:B------:R-:W-:Y:S01]  /*9e60*/  PRMT R48, R160, 0x5410, R48 ;  /* 0x00005410a0307816 */ /* 0x000fe20000000030 */
[----:B------:R-:W-:Y:S01]  /*9e70*/  FFMA.FTZ R53, R53, R54, R52 ;  /* 0x0000003635357223 */ /* 0x000fe20000010034 */
[C---:B------:R-:W-:Y:S01]  /*9e80*/  FMUL.FTZ R52, R43.reuse, R82 ;  /* 0x000000522b347220 */ /* 0x040fe20000410000 */
[----:B------:R-:W-:Y:S01]  /*9e90*/  FMUL.FTZ R43, R43, R74 ;  /* 0x0000004a2b2b7220 */ /* 0x000fe20000410000 */
[----:B------:R-:W-:-:S02]  /*9ea0*/  PRMT R44, R158, 0x5410, R44 ;  /* 0x000054109e2c7816 */ /* 0x000fc4000000002c */
[----:B------:R-:W-:Y:S01]  /*9eb0*/  F2FP.BF16.F32.PACK_AB R37, R37, R51 ;  /* 0x000000332525723e */ /* 0x000fe200000010ff */
[----:B------:R-:W-:Y:S01]  /*9ec0*/  FFMA.FTZ R43, R39, R82, R43 ;  /* 0x00000052272b7223 */ /* 0x000fe2000001002b */
[----:B------:R-:W-:Y:S01]  /*9ed0*/  F2FP.BF16.F32.PACK_AB R41, R41, R50 ;  /* 0x000000322929723e */ /* 0x000fe200000010ff */
[----:B------:R-:W-:Y:S02]  /*9ee0*/  IMAD.U32 R51, R40, 0x10000, RZ ;  /* 0x0001000028337824 */ /* 0x000fe400078e00ff */
[----:B------:R-:W-:Y:S01]  /*9ef0*/  FFMA.FTZ R52, R39, R74, -R52 ;  /* 0x0000004a27347223 */ /* 0x000fe20000010834 */
        /* <DEDUP_REMOVED lines=43> */
.L_x_2728:
[----:B------:R-:W-:Y:S05]  /*a1b0*/  BSYNC B2 ;  /* 0x0000000000027941 */ /* 0x000fea0003800000 */
.L_x_2727:
[----:B------:R-:W-:Y:S01]  /*a1c0*/  IADD3 R45, P3, P4, R96, R124, R13 ;  /* 0x0000007c602d7210 */ /* 0x000fe20007c7e00d */
[----:B------:R-:W-:-:S03]  /*a1d0*/  ULDC.64 UR4, c[0x0][0x208] ;  /* 0x0000820000047ab9 */ /* 0x000fc60000000a00 */
[----:B------:R-:W-:Y:S02]  /*a1e0*/  IADD3.X R48, R92, R46, R7, P3, P4 ;  /* 0x0000002e5c307210 */ /* 0x000fe40001fe8407 */
[----:B------:R-:W-:-:S04]  /*a1f0*/  LEA R44, P3, R45, R116, 0x1 ;  /* 0x000000742d2c7211 */ /* 0x000fc800078608ff */
[----:B------:R-:W-:Y:S02]  /*a200*/  LEA.HI.X R45, R45, R117, R48, 0x1, P3 ;  /* 0x000000752d2d7211 */ /* 0x000fe400018f0c30 */
[----:B------:R-:W-:-:S03]  /*a210*/  ISETP.GE.AND P3, PT, R47, R140, PT ;  /* 0x0000008c2f00720c */ /* 0x000fc60003f66270 */
[----:B--2---:R2:W-:Y:S10]  /*a220*/  STG.E.128 desc[UR4][R44.64], R36 ;  /* 0x000000242c007986 */ /* 0x0045f4000c101d04 */
[----:B--2---:R-:W-:-:S02]  /*a230*/  @!P3 SHF.R.S32.HI R37, RZ, 0x1f, R47 ;  /* 0x0000001fff25b819 */ /* 0x004fc4000001142f */
[----:B------:R-:W-:-:S04]  /*a240*/  @!P3 IADD3 R47, P4, P5, R96, R124, R47 ;  /* 0x0000007c602fb210 */ /* 0x000fc80007d9e02f */
[----:B------:R-:W-:Y:S02]  /*a250*/  @!P3 IADD3.X R37, R92, R46, R37, P4, P5 ;  /* 0x0000002e5c25b210 */ /* 0x000fe400027ea425 */
[----:B------:R-:W-:-:S04]  /*a260*/  @!P3 LEA R36, P4, R47, R116, 0x1 ;  /* 0x000000742f24b211 */ /* 0x000fc800078808ff */
[----:B------:R-:W-:-:S05]  /*a270*/  @!P3 LEA.HI.X R37, R47, R117, R37, 0x1, P4 ;  /* 0x000000752f25b211 */ /* 0x000fca00020f0c25 */
[----:B0-----:R0:W-:Y:S04]  /*a280*/  @!P3 STG.E.128 desc[UR4][R36.64], R40 ;  /* 0x000000282400b986 */ /* 0x0011e8000c101d04 */
.L_x_2726:
[----:B------:R-:W-:Y:S05]  /*a290*/  BSYNC B1 ;  /* 0x0000000000017941 */ /* 0x000fea0003800000 */
.L_x_2725:
[----:B------:R-:W-:-:S13]  /*a2a0*/  ISETP.NE.AND P3, PT, R10, RZ, PT ;  /* 0x000000ff0a00720c */ /* 0x000fda0003f65270 */
[----:B------:R-:W-:Y:S05]  /*a2b0*/  @!P3 BRA `(.L_x_2685) ;  /* 0x0000000c0018b947 */ /* 0x000fea0003800000 */
[----:B------:R-:W-:Y:S01]  /*a2c0*/  SEL R142, R115, R142, !P1 ;  /* 0x0000008e738e7207 */ /* 0x000fe20004800000 */
[----:B------:R-:W-:Y:S01]  /*a2d0*/  BSSY B1, `(.L_x_2729) ;  /* 0x0000073000017945 */ /* 0x000fe20003800000 */
[----:B------:R-:W-:Y:S02]  /*a2e0*/  SHF.R.U32.HI R38, RZ, 0x3, R222 ;  /* 0x00000003ff267819 */ /* 0x000fe400000116de */
[----:B0-----:R-:W-:Y:S02]  /*a2f0*/  SHF.R.S32.HI R36, RZ, 0x1f, R142 ;  /* 0x0000001fff247819 */ /* 0x001fe4000001148e */
        /* <DEDUP_REMOVED lines=10> */
[----:B------:R-:W-:Y:S02]  /*a3a0*/  IMAD.IADD R37, R37, 0x1, R36 ;  /* 0x0000000125257824 */ /* 0x000fe400078e0224 */
[C---:B------:R-:W-:Y:S02]  /*a3b0*/  IMAD R36, R17.reuse, 0x5000, R131 ;  /* 0x0000500011247824 */ /* 0x040fe400078e0283 */
        /* <DEDUP_REMOVED lines=19> */
[C---:B------:R-:W-:Y:S01]  /*a4f0*/  FMUL.FTZ R52, R51.reuse, R49 ;  /* 0x0000003133347220 */ /* 0x040fe20000410000 */
[----:B------:R-:W-:Y:S01]  /*a500*/  SHF.R.U64 R76, R76, 0x10, R77 ;  /* 0x000000104c4c7819 */ /* 0x000fe2000000124d */
[-C--:B------:R-:W-:Y:S01]  /*a510*/  FMUL.FTZ R51, R51, R45.reuse ;  /* 0x0000002d33337220 */ /* 0x080fe20000410000 */
[----:B------:R-:W-:Y:S01]  /*a520*/  SHF.R.U64 R68, R68, 0x10, R69 ;  /* 0x0000001044447819 */ /* 0x000fe20000001245 */
[----:B------:R-:W-:Y:S01]  /*a530*/  FFMA.FTZ R45, R44, R45, -R52 ;  /* 0x0000002d2c2d7223 */ /* 0x000fe20000010834 */
[----:B------:R-:W-:Y:S01]  /*a540*/  PRMT R76, R156, 0x5410, R76 ;  /* 0x000054109c4c7816 */ /* 0x000fe2000000004c */
[----:B------:R-:W-:Y:S01]  /*a550*/  FFMA.FTZ R44, R44, R49, R51 ;  /* 0x000000312c2c7223 */ /* 0x000fe20000010033 */
[----:B------:R-:W-:-:S02]  /*a560*/  LOP3.LUT R49, R41, 0xffff0000, RZ, 0xc0, !PT ;  /* 0xffff000029317812 */ /* 0x000fc400078ec0ff */
[----:B------:R-:W-:Y:S02]  /*a570*/  PRMT R68, R154, 0x5410, R68 ;  /* 0x000054109a447816 */ /* 0x000fe40000000044 */
[----:B------:R-:W-:Y:S01]  /*a580*/  SHF.R.U64 R78, R78, 0x10, R79 ;  /* 0x000000104e4e7819 */ /* 0x000fe2000000124f */
[C---:B------:R-:W-:Y:S01]  /*a590*/  FMUL.FTZ R41, R49.reuse, R48 ;  /* 0x0000003031297220 */ /* 0x040fe20000410000 */
[-C--:B------:R-:W-:Y:S01]  /*a5a0*/  FMUL.FTZ R49, R49, R50.reuse ;  /* 0x0000003231317220 */ /* 0x080fe20000410000 */
[----:B------:R-:W-:Y:S02]  /*a5b0*/  SHF.R.U64 R70, R70, 0x10, R71 ;  /* 0x0000001046467819 */ /* 0x000fe40000001247 */
[C---:B------:R-:W-:Y:S01]  /*a5c0*/  FFMA.FTZ R41, R37.reuse, R50, -R41 ;  /* 0x0000003225297223 */ /* 0x040fe20000010829 */
[----:B------:R-:W-:Y:S01]  /*a5d0*/  FFMA.FTZ R37, R37, R48, R49 ;  /* 0x0000003025257223 */ /* 0x000fe20000010031 */
[----:B------:R-:W-:Y:S01]  /*a5e0*/  SHF.R.U32.HI R49, RZ, 0x10, R79 ;  /* 0x00000010ff317819 */ /* 0x000fe2000001164f */
[----:B------:R-:W-:Y:S01]  /*a5f0*/  IMAD.U32 R50, R39, 0x10000, RZ ;  /* 0x0001000027327824 */ /* 0x000fe200078e00ff */
[----:B------:R-:W-:-:S02]  /*a600*/  SHF.R.U32.HI R48, RZ, 0x10, R71 ;  /* 0x00000010ff307819 */ /* 0x000fc40000011647 */
[----:B------:R-:W-:Y:S02]  /*a610*/  PRMT R49, R155, 0x5432, R49 ;  /* 0x000054329b317816 */ /* 0x000fe40000000031 */
[----:B------:R-:W-:Y:S02]  /*a620*/  PRMT R48, R153, 0x5432, R48 ;  /* 0x0000543299307816 */ /* 0x000fe40000000030 */
[----:B------:R-:W-:Y:S01]  /*a630*/  LOP3.LUT R39, R39, 0xffff0000, RZ, 0xc0, !PT ;  /* 0xffff000027277812 */ /* 0x000fe200078ec0ff */
[C---:B------:R-:W-:Y:S01]  /*a640*/  IMAD.U32 R51, R49.reuse, 0x10000, RZ ;  /* 0x0001000031337824 */ /* 0x040fe200078e00ff */
[----:B------:R-:W-:Y:S01]  /*a650*/  LOP3.LUT R49, R49, 0xffff0000, RZ, 0xc0, !PT ;  /* 0xffff000031317812 */ /* 0x000fe200078ec0ff */
[C---:B------:R-:W-:Y:S01]  /*a660*/  IMAD.U32 R52, R48.reuse, 0x10000, RZ ;  /* 0x0001000030347824 */ /* 0x040fe200078e00ff */
[----:B------:R-:W-:Y:S01]  /*a670*/  LOP3.LUT R48, R48, 0xffff0000, RZ, 0xc0, !PT ;  /* 0xffff000030307812 */ /* 0x000fe200078ec0ff */
[C---:B------:R-:W-:Y:S01]  /*a680*/  FMUL.FTZ R53, R54.reuse, R51 ;  /* 0x0000003336357220 */ /* 0x040fe20000410000 */
[----:B------:R-:W-:Y:S01]  /*a690*/  PRMT R78, R155, 0x5410, R78 ;  /* 0x000054109b4e7816 */ /* 0x000fe2000000004e */
[-C--:B------:R-:W-:Y:S01]  /*a6a0*/  FMUL.FTZ R54, R54, R52.reuse ;  /* 0x0000003436367220 */ /* 0x080fe20000410000 */
[----:B------:R-:W-:Y:S01]  /*a6b0*/  PRMT R70, R153, 0x5410, R70 ;  /* 0x0000541099467816 */ /* 0x000fe20000000046 */
[----:B------:R-:W-:Y:S01]  /*a6c0*/  FFMA.FTZ R53, R50, R52, -R53 ;  /* 0x0000003432357223 */ /* 0x000fe20000010835 */
[----:B------:R-:W-:-:S02]  /*a6d0*/  IMAD.U32 R52, R40, 0x10000, RZ ;  /* 0x0001000028347824 */ /* 0x000fc400078e00ff */
[----:B------:R-:W-:Y:S01]  /*a6e0*/  FFMA.FTZ R54, R50, R51, R54 ;  /* 0x0000003332367223 */ /* 0x000fe20000010036 */
[----:B------:R-:W-:Y:S02]  /*a6f0*/  LOP3.LUT R50, R43, 0xffff0000, RZ, 0xc0, !PT ;  /* 0xffff00002b327812 */ /* 0x000fe400078ec0ff */
[----:B------:R-:W-:Y:S02]  /*a700*/  LOP3.LUT R40, R40, 0xffff0000, RZ, 0xc0, !PT ;  /* 0xffff000028287812 */ /* 0x000fe400078ec0ff */
[----:B------:R-:W-:Y:S01]  /*a710*/  LOP3.LUT R42, R42, 0xffff0000, RZ, 0xc0, !PT ;  /* 0xffff00002a2a7812 */ /* 0x000fe200078ec0ff */
[C---:B------:R-:W-:Y:S01]  /*a720*/  FMUL.FTZ R43, R50.reuse, R49 ;  /* 0x00000031322b7220 */ /* 0x040fe20000410000 */
[-C--:B------:R-:W-:Y:S01]  /*a730*/  FMUL.FTZ R50, R50, R48.reuse ;  /* 0x0000003032327220 */ /* 0x080fe20000410000 */
[----:B------:R-:W-:Y:S02]  /*a740*/  F2FP.BF16.F32.PACK_AB R41, R41, R45 ;  /* 0x0000002d2929723e */ /* 0x000fe400000010ff */
[C---:B------:R-:W-:Y:S01]  /*a750*/  FFMA.FTZ R43, R39.reuse, R48, -R43 ;  /* 0x00000030272b7223 */ /* 0x040fe2000001082b */
[----:B------:R-:W-:Y:S01]  /*a760*/  FFMA.FTZ R50, R39, R49, R50 ;  /* 0x0000003127327223 */ /* 0x000fe20000010032 */
[C---:B------:R-:W-:Y:S01]  /*a770*/  IMAD.U32 R48, R76.reuse, 0x10000, RZ ;  /* 0x000100004c307824 */ /* 0x040fe200078e00ff */
[----:B------:R-:W-:Y:S01]  /*a780*/  LOP3.LUT R76, R76, 0xffff0000, RZ, 0xc0, !PT ;  /* 0xffff00004c4c7812 */ /* 0x000fe200078ec0ff */
[C---:B------:R-:W-:Y:S01]  /*a790*/  IMAD.U32 R49, R68.reuse, 0x10000, RZ ;  /* 0x0001000044317824 */ /* 0x040fe200078e00ff */
[----:B------:R-:W-:Y:S01]  /*a7a0*/  LOP3.LUT R68, R68, 0xffff0000, RZ, 0xc0, !PT ;  /* 0xffff000044447812 */ /* 0x000fe200078ec0ff */
[----:B------:R-:W-:Y:S01]  /*a7b0*/  FMUL.FTZ R51, R52, R48 ;  /* 0x0000003034337220 */ /* 0x000fe20000410000 */
[----:B------:R-:W-:-:S02]  /*a7c0*/  IMAD.U32 R39, R36, 0x10000, RZ ;  /* 0x0001000024277824 */ /* 0x000fc400078e00ff */
[-C--:B------:R-:W-:Y:S01]  /*a7d0*/  FMUL.FTZ R52, R52, R49.reuse ;  /* 0x0000003134347220 */ /* 0x080fe20000410000 */
[----:B------:R-:W-:Y:S01]  /*a7e0*/  LOP3.LUT R36, R36, 0xffff0000, RZ, 0xc0, !PT ;  /* 0xffff000024247812 */ /* 0x000fe200078ec0ff */
[C---:B------:R-:W-:Y:S02]  /*a7f0*/  FFMA.FTZ R51, R39.reuse, R49, -R51 ;  /* 0x0000003127337223 */ /* 0x040fe40000010833 */
        /* <DEDUP_REMOVED lines=16> */
[-C--:B------:R-:W-:Y:S01]  /*a900*/  FMUL.FTZ R42, R42, R70.reuse ;  /* 0x000000462a2a7220 */ /* 0x080fe20000410000 */
[----:B------:R-:W-:Y:S02]  /*a910*/  F2FP.BF16.F32.PACK_AB R39, R39, R51 ;  /* 0x000000332727723e */ /* 0x000fe400000010ff */
[C---:B------:R-:W-:Y:S01]  /*a920*/  FFMA.FTZ R36, R38.reuse, R70, -R36 ;  /* 0x0000004626247223 */ /* 0x040fe20000010824 */
[----:B------:R-:W-:Y:S01]  /*a930*/  F2FP.BF16.F32.PACK_AB R43, R43, R53 ;  /* 0x000000352b2b723e */ /* 0x000fe200000010ff */
[----:B------:R-:W-:Y:S01]  /*a940*/  FFMA.FTZ R42, R38, R78, R42 ;  /* 0x0000004e262a7223 */ /* 0x000fe2000001002a */
[----:B------:R-:W-:Y:S01]  /*a950*/  F2FP.BF16.F32.PACK_AB R44, R37, R44 ;  /* 0x0000002c252c723e */ /* 0x000fe200000010ff */
[----:B------:R-:W-:Y:S01]  /*a960*/  IMAD.MOV.U32 R37, RZ, RZ, R41 ;  /* 0x000000ffff257224 */ /* 0x000fe200078e0029 */
[----:B------:R-:W-:-:S02]  /*a970*/  F2FP.BF16.F32.PACK_AB R50, R50, R54 ;  /* 0x000000363232723e */ /* 0x000fc400000010ff */
[----:B------:R-:W-:Y:S01]  /*a980*/  F2FP.BF16.F32.PACK_AB R55, R36, R55 ;  /* 0x000000372437723e */ /* 0x000fe200000010ff */
[----:B------:R-:W-:Y:S01]  /*a990*/  IMAD.MOV.U32 R36, RZ, RZ, R39 ;  /* 0x000000ffff247224 */ /* 0x000fe200078e0027 */
[----:B------:R-:W-:Y:S01]  /*a9a0*/  F2FP.BF16.F32.PACK_AB R40, R40, R52 ;  /* 0x000000342828723e */ /* 0x000fe200000010ff */
[----:B------:R-:W-:Y:S01]  /*a9b0*/  IMAD.MOV.U32 R39, RZ, RZ, R43 ;  /* 0x000000ffff277224 */ /* 0x000fe200078e002b */
[----:B------:R-:W-:Y:S01]  /*a9c0*/  F2FP.BF16.F32.PACK_AB R42, R42, R56 ;  /* 0x000000382a2a723e */ /* 0x000fe200000010ff */
[----:B------:R-:W-:Y:S02]  /*a9d0*/  IMAD.MOV.U32 R41, RZ, RZ, R44 ;  /* 0x000000ffff297224 */ /* 0x000fe400078e002c */
[----:B------:R-:W-:Y:S02]  /*a9e0*/  IMAD.MOV.U32 R38, RZ, RZ, R55 ;  /* 0x000000ffff267224 */ /* 0x000fe400078e0037 */
[----:B------:R-:W-:-:S07]  /*a9f0*/  IMAD.MOV.U32 R43, RZ, RZ, R50 ;  /* 0x000000ffff2b7224 */ /* 0x000fce00078e0032 */
.L_x_2730:
[----:B------:R-:W-:Y:S05]  /*aa00*/  BSYNC B1 ;  /* 0x0000000000017941 */ /* 0x000fea0003800000 */
.L_x_2729:
[----:B------:R-:W-:Y:S01]  /*aa10*/  IADD3 R45, P3, P4, R96, R124, R11 ;  /* 0x0000007c602d7210 */ /* 0x000fe20007c7e00b */
[----:B------:R-:W-:-:S03]  /*aa20*/  ULDC.64 UR4, c[0x0][0x208] ;  /* 0x0000820000047ab9 */ /* 0x000fc60000000a00 */
[----:B------:R-:W-:Y:S02]  /*aa30*/  IADD3.X R48, R92, R46, R6, P3, P4 ;  /* 0x0000002e5c307210 */ /* 0x000fe40001fe8406 */
[----:B------:R-:W-:-:S04]  /*aa40*/  LEA R44, P3, R45, R116, 0x1 ;  /* 0x000000742d2c7211 */ /* 0x000fc800078608ff */
[----:B------:R-:W-:Y:S02]  /*aa50*/  LEA.HI.X R45, R45, R117, R48, 0x1, P3 ;  /* 0x000000752d2d7211 */ /* 0x000fe400018f0c30 */
[----:B------:R-:W-:-:S03]  /*aa60*/  ISETP.GE.AND P3, PT, R47, R140, PT ;  /* 0x0000008c2f00720c */ /* 0x000fc60003f66270 */
        /* <DEDUP_REMOVED lines=10> */
.L_x_2642:
[----:B------:R-:W2:Y:S02]  /*ab10*/  LDL R36, [R1+0x5c] ;  /* 0x00005c0001247983 */ /* 0x000ea40000100800 */
[----:B--2---:R-:W-:-:S13]  /*ab20*/  R2UR UR4, R36 ;  /* 0x00000000240472ca */ /* 0x004fda00000e0000 */
[----:B------:R-:W-:-:S06]  /*ab30*/  UISETP.NE.AND UP0, UPT, UR4, 0x3, UPT ;  /* 0x000000030400788c */ /* 0x000fcc000bf05270 */
[----:B------:R-:W-:-:S13]  /*ab40*/  PLOP3.LUT P2, PT, PT, PT, UP0, 0x80, 0x0 ;  /* 0x000000000000781c */ /* 0x000fda0003f4f008 */
[----:B------:R-:W-:Y:S05]  /*ab50*/  @!P2 BRA `(.L_x_2731) ;  /* 0x000000000004a947 */ /* 0x000fea0003800000 */
[----:B------:R-:W-:Y:S01]  /*ab60*/  BPT.TRAP 0x1 ;  /* 0x000000040000795c */ /* 0x000fe20000300000 */
.L_x_2731:
        /* <DEDUP_REMOVED lines=8> */
.L_x_3081:
[----:B------:R-:W-:Y:S05]  /*abf0*/  BSYNC B1 ;  /* 0x0000000000017941 */ /* 0x000fea0003800000 */
.L_x_2732:
[----:B------:R-:W-:Y:S04]  /*ac00*/  BSSY B1, `(.L_x_2734) ;  /* 0x000000f000017945 */ /* 0x000fe80003800000 */
[----:B------:R-:W-:Y:S05]  /*ac10*/  @P4 BRA `(.L_x_2735) ;  /* 0x0000000000344947 */ /* 0x000fea0003800000 */
[----:B------:R-:W-:Y:S01]  /*ac20*/  ISETP.NE.AND P5, PT, R26, RZ, PT ;  /* 0x000000ff1a00720c */ /* 0x000fe20003fa5270 */
[----:B------:R-:W-:Y:S01]  /*ac30*/  ULDC.64 UR4, c[0x0][0x208] ;  /* 0x0000820000047ab9 */ /* 0x000fe20000000a00 */
[----:B------:R-:W-:Y:S02]  /*ac40*/  ISETP.NE.AND P4, PT, R10, RZ, PT ;  /* 0x000000ff0a00720c */ /* 0x000fe40003f85270 */
[----:B------:R-:W-:-:S09]  /*ac50*/  ISETP.NE.AND P3, PT, R9, RZ, PT ;  /* 0x000000ff0900720c */ /* 0x000fd20003f65270 */
[----:B------:R-:W2:Y:S04]  /*ac60*/  @P5 LDS.128 R36, [R4+0x24400] ;  /* 0x0244000004245984 */ /* 0x000ea80000000c00 */
[----:B0-----:R-:W0:Y:S04]  /*ac70*/  @P3 LDS.128 R40, [R4+0x29400] ;  /* 0x0294000004283984 */ /* 0x001e280000000c00 */
[----:B--2---:R-:W-:Y:S01]  /*ac80*/  @P5 STG.E.128 desc[UR4][R60.64], R36 ;  /* 0x000000243c005986 */ /* 0x004fe2000c101d04 */
[----:B------:R-:W-:-:S03]  /*ac90*/  ISETP.NE.AND P5, PT, R8, RZ, PT ;  /* 0x000000ff0800720c */ /* 0x000fc60003fa5270 */
[----:B------:R-:W2:Y:S04]  /*aca0*/  @P4 LDS.128 R36, [R4+0x26c00] ;  /* 0x026c000004244984 */ /* 0x000ea80000000c00 */
[----:B0-----:R-:W-:Y:S06]  /*acb0*/  @P3 STG.E.128 desc[UR4][R60.64+0x100], R40 ;  /* 0x000100283c003986 */ /* 0x001fec000c101d04 */
[----:B------:R-:W0:Y:S04]  /*acc0*/  @P5 LDS.128 R44, [R4+0x2bc00] ;  /* 0x02bc0000042c5984 */ /* 0x000e280000000c00 */
[----:B--2---:R2:W-:Y:S04]  /*acd0*/  @P4 STG.E.128 desc[UR4][R60.64+0x80], R36 ;  /* 0x000080243c004986 */ /* 0x0045e8000c101d04 */
[----:B0-----:R2:W-:Y:S02]  /*ace0*/  @P5 STG.E.128 desc[UR4][R60.64+0x180], R44 ;  /* 0x0001802c3c005986 */ /* 0x0015e4000c101d04 */
.L_x_2735:
[----:B------:R-:W-:Y:S05]  /*acf0*/  BSYNC B1 ;  /* 0x0000000000017941 */ /* 0x000fea0003800000 */
.L_x_2734:
[----:B--2---:R-:W-:Y:S01]  /*ad00*/  VIADD R36, R212, 0x20 ;  /* 0x00000020d4247836 */ /* 0x004fe20000000000 */
[----:B------:R-:W-:Y:S04]  /*ad10*/  BSSY B1, `(.L_x_2736) ;  /* 0x0000010000017945 */ /* 0x000fe80003800000 */
[----:B------:R-:W-:-:S13]  /*ad20*/  ISETP.GE.AND P3, PT, R36, R3, PT ;  /* 0x000000032400720c */ /* 0x000fda0003f66270 */
        /* <DEDUP_REMOVED lines=14> */
.L_x_2737:
[----:B------:R-:W-:Y:S05]  /*ae10*/  BSYNC B1 ;  /* 0x0000000000017941 */ /* 0x000fea0003800000 */
.L_x_2736:
[----:B--2---:R-:W-:-:S05]  /*ae20*/  VIADD R36, R212, 0x40 ;  /* 0x00000040d4247836 */ /* 0x004fca0000000000 */
        /* <DEDUP_REMOVED lines=15> */
.L_x_2685:
[----:B------:R-:W-:Y:S05]  /*af20*/  BSYNC B0 ;  /* 0x0000000000007941 */ /* 0x000fea0003800000 */
.L_x_2641:
[----:B01234-:R-:W0:Y:S01]  /*af30*/  S2R R36, SR_TID.X ;  /* 0x0000000000247919 */ /* 0x01fe220000002100 */
[----:B------:R-:W-:Y:S01]  /*af40*/  @!PT LDS RZ, [RZ] ;  /* 0x00000000fffff984 */ /* 0x000fe20000000800 */
[----:B------:R-:W-:Y:S01]  /*af50*/  @!PT LDS RZ, [RZ] ;  /* 0x00000000fffff984 */ /* 0x000fe20000000800 */
[----:B------:R-:W-:Y:S01]  /*af60*/  @!PT LDS RZ, [RZ] ;  /* 0x00000000fffff984 */ /* 0x000fe20000000800 */
[----:B------:R-:W-:Y:S01]  /*af70*/  @!PT LDS RZ, [RZ] ;  /* 0x00000000fffff984 */ /* 0x000fe20000000800 */
[----:B------:R1:W-:Y:S06]  /*af80*/  MEMBAR.ALL.CTA ;  /* 0x0000000000007992 */ /* 0x0003ec0000008000 */
[----:B-1----:R-:W1:Y:S01]  /*af90*/  FENCE.VIEW.ASYNC.S ;  /* 0x00000000000073c6 */ /* 0x002e620000000000 */
[----:B------:R-:W-:Y:S05]  /*afa0*/  WARPSYNC.ALL ;  /* 0x0000000000007948 */ /* 0x000fea0003800000 */
[----:B------:R-:W-:Y:S01]  /*afb0*/  BSSY B0, `(.L_x_2738) ;  /* 0x0000009000007945 */ /* 0x000fe20003800000 */
[----:B0-----:R-:W-:Y:S01]  /*afc0*/  LOP3.LUT R36, R36, 0x7f, RZ, 0xc0, !PT ;  /* 0x0000007f24247812 */ /* 0x001fe200078ec0ff */
[----:B-1----:R0:W-:Y:S03]  /*afd0*/  BAR.SYNC.DEFER_BLOCKING R169, 0x80 ;  /* 0x000200a90000751d */ /* 0x0021e60000010000 */
[----:B------:R-:W-:-:S13]  /*afe0*/  ISETP.NE.AND P3, PT, R36, RZ, PT ;  /* 0x000000ff2400720c */ /* 0x000fda0003f65270 */
[----:B------:R-:W-:-:S05]  /*aff0*/  @!P3 VIADD R36, R0, 0x388a0 ;  /* 0x000388a00024b836 */ /* 0x000fca0000000000 */
[----:B------:R-:W-:-:S04]  /*b000*/  @!P3 PRMT R36, RZ, 0x654, R36 ;  /* 0x00000654ff24b816 */ /* 0x000fc80000000024 */
[----:B------:R0:W-:Y:S01]  /*b010*/  @!P3 SYNCS.ARRIVE.TRANS64.RED.A1T0 RZ, [R36+URZ], RZ ;  /* 0x000000ff24ffb9a7 */ /* 0x0001e2000810043f */
[----:B------:R-:W-:Y:S05]  /*b020*/  @!P2 BRA `(.L_x_2739) ;  /* 0x000000000004a947 */ /* 0x000fea0003800000 */
[----:B------:R-:W-:Y:S01]  /*b030*/  BPT.TRAP 0x1 ;  /* 0x000000040000795c */ /* 0x000fe20000300000 */
.L_x_2739:
[----:B------:R-:W-:Y:S05]  /*b040*/  BSYNC B0 ;  /* 0x0000000000007941 */ /* 0x000fea0003800000 */
.L_x_2738:
[----:B------:R-:W1:Y:S01]  /*b050*/  SYNCS.PHASECHK.TRANS64.TRYWAIT P2, [R0+URZ+0x388b0], R114 ;  /* 0x0388b072000075a7 */ /* 0x000e62000804017f */
[----:B------:R-:W-:Y:S01]  /*b060*/  ULDC.64 UR4, c[0x0][0x318] ;  /* 0x0000c60000047ab9 */ /* 0x000fe20000000a00 */
[----:B------:R-:W-:Y:S01]  /*b070*/  ULDC.64 UR60, c[0x0][0x328] ;  /* 0x0000ca00003c7ab9 */ /* 0x000fe20000000a00 */
[----:B0-----:R-:W-:Y:S01]  /*b080*/  IMAD.U32 R36, RZ, RZ, UR5 ;  /* 0x00000005ff247e24 */ /* 0x001fe2000f8e00ff */
[----:B------:R-:W-:Y:S01]  /*b090*/  BSSY B0, `(.L_x_2740) ;  /* 0x0000007000007945 */ /* 0x000fe20003800000 */
[----:B------:R-:W-:Y:S01]  /*b0a0*/  IMAD.U32 R37, RZ, RZ, UR4 ;  /* 0x00000004ff257e24 */ /* 0x000fe2000f8e00ff */
[----:B------:R-:W-:Y:S01]  /*b0b0*/  ISETP.GE.AND P4, PT, R212, R3, PT ;  /* 0x00000003d400720c */ /* 0x000fe20003f86270 */
[----:B------:R-:W-:Y:S01]  /*b0c0*/  IMAD.WIDE R48, R24, 0x50, R112 ;  /* 0x0000005018307825 */ /* 0x000fe200078e0270 */
[----:B------:R0:W-:Y:S04]  /*b0d0*/  STL [R1+0x14], R36 ;  /* 0x0000142401007387 */ /* 0x0001e80000100800 */
[----:B------:R0:W-:Y:S02]  /*b0e0*/  STL [R1+0x58], R37 ;  /* 0x0000582501007387 */ /* 0x0001e40000100800 */
[----:B01----:R-:W-:Y:S05]  /*b0f0*/  @!P2 BRA `(.L_x_2741) ;  /* 0x0000029c0034a947 */ /* 0x003fea0003800000 */
.L_x_3082:
[----:B------:R-:W-:Y:S05]  /*b100*/  BSYNC B0 ;  /* 0x0000000000007941 */ /* 0x000fea0003800000 */
.L_x_2740:
[----:B------:R-:W-:Y:S04]  /*b110*/  BSSY B0, `(.L_x_2742) ;  /* 0x000001c000007945 */ /* 0x000fe80003800000 */
[----:B------:R-:W-:Y:S05]  /*b120*/  @P4 BRA `(.L_x_2743) ;  /* 0x0000000000684947 */ /* 0x000fea0003800000 */
[----:B------:R-:W2:Y:S01]  /*b130*/  LDL R37, [R1+0x58] ;  /* 0x0000580001257983 */ /* 0x000ea20000100800 */
[----:B------:R-:W-:-:S03]  /*b140*/  ULDC UR6, c[0x0][0x2f4] ;  /* 0x0000bd0000067ab9 */ /* 0x000fc60000000800 */
[----:B------:R-:W3:Y:S01]  /*b150*/  LDL R36, [R1+0x14] ;  /* 0x0000140001247983 */ /* 0x000ee20000100800 */
[----:B------:R-:W-:Y:S01]  /*b160*/  ISETP.GE.AND P5, PT, R18, UR6, PT ;  /* 0x0000000612007c0c */ /* 0x000fe2000bfa6270 */
[----:B------:R-:W-:Y:S01]  /*b170*/  IMAD R43, R49, UR60, RZ ;  /* 0x0000003c312b7c24 */ /* 0x000fe2000f8e02ff */
[----:B------:R-:W-:Y:S01]  /*b180*/  ISETP.GE.AND P4, PT, R213, UR6, PT ;  /* 0x00000006d5007c0c */ /* 0x000fe2000bf86270 */
[----:B------:R-:W-:Y:S02]  /*b190*/  IMAD.MOV.U32 R40, RZ, RZ, R94 ;  /* 0x000000ffff287224 */ /* 0x000fe400078e005e */
[----:B------:R-:W-:Y:S02]  /*b1a0*/  IMAD.MOV.U32 R41, RZ, RZ, R5 ;  /* 0x000000ffff297224 */ /* 0x000fe400078e0005 */
[C---:B------:R-:W-:Y:S02]  /*b1b0*/  IMAD R43, R48.reuse, UR61, R43 ;  /* 0x0000003d302b7c24 */ /* 0x040fe4000f8e022b */
[----:B------:R-:W-:-:S04]  /*b1c0*/  IMAD.WIDE.U32 R40, R48, UR60, R40 ;  /* 0x0000003c30287c25 */ /* 0x000fc8000f8e0028 */
[----:B------:R-:W-:Y:S01]  /*b1d0*/  IMAD.IADD R41, R41, 0x1, R43 ;  /* 0x0000000129297824 */ /* 0x000fe200078e022b */
[----:B--2---:R-:W-:Y:S02]  /*b1e0*/  R2UR UR4, R37 ;  /* 0x00000000250472ca */ /* 0x004fe400000e0000 */
[----:B---3--:R-:W-:Y:S02]  /*b1f0*/  R2UR UR7, R36 ;  /* 0x00000000240772ca */ /* 0x008fe400000e0000 */
[----:B------:R-:W1:Y:S09]  /*b200*/  @!P5 LDS.128 R36, [R4+0x400] ;  /* 0x000400000424d984 */ /* 0x000e720000000c00 */
[----:B------:R-:W-:Y:S01]  /*b210*/  LEA R50, P2, R40, UR4, 0x1 ;  /* 0x0000000428327c11 */ /* 0x000fe2000f8408ff */
[----:B------:R-:W-:-:S03]  /*b220*/  ULDC.64 UR4, c[0x0][0x208] ;  /* 0x0000820000047ab9 */ /* 0x000fc60000000a00 */
[----:B------:R-:W-:Y:S02]  /*b230*/  LEA.HI.X R51, R40, UR7, R41, 0x1, P2 ;  /* 0x0000000728337c11 */ /* 0x000fe400090f0c29 */
[----:B------:R-:W-:-:S13]  /*b240*/  ISETP.GE.AND P2, PT, R220, UR6, PT ;  /* 0x00000006dc007c0c */ /* 0x000fda000bf46270 */
[----:B------:R-:W2:Y:S04]  /*b250*/  @!P2 LDS.128 R40, [R4+0x5400] ;  /* 0x005400000428a984 */ /* 0x000ea80000000c00 */
[----:B-1----:R-:W-:Y:S01]  /*b260*/  @!P5 STG.E.128 desc[UR4][R50.64], R36 ;  /* 0x000000243200d986 */ /* 0x002fe2000c101d04 */
[----:B------:R-:W-:-:S03]  /*b270*/  ISETP.GE.AND P5, PT, R221, UR6, PT ;  /* 0x00000006dd007c0c */ /* 0x000fc6000bfa6270 */
[----:B------:R-:W1:Y:S10]  /*b280*/  @!P4 LDS.128 R36, [R4+0x2c00] ;  /* 0x002c00000424c984 */ /* 0x000e740000000c00 */
[----:B------:R-:W3:Y:S04]  /*b290*/  @!P5 LDS.128 R44, [R4+0x7c00] ;  /* 0x007c0000042cd984 */ /* 0x000ee80000000c00 */
[----:B--2---:R2:W-:Y:S04]  /*b2a0*/  @!P2 STG.E.128 desc[UR4][R50.64+0x100], R40 ;  /* 0x000100283200a986 */ /* 0x0045e8000c101d04 */
[----:B-1----:R2:W-:Y:S04]  /*b2b0*/  @!P4 STG.E.128 desc[UR4][R50.64+0x80], R36 ;  /* 0x000080243200c986 */ /* 0x0025e8000c101d04 */
[----:B---3--:R2:W-:Y:S02]  /*b2c0*/  @!P5 STG.E.128 desc[UR4][R50.64+0x180], R44 ;  /* 0x0001802c3200d986 */ /* 0x0085e4000c101d04 */
.L_x_2743:
[----:B------:R-:W-:Y:S05]  /*b2d0*/  BSYNC B0 ;  /* 0x0000000000007941 */ /* 0x000fea0003800000 */
.L_x_2742:
[----:B--2---:R-:W2:Y:S04]  /*b2e0*/  LDL R38, [R1+0x58] ;  /* 0x0000580001267983 */ /* 0x004ea80000100800 */
[----:B------:R-:W3:Y:S01]  /*b2f0*/  LDL R37, [R1+0x14] ;  /* 0x0000140001257983 */ /* 0x000ee20000100800 */
[----:B------:R-:W-:Y:S01]  /*b300*/  VIADD R36, R212, 0x20 ;  /* 0x00000020d4247836 */ /* 0x000fe20000000000 */
[----:B------:R-:W-:Y:S04]  /*b310*/  BSSY B0, `(.L_x_2744) ;  /* 0x000001f000007945 */ /* 0x000fe80003800000 */
[----:B------:R-:W-:Y:S01]  /*b320*/  ISETP.GE.AND P2, PT, R36, R3, PT ;  /* 0x000000032400720c */ /* 0x000fe20003f46270 */
[----:B--2---:R-:W-:-:S02]  /*b330*/  IMAD.MOV.U32 R53, RZ, RZ, R38 ;  /* 0x000000ffff357224 */ /* 0x004fc400078e0026 */
[----:B---3--:R-:W-:-:S10]  /*b340*/  IMAD.MOV.U32 R52, RZ, RZ, R37 ;  /* 0x000000ffff347224 */ /* 0x008fd400078e0025 */
[----:B------:R-:W-:Y:S05]  /*b350*/  @P2 BRA `(.L_x_2745) ;  /* 0x0000000000682947 */ /* 0x000fea0003800000 */
[----:B------:R-:W-:Y:S01]  /*b360*/  ULDC UR6, c[0x0][0x2f4] ;  /* 0x0000bd0000067ab9 */ /* 0x000fe20000000800 */
[----:B------:R-:W-:Y:S01]  /*b370*/  IADD3 R43, P4, R48, 0x20, RZ ;  /* 0x00000020302b7810 */ /* 0x000fe20007f9e0ff */
[----:B------:R-:W-:Y:S01]  /*b380*/  IMAD.MOV.U32 R41, RZ, RZ, R5 ;  /* 0x000000ffff297224 */ /* 0x000fe200078e0005 */
[----:B------:R-:W-:Y:S02]  /*b390*/  ISETP.GE.AND P2, PT, R18, UR6, PT ;  /* 0x0000000612007c0c */ /* 0x000fe4000bf46270 */
[----:B------:R-:W-:Y:S01]  /*b3a0*/  R2UR UR4, R53 ;  /* 0x00000000350472ca */ /* 0x000fe200000e0000 */
[----:B------:R-:W-:Y:S01]  /*b3b0*/  IMAD.X R40, RZ, RZ, R49, P4 ;  /* 0x000000ffff287224 */ /* 0x000fe200020e0631 */
[----:B------:R-:W-:Y:S02]  /*b3c0*/  R2UR UR7, R52 ;  /* 0x00000000340772ca */ /* 0x000fe400000e0000 */
[----:B------:R-:W-:Y:S01]  /*b3d0*/  ISETP.GE.AND P5, PT, R213, UR6, PT ;  /* 0x00000006d5007c0c */ /* 0x000fe2000bfa6270 */
[----:B------:R-:W-:-:S02]  /*b3e0*/  IMAD R42, R40, UR60, RZ ;  /* 0x0000003c282a7c24 */ /* 0x000fc4000f8e02ff */
[----:B------:R-:W-:-:S04]  /*b3f0*/  IMAD.MOV.U32 R40, RZ, RZ, R94 ;  /* 0x000000ffff287224 */ /* 0x000fc800078e005e */
[----:B------:R-:W1:Y:S01]  /*b400*/  @!P2 LDS.128 R36, [R4+0x1400] ;  /* 0x001400000424a984 */ /* 0x000e620000000c00 */
[----:B------:R-:W-:-:S04]  /*b410*/  IMAD.WIDE.U32 R40, R43, UR60, R40 ;  /* 0x0000003c2b287c25 */ /* 0x000fc8000f8e0028 */
[----:B------:R-:W-:Y:S01]  /*b420*/  IMAD R43, R43, UR61, R42 ;  /* 0x0000003d2b2b7c24 */ /* 0x000fe2000f8e022a */
[----:B------:R-:W-:Y:S01]  /*b430*/  LEA R50, P4, R40, UR4, 0x1 ;  /* 0x0000000428327c11 */ /* 0x000fe2000f8808ff */
[----:B------:R-:W-:Y:S02]  /*b440*/  ULDC.64 UR4, c[0x0][0x208] ;  /* 0x0000820000047ab9 */ /* 0x000fe40000000a00 */
[----:B------:R-:W-:-:S05]  /*b450*/  IMAD.IADD R41, R41, 0x1, R43 ;  /* 0x0000000129297824 */ /* 0x000fca00078e022b */
        /* <DEDUP_REMOVED lines=10> */
.L_x_2745:
[----:B------:R-:W-:Y:S05]  /*b500*/  BSYNC B0 ;  /* 0x0000000000007941 */ /* 0x000fea0003800000 */
.L_x_2744:
[----:B--2---:R-:W-:Y:S01]  /*b510*/  VIADD R36, R212, 0x40 ;  /* 0x00000040d4247836 */ /* 0x004fe20000000000 */
[----:B------:R-:W-:Y:S04]  /*b520*/  BSSY B0, `(.L_x_2746) ;  /* 0x000001d000007945 */ /* 0x000fe80003800000 */
[----:B------:R-:W-:-:S13]  /*b530*/  ISETP.GE.AND P2, PT, R36, R3, PT ;  /* 0x000000032400720c */ /* 0x000fda0003f46270 */
[----:B------:R-:W-:Y:S05]  /*b540*/  @P2 BRA `(.L_x_2747) ;  /* 0x0000000000682947 */ /* 0x000fea0003800000 */
[----:B------:R-:W-:Y:S01]  /*b550*/  ULDC UR6, c[0x0][0x2f4] ;  /* 0x0000bd0000067ab9 */ /* 0x000fe20000000800 */
[----:B------:R-:W-:Y:S01]  /*b560*/  IADD3 R3, P4, R48, 0x40, RZ ;  /* 0x0000004030037810 */ /* 0x000fe20007f9e0ff */
[----:B------:R-:W-:Y:S01]  /*b570*/  IMAD.MOV.U32 R40, RZ, RZ, R94 ;  /* 0x000000ffff287224 */ /* 0x000fe200078e005e */
[----:B------:R-:W-:Y:S01]  /*b580*/  ISETP.GE.AND P2, PT, R18, UR6, PT ;  /* 0x0000000612007c0c */ /* 0x000fe2000bf46270 */
[----:B------:R-:W-:Y:S01]  /*b590*/  IMAD.MOV.U32 R41, RZ, RZ, R5 ;  /* 0x000000ffff297224 */ /* 0x000fe200078e0005 */
[----:B------:R-:W-:Y:S01]  /*b5a0*/  R2UR UR4, R53 ;  /* 0x00000000350472ca */ /* 0x000fe200000e0000 */
[----:B------:R-:W-:Y:S01]  /*b5b0*/  IMAD.X R48, RZ, RZ, R49, P4 ;  /* 0x000000ffff307224 */ /* 0x000fe200020e0631 */
[----:B------:R-:W-:Y:S01]  /*b5c0*/  R2UR UR7, R52 ;  /* 0x00000000340772ca */ /* 0x000fe200000e0000 */
[----:B------:R-:W-:Y:S01]  /*b5d0*/  IMAD.WIDE.U32 R40, R3, UR60, R40 ;  /* 0x0000003c03287c25 */ /* 0x000fe2000f8e0028 */
[----:B------:R-:W-:-:S03]  /*b5e0*/  ISETP.GE.AND P5, PT, R213, UR6, PT ;  /* 0x00000006d5007c0c */ /* 0x000fc6000bfa6270 */
[----:B------:R-:W-:-:S04]  /*b5f0*/  IMAD R48, R48, UR60, RZ ;  /* 0x0000003c30307c24 */ /* 0x000fc8000f8e02ff */
[----:B------:R-:W1:Y:S01]  /*b600*/  @!P2 LDS.128 R36, [R4+0x2400] ;  /* 0x002400000424a984 */ /* 0x000e620000000c00 */
[----:B------:R-:W-:Y:S01]  /*b610*/  IMAD R3, R3, UR61, R48 ;  /* 0x0000003d03037c24 */ /* 0x000fe2000f8e0230 */
[----:B------:R-:W-:Y:S01]  /*b620*/  LEA R48, P4, R40, UR4, 0x1 ;  /* 0x0000000428307c11 */ /* 0x000fe2000f8808ff */
[----:B------:R-:W-:Y:S02]  /*b630*/  ULDC.64 UR4, c[0x0][0x208] ;  /* 0x0000820000047ab9 */ /* 0x000fe40000000a00 */
[----:B------:R-:W-:-:S05]  /*b640*/  IMAD.IADD R3, R41, 0x1, R3 ;  /* 0x0000000129037824 */ /* 0x000fca00078e0203 */
[----:B------:R-:W-:Y:S02]  /*b650*/  LEA.HI.X R49, R40, UR7, R3, 0x1, P4 ;  /* 0x0000000728317c11 */ /* 0x000fe4000a0f0c03 */
[----:B------:R-:W-:Y:S01]  /*b660*/  ISETP.GE.AND P4, PT, R220, UR6, PT ;  /* 0x00000006dc007c0c */ /* 0x000fe2000bf86270 */
[----:B------:R-:W2:Y:S04]  /*b670*/  @!P5 LDS.128 R40, [R4+0x4c00] ;  /* 0x004c00000428d984 */ /* 0x000ea80000000c00 */
[----:B-1----:R-:W-:Y:S01]  /*b680*/  @!P2 STG.E.128 desc[UR4][R48.64], R36 ;  /* 0x000000243000a986 */ /* 0x002fe2000c101d04 */
[----:B------:R-:W-:-:S07]  /*b690*/  ISETP.GE.AND P2, PT, R221, UR6, PT ;  /* 0x00000006dd007c0c */ /* 0x000fce000bf46270 */
[----:B------:R-:W1:Y:S04]  /*b6a0*/  @!P4 LDS.128 R36, [R4+0x7400] ;  /* 0x007400000424c984 */ /* 0x000e680000000c00 */
[----:B--2---:R-:W-:Y:S04]  /*b6b0*/  @!P5 STG.E.128 desc[UR4][R48.64+0x80], R40 ;  /* 0x000080283000d986 */ /* 0x004fe8000c101d04 */
[----:B------:R-:W2:Y:S04]  /*b6c0*/  @!P2 LDS.128 R44, [R4+0x9c00] ;  /* 0x009c0000042ca984 */ /* 0x000ea80000000c00 */
[----:B-1----:R1:W-:Y:S04]  /*b6d0*/  @!P4 STG.E.128 desc[UR4][R48.64+0x100], R36 ;  /* 0x000100243000c986 */ /* 0x0023e8000c101d04 */
[----:B--2---:R1:W-:Y:S02]  /*b6e0*/  @!P2 STG.E.128 desc[UR4][R48.64+0x180], R44 ;  /* 0x0001802c3000a986 */ /* 0x0043e4000c101d04 */
.L_x_2747:
[----:B------:R-:W-:Y:S05]  /*b6f0*/  BSYNC B0 ;  /* 0x0000000000007941 */ /* 0x000fea0003800000 */
.L_x_2746:
[----:B------:R-:W2:Y:S01]  /*b700*/  LDL R3, [R1+0x10] ;  /* 0x0000100001037983 */ /* 0x000ea20000100800 */
[----:B0-----:R-:W-:Y:S01]  /*b710*/  @!P3 VIADD R0, R0, 0x388c0 ;  /* 0x000388c00000b836 */ /* 0x001fe20000000000 */
[----:B------:R-:W-:Y:S01]  /*b720*/  PLOP3.LUT P2, PT, PT, PT, PT, 0x8, 0x0 ;  /* 0x000000000000781c */ /* 0x000fe20003f4e170 */
[----:B------:R-:W-:Y:S01]  /*b730*/  VIADD R17, R17, 0x1 ;  /* 0x0000000111117836 */ /* 0x000fe20000000000 */
[----:B------:R-:W-:Y:S01]  /*b740*/  @!PT LDS RZ, [RZ] ;  /* 0x00000000fffff984 */ /* 0x000fe20000000800 */
[----:B------:R-:W-:Y:S01]  /*b750*/  @!PT LDS RZ, [RZ] ;  /* 0x00000000fffff984 */ /* 0x000fe20000000800 */
[----:B------:R-:W-:Y:S01]  /*b760*/  @!PT LDS RZ, [RZ] ;  /* 0x00000000fffff984 */ /* 0x000fe20000000800 */
[----:B------:R-:W-:Y:S01]  /*b770*/  @!PT LDS RZ, [RZ] ;  /* 0x00000000fffff984 */ /* 0x000fe20000000800 */
[----:B------:R0:W-:Y:S06]  /*b780*/  MEMBAR.ALL.CTA ;  /* 0x0000000000007992 */ /* 0x0001ec0000008000 */
[----:B0-----:R-:W0:Y:S01]  /*b790*/  FENCE.VIEW.ASYNC.S ;  /* 0x00000000000073c6 */ /* 0x001e220000000000 */
[----:B------:R-:W-:Y:S01]  /*b7a0*/  @!P3 PRMT R0, RZ, 0x654, R0 ;  /* 0x00000654ff00b816 */ /* 0x000fe20000000000 */
[----:B0-----:R0:W-:Y:S06]  /*b7b0*/  BAR.SYNC.DEFER_BLOCKING R169, 0x80 ;  /* 0x000200a90000751d */ /* 0x0011ec0000010000 */
[----:B------:R3:W-:Y:S01]  /*b7c0*/  @!P3 SYNCS.ARRIVE.TRANS64.RED.A1T0 RZ, [R0+URZ], RZ ;  /* 0x000000ff00ffb9a7 */ /* 0x0007e2000810043f */
[----:B------:R-:W-:-:S04]  /*b7d0*/  ISETP.NE.AND P3, PT, R17, 0x2, PT ;  /* 0x000000021100780c */ /* 0x000fc80003f65270 */
[----:B------:R-:W-:Y:S02]  /*b7e0*/  SEL R17, R17, RZ, P3 ;  /* 0x000000ff11117207 */ /* 0x000fe40001800000 */
[----:B---3--:R-:W-:-:S04]  /*b7f0*/  SEL R0, RZ, 0x1, P3 ;  /* 0x00000001ff007807 */ /* 0x008fc80001800000 */
[----:B------:R-:W-:Y:S02]  /*b800*/  LOP3.LUT R219, R219, R0, RZ, 0x3c, !PT ;  /* 0x00000000dbdb7212 */ /* 0x000fe400078e3cff */
[----:B--2---:R-:W-:-:S13]  /*b810*/  LOP3.LUT P4, RZ, R3, 0x2, RZ, 0xc0, !PT ;  /* 0x0000000203ff7812 */ /* 0x004fda000788c0ff */
[----:B0-----:R-:W-:Y:S05]  /*b820*/  @P4 BRA `(.L_x_2748) ;  /* 0xffffff7400ac4947 */ /* 0x001fea000383ffff */
.L_x_2636:
[----:B------:R-:W0:Y:S01]  /*b830*/  LDC R0, c[0x0][0x448] ;  /* 0x00011200ff007b82 */ /* 0x000e220000000800 */
[----:B------:R-:W-:Y:S01]  /*b840*/  BSSY B0, `(.L_x_2749) ;  /* 0x0000011000007945 */ /* 0x000fe20003800000 */
[----:B0-----:R-:W-:Y:S01]  /*b850*/  ISETP.NE.AND P0, PT, R0, 0x1, PT ;  /* 0x000000010000780c */ /* 0x001fe20003f05270 */
[----:B------:R-:W-:-:S12]  /*b860*/  VIADD R0, R230, 0x7f ;  /* 0x0000007fe6007836 */ /* 0x000fd80000000000 */
[----:B------:R-:W0:Y:S08]  /*b870*/  @P0 LDC R3, c[0x0][0x44c] ;  /* 0x00011300ff030b82 */ /* 0x000e300000000800 */
[----:B------:R-:W2:Y:S01]  /*b880*/  @P0 LDC R2, c[0x0][0x450] ;  /* 0x00011400ff020b82 */ /* 0x000ea20000000800 */
[----:B0-----:R-:W-:-:S05]  /*b890*/  @P0 IMAD.HI.U32 R3, R0, R3, RZ ;  /* 0x0000000300030227 */ /* 0x001fca00078e00ff */
[----:B--2---:R-:W-:Y:S01]  /*b8a0*/  @P0 SHF.R.U32.HI R0, RZ, R2, R3 ;  /* 0x00000002ff000219 */ /* 0x004fe20000011603 */
[----:B------:R-:W-:-:S04]  /*b8b0*/  IMAD.MOV.U32 R2, RZ, RZ, RZ ;  /* 0x000000ffff027224 */ /* 0x000fc800078e00ff */
[----:B------:R-:W-:-:S04]  /*b8c0*/  IMAD.IADD R0, R143, 0x1, R0 ;  /* 0x000000018f007824 */ /* 0x000fc800078e0200 */
[----:B------:R-:W-:-:S05]  /*b8d0*/  IMAD.HI R0, R0, 0x66666667, RZ ;  /* 0x6666666700007827 */ /* 0x000fca00078e02ff */
[----:B------:R-:W-:-:S04]  /*b8e0*/  SHF.R.U32.HI R3, RZ, 0x1f, R0 ;  /* 0x0000001fff037819 */ /* 0x000fc80000011600 */
[----:B------:R-:W-:-:S04]  /*b8f0*/  LEA.HI.SX32 R3, R0, R3, 0x1b ;  /* 0x0000000300037211 */ /* 0x000fc800078fdaff */
[----:B------:R-:W-:-:S04]  /*b900*/  VIMNMX R144, R144, R3, PT ;  /* 0x0000000390907248 */ /* 0x000fc80003fe0100 */
[----:B------:R-:W-:Y:S01]  /*b910*/  ISETP.GE.AND P0, PT, R144, 0x1, PT ;  /* 0x000000019000780c */ /* 0x000fe20003f06270 */
[----:B------:R-:W-:-:S12]  /*b920*/  @P2 BRA `(.L_x_2750) ;  /* 0x0000000000082947 */ /* 0x000fd80003800000 */
[----:B------:R-:W0:Y:S02]  /*b930*/  FENCE.VIEW.ASYNC.G ;  /* 0x00000000000073c6 */ /* 0x000e240000000100 */
[----:B0-----:R-:W-:Y:S06]  /*b940*/  BAR.ARV 0xc, 0x180 ;  /* 0x0306000000007b1d */ /* 0x001fec0000002000 */
.L_x_2750:
[----:B------:R-:W-:Y:S05]  /*b950*/  BSYNC B0 ;  /* 0x0000000000007941 */ /* 0x000fea0003800000 */
.L_x_2749:
[----:B------:R-:W-:Y:S04]  /*b960*/  BSSY B0, `(.L_x_2751) ;  /* 0x0000021000007945 */ /* 0x000fe80003800000 */
        /* <DEDUP_REMOVED lines=14> */
[----:B------:R0:W2:Y:S01]  /*ba50*/  F2I.FTZ.U32.TRUNC.NTZ R3, R2 ;  /* 0x0000000200037305 */ /* 0x0000a2000021f000 */
[----:B------:R-:W-:Y:S01]  /*ba60*/  ISETP.GE.AND P2, PT, R0, RZ, PT ;  /* 0x000000ff0000720c */ /* 0x000fe20003f46270 */
[----:B0-----:R-:W-:Y:S02]  /*ba70*/  IMAD.MOV.U32 R2, RZ, RZ, RZ ;  /* 0x000000ffff027224 */ /* 0x001fe400078e00ff */
        /* <DEDUP_REMOVED lines=15> */
.L_x_2752:
[----:B------:R-:W-:Y:S05]  /*bb70*/  BSYNC B0 ;  /* 0x0000000000007941 */ /* 0x000fea0003800000 */
.L_x_2751:
[----:B------:R-:W2:Y:S01]  /*bb80*/  LDL R0, [R1+0x84] ;  /* 0x0000840001007983 */ /* 0x000ea20000100800 */
[----:B------:R-:W-:Y:S01]  /*bb90*/  PLOP3.LUT P0, PT, PT, PT, PT, 0x80, 0x0 ;  /* 0x000000000000781c */ /* 0x000fe20003f0f070 */
[----:B------:R-:W-:Y:S01]  /*bba0*/  IMAD.MOV.U32 R153, RZ, RZ, RZ ;  /* 0x000000ffff997224 */ /* 0x000fe200078e00ff */
[----:B------:R-:W-:Y:S01]  /*bbb0*/  CS2R R150, SRZ ;  /* 0x0000000000967805 */ /* 0x000fe2000001ff00 */
        /* <DEDUP_REMOVED lines=50> */
[----:B-1----:R-:W-:Y:S02]  /*bee0*/  CS2R R48, SRZ ;  /* 0x0000000000307805 */ /* 0x002fe4000001ff00 */
        /* <DEDUP_REMOVED lines=12> */
[----:B--2---:R-:W-:-:S05]  /*bfb0*/  IMAD R231, R0, R2, RZ ;  /* 0x0000000200e77224 */ /* 0x004fca00078e02ff */
[----:B------:R-:W-:Y:S02]  /*bfc0*/  VIADDMNMX R2, R231, R2, R144, PT ;  /* 0x00000002e7027246 */ /* 0x000fe40003800190 */
[----:B------:R-:W-:Y:S02]  /*bfd0*/  CS2R R144, SRZ ;  /* 0x0000000000907805 */ /* 0x000fe4000001ff00 */
[----:B------:R-:W-:-:S13]  /*bfe0*/  ISETP.GT.AND P1, PT, R2, R231, PT ;  /* 0x000000e70200720c */ /* 0x000fda0003f24270 */
[----:B------:R-:W-:Y:S05]  /*bff0*/  @!P1 BRA `(.L_x_2753) ;  /* 0x000001a4006c9947 */ /* 0x000fea0003800000 */
[----:B------:R-:W2:Y:S02]  /*c000*/  LDL R0, [R1+0x8c] ;  /* 0x00008c0001007983 */ /* 0x000ea40000100800 */
[----:B--2---:R-:W-:Y:S02]  /*c010*/  R2UR UR4, R0 ;  /* 0x00000000000472ca */ /* 0x004fe400000e0000 */
[----:B------:R-:W0:Y:S11]  /*c020*/  S2R R0, SR_TID.X ;  /* 0x0000000000007919 */ /* 0x000e360000002100 */
[----:B------:R-:W-:-:S06]  /*c030*/  ULOP3.LUT UP0, URZ, UR4, 0x9f, URZ, 0xc0, !UPT ;  /* 0x0000009f043f7892 */ /* 0x000fcc000f80c03f */
[----:B------:R-:W-:Y:S01]  /*c040*/  PLOP3.LUT P0, PT, PT, PT, UP0, 0x80, 0x0 ;  /* 0x000000000000781c */ /* 0x000fe20003f0f008 */
[----:B0-----:R-:W-:-:S05]  /*c050*/  VIADD R0, R0, 0xffffff80 ;  /* 0xffffff8000007836 */ /* 0x001fca0000000000 */
[----:B------:R-:W-:-:S04]  /*c060*/  SHF.R.S32.HI R3, RZ, 0x1f, R0 ;  /* 0x0000001fff037819 */ /* 0x000fc80000011400 */
[----:B------:R-:W-:-:S04]  /*c070*/  LEA.HI R3, R3, R0, RZ, 0x7 ;  /* 0x0000000003037211 */ /* 0x000fc800078f38ff */
[----:B------:R-:W-:-:S06]  /*c080*/  SHF.R.S32.HI R0, RZ, 0x7, R3 ;  /* 0x00000007ff007819 */ /* 0x000fcc0000011403 */
[----:B------:R-:W0:Y:S02]  /*c090*/  SHFL.IDX PT, R0, R0, RZ, 0x1f ;  /* 0x00001fff00007589 */ /* 0x000e2400000e0000 */
        /* <DEDUP_REMOVED lines=23> */
.L_x_2754:
        /* <DEDUP_REMOVED lines=13> */
.L_x_2758:
[----:B-1----:R1:W2:Y:S02]  /*c2e0*/  SYNCS.PHASECHK.TRANS64.TRYWAIT P0, [R16+URZ+0x38800], R3 ;  /* 0x03880003100075a7 */ /* 0x0022a4000800017f */
[----:B--2---:R-:W-:Y:S05]  /*c2f0*/  @!P0 NANOSLEEP.SYNCS 0x989680 ;  /* 0x009896800000895d */ /* 0x004fea0003900000 */
[----:B------:R-:W2:Y:S02]  /*c300*/  @!P0 SYNCS.PHASECHK.TRANS64 P0, [R16+URZ+0x38800], R3 ;  /* 0x03880003100085a7 */ /* 0x000ea4000800007f */
[----:B--2---:R-:W-:Y:S05]  /*c310*/  @!P0 BRA `(.L_x_2758) ;  /* 0xfffffffc00f08947 */ /* 0x004fea000383ffff */
.L_x_2757:
[----:B------:R-:W-:Y:S05]  /*c320*/  BSYNC B0 ;  /* 0x0000000000007941 */ /* 0x000fea0003800000 */
.L_x_2756:
[----:B------:R-:W-:Y:S05]  /*c330*/  BRA `(.L_x_2759) ;  /* 0x0000009c00547947 */ /* 0x000fea0003800000 */
.L_x_2755:
[----:B------:R-:W2:Y:S01]  /*c340*/  LDL R0, [R1+0x8c] ;  /* 0x00008c0001007983 */ /* 0x000ea20000100800 */
[----:B------:R-:W-:Y:S01]  /*c350*/  ULDC.64 UR6, c[0x0][0x408] ;  /* 0x0001020000067ab9 */ /* 0x000fe20000000a00 */
[----:B--2---:R-:W-:Y:S02]  /*c360*/  R2UR UR4, R0 ;  /* 0x00000000000472ca */ /* 0x004fe400000e0000 */
[----:B-----5:R-:W-:-:S05]  /*c370*/  SHF.R.S32.HI R0, RZ, 0x1f, R152 ;  /* 0x0000001fff007819 */ /* 0x020fca0000011498 */
[----:B------:R-:W-:-:S04]  /*c380*/  IMAD R5, R0, UR6, RZ ;  /* 0x0000000600057c24 */ /* 0x000fc8000f8e02ff */
[----:B------:R-:W-:Y:S02]  /*c390*/  IMAD R5, R152, UR7, R5 ;  /* 0x0000000798057c24 */ /* 0x000fe4000f8e0205 */
[----:B------:R-:W-:-:S03]  /*c3a0*/  ULOP3.LUT UP0, URZ, UR4, 0x3ff, URZ, 0xc0, !UPT ;  /* 0x000003ff043f7892 */ /* 0x000fc6000f80c03f */
[----:B------:R-:W-:Y:S02]  /*c3b0*/  ULDC.64 UR4, c[0x0][0x3f8] ;  /* 0x0000fe0000047ab9 */ /* 0x000fe40000000a00 */
[----:B------:R-:W-:Y:S01]  /*c3c0*/  IMAD R3, R0, UR4, RZ ;  /* 0x0000000400037c24 */ /* 0x000fe2000f8e02ff */
[----:B------:R-:W-:Y:S01]  /*c3d0*/  PLOP3.LUT P0, PT, PT, PT, UP0, 0x80, 0x0 ;  /* 0x000000000000781c */ /* 0x000fe20003f0f008 */
[----:B------:R-:W-:-:S04]  /*c3e0*/  IMAD.WIDE.U32 R24, R152, UR4, RZ ;  /* 0x0000000498187c25 */ /* 0x000fc8000f8e00ff */
        /* <DEDUP_REMOVED lines=21> */
.L_x_2760:
[----:B------:R-:W-:Y:S01]  /*c540*/  ULDC.U8 UR4, c[0x0][0x410] ;  /* 0x0001040000047ab9 */ /* 0x000fe20000000000 */
[----:B------:R-:W-:Y:S01]  /*c550*/  IMAD.IADD R0, R212, 0x1, R230 ;  /* 0x00000001d4007824 */ /* 0x000fe200078e02e6 */
[----:B------:R-:W-:Y:S01]  /*c560*/  ISETP.NE.AND P0, PT, RZ, UR4, PT ;  /* 0x00000004ff007c0c */ /* 0x000fe2000bf05270 */
[----:B------:R-:W-:Y:S02]  /*c570*/  BSSY B0, `(.L_x_2761) ;  /* 0x00009a9000007945 */ /* 0x000fe40003800000 */
[----:B------:R-:W-:-:S10]  /*c580*/  IMAD R3, R237, 0x20, R0 ;  /* 0x00000020ed037824 */ /* 0x000fd400078e0200 */
[----:B------:R-:W-:Y:S05]  /*c590*/  @!P0 BRA `(.L_x_2762) ;  /* 0x0000004c001c8947 */ /* 0x000fea0003800000 */
        /* <DEDUP_REMOVED lines=33> */
.L_x_3088:
        /* <DEDUP_REMOVED lines=23> */
[C---:B------:R-:W-:Y:S01]  /*c920*/  @!P3 IMAD.SHL.U32 R21, R22.reuse, 0x2, RZ ;  /* 0x000000021615b824 */ /* 0x040fe200078e00ff */
[----:B------:R-:W-:-:S03]  /*c930*/  @!P3 SHF.L.U64.HI R4, R22, 0x1, R23 ;  /* 0x000000011604b819 */ /* 0x000fc60000010217 */
[----:B------:R-:W-:Y:S01]  /*c940*/  @!P2 IMAD.SHL.U32 R13, R215, 0x2, RZ ;  /* 0x00000002d70da824 */ /* 0x000fe200078e00ff */
[-C--:B--2---:R-:W-:Y:S02]  /*c950*/  @!P3 IADD3 R24, P5, R6, R21.reuse, RZ ;  /* 0x000000150618b210 */ /* 0x084fe40007fbe0ff */
[----:B----4-:R-:W-:Y:S02]  /*c960*/  @!P3 IADD3 R20, P4, R8, R21, RZ ;  /* 0x000000150814b210 */ /* 0x010fe40007f9e0ff */
[-C--:B------:R-:W-:Y:S01]  /*c970*/  @!P2 IADD3 R14, P6, R6, R13.reuse, RZ ;  /* 0x0000000d060ea210 */ /* 0x080fe20007fde0ff */
[--C-:B-1----:R-:W-:Y:S01]  /*c980*/  @!P3 IMAD.X R25, R7, 0x1, R4.reuse, P5 ;  /* 0x000000010719b824 */ /* 0x102fe200028e0604 */
[----:B------:R-:W-:Y:S01]  /*c990*/  @!P2 IADD3 R12, P5, R8, R13, RZ ;  /* 0x0000000d080ca210 */ /* 0x000fe20007fbe0ff */
[----:B---3--:R-:W-:Y:S01]  /*c9a0*/  @!P3 IMAD.X R21, R9, 0x1, R4, P4 ;  /* 0x000000010915b824 */ /* 0x008fe200020e0604 */
[----:B------:R-:W-:Y:S02]  /*c9b0*/  CS2R R70, SRZ ;  /* 0x0000000000467805 */ /* 0x000fe4000001ff00 */
[----:B------:R-:W-:-:S02]  /*c9c0*/  CS2R R72, SRZ ;  /* 0x0000000000487805 */ /* 0x000fc4000001ff00 */
[----:B------:R-:W-:Y:S02]  /*c9d0*/  CS2R R66, SRZ ;  /* 0x0000000000427805 */ /* 0x000fe4000001ff00 */
[----:B------:R-:W-:Y:S02]  /*c9e0*/  CS2R R68, SRZ ;  /* 0x0000000000447805 */ /* 0x000fe4000001ff00 */
[----:B------:R-:W-:Y:S02]  /*c9f0*/  CS2R R62, SRZ ;  /* 0x00000000003e7805 */ /* 0x000fe4000001ff00 */
[----:B------:R-:W-:Y:S01]  /*ca00*/  CS2R R64, SRZ ;  /* 0x0000000000407805 */ /* 0x000fe2000001ff00 */
[----:B------:R1:W5:Y:S04]  /*ca10*/  @!P3 LD.E.64 R74, desc[UR6][R24.64] ;  /* 0x00000006184ab980 */ /* 0x000368000c101b00 */
[----:B------:R1:W5:Y:S01]  /*ca20*/  @!P3 LD.E.64 R76, desc[UR6][R20.64] ;  /* 0x00000006144cb980 */ /* 0x000362000c101b00 */
[----:B------:R-:W-:Y:S01]  /*ca30*/  @!P2 SHF.L.U64.HI R34, R215, 0x1, R11 ;  /* 0x00000001d722a819 */ /* 0x000fe2000001020b */
[C---:B------:R-:W-:Y:S01]  /*ca40*/  @!P1 IMAD.SHL.U32 R11, R214.reuse, 0x2, RZ ;  /* 0x00000002d60b9824 */ /* 0x040fe200078e00ff */
[----:B------:R-:W-:-:S03]  /*ca50*/  @!P1 SHF.L.U64.HI R28, R214, 0x1, R10 ;  /* 0x00000001d61c9819 */ /* 0x000fc6000001020a */
[--C-:B------:R-:W-:Y:S01]  /*ca60*/  @!P2 IMAD.X R15, R7, 0x1, R34.reuse, P6 ;  /* 0x00000001070fa824 */ /* 0x100fe200030e0622 */
[-C--:B------:R-:W-:Y:S01]  /*ca70*/  @!P1 IADD3 R10, P4, R6, R11.reuse, RZ ;  /* 0x0000000b060a9210 */ /* 0x080fe20007f9e0ff */
[----:B------:R-:W-:Y:S01]  /*ca80*/  @!P2 IMAD.X R13, R9, 0x1, R34, P5 ;  /* 0x00000001090da824 */ /* 0x000fe200028e0622 */
[C---:B------:R-:W-:Y:S01]  /*ca90*/  @!P0 SHF.L.U64.HI R26, R217.reuse, 0x1, R5 ;  /* 0x00000001d91a8819 */ /* 0x040fe20000010205 */
[----:B------:R-:W-:Y:S01]  /*caa0*/  @!P0 IMAD.SHL.U32 R5, R217, 0x2, RZ ;  /* 0x00000002d9058824 */ /* 0x000fe200078e00ff */
[----:B------:R-:W-:Y:S01]  /*cab0*/  @!P1 IADD3 R4, P6, R8, R11, RZ ;  /* 0x0000000b08049210 */ /* 0x000fe20007fde0ff */
[--C-:B------:R-:W-:Y:S01]  /*cac0*/  @!P1 IMAD.X R11, R7, 0x1, R28.reuse, P4 ;  /* 0x00000001070b9824 */ /* 0x100fe200020e061c */
[----:B------:R1:W5:Y:S02]  /*cad0*/  @!P2 LD.E.64 R70, desc[UR6][R14.64] ;  /* 0x000000060e46a980 */ /* 0x000364000c101b00 */
[-C--:B------:R-:W-:Y:S02]  /*cae0*/  @!P0 IADD3 R6, P5, R6, R5.reuse, RZ ;  /* 0x0000000506068210 */ /* 0x080fe40007fbe0ff */
[----:B------:R-:W-:Y:S01]  /*caf0*/  @!P0 IADD3 R8, P4, R8, R5, RZ ;  /* 0x0000000508088210 */ /* 0x000fe20007f9e0ff */
[----:B------:R-:W-:Y:S01]  /*cb00*/  @!P1 IMAD.X R5, R9, 0x1, R28, P6 ;  /* 0x0000000109059824 */ /* 0x000fe200030e061c */
[----:B------:R1:W5:Y:S01]  /*cb10*/  @!P2 LD.E.64 R72, desc[UR6][R12.64] ;  /* 0x000000060c48a980 */ /* 0x000362000c101b00 */
[----:B------:R-:W-:-:S02]  /*cb20*/  @!P0 IMAD.X R7, R7, 0x1, R26, P5 ;  /* 0x0000000107078824 */ /* 0x000fc400028e061a */
[----:B------:R-:W-:Y:S01]  /*cb30*/  @!P0 IMAD.X R9, R9, 0x1, R26, P4 ;  /* 0x0000000109098824 */ /* 0x000fe200020e061a */
[----:B------:R1:W5:Y:S04]  /*cb40*/  @!P1 LD.E.64 R66, desc[UR6][R10.64] ;  /* 0x000000060a429980 */ /* 0x000368000c101b00 */
[----:B------:R1:W5:Y:S04]  /*cb50*/  @!P1 LD.E.64 R68, desc[UR6][R4.64] ;  /* 0x0000000604449980 */ /* 0x000368000c101b00 */
[----:B------:R1:W5:Y:S04]  /*cb60*/  @!P0 LD.E.64 R62, desc[UR6][R6.64] ;  /* 0x00000006063e8980 */ /* 0x000368000c101b00 */
[----:B------:R1:W5:Y:S02]  /*cb70*/  @!P0 LD.E.64 R64, desc[UR6][R8.64] ;  /* 0x0000000608408980 */ /* 0x000364000c101b00 */
.L_x_2765:
[----:B------:R-:W-:Y:S05]  /*cb80*/  BSYNC B1 ;  /* 0x0000000000017941 */ /* 0x000fea0003800000 */
.L_x_2764:
[----:B-1---5:R-:W-:Y:S01]  /*cb90*/  IMAD.MOV.U32 R4, RZ, RZ, R62 ;  /* 0x000000ffff047224 */ /* 0x022fe200078e003e */
[----:B------:R-:W-:Y:S01]  /*cba0*/  UMOV UR4, 0xffffffff ;  /* 0xffffffff00047882 */ /* 0x000fe20000000000 */
[----:B------:R-:W-:Y:S01]  /*cbb0*/  IMAD.MOV.U32 R5, RZ, RZ, R63 ;  /* 0x000000ffff057224 */ /* 0x000fe200078e003f */
[----:B------:R-:W-:Y:S01]  /*cbc0*/  CS2R R46, SRZ ;  /* 0x00000000002e7805 */ /* 0x000fe2000001ff00 */
[----:B--2---:R-:W-:Y:S02]  /*cbd0*/  IMAD.MOV.U32 R6, RZ, RZ, R66 ;  /* 0x000000ffff067224 */ /* 0x004fe400078e0042 */
        /* <DEDUP_REMOVED lines=22> */
[----:B------:R-:W-:Y:S02]  /*cd40*/  PRMT R113, R113, 0x5410, R5 ;  /* 0x0000541071717816 */ /* 0x000fe40000000005 */
[----:B------:R-:W-:-:S02]  /*cd50*/  PRMT R114, R114, 0x5410, R6 ;  /* 0x0000541072727816 */ /* 0x000fc40000000006 */
[----:B------:R-:W-:Y:S01]  /*cd60*/  PRMT R95, R7, 0x7610, R95 ;  /* 0x00007610075f7816 */ /* 0x000fe2000000005f */
[----:B------:R-:W-:Y:S06]  /*cd70*/  BRA.DIV UR4, `(.L_x_2766) ;  /* 0x00000282049c7947 */ /* 0x000fec000b800000 */
[----:B------:R1:W2:Y:S04]  /*cd80*/  SHFL.IDX PT, R7, R33, 0x1, 0x181f ;  /* 0x00381f0021077f89 */ /* 0x0002a800000e0000 */
[----:B------:R1:W0:Y:S04]  /*cd90*/  SHFL.IDX PT, R6, R32, 0x1, 0x181f ;  /* 0x00381f0020067f89 */ /* 0x00022800000e0000 */
[----:B---3--:R1:W3:Y:S04]  /*cda0*/  SHFL.IDX PT, R9, R31, 0x1, 0x181f ;  /* 0x00381f001f097f89 */ /* 0x0082e800000e0000 */
[----:B----4-:R1:W4:Y:S02]  /*cdb0*/  SHFL.IDX PT, R8, R30, 0x1, 0x181f ;  /* 0x00381f001e087f89 */ /* 0x01032400000e0000 */
.L_x_3094:
        /* <DEDUP_REMOVED lines=19> */
[C---:B------:R-:W-:Y:S01]  /*cef0*/  @!P3 IMAD.SHL.U32 R21, R22.reuse, 0x2, RZ ;  /* 0x000000021615b824 */ /* 0x040fe200078e00ff */
[----:B------:R-:W-:Y:S01]  /*cf00*/  @!P3 SHF.L.U64.HI R4, R22, 0x1, R23 ;  /* 0x000000011604b819 */ /* 0x000fe20000010217 */
[----:B------:R-:W-:-:S03]  /*cf10*/  @!P2 IMAD.SHL.U32 R13, R215, 0x2, RZ ;  /* 0x00000002d70da824 */ /* 0x000fc600078e00ff */
[-C--:B0-----:R-:W-:Y:S02]  /*cf20*/  @!P3 IADD3 R24, P5, R6, R21.reuse, RZ ;  /* 0x000000150618b210 */ /* 0x081fe40007fbe0ff */
[----:B----4-:R-:W-:Y:S02]  /*cf30*/  @!P3 IADD3 R20, P4, R8, R21, RZ ;  /* 0x000000150814b210 */ /* 0x010fe40007f9e0ff */
[-C--:B------:R-:W-:Y:S01]  /*cf40*/  @!P2 IADD3 R14, P6, R6, R13.reuse, RZ ;  /* 0x0000000d060ea210 */ /* 0x080fe20007fde0ff */
[--C-:B--2---:R-:W-:Y:S01]  /*cf50*/  @!P3 IMAD.X R25, R7, 0x1, R4.reuse, P5 ;  /* 0x000000010719b824 */ /* 0x104fe200028e0604 */
[----:B------:R-:W-:Y:S01]  /*cf60*/  @!P2 IADD3 R12, P5, R8, R13, RZ ;  /* 0x0000000d080ca210 */ /* 0x000fe20007fbe0ff */
[----:B---3--:R-:W-:Y:S02]  /*cf70*/  @!P3 IMAD.X R21, R9, 0x1, R4, P4 ;  /* 0x000000010915b824 */ /* 0x008fe400020e0604 */
[----:B------:R-:W-:Y:S01]  /*cf80*/  @!P0 IMAD.SHL.U32 R27, R217, 0x2, RZ ;  /* 0x00000002d91b8824 */ /* 0x000fe200078e00ff */
        /* <DEDUP_REMOVED lines=8> */
[----:B------:R-:W-:Y:S02]  /*d010*/  ULDC.64 UR6, c[0x0][0x208] ;  /* 0x0000820000067ab9 */ /* 0x000fe40000000a00 */
[----:B------:R0:W5:Y:S04]  /*d020*/  @!P3 LD.E.64 R58, desc[UR6][R24.64] ;  /* 0x00000006183ab980 */ /* 0x000168000c101b00 */
[----:B------:R0:W5:Y:S01]  /*d030*/  @!P3 LD.E.64 R60, desc[UR6][R20.64] ;  /* 0x00000006143cb980 */ /* 0x000162000c101b00 */
[C---:B------:R-:W-:Y:S01]  /*d040*/  @!P1 SHF.L.U64.HI R28, R214.reuse, 0x1, R5 ;  /* 0x00000001d61c9819 */ /* 0x040fe20000010205 */
[----:B------:R-:W-:Y:S01]  /*d050*/  @!P1 IMAD.SHL.U32 R5, R214, 0x2, RZ ;  /* 0x00000002d6059824 */ /* 0x000fe200078e00ff */
[----:B------:R-:W-:-:S02]  /*d060*/  @!P2 SHF.L.U64.HI R26, R215, 0x1, R11 ;  /* 0x00000001d71aa819 */ /* 0x000fc4000001020b */
[----:B------:R-:W-:Y:S02]  /*d070*/  @!P0 SHF.L.U64.HI R34, R217, 0x1, R10 ;  /* 0x00000001d9228819 */ /* 0x000fe4000001020a */
[-C--:B------:R-:W-:Y:S01]  /*d080*/  @!P1 IADD3 R10, P4, R6, R5.reuse, RZ ;  /* 0x00000005060a9210 */ /* 0x080fe20007f9e0ff */
[--C-:B------:R-:W-:Y:S01]  /*d090*/  @!P2 IMAD.X R15, R7, 0x1, R26.reuse, P6 ;  /* 0x00000001070fa824 */ /* 0x100fe200030e061a */
[----:B------:R-:W-:Y:S01]  /*d0a0*/  @!P1 IADD3 R4, P6, R8, R5, RZ ;  /* 0x0000000508049210 */ /* 0x000fe20007fde0ff */
[----:B------:R-:W-:Y:S01]  /*d0b0*/  @!P2 IMAD.X R13, R9, 0x1, R26, P5 ;  /* 0x00000001090da824 */ /* 0x000fe200028e061a */
[-C--:B------:R-:W-:Y:S01]  /*d0c0*/  @!P0 IADD3 R6, P5, R6, R27.reuse, RZ ;  /* 0x0000001b06068210 */ /* 0x080fe20007fbe0ff */
[--C-:B------:R-:W-:Y:S01]  /*d0d0*/  @!P1 IMAD.X R11, R7, 0x1, R28.reuse, P4 ;  /* 0x00000001070b9824 */ /* 0x100fe200020e061c */
        /* <DEDUP_REMOVED lines=8> */
[----:B------:R0:W5:Y:S04]  /*d160*/  @!P0 LD.E.64 R46, desc[UR6][R6.64] ;  /* 0x00000006062e8980 */ /* 0x000168000c101b00 */
[----:B------:R0:W5:Y:S02]  /*d170*/  @!P0 LD.E.64 R48, desc[UR6][R8.64] ;  /* 0x0000000608308980 */ /* 0x000164000c101b00 */
.L_x_2768:
[----:B------:R-:W-:Y:S05]  /*d180*/  BSYNC B1 ;  /* 0x0000000000017941 */ /* 0x000fea0003800000 */
.L_x_2767:
[----:B0----5:R-:W-:Y:S01]  /*d190*/  IMAD.MOV.U32 R4, RZ, RZ, R46 ;  /* 0x000000ffff047224 */ /* 0x021fe200078e002e */
[----:B------:R-:W-:Y:S01]  /*d1a0*/  UMOV UR4, 0xffffffff ;  /* 0xffffffff00047882 */ /* 0x000fe20000000000 */
[----:B------:R-:W-:Y:S02]  /*d1b0*/  IMAD.MOV.U32 R5, RZ, RZ, R47 ;  /* 0x000000ffff057224 */ /* 0x000fe400078e002f */
[----:B------:R-:W-:Y:S02]  /*d1c0*/  IMAD.MOV.U32 R6, RZ, RZ, R50 ;  /* 0x000000ffff067224 */ /* 0x000fe400078e0032 */
[----:B--2---:R-:W-:Y:S01]  /*d1d0*/  IMAD.MOV.U32 R7, RZ, RZ, R51 ;  /* 0x000000ffff077224 */ /* 0x004fe200078e0033 */
        /* <DEDUP_REMOVED lines=22> */
[----:B------:R0:W0:Y:S04]  /*d340*/  SHFL.IDX PT, R6, R32, 0x2, 0x181f ;  /* 0x00581f0020067f89 */ /* 0x00002800000e0000 */
[----:B---3--:R3:W0:Y:S04]  /*d350*/  SHFL.IDX PT, R9, R31, 0x2, 0x181f ;  /* 0x00581f001f097f89 */ /* 0x00862800000e0000 */
[----:B----4-:R3:W4:Y:S02]  /*d360*/  SHFL.IDX PT, R8, R30, 0x2, 0x181f ;  /* 0x00581f001e087f89 */ /* 0x01072400000e0000 */
.L_x_3100:
        /* <DEDUP_REMOVED lines=26> */
[-C--:B0-----:R-:W-:Y:S02]  /*d510*/  @!P3 IADD3 R24, P5, R6, R21.reuse, RZ ;  /* 0x000000150618b210 */ /* 0x081fe40007fbe0ff */
[----:B----4-:R-:W-:Y:S02]  /*d520*/  @!P3 IADD3 R20, P4, R8, R21, RZ ;  /* 0x000000150814b210 */ /* 0x010fe40007f9e0ff */
[-C--:B------:R-:W-:Y:S01]  /*d530*/  @!P2 IADD3 R14, P6, R6, R13.reuse, RZ ;  /* 0x0000000d060ea210 */ /* 0x080fe20007fde0ff */
[--C-:B--2---:R-:W-:Y:S01]  /*d540*/  @!P3 IMAD.X R25, R7, 0x1, R4.reuse, P5 ;  /* 0x000000010719b824 */ /* 0x104fe200028e0604 */
[----:B------:R-:W-:Y:S01]  /*d550*/  @!P2 IADD3 R12, P5, R8, R13, RZ ;  /* 0x0000000d080ca210 */ /* 0x000fe20007fbe0ff */
[----:B------:R-:W-:Y:S01]  /*d560*/  @!P3 IMAD.X R21, R9, 0x1, R4, P4 ;  /* 0x000000010915b824 */ /* 0x000fe200020e0604 */
[----:B------:R-:W-:Y:S02]  /*d570*/  CS2R R38, SRZ ;  /* 0x0000000000267805 */ /* 0x000fe4000001ff00 */
[----:B------:R-:W-:-:S02]  /*d580*/  CS2R R40, SRZ ;  /* 0x0000000000287805 */ /* 0x000fc4000001ff00 */
[----:B------:R-:W-:Y:S01]  /*d590*/  CS2R R36, SRZ ;  /* 0x0000000000247805 */ /* 0x000fe2000001ff00 */
[----:B------:R0:W5:Y:S04]  /*d5a0*/  @!P3 LD.E.64 R42, desc[UR6][R24.64] ;  /* 0x00000006182ab980 */ /* 0x000168000c101b00 */
[----:B------:R0:W5:Y:S01]  /*d5b0*/  @!P3 LD.E.64 R44, desc[UR6][R20.64] ;  /* 0x00000006142cb980 */ /* 0x000162000c101b00 */
[----:B---3--:R-:W-:Y:S01]  /*d5c0*/  @!P2 SHF.L.U64.HI R34, R215, 0x1, R11 ;  /* 0x00000001d722a819 */ /* 0x008fe2000001020b */
        /* <DEDUP_REMOVED lines=9> */
[----:B------:R-:W-:Y:S01]  /*d660*/  CS2R R34, SRZ ;  /* 0x0000000000227805 */ /* 0x000fe2000001ff00 */
[----:B------:R0:W5:Y:S01]  /*d670*/  @!P2 LD.E.64 R38, desc[UR6][R14.64] ;  /* 0x000000060e26a980 */ /* 0x000162000c101b00 */
[-C--:B------:R-:W-:Y:S02]  /*d680*/  @!P0 IADD3 R6, P5, R6, R5.reuse, RZ ;  /* 0x0000000506068210 */ /* 0x080fe40007fbe0ff */
[----:B------:R-:W-:Y:S01]  /*d690*/  @!P0 IADD3 R8, P4, R8, R5, RZ ;  /* 0x0000000508088210 */ /* 0x000fe20007f9e0ff */
[----:B------:R-:W-:Y:S01]  /*d6a0*/  @!P1 IMAD.X R5, R9, 0x1, R26, P6 ;  /* 0x0000000109059824 */ /* 0x000fe200030e061a */
[----:B------:R-:W-:Y:S01]  /*d6b0*/  CS2R R26, SRZ ;  /* 0x00000000001a7805 */ /* 0x000fe2000001ff00 */
[--C-:B------:R-:W-:Y:S01]  /*d6c0*/  @!P0 IMAD.X R7, R7, 0x1, R28.reuse, P5 ;  /* 0x0000000107078824 */ /* 0x100fe200028e061c */
[----:B------:R0:W5:Y:S01]  /*d6d0*/  @!P2 LD.E.64 R40, desc[UR6][R12.64] ;  /* 0x000000060c28a980 */ /* 0x000162000c101b00 */
[----:B------:R-:W-:Y:S01]  /*d6e0*/  @!P0 IMAD.X R9, R9, 0x1, R28, P4 ;  /* 0x0000000109098824 */ /* 0x000fe200020e061c */
[----:B------:R-:W-:-:S02]  /*d6f0*/  CS2R R28, SRZ ;  /* 0x00000000001c7805 */ /* 0x000fc4000001ff00 */
[----:B------:R0:W5:Y:S04]  /*d700*/  @!P1 LD.E.64 R34, desc[UR6][R10.64] ;  /* 0x000000060a229980 */ /* 0x000168000c101b00 */
[----:B------:R0:W5:Y:S04]  /*d710*/  @!P1 LD.E.64 R36, desc[UR6][R4.64] ;  /* 0x0000000604249980 */ /* 0x000168000c101b00 */
[----:B------:R0:W5:Y:S04]  /*d720*/  @!P0 LD.E.64 R28, desc[UR6][R6.64] ;  /* 0x00000006061c8980 */ /* 0x000168000c101b00 */
[----:B------:R0:W5:Y:S02]  /*d730*/  @!P0 LD.E.64 R26, desc[UR6][R8.64] ;  /* 0x00000006081a8980 */ /* 0x000164000c101b00 */
.L_x_2771:
[----:B------:R-:W-:Y:S05]  /*d740*/  BSYNC B1 ;  /* 0x0000000000017941 */ /* 0x000fea0003800000 */
.L_x_2770:
[----:B0----5:R-:W-:Y:S01]  /*d750*/  IMAD.MOV.U32 R5, RZ, RZ, R34 ;  /* 0x000000ffff057224 */ /* 0x021fe200078e0022 */
[----:B------:R-:W-:Y:S01]  /*d760*/  UMOV UR4, 0xffffffff ;  /* 0xffffffff00047882 */ /* 0x000fe20000000000 */
[----:B------:R-:W-:Y:S02]  /*d770*/  IMAD.MOV.U32 R4, RZ, RZ, R35 ;  /* 0x000000ffff047224 */ /* 0x000fe400078e0023 */
[----:B--2---:R-:W-:Y:S02]  /*d780*/  IMAD.MOV.U32 R7, RZ, RZ, R28 ;  /* 0x000000ffff077224 */ /* 0x004fe400078e001c */
        /* <DEDUP_REMOVED lines=24> */
[----:B----4-:R0:W4:Y:S04]  /*d910*/  SHFL.IDX PT, R8, R32, 0x3, 0x181f ;  /* 0x00781f0020087f89 */ /* 0x01012800000e0000 */
[----:B------:R0:W0:Y:S04]  /*d920*/  SHFL.IDX PT, R78, R31, 0x3, 0x181f ;  /* 0x00781f001f4e7f89 */ /* 0x00002800000e0000 */
[----:B------:R0:W0:Y:S02]  /*d930*/  SHFL.IDX PT, R10, R30, 0x3, 0x181f ;  /* 0x00781f001e0a7f89 */ /* 0x00002400000e0000 */
.L_x_3106:
[----:B------:R-:W5:Y:S01]  /*d940*/  LDL R11, [R1+0x74] ;  /* 0x00007400010b7983 */ /* 0x000f620000100800 */
[----:B------:R-:W-:Y:S01]  /*d950*/  VIADD R7, R0, 0x60 ;  /* 0x0000006000077836 */ /* 0x000fe20000000000 */
[----:B------:R-:W-:Y:S01]  /*d960*/  BSSY B1, `(.L_x_2773) ;  /* 0x000003f000017945 */ /* 0x000fe20003800000 */
[----:B------:R-:W-:Y:S02]  /*d970*/  CS2R R12, SRZ ;  /* 0x00000000000c7805 */ /* 0x000fe4000001ff00 */
[----:B------:R-:W-:Y:S02]  /*d980*/  CS2R R20, SRZ ;  /* 0x0000000000147805 */ /* 0x000fe4000001ff00 */
[----:B01-3--:R-:W-:Y:S02]  /*d990*/  CS2R R30, SRZ ;  /* 0x00000000001e7805 */ /* 0x00bfe4000001ff00 */
[----:B------:R-:W-:Y:S02]  /*d9a0*/  ISETP.GE.AND P0, PT, R7, R3, PT ;  /* 0x000000030700720c */ /* 0x000fe40003f06270 */
[----:B------:R-:W-:-:S02]  /*d9b0*/  CS2R R14, SRZ ;  /* 0x00000000000e7805 */ /* 0x000fc4000001ff00 */
[----:B------:R-:W-:Y:S02]  /*d9c0*/  CS2R R24, SRZ ;  /* 0x0000000000187805 */ /* 0x000fe4000001ff00 */
[----:B------:R-:W-:Y:S02]  /*d9d0*/  CS2R R32, SRZ ;  /* 0x0000000000207805 */ /* 0x000fe4000001ff00 */
[----:B-----5:R-:W-:-:S04]  /*d9e0*/  LEA.HI R6, R11, R11, RZ, 0x1 ;  /* 0x0000000b0b067211 */ /* 0x020fc800078f08ff */
[----:B------:R-:W-:Y:S02]  /*d9f0*/  LOP3.LUT R0, R6, 0xfffffffe, RZ, 0xc0, !PT ;  /* 0xfffffffe06007812 */ /* 0x000fe400078ec0ff */
[----:B------:R-:W-:-:S03]  /*da00*/  CS2R R6, SRZ ;  /* 0x0000000000067805 */ /* 0x000fc6000001ff00 */
[----:B------:R-:W-:-:S05]  /*da10*/  IMAD.IADD R0, R11, 0x1, -R0 ;  /* 0x000000010b007824 */ /* 0x000fca00078e0a00 */
[----:B------:R-:W-:Y:S01]  /*da20*/  SHF.L.U32 R0, R0, 0x1f, RZ ;  /* 0x0000001f00007819 */ /* 0x000fe200000006ff */
[----:B------:R-:W-:Y:S06]  /*da30*/  @P0 BRA `(.L_x_2774) ;  /* 0x0000000000c40947 */ /* 0x000fec0003800000 */
[----:B------:R-:W3:Y:S01]  /*da40*/  LDL R82, [R1+0x98] ;  /* 0x0000980001527983 */ /* 0x000ee20000100800 */
[----:B------:R-:W-:-:S03]  /*da50*/  ULDC UR4, c[0x0][0x3f4] ;  /* 0x0000fd0000047ab9 */ /* 0x000fc60000000800 */
[----:B------:R-:W3:Y:S04]  /*da60*/  LDL R79, [R1+0x94] ;  /* 0x00009400014f7983 */ /* 0x000ee80000100800 */
[----:B------:R-:W3:Y:S01]  /*da70*/  LDL R11, [R1+0x90] ;  /* 0x00009000010b7983 */ /* 0x000ee20000100800 */
[----:B------:R-:W-:Y:S02]  /*da80*/  ISETP.GE.AND P3, PT, R22, UR4, PT ;  /* 0x0000000416007c0c */ /* 0x000fe4000bf66270 */
[----:B------:R-:W-:Y:S02]  /*da90*/  CS2R R32, SRZ ;  /* 0x0000000000207805 */ /* 0x000fe4000001ff00 */
[----:B------:R-:W-:Y:S01]  /*daa0*/  ISETP.GE.AND P2, PT, R215, UR4, PT ;  /* 0x00000004d7007c0c */ /* 0x000fe2000bf46270 */
[----:B------:R-:W-:Y:S01]  /*dab0*/  ULDC.64 UR6, c[0x0][0x208] ;  /* 0x0000820000067ab9 */ /* 0x000fe20000000a00 */
[----:B------:R-:W-:-:S02]  /*dac0*/  ISETP.GE.AND P1, PT, R214, UR4, PT ;  /* 0x00000004d6007c0c */ /* 0x000fc4000bf26270 */
[----:B------:R-:W-:-:S05]  /*dad0*/  ISETP.GE.AND P0, PT, R217, UR4, PT ;  /* 0x00000004d9007c0c */ /* 0x000fca000bf06270 */
[C---:B------:R-:W-:Y:S01]  /*dae0*/  @!P3 IMAD.SHL.U32 R24, R22.reuse, 0x2, RZ ;  /* 0x000000021618b824 */ /* 0x040fe200078e00ff */
[----:B------:R-:W-:-:S03]  /*daf0*/  @!P3 SHF.L.U64.HI R4, R22, 0x1, R23 ;  /* 0x000000011604b819 */ /* 0x000fc60000010217 */
[----:B------:R-:W-:Y:S02]  /*db00*/  @!P2 IMAD.SHL.U32 R14, R215, 0x2, RZ ;  /* 0x00000002d70ea824 */ /* 0x000fe400078e00ff */
[----:B------:R-:W-:Y:S01]  /*db10*/  @!P1 IMAD.SHL.U32 R6, R214, 0x2, RZ ;  /* 0x00000002d6069824 */ /* 0x000fe200078e00ff */
[-C--:B----4-:R-:W-:Y:S01]  /*db20*/  @!P3 IADD3 R20, P5, R8, R24.reuse, RZ ;  /* 0x000000180814b210 */ /* 0x090fe20007fbe0ff */
[----:B------:R-:W-:Y:S01]  /*db30*/  @!P0 IMAD.SHL.U32 R30, R217, 0x2, RZ ;  /* 0x00000002d91e8824 */ /* 0x000fe200078e00ff */
[----:B------:R-:W-:Y:S02]  /*db40*/  @!P3 IADD3 R24, P4, R10, R24, RZ ;  /* 0x000000180a18b210 */ /* 0x000fe40007f9e0ff */
[-C--:B------:R-:W-:Y:S01]  /*db50*/  @!P2 IADD3 R12, P6, R8, R14.reuse, RZ ;  /* 0x0000000e080ca210 */ /* 0x080fe20007fde0ff */
[--C-:B--2---:R-:W-:Y:S01]  /*db60*/  @!P3 IMAD.X R21, R9, 0x1, R4.reuse, P5 ;  /* 0x000000010915b824 */ /* 0x104fe200028e0604 */
[----:B------:R-:W-:Y:S01]  /*db70*/  @!P2 IADD3 R14, P5, R10, R14, RZ ;  /* 0x0000000e0a0ea210 */ /* 0x000fe20007fbe0ff */
[----:B------:R-:W-:Y:S01]  /*db80*/  @!P3 IMAD.X R25, R78, 0x1, R4, P4 ;  /* 0x000000014e19b824 */ /* 0x000fe200020e0604 */
[----:B------:R-:W-:-:S04]  /*db90*/  @!P1 IADD3 R4, P4, R8, R6, RZ ;  /* 0x0000000608049210 */ /* 0x000fc80007f9e0ff */
[----:B------:R0:W5:Y:S02]  /*dba0*/  @!P3 LD.E.64 R32, desc[UR6][R24.64] ;  /* 0x000000061820b980 */ /* 0x000164000c101b00 */
[----:B0-----:R-:W-:Y:S02]  /*dbb0*/  CS2R R24, SRZ ;  /* 0x0000000000187805 */ /* 0x001fe4000001ff00 */
[----:B---3--:R-:W-:Y:S02]  /*dbc0*/  @!P2 SHF.L.U64.HI R5, R215, 0x1, R82 ;  /* 0x00000001d705a819 */ /* 0x008fe40000010252 */
[----:B------:R-:W-:-:S03]  /*dbd0*/  @!P1 SHF.L.U64.HI R7, R214, 0x1, R79 ;  /* 0x00000001d6079819 */ /* 0x000fc6000001024f */
[C-C-:B------:R-:W-:Y:S01]  /*dbe0*/  @!P2 IMAD.X R13, R9.reuse, 0x1, R5.reuse, P6 ;  /* 0x00000001090da824 */ /* 0x140fe200030e0605 */
[----:B------:R-:W-:Y:S01]  /*dbf0*/  @!P1 IADD3 R6, P6, R10, R6, RZ ;  /* 0x000000060a069210 */ /* 0x000fe20007fde0ff */
[----:B------:R-:W-:Y:S01]  /*dc00*/  @!P2 IMAD.X R15, R78, 0x1, R5, P5 ;  /* 0x000000014e0fa824 */ /* 0x000fe200028e0605 */
[-C--:B------:R-:W-:Y:S01]  /*dc10*/  @!P0 IADD3 R8, P5, R8, R30.reuse, RZ ;  /* 0x0000001e08088210 */ /* 0x080fe20007fbe0ff */
[--C-:B------:R-:W-:Y:S01]  /*dc20*/  @!P1 IMAD.X R5, R9, 0x1, R7.reuse, P4 ;  /* 0x0000000109059824 */ /* 0x100fe200020e0607 */
[----:B------:R-:W-:Y:S02]  /*dc30*/  @!P0 IADD3 R10, P4, R10, R30, RZ ;  /* 0x0000001e0a0a8210 */ /* 0x000fe40007f9e0ff */
[----:B------:R-:W-:Y:S01]  /*dc40*/  CS2R R30, SRZ ;  /* 0x00000000001e7805 */ /* 0x000fe2000001ff00 */
[----:B------:R-:W5:Y:S01]  /*dc50*/  @!P2 LD.E.64 R24, desc[UR6][R14.64] ;  /* 0x000000060e18a980 */ /* 0x000f62000c101b00 */
[----:B------:R-:W-:Y:S01]  /*dc60*/  @!P1 IMAD.X R7, R78, 0x1, R7, P6 ;  /* 0x000000014e079824 */ /* 0x000fe200030e0607 */
[----:B------:R-:W-:-:S03]  /*dc70*/  @!P0 SHF.L.U64.HI R11, R217, 0x1, R11 ;  /* 0x00000001d90b8819 */ /* 0x000fc6000001020b */
[----:B------:R0:W5:Y:S02]  /*dc80*/  @!P3 LD.E.64 R30, desc[UR6][R20.64] ;  /* 0x00000006141eb980 */ /* 0x000164000c101b00 */
[--C-:B------:R-:W-:Y:S02]  /*dc90*/  @!P0 IMAD.X R9, R9, 0x1, R11.reuse, P5 ;  /* 0x0000000109098824 */ /* 0x100fe400028e060b */
[----:B------:R-:W-:Y:S01]  /*dca0*/  @!P0 IMAD.X R11, R78, 0x1, R11, P4 ;  /* 0x000000014e0b8824 */ /* 0x000fe200020e060b */
[----:B0-----:R-:W-:Y:S02]  /*dcb0*/  CS2R R20, SRZ ;  /* 0x0000000000147805 */ /* 0x001fe4000001ff00 */
[----:B------:R-:W-:-:S04]  /*dcc0*/  CS2R R14, SRZ ;  /* 0x00000000000e7805 */ /* 0x000fc8000001ff00 */
[----:B------:R0:W5:Y:S04]  /*dcd0*/  @!P2 LD.E.64 R20, desc[UR6][R12.64] ;  /* 0x000000060c14a980 */ /* 0x000168000c101b00 */
[----:B------:R1:W5:Y:S01]  /*dce0*/  @!P1 LD.E.64 R14, desc[UR6][R6.64] ;  /* 0x00000006060e9980 */ /* 0x000362000c101b00 */
[----:B0-----:R-:W-:Y:S02]  /*dcf0*/  CS2R R12, SRZ ;  /* 0x00000000000c7805 */ /* 0x001fe4000001ff00 */
[----:B-1----:R-:W-:-:S04]  /*dd00*/  CS2R R6, SRZ ;  /* 0x0000000000067805 */ /* 0x002fc8000001ff00 */
[----:B------:R0:W5:Y:S04]  /*dd10*/  @!P1 LD.E.64 R12, desc[UR6][R4.64] ;  /* 0x00000006040c9980 */ /* 0x000168000c101b00 */
[----:B------:R1:W5:Y:S01]  /*dd20*/  @!P0 LD.E.64 R6, desc[UR6][R10.64] ;  /* 0x000000060a068980 */ /* 0x000362000c101b00 */
[----:B0-----:R-:W-:-:S06]  /*dd30*/  CS2R R4, SRZ ;  /* 0x0000000000047805 */ /* 0x001fcc000001ff00 */
[----:B------:R1:W5:Y:S02]  /*dd40*/  @!P0 LD.E.64 R4, desc[UR6][R8.64] ;  /* 0x0000000608048980 */ /* 0x000364000c101b00 */
.L_x_2774:
[----:B------:R-:W-:Y:S05]  /*dd50*/  BSYNC B1 ;  /* 0x0000000000017941 */ /* 0x000fea0003800000 */
.L_x_2773:
[----:B------:R-:W0:Y:S01]  /*dd60*/  SYNCS.PHASECHK.TRANS64.TRYWAIT P0, [R16+URZ+0x38800], R0 ;  /* 0x03880000100075a7 */ /* 0x000e22000800017f */
[----:B-12--5:R-:W-:Y:S01]  /*dd70*/  IMAD.MOV.U32 R9, RZ, RZ, R4 ;  /* 0x000000ffff097224 */ /* 0x026fe200078e0004 */
[----:B------:R-:W-:Y:S01]  /*dd80*/  BSSY B1, `(.L_x_2775) ;  /* 0x000000d000017945 */ /* 0x000fe20003800000 */
[----:B----4-:R-:W-:Y:S02]  /*dd90*/  IMAD.MOV.U32 R8, RZ, RZ, R5 ;  /* 0x000000ffff087224 */ /* 0x010fe400078e0005 */
[----:B------:R-:W-:Y:S02]  /*dda0*/  IMAD.MOV.U32 R11, RZ, RZ, R12 ;  /* 0x000000ffff0b7224 */ /* 0x000fe400078e000c */
[----:B------:R-:W-:Y:S01]  /*ddb0*/  IMAD.MOV.U32 R10, RZ, RZ, R13 ;  /* 0x000000ffff0a7224 */ /* 0x000fe200078e000d */
[----:B------:R-:W-:Y:S01]  /*ddc0*/  PRMT R78, R9, 0x5410, R8 ;  /* 0x00005410094e7816 */ /* 0x000fe20000000008 */
[----:B------:R-:W-:Y:S02]  /*ddd0*/  IMAD.MOV.U32 R9, RZ, RZ, R20 ;  /* 0x000000ffff097224 */ /* 0x000fe400078e0014 */
[----:B------:R-:W-:Y:S01]  /*dde0*/  IMAD.MOV.U32 R8, RZ, RZ, R21 ;  /* 0x000000ffff087224 */ /* 0x000fe200078e0015 */
[----:B------:R-:W-:-:S04]  /*ddf0*/  PRMT R82, R11, 0x5410, R10 ;  /* 0x000054100b527816 */ /* 0x000fc8000000000a */
[----:B------:R-:W-:Y:S01]  /*de00*/  PRMT R87, R9, 0x5410, R8 ;  /* 0x0000541009577816 */ /* 0x000fe20000000008 */
[----:B------:R-:W-:Y:S02]  /*de10*/  IMAD.MOV.U32 R9, RZ, RZ, R30 ;  /* 0x000000ffff097224 */ /* 0x000fe400078e001e */
[----:B------:R-:W-:-:S05]  /*de20*/  IMAD.MOV.U32 R8, RZ, RZ, R31 ;  /* 0x000000ffff087224 */ /* 0x000fca00078e001f */
[----:B------:R-:W-:Y:S01]  /*de30*/  PRMT R98, R8, 0x5410, R9 ;  /* 0x0000541008627816 */ /* 0x000fe20000000009 */
[----:B0-----:R-:W-:Y:S06]  /*de40*/  @!P0 BRA `(.L_x_2776) ;  /* 0x0000027400c48947 */ /* 0x001fec0003800000 */
.L_x_3107:
[----:B------:R-:W-:Y:S05]  /*de50*/  BSYNC B1 ;  /* 0x0000000000017941 */ /* 0x000fea0003800000 */
.L_x_2775:
[----:B------:R-:W-:Y:S01]  /*de60*/  IMAD.MOV.U32 R8, RZ, RZ, R6 ;  /* 0x000000ffff087224 */ /* 0x000fe200078e0006 */
[----:B------:R-:W-:Y:S01]  /*de70*/  BSSY B1, `(.L_x_2777) ;  /* 0x00000d6000017945 */ /* 0x000fe20003800000 */
[----:B0-----:R-:W-:-:S05]  /*de80*/  IMAD.MOV.U32 R0, RZ, RZ, R7 ;  /* 0x000000ffff007224 */ /* 0x001fca00078e0007 */
[----:B------:R-:W-:Y:S01]  /*de90*/  PRMT R79, R8, 0x5410, R0 ;  /* 0x00005410084f7816 */ /* 0x000fe20000000000 */
[----:B------:R-:W-:Y:S02]  /*dea0*/  IMAD.MOV.U32 R8, RZ, RZ, R14 ;  /* 0x000000ffff087224 */ /* 0x000fe400078e000e */
[----:B------:R-:W-:-:S05]  /*deb0*/  IMAD.MOV.U32 R0, RZ, RZ, R15 ;  /* 0x000000ffff007224 */ /* 0x000fca00078e000f */
[----:B------:R-:W-:Y:S01]  /*dec0*/  PRMT R83, R8, 0x5410, R0 ;  /* 0x0000541008537816 */ /* 0x000fe20000000000 */
[----:B------:R-:W-:Y:S01]  /*ded0*/  IMAD.MOV.U32 R8, RZ, RZ, R24 ;  /* 0x000000ffff087224 */ /* 0x000fe200078e0018 */
[----:B------:R-:W-:Y:S01]  /*dee0*/  VIADDMNMX R0, R3, -R230, 0x80, PT ;  /* 0x0000008003007446 */ /* 0x000fe200038009e6 */
[----:B------:R-:W-:-:S03]  /*def0*/  IMAD.MOV.U32 R3, RZ, RZ, R25 ;  /* 0x000000ffff037224 */ /* 0x000fc600078e0019 */
[----:B------:R-:W-:Y:S02]  /*df00*/  ISETP.GE.AND P0, PT, R212, R0, PT ;  /* 0x00000000d400720c */ /* 0x000fe40003f06270 */
[----:B------:R-:W-:Y:S01]  /*df10*/  PRMT R94, R8, 0x5410, R3 ;  /* 0x00005410085e7816 */ /* 0x000fe20000000003 */
[----:B------:R-:W-:Y:S02]  /*df20*/  IMAD.MOV.U32 R8, RZ, RZ, R32 ;  /* 0x000000ffff087224 */ /* 0x000fe400078e0020 */
[----:B------:R-:W-:-:S05]  /*df30*/  IMAD.MOV.U32 R3, RZ, RZ, R33 ;  /* 0x000000ffff037224 */ /* 0x000fca00078e0021 */
[----:B------:R-:W-:-:S03]  /*df40*/  PRMT R103, R8, 0x5410, R3 ;  /* 0x0000541008677816 */ /* 0x000fc60000000003 */
[----:B------:R-:W-:Y:S05]  /*df50*/  @P0 BRA `(.L_x_2778) ;  /* 0x0000000c001c0947 */ /* 0x000fea0003800000 */
[----:B------:R-:W0:Y:S01]  /*df60*/  LDC R3, c[0x0][0x3f4] ;  /* 0x0000fd00ff037b82 */ /* 0x000e220000000800 */
[----:B------:R-:W-:Y:S01]  /*df70*/  BSSY B2, `(.L_x_2779) ;  /* 0x0000034000027945 */ /* 0x000fe20003800000 */
[-C--:B0-----:R-:W-:Y:S02]  /*df80*/  ISETP.GE.AND P0, PT, R22, R3.reuse, PT ;  /* 0x000000031600720c */ /* 0x081fe40003f06270 */
[-C--:B------:R-:W-:Y:S02]  /*df90*/  ISETP.GE.AND P1, PT, R215, R3.reuse, PT ;  /* 0x00000003d700720c */ /* 0x080fe40003f26270 */
[-C--:B------:R-:W-:Y:S02]  /*dfa0*/  ISETP.GE.AND P2, PT, R214, R3.reuse, PT ;  /* 0x00000003d600720c */ /* 0x080fe40003f46270 */
[----:B------:R-:W-:-:S07]  /*dfb0*/  ISETP.GE.AND P3, PT, R217, R3, PT ;  /* 0x00000003d900720c */ /* 0x000fce0003f66270 */
[----:B------:R-:W-:Y:S06]  /*dfc0*/  @P0 BRA `(.L_x_2780) ;  /* 0x0000000000b80947 */ /* 0x000fec0003800000 */
[----:B------:R-:W0:Y:S01]  /*dfd0*/  LDS.128 R8, [R229] ;  /* 0x00000000e5087984 */ /* 0x000e220000000c00 */
[----:B------:R-:W-:Y:S02]  /*dfe0*/  SHF.R.U32.HI R88, RZ, 0x10, R75 ;  /* 0x00000010ff587819 */ /* 0x000fe4000001164b */
[----:B------:R-:W-:Y:S02]  /*dff0*/  SHF.R.U32.HI R89, RZ, 0x10, R77 ;  /* 0x00000010ff597819 */ /* 0x000fe4000001164d */
[C---:B------:R-:W-:Y:S02]  /*e000*/  PRMT R88, R95.reuse, 0x5432, R88 ;  /* 0x000054325f587816 */ /* 0x040fe40000000058 */
[----:B------:R-:W-:Y:S02]  /*e010*/  PRMT R89, R95, 0x5410, R89 ;  /* 0x000054105f597816 */ /* 0x000fe40000000059 */
[----:B------:R-:W-:Y:S01]  /*e020*/  SHF.R.U64 R75, R74, 0x10, R75 ;  /* 0x000000104a4b7819 */ /* 0x000fe2000000124b */
[----:B------:R-:W-:Y:S01]  /*e030*/  IMAD.U32 R96, R88, 0x10000, RZ ;  /* 0x0001000058607824 */ /* 0x000fe200078e00ff */
[----:B------:R-:W-:Y:S01]  /*e040*/  SHF.R.U64 R76, R76, 0x10, R77 ;  /* 0x000000104c4c7819 */ /* 0x000fe2000000124d */
[C---:B------:R-:W-:Y:S01]  /*e050*/  IMAD.U32 R3, R89.reuse, 0x10000, RZ ;  /* 0x0001000059037824 */ /* 0x040fe200078e00ff */
[----:B------:R-:W-:-:S02]  /*e060*/  LOP3.LUT R74, R89, 0xffff0000, RZ, 0xc0, !PT ;  /* 0xffff0000594a7812 */ /* 0x000fc400078ec0ff */
[----:B------:R-:W-:Y:S02]  /*e070*/  LOP3.LUT R88, R88, 0xffff0000, RZ, 0xc0, !PT ;  /* 0xffff000058587812 */ /* 0x000fe400078ec0ff */
[C---:B------:R-:W-:Y:S02]  /*e080*/  PRMT R76, R114.reuse, 0x5432, R76 ;  /* 0x00005432724c7816 */ /* 0x040fe4000000004c */
[----:B------:R-:W-:Y:S02]  /*e090*/  PRMT R75, R114, 0x5410, R75 ;  /* 0x00005410724b7816 */ /* 0x000fe4000000004b */
[C---:B0-----:R-:W-:Y:S01]  /*e0a0*/  LOP3.LUT R97, R10.reuse, 0xffff0000, RZ, 0xc0, !PT ;  /* 0xffff00000a617812 */ /* 0x041fe200078ec0ff */
[----:B------:R-:W-:Y:S01]  /*e0b0*/  IMAD.U32 R95, R10, 0x10000, RZ ;  /* 0x000100000a5f7824 */ /* 0x000fe200078e00ff */
[C---:B------:R-:W-:Y:S01]  /*e0c0*/  LOP3.LUT R77, R11.reuse, 0xffff0000, RZ, 0xc0, !PT ;  /* 0xffff00000b4d7812 */ /* 0x040fe200078ec0ff */
[----:B------:R-:W-:Y:S02]  /*e0d0*/  IMAD.U32 R89, R11, 0x10000, RZ ;  /* 0x000100000b597824 */ /* 0x000fe400078e00ff */
[CC--:B------:R-:W-:Y:S01]  /*e0e0*/  FMUL.FTZ R10, R97.reuse, R3.reuse ;  /* 0x00000003610a7220 */ /* 0x0c0fe20000410000 */
[----:B------:R-:W-:Y:S01]  /*e0f0*/  FMUL.FTZ R97, R97, R96 ;  /* 0x0000006061617220 */ /* 0x000fe20000410000 */
[C---:B------:R-:W-:Y:S01]  /*e100*/  FMUL.FTZ R11, R77.reuse, R74 ;  /* 0x0000004a4d0b7220 */ /* 0x040fe20000410000 */
[----:B------:R-:W-:Y:S01]  /*e110*/  FMUL.FTZ R77, R77, R88 ;  /* 0x000000584d4d7220 */ /* 0x000fe20000410000 */
[C---:B------:R-:W-:Y:S01]  /*e120*/  FFMA.FTZ R10, R95.reuse, R96, -R10 ;  /* 0x000000605f0a7223 */ /* 0x040fe2000001080a */
[----:B------:R-:W-:Y:S01]  /*e130*/  FFMA.FTZ R3, R95, R3, R97 ;  /* 0x000000035f037223 */ /* 0x000fe20000010061 */
[----:B------:R-:W-:Y:S01]  /*e140*/  LOP3.LUT R95, R8, 0xffff0000, RZ, 0xc0, !PT ;  /* 0xffff0000085f7812 */ /* 0x000fe200078ec0ff */
[C---:B------:R-:W-:Y:S01]  /*e150*/  FFMA.FTZ R74, R89.reuse, R74, R77 ;  /* 0x0000004a594a7223 */ /* 0x040fe2000001004d */
[----:B------:R-:W-:Y:S01]  /*e160*/  FFMA.FTZ R11, R89, R88, -R11 ;  /* 0x00000058590b7223 */ /* 0x000fe2000001080b */
[C---:B------:R-:W-:Y:S01]  /*e170*/  IMAD.U32 R77, R76.reuse, 0x10000, RZ ;  /* 0x000100004c4d7824 */ /* 0x040fe200078e00ff */
[----:B------:R-:W-:Y:S01]  /*e180*/  LOP3.LUT R76, R76, 0xffff0000, RZ, 0xc0, !PT ;  /* 0xffff00004c4c7812 */ /* 0x000fe200078ec0ff */
[C---:B------:R-:W-:Y:S01]  /*e190*/  IMAD.U32 R88, R75.reuse, 0x10000, RZ ;  /* 0x000100004b587824 */ /* 0x040fe200078e00ff */
[----:B------:R-:W-:Y:S01]  /*e1a0*/  LOP3.LUT R75, R75, 0xffff0000, RZ, 0xc0, !PT ;  /* 0xffff00004b4b7812 */ /* 0x000fe200078ec0ff */
[----:B------:R-:W-:-:S02]  /*e1b0*/  IMAD.U32 R8, R8, 0x10000, RZ ;  /* 0x0001000008087824 */ /* 0x000fc400078e00ff */
[CC--:B------:R-:W-:Y:S01]  /*e1c0*/  FMUL.FTZ R89, R95.reuse, R77.reuse ;  /* 0x0000004d5f597220 */ /* 0x0c0fe20000410000 */
        /* <DEDUP_REMOVED lines=14> */
.L_x_2780:
[----:B------:R-:W-:Y:S05]  /*e2b0*/  BSYNC B2 ;  /* 0x0000000000027941 */ /* 0x000fea0003800000 */
.L_x_2779:
[----:B------:R-:W-:Y:S04]  /*e2c0*/  BSSY B2, `(.L_x_2781) ;  /* 0x0000030000027945 */ /* 0x000fe80003800000 */
[----:B------:R-:W-:Y:S05]  /*e2d0*/  @P1 BRA `(.L_x_2782) ;  /* 0x0000000000b81947 */ /* 0x000fea0003800000 */
[----:B0-----:R-:W0:Y:S01]  /*e2e0*/  LDS.128 R8, [R229+0x4000] ;  /* 0x00400000e5087984 */ /* 0x001e220000000c00 */
[----:B------:R-:W-:Y:S02]  /*e2f0*/  SHF.R.U32.HI R3, RZ, 0x10, R71 ;  /* 0x00000010ff037819 */ /* 0x000fe40000011647 */
[----:B------:R-:W-:Y:S02]  /*e300*/  SHF.R.U32.HI R74, RZ, 0x10, R73 ;  /* 0x00000010ff4a7819 */ /* 0x000fe40000011649 */
[C---:B------:R-:W-:Y:S02]  /*e310*/  PRMT R3, R113.reuse, 0x5410, R3 ;  /* 0x0000541071037816 */ /* 0x040fe40000000003 */
[----:B------:R-:W-:Y:S02]  /*e320*/  PRMT R74, R113, 0x5432, R74 ;  /* 0x00005432714a7816 */ /* 0x000fe4000000004a */
[----:B------:R-:W-:Y:S01]  /*e330*/  SHF.R.U64 R70, R70, 0x10, R71 ;  /* 0x0000001046467819 */ /* 0x000fe20000001247 */
[C---:B------:R-:W-:Y:S01]  /*e340*/  IMAD.U32 R76, R3.reuse, 0x10000, RZ ;  /* 0x00010000034c7824 */ /* 0x040fe200078e00ff */
[----:B------:R-:W-:Y:S01]  /*e350*/  SHF.R.U64 R71, R72, 0x10, R73 ;  /* 0x0000001048477819 */ /* 0x000fe20000001249 */
[----:B------:R-:W-:Y:S01]  /*e360*/  IMAD.U32 R75, R74, 0x10000, RZ ;  /* 0x000100004a4b7824 */ /* 0x000fe200078e00ff */
        /* <DEDUP_REMOVED lines=36> */
[----:B------:R1:W-:Y:S02]  /*e5b0*/  STS.128 [R229+0x4000], R8 ;  /* 0x00400008e5007388 */ /* 0x0003e40000000c00 */
.L_x_2782:
[----:B------:R-:W-:Y:S05]  /*e5c0*/  BSYNC B2 ;  /* 0x0000000000027941 */ /* 0x000fea0003800000 */
.L_x_2781:
[----:B------:R-:W-:Y:S04]  /*e5d0*/  BSSY B2, `(.L_x_2783) ;  /* 0x0000030000027945 */ /* 0x000fe80003800000 */
[----:B------:R-:W-:Y:S05]  /*e5e0*/  @P2 BRA `(.L_x_2784) ;  /* 0x0000000000b82947 */ /* 0x000fea0003800000 */
[----:B01----:R-:W0:Y:S01]  /*e5f0*/  LDS.128 R8, [R229+0x8000] ;  /* 0x00800000e5087984 */ /* 0x003e220000000c00 */
[----:B------:R-:W-:Y:S02]  /*e600*/  SHF.R.U64 R3, R66, 0x10, R67 ;  /* 0x0000001042037819 */ /* 0x000fe40000001243 */
[----:B------:R-:W-:Y:S02]  /*e610*/  SHF.R.U32.HI R66, RZ, 0x10, R69 ;  /* 0x00000010ff427819 */ /* 0x000fe40000011645 */
[----:B------:R-:W-:Y:S02]  /*e620*/  SHF.R.U32.HI R70, RZ, 0x10, R67 ;  /* 0x00000010ff467819 */ /* 0x000fe40000011643 */
[----:B------:R-:W-:Y:S02]  /*e630*/  PRMT R66, R110, 0x5410, R66 ;  /* 0x000054106e427816 */ /* 0x000fe40000000042 */
[----:B------:R-:W-:Y:S02]  /*e640*/  SHF.R.U64 R67, R68, 0x10, R69 ;  /* 0x0000001044437819 */ /* 0x000fe40000001245 */
[C---:B------:R-:W-:Y:S01]  /*e650*/  PRMT R70, R111.reuse, 0x5410, R70 ;  /* 0x000054106f467816 */ /* 0x040fe20000000046 */
[----:B------:R-:W-:Y:S01]  /*e660*/  IMAD.U32 R71, R66, 0x10000, RZ ;  /* 0x0001000042477824 */ /* 0x000fe200078e00ff */
[----:B------:R-:W-:-:S02]  /*e670*/  PRMT R69, R111, 0x5432, R3 ;  /* 0x000054326f457816 */ /* 0x000fc40000000003 */
[----:B------:R-:W-:Y:S01]  /*e680*/  LOP3.LUT R66, R66, 0xffff0000, RZ, 0xc0, !PT ;  /* 0xffff000042427812 */ /* 0x000fe200078ec0ff */
[----:B------:R-:W-:Y:S01]  /*e690*/  IMAD.U32 R74, R70, 0x10000, RZ ;  /* 0x00010000464a7824 */ /* 0x000fe200078e00ff */
[----:B------:R-:W-:Y:S02]  /*e6a0*/  PRMT R67, R110, 0x5432, R67 ;  /* 0x000054326e437816 */ /* 0x000fe40000000043 */
[----:B------:R-:W-:Y:S02]  /*e6b0*/  LOP3.LUT R70, R70, 0xffff0000, RZ, 0xc0, !PT ;  /* 0xffff000046467812 */ /* 0x000fe400078ec0ff */
[C---:B0-----:R-:W-:Y:S01]  /*e6c0*/  LOP3.LUT R68, R10.reuse, 0xffff0000, RZ, 0xc0, !PT ;  /* 0xffff00000a447812 */ /* 0x041fe200078ec0ff */
[----:B------:R-:W-:Y:S02]  /*e6d0*/  IMAD.U32 R3, R10, 0x10000, RZ ;  /* 0x000100000a037824 */ /* 0x000fe400078e00ff */
[C---:B------:R-:W-:Y:S01]  /*e6e0*/  IMAD.U32 R10, R11.reuse, 0x10000, RZ ;  /* 0x000100000b0a7824 */ /* 0x040fe200078e00ff */
[----:B------:R-:W-:Y:S01]  /*e6f0*/  LOP3.LUT R11, R11, 0xffff0000, RZ, 0xc0, !PT ;  /* 0xffff00000b0b7812 */ /* 0x000fe200078ec0ff */
[CC--:B------:R-:W-:Y:S01]  /*e700*/  FMUL.FTZ R75, R68.reuse, R71.reuse ;  /* 0x00000047444b7220 */ /* 0x0c0fe20000410000 */
[-C--:B------:R-:W-:Y:S01]  /*e710*/  FMUL.FTZ R68, R68, R74.reuse ;  /* 0x0000004a44447220 */ /* 0x080fe20000410000 */
[C---:B------:R-:W-:Y:S01]  /*e720*/  IMAD.U32 R73, R8.reuse, 0x10000, RZ ;  /* 0x0001000008497824 */ /* 0x040fe200078e00ff */
[----:B------:R-:W-:Y:S01]  /*e730*/  LOP3.LUT R8, R8, 0xffff0000, RZ, 0xc0, !PT ;  /* 0xffff000008087812 */ /* 0x000fe200078ec0ff */
[----:B------:R-:W-:Y:S01]  /*e740*/  FFMA.FTZ R75, R3, R74, -R75 ;  /* 0x0000004a034b7223 */ /* 0x000fe2000001084b */
[----:B------:R-:W-:Y:S01]  /*e750*/  FMUL.FTZ R74, R11, R66 ;  /* 0x000000420b4a7220 */ /* 0x000fe20000410000 */
[----:B------:R-:W-:Y:S01]  /*e760*/  FFMA.FTZ R68, R3, R71, R68 ;  /* 0x0000004703447223 */ /* 0x000fe20000010044 */
[----:B------:R-:W-:-:S02]  /*e770*/  IMAD.U32 R72, R9, 0x10000, RZ ;  /* 0x0001000009487824 */ /* 0x000fc400078e00ff */
[-C--:B------:R-:W-:Y:S01]  /*e780*/  FMUL.FTZ R11, R11, R70.reuse ;  /* 0x000000460b0b7220 */ /* 0x080fe20000410000 */
[C---:B------:R-:W-:Y:S01]  /*e790*/  FFMA.FTZ R74, R10.reuse, R70, -R74 ;  /* 0x000000460a4a7223 */ /* 0x040fe2000001084a */
        /* <DEDUP_REMOVED lines=8> */
[----:B------:R-:W-:Y:S01]  /*e820*/  FMUL.FTZ R8, R9, R67 ;  /* 0x0000004309087220 */ /* 0x000fe20000410000 */
[----:B------:R-:W-:Y:S01]  /*e830*/  F2FP.BF16.F32.PACK_AB R11, R11, R74 ;  /* 0x0000004a0b0b723e */ /* 0x000fe200000010ff */
[----:B------:R-:W-:Y:S01]  /*e840*/  FMUL.FTZ R9, R9, R69 ;  /* 0x0000004509097220 */ /* 0x000fe20000410000 */
[C---:B------:R-:W-:Y:S01]  /*e850*/  FFMA.FTZ R70, R73.reuse, R70, -R10 ;  /* 0x0000004649467223 */ /* 0x040fe2000001080a */
[----:B------:R-:W-:Y:S01]  /*e860*/  FFMA.FTZ R66, R73, R3, R66 ;  /* 0x0000000349427223 */ /* 0x000fe20000010042 */
[C---:B------:R-:W-:Y:S01]  /*e870*/  FFMA.FTZ R69, R72.reuse, R69, -R8 ;  /* 0x0000004548457223 */ /* 0x040fe20000010808 */
[----:B------:R-:W-:Y:S01]  /*e880*/  FFMA.FTZ R9, R72, R67, R9 ;  /* 0x0000004348097223 */ /* 0x000fe20000010009 */
[----:B------:R-:W-:-:S02]  /*e890*/  F2FP.BF16.F32.PACK_AB R10, R68, R75 ;  /* 0x0000004b440a723e */ /* 0x000fc400000010ff */
[----:B------:R-:W-:Y:S02]  /*e8a0*/  F2FP.BF16.F32.PACK_AB R8, R66, R70 ;  /* 0x000000464208723e */ /* 0x000fe400000010ff */
[----:B------:R-:W-:-:S05]  /*e8b0*/  F2FP.BF16.F32.PACK_AB R9, R9, R69 ;  /* 0x000000450909723e */ /* 0x000fca00000010ff */
[----:B------:R2:W-:Y:S02]  /*e8c0*/  STS.128 [R229+0x8000], R8 ;  /* 0x00800008e5007388 */ /* 0x0005e40000000c00 */
.L_x_2784:
[----:B------:R-:W-:Y:S05]  /*e8d0*/  BSYNC B2 ;  /* 0x0000000000027941 */ /* 0x000fea0003800000 */
.L_x_2783:
[----:B------:R-:W-:Y:S05]  /*e8e0*/  @P3 BRA `(.L_x_2778) ;  /* 0x0000000000b83947 */ /* 0x000fea0003800000 */
[----:B012---:R-:W0:Y:S01]  /*e8f0*/  LDS.128 R8, [R229+0xc000] ;  /* 0x00c00000e5087984 */ /* 0x007e220000000c00 */
        /* <DEDUP_REMOVED lines=11> */
[----:B0-----:R-:W-:Y:S01]  /*e9b0*/  LOP3.LUT R66, R10, 0xffff0000, RZ, 0xc0, !PT ;  /* 0xffff00000a427812 */ /* 0x001fe200078ec0ff */
        /* <DEDUP_REMOVED lines=33> */
.L_x_2778:
[----:B------:R-:W-:Y:S05]  /*ebd0*/  BSYNC B1 ;  /* 0x0000000000017941 */ /* 0x000fea0003800000 */
.L_x_2777:
[----:B------:R-:W-:Y:S01]  /*ebe0*/  VIADD R3, R212, 0x20 ;  /* 0x00000020d4037836 */ /* 0x000fe20000000000 */
[----:B------:R-:W-:Y:S04]  /*ebf0*/  BSSY B1, `(.L_x_2785) ;  /* 0x00000ca000017945 */ /* 0x000fe80003800000 */
[----:B------:R-:W-:-:S13]  /*ec00*/  ISETP.GE.AND P0, PT, R3, R0, PT ;  /* 0x000000000300720c */ /* 0x000fda0003f06270 */
[----:B------:R-:W-:Y:S05]  /*ec10*/  @P0 BRA `(.L_x_2786) ;  /* 0x0000000c001c0947 */ /* 0x000fea0003800000 */
[----:B------:R-:W4:Y:S01]  /*ec20*/  LDC R3, c[0x0][0x3f4] ;  /* 0x0000fd00ff037b82 */ /* 0x000f220000000800 */
[----:B------:R-:W-:Y:S01]  /*ec30*/  BSSY B2, `(.L_x_2787) ;  /* 0x0000034000027945 */ /* 0x000fe20003800000 */
[-C--:B----4-:R-:W-:Y:S02]  /*ec40*/  ISETP.GE.AND P0, PT, R22, R3.reuse, PT ;  /* 0x000000031600720c */ /* 0x090fe40003f06270 */
[-C--:B------:R-:W-:Y:S02]  /*ec50*/  ISETP.GE.AND P1, PT, R215, R3.reuse, PT ;  /* 0x00000003d700720c */ /* 0x080fe40003f26270 */
[-C--:B------:R-:W-:Y:S02]  /*ec60*/  ISETP.GE.AND P2, PT, R214, R3.reuse, PT ;  /* 0x00000003d600720c */ /* 0x080fe40003f46270 */
[----:B------:R-:W-:-:S07]  /*ec70*/  ISETP.GE.AND P3, PT, R217, R3, PT ;  /* 0x00000003d900720c */ /* 0x000fce0003f66270 */
[----:B------:R-:W-:Y:S06]  /*ec80*/  @P0 BRA `(.L_x_2788) ;  /* 0x0000000000b80947 */ /* 0x000fec0003800000 */
[----:B0123--:R-:W0:Y:S01]  /*ec90*/  LDS.128 R8, [R229+0x1000] ;  /* 0x00100000e5087984 */ /* 0x00fe220000000c00 */
        /* <DEDUP_REMOVED lines=9> */
[----:B------:R-:W-:Y:S02]  /*ed30*/  LOP3.LUT R107, R107, 0xffff0000, RZ, 0xc0, !PT ;  /* 0xffff00006b6b7812 */ /* 0x000fe400078ec0ff */
[----:B0-----:R-:W-:Y:S01]  /*ed40*/  LOP3.LUT R60, R10, 0xffff0000, RZ, 0xc0, !PT ;  /* 0xffff00000a3c7812 */ /* 0x001fe200078ec0ff */
[C---:B------:R-:W-:Y:S01]  /*ed50*/  IMAD.U32 R63, R8.reuse, 0x10000, RZ ;  /* 0x00010000083f7824 */ /* 0x040fe200078e00ff */
[----:B------:R-:W-:Y:S01]  /*ed60*/  LOP3.LUT R61, R8, 0xffff0000, RZ, 0xc0, !PT ;  /* 0xffff0000083d7812 */ /* 0x000fe200078ec0ff */
[----:B------:R-:W-:Y:S02]  /*ed70*/  IMAD.U32 R59, R10, 0x10000, RZ ;  /* 0x000100000a3b7824 */ /* 0x000fe400078e00ff */
[C---:B------:R-:W-:Y:S01]  /*ed80*/  IMAD.U32 R8, R106.reuse, 0x10000, RZ ;  /* 0x000100006a087824 */ /* 0x040fe200078e00ff */
[----:B------:R-:W-:Y:S01]  /*ed90*/  LOP3.LUT R106, R106, 0xffff0000, RZ, 0xc0, !PT ;  /* 0xffff00006a6a7812 */ /* 0x000fe200078ec0ff */
[C---:B------:R-:W-:Y:S01]  /*eda0*/  IMAD.U32 R10, R11.reuse, 0x10000, RZ ;  /* 0x000100000b0a7824 */ /* 0x040fe200078e00ff */
[----:B------:R-:W-:Y:S01]  /*edb0*/  LOP3.LUT R11, R11, 0xffff0000, RZ, 0xc0, !PT ;  /* 0xffff00000b0b7812 */ /* 0x000fe200078ec0ff */
[C---:B------:R-:W-:Y:S01]  /*edc0*/  FMUL.FTZ R65, R60.reuse, R64 ;  /* 0x000000403c417220 */ /* 0x040fe20000410000 */
[-C--:B------:R-:W-:Y:S01]  /*edd0*/  FMUL.FTZ R60, R60, R8.reuse ;  /* 0x000000083c3c7220 */ /* 0x080fe20000410000 */
[C---:B------:R-:W-:Y:S01]  /*ede0*/  IMAD.U32 R62, R9.reuse, 0x10000, RZ ;  /* 0x00010000093e7824 */ /* 0x040fe200078e00ff */
[----:B------:R-:W-:Y:S01]  /*edf0*/  LOP3.LUT R9, R9, 0xffff0000, RZ, 0xc0, !PT ;  /* 0xffff000009097812 */ /* 0x000fe200078ec0ff */
[-C--:B------:R-:W-:Y:S01]  /*ee00*/  FMUL.FTZ R66, R11, R107.reuse ;  /* 0x0000006b0b427220 */ /* 0x080fe20000410000 */
[C---:B------:R-:W-:Y:S01]  /*ee10*/  FFMA.FTZ R65, R59.reuse, R8, -R65 ;  /* 0x000000083b417223 */ /* 0x040fe20000010841 */
[----:B------:R-:W-:Y:S01]  /*ee20*/  FFMA.FTZ R60, R59, R64, R60 ;  /* 0x000000403b3c7223 */ /* 0x000fe2000001003c */
[-C--:B------:R-:W-:Y:S01]  /*ee30*/  FMUL.FTZ R11, R11, R106.reuse ;  /* 0x0000006a0b0b7220 */ /* 0x080fe20000410000 */
[C---:B------:R-:W-:Y:S01]  /*ee40*/  IMAD.U32 R8, R58.reuse, 0x10000, RZ ;  /* 0x000100003a087824 */ /* 0x040fe200078e00ff */
[----:B------:R-:W-:Y:S01]  /*ee50*/  LOP3.LUT R58, R58, 0xffff0000, RZ, 0xc0, !PT ;  /* 0xffff00003a3a7812 */ /* 0x000fe200078ec0ff */
[C---:B------:R-:W-:Y:S01]  /*ee60*/  IMAD.U32 R59, R3.reuse, 0x10000, RZ ;  /* 0x00010000033b7824 */ /* 0x040fe200078e00ff */
[----:B------:R-:W-:Y:S01]  /*ee70*/  LOP3.LUT R3, R3, 0xffff0000, RZ, 0xc0, !PT ;  /* 0xffff000003037812 */ /* 0x000fe200078ec0ff */
[C---:B------:R-:W-:Y:S01]  /*ee80*/  FFMA.FTZ R66, R10.reuse, R106, -R66 ;  /* 0x0000006a0a427223 */ /* 0x040fe20000010842 */
        /* <DEDUP_REMOVED lines=14> */
.L_x_2788:
[----:B------:R-:W-:Y:S05]  /*ef70*/  BSYNC B2 ;  /* 0x0000000000027941 */ /* 0x000fea0003800000 */
.L_x_2787:
[----:B------:R-:W-:Y:S04]  /*ef80*/  BSSY B2, `(.L_x_2789) ;  /* 0x0000030000027945 */ /* 0x000fe80003800000 */
[----:B------:R-:W-:Y:S05]  /*ef90*/  @P1 BRA `(.L_x_2790) ;  /* 0x0000000000b81947 */ /* 0x000fea0003800000 */
[----:B01234-:R-:W0:Y:S01]  /*efa0*/  LDS.128 R8, [R229+0x5000] ;  /* 0x00500000e5087984 */ /* 0x01fe220000000c00 */
        /* <DEDUP_REMOVED lines=45> */
.L_x_2790:
[----:B------:R-:W-:Y:S05]  /*f280*/  BSYNC B2 ;  /* 0x0000000000027941 */ /* 0x000fea0003800000 */
.L_x_2789:
        /* <DEDUP_REMOVED lines=22> */
[----:B------:R-:W-:Y:S01]  /*f3f0*/  FMUL.FTZ R52, R52, R8 ;  /* 0x0000000834347220 */ /* 0x000fe20000410000 */
[C---:B------:R-:W-:Y:S01]  /*f400*/  IMAD.U32 R54, R9.reuse, 0x10000, RZ ;  /* 0x0001000009367824 */ /* 0x040fe200078e00ff */
[----:B------:R-:W-:Y:S01]  /*f410*/  LOP3.LUT R9, R9, 0xffff0000, RZ, 0xc0, !PT ;  /* 0xffff000009097812 */ /* 0x000fe200078ec0ff */
        /* <DEDUP_REMOVED lines=23> */
.L_x_2792:
[----:B------:R-:W-:Y:S05]  /*f590*/  BSYNC B2 ;  /* 0x0000000000027941 */ /* 0x000fea0003800000 */
.L_x_2791:
[----:B------:R-:W-:Y:S05]  /*f5a0*/  @P3 BRA `(.L_x_2786) ;  /* 0x0000000000b83947 */ /* 0x000fea0003800000 */
[----:B01234-:R-:W0:Y:S01]  /*f5b0*/  LDS.128 R8, [R229+0xd000] ;  /* 0x00d00000e5087984 */ /* 0x01fe220000000c00 */
        /* <DEDUP_REMOVED lines=17> */
[-C--:B------:R-:W-:Y:S01]  /*f6d0*/  FMUL.FTZ R55, R55, R48.reuse ;  /* 0x0000003037377220 */ /* 0x080fe20000410000 */
[----:B------:R-:W-:Y:S01]  /*f6e0*/  FMUL.FTZ R57, R50, R49 ;  /* 0x0000003132397220 */ /* 0x000fe20000410000 */
[----:B------:R-:W-:Y:S02]  /*f6f0*/  IMAD.U32 R47, R8, 0x10000, RZ ;  /* 0x00010000082f7824 */ /* 0x000fe400078e00ff */
[C---:B------:R-:W-:Y:S01]  /*f700*/  FFMA.FTZ R48, R51.reuse, R48, -R54 ;  /* 0x0000003033307223 */ /* 0x040fe20000010836 */
[----:B------:R-:W-:Y:S01]  /*f710*/  FFMA.FTZ R51, R51, R52, R55 ;  /* 0x0000003433337223 */ /* 0x000fe20000010037 */
[C---:B------:R-:W-:Y:S02]  /*f720*/  IMAD.U32 R11, R9.reuse, 0x10000, RZ ;  /* 0x00010000090b7824 */ /* 0x040fe400078e00ff */
[-C--:B------:R-:W-:Y:S01]  /*f730*/  FMUL.FTZ R55, R50, R53.reuse ;  /* 0x0000003532377220 */ /* 0x080fe20000410000 */
        /* <DEDUP_REMOVED lines=21> */
.L_x_2786:
[----:B------:R-:W-:Y:S05]  /*f890*/  BSYNC B1 ;  /* 0x0000000000017941 */ /* 0x000fea0003800000 */
.L_x_2785:
[----:B------:R-:W-:Y:S01]  /*f8a0*/  VIADD R3, R212, 0x40 ;  /* 0x00000040d4037836 */ /* 0x000fe20000000000 */
[----:B------:R-:W-:Y:S04]  /*f8b0*/  BSSY B1, `(.L_x_2793) ;  /* 0x00000ca000017945 */ /* 0x000fe80003800000 */
[----:B------:R-:W-:-:S13]  /*f8c0*/  ISETP.GE.AND P0, PT, R3, R0, PT ;  /* 0x000000000300720c */ /* 0x000fda0003f06270 */
[----:B------:R-:W-:Y:S05]  /*f8d0*/  @P0 BRA `(.L_x_2794) ;  /* 0x0000000c001c0947 */ /* 0x000fea0003800000 */
[----:B------:R-:W5:Y:S01]  /*f8e0*/  LDC R3, c[0x0][0x3f4] ;  /* 0x0000fd00ff037b82 */ /* 0x000f620000000800 */
[----:B------:R-:W-:Y:S01]  /*f8f0*/  BSSY B2, `(.L_x_2795) ;  /* 0x0000034000027945 */ /* 0x000fe20003800000 */
[-C--:B-----5:R-:W-:Y:S02]  /*f900*/  ISETP.GE.AND P0, PT, R22, R3.reuse, PT ;  /* 0x000000031600720c */ /* 0x0a0fe40003f06270 */
[-C--:B------:R-:W-:Y:S02]  /*f910*/  ISETP.GE.AND P1, PT, R215, R3.reuse, PT ;  /* 0x00000003d700720c */ /* 0x080fe40003f26270 */
[-C--:B------:R-:W-:Y:S02]  /*f920*/  ISETP.GE.AND P2, PT, R214, R3.reuse, PT ;  /* 0x00000003d600720c */ /* 0x080fe40003f46270 */
[----:B------:R-:W-:-:S07]  /*f930*/  ISETP.GE.AND P3, PT, R217, R3, PT ;  /* 0x00000003d900720c */ /* 0x000fce0003f66270 */
[----:B------:R-:W-:Y:S06]  /*f940*/  @P0 BRA `(.L_x_2796) ;  /* 0x0000000000b80947 */ /* 0x000fec0003800000 */
[----:B01234-:R-:W0:Y:S01]  /*f950*/  LDS.128 R8, [R229+0x2000] ;  /* 0x00200000e5087984 */ /* 0x01fe220000000c00 */
        /* <DEDUP_REMOVED lines=45> */
.L_x_2796:
[----:B------:R-:W-:Y:S05]  /*fc30*/  BSYNC B2 ;  /* 0x0000000000027941 */ /* 0x000fea0003800000 */
.L_x_2795:
        /* <DEDUP_REMOVED lines=48> */
.L_x_2798:
[----:B------:R-:W-:Y:S05]  /*ff40*/  BSYNC B2 ;  /* 0x0000000000027941 */ /* 0x000fea0003800000 */
.L_x_2797:
[----:B------:R-:W-:Y:S04]  /*ff50*/  BSSY B2, `(.L_x_2799) ;  /* 0x0000030000027945 */ /* 0x000fe80003800000 */
[----:B------:R-:W-:Y:S05]  /*ff60*/  @P2 BRA `(.L_x_2800) ;  /* 0x0000000000b82947 */ /* 0x000fea0003800000 */
        /* <DEDUP_REMOVED lines=46> */
.L_x_2800:
[----:B------:R-:W-:Y:S05]  /*10250*/  BSYNC B2 ;  /* 0x0000000000027941 */ /* 0x000fea0003800000 */
.L_x_2799:
        /* <DEDUP_REMOVED lines=47> */
.L_x_2794:
[----:B------:R-:W-:Y:S05]  /*10550*/  BSYNC B1 ;  /* 0x0000000000017941 */ /* 0x000fea0003800000 */
.L_x_2793:
[----:B------:R-:W-:-:S05]  /*10560*/  VIADD R3, R212, 0x60 ;  /* 0x00000060d4037836 */ /* 0x000fca0000000000 */
        /* <DEDUP_REMOVED lines=55> */
.L_x_2803:
[----:B------:R-:W-:Y:S05]  /*108e0*/  BSYNC B1 ;  /* 0x0000000000017941 */ /* 0x000fea0003800000 */
.L_x_2802:
        /* <DEDUP_REMOVED lines=48> */
.L_x_2805:
[----:B------:R-:W-:Y:S05]  /*10bf0*/  BSYNC B1 ;  /* 0x0000000000017941 */ /* 0x000fea0003800000 */
.L_x_2804:
        /* <DEDUP_REMOVED lines=48> */
.L_x_2807:
[----:B------:R-:W-:Y:S05]  /*10f00*/  BSYNC B1 ;  /* 0x0000000000017941 */ /* 0x000fea0003800000 */
.L_x_2806:
        /* <DEDUP_REMOVED lines=48> */
.L_x_2762:
        /* <DEDUP_REMOVED lines=32> */
.L_x_3113:
        /* <DEDUP_REMOVED lines=12> */
[----:B------:R-:W2:Y:S01]  /*114d0*/  LDL R4, [R1+0x60] ;  /* 0x0000600001047983 */ /* 0x000ea20000100800 */
        /* <DEDUP_REMOVED lines=9> */
[----:B----4-:R-:W-:Y:S02]  /*11570*/  @!P2 IADD3 R6, P1, R14, R11, RZ ;  /* 0x0000000b0e06a210 */ /* 0x010fe40007f3e0ff */
[----:B------:R-:W-:Y:S02]  /*11580*/  CS2R R70, SRZ ;  /* 0x0000000000467805 */ /* 0x000fe4000001ff00 */
[----:B------:R-:W-:Y:S02]  /*11590*/  CS2R R68, SRZ ;  /* 0x0000000000447805 */ /* 0x000fe4000001ff00 */
[----:B------:R-:W-:Y:S02]  /*115a0*/  CS2R R60, SRZ ;  /* 0x00000000003c7805 */ /* 0x000fe4000001ff00 */
[----:B------:R-:W-:Y:S02]  /*115b0*/  CS2R R62, SRZ ;  /* 0x00000000003e7805 */ /* 0x000fe4000001ff00 */
[----:B------:R-:W-:-:S02]  /*115c0*/  CS2R R66, SRZ ;  /* 0x0000000000427805 */ /* 0x000fc4000001ff00 */
[----:B------:R-:W-:Y:S01]  /*115d0*/  CS2R R64, SRZ ;  /* 0x0000000000407805 */ /* 0x000fe2000001ff00 */
[----:B--2---:R-:W-:Y:S01]  /*115e0*/  @!P3 IMAD.SHL.U32 R13, R4, 0x8, RZ ;  /* 0x00000008040db824 */ /* 0x004fe200078e00ff */
[----:B------:R-:W-:-:S03]  /*115f0*/  @!P2 IADD3 R4, P0, R8, R11, RZ ;  /* 0x0000000b0804a210 */ /* 0x000fc60007f1e0ff */
[----:B------:R-:W-:-:S04]  /*11600*/  @!P3 IMAD.WIDE R10, R13, 0x2, R8 ;  /* 0x000000020d0ab825 */ /* 0x000fc800078e0208 */
[----:B------:R-:W-:Y:S01]  /*11610*/  IMAD.MOV.U32 R8, RZ, RZ, R14 ;  /* 0x000000ffff087224 */ /* 0x000fe200078e000e */
[----:B------:R1:W5:Y:S01]  /*11620*/  @!P3 LD.E.128 R56, desc[UR6][R10.64] ;  /* 0x000000060a38b980 */ /* 0x000362000c101d00 */
[----:B---3--:R-:W-:Y:S02]  /*11630*/  IMAD.MOV.U32 R9, RZ, RZ, R7 ;  /* 0x000000ffff097224 */ /* 0x008fe400078e0007 */
[----:B------:R-:W-:Y:S02]  /*11640*/  @!P2 IMAD.X R5, R5, 0x1, R12, P0 ;  /* 0x000000010505a824 */ /* 0x000fe400000e060c */
[----:B------:R-:W-:-:S03]  /*11650*/  @!P3 IMAD.WIDE R8, R13, 0x2, R8 ;  /* 0x000000020d08b825 */ /* 0x000fc600078e0208 */
[----:B------:R1:W5:Y:S01]  /*11660*/  @!P2 LD.E.128 R60, desc[UR6][R4.64] ;  /* 0x00000006043ca980 */ /* 0x000362000c101d00 */
[----:B------:R-:W-:-:S03]  /*11670*/  @!P2 IMAD.X R7, R7, 0x1, R12, P1 ;  /* 0x000000010707a824 */ /* 0x000fc600008e060c */
[----:B------:R1:W5:Y:S04]  /*11680*/  @!P3 LD.E.128 R68, desc[UR6][R8.64] ;  /* 0x000000060844b980 */ /* 0x000368000c101d00 */
[----:B------:R1:W5:Y:S02]  /*11690*/  @!P2 LD.E.128 R64, desc[UR6][R6.64] ;  /* 0x000000060640a980 */ /* 0x000364000c101d00 */
.L_x_2810:
[----:B------:R-:W-:Y:S05]  /*116a0*/  BSYNC B1 ;  /* 0x0000000000017941 */ /* 0x000fea0003800000 */
.L_x_2809:
[----:B-1---5:R-:W-:Y:S01]  /*116b0*/  IMAD.MOV.U32 R4, RZ, RZ, R70 ;  /* 0x000000ffff047224 */ /* 0x022fe200078e0046 */
[----:B------:R-:W-:Y:S01]  /*116c0*/  UMOV UR4, 0xffffffff ;  /* 0xffffffff00047882 */ /* 0x000fe20000000000 */
[----:B------:R-:W-:Y:S01]  /*116d0*/  IMAD.MOV.U32 R5, RZ, RZ, R71 ;  /* 0x000000ffff057224 */ /* 0x000fe200078e0047 */
[----:B------:R-:W-:Y:S01]  /*116e0*/  CS2R R54, SRZ ;  /* 0x0000000000367805 */ /* 0x000fe2000001ff00 */
[----:B------:R-:W-:Y:S01]  /*116f0*/  IMAD.MOV.U32 R6, RZ, RZ, R68 ;  /* 0x000000ffff067224 */ /* 0x000fe200078e0044 */
[----:B------:R-:W-:Y:S01]  /*11700*/  PRMT R117, R4, 0x7610, R117 ;  /* 0x0000761004757816 */ /* 0x000fe20000000075 */
[----:B---3--:R-:W-:Y:S01]  /*11710*/  IMAD.MOV.U32 R7, RZ, RZ, R69 ;  /* 0x000000ffff077224 */ /* 0x008fe200078e0045 */
        /* <DEDUP_REMOVED lines=23> */
[----:B------:R-:W-:-:S02]  /*11890*/  PRMT R119, R119, 0x5410, R5 ;  /* 0x0000541077777816 */ /* 0x000fc40000000005 */
[----:B------:R-:W-:Y:S02]  /*118a0*/  PRMT R117, R117, 0x5410, R6 ;  /* 0x0000541075757816 */ /* 0x000fe40000000006 */
[----:B------:R-:W-:Y:S01]  /*118b0*/  PRMT R118, R118, 0x5410, R7 ;  /* 0x0000541076767816 */ /* 0x000fe20000000007 */
[----:B------:R-:W-:Y:S06]  /*118c0*/  BRA.DIV UR4, `(.L_x_2811) ;  /* 0x0000023e04a87947 */ /* 0x000fec000b800000 */
[----:B------:R1:W3:Y:S04]  /*118d0*/  SHFL.IDX PT, R5, R72, 0x1, 0x181f ;  /* 0x00381f0048057f89 */ /* 0x0002e800000e0000 */
[----:B--2---:R1:W2:Y:S04]  /*118e0*/  SHFL.IDX PT, R8, R21, 0x1, 0x181f ;  /* 0x00381f0015087f89 */ /* 0x0042a800000e0000 */
[----:B------:R1:W0:Y:S04]  /*118f0*/  SHFL.IDX PT, R7, R3, 0x1, 0x181f ;  /* 0x00381f0003077f89 */ /* 0x00022800000e0000 */
[----:B----4-:R1:W4:Y:S02]  /*11900*/  SHFL.IDX PT, R14, R20, 0x1, 0x181f ;  /* 0x00381f00140e7f89 */ /* 0x01032400000e0000 */
.L_x_3119:
        /* <DEDUP_REMOVED lines=11> */
[----:B------:R-:W2:Y:S01]  /*119c0*/  LDL R4, [R1+0x60] ;  /* 0x0000600001047983 */ /* 0x000ea20000100800 */
        /* <DEDUP_REMOVED lines=21> */
[----:B0-----:R-:W-:Y:S02]  /*11b20*/  IMAD.MOV.U32 R9, RZ, RZ, R7 ;  /* 0x000000ffff097224 */ /* 0x001fe400078e0007 */
[----:B------:R-:W-:Y:S02]  /*11b30*/  @!P2 IMAD.X R5, R5, 0x1, R12, P0 ;  /* 0x000000010505a824 */ /* 0x000fe400000e060c */
[----:B------:R-:W-:-:S03]  /*11b40*/  @!P3 IMAD.WIDE R8, R13, 0x2, R8 ;  /* 0x000000020d08b825 */ /* 0x000fc600078e0208 */
[----:B------:R2:W5:Y:S01]  /*11b50*/  @!P2 LD.E.128 R44, desc[UR6][R4.64] ;  /* 0x00000006042ca980 */ /* 0x000562000c101d00 */
[----:B------:R-:W-:-:S03]  /*11b60*/  @!P2 IMAD.X R7, R7, 0x1, R12, P1 ;  /* 0x000000010707a824 */ /* 0x000fc600008e060c */
[----:B------:R2:W5:Y:S04]  /*11b70*/  @!P3 LD.E.128 R52, desc[UR6][R8.64] ;  /* 0x000000060834b980 */ /* 0x000568000c101d00 */
[----:B------:R2:W5:Y:S02]  /*11b80*/  @!P2 LD.E.128 R48, desc[UR6][R6.64] ;  /* 0x000000060630a980 */ /* 0x000564000c101d00 */
.L_x_2813:
[----:B------:R-:W-:Y:S05]  /*11b90*/  BSYNC B1 ;  /* 0x0000000000017941 */ /* 0x000fea0003800000 */
.L_x_2812:
        /* <DEDUP_REMOVED lines=29> */
[----:B------:R0:W0:Y:S02]  /*11d70*/  SHFL.IDX PT, R12, R20, 0x2, 0x181f ;  /* 0x00581f00140c7f89 */ /* 0x00002400000e0000 */
.L_x_3125:
        /* <DEDUP_REMOVED lines=14> */
[----:B---3--:R-:W-:Y:S01]  /*11e60*/  IMAD.MOV.U32 R8, RZ, RZ, R4 ;  /* 0x000000ffff087224 */ /* 0x008fe200078e0004 */
[----:B------:R-:W-:Y:S01]  /*11e70*/  ISETP.GE.AND P2, PT, R18, UR4, PT ;  /* 0x0000000412007c0c */ /* 0x000fe2000bf46270 */
[----:B--2---:R-:W-:Y:S01]  /*11e80*/  IMAD.MOV.U32 R9, RZ, RZ, R5 ;  /* 0x000000ffff097224 */ /* 0x004fe200078e0005 */
[----:B------:R-:W-:Y:S02]  /*11e90*/  ISETP.GE.AND P3, PT, R213, UR4, PT ;  /* 0x00000004d5007c0c */ /* 0x000fe4000bf66270 */
[----:B------:R-:W-:Y:S02]  /*11ea0*/  CS2R R24, SRZ ;  /* 0x0000000000187805 */ /* 0x000fe4000001ff00 */
[----:B------:R-:W-:Y:S01]  /*11eb0*/  CS2R R26, SRZ ;  /* 0x00000000001a7805 */ /* 0x000fe2000001ff00 */
[----:B------:R-:W-:-:S06]  /*11ec0*/  ULDC.64 UR6, c[0x0][0x208] ;  /* 0x0000820000067ab9 */ /* 0x000fcc0000000a00 */
[C---:B------:R-:W-:Y:S01]  /*11ed0*/  @!P2 IMAD.SHL.U32 R11, R18.reuse, 0x2, RZ ;  /* 0x00000002120ba824 */ /* 0x040fe200078e00ff */
[----:B----4-:R-:W-:-:S04]  /*11ee0*/  @!P2 SHF.L.U64.HI R14, R18, 0x1, R19 ;  /* 0x00000001120ea819 */ /* 0x010fc80000010213 */
[----:B------:R-:W-:Y:S02]  /*11ef0*/  @!P2 IADD3 R4, P0, R4, R11, RZ ;  /* 0x0000000b0404a210 */ /* 0x000fe40007f1e0ff */
        /* <DEDUP_REMOVED lines=8> */
[----:B------:R-:W-:Y:S01]  /*11f80*/  @!P3 IMAD.SHL.U32 R13, R6, 0x8, RZ ;  /* 0x00000008060db824 */ /* 0x000fe200078e00ff */
        /* <DEDUP_REMOVED lines=9> */
.L_x_2816:
[----:B------:R-:W-:Y:S05]  /*12020*/  BSYNC B1 ;  /* 0x0000000000017941 */ /* 0x000fea0003800000 */
.L_x_2815:
[----:B--2--5:R-:W-:Y:S01]  /*12030*/  IMAD.MOV.U32 R5, RZ, RZ, R34 ;  /* 0x000000ffff057224 */ /* 0x024fe200078e0022 */
[----:B------:R-:W-:Y:S01]  /*12040*/  UMOV UR4, 0xffffffff ;  /* 0xffffffff00047882 */ /* 0x000fe20000000000 */
[----:B---3--:R-:W-:Y:S02]  /*12050*/  IMAD.MOV.U32 R4, RZ, RZ, R35 ;  /* 0x000000ffff047224 */ /* 0x008fe400078e0023 */
[----:B0-----:R-:W-:Y:S02]  /*12060*/  IMAD.MOV.U32 R7, RZ, RZ, R36 ;  /* 0x000000ffff077224 */ /* 0x001fe400078e0024 */
        /* <DEDUP_REMOVED lines=25> */
[----:B------:R-:W3:Y:S04]  /*12200*/  SHFL.IDX PT, R3, R3, 0x3, 0x181f ;  /* 0x00781f0003037f89 */ /* 0x000ee800000e0000 */
[----:B------:R0:W0:Y:S02]  /*12210*/  SHFL.IDX PT, R79, R20, 0x3, 0x181f ;  /* 0x00781f00144f7f89 */ /* 0x00002400000e0000 */
.L_x_3131:
[----:B------:R-:W5:Y:S01]  /*12220*/  LDL R12, [R1+0x74] ;  /* 0x00007400010c7983 */ /* 0x000f620000100800 */
[----:B------:R-:W-:Y:S01]  /*12230*/  VIADD R9, R0, 0x60 ;  /* 0x0000006000097836 */ /* 0x000fe20000000000 */
[----:B------:R-:W-:Y:S01]  /*12240*/  BSSY B1, `(.L_x_2818) ;  /* 0x000002c000017945 */ /* 0x000fe20003800000 */
[----:B------:R-:W-:Y:S02]  /*12250*/  CS2R R6, SRZ ;  /* 0x0000000000067805 */ /* 0x000fe4000001ff00 */
[----:B------:R-:W-:Y:S02]  /*12260*/  CS2R R10, SRZ ;  /* 0x00000000000a7805 */ /* 0x000fe4000001ff00 */
[----:B----4-:R-:W-:Y:S02]  /*12270*/  CS2R R14, SRZ ;  /* 0x00000000000e7805 */ /* 0x010fe4000001ff00 */
[----:B------:R-:W-:Y:S02]  /*12280*/  ISETP.GE.AND P0, PT, R9, R78, PT ;  /* 0x0000004e0900720c */ /* 0x000fe40003f06270 */
[----:B0-----:R-:W-:-:S02]  /*12290*/  CS2R R72, SRZ ;  /* 0x0000000000487805 */ /* 0x001fc4000001ff00 */
[----:B------:R-:W-:Y:S02]  /*122a0*/  CS2R R74, SRZ ;  /* 0x00000000004a7805 */ /* 0x000fe4000001ff00 */
[----:B-----5:R-:W-:-:S04]  /*122b0*/  LEA.HI R8, R12, R12, RZ, 0x1 ;  /* 0x0000000c0c087211 */ /* 0x020fc800078f08ff */
[----:B------:R-:W-:Y:S02]  /*122c0*/  LOP3.LUT R0, R8, 0xfffffffe, RZ, 0xc0, !PT ;  /* 0xfffffffe08007812 */ /* 0x000fe400078ec0ff */
[----:B------:R-:W-:-:S03]  /*122d0*/  CS2R R8, SRZ ;  /* 0x0000000000087805 */ /* 0x000fc6000001ff00 */
[----:B------:R-:W-:Y:S01]  /*122e0*/  IMAD.IADD R0, R12, 0x1, -R0 ;  /* 0x000000010c007824 */ /* 0x000fe200078e0a00 */
[----:B------:R-:W-:-:S04]  /*122f0*/  CS2R R12, SRZ ;  /* 0x00000000000c7805 */ /* 0x000fc8000001ff00 */
[----:B------:R-:W-:Y:S01]  /*12300*/  SHF.L.U32 R0, R0, 0x1f, RZ ;  /* 0x0000001f00007819 */ /* 0x000fe200000006ff */
[----:B------:R-:W-:Y:S06]  /*12310*/  @P0 BRA `(.L_x_2819) ;  /* 0x0000000000780947 */ /* 0x000fec0003800000 */
[----:B------:R-:W4:Y:S01]  /*12320*/  LDL R20, [R1+0x60] ;  /* 0x0000600001147983 */ /* 0x000f220000100800 */
[----:B------:R-:W-:Y:S01]  /*12330*/  ULDC UR4, c[0x0][0x3f4] ;  /* 0x0000fd0000047ab9 */ /* 0x000fe20000000800 */
[----:B-1----:R-:W-:Y:S01]  /*12340*/  IMAD.MOV.U32 R4, RZ, RZ, R21 ;  /* 0x000000ffff047224 */ /* 0x002fe200078e0015 */
[----:B------:R-:W-:Y:S01]  /*12350*/  ISETP.GE.AND P2, PT, R18, UR4, PT ;  /* 0x0000000412007c0c */ /* 0x000fe2000bf46270 */
[----:B--2---:R-:W-:Y:S01]  /*12360*/  IMAD.MOV.U32 R5, RZ, RZ, R77 ;  /* 0x000000ffff057224 */ /* 0x004fe200078e004d */
[----:B------:R-:W-:Y:S01]  /*12370*/  ISETP.GE.AND P3, PT, R213, UR4, PT ;  /* 0x00000004d5007c0c */ /* 0x000fe2000bf66270 */
[----:B------:R-:W-:Y:S01]  /*12380*/  IMAD.MOV.U32 R6, RZ, RZ, R79 ;  /* 0x000000ffff067224 */ /* 0x000fe200078e004f */
[----:B------:R-:W-:Y:S01]  /*12390*/  CS2R R72, SRZ ;  /* 0x0000000000487805 */ /* 0x000fe2000001ff00 */
[----:B---3--:R-:W-:Y:S01]  /*123a0*/  IMAD.MOV.U32 R7, RZ, RZ, R3 ;  /* 0x000000ffff077224 */ /* 0x008fe200078e0003 */
[----:B------:R-:W-:Y:S02]  /*123b0*/  CS2R R74, SRZ ;  /* 0x00000000004a7805 */ /* 0x000fe4000001ff00 */
[----:B------:R-:W-:Y:S01]  /*123c0*/  CS2R R10, SRZ ;  /* 0x00000000000a7805 */ /* 0x000fe2000001ff00 */
[----:B------:R-:W-:-:S04]  /*123d0*/  ULDC.64 UR6, c[0x0][0x208] ;  /* 0x0000820000067ab9 */ /* 0x000fc80000000a00 */
[C---:B------:R-:W-:Y:S01]  /*123e0*/  @!P2 IMAD.SHL.U32 R76, R18.reuse, 0x2, RZ ;  /* 0x00000002124ca824 */ /* 0x040fe200078e00ff */
[----:B------:R-:W-:Y:S02]  /*123f0*/  @!P2 SHF.L.U64.HI R12, R18, 0x1, R19 ;  /* 0x00000001120ca819 */ /* 0x000fe40000010213 */
[----:B------:R-:W-:Y:S01]  /*12400*/  CS2R R14, SRZ ;  /* 0x00000000000e7805 */ /* 0x000fe2000001ff00 */
[----:B----4-:R-:W-:Y:S01]  /*12410*/  @!P3 IMAD.SHL.U32 R8, R20, 0x8, RZ ;  /* 0x000000081408b824 */ /* 0x010fe200078e00ff */
[-C--:B------:R-:W-:Y:S02]  /*12420*/  @!P2 IADD3 R20, P0, R21, R76.reuse, RZ ;  /* 0x0000004c1514a210 */ /* 0x080fe40007f1e0ff */
[----:B------:R-:W-:Y:S01]  /*12430*/  @!P2 IADD3 R76, P1, R79, R76, RZ ;  /* 0x0000004c4f4ca210 */ /* 0x000fe20007f3e0ff */
[----:B------:R-:W-:-:S04]  /*12440*/  @!P3 IMAD.WIDE R4, R8, 0x2, R4 ;  /* 0x000000020804b825 */ /* 0x000fc800078e0204 */
[----:B------:R-:W-:Y:S01]  /*12450*/  @!P3 IMAD.WIDE R6, R8, 0x2, R6 ;  /* 0x000000020806b825 */ /* 0x000fe200078e0206 */
[----:B------:R-:W-:Y:S01]  /*12460*/  CS2R R8, SRZ ;  /* 0x0000000000087805 */ /* 0x000fe2000001ff00 */
[----:B------:R0:W5:Y:S02]  /*12470*/  @!P3 LD.E.128 R72, desc[UR6][R4.64] ;  /* 0x000000060448b980 */ /* 0x000164000c101d00 */
[--C-:B------:R-:W-:Y:S02]  /*12480*/  @!P2 IMAD.X R21, R77, 0x1, R12.reuse, P0 ;  /* 0x000000014d15a824 */ /* 0x100fe400000e060c */
[----:B------:R-:W-:Y:S01]  /*12490*/  @!P2 IMAD.X R77, R3, 0x1, R12, P1 ;  /* 0x00000001034da824 */ /* 0x000fe200008e060c */
[----:B------:R1:W5:Y:S01]  /*124a0*/  @!P3 LD.E.128 R8, desc[UR6][R6.64] ;  /* 0x000000060608b980 */ /* 0x000362000c101d00 */
[----:B------:R-:W-:Y:S02]  /*124b0*/  CS2R R12, SRZ ;  /* 0x00000000000c7805 */ /* 0x000fe4000001ff00 */
[----:B0-----:R-:W-:-:S04]  /*124c0*/  CS2R R4, SRZ ;  /* 0x0000000000047805 */ /* 0x001fc8000001ff00 */
[----:B------:R0:W5:Y:S01]  /*124d0*/  @!P2 LD.E.128 R12, desc[UR6][R20.64] ;  /* 0x00000006140ca980 */ /* 0x000162000c101d00 */
[----:B-1----:R-:W-:-:S06]  /*124e0*/  CS2R R6, SRZ ;  /* 0x0000000000067805 */ /* 0x002fcc000001ff00 */
[----:B------:R0:W5:Y:S02]  /*124f0*/  @!P2 LD.E.128 R4, desc[UR6][R76.64] ;  /* 0x000000064c04a980 */ /* 0x000164000c101d00 */
.L_x_2819:
[----:B------:R-:W-:Y:S05]  /*12500*/  BSYNC B1 ;  /* 0x0000000000017941 */ /* 0x000fea0003800000 */
.L_x_2818:
[----:B------:R-:W4:Y:S01]  /*12510*/  SYNCS.PHASECHK.TRANS64.TRYWAIT P0, [R16+URZ+0x38800], R0 ;  /* 0x03880000100075a7 */ /* 0x000f22000800017f */
[----:B0----5:R-:W-:Y:S01]  /*12520*/  IMAD.MOV.U32 R20, RZ, RZ, R4 ;  /* 0x000000ffff147224 */ /* 0x021fe200078e0004 */
[----:B------:R-:W-:Y:S01]  /*12530*/  BSSY B1, `(.L_x_2820) ;  /* 0x000000d000017945 */ /* 0x000fe20003800000 */
[----:B---3--:R-:W-:Y:S02]  /*12540*/  IMAD.MOV.U32 R3, RZ, RZ, R5 ;  /* 0x000000ffff037224 */ /* 0x008fe400078e0005 */
[----:B------:R-:W-:Y:S02]  /*12550*/  IMAD.MOV.U32 R76, RZ, RZ, R6 ;  /* 0x000000ffff4c7224 */ /* 0x000fe400078e0006 */
[----:B-1----:R-:W-:Y:S01]  /*12560*/  IMAD.MOV.U32 R21, RZ, RZ, R7 ;  /* 0x000000ffff157224 */ /* 0x002fe200078e0007 */
        /* <DEDUP_REMOVED lines=8> */
[----:B----4-:R-:W-:Y:S06]  /*125f0*/  @!P0 BRA `(.L_x_2821) ;  /* 0x0000023400b48947 */ /* 0x010fec0003800000 */
.L_x_3132:
[----:B------:R-:W-:Y:S05]  /*12600*/  BSYNC B1 ;  /* 0x0000000000017941 */ /* 0x000fea0003800000 */
.L_x_2820:
[----:B------:R-:W-:Y:S01]  /*12610*/  IMAD.MOV.U32 R3, RZ, RZ, R12 ;  /* 0x000000ffff037224 */ /* 0x000fe200078e000c */
[----:B------:R-:W-:Y:S01]  /*12620*/  BSSY B1, `(.L_x_2822) ;  /* 0x00000e7000017945 */ /* 0x000fe20003800000 */
[----:B0-----:R-:W-:Y:S02]  /*12630*/  IMAD.MOV.U32 R0, RZ, RZ, R13 ;  /* 0x000000ffff007224 */ /* 0x001fe400078e000d */
[----:B------:R-:W-:-:S03]  /*12640*/  IMAD.MOV.U32 R20, RZ, RZ, R72 ;  /* 0x000000ffff147224 */ /* 0x000fc600078e0048 */
[----:B------:R-:W-:Y:S01]  /*12650*/  PRMT R99, R3, 0x5410, R0 ;  /* 0x0000541003637816 */ /* 0x000fe20000000000 */
[----:B------:R-:W-:Y:S02]  /*12660*/  IMAD.MOV.U32 R3, RZ, RZ, R14 ;  /* 0x000000ffff037224 */ /* 0x000fe400078e000e */
[----:B------:R-:W-:-:S05]  /*12670*/  IMAD.MOV.U32 R0, RZ, RZ, R15 ;  /* 0x000000ffff007224 */ /* 0x000fca00078e000f */
[----:B------:R-:W-:Y:S01]  /*12680*/  PRMT R100, R3, 0x5410, R0 ;  /* 0x0000541003647816 */ /* 0x000fe20000000000 */
[----:B------:R-:W-:Y:S01]  /*12690*/  IMAD.MOV.U32 R3, RZ, RZ, R73 ;  /* 0x000000ffff037224 */ /* 0x000fe200078e0049 */
[----:B------:R-:W-:-:S04]  /*126a0*/  VIADDMNMX R0, R78, -R230, 0x80, PT ;  /* 0x000000804e007446 */ /* 0x000fc800038009e6 */
        /* <DEDUP_REMOVED lines=8> */
[----:B------:R-:W-:Y:S01]  /*12730*/  IMAD.SHL.U32 R123, R212, 0x40, RZ ;  /* 0x00000040d47b7824 */ /* 0x000fe200078e00ff */
[----:B0-----:R-:W-:-:S13]  /*12740*/  ISETP.GE.AND P0, PT, R18, R3, PT ;  /* 0x000000031200720c */ /* 0x001fda0003f06270 */
[----:B------:R-:W-:Y:S05]  /*12750*/  @P0 BRA `(.L_x_2825) ;  /* 0x00000004009c0947 */ /* 0x000fea0003800000 */
[----:B------:R-:W-:Y:S01]  /*12760*/  LEA.HI R20, R3, R237, RZ, 0x1d ;  /* 0x000000ed03147211 */ /* 0x000fe200078fe8ff */
[----:B------:R-:W0:Y:S01]  /*12770*/  LDS.128 R80, [R229] ;  /* 0x00000000e5507984 */ /* 0x000e220000000c00 */
[----:B------:R-:W-:Y:S02]  /*12780*/  SHF.R.U64 R101, R64, 0x10, R65 ;  /* 0x0000001040657819 */ /* 0x000fe40000001241 */
[----:B------:R-:W-:Y:S01]  /*12790*/  SHF.R.S32.HI R76, RZ, 0x1f, R20 ;  /* 0x0000001fff4c7819 */ /* 0x000fe20000011414 */
[----:B--2---:R-:W-:Y:S01]  /*127a0*/  IMAD.SHL.U32 R77, R20, 0x8, RZ ;  /* 0x00000008144d7824 */ /* 0x004fe200078e00ff */
[----:B------:R-:W-:Y:S02]  /*127b0*/  SHF.R.U64 R96, R60, 0x10, R61 ;  /* 0x000000103c607819 */ /* 0x000fe4000000123d */
[----:B------:R-:W-:Y:S02]  /*127c0*/  LEA.HI R76, R76, R20, RZ, 0x3 ;  /* 0x000000144c4c7211 */ /* 0x000fe400078f18ff */
[----:B------:R-:W-:-:S02]  /*127d0*/  LOP3.LUT R20, R77, 0x38, RZ, 0xc0, !PT ;  /* 0x000000384d147812 */ /* 0x000fc400078ec0ff */
[----:B------:R-:W-:Y:S01]  /*127e0*/  PRMT R101, R89, 0x5410, R101 ;  /* 0x0000541059657816 */ /* 0x000fe20000000065 */
[----:B------:R-:W-:Y:S01]  /*127f0*/  IMAD.SHL.U32 R76, R76, 0x400, RZ ;  /* 0x000004004c4c7824 */ /* 0x000fe200078e00ff */
[----:B------:R-:W-:Y:S02]  /*12800*/  LOP3.LUT R20, R20, 0x1c0, R123, 0xf8, !PT ;  /* 0x000001c014147812 */ /* 0x000fe400078ef87b */
[----:B------:R-:W-:Y:S02]  /*12810*/  SHF.R.U32.HI R94, RZ, 0x10, R65 ;  /* 0x00000010ff5e7819 */ /* 0x000fe40000011641 */
[----:B------:R-:W-:Y:S02]  /*12820*/  LOP3.LUT R20, R20, R227, RZ, 0x3c, !PT ;  /* 0x000000e314147212 */ /* 0x000fe400078e3cff */
[----:B------:R-:W-:Y:S02]  /*12830*/  LOP3.LUT R76, R76, 0x7fffe000, RZ, 0xc0, !PT ;  /* 0x7fffe0004c4c7812 */ /* 0x000fe400078ec0ff */
[----:B------:R-:W-:-:S02]  /*12840*/  PRMT R96, R104, 0x5432, R96 ;  /* 0x0000543268607816 */ /* 0x000fc40000000060 */
[----:B------:R-:W-:Y:S02]  /*12850*/  IADD3 R20, R20, R76, R226 ;  /* 0x0000004c14147210 */ /* 0x000fe40007ffe0e2 */
[----:B------:R-:W-:Y:S01]  /*12860*/  SHF.R.U32.HI R95, RZ, 0x10, R61 ;  /* 0x00000010ff5f7819 */ /* 0x000fe2000001163d */
[----:B------:R-:W-:Y:S01]  /*12870*/  IMAD.U32 R61, R101, 0x10000, RZ ;  /* 0x00010000653d7824 */ /* 0x000fe200078e00ff */
[--C-:B------:R-:W-:Y:S01]  /*12880*/  SHF.R.U64 R60, R62, 0x10, R63.reuse ;  /* 0x000000103e3c7819 */ /* 0x100fe2000000123f */
[----:B------:R-:W-:Y:S01]  /*12890*/  IMAD R20, R20, 0x2, R16 ;  /* 0x0000000214147824 */ /* 0x000fe200078e0210 */
[----:B------:R-:W-:Y:S02]  /*128a0*/  SHF.R.U32.HI R88, RZ, 0x10, R63 ;  /* 0x00000010ff587819 */ /* 0x000fe4000001163f */
[----:B------:R-:W-:Y:S01]  /*128b0*/  PRMT R94, R89, 0x5432, R94 ;  /* 0x00005432595e7816 */ /* 0x000fe2000000005e */
[----:B------:R-:W-:Y:S01]  /*128c0*/  IMAD.U32 R89, R96, 0x10000, RZ ;  /* 0x0001000060597824 */ /* 0x000fe200078e00ff */
[----:B------:R-:W1:Y:S01]  /*128d0*/  LDS.128 R76, [R20+0x14400] ;  /* 0x01440000144c7984 */ /* 0x000e620000000c00 */
[----:B------:R-:W-:-:S02]  /*128e0*/  SHF.R.U64 R66, R66, 0x10, R67 ;  /* 0x0000001042427819 */ /* 0x000fc40000001243 */
[----:B------:R-:W-:Y:S01]  /*128f0*/  SHF.R.U32.HI R62, RZ, 0x10, R67 ;  /* 0x00000010ff3e7819 */ /* 0x000fe20000011643 */
[----:B------:R-:W-:Y:S01]  /*12900*/  IMAD.U32 R67, R94, 0x10000, RZ ;  /* 0x000100005e437824 */ /* 0x000fe200078e00ff */
[----:B------:R-:W-:Y:S01]  /*12910*/  PRMT R95, R102, 0x5410, R95 ;  /* 0x00005410665f7816 */ /* 0x000fe2000000005f */
[----:B0-----:R-:W-:Y:S01]  /*12920*/  IMAD.U32 R64, R80, 0x10000, RZ ;  /* 0x0001000050407824 */ /* 0x001fe200078e00ff */
[----:B------:R-:W-:Y:S02]  /*12930*/  PRMT R66, R102, 0x5432, R66 ;  /* 0x0000543266427816 */ /* 0x000fe40000000042 */
[----:B------:R-:W-:Y:S02]  /*12940*/  PRMT R62, R103, 0x5432, R62 ;  /* 0x00005432673e7816 */ /* 0x000fe4000000003e */
[----:B------:R-:W-:Y:S02]  /*12950*/  PRMT R88, R122, 0x5432, R88 ;  /* 0x000054327a587816 */ /* 0x000fe40000000058 */
[----:B------:R-:W-:-:S02]  /*12960*/  LOP3.LUT R101, R101, 0xffff0000, RZ, 0xc0, !PT ;  /* 0xffff000065657812 */ /* 0x000fc400078ec0ff */
[----:B------:R-:W-:Y:S01]  /*12970*/  LOP3.LUT R80, R80, 0xffff0000, RZ, 0xc0, !PT ;  /* 0xffff000050507812 */ /* 0x000fe200078ec0ff */
[----:B------:R-:W-:Y:S01]  /*12980*/  IMAD.U32 R104, R88, 0x10000, RZ ;  /* 0x0001000058687824 */ /* 0x000fe200078e00ff */
[----:B------:R-:W-:Y:S02]  /*12990*/  LOP3.LUT R96, R96, 0xffff0000, RZ, 0xc0, !PT ;  /* 0xffff000060607812 */ /* 0x000fe400078ec0ff */
[----:B------:R-:W-:Y:S01]  /*129a0*/  PRMT R60, R121, 0x5432, R60 ;  /* 0x00005432793c7816 */ /* 0x000fe2000000003c */
[----:B-1----:R-:W-:Y:S02]  /*129b0*/  IMAD.U32 R63, R76, 0x10000, RZ ;  /* 0x000100004c3f7824 */ /* 0x002fe400078e00ff */
        /* <DEDUP_REMOVED lines=10> */
[----:B------:R-:W-:Y:S01]  /*12a60*/  IMAD.U32 R63, R95, 0x10000, RZ ;  /* 0x000100005f3f7824 */ /* 0x000fe200078e00ff */
[----:B------:R-:W-:-:S03]  /*12a70*/  LOP3.LUT R81, R81, 0xffff0000, RZ, 0xc0, !PT ;  /* 0xffff000051517812 */ /* 0x000fc600078ec0ff */
[-C--:B------:R-:W-:Y:S01]  /*12a80*/  FFMA.FTZ R61, R65, R63.reuse, -R61 ;  /* 0x0000003f413d7223 */ /* 0x080fe2000001083d */
[----:B------:R-:W-:Y:S01]  /*12a90*/  FMUL.FTZ R63, R102, R63 ;  /* 0x0000003f663f7220 */ /* 0x000fe20000410000 */
[C---:B------:R-:W-:Y:S01]  /*12aa0*/  IMAD.U32 R102, R83.reuse, 0x10000, RZ ;  /* 0x0001000053667824 */ /* 0x040fe200078e00ff */
[----:B------:R-:W-:Y:S02]  /*12ab0*/  LOP3.LUT R83, R83, 0xffff0000, RZ, 0xc0, !PT ;  /* 0xffff000053537812 */ /* 0x000fe400078ec0ff */
[----:B------:R-:W-:Y:S01]  /*12ac0*/  FFMA.FTZ R65, R65, R67, R63 ;  /* 0x0000004341417223 */ /* 0x000fe2000001003f */
[C---:B------:R-:W-:Y:S01]  /*12ad0*/  IMAD.U32 R67, R62.reuse, 0x10000, RZ ;  /* 0x000100003e437824 */ /* 0x040fe200078e00ff */
[----:B------:R-:W-:-:S03]  /*12ae0*/  LOP3.LUT R62, R62, 0xffff0000, RZ, 0xc0, !PT ;  /* 0xffff00003e3e7812 */ /* 0x000fc600078ec0ff */
[C---:B------:R-:W-:Y:S01]  /*12af0*/  FMUL.FTZ R63, R103.reuse, R67 ;  /* 0x00000043673f7220 */ /* 0x040fe20000410000 */
[----:B------:R-:W-:-:S03]  /*12b00*/  FMUL.FTZ R103, R103, R104 ;  /* 0x0000006867677220 */ /* 0x000fc60000410000 */
[C---:B------:R-:W-:Y:S01]  /*12b10*/  FFMA.FTZ R63, R102.reuse, R104, -R63 ;  /* 0x00000068663f7223 */ /* 0x040fe2000001083f */
[----:B------:R-:W-:Y:S01]  /*12b20*/  FFMA.FTZ R67, R102, R67, R103 ;  /* 0x0000004366437223 */ /* 0x000fe20000010067 */
[----:B------:R-:W-:-:S05]  /*12b30*/  LOP3.LUT R102, R76, 0xffff0000, RZ, 0xc0, !PT ;  /* 0xffff00004c667812 */ /* 0x000fca00078ec0ff */
[----:B------:R-:W-:-:S04]  /*12b40*/  FMUL.FTZ R76, R102, R101 ;  /* 0x00000065664c7220 */ /* 0x000fc80000410000 */
[-C--:B------:R-:W-:Y:S01]  /*12b50*/  FFMA.FTZ R76, R80, R96.reuse, -R76 ;  /* 0x00000060504c7223 */ /* 0x080fe2000001084c */
[----:B------:R-:W-:Y:S01]  /*12b60*/  FMUL.FTZ R96, R102, R96 ;  /* 0x0000006066607220 */ /* 0x000fe20000410000 */
[----:B------:R-:W-:-:S03]  /*12b70*/  IMAD.U32 R102, R78, 0x10000, RZ ;  /* 0x000100004e667824 */ /* 0x000fc600078e00ff */
[----:B------:R-:W-:Y:S01]  /*12b80*/  FFMA.FTZ R80, R80, R101, R96 ;  /* 0x0000006550507223 */ /* 0x000fe20000010060 */
[----:B------:R-:W-:Y:S01]  /*12b90*/  LOP3.LUT R96, R94, 0xffff0000, RZ, 0xc0, !PT ;  /* 0xffff00005e607812 */ /* 0x000fe200078ec0ff */
[C---:B------:R-:W-:Y:S01]  /*12ba0*/  IMAD.U32 R101, R66.reuse, 0x10000, RZ ;  /* 0x0001000042657824 */ /* 0x040fe200078e00ff */
[----:B------:R-:W-:Y:S02]  /*12bb0*/  LOP3.LUT R94, R95, 0xffff0000, RZ, 0xc0, !PT ;  /* 0xffff00005f5e7812 */ /* 0x000fe400078ec0ff */
[----:B------:R-:W-:Y:S01]  /*12bc0*/  LOP3.LUT R66, R66, 0xffff0000, RZ, 0xc0, !PT ;  /* 0xffff000042427812 */ /* 0x000fe200078ec0ff */
[C---:B------:R-:W-:Y:S01]  /*12bd0*/  FMUL.FTZ R95, R77.reuse, R96 ;  /* 0x000000604d5f7220 */ /* 0x040fe20000410000 */
[----:B------:R-:W-:Y:S01]  /*12be0*/  F2FP.BF16.F32.PACK_AB R64, R80, R64 ;  /* 0x000000405040723e */ /* 0x000fe200000010ff */
[-C--:B------:R-:W-:Y:S02]  /*12bf0*/  FMUL.FTZ R77, R77, R94.reuse ;  /* 0x0000005e4d4d7220 */ /* 0x080fe40000410000 */
[----:B------:R-:W-:-:S02]  /*12c00*/  FFMA.FTZ R94, R81, R94, -R95 ;  /* 0x0000005e515e7223 */ /* 0x000fc4000001085f */
[----:B------:R-:W-:Y:S01]  /*12c10*/  FFMA.FTZ R95, R81, R96, R77 ;  /* 0x00000060515f7223 */ /* 0x000fe2000001004d */
[----:B------:R-:W-:Y:S02]  /*12c20*/  IMAD.U32 R96, R82, 0x10000, RZ ;  /* 0x0001000052607824 */ /* 0x000fe400078e00ff */
[----:B------:R-:W-:Y:S01]  /*12c30*/  FMUL.FTZ R81, R102, R101 ;  /* 0x0000006566517220 */ /* 0x000fe20000410000 */
[C---:B------:R-:W-:Y:S01]  /*12c40*/  IMAD.U32 R77, R60.reuse, 0x10000, RZ ;  /* 0x000100003c4d7824 */ /* 0x040fe200078e00ff */
[----:B------:R-:W-:Y:S02]  /*12c50*/  LOP3.LUT R60, R60, 0xffff0000, RZ, 0xc0, !PT ;  /* 0xffff00003c3c7812 */ /* 0x000fe400078ec0ff */
[----:B------:R-:W-:Y:S01]  /*12c60*/  LOP3.LUT R82, R82, 0xffff0000, RZ, 0xc0, !PT ;  /* 0xffff000052527812 */ /* 0x000fe200078ec0ff */
[-C--:B------:R-:W-:Y:S01]  /*12c70*/  FFMA.FTZ R81, R96, R77.reuse, -R81 ;  /* 0x0000004d60517223 */ /* 0x080fe20000010851 */
[----:B------:R-:W-:Y:S01]  /*12c80*/  FMUL.FTZ R77, R102, R77 ;  /* 0x0000004d664d7220 */ /* 0x000fe20000410000 */
[----:B------:R-:W-:-:S02]  /*12c90*/  F2FP.BF16.F32.PACK_AB R61, R94, R61 ;  /* 0x0000003d5e3d723e */ /* 0x000fc400000010ff */
[----:B------:R-:W-:Y:S01]  /*12ca0*/  F2FP.BF16.F32.PACK_AB R65, R95, R65 ;  /* 0x000000415f41723e */ /* 0x000fe200000010ff */
[----:B------:R-:W-:Y:S01]  /*12cb0*/  FFMA.FTZ R77, R96, R101, R77 ;  /* 0x00000065604d7223 */ /* 0x000fe2000001004d */
[----:B------:R-:W-:-:S05]  /*12cc0*/  LOP3.LUT R96, R78, 0xffff0000, RZ, 0xc0, !PT ;  /* 0xffff00004e607812 */ /* 0x000fca00078ec0ff */
[----:B------:R-:W-:-:S04]  /*12cd0*/  FMUL.FTZ R78, R96, R66 ;  /* 0x00000042604e7220 */ /* 0x000fc80000410000 */
[-C--:B------:R-:W-:Y:S01]  /*12ce0*/  FFMA.FTZ R78, R82, R60.reuse, -R78 ;  /* 0x0000003c524e7223 */ /* 0x080fe2000001084e */
[----:B------:R-:W-:-:S04]  /*12cf0*/  FMUL.FTZ R60, R96, R60 ;  /* 0x0000003c603c7220 */ /* 0x000fc80000410000 */
[----:B------:R-:W-:Y:S01]  /*12d00*/  FFMA.FTZ R66, R82, R66, R60 ;  /* 0x0000004252427223 */ /* 0x000fe2000001003c */
[----:B------:R-:W-:Y:S01]  /*12d10*/  LOP3.LUT R82, R88, 0xffff0000, RZ, 0xc0, !PT ;  /* 0xffff000058527812 */ /* 0x000fe200078ec0ff */
[----:B------:R-:W-:-:S03]  /*12d20*/  FMUL.FTZ R60, R79, R62 ;  /* 0x0000003e4f3c7220 */ /* 0x000fc60000410000 */
[----:B------:R-:W-:Y:S01]  /*12d30*/  F2FP.BF16.F32.PACK_AB R66, R66, R77 ;  /* 0x0000004d4242723e */ /* 0x000fe200000010ff */
[-C--:B------:R-:W-:Y:S01]  /*12d40*/  FMUL.FTZ R79, R79, R82.reuse ;  /* 0x000000524f4f7220 */ /* 0x080fe20000410000 */
[C---:B------:R-:W-:Y:S01]  /*12d50*/  FFMA.FTZ R82, R83.reuse, R82, -R60 ;  /* 0x0000005253527223 */ /* 0x040fe2000001083c */
[----:B------:R-:W-:Y:S02]  /*12d60*/  F2FP.BF16.F32.PACK_AB R60, R76, R89 ;  /* 0x000000594c3c723e */ /* 0x000fe400000010ff */
[----:B------:R-:W-:Y:S01]  /*12d70*/  FFMA.FTZ R79, R83, R62, R79 ;  /* 0x0000003e534f7223 */ /* 0x000fe2000001004f */
[----:B------:R-:W-:Y:S02]  /*12d80*/  F2FP.BF16.F32.PACK_AB R62, R78, R81 ;  /* 0x000000514e3e723e */ /* 0x000fe400000010ff */
[----:B------:R-:W-:Y:S02]  /*12d90*/  F2FP.BF16.F32.PACK_AB R63, R82, R63 ;  /* 0x0000003f523f723e */ /* 0x000fe400000010ff */
[----:B------:R-:W-:-:S03]  /*12da0*/  F2FP.BF16.F32.PACK_AB R67, R79, R67 ;  /* 0x000000434f43723e */ /* 0x000fc600000010ff */
[----:B------:R0:W-:Y:S04]  /*12db0*/  STS.128 [R229], R60 ;  /* 0x0000003ce5007388 */ /* 0x0001e80000000c00 */
[----:B------:R0:W-:Y:S02]  /*12dc0*/  STS.128 [R20+0x14400], R64 ;  /* 0x0144004014007388 */ /* 0x0001e40000000c00 */
.L_x_2825:
[----:B------:R-:W-:Y:S05]  /*12dd0*/  BSYNC B2 ;  /* 0x0000000000027941 */ /* 0x000fea0003800000 */
.L_x_2824:
[----:B------:R-:W-:-:S13]  /*12de0*/  ISETP.GE.AND P0, PT, R213, R3, PT ;  /* 0x00000003d500720c */ /* 0x000fda0003f06270 */
[----:B------:R-:W-:Y:S05]  /*12df0*/  @P0 BRA `(.L_x_2823) ;  /* 0x0000000400a40947 */ /* 0x000fea0003800000 */
[----:B0-----:R-:W3:Y:S04]  /*12e00*/  LDL R20, [R1+0x60] ;  /* 0x0000600001147983 */ /* 0x001ee80000100800 */
[----:B------:R-:W4:Y:S01]  /*12e10*/  LDL R94, [R1+0xb0] ;  /* 0x0000b000015e7983 */ /* 0x000f220000100800 */
[----:B------:R-:W-:Y:S02]  /*12e20*/  SHF.R.U64 R78, R68, 0x10, R69 ;  /* 0x00000010444e7819 */ /* 0x000fe40000001245 */
[----:B------:R-:W-:Y:S02]  /*12e30*/  SHF.R.U64 R79, R56, 0x10, R57 ;  /* 0x00000010384f7819 */ /* 0x000fe40000001239 */
[C---:B------:R-:W-:Y:S02]  /*12e40*/  PRMT R78, R120.reuse, 0x5410, R78 ;  /* 0x00005410784e7816 */ /* 0x040fe4000000004e */
[----:B------:R-:W-:-:S02]  /*12e50*/  PRMT R79, R120, 0x5432, R79 ;  /* 0x00005432784f7816 */ /* 0x000fc4000000004f */
[----:B------:R-:W-:Y:S02]  /*12e60*/  SHF.R.U32.HI R82, RZ, 0x10, R57 ;  /* 0x00000010ff527819 */ /* 0x000fe40000011639 */
[----:B------:R-:W-:Y:S01]  /*12e70*/  SHF.R.U32.HI R56, RZ, 0x10, R69 ;  /* 0x00000010ff387819 */ /* 0x000fe20000011645 */
[----:B------:R-:W-:Y:S01]  /*12e80*/  IMAD.U32 R81, R79, 0x10000, RZ ;  /* 0x000100004f517824 */ /* 0x000fe200078e00ff */
[C---:B------:R-:W-:Y:S02]  /*12e90*/  PRMT R82, R119.reuse, 0x5432, R82 ;  /* 0x0000543277527816 */ /* 0x040fe40000000052 */
[----:B------:R-:W-:Y:S02]  /*12ea0*/  PRMT R56, R119, 0x5410, R56 ;  /* 0x0000541077387816 */ /* 0x000fe40000000038 */
[--C-:B------:R-:W-:Y:S02]  /*12eb0*/  SHF.R.U32.HI R80, RZ, 0x10, R71.reuse ;  /* 0x00000010ff507819 */ /* 0x100fe40000011647 */
[----:B------:R-:W-:-:S02]  /*12ec0*/  SHF.R.U64 R70, R70, 0x10, R71 ;  /* 0x0000001046467819 */ /* 0x000fc40000001247 */
[----:B------:R-:W-:Y:S02]  /*12ed0*/  LOP3.LUT R79, R79, 0xffff0000, RZ, 0xc0, !PT ;  /* 0xffff00004f4f7812 */ /* 0x000fe400078ec0ff */
[----:B------:R-:W-:Y:S02]  /*12ee0*/  SHF.R.U64 R58, R58, 0x10, R59 ;  /* 0x000000103a3a7819 */ /* 0x000fe4000000123b */
[C---:B------:R-:W-:Y:S02]  /*12ef0*/  PRMT R70, R117.reuse, 0x5410, R70 ;  /* 0x0000541075467816 */ /* 0x040fe40000000046 */
[----:B------:R-:W-:Y:S02]  /*12f00*/  PRMT R58, R117, 0x5432, R58 ;  /* 0x00005432753a7816 */ /* 0x000fe4000000003a */
[----:B------:R-:W-:-:S05]  /*12f10*/  PRMT R80, R118, 0x5410, R80 ;  /* 0x0000541076507816 */ /* 0x000fca0000000050 */
[C---:B------:R-:W-:Y:S01]  /*12f20*/  IMAD.U32 R83, R80.reuse, 0x10000, RZ ;  /* 0x0001000050537824 */ /* 0x040fe200078e00ff */
[----:B------:R-:W-:Y:S02]  /*12f30*/  LOP3.LUT R80, R80, 0xffff0000, RZ, 0xc0, !PT ;  /* 0xffff000050507812 */ /* 0x000fe400078ec0ff */
[----:B---3--:R-:W-:-:S04]  /*12f40*/  LEA.HI R20, R3, R20, RZ, 0x1d ;  /* 0x0000001403147211 */ /* 0x008fc800078fe8ff */
[----:B------:R-:W-:Y:S01]  /*12f50*/  SHF.R.S32.HI R3, RZ, 0x1f, R20 ;  /* 0x0000001fff037819 */ /* 0x000fe20000011414 */
[----:B------:R-:W-:Y:S01]  /*12f60*/  IMAD.SHL.U32 R60, R20, 0x8, RZ ;  /* 0x00000008143c7824 */ /* 0x000fe200078e00ff */
[----:B----4-:R-:W0:Y:S02]  /*12f70*/  LDS.128 R64, [R94] ;  /* 0x000000005e407984 */ /* 0x010e240000000c00 */
[----:B------:R-:W-:Y:S01]  /*12f80*/  LEA.HI R3, R3, R20, RZ, 0x3 ;  /* 0x0000001403037211 */ /* 0x000fe200078f18ff */
[----:B------:R-:W-:Y:S01]  /*12f90*/  IMAD.U32 R20, R78, 0x10000, RZ ;  /* 0x000100004e147824 */ /* 0x000fe200078e00ff */
[----:B------:R-:W-:Y:S02]  /*12fa0*/  LOP3.LUT R60, R60, 0x38, RZ, 0xc0, !PT ;  /* 0x000000383c3c7812 */ /* 0x000fe400078ec0ff */
[----:B------:R-:W-:Y:S01]  /*12fb0*/  LOP3.LUT R78, R78, 0xffff0000, RZ, 0xc0, !PT ;  /* 0xffff00004e4e7812 */ /* 0x000fe200078ec0ff */
[----:B------:R-:W-:Y:S01]  /*12fc0*/  IMAD.SHL.U32 R3, R3, 0x400, RZ ;  /* 0x0000040003037824 */ /* 0x000fe200078e00ff */
[----:B------:R-:W-:-:S04]  /*12fd0*/  LOP3.LUT R60, R60, 0x1c0, R123, 0xf8, !PT ;  /* 0x000001c03c3c7812 */ /* 0x000fc800078ef87b */
[----:B------:R-:W-:Y:S02]  /*12fe0*/  LOP3.LUT R60, R60, R227, RZ, 0x3c, !PT ;  /* 0x000000e33c3c7212 */ /* 0x000fe400078e3cff */
[----:B------:R-:W-:-:S04]  /*12ff0*/  LOP3.LUT R3, R3, 0x7fffe000, RZ, 0xc0, !PT ;  /* 0x7fffe00003037812 */ /* 0x000fc800078ec0ff */
[----:B------:R-:W-:-:S05]  /*13000*/  IADD3 R3, R60, R3, R226 ;  /* 0x000000033c037210 */ /* 0x000fca0007ffe0e2 */
[----:B------:R-:W-:-:S05]  /*13010*/  IMAD R3, R3, 0x2, R16 ;  /* 0x0000000203037824 */ /* 0x000fca00078e0210 */
[----:B------:R-:W1:Y:S01]  /*13020*/  LDS.128 R60, [R3+0x14400] ;  /* 0x01440000033c7984 */ /* 0x000e620000000c00 */
[----:B0-----:R-:W-:Y:S02]  /*13030*/  IMAD.U32 R76, R64, 0x10000, RZ ;  /* 0x00010000404c7824 */ /* 0x001fe400078e00ff */
[----:B------:R-:W-:Y:S02]  /*13040*/  IMAD.U32 R69, R65, 0x10000, RZ ;  /* 0x0001000041457824 */ /* 0x000fe400078e00ff */
[C---:B-1----:R-:W-:Y:S01]  /*13050*/  IMAD.U32 R57, R60.reuse, 0x10000, RZ ;  /* 0x000100003c397824 */ /* 0x042fe200078e00ff */
[----:B------:R-:W-:Y:S01]  /*13060*/  LOP3.LUT R71, R60, 0xffff0000, RZ, 0xc0, !PT ;  /* 0xffff00003c477812 */ /* 0x000fe200078ec0ff */
[C---:B------:R-:W-:Y:S01]  /*13070*/  IMAD.U32 R88, R63.reuse, 0x10000, RZ ;  /* 0x000100003f587824 */ /* 0x040fe200078e00ff */
[----:B------:R-:W-:Y:S01]  /*13080*/  LOP3.LUT R63, R63, 0xffff0000, RZ, 0xc0, !PT ;  /* 0xffff00003f3f7812 */ /* 0x000fe200078ec0ff */
[C---:B------:R-:W-:Y:S01]  /*13090*/  FMUL.FTZ R68, R57.reuse, R20 ;  /* 0x0000001439447220 */ /* 0x040fe20000410000 */
[----:B------:R-:W-:Y:S01]  /*130a0*/  FMUL.FTZ R57, R57, R81 ;  /* 0x0000005139397220 */ /* 0x000fe20000410000 */
[C---:B------:R-:W-:Y:S01]  /*130b0*/  FMUL.FTZ R60, R71.reuse, R78 ;  /* 0x0000004e473c7220 */ /* 0x040fe20000410000 */
[----:B------:R-:W-:Y:S01]  /*130c0*/  FMUL.FTZ R71, R71, R79 ;  /* 0x0000004f47477220 */ /* 0x000fe20000410000 */
        /* <DEDUP_REMOVED lines=8> */
[----:B--2---:R-:W-:Y:S01]  /*13150*/  FMUL.FTZ R77, R68, R20 ;  /* 0x00000014444d7220 */ /* 0x004fe20000410000 */
[----:B------:R-:W-:Y:S01]  /*13160*/  FMUL.FTZ R89, R88, R83 ;  /* 0x0000005358597220 */ /* 0x000fe20000410000 */
[----:B------:R-:W-:-:S02]  /*13170*/  FMUL.FTZ R68, R68, R57 ;  /* 0x0000003944447220 */ /* 0x000fc40000410000 */
[C---:B------:R-:W-:Y:S01]  /*13180*/  FFMA.FTZ R57, R69.reuse, R57, -R77 ;  /* 0x0000003945397223 */ /* 0x040fe2000001084d */
[----:B------:R-:W-:Y:S01]  /*13190*/  SHF.R.U32.HI R77, RZ, 0x10, R59 ;  /* 0x00000010ff4d7819 */ /* 0x000fe2000001163b */
[----:B------:R-:W-:Y:S01]  /*131a0*/  FFMA.FTZ R69, R69, R20, R68 ;  /* 0x0000001445457223 */ /* 0x000fe20000010044 */
[----:B------:R-:W-:Y:S01]  /*131b0*/  LOP3.LUT R59, R64, 0xffff0000, RZ, 0xc0, !PT ;  /* 0xffff0000403b7812 */ /* 0x000fe200078ec0ff */
[----:B------:R-:W-:Y:S01]  /*131c0*/  IMAD.U32 R20, R67, 0x10000, RZ ;  /* 0x0001000043147824 */ /* 0x000fe200078e00ff */
[----:B------:R-:W-:Y:S01]  /*131d0*/  LOP3.LUT R64, R65, 0xffff0000, RZ, 0xc0, !PT ;  /* 0xffff000041407812 */ /* 0x000fe200078ec0ff */
[C---:B------:R-:W-:Y:S01]  /*131e0*/  FMUL.FTZ R65, R61.reuse, R56 ;  /* 0x000000383d417220 */ /* 0x040fe20000410000 */
[----:B------:R-:W-:Y:S01]  /*131f0*/  FMUL.FTZ R61, R61, R82 ;  /* 0x000000523d3d7220 */ /* 0x000fe20000410000 */
[----:B------:R-:W-:Y:S01]  /*13200*/  FFMA.FTZ R71, R59, R78, R71 ;  /* 0x0000004e3b477223 */ /* 0x000fe20000010047 */
[----:B------:R-:W-:Y:S02]  /*13210*/  IMAD.U32 R78, R62, 0x10000, RZ ;  /* 0x000100003e4e7824 */ /* 0x000fe400078e00ff */
[C---:B------:R-:W-:Y:S01]  /*13220*/  FFMA.FTZ R65, R64.reuse, R82, -R65 ;  /* 0x0000005240417223 */ /* 0x040fe20000010841 */
[----:B------:R-:W-:Y:S01]  /*13230*/  FFMA.FTZ R61, R64, R56, R61 ;  /* 0x00000038403d7223 */ /* 0x000fe2000001003d */
[----:B------:R-:W-:-:S02]  /*13240*/  IMAD.U32 R56, R70, 0x10000, RZ ;  /* 0x0001000046387824 */ /* 0x000fc400078e00ff */
[----:B------:R-:W-:Y:S01]  /*13250*/  FFMA.FTZ R60, R59, R79, -R60 ;  /* 0x0000004f3b3c7223 */ /* 0x000fe2000001083c */
[----:B------:R-:W-:Y:S01]  /*13260*/  IMAD.U32 R64, R58, 0x10000, RZ ;  /* 0x000100003a407824 */ /* 0x000fe200078e00ff */
[----:B------:R-:W-:Y:S01]  /*13270*/  PRMT R77, R118, 0x5432, R77 ;  /* 0x00005432764d7816 */ /* 0x000fe2000000004d */
[----:B------:R-:W-:Y:S02]  /*13280*/  IMAD.U32 R59, R66, 0x10000, RZ ;  /* 0x00010000423b7824 */ /* 0x000fe400078e00ff */
[C---:B------:R-:W-:Y:S01]  /*13290*/  FMUL.FTZ R79, R78.reuse, R56 ;  /* 0x000000384e4f7220 */ /* 0x040fe20000410000 */
[-C--:B------:R-:W-:Y:S01]  /*132a0*/  FMUL.FTZ R78, R78, R64.reuse ;  /* 0x000000404e4e7220 */ /* 0x080fe20000410000 */
[----:B------:R-:W-:Y:S01]  /*132b0*/  LOP3.LUT R70, R70, 0xffff0000, RZ, 0xc0, !PT ;  /* 0xffff000046467812 */ /* 0x000fe200078ec0ff */
[----:B------:R-:W-:Y:S01]  /*132c0*/  IMAD.U32 R68, R77, 0x10000, RZ ;  /* 0x000100004d447824 */ /* 0x000fe200078e00ff */
[----:B------:R-:W-:Y:S01]  /*132d0*/  LOP3.LUT R62, R62, 0xffff0000, RZ, 0xc0, !PT ;  /* 0xffff00003e3e7812 */ /* 0x000fe200078ec0ff */
[C---:B------:R-:W-:Y:S01]  /*132e0*/  FFMA.FTZ R64, R59.reuse, R64, -R79 ;  /* 0x000000403b407223 */ /* 0x040fe2000001084f */
[----:B------:R-:W-:Y:S01]  /*132f0*/  FFMA.FTZ R59, R59, R56, R78 ;  /* 0x000000383b3b7223 */ /* 0x000fe2000001004e */
[----:B------:R-:W-:Y:S01]  /*13300*/  LOP3.LUT R56, R66, 0xffff0000, RZ, 0xc0, !PT ;  /* 0xffff000042387812 */ /* 0x000fe200078ec0ff */
[-C--:B------:R-:W-:Y:S01]  /*13310*/  FMUL.FTZ R88, R88, R68.reuse ;  /* 0x0000004458587220 */ /* 0x080fe20000410000 */
[----:B------:R-:W-:Y:S01]  /*13320*/  LOP3.LUT R58, R58, 0xffff0000, RZ, 0xc0, !PT ;  /* 0xffff00003a3a7812 */ /* 0x000fe200078ec0ff */
[----:B------:R-:W-:Y:S01]  /*13330*/  FFMA.FTZ R68, R20, R68, -R89 ;  /* 0x0000004414447223 */ /* 0x000fe20000010859 */
[----:B------:R-:W-:Y:S01]  /*13340*/  LOP3.LUT R66, R67, 0xffff0000, RZ, 0xc0, !PT ;  /* 0xffff000043427812 */ /* 0x000fe200078ec0ff */
[C---:B------:R-:W-:Y:S01]  /*13350*/  FMUL.FTZ R67, R62.reuse, R70 ;  /* 0x000000463e437220 */ /* 0x040fe20000410000 */
[----:B------:R-:W-:Y:S01]  /*13360*/  LOP3.LUT R77, R77, 0xffff0000, RZ, 0xc0, !PT ;  /* 0xffff00004d4d7812 */ /* 0x000fe200078ec0ff */
[-C--:B------:R-:W-:Y:S01]  /*13370*/  FMUL.FTZ R62, R62, R58.reuse ;  /* 0x0000003a3e3e7220 */ /* 0x080fe20000410000 */
[----:B------:R-:W-:Y:S01]  /*13380*/  FFMA.FTZ R20, R20, R83, R88 ;  /* 0x0000005314147223 */ /* 0x000fe20000010058 */
[C---:B------:R-:W-:Y:S01]  /*13390*/  FFMA.FTZ R58, R56.reuse, R58, -R67 ;  /* 0x0000003a383a7223 */ /* 0x040fe20000010843 */
[C---:B------:R-:W-:Y:S01]  /*133a0*/  FMUL.FTZ R67, R63.reuse, R80 ;  /* 0x000000503f437220 */ /* 0x040fe20000410000 */
[----:B------:R-:W-:Y:S01]  /*133b0*/  FMUL.FTZ R63, R63, R77 ;  /* 0x0000004d3f3f7220 */ /* 0x000fe20000410000 */
[----:B------:R-:W-:Y:S01]  /*133c0*/  FFMA.FTZ R62, R56, R70, R62 ;  /* 0x00000046383e7223 */ /* 0x000fe2000001003e */
[----:B------:R-:W-:Y:S01]  /*133d0*/  F2FP.BF16.F32.PACK_AB R56, R60, R81 ;  /* 0x000000513c38723e */ /* 0x000fe200000010ff */
        /* <DEDUP_REMOVED lines=11> */
.L_x_2823:
[----:B------:R-:W-:Y:S05]  /*13490*/  BSYNC B1 ;  /* 0x0000000000017941 */ /* 0x000fea0003800000 */
.L_x_2822:
[----:B-1----:R-:W-:Y:S01]  /*134a0*/  VIADD R3, R212, 0x20 ;  /* 0x00000020d4037836 */ /* 0x002fe20000000000 */
[----:B------:R-:W-:Y:S04]  /*134b0*/  BSSY B1, `(.L_x_2826) ;  /* 0x00000da000017945 */ /* 0x000fe80003800000 */
[----:B------:R-:W-:-:S13]  /*134c0*/  ISETP.GE.AND P0, PT, R3, R0, PT ;  /* 0x000000000300720c */ /* 0x000fda0003f06270 */
[----:B------:R-:W-:Y:S05]  /*134d0*/  @P0 BRA `(.L_x_2827) ;  /* 0x0000000c005c0947 */ /* 0x000fea0003800000 */
[----:B------:R-:W1:Y:S01]  /*134e0*/  LDC R3, c[0x0][0x3f4] ;  /* 0x0000fd00ff037b82 */ /* 0x000e620000000800 */
[----:B------:R-:W-:Y:S01]  /*134f0*/  BSSY B2, `(.L_x_2828) ;  /* 0x000006c000027945 */ /* 0x000fe20003800000 */
[----:B------:R-:W-:Y:S02]  /*13500*/  SHF.R.U32.HI R82, RZ, 0x3, R223 ;  /* 0x00000003ff527819 */ /* 0x000fe400000116df */
[-C--:B-1----:R-:W-:Y:S02]  /*13510*/  ISETP.GE.AND P0, PT, R18, R3.reuse, PT ;  /* 0x000000031200720c */ /* 0x082fe40003f06270 */
[----:B------:R-:W-:-:S11]  /*13520*/  ISETP.GE.AND P1, PT, R213, R3, PT ;  /* 0x00000003d500720c */ /* 0x000fd60003f26270 */
[----:B------:R-:W-:Y:S05]  /*13530*/  @P0 BRA `(.L_x_2829) ;  /* 0x00000004009c0947 */ /* 0x000fea0003800000 */
[----:B------:R-:W3:Y:S01]  /*13540*/  LDL R83, [R1+0xac] ;  /* 0x0000ac0001537983 */ /* 0x000ee20000100800 */
[----:B0-----:R-:W-:Y:S02]  /*13550*/  LEA.HI R20, R3, R237, RZ, 0x1d ;  /* 0x000000ed03147211 */ /* 0x001fe400078fe8ff */
[--C-:B------:R-:W-:Y:S02]  /*13560*/  SHF.R.U64 R44, R44, 0x10, R45.reuse ;  /* 0x000000102c2c7819 */ /* 0x100fe4000000122d */
[----:B------:R-:W-:Y:S01]  /*13570*/  SHF.R.S32.HI R56, RZ, 0x1f, R20 ;  /* 0x0000001fff387819 */ /* 0x000fe20000011414 */
[----:B------:R-:W-:Y:S01]  /*13580*/  IMAD.SHL.U32 R57, R20, 0x8, RZ ;  /* 0x0000000814397824 */ /* 0x000fe200078e00ff */
[----:B------:R-:W-:Y:S02]  /*13590*/  SHF.R.U32.HI R64, RZ, 0x10, R45 ;  /* 0x00000010ff407819 */ /* 0x000fe4000001162d */
[----:B------:R-:W-:Y:S02]  /*135a0*/  LEA.HI R56, R56, R20, RZ, 0x3 ;  /* 0x0000001438387211 */ /* 0x000fe400078f18ff */
[----:B------:R-:W-:-:S02]  /*135b0*/  LOP3.LUT R57, R223, 0x38, R57, 0xf8, !PT ;  /* 0x00000038df397812 */ /* 0x000fc400078ef839 */
[----:B------:R-:W-:Y:S01]  /*135c0*/  SHF.R.U64 R45, R46, 0x10, R47 ;  /* 0x000000102e2d7819 */ /* 0x000fe2000000122f */
[----:B------:R-:W-:Y:S01]  /*135d0*/  IMAD.SHL.U32 R56, R56, 0x400, RZ ;  /* 0x0000040038387824 */ /* 0x000fe200078e00ff */
[----:B------:R-:W-:Y:S02]  /*135e0*/  LOP3.LUT R20, R57, R82, RZ, 0x3c, !PT ;  /* 0x0000005239147212 */ /* 0x000fe400078e3cff */
[----:B------:R-:W-:Y:S02]  /*135f0*/  SHF.R.U64 R46, R48, 0x10, R49 ;  /* 0x00000010302e7819 */ /* 0x000fe40000001231 */
[----:B------:R-:W-:Y:S02]  /*13600*/  LOP3.LUT R56, R56, 0x7fffe000, RZ, 0xc0, !PT ;  /* 0x7fffe00038387812 */ /* 0x000fe400078ec0ff */
[----:B------:R-:W-:Y:S02]  /*13610*/  PRMT R46, R114, 0x5410, R46 ;  /* 0x00005410722e7816 */ /* 0x000fe4000000002e */
[----:B------:R-:W-:-:S02]  /*13620*/  IADD3 R20, R20, R56, R225 ;  /* 0x0000003814147210 */ /* 0x000fc40007ffe0e1 */
[----:B------:R-:W-:Y:S01]  /*13630*/  PRMT R44, R115, 0x5410, R44 ;  /* 0x00005410732c7816 */ /* 0x000fe2000000002c */
[----:B--2---:R-:W-:Y:S01]  /*13640*/  IMAD.U32 R77, R46, 0x10000, RZ ;  /* 0x000100002e4d7824 */ /* 0x004fe200078e00ff */
[----:B------:R-:W-:Y:S01]  /*13650*/  SHF.R.U32.HI R49, RZ, 0x10, R49 ;  /* 0x00000010ff317819 */ /* 0x000fe20000011631 */
[----:B------:R-:W-:Y:S01]  /*13660*/  IMAD R20, R20, 0x2, R16 ;  /* 0x0000000214147824 */ /* 0x000fe200078e0210 */
[--C-:B------:R-:W-:Y:S01]  /*13670*/  SHF.R.U64 R48, R50, 0x10, R51.reuse ;  /* 0x0000001032307819 */ /* 0x100fe20000001233 */
[----:B------:R-:W-:Y:S01]  /*13680*/  IMAD.U32 R78, R44, 0x10000, RZ ;  /* 0x000100002c4e7824 */ /* 0x000fe200078e00ff */
[----:B------:R-:W-:Y:S02]  /*13690*/  SHF.R.U32.HI R50, RZ, 0x10, R51 ;  /* 0x00000010ff327819 */ /* 0x000fe40000011633 */
[----:B------:R-:W0:Y:S01]  /*136a0*/  LDS.128 R60, [R20+0x14400] ;  /* 0x01440000143c7984 */ /* 0x000e220000000c00 */
[----:B------:R-:W-:Y:S02]  /*136b0*/  SHF.R.U32.HI R47, RZ, 0x10, R47 ;  /* 0x00000010ff2f7819 */ /* 0x000fe4000001162f */
[----:B------:R-:W-:-:S02]  /*136c0*/  PRMT R49, R114, 0x5432, R49 ;  /* 0x0000543272317816 */ /* 0x000fc40000000031 */
[----:B------:R-:W-:Y:S02]  /*136d0*/  PRMT R64, R115, 0x5432, R64 ;  /* 0x0000543273407816 */ /* 0x000fe40000000040 */
[----:B------:R-:W-:Y:S01]  /*136e0*/  PRMT R50, R113, 0x5432, R50 ;  /* 0x0000543271327816 */ /* 0x000fe20000000032 */
[----:B------:R-:W-:Y:S01]  /*136f0*/  IMAD.U32 R79, R49, 0x10000, RZ ;  /* 0x00010000314f7824 */ /* 0x000fe200078e00ff */
[----:B------:R-:W-:Y:S01]  /*13700*/  PRMT R47, R116, 0x5432, R47 ;  /* 0x00005432742f7816 */ /* 0x000fe2000000002f */
[----:B------:R-:W-:Y:S01]  /*13710*/  IMAD.U32 R81, R64, 0x10000, RZ ;  /* 0x0001000040517824 */ /* 0x000fe200078e00ff */
[----:B------:R-:W-:Y:S01]  /*13720*/  LOP3.LUT R46, R46, 0xffff0000, RZ, 0xc0, !PT ;  /* 0xffff00002e2e7812 */ /* 0x000fe200078ec0ff */
[----:B------:R-:W-:Y:S01]  /*13730*/  IMAD.U32 R80, R50, 0x10000, RZ ;  /* 0x0001000032507824 */ /* 0x000fe200078e00ff */
[----:B------:R-:W-:Y:S02]  /*13740*/  LOP3.LUT R44, R44, 0xffff0000, RZ, 0xc0, !PT ;  /* 0xffff00002c2c7812 */ /* 0x000fe400078ec0ff */
[----:B------:R-:W-:-:S02]  /*13750*/  PRMT R48, R113, 0x5410, R48 ;  /* 0x0000541071307816 */ /* 0x000fc40000000030 */
[----:B------:R-:W-:Y:S02]  /*13760*/  PRMT R45, R116, 0x5410, R45 ;  /* 0x00005410742d7816 */ /* 0x000fe4000000002d */
[----:B------:R-:W-:Y:S02]  /*13770*/  LOP3.LUT R49, R49, 0xffff0000, RZ, 0xc0, !PT ;  /* 0xffff000031317812 */ /* 0x000fe400078ec0ff */
[----:B------:R-:W-:Y:S01]  /*13780*/  LOP3.LUT R64, R64, 0xffff0000, RZ, 0xc0, !PT ;  /* 0xffff000040407812 */ /* 0x000fe200078ec0ff */
[----:B0-----:R-:W-:Y:S01]  /*13790*/  IMAD.U32 R70, R60, 0x10000, RZ ;  /* 0x000100003c467824 */ /* 0x001fe200078e00ff */
[C---:B------:R-:W-:Y:S01]  /*137a0*/  LOP3.LUT R71, R61.reuse, 0xffff0000, RZ, 0xc0, !PT ;  /* 0xffff00003d477812 */ /* 0x040fe200078ec0ff */
[----:B------:R-:W-:Y:S02]  /*137b0*/  IMAD.U32 R69, R61, 0x10000, RZ ;  /* 0x000100003d457824 */ /* 0x000fe400078e00ff */
[----:B------:R-:W-:Y:S02]  /*137c0*/  IMAD.U32 R61, R62, 0x10000, RZ ;  /* 0x000100003e3d7824 */ /* 0x000fe400078e00ff */
[C---:B------:R-:W-:Y:S01]  /*137d0*/  IMAD.U32 R76, R63.reuse, 0x10000, RZ ;  /* 0x000100003f4c7824 */ /* 0x040fe200078e00ff */
[----:B------:R-:W-:Y:S01]  /*137e0*/  LOP3.LUT R63, R63, 0xffff0000, RZ, 0xc0, !PT ;  /* 0xffff00003f3f7812 */ /* 0x000fe200078ec0ff */
[----:B---3--:R-:W0:Y:S02]  /*137f0*/  LDS.128 R56, [R83] ;  /* 0x0000000053387984 */ /* 0x008e240000000c00 */
[C---:B0-----:R-:W-:Y:S01]  /*13800*/  IMAD.U32 R65, R57.reuse, 0x10000, RZ ;  /* 0x0001000039417824 */ /* 0x041fe200078e00ff */
[----:B------:R-:W-:Y:S01]  /*13810*/  LOP3.LUT R67, R57, 0xffff0000, RZ, 0xc0, !PT ;  /* 0xffff000039437812 */ /* 0x000fe200078ec0ff */
[C---:B------:R-:W-:Y:S01]  /*13820*/  IMAD.U32 R66, R58.reuse, 0x10000, RZ ;  /* 0x000100003a427824 */ /* 0x040fe200078e00ff */
[----:B------:R-:W-:Y:S01]  /*13830*/  LOP3.LUT R57, R58, 0xffff0000, RZ, 0xc0, !PT ;  /* 0xffff00003a397812 */ /* 0x000fe200078ec0ff */
[----:B------:R-:W-:Y:S01]  /*13840*/  IMAD.U32 R51, R56, 0x10000, RZ ;  /* 0x0001000038337824 */ /* 0x000fe200078e00ff */
[----:B------:R-:W-:Y:S01]  /*13850*/  LOP3.LUT R58, R60, 0xffff0000, RZ, 0xc0, !PT ;  /* 0xffff00003c3a7812 */ /* 0x000fe200078ec0ff */
[----:B------:R-:W-:Y:S01]  /*13860*/  IMAD.U32 R68, R59, 0x10000, RZ ;  /* 0x000100003b447824 */ /* 0x000fe200078e00ff */
[----:B------:R-:W-:Y:S01]  /*13870*/  LOP3.LUT R60, R62, 0xffff0000, RZ, 0xc0, !PT ;  /* 0xffff00003e3c7812 */ /* 0x000fe200078ec0ff */
[C---:B------:R-:W-:Y:S01]  /*13880*/  FMUL.FTZ R62, R70.reuse, R77 ;  /* 0x0000004d463e7220 */ /* 0x040fe20000410000 */
[----:B------:R-:W-:Y:S01]  /*13890*/  FMUL.FTZ R70, R70, R78 ;  /* 0x0000004e46467220 */ /* 0x000fe20000410000 */
[----:B------:R-:W-:-:S02]  /*138a0*/  LOP3.LUT R56, R56, 0xffff0000, RZ, 0xc0, !PT ;  /* 0xffff000038387812 */ /* 0x000fc400078ec0ff */
[C---:B------:R-:W-:Y:S01]  /*138b0*/  FFMA.FTZ R78, R51.reuse, R78, -R62 ;  /* 0x0000004e334e7223 */ /* 0x040fe2000001083e */
[----:B------:R-:W-:Y:S01]  /*138c0*/  FFMA.FTZ R70, R51, R77, R70 ;  /* 0x0000004d33467223 */ /* 0x000fe20000010046 */
        /* <DEDUP_REMOVED lines=14> */
[----:B------:R-:W-:Y:S01]  /*139b0*/  FFMA.FTZ R58, R56, R46, R58 ;  /* 0x0000002e383a7223 */ /* 0x000fe2000001003a */
[----:B------:R-:W-:Y:S01]  /*139c0*/  FMUL.FTZ R46, R61, R68 ;  /* 0x000000443d2e7220 */ /* 0x000fe20000410000 */
[----:B------:R-:W-:Y:S01]  /*139d0*/  FMUL.FTZ R65, R71, R49 ;  /* 0x0000003147417220 */ /* 0x000fe20000410000 */
[----:B------:R-:W-:Y:S01]  /*139e0*/  FMUL.FTZ R61, R61, R76 ;  /* 0x0000004c3d3d7220 */ /* 0x000fe20000410000 */
[----:B------:R-:W-:Y:S01]  /*139f0*/  LOP3.LUT R48, R48, 0xffff0000, RZ, 0xc0, !PT ;  /* 0xffff000030307812 */ /* 0x000fe200078ec0ff */
[-C--:B------:R-:W-:Y:S01]  /*13a00*/  FMUL.FTZ R71, R71, R64.reuse ;  /* 0x0000004047477220 */ /* 0x080fe20000410000 */
[----:B------:R-:W-:Y:S01]  /*13a10*/  LOP3.LUT R56, R50, 0xffff0000, RZ, 0xc0, !PT ;  /* 0xffff000032387812 */ /* 0x000fe200078ec0ff */
[----:B------:R-:W-:Y:S01]  /*13a20*/  FFMA.FTZ R65, R67, R64, -R65 ;  /* 0x0000004043417223 */ /* 0x000fe20000010841 */
[----:B------:R-:W-:Y:S01]  /*13a30*/  LOP3.LUT R45, R45, 0xffff0000, RZ, 0xc0, !PT ;  /* 0xffff00002d2d7812 */ /* 0x000fe200078ec0ff */
[C---:B------:R-:W-:Y:S01]  /*13a40*/  FFMA.FTZ R50, R66.reuse, R68, R61 ;  /* 0x0000004442327223 */ /* 0x040fe2000001003d */
[----:B------:R-:W-:Y:S01]  /*13a50*/  LOP3.LUT R47, R47, 0xffff0000, RZ, 0xc0, !PT ;  /* 0xffff00002f2f7812 */ /* 0x000fe200078ec0ff */
[----:B------:R-:W-:Y:S01]  /*13a60*/  FFMA.FTZ R46, R66, R76, -R46 ;  /* 0x0000004c422e7223 */ /* 0x000fe2000001082e */
[----:B------:R-:W-:Y:S01]  /*13a70*/  LOP3.LUT R59, R59, 0xffff0000, RZ, 0xc0, !PT ;  /* 0xffff00003b3b7812 */ /* 0x000fe200078ec0ff */
[C---:B------:R-:W-:Y:S01]  /*13a80*/  FMUL.FTZ R64, R60.reuse, R48 ;  /* 0x000000303c407220 */ /* 0x040fe20000410000 */
[C---:B------:R-:W-:Y:S01]  /*13a90*/  FMUL.FTZ R61, R63.reuse, R56 ;  /* 0x000000383f3d7220 */ /* 0x040fe20000410000 */
[----:B------:R-:W-:Y:S01]  /*13aa0*/  FMUL.FTZ R66, R60, R45 ;  /* 0x0000002d3c427220 */ /* 0x000fe20000410000 */
[----:B------:R-:W-:Y:S01]  /*13ab0*/  FMUL.FTZ R63, R63, R47 ;  /* 0x0000002f3f3f7220 */ /* 0x000fe20000410000 */
        /* <DEDUP_REMOVED lines=15> */
.L_x_2829:
[----:B------:R-:W-:Y:S05]  /*13bb0*/  BSYNC B2 ;  /* 0x0000000000027941 */ /* 0x000fea0003800000 */
.L_x_2828:
[----:B------:R-:W-:Y:S05]  /*13bc0*/  @P1 BRA `(.L_x_2827) ;  /* 0x0000000400a01947 */ /* 0x000fea0003800000 */
[----:B01----:R-:W3:Y:S04]  /*13bd0*/  LDL R20, [R1+0x60] ;  /* 0x0000600001147983 */ /* 0x003ee80000100800 */
[----:B------:R-:W4:Y:S01]  /*13be0*/  LDL R69, [R1+0xa8] ;  /* 0x0000a80001457983 */ /* 0x000f220000100800 */
[----:B---3--:R-:W-:-:S04]  /*13bf0*/  LEA.HI R3, R3, R20, RZ, 0x1d ;  /* 0x0000001403037211 */ /* 0x008fc800078fe8ff */
[----:B------:R-:W-:Y:S01]  /*13c00*/  SHF.R.S32.HI R44, RZ, 0x1f, R3 ;  /* 0x0000001fff2c7819 */ /* 0x000fe20000011403 */
[----:B------:R-:W-:-:S03]  /*13c10*/  IMAD.SHL.U32 R20, R3, 0x8, RZ ;  /* 0x0000000803147824 */ /* 0x000fc600078e00ff */
[----:B------:R-:W-:Y:S02]  /*13c20*/  LEA.HI R44, R44, R3, RZ, 0x3 ;  /* 0x000000032c2c7211 */ /* 0x000fe400078f18ff */
[----:B------:R-:W-:-:S03]  /*13c30*/  LOP3.LUT R3, R223, 0x38, R20, 0xf8, !PT ;  /* 0x00000038df037812 */ /* 0x000fc600078ef814 */
[----:B------:R-:W-:Y:S01]  /*13c40*/  IMAD.SHL.U32 R44, R44, 0x400, RZ ;  /* 0x000004002c2c7824 */ /* 0x000fe200078e00ff */
[----:B------:R-:W-:-:S04]  /*13c50*/  LOP3.LUT R20, R3, R82, RZ, 0x3c, !PT ;  /* 0x0000005203147212 */ /* 0x000fc800078e3cff */
[----:B------:R-:W-:Y:S02]  /*13c60*/  LOP3.LUT R3, R44, 0x7fffe000, RZ, 0xc0, !PT ;  /* 0x7fffe0002c037812 */ /* 0x000fe400078ec0ff */
[----:B----4-:R-:W0:Y:S02]  /*13c70*/  LDS.128 R44, [R69] ;  /* 0x00000000452c7984 */ /* 0x010e240000000c00 */
[----:B------:R-:W-:Y:S02]  /*13c80*/  IADD3 R3, R20, R3, R225 ;  /* 0x0000000314037210 */ /* 0x000fe40007ffe0e1 */
[----:B------:R-:W-:Y:S02]  /*13c90*/  SHF.R.U64 R20, R40, 0x10, R41 ;  /* 0x0000001028147819 */ /* 0x000fe40000001229 */
[----:B------:R-:W-:Y:S01]  /*13ca0*/  SHF.R.U64 R40, R42, 0x10, R43 ;  /* 0x000000102a287819 */ /* 0x000fe2000000122b */
[----:B------:R-:W-:Y:S01]  /*13cb0*/  IMAD R3, R3, 0x2, R16 ;  /* 0x0000000203037824 */ /* 0x000fe200078e0210 */
[----:B------:R-:W-:-:S02]  /*13cc0*/  SHF.R.U64 R42, R52, 0x10, R53 ;  /* 0x00000010342a7819 */ /* 0x000fc40000001235 */
[----:B------:R-:W-:Y:S02]  /*13cd0*/  PRMT R20, R111, 0x5410, R20 ;  /* 0x000054106f147816 */ /* 0x000fe40000000014 */
[----:B------:R-:W1:Y:S01]  /*13ce0*/  LDS.128 R48, [R3+0x14400] ;  /* 0x0144000003307984 */ /* 0x000e620000000c00 */
[----:B------:R-:W-:Y:S02]  /*13cf0*/  PRMT R42, R110, 0x5410, R42 ;  /* 0x000054106e2a7816 */ /* 0x000fe4000000002a */
[--C-:B------:R-:W-:Y:S01]  /*13d00*/  SHF.R.U64 R52, R54, 0x10, R55.reuse ;  /* 0x0000001036347819 */ /* 0x100fe20000001237 */
[----:B------:R-:W-:Y:S01]  /*13d10*/  IMAD.U32 R65, R20, 0x10000, RZ ;  /* 0x0001000014417824 */ /* 0x000fe200078e00ff */
[----:B------:R-:W-:Y:S01]  /*13d20*/  SHF.R.U32.HI R54, RZ, 0x10, R55 ;  /* 0x00000010ff367819 */ /* 0x000fe20000011637 */
[----:B------:R-:W-:Y:S01]  /*13d30*/  IMAD.U32 R64, R42, 0x10000, RZ ;  /* 0x000100002a407824 */ /* 0x000fe200078e00ff */
[----:B------:R-:W-:Y:S02]  /*13d40*/  SHF.R.U32.HI R53, RZ, 0x10, R53 ;  /* 0x00000010ff357819 */ /* 0x000fe40000011635 */
[----:B------:R-:W-:-:S02]  /*13d50*/  SHF.R.U32.HI R41, RZ, 0x10, R41 ;  /* 0x00000010ff297819 */ /* 0x000fc40000011629 */
[----:B------:R-:W-:Y:S02]  /*13d60*/  SHF.R.U32.HI R43, RZ, 0x10, R43 ;  /* 0x00000010ff2b7819 */ /* 0x000fe4000001162b */
[----:B------:R-:W-:Y:S02]  /*13d70*/  PRMT R54, R109, 0x5432, R54 ;  /* 0x000054326d367816 */ /* 0x000fe40000000036 */
[----:B------:R-:W-:Y:S02]  /*13d80*/  PRMT R53, R110, 0x5432, R53 ;  /* 0x000054326e357816 */ /* 0x000fe40000000035 */
[----:B------:R-:W-:Y:S01]  /*13d90*/  PRMT R41, R111, 0x5432, R41 ;  /* 0x000054326f297816 */ /* 0x000fe20000000029 */
[----:B------:R-:W-:Y:S01]  /*13da0*/  IMAD.U32 R67, R54, 0x10000, RZ ;  /* 0x0001000036437824 */ /* 0x000fe200078e00ff */
[----:B------:R-:W-:Y:S01]  /*13db0*/  PRMT R43, R112, 0x5432, R43 ;  /* 0x00005432702b7816 */ /* 0x000fe2000000002b */
[----:B------:R-:W-:Y:S01]  /*13dc0*/  IMAD.U32 R66, R53, 0x10000, RZ ;  /* 0x0001000035427824 */ /* 0x000fe200078e00ff */
[----:B------:R-:W-:Y:S01]  /*13dd0*/  LOP3.LUT R42, R42, 0xffff0000, RZ, 0xc0, !PT ;  /* 0xffff00002a2a7812 */ /* 0x000fe200078ec0ff */
[----:B------:R-:W-:Y:S01]  /*13de0*/  IMAD.U32 R68, R41, 0x10000, RZ ;  /* 0x0001000029447824 */ /* 0x000fe200078e00ff */
[----:B------:R-:W-:-:S02]  /*13df0*/  LOP3.LUT R20, R20, 0xffff0000, RZ, 0xc0, !PT ;  /* 0xffff000014147812 */ /* 0x000fc400078ec0ff */
[----:B------:R-:W-:Y:S02]  /*13e00*/  PRMT R52, R109, 0x5410, R52 ;  /* 0x000054106d347816 */ /* 0x000fe40000000034 */
[----:B------:R-:W-:Y:S01]  /*13e10*/  PRMT R40, R112, 0x5410, R40 ;  /* 0x0000541070287816 */ /* 0x000fe20000000028 */
[C---:B0-----:R-:W-:Y:S01]  /*13e20*/  IMAD.U32 R56, R45.reuse, 0x10000, RZ ;  /* 0x000100002d387824 */ /* 0x041fe200078e00ff */
[----:B------:R-:W-:Y:S01]  /*13e30*/  LOP3.LUT R58, R45, 0xffff0000, RZ, 0xc0, !PT ;  /* 0xffff00002d3a7812 */ /* 0x000fe200078ec0ff */
[C---:B------:R-:W-:Y:S01]  /*13e40*/  IMAD.U32 R57, R46.reuse, 0x10000, RZ ;  /* 0x000100002e397824 */ /* 0x040fe200078e00ff */
[----:B------:R-:W-:Y:S01]  /*13e50*/  LOP3.LUT R45, R46, 0xffff0000, RZ, 0xc0, !PT ;  /* 0xffff00002e2d7812 */ /* 0x000fe200078ec0ff */
[C---:B------:R-:W-:Y:S01]  /*13e60*/  IMAD.U32 R55, R44.reuse, 0x10000, RZ ;  /* 0x000100002c377824 */ /* 0x040fe200078e00ff */
[----:B------:R-:W-:Y:S01]  /*13e70*/  LOP3.LUT R44, R44, 0xffff0000, RZ, 0xc0, !PT ;  /* 0xffff00002c2c7812 */ /* 0x000fe200078ec0ff */
[----:B------:R-:W-:Y:S01]  /*13e80*/  IMAD.U32 R59, R47, 0x10000, RZ ;  /* 0x000100002f3b7824 */ /* 0x000fe200078e00ff */
[----:B------:R-:W-:-:S02]  /*13e90*/  LOP3.LUT R53, R53, 0xffff0000, RZ, 0xc0, !PT ;  /* 0xffff000035357812 */ /* 0x000fc400078ec0ff */
[----:B------:R-:W-:Y:S02]  /*13ea0*/  LOP3.LUT R41, R41, 0xffff0000, RZ, 0xc0, !PT ;  /* 0xffff000029297812 */ /* 0x000fe400078ec0ff */
        /* <DEDUP_REMOVED lines=15> */
[C---:B------:R-:W-:Y:S01]  /*13fa0*/  FMUL.FTZ R50, R60.reuse, R66 ;  /* 0x000000423c327220 */ /* 0x040fe20000410000 */
[----:B------:R-:W-:Y:S01]  /*13fb0*/  FMUL.FTZ R60, R60, R68 ;  /* 0x000000443c3c7220 */ /* 0x000fe20000410000 */
[-C--:B------:R-:W-:Y:S01]  /*13fc0*/  FMUL.FTZ R63, R63, R55.reuse ;  /* 0x000000373f3f7220 */ /* 0x080fe20000410000 */
[C---:B------:R-:W-:Y:S01]  /*13fd0*/  FFMA.FTZ R64, R59.reuse, R55, -R64 ;  /* 0x000000373b407223 */ /* 0x040fe20000010840 */
[----:B------:R-:W-:Y:S01]  /*13fe0*/  FMUL.FTZ R55, R46, R42 ;  /* 0x0000002a2e377220 */ /* 0x000fe20000410000 */
[C---:B------:R-:W-:Y:S01]  /*13ff0*/  FFMA.FTZ R50, R56.reuse, R68, -R50 ;  /* 0x0000004438327223 */ /* 0x040fe20000010832 */
[----:B------:R-:W-:Y:S01]  /*14000*/  FFMA.FTZ R60, R56, R66, R60 ;  /* 0x00000042383c7223 */ /* 0x000fe2000001003c */
[----:B------:R-:W-:Y:S01]  /*14010*/  FMUL.FTZ R46, R46, R20 ;  /* 0x000000142e2e7220 */ /* 0x000fe20000410000 */
[----:B------:R-:W-:Y:S01]  /*14020*/  FFMA.FTZ R63, R59, R67, R63 ;  /* 0x000000433b3f7223 */ /* 0x000fe2000001003f */
[----:B------:R-:W-:-:S02]  /*14030*/  IMAD.U32 R56, R52, 0x10000, RZ ;  /* 0x0001000034387824 */ /* 0x000fc400078e00ff */
[----:B------:R-:W-:Y:S01]  /*14040*/  FFMA.FTZ R55, R44, R20, -R55 ;  /* 0x000000142c377223 */ /* 0x000fe20000010837 */
[----:B------:R-:W-:Y:S02]  /*14050*/  IMAD.U32 R59, R40, 0x10000, RZ ;  /* 0x00010000283b7824 */ /* 0x000fe400078e00ff */
[----:B------:R-:W-:Y:S01]  /*14060*/  FFMA.FTZ R44, R44, R42, R46 ;  /* 0x0000002a2c2c7223 */ /* 0x000fe2000001002e */
[CC--:B------:R-:W-:Y:S01]  /*14070*/  FMUL.FTZ R42, R49.reuse, R56.reuse ;  /* 0x00000038312a7220 */ /* 0x0c0fe20000410000 */
[----:B------:R-:W-:Y:S01]  /*14080*/  FMUL.FTZ R20, R62, R53 ;  /* 0x000000353e147220 */ /* 0x000fe20000410000 */
[----:B------:R-:W-:Y:S01]  /*14090*/  FMUL.FTZ R49, R49, R59 ;  /* 0x0000003b31317220 */ /* 0x000fe20000410000 */
[----:B------:R-:W-:Y:S01]  /*140a0*/  LOP3.LUT R52, R52, 0xffff0000, RZ, 0xc0, !PT ;  /* 0xffff000034347812 */ /* 0x000fe200078ec0ff */
[-C--:B------:R-:W-:Y:S01]  /*140b0*/  FMUL.FTZ R62, R62, R41.reuse ;  /* 0x000000293e3e7220 */ /* 0x080fe20000410000 */
[----:B------:R-:W-:Y:S01]  /*140c0*/  LOP3.LUT R40, R40, 0xffff0000, RZ, 0xc0, !PT ;  /* 0xffff000028287812 */ /* 0x000fe200078ec0ff */
[----:B------:R-:W-:Y:S01]  /*140d0*/  FFMA.FTZ R41, R58, R41, -R20 ;  /* 0x000000293a297223 */ /* 0x000fe20000010814 */
[----:B------:R-:W-:Y:S01]  /*140e0*/  LOP3.LUT R43, R43, 0xffff0000, RZ, 0xc0, !PT ;  /* 0xffff00002b2b7812 */ /* 0x000fe200078ec0ff */
[----:B------:R-:W-:Y:S01]  /*140f0*/  FFMA.FTZ R46, R57, R56, R49 ;  /* 0x00000038392e7223 */ /* 0x000fe20000010031 */
[----:B------:R-:W-:Y:S01]  /*14100*/  LOP3.LUT R47, R47, 0xffff0000, RZ, 0xc0, !PT ;  /* 0xffff00002f2f7812 */ /* 0x000fe200078ec0ff */
[C---:B------:R-:W-:Y:S01]  /*14110*/  FMUL.FTZ R20, R48.reuse, R52 ;  /* 0x0000003430147220 */ /* 0x040fe20000410000 */
[----:B------:R-:W-:Y:S01]  /*14120*/  FMUL.FTZ R49, R48, R40 ;  /* 0x0000002830317220 */ /* 0x000fe20000410000 */
[C---:B------:R-:W-:Y:S01]  /*14130*/  FMUL.FTZ R48, R51.reuse, R54 ;  /* 0x0000003633307220 */ /* 0x040fe20000410000 */
[----:B------:R-:W-:Y:S01]  /*14140*/  FMUL.FTZ R51, R51, R43 ;  /* 0x0000002b33337220 */ /* 0x000fe20000410000 */
[----:B------:R-:W-:Y:S01]  /*14150*/  FFMA.FTZ R42, R57, R59, -R42 ;  /* 0x0000003b392a7223 */ /* 0x000fe2000001082a */
        /* <DEDUP_REMOVED lines=15> */
.L_x_2827:
[----:B------:R-:W-:Y:S05]  /*14250*/  BSYNC B1 ;  /* 0x0000000000017941 */ /* 0x000fea0003800000 */
.L_x_2826:
[----:B---3--:R-:W-:Y:S01]  /*14260*/  VIADD R3, R212, 0x40 ;  /* 0x00000040d4037836 */ /* 0x008fe20000000000 */
[----:B------:R-:W-:Y:S04]  /*14270*/  BSSY B1, `(.L_x_2830) ;  /* 0x00000e4000017945 */ /* 0x000fe80003800000 */
[----:B------:R-:W-:-:S13]  /*14280*/  ISETP.GE.AND P0, PT, R3, R0, PT ;  /* 0x000000000300720c */ /* 0x000fda0003f06270 */
[----:B------:R-:W-:Y:S05]  /*14290*/  @P0 BRA `(.L_x_2831) ;  /* 0x0000000c00840947 */ /* 0x000fea0003800000 */
[----:B01----:R-:W0:Y:S01]  /*142a0*/  LDC R20, c[0x0][0x3f4] ;  /* 0x0000fd00ff147b82 */ /* 0x003e220000000800 */
[----:B------:R-:W-:Y:S01]  /*142b0*/  BSSY B2, `(.L_x_2832) ;  /* 0x000006c000027945 */ /* 0x000fe20003800000 */
[----:B------:R-:W-:Y:S02]  /*142c0*/  SHF.R.U32.HI R61, RZ, 0x3, R222 ;  /* 0x00000003ff3d7819 */ /* 0x000fe400000116de */
[-C--:B0-----:R-:W-:Y:S02]  /*142d0*/  ISETP.GE.AND P0, PT, R18, R20.reuse, PT ;  /* 0x000000141200720c */ /* 0x081fe40003f06270 */
[----:B------:R-:W-:-:S11]  /*142e0*/  ISETP.GE.AND P1, PT, R213, R20, PT ;  /* 0x00000014d500720c */ /* 0x000fd60003f26270 */
[----:B------:R-:W-:Y:S05]  /*142f0*/  @P0 BRA `(.L_x_2833) ;  /* 0x00000004009c0947 */ /* 0x000fea0003800000 */
[----:B------:R-:W3:Y:S01]  /*14300*/  LDL R62, [R1+0xa4] ;  /* 0x0000a400013e7983 */ /* 0x000ee20000100800 */
[----:B------:R-:W-:Y:S02]  /*14310*/  LEA.HI R3, R20, R237, RZ, 0x1d ;  /* 0x000000ed14037211 */ /* 0x000fe400078fe8ff */
[----:B------:R-:W-:Y:S02]  /*14320*/  SHF.R.U64 R28, R28, 0x10, R29 ;  /* 0x000000101c1c7819 */ /* 0x000fe4000000121d */
[----:B------:R-:W-:Y:S01]  /*14330*/  SHF.R.S32.HI R40, RZ, 0x1f, R3 ;  /* 0x0000001fff287819 */ /* 0x000fe20000011403 */
[----:B------:R-:W-:Y:S01]  /*14340*/  IMAD.SHL.U32 R41, R3, 0x8, RZ ;  /* 0x0000000803297824 */ /* 0x000fe200078e00ff */
[----:B------:R-:W-:Y:S02]  /*14350*/  SHF.R.U32.HI R48, RZ, 0x10, R29 ;  /* 0x00000010ff307819 */ /* 0x000fe4000001161d */
[----:B------:R-:W-:Y:S02]  /*14360*/  LEA.HI R40, R40, R3, RZ, 0x3 ;  /* 0x0000000328287211 */ /* 0x000fe400078f18ff */
[----:B------:R-:W-:-:S02]  /*14370*/  LOP3.LUT R3, R222, 0x38, R41, 0xf8, !PT ;  /* 0x00000038de037812 */ /* 0x000fc400078ef829 */
[--C-:B------:R-:W-:Y:S01]  /*14380*/  SHF.R.U64 R29, R30, 0x10, R31.reuse ;  /* 0x000000101e1d7819 */ /* 0x100fe2000000121f */
[----:B------:R-:W-:Y:S01]  /*14390*/  IMAD.SHL.U32 R40, R40, 0x400, RZ ;  /* 0x0000040028287824 */ /* 0x000fe200078e00ff */
[----:B------:R-:W-:Y:S02]  /*143a0*/  LOP3.LUT R3, R3, R61, RZ, 0x3c, !PT ;  /* 0x0000003d03037212 */ /* 0x000fe400078e3cff */
[----:B------:R-:W-:Y:S02]  /*143b0*/  SHF.R.U32.HI R49, RZ, 0x10, R31 ;  /* 0x00000010ff317819 */ /* 0x000fe4000001161f */
[----:B------:R-:W-:Y:S02]  /*143c0*/  LOP3.LUT R40, R40, 0x7fffe000, RZ, 0xc0, !PT ;  /* 0x7fffe00028287812 */ /* 0x000fe400078ec0ff */
[----:B------:R-:W-:Y:S02]  /*143d0*/  SHF.R.U64 R31, R32, 0x10, R33 ;  /* 0x00000010201f7819 */ /* 0x000fe40000001221 */
[----:B------:R-:W-:-:S02]  /*143e0*/  IADD3 R3, R3, R40, R224 ;  /* 0x0000002803037210 */ /* 0x000fc40007ffe0e0 */
[----:B------:R-:W-:Y:S02]  /*143f0*/  PRMT R31, R106, 0x5410, R31 ;  /* 0x000054106a1f7816 */ /* 0x000fe4000000001f */
[----:B------:R-:W-:Y:S01]  /*14400*/  SHF.R.U32.HI R33, RZ, 0x10, R33 ;  /* 0x00000010ff217819 */ /* 0x000fe20000011621 */
[----:B------:R-:W-:Y:S01]  /*14410*/  IMAD R3, R3, 0x2, R16 ;  /* 0x0000000203037824 */ /* 0x000fe200078e0210 */
[----:B------:R-:W-:Y:S01]  /*14420*/  PRMT R28, R107, 0x5410, R28 ;  /* 0x000054106b1c7816 */ /* 0x000fe2000000001c */
[----:B------:R-:W-:Y:S01]  /*14430*/  IMAD.U32 R57, R31, 0x10000, RZ ;  /* 0x000100001f397824 */ /* 0x000fe200078e00ff */
[----:B------:R-:W-:Y:S02]  /*14440*/  SHF.R.U64 R30, R34, 0x10, R35 ;  /* 0x00000010221e7819 */ /* 0x000fe40000001223 */
[----:B------:R-:W0:Y:S01]  /*14450*/  LDS.128 R44, [R3+0x14400] ;  /* 0x01440000032c7984 */ /* 0x000e220000000c00 */
[----:B------:R-:W-:Y:S01]  /*14460*/  PRMT R106, R106, 0x5432, R33 ;  /* 0x000054326a6a7816 */ /* 0x000fe20000000021 */
[----:B------:R-:W-:Y:S01]  /*14470*/  IMAD.U32 R53, R28, 0x10000, RZ ;  /* 0x000100001c357824 */ /* 0x000fe200078e00ff */
[----:B------:R-:W-:-:S02]  /*14480*/  SHF.R.U32.HI R34, RZ, 0x10, R35 ;  /* 0x00000010ff227819 */ /* 0x000fc40000011623 */
[----:B------:R-:W-:Y:S01]  /*14490*/  PRMT R29, R108, 0x5410, R29 ;  /* 0x000054106c1d7816 */ /* 0x000fe2000000001d */
[----:B------:R-:W-:Y:S01]  /*144a0*/  IMAD.U32 R54, R106, 0x10000, RZ ;  /* 0x000100006a367824 */ /* 0x000fe200078e00ff */
[----:B------:R-:W-:Y:S02]  /*144b0*/  PRMT R108, R108, 0x5432, R49 ;  /* 0x000054326c6c7816 */ /* 0x000fe40000000031 */
[----:B------:R-:W-:Y:S02]  /*144c0*/  PRMT R107, R107, 0x5432, R48 ;  /* 0x000054326b6b7816 */ /* 0x000fe40000000030 */
[C---:B------:R-:W-:Y:S02]  /*144d0*/  PRMT R30, R105.reuse, 0x5410, R30 ;  /* 0x00005410691e7816 */ /* 0x040fe4000000001e */
[----:B------:R-:W-:-:S05]  /*144e0*/  PRMT R105, R105, 0x5432, R34 ;  /* 0x0000543269697816 */ /* 0x000fca0000000022 */
[C---:B------:R-:W-:Y:S01]  /*144f0*/  IMAD.U32 R55, R105.reuse, 0x10000, RZ ;  /* 0x0001000069377824 */ /* 0x040fe200078e00ff */
[----:B------:R-:W-:Y:S01]  /*14500*/  LOP3.LUT R105, R105, 0xffff0000, RZ, 0xc0, !PT ;  /* 0xffff000069697812 */ /* 0x000fe200078ec0ff */
[----:B0-----:R-:W-:Y:S01]  /*14510*/  IMAD.U32 R50, R44, 0x10000, RZ ;  /* 0x000100002c327824 */ /* 0x001fe200078e00ff */
[C---:B------:R-:W-:Y:S01]  /*14520*/  LOP3.LUT R48, R45.reuse, 0xffff0000, RZ, 0xc0, !PT ;  /* 0xffff00002d307812 */ /* 0x040fe200078ec0ff */
[----:B------:R-:W-:Y:S02]  /*14530*/  IMAD.U32 R51, R45, 0x10000, RZ ;  /* 0x000100002d337824 */ /* 0x000fe400078e00ff */
[C---:B------:R-:W-:Y:S01]  /*14540*/  FMUL.FTZ R56, R50.reuse, R57 ;  /* 0x0000003932387220 */ /* 0x040fe20000410000 */
[-C--:B------:R-:W-:Y:S01]  /*14550*/  FMUL.FTZ R58, R50, R53.reuse ;  /* 0x00000035323a7220 */ /* 0x080fe20000410000 */
[----:B------:R-:W-:Y:S01]  /*14560*/  FMUL.FTZ R60, R51, R54 ;  /* 0x00000036333c7220 */ /* 0x000fe20000410000 */
[----:B------:R-:W-:Y:S02]  /*14570*/  IMAD.U32 R52, R47, 0x10000, RZ ;  /* 0x000100002f347824 */ /* 0x000fe400078e00ff */
[----:B------:R-:W-:Y:S01]  /*14580*/  IMAD.U32 R45, R46, 0x10000, RZ ;  /* 0x000100002e2d7824 */ /* 0x000fe200078e00ff */
[----:B---3--:R-:W0:Y:S02]  /*14590*/  LDS.128 R40, [R62] ;  /* 0x000000003e287984 */ /* 0x008e240000000c00 */
[----:B0-----:R-:W-:Y:S01]  /*145a0*/  IMAD.U32 R49, R40, 0x10000, RZ ;  /* 0x0001000028317824 */ /* 0x001fe200078e00ff */
[----:B------:R-:W-:Y:S01]  /*145b0*/  LOP3.LUT R33, R42, 0xffff0000, RZ, 0xc0, !PT ;  /* 0xffff00002a217812 */ /* 0x000fe200078ec0ff */
[----:B------:R-:W-:Y:S01]  /*145c0*/  IMAD.U32 R35, R41, 0x10000, RZ ;  /* 0x0001000029237824 */ /* 0x000fe200078e00ff */
[----:B------:R-:W-:Y:S01]  /*145d0*/  LOP3.LUT R32, R40, 0xffff0000, RZ, 0xc0, !PT ;  /* 0xffff000028207812 */ /* 0x000fe200078ec0ff */
[----:B------:R-:W-:Y:S01]  /*145e0*/  FFMA.FTZ R50, R49, R53, -R56 ;  /* 0x0000003531327223 */ /* 0x000fe20000010838 */
[----:B------:R-:W-:Y:S01]  /*145f0*/  IMAD.U32 R34, R42, 0x10000, RZ ;  /* 0x000100002a227824 */ /* 0x000fe200078e00ff */
[----:B------:R-:W-:Y:S01]  /*14600*/  LOP3.LUT R42, R44, 0xffff0000, RZ, 0xc0, !PT ;  /* 0xffff00002c2a7812 */ /* 0x000fe200078ec0ff */
[----:B------:R-:W-:-:S02]  /*14610*/  IMAD.U32 R56, R107, 0x10000, RZ ;  /* 0x000100006b387824 */ /* 0x000fc400078e00ff */
[----:B------:R-:W-:Y:S01]  /*14620*/  FFMA.FTZ R49, R49, R57, R58 ;  /* 0x0000003931317223 */ /* 0x000fe2000001003a */
[----:B------:R-:W-:Y:S01]  /*14630*/  LOP3.LUT R44, R46, 0xffff0000, RZ, 0xc0, !PT ;  /* 0xffff00002e2c7812 */ /* 0x000fe200078ec0ff */
[----:B------:R-:W-:Y:S01]  /*14640*/  IMAD.U32 R57, R108, 0x10000, RZ ;  /* 0x000100006c397824 */ /* 0x000fe200078e00ff */
[----:B------:R-:W-:Y:S01]  /*14650*/  LOP3.LUT R46, R47, 0xffff0000, RZ, 0xc0, !PT ;  /* 0xffff00002f2e7812 */ /* 0x000fe200078ec0ff */
[-C--:B------:R-:W-:Y:S01]  /*14660*/  FMUL.FTZ R58, R51, R56.reuse ;  /* 0x00000038333a7220 */ /* 0x080fe20000410000 */
[----:B------:R-:W-:Y:S01]  /*14670*/  LOP3.LUT R40, R41, 0xffff0000, RZ, 0xc0, !PT ;  /* 0xffff000029287812 */ /* 0x000fe200078ec0ff */
[----:B------:R-:W-:Y:S01]  /*14680*/  FFMA.FTZ R47, R35, R56, -R60 ;  /* 0x00000038232f7223 */ /* 0x000fe2000001083c */
[----:B------:R-:W-:Y:S02]  /*14690*/  IMAD.U32 R41, R43, 0x10000, RZ ;  /* 0x000100002b297824 */ /* 0x000fe400078e00ff */
[C---:B------:R-:W-:Y:S01]  /*146a0*/  FMUL.FTZ R56, R52.reuse, R55 ;  /* 0x0000003734387220 */ /* 0x040fe20000410000 */
[----:B------:R-:W-:Y:S01]  /*146b0*/  LOP3.LUT R53, R31, 0xffff0000, RZ, 0xc0, !PT ;  /* 0xffff00001f357812 */ /* 0x000fe200078ec0ff */
[-C--:B------:R-:W-:Y:S01]  /*146c0*/  FMUL.FTZ R52, R52, R57.reuse ;  /* 0x0000003934347220 */ /* 0x080fe20000410000 */
[----:B------:R-:W-:Y:S01]  /*146d0*/  FFMA.FTZ R51, R35, R54, R58 ;  /* 0x0000003623337223 */ /* 0x000fe2000001003a */
[C---:B------:R-:W-:Y:S01]  /*146e0*/  FFMA.FTZ R31, R41.reuse, R57, -R56 ;  /* 0x00000039291f7223 */ /* 0x040fe20000010838 */
[----:B------:R-:W-:Y:S01]  /*146f0*/  LOP3.LUT R57, R28, 0xffff0000, RZ, 0xc0, !PT ;  /* 0xffff00001c397812 */ /* 0x000fe200078ec0ff */
[----:B------:R-:W-:Y:S01]  /*14700*/  FFMA.FTZ R35, R41, R55, R52 ;  /* 0x0000003729237223 */ /* 0x000fe20000010034 */
[----:B------:R-:W-:Y:S01]  /*14710*/  FMUL.FTZ R41, R42, R53 ;  /* 0x000000352a297220 */ /* 0x000fe20000410000 */
[----:B------:R-:W-:Y:S01]  /*14720*/  LOP3.LUT R55, R106, 0xffff0000, RZ, 0xc0, !PT ;  /* 0xffff00006a377812 */ /* 0x000fe200078ec0ff */
[----:B------:R-:W-:Y:S01]  /*14730*/  IMAD.U32 R28, R30, 0x10000, RZ ;  /* 0x000100001e1c7824 */ /* 0x000fe200078e00ff */
[----:B------:R-:W-:Y:S01]  /*14740*/  LOP3.LUT R107, R107, 0xffff0000, RZ, 0xc0, !PT ;  /* 0xffff00006b6b7812 */ /* 0x000fe200078ec0ff */
[-C--:B------:R-:W-:Y:S01]  /*14750*/  FMUL.FTZ R59, R42, R57.reuse ;  /* 0x000000392a3b7220 */ /* 0x080fe20000410000 */
[----:B------:R-:W-:Y:S01]  /*14760*/  FFMA.FTZ R41, R32, R57, -R41 ;  /* 0x0000003920297223 */ /* 0x000fe20000010829 */
[----:B------:R-:W-:Y:S01]  /*14770*/  FMUL.FTZ R57, R48, R55 ;  /* 0x0000003730397220 */ /* 0x000fe20000410000 */
[----:B------:R-:W-:-:S02]  /*14780*/  IMAD.U32 R52, R29, 0x10000, RZ ;  /* 0x000100001d347824 */ /* 0x000fc400078e00ff */
[----:B------:R-:W-:Y:S01]  /*14790*/  FMUL.FTZ R48, R48, R107 ;  /* 0x0000006b30307220 */ /* 0x000fe20000410000 */
[----:B------:R-:W-:Y:S01]  /*147a0*/  FFMA.FTZ R32, R32, R53, R59 ;  /* 0x0000003520207223 */ /* 0x000fe2000001003b */
[C---:B------:R-:W-:Y:S01]  /*147b0*/  FFMA.FTZ R42, R40.reuse, R107, -R57 ;  /* 0x0000006b282a7223 */ /* 0x040fe20000010839 */
[C---:B------:R-:W-:Y:S01]  /*147c0*/  FMUL.FTZ R53, R45.reuse, R28 ;  /* 0x0000001c2d357220 */ /* 0x040fe20000410000 */
[----:B------:R-:W-:Y:S01]  /*147d0*/  FFMA.FTZ R40, R40, R55, R48 ;  /* 0x0000003728287223 */ /* 0x000fe20000010030 */
[-C--:B------:R-:W-:Y:S01]  /*147e0*/  FMUL.FTZ R55, R45, R52.reuse ;  /* 0x000000342d377220 */ /* 0x080fe20000410000 */
[----:B------:R-:W-:Y:S01]  /*147f0*/  LOP3.LUT R30, R30, 0xffff0000, RZ, 0xc0, !PT ;  /* 0xffff00001e1e7812 */ /* 0x000fe200078ec0ff */
[C---:B------:R-:W-:Y:S01]  /*14800*/  FFMA.FTZ R45, R34.reuse, R52, -R53 ;  /* 0x00000034222d7223 */ /* 0x040fe20000010835 */
[----:B------:R-:W-:Y:S01]  /*14810*/  LOP3.LUT R29, R29, 0xffff0000, RZ, 0xc0, !PT ;  /* 0xffff00001d1d7812 */ /* 0x000fe200078ec0ff */
[----:B------:R-:W-:Y:S01]  /*14820*/  FFMA.FTZ R34, R34, R28, R55 ;  /* 0x0000001c22227223 */ /* 0x000fe20000010037 */
[----:B------:R-:W-:Y:S01]  /*14830*/  LOP3.LUT R108, R108, 0xffff0000, RZ, 0xc0, !PT ;  /* 0xffff00006c6c7812 */ /* 0x000fe200078ec0ff */
[----:B------:R-:W-:Y:S01]  /*14840*/  FMUL.FTZ R28, R44, R30 ;  /* 0x0000001e2c1c7220 */ /* 0x000fe20000410000 */
[----:B------:R-:W-:Y:S01]  /*14850*/  LOP3.LUT R43, R43, 0xffff0000, RZ, 0xc0, !PT ;  /* 0xffff00002b2b7812 */ /* 0x000fe200078ec0ff */
[----:B------:R-:W-:Y:S01]  /*14860*/  FMUL.FTZ R48, R46, R105 ;  /* 0x000000692e307220 */ /* 0x000fe20000410000 */
[-C--:B------:R-:W-:Y:S01]  /*14870*/  FMUL.FTZ R53, R44, R29.reuse ;  /* 0x0000001d2c357220 */ /* 0x080fe20000410000 */
        /* <DEDUP_REMOVED lines=15> */
.L_x_2833:
[----:B------:R-:W-:Y:S05]  /*14970*/  BSYNC B2 ;  /* 0x0000000000027941 */ /* 0x000fea0003800000 */
.L_x_2832:
[----:B------:R-:W-:Y:S05]  /*14980*/  @P1 BRA `(.L_x_2831) ;  /* 0x0000000400c81947 */ /* 0x000fea0003800000 */
[----:B0-----:R-:W3:Y:S04]  /*14990*/  LDL R28, [R1+0x8c] ;  /* 0x00008c00011c7983 */ /* 0x001ee80000100800 */
[----:B------:R-:W4:Y:S01]  /*149a0*/  LDL R3, [R1+0x60] ;  /* 0x0000600001037983 */ /* 0x000f220000100800 */
[--C-:B------:R-:W-:Y:S02]  /*149b0*/  SHF.R.U64 R43, R24, 0x10, R25.reuse ;  /* 0x00000010182b7819 */ /* 0x100fe40000001219 */
[----:B------:R-:W-:Y:S02]  /*149c0*/  SHF.R.U32.HI R41, RZ, 0x10, R25 ;  /* 0x00000010ff297819 */ /* 0x000fe40000011619 */
[--C-:B------:R-:W-:Y:S02]  /*149d0*/  SHF.R.U64 R25, R36, 0x10, R37.reuse ;  /* 0x0000001024197819 */ /* 0x100fe40000001225 */
[----:B------:R-:W-:-:S02]  /*149e0*/  SHF.R.U32.HI R37, RZ, 0x10, R37 ;  /* 0x00000010ff257819 */ /* 0x000fc40000011625 */
[----:B------:R-:W-:Y:S02]  /*149f0*/  SHF.R.U64 R36, R38, 0x10, R39 ;  /* 0x0000001026247819 */ /* 0x000fe40000001227 */
[----:B------:R-:W-:Y:S02]  /*14a00*/  SHF.R.U64 R24, R26, 0x10, R27 ;  /* 0x000000101a187819 */ /* 0x000fe4000000121b */
[----:B------:R-:W-:Y:S02]  /*14a10*/  SHF.R.U32.HI R38, RZ, 0x10, R39 ;  /* 0x00000010ff267819 */ /* 0x000fe40000011627 */
[----:B------:R-:W-:Y:S02]  /*14a20*/  SHF.R.U32.HI R26, RZ, 0x10, R27 ;  /* 0x00000010ff1a7819 */ /* 0x000fe4000001161b */
[----:B------:R-:W-:Y:S02]  /*14a30*/  PRMT R39, R90, 0x5410, R25 ;  /* 0x000054105a277816 */ /* 0x000fe40000000019 */
[----:B------:R-:W-:-:S02]  /*14a40*/  PRMT R27, R92, 0x5410, R43 ;  /* 0x000054105c1b7816 */ /* 0x000fc4000000002b */
[----:B------:R-:W-:Y:S01]  /*14a50*/  PRMT R90, R90, 0x5432, R37 ;  /* 0x000054325a5a7816 */ /* 0x000fe20000000025 */
[----:B------:R-:W-:Y:S01]  /*14a60*/  IMAD.U32 R49, R39, 0x10000, RZ ;  /* 0x0001000027317824 */ /* 0x000fe200078e00ff */
[----:B------:R-:W-:Y:S01]  /*14a70*/  PRMT R24, R93, 0x5410, R24 ;  /* 0x000054105d187816 */ /* 0x000fe20000000018 */
[----:B------:R-:W-:Y:S01]  /*14a80*/  IMAD.U32 R47, R27, 0x10000, RZ ;  /* 0x000100001b2f7824 */ /* 0x000fe200078e00ff */
[----:B------:R-:W-:Y:S01]  /*14a90*/  PRMT R93, R93, 0x5432, R26 ;  /* 0x000054325d5d7816 */ /* 0x000fe2000000001a */
[----:B------:R-:W-:Y:S01]  /*14aa0*/  IMAD.U32 R48, R90, 0x10000, RZ ;  /* 0x000100005a307824 */ /* 0x000fe200078e00ff */
[----:B------:R-:W-:Y:S02]  /*14ab0*/  PRMT R92, R92, 0x5432, R41 ;  /* 0x000054325c5c7816 */ /* 0x000fe40000000029 */
[C---:B------:R-:W-:Y:S02]  /*14ac0*/  PRMT R36, R91.reuse, 0x5410, R36 ;  /* 0x000054105b247816 */ /* 0x040fe40000000024 */
[----:B------:R-:W-:Y:S01]  /*14ad0*/  PRMT R91, R91, 0x5432, R38 ;  /* 0x000054325b5b7816 */ /* 0x000fe20000000026 */
[----:B------:R-:W-:Y:S01]  /*14ae0*/  IMAD.U32 R46, R93, 0x10000, RZ ;  /* 0x000100005d2e7824 */ /* 0x000fe200078e00ff */
[----:B------:R-:W-:-:S02]  /*14af0*/  LOP3.LUT R27, R27, 0xffff0000, RZ, 0xc0, !PT ;  /* 0xffff00001b1b7812 */ /* 0x000fc400078ec0ff */
[----:B------:R-:W-:Y:S02]  /*14b00*/  LOP3.LUT R90, R90, 0xffff0000, RZ, 0xc0, !PT ;  /* 0xffff00005a5a7812 */ /* 0x000fe400078ec0ff */
[----:B------:R-:W-:Y:S02]  /*14b10*/  LOP3.LUT R93, R93, 0xffff0000, RZ, 0xc0, !PT ;  /* 0xffff00005d5d7812 */ /* 0x000fe400078ec0ff */
[----:B---3--:R-:W-:Y:S02]  /*14b20*/  R2UR UR4, R28 ;  /* 0x000000001c0472ca */ /* 0x008fe400000e0000 */
[----:B------:R-:W-:Y:S02]  /*14b30*/  SHF.R.S32.HI R28, RZ, 0x1f, R213 ;  /* 0x0000001fff1c7819 */ /* 0x000fe400000114d5 */
[----:B----4-:R-:W-:Y:S02]  /*14b40*/  LEA.HI R20, R20, R3, RZ, 0x1d ;  /* 0x0000000314147211 */ /* 0x010fe400078fe8ff */
[----:B------:R-:W-:-:S02]  /*14b50*/  LEA.HI R30, R28, R213, RZ, 0x6 ;  /* 0x000000d51c1e7211 */ /* 0x000fc400078f30ff */
[----:B------:R-:W-:Y:S02]  /*14b60*/  SHF.R.S32.HI R3, RZ, 0x1f, R20 ;  /* 0x0000001fff037819 */ /* 0x000fe40000011414 */
[----:B------:R-:W-:Y:S01]  /*14b70*/  LEA.HI R29, R28, R213, RZ, 0x3 ;  /* 0x000000d51c1d7211 */ /* 0x000fe200078f18ff */
[----:B------:R-:W-:Y:S01]  /*14b80*/  IMAD.SHL.U32 R30, R30, 0x80, RZ ;  /* 0x000000801e1e7824 */ /* 0x000fe200078e00ff */
[----:B------:R-:W-:Y:S01]  /*14b90*/  LEA.HI R28, R3, R20, RZ, 0x3 ;  /* 0x00000014031c7211 */ /* 0x000fe200078f18ff */
[----:B------:R-:W-:Y:S01]  /*14ba0*/  IMAD.SHL.U32 R3, R20, 0x8, RZ ;  /* 0x0000000814037824 */ /* 0x000fe200078e00ff */
[----:B------:R-:W-:Y:S02]  /*14bb0*/  LOP3.LUT R31, R222, 0x38, R29, 0xf8, !PT ;  /* 0x00000038de1f7812 */ /* 0x000fe400078ef81d */
[----:B------:R-:W-:Y:S01]  /*14bc0*/  LOP3.LUT R29, R30, 0xffffe000, RZ, 0xc0, !PT ;  /* 0xffffe0001e1d7812 */ /* 0x000fe200078ec0ff */
[----:B------:R-:W-:Y:S01]  /*14bd0*/  IMAD.SHL.U32 R28, R28, 0x400, RZ ;  /* 0x000004001c1c7824 */ /* 0x000fe200078e00ff */
[----:B------:R-:W-:-:S02]  /*14be0*/  LOP3.LUT R31, R31, R61, RZ, 0x3c, !PT ;  /* 0x0000003d1f1f7212 */ /* 0x000fc400078e3cff */
[----:B------:R-:W-:Y:S02]  /*14bf0*/  LOP3.LUT R3, R222, 0x38, R3, 0xf8, !PT ;  /* 0x00000038de037812 */ /* 0x000fe400078ef803 */
[----:B------:R-:W-:Y:S02]  /*14c00*/  IADD3 R31, R31, R29, R224 ;  /* 0x0000001d1f1f7210 */ /* 0x000fe40007ffe0e0 */
[----:B------:R-:W-:Y:S02]  /*14c10*/  LOP3.LUT R29, R3, R61, RZ, 0x3c, !PT ;  /* 0x0000003d031d7212 */ /* 0x000fe400078e3cff */
[----:B------:R-:W-:-:S04]  /*14c20*/  LOP3.LUT R28, R28, 0x7fffe000, RZ, 0xc0, !PT ;  /* 0x7fffe0001c1c7812 */ /* 0x000fc800078ec0ff */
[----:B------:R-:W-:Y:S02]  /*14c30*/  IADD3 R33, R29, R28, R224 ;  /* 0x0000001c1d217210 */ /* 0x000fe40007ffe0e0 */
[----:B------:R-:W-:-:S03]  /*14c40*/  LEA R3, R31, UR4, 0x1 ;  /* 0x000000041f037c11 */ /* 0x000fc6000f8e08ff */
[----:B------:R-:W-:Y:S02]  /*14c50*/  IMAD R20, R33, 0x2, R16 ;  /* 0x0000000221147824 */ /* 0x000fe400078e0210 */
[----:B------:R-:W0:Y:S04]  /*14c60*/  LDS.128 R28, [R3] ;  /* 0x00000000031c7984 */ /* 0x000e280000000c00 */
[----:B------:R-:W1:Y:S01]  /*14c70*/  LDS.128 R32, [R20+0x14400] ;  /* 0x0144000014207984 */ /* 0x000e620000000c00 */
[C---:B0-----:R-:W-:Y:S01]  /*14c80*/  IMAD.U32 R26, R30.reuse, 0x10000, RZ ;  /* 0x000100001e1a7824 */ /* 0x041fe200078e00ff */
[----:B------:R-:W-:Y:S01]  /*14c90*/  LOP3.LUT R25, R30, 0xffff0000, RZ, 0xc0, !PT ;  /* 0xffff00001e197812 */ /* 0x000fe200078ec0ff */
[C---:B------:R-:W-:Y:S02]  /*14ca0*/  IMAD.U32 R41, R29.reuse, 0x10000, RZ ;  /* 0x000100001d297824 */ /* 0x040fe400078e00ff */
[----:B-1----:R-:W-:Y:S01]  /*14cb0*/  IMAD.U32 R42, R32, 0x10000, RZ ;  /* 0x00010000202a7824 */ /* 0x002fe200078e00ff */
[----:B------:R-:W-:Y:S01]  /*14cc0*/  LOP3.LUT R37, R29, 0xffff0000, RZ, 0xc0, !PT ;  /* 0xffff00001d257812 */ /* 0x000fe200078ec0ff */
[C---:B------:R-:W-:Y:S01]  /*14cd0*/  IMAD.U32 R40, R31.reuse, 0x10000, RZ ;  /* 0x000100001f287824 */ /* 0x040fe200078e00ff */
[----:B------:R-:W-:Y:S01]  /*14ce0*/  LOP3.LUT R30, R31, 0xffff0000, RZ, 0xc0, !PT ;  /* 0xffff00001f1e7812 */ /* 0x000fe200078ec0ff */
[----:B------:R-:W-:Y:S01]  /*14cf0*/  IMAD.U32 R44, R33, 0x10000, RZ ;  /* 0x00010000212c7824 */ /* 0x000fe200078e00ff */
[C---:B------:R-:W-:Y:S01]  /*14d00*/  LOP3.LUT R29, R34.reuse, 0xffff0000, RZ, 0xc0, !PT ;  /* 0xffff0000221d7812 */ /* 0x040fe200078ec0ff */
[----:B------:R-:W-:-:S02]  /*14d10*/  IMAD.U32 R31, R34, 0x10000, RZ ;  /* 0x00010000221f7824 */ /* 0x000fc400078e00ff */
[----:B------:R-:W-:Y:S01]  /*14d20*/  FMUL.FTZ R51, R42, R49 ;  /* 0x000000312a337220 */ /* 0x000fe20000410000 */
[----:B------:R-:W-:Y:S01]  /*14d30*/  IMAD.U32 R38, R28, 0x10000, RZ ;  /* 0x000100001c267824 */ /* 0x000fe200078e00ff */
[C---:B------:R-:W-:Y:S01]  /*14d40*/  LOP3.LUT R34, R35.reuse, 0xffff0000, RZ, 0xc0, !PT ;  /* 0xffff000023227812 */ /* 0x040fe200078ec0ff */
[----:B------:R-:W-:Y:S02]  /*14d50*/  IMAD.U32 R45, R35, 0x10000, RZ ;  /* 0x00010000232d7824 */ /* 0x000fe400078e00ff */
[-C--:B------:R-:W-:Y:S01]  /*14d60*/  FMUL.FTZ R35, R42, R47.reuse ;  /* 0x0000002f2a237220 */ /* 0x080fe20000410000 */
[----:B------:R-:W-:Y:S02]  /*14d70*/  IMAD.U32 R42, R92, 0x10000, RZ ;  /* 0x000100005c2a7824 */ /* 0x000fe400078e00ff */
[----:B------:R-:W-:Y:S01]  /*14d80*/  FMUL.FTZ R50, R44, R48 ;  /* 0x000000302c327220 */ /* 0x000fe20000410000 */
[----:B------:R-:W-:Y:S01]  /*14d90*/  LOP3.LUT R43, R32, 0xffff0000, RZ, 0xc0, !PT ;  /* 0xffff0000202b7812 */ /* 0x000fe200078ec0ff */
[----:B------:R-:W-:Y:S01]  /*14da0*/  FFMA.FTZ R32, R38, R47, -R51 ;  /* 0x0000002f26207223 */ /* 0x000fe20000010833 */
[----:B------:R-:W-:-:S02]  /*14db0*/  IMAD.U32 R47, R91, 0x10000, RZ ;  /* 0x000100005b2f7824 */ /* 0x000fc400078e00ff */
[----:B------:R-:W-:Y:S01]  /*14dc0*/  FFMA.FTZ R35, R38, R49, R35 ;  /* 0x0000003126237223 */ /* 0x000fe20000010023 */
[-C--:B------:R-:W-:Y:S01]  /*14dd0*/  FMUL.FTZ R44, R44, R42.reuse ;  /* 0x0000002a2c2c7220 */ /* 0x080fe20000410000 */
[----:B------:R-:W-:Y:S01]  /*14de0*/  FFMA.FTZ R38, R41, R42, -R50 ;  /* 0x0000002a29267223 */ /* 0x000fe20000010832 */
[----:B------:R-:W-:Y:S01]  /*14df0*/  LOP3.LUT R42, R39, 0xffff0000, RZ, 0xc0, !PT ;  /* 0xffff0000272a7812 */ /* 0x000fe200078ec0ff */
[CC--:B------:R-:W-:Y:S01]  /*14e00*/  FMUL.FTZ R49, R45.reuse, R47.reuse ;  /* 0x0000002f2d317220 */ /* 0x0c0fe20000410000 */
[----:B------:R-:W-:Y:S01]  /*14e10*/  FMUL.FTZ R50, R45, R46 ;  /* 0x0000002e2d327220 */ /* 0x000fe20000410000 */
[----:B------:R-:W-:Y:S02]  /*14e20*/  LOP3.LUT R28, R28, 0xffff0000, RZ, 0xc0, !PT ;  /* 0xffff00001c1c7812 */ /* 0x000fe400078ec0ff */
[C---:B------:R-:W-:Y:S01]  /*14e30*/  FMUL.FTZ R45, R43.reuse, R42 ;  /* 0x0000002a2b2d7220 */ /* 0x040fe20000410000 */
[C---:B------:R-:W-:Y:S01]  /*14e40*/  FFMA.FTZ R39, R40.reuse, R46, -R49 ;  /* 0x0000002e28277223 */ /* 0x040fe20000010831 */
[----:B------:R-:W-:Y:S01]  /*14e50*/  FFMA.FTZ R40, R40, R47, R50 ;  /* 0x0000002f28287223 */ /* 0x000fe20000010032 */
[-C--:B------:R-:W-:Y:S01]  /*14e60*/  FMUL.FTZ R47, R43, R27.reuse ;  /* 0x0000001b2b2f7220 */ /* 0x080fe20000410000 */
[----:B------:R-:W-:Y:S01]  /*14e70*/  FFMA.FTZ R45, R28, R27, -R45 ;  /* 0x0000001b1c2d7223 */ /* 0x000fe2000001082d */
[----:B------:R-:W-:-:S02]  /*14e80*/  IMAD.U32 R43, R36, 0x10000, RZ ;  /* 0x00010000242b7824 */ /* 0x000fc400078e00ff */
[----:B------:R-:W-:Y:S02]  /*14e90*/  IMAD.U32 R27, R24, 0x10000, RZ ;  /* 0x00010000181b7824 */ /* 0x000fe400078e00ff */
[----:B------:R-:W-:Y:S01]  /*14ea0*/  FFMA.FTZ R28, R28, R42, R47 ;  /* 0x0000002a1c1c7223 */ /* 0x000fe2000001002f */
[C---:B------:R-:W-:Y:S01]  /*14eb0*/  FMUL.FTZ R47, R31.reuse, R43 ;  /* 0x0000002b1f2f7220 */ /* 0x040fe20000410000 */
[----:B------:R-:W-:Y:S01]  /*14ec0*/  LOP3.LUT R36, R36, 0xffff0000, RZ, 0xc0, !PT ;  /* 0xffff000024247812 */ /* 0x000fe200078ec0ff */
[----:B------:R-:W-:Y:S01]  /*14ed0*/  FMUL.FTZ R31, R31, R27 ;  /* 0x0000001b1f1f7220 */ /* 0x000fe20000410000 */
[----:B------:R-:W-:Y:S02]  /*14ee0*/  LOP3.LUT R33, R33, 0xffff0000, RZ, 0xc0, !PT ;  /* 0xffff000021217812 */ /* 0x000fe400078ec0ff */
[----:B------:R-:W-:Y:S02]  /*14ef0*/  LOP3.LUT R24, R24, 0xffff0000, RZ, 0xc0, !PT ;  /* 0xffff000018187812 */ /* 0x000fe400078ec0ff */
[----:B------:R-:W-:-:S02]  /*14f00*/  LOP3.LUT R91, R91, 0xffff0000, RZ, 0xc0, !PT ;  /* 0xffff00005b5b7812 */ /* 0x000fc400078ec0ff */
[----:B------:R-:W-:Y:S01]  /*14f10*/  LOP3.LUT R92, R92, 0xffff0000, RZ, 0xc0, !PT ;  /* 0xffff00005c5c7812 */ /* 0x000fe200078ec0ff */
[C---:B------:R-:W-:Y:S01]  /*14f20*/  FFMA.FTZ R47, R26.reuse, R27, -R47 ;  /* 0x0000001b1a2f7223 */ /* 0x040fe2000001082f */
[----:B------:R-:W-:Y:S01]  /*14f30*/  FFMA.FTZ R31, R26, R43, R31 ;  /* 0x0000002b1a1f7223 */ /* 0x000fe2000001001f */
[----:B------:R-:W-:Y:S01]  /*14f40*/  FFMA.FTZ R41, R41, R48, R44 ;  /* 0x0000003029297223 */ /* 0x000fe2000001002c */
[----:B------:R-:W-:Y:S01]  /*14f50*/  FMUL.FTZ R26, R29, R36 ;  /* 0x000000241d1a7220 */ /* 0x000fe20000410000 */
[----:B------:R-:W-:Y:S01]  /*14f60*/  FMUL.FTZ R44, R33, R90 ;  /* 0x0000005a212c7220 */ /* 0x000fe20000410000 */
[----:B------:R-:W-:Y:S01]  /*14f70*/  FMUL.FTZ R29, R29, R24 ;  /* 0x000000181d1d7220 */ /* 0x000fe20000410000 */
[C---:B------:R-:W-:Y:S01]  /*14f80*/  FMUL.FTZ R27, R34.reuse, R91 ;  /* 0x0000005b221b7220 */ /* 0x040fe20000410000 */
[-C--:B------:R-:W-:Y:S01]  /*14f90*/  FMUL.FTZ R49, R33, R92.reuse ;  /* 0x0000005c21317220 */ /* 0x080fe20000410000 */
[-C--:B------:R-:W-:Y:S01]  /*14fa0*/  FMUL.FTZ R42, R34, R93.reuse ;  /* 0x0000005d222a7220 */ /* 0x080fe20000410000 */
[----:B------:R-:W-:Y:S01]  /*14fb0*/  FFMA.FTZ R33, R37, R92, -R44 ;  /* 0x0000005c25217223 */ /* 0x000fe2000001082c */
[C---:B------:R-:W-:Y:S01]  /*14fc0*/  FFMA.FTZ R26, R25.reuse, R24, -R26 ;  /* 0x00000018191a7223 */ /* 0x040fe2000001081a */
[----:B------:R-:W-:Y:S01]  /*14fd0*/  FFMA.FTZ R36, R25, R36, R29 ;  /* 0x0000002419247223 */ /* 0x000fe2000001001d */
        /* <DEDUP_REMOVED lines=9> */
[----:B------:R-:W-:-:S02]  /*15070*/  F2FP.BF16.F32.PACK_AB R29, R90, R41 ;  /* 0x000000295a1d723e */ /* 0x000fc400000010ff */
[----:B------:R-:W-:Y:S01]  /*15080*/  F2FP.BF16.F32.PACK_AB R31, R91, R40 ;  /* 0x000000285b1f723e */ /* 0x000fe200000010ff */
[----:B------:R3:W-:Y:S04]  /*15090*/  STS.128 [R3], R24 ;  /* 0x0000001803007388 */ /* 0x0007e80000000c00 */
[----:B------:R3:W-:Y:S02]  /*150a0*/  STS.128 [R20+0x14400], R28 ;  /* 0x0144001c14007388 */ /* 0x0007e40000000c00 */
.L_x_2831:
[----:B------:R-:W-:Y:S05]  /*150b0*/  BSYNC B1 ;  /* 0x0000000000017941 */ /* 0x000fea0003800000 */
.L_x_2830:
[----:B0--3--:R-:W-:-:S05]  /*150c0*/  VIADD R3, R212, 0x60 ;  /* 0x00000060d4037836 */ /* 0x009fca0000000000 */
[----:B------:R-:W-:-:S13]  /*150d0*/  ISETP.GE.AND P0, PT, R3, R0, PT ;  /* 0x000000000300720c */ /* 0x000fda0003f06270 */
[----:B------:R-:W-:Y:S05]  /*150e0*/  @P0 BRA `(.L_x_2801) ;  /* 0x0000000c00c40947 */ /* 0x000fea0003800000 */
[----:B------:R0:W5:Y:S01]  /*150f0*/  LDL R43, [R1+0x8c] ;  /* 0x00008c00012b7983 */ /* 0x0001620000100800 */
[----:B------:R-:W3:Y:S01]  /*15100*/  LDC R0, c[0x0][0x3f4] ;  /* 0x0000fd00ff007b82 */ /* 0x000ee20000000800 */
[----:B------:R-:W-:Y:S01]  /*15110*/  BSSY B1, `(.L_x_2834) ;  /* 0x0000075000017945 */ /* 0x000fe20003800000 */
[-C--:B---3--:R-:W-:Y:S02]  /*15120*/  ISETP.GE.AND P0, PT, R18, R0.reuse, PT ;  /* 0x000000001200720c */ /* 0x088fe40003f06270 */
[----:B------:R-:W-:-:S11]  /*15130*/  ISETP.GE.AND P1, PT, R213, R0, PT ;  /* 0x00000000d500720c */ /* 0x000fd60003f26270 */
[----:B0-----:R-:W-:Y:S05]  /*15140*/  @P0 BRA `(.L_x_2835) ;  /* 0x0000000400c40947 */ /* 0x001fea0003800000 */
[----:B------:R-:W-:Y:S01]  /*15150*/  SHF.R.S32.HI R26, RZ, 0x1f, R3 ;  /* 0x0000001fff1a7819 */ /* 0x000fe20000011403 */
[----:B------:R-:W-:Y:S01]  /*15160*/  IMAD.SHL.U32 R24, R3, 0x40, RZ ;  /* 0x0000004003187824 */ /* 0x000fe200078e00ff */
[----:B-1----:R-:W-:Y:S02]  /*15170*/  LEA.HI R20, R0, R237, RZ, 0x1d ;  /* 0x000000ed00147211 */ /* 0x002fe400078fe8ff */
[----:B------:R-:W-:Y:S02]  /*15180*/  LEA.HI R26, R26, R3, RZ, 0x3 ;  /* 0x000000031a1a7211 */ /* 0x000fe400078f18ff */
[----:B------:R-:W-:Y:S02]  /*15190*/  SHF.R.S32.HI R25, RZ, 0x1f, R20 ;  /* 0x0000001fff197819 */ /* 0x000fe40000011414 */
[----:B------:R-:W-:Y:S01]  /*151a0*/  LOP3.LUT R27, R24, 0x1c0, RZ, 0xc0, !PT ;  /* 0x000001c0181b7812 */ /* 0x000fe200078ec0ff */
[----:B------:R-:W-:Y:S01]  /*151b0*/  IMAD.SHL.U32 R26, R26, 0x40, RZ ;  /* 0x000000401a1a7824 */ /* 0x000fe200078e00ff */
[----:B------:R-:W-:Y:S01]  /*151c0*/  LEA.HI R25, R25, R20, RZ, 0x3 ;  /* 0x0000001419197211 */ /* 0x000fe200078f18ff */
[----:B------:R-:W-:Y:S01]  /*151d0*/  IMAD.SHL.U32 R20, R20, 0x8, RZ ;  /* 0x0000000814147824 */ /* 0x000fe200078e00ff */
[----:B------:R-:W-:-:S02]  /*151e0*/  SHF.R.U32.HI R29, RZ, 0x3, R27 ;  /* 0x00000003ff1d7819 */ /* 0x000fc4000001161b */
[----:B------:R-:W-:Y:S01]  /*151f0*/  LOP3.LUT R24, R27, 0x38, R18, 0xf8, !PT ;  /* 0x000000381b187812 */ /* 0x000fe200078ef812 */
[----:B------:R-:W-:Y:S01]  /*15200*/  IMAD.SHL.U32 R25, R25, 0x400, RZ ;  /* 0x0000040019197824 */ /* 0x000fe200078e00ff */
[----:B------:R-:W-:Y:S02]  /*15210*/  LOP3.LUT R26, R26, 0xfffffe00, RZ, 0xc0, !PT ;  /* 0xfffffe001a1a7812 */ /* 0x000fe400078ec0ff */
[----:B------:R-:W-:Y:S02]  /*15220*/  LOP3.LUT R20, R27, 0x38, R20, 0xf8, !PT ;  /* 0x000000381b147812 */ /* 0x000fe400078ef814 */
[----:B-----5:R-:W-:Y:S02]  /*15230*/  R2UR UR4, R43 ;  /* 0x000000002b0472ca */ /* 0x020fe400000e0000 */
[----:B------:R-:W-:Y:S02]  /*15240*/  LOP3.LUT R27, R26, R24, R29, 0xf6, !PT ;  /* 0x000000181a1b7212 */ /* 0x000fe400078ef61d */
[----:B------:R-:W-:-:S02]  /*15250*/  LOP3.LUT R24, R20, R29, RZ, 0x3c, !PT ;  /* 0x0000001d14187212 */ /* 0x000fc400078e3cff */
[----:B------:R-:W-:Y:S02]  /*15260*/  LOP3.LUT R25, R25, 0x7fffe000, RZ, 0xc0, !PT ;  /* 0x7fffe00019197812 */ /* 0x000fe400078ec0ff */
[----:B------:R-:W-:Y:S02]  /*15270*/  SHF.R.U64 R36, R12, 0x10, R13 ;  /* 0x000000100c247819 */ /* 0x000fe4000000120d */
[----:B------:R-:W-:Y:S02]  /*15280*/  IADD3 R29, R24, R25, R26 ;  /* 0x00000019181d7210 */ /* 0x000fe40007ffe01a */
[----:B------:R-:W-:Y:S02]  /*15290*/  SHF.R.U64 R38, R4, 0x10, R5 ;  /* 0x0000001004267819 */ /* 0x000fe40000001205 */
[----:B------:R-:W-:Y:S01]  /*152a0*/  LEA R20, R27, UR4, 0x1 ;  /* 0x000000041b147c11 */ /* 0x000fe2000f8e08ff */
[----:B------:R-:W-:Y:S01]  /*152b0*/  IMAD R32, R29, 0x2, R16 ;  /* 0x000000021d207824 */ /* 0x000fe200078e0210 */
[----:B------:R-:W-:-:S02]  /*152c0*/  SHF.R.U32.HI R34, RZ, 0x10, R13 ;  /* 0x00000010ff227819 */ /* 0x000fc4000001160d */
[----:B------:R-:W-:Y:S01]  /*152d0*/  SHF.R.U64 R13, R6, 0x10, R7 ;  /* 0x00000010060d7819 */ /* 0x000fe20000001207 */
[----:B------:R-:W0:Y:S01]  /*152e0*/  LDS.128 R24, [R20] ;  /* 0x0000000014187984 */ /* 0x000e220000000c00 */
[----:B------:R-:W-:Y:S02]  /*152f0*/  PRMT R36, R99, 0x5410, R36 ;  /* 0x0000541063247816 */ /* 0x000fe40000000024 */
[----:B------:R-:W-:Y:S01]  /*15300*/  PRMT R38, R97, 0x5410, R38 ;  /* 0x0000541061267816 */ /* 0x000fe20000000026 */
[----:B------:R-:W1:Y:S01]  /*15310*/  LDS.128 R28, [R32+0x14400] ;  /* 0x01440000201c7984 */ /* 0x000e620000000c00 */
[----:B------:R-:W-:Y:S01]  /*15320*/  SHF.R.U32.HI R12, RZ, 0x10, R5 ;  /* 0x00000010ff0c7819 */ /* 0x000fe20000011605 */
[----:B------:R-:W-:Y:S01]  /*15330*/  IMAD.U32 R37, R36, 0x10000, RZ ;  /* 0x0001000024257824 */ /* 0x000fe200078e00ff */
[----:B------:R-:W-:Y:S01]  /*15340*/  SHF.R.U32.HI R5, RZ, 0x10, R7 ;  /* 0x00000010ff057819 */ /* 0x000fe20000011607 */
[----:B------:R-:W-:Y:S01]  /*15350*/  IMAD.U32 R39, R38, 0x10000, RZ ;  /* 0x0001000026277824 */ /* 0x000fe200078e00ff */
[----:B------:R-:W-:-:S02]  /*15360*/  SHF.R.U64 R33, R14, 0x10, R15 ;  /* 0x000000100e217819 */ /* 0x000fc4000000120f */
[C---:B------:R-:W-:Y:S02]  /*15370*/  PRMT R7, R98.reuse, 0x5410, R13 ;  /* 0x0000541062077816 */ /* 0x040fe4000000000d */
[----:B------:R-:W-:Y:S02]  /*15380*/  PRMT R99, R99, 0x5432, R34 ;  /* 0x0000543263637816 */ /* 0x000fe40000000022 */
[----:B------:R-:W-:Y:S02]  /*15390*/  PRMT R97, R97, 0x5432, R12 ;  /* 0x0000543261617816 */ /* 0x000fe4000000000c */
[----:B------:R-:W-:Y:S02]  /*153a0*/  PRMT R98, R98, 0x5432, R5 ;  /* 0x0000543262627816 */ /* 0x000fe40000000005 */
[----:B------:R-:W-:Y:S02]  /*153b0*/  PRMT R4, R100, 0x5410, R33 ;  /* 0x0000541064047816 */ /* 0x000fe40000000021 */
[----:B------:R-:W-:-:S02]  /*153c0*/  SHF.R.U32.HI R15, RZ, 0x10, R15 ;  /* 0x00000010ff0f7819 */ /* 0x000fc4000001160f */
[----:B------:R-:W-:Y:S02]  /*153d0*/  LOP3.LUT R38, R38, 0xffff0000, RZ, 0xc0, !PT ;  /* 0xffff000026267812 */ /* 0x000fe400078ec0ff */
[----:B------:R-:W-:Y:S02]  /*153e0*/  PRMT R100, R100, 0x5432, R15 ;  /* 0x0000543264647816 */ /* 0x000fe4000000000f */
[----:B------:R-:W-:Y:S01]  /*153f0*/  LOP3.LUT R36, R36, 0xffff0000, RZ, 0xc0, !PT ;  /* 0xffff000024247812 */ /* 0x000fe200078ec0ff */
[C---:B0-----:R-:W-:Y:S01]  /*15400*/  IMAD.U32 R6, R26.reuse, 0x10000, RZ ;  /* 0x000100001a067824 */ /* 0x041fe200078e00ff */
[----:B------:R-:W-:Y:S01]  /*15410*/  LOP3.LUT R5, R26, 0xffff0000, RZ, 0xc0, !PT ;  /* 0xffff00001a057812 */ /* 0x000fe200078ec0ff */
[C---:B------:R-:W-:Y:S01]  /*15420*/  IMAD.U32 R33, R27.reuse, 0x10000, RZ ;  /* 0x000100001b217824 */ /* 0x040fe200078e00ff */
[----:B------:R-:W-:Y:S01]  /*15430*/  LOP3.LUT R26, R27, 0xffff0000, RZ, 0xc0, !PT ;  /* 0xffff00001b1a7812 */ /* 0x000fe200078ec0ff */
[----:B-1----:R-:W-:Y:S01]  /*15440*/  IMAD.U32 R13, R28, 0x10000, RZ ;  /* 0x000100001c0d7824 */ /* 0x002fe200078e00ff */
[C---:B------:R-:W-:Y:S01]  /*15450*/  LOP3.LUT R12, R30.reuse, 0xffff0000, RZ, 0xc0, !PT ;  /* 0xffff00001e0c7812 */ /* 0x040fe200078ec0ff */
[----:B------:R-:W-:Y:S01]  /*15460*/  IMAD.U32 R34, R30, 0x10000, RZ ;  /* 0x000100001e227824 */ /* 0x000fe200078e00ff */
[C---:B------:R-:W-:Y:S01]  /*15470*/  LOP3.LUT R30, R31.reuse, 0xffff0000, RZ, 0xc0, !PT ;  /* 0xffff00001f1e7812 */ /* 0x040fe200078ec0ff */
[----:B------:R-:W-:Y:S01]  /*15480*/  IMAD.U32 R35, R31, 0x10000, RZ ;  /* 0x000100001f237824 */ /* 0x000fe200078e00ff */
[----:B------:R-:W-:Y:S01]  /*15490*/  LOP3.LUT R27, R28, 0xffff0000, RZ, 0xc0, !PT ;  /* 0xffff00001c1b7812 */ /* 0x000fe200078ec0ff */
[----:B------:R-:W-:-:S02]  /*154a0*/  IMAD.U32 R14, R24, 0x10000, RZ ;  /* 0x00010000180e7824 */ /* 0x000fc400078e00ff */
[C---:B------:R-:W-:Y:S01]  /*154b0*/  FMUL.FTZ R41, R13.reuse, R39 ;  /* 0x000000270d297220 */ /* 0x040fe20000410000 */
[-C--:B------:R-:W-:Y:S01]  /*154c0*/  FMUL.FTZ R31, R13, R37.reuse ;  /* 0x000000250d1f7220 */ /* 0x080fe20000410000 */
[----:B------:R-:W-:Y:S01]  /*154d0*/  LOP3.LUT R15, R24, 0xffff0000, RZ, 0xc0, !PT ;  /* 0xffff0000180f7812 */ /* 0x000fe200078ec0ff */
[----:B------:R-:W-:Y:S02]  /*154e0*/  IMAD.U32 R28, R29, 0x10000, RZ ;  /* 0x000100001d1c7824 */ /* 0x000fe400078e00ff */
[C---:B------:R-:W-:Y:S01]  /*154f0*/  FFMA.FTZ R13, R14.reuse, R37, -R41 ;  /* 0x000000250e0d7223 */ /* 0x040fe20000010829 */
[----:B------:R-:W-:Y:S01]  /*15500*/  FFMA.FTZ R39, R14, R39, R31 ;  /* 0x000000270e277223 */ /* 0x000fe2000001001f */
[----:B------:R-:W-:Y:S02]  /*15510*/  IMAD.U32 R37, R97, 0x10000, RZ ;  /* 0x0001000061257824 */ /* 0x000fe400078e00ff */
[----:B------:R-:W-:Y:S01]  /*15520*/  FMUL.FTZ R40, R27, R38 ;  /* 0x000000261b287220 */ /* 0x000fe20000410000 */
[----:B------:R-:W-:-:S02]  /*15530*/  IMAD.U32 R31, R99, 0x10000, RZ ;  /* 0x00010000631f7824 */ /* 0x000fc400078e00ff */
[-C--:B------:R-:W-:Y:S01]  /*15540*/  FMUL.FTZ R14, R27, R36.reuse ;  /* 0x000000241b0e7220 */ /* 0x080fe20000410000 */
[----:B------:R-:W-:Y:S02]  /*15550*/  IMAD.U32 R24, R25, 0x10000, RZ ;  /* 0x0001000019187824 */ /* 0x000fe400078e00ff */
[----:B------:R-:W-:Y:S01]  /*15560*/  FFMA.FTZ R40, R15, R36, -R40 ;  /* 0x000000240f287223 */ /* 0x000fe20000010828 */
[C---:B------:R-:W-:Y:S01]  /*15570*/  FMUL.FTZ R27, R28.reuse, R37 ;  /* 0x000000251c1b7220 */ /* 0x040fe20000410000 */
[-C--:B------:R-:W-:Y:S01]  /*15580*/  FMUL.FTZ R42, R28, R31.reuse ;  /* 0x0000001f1c2a7220 */ /* 0x080fe20000410000 */
[----:B------:R-:W-:Y:S01]  /*15590*/  IMAD.U32 R36, R98, 0x10000, RZ ;  /* 0x0001000062247824 */ /* 0x000fe200078e00ff */
[----:B------:R-:W-:Y:S01]  /*155a0*/  LOP3.LUT R29, R29, 0xffff0000, RZ, 0xc0, !PT ;  /* 0xffff00001d1d7812 */ /* 0x000fe200078ec0ff */
[----:B------:R-:W-:Y:S02]  /*155b0*/  IMAD.U32 R28, R100, 0x10000, RZ ;  /* 0x00010000641c7824 */ /* 0x000fe400078e00ff */
[C---:B------:R-:W-:Y:S01]  /*155c0*/  FFMA.FTZ R31, R24.reuse, R31, -R27 ;  /* 0x0000001f181f7223 */ /* 0x040fe2000001081b */
[----:B------:R-:W-:Y:S01]  /*155d0*/  FFMA.FTZ R42, R24, R37, R42 ;  /* 0x00000025182a7223 */ /* 0x000fe2000001002a */
[----:B------:R-:W-:Y:S01]  /*155e0*/  FFMA.FTZ R38, R15, R38, R14 ;  /* 0x000000260f267223 */ /* 0x000fe2000001000e */
[----:B------:R-:W-:Y:S01]  /*155f0*/  FMUL.FTZ R44, R35, R36 ;  /* 0x00000024232c7220 */ /* 0x000fe20000410000 */
[----:B------:R-:W-:Y:S01]  /*15600*/  LOP3.LUT R24, R97, 0xffff0000, RZ, 0xc0, !PT ;  /* 0xffff000061187812 */ /* 0x000fe200078ec0ff */
[----:B------:R-:W-:Y:S01]  /*15610*/  FMUL.FTZ R46, R35, R28 ;  /* 0x0000001c232e7220 */ /* 0x000fe20000410000 */
[----:B------:R-:W-:Y:S01]  /*15620*/  LOP3.LUT R14, R99, 0xffff0000, RZ, 0xc0, !PT ;  /* 0xffff0000630e7812 */ /* 0x000fe200078ec0ff */
[----:B------:R-:W-:-:S02]  /*15630*/  IMAD.U32 R27, R7, 0x10000, RZ ;  /* 0x00010000071b7824 */ /* 0x000fc400078e00ff */
[----:B------:R-:W-:Y:S01]  /*15640*/  FFMA.FTZ R44, R33, R28, -R44 ;  /* 0x0000001c212c7223 */ /* 0x000fe2000001082c */
[----:B------:R-:W-:Y:S01]  /*15650*/  LOP3.LUT R25, R25, 0xffff0000, RZ, 0xc0, !PT ;  /* 0xffff000019197812 */ /* 0x000fe200078ec0ff */
[C---:B------:R-:W-:Y:S01]  /*15660*/  FMUL.FTZ R28, R29.reuse, R24 ;  /* 0x000000181d1c7220 */ /* 0x040fe20000410000 */
[----:B------:R-:W-:Y:S01]  /*15670*/  FMUL.FTZ R29, R29, R14 ;  /* 0x0000000e1d1d7220 */ /* 0x000fe20000410000 */
[----:B------:R-:W-:Y:S01]  /*15680*/  FFMA.FTZ R46, R33, R36, R46 ;  /* 0x00000024212e7223 */ /* 0x000fe2000001002e */
[----:B------:R-:W-:Y:S02]  /*15690*/  IMAD.U32 R15, R4, 0x10000, RZ ;  /* 0x00010000040f7824 */ /* 0x000fe400078e00ff */
[C---:B------:R-:W-:Y:S01]  /*156a0*/  FMUL.FTZ R33, R34.reuse, R27 ;  /* 0x0000001b22217220 */ /* 0x040fe20000410000 */
[C---:B------:R-:W-:Y:S01]  /*156b0*/  FFMA.FTZ R28, R25.reuse, R14, -R28 ;  /* 0x0000000e191c7223 */ /* 0x040fe2000001081c */
[----:B------:R-:W-:Y:S01]  /*156c0*/  FFMA.FTZ R29, R25, R24, R29 ;  /* 0x00000018191d7223 */ /* 0x000fe2000001001d */
[-C--:B------:R-:W-:Y:S01]  /*156d0*/  FMUL.FTZ R25, R34, R15.reuse ;  /* 0x0000000f22197220 */ /* 0x080fe20000410000 */
[----:B------:R-:W-:Y:S01]  /*156e0*/  FFMA.FTZ R33, R6, R15, -R33 ;  /* 0x0000000f06217223 */ /* 0x000fe20000010821 */
        /* <DEDUP_REMOVED lines=8> */
[C---:B------:R-:W-:Y:S01]  /*15770*/  FFMA.FTZ R6, R5.reuse, R4, -R6 ;  /* 0x0000000405067223 */ /* 0x040fe20000010806 */
        /* <DEDUP_REMOVED lines=14> */
.L_x_2835:
[----:B------:R-:W-:Y:S05]  /*15860*/  BSYNC B1 ;  /* 0x0000000000017941 */ /* 0x000fea0003800000 */
.L_x_2834:
[----:B------:R-:W-:Y:S05]  /*15870*/  @P1 BRA `(.L_x_2801) ;  /* 0x0000000400e01947 */ /* 0x000fea0003800000 */
[----:B0-----:R-:W3:Y:S01]  /*15880*/  LDL R7, [R1+0x60] ;  /* 0x0000600001077983 */ /* 0x001ee20000100800 */
[----:B------:R-:W-:Y:S01]  /*15890*/  SHF.R.S32.HI R4, RZ, 0x1f, R3 ;  /* 0x0000001fff047819 */ /* 0x000fe20000011403 */
[----:B------:R-:W-:Y:S01]  /*158a0*/  IMAD.SHL.U32 R5, R3, 0x40, RZ ;  /* 0x0000004003057824 */ /* 0x000fe200078e00ff */
[----:B------:R-:W-:Y:S02]  /*158b0*/  SHF.R.S32.HI R6, RZ, 0x1f, R213 ;  /* 0x0000001fff067819 */ /* 0x000fe400000114d5 */
[----:B------:R-:W-:Y:S02]  /*158c0*/  LEA.HI R4, R4, R3, RZ, 0x3 ;  /* 0x0000000304047211 */ /* 0x000fe400078f18ff */
[----:B-----5:R-:W-:Y:S02]  /*158d0*/  R2UR UR4, R43 ;  /* 0x000000002b0472ca */ /* 0x020fe400000e0000 */
[----:B------:R-:W-:Y:S01]  /*158e0*/  SHF.R.U64 R8, R8, 0x10, R9 ;  /* 0x0000001008087819 */ /* 0x000fe20000001209 */
[----:B------:R-:W-:Y:S01]  /*158f0*/  IMAD.SHL.U32 R4, R4, 0x40, RZ ;  /* 0x0000004004047824 */ /* 0x000fe200078e00ff */
[----:B------:R-:W-:-:S02]  /*15900*/  SHF.R.U64 R25, R72, 0x10, R73 ;  /* 0x0000001048197819 */ /* 0x000fc40000001249 */
[----:B------:R-:W-:Y:S02]  /*15910*/  PRMT R29, R21, 0x5410, R8 ;  /* 0x00005410151d7816 */ /* 0x000fe40000000008 */
[----:B------:R-:W-:Y:S02]  /*15920*/  PRMT R26, R86, 0x5410, R25 ;  /* 0x00005410561a7816 */ /* 0x000fe40000000019 */
[----:B------:R-:W-:Y:S01]  /*15930*/  SHF.R.U32.HI R30, RZ, 0x10, R9 ;  /* 0x00000010ff1e7819 */ /* 0x000fe20000011609 */
[----:B------:R-:W-:Y:S01]  /*15940*/  IMAD.U32 R31, R29, 0x10000, RZ ;  /* 0x000100001d1f7824 */ /* 0x000fe200078e00ff */
[----:B------:R-:W-:Y:S01]  /*15950*/  SHF.R.U32.HI R73, RZ, 0x10, R73 ;  /* 0x00000010ff497819 */ /* 0x000fe20000011649 */
[----:B------:R-:W-:Y:S01]  /*15960*/  IMAD.U32 R27, R26, 0x10000, RZ ;  /* 0x000100001a1b7824 */ /* 0x000fe200078e00ff */
[----:B------:R-:W-:Y:S02]  /*15970*/  SHF.R.U64 R32, R10, 0x10, R11 ;  /* 0x000000100a207819 */ /* 0x000fe4000000120b */
[----:B------:R-:W-:-:S02]  /*15980*/  PRMT R30, R21, 0x5432, R30 ;  /* 0x00005432151e7816 */ /* 0x000fc4000000001e */
[----:B------:R-:W-:Y:S02]  /*15990*/  SHF.R.U32.HI R10, RZ, 0x10, R11 ;  /* 0x00000010ff0a7819 */ /* 0x000fe4000001160b */
[----:B------:R-:W-:Y:S02]  /*159a0*/  PRMT R86, R86, 0x5432, R73 ;  /* 0x0000543256567816 */ /* 0x000fe40000000049 */
[--C-:B------:R-:W-:Y:S02]  /*159b0*/  SHF.R.U64 R28, R74, 0x10, R75.reuse ;  /* 0x000000104a1c7819 */ /* 0x100fe4000000124b */
[----:B------:R-:W-:Y:S02]  /*159c0*/  PRMT R32, R85, 0x5410, R32 ;  /* 0x0000541055207816 */ /* 0x000fe40000000020 */
[----:B------:R-:W-:Y:S02]  /*159d0*/  LOP3.LUT R29, R29, 0xffff0000, RZ, 0xc0, !PT ;  /* 0xffff00001d1d7812 */ /* 0x000fe400078ec0ff */
[----:B------:R-:W-:-:S02]  /*159e0*/  SHF.R.U32.HI R74, RZ, 0x10, R75 ;  /* 0x00000010ff4a7819 */ /* 0x000fc4000001164b */
[----:B------:R-:W-:Y:S02]  /*159f0*/  PRMT R85, R85, 0x5432, R10 ;  /* 0x0000543255557816 */ /* 0x000fe4000000000a */
[C---:B------:R-:W-:Y:S02]  /*15a00*/  PRMT R28, R87.reuse, 0x5410, R28 ;  /* 0x00005410571c7816 */ /* 0x040fe4000000001c */
[----:B------:R-:W-:Y:S02]  /*15a10*/  PRMT R87, R87, 0x5432, R74 ;  /* 0x0000543257577816 */ /* 0x000fe4000000004a */
[----:B---3--:R-:W-:Y:S02]  /*15a20*/  LEA.HI R0, R0, R7, RZ, 0x1d ;  /* 0x0000000700007211 */ /* 0x008fe400078fe8ff */
[----:B------:R-:W-:Y:S02]  /*15a30*/  LOP3.LUT R7, R5, 0x1c0, RZ, 0xc0, !PT ;  /* 0x000001c005077812 */ /* 0x000fe400078ec0ff */
[----:B------:R-:W-:-:S02]  /*15a40*/  SHF.R.S32.HI R3, RZ, 0x1f, R0 ;  /* 0x0000001fff037819 */ /* 0x000fc40000011400 */
[-C--:B------:R-:W-:Y:S02]  /*15a50*/  LEA.HI R5, R6, R213.reuse, RZ, 0x6 ;  /* 0x000000d506057211 */ /* 0x080fe400078f30ff */
[----:B------:R-:W-:Y:S01]  /*15a60*/  LEA.HI R3, R3, R0, RZ, 0x3 ;  /* 0x0000000003037211 */ /* 0x000fe200078f18ff */
[----:B------:R-:W-:Y:S01]  /*15a70*/  IMAD.SHL.U32 R0, R0, 0x8, RZ ;  /* 0x0000000800007824 */ /* 0x000fe200078e00ff */
[----:B------:R-:W-:Y:S01]  /*15a80*/  SHF.R.U32.HI R13, RZ, 0x3, R7 ;  /* 0x00000003ff0d7819 */ /* 0x000fe20000011607 */
[----:B------:R-:W-:Y:S01]  /*15a90*/  IMAD.SHL.U32 R12, R5, 0x80, RZ ;  /* 0x00000080050c7824 */ /* 0x000fe200078e00ff */
[----:B------:R-:W-:Y:S01]  /*15aa0*/  LOP3.LUT R5, R4, 0xfffffe00, RZ, 0xc0, !PT ;  /* 0xfffffe0004057812 */ /* 0x000fe200078ec0ff */
[----:B------:R-:W-:Y:S01]  /*15ab0*/  IMAD.SHL.U32 R4, R3, 0x400, RZ ;  /* 0x0000040003047824 */ /* 0x000fe200078e00ff */
[----:B------:R-:W-:Y:S02]  /*15ac0*/  LOP3.LUT R0, R7, 0x38, R0, 0xf8, !PT ;  /* 0x0000003807007812 */ /* 0x000fe400078ef800 */
[----:B------:R-:W-:-:S02]  /*15ad0*/  LEA.HI R6, R6, R213, RZ, 0x3 ;  /* 0x000000d506067211 */ /* 0x000fc400078f18ff */
[-C--:B------:R-:W-:Y:S02]  /*15ae0*/  LOP3.LUT R3, R0, R13.reuse, RZ, 0x3c, !PT ;  /* 0x0000000d00037212 */ /* 0x080fe400078e3cff */
[----:B------:R-:W-:Y:S02]  /*15af0*/  LOP3.LUT R4, R4, 0x7fffe000, RZ, 0xc0, !PT ;  /* 0x7fffe00004047812 */ /* 0x000fe400078ec0ff */
[----:B------:R-:W-:Y:S02]  /*15b00*/  LOP3.LUT R6, R7, 0x38, R6, 0xf8, !PT ;  /* 0x0000003807067812 */ /* 0x000fe400078ef806 */
[----:B------:R-:W-:Y:S02]  /*15b10*/  IADD3 R3, R3, R4, R5 ;  /* 0x0000000403037210 */ /* 0x000fe40007ffe005 */
[----:B------:R-:W-:Y:S02]  /*15b20*/  LOP3.LUT R12, R12, 0xffffe000, RZ, 0xc0, !PT ;  /* 0xffffe0000c0c7812 */ /* 0x000fe400078ec0ff */
[----:B------:R-:W-:Y:S01]  /*15b30*/  LOP3.LUT R6, R6, R13, RZ, 0x3c, !PT ;  /* 0x0000000d06067212 */ /* 0x000fe200078e3cff */
[----:B------:R-:W-:-:S03]  /*15b40*/  IMAD R3, R3, 0x2, R16 ;  /* 0x0000000203037824 */ /* 0x000fc600078e0210 */
[----:B------:R-:W-:Y:S02]  /*15b50*/  IADD3 R6, R6, R12, R5 ;  /* 0x0000000c06067210 */ /* 0x000fe40007ffe005 */
[----:B------:R-:W1:Y:S02]  /*15b60*/  LDS.128 R12, [R3+0x14400] ;  /* 0x01440000030c7984 */ /* 0x000e640000000c00 */
[----:B------:R-:W-:-:S05]  /*15b70*/  LEA R0, R6, UR4, 0x1 ;  /* 0x0000000406007c11 */ /* 0x000fca000f8e08ff */
[----:B------:R-:W0:Y:S01]  /*15b80*/  LDS.128 R4, [R0] ;  /* 0x0000000000047984 */ /* 0x000e220000000c00 */
[C---:B-1----:R-:W-:Y:S01]  /*15b90*/  IMAD.U32 R20, R12.reuse, 0x10000, RZ ;  /* 0x000100000c147824 */ /* 0x042fe200078e00ff */
[----:B------:R-:W-:Y:S01]  /*15ba0*/  LOP3.LUT R12, R12, 0xffff0000, RZ, 0xc0, !PT ;  /* 0xffff00000c0c7812 */ /* 0x000fe200078ec0ff */
[C---:B------:R-:W-:Y:S01]  /*15bb0*/  IMAD.U32 R21, R13.reuse, 0x10000, RZ ;  /* 0x000100000d157824 */ /* 0x040fe200078e00ff */
[----:B------:R-:W-:Y:S01]  /*15bc0*/  LOP3.LUT R13, R13, 0xffff0000, RZ, 0xc0, !PT ;  /* 0xffff00000d0d7812 */ /* 0x000fe200078ec0ff */
[C---:B------:R-:W-:Y:S01]  /*15bd0*/  FMUL.FTZ R33, R20.reuse, R31 ;  /* 0x0000001f14217220 */ /* 0x040fe20000410000 */
[----:B------:R-:W-:Y:S01]  /*15be0*/  FMUL.FTZ R35, R20, R27 ;  /* 0x0000001b14237220 */ /* 0x000fe20000410000 */
[----:B------:R-:W-:Y:S02]  /*15bf0*/  IMAD.U32 R20, R30, 0x10000, RZ ;  /* 0x000100001e147824 */ /* 0x000fe400078e00ff */
[----:B------:R-:W-:Y:S01]  /*15c00*/  FMUL.FTZ R37, R12, R29 ;  /* 0x0000001d0c257220 */ /* 0x000fe20000410000 */
[C---:B0-----:R-:W-:Y:S01]  /*15c10*/  IMAD.U32 R8, R4.reuse, 0x10000, RZ ;  /* 0x0001000004087824 */ /* 0x041fe200078e00ff */
[----:B------:R-:W-:Y:S01]  /*15c20*/  LOP3.LUT R4, R4, 0xffff0000, RZ, 0xc0, !PT ;  /* 0xffff000004047812 */ /* 0x000fe200078ec0ff */
[----:B------:R-:W-:-:S02]  /*15c30*/  IMAD.U32 R9, R5, 0x10000, RZ ;  /* 0x0001000005097824 */ /* 0x000fc400078e00ff */
[----:B------:R-:W-:Y:S01]  /*15c40*/  FMUL.FTZ R36, R21, R20 ;  /* 0x0000001415247220 */ /* 0x000fe20000410000 */
[----:B------:R-:W-:Y:S01]  /*15c50*/  FFMA.FTZ R33, R8, R27, -R33 ;  /* 0x0000001b08217223 */ /* 0x000fe20000010821 */
[----:B------:R-:W-:Y:S01]  /*15c60*/  LOP3.LUT R27, R26, 0xffff0000, RZ, 0xc0, !PT ;  /* 0xffff00001a1b7812 */ /* 0x000fe200078ec0ff */
[----:B------:R-:W-:Y:S01]  /*15c70*/  FFMA.FTZ R35, R8, R31, R35 ;  /* 0x0000001f08237223 */ /* 0x000fe20000010023 */
[----:B------:R-:W-:Y:S01]  /*15c80*/  IMAD.U32 R8, R86, 0x10000, RZ ;  /* 0x0001000056087824 */ /* 0x000fe200078e00ff */
[----:B------:R-:W-:Y:S01]  /*15c90*/  LOP3.LUT R30, R30, 0xffff0000, RZ, 0xc0, !PT ;  /* 0xffff00001e1e7812 */ /* 0x000fe200078ec0ff */
[----:B------:R-:W-:Y:S02]  /*15ca0*/  IMAD.U32 R25, R15, 0x10000, RZ ;  /* 0x000100000f197824 */ /* 0x000fe400078e00ff */
[-C--:B------:R-:W-:Y:S01]  /*15cb0*/  FMUL.FTZ R31, R12, R27.reuse ;  /* 0x0000001b0c1f7220 */ /* 0x080fe20000410000 */
[----:B------:R-:W-:Y:S02]  /*15cc0*/  IMAD.U32 R12, R85, 0x10000, RZ ;  /* 0x00010000550c7824 */ /* 0x000fe400078e00ff */
[-C--:B------:R-:W-:Y:S01]  /*15cd0*/  FMUL.FTZ R21, R21, R8.reuse ;  /* 0x0000000815157220 */ /* 0x080fe20000410000 */
[C---:B------:R-:W-:Y:S01]  /*15ce0*/  FFMA.FTZ R26, R4.reuse, R27, -R37 ;  /* 0x0000001b041a7223 */ /* 0x040fe20000010825 */
[----:B------:R-:W-:Y:S01]  /*15cf0*/  FFMA.FTZ R34, R4, R29, R31 ;  /* 0x0000001d04227223 */ /* 0x000fe2000001001f */
[----:B------:R-:W-:Y:S01]  /*15d00*/  FFMA.FTZ R36, R9, R8, -R36 ;  /* 0x0000000809247223 */ /* 0x000fe20000010824 */
[----:B------:R-:W-:-:S02]  /*15d10*/  IMAD.U32 R11, R7, 0x10000, RZ ;  /* 0x00010000070b7824 */ /* 0x000fc400078e00ff */
[----:B------:R-:W-:Y:S01]  /*15d20*/  FFMA.FTZ R20, R9, R20, R21 ;  /* 0x0000001409147223 */ /* 0x000fe20000010015 */
[----:B------:R-:W-:Y:S02]  /*15d30*/  IMAD.U32 R4, R87, 0x10000, RZ ;  /* 0x0001000057047824 */ /* 0x000fe400078e00ff */
[C---:B------:R-:W-:Y:S01]  /*15d40*/  FMUL.FTZ R8, R25.reuse, R12 ;  /* 0x0000000c19087220 */ /* 0x040fe20000410000 */
[----:B------:R-:W-:Y:S01]  /*15d50*/  IMAD.U32 R24, R14, 0x10000, RZ ;  /* 0x000100000e187824 */ /* 0x000fe200078e00ff */
[----:B------:R-:W-:Y:S01]  /*15d60*/  LOP3.LUT R86, R86, 0xffff0000, RZ, 0xc0, !PT ;  /* 0xffff000056567812 */ /* 0x000fe200078ec0ff */
[----:B------:R-:W-:Y:S02]  /*15d70*/  IMAD.U32 R21, R32, 0x10000, RZ ;  /* 0x0001000020157824 */ /* 0x000fe400078e00ff */
[-C--:B------:R-:W-:Y:S01]  /*15d80*/  FMUL.FTZ R38, R25, R4.reuse ;  /* 0x0000000419267220 */ /* 0x080fe20000410000 */
[----:B------:R-:W-:Y:S01]  /*15d90*/  FFMA.FTZ R29, R11, R4, -R8 ;  /* 0x000000040b1d7223 */ /* 0x000fe20000010808 */
[----:B------:R-:W-:Y:S01]  /*15da0*/  LOP3.LUT R5, R5, 0xffff0000, RZ, 0xc0, !PT ;  /* 0xffff000005057812 */ /* 0x000fe200078ec0ff */
[----:B------:R-:W-:-:S02]  /*15db0*/  IMAD.U32 R10, R6, 0x10000, RZ ;  /* 0x00010000060a7824 */ /* 0x000fc400078e00ff */
[C---:B------:R-:W-:Y:S01]  /*15dc0*/  FMUL.FTZ R4, R13.reuse, R30 ;  /* 0x0000001e0d047220 */ /* 0x040fe20000410000 */
[----:B------:R-:W-:Y:S02]  /*15dd0*/  IMAD.U32 R9, R28, 0x10000, RZ ;  /* 0x000100001c097824 */ /* 0x000fe400078e00ff */
[C---:B------:R-:W-:Y:S01]  /*15de0*/  FMUL.FTZ R25, R24.reuse, R21 ;  /* 0x0000001518197220 */ /* 0x040fe20000410000 */
[----:B------:R-:W-:Y:S01]  /*15df0*/  FMUL.FTZ R13, R13, R86 ;  /* 0x000000560d0d7220 */ /* 0x000fe20000410000 */
[----:B------:R-:W-:Y:S01]  /*15e00*/  FFMA.FTZ R38, R11, R12, R38 ;  /* 0x0000000c0b267223 */ /* 0x000fe20000010026 */
[-C--:B------:R-:W-:Y:S01]  /*15e10*/  FMUL.FTZ R27, R24, R9.reuse ;  /* 0x00000009181b7220 */ /* 0x080fe20000410000 */
[----:B------:R-:W-:Y:S01]  /*15e20*/  FFMA.FTZ R25, R10, R9, -R25 ;  /* 0x000000090a197223 */ /* 0x000fe20000010819 */
[----:B------:R-:W-:Y:S01]  /*15e30*/  LOP3.LUT R14, R14, 0xffff0000, RZ, 0xc0, !PT ;  /* 0xffff00000e0e7812 */ /* 0x000fe200078ec0ff */
[----:B------:R-:W-:Y:S01]  /*15e40*/  FFMA.FTZ R11, R5, R86, -R4 ;  /* 0x00000056050b7223 */ /* 0x000fe20000010804 */
[----:B------:R-:W-:Y:S01]  /*15e50*/  LOP3.LUT R15, R15, 0xffff0000, RZ, 0xc0, !PT ;  /* 0xffff00000f0f7812 */ /* 0x000fe200078ec0ff */
[----:B------:R-:W-:Y:S01]  /*15e60*/  FFMA.FTZ R13, R5, R30, R13 ;  /* 0x0000001e050d7223 */ /* 0x000fe2000001000d */
[----:B------:R-:W-:Y:S01]  /*15e70*/  LOP3.LUT R9, R32, 0xffff0000, RZ, 0xc0, !PT ;  /* 0xffff000020097812 */ /* 0x000fe200078ec0ff */
[----:B------:R-:W-:Y:S01]  /*15e80*/  FFMA.FTZ R10, R10, R21, R27 ;  /* 0x000000150a0a7223 */ /* 0x000fe2000001001b */
[----:B------:R-:W-:-:S02]  /*15e90*/  LOP3.LUT R8, R85, 0xffff0000, RZ, 0xc0, !PT ;  /* 0xffff000055087812 */ /* 0x000fc400078ec0ff */
[----:B------:R-:W-:Y:S01]  /*15ea0*/  LOP3.LUT R5, R28, 0xffff0000, RZ, 0xc0, !PT ;  /* 0xffff00001c057812 */ /* 0x000fe200078ec0ff */
[----:B------:R-:W-:Y:S01]  /*15eb0*/  FMUL.FTZ R21, R14, R9 ;  /* 0x000000090e157220 */ /* 0x000fe20000410000 */
[----:B------:R-:W-:Y:S01]  /*15ec0*/  LOP3.LUT R4, R87, 0xffff0000, RZ, 0xc0, !PT ;  /* 0xffff000057047812 */ /* 0x000fe200078ec0ff */
[----:B------:R-:W-:Y:S01]  /*15ed0*/  FMUL.FTZ R24, R15, R8 ;  /* 0x000000080f187220 */ /* 0x000fe20000410000 */
[----:B------:R-:W-:Y:S01]  /*15ee0*/  LOP3.LUT R6, R6, 0xffff0000, RZ, 0xc0, !PT ;  /* 0xffff000006067812 */ /* 0x000fe200078ec0ff */
[-C--:B------:R-:W-:Y:S01]  /*15ef0*/  FMUL.FTZ R14, R14, R5.reuse ;  /* 0x000000050e0e7220 */ /* 0x080fe20000410000 */
[----:B------:R-:W-:Y:S01]  /*15f00*/  LOP3.LUT R7, R7, 0xffff0000, RZ, 0xc0, !PT ;  /* 0xffff000007077812 */ /* 0x000fe200078ec0ff */
[-C--:B------:R-:W-:Y:S02]  /*15f10*/  FMUL.FTZ R27, R15, R4.reuse ;  /* 0x000000040f1b7220 */ /* 0x080fe40000410000 */
        /* <DEDUP_REMOVED lines=14> */
.L_x_2801:
[----:B------:R-:W-:Y:S05]  /*16000*/  BSYNC B0 ;  /* 0x0000000000007941 */ /* 0x000fea0003800000 */
.L_x_2761:
        /* <DEDUP_REMOVED lines=8> */
.L_x_2759:
[----:B---3--:R-:W3:Y:S02]  /*16090*/  LDL R0, [R1+0x5c] ;  /* 0x00005c0001007983 */ /* 0x008ee40000100800 */
[----:B---3--:R-:W-:-:S13]  /*160a0*/  R2UR UR4, R0 ;  /* 0x00000000000472ca */ /* 0x008fda00000e0000 */
[----:B------:R-:W-:-:S05]  /*160b0*/  IMAD.U32 R0, RZ, RZ, UR4 ;  /* 0x00000004ff007e24 */ /* 0x000fca000f8e00ff */
[----:B------:R-:W-:-:S13]  /*160c0*/  ISETP.NE.AND P0, PT, R0, 0x3, PT ;  /* 0x000000030000780c */ /* 0x000fda0003f05270 */
[----:B------:R-:W-:Y:S05]  /*160d0*/  @!P0 BRA `(.L_x_2836) ;  /* 0x0000000000048947 */ /* 0x000fea0003800000 */
[----:B------:R-:W-:Y:S01]  /*160e0*/  BPT.TRAP 0x1 ;  /* 0x000000040000795c */ /* 0x000fe20000300000 */
.L_x_2836:
[----:B------:R-:W-:Y:S01]  /*160f0*/  IMAD R0, R216, 0x8, R16 ;  /* 0x00000008d8007824 */ /* 0x000fe200078e0210 */
[----:B01----:R-:W-:-:S04]  /*16100*/  SHF.L.U32 R3, R218, 0x1f, RZ ;  /* 0x0000001fda037819 */ /* 0x003fc800000006ff */
[----:B------:R0:W1:Y:S01]  /*16110*/  SYNCS.PHASECHK.TRANS64.TRYWAIT P2, [R0+URZ+0x38830], R3 ;  /* 0x03883003000075a7 */ /* 0x000062000804017f */
[----:B------:R-:W-:Y:S05]  /*16120*/  @!P0 BRA `(.L_x_2837) ;  /* 0x0000000000048947 */ /* 0x000fea0003800000 */
[----:B------:R-:W-:Y:S01]  /*16130*/  BPT.TRAP 0x1 ;  /* 0x000000040000795c */ /* 0x000fe20000300000 */
.L_x_2837:
[----:B------:R-:W3:Y:S02]  /*16140*/  S2R R4, SR_TID.X ;  /* 0x0000000000047919 */ /* 0x000ee40000002100 */
[----:B---3--:R-:W-:-:S04]  /*16150*/  LOP3.LUT R4, R4, 0x7f, RZ, 0xc0, !PT ;  /* 0x0000007f04047812 */ /* 0x008fc800078ec0ff */
[----:B------:R-:W-:Y:S01]  /*16160*/  ISETP.NE.AND P1, PT, R4, RZ, PT ;  /* 0x000000ff0400720c */ /* 0x000fe20003f25270 */
[----:B-1----:R-:W-:-:S12]  /*16170*/  @P2 BRA `(.L_x_2838) ;  /* 0x0000000000082947 */ /* 0x002fd80003800000 */
[----:B------:R-:W1:Y:S02]  /*16180*/  SYNCS.PHASECHK.TRANS64.TRYWAIT P2, [R0+URZ+0x38830], R3 ;  /* 0x03883003000075a7 */ /* 0x000e64000804017f */
[----:B-1----:R-:W-:Y:S05]  /*16190*/  @!P2 BRA `(.L_x_2839) ;  /* 0x000001f800e0a947 */ /* 0x002fea0003800000 */
.L_x_2838:
[----:B------:R-:W-:Y:S05]  /*161a0*/  WARPSYNC.ALL ;  /* 0x0000000000007948 */ /* 0x000fea0003800000 */
[----:B01----:R-:W-:Y:S01]  /*161b0*/  VIADD R3, R16, 0x24400 ;  /* 0x0002440010037836 */ /* 0x003fe20000000000 */
[----:B------:R-:W-:Y:S01]  /*161c0*/  R2UR UR20, R84 ;  /* 0x00000000541472ca */ /* 0x000fe200000e0000 */
[----:B------:R-:W-:Y:S01]  /*161d0*/  IMAD.MOV.U32 R5, RZ, RZ, 0x40000040 ;  /* 0x40000040ff057424 */ /* 0x000fe200078e00ff */
[----:B------:R-:W-:Y:S01]  /*161e0*/  WARPGROUP.ARRIVE ;  /* 0x00000000000079c5 */ /* 0x000fe20000000000 */
[----:B------:R-:W-:Y:S01]  /*161f0*/  UMOV UR5, 0x40000040 ;  /* 0x4000004000057882 */ /* 0x000fe20000000000 */
[----:B------:R-:W-:Y:S01]  /*16200*/  SHF.R.U32.HI R3, RZ, 0x4, R3 ;  /* 0x00000004ff037819 */ /* 0x000fe20000011603 */
[----:B------:R-:W-:Y:S01]  /*16210*/  IMAD.MOV.U32 R7, RZ, RZ, 0x40000040 ;  /* 0x40000040ff077424 */ /* 0x000fe200078e00ff */
[----:B------:R-:W-:Y:S01]  /*16220*/  R2UR UR7, R5 ;  /* 0x00000000050772ca */ /* 0x000fe200000e0000 */
[----:B------:R-:W-:Y:S01]  /*16230*/  UMOV UR17, UR5 ;  /* 0x0000000500117c82 */ /* 0x000fe20008000000 */
[----:B------:R-:W-:Y:S01]  /*16240*/  LOP3.LUT R3, R3, 0x3fff, RZ, 0xc0, !PT ;  /* 0x00003fff03037812 */ /* 0x000fe200078ec0ff */
[----:B------:R-:W-:Y:S01]  /*16250*/  IMAD.U32 R13, RZ, RZ, UR5 ;  /* 0x00000005ff0d7e24 */ /* 0x000fe2000f8e00ff */
[----:B------:R-:W-:Y:S01]  /*16260*/  UMOV UR9, UR17 ;  /* 0x0000001100097c82 */ /* 0x000fe20008000000 */
[----:B--2-4-:R-:W-:Y:S01]  /*16270*/  IMAD.MOV.U32 R9, RZ, RZ, 0x40000040 ;  /* 0x40000040ff097424 */ /* 0x014fe200078e00ff */
[----:B------:R-:W-:Y:S01]  /*16280*/  LOP3.LUT R20, R3, 0x10000, RZ, 0xfc, !PT ;  /* 0x0001000003147812 */ /* 0x000fe200078efcff */
[----:B------:R-:W-:Y:S01]  /*16290*/  ULOP3.LUT UR20, UR20, 0x10000, URZ, 0xfc, !UPT ;  /* 0x0001000014147892 */ /* 0x000fe2000f8efc3f */
[----:B------:R-:W-:Y:S01]  /*162a0*/  IMAD.MOV.U32 R11, RZ, RZ, 0x40000040 ;  /* 0x40000040ff0b7424 */ /* 0x000fe200078e00ff */
[----:B------:R-:W-:Y:S01]  /*162b0*/  UMOV UR13, UR17 ;  /* 0x00000011000d7c82 */ /* 0x000fe20008000000 */
[----:B------:R-:W-:Y:S01]  /*162c0*/  R2UR UR11, R9 ;  /* 0x00000000090b72ca */ /* 0x000fe200000e0000 */
[----:B------:R-:W-:Y:S01]  /*162d0*/  IMAD R4, R216, 0xa00, R20 ;  /* 0x00000a00d8047824 */ /* 0x000fe200078e0214 */
[----:B------:R-:W-:Y:S01]  /*162e0*/  UMOV UR25, 0x40000040 ;  /* 0x4000004000197882 */ /* 0x000fe20000000000 */
[----:B------:R-:W-:Y:S01]  /*162f0*/  IMAD.MOV.U32 R9, RZ, RZ, 0x40000040 ;  /* 0x40000040ff097424 */ /* 0x000fe200078e00ff */
        /* <DEDUP_REMOVED lines=10> */
[----:B------:R-:W-:Y:S01]  /*163a0*/  R2UR UR27, R11 ;  /* 0x000000000b1b72ca */ /* 0x000fe200000e0000 */
[----:B------:R-:W-:Y:S01]  /*163b0*/  IMAD.MOV.U32 R9, RZ, RZ, 0x40000040 ;  /* 0x40000040ff097424 */ /* 0x000fe200078e00ff */
[----:B------:R-:W-:Y:S01]  /*163c0*/  R2UR UR10, R8 ;  /* 0x00000000080a72ca */ /* 0x000fe200000e0000 */
[----:B------:R-:W-:Y:S01]  /*163d0*/  VIADD R8, R4, 0x200 ;  /* 0x0000020004087836 */ /* 0x000fe20000000000 */
[----:B------:R-:W-:Y:S01]  /*163e0*/  R2UR UR26, R10 ;  /* 0x000000000a1a72ca */ /* 0x000fe200000e0000 */
        /* <DEDUP_REMOVED lines=8> */
[----:B------:R0:W-:Y:S01]  /*16470*/  STL.64 [R1+0x50], R12 ;  /* 0x0000500c01007387 */ /* 0x0001e20000100a00 */
[----:B------:R-:W-:Y:S01]  /*16480*/  VIADD R8, R4, 0x102 ;  /* 0x0000010204087836 */ /* 0x000fe20000000000 */
[----:B------:R-:W-:Y:S01]  /*16490*/  R2UR UR14, R6 ;  /* 0x00000000060e72ca */ /* 0x000fe200000e0000 */
[C---:B------:R-:W-:Y:S01]  /*164a0*/  VIADD R6, R4.reuse, 0x82 ;  /* 0x0000008204067836 */ /* 0x040fe20000000000 */
[----:B------:R-:W-:Y:S01]  /*164b0*/  R2UR UR15, R7 ;  /* 0x00000000070f72ca */ /* 0x000fe200000e0000 */
[----:B------:R-:W-:Y:S01]  /*164c0*/  IMAD.MOV.U32 R7, RZ, RZ, 0x40000040 ;  /* 0x40000040ff077424 */ /* 0x000fe200078e00ff */
[----:B------:R-:W-:Y:S01]  /*164d0*/  UIADD3 UR56, UR20, 0x804, URZ ;  /* 0x0000080414387890 */ /* 0x000fe2000fffe03f */
[----:B------:R-:W-:Y:S01]  /*164e0*/  VIADD R10, R4, 0x4 ;  /* 0x00000004040a7836 */ /* 0x000fe20000000000 */
[----:B------:R-:W-:Y:S01]  /*164f0*/  UMOV UR57, 0x40000040 ;  /* 0x4000004000397882 */ /* 0x000fe20000000000 */
[----:B------:R-:W-:Y:S01]  /*16500*/  IMAD.MOV.U32 R11, RZ, RZ, 0x40000040 ;  /* 0x40000040ff0b7424 */ /* 0x000fe200078e00ff */
[----:B------:R-:W-:Y:S01]  /*16510*/  UIADD3 UR52, UR20, 0x806, URZ ;  /* 0x0000080614347890 */ /* 0x000fe2000fffe03f */
[----:B------:R-:W1:Y:S01]  /*16520*/  LDC R3, c[0x0][0x448] ;  /* 0x00011200ff037b82 */ /* 0x000e620000000800 */
[----:B0-----:R-:W-:Y:S01]  /*16530*/  IMAD.U32 R13, RZ, RZ, UR25 ;  /* 0x00000019ff0d7e24 */ /* 0x001fe2000f8e00ff */
[----:B------:R-:W-:Y:S01]  /*16540*/  UMOV UR53, 0x40000040 ;  /* 0x4000004000357882 */ /* 0x000fe20000000000 */
[----:B------:R-:W-:Y:S01]  /*16550*/  UIADD3 UR48, UR20, 0xc00, URZ ;  /* 0x00000c0014307890 */ /* 0x000fe2000fffe03f */
[----:B------:R-:W-:Y:S01]  /*16560*/  IMAD.MOV.U32 R5, RZ, RZ, 0x40000040 ;  /* 0x40000040ff057424 */ /* 0x000fe200078e00ff */
[----:B------:R-:W-:Y:S01]  /*16570*/  UMOV UR49, 0x40000040 ;  /* 0x4000004000317882 */ /* 0x000fe20000000000 */
[----:B------:R-:W-:Y:S01]  /*16580*/  UIADD3 UR44, UR20, 0xc02, URZ ;  /* 0x00000c02142c7890 */ /* 0x000fe2000fffe03f */
[----:B------:R-:W-:Y:S01]  /*16590*/  @!P1 VIADD R0, R0, 0x38840 ;  /* 0x0003884000009836 */ /* 0x000fe20000000000 */
[----:B------:R-:W-:Y:S01]  /*165a0*/  UMOV UR45, 0x40000040 ;  /* 0x40000040002d7882 */ /* 0x000fe20000000000 */
[----:B------:R-:W-:Y:S01]  /*165b0*/  UIADD3 UR40, UR20, 0xc04, URZ ;  /* 0x00000c0414287890 */ /* 0x000fe2000fffe03f */
[----:B------:R-:W-:Y:S01]  /*165c0*/  BSSY B0, `(.L_x_2840) ;  /* 0x00009c5000007945 */ /* 0x000fe20003800000 */
[----:B------:R-:W-:Y:S01]  /*165d0*/  UMOV UR41, 0x40000040 ;  /* 0x4000004000297882 */ /* 0x000fe20000000000 */
[----:B------:R-:W-:Y:S01]  /*165e0*/  UIADD3 UR36, UR20, 0xc06, URZ ;  /* 0x00000c0614247890 */ /* 0x000fe2000fffe03f */
[----:B------:R-:W-:Y:S01]  /*165f0*/  @!P1 PRMT R0, RZ, 0x654, R0 ;  /* 0x00000654ff009816 */ /* 0x000fe20000000000 */
        /* <DEDUP_REMOVED lines=10> */
[----:B-1----:R-:W-:Y:S02]  /*166a0*/  ISETP.NE.AND P2, PT, R3, 0x1, PT ;  /* 0x000000010300780c */ /* 0x002fe40003f45270 */
        /* <DEDUP_REMOVED lines=8> */
[----:B------:R-:W-:Y:S02]  /*16730*/  WARPGROUP.DEPBAR.LE gsb0, 0x0 ;  /* 0x00008000000079c5 */ /* 0x000fe40000010000 */
[----:B------:R-:W-:Y:S01]  /*16740*/  WARPGROUP.ARRIVE ;  /* 0x00000000000079c5 */ /* 0x000fe20000000000 */
[----:B------:R-:W-:-:S02]  /*16750*/  CS2R R116, SRZ ;  /* 0x0000000000747805 */ /* 0x000fc4000001ff00 */
[----:B------:R-:W-:Y:S02]  /*16760*/  CS2R R114, SRZ ;  /* 0x0000000000727805 */ /* 0x000fe4000001ff00 */
[----:B------:R-:W-:Y:S02]  /*16770*/  CS2R R112, SRZ ;  /* 0x0000000000707805 */ /* 0x000fe4000001ff00 */
[----:B------:R-:W-:Y:S02]  /*16780*/  CS2R R110, SRZ ;  /* 0x00000000006e7805 */ /* 0x000fe4000001ff00 */
[----:B------:R-:W-:Y:S01]  /*16790*/  CS2R R108, SRZ ;  /* 0x00000000006c7805 */ /* 0x000fe2000001ff00 */
[----:B------:R-:W-:Y:S01]  /*167a0*/  HGMMA.64x16x16.F32.BF16 R48, gdesc[UR4], RZ, !UPT, gsb0 ;  /* 0x00200000043079f0 */ /* 0x000fe2000c0018ff */
[----:B------:R-:W-:Y:S01]  /*167b0*/  UIADD3 UR4, UR20, 0x2, URZ ;  /* 0x0000000214047890 */ /* 0x000fe2000fffe03f */
[----:B------:R-:W-:Y:S02]  /*167c0*/  CS2R R106, SRZ ;  /* 0x00000000006a7805 */ /* 0x000fe4000001ff00 */
[----:B------:R-:W-:-:S02]  /*167d0*/  CS2R R104, SRZ ;  /* 0x0000000000687805 */ /* 0x000fc4000001ff00 */
[----:B------:R-:W-:Y:S02]  /*167e0*/  CS2R R102, SRZ ;  /* 0x0000000000667805 */ /* 0x000fe4000001ff00 */
[----:B------:R-:W-:Y:S02]  /*167f0*/  CS2R R100, SRZ ;  /* 0x0000000000647805 */ /* 0x000fe4000001ff00 */
[----:B------:R-:W-:Y:S02]  /*16800*/  CS2R R98, SRZ ;  /* 0x0000000000627805 */ /* 0x000fe4000001ff00 */
[----:B------:R-:W-:Y:S01]  /*16810*/  CS2R R96, SRZ ;  /* 0x0000000000607805 */ /* 0x000fe2000001ff00 */
[----:B------:R-:W-:Y:S01]  /*16820*/  UMOV UR24, UR4 ;  /* 0x0000000400187c82 */ /* 0x000fe20008000000 */
[----:B------:R-:W-:Y:S01]  /*16830*/  CS2R R94, SRZ ;  /* 0x00000000005e7805 */ /* 0x000fe2000001ff00 */
[----:B------:R-:W-:Y:S01]  /*16840*/  IMAD.U32 R12, RZ, RZ, UR24 ;  /* 0x00000018ff0c7e24 */ /* 0x000fe2000f8e00ff */
[----:B------:R-:W-:-:S02]  /*16850*/  CS2R R92, SRZ ;  /* 0x00000000005c7805 */ /* 0x000fc4000001ff00 */
[----:B------:R-:W-:Y:S02]  /*16860*/  CS2R R90, SRZ ;  /* 0x00000000005a7805 */ /* 0x000fe4000001ff00 */
[----:B------:R-:W-:Y:S02]  /*16870*/  CS2R R88, SRZ ;  /* 0x0000000000587805 */ /* 0x000fe4000001ff00 */
[----:B------:R-:W-:Y:S01]  /*16880*/  CS2R R86, SRZ ;  /* 0x0000000000567805 */ /* 0x000fe2000001ff00 */
[----:B------:R0:W-:Y:S01]  /*16890*/  STL.64 [R1+0x48], R12 ;  /* 0x0000480c01007387 */ /* 0x0001e20000100a00 */
[----:B------:R-:W-:Y:S02]  /*168a0*/  WARPGROUP.DEPBAR.LE gsb0, 0x0 ;  /* 0x00008000000079c5 */ /* 0x000fe40000010000 */
[----:B-----5:R-:W-:-:S06]  /*168b0*/  WARPGROUP.ARRIVE ;  /* 0x00000000000079c5 */ /* 0x020fcc0000000000 */
        /* <DEDUP_REMOVED lines=383> */
[----:B------:R-:W-:Y:S01]  /*180b0*/  R2UR UR58, R10 ;  /* 0x000000000a3a72ca */ /* 0x000fe200000e0000 */
[----:B------:R-:W-:Y:S01]  /*180c0*/  VIADD R10, R4, 0x506 ;  /* 0x00000506040a7836 */ /* 0x000fe20000000000 */
[----:B------:R-:W-:Y:S01]  /*180d0*/  R2UR UR59, R11 ;  /* 0x000000000b3b72ca */ /* 0x000fe200000e0000 */
[----:B------:R-:W-:-:S03]  /*180e0*/  IMAD.MOV.U32 R11, RZ, RZ, 0x40000040 ;  /* 0x40000040ff0b7424 */ /* 0x000fc600078e00ff */
        /* <DEDUP_REMOVED lines=16> */
[----:B------:R-:W-:Y:S02]  /*181f0*/  R2UR UR38, R10 ;  /* 0x000000000a2672ca */ /* 0x000fe400000e0000 */
[----:B------:R-:W-:Y:S01]  /*18200*/  R2UR UR39, R11 ;  /* 0x000000000b2772ca */ /* 0x000fe200000e0000 */
[----:B------:R-:W0:Y:S01]  /*18210*/  @P2 LDC R10, c[0x0][0x450] ;  /* 0x00011400ff0a2b82 */ /* 0x000e220000000800 */
        /* <DEDUP_REMOVED lines=17> */
[----:B------:R1:W-:Y:S01]  /*18330*/  STL.64 [R1], R12 ;  /* 0x0000000c01007387 */ /* 0x0003e20000100a00 */
        /* <DEDUP_REMOVED lines=21> */
[----:B------:R-:W-:Y:S01]  /*18490*/  IMAD.MOV.U32 R7, RZ, RZ, 0x40000040 ;  /* 0x40000040ff077424 */ /* 0x000fe200078e00ff */
[----:B------:R-:W-:Y:S02]  /*184a0*/  WARPGROUP.DEPBAR.LE gsb0, 0x0 ;  /* 0x00008000000079c5 */ /* 0x000fe40000010000 */
[----:B------:R-:W-:-:S06]  /*184b0*/  WARPGROUP.ARRIVE ;  /* 0x00000000000079c5 */ /* 0x000fcc0000000000 */
[----:B------:R-:W-:Y:S03]  /*184c0*/  HGMMA.64x16x16.F32.BF16 R56, gdesc[UR24], R56, gsb0 ;  /* 0x00200000183879f0 */ /* 0x000fe60008001838 */
        /* <DEDUP_REMOVED lines=190> */
[----:B------:R-:W-:Y:S02]  /*190b0*/  WARPGROUP.DEPBAR.LE gsb0, 0x0 ;  /* 0x00008000000079c5 */ /* 0x000fe40000010000 */
[----:B------:R-:W-:-:S06]  /*190c0*/  WARPGROUP.ARRIVE ;  /* 0x00000000000079c5 */ /* 0x000fcc0000000000 */
[----:B------:R-:W-:Y:S01]  /*190d0*/  HGMMA.64x16x16.F32.BF16 R56, gdesc[UR40], R56, gsb0 ;  /* 0x00200000283879f0 */ /* 0x000fe20008001838 */
[----:B------:R-:W-:Y:S01]  /*190e0*/  ULDC UR42, c[0x0][0x988] ;  /* 0x00026200002a7ab9 */ /* 0x000fe20000000800 */
[----:B------:R-:W-:Y:S01]  /*190f0*/  ULDC UR43, c[0x0][0x988] ;  /* 0x00026200002b7ab9 */ /* 0x000fe20000000800 */
[----:B------:R-:W-:Y:S02]  /*19100*/  WARPGROUP.DEPBAR.LE gsb0, 0x0 ;  /* 0x00008000000079c5 */ /* 0x000fe40000010000 */
[----:B------:R-:W-:-:S06]  /*19110*/  WARPGROUP.ARRIVE ;  /* 0x00000000000079c5 */ /* 0x000fcc0000000000 */
[----:B------:R-:W-:Y:S03]  /*19120*/  HGMMA.64x16x16.F32.BF16 R48, gdesc[UR16], R48, gsb0 ;  /* 0x00200000103079f0 */ /* 0x000fe60008001830 */
[----:B------:R-:W-:Y:S02]  /*19130*/  WARPGROUP.DEPBAR.LE gsb0, 0x0 ;  /* 0x00008000000079c5 */ /* 0x000fe40000010000 */
[----:B------:R-:W-:-:S06]  /*19140*/  WARPGROUP.ARRIVE ;  /* 0x00000000000079c5 */ /* 0x000fcc0000000000 */
[----:B------:R-:W-:Y:S03]  /*19150*/  HGMMA.64x16x16.F32.BF16 R40, gdesc[UR12], R40, gsb0 ;  /* 0x002000000c2879f0 */ /* 0x000fe60008001828 */
[----:B------:R-:W-:Y:S02]  /*19160*/  WARPGROUP.DEPBAR.LE gsb0, 0x0 ;  /* 0x00008000000079c5 */ /* 0x000fe40000010000 */
[----:B------:R-:W-:-:S06]  /*19170*/  WARPGROUP.ARRIVE ;  /* 0x00000000000079c5 */ /* 0x000fcc0000000000 */
[----:B------:R-:W-:Y:S01]  /*19180*/  HGMMA.64x16x16.F32.BF16 R32, gdesc[UR8], R32, gsb0 ;  /* 0x00200000082079f0 */ /* 0x000fe20008001820 */
[----:B------:R-:W-:Y:S02]  /*19190*/  ULDC UR8, c[0x0][0x9d8] ;  /* 0x0002760000087ab9 */ /* 0x000fe40000000800 */
        /* <DEDUP_REMOVED lines=12> */
[----:B------:R-:W-:Y:S01]  /*19260*/  ULDC UR38, c[0x0][0x9d8] ;  /* 0x0002760000267ab9 */ /* 0x000fe20000000800 */
        /* <DEDUP_REMOVED lines=9> */
[----:B------:R-:W-:Y:S01]  /*19300*/  R2UR UR6, R6 ;  /* 0x00000000060672ca */ /* 0x000fe200000e0000 */
[----:B------:R-:W-:Y:S01]  /*19310*/  UMOV UR4, UR36 ;  /* 0x0000002400047c82 */ /* 0x000fe20008000000 */
[----:B------:R-:W-:Y:S01]  /*19320*/  R2UR UR7, R7 ;  /* 0x00000000070772ca */ /* 0x000fe200000e0000 */
[----:B------:R-:W-:Y:S01]  /*19330*/  UMOV UR5, UR37 ;  /* 0x0000002500057c82 */ /* 0x000fe20008000000 */
[----:B------:R-:W-:Y:S01]  /*19340*/  VIADD R6, R4, 0x906 ;  /* 0x0000090604067836 */ /* 0x000fe20000000000 */
[----:B------:R-:W2:Y:S01]  /*19350*/  MUFU.TANH R8, R8 ;  /* 0x0000000800087308 */ /* 0x000ea20000002400 */
[----:B------:R-:W-:-:S02]  /*19360*/  IMAD.MOV.U32 R7, RZ, RZ, 0x40000040 ;  /* 0x40000040ff077424 */ /* 0x000fc400078e00ff */
[----:B------:R-:W-:Y:S01]  /*19370*/  FMUL.FTZ R9, R56, UR8 ;  /* 0x0000000838097c20 */ /* 0x000fe20008410000 */
[----:B------:R-:W-:Y:S02]  /*19380*/  VIADD R4, R4, 0x986 ;  /* 0x0000098604047836 */ /* 0x000fe40000000000 */
[----:B------:R-:W-:Y:S01]  /*19390*/  FMUL.FTZ R11, R57, UR8 ;  /* 0x00000008390b7c20 */ /* 0x000fe20008410000 */
[----:B-1----:R-:W-:Y:S01]  /*193a0*/  FMUL.FTZ R13, R61, UR8 ;  /* 0x000000083d0d7c20 */ /* 0x002fe20008410000 */
[----:B------:R-:W1:Y:S08]  /*193b0*/  MUFU.TANH R66, R66 ;  /* 0x0000004200427308 */ /* 0x000e700000002400 */
[----:B------:R-:W3:Y:S08]  /*193c0*/  MUFU.TANH R62, R62 ;  /* 0x0000003e003e7308 */ /* 0x000ef00000002400 */
[----:B------:R-:W4:Y:S08]  /*193d0*/  MUFU.TANH R63, R63 ;  /* 0x0000003f003f7308 */ /* 0x000f300000002400 */
        /* <DEDUP_REMOVED lines=10> */
[----:B------:R-:W-:Y:S01]  /*19480*/  R2UR UR6, R6 ;  /* 0x00000000060672ca */ /* 0x000fe200000e0000 */
[----:B------:R-:W-:Y:S01]  /*19490*/  UMOV UR4, UR36 ;  /* 0x0000002400047c82 */ /* 0x000fe20008000000 */
[----:B------:R-:W-:Y:S01]  /*194a0*/  R2UR UR7, R7 ;  /* 0x00000000070772ca */ /* 0x000fe200000e0000 */
[----:B------:R-:W-:Y:S01]  /*194b0*/  UMOV UR5, UR37 ;  /* 0x0000002500057c82 */ /* 0x000fe20008000000 */
[----:B------:R-:W0:Y:S01]  /*194c0*/  @P2 LDC R6, c[0x0][0x44c] ;  /* 0x00011300ff062b82 */ /* 0x000e220000000800 */
[----:B------:R-:W-:Y:S01]  /*194d0*/  IMAD.IADD R7, R234, 0x1, R230 ;  /* 0x00000001ea077824 */ /* 0x000fe200078e02e6 */
[----:B------:R-:W4:Y:S08]  /*194e0*/  MUFU.TANH R50, R50 ;  /* 0x0000003200327308 */ /* 0x000f300000002400 */
[----:B------:R-:W4:Y:S08]  /*194f0*/  MUFU.TANH R51, R51 ;  /* 0x0000003300337308 */ /* 0x000f300000002400 */
[----:B------:R-:W4:Y:S01]  /*19500*/  MUFU.TANH R54, R54 ;  /* 0x0000003600367308 */ /* 0x000f220000002400 */
[----:B0-----:R-:W-:-:S07]  /*19510*/  @P2 IMAD.HI.U32 R3, R7, R6, RZ ;  /* 0x0000000607032227 */ /* 0x001fce00078e00ff */
[----:B------:R-:W0:Y:S01]  /*19520*/  MUFU.TANH R55, R55 ;  /* 0x0000003700377308 */ /* 0x000e220000002400 */
[----:B------:R-:W-:Y:S01]  /*19530*/  IMAD R6, R2, -0x50, R232 ;  /* 0xffffffb002067824 */ /* 0x000fe200078e02e8 */
[----:B------:R-:W-:-:S04]  /*19540*/  @P2 SHF.R.U32.HI R7, RZ, R10, R3 ;  /* 0x0000000aff072219 */ /* 0x000fc80000011603 */
[----:B------:R-:W-:Y:S01]  /*19550*/  IADD3 R3, -R233, 0x50, R6 ;  /* 0x00000050e9037810 */ /* 0x000fe20007ffe106 */
[----:B------:R-:W2:Y:S01]  /*19560*/  SHFL.IDX PT, R10, R7, 0x1, 0x1c1f ;  /* 0x003c1f00070a7f89 */ /* 0x000ea200000e0000 */
[----:B------:R-:W-:Y:S01]  /*19570*/  MUFU.TANH R13, R13 ;  /* 0x0000000d000d7308 */ /* 0x000fe20000002400 */
        /* <DEDUP_REMOVED lines=9> */
[----:B------:R-:W-:Y:S01]  /*19610*/  IMAD R4, R2, -0x50, RZ ;  /* 0xffffffb002047824 */ /* 0x000fe200078e02ff */
[----:B------:R-:W-:Y:S01]  /*19620*/  R2UR UR7, R5 ;  /* 0x00000000050772ca */ /* 0x000fe200000e0000 */
[----:B------:R-:W-:Y:S01]  /*19630*/  UMOV UR4, UR36 ;  /* 0x0000002400047c82 */ /* 0x000fe20008000000 */
[----:B------:R-:W-:Y:S01]  /*19640*/  UMOV UR5, UR37 ;  /* 0x0000002500057c82 */ /* 0x000fe20008000000 */
[----:B------:R-:W0:Y:S01]  /*19650*/  MUFU.TANH R42, R42 ;  /* 0x0000002a002a7308 */ /* 0x000e220000002400 */
[----:B------:R-:W-:Y:S01]  /*19660*/  IADD3 R5, -R233, 0x51, R4 ;  /* 0x00000051e9057810 */ /* 0x000fe20007ffe104 */
[----:B------:R-:W-:Y:S01]  /*19670*/  FMUL.FTZ R70, R41, UR8 ;  /* 0x0000000829467c20 */ /* 0x000fe20008410000 */
[----:B------:R-:W-:-:S02]  /*19680*/  FMUL.FTZ R72, R44, UR8 ;  /* 0x000000082c487c20 */ /* 0x000fc40008410000 */
[----:B------:R-:W-:-:S03]  /*19690*/  IADD3 R4, -R228, R5, R232 ;  /* 0x00000005e4047210 */ /* 0x000fc60007ffe1e8 */
[----:B------:R-:W0:Y:S01]  /*196a0*/  MUFU.TANH R43, R43 ;  /* 0x0000002b002b7308 */ /* 0x000e220000002400 */
[----:B--2---:R-:W-:-:S04]  /*196b0*/  VIADDMNMX R6, R10, R4, R3, PT ;  /* 0x000000040a067246 */ /* 0x004fc80003800103 */
[C---:B------:R-:W-:Y:S02]  /*196c0*/  ISETP.GT.AND P3, PT, R6.reuse, RZ, PT ;  /* 0x000000ff0600720c */ /* 0x040fe40003f64270 */
[C---:B------:R-:W-:Y:S01]  /*196d0*/  ISETP.GT.AND P4, PT, R6.reuse, 0x1, PT ;  /* 0x000000010600780c */ /* 0x040fe20003f84270 */
[----:B------:R-:W2:Y:S01]  /*196e0*/  MUFU.TANH R46, R46 ;  /* 0x0000002e002e7308 */ /* 0x000ea20000002400 */
[----:B------:R-:W-:Y:S02]  /*196f0*/  ISETP.GT.AND P5, PT, R6, 0x8, PT ;  /* 0x000000080600780c */ /* 0x000fe40003fa4270 */
[----:B------:R-:W-:Y:S02]  /*19700*/  FSEL R5, R8, -INF , P3 ;  /* 0xff80000008057808 */ /* 0x000fe40001800000 */
[----:B-1----:R-:W-:Y:S02]  /*19710*/  FSEL R66, R66, -INF , P4 ;  /* 0xff80000042427808 */ /* 0x002fe40002000000 */
[----:B------:R-:W-:Y:S01]  /*19720*/  ISETP.GT.AND P3, PT, R6, 0x9, PT ;  /* 0x000000090600780c */ /* 0x000fe20003f64270 */
[----:B------:R-:W1:Y:S01]  /*19730*/  MUFU.TANH R47, R47 ;  /* 0x0000002f002f7308 */ /* 0x000e620000002400 */
[----:B---3--:R-:W-:-:S02]  /*19740*/  FSEL R64, R62, -INF , P5 ;  /* 0xff8000003e407808 */ /* 0x008fc40002800000 */
[----:B------:R-:W-:Y:S02]  /*19750*/  FMNMX.FTZ R21, R5, R66, !PT ;  /* 0x0000004205157209 */ /* 0x000fe40007810000 */
[----:B------:R-:W-:Y:S02]  /*19760*/  ISETP.GT.AND P4, PT, R6, 0x10, PT ;  /* 0x000000100600780c */ /* 0x000fe40003f84270 */
[----:B----4-:R-:W-:Y:S01]  /*19770*/  FSEL R62, R63, -INF , P3 ;  /* 0xff8000003f3e7808 */ /* 0x010fe20001800000 */
[----:B------:R-:W-:Y:S01]  /*19780*/  MUFU.TANH R68, R68 ;  /* 0x0000004400447308 */ /* 0x000fe20000002400 */
[----:B------:R-:W-:Y:S02]  /*19790*/  FMNMX.FTZ R21, R64, R21, !PT ;  /* 0x0000001540157209 */ /* 0x000fe40007810000 */
[----:B------:R-:W-:Y:S02]  /*197a0*/  ISETP.GT.AND P3, PT, R6, 0x11, PT ;  /* 0x000000110600780c */ /* 0x000fe40003f64270 */
[----:B------:R-:W-:-:S02]  /*197b0*/  FSEL R60, R50, -INF , P4 ;  /* 0xff800000323c7808 */ /* 0x000fc40002000000 */
[----:B------:R-:W-:Y:S01]  /*197c0*/  FMNMX.FTZ R21, R62, R21, !PT ;  /* 0x000000153e157209 */ /* 0x000fe20007810000 */
[----:B------:R-:W-:Y:S01]  /*197d0*/  MUFU.TANH R70, R70 ;  /* 0x0000004600467308 */ /* 0x000fe20000002400 */
[----:B------:R-:W-:Y:S02]  /*197e0*/  ISETP.GT.AND P4, PT, R6, 0x18, PT ;  /* 0x000000180600780c */ /* 0x000fe40003f84270 */
[----:B------:R-:W-:Y:S02]  /*197f0*/  FSEL R58, R51, -INF , P3 ;  /* 0xff800000333a7808 */ /* 0x000fe40001800000 */
[----:B------:R-:W-:Y:S01]  /*19800*/  FMNMX.FTZ R21, R60, R21, !PT ;  /* 0x000000153c157209 */ /* 0x000fe20007810000 */
[----:B------:R-:W-:Y:S02]  /*19810*/  WARPGROUP.DEPBAR.LE gsb0, 0x0 ;  /* 0x00008000000079c5 */ /* 0x000fe40000010000 */
[----:B------:R-:W-:Y:S01]  /*19820*/  WARPGROUP.ARRIVE ;  /* 0x00000000000079c5 */ /* 0x000fe20000000000 */
[----:B------:R-:W-:Y:S01]  /*19830*/  ISETP.GT.AND P3, PT, R6, 0x19, PT ;  /* 0x000000190600780c */ /* 0x000fe20003f64270 */
[----:B------:R-:W-:Y:S01]  /*19840*/  FMUL.FTZ R34, R34, UR8 ;  /* 0x0000000822227c20 */ /* 0x000fe20008410000 */
[----:B------:R-:W-:Y:S01]  /*19850*/  FSEL R56, R54, -INF , P4 ;  /* 0xff80000036387808 */ /* 0x000fe20002000000 */
[----:B------:R-:W-:Y:S01]  /*19860*/  FMUL.FTZ R35, R35, UR8 ;  /* 0x0000000823237c20 */ /* 0x000fe20008410000 */
[----:B------:R-:W-:Y:S01]  /*19870*/  FMNMX.FTZ R21, R58, R21, !PT ;  /* 0x000000153a157209 */ /* 0x000fe20007810000 */
[----:B------:R-:W-:Y:S01]  /*19880*/  HGMMA.64x16x16.F32.BF16 R24, gdesc[UR4], R24, gsb0 ;  /* 0x00200000041879f0 */ /* 0x000fe20008001818 */
[----:B------:R-:W-:Y:S01]  /*19890*/  ISETP.GT.AND P4, PT, R6, 0x20, PT ;  /* 0x000000200600780c */ /* 0x000fe20003f84270 */
[----:B------:R-:W3:Y:S01]  /*198a0*/  MUFU.TANH R34, R34 ;  /* 0x0000002200227308 */ /* 0x000ee20000002400 */
[----:B0-----:R-:W-:Y:S01]  /*198b0*/  FSEL R54, R55, -INF , P3 ;  /* 0xff80000037367808 */ /* 0x001fe20001800000 */
[----:B------:R-:W-:Y:S01]  /*198c0*/  FMUL.FTZ R38, R38, UR8 ;  /* 0x0000000826267c20 */ /* 0x000fe20008410000 */
[----:B------:R-:W-:Y:S01]  /*198d0*/  FMNMX.FTZ R21, R56, R21, !PT ;  /* 0x0000001538157209 */ /* 0x000fe20007810000 */
[----:B------:R-:W-:Y:S01]  /*198e0*/  FMUL.FTZ R39, R39, UR8 ;  /* 0x0000000827277c20 */ /* 0x000fe20008410000 */
[----:B------:R-:W-:Y:S01]  /*198f0*/  ISETP.GT.AND P3, PT, R6, 0x21, PT ;  /* 0x000000210600780c */ /* 0x000fe20003f64270 */
[----:B------:R-:W-:Y:S01]  /*19900*/  FMUL.FTZ R76, R36, UR8 ;  /* 0x00000008244c7c20 */ /* 0x000fe20008410000 */
[----:B------:R-:W-:Y:S01]  /*19910*/  FSEL R50, R42, -INF , P4 ;  /* 0xff8000002a327808 */ /* 0x000fe20002000000 */
[----:B------:R-:W-:Y:S01]  /*19920*/  MUFU.TANH R35, R35 ;  /* 0x0000002300237308 */ /* 0x000fe20000002400 */
[----:B------:R-:W-:Y:S01]  /*19930*/  FMNMX.FTZ R21, R54, R21, !PT ;  /* 0x0000001536157209 */ /* 0x000fe20007810000 */
[----:B------:R-:W-:Y:S01]  /*19940*/  ULDC UR4, c[0x0][0x988] ;  /* 0x0002620000047ab9 */ /* 0x000fe20000000800 */
[----:B------:R-:W-:Y:S01]  /*19950*/  ISETP.GT.AND P4, PT, R6, 0x28, PT ;  /* 0x000000280600780c */ /* 0x000fe20003f84270 */
[----:B------:R-:W-:Y:S01]  /*19960*/  FMUL.FTZ R78, R37, UR8 ;  /* 0x00000008254e7c20 */ /* 0x000fe20008410000 */
[----:B------:R-:W-:-:S02]  /*19970*/  FSEL R42, R43, -INF , P3 ;  /* 0xff8000002b2a7808 */ /* 0x000fc40001800000 */
[----:B------:R-:W-:Y:S01]  /*19980*/  FMNMX.FTZ R21, R50, R21, !PT ;  /* 0x0000001532157209 */ /* 0x000fe20007810000 */
[----:B------:R1:W0:Y:S01]  /*19990*/  MUFU.TANH R10, R38 ;  /* 0x00000026000a7308 */ /* 0x0002220000002400 */
[----:B------:R-:W-:Y:S02]  /*199a0*/  ISETP.GT.AND P3, PT, R6, 0x29, PT ;  /* 0x000000290600780c */ /* 0x000fe40003f64270 */
[----:B--2---:R-:W-:Y:S02]  /*199b0*/  FSEL R46, R46, -INF , P4 ;  /* 0xff8000002e2e7808 */ /* 0x004fe40002000000 */
[----:B------:R-:W-:Y:S02]  /*199c0*/  FMNMX.FTZ R21, R42, R21, !PT ;  /* 0x000000152a157209 */ /* 0x000fe40007810000 */
[----:B------:R-:W-:Y:S01]  /*199d0*/  ISETP.GT.AND P4, PT, R6, 0x30, PT ;  /* 0x000000300600780c */ /* 0x000fe20003f84270 */
[----:B------:R-:W2:Y:S01]  /*199e0*/  MUFU.TANH R14, R39 ;  /* 0x00000027000e7308 */ /* 0x000ea20000002400 */
[----:B-1----:R-:W-:-:S02]  /*199f0*/  FSEL R38, R47, -INF , P3 ;  /* 0xff8000002f267808 */ /* 0x002fc40001800000 */
[----:B------:R-:W-:Y:S02]  /*19a00*/  FMNMX.FTZ R21, R46, R21, !PT ;  /* 0x000000152e157209 */ /* 0x000fe40007810000 */
[----:B------:R-:W-:Y:S02]  /*19a10*/  ISETP.GT.AND P3, PT, R6, 0x31, PT ;  /* 0x000000310600780c */ /* 0x000fe40003f64270 */
[----:B---3--:R-:W-:Y:S01]  /*19a20*/  FSEL R34, R34, -INF , P4 ;  /* 0xff80000022227808 */ /* 0x008fe20002000000 */
[----:B------:R-:W-:Y:S01]  /*19a30*/  MUFU.TANH R72, R72 ;  /* 0x0000004800487308 */ /* 0x000fe20000002400 */
[----:B------:R-:W-:Y:S02]  /*19a40*/  FMNMX.FTZ R21, R38, R21, !PT ;  /* 0x0000001526157209 */ /* 0x000fe40007810000 */
[----:B------:R-:W-:Y:S02]  /*19a50*/  ISETP.GT.AND P4, PT, R6, 0x38, PT ;  /* 0x000000380600780c */ /* 0x000fe40003f84270 */
[----:B------:R-:W-:-:S03]  /*19a60*/  FMNMX.FTZ R21, R34, R21, !PT ;  /* 0x0000001522157209 */ /* 0x000fc60007810000 */
[----:B------:R-:W-:Y:S08]  /*19a70*/  MUFU.TANH R76, R76 ;  /* 0x0000004c004c7308 */ /* 0x000ff00000002400 */
[----:B------:R-:W-:Y:S01]  /*19a80*/  MUFU.TANH R78, R78 ;  /* 0x0000004e004e7308 */ /* 0x000fe20000002400 */
[----:B------:R-:W-:Y:S02]  /*19a90*/  WARPGROUP.DEPBAR.LE gsb0, 0x0 ;  /* 0x00008000000079c5 */ /* 0x000fe40000010000 */
[----:B------:R-:W-:Y:S01]  /*19aa0*/  FMUL.FTZ R26, R26, UR8 ;  /* 0x000000081a1a7c20 */ /* 0x000fe20008410000 */
[----:B------:R-:W-:Y:S01]  /*19ab0*/  FMUL.FTZ R27, R27, UR8 ;  /* 0x000000081b1b7c20 */ /* 0x000fe20008410000 */
[----:B------:R-:W-:Y:S01]  /*19ac0*/  FMUL.FTZ R8, R30, UR8 ;  /* 0x000000081e087c20 */ /* 0x000fe20008410000 */
[----:B------:R-:W-:-:S02]  /*19ad0*/  FMUL.FTZ R31, R31, UR8 ;  /* 0x000000081f1f7c20 */ /* 0x000fc40008410000 */
[----:B------:R1:W3:Y:S01]  /*19ae0*/  MUFU.TANH R12, R26 ;  /* 0x0000001a000c7308 */ /* 0x0002e20000002400 */
[----:B0-----:R-:W-:Y:S01]  /*19af0*/  FSEL R30, R10, -INF , P4 ;  /* 0xff8000000a1e7808 */ /* 0x001fe20002000000 */
[----:B------:R-:W-:Y:S01]  /*19b00*/  FMUL.FTZ R24, R24, UR8 ;  /* 0x0000000818187c20 */ /* 0x000fe20008410000 */
[C---:B------:R-:W-:Y:S01]  /*19b10*/  ISETP.GT.AND P4, PT, R6.reuse, 0x40, PT ;  /* 0x000000400600780c */ /* 0x040fe20003f84270 */
[----:B------:R-:W-:Y:S01]  /*19b20*/  FMUL.FTZ R29, R29, UR8 ;  /* 0x000000081d1d7c20 */ /* 0x000fe20008410000 */
[----:B------:R0:W-:Y:S03]  /*19b30*/  @!P1 SYNCS.ARRIVE.TRANS64.RED.A1T0 RZ, [R0+URZ], RZ ;  /* 0x000000ff00ff99a7 */ /* 0x0001e6000810043f */
[----:B------:R4:W0:Y:S01]  /*19b40*/  MUFU.TANH R39, R27 ;  /* 0x0000001b00277308 */ /* 0x0008220000002400 */
[----:B-1----:R-:W-:Y:S01]  /*19b50*/  FSEL R26, R35, -INF , P3 ;  /* 0xff800000231a7808 */ /* 0x002fe20001800000 */
[----:B------:R-:W-:Y:S01]  /*19b60*/  FMUL.FTZ R35, R49, UR8 ;  /* 0x0000000831237c20 */ /* 0x000fe20008410000 */
[----:B------:R-:W-:-:S02]  /*19b70*/  ISETP.GT.AND P3, PT, R6, 0x39, PT ;  /* 0x000000390600780c */ /* 0x000fc40003f64270 */
[----:B------:R-:W-:Y:S02]  /*19b80*/  FMNMX.FTZ R21, R26, R21, !PT ;  /* 0x000000151a157209 */ /* 0x000fe40007810000 */
[----:B--2---:R-:W-:Y:S01]  /*19b90*/  FSEL R14, R14, -INF , P3 ;  /* 0xff8000000e0e7808 */ /* 0x004fe20001800000 */
[----:B------:R-:W1:Y:S01]  /*19ba0*/  MUFU.TANH R8, R8 ;  /* 0x0000000800087308 */ /* 0x000e620000002400 */
[----:B----4-:R-:W-:Y:S01]  /*19bb0*/  FMNMX.FTZ R27, R30, R21, !PT ;  /* 0x000000151e1b7209 */ /* 0x010fe20007810000 */
[----:B------:R-:W-:Y:S01]  /*19bc0*/  FMUL.FTZ R21, R48, UR8 ;  /* 0x0000000830157c20 */ /* 0x000fe20008410000 */
[----:B------:R-:W-:Y:S01]  /*19bd0*/  ISETP.GT.AND P3, PT, R6, 0x41, PT ;  /* 0x000000410600780c */ /* 0x000fe20003f64270 */
[----:B------:R-:W-:Y:S01]  /*19be0*/  FMUL.FTZ R48, R52, UR8 ;  /* 0x0000000834307c20 */ /* 0x000fe20008410000 */
[----:B---3--:R-:W-:Y:S01]  /*19bf0*/  FSEL R12, R12, -INF , P4 ;  /* 0xff8000000c0c7808 */ /* 0x008fe20002000000 */
[----:B------:R-:W-:Y:S01]  /*19c00*/  FMUL.FTZ R52, R53, UR8 ;  /* 0x0000000835347c20 */ /* 0x000fe20008410000 */
[----:B------:R-:W-:Y:S01]  /*19c10*/  FMNMX.FTZ R27, R14, R27, !PT ;  /* 0x0000001b0e1b7209 */ /* 0x000fe20007810000 */
[----:B------:R-:W2:Y:S01]  /*19c20*/  MUFU.TANH R31, R31 ;  /* 0x0000001f001f7308 */ /* 0x000ea20000002400 */
[----:B------:R-:W-:-:S02]  /*19c30*/  ISETP.GT.AND P4, PT, R6, 0x48, PT ;  /* 0x000000480600780c */ /* 0x000fc40003f84270 */
[----:B0-----:R-:W-:Y:S02]  /*19c40*/  FSEL R10, R39, -INF , P3 ;  /* 0xff800000270a7808 */ /* 0x001fe40001800000 */
[----:B------:R-:W-:Y:S01]  /*19c50*/  FMNMX.FTZ R27, R12, R27, !PT ;  /* 0x0000001b0c1b7209 */ /* 0x000fe20007810000 */
[----:B------:R0:W3:Y:S01]  /*19c60*/  SHFL.IDX PT, R39, R7, RZ, 0x1c1f ;  /* 0x001c1fff07277589 */ /* 0x0000e200000e0000 */
[----:B------:R-:W-:Y:S01]  /*19c70*/  ISETP.GT.AND P3, PT, R6, 0x49, PT ;  /* 0x000000490600780c */ /* 0x000fe20003f64270 */
[----:B------:R-:W-:Y:S01]  /*19c80*/  MUFU.TANH R21, R21 ;  /* 0x0000001500157308 */ /* 0x000fe20000002400 */
[----:B-1----:R-:W-:Y:S02]  /*19c90*/  FSEL R8, R8, -INF , P4 ;  /* 0xff80000008087808 */ /* 0x002fe40002000000 */
[----:B------:R-:W-:Y:S01]  /*19ca0*/  FMNMX.FTZ R27, R10, R27, !PT ;  /* 0x0000001b0a1b7209 */ /* 0x000fe20007810000 */
[----:B0-----:R-:W-:-:S03]  /*19cb0*/  FMUL.FTZ R7, R25, UR8 ;  /* 0x0000000819077c20 */ /* 0x001fc60008410000 */
[----:B------:R-:W-:Y:S01]  /*19cc0*/  FMNMX.FTZ R27, R8, R27, !PT ;  /* 0x0000001b081b7209 */ /* 0x000fe20007810000 */
[----:B------:R-:W0:Y:S01]  /*19cd0*/  MUFU.TANH R35, R35 ;  /* 0x0000002300237308 */ /* 0x000e220000002400 */
[----:B--2---:R-:W-:Y:S01]  /*19ce0*/  FSEL R6, R31, -INF , P3 ;  /* 0xff8000001f067808 */ /* 0x004fe20001800000 */
[----:B------:R-:W-:-:S03]  /*19cf0*/  FMUL.FTZ R31, R45, UR8 ;  /* 0x000000082d1f7c20 */ /* 0x000fc60008410000 */
[----:B------:R-:W-:-:S03]  /*19d00*/  FMNMX.FTZ R27, R6, R27, !PT ;  /* 0x0000001b061b7209 */ /* 0x000fc60007810000 */
[----:B------:R-:W1:Y:S02]  /*19d10*/  MUFU.TANH R48, R48 ;  /* 0x0000003000307308 */ /* 0x000e640000002400 */
[----:B------:R-:W2:Y:S01]  /*19d20*/  SHFL.BFLY PT, R74, R27, 0x2, 0x1f ;  /* 0x0c401f001b4a7f89 */ /* 0x000ea200000e0000 */
[----:B---3--:R-:W-:Y:S01]  /*19d30*/  VIADDMNMX R25, R39, R4, R3, PT ;  /* 0x0000000427197246 */ /* 0x008fe20003800103 */
[----:B------:R-:W-:-:S04]  /*19d40*/  IMAD.U32 R3, RZ, RZ, UR4 ;  /* 0x00000004ff037e24 */ /* 0x000fc8000f8e00ff */
[----:B------:R-:W3:Y:S01]  /*19d50*/  MUFU.TANH R52, R52 ;  /* 0x0000003400347308 */ /* 0x000ee20000002400 */
[C---:B------:R-:W-:Y:S02]  /*19d60*/  ISETP.GT.AND P3, PT, R25.reuse, RZ, PT ;  /* 0x000000ff1900720c */ /* 0x040fe40003f64270 */
[C---:B------:R-:W-:Y:S02]  /*19d70*/  ISETP.GT.AND P5, PT, R25.reuse, 0x1, PT ;  /* 0x000000011900780c */ /* 0x040fe40003fa4270 */
[----:B------:R-:W-:Y:S02]  /*19d80*/  ISETP.GT.AND P4, PT, R25, 0x8, PT ;  /* 0x000000081900780c */ /* 0x000fe40003f84270 */
[----:B------:R-:W-:Y:S01]  /*19d90*/  FSEL R11, R11, -INF , P5 ;  /* 0xff8000000b0b7808 */ /* 0x000fe20002800000 */
[----:B------:R-:W4:Y:S01]  /*19da0*/  MUFU.TANH R31, R31 ;  /* 0x0000001f001f7308 */ /* 0x000f220000002400 */
[C---:B------:R-:W-:Y:S02]  /*19db0*/  ISETP.GT.AND P5, PT, R25.reuse, 0x9, PT ;  /* 0x000000091900780c */ /* 0x040fe40003fa4270 */
[----:B------:R-:W-:-:S02]  /*19dc0*/  ISETP.GT.AND P6, PT, R25, 0x11, PT ;  /* 0x000000111900780c */ /* 0x000fc40003fc4270 */
[----:B------:R-:W-:Y:S02]  /*19dd0*/  FSEL R36, R13, -INF , P5 ;  /* 0xff8000000d247808 */ /* 0x000fe40002800000 */
[----:B0-----:R-:W-:Y:S01]  /*19de0*/  FSEL R44, R35, -INF , P6 ;  /* 0xff800000232c7808 */ /* 0x001fe20003000000 */
[----:B------:R-:W-:Y:S01]  /*19df0*/  MUFU.TANH R80, R24 ;  /* 0x0000001800507308 */ /* 0x000fe20000002400 */
[----:B--2---:R-:W-:Y:S01]  /*19e00*/  FMNMX.FTZ R40, R27, R74, !PT ;  /* 0x0000004a1b287209 */ /* 0x004fe20007810000 */
[----:B------:R-:W-:Y:S01]  /*19e10*/  FMUL.FTZ R27, R33, UR8 ;  /* 0x00000008211b7c20 */ /* 0x000fe20008410000 */
[----:B------:R-:W-:Y:S01]  /*19e20*/  FMUL.FTZ R33, R28, UR8 ;  /* 0x000000081c217c20 */ /* 0x000fe20008410000 */
[----:B------:R-:W-:Y:S01]  /*19e30*/  FSEL R28, R9, -INF , P3 ;  /* 0xff800000091c7808 */ /* 0x000fe20001800000 */
[----:B------:R-:W-:Y:S01]  /*19e40*/  FMUL.FTZ R74, R32, UR8 ;  /* 0x00000008204a7c20 */ /* 0x000fe20008410000 */
[----:B------:R-:W0:Y:S01]  /*19e50*/  SHFL.BFLY PT, R41, R40, 0x1, 0x1f ;  /* 0x0c201f0028297f89 */ /* 0x000e2200000e0000 */
[----:B------:R-:W-:Y:S01]  /*19e60*/  FSEL R32, R15, -INF , P4 ;  /* 0xff8000000f207808 */ /* 0x000fe20002000000 */
[----:B------:R-:W-:Y:S01]  /*19e70*/  MUFU.TANH R27, R27 ;  /* 0x0000001b001b7308 */ /* 0x000fe20000002400 */
[----:B------:R-:W-:-:S02]  /*19e80*/  FMNMX.FTZ R9, R28, R11, !PT ;  /* 0x0000000b1c097209 */ /* 0x000fc40007810000 */
[C---:B------:R-:W-:Y:S02]  /*19e90*/  ISETP.GT.AND P3, PT, R25.reuse, 0x10, PT ;  /* 0x000000101900780c */ /* 0x040fe40003f64270 */
[----:B------:R-:W-:Y:S02]  /*19ea0*/  FMNMX.FTZ R9, R32, R9, !PT ;  /* 0x0000000920097209 */ /* 0x000fe40007810000 */
[C---:B------:R-:W-:Y:S01]  /*19eb0*/  ISETP.GT.AND P4, PT, R25.reuse, 0x18, PT ;  /* 0x000000181900780c */ /* 0x040fe20003f84270 */
[----:B------:R-:W2:Y:S01]  /*19ec0*/  MUFU.TANH R74, R74 ;  /* 0x0000004a004a7308 */ /* 0x000ea20000002400 */
[----:B------:R-:W-:Y:S02]  /*19ed0*/  FMNMX.FTZ R9, R36, R9, !PT ;  /* 0x0000000924097209 */ /* 0x000fe40007810000 */
[----:B------:R-:W-:Y:S02]  /*19ee0*/  ISETP.GT.AND P5, PT, R25, 0x19, PT ;  /* 0x000000191900780c */ /* 0x000fe40003fa4270 */
[----:B-1----:R-:W-:-:S02]  /*19ef0*/  FSEL R48, R48, -INF , P4 ;  /* 0xff80000030307808 */ /* 0x002fc40002000000 */
[----:B---3--:R-:W-:Y:S01]  /*19f00*/  FSEL R52, R52, -INF , P5 ;  /* 0xff80000034347808 */ /* 0x008fe20002800000 */
[----:B------:R1:W3:Y:S01]  /*19f10*/  MUFU.TANH R15, R7 ;  /* 0x00000007000f7308 */ /* 0x0002e20000002400 */
[----:B------:R-:W-:-:S04]  /*19f20*/  ISETP.GT.AND P4, PT, R25, 0x21, PT ;  /* 0x000000211900780c */ /* 0x000fc80003f84270 */
[----:B------:R-:W-:Y:S02]  /*19f30*/  FSEL R70, R70, -INF , P4 ;  /* 0xff80000046467808 */ /* 0x000fe40002000000 */
[----:B0-----:R-:W-:Y:S01]  /*19f40*/  FMNMX.FTZ R4, R40, R41, !PT ;  /* 0x0000002928047209 */ /* 0x001fe20007810000 */
[----:B------:R-:W0:Y:S01]  /*19f50*/  MUFU.TANH R33, R33 ;  /* 0x0000002100217308 */ /* 0x000e220000002400 */
[----:B------:R-:W-:Y:S02]  /*19f60*/  FSEL R40, R21, -INF , P3 ;  /* 0xff80000015287808 */ /* 0x000fe40001800000 */
[----:B------:R-:W-:Y:S01]  /*19f70*/  ISETP.GT.AND P3, PT, R25, 0x20, PT ;  /* 0x000000201900780c */ /* 0x000fe20003f64270 */
[----:B------:R-:W-:Y:S01]  /*19f80*/  FMUL.FTZ R13, R4, R3 ;  /* 0x00000003040d7220 */ /* 0x000fe20000410000 */
[----:B------:R-:W-:Y:S01]  /*19f90*/  FMNMX.FTZ R9, R40, R9, !PT ;  /* 0x0000000928097209 */ /* 0x000fe20007810000 */
[----:B------:R-:W0:Y:S01]  /*19fa0*/  @P2 LDC R21, c[0x0][0x44c] ;  /* 0x00011300ff152b82 */ /* 0x000e220000000800 */
[----:B------:R-:W-:Y:S01]  /*19fb0*/  FSEL R68, R68, -INF , P3 ;  /* 0xff80000044447808 */ /* 0x000fe20001800000 */
[----:B------:R-:W-:Y:S01]  /*19fc0*/  MUFU.TANH R29, R29 ;  /* 0x0000001d001d7308 */ /* 0x000fe20000002400 */
[----:B------:R-:W-:-:S02]  /*19fd0*/  FMNMX.FTZ R9, R44, R9, !PT ;  /* 0x000000092c097209 */ /* 0x000fc40007810000 */
[----:B------:R-:W-:Y:S02]  /*19fe0*/  FSETP.NEU.FTZ.AND P6, PT, R4, -INF , PT ;  /* 0xff8000000400780b */ /* 0x000fe40003fdd000 */
[----:B------:R-:W-:Y:S02]  /*19ff0*/  FMNMX.FTZ R9, R48, R9, !PT ;  /* 0x0000000930097209 */ /* 0x000fe40007810000 */
[----:B------:R-:W-:Y:S02]  /*1a000*/  ISETP.GT.AND P3, PT, R25, 0x28, PT ;  /* 0x000000281900780c */ /* 0x000fe40003f64270 */
[----:B------:R-:W-:Y:S02]  /*1a010*/  FMNMX.FTZ R9, R52, R9, !PT ;  /* 0x0000000934097209 */ /* 0x000fe40007810000 */
[----:B-1----:R-:W-:Y:S02]  /*1a020*/  FSEL R7, R13, RZ, P6 ;  /* 0x000000ff0d077208 */ /* 0x002fe40003000000 */
[----:B------:R-:W-:-:S02]  /*1a030*/  FMNMX.FTZ R9, R68, R9, !PT ;  /* 0x0000000944097209 */ /* 0x000fc40007810000 */
[C---:B------:R-:W-:Y:S01]  /*1a040*/  ISETP.GT.AND P4, PT, R25.reuse, 0x29, PT ;  /* 0x000000291900780c */ /* 0x040fe20003f84270 */
[-CC-:B------:R-:W-:Y:S01]  /*1a050*/  FFMA.FTZ R24, R66, R3.reuse, -R7.reuse ;  /* 0x0000000342187223 */ /* 0x180fe20000010807 */
[----:B------:R-:W-:Y:S01]  /*1a060*/  FSEL R72, R72, -INF , P3 ;  /* 0xff80000048487808 */ /* 0x000fe20001800000 */
[--C-:B------:R-:W-:Y:S01]  /*1a070*/  FFMA.FTZ R211, R64, R3, -R7.reuse ;  /* 0x0000000340d37223 */ /* 0x100fe20000010807 */
[----:B------:R-:W-:Y:S01]  /*1a080*/  FMNMX.FTZ R9, R70, R9, !PT ;  /* 0x0000000946097209 */ /* 0x000fe20007810000 */
[-CC-:B------:R-:W-:Y:S01]  /*1a090*/  FFMA.FTZ R205, R60, R3.reuse, -R7.reuse ;  /* 0x000000033ccd7223 */ /* 0x180fe20000010807 */
[----:B------:R-:W-:Y:S01]  /*1a0a0*/  ISETP.GT.AND P3, PT, R25, 0x30, PT ;  /* 0x000000301900780c */ /* 0x000fe20003f64270 */
[-CC-:B------:R-:W-:Y:S01]  /*1a0b0*/  FFMA.FTZ R207, R56, R3.reuse, -R7.reuse ;  /* 0x0000000338cf7223 */ /* 0x180fe20000010807 */
[----:B----4-:R-:W-:Y:S01]  /*1a0c0*/  FSEL R66, R31, -INF , P4 ;  /* 0xff8000001f427808 */ /* 0x010fe20002000000 */
[--C-:B------:R-:W-:Y:S01]  /*1a0d0*/  FFMA.FTZ R209, R5, R3, -R7.reuse ;  /* 0x0000000305d17223 */ /* 0x100fe20000010807 */
[----:B------:R-:W-:Y:S01]  /*1a0e0*/  FMNMX.FTZ R9, R72, R9, !PT ;  /* 0x0000000948097209 */ /* 0x000fe20007810000 */
[----:B------:R-:W-:Y:S01]  /*1a0f0*/  MUFU.EX2 R24, R24 ;  /* 0x0000001800187308 */ /* 0x000fe20000000800 */
[C---:B------:R-:W-:Y:S01]  /*1a100*/  ISETP.GT.AND P4, PT, R25.reuse, 0x31, PT ;  /* 0x000000311900780c */ /* 0x040fe20003f84270 */
[-CC-:B------:R-:W-:Y:S01]  /*1a110*/  FFMA.FTZ R62, R62, R3.reuse, -R7.reuse ;  /* 0x000000033e3e7223 */ /* 0x180fe20000010807 */
[----:B--2---:R-:W-:Y:S01]  /*1a120*/  FSEL R74, R74, -INF , P3 ;  /* 0xff8000004a4a7808 */ /* 0x004fe20001800000 */
[--C-:B------:R-:W-:Y:S01]  /*1a130*/  FFMA.FTZ R58, R58, R3, -R7.reuse ;  /* 0x000000033a3a7223 */ /* 0x100fe20000010807 */
[----:B------:R-:W-:Y:S01]  /*1a140*/  FMNMX.FTZ R9, R66, R9, !PT ;  /* 0x0000000942097209 */ /* 0x000fe20007810000 */
[-CC-:B------:R-:W-:Y:S01]  /*1a150*/  FFMA.FTZ R54, R54, R3.reuse, -R7.reuse ;  /* 0x0000000336367223 */ /* 0x180fe20000010807 */
[----:B------:R-:W-:Y:S01]  /*1a160*/  ISETP.GT.AND P3, PT, R25, 0x38, PT ;  /* 0x000000381900780c */ /* 0x000fe20003f64270 */
[----:B------:R-:W1:Y:S01]  /*1a170*/  MUFU.EX2 R209, R209 ;  /* 0x000000d100d17308 */ /* 0x000e620000000800 */
[----:B------:R-:W-:Y:S01]  /*1a180*/  FSEL R64, R27, -INF , P4 ;  /* 0xff8000001b407808 */ /* 0x000fe20002000000 */
[--C-:B------:R-:W-:Y:S01]  /*1a190*/  FFMA.FTZ R201, R50, R3, -R7.reuse ;  /* 0x0000000332c97223 */ /* 0x100fe20000010807 */
[----:B------:R-:W-:Y:S01]  /*1a1a0*/  FMNMX.FTZ R9, R74, R9, !PT ;  /* 0x000000094a097209 */ /* 0x000fe20007810000 */
[-CC-:B------:R-:W-:Y:S01]  /*1a1b0*/  FFMA.FTZ R42, R42, R3.reuse, -R7.reuse ;  /* 0x000000032a2a7223 */ /* 0x180fe20000010807 */
[C---:B------:R-:W-:Y:S01]  /*1a1c0*/  ISETP.GT.AND P4, PT, R25.reuse, 0x39, PT ;  /* 0x000000391900780c */ /* 0x040fe20003f84270 */
[--C-:B------:R-:W-:Y:S01]  /*1a1d0*/  FFMA.FTZ R203, R46, R3, -R7.reuse ;  /* 0x000000032ecb7223 */ /* 0x100fe20000010807 */
[----:B------:R-:W-:Y:S01]  /*1a1e0*/  FSEL R76, R76, -INF , P3 ;  /* 0xff8000004c4c7808 */ /* 0x000fe20001800000 */
[----:B------:R-:W2:Y:S01]  /*1a1f0*/  MUFU.EX2 R211, R211 ;  /* 0x000000d300d37308 */ /* 0x000ea20000000800 */
[----:B------:R-:W-:Y:S01]  /*1a200*/  FMNMX.FTZ R9, R64, R9, !PT ;  /* 0x0000000940097209 */ /* 0x000fe20007810000 */
[-CC-:B------:R-:W-:Y:S01]  /*1a210*/  FFMA.FTZ R38, R38, R3.reuse, -R7.reuse ;  /* 0x0000000326267223 */ /* 0x180fe20000010807 */
[C---:B------:R-:W-:Y:S01]  /*1a220*/  ISETP.GT.AND P3, PT, R25.reuse, 0x40, PT ;  /* 0x000000401900780c */ /* 0x040fe20003f64270 */
[-CC-:B------:R-:W-:Y:S01]  /*1a230*/  FFMA.FTZ R197, R34, R3.reuse, -R7.reuse ;  /* 0x0000000322c57223 */ /* 0x180fe20000010807 */
[----:B------:R-:W-:Y:S01]  /*1a240*/  FSEL R78, R78, -INF , P4 ;  /* 0xff8000004e4e7808 */ /* 0x000fe20002000000 */
[--C-:B------:R-:W-:Y:S01]  /*1a250*/  FFMA.FTZ R26, R26, R3, -R7.reuse ;  /* 0x000000031a1a7223 */ /* 0x100fe20000010807 */
[----:B------:R-:W-:Y:S01]  /*1a260*/  FMNMX.FTZ R9, R76, R9, !PT ;  /* 0x000000094c097209 */ /* 0x000fe20007810000 */
[----:B------:R-:W4:Y:S01]  /*1a270*/  MUFU.EX2 R62, R62 ;  /* 0x0000003e003e7308 */ /* 0x000f220000000800 */
        /* <DEDUP_REMOVED lines=8> */
[----:B---3--:R-:W-:Y:S01]  /*1a300*/  FSEL R60, R15, -INF , P4 ;  /* 0xff8000000f3c7808 */ /* 0x008fe20002000000 */
[--C-:B------:R-:W-:Y:S01]  /*1a310*/  FFMA.FTZ R195, R8, R3, -R7.reuse ;  /* 0x0000000308c37223 */ /* 0x100fe20000010807 */
[----:B------:R-:W-:Y:S01]  /*1a320*/  FMNMX.FTZ R9, R80, R9, !PT ;  /* 0x0000000950097209 */ /* 0x000fe20007810000 */
[----:B------:R-:W-:Y:S01]  /*1a330*/  FFMA.FTZ R6, R6, R3, -R7 ;  /* 0x0000000306067223 */ /* 0x000fe20000010807 */
[----:B------:R-:W-:Y:S01]  /*1a340*/  ISETP.GT.AND P4, PT, R25, 0x49, PT ;  /* 0x000000491900780c */ /* 0x000fe20003f84270 */
[----:B------:R-:W3:Y:S01]  /*1a350*/  MUFU.EX2 R205, R205 ;  /* 0x000000cd00cd7308 */ /* 0x000ee20000000800 */
[----:B0-----:R-:W-:Y:S01]  /*1a360*/  FSEL R82, R33, -INF , P3 ;  /* 0xff80000021527808 */ /* 0x001fe20001800000 */
[----:B-1----:R-:W-:Y:S01]  /*1a370*/  FADD.FTZ R8, R209, R24 ;  /* 0x00000018d1087221 */ /* 0x002fe20000010000 */
[----:B------:R-:W-:Y:S01]  /*1a380*/  FMNMX.FTZ R9, R60, R9, !PT ;  /* 0x000000093c097209 */ /* 0x000fe20007810000 */
[----:B------:R-:W-:Y:S01]  /*1a390*/  @P2 IMAD.HI.U32 R12, R230, R21, RZ ;  /* 0x00000015e60c2227 */ /* 0x000fe200078e00ff */
[----:B------:R-:W-:-:S03]  /*1a3a0*/  FSEL R84, R29, -INF , P4 ;  /* 0xff8000001d547808 */ /* 0x000fc60002000000 */
[----:B--2---:R-:W-:Y:S01]  /*1a3b0*/  FADD.FTZ R21, R211, R8 ;  /* 0x00000008d3157221 */ /* 0x004fe20000010000 */
[----:B------:R-:W-:Y:S01]  /*1a3c0*/  FMNMX.FTZ R9, R82, R9, !PT ;  /* 0x0000000952097209 */ /* 0x000fe20007810000 */
[----:B------:R-:W0:Y:S01]  /*1a3d0*/  @P2 LDC R29, c[0x0][0x450] ;  /* 0x00011400ff1d2b82 */ /* 0x000e220000000800 */
[----:B------:R-:W1:Y:S01]  /*1a3e0*/  MUFU.EX2 R58, R58 ;  /* 0x0000003a003a7308 */ /* 0x000e620000000800 */
[----:B----4-:R-:W-:Y:S01]  /*1a3f0*/  FADD.FTZ R8, R62, R21 ;  /* 0x000000153e087221 */ /* 0x010fe20000010000 */
[----:B------:R-:W-:Y:S01]  /*1a400*/  FMNMX.FTZ R9, R84, R9, !PT ;  /* 0x0000000954097209 */ /* 0x000fe20007810000 */
[----:B------:R-:W-:Y:S01]  /*1a410*/  IMAD.MOV.U32 R31, RZ, RZ, R230 ;  /* 0x000000ffff1f7224 */ /* 0x000fe200078e00e6 */
[----:B------:R-:W-:Y:S02]  /*1a420*/  F2FP.BF16.F32.PACK_AB R209, R24, R209 ;  /* 0x000000d118d1723e */ /* 0x000fe400000010ff */
[----:B------:R-:W-:Y:S02]  /*1a430*/  CS2R R50, SRZ ;  /* 0x0000000000327805 */ /* 0x000fe4000001ff00 */
[----:B------:R-:W-:Y:S01]  /*1a440*/  F2FP.BF16.F32.PACK_AB R211, R62, R211 ;  /* 0x000000d33ed3723e */ /* 0x000fe200000010ff */
[----:B------:R-:W2:Y:S01]  /*1a450*/  SHFL.BFLY PT, R56, R9, 0x2, 0x1f ;  /* 0x0c401f0009387f89 */ /* 0x000ea200000e0000 */
[----:B------:R-:W4:Y:S01]  /*1a460*/  MUFU.EX2 R207, R207 ;  /* 0x000000cf00cf7308 */ /* 0x000f220000000800 */
[----:B------:R-:W-:-:S02]  /*1a470*/  CS2R R62, SRZ ;  /* 0x00000000003e7805 */ /* 0x000fc4000001ff00 */
[----:B------:R-:W-:-:S05]  /*1a480*/  CS2R R46, SRZ ;  /* 0x00000000002e7805 */ /* 0x000fca000001ff00 */
[----:B------:R-:W4:Y:S01]  /*1a490*/  MUFU.EX2 R54, R54 ;  /* 0x0000003600367308 */ /* 0x000f220000000800 */
[----:B0-----:R-:W-:-:S07]  /*1a4a0*/  @P2 SHF.R.U32.HI R31, RZ, R29, R12 ;  /* 0x0000001dff1f2219 */ /* 0x001fce000001160c */
[----:B------:R-:W-:Y:S01]  /*1a4b0*/  MUFU.EX2 R201, R201 ;  /* 0x000000c900c97308 */ /* 0x000fe20000000800 */
[----:B---3--:R-:W-:Y:S01]  /*1a4c0*/  FADD.FTZ R29, R205, R8 ;  /* 0x00000008cd1d7221 */ /* 0x008fe20000010000 */
[----:B-1----:R-:W-:-:S03]  /*1a4d0*/  F2FP.BF16.F32.PACK_AB R205, R58, R205 ;  /* 0x000000cd3acd723e */ /* 0x002fc600000010ff */
[----:B------:R-:W-:Y:S01]  /*1a4e0*/  FADD.FTZ R12, R58, R29 ;  /* 0x0000001d3a0c7221 */ /* 0x000fe20000010000 */
[----:B------:R-:W-:Y:S02]  /*1a4f0*/  CS2R R58, SRZ ;  /* 0x00000000003a7805 */ /* 0x000fe4000001ff00 */
[----:B--2---:R-:W-:Y:S01]  /*1a500*/  FMNMX.FTZ R56, R9, R56, !PT ;  /* 0x0000003809387209 */ /* 0x004fe20007810000 */
[----:B------:R-:W-:Y:S04]  /*1a510*/  MUFU.EX2 R42, R42 ;  /* 0x0000002a002a7308 */ /* 0x000fe80000000800 */
[----:B------:R-:W0:Y:S04]  /*1a520*/  SHFL.BFLY PT, R5, R56, 0x1, 0x1f ;  /* 0x0c201f0038057f89 */ /* 0x000e2800000e0000 */
[----:B------:R-:W-:Y:S08]  /*1a530*/  MUFU.EX2 R203, R203 ;  /* 0x000000cb00cb7308 */ /* 0x000ff00000000800 */
[----:B------:R-:W-:Y:S08]  /*1a540*/  MUFU.EX2 R38, R38 ;  /* 0x0000002600267308 */ /* 0x000ff00000000800 */
[----:B------:R-:W-:Y:S01]  /*1a550*/  MUFU.EX2 R197, R197 ;  /* 0x000000c500c57308 */ /* 0x000fe20000000800 */
[----:B0-----:R-:W-:-:S02]  /*1a560*/  FMNMX.FTZ R5, R56, R5, !PT ;  /* 0x0000000538057209 */ /* 0x001fc40007810000 */
[----:B------:R-:W-:Y:S02]  /*1a570*/  CS2R R56, SRZ ;  /* 0x0000000000387805 */ /* 0x000fe4000001ff00 */
        /* <DEDUP_REMOVED lines=14> */
[----:B------:R-:W-:Y:S01]  /*1a660*/  IADD3 R28, R31, R232, -R228 ;  /* 0x000000e81f1c7210 */ /* 0x000fe20007ffe8e4 */
[----:B----4-:R-:W-:Y:S01]  /*1a670*/  FADD.FTZ R31, R207, R12 ;  /* 0x0000000ccf1f7221 */ /* 0x010fe20000010000 */
        /* <DEDUP_REMOVED lines=12> */
[----:B------:R-:W1:Y:S01]  /*1a740*/  MUFU.EX2 R210, R210 ;  /* 0x000000d200d27308 */ /* 0x000e620000000800 */
[----:B------:R-:W-:Y:S01]  /*1a750*/  IMAD.HI R28, R28, 0x66666667, RZ ;  /* 0x666666671c1c7827 */ /* 0x000fe200078e02ff */
[----:B------:R-:W-:-:S02]  /*1a760*/  F2FP.BF16.F32.PACK_AB R207, R54, R207 ;  /* 0x000000cf36cf723e */ /* 0x000fc400000010ff */
[----:B------:R-:W-:Y:S02]  /*1a770*/  CS2R R76, SRZ ;  /* 0x00000000004c7805 */ /* 0x000fe4000001ff00 */
[----:B------:R-:W-:Y:S02]  /*1a780*/  CS2R R74, SRZ ;  /* 0x00000000004a7805 */ /* 0x000fe4000001ff00 */
[----:B------:R-:W-:Y:S02]  /*1a790*/  CS2R R72, SRZ ;  /* 0x0000000000487805 */ /* 0x000fe4000001ff00 */
[----:B------:R-:W-:Y:S02]  /*1a7a0*/  CS2R R70, SRZ ;  /* 0x0000000000467805 */ /* 0x000fe4000001ff00 */
[----:B------:R-:W-:Y:S01]  /*1a7b0*/  CS2R R68, SRZ ;  /* 0x0000000000447805 */ /* 0x000fe2000001ff00 */
[----:B------:R-:W2:Y:S01]  /*1a7c0*/  MUFU.EX2 R9, R9 ;  /* 0x0000000900097308 */ /* 0x000ea20000000800 */
[----:B0-----:R-:W-:Y:S01]  /*1a7d0*/  FADD.FTZ R21, R208, R7 ;  /* 0x00000007d0157221 */ /* 0x001fe20000010000 */
[----:B------:R-:W-:-:S02]  /*1a7e0*/  F2FP.BF16.F32.PACK_AB R208, R7, R208 ;  /* 0x000000d007d0723e */ /* 0x000fc400000010ff */
[----:B------:R-:W-:Y:S02]  /*1a7f0*/  CS2R R66, SRZ ;  /* 0x0000000000427805 */ /* 0x000fe4000001ff00 */
[----:B------:R-:W-:Y:S02]  /*1a800*/  CS2R R64, SRZ ;  /* 0x0000000000407805 */ /* 0x000fe4000001ff00 */
        /* <DEDUP_REMOVED lines=8> */
[----:B------:R-:W-:Y:S01]  /*1a890*/  FADD.FTZ R8, R54, R31 ;  /* 0x0000001f36087221 */ /* 0x000fe20000010000 */
[----:B------:R-:W-:Y:S01]  /*1a8a0*/  FFMA.FTZ R31, R78, R3, -R15 ;  /* 0x000000034e1f7223 */ /* 0x000fe2000001080f */
[----:B------:R-:W-:Y:S02]  /*1a8b0*/  F2FP.BF16.F32.PACK_AB R210, R9, R210 ;  /* 0x000000d209d2723e */ /* 0x000fe400000010ff */
[----:B------:R-:W-:Y:S01]  /*1a8c0*/  CS2R R78, SRZ ;  /* 0x00000000004e7805 */ /* 0x000fe2000001ff00 */
[----:B------:R-:W-:Y:S01]  /*1a8d0*/  FADD.FTZ R33, R201, R8 ;  /* 0x00000008c9217221 */ /* 0x000fe20000010000 */
[----:B------:R-:W-:Y:S01]  /*1a8e0*/  F2FP.BF16.F32.PACK_AB R201, R42, R201 ;  /* 0x000000c92ac9723e */ /* 0x000fe200000010ff */
[----:B------:R-:W2:Y:S01]  /*1a8f0*/  MUFU.EX2 R206, R206 ;  /* 0x000000ce00ce7308 */ /* 0x000ea20000000800 */
[----:B0-----:R-:W-:Y:S01]  /*1a900*/  FADD.FTZ R0, R204, R21 ;  /* 0x00000015cc007221 */ /* 0x001fe20000010000 */
[----:B------:R-:W-:Y:S01]  /*1a910*/  FADD.FTZ R8, R42, R33 ;  /* 0x000000212a087221 */ /* 0x000fe20000010000 */
[----:B------:R-:W-:-:S02]  /*1a920*/  CS2R R54, SRZ ;  /* 0x0000000000367805 */ /* 0x000fc4000001ff00 */
[----:B------:R-:W-:Y:S01]  /*1a930*/  CS2R R42, SRZ ;  /* 0x00000000002a7805 */ /* 0x000fe2000001ff00 */
[----:B------:R-:W-:Y:S01]  /*1a940*/  FADD.FTZ R33, R203, R8 ;  /* 0x00000008cb217221 */ /* 0x000fe20000010000 */
[C---:B------:R-:W-:Y:S01]  /*1a950*/  F2FP.BF16.F32.PACK_AB R203, R38.reuse, R203 ;  /* 0x000000cb26cb723e */ /* 0x040fe200000010ff */
[----:B------:R-:W0:Y:S01]  /*1a960*/  MUFU.EX2 R13, R13 ;  /* 0x0000000d000d7308 */ /* 0x000e220000000800 */
[C---:B-1----:R-:W-:Y:S01]  /*1a970*/  FADD.FTZ R21, R11.reuse, R0 ;  /* 0x000000000b157221 */ /* 0x042fe20000010000 */
[----:B------:R-:W-:Y:S01]  /*1a980*/  FADD.FTZ R8, R38, R33 ;  /* 0x0000002126087221 */ /* 0x000fe20000010000 */
[----:B------:R-:W-:Y:S02]  /*1a990*/  F2FP.BF16.F32.PACK_AB R204, R11, R204 ;  /* 0x000000cc0bcc723e */ /* 0x000fe400000010ff */
[----:B------:R-:W-:Y:S01]  /*1a9a0*/  CS2R R38, SRZ ;  /* 0x0000000000267805 */ /* 0x000fe2000001ff00 */
[----:B------:R-:W-:Y:S01]  /*1a9b0*/  FADD.FTZ R33, R197, R8 ;  /* 0x00000008c5217221 */ /* 0x000fe20000010000 */
[----:B------:R-:W-:Y:S01]  /*1a9c0*/  F2FP.BF16.F32.PACK_AB R197, R26, R197 ;  /* 0x000000c51ac5723e */ /* 0x000fe200000010ff */
[----:B------:R-:W1:Y:S01]  /*1a9d0*/  MUFU.EX2 R200, R200 ;  /* 0x000000c800c87308 */ /* 0x000e620000000800 */
[----:B--2---:R-:W-:Y:S01]  /*1a9e0*/  FADD.FTZ R0, R206, R21 ;  /* 0x00000015ce007221 */ /* 0x004fe20000010000 */
[----:B------:R-:W-:-:S04]  /*1a9f0*/  FADD.FTZ R8, R26, R33 ;  /* 0x000000211a087221 */ /* 0x000fc80000010000 */
[----:B------:R-:W-:Y:S02]  /*1aa00*/  FADD.FTZ R35, R199, R8 ;  /* 0x00000008c7237221 */ /* 0x000fe40000010000 */
[----:B------:R-:W2:Y:S01]  /*1aa10*/  MUFU.EX2 R25, R25 ;  /* 0x0000001900197308 */ /* 0x000ea20000000800 */
[C---:B0-----:R-:W-:Y:S01]  /*1aa20*/  FADD.FTZ R21, R13.reuse, R0 ;  /* 0x000000000d157221 */ /* 0x041fe20000010000 */
[----:B------:R-:W-:-:S06]  /*1aa30*/  F2FP.BF16.F32.PACK_AB R206, R13, R206 ;  /* 0x000000ce0dce723e */ /* 0x000fcc00000010ff */
[----:B------:R-:W0:Y:S01]  /*1aa40*/  MUFU.EX2 R202, R202 ;  /* 0x000000ca00ca7308 */ /* 0x000e220000000800 */
[----:B-1----:R-:W-:Y:S01]  /*1aa50*/  FADD.FTZ R0, R200, R21 ;  /* 0x00000015c8007221 */ /* 0x002fe20000010000 */
[----:B------:R-:W-:-:S04]  /*1aa60*/  SHF.R.U32.HI R21, RZ, 0x1f, R28 ;  /* 0x0000001fff157819 */ /* 0x000fc8000001161c */
[----:B------:R-:W-:Y:S02]  /*1aa70*/  LEA.HI.SX32 R21, R28, R21, 0x1b ;  /* 0x000000151c157211 */ /* 0x000fe400078fdaff */
[----:B------:R-:W1:Y:S01]  /*1aa80*/  MUFU.EX2 R14, R14 ;  /* 0x0000000e000e7308 */ /* 0x000e620000000800 */
[----:B--2---:R-:W-:Y:S01]  /*1aa90*/  FADD.FTZ R15, R25, R0 ;  /* 0x00000000190f7221 */ /* 0x004fe20000010000 */
[----:B------:R-:W-:Y:S02]  /*1aaa0*/  VIMNMX R21, R231, R21, !PT ;  /* 0x00000015e7157248 */ /* 0x000fe40007fe0100 */
[----:B------:R-:W-:Y:S02]  /*1aab0*/  F2FP.BF16.F32.PACK_AB R200, R25, R200 ;  /* 0x000000c819c8723e */ /* 0x000fe400000010ff */
[----:B------:R-:W-:Y:S02]  /*1aac0*/  CS2R R24, SRZ ;  /* 0x0000000000187805 */ /* 0x000fe4000001ff00 */
[----:B------:R-:W2:Y:S01]  /*1aad0*/  MUFU.EX2 R27, R27 ;  /* 0x0000001b001b7308 */ /* 0x000ea20000000800 */
[----:B0-----:R-:W-:-:S07]  /*1aae0*/  FADD.FTZ R0, R202, R15 ;  /* 0x0000000fca007221 */ /* 0x001fce0000010000 */
[----:B------:R-:W0:Y:S01]  /*1aaf0*/  MUFU.EX2 R193, R193 ;  /* 0x000000c100c17308 */ /* 0x000e220000000800 */
[C---:B-1----:R-:W-:Y:S01]  /*1ab00*/  FADD.FTZ R8, R14.reuse, R35 ;  /* 0x000000230e087221 */ /* 0x042fe20000010000 */
[----:B------:R-:W-:-:S06]  /*1ab10*/  F2FP.BF16.F32.PACK_AB R199, R14, R199 ;  /* 0x000000c70ec7723e */ /* 0x000fcc00000010ff */
[----:B------:R-:W1:Y:S01]  /*1ab20*/  MUFU.EX2 R196, R196 ;  /* 0x000000c400c47308 */ /* 0x000e620000000800 */
[C---:B--2---:R-:W-:Y:S01]  /*1ab30*/  FADD.FTZ R33, R27.reuse, R0 ;  /* 0x000000001b217221 */ /* 0x044fe20000010000 */
[----:B------:R-:W-:Y:S02]  /*1ab40*/  F2FP.BF16.F32.PACK_AB R202, R27, R202 ;  /* 0x000000ca1bca723e */ /* 0x000fe400000010ff */
[----:B------:R-:W-:-:S04]  /*1ab50*/  CS2R R26, SRZ ;  /* 0x00000000001a7805 */ /* 0x000fc8000001ff00 */
        /* <DEDUP_REMOVED lines=9> */
[----:B------:R-:W-:Y:S02]  /*1abf0*/  F2FP.BF16.F32.PACK_AB R196, R29, R196 ;  /* 0x000000c41dc4723e */ /* 0x000fe400000010ff */
[----:B------:R-:W-:-:S04]  /*1ac00*/  CS2R R28, SRZ ;  /* 0x00000000001c7805 */ /* 0x000fc8000001ff00 */
[----:B------:R-:W0:Y:S01]  /*1ac10*/  MUFU.EX2 R31, R31 ;  /* 0x0000001f001f7308 */ /* 0x000e220000000800 */
[----:B-1----:R-:W-:Y:S01]  /*1ac20*/  FADD.FTZ R37, R195, R8 ;  /* 0x00000008c3257221 */ /* 0x002fe20000010000 */
[----:B------:R-:W-:Y:S02]  /*1ac30*/  VIADD R8, R2, 0xfffffffe ;  /* 0xfffffffe02087836 */ /* 0x000fe40000000000 */
[----:B------:R-:W-:-:S03]  /*1ac40*/  IMAD.MOV.U32 R2, RZ, RZ, 0x3f800000 ;  /* 0x3f800000ff027424 */ /* 0x000fc600078e00ff */
[----:B------:R-:W-:Y:S01]  /*1ac50*/  ISETP.GE.AND P3, PT, R8, R21, PT ;  /* 0x000000150800720c */ /* 0x000fe20003f66270 */
[----:B------:R-:W1:Y:S01]  /*1ac60*/  MUFU.EX2 R80, R80 ;  /* 0x0000005000507308 */ /* 0x000e620000000800 */
[----:B--2---:R-:W-:-:S07]  /*1ac70*/  FADD.FTZ R0, R198, R33 ;  /* 0x00000021c6007221 */ /* 0x004fce0000010000 */
[----:B------:R2:W3:Y:S01]  /*1ac80*/  MUFU.EX2 R15, R60 ;  /* 0x0000003c000f7308 */ /* 0x0004e20000000800 */
[C---:B0-----:R-:W-:Y:S01]  /*1ac90*/  FADD.FTZ R35, R31.reuse, R0 ;  /* 0x000000001f237221 */ /* 0x041fe20000010000 */
[----:B------:R-:W-:Y:S02]  /*1aca0*/  F2FP.BF16.F32.PACK_AB R198, R31, R198 ;  /* 0x000000c61fc6723e */ /* 0x000fe400000010ff */
[----:B------:R-:W-:-:S04]  /*1acb0*/  CS2R R30, SRZ ;  /* 0x00000000001e7805 */ /* 0x000fc8000001ff00 */
[----:B------:R-:W0:Y:S01]  /*1acc0*/  MUFU.EX2 R82, R82 ;  /* 0x0000005200527308 */ /* 0x000e220000000800 */
[----:B-1----:R-:W-:Y:S01]  /*1acd0*/  FADD.FTZ R0, R80, R35 ;  /* 0x0000002350007221 */ /* 0x002fe20000010000 */
[----:B--2---:R-:W-:Y:S02]  /*1ace0*/  CS2R R60, SRZ ;  /* 0x00000000003c7805 */ /* 0x004fe4000001ff00 */
[----:B------:R-:W-:-:S04]  /*1acf0*/  CS2R R34, SRZ ;  /* 0x0000000000227805 */ /* 0x000fc8000001ff00 */
[----:B------:R-:W1:Y:S01]  /*1ad00*/  MUFU.EX2 R6, R6 ;  /* 0x0000000600067308 */ /* 0x000e620000000800 */
[C---:B---3--:R-:W-:Y:S01]  /*1ad10*/  FADD.FTZ R7, R15.reuse, R0 ;  /* 0x000000000f077221 */ /* 0x048fe20000010000 */
[----:B------:R-:W-:Y:S02]  /*1ad20*/  F2FP.BF16.F32.PACK_AB R192, R15, R80 ;  /* 0x000000500fc0723e */ /* 0x000fe400000010ff */
[----:B------:R-:W-:-:S04]  /*1ad30*/  CS2R R80, SRZ ;  /* 0x0000000000507805 */ /* 0x000fc8000001ff00 */
[----:B------:R2:W3:Y:S01]  /*1ad40*/  MUFU.EX2 R33, R84 ;  /* 0x0000005400217308 */ /* 0x0004e20000000800 */
[----:B0-----:R-:W-:Y:S01]  /*1ad50*/  FADD.FTZ R0, R82, R7 ;  /* 0x0000000752007221 */ /* 0x001fe20000010000 */
[C---:B-1----:R-:W-:Y:S01]  /*1ad60*/  FADD.FTZ R12, R6.reuse, R37 ;  /* 0x00000025060c7221 */ /* 0x042fe20000010000 */
[----:B------:R-:W-:Y:S02]  /*1ad70*/  F2FP.BF16.F32.PACK_AB R195, R6, R195 ;  /* 0x000000c306c3723e */ /* 0x000fe400000010ff */
[----:B--2---:R-:W-:Y:S02]  /*1ad80*/  CS2R R84, SRZ ;  /* 0x0000000000547805 */ /* 0x004fe4000001ff00 */
[----:B------:R-:W-:Y:S01]  /*1ad90*/  CS2R R36, SRZ ;  /* 0x0000000000247805 */ /* 0x000fe2000001ff00 */
[C---:B---3--:R-:W-:Y:S01]  /*1ada0*/  FADD.FTZ R13, R33.reuse, R0 ;  /* 0x00000000210d7221 */ /* 0x048fe20000010000 */
[----:B------:R-:W-:Y:S01]  /*1adb0*/  F2FP.BF16.F32.PACK_AB R194, R33, R82 ;  /* 0x0000005221c2723e */ /* 0x000fe200000010ff */
[----:B------:R-:W-:Y:S01]  /*1adc0*/  IMAD.MOV.U32 R0, RZ, RZ, 0x3f800000 ;  /* 0x3f800000ff007424 */ /* 0x000fe200078e00ff */
[----:B------:R-:W-:-:S02]  /*1add0*/  CS2R R82, SRZ ;  /* 0x0000000000527805 */ /* 0x000fc4000001ff00 */
[----:B------:R-:W-:Y:S01]  /*1ade0*/  CS2R R32, SRZ ;  /* 0x0000000000207805 */ /* 0x000fe2000001ff00 */
[----:B------:R-:W-:Y:S06]  /*1adf0*/  @!P3 BRA `(.L_x_2841) ;  /* 0x000000540004b947 */ /* 0x000fec0003800000 */
[----:B------:R-:W-:Y:S01]  /*1ae00*/  BSSY B1, `(.L_x_2841) ;  /* 0x0000540000017945 */ /* 0x000fe20003800000 */
[----:B------:R-:W-:Y:S02]  /*1ae10*/  IMAD.MOV.U32 R6, RZ, RZ, R4 ;  /* 0x000000ffff067224 */ /* 0x000fe400078e0004 */
[----:B------:R-:W-:Y:S02]  /*1ae20*/  IMAD.MOV.U32 R7, RZ, RZ, R5 ;  /* 0x000000ffff077224 */ /* 0x000fe400078e0005 */
[----:B------:R-:W-:Y:S02]  /*1ae30*/  IMAD.MOV.U32 R9, RZ, RZ, R218 ;  /* 0x000000ffff097224 */ /* 0x000fe400078e00da */
[----:B------:R-:W-:Y:S02]  /*1ae40*/  IMAD.MOV.U32 R10, RZ, RZ, R216 ;  /* 0x000000ffff0a7224 */ /* 0x000fe400078e00d8 */
[----:B------:R-:W-:Y:S02]  /*1ae50*/  IMAD.MOV.U32 R2, RZ, RZ, 0x3f800000 ;  /* 0x3f800000ff027424 */ /* 0x000fe400078e00ff */
[----:B------:R-:W-:-:S07]  /*1ae60*/  IMAD.MOV.U32 R151, RZ, RZ, RZ ;  /* 0x000000ffff977224 */ /* 0x000fce00078e00ff */
.L_x_2852:
        /* <DEDUP_REMOVED lines=8> */
.L_x_2842:
[----:B------:R-:W-:Y:S01]  /*1aef0*/  IMAD R11, R3, 0x8, R16 ;  /* 0x00000008030b7824 */ /* 0x000fe200078e0210 */
[----:B------:R-:W-:-:S04]  /*1af00*/  SHF.L.U32 R4, R218, 0x1f, RZ ;  /* 0x0000001fda047819 */ /* 0x000fc800000006ff */
[----:B------:R0:W1:Y:S01]  /*1af10*/  SYNCS.PHASECHK.TRANS64.TRYWAIT P3, [R11+URZ+0x38830], R4 ;  /* 0x038830040b0075a7 */ /* 0x000062000806017f */
[----:B------:R-:W-:Y:S05]  /*1af20*/  @!P0 BRA `(.L_x_2843) ;  /* 0x0000000000048947 */ /* 0x000fea0003800000 */
[----:B------:R-:W-:Y:S01]  /*1af30*/  BPT.TRAP 0x1 ;  /* 0x000000040000795c */ /* 0x000fe20000300000 */
.L_x_2843:
[----:B------:R-:W-:Y:S01]  /*1af40*/  IMAD R3, R216, 0xa00, R20 ;  /* 0x00000a00d8037824 */ /* 0x000fe200078e0214 */
[----:B------:R-:W-:Y:S03]  /*1af50*/  BSSY B2, `(.L_x_2844) ;  /* 0x0000006000027945 */ /* 0x000fe60003800000 */
[C---:B------:R-:W-:Y:S02]  /*1af60*/  VIADD R152, R3.reuse, 0x80 ;  /* 0x0000008003987836 */ /* 0x040fe40000000000 */
[----:B------:R-:W-:Y:S01]  /*1af70*/  VIADD R15, R3, 0x100 ;  /* 0x00000100030f7836 */ /* 0x000fe20000000000 */
[----:B-1----:R-:W-:Y:S06]  /*1af80*/  @P3 BRA `(.L_x_2845) ;  /* 0x0000000000083947 */ /* 0x002fec0003800000 */
[----:B------:R-:W1:Y:S02]  /*1af90*/  SYNCS.PHASECHK.TRANS64.TRYWAIT P3, [R11+URZ+0x38830], R4 ;  /* 0x038830040b0075a7 */ /* 0x000e64000806017f */
[----:B-1----:R-:W-:Y:S05]  /*1afa0*/  @!P3 BRA `(.L_x_2846) ;  /* 0x000001ac0070b947 */ /* 0x002fea0003800000 */
.L_x_2845:
[----:B------:R-:W-:Y:S05]  /*1afb0*/  BSYNC B2 ;  /* 0x0000000000027941 */ /* 0x000fea0003800000 */
.L_x_2844:
[----:B------:R-:W2:Y:S04]  /*1afc0*/  LDL.64 R154, [R1+0x48] ;  /* 0x00004800019a7983 */ /* 0x000ea80000100a00 */
[----:B------:R-:W3:Y:S01]  /*1afd0*/  LDL.64 R156, [R1+0x50] ;  /* 0x00005000019c7983 */ /* 0x000ee20000100a00 */
[----:B01----:R-:W-:Y:S02]  /*1afe0*/  IMAD.MOV.U32 R4, RZ, RZ, R3 ;  /* 0x000000ffff047224 */ /* 0x003fe400078e0003 */
[----:B------:R-:W-:-:S03]  /*1aff0*/  IMAD.MOV.U32 R5, RZ, RZ, 0x40000040 ;  /* 0x40000040ff057424 */ /* 0x000fc600078e00ff */
[----:B------:R-:W-:Y:S02]  /*1b000*/  R2UR UR18, R4 ;  /* 0x00000000041272ca */ /* 0x000fe400000e0000 */
[C---:B------:R-:W-:Y:S01]  /*1b010*/  R2UR UR19, R5.reuse ;  /* 0x00000000051372ca */ /* 0x040fe200000e0000 */
[----:B------:R-:W-:Y:S01]  /*1b020*/  WARPGROUP.ARRIVE ;  /* 0x00000000000079c5 */ /* 0x000fe20000000000 */
[----:B------:R-:W-:Y:S01]  /*1b030*/  IMAD.MOV.U32 R4, RZ, RZ, R152 ;  /* 0x000000ffff047224 */ /* 0x000fe200078e0098 */
[----:B------:R-:W-:-:S04]  /*1b040*/  R2UR UR7, R5 ;  /* 0x00000000050772ca */ /* 0x000fc800000e0000 */
[----:B------:R-:W-:Y:S01]  /*1b050*/  R2UR UR6, R4 ;  /* 0x00000000040672ca */ /* 0x000fe200000e0000 */
[----:B------:R-:W-:Y:S01]  /*1b060*/  IMAD.MOV.U32 R4, RZ, RZ, R15 ;  /* 0x000000ffff047224 */ /* 0x000fe200078e000f */
[----:B------:R-:W-:-:S04]  /*1b070*/  R2UR UR11, R5 ;  /* 0x00000000050b72ca */ /* 0x000fc800000e0000 */
[----:B------:R-:W-:Y:S01]  /*1b080*/  R2UR UR10, R4 ;  /* 0x00000000040a72ca */ /* 0x000fe200000e0000 */
[----:B------:R-:W-:Y:S02]  /*1b090*/  VIADD R14, R3, 0x180 ;  /* 0x00000180030e7836 */ /* 0x000fe40000000000 */
[----:B------:R-:W-:-:S03]  /*1b0a0*/  IMAD.MOV.U32 R15, RZ, RZ, 0x40000040 ;  /* 0x40000040ff0f7424 */ /* 0x000fc600078e00ff */
[----:B------:R-:W-:Y:S02]  /*1b0b0*/  R2UR UR14, R14 ;  /* 0x000000000e0e72ca */ /* 0x000fe400000e0000 */
        /* <DEDUP_REMOVED lines=27> */
[----:B------:R-:W-:Y:S01]  /*1b270*/  UMOV UR16, UR20 ;  /* 0x0000001400107c82 */ /* 0x000fe20008000000 */
[----:B------:R-:W-:Y:S01]  /*1b280*/  UMOV UR17, UR21 ;  /* 0x0000001500117c82 */ /* 0x000fe20008000000 */
[----:B------:R-:W-:Y:S02]  /*1b290*/  WARPGROUP.DEPBAR.LE gsb0, 0x0 ;  /* 0x00008000000079c5 */ /* 0x000fe40000010000 */
[----:B------:R-:W-:Y:S01]  /*1b2a0*/  VIADD R14, R3, 0x2 ;  /* 0x00000002030e7836 */ /* 0x000fe20000000000 */
[----:B--2---:R-:W-:Y:S02]  /*1b2b0*/  R2UR UR26, R154 ;  /* 0x000000009a1a72ca */ /* 0x004fe400000e0000 */
[----:B------:R-:W-:-:S02]  /*1b2c0*/  R2UR UR27, R155 ;  /* 0x000000009b1b72ca */ /* 0x000fc400000e0000 */
[----:B------:R-:W-:-:S06]  /*1b2d0*/  WARPGROUP.ARRIVE ;  /* 0x00000000000079c5 */ /* 0x000fcc0000000000 */
[----:B------:R-:W-:Y:S01]  /*1b2e0*/  HGMMA.64x16x16.F32.BF16 R152, gdesc[UR16], RZ, !UPT, gsb0 ;  /* 0x00200000109879f0 */ /* 0x000fe2000c0018ff */
        /* <DEDUP_REMOVED lines=20> */
[----:B------:R-:W-:Y:S01]  /*1b430*/  UMOV UR12, UR24 ;  /* 0x00000018000c7c82 */ /* 0x000fe20008000000 */
[----:B------:R-:W-:Y:S01]  /*1b440*/  UMOV UR13, UR25 ;  /* 0x00000019000d7c82 */ /* 0x000fe20008000000 */
[----:B------:R-:W-:Y:S01]  /*1b450*/  UMOV UR16, UR24 ;  /* 0x0000001800107c82 */ /* 0x000fe20008000000 */
[----:B------:R-:W-:Y:S01]  /*1b460*/  UMOV UR17, UR25 ;  /* 0x0000001900117c82 */ /* 0x000fe20008000000 */
[----:B------:R-:W2:Y:S01]  /*1b470*/  LDL.64 R14, [R1+0x38] ;  /* 0x00003800010e7983 */ /* 0x000ea20000100a00 */
[----:B------:R-:W-:Y:S01]  /*1b480*/  HGMMA.64x16x16.F32.BF16 R176, gdesc[UR4], R176, gsb0 ;  /* 0x0020000004b079f0 */ /* 0x000fe200080018b0 */
[----:B------:R-:W-:Y:S02]  /*1b490*/  R2UR UR10, R4 ;  /* 0x00000000040a72ca */ /* 0x000fe400000e0000 */
[----:B------:R-:W-:Y:S01]  /*1b4a0*/  R2UR UR11, R5 ;  /* 0x00000000050b72ca */ /* 0x000fe200000e0000 */
[----:B------:R-:W-:Y:S01]  /*1b4b0*/  VIADD R4, R3, 0x182 ;  /* 0x0000018203047836 */ /* 0x000fe20000000000 */
[----:B------:R-:W-:-:S02]  /*1b4c0*/  WARPGROUP.DEPBAR.LE gsb0, 0x0 ;  /* 0x00008000000079c5 */ /* 0x000fc40000010000 */
        /* <DEDUP_REMOVED lines=57> */
[----:B--2---:R-:W-:Y:S02]  /*1b860*/  R2UR UR24, R14 ;  /* 0x000000000e1872ca */ /* 0x004fe400000e0000 */
[----:B------:R-:W-:Y:S02]  /*1b870*/  R2UR UR25, R15 ;  /* 0x000000000f1972ca */ /* 0x000fe400000e0000 */
[----:B------:R-:W2:Y:S01]  /*1b880*/  LDL.64 R14, [R1+0x30] ;  /* 0x00003000010e7983 */ /* 0x000ea20000100a00 */
        /* <DEDUP_REMOVED lines=144> */
[----:B--2---:R-:W-:Y:S02]  /*1c190*/  R2UR UR26, R14 ;  /* 0x000000000e1a72ca */ /* 0x004fe400000e0000 */
[----:B------:R-:W-:Y:S02]  /*1c1a0*/  R2UR UR27, R15 ;  /* 0x000000000f1b72ca */ /* 0x000fe400000e0000 */
[----:B------:R-:W2:Y:S01]  /*1c1b0*/  LDL.64 R14, [R1+0x18] ;  /* 0x00001800010e7983 */ /* 0x000ea20000100a00 */
[----:B------:R-:W-:Y:S02]  /*1c1c0*/  VIADD R4, R3, 0x284 ;  /* 0x0000028403047836 */ /* 0x000fe40000000000 */
[----:B------:R-:W-:-:S03]  /*1c1d0*/  IMAD.MOV.U32 R5, RZ, RZ, 0x40000040 ;  /* 0x40000040ff057424 */ /* 0x000fc600078e00ff */
[----:B------:R-:W-:Y:S02]  /*1c1e0*/  R2UR UR22, R4 ;  /* 0x00000000041672ca */ /* 0x000fe400000e0000 */
[----:B------:R-:W-:Y:S01]  /*1c1f0*/  R2UR UR23, R5 ;  /* 0x00000000051772ca */ /* 0x000fe200000e0000 */
[----:B------:R-:W-:Y:S02]  /*1c200*/  UMOV UR20, UR26 ;  /* 0x0000001a00147c82 */ /* 0x000fe40008000000 */
[----:B------:R-:W-:Y:S01]  /*1c210*/  UMOV UR21, UR27 ;  /* 0x0000001b00157c82 */ /* 0x000fe20008000000 */
[----:B------:R-:W-:Y:S02]  /*1c220*/  WARPGROUP.DEPBAR.LE gsb0, 0x0 ;  /* 0x00008000000079c5 */ /* 0x000fe40000010000 */
[----:B------:R-:W-:-:S07]  /*1c230*/  WARPGROUP.ARRIVE ;  /* 0x00000000000079c5 */ /* 0x000fce0000000000 */
        /* <DEDUP_REMOVED lines=89> */
[----:B------:R-:W2:Y:S01]  /*1c7d0*/  LDL.64 R14, [R1] ;  /* 0x00000000010e7983 */ /* 0x000ea20000100a00 */
[----:B------:R-:W-:Y:S02]  /*1c7e0*/  R2UR UR22, R4 ;  /* 0x00000000041672ca */ /* 0x000fe400000e0000 */
[----:B------:R-:W-:-:S06]  /*1c7f0*/  R2UR UR23, R5 ;  /* 0x00000000051772ca */ /* 0x000fcc00000e0000 */
        /* <DEDUP_REMOVED lines=44> */
[----:B------:R-:W-:Y:S02]  /*1cac0*/  R2UR UR23, R5 ;  /* 0x00000000051772ca */ /* 0x000fe400000e0000 */
[----:B--2---:R-:W-:Y:S02]  /*1cad0*/  R2UR UR24, R14 ;  /* 0x000000000e1872ca */ /* 0x004fe400000e0000 */
[----:B------:R-:W-:-:S11]  /*1cae0*/  R2UR UR25, R15 ;  /* 0x000000000f1972ca */ /* 0x000fd600000e0000 */
        /* <DEDUP_REMOVED lines=442> */
.L_x_2847:
[----:B------:R-:W-:Y:S01]  /*1e690*/  SHF.L.U32 R0, R9, 0x1f, RZ ;  /* 0x0000001f09007819 */ /* 0x000fe200000006ff */
[----:B------:R-:W-:-:S04]  /*1e6a0*/  IMAD R9, R10, 0x8, R16 ;  /* 0x000000080a097824 */ /* 0x000fc800078e0210 */
[----:B------:R0:W1:Y:S01]  /*1e6b0*/  SYNCS.PHASECHK.TRANS64.TRYWAIT P3, [R9+URZ+0x38850], R0 ;  /* 0x03885000090075a7 */ /* 0x000062000806017f */
[----:B------:R-:W-:Y:S05]  /*1e6c0*/  @!P0 BRA `(.L_x_2848) ;  /* 0x0000000000048947 */ /* 0x000fea0003800000 */
[----:B------:R-:W-:Y:S01]  /*1e6d0*/  BPT.TRAP 0x1 ;  /* 0x000000040000795c */ /* 0x000fe20000300000 */
.L_x_2848:
[----:B------:R-:W-:Y:S04]  /*1e6e0*/  BSSY B2, `(.L_x_2849) ;  /* 0x0000004000027945 */ /* 0x000fe80003800000 */
[----:B-1----:R-:W-:Y:S05]  /*1e6f0*/  @P3 BRA `(.L_x_2850) ;  /* 0x0000000000083947 */ /* 0x002fea0003800000 */
[----:B------:R-:W1:Y:S02]  /*1e700*/  SYNCS.PHASECHK.TRANS64.TRYWAIT P3, [R9+URZ+0x38850], R0 ;  /* 0x03885000090075a7 */ /* 0x000e64000806017f */
[----:B-1----:R-:W-:Y:S05]  /*1e710*/  @!P3 BRA `(.L_x_2851) ;  /* 0x0000017400a8b947 */ /* 0x002fea0003800000 */
.L_x_2850:
[----:B------:R-:W-:Y:S05]  /*1e720*/  BSYNC B2 ;  /* 0x0000000000027941 */ /* 0x000fea0003800000 */
.L_x_2849:
        /* <DEDUP_REMOVED lines=8> */
[----:B------:R-:W-:Y:S01]  /*1e7b0*/  IMAD.MOV.U32 R3, RZ, RZ, 0x40000040 ;  /* 0x40000040ff037424 */ /* 0x000fe200078e00ff */
[----:B------:R-:W-:Y:S01]  /*1e7c0*/  LOP3.LUT R0, R0, 0x3fff, RZ, 0xc0, !PT ;  /* 0x00003fff00007812 */ /* 0x000fe200078ec0ff */
[----:B------:R-:W0:Y:S01]  /*1e7d0*/  MUFU.TANH R15, R15 ;  /* 0x0000000f000f7308 */ /* 0x000e220000002400 */
[----:B------:R-:W-:Y:S01]  /*1e7e0*/  FMUL.FTZ R177, R177, UR39 ;  /* 0x00000027b1b17c20 */ /* 0x000fe20008410000 */
[----:B------:R-:W-:Y:S01]  /*1e7f0*/  FMUL.FTZ R184, R182, UR39 ;  /* 0x00000027b6b87c20 */ /* 0x000fe20008410000 */
[----:B------:R-:W-:Y:S01]  /*1e800*/  LOP3.LUT R0, R0, 0x2800000, RZ, 0xfc, !PT ;  /* 0x0280000000007812 */ /* 0x000fe200078efcff */
[----:B------:R-:W-:Y:S01]  /*1e810*/  FMUL.FTZ R183, R183, UR39 ;  /* 0x00000027b7b77c20 */ /* 0x000fe20008410000 */
[----:B------:R-:W-:Y:S01]  /*1e820*/  FMUL.FTZ R14, R179, UR39 ;  /* 0x00000027b30e7c20 */ /* 0x000fe20008410000 */
[----:B------:R-:W-:Y:S01]  /*1e830*/  FMUL.FTZ R179, R181, UR39 ;  /* 0x00000027b5b37c20 */ /* 0x000fe20008410000 */
[----:B------:R-:W-:Y:S01]  /*1e840*/  FMUL.FTZ R153, R153, UR39 ;  /* 0x0000002799997c20 */ /* 0x000fe20008410000 */
[----:B------:R-:W-:Y:S01]  /*1e850*/  IMAD R2, R10, 0xa00, R0 ;  /* 0x00000a000a027824 */ /* 0x000fe200078e0200 */
[----:B------:R-:W-:Y:S01]  /*1e860*/  MUFU.TANH R176, R176 ;  /* 0x000000b000b07308 */ /* 0x000fe20000002400 */
[----:B------:R-:W1:Y:S01]  /*1e870*/  @P2 LDC R0, c[0x0][0x44c] ;  /* 0x00011300ff002b82 */ /* 0x000e620000000800 */
[----:B------:R-:W-:Y:S01]  /*1e880*/  FMUL.FTZ R10, R178, UR39 ;  /* 0x00000027b20a7c20 */ /* 0x000fe20008410000 */
[C---:B------:R-:W-:Y:S01]  /*1e890*/  VIADD R4, R2.reuse, 0x80 ;  /* 0x0000008002047836 */ /* 0x040fe20000000000 */
[----:B------:R-:W-:Y:S01]  /*1e8a0*/  R2UR UR6, R2 ;  /* 0x00000000020672ca */ /* 0x000fe200000e0000 */
[----:B------:R-:W-:Y:S01]  /*1e8b0*/  FMUL.FTZ R178, R180, UR39 ;  /* 0x00000027b4b27c20 */ /* 0x000fe20008410000 */
[----:B------:R-:W-:Y:S01]  /*1e8c0*/  FMUL.FTZ R162, R162, UR39 ;  /* 0x00000027a2a27c20 */ /* 0x000fe20008410000 */
[----:B------:R-:W-:Y:S01]  /*1e8d0*/  FMUL.FTZ R163, R163, UR39 ;  /* 0x00000027a3a37c20 */ /* 0x000fe20008410000 */
[----:B------:R-:W-:Y:S01]  /*1e8e0*/  MUFU.TANH R177, R177 ;  /* 0x000000b100b17308 */ /* 0x000fe20000002400 */
[----:B------:R-:W-:-:S05]  /*1e8f0*/  @!P1 VIADD R9, R9, 0x38860 ;  /* 0x0003886009099836 */ /* 0x000fca0000000000 */
[----:B------:R-:W-:Y:S02]  /*1e900*/  @!P1 PRMT R9, RZ, 0x654, R9 ;  /* 0x00000654ff099816 */ /* 0x000fe40000000009 */
[----:B------:R-:W-:Y:S01]  /*1e910*/  MUFU.TANH R178, R178 ;  /* 0x000000b200b27308 */ /* 0x000fe20000002400 */
[----:B------:R-:W-:Y:S01]  /*1e920*/  HGMMA.64x256x16.F32.BF16 R24, R208, gdesc[UR4].tnspB, R24, gsb0 ;  /* 0x43e00004d0187df0 */ /* 0x000fe20008001818 */
[----:B------:R-:W-:Y:S01]  /*1e930*/  R2UR UR6, R4 ;  /* 0x00000000040672ca */ /* 0x000fe200000e0000 */
[----:B------:R-:W-:Y:S01]  /*1e940*/  VIADD R4, R2, 0x100 ;  /* 0x0000010002047836 */ /* 0x000fe20000000000 */
[----:B------:R-:W-:Y:S01]  /*1e950*/  R2UR UR7, R5 ;  /* 0x00000000050772ca */ /* 0x000fe200000e0000 */
[----:B------:R-:W-:-:S03]  /*1e960*/  IMAD.MOV.U32 R5, RZ, RZ, 0x40000040 ;  /* 0x40000040ff057424 */ /* 0x000fc600078e00ff */
        /* <DEDUP_REMOVED lines=21> */
[----:B------:R-:W-:Y:S01]  /*1eac0*/  FMUL.FTZ R5, R191, UR39 ;  /* 0x00000027bf057c20 */ /* 0x000fe20008410000 */
[----:B------:R-:W-:Y:S01]  /*1ead0*/  FMUL.FTZ R191, R160, UR39 ;  /* 0x00000027a0bf7c20 */ /* 0x000fe20008410000 */
[----:B------:R-:W-:-:S04]  /*1eae0*/  IMAD R160, R8, -0x50, RZ ;  /* 0xffffffb008a07824 */ /* 0x000fc800078e02ff */
[----:B------:R-:W-:Y:S01]  /*1eaf0*/  MUFU.TANH R5, R5 ;  /* 0x0000000500057308 */ /* 0x000fe20000002400 */
[----:B------:R-:W-:-:S07]  /*1eb00*/  IADD3 R160, -R233, 0x1, R160 ;  /* 0x00000001e9a07810 */ /* 0x000fce0007ffe1a0 */
[----:B------:R-:W-:Y:S01]  /*1eb10*/  MUFU.TANH R191, R191 ;  /* 0x000000bf00bf7308 */ /* 0x000fe20000002400 */
[----:B------:R-:W-:Y:S02]  /*1eb20*/  WARPGROUP.DEPBAR.LE gsb0, 0x0 ;  /* 0x00008000000079c5 */ /* 0x000fe40000010000 */
[----:B------:R-:W-:-:S07]  /*1eb30*/  WARPGROUP.ARRIVE ;  /* 0x00000000000079c5 */ /* 0x000fce0000000000 */
[----:B------:R-:W-:Y:S01]  /*1eb40*/  HGMMA.64x256x16.F32.BF16 R24, R196, gdesc[UR4].tnspB, R24, gsb0 ;  /* 0x43e00004c4187df0 */ /* 0x000fe20008001818 */
[----:B------:R-:W-:Y:S02]  /*1eb50*/  R2UR UR6, R2 ;  /* 0x00000000020672ca */ /* 0x000fe400000e0000 */
[----:B------:R-:W-:Y:S01]  /*1eb60*/  R2UR UR7, R3 ;  /* 0x00000000030772ca */ /* 0x000fe200000e0000 */
[----:B------:R-:W2:Y:S01]  /*1eb70*/  @P2 LDC R2, c[0x0][0x450] ;  /* 0x00011400ff022b82 */ /* 0x000ea20000000800 */
[----:B------:R-:W-:-:S04]  /*1eb80*/  IMAD.IADD R3, R234, 0x1, R230 ;  /* 0x00000001ea037824 */ /* 0x000fc800078e02e6 */
[----:B-1----:R-:W-:-:S04]  /*1eb90*/  @P2 IMAD.HI.U32 R4, R3, R0, RZ ;  /* 0x0000000003042227 */ /* 0x002fc800078e00ff */
[----:B------:R-:W-:Y:S02]  /*1eba0*/  IMAD.MOV.U32 R0, RZ, RZ, R3 ;  /* 0x000000ffff007224 */ /* 0x000fe400078e0003 */
[----:B------:R-:W-:Y:S01]  /*1ebb0*/  FMUL.FTZ R3, R187, UR39 ;  /* 0x00000027bb037c20 */ /* 0x000fe20008410000 */
[----:B------:R-:W-:Y:S01]  /*1ebc0*/  FMUL.FTZ R187, R189, UR39 ;  /* 0x00000027bdbb7c20 */ /* 0x000fe20008410000 */
[----:B------:R-:W-:-:S04]  /*1ebd0*/  FMUL.FTZ R189, R164, UR39 ;  /* 0x00000027a4bd7c20 */ /* 0x000fc80008410000 */
[----:B------:R-:W-:Y:S01]  /*1ebe0*/  MUFU.TANH R3, R3 ;  /* 0x0000000300037308 */ /* 0x000fe20000002400 */
[----:B--2---:R-:W-:Y:S01]  /*1ebf0*/  @P2 SHF.R.U32.HI R0, RZ, R2, R4 ;  /* 0x00000002ff002219 */ /* 0x004fe20000011604 */
[----:B------:R-:W-:Y:S01]  /*1ec00*/  FMUL.FTZ R2, R186, UR39 ;  /* 0x00000027ba027c20 */ /* 0x000fe20008410000 */
[----:B------:R-:W-:-:S05]  /*1ec10*/  FMUL.FTZ R186, R188, UR39 ;  /* 0x00000027bcba7c20 */ /* 0x000fca0008410000 */
[----:B------:R-:W-:Y:S01]  /*1ec20*/  MUFU.TANH R187, R187 ;  /* 0x000000bb00bb7308 */ /* 0x000fe20000002400 */
[----:B------:R-:W-:Y:S01]  /*1ec30*/  FMUL.FTZ R4, R190, UR39 ;  /* 0x00000027be047c20 */ /* 0x000fe20008410000 */
[----:B------:R-:W1:Y:S01]  /*1ec40*/  SHFL.IDX PT, R188, R0, RZ, 0x1c1f ;  /* 0x001c1fff00bc7589 */ /* 0x000e6200000e0000 */
[----:B------:R-:W-:Y:S01]  /*1ec50*/  FMUL.FTZ R190, R173, UR39 ;  /* 0x00000027adbe7c20 */ /* 0x000fe20008410000 */
[----:B------:R-:W-:-:S04]  /*1ec60*/  FMUL.FTZ R173, R161, UR39 ;  /* 0x00000027a1ad7c20 */ /* 0x000fc80008410000 */
[----:B------:R-:W2:Y:S08]  /*1ec70*/  MUFU.TANH R186, R186 ;  /* 0x000000ba00ba7308 */ /* 0x000eb00000002400 */
[----:B------:R-:W-:Y:S08]  /*1ec80*/  MUFU.TANH R189, R189 ;  /* 0x000000bd00bd7308 */ /* 0x000ff00000002400 */
[----:B------:R-:W-:Y:S08]  /*1ec90*/  MUFU.TANH R190, R190 ;  /* 0x000000be00be7308 */ /* 0x000ff00000002400 */
[----:B------:R-:W-:Y:S08]  /*1eca0*/  MUFU.TANH R173, R173 ;  /* 0x000000ad00ad7308 */ /* 0x000ff00000002400 */
[----:B------:R-:W-:Y:S08]  /*1ecb0*/  MUFU.TANH R4, R4 ;  /* 0x0000000400047308 */ /* 0x000ff00000002400 */
[----:B------:R-:W-:Y:S01]  /*1ecc0*/  MUFU.TANH R2, R2 ;  /* 0x0000000200027308 */ /* 0x000fe20000002400 */
[----:B------:R-:W-:-:S02]  /*1ecd0*/  WARPGROUP.DEPBAR.LE gsb0, 0x0 ;  /* 0x00008000000079c5 */ /* 0x000fc40000010000 */
[----:B------:R-:W-:-:S06]  /*1ece0*/  WARPGROUP.ARRIVE ;  /* 0x00000000000079c5 */ /* 0x000fcc0000000000 */
[----:B------:R-:W-:Y:S03]  /*1ecf0*/  HGMMA.64x256x16.F32.BF16 R24, R192, gdesc[UR4].tnspB, R24, gsb0 ;  /* 0x43e00004c0187df0 */ /* 0x000fe60008001818 */
[----:B------:R-:W-:Y:S02]  /*1ed00*/  WARPGROUP.DEPBAR.LE gsb0, 0x0 ;  /* 0x00008000000079c5 */ /* 0x000fe40000010000 */
[----:B------:R-:W-:Y:S01]  /*1ed10*/  FMUL.FTZ R192, R185, UR39 ;  /* 0x00000027b9c07c20 */ /* 0x000fe20008410000 */
[----:B------:R-:W-:Y:S01]  /*1ed20*/  IADD3 R185, -R228, R160, R232 ;  /* 0x000000a0e4b97210 */ /* 0x000fe20007ffe1e8 */
[----:B------:R-:W-:Y:S01]  /*1ed30*/  FMUL.FTZ R193, R169, UR39 ;  /* 0x00000027a9c17c20 */ /* 0x000fe20008410000 */
[----:B------:R-:W-:Y:S01]  /*1ed40*/  FMUL.FTZ R194, R168, UR39 ;  /* 0x00000027a8c27c20 */ /* 0x000fe20008410000 */
[----:B------:R-:W-:Y:S01]  /*1ed50*/  FMUL.FTZ R168, R172, UR39 ;  /* 0x00000027aca87c20 */ /* 0x000fe20008410000 */
[----:B------:R-:W-:Y:S01]  /*1ed60*/  FMUL.FTZ R195, R165, UR39 ;  /* 0x00000027a5c37c20 */ /* 0x000fe20008410000 */
[----:B------:R-:W3:Y:S01]  /*1ed70*/  MUFU.TANH R192, R192 ;  /* 0x000000c000c07308 */ /* 0x000ee20000002400 */
[----:B-1----:R-:W-:-:S05]  /*1ed80*/  IMAD.IADD R188, R185, 0x1, R188 ;  /* 0x00000001b9bc7824 */ /* 0x002fca00078e02bc */
[C---:B------:R-:W-:Y:S02]  /*1ed90*/  ISETP.GT.AND P3, PT, R188.reuse, RZ, PT ;  /* 0x000000ffbc00720c */ /* 0x040fe40003f64270 */
[C---:B------:R-:W-:Y:S01]  /*1eda0*/  ISETP.GT.AND P5, PT, R188.reuse, 0x8, PT ;  /* 0x00000008bc00780c */ /* 0x040fe20003fa4270 */
[----:B------:R-:W1:Y:S01]  /*1edb0*/  MUFU.TANH R194, R194 ;  /* 0x000000c200c27308 */ /* 0x000e620000002400 */
[----:B------:R-:W-:Y:S02]  /*1edc0*/  ISETP.GT.AND P4, PT, R188, 0x1, PT ;  /* 0x00000001bc00780c */ /* 0x000fe40003f84270 */
[----:B0-----:R-:W-:Y:S02]  /*1edd0*/  FSEL R182, R15, -INF , P3 ;  /* 0xff8000000fb67808 */ /* 0x001fe40001800000 */
[----:B--2---:R-:W-:Y:S02]  /*1ede0*/  FSEL R181, R186, -INF , P5 ;  /* 0xff800000bab57808 */ /* 0x004fe40002800000 */
[----:B------:R-:W-:Y:S01]  /*1edf0*/  ISETP.GT.AND P6, PT, R188, 0x9, PT ;  /* 0x00000009bc00780c */ /* 0x000fe20003fc4270 */
[----:B------:R0:W-:Y:S01]  /*1ee00*/  MUFU.TANH R186, R183 ;  /* 0x000000b700ba7308 */ /* 0x0001e20000002400 */
[----:B---3--:R-:W-:Y:S01]  /*1ee10*/  FSEL R169, R192, -INF , P4 ;  /* 0xff800000c0a97808 */ /* 0x008fe20002000000 */
[----:B------:R-:W-:Y:S01]  /*1ee20*/  FMUL.FTZ R192, R167, UR39 ;  /* 0x00000027a7c07c20 */ /* 0x000fe20008410000 */
[----:B------:R-:W-:-:S02]  /*1ee30*/  ISETP.GT.AND P3, PT, R188, 0x10, PT ;  /* 0x00000010bc00780c */ /* 0x000fc40003f64270 */
[----:B------:R-:W-:Y:S01]  /*1ee40*/  FSEL R172, R187, -INF , P6 ;  /* 0xff800000bbac7808 */ /* 0x000fe20003000000 */
[----:B------:R-:W-:Y:S01]  /*1ee50*/  FMUL.FTZ R187, R171, UR39 ;  /* 0x00000027abbb7c20 */ /* 0x000fe20008410000 */
[----:B------:R-:W-:Y:S01]  /*1ee60*/  ISETP.GT.AND P4, PT, R188, 0x11, PT ;  /* 0x00000011bc00780c */ /* 0x000fe20003f84270 */
[----:B------:R-:W2:Y:S01]  /*1ee70*/  MUFU.TANH R168, R168 ;  /* 0x000000a800a87308 */ /* 0x000ea20000002400 */
[----:B0-----:R-:W-:Y:S02]  /*1ee80*/  FMNMX.FTZ R183, R182, R7, !PT ;  /* 0x00000007b6b77209 */ /* 0x001fe40007810000 */
[----:B------:R-:W-:Y:S02]  /*1ee90*/  FSEL R180, R176, -INF , P3 ;  /* 0xff800000b0b47808 */ /* 0x000fe40001800000 */
[----:B------:R-:W-:Y:S02]  /*1eea0*/  FMNMX.FTZ R183, R169, R183, !PT ;  /* 0x000000b7a9b77209 */ /* 0x000fe40007810000 */
[----:B------:R-:W-:Y:S01]  /*1eeb0*/  ISETP.GT.AND P5, PT, R188, 0x18, PT ;  /* 0x00000018bc00780c */ /* 0x000fe20003fa4270 */
[----:B------:R-:W0:Y:S01]  /*1eec0*/  MUFU.TANH R193, R193 ;  /* 0x000000c100c17308 */ /* 0x000e220000002400 */
[----:B------:R-:W-:-:S02]  /*1eed0*/  FMNMX.FTZ R183, R181, R183, !PT ;  /* 0x000000b7b5b77209 */ /* 0x000fc40007810000 */
[----:B------:R-:W-:Y:S02]  /*1eee0*/  FSEL R160, R177, -INF , P4 ;  /* 0xff800000b1a07808 */ /* 0x000fe40002000000 */
[----:B------:R-:W-:Y:S02]  /*1eef0*/  FMNMX.FTZ R183, R172, R183, !PT ;  /* 0x000000b7acb77209 */ /* 0x000fe40007810000 */
[----:B------:R-:W-:Y:S01]  /*1ef00*/  ISETP.GT.AND P6, PT, R188, 0x19, PT ;  /* 0x00000019bc00780c */ /* 0x000fe20003fc4270 */
[----:B------:R-:W3:Y:S01]  /*1ef10*/  MUFU.TANH R195, R195 ;  /* 0x000000c300c37308 */ /* 0x000ee20000002400 */
[----:B------:R-:W-:Y:S02]  /*1ef20*/  FMNMX.FTZ R183, R180, R183, !PT ;  /* 0x000000b7b4b77209 */ /* 0x000fe40007810000 */
[----:B------:R-:W-:Y:S02]  /*1ef30*/  FSEL R15, R178, -INF , P5 ;  /* 0xff800000b20f7808 */ /* 0x000fe40002800000 */
[----:B------:R-:W-:-:S02]  /*1ef40*/  FMNMX.FTZ R183, R160, R183, !PT ;  /* 0x000000b7a0b77209 */ /* 0x000fc40007810000 */
[C---:B------:R-:W-:Y:S01]  /*1ef50*/  ISETP.GT.AND P3, PT, R188.reuse, 0x20, PT ;  /* 0x00000020bc00780c */ /* 0x040fe20003f64270 */
[----:B------:R-:W-:Y:S01]  /*1ef60*/  MUFU.TANH R187, R187 ;  /* 0x000000bb00bb7308 */ /* 0x000fe20000002400 */
[----:B------:R-:W-:Y:S02]  /*1ef70*/  FSEL R179, R179, -INF , P6 ;  /* 0xff800000b3b37808 */ /* 0x000fe40003000000 */
[----:B------:R-:W-:Y:S02]  /*1ef80*/  FMNMX.FTZ R183, R15, R183, !PT ;  /* 0x000000b70fb77209 */ /* 0x000fe40007810000 */
[C---:B------:R-:W-:Y:S02]  /*1ef90*/  ISETP.GT.AND P5, PT, R188.reuse, 0x28, PT ;  /* 0x00000028bc00780c */ /* 0x040fe40003fa4270 */
[----:B------:R-:W-:Y:S01]  /*1efa0*/  ISETP.GT.AND P4, PT, R188, 0x21, PT ;  /* 0x00000021bc00780c */ /* 0x000fe20003f84270 */
[----:B------:R-:W-:Y:S01]  /*1efb0*/  MUFU.TANH R192, R192 ;  /* 0x000000c000c07308 */ /* 0x000fe20000002400 */
[----:B-1----:R-:W-:-:S02]  /*1efc0*/  FSEL R178, R194, -INF , P3 ;  /* 0xff800000c2b27808 */ /* 0x002fc40001800000 */
[----:B------:R-:W-:Y:S01]  /*1efd0*/  FMNMX.FTZ R183, R179, R183, !PT ;  /* 0x000000b7b3b77209 */ /* 0x000fe20007810000 */
[----:B------:R-:W1:Y:S01]  /*1efe0*/  SHFL.IDX PT, R194, R0, 0x1, 0x1c1f ;  /* 0x003c1f0000c27f89 */ /* 0x000e6200000e0000 */
[----:B--2---:R-:W-:Y:S02]  /*1eff0*/  FSEL R168, R168, -INF , P5 ;  /* 0xff800000a8a87808 */ /* 0x004fe40002800000 */
[----:B------:R-:W-:Y:S02]  /*1f000*/  ISETP.GT.AND P5, PT, R188, 0x38, PT ;  /* 0x00000038bc00780c */ /* 0x000fe40003fa4270 */
[----:B0-----:R-:W-:Y:S01]  /*1f010*/  FSEL R176, R193, -INF , P4 ;  /* 0xff800000c1b07808 */ /* 0x001fe20002000000 */
[----:B------:R-:W-:Y:S01]  /*1f020*/  FMUL.FTZ R193, R166, UR39 ;  /* 0x00000027a6c17c20 */ /* 0x000fe20008410000 */
[----:B------:R-:W-:Y:S02]  /*1f030*/  FMNMX.FTZ R183, R178, R183, !PT ;  /* 0x000000b7b2b77209 */ /* 0x000fe40007810000 */
[----:B------:R-:W-:Y:S01]  /*1f040*/  FSEL R165, R189, -INF , P5 ;  /* 0xff800000bda57808 */ /* 0x000fe20002800000 */
[----:B------:R-:W-:Y:S01]  /*1f050*/  FMUL.FTZ R189, R170, UR39 ;  /* 0x00000027aabd7c20 */ /* 0x000fe20008410000 */
[----:B------:R-:W-:Y:S01]  /*1f060*/  ISETP.GT.AND P6, PT, R188, 0x29, PT ;  /* 0x00000029bc00780c */ /* 0x000fe20003fc4270 */
[----:B------:R-:W-:Y:S01]  /*1f070*/  FMUL.FTZ R170, R152, UR39 ;  /* 0x0000002798aa7c20 */ /* 0x000fe20008410000 */
[----:B------:R-:W-:Y:S01]  /*1f080*/  FMNMX.FTZ R183, R176, R183, !PT ;  /* 0x000000b7b0b77209 */ /* 0x000fe20007810000 */
[----:B------:R-:W-:Y:S01]  /*1f090*/  FMUL.FTZ R152, R156, UR39 ;  /* 0x000000279c987c20 */ /* 0x000fe20008410000 */
[----:B------:R-:W-:Y:S01]  /*1f0a0*/  ISETP.GT.AND P3, PT, R188, 0x30, PT ;  /* 0x00000030bc00780c */ /* 0x000fe20003f64270 */
[----:B------:R-:W-:Y:S01]  /*1f0b0*/  FMUL.FTZ R156, R157, UR39 ;  /* 0x000000279d9c7c20 */ /* 0x000fe20008410000 */
[----:B------:R-:W-:Y:S01]  /*1f0c0*/  FSEL R177, R190, -INF , P6 ;  /* 0xff800000beb17808 */ /* 0x000fe20003000000 */
[----:B------:R-:W0:Y:S01]  /*1f0d0*/  MUFU.TANH R170, R170 ;  /* 0x000000aa00aa7308 */ /* 0x000e220000002400 */
[----:B------:R-:W-:Y:S01]  /*1f0e0*/  FMNMX.FTZ R183, R168, R183, !PT ;  /* 0x000000b7a8b77209 */ /* 0x000fe20007810000 */
[----:B------:R-:W-:Y:S01]  /*1f0f0*/  FMUL.FTZ R190, R154, UR39 ;  /* 0x000000279abe7c20 */ /* 0x000fe20008410000 */
[----:B------:R-:W-:-:S02]  /*1f100*/  ISETP.GT.AND P4, PT, R188, 0x31, PT ;  /* 0x00000031bc00780c */ /* 0x000fc40003f84270 */
[----:B------:R-:W-:Y:S01]  /*1f110*/  FSEL R161, R191, -INF , P3 ;  /* 0xff800000bfa17808 */ /* 0x000fe20001800000 */
[----:B-1----:R-:W-:Y:S01]  /*1f120*/  IMAD.IADD R194, R185, 0x1, R194 ;  /* 0x00000001b9c27824 */ /* 0x002fe200078e02c2 */
[----:B------:R-:W-:Y:S01]  /*1f130*/  FMNMX.FTZ R183, R177, R183, !PT ;  /* 0x000000b7b1b77209 */ /* 0x000fe20007810000 */
[----:B------:R-:W1:Y:S01]  /*1f140*/  MUFU.TANH R152, R152 ;  /* 0x0000009800987308 */ /* 0x000e620000002400 */
[----:B------:R-:W-:Y:S01]  /*1f150*/  FSEL R164, R173, -INF , P4 ;  /* 0xff800000ada47808 */ /* 0x000fe20002000000 */
[----:B------:R-:W-:Y:S01]  /*1f160*/  FMUL.FTZ R191, R175, UR39 ;  /* 0x00000027afbf7c20 */ /* 0x000fe20008410000 */
[----:B------:R-:W-:Y:S01]  /*1f170*/  FMNMX.FTZ R183, R161, R183, !PT ;  /* 0x000000b7a1b77209 */ /* 0x000fe20007810000 */
[----:B------:R-:W-:Y:S01]  /*1f180*/  FMUL.FTZ R185, R155, UR39 ;  /* 0x000000279bb97c20 */ /* 0x000fe20008410000 */
[----:B------:R-:W-:Y:S02]  /*1f190*/  ISETP.GT.AND P6, PT, R188, 0x39, PT ;  /* 0x00000039bc00780c */ /* 0x000fe40003fc4270 */
[----:B------:R-:W-:Y:S01]  /*1f1a0*/  FMNMX.FTZ R171, R164, R183, !PT ;  /* 0x000000b7a4ab7209 */ /* 0x000fe20007810000 */
[----:B------:R-:W2:Y:S01]  /*1f1b0*/  MUFU.TANH R156, R156 ;  /* 0x0000009c009c7308 */ /* 0x000ea20000002400 */
[----:B------:R-:W-:-:S02]  /*1f1c0*/  ISETP.GT.AND P3, PT, R188, 0x40, PT ;  /* 0x00000040bc00780c */ /* 0x000fc40003f64270 */
[----:B---3--:R-:W-:Y:S02]  /*1f1d0*/  FSEL R173, R195, -INF , P6 ;  /* 0xff800000c3ad7808 */ /* 0x008fe40003000000 */
[----:B------:R-:W-:Y:S02]  /*1f1e0*/  FMNMX.FTZ R171, R165, R171, !PT ;  /* 0x000000aba5ab7209 */ /* 0x000fe40007810000 */
[----:B------:R-:W-:Y:S01]  /*1f1f0*/  ISETP.GT.AND P4, PT, R188, 0x41, PT ;  /* 0x00000041bc00780c */ /* 0x000fe20003f84270 */
[----:B------:R-:W-:Y:S01]  /*1f200*/  MUFU.TANH R189, R189 ;  /* 0x000000bd00bd7308 */ /* 0x000fe20000002400 */
[----:B0-----:R-:W-:Y:S02]  /*1f210*/  FSEL R157, R170, -INF , P3 ;  /* 0xff800000aa9d7808 */ /* 0x001fe40001800000 */
[----:B------:R-:W-:Y:S02]  /*1f220*/  FMNMX.FTZ R171, R173, R171, !PT ;  /* 0x000000abadab7209 */ /* 0x000fe40007810000 */
[----:B------:R-:W-:-:S02]  /*1f230*/  ISETP.GT.AND P5, PT, R188, 0x48, PT ;  /* 0x00000048bc00780c */ /* 0x000fc40003fa4270 */
[----:B------:R-:W-:Y:S01]  /*1f240*/  FSEL R153, R153, -INF , P4 ;  /* 0xff80000099997808 */ /* 0x000fe20002000000 */
[----:B------:R-:W-:Y:S01]  /*1f250*/  MUFU.TANH R190, R190 ;  /* 0x000000be00be7308 */ /* 0x000fe20000002400 */
[----:B------:R-:W-:Y:S02]  /*1f260*/  FMNMX.FTZ R171, R157, R171, !PT ;  /* 0x000000ab9dab7209 */ /* 0x000fe40007810000 */
[----:B------:R-:W-:Y:S01]  /*1f270*/  ISETP.GT.AND P6, PT, R188, 0x49, PT ;  /* 0x00000049bc00780c */ /* 0x000fe20003fc4270 */
[----:B------:R-:W-:Y:S01]  /*1f280*/  FMUL.FTZ R188, R174, UR39 ;  /* 0x00000027aebc7c20 */ /* 0x000fe20008410000 */
[----:B-1----:R-:W-:Y:S02]  /*1f290*/  FSEL R152, R152, -INF , P5 ;  /* 0xff80000098987808 */ /* 0x002fe40002800000 */
[----:B------:R-:W-:Y:S01]  /*1f2a0*/  FMNMX.FTZ R171, R153, R171, !PT ;  /* 0x000000ab99ab7209 */ /* 0x000fe20007810000 */
[----:B------:R-:W-:Y:S01]  /*1f2b0*/  MUFU.TANH R191, R191 ;  /* 0x000000bf00bf7308 */ /* 0x000fe20000002400 */
[----:B--2---:R-:W-:-:S02]  /*1f2c0*/  FSEL R156, R156, -INF , P6 ;  /* 0xff8000009c9c7808 */ /* 0x004fc40003000000 */
[----:B------:R-:W-:Y:S02]  /*1f2d0*/  FMNMX.FTZ R171, R152, R171, !PT ;  /* 0x000000ab98ab7209 */ /* 0x000fe40007810000 */
[----:B------:R-:W-:Y:S02]  /*1f2e0*/  ISETP.GT.AND P5, PT, R194, 0x9, PT ;  /* 0x00000009c200780c */ /* 0x000fe40003fa4270 */
[----:B------:R-:W-:Y:S01]  /*1f2f0*/  FMNMX.FTZ R195, R156, R171, !PT ;  /* 0x000000ab9cc37209 */ /* 0x000fe20007810000 */
[----:B------:R-:W0:Y:S01]  /*1f300*/  MUFU.TANH R188, R188 ;  /* 0x000000bc00bc7308 */ /* 0x000e220000002400 */
[----:B------:R-:W-:Y:S02]  /*1f310*/  FSEL R166, R5, -INF , P5 ;  /* 0xff80000005a67808 */ /* 0x000fe40002800000 */
[C---:B------:R-:W-:Y:S01]  /*1f320*/  ISETP.GT.AND P4, PT, R194.reuse, 0x8, PT ;  /* 0x00000008c200780c */ /* 0x040fe20003f84270 */
[----:B------:R-:W1:Y:S01]  /*1f330*/  SHFL.BFLY PT, R0, R195, 0x2, 0x1f ;  /* 0x0c401f00c3007f89 */ /* 0x000e6200000e0000 */
[----:B------:R-:W-:-:S02]  /*1f340*/  ISETP.GT.AND P6, PT, R194, RZ, PT ;  /* 0x000000ffc200720c */ /* 0x000fc40003fc4270 */
[----:B------:R-:W-:Y:S01]  /*1f350*/  FSEL R154, R4, -INF , P4 ;  /* 0xff800000049a7808 */ /* 0x000fe20002000000 */
[----:B------:R-:W-:Y:S01]  /*1f360*/  FMUL.FTZ R4, R158, UR39 ;  /* 0x000000279e047c20 */ /* 0x000fe20008410000 */
[C---:B------:R-:W-:Y:S01]  /*1f370*/  ISETP.GT.AND P4, PT, R194.reuse, 0x18, PT ;  /* 0x00000018c200780c */ /* 0x040fe20003f84270 */
[----:B------:R-:W2:Y:S01]  /*1f380*/  MUFU.TANH R193, R193 ;  /* 0x000000c100c17308 */ /* 0x000ea20000002400 */
[----:B------:R-:W-:Y:S02]  /*1f390*/  ISETP.GT.AND P3, PT, R194, 0x1, PT ;  /* 0x00000001c200780c */ /* 0x000fe40003f64270 */
[----:B------:R-:W-:Y:S02]  /*1f3a0*/  FSEL R2, R2, -INF , P6 ;  /* 0xff80000002027808 */ /* 0x000fe40003000000 */
[----:B------:R-:W-:Y:S02]  /*1f3b0*/  ISETP.GT.AND P6, PT, R194, 0x10, PT ;  /* 0x00000010c200780c */ /* 0x000fe40003fc4270 */
[----:B------:R-:W-:Y:S01]  /*1f3c0*/  FSEL R171, R184, -INF , P4 ;  /* 0xff800000b8ab7808 */ /* 0x000fe20002000000 */
[----:B------:R-:W3:Y:S01]  /*1f3d0*/  MUFU.TANH R185, R185 ;  /* 0x000000b900b97308 */ /* 0x000ee20000002400 */
[----:B------:R-:W-:-:S02]  /*1f3e0*/  ISETP.GT.AND P4, PT, R194, 0x28, PT ;  /* 0x00000028c200780c */ /* 0x000fc40003f84270 */
[----:B------:R-:W-:Y:S02]  /*1f3f0*/  FSEL R170, R10, -INF , P6 ;  /* 0xff8000000aaa7808 */ /* 0x000fe40003000000 */
[----:B------:R-:W-:Y:S02]  /*1f400*/  ISETP.GT.AND P6, PT, R194, 0x20, PT ;  /* 0x00000020c200780c */ /* 0x000fe40003fc4270 */
[----:B0-----:R-:W-:Y:S01]  /*1f410*/  FSEL R167, R188, -INF , P4 ;  /* 0xff800000bca77808 */ /* 0x001fe20002000000 */
[----:B------:R-:W0:Y:S01]  /*1f420*/  MUFU.TANH R4, R4 ;  /* 0x0000000400047308 */ /* 0x000e220000002400 */
[----:B------:R-:W-:Y:S02]  /*1f430*/  FMNMX.FTZ R188, R2, R6, !PT ;  /* 0x0000000602bc7209 */ /* 0x000fe40007810000 */
[----:B-1----:R-:W-:Y:S02]  /*1f440*/  FMNMX.FTZ R195, R195, R0, !PT ;  /* 0x00000000c3c37209 */ /* 0x002fe40007810000 */
[----:B------:R-:W-:Y:S01]  /*1f450*/  FSEL R0, R3, -INF , P3 ;  /* 0xff80000003007808 */ /* 0x000fe20001800000 */
[----:B------:R-:W-:Y:S01]  /*1f460*/  IMAD.U32 R3, RZ, RZ, UR43 ;  /* 0x0000002bff037e24 */ /* 0x000fe2000f8e00ff */
[----:B------:R-:W-:Y:S01]  /*1f470*/  ISETP.GT.AND P3, PT, R194, 0x11, PT ;  /* 0x00000011c200780c */ /* 0x000fe20003f64270 */
[----:B------:R-:W1:Y:S01]  /*1f480*/  SHFL.BFLY PT, R5, R195, 0x1, 0x1f ;  /* 0x0c201f00c3057f89 */ /* 0x000e6200000e0000 */
[----:B------:R-:W-:-:S02]  /*1f490*/  FSEL R184, R189, -INF , P6 ;  /* 0xff800000bdb87808 */ /* 0x000fc40003000000 */
[----:B------:R-:W-:Y:S02]  /*1f4a0*/  FSEL R183, R14, -INF , P3 ;  /* 0xff8000000eb77808 */ /* 0x000fe40001800000 */
[C---:B------:R-:W-:Y:S02]  /*1f4b0*/  ISETP.GT.AND P3, PT, R194.reuse, 0x21, PT ;  /* 0x00000021c200780c */ /* 0x040fe40003f64270 */
[----:B------:R-:W-:Y:S02]  /*1f4c0*/  ISETP.GT.AND P6, PT, R194, 0x30, PT ;  /* 0x00000030c200780c */ /* 0x000fe40003fc4270 */
[----:B------:R-:W-:Y:S02]  /*1f4d0*/  FMNMX.FTZ R188, R0, R188, !PT ;  /* 0x000000bc00bc7209 */ /* 0x000fe40007810000 */
[----:B------:R-:W-:Y:S01]  /*1f4e0*/  FSEL R174, R187, -INF , P3 ;  /* 0xff800000bbae7808 */ /* 0x000fe20001800000 */
[----:B------:R-:W-:Y:S01]  /*1f4f0*/  FMUL.FTZ R187, R159, UR39 ;  /* 0x000000279fbb7c20 */ /* 0x000fe20008410000 */
[----:B------:R-:W-:-:S02]  /*1f500*/  ISETP.GT.AND P5, PT, R194, 0x19, PT ;  /* 0x00000019c200780c */ /* 0x000fc40003fa4270 */
[----:B------:R-:W-:Y:S02]  /*1f510*/  FSEL R10, R162, -INF , P6 ;  /* 0xff800000a20a7808 */ /* 0x000fe40003000000 */
[----:B------:R-:W-:Y:S01]  /*1f520*/  FMNMX.FTZ R159, R154, R188, !PT ;  /* 0x000000bc9a9f7209 */ /* 0x000fe20007810000 */
[----:B------:R-:W4:Y:S01]  /*1f530*/  MUFU.TANH R187, R187 ;  /* 0x000000bb00bb7308 */ /* 0x000f220000002400 */
[----:B------:R-:W-:Y:S02]  /*1f540*/  ISETP.GT.AND P6, PT, R194, 0x40, PT ;  /* 0x00000040c200780c */ /* 0x000fe40003fc4270 */
[----:B------:R-:W-:Y:S02]  /*1f550*/  FSEL R175, R186, -INF , P5 ;  /* 0xff800000baaf7808 */ /* 0x000fe40002800000 */
[----:B------:R-:W-:Y:S02]  /*1f560*/  FMNMX.FTZ R159, R166, R159, !PT ;  /* 0x0000009fa69f7209 */ /* 0x000fe40007810000 */
[----:B-1----:R-:W-:-:S02]  /*1f570*/  FMNMX.FTZ R5, R195, R5, !PT ;  /* 0x00000005c3057209 */ /* 0x002fc40007810000 */
[----:B------:R-:W-:Y:S02]  /*1f580*/  FSEL R158, R190, -INF , P6 ;  /* 0xff800000be9e7808 */ /* 0x000fe40003000000 */
[C---:B------:R-:W-:Y:S01]  /*1f590*/  FSETP.NEU.FTZ.AND P6, PT, R5.reuse, -INF , PT ;  /* 0xff8000000500780b */ /* 0x040fe20003fdd000 */
[----:B------:R-:W-:Y:S01]  /*1f5a0*/  FMUL.FTZ R186, R5, R3 ;  /* 0x0000000305ba7220 */ /* 0x000fe20000410000 */
[----:B------:R-:W-:Y:S02]  /*1f5b0*/  FMNMX.FTZ R159, R170, R159, !PT ;  /* 0x0000009faa9f7209 */ /* 0x000fe40007810000 */
[----:B------:R-:W-:Y:S02]  /*1f5c0*/  ISETP.GT.AND P5, PT, R194, 0x29, PT ;  /* 0x00000029c200780c */ /* 0x000fe40003fa4270 */
[----:B------:R-:W-:Y:S02]  /*1f5d0*/  FSEL R186, R186, RZ, P6 ;  /* 0x000000ffbaba7208 */ /* 0x000fe40003000000 */
[----:B------:R-:W-:-:S02]  /*1f5e0*/  FMNMX.FTZ R159, R183, R159, !PT ;  /* 0x0000009fb79f7209 */ /* 0x000fc40007810000 */
[----:B------:R-:W-:Y:S01]  /*1f5f0*/  FSEL R155, R191, -INF , P5 ;  /* 0xff800000bf9b7808 */ /* 0x000fe20002800000 */
[--C-:B------:R-:W-:Y:S01]  /*1f600*/  FFMA.FTZ R208, R182, R3, -R186.reuse ;  /* 0x00000003b6d07223 */ /* 0x100fe200000108ba */
[----:B------:R-:W-:Y:S01]  /*1f610*/  FMNMX.FTZ R182, R171, R159, !PT ;  /* 0x0000009fabb67209 */ /* 0x000fe20007810000 */
[-CC-:B------:R-:W-:Y:S01]  /*1f620*/  FFMA.FTZ R169, R169, R3.reuse, -R186.reuse ;  /* 0x00000003a9a97223 */ /* 0x180fe200000108ba */
[----:B------:R-:W-:Y:S01]  /*1f630*/  ISETP.GT.AND P3, PT, R194, 0x31, PT ;  /* 0x00000031c200780c */ /* 0x000fe20003f64270 */
[-CC-:B------:R-:W-:Y:S01]  /*1f640*/  FFMA.FTZ R204, R180, R3.reuse, -R186.reuse ;  /* 0x00000003b4cc7223 */ /* 0x180fe200000108ba */
[----:B------:R-:W-:Y:S01]  /*1f650*/  FMNMX.FTZ R182, R175, R182, !PT ;  /* 0x000000b6afb67209 */ /* 0x000fe20007810000 */
[----:B------:R1:W-:Y:S01]  /*1f660*/  MUFU.EX2 R159, R169 ;  /* 0x000000a9009f7308 */ /* 0x0003e20000000800 */
[----:B------:R-:W-:Y:S01]  /*1f670*/  ISETP.GT.AND P4, PT, R194, 0x38, PT ;  /* 0x00000038c200780c */ /* 0x000fe20003f84270 */
[-CC-:B------:R-:W-:Y:S01]  /*1f680*/  FFMA.FTZ R210, R181, R3.reuse, -R186.reuse ;  /* 0x00000003b5d27223 */ /* 0x180fe200000108ba */
[----:B------:R-:W-:Y:S01]  /*1f690*/  FMNMX.FTZ R182, R184, R182, !PT ;  /* 0x000000b6b8b67209 */ /* 0x000fe20007810000 */
[-CC-:B------:R-:W-:Y:S01]  /*1f6a0*/  FFMA.FTZ R200, R178, R3.reuse, -R186.reuse ;  /* 0x00000003b2c87223 */ /* 0x180fe200000108ba */
[----:B------:R-:W-:Y:S01]  /*1f6b0*/  FSEL R163, R163, -INF , P3 ;  /* 0xff800000a3a37808 */ /* 0x000fe20001800000 */
[-CC-:B------:R-:W-:Y:S01]  /*1f6c0*/  FFMA.FTZ R172, R172, R3.reuse, -R186.reuse ;  /* 0x00000003acac7223 */ /* 0x180fe200000108ba */
[----:B------:R-:W-:Y:S01]  /*1f6d0*/  FMNMX.FTZ R182, R174, R182, !PT ;  /* 0x000000b6aeb67209 */ /* 0x000fe20007810000 */
[----:B------:R-:W-:Y:S01]  /*1f6e0*/  MUFU.EX2 R208, R208 ;  /* 0x000000d000d07308 */ /* 0x000fe20000000800 */
[----:B------:R-:W-:Y:S01]  /*1f6f0*/  ISETP.GT.AND P5, PT, R194, 0x39, PT ;  /* 0x00000039c200780c */ /* 0x000fe20003fa4270 */
[-CC-:B------:R-:W-:Y:S01]  /*1f700*/  FFMA.FTZ R198, R165, R3.reuse, -R186.reuse ;  /* 0x00000003a5c67223 */ /* 0x180fe200000108ba */
[----:B------:R-:W-:Y:S01]  /*1f710*/  FMNMX.FTZ R182, R167, R182, !PT ;  /* 0x000000b6a7b67209 */ /* 0x000fe20007810000 */
[-CC-:B------:R-:W-:Y:S01]  /*1f720*/  FFMA.FTZ R160, R160, R3.reuse, -R186.reuse ;  /* 0x00000003a0a07223 */ /* 0x180fe200000108ba */
[----:B--2---:R-:W-:Y:S01]  /*1f730*/  FSEL R162, R193, -INF , P4 ;  /* 0xff800000c1a27808 */ /* 0x004fe20002000000 */
[-CC-:B------:R-:W-:Y:S01]  /*1f740*/  FFMA.FTZ R206, R15, R3.reuse, -R186.reuse ;  /* 0x000000030fce7223 */ /* 0x180fe200000108ba */
[----:B------:R-:W-:Y:S01]  /*1f750*/  FMNMX.FTZ R182, R155, R182, !PT ;  /* 0x000000b69bb67209 */ /* 0x000fe20007810000 */
[----:B------:R-:W-:Y:S01]  /*1f760*/  MUFU.EX2 R210, R210 ;  /* 0x000000d200d27308 */ /* 0x000fe20000000800 */
[----:B------:R-:W-:Y:S01]  /*1f770*/  FSEL R14, R192, -INF , P5 ;  /* 0xff800000c00e7808 */ /* 0x000fe20002800000 */
[-CC-:B------:R-:W-:Y:S01]  /*1f780*/  FFMA.FTZ R192, R157, R3.reuse, -R186.reuse ;  /* 0x000000039dc07223 */ /* 0x180fe200000108ba */
[----:B------:R-:W-:Y:S01]  /*1f790*/  FMNMX.FTZ R182, R10, R182, !PT ;  /* 0x000000b60ab67209 */ /* 0x000fe20007810000 */
[-CC-:B------:R-:W-:Y:S01]  /*1f7a0*/  FFMA.FTZ R15, R179, R3.reuse, -R186.reuse ;  /* 0x00000003b30f7223 */ /* 0x180fe200000108ba */
[----:B------:R-:W-:Y:S01]  /*1f7b0*/  ISETP.GT.AND P3, PT, R194, 0x41, PT ;  /* 0x00000041c200780c */ /* 0x000fe20003f64270 */
[-CC-:B------:R-:W-:Y:S01]  /*1f7c0*/  FFMA.FTZ R202, R168, R3.reuse, -R186.reuse ;  /* 0x00000003a8ca7223 */ /* 0x180fe200000108ba */
[----:B------:R-:W-:Y:S01]  /*1f7d0*/  FMNMX.FTZ R182, R163, R182, !PT ;  /* 0x000000b6a3b67209 */ /* 0x000fe20007810000 */
[----:B------:R-:W-:Y:S01]  /*1f7e0*/  MUFU.EX2 R172, R172 ;  /* 0x000000ac00ac7308 */ /* 0x000fe20000000800 */
[----:B------:R-:W-:Y:S01]  /*1f7f0*/  ISETP.GT.AND P4, PT, R194, 0x48, PT ;  /* 0x00000048c200780c */ /* 0x000fe20003f84270 */
[-CC-:B------:R-:W-:Y:S01]  /*1f800*/  FFMA.FTZ R168, R177, R3.reuse, -R186.reuse ;  /* 0x00000003b1a87223 */ /* 0x180fe200000108ba */
[----:B-1----:R-:W-:Y:S01]  /*1f810*/  FMNMX.FTZ R169, R162, R182, !PT ;  /* 0x000000b6a2a97209 */ /* 0x002fe20007810000 */
[-CC-:B------:R-:W-:Y:S01]  /*1f820*/  FFMA.FTZ R196, R161, R3.reuse, -R186.reuse ;  /* 0x00000003a1c47223 */ /* 0x180fe200000108ba */
[----:B---3--:R-:W-:Y:S01]  /*1f830*/  FSEL R180, R185, -INF , P3 ;  /* 0xff800000b9b47808 */ /* 0x008fe20001800000 */
[--C-:B------:R-:W-:Y:S01]  /*1f840*/  FFMA.FTZ R161, R164, R3, -R186.reuse ;  /* 0x00000003a4a17223 */ /* 0x100fe200000108ba */
[----:B------:R-:W-:Y:S01]  /*1f850*/  FMNMX.FTZ R169, R14, R169, !PT ;  /* 0x000000a90ea97209 */ /* 0x000fe20007810000 */
[----:B------:R-:W-:Y:S01]  /*1f860*/  MUFU.EX2 R204, R204 ;  /* 0x000000cc00cc7308 */ /* 0x000fe20000000800 */
[----:B------:R-:W-:Y:S01]  /*1f870*/  ISETP.GT.AND P5, PT, R194, 0x49, PT ;  /* 0x00000049c200780c */ /* 0x000fe20003fa4270 */
[--C-:B------:R-:W-:Y:S01]  /*1f880*/  FFMA.FTZ R194, R152, R3, -R186.reuse ;  /* 0x0000000398c27223 */ /* 0x100fe200000108ba */
[----:B------:R-:W-:Y:S01]  /*1f890*/  FMNMX.FTZ R169, R158, R169, !PT ;  /* 0x000000a99ea97209 */ /* 0x000fe20007810000 */
[-CC-:B------:R-:W-:Y:S01]  /*1f8a0*/  FFMA.FTZ R152, R156, R3.reuse, -R186.reuse ;  /* 0x000000039c987223 */ /* 0x180fe200000108ba */
[----:B0-----:R-:W-:Y:S01]  /*1f8b0*/  FSEL R181, R4, -INF , P4 ;  /* 0xff80000004b57808 */ /* 0x001fe20002000000 */
[--C-:B------:R-:W-:Y:S01]  /*1f8c0*/  FFMA.FTZ R164, R173, R3, -R186.reuse ;  /* 0x00000003ada47223 */ /* 0x100fe200000108ba */
[----:B------:R-:W-:Y:S01]  /*1f8d0*/  FMNMX.FTZ R169, R180, R169, !PT ;  /* 0x000000a9b4a97209 */ /* 0x000fe20007810000 */
[----:B------:R-:W-:Y:S01]  /*1f8e0*/  MUFU.EX2 R160, R160 ;  /* 0x000000a000a07308 */ /* 0x000fe20000000800 */
[----:B----4-:R-:W-:Y:S01]  /*1f8f0*/  FSEL R182, R187, -INF , P5 ;  /* 0xff800000bbb67808 */ /* 0x010fe20002800000 */
[--C-:B------:R-:W-:Y:S01]  /*1f900*/  FFMA.FTZ R153, R153, R3, -R186.reuse ;  /* 0x0000000399997223 */ /* 0x100fe200000108ba */
[----:B------:R-:W-:Y:S01]  /*1f910*/  FMNMX.FTZ R4, R181, R169, !PT ;  /* 0x000000a9b5047209 */ /* 0x000fe20007810000 */
[----:B------:R-:W-:-:S03]  /*1f920*/  FFMA.FTZ R169, R176, R3, -R186 ;  /* 0x00000003b0a97223 */ /* 0x000fc600000108ba */
        /* <DEDUP_REMOVED lines=9> */
[----:B------:R-:W-:Y:S08]  /*1f9c0*/  MUFU.EX2 R168, R168 ;  /* 0x000000a800a87308 */ /* 0x000ff00000000800 */
[----:B------:R-:W-:Y:S08]  /*1f9d0*/  MUFU.EX2 R196, R196 ;  /* 0x000000c400c47308 */ /* 0x000ff00000000800 */
[----:B------:R-:W-:Y:S01]  /*1f9e0*/  MUFU.EX2 R161, R161 ;  /* 0x000000a100a17308 */ /* 0x000fe20000000800 */
[----:B0-----:R-:W-:-:S04]  /*1f9f0*/  FMNMX.FTZ R4, R4, R176, !PT ;  /* 0x000000b004047209 */ /* 0x001fc80007810000 */
[C---:B------:R-:W-:Y:S01]  /*1fa00*/  FSETP.NEU.FTZ.AND P3, PT, R4.reuse, -INF , PT ;  /* 0xff8000000400780b */ /* 0x040fe20003f7d000 */
[----:B------:R-:W-:Y:S02]  /*1fa10*/  FMUL.FTZ R157, R4, R3 ;  /* 0x00000003049d7220 */ /* 0x000fe40000410000 */
[----:B------:R-:W-:Y:S03]  /*1fa20*/  MUFU.EX2 R198, R198 ;  /* 0x000000c600c67308 */ /* 0x000fe60000000800 */
[----:B------:R-:W-:-:S05]  /*1fa30*/  FSEL R157, R157, RZ, P3 ;  /* 0x000000ff9d9d7208 */ /* 0x000fca0001800000 */
[-CC-:B------:R-:W-:Y:S01]  /*1fa40*/  FFMA.FTZ R156, R0, R3.reuse, -R157.reuse ;  /* 0x00000003009c7223 */ /* 0x180fe2000001089d */
[----:B------:R-:W-:Y:S02]  /*1fa50*/  @!P1 VIADD R0, R11, 0x38840 ;  /* 0x000388400b009836 */ /* 0x000fe40000000000 */
[-CC-:B------:R-:W-:Y:S01]  /*1fa60*/  FFMA.FTZ R209, R2, R3.reuse, -R157.reuse ;  /* 0x0000000302d17223 */ /* 0x180fe2000001089d */
[----:B------:R-:W-:Y:S01]  /*1fa70*/  FSEL R2, R4, RZ, P3 ;  /* 0x000000ff04027208 */ /* 0x000fe20001800000 */
[-CC-:B------:R-:W-:Y:S01]  /*1fa80*/  FFMA.FTZ R211, R154, R3.reuse, -R157.reuse ;  /* 0x000000039ad37223 */ /* 0x180fe2000001089d */
[-CC-:B------:R-:W-:Y:S01]  /*1fa90*/  FFMA.FTZ R165, R166, R3.reuse, -R157.reuse ;  /* 0x00000003a6a57223 */ /* 0x180fe2000001089d */
[----:B------:R-:W-:Y:S01]  /*1faa0*/  @!P1 PRMT R0, RZ, 0x654, R0 ;  /* 0x00000654ff009816 */ /* 0x000fe20000000000 */
[----:B------:R-:W-:Y:S01]  /*1fab0*/  MUFU.EX2 R156, R156 ;  /* 0x0000009c009c7308 */ /* 0x000fe20000000800 */
[----:B------:R-:W-:Y:S01]  /*1fac0*/  FADD.FTZ R2, -R2, R6 ;  /* 0x0000000602027221 */ /* 0x000fe20000010100 */
[-CC-:B------:R-:W-:Y:S01]  /*1fad0*/  FFMA.FTZ R205, R170, R3.reuse, -R157.reuse ;  /* 0x00000003aacd7223 */ /* 0x180fe2000001089d */
[----:B------:R0:W-:Y:S01]  /*1fae0*/  @!P1 SYNCS.ARRIVE.TRANS64.RED.A1T0 RZ, [R0+URZ], RZ ;  /* 0x000000ff00ff99a7 */ /* 0x0001e2000810043f */
[-CC-:B------:R-:W-:Y:S01]  /*1faf0*/  FFMA.FTZ R154, R183, R3.reuse, -R157.reuse ;  /* 0x00000003b79a7223 */ /* 0x180fe2000001089d */
[-C--:B------:R-:W-:Y:S01]  /*1fb00*/  FMUL.FTZ R2, R2, R3.reuse ;  /* 0x0000000302027220 */ /* 0x080fe20000410000 */
[-CC-:B------:R-:W-:Y:S01]  /*1fb10*/  FFMA.FTZ R207, R171, R3.reuse, -R157.reuse ;  /* 0x00000003abcf7223 */ /* 0x180fe2000001089d */
[-CC-:B------:R-:W-:Y:S01]  /*1fb20*/  FFMA.FTZ R175, R175, R3.reuse, -R157.reuse ;  /* 0x00000003afaf7223 */ /* 0x180fe2000001089d */
[----:B------:R-:W-:Y:S01]  /*1fb30*/  MUFU.EX2 R209, R209 ;  /* 0x000000d100d17308 */ /* 0x000fe20000000800 */
[-CC-:B------:R-:W-:Y:S01]  /*1fb40*/  FFMA.FTZ R201, R184, R3.reuse, -R157.reuse ;  /* 0x00000003b8c97223 */ /* 0x180fe2000001089d */
[-CC-:B------:R-:W-:Y:S01]  /*1fb50*/  FFMA.FTZ R197, R10, R3.reuse, -R157.reuse ;  /* 0x000000030ac57223 */ /* 0x180fe2000001089d */
[----:B0-----:R-:W-:Y:S01]  /*1fb60*/  FSEL R0, R5, RZ, P6 ;  /* 0x000000ff05007208 */ /* 0x001fe20003000000 */
[-CC-:B------:R-:W-:Y:S01]  /*1fb70*/  FFMA.FTZ R10, R14, R3.reuse, -R157.reuse ;  /* 0x000000030e0a7223 */ /* 0x180fe2000001089d */
[-CC-:B------:R-:W-:Y:S01]  /*1fb80*/  FFMA.FTZ R174, R174, R3.reuse, -R157.reuse ;  /* 0x00000003aeae7223 */ /* 0x180fe2000001089d */
[-CC-:B------:R-:W-:Y:S01]  /*1fb90*/  FFMA.FTZ R203, R167, R3.reuse, -R157.reuse ;  /* 0x00000003a7cb7223 */ /* 0x180fe2000001089d */
[-C--:B------:R-:W-:Y:S01]  /*1fba0*/  FFMA.FTZ R6, R155, R3.reuse, -R157 ;  /* 0x000000039b067223 */ /* 0x080fe2000001089d */
[----:B------:R-:W-:Y:S01]  /*1fbb0*/  FADD.FTZ R0, -R0, R7 ;  /* 0x0000000700007221 */ /* 0x000fe20000010100 */
[----:B------:R-:W0:Y:S01]  /*1fbc0*/  MUFU.EX2 R2, R2 ;  /* 0x0000000200027308 */ /* 0x000e220000000800 */
[----:B------:R1:W-:Y:S01]  /*1fbd0*/  @!P1 SYNCS.ARRIVE.TRANS64.RED.A1T0 RZ, [R9+URZ], RZ ;  /* 0x000000ff09ff99a7 */ /* 0x0003e2000810043f */
[-CC-:B------:R-:W-:Y:S01]  /*1fbe0*/  FFMA.FTZ R199, R162, R3.reuse, -R157.reuse ;  /* 0x00000003a2c77223 */ /* 0x180fe2000001089d */
[-C--:B------:R-:W-:Y:S01]  /*1fbf0*/  FMUL.FTZ R0, R0, R3.reuse ;  /* 0x0000000300007220 */ /* 0x080fe20000410000 */
[-CC-:B------:R-:W-:Y:S01]  /*1fc00*/  FFMA.FTZ R158, R158, R3.reuse, -R157.reuse ;  /* 0x000000039e9e7223 */ /* 0x180fe2000001089d */
[-CC-:B------:R-:W-:Y:S01]  /*1fc10*/  FFMA.FTZ R180, R180, R3.reuse, -R157.reuse ;  /* 0x00000003b4b47223 */ /* 0x180fe2000001089d */
[--C-:B------:R-:W-:Y:S01]  /*1fc20*/  FFMA.FTZ R181, R181, R3, -R157.reuse ;  /* 0x00000003b5b57223 */ /* 0x100fe2000001089d */
[----:B------:R-:W-:Y:S01]  /*1fc30*/  ISETP.GT.AND P3, PT, R8, R21, PT ;  /* 0x000000150800720c */ /* 0x000fe20003f64270 */
[----:B------:R-:W2:Y:S01]  /*1fc40*/  MUFU.EX2 R211, R211 ;  /* 0x000000d300d37308 */ /* 0x000ea20000000800 */
[-CC-:B-1----:R-:W-:Y:S01]  /*1fc50*/  FFMA.FTZ R9, R163, R3.reuse, -R157.reuse ;  /* 0x00000003a3097223 */ /* 0x182fe2000001089d */
[----:B------:R-:W-:Y:S01]  /*1fc60*/  FFMA.FTZ R157, R182, R3, -R157 ;  /* 0x00000003b69d7223 */ /* 0x000fe2000001089d */
[----:B------:R-:W-:-:S05]  /*1fc70*/  VIADD R8, R8, 0xffffffff ;  /* 0xffffffff08087836 */ /* 0x000fca0000000000 */
[----:B------:R-:W1:Y:S01]  /*1fc80*/  MUFU.EX2 R0, R0 ;  /* 0x0000000000007308 */ /* 0x000e620000000800 */
[----:B0-----:R-:W-:Y:S01]  /*1fc90*/  FFMA.FTZ R12, R2, R12, R209 ;  /* 0x0000000c020c7223 */ /* 0x001fe200000100d1 */
[----:B------:R-:W-:-:S03]  /*1fca0*/  F2FP.BF16.F32.PACK_AB R209, R156, R209 ;  /* 0x000000d19cd1723e */ /* 0x000fc600000010ff */
[----:B------:R-:W-:-:S03]  /*1fcb0*/  FADD.FTZ R12, R156, R12 ;  /* 0x0000000c9c0c7221 */ /* 0x000fc60000010000 */
[----:B------:R-:W0:Y:S01]  /*1fcc0*/  MUFU.EX2 R165, R165 ;  /* 0x000000a500a57308 */ /* 0x000e220000000800 */
[----:B--2---:R-:W-:-:S07]  /*1fcd0*/  FADD.FTZ R12, R211, R12 ;  /* 0x0000000cd30c7221 */ /* 0x004fce0000010000 */
[----:B------:R-:W2:Y:S01]  /*1fce0*/  MUFU.EX2 R205, R205 ;  /* 0x000000cd00cd7308 */ /* 0x000ea20000000800 */
[----:B-1----:R-:W-:Y:S01]  /*1fcf0*/  FFMA.FTZ R13, R0, R13, R208 ;  /* 0x0000000d000d7223 */ /* 0x002fe200000100d0 */
[----:B------:R-:W-:-:S03]  /*1fd00*/  F2FP.BF16.F32.PACK_AB R208, R159, R208 ;  /* 0x000000d09fd0723e */ /* 0x000fc600000010ff */
[----:B------:R-:W-:-:S03]  /*1fd10*/  FADD.FTZ R13, R159, R13 ;  /* 0x0000000d9f0d7221 */ /* 0x000fc60000010000 */
[----:B------:R-:W1:Y:S01]  /*1fd20*/  MUFU.EX2 R154, R154 ;  /* 0x0000009a009a7308 */ /* 0x000e620000000800 */
[----:B------:R-:W-:Y:S01]  /*1fd30*/  FADD.FTZ R13, R210, R13 ;  /* 0x0000000dd20d7221 */ /* 0x000fe20000010000 */
[C---:B0-----:R-:W-:Y:S01]  /*1fd40*/  FADD.FTZ R12, R165.reuse, R12 ;  /* 0x0000000ca50c7221 */ /* 0x041fe20000010000 */
[C---:B------:R-:W-:Y:S02]  /*1fd50*/  F2FP.BF16.F32.PACK_AB R210, R172.reuse, R210 ;  /* 0x000000d2acd2723e */ /* 0x040fe400000010ff */
[----:B------:R-:W-:Y:S01]  /*1fd60*/  FADD.FTZ R13, R172, R13 ;  /* 0x0000000dac0d7221 */ /* 0x000fe20000010000 */
[----:B------:R-:W-:Y:S02]  /*1fd70*/  F2FP.BF16.F32.PACK_AB R211, R165, R211 ;  /* 0x000000d3a5d3723e */ /* 0x000fe400000010ff */
[----:B------:R-:W0:Y:S01]  /*1fd80*/  MUFU.EX2 R207, R207 ;  /* 0x000000cf00cf7308 */ /* 0x000e220000000800 */
[----:B------:R-:W-:Y:S01]  /*1fd90*/  FADD.FTZ R14, R204, R13 ;  /* 0x0000000dcc0e7221 */ /* 0x000fe20000010000 */
[----:B--2---:R-:W-:Y:S01]  /*1fda0*/  FADD.FTZ R13, R205, R12 ;  /* 0x0000000ccd0d7221 */ /* 0x004fe20000010000 */
[----:B------:R-:W-:-:S02]  /*1fdb0*/  F2FP.BF16.F32.PACK_AB R204, R160, R204 ;  /* 0x000000cca0cc723e */ /* 0x000fc400000010ff */
[----:B------:R-:W-:-:S03]  /*1fdc0*/  FADD.FTZ R12, R160, R14 ;  /* 0x0000000ea00c7221 */ /* 0x000fc60000010000 */
[----:B------:R-:W2:Y:S01]  /*1fdd0*/  MUFU.EX2 R11, R175 ;  /* 0x000000af000b7308 */ /* 0x000ea20000000800 */
[----:B-1----:R-:W-:Y:S01]  /*1fde0*/  FADD.FTZ R13, R154, R13 ;  /* 0x0000000d9a0d7221 */ /* 0x002fe20000010000 */
[----:B------:R-:W-:Y:S01]  /*1fdf0*/  FADD.FTZ R12, R206, R12 ;  /* 0x0000000cce0c7221 */ /* 0x000fe20000010000 */
[----:B------:R-:W-:Y:S02]  /*1fe00*/  F2FP.BF16.F32.PACK_AB R205, R154, R205 ;  /* 0x000000cd9acd723e */ /* 0x000fe400000010ff */
[C---:B------:R-:W-:Y:S01]  /*1fe10*/  F2FP.BF16.F32.PACK_AB R206, R15.reuse, R206 ;  /* 0x000000ce0fce723e */ /* 0x040fe200000010ff */
[----:B------:R-:W-:Y:S02]  /*1fe20*/  FADD.FTZ R12, R15, R12 ;  /* 0x0000000c0f0c7221 */ /* 0x000fe40000010000 */
[----:B------:R-:W1:Y:S01]  /*1fe30*/  MUFU.EX2 R201, R201 ;  /* 0x000000c900c97308 */ /* 0x000e620000000800 */
[----:B0-----:R-:W-:Y:S01]  /*1fe40*/  FADD.FTZ R13, R207, R13 ;  /* 0x0000000dcf0d7221 */ /* 0x001fe20000010000 */
[----:B------:R-:W-:Y:S01]  /*1fe50*/  FADD.FTZ R12, R200, R12 ;  /* 0x0000000cc80c7221 */ /* 0x000fe20000010000 */
[----:B------:R-:W-:-:S03]  /*1fe60*/  F2FP.BF16.F32.PACK_AB R200, R169, R200 ;  /* 0x000000c8a9c8723e */ /* 0x000fc600000010ff */
[----:B------:R-:W-:Y:S02]  /*1fe70*/  FADD.FTZ R12, R169, R12 ;  /* 0x0000000ca90c7221 */ /* 0x000fe40000010000 */
[----:B------:R-:W0:Y:S01]  /*1fe80*/  MUFU.EX2 R7, R174 ;  /* 0x000000ae00077308 */ /* 0x000e220000000800 */
[C---:B--2---:R-:W-:Y:S01]  /*1fe90*/  FADD.FTZ R13, R11.reuse, R13 ;  /* 0x0000000d0b0d7221 */ /* 0x044fe20000010000 */
[----:B------:R-:W-:Y:S01]  /*1fea0*/  FADD.FTZ R12, R202, R12 ;  /* 0x0000000cca0c7221 */ /* 0x000fe20000010000 */
[----:B------:R-:W-:Y:S02]  /*1feb0*/  F2FP.BF16.F32.PACK_AB R207, R11, R207 ;  /* 0x000000cf0bcf723e */ /* 0x000fe400000010ff */
[C---:B------:R-:W-:Y:S01]  /*1fec0*/  F2FP.BF16.F32.PACK_AB R202, R168.reuse, R202 ;  /* 0x000000caa8ca723e */ /* 0x040fe200000010ff */
[----:B------:R-:W-:Y:S02]  /*1fed0*/  FADD.FTZ R12, R168, R12 ;  /* 0x0000000ca80c7221 */ /* 0x000fe40000010000 */
[----:B------:R-:W2:Y:S01]  /*1fee0*/  MUFU.EX2 R203, R203 ;  /* 0x000000cb00cb7308 */ /* 0x000ea20000000800 */
[----:B-1----:R-:W-:Y:S01]  /*1fef0*/  FADD.FTZ R13, R201, R13 ;  /* 0x0000000dc90d7221 */ /* 0x002fe20000010000 */
[----:B------:R-:W-:Y:S01]  /*1ff00*/  FADD.FTZ R12, R196, R12 ;  /* 0x0000000cc40c7221 */ /* 0x000fe20000010000 */
[----:B------:R-:W-:-:S03]  /*1ff10*/  F2FP.BF16.F32.PACK_AB R196, R161, R196 ;  /* 0x000000c4a1c4723e */ /* 0x000fc600000010ff */
[----:B------:R-:W-:Y:S02]  /*1ff20*/  FADD.FTZ R12, R161, R12 ;  /* 0x0000000ca10c7221 */ /* 0x000fe40000010000 */
[----:B------:R-:W1:Y:S01]  /*1ff30*/  MUFU.EX2 R6, R6 ;  /* 0x0000000600067308 */ /* 0x000e620000000800 */
[C---:B0-----:R-:W-:Y:S01]  /*1ff40*/  FADD.FTZ R13, R7.reuse, R13 ;  /* 0x0000000d070d7221 */ /* 0x041fe20000010000 */
[----:B------:R-:W-:Y:S01]  /*1ff50*/  FADD.FTZ R12, R198, R12 ;  /* 0x0000000cc60c7221 */ /* 0x000fe20000010000 */
[----:B------:R-:W-:Y:S01]  /*1ff60*/  F2FP.BF16.F32.PACK_AB R201, R7, R201 ;  /* 0x000000c907c9723e */ /* 0x000fe200000010ff */
[----:B------:R-:W-:-:S04]  /*1ff70*/  IMAD.MOV.U32 R7, RZ, RZ, R5 ;  /* 0x000000ffff077224 */ /* 0x000fc800078e0005 */
        /* <DEDUP_REMOVED lines=9> */
[----:B------:R-:W-:Y:S01]  /*20010*/  F2FP.BF16.F32.PACK_AB R197, R9, R197 ;  /* 0x000000c509c5723e */ /* 0x000fe200000010ff */
[----:B------:R-:W-:-:S05]  /*20020*/  IMAD.MOV.U32 R9, RZ, RZ, R218 ;  /* 0x000000ffff097224 */ /* 0x000fca00078e00da */
[----:B------:R-:W2:Y:S01]  /*20030*/  MUFU.EX2 R10, R10 ;  /* 0x0000000a000a7308 */ /* 0x000ea20000000800 */
[----:B-1----:R-:W-:-:S07]  /*20040*/  FADD.FTZ R13, R199, R13 ;  /* 0x0000000dc70d7221 */ /* 0x002fce0000010000 */
[----:B------:R-:W1:Y:S01]  /*20050*/  MUFU.EX2 R192, R192 ;  /* 0x000000c000c07308 */ /* 0x000e620000000800 */
[C---:B0-----:R-:W-:Y:S01]  /*20060*/  FADD.FTZ R12, R164.reuse, R12 ;  /* 0x0000000ca40c7221 */ /* 0x041fe20000010000 */
[----:B------:R-:W-:-:S06]  /*20070*/  F2FP.BF16.F32.PACK_AB R198, R164, R198 ;  /* 0x000000c6a4c6723e */ /* 0x000fcc00000010ff */
[----:B------:R-:W0:Y:S01]  /*20080*/  MUFU.EX2 R158, R158 ;  /* 0x0000009e009e7308 */ /* 0x000e220000000800 */
[C---:B--2---:R-:W-:Y:S01]  /*20090*/  FADD.FTZ R13, R10.reuse, R13 ;  /* 0x0000000d0a0d7221 */ /* 0x044fe20000010000 */
        /* <DEDUP_REMOVED lines=15> */
[----:B--2---:R-:W-:Y:S01]  /*20190*/  FADD.FTZ R6, R181, R13 ;  /* 0x0000000db5067221 */ /* 0x004fe20000010000 */
[C---:B-1----:R-:W-:Y:S01]  /*201a0*/  FADD.FTZ R13, R152.reuse, R12 ;  /* 0x0000000c980d7221 */ /* 0x042fe20000010000 */
[----:B------:R-:W-:Y:S02]  /*201b0*/  F2FP.BF16.F32.PACK_AB R194, R152, R194 ;  /* 0x000000c298c2723e */ /* 0x000fe400000010ff */
[C---:B0-----:R-:W-:Y:S01]  /*201c0*/  FADD.FTZ R12, R157.reuse, R6 ;  /* 0x000000069d0c7221 */ /* 0x041fe20000010000 */
[----:B------:R-:W-:Y:S01]  /*201d0*/  F2FP.BF16.F32.PACK_AB R195, R157, R181 ;  /* 0x000000b59dc3723e */ /* 0x000fe200000010ff */
[----:B------:R-:W-:Y:S01]  /*201e0*/  IMAD.MOV.U32 R6, RZ, RZ, R4 ;  /* 0x000000ffff067224 */ /* 0x000fe200078e0004 */
[----:B------:R-:W-:Y:S06]  /*201f0*/  @P3 BRA `(.L_x_2852) ;  /* 0xffffffac001c3947 */ /* 0x000fec000383ffff */
[----:B------:R-:W-:Y:S05]  /*20200*/  BSYNC B1 ;  /* 0x0000000000017941 */ /* 0x000fea0003800000 */
.L_x_2841:
[----:B------:R-:W-:Y:S05]  /*20210*/  BSYNC B0 ;  /* 0x0000000000007941 */ /* 0x000fea0003800000 */
.L_x_2840:
[----:B------:R-:W-:Y:S01]  /*20220*/  ISETP.GE.AND P2, PT, R8, R231, PT ;  /* 0x000000e70800720c */ /* 0x000fe20003f46270 */
[----:B------:R-:W-:-:S12]  /*20230*/  BSSY B0, `(.L_x_2853) ;  /* 0x00004dd000007945 */ /* 0x000fd80003800000 */
[----:B------:R-:W-:Y:S05]  /*20240*/  @!P2 BRA `(.L_x_2854) ;  /* 0x0000004c006ca947 */ /* 0x000fea0003800000 */
[----:B------:R-:W-:Y:S02]  /*20250*/  IMAD.MOV.U32 R6, RZ, RZ, R4 ;  /* 0x000000ffff067224 */ /* 0x000fe400078e0004 */
[----:B------:R-:W-:Y:S02]  /*20260*/  IMAD.MOV.U32 R7, RZ, RZ, R5 ;  /* 0x000000ffff077224 */ /* 0x000fe400078e0005 */
[----:B------:R-:W-:Y:S02]  /*20270*/  IMAD.MOV.U32 R9, RZ, RZ, R218 ;  /* 0x000000ffff097224 */ /* 0x000fe400078e00da */
[----:B------:R-:W-:-:S07]  /*20280*/  IMAD.MOV.U32 R10, RZ, RZ, R216 ;  /* 0x000000ffff0a7224 */ /* 0x000fce00078e00d8 */
.L_x_2865:
        /* <DEDUP_REMOVED lines=8> */
.L_x_2855:
[----:B------:R-:W-:Y:S01]  /*20310*/  IMAD R4, R216, 0x8, R16 ;  /* 0x00000008d8047824 */ /* 0x000fe200078e0210 */
[----:B------:R-:W-:-:S04]  /*20320*/  SHF.L.U32 R5, R218, 0x1f, RZ ;  /* 0x0000001fda057819 */ /* 0x000fc800000006ff */
[----:B------:R0:W1:Y:S01]  /*20330*/  SYNCS.PHASECHK.TRANS64.TRYWAIT P2, [R4+URZ+0x38830], R5 ;  /* 0x03883005040075a7 */ /* 0x000062000804017f */
[----:B------:R-:W-:Y:S05]  /*20340*/  @!P0 BRA `(.L_x_2856) ;  /* 0x0000000000048947 */ /* 0x000fea0003800000 */
[----:B------:R-:W-:Y:S01]  /*20350*/  BPT.TRAP 0x1 ;  /* 0x000000040000795c */ /* 0x000fe20000300000 */
.L_x_2856:
[----:B------:R-:W-:Y:S01]  /*20360*/  IMAD R3, R216, 0xa00, R20 ;  /* 0x00000a00d8037824 */ /* 0x000fe200078e0214 */
[----:B------:R-:W-:Y:S03]  /*20370*/  BSSY B1, `(.L_x_2857) ;  /* 0x0000006000017945 */ /* 0x000fe60003800000 */
[C---:B------:R-:W-:Y:S02]  /*20380*/  VIADD R21, R3.reuse, 0x80 ;  /* 0x0000008003157836 */ /* 0x040fe40000000000 */
[----:B------:R-:W-:Y:S01]  /*20390*/  VIADD R15, R3, 0x100 ;  /* 0x00000100030f7836 */ /* 0x000fe20000000000 */
[----:B-1----:R-:W-:Y:S06]  /*203a0*/  @P2 BRA `(.L_x_2858) ;  /* 0x0000000000082947 */ /* 0x002fec0003800000 */
[----:B------:R-:W1:Y:S02]  /*203b0*/  SYNCS.PHASECHK.TRANS64.TRYWAIT P2, [R4+URZ+0x38830], R5 ;  /* 0x03883005040075a7 */ /* 0x000e64000804017f */
[----:B-1----:R-:W-:Y:S05]  /*203c0*/  @!P2 BRA `(.L_x_2859) ;  /* 0x000001580090a947 */ /* 0x002fea0003800000 */
.L_x_2858:
[----:B------:R-:W-:Y:S05]  /*203d0*/  BSYNC B1 ;  /* 0x0000000000017941 */ /* 0x000fea0003800000 */
.L_x_2857:
        /* <DEDUP_REMOVED lines=877> */
.L_x_2860:
[----:B------:R-:W-:Y:S01]  /*23ab0*/  SHF.L.U32 R0, R9, 0x1f, RZ ;  /* 0x0000001f09007819 */ /* 0x000fe200000006ff */
[----:B------:R-:W-:-:S04]  /*23ac0*/  IMAD R9, R10, 0x8, R16 ;  /* 0x000000080a097824 */ /* 0x000fc800078e0210 */
[----:B------:R0:W1:Y:S01]  /*23ad0*/  SYNCS.PHASECHK.TRANS64.TRYWAIT P2, [R9+URZ+0x38850], R0 ;  /* 0x03885000090075a7 */ /* 0x000062000804017f */
[----:B------:R-:W-:Y:S05]  /*23ae0*/  @!P0 BRA `(.L_x_2861) ;  /* 0x0000000000048947 */ /* 0x000fea0003800000 */
[----:B------:R-:W-:Y:S01]  /*23af0*/  BPT.TRAP 0x1 ;  /* 0x000000040000795c */ /* 0x000fe20000300000 */
.L_x_2861:
[----:B------:R-:W-:Y:S04]  /*23b00*/  BSSY B1, `(.L_x_2862) ;  /* 0x0000004000017945 */ /* 0x000fe80003800000 */
[----:B-1----:R-:W-:Y:S05]  /*23b10*/  @P2 BRA `(.L_x_2863) ;  /* 0x0000000000082947 */ /* 0x002fea0003800000 */
[----:B------:R-:W1:Y:S02]  /*23b20*/  SYNCS.PHASECHK.TRANS64.TRYWAIT P2, [R9+URZ+0x38850], R0 ;  /* 0x03885000090075a7 */ /* 0x000e64000804017f */
[----:B-1----:R-:W-:Y:S05]  /*23b30*/  @!P2 BRA `(.L_x_2864) ;  /* 0x0000012000c8a947 */ /* 0x002fea0003800000 */
.L_x_2863:
[----:B------:R-:W-:Y:S05]  /*23b40*/  BSYNC B1 ;  /* 0x0000000000017941 */ /* 0x000fea0003800000 */
.L_x_2862:
        /* <DEDUP_REMOVED lines=20> */
[----:B------:R-:W-:Y:S01]  /*23c90*/  FMUL.FTZ R186, R176, UR38 ;  /* 0x00000026b0ba7c20 */ /* 0x000fe20008410000 */
[----:B------:R-:W-:Y:S01]  /*23ca0*/  MUFU.TANH R177, R177 ;  /* 0x000000b100b17308 */ /* 0x000fe20000002400 */
[C---:B------:R-:W-:Y:S01]  /*23cb0*/  VIADD R4, R2.reuse, 0x80 ;  /* 0x0000008002047836 */ /* 0x040fe20000000000 */
[----:B------:R-:W-:Y:S01]  /*23cc0*/  R2UR UR6, R2 ;  /* 0x00000000020672ca */ /* 0x000fe200000e0000 */
        /* <DEDUP_REMOVED lines=10> */
[----:B------:R-:W-:Y:S01]  /*23d70*/  FMUL.FTZ R157, R157, UR38 ;  /* 0x000000269d9d7c20 */ /* 0x000fe20008410000 */
[----:B------:R-:W-:Y:S01]  /*23d80*/  IMAD.MOV.U32 R3, RZ, RZ, 0x40000040 ;  /* 0x40000040ff037424 */ /* 0x000fe200078e00ff */
        /* <DEDUP_REMOVED lines=23> */
[----:B------:R-:W-:Y:S01]  /*23f00*/  @!P1 IMAD R11, R11, 0x8, R16 ;  /* 0x000000080b0b9824 */ /* 0x000fe200078e0210 */
[----:B------:R-:W-:Y:S01]  /*23f10*/  ISETP.GT.AND P2, PT, R8, R231, PT ;  /* 0x000000e70800720c */ /* 0x000fe20003f44270 */
[----:B------:R-:W-:-:S02]  /*23f20*/  @!P1 VIADD R9, R9, 0x38860 ;  /* 0x0003886009099836 */ /* 0x000fc40000000000 */
[----:B------:R-:W-:Y:S02]  /*23f30*/  VIADD R8, R8, 0xffffffff ;  /* 0xffffffff08087836 */ /* 0x000fe40000000000 */
        /* <DEDUP_REMOVED lines=45> */
[----:B------:R-:W-:-:S04]  /*24210*/  FMUL.FTZ R185, R191, UR38 ;  /* 0x00000026bfb97c20 */ /* 0x000fc80008410000 */
[----:B------:R-:W-:Y:S08]  /*24220*/  MUFU.TANH R4, R4 ;  /* 0x0000000400047308 */ /* 0x000ff00000002400 */
[----:B------:R-:W-:Y:S01]  /*24230*/  MUFU.TANH R185, R185 ;  /* 0x000000b900b97308 */ /* 0x000fe20000002400 */
[----:B------:R-:W-:Y:S02]  /*24240*/  WARPGROUP.DEPBAR.LE gsb0, 0x0 ;  /* 0x00008000000079c5 */ /* 0x000fe40000010000 */
[----:B------:R-:W-:-:S09]  /*24250*/  WARPGROUP.ARRIVE ;  /* 0x00000000000079c5 */ /* 0x000fd20000000000 */
[----:B------:R-:W-:Y:S01]  /*24260*/  HGMMA.64x256x16.F32.BF16 R24, R196, gdesc[UR4].tnspB, R24, gsb0 ;  /* 0x43e00004c4187df0 */ /* 0x000fe20008001818 */
[----:B------:R-:W-:Y:S01]  /*24270*/  R2UR UR6, R2 ;  /* 0x00000000020672ca */ /* 0x000fe200000e0000 */
[----:B------:R-:W-:Y:S01]  /*24280*/  FMUL.FTZ R2, R184, UR38 ;  /* 0x00000026b8027c20 */ /* 0x000fe20008410000 */
[----:B------:R-:W-:Y:S01]  /*24290*/  FMUL.FTZ R184, R189, UR38 ;  /* 0x00000026bdb87c20 */ /* 0x000fe20008410000 */
[----:B------:R-:W-:Y:S01]  /*242a0*/  R2UR UR7, R3 ;  /* 0x00000000030772ca */ /* 0x000fe200000e0000 */
[----:B------:R-:W-:-:S03]  /*242b0*/  IMAD.U32 R3, RZ, RZ, UR42 ;  /* 0x0000002aff037e24 */ /* 0x000fc6000f8e00ff */
[----:B------:R-:W0:Y:S08]  /*242c0*/  MUFU.TANH R2, R2 ;  /* 0x0000000200027308 */ /* 0x000e300000002400 */
[----:B------:R-:W1:Y:S01]  /*242d0*/  MUFU.TANH R184, R184 ;  /* 0x000000b800b87308 */ /* 0x000e620000002400 */
[----:B0-----:R-:W-:-:S04]  /*242e0*/  FMNMX.FTZ R0, R2, R7, !PT ;  /* 0x0000000702007209 */ /* 0x001fc80007810000 */
[----:B------:R-:W-:-:S04]  /*242f0*/  FMNMX.FTZ R0, R4, R0, !PT ;  /* 0x0000000004007209 */ /* 0x000fc80007810000 */
[----:B------:R-:W-:-:S04]  /*24300*/  FMNMX.FTZ R0, R21, R0, !PT ;  /* 0x0000000015007209 */ /* 0x000fc80007810000 */
[----:B-1----:R-:W-:-:S04]  /*24310*/  FMNMX.FTZ R0, R184, R0, !PT ;  /* 0x00000000b8007209 */ /* 0x002fc80007810000 */
        /* <DEDUP_REMOVED lines=15> */
[----:B------:R-:W-:-:S05]  /*24410*/  FMNMX.FTZ R5, R157, R0, !PT ;  /* 0x000000009d057209 */ /* 0x000fca0007810000 */
[----:B------:R-:W0:Y:S02]  /*24420*/  SHFL.BFLY PT, R0, R5, 0x2, 0x1f ;  /* 0x0c401f0005007f89 */ /* 0x000e2400000e0000 */
[----:B0-----:R-:W-:-:S05]  /*24430*/  FMNMX.FTZ R5, R5, R0, !PT ;  /* 0x0000000005057209 */ /* 0x001fca0007810000 */
[----:B------:R-:W0:Y:S02]  /*24440*/  SHFL.BFLY PT, R0, R5, 0x1, 0x1f ;  /* 0x0c201f0005007f89 */ /* 0x000e2400000e0000 */
[----:B0-----:R-:W-:Y:S02]  /*24450*/  FMNMX.FTZ R5, R5, R0, !PT ;  /* 0x0000000005057209 */ /* 0x001fe40007810000 */
[----:B------:R-:W-:-:S03]  /*24460*/  FMNMX.FTZ R0, R10, R6, !PT ;  /* 0x000000060a007209 */ /* 0x000fc60007810000 */
[----:B------:R-:W-:Y:S01]  /*24470*/  FADD.FTZ R7, -R5, R7 ;  /* 0x0000000705077221 */ /* 0x000fe20000010100 */
[----:B------:R-:W-:-:S03]  /*24480*/  FMNMX.FTZ R0, R14, R0, !PT ;  /* 0x000000000e007209 */ /* 0x000fc60007810000 */
[----:B------:R-:W-:Y:S01]  /*24490*/  FMUL.FTZ R7, R7, R3 ;  /* 0x0000000307077220 */ /* 0x000fe20000410000 */
[----:B------:R-:W-:-:S04]  /*244a0*/  FMNMX.FTZ R0, R15, R0, !PT ;  /* 0x000000000f007209 */ /* 0x000fc80007810000 */
[----:B------:R-:W-:Y:S02]  /*244b0*/  FMNMX.FTZ R183, R185, R0, !PT ;  /* 0x00000000b9b77209 */ /* 0x000fe40007810000 */
[----:B------:R0:W-:Y:S02]  /*244c0*/  MUFU.EX2 R0, R7 ;  /* 0x0000000700007308 */ /* 0x0001e40000000800 */
[----:B------:R-:W-:-:S04]  /*244d0*/  FMNMX.FTZ R183, R176, R183, !PT ;  /* 0x000000b7b0b77209 */ /* 0x000fc80007810000 */
[----:B------:R-:W-:Y:S01]  /*244e0*/  FMNMX.FTZ R183, R178, R183, !PT ;  /* 0x000000b7b2b77209 */ /* 0x000fe20007810000 */
[----:B0-----:R-:W-:-:S04]  /*244f0*/  FMUL.FTZ R7, R5, R3 ;  /* 0x0000000305077220 */ /* 0x001fc80000410000 */
[--C-:B------:R-:W-:Y:S01]  /*24500*/  FFMA.FTZ R208, R2, R3, -R7.reuse ;  /* 0x0000000302d07223 */ /* 0x100fe20000010807 */
[----:B------:R-:W-:Y:S01]  /*24510*/  FMNMX.FTZ R2, R179, R183, !PT ;  /* 0x000000b7b3027209 */ /* 0x000fe20007810000 */
[-CC-:B------:R-:W-:Y:S01]  /*24520*/  FFMA.FTZ R4, R4, R3.reuse, -R7.reuse ;  /* 0x0000000304047223 */ /* 0x180fe20000010807 */
[-CC-:B------:R-:W-:Y:S01]  /*24530*/  FFMA.FTZ R210, R21, R3.reuse, -R7.reuse ;  /* 0x0000000315d27223 */ /* 0x180fe20000010807 */
[-CC-:B------:R-:W-:Y:S01]  /*24540*/  FFMA.FTZ R200, R168, R3.reuse, -R7.reuse ;  /* 0x00000003a8c87223 */ /* 0x180fe20000010807 */
[----:B------:R-:W-:Y:S01]  /*24550*/  FMNMX.FTZ R2, R156, R2, !PT ;  /* 0x000000029c027209 */ /* 0x000fe20007810000 */
[----:B------:R-:W-:Y:S01]  /*24560*/  MUFU.EX2 R183, R4 ;  /* 0x0000000400b77308 */ /* 0x000fe20000000800 */
[-CC-:B------:R-:W-:Y:S01]  /*24570*/  FFMA.FTZ R21, R177, R3.reuse, -R7.reuse ;  /* 0x00000003b1157223 */ /* 0x180fe20000010807 */
[-CC-:B------:R-:W-:Y:S01]  /*24580*/  FFMA.FTZ R168, R169, R3.reuse, -R7.reuse ;  /* 0x00000003a9a87223 */ /* 0x180fe20000010807 */
[----:B------:R-:W-:Y:S01]  /*24590*/  FMNMX.FTZ R2, R170, R2, !PT ;  /* 0x00000002aa027209 */ /* 0x000fe20007810000 */
[-CC-:B------:R-:W-:Y:S01]  /*245a0*/  FFMA.FTZ R184, R184, R3.reuse, -R7.reuse ;  /* 0x00000003b8b87223 */ /* 0x180fe20000010807 */
[-CC-:B------:R-:W-:Y:S01]  /*245b0*/  FFMA.FTZ R204, R186, R3.reuse, -R7.reuse ;  /* 0x00000003bacc7223 */ /* 0x180fe20000010807 */
[-CC-:B------:R-:W-:Y:S01]  /*245c0*/  FFMA.FTZ R206, R180, R3.reuse, -R7.reuse ;  /* 0x00000003b4ce7223 */ /* 0x180fe20000010807 */
[----:B------:R-:W-:Y:S01]  /*245d0*/  FMNMX.FTZ R2, R171, R2, !PT ;  /* 0x00000002ab027209 */ /* 0x000fe20007810000 */
[-CC-:B------:R-:W-:Y:S01]  /*245e0*/  FFMA.FTZ R177, R181, R3.reuse, -R7.reuse ;  /* 0x00000003b5b17223 */ /* 0x180fe20000010807 */
[-CC-:B------:R-:W-:Y:S01]  /*245f0*/  FFMA.FTZ R202, R172, R3.reuse, -R7.reuse ;  /* 0x00000003acca7223 */ /* 0x180fe20000010807 */
[----:B------:R-:W-:Y:S01]  /*24600*/  FFMA.FTZ R169, R173, R3, -R7 ;  /* 0x00000003ada97223 */ /* 0x000fe20000010807 */
[----:B------:R-:W-:Y:S01]  /*24610*/  FMNMX.FTZ R2, R174, R2, !PT ;  /* 0x00000002ae027209 */ /* 0x000fe20007810000 */
[----:B------:R-:W0:Y:S03]  /*24620*/  MUFU.EX2 R208, R208 ;  /* 0x000000d000d07308 */ /* 0x000e260000000800 */
[----:B------:R-:W-:-:S04]  /*24630*/  FMNMX.FTZ R2, R175, R2, !PT ;  /* 0x00000002af027209 */ /* 0x000fc80007810000 */
[----:B------:R-:W-:Y:S01]  /*24640*/  FMNMX.FTZ R2, R162, R2, !PT ;  /* 0x00000002a2027209 */ /* 0x000fe20007810000 */
[----:B------:R-:W-:Y:S03]  /*24650*/  MUFU.EX2 R210, R210 ;  /* 0x000000d200d27308 */ /* 0x000fe60000000800 */
[----:B------:R-:W-:-:S04]  /*24660*/  FMNMX.FTZ R2, R163, R2, !PT ;  /* 0x00000002a3027209 */ /* 0x000fc80007810000 */
[----:B------:R-:W-:Y:S01]  /*24670*/  FMNMX.FTZ R2, R166, R2, !PT ;  /* 0x00000002a6027209 */ /* 0x000fe20007810000 */
[----:B------:R-:W-:Y:S01]  /*24680*/  MUFU.EX2 R184, R184 ;  /* 0x000000b800b87308 */ /* 0x000fe20000000800 */
[----:B0-----:R-:W-:Y:S01]  /*24690*/  FFMA.FTZ R13, R0, R13, R208 ;  /* 0x0000000d000d7223 */ /* 0x001fe200000100d0 */
        /* <DEDUP_REMOVED lines=13> */
[----:B------:R-:W-:-:S02]  /*24770*/  WARPGROUP.DEPBAR.LE gsb0, 0x0 ;  /* 0x00008000000079c5 */ /* 0x000fc40000010000 */
[----:B------:R-:W-:Y:S01]  /*24780*/  WARPGROUP.ARRIVE ;  /* 0x00000000000079c5 */ /* 0x000fe20000000000 */
[----:B0-----:R-:W-:Y:S01]  /*24790*/  FMNMX.FTZ R2, R2, R4, !PT ;  /* 0x0000000402027209 */ /* 0x001fe20007810000 */
[-CC-:B------:R-:W-:Y:S01]  /*247a0*/  FFMA.FTZ R196, R160, R3.reuse, -R7.reuse ;  /* 0x00000003a0c47223 */ /* 0x180fe20000010807 */
[-CC-:B------:R-:W-:Y:S01]  /*247b0*/  FFMA.FTZ R160, R161, R3.reuse, -R7.reuse ;  /* 0x00000003a1a07223 */ /* 0x180fe20000010807 */
[-CC-:B------:R-:W-:Y:S01]  /*247c0*/  FFMA.FTZ R198, R164, R3.reuse, -R7.reuse ;  /* 0x00000003a4c67223 */ /* 0x180fe20000010807 */
[----:B------:R-:W-:Y:S01]  /*247d0*/  FFMA.FTZ R161, R165, R3, -R7 ;  /* 0x00000003a5a17223 */ /* 0x000fe20000010807 */
[----:B------:R-:W-:Y:S01]  /*247e0*/  HGMMA.64x256x16.F32.BF16 R24, R192, gdesc[UR4].tnspB, R24, gsb0 ;  /* 0x43e00004c0187df0 */ /* 0x000fe20008001818 */
[----:B------:R-:W0:Y:S01]  /*247f0*/  SHFL.BFLY PT, R4, R2, 0x1, 0x1f ;  /* 0x0c201f0002047f89 */ /* 0x000e2200000e0000 */
[----:B------:R-:W-:Y:S08]  /*24800*/  MUFU.EX2 R168, R168 ;  /* 0x000000a800a87308 */ /* 0x000ff00000000800 */
[----:B------:R-:W-:Y:S08]  /*24810*/  MUFU.EX2 R202, R202 ;  /* 0x000000ca00ca7308 */ /* 0x000ff00000000800 */
[----:B------:R-:W-:Y:S01]  /*24820*/  MUFU.EX2 R169, R169 ;  /* 0x000000a900a97308 */ /* 0x000fe20000000800 */
[----:B0-----:R-:W-:-:S07]  /*24830*/  FMNMX.FTZ R4, R2, R4, !PT ;  /* 0x0000000402047209 */ /* 0x001fce0007810000 */
[----:B------:R-:W-:Y:S01]  /*24840*/  MUFU.EX2 R196, R196 ;  /* 0x000000c400c47308 */ /* 0x000fe20000000800 */
[----:B------:R-:W-:-:S04]  /*24850*/  FADD.FTZ R2, -R4, R6 ;  /* 0x0000000604027221 */ /* 0x000fc80000010100 */
[----:B------:R-:W-:-:S03]  /*24860*/  FMUL.FTZ R2, R2, R3 ;  /* 0x0000000302027220 */ /* 0x000fc60000410000 */
        /* <DEDUP_REMOVED lines=8> */
[-CC-:B------:R-:W-:Y:S01]  /*248f0*/  FFMA.FTZ R152, R182, R3.reuse, -R7.reuse ;  /* 0x00000003b6987223 */ /* 0x180fe20000010807 */
[-C--:B------:R-:W-:Y:S01]  /*24900*/  FFMA.FTZ R7, R157, R3.reuse, -R7 ;  /* 0x000000039d077223 */ /* 0x080fe20000010807 */
[-CC-:B------:R-:W-:Y:S01]  /*24910*/  FFMA.FTZ R209, R10, R3.reuse, -R153.reuse ;  /* 0x000000030ad17223 */ /* 0x180fe20000010899 */
[-CC-:B------:R-:W-:Y:S01]  /*24920*/  FFMA.FTZ R211, R15, R3.reuse, -R153.reuse ;  /* 0x000000030fd37223 */ /* 0x180fe20000010899 */
[-CC-:B------:R-:W-:Y:S01]  /*24930*/  FFMA.FTZ R205, R176, R3.reuse, -R153.reuse ;  /* 0x00000003b0cd7223 */ /* 0x180fe20000010899 */
[----:B------:R0:W-:Y:S01]  /*24940*/  MUFU.EX2 R6, R7 ;  /* 0x0000000700067308 */ /* 0x0001e20000000800 */
[-CC-:B------:R-:W-:Y:S01]  /*24950*/  FFMA.FTZ R10, R178, R3.reuse, -R153.reuse ;  /* 0x00000003b20a7223 */ /* 0x180fe20000010899 */
[-CC-:B------:R-:W-:Y:S01]  /*24960*/  FFMA.FTZ R207, R179, R3.reuse, -R153.reuse ;  /* 0x00000003b3cf7223 */ /* 0x180fe20000010899 */
[----:B------:R-:W-:Y:S01]  /*24970*/  FFMA.FTZ R156, R156, R3, -R153 ;  /* 0x000000039c9c7223 */ /* 0x000fe20000010899 */
[----:B------:R-:W-:-:S02]  /*24980*/  @!P1 VIADD R15, R11, 0x38840 ;  /* 0x000388400b0f9836 */ /* 0x000fc40000000000 */
[-CC-:B------:R-:W-:Y:S01]  /*24990*/  FFMA.FTZ R201, R170, R3.reuse, -R153.reuse ;  /* 0x00000003aac97223 */ /* 0x180fe20000010899 */
[-CC-:B------:R-:W-:Y:S01]  /*249a0*/  FFMA.FTZ R171, R171, R3.reuse, -R153.reuse ;  /* 0x00000003abab7223 */ /* 0x180fe20000010899 */
[-CC-:B------:R-:W-:Y:S01]  /*249b0*/  FFMA.FTZ R203, R174, R3.reuse, -R153.reuse ;  /* 0x00000003aecb7223 */ /* 0x180fe20000010899 */
[----:B------:R-:W1:Y:S01]  /*249c0*/  MUFU.EX2 R209, R209 ;  /* 0x000000d100d17308 */ /* 0x000e620000000800 */
[-CC-:B0-----:R-:W-:Y:S01]  /*249d0*/  FFMA.FTZ R7, R14, R3.reuse, -R153.reuse ;  /* 0x000000030e077223 */ /* 0x181fe20000010899 */
[-C--:B------:R-:W-:Y:S01]  /*249e0*/  FFMA.FTZ R14, R185, R3.reuse, -R153 ;  /* 0x00000003b90e7223 */ /* 0x080fe20000010899 */
[----:B------:R-:W-:Y:S01]  /*249f0*/  @!P1 PRMT R15, RZ, 0x654, R15 ;  /* 0x00000654ff0f9816 */ /* 0x000fe2000000000f */
[-CC-:B------:R-:W-:Y:S01]  /*24a00*/  FFMA.FTZ R197, R162, R3.reuse, -R153.reuse ;  /* 0x00000003a2c57223 */ /* 0x180fe20000010899 */
[-CC-:B------:R-:W-:Y:S01]  /*24a10*/  FFMA.FTZ R163, R163, R3.reuse, -R153.reuse ;  /* 0x00000003a3a37223 */ /* 0x180fe20000010899 */
[-CC-:B------:R-:W-:Y:S01]  /*24a20*/  FFMA.FTZ R199, R166, R3.reuse, -R153.reuse ;  /* 0x00000003a6c77223 */ /* 0x180fe20000010899 */
[----:B------:R0:W-:Y:S01]  /*24a30*/  @!P1 SYNCS.ARRIVE.TRANS64.RED.A1T0 RZ, [R15+URZ], RZ ;  /* 0x000000ff0fff99a7 */ /* 0x0001e2000810043f */
[----:B------:R-:W2:Y:S01]  /*24a40*/  MUFU.EX2 R7, R7 ;  /* 0x0000000700077308 */ /* 0x000ea20000000800 */
[-CC-:B------:R-:W-:Y:S01]  /*24a50*/  FFMA.FTZ R167, R167, R3.reuse, -R153.reuse ;  /* 0x00000003a7a77223 */ /* 0x180fe20000010899 */
[-CC-:B------:R-:W-:Y:S01]  /*24a60*/  FFMA.FTZ R154, R154, R3.reuse, -R153.reuse ;  /* 0x000000039a9a7223 */ /* 0x180fe20000010899 */
[-CC-:B------:R-:W-:Y:S01]  /*24a70*/  FFMA.FTZ R155, R155, R3.reuse, -R153.reuse ;  /* 0x000000039b9b7223 */ /* 0x180fe20000010899 */
[----:B------:R-:W-:Y:S01]  /*24a80*/  FFMA.FTZ R158, R158, R3, -R153 ;  /* 0x000000039e9e7223 */ /* 0x000fe20000010899 */
[----:B0-----:R-:W-:-:S03]  /*24a90*/  @!P1 PRMT R15, RZ, 0x654, R9 ;  /* 0x00000654ff0f9816 */ /* 0x001fc60000000009 */
[----:B------:R-:W0:Y:S01]  /*24aa0*/  MUFU.EX2 R211, R211 ;  /* 0x000000d300d37308 */ /* 0x000e220000000800 */
[----:B-1----:R-:W-:Y:S01]  /*24ab0*/  FFMA.FTZ R12, R2, R12, R209 ;  /* 0x0000000c020c7223 */ /* 0x002fe200000100d1 */
[----:B------:R1:W-:Y:S06]  /*24ac0*/  @!P1 SYNCS.ARRIVE.TRANS64.RED.A1T0 RZ, [R15+URZ], RZ ;  /* 0x000000ff0fff99a7 */ /* 0x0003ec000810043f */
[----:B------:R-:W3:Y:S01]  /*24ad0*/  MUFU.EX2 R14, R14 ;  /* 0x0000000e000e7308 */ /* 0x000ee20000000800 */
[C---:B--2---:R-:W-:Y:S01]  /*24ae0*/  FADD.FTZ R12, R7.reuse, R12 ;  /* 0x0000000c070c7221 */ /* 0x044fe20000010000 */
[----:B------:R-:W-:Y:S01]  /*24af0*/  F2FP.BF16.F32.PACK_AB R209, R7, R209 ;  /* 0x000000d107d1723e */ /* 0x000fe200000010ff */
[-CC-:B-1----:R-:W-:Y:S01]  /*24b00*/  FFMA.FTZ R15, R175, R3.reuse, -R153.reuse ;  /* 0x00000003af0f7223 */ /* 0x182fe20000010899 */
[----:B------:R-:W-:Y:S01]  /*24b10*/  FFMA.FTZ R153, R159, R3, -R153 ;  /* 0x000000039f997223 */ /* 0x000fe20000010899 */
[----:B------:R-:W-:-:S03]  /*24b20*/  IMAD.MOV.U32 R7, RZ, RZ, R5 ;  /* 0x000000ffff077224 */ /* 0x000fc600078e0005 */
[----:B------:R-:W1:Y:S08]  /*24b30*/  MUFU.EX2 R205, R205 ;  /* 0x000000cd00cd7308 */ /* 0x000e700000000800 */
[----:B------:R-:W2:Y:S08]  /*24b40*/  MUFU.EX2 R10, R10 ;  /* 0x0000000a000a7308 */ /* 0x000eb00000000800 */
[----:B------:R4:W-:Y:S08]  /*24b50*/  MUFU.EX2 R11, R156 ;  /* 0x0000009c000b7308 */ /* 0x0009f00000000800 */
[----:B------:R-:W5:Y:S01]  /*24b60*/  MUFU.EX2 R207, R207 ;  /* 0x000000cf00cf7308 */ /* 0x000f620000000800 */
[----:B----4-:R-:W-:Y:S01]  /*24b70*/  FADD.FTZ R156, R210, R13 ;  /* 0x0000000dd29c7221 */ /* 0x010fe20000010000 */
[----:B0-----:R-:W-:Y:S01]  /*24b80*/  FADD.FTZ R13, R211, R12 ;  /* 0x0000000cd30d7221 */ /* 0x001fe20000010000 */
[----:B------:R-:W-:-:S02]  /*24b90*/  F2FP.BF16.F32.PACK_AB R210, R184, R210 ;  /* 0x000000d2b8d2723e */ /* 0x000fc400000010ff */
[----:B------:R-:W-:Y:S01]  /*24ba0*/  FADD.FTZ R156, R184, R156 ;  /* 0x0000009cb89c7221 */ /* 0x000fe20000010000 */
[C---:B---3--:R-:W-:Y:S01]  /*24bb0*/  FADD.FTZ R13, R14.reuse, R13 ;  /* 0x0000000d0e0d7221 */ /* 0x048fe20000010000 */
[----:B------:R-:W-:Y:S01]  /*24bc0*/  F2FP.BF16.F32.PACK_AB R211, R14, R211 ;  /* 0x000000d30ed3723e */ /* 0x000fe200000010ff */
[----:B------:R-:W0:Y:S01]  /*24bd0*/  MUFU.EX2 R201, R201 ;  /* 0x000000c900c97308 */ /* 0x000e220000000800 */
[----:B------:R-:W-:Y:S01]  /*24be0*/  FADD.FTZ R157, R204, R156 ;  /* 0x0000009ccc9d7221 */ /* 0x000fe20000010000 */
[----:B-1----:R-:W-:Y:S01]  /*24bf0*/  FADD.FTZ R156, R205, R13 ;  /* 0x0000000dcd9c7221 */ /* 0x002fe20000010000 */
[C---:B--2---:R-:W-:Y:S02]  /*24c00*/  F2FP.BF16.F32.PACK_AB R205, R10.reuse, R205 ;  /* 0x000000cd0acd723e */ /* 0x044fe400000010ff */
[C---:B------:R-:W-:Y:S01]  /*24c10*/  FADD.FTZ R13, R21.reuse, R157 ;  /* 0x0000009d150d7221 */ /* 0x040fe20000010000 */
[----:B------:R-:W-:Y:S01]  /*24c20*/  FADD.FTZ R156, R10, R156 ;  /* 0x0000009c0a9c7221 */ /* 0x000fe20000010000 */
[----:B------:R-:W-:Y:S01]  /*24c30*/  F2FP.BF16.F32.PACK_AB R204, R21, R204 ;  /* 0x000000cc15cc723e */ /* 0x000fe200000010ff */
[----:B------:R-:W1:Y:S01]  /*24c40*/  MUFU.EX2 R9, R171 ;  /* 0x000000ab00097308 */ /* 0x000e620000000800 */
[----:B------:R-:W-:Y:S01]  /*24c50*/  FADD.FTZ R13, R206, R13 ;  /* 0x0000000dce0d7221 */ /* 0x000fe20000010000 */
[----:B-----5:R-:W-:Y:S01]  /*24c60*/  FADD.FTZ R156, R207, R156 ;  /* 0x0000009ccf9c7221 */ /* 0x020fe20000010000 */
[----:B------:R-:W-:Y:S01]  /*24c70*/  F2FP.BF16.F32.PACK_AB R206, R177, R206 ;  /* 0x000000ceb1ce723e */ /* 0x000fe200000010ff */
[----:B------:R-:W-:-:S02]  /*24c80*/  IMAD.MOV.U32 R10, RZ, RZ, R216 ;  /* 0x000000ffff0a7224 */ /* 0x000fc400078e00d8 */
[----:B------:R-:W-:Y:S01]  /*24c90*/  FADD.FTZ R157, R177, R13 ;  /* 0x0000000db19d7221 */ /* 0x000fe20000010000 */
[C---:B------:R-:W-:Y:S01]  /*24ca0*/  FADD.FTZ R156, R11.reuse, R156 ;  /* 0x0000009c0b9c7221 */ /* 0x040fe20000010000 */
[----:B------:R-:W-:Y:S01]  /*24cb0*/  F2FP.BF16.F32.PACK_AB R207, R11, R207 ;  /* 0x000000cf0bcf723e */ /* 0x000fe200000010ff */
[----:B------:R-:W2:Y:S01]  /*24cc0*/  MUFU.EX2 R203, R203 ;  /* 0x000000cb00cb7308 */ /* 0x000ea20000000800 */
[----:B------:R-:W-:Y:S01]  /*24cd0*/  FADD.FTZ R157, R200, R157 ;  /* 0x0000009dc89d7221 */ /* 0x000fe20000010000 */
[----:B0-----:R-:W-:Y:S01]  /*24ce0*/  FADD.FTZ R156, R201, R156 ;  /* 0x0000009cc99c7221 */ /* 0x001fe20000010000 */
[C---:B------:R-:W-:Y:S02]  /*24cf0*/  F2FP.BF16.F32.PACK_AB R200, R168.reuse, R200 ;  /* 0x000000c8a8c8723e */ /* 0x040fe400000010ff */
[----:B------:R-:W-:-:S03]  /*24d00*/  FADD.FTZ R157, R168, R157 ;  /* 0x0000009da89d7221 */ /* 0x000fc60000010000 */
[----:B------:R-:W0:Y:S01]  /*24d10*/  MUFU.EX2 R15, R15 ;  /* 0x0000000f000f7308 */ /* 0x000e220000000800 */
[C---:B-1----:R-:W-:Y:S01]  /*24d20*/  FADD.FTZ R156, R9.reuse, R156 ;  /* 0x0000009c099c7221 */ /* 0x042fe20000010000 */
[----:B------:R-:W-:Y:S01]  /*24d30*/  FADD.FTZ R157, R202, R157 ;  /* 0x0000009dca9d7221 */ /* 0x000fe20000010000 */
[----:B------:R-:W-:Y:S01]  /*24d40*/  F2FP.BF16.F32.PACK_AB R201, R9, R201 ;  /* 0x000000c909c9723e */ /* 0x000fe200000010ff */
[----:B------:R-:W-:Y:S01]  /*24d50*/  IMAD.MOV.U32 R9, RZ, RZ, R218 ;  /* 0x000000ffff097224 */ /* 0x000fe200078e00da */
        /* <DEDUP_REMOVED lines=34> */
[----:B0-----:R-:W-:Y:S01]  /*24f80*/  FADD.FTZ R157, R194, R157 ;  /* 0x0000009dc29d7221 */ /* 0x001fe20000010000 */
[----:B------:R-:W-:-:S03]  /*24f90*/  F2FP.BF16.F32.PACK_AB R194, R6, R194 ;  /* 0x000000c206c2723e */ /* 0x000fc600000010ff */
[----:B------:R-:W-:Y:S01]  /*24fa0*/  FADD.FTZ R13, R6, R157 ;  /* 0x0000009d060d7221 */ /* 0x000fe20000010000 */
[----:B------:R-:W-:Y:S02]  /*24fb0*/  IMAD.MOV.U32 R6, RZ, RZ, R4 ;  /* 0x000000ffff067224 */ /* 0x000fe400078e0004 */
[----:B-1----:R-:W-:-:S04]  /*24fc0*/  FADD.FTZ R156, R158, R156 ;  /* 0x0000009c9e9c7221 */ /* 0x002fc80000010000 */
[C---:B--2---:R-:W-:Y:S01]  /*24fd0*/  FADD.FTZ R12, R153.reuse, R156 ;  /* 0x0000009c990c7221 */ /* 0x044fe20000010000 */
[----:B------:R-:W-:Y:S01]  /*24fe0*/  F2FP.BF16.F32.PACK_AB R195, R153, R158 ;  /* 0x0000009e99c3723e */ /* 0x000fe200000010ff */
[----:B------:R-:W-:Y:S06]  /*24ff0*/  @P2 BRA `(.L_x_2865) ;  /* 0xffffffb000a42947 */ /* 0x000fec000383ffff */
.L_x_2854:
[----:B------:R-:W-:Y:S05]  /*25000*/  BSYNC B0 ;  /* 0x0000000000007941 */ /* 0x000fea0003800000 */
.L_x_2853:
        /* <DEDUP_REMOVED lines=131> */
.L_x_2866:
[----:B------:R-:W-:Y:S01]  /*25840*/  IMAD R10, R216, 0x8, R16 ;  /* 0x00000008d80a7824 */ /* 0x000fe200078e0210 */
[----:B------:R-:W-:-:S04]  /*25850*/  SHF.L.U32 R0, R218, 0x1f, RZ ;  /* 0x0000001fda007819 */ /* 0x000fc800000006ff */
[----:B------:R0:W1:Y:S01]  /*25860*/  SYNCS.PHASECHK.TRANS64.TRYWAIT P2, [R10+URZ+0x38850], R0 ;  /* 0x038850000a0075a7 */ /* 0x000062000804017f */
[----:B------:R-:W-:Y:S05]  /*25870*/  @!P0 BRA `(.L_x_2867) ;  /* 0x0000000000048947 */ /* 0x000fea0003800000 */
[----:B------:R-:W-:Y:S01]  /*25880*/  BPT.TRAP 0x1 ;  /* 0x000000040000795c */ /* 0x000fe20000300000 */
.L_x_2867:
[----:B------:R-:W-:Y:S04]  /*25890*/  BSSY B0, `(.L_x_2868) ;  /* 0x0000004000007945 */ /* 0x000fe80003800000 */
[----:B-1----:R-:W-:Y:S05]  /*258a0*/  @P2 BRA `(.L_x_2869) ;  /* 0x0000000000082947 */ /* 0x002fea0003800000 */
[----:B------:R-:W1:Y:S02]  /*258b0*/  SYNCS.PHASECHK.TRANS64.TRYWAIT P0, [R10+URZ+0x38850], R0 ;  /* 0x038850000a0075a7 */ /* 0x000e64000800017f */
[----:B-1----:R-:W-:Y:S05]  /*258c0*/  @!P0 BRA `(.L_x_2870) ;  /* 0x0000010400788947 */ /* 0x002fea0003800000 */
.L_x_2869:
[----:B------:R-:W-:Y:S05]  /*258d0*/  BSYNC B0 ;  /* 0x0000000000007941 */ /* 0x000fea0003800000 */
.L_x_2868:
[----:B------:R-:W-:Y:S01]  /*258e0*/  VIADD R16, R16, 0x400 ;  /* 0x0000040010107836 */ /* 0x000fe20000000000 */
[----:B------:R-:W2:Y:S01]  /*258f0*/  LDL.LU R11, [R1+0x74] ;  /* 0x00007400010b7983 */ /* 0x000ea20000300800 */
[----:B------:R-:W-:Y:S01]  /*25900*/  IMAD.MOV.U32 R7, RZ, RZ, 0x40000040 ;  /* 0x40000040ff077424 */ /* 0x000fe200078e00ff */
[----:B------:R-:W-:Y:S01]  /*25910*/  WARPGROUP.ARRIVE ;  /* 0x00000000000079c5 */ /* 0x000fe20000000000 */
[----:B------:R-:W-:Y:S01]  /*25920*/  IMAD.MOV.U32 R9, RZ, RZ, 0x40000040 ;  /* 0x40000040ff097424 */ /* 0x000fe200078e00ff */
[----:B------:R-:W-:Y:S01]  /*25930*/  SHF.R.U32.HI R16, RZ, 0x4, R16 ;  /* 0x00000004ff107819 */ /* 0x000fe20000011610 */
[----:B01----:R-:W0:Y:S01]  /*25940*/  SHFL.BFLY PT, R0, R13, 0x2, 0x1f ;  /* 0x0c401f000d007f89 */ /* 0x003e2200000e0000 */
        /* <DEDUP_REMOVED lines=13> */
[----:B------:R-:W-:Y:S01]  /*25a20*/  SEL R216, R216, RZ, P2 ;  /* 0x000000ffd8d87207 */ /* 0x000fe20001000000 */
[----:B0-----:R-:W-:-:S05]  /*25a30*/  FADD.FTZ R0, R0, R13 ;  /* 0x0000000d00007221 */ /* 0x001fca0000010000 */
[----:B------:R-:W0:Y:S01]  /*25a40*/  SHFL.BFLY PT, R2, R0, 0x1, 0x1f ;  /* 0x0c201f0000027f89 */ /* 0x000e2200000e0000 */
[----:B------:R-:W-:Y:S01]  /*25a50*/  HGMMA.64x256x16.F32.BF16 R24, R208, gdesc[UR4].tnspB, R24, gsb0 ;  /* 0x43e00004d0187df0 */ /* 0x000fe20008001818 */
[----:B------:R-:W-:Y:S01]  /*25a60*/  R2UR UR6, R8 ;  /* 0x00000000080672ca */ /* 0x000fe200000e0000 */
[----:B------:R-:W-:Y:S01]  /*25a70*/  VIADD R8, R6, 0x100 ;  /* 0x0000010006087836 */ /* 0x000fe20000000000 */
[----:B------:R-:W-:Y:S01]  /*25a80*/  R2UR UR7, R9 ;  /* 0x00000000090772ca */ /* 0x000fe200000e0000 */
[----:B------:R-:W-:Y:S02]  /*25a90*/  IMAD.MOV.U32 R9, RZ, RZ, 0x40000040 ;  /* 0x40000040ff097424 */ /* 0x000fe400078e00ff */
[----:B0-----:R-:W-:-:S05]  /*25aa0*/  FADD.FTZ R0, R0, R2 ;  /* 0x0000000200007221 */ /* 0x001fca0000010000 */
[----:B------:R-:W-:-:S13]  /*25ab0*/  FSETP.NE.FTZ.AND P0, PT, R0, RZ, PT ;  /* 0x000000ff0000720b */ /* 0x000fda0003f15000 */
[----:B------:R-:W0:Y:S02]  /*25ac0*/  @P0 MUFU.LG2 R2, R0 ;  /* 0x0000000000020308 */ /* 0x000e240000000c00 */
[----:B0-----:R-:W-:Y:S01]  /*25ad0*/  @P0 FMUL.FTZ R2, R2, 0.69314718246459960938 ;  /* 0x3f31721802020820 */ /* 0x001fe20000410000 */
[----:B--2---:R-:W-:Y:S01]  /*25ae0*/  VIADD R11, R11, 0x1 ;  /* 0x000000010b0b7836 */ /* 0x004fe20000000000 */
[----:B------:R-:W-:Y:S02]  /*25af0*/  WARPGROUP.DEPBAR.LE gsb0, 0x0 ;  /* 0x00008000000079c5 */ /* 0x000fe40000010000 */
[----:B------:R-:W-:Y:S02]  /*25b00*/  WARPGROUP.ARRIVE ;  /* 0x00000000000079c5 */ /* 0x000fe40000000000 */
[----:B------:R-:W-:Y:S04]  /*25b10*/  STL [R1+0x74], R11 ;  /* 0x0000740b01007387 */ /* 0x000fe80000100800 */
[----:B------:R-:W-:Y:S01]  /*25b20*/  HGMMA.64x256x16.F32.BF16 R24, R204, gdesc[UR4].tnspB, R24, gsb0 ;  /* 0x43e00004cc187df0 */ /* 0x000fe20008001818 */
[----:B------:R-:W-:Y:S01]  /*25b30*/  R2UR UR6, R8 ;  /* 0x00000000080672ca */ /* 0x000fe200000e0000 */
[----:B------:R-:W-:Y:S01]  /*25b40*/  VIADD R8, R6, 0x180 ;  /* 0x0000018006087836 */ /* 0x000fe20000000000 */
[----:B------:R-:W-:Y:S01]  /*25b50*/  R2UR UR7, R9 ;  /* 0x00000000090772ca */ /* 0x000fe200000e0000 */
[----:B------:R-:W-:-:S02]  /*25b60*/  IMAD.MOV.U32 R9, RZ, RZ, 0x40000040 ;  /* 0x40000040ff097424 */ /* 0x000fc400078e00ff */
        /* <DEDUP_REMOVED lines=14> */
[----:B0-----:R-:W-:-:S05]  /*25c50*/  FADD.FTZ R6, R6, R12 ;  /* 0x0000000c06067221 */ /* 0x001fca0000010000 */
[----:B------:R-:W0:Y:S02]  /*25c60*/  SHFL.BFLY PT, R7, R6, 0x1, 0x1f ;  /* 0x0c201f0006077f89 */ /* 0x000e2400000e0000 */
[----:B0-----:R-:W-:Y:S01]  /*25c70*/  FADD.FTZ R6, R6, R7 ;  /* 0x0000000706067221 */ /* 0x001fe20000010000 */
[----:B------:R-:W-:-:S04]  /*25c80*/  @P0 FMUL.FTZ R7, R3, 0.69314718246459960938 ;  /* 0x3f31721803070820 */ /* 0x000fc80000410000 */
[----:B------:R-:W-:Y:S01]  /*25c90*/  FSETP.NE.FTZ.AND P3, PT, R6, RZ, PT ;  /* 0x000000ff0600720b */ /* 0x000fe20003f75000 */
[----:B------:R-:W-:Y:S01]  /*25ca0*/  @P0 FFMA.FTZ R154, R7, R5, R2 ;  /* 0x00000005079a0223 */ /* 0x000fe20000010002 */
[----:B------:R-:W-:-:S06]  /*25cb0*/  IMAD.MOV.U32 R2, RZ, RZ, RZ ;  /* 0x000000ffff027224 */ /* 0x000fcc00078e00ff */
[----:B------:R0:W-:Y:S01]  /*25cc0*/  @P0 MUFU.RCP R2, R0 ;  /* 0x0000000000020308 */ /* 0x0001e20000001000 */
[----:B------:R-:W-:-:S07]  /*25cd0*/  PLOP3.LUT P0, PT, PT, PT, PT, 0x8, 0x0 ;  /* 0x000000000000781c */ /* 0x000fce0003f0e170 */
[----:B------:R-:W1:Y:S01]  /*25ce0*/  @P3 MUFU.LG2 R5, R6 ;  /* 0x0000000600053308 */ /* 0x000e620000000c00 */
[----:B0-----:R-:W-:-:S07]  /*25cf0*/  IMAD.MOV.U32 R0, RZ, RZ, RZ ;  /* 0x000000ffff007224 */ /* 0x001fce00078e00ff */
[----:B------:R0:W2:Y:S02]  /*25d00*/  @P3 MUFU.RCP R0, R6 ;  /* 0x0000000600003308 */ /* 0x0000a40000001000 */
[----:B0-----:R-:W-:Y:S01]  /*25d10*/  @P3 FMUL.FTZ R6, R3, 0.69314718246459960938 ;  /* 0x3f31721803063820 */ /* 0x001fe20000410000 */
[----:B------:R-:W-:Y:S01]  /*25d20*/  SEL R3, RZ, 0x1, P2 ;  /* 0x00000001ff037807 */ /* 0x000fe20001000000 */
[----:B-1----:R-:W-:-:S03]  /*25d30*/  @P3 FMUL.FTZ R5, R5, 0.69314718246459960938 ;  /* 0x3f31721805053820 */ /* 0x002fc60000410000 */
[----:B------:R-:W-:Y:S01]  /*25d40*/  LOP3.LUT R218, R218, R3, RZ, 0x3c, !PT ;  /* 0x00000003dada7212 */ /* 0x000fe200078e3cff */
[----:B------:R-:W-:Y:S01]  /*25d50*/  @P3 FFMA.FTZ R153, R6, R4, R5 ;  /* 0x0000000406993223 */ /* 0x000fe20000010005 */
[----:B------:R-:W-:Y:S02]  /*25d60*/  WARPGROUP.DEPBAR.LE gsb0, 0x0 ;  /* 0x00008000000079c5 */ /* 0x000fe40000010000 */
[----:B------:R-:W-:-:S06]  /*25d70*/  WARPGROUP.ARRIVE ;  /* 0x00000000000079c5 */ /* 0x000fcc0000000000 */
[----:B------:R-:W-:Y:S03]  /*25d80*/  HGMMA.64x256x16.F32.BF16 R24, R192, gdesc[UR4].tnspB, R24, gsb0 ;  /* 0x43e00004c0187df0 */ /* 0x000fe60008001818 */
[----:B------:R-:W-:Y:S02]  /*25d90*/  WARPGROUP.DEPBAR.LE gsb0, 0x0 ;  /* 0x00008000000079c5 */ /* 0x000fe40000010000 */
[----:B------:R0:W-:Y:S01]  /*25da0*/  @!P1 SYNCS.ARRIVE.TRANS64.RED.A1T0 RZ, [R10+URZ], RZ ;  /* 0x000000ff0aff99a7 */ /* 0x0001e2000810043f */
        /* <DEDUP_REMOVED lines=127> */
[----:B0-----:R-:W-:-:S07]  /*265a0*/  FMUL.FTZ R151, R151, R0 ;  /* 0x0000000097977220 */ /* 0x001fce0000410000 */
.L_x_2753:
        /* <DEDUP_REMOVED lines=18> */
[----:B------:R-:W4:Y:S01]  /*266d0*/  LDL.LU R155, [R1+0x70] ;  /* 0x00007000019b7983 */ /* 0x000f220000300800 */
[----:B------:R-:W-:-:S02]  /*266e0*/  F2FP.BF16.F32.PACK_AB R14, R37, R36 ;  /* 0x00000024250e723e */ /* 0x000fc400000010ff */
[----:B------:R-:W-:Y:S01]  /*266f0*/  F2FP.BF16.F32.PACK_AB R15, R39, R38 ;  /* 0x00000026270f723e */ /* 0x000fe200000010ff */
[----:B-----5:R-:W4:Y:S01]  /*26700*/  LDL.LU R152, [R1+0x64] ;  /* 0x0000640001987983 */ /* 0x020f220000300800 */
[----:B------:R-:W-:Y:S02]  /*26710*/  MOV R2, R16 ;  /* 0x0000001000027202 */ /* 0x000fe40000000f00 */
[----:B---3--:R-:W-:Y:S01]  /*26720*/  MOV R3, R0 ;  /* 0x0000000000037202 */ /* 0x008fe20000000f00 */
[----:B------:R-:W-:Y:S02]  /*26730*/  BAR.SYNC.DEFER_BLOCKING 0x1, 0x100 ;  /* 0x0044000000007b1d */ /* 0x000fe40000010000 */
[----:B--2---:R-:W-:-:S03]  /*26740*/  IMAD.WIDE R20, R8, 0x2, R2 ;  /* 0x0000000208147825 */ /* 0x004fc600078e0202 */
        /* <DEDUP_REMOVED lines=159> */
[----:B-1----:R-:W-:Y:S01]  /*27140*/  LOP3.LUT R4, R0, 0x380, RZ, 0xc0, !PT ;  /* 0x0000038000047812 */ /* 0x002fe200078ec0ff */
[----:B------:R-:W-:Y:S01]  /*27150*/  IMAD.X R21, RZ, RZ, R21, P0 ;  /* 0x000000ffff157224 */ /* 0x000fe200000e0615 */
[----:B----4-:R-:W-:Y:S02]  /*27160*/  IADD3 R10, P0, R156, UR4, RZ ;  /* 0x000000049c0a7c10 */ /* 0x010fe4000ff1e0ff */
[----:B------:R-:W-:Y:S02]  /*27170*/  SHF.R.U64 R4, R4, 0x3, RZ ;  /* 0x0000000304047819 */ /* 0x000fe400000012ff */
[----:B------:R-:W-:Y:S02]  /*27180*/  IADD3.X R11, R155, UR5, RZ, P0, !PT ;  /* 0x000000059b0b7c10 */ /* 0x000fe400087fe4ff */
[----:B------:R-:W-:Y:S02]  /*27190*/  ISETP.NE.U32.AND P0, PT, RZ, UR6, PT ;  /* 0x00000006ff007c0c */ /* 0x000fe4000bf05070 */
[----:B------:R-:W-:-:S02]  /*271a0*/  LOP3.LUT R20, R4, R0, RZ, 0x3c, !PT ;  /* 0x0000000004147212 */ /* 0x000fc400078e3cff */
[----:B------:R-:W-:Y:S02]  /*271b0*/  ISETP.NE.AND.EX P0, PT, RZ, UR7, PT, P0 ;  /* 0x00000007ff007c0c */ /* 0x000fe4000bf05300 */
[----:B------:R-:W-:Y:S02]  /*271c0*/  MOV R20, R20 ;  /* 0x0000001400147202 */ /* 0x000fe40000000f00 */
[----:B------:R-:W-:Y:S02]  /*271d0*/  F2FP.BF16.F32.PACK_AB R12, R145, R144 ;  /* 0x00000090910c723e */ /* 0x000fe400000010ff */
[----:B------:R-:W-:Y:S02]  /*271e0*/  F2FP.BF16.F32.PACK_AB R13, R147, R146 ;  /* 0x00000092930d723e */ /* 0x000fe400000010ff */
[----:B------:R-:W-:Y:S02]  /*271f0*/  F2FP.BF16.F32.PACK_AB R14, R149, R148 ;  /* 0x00000094950e723e */ /* 0x000fe400000010ff */
[----:B------:R-:W-:-:S05]  /*27200*/  F2FP.BF16.F32.PACK_AB R15, R151, R150 ;  /* 0x00000096970f723e */ /* 0x000fca00000010ff */
[----:B------:R1:W-:Y:S01]  /*27210*/  STSM.16.M88.4 [R20], R12 ;  /* 0x0000000c14007844 */ /* 0x0003e20000000200 */
[----:B------:R-:W-:Y:S01]  /*27220*/  IMAD.MOV.U32 R21, RZ, RZ, 0x9b8 ;  /* 0x000009b8ff157424 */ /* 0x000fe200078e00ff */
[----:B------:R-:W-:Y:S01]  /*27230*/  BAR.SYNC.DEFER_BLOCKING 0x1, 0x100 ;  /* 0x0044000000007b1d */ /* 0x000fe20000010000 */
[----:B-1----:R-:W-:-:S05]  /*27240*/  @P0 IADD3 R12, P2, R156, UR6, RZ ;  /* 0x000000069c0c0c10 */ /* 0x002fca000ff5e0ff */
[----:B------:R-:W-:Y:S01]  /*27250*/  ULDC UR6, c[0x0][0xa88] ;  /* 0x0002a20000067ab9 */ /* 0x000fe20000000800 */
[----:B------:R-:W-:Y:S01]  /*27260*/  @P0 IADD3.X R13, R155, UR7, RZ, P2, !PT ;  /* 0x000000079b0d0c10 */ /* 0x000fe200097fe4ff */
[----:B------:R-:W-:Y:S01]  /*27270*/  IMAD.U32 R0, RZ, RZ, UR6 ;  /* 0x00000006ff007e24 */ /* 0x000fe2000f8e00ff */
[----:B------:R-:W-:Y:S01]  /*27280*/  ISETP.NE.AND P2, PT, R152, RZ, PT ;  /* 0x000000ff9800720c */ /* 0x000fe20003f45270 */
[----:B------:R-:W-:-:S03]  /*27290*/  ULDC UR6, c[0x0][0xad4] ;  /* 0x0002b50000067ab9 */ /* 0x000fc60000000800 */
[----:B------:R-:W-:-:S04]  /*272a0*/  SEL R4, R152, UR6, P2 ;  /* 0x0000000698047c07 */ /* 0x000fc80009000000 */
[----:B------:R-:W-:Y:S01]  /*272b0*/  ISETP.GT.AND P2, PT, R4, 0x1, PT ;  /* 0x000000010400780c */ /* 0x000fe20003f44270 */
[----:B------:R-:W-:Y:S02]  /*272c0*/  ULDC.64 UR8, c[0x0][0x208] ;  /* 0x0000820000087ab9 */ /* 0x000fe40000000a00 */
[----:B------:R1:W5:Y:S01]  /*272d0*/  @P0 LDG.E R0, desc[UR8][R12.64] ;  /* 0x000000080c000981 */ /* 0x000362000c1e1900 */
[----:B------:R-:W-:-:S04]  /*272e0*/  SEL R21, R21, 0x978, P2 ;  /* 0x0000097815157807 */ /* 0x000fc80001000000 */
[----:B------:R2:W3:Y:S08]  /*272f0*/  LDC.64 R14, c[0x0][R21+0x220] ;  /* 0x00008800150e7b82 */ /* 0x0004f00000000a00 */
[----:B-1----:R2:W1:Y:S01]  /*27300*/  LDC.64 R12, c[0x0][R21+0x218] ;  /* 0x00008600150c7b82 */ /* 0x0024620000000a00 */
[----:B------:R-:W-:-:S04]  /*27310*/  ISETP.NE.U32.AND P1, PT, RZ, UR4, PT ;  /* 0x00000004ff007c0c */ /* 0x000fc8000bf25070 */
[----:B------:R-:W-:Y:S01]  /*27320*/  ISETP.NE.AND.EX P1, PT, RZ, UR5, PT, P1 ;  /* 0x00000005ff007c0c */ /* 0x000fe2000bf25310 */
[----:B------:R-:W-:-:S12]  /*27330*/  IMAD.MOV.U32 R9, RZ, RZ, RZ ;  /* 0x000000ffff097224 */ /* 0x000fd800078e00ff */
[----:B------:R2:W5:Y:S01]  /*27340*/  @P1 LDG.E R9, desc[UR8][R10.64] ;  /* 0x000000080a091981 */ /* 0x000562000c1e1900 */
[----:B------:R-:W-:Y:S05]  /*27350*/  @P0 BRA `(.L_x_2873) ;  /* 0x0000000000140947 */ /* 0x000fea0003800000 */
[----:B------:R-:W-:Y:S05]  /*27360*/  @!P1 BRA `(.L_x_2873) ;  /* 0x0000000000109947 */ /* 0x000fea0003800000 */
[----:B------:R-:W-:Y:S02]  /*27370*/  ULDC.64 UR6, c[0x0][0x208] ;  /* 0x0000820000067ab9 */ /* 0x000fe40000000a00 */
[----:B-----5:R-:W4:Y:S04]  /*27380*/  LDG.E R0, desc[UR6][R10.64] ;  /* 0x000000060a007981 */ /* 0x020f28000c1e1900 */
[----:B--2---:R-:W4:Y:S02]  /*27390*/  LDG.E R10, desc[UR6][R10.64+0x4] ;  /* 0x000004060a0a7981 */ /* 0x004f24000c1e1900 */
[----:B----4-:R-:W-:-:S07]  /*273a0*/  IMAD.IADD R0, R10, 0x1, -R0 ;  /* 0x000000010a007824 */ /* 0x010fce00078e0a00 */
.L_x_2873:
[----:B------:R-:W4:Y:S01]  /*273b0*/  LDL.LU R8, [R1+0x68] ;  /* 0x0000680001087983 */ /* 0x000f220000300800 */
[----:B------:R-:W0:Y:S03]  /*273c0*/  LDC R157, c[0x0][0xbe8] ;  /* 0x0002fa00ff9d7b82 */ /* 0x000e260000000800 */
[----:B------:R-:W3:Y:S04]  /*273d0*/  LDL.LU R4, [R1+0x88] ;  /* 0x0000880001047983 */ /* 0x000ee80000300800 */
[----:B------:R-:W3:Y:S01]  /*273e0*/  LDL R158, [R1+0x84] ;  /* 0x00008400019e7983 */ /* 0x000ee20000100800 */
[----:B--2---:R-:W2:Y:S01]  /*273f0*/  LDC.64 R10, c[0x0][R21+0x228] ;  /* 0x00008a00150a7b82 */ /* 0x004ea20000000a00 */
[----:B------:R-:W-:-:S02]  /*27400*/  ISETP.NE.U32.AND P0, PT, RZ, UR4, PT ;  /* 0x00000004ff007c0c */ /* 0x000fc4000bf05070 */
[----:B------:R-:W2:Y:S02]  /*27410*/  LDL R160, [R1+0xb4] ;  /* 0x0000b40001a07983 */ /* 0x000ea40000100800 */
[----:B------:R-:W-:Y:S02]  /*27420*/  ISETP.NE.AND.EX P0, PT, RZ, UR5, PT, P0 ;  /* 0x00000005ff007c0c */ /* 0x000fe4000bf05300 */
[----:B------:R-:W2:Y:S01]  /*27430*/  LDL R159, [R1+0xa0] ;  /* 0x0000a000019f7983 */ /* 0x000ea20000100800 */
[----:B0-----:R-:W-:Y:S01]  /*27440*/  ISETP.NE.AND P1, PT, R157, 0x1, PT ;  /* 0x000000019d00780c */ /* 0x001fe20003f25270 */
[-C--:B-1----:R-:W-:Y:S02]  /*27450*/  IMAD R20, R13, R236.reuse, RZ ;  /* 0x000000ec0d147224 */ /* 0x082fe400078e02ff */
[----:B------:R-:W-:-:S10]  /*27460*/  IMAD.WIDE.U32 R12, R12, R236, RZ ;  /* 0x000000ec0c0c7225 */ /* 0x000fd400078e00ff */
[----:B------:R-:W0:Y:S08]  /*27470*/  @P1 LDC R155, c[0x0][0xbec] ;  /* 0x0002fb00ff9b1b82 */ /* 0x000e300000000800 */
[----:B------:R-:W1:Y:S01]  /*27480*/  @P1 LDC R156, c[0x0][0xbf0] ;  /* 0x0002fc00ff9c1b82 */ /* 0x000e620000000800 */
[----:B------:R-:W-:Y:S02]  /*27490*/  IMAD.IADD R20, R13, 0x1, R20 ;  /* 0x000000010d147824 */ /* 0x000fe400078e0214 */
[----:B-----5:R-:W-:Y:S01]  /*274a0*/  IMAD R0, R0, R157, RZ ;  /* 0x0000009d00007224 */ /* 0x020fe200078e02ff */
[----:B------:R-:W-:Y:S01]  /*274b0*/  ULDC.64 UR6, c[0x0][0x208] ;  /* 0x0000820000067ab9 */ /* 0x000fe20000000a00 */
[----:B----4-:R-:W-:-:S02]  /*274c0*/  SEL R8, R8, RZ, !P0 ;  /* 0x000000ff08087207 */ /* 0x010fc40004000000 */
[----:B---3--:R-:W-:-:S03]  /*274d0*/  SEL R4, R4, RZ, !P0 ;  /* 0x000000ff04047207 */ /* 0x008fc60004000000 */
[----:B------:R-:W-:-:S04]  /*274e0*/  IMAD R15, R15, R8, RZ ;  /* 0x000000080f0f7224 */ /* 0x000fc800078e02ff */
[C---:B------:R-:W-:Y:S02]  /*274f0*/  IMAD R4, R14.reuse, R4, R15 ;  /* 0x000000040e047224 */ /* 0x040fe400078e020f */
[----:B------:R-:W-:-:S04]  /*27500*/  IMAD.WIDE.U32 R14, R14, R8, RZ ;  /* 0x000000080e0e7225 */ /* 0x000fc800078e00ff */
[----:B------:R-:W-:Y:S01]  /*27510*/  IMAD.IADD R15, R15, 0x1, R4 ;  /* 0x000000010f0f7824 */ /* 0x000fe200078e0204 */
[--C-:B------:R-:W-:Y:S02]  /*27520*/  IADD3 R14, P0, P3, R14, R12, R9.reuse ;  /* 0x0000000c0e0e7210 */ /* 0x100fe40007b1e009 */
[----:B------:R-:W-:Y:S02]  /*27530*/  SHF.R.S32.HI R4, RZ, 0x1f, R9 ;  /* 0x0000001fff047819 */ /* 0x000fe40000011409 */
[----:B------:R-:W-:Y:S02]  /*27540*/  SEL R12, R158, RZ, P2 ;  /* 0x000000ff9e0c7207 */ /* 0x000fe40001000000 */
[----:B------:R-:W-:Y:S01]  /*27550*/  IADD3.X R15, R15, R20, R4, P0, P3 ;  /* 0x000000140f0f7210 */ /* 0x000fe200007e6404 */
[----:B------:R-:W-:Y:S02]  /*27560*/  IMAD.IADD R20, R234, 0x1, R230 ;  /* 0x00000001ea147824 */ /* 0x000fe400078e02e6 */
[----:B--2---:R-:W-:-:S02]  /*27570*/  IMAD R152, R11, R12, RZ ;  /* 0x0000000c0b987224 */ /* 0x004fc400078e02ff */
[----:B------:R-:W-:-:S04]  /*27580*/  IMAD.WIDE.U32 R12, R10, R12, RZ ;  /* 0x0000000c0a0c7225 */ /* 0x000fc800078e00ff */
[----:B0-----:R-:W-:-:S04]  /*27590*/  @P1 IMAD.HI.U32 R10, R20, R155, RZ ;  /* 0x0000009b140a1227 */ /* 0x001fc800078e00ff */
[----:B------:R-:W-:Y:S01]  /*275a0*/  IMAD.MOV.U32 R155, RZ, RZ, R20 ;  /* 0x000000ffff9b7224 */ /* 0x000fe200078e0014 */
[----:B-1----:R-:W-:Y:S02]  /*275b0*/  @P1 SHF.R.U32.HI R155, RZ, R156, R10 ;  /* 0x0000009cff9b1219 */ /* 0x002fe4000001160a */
[----:B------:R0:W1:Y:S03]  /*275c0*/  LDC.64 R10, c[0x0][R21+0x210] ;  /* 0x00008400150a7b82 */ /* 0x0000660000000a00 */
[----:B0-----:R-:W-:-:S04]  /*275d0*/  IMAD.MOV R21, RZ, RZ, -R155 ;  /* 0x000000ffff157224 */ /* 0x001fc800078e0a9b */
[----:B------:R-:W-:Y:S01]  /*275e0*/  IMAD R21, R157, R21, R20 ;  /* 0x000000159d157224 */ /* 0x000fe200078e0214 */
[----:B------:R-:W-:Y:S01]  /*275f0*/  IADD3 R12, P0, P3, R155, R14, R12 ;  /* 0x0000000e9b0c7210 */ /* 0x000fe20007b1e00c */
[----:B------:R-:W-:Y:S01]  /*27600*/  IMAD.IADD R152, R13, 0x1, R152 ;  /* 0x000000010d987824 */ /* 0x000fe200078e0298 */
[----:B------:R-:W-:Y:S02]  /*27610*/  SHF.R.S32.HI R13, RZ, 0x1f, R155 ;  /* 0x0000001fff0d7819 */ /* 0x000fe4000001149b */
[----:B------:R-:W-:Y:S02]  /*27620*/  SHF.R.S32.HI R14, RZ, 0x1f, R21 ;  /* 0x0000001fff0e7819 */ /* 0x000fe40000011415 */
[----:B------:R-:W-:Y:S01]  /*27630*/  IADD3.X R13, R13, R15, R152, P0, P3 ;  /* 0x0000000f0d0d7210 */ /* 0x000fe200007e6498 */
[----:B-1----:R-:W-:-:S04]  /*27640*/  IMAD R11, R11, R21, RZ ;  /* 0x000000150b0b7224 */ /* 0x002fc800078e02ff */
[C---:B------:R-:W-:Y:S02]  /*27650*/  IMAD R11, R10.reuse, R14, R11 ;  /* 0x0000000e0a0b7224 */ /* 0x040fe400078e020b */
[----:B------:R-:W0:Y:S01]  /*27660*/  LDC.64 R14, c[0x0][0xba8] ;  /* 0x0002ea00ff0e7b82 */ /* 0x000e220000000a00 */
[----:B------:R-:W-:-:S07]  /*27670*/  IMAD.WIDE.U32 R12, R10, R21, R12 ;  /* 0x000000150a0c7225 */ /* 0x000fce00078e000c */
[----:B0-----:R-:W0:Y:S08]  /*27680*/  @!P2 LDC R14, c[0x0][0xb50] ;  /* 0x0002d400ff0eab82 */ /* 0x001e300000000800 */
[----:B------:R-:W1:Y:S01]  /*27690*/  @!P2 LDC R15, c[0x0][0xb54] ;  /* 0x0002d500ff0fab82 */ /* 0x000e620000000800 */
[----:B------:R-:W-:Y:S01]  /*276a0*/  IMAD.IADD R11, R13, 0x1, R11 ;  /* 0x000000010d0b7824 */ /* 0x000fe200078e020b */
[----:B0-----:R-:W-:-:S04]  /*276b0*/  LEA R14, P0, R12, R14, 0x2 ;  /* 0x0000000e0c0e7211 */ /* 0x001fc800078010ff */
[----:B-1----:R-:W-:Y:S01]  /*276c0*/  LEA.HI.X R15, R12, R15, R11, 0x2, P0 ;  /* 0x0000000f0c0f7211 */ /* 0x002fe200000f140b */
[----:B------:R-:W-:Y:S04]  /*276d0*/  SHFL.IDX PT, R10, R14, RZ, 0x1c1f ;  /* 0x001c1fff0e0a7589 */ /* 0x000fe800000e0000 */
[----:B------:R-:W0:Y:S04]  /*276e0*/  SHFL.IDX PT, R11, R15, RZ, 0x1c1f ;  /* 0x001c1fff0f0b7589 */ /* 0x000e2800000e0000 */
[----:B------:R-:W-:Y:S04]  /*276f0*/  SHFL.IDX PT, R12, R14, 0x1, 0x1c1f ;  /* 0x003c1f000e0c7f89 */ /* 0x000fe800000e0000 */
[----:B------:R1:W2:Y:S01]  /*27700*/  SHFL.IDX PT, R13, R15, 0x1, 0x1c1f ;  /* 0x003c1f000f0d7f89 */ /* 0x0002a200000e0000 */
[----:B------:R-:W-:Y:S01]  /*27710*/  LOP3.LUT P0, RZ, R159, 0x3, RZ, 0xc0, !PT ;  /* 0x000000039fff7812 */ /* 0x000fe2000780c0ff */
[----:B-1----:R-:W-:-:S04]  /*27720*/  IMAD.IADD R15, R160, 0x1, R230 ;  /* 0x00000001a00f7824 */ /* 0x002fc800078e02e6 */
[C---:B------:R-:W-:Y:S01]  /*27730*/  VIADD R14, R15.reuse, 0x8 ;  /* 0x000000080f0e7836 */ /* 0x040fe20000000000 */
[----:B------:R-:W-:-:S04]  /*27740*/  ISETP.GE.OR P3, PT, R15, R0, P0 ;  /* 0x000000000f00720c */ /* 0x000fc80000766670 */
[----:B------:R-:W-:-:S09]  /*27750*/  ISETP.GE.OR P0, PT, R14, R0, P0 ;  /* 0x000000000e00720c */ /* 0x000fd20000706670 */
[----:B0-----:R0:W-:Y:S04]  /*27760*/  @!P3 ST.E desc[UR6][R10.64], R154 ;  /* 0x0000009a0a00b985 */ /* 0x0011e8000c101906 */
[----:B--2---:R0:W-:Y:S01]  /*27770*/  @!P0 ST.E desc[UR6][R12.64], R153 ;  /* 0x000000990c008985 */ /* 0x0041e2000c101906 */
[----:B------:R-:W-:Y:S05]  /*27780*/  @P2 BRA `(.L_x_2874) ;  /* 0x0000000c00ec2947 */ /* 0x000fea0003800000 */
[----:B------:R1:W5:Y:S01]  /*27790*/  LDL R90, [R1+0x9c] ;  /* 0x00009c00015a7983 */ /* 0x0003620000100800 */
[----:B------:R-:W-:Y:S01]  /*277a0*/  IMAD.SHL.U32 R159, R212, 0x40, RZ ;  /* 0x00000040d49f7824 */ /* 0x000fe200078e00ff */
[----:B------:R-:W2:Y:S02]  /*277b0*/  @P1 LDC R21, c[0x0][0xbec] ;  /* 0x0002fb00ff151b82 */ /* 0x000ea40000000800 */
[----:B------:R1:W5:Y:S01]  /*277c0*/  LDL R89, [R1+0x78] ;  /* 0x0000780001597983 */ /* 0x0003620000100800 */
[----:B0-----:R-:W-:-:S03]  /*277d0*/  IMAD R11, R237, 0x8, R159 ;  /* 0x00000008ed0b7824 */ /* 0x001fc600078e029f */
[----:B------:R1:W5:Y:S04]  /*277e0*/  LDL R88, [R1+0x80] ;  /* 0x0000800001587983 */ /* 0x0003680000100800 */
[----:B------:R1:W5:Y:S01]  /*277f0*/  LDL R86, [R1+0x7c] ;  /* 0x00007c0001567983 */ /* 0x0003620000100800 */
[----:B------:R-:W-:Y:S01]  /*27800*/  IMAD.WIDE R2, R11, 0x2, R2 ;  /* 0x000000020b027825 */ /* 0x000fe200078e0202 */
[----:B------:R-:W-:Y:S01]  /*27810*/  ULDC.64 UR4, c[0x0][0x208] ;  /* 0x0000820000047ab9 */ /* 0x000fe20000000a00 */
[----:B------:R-:W0:Y:S01]  /*27820*/  @P1 LDC R85, c[0x0][0xbf0] ;  /* 0x0002fc00ff551b82 */ /* 0x000e220000000800 */
[C---:B------:R-:W-:Y:S02]  /*27830*/  IADD3 R25, P4, R2.reuse, 0x1000, RZ ;  /* 0x0000100002197810 */ /* 0x040fe40007f9e0ff */
[----:B------:R-:W-:-:S02]  /*27840*/  IADD3 R29, P3, R2, 0x2000, RZ ;  /* 0x00002000021d7810 */ /* 0x000fc40007f7e0ff */
[----:B------:R-:W-:Y:S02]  /*27850*/  IADD3 R33, P2, R2, 0x3000, RZ ;  /* 0x0000300002217810 */ /* 0x000fe40007f5e0ff */
[----:B------:R-:W-:Y:S02]  /*27860*/  LOP3.LUT R24, R25, 0x380, RZ, 0xc0, !PT ;  /* 0x0000038019187812 */ /* 0x000fe400078ec0ff */
[----:B------:R-:W-:Y:S02]  /*27870*/  LOP3.LUT R28, R29, 0x380, RZ, 0xc0, !PT ;  /* 0x000003801d1c7812 */ /* 0x000fe400078ec0ff */
[----:B------:R-:W-:Y:S02]  /*27880*/  LOP3.LUT R32, R33, 0x380, RZ, 0xc0, !PT ;  /* 0x0000038021207812 */ /* 0x000fe400078ec0ff */
[----:B------:R-:W-:Y:S02]  /*27890*/  SHF.R.U64 R24, R24, 0x3, RZ ;  /* 0x0000000318187819 */ /* 0x000fe400000012ff */
[----:B------:R-:W-:-:S02]  /*278a0*/  SHF.R.U64 R28, R28, 0x3, RZ ;  /* 0x000000031c1c7819 */ /* 0x000fc400000012ff */
        /* <DEDUP_REMOVED lines=48> */
[C---:B------:R-:W-:Y:S02]  /*27bb0*/  LOP3.LUT R13, R2.reuse, 0x380, RZ, 0xc0, !PT ;  /* 0x00000380020d7812 */ /* 0x040fe400078ec0ff */
[----:B------:R-:W-:Y:S01]  /*27bc0*/  IADD3 R11, P2, R2, 0xf000, RZ ;  /* 0x0000f000020b7810 */ /* 0x000fe20007f5e0ff */
        /* <DEDUP_REMOVED lines=8> */
[----:B------:R-:W-:Y:S02]  /*27c50*/  SHF.R.U64 R13, R13, 0x3, RZ ;  /* 0x000000030d0d7819 */ /* 0x000fe400000012ff */
[----:B------:R-:W-:-:S02]  /*27c60*/  LOP3.LUT R10, R11, 0x380, RZ, 0xc0, !PT ;  /* 0x000003800b0a7812 */ /* 0x000fc400078ec0ff */
[----:B------:R-:W-:Y:S02]  /*27c70*/  SHF.R.U64 R60, R60, 0x3, RZ ;  /* 0x000000033c3c7819 */ /* 0x000fe400000012ff */
[----:B------:R-:W-:Y:S02]  /*27c80*/  SHF.R.U64 R64, R64, 0x3, RZ ;  /* 0x0000000340407819 */ /* 0x000fe400000012ff */
[----:B------:R-:W-:Y:S02]  /*27c90*/  SHF.R.U64 R68, R68, 0x3, RZ ;  /* 0x0000000344447819 */ /* 0x000fe400000012ff */
[----:B------:R-:W-:Y:S02]  /*27ca0*/  SHF.R.U64 R72, R72, 0x3, RZ ;  /* 0x0000000348487819 */ /* 0x000fe400000012ff */
[----:B------:R-:W-:Y:S02]  /*27cb0*/  SHF.R.U64 R76, R76, 0x3, RZ ;  /* 0x000000034c4c7819 */ /* 0x000fe400000012ff */
[----:B------:R-:W-:-:S02]  /*27cc0*/  LOP3.LUT R12, R13, R2, RZ, 0x3c, !PT ;  /* 0x000000020d0c7212 */ /* 0x000fc400078e3cff */
        /* <DEDUP_REMOVED lines=28> */
[----:B---3--:R-:W3:Y:S01]  /*27e90*/  FENCE.VIEW.ASYNC.S ;  /* 0x00000000000073c6 */ /* 0x008ee20000000000 */
[----:B------:R-:W-:-:S04]  /*27ea0*/  IMAD.WIDE.U32 R2, R9, UR4, RZ ;  /* 0x0000000409027c25 */ /* 0x000fc8000f8e00ff */
[----:B------:R-:W-:Y:S01]  /*27eb0*/  IMAD R11, R9, UR5, R4 ;  /* 0x00000005090b7c24 */ /* 0x000fe2000f8e0204 */
[----:B------:R-:W-:Y:S01]  /*27ec0*/  ULDC.64 UR4, c[0x0][0xae8] ;  /* 0x0002ba0000047ab9 */ /* 0x000fe20000000a00 */
[----:B------:R-:W-:Y:S02]  /*27ed0*/  IMAD R9, R237, 0x20, R212 ;  /* 0x00000020ed097824 */ /* 0x000fe400078e02d4 */
[----:B------:R-:W-:Y:S02]  /*27ee0*/  IMAD.IADD R3, R3, 0x1, R11 ;  /* 0x0000000103037824 */ /* 0x000fe400078e020b */
[----:B------:R-:W-:Y:S02]  /*27ef0*/  IMAD.IADD R10, R230, 0x1, R9 ;  /* 0x00000001e60a7824 */ /* 0x000fe400078e0209 */
[----:B------:R-:W-:Y:S01]  /*27f00*/  IMAD.WIDE.U32 R2, R236, UR4, R2 ;  /* 0x00000004ec027c25 */ /* 0x000fe2000f8e0002 */
[----:B------:R-:W-:-:S03]  /*27f10*/  SHF.R.S32.HI R11, RZ, 0x1f, R8 ;  /* 0x0000001fff0b7819 */ /* 0x000fc60000011408 */
[----:B--2---:R-:W-:-:S04]  /*27f20*/  @P1 IMAD.HI.U32 R4, R10, R21, RZ ;  /* 0x000000150a041227 */ /* 0x004fc800078e00ff */
[----:B------:R-:W-:Y:S01]  /*27f30*/  IMAD R3, R236, UR5, R3 ;  /* 0x00000005ec037c24 */ /* 0x000fe2000f8e0203 */
[----:B------:R-:W-:Y:S01]  /*27f40*/  ULDC.64 UR4, c[0x0][0xaf0] ;  /* 0x0002bc0000047ab9 */ /* 0x000fe20000000a00 */
[----:B------:R-:W-:Y:S01]  /*27f50*/  IMAD.MOV.U32 R9, RZ, RZ, R10 ;  /* 0x000000ffff097224 */ /* 0x000fe200078e000a */
[----:B0-----:R-:W-:Y:S01]  /*27f60*/  @P1 SHF.R.U32.HI R9, RZ, R85, R4 ;  /* 0x00000055ff091219 */ /* 0x001fe20000011604 */
[----:B------:R-:W-:Y:S02]  /*27f70*/  IMAD R11, R11, UR4, RZ ;  /* 0x000000040b0b7c24 */ /* 0x000fe4000f8e02ff */
[----:B------:R-:W-:Y:S01]  /*27f80*/  IMAD.WIDE.U32 R2, R8, UR4, R2 ;  /* 0x0000000408027c25 */ /* 0x000fe2000f8e0002 */
[----:B------:R-:W-:-:S03]  /*27f90*/  SHF.R.S32.HI R4, RZ, 0x1f, R9 ;  /* 0x0000001fff047819 */ /* 0x000fc60000011409 */
[----:B------:R-:W-:Y:S01]  /*27fa0*/  IMAD R11, R8, UR5, R11 ;  /* 0x00000005080b7c24 */ /* 0x000fe2000f8e020b */
[----:B------:R-:W-:Y:S01]  /*27fb0*/  ULDC.64 UR4, c[0x0][0xae0] ;  /* 0x0002b80000047ab9 */ /* 0x000fe20000000a00 */
[----:B------:R-:W-:Y:S02]  /*27fc0*/  IMAD.MOV R8, RZ, RZ, -R9 ;  /* 0x000000ffff087224 */ /* 0x000fe400078e0a09 */
[----:B------:R-:W-:Y:S02]  /*27fd0*/  IMAD R4, R4, UR4, RZ ;  /* 0x0000000404047c24 */ /* 0x000fe4000f8e02ff */
[----:B------:R-:W-:Y:S02]  /*27fe0*/  IMAD R157, R157, R8, R10 ;  /* 0x000000089d9d7224 */ /* 0x000fe400078e020a */
[----:B------:R-:W-:Y:S02]  /*27ff0*/  IMAD.IADD R3, R3, 0x1, R11 ;  /* 0x0000000103037824 */ /* 0x000fe400078e020b */
[C---:B------:R-:W-:Y:S01]  /*28000*/  IMAD R11, R9.reuse, UR5, R4 ;  /* 0x00000005090b7c24 */ /* 0x040fe2000f8e0204 */
[----:B------:R-:W-:Y:S01]  /*28010*/  SHF.R.S32.HI R4, RZ, 0x1f, R157 ;  /* 0x0000001fff047819 */ /* 0x000fe2000001149d */
[----:B------:R-:W-:Y:S01]  /*28020*/  IMAD.WIDE.U32 R2, R9, UR4, R2 ;  /* 0x0000000409027c25 */ /* 0x000fe2000f8e0002 */
[----:B------:R-:W-:-:S03]  /*28030*/  ULDC.64 UR4, c[0x0][0xad8] ;  /* 0x0002b60000047ab9 */ /* 0x000fc60000000a00 */
[----:B------:R-:W-:Y:S02]  /*28040*/  IMAD.IADD R3, R3, 0x1, R11 ;  /* 0x0000000103037824 */ /* 0x000fe400078e020b */
[----:B------:R-:W-:Y:S02]  /*28050*/  IMAD R4, R4, UR4, RZ ;  /* 0x0000000404047c24 */ /* 0x000fe4000f8e02ff */
[----:B------:R-:W-:Y:S02]  /*28060*/  IMAD.IADD R85, R212, 0x1, R230 ;  /* 0x00000001d4557824 */ /* 0x000fe400078e02e6 */
[C---:B------:R-:W-:Y:S02]  /*28070*/  IMAD R11, R157.reuse, UR5, R4 ;  /* 0x000000059d0b7c24 */ /* 0x040fe4000f8e0204 */
[----:B------:R-:W-:Y:S01]  /*28080*/  IMAD.WIDE.U32 R2, R157, UR4, R2 ;  /* 0x000000049d027c25 */ /* 0x000fe2000f8e0002 */
[----:B------:R-:W-:Y:S01]  /*28090*/  ISETP.GE.AND P2, PT, R85, R0, PT ;  /* 0x000000005500720c */ /* 0x000fe20003f46270 */
[----:B------:R-:W-:-:S02]  /*280a0*/  ULDC.64 UR4, c[0x0][0xa80] ;  /* 0x0002a00000047ab9 */ /* 0x000fc40000000a00 */
[----:B------:R-:W-:Y:S01]  /*280b0*/  IMAD.IADD R3, R3, 0x1, R11 ;  /* 0x0000000103037824 */ /* 0x000fe200078e020b */
[----:B------:R-:W-:Y:S01]  /*280c0*/  LEA R4, P3, R2, UR4, 0x1 ;  /* 0x0000000402047c11 */ /* 0x000fe2000f8608ff */
[----:B------:R-:W-:Y:S02]  /*280d0*/  VIADD R8, R16, 0x38820 ;  /* 0x0003882010087836 */ /* 0x000fe40000000000 */
[----:B------:R-:W-:Y:S01]  /*280e0*/  VIADD R9, R85, 0x20 ;  /* 0x0000002055097836 */ /* 0x000fe20000000000 */
[----:B------:R-:W-:Y:S02]  /*280f0*/  LEA.HI.X R84, R2, UR5, R3, 0x1, P3 ;  /* 0x0000000502547c11 */ /* 0x000fe400098f0c03 */
[----:B------:R-:W-:Y:S02]  /*28100*/  PRMT R8, RZ, 0x654, R8 ;  /* 0x00000654ff087816 */ /* 0x000fe40000000008 */
[-C--:B------:R-:W-:Y:S01]  /*28110*/  ISETP.GE.AND P1, PT, R9, R0.reuse, PT ;  /* 0x000000000900720c */ /* 0x080fe20003f26270 */
[----:B------:R-:W-:Y:S01]  /*28120*/  VIADD R9, R85, 0x40 ;  /* 0x0000004055097836 */ /* 0x000fe20000000000 */
[----:B---3--:R1:W-:Y:S01]  /*28130*/  SYNCS.ARRIVE.TRANS64.RED.A1T0 RZ, [R8+URZ], RZ ;  /* 0x000000ff08ff79a7 */ /* 0x0083e2000810043f */
[----:B------:R1:W0:Y:S01]  /*28140*/  SHFL.IDX PT, R87, R4, RZ, 0x181f ;  /* 0x00181fff04577589 */ /* 0x00022200000e0000 */
[----:B------:R-:W-:Y:S03]  /*28150*/  BSSY B1, `(.L_x_2875) ;  /* 0x0000016000017945 */ /* 0x000fe60003800000 */
[----:B------:R1:W2:Y:S01]  /*28160*/  SHFL.IDX PT, R21, R84, RZ, 0x181f ;  /* 0x00181fff54157589 */ /* 0x0002a200000e0000 */
        /* <DEDUP_REMOVED lines=8> */
[----:B0-----:R-:W-:-:S04]  /*281f0*/  @!P5 LEA R2, P6, R18, R87, 0x1 ;  /* 0x000000571202d211 */ /* 0x001fc800078c08ff */
[----:B--2---:R-:W-:Y:S02]  /*28200*/  @!P5 LEA.HI.X R3, R18, R21, R19, 0x1, P6 ;  /* 0x000000151203d211 */ /* 0x004fe400030f0c13 */
[----:B-1---5:R-:W-:-:S03]  /*28210*/  @!P4 LEA R8, P6, R89, R87, 0x1 ;  /* 0x000000575908c211 */ /* 0x022fc600078c08ff */
        /* <DEDUP_REMOVED lines=9> */
.L_x_2876:
[----:B------:R-:W-:Y:S05]  /*282b0*/  BSYNC B1 ;  /* 0x0000000000017941 */ /* 0x000fea0003800000 */
.L_x_2875:
[----:B---3-5:R3:W4:Y:S01]  /*282c0*/  SHFL.IDX PT, R13, R84, 0x1, 0x181f ;  /* 0x00381f00540d7f89 */ /* 0x02872200000e0000 */
        /* <DEDUP_REMOVED lines=9> */
[CC--:B0-----:R-:W-:Y:S02]  /*28360*/  @!P4 LEA R2, P6, R18.reuse, R11.reuse, 0x1 ;  /* 0x0000000b1202c211 */ /* 0x0c1fe400078c08ff */
[C---:B-1----:R-:W-:Y:S02]  /*28370*/  @!P3 LEA R8, P5, R89.reuse, R11, 0x1 ;  /* 0x0000000b5908b211 */ /* 0x042fe400078a08ff */
        /* <DEDUP_REMOVED lines=10> */
.L_x_2878:
[----:B------:R-:W-:Y:S05]  /*28420*/  BSYNC B1 ;  /* 0x0000000000017941 */ /* 0x000fea0003800000 */
.L_x_2877:
        /* <DEDUP_REMOVED lines=11> */
[-C--:B-1----:R-:W-:Y:S02]  /*284e0*/  @!P2 LEA R8, P5, R89, R9.reuse, 0x1 ;  /* 0x000000095908a211 */ /* 0x082fe400078a08ff */
        /* <DEDUP_REMOVED lines=10> */
.L_x_2880:
[----:B------:R-:W-:Y:S05]  /*28590*/  BSYNC B1 ;  /* 0x0000000000017941 */ /* 0x000fea0003800000 */
.L_x_2879:
        /* <DEDUP_REMOVED lines=10> */
[CC--:B0-----:R-:W-:Y:S02]  /*28640*/  @!P3 LEA R2, P0, R18.reuse, R15.reuse, 0x1 ;  /* 0x0000000f1202b211 */ /* 0x0c1fe400078008ff */
[----:B-1----:R-:W-:Y:S02]  /*28650*/  @!P4 LEA R8, P1, R89, R15, 0x1 ;  /* 0x0000000f5908c211 */ /* 0x002fe400078208ff */
[----:B----4-:R-:W-:Y:S02]  /*28660*/  @!P3 LEA.HI.X R3, R18, R13, R19, 0x1, P0 ;  /* 0x0000000d1203b211 */ /* 0x010fe400000f0c13 */
        /* <DEDUP_REMOVED lines=13> */
.L_x_2874:
[----:B------:R-:W1:Y:S01]  /*28740*/  @P1 LDC R3, c[0x0][0xbec] ;  /* 0x0002fb00ff031b82 */ /* 0x000e620000000800 */
[----:B------:R-:W-:Y:S01]  /*28750*/  ULDC.64 UR4, c[0x0][0xb08] ;  /* 0x0002c20000047ab9 */ /* 0x000fe20000000a00 */
[----:B0-----:R-:W-:Y:S01]  /*28760*/  IMAD.MOV.U32 R10, RZ, RZ, R20 ;  /* 0x000000ffff0a7224 */ /* 0x001fe200078e0014 */
[----:B------:R-:W-:Y:S01]  /*28770*/  BSSY B1, `(.L_x_2882) ;  /* 0x000010a000017945 */ /* 0x000fe20003800000 */
[----:B------:R-:W-:Y:S02]  /*28780*/  IMAD R4, R4, UR4, RZ ;  /* 0x0000000404047c24 */ /* 0x000fe4000f8e02ff */
        /* <DEDUP_REMOVED lines=29> */
[----:B------:R-:W-:-:S03]  /*28960*/  IMAD.WIDE.U32 R2, R236, UR4, R2 ;  /* 0x00000004ec027c25 */ /* 0x000fc6000f8e0002 */
        /* <DEDUP_REMOVED lines=9> */
[----:B------:R-:W-:Y:S01]  /*28a00*/  SHF.R.S32.HI R8, RZ, 0x1f, R10 ;  /* 0x0000001fff087819 */ /* 0x000fe2000001140a */
        /* <DEDUP_REMOVED lines=21> */
[C---:B------:R-:W-:Y:S01]  /*28b60*/  LEA R4, P0, R2.reuse, UR4, 0x2 ;  /* 0x0000000402047c11 */ /* 0x040fe2000f8010ff */
        /* <DEDUP_REMOVED lines=8> */
[----:B------:R-:W-:Y:S01]  /*28bf0*/  SHF.R.S32.HI R183, RZ, 0x1f, R183 ;  /* 0x0000001fffb77819 */ /* 0x000fe200000114b7 */
[C---:B------:R-:W-:Y:S01]  /*28c00*/  VIADD R189, R233.reuse, 0x68 ;  /* 0x00000068e9bd7836 */ /* 0x040fe20000000000 */
[----:B------:R-:W-:Y:S01]  /*28c10*/  PRMT R2, RZ, 0x654, R2 ;  /* 0x00000654ff027816 */ /* 0x000fe20000000002 */
[C---:B------:R-:W-:Y:S01]  /*28c20*/  VIADD R191, R233.reuse, 0x60 ;  /* 0x00000060e9bf7836 */ /* 0x040fe20000000000 */
[----:B------:R0:W1:Y:S01]  /*28c30*/  SHFL.IDX PT, R3, R20, RZ, 0x1c1f ;  /* 0x001c1fff14037589 */ /* 0x00006200000e0000 */
        /* <DEDUP_REMOVED lines=9> */
[----:B--2---:R0:W2:Y:S01]  /*28cd0*/  SHFL.IDX PT, R2, R4, RZ, 0x1c1f ;  /* 0x001c1fff04027589 */ /* 0x0040a200000e0000 */
        /* <DEDUP_REMOVED lines=56> */
[----:B------:R-:W-:-:S05]  /*29060*/  @!P0 IMAD.WIDE R8, R233, 0x4, R2 ;  /* 0x00000004e9088825 */ /* 0x000fca00078e0202 */
        /* <DEDUP_REMOVED lines=71> */
[-C--:B------:R-:W-:Y:S02]  /*294e0*/  @!P4 LEA.HI.X R11, R178, R3.reuse, R179, 0x2, P0 ;  /* 0x00000003b20bc211 */ /* 0x080fe400000f14b3 */
[----:B------:R-:W-:Y:S02]  /*294f0*/  ISETP.GE.AND P0, PT, R170, UR4, PT ;  /* 0x00000004aa007c0c */ /* 0x000fe4000bf06270 */
[-C--:B--2---:R-:W-:Y:S01]  /*29500*/  @!P5 LEA R12, P6, R176, R2.reuse, 0x2 ;  /* 0x00000002b00cd211 */ /* 0x084fe200078c10ff */
[----:B------:R1:W-:Y:S01]  /*29510*/  @!P4 ST.E.64 desc[UR6][R10.64], R96 ;  /* 0x000000600a00c985 */ /* 0x0003e2000c101b06 */
[----:B------:R-:W-:Y:S02]  /*29520*/  ISETP.GE.AND P4, PT, R166, UR4, PT ;  /* 0x00000004a6007c0c */ /* 0x000fe4000bf86270 */
[----:B------:R-:W-:Y:S02]  /*29530*/  @!P5 LEA.HI.X R13, R176, R3, R177, 0x2, P6 ;  /* 0x00000003b00dd211 */ /* 0x000fe400030f14b1 */
[----:B0-----:R-:W-:-:S03]  /*29540*/  @!P2 LEA R8, P6, R174, R2, 0x2 ;  /* 0x00000002ae08a211 */ /* 0x001fc600078c10ff */
[----:B------:R0:W-:Y:S01]  /*29550*/  @!P5 ST.E.64 desc[UR6][R12.64], R100 ;  /* 0x000000640c00d985 */ /* 0x0001e2000c101b06 */
[----:B------:R-:W-:Y:S02]  /*29560*/  ISETP.GE.AND P5, PT, R168, UR4, PT ;  /* 0x00000004a8007c0c */ /* 0x000fe4000bfa6270 */
        /* <DEDUP_REMOVED lines=26> */
[C---:B-1----:R-:W-:Y:S01]  /*29710*/  @!P1 LEA R10, P6, R160.reuse, R2, 0x2 ;  /* 0x00000002a00a9211 */ /* 0x042fe200078c10ff */
[----:B------:R1:W-:Y:S03]  /*29720*/  @!P0 ST.E.64 desc[UR6][R8.64], R128 ;  /* 0x0000008008008985 */ /* 0x0003e6000c101b06 */
[----:B------:R-:W-:-:S03]  /*29730*/  @!P1 LEA.HI.X R11, R160, R3, R161, 0x2, P6 ;  /* 0x00000003a00b9211 */ /* 0x000fc600030f14a1 */
[CC--:B0-----:R-:W-:Y:S02]  /*29740*/  @!P3 LEA R12, P6, R156.reuse, R2.reuse, 0x2 ;  /* 0x000000029c0cb211 */ /* 0x0c1fe400078c10ff */
[----:B------:R0:W-:Y:S02]  /*29750*/  @!P1 ST.E.64 desc[UR6][R10.64], R132 ;  /* 0x000000840a009985 */ /* 0x0001e4000c101b06 */
[----:B------:R-:W-:Y:S02]  /*29760*/  @!P3 LEA.HI.X R13, R156, R3, R157, 0x2, P6 ;  /* 0x000000039c0db211 */ /* 0x000fe400030f149d */
[----:B-1----:R-:W-:-:S04]  /*29770*/  @!P4 LEA R8, P0, R158, R2, 0x2 ;  /* 0x000000029e08c211 */ /* 0x002fc800078010ff */
[----:B------:R-:W-:Y:S02]  /*29780*/  @!P4 LEA.HI.X R9, R158, R3, R159, 0x2, P0 ;  /* 0x000000039e09c211 */ /* 0x000fe400000f149f */
[----:B0-----:R-:W-:-:S03]  /*29790*/  @!P2 LEA R10, P1, R154, R2, 0x2 ;  /* 0x000000029a0aa211 */ /* 0x001fc600078210ff */
[----:B------:R0:W-:Y:S01]  /*297a0*/  @!P4 ST.E.64 desc[UR6][R8.64], R136 ;  /* 0x000000880800c985 */ /* 0x0001e2000c101b06 */
[----:B------:R-:W-:Y:S02]  /*297b0*/  @!P5 LEA R2, P0, R152, R2, 0x2 ;  /* 0x000000029802d211 */ /* 0x000fe400078010ff */
[-C--:B------:R-:W-:Y:S01]  /*297c0*/  @!P2 LEA.HI.X R11, R154, R3.reuse, R155, 0x2, P1 ;  /* 0x000000039a0ba211 */ /* 0x080fe200008f149b */
[----:B------:R0:W-:Y:S01]  /*297d0*/  @!P3 ST.E.64 desc[UR6][R12.64], R140 ;  /* 0x0000008c0c00b985 */ /* 0x0001e2000c101b06 */
[----:B------:R-:W-:-:S03]  /*297e0*/  @!P5 LEA.HI.X R3, R152, R3, R153, 0x2, P0 ;  /* 0x000000039803d211 */ /* 0x000fc600000f1499 */
[----:B------:R0:W-:Y:S04]  /*297f0*/  @!P2 ST.E.64 desc[UR6][R10.64], R144 ;  /* 0x000000900a00a985 */ /* 0x0001e8000c101b06 */
[----:B------:R0:W-:Y:S02]  /*29800*/  @!P5 ST.E.64 desc[UR6][R2.64], R148 ;  /* 0x000000940200d985 */ /* 0x0001e4000c101b06 */
.L_x_2883:
[----:B------:R-:W-:Y:S05]  /*29810*/  BSYNC B1 ;  /* 0x0000000000017941 */ /* 0x000fea0003800000 */
.L_x_2882:
[----:B------:R-:W-:Y:S01]  /*29820*/  ISETP.GE.AND P0, PT, R14, R0, PT ;  /* 0x000000000e00720c */ /* 0x000fe20003f06270 */
[----:B------:R1:W2:Y:S04]  /*29830*/  SHFL.IDX PT, R21, R20, 0x1, 0x1c1f ;  /* 0x003c1f0014157f89 */ /* 0x0002a800000e0000 */
[----:B------:R1:W3:Y:S08]  /*29840*/  SHFL.IDX PT, R20, R4, 0x1, 0x1c1f ;  /* 0x003c1f0004147f89 */ /* 0x0002f000000e0000 */
[----:B-1----:R-:W-:Y:S05]  /*29850*/  @P0 BRA `(.L_x_2881) ;  /* 0x0000001400b00947 */ /* 0x002fea0003800000 */
[----:B------:R-:W-:Y:S01]  /*29860*/  ULDC UR4, c[0x0][0xac8] ;  /* 0x0002b20000047ab9 */ /* 0x000fe20000000800 */
[----:B------:R-:W-:Y:S01]  /*29870*/  ULDC.64 UR6, c[0x0][0x208] ;  /* 0x0000820000067ab9 */ /* 0x000fe20000000a00 */
[----:B------:R-:W-:Y:S02]  /*29880*/  ISETP.GE.AND P3, PT, R233, UR4, PT ;  /* 0x00000004e9007c0c */ /* 0x000fe4000bf66270 */
[----:B------:R-:W-:Y:S02]  /*29890*/  ISETP.GE.AND P2, PT, R228, UR4, PT ;  /* 0x00000004e4007c0c */ /* 0x000fe4000bf46270 */
[----:B------:R-:W-:Y:S02]  /*298a0*/  ISETP.GE.AND P1, PT, R210, UR4, PT ;  /* 0x00000004d2007c0c */ /* 0x000fe4000bf26270 */
[----:B------:R-:W-:Y:S02]  /*298b0*/  ISETP.GE.AND P0, PT, R208, UR4, PT ;  /* 0x00000004d0007c0c */ /* 0x000fe4000bf06270 */
[----:B------:R-:W-:-:S05]  /*298c0*/  ISETP.GE.AND P4, PT, R204, UR4, PT ;  /* 0x00000004cc007c0c */ /* 0x000fca000bf86270 */
[----:B0-23--:R-:W-:-:S04]  /*298d0*/  @!P3 IMAD.WIDE R2, R233, 0x4, R20 ;  /* 0x00000004e902b825 */ /* 0x00dfc800078e0214 */
        /* <DEDUP_REMOVED lines=17> */
[-C--:B------:R-:W-:Y:S01]  /*299f0*/  @!P4 LEA.HI.X R9, R204, R21.reuse, R205, 0x2, P2 ;  /* 0x00000015cc09c211 */ /* 0x080fe200010f14cd */
[----:B------:R0:W-:Y:S01]  /*29a00*/  @!P3 ST.E.64 desc[UR6][R2.64], R42 ;  /* 0x0000002a0200b985 */ /* 0x0001e2000c101b06 */
[----:B------:R-:W-:Y:S02]  /*29a10*/  ISETP.GE.AND P2, PT, R196, UR4, PT ;  /* 0x00000004c4007c0c */ /* 0x000fe4000bf46270 */
[----:B--2---:R-:W-:Y:S01]  /*29a20*/  @!P5 LEA R10, P6, R202, R20, 0x2 ;  /* 0x00000014ca0ad211 */ /* 0x004fe200078c10ff */
[----:B------:R1:W-:Y:S01]  /*29a30*/  @!P4 ST.E.64 desc[UR6][R8.64], R46 ;  /* 0x0000002e0800c985 */ /* 0x0003e2000c101b06 */
[----:B------:R-:W-:Y:S02]  /*29a40*/  ISETP.GE.AND P3, PT, R194, UR4, PT ;  /* 0x00000004c2007c0c */ /* 0x000fe4000bf66270 */
[----:B------:R-:W-:-:S02]  /*29a50*/  @!P5 LEA.HI.X R11, R202, R21, R203, 0x2, P6 ;  /* 0x00000015ca0bd211 */ /* 0x000fc400030f14cb */
        /* <DEDUP_REMOVED lines=95> */
[----:B-1----:R-:W-:Y:S01]  /*2a050*/  LEA R2, P0, R152, R20, 0x2 ;  /* 0x0000001498027211 */ /* 0x002fe200078010ff */
[----:B------:R-:W-:-:S03]  /*2a060*/  ULDC.64 UR4, c[0x0][0x208] ;  /* 0x0000820000047ab9 */ /* 0x000fc60000000a00 */
[----:B------:R-:W-:-:S05]  /*2a070*/  LEA.HI.X R3, R152, R21, R153, 0x2, P0 ;  /* 0x0000001598037211 */ /* 0x000fca00000f1499 */
[----:B------:R4:W-:Y:S01]  /*2a080*/  ST.E.64 desc[UR4][R2.64], R150 ;  /* 0x0000009602007985 */ /* 0x0009e2000c101b04 */
[----:B------:R-:W-:Y:S05]  /*2a090*/  BRA `(.L_x_2881) ;  /* 0x0000000c00a07947 */ /* 0x000fea0003800000 */
.L_x_2872:
[----:B-1----:R-:W2:Y:S01]  /*2a0a0*/  LDL.LU R4, [R1+0x6c] ;  /* 0x00006c0001047983 */ /* 0x002ea20000300800 */
[----:B------:R-:W-:Y:S01]  /*2a0b0*/  ULDC.64 UR4, c[0x0][0xc08] ;  /* 0x0003020000047ab9 */ /* 0x000fe20000000a00 */
[----:B------:R-:W-:Y:S02]  /*2a0c0*/  ULDC.64 UR6, c[0x0][0xc00] ;  /* 0x0003000000067ab9 */ /* 0x000fe40000000a00 */
[----:B------:R-:W3:Y:S04]  /*2a0d0*/  LDL.LU R0, [R1+0x70] ;  /* 0x0000700001007983 */ /* 0x000ee80000300800 */
[----:B------:R-:W4:Y:S01]  /*2a0e0*/  LDL R10, [R1+0x64] ;  /* 0x00006400010a7983 */ /* 0x000f220000100800 */
[----:B------:R-:W-:Y:S01]  /*2a0f0*/  ISETP.NE.U32.AND P1, PT, RZ, UR4, PT ;  /* 0x00000004ff007c0c */ /* 0x000fe2000bf25070 */
[----:B------:R-:W-:Y:S01]  /*2a100*/  IMAD.MOV.U32 R25, RZ, RZ, RZ ;  /* 0x000000ffff197224 */ /* 0x000fe200078e00ff */
[----:B------:R-:W-:Y:S01]  /*2a110*/  ISETP.NE.U32.AND P0, PT, RZ, UR6, PT ;  /* 0x00000006ff007c0c */ /* 0x000fe2000bf05070 */
[----:B------:R-:W-:Y:S01]  /*2a120*/  ULDC.64 UR8, c[0x0][0x208] ;  /* 0x0000820000087ab9 */ /* 0x000fe20000000a00 */
[----:B------:R-:W-:Y:S01]  /*2a130*/  ISETP.NE.AND.EX P1, PT, RZ, UR5, PT, P1 ;  /* 0x00000005ff007c0c */ /* 0x000fe2000bf25310 */
[----:B------:R-:W1:Y:S01]  /*2a140*/  S2R R35, SR_TID.X ;  /* 0x0000000000237919 */ /* 0x000e620000002100 */
[----:B------:R-:W-:-:S02]  /*2a150*/  ISETP.NE.AND.EX P0, PT, RZ, UR7, PT, P0 ;  /* 0x00000007ff007c0c */ /* 0x000fc4000bf05300 */
[----:B--2---:R-:W-:-:S04]  /*2a160*/  IADD3 R2, P2, R4, UR6, RZ ;  /* 0x0000000604027c10 */ /* 0x004fc8000ff5e0ff */
[----:B---3--:R-:W-:-:S05]  /*2a170*/  IADD3.X R3, R0, UR7, RZ, P2, !PT ;  /* 0x0000000700037c10 */ /* 0x008fca00097fe4ff */
[----:B------:R-:W-:Y:S02]  /*2a180*/  @P1 IADD3 R8, P2, R4, UR4, RZ ;  /* 0x0000000404081c10 */ /* 0x000fe4000ff5e0ff */
[----:B------:R2:W5:Y:S02]  /*2a190*/  @P0 LDG.E R25, desc[UR8][R2.64] ;  /* 0x0000000802190981 */ /* 0x000564000c1e1900 */
[----:B------:R-:W-:Y:S01]  /*2a1a0*/  @P1 IADD3.X R9, R0, UR5, RZ, P2, !PT ;  /* 0x0000000500091c10 */ /* 0x000fe200097fe4ff */
[----:B------:R-:W-:Y:S01]  /*2a1b0*/  ULDC UR4, c[0x0][0xa88] ;  /* 0x0002a20000047ab9 */ /* 0x000fe20000000800 */
[----:B----4-:R-:W-:Y:S01]  /*2a1c0*/  ISETP.NE.AND P2, PT, R10, RZ, PT ;  /* 0x000000ff0a00720c */ /* 0x010fe20003f45270 */
[----:B------:R-:W-:Y:S02]  /*2a1d0*/  IMAD.U32 R0, RZ, RZ, UR4 ;  /* 0x00000004ff007e24 */ /* 0x000fe4000f8e00ff */
[----:B-1----:R-:W-:-:S04]  /*2a1e0*/  VIADD R4, R35, 0xffffff80 ;  /* 0xffffff8023047836 */ /* 0x002fc80000000000 */
[----:B------:R2:W5:Y:S01]  /*2a1f0*/  @P1 LDG.E R0, desc[UR8][R8.64] ;  /* 0x0000000808001981 */ /* 0x000562000c1e1900 */
[----:B------:R-:W-:-:S05]  /*2a200*/  ISETP.GT.AND P3, PT, R4, 0x7f, PT ;  /* 0x0000007f0400780c */ /* 0x000fca0003f64270 */
[----:B------:R-:W1:Y:S02]  /*2a210*/  @!P2 LDC R10, c[0x0][0xad4] ;  /* 0x0002b500ff0aab82 */ /* 0x000e640000000800 */
[----:B-1----:R2:W-:Y:S01]  /*2a220*/  @!P2 STL [R1+0x64], R10 ;  /* 0x0000640a0100a387 */ /* 0x0025e20000100800 */
[----:B------:R-:W-:Y:S01]  /*2a230*/  ISETP.GT.AND P2, PT, R10, 0x1, PT ;  /* 0x000000010a00780c */ /* 0x000fe20003f44270 */
[----:B------:R-:W-:-:S12]  /*2a240*/  @P1 BRA `(.L_x_2884) ;  /* 0x0000000000141947 */ /* 0x000fd80003800000 */
[----:B------:R-:W-:Y:S05]  /*2a250*/  @!P0 BRA `(.L_x_2884) ;  /* 0x0000000000108947 */ /* 0x000fea0003800000 */
[----:B------:R-:W-:Y:S02]  /*2a260*/  ULDC.64 UR4, c[0x0][0x208] ;  /* 0x0000820000047ab9 */ /* 0x000fe40000000a00 */
[----:B--2---:R-:W2:Y:S04]  /*2a270*/  LDG.E R9, desc[UR4][R2.64] ;  /* 0x0000000402097981 */ /* 0x004ea8000c1e1900 */
[----:B-----5:R-:W2:Y:S02]  /*2a280*/  LDG.E R0, desc[UR4][R2.64+0x4] ;  /* 0x0000040402007981 */ /* 0x020ea4000c1e1900 */
[----:B--2---:R-:W-:-:S07]  /*2a290*/  IMAD.IADD R0, R0, 0x1, -R9 ;  /* 0x0000000100007824 */ /* 0x004fce00078e0a09 */
.L_x_2884:
[----:B--2---:R-:W2:Y:S04]  /*2a2a0*/  LDL.LU R3, [R1+0x68] ;  /* 0x0000680001037983 */ /* 0x004ea80000300800 */
[----:B------:R-:W3:Y:S01]  /*2a2b0*/  LDL.LU R2, [R1+0x88] ;  /* 0x0000880001027983 */ /* 0x000ee20000300800 */
[----:B------:R-:W-:Y:S01]  /*2a2c0*/  BSSY B1, `(.L_x_2885) ;  /* 0x0000037000017945 */ /* 0x000fe20003800000 */
[----:B-----5:R-:W-:Y:S02]  /*2a2d0*/  SHF.R.S32.HI R26, RZ, 0x1f, R25 ;  /* 0x0000001fff1a7819 */ /* 0x020fe40000011419 */
[----:B--2---:R-:W-:Y:S02]  /*2a2e0*/  SEL R33, R3, RZ, !P0 ;  /* 0x000000ff03217207 */ /* 0x004fe40004000000 */
[----:B---3--:R-:W-:Y:S01]  /*2a2f0*/  SEL R28, R2, RZ, !P0 ;  /* 0x000000ff021c7207 */ /* 0x008fe20004000000 */
[----:B------:R-:W-:Y:S06]  /*2a300*/  @P3 BRA `(.L_x_2886) ;  /* 0x0000000000c83947 */ /* 0x000fec0003800000 */
[----:B------:R-:W1:Y:S01]  /*2a310*/  LDC R37, c[0x0][0xbe8] ;  /* 0x0002fa00ff257b82 */ /* 0x000e620000000800 */
[----:B------:R-:W-:Y:S01]  /*2a320*/  IADD3 R35, R230, -0x80, R35 ;  /* 0xffffff80e6237810 */ /* 0x000fe20007ffe023 */
[----:B-1----:R-:W-:-:S05]  /*2a330*/  IMAD R2, R0, R37, RZ ;  /* 0x0000002500027224 */ /* 0x002fca00078e02ff */
[----:B------:R-:W-:-:S13]  /*2a340*/  ISETP.GE.AND P0, PT, R35, R2, PT ;  /* 0x000000022300720c */ /* 0x000fda0003f06270 */
[----:B------:R-:W-:Y:S05]  /*2a350*/  @P0 BRA `(.L_x_2886) ;  /* 0x0000000000b40947 */ /* 0x000fea0003800000 */
[----:B------:R-:W2:Y:S01]  /*2a360*/  LDL.LU R30, [R1+0x84] ;  /* 0x00008400011e7983 */ /* 0x000ea20000300800 */
[----:B------:R-:W-:Y:S01]  /*2a370*/  IMAD.MOV.U32 R24, RZ, RZ, 0x9b8 ;  /* 0x000009b8ff187424 */ /* 0x000fe200078e00ff */
[----:B------:R-:W-:Y:S01]  /*2a380*/  ISETP.GT.AND P0, PT, R10, 0x1, PT ;  /* 0x000000010a00780c */ /* 0x000fe20003f04270 */
[----:B------:R-:W1:Y:S01]  /*2a390*/  LDC.64 R12, c[0x0][0xba8] ;  /* 0x0002ea00ff0c7b82 */ /* 0x000e620000000a00 */
[----:B------:R-:W-:Y:S01]  /*2a3a0*/  ISETP.NE.AND P1, PT, R37, 0x1, PT ;  /* 0x000000012500780c */ /* 0x000fe20003f25270 */
[----:B------:R-:W-:Y:S01]  /*2a3b0*/  IMAD.MOV.U32 R27, RZ, RZ, R35 ;  /* 0x000000ffff1b7224 */ /* 0x000fe200078e0023 */
[----:B------:R-:W-:Y:S01]  /*2a3c0*/  SEL R24, R24, 0x978, P0 ;  /* 0x0000097818187807 */ /* 0x000fe20000000000 */
[----:B------:R-:W-:-:S04]  /*2a3d0*/  ULDC.64 UR4, c[0x0][0x208] ;  /* 0x0000820000047ab9 */ /* 0x000fc80000000a00 */
[----:B------:R-:W3:Y:S08]  /*2a3e0*/  LDC.64 R2, c[0x0][R24+0x220] ;  /* 0x0000880018027b82 */ /* 0x000ef00000000a00 */
[----:B------:R-:W4:Y:S08]  /*2a3f0*/  LDC.64 R14, c[0x0][R24+0x218] ;  /* 0x00008600180e7b82 */ /* 0x000f300000000a00 */
[----:B------:R-:W5:Y:S08]  /*2a400*/  LDC.64 R8, c[0x0][R24+0x228] ;  /* 0x00008a0018087b82 */ /* 0x000f700000000a00 */
[----:B------:R-:W0:Y:S08]  /*2a410*/  @P1 LDC R4, c[0x0][0xbec] ;  /* 0x0002fb00ff041b82 */ /* 0x000e300000000800 */
[----:B------:R-:W5:Y:S08]  /*2a420*/  LDC.64 R10, c[0x0][R24+0x210] ;  /* 0x00008400180a7b82 */ /* 0x000f700000000a00 */
[----:B------:R-:W5:Y:S01]  /*2a430*/  @P1 LDC R31, c[0x0][0xbf0] ;  /* 0x0002fc00ff1f1b82 */ /* 0x000f620000000800 */
[----:B0-----:R-:W-:-:S07]  /*2a440*/  @P1 IMAD.HI.U32 R4, R35, R4, RZ ;  /* 0x0000000423041227 */ /* 0x001fce00078e00ff */
[----:B-1----:R-:W0:Y:S01]  /*2a450*/  @!P0 LDC R12, c[0x0][0xb50] ;  /* 0x0002d400ff0c8b82 */ /* 0x002e220000000800 */
[-C--:B---3--:R-:W-:Y:S02]  /*2a460*/  IMAD R3, R3, R33.reuse, RZ ;  /* 0x0000002103037224 */ /* 0x088fe400078e02ff */
[----:B------:R-:W-:-:S05]  /*2a470*/  IMAD.WIDE.U32 R20, R2, R33, RZ ;  /* 0x0000002102147225 */ /* 0x000fca00078e00ff */
[----:B------:R-:W1:Y:S01]  /*2a480*/  @!P0 LDC R13, c[0x0][0xb54] ;  /* 0x0002d500ff0d8b82 */ /* 0x000e620000000800 */
[-C--:B----4-:R-:W-:Y:S02]  /*2a490*/  IMAD R29, R15, R236.reuse, RZ ;  /* 0x000000ec0f1d7224 */ /* 0x090fe400078e02ff */
[----:B------:R-:W-:Y:S01]  /*2a4a0*/  IMAD.WIDE.U32 R14, R14, R236, RZ ;  /* 0x000000ec0e0e7225 */ /* 0x000fe200078e00ff */
[----:B-----5:R-:W-:-:S03]  /*2a4b0*/  @P1 SHF.R.U32.HI R27, RZ, R31, R4 ;  /* 0x0000001fff1b1219 */ /* 0x020fc60000011604 */
        /* <DEDUP_REMOVED lines=23> */
.L_x_2886:
[----:B------:R-:W-:Y:S05]  /*2a630*/  BSYNC B1 ;  /* 0x0000000000017941 */ /* 0x000fea0003800000 */
.L_x_2885:
[----:B------:R-:W-:Y:S05]  /*2a640*/  @P2 BRA `(.L_x_2881) ;  /* 0x0000000800342947 */ /* 0x000fea0003800000 */
[----:B------:R2:W5:Y:S01]  /*2a650*/  LDL R27, [R1+0x60] ;  /* 0x00006000011b7983 */ /* 0x0005620000100800 */
[----:B------:R-:W3:Y:S01]  /*2a660*/  LDC R15, c[0x0][0xbe8] ;  /* 0x0002fa00ff0f7b82 */ /* 0x000ee20000000800 */
[----:B------:R-:W-:Y:S02]  /*2a670*/  ULDC.64 UR4, c[0x0][0xaa0] ;  /* 0x0002a80000047ab9 */ /* 0x000fe40000000a00 */
[----:B------:R2:W5:Y:S04]  /*2a680*/  LDL R24, [R1+0x80] ;  /* 0x0000800001187983 */ /* 0x0005680000100800 */
[----:B------:R2:W5:Y:S01]  /*2a690*/  LDL R20, [R1+0x7c] ;  /* 0x00007c0001147983 */ /* 0x0005620000100800 */
[----:B------:R-:W-:Y:S01]  /*2a6a0*/  IMAD R2, R26, UR4, RZ ;  /* 0x000000041a027c24 */ /* 0x000fe2000f8e02ff */
[----:B------:R-:W-:Y:S01]  /*2a6b0*/  ULDC.64 UR6, c[0x0][0xaf0] ;  /* 0x0002bc0000067ab9 */ /* 0x000fe20000000a00 */
[----:B------:R-:W-:Y:S01]  /*2a6c0*/  IMAD R11, R237, 0x20, R212 ;  /* 0x00000020ed0b7824 */ /* 0x000fe200078e02d4 */
[----:B------:R-:W-:Y:S01]  /*2a6d0*/  BSSY B1, `(.L_x_2887) ;  /* 0x000003f000017945 */ /* 0x000fe20003800000 */
[----:B------:R-:W-:-:S02]  /*2a6e0*/  IMAD R9, R25, UR5, R2 ;  /* 0x0000000519097c24 */ /* 0x000fc4000f8e0202 */
[----:B-1----:R-:W-:Y:S01]  /*2a6f0*/  IMAD.WIDE.U32 R2, R25, UR4, RZ ;  /* 0x0000000419027c25 */ /* 0x002fe2000f8e00ff */
[----:B------:R-:W-:-:S03]  /*2a700*/  ULDC.64 UR4, c[0x0][0xae8] ;  /* 0x0002ba0000047ab9 */ /* 0x000fc60000000a00 */
[----:B------:R-:W-:Y:S02]  /*2a710*/  IMAD.IADD R13, R230, 0x1, R11 ;  /* 0x00000001e60d7824 */ /* 0x000fe400078e020b */
[----:B------:R-:W-:Y:S02]  /*2a720*/  IMAD.IADD R3, R3, 0x1, R9 ;  /* 0x0000000103037824 */ /* 0x000fe400078e0209 */
[----:B------:R-:W-:Y:S01]  /*2a730*/  IMAD.MOV.U32 R9, RZ, RZ, R13 ;  /* 0x000000ffff097224 */ /* 0x000fe200078e000d */
[----:B---3--:R-:W-:Y:S01]  /*2a740*/  ISETP.NE.AND P0, PT, R15, 0x1, PT ;  /* 0x000000010f00780c */ /* 0x008fe20003f05270 */
[----:B------:R-:W-:-:S04]  /*2a750*/  IMAD.WIDE.U32 R2, R236, UR4, R2 ;  /* 0x00000004ec027c25 */ /* 0x000fc8000f8e0002 */
[----:B------:R-:W-:Y:S02]  /*2a760*/  IMAD R8, R28, UR6, RZ ;  /* 0x000000061c087c24 */ /* 0x000fe4000f8e02ff */
[----:B------:R-:W-:Y:S01]  /*2a770*/  IMAD R3, R236, UR5, R3 ;  /* 0x00000005ec037c24 */ /* 0x000fe2000f8e0203 */
[----:B------:R-:W-:Y:S01]  /*2a780*/  ULDC.64 UR4, c[0x0][0xae0] ;  /* 0x0002b80000047ab9 */ /* 0x000fe20000000a00 */
[C---:B------:R-:W-:Y:S02]  /*2a790*/  IMAD R11, R33.reuse, UR7, R8 ;  /* 0x00000007210b7c24 */ /* 0x040fe4000f8e0208 */
[----:B------:R-:W-:Y:S02]  /*2a7a0*/  IMAD.WIDE.U32 R2, R33, UR6, R2 ;  /* 0x0000000621027c25 */ /* 0x000fe4000f8e0002 */
[----:B------:R-:W1:Y:S02]  /*2a7b0*/  @P0 LDC R4, c[0x0][0xbec] ;  /* 0x0002fb00ff040b82 */ /* 0x000e640000000800 */
[----:B------:R-:W-:-:S02]  /*2a7c0*/  IMAD.IADD R3, R3, 0x1, R11 ;  /* 0x0000000103037824 */ /* 0x000fc400078e020b */
[----:B------:R-:W-:-:S04]  /*2a7d0*/  IMAD.IADD R230, R212, 0x1, R230 ;  /* 0x00000001d4e67824 */ /* 0x000fc800078e02e6 */
[----:B------:R-:W3:Y:S01]  /*2a7e0*/  @P0 LDC R21, c[0x0][0xbf0] ;  /* 0x0002fc00ff150b82 */ /* 0x000ee20000000800 */
[----:B-1----:R-:W-:-:S05]  /*2a7f0*/  @P0 IMAD.HI.U32 R4, R13, R4, RZ ;  /* 0x000000040d040227 */ /* 0x002fca00078e00ff */
[----:B---3--:R-:W-:-:S04]  /*2a800*/  @P0 SHF.R.U32.HI R9, RZ, R21, R4 ;  /* 0x00000015ff090219 */ /* 0x008fc80000011604 */
[--C-:B------:R-:W-:Y:S01]  /*2a810*/  SHF.R.S32.HI R4, RZ, 0x1f, R9.reuse ;  /* 0x0000001fff047819 */ /* 0x100fe20000011409 */
[----:B------:R-:W-:Y:S02]  /*2a820*/  IMAD.MOV R8, RZ, RZ, -R9 ;  /* 0x000000ffff087224 */ /* 0x000fe400078e0a09 */
[----:B------:R-:W-:-:S04]  /*2a830*/  IMAD.WIDE.U32 R2, R9, UR4, R2 ;  /* 0x0000000409027c25 */ /* 0x000fc8000f8e0002 */
[----:B------:R-:W-:Y:S02]  /*2a840*/  IMAD R4, R4, UR4, RZ ;  /* 0x0000000404047c24 */ /* 0x000fe4000f8e02ff */
[----:B------:R-:W-:Y:S02]  /*2a850*/  IMAD R11, R15, R8, R13 ;  /* 0x000000080f0b7224 */ /* 0x000fe400078e020d */
[----:B------:R-:W-:Y:S01]  /*2a860*/  IMAD R13, R9, UR5, R4 ;  /* 0x00000005090d7c24 */ /* 0x000fe2000f8e0204 */
[----:B------:R-:W-:Y:S01]  /*2a870*/  ULDC.64 UR4, c[0x0][0xad8] ;  /* 0x0002b60000047ab9 */ /* 0x000fe20000000a00 */
[----:B------:R-:W-:Y:S01]  /*2a880*/  IMAD R15, R0, R15, RZ ;  /* 0x0000000f000f7224 */ /* 0x000fe200078e02ff */
[----:B------:R-:W-:Y:S01]  /*2a890*/  SHF.R.S32.HI R4, RZ, 0x1f, R11 ;  /* 0x0000001fff047819 */ /* 0x000fe2000001140b */
[----:B------:R-:W-:Y:S02]  /*2a8a0*/  IMAD.IADD R3, R3, 0x1, R13 ;  /* 0x0000000103037824 */ /* 0x000fe400078e020d */
[C---:B------:R-:W-:Y:S01]  /*2a8b0*/  VIADD R0, R230.reuse, 0x20 ;  /* 0x00000020e6007836 */ /* 0x040fe20000000000 */
[----:B------:R-:W-:Y:S01]  /*2a8c0*/  ISETP.GE.AND P2, PT, R230, R15, PT ;  /* 0x0000000fe600720c */ /* 0x000fe20003f46270 */
[----:B------:R-:W-:-:S02]  /*2a8d0*/  IMAD R4, R4, UR4, RZ ;  /* 0x0000000404047c24 */ /* 0x000fc4000f8e02ff */
[----:B------:R-:W-:Y:S01]  /*2a8e0*/  IMAD.WIDE.U32 R2, R11, UR4, R2 ;  /* 0x000000040b027c25 */ /* 0x000fe2000f8e0002 */
[----:B------:R-:W-:-:S03]  /*2a8f0*/  ISETP.GE.AND P1, PT, R0, R15, PT ;  /* 0x0000000f0000720c */ /* 0x000fc60003f26270 */
[----:B------:R-:W-:Y:S01]  /*2a900*/  IMAD R9, R11, UR5, R4 ;  /* 0x000000050b097c24 */ /* 0x000fe2000f8e0204 */
[----:B------:R-:W-:Y:S01]  /*2a910*/  ULDC.64 UR4, c[0x0][0xa80] ;  /* 0x0002a00000047ab9 */ /* 0x000fe20000000a00 */
[----:B------:R-:W-:Y:S01]  /*2a920*/  VIADD R0, R230, 0x40 ;  /* 0x00000040e6007836 */ /* 0x000fe20000000000 */
[----:B------:R-:W-:Y:S01]  /*2a930*/  LEA R4, P3, R2, UR4, 0x1 ;  /* 0x0000000402047c11 */ /* 0x000fe2000f8608ff */
[----:B------:R-:W-:-:S03]  /*2a940*/  IMAD.IADD R3, R3, 0x1, R9 ;  /* 0x0000000103037824 */ /* 0x000fc600078e0209 */
[----:B------:R-:W-:Y:S01]  /*2a950*/  ISETP.GE.AND P0, PT, R0, R15, PT ;  /* 0x0000000f0000720c */ /* 0x000fe20003f06270 */
[----:B------:R2:W1:Y:S01]  /*2a960*/  SHFL.IDX PT, R12, R4, RZ, 0x181f ;  /* 0x00181fff040c7589 */ /* 0x00046200000e0000 */
[----:B------:R-:W-:-:S05]  /*2a970*/  LEA.HI.X R14, R2, UR5, R3, 0x1, P3 ;  /* 0x00000005020e7c11 */ /* 0x000fca00098f0c03 */
[----:B------:R2:W3:Y:S01]  /*2a980*/  SHFL.IDX PT, R13, R14, RZ, 0x181f ;  /* 0x00181fff0e0d7589 */ /* 0x0004e200000e0000 */
[----:B------:R-:W-:Y:S05]  /*2a990*/  @P2 BRA `(.L_x_2888) ;  /* 0x0000000000482947 */ /* 0x000fea0003800000 */
[----:B------:R-:W-:Y:S01]  /*2a9a0*/  ULDC UR4, c[0x0][0xac8] ;  /* 0x0002b20000047ab9 */ /* 0x000fe20000000800 */
[----:B------:R-:W-:Y:S01]  /*2a9b0*/  ULDC.64 UR6, c[0x0][0x208] ;  /* 0x0000820000067ab9 */ /* 0x000fe20000000a00 */
[----:B------:R-:W-:Y:S02]  /*2a9c0*/  ISETP.GE.AND P5, PT, R18, UR4, PT ;  /* 0x0000000412007c0c */ /* 0x000fe4000bfa6270 */
[----:B------:R-:W-:Y:S02]  /*2a9d0*/  ISETP.GE.AND P3, PT, R220, UR4, PT ;  /* 0x00000004dc007c0c */ /* 0x000fe4000bf66270 */
[----:B------:R-:W-:Y:S02]  /*2a9e0*/  ISETP.GE.AND P2, PT, R221, UR4, PT ;  /* 0x00000004dd007c0c */ /* 0x000fe4000bf46270 */
[----:B------:R-:W-:-:S07]  /*2a9f0*/  ISETP.GE.AND P4, PT, R213, UR4, PT ;  /* 0x00000004d5007c0c */ /* 0x000fce000bf86270 */
[----:B-1----:R-:W-:-:S04]  /*2aa00*/  @!P5 LEA R10, P6, R18, R12, 0x1 ;  /* 0x0000000c120ad211 */ /* 0x002fc800078c08ff */
[-C--:B---3--:R-:W-:Y:S02]  /*2aa10*/  @!P5 LEA.HI.X R11, R18, R13.reuse, R19, 0x1, P6 ;  /* 0x0000000d120bd211 */ /* 0x088fe400030f0c13 */
[CC--:B------:R-:W-:Y:S01]  /*2aa20*/  @!P3 LEA R8, P6, R220.reuse, R12.reuse, 0x1 ;  /* 0x0000000cdc08b211 */ /* 0x0c0fe200078c08ff */
[----:B-----5:R-:W-:Y:S02]  /*2aa30*/  @!P4 IMAD.SHL.U32 R21, R27, 0x8, RZ ;  /* 0x000000081b15c824 */ /* 0x020fe400078e00ff */
        /* <DEDUP_REMOVED lines=8> */
.L_x_2888:
[----:B------:R-:W-:Y:S05]  /*2aac0*/  BSYNC B1 ;  /* 0x0000000000017941 */ /* 0x000fea0003800000 */
.L_x_2887:
        /* <DEDUP_REMOVED lines=12> */
[-C--:B----4-:R-:W-:Y:S02]  /*2ab90*/  @!P4 LEA.HI.X R11, R18, R13.reuse, R19, 0x1, P6 ;  /* 0x0000000d120bc211 */ /* 0x090fe400030f0c13 */
[----:B------:R-:W-:Y:S01]  /*2aba0*/  @!P1 LEA R2, P6, R221, R12, 0x1 ;  /* 0x0000000cdd029211 */ /* 0x000fe200078c08ff */
[----:B-----5:R-:W-:Y:S01]  /*2abb0*/  @!P3 IMAD.SHL.U32 R21, R27, 0x8, RZ ;  /* 0x000000081b15b824 */ /* 0x020fe200078e00ff */
[-C--:B------:R-:W-:Y:S01]  /*2abc0*/  @!P2 LEA.HI.X R9, R220, R13.reuse, R24, 0x1, P5 ;  /* 0x0000000ddc09a211 */ /* 0x080fe200028f0c18 */
[----:B------:R1:W-:Y:S01]  /*2abd0*/  @!P4 ST.E.128 desc[UR6][R10.64], RZ ;  /* 0x000000ff0a00c985 */ /* 0x0003e2000c101d06 */
[----:B------:R-:W-:Y:S01]  /*2abe0*/  @!P1 LEA.HI.X R3, R221, R13, R20, 0x1, P6 ;  /* 0x0000000ddd039211 */ /* 0x000fe200030f0c14 */
[----:B------:R-:W-:-:S05]  /*2abf0*/  @!P3 IMAD.WIDE R12, R21, 0x2, R12 ;  /* 0x00000002150cb825 */ /* 0x000fca00078e020c */
[----:B------:R1:W-:Y:S04]  /*2ac00*/  @!P3 ST.E.128 desc[UR6][R12.64], RZ ;  /* 0x000000ff0c00b985 */ /* 0x0003e8000c101d06 */
[----:B------:R1:W-:Y:S04]  /*2ac10*/  @!P2 ST.E.128 desc[UR6][R8.64], RZ ;  /* 0x000000ff0800a985 */ /* 0x0003e8000c101d06 */
[----:B------:R1:W-:Y:S02]  /*2ac20*/  @!P1 ST.E.128 desc[UR6][R2.64], RZ ;  /* 0x000000ff02009985 */ /* 0x0003e4000c101d06 */
.L_x_2890:
[----:B------:R-:W-:Y:S05]  /*2ac30*/  BSYNC B1 ;  /* 0x0000000000017941 */ /* 0x000fea0003800000 */
.L_x_2889:
[----:B-1--4-:R1:W4:Y:S01]  /*2ac40*/  SHFL.IDX PT, R13, R14, 0x2, 0x181f ;  /* 0x00581f000e0d7f89 */ /* 0x01232200000e0000 */
        /* <DEDUP_REMOVED lines=12> */
[----:B-----5:R-:W-:Y:S01]  /*2ad10*/  @!P4 IMAD.SHL.U32 R21, R27, 0x8, RZ ;  /* 0x000000081b15c824 */ /* 0x020fe200078e00ff */
        /* <DEDUP_REMOVED lines=8> */
.L_x_2892:
[----:B------:R-:W-:Y:S05]  /*2ada0*/  BSYNC B1 ;  /* 0x0000000000017941 */ /* 0x000fea0003800000 */
.L_x_2891:
        /* <DEDUP_REMOVED lines=23> */
.L_x_2881:
[----:B------:R-:W-:Y:S05]  /*2af20*/  BSYNC B0 ;  /* 0x0000000000007941 */ /* 0x000fea0003800000 */
.L_x_2871:
[----:B------:R-:W-:Y:S02]  /*2af30*/  ULDC UR4, c[0x0][0xc3c] ;  /* 0x00030f0000047ab9 */ /* 0x000fe40000000800 */
[----:B------:R-:W-:-:S13]  /*2af40*/  ISETP.GE.AND P0, PT, R7, UR4, PT ;  /* 0x0000000407007c0c */ /* 0x000fda000bf06270 */
[----:B------:R-:W-:Y:S05]  /*2af50*/  @!P0 BRA `(.L_x_2893) ;  /* 0xfffffd68000c8947 */ /* 0x000fea000383ffff */
[----:B------:R-:W-:Y:S05]  /*2af60*/  BRA `(.L_x_2630) ;  /* 0x0000009c00547947 */ /* 0x000fea0003800000 */
.L_x_2628:
        /* <DEDUP_REMOVED lines=20> */
.L_x_2894:
        /* <DEDUP_REMOVED lines=44> */
.L_x_2898:
        /* <DEDUP_REMOVED lines=40> */
.L_x_2896:
        /* <DEDUP_REMOVED lines=12> */
.L_x_2899:
        /* <DEDUP_REMOVED lines=63> */
.L_x_2900:
        /* <DEDUP_REMOVED lines=62> */
.L_x_2901:
[----:B01----:R-:W-:-:S05]  /*2be80*/  LOP3.LUT R3, RZ, R2, RZ, 0x33, !PT ;  /* 0x00000002ff037212 */ /* 0x003fca00078e33ff */
[----:B------:R-:W-:-:S05]  /*2be90*/  IMAD.IADD R2, R4, 0x1, R3 ;  /* 0x0000000104027824 */ /* 0x000fca00078e0203 */
[----:B------:R1:W-:Y:S01]  /*2bea0*/  STL [R1+0x4], R2 ;  /* 0x0000040201007387 */ /* 0x0003e20000100800 */
[----:B------:R-:W-:Y:S05]  /*2beb0*/  BRA `(.L_x_2902) ;  /* 0x0000000000107947 */ /* 0x000fea0003800000 */
.L_x_2897:
[----:B------:R-:W-:Y:S01]  /*2bec0*/  IMAD.U32 R2, RZ, RZ, UR6 ;  /* 0x00000006ff027e24 */ /* 0x000fe2000f8e00ff */
[----:B------:R0:W-:Y:S04]  /*2bed0*/  STL [R1+0x4], RZ ;  /* 0x000004ff01007387 */ /* 0x0001e80000100800 */
[----:B------:R0:W-:Y:S04]  /*2bee0*/  STL [R1+0x8], RZ ;  /* 0x000008ff01007387 */ /* 0x0001e80000100800 */
[----:B------:R0:W-:Y:S02]  /*2bef0*/  STL [R1], R2 ;  /* 0x0000000201007387 */ /* 0x0001e40000100800 */
.L_x_2902:
        /* <DEDUP_REMOVED lines=10> */
.L_x_2895:
        /* <DEDUP_REMOVED lines=8> */
[----:B--2---:R-:W2:Y:S04]  /*2c020*/  LDL R0, [R1+0xbc] ;  /* 0x0000bc0001007983 */ /* 0x004ea80000100800 */
[----:B------:R-:W3:Y:S01]  /*2c030*/  LDL.LU R4, [R1+0x10] ;  /* 0x0000100001047983 */ /* 0x000ee20000300800 */
[----:B------:R-:W-:Y:S01]  /*2c040*/  LOP3.LUT R5, R6, 0x7f, RZ, 0xc0, !PT ;  /* 0x0000007f06057812 */ /* 0x000fe200078ec0ff */
[----:B------:R-:W4:Y:S01]  /*2c050*/  S2UR UR5, SR_CgaCtaId ;  /* 0x00000000000579c3 */ /* 0x000f220000008800 */
[----:B------:R-:W-:Y:S01]  /*2c060*/  UMOV UR4, 0x400 ;  /* 0x0000040000047882 */ /* 0x000fe20000000000 */
[----:B------:R-:W-:Y:S01]  /*2c070*/  BSSY B8, `(.L_x_2903) ;  /* 0x000088a000087945 */ /* 0x000fe20003800000 */
[C---:B------:R-:W-:Y:S01]  /*2c080*/  ISETP.NE.AND P1, PT, R5.reuse, RZ, PT ;  /* 0x000000ff0500720c */ /* 0x040fe20003f25270 */
[----:B01----:R-:W-:Y:S01]  /*2c090*/  IMAD.SHL.U32 R2, R5, 0x8, RZ ;  /* 0x0000000805027824 */ /* 0x003fe200078e00ff */
[----:B------:R-:W-:Y:S01]  /*2c0a0*/  ULDC.64 UR36, c[0x0][0x198] ;  /* 0x0000660000247ab9 */ /* 0x000fe20000000a00 */
[----:B------:R-:W-:Y:S01]  /*2c0b0*/  IMAD.MOV.U32 R19, RZ, RZ, RZ ;  /* 0x000000ffff137224 */ /* 0x000fe200078e00ff */
[----:B------:R-:W-:Y:S01]  /*2c0c0*/  ULDC UR39, c[0x0][0xc] ;  /* 0x0000030000277ab9 */ /* 0x000fe20000000800 */
[----:B----4-:R-:W-:-:S06]  /*2c0d0*/  ULEA UR4, UR5, UR4, 0x18 ;  /* 0x0000000405047291 */ /* 0x010fcc000f8ec03f */
[----:B------:R-:W-:Y:S01]  /*2c0e0*/  IMAD.U32 R18, RZ, RZ, UR4 ;  /* 0x00000004ff127e24 */ /* 0x000fe2000f8e00ff */
[----:B--2---:R-:W-:Y:S01]  /*2c0f0*/  R2UR UR6, R0 ;  /* 0x00000000000672ca */ /* 0x004fe200000e0000 */
[----:B------:R-:W-:Y:S01]  /*2c100*/  IMAD.SHL.U32 R0, R6, 0x8, RZ ;  /* 0x0000000806007824 */ /* 0x000fe200078e00ff */
[----:B---3--:R-:W-:-:S04]  /*2c110*/  LOP3.LUT R4, R4, 0xfffffffd, RZ, 0xc0, !PT ;  /* 0xfffffffd04047812 */ /* 0x008fc800078ec0ff */
[----:B------:R-:W-:Y:S02]  /*2c120*/  LOP3.LUT R3, R0, 0x1f8, RZ, 0xc0, !PT ;  /* 0x000001f800037812 */ /* 0x000fe400078ec0ff */
[----:B------:R-:W-:Y:S02]  /*2c130*/  @P1 LOP3.LUT R4, R4, 0x2, RZ, 0xfc, !PT ;  /* 0x0000000204041812 */ /* 0x000fe400078efcff */
[----:B------:R-:W-:Y:S02]  /*2c140*/  LOP3.LUT R3, R3, 0x38, R6, 0x78, !PT ;  /* 0x0000003803037812 */ /* 0x000fe400078e7806 */
[----:B------:R-:W-:Y:S01]  /*2c150*/  LOP3.LUT R4, R4, 0xfffffffe, RZ, 0xc0, !PT ;  /* 0xfffffffe04047812 */ /* 0x000fe200078ec0ff */
[----:B------:R-:W-:Y:S01]  /*2c160*/  ULOP3.LUT UR38, UR6, 0x2, URZ, 0xfc, !UPT ;  /* 0x0000000206267892 */ /* 0x000fe2000f8efc3f */
[----:B------:R-:W-:Y:S02]  /*2c170*/  LOP3.LUT R3, R3, 0x200, R2, 0xf8, !PT ;  /* 0x0000020003037812 */ /* 0x000fe400078ef802 */
[C---:B------:R-:W-:Y:S01]  /*2c180*/  LOP3.LUT P0, R2, R6.reuse, 0x1f, RZ, 0xc0, !PT ;  /* 0x0000001f06027812 */ /* 0x040fe2000780c0ff */
[----:B------:R-:W-:Y:S01]  /*2c190*/  IMAD.SHL.U32 R6, R6, 0x10, RZ ;  /* 0x0000001006067824 */ /* 0x000fe200078e00ff */
[----:B------:R-:W-:-:S03]  /*2c1a0*/  LOP3.LUT R0, R0, 0x38, RZ, 0xc0, !PT ;  /* 0x0000003800007812 */ /* 0x000fc600078ec0ff */
[----:B------:R0:W-:Y:S08]  /*2c1b0*/  STL [R1+0x30], R2 ;  /* 0x0000300201007387 */ /* 0x0001f00000100800 */
[----:B------:R-:W-:Y:S02]  /*2c1c0*/  @P0 LOP3.LUT R4, R4, 0x1, RZ, 0xfc, !PT ;  /* 0x0000000104040812 */ /* 0x000fe400078efcff */
[----:B------:R-:W-:-:S02]  /*2c1d0*/  ISETP.NE.OR P0, PT, R5, RZ, !P0 ;  /* 0x000000ff0500720c */ /* 0x000fc40004705670 */
[----:B0-----:R-:W-:Y:S02]  /*2c1e0*/  SHF.R.U32.HI R2, RZ, 0x3, R5 ;  /* 0x00000003ff027819 */ /* 0x001fe40000011605 */
[----:B------:R-:W-:Y:S02]  /*2c1f0*/  LOP3.LUT R4, R4, 0xfffffff7, RZ, 0xc0, !PT ;  /* 0xfffffff704047812 */ /* 0x000fe400078ec0ff */
[----:B------:R-:W-:Y:S01]  /*2c200*/  LOP3.LUT R5, R2, 0x70, R6, 0xf8, !PT ;  /* 0x0000007002057812 */ /* 0x000fe200078ef806 */
[----:B------:R-:W-:Y:S01]  /*2c210*/  IMAD R2, R3, 0x2, R18 ;  /* 0x0000000203027824 */ /* 0x000fe200078e0212 */
[----:B------:R-:W-:-:S04]  /*2c220*/  LOP3.LUT R3, R0, 0x40, RZ, 0xfc, !PT ;  /* 0x0000004000037812 */ /* 0x000fc800078efcff */
[----:B------:R0:W-:Y:S01]  /*2c230*/  STL [R1+0x2c], R2 ;  /* 0x00002c0201007387 */ /* 0x0001e20000100800 */
[----:B------:R-:W-:-:S03]  /*2c240*/  @P0 LOP3.LUT R4, R4, 0x8, RZ, 0xfc, !PT ;  /* 0x0000000804040812 */ /* 0x000fc600078efcff */
        /* <DEDUP_REMOVED lines=9> */
.L_x_3068:
[----:B------:R-:W2:Y:S01]  /*2c2e0*/  LDL R0, [R1+0xc] ;  /* 0x00000c0001007983 */ /* 0x000ea20000100800 */
[----:B------:R-:W2:Y:S01]  /*2c2f0*/  LDC.64 R2, c[0x0][0xc88] ;  /* 0x00032200ff027b82 */ /* 0x000ea20000000a00 */
[----:B------:R-:W-:Y:S01]  /*2c300*/  ULDC.64 UR4, c[0x0][0x208] ;  /* 0x0000820000047ab9 */ /* 0x000fe20000000a00 */
[----:B--2---:R-:W-:-:S05]  /*2c310*/  IMAD.WIDE R2, R0, 0x4, R2 ;  /* 0x0000000400027825 */ /* 0x004fca00078e0202 */
[----:B01----:R-:W2:Y:S01]  /*2c320*/  LDG.E R4, desc[UR4][R2.64] ;  /* 0x0000000402047981 */ /* 0x003ea2000c1e1900 */
        /* <DEDUP_REMOVED lines=12> */
[----:B--2---:R-:W-:Y:S01]  /*2c3f0*/  SHF.R.S32.HI R5, RZ, 0x1f, R4 ;  /* 0x0000001fff057819 */ /* 0x004fe20000011404 */
[----:B------:R-:W-:-:S07]  /*2c400*/  IMAD.SHL.U32 R15, R4, 0x4, RZ ;  /* 0x00000004040f7824 */ /* 0x000fce00078e00ff */
[C---:B------:R-:W-:Y:S01]  /*2c410*/  @P0 LEA R2, P1, R4.reuse, UR4, 0x2 ;  /* 0x0000000404020c11 */ /* 0x040fe2000f8210ff */
[----:B------:R0:W-:Y:S01]  /*2c420*/  STL [R1+0x38], R4 ;  /* 0x0000380401007387 */ /* 0x0001e20000100800 */
[C-C-:B------:R-:W-:Y:S02]  /*2c430*/  SHF.L.U64.HI R14, R4.reuse, 0x2, R5.reuse ;  /* 0x00000002040e7819 */ /* 0x140fe40000010205 */
[----:B------:R-:W-:Y:S01]  /*2c440*/  @P0 LEA.HI.X R3, R4, UR5, R5, 0x2, P1 ;  /* 0x0000000504030c11 */ /* 0x000fe200088f1405 */
[----:B------:R-:W-:Y:S01]  /*2c450*/  ULDC.64 UR4, c[0x0][0xa00] ;  /* 0x0002800000047ab9 */ /* 0x000fe20000000a00 */
[C---:B------:R-:W-:Y:S01]  /*2c460*/  @P3 IADD3 R8, P1, R15.reuse, UR10, RZ ;  /* 0x0000000a0f083c10 */ /* 0x040fe2000ff3e0ff */
        /* <DEDUP_REMOVED lines=12> */
[----:B--2---:R-:W-:-:S04]  /*2c530*/  IADD3 R2, P0, R15, UR4, RZ ;  /* 0x000000040f027c10 */ /* 0x004fc8000ff1e0ff */
[----:B------:R-:W-:Y:S01]  /*2c540*/  IADD3.X R3, R14, UR5, RZ, P0, !PT ;  /* 0x000000050e037c10 */ /* 0x000fe200087fe4ff */
[----:B------:R-:W-:Y:S01]  /*2c550*/  ULDC UR4, c[0x0][0x288] ;  /* 0x0000a20000047ab9 */ /* 0x000fe20000000800 */
[----:B0-----:R-:W-:-:S03]  /*2c560*/  IADD3 R4, P0, R15, UR8, RZ ;  /* 0x000000080f047c10 */ /* 0x001fc6000ff1e0ff */
[----:B------:R0:W5:Y:S01]  /*2c570*/  @P2 LDG.E R11, desc[UR12][R6.64] ;  /* 0x0000000c060b2981 */ /* 0x000162000c1e1900 */
[----:B-1----:R-:W-:Y:S02]  /*2c580*/  IADD3.X R5, R14, UR9, RZ, P0, !PT ;  /* 0x000000090e057c10 */ /* 0x002fe400087fe4ff */
[----:B------:R-:W-:Y:S01]  /*2c590*/  ISETP.NE.U32.AND P0, PT, RZ, UR8, PT ;  /* 0x00000008ff007c0c */ /* 0x000fe2000bf05070 */
[----:B------:R-:W2:Y:S03]  /*2c5a0*/  @P1 LDG.E R12, desc[UR12][R2.64] ;  /* 0x0000000c020c1981 */ /* 0x000ea6000c1e1900 */
[----:B------:R-:W-:-:S13]  /*2c5b0*/  ISETP.NE.AND.EX P0, PT, RZ, UR9, PT, P0 ;  /* 0x00000009ff007c0c */ /* 0x000fda000bf05300 */
[----:B------:R0:W5:Y:S04]  /*2c5c0*/  @P0 LDG.E R10, desc[UR12][R4.64] ;  /* 0x0000000c040a0981 */ /* 0x000168000c1e1900 */
[----:B--2---:R1:W-:Y:S02]  /*2c5d0*/  STL [R1+0x4c], R12 ;  /* 0x00004c0c01007387 */ /* 0x0043e40000100800 */
[----:B-1----:R-:W-:Y:S01]  /*2c5e0*/  IMAD.U32 R12, RZ, RZ, UR4 ;  /* 0x00000004ff0c7e24 */ /* 0x002fe2000f8e00ff */
        /* <DEDUP_REMOVED lines=12> */
[----:B------:R-:W-:Y:S01]  /*2c6b0*/  IMAD.U32 R8, RZ, RZ, UR4 ;  /* 0x00000004ff087e24 */ /* 0x000fe2000f8e00ff */
[----:B0-----:R-:W-:Y:S06]  /*2c6c0*/  @P3 BRA `(.L_x_2904) ;  /* 0x0000000000183947 */ /* 0x001fec0003800000 */
[----:B------:R-:W-:Y:S05]  /*2c6d0*/  @!P1 BRA `(.L_x_2904) ;  /* 0x0000000000149947 */ /* 0x000fea0003800000 */
[----:B------:R-:W-:Y:S02]  /*2c6e0*/  ULDC.64 UR4, c[0x0][0x208] ;  /* 0x0000820000047ab9 */ /* 0x000fe40000000a00 */
[----:B------:R-:W2:Y:S04]  /*2c6f0*/  LDG.E R12, desc[UR4][R2.64] ;  /* 0x00000004020c7981 */ /* 0x000ea8000c1e1900 */
[----:B------:R-:W2:Y:S02]  /*2c700*/  LDG.E R2, desc[UR4][R2.64+0x4] ;  /* 0x0000040402027981 */ /* 0x000ea4000c1e1900 */
[----:B--2--5:R-:W-:-:S05]  /*2c710*/  IMAD.IADD R13, R2, 0x1, -R12 ;  /* 0x00000001020d7824 */ /* 0x024fca00078e0a0c */
[----:B------:R0:W-:Y:S02]  /*2c720*/  STL [R1+0x50], R13 ;  /* 0x0000500d01007387 */ /* 0x0001e40000100800 */
.L_x_2904:
[----:B------:R-:W2:Y:S01]  /*2c730*/  LDL.LU R3, [R1+0x8] ;  /* 0x0000080001037983 */ /* 0x000ea20000300800 */
[----:B------:R-:W-:Y:S02]  /*2c740*/  ULDC.64 UR4, c[0x0][0xa20] ;  /* 0x0002880000047ab9 */ /* 0x000fe40000000a00 */
[----:B------:R-:W-:Y:S01]  /*2c750*/  ISETP.NE.U32.AND P1, PT, RZ, UR4, PT ;  /* 0x00000004ff007c0c */ /* 0x000fe2000bf25070 */
[----:B------:R-:W3:Y:S03]  /*2c760*/  LDL R12, [R1+0x38] ;  /* 0x00003800010c7983 */ /* 0x000ee60000100800 */
[----:B------:R-:W-:Y:S02]  /*2c770*/  ISETP.NE.AND.EX P1, PT, RZ, UR5, PT, P1 ;  /* 0x00000005ff007c0c */ /* 0x000fe4000bf25310 */
[C---:B--2---:R-:W-:Y:S02]  /*2c780*/  LOP3.LUT R17, R3.reuse, 0xff000000, RZ, 0xc0, !PT ;  /* 0xff00000003117812 */ /* 0x044fe400078ec0ff */
[----:B------:R-:W-:-:S02]  /*2c790*/  LOP3.LUT R2, R3, 0xff0000, RZ, 0xc0, !PT ;  /* 0x00ff000003027812 */ /* 0x000fc400078ec0ff */
[----:B------:R-:W-:Y:S02]  /*2c7a0*/  SHF.R.U32.HI R17, RZ, 0x8, R17 ;  /* 0x00000008ff117819 */ /* 0x000fe40000011611 */
[----:B------:R-:W-:Y:S02]  /*2c7b0*/  LOP3.LUT R16, R3, 0xffff, RZ, 0xc0, !PT ;  /* 0x0000ffff03107812 */ /* 0x000fe400078ec0ff */
[----:B------:R-:W-:Y:S01]  /*2c7c0*/  LEA.HI R17, R2, R17, RZ, 0x10 ;  /* 0x0000001102117211 */ /* 0x000fe200078f80ff */
[----:B-----5:R-:W-:-:S05]  /*2c7d0*/  IMAD.IADD R2, R11, 0x1, R0 ;  /* 0x000000010b027824 */ /* 0x020fca00078e0200 */
[----:B------:R1:W-:Y:S04]  /*2c7e0*/  STL [R1+0x1c], R2 ;  /* 0x00001c0201007387 */ /* 0x0003e80000100800 */
[----:B---3--:R1:W-:Y:S01]  /*2c7f0*/  STL [R1+0x14], R12 ;  /* 0x0000140c01007387 */ /* 0x0083e20000100800 */
[----:B------:R-:W-:Y:S05]  /*2c800*/  @!P1 BRA `(.L_x_2905) ;  /* 0x0000000000149947 */ /* 0x000fea0003800000 */
[----:B-1----:R-:W-:Y:S01]  /*2c810*/  IADD3 R2, P1, R15, UR4, RZ ;  /* 0x000000040f027c10 */ /* 0x002fe2000ff3e0ff */
[----:B------:R-:W-:-:S03]  /*2c820*/  ULDC.64 UR6, c[0x0][0x208] ;  /* 0x0000820000067ab9 */ /* 0x000fc60000000a00 */
[----:B------:R-:W-:-:S05]  /*2c830*/  IADD3.X R3, R14, UR5, RZ, P1, !PT ;  /* 0x000000050e037c10 */ /* 0x000fca0008ffe4ff */
[----:B------:R2:W5:Y:S01]  /*2c840*/  LDG.E R8, desc[UR6][R2.64] ;  /* 0x0000000602087981 */ /* 0x000562000c1e1900 */
[----:B------:R-:W-:Y:S05]  /*2c850*/  BRA `(.L_x_2906) ;  /* 0x0000000000147947 */ /* 0x000fea0003800000 */
.L_x_2905:
[----:B------:R-:W-:Y:S05]  /*2c860*/  @!P2 BRA `(.L_x_2906) ;  /* 0x000000000010a947 */ /* 0x000fea0003800000 */
[----:B------:R-:W-:Y:S02]  /*2c870*/  ULDC.64 UR4, c[0x0][0x208] ;  /* 0x0000820000047ab9 */ /* 0x000fe40000000a00 */
[----:B------:R-:W2:Y:S04]  /*2c880*/  LDG.E R8, desc[UR4][R6.64] ;  /* 0x0000000406087981 */ /* 0x000ea8000c1e1900 */
[----:B------:R-:W2:Y:S02]  /*2c890*/  LDG.E R6, desc[UR4][R6.64+0x4] ;  /* 0x0000040406067981 */ /* 0x000ea4000c1e1900 */
[----:B--2---:R-:W-:-:S07]  /*2c8a0*/  IMAD.IADD R8, R6, 0x1, -R8 ;  /* 0x0000000106087824 */ /* 0x004fce00078e0a08 */
.L_x_2906:
[----:B------:R-:W-:Y:S01]  /*2c8b0*/  ULDC.64 UR4, c[0x0][0x208] ;  /* 0x0000820000047ab9 */ /* 0x000fe20000000a00 */
[----:B------:R-:W3:Y:S01]  /*2c8c0*/  LDL R6, [R1+0x4] ;  /* 0x0000040001067983 */ /* 0x000ee20000100800 */
[----:B--2---:R-:W2:Y:S03]  /*2c8d0*/  LDC R3, c[0x0][0x448] ;  /* 0x00011200ff037b82 */ /* 0x004ea60000000800 */
[----:B-1----:R-:W4:Y:S04]  /*2c8e0*/  @P0 LDG.E R2, desc[UR4][R4.64] ;  /* 0x0000000404020981 */ /* 0x002f28000c1e1900 */
[----:B------:R1:W4:Y:S01]  /*2c8f0*/  @P0 LDG.E R4, desc[UR4][R4.64+0x4] ;  /* 0x0000040404040981 */ /* 0x000322000c1e1900 */
[----:B-----5:R-:W-:Y:S01]  /*2c900*/  IMAD.IADD R7, R8, 0x1, -R0 ;  /* 0x0000000108077824 */ /* 0x020fe200078e0a00 */
[----:B------:R-:W-:Y:S01]  /*2c910*/  LOP3.LUT R11, R17, 0xff, RZ, 0xc0, !PT ;  /* 0x000000ff110b7812 */ /* 0x000fe200078ec0ff */
[----:B------:R-:W-:Y:S01]  /*2c920*/  BSSY B0, `(.L_x_2907) ;  /* 0x0000036000007945 */ /* 0x000fe20003800000 */
[----:B------:R-:W-:-:S03]  /*2c930*/  SHF.R.U32.HI R17, RZ, 0x10, R17 ;  /* 0x00000010ff117819 */ /* 0x000fc60000011611 */
[----:B------:R0:W-:Y:S01]  /*2c940*/  STL [R1+0x60], R11 ;  /* 0x0000600b01007387 */ /* 0x0001e20000100800 */
[----:B--2---:R-:W-:-:S13]  /*2c950*/  ISETP.NE.AND P1, PT, R3, 0x1, PT ;  /* 0x000000010300780c */ /* 0x004fda0003f25270 */
[----:B------:R-:W2:Y:S08]  /*2c960*/  @P1 LDC R3, c[0x0][0x44c] ;  /* 0x00011300ff031b82 */ /* 0x000eb00000000800 */
[----:B-1----:R-:W1:Y:S01]  /*2c970*/  @P1 LDC R5, c[0x0][0x450] ;  /* 0x00011400ff051b82 */ /* 0x002e620000000800 */
[----:B----4-:R-:W-:Y:S02]  /*2c980*/  @P0 IMAD.IADD R9, R4, 0x1, -R2 ;  /* 0x0000000104090824 */ /* 0x010fe400078e0a02 */
[----:B---3--:R-:W-:-:S04]  /*2c990*/  IMAD.SHL.U32 R2, R6, 0x80, RZ ;  /* 0x0000008006027824 */ /* 0x008fc800078e00ff */
[----:B------:R-:W-:-:S04]  /*2c9a0*/  VIADD R2, R2, 0x7f ;  /* 0x0000007f02027836 */ /* 0x000fc80000000000 */
[----:B--2---:R-:W-:-:S05]  /*2c9b0*/  @P1 IMAD.HI.U32 R0, R2, R3, RZ ;  /* 0x0000000302001227 */ /* 0x004fca00078e00ff */
[----:B-1----:R-:W-:Y:S01]  /*2c9c0*/  @P1 SHF.R.U32.HI R2, RZ, R5, R0 ;  /* 0x00000005ff021219 */ /* 0x002fe20000011600 */
[----:B------:R-:W-:-:S04]  /*2c9d0*/  IMAD.IADD R0, R7, 0x1, R9 ;  /* 0x0000000107007824 */ /* 0x000fc800078e0209 */
        /* <DEDUP_REMOVED lines=16> */
[----:B------:R-:W-:Y:S02]  /*2cae0*/  IABS R3, R2 ;  /* 0x0000000200037213 */ /* 0x000fe40000000000 */
[----:B------:R-:W-:Y:S02]  /*2caf0*/  IADD3 R0, R2, -0x1, R6 ;  /* 0xffffffff02007810 */ /* 0x000fe40007ffe006 */
[----:B------:R-:W0:Y:S08]  /*2cb00*/  I2F.RP R4, R3 ;  /* 0x0000000300047306 */ /* 0x000e300000209400 */
[----:B0-----:R-:W0:Y:S02]  /*2cb10*/  MUFU.RCP R4, R4 ;  /* 0x0000000400047308 */ /* 0x001e240000001000 */
[----:B0-----:R-:W-:-:S06]  /*2cb20*/  VIADD R4, R4, 0xffffffe ;  /* 0x0ffffffe04047836 */ /* 0x001fcc0000000000 */
[----:B------:R0:W1:Y:S02]  /*2cb30*/  F2I.FTZ.U32.TRUNC.NTZ R5, R4 ;  /* 0x0000000400057305 */ /* 0x000064000021f000 */
[----:B0-----:R-:W-:-:S04]  /*2cb40*/  LOP3.LUT R4, R0, R2, RZ, 0x3c, !PT ;  /* 0x0000000200047212 */ /* 0x001fc800078e3cff */
[----:B------:R-:W-:Y:S01]  /*2cb50*/  ISETP.GE.AND P1, PT, R4, RZ, PT ;  /* 0x000000ff0400720c */ /* 0x000fe20003f26270 */
[----:B-1----:R-:W-:-:S04]  /*2cb60*/  IMAD.MOV R4, RZ, RZ, -R5 ;  /* 0x000000ffff047224 */ /* 0x002fc800078e0a05 */
[----:B------:R-:W-:Y:S02]  /*2cb70*/  IMAD R8, R4, R3, RZ ;  /* 0x0000000304087224 */ /* 0x000fe400078e02ff */
[----:B------:R-:W-:-:S04]  /*2cb80*/  IMAD.MOV.U32 R4, RZ, RZ, RZ ;  /* 0x000000ffff047224 */ /* 0x000fc800078e00ff */
[----:B------:R-:W-:Y:S01]  /*2cb90*/  IMAD.HI.U32 R8, R5, R8, R4 ;  /* 0x0000000805087227 */ /* 0x000fe200078e0004 */
[----:B------:R-:W-:Y:S02]  /*2cba0*/  IABS R4, R0 ;  /* 0x0000000000047213 */ /* 0x000fe40000000000 */
[----:B------:R-:W-:-:S05]  /*2cbb0*/  IABS R0, R2 ;  /* 0x0000000200007213 */ /* 0x000fca0000000000 */
        /* <DEDUP_REMOVED lines=12> */
.L_x_2908:
[----:B------:R-:W-:Y:S05]  /*2cc80*/  BSYNC B0 ;  /* 0x0000000000007941 */ /* 0x000fea0003800000 */
.L_x_2907:
[----:B------:R-:W-:Y:S01]  /*2cc90*/  IMAD R2, R11, R0, RZ ;  /* 0x000000000b027224 */ /* 0x000fe200078e02ff */
[----:B------:R-:W-:Y:S01]  /*2cca0*/  BSSY B0, `(.L_x_2909) ;  /* 0x000019b000007945 */ /* 0x000fe20003800000 */
[----:B------:R-:W-:-:S03]  /*2ccb0*/  PLOP3.LUT P5, PT, PT, PT, PT, 0x80, 0x0 ;  /* 0x000000000000781c */ /* 0x000fc60003faf070 */
[----:B------:R-:W-:-:S05]  /*2ccc0*/  VIADDMNMX R0, R2, R0, R6, PT ;  /* 0x0000000002007246 */ /* 0x000fca0003800106 */
[--C-:B------:R-:W-:Y:S02]  /*2ccd0*/  IMAD R3, R0, 0x50, -R7.reuse ;  /* 0x0000005000037824 */ /* 0x100fe400078e0a07 */
[----:B------:R-:W-:-:S03]  /*2cce0*/  IMAD R0, R2, 0x50, -R7 ;  /* 0x0000005002007824 */ /* 0x000fc600078e0a07 */
[----:B------:R-:W-:Y:S02]  /*2ccf0*/  VIMNMX R9, R3, R9, PT ;  /* 0x0000000903097248 */ /* 0x000fe40003fe0100 */
[----:B------:R-:W-:-:S04]  /*2cd00*/  VIMNMX R0, RZ, R0, !PT ;  /* 0x00000000ff007248 */ /* 0x000fc80007fe0100 */
[----:B------:R-:W-:Y:S01]  /*2cd10*/  ISETP.GT.AND P1, PT, R9, R0, PT ;  /* 0x000000000900720c */ /* 0x000fe20003f24270 */
[----:B------:R-:W-:-:S12]  /*2cd20*/  IMAD.WIDE.U32 R2, R0, -0x33333333, RZ ;  /* 0xcccccccd00027825 */ /* 0x000fd800078e00ff */
        /* <DEDUP_REMOVED lines=15> */
.L_x_3135:
[----:B-1----:R-:W-:Y:S02]  /*2ce20*/  ISETP.NE.AND P0, PT, R14, RZ, PT ;  /* 0x000000ff0e00720c */ /* 0x002fe40003f05270 */
[----:B------:R-:W-:-:S11]  /*2ce30*/  PLOP3.LUT P2, PT, PT, PT, PT, 0x8, 0x0 ;  /* 0x000000000000781c */ /* 0x000fd60003f4e170 */
[----:B------:R-:W-:Y:S05]  /*2ce40*/  @P0 BRA `(.L_x_2912) ;  /* 0x00000000000c0947 */ /* 0x000fea0003800000 */
[----:B------:R-:W-:-:S03]  /*2ce50*/  UMOV UR4, 0xffffffff ;  /* 0xffffffff00047882 */ /* 0x000fc60000000000 */
[----:B------:R-:W-:Y:S05]  /*2ce60*/  BRA.DIV UR4, `(.L_x_2913) ;  /* 0x0000009204587947 */ /* 0x000fea000b800000 */
[----:B------:R-:W-:-:S13]  /*2ce70*/  ELECT P2, URZ, PT ;  /* 0x00000000003f782f */ /* 0x000fda0003840000 */
.L_x_2912:
        /* <DEDUP_REMOVED lines=9> */
.L_x_3138:
[----:B------:R-:W-:Y:S05]  /*2cf10*/  BSYNC B1 ;  /* 0x0000000000017941 */ /* 0x000fea0003800000 */
.L_x_2914:
        /* <DEDUP_REMOVED lines=12> */
.L_x_3139:
[----:B------:R-:W-:Y:S05]  /*2cfe0*/  BSYNC B2 ;  /* 0x0000000000027941 */ /* 0x000fea0003800000 */
.L_x_2918:
        /* <DEDUP_REMOVED lines=8> */
.L_x_2921:
[----:B------:R-:W-:Y:S05]  /*2d070*/  BSYNC B2 ;  /* 0x0000000000027941 */ /* 0x000fea0003800000 */
.L_x_2920:
[----:B0-2---:R-:W2:Y:S01]  /*2d080*/  LDL R2, [R1+0x20] ;  /* 0x0000200001027983 */ /* 0x005ea20000100800 */
[----:B------:R-:W-:Y:S01]  /*2d090*/  IMAD.MOV.U32 R3, RZ, RZ, RZ ;  /* 0x000000ffff037224 */ /* 0x000fe200078e00ff */
[----:B------:R-:W-:Y:S01]  /*2d0a0*/  UIADD3 UR4, UP0, UR36, 0x570, URZ ;  /* 0x0000057024047890 */ /* 0x000fe2000ff1e03f */
[----:B------:R-:W-:Y:S01]  /*2d0b0*/  PLOP3.LUT P0, PT, PT, PT, PT, 0x80, 0x0 ;  /* 0x000000000000781c */ /* 0x000fe20003f0f070 */
[----:B------:R-:W-:Y:S01]  /*2d0c0*/  UMOV UR6, 0x0 ;  /* 0x0000000000067882 */ /* 0x000fe20000000000 */
[----:B------:R-:W-:Y:S01]  /*2d0d0*/  UMOV UR7, 0x12f00000 ;  /* 0x12f0000000077882 */ /* 0x000fe20000000000 */
[----:B------:R-:W-:Y:S01]  /*2d0e0*/  R2UR UR10, R3 ;  /* 0x00000000030a72ca */ /* 0x000fe200000e0000 */
[----:B------:R-:W-:Y:S01]  /*2d0f0*/  IMAD R3, R7, 0x50, R10 ;  /* 0x0000005007037824 */ /* 0x000fe200078e020a */
[----:B------:R-:W-:-:S03]  /*2d100*/  UIADD3.X UR5, URZ, UR37, URZ, UP0, !UPT ;  /* 0x000000253f057290 */ /* 0x000fc600087fe43f */
[----:B------:R-:W-:Y:S02]  /*2d110*/  VIADD R3, R3, 0xffffffb0 ;  /* 0xffffffb003037836 */ /* 0x000fe40000000000 */
[----:B--2---:R-:W-:Y:S02]  /*2d120*/  IMAD R5, R2, 0xa000, R18 ;  /* 0x0000a00002057824 */ /* 0x004fe400078e0212 */
[----:B------:R-:W-:Y:S02]  /*2d130*/  VIADD R2, R6, 0x38890 ;  /* 0x0003889006027836 */ /* 0x000fe40000000000 */
[----:B------:R-:W-:-:S07]  /*2d140*/  VIADD R4, R5, 0x24400 ;  /* 0x0002440005047836 */ /* 0x000fce0000000000 */
.L_x_2922:
        /* <DEDUP_REMOVED lines=16> */
.L_x_2923:
        /* <DEDUP_REMOVED lines=16> */
.L_x_2924:
        /* <DEDUP_REMOVED lines=16> */
.L_x_2925:
        /* <DEDUP_REMOVED lines=13> */
.L_x_3140:
[----:B------:R-:W-:Y:S05]  /*2d520*/  BSYNC B2 ;  /* 0x0000000000027941 */ /* 0x000fea0003800000 */
.L_x_2926:
        /* <DEDUP_REMOVED lines=10> */
.L_x_2929:
[----:B------:R-:W-:Y:S05]  /*2d5d0*/  BSYNC B2 ;  /* 0x0000000000027941 */ /* 0x000fea0003800000 */
.L_x_2928:
[----:B------:R-:W-:Y:S01]  /*2d5e0*/  R2UR UR6, R12 ;  /* 0x000000000c0672ca */ /* 0x000fe200000e0000 */
[----:B--2---:R-:W-:Y:S01]  /*2d5f0*/  IMAD.MOV.U32 R2, RZ, RZ, RZ ;  /* 0x000000ffff027224 */ /* 0x004fe200078e00ff */
[----:B------:R-:W-:Y:S01]  /*2d600*/  R2UR UR7, R13 ;  /* 0x000000000d0772ca */ /* 0x000fe200000e0000 */
[----:B------:R-:W-:Y:S01]  /*2d610*/  UIADD3 UR4, UP0, UR36, 0x670, URZ ;  /* 0x0000067024047890 */ /* 0x000fe2000ff1e03f */
[----:B------:R-:W-:Y:S01]  /*2d620*/  PLOP3.LUT P0, PT, PT, PT, PT, 0x80, 0x0 ;  /* 0x000000000000781c */ /* 0x000fe20003f0f070 */
[----:B------:R-:W-:Y:S01]  /*2d630*/  VIADD R4, R5, 0x400 ;  /* 0x0000040005047836 */ /* 0x000fe20000000000 */
[----:B------:R-:W-:Y:S01]  /*2d640*/  R2UR UR10, R2 ;  /* 0x00000000020a72ca */ /* 0x000fe200000e0000 */
[----:B------:R-:W-:Y:S01]  /*2d650*/  VIADD R2, R6, 0x388b0 ;  /* 0x000388b006027836 */ /* 0x000fe20000000000 */
[----:B------:R-:W-:-:S13]  /*2d660*/  UIADD3.X UR5, URZ, UR37, URZ, UP0, !UPT ;  /* 0x000000253f057290 */ /* 0x000fda00087fe43f */
.L_x_2930:
        /* <DEDUP_REMOVED lines=15> */
.L_x_2931:
        /* <DEDUP_REMOVED lines=15> */
.L_x_2932:
        /* <DEDUP_REMOVED lines=15> */
.L_x_2933:
        /* <DEDUP_REMOVED lines=10> */
.L_x_2917:
[----:B------:R-:W-:Y:S05]  /*2d9e0*/  BSYNC B1 ;  /* 0x0000000000017941 */ /* 0x000fea0003800000 */
.L_x_2916:
        /* <DEDUP_REMOVED lines=13> */
.L_x_2952:
[----:B------:R-:W-:Y:S05]  /*2dac0*/  YIELD ;  /* 0x0000000000007946 */ /* 0x000fea0003800000 */
[----:B------:R-:W-:Y:S04]  /*2dad0*/  BSSY B1, `(.L_x_2934) ;  /* 0x00000ab000017945 */ /* 0x000fe80003800000 */
[----:B-1----:R-:W-:Y:S05]  /*2dae0*/  @!P2 BRA `(.L_x_2935) ;  /* 0x0000000800a4a947 */ /* 0x002fea0003800000 */
[----:B0-----:R-:W2:Y:S04]  /*2daf0*/  LDL R4, [R1+0x20] ;  /* 0x0000200001047983 */ /* 0x001ea80000100800 */
[----:B------:R-:W3:Y:S01]  /*2db00*/  LDL R3, [R1+0x24] ;  /* 0x0000240001037983 */ /* 0x000ee20000100800 */
[----:B------:R-:W-:Y:S01]  /*2db10*/  BSSY B2, `(.L_x_2936) ;  /* 0x0000008000027945 */ /* 0x000fe20003800000 */
[----:B------:R-:W0:Y:S02]  /*2db20*/  S2R R2, SR_TID.X ;  /* 0x0000000000027919 */ /* 0x000e240000002100 */
[----:B0-----:R-:W-:-:S04]  /*2db30*/  LOP3.LUT R2, R2, 0x7f, RZ, 0xc0, !PT ;  /* 0x0000007f02027812 */ /* 0x001fc800078ec0ff */
[----:B------:R-:W-:Y:S01]  /*2db40*/  ISETP.NE.AND P1, PT, R2, RZ, PT ;  /* 0x000000ff0200720c */ /* 0x000fe20003f25270 */
[----:B--2---:R-:W-:Y:S01]  /*2db50*/  IMAD R6, R4, 0x8, R18 ;  /* 0x0000000804067824 */ /* 0x004fe200078e0212 */
[----:B---3--:R-:W-:-:S04]  /*2db60*/  SHF.L.U32 R5, R3, 0x1f, RZ ;  /* 0x0000001f03057819 */ /* 0x008fc800000006ff */
[----:B------:R-:W0:Y:S02]  /*2db70*/  SYNCS.PHASECHK.TRANS64.TRYWAIT P0, [R6+URZ+0x388a0], R5 ;  /* 0x0388a005060075a7 */ /* 0x000e24000800017f */
[----:B0-----:R-:W-:Y:S05]  /*2db80*/  @!P0 BRA `(.L_x_2937) ;  /* 0x0000008400708947 */ /* 0x001fea0003800000 */
.L_x_3141:
[----:B------:R-:W-:Y:S05]  /*2db90*/  BSYNC B2 ;  /* 0x0000000000027941 */ /* 0x000fea0003800000 */
.L_x_2936:
[----:B------:R-:W-:Y:S04]  /*2dba0*/  BSSY B2, `(.L_x_2938) ;  /* 0x0000008000027945 */ /* 0x000fe80003800000 */
[----:B------:R-:W-:Y:S05]  /*2dbb0*/  @P1 BRA `(.L_x_2939) ;  /* 0x0000000000181947 */ /* 0x000fea0003800000 */
[----:B------:R-:W2:Y:S02]  /*2dbc0*/  LDL R2, [R1+0x10] ;  /* 0x0000100001027983 */ /* 0x000ea40000100800 */
[----:B--2---:R-:W-:Y:S01]  /*2dbd0*/  LOP3.LUT P0, RZ, R2, 0x1, RZ, 0xc0, !PT ;  /* 0x0000000102ff7812 */ /* 0x004fe2000780c0ff */
[----:B------:R-:W-:-:S04]  /*2dbe0*/  IMAD.MOV.U32 R2, RZ, RZ, 0xa000 ;  /* 0x0000a000ff027424 */ /* 0x000fc800078e00ff */
[----:B------:R1:W-:Y:S08]  /*2dbf0*/  SYNCS.ARRIVE.TRANS64 RZ, [R6+URZ+0x38890], R2 ;  /* 0x0388900206ff79a7 */ /* 0x0003f0000800003f */
[----:B------:R-:W-:Y:S05]  /*2dc00*/  @!P0 BRA `(.L_x_2939) ;  /* 0x0000000000048947 */ /* 0x000fea0003800000 */
[----:B------:R-:W-:Y:S01]  /*2dc10*/  BPT.TRAP 0x1 ;  /* 0x000000040000795c */ /* 0x000fe20000300000 */
.L_x_2939:
[----:B------:R-:W-:Y:S05]  /*2dc20*/  BSYNC B2 ;  /* 0x0000000000027941 */ /* 0x000fea0003800000 */
.L_x_2938:
        /* <DEDUP_REMOVED lines=12> */
.L_x_2940:
        /* <DEDUP_REMOVED lines=16> */
.L_x_2941:
        /* <DEDUP_REMOVED lines=16> */
.L_x_2942:
        /* <DEDUP_REMOVED lines=16> */
.L_x_2943:
        /* <DEDUP_REMOVED lines=13> */
.L_x_3142:
[----:B------:R-:W-:Y:S05]  /*2e0c0*/  BSYNC B2 ;  /* 0x0000000000027941 */ /* 0x000fea0003800000 */
.L_x_2944:
        /* <DEDUP_REMOVED lines=10> */
.L_x_2947:
[----:B------:R-:W-:Y:S05]  /*2e170*/  BSYNC B2 ;  /* 0x0000000000027941 */ /* 0x000fea0003800000 */
.L_x_2946:
        /* <DEDUP_REMOVED lines=8> */
.L_x_2948:
        /* <DEDUP_REMOVED lines=16> */
.L_x_2949:
        /* <DEDUP_REMOVED lines=15> */
.L_x_2950:
        /* <DEDUP_REMOVED lines=15> */
.L_x_2951:
        /* <DEDUP_REMOVED lines=10> */
.L_x_2935:
[----:B------:R-:W-:Y:S05]  /*2e580*/  BSYNC B1 ;  /* 0x0000000000017941 */ /* 0x000fea0003800000 */
.L_x_2934:
        /* <DEDUP_REMOVED lines=12> */
.L_x_2910:
[----:B------:R-:W-:Y:S05]  /*2e650*/  BSYNC B0 ;  /* 0x0000000000007941 */ /* 0x000fea0003800000 */
.L_x_2909:
[----:B0-----:R-:W2:Y:S01]  /*2e660*/  LDL R4, [R1+0x4] ;  /* 0x0000040001047983 */ /* 0x001ea20000100800 */
[----:B------:R-:W0:Y:S01]  /*2e670*/  LDC R0, c[0x0][0x448] ;  /* 0x00011200ff007b82 */ /* 0x000e220000000800 */
[----:B------:R-:W-:Y:S01]  /*2e680*/  ISETP.NE.AND P1, PT, R17, RZ, PT ;  /* 0x000000ff1100720c */ /* 0x000fe20003f25270 */
[----:B------:R-:W-:Y:S05]  /*2e690*/  @!P5 WARPSYNC.ALL ;  /* 0x000000000000d948 */ /* 0x000fea0003800000 */
[----:B------:R-:W-:Y:S07]  /*2e6a0*/  BSSY B0, `(.L_x_2953) ;  /* 0x000002d000007945 */ /* 0x000fee0003800000 */
[----:B------:R-:W3:Y:S08]  /*2e6b0*/  @!P1 LDC R17, c[0x0][0x9f0] ;  /* 0x00027c00ff119b82 */ /* 0x000ef00000000800 */
[----:B------:R-:W-:Y:S01]  /*2e6c0*/  @!P5 BAR.SYNC.DEFER_BLOCKING 0xc, 0x180 ;  /* 0x030600000000db1d */ /* 0x000fe20000010000 */
[----:B0-----:R-:W-:-:S13]  /*2e6d0*/  ISETP.NE.AND P0, PT, R0, 0x1, PT ;  /* 0x000000010000780c */ /* 0x001fda0003f05270 */
[----:B-1----:R-:W0:Y:S08]  /*2e6e0*/  @P0 LDC R2, c[0x0][0x44c] ;  /* 0x00011300ff020b82 */ /* 0x002e300000000800 */
[----:B------:R-:W1:Y:S01]  /*2e6f0*/  @P0 LDC R3, c[0x0][0x450] ;  /* 0x00011400ff030b82 */ /* 0x000e620000000800 */
[----:B--2---:R-:W-:-:S05]  /*2e700*/  LEA R0, R4, 0x7f, 0x7 ;  /* 0x0000007f04007811 */ /* 0x004fca00078e38ff */
[----:B0-----:R-:W-:-:S05]  /*2e710*/  @P0 IMAD.HI.U32 R2, R0, R2, RZ ;  /* 0x0000000200020227 */ /* 0x001fca00078e00ff */
[----:B-1----:R-:W-:-:S05]  /*2e720*/  @P0 SHF.R.U32.HI R0, RZ, R3, R2 ;  /* 0x00000003ff000219 */ /* 0x002fca0000011602 */
[----:B------:R-:W-:-:S04]  /*2e730*/  IMAD.IADD R0, R21, 0x1, R0 ;  /* 0x0000000115007824 */ /* 0x000fc800078e0200 */
[----:B------:R-:W-:-:S05]  /*2e740*/  IMAD.HI R0, R0, 0x66666667, RZ ;  /* 0x6666666700007827 */ /* 0x000fca00078e02ff */
[----:B------:R-:W-:-:S04]  /*2e750*/  SHF.R.U32.HI R2, RZ, 0x1f, R0 ;  /* 0x0000001fff027819 */ /* 0x000fc80000011600 */
[----:B------:R-:W-:-:S04]  /*2e760*/  LEA.HI.SX32 R0, R0, R2, 0x1b ;  /* 0x0000000200007211 */ /* 0x000fc800078fdaff */
[----:B------:R-:W-:-:S04]  /*2e770*/  VIMNMX R7, R20, R0, PT ;  /* 0x0000000014077248 */ /* 0x000fc80003fe0100 */
[----:B------:R-:W-:Y:S01]  /*2e780*/  ISETP.GE.AND P0, PT, R7, 0x1, PT ;  /* 0x000000010700780c */ /* 0x000fe20003f06270 */
[----:B------:R0:W-:Y:S04]  /*2e790*/  STL [R1+0x40], R7 ;  /* 0x0000400701007387 */ /* 0x0001e80000100800 */
[----:B------:R0:W-:Y:S08]  /*2e7a0*/  STL [R1+0x44], RZ ;  /* 0x000044ff01007387 */ /* 0x0001f00000100800 */
[----:B0--3--:R-:W-:Y:S05]  /*2e7b0*/  @!P0 BRA `(.L_x_2954) ;  /* 0x00000000006c8947 */ /* 0x009fea0003800000 */
        /* <DEDUP_REMOVED lines=27> */
.L_x_2954:
[----:B------:R-:W-:Y:S05]  /*2e970*/  BSYNC B0 ;  /* 0x0000000000007941 */ /* 0x000fea0003800000 */
.L_x_2953:
[----:B------:R-:W2:Y:S04]  /*2e980*/  LDL R0, [R1+0x44] ;  /* 0x0000440001007983 */ /* 0x000ea80000100800 */
[----:B0-----:R-:W2:Y:S01]  /*2e990*/  LDL R2, [R1+0x60] ;  /* 0x0000600001027983 */ /* 0x001ea20000100800 */
[----:B------:R-:W-:Y:S01]  /*2e9a0*/  BSSY B7, `(.L_x_2955) ;  /* 0x00004d5000077945 */ /* 0x000fe20003800000 */
[----:B--2---:R-:W-:-:S05]  /*2e9b0*/  IMAD R2, R2, R0, RZ ;  /* 0x0000000002027224 */ /* 0x004fca00078e02ff */
[----:B------:R-:W-:Y:S01]  /*2e9c0*/  VIADDMNMX R0, R2, R0, R7, PT ;  /* 0x0000000002007246 */ /* 0x000fe20003800107 */
        /* <DEDUP_REMOVED lines=23> */
.L_x_2956:
        /* <DEDUP_REMOVED lines=20> */
.L_x_2959:
[----:B------:R-:W-:Y:S05]  /*2ec80*/  BSYNC B6 ;  /* 0x0000000000067941 */ /* 0x000fea0003800000 */
.L_x_2958:
        /* <DEDUP_REMOVED lines=20> */
.L_x_2962:
        /* <DEDUP_REMOVED lines=15> */
.L_x_2961:
[----:B------:R-:W-:Y:S05]  /*2eec0*/  BSYNC B6 ;  /* 0x0000000000067941 */ /* 0x000fea0003800000 */
.L_x_2960:
        /* <DEDUP_REMOVED lines=26> */
.L_x_3145:
        /* <DEDUP_REMOVED lines=11> */
.L_x_3148:
        /* <DEDUP_REMOVED lines=25> */
.L_x_2966:
[----:B-1----:R-:W2:Y:S01]  /*2f2b0*/  LDL R2, [R1+0x18] ;  /* 0x0000180001027983 */ /* 0x002ea20000100800 */
[----:B0-----:R-:W-:Y:S01]  /*2f2c0*/  IMAD R0, R19, 0x8, R18 ;  /* 0x0000000813007824 */ /* 0x001fe200078e0212 */
[----:B--2---:R-:W-:-:S04]  /*2f2d0*/  SHF.L.U32 R2, R2, 0x1f, RZ ;  /* 0x0000001f02027819 */ /* 0x004fc800000006ff */
[----:B------:R-:W0:Y:S02]  /*2f2e0*/  SYNCS.PHASECHK.TRANS64.TRYWAIT P0, [R0+URZ+0x38840], R2 ;  /* 0x03884002000075a7 */ /* 0x000e24000800017f */
[----:B0-----:R-:W-:Y:S05]  /*2f2f0*/  @!P0 BRA `(.L_x_2967) ;  /* 0x0000007000108947 */ /* 0x001fea0003800000 */
.L_x_3149:
        /* <DEDUP_REMOVED lines=10> */
.L_x_2968:
        /* <DEDUP_REMOVED lines=38> */
.L_x_2964:
        /* <DEDUP_REMOVED lines=40> */
.L_x_2970:
[----:B------:R-:W-:Y:S05]  /*2f880*/  BSYNC B6 ;  /* 0x0000000000067941 */ /* 0x000fea0003800000 */
.L_x_2969:
[----:B0-----:R-:W2:Y:S01]  /*2f890*/  LDL.LU R0, [R1+0x4c] ;  /* 0x00004c0001007983 */ /* 0x001ea20000300800 */
[----:B------:R-:W-:Y:S01]  /*2f8a0*/  ULDC.64 UR4, c[0x0][0x2d8] ;  /* 0x0000b60000047ab9 */ /* 0x000fe20000000a00 */
[----:B------:R-:W0:Y:S02]  /*2f8b0*/  LDC R7, c[0x0][0x448] ;  /* 0x00011200ff077b82 */ /* 0x000e240000000800 */
[----:B------:R-:W3:Y:S04]  /*2f8c0*/  LDL.LU R4, [R1+0x3c] ;  /* 0x00003c0001047983 */ /* 0x000ee80000300800 */
[----:B------:R-:W3:Y:S04]  /*2f8d0*/  LDL.LU.64 R2, [R1+0x58] ;  /* 0x0000580001027983 */ /* 0x000ee80000300a00 */
[----:B------:R-:W4:Y:S04]  /*2f8e0*/  LDL.LU R5, [R1+0x38] ;  /* 0x0000380001057983 */ /* 0x000f280000300800 */
[----:B------:R-:W5:Y:S01]  /*2f8f0*/  LDL R10, [R1+0x4] ;  /* 0x00000400010a7983 */ /* 0x000f620000100800 */
[----:B------:R-:W1:Y:S01]  /*2f900*/  S2R R9, SR_TID.X ;  /* 0x0000000000097919 */ /* 0x000e620000002100 */
[----:B------:R-:W1:Y:S01]  /*2f910*/  S2R R8, SR_TID.X ;  /* 0x0000000000087919 */ /* 0x000e620000002100 */
[----:B0-----:R-:W-:-:S13]  /*2f920*/  ISETP.NE.AND P0, PT, R7, 0x1, PT ;  /* 0x000000010700780c */ /* 0x001fda0003f05270 */
[----:B------:R-:W0:Y:S01]  /*2f930*/  @P0 LDC R6, c[0x0][0x450] ;  /* 0x00011400ff060b82 */ /* 0x000e220000000800 */
[----:B-1----:R-:W-:Y:S02]  /*2f940*/  IMAD.SHL.U32 R9, R9, 0x8, RZ ;  /* 0x0000000809097824 */ /* 0x002fe400078e00ff */
[----:B------:R-:W-:-:S03]  /*2f950*/  IMAD.SHL.U32 R8, R8, 0x8, RZ ;  /* 0x0000000808087824 */ /* 0x000fc600078e00ff */
[----:B------:R-:W-:-:S04]  /*2f960*/  LOP3.LUT R9, R9, 0x38, RZ, 0xc0, !PT ;  /* 0x0000003809097812 */ /* 0x000fc800078ec0ff */
[C---:B------:R-:W-:Y:S02]  /*2f970*/  LOP3.LUT R12, R9.reuse, 0x40, RZ, 0xfc, !PT ;  /* 0x00000040090c7812 */ /* 0x040fe400078efcff */
[C---:B------:R-:W-:Y:S02]  /*2f980*/  LOP3.LUT R11, R9.reuse, 0x80, RZ, 0xfc, !PT ;  /* 0x00000080090b7812 */ /* 0x040fe400078efcff */
[----:B------:R-:W-:Y:S02]  /*2f990*/  LOP3.LUT R8, R8, 0x38, RZ, 0xc0, !PT ;  /* 0x0000003808087812 */ /* 0x000fe400078ec0ff */
[----:B------:R-:W-:Y:S01]  /*2f9a0*/  LOP3.LUT R9, R9, 0xc0, RZ, 0xfc, !PT ;  /* 0x000000c009097812 */ /* 0x000fe200078efcff */
[----:B---3--:R-:W-:Y:S02]  /*2f9b0*/  IMAD.MOV.U32 R3, RZ, RZ, R4 ;  /* 0x000000ffff037224 */ /* 0x008fe400078e0004 */
[----:B------:R-:W1:Y:S01]  /*2f9c0*/  S2R R4, SR_TID.X ;  /* 0x0000000000047919 */ /* 0x000e620000002100 */
[----:B------:R-:W-:-:S04]  /*2f9d0*/  IMAD.WIDE.U32 R2, R16, UR4, R2 ;  /* 0x0000000410027c25 */ /* 0x000fc8000f8e0002 */
[----:B------:R-:W-:Y:S01]  /*2f9e0*/  IMAD R3, R16, UR5, R3 ;  /* 0x0000000510037c24 */ /* 0x000fe2000f8e0203 */
[----:B------:R-:W-:Y:S02]  /*2f9f0*/  ULDC.64 UR4, c[0x0][0x2e0] ;  /* 0x0000b80000047ab9 */ /* 0x000fe40000000a00 */
[----:B--2---:R-:W-:Y:S02]  /*2fa00*/  IMAD R0, R0, UR4, RZ ;  /* 0x0000000400007c24 */ /* 0x004fe4000f8e02ff */
[----:B----4-:R-:W-:-:S04]  /*2fa10*/  IMAD.WIDE.U32 R2, R5, UR4, R2 ;  /* 0x0000000405027c25 */ /* 0x010fc8000f8e0002 */
        /* <DEDUP_REMOVED lines=9> */
[----:B-----5:R-:W-:-:S04]  /*2fab0*/  IMAD R4, R10, 0x80, R4 ;  /* 0x000000800a047824 */ /* 0x020fc800078e0204 */
        /* <DEDUP_REMOVED lines=17> */
[----:B------:R-:W-:Y:S01]  /*2fbd0*/  LEA R4, P0, R2, UR4, 0x1 ;  /* 0x0000000402047c11 */ /* 0x000fe2000f8008ff */
        /* <DEDUP_REMOVED lines=12> */
[----:B------:R-:W-:-:S05]  /*2fca0*/  SHF.R.U32.HI R11, RZ, 0x3, R11 ;  /* 0x00000003ff0b7819 */ /* 0x000fca000001160b */
[----:B------:R-:W-:Y:S01]  /*2fcb0*/  IMAD R0, R10, 0x80, R11 ;  /* 0x000000800a007824 */ /* 0x000fe200078e020b */
[----:B------:R-:W-:Y:S01]  /*2fcc0*/  ULDC.64 UR4, c[0x0][0x208] ;  /* 0x0000820000047ab9 */ /* 0x000fe20000000a00 */
[----:B------:R-:W-:Y:S01]  /*2fcd0*/  SHFL.IDX PT, R5, R4, 0x1, 0x181f ;  /* 0x00381f0004057f89 */ /* 0x000fe200000e0000 */
[----:B--2---:R-:W-:-:S03]  /*2fce0*/  IMAD R2, R6, R7, RZ ;  /* 0x0000000706027224 */ /* 0x004fc600078e02ff */
[----:B------:R-:W0:Y:S04]  /*2fcf0*/  SHFL.IDX PT, R7, R4, RZ, 0x181f ;  /* 0x00181fff04077589 */ /* 0x000e2800000e0000 */
[----:B------:R-:W1:Y:S01]  /*2fd00*/  SHFL.IDX PT, R6, R3, RZ, 0x181f ;  /* 0x00181fff03067589 */ /* 0x000e6200000e0000 */
        /* <DEDUP_REMOVED lines=83> */
.L_x_3166:
        /* <DEDUP_REMOVED lines=15> */
.L_x_2973:
[----:B------:R-:W-:Y:S05]  /*30330*/  BSYNC B0 ;  /* 0x0000000000007941 */ /* 0x000fea0003800000 */
.L_x_2972:
[----:B------:R-:W-:Y:S01]  /*30340*/  NOP ;  /* 0x0000000000007918 */ /* 0x000fe20000000000 */
[----:B------:R-:W-:-:S13]  /*30350*/  PLOP3.LUT P0, PT, PT, PT, PT, 0x80, 0x0 ;  /* 0x000000000000781c */ /* 0x000fda0003f0f070 */
.L_x_2974:
        /* <DEDUP_REMOVED lines=18> */
.L_x_3167:
[----:B------:R-:W-:Y:S05]  /*30480*/  BSYNC B0 ;  /* 0x0000000000007941 */ /* 0x000fea0003800000 */
.L_x_2975:
        /* <DEDUP_REMOVED lines=55> */
.L_x_2983:
[----:B------:R-:W-:Y:S01]  /*30800*/  IMAD R3, R8, 0x8, R18 ;  /* 0x0000000808037824 */ /* 0x000fe200078e0212 */
[----:B------:R-:W-:Y:S01]  /*30810*/  SHF.L.U32 R2, R10, 0x1f, RZ ;  /* 0x0000001f0a027819 */ /* 0x000fe200000006ff */
[----:B------:R-:W-:Y:S03]  /*30820*/  BSSY B3, `(.L_x_2984) ;  /* 0x0000003000037945 */ /* 0x000fe60003800000 */
[----:B------:R-:W1:Y:S02]  /*30830*/  SYNCS.PHASECHK.TRANS64.TRYWAIT P0, [R3+URZ+0x38840], R2 ;  /* 0x03884002030075a7 */ /* 0x000e64000800017f */
[----:B-1----:R-:W-:Y:S05]  /*30840*/  @!P0 BRA `(.L_x_2985) ;  /* 0x0000006400f48947 */ /* 0x002fea0003800000 */
.L_x_3168:
[----:B------:R-:W-:Y:S05]  /*30850*/  BSYNC B3 ;  /* 0x0000000000037941 */ /* 0x000fea0003800000 */
.L_x_2984:
        /* <DEDUP_REMOVED lines=11> */
.L_x_2987:
[----:B------:R-:W-:Y:S05]  /*30910*/  BSYNC B3 ;  /* 0x0000000000037941 */ /* 0x000fea0003800000 */
.L_x_2986:
        /* <DEDUP_REMOVED lines=12> */
.L_x_2988:
        /* <DEDUP_REMOVED lines=16> */
.L_x_2989:
        /* <DEDUP_REMOVED lines=16> */
.L_x_2990:
        /* <DEDUP_REMOVED lines=16> */
.L_x_2991:
        /* <DEDUP_REMOVED lines=16> */
.L_x_3169:
[----:B------:R-:W-:Y:S05]  /*30de0*/  BSYNC B3 ;  /* 0x0000000000037941 */ /* 0x000fea0003800000 */
.L_x_2992:
        /* <DEDUP_REMOVED lines=10> */
.L_x_2994:
[----:B------:R-:W2:Y:S01]  /*30e90*/  LDL R3, [R1+0x10] ;  /* 0x0000100001037983 */ /* 0x000ea20000100800 */
[----:B------:R-:W-:Y:S01]  /*30ea0*/  BSSY B3, `(.L_x_2995) ;  /* 0x0000004000037945 */ /* 0x000fe20003800000 */
[----:B--2---:R-:W-:-:S13]  /*30eb0*/  LOP3.LUT P0, RZ, R3, 0x8, RZ, 0xc0, !PT ;  /* 0x0000000803ff7812 */ /* 0x004fda000780c0ff */
[----:B------:R-:W-:Y:S05]  /*30ec0*/  @P0 BRA `(.L_x_2996) ;  /* 0x0000000000040947 */ /* 0x000fea0003800000 */
[----:B------:R-:W-:Y:S01]  /*30ed0*/  BPT.TRAP 0x1 ;  /* 0x000000040000795c */ /* 0x000fe20000300000 */
.L_x_2996:
[----:B------:R-:W-:Y:S05]  /*30ee0*/  BSYNC B3 ;  /* 0x0000000000037941 */ /* 0x000fea0003800000 */
.L_x_2995:
        /* <DEDUP_REMOVED lines=12> */
.L_x_2997:
        /* <DEDUP_REMOVED lines=15> */
.L_x_2998:
        /* <DEDUP_REMOVED lines=15> */
.L_x_2999:
        /* <DEDUP_REMOVED lines=15> */
.L_x_3000:
        /* <DEDUP_REMOVED lines=12> */
.L_x_2982:
[----:B------:R-:W-:Y:S05]  /*31340*/  BSYNC B1 ;  /* 0x0000000000017941 */ /* 0x000fea0003800000 */
.L_x_2981:
[----:B0-----:R-:W2:Y:S01]  /*31350*/  LDL.LU R0, [R1+0x48] ;  /* 0x0000480001007983 */ /* 0x001ea20000300800 */
[----:B------:R-:W-:-:S03]  /*31360*/  IMAD.MOV.U32 R19, RZ, RZ, R8 ;  /* 0x000000ffff137224 */ /* 0x000fc600078e0008 */
[----:B------:R0:W-:Y:S02]  /*31370*/  STL [R1+0x18], R10 ;  /* 0x0000180a01007387 */ /* 0x0001e40000100800 */
[----:B0-2---:R-:W-:-:S07]  /*31380*/  VIADD R0, R0, 0xfffffffd ;  /* 0xfffffffd00007836 */ /* 0x005fce0000000000 */
.L_x_2980:
[----:B------:R-:W-:Y:S05]  /*31390*/  BSYNC B2 ;  /* 0x0000000000027941 */ /* 0x000fea0003800000 */
.L_x_2979:
[----:B------:R-:W-:Y:S01]  /*313a0*/  VIADD R9, R9, 0xfffffffe ;  /* 0xfffffffe09097836 */ /* 0x000fe20000000000 */
[----:B------:R-:W-:-:S04]  /*313b0*/  LOP3.LUT R7, RZ, R7, RZ, 0x33, !PT ;  /* 0x00000007ff077212 */ /* 0x000fc800078e33ff */
[----:B------:R-:W-:-:S13]  /*313c0*/  ISETP.NE.AND P0, PT, R9, R7, PT ;  /* 0x000000070900720c */ /* 0x000fda0003f05270 */
[----:B------:R-:W-:Y:S05]  /*313d0*/  @!P0 BRA `(.L_x_2978) ;  /* 0x0000001800d88947 */ /* 0x000fea0003800000 */
[----:B------:R-:W-:-:S07]  /*313e0*/  IMAD.MOV.U32 R9, RZ, RZ, R17 ;  /* 0x000000ffff097224 */ /* 0x000fce00078e0011 */
.L_x_3041:
        /* <DEDUP_REMOVED lines=36> */
.L_x_3003:
[----:B------:R-:W-:Y:S01]  /*31630*/  IMAD R3, R4, 0x8, R18 ;  /* 0x0000000804037824 */ /* 0x000fe200078e0212 */
[----:B------:R-:W-:Y:S01]  /*31640*/  SHF.L.U32 R2, R5, 0x1f, RZ ;  /* 0x0000001f05027819 */ /* 0x000fe200000006ff */
[----:B------:R-:W-:Y:S03]  /*31650*/  BSSY B2, `(.L_x_3004) ;  /* 0x0000003000027945 */ /* 0x000fe60003800000 */
[----:B------:R-:W1:Y:S02]  /*31660*/  SYNCS.PHASECHK.TRANS64.TRYWAIT P0, [R3+URZ+0x38840], R2 ;  /* 0x03884002030075a7 */ /* 0x000e64000800017f */
[----:B-1----:R-:W-:Y:S05]  /*31670*/  @!P0 BRA `(.L_x_3005) ;  /* 0x0000005800908947 */ /* 0x002fea0003800000 */
.L_x_3170:
[----:B------:R-:W-:Y:S05]  /*31680*/  BSYNC B2 ;  /* 0x0000000000027941 */ /* 0x000fea0003800000 */
.L_x_3004:
        /* <DEDUP_REMOVED lines=11> */
.L_x_3007:
[----:B------:R-:W-:Y:S05]  /*31740*/  BSYNC B2 ;  /* 0x0000000000027941 */ /* 0x000fea0003800000 */
.L_x_3006:
        /* <DEDUP_REMOVED lines=12> */
.L_x_3008:
        /* <DEDUP_REMOVED lines=16> */
.L_x_3009:
        /* <DEDUP_REMOVED lines=16> */
.L_x_3010:
        /* <DEDUP_REMOVED lines=16> */
.L_x_3011:
        /* <DEDUP_REMOVED lines=16> */
.L_x_3171:
[----:B------:R-:W-:Y:S05]  /*31c10*/  BSYNC B2 ;  /* 0x0000000000027941 */ /* 0x000fea0003800000 */
.L_x_3012:
        /* <DEDUP_REMOVED lines=10> */
.L_x_3014:
[----:B------:R-:W2:Y:S01]  /*31cc0*/  LDL R3, [R1+0x10] ;  /* 0x0000100001037983 */ /* 0x000ea20000100800 */
[----:B------:R-:W-:Y:S01]  /*31cd0*/  BSSY B2, `(.L_x_3015) ;  /* 0x0000004000027945 */ /* 0x000fe20003800000 */
[----:B--2---:R-:W-:-:S13]  /*31ce0*/  LOP3.LUT P0, RZ, R3, 0x8, RZ, 0xc0, !PT ;  /* 0x0000000803ff7812 */ /* 0x004fda000780c0ff */
[----:B------:R-:W-:Y:S05]  /*31cf0*/  @P0 BRA `(.L_x_3016) ;  /* 0x0000000000040947 */ /* 0x000fea0003800000 */
[----:B------:R-:W-:Y:S01]  /*31d00*/  BPT.TRAP 0x1 ;  /* 0x000000040000795c */ /* 0x000fe20000300000 */
.L_x_3016:
[----:B------:R-:W-:Y:S05]  /*31d10*/  BSYNC B2 ;  /* 0x0000000000027941 */ /* 0x000fea0003800000 */
.L_x_3015:
        /* <DEDUP_REMOVED lines=12> */
.L_x_3017:
        /* <DEDUP_REMOVED lines=15> */
.L_x_3018:
        /* <DEDUP_REMOVED lines=15> */
.L_x_3019:
        /* <DEDUP_REMOVED lines=15> */
.L_x_3020:
        /* <DEDUP_REMOVED lines=12> */
.L_x_3002:
[----:B------:R-:W-:Y:S05]  /*32170*/  BSYNC B1 ;  /* 0x0000000000017941 */ /* 0x000fea0003800000 */
.L_x_3001:
        /* <DEDUP_REMOVED lines=36> */
.L_x_3023:
[----:B------:R-:W-:Y:S01]  /*323c0*/  IMAD R3, R19, 0x8, R18 ;  /* 0x0000000813037824 */ /* 0x000fe200078e0212 */
[----:B------:R-:W-:Y:S01]  /*323d0*/  SHF.L.U32 R2, R10, 0x1f, RZ ;  /* 0x0000001f0a027819 */ /* 0x000fe200000006ff */
[----:B------:R-:W-:Y:S03]  /*323e0*/  BSSY B2, `(.L_x_3024) ;  /* 0x0000003000027945 */ /* 0x000fe60003800000 */
[----:B------:R-:W2:Y:S02]  /*323f0*/  SYNCS.PHASECHK.TRANS64.TRYWAIT P0, [R3+URZ+0x38840], R2 ;  /* 0x03884002030075a7 */ /* 0x000ea4000800017f */
[----:B--2---:R-:W-:Y:S05]  /*32400*/  @!P0 BRA `(.L_x_3025) ;  /* 0x0000004c00548947 */ /* 0x004fea0003800000 */
.L_x_3172:
[----:B------:R-:W-:Y:S05]  /*32410*/  BSYNC B2 ;  /* 0x0000000000027941 */ /* 0x000fea0003800000 */
.L_x_3024:
        /* <DEDUP_REMOVED lines=11> */
.L_x_3027:
[----:B------:R-:W-:Y:S05]  /*324d0*/  BSYNC B2 ;  /* 0x0000000000027941 */ /* 0x000fea0003800000 */
.L_x_3026:
        /* <DEDUP_REMOVED lines=12> */
.L_x_3028:
        /* <DEDUP_REMOVED lines=16> */
.L_x_3029:
        /* <DEDUP_REMOVED lines=16> */
.L_x_3030:
        /* <DEDUP_REMOVED lines=16> */
.L_x_3031:
        /* <DEDUP_REMOVED lines=15> */
.L_x_3173:
[----:B------:R-:W-:Y:S05]  /*32990*/  BSYNC B2 ;  /* 0x0000000000027941 */ /* 0x000fea0003800000 */
.L_x_3032:
        /* <DEDUP_REMOVED lines=10> */
.L_x_3034:
[----:B------:R-:W2:Y:S01]  /*32a40*/  LDL R3, [R1+0x10] ;  /* 0x0000100001037983 */ /* 0x000ea20000100800 */
[----:B------:R-:W-:Y:S01]  /*32a50*/  BSSY B2, `(.L_x_3035) ;  /* 0x0000004000027945 */ /* 0x000fe20003800000 */
[----:B--2---:R-:W-:-:S13]  /*32a60*/  LOP3.LUT P0, RZ, R3, 0x8, RZ, 0xc0, !PT ;  /* 0x0000000803ff7812 */ /* 0x004fda000780c0ff */
[----:B------:R-:W-:Y:S05]  /*32a70*/  @P0 BRA `(.L_x_3036) ;  /* 0x0000000000040947 */ /* 0x000fea0003800000 */
[----:B------:R-:W-:Y:S01]  /*32a80*/  BPT.TRAP 0x1 ;  /* 0x000000040000795c */ /* 0x000fe20000300000 */
.L_x_3036:
[----:B------:R-:W-:Y:S05]  /*32a90*/  BSYNC B2 ;  /* 0x0000000000027941 */ /* 0x000fea0003800000 */
.L_x_3035:
        /* <DEDUP_REMOVED lines=12> */
.L_x_3037:
        /* <DEDUP_REMOVED lines=15> */
.L_x_3038:
        /* <DEDUP_REMOVED lines=15> */
.L_x_3039:
        /* <DEDUP_REMOVED lines=15> */
.L_x_3040:
        /* <DEDUP_REMOVED lines=12> */
.L_x_3022:
[----:B------:R-:W-:Y:S05]  /*32ef0*/  BSYNC B1 ;  /* 0x0000000000017941 */ /* 0x000fea0003800000 */
.L_x_3021:
[----:B------:R-:W2:Y:S01]  /*32f00*/  LDL R2, [R1+0x34] ;  /* 0x0000340001027983 */ /* 0x000ea20000100800 */
[----:B------:R-:W-:Y:S01]  /*32f10*/  VIADD R0, R0, 0xfffffffe ;  /* 0xfffffffe00007836 */ /* 0x000fe20000000000 */
[----:B--2---:R-:W-:-:S13]  /*32f20*/  ISETP.GT.AND P0, PT, R6, R2, PT ;  /* 0x000000020600720c */ /* 0x004fda0003f04270 */
[----:B------:R-:W-:Y:S05]  /*32f30*/  @P0 BRA `(.L_x_3041) ;  /* 0xffffffe4002c0947 */ /* 0x000fea000383ffff */
.L_x_2978:
[----:B------:R-:W-:Y:S05]  /*32f40*/  BSYNC B0 ;  /* 0x0000000000007941 */ /* 0x000fea0003800000 */
.L_x_2977:
        /* <DEDUP_REMOVED lines=19> */
.L_x_3043:
[----:B------:R-:W-:Y:S05]  /*33080*/  BSYNC B0 ;  /* 0x0000000000007941 */ /* 0x000fea0003800000 */
.L_x_3042:
        /* <DEDUP_REMOVED lines=10> */
.L_x_3174:
[----:B------:R-:W-:Y:S05]  /*33130*/  BSYNC B1 ;  /* 0x0000000000017941 */ /* 0x000fea0003800000 */
.L_x_3046:
        /* <DEDUP_REMOVED lines=10> */
.L_x_3048:
[----:B------:R-:W2:Y:S01]  /*331e0*/  LDL R2, [R1+0x10] ;  /* 0x0000100001027983 */ /* 0x000ea20000100800 */
[----:B------:R-:W-:Y:S01]  /*331f0*/  BSSY B1, `(.L_x_3049) ;  /* 0x0000004000017945 */ /* 0x000fe20003800000 */
[----:B--2---:R-:W-:-:S13]  /*33200*/  LOP3.LUT P0, RZ, R2, 0x8, RZ, 0xc0, !PT ;  /* 0x0000000802ff7812 */ /* 0x004fda000780c0ff */
[----:B------:R-:W-:Y:S05]  /*33210*/  @P0 BRA `(.L_x_3050) ;  /* 0x0000000000040947 */ /* 0x000fea0003800000 */
[----:B------:R-:W-:Y:S01]  /*33220*/  BPT.TRAP 0x1 ;  /* 0x000000040000795c */ /* 0x000fe20000300000 */
.L_x_3050:
[----:B------:R-:W-:Y:S05]  /*33230*/  BSYNC B1 ;  /* 0x0000000000017941 */ /* 0x000fea0003800000 */
.L_x_3049:
        /* <DEDUP_REMOVED lines=12> */
.L_x_3051:
        /* <DEDUP_REMOVED lines=15> */
.L_x_3052:
        /* <DEDUP_REMOVED lines=15> */
.L_x_3053:
        /* <DEDUP_REMOVED lines=15> */
.L_x_3054:
        /* <DEDUP_REMOVED lines=10> */
.L_x_3045:
[----:B------:R-:W-:Y:S05]  /*33670*/  BSYNC B0 ;  /* 0x0000000000007941 */ /* 0x000fea0003800000 */
.L_x_3044:
[----:B------:R-:W2:Y:S01]  /*33680*/  LDL.LU R4, [R1+0x18] ;  /* 0x0000180001047983 */ /* 0x000ea20000300800 */
[----:B------:R-:W-:-:S05]  /*33690*/  VIADD R19, R19, 0x1 ;  /* 0x0000000113137836 */ /* 0x000fca0000000000 */
[----:B------:R-:W-:-:S04]  /*336a0*/  ISETP.NE.AND P0, PT, R19, 0x2, PT ;  /* 0x000000021300780c */ /* 0x000fc80003f05270 */
[----:B------:R-:W-:Y:S02]  /*336b0*/  SEL R0, RZ, 0x1, P0 ;  /* 0x00000001ff007807 */ /* 0x000fe40000000000 */
[----:B------:R-:W-:Y:S02]  /*336c0*/  SEL R19, R19, RZ, P0 ;  /* 0x000000ff13137207 */ /* 0x000fe40000000000 */
[----:B--2---:R-:W-:-:S05]  /*336d0*/  LOP3.LUT R4, R4, R0, RZ, 0x3c, !PT ;  /* 0x0000000004047212 */ /* 0x004fca00078e3cff */
[----:B------:R2:W-:Y:S02]  /*336e0*/  STL [R1+0x18], R4 ;  /* 0x0000180401007387 */ /* 0x0005e40000100800 */
.L_x_2957:
[----:B------:R-:W-:Y:S05]  /*336f0*/  BSYNC B7 ;  /* 0x0000000000077941 */ /* 0x000fea0003800000 */
.L_x_2955:
[----:B0-----:R-:W3:Y:S02]  /*33700*/  LDL R10, [R1+0x10] ;  /* 0x00001000010a7983 */ /* 0x001ee40000100800 */
[----:B---3--:R-:W-:-:S13]  /*33710*/  LOP3.LUT P0, RZ, R10, 0x10, RZ, 0xc0, !PT ;  /* 0x000000100aff7812 */ /* 0x008fda000780c0ff */
[----:B------:R-:W-:Y:S05]  /*33720*/  @!P0 BRA `(.L_x_3055) ;  /* 0x00000000002c8947 */ /* 0x000fea0003800000 */
[----:B------:R-:W-:Y:S05]  /*33730*/  WARPSYNC.ALL ;  /* 0x0000000000007948 */ /* 0x000fea0003800000 */
[----:B------:R-:W0:Y:S08]  /*33740*/  S2UR UR5, SR_CgaCtaId ;  /* 0x00000000000579c3 */ /* 0x000e300000008800 */
[----:B------:R-:W-:Y:S06]  /*33750*/  BAR.SYNC.DEFER_BLOCKING 0x5, 0x180 ;  /* 0x0146000000007b1d */ /* 0x000fec0000010000 */
[----:B------:R-:W-:-:S02]  /*33760*/  UMOV UR4, 0x400 ;  /* 0x0000040000047882 */ /* 0x000fc40000000000 */
[----:B0-----:R-:W-:-:S06]  /*33770*/  ULEA UR4, UR5, UR4, 0x18 ;  /* 0x0000000405047291 */ /* 0x001fcc000f8ec03f */
[----:B------:R-:W-:-:S05]  /*33780*/  IMAD.U32 R18, RZ, RZ, UR4 ;  /* 0x00000004ff127e24 */ /* 0x000fca000f8e00ff */
[----:B-12---:R-:W0:Y:S04]  /*33790*/  LDS.128 R4, [R18+0x388d0] ;  /* 0x0388d00012047984 */ /* 0x006e280000000c00 */
[----:B0-----:R0:W-:Y:S04]  /*337a0*/  STL.64 [R1], R4 ;  /* 0x0000000401007387 */ /* 0x0011e80000100a00 */
[----:B------:R0:W-:Y:S01]  /*337b0*/  STL.64 [R1+0x8], R6 ;  /* 0x0000080601007387 */ /* 0x0001e20000100a00 */
[----:B------:R-:W-:Y:S06]  /*337c0*/  BAR.ARV 0x4, 0x180 ;  /* 0x0106000000007b1d */ /* 0x000fec0000002000 */
[----:B------:R-:W-:Y:S05]  /*337d0*/  BRA `(.L_x_3056) ;  /* 0x00000010003c7947 */ /* 0x000fea0003800000 */
.L_x_3055:
[----:B------:R-:W3:Y:S01]  /*337e0*/  LDL R16, [R1+0x30] ;  /* 0x0000300001107983 */ /* 0x000ee20000100800 */
[----:B------:R-:W-:Y:S01]  /*337f0*/  UMOV UR4, 0xffffffff ;  /* 0xffffffff00047882 */ /* 0x000fe20000000000 */
[----:B---3--:R-:W-:Y:S02]  /*33800*/  ISETP.NE.AND P5, PT, R16, 0x1f, PT ;  /* 0x0000001f1000780c */ /* 0x008fe40003fa5270 */
[----:B------:R-:W-:Y:S11]  /*33810*/  BRA.DIV UR4, `(.L_x_3057) ;  /* 0x0000003a048c7947 */ /* 0x000ff6000b800000 */
[----:B------:R-:W3:Y:S01]  /*33820*/  LDL R3, [R1+0xc] ;  /* 0x00000c0001037983 */ /* 0x000ee20000100800 */
[----:B------:R-:W-:-:S03]  /*33830*/  ULDC UR4, c[0x0][0xc3c] ;  /* 0x00030f0000047ab9 */ /* 0x000fc60000000800 */
[----:B------:R-:W4:Y:S01]  /*33840*/  LDL.LU R2, [R1] ;  /* 0x0000000001027983 */ /* 0x000f220000300800 */
[----:B------:R-:W-:Y:S01]  /*33850*/  LOP3.LUT P4, RZ, R10, 0x1, RZ, 0xc0, !PT ;  /* 0x000000010aff7812 */ /* 0x000fe2000788c0ff */
[----:B------:R-:W-:Y:S01]  /*33860*/  ULDC.64 UR6, c[0x0][0x208] ;  /* 0x0000820000067ab9 */ /* 0x000fe20000000a00 */
[----:B---3--:R-:W-:Y:S02]  /*33870*/  IMAD.IADD R0, R3, 0x1, R16 ;  /* 0x0000000103007824 */ /* 0x008fe400078e0210 */
[----:B----4-:R-:W-:-:S03]  /*33880*/  IMAD.MOV.U32 R10, RZ, RZ, R2 ;  /* 0x000000ffff0a7224 */ /* 0x010fc600078e0002 */
        /* <DEDUP_REMOVED lines=12> */
[----:B------:R-:W-:-:S03]  /*33950*/  ISETP.GE.U32.AND P3, PT, R16, 0x10, PT ;  /* 0x000000101000780c */ /* 0x000fc60003f66070 */
[----:B------:R-:W-:Y:S01]  /*33960*/  SHFL.IDX PT, R0, R10, 0x1, 0x1f ;  /* 0x00201f000a007f89 */ /* 0x000fe200000e0000 */
[----:B---3--:R-:W-:Y:S02]  /*33970*/  @!P0 IMAD.MOV.U32 R4, RZ, RZ, R8 ;  /* 0x000000ffff048224 */ /* 0x008fe400078e0008 */
[----:B------:R-:W-:Y:S02]  /*33980*/  IMAD.MOV.U32 R8, RZ, RZ, RZ ;  /* 0x000000ffff087224 */ /* 0x000fe400078e00ff */
        /* <DEDUP_REMOVED lines=19> */
.L_x_3184:
[----:B------:R-:W-:Y:S02]  /*33ac0*/  ULDC UR4, c[0x0][0xc38] ;  /* 0x00030e0000047ab9 */ /* 0x000fe40000000800 */
[----:B------:R-:W-:-:S04]  /*33ad0*/  IMAD.U32 R2, RZ, RZ, UR4 ;  /* 0x00000004ff027e24 */ /* 0x000fc8000f8e00ff */
[----:B-1----:R-:W-:-:S04]  /*33ae0*/  IMAD R9, R9, R2, RZ ;  /* 0x0000000209097224 */ /* 0x002fc800078e02ff */
[----:B------:R-:W-:-:S05]  /*33af0*/  IMAD.IADD R0, R0, 0x1, R9 ;  /* 0x0000000100007824 */ /* 0x000fca00078e0209 */
[----:B------:R-:W-:-:S13]  /*33b00*/  ISETP.GT.AND P4, PT, R0, R5, PT ;  /* 0x000000050000720c */ /* 0x000fda0003f84270 */
[----:B------:R-:W-:Y:S05]  /*33b10*/  @P4 BRA `(.L_x_3058) ;  /* 0x0000000000b44947 */ /* 0x000fea0003800000 */
.L_x_3061:
        /* <DEDUP_REMOVED lines=39> */
.L_x_3192:
[----:B------:R-:W-:Y:S02]  /*33d90*/  ULDC UR4, c[0x0][0xc38] ;  /* 0x00030e0000047ab9 */ /* 0x000fe40000000800 */
[----:B------:R-:W-:-:S04]  /*33da0*/  IMAD.U32 R2, RZ, RZ, UR4 ;  /* 0x00000004ff027e24 */ /* 0x000fc8000f8e00ff */
[----:B-1----:R-:W-:-:S04]  /*33db0*/  IMAD R9, R9, R2, RZ ;  /* 0x0000000209097224 */ /* 0x002fc800078e02ff */
[----:B------:R-:W-:-:S05]  /*33dc0*/  IMAD.IADD R0, R9, 0x1, R0 ;  /* 0x0000000109007824 */ /* 0x000fca00078e0200 */
[----:B------:R-:W-:-:S13]  /*33dd0*/  ISETP.GT.AND P4, PT, R0, R5, PT ;  /* 0x000000050000720c */ /* 0x000fda0003f84270 */
[----:B------:R-:W-:Y:S05]  /*33de0*/  @!P4 BRA `(.L_x_3061) ;  /* 0xfffffffc004cc947 */ /* 0x000fea000383ffff */
.L_x_3058:
        /* <DEDUP_REMOVED lines=12> */
.L_x_3197:
[----:B------:R-:W-:-:S13]  /*33eb0*/  ISETP.NE.AND P0, PT, R0, RZ, PT ;  /* 0x000000ff0000720c */ /* 0x000fda0003f05270 */
[----:B------:R-:W-:Y:S05]  /*33ec0*/  @!P0 BRA `(.L_x_3063) ;  /* 0x0000000000148947 */ /* 0x000fea0003800000 */
[----:B------:R-:W-:Y:S01]  /*33ed0*/  UMOV UR4, 0xffffffff ;  /* 0xffffffff00047882 */ /* 0x000fe20000000000 */
[----:B-1----:R-:W-:Y:S02]  /*33ee0*/  VIADD R3, R3, 0xffffffff ;  /* 0xffffffff03037836 */ /* 0x002fe40000000000 */
[----:B------:R-:W-:Y:S05]  /*33ef0*/  BRA.DIV UR4, `(.L_x_3064) ;  /* 0x0000003e04807947 */ /* 0x000fea000b800000 */
[----:B------:R1:W2:Y:S02]  /*33f00*/  SHFL.IDX PT, R3, R7, R3, 0x1f ;  /* 0x00001f0307037589 */ /* 0x0002a400000e0000 */
.L_x_3200:
[----:B--2---:R-:W-:-:S07]  /*33f10*/  IMAD.MOV.U32 R8, RZ, RZ, R3 ;  /* 0x000000ffff087224 */ /* 0x004fce00078e0003 */
.L_x_3063:
[----:B------:R-:W-:Y:S01]  /*33f20*/  ISETP.NE.AND P0, PT, R6, 0x1, PT ;  /* 0x000000010600780c */ /* 0x000fe20003f05270 */
[----:B------:R-:W-:-:S05]  /*33f30*/  IMAD R0, R8, R2, R9 ;  /* 0x0000000208007224 */ /* 0x000fca00078e0209 */
[----:B------:R2:W-:Y:S02]  /*33f40*/  STL [R1], R0 ;  /* 0x0000000001007387 */ /* 0x0005e40000100800 */
[----:B--2---:R-:W-:-:S05]  /*33f50*/  IMAD.IADD R0, R5, 0x1, -R0 ;  /* 0x0000000105007824 */ /* 0x004fca00078e0a00 */
[----:B------:R-:W-:Y:S05]  /*33f60*/  @!P0 BRA `(.L_x_3065) ;  /* 0x0000000000e48947 */ /* 0x000fea0003800000 */
[----:B------:R-:W-:-:S04]  /*33f70*/  IABS R5, R4 ;  /* 0x0000000400057213 */ /* 0x000fc80000000000 */
[----:B------:R-:W2:Y:S08]  /*33f80*/  I2F.RP R2, R5 ;  /* 0x0000000500027306 */ /* 0x000eb00000209400 */
[----:B--2---:R-:W2:Y:S02]  /*33f90*/  MUFU.RCP R2, R2 ;  /* 0x0000000200027308 */ /* 0x004ea40000001000 */
[----:B--2---:R-:W-:-:S06]  /*33fa0*/  VIADD R2, R2, 0xffffffe ;  /* 0x0ffffffe02027836 */ /* 0x004fcc0000000000 */
        /* <DEDUP_REMOVED lines=53> */
.L_x_3065:
[----:B-1----:R-:W2:Y:S01]  /*34300*/  LDL R3, [R1+0xc] ;  /* 0x00000c0001037983 */ /* 0x002ea20000100800 */
        /* <DEDUP_REMOVED lines=63> */
.L_x_3066:
[----:B------:R-:W-:-:S05]  /*34700*/  LOP3.LUT R0, RZ, R0, RZ, 0x33, !PT ;  /* 0x00000000ff007212 */ /* 0x000fca00078e33ff */
[----:B------:R-:W-:-:S05]  /*34710*/  IMAD.IADD R0, R4, 0x1, R0 ;  /* 0x0000000104007824 */ /* 0x000fca00078e0200 */
[----:B------:R2:W-:Y:S01]  /*34720*/  STL [R1+0x4], R0 ;  /* 0x0000040001007387 */ /* 0x0005e20000100800 */
[----:B------:R-:W-:Y:S05]  /*34730*/  BRA `(.L_x_3067) ;  /* 0x0000000000287947 */ /* 0x000fea0003800000 */
.L_x_3059:
        /* <DEDUP_REMOVED lines=10> */
.L_x_3067:
[----:B--23--:R-:W2:Y:S04]  /*347e0*/  LDL R0, [R1+0x30] ;  /* 0x0000300001007983 */ /* 0x00cea80000100800 */
[----:B01----:R-:W3:Y:S04]  /*347f0*/  LDL R2, [R1+0xc] ;  /* 0x00000c0001027983 */ /* 0x003ee80000100800 */
[----:B------:R-:W4:Y:S04]  /*34800*/  LDL R3, [R1+0x8] ;  /* 0x0000080001037983 */ /* 0x000f280000100800 */
[----:B------:R-:W5:Y:S04]  /*34810*/  LDL R4, [R1] ;  /* 0x0000000001047983 */ /* 0x000f680000100800 */
[----:B------:R-:W5:Y:S01]  /*34820*/  LDL R5, [R1+0x4] ;  /* 0x0000040001057983 */ /* 0x000f620000100800 */
[----:B------:R-:W-:Y:S05]  /*34830*/  WARPSYNC.ALL ;  /* 0x0000000000007948 */ /* 0x000fea0003800000 */
[----:B------:R-:W-:Y:S01]  /*34840*/  BAR.SYNC.DEFER_BLOCKING 0x4, 0x180 ;  /* 0x0106000000007b1d */ /* 0x000fe20000010000 */
[----:B--2---:R-:W-:-:S13]  /*34850*/  ISETP.NE.AND P0, PT, R0, RZ, PT ;  /* 0x000000ff0000720c */ /* 0x004fda0003f05270 */
[----:B------:R-:W0:Y:S01]  /*34860*/  @!P0 S2R R0, SR_CgaCtaId ;  /* 0x0000000000008919 */ /* 0x000e220000008800 */
[----:B---3--:R-:W-:Y:S01]  /*34870*/  IMAD.MOV.U32 R7, RZ, RZ, R2 ;  /* 0x000000ffff077224 */ /* 0x008fe200078e0002 */
[----:B------:R-:W-:Y:S01]  /*34880*/  @!P0 MOV R2, 0x400 ;  /* 0x0000040000028802 */ /* 0x000fe20000000f00 */
[----:B----4-:R-:W-:-:S03]  /*34890*/  IMAD.MOV.U32 R6, RZ, RZ, R3 ;  /* 0x000000ffff067224 */ /* 0x010fc600078e0003 */
[----:B0-----:R-:W-:-:S05]  /*348a0*/  @!P0 LEA R18, R0, R2, 0x18 ;  /* 0x0000000200128211 */ /* 0x001fca00078ec0ff */
[----:B-----5:R1:W-:Y:S01]  /*348b0*/  @!P0 STS.128 [R18+0x388d0], R4 ;  /* 0x0388d00412008388 */ /* 0x0203e20000000c00 */
[----:B------:R-:W-:Y:S06]  /*348c0*/  BAR.ARV 0x5, 0x180 ;  /* 0x0146000000007b1d */ /* 0x000fec0000002000 */
.L_x_3056:
[----:B------:R-:W2:Y:S01]  /*348d0*/  LDL R0, [R1+0xc] ;  /* 0x00000c0001007983 */ /* 0x000ea20000100800 */
[----:B------:R-:W-:Y:S02]  /*348e0*/  ULDC UR4, c[0x0][0xc3c] ;  /* 0x00030f0000047ab9 */ /* 0x000fe40000000800 */
[----:B--2---:R-:W-:-:S13]  /*348f0*/  ISETP.GE.AND P0, PT, R0, UR4, PT ;  /* 0x0000000400007c0c */ /* 0x004fda000bf06270 */
[----:B------:R-:W-:Y:S05]  /*34900*/  @!P0 BRA `(.L_x_3068) ;  /* 0xffffff7800748947 */ /* 0x000fea000383ffff */
[----:B------:R-:W-:Y:S05]  /*34910*/  BSYNC B8 ;  /* 0x0000000000087941 */ /* 0x000fea0003800000 */
.L_x_2903:
        /* <DEDUP_REMOVED lines=12> */
.L_x_3201:
[----:B------:R-:W-:Y:S05]  /*349e0*/  BSYNC B0 ;  /* 0x0000000000007941 */ /* 0x000fea0003800000 */
.L_x_3069:
[----:B------:R-:W-:-:S03]  /*349f0*/  UMOV UR4, 0xffffffff ;  /* 0xffffffff00047882 */ /* 0x000fc60000000000 */
[----:B------:R-:W-:Y:S05]  /*34a00*/  BRA.DIV UR4, `(.L_x_3071) ;  /* 0x0000003204fc7947 */ /* 0x000fea000b800000 */
[----:B------:R-:W1:Y:S02]  /*34a10*/  S2R R2, SR_TID.X ;  /* 0x0000000000027919 */ /* 0x000e640000002100 */
[----:B-1----:R-:W-:-:S04]  /*34a20*/  SHF.R.U32.HI R2, RZ, 0x5, R2 ;  /* 0x00000005ff027819 */ /* 0x002fc80000011602 */
[----:B------:R-:W-:-:S05]  /*34a30*/  LOP3.LUT R2, R2, 0x3, RZ, 0xc0, !PT ;  /* 0x0000000302027812 */ /* 0x000fca00078ec0ff */
[----:B------:R1:W2:Y:S02]  /*34a40*/  SHFL.IDX PT, R14, R2, RZ, 0x1f ;  /* 0x00001fff020e7589 */ /* 0x0002a400000e0000 */
.L_x_3204:
[----:B--2---:R-:W-:-:S13]  /*34a50*/  ISETP.NE.AND P0, PT, R14, RZ, PT ;  /* 0x000000ff0e00720c */ /* 0x004fda0003f05270 */
[----:B------:R-:W-:Y:S05]  /*34a60*/  @P0 BRA `(.L_x_2630) ;  /* 0x0000000000940947 */ /* 0x000fea0003800000 */
[----:B------:R-:W-:-:S03]  /*34a70*/  UMOV UR4, 0xffffffff ;  /* 0xffffffff00047882 */ /* 0x000fc60000000000 */
[----:B------:R-:W-:Y:S05]  /*34a80*/  BRA.DIV UR4, `(.L_x_3072) ;  /* 0x0000003604107947 */ /* 0x000fea000b800000 */
[----:B------:R-:W-:-:S13]  /*34a90*/  ELECT P6, URZ, PT ;  /* 0x00000000003f782f */ /* 0x000fda00038c0000 */
.L_x_3207:
        /* <DEDUP_REMOVED lines=8> */
.L_x_3073:
        /* <DEDUP_REMOVED lines=13> */
.L_x_3208:
[----:B------:R-:W1:Y:S02]  /*34bf0*/  SYNCS.PHASECHK.TRANS64.TRYWAIT P0, [R7+URZ], R2 ;  /* 0x00000002070075a7 */ /* 0x000e64000800017f */
[----:B-1----:R-:W-:Y:S05]  /*34c00*/  @!P0 BRA `(.L_x_3075) ;  /* 0x0000003000e48947 */ /* 0x002fea0003800000 */
.L_x_3209:
[----:B------:R-:W-:Y:S05]  /*34c10*/  @!P2 BRA `(.L_x_3076) ;  /* 0x000000000004a947 */ /* 0x000fea0003800000 */
[----:B------:R-:W-:Y:S01]  /*34c20*/  BPT.TRAP 0x1 ;  /* 0x000000040000795c */ /* 0x000fe20000300000 */
.L_x_3076:
[----:B------:R-:W-:-:S04]  /*34c30*/  VIADD R0, R0, 0x38860 ;  /* 0x0003886000007836 */ /* 0x000fc80000000000 */
[----:B------:R-:W-:-:S04]  /*34c40*/  IMAD R4, R19, 0x8, R0 ;  /* 0x0000000813047824 */ /* 0x000fc800078e0200 */
[----:B------:R-:W2:Y:S02]  /*34c50*/  SYNCS.PHASECHK.TRANS64.TRYWAIT P0, [R4+URZ], R5 ;  /* 0x00000005040075a7 */ /* 0x000ea4000800017f */
[----:B--2---:R-:W-:Y:S05]  /*34c60*/  @!P0 BRA `(.L_x_3077) ;  /* 0x0000003000e08947 */ /* 0x004fea0003800000 */
.L_x_3210:
[----:B------:R-:W-:-:S07]  /*34c70*/  IMAD R3, R3, 0x8, R0 ;  /* 0x0000000803037824 */ /* 0x000fce00078e0200 */
.L_x_3078:
[----:B---3--:R3:W4:Y:S02]  /*34c80*/  SYNCS.PHASECHK.TRANS64.TRYWAIT P0, [R3+URZ], R2 ;  /* 0x00000002030075a7 */ /* 0x008724000800017f */
[----:B----4-:R-:W-:Y:S05]  /*34c90*/  @!P0 NANOSLEEP.SYNCS 0x989680 ;  /* 0x009896800000895d */ /* 0x010fea0003900000 */
[----:B------:R-:W4:Y:S02]  /*34ca0*/  @!P0 SYNCS.PHASECHK.TRANS64 P0, [R3+URZ], R2 ;  /* 0x00000002030085a7 */ /* 0x000f24000800007f */
[----:B----4-:R-:W-:Y:S05]  /*34cb0*/  @!P0 BRA `(.L_x_3078) ;  /* 0xfffffffc00f08947 */ /* 0x010fea000383ffff */
.L_x_2630:
[----:B------:R-:W-:Y:S05]  /*34cc0*/  BSYNC B9 ;  /* 0x0000000000097941 */ /* 0x000fea0003800000 */
.L_x_2627:
[----:B------:R-:W-:Y:S05]  /*34cd0*/  EXIT ;  /* 0x000000000000794d */ /* 0x000fea0003800000 */
.L_x_2652:
[----:B0-----:R0:W1:Y:S02]  /*34ce0*/  SYNCS.PHASECHK.TRANS64.TRYWAIT P6, [R0+URZ+0x38890], R114 ;  /* 0x03889072000075a7 */ /* 0x00106400080c017f */
[----:B-1----:R-:W-:Y:S05]  /*34cf0*/  @!P6 NANOSLEEP.SYNCS 0x989680 ;  /* 0x009896800000e95d */ /* 0x002fea0003900000 */
[----:B------:R-:W1:Y:S02]  /*34d00*/  @!P6 SYNCS.PHASECHK.TRANS64 P6, [R0+URZ+0x38890], R114 ;  /* 0x038890720000e5a7 */ /* 0x000e6400080c007f */
[----:B-1----:R-:W-:Y:S05]  /*34d10*/  @!P6 BRA `(.L_x_2652) ;  /* 0xfffffffc00f0e947 */ /* 0x002fea000383ffff */
[----:B------:R-:W-:Y:S05]  /*34d20*/  BRA `(.L_x_3079) ;  /* 0xfffffcf000947947 */ /* 0x000fea000383ffff */
.L_x_2708:
[----:B-1----:R1:W2:Y:S02]  /*34d30*/  SYNCS.PHASECHK.TRANS64.TRYWAIT P5, [R0+URZ+0x38890], R114 ;  /* 0x03889072000075a7 */ /* 0x0022a400080a017f */
[----:B--2---:R-:W-:Y:S05]  /*34d40*/  @!P5 NANOSLEEP.SYNCS 0x989680 ;  /* 0x009896800000d95d */ /* 0x004fea0003900000 */
[----:B------:R-:W2:Y:S02]  /*34d50*/  @!P5 SYNCS.PHASECHK.TRANS64 P5, [R0+URZ+0x38890], R114 ;  /* 0x038890720000d5a7 */ /* 0x000ea400080a007f */
[----:B--2---:R-:W-:Y:S05]  /*34d60*/  @!P5 BRA `(.L_x_2708) ;  /* 0xfffffffc00f0d947 */ /* 0x004fea000383ffff */
[----:B------:R-:W-:Y:S05]  /*34d70*/  BRA `(.L_x_3080) ;  /* 0xfffffd2800847947 */ /* 0x000fea000383ffff */
.L_x_2733:
[----:B-1----:R1:W2:Y:S02]  /*34d80*/  SYNCS.PHASECHK.TRANS64.TRYWAIT P3, [R0+URZ+0x38890], R114 ;  /* 0x03889072000075a7 */ /* 0x0022a4000806017f */
[----:B--2---:R-:W-:Y:S05]  /*34d90*/  @!P3 NANOSLEEP.SYNCS 0x989680 ;  /* 0x009896800000b95d */ /* 0x004fea0003900000 */
[----:B------:R-:W2:Y:S02]  /*34da0*/  @!P3 SYNCS.PHASECHK.TRANS64 P3, [R0+URZ+0x38890], R114 ;  /* 0x038890720000b5a7 */ /* 0x000ea4000806007f */
[----:B--2---:R-:W-:Y:S05]  /*34db0*/  @!P3 BRA `(.L_x_2733) ;  /* 0xfffffffc00f0b947 */ /* 0x004fea000383ffff */
[----:B------:R-:W-:Y:S05]  /*34dc0*/  BRA `(.L_x_3081) ;  /* 0xfffffd5c00887947 */ /* 0x000fea000383ffff */
.L_x_2741:
[----:B0-----:R0:W1:Y:S02]  /*34dd0*/  SYNCS.PHASECHK.TRANS64.TRYWAIT P2, [R0+URZ+0x388b0], R114 ;  /* 0x0388b072000075a7 */ /* 0x001064000804017f */
[----:B-1----:R-:W-:Y:S05]  /*34de0*/  @!P2 NANOSLEEP.SYNCS 0x989680 ;  /* 0x009896800000a95d */ /* 0x002fea0003900000 */
[----:B------:R-:W1:Y:S02]  /*34df0*/  @!P2 SYNCS.PHASECHK.TRANS64 P2, [R0+URZ+0x388b0], R114 ;  /* 0x0388b0720000a5a7 */ /* 0x000e64000804007f */
[----:B-1----:R-:W-:Y:S05]  /*34e00*/  @!P2 BRA `(.L_x_2741) ;  /* 0xfffffffc00f0a947 */ /* 0x002fea000383ffff */
[----:B------:R-:W-:Y:S05]  /*34e10*/  BRA `(.L_x_3082) ;  /* 0xfffffd6000b87947 */ /* 0x000fea000383ffff */
.L_x_2763:
        /* <DEDUP_REMOVED lines=8> */
.L_x_3084:
[----:B------:R-:W-:Y:S05]  /*34ea0*/  BSYNC B1 ;  /* 0x0000000000017941 */ /* 0x000fea0003800000 */
.L_x_3083:
        /* <DEDUP_REMOVED lines=8> */
.L_x_3085:
[----:B------:R-:W-:Y:S02]  /*34f30*/  IMAD.MOV.U32 R13, RZ, RZ, R31 ;  /* 0x000000ffff0d7224 */ /* 0x000fe400078e001f */
[----:B------:R-:W-:-:S07]  /*34f40*/  IMAD.MOV.U32 R6, RZ, RZ, R14 ;  /* 0x000000ffff067224 */ /* 0x000fce00078e000e */
[----:B------:R-:W-:Y:S05]  /*34f50*/  WARPSYNC.COLLECTIVE R15, `(.L_x_3086) ;  /* 0x000000000f087348 */ /* 0x000fea0003c00000 */
[----:B------:R0:W1:Y:S02]  /*34f60*/  SHFL.IDX P6, R14, R13, R12, R11 ;  /* 0x0000000c0d0e7389 */ /* 0x00006400000c000b */
[----:B01----:R-:W-:Y:S01]  /*34f70*/  ENDCOLLECTIVE ;  /* 0x000000000000791b */ /* 0x003fe20003800000 */
.L_x_3086:
[----:B------:R-:W-:Y:S02]  /*34f80*/  IMAD.MOV.U32 R13, RZ, RZ, R30 ;  /* 0x000000ffff0d7224 */ /* 0x000fe400078e001e */
[----:B------:R-:W-:-:S07]  /*34f90*/  IMAD.MOV.U32 R9, RZ, RZ, R14 ;  /* 0x000000ffff097224 */ /* 0x000fce00078e000e */
[----:B------:R-:W-:Y:S05]  /*34fa0*/  WARPSYNC.COLLECTIVE R15, `(.L_x_3087) ;  /* 0x000000000f087348 */ /* 0x000fea0003c00000 */
[----:B------:R0:W1:Y:S02]  /*34fb0*/  SHFL.IDX P6, R14, R13, R12, R11 ;  /* 0x0000000c0d0e7389 */ /* 0x00006400000c000b */
[----:B01----:R-:W-:Y:S01]  /*34fc0*/  ENDCOLLECTIVE ;  /* 0x000000000000791b */ /* 0x003fe20003800000 */
.L_x_3087:
[----:B------:R-:W-:Y:S01]  /*34fd0*/  IMAD.MOV.U32 R8, RZ, RZ, R14 ;  /* 0x000000ffff087224 */ /* 0x000fe200078e000e */
[----:B------:R-:W-:Y:S06]  /*34fe0*/  BRA `(.L_x_3088) ;  /* 0xfffffd7400f07947 */ /* 0x000fec000383ffff */
.L_x_2766:
[----:B------:R-:W-:Y:S01]  /*34ff0*/  BSSY B1, `(.L_x_3089) ;  /* 0x0000008000017945 */ /* 0x000fe20003800000 */
[----:B------:R-:W-:Y:S02]  /*35000*/  IMAD.MOV.U32 R13, RZ, RZ, R33 ;  /* 0x000000ffff0d7224 */ /* 0x000fe400078e0021 */
[----:B------:R-:W-:Y:S02]  /*35010*/  IMAD.MOV.U32 R12, RZ, RZ, 0x1 ;  /* 0x00000001ff0c7424 */ /* 0x000fe400078e00ff */
[----:B------:R-:W-:Y:S02]  /*35020*/  IMAD.MOV.U32 R11, RZ, RZ, 0x181f ;  /* 0x0000181fff0b7424 */ /* 0x000fe400078e00ff */
[----:B------:R-:W-:-:S07]  /*35030*/  IMAD.MOV.U32 R15, RZ, RZ, -0x1 ;  /* 0xffffffffff0f7424 */ /* 0x000fce00078e00ff */
[----:B0--34-:R-:W-:Y:S05]  /*35040*/  WARPSYNC.COLLECTIVE R15, `(.L_x_3090) ;  /* 0x000000000f087348 */ /* 0x019fea0003c00000 */
[----:B------:R1:W2:Y:S02]  /*35050*/  SHFL.IDX P6, R14, R13, R12, R11 ;  /* 0x0000000c0d0e7389 */ /* 0x0002a400000c000b */
[----:B01234-:R-:W-:Y:S01]  /*35060*/  ENDCOLLECTIVE ;  /* 0x000000000000791b */ /* 0x01ffe20003800000 */
.L_x_3090:
[----:B------:R-:W-:Y:S05]  /*35070*/  BSYNC B1 ;  /* 0x0000000000017941 */ /* 0x000fea0003800000 */
.L_x_3089:
        /* <DEDUP_REMOVED lines=8> */
.L_x_3091:
[----:B------:R-:W-:Y:S02]  /*35100*/  IMAD.MOV.U32 R13, RZ, RZ, R31 ;  /* 0x000000ffff0d7224 */ /* 0x000fe400078e001f */
[----:B------:R-:W-:-:S07]  /*35110*/  IMAD.MOV.U32 R6, RZ, RZ, R14 ;  /* 0x000000ffff067224 */ /* 0x000fce00078e000e */
[----:B------:R-:W-:Y:S05]  /*35120*/  WARPSYNC.COLLECTIVE R15, `(.L_x_3092) ;  /* 0x000000000f087348 */ /* 0x000fea0003c00000 */
[----:B------:R0:W1:Y:S02]  /*35130*/  SHFL.IDX P6, R14, R13, R12, R11 ;  /* 0x0000000c0d0e7389 */ /* 0x00006400000c000b */
[----:B01----:R-:W-:Y:S01]  /*35140*/  ENDCOLLECTIVE ;  /* 0x000000000000791b */ /* 0x003fe20003800000 */
.L_x_3092:
[----:B------:R-:W-:Y:S02]  /*35150*/  IMAD.MOV.U32 R13, RZ, RZ, R30 ;  /* 0x000000ffff0d7224 */ /* 0x000fe400078e001e */
[----:B------:R-:W-:-:S07]  /*35160*/  IMAD.MOV.U32 R9, RZ, RZ, R14 ;  /* 0x000000ffff097224 */ /* 0x000fce00078e000e */
[----:B------:R-:W-:Y:S05]  /*35170*/  WARPSYNC.COLLECTIVE R15, `(.L_x_3093) ;  /* 0x000000000f087348 */ /* 0x000fea0003c00000 */
[----:B------:R0:W1:Y:S02]  /*35180*/  SHFL.IDX P6, R14, R13, R12, R11 ;  /* 0x0000000c0d0e7389 */ /* 0x00006400000c000b */
[----:B01----:R-:W-:Y:S01]  /*35190*/  ENDCOLLECTIVE ;  /* 0x000000000000791b */ /* 0x003fe20003800000 */
.L_x_3093:
[----:B------:R-:W-:Y:S01]  /*351a0*/  IMAD.MOV.U32 R8, RZ, RZ, R14 ;  /* 0x000000ffff087224 */ /* 0x000fe200078e000e */
[----:B------:R-:W-:Y:S06]  /*351b0*/  BRA `(.L_x_3094) ;  /* 0xfffffd7c00007947 */ /* 0x000fec000383ffff */
.L_x_2769:
        /* <DEDUP_REMOVED lines=8> */
.L_x_3096:
[----:B------:R-:W-:Y:S05]  /*35240*/  BSYNC B1 ;  /* 0x0000000000017941 */ /* 0x000fea0003800000 */
.L_x_3095:
        /* <DEDUP_REMOVED lines=8> */
.L_x_3097:
[----:B------:R-:W-:Y:S02]  /*352d0*/  IMAD.MOV.U32 R13, RZ, RZ, R31 ;  /* 0x000000ffff0d7224 */ /* 0x000fe400078e001f */
[----:B------:R-:W-:-:S07]  /*352e0*/  IMAD.MOV.U32 R6, RZ, RZ, R14 ;  /* 0x000000ffff067224 */ /* 0x000fce00078e000e */
[----:B------:R-:W-:Y:S05]  /*352f0*/  WARPSYNC.COLLECTIVE R15, `(.L_x_3098) ;  /* 0x000000000f087348 */ /* 0x000fea0003c00000 */
[----:B------:R0:W1:Y:S02]  /*35300*/  SHFL.IDX P6, R14, R13, R12, R11 ;  /* 0x0000000c0d0e7389 */ /* 0x00006400000c000b */
[----:B01----:R-:W-:Y:S01]  /*35310*/  ENDCOLLECTIVE ;  /* 0x000000000000791b */ /* 0x003fe20003800000 */
.L_x_3098:
[----:B------:R-:W-:Y:S02]  /*35320*/  IMAD.MOV.U32 R13, RZ, RZ, R30 ;  /* 0x000000ffff0d7224 */ /* 0x000fe400078e001e */
[----:B------:R-:W-:-:S07]  /*35330*/  IMAD.MOV.U32 R9, RZ, RZ, R14 ;  /* 0x000000ffff097224 */ /* 0x000fce00078e000e */
[----:B------:R-:W-:Y:S05]  /*35340*/  WARPSYNC.COLLECTIVE R15, `(.L_x_3099) ;  /* 0x000000000f087348 */ /* 0x000fea0003c00000 */
[----:B------:R0:W1:Y:S02]  /*35350*/  SHFL.IDX P6, R14, R13, R12, R11 ;  /* 0x0000000c0d0e7389 */ /* 0x00006400000c000b */
[----:B01----:R-:W-:Y:S01]  /*35360*/  ENDCOLLECTIVE ;  /* 0x000000000000791b */ /* 0x003fe20003800000 */
.L_x_3099:
[----:B------:R-:W-:Y:S01]  /*35370*/  IMAD.MOV.U32 R8, RZ, RZ, R14 ;  /* 0x000000ffff087224 */ /* 0x000fe200078e000e */
[----:B------:R-:W-:Y:S06]  /*35380*/  BRA `(.L_x_3100) ;  /* 0xfffffd7c00f87947 */ /* 0x000fec000383ffff */
.L_x_2772:
        /* <DEDUP_REMOVED lines=8> */
.L_x_3102:
[----:B------:R-:W-:Y:S05]  /*35410*/  BSYNC B1 ;  /* 0x0000000000017941 */ /* 0x000fea0003800000 */
.L_x_3101:
        /* <DEDUP_REMOVED lines=8> */
.L_x_3103:
[----:B------:R-:W-:Y:S02]  /*354a0*/  IMAD.MOV.U32 R13, RZ, RZ, R31 ;  /* 0x000000ffff0d7224 */ /* 0x000fe400078e001f */
[----:B------:R-:W-:-:S07]  /*354b0*/  IMAD.MOV.U32 R8, RZ, RZ, R14 ;  /* 0x000000ffff087224 */ /* 0x000fce00078e000e */
[----:B------:R-:W-:Y:S05]  /*354c0*/  WARPSYNC.COLLECTIVE R15, `(.L_x_3104) ;  /* 0x000000000f087348 */ /* 0x000fea0003c00000 */
[----:B------:R0:W1:Y:S02]  /*354d0*/  SHFL.IDX P6, R14, R13, R12, R11 ;  /* 0x0000000c0d0e7389 */ /* 0x00006400000c000b */
[----:B01----:R-:W-:Y:S01]  /*354e0*/  ENDCOLLECTIVE ;  /* 0x000000000000791b */ /* 0x003fe20003800000 */
.L_x_3104:
[----:B------:R-:W-:Y:S02]  /*354f0*/  IMAD.MOV.U32 R13, RZ, RZ, R30 ;  /* 0x000000ffff0d7224 */ /* 0x000fe400078e001e */
[----:B------:R-:W-:-:S07]  /*35500*/  IMAD.MOV.U32 R78, RZ, RZ, R14 ;  /* 0x000000ffff4e7224 */ /* 0x000fce00078e000e */
[----:B------:R-:W-:Y:S05]  /*35510*/  WARPSYNC.COLLECTIVE R15, `(.L_x_3105) ;  /* 0x000000000f087348 */ /* 0x000fea0003c00000 */
[----:B------:R0:W1:Y:S02]  /*35520*/  SHFL.IDX P6, R14, R13, R12, R11 ;  /* 0x0000000c0d0e7389 */ /* 0x00006400000c000b */
[----:B01----:R-:W-:Y:S01]  /*35530*/  ENDCOLLECTIVE ;  /* 0x000000000000791b */ /* 0x003fe20003800000 */
.L_x_3105:
[----:B------:R-:W-:Y:S01]  /*35540*/  IMAD.MOV.U32 R10, RZ, RZ, R14 ;  /* 0x000000ffff0a7224 */ /* 0x000fe200078e000e */
[----:B------:R-:W-:Y:S06]  /*35550*/  BRA `(.L_x_3106) ;  /* 0xfffffd8000f87947 */ /* 0x000fec000383ffff */
.L_x_2776:
[----:B0-----:R0:W1:Y:S02]  /*35560*/  SYNCS.PHASECHK.TRANS64.TRYWAIT P0, [R16+URZ+0x38800], R0 ;  /* 0x03880000100075a7 */ /* 0x001064000800017f */
[----:B-1----:R-:W-:Y:S05]  /*35570*/  @!P0 NANOSLEEP.SYNCS 0x989680 ;  /* 0x009896800000895d */ /* 0x002fea0003900000 */
[----:B------:R-:W1:Y:S02]  /*35580*/  @!P0 SYNCS.PHASECHK.TRANS64 P0, [R16+URZ+0x38800], R0 ;  /* 0x03880000100085a7 */ /* 0x000e64000800007f */
[----:B-1----:R-:W-:Y:S05]  /*35590*/  @!P0 BRA `(.L_x_2776) ;  /* 0xfffffffc00f08947 */ /* 0x002fea000383ffff */
[----:B------:R-:W-:Y:S05]  /*355a0*/  BRA `(.L_x_3107) ;  /* 0xfffffd8800287947 */ /* 0x000fea000383ffff */
.L_x_2808:
        /* <DEDUP_REMOVED lines=8> */
.L_x_3109:
[----:B------:R-:W-:Y:S05]  /*35630*/  BSYNC B1 ;  /* 0x0000000000017941 */ /* 0x000fea0003800000 */
.L_x_3108:
        /* <DEDUP_REMOVED lines=8> */
.L_x_3110:
[----:B------:R-:W-:Y:S02]  /*356c0*/  IMAD.MOV.U32 R13, RZ, RZ, R3 ;  /* 0x000000ffff0d7224 */ /* 0x000fe400078e0003 */
[----:B------:R-:W-:-:S07]  /*356d0*/  IMAD.MOV.U32 R8, RZ, RZ, R14 ;  /* 0x000000ffff087224 */ /* 0x000fce00078e000e */
[----:B------:R-:W-:Y:S05]  /*356e0*/  WARPSYNC.COLLECTIVE R15, `(.L_x_3111) ;  /* 0x000000000f087348 */ /* 0x000fea0003c00000 */
[----:B------:R0:W1:Y:S02]  /*356f0*/  SHFL.IDX P6, R14, R13, R12, R11 ;  /* 0x0000000c0d0e7389 */ /* 0x00006400000c000b */
[----:B01----:R-:W-:Y:S01]  /*35700*/  ENDCOLLECTIVE ;  /* 0x000000000000791b */ /* 0x003fe20003800000 */
.L_x_3111:
[----:B------:R-:W-:Y:S02]  /*35710*/  IMAD.MOV.U32 R13, RZ, RZ, R20 ;  /* 0x000000ffff0d7224 */ /* 0x000fe400078e0014 */
[----:B------:R-:W-:-:S07]  /*35720*/  IMAD.MOV.U32 R7, RZ, RZ, R14 ;  /* 0x000000ffff077224 */ /* 0x000fce00078e000e */
[----:B------:R-:W-:Y:S05]  /*35730*/  WARPSYNC.COLLECTIVE R15, `(.L_x_3112) ;  /* 0x000000000f087348 */ /* 0x000fea0003c00000 */
[----:B------:R0:W1:Y:S02]  /*35740*/  SHFL.IDX P6, R14, R13, R12, R11 ;  /* 0x0000000c0d0e7389 */ /* 0x00006400000c000b */
[----:B01----:R-:W-:Y:S01]  /*35750*/  ENDCOLLECTIVE ;  /* 0x000000000000791b */ /* 0x003fe20003800000 */
.L_x_3112:
[----:B------:R-:W-:Y:S05]  /*35760*/  BRA `(.L_x_3113) ;  /* 0xfffffdbc00287947 */ /* 0x000fea000383ffff */
.L_x_2811:
        /* <DEDUP_REMOVED lines=8> */
.L_x_3115:
[----:B------:R-:W-:Y:S05]  /*357f0*/  BSYNC B1 ;  /* 0x0000000000017941 */ /* 0x000fea0003800000 */
.L_x_3114:
        /* <DEDUP_REMOVED lines=8> */
.L_x_3116:
[----:B------:R-:W-:Y:S02]  /*35880*/  IMAD.MOV.U32 R13, RZ, RZ, R3 ;  /* 0x000000ffff0d7224 */ /* 0x000fe400078e0003 */
[----:B------:R-:W-:-:S07]  /*35890*/  IMAD.MOV.U32 R8, RZ, RZ, R14 ;  /* 0x000000ffff087224 */ /* 0x000fce00078e000e */
[----:B------:R-:W-:Y:S05]  /*358a0*/  WARPSYNC.COLLECTIVE R15, `(.L_x_3117) ;  /* 0x000000000f087348 */ /* 0x000fea0003c00000 */
[----:B------:R0:W1:Y:S02]  /*358b0*/  SHFL.IDX P6, R14, R13, R12, R11 ;  /* 0x0000000c0d0e7389 */ /* 0x00006400000c000b */
[----:B01----:R-:W-:Y:S01]  /*358c0*/  ENDCOLLECTIVE ;  /* 0x000000000000791b */ /* 0x003fe20003800000 */
.L_x_3117:
[----:B------:R-:W-:Y:S02]  /*358d0*/  IMAD.MOV.U32 R13, RZ, RZ, R20 ;  /* 0x000000ffff0d7224 */ /* 0x000fe400078e0014 */
[----:B------:R-:W-:-:S07]  /*358e0*/  IMAD.MOV.U32 R7, RZ, RZ, R14 ;  /* 0x000000ffff077224 */ /* 0x000fce00078e000e */
[----:B------:R-:W-:Y:S05]  /*358f0*/  WARPSYNC.COLLECTIVE R15, `(.L_x_3118) ;  /* 0x000000000f087348 */ /* 0x000fea0003c00000 */
[----:B------:R0:W1:Y:S02]  /*35900*/  SHFL.IDX P6, R14, R13, R12, R11 ;  /* 0x0000000c0d0e7389 */ /* 0x00006400000c000b */
[----:B01----:R-:W-:Y:S01]  /*35910*/  ENDCOLLECTIVE ;  /* 0x000000000000791b */ /* 0x003fe20003800000 */
.L_x_3118:
[----:B------:R-:W-:Y:S05]  /*35920*/  BRA `(.L_x_3119) ;  /* 0xfffffdbc00f87947 */ /* 0x000fea000383ffff */
.L_x_2814:
        /* <DEDUP_REMOVED lines=8> */
.L_x_3121:
[----:B------:R-:W-:Y:S05]  /*359b0*/  BSYNC B1 ;  /* 0x0000000000017941 */ /* 0x000fea0003800000 */
.L_x_3120:
        /* <DEDUP_REMOVED lines=8> */
.L_x_3122:
[----:B------:R-:W-:Y:S02]  /*35a40*/  IMAD.MOV.U32 R13, RZ, RZ, R3 ;  /* 0x000000ffff0d7224 */ /* 0x000fe400078e0003 */
[----:B------:R-:W-:-:S07]  /*35a50*/  IMAD.MOV.U32 R4, RZ, RZ, R14 ;  /* 0x000000ffff047224 */ /* 0x000fce00078e000e */
[----:B------:R-:W-:Y:S05]  /*35a60*/  WARPSYNC.COLLECTIVE R15, `(.L_x_3123) ;  /* 0x000000000f087348 */ /* 0x000fea0003c00000 */
[----:B------:R0:W1:Y:S02]  /*35a70*/  SHFL.IDX P6, R14, R13, R12, R11 ;  /* 0x0000000c0d0e7389 */ /* 0x00006400000c000b */
[----:B01----:R-:W-:Y:S01]  /*35a80*/  ENDCOLLECTIVE ;  /* 0x000000000000791b */ /* 0x003fe20003800000 */
.L_x_3123:
[----:B------:R-:W-:Y:S02]  /*35a90*/  IMAD.MOV.U32 R13, RZ, RZ, R20 ;  /* 0x000000ffff0d7224 */ /* 0x000fe400078e0014 */
[----:B------:R-:W-:-:S07]  /*35aa0*/  IMAD.MOV.U32 R7, RZ, RZ, R14 ;  /* 0x000000ffff077224 */ /* 0x000fce00078e000e */
[----:B------:R-:W-:Y:S05]  /*35ab0*/  WARPSYNC.COLLECTIVE R15, `(.L_x_3124) ;  /* 0x000000000f087348 */ /* 0x000fea0003c00000 */
[----:B------:R0:W1:Y:S02]  /*35ac0*/  SHFL.IDX P6, R14, R13, R12, R11 ;  /* 0x0000000c0d0e7389 */ /* 0x00006400000c000b */
[----:B01----:R-:W-:Y:S01]  /*35ad0*/  ENDCOLLECTIVE ;  /* 0x000000000000791b */ /* 0x003fe20003800000 */
.L_x_3124:
[----:B------:R-:W-:Y:S01]  /*35ae0*/  IMAD.MOV.U32 R12, RZ, RZ, R14 ;  /* 0x000000ffff0c7224 */ /* 0x000fe200078e000e */
[----:B------:R-:W-:Y:S06]  /*35af0*/  BRA `(.L_x_3125) ;  /* 0xfffffdc000a07947 */ /* 0x000fec000383ffff */
.L_x_2817:
        /* <DEDUP_REMOVED lines=8> */
.L_x_3127:
[----:B------:R-:W-:Y:S05]  /*35b80*/  BSYNC B1 ;  /* 0x0000000000017941 */ /* 0x000fea0003800000 */
.L_x_3126:
        /* <DEDUP_REMOVED lines=8> */
.L_x_3128:
[----:B------:R-:W-:Y:S02]  /*35c10*/  IMAD.MOV.U32 R13, RZ, RZ, R3 ;  /* 0x000000ffff0d7224 */ /* 0x000fe400078e0003 */
[----:B------:R-:W-:-:S07]  /*35c20*/  IMAD.MOV.U32 R21, RZ, RZ, R14 ;  /* 0x000000ffff157224 */ /* 0x000fce00078e000e */
[----:B------:R-:W-:Y:S05]  /*35c30*/  WARPSYNC.COLLECTIVE R15, `(.L_x_3129) ;  /* 0x000000000f087348 */ /* 0x000fea0003c00000 */
[----:B------:R0:W1:Y:S02]  /*35c40*/  SHFL.IDX P6, R14, R13, R12, R11 ;  /* 0x0000000c0d0e7389 */ /* 0x00006400000c000b */
[----:B01----:R-:W-:Y:S01]  /*35c50*/  ENDCOLLECTIVE ;  /* 0x000000000000791b */ /* 0x003fe20003800000 */
.L_x_3129:
[----:B------:R-:W-:Y:S02]  /*35c60*/  IMAD.MOV.U32 R13, RZ, RZ, R20 ;  /* 0x000000ffff0d7224 */ /* 0x000fe400078e0014 */
[----:B------:R-:W-:-:S07]  /*35c70*/  IMAD.MOV.U32 R3, RZ, RZ, R14 ;  /* 0x000000ffff037224 */ /* 0x000fce00078e000e */
[----:B------:R-:W-:Y:S05]  /*35c80*/  WARPSYNC.COLLECTIVE R15, `(.L_x_3130) ;  /* 0x000000000f087348 */ /* 0x000fea0003c00000 */
[----:B------:R0:W1:Y:S02]  /*35c90*/  SHFL.IDX P6, R14, R13, R12, R11 ;  /* 0x0000000c0d0e7389 */ /* 0x00006400000c000b */
[----:B01----:R-:W-:Y:S01]  /*35ca0*/  ENDCOLLECTIVE ;  /* 0x000000000000791b */ /* 0x003fe20003800000 */
.L_x_3130:
[----:B------:R-:W-:Y:S01]  /*35cb0*/  IMAD.MOV.U32 R79, RZ, RZ, R14 ;  /* 0x000000ffff4f7224 */ /* 0x000fe200078e000e */
[----:B------:R-:W-:Y:S06]  /*35cc0*/  BRA `(.L_x_3131) ;  /* 0xfffffdc400547947 */ /* 0x000fec000383ffff */
.L_x_2821:
[----:B0-----:R0:W1:Y:S02]  /*35cd0*/  SYNCS.PHASECHK.TRANS64.TRYWAIT P0, [R16+URZ+0x38800], R0 ;  /* 0x03880000100075a7 */ /* 0x001064000800017f */
[----:B-1----:R-:W-:Y:S05]  /*35ce0*/  @!P0 NANOSLEEP.SYNCS 0x989680 ;  /* 0x009896800000895d */ /* 0x002fea0003900000 */
[----:B------:R-:W1:Y:S02]  /*35cf0*/  @!P0 SYNCS.PHASECHK.TRANS64 P0, [R16+URZ+0x38800], R0 ;  /* 0x03880000100085a7 */ /* 0x000e64000800007f */
[----:B-1----:R-:W-:Y:S05]  /*35d00*/  @!P0 BRA `(.L_x_2821) ;  /* 0xfffffffc00f08947 */ /* 0x002fea000383ffff */
[----:B------:R-:W-:Y:S05]  /*35d10*/  BRA `(.L_x_3132) ;  /* 0xfffffdc800387947 */ /* 0x000fea000383ffff */
.L_x_2839:
[----:B-1----:R1:W3:Y:S02]  /*35d20*/  SYNCS.PHASECHK.TRANS64.TRYWAIT P2, [R0+URZ+0x38830], R3 ;  /* 0x03883003000075a7 */ /* 0x0022e4000804017f */
[----:B---3--:R-:W-:Y:S05]  /*35d30*/  @!P2 NANOSLEEP.SYNCS 0x989680 ;  /* 0x009896800000a95d */ /* 0x008fea0003900000 */
[----:B------:R-:W3:Y:S02]  /*35d40*/  @!P2 SYNCS.PHASECHK.TRANS64 P2, [R0+URZ+0x38830], R3 ;  /* 0x038830030000a5a7 */ /* 0x000ee4000804007f */
[----:B---3--:R-:W-:Y:S05]  /*35d50*/  @!P2 BRA `(.L_x_2839) ;  /* 0xfffffffc00f0a947 */ /* 0x008fea000383ffff */
[----:B------:R-:W-:Y:S05]  /*35d60*/  BRA `(.L_x_2838) ;  /* 0xfffffe04000c7947 */ /* 0x000fea000383ffff */
.L_x_2846:
[----:B-1----:R1:W2:Y:S02]  /*35d70*/  SYNCS.PHASECHK.TRANS64.TRYWAIT P3, [R11+URZ+0x38830], R4 ;  /* 0x038830040b0075a7 */ /* 0x0022a4000806017f */
[----:B--2---:R-:W-:Y:S05]  /*35d80*/  @!P3 NANOSLEEP.SYNCS 0x989680 ;  /* 0x009896800000b95d */ /* 0x004fea0003900000 */
[----:B------:R-:W2:Y:S02]  /*35d90*/  @!P3 SYNCS.PHASECHK.TRANS64 P3, [R11+URZ+0x38830], R4 ;  /* 0x038830040b00b5a7 */ /* 0x000ea4000806007f */
[----:B--2---:R-:W-:Y:S05]  /*35da0*/  @!P3 BRA `(.L_x_2846) ;  /* 0xfffffffc00f0b947 */ /* 0x004fea000383ffff */
[----:B------:R-:W-:Y:S05]  /*35db0*/  BRA `(.L_x_2845) ;  /* 0xfffffe50007c7947 */ /* 0x000fea000383ffff */
.L_x_2851:
[----:B-1----:R1:W2:Y:S02]  /*35dc0*/  SYNCS.PHASECHK.TRANS64.TRYWAIT P3, [R9+URZ+0x38850], R0 ;  /* 0x03885000090075a7 */ /* 0x0022a4000806017f */
[----:B--2---:R-:W-:Y:S05]  /*35dd0*/  @!P3 NANOSLEEP.SYNCS 0x989680 ;  /* 0x009896800000b95d */ /* 0x004fea0003900000 */
[----:B------:R-:W2:Y:S02]  /*35de0*/  @!P3 SYNCS.PHASECHK.TRANS64 P3, [R9+URZ+0x38850], R0 ;  /* 0x038850000900b5a7 */ /* 0x000ea4000806007f */
[----:B--2---:R-:W-:Y:S05]  /*35df0*/  @!P3 BRA `(.L_x_2851) ;  /* 0xfffffffc00f0b947 */ /* 0x004fea000383ffff */
[----:B------:R-:W-:Y:S05]  /*35e00*/  BRA `(.L_x_2850) ;  /* 0xfffffe8800447947 */ /* 0x000fea000383ffff */
.L_x_2859:
[----:B-1----:R1:W2:Y:S02]  /*35e10*/  SYNCS.PHASECHK.TRANS64.TRYWAIT P2, [R4+URZ+0x38830], R5 ;  /* 0x03883005040075a7 */ /* 0x0022a4000804017f */
[----:B--2---:R-:W-:Y:S05]  /*35e20*/  @!P2 NANOSLEEP.SYNCS 0x989680 ;  /* 0x009896800000a95d */ /* 0x004fea0003900000 */
[----:B------:R-:W2:Y:S02]  /*35e30*/  @!P2 SYNCS.PHASECHK.TRANS64 P2, [R4+URZ+0x38830], R5 ;  /* 0x038830050400a5a7 */ /* 0x000ea4000804007f */
[----:B--2---:R-:W-:Y:S05]  /*35e40*/  @!P2 BRA `(.L_x_2859) ;  /* 0xfffffffc00f0a947 */ /* 0x004fea000383ffff */
[----:B------:R-:W-:Y:S05]  /*35e50*/  BRA `(.L_x_2858) ;  /* 0xfffffea4005c7947 */ /* 0x000fea000383ffff */
.L_x_2864:
[----:B-1----:R1:W2:Y:S02]  /*35e60*/  SYNCS.PHASECHK.TRANS64.TRYWAIT P2, [R9+URZ+0x38850], R0 ;  /* 0x03885000090075a7 */ /* 0x0022a4000804017f */
[----:B--2---:R-:W-:Y:S05]  /*35e70*/  @!P2 NANOSLEEP.SYNCS 0x989680 ;  /* 0x009896800000a95d */ /* 0x004fea0003900000 */
[----:B------:R-:W2:Y:S02]  /*35e80*/  @!P2 SYNCS.PHASECHK.TRANS64 P2, [R9+URZ+0x38850], R0 ;  /* 0x038850000900a5a7 */ /* 0x000ea4000804007f */
[----:B--2---:R-:W-:Y:S05]  /*35e90*/  @!P2 BRA `(.L_x_2864) ;  /* 0xfffffffc00f0a947 */ /* 0x004fea000383ffff */
[----:B------:R-:W-:Y:S05]  /*35ea0*/  BRA `(.L_x_2863) ;  /* 0xfffffedc00247947 */ /* 0x000fea000383ffff */
.L_x_2870:
[----:B-1----:R1:W2:Y:S02]  /*35eb0*/  SYNCS.PHASECHK.TRANS64.TRYWAIT P0, [R10+URZ+0x38850], R0 ;  /* 0x038850000a0075a7 */ /* 0x0022a4000800017f */
[----:B--2---:R-:W-:Y:S05]  /*35ec0*/  @!P0 NANOSLEEP.SYNCS 0x989680 ;  /* 0x009896800000895d */ /* 0x004fea0003900000 */
[----:B------:R-:W2:Y:S02]  /*35ed0*/  @!P0 SYNCS.PHASECHK.TRANS64 P0, [R10+URZ+0x38850], R0 ;  /* 0x038850000a0085a7 */ /* 0x000ea4000800007f */
[----:B--2---:R-:W-:Y:S05]  /*35ee0*/  @!P0 BRA `(.L_x_2870) ;  /* 0xfffffffc00f08947 */ /* 0x004fea000383ffff */
[----:B------:R-:W-:Y:S05]  /*35ef0*/  BRA `(.L_x_2869) ;  /* 0xfffffef800747947 */ /* 0x000fea000383ffff */
.L_x_2911:
        /* <DEDUP_REMOVED lines=11> */
.L_x_3134:
[----:B------:R-:W-:Y:S05]  /*35fb0*/  BSYNC B1 ;  /* 0x0000000000017941 */ /* 0x000fea0003800000 */
.L_x_3133:
[----:B------:R-:W-:Y:S05]  /*35fc0*/  BRA `(.L_x_3135) ;  /* 0xffffff6c00947947 */ /* 0x000fea000383ffff */
.L_x_2913:
[----:B------:R-:W-:Y:S01]  /*35fd0*/  BSSY B1, `(.L_x_3136) ;  /* 0x0000006000017945 */ /* 0x000fe20003800000 */
[----:B------:R-:W-:-:S07]  /*35fe0*/  IMAD.MOV.U32 R15, RZ, RZ, -0x1 ;  /* 0xffffffffff0f7424 */ /* 0x000fce00078e00ff */
[----:B0-----:R-:W-:Y:S05]  /*35ff0*/  WARPSYNC.COLLECTIVE R15, `(.L_x_3137) ;  /* 0x000000000f0c7348 */ /* 0x001fea0003c00000 */
[----:B------:R-:W-:Y:S02]  /*36000*/  ELECT P6, UR62, PT ;  /* 0x00000000003e782f */ /* 0x000fe400038c0000 */
[----:B------:R-:W-:Y:S01]  /*36010*/  MOV R14, UR62 ;  /* 0x0000003e000e7c02 */ /* 0x000fe20008000f00 */
[----:B0-----:R-:W-:Y:S10]  /*36020*/  ENDCOLLECTIVE ;  /* 0x000000000000791b */ /* 0x001ff40003800000 */
.L_x_3137:
[----:B------:R-:W-:Y:S05]  /*36030*/  BSYNC B1 ;  /* 0x0000000000017941 */ /* 0x000fea0003800000 */
.L_x_3136:
[----:B------:R-:W-:Y:S01]  /*36040*/  PLOP3.LUT P2, PT, P6, PT, PT, 0x80, 0x0 ;  /* 0x000000000000781c */ /* 0x000fe2000374f070 */
[----:B------:R-:W-:-:S12]  /*36050*/  BRA `(.L_x_2912) ;  /* 0xffffff6c00887947 */ /* 0x000fd8000383ffff */
.L_x_2915:
[----:B0-----:R0:W1:Y:S02]  /*36060*/  SYNCS.PHASECHK.TRANS64.TRYWAIT P0, [R18+URZ+0x38820], R2 ;  /* 0x03882002120075a7 */ /* 0x001064000800017f */
[----:B-1----:R-:W-:Y:S05]  /*36070*/  @!P0 NANOSLEEP.SYNCS 0x989680 ;  /* 0x009896800000895d */ /* 0x002fea0003900000 */
[----:B------:R-:W1:Y:S02]  /*36080*/  @!P0 SYNCS.PHASECHK.TRANS64 P0, [R18+URZ+0x38820], R2 ;  /* 0x03882002120085a7 */ /* 0x000e64000800007f */
[----:B-1----:R-:W-:Y:S05]  /*36090*/  @!P0 BRA `(.L_x_2915) ;  /* 0xfffffffc00f08947 */ /* 0x002fea000383ffff */
[----:B------:R-:W-:Y:S05]  /*360a0*/  BRA `(.L_x_3138) ;  /* 0xffffff6c00987947 */ /* 0x000fea000383ffff */
.L_x_2919:
[----:B-1----:R1:W2:Y:S02]  /*360b0*/  SYNCS.PHASECHK.TRANS64.TRYWAIT P0, [R6+URZ+0x388a0], R8 ;  /* 0x0388a008060075a7 */ /* 0x0022a4000800017f */
[----:B--2---:R-:W-:Y:S05]  /*360c0*/  @!P0 NANOSLEEP.SYNCS 0x989680 ;  /* 0x009896800000895d */ /* 0x004fea0003900000 */
[----:B------:R-:W2:Y:S02]  /*360d0*/  @!P0 SYNCS.PHASECHK.TRANS64 P0, [R6+URZ+0x388a0], R8 ;  /* 0x0388a008060085a7 */ /* 0x000ea4000800007f */
[----:B--2---:R-:W-:Y:S05]  /*360e0*/  @!P0 BRA `(.L_x_2919) ;  /* 0xfffffffc00f08947 */ /* 0x004fea000383ffff */
[----:B------:R-:W-:Y:S05]  /*360f0*/  BRA `(.L_x_3139) ;  /* 0xffffff6c00b87947 */ /* 0x000fea000383ffff */
.L_x_2927:
[----:B0-----:R0:W2:Y:S02]  /*36100*/  SYNCS.PHASECHK.TRANS64.TRYWAIT P0, [R6+URZ+0x388c0], R8 ;  /* 0x0388c008060075a7 */ /* 0x0010a4000800017f */
[----:B--2---:R-:W-:Y:S05]  /*36110*/  @!P0 NANOSLEEP.SYNCS 0x989680 ;  /* 0x009896800000895d */ /* 0x004fea0003900000 */
[----:B------:R-:W2:Y:S02]  /*36120*/  @!P0 SYNCS.PHASECHK.TRANS64 P0, [R6+URZ+0x388c0], R8 ;  /* 0x0388c008060085a7 */ /* 0x000ea4000800007f */
[----:B--2---:R-:W-:Y:S05]  /*36130*/  @!P0 BRA `(.L_x_2927) ;  /* 0xfffffffc00f08947 */ /* 0x004fea000383ffff */
[----:B------:R-:W-:Y:S05]  /*36140*/  BRA `(.L_x_3140) ;  /* 0xffffff7000f47947 */ /* 0x000fea000383ffff */
.L_x_2937:
[----:B0-----:R0:W1:Y:S02]  /*36150*/  SYNCS.PHASECHK.TRANS64.TRYWAIT P0, [R6+URZ+0x388a0], R5 ;  /* 0x0388a005060075a7 */ /* 0x001064000800017f */
[----:B-1----:R-:W-:Y:S05]  /*36160*/  @!P0 NANOSLEEP.SYNCS 0x989680 ;  /* 0x009896800000895d */ /* 0x002fea0003900000 */
[----:B------:R-:W1:Y:S02]  /*36170*/  @!P0 SYNCS.PHASECHK.TRANS64 P0, [R6+URZ+0x388a0], R5 ;  /* 0x0388a005060085a7 */ /* 0x000e64000800007f */
[----:B-1----:R-:W-:Y:S05]  /*36180*/  @!P0 BRA `(.L_x_2937) ;  /* 0xfffffffc00f08947 */ /* 0x002fea000383ffff */
[----:B------:R-:W-:Y:S05]  /*36190*/  BRA `(.L_x_3141) ;  /* 0xffffff78007c7947 */ /* 0x000fea000383ffff */
.L_x_2945:
[----:B-1----:R1:W2:Y:S02]  /*361a0*/  SYNCS.PHASECHK.TRANS64.TRYWAIT P0, [R6+URZ+0x388c0], R5 ;  /* 0x0388c005060075a7 */ /* 0x0022a4000800017f */
[----:B--2---:R-:W-:Y:S05]  /*361b0*/  @!P0 NANOSLEEP.SYNCS 0x989680 ;  /* 0x009896800000895d */ /* 0x004fea0003900000 */
[----:B------:R-:W2:Y:S02]  /*361c0*/  @!P0 SYNCS.PHASECHK.TRANS64 P0, [R6+URZ+0x388c0], R5 ;  /* 0x0388c005060085a7 */ /* 0x000ea4000800007f */
[----:B--2---:R-:W-:Y:S05]  /*361d0*/  @!P0 BRA `(.L_x_2945) ;  /* 0xfffffffc00f08947 */ /* 0x004fea000383ffff */
[----:B------:R-:W-:Y:S05]  /*361e0*/  BRA `(.L_x_3142) ;  /* 0xffffff7c00b47947 */ /* 0x000fea000383ffff */
.L_x_2963:
        /* <DEDUP_REMOVED lines=11> */
.L_x_3144:
[----:B------:R-:W-:Y:S05]  /*362a0*/  BSYNC B0 ;  /* 0x0000000000007941 */ /* 0x000fea0003800000 */
.L_x_3143:
[----:B------:R-:W-:Y:S05]  /*362b0*/  BRA `(.L_x_3145) ;  /* 0xffffff8c006c7947 */ /* 0x000fea000383ffff */
.L_x_2965:
[----:B------:R-:W-:Y:S01]  /*362c0*/  BSSY B0, `(.L_x_3146) ;  /* 0x0000006000007945 */ /* 0x000fe20003800000 */
[----:B------:R-:W-:-:S07]  /*362d0*/  IMAD.MOV.U32 R15, RZ, RZ, -0x1 ;  /* 0xffffffffff0f7424 */ /* 0x000fce00078e00ff */
[----:B0-----:R-:W-:Y:S05]  /*362e0*/  WARPSYNC.COLLECTIVE R15, `(.L_x_3147) ;  /* 0x000000000f0c7348 */ /* 0x001fea0003c00000 */
[----:B------:R-:W-:Y:S02]  /*362f0*/  ELECT P6, UR62, PT ;  /* 0x00000000003e782f */ /* 0x000fe400038c0000 */
[----:B------:R-:W-:Y:S01]  /*36300*/  MOV R14, UR62 ;  /* 0x0000003e000e7c02 */ /* 0x000fe20008000f00 */
[----:B0-----:R-:W-:Y:S10]  /*36310*/  ENDCOLLECTIVE ;  /* 0x000000000000791b */ /* 0x001ff40003800000 */
.L_x_3147:
[----:B------:R-:W-:Y:S05]  /*36320*/  BSYNC B0 ;  /* 0x0000000000007941 */ /* 0x000fea0003800000 */
.L_x_3146:
[----:B------:R-:W-:Y:S05]  /*36330*/  BRA `(.L_x_3148) ;  /* 0xffffff8c00787947 */ /* 0x000fea000383ffff */
.L_x_2967:
[----:B0-----:R0:W1:Y:S02]  /*36340*/  SYNCS.PHASECHK.TRANS64.TRYWAIT P0, [R0+URZ+0x38840], R2 ;  /* 0x03884002000075a7 */ /* 0x001064000800017f */
[----:B-1----:R-:W-:Y:S05]  /*36350*/  @!P0 NANOSLEEP.SYNCS 0x989680 ;  /* 0x009896800000895d */ /* 0x002fea0003900000 */
[----:B------:R-:W1:Y:S02]  /*36360*/  @!P0 SYNCS.PHASECHK.TRANS64 P0, [R0+URZ+0x38840], R2 ;  /* 0x03884002000085a7 */ /* 0x000e64000800007f */
[----:B-1----:R-:W-:Y:S05]  /*36370*/  @!P0 BRA `(.L_x_2967) ;  /* 0xfffffffc00f08947 */ /* 0x002fea000383ffff */
[----:B------:R-:W-:Y:S05]  /*36380*/  BRA `(.L_x_3149) ;  /* 0xffffff8c00dc7947 */ /* 0x000fea000383ffff */
.L_x_2971:
        /* <DEDUP_REMOVED lines=9> */
.L_x_3150:
[----:B------:R-:W-:Y:S02]  /*36420*/  IMAD.MOV.U32 R13, RZ, RZ, R4 ;  /* 0x000000ffff0d7224 */ /* 0x000fe400078e0004 */
[----:B------:R-:W-:-:S07]  /*36430*/  IMAD.MOV.U32 R6, RZ, RZ, R14 ;  /* 0x000000ffff067224 */ /* 0x000fce00078e000e */
[----:B------:R-:W-:Y:S05]  /*36440*/  WARPSYNC.COLLECTIVE R15, `(.L_x_3151) ;  /* 0x000000000f087348 */ /* 0x000fea0003c00000 */
[----:B------:R0:W1:Y:S02]  /*36450*/  SHFL.IDX P6, R14, R13, R12, R11 ;  /* 0x0000000c0d0e7389 */ /* 0x00006400000c000b */
[----:B01----:R-:W-:Y:S01]  /*36460*/  ENDCOLLECTIVE ;  /* 0x000000000000791b */ /* 0x003fe20003800000 */
.L_x_3151:
[----:B------:R-:W-:-:S04]  /*36470*/  LOP3.LUT R5, R5, 0x7f, RZ, 0xc0, !PT ;  /* 0x0000007f05057812 */ /* 0x000fc800078ec0ff */
[----:B------:R-:W-:Y:S01]  /*36480*/  SHF.R.U32.HI R0, RZ, 0x3, R5 ;  /* 0x00000003ff007819 */ /* 0x000fe20000011605 */
[----:B------:R-:W-:Y:S02]  /*36490*/  IMAD R2, R9, R7, RZ ;  /* 0x0000000709027224 */ /* 0x000fe400078e02ff */
[----:B------:R-:W2:Y:S02]  /*364a0*/  LDL R9, [R1+0x2c] ;  /* 0x00002c0001097983 */ /* 0x000ea40000100800 */
[----:B------:R-:W-:Y:S01]  /*364b0*/  IMAD R0, R10, 0x80, R0 ;  /* 0x000000800a007824 */ /* 0x000fe200078e0200 */
        /* <DEDUP_REMOVED lines=22> */
.L_x_3152:
[----:B------:R-:W-:Y:S02]  /*36620*/  IMAD.MOV.U32 R13, RZ, RZ, R4 ;  /* 0x000000ffff0d7224 */ /* 0x000fe400078e0004 */
[----:B------:R-:W-:-:S07]  /*36630*/  IMAD.MOV.U32 R7, RZ, RZ, R14 ;  /* 0x000000ffff077224 */ /* 0x000fce00078e000e */
[----:B------:R-:W-:Y:S05]  /*36640*/  WARPSYNC.COLLECTIVE R15, `(.L_x_3153) ;  /* 0x000000000f087348 */ /* 0x000fea0003c00000 */
[----:B------:R0:W1:Y:S02]  /*36650*/  SHFL.IDX P6, R14, R13, R12, R11 ;  /* 0x0000000c0d0e7389 */ /* 0x00006400000c000b */
[----:B01----:R-:W-:Y:S01]  /*36660*/  ENDCOLLECTIVE ;  /* 0x000000000000791b */ /* 0x003fe20003800000 */
.L_x_3153:
        /* <DEDUP_REMOVED lines=20> */
.L_x_3154:
[----:B------:R-:W-:Y:S02]  /*367b0*/  IMAD.MOV.U32 R13, RZ, RZ, R4 ;  /* 0x000000ffff0d7224 */ /* 0x000fe400078e0004 */
[----:B------:R-:W-:-:S07]  /*367c0*/  IMAD.MOV.U32 R7, RZ, RZ, R14 ;  /* 0x000000ffff077224 */ /* 0x000fce00078e000e */
[----:B------:R-:W-:Y:S05]  /*367d0*/  WARPSYNC.COLLECTIVE R15, `(.L_x_3155) ;  /* 0x000000000f087348 */ /* 0x000fea0003c00000 */
[----:B------:R0:W1:Y:S02]  /*367e0*/  SHFL.IDX P6, R14, R13, R12, R11 ;  /* 0x0000000c0d0e7389 */ /* 0x00006400000c000b */
[----:B01----:R-:W-:Y:S01]  /*367f0*/  ENDCOLLECTIVE ;  /* 0x000000000000791b */ /* 0x003fe20003800000 */
.L_x_3155:
        /* <DEDUP_REMOVED lines=20> */
.L_x_3156:
[----:B------:R-:W-:Y:S02]  /*36940*/  IMAD.MOV.U32 R13, RZ, RZ, R4 ;  /* 0x000000ffff0d7224 */ /* 0x000fe400078e0004 */
[----:B------:R-:W-:-:S07]  /*36950*/  IMAD.MOV.U32 R7, RZ, RZ, R14 ;  /* 0x000000ffff077224 */ /* 0x000fce00078e000e */
[----:B------:R-:W-:Y:S05]  /*36960*/  WARPSYNC.COLLECTIVE R15, `(.L_x_3157) ;  /* 0x000000000f087348 */ /* 0x000fea0003c00000 */
[----:B------:R0:W1:Y:S02]  /*36970*/  SHFL.IDX P6, R14, R13, R12, R11 ;  /* 0x0000000c0d0e7389 */ /* 0x00006400000c000b */
[----:B01----:R-:W-:Y:S01]  /*36980*/  ENDCOLLECTIVE ;  /* 0x000000000000791b */ /* 0x003fe20003800000 */
.L_x_3157:
        /* <DEDUP_REMOVED lines=20> */
.L_x_3158:
[----:B------:R-:W-:Y:S02]  /*36ad0*/  IMAD.MOV.U32 R13, RZ, RZ, R4 ;  /* 0x000000ffff0d7224 */ /* 0x000fe400078e0004 */
[----:B------:R-:W-:-:S07]  /*36ae0*/  IMAD.MOV.U32 R7, RZ, RZ, R14 ;  /* 0x000000ffff077224 */ /* 0x000fce00078e000e */
[----:B------:R-:W-:Y:S05]  /*36af0*/  WARPSYNC.COLLECTIVE R15, `(.L_x_3159) ;  /* 0x000000000f087348 */ /* 0x000fea0003c00000 */
[----:B------:R0:W1:Y:S02]  /*36b00*/  SHFL.IDX P6, R14, R13, R12, R11 ;  /* 0x0000000c0d0e7389 */ /* 0x00006400000c000b */
[----:B01----:R-:W-:Y:S01]  /*36b10*/  ENDCOLLECTIVE ;  /* 0x000000000000791b */ /* 0x003fe20003800000 */
.L_x_3159:
        /* <DEDUP_REMOVED lines=20> */
.L_x_3160:
[----:B------:R-:W-:Y:S02]  /*36c60*/  IMAD.MOV.U32 R13, RZ, RZ, R4 ;  /* 0x000000ffff0d7224 */ /* 0x000fe400078e0004 */
[----:B------:R-:W-:-:S07]  /*36c70*/  IMAD.MOV.U32 R7, RZ, RZ, R14 ;  /* 0x000000ffff077224 */ /* 0x000fce00078e000e */
[----:B------:R-:W-:Y:S05]  /*36c80*/  WARPSYNC.COLLECTIVE R15, `(.L_x_3161) ;  /* 0x000000000f087348 */ /* 0x000fea0003c00000 */
[----:B------:R0:W1:Y:S02]  /*36c90*/  SHFL.IDX P6, R14, R13, R12, R11 ;  /* 0x0000000c0d0e7389 */ /* 0x00006400000c000b */
[----:B01----:R-:W-:Y:S01]  /*36ca0*/  ENDCOLLECTIVE ;  /* 0x000000000000791b */ /* 0x003fe20003800000 */
.L_x_3161:
        /* <DEDUP_REMOVED lines=20> */
.L_x_3162:
[----:B------:R-:W-:Y:S02]  /*36df0*/  IMAD.MOV.U32 R13, RZ, RZ, R4 ;  /* 0x000000ffff0d7224 */ /* 0x000fe400078e0004 */
[----:B------:R-:W-:-:S07]  /*36e00*/  IMAD.MOV.U32 R7, RZ, RZ, R14 ;  /* 0x000000ffff077224 */ /* 0x000fce00078e000e */
[----:B------:R-:W-:Y:S05]  /*36e10*/  WARPSYNC.COLLECTIVE R15, `(.L_x_3163) ;  /* 0x000000000f087348 */ /* 0x000fea0003c00000 */
[----:B------:R0:W1:Y:S02]  /*36e20*/  SHFL.IDX P6, R14, R13, R12, R11 ;  /* 0x0000000c0d0e7389 */ /* 0x00006400000c000b */
[----:B01----:R-:W-:Y:S01]  /*36e30*/  ENDCOLLECTIVE ;  /* 0x000000000000791b */ /* 0x003fe20003800000 */
.L_x_3163:
        /* <DEDUP_REMOVED lines=18> */
.L_x_3164:
[----:B------:R-:W-:Y:S02]  /*36f60*/  IMAD.MOV.U32 R13, RZ, RZ, R4 ;  /* 0x000000ffff0d7224 */ /* 0x000fe400078e0004 */
[----:B------:R-:W-:-:S07]  /*36f70*/  IMAD.MOV.U32 R5, RZ, RZ, R14 ;  /* 0x000000ffff057224 */ /* 0x000fce00078e000e */
[----:B------:R-:W-:Y:S05]  /*36f80*/  WARPSYNC.COLLECTIVE R15, `(.L_x_3165) ;  /* 0x000000000f087348 */ /* 0x000fea0003c00000 */
[----:B------:R0:W1:Y:S02]  /*36f90*/  SHFL.IDX P6, R14, R13, R12, R11 ;  /* 0x0000000c0d0e7389 */ /* 0x00006400000c000b */
[----:B01----:R-:W-:Y:S01]  /*36fa0*/  ENDCOLLECTIVE ;  /* 0x000000000000791b */ /* 0x003fe20003800000 */
.L_x_3165:
[----:B------:R-:W-:Y:S01]  /*36fb0*/  IMAD.MOV.U32 R3, RZ, RZ, R14 ;  /* 0x000000ffff037224 */ /* 0x000fe200078e000e */
[----:B------:R-:W-:Y:S06]  /*36fc0*/  BRA `(.L_x_3166) ;  /* 0xffffff90009c7947 */ /* 0x000fec000383ffff */
.L_x_2976:
[----:B---3--:R3:W4:Y:S02]  /*36fd0*/  SYNCS.PHASECHK.TRANS64.TRYWAIT P0, [R18+URZ+0x38820], R0 ;  /* 0x03882000120075a7 */ /* 0x008724000800017f */
[----:B----4-:R-:W-:Y:S05]  /*36fe0*/  @!P0 NANOSLEEP.SYNCS 0x989680 ;  /* 0x009896800000895d */ /* 0x010fea0003900000 */
[----:B------:R-:W4:Y:S02]  /*36ff0*/  @!P0 SYNCS.PHASECHK.TRANS64 P0, [R18+URZ+0x38820], R0 ;  /* 0x03882000120085a7 */ /* 0x000f24000800007f */
[----:B----4-:R-:W-:Y:S05]  /*37000*/  @!P0 BRA `(.L_x_2976) ;  /* 0xfffffffc00f08947 */ /* 0x010fea000383ffff */
[----:B------:R-:W-:Y:S05]  /*37010*/  BRA `(.L_x_3167) ;  /* 0xffffff9400187947 */ /* 0x000fea000383ffff */
.L_x_2985:
[----:B-1----:R1:W2:Y:S02]  /*37020*/  SYNCS.PHASECHK.TRANS64.TRYWAIT P0, [R3+URZ+0x38840], R2 ;  /* 0x03884002030075a7 */ /* 0x0022a4000800017f */
[----:B--2---:R-:W-:Y:S05]  /*37030*/  @!P0 NANOSLEEP.SYNCS 0x989680 ;  /* 0x009896800000895d */ /* 0x004fea0003900000 */
[----:B------:R-:W2:Y:S02]  /*37040*/  @!P0 SYNCS.PHASECHK.TRANS64 P0, [R3+URZ+0x38840], R2 ;  /* 0x03884002030085a7 */ /* 0x000ea4000800007f */
[----:B--2---:R-:W-:Y:S05]  /*37050*/  @!P0 BRA `(.L_x_2985) ;  /* 0xfffffffc00f08947 */ /* 0x004fea000383ffff */
[----:B------:R-:W-:Y:S05]  /*37060*/  BRA `(.L_x_3168) ;  /* 0xffffff9400f87947 */ /* 0x000fea000383ffff */
.L_x_2993:
[----:B0-----:R0:W1:Y:S02]  /*37070*/  SYNCS.PHASECHK.TRANS64.TRYWAIT P0, [R2+URZ+0x38860], R3 ;  /* 0x03886003020075a7 */ /* 0x001064000800017f */
[----:B-1----:R-:W-:Y:S05]  /*37080*/  @!P0 NANOSLEEP.SYNCS 0x989680 ;  /* 0x009896800000895d */ /* 0x002fea0003900000 */
[----:B------:R-:W1:Y:S02]  /*37090*/  @!P0 SYNCS.PHASECHK.TRANS64 P0, [R2+URZ+0x38860], R3 ;  /* 0x03886003020085a7 */ /* 0x000e64000800007f */
[----:B-1----:R-:W-:Y:S05]  /*370a0*/  @!P0 BRA `(.L_x_2993) ;  /* 0xfffffffc00f08947 */ /* 0x002fea000383ffff */
[----:B------:R-:W-:Y:S05]  /*370b0*/  BRA `(.L_x_3169) ;  /* 0xffffff9c00487947 */ /* 0x000fea000383ffff */
.L_x_3005:
[----:B-1----:R1:W2:Y:S02]  /*370c0*/  SYNCS.PHASECHK.TRANS64.TRYWAIT P0, [R3+URZ+0x38840], R2 ;  /* 0x03884002030075a7 */ /* 0x0022a4000800017f */
[----:B--2---:R-:W-:Y:S05]  /*370d0*/  @!P0 NANOSLEEP.SYNCS 0x989680 ;  /* 0x009896800000895d */ /* 0x004fea0003900000 */
[----:B------:R-:W2:Y:S02]  /*370e0*/  @!P0 SYNCS.PHASECHK.TRANS64 P0, [R3+URZ+0x38840], R2 ;  /* 0x03884002030085a7 */ /* 0x000ea4000800007f */
[----:B--2---:R-:W-:Y:S05]  /*370f0*/  @!P0 BRA `(.L_x_3005) ;  /* 0xfffffffc00f08947 */ /* 0x004fea000383ffff */
[----:B------:R-:W-:Y:S05]  /*37100*/  BRA `(.L_x_3170) ;  /* 0xffffffa4005c7947 */ /* 0x000fea000383ffff */
.L_x_3013:
[----:B0-----:R0:W1:Y:S02]  /*37110*/  SYNCS.PHASECHK.TRANS64.TRYWAIT P0, [R2+URZ+0x38860], R3 ;  /* 0x03886003020075a7 */ /* 0x001064000800017f */
[----:B-1----:R-:W-:Y:S05]  /*37120*/  @!P0 NANOSLEEP.SYNCS 0x989680 ;  /* 0x009896800000895d */ /* 0x002fea0003900000 */
[----:B------:R-:W1:Y:S02]  /*37130*/  @!P0 SYNCS.PHASECHK.TRANS64 P0, [R2+URZ+0x38860], R3 ;  /* 0x03886003020085a7 */ /* 0x000e64000800007f */
[----:B-1----:R-:W-:Y:S05]  /*37140*/  @!P0 BRA `(.L_x_3013) ;  /* 0xfffffffc00f08947 */ /* 0x002fea000383ffff */
[----:B------:R-:W-:Y:S05]  /*37150*/  BRA `(.L_x_3171) ;  /* 0xffffffa800ac7947 */ /* 0x000fea000383ffff */
.L_x_3025:
[----:B--2---:R2:W3:Y:S02]  /*37160*/  SYNCS.PHASECHK.TRANS64.TRYWAIT P0, [R3+URZ+0x38840], R2 ;  /* 0x03884002030075a7 */ /* 0x0044e4000800017f */
[----:B---3--:R-:W-:Y:S05]  /*37170*/  @!P0 NANOSLEEP.SYNCS 0x989680 ;  /* 0x009896800000895d */ /* 0x008fea0003900000 */
[----:B------:R-:W3:Y:S02]  /*37180*/  @!P0 SYNCS.PHASECHK.TRANS64 P0, [R3+URZ+0x38840], R2 ;  /* 0x03884002030085a7 */ /* 0x000ee4000800007f */
[----:B---3--:R-:W-:Y:S05]  /*37190*/  @!P0 BRA `(.L_x_3025) ;  /* 0xfffffffc00f08947 */ /* 0x008fea000383ffff */
[----:B------:R-:W-:Y:S05]  /*371a0*/  BRA `(.L_x_3172) ;  /* 0xffffffb000987947 */ /* 0x000fea000383ffff */
.L_x_3033:
[----:B0-----:R0:W1:Y:S02]  /*371b0*/  SYNCS.PHASECHK.TRANS64.TRYWAIT P0, [R2+URZ+0x38860], R5 ;  /* 0x03886005020075a7 */ /* 0x001064000800017f */
[----:B-1----:R-:W-:Y:S05]  /*371c0*/  @!P0 NANOSLEEP.SYNCS 0x989680 ;  /* 0x009896800000895d */ /* 0x002fea0003900000 */
[----:B------:R-:W1:Y:S02]  /*371d0*/  @!P0 SYNCS.PHASECHK.TRANS64 P0, [R2+URZ+0x38860], R5 ;  /* 0x03886005020085a7 */ /* 0x000e64000800007f */
[----:B-1----:R-:W-:Y:S05]  /*371e0*/  @!P0 BRA `(.L_x_3033) ;  /* 0xfffffffc00f08947 */ /* 0x002fea000383ffff */
[----:B------:R-:W-:Y:S05]  /*371f0*/  BRA `(.L_x_3173) ;  /* 0xffffffb400e47947 */ /* 0x000fea000383ffff */
.L_x_3047:
[----:B--2---:R2:W3:Y:S02]  /*37200*/  SYNCS.PHASECHK.TRANS64.TRYWAIT P0, [R0+URZ+0x38860], R2 ;  /* 0x03886002000075a7 */ /* 0x0044e4000800017f */
[----:B---3--:R-:W-:Y:S05]  /*37210*/  @!P0 NANOSLEEP.SYNCS 0x989680 ;  /* 0x009896800000895d */ /* 0x008fea0003900000 */
[----:B------:R-:W3:Y:S02]  /*37220*/  @!P0 SYNCS.PHASECHK.TRANS64 P0, [R0+URZ+0x38860], R2 ;  /* 0x03886002000085a7 */ /* 0x000ee4000800007f */
[----:B---3--:R-:W-:Y:S05]  /*37230*/  @!P0 BRA `(.L_x_3047) ;  /* 0xfffffffc00f08947 */ /* 0x008fea000383ffff */
[----:B------:R-:W-:Y:S05]  /*37240*/  BRA `(.L_x_3174) ;  /* 0xffffffbc00b87947 */ /* 0x000fea000383ffff */
.L_x_3057:
[----:B------:R-:W3:Y:S01]  /*37250*/  LDL R0, [R1] ;  /* 0x0000000001007983 */ /* 0x000ee20000100800 */
        /* <DEDUP_REMOVED lines=8> */
.L_x_3176:
[----:B------:R-:W-:Y:S05]  /*372e0*/  BSYNC B0 ;  /* 0x0000000000007941 */ /* 0x000fea0003800000 */
.L_x_3175:
        /* <DEDUP_REMOVED lines=10> */
.L_x_3177:
        /* <DEDUP_REMOVED lines=25> */
.L_x_3178:
        /* <DEDUP_REMOVED lines=9> */
.L_x_3179:
        /* <DEDUP_REMOVED lines=8> */
.L_x_3180:
        /* <DEDUP_REMOVED lines=8> */
.L_x_3181:
        /* <DEDUP_REMOVED lines=8> */
.L_x_3182:
        /* <DEDUP_REMOVED lines=9> */
.L_x_3183:
[----:B------:R-:W-:Y:S01]  /*377c0*/  IMAD.MOV.U32 R9, RZ, RZ, R14 ;  /* 0x000000ffff097224 */ /* 0x000fe200078e000e */
[----:B------:R-:W-:Y:S06]  /*377d0*/  BRA `(.L_x_3184) ;  /* 0xffffffc000b87947 */ /* 0x000fec000383ffff */
.L_x_3060:
        /* <DEDUP_REMOVED lines=8> */
.L_x_3186:
[----:B------:R-:W-:Y:S05]  /*37860*/  BSYNC B0 ;  /* 0x0000000000007941 */ /* 0x000fea0003800000 */
.L_x_3185:
        /* <DEDUP_REMOVED lines=12> */
.L_x_3187:
        /* <DEDUP_REMOVED lines=8> */
.L_x_3188:
        /* <DEDUP_REMOVED lines=8> */
.L_x_3189:
        /* <DEDUP_REMOVED lines=8> */
.L_x_3190:
        /* <DEDUP_REMOVED lines=9> */
.L_x_3191:
[----:B------:R-:W-:Y:S01]  /*37b40*/  IMAD.MOV.U32 R9, RZ, RZ, R14 ;  /* 0x000000ffff097224 */ /* 0x000fe200078e000e */
[----:B------:R-:W-:Y:S06]  /*37b50*/  BRA `(.L_x_3192) ;  /* 0xffffffc0008c7947 */ /* 0x000fec000383ffff */
.L_x_3062:
[----:B------:R-:W-:Y:S01]  /*37b60*/  BSSY B0, `(.L_x_3193) ;  /* 0x0000006000007945 */ /* 0x000fe20003800000 */
[----:B------:R-:W-:Y:S01]  /*37b70*/  PLOP3.LUT P6, PT, P6, PT, PT, 0x8, 0x0 ;  /* 0x000000000000781c */ /* 0x000fe200037ce170 */
[----:B------:R-:W-:-:S12]  /*37b80*/  IMAD.MOV.U32 R15, RZ, RZ, -0x1 ;  /* 0xffffffffff0f7424 */ /* 0x000fd800078e00ff */
[----:B0-----:R-:W-:Y:S05]  /*37b90*/  WARPSYNC.COLLECTIVE R15, `(.L_x_3194) ;  /* 0x000000000f087348 */ /* 0x001fea0003c00000 */
[----:B------:R-:W-:Y:S01]  /*37ba0*/  VOTE.ANY R14, PT, P6 ;  /* 0x00000000000e7806 */ /* 0x000fe200030e0100 */
[----:B0-----:R-:W-:Y:S06]  /*37bb0*/  ENDCOLLECTIVE ;  /* 0x000000000000791b */ /* 0x001fec0003800000 */
.L_x_3194:
[----:B------:R-:W-:Y:S05]  /*37bc0*/  BSYNC B0 ;  /* 0x0000000000007941 */ /* 0x000fea0003800000 */
.L_x_3193:
        /* <DEDUP_REMOVED lines=10> */
.L_x_3195:
[----:B------:R-:W-:Y:S02]  /*37c70*/  IMAD.MOV.U32 R13, RZ, RZ, R6 ;  /* 0x000000ffff0d7224 */ /* 0x000fe400078e0006 */
[----:B------:R-:W-:-:S07]  /*37c80*/  IMAD.MOV.U32 R4, RZ, RZ, R14 ;  /* 0x000000ffff047224 */ /* 0x000fce00078e000e */
[----:B------:R-:W-:Y:S05]  /*37c90*/  WARPSYNC.COLLECTIVE R15, `(.L_x_3196) ;  /* 0x000000000f087348 */ /* 0x000fea0003c00000 */
[----:B------:R0:W1:Y:S02]  /*37ca0*/  SHFL.IDX P6, R14, R13, R12, R11 ;  /* 0x0000000c0d0e7389 */ /* 0x00006400000c000b */
[----:B01----:R-:W-:Y:S01]  /*37cb0*/  ENDCOLLECTIVE ;  /* 0x000000000000791b */ /* 0x003fe20003800000 */
.L_x_3196:
[----:B------:R-:W-:Y:S02]  /*37cc0*/  IMAD.MOV.U32 R6, RZ, RZ, R14 ;  /* 0x000000ffff067224 */ /* 0x000fe400078e000e */
[----:B------:R-:W-:-:S05]  /*37cd0*/  IMAD.IADD R10, R3, 0x1, R10 ;  /* 0x00000001030a7824 */ /* 0x000fca00078e020a */
[----:B------:R0:W-:Y:S01]  /*37ce0*/  STL [R1+0xc], R10 ;  /* 0x00000c0a01007387 */ /* 0x0001e20000100800 */
[----:B------:R-:W-:Y:S05]  /*37cf0*/  BRA `(.L_x_3197) ;  /* 0xffffffc0006c7947 */ /* 0x000fea000383ffff */
.L_x_3064:
[----:B------:R-:W-:Y:S01]  /*37d00*/  BSSY B0, `(.L_x_3198) ;  /* 0x0000008000007945 */ /* 0x000fe20003800000 */
[----:B------:R-:W-:Y:S02]  /*37d10*/  IMAD.MOV.U32 R13, RZ, RZ, R7 ;  /* 0x000000ffff0d7224 */ /* 0x000fe400078e0007 */
[----:B------:R-:W-:Y:S02]  /*37d20*/  IMAD.MOV.U32 R12, RZ, RZ, R3 ;  /* 0x000000ffff0c7224 */ /* 0x000fe400078e0003 */
[----:B------:R-:W-:Y:S02]  /*37d30*/  IMAD.MOV.U32 R11, RZ, RZ, 0x1f ;  /* 0x0000001fff0b7424 */ /* 0x000fe400078e00ff */
[----:B------:R-:W-:-:S07]  /*37d40*/  IMAD.MOV.U32 R15, RZ, RZ, -0x1 ;  /* 0xffffffffff0f7424 */ /* 0x000fce00078e00ff */
[----:B0-----:R-:W-:Y:S05]  /*37d50*/  WARPSYNC.COLLECTIVE R15, `(.L_x_3199) ;  /* 0x000000000f087348 */ /* 0x001fea0003c00000 */
[----:B------:R1:W2:Y:S02]  /*37d60*/  SHFL.IDX P6, R14, R13, R12, R11 ;  /* 0x0000000c0d0e7389 */ /* 0x0002a400000c000b */
[----:B012---:R-:W-:Y:S01]  /*37d70*/  ENDCOLLECTIVE ;  /* 0x000000000000791b */ /* 0x007fe20003800000 */
.L_x_3199:
[----:B------:R-:W-:Y:S05]  /*37d80*/  BSYNC B0 ;  /* 0x0000000000007941 */ /* 0x000fea0003800000 */
.L_x_3198:
[----:B------:R-:W-:Y:S01]  /*37d90*/  IMAD.MOV.U32 R3, RZ, RZ, R14 ;  /* 0x000000ffff037224 */ /* 0x000fe200078e000e */
[----:B------:R-:W-:Y:S06]  /*37da0*/  BRA `(.L_x_3200) ;  /* 0xffffffc000587947 */ /* 0x000fec000383ffff */
.L_x_3070:
[----:B0-----:R0:W1:Y:S02]  /*37db0*/  SYNCS.PHASECHK.TRANS64.TRYWAIT P0, [R0+URZ+0x38820], R3 ;  /* 0x03882003000075a7 */ /* 0x001064000800017f */
[----:B-1----:R-:W-:Y:S05]  /*37dc0*/  @!P0 NANOSLEEP.SYNCS 0x989680 ;  /* 0x009896800000895d */ /* 0x002fea0003900000 */
[----:B------:R-:W1:Y:S02]  /*37dd0*/  @!P0 SYNCS.PHASECHK.TRANS64 P0, [R0+URZ+0x38820], R3 ;  /* 0x03882003000085a7 */ /* 0x000e64000800007f */
[----:B-1----:R-:W-:Y:S05]  /*37de0*/  @!P0 BRA `(.L_x_3070) ;  /* 0xfffffffc00f08947 */ /* 0x002fea000383ffff */
[----:B------:R-:W-:Y:S05]  /*37df0*/  BRA `(.L_x_3201) ;  /* 0xffffffc800f87947 */ /* 0x000fea000383ffff */
.L_x_3071:
        /* <DEDUP_REMOVED lines=11> */
.L_x_3203:
[----:B------:R-:W-:Y:S05]  /*37eb0*/  BSYNC B0 ;  /* 0x0000000000007941 */ /* 0x000fea0003800000 */
.L_x_3202:
[----:B------:R-:W-:Y:S05]  /*37ec0*/  BRA `(.L_x_3204) ;  /* 0xffffffc800e07947 */ /* 0x000fea000383ffff */
.L_x_3072:
[----:B------:R-:W-:Y:S01]  /*37ed0*/  BSSY B0, `(.L_x_3205) ;  /* 0x0000006000007945 */ /* 0x000fe20003800000 */
[----:B------:R-:W-:-:S07]  /*37ee0*/  IMAD.MOV.U32 R15, RZ, RZ, -0x1 ;  /* 0xffffffffff0f7424 */ /* 0x000fce00078e00ff */
[----:B01----:R-:W-:Y:S05]  /*37ef0*/  WARPSYNC.COLLECTIVE R15, `(.L_x_3206) ;  /* 0x000000000f0c7348 */ /* 0x003fea0003c00000 */
[----:B------:R-:W-:Y:S02]  /*37f00*/  ELECT P6, UR62, PT ;  /* 0x00000000003e782f */ /* 0x000fe400038c0000 */
[----:B------:R-:W-:Y:S01]  /*37f10*/  MOV R14, UR62 ;  /* 0x0000003e000e7c02 */ /* 0x000fe20008000f00 */
[----:B01----:R-:W-:Y:S10]  /*37f20*/  ENDCOLLECTIVE ;  /* 0x000000000000791b */ /* 0x003ff40003800000 */
.L_x_3206:
[----:B------:R-:W-:Y:S05]  /*37f30*/  BSYNC B0 ;  /* 0x0000000000007941 */ /* 0x000fea0003800000 */
.L_x_3205:
[----:B------:R-:W-:Y:S05]  /*37f40*/  BRA `(.L_x_3207) ;  /* 0xffffffc800d47947 */ /* 0x000fea000383ffff */
.L_x_3074:
[----:B0-----:R0:W1:Y:S02]  /*37f50*/  SYNCS.PHASECHK.TRANS64.TRYWAIT P0, [R6+URZ], R5 ;  /* 0x00000005060075a7 */ /* 0x001064000800017f */
[----:B-1----:R-:W-:Y:S05]  /*37f60*/  @!P0 NANOSLEEP.SYNCS 0x989680 ;  /* 0x009896800000895d */ /* 0x002fea0003900000 */
[----:B------:R-:W1:Y:S02]  /*37f70*/  @!P0 SYNCS.PHASECHK.TRANS64 P0, [R6+URZ], R5 ;  /* 0x00000005060085a7 */ /* 0x000e64000800007f */
[----:B-1----:R-:W-:Y:S05]  /*37f80*/  @!P0 BRA `(.L_x_3074) ;  /* 0xfffffffc00f08947 */ /* 0x002fea000383ffff */
[----:B------:R-:W-:Y:S05]  /*37f90*/  BRA `(.L_x_3208) ;  /* 0xffffffcc00147947 */ /* 0x000fea000383ffff */
.L_x_3075:
[----:B-1----:R1:W2:Y:S02]  /*37fa0*/  SYNCS.PHASECHK.TRANS64.TRYWAIT P0, [R7+URZ], R2 ;  /* 0x00000002070075a7 */ /* 0x0022a4000800017f */
[----:B--2---:R-:W-:Y:S05]  /*37fb0*/  @!P0 NANOSLEEP.SYNCS 0x989680 ;  /* 0x009896800000895d */ /* 0x004fea0003900000 */
[----:B------:R-:W2:Y:S02]  /*37fc0*/  @!P0 SYNCS.PHASECHK.TRANS64 P0, [R7+URZ], R2 ;  /* 0x00000002070085a7 */ /* 0x000ea4000800007f */
[----:B--2---:R-:W-:Y:S05]  /*37fd0*/  @!P0 BRA `(.L_x_3075) ;  /* 0xfffffffc00f08947 */ /* 0x004fea000383ffff */
[----:B------:R-:W-:Y:S05]  /*37fe0*/  BRA `(.L_x_3209) ;  /* 0xffffffcc00087947 */ /* 0x000fea000383ffff */
.L_x_3077:
[----:B--2---:R2:W3:Y:S02]  /*37ff0*/  SYNCS.PHASECHK.TRANS64.TRYWAIT P0, [R4+URZ], R5 ;  /* 0x00000005040075a7 */ /* 0x0044e4000800017f */
[----:B---3--:R-:W-:Y:S05]  /*38000*/  @!P0 NANOSLEEP.SYNCS 0x989680 ;  /* 0x009896800000895d */ /* 0x008fea0003900000 */
[----:B------:R-:W3:Y:S02]  /*38010*/  @!P0 SYNCS.PHASECHK.TRANS64 P0, [R4+URZ], R5 ;  /* 0x00000005040085a7 */ /* 0x000ee4000800007f */
[----:B---3--:R-:W-:Y:S05]  /*38020*/  @!P0 BRA `(.L_x_3077) ;  /* 0xfffffffc00f08947 */ /* 0x008fea000383ffff */
[----:B------:R-:W-:Y:S05]  /*38030*/  BRA `(.L_x_3210) ;  /* 0xffffffcc000c7947 */ /* 0x000fea000383ffff */
.L_x_3211:
        /* <DEDUP_REMOVED lines=12> */
.L_x_14840:


//--------------------- .text._ZN7cutlass13device_kernelIN5flash11enable_sm90INS1_16FlashAttnFwdSm90INS1_25CollectiveMainloopFwdSm90ILi2EN4cute5tupleIJNS5_1CILi1EEES8_S8_EEENS6_IJNS7_ILi128EEENS7_ILi112EEENS7_ILi192EEEEEELi192ENS_10bfloat16_tEfNS_4arch4Sm90ELb0ELb0ELb1ELb0ELb0ELb0ELb0ELb1ELb1ELb1ELb1ELb0EEENS1_21CollectiveEpilogueFwdINS6_IJSA_SC_SB_EEES9_SE_SG_Li256ELb0ELb1ELb1ELb0EEENS1_19SingleTileSchedulerILb0ELb1ELb1ELi128EEEEEEEEEvNT_6ParamsE --------------------------
	.section	.text._ZN7cutlass13device_kernelIN5flash11enable_sm90INS1_16FlashAttnFwdSm90INS1_25CollectiveMainloopFwdSm90ILi2EN4cute5tupleIJNS5_1CILi1EEES8_S8_EEENS6_IJNS7_ILi128EEENS7_ILi112EEENS7_ILi192EEEEEELi192ENS_10bfloat16_tEfNS_4arch4Sm90ELb0ELb0ELb1ELb0ELb0ELb0ELb0ELb1ELb1ELb1ELb1ELb0EEENS1_21CollectiveEpilogueFwdINS6_IJSA_SC_SB_EEES9_SE_SG_Li256ELb0ELb1ELb1ELb0EEENS1_19SingleTileSchedulerILb0ELb1ELb1ELi128EEEEEEEEEvNT_6ParamsE,"ax",@progbits
	.align	128
.text._ZN7cutlass13device_kernelIN5flash11enable_sm90INS1_16FlashAttnFwdSm90INS1_25CollectiveMainloopFwdSm90ILi2EN4cute5tupleIJNS5_1CILi1EEES8_S8_EEENS6_IJNS7_ILi128EEENS7_ILi112EEENS7_ILi192EEEEEELi192ENS_10bfloat16_tEfNS_4arch4Sm90ELb0ELb0ELb1ELb0ELb0ELb0ELb0ELb1ELb1ELb1ELb1ELb0EEENS1_21CollectiveEpilogueFwdINS6_IJSA_SC_SB_EEES9_SE_SG_Li256ELb0ELb1ELb1ELb0EEENS1_19SingleTileSchedulerILb0ELb1ELb1ELi128EEEEEEEEEvNT_6ParamsE:
        .type           _ZN7cutlass13device_kernelIN5flash11enable_sm90INS1_16FlashAttnFwdSm90INS1_25CollectiveMainloopFwdSm90ILi2EN4cute5tupleIJNS5_1CILi1EEES8_S8_EEENS6_IJNS7_ILi128EEENS7_ILi112EEENS7_ILi192EEEEEELi192ENS_10bfloat16_tEfNS_4arch4Sm90ELb0ELb0ELb1ELb0ELb0ELb0ELb0ELb1ELb1ELb1ELb1ELb0EEENS1_21CollectiveEpilogueFwdINS6_IJSA_SC_SB_EEES9_SE_SG_Li256ELb0ELb1ELb1ELb0EEENS1_19SingleTileSchedulerILb0ELb1ELb1ELi128EEEEEEEEEvNT_6ParamsE,@function
        .size           _ZN7cutlass13device_kernelIN5flash11enable_sm90INS1_16FlashAttnFwdSm90INS1_25CollectiveMainloopFwdSm90ILi2EN4cute5tupleIJNS5_1CILi1EEES8_S8_EEENS6_IJNS7_ILi128EEENS7_ILi112EEENS7_ILi192EEEEEELi192ENS_10bfloat16_tEfNS_4arch4Sm90ELb0ELb0ELb1ELb0ELb0ELb0ELb0ELb1ELb1ELb1ELb1ELb0EEENS1_21CollectiveEpilogueFwdINS6_IJSA_SC_SB_EEES9_SE_SG_Li256ELb0ELb1ELb1ELb0EEENS1_19SingleTileSchedulerILb0ELb1ELb1ELi128EEEEEEEEEvNT_6ParamsE,(.L_x_14841 - _ZN7cutlass13device_kernelIN5flash11enable_sm90INS1_16FlashAttnFwdSm90INS1_25CollectiveMainloopFwdSm90ILi2EN4cute5tupleIJNS5_1CILi1EEES8_S8_EEENS6_IJNS7_ILi128EEENS7_ILi112EEENS7_ILi192EEEEEELi192ENS_10bfloat16_tEfNS_4arch4Sm90ELb0ELb0ELb1ELb0ELb0ELb0ELb0ELb1ELb1ELb1ELb1ELb0EEENS1_21CollectiveEpilogueFwdINS6_IJSA_SC_SB_EEES9_SE_SG_Li256ELb0ELb1ELb1ELb0EEENS1_19SingleTileSchedulerILb0ELb1ELb1ELi128EEEEEEEEEvNT_6ParamsE)
        .other          _ZN7cutlass13device_kernelIN5flash11enable_sm90INS1_16FlashAttnFwdSm90INS1_25CollectiveMainloopFwdSm90ILi2EN4cute5tupleIJNS5_1CILi1EEES8_S8_EEENS6_IJNS7_ILi128EEENS7_ILi112EEENS7_ILi192EEEEEELi192ENS_10bfloat16_tEfNS_4arch4Sm90ELb0ELb0ELb1ELb0ELb0ELb0ELb0ELb1ELb1ELb1ELb1ELb0EEENS1_21CollectiveEpilogueFwdINS6_IJSA_SC_SB_EEES9_SE_SG_Li256ELb0ELb1ELb1ELb0EEENS1_19SingleTileSchedulerILb0ELb1ELb1ELi128EEEEEEEEEvNT_6ParamsE,@"STO_CUDA_ENTRY STV_DEFAULT"
_ZN7cutlass13device_kernelIN5flash11enable_sm90INS1_16FlashAttnFwdSm90INS1_25CollectiveMainloopFwdSm90ILi2EN4cute5tupleIJNS5_1CILi1EEES8_S8_EEENS6_IJNS7_ILi128EEENS7_ILi112EEENS7_ILi192EEEEEELi192ENS_10bfloat16_tEfNS_4arch4Sm90ELb0ELb0ELb1ELb0ELb0ELb0ELb0ELb1ELb1ELb1ELb1ELb0EEENS1_21CollectiveEpilogueFwdINS6_IJSA_SC_SB_EEES9_SE_SG_Li256ELb0ELb1ELb1ELb0EEENS1_19SingleTileSchedulerILb0ELb1ELb1ELi128EEEEEEEEEvNT_6ParamsE:
        /* <DEDUP_REMOVED lines=18> */
.L_x_3213:
[----:B------:R-:W-:Y:S05]  /*0120*/  BSYNC B0 ;  /* 0x0000000000007941 */ /* 0x000fea0003800000 */
.L_x_3212:
        /* <DEDUP_REMOVED lines=41> */
.L_x_3214:
        /* <DEDUP_REMOVED lines=22> */
.L_x_3215:
        /* <DEDUP_REMOVED lines=18> */
.L_x_3216:
        /* <DEDUP_REMOVED lines=22> */
.L_x_3217:
        /* <DEDUP_REMOVED lines=22> */
.L_x_3218:
        /* <DEDUP_REMOVED lines=9> */
.L_x_3221:
        /* <DEDUP_REMOVED lines=14> */
[----:B--2---:R-:W-:Y:S01]  /*0a70*/  ISETP.LE.AND P0, PT, RZ, UR8, PT ;  /* 0x00000008ff007c0c */ /* 0x004fe2000bf03270 */
[----:B------:R-:W-:Y:S02]  /*0a80*/  UIADD3 UR4, -UR10, URZ, URZ ;  /* 0x0000003f0a047290 */ /* 0x000fe4000fffe13f */
[----:B------:R-:W-:-:S02]  /*0a90*/  IMAD.U32 R18, RZ, RZ, UR10 ;  /* 0x0000000aff127e24 */ /* 0x000fc4000f8e00ff */
[----:B------:R-:W-:-:S08]  /*0aa0*/  UIMAD UR7, UR7, UR4, UR6 ;  /* 0x00000004070772a4 */ /* 0x000fd0000f8e0206 */
[----:B------:R-:W-:Y:S05]  /*0ab0*/  @!P0 BRA `(.L_x_3222) ;  /* 0x0000011400e08947 */ /* 0x000fea0003800000 */
[----:B------:R-:W-:Y:S01]  /*0ac0*/  ULDC.64 UR4, c[0x0][0x418] ;  /* 0x0001060000047ab9 */ /* 0x000fe20000000a00 */
[----:B------:R-:W-:Y:S01]  /*0ad0*/  ULDC UR39, c[0x0][0x424] ;  /* 0x0001090000277ab9 */ /* 0x000fe20000000800 */
[----:B------:R-:W-:Y:S02]  /*0ae0*/  UISETP.NE.U32.AND UP0, UPT, UR4, URZ, UPT ;  /* 0x0000003f0400728c */ /* 0x000fe4000bf05070 */
[----:B------:R-:W-:Y:S02]  /*0af0*/  ULOP3.LUT UR9, UR7, 0xffff, URZ, 0xc0, !UPT ;  /* 0x0000ffff07097892 */ /* 0x000fe4000f8ec03f */
[----:B------:R-:W-:Y:S01]  /*0b00*/  UISETP.NE.AND.EX UP0, UPT, UR5, URZ, UPT, UP0 ;  /* 0x0000003f0500728c */ /* 0x000fe2000bf05300 */
[----:B------:R-:W-:-:S03]  /*0b10*/  ULDC UR4, c[0x0][0x2f0] ;  /* 0x0000bc0000047ab9 */ /* 0x000fc60000000800 */
[----:B------:R-:W-:-:S04]  /*0b20*/  USEL UR39, UR39, 0x1, UP0 ;  /* 0x0000000127277887 */ /* 0x000fc80008000000 */
[----:B------:R-:W-:-:S03]  /*0b30*/  UIMAD UR39, UR39, UR4, URZ ;  /* 0x00000004272772a4 */ /* 0x000fc6000f8e023f */
[----:B------:R-:W-:Y:S01]  /*0b40*/  UMOV UR4, URZ ;  /* 0x0000003f00047c82 */ /* 0x000fe20008000000 */
[----:B------:R-:W-:Y:S02]  /*0b50*/  UISETP.GE.AND UP0, UPT, UR39, 0x1, UPT ;  /* 0x000000012700788c */ /* 0x000fe4000bf06270 */
[----:B------:R-:W-:-:S04]  /*0b60*/  UIADD3 UR5, UR39, 0x6f, URZ ;  /* 0x0000006f27057890 */ /* 0x000fc8000fffe03f */
[----:B------:R-:W-:Y:S01]  /*0b70*/  PLOP3.LUT P0, PT, PT, PT, UP0, 0x80, 0x0 ;  /* 0x000000000000781c */ /* 0x000fe20003f0f008 */
[----:B------:R-:W-:-:S04]  /*0b80*/  UIMAD.WIDE UR4, UR5, -0x6db6db6d, UR4 ;  /* 0x92492493050478a5 */ /* 0x000fc8000f8e0204 */
[----:B------:R-:W-:-:S03]  /*0b90*/  USHF.R.U32.HI UR6, URZ, 0x1f, UR5 ;  /* 0x0000001f3f067899 */ /* 0x000fc60008011605 */
[----:B------:R-:W-:Y:S01]  /*0ba0*/  UMOV UR4, URZ ;  /* 0x0000003f00047c82 */ /* 0x000fe20008000000 */
[----:B------:R-:W-:-:S04]  /*0bb0*/  ULEA.HI.SX32 UR6, UR5, UR6, 0x1a ;  /* 0x0000000605067291 */ /* 0x000fc8000f8fd23f */
[----:B------:R-:W-:Y:S08]  /*0bc0*/  @!P0 BRA `(.L_x_3223) ;  /* 0x0000000000908947 */ /* 0x000ff00003800000 */
[----:B------:R-:W-:Y:S01]  /*0bd0*/  USHF.R.U32.HI UR7, URZ, 0x10, UR7 ;  /* 0x000000103f077899 */ /* 0x000fe20008011607 */
[----:B------:R-:W-:-:S03]  /*0be0*/  UMOV UR4, URZ ;  /* 0x0000003f00047c82 */ /* 0x000fc60008000000 */
[----:B------:R-:W-:-:S11]  /*0bf0*/  UISETP.NE.AND UP0, UPT, UR7, URZ, UPT ;  /* 0x0000003f0700728c */ /* 0x000fd6000bf05270 */
[----:B------:R-:W-:Y:S02]  /*0c00*/  @!UP0 ULDC UR7, c[0x0][0x9f0] ;  /* 0x00027c0000078ab9 */ /* 0x000fe40000000800 */
[----:B------:R-:W-:Y:S01]  /*0c10*/  MOV R3, UR7 ;  /* 0x0000000700037c02 */ /* 0x000fe20008000f00 */
[----:B------:R-:W-:-:S03]  /*0c20*/  UIADD3 UR8, UR6, -0x1, UR7 ;  /* 0xffffffff06087890 */ /* 0x000fc6000fffe007 */
[-C--:B------:R-:W-:Y:S02]  /*0c30*/  IABS R0, R3.reuse ;  /* 0x0000000300007213 */ /* 0x080fe40000000000 */
[----:B------:R-:W-:Y:S01]  /*0c40*/  IABS R5, R3 ;  /* 0x0000000300057213 */ /* 0x000fe20000000000 */
[----:B------:R-:W-:Y:S01]  /*0c50*/  IMAD.U32 R4, RZ, RZ, UR8 ;  /* 0x00000008ff047e24 */ /* 0x000fe2000f8e00ff */
[----:B------:R-:W-:Y:S01]  /*0c60*/  R2UR UR12, R0 ;  /* 0x00000000000c72ca */ /* 0x000fe200000e0000 */
[----:B------:R-:W-:-:S03]  /*0c70*/  ULOP3.LUT UR8, UR8, UR7, URZ, 0x3c, !UPT ;  /* 0x0000000708087292 */ /* 0x000fc6000f8e3c3f */
[----:B------:R-:W-:-:S05]  /*0c80*/  IABS R4, R4 ;  /* 0x0000000400047213 */ /* 0x000fca0000000000 */
[----:B------:R-:W-:-:S04]  /*0c90*/  IMAD.MOV.U32 R3, RZ, RZ, R4 ;  /* 0x000000ffff037224 */ /* 0x000fc800078e0004 */
[----:B------:R-:W1:Y:S01]  /*0ca0*/  I2F.RP R0, UR12 ;  /* 0x0000000c00007d06 */ /* 0x000e620008209400 */
[----:B------:R-:W-:-:S07]  /*0cb0*/  R2UR UR11, R3 ;  /* 0x00000000030b72ca */ /* 0x000fce00000e0000 */
[----:B-1----:R-:W0:Y:S02]  /*0cc0*/  MUFU.RCP R0, R0 ;  /* 0x0000000000007308 */ /* 0x002e240000001000 */
[----:B0-----:R-:W-:Y:S01]  /*0cd0*/  VIADD R2, R0, 0xffffffe ;  /* 0x0ffffffe00027836 */ /* 0x001fe20000000000 */
[----:B------:R-:W-:-:S05]  /*0ce0*/  IADD3 R0, RZ, -R5, RZ ;  /* 0x80000005ff007210 */ /* 0x000fca0007ffe0ff */
        /* <DEDUP_REMOVED lines=18> */
.L_x_3223:
[----:B------:R-:W-:Y:S01]  /*0e10*/  UIMAD UR5, UR9, UR4, URZ ;  /* 0x00000004090572a4 */ /* 0x000fe2000f8e023f */
[----:B------:R-:W-:Y:S01]  /*0e20*/  IMAD.U32 R0, RZ, RZ, UR6 ;  /* 0x00000006ff007e24 */ /* 0x000fe2000f8e00ff */
[----:B0-----:R-:W0:Y:S01]  /*0e30*/  S2R R2, SR_TID.X ;  /* 0x0000000000027919 */ /* 0x001e220000002100 */
[----:B------:R-:W-:Y:S01]  /*0e40*/  IMAD.U32 R3, RZ, RZ, UR4 ;  /* 0x00000004ff037e24 */ /* 0x000fe2000f8e00ff */
[----:B------:R-:W-:Y:S02]  /*0e50*/  PLOP3.LUT P0, PT, PT, PT, PT, 0x80, 0x0 ;  /* 0x000000000000781c */ /* 0x000fe40003f0f070 */
[----:B------:R-:W-:Y:S01]  /*0e60*/  CS2R R118, SRZ ;  /* 0x0000000000767805 */ /* 0x000fe2000001ff00 */
[----:B------:R-:W-:Y:S01]  /*0e70*/  IMAD.U32 R17, RZ, RZ, UR5 ;  /* 0x00000005ff117e24 */ /* 0x000fe2000f8e00ff */
[----:B------:R-:W-:Y:S02]  /*0e80*/  CS2R R116, SRZ ;  /* 0x0000000000747805 */ /* 0x000fe4000001ff00 */
[----:B------:R-:W-:-:S02]  /*0e90*/  VIADDMNMX R0, R3, UR5, R0, PT ;  /* 0x0000000503007c46 */ /* 0x000fc4000b800100 */
[----:B------:R-:W-:Y:S02]  /*0ea0*/  CS2R R114, SRZ ;  /* 0x0000000000727805 */ /* 0x000fe4000001ff00 */
[----:B------:R-:W-:Y:S02]  /*0eb0*/  CS2R R112, SRZ ;  /* 0x0000000000707805 */ /* 0x000fe4000001ff00 */
[----:B------:R-:W-:Y:S02]  /*0ec0*/  CS2R R110, SRZ ;  /* 0x00000000006e7805 */ /* 0x000fe4000001ff00 */
[----:B------:R-:W-:Y:S01]  /*0ed0*/  R2UR UR38, R0 ;  /* 0x00000000002672ca */ /* 0x000fe200000e0000 */
[----:B------:R-:W-:Y:S01]  /*0ee0*/  IMAD.MOV.U32 R0, RZ, RZ, RZ ;  /* 0x000000ffff007224 */ /* 0x000fe200078e00ff */
        /* <DEDUP_REMOVED lines=11> */
[----:B------:R-:W-:Y:S01]  /*0fa0*/  UISETP.GT.AND UP0, UPT, UR38, UR5, UPT ;  /* 0x000000052600728c */ /* 0x000fe2000bf04270 */
[----:B------:R-:W-:Y:S02]  /*0fb0*/  CS2R R86, SRZ ;  /* 0x0000000000567805 */ /* 0x000fe4000001ff00 */
[----:B------:R-:W-:Y:S02]  /*0fc0*/  CS2R R84, SRZ ;  /* 0x0000000000547805 */ /* 0x000fe4000001ff00 */
[----:B------:R-:W-:-:S02]  /*0fd0*/  CS2R R82, SRZ ;  /* 0x0000000000527805 */ /* 0x000fc4000001ff00 */
[----:B------:R-:W-:Y:S02]  /*0fe0*/  CS2R R80, SRZ ;  /* 0x0000000000507805 */ /* 0x000fe4000001ff00 */
[----:B------:R-:W-:Y:S02]  /*0ff0*/  CS2R R78, SRZ ;  /* 0x00000000004e7805 */ /* 0x000fe4000001ff00 */
[----:B------:R-:W-:Y:S02]  /*1000*/  PLOP3.LUT P1, PT, PT, PT, UP0, 0x80, 0x0 ;  /* 0x000000000000781c */ /* 0x000fe40003f2f008 */
[----:B------:R-:W-:Y:S02]  /*1010*/  CS2R R76, SRZ ;  /* 0x00000000004c7805 */ /* 0x000fe4000001ff00 */
[----:B------:R-:W-:Y:S02]  /*1020*/  CS2R R74, SRZ ;  /* 0x00000000004a7805 */ /* 0x000fe4000001ff00 */
[----:B0-----:R-:W-:Y:S01]  /*1030*/  IADD3 R19, R2, -0x80, RZ ;  /* 0xffffff8002137810 */ /* 0x001fe20007ffe0ff */
[----:B------:R-:W-:Y:S01]  /*1040*/  IMAD.MOV.U32 R2, RZ, RZ, RZ ;  /* 0x000000ffff027224 */ /* 0x000fe200078e00ff */
        /* <DEDUP_REMOVED lines=48> */
[----:B------:R-:W-:Y:S01]  /*1350*/  MOV R4, UR4 ;  /* 0x0000000400047c02 */ /* 0x000fe20008000f00 */
[----:B------:R0:W1:Y:S01]  /*1360*/  LDC.64 R2, c[0x4][R0] ;  /* 0x0100000000027b82 */ /* 0x0000620000000a00 */
[----:B------:R-:W-:Y:S01]  /*1370*/  IMAD.U32 R5, RZ, RZ, UR5 ;  /* 0x00000005ff057e24 */ /* 0x000fe2000f8e00ff */
[----:B------:R-:W-:Y:S01]  /*1380*/  ULDC.64 UR4, c[0x4][0x1c0] ;  /* 0x0100700000047ab9 */ /* 0x000fe20000000a00 */
        /* <DEDUP_REMOVED lines=9> */
.L_x_3225:
[----:B------:R-:W-:Y:S02]  /*1420*/  R2UR UR4, R16 ;  /* 0x00000000100472ca */ /* 0x000fe400000e0000 */
[----:B------:R-:W-:-:S11]  /*1430*/  SHF.L.U32 R0, RZ, 0x1f, RZ ;  /* 0x0000001fff007819 */ /* 0x000fd600000006ff */
[----:B------:R-:W0:Y:S02]  /*1440*/  SYNCS.PHASECHK.TRANS64.TRYWAIT P0, [UR4+0x36800], R0 ;  /* 0x03680000ff0075a7 */ /* 0x000e240008000144 */
[----:B0-----:R-:W-:Y:S05]  /*1450*/  @!P0 BRA `(.L_x_3226) ;  /* 0x0000010c00808947 */ /* 0x001fea0003800000 */
.L_x_3337:
[----:B------:R-:W2:Y:S02]  /*1460*/  LDL R2, [R1+0xc] ;  /* 0x00000c0001027983 */ /* 0x000ea40000100800 */
[----:B--2---:R-:W-:-:S13]  /*1470*/  R2UR UR4, R2 ;  /* 0x00000000020472ca */ /* 0x004fda00000e0000 */
[----:B------:R-:W-:-:S06]  /*1480*/  ULOP3.LUT UR4, UR4, 0x1, URZ, 0xfc, !UPT ;  /* 0x0000000104047892 */ /* 0x000fcc000f8efc3f */
[----:B------:R-:W-:-:S05]  /*1490*/  IMAD.U32 R2, RZ, RZ, UR4 ;  /* 0x00000004ff027e24 */ /* 0x000fca000f8e00ff */
[----:B------:R-:W-:-:S13]  /*14a0*/  ISETP.NE.AND P0, PT, R2, 0x3, PT ;  /* 0x000000030200780c */ /* 0x000fda0003f05270 */
[----:B------:R-:W-:Y:S05]  /*14b0*/  @!P0 BRA `(.L_x_3227) ;  /* 0x0000000000048947 */ /* 0x000fea0003800000 */
[----:B------:R-:W-:Y:S01]  /*14c0*/  BPT.TRAP 0x1 ;  /* 0x000000040000795c */ /* 0x000fe20000300000 */
.L_x_3227:
[----:B------:R-:W-:-:S13]  /*14d0*/  R2UR UR4, R16 ;  /* 0x00000000100472ca */ /* 0x000fda00000e0000 */
[----:B------:R1:W2:Y:S01]  /*14e0*/  SYNCS.PHASECHK.TRANS64.TRYWAIT P2, [UR4+0x36830], R0 ;  /* 0x03683000ff0075a7 */ /* 0x0002a20008040144 */
[----:B------:R-:W-:Y:S05]  /*14f0*/  @!P0 BRA `(.L_x_3228) ;  /* 0x0000000000048947 */ /* 0x000fea0003800000 */
[----:B------:R-:W-:Y:S01]  /*1500*/  BPT.TRAP 0x1 ;  /* 0x000000040000795c */ /* 0x000fe20000300000 */
.L_x_3228:
[----:B------:R-:W3:Y:S02]  /*1510*/  S2R R2, SR_TID.X ;  /* 0x0000000000027919 */ /* 0x000ee40000002100 */
[----:B---3--:R-:W-:-:S04]  /*1520*/  LOP3.LUT R2, R2, 0x7f, RZ, 0xc0, !PT ;  /* 0x0000007f02027812 */ /* 0x008fc800078ec0ff */
[----:B------:R-:W-:Y:S01]  /*1530*/  ISETP.NE.AND P1, PT, R2, RZ, PT ;  /* 0x000000ff0200720c */ /* 0x000fe20003f25270 */
[----:B------:R-:W-:Y:S01]  /*1540*/  IMAD.U32 R2, RZ, RZ, UR36 ;  /* 0x00000024ff027e24 */ /* 0x000fe2000f8e00ff */
[----:B--2---:R-:W-:Y:S11]  /*1550*/  @P2 BRA `(.L_x_3229) ;  /* 0x00000000000c2947 */ /* 0x004ff60003800000 */
[----:B------:R-:W-:-:S13]  /*1560*/  R2UR UR4, R16 ;  /* 0x00000000100472ca */ /* 0x000fda00000e0000 */
[----:B------:R-:W2:Y:S02]  /*1570*/  SYNCS.PHASECHK.TRANS64.TRYWAIT P2, [UR4+0x36830], R0 ;  /* 0x03683000ff0075a7 */ /* 0x000ea40008040144 */
[----:B--2---:R-:W-:Y:S05]  /*1580*/  @!P2 BRA `(.L_x_3230) ;  /* 0x0000010c0050a947 */ /* 0x004fea0003800000 */
.L_x_3229:
[----:B------:R-:W-:Y:S05]  /*1590*/  WARPSYNC.ALL ;  /* 0x0000000000007948 */ /* 0x000fea0003800000 */
[----:B------:R-:W-:Y:S01]  /*15a0*/  IMAD.MOV.U32 R5, RZ, RZ, RZ ;  /* 0x000000ffff057224 */ /* 0x000fe200078e00ff */
[----:B------:R-:W-:Y:S01]  /*15b0*/  MOV R119, RZ ;  /* 0x000000ff00777202 */ /* 0x000fe20000000f00 */
[----:B0-----:R-:W-:Y:S01]  /*15c0*/  IMAD.MOV.U32 R3, RZ, RZ, 0x40000040 ;  /* 0x40000040ff037424 */ /* 0x001fe200078e00ff */
[----:B------:R-:W-:Y:S02]  /*15d0*/  LOP3.LUT R2, R2, 0x10000, RZ, 0xfc, !PT ;  /* 0x0001000002027812 */ /* 0x000fe400078efcff */
        /* <DEDUP_REMOVED lines=18> */
[----:B------:R-:W-:Y:S01]  /*1700*/  R2UR UR20, R2 ;  /* 0x00000000021472ca */ /* 0x000fe200000e0000 */
[----:B------:R-:W-:Y:S01]  /*1710*/  UMOV UR29, 0x40000040 ;  /* 0x40000040001d7882 */ /* 0x000fe20000000000 */
[C---:B------:R-:W-:Y:S01]  /*1720*/  R2UR UR21, R3.reuse ;  /* 0x00000000031572ca */ /* 0x040fe200000e0000 */
[----:B------:R-:W-:Y:S01]  /*1730*/  ULOP3.LUT UR4, UR4, 0x3fff, URZ, 0xc0, !UPT ;  /* 0x00003fff04047892 */ /* 0x000fe2000f8ec03f */
[----:B------:R-:W-:Y:S01]  /*1740*/  R2UR UR5, R3 ;  /* 0x00000000030572ca */ /* 0x000fe200000e0000 */
[----:B------:R-:W-:Y:S01]  /*1750*/  UMOV UR31, 0x40000040 ;  /* 0x40000040001f7882 */ /* 0x000fe20000000000 */
[----:B------:R-:W-:Y:S01]  /*1760*/  UMOV UR33, 0x40000040 ;  /* 0x4000004000217882 */ /* 0x000fe20000000000 */
[----:B------:R-:W-:Y:S01]  /*1770*/  ULOP3.LUT UR43, UR4, 0x10000, URZ, 0xfc, !UPT ;  /* 0x00010000042b7892 */ /* 0x000fe2000f8efc3f */
[----:B------:R-:W-:Y:S01]  /*1780*/  LOP3.LUT R22, R22, 0xffffff80, RZ, 0xc0, !PT ;  /* 0xffffff8016167812 */ /* 0x000fe200078ec0ff */
[----:B------:R-:W-:Y:S01]  /*1790*/  UMOV UR35, 0x40000040 ;  /* 0x4000004000237882 */ /* 0x000fe20000000000 */
[----:B------:R-:W-:Y:S01]  /*17a0*/  UMOV UR37, 0x40000040 ;  /* 0x4000004000257882 */ /* 0x000fe20000000000 */
[----:B------:R-:W-:Y:S01]  /*17b0*/  UIADD3 UR4, UR43, 0x80, URZ ;  /* 0x000000802b047890 */ /* 0x000fe2000fffe03f */
[----:B------:R-:W-:Y:S01]  /*17c0*/  IMAD.MOV.U32 R4, RZ, RZ, -0x2 ;  /* 0xfffffffeff047424 */ /* 0x000fe200078e00ff */
[----:B------:R-:W-:Y:S01]  /*17d0*/  UIADD3 UR18, UR43, 0x100, URZ ;  /* 0x000001002b127890 */ /* 0x000fe2000fffe03f */
[----:B------:R-:W-:Y:S01]  /*17e0*/  IMAD.IADD R22, R19, 0x1, -R22 ;  /* 0x0000000113167824 */ /* 0x000fe200078e0a16 */
[----:B------:R-:W-:Y:S01]  /*17f0*/  UMOV UR10, UR43 ;  /* 0x0000002b000a7c82 */ /* 0x000fe20008000000 */
[----:B------:R-:W-:Y:S01]  /*1800*/  UIADD3 UR14, UR43, 0x180, URZ ;  /* 0x000001802b0e7890 */ /* 0x000fe2000fffe03f */
[----:B------:R-:W-:Y:S01]  /*1810*/  HGMMA.64x16x16.F32.BF16 R72, gdesc[UR8], RZ, !UPT, gsb0 ;  /* 0x00200000084879f0 */ /* 0x000fe2000c0018ff */
[----:B------:R-:W-:Y:S01]  /*1820*/  UMOV UR26, UR4 ;  /* 0x00000004001a7c82 */ /* 0x000fe20008000000 */
[----:B------:R-:W-:Y:S01]  /*1830*/  UIADD3 UR22, UR43, 0x200, URZ ;  /* 0x000002002b167890 */ /* 0x000fe2000fffe03f */
[C---:B------:R-:W-:Y:S01]  /*1840*/  R2UR UR4, R2.reuse ;  /* 0x00000000020472ca */ /* 0x040fe200000e0000 */
[----:B------:R-:W-:Y:S01]  /*1850*/  UIADD3 UR6, UR43, 0x280, URZ ;  /* 0x000002802b067890 */ /* 0x000fe2000fffe03f */
[----:B------:R-:W-:Y:S01]  /*1860*/  R2UR UR8, R2 ;  /* 0x00000000020872ca */ /* 0x000fe200000e0000 */
[----:B------:R-:W-:Y:S01]  /*1870*/  UIADD3 UR30, UR43, 0x380, URZ ;  /* 0x000003802b1e7890 */ /* 0x000fe2000fffe03f */
[----:B------:R-:W-:Y:S01]  /*1880*/  SHF.R.S32.HI R13, RZ, 0x1f, R22 ;  /* 0x0000001fff0d7819 */ /* 0x000fe20000011416 */
[----:B------:R-:W-:Y:S01]  /*1890*/  UIADD3 UR34, UR43, 0x382, URZ ;  /* 0x000003822b227890 */ /* 0x000fe2000fffe03f */
[----:B------:R-:W-:Y:S01]  /*18a0*/  IMAD.U32 R20, RZ, RZ, UR38 ;  /* 0x00000026ff147e24 */ /* 0x000fe2000f8e00ff */
[----:B------:R-:W-:Y:S01]  /*18b0*/  UIADD3 UR10, UR43, 0x504, URZ ;  /* 0x000005042b0a7890 */ /* 0x000fe2000fffe03f */
[----:B------:R-:W-:Y:S01]  /*18c0*/  LEA.HI R13, R13, R22, RZ, 0x2 ;  /* 0x000000160d0d7211 */ /* 0x000fe200078f10ff */
[----:B------:R-:W-:Y:S01]  /*18d0*/  UMOV UR41, 0x40000040 ;  /* 0x4000004000297882 */ /* 0x000fe20000000000 */
[----:B------:R-:W-:Y:S01]  /*18e0*/  UMOV UR45, 0x40000040 ;  /* 0x40000040002d7882 */ /* 0x000fe20000000000 */
[----:B------:R-:W-:Y:S01]  /*18f0*/  UMOV UR49, 0x40000040 ;  /* 0x4000004000317882 */ /* 0x000fe20000000000 */
[----:B------:R-:W-:Y:S01]  /*1900*/  UMOV UR53, 0x40000040 ;  /* 0x4000004000357882 */ /* 0x000fe20000000000 */
[----:B------:R-:W-:Y:S01]  /*1910*/  UMOV UR57, 0x40000040 ;  /* 0x4000004000397882 */ /* 0x000fe20000000000 */
[----:B------:R-:W-:Y:S01]  /*1920*/  LOP3.LUT R13, R13, 0x7ffffffc, RZ, 0xc0, !PT ;  /* 0x7ffffffc0d0d7812 */ /* 0x000fe200078ec0ff */
[----:B------:R-:W-:Y:S01]  /*1930*/  UIADD3 UR9, UR8, 0x2, URZ ;  /* 0x0000000208097890 */ /* 0x000fe2000fffe03f */
[----:B------:R-:W-:Y:S01]  /*1940*/  P2R R80, PR, RZ, 0x1 ;  /* 0x00000001ff507803 */ /* 0x000fe20000000000 */
[----:B------:R-:W-:Y:S01]  /*1950*/  UIADD3 UR28, UR8, 0x400, URZ ;  /* 0x00000400081c7890 */ /* 0x000fe2000fffe03f */
[----:B------:R-:W-:Y:S01]  /*1960*/  IADD3 R13, R22, -R13, RZ ;  /* 0x8000000d160d7210 */ /* 0x000fe20007ffe0ff */
[----:B------:R-:W-:Y:S01]  /*1970*/  UIADD3 UR32, UR8, 0x402, URZ ;  /* 0x0000040208207890 */ /* 0x000fe2000fffe03f */
[----:B------:R-:W-:Y:S01]  /*1980*/  IMAD.U32 R11, RZ, RZ, UR43 ;  /* 0x0000002bff0b7e24 */ /* 0x000fe2000f8e00ff */
[----:B------:R-:W-:Y:S01]  /*1990*/  UIADD3 UR36, UR8, 0x404, URZ ;  /* 0x0000040408247890 */ /* 0x000fe2000fffe03f */
[--C-:B------:R-:W-:Y:S01]  /*19a0*/  IMAD.MOV.U32 R118, RZ, RZ, R119.reuse ;  /* 0x000000ffff767224 */ /* 0x100fe200078e0077 */
[----:B------:R-:W-:Y:S01]  /*19b0*/  UIADD3 UR40, UR8, 0x406, URZ ;  /* 0x0000040608287890 */ /* 0x000fe2000fffe03f */
[----:B------:R-:W-:Y:S01]  /*19c0*/  IMAD R13, R13, R4, 0x70 ;  /* 0x000000700d0d7424 */ /* 0x000fe200078e0204 */
[----:B------:R-:W-:Y:S01]  /*19d0*/  UIADD3 UR44, UR8, 0x800, URZ ;  /* 0x00000800082c7890 */ /* 0x000fe2000fffe03f */
[--C-:B------:R-:W-:Y:S01]  /*19e0*/  IMAD.MOV.U32 R116, RZ, RZ, R119.reuse ;  /* 0x000000ffff747224 */ /* 0x100fe200078e0077 */
[----:B------:R-:W-:Y:S01]  /*19f0*/  UIADD3 UR48, UR8, 0x802, URZ ;  /* 0x0000080208307890 */ /* 0x000fe2000fffe03f */
[----:B------:R-:W-:Y:S01]  /*1a00*/  VIADD R13, R13, UR39 ;  /* 0x000000270d0d7c36 */ /* 0x000fe20008000000 */
[----:B------:R-:W-:Y:S01]  /*1a10*/  UIADD3 UR52, UR8, 0x804, URZ ;  /* 0x0000080408347890 */ /* 0x000fe2000fffe03f */
[----:B------:R-:W-:Y:S01]  /*1a20*/  IMAD.MOV.U32 R114, RZ, RZ, R119 ;  /* 0x000000ffff727224 */ /* 0x000fe200078e0077 */
[----:B------:R-:W-:Y:S01]  /*1a30*/  UIADD3 UR56, UR8, 0x806, URZ ;  /* 0x0000080608387890 */ /* 0x000fe2000fffe03f */
[----:B------:R-:W-:Y:S01]  /*1a40*/  IMAD R20, R20, -0x70, R13 ;  /* 0xffffff9014147824 */ /* 0x000fe200078e020d */
[----:B------:R-:W-:Y:S01]  /*1a50*/  UIADD3 UR38, UR38, -0x2, URZ ;  /* 0xfffffffe26267890 */ /* 0x000fe2000fffe03f */
[----:B------:R-:W-:-:S02]  /*1a60*/  IMAD.MOV.U32 R112, RZ, RZ, R119 ;  /* 0x000000ffff707224 */ /* 0x000fc400078e0077 */
[--C-:B------:R-:W-:Y:S01]  /*1a70*/  IMAD.MOV.U32 R110, RZ, RZ, R119.reuse ;  /* 0x000000ffff6e7224 */ /* 0x100fe200078e0077 */
[C---:B------:R-:W-:Y:S01]  /*1a80*/  ISETP.GT.AND P4, PT, R20.reuse, RZ, PT ;  /* 0x000000ff1400720c */ /* 0x040fe20003f84270 */
[--C-:B------:R-:W-:Y:S01]  /*1a90*/  IMAD.MOV.U32 R108, RZ, RZ, R119.reuse ;  /* 0x000000ffff6c7224 */ /* 0x100fe200078e0077 */
[C---:B------:R-:W-:Y:S01]  /*1aa0*/  ISETP.GT.AND P2, PT, R20.reuse, 0x1, PT ;  /* 0x000000011400780c */ /* 0x040fe20003f44270 */
[--C-:B------:R-:W-:Y:S01]  /*1ab0*/  IMAD.MOV.U32 R106, RZ, RZ, R119.reuse ;  /* 0x000000ffff6a7224 */ /* 0x100fe200078e0077 */
[C---:B------:R-:W-:Y:S01]  /*1ac0*/  ISETP.GT.AND P3, PT, R20.reuse, 0x8, PT ;  /* 0x000000081400780c */ /* 0x040fe20003f64270 */
[--C-:B------:R-:W-:Y:S01]  /*1ad0*/  IMAD.MOV.U32 R104, RZ, RZ, R119.reuse ;  /* 0x000000ffff687224 */ /* 0x100fe200078e0077 */
[C---:B------:R-:W-:Y:S01]  /*1ae0*/  ISETP.GT.AND P6, PT, R20.reuse, 0x9, PT ;  /* 0x000000091400780c */ /* 0x040fe20003fc4270 */
[--C-:B------:R-:W-:Y:S01]  /*1af0*/  IMAD.MOV.U32 R102, RZ, RZ, R119.reuse ;  /* 0x000000ffff667224 */ /* 0x100fe200078e0077 */
[----:B------:R-:W-:Y:S01]  /*1b00*/  ISETP.GT.AND P5, PT, R20, 0x10, PT ;  /* 0x000000101400780c */ /* 0x000fe20003fa4270 */
[----:B------:R-:W-:-:S02]  /*1b10*/  IMAD.MOV.U32 R100, RZ, RZ, R119 ;  /* 0x000000ffff647224 */ /* 0x000fc400078e0077 */
        /* <DEDUP_REMOVED lines=15> */
[----:B------:R-:W-:Y:S01]  /*1c10*/  IMAD.MOV.U32 R82, RZ, RZ, R119 ;  /* 0x000000ffff527224 */ /* 0x000fe200078e0077 */
[----:B------:R-:W-:Y:S02]  /*1c20*/  WARPGROUP.DEPBAR.LE gsb0, 0x0 ;  /* 0x00008000000079c5 */ /* 0x000fe40000010000 */
        /* <DEDUP_REMOVED lines=8> */
[----:B------:R-:W-:Y:S03]  /*1cb0*/  HGMMA.64x16x16.F32.BF16 R48, gdesc[UR12], RZ, !UPT, gsb0 ;  /* 0x002000000c3079f0 */ /* 0x000fe6000c0018ff */
[----:B------:R-:W-:Y:S02]  /*1cc0*/  WARPGROUP.DEPBAR.LE gsb0, 0x0 ;  /* 0x00008000000079c5 */ /* 0x000fe40000010000 */
[----:B------:R-:W-:-:S06]  /*1cd0*/  WARPGROUP.ARRIVE ;  /* 0x00000000000079c5 */ /* 0x000fcc0000000000 */
[----:B------:R-:W-:Y:S01]  /*1ce0*/  HGMMA.64x16x16.F32.BF16 R40, gdesc[UR20], RZ, !UPT, gsb0 ;  /* 0x00200000142879f0 */ /* 0x000fe2000c0018ff */
[----:B------:R-:W-:Y:S02]  /*1cf0*/  UIADD3 UR20, UR8, 0x4, URZ ;  /* 0x0000000408147890 */ /* 0x000fe4000fffe03f */
[----:B------:R-:W-:Y:S01]  /*1d00*/  UIADD3 UR22, UR43, 0x4, URZ ;  /* 0x000000042b167890 */ /* 0x000fe2000fffe03f */
[----:B------:R-:W-:Y:S01]  /*1d10*/  UMOV UR21, 0x40000040 ;  /* 0x4000004000157882 */ /* 0x000fe20000000000 */
[----:B------:R-:W-:Y:S01]  /*1d20*/  UMOV UR23, 0x40000040 ;  /* 0x4000004000177882 */ /* 0x000fe20000000000 */
[----:B------:R-:W-:Y:S01]  /*1d30*/  UIADD3 UR8, UR43, 0x804, URZ ;  /* 0x000008042b087890 */ /* 0x000fe2000fffe03f */
[----:B------:R-:W-:Y:S02]  /*1d40*/  WARPGROUP.DEPBAR.LE gsb0, 0x0 ;  /* 0x00008000000079c5 */ /* 0x000fe40000010000 */
[----:B------:R-:W-:-:S06]  /*1d50*/  WARPGROUP.ARRIVE ;  /* 0x00000000000079c5 */ /* 0x000fcc0000000000 */
[----:B------:R-:W-:Y:S01]  /*1d60*/  HGMMA.64x16x16.F32.BF16 R32, gdesc[UR4], RZ, !UPT, gsb0 ;  /* 0x00200000042079f0 */ /* 0x000fe2000c0018ff */
[----:B------:R-:W-:Y:S02]  /*1d70*/  UIADD3 UR4, UR43, 0x2, URZ ;  /* 0x000000022b047890 */ /* 0x000fe4000fffe03f */
[----:B------:R-:W-:Y:S02]  /*1d80*/  UIADD3 UR5, UR43, 0x182, URZ ;  /* 0x000001822b057890 */ /* 0x000fe4000fffe03f */
[----:B------:R-:W-:Y:S01]  /*1d90*/  UIADD3 UR6, UR43, 0x384, URZ ;  /* 0x000003842b067890 */ /* 0x000fe2000fffe03f */
[----:B------:R-:W-:Y:S01]  /*1da0*/  UMOV UR7, 0x40000040 ;  /* 0x4000004000077882 */ /* 0x000fe20000000000 */
[----:B------:R-:W-:Y:S02]  /*1db0*/  WARPGROUP.DEPBAR.LE gsb0, 0x0 ;  /* 0x00008000000079c5 */ /* 0x000fe40000010000 */
[----:B------:R-:W-:-:S06]  /*1dc0*/  WARPGROUP.ARRIVE ;  /* 0x00000000000079c5 */ /* 0x000fcc0000000000 */
[----:B------:R-:W-:Y:S01]  /*1dd0*/  HGMMA.64x16x16.F32.BF16 R24, gdesc[UR16], RZ, !UPT, gsb0 ;  /* 0x00200000101879f0 */ /* 0x000fe2000c0018ff */
[----:B------:R-:W-:Y:S01]  /*1de0*/  UMOV UR16, UR9 ;  /* 0x0000000900107c82 */ /* 0x000fe20008000000 */
[----:B------:R-:W-:Y:S01]  /*1df0*/  UMOV UR17, 0x40000040 ;  /* 0x4000004000117882 */ /* 0x000fe20000000000 */
[----:B------:R-:W-:Y:S01]  /*1e00*/  UMOV UR18, UR4 ;  /* 0x0000000400127c82 */ /* 0x000fe20008000000 */
[----:B------:R-:W-:Y:S01]  /*1e10*/  UMOV UR19, 0x40000040 ;  /* 0x4000004000137882 */ /* 0x000fe20000000000 */
        /* <DEDUP_REMOVED lines=481> */
[----:B------:R-:W-:Y:S01]  /*3c30*/  MUFU.TANH R74, R74 ;  /* 0x0000004a004a7308 */ /* 0x000fe20000002400 */
[----:B------:R-:W-:Y:S01]  /*3c40*/  UMOV UR4, UR56 ;  /* 0x0000003800047c82 */ /* 0x000fe20008000000 */
[----:B------:R-:W-:Y:S01]  /*3c50*/  UMOV UR5, UR57 ;  /* 0x0000003900057c82 */ /* 0x000fe20008000000 */
[----:B------:R-:W-:Y:S01]  /*3c60*/  UMOV UR7, 0x40000040 ;  /* 0x4000004000077882 */ /* 0x000fe20000000000 */
[----:B------:R-:W-:Y:S01]  /*3c70*/  FMUL.FTZ R73, R73, UR8 ;  /* 0x0000000849497c20 */ /* 0x000fe20008410000 */
[----:B------:R-:W-:Y:S01]  /*3c80*/  FMUL.FTZ R76, R76, UR8 ;  /* 0x000000084c4c7c20 */ /* 0x000fe20008410000 */
[----:B------:R-:W-:-:S02]  /*3c90*/  FMUL.FTZ R77, R77, UR8 ;  /* 0x000000084d4d7c20 */ /* 0x000fc40008410000 */
[----:B------:R-:W0:Y:S08]  /*3ca0*/  MUFU.TANH R75, R75 ;  /* 0x0000004b004b7308 */ /* 0x000e300000002400 */
[----:B------:R-:W-:Y:S08]  /*3cb0*/  MUFU.TANH R78, R78 ;  /* 0x0000004e004e7308 */ /* 0x000ff00000002400 */
[----:B------:R-:W2:Y:S01]  /*3cc0*/  MUFU.TANH R79, R79 ;  /* 0x0000004f004f7308 */ /* 0x000ea20000002400 */
[----:B0-----:R-:W-:-:S07]  /*3cd0*/  FSEL R75, R75, -INF , P2 ;  /* 0xff8000004b4b7808 */ /* 0x001fce0001000000 */
[----:B------:R0:W3:Y:S08]  /*3ce0*/  MUFU.TANH R7, R72 ;  /* 0x0000004800077308 */ /* 0x0000f00000002400 */
[----:B-1----:R1:W4:Y:S01]  /*3cf0*/  MUFU.TANH R0, R73 ;  /* 0x0000004900007308 */ /* 0x0023220000002400 */
[----:B--2---:R-:W-:Y:S01]  /*3d00*/  FSEL R79, R79, -INF , P6 ;  /* 0xff8000004f4f7808 */ /* 0x004fe20003000000 */
[----:B0-----:R-:W-:-:S06]  /*3d10*/  IMAD.MOV.U32 R72, RZ, RZ, R119 ;  /* 0x000000ffff487224 */ /* 0x001fcc00078e0077 */
[----:B------:R0:W2:Y:S01]  /*3d20*/  MUFU.TANH R9, R76 ;  /* 0x0000004c00097308 */ /* 0x0000a20000002400 */
        /* <DEDUP_REMOVED lines=15> */
[----:B------:R-:W-:Y:S01]  /*3e20*/  FMNMX.FTZ R12, R73, R75, !PT ;  /* 0x0000004b490c7209 */ /* 0x000fe20007810000 */
[----:B------:R-:W-:Y:S01]  /*3e30*/  FMUL.FTZ R64, R64, UR8 ;  /* 0x0000000840407c20 */ /* 0x000fe20008410000 */
[----:B---3--:R-:W-:Y:S01]  /*3e40*/  FSEL R7, R7, -INF , P4 ;  /* 0xff80000007077808 */ /* 0x008fe20002000000 */
[----:B------:R-:W3:Y:S01]  /*3e50*/  MUFU.TANH R67, R67 ;  /* 0x0000004300437308 */ /* 0x000ee20000002400 */
[----:B------:R-:W-:Y:S01]  /*3e60*/  ISETP.GT.AND P4, PT, R20, 0x11, PT ;  /* 0x000000111400780c */ /* 0x000fe20003f84270 */
[----:B------:R-:W-:Y:S01]  /*3e70*/  FMUL.FTZ R68, R68, UR8 ;  /* 0x0000000844447c20 */ /* 0x000fe20008410000 */
[----:B----4-:R-:W-:Y:S01]  /*3e80*/  FSEL R0, R0, -INF , P2 ;  /* 0xff80000000007808 */ /* 0x010fe20001000000 */
[--C-:B0-----:R-:W-:Y:S01]  /*3e90*/  IMAD.MOV.U32 R76, RZ, RZ, R119.reuse ;  /* 0x000000ffff4c7224 */ /* 0x101fe200078e0077 */
[----:B------:R-:W-:Y:S01]  /*3ea0*/  ISETP.GT.AND P2, PT, R20, 0x18, PT ;  /* 0x000000181400780c */ /* 0x000fe20003f44270 */
[--C-:B------:R-:W-:Y:S01]  /*3eb0*/  IMAD.MOV.U32 R74, RZ, RZ, R119.reuse ;  /* 0x000000ffff4a7224 */ /* 0x100fe200078e0077 */
[----:B--2---:R-:W-:Y:S01]  /*3ec0*/  FSEL R9, R9, -INF , P3 ;  /* 0xff80000009097808 */ /* 0x004fe20001800000 */
[----:B------:R-:W0:Y:S01]  /*3ed0*/  MUFU.TANH R65, R65 ;  /* 0x0000004100417308 */ /* 0x000e220000002400 */
[----:B-1----:R-:W-:Y:S01]  /*3ee0*/  FSEL R81, R66, -INF , P5 ;  /* 0xff80000042517808 */ /* 0x002fe20002800000 */
[----:B------:R-:W-:-:S06]  /*3ef0*/  IMAD.MOV.U32 R66, RZ, RZ, R119 ;  /* 0x000000ffff427224 */ /* 0x000fcc00078e0077 */
[----:B------:R1:W2:Y:S01]  /*3f00*/  MUFU.TANH R21, R77 ;  /* 0x0000004d00157308 */ /* 0x0002a20000002400 */
[----:B---3--:R-:W-:-:S07]  /*3f10*/  FSEL R67, R67, -INF , P4 ;  /* 0xff80000043437808 */ /* 0x008fce0002000000 */
[----:B------:R-:W3:Y:S01]  /*3f20*/  MUFU.TANH R70, R70 ;  /* 0x0000004600467308 */ /* 0x000ee20000002400 */
[----:B-1----:R-:W-:Y:S01]  /*3f30*/  FSEL R77, R78, -INF , P3 ;  /* 0xff8000004e4d7808 */ /* 0x002fe20001800000 */
[----:B------:R-:W-:Y:S01]  /*3f40*/  IMAD.MOV.U32 R78, RZ, RZ, R119 ;  /* 0x000000ffff4e7224 */ /* 0x000fe200078e0077 */
[----:B0-----:R-:W-:Y:S02]  /*3f50*/  FSEL R19, R65, -INF , P4 ;  /* 0xff80000041137808 */ /* 0x001fe40002000000 */
[----:B------:R-:W-:Y:S02]  /*3f60*/  FMNMX.FTZ R14, R77, R12, !PT ;  /* 0x0000000c4d0e7209 */ /* 0x000fe40007810000 */
[----:B------:R-:W-:Y:S01]  /*3f70*/  ISETP.GT.AND P3, PT, R20, 0x19, PT ;  /* 0x000000191400780c */ /* 0x000fe20003f64270 */
[----:B------:R-:W0:Y:S01]  /*3f80*/  MUFU.TANH R71, R71 ;  /* 0x0000004700477308 */ /* 0x000e220000002400 */
[----:B------:R-:W-:Y:S02]  /*3f90*/  FMNMX.FTZ R14, R79, R14, !PT ;  /* 0x0000000e4f0e7209 */ /* 0x000fe40007810000 */
[----:B--2---:R-:W-:-:S02]  /*3fa0*/  FSEL R21, R21, -INF , P6 ;  /* 0xff80000015157808 */ /* 0x004fc40003000000 */
[----:B------:R-:W-:Y:S02]  /*3fb0*/  FMNMX.FTZ R14, R81, R14, !PT ;  /* 0x0000000e510e7209 */ /* 0x000fe40007810000 */
[----:B------:R-:W-:Y:S01]  /*3fc0*/  ISETP.GT.AND P6, PT, R20, 0x20, PT ;  /* 0x000000201400780c */ /* 0x000fe20003fc4270 */
[----:B------:R-:W1:Y:S01]  /*3fd0*/  MUFU.TANH R23, R64 ;  /* 0x0000004000177308 */ /* 0x000e620000002400 */
[----:B---3--:R-:W-:Y:S01]  /*3fe0*/  FSEL R65, R70, -INF , P2 ;  /* 0xff80000046417808 */ /* 0x008fe20001000000 */
[----:B------:R-:W-:Y:S02]  /*3ff0*/  WARPGROUP.DEPBAR.LE gsb0, 0x0 ;  /* 0x00008000000079c5 */ /* 0x000fe40000010000 */
[----:B------:R-:W-:Y:S01]  /*4000*/  WARPGROUP.ARRIVE ;  /* 0x00000000000079c5 */ /* 0x000fe20000000000 */
[----:B------:R-:W-:Y:S01]  /*4010*/  FMUL.FTZ R58, R58, UR8 ;  /* 0x000000083a3a7c20 */ /* 0x000fe20008410000 */
[----:B------:R-:W-:Y:S01]  /*4020*/  FMUL.FTZ R59, R59, UR8 ;  /* 0x000000083b3b7c20 */ /* 0x000fe20008410000 */
[----:B------:R-:W-:Y:S01]  /*4030*/  FMUL.FTZ R62, R62, UR8 ;  /* 0x000000083e3e7c20 */ /* 0x000fe20008410000 */
[----:B------:R-:W-:Y:S01]  /*4040*/  MUFU.TANH R69, R69 ;  /* 0x0000004500457308 */ /* 0x000fe20000002400 */
[----:B------:R-:W-:Y:S01]  /*4050*/  FMUL.FTZ R63, R63, UR8 ;  /* 0x000000083f3f7c20 */ /* 0x000fe20008410000 */
[----:B------:R-:W-:Y:S01]  /*4060*/  HGMMA.64x16x16.F32.BF16 R48, gdesc[UR4], R48, gsb0 ;  /* 0x00200000043079f0 */ /* 0x000fe20008001830 */
[----:B------:R-:W-:Y:S01]  /*4070*/  UIADD3 UR6, UR43, 0x906, URZ ;  /* 0x000009062b067890 */ /* 0x000fe2000fffe03f */
[----:B------:R-:W-:Y:S01]  /*4080*/  FMUL.FTZ R56, R56, UR8 ;  /* 0x0000000838387c20 */ /* 0x000fe20008410000 */
[----:B------:R-:W-:Y:S01]  /*4090*/  UMOV UR4, UR56 ;  /* 0x0000003800047c82 */ /* 0x000fe20008000000 */
[----:B------:R-:W-:Y:S01]  /*40a0*/  UMOV UR5, UR57 ;  /* 0x0000003900057c82 */ /* 0x000fe20008000000 */
[----:B------:R-:W-:Y:S01]  /*40b0*/  UMOV UR7, 0x40000040 ;  /* 0x4000004000077882 */ /* 0x000fe20000000000 */
[----:B------:R-:W-:Y:S01]  /*40c0*/  MUFU.TANH R58, R58 ;  /* 0x0000003a003a7308 */ /* 0x000fe20000002400 */
[----:B------:R-:W-:Y:S01]  /*40d0*/  FMNMX.FTZ R14, R67, R14, !PT ;  /* 0x0000000e430e7209 */ /* 0x000fe20007810000 */
[----:B------:R-:W-:Y:S01]  /*40e0*/  FMUL.FTZ R57, R57, UR8 ;  /* 0x0000000839397c20 */ /* 0x000fe20008410000 */
[----:B0-----:R-:W-:Y:S01]  /*40f0*/  FSEL R71, R71, -INF , P3 ;  /* 0xff80000047477808 */ /* 0x001fe20001800000 */
[----:B------:R-:W-:Y:S01]  /*4100*/  FMUL.FTZ R60, R60, UR8 ;  /* 0x000000083c3c7c20 */ /* 0x000fe20008410000 */
[----:B------:R-:W-:Y:S01]  /*4110*/  FMNMX.FTZ R14, R65, R14, !PT ;  /* 0x0000000e410e7209 */ /* 0x000fe20007810000 */
[----:B------:R-:W-:Y:S01]  /*4120*/  FMUL.FTZ R61, R61, UR8 ;  /* 0x000000083d3d7c20 */ /* 0x000fe20008410000 */
[----:B-1----:R-:W-:Y:S01]  /*4130*/  FSEL R23, R23, -INF , P5 ;  /* 0xff80000017177808 */ /* 0x002fe20002800000 */
[----:B------:R-:W0:Y:S01]  /*4140*/  MUFU.TANH R59, R59 ;  /* 0x0000003b003b7308 */ /* 0x000e220000002400 */
[C---:B------:R-:W-:Y:S01]  /*4150*/  ISETP.GT.AND P5, PT, R20.reuse, 0x21, PT ;  /* 0x000000211400780c */ /* 0x040fe20003fa4270 */
[--C-:B------:R-:W-:Y:S01]  /*4160*/  IMAD.MOV.U32 R70, RZ, RZ, R119.reuse ;  /* 0x000000ffff467224 */ /* 0x100fe200078e0077 */
[----:B------:R-:W-:Y:S01]  /*4170*/  FMNMX.FTZ R14, R71, R14, !PT ;  /* 0x0000000e470e7209 */ /* 0x000fe20007810000 */
[----:B------:R-:W-:Y:S01]  /*4180*/  IMAD.MOV.U32 R64, RZ, RZ, R119 ;  /* 0x000000ffff407224 */ /* 0x000fe200078e0077 */
[----:B------:R-:W-:-:S03]  /*4190*/  ISETP.GT.AND P4, PT, R20, 0x28, PT ;  /* 0x000000281400780c */ /* 0x000fc60003f84270 */
[----:B------:R1:W2:Y:S08]  /*41a0*/  MUFU.TANH R15, R68 ;  /* 0x00000044000f7308 */ /* 0x0002b00000002400 */
[----:B------:R-:W3:Y:S01]  /*41b0*/  MUFU.TANH R62, R62 ;  /* 0x0000003e003e7308 */ /* 0x000ee20000002400 */
[----:B0-----:R-:W-:Y:S01]  /*41c0*/  FSEL R83, R59, -INF , P5 ;  /* 0xff8000003b537808 */ /* 0x001fe20002800000 */
[----:B-1----:R-:W-:-:S06]  /*41d0*/  IMAD.MOV.U32 R68, RZ, RZ, R119 ;  /* 0x000000ffff447224 */ /* 0x002fcc00078e0077 */
[----:B------:R-:W0:Y:S01]  /*41e0*/  MUFU.TANH R63, R63 ;  /* 0x0000003f003f7308 */ /* 0x000e220000002400 */
[----:B--2---:R-:W-:Y:S02]  /*41f0*/  FSEL R15, R15, -INF , P2 ;  /* 0xff8000000f0f7808 */ /* 0x004fe40001000000 */
[----:B------:R-:W-:-:S05]  /*4200*/  ISETP.GT.AND P2, PT, R20, 0x29, PT ;  /* 0x000000291400780c */ /* 0x000fca0003f44270 */
[----:B------:R-:W1:Y:S01]  /*4210*/  MUFU.TANH R56, R56 ;  /* 0x0000003800387308 */ /* 0x000e620000002400 */
[----:B---3--:R-:W-:Y:S01]  /*4220*/  FSEL R85, R62, -INF , P4 ;  /* 0xff8000003e557808 */ /* 0x008fe20002000000 */
[----:B------:R-:W-:Y:S01]  /*4230*/  IMAD.MOV.U32 R62, RZ, RZ, R119 ;  /* 0x000000ffff3e7224 */ /* 0x000fe200078e0077 */
        /* <DEDUP_REMOVED lines=13> */
[----:B------:R-:W2:Y:S01]  /*4310*/  MUFU.TANH R50, R50 ;  /* 0x0000003200327308 */ /* 0x000ea20000002400 */
[----:B------:R-:W-:Y:S01]  /*4320*/  FMUL.FTZ R49, R49, UR8 ;  /* 0x0000000831317c20 */ /* 0x000fe20008410000 */
[----:B0-----:R-:W-:Y:S01]  /*4330*/  FSEL R63, R63, -INF , P2 ;  /* 0xff8000003f3f7808 */ /* 0x001fe20001000000 */
[----:B------:R-:W-:Y:S01]  /*4340*/  FMUL.FTZ R52, R52, UR8 ;  /* 0x0000000834347c20 */ /* 0x000fe20008410000 */
[----:B------:R-:W-:-:S04]  /*4350*/  FMUL.FTZ R53, R53, UR8 ;  /* 0x0000000835357c20 */ /* 0x000fc80008410000 */
[----:B------:R-:W0:Y:S08]  /*4360*/  MUFU.TANH R51, R51 ;  /* 0x0000003300337308 */ /* 0x000e300000002400 */
        /* <DEDUP_REMOVED lines=8> */
[----:B------:R-:W-:Y:S02]  /*43f0*/  FMUL.FTZ R43, R43, UR8 ;  /* 0x000000082b2b7c20 */ /* 0x000fe40008410000 */
        /* <DEDUP_REMOVED lines=8> */
[----:B------:R3:W-:Y:S01]  /*4480*/  MUFU.TANH R4, R41 ;  /* 0x0000002900047308 */ /* 0x0007e20000002400 */
[----:B------:R-:W-:Y:S01]  /*4490*/  FMUL.FTZ R47, R47, UR8 ;  /* 0x000000082f2f7c20 */ /* 0x000fe20008410000 */
[----:B------:R-:W-:Y:S01]  /*44a0*/  FMUL.FTZ R40, R40, UR8 ;  /* 0x0000000828287c20 */ /* 0x000fe20008410000 */
[----:B------:R-:W-:-:S05]  /*44b0*/  FMUL.FTZ R44, R44, UR8 ;  /* 0x000000082c2c7c20 */ /* 0x000fca0008410000 */
[----:B------:R1:W-:Y:S01]  /*44c0*/  MUFU.TANH R6, R43 ;  /* 0x0000002b00067308 */ /* 0x0003e20000002400 */
[----:B---3--:R-:W-:Y:S02]  /*44d0*/  FSEL R41, R69, -INF , P3 ;  /* 0xff80000045297808 */ /* 0x008fe40001800000 */
[----:B------:R-:W-:Y:S01]  /*44e0*/  FSEL R69, R58, -INF , P6 ;  /* 0xff8000003a457808 */ /* 0x000fe20003000000 */
[--C-:B------:R-:W-:Y:S01]  /*44f0*/  IMAD.MOV.U32 R58, RZ, RZ, R119.reuse ;  /* 0x000000ffff3a7224 */ /* 0x100fe200078e0077 */
[----:B------:R-:W-:Y:S02]  /*4500*/  ISETP.GT.AND P3, PT, R20, 0x30, PT ;  /* 0x000000301400780c */ /* 0x000fe40003f64270 */
[----:B------:R-:W-:Y:S01]  /*4510*/  FMNMX.FTZ R14, R69, R14, !PT ;  /* 0x0000000e450e7209 */ /* 0x000fe20007810000 */
[----:B------:R-:W-:Y:S01]  /*4520*/  MUFU.TANH R42, R42 ;  /* 0x0000002a002a7308 */ /* 0x000fe20000002400 */
[----:B-1----:R-:W-:Y:S01]  /*4530*/  FSEL R43, R56, -INF , P6 ;  /* 0xff800000382b7808 */ /* 0x002fe20003000000 */
[----:B------:R-:W-:Y:S01]  /*4540*/  IMAD.MOV.U32 R56, RZ, RZ, R119 ;  /* 0x000000ffff387224 */ /* 0x000fe200078e0077 */
[----:B------:R-:W-:-:S02]  /*4550*/  FMNMX.FTZ R14, R83, R14, !PT ;  /* 0x0000000e530e7209 */ /* 0x000fc40007810000 */
[----:B------:R-:W-:Y:S02]  /*4560*/  ISETP.GT.AND P6, PT, R20, 0x31, PT ;  /* 0x000000311400780c */ /* 0x000fe40003fc4270 */
[----:B------:R-:W-:Y:S01]  /*4570*/  FMNMX.FTZ R14, R85, R14, !PT ;  /* 0x0000000e550e7209 */ /* 0x000fe20007810000 */
[----:B------:R-:W1:Y:S01]  /*4580*/  MUFU.TANH R49, R49 ;  /* 0x0000003100317308 */ /* 0x000e620000002400 */
[----:B--2---:R-:W-:Y:S01]  /*4590*/  FSEL R87, R50, -INF , P3 ;  /* 0xff80000032577808 */ /* 0x004fe20001800000 */
[----:B------:R-:W-:Y:S01]  /*45a0*/  IMAD.MOV.U32 R50, RZ, RZ, R119 ;  /* 0x000000ffff327224 */ /* 0x000fe200078e0077 */
[----:B------:R-:W-:Y:S02]  /*45b0*/  FMNMX.FTZ R14, R63, R14, !PT ;  /* 0x0000000e3f0e7209 */ /* 0x000fe40007810000 */
[----:B0-----:R-:W-:Y:S02]  /*45c0*/  FSEL R89, R51, -INF , P6 ;  /* 0xff80000033597808 */ /* 0x001fe40003000000 */
[----:B------:R-:W-:Y:S01]  /*45d0*/  FMNMX.FTZ R22, R87, R14, !PT ;  /* 0x0000000e57167209 */ /* 0x000fe20007810000 */
[----:B------:R-:W0:Y:S03]  /*45e0*/  MUFU.TANH R52, R52 ;  /* 0x0000003400347308 */ /* 0x000e260000002400 */
[----:B------:R-:W-:-:S05]  /*45f0*/  FMNMX.FTZ R22, R89, R22, !PT ;  /* 0x0000001659167209 */ /* 0x000fca0007810000 */
[----:B------:R2:W-:Y:S01]  /*4600*/  MUFU.TANH R8, R45 ;  /* 0x0000002d00087308 */ /* 0x0005e20000002400 */
[----:B-1----:R-:W-:Y:S02]  /*4610*/  FSEL R49, R49, -INF , P6 ;  /* 0xff80000031317808 */ /* 0x002fe40003000000 */
[C---:B------:R-:W-:Y:S01]  /*4620*/  ISETP.GT.AND P6, PT, R20.reuse, 0x48, PT ;  /* 0x000000481400780c */ /* 0x040fe20003fc4270 */
[----:B------:R-:W-:Y:S02]  /*4630*/  WARPGROUP.DEPBAR.LE gsb0, 0x0 ;  /* 0x00008000000079c5 */ /* 0x000fe40000010000 */
[----:B------:R-:W-:Y:S01]  /*4640*/  WARPGROUP.ARRIVE ;  /* 0x00000000000079c5 */ /* 0x000fe20000000000 */
[----:B------:R-:W-:Y:S01]  /*4650*/  FMUL.FTZ R12, R33, UR8 ;  /* 0x00000008210c7c20 */ /* 0x000fe20008410000 */
[----:B------:R-:W-:Y:S01]  /*4660*/  FSEL R33, R57, -INF , P5 ;  /* 0xff80000039217808 */ /* 0x000fe20002800000 */
[----:B------:R-:W1:Y:S01]  /*4670*/  MUFU.TANH R46, R46 ;  /* 0x0000002e002e7308 */ /* 0x000e620000002400 */
[----:B------:R-:W-:Y:S01]  /*4680*/  ISETP.GT.AND P5, PT, R20, 0x38, PT ;  /* 0x000000381400780c */ /* 0x000fe20003fa4270 */
[----:B------:R-:W-:Y:S01]  /*4690*/  FMUL.FTZ R34, R34, UR8 ;  /* 0x0000000822227c20 */ /* 0x000fe20008410000 */
[----:B------:R-:W-:Y:S01]  /*46a0*/  HGMMA.64x16x16.F32.BF16 R24, gdesc[UR4], R24, gsb0 ;  /* 0x00200000041879f0 */ /* 0x000fe20008001818 */
[----:B--2---:R-:W-:Y:S01]  /*46b0*/  FSEL R45, R60, -INF , P4 ;  /* 0xff8000003c2d7808 */ /* 0x004fe20002000000 */
[----:B------:R-:W-:Y:S01]  /*46c0*/  FMUL.FTZ R13, R35, UR8 ;  /* 0x00000008230d7c20 */ /* 0x000fe20008410000 */
[----:B------:R-:W-:Y:S01]  /*46d0*/  ISETP.GT.AND P4, PT, R20, 0x39, PT ;  /* 0x000000391400780c */ /* 0x000fe20003f84270 */
[----:B------:R-:W-:Y:S01]  /*46e0*/  FMUL.FTZ R38, R38, UR8 ;  /* 0x0000000826267c20 */ /* 0x000fe20008410000 */
[----:B------:R-:W-:Y:S01]  /*46f0*/  FSEL R91, R54, -INF , P5 ;  /* 0xff800000365b7808 */ /* 0x000fe20002800000 */
[----:B------:R-:W2:Y:S01]  /*4700*/  MUFU.TANH R53, R53 ;  /* 0x0000003500357308 */ /* 0x000ea20000002400 */
[----:B------:R-:W-:Y:S01]  /*4710*/  FSEL R35, R61, -INF , P2 ;  /* 0xff8000003d237808 */ /* 0x000fe20001000000 */
[----:B------:R-:W-:Y:S01]  /*4720*/  FMUL.FTZ R36, R36, UR8 ;  /* 0x0000000824247c20 */ /* 0x000fe20008410000 */
[----:B------:R-:W-:Y:S01]  /*4730*/  ISETP.GT.AND P2, PT, R20, 0x40, PT ;  /* 0x000000401400780c */ /* 0x000fe20003f44270 */
[----:B------:R-:W-:Y:S01]  /*4740*/  FMUL.FTZ R14, R39, UR8 ;  /* 0x00000008270e7c20 */ /* 0x000fe20008410000 */
[----:B------:R-:W-:Y:S01]  /*4750*/  FSEL R93, R55, -INF , P4 ;  /* 0xff800000375d7808 */ /* 0x000fe20002000000 */
[----:B------:R-:W-:Y:S01]  /*4760*/  FMUL.FTZ R32, R32, UR8 ;  /* 0x0000000820207c20 */ /* 0x000fe20008410000 */
[----:B------:R-:W-:Y:S01]  /*4770*/  FMNMX.FTZ R22, R91, R22, !PT ;  /* 0x000000165b167209 */ /* 0x000fe20007810000 */
[----:B------:R3:W4:Y:S01]  /*4780*/  MUFU.TANH R10, R47 ;  /* 0x0000002f000a7308 */ /* 0x0007220000002400 */
[----:B------:R-:W-:Y:S01]  /*4790*/  FSEL R95, R42, -INF , P2 ;  /* 0xff8000002a5f7808 */ /* 0x000fe20001000000 */
[----:B------:R-:W-:Y:S01]  /*47a0*/  FMUL.FTZ R37, R37, UR8 ;  /* 0x0000000825257c20 */ /* 0x000fe20008410000 */
[----:B------:R-:W-:Y:S01]  /*47b0*/  FMNMX.FTZ R22, R93, R22, !PT ;  /* 0x000000165d167209 */ /* 0x000fe20007810000 */
[----:B------:R-:W-:Y:S01]  /*47c0*/  ULDC UR4, c[0x0][0x988] ;  /* 0x0002620000047ab9 */ /* 0x000fe20000000800 */
[----:B0-----:R-:W-:Y:S01]  /*47d0*/  FSEL R51, R52, -INF , P5 ;  /* 0xff80000034337808 */ /* 0x001fe20002800000 */
[--C-:B------:R-:W-:Y:S01]  /*47e0*/  IMAD.MOV.U32 R60, RZ, RZ, R119.reuse ;  /* 0x000000ffff3c7224 */ /* 0x100fe200078e0077 */
[----:B------:R-:W-:Y:S01]  /*47f0*/  FMNMX.FTZ R22, R95, R22, !PT ;  /* 0x000000165f167209 */ /* 0x000fe20007810000 */
[----:B------:R-:W0:Y:S01]  /*4800*/  MUFU.TANH R34, R34 ;  /* 0x0000002200227308 */ /* 0x000e220000002400 */
[----:B---3--:R-:W-:Y:S01]  /*4810*/  FSEL R47, R48, -INF , P3 ;  /* 0xff800000302f7808 */ /* 0x008fe20001800000 */
[--C-:B------:R-:W-:Y:S01]  /*4820*/  IMAD.MOV.U32 R54, RZ, RZ, R119.reuse ;  /* 0x000000ffff367224 */ /* 0x100fe200078e0077 */
[C---:B------:R-:W-:Y:S01]  /*4830*/  ISETP.GT.AND P3, PT, R20.reuse, 0x41, PT ;  /* 0x000000411400780c */ /* 0x040fe20003f64270 */
[--C-:B------:R-:W-:Y:S01]  /*4840*/  IMAD.MOV.U32 R52, RZ, RZ, R119.reuse ;  /* 0x000000ffff347224 */ /* 0x100fe200078e0077 */
[----:B------:R-:W-:Y:S01]  /*4850*/  ISETP.GT.AND P5, PT, R20, 0x49, PT ;  /* 0x000000491400780c */ /* 0x000fe20003fa4270 */
[--C-:B------:R-:W-:Y:S01]  /*4860*/  IMAD.MOV.U32 R48, RZ, RZ, R119.reuse ;  /* 0x000000ffff307224 */ /* 0x100fe200078e0077 */
[----:B------:R-:W-:Y:S01]  /*4870*/  FSEL R97, R6, -INF , P3 ;  /* 0xff80000006617808 */ /* 0x000fe20001800000 */
[----:B------:R-:W3:Y:S01]  /*4880*/  MUFU.TANH R40, R40 ;  /* 0x0000002800287308 */ /* 0x000ee20000002400 */
[----:B-1----:R-:W-:Y:S01]  /*4890*/  FSEL R99, R46, -INF , P6 ;  /* 0xff8000002e637808 */ /* 0x002fe20003000000 */
[----:B------:R-:W-:Y:S01]  /*48a0*/  IMAD.MOV.U32 R46, RZ, RZ, R119 ;  /* 0x000000ffff2e7224 */ /* 0x000fe200078e0077 */
[----:B------:R-:W-:-:S02]  /*48b0*/  FMNMX.FTZ R22, R97, R22, !PT ;  /* 0x0000001661167209 */ /* 0x000fc40007810000 */
[----:B--2---:R-:W-:Y:S02]  /*48c0*/  FSEL R39, R53, -INF , P4 ;  /* 0xff80000035277808 */ /* 0x004fe40002000000 */
[----:B------:R-:W-:Y:S01]  /*48d0*/  ISETP.GT.AND P4, PT, R20, 0x50, PT ;  /* 0x000000501400780c */ /* 0x000fe20003f84270 */
[----:B------:R-:W1:Y:S01]  /*48e0*/  MUFU.TANH R13, R13 ;  /* 0x0000000d000d7308 */ /* 0x000e620000002400 */
[----:B------:R-:W-:Y:S02]  /*48f0*/  FSEL R55, R4, -INF , P3 ;  /* 0xff80000004377808 */ /* 0x000fe40001800000 */
[----:B----4-:R-:W-:Y:S02]  /*4900*/  FSEL R101, R10, -INF , P5 ;  /* 0xff8000000a657808 */ /* 0x010fe40002800000 */
[----:B------:R-:W-:Y:S02]  /*4910*/  FMNMX.FTZ R22, R99, R22, !PT ;  /* 0x0000001663167209 */ /* 0x000fe40007810000 */
[----:B------:R-:W-:Y:S01]  /*4920*/  ISETP.GT.AND P3, PT, R20, 0x51, PT ;  /* 0x000000511400780c */ /* 0x000fe20003f64270 */
[----:B------:R-:W2:Y:S01]  /*4930*/  MUFU.TANH R44, R44 ;  /* 0x0000002c002c7308 */ /* 0x000ea20000002400 */
[----:B0-----:R-:W-:-:S02]  /*4940*/  FSEL R103, R34, -INF , P4 ;  /* 0xff80000022677808 */ /* 0x001fc40002000000 */
[----:B------:R-:W-:Y:S02]  /*4950*/  FMNMX.FTZ R22, R101, R22, !PT ;  /* 0x0000001665167209 */ /* 0x000fe40007810000 */
[----:B---3--:R-:W-:Y:S01]  /*4960*/  FSEL R53, R40, -INF , P2 ;  /* 0xff80000028357808 */ /* 0x008fe20001000000 */
[----:B------:R-:W-:Y:S02]  /*4970*/  WARPGROUP.DEPBAR.LE gsb0, 0x0 ;  /* 0x00008000000079c5 */ /* 0x000fe40000010000 */
[----:B------:R-:W0:Y:S01]  /*4980*/  MUFU.TANH R38, R38 ;  /* 0x0000002600267308 */ /* 0x000e220000002400 */
[----:B------:R-:W-:Y:S01]  /*4990*/  FMUL.FTZ R26, R26, UR8 ;  /* 0x000000081a1a7c20 */ /* 0x000fe20008410000 */
[----:B------:R-:W-:Y:S01]  /*49a0*/  FMUL.FTZ R6, R31, UR8 ;  /* 0x000000081f067c20 */ /* 0x000fe20008410000 */
[----:B------:R-:W-:Y:S01]  /*49b0*/  FMUL.FTZ R4, R27, UR8 ;  /* 0x000000081b047c20 */ /* 0x000fe20008410000 */
[----:B------:R-:W-:Y:S01]  /*49c0*/  FMUL.FTZ R30, R30, UR8 ;  /* 0x000000081e1e7c20 */ /* 0x000fe20008410000 */
[----:B------:R-:W-:Y:S01]  /*49d0*/  ISETP.GT.AND P2, PT, R20, 0x58, PT ;  /* 0x000000581400780c */ /* 0x000fe20003f44270 */
[----:B------:R-:W-:Y:S01]  /*49e0*/  FMUL.FTZ R24, R24, UR8 ;  /* 0x0000000818187c20 */ /* 0x000fe20008410000 */
[----:B-1----:R-:W-:Y:S01]  /*49f0*/  FSEL R13, R13, -INF , P3 ;  /* 0xff8000000d0d7808 */ /* 0x002fe20001800000 */
[----:B------:R-:W1:Y:S01]  /*4a00*/  MUFU.TANH R36, R36 ;  /* 0x0000002400247308 */ /* 0x000e620000002400 */
[----:B------:R-:W-:Y:S01]  /*4a10*/  FMNMX.FTZ R22, R103, R22, !PT ;  /* 0x0000001667167209 */ /* 0x000fe20007810000 */
[----:B------:R-:W-:Y:S01]  /*4a20*/  FMUL.FTZ R25, R25, UR8 ;  /* 0x0000000819197c20 */ /* 0x000fe20008410000 */
[----:B--2---:R-:W-:Y:S01]  /*4a30*/  FSEL R27, R44, -INF , P6 ;  /* 0xff8000002c1b7808 */ /* 0x004fe20003000000 */
[----:B------:R-:W-:Y:S01]  /*4a40*/  FMUL.FTZ R28, R28, UR8 ;  /* 0x000000081c1c7c20 */ /* 0x000fe20008410000 */
[----:B------:R-:W-:Y:S01]  /*4a50*/  ISETP.GT.AND P6, PT, R20, 0x59, PT ;  /* 0x000000591400780c */ /* 0x000fe20003fc4270 */
[----:B------:R-:W-:Y:S01]  /*4a60*/  FMUL.FTZ R29, R29, UR8 ;  /* 0x000000081d1d7c20 */ /* 0x000fe20008410000 */
[----:B------:R-:W-:Y:S01]  /*4a70*/  FMNMX.FTZ R22, R13, R22, !PT ;  /* 0x000000160d167209 */ /* 0x000fe20007810000 */
[----:B------:R-:W2:Y:S01]  /*4a80*/  MUFU.TANH R14, R14 ;  /* 0x0000000e000e7308 */ /* 0x000ea20000002400 */
[----:B0-----:R-:W-:-:S02]  /*4a90*/  FSEL R105, R38, -INF , P2 ;  /* 0xff80000026697808 */ /* 0x001fc40001000000 */
[----:B------:R-:W-:Y:S02]  /*4aa0*/  FSEL R31, R8, -INF , P5 ;  /* 0xff800000081f7808 */ /* 0x000fe40002800000 */
[----:B------:R-:W-:Y:S02]  /*4ab0*/  ISETP.GT.AND P5, PT, R20, 0x60, PT ;  /* 0x000000601400780c */ /* 0x000fe40003fa4270 */
[----:B------:R-:W-:Y:S01]  /*4ac0*/  FMNMX.FTZ R22, R105, R22, !PT ;  /* 0x0000001669167209 */ /* 0x000fe20007810000 */
[----:B------:R-:W0:Y:S01]  /*4ad0*/  MUFU.TANH R32, R32 ;  /* 0x0000002000207308 */ /* 0x000e220000002400 */
[----:B-1----:R-:W-:Y:S02]  /*4ae0*/  FSEL R61, R36, -INF , P2 ;  /* 0xff800000243d7808 */ /* 0x002fe40001000000 */
[----:B------:R-:W-:Y:S02]  /*4af0*/  ISETP.GT.AND P2, PT, R20, 0x69, PT ;  /* 0x000000691400780c */ /* 0x000fe40003f44270 */
[----:B------:R-:W-:-:S02]  /*4b00*/  MOV R8, UR4 ;  /* 0x0000000400087c02 */ /* 0x000fc40008000f00 */
[----:B------:R-:W-:Y:S01]  /*4b10*/  R2UR UR4, R17 ;  /* 0x00000000110472ca */ /* 0x000fe200000e0000 */
[----:B------:R-:W1:Y:S01]  /*4b20*/  MUFU.TANH R26, R26 ;  /* 0x0000001a001a7308 */ /* 0x000e620000002400 */
[----:B--2---:R-:W-:-:S04]  /*4b30*/  FSEL R107, R14, -INF , P6 ;  /* 0xff8000000e6b7808 */ /* 0x004fc80003000000 */
[----:B------:R-:W-:-:S03]  /*4b40*/  FMNMX.FTZ R22, R107, R22, !PT ;  /* 0x000000166b167209 */ /* 0x000fc60007810000 */
[----:B------:R-:W2:Y:S01]  /*4b50*/  MUFU.TANH R6, R6 ;  /* 0x0000000600067308 */ /* 0x000ea20000002400 */
[----:B0-----:R-:W-:Y:S02]  /*4b60*/  FSEL R57, R32, -INF , P4 ;  /* 0xff80000020397808 */ /* 0x001fe40002000000 */
[----:B------:R-:W-:Y:S01]  /*4b70*/  ISETP.GT.AND P4, PT, R20, 0x61, PT ;  /* 0x000000611400780c */ /* 0x000fe20003f84270 */
[----:B------:R-:W-:-:S03]  /*4b80*/  UISETP.GE.AND UP0, UPT, UR38, UR4, UPT ;  /* 0x000000042600728c */ /* 0x000fc6000bf06270 */
[----:B------:R-:W-:Y:S01]  /*4b90*/  UMOV UR4, URZ ;  /* 0x0000003f00047c82 */ /* 0x000fe20008000000 */
[----:B------:R-:W0:Y:S01]  /*4ba0*/  MUFU.TANH R12, R12 ;  /* 0x0000000c000c7308 */ /* 0x000e220000002400 */
[----:B-1----:R-:W-:-:S04]  /*4bb0*/  FSEL R109, R26, -INF , P5 ;  /* 0xff8000001a6d7808 */ /* 0x002fc80002800000 */
[----:B------:R-:W-:-:S03]  /*4bc0*/  FMNMX.FTZ R22, R109, R22, !PT ;  /* 0x000000166d167209 */ /* 0x000fc60007810000 */
[----:B------:R-:W1:Y:S01]  /*4bd0*/  MUFU.TANH R4, R4 ;  /* 0x0000000400047308 */ /* 0x000e620000002400 */
[----:B--2---:R-:W-:Y:S02]  /*4be0*/  FSEL R115, R6, -INF , P2 ;  /* 0xff80000006737808 */ /* 0x004fe40001000000 */
[----:B------:R-:W-:-:S04]  /*4bf0*/  FMNMX.FTZ R6, R7, R0, !PT ;  /* 0x0000000007067209 */ /* 0x000fc80007810000 */
[----:B------:R-:W-:Y:S01]  /*4c00*/  FMNMX.FTZ R6, R9, R6, !PT ;  /* 0x0000000609067209 */ /* 0x000fe20007810000 */
[----:B------:R-:W2:Y:S01]  /*4c10*/  MUFU.TANH R30, R30 ;  /* 0x0000001e001e7308 */ /* 0x000ea20000002400 */
[----:B0-----:R-:W-:Y:S02]  /*4c20*/  FSEL R59, R12, -INF , P3 ;  /* 0xff8000000c3b7808 */ /* 0x001fe40001800000 */
[----:B------:R-:W-:Y:S02]  /*4c30*/  ISETP.GT.AND P3, PT, R20, 0x68, PT ;  /* 0x000000681400780c */ /* 0x000fe40003f64270 */
[----:B------:R-:W-:-:S03]  /*4c40*/  FMNMX.FTZ R6, R21, R6, !PT ;  /* 0x0000000615067209 */ /* 0x000fc60007810000 */
[----:B------:R-:W0:Y:S01]  /*4c50*/  MUFU.TANH R37, R37 ;  /* 0x0000002500257308 */ /* 0x000e220000002400 */
[----:B-1----:R-:W-:Y:S02]  /*4c60*/  FSEL R111, R4, -INF , P4 ;  /* 0xff800000046f7808 */ /* 0x002fe40002000000 */
[----:B------:R-:W-:Y:S02]  /*4c70*/  FMNMX.FTZ R6, R23, R6, !PT ;  /* 0x0000000617067209 */ /* 0x000fe40007810000 */
[----:B------:R-:W-:Y:S02]  /*4c80*/  FMNMX.FTZ R22, R111, R22, !PT ;  /* 0x000000166f167209 */ /* 0x000fe40007810000 */
[----:B------:R-:W-:Y:S01]  /*4c90*/  FMNMX.FTZ R12, R19, R6, !PT ;  /* 0x00000006130c7209 */ /* 0x000fe20007810000 */
[----:B------:R-:W-:Y:S01]  /*4ca0*/  MUFU.TANH R24, R24 ;  /* 0x0000001800187308 */ /* 0x000fe20000002400 */
[----:B--2---:R-:W-:Y:S02]  /*4cb0*/  FSEL R113, R30, -INF , P3 ;  /* 0xff8000001e717808 */ /* 0x004fe40001800000 */
[----:B------:R-:W-:-:S02]  /*4cc0*/  FMNMX.FTZ R12, R15, R12, !PT ;  /* 0x0000000c0f0c7209 */ /* 0x000fc40007810000 */
[----:B------:R-:W-:Y:S02]  /*4cd0*/  FMNMX.FTZ R22, R113, R22, !PT ;  /* 0x0000001671167209 */ /* 0x000fe40007810000 */
[----:B------:R-:W-:Y:S01]  /*4ce0*/  FMNMX.FTZ R12, R41, R12, !PT ;  /* 0x0000000c290c7209 */ /* 0x000fe20007810000 */
[----:B------:R-:W1:Y:S01]  /*4cf0*/  MUFU.TANH R25, R25 ;  /* 0x0000001900197308 */ /* 0x000e620000002400 */
[----:B------:R-:W-:Y:S02]  /*4d00*/  FMNMX.FTZ R22, R115, R22, !PT ;  /* 0x0000001673167209 */ /* 0x000fe40007810000 */
[----:B------:R-:W-:Y:S02]  /*4d10*/  FMNMX.FTZ R12, R43, R12, !PT ;  /* 0x0000000c2b0c7209 */ /* 0x000fe40007810000 */
[----:B0-----:R-:W-:Y:S01]  /*4d20*/  FSEL R37, R37, -INF , P6 ;  /* 0xff80000025257808 */ /* 0x001fe20003000000 */
[----:B------:R-:W0:Y:S01]  /*4d30*/  SHFL.BFLY PT, R117, R22, 0x2, 0x1f ;  /* 0x0c401f0016757f89 */ /* 0x000e2200000e0000 */
[----:B------:R-:W-:Y:S01]  /*4d40*/  FMNMX.FTZ R12, R33, R12, !PT ;  /* 0x0000000c210c7209 */ /* 0x000fe20007810000 */
[----:B------:R-:W-:Y:S03]  /*4d50*/  MUFU.TANH R28, R28 ;  /* 0x0000001c001c7308 */ /* 0x000fe60000002400 */
[----:B------:R-:W-:-:S04]  /*4d60*/  FMNMX.FTZ R12, R45, R12, !PT ;  /* 0x0000000c2d0c7209 */ /* 0x000fc80007810000 */
[----:B------:R-:W-:Y:S01]  /*4d70*/  FMNMX.FTZ R12, R35, R12, !PT ;  /* 0x0000000c230c7209 */ /* 0x000fe20007810000 */
[----:B------:R-:W2:Y:S01]  /*4d80*/  MUFU.TANH R29, R29 ;  /* 0x0000001d001d7308 */ /* 0x000ea20000002400 */
[----:B-1----:R-:W-:Y:S02]  /*4d90*/  FSEL R25, R25, -INF , P4 ;  /* 0xff80000019197808 */ /* 0x002fe40002000000 */
[----:B------:R-:W-:-:S04]  /*4da0*/  FMNMX.FTZ R12, R47, R12, !PT ;  /* 0x0000000c2f0c7209 */ /* 0x000fc80007810000 */
[----:B------:R-:W-:-:S04]  /*4db0*/  FMNMX.FTZ R12, R49, R12, !PT ;  /* 0x0000000c310c7209 */ /* 0x000fc80007810000 */
[----:B------:R-:W-:Y:S02]  /*4dc0*/  FMNMX.FTZ R12, R51, R12, !PT ;  /* 0x0000000c330c7209 */ /* 0x000fe40007810000 */
[----:B0-----:R-:W-:Y:S02]  /*4dd0*/  FMNMX.FTZ R117, R22, R117, !PT ;  /* 0x0000007516757209 */ /* 0x001fe40007810000 */
[----:B------:R-:W-:Y:S02]  /*4de0*/  FMNMX.FTZ R12, R39, R12, !PT ;  /* 0x0000000c270c7209 */ /* 0x000fe40007810000 */
[----:B--2---:R-:W-:Y:S01]  /*4df0*/  FSEL R29, R29, -INF , P2 ;  /* 0xff8000001d1d7808 */ /* 0x004fe20001000000 */
[----:B------:R-:W0:Y:S01]  /*4e00*/  SHFL.BFLY PT, R10, R117, 0x1, 0x1f ;  /* 0x0c201f00750a7f89 */ /* 0x000e2200000e0000 */
[----:B------:R-:W-:-:S04]  /*4e10*/  FMNMX.FTZ R12, R53, R12, !PT ;  /* 0x0000000c350c7209 */ /* 0x000fc80007810000 */
[----:B------:R-:W-:-:S04]  /*4e20*/  FMNMX.FTZ R12, R55, R12, !PT ;  /* 0x0000000c370c7209 */ /* 0x000fc80007810000 */
[----:B------:R-:W-:-:S04]  /*4e30*/  FMNMX.FTZ R12, R27, R12, !PT ;  /* 0x0000000c1b0c7209 */ /* 0x000fc80007810000 */
[----:B------:R-:W-:-:S04]  /*4e40*/  FMNMX.FTZ R12, R31, R12, !PT ;  /* 0x0000000c1f0c7209 */ /* 0x000fc80007810000 */
[----:B------:R-:W-:-:S04]  /*4e50*/  FMNMX.FTZ R12, R57, R12, !PT ;  /* 0x0000000c390c7209 */ /* 0x000fc80007810000 */
[----:B------:R-:W-:Y:S02]  /*4e60*/  FMNMX.FTZ R12, R59, R12, !PT ;  /* 0x0000000c3b0c7209 */ /* 0x000fe40007810000 */
[----:B0-----:R-:W-:Y:S01]  /*4e70*/  FMNMX.FTZ R10, R117, R10, !PT ;  /* 0x0000000a750a7209 */ /* 0x001fe20007810000 */
[----:B------:R-:W-:Y:S01]  /*4e80*/  IMAD.MOV.U32 R117, RZ, RZ, R119 ;  /* 0x000000ffff757224 */ /* 0x000fe200078e0077 */
[----:B------:R-:W-:Y:S02]  /*4e90*/  FMNMX.FTZ R12, R61, R12, !PT ;  /* 0x0000000c3d0c7209 */ /* 0x000fe40007810000 */
[C---:B------:R-:W-:Y:S01]  /*4ea0*/  FSETP.NEU.FTZ.AND P0, PT, R10.reuse, -INF , PT ;  /* 0xff8000000a00780b */ /* 0x040fe20003f1d000 */
[----:B------:R-:W-:Y:S01]  /*4eb0*/  FMUL.FTZ R4, R10, R8 ;  /* 0x000000080a047220 */ /* 0x000fe20000410000 */
[----:B------:R-:W-:-:S04]  /*4ec0*/  FMNMX.FTZ R12, R37, R12, !PT ;  /* 0x0000000c250c7209 */ /* 0x000fc80007810000 */
[----:B------:R-:W-:Y:S02]  /*4ed0*/  FSEL R14, R4, RZ, P0 ;  /* 0x000000ff040e7208 */ /* 0x000fe40000000000 */
[----:B------:R-:W-:Y:S01]  /*4ee0*/  ISETP.NE.AND P0, PT, R80, RZ, PT ;  /* 0x000000ff5000720c */ /* 0x000fe20003f05270 */
[--C-:B------:R-:W-:Y:S02]  /*4ef0*/  IMAD.MOV.U32 R80, RZ, RZ, R119.reuse ;  /* 0x000000ffff507224 */ /* 0x100fe400078e0077 */
[-CC-:B------:R-:W-:Y:S01]  /*4f00*/  FFMA.FTZ R30, R63, R8.reuse, -R14.reuse ;  /* 0x000000083f1e7223 */ /* 0x180fe2000001080e */
[----:B------:R-:W-:Y:S01]  /*4f10*/  FSEL R63, R24, -INF , P5 ;  /* 0xff800000183f7808 */ /* 0x000fe20002800000 */
[-CC-:B------:R-:W-:Y:S01]  /*4f20*/  FFMA.FTZ R65, R65, R8.reuse, -R14.reuse ;  /* 0x0000000841417223 */ /* 0x180fe2000001080e */
[-CC-:B------:R-:W-:Y:S01]  /*4f30*/  FFMA.FTZ R67, R67, R8.reuse, -R14.reuse ;  /* 0x0000000843437223 */ /* 0x180fe2000001080e */
[--C-:B------:R-:W-:Y:S01]  /*4f40*/  FFMA.FTZ R36, R13, R8, -R14.reuse ;  /* 0x000000080d247223 */ /* 0x100fe2000001080e */
[----:B------:R-:W-:Y:S01]  /*4f50*/  FMNMX.FTZ R12, R63, R12, !PT ;  /* 0x0000000c3f0c7209 */ /* 0x000fe20007810000 */
[----:B------:R0:W-:Y:S01]  /*4f60*/  MUFU.EX2 R199, R65 ;  /* 0x0000004100c77308 */ /* 0x0001e20000000800 */
[-CC-:B------:R-:W-:Y:S01]  /*4f70*/  FFMA.FTZ R201, R73, R8.reuse, -R14.reuse ;  /* 0x0000000849c97223 */ /* 0x180fe2000001080e */
[--C-:B------:R-:W-:Y:S01]  /*4f80*/  FFMA.FTZ R4, R75, R8, -R14.reuse ;  /* 0x000000084b047223 */ /* 0x100fe2000001080e */
[----:B------:R-:W-:Y:S01]  /*4f90*/  FMNMX.FTZ R12, R25, R12, !PT ;  /* 0x0000000c190c7209 */ /* 0x000fe20007810000 */
[-CC-:B------:R-:W-:Y:S01]  /*4fa0*/  FFMA.FTZ R203, R77, R8.reuse, -R14.reuse ;  /* 0x000000084dcb7223 */ /* 0x180fe2000001080e */
[-CC-:B------:R-:W-:Y:S01]  /*4fb0*/  FFMA.FTZ R79, R79, R8.reuse, -R14.reuse ;  /* 0x000000084f4f7223 */ /* 0x180fe2000001080e */
[-CC-:B------:R-:W-:Y:S01]  /*4fc0*/  FFMA.FTZ R197, R81, R8.reuse, -R14.reuse ;  /* 0x0000000851c57223 */ /* 0x180fe2000001080e */
[-CC-:B------:R-:W-:Y:S01]  /*4fd0*/  FFMA.FTZ R71, R71, R8.reuse, -R14.reuse ;  /* 0x0000000847477223 */ /* 0x180fe2000001080e */
[----:B------:R1:W-:Y:S01]  /*4fe0*/  MUFU.EX2 R20, R67 ;  /* 0x0000004300147308 */ /* 0x0003e20000000800 */
[----:B0-----:R-:W-:Y:S01]  /*4ff0*/  FSEL R65, R28, -INF , P3 ;  /* 0xff8000001c417808 */ /* 0x001fe20001800000 */
        /* <DEDUP_REMOVED lines=8> */
[-CC-:B------:R-:W-:Y:S01]  /*5080*/  FFMA.FTZ R91, R91, R8.reuse, -R14.reuse ;  /* 0x000000085b5b7223 */ /* 0x180fe2000001080e */
[-CC-:B------:R-:W-:Y:S01]  /*5090*/  FFMA.FTZ R93, R93, R8.reuse, -R14.reuse ;  /* 0x000000085d5d7223 */ /* 0x180fe2000001080e */
[-CC-:B------:R-:W-:Y:S01]  /*50a0*/  FFMA.FTZ R95, R95, R8.reuse, -R14.reuse ;  /* 0x000000085f5f7223 */ /* 0x180fe2000001080e */
[-CC-:B------:R-:W-:Y:S01]  /*50b0*/  FFMA.FTZ R97, R97, R8.reuse, -R14.reuse ;  /* 0x0000000861617223 */ /* 0x180fe2000001080e */
[----:B-1----:R-:W0:Y:S01]  /*50c0*/  SHFL.BFLY PT, R67, R12, 0x2, 0x1f ;  /* 0x0c401f000c437f89 */ /* 0x002e2200000e0000 */
[-CC-:B------:R-:W-:Y:S01]  /*50d0*/  FFMA.FTZ R99, R99, R8.reuse, -R14.reuse ;  /* 0x0000000863637223 */ /* 0x180fe2000001080e */
[----:B------:R-:W1:Y:S01]  /*50e0*/  MUFU.EX2 R4, R4 ;  /* 0x0000000400047308 */ /* 0x000e620000000800 */
        /* <DEDUP_REMOVED lines=8> */
[----:B------:R-:W-:Y:S01]  /*5170*/  FFMA.FTZ R14, R115, R8, -R14 ;  /* 0x00000008730e7223 */ /* 0x000fe2000001080e */
[-C--:B------:R-:W-:Y:S01]  /*5180*/  MOV R115, R119.reuse ;  /* 0x0000007700737202 */ /* 0x080fe20000000f00 */
[--C-:B------:R-:W-:Y:S01]  /*5190*/  IMAD.MOV.U32 R81, RZ, RZ, R119.reuse ;  /* 0x000000ffff517224 */ /* 0x100fe200078e0077 */
[----:B------:R-:W-:Y:S01]  /*51a0*/  MOV R75, R119 ;  /* 0x00000077004b7202 */ /* 0x000fe20000000f00 */
[----:B------:R-:W-:-:S02]  /*51b0*/  IMAD.MOV.U32 R77, RZ, RZ, R119 ;  /* 0x000000ffff4d7224 */ /* 0x000fc400078e0077 */
[----:B------:R-:W-:Y:S01]  /*51c0*/  IMAD.MOV.U32 R73, RZ, RZ, R119 ;  /* 0x000000ffff497224 */ /* 0x000fe200078e0077 */
[----:B------:R2:W-:Y:S01]  /*51d0*/  MUFU.EX2 R6, R79 ;  /* 0x0000004f00067308 */ /* 0x0005e20000000800 */
[----:B0-----:R-:W-:-:S07]  /*51e0*/  FMNMX.FTZ R67, R12, R67, !PT ;  /* 0x000000430c437209 */ /* 0x001fce0007810000 */
[----:B------:R-:W-:Y:S01]  /*51f0*/  MUFU.EX2 R197, R197 ;  /* 0x000000c500c57308 */ /* 0x000fe20000000800 */
[-C--:B--2---:R-:W-:Y:S01]  /*5200*/  MOV R79, R119.reuse ;  /* 0x00000077004f7202 */ /* 0x084fe20000000f00 */
[----:B------:R-:W0:Y:S06]  /*5210*/  SHFL.BFLY PT, R12, R67, 0x1, 0x1f ;  /* 0x0c201f00430c7f89 */ /* 0x000e2c00000e0000 */
[----:B------:R2:W-:Y:S08]  /*5220*/  MUFU.EX2 R22, R71 ;  /* 0x0000004700167308 */ /* 0x0005f00000000800 */
[----:B------:R-:W-:Y:S01]  /*5230*/  MUFU.EX2 R69, R69 ;  /* 0x0000004500457308 */ /* 0x000fe20000000800 */
[----:B--2---:R-:W-:-:S07]  /*5240*/  MOV R71, R119 ;  /* 0x0000007700477202 */ /* 0x004fce0000000f00 */
[----:B------:R2:W3:Y:S01]  /*5250*/  MUFU.EX2 R26, R83 ;  /* 0x00000053001a7308 */ /* 0x0004e20000000800 */
[----:B0-----:R-:W-:Y:S02]  /*5260*/  FMNMX.FTZ R13, R67, R12, !PT ;  /* 0x0000000c430d7209 */ /* 0x001fe40007810000 */
[-C--:B------:R-:W-:Y:S02]  /*5270*/  MOV R67, R119.reuse ;  /* 0x0000007700437202 */ /* 0x080fe40000000f00 */
[C---:B------:R-:W-:Y:S01]  /*5280*/  FSETP.NEU.FTZ.AND P2, PT, R13.reuse, -INF , PT ;  /* 0xff8000000d00780b */ /* 0x040fe20003f5d000 */
[----:B------:R-:W-:Y:S02]  /*5290*/  FMUL.FTZ R12, R13, R8 ;  /* 0x000000080d0c7220 */ /* 0x000fe40000410000 */
[----:B------:R-:W-:Y:S01]  /*52a0*/  MUFU.EX2 R85, R85 ;  /* 0x0000005500557308 */ /* 0x000fe20000000800 */
[----:B--2---:R-:W-:Y:S02]  /*52b0*/  MOV R83, R119 ;  /* 0x0000007700537202 */ /* 0x004fe40000000f00 */
[----:B------:R-:W-:-:S02]  /*52c0*/  FSEL R12, R12, RZ, P2 ;  /* 0x000000ff0c0c7208 */ /* 0x000fc40001000000 */
[----:B------:R-:W-:-:S03]  /*52d0*/  PLOP3.LUT P2, PT, PT, PT, UP0, 0x80, 0x0 ;  /* 0x000000000000781c */ /* 0x000fc60003f4f008 */
        /* <DEDUP_REMOVED lines=16> */
[----:B------:R1:W2:Y:S01]  /*53e0*/  MUFU.EX2 R200, R0 ;  /* 0x0000000000c87308 */ /* 0x0002a20000000800 */
[-CC-:B------:R-:W-:Y:S01]  /*53f0*/  FFMA.FTZ R51, R51, R8.reuse, -R12.reuse ;  /* 0x0000000833337223 */ /* 0x180fe2000001080c */
[-CC-:B------:R-:W-:Y:S01]  /*5400*/  FFMA.FTZ R39, R39, R8.reuse, -R12.reuse ;  /* 0x0000000827277223 */ /* 0x180fe2000001080c */
[-CC-:B------:R-:W-:Y:S01]  /*5410*/  FFMA.FTZ R53, R53, R8.reuse, -R12.reuse ;  /* 0x0000000835357223 */ /* 0x180fe2000001080c */
[-CC-:B------:R-:W-:Y:S01]  /*5420*/  FFMA.FTZ R55, R55, R8.reuse, -R12.reuse ;  /* 0x0000000837377223 */ /* 0x180fe2000001080c */
[-CC-:B------:R-:W-:Y:S01]  /*5430*/  FFMA.FTZ R27, R27, R8.reuse, -R12.reuse ;  /* 0x000000081b1b7223 */ /* 0x180fe2000001080c */
[-CC-:B------:R-:W-:Y:S01]  /*5440*/  FFMA.FTZ R31, R31, R8.reuse, -R12.reuse ;  /* 0x000000081f1f7223 */ /* 0x180fe2000001080c */
[-C--:B------:R-:W-:Y:S01]  /*5450*/  FFMA.FTZ R57, R57, R8.reuse, -R12 ;  /* 0x0000000839397223 */ /* 0x080fe2000001080c */
[----:B------:R-:W4:Y:S01]  /*5460*/  MUFU.EX2 R9, R9 ;  /* 0x0000000900097308 */ /* 0x000f220000000800 */
[----:B-1----:R-:W-:Y:S01]  /*5470*/  FADD.FTZ R0, R201, R4 ;  /* 0x00000004c9007221 */ /* 0x002fe20000010000 */
[-CC-:B------:R-:W-:Y:S01]  /*5480*/  FFMA.FTZ R59, R59, R8.reuse, -R12.reuse ;  /* 0x000000083b3b7223 */ /* 0x180fe2000001080c */
[-CC-:B------:R-:W-:Y:S01]  /*5490*/  FFMA.FTZ R61, R61, R8.reuse, -R12.reuse ;  /* 0x000000083d3d7223 */ /* 0x180fe2000001080c */
[-CC-:B------:R-:W-:Y:S01]  /*54a0*/  FFMA.FTZ R37, R37, R8.reuse, -R12.reuse ;  /* 0x0000000825257223 */ /* 0x180fe2000001080c */
[-CC-:B------:R-:W-:Y:S01]  /*54b0*/  FFMA.FTZ R63, R63, R8.reuse, -R12.reuse ;  /* 0x000000083f3f7223 */ /* 0x180fe2000001080c */
[----:B------:R-:W-:Y:S01]  /*54c0*/  F2FP.BF16.F32.PACK_AB R201, R4, R201 ;  /* 0x000000c904c9723e */ /* 0x000fe200000010ff */
[-CC-:B------:R-:W-:Y:S01]  /*54d0*/  FFMA.FTZ R25, R25, R8.reuse, -R12.reuse ;  /* 0x0000000819197223 */ /* 0x180fe2000001080c */
[----:B------:R1:W-:Y:S01]  /*54e0*/  MUFU.EX2 R196, R19 ;  /* 0x0000001300c47308 */ /* 0x0003e20000000800 */
[-CC-:B------:R-:W-:Y:S01]  /*54f0*/  FFMA.FTZ R65, R65, R8.reuse, -R12.reuse ;  /* 0x0000000841417223 */ /* 0x180fe2000001080c */
[----:B------:R-:W-:Y:S01]  /*5500*/  FFMA.FTZ R12, R29, R8, -R12 ;  /* 0x000000081d0c7223 */ /* 0x000fe2000001080c */
[----:B---3--:R-:W-:Y:S01]  /*5510*/  F2FP.BF16.F32.PACK_AB R193, R26, R69 ;  /* 0x000000451ac1723e */ /* 0x008fe200000010ff */
[----:B------:R-:W-:Y:S01]  /*5520*/  IMAD.MOV.U32 R29, RZ, RZ, R119 ;  /* 0x000000ffff1d7224 */ /* 0x000fe200078e0077 */
[----:B0-----:R-:W-:-:S03]  /*5530*/  F2FP.BF16.F32.PACK_AB R195, R30, R85 ;  /* 0x000000551ec3723e */ /* 0x001fc600000010ff */
[----:B------:R0:W3:Y:S01]  /*5540*/  MUFU.EX2 R202, R21 ;  /* 0x0000001500ca7308 */ /* 0x0000e20000000800 */
[----:B-1----:R-:W-:Y:S01]  /*5550*/  FADD.FTZ R19, R203, R0 ;  /* 0x00000000cb137221 */ /* 0x002fe20000010000 */
[----:B------:R-:W-:-:S03]  /*5560*/  F2FP.BF16.F32.PACK_AB R203, R6, R203 ;  /* 0x000000cb06cb723e */ /* 0x000fc600000010ff */
[----:B------:R-:W-:-:S03]  /*5570*/  FADD.FTZ R0, R6, R19 ;  /* 0x0000001306007221 */ /* 0x000fc60000010000 */
[----:B------:R-:W1:Y:S01]  /*5580*/  MUFU.EX2 R23, R23 ;  /* 0x0000001700177308 */ /* 0x000e620000000800 */
[----:B------:R-:W-:Y:S01]  /*5590*/  FADD.FTZ R19, R197, R0 ;  /* 0x00000000c5137221 */ /* 0x000fe20000010000 */
[----:B--2---:R-:W-:Y:S01]  /*55a0*/  FADD.FTZ R0, R7, R200 ;  /* 0x000000c807007221 */ /* 0x004fe20000010000 */
[----:B------:R-:W-:Y:S02]  /*55b0*/  F2FP.BF16.F32.PACK_AB R200, R200, R7 ;  /* 0x00000007c8c8723e */ /* 0x000fe400000010ff */
[C---:B------:R-:W-:Y:S01]  /*55c0*/  FADD.FTZ R42, R20.reuse, R19 ;  /* 0x00000013142a7221 */ /* 0x040fe20000010000 */
[----:B----4-:R-:W-:Y:S01]  /*55d0*/  FADD.FTZ R19, R9, R0 ;  /* 0x0000000009137221 */ /* 0x010fe20000010000 */
[----:B------:R-:W-:Y:S01]  /*55e0*/  F2FP.BF16.F32.PACK_AB R197, R20, R197 ;  /* 0x000000c514c5723e */ /* 0x000fe200000010ff */
[----:B------:R-:W2:Y:S01]  /*55f0*/  MUFU.EX2 R15, R15 ;  /* 0x0000000f000f7308 */ /* 0x000ea20000000800 */
[----:B0-----:R-:W-:Y:S01]  /*5600*/  FADD.FTZ R21, R199, R42 ;  /* 0x0000002ac7157221 */ /* 0x001fe20000010000 */
[C---:B---3--:R-:W-:Y:S01]  /*5610*/  FADD.FTZ R0, R202.reuse, R19 ;  /* 0x00000013ca007221 */ /* 0x048fe20000010000 */
[----:B------:R-:W-:-:S02]  /*5620*/  F2FP.BF16.F32.PACK_AB R202, R202, R9 ;  /* 0x00000009caca723e */ /* 0x000fc400000010ff */
[C---:B------:R-:W-:Y:S01]  /*5630*/  FADD.FTZ R42, R22.reuse, R21 ;  /* 0x00000015162a7221 */ /* 0x040fe20000010000 */
[----:B------:R-:W-:Y:S02]  /*5640*/  F2FP.BF16.F32.PACK_AB R199, R22, R199 ;  /* 0x000000c716c7723e */ /* 0x000fe400000010ff */
[----:B------:R0:W3:Y:S01]  /*5650*/  MUFU.EX2 R198, R41 ;  /* 0x0000002900c67308 */ /* 0x0000e20000000800 */
[----:B-1----:R-:W-:Y:S01]  /*5660*/  FADD.FTZ R19, R23, R0 ;  /* 0x0000000017137221 */ /* 0x002fe20000010000 */
[----:B------:R-:W-:Y:S01]  /*5670*/  FADD.FTZ R21, R69, R42 ;  /* 0x0000002a45157221 */ /* 0x000fe20000010000 */
[----:B------:R-:W-:Y:S01]  /*5680*/  MOV R9, 0x3f800000 ;  /* 0x3f80000000097802 */ /* 0x000fe20000000f00 */
[----:B------:R-:W-:Y:S02]  /*5690*/  IMAD.MOV.U32 R69, RZ, RZ, R119 ;  /* 0x000000ffff457224 */ /* 0x000fe400078e0077 */
[----:B------:R-:W-:Y:S01]  /*56a0*/  FADD.FTZ R0, R196, R19 ;  /* 0x00000013c4007221 */ /* 0x000fe20000010000 */
[----:B------:R-:W-:Y:S01]  /*56b0*/  FADD.FTZ R42, R26, R21 ;  /* 0x000000151a2a7221 */ /* 0x000fe20000010000 */
[----:B------:R-:W-:Y:S01]  /*56c0*/  F2FP.BF16.F32.PACK_AB R196, R196, R23 ;  /* 0x00000017c4c4723e */ /* 0x000fe200000010ff */
[----:B------:R-:W1:Y:S01]  /*56d0*/  MUFU.EX2 R43, R43 ;  /* 0x0000002b002b7308 */ /* 0x000e620000000800 */
[----:B--2---:R-:W-:Y:S01]  /*56e0*/  FADD.FTZ R19, R15, R0 ;  /* 0x000000000f137221 */ /* 0x004fe20000010000 */
[----:B------:R-:W-:Y:S01]  /*56f0*/  FADD.FTZ R21, R85, R42 ;  /* 0x0000002a55157221 */ /* 0x000fe20000010000 */
[----:B------:R-:W-:-:S02]  /*5700*/  IMAD.MOV.U32 R85, RZ, RZ, R119 ;  /* 0x000000ffff557224 */ /* 0x000fc400078e0077 */
[----:B0-----:R-:W-:Y:S02]  /*5710*/  IMAD.MOV.U32 R41, RZ, RZ, R119 ;  /* 0x000000ffff297224 */ /* 0x001fe400078e0077 */
[----:B------:R-:W-:Y:S01]  /*5720*/  FADD.FTZ R44, R30, R21 ;  /* 0x000000151e2c7221 */ /* 0x000fe20000010000 */
[----:B------:R-:W-:Y:S01]  /*5730*/  IMAD.MOV.U32 R30, RZ, RZ, R119 ;  /* 0x000000ffff1e7224 */ /* 0x000fe200078e0077 */
[----:B------:R0:W2:Y:S01]  /*5740*/  MUFU.EX2 R192, R33 ;  /* 0x0000002100c07308 */ /* 0x0000a20000000800 */
[C---:B---3--:R-:W-:Y:S01]  /*5750*/  FADD.FTZ R42, R198.reuse, R19 ;  /* 0x00000013c62a7221 */ /* 0x048fe20000010000 */
[----:B------:R-:W-:Y:S01]  /*5760*/  F2FP.BF16.F32.PACK_AB R198, R198, R15 ;  /* 0x0000000fc6c6723e */ /* 0x000fe200000010ff */
[----:B------:R-:W-:-:S05]  /*5770*/  IMAD.MOV.U32 R26, RZ, RZ, R119 ;  /* 0x000000ffff1a7224 */ /* 0x000fca00078e0077 */
[----:B------:R-:W3:Y:S01]  /*5780*/  MUFU.EX2 R45, R45 ;  /* 0x0000002d002d7308 */ /* 0x000ee20000000800 */
[----:B0-----:R-:W-:Y:S02]  /*5790*/  IMAD.U32 R33, RZ, RZ, UR42 ;  /* 0x0000002aff217e24 */ /* 0x001fe4000f8e00ff */
[----:B-1----:R-:W-:Y:S02]  /*57a0*/  FADD.FTZ R19, R43, R42 ;  /* 0x0000002a2b137221 */ /* 0x002fe40000010000 */
[----:B------:R-:W-:Y:S02]  /*57b0*/  @!P1 VIADD R0, R33, 0x36840 ;  /* 0x0003684021009836 */ /* 0x000fe40000000000 */
[----:B------:R-:W-:Y:S01]  /*57c0*/  IMAD.MOV.U32 R33, RZ, RZ, R119 ;  /* 0x000000ffff217224 */ /* 0x000fe200078e0077 */
[----:B------:R0:W1:Y:S02]  /*57d0*/  MUFU.EX2 R194, R35 ;  /* 0x0000002300c27308 */ /* 0x0000640000000800 */
[----:B------:R-:W-:-:S04]  /*57e0*/  @!P1 PRMT R0, RZ, 0x654, R0 ;  /* 0x00000654ff009816 */ /* 0x000fc80000000000 */
[----:B------:R2:W-:Y:S02]  /*57f0*/  @!P1 SYNCS.ARRIVE.TRANS64.RED.A1T0 RZ, [R0+URZ], RZ ;  /* 0x000000ff00ff99a7 */ /* 0x0005e4000810043f */
[----:B------:R-:W4:Y:S01]  /*5800*/  MUFU.EX2 R87, R87 ;  /* 0x0000005700577308 */ /* 0x000f220000000800 */
[----:B0-----:R-:W-:Y:S01]  /*5810*/  MOV R35, R119 ;  /* 0x0000007700237202 */ /* 0x001fe20000000f00 */
[C---:B--2---:R-:W-:Y:S01]  /*5820*/  FADD.FTZ R0, R192.reuse, R19 ;  /* 0x00000013c0007221 */ /* 0x044fe20000010000 */
[----:B------:R-:W-:-:S05]  /*5830*/  F2FP.BF16.F32.PACK_AB R192, R192, R43 ;  /* 0x0000002bc0c0723e */ /* 0x000fca00000010ff */
[----:B------:R-:W0:Y:S01]  /*5840*/  MUFU.EX2 R47, R47 ;  /* 0x0000002f002f7308 */ /* 0x000e220000000800 */
[----:B------:R-:W-:Y:S01]  /*5850*/  MOV R43, R119 ;  /* 0x00000077002b7202 */ /* 0x000fe20000000f00 */
[----:B---3--:R-:W-:-:S04]  /*5860*/  FADD.FTZ R19, R45, R0 ;  /* 0x000000002d137221 */ /* 0x008fc80000010000 */
[C---:B-1----:R-:W-:Y:S01]  /*5870*/  FADD.FTZ R0, R194.reuse, R19 ;  /* 0x00000013c2007221 */ /* 0x042fe20000010000 */
[----:B------:R-:W-:Y:S01]  /*5880*/  F2FP.BF16.F32.PACK_AB R194, R194, R45 ;  /* 0x0000002dc2c2723e */ /* 0x000fe200000010ff */
[----:B------:R1:W2:Y:S01]  /*5890*/  MUFU.EX2 R24, R89 ;  /* 0x0000005900187308 */ /* 0x0002a20000000800 */
[----:B----4-:R-:W-:Y:S01]  /*58a0*/  FADD.FTZ R21, R87, R44 ;  /* 0x0000002c57157221 */ /* 0x010fe20000010000 */
[--C-:B------:R-:W-:Y:S02]  /*58b0*/  IMAD.MOV.U32 R45, RZ, RZ, R119.reuse ;  /* 0x000000ffff2d7224 */ /* 0x100fe400078e0077 */
[----:B------:R-:W-:-:S04]  /*58c0*/  IMAD.MOV.U32 R44, RZ, RZ, R119 ;  /* 0x000000ffff2c7224 */ /* 0x000fc800078e0077 */
[----:B------:R3:W4:Y:S01]  /*58d0*/  MUFU.EX2 R188, R49 ;  /* 0x0000003100bc7308 */ /* 0x0007220000000800 */
[----:B0-----:R-:W-:Y:S01]  /*58e0*/  FADD.FTZ R19, R47, R0 ;  /* 0x000000002f137221 */ /* 0x001fe20000010000 */
[----:B-1----:R-:W-:-:S06]  /*58f0*/  IMAD.MOV.U32 R89, RZ, RZ, R119 ;  /* 0x000000ffff597224 */ /* 0x002fcc00078e0077 */
[----:B------:R-:W0:Y:S01]  /*5900*/  MUFU.EX2 R91, R91 ;  /* 0x0000005b005b7308 */ /* 0x000e220000000800 */
[C---:B--2---:R-:W-:Y:S01]  /*5910*/  FADD.FTZ R42, R24.reuse, R21 ;  /* 0x00000015182a7221 */ /* 0x044fe20000010000 */
[----:B------:R-:W-:Y:S01]  /*5920*/  F2FP.BF16.F32.PACK_AB R189, R24, R87 ;  /* 0x0000005718bd723e */ /* 0x000fe200000010ff */
[--C-:B---3--:R-:W-:Y:S01]  /*5930*/  IMAD.MOV.U32 R49, RZ, RZ, R119.reuse ;  /* 0x000000ffff317224 */ /* 0x108fe200078e0077 */
[----:B------:R-:W-:Y:S01]  /*5940*/  MOV R87, R119 ;  /* 0x0000007700577202 */ /* 0x000fe20000000f00 */
[----:B------:R-:W-:-:S03]  /*5950*/  IMAD.MOV.U32 R24, RZ, RZ, R119 ;  /* 0x000000ffff187224 */ /* 0x000fc600078e0077 */
[----:B------:R-:W1:Y:S01]  /*5960*/  MUFU.EX2 R51, R51 ;  /* 0x0000003300337308 */ /* 0x000e620000000800 */
[C---:B----4-:R-:W-:Y:S01]  /*5970*/  FADD.FTZ R0, R188.reuse, R19 ;  /* 0x00000013bc007221 */ /* 0x050fe20000010000 */
[----:B------:R-:W-:Y:S02]  /*5980*/  F2FP.BF16.F32.PACK_AB R188, R188, R47 ;  /* 0x0000002fbcbc723e */ /* 0x000fe400000010ff */
[----:B------:R-:W-:-:S04]  /*5990*/  MOV R47, R119 ;  /* 0x00000077002f7202 */ /* 0x000fc80000000f00 */
[----:B------:R2:W3:Y:S01]  /*59a0*/  MUFU.EX2 R28, R93 ;  /* 0x0000005d001c7308 */ /* 0x0004e20000000800 */
[----:B0-----:R-:W-:-:S07]  /*59b0*/  FADD.FTZ R21, R91, R42 ;  /* 0x0000002a5b157221 */ /* 0x001fce0000010000 */
[----:B------:R0:W4:Y:S01]  /*59c0*/  MUFU.EX2 R190, R39 ;  /* 0x0000002700be7308 */ /* 0x0001220000000800 */
[----:B-1----:R-:W-:Y:S01]  /*59d0*/  FADD.FTZ R19, R51, R0 ;  /* 0x0000000033137221 */ /* 0x002fe20000010000 */
[----:B--2---:R-:W-:-:S06]  /*59e0*/  IMAD.MOV.U32 R93, RZ, RZ, R119 ;  /* 0x000000ffff5d7224 */ /* 0x004fcc00078e0077 */
[----:B------:R-:W1:Y:S01]  /*59f0*/  MUFU.EX2 R95, R95 ;  /* 0x0000005f005f7308 */ /* 0x000e620000000800 */
[C---:B---3--:R-:W-:Y:S01]  /*5a00*/  FADD.FTZ R42, R28.reuse, R21 ;  /* 0x000000151c2a7221 */ /* 0x048fe20000010000 */
[----:B------:R-:W-:Y:S01]  /*5a10*/  F2FP.BF16.F32.PACK_AB R191, R28, R91 ;  /* 0x0000005b1cbf723e */ /* 0x000fe200000010ff */
[----:B------:R-:W-:Y:S01]  /*5a20*/  IMAD.MOV.U32 R28, RZ, RZ, R119 ;  /* 0x000000ffff1c7224 */ /* 0x000fe200078e0077 */
[-C--:B------:R-:W-:Y:S02]  /*5a30*/  MOV R91, R119.reuse ;  /* 0x00000077005b7202 */ /* 0x080fe40000000f00 */
[----:B0-----:R-:W-:Y:S02]  /*5a40*/  MOV R39, R119 ;  /* 0x0000007700277202 */ /* 0x001fe40000000f00 */
[----:B------:R-:W0:Y:S01]  /*5a50*/  MUFU.EX2 R53, R53 ;  /* 0x0000003500357308 */ /* 0x000e220000000800 */
[C---:B----4-:R-:W-:Y:S01]  /*5a60*/  FADD.FTZ R0, R190.reuse, R19 ;  /* 0x00000013be007221 */ /* 0x050fe20000010000 */
[----:B------:R-:W-:-:S02]  /*5a70*/  F2FP.BF16.F32.PACK_AB R190, R190, R51 ;  /* 0x00000033bebe723e */ /* 0x000fc400000010ff */
[----:B------:R-:W-:-:S04]  /*5a80*/  MOV R51, R119 ;  /* 0x0000007700337202 */ /* 0x000fc80000000f00 */
[----:B------:R2:W3:Y:S01]  /*5a90*/  MUFU.EX2 R32, R97 ;  /* 0x0000006100207308 */ /* 0x0004e20000000800 */
[----:B-1----:R-:W-:-:S07]  /*5aa0*/  FADD.FTZ R21, R95, R42 ;  /* 0x0000002a5f157221 */ /* 0x002fce0000010000 */
[----:B------:R1:W4:Y:S01]  /*5ab0*/  MUFU.EX2 R184, R55 ;  /* 0x0000003700b87308 */ /* 0x0003220000000800 */
[----:B0-----:R-:W-:Y:S01]  /*5ac0*/  FADD.FTZ R19, R53, R0 ;  /* 0x0000000035137221 */ /* 0x001fe20000010000 */
[----:B--2---:R-:W-:-:S06]  /*5ad0*/  IMAD.MOV.U32 R97, RZ, RZ, R119 ;  /* 0x000000ffff617224 */ /* 0x004fcc00078e0077 */
[----:B------:R-:W0:Y:S01]  /*5ae0*/  MUFU.EX2 R99, R99 ;  /* 0x0000006300637308 */ /* 0x000e220000000800 */
[C---:B---3--:R-:W-:Y:S01]  /*5af0*/  FADD.FTZ R42, R32.reuse, R21 ;  /* 0x00000015202a7221 */ /* 0x048fe20000010000 */
[----:B------:R-:W-:Y:S01]  /*5b00*/  F2FP.BF16.F32.PACK_AB R185, R32, R95 ;  /* 0x0000005f20b9723e */ /* 0x000fe200000010ff */
[----:B------:R-:W-:Y:S01]  /*5b10*/  IMAD.MOV.U32 R32, RZ, RZ, R119 ;  /* 0x000000ffff207224 */ /* 0x000fe200078e0077 */
[-C--:B------:R-:W-:Y:S02]  /*5b20*/  MOV R95, R119.reuse ;  /* 0x00000077005f7202 */ /* 0x080fe40000000f00 */
[----:B-1----:R-:W-:Y:S02]  /*5b30*/  MOV R55, R119 ;  /* 0x0000007700377202 */ /* 0x002fe40000000f00 */
[----:B------:R-:W1:Y:S01]  /*5b40*/  MUFU.EX2 R27, R27 ;  /* 0x0000001b001b7308 */ /* 0x000e620000000800 */
[C---:B----4-:R-:W-:Y:S01]  /*5b50*/  FADD.FTZ R0, R184.reuse, R19 ;  /* 0x00000013b8007221 */ /* 0x050fe20000010000 */
[----:B------:R-:W-:Y:S01]  /*5b60*/  F2FP.BF16.F32.PACK_AB R184, R184, R53 ;  /* 0x00000035b8b8723e */ /* 0x000fe200000010ff */
[----:B------:R-:W-:-:S05]  /*5b70*/  IMAD.MOV.U32 R53, RZ, RZ, R119 ;  /* 0x000000ffff357224 */ /* 0x000fca00078e0077 */
[----:B------:R2:W3:Y:S01]  /*5b80*/  MUFU.EX2 R34, R101 ;  /* 0x0000006500227308 */ /* 0x0004e20000000800 */
[----:B0-----:R-:W-:Y:S01]  /*5b90*/  FADD.FTZ R21, R99, R42 ;  /* 0x0000002a63157221 */ /* 0x001fe20000010000 */
[----:B------:R-:W-:-:S06]  /*5ba0*/  IMAD.MOV.U32 R42, RZ, RZ, R119 ;  /* 0x000000ffff2a7224 */ /* 0x000fcc00078e0077 */
        /* <DEDUP_REMOVED lines=13> */
[----:B------:R-:W2:Y:S01]  /*5c80*/  MUFU.EX2 R36, R36 ;  /* 0x0000002400247308 */ /* 0x000ea20000000800 */
[----:B-1----:R-:W-:-:S07]  /*5c90*/  FADD.FTZ R21, R103, R4 ;  /* 0x0000000467157221 */ /* 0x002fce0000010000 */
[----:B------:R1:W3:Y:S01]  /*5ca0*/  MUFU.EX2 R180, R59 ;  /* 0x0000003b00b47308 */ /* 0x0002e20000000800 */
[----:B0-----:R-:W-:-:S07]  /*5cb0*/  FADD.FTZ R19, R57, R0 ;  /* 0x0000000039137221 */ /* 0x001fce0000010000 */
[----:B------:R-:W0:Y:S01]  /*5cc0*/  MUFU.EX2 R105, R105 ;  /* 0x0000006900697308 */ /* 0x000e220000000800 */
[C---:B--2---:R-:W-:Y:S01]  /*5cd0*/  FADD.FTZ R4, R36.reuse, R21 ;  /* 0x0000001524047221 */ /* 0x044fe20000010000 */
[----:B------:R-:W-:Y:S01]  /*5ce0*/  F2FP.BF16.F32.PACK_AB R181, R36, R103 ;  /* 0x0000006724b5723e */ /* 0x000fe200000010ff */
[----:B------:R-:W-:Y:S01]  /*5cf0*/  IMAD.MOV.U32 R36, RZ, RZ, R119 ;  /* 0x000000ffff247224 */ /* 0x000fe200078e0077 */
[-C--:B------:R-:W-:Y:S02]  /*5d00*/  MOV R103, R119.reuse ;  /* 0x0000007700677202 */ /* 0x080fe40000000f00 */
[----:B-1----:R-:W-:Y:S02]  /*5d10*/  MOV R59, R119 ;  /* 0x00000077003b7202 */ /* 0x002fe40000000f00 */
[----:B------:R-:W1:Y:S01]  /*5d20*/  MUFU.EX2 R61, R61 ;  /* 0x0000003d003d7308 */ /* 0x000e620000000800 */
[C---:B---3--:R-:W-:Y:S01]  /*5d30*/  FADD.FTZ R0, R180.reuse, R19 ;  /* 0x00000013b4007221 */ /* 0x048fe20000010000 */
[----:B------:R-:W-:Y:S01]  /*5d40*/  F2FP.BF16.F32.PACK_AB R180, R180, R57 ;  /* 0x00000039b4b4723e */ /* 0x000fe200000010ff */
[----:B------:R-:W-:-:S05]  /*5d50*/  IMAD.MOV.U32 R57, RZ, RZ, R119 ;  /* 0x000000ffff397224 */ /* 0x000fca00078e0077 */
[----:B------:R2:W3:Y:S01]  /*5d60*/  MUFU.EX2 R38, R107 ;  /* 0x0000006b00267308 */ /* 0x0004e20000000800 */
[----:B0-----:R-:W-:-:S07]  /*5d70*/  FADD.FTZ R21, R105, R4 ;  /* 0x0000000469157221 */ /* 0x001fce0000010000 */
[----:B------:R0:W4:Y:S01]  /*5d80*/  MUFU.EX2 R182, R37 ;  /* 0x0000002500b67308 */ /* 0x0001220000000800 */
[----:B-1----:R-:W-:Y:S01]  /*5d90*/  FADD.FTZ R19, R61, R0 ;  /* 0x000000003d137221 */ /* 0x002fe20000010000 */
[----:B--2---:R-:W-:-:S06]  /*5da0*/  MOV R107, R119 ;  /* 0x00000077006b7202 */ /* 0x004fcc0000000f00 */
[----:B------:R-:W1:Y:S01]  /*5db0*/  MUFU.EX2 R109, R109 ;  /* 0x0000006d006d7308 */ /* 0x000e620000000800 */
[C---:B---3--:R-:W-:Y:S01]  /*5dc0*/  FADD.FTZ R4, R38.reuse, R21 ;  /* 0x0000001526047221 */ /* 0x048fe20000010000 */
[----:B------:R-:W-:Y:S01]  /*5dd0*/  F2FP.BF16.F32.PACK_AB R183, R38, R105 ;  /* 0x0000006926b7723e */ /* 0x000fe200000010ff */
[--C-:B------:R-:W-:Y:S02]  /*5de0*/  IMAD.MOV.U32 R105, RZ, RZ, R119.reuse ;  /* 0x000000ffff697224 */ /* 0x100fe400078e0077 */
[--C-:B------:R-:W-:Y:S02]  /*5df0*/  IMAD.MOV.U32 R38, RZ, RZ, R119.reuse ;  /* 0x000000ffff267224 */ /* 0x100fe400078e0077 */
[----:B0-----:R-:W-:Y:S01]  /*5e00*/  IMAD.MOV.U32 R37, RZ, RZ, R119 ;  /* 0x000000ffff257224 */ /* 0x001fe200078e0077 */
[----:B------:R-:W0:Y:S01]  /*5e10*/  MUFU.EX2 R63, R63 ;  /* 0x0000003f003f7308 */ /* 0x000e220000000800 */
[C---:B----4-:R-:W-:Y:S01]  /*5e20*/  FADD.FTZ R0, R182.reuse, R19 ;  /* 0x00000013b6007221 */ /* 0x050fe20000010000 */
[----:B------:R-:W-:Y:S01]  /*5e30*/  F2FP.BF16.F32.PACK_AB R182, R182, R61 ;  /* 0x0000003db6b6723e */ /* 0x000fe200000010ff */
[----:B------:R-:W-:-:S05]  /*5e40*/  IMAD.MOV.U32 R61, RZ, RZ, R119 ;  /* 0x000000ffff3d7224 */ /* 0x000fca00078e0077 */
[----:B------:R2:W3:Y:S01]  /*5e50*/  MUFU.EX2 R40, R111 ;  /* 0x0000006f00287308 */ /* 0x0004e20000000800 */
[----:B-1----:R-:W-:-:S07]  /*5e60*/  FADD.FTZ R21, R109, R4 ;  /* 0x000000046d157221 */ /* 0x002fce0000010000 */
[----:B------:R1:W4:Y:S01]  /*5e70*/  MUFU.EX2 R176, R25 ;  /* 0x0000001900b07308 */ /* 0x0003220000000800 */
[----:B0-----:R-:W-:Y:S01]  /*5e80*/  FADD.FTZ R7, R63, R0 ;  /* 0x000000003f077221 */ /* 0x001fe20000010000 */
[----:B--2---:R-:W-:-:S06]  /*5e90*/  MOV R111, R119 ;  /* 0x00000077006f7202 */ /* 0x004fcc0000000f00 */
[----:B------:R-:W0:Y:S01]  /*5ea0*/  MUFU.EX2 R113, R113 ;  /* 0x0000007100717308 */ /* 0x000e220000000800 */
[C---:B---3--:R-:W-:Y:S01]  /*5eb0*/  FADD.FTZ R4, R40.reuse, R21 ;  /* 0x0000001528047221 */ /* 0x048fe20000010000 */
[----:B------:R-:W-:Y:S01]  /*5ec0*/  F2FP.BF16.F32.PACK_AB R177, R40, R109 ;  /* 0x0000006d28b1723e */ /* 0x000fe200000010ff */
[--C-:B------:R-:W-:Y:S02]  /*5ed0*/  IMAD.MOV.U32 R109, RZ, RZ, R119.reuse ;  /* 0x000000ffff6d7224 */ /* 0x100fe400078e0077 */
[--C-:B------:R-:W-:Y:S02]  /*5ee0*/  IMAD.MOV.U32 R40, RZ, RZ, R119.reuse ;  /* 0x000000ffff287224 */ /* 0x100fe400078e0077 */
[----:B-1----:R-:W-:Y:S01]  /*5ef0*/  IMAD.MOV.U32 R25, RZ, RZ, R119 ;  /* 0x000000ffff197224 */ /* 0x002fe200078e0077 */
[----:B------:R-:W1:Y:S01]  /*5f00*/  MUFU.EX2 R65, R65 ;  /* 0x0000004100417308 */ /* 0x000e620000000800 */
[C---:B----4-:R-:W-:Y:S01]  /*5f10*/  FADD.FTZ R0, R176.reuse, R7 ;  /* 0x00000007b0007221 */ /* 0x050fe20000010000 */
[----:B------:R-:W-:-:S02]  /*5f20*/  F2FP.BF16.F32.PACK_AB R176, R176, R63 ;  /* 0x0000003fb0b0723e */ /* 0x000fc400000010ff */
[----:B------:R-:W-:-:S04]  /*5f30*/  MOV R63, R119 ;  /* 0x00000077003f7202 */ /* 0x000fc80000000f00 */
[----:B------:R-:W2:Y:S01]  /*5f40*/  MUFU.EX2 R14, R14 ;  /* 0x0000000e000e7308 */ /* 0x000ea20000000800 */
[----:B0-----:R-:W-:Y:S01]  /*5f50*/  FADD.FTZ R21, R113, R4 ;  /* 0x0000000471157221 */ /* 0x001fe20000010000 */
[----:B------:R-:W-:-:S06]  /*5f60*/  MOV R4, UR4 ;  /* 0x0000000400047c02 */ /* 0x000fcc0008000f00 */
[----:B------:R-:W0:Y:S01]  /*5f70*/  MUFU.EX2 R12, R12 ;  /* 0x0000000c000c7308 */ /* 0x000e220000000800 */
[----:B-1----:R-:W-:Y:S01]  /*5f80*/  FADD.FTZ R7, R65, R0 ;  /* 0x0000000041077221 */ /* 0x002fe20000010000 */
[----:B------:R-:W-:Y:S01]  /*5f90*/  IMAD.MOV.U32 R0, RZ, RZ, 0x3f800000 ;  /* 0x3f800000ff007424 */ /* 0x000fe200078e00ff */
[C---:B--2---:R-:W-:Y:S01]  /*5fa0*/  F2FP.BF16.F32.PACK_AB R179, R14.reuse, R113 ;  /* 0x000000710eb3723e */ /* 0x044fe200000010ff */
[----:B------:R-:W-:Y:S01]  /*5fb0*/  FADD.FTZ R6, R14, R21 ;  /* 0x000000150e067221 */ /* 0x000fe20000010000 */
[----:B------:R-:W-:Y:S01]  /*5fc0*/  IMAD.MOV.U32 R113, RZ, RZ, R119 ;  /* 0x000000ffff717224 */ /* 0x000fe200078e0077 */
[C---:B0-----:R-:W-:Y:S01]  /*5fd0*/  F2FP.BF16.F32.PACK_AB R178, R12.reuse, R65 ;  /* 0x000000410cb2723e */ /* 0x041fe200000010ff */
[----:B------:R-:W-:Y:S01]  /*5fe0*/  FADD.FTZ R7, R12, R7 ;  /* 0x000000070c077221 */ /* 0x000fe20000010000 */
[----:B------:R-:W-:Y:S01]  /*5ff0*/  IMAD.MOV.U32 R65, RZ, RZ, R119 ;  /* 0x000000ffff417224 */ /* 0x000fe200078e0077 */
[----:B------:R-:W-:Y:S06]  /*6000*/  @!P2 BRA `(.L_x_3231) ;  /* 0x0000004c00d0a947 */ /* 0x000fec0003800000 */
[----:B------:R-:W-:Y:S01]  /*6010*/  UMOV UR4, URZ ;  /* 0x0000003f00047c82 */ /* 0x000fe20008000000 */
[----:B------:R-:W-:Y:S01]  /*6020*/  IMAD.U32 R20, RZ, RZ, UR38 ;  /* 0x00000026ff147e24 */ /* 0x000fe2000f8e00ff */
[----:B------:R-:W-:Y:S01]  /*6030*/  MOV R14, UR4 ;  /* 0x00000004000e7c02 */ /* 0x000fe20008000f00 */
        /* <DEDUP_REMOVED lines=51> */
[----:B------:R-:W-:Y:S01]  /*6370*/  IMAD.U32 R19, RZ, RZ, UR4 ;  /* 0x00000004ff137e24 */ /* 0x000fe2000f8e00ff */
[----:B------:R-:W-:-:S06]  /*6380*/  ULDC UR61, c[0x0][0x9d8] ;  /* 0x00027600003d7ab9 */ /* 0x000fcc0000000800 */
.L_x_3240:
[----:B------:R-:W-:Y:S02]  /*6390*/  R2UR UR4, R19 ;  /* 0x00000000130472ca */ /* 0x000fe400000e0000 */
[----:B------:R-:W-:-:S11]  /*63a0*/  R2UR UR6, R14 ;  /* 0x000000000e0672ca */ /* 0x000fd600000e0000 */
[----:B------:R-:W-:-:S04]  /*63b0*/  UIADD3 UR4, UR4, 0x1, URZ ;  /* 0x0000000104047890 */ /* 0x000fc8000fffe03f */
[----:B------:R-:W-:-:S04]  /*63c0*/  UISETP.NE.AND UP0, UPT, UR4, 0x2, UPT ;  /* 0x000000020400788c */ /* 0x000fc8000bf05270 */
[----:B------:R-:W-:Y:S02]  /*63d0*/  USEL UR5, URZ, 0x1, UP0 ;  /* 0x000000013f057887 */ /* 0x000fe40008000000 */
[----:B------:R-:W-:Y:S02]  /*63e0*/  USEL UR4, UR4, URZ, UP0 ;  /* 0x0000003f04047287 */ /* 0x000fe40008000000 */
[----:B------:R-:W-:-:S04]  /*63f0*/  ULOP3.LUT UR5, UR6, UR5, URZ, 0x3c, !UPT ;  /* 0x0000000506057292 */ /* 0x000fc8000f8e3c3f */
[----:B------:R-:W-:Y:S02]  /*6400*/  IMAD.U32 R5, RZ, RZ, UR4 ;  /* 0x00000004ff057e24 */ /* 0x000fe4000f8e00ff */
[----:B------:R-:W-:Y:S01]  /*6410*/  MOV R4, UR5 ;  /* 0x0000000500047c02 */ /* 0x000fe20008000f00 */
[----:B------:R-:W-:Y:S06]  /*6420*/  @!P0 BRA `(.L_x_3232) ;  /* 0x0000000000048947 */ /* 0x000fec0003800000 */
[----:B------:R-:W-:Y:S01]  /*6430*/  BPT.TRAP 0x1 ;  /* 0x000000040000795c */ /* 0x000fe20000300000 */
.L_x_3232:
        /* <DEDUP_REMOVED lines=9> */
.L_x_3233:
[----:B-1----:R-:W-:Y:S05]  /*64d0*/  @P2 BRA `(.L_x_3234) ;  /* 0x00000000000c2947 */ /* 0x002fea0003800000 */
[----:B------:R-:W-:-:S13]  /*64e0*/  R2UR UR4, R21 ;  /* 0x00000000150472ca */ /* 0x000fda00000e0000 */
[----:B------:R-:W1:Y:S02]  /*64f0*/  SYNCS.PHASECHK.TRANS64.TRYWAIT P2, [UR4+0x36830], R8 ;  /* 0x03683008ff0075a7 */ /* 0x000e640008040144 */
[----:B-1----:R-:W-:Y:S05]  /*6500*/  @!P2 BRA `(.L_x_3235) ;  /* 0x000000bc008ca947 */ /* 0x002fea0003800000 */
.L_x_3234:
        /* <DEDUP_REMOVED lines=15> */
[----:B------:R-:W-:Y:S01]  /*6600*/  UIMAD UR60, UR60, 0xa80, UR6 ;  /* 0x00000a803c3c78a4 */ /* 0x000fe2000f8e0206 */
[----:B01----:R-:W-:Y:S01]  /*6610*/  MOV R8, UR57 ;  /* 0x0000003900087c02 */ /* 0x003fe20008000f00 */
[----:B------:R-:W-:Y:S01]  /*6620*/  UMOV UR27, 0x40000040 ;  /* 0x40000040001b7882 */ /* 0x000fe20000000000 */
[----:B------:R-:W-:Y:S01]  /*6630*/  MOV R10, UR56 ;  /* 0x00000038000a7c02 */ /* 0x000fe20008000f00 */
[----:B------:R-:W-:Y:S01]  /*6640*/  UIADD3 UR10, UR60, 0x80, URZ ;  /* 0x000000803c0a7890 */ /* 0x000fe2000fffe03f */
[C---:B------:R-:W-:Y:S01]  /*6650*/  R2UR UR56, R2.reuse ;  /* 0x00000000023872ca */ /* 0x040fe200000e0000 */
[----:B------:R-:W-:Y:S01]  /*6660*/  UIADD3 UR14, UR60, 0x100, URZ ;  /* 0x000001003c0e7890 */ /* 0x000fe2000fffe03f */
[C---:B------:R-:W-:Y:S01]  /*6670*/  R2UR UR57, R3.reuse ;  /* 0x00000000033972ca */ /* 0x040fe200000e0000 */
[----:B------:R-:W-:Y:S01]  /*6680*/  UMOV UR6, UR60 ;  /* 0x0000003c00067c82 */ /* 0x000fe20008000000 */
[----:B------:R-:W-:Y:S01]  /*6690*/  UIADD3 UR18, UR60, 0x2, URZ ;  /* 0x000000023c127890 */ /* 0x000fe2000fffe03f */
[----:B------:R-:W-:Y:S01]  /*66a0*/  HGMMA.64x16x16.F32.BF16 R168, gdesc[UR4], RZ, !UPT, gsb0 ;  /* 0x0020000004a879f0 */ /* 0x000fe2000c0018ff */
[----:B------:R-:W-:Y:S01]  /*66b0*/  UIADD3 UR6, UR60, 0x180, URZ ;  /* 0x000001803c067890 */ /* 0x000fe2000fffe03f */
[----:B------:R-:W-:Y:S01]  /*66c0*/  R2UR UR4, R2 ;  /* 0x00000000020472ca */ /* 0x000fe200000e0000 */
[----:B------:R-:W-:Y:S01]  /*66d0*/  UMOV UR7, 0x40000040 ;  /* 0x4000004000077882 */ /* 0x000fe20000000000 */
        /* <DEDUP_REMOVED lines=57> */
[----:B------:R-:W-:Y:S01]  /*6a70*/  R2UR UR8, R2 ;  /* 0x00000000020872ca */ /* 0x000fe200000e0000 */
[----:B------:R-:W-:Y:S01]  /*6a80*/  UMOV UR11, 0x40000040 ;  /* 0x40000040000b7882 */ /* 0x000fe20000000000 */
[----:B------:R-:W-:Y:S01]  /*6a90*/  R2UR UR9, R3 ;  /* 0x00000000030972ca */ /* 0x000fe200000e0000 */
[-C--:B------:R-:W-:Y:S01]  /*6aa0*/  FMUL.FTZ R93, R93, R9.reuse ;  /* 0x000000095d5d7220 */ /* 0x080fe20000410000 */
[-C--:B------:R-:W-:Y:S01]  /*6ab0*/  FMUL.FTZ R96, R96, R9.reuse ;  /* 0x0000000960607220 */ /* 0x080fe20000410000 */
[-C--:B------:R-:W-:Y:S01]  /*6ac0*/  FMUL.FTZ R97, R97, R9.reuse ;  /* 0x0000000961617220 */ /* 0x080fe20000410000 */
        /* <DEDUP_REMOVED lines=77> */
[----:B------:R-:W-:Y:S02]  /*6fa0*/  UIADD3 UR4, UR60, 0x300, URZ ;  /* 0x000003003c047890 */ /* 0x000fe4000fffe03f */
[----:B------:R-:W-:Y:S01]  /*6fb0*/  UIADD3 UR6, UR60, 0x82, URZ ;  /* 0x000000823c067890 */ /* 0x000fe2000fffe03f */
[----:B------:R-:W-:Y:S01]  /*6fc0*/  UMOV UR5, UR17 ;  /* 0x0000001100057c82 */ /* 0x000fe20008000000 */
[----:B------:R-:W-:-:S03]  /*6fd0*/  UMOV UR7, 0x40000040 ;  /* 0x4000004000077882 */ /* 0x000fc60000000000 */
[----:B------:R-:W-:Y:S01]  /*6fe0*/  UMOV UR14, UR4 ;  /* 0x00000004000e7c82 */ /* 0x000fe20008000000 */
[----:B------:R-:W-:Y:S01]  /*6ff0*/  UMOV UR4, UR16 ;  /* 0x0000001000047c82 */ /* 0x000fe20008000000 */
[----:B------:R-:W-:Y:S02]  /*7000*/  WARPGROUP.DEPBAR.LE gsb0, 0x0 ;  /* 0x00008000000079c5 */ /* 0x000fe40000010000 */
[----:B------:R-:W-:-:S06]  /*7010*/  WARPGROUP.ARRIVE ;  /* 0x00000000000079c5 */ /* 0x000fcc0000000000 */
[----:B------:R-:W-:Y:S01]  /*7020*/  HGMMA.64x16x16.F32.BF16 R128, gdesc[UR8], RZ, !UPT, gsb0 ;  /* 0x00200000088079f0 */ /* 0x000fe2000c0018ff */
[----:B------:R-:W-:Y:S02]  /*7030*/  UIADD3 UR8, UR60, 0x102, URZ ;  /* 0x000001023c087890 */ /* 0x000fe4000fffe03f */
[----:B------:R-:W-:Y:S01]  /*7040*/  UIADD3 UR9, UR60, 0x182, URZ ;  /* 0x000001823c097890 */ /* 0x000fe2000fffe03f */
[----:B------:R-:W-:Y:S02]  /*7050*/  WARPGROUP.DEPBAR.LE gsb0, 0x0 ;  /* 0x00008000000079c5 */ /* 0x000fe40000010000 */
[----:B------:R-:W-:-:S06]  /*7060*/  WARPGROUP.ARRIVE ;  /* 0x00000000000079c5 */ /* 0x000fcc0000000000 */
[----:B------:R-:W-:Y:S03]  /*7070*/  HGMMA.64x16x16.F32.BF16 R120, gdesc[UR12], RZ, !UPT, gsb0 ;  /* 0x002000000c7879f0 */ /* 0x000fe6000c0018ff */
        /* <DEDUP_REMOVED lines=547> */
.L_x_3236:
[----:B------:R-:W-:Y:S02]  /*92b0*/  R2UR UR6, R16 ;  /* 0x00000000100672ca */ /* 0x000fe400000e0000 */
        /* <DEDUP_REMOVED lines=8> */
.L_x_3237:
[----:B-1----:R-:W-:Y:S05]  /*9340*/  @P2 BRA `(.L_x_3238) ;  /* 0x0000000000082947 */ /* 0x002fea0003800000 */
[----:B------:R-:W1:Y:S02]  /*9350*/  SYNCS.PHASECHK.TRANS64.TRYWAIT P2, [UR5+0x36850], R0 ;  /* 0x03685000ff0075a7 */ /* 0x000e640008040145 */
[----:B-1----:R-:W-:Y:S05]  /*9360*/  @!P2 BRA `(.L_x_3239) ;  /* 0x000000900010a947 */ /* 0x002fea0003800000 */
.L_x_3238:
[----:B------:R-:W-:Y:S01]  /*9370*/  R2UR UR4, R16 ;  /* 0x00000000100472ca */ /* 0x000fe200000e0000 */
[----:B------:R-:W-:Y:S01]  /*9380*/  WARPGROUP.ARRIVE ;  /* 0x00000000000079c5 */ /* 0x000fe20000000000 */
[----:B------:R-:W-:Y:S01]  /*9390*/  R2UR UR6, R19 ;  /* 0x00000000130672ca */ /* 0x000fe200000e0000 */
[----:B------:R-:W-:Y:S01]  /*93a0*/  UMOV UR7, 0x40000040 ;  /* 0x4000004000077882 */ /* 0x000fe20000000000 */
[----:B------:R-:W-:Y:S01]  /*93b0*/  FMUL.FTZ R19, R168, UR61 ;  /* 0x0000003da8137c20 */ /* 0x000fe20008410000 */
[----:B------:R-:W-:Y:S01]  /*93c0*/  FMUL.FTZ R23, R169, UR61 ;  /* 0x0000003da9177c20 */ /* 0x000fe20008410000 */
[----:B------:R-:W-:Y:S01]  /*93d0*/  R2UR UR8, R21 ;  /* 0x00000000150872ca */ /* 0x000fe200000e0000 */
[----:B------:R-:W-:Y:S01]  /*93e0*/  FMUL.FTZ R21, R171, UR61 ;  /* 0x0000003dab157c20 */ /* 0x000fe20008410000 */
        /* <DEDUP_REMOVED lines=19> */
[----:B01----:R-:W-:Y:S01]  /*9520*/  FMNMX.FTZ R0, R19, R12, !PT ;  /* 0x0000000c13007209 */ /* 0x003fe20007810000 */
[----:B------:R-:W-:Y:S01]  /*9530*/  FMUL.FTZ R221, R140, UR61 ;  /* 0x0000003d8cdd7c20 */ /* 0x000fe20008410000 */
[----:B------:R-:W-:Y:S01]  /*9540*/  UIMAD UR4, UR6, 0xa80, UR4 ;  /* 0x00000a80060478a4 */ /* 0x000fe2000f8e0204 */
[----:B------:R-:W-:Y:S01]  /*9550*/  FMUL.FTZ R175, R175, UR61 ;  /* 0x0000003dafaf7c20 */ /* 0x000fe20008410000 */
[----:B------:R-:W-:Y:S01]  /*9560*/  FMUL.FTZ R141, R141, UR61 ;  /* 0x0000003d8d8d7c20 */ /* 0x000fe20008410000 */
[----:B------:R-:W-:Y:S01]  /*9570*/  FMUL.FTZ R223, R128, UR61 ;  /* 0x0000003d80df7c20 */ /* 0x000fe20008410000 */
[----:B------:R-:W-:Y:S01]  /*9580*/  FMUL.FTZ R163, R163, UR61 ;  /* 0x0000003da3a37c20 */ /* 0x000fe20008410000 */
[----:B------:R-:W0:Y:S01]  /*9590*/  MUFU.TANH R173, R173 ;  /* 0x000000ad00ad7308 */ /* 0x000e220000002400 */
[----:B--2---:R-:W-:Y:S01]  /*95a0*/  FMNMX.FTZ R0, R23, R0, !PT ;  /* 0x0000000017007209 */ /* 0x004fe20007810000 */
[----:B------:R-:W-:Y:S01]  /*95b0*/  UMOV UR6, UR4 ;  /* 0x0000000400067c82 */ /* 0x000fe20008000000 */
[----:B------:R-:W-:Y:S01]  /*95c0*/  FMUL.FTZ R225, R129, UR61 ;  /* 0x0000003d81e17c20 */ /* 0x000fe20008410000 */
[----:B------:R-:W-:Y:S01]  /*95d0*/  HGMMA.64x192x16.F32.BF16 R24, R200, gdesc[UR4].tnspB, R24, gsb0 ;  /* 0x42e00004c8187df0 */ /* 0x000fe20008001818 */
[----:B------:R-:W-:Y:S01]  /*95e0*/  UIADD3 UR6, UR4, 0x80, URZ ;  /* 0x0000008004067890 */ /* 0x000fe2000fffe03f */
[----:B------:R-:W-:Y:S01]  /*95f0*/  FMUL.FTZ R227, R132, UR61 ;  /* 0x0000003d84e37c20 */ /* 0x000fe20008410000 */
[----:B------:R-:W-:Y:S01]  /*9600*/  UMOV UR7, 0x40000040 ;  /* 0x4000004000077882 */ /* 0x000fe20000000000 */
[----:B------:R-:W-:Y:S01]  /*9610*/  MUFU.TANH R205, R205 ;  /* 0x000000cd00cd7308 */ /* 0x000fe20000002400 */
[----:B---3--:R-:W-:Y:S01]  /*9620*/  FMNMX.FTZ R0, R171, R0, !PT ;  /* 0x00000000ab007209 */ /* 0x008fe20007810000 */
[----:B------:R-:W-:Y:S01]  /*9630*/  FMUL.FTZ R167, R167, UR61 ;  /* 0x0000003da7a77c20 */ /* 0x000fe20008410000 */
[----:B------:R-:W-:Y:S01]  /*9640*/  FMUL.FTZ R229, R133, UR61 ;  /* 0x0000003d85e57c20 */ /* 0x000fe20008410000 */
[----:B------:R-:W-:Y:S01]  /*9650*/  FMUL.FTZ R153, R154, UR61 ;  /* 0x0000003d9a997c20 */ /* 0x000fe20008410000 */
[----:B------:R-:W-:Y:S01]  /*9660*/  FMUL.FTZ R231, R120, UR61 ;  /* 0x0000003d78e77c20 */ /* 0x000fe20008410000 */
[----:B------:R-:W-:Y:S01]  /*9670*/  FMUL.FTZ R155, R155, UR61 ;  /* 0x0000003d9b9b7c20 */ /* 0x000fe20008410000 */
[----:B------:R-:W-:Y:S01]  /*9680*/  FMUL.FTZ R159, R159, UR61 ;  /* 0x0000003d9f9f7c20 */ /* 0x000fe20008410000 */
[----:B------:R-:W-:Y:S01]  /*9690*/  MUFU.TANH R207, R207 ;  /* 0x000000cf00cf7308 */ /* 0x000fe20000002400 */
[----:B0-----:R-:W-:Y:S01]  /*96a0*/  FMNMX.FTZ R0, R173, R0, !PT ;  /* 0x00000000ad007209 */ /* 0x001fe20007810000 */
        /* <DEDUP_REMOVED lines=16> */
[----:B------:R-:W0:Y:S01]  /*97b0*/  LDC R8, c[0x0][0x988] ;  /* 0x00026200ff087b82 */ /* 0x000e220000000800 */
[----:B------:R-:W-:Y:S01]  /*97c0*/  FMUL.FTZ R127, R127, UR61 ;  /* 0x0000003d7f7f7c20 */ /* 0x000fe20008410000 */
[----:B------:R-:W-:Y:S01]  /*97d0*/  IMAD.U32 R136, RZ, RZ, UR5 ;  /* 0x00000005ff887e24 */ /* 0x000fe2000f8e00ff */
[----:B------:R-:W-:-:S02]  /*97e0*/  R2UR UR9, R17 ;  /* 0x00000000110972ca */ /* 0x000fc400000e0000 */
[----:B------:R-:W-:Y:S01]  /*97f0*/  R2UR UR5, R5 ;  /* 0x00000000050572ca */ /* 0x000fe200000e0000 */
[----:B------:R-:W-:Y:S01]  /*9800*/  MUFU.TANH R213, R213 ;  /* 0x000000d500d57308 */ /* 0x000fe20000002400 */
[----:B------:R-:W-:-:S05]  /*9810*/  @!P1 VIADD R136, R136, 0x36860 ;  /* 0x0003686088889836 */ /* 0x000fca0000000000 */
[----:B------:R-:W-:Y:S02]  /*9820*/  @!P1 PRMT R136, RZ, 0x654, R136 ;  /* 0x00000654ff889816 */ /* 0x000fe40000000088 */
[----:B------:R-:W-:Y:S08]  /*9830*/  MUFU.TANH R215, R215 ;  /* 0x000000d700d77308 */ /* 0x000ff00000002400 */
[----:B------:R-:W1:Y:S08]  /*9840*/  MUFU.TANH R14, R14 ;  /* 0x0000000e000e7308 */ /* 0x000e700000002400 */
[----:B------:R-:W-:Y:S08]  /*9850*/  MUFU.TANH R217, R217 ;  /* 0x000000d900d97308 */ /* 0x000ff00000002400 */
[----:B------:R-:W2:Y:S01]  /*9860*/  MUFU.TANH R21, R21 ;  /* 0x0000001500157308 */ /* 0x000ea20000002400 */
[----:B-1----:R-:W-:-:S07]  /*9870*/  FMNMX.FTZ R10, R14, R15, !PT ;  /* 0x0000000f0e0a7209 */ /* 0x002fce0007810000 */
[----:B------:R-:W-:Y:S08]  /*9880*/  MUFU.TANH R219, R219 ;  /* 0x000000db00db7308 */ /* 0x000ff00000002400 */
[----:B------:R-:W1:Y:S01]  /*9890*/  MUFU.TANH R169, R169 ;  /* 0x000000a900a97308 */ /* 0x000e620000002400 */
[----:B--2---:R-:W-:-:S07]  /*98a0*/  FMNMX.FTZ R10, R21, R10, !PT ;  /* 0x0000000a150a7209 */ /* 0x004fce0007810000 */
        /* <DEDUP_REMOVED lines=23> */
[----:B------:R-:W-:Y:S01]  /*9a20*/  HGMMA.64x192x16.F32.BF16 R24, R196, gdesc[UR4].tnspB, R24, gsb0 ;  /* 0x42e00004c4187df0 */ /* 0x000fe20008001818 */
[----:B------:R-:W-:Y:S01]  /*9a30*/  UIADD3 UR6, UR4, 0x100, URZ ;  /* 0x0000010004067890 */ /* 0x000fe2000fffe03f */
[----:B------:R-:W-:-:S05]  /*9a40*/  UMOV UR7, 0x40000040 ;  /* 0x4000004000077882 */ /* 0x000fca0000000000 */
        /* <DEDUP_REMOVED lines=20> */
[----:B------:R-:W-:Y:S01]  /*9b90*/  HGMMA.64x192x16.F32.BF16 R24, R192, gdesc[UR4].tnspB, R24, gsb0 ;  /* 0x42e00004c0187df0 */ /* 0x000fe20008001818 */
[----:B------:R-:W-:Y:S01]  /*9ba0*/  UIADD3 UR6, UR4, 0x180, URZ ;  /* 0x0000018004067890 */ /* 0x000fe2000fffe03f */
[----:B------:R-:W1:Y:S01]  /*9bb0*/  MUFU.TANH R197, R197 ;  /* 0x000000c500c57308 */ /* 0x000e620000002400 */
[----:B------:R-:W-:-:S07]  /*9bc0*/  UMOV UR7, 0x40000040 ;  /* 0x4000004000077882 */ /* 0x000fce0000000000 */
[----:B------:R-:W2:Y:S08]  /*9bd0*/  MUFU.TANH R199, R199 ;  /* 0x000000c700c77308 */ /* 0x000eb00000002400 */
[----:B------:R-:W3:Y:S01]  /*9be0*/  MUFU.TANH R161, R161 ;  /* 0x000000a100a17308 */ /* 0x000ee20000002400 */
[----:B-1----:R-:W-:-:S04]  /*9bf0*/  FMNMX.FTZ R0, R197, R0, !PT ;  /* 0x00000000c5007209 */ /* 0x002fc80007810000 */
[----:B--2---:R-:W-:-:S04]  /*9c00*/  FMNMX.FTZ R0, R199, R0, !PT ;  /* 0x00000000c7007209 */ /* 0x004fc80007810000 */
[----:B------:R-:W-:-:S04]  /*9c10*/  FMNMX.FTZ R0, R203, R0, !PT ;  /* 0x00000000cb007209 */ /* 0x000fc80007810000 */
[----:B------:R-:W-:Y:S02]  /*9c20*/  FMNMX.FTZ R0, R201, R0, !PT ;  /* 0x00000000c9007209 */ /* 0x000fe40007810000 */
[----:B---3--:R-:W-:Y:S02]  /*9c30*/  FMNMX.FTZ R10, R161, R10, !PT ;  /* 0x0000000aa10a7209 */ /* 0x008fe40007810000 */
[----:B------:R-:W-:Y:S02]  /*9c40*/  FMNMX.FTZ R0, R205, R0, !PT ;  /* 0x00000000cd007209 */ /* 0x000fe40007810000 */
[----:B------:R-:W-:Y:S02]  /*9c50*/  FMNMX.FTZ R10, R163, R10, !PT ;  /* 0x0000000aa30a7209 */ /* 0x000fe40007810000 */
[----:B------:R-:W-:Y:S02]  /*9c60*/  FMNMX.FTZ R0, R207, R0, !PT ;  /* 0x00000000cf007209 */ /* 0x000fe40007810000 */
[----:B------:R-:W-:-:S04]  /*9c70*/  FMNMX.FTZ R10, R165, R10, !PT ;  /* 0x0000000aa50a7209 */ /* 0x000fc80007810000 */
[----:B------:R-:W-:-:S04]  /*9c80*/  FMNMX.FTZ R10, R167, R10, !PT ;  /* 0x0000000aa70a7209 */ /* 0x000fc80007810000 */
[----:B------:R-:W-:-:S04]  /*9c90*/  FMNMX.FTZ R10, R153, R10, !PT ;  /* 0x0000000a990a7209 */ /* 0x000fc80007810000 */
[----:B------:R-:W-:Y:S01]  /*9ca0*/  FMNMX.FTZ R10, R155, R10, !PT ;  /* 0x0000000a9b0a7209 */ /* 0x000fe20007810000 */
[----:B------:R-:W-:Y:S02]  /*9cb0*/  WARPGROUP.DEPBAR.LE gsb0, 0x0 ;  /* 0x00008000000079c5 */ /* 0x000fe40000010000 */
        /* <DEDUP_REMOVED lines=23> */
[----:B------:R-:W-:-:S04]  /*9e30*/  FMNMX.FTZ R0, R221, R0, !PT ;  /* 0x00000000dd007209 */ /* 0x000fc80007810000 */
[----:B------:R-:W-:-:S04]  /*9e40*/  FMNMX.FTZ R0, R141, R0, !PT ;  /* 0x000000008d007209 */ /* 0x000fc80007810000 */
[----:B------:R-:W-:-:S04]  /*9e50*/  FMNMX.FTZ R0, R223, R0, !PT ;  /* 0x00000000df007209 */ /* 0x000fc80007810000 */
        /* <DEDUP_REMOVED lines=8> */
[----:B------:R-:W-:Y:S01]  /*9ee0*/  FMUL.FTZ R121, R151, UR61 ;  /* 0x0000003d97797c20 */ /* 0x000fe20008410000 */
[----:B------:R-:W-:Y:S02]  /*9ef0*/  FMUL.FTZ R151, R122, UR61 ;  /* 0x0000003d7a977c20 */ /* 0x000fe40008410000 */
[----:B------:R-:W-:Y:S01]  /*9f00*/  HGMMA.64x192x16.F32.BF16 R24, R184, gdesc[UR4].tnspB, R24, gsb0 ;  /* 0x42e00004b8187df0 */ /* 0x000fe20008001818 */
[----:B------:R-:W-:Y:S01]  /*9f10*/  UIADD3 UR6, UR4, 0x280, URZ ;  /* 0x0000028004067890 */ /* 0x000fe2000fffe03f */
[----:B------:R-:W1:Y:S01]  /*9f20*/  MUFU.TANH R189, R189 ;  /* 0x000000bd00bd7308 */ /* 0x000e620000002400 */
[----:B------:R-:W-:Y:S01]  /*9f30*/  UMOV UR7, 0x40000040 ;  /* 0x4000004000077882 */ /* 0x000fe20000000000 */
[----:B------:R-:W-:-:S06]  /*9f40*/  UIADD3 UR4, UR4, 0x300, URZ ;  /* 0x0000030004047890 */ /* 0x000fcc000fffe03f */
[----:B------:R-:W2:Y:S08]  /*9f50*/  MUFU.TANH R191, R191 ;  /* 0x000000bf00bf7308 */ /* 0x000eb00000002400 */
[----:B------:R-:W3:Y:S01]  /*9f60*/  MUFU.TANH R121, R121 ;  /* 0x0000007900797308 */ /* 0x000ee20000002400 */
[----:B-1----:R-:W-:-:S07]  /*9f70*/  FMNMX.FTZ R0, R189, R0, !PT ;  /* 0x00000000bd007209 */ /* 0x002fce0007810000 */
[----:B------:R-:W1:Y:S01]  /*9f80*/  MUFU.TANH R151, R151 ;  /* 0x0000009700977308 */ /* 0x000e620000002400 */
[----:B--2---:R-:W-:-:S04]  /*9f90*/  FMNMX.FTZ R0, R191, R0, !PT ;  /* 0x00000000bf007209 */ /* 0x004fc80007810000 */
[----:B------:R-:W-:Y:S02]  /*9fa0*/  FMNMX.FTZ R0, R233, R0, !PT ;  /* 0x00000000e9007209 */ /* 0x000fe40007810000 */
[----:B---3--:R-:W-:-:S03]  /*9fb0*/  FMNMX.FTZ R10, R121, R10, !PT ;  /* 0x0000000a790a7209 */ /* 0x008fc60007810000 */
[----:B------:R-:W2:Y:S01]  /*9fc0*/  SHFL.BFLY PT, R9, R0, 0x2, 0x1f ;  /* 0x0c401f0000097f89 */ /* 0x000ea200000e0000 */
[----:B------:R-:W-:-:S04]  /*9fd0*/  FMNMX.FTZ R10, R125, R10, !PT ;  /* 0x0000000a7d0a7209 */ /* 0x000fc80007810000 */
[----:B------:R-:W-:-:S04]  /*9fe0*/  FMNMX.FTZ R10, R129, R10, !PT ;  /* 0x0000000a810a7209 */ /* 0x000fc80007810000 */
[----:B------:R-:W-:-:S04]  /*9ff0*/  FMNMX.FTZ R10, R133, R10, !PT ;  /* 0x0000000a850a7209 */ /* 0x000fc80007810000 */
[----:B------:R-:W-:-:S04]  /*a000*/  FMNMX.FTZ R10, R137, R10, !PT ;  /* 0x0000000a890a7209 */ /* 0x000fc80007810000 */
[----:B------:R-:W-:-:S04]  /*a010*/  FMNMX.FTZ R10, R139, R10, !PT ;  /* 0x0000000a8b0a7209 */ /* 0x000fc80007810000 */
[----:B------:R-:W-:Y:S02]  /*a020*/  FMNMX.FTZ R10, R131, R10, !PT ;  /* 0x0000000a830a7209 */ /* 0x000fe40007810000 */
[----:B--2---:R-:W-:Y:S02]  /*a030*/  FMNMX.FTZ R9, R0, R9, !PT ;  /* 0x0000000900097209 */ /* 0x004fe40007810000 */
[----:B------:R-:W-:-:S03]  /*a040*/  FMNMX.FTZ R10, R143, R10, !PT ;  /* 0x0000000a8f0a7209 */ /* 0x000fc60007810000 */
[----:B------:R-:W2:Y:S01]  /*a050*/  SHFL.BFLY PT, R0, R9, 0x1, 0x1f ;  /* 0x0c201f0009007f89 */ /* 0x000ea200000e0000 */
[----:B------:R-:W-:-:S04]  /*a060*/  FMNMX.FTZ R10, R135, R10, !PT ;  /* 0x0000000a870a7209 */ /* 0x000fc80007810000 */
[----:B-1----:R-:W-:-:S04]  /*a070*/  FMNMX.FTZ R10, R151, R10, !PT ;  /* 0x0000000a970a7209 */ /* 0x002fc80007810000 */
[----:B------:R-:W-:-:S04]  /*a080*/  FMNMX.FTZ R10, R123, R10, !PT ;  /* 0x0000000a7b0a7209 */ /* 0x000fc80007810000 */
[----:B------:R-:W-:-:S04]  /*a090*/  FMNMX.FTZ R10, R235, R10, !PT ;  /* 0x0000000aeb0a7209 */ /* 0x000fc80007810000 */
[----:B------:R-:W-:Y:S02]  /*a0a0*/  FMNMX.FTZ R10, R127, R10, !PT ;  /* 0x0000000a7f0a7209 */ /* 0x000fe40007810000 */
[----:B--2---:R-:W-:-:S05]  /*a0b0*/  FMNMX.FTZ R13, R9, R0, !PT ;  /* 0x00000000090d7209 */ /* 0x004fca0007810000 */
[C---:B0-----:R-:W-:Y:S01]  /*a0c0*/  FMUL.FTZ R0, R13.reuse, R8 ;  /* 0x000000080d007220 */ /* 0x041fe20000410000 */
[----:B------:R-:W-:-:S03]  /*a0d0*/  FADD.FTZ R9, -R13, R12 ;  /* 0x0000000c0d097221 */ /* 0x000fc60000010100 */
[-CC-:B------:R-:W-:Y:S01]  /*a0e0*/  FFMA.FTZ R194, R193, R8.reuse, -R0.reuse ;  /* 0x00000008c1c27223 */ /* 0x180fe20000010800 */
[-C--:B------:R-:W-:Y:S01]  /*a0f0*/  FMUL.FTZ R9, R9, R8.reuse ;  /* 0x0000000809097220 */ /* 0x080fe20000410000 */
[----:B------:R-:W0:Y:S01]  /*a100*/  SHFL.BFLY PT, R193, R10, 0x2, 0x1f ;  /* 0x0c401f000ac17f89 */ /* 0x000e2200000e0000 */
        /* <DEDUP_REMOVED lines=14> */
[----:B------:R-:W1:Y:S01]  /*a1f0*/  MUFU.EX2 R200, R200 ;  /* 0x000000c800c87308 */ /* 0x000e620000000800 */
[-CC-:B------:R-:W-:Y:S01]  /*a200*/  FFMA.FTZ R209, R219, R8.reuse, -R0.reuse ;  /* 0x00000008dbd17223 */ /* 0x180fe20000010800 */
[-CC-:B------:R-:W-:Y:S01]  /*a210*/  FFMA.FTZ R141, R141, R8.reuse, -R0.reuse ;  /* 0x000000088d8d7223 */ /* 0x180fe20000010800 */
[-CC-:B------:R-:W-:Y:S01]  /*a220*/  FFMA.FTZ R12, R231, R8.reuse, -R0.reuse ;  /* 0x00000008e70c7223 */ /* 0x180fe20000010800 */
[-CC-:B------:R-:W-:Y:S01]  /*a230*/  FFMA.FTZ R22, R191, R8.reuse, -R0.reuse ;  /* 0x00000008bf167223 */ /* 0x180fe20000010800 */
[----:B------:R-:W-:-:S03]  /*a240*/  FFMA.FTZ R233, R233, R8, -R0 ;  /* 0x00000008e9e97223 */ /* 0x000fc60000010800 */
[----:B------:R-:W2:Y:S01]  /*a250*/  MUFU.EX2 R19, R19 ;  /* 0x0000001300137308 */ /* 0x000ea20000000800 */
[----:B0-----:R-:W-:-:S05]  /*a260*/  FMNMX.FTZ R193, R10, R193, !PT ;  /* 0x000000c10ac17209 */ /* 0x001fca0007810000 */
[----:B------:R-:W0:Y:S02]  /*a270*/  SHFL.BFLY PT, R10, R193, 0x1, 0x1f ;  /* 0x0c201f00c10a7f89 */ /* 0x000e2400000e0000 */
[----:B------:R-:W-:Y:S01]  /*a280*/  MUFU.EX2 R202, R202 ;  /* 0x000000ca00ca7308 */ /* 0x000fe20000000800 */
[----:B-1----:R-:W-:-:S07]  /*a290*/  FFMA.FTZ R134, R9, R7, R200 ;  /* 0x0000000709867223 */ /* 0x002fce00000100c8 */
[----:B------:R-:W-:Y:S01]  /*a2a0*/  MUFU.EX2 R23, R23 ;  /* 0x0000001700177308 */ /* 0x000fe20000000800 */
[----:B--2---:R-:W-:-:S07]  /*a2b0*/  F2FP.BF16.F32.PACK_AB R200, R19, R200 ;  /* 0x000000c813c8723e */ /* 0x004fce00000010ff */
[----:B------:R-:W-:Y:S01]  /*a2c0*/  MUFU.EX2 R196, R196 ;  /* 0x000000c400c47308 */ /* 0x000fe20000000800 */
[----:B0-----:R-:W-:-:S07]  /*a2d0*/  FMNMX.FTZ R10, R193, R10, !PT ;  /* 0x0000000ac10a7209 */ /* 0x001fce0007810000 */
[----:B------:R-:W-:Y:S01]  /*a2e0*/  MUFU.EX2 R171, R171 ;  /* 0x000000ab00ab7308 */ /* 0x000fe20000000800 */
[C---:B------:R-:W-:Y:S01]  /*a2f0*/  FMUL.FTZ R120, R10.reuse, R8 ;  /* 0x000000080a787220 */ /* 0x040fe20000410000 */
[----:B------:R-:W-:-:S03]  /*a300*/  FADD.FTZ R189, -R10, R15 ;  /* 0x0000000f0abd7221 */ /* 0x000fc60000010100 */
[-CC-:B------:R-:W-:Y:S01]  /*a310*/  FFMA.FTZ R201, R14, R8.reuse, -R120.reuse ;  /* 0x000000080ec97223 */ /* 0x180fe20000010878 */
[-C--:B------:R-:W-:Y:S01]  /*a320*/  FMUL.FTZ R189, R189, R8.reuse ;  /* 0x00000008bdbd7220 */ /* 0x080fe20000410000 */
[-CC-:B------:R-:W-:Y:S01]  /*a330*/  FFMA.FTZ R14, R21, R8.reuse, -R120.reuse ;  /* 0x00000008150e7223 */ /* 0x180fe20000010878 */
[----:B------:R-:W-:Y:S01]  /*a340*/  MOV R21, UR8 ;  /* 0x0000000800157c02 */ /* 0x000fe20008000f00 */
[-CC-:B------:R-:W-:Y:S01]  /*a350*/  FFMA.FTZ R203, R169, R8.reuse, -R120.reuse ;  /* 0x00000008a9cb7223 */ /* 0x180fe20000010878 */
[----:B------:R-:W-:Y:S01]  /*a360*/  R2UR UR8, R20 ;  /* 0x00000000140872ca */ /* 0x000fe200000e0000 */
[----:B------:R-:W-:Y:S01]  /*a370*/  MUFU.EX2 R201, R201 ;  /* 0x000000c900c97308 */ /* 0x000fe20000000800 */
[-CC-:B------:R-:W-:Y:S01]  /*a380*/  FFMA.FTZ R122, R175, R8.reuse, -R120.reuse ;  /* 0x00000008af7a7223 */ /* 0x180fe20000010878 */
[----:B------:R-:W-:Y:S02]  /*a390*/  @!P1 VIADD R20, R21, 0x36840 ;  /* 0x0003684015149836 */ /* 0x000fe40000000000 */
[-CC-:B------:R-:W-:Y:S01]  /*a3a0*/  FFMA.FTZ R197, R161, R8.reuse, -R120.reuse ;  /* 0x00000008a1c57223 */ /* 0x180fe20000010878 */
[-CC-:B------:R-:W-:Y:S01]  /*a3b0*/  FFMA.FTZ R124, R163, R8.reuse, -R120.reuse ;  /* 0x00000008a37c7223 */ /* 0x180fe20000010878 */
[-CC-:B------:R-:W-:Y:S01]  /*a3c0*/  FFMA.FTZ R199, R165, R8.reuse, -R120.reuse ;  /* 0x00000008a5c77223 */ /* 0x180fe20000010878 */
[-C--:B------:R-:W-:Y:S01]  /*a3d0*/  FFMA.FTZ R126, R167, R8.reuse, -R120 ;  /* 0x00000008a77e7223 */ /* 0x080fe20000010878 */
[----:B------:R-:W-:Y:S01]  /*a3e0*/  @!P1 PRMT R21, RZ, 0x654, R20 ;  /* 0x00000654ff159816 */ /* 0x000fe20000000014 */
        /* <DEDUP_REMOVED lines=19> */
[----:B------:R-:W-:Y:S01]  /*a520*/  FFMA.FTZ R235, R235, R8, -R120 ;  /* 0x00000008ebeb7223 */ /* 0x000fe20000010878 */
[----:B------:R-:W-:-:S04]  /*a530*/  UISETP.GT.AND UP0, UPT, UR8, UR9, UPT ;  /* 0x000000090800728c */ /* 0x000fc8000bf04270 */
[----:B------:R-:W-:Y:S02]  /*a540*/  MUFU.EX2 R197, R197 ;  /* 0x000000c500c57308 */ /* 0x000fe40000000800 */
[----:B------:R-:W-:Y:S01]  /*a550*/  PLOP3.LUT P2, PT, PT, PT, UP0, 0x80, 0x0 ;  /* 0x000000000000781c */ /* 0x000fe20003f4f008 */
[----:B------:R-:W-:Y:S02]  /*a560*/  WARPGROUP.DEPBAR.LE gsb0, 0x0 ;  /* 0x00008000000079c5 */ /* 0x000fe40000010000 */
[----:B------:R-:W-:Y:S01]  /*a570*/  WARPGROUP.ARRIVE ;  /* 0x00000000000079c5 */ /* 0x000fe20000000000 */
[-CC-:B------:R-:W-:Y:S01]  /*a580*/  FFMA.FTZ R185, R207, R8.reuse, -R0.reuse ;  /* 0x00000008cfb97223 */ /* 0x180fe20000010800 */
[-CC-:B------:R-:W-:Y:S01]  /*a590*/  FFMA.FTZ R187, R195, R8.reuse, -R0.reuse ;  /* 0x00000008c3bb7223 */ /* 0x180fe20000010800 */
[-CC-:B------:R-:W-:Y:S01]  /*a5a0*/  FFMA.FTZ R207, R215, R8.reuse, -R0.reuse ;  /* 0x00000008d7cf7223 */ /* 0x180fe20000010800 */
[-CC-:B------:R-:W-:Y:S01]  /*a5b0*/  FFMA.FTZ R184, R217, R8.reuse, -R0.reuse ;  /* 0x00000008d9b87223 */ /* 0x180fe20000010800 */
[-C--:B------:R-:W-:Y:S01]  /*a5c0*/  FFMA.FTZ R186, R221, R8.reuse, -R0 ;  /* 0x00000008ddba7223 */ /* 0x080fe20000010800 */
[----:B------:R-:W-:Y:S01]  /*a5d0*/  HGMMA.64x192x16.F32.BF16 R24, R180, gdesc[UR4].tnspB, R24, gsb0 ;  /* 0x42e00004b4187df0 */ /* 0x000fe20008001818 */
[----:B------:R-:W-:Y:S01]  /*a5e0*/  UMOV UR6, UR4 ;  /* 0x0000000400067c82 */ /* 0x000fe20008000000 */
[----:B------:R-:W-:Y:S01]  /*a5f0*/  UMOV UR7, 0x40000040 ;  /* 0x4000004000077882 */ /* 0x000fe20000000000 */
[----:B------:R-:W-:Y:S01]  /*a600*/  MUFU.EX2 R198, R198 ;  /* 0x000000c600c67308 */ /* 0x000fe20000000800 */
[----:B------:R-:W-:Y:S01]  /*a610*/  FFMA.FTZ R195, R157, R8, -R120 ;  /* 0x000000089dc37223 */ /* 0x000fe20000010878 */
[----:B------:R-:W-:-:S06]  /*a620*/  UIADD3 UR4, UR8, -0x1, URZ ;  /* 0xffffffff08047890 */ /* 0x000fcc000fffe03f */
        /* <DEDUP_REMOVED lines=27> */
[-CC-:B------:R-:W-:Y:S01]  /*a7e0*/  FFMA.FTZ R180, R223, R8.reuse, -R0.reuse ;  /* 0x00000008dfb47223 */ /* 0x180fe20000010800 */
[-CC-:B------:R-:W-:Y:S01]  /*a7f0*/  FFMA.FTZ R181, R225, R8.reuse, -R0.reuse ;  /* 0x00000008e1b57223 */ /* 0x180fe20000010800 */
[-CC-:B------:R-:W-:Y:S01]  /*a800*/  FFMA.FTZ R182, R227, R8.reuse, -R0.reuse ;  /* 0x00000008e3b67223 */ /* 0x180fe20000010800 */
[-C--:B------:R-:W-:Y:S01]  /*a810*/  FFMA.FTZ R183, R229, R8.reuse, -R0 ;  /* 0x00000008e5b77223 */ /* 0x080fe20000010800 */
[----:B------:R-:W-:Y:S01]  /*a820*/  MUFU.EX2 R137, R137 ;  /* 0x0000008900897308 */ /* 0x000fe20000000800 */
[----:B------:R-:W-:Y:S07]  /*a830*/  HGMMA.64x192x16.F32.BF16 R24, R176, gdesc[UR4].tnspB, R24, gsb0 ;  /* 0x42e00004b0187df0 */ /* 0x000fee0008001818 */
[----:B------:R0:W1:Y:S08]  /*a840*/  MUFU.EX2 R0, R189 ;  /* 0x000000bd00007308 */ /* 0x0000700000000800 */
[----:B------:R-:W-:Y:S01]  /*a850*/  MUFU.EX2 R180, R180 ;  /* 0x000000b400b47308 */ /* 0x000fe20000000800 */
[-CC-:B0-----:R-:W-:Y:S01]  /*a860*/  FFMA.FTZ R189, R145, R8.reuse, -R120.reuse ;  /* 0x0000000891bd7223 */ /* 0x181fe20000010878 */
[----:B------:R-:W-:-:S06]  /*a870*/  FFMA.FTZ R120, R127, R8, -R120 ;  /* 0x000000087f787223 */ /* 0x000fcc0000010878 */
[----:B------:R-:W-:Y:S01]  /*a880*/  MUFU.EX2 R189, R189 ;  /* 0x000000bd00bd7308 */ /* 0x000fe20000000800 */
[----:B-1----:R-:W-:Y:S01]  /*a890*/  FFMA.FTZ R7, R0, R6, R201 ;  /* 0x0000000600077223 */ /* 0x002fe200000100c9 */
        /* <DEDUP_REMOVED lines=10> */
[----:B------:R-:W-:Y:S08]  /*a940*/  MUFU.EX2 R22, R22 ;  /* 0x0000001600167308 */ /* 0x000ff00000000800 */
[----:B------:R-:W-:Y:S08]  /*a950*/  MUFU.EX2 R123, R123 ;  /* 0x0000007b007b7308 */ /* 0x000ff00000000800 */
[----:B------:R-:W1:Y:S01]  /*a960*/  MUFU.EX2 R15, R233 ;  /* 0x000000e9000f7308 */ /* 0x000e620000000800 */
[----:B------:R-:W-:-:S02]  /*a970*/  WARPGROUP.DEPBAR.LE gsb0, 0x0 ;  /* 0x00008000000079c5 */ /* 0x000fc40000010000 */
[----:B------:R2:W-:Y:S05]  /*a980*/  @!P1 SYNCS.ARRIVE.TRANS64.RED.A1T0 RZ, [R21+URZ], RZ ;  /* 0x000000ff15ff99a7 */ /* 0x0005ea000810043f */
[----:B------:R-:W-:Y:S01]  /*a990*/  MUFU.EX2 R179, R120 ;  /* 0x0000007800b37308 */ /* 0x000fe20000000800 */
[----:B0-----:R-:W-:Y:S02]  /*a9a0*/  F2FP.BF16.F32.PACK_AB R176, R211, R12 ;  /* 0x0000000cd3b0723e */ /* 0x001fe400000010ff */
[----:B-1----:R-:W-:Y:S01]  /*a9b0*/  F2FP.BF16.F32.PACK_AB R178, R15, R22 ;  /* 0x000000160fb2723e */ /* 0x002fe200000010ff */
[----:B--2---:R-:W-:Y:S01]  /*a9c0*/  FADD.FTZ R21, R19, R134 ;  /* 0x0000008613157221 */ /* 0x004fe20000010000 */
[----:B------:R0:W-:Y:S01]  /*a9d0*/  @!P1 SYNCS.ARRIVE.TRANS64.RED.A1T0 RZ, [R136+URZ], RZ ;  /* 0x000000ff88ff99a7 */ /* 0x0001e2000810043f */
[----:B------:R-:W-:-:S04]  /*a9e0*/  FADD.FTZ R134, R14, R7 ;  /* 0x000000070e867221 */ /* 0x000fc80000010000 */
[----:B------:R-:W-:Y:S01]  /*a9f0*/  FADD.FTZ R7, R203, R134 ;  /* 0x00000086cb077221 */ /* 0x000fe20000010000 */
[----:B------:R-:W-:Y:S01]  /*aa00*/  F2FP.BF16.F32.PACK_AB R203, R122, R203 ;  /* 0x000000cb7acb723e */ /* 0x000fe200000010ff */
[----:B0-----:R-:W-:Y:S02]  /*aa10*/  FADD.FTZ R136, R202, R21 ;  /* 0x00000015ca887221 */ /* 0x001fe40000010000 */
[----:B------:R-:W-:Y:S01]  /*aa20*/  FADD.FTZ R134, R122, R7 ;  /* 0x000000077a867221 */ /* 0x000fe20000010000 */
[C---:B------:R-:W-:Y:S01]  /*aa30*/  F2FP.BF16.F32.PACK_AB R202, R23.reuse, R202 ;  /* 0x000000ca17ca723e */ /* 0x040fe200000010ff */
[----:B------:R-:W-:Y:S02]  /*aa40*/  FADD.FTZ R21, R23, R136 ;  /* 0x0000008817157221 */ /* 0x000fe40000010000 */
[----:B------:R-:W-:Y:S01]  /*aa50*/  FADD.FTZ R7, R197, R134 ;  /* 0x00000086c5077221 */ /* 0x000fe20000010000 */
[----:B------:R-:W-:Y:S01]  /*aa60*/  F2FP.BF16.F32.PACK_AB R197, R124, R197 ;  /* 0x000000c57cc5723e */ /* 0x000fe200000010ff */
[----:B------:R-:W-:-:S02]  /*aa70*/  FADD.FTZ R136, R196, R21 ;  /* 0x00000015c4887221 */ /* 0x000fc40000010000 */
[----:B------:R-:W-:Y:S01]  /*aa80*/  FADD.FTZ R134, R124, R7 ;  /* 0x000000077c867221 */ /* 0x000fe20000010000 */
[C---:B------:R-:W-:Y:S01]  /*aa90*/  F2FP.BF16.F32.PACK_AB R196, R171.reuse, R196 ;  /* 0x000000c4abc4723e */ /* 0x040fe200000010ff */
[----:B------:R-:W-:Y:S01]  /*aaa0*/  MUFU.EX2 R124, R143 ;  /* 0x0000008f007c7308 */ /* 0x000fe20000000800 */
[----:B------:R-:W-:Y:S01]  /*aab0*/  FADD.FTZ R21, R171, R136 ;  /* 0x00000088ab157221 */ /* 0x000fe20000010000 */
[----:B------:R-:W-:Y:S01]  /*aac0*/  FADD.FTZ R7, R199, R134 ;  /* 0x00000086c7077221 */ /* 0x000fe20000010000 */
[----:B------:R-:W-:Y:S02]  /*aad0*/  F2FP.BF16.F32.PACK_AB R199, R126, R199 ;  /* 0x000000c77ec7723e */ /* 0x000fe400000010ff */
[----:B------:R-:W-:Y:S01]  /*aae0*/  FADD.FTZ R136, R198, R21 ;  /* 0x00000015c6887221 */ /* 0x000fe20000010000 */
[----:B------:R-:W-:Y:S01]  /*aaf0*/  FADD.FTZ R134, R126, R7 ;  /* 0x000000077e867221 */ /* 0x000fe20000010000 */
[C---:B------:R-:W-:Y:S02]  /*ab00*/  F2FP.BF16.F32.PACK_AB R198, R173.reuse, R198 ;  /* 0x000000c6adc6723e */ /* 0x040fe400000010ff */
[----:B------:R-:W-:Y:S01]  /*ab10*/  FADD.FTZ R21, R173, R136 ;  /* 0x00000088ad157221 */ /* 0x000fe20000010000 */
[----:B------:R-:W-:Y:S01]  /*ab20*/  FADD.FTZ R7, R193, R134 ;  /* 0x00000086c1077221 */ /* 0x000fe20000010000 */
[----:B------:R-:W-:-:S02]  /*ab30*/  F2FP.BF16.F32.PACK_AB R193, R128, R193 ;  /* 0x000000c180c1723e */ /* 0x000fc400000010ff */
[----:B------:R-:W-:Y:S01]  /*ab40*/  FADD.FTZ R136, R192, R21 ;  /* 0x00000015c0887221 */ /* 0x000fe20000010000 */
[----:B------:R-:W-:Y:S01]  /*ab50*/  FADD.FTZ R134, R128, R7 ;  /* 0x0000000780867221 */ /* 0x000fe20000010000 */
[C---:B------:R-:W-:Y:S02]  /*ab60*/  F2FP.BF16.F32.PACK_AB R192, R185.reuse, R192 ;  /* 0x000000c0b9c0723e */ /* 0x040fe400000010ff */
[----:B------:R-:W-:Y:S01]  /*ab70*/  FADD.FTZ R21, R185, R136 ;  /* 0x00000088b9157221 */ /* 0x000fe20000010000 */
        /* <DEDUP_REMOVED lines=16> */
[----:B------:R-:W-:Y:S01]  /*ac80*/  IMAD.U32 R20, RZ, RZ, UR4 ;  /* 0x00000004ff147e24 */ /* 0x000fe2000f8e00ff */
[----:B------:R-:W-:Y:S01]  /*ac90*/  F2FP.BF16.F32.PACK_AB R189, R132, R189 ;  /* 0x000000bd84bd723e */ /* 0x000fe200000010ff */
[C---:B------:R-:W-:Y:S01]  /*aca0*/  FADD.FTZ R19, R207.reuse, R122 ;  /* 0x0000007acf137221 */ /* 0x040fe20000010000 */
[----:B------:R-:W-:Y:S01]  /*acb0*/  FADD.FTZ R7, R6, R7 ;  /* 0x0000000706077221 */ /* 0x000fe20000010000 */
[----:B------:R-:W0:Y:S01]  /*acc0*/  MUFU.EX2 R122, R151 ;  /* 0x00000097007a7308 */ /* 0x000e220000000800 */
[----:B------:R-:W-:Y:S01]  /*acd0*/  F2FP.BF16.F32.PACK_AB R190, R207, R190 ;  /* 0x000000becfbe723e */ /* 0x000fe200000010ff */
        /* <DEDUP_REMOVED lines=14> */
[C---:B------:R-:W-:Y:S02]  /*adc0*/  F2FP.BF16.F32.PACK_AB R180, R181.reuse, R180 ;  /* 0x000000b4b5b4723e */ /* 0x040fe400000010ff */
[----:B------:R-:W-:Y:S01]  /*add0*/  FADD.FTZ R19, R181, R14 ;  /* 0x0000000eb5137221 */ /* 0x000fe20000010000 */
        /* <DEDUP_REMOVED lines=12> */
[----:B0-----:R-:W-:-:S03]  /*aea0*/  FADD.FTZ R12, R14, R7 ;  /* 0x000000070e0c7221 */ /* 0x001fc60000010000 */
[----:B------:R-:W-:Y:S01]  /*aeb0*/  FADD.FTZ R6, R22, R19 ;  /* 0x0000001316067221 */ /* 0x000fe20000010000 */
[----:B------:R-:W-:Y:S02]  /*aec0*/  MOV R19, UR5 ;  /* 0x0000000500137c02 */ /* 0x000fe40008000f00 */
[----:B------:R-:W-:Y:S01]  /*aed0*/  R2UR UR5, R4 ;  /* 0x00000000040572ca */ /* 0x000fe200000e0000 */
[----:B------:R-:W-:Y:S01]  /*aee0*/  FADD.FTZ R7, R15, R6 ;  /* 0x000000060f077221 */ /* 0x000fe20000010000 */
[C---:B------:R-:W-:Y:S01]  /*aef0*/  FADD.FTZ R6, R179.reuse, R12 ;  /* 0x0000000cb3067221 */ /* 0x040fe20000010000 */
[----:B------:R-:W-:Y:S01]  /*af00*/  F2FP.BF16.F32.PACK_AB R179, R179, R14 ;  /* 0x0000000eb3b3723e */ /* 0x000fe200000010ff */
[----:B------:R-:W-:Y:S02]  /*af10*/  IMAD.MOV.U32 R15, RZ, RZ, R10 ;  /* 0x000000ffff0f7224 */ /* 0x000fe400078e000a */
[----:B------:R-:W-:-:S07]  /*af20*/  IMAD.MOV.U32 R12, RZ, RZ, R13 ;  /* 0x000000ffff0c7224 */ /* 0x000fce00078e000d */
[----:B------:R-:W-:Y:S01]  /*af30*/  MOV R14, UR5 ;  /* 0x00000005000e7c02 */ /* 0x000fe20008000f00 */
[----:B------:R-:W-:Y:S06]  /*af40*/  @P2 BRA `(.L_x_3240) ;  /* 0xffffffb400102947 */ /* 0x000fec000383ffff */
.L_x_3231:
        /* <DEDUP_REMOVED lines=99> */
.L_x_3241:
[----:B------:R-:W-:Y:S02]  /*b580*/  R2UR UR5, R4 ;  /* 0x00000000040572ca */ /* 0x000fe400000e0000 */
[----:B------:R-:W-:-:S11]  /*b590*/  R2UR UR4, R16 ;  /* 0x00000000100472ca */ /* 0x000fd600000e0000 */
[----:B------:R-:W-:Y:S02]  /*b5a0*/  IMAD.U32 R0, RZ, RZ, UR5 ;  /* 0x00000005ff007e24 */ /* 0x000fe4000f8e00ff */
[----:B------:R-:W-:-:S03]  /*b5b0*/  LEA R9, R5, UR4, 0x3 ;  /* 0x0000000405097c11 */ /* 0x000fc6000f8e18ff */
[----:B------:R-:W-:-:S04]  /*b5c0*/  SHF.L.U32 R0, R0, 0x1f, RZ ;  /* 0x0000001f00007819 */ /* 0x000fc800000006ff */
[----:B------:R0:W1:Y:S01]  /*b5d0*/  SYNCS.PHASECHK.TRANS64.TRYWAIT P2, [R9+URZ+0x36850], R0 ;  /* 0x03685000090075a7 */ /* 0x000062000804017f */
[----:B------:R-:W-:Y:S05]  /*b5e0*/  @!P0 BRA `(.L_x_3242) ;  /* 0x0000000000048947 */ /* 0x000fea0003800000 */
[----:B------:R-:W-:Y:S01]  /*b5f0*/  BPT.TRAP 0x1 ;  /* 0x000000040000795c */ /* 0x000fe20000300000 */
.L_x_3242:
[----:B-1----:R-:W-:Y:S05]  /*b600*/  @P2 BRA `(.L_x_3243) ;  /* 0x0000000000082947 */ /* 0x002fea0003800000 */
[----:B------:R-:W1:Y:S02]  /*b610*/  SYNCS.PHASECHK.TRANS64.TRYWAIT P0, [R9+URZ+0x36850], R0 ;  /* 0x03685000090075a7 */ /* 0x000e64000800017f */
[----:B-1----:R-:W-:Y:S05]  /*b620*/  @!P0 BRA `(.L_x_3244) ;  /* 0x0000006c00788947 */ /* 0x002fea0003800000 */
.L_x_3243:
[----:B------:R-:W-:Y:S01]  /*b630*/  R2UR UR4, R16 ;  /* 0x00000000100472ca */ /* 0x000fe200000e0000 */
[----:B------:R-:W-:Y:S01]  /*b640*/  WARPGROUP.ARRIVE ;  /* 0x00000000000079c5 */ /* 0x000fe20000000000 */
[----:B------:R-:W-:Y:S01]  /*b650*/  R2UR UR5, R5 ;  /* 0x00000000050572ca */ /* 0x000fe200000e0000 */
[----:B------:R-:W-:Y:S01]  /*b660*/  UMOV UR7, 0x40000040 ;  /* 0x4000004000077882 */ /* 0x000fe20000000000 */
[----:B01----:R-:W0:Y:S01]  /*b670*/  SHFL.BFLY PT, R0, R7, 0x2, 0x1f ;  /* 0x0c401f0007007f89 */ /* 0x003e2200000e0000 */
[----:B------:R-:W-:Y:S01]  /*b680*/  @!P1 VIADD R9, R9, 0x36860 ;  /* 0x0003686009099836 */ /* 0x000fe20000000000 */
[----:B------:R-:W-:Y:S02]  /*b690*/  MOV R2, 0xff800000 ;  /* 0xff80000000027802 */ /* 0x000fe40000000f00 */
[----:B------:R-:W1:Y:S02]  /*b6a0*/  SHFL.BFLY PT, R3, R6, 0x2, 0x1f ;  /* 0x0c401f0006037f89 */ /* 0x000e6400000e0000 */
[----:B------:R-:W-:-:S03]  /*b6b0*/  @!P1 PRMT R9, RZ, 0x654, R9 ;  /* 0x00000654ff099816 */ /* 0x000fc60000000009 */
[----:B------:R-:W-:-:S04]  /*b6c0*/  UIADD3 UR4, UR4, 0x400, URZ ;  /* 0x0000040004047890 */ /* 0x000fc8000fffe03f */
[----:B------:R-:W-:-:S04]  /*b6d0*/  USHF.R.U32.HI UR4, URZ, 0x4, UR4 ;  /* 0x000000043f047899 */ /* 0x000fc80008011604 */
[----:B------:R-:W-:-:S04]  /*b6e0*/  ULOP3.LUT UR4, UR4, 0x3fff, URZ, 0xc0, !UPT ;  /* 0x00003fff04047892 */ /* 0x000fc8000f8ec03f */
[----:B------:R-:W-:Y:S01]  /*b6f0*/  ULOP3.LUT UR4, UR4, 0x3800000, URZ, 0xfc, !UPT ;  /* 0x0380000004047892 */ /* 0x000fe2000f8efc3f */
[----:B0-----:R-:W-:-:S03]  /*b700*/  FADD.FTZ R0, R0, R7 ;  /* 0x0000000700007221 */ /* 0x001fc60000010000 */
[----:B------:R-:W-:Y:S01]  /*b710*/  UIMAD UR4, UR5, 0xa80, UR4 ;  /* 0x00000a80050478a4 */ /* 0x000fe2000f8e0204 */
[----:B-1----:R-:W-:Y:S01]  /*b720*/  FADD.FTZ R4, R3, R6 ;  /* 0x0000000603047221 */ /* 0x002fe20000010000 */
[----:B------:R-:W-:Y:S01]  /*b730*/  IMAD.MOV.U32 R6, RZ, RZ, RZ ;  /* 0x000000ffff067224 */ /* 0x000fe200078e00ff */
[----:B------:R-:W0:Y:S04]  /*b740*/  SHFL.BFLY PT, R3, R0, 0x1, 0x1f ;  /* 0x0c201f0000037f89 */ /* 0x000e2800000e0000 */
[----:B------:R-:W-:Y:S02]  /*b750*/  UMOV UR6, UR4 ;  /* 0x0000000400067c82 */ /* 0x000fe40008000000 */
[----:B------:R-:W-:Y:S01]  /*b760*/  HGMMA.64x192x16.F32.BF16 R24, R200, gdesc[UR4].tnspB, R24, gsb0 ;  /* 0x42e00004c8187df0 */ /* 0x000fe20008001818 */
[----:B------:R-:W-:Y:S01]  /*b770*/  UIADD3 UR6, UR4, 0x80, URZ ;  /* 0x0000008004067890 */ /* 0x000fe2000fffe03f */
[----:B------:R-:W1:Y:S01]  /*b780*/  SHFL.BFLY PT, R5, R4, 0x1, 0x1f ;  /* 0x0c201f0004057f89 */ /* 0x000e6200000e0000 */
[----:B------:R-:W-:Y:S01]  /*b790*/  UMOV UR7, 0x40000040 ;  /* 0x4000004000077882 */ /* 0x000fe20000000000 */
[----:B0-----:R-:W-:Y:S01]  /*b7a0*/  FADD.FTZ R11, R0, R3 ;  /* 0x00000003000b7221 */ /* 0x001fe20000010000 */
[----:B------:R-:W-:-:S02]  /*b7b0*/  IMAD.MOV.U32 R3, RZ, RZ, RZ ;  /* 0x000000ffff037224 */ /* 0x000fc400078e00ff */
[----:B------:R-:W-:Y:S02]  /*b7c0*/  IMAD.MOV.U32 R0, RZ, RZ, -0x800000 ;  /* 0xff800000ff007424 */ /* 0x000fe400078e00ff */
[----:B------:R-:W-:Y:S01]  /*b7d0*/  FSETP.NE.FTZ.AND P0, PT, R11, RZ, PT ;  /* 0x000000ff0b00720b */ /* 0x000fe20003f15000 */
[----:B-1----:R-:W-:-:S05]  /*b7e0*/  FADD.FTZ R12, R4, R5 ;  /* 0x00000005040c7221 */ /* 0x002fca0000010000 */
        /* <DEDUP_REMOVED lines=14> */
[----:B------:R-:W-:Y:S01]  /*b8d0*/  HGMMA.64x192x16.F32.BF16 R24, R196, gdesc[UR4].tnspB, R24, gsb0 ;  /* 0x42e00004c4187df0 */ /* 0x000fe20008001818 */
[----:B------:R-:W-:Y:S01]  /*b8e0*/  UIADD3 UR6, UR4, 0x100, URZ ;  /* 0x0000010004067890 */ /* 0x000fe2000fffe03f */
[----:B------:R-:W-:Y:S01]  /*b8f0*/  UMOV UR7, 0x40000040 ;  /* 0x4000004000077882 */ /* 0x000fe20000000000 */
[----:B------:R-:W-:Y:S02]  /*b900*/  WARPGROUP.DEPBAR.LE gsb0, 0x0 ;  /* 0x00008000000079c5 */ /* 0x000fe40000010000 */
[----:B------:R-:W-:-:S15]  /*b910*/  WARPGROUP.ARRIVE ;  /* 0x00000000000079c5 */ /* 0x000fde0000000000 */
        /* <DEDUP_REMOVED lines=13> */
[----:B------:R-:W-:Y:S01]  /*b9f0*/  UIADD3 UR4, UR4, 0x300, URZ ;  /* 0x0000030004047890 */ /* 0x000fe2000fffe03f */
[----:B------:R-:W-:Y:S02]  /*ba00*/  WARPGROUP.DEPBAR.LE gsb0, 0x0 ;  /* 0x00008000000079c5 */ /* 0x000fe40000010000 */
[----:B------:R-:W-:-:S14]  /*ba10*/  WARPGROUP.ARRIVE ;  /* 0x00000000000079c5 */ /* 0x000fdc0000000000 */
[----:B------:R-:W-:Y:S01]  /*ba20*/  HGMMA.64x192x16.F32.BF16 R24, R180, gdesc[UR4].tnspB, R24, gsb0 ;  /* 0x42e00004b4187df0 */ /* 0x000fe20008001818 */
[----:B------:R-:W-:Y:S01]  /*ba30*/  UMOV UR6, UR4 ;  /* 0x0000000400067c82 */ /* 0x000fe20008000000 */
[----:B------:R-:W-:Y:S01]  /*ba40*/  UMOV UR7, 0x40000040 ;  /* 0x4000004000077882 */ /* 0x000fe20000000000 */
[----:B------:R-:W-:Y:S02]  /*ba50*/  WARPGROUP.DEPBAR.LE gsb0, 0x0 ;  /* 0x00008000000079c5 */ /* 0x000fe40000010000 */
[----:B------:R-:W-:-:S15]  /*ba60*/  WARPGROUP.ARRIVE ;  /* 0x00000000000079c5 */ /* 0x000fde0000000000 */
[----:B------:R-:W-:Y:S03]  /*ba70*/  HGMMA.64x192x16.F32.BF16 R24, R176, gdesc[UR4].tnspB, R24, gsb0 ;  /* 0x42e00004b0187df0 */ /* 0x000fe60008001818 */
        /* <DEDUP_REMOVED lines=98> */
.L_x_3224:
[----:B------:R-:W-:Y:S05]  /*c0a0*/  @P0 BRA `(.L_x_3245) ;  /* 0x0000001800e00947 */ /* 0x000fea0003800000 */
[----:B------:R-:W0:Y:S01]  /*c0b0*/  S2R R3, SR_TID.X ;  /* 0x0000000000037919 */ /* 0x000e220000002100 */
[----:B------:R-:W1:Y:S01]  /*c0c0*/  LDC R17, c[0x0][0xbe8] ;  /* 0x0002fa00ff117b82 */ /* 0x000e620000000800 */
[----:B------:R-:W-:Y:S01]  /*c0d0*/  R2UR UR13, R18 ;  /* 0x00000000120d72ca */ /* 0x000fe200000e0000 */
[----:B------:R-:W-:Y:S01]  /*c0e0*/  ULDC.64 UR8, c[0x0][0xbd0] ;  /* 0x0002f40000087ab9 */ /* 0x000fe20000000a00 */
[----:B------:R-:W2:Y:S01]  /*c0f0*/  S2R R12, SR_CTAID.X ;  /* 0x00000000000c7919 */ /* 0x000ea20000002500 */
[----:B------:R-:W-:Y:S01]  /*c100*/  ULDC.64 UR14, c[0x0][0x208] ;  /* 0x00008200000e7ab9 */ /* 0x000fe20000000a00 */
[----:B------:R-:W-:Y:S03]  /*c110*/  BSSY B0, `(.L_x_3246) ;  /* 0x000011b000007945 */ /* 0x000fe60003800000 */
[----:B------:R-:W3:Y:S06]  /*c120*/  S2UR UR12, SR_CTAID.Z ;  /* 0x00000000000c79c3 */ /* 0x000eec0000002700 */
[----:B------:R-:W-:-:S02]  /*c130*/  USHF.R.S32.HI UR7, URZ, 0x1f, UR13 ;  /* 0x0000001f3f077899 */ /* 0x000fc4000801140d */
[----:B------:R-:W-:Y:S01]  /*c140*/  IMAD R15, RZ, RZ, -UR13 ;  /* 0x8000000dff0f7e24 */ /* 0x000fe2000f8e02ff */
[----:B------:R-:W4:Y:S01]  /*c150*/  S2UR UR11, SR_CTAID.Y ;  /* 0x00000000000b79c3 */ /* 0x000f220000002600 */
[----:B------:R-:W-:Y:S02]  /*c160*/  UIMAD.WIDE.U32 UR4, UR13, UR8, URZ ;  /* 0x000000080d0472a5 */ /* 0x000fe4000f8e003f */
[----:B------:R-:W-:-:S04]  /*c170*/  UIMAD UR6, UR7, UR8, URZ ;  /* 0x00000008070672a4 */ /* 0x000fc8000f8e023f */
[----:B------:R-:W-:Y:S01]  /*c180*/  UIMAD UR6, UR13, UR9, UR6 ;  /* 0x000000090d0672a4 */ /* 0x000fe2000f8e0206 */
[----:B------:R-:W-:Y:S01]  /*c190*/  BAR.SYNC.DEFER_BLOCKING 0x1, 0x100 ;  /* 0x0044000000007b1d */ /* 0x000fe20000010000 */
[----:B-1----:R-:W-:Y:S02]  /*c1a0*/  ISETP.NE.AND P0, PT, R17, 0x1, PT ;  /* 0x000000011100780c */ /* 0x002fe40003f05270 */
[----:B------:R-:W-:-:S05]  /*c1b0*/  UIADD3 UR6, UR5, UR6, URZ ;  /* 0x0000000605067290 */ /* 0x000fca000fffe03f */
[----:B------:R-:W4:Y:S01]  /*c1c0*/  LDC R16, c[0x0][0xc50] ;  /* 0x00031400ff107b82 */ /* 0x000f220000000800 */
[----:B0-----:R-:W-:Y:S01]  /*c1d0*/  VIADD R7, R3, 0xffffff80 ;  /* 0xffffff8003077836 */ /* 0x001fe20000000000 */
[----:B------:R-:W-:Y:S01]  /*c1e0*/  ULDC.64 UR8, c[0x0][0xb38] ;  /* 0x0002ce0000087ab9 */ /* 0x000fe20000000a00 */
[----:B---3--:R-:W-:Y:S02]  /*c1f0*/  USHF.R.S32.HI UR10, URZ, 0x1f, UR12 ;  /* 0x0000001f3f0a7899 */ /* 0x008fe4000801140c */
[----:B------:R-:W-:Y:S01]  /*c200*/  UIMAD UR7, UR7, UR8, URZ ;  /* 0x00000008070772a4 */ /* 0x000fe2000f8e023f */
[----:B------:R-:W-:Y:S02]  /*c210*/  SHF.R.S32.HI R6, RZ, 0x1f, R7 ;  /* 0x0000001fff067819 */ /* 0x000fe40000011407 */
[----:B------:R-:W0:Y:S02]  /*c220*/  @P0 LDC R9, c[0x0][0xbec] ;  /* 0x0002fb00ff090b82 */ /* 0x000e240000000800 */
[----:B------:R-:W-:-:S02]  /*c230*/  LEA.HI R3, R6, R7, RZ, 0x7 ;  /* 0x0000000706037211 */ /* 0x000fc400078f38ff */
[----:B------:R-:W-:Y:S02]  /*c240*/  LEA.HI R6, R6, R7, RZ, 0x2 ;  /* 0x0000000706067211 */ /* 0x000fe400078f10ff */
[----:B------:R-:W-:Y:S02]  /*c250*/  LOP3.LUT R4, R3, 0xffffff80, RZ, 0xc0, !PT ;  /* 0xffffff8003047812 */ /* 0x000fe400078ec0ff */
[----:B------:R-:W-:Y:S01]  /*c260*/  LOP3.LUT R6, R6, 0xfffffffc, RZ, 0xc0, !PT ;  /* 0xfffffffc06067812 */ /* 0x000fe200078ec0ff */
[----:B------:R-:W1:Y:S01]  /*c270*/  LDC.64 R20, c[0x0][0xb40] ;  /* 0x0002d000ff147b82 */ /* 0x000e620000000a00 */
[C---:B------:R-:W-:Y:S02]  /*c280*/  IADD3 R23, R7.reuse, -R4, RZ ;  /* 0x8000000407177210 */ /* 0x040fe40007ffe0ff */
[----:B------:R-:W-:Y:S01]  /*c290*/  SHF.R.S32.HI R8, RZ, 0x7, R3 ;  /* 0x00000007ff087819 */ /* 0x000fe20000011403 */
[----:B------:R-:W-:Y:S01]  /*c2a0*/  IMAD.IADD R6, R7, 0x1, -R6 ;  /* 0x0000000107067824 */ /* 0x000fe200078e0a06 */
[----:B------:R-:W-:-:S02]  /*c2b0*/  SHF.R.S32.HI R10, RZ, 0x1f, R23 ;  /* 0x0000001fff0a7819 */ /* 0x000fc40000011417 */
[----:B------:R-:W-:Y:S01]  /*c2c0*/  LEA.HI R3, R3, R8, RZ, 0x1 ;  /* 0x0000000803037211 */ /* 0x000fe200078f08ff */
[----:B------:R-:W3:Y:S01]  /*c2d0*/  @P0 LDC R13, c[0x0][0xbf0] ;  /* 0x0002fc00ff0d0b82 */ /* 0x000ee20000000800 */
[----:B------:R-:W-:Y:S01]  /*c2e0*/  LEA.HI R120, R10, R23, RZ, 0x2 ;  /* 0x000000170a787211 */ /* 0x000fe200078f10ff */
[----:B----4-:R-:W-:Y:S01]  /*c2f0*/  IMAD R19, R16, R15, UR11 ;  /* 0x0000000b10137e24 */ /* 0x010fe2000f8e020f */
[----:B------:R-:W-:Y:S02]  /*c300*/  LEA.HI R7, R6, R6, RZ, 0x1 ;  /* 0x0000000606077211 */ /* 0x000fe400078f08ff */
[--C-:B------:R-:W-:Y:S02]  /*c310*/  SHF.R.S32.HI R4, RZ, 0x2, R120.reuse ;  /* 0x00000002ff047819 */ /* 0x100fe40000011478 */
[----:B------:R-:W-:Y:S01]  /*c320*/  SHF.R.S32.HI R5, RZ, 0x1f, R120 ;  /* 0x0000001fff057819 */ /* 0x000fe20000011478 */
[----:B------:R-:W4:Y:S01]  /*c330*/  @P0 LDC R121, c[0x0][0xbec] ;  /* 0x0002fb00ff790b82 */ /* 0x000f220000000800 */
[----:B------:R-:W-:-:S02]  /*c340*/  LOP3.LUT R3, R3, 0x3fffffe, RZ, 0xc0, !PT ;  /* 0x03fffffe03037812 */ /* 0x000fc400078ec0ff */
[----:B------:R-:W-:Y:S02]  /*c350*/  LEA.HI R5, R5, R4, RZ, 0x3 ;  /* 0x0000000405057211 */ /* 0x000fe400078f18ff */
[----:B------:R-:W-:Y:S01]  /*c360*/  LOP3.LUT R7, R7, 0x1ffffffe, RZ, 0xc0, !PT ;  /* 0x1ffffffe07077812 */ /* 0x000fe200078ec0ff */
[----:B------:R-:W-:Y:S01]  /*c370*/  IMAD.IADD R3, R8, 0x1, -R3 ;  /* 0x0000000108037824 */ /* 0x000fe200078e0a03 */
[----:B------:R-:W-:Y:S01]  /*c380*/  LOP3.LUT R5, R5, 0xfffffff8, RZ, 0xc0, !PT ;  /* 0xfffffff805057812 */ /* 0x000fe200078ec0ff */
[----:B------:R-:W5:Y:S01]  /*c390*/  @P0 LDC R22, c[0x0][0xbf0] ;  /* 0x0002fc00ff160b82 */ /* 0x000f620000000800 */
[----:B------:R-:W-:Y:S01]  /*c3a0*/  IADD3 R8, R6, -R7, RZ ;  /* 0x8000000706087210 */ /* 0x000fe20007ffe0ff */
[----:B-1----:R-:W-:Y:S01]  /*c3b0*/  IMAD R14, R20, UR10, RZ ;  /* 0x0000000a140e7c24 */ /* 0x002fe2000f8e02ff */
[----:B------:R-:W-:Y:S01]  /*c3c0*/  LOP3.LUT R120, R120, 0x7ffffffc, RZ, 0xc0, !PT ;  /* 0x7ffffffc78787812 */ /* 0x000fe200078ec0ff */
[----:B------:R-:W-:Y:S01]  /*c3d0*/  IMAD.IADD R5, R4, 0x1, -R5 ;  /* 0x0000000104057824 */ /* 0x000fe200078e0a05 */
[----:B------:R-:W-:-:S02]  /*c3e0*/  LEA.HI R4, R10, R23, RZ, 0x5 ;  /* 0x000000170a047211 */ /* 0x000fc400078f28ff */
[----:B------:R-:W-:Y:S01]  /*c3f0*/  IADD3 R120, R23, -R120, RZ ;  /* 0x8000007817787210 */ /* 0x000fe20007ffe0ff */
[----:B------:R-:W1:Y:S01]  /*c400*/  LDC.64 R10, c[0x0][0xbd8] ;  /* 0x0002f600ff0a7b82 */ /* 0x000e620000000a00 */
[----:B------:R-:W-:-:S05]  /*c410*/  SHF.R.S32.HI R4, RZ, 0x5, R4 ;  /* 0x00000005ff047819 */ /* 0x000fca0000011404 */
[----:B------:R-:W-:Y:S02]  /*c420*/  IMAD R6, R4, 0x10, R5 ;  /* 0x0000001004067824 */ /* 0x000fe400078e0205 */
[----:B------:R-:W-:Y:S01]  /*c430*/  IMAD.U32 R5, RZ, RZ, UR5 ;  /* 0x00000005ff057e24 */ /* 0x000fe2000f8e00ff */
[----:B------:R-:W-:Y:S01]  /*c440*/  MOV R5, UR6 ;  /* 0x0000000600057c02 */ /* 0x000fe20008000f00 */
[----:B------:R-:W-:Y:S01]  /*c450*/  IMAD R3, R3, 0x40, R6 ;  /* 0x0000004003037824 */ /* 0x000fe200078e0206 */
[----:B------:R-:W-:Y:S01]  /*c460*/  UIMAD UR6, UR13, UR9, UR7 ;  /* 0x000000090d0672a4 */ /* 0x000fe2000f8e0207 */
[----:B------:R-:W-:Y:S01]  /*c470*/  IMAD.U32 R4, RZ, RZ, UR4 ;  /* 0x00000004ff047e24 */ /* 0x000fe2000f8e00ff */
[----:B------:R-:W-:Y:S01]  /*c480*/  UIMAD.WIDE.U32 UR4, UR13, UR8, URZ ;  /* 0x000000080d0472a5 */ /* 0x000fe2000f8e003f */
[----:B------:R-:W-:Y:S02]  /*c490*/  IMAD R8, R8, 0x8, R3 ;  /* 0x0000000808087824 */ /* 0x000fe400078e0203 */
[----:B------:R-:W-:Y:S01]  /*c4a0*/  ULDC.64 UR8, c[0x0][0xb28] ;  /* 0x0002ca0000087ab9 */ /* 0x000fe20000000a00 */
[----:B------:R-:W-:Y:S01]  /*c4b0*/  UIADD3 UR6, UR5, UR6, URZ ;  /* 0x0000000605067290 */ /* 0x000fe2000fffe03f */
[----:B--2---:R-:W-:-:S02]  /*c4c0*/  IMAD R8, R12, 0x80, R8 ;  /* 0x000000800c087824 */ /* 0x004fc400078e0208 */
[----:B------:R-:W-:Y:S02]  /*c4d0*/  IMAD.U32 R7, RZ, RZ, UR5 ;  /* 0x00000005ff077e24 */ /* 0x000fe4000f8e00ff */
[----:B----4-:R-:W-:-:S04]  /*c4e0*/  @P0 IMAD.HI.U32 R121, R8, R121, RZ ;  /* 0x0000007908790227 */ /* 0x010fc800078e00ff */
[C---:B-1----:R-:W-:Y:S02]  /*c4f0*/  IMAD R6, R10.reuse, UR10, RZ ;  /* 0x0000000a0a067c24 */ /* 0x042fe4000f8e02ff */
[----:B------:R-:W-:-:S04]  /*c500*/  IMAD.WIDE.U32 R4, R10, UR12, R4 ;  /* 0x0000000c0a047c25 */ /* 0x000fc8000f8e0004 */
[----:B0-----:R-:W-:Y:S01]  /*c510*/  @P0 IMAD.HI.U32 R10, R8, R9, RZ ;  /* 0x00000009080a0227 */ /* 0x001fe200078e00ff */
[----:B------:R-:W-:-:S03]  /*c520*/  MOV R9, R8 ;  /* 0x0000000800097202 */ /* 0x000fc60000000f00 */
[----:B------:R-:W-:Y:S01]  /*c530*/  IMAD R11, R11, UR12, R6 ;  /* 0x0000000c0b0b7c24 */ /* 0x000fe2000f8e0206 */
[----:B------:R-:W-:Y:S01]  /*c540*/  MOV R6, UR4 ;  /* 0x0000000400067c02 */ /* 0x000fe20008000f00 */
[----:B------:R-:W-:Y:S01]  /*c550*/  IMAD.U32 R7, RZ, RZ, UR6 ;  /* 0x00000006ff077e24 */ /* 0x000fe2000f8e00ff */
[----:B---3--:R-:W-:Y:S01]  /*c560*/  @P0 SHF.R.U32.HI R9, RZ, R13, R10 ;  /* 0x0000000dff090219 */ /* 0x008fe2000001160a */
[----:B------:R-:W-:Y:S01]  /*c570*/  IMAD R13, R21, UR12, R14 ;  /* 0x0000000c150d7c24 */ /* 0x000fe2000f8e020e */
[----:B------:R-:W-:Y:S01]  /*c580*/  SHF.R.S32.HI R14, RZ, 0x1f, R19 ;  /* 0x0000001fff0e7819 */ /* 0x000fe20000011413 */
[----:B------:R-:W-:Y:S01]  /*c590*/  IMAD.WIDE.U32 R6, R20, UR12, R6 ;  /* 0x0000000c14067c25 */ /* 0x000fe2000f8e0006 */
[----:B------:R-:W-:Y:S01]  /*c5a0*/  ULDC.64 UR4, c[0x0][0xbe0] ;  /* 0x0002f80000047ab9 */ /* 0x000fe20000000a00 */
[----:B------:R-:W-:Y:S02]  /*c5b0*/  ULDC.64 UR6, c[0x0][0xb48] ;  /* 0x0002d20000067ab9 */ /* 0x000fe40000000a00 */
[----:B------:R-:W-:-:S02]  /*c5c0*/  IMAD.IADD R5, R5, 0x1, R11 ;  /* 0x0000000105057824 */ /* 0x000fc400078e020b */
[----:B------:R-:W-:Y:S02]  /*c5d0*/  IMAD.IADD R7, R7, 0x1, R13 ;  /* 0x0000000107077824 */ /* 0x000fe400078e020d */
[----:B------:R-:W-:Y:S02]  /*c5e0*/  IMAD R13, R14, UR6, RZ ;  /* 0x000000060e0d7c24 */ /* 0x000fe4000f8e02ff */
[----:B------:R-:W-:-:S04]  /*c5f0*/  IMAD.WIDE.U32 R4, R19, UR4, R4 ;  /* 0x0000000413047c25 */ /* 0x000fc8000f8e0004 */
[----:B------:R-:W-:Y:S01]  /*c600*/  IMAD.MOV.U32 R11, RZ, RZ, R8 ;  /* 0x000000ffff0b7224 */ /* 0x000fe200078e0008 */
[----:B-----5:R-:W-:Y:S01]  /*c610*/  @P0 SHF.R.U32.HI R11, RZ, R22, R121 ;  /* 0x00000016ff0b0219 */ /* 0x020fe20000011679 */
[----:B------:R-:W-:Y:S01]  /*c620*/  IMAD R15, R19, UR7, R13 ;  /* 0x00000007130f7c24 */ /* 0x000fe2000f8e020d */
[----:B------:R-:W-:Y:S01]  /*c630*/  SHF.R.S32.HI R13, RZ, 0x1f, R9 ;  /* 0x0000001fff0d7819 */ /* 0x000fe20000011409 */
[----:B------:R-:W-:Y:S01]  /*c640*/  IMAD R10, R14, UR4, RZ ;  /* 0x000000040e0a7c24 */ /* 0x000fe2000f8e02ff */
[C---:B------:R-:W-:Y:S01]  /*c650*/  IADD3 R4, P0, R9.reuse, R4, RZ ;  /* 0x0000000409047210 */ /* 0x040fe20007f1e0ff */
[--C-:B------:R-:W-:Y:S01]  /*c660*/  IMAD.MOV R16, RZ, RZ, -R11.reuse ;  /* 0x000000ffff107224 */ /* 0x100fe200078e0a0b */
[----:B------:R-:W-:Y:S01]  /*c670*/  IADD3 R9, -R9, RZ, RZ ;  /* 0x000000ff09097210 */ /* 0x000fe20007ffe1ff */
[C---:B------:R-:W-:Y:S01]  /*c680*/  IMAD R14, R19.reuse, UR5, R10 ;  /* 0x00000005130e7c24 */ /* 0x040fe2000f8e020a */
[----:B------:R-:W-:Y:S01]  /*c690*/  SHF.R.S32.HI R10, RZ, 0x1f, R11 ;  /* 0x0000001fff0a7819 */ /* 0x000fe2000001140b */
[----:B------:R-:W-:Y:S01]  /*c6a0*/  IMAD.WIDE.U32 R6, R19, UR6, R6 ;  /* 0x0000000613067c25 */ /* 0x000fe2000f8e0006 */
[----:B------:R-:W-:Y:S01]  /*c6b0*/  ULDC.64 UR4, c[0x0][0xb30] ;  /* 0x0002cc0000047ab9 */ /* 0x000fe20000000a00 */
[----:B------:R-:W-:Y:S01]  /*c6c0*/  ULDC.64 UR6, c[0x0][0xbc8] ;  /* 0x0002f20000067ab9 */ /* 0x000fe20000000a00 */
[----:B------:R-:W-:Y:S01]  /*c6d0*/  IADD3.X R5, R13, R5, R14, P0, !PT ;  /* 0x000000050d057210 */ /* 0x000fe200007fe40e */
[----:B------:R-:W-:-:S02]  /*c6e0*/  IMAD R9, R17, R9, R8 ;  /* 0x0000000911097224 */ /* 0x000fc400078e0208 */
[----:B------:R-:W-:Y:S02]  /*c6f0*/  IMAD R10, R10, UR4, RZ ;  /* 0x000000040a0a7c24 */ /* 0x000fe4000f8e02ff */
[----:B------:R-:W-:Y:S01]  /*c700*/  IMAD R13, R17, R16, R8 ;  /* 0x00000010110d7224 */ /* 0x000fe200078e0208 */
[----:B------:R-:W-:Y:S01]  /*c710*/  SHF.R.S32.HI R8, RZ, 0x1f, R9 ;  /* 0x0000001fff087819 */ /* 0x000fe20000011409 */
[----:B------:R-:W-:Y:S02]  /*c720*/  IMAD.IADD R7, R7, 0x1, R15 ;  /* 0x0000000107077824 */ /* 0x000fe400078e020f */
[C---:B------:R-:W-:Y:S01]  /*c730*/  IMAD R15, R11.reuse, UR5, R10 ;  /* 0x000000050b0f7c24 */ /* 0x040fe2000f8e020a */
[----:B------:R-:W-:Y:S01]  /*c740*/  SHF.R.S32.HI R10, RZ, 0x1f, R13 ;  /* 0x0000001fff0a7819 */ /* 0x000fe2000001140d */
[----:B------:R-:W-:Y:S01]  /*c750*/  IMAD.WIDE.U32 R6, R11, UR4, R6 ;  /* 0x000000040b067c25 */ /* 0x000fe2000f8e0006 */
[----:B------:R-:W0:Y:S01]  /*c760*/  S2UR UR5, SR_CgaCtaId ;  /* 0x00000000000579c3 */ /* 0x000e220000008800 */
[----:B------:R-:W-:-:S02]  /*c770*/  UMOV UR4, 0x400 ;  /* 0x0000040000047882 */ /* 0x000fc40000000000 */
[----:B------:R-:W-:Y:S02]  /*c780*/  IMAD R8, R8, UR6, RZ ;  /* 0x0000000608087c24 */ /* 0x000fe4000f8e02ff */
[----:B------:R-:W-:Y:S02]  /*c790*/  IMAD.IADD R7, R7, 0x1, R15 ;  /* 0x0000000107077824 */ /* 0x000fe400078e020f */
[----:B------:R-:W-:Y:S02]  /*c7a0*/  IMAD R10, R10, UR8, RZ ;  /* 0x000000080a0a7c24 */ /* 0x000fe4000f8e02ff */
[C---:B------:R-:W-:Y:S02]  /*c7b0*/  IMAD R11, R9.reuse, UR7, R8 ;  /* 0x00000007090b7c24 */ /* 0x040fe4000f8e0208 */
[----:B------:R-:W-:Y:S01]  /*c7c0*/  IMAD.WIDE.U32 R4, R9, UR6, R4 ;  /* 0x0000000609047c25 */ /* 0x000fe2000f8e0004 */
[----:B------:R-:W-:-:S03]  /*c7d0*/  ULDC.64 UR6, c[0x0][0xba8] ;  /* 0x0002ea0000067ab9 */ /* 0x000fc60000000a00 */
[----:B------:R-:W-:Y:S01]  /*c7e0*/  IMAD R15, R13, UR9, R10 ;  /* 0x000000090d0f7c24 */ /* 0x000fe2000f8e020a */
[----:B------:R-:W-:Y:S01]  /*c7f0*/  IADD3 R5, R5, R11, RZ ;  /* 0x0000000b05057210 */ /* 0x000fe20007ffe0ff */
[----:B------:R-:W-:Y:S01]  /*c800*/  IMAD.WIDE.U32 R8, R13, UR8, R6 ;  /* 0x000000080d087c25 */ /* 0x000fe2000f8e0006 */
[----:B------:R-:W-:Y:S01]  /*c810*/  LEA R13, P0, R4, UR6, 0x2 ;  /* 0x00000006040d7c11 */ /* 0x000fe2000f8010ff */
[----:B------:R-:W-:Y:S01]  /*c820*/  ULDC.64 UR8, c[0x0][0xb00] ;  /* 0x0002c00000087ab9 */ /* 0x000fe20000000a00 */
[----:B------:R-:W-:Y:S01]  /*c830*/  ULDC UR6, c[0x0][0xa88] ;  /* 0x0002a20000067ab9 */ /* 0x000fe20000000800 */
[----:B------:R-:W-:Y:S01]  /*c840*/  IMAD.IADD R7, R9, 0x1, R15 ;  /* 0x0000000109077824 */ /* 0x000fe200078e020f */
[----:B------:R-:W-:Y:S01]  /*c850*/  LEA R6, P1, R8, UR8, 0x2 ;  /* 0x0000000808067c11 */ /* 0x000fe2000f8210ff */
[----:B------:R-:W-:Y:S01]  /*c860*/  SHFL.IDX PT, R10, R13, 0x1, 0x1c1f ;  /* 0x003c1f000d0a7f89 */ /* 0x000fe200000e0000 */
[----:B------:R-:W-:Y:S01]  /*c870*/  LEA.HI.X R14, R4, UR7, R5, 0x2, P0 ;  /* 0x00000007040e7c11 */ /* 0x000fe200080f1405 */
[----:B------:R-:W-:Y:S01]  /*c880*/  IMAD R3, R12, 0x80, R3 ;  /* 0x000000800c037824 */ /* 0x000fe200078e0203 */
[----:B------:R-:W-:Y:S01]  /*c890*/  LEA.HI.X R7, R8, UR9, R7, 0x2, P1 ;  /* 0x0000000908077c11 */ /* 0x000fe200088f1407 */
[----:B0-----:R-:W-:Y:S01]  /*c8a0*/  ULEA UR4, UR5, UR4, 0x18 ;  /* 0x0000000405047291 */ /* 0x001fe2000f8ec03f */
[----:B------:R-:W-:Y:S01]  /*c8b0*/  SHFL.IDX PT, R8, R13, RZ, 0x1c1f ;  /* 0x001c1fff0d087589 */ /* 0x000fe200000e0000 */
[----:B------:R-:W-:Y:S01]  /*c8c0*/  IMAD R22, R17, UR6, RZ ;  /* 0x0000000611167c24 */ /* 0x000fe2000f8e02ff */
[----:B------:R-:W-:Y:S01]  /*c8d0*/  LOP3.LUT P0, RZ, R23, 0x3, RZ, 0xc0, !PT ;  /* 0x0000000317ff7812 */ /* 0x000fe2000780c0ff */
[C---:B------:R-:W-:Y:S01]  /*c8e0*/  VIADD R19, R3.reuse, 0x8 ;  /* 0x0000000803137836 */ /* 0x040fe20000000000 */
[----:B------:R-:W0:Y:S01]  /*c8f0*/  SHFL.IDX PT, R9, R14, RZ, 0x1c1f ;  /* 0x001c1fff0e097589 */ /* 0x000e2200000e0000 */
[----:B------:R-:W-:Y:S01]  /*c900*/  UIADD3 UR4, UR4, 0x36820, URZ ;  /* 0x0003682004047890 */ /* 0x000fe2000fffe03f */
[----:B------:R-:W-:-:S02]  /*c910*/  ISETP.GE.OR P1, PT, R3, R22, P0 ;  /* 0x000000160300720c */ /* 0x000fc40000726670 */
[----:B------:R-:W1:Y:S01]  /*c920*/  SHFL.IDX PT, R11, R14, 0x1, 0x1c1f ;  /* 0x003c1f000e0b7f89 */ /* 0x000e6200000e0000 */
[-C--:B------:R-:W-:Y:S01]  /*c930*/  ISETP.GE.OR P0, PT, R19, R22.reuse, P0 ;  /* 0x000000161300720c */ /* 0x080fe20000706670 */
[----:B------:R-:W-:Y:S01]  /*c940*/  UPRMT UR4, URZ, 0x654, UR4 ;  /* 0x000006543f047896 */ /* 0x000fe20008000004 */
[----:B------:R-:W-:Y:S01]  /*c950*/  ISETP.GE.AND P2, PT, R3, R22, PT ;  /* 0x000000160300720c */ /* 0x000fe20003f46270 */
[----:B------:R2:W3:Y:S01]  /*c960*/  SHFL.IDX PT, R4, R6, RZ, 0x1c1f ;  /* 0x001c1fff06047589 */ /* 0x0004e200000e0000 */
[----:B------:R-:W-:-:S03]  /*c970*/  IMAD.SHL.U32 R3, R120, 0x2, RZ ;  /* 0x0000000278037824 */ /* 0x000fc600078e00ff */
[----:B------:R2:W4:Y:S03]  /*c980*/  SHFL.IDX PT, R5, R7, RZ, 0x1c1f ;  /* 0x001c1fff07057589 */ /* 0x00052600000e0000 */
        /* <DEDUP_REMOVED lines=17> */
[C---:B------:R-:W-:Y:S01]  /*caa0*/  IADD3 R16, R3.reuse, 0x38, RZ ;  /* 0x0000003803107810 */ /* 0x040fe20007ffe0ff */
[C-C-:B---34-:R-:W-:Y:S02]  /*cab0*/  @!P0 IMAD.WIDE R8, R3.reuse, 0x4, R4.reuse ;  /* 0x0000000403088825 */ /* 0x158fe400078e0204 */
        /* <DEDUP_REMOVED lines=10> */
[----:B------:R-:W-:Y:S01]  /*cb60*/  ISETP.GE.AND P4, PT, R2, UR4, PT ;  /* 0x0000000402007c0c */ /* 0x000fe2000bf86270 */
[----:B------:R-:W-:Y:S01]  /*cb70*/  @!P2 IMAD.WIDE R12, R13, 0x4, R4 ;  /* 0x000000040d0ca825 */ /* 0x000fe200078e0204 */
[----:B------:R1:W-:Y:S01]  /*cb80*/  @!P1 ST.E.64 desc[UR6][R10.64], R28 ;  /* 0x0000001c0a009985 */ /* 0x0003e2000c101b06 */
[----:B------:R-:W-:Y:S02]  /*cb90*/  ISETP.GE.AND P1, PT, R20, UR4, PT ;  /* 0x0000000414007c0c */ /* 0x000fe4000bf26270 */
[----:B------:R-:W-:Y:S01]  /*cba0*/  @!P5 LEA.HI R14, R14, R14, RZ, 0x1 ;  /* 0x0000000e0e0ed211 */ /* 0x000fe200078f08ff */
[----:B------:R2:W-:Y:S01]  /*cbb0*/  @!P2 ST.E.64 desc[UR6][R12.64], R32 ;  /* 0x000000200c00a985 */ /* 0x0005e2000c101b06 */
[----:B------:R-:W-:Y:S01]  /*cbc0*/  ISETP.GE.AND P2, PT, R17, UR4, PT ;  /* 0x0000000411007c0c */ /* 0x000fe2000bf46270 */
[----:B0-----:R-:W-:Y:S01]  /*cbd0*/  VIADD R24, R3, 0x50 ;  /* 0x0000005003187836 */ /* 0x001fe20000000000 */
[----:B------:R-:W-:Y:S02]  /*cbe0*/  @!P6 LEA.HI R15, R15, R15, RZ, 0x1 ;  /* 0x0000000f0f0fe211 */ /* 0x000fe400078f08ff */
[----:B------:R-:W-:-:S02]  /*cbf0*/  @!P5 LOP3.LUT R9, R14, 0xfffffffe, RZ, 0xc0, !PT ;  /* 0xfffffffe0e09d812 */ /* 0x000fc400078ec0ff */
[----:B------:R-:W-:Y:S02]  /*cc00*/  @!P0 LEA.HI R0, R0, R0, RZ, 0x1 ;  /* 0x0000000000008211 */ /* 0x000fe400078f08ff */
[----:B------:R-:W-:Y:S01]  /*cc10*/  @!P4 LEA.HI R2, R2, R2, RZ, 0x1 ;  /* 0x000000020202c211 */ /* 0x000fe200078f08ff */
[--C-:B------:R-:W-:Y:S01]  /*cc20*/  @!P5 IMAD.WIDE R8, R9, 0x4, R4.reuse ;  /* 0x000000040908d825 */ /* 0x100fe200078e0204 */
[----:B-1----:R-:W-:Y:S02]  /*cc30*/  @!P6 LOP3.LUT R11, R15, 0xfffffffe, RZ, 0xc0, !PT ;  /* 0xfffffffe0f0be812 */ /* 0x002fe400078ec0ff */
[----:B------:R-:W-:Y:S02]  /*cc40*/  @!P3 LEA.HI R16, R16, R16, RZ, 0x1 ;  /* 0x000000101010b211 */ /* 0x000fe400078f08ff */
[----:B--2---:R-:W-:Y:S01]  /*cc50*/  @!P2 LEA.HI R12, R17, R17, RZ, 0x1 ;  /* 0x00000011110ca211 */ /* 0x004fe200078f08ff */
[----:B------:R-:W-:Y:S01]  /*cc60*/  @!P6 IMAD.WIDE R10, R11, 0x4, R4 ;  /* 0x000000040b0ae825 */ /* 0x000fe200078e0204 */
[----:B------:R-:W-:Y:S01]  /*cc70*/  @!P1 LEA.HI R20, R20, R20, RZ, 0x1 ;  /* 0x0000001414149211 */ /* 0x000fe200078f08ff */
[----:B------:R0:W-:Y:S01]  /*cc80*/  @!P5 ST.E.64 desc[UR6][R8.64], R36 ;  /* 0x000000240800d985 */ /* 0x0001e2000c101b06 */
[----:B------:R-:W-:Y:S01]  /*cc90*/  @!P0 LOP3.LUT R13, R0, 0xfffffffe, RZ, 0xc0, !PT ;  /* 0xfffffffe000d8812 */ /* 0x000fe200078ec0ff */
[C---:B------:R-:W-:Y:S01]  /*cca0*/  VIADD R0, R3.reuse, 0x60 ;  /* 0x0000006003007836 */ /* 0x040fe20000000000 */
[----:B------:R-:W-:Y:S01]  /*ccb0*/  @!P4 LOP3.LUT R15, R2, 0xfffffffe, RZ, 0xc0, !PT ;  /* 0xfffffffe020fc812 */ /* 0x000fe200078ec0ff */
[----:B------:R1:W-:Y:S01]  /*ccc0*/  @!P6 ST.E.64 desc[UR6][R10.64], R40 ;  /* 0x000000280a00e985 */ /* 0x0003e2000c101b06 */
[----:B------:R-:W-:Y:S01]  /*ccd0*/  @!P3 LOP3.LUT R17, R16, 0xfffffffe, RZ, 0xc0, !PT ;  /* 0xfffffffe1011b812 */ /* 0x000fe200078ec0ff */
[----:B------:R-:W-:Y:S01]  /*cce0*/  VIADD R2, R3, 0x68 ;  /* 0x0000006803027836 */ /* 0x000fe20000000000 */
[----:B------:R-:W-:-:S02]  /*ccf0*/  @!P2 LOP3.LUT R21, R12, 0xfffffffe, RZ, 0xc0, !PT ;  /* 0xfffffffe0c15a812 */ /* 0x000fc400078ec0ff */
[----:B------:R-:W-:Y:S01]  /*cd00*/  @!P1 LOP3.LUT R23, R20, 0xfffffffe, RZ, 0xc0, !PT ;  /* 0xfffffffe14179812 */ /* 0x000fe200078ec0ff */
[C---:B------:R-:W-:Y:S01]  /*cd10*/  VIADD R20, R3.reuse, 0x70 ;  /* 0x0000007003147836 */ /* 0x040fe20000000000 */
[----:B------:R-:W-:Y:S02]  /*cd20*/  IADD3 R25, R3, 0x58, RZ ;  /* 0x0000005803197810 */ /* 0x000fe40007ffe0ff */
[----:B------:R-:W-:Y:S01]  /*cd30*/  ISETP.GE.AND P5, PT, R24, UR4, PT ;  /* 0x0000000418007c0c */ /* 0x000fe2000bfa6270 */
[----:B0-----:R-:W-:Y:S01]  /*cd40*/  @!P0 IMAD.WIDE R8, R13, 0x4, R4 ;  /* 0x000000040d088825 */ /* 0x001fe200078e0204 */
[----:B------:R-:W-:-:S03]  /*cd50*/  ISETP.GE.AND P6, PT, R25, UR4, PT ;  /* 0x0000000419007c0c */ /* 0x000fc6000bfc6270 */
[--C-:B-1----:R-:W-:Y:S01]  /*cd60*/  @!P4 IMAD.WIDE R10, R15, 0x4, R4.reuse ;  /* 0x000000040f0ac825 */ /* 0x102fe200078e0204 */
[----:B------:R0:W-:Y:S01]  /*cd70*/  @!P0 ST.E.64 desc[UR6][R8.64], R44 ;  /* 0x0000002c08008985 */ /* 0x0001e2000c101b06 */
[----:B------:R-:W-:Y:S02]  /*cd80*/  ISETP.GE.AND P0, PT, R0, UR4, PT ;  /* 0x0000000400007c0c */ /* 0x000fe4000bf06270 */
[--C-:B------:R-:W-:Y:S01]  /*cd90*/  @!P3 IMAD.WIDE R12, R17, 0x4, R4.reuse ;  /* 0x00000004110cb825 */ /* 0x100fe200078e0204 */
[----:B------:R1:W-:Y:S03]  /*cda0*/  @!P4 ST.E.64 desc[UR6][R10.64], R48 ;  /* 0x000000300a00c985 */ /* 0x0003e6000c101b06 */
[----:B------:R-:W-:Y:S01]  /*cdb0*/  @!P2 IMAD.WIDE R14, R21, 0x4, R4 ;  /* 0x00000004150ea825 */ /* 0x000fe200078e0204 */
[----:B------:R2:W-:Y:S01]  /*cdc0*/  @!P3 ST.E.64 desc[UR6][R12.64], R52 ;  /* 0x000000340c00b985 */ /* 0x0005e2000c101b06 */
[----:B------:R-:W-:-:S02]  /*cdd0*/  IADD3 R21, R3, 0x78, RZ ;  /* 0x0000007803157810 */ /* 0x000fc40007ffe0ff */
[----:B------:R-:W-:Y:S01]  /*cde0*/  @!P1 IMAD.WIDE R16, R23, 0x4, R4 ;  /* 0x0000000417109825 */ /* 0x000fe200078e0204 */
[----:B------:R3:W-:Y:S01]  /*cdf0*/  @!P2 ST.E.64 desc[UR6][R14.64], R56 ;  /* 0x000000380e00a985 */ /* 0x0007e2000c101b06 */
[----:B------:R-:W-:Y:S02]  /*ce00*/  ISETP.GE.AND P2, PT, R20, UR4, PT ;  /* 0x0000000414007c0c */ /* 0x000fe4000bf46270 */
[----:B------:R-:W-:Y:S01]  /*ce10*/  VIADD R23, R3, 0x80 ;  /* 0x0000008003177836 */ /* 0x000fe20000000000 */
[----:B------:R4:W-:Y:S01]  /*ce20*/  @!P1 ST.E.64 desc[UR6][R16.64], R60 ;  /* 0x0000003c10009985 */ /* 0x0009e2000c101b06 */
[----:B------:R-:W-:Y:S02]  /*ce30*/  ISETP.GE.AND P1, PT, R2, UR4, PT ;  /* 0x0000000402007c0c */ /* 0x000fe4000bf26270 */
[----:B------:R-:W-:Y:S02]  /*ce40*/  ISETP.GE.AND P3, PT, R21, UR4, PT ;  /* 0x0000000415007c0c */ /* 0x000fe4000bf66270 */
[----:B------:R-:W-:-:S02]  /*ce50*/  ISETP.GE.AND P4, PT, R23, UR4, PT ;  /* 0x0000000417007c0c */ /* 0x000fc4000bf86270 */
[----:B------:R-:W-:Y:S02]  /*ce60*/  @!P5 LEA.HI R24, R24, R24, RZ, 0x1 ;  /* 0x000000181818d211 */ /* 0x000fe400078f08ff */
[----:B------:R-:W-:Y:S02]  /*ce70*/  @!P6 LEA.HI R25, R25, R25, RZ, 0x1 ;  /* 0x000000191919e211 */ /* 0x000fe400078f08ff */
[----:B0-----:R-:W-:Y:S02]  /*ce80*/  @!P5 LOP3.LUT R9, R24, 0xfffffffe, RZ, 0xc0, !PT ;  /* 0xfffffffe1809d812 */ /* 0x001fe400078ec0ff */
[----:B------:R-:W-:Y:S02]  /*ce90*/  @!P0 LEA.HI R0, R0, R0, RZ, 0x1 ;  /* 0x0000000000008211 */ /* 0x000fe400078f08ff */
[----:B------:R-:W-:Y:S01]  /*cea0*/  @!P1 LEA.HI R2, R2, R2, RZ, 0x1 ;  /* 0x0000000202029211 */ /* 0x000fe200078f08ff */
[----:B------:R-:W-:Y:S01]  /*ceb0*/  @!P5 IMAD.WIDE R8, R9, 0x4, R4 ;  /* 0x000000040908d825 */ /* 0x000fe200078e0204 */
[----:B-1----:R-:W-:-:S02]  /*cec0*/  @!P6 LOP3.LUT R11, R25, 0xfffffffe, RZ, 0xc0, !PT ;  /* 0xfffffffe190be812 */ /* 0x002fc400078ec0ff */
[----:B------:R-:W-:Y:S02]  /*ced0*/  @!P2 LEA.HI R20, R20, R20, RZ, 0x1 ;  /* 0x000000141414a211 */ /* 0x000fe400078f08ff */
[----:B--2---:R-:W-:Y:S01]  /*cee0*/  @!P0 LOP3.LUT R13, R0, 0xfffffffe, RZ, 0xc0, !PT ;  /* 0xfffffffe000d8812 */ /* 0x004fe200078ec0ff */
[--C-:B------:R-:W-:Y:S01]  /*cef0*/  @!P6 IMAD.WIDE R10, R11, 0x4, R4.reuse ;  /* 0x000000040b0ae825 */ /* 0x100fe200078e0204 */
[----:B------:R-:W-:Y:S01]  /*cf00*/  @!P3 LEA.HI R21, R21, R21, RZ, 0x1 ;  /* 0x000000151515b211 */ /* 0x000fe200078f08ff */
[----:B------:R0:W-:Y:S01]  /*cf10*/  @!P5 ST.E.64 desc[UR6][R8.64], R64 ;  /* 0x000000400800d985 */ /* 0x0001e2000c101b06 */
[----:B---3--:R-:W-:Y:S01]  /*cf20*/  @!P1 LOP3.LUT R15, R2, 0xfffffffe, RZ, 0xc0, !PT ;  /* 0xfffffffe020f9812 */ /* 0x008fe200078ec0ff */
[----:B------:R-:W-:Y:S01]  /*cf30*/  @!P0 IMAD.WIDE R12, R13, 0x4, R4 ;  /* 0x000000040d0c8825 */ /* 0x000fe200078e0204 */
[----:B------:R-:W-:Y:S01]  /*cf40*/  @!P4 LEA.HI R23, R23, R23, RZ, 0x1 ;  /* 0x000000171717c211 */ /* 0x000fe200078f08ff */
[----:B------:R1:W-:Y:S01]  /*cf50*/  @!P6 ST.E.64 desc[UR6][R10.64], R68 ;  /* 0x000000440a00e985 */ /* 0x0003e2000c101b06 */
[----:B----4-:R-:W-:Y:S01]  /*cf60*/  @!P2 LOP3.LUT R17, R20, 0xfffffffe, RZ, 0xc0, !PT ;  /* 0xfffffffe1411a812 */ /* 0x010fe200078ec0ff */
[----:B------:R-:W-:Y:S01]  /*cf70*/  VIADD R0, R3, 0x88 ;  /* 0x0000008803007836 */ /* 0x000fe20000000000 */
[----:B------:R-:W-:Y:S01]  /*cf80*/  @!P3 LOP3.LUT R21, R21, 0xfffffffe, RZ, 0xc0, !PT ;  /* 0xfffffffe1515b812 */ /* 0x000fe200078ec0ff */
[----:B------:R-:W-:Y:S01]  /*cf90*/  VIADD R2, R3, 0x90 ;  /* 0x0000009003027836 */ /* 0x000fe20000000000 */
[----:B------:R-:W-:Y:S01]  /*cfa0*/  @!P4 LOP3.LUT R23, R23, 0xfffffffe, RZ, 0xc0, !PT ;  /* 0xfffffffe1717c812 */ /* 0x000fe200078ec0ff */
[----:B------:R2:W-:Y:S01]  /*cfb0*/  @!P0 ST.E.64 desc[UR6][R12.64], R72 ;  /* 0x000000480c008985 */ /* 0x0005e2000c101b06 */
[----:B------:R-:W-:-:S02]  /*cfc0*/  IADD3 R20, R3, 0x98, RZ ;  /* 0x0000009803147810 */ /* 0x000fc40007ffe0ff */
[----:B------:R-:W-:Y:S01]  /*cfd0*/  ISETP.GE.AND P0, PT, R0, UR4, PT ;  /* 0x0000000400007c0c */ /* 0x000fe2000bf06270 */
[----:B0-----:R-:W-:-:S04]  /*cfe0*/  @!P1 IMAD.WIDE R8, R15, 0x4, R4 ;  /* 0x000000040f089825 */ /* 0x001fc800078e0204 */
        /* <DEDUP_REMOVED lines=9> */
[C---:B------:R-:W-:Y:S01]  /*d080*/  VIADD R21, R3.reuse, 0xa0 ;  /* 0x000000a003157836 */ /* 0x040fe20000000000 */
[----:B------:R4:W-:Y:S01]  /*d090*/  @!P4 ST.E.64 desc[UR6][R16.64], R88 ;  /* 0x000000581000c985 */ /* 0x0009e2000c101b06 */
[C---:B--2---:R-:W-:Y:S01]  /*d0a0*/  VIADD R12, R3.reuse, 0xa8 ;  /* 0x000000a8030c7836 */ /* 0x044fe20000000000 */
[C---:B0-----:R-:W-:Y:S01]  /*d0b0*/  IADD3 R9, R3.reuse, 0xb8, RZ ;  /* 0x000000b803097810 */ /* 0x041fe20007ffe0ff */
[----:B------:R-:W-:Y:S01]  /*d0c0*/  VIADD R13, R3, 0xb0 ;  /* 0x000000b0030d7836 */ /* 0x000fe20000000000 */
[----:B------:R-:W-:Y:S02]  /*d0d0*/  ISETP.GE.AND P3, PT, R21, UR4, PT ;  /* 0x0000000415007c0c */ /* 0x000fe4000bf66270 */
[----:B------:R-:W-:Y:S02]  /*d0e0*/  ISETP.GE.AND P6, PT, R9, UR4, PT ;  /* 0x0000000409007c0c */ /* 0x000fe4000bfc6270 */
[----:B------:R-:W-:Y:S02]  /*d0f0*/  ISETP.GE.AND P4, PT, R12, UR4, PT ;  /* 0x000000040c007c0c */ /* 0x000fe4000bf86270 */
[----:B------:R-:W-:-:S02]  /*d100*/  ISETP.GE.AND P5, PT, R13, UR4, PT ;  /* 0x000000040d007c0c */ /* 0x000fc4000bfa6270 */
[----:B------:R-:W-:Y:S02]  /*d110*/  @!P1 LEA.HI R2, R2, R2, RZ, 0x1 ;  /* 0x0000000202029211 */ /* 0x000fe400078f08ff */
[----:B------:R-:W-:Y:S02]  /*d120*/  @!P2 LEA.HI R20, R20, R20, RZ, 0x1 ;  /* 0x000000141414a211 */ /* 0x000fe400078f08ff */
[----:B-1----:R-:W-:Y:S02]  /*d130*/  @!P1 LOP3.LUT R11, R2, 0xfffffffe, RZ, 0xc0, !PT ;  /* 0xfffffffe020b9812 */ /* 0x002fe400078ec0ff */
[----:B------:R-:W-:Y:S02]  /*d140*/  @!P3 LEA.HI R21, R21, R21, RZ, 0x1 ;  /* 0x000000151515b211 */ /* 0x000fe400078f08ff */
[----:B------:R-:W-:Y:S02]  /*d150*/  @!P6 LEA.HI R10, R9, R9, RZ, 0x1 ;  /* 0x00000009090ae211 */ /* 0x000fe400078f08ff */
[----:B------:R-:W-:-:S02]  /*d160*/  @!P4 LEA.HI R12, R12, R12, RZ, 0x1 ;  /* 0x0000000c0c0cc211 */ /* 0x000fc400078f08ff */
[----:B------:R-:W-:Y:S02]  /*d170*/  @!P5 LEA.HI R8, R13, R13, RZ, 0x1 ;  /* 0x0000000d0d08d211 */ /* 0x000fe400078f08ff */
[----:B------:R-:W-:Y:S02]  /*d180*/  @!P0 LOP3.LUT R9, R0, 0xfffffffe, RZ, 0xc0, !PT ;  /* 0xfffffffe00098812 */ /* 0x000fe400078ec0ff */
[----:B------:R-:W-:Y:S02]  /*d190*/  @!P2 LOP3.LUT R13, R20, 0xfffffffe, RZ, 0xc0, !PT ;  /* 0xfffffffe140da812 */ /* 0x000fe400078ec0ff */
[----:B---3--:R-:W-:Y:S02]  /*d1a0*/  @!P3 LOP3.LUT R15, R21, 0xfffffffe, RZ, 0xc0, !PT ;  /* 0xfffffffe150fb812 */ /* 0x008fe400078ec0ff */
[----:B----4-:R-:W-:Y:S01]  /*d1b0*/  @!P4 LOP3.LUT R17, R12, 0xfffffffe, RZ, 0xc0, !PT ;  /* 0xfffffffe0c11c812 */ /* 0x010fe200078ec0ff */
[----:B------:R-:W-:Y:S01]  /*d1c0*/  @!P2 IMAD.WIDE R12, R13, 0x4, R4 ;  /* 0x000000040d0ca825 */ /* 0x000fe200078e0204 */
[----:B------:R-:W-:-:S02]  /*d1d0*/  @!P5 LOP3.LUT R21, R8, 0xfffffffe, RZ, 0xc0, !PT ;  /* 0xfffffffe0815d812 */ /* 0x000fc400078ec0ff */
        /* <DEDUP_REMOVED lines=14> */
.L_x_3247:
[----:B------:R-:W-:Y:S05]  /*d2c0*/  BSYNC B0 ;  /* 0x0000000000007941 */ /* 0x000fea0003800000 */
.L_x_3246:
        /* <DEDUP_REMOVED lines=16> */
[----:B------:R-:W-:-:S02]  /*d3d0*/  VIADD R13, R3, 0x38 ;  /* 0x00000038030d7836 */ /* 0x000fc40000000000 */
[C---:B------:R-:W-:Y:S01]  /*d3e0*/  VIADD R16, R3.reuse, 0x48 ;  /* 0x0000004803107836 */ /* 0x040fe20000000000 */
[----:B------:R-:W-:Y:S01]  /*d3f0*/  ISETP.GE.AND P4, PT, R12, UR4, PT ;  /* 0x000000040c007c0c */ /* 0x000fe2000bf86270 */
[----:B-1-3--:R-:W-:Y:S01]  /*d400*/  @!P2 IMAD.WIDE R6, R3, 0x4, R4 ;  /* 0x000000040306a825 */ /* 0x00afe200078e0204 */
[----:B------:R-:W-:Y:S02]  /*d410*/  ISETP.GE.AND P5, PT, R13, UR4, PT ;  /* 0x000000040d007c0c */ /* 0x000fe4000bfa6270 */
[----:B------:R-:W-:Y:S01]  /*d420*/  @!P3 LEA.HI R0, R0, R0, RZ, 0x1 ;  /* 0x000000000000b211 */ /* 0x000fe200078f08ff */
[C---:B------:R-:W-:Y:S01]  /*d430*/  VIADD R20, R3.reuse, 0x50 ;  /* 0x0000005003147836 */ /* 0x040fe20000000000 */
[----:B------:R0:W-:Y:S01]  /*d440*/  @!P2 ST.E.64 desc[UR6][R6.64], R26 ;  /* 0x0000001a0600a985 */ /* 0x0001e2000c101b06 */
[----:B------:R-:W-:Y:S01]  /*d450*/  ISETP.GE.AND P6, PT, R14, UR4, PT ;  /* 0x000000040e007c0c */ /* 0x000fe2000bfc6270 */
[----:B------:R-:W-:Y:S01]  /*d460*/  VIADD R21, R3, 0x78 ;  /* 0x0000007803157836 */ /* 0x000fe20000000000 */
[----:B------:R-:W-:-:S02]  /*d470*/  @!P3 LOP3.LUT R9, R0, 0xfffffffe, RZ, 0xc0, !PT ;  /* 0xfffffffe0009b812 */ /* 0x000fc400078ec0ff */
[----:B------:R-:W-:Y:S02]  /*d480*/  IADD3 R0, R3, 0x20, RZ ;  /* 0x0000002003007810 */ /* 0x000fe40007ffe0ff */
[----:B------:R-:W-:Y:S01]  /*d490*/  @!P0 LEA.HI R2, R2, R2, RZ, 0x1 ;  /* 0x0000000202028211 */ /* 0x000fe200078f08ff */
[----:B------:R-:W-:Y:S01]  /*d4a0*/  @!P3 IMAD.WIDE R8, R9, 0x4, R4 ;  /* 0x000000040908b825 */ /* 0x000fe200078e0204 */
[----:B------:R-:W-:Y:S02]  /*d4b0*/  ISETP.GE.AND P2, PT, R0, UR4, PT ;  /* 0x0000000400007c0c */ /* 0x000fe4000bf46270 */
[----:B------:R-:W-:Y:S02]  /*d4c0*/  @!P1 LEA.HI R10, R10, R10, RZ, 0x1 ;  /* 0x0000000a0a0a9211 */ /* 0x000fe400078f08ff */
[----:B------:R1:W-:Y:S01]  /*d4d0*/  @!P3 ST.E.64 desc[UR6][R8.64], R30 ;  /* 0x0000001e0800b985 */ /* 0x0003e2000c101b06 */
[----:B------:R-:W-:Y:S02]  /*d4e0*/  ISETP.GE.AND P3, PT, R11, UR4, PT ;  /* 0x000000040b007c0c */ /* 0x000fe4000bf66270 */
[----:B0-----:R-:W-:-:S02]  /*d4f0*/  @!P0 LOP3.LUT R7, R2, 0xfffffffe, RZ, 0xc0, !PT ;  /* 0xfffffffe02078812 */ /* 0x001fc400078ec0ff */
[----:B------:R-:W-:Y:S02]  /*d500*/  @!P4 LEA.HI R12, R12, R12, RZ, 0x1 ;  /* 0x0000000c0c0cc211 */ /* 0x000fe400078f08ff */
[----:B------:R-:W-:Y:S01]  /*d510*/  @!P6 LEA.HI R14, R14, R14, RZ, 0x1 ;  /* 0x0000000e0e0ee211 */ /* 0x000fe200078f08ff */
[----:B------:R-:W-:Y:S01]  /*d520*/  @!P0 IMAD.WIDE R6, R7, 0x4, R4 ;  /* 0x0000000407068825 */ /* 0x000fe200078e0204 */
[----:B------:R-:W-:Y:S02]  /*d530*/  @!P2 LEA.HI R0, R0, R0, RZ, 0x1 ;  /* 0x000000000000a211 */ /* 0x000fe400078f08ff */
[----:B------:R-:W-:Y:S02]  /*d540*/  @!P4 LOP3.LUT R15, R12, 0xfffffffe, RZ, 0xc0, !PT ;  /* 0xfffffffe0c0fc812 */ /* 0x000fe400078ec0ff */
[----:B------:R0:W-:Y:S01]  /*d550*/  @!P0 ST.E.64 desc[UR6][R6.64], R34 ;  /* 0x0000002206008985 */ /* 0x0001e2000c101b06 */
[----:B-1----:R-:W-:Y:S02]  /*d560*/  @!P1 LOP3.LUT R9, R10, 0xfffffffe, RZ, 0xc0, !PT ;  /* 0xfffffffe0a099812 */ /* 0x002fe400078ec0ff */
[----:B------:R-:W-:-:S02]  /*d570*/  @!P3 LEA.HI R2, R11, R11, RZ, 0x1 ;  /* 0x0000000b0b02b211 */ /* 0x000fc400078f08ff */
[----:B------:R-:W-:Y:S01]  /*d580*/  @!P5 LEA.HI R10, R13, R13, RZ, 0x1 ;  /* 0x0000000d0d0ad211 */ /* 0x000fe200078f08ff */
[--C-:B------:R-:W-:Y:S01]  /*d590*/  @!P1 IMAD.WIDE R8, R9, 0x4, R4.reuse ;  /* 0x0000000409089825 */ /* 0x100fe200078e0204 */
[----:B------:R-:W-:Y:S02]  /*d5a0*/  @!P2 LOP3.LUT R11, R0, 0xfffffffe, RZ, 0xc0, !PT ;  /* 0xfffffffe000ba812 */ /* 0x000fe400078ec0ff */
[----:B------:R-:W-:Y:S01]  /*d5b0*/  @!P3 LOP3.LUT R13, R2, 0xfffffffe, RZ, 0xc0, !PT ;  /* 0xfffffffe020db812 */ /* 0x000fe200078ec0ff */
[----:B------:R-:W-:Y:S01]  /*d5c0*/  VIADD R0, R3, 0x58 ;  /* 0x0000005803007836 */ /* 0x000fe20000000000 */
[----:B------:R-:W-:Y:S01]  /*d5d0*/  @!P5 LOP3.LUT R17, R10, 0xfffffffe, RZ, 0xc0, !PT ;  /* 0xfffffffe0a11d812 */ /* 0x000fe200078ec0ff */
[----:B------:R1:W-:Y:S01]  /*d5e0*/  @!P1 ST.E.64 desc[UR6][R8.64], R38 ;  /* 0x0000002608009985 */ /* 0x0003e2000c101b06 */
[----:B------:R-:W-:Y:S01]  /*d5f0*/  @!P6 LOP3.LUT R19, R14, 0xfffffffe, RZ, 0xc0, !PT ;  /* 0xfffffffe0e13e812 */ /* 0x000fe200078ec0ff */
[----:B0-----:R-:W-:Y:S01]  /*d600*/  @!P2 IMAD.WIDE R6, R11, 0x4, R4 ;  /* 0x000000040b06a825 */ /* 0x001fe200078e0204 */
[----:B------:R-:W-:-:S02]  /*d610*/  ISETP.GE.AND P1, PT, R16, UR4, PT ;  /* 0x0000000410007c0c */ /* 0x000fc4000bf26270 */
[----:B------:R-:W-:Y:S01]  /*d620*/  ISETP.GE.AND P0, PT, R20, UR4, PT ;  /* 0x0000000414007c0c */ /* 0x000fe2000bf06270 */
[--C-:B------:R-:W-:Y:S01]  /*d630*/  @!P4 IMAD.WIDE R10, R15, 0x4, R4.reuse ;  /* 0x000000040f0ac825 */ /* 0x100fe200078e0204 */
[----:B------:R0:W-:Y:S01]  /*d640*/  @!P2 ST.E.64 desc[UR6][R6.64], R42 ;  /* 0x0000002a0600a985 */ /* 0x0001e2000c101b06 */
[----:B------:R-:W-:Y:S02]  /*d650*/  IADD3 R2, R3, 0x60, RZ ;  /* 0x0000006003027810 */ /* 0x000fe40007ffe0ff */
[----:B------:R-:W-:Y:S01]  /*d660*/  @!P6 IMAD.WIDE R14, R19, 0x4, R4 ;  /* 0x00000004130ee825 */ /* 0x000fe200078e0204 */
[----:B------:R-:W-:-:S03]  /*d670*/  ISETP.GE.AND P2, PT, R0, UR4, PT ;  /* 0x0000000400007c0c */ /* 0x000fc6000bf46270 */
[--C-:B-1----:R-:W-:Y:S02]  /*d680*/  @!P3 IMAD.WIDE R8, R13, 0x4, R4.reuse ;  /* 0x000000040d08b825 */ /* 0x102fe400078e0204 */
[----:B------:R-:W-:Y:S02]  /*d690*/  @!P1 LEA.HI R16, R16, R16, RZ, 0x1 ;  /* 0x0000001010109211 */ /* 0x000fe400078f08ff */
[----:B------:R-:W-:Y:S01]  /*d6a0*/  @!P5 IMAD.WIDE R12, R17, 0x4, R4 ;  /* 0x00000004110cd825 */ /* 0x000fe200078e0204 */
[----:B------:R1:W-:Y:S01]  /*d6b0*/  @!P3 ST.E.64 desc[UR6][R8.64], R46 ;  /* 0x0000002e0800b985 */ /* 0x0003e2000c101b06 */
[----:B------:R-:W-:Y:S02]  /*d6c0*/  ISETP.GE.AND P3, PT, R21, UR4, PT ;  /* 0x0000000415007c0c */ /* 0x000fe4000bf66270 */
[C---:B------:R-:W-:Y:S01]  /*d6d0*/  VIADD R17, R3.reuse, 0x68 ;  /* 0x0000006803117836 */ /* 0x040fe20000000000 */
[----:B------:R2:W-:Y:S01]  /*d6e0*/  @!P4 ST.E.64 desc[UR6][R10.64], R50 ;  /* 0x000000320a00c985 */ /* 0x0005e2000c101b06 */
[----:B------:R-:W-:Y:S01]  /*d6f0*/  VIADD R19, R3, 0x70 ;  /* 0x0000007003137836 */ /* 0x000fe20000000000 */
[----:B------:R-:W-:-:S02]  /*d700*/  @!P0 LEA.HI R20, R20, R20, RZ, 0x1 ;  /* 0x0000001414148211 */ /* 0x000fc400078f08ff */
[----:B------:R3:W-:Y:S01]  /*d710*/  @!P5 ST.E.64 desc[UR6][R12.64], R54 ;  /* 0x000000360c00d985 */ /* 0x0007e2000c101b06 */
[----:B------:R-:W-:Y:S02]  /*d720*/  ISETP.GE.AND P5, PT, R17, UR4, PT ;  /* 0x0000000411007c0c */ /* 0x000fe4000bfa6270 */
[----:B------:R-:W-:Y:S01]  /*d730*/  ISETP.GE.AND P4, PT, R19, UR4, PT ;  /* 0x0000000413007c0c */ /* 0x000fe2000bf86270 */
[----:B------:R4:W-:Y:S01]  /*d740*/  @!P6 ST.E.64 desc[UR6][R14.64], R58 ;  /* 0x0000003a0e00e985 */ /* 0x0009e2000c101b06 */
[----:B------:R-:W-:Y:S02]  /*d750*/  ISETP.GE.AND P6, PT, R2, UR4, PT ;  /* 0x0000000402007c0c */ /* 0x000fe4000bfc6270 */
[----:B0-----:R-:W-:Y:S02]  /*d760*/  @!P1 LOP3.LUT R7, R16, 0xfffffffe, RZ, 0xc0, !PT ;  /* 0xfffffffe10079812 */ /* 0x001fe400078ec0ff */
[----:B-1----:R-:W-:Y:S01]  /*d770*/  @!P0 LOP3.LUT R9, R20, 0xfffffffe, RZ, 0xc0, !PT ;  /* 0xfffffffe14098812 */ /* 0x002fe200078ec0ff */
[----:B------:R-:W-:Y:S01]  /*d780*/  VIADD R20, R3, 0x88 ;  /* 0x0000008803147836 */ /* 0x000fe20000000000 */
        /* <DEDUP_REMOVED lines=10> */
[C---:B------:R-:W-:Y:S01]  /*d830*/  IADD3 R16, R3.reuse, 0x80, RZ ;  /* 0x0000008003107810 */ /* 0x040fe20007ffe0ff */
[C---:B------:R-:W-:Y:S01]  /*d840*/  VIADD R0, R3.reuse, 0x90 ;  /* 0x0000009003007836 */ /* 0x040fe20000000000 */
[----:B---3--:R-:W-:Y:S01]  /*d850*/  @!P6 LOP3.LUT R13, R2, 0xfffffffe, RZ, 0xc0, !PT ;  /* 0xfffffffe020de812 */ /* 0x008fe200078ec0ff */
[----:B------:R-:W-:Y:S01]  /*d860*/  VIADD R2, R3, 0x98 ;  /* 0x0000009803027836 */ /* 0x000fe20000000000 */
[----:B------:R-:W-:-:S02]  /*d870*/  @!P5 LOP3.LUT R17, R17, 0xfffffffe, RZ, 0xc0, !PT ;  /* 0xfffffffe1111d812 */ /* 0x000fc400078ec0ff */
[----:B------:R-:W-:Y:S02]  /*d880*/  @!P4 LOP3.LUT R19, R19, 0xfffffffe, RZ, 0xc0, !PT ;  /* 0xfffffffe1313c812 */ /* 0x000fe400078ec0ff */
[----:B----4-:R-:W-:Y:S01]  /*d890*/  @!P3 LOP3.LUT R15, R21, 0xfffffffe, RZ, 0xc0, !PT ;  /* 0xfffffffe150fb812 */ /* 0x010fe200078ec0ff */
        /* <DEDUP_REMOVED lines=13> */
[----:B------:R3:W-:Y:S01]  /*d970*/  @!P4 ST.E.64 desc[UR6][R12.64], R82 ;  /* 0x000000520c00c985 */ /* 0x0007e2000c101b06 */
[----:B------:R-:W-:Y:S02]  /*d980*/  ISETP.GE.AND P4, PT, R17, UR4, PT ;  /* 0x0000000411007c0c */ /* 0x000fe4000bf86270 */
[C---:B------:R-:W-:Y:S01]  /*d990*/  VIADD R19, R3.reuse, 0xa8 ;  /* 0x000000a803137836 */ /* 0x040fe20000000000 */
[----:B------:R4:W-:Y:S01]  /*d9a0*/  @!P3 ST.E.64 desc[UR6][R14.64], R86 ;  /* 0x000000560e00b985 */ /* 0x0009e2000c101b06 */
[C---:B------:R-:W-:Y:S01]  /*d9b0*/  VIADD R21, R3.reuse, 0xb0 ;  /* 0x000000b003157836 */ /* 0x040fe20000000000 */
[----:B------:R-:W-:Y:S01]  /*d9c0*/  ISETP.GE.AND P3, PT, R2, UR4, PT ;  /* 0x0000000402007c0c */ /* 0x000fe2000bf66270 */
[----:B------:R-:W-:Y:S01]  /*d9d0*/  VIADD R3, R3, 0xb8 ;  /* 0x000000b803037836 */ /* 0x000fe20000000000 */
[----:B------:R-:W-:-:S02]  /*d9e0*/  ISETP.GE.AND P5, PT, R19, UR4, PT ;  /* 0x0000000413007c0c */ /* 0x000fc4000bfa6270 */
[----:B------:R-:W-:Y:S02]  /*d9f0*/  ISETP.GE.AND P6, PT, R21, UR4, PT ;  /* 0x0000000415007c0c */ /* 0x000fe4000bfc6270 */
[----:B------:R-:W-:Y:S02]  /*da00*/  @!P1 LEA.HI R20, R20, R20, RZ, 0x1 ;  /* 0x0000001414149211 */ /* 0x000fe400078f08ff */
[----:B0-----:R-:W-:Y:S02]  /*da10*/  @!P0 LOP3.LUT R7, R16, 0xfffffffe, RZ, 0xc0, !PT ;  /* 0xfffffffe10078812 */ /* 0x001fe400078ec0ff */
        /* <DEDUP_REMOVED lines=11> */
[----:B---3--:R-:W-:Y:S02]  /*dad0*/  @!P3 LOP3.LUT R13, R2, 0xfffffffe, RZ, 0xc0, !PT ;  /* 0xfffffffe020db812 */ /* 0x008fe400078ec0ff */
[----:B------:R-:W-:-:S02]  /*dae0*/  @!P4 LOP3.LUT R17, R17, 0xfffffffe, RZ, 0xc0, !PT ;  /* 0xfffffffe1111c812 */ /* 0x000fc400078ec0ff */
[----:B------:R-:W-:Y:S02]  /*daf0*/  ISETP.GE.AND P0, PT, R3, UR4, PT ;  /* 0x0000000403007c0c */ /* 0x000fe4000bf06270 */
[----:B------:R-:W-:Y:S02]  /*db00*/  @!P5 LOP3.LUT R19, R19, 0xfffffffe, RZ, 0xc0, !PT ;  /* 0xfffffffe1313d812 */ /* 0x000fe400078ec0ff */
[----:B----4-:R-:W-:Y:S01]  /*db10*/  @!P6 LOP3.LUT R15, R21, 0xfffffffe, RZ, 0xc0, !PT ;  /* 0xfffffffe150fe812 */ /* 0x010fe200078ec0ff */
[----:B0-----:R-:W-:-:S04]  /*db20*/  @!P2 IMAD.WIDE R6, R11, 0x4, R4 ;  /* 0x000000040b06a825 */ /* 0x001fc800078e0204 */
[--C-:B-1----:R-:W-:Y:S01]  /*db30*/  @!P3 IMAD.WIDE R8, R13, 0x4, R4.reuse ;  /* 0x000000040d08b825 */ /* 0x102fe200078e0204 */
[----:B------:R0:W-:Y:S03]  /*db40*/  @!P2 ST.E.64 desc[UR6][R6.64], R98 ;  /* 0x000000620600a985 */ /* 0x0001e6000c101b06 */
        /* <DEDUP_REMOVED lines=14> */
.L_x_3245:
[----:B------:R-:W0:Y:S02]  /*dc30*/  S2R R0, SR_TID.X ;  /* 0x0000000000007919 */ /* 0x000e240000002100 */
[----:B0-----:R-:W-:-:S04]  /*dc40*/  IADD3 R2, R0, -0x80, RZ ;  /* 0xffffff8000027810 */ /* 0x001fc80007ffe0ff */
[----:B------:R-:W-:-:S13]  /*dc50*/  ISETP.GT.AND P0, PT, R2, 0x7f, PT ;  /* 0x0000007f0200780c */ /* 0x000fda0003f04270 */
[----:B------:R-:W-:Y:S05]  /*dc60*/  @P0 BRA `(.L_x_3222) ;  /* 0x0000004400740947 */ /* 0x000fea0003800000 */
[----:B------:R-:W0:Y:S01]  /*dc70*/  S2R R3, SR_CTAID.X ;  /* 0x0000000000037919 */ /* 0x000e220000002500 */
[----:B------:R-:W1:Y:S01]  /*dc80*/  LDC R6, c[0x0][0xbe8] ;  /* 0x0002fa00ff067b82 */ /* 0x000e620000000800 */
[----:B------:R-:W-:Y:S01]  /*dc90*/  ULDC UR4, c[0x0][0xa88] ;  /* 0x0002a20000047ab9 */ /* 0x000fe20000000800 */
[----:B0-----:R-:W-:Y:S02]  /*dca0*/  IMAD R0, R3, 0x80, R0 ;  /* 0x0000008003007824 */ /* 0x001fe400078e0200 */
[----:B-1----:R-:W-:Y:S02]  /*dcb0*/  IMAD R3, R6, UR4, RZ ;  /* 0x0000000406037c24 */ /* 0x002fe4000f8e02ff */
[----:B------:R-:W-:-:S05]  /*dcc0*/  VIADD R0, R0, 0xffffff80 ;  /* 0xffffff8000007836 */ /* 0x000fca0000000000 */
[----:B------:R-:W-:-:S13]  /*dcd0*/  ISETP.GE.AND P0, PT, R0, R3, PT ;  /* 0x000000030000720c */ /* 0x000fda0003f06270 */
[----:B------:R-:W-:Y:S05]  /*dce0*/  @P0 BRA `(.L_x_3222) ;  /* 0x0000004400540947 */ /* 0x000fea0003800000 */
[----:B------:R-:W-:Y:S01]  /*dcf0*/  ISETP.NE.AND P0, PT, R6, 0x1, PT ;  /* 0x000000010600780c */ /* 0x000fe20003f05270 */
[----:B------:R-:W0:Y:S01]  /*dd00*/  S2UR UR7, SR_CTAID.Z ;  /* 0x00000000000779c3 */ /* 0x000e220000002700 */
[----:B------:R-:W-:Y:S01]  /*dd10*/  R2UR UR11, R18 ;  /* 0x00000000120b72ca */ /* 0x000fe200000e0000 */
[----:B------:R-:W-:Y:S01]  /*dd20*/  ULDC.64 UR8, c[0x0][0xbd0] ;  /* 0x0002f40000087ab9 */ /* 0x000fe20000000a00 */
[----:B------:R-:W-:Y:S01]  /*dd30*/  IMAD.MOV.U32 R5, RZ, RZ, R0 ;  /* 0x000000ffff057224 */ /* 0x000fe200078e0000 */
[----:B------:R-:W-:-:S04]  /*dd40*/  ULDC.64 UR12, c[0x0][0x208] ;  /* 0x00008200000c7ab9 */ /* 0x000fc80000000a00 */
[----:B------:R-:W1:Y:S06]  /*dd50*/  LDC.64 R10, c[0x0][0xbd8] ;  /* 0x0002f600ff0a7b82 */ /* 0x000e6c0000000a00 */
[----:B------:R-:W-:Y:S02]  /*dd60*/  USHF.R.S32.HI UR6, URZ, 0x1f, UR11 ;  /* 0x0000001f3f067899 */ /* 0x000fe4000801140b */
[----:B------:R-:W2:Y:S01]  /*dd70*/  @P0 LDC R7, c[0x0][0xbec] ;  /* 0x0002fb00ff070b82 */ /* 0x000ea20000000800 */
[----:B------:R-:W-:Y:S02]  /*dd80*/  UIMAD.WIDE.U32 UR4, UR11, UR8, URZ ;  /* 0x000000080b0472a5 */ /* 0x000fe4000f8e003f */
[----:B------:R-:W-:-:S04]  /*dd90*/  UIMAD UR6, UR6, UR8, URZ ;  /* 0x00000008060672a4 */ /* 0x000fc8000f8e023f */
[----:B------:R-:W-:Y:S01]  /*dda0*/  UIMAD UR6, UR11, UR9, UR6 ;  /* 0x000000090b0672a4 */ /* 0x000fe2000f8e0206 */
[----:B------:R-:W3:Y:S01]  /*ddb0*/  @P0 LDC R9, c[0x0][0xbf0] ;  /* 0x0002fc00ff090b82 */ /* 0x000ee20000000800 */
[----:B0-----:R-:W-:Y:S01]  /*ddc0*/  USHF.R.S32.HI UR8, URZ, 0x1f, UR7 ;  /* 0x0000001f3f087899 */ /* 0x001fe20008011407 */
[----:B------:R-:W-:Y:S01]  /*ddd0*/  MOV R2, UR4 ;  /* 0x0000000400027c02 */ /* 0x000fe20008000f00 */
[----:B------:R-:W-:Y:S02]  /*dde0*/  UIADD3 UR6, UR5, UR6, URZ ;  /* 0x0000000605067290 */ /* 0x000fe4000fffe03f */
[----:B------:R-:W-:Y:S01]  /*ddf0*/  IMAD.U32 R3, RZ, RZ, UR5 ;  /* 0x00000005ff037e24 */ /* 0x000fe2000f8e00ff */
[----:B------:R-:W-:Y:S02]  /*de00*/  ULDC.64 UR4, c[0x0][0xbe0] ;  /* 0x0002f80000047ab9 */ /* 0x000fe40000000a00 */
[----:B------:R-:W0:Y:S01]  /*de10*/  S2UR UR10, SR_CTAID.Y ;  /* 0x00000000000a79c3 */ /* 0x000e220000002600 */
[----:B------:R-:W-:-:S02]  /*de20*/  IMAD.U32 R3, RZ, RZ, UR6 ;  /* 0x00000006ff037e24 */ /* 0x000fc4000f8e00ff */
[C---:B-1----:R-:W-:Y:S02]  /*de30*/  IMAD R12, R10.reuse, UR8, RZ ;  /* 0x000000080a0c7c24 */ /* 0x042fe4000f8e02ff */
[----:B------:R-:W-:-:S03]  /*de40*/  IMAD.WIDE.U32 R2, R10, UR7, R2 ;  /* 0x000000070a027c25 */ /* 0x000fc6000f8e0002 */
[----:B------:R-:W0:Y:S01]  /*de50*/  LDC R8, c[0x0][0xc50] ;  /* 0x00031400ff087b82 */ /* 0x000e220000000800 */
[----:B--2---:R-:W-:-:S04]  /*de60*/  @P0 IMAD.HI.U32 R4, R0, R7, RZ ;  /* 0x0000000700040227 */ /* 0x004fc800078e00ff */
[----:B------:R-:W-:Y:S02]  /*de70*/  IMAD R7, RZ, RZ, -UR11 ;  /* 0x8000000bff077e24 */ /* 0x000fe4000f8e02ff */
[----:B------:R-:W-:Y:S01]  /*de80*/  IMAD R11, R11, UR7, R12 ;  /* 0x000000070b0b7c24 */ /* 0x000fe2000f8e020c */
[----:B---3--:R-:W-:-:S03]  /*de90*/  @P0 SHF.R.U32.HI R5, RZ, R9, R4 ;  /* 0x00000009ff050219 */ /* 0x008fc60000011604 */
[----:B------:R-:W-:Y:S02]  /*dea0*/  IMAD.IADD R3, R11, 0x1, R3 ;  /* 0x000000010b037824 */ /* 0x000fe400078e0203 */
[----:B0-----:R-:W-:Y:S01]  /*deb0*/  IMAD R9, R8, R7, UR10 ;  /* 0x0000000a08097e24 */ /* 0x001fe2000f8e0207 */
[----:B------:R-:W-:-:S03]  /*dec0*/  IADD3 R7, -R5, RZ, RZ ;  /* 0x000000ff05077210 */ /* 0x000fc60007ffe1ff */
[----:B------:R-:W-:Y:S01]  /*ded0*/  IMAD.WIDE.U32 R2, R9, UR4, R2 ;  /* 0x0000000409027c25 */ /* 0x000fe2000f8e0002 */
[----:B------:R-:W-:-:S03]  /*dee0*/  SHF.R.S32.HI R4, RZ, 0x1f, R9 ;  /* 0x0000001fff047819 */ /* 0x000fc60000011409 */
[----:B------:R-:W-:Y:S01]  /*def0*/  IMAD R7, R6, R7, R0 ;  /* 0x0000000706077224 */ /* 0x000fe200078e0200 */
[----:B------:R-:W-:Y:S01]  /*df00*/  IADD3 R2, P0, R5, R2, RZ ;  /* 0x0000000205027210 */ /* 0x000fe20007f1e0ff */
[----:B------:R-:W-:-:S03]  /*df10*/  IMAD R4, R4, UR4, RZ ;  /* 0x0000000404047c24 */ /* 0x000fc6000f8e02ff */
[----:B------:R-:W-:Y:S01]  /*df20*/  SHF.R.S32.HI R0, RZ, 0x1f, R7 ;  /* 0x0000001fff007819 */ /* 0x000fe20000011407 */
[----:B------:R-:W-:Y:S01]  /*df30*/  IMAD R4, R9, UR5, R4 ;  /* 0x0000000509047c24 */ /* 0x000fe2000f8e0204 */
[----:B------:R-:W-:Y:S01]  /*df40*/  SHF.R.S32.HI R9, RZ, 0x1f, R5 ;  /* 0x0000001fff097819 */ /* 0x000fe20000011405 */
[----:B------:R-:W-:Y:S02]  /*df50*/  ULDC.64 UR4, c[0x0][0xbc8] ;  /* 0x0002f20000047ab9 */ /* 0x000fe40000000a00 */
[----:B------:R-:W-:Y:S01]  /*df60*/  IMAD R0, R0, UR4, RZ ;  /* 0x0000000400007c24 */ /* 0x000fe2000f8e02ff */
[----:B------:R-:W-:-:S03]  /*df70*/  IADD3.X R3, R9, R3, R4, P0, !PT ;  /* 0x0000000309037210 */ /* 0x000fc600007fe404 */
        /* <DEDUP_REMOVED lines=9> */
.L_x_3220:
        /* <DEDUP_REMOVED lines=18> */
.L_x_3248:
[----:B------:R-:W-:Y:S01]  /*e130*/  ULDC UR7, c[0x0][0xc50] ;  /* 0x0003140000077ab9 */ /* 0x000fe20000000800 */
[----:B------:R-:W-:Y:S01]  /*e140*/  UMOV UR36, UR6 ;  /* 0x0000000600247c82 */ /* 0x000fe20008000000 */
[----:B------:R-:W-:-:S11]  /*e150*/  UISETP.NE.AND UP0, UPT, UR7, 0x1, UPT ;  /* 0x000000010700788c */ /* 0x000fd6000bf05270 */
[----:B------:R-:W-:Y:S01]  /*e160*/  @UP0 ULDC UR4, c[0x0][0xc54] ;  /* 0x0003150000040ab9 */ /* 0x000fe20000000800 */
[----:B------:R-:W-:Y:S01]  /*e170*/  @UP0 ULDC UR8, c[0x0][0xc58] ;  /* 0x0003160000080ab9 */ /* 0x000fe20000000800 */
[----:B------:R-:W-:-:S04]  /*e180*/  UIMAD.WIDE.U32 UR4, UR6, UR4, URZ ;  /* 0x00000004060472a5 */ /* 0x000fc8000f8e003f */
[----:B------:R-:W-:-:S12]  /*e190*/  @UP0 USHF.R.U32.HI UR36, URZ, UR8, UR5 ;  /* 0x000000083f240299 */ /* 0x000fd80008011605 */
.L_x_3249:
        /* <DEDUP_REMOVED lines=8> */
[----:B------:R-:W-:Y:S02]  /*e220*/  ULOP3.LUT UR42, UR6, 0xffff, URZ, 0xc0, !UPT ;  /* 0x0000ffff062a7892 */ /* 0x000fe4000f8ec03f */
[----:B------:R-:W-:Y:S01]  /*e230*/  UISETP.NE.U32.AND UP0, UPT, UR4, URZ, UPT ;  /* 0x0000003f0400728c */ /* 0x000fe2000bf05070 */
[----:B------:R-:W-:Y:S02]  /*e240*/  UMOV UR41, URZ ;  /* 0x0000003f00297c82 */ /* 0x000fe40008000000 */
[----:B------:R-:W-:Y:S01]  /*e250*/  ULDC UR4, c[0x0][0x424] ;  /* 0x0001090000047ab9 */ /* 0x000fe20000000800 */
[----:B------:R-:W-:-:S03]  /*e260*/  UISETP.NE.AND.EX UP0, UPT, UR5, URZ, UPT, UP0 ;  /* 0x0000003f0500728c */ /* 0x000fc6000bf05300 */
[----:B------:R-:W-:Y:S01]  /*e270*/  ULDC UR5, c[0x0][0x2f0] ;  /* 0x0000bc0000057ab9 */ /* 0x000fe20000000800 */
[----:B------:R-:W-:-:S04]  /*e280*/  USEL UR4, UR4, 0x1, UP0 ;  /* 0x0000000104047887 */ /* 0x000fc80008000000 */
[----:B------:R-:W-:-:S04]  /*e290*/  UIMAD UR4, UR4, UR5, URZ ;  /* 0x00000005040472a4 */ /* 0x000fc8000f8e023f */
[----:B------:R-:W-:Y:S02]  /*e2a0*/  UISETP.GE.AND UP0, UPT, UR4, 0x1, UPT ;  /* 0x000000010400788c */ /* 0x000fe4000bf06270 */
[----:B------:R-:W-:-:S03]  /*e2b0*/  UIADD3 UR5, UR4, 0x6f, URZ ;  /* 0x0000006f04057890 */ /* 0x000fc6000fffe03f */
[----:B------:R-:W-:Y:S01]  /*e2c0*/  UMOV UR4, URZ ;  /* 0x0000003f00047c82 */ /* 0x000fe20008000000 */
[----:B------:R-:W-:Y:S01]  /*e2d0*/  PLOP3.LUT P0, PT, PT, PT, UP0, 0x80, 0x0 ;  /* 0x000000000000781c */ /* 0x000fe20003f0f008 */
[----:B------:R-:W-:-:S04]  /*e2e0*/  UIMAD.WIDE UR4, UR5, -0x6db6db6d, UR4 ;  /* 0x92492493050478a5 */ /* 0x000fc8000f8e0204 */
[----:B------:R-:W-:-:S04]  /*e2f0*/  USHF.R.U32.HI UR39, URZ, 0x1f, UR5 ;  /* 0x0000001f3f277899 */ /* 0x000fc80008011605 */
[----:B------:R-:W-:-:S04]  /*e300*/  ULEA.HI.SX32 UR39, UR5, UR39, 0x1a ;  /* 0x0000002705277291 */ /* 0x000fc8000f8fd23f */
[----:B------:R-:W-:Y:S08]  /*e310*/  @!P0 BRA `(.L_x_3251) ;  /* 0x0000000000908947 */ /* 0x000ff00003800000 */
[----:B------:R-:W-:Y:S01]  /*e320*/  USHF.R.U32.HI UR6, URZ, 0x10, UR6 ;  /* 0x000000103f067899 */ /* 0x000fe20008011606 */
[----:B------:R-:W-:-:S03]  /*e330*/  UMOV UR4, URZ ;  /* 0x0000003f00047c82 */ /* 0x000fc60008000000 */
[----:B------:R-:W-:-:S11]  /*e340*/  UISETP.NE.AND UP0, UPT, UR6, URZ, UPT ;  /* 0x0000003f0600728c */ /* 0x000fd6000bf05270 */
[----:B------:R-:W-:Y:S02]  /*e350*/  @!UP0 ULDC UR6, c[0x0][0x9f0] ;  /* 0x00027c0000068ab9 */ /* 0x000fe40000000800 */
[----:B------:R-:W-:Y:S01]  /*e360*/  IMAD.U32 R3, RZ, RZ, UR6 ;  /* 0x00000006ff037e24 */ /* 0x000fe2000f8e00ff */
[----:B------:R-:W-:-:S04]  /*e370*/  UIADD3 UR7, UR39, -0x1, UR6 ;  /* 0xffffffff27077890 */ /* 0x000fc8000fffe006 */
[-C--:B------:R-:W-:Y:S02]  /*e380*/  IABS R0, R3.reuse ;  /* 0x0000000300007213 */ /* 0x080fe40000000000 */
[----:B------:R-:W-:Y:S01]  /*e390*/  IABS R4, R3 ;  /* 0x0000000300047213 */ /* 0x000fe20000000000 */
[----:B------:R-:W-:Y:S01]  /*e3a0*/  IMAD.U32 R3, RZ, RZ, UR7 ;  /* 0x00000007ff037e24 */ /* 0x000fe2000f8e00ff */
[----:B------:R-:W-:Y:S01]  /*e3b0*/  R2UR UR11, R0 ;  /* 0x00000000000b72ca */ /* 0x000fe200000e0000 */
[----:B------:R-:W-:Y:S02]  /*e3c0*/  ULOP3.LUT UR7, UR7, UR6, URZ, 0x3c, !UPT ;  /* 0x0000000607077292 */ /* 0x000fe4000f8e3c3f */
[----:B------:R-:W-:-:S10]  /*e3d0*/  IMAD.MOV R4, RZ, RZ, -R4 ;  /* 0x000000ffff047224 */ /* 0x000fd400078e0a04 */
[----:B------:R-:W0:Y:S08]  /*e3e0*/  I2F.RP R0, UR11 ;  /* 0x0000000b00007d06 */ /* 0x000e300008209400 */
[----:B0-----:R-:W0:Y:S02]  /*e3f0*/  MUFU.RCP R0, R0 ;  /* 0x0000000000007308 */ /* 0x001e240000001000 */
[----:B0-----:R-:W-:-:S02]  /*e400*/  IADD3 R2, R0, 0xffffffe, RZ ;  /* 0x0ffffffe00027810 */ /* 0x001fc40007ffe0ff */
[----:B------:R-:W-:Y:S01]  /*e410*/  IABS R0, R3 ;  /* 0x0000000300007213 */ /* 0x000fe20000000000 */
[----:B------:R-:W-:-:S03]  /*e420*/  IMAD.MOV.U32 R3, RZ, RZ, R4 ;  /* 0x000000ffff037224 */ /* 0x000fc600078e0004 */
[----:B------:R-:W0:Y:S01]  /*e430*/  F2I.FTZ.U32.TRUNC.NTZ R2, R2 ;  /* 0x0000000200027305 */ /* 0x000e22000021f000 */
[----:B------:R-:W-:Y:S02]  /*e440*/  R2UR UR9, R0 ;  /* 0x00000000000972ca */ /* 0x000fe400000e0000 */
[----:B------:R-:W-:Y:S02]  /*e450*/  R2UR UR10, R3 ;  /* 0x00000000030a72ca */ /* 0x000fe400000e0000 */
        /* <DEDUP_REMOVED lines=16> */
.L_x_3251:
[----:B------:R-:W-:Y:S01]  /*e560*/  UIMAD UR40, UR42, UR41, URZ ;  /* 0x000000292a2872a4 */ /* 0x000fe2000f8e023f */
[----:B------:R-:W-:-:S05]  /*e570*/  MOV R0, UR39 ;  /* 0x0000002700007c02 */ /* 0x000fca0008000f00 */
[----:B------:R-:W-:-:S05]  /*e580*/  IMAD.U32 R3, RZ, RZ, UR40 ;  /* 0x00000028ff037e24 */ /* 0x000fca000f8e00ff */
[----:B------:R-:W-:Y:S01]  /*e590*/  VIADDMNMX R17, R3, UR41, R0, PT ;  /* 0x0000002903117c46 */ /* 0x000fe2000b800100 */
[----:B------:R-:W-:Y:S02]  /*e5a0*/  IMAD.MOV.U32 R0, RZ, RZ, RZ ;  /* 0x000000ffff007224 */ /* 0x000fe400078e00ff */
[----:B------:R-:W-:Y:S01]  /*e5b0*/  IMAD.MOV.U32 R3, RZ, RZ, 0x1 ;  /* 0x00000001ff037424 */ /* 0x000fe200078e00ff */
        /* <DEDUP_REMOVED lines=14> */
[----:B------:R-:W-:Y:S01]  /*e6a0*/  MOV R4, UR6 ;  /* 0x0000000600047c02 */ /* 0x000fe20008000f00 */
[----:B------:R-:W-:Y:S01]  /*e6b0*/  IMAD.U32 R5, RZ, RZ, UR7 ;  /* 0x00000007ff057e24 */ /* 0x000fe2000f8e00ff */
[----:B------:R-:W0:Y:S01]  /*e6c0*/  LDC.64 R2, c[0x4][R2] ;  /* 0x0100000002027b82 */ /* 0x000e220000000a00 */
[----:B------:R-:W-:Y:S01]  /*e6d0*/  IMAD.U32 R6, RZ, RZ, UR8 ;  /* 0x00000008ff067e24 */ /* 0x000fe2000f8e00ff */
[----:B------:R-:W-:Y:S01]  /*e6e0*/  MOV R10, UR4 ;  /* 0x00000004000a7c02 */ /* 0x000fe20008000f00 */
[----:B------:R-:W-:Y:S01]  /*e6f0*/  IMAD.U32 R7, RZ, RZ, UR9 ;  /* 0x00000009ff077e24 */ /* 0x000fe2000f8e00ff */
[----:B------:R-:W-:Y:S01]  /*e700*/  MOV R13, RZ ;  /* 0x000000ff000d7202 */ /* 0x000fe20000000f00 */
[----:B------:R-:W-:-:S02]  /*e710*/  IMAD.U32 R11, RZ, RZ, UR5 ;  /* 0x00000005ff0b7e24 */ /* 0x000fc4000f8e00ff */
[----:B------:R-:W-:Y:S02]  /*e720*/  IMAD.MOV.U32 R8, RZ, RZ, 0x70 ;  /* 0x00000070ff087424 */ /* 0x000fe400078e00ff */
[----:B------:R-:W-:-:S07]  /*e730*/  IMAD.MOV.U32 R12, RZ, RZ, 0x1 ;  /* 0x00000001ff0c7424 */ /* 0x000fce00078e00ff */
[----:B------:R-:W-:-:S07]  /*e740*/  LEPC R20, `(.L_x_3252) ;  /* 0x000000001014794e */ /* 0x000fce0000000000 */
[----:B0-----:R-:W-:Y:S05]  /*e750*/  CALL.ABS.NOINC R2 ;  /* 0x0000000002007343 */ /* 0x001fea0003c00000 */
.L_x_3252:
        /* <DEDUP_REMOVED lines=20> */
.L_x_3254:
        /* <DEDUP_REMOVED lines=15> */
.L_x_3253:
        /* <DEDUP_REMOVED lines=21> */
.L_x_3339:
        /* <DEDUP_REMOVED lines=8> */
.L_x_3342:
[----:B------:R-:W-:Y:S05]  /*eb60*/  @!P6 BRA `(.L_x_3256) ;  /* 0x000000040008e947 */ /* 0x000fea0003800000 */
[----:B------:R-:W-:Y:S01]  /*eb70*/  MOV R16, R18 ;  /* 0x0000001200107202 */ /* 0x000fe20000000f00 */
        /* <DEDUP_REMOVED lines=18> */
[----:B------:R-:W-:-:S05]  /*eca0*/  IADD3 R0, -R0, RZ, RZ ;  /* 0x000000ff00007210 */ /* 0x000fca0007ffe1ff */
[----:B------:R-:W-:-:S07]  /*ecb0*/  IMAD R17, R6, R0, R17 ;  /* 0x0000000006117224 */ /* 0x000fce00078e0211 */
.L_x_3258:
[----:B0-----:R-:W-:Y:S01]  /*ecc0*/  IMAD.MOV.U32 R0, RZ, RZ, 0x1 ;  /* 0x00000001ff007424 */ /* 0x001fe200078e00ff */
[----:B------:R-:W1:Y:S04]  /*ecd0*/  S2R R8, SR_TID.X ;  /* 0x0000000000087919 */ /* 0x000e680000002100 */
[----:B------:R-:W-:-:S04]  /*ece0*/  SHF.L.U32 R0, R0, 0x1f, RZ ;  /* 0x0000001f00007819 */ /* 0x000fc800000006ff */
[----:B------:R-:W0:Y:S01]  /*ecf0*/  SYNCS.PHASECHK.TRANS64.TRYWAIT P0, [UR38+0x36840], R0 ;  /* 0x03684000ff0075a7 */ /* 0x000e220008000166 */
[----:B-1----:R-:W-:-:S04]  /*ed00*/  LOP3.LUT R2, R8, 0x7f, RZ, 0xc0, !PT ;  /* 0x0000007f08027812 */ /* 0x002fc800078ec0ff */
[----:B------:R-:W-:Y:S01]  /*ed10*/  ISETP.NE.AND P1, PT, R2, RZ, PT ;  /* 0x000000ff0200720c */ /* 0x000fe20003f25270 */
[----:B0-----:R-:W-:-:S12]  /*ed20*/  @!P0 BRA `(.L_x_3259) ;  /* 0x00000038000c8947 */ /* 0x001fd80003800000 */
.L_x_3343:
[----:B------:R-:W-:Y:S05]  /*ed30*/  @P1 BRA `(.L_x_3260) ;  /* 0x0000000000181947 */ /* 0x000fea0003800000 */
[----:B------:R-:W1:Y:S01]  /*ed40*/  S2R R2, SR_TID.X ;  /* 0x0000000000027919 */ /* 0x000e620000002100 */
[----:B0-----:R-:W-:-:S04]  /*ed50*/  IMAD.MOV.U32 R0, RZ, RZ, 0xa800 ;  /* 0x0000a800ff007424 */ /* 0x001fc800078e00ff */
[----:B------:R2:W-:Y:S01]  /*ed60*/  SYNCS.ARRIVE.TRANS64 RZ, [UR38+0x36830], R0 ;  /* 0x03683000ffff79a7 */ /* 0x0005e20008000026 */
[----:B-1----:R-:W-:-:S13]  /*ed70*/  LOP3.LUT P0, RZ, R2, 0x1f, RZ, 0xc0, !PT ;  /* 0x0000001f02ff7812 */ /* 0x002fda000780c0ff */
[----:B--2---:R-:W-:Y:S05]  /*ed80*/  @!P0 BRA `(.L_x_3260) ;  /* 0x0000000000048947 */ /* 0x004fea0003800000 */
[----:B------:R-:W-:Y:S01]  /*ed90*/  BPT.TRAP 0x1 ;  /* 0x000000040000795c */ /* 0x000fe20000300000 */
.L_x_3260:
        /* <DEDUP_REMOVED lines=27> */
[----:B------:R-:W-:Y:S01]  /*ef50*/  UMOV UR19, UR11 ;  /* 0x0000000b00137c82 */ /* 0x000fe20008000000 */
[----:B------:R1:W-:Y:S01]  /*ef60*/  UTMALDG.4D [UR24], [UR4], desc[UR6] ;  /* 0x00000618040075b4 */ /* 0x0003e20008019000 */
[----:B------:R1:W-:Y:S02]  /*ef70*/  UTMALDG.4D [UR16], [UR4], desc[UR6] ;  /* 0x00000610040075b4 */ /* 0x0003e40008019000 */
[----:B-1----:R-:W-:Y:S01]  /*ef80*/  NOP ;  /* 0x0000000000007918 */ /* 0x002fe20000000000 */
.L_x_3256:
        /* <DEDUP_REMOVED lines=21> */
[----:B01----:R-:W-:Y:S05]  /*f0e0*/  CALL.ABS.NOINC R2 ;  /* 0x0000000002007343 */ /* 0x003fea0003c00000 */
.L_x_3261:
[----:B------:R-:W1:Y:S01]  /*f0f0*/  LDC R6, c[0x0][0x448] ;  /* 0x00011200ff067b82 */ /* 0x000e620000000800 */
[----:B------:R-:W2:Y:S01]  /*f100*/  S2R R14, SR_TID.X ;  /* 0x00000000000e7919 */ /* 0x000ea20000002100 */
[----:B------:R-:W-:Y:S01]  /*f110*/  USHF.R.S32.HI UR6, URZ, 0x1f, UR36 ;  /* 0x0000001f3f067899 */ /* 0x000fe20008011424 */
[----:B------:R-:W-:Y:S01]  /*f120*/  ULDC.64 UR8, c[0x0][0x2d8] ;  /* 0x0000b60000087ab9 */ /* 0x000fe20000000a00 */
[----:B------:R-:W3:Y:S02]  /*f130*/  S2R R15, SR_CTAID.Z ;  /* 0x00000000000f7919 */ /* 0x000ee40000002700 */
[----:B------:R-:W-:Y:S02]  /*f140*/  UIMAD UR6, UR6, UR8, URZ ;  /* 0x00000008060672a4 */ /* 0x000fe4000f8e023f */
[----:B------:R-:W4:Y:S01]  /*f150*/  LDC.64 R2, c[0x0][0x2e0] ;  /* 0x0000b800ff027b82 */ /* 0x000f220000000a00 */
[----:B------:R-:W5:Y:S01]  /*f160*/  S2R R12, SR_CTAID.X ;  /* 0x00000000000c7919 */ /* 0x000f620000002500 */
[----:B------:R-:W-:-:S02]  /*f170*/  UIMAD.WIDE.U32 UR4, UR36, UR8, URZ ;  /* 0x00000008240472a5 */ /* 0x000fc4000f8e003f */
[----:B------:R-:W-:-:S04]  /*f180*/  UIMAD UR6, UR36, UR9, UR6 ;  /* 0x00000009240672a4 */ /* 0x000fc8000f8e0206 */
[----:B------:R-:W-:Y:S01]  /*f190*/  UIADD3 UR5, UR5, UR6, URZ ;  /* 0x0000000605057290 */ /* 0x000fe2000fffe03f */
[----:B-1----:R-:W-:Y:S02]  /*f1a0*/  ISETP.NE.AND P0, PT, R6, 0x1, PT ;  /* 0x000000010600780c */ /* 0x002fe40003f05270 */
[C---:B--2---:R-:W-:Y:S02]  /*f1b0*/  LOP3.LUT R13, R14.reuse, 0x7f, RZ, 0xc0, !PT ;  /* 0x0000007f0e0d7812 */ /* 0x044fe400078ec0ff */
[----:B------:R-:W-:-:S09]  /*f1c0*/  SHF.L.U32 R11, R14, 0x4, RZ ;  /* 0x000000040e0b7819 */ /* 0x000fd200000006ff */
[----:B------:R-:W1:Y:S01]  /*f1d0*/  @P0 LDC R9, c[0x0][0x44c] ;  /* 0x00011300ff090b82 */ /* 0x000e620000000800 */
[----:B------:R-:W-:Y:S02]  /*f1e0*/  SHF.R.U32.HI R8, RZ, 0x3, R13 ;  /* 0x00000003ff087819 */ /* 0x000fe4000001160d */
[----:B---3--:R-:W-:Y:S02]  /*f1f0*/  SHF.R.S32.HI R5, RZ, 0x1f, R15 ;  /* 0x0000001fff057819 */ /* 0x008fe4000001140f */
[----:B0-----:R-:W-:-:S03]  /*f200*/  LOP3.LUT R0, R8, 0x70, R11, 0xf8, !PT ;  /* 0x0000007008007812 */ /* 0x001fc600078ef80b */
[----:B------:R-:W0:Y:S01]  /*f210*/  @P0 LDC R7, c[0x0][0x450] ;  /* 0x00011400ff070b82 */ /* 0x000e220000000800 */
[-C--:B----4-:R-:W-:Y:S02]  /*f220*/  IMAD R4, R5, R2.reuse, RZ ;  /* 0x0000000205047224 */ /* 0x090fe400078e02ff */
[----:B-----5:R-:W-:Y:S02]  /*f230*/  IMAD R0, R12, 0x80, R0 ;  /* 0x000000800c007824 */ /* 0x020fe400078e0200 */
[C---:B------:R-:W-:Y:S02]  /*f240*/  IMAD R5, R15.reuse, R3, R4 ;  /* 0x000000030f057224 */ /* 0x040fe400078e0204 */
[----:B------:R-:W-:Y:S02]  /*f250*/  IMAD.MOV.U32 R4, RZ, RZ, R0 ;  /* 0x000000ffff047224 */ /* 0x000fe400078e0000 */
[----:B------:R-:W-:Y:S01]  /*f260*/  IMAD.WIDE.U32 R2, R15, R2, UR4 ;  /* 0x000000040f027e25 */ /* 0x000fe2000f8e0002 */
[----:B------:R-:W-:-:S03]  /*f270*/  ULDC.64 UR4, c[0x0][0x2d0] ;  /* 0x0000b40000047ab9 */ /* 0x000fc60000000a00 */
[----:B------:R-:W-:Y:S02]  /*f280*/  IMAD.IADD R3, R3, 0x1, R5 ;  /* 0x0000000103037824 */ /* 0x000fe400078e0205 */
[----:B-1----:R-:W-:Y:S01]  /*f290*/  @P0 IMAD.HI.U32 R10, R0, R9, RZ ;  /* 0x00000009000a0227 */ /* 0x002fe200078e00ff */
[----:B------:R-:W-:-:S04]  /*f2a0*/  SHF.L.U32 R9, R13, 0x3, RZ ;  /* 0x000000030d097819 */ /* 0x000fc800000006ff */
[----:B0-----:R-:W-:-:S04]  /*f2b0*/  @P0 SHF.R.U32.HI R4, RZ, R7, R10 ;  /* 0x00000007ff040219 */ /* 0x001fc8000001160a */
[----:B------:R-:W-:Y:S01]  /*f2c0*/  SHF.R.S32.HI R5, RZ, 0x1f, R4 ;  /* 0x0000001fff057819 */ /* 0x000fe20000011404 */
[C---:B------:R-:W-:Y:S01]  /*f2d0*/  IMAD.WIDE.U32 R2, R4.reuse, UR4, R2 ;  /* 0x0000000404027c25 */ /* 0x040fe2000f8e0002 */
[----:B------:R-:W-:-:S03]  /*f2e0*/  IADD3 R7, -R4, RZ, RZ ;  /* 0x000000ff04077210 */ /* 0x000fc60007ffe1ff */
[----:B------:R-:W-:Y:S02]  /*f2f0*/  IMAD R5, R5, UR4, RZ ;  /* 0x0000000405057c24 */ /* 0x000fe4000f8e02ff */
[----:B------:R-:W-:Y:S02]  /*f300*/  IMAD R0, R6, R7, R0 ;  /* 0x0000000706007224 */ /* 0x000fe400078e0200 */
[----:B------:R-:W-:Y:S01]  /*f310*/  IMAD R5, R4, UR5, R5 ;  /* 0x0000000504057c24 */ /* 0x000fe2000f8e0205 */
[----:B------:R-:W-:Y:S02]  /*f320*/  ULDC.64 UR4, c[0x0][0x2c8] ;  /* 0x0000b20000047ab9 */ /* 0x000fe40000000a00 */
[----:B------:R-:W-:Y:S01]  /*f330*/  SHF.R.S32.HI R4, RZ, 0x1f, R0 ;  /* 0x0000001fff047819 */ /* 0x000fe20000011400 */
[----:B------:R-:W-:-:S04]  /*f340*/  IMAD.IADD R3, R3, 0x1, R5 ;  /* 0x0000000103037824 */ /* 0x000fc800078e0205 */
[----:B------:R-:W-:Y:S02]  /*f350*/  IMAD R5, R4, UR4, RZ ;  /* 0x0000000404057c24 */ /* 0x000fe4000f8e02ff */
[----:B------:R-:W-:-:S04]  /*f360*/  IMAD.WIDE.U32 R2, R0, UR4, R2 ;  /* 0x0000000400027c25 */ /* 0x000fc8000f8e0002 */
[----:B------:R-:W-:Y:S01]  /*f370*/  IMAD R5, R0, UR5, R5 ;  /* 0x0000000500057c24 */ /* 0x000fe2000f8e0205 */
[----:B------:R-:W-:Y:S02]  /*f380*/  ULDC.64 UR4, c[0x0][0x280] ;  /* 0x0000a00000047ab9 */ /* 0x000fe40000000a00 */
[----:B------:R-:W-:Y:S01]  /*f390*/  LEA R0, P0, R2, UR4, 0x1 ;  /* 0x0000000402007c11 */ /* 0x000fe2000f8008ff */
[----:B------:R-:W-:Y:S01]  /*f3a0*/  IMAD.IADD R7, R3, 0x1, R5 ;  /* 0x0000000103077824 */ /* 0x000fe200078e0205 */
[----:B------:R-:W-:-:S04]  /*f3b0*/  ULDC UR4, c[0x0][0x2b8] ;  /* 0x0000ae0000047ab9 */ /* 0x000fc80000000800 */
        /* <DEDUP_REMOVED lines=19> */
[----:B------:R-:W-:Y:S01]  /*f4f0*/  SHFL.IDX PT, R4, R7, 0x1, 0x181f ;  /* 0x00381f0007047f89 */ /* 0x000fe200000e0000 */
[----:B0-----:R-:W-:-:S03]  /*f500*/  IMAD R8, R2, 0x80, R8 ;  /* 0x0000008002087824 */ /* 0x001fc600078e0208 */
[----:B------:R-:W0:Y:S02]  /*f510*/  SHFL.IDX PT, R2, R7, RZ, 0x181f ;  /* 0x00181fff07027589 */ /* 0x000e2400000e0000 */
[C---:B------:R-:W-:Y:S02]  /*f520*/  ISETP.GE.AND P3, PT, R8.reuse, R6, PT ;  /* 0x000000060800720c */ /* 0x040fe40003f66270 */
[----:B------:R-:W-:-:S11]  /*f530*/  IADD3 R5, R8, 0x10, RZ ;  /* 0x0000001008057810 */ /* 0x000fd60007ffe0ff */
[----:B------:R-:W-:Y:S01]  /*f540*/  @!P3 LEA R21, R9, UR38, 0x1 ;  /* 0x000000260915bc11 */ /* 0x000fe2000f8e08ff */
[----:B0-----:R-:W-:Y:S02]  /*f550*/  IMAD.MOV.U32 R3, RZ, RZ, R2 ;  /* 0x000000ffff037224 */ /* 0x001fe400078e0002 */
[----:B------:R-:W-:Y:S02]  /*f560*/  IMAD.MOV.U32 R2, RZ, RZ, R14 ;  /* 0x000000ffff027224 */ /* 0x000fe400078e000e */
[----:B------:R-:W0:Y:S02]  /*f570*/  SHFL.IDX PT, R14, R0, 0x1, 0x181f ;  /* 0x00381f00000e7f89 */ /* 0x000e2400000e0000 */
[----:B------:R-:W-:-:S05]  /*f580*/  @!P3 IMAD.WIDE.U32 R2, R10, 0x2, R2 ;  /* 0x000000020a02b825 */ /* 0x000fca00078e0002 */
[----:B------:R-:W-:Y:S04]  /*f590*/  @!P3 LDGSTS.E.BYPASS.LTC128B.128 [R21+0x15400], desc[UR6][R2.64], !P2 ;  /* 0x154000000215bfae */ /* 0x000fe8000d101d46 */
[----:B------:R-:W-:Y:S04]  /*f5a0*/  @!P3 LDGSTS.E.BYPASS.LTC128B.128 [R21+0x19400], desc[UR6][R2.64+0x80], !P0 ;  /* 0x194000800215bfae */ /* 0x000fe8000c101d46 */
[----:B------:R1:W-:Y:S01]  /*f5b0*/  @!P3 LDGSTS.E.BYPASS.LTC128B.128 [R21+0x1d400], desc[UR6][R2.64+0x100], !P1 ;  /* 0x1d4001000215bfae */ /* 0x0003e2000c901d46 */
[----:B------:R-:W-:Y:S01]  /*f5c0*/  ISETP.GE.AND P3, PT, R5, R6, PT ;  /* 0x000000060500720c */ /* 0x000fe20003f66270 */
[----:B------:R-:W-:-:S02]  /*f5d0*/  IMAD.MOV.U32 R5, RZ, RZ, R4 ;  /* 0x000000ffff057224 */ /* 0x000fc400078e0004 */
[----:B0-----:R-:W-:Y:S02]  /*f5e0*/  IMAD.MOV.U32 R4, RZ, RZ, R14 ;  /* 0x000000ffff047224 */ /* 0x001fe400078e000e */
[----:B------:R-:W-:Y:S01]  /*f5f0*/  SHFL.IDX PT, R14, R0, 0x2, 0x181f ;  /* 0x00581f00000e7f89 */ /* 0x000fe200000e0000 */
[----:B-1----:R-:W-:-:S07]  /*f600*/  VIADD R3, R8, 0x20 ;  /* 0x0000002008037836 */ /* 0x002fce0000000000 */
[----:B------:R-:W-:Y:S01]  /*f610*/  @!P3 IMAD.WIDE.U32 R4, R10, 0x2, R4 ;  /* 0x000000020a04b825 */ /* 0x000fe200078e0004 */
[----:B------:R-:W0:Y:S01]  /*f620*/  SHFL.IDX PT, R2, R7, 0x2, 0x181f ;  /* 0x00581f0007027f89 */ /* 0x000e2200000e0000 */
[----:B------:R-:W-:-:S05]  /*f630*/  @!P3 LEA R20, R9, UR38, 0x1 ;  /* 0x000000260914bc11 */ /* 0x000fca000f8e08ff */
[----:B------:R-:W-:Y:S04]  /*f640*/  @!P3 LDGSTS.E.BYPASS.LTC128B.128 [R20+0x15c00], desc[UR6][R4.64], !P2 ;  /* 0x15c000000414bfae */ /* 0x000fe8000d101d46 */
[----:B------:R-:W-:Y:S04]  /*f650*/  @!P3 LDGSTS.E.BYPASS.LTC128B.128 [R20+0x19c00], desc[UR6][R4.64+0x80], !P0 ;  /* 0x19c000800414bfae */ /* 0x000fe8000c101d46 */
[----:B------:R1:W-:Y:S01]  /*f660*/  @!P3 LDGSTS.E.BYPASS.LTC128B.128 [R20+0x1dc00], desc[UR6][R4.64+0x100], !P1 ;  /* 0x1dc001000414bfae */ /* 0x0003e2000c901d46 */
[----:B------:R-:W-:Y:S02]  /*f670*/  ISETP.GE.AND P3, PT, R3, R6, PT ;  /* 0x000000060300720c */ /* 0x000fe40003f66270 */
[----:B0-----:R-:W-:Y:S01]  /*f680*/  MOV R3, R2 ;  /* 0x0000000200037202 */ /* 0x001fe20000000f00 */
[----:B------:R-:W-:Y:S01]  /*f690*/  IMAD.MOV.U32 R2, RZ, RZ, R14 ;  /* 0x000000ffff027224 */ /* 0x000fe200078e000e */
[----:B-1----:R-:W0:Y:S01]  /*f6a0*/  SHFL.IDX PT, R4, R7, 0x3, 0x181f ;  /* 0x00781f0007047f89 */ /* 0x002e2200000e0000 */
[----:B------:R-:W-:-:S08]  /*f6b0*/  VIADD R5, R8, 0x30 ;  /* 0x0000003008057836 */ /* 0x000fd00000000000 */
[----:B------:R-:W-:Y:S01]  /*f6c0*/  @!P3 LEA R21, R9, UR38, 0x1 ;  /* 0x000000260915bc11 */ /* 0x000fe2000f8e08ff */
[----:B------:R-:W-:Y:S01]  /*f6d0*/  @!P3 IMAD.WIDE.U32 R2, R10, 0x2, R2 ;  /* 0x000000020a02b825 */ /* 0x000fe200078e0002 */
[----:B------:R-:W1:Y:S04]  /*f6e0*/  SHFL.IDX PT, R14, R0, 0x3, 0x181f ;  /* 0x00781f00000e7f89 */ /* 0x000e6800000e0000 */
[----:B------:R-:W-:Y:S04]  /*f6f0*/  @!P3 LDGSTS.E.BYPASS.LTC128B.128 [R21+0x16400], desc[UR6][R2.64], !P2 ;  /* 0x164000000215bfae */ /* 0x000fe8000d101d46 */
[----:B------:R-:W-:Y:S04]  /*f700*/  @!P3 LDGSTS.E.BYPASS.LTC128B.128 [R21+0x1a400], desc[UR6][R2.64+0x80], !P0 ;  /* 0x1a4000800215bfae */ /* 0x000fe8000c101d46 */
[----:B------:R2:W-:Y:S01]  /*f710*/  @!P3 LDGSTS.E.BYPASS.LTC128B.128 [R21+0x1e400], desc[UR6][R2.64+0x100], !P1 ;  /* 0x1e4001000215bfae */ /* 0x0005e2000c901d46 */
[----:B------:R-:W-:Y:S01]  /*f720*/  ISETP.GE.AND P3, PT, R5, R6, PT ;  /* 0x000000060500720c */ /* 0x000fe20003f66270 */
[----:B0-----:R-:W-:Y:S01]  /*f730*/  IMAD.MOV.U32 R5, RZ, RZ, R4 ;  /* 0x000000ffff057224 */ /* 0x001fe200078e0004 */
[----:B-1----:R-:W-:Y:S01]  /*f740*/  MOV R4, R14 ;  /* 0x0000000e00047202 */ /* 0x002fe20000000f00 */
[----:B--2---:R-:W0:Y:S10]  /*f750*/  SHFL.IDX PT, R2, R7, 0x4, 0x181f ;  /* 0x00981f0007027f89 */ /* 0x004e3400000e0000 */
[----:B------:R-:W-:Y:S01]  /*f760*/  @!P3 LEA R20, R9, UR38, 0x1 ;  /* 0x000000260914bc11 */ /* 0x000fe2000f8e08ff */
[----:B------:R-:W-:Y:S01]  /*f770*/  VIADD R3, R8, 0x40 ;  /* 0x0000004008037836 */ /* 0x000fe20000000000 */
[----:B------:R-:W1:Y:S01]  /*f780*/  SHFL.IDX PT, R14, R0, 0x4, 0x181f ;  /* 0x00981f00000e7f89 */ /* 0x000e6200000e0000 */
[----:B------:R-:W-:-:S05]  /*f790*/  @!P3 IMAD.WIDE.U32 R4, R10, 0x2, R4 ;  /* 0x000000020a04b825 */ /* 0x000fca00078e0004 */
[----:B------:R-:W-:Y:S04]  /*f7a0*/  @!P3 LDGSTS.E.BYPASS.LTC128B.128 [R20+0x16c00], desc[UR6][R4.64], !P2 ;  /* 0x16c000000414bfae */ /* 0x000fe8000d101d46 */
[----:B------:R-:W-:Y:S04]  /*f7b0*/  @!P3 LDGSTS.E.BYPASS.LTC128B.128 [R20+0x1ac00], desc[UR6][R4.64+0x80], !P0 ;  /* 0x1ac000800414bfae */ /* 0x000fe8000c101d46 */
[----:B------:R2:W-:Y:S01]  /*f7c0*/  @!P3 LDGSTS.E.BYPASS.LTC128B.128 [R20+0x1ec00], desc[UR6][R4.64+0x100], !P1 ;  /* 0x1ec001000414bfae */ /* 0x0005e2000c901d46 */
[----:B------:R-:W-:Y:S01]  /*f7d0*/  ISETP.GE.AND P3, PT, R3, R6, PT ;  /* 0x000000060300720c */ /* 0x000fe20003f66270 */
[----:B0-----:R-:W-:-:S02]  /*f7e0*/  IMAD.MOV.U32 R3, RZ, RZ, R2 ;  /* 0x000000ffff037224 */ /* 0x001fc400078e0002 */
[----:B-1----:R-:W-:Y:S01]  /*f7f0*/  IMAD.MOV.U32 R2, RZ, RZ, R14 ;  /* 0x000000ffff027224 */ /* 0x002fe200078e000e */
[----:B--2---:R-:W0:Y:S01]  /*f800*/  SHFL.IDX PT, R4, R7, 0x5, 0x181f ;  /* 0x00b81f0007047f89 */ /* 0x004e2200000e0000 */
[----:B------:R-:W-:-:S08]  /*f810*/  IADD3 R5, R8, 0x50, RZ ;  /* 0x0000005008057810 */ /* 0x000fd00007ffe0ff */
[----:B------:R-:W-:Y:S01]  /*f820*/  @!P3 IMAD.WIDE.U32 R2, R10, 0x2, R2 ;  /* 0x000000020a02b825 */ /* 0x000fe200078e0002 */
[----:B------:R-:W-:Y:S01]  /*f830*/  @!P3 LEA R21, R9, UR38, 0x1 ;  /* 0x000000260915bc11 */ /* 0x000fe2000f8e08ff */
[----:B------:R-:W1:Y:S04]  /*f840*/  SHFL.IDX PT, R14, R0, 0x5, 0x181f ;  /* 0x00b81f00000e7f89 */ /* 0x000e6800000e0000 */
[----:B------:R-:W-:Y:S04]  /*f850*/  @!P3 LDGSTS.E.BYPASS.LTC128B.128 [R21+0x17400], desc[UR6][R2.64], !P2 ;  /* 0x174000000215bfae */ /* 0x000fe8000d101d46 */
[----:B------:R-:W-:Y:S04]  /*f860*/  @!P3 LDGSTS.E.BYPASS.LTC128B.128 [R21+0x1b400], desc[UR6][R2.64+0x80], !P0 ;  /* 0x1b4000800215bfae */ /* 0x000fe8000c101d46 */
[----:B------:R2:W-:Y:S01]  /*f870*/  @!P3 LDGSTS.E.BYPASS.LTC128B.128 [R21+0x1f400], desc[UR6][R2.64+0x100], !P1 ;  /* 0x1f4001000215bfae */ /* 0x0005e2000c901d46 */
[----:B------:R-:W-:Y:S01]  /*f880*/  ISETP.GE.AND P3, PT, R5, R6, PT ;  /* 0x000000060500720c */ /* 0x000fe20003f66270 */
[----:B0-----:R-:W-:-:S02]  /*f890*/  IMAD.MOV.U32 R5, RZ, RZ, R4 ;  /* 0x000000ffff057224 */ /* 0x001fc400078e0004 */
[----:B-1----:R-:W-:Y:S01]  /*f8a0*/  IMAD.MOV.U32 R4, RZ, RZ, R14 ;  /* 0x000000ffff047224 */ /* 0x002fe200078e000e */
[----:B--2---:R-:W0:Y:S09]  /*f8b0*/  SHFL.IDX PT, R2, R7, 0x6, 0x181f ;  /* 0x00d81f0007027f89 */ /* 0x004e3200000e0000 */
[----:B------:R-:W-:Y:S01]  /*f8c0*/  @!P3 LEA R20, R9, UR38, 0x1 ;  /* 0x000000260914bc11 */ /* 0x000fe2000f8e08ff */
[----:B------:R-:W-:Y:S01]  /*f8d0*/  VIADD R3, R8, 0x60 ;  /* 0x0000006008037836 */ /* 0x000fe20000000000 */
[----:B------:R-:W1:Y:S01]  /*f8e0*/  SHFL.IDX PT, R14, R0, 0x6, 0x181f ;  /* 0x00d81f00000e7f89 */ /* 0x000e6200000e0000 */
[----:B------:R-:W-:-:S05]  /*f8f0*/  @!P3 IMAD.WIDE.U32 R4, R10, 0x2, R4 ;  /* 0x000000020a04b825 */ /* 0x000fca00078e0004 */
[----:B------:R-:W-:Y:S04]  /*f900*/  @!P3 LDGSTS.E.BYPASS.LTC128B.128 [R20+0x17c00], desc[UR6][R4.64], !P2 ;  /* 0x17c000000414bfae */ /* 0x000fe8000d101d46 */
[----:B------:R-:W-:Y:S04]  /*f910*/  @!P3 LDGSTS.E.BYPASS.LTC128B.128 [R20+0x1bc00], desc[UR6][R4.64+0x80], !P0 ;  /* 0x1bc000800414bfae */ /* 0x000fe8000c101d46 */
[----:B------:R2:W-:Y:S01]  /*f920*/  @!P3 LDGSTS.E.BYPASS.LTC128B.128 [R20+0x1fc00], desc[UR6][R4.64+0x100], !P1 ;  /* 0x1fc001000414bfae */ /* 0x0005e2000c901d46 */
[----:B------:R-:W-:Y:S02]  /*f930*/  ISETP.GE.AND P3, PT, R3, R6, PT ;  /* 0x000000060300720c */ /* 0x000fe40003f66270 */
[----:B0-----:R-:W-:Y:S01]  /*f940*/  MOV R3, R2 ;  /* 0x0000000200037202 */ /* 0x001fe20000000f00 */
[----:B-1----:R-:W-:Y:S01]  /*f950*/  IMAD.MOV.U32 R2, RZ, RZ, R14 ;  /* 0x000000ffff027224 */ /* 0x002fe200078e000e */
[----:B--2---:R0:W1:Y:S09]  /*f960*/  SHFL.IDX PT, R4, R7, 0x7, 0x181f ;  /* 0x00f81f0007047f89 */ /* 0x00407200000e0000 */
[----:B------:R-:W-:Y:S01]  /*f970*/  @!P3 IMAD.WIDE.U32 R2, R10, 0x2, R2 ;  /* 0x000000020a02b825 */ /* 0x000fe200078e0002 */
[----:B------:R-:W-:Y:S01]  /*f980*/  @!P3 LEA R21, R9, UR38, 0x1 ;  /* 0x000000260915bc11 */ /* 0x000fe2000f8e08ff */
[----:B------:R0:W2:Y:S04]  /*f990*/  SHFL.IDX PT, R14, R0, 0x7, 0x181f ;  /* 0x00f81f00000e7f89 */ /* 0x0000a800000e0000 */
[----:B------:R0:W-:Y:S04]  /*f9a0*/  @!P3 LDGSTS.E.BYPASS.LTC128B.128 [R21+0x18400], desc[UR6][R2.64], !P2 ;  /* 0x184000000215bfae */ /* 0x0001e8000d101d46 */
[----:B------:R0:W-:Y:S04]  /*f9b0*/  @!P3 LDGSTS.E.BYPASS.LTC128B.128 [R21+0x1c400], desc[UR6][R2.64+0x80], !P0 ;  /* 0x1c4000800215bfae */ /* 0x0001e8000c101d46 */
[----:B------:R0:W-:Y:S02]  /*f9c0*/  @!P3 LDGSTS.E.BYPASS.LTC128B.128 [R21+0x20400], desc[UR6][R2.64+0x100], !P1 ;  /* 0x204001000215bfae */ /* 0x0001e4000c901d46 */
.L_x_3360:
[----:B0-----:R-:W-:Y:S01]  /*f9d0*/  VIADD R3, R8, 0x70 ;  /* 0x0000007008037836 */ /* 0x001fe20000000000 */
[----:B------:R-:W-:Y:S01]  /*f9e0*/  BSSY B0, `(.L_x_3263) ;  /* 0x000000e000007945 */ /* 0x000fe20003800000 */
[----:B--2---:R-:W-:-:S03]  /*f9f0*/  IMAD.MOV.U32 R2, RZ, RZ, R14 ;  /* 0x000000ffff027224 */ /* 0x004fc600078e000e */
[----:B------:R-:W-:Y:S02]  /*fa00*/  ISETP.GE.AND P3, PT, R3, R6, PT ;  /* 0x000000060300720c */ /* 0x000fe40003f66270 */
[----:B-1----:R-:W-:-:S11]  /*fa10*/  MOV R3, R4 ;  /* 0x0000000400037202 */ /* 0x002fd60000000f00 */
        /* <DEDUP_REMOVED lines=9> */
[----:B------:R0:W-:Y:S02]  /*fab0*/  LDGSTS.E.BYPASS.LTC128B.128 [R9+0x20c00], desc[UR4][R10.64+0x100], !P1 ;  /* 0x20c001000a097fae */ /* 0x0001e4000c901d44 */
.L_x_3264:
[----:B------:R-:W-:Y:S05]  /*fac0*/  BSYNC B0 ;  /* 0x0000000000007941 */ /* 0x000fea0003800000 */
.L_x_3263:
        /* <DEDUP_REMOVED lines=12> */
.L_x_3361:
[----:B0-----:R-:W-:Y:S01]  /*fb90*/  IMAD.MOV.U32 R9, RZ, RZ, 0x1 ;  /* 0x00000001ff097424 */ /* 0x001fe200078e00ff */
[----:B------:R-:W-:Y:S01]  /*fba0*/  MOV R8, RZ ;  /* 0x000000ff00087202 */ /* 0x000fe20000000f00 */
[----:B------:R-:W-:Y:S06]  /*fbb0*/  @!P1 BRA `(.L_x_3266) ;  /* 0x0000001c00a89947 */ /* 0x000fec0003800000 */
[----:B------:R-:W-:Y:S01]  /*fbc0*/  UIADD3 UR4, UR42, 0x1, URZ ;  /* 0x000000012a047890 */ /* 0x000fe2000fffe03f */
[----:B-1----:R-:W-:Y:S01]  /*fbd0*/  LOP3.LUT R2, RZ, UR40, RZ, 0x33, !PT ;  /* 0x00000028ff027c12 */ /* 0x002fe2000f8e33ff */
[----:B------:R-:W0:Y:S01]  /*fbe0*/  S2R R4, SR_TID.X ;  /* 0x0000000000047919 */ /* 0x000e220000002100 */
[----:B------:R-:W-:Y:S01]  /*fbf0*/  IMAD.MOV.U32 R9, RZ, RZ, 0x1 ;  /* 0x00000001ff097424 */ /* 0x000fe200078e00ff */
[----:B------:R-:W-:-:S04]  /*fc00*/  UIMAD UR4, UR4, UR41, URZ ;  /* 0x00000029040472a4 */ /* 0x000fc8000f8e023f */
[----:B------:R-:W-:-:S04]  /*fc10*/  UISETP.LT.AND UP0, UPT, UR39, UR4, UPT ;  /* 0x000000042700728c */ /* 0x000fc8000bf01270 */
[----:B------:R-:W-:-:S06]  /*fc20*/  USEL UR4, UR39, UR4, UP0 ;  /* 0x0000000427047287 */ /* 0x000fcc0008000000 */
[----:B------:R-:W-:-:S05]  /*fc30*/  IMAD R3, RZ, RZ, -UR4 ;  /* 0x80000004ff037e24 */ /* 0x000fca000f8e02ff */
[----:B------:R-:W-:-:S04]  /*fc40*/  VIADDMNMX R2, R3, 0x1, R2, !PT ;  /* 0x0000000103027846 */ /* 0x000fc80007800102 */
[----:B------:R-:W-:Y:S02]  /*fc50*/  R2UR UR5, R2 ;  /* 0x00000000020572ca */ /* 0x000fe400000e0000 */
[----:B------:R-:W-:Y:S02]  /*fc60*/  LOP3.LUT R2, RZ, UR4, RZ, 0x33, !PT ;  /* 0x00000004ff027c12 */ /* 0x000fe4000f8e33ff */
[----:B0-----:R-:W-:Y:S02]  /*fc70*/  LOP3.LUT R10, R4, 0x1f, RZ, 0xc0, !PT ;  /* 0x0000001f040a7812 */ /* 0x001fe400078ec0ff */
[----:B------:R-:W-:-:S07]  /*fc80*/  MOV R4, R16 ;  /* 0x0000001000047202 */ /* 0x000fce0000000f00 */
[----:B------:R-:W-:Y:S02]  /*fc90*/  UIADD3 UR6, UR5, -0x2, URZ ;  /* 0xfffffffe05067890 */ /* 0x000fe4000fffe03f */
[----:B------:R-:W-:-:S04]  /*fca0*/  UIADD3 UR5, UR4, UR5, URZ ;  /* 0x0000000504057290 */ /* 0x000fc8000fffe03f */
[----:B------:R-:W-:Y:S02]  /*fcb0*/  ISETP.NE.AND P0, PT, R2, UR6, PT ;  /* 0x0000000602007c0c */ /* 0x000fe4000bf05270 */
[----:B------:R-:W-:-:S05]  /*fcc0*/  IMAD.U32 R12, RZ, RZ, UR5 ;  /* 0x00000005ff0c7e24 */ /* 0x000fca000f8e00ff */
[----:B------:R-:W-:-:S06]  /*fcd0*/  LOP3.LUT R12, R12, 0x1, RZ, 0xc0, !PT ;  /* 0x000000010c0c7812 */ /* 0x000fcc00078ec0ff */
[----:B------:R-:W-:Y:S05]  /*fce0*/  @!P0 BRA `(.L_x_3267) ;  /* 0x0000001000f48947 */ /* 0x000fea0003800000 */
[----:B------:R-:W-:Y:S01]  /*fcf0*/  R2UR UR4, R12 ;  /* 0x000000000c0472ca */ /* 0x000fe200000e0000 */
[----:B------:R-:W-:Y:S01]  /*fd00*/  BSSY B0, `(.L_x_3267) ;  /* 0x000013b000007945 */ /* 0x000fe20003800000 */
[----:B------:R-:W-:Y:S02]  /*fd10*/  IMAD.MOV.U32 R6, RZ, RZ, 0x1 ;  /* 0x00000001ff067424 */ /* 0x000fe400078e00ff */
[----:B------:R-:W-:-:S09]  /*fd20*/  IMAD.MOV.U32 R4, RZ, RZ, R16 ;  /* 0x000000ffff047224 */ /* 0x000fd200078e0010 */
[----:B------:R-:W-:-:S06]  /*fd30*/  UIADD3 UR4, UR5, -UR4, URZ ;  /* 0x8000000405047290 */ /* 0x000fcc000fffe03f */
[----:B------:R-:W-:-:S07]  /*fd40*/  IMAD.U32 R7, RZ, RZ, UR4 ;  /* 0x00000004ff077e24 */ /* 0x000fce000f8e00ff */
.L_x_3302:
[----:B------:R-:W2:Y:S01]  /*fd50*/  LDL R2, [R1] ;  /* 0x0000000001027983 */ /* 0x000ea20000100800 */
[----:B------:R-:W-:Y:S01]  /*fd60*/  IADD3 R7, R7, -0x2, RZ ;  /* 0xfffffffe07077810 */ /* 0x000fe20007ffe0ff */
[----:B------:R-:W-:Y:S03]  /*fd70*/  BSSY B1, `(.L_x_3268) ;  /* 0x0000097000017945 */ /* 0x000fe60003800000 */
        /* <DEDUP_REMOVED lines=21> */
[----:B------:R-:W-:Y:S01]  /*fed0*/  IMAD R9, R9, R5, R0 ;  /* 0x0000000509097224 */ /* 0x000fe200078e0200 */
[----:B------:R-:W-:Y:S02]  /*fee0*/  IADD3 R3, R4, R3, RZ ;  /* 0x0000000304037210 */ /* 0x000fe40007ffe0ff */
[----:B------:R-:W-:-:S04]  /*fef0*/  LEA R4, P0, R2, UR4, 0x2 ;  /* 0x0000000402047c11 */ /* 0x000fc8000f8010ff */
[----:B------:R-:W-:-:S05]  /*ff00*/  LEA.HI.X R5, R2, UR5, R3, 0x2, P0 ;  /* 0x0000000502057c11 */ /* 0x000fca00080f1403 */
[----:B------:R0:W5:Y:S04]  /*ff10*/  LDG.E R4, desc[UR6][R4.64] ;  /* 0x0000000604047981 */ /* 0x000168000c1e1900 */
.L_x_3270:
[----:B------:R-:W1:Y:S01]  /*ff20*/  S2R R2, SR_TID.X ;  /* 0x0000000000027919 */ /* 0x000e620000002100 */
[----:B------:R-:W-:Y:S01]  /*ff30*/  BSSY B2, `(.L_x_3271) ;  /* 0x0000006000027945 */ /* 0x000fe20003800000 */
[----:B-1----:R-:W-:Y:S02]  /*ff40*/  LOP3.LUT R3, R2, 0x7f, RZ, 0xc0, !PT ;  /* 0x0000007f02037812 */ /* 0x002fe400078ec0ff */
[----:B------:R-:W-:Y:S02]  /*ff50*/  SHF.L.U32 R2, R6, 0x1f, RZ ;  /* 0x0000001f06027819 */ /* 0x000fe400000006ff */
[----:B------:R-:W-:Y:S02]  /*ff60*/  ISETP.NE.AND P2, PT, R3, RZ, PT ;  /* 0x000000ff0300720c */ /* 0x000fe40003f45270 */
[----:B------:R-:W1:Y:S02]  /*ff70*/  SYNCS.PHASECHK.TRANS64.TRYWAIT P0, [UR38+0x36848], R2 ;  /* 0x03684802ff0075a7 */ /* 0x000e640008000166 */
[----:B-1----:R-:W-:Y:S09]  /*ff80*/  @!P0 BRA `(.L_x_3272) ;  /* 0x0000003000648947 */ /* 0x002ff20003800000 */
.L_x_3362:
[----:B------:R-:W-:Y:S05]  /*ff90*/  BSYNC B2 ;  /* 0x0000000000027941 */ /* 0x000fea0003800000 */
.L_x_3271:
[----:B------:R-:W-:Y:S04]  /*ffa0*/  BSSY B2, `(.L_x_3273) ;  /* 0x0000007000027945 */ /* 0x000fe80003800000 */
[----:B------:R-:W-:Y:S05]  /*ffb0*/  @P2 BRA `(.L_x_3274) ;  /* 0x0000000000142947 */ /* 0x000fea0003800000 */
[----:B------:R-:W-:Y:S01]  /*ffc0*/  ISETP.NE.AND P0, PT, R10, RZ, PT ;  /* 0x000000ff0a00720c */ /* 0x000fe20003f05270 */
[----:B-1----:R-:W-:-:S04]  /*ffd0*/  IMAD.MOV.U32 R3, RZ, RZ, 0xa800 ;  /* 0x0000a800ff037424 */ /* 0x002fc800078e00ff */
[----:B------:R2:W-:Y:S08]  /*ffe0*/  SYNCS.ARRIVE.TRANS64 RZ, [UR38+0x36838], R3 ;  /* 0x03683803ffff79a7 */ /* 0x0005f00008000026 */
[----:B--2---:R-:W-:Y:S05]  /*fff0*/  @!P0 BRA `(.L_x_3274) ;  /* 0x0000000000048947 */ /* 0x004fea0003800000 */
[----:B------:R-:W-:Y:S01]  /*10000*/  BPT.TRAP 0x1 ;  /* 0x000000040000795c */ /* 0x000fe20000300000 */
.L_x_3274:
[----:B------:R-:W-:Y:S05]  /*10010*/  BSYNC B2 ;  /* 0x0000000000027941 */ /* 0x000fea0003800000 */
.L_x_3273:
        /* <DEDUP_REMOVED lines=11> */
.L_x_3275:
[----:B------:R-:W-:-:S13]  /*100d0*/  @P0 ELECT P3, URZ, PT ;  /* 0x00000000003f082f */ /* 0x000fda0003860000 */
[----:B-----5:R-:W-:Y:S02]  /*100e0*/  @P3 R2UR UR37, R4 ;  /* 0x00000000042532ca */ /* 0x020fe400000e0000 */
        /* <DEDUP_REMOVED lines=11> */
.L_x_3276:
        /* <DEDUP_REMOVED lines=15> */
.L_x_3277:
        /* <DEDUP_REMOVED lines=12> */
.L_x_3363:
[----:B------:R-:W-:Y:S05]  /*10350*/  BSYNC B2 ;  /* 0x0000000000027941 */ /* 0x000fea0003800000 */
.L_x_3278:
        /* <DEDUP_REMOVED lines=9> */
.L_x_3281:
[----:B------:R-:W-:Y:S05]  /*103f0*/  BSYNC B2 ;  /* 0x0000000000027941 */ /* 0x000fea0003800000 */
.L_x_3280:
        /* <DEDUP_REMOVED lines=10> */
.L_x_3282:
        /* <DEDUP_REMOVED lines=13> */
.L_x_3283:
        /* <DEDUP_REMOVED lines=13> */
.L_x_3284:
        /* <DEDUP_REMOVED lines=10> */
.L_x_3269:
[----:B------:R-:W-:Y:S05]  /*106e0*/  BSYNC B1 ;  /* 0x0000000000017941 */ /* 0x000fea0003800000 */
.L_x_3268:
        /* <DEDUP_REMOVED lines=16> */
[----:B------:R-:W-:-:S04]  /*107f0*/  @P0 SHF.R.U32.HI R2, RZ, R3, R5 ;  /* 0x00000003ff020219 */ /* 0x000fc80000011605 */
[----:B------:R-:W-:-:S05]  /*10800*/  IADD3 R3, -R2, RZ, RZ ;  /* 0x000000ff02037210 */ /* 0x000fca0007ffe1ff */
        /* <DEDUP_REMOVED lines=10> */
.L_x_3287:
[----:B------:R-:W1:Y:S01]  /*108b0*/  S2R R2, SR_TID.X ;  /* 0x0000000000027919 */ /* 0x000e620000002100 */
[----:B------:R-:W-:Y:S01]  /*108c0*/  BSSY B2, `(.L_x_3288) ;  /* 0x0000006000027945 */ /* 0x000fe20003800000 */
[----:B-1----:R-:W-:Y:S02]  /*108d0*/  LOP3.LUT R3, R2, 0x7f, RZ, 0xc0, !PT ;  /* 0x0000007f02037812 */ /* 0x002fe400078ec0ff */
[----:B------:R-:W-:Y:S02]  /*108e0*/  SHF.L.U32 R2, R9, 0x1f, RZ ;  /* 0x0000001f09027819 */ /* 0x000fe400000006ff */
[----:B------:R-:W-:Y:S02]  /*108f0*/  ISETP.NE.AND P2, PT, R3, RZ, PT ;  /* 0x000000ff0300720c */ /* 0x000fe40003f45270 */
[----:B------:R-:W1:Y:S02]  /*10900*/  SYNCS.PHASECHK.TRANS64.TRYWAIT P0, [UR38+0x36840], R2 ;  /* 0x03684002ff0075a7 */ /* 0x000e640008000166 */
[----:B-1----:R-:W-:Y:S09]  /*10910*/  @!P0 BRA `(.L_x_3289) ;  /* 0x0000002800308947 */ /* 0x002ff20003800000 */
.L_x_3364:
[----:B------:R-:W-:Y:S05]  /*10920*/  BSYNC B2 ;  /* 0x0000000000027941 */ /* 0x000fea0003800000 */
.L_x_3288:
[----:B------:R-:W-:Y:S04]  /*10930*/  BSSY B2, `(.L_x_3290) ;  /* 0x0000007000027945 */ /* 0x000fe80003800000 */
[----:B------:R-:W-:Y:S05]  /*10940*/  @P2 BRA `(.L_x_3291) ;  /* 0x0000000000142947 */ /* 0x000fea0003800000 */
[----:B------:R-:W-:Y:S01]  /*10950*/  ISETP.NE.AND P0, PT, R10, RZ, PT ;  /* 0x000000ff0a00720c */ /* 0x000fe20003f05270 */
[----:B-1----:R-:W-:-:S04]  /*10960*/  IMAD.MOV.U32 R2, RZ, RZ, 0xa800 ;  /* 0x0000a800ff027424 */ /* 0x002fc800078e00ff */
[----:B------:R2:W-:Y:S08]  /*10970*/  SYNCS.ARRIVE.TRANS64 RZ, [UR38+0x36830], R2 ;  /* 0x03683002ffff79a7 */ /* 0x0005f00008000026 */
[----:B--2---:R-:W-:Y:S05]  /*10980*/  @!P0 BRA `(.L_x_3291) ;  /* 0x0000000000048947 */ /* 0x004fea0003800000 */
[----:B------:R-:W-:Y:S01]  /*10990*/  BPT.TRAP 0x1 ;  /* 0x000000040000795c */ /* 0x000fe20000300000 */
.L_x_3291:
[----:B------:R-:W-:Y:S05]  /*109a0*/  BSYNC B2 ;  /* 0x0000000000027941 */ /* 0x000fea0003800000 */
.L_x_3290:
        /* <DEDUP_REMOVED lines=11> */
.L_x_3292:
        /* <DEDUP_REMOVED lines=14> */
.L_x_3293:
        /* <DEDUP_REMOVED lines=14> */
.L_x_3294:
        /* <DEDUP_REMOVED lines=12> */
.L_x_3365:
[----:B------:R-:W-:Y:S05]  /*10ce0*/  BSYNC B2 ;  /* 0x0000000000027941 */ /* 0x000fea0003800000 */
.L_x_3295:
        /* <DEDUP_REMOVED lines=9> */
.L_x_3298:
[----:B------:R-:W-:Y:S05]  /*10d80*/  BSYNC B2 ;  /* 0x0000000000027941 */ /* 0x000fea0003800000 */
.L_x_3297:
        /* <DEDUP_REMOVED lines=10> */
.L_x_3299:
        /* <DEDUP_REMOVED lines=13> */
.L_x_3300:
        /* <DEDUP_REMOVED lines=13> */
.L_x_3301:
        /* <DEDUP_REMOVED lines=10> */
.L_x_3286:
[----:B------:R-:W-:Y:S05]  /*11070*/  BSYNC B1 ;  /* 0x0000000000017941 */ /* 0x000fea0003800000 */
.L_x_3285:
[----:B------:R-:W-:Y:S01]  /*11080*/  VIADD R0, R0, 0xfffffffe ;  /* 0xfffffffe00007836 */ /* 0x000fe20000000000 */
[----:B------:R-:W-:Y:S01]  /*11090*/  MOV R6, R9 ;  /* 0x0000000900067202 */ /* 0x000fe20000000f00 */
[----:B------:R-:W-:Y:S06]  /*110a0*/  @P1 BRA `(.L_x_3302) ;  /* 0xffffffec00281947 */ /* 0x000fec000383ffff */
[----:B------:R-:W-:Y:S05]  /*110b0*/  BSYNC B0 ;  /* 0x0000000000007941 */ /* 0x000fea0003800000 */
.L_x_3267:
        /* <DEDUP_REMOVED lines=23> */
[----:B------:R-:W-:-:S04]  /*11230*/  ULDC.64 UR4, c[0x0][0x418] ;  /* 0x0001060000047ab9 */ /* 0x000fc80000000a00 */
[----:B------:R-:W-:Y:S02]  /*11240*/  IADD3 R3, R19, R3, RZ ;  /* 0x0000000313037210 */ /* 0x000fe40007ffe0ff */
[----:B------:R-:W-:-:S04]  /*11250*/  LEA R4, P0, R2, UR4, 0x2 ;  /* 0x0000000402047c11 */ /* 0x000fc8000f8010ff */
[----:B------:R-:W-:-:S05]  /*11260*/  LEA.HI.X R5, R2, UR5, R3, 0x2, P0 ;  /* 0x0000000502057c11 */ /* 0x000fca00080f1403 */
[----:B------:R0:W5:Y:S01]  /*11270*/  LDG.E R4, desc[UR6][R4.64] ;  /* 0x0000000604047981 */ /* 0x000162000c1e1900 */
[----:B------:R-:W-:-:S04]  /*11280*/  IMAD.MOV R2, RZ, RZ, -R6 ;  /* 0x000000ffff027224 */ /* 0x000fc800078e0a06 */
[----:B------:R-:W-:-:S07]  /*11290*/  IMAD R0, R7, R2, R0 ;  /* 0x0000000207007224 */ /* 0x000fce00078e0200 */
.L_x_3304:
[----:B------:R-:W1:Y:S01]  /*112a0*/  S2R R2, SR_TID.X ;  /* 0x0000000000027919 */ /* 0x000e620000002100 */
[----:B------:R-:W-:Y:S01]  /*112b0*/  BSSY B1, `(.L_x_3305) ;  /* 0x0000006000017945 */ /* 0x000fe20003800000 */
[----:B-1----:R-:W-:Y:S02]  /*112c0*/  LOP3.LUT R3, R2, 0x7f, RZ, 0xc0, !PT ;  /* 0x0000007f02037812 */ /* 0x002fe400078ec0ff */
[----:B------:R-:W-:Y:S02]  /*112d0*/  SHF.L.U32 R2, R9, 0x1f, RZ ;  /* 0x0000001f09027819 */ /* 0x000fe400000006ff */
[----:B------:R-:W-:Y:S02]  /*112e0*/  ISETP.NE.AND P1, PT, R3, RZ, PT ;  /* 0x000000ff0300720c */ /* 0x000fe40003f25270 */
[----:B------:R-:W1:Y:S02]  /*112f0*/  SYNCS.PHASECHK.TRANS64.TRYWAIT P0, [UR38+0x36848], R2 ;  /* 0x03684802ff0075a7 */ /* 0x000e640008000166 */
[----:B-1----:R-:W-:Y:S09]  /*11300*/  @!P0 BRA `(.L_x_3306) ;  /* 0x0000001c00e48947 */ /* 0x002ff20003800000 */
.L_x_3366:
[----:B------:R-:W-:Y:S05]  /*11310*/  BSYNC B1 ;  /* 0x0000000000017941 */ /* 0x000fea0003800000 */
.L_x_3305:
[----:B------:R-:W-:Y:S04]  /*11320*/  BSSY B1, `(.L_x_3307) ;  /* 0x0000007000017945 */ /* 0x000fe80003800000 */
[----:B------:R-:W-:Y:S05]  /*11330*/  @P1 BRA `(.L_x_3308) ;  /* 0x0000000000141947 */ /* 0x000fea0003800000 */
[----:B------:R-:W-:Y:S01]  /*11340*/  ISETP.NE.AND P0, PT, R10, RZ, PT ;  /* 0x000000ff0a00720c */ /* 0x000fe20003f05270 */
[----:B-1----:R-:W-:-:S04]  /*11350*/  IMAD.MOV.U32 R3, RZ, RZ, 0xa800 ;  /* 0x0000a800ff037424 */ /* 0x002fc800078e00ff */
[----:B------:R2:W-:Y:S08]  /*11360*/  SYNCS.ARRIVE.TRANS64 RZ, [UR38+0x36838], R3 ;  /* 0x03683803ffff79a7 */ /* 0x0005f00008000026 */
[----:B--2---:R-:W-:Y:S05]  /*11370*/  @!P0 BRA `(.L_x_3308) ;  /* 0x0000000000048947 */ /* 0x004fea0003800000 */
[----:B------:R-:W-:Y:S01]  /*11380*/  BPT.TRAP 0x1 ;  /* 0x000000040000795c */ /* 0x000fe20000300000 */
.L_x_3308:
[----:B------:R-:W-:Y:S05]  /*11390*/  BSYNC B1 ;  /* 0x0000000000017941 */ /* 0x000fea0003800000 */
.L_x_3307:
        /* <DEDUP_REMOVED lines=11> */
.L_x_3309:
        /* <DEDUP_REMOVED lines=14> */
.L_x_3310:
        /* <DEDUP_REMOVED lines=14> */
.L_x_3311:
        /* <DEDUP_REMOVED lines=11> */
.L_x_3367:
[----:B------:R-:W-:Y:S05]  /*116c0*/  BSYNC B1 ;  /* 0x0000000000017941 */ /* 0x000fea0003800000 */
.L_x_3312:
        /* <DEDUP_REMOVED lines=9> */
.L_x_3315:
[----:B------:R-:W-:Y:S05]  /*11760*/  BSYNC B1 ;  /* 0x0000000000017941 */ /* 0x000fea0003800000 */
.L_x_3314:
        /* <DEDUP_REMOVED lines=10> */
.L_x_3316:
        /* <DEDUP_REMOVED lines=13> */
.L_x_3317:
        /* <DEDUP_REMOVED lines=13> */
.L_x_3318:
        /* <DEDUP_REMOVED lines=10> */
.L_x_3303:
[----:B------:R-:W-:Y:S05]  /*11a50*/  BSYNC B0 ;  /* 0x0000000000007941 */ /* 0x000fea0003800000 */
.L_x_3266:
        /* <DEDUP_REMOVED lines=12> */
.L_x_3368:
[----:B------:R-:W-:Y:S05]  /*11b20*/  BSYNC B1 ;  /* 0x0000000000017941 */ /* 0x000fea0003800000 */
.L_x_3321:
        /* <DEDUP_REMOVED lines=8> */
.L_x_3324:
[----:B------:R-:W-:Y:S05]  /*11bb0*/  BSYNC B1 ;  /* 0x0000000000017941 */ /* 0x000fea0003800000 */
.L_x_3323:
        /* <DEDUP_REMOVED lines=13> */
.L_x_3325:
        /* <DEDUP_REMOVED lines=13> */
.L_x_3326:
        /* <DEDUP_REMOVED lines=13> */
.L_x_3327:
        /* <DEDUP_REMOVED lines=8> */
.L_x_3320:
[----:B------:R-:W-:Y:S05]  /*11eb0*/  BSYNC B0 ;  /* 0x0000000000007941 */ /* 0x000fea0003800000 */
.L_x_3319:
[----:B-1----:R-:W-:Y:S01]  /*11ec0*/  IADD3 R0, R8, 0x1, RZ ;  /* 0x0000000108007810 */ /* 0x002fe20007ffe0ff */
[----:B------:R-:W-:-:S03]  /*11ed0*/  IMAD.MOV.U32 R3, RZ, RZ, RZ ;  /* 0x000000ffff037224 */ /* 0x000fc600078e00ff */
[----:B------:R-:W-:-:S04]  /*11ee0*/  ISETP.NE.AND P0, PT, R0, 0x2, PT ;  /* 0x000000020000780c */ /* 0x000fc80003f05270 */
[----:B------:R-:W-:Y:S02]  /*11ef0*/  SEL R2, RZ, 0x1, P0 ;  /* 0x00000001ff027807 */ /* 0x000fe40000000000 */
[----:B------:R-:W-:Y:S02]  /*11f00*/  SEL R0, R0, RZ, P0 ;  /* 0x000000ff00007207 */ /* 0x000fe40000000000 */
[----:B------:R-:W-:-:S07]  /*11f10*/  LOP3.LUT R9, R9, R2, RZ, 0x3c, !PT ;  /* 0x0000000209097212 */ /* 0x000fce00078e3cff */
.L_x_3250:
[----:B------:R-:W1:Y:S01]  /*11f20*/  S2R R5, SR_CgaCtaId ;  /* 0x0000000000057919 */ /* 0x000e620000008800 */
[----:B------:R-:W-:Y:S02]  /*11f30*/  MOV R2, 0x400 ;  /* 0x0000040000027802 */ /* 0x000fe40000000f00 */
[----:B------:R-:W-:Y:S02]  /*11f40*/  SHF.L.U32 R3, R3, 0x1f, RZ ;  /* 0x0000001f03037819 */ /* 0x000fe400000006ff */
[----:B-1----:R-:W-:-:S04]  /*11f50*/  LEA R2, R5, R2, 0x18 ;  /* 0x0000000205027211 */ /* 0x002fc800078ec0ff */
[----:B------:R-:W1:Y:S02]  /*11f60*/  SYNCS.PHASECHK.TRANS64.TRYWAIT P0, [R2+URZ+0x36820], R3 ;  /* 0x03682003020075a7 */ /* 0x000e64000800017f */
[----:B-1----:R-:W-:Y:S05]  /*11f70*/  @!P0 BRA `(.L_x_3328) ;  /* 0x00000014000c8947 */ /* 0x002fea0003800000 */
.L_x_3369:
[----:B------:R-:W-:-:S03]  /*11f80*/  UMOV UR4, 0xffffffff ;  /* 0xffffffff00047882 */ /* 0x000fc60000000000 */
[----:B------:R-:W-:Y:S05]  /*11f90*/  BRA.DIV UR4, `(.L_x_3329) ;  /* 0x0000001604187947 */ /* 0x000fea000b800000 */
[----:B-1----:R-:W1:Y:S02]  /*11fa0*/  S2R R3, SR_TID.X ;  /* 0x0000000000037919 */ /* 0x002e640000002100 */
[----:B-1----:R-:W-:-:S04]  /*11fb0*/  SHF.R.U32.HI R3, RZ, 0x5, R3 ;  /* 0x00000005ff037819 */ /* 0x002fc80000011603 */
[----:B------:R-:W-:-:S05]  /*11fc0*/  LOP3.LUT R3, R3, 0x3, RZ, 0xc0, !PT ;  /* 0x0000000303037812 */ /* 0x000fca00078ec0ff */
[----:B------:R1:W2:Y:S02]  /*11fd0*/  SHFL.IDX PT, R14, R3, RZ, 0x1f ;  /* 0x00001fff030e7589 */ /* 0x0002a400000e0000 */
.L_x_3372:
[----:B--2---:R-:W-:-:S13]  /*11fe0*/  ISETP.NE.AND P0, PT, R14, RZ, PT ;  /* 0x000000ff0e00720c */ /* 0x004fda0003f05270 */
[----:B------:R-:W-:Y:S05]  /*11ff0*/  @P0 BRA `(.L_x_3222) ;  /* 0x0000000000900947 */ /* 0x000fea0003800000 */
[----:B------:R-:W-:-:S03]  /*12000*/  UMOV UR4, 0xffffffff ;  /* 0xffffffff00047882 */ /* 0x000fc60000000000 */
[----:B------:R-:W-:Y:S05]  /*12010*/  BRA.DIV UR4, `(.L_x_3330) ;  /* 0x00000016042c7947 */ /* 0x000fea000b800000 */
[----:B------:R-:W-:-:S13]  /*12020*/  ELECT P6, URZ, PT ;  /* 0x00000000003f782f */ /* 0x000fda00038c0000 */
.L_x_3375:
        /* <DEDUP_REMOVED lines=8> */
.L_x_3331:
[----:B------:R-:W-:Y:S01]  /*120b0*/  VIADD R7, R2, 0x36840 ;  /* 0x0003684002077836 */ /* 0x000fe20000000000 */
[----:B------:R-:W-:Y:S01]  /*120c0*/  SHF.L.U32 R5, R9, 0x1f, RZ ;  /* 0x0000001f09057819 */ /* 0x000fe200000006ff */
[----:B------:R-:W-:-:S03]  /*120d0*/  VIADD R3, R0, 0x1 ;  /* 0x0000000100037836 */ /* 0x000fc60000000000 */
[----:B------:R-:W-:Y:S02]  /*120e0*/  LEA R6, R0, R7, 0x3 ;  /* 0x0000000700067211 */ /* 0x000fe400078e18ff */
[C---:B------:R-:W-:Y:S02]  /*120f0*/  ISETP.NE.AND P1, PT, R3.reuse, 0x2, PT ;  /* 0x000000020300780c */ /* 0x040fe40003f25270 */
[----:B------:R-:W1:Y:S02]  /*12100*/  SYNCS.PHASECHK.TRANS64.TRYWAIT P0, [R6+URZ], R5 ;  /* 0x00000005060075a7 */ /* 0x000e64000800017f */
[----:B------:R-:W-:Y:S02]  /*12110*/  SEL R4, RZ, 0x1, P1 ;  /* 0x00000001ff047807 */ /* 0x000fe40000800000 */
[----:B------:R-:W-:Y:S02]  /*12120*/  SEL R8, R3, RZ, P1 ;  /* 0x000000ff03087207 */ /* 0x000fe40000800000 */
[----:B------:R-:W-:-:S03]  /*12130*/  LOP3.LUT R4, R9, R4, RZ, 0x3c, !PT ;  /* 0x0000000409047212 */ /* 0x000fc600078e3cff */
[----:B------:R-:W-:Y:S01]  /*12140*/  IMAD R3, R8, 0x8, R7 ;  /* 0x0000000808037824 */ /* 0x000fe200078e0207 */
[----:B------:R-:W-:Y:S01]  /*12150*/  SHF.L.U32 R4, R4, 0x1f, RZ ;  /* 0x0000001f04047819 */ /* 0x000fe200000006ff */
[----:B-1----:R-:W-:Y:S06]  /*12160*/  @!P0 BRA `(.L_x_3332) ;  /* 0x0000001000f88947 */ /* 0x002fec0003800000 */
.L_x_3376:
[----:B------:R-:W2:Y:S02]  /*12170*/  SYNCS.PHASECHK.TRANS64.TRYWAIT P0, [R3+URZ], R4 ;  /* 0x00000004030075a7 */ /* 0x000ea4000800017f */
[----:B--2---:R-:W-:Y:S05]  /*12180*/  @!P0 BRA `(.L_x_3333) ;  /* 0x0000001400048947 */ /* 0x004fea0003800000 */
.L_x_3377:
[----:B------:R-:W-:Y:S05]  /*12190*/  @!P2 BRA `(.L_x_3334) ;  /* 0x000000000004a947 */ /* 0x000fea0003800000 */
[----:B------:R-:W-:Y:S01]  /*121a0*/  BPT.TRAP 0x1 ;  /* 0x000000040000795c */ /* 0x000fe20000300000 */
.L_x_3334:
[----:B--2---:R-:W-:-:S05]  /*121b0*/  IADD3 R3, R2, 0x36860, RZ ;  /* 0x0003686002037810 */ /* 0x004fca0007ffe0ff */
[----:B------:R-:W-:-:S04]  /*121c0*/  IMAD R0, R0, 0x8, R3 ;  /* 0x0000000800007824 */ /* 0x000fc800078e0203 */
[----:B------:R-:W2:Y:S02]  /*121d0*/  SYNCS.PHASECHK.TRANS64.TRYWAIT P0, [R0+URZ], R5 ;  /* 0x00000005000075a7 */ /* 0x000ea4000800017f */
[----:B--2---:R-:W-:Y:S05]  /*121e0*/  @!P0 BRA `(.L_x_3335) ;  /* 0x0000001400008947 */ /* 0x004fea0003800000 */
.L_x_3378:
[----:B------:R-:W-:-:S07]  /*121f0*/  IMAD R3, R8, 0x8, R3 ;  /* 0x0000000808037824 */ /* 0x000fce00078e0203 */
.L_x_3336:
[----:B---3--:R3:W4:Y:S02]  /*12200*/  SYNCS.PHASECHK.TRANS64.TRYWAIT P0, [R3+URZ], R4 ;  /* 0x00000004030075a7 */ /* 0x008724000800017f */
[----:B----4-:R-:W-:Y:S05]  /*12210*/  @!P0 NANOSLEEP.SYNCS 0x989680 ;  /* 0x009896800000895d */ /* 0x010fea0003900000 */
[----:B------:R-:W4:Y:S02]  /*12220*/  @!P0 SYNCS.PHASECHK.TRANS64 P0, [R3+URZ], R4 ;  /* 0x00000004030085a7 */ /* 0x000f24000800007f */
[----:B----4-:R-:W-:Y:S05]  /*12230*/  @!P0 BRA `(.L_x_3336) ;  /* 0xfffffffc00f08947 */ /* 0x010fea000383ffff */
.L_x_3222:
[----:B------:R-:W-:Y:S05]  /*12240*/  BSYNC B6 ;  /* 0x0000000000067941 */ /* 0x000fea0003800000 */
.L_x_3219:
[----:B------:R-:W-:Y:S05]  /*12250*/  EXIT ;  /* 0x000000000000794d */ /* 0x000fea0003800000 */
.L_x_3226:
[----:B------:R-:W-:-:S13]  /*12260*/  R2UR UR4, R16 ;  /* 0x00000000100472ca */ /* 0x000fda00000e0000 */
[----:B0-----:R-:W-:-:S04]  /*12270*/  MOV R3, UR4 ;  /* 0x0000000400037c02 */ /* 0x001fc80008000f00 */
[----:B------:R0:W1:Y:S03]  /*12280*/  SYNCS.PHASECHK.TRANS64.TRYWAIT P0, [R3+URZ+0x36800], R0 ;  /* 0x03680000030075a7 */ /* 0x000066000800017f */
[----:B-1----:R-:W-:Y:S05]  /*12290*/  @!P0 NANOSLEEP.SYNCS 0x989680 ;  /* 0x009896800000895d */ /* 0x002fea0003900000 */
[----:B------:R-:W1:Y:S02]  /*122a0*/  @!P0 SYNCS.PHASECHK.TRANS64 P0, [R3+URZ+0x36800], R0 ;  /* 0x03680000030085a7 */ /* 0x000e64000800007f */
[----:B-1----:R-:W-:Y:S05]  /*122b0*/  @!P0 BRA `(.L_x_3226) ;  /* 0xfffffffc00e88947 */ /* 0x002fea000383ffff */
[----:B------:R-:W-:Y:S05]  /*122c0*/  BRA `(.L_x_3337) ;  /* 0xfffffef000647947 */ /* 0x000fea000383ffff */
.L_x_3230:
[----:B------:R-:W-:-:S13]  /*122d0*/  R2UR UR4, R16 ;  /* 0x00000000100472ca */ /* 0x000fda00000e0000 */
[----:B0-----:R-:W-:-:S04]  /*122e0*/  IMAD.U32 R3, RZ, RZ, UR4 ;  /* 0x00000004ff037e24 */ /* 0x001fc8000f8e00ff */
[----:B------:R0:W2:Y:S03]  /*122f0*/  SYNCS.PHASECHK.TRANS64.TRYWAIT P2, [R3+URZ+0x36830], R0 ;  /* 0x03683000030075a7 */ /* 0x0000a6000804017f */
[----:B--2---:R-:W-:Y:S05]  /*12300*/  @!P2 NANOSLEEP.SYNCS 0x989680 ;  /* 0x009896800000a95d */ /* 0x004fea0003900000 */
[----:B------:R-:W2:Y:S02]  /*12310*/  @!P2 SYNCS.PHASECHK.TRANS64 P2, [R3+URZ+0x36830], R0 ;  /* 0x036830000300a5a7 */ /* 0x000ea4000804007f */
[----:B--2---:R-:W-:Y:S05]  /*12320*/  @!P2 BRA `(.L_x_3230) ;  /* 0xfffffffc00e8a947 */ /* 0x004fea000383ffff */
[----:B------:R-:W-:Y:S05]  /*12330*/  BRA `(.L_x_3229) ;  /* 0xfffffef000947947 */ /* 0x000fea000383ffff */
.L_x_3235:
[----:B------:R-:W-:-:S13]  /*12340*/  R2UR UR4, R21 ;  /* 0x00000000150472ca */ /* 0x000fda00000e0000 */
[----:B-1----:R-:W-:-:S04]  /*12350*/  IMAD.U32 R13, RZ, RZ, UR4 ;  /* 0x00000004ff0d7e24 */ /* 0x002fc8000f8e00ff */
[----:B------:R1:W2:Y:S03]  /*12360*/  SYNCS.PHASECHK.TRANS64.TRYWAIT P2, [R13+URZ+0x36830], R8 ;  /* 0x036830080d0075a7 */ /* 0x0002a6000804017f */
[----:B--2---:R-:W-:Y:S05]  /*12370*/  @!P2 NANOSLEEP.SYNCS 0x989680 ;  /* 0x009896800000a95d */ /* 0x004fea0003900000 */
[----:B------:R-:W2:Y:S02]  /*12380*/  @!P2 SYNCS.PHASECHK.TRANS64 P2, [R13+URZ+0x36830], R8 ;  /* 0x036830080d00a5a7 */ /* 0x000ea4000804007f */
[----:B--2---:R-:W-:Y:S05]  /*12390*/  @!P2 BRA `(.L_x_3235) ;  /* 0xfffffffc00e8a947 */ /* 0x004fea000383ffff */
[----:B------:R-:W-:Y:S05]  /*123a0*/  BRA `(.L_x_3234) ;  /* 0xffffff4000587947 */ /* 0x000fea000383ffff */
.L_x_3239:
[----:B-1----:R-:W-:-:S04]  /*123b0*/  MOV R9, UR5 ;  /* 0x0000000500097c02 */ /* 0x002fc80008000f00 */
[----:B------:R1:W2:Y:S03]  /*123c0*/  SYNCS.PHASECHK.TRANS64.TRYWAIT P2, [R9+URZ+0x36850], R0 ;  /* 0x03685000090075a7 */ /* 0x0002a6000804017f */
[----:B--2---:R-:W-:Y:S05]  /*123d0*/  @!P2 NANOSLEEP.SYNCS 0x989680 ;  /* 0x009896800000a95d */ /* 0x004fea0003900000 */
[----:B------:R-:W2:Y:S02]  /*123e0*/  @!P2 SYNCS.PHASECHK.TRANS64 P2, [R9+URZ+0x36850], R0 ;  /* 0x036850000900a5a7 */ /* 0x000ea4000804007f */
[----:B--2---:R-:W-:Y:S05]  /*123f0*/  @!P2 BRA `(.L_x_3239) ;  /* 0xfffffffc00eca947 */ /* 0x004fea000383ffff */
[----:B------:R-:W-:Y:S05]  /*12400*/  BRA `(.L_x_3238) ;  /* 0xffffff6c00d87947 */ /* 0x000fea000383ffff */
.L_x_3244:
[----:B-1----:R1:W2:Y:S02]  /*12410*/  SYNCS.PHASECHK.TRANS64.TRYWAIT P0, [R9+URZ+0x36850], R0 ;  /* 0x03685000090075a7 */ /* 0x0022a4000800017f */
[----:B--2---:R-:W-:Y:S05]  /*12420*/  @!P0 NANOSLEEP.SYNCS 0x989680 ;  /* 0x009896800000895d */ /* 0x004fea0003900000 */
[----:B------:R-:W2:Y:S02]  /*12430*/  @!P0 SYNCS.PHASECHK.TRANS64 P0, [R9+URZ+0x36850], R0 ;  /* 0x03685000090085a7 */ /* 0x000ea4000800007f */
[----:B--2---:R-:W-:Y:S05]  /*12440*/  @!P0 BRA `(.L_x_3244) ;  /* 0xfffffffc00f08947 */ /* 0x004fea000383ffff */
[----:B------:R-:W-:Y:S05]  /*12450*/  BRA `(.L_x_3243) ;  /* 0xffffff9000747947 */ /* 0x000fea000383ffff */
.L_x_3255:
[----:B------:R-:W-:Y:S01]  /*12460*/  IMAD.MOV.U32 R13, RZ, RZ, R0 ;  /* 0x000000ffff0d7224 */ /* 0x000fe200078e0000 */
[----:B------:R-:W-:Y:S01]  /*12470*/  MOV R11, 0x1f ;  /* 0x0000001f000b7802 */ /* 0x000fe20000000f00 */
[----:B------:R-:W-:Y:S02]  /*12480*/  IMAD.MOV.U32 R12, RZ, RZ, RZ ;  /* 0x000000ffff0c7224 */ /* 0x000fe400078e00ff */
[----:B------:R-:W-:-:S07]  /*12490*/  IMAD.MOV.U32 R15, RZ, RZ, -0x1 ;  /* 0xffffffffff0f7424 */ /* 0x000fce00078e00ff */
[----:B------:R-:W-:Y:S05]  /*124a0*/  WARPSYNC.COLLECTIVE R15, `(.L_x_3338) ;  /* 0x000000000f087348 */ /* 0x000fea0003c00000 */
[----:B------:R0:W1:Y:S02]  /*124b0*/  SHFL.IDX P6, R14, R13, R12, R11 ;  /* 0x0000000c0d0e7389 */ /* 0x00006400000c000b */
[----:B01----:R-:W-:Y:S01]  /*124c0*/  ENDCOLLECTIVE ;  /* 0x000000000000791b */ /* 0x003fe20003800000 */
.L_x_3338:
[----:B------:R-:W-:Y:S05]  /*124d0*/  BRA `(.L_x_3339) ;  /* 0xffffffc400807947 */ /* 0x000fea000383ffff */
.L_x_3257:
[----:B------:R-:W-:Y:S01]  /*124e0*/  BSSY B0, `(.L_x_3340) ;  /* 0x0000006000007945 */ /* 0x000fe20003800000 */
[----:B------:R-:W-:-:S07]  /*124f0*/  IMAD.MOV.U32 R15, RZ, RZ, -0x1 ;  /* 0xffffffffff0f7424 */ /* 0x000fce00078e00ff */
[----:B0-----:R-:W-:Y:S05]  /*12500*/  WARPSYNC.COLLECTIVE R15, `(.L_x_3341) ;  /* 0x000000000f0c7348 */ /* 0x001fea0003c00000 */
[----:B------:R-:W-:Y:S02]  /*12510*/  ELECT P6, UR62, PT ;  /* 0x00000000003e782f */ /* 0x000fe400038c0000 */
[----:B------:R-:W-:Y:S01]  /*12520*/  MOV R14, UR62 ;  /* 0x0000003e000e7c02 */ /* 0x000fe20008000f00 */
[----:B0-----:R-:W-:Y:S10]  /*12530*/  ENDCOLLECTIVE ;  /* 0x000000000000791b */ /* 0x001ff40003800000 */
.L_x_3341:
[----:B------:R-:W-:Y:S05]  /*12540*/  BSYNC B0 ;  /* 0x0000000000007941 */ /* 0x000fea0003800000 */
.L_x_3340:
[----:B------:R-:W-:Y:S05]  /*12550*/  BRA `(.L_x_3342) ;  /* 0xffffffc400807947 */ /* 0x000fea000383ffff */
.L_x_3259:
[----:B0-----:R-:W-:-:S04]  /*12560*/  MOV R3, UR38 ;  /* 0x0000002600037c02 */ /* 0x001fc80008000f00 */
[----:B------:R0:W1:Y:S03]  /*12570*/  SYNCS.PHASECHK.TRANS64.TRYWAIT P0, [R3+URZ+0x36840], R0 ;  /* 0x03684000030075a7 */ /* 0x000066000800017f */
[----:B-1----:R-:W-:Y:S05]  /*12580*/  @!P0 NANOSLEEP.SYNCS 0x989680 ;  /* 0x009896800000895d */ /* 0x002fea0003900000 */
[----:B------:R-:W1:Y:S02]  /*12590*/  @!P0 SYNCS.PHASECHK.TRANS64 P0, [R3+URZ+0x36840], R0 ;  /* 0x03684000030085a7 */ /* 0x000e64000800007f */
[----:B-1----:R-:W-:Y:S05]  /*125a0*/  @!P0 BRA `(.L_x_3259) ;  /* 0xfffffffc00ec8947 */ /* 0x002fea000383ffff */
[----:B------:R-:W-:Y:S05]  /*125b0*/  BRA `(.L_x_3343) ;  /* 0xffffffc400dc7947 */ /* 0x000fea000383ffff */
.L_x_3262:
        /* <DEDUP_REMOVED lines=9> */
.L_x_3344:
[----:B------:R-:W-:Y:S01]  /*12650*/  IMAD.MOV.U32 R13, RZ, RZ, R0 ;  /* 0x000000ffff0d7224 */ /* 0x000fe200078e0000 */
[----:B------:R-:W-:-:S07]  /*12660*/  MOV R2, R14 ;  /* 0x0000000e00027202 */ /* 0x000fce0000000f00 */
[----:B------:R-:W-:Y:S05]  /*12670*/  WARPSYNC.COLLECTIVE R15, `(.L_x_3345) ;  /* 0x000000000f087348 */ /* 0x000fea0003c00000 */
[----:B------:R0:W1:Y:S02]  /*12680*/  SHFL.IDX P6, R14, R13, R12, R11 ;  /* 0x0000000c0d0e7389 */ /* 0x00006400000c000b */
[----:B01----:R-:W-:Y:S01]  /*12690*/  ENDCOLLECTIVE ;  /* 0x000000000000791b */ /* 0x003fe20003800000 */
.L_x_3345:
[----:B------:R-:W-:Y:S01]  /*126a0*/  ULDC UR4, c[0x0][0x288] ;  /* 0x0000a20000047ab9 */ /* 0x000fe20000000800 */
[----:B------:R-:W-:Y:S01]  /*126b0*/  ULDC.64 UR6, c[0x0][0x208] ;  /* 0x0000820000067ab9 */ /* 0x000fe20000000a00 */
[----:B------:R-:W-:Y:S02]  /*126c0*/  IMAD R6, R6, UR4, RZ ;  /* 0x0000000406067c24 */ /* 0x000fe4000f8e02ff */
[----:B------:R-:W-:-:S03]  /*126d0*/  IMAD.MOV.U32 R3, RZ, RZ, R2 ;  /* 0x000000ffff037224 */ /* 0x000fc600078e0002 */
[----:B------:R-:W-:Y:S01]  /*126e0*/  ISETP.GE.AND P3, PT, R8, R6, PT ;  /* 0x000000060800720c */ /* 0x000fe20003f66270 */
[----:B------:R-:W-:Y:S01]  /*126f0*/  IMAD.MOV.U32 R13, RZ, RZ, R7 ;  /* 0x000000ffff0d7224 */ /* 0x000fe200078e0007 */
[----:B------:R-:W-:-:S11]  /*12700*/  MOV R12, 0x1 ;  /* 0x00000001000c7802 */ /* 0x000fd60000000f00 */
[----:B------:R-:W-:Y:S02]  /*12710*/  @!P3 LEA R21, R9, UR38, 0x1 ;  /* 0x000000260915bc11 */ /* 0x000fe4000f8e08ff */
[----:B------:R-:W-:-:S05]  /*12720*/  MOV R2, R14 ;  /* 0x0000000e00027202 */ /* 0x000fca0000000f00 */
[----:B------:R-:W-:-:S05]  /*12730*/  @!P3 IMAD.WIDE.U32 R2, R10, 0x2, R2 ;  /* 0x000000020a02b825 */ /* 0x000fca00078e0002 */
[----:B------:R-:W-:Y:S01]  /*12740*/  @!PT LDS RZ, [RZ] ;  /* 0x00000000fffff984 */ /* 0x000fe20000000800 */
[----:B------:R-:W-:Y:S01]  /*12750*/  @!PT LDS RZ, [RZ] ;  /* 0x00000000fffff984 */ /* 0x000fe20000000800 */
[----:B------:R-:W-:Y:S01]  /*12760*/  @!PT LDS RZ, [RZ] ;  /* 0x00000000fffff984 */ /* 0x000fe20000000800 */
[----:B------:R0:W-:Y:S04]  /*12770*/  @!P3 LDGSTS.E.BYPASS.LTC128B.128 [R21+0x15400], desc[UR6][R2.64], !P2 ;  /* 0x154000000215bfae */ /* 0x0001e8000d101d46 */
[----:B------:R0:W-:Y:S04]  /*12780*/  @!P3 LDGSTS.E.BYPASS.LTC128B.128 [R21+0x19400], desc[UR6][R2.64+0x80], !P0 ;  /* 0x194000800215bfae */ /* 0x0001e8000c101d46 */
[----:B------:R0:W-:Y:S01]  /*12790*/  @!P3 LDGSTS.E.BYPASS.LTC128B.128 [R21+0x1d400], desc[UR6][R2.64+0x100], !P1 ;  /* 0x1d4001000215bfae */ /* 0x0001e2000c901d46 */
[----:B------:R-:W-:-:S13]  /*127a0*/  ISETP.GE.AND P3, PT, R5, R6, PT ;  /* 0x000000060500720c */ /* 0x000fda0003f66270 */
[----:B0-----:R-:W-:Y:S05]  /*127b0*/  WARPSYNC.COLLECTIVE R15, `(.L_x_3346) ;  /* 0x000000000f087348 */ /* 0x001fea0003c00000 */
[----:B------:R1:W2:Y:S02]  /*127c0*/  SHFL.IDX P6, R14, R13, R12, R11 ;  /* 0x0000000c0d0e7389 */ /* 0x0002a400000c000b */
[----:B012---:R-:W-:Y:S01]  /*127d0*/  ENDCOLLECTIVE ;  /* 0x000000000000791b */ /* 0x007fe20003800000 */
.L_x_3346:
[----:B------:R-:W-:Y:S01]  /*127e0*/  VIADD R3, R8, 0x20 ;  /* 0x0000002008037836 */ /* 0x000fe20000000000 */
[----:B------:R-:W-:Y:S01]  /*127f0*/  @!P3 LEA R20, R9, UR38, 0x1 ;  /* 0x000000260914bc11 */ /* 0x000fe2000f8e08ff */
[----:B------:R-:W-:Y:S02]  /*12800*/  IMAD.MOV.U32 R13, RZ, RZ, R0 ;  /* 0x000000ffff0d7224 */ /* 0x000fe400078e0000 */
[----:B------:R-:W-:-:S07]  /*12810*/  IMAD.MOV.U32 R4, RZ, RZ, R14 ;  /* 0x000000ffff047224 */ /* 0x000fce00078e000e */
[----:B------:R-:W-:Y:S05]  /*12820*/  WARPSYNC.COLLECTIVE R15, `(.L_x_3347) ;  /* 0x000000000f087348 */ /* 0x000fea0003c00000 */
[----:B------:R0:W1:Y:S02]  /*12830*/  SHFL.IDX P6, R14, R13, R12, R11 ;  /* 0x0000000c0d0e7389 */ /* 0x00006400000c000b */
[----:B01----:R-:W-:Y:S01]  /*12840*/  ENDCOLLECTIVE ;  /* 0x000000000000791b */ /* 0x003fe20003800000 */
.L_x_3347:
[----:B------:R-:W-:Y:S01]  /*12850*/  ULDC.64 UR4, c[0x0][0x208] ;  /* 0x0000820000047ab9 */ /* 0x000fe20000000a00 */
[----:B------:R-:W-:Y:S02]  /*12860*/  MOV R5, R4 ;  /* 0x0000000400057202 */ /* 0x000fe40000000f00 */
        /* <DEDUP_REMOVED lines=14> */
.L_x_3348:
[----:B------:R-:W-:Y:S02]  /*12950*/  IADD3 R5, R8, 0x30, RZ ;  /* 0x0000003008057810 */ /* 0x000fe40007ffe0ff */
[----:B------:R-:W-:Y:S02]  /*12960*/  @!P3 LEA R21, R9, UR38, 0x1 ;  /* 0x000000260915bc11 */ /* 0x000fe4000f8e08ff */
[----:B------:R-:W-:Y:S01]  /*12970*/  MOV R13, R0 ;  /* 0x00000000000d7202 */ /* 0x000fe20000000f00 */
[----:B------:R-:W-:-:S07]  /*12980*/  IMAD.MOV.U32 R2, RZ, RZ, R14 ;  /* 0x000000ffff027224 */ /* 0x000fce00078e000e */
[----:B------:R-:W-:Y:S05]  /*12990*/  WARPSYNC.COLLECTIVE R15, `(.L_x_3349) ;  /* 0x000000000f087348 */ /* 0x000fea0003c00000 */
[----:B------:R0:W1:Y:S02]  /*129a0*/  SHFL.IDX P6, R14, R13, R12, R11 ;  /* 0x0000000c0d0e7389 */ /* 0x00006400000c000b */
[----:B01----:R-:W-:Y:S01]  /*129b0*/  ENDCOLLECTIVE ;  /* 0x000000000000791b */ /* 0x003fe20003800000 */
.L_x_3349:
[----:B------:R-:W-:Y:S01]  /*129c0*/  ULDC.64 UR4, c[0x0][0x208] ;  /* 0x0000820000047ab9 */ /* 0x000fe20000000a00 */
[----:B------:R-:W-:Y:S02]  /*129d0*/  IMAD.MOV.U32 R3, RZ, RZ, R2 ;  /* 0x000000ffff037224 */ /* 0x000fe400078e0002 */
        /* <DEDUP_REMOVED lines=14> */
.L_x_3350:
[----:B------:R-:W-:Y:S01]  /*12ac0*/  VIADD R3, R8, 0x40 ;  /* 0x0000004008037836 */ /* 0x000fe20000000000 */
[----:B------:R-:W-:Y:S01]  /*12ad0*/  @!P3 LEA R20, R9, UR38, 0x1 ;  /* 0x000000260914bc11 */ /* 0x000fe2000f8e08ff */
[----:B------:R-:W-:Y:S01]  /*12ae0*/  IMAD.MOV.U32 R13, RZ, RZ, R0 ;  /* 0x000000ffff0d7224 */ /* 0x000fe200078e0000 */
[----:B------:R-:W-:-:S07]  /*12af0*/  MOV R4, R14 ;  /* 0x0000000e00047202 */ /* 0x000fce0000000f00 */
[----:B------:R-:W-:Y:S05]  /*12b00*/  WARPSYNC.COLLECTIVE R15, `(.L_x_3351) ;  /* 0x000000000f087348 */ /* 0x000fea0003c00000 */
[----:B------:R0:W1:Y:S02]  /*12b10*/  SHFL.IDX P6, R14, R13, R12, R11 ;  /* 0x0000000c0d0e7389 */ /* 0x00006400000c000b */
[----:B01----:R-:W-:Y:S01]  /*12b20*/  ENDCOLLECTIVE ;  /* 0x000000000000791b */ /* 0x003fe20003800000 */
.L_x_3351:
[----:B------:R-:W-:Y:S01]  /*12b30*/  ULDC.64 UR4, c[0x0][0x208] ;  /* 0x0000820000047ab9 */ /* 0x000fe20000000a00 */
[----:B------:R-:W-:Y:S02]  /*12b40*/  IMAD.MOV.U32 R5, RZ, RZ, R4 ;  /* 0x000000ffff057224 */ /* 0x000fe400078e0004 */
[----:B------:R-:W-:Y:S01]  /*12b50*/  IMAD.MOV.U32 R13, RZ, RZ, R7 ;  /* 0x000000ffff0d7224 */ /* 0x000fe200078e0007 */
[----:B------:R-:W-:Y:S02]  /*12b60*/  MOV R12, 0x4 ;  /* 0x00000004000c7802 */ /* 0x000fe40000000f00 */
        /* <DEDUP_REMOVED lines=12> */
.L_x_3352:
[----:B------:R-:W-:Y:S01]  /*12c30*/  VIADD R5, R8, 0x50 ;  /* 0x0000005008057836 */ /* 0x000fe20000000000 */
[----:B------:R-:W-:Y:S01]  /*12c40*/  @!P3 LEA R21, R9, UR38, 0x1 ;  /* 0x000000260915bc11 */ /* 0x000fe2000f8e08ff */
[----:B------:R-:W-:Y:S02]  /*12c50*/  IMAD.MOV.U32 R13, RZ, RZ, R0 ;  /* 0x000000ffff0d7224 */ /* 0x000fe400078e0000 */
[----:B------:R-:W-:-:S07]  /*12c60*/  IMAD.MOV.U32 R2, RZ, RZ, R14 ;  /* 0x000000ffff027224 */ /* 0x000fce00078e000e */
[----:B------:R-:W-:Y:S05]  /*12c70*/  WARPSYNC.COLLECTIVE R15, `(.L_x_3353) ;  /* 0x000000000f087348 */ /* 0x000fea0003c00000 */
[----:B------:R0:W1:Y:S02]  /*12c80*/  SHFL.IDX P6, R14, R13, R12, R11 ;  /* 0x0000000c0d0e7389 */ /* 0x00006400000c000b */
[----:B01----:R-:W-:Y:S01]  /*12c90*/  ENDCOLLECTIVE ;  /* 0x000000000000791b */ /* 0x003fe20003800000 */
.L_x_3353:
        /* <DEDUP_REMOVED lines=16> */
.L_x_3354:
[----:B------:R-:W-:Y:S02]  /*12da0*/  IADD3 R3, R8, 0x60, RZ ;  /* 0x0000006008037810 */ /* 0x000fe40007ffe0ff */
[----:B------:R-:W-:Y:S02]  /*12db0*/  @!P3 LEA R20, R9, UR38, 0x1 ;  /* 0x000000260914bc11 */ /* 0x000fe4000f8e08ff */
[----:B------:R-:W-:Y:S01]  /*12dc0*/  MOV R13, R0 ;  /* 0x00000000000d7202 */ /* 0x000fe20000000f00 */
[----:B------:R-:W-:-:S07]  /*12dd0*/  IMAD.MOV.U32 R4, RZ, RZ, R14 ;  /* 0x000000ffff047224 */ /* 0x000fce00078e000e */
[----:B------:R-:W-:Y:S05]  /*12de0*/  WARPSYNC.COLLECTIVE R15, `(.L_x_3355) ;  /* 0x000000000f087348 */ /* 0x000fea0003c00000 */
[----:B------:R0:W1:Y:S02]  /*12df0*/  SHFL.IDX P6, R14, R13, R12, R11 ;  /* 0x0000000c0d0e7389 */ /* 0x00006400000c000b */
[----:B01----:R-:W-:Y:S01]  /*12e00*/  ENDCOLLECTIVE ;  /* 0x000000000000791b */ /* 0x003fe20003800000 */
.L_x_3355:
        /* <DEDUP_REMOVED lines=16> */
.L_x_3356:
[----:B------:R-:W-:Y:S01]  /*12f10*/  @!P3 LEA R21, R9, UR38, 0x1 ;  /* 0x000000260915bc11 */ /* 0x000fe2000f8e08ff */
[----:B------:R-:W-:Y:S01]  /*12f20*/  IMAD.MOV.U32 R13, RZ, RZ, R0 ;  /* 0x000000ffff0d7224 */ /* 0x000fe200078e0000 */
[----:B------:R-:W-:-:S07]  /*12f30*/  MOV R2, R14 ;  /* 0x0000000e00027202 */ /* 0x000fce0000000f00 */
[----:B------:R-:W-:Y:S05]  /*12f40*/  WARPSYNC.COLLECTIVE R15, `(.L_x_3357) ;  /* 0x000000000f087348 */ /* 0x000fea0003c00000 */
[----:B------:R0:W1:Y:S02]  /*12f50*/  SHFL.IDX P6, R14, R13, R12, R11 ;  /* 0x0000000c0d0e7389 */ /* 0x00006400000c000b */
[----:B01----:R-:W-:Y:S01]  /*12f60*/  ENDCOLLECTIVE ;  /* 0x000000000000791b */ /* 0x003fe20003800000 */
.L_x_3357:
[----:B------:R-:W-:Y:S01]  /*12f70*/  ULDC.64 UR4, c[0x0][0x208] ;  /* 0x0000820000047ab9 */ /* 0x000fe20000000a00 */
[----:B------:R-:W-:Y:S02]  /*12f80*/  IMAD.MOV.U32 R3, RZ, RZ, R2 ;  /* 0x000000ffff037224 */ /* 0x000fe400078e0002 */
        /* <DEDUP_REMOVED lines=9> */
[----:B------:R0:W-:Y:S02]  /*13020*/  @!P3 LDGSTS.E.BYPASS.LTC128B.128 [R21+0x20400], desc[UR4][R2.64+0x100], !P1 ;  /* 0x204001000215bfae */ /* 0x0001e4000c901d44 */
[----:B0-----:R-:W-:Y:S05]  /*13030*/  WARPSYNC.COLLECTIVE R15, `(.L_x_3358) ;  /* 0x000000000f087348 */ /* 0x001fea0003c00000 */
[----:B------:R1:W2:Y:S02]  /*13040*/  SHFL.IDX P6, R14, R13, R12, R11 ;  /* 0x0000000c0d0e7389 */ /* 0x0002a400000c000b */
[----:B012---:R-:W-:Y:S01]  /*13050*/  ENDCOLLECTIVE ;  /* 0x000000000000791b */ /* 0x007fe20003800000 */
.L_x_3358:
[----:B------:R-:W-:Y:S01]  /*13060*/  IMAD.MOV.U32 R13, RZ, RZ, R0 ;  /* 0x000000ffff0d7224 */ /* 0x000fe200078e0000 */
[----:B------:R-:W-:-:S07]  /*13070*/  MOV R4, R14 ;  /* 0x0000000e00047202 */ /* 0x000fce0000000f00 */
[----:B------:R-:W-:Y:S05]  /*13080*/  WARPSYNC.COLLECTIVE R15, `(.L_x_3359) ;  /* 0x000000000f087348 */ /* 0x000fea0003c00000 */
[----:B------:R0:W1:Y:S02]  /*13090*/  SHFL.IDX P6, R14, R13, R12, R11 ;  /* 0x0000000c0d0e7389 */ /* 0x00006400000c000b */
[----:B01----:R-:W-:Y:S01]  /*130a0*/  ENDCOLLECTIVE ;  /* 0x000000000000791b */ /* 0x003fe20003800000 */
.L_x_3359:
[----:B------:R-:W-:Y:S05]  /*130b0*/  BRA `(.L_x_3360) ;  /* 0xffffffc800447947 */ /* 0x000fea000383ffff */
.L_x_3265:
[----:B-1----:R-:W-:-:S04]  /*130c0*/  IMAD.U32 R3, RZ, RZ, UR38 ;  /* 0x00000026ff037e24 */ /* 0x002fc8000f8e00ff */
[----:B------:R1:W2:Y:S03]  /*130d0*/  SYNCS.PHASECHK.TRANS64.TRYWAIT P0, [R3+URZ+0x36820], R2 ;  /* 0x03682002030075a7 */ /* 0x0002a6000800017f */
[----:B--2---:R-:W-:Y:S05]  /*130e0*/  @!P0 NANOSLEEP.SYNCS 0x989680 ;  /* 0x009896800000895d */ /* 0x004fea0003900000 */
[----:B------:R-:W2:Y:S02]  /*130f0*/  @!P0 SYNCS.PHASECHK.TRANS64 P0, [R3+URZ+0x36820], R2 ;  /* 0x03682002030085a7 */ /* 0x000ea4000800007f */
[----:B--2---:R-:W-:Y:S05]  /*13100*/  @!P0 BRA `(.L_x_3265) ;  /* 0xfffffffc00ec8947 */ /* 0x004fea000383ffff */
[----:B------:R-:W-:Y:S05]  /*13110*/  BRA `(.L_x_3361) ;  /* 0xffffffc8009c7947 */ /* 0x000fea000383ffff */
.L_x_3272:
[----:B-1----:R-:W-:-:S04]  /*13120*/  MOV R3, UR38 ;  /* 0x0000002600037c02 */ /* 0x002fc80008000f00 */
[----:B------:R1:W2:Y:S03]  /*13130*/  SYNCS.PHASECHK.TRANS64.TRYWAIT P0, [R3+URZ+0x36848], R2 ;  /* 0x03684802030075a7 */ /* 0x0002a6000800017f */
[----:B--2---:R-:W-:Y:S05]  /*13140*/  @!P0 NANOSLEEP.SYNCS 0x989680 ;  /* 0x009896800000895d */ /* 0x004fea0003900000 */
[----:B------:R-:W2:Y:S02]  /*13150*/  @!P0 SYNCS.PHASECHK.TRANS64 P0, [R3+URZ+0x36848], R2 ;  /* 0x03684802030085a7 */ /* 0x000ea4000800007f */
[----:B--2---:R-:W-:Y:S05]  /*13160*/  @!P0 BRA `(.L_x_3272) ;  /* 0xfffffffc00ec8947 */ /* 0x004fea000383ffff */
[----:B------:R-:W-:Y:S05]  /*13170*/  BRA `(.L_x_3362) ;  /* 0xffffffcc00847947 */ /* 0x000fea000383ffff */
.L_x_3279:
[----:B0-----:R-:W-:-:S04]  /*13180*/  IMAD.U32 R3, RZ, RZ, UR38 ;  /* 0x00000026ff037e24 */ /* 0x001fc8000f8e00ff */
[----:B------:R0:W1:Y:S03]  /*13190*/  SYNCS.PHASECHK.TRANS64.TRYWAIT P0, [R3+URZ+0x36860], R2 ;  /* 0x03686002030075a7 */ /* 0x000066000800017f */
[----:B-1----:R-:W-:Y:S05]  /*131a0*/  @!P0 NANOSLEEP.SYNCS 0x989680 ;  /* 0x009896800000895d */ /* 0x002fea0003900000 */
[----:B------:R-:W1:Y:S02]  /*131b0*/  @!P0 SYNCS.PHASECHK.TRANS64 P0, [R3+URZ+0x36860], R2 ;  /* 0x03686002030085a7 */ /* 0x000e64000800007f */
[----:B-1----:R-:W-:Y:S05]  /*131c0*/  @!P0 BRA `(.L_x_3279) ;  /* 0xfffffffc00ec8947 */ /* 0x002fea000383ffff */
[----:B------:R-:W-:Y:S05]  /*131d0*/  BRA `(.L_x_3363) ;  /* 0xffffffd0005c7947 */ /* 0x000fea000383ffff */
.L_x_3289:
[----:B-1----:R-:W-:-:S04]  /*131e0*/  IMAD.U32 R3, RZ, RZ, UR38 ;  /* 0x00000026ff037e24 */ /* 0x002fc8000f8e00ff */
[----:B------:R1:W2:Y:S03]  /*131f0*/  SYNCS.PHASECHK.TRANS64.TRYWAIT P0, [R3+URZ+0x36840], R2 ;  /* 0x03684002030075a7 */ /* 0x0002a6000800017f */
[----:B--2---:R-:W-:Y:S05]  /*13200*/  @!P0 NANOSLEEP.SYNCS 0x989680 ;  /* 0x009896800000895d */ /* 0x004fea0003900000 */
[----:B------:R-:W2:Y:S02]  /*13210*/  @!P0 SYNCS.PHASECHK.TRANS64 P0, [R3+URZ+0x36840], R2 ;  /* 0x03684002030085a7 */ /* 0x000ea4000800007f */
[----:B--2---:R-:W-:Y:S05]  /*13220*/  @!P0 BRA `(.L_x_3289) ;  /* 0xfffffffc00ec8947 */ /* 0x004fea000383ffff */
[----:B------:R-:W-:Y:S05]  /*13230*/  BRA `(.L_x_3364) ;  /* 0xffffffd400b87947 */ /* 0x000fea000383ffff */
.L_x_3296:
[----:B0-----:R-:W-:-:S04]  /*13240*/  MOV R3, UR38 ;  /* 0x0000002600037c02 */ /* 0x001fc80008000f00 */
[----:B------:R0:W1:Y:S03]  /*13250*/  SYNCS.PHASECHK.TRANS64.TRYWAIT P0, [R3+URZ+0x36868], R2 ;  /* 0x03686802030075a7 */ /* 0x000066000800017f */
[----:B-1----:R-:W-:Y:S05]  /*13260*/  @!P0 NANOSLEEP.SYNCS 0x989680 ;  /* 0x009896800000895d */ /* 0x002fea0003900000 */
[----:B------:R-:W1:Y:S02]  /*13270*/  @!P0 SYNCS.PHASECHK.TRANS64 P0, [R3+URZ+0x36868], R2 ;  /* 0x03686802030085a7 */ /* 0x000e64000800007f */
[----:B-1----:R-:W-:Y:S05]  /*13280*/  @!P0 BRA `(.L_x_3296) ;  /* 0xfffffffc00ec8947 */ /* 0x002fea000383ffff */
[----:B------:R-:W-:Y:S05]  /*13290*/  BRA `(.L_x_3365) ;  /* 0xffffffd800907947 */ /* 0x000fea000383ffff */
.L_x_3306:
[----:B-1----:R-:W-:-:S04]  /*132a0*/  IMAD.U32 R3, RZ, RZ, UR38 ;  /* 0x00000026ff037e24 */ /* 0x002fc8000f8e00ff */
[----:B------:R1:W2:Y:S03]  /*132b0*/  SYNCS.PHASECHK.TRANS64.TRYWAIT P0, [R3+URZ+0x36848], R2 ;  /* 0x03684802030075a7 */ /* 0x0002a6000800017f */
[----:B--2---:R-:W-:Y:S05]  /*132c0*/  @!P0 NANOSLEEP.SYNCS 0x989680 ;  /* 0x009896800000895d */ /* 0x004fea0003900000 */
[----:B------:R-:W2:Y:S02]  /*132d0*/  @!P0 SYNCS.PHASECHK.TRANS64 P0, [R3+URZ+0x36848], R2 ;  /* 0x03684802030085a7 */ /* 0x000ea4000800007f */
[----:B--2---:R-:W-:Y:S05]  /*132e0*/  @!P0 BRA `(.L_x_3306) ;  /* 0xfffffffc00ec8947 */ /* 0x004fea000383ffff */
[----:B------:R-:W-:Y:S05]  /*132f0*/  BRA `(.L_x_3366) ;  /* 0xffffffe000047947 */ /* 0x000fea000383ffff */
.L_x_3313:
[----:B0-----:R-:W-:-:S04]  /*13300*/  IMAD.U32 R3, RZ, RZ, UR38 ;  /* 0x00000026ff037e24 */ /* 0x001fc8000f8e00ff */
[----:B------:R0:W1:Y:S03]  /*13310*/  SYNCS.PHASECHK.TRANS64.TRYWAIT P0, [R3+URZ+0x36860], R2 ;  /* 0x03686002030075a7 */ /* 0x000066000800017f */
[----:B-1----:R-:W-:Y:S05]  /*13320*/  @!P0 NANOSLEEP.SYNCS 0x989680 ;  /* 0x009896800000895d */ /* 0x002fea0003900000 */
[----:B------:R-:W1:Y:S02]  /*13330*/  @!P0 SYNCS.PHASECHK.TRANS64 P0, [R3+URZ+0x36860], R2 ;  /* 0x03686002030085a7 */ /* 0x000e64000800007f */
[----:B-1----:R-:W-:Y:S05]  /*13340*/  @!P0 BRA `(.L_x_3313) ;  /* 0xfffffffc00ec8947 */ /* 0x002fea000383ffff */
[----:B------:R-:W-:Y:S05]  /*13350*/  BRA `(.L_x_3367) ;  /* 0xffffffe000d87947 */ /* 0x000fea000383ffff */
.L_x_3322:
[----:B-1----:R1:W2:Y:S02]  /*13360*/  SYNCS.PHASECHK.TRANS64.TRYWAIT P0, [R3+URZ+0x36860], R0 ;  /* 0x03686000030075a7 */ /* 0x0022a4000800017f */
[----:B--2---:R-:W-:Y:S05]  /*13370*/  @!P0 NANOSLEEP.SYNCS 0x989680 ;  /* 0x009896800000895d */ /* 0x004fea0003900000 */
[----:B------:R-:W2:Y:S02]  /*13380*/  @!P0 SYNCS.PHASECHK.TRANS64 P0, [R3+URZ+0x36860], R0 ;  /* 0x03686000030085a7 */ /* 0x000ea4000800007f */
[----:B--2---:R-:W-:Y:S05]  /*13390*/  @!P0 BRA `(.L_x_3322) ;  /* 0xfffffffc00f08947 */ /* 0x004fea000383ffff */
[----:B------:R-:W-:Y:S05]  /*133a0*/  BRA `(.L_x_3368) ;  /* 0xffffffe400dc7947 */ /* 0x000fea000383ffff */
.L_x_3328:
[----:B-1----:R1:W2:Y:S02]  /*133b0*/  SYNCS.PHASECHK.TRANS64.TRYWAIT P0, [R2+URZ+0x36820], R3 ;  /* 0x03682003020075a7 */ /* 0x0022a4000800017f */
[----:B--2---:R-:W-:Y:S05]  /*133c0*/  @!P0 NANOSLEEP.SYNCS 0x989680 ;  /* 0x009896800000895d */ /* 0x004fea0003900000 */
[----:B------:R-:W2:Y:S02]  /*133d0*/  @!P0 SYNCS.PHASECHK.TRANS64 P0, [R2+URZ+0x36820], R3 ;  /* 0x03682003020085a7 */ /* 0x000ea4000800007f */
[----:B--2---:R-:W-:Y:S05]  /*133e0*/  @!P0 BRA `(.L_x_3328) ;  /* 0xfffffffc00f08947 */ /* 0x004fea000383ffff */
[----:B------:R-:W-:Y:S05]  /*133f0*/  BRA `(.L_x_3369) ;  /* 0xffffffe800e07947 */ /* 0x000fea000383ffff */
.L_x_3329:
[----:B------:R-:W2:Y:S01]  /*13400*/  S2R R4, SR_TID.X ;  /* 0x0000000000047919 */ /* 0x000ea20000002100 */
[----:B------:R-:W-:Y:S01]  /*13410*/  BSSY B0, `(.L_x_3370) ;  /* 0x000000a000007945 */ /* 0x000fe20003800000 */
[----:B------:R-:W-:Y:S01]  /*13420*/  IMAD.MOV.U32 R12, RZ, RZ, RZ ;  /* 0x000000ffff0c7224 */ /* 0x000fe200078e00ff */
[----:B------:R-:W-:Y:S01]  /*13430*/  MOV R15, 0xffffffff ;  /* 0xffffffff000f7802 */ /* 0x000fe20000000f00 */
[----:B0-----:R-:W-:Y:S01]  /*13440*/  IMAD.MOV.U32 R11, RZ, RZ, 0x1f ;  /* 0x0000001fff0b7424 */ /* 0x001fe200078e00ff */
[----:B--2---:R-:W-:-:S04]  /*13450*/  SHF.R.U32.HI R4, RZ, 0x5, R4 ;  /* 0x00000005ff047819 */ /* 0x004fc80000011604 */
[----:B------:R-:W-:-:S04]  /*13460*/  LOP3.LUT R4, R4, 0x3, RZ, 0xc0, !PT ;  /* 0x0000000304047812 */ /* 0x000fc800078ec0ff */
[----:B------:R-:W-:-:S07]  /*13470*/  MOV R13, R4 ;  /* 0x00000004000d7202 */ /* 0x000fce0000000f00 */
[----:B-1----:R-:W-:Y:S05]  /*13480*/  WARPSYNC.COLLECTIVE R15, `(.L_x_3371) ;  /* 0x000000000f087348 */ /* 0x002fea0003c00000 */
[----:B------:R0:W2:Y:S02]  /*13490*/  SHFL.IDX P6, R14, R13, R12, R11 ;  /* 0x0000000c0d0e7389 */ /* 0x0000a400000c000b */
[----:B012---:R-:W-:Y:S01]  /*134a0*/  ENDCOLLECTIVE ;  /* 0x000000000000791b */ /* 0x007fe20003800000 */
.L_x_3371:
[----:B------:R-:W-:Y:S05]  /*134b0*/  BSYNC B0 ;  /* 0x0000000000007941 */ /* 0x000fea0003800000 */
.L_x_3370:
[----:B------:R-:W-:Y:S05]  /*134c0*/  BRA `(.L_x_3372) ;  /* 0xffffffe800c47947 */ /* 0x000fea000383ffff */
.L_x_3330:
[----:B------:R-:W-:Y:S01]  /*134d0*/  BSSY B0, `(.L_x_3373) ;  /* 0x0000006000007945 */ /* 0x000fe20003800000 */
[----:B------:R-:W-:-:S07]  /*134e0*/  IMAD.MOV.U32 R15, RZ, RZ, -0x1 ;  /* 0xffffffffff0f7424 */ /* 0x000fce00078e00ff */
[----:B01----:R-:W-:Y:S05]  /*134f0*/  WARPSYNC.COLLECTIVE R15, `(.L_x_3374) ;  /* 0x000000000f0c7348 */ /* 0x003fea0003c00000 */
[----:B------:R-:W-:Y:S02]  /*13500*/  ELECT P6, UR62, PT ;  /* 0x00000000003e782f */ /* 0x000fe400038c0000 */
[----:B------:R-:W-:Y:S01]  /*13510*/  MOV R14, UR62 ;  /* 0x0000003e000e7c02 */ /* 0x000fe20008000f00 */
[----:B01----:R-:W-:Y:S10]  /*13520*/  ENDCOLLECTIVE ;  /* 0x000000000000791b */ /* 0x003ff40003800000 */
.L_x_3374:
[----:B------:R-:W-:Y:S05]  /*13530*/  BSYNC B0 ;  /* 0x0000000000007941 */ /* 0x000fea0003800000 */
.L_x_3373:
[----:B------:R-:W-:Y:S05]  /*13540*/  BRA `(.L_x_3375) ;  /* 0xffffffe800b87947 */ /* 0x000fea000383ffff */
.L_x_3332:
[----:B-1----:R1:W2:Y:S02]  /*13550*/  SYNCS.PHASECHK.TRANS64.TRYWAIT P0, [R6+URZ], R5 ;  /* 0x00000005060075a7 */ /* 0x0022a4000800017f */
[----:B--2---:R-:W-:Y:S05]  /*13560*/  @!P0 NANOSLEEP.SYNCS 0x989680 ;  /* 0x009896800000895d */ /* 0x004fea0003900000 */
[----:B------:R-:W2:Y:S02]  /*13570*/  @!P0 SYNCS.PHASECHK.TRANS64 P0, [R6+URZ], R5 ;  /* 0x00000005060085a7 */ /* 0x000ea4000800007f */
[----:B--2---:R-:W-:Y:S05]  /*13580*/  @!P0 BRA `(.L_x_3332) ;  /* 0xfffffffc00f08947 */ /* 0x004fea000383ffff */
[----:B------:R-:W-:Y:S05]  /*13590*/  BRA `(.L_x_3376) ;  /* 0xffffffe800f47947 */ /* 0x000fea000383ffff */
.L_x_3333:
[----:B--2---:R2:W3:Y:S02]  /*135a0*/  SYNCS.PHASECHK.TRANS64.TRYWAIT P0, [R3+URZ], R4 ;  /* 0x00000004030075a7 */ /* 0x0044e4000800017f */
[----:B---3--:R-:W-:Y:S05]  /*135b0*/  @!P0 NANOSLEEP.SYNCS 0x989680 ;  /* 0x009896800000895d */ /* 0x008fea0003900000 */
[----:B------:R-:W3:Y:S02]  /*135c0*/  @!P0 SYNCS.PHASECHK.TRANS64 P0, [R3+URZ], R4 ;  /* 0x00000004030085a7 */ /* 0x000ee4000800007f */
[----:B---3--:R-:W-:Y:S05]  /*135d0*/  @!P0 BRA `(.L_x_3333) ;  /* 0xfffffffc00f08947 */ /* 0x008fea000383ffff */
[----:B------:R-:W-:Y:S05]  /*135e0*/  BRA `(.L_x_3377) ;  /* 0xffffffe800e87947 */ /* 0x000fea000383ffff */
.L_x_3335:
[----:B--2---:R2:W3:Y:S02]  /*135f0*/  SYNCS.PHASECHK.TRANS64.TRYWAIT P0, [R0+URZ], R5 ;  /* 0x00000005000075a7 */ /* 0x0044e4000800017f */
[----:B---3--:R-:W-:Y:S05]  /*13600*/  @!P0 NANOSLEEP.SYNCS 0x989680 ;  /* 0x009896800000895d */ /* 0x008fea0003900000 */
[----:B------:R-:W3:Y:S02]  /*13610*/  @!P0 SYNCS.PHASECHK.TRANS64 P0, [R0+URZ], R5 ;  /* 0x00000005000085a7 */ /* 0x000ee4000800007f */
[----:B---3--:R-:W-:Y:S05]  /*13620*/  @!P0 BRA `(.L_x_3335) ;  /* 0xfffffffc00f08947 */ /* 0x008fea000383ffff */
[----:B------:R-:W-:Y:S05]  /*13630*/  BRA `(.L_x_3378) ;  /* 0xffffffe800ec7947 */ /* 0x000fea000383ffff */
.L_x_3379:
        /* <DEDUP_REMOVED lines=12> */
.L_x_14841:


//--------------------- .text._ZN7cutlass13device_kernelIN5flash11enable_sm90INS1_16FlashAttnFwdSm90INS1_25CollectiveMainloopFwdSm90ILi2EN4cute5tupleIJNS5_1CILi1EEES8_S8_EEENS6_IJNS7_ILi128EEENS7_ILi112EEENS7_ILi192EEEEEELi192ENS_10bfloat16_tEfNS_4arch4Sm90ELb0ELb0ELb1ELb1ELb0ELb0ELb0ELb1ELb1ELb1ELb1ELb0EEENS1_21CollectiveEpilogueFwdINS6_IJSA_SC_SB_EEES9_SE_SG_Li256ELb1ELb1ELb1ELb0EEENS1_36VarlenDynamicPersistentTileSchedulerILi128ELi112ELi256ELi128ELb1ELb1ELb1ELb0ELb1ELb1EEEEEEEEEvNT_6ParamsE --------------------------
	.section	.text._ZN7cutlass13device_kernelIN5flash11enable_sm90INS1_16FlashAttnFwdSm90INS1_25CollectiveMainloopFwdSm90ILi2EN4cute5tupleIJNS5_1CILi1EEES8_S8_EEENS6_IJNS7_ILi128EEENS7_ILi112EEENS7_ILi192EEEEEELi192ENS_10bfloat16_tEfNS_4arch4Sm90ELb0ELb0ELb1ELb1ELb0ELb0ELb0ELb1ELb1ELb1ELb1ELb0EEENS1_21CollectiveEpilogueFwdINS6_IJSA_SC_SB_EEES9_SE_SG_Li256ELb1ELb1ELb1ELb0EEENS1_36VarlenDynamicPersistentTileSchedulerILi128ELi112ELi256ELi128ELb1ELb1ELb1ELb0ELb1ELb1EEEEEEEEEvNT_6ParamsE,"ax",@progbits
	.align	128
.text._ZN7cutlass13device_kernelIN5flash11enable_sm90INS1_16FlashAttnFwdSm90INS1_25CollectiveMainloopFwdSm90ILi2EN4cute5tupleIJNS5_1CILi1EEES8_S8_EEENS6_IJNS7_ILi128EEENS7_ILi112EEENS7_ILi192EEEEEELi192ENS_10bfloat16_tEfNS_4arch4Sm90ELb0ELb0ELb1ELb1ELb0ELb0ELb0ELb1ELb1ELb1ELb1ELb0EEENS1_21CollectiveEpilogueFwdINS6_IJSA_SC_SB_EEES9_SE_SG_Li256ELb1ELb1ELb1ELb0EEENS1_36VarlenDynamicPersistentTileSchedulerILi128ELi112ELi256ELi128ELb1ELb1ELb1ELb0ELb1ELb1EEEEEEEEEvNT_6ParamsE:
        .type           _ZN7cutlass13device_kernelIN5flash11enable_sm90INS1_16FlashAttnFwdSm90INS1_25CollectiveMainloopFwdSm90ILi2EN4cute5tupleIJNS5_1CILi1EEES8_S8_EEENS6_IJNS7_ILi128EEENS7_ILi112EEENS7_ILi192EEEEEELi192ENS_10bfloat16_tEfNS_4arch4Sm90ELb0ELb0ELb1ELb1ELb0ELb0ELb0ELb1ELb1ELb1ELb1ELb0EEENS1_21CollectiveEpilogueFwdINS6_IJSA_SC_SB_EEES9_SE_SG_Li256ELb1ELb1ELb1ELb0EEENS1_36VarlenDynamicPersistentTileSchedulerILi128ELi112ELi256ELi128ELb1ELb1ELb1ELb0ELb1ELb1EEEEEEEEEvNT_6ParamsE,@function
        .size           _ZN7cutlass13device_kernelIN5flash11enable_sm90INS1_16FlashAttnFwdSm90INS1_25CollectiveMainloopFwdSm90ILi2EN4cute5tupleIJNS5_1CILi1EEES8_S8_EEENS6_IJNS7_ILi128EEENS7_ILi112EEENS7_ILi192EEEEEELi192ENS_10bfloat16_tEfNS_4arch4Sm90ELb0ELb0ELb1ELb1ELb0ELb0ELb0ELb1ELb1ELb1ELb1ELb0EEENS1_21CollectiveEpilogueFwdINS6_IJSA_SC_SB_EEES9_SE_SG_Li256ELb1ELb1ELb1ELb0EEENS1_36VarlenDynamicPersistentTileSchedulerILi128ELi112ELi256ELi128ELb1ELb1ELb1ELb0ELb1ELb1EEEEEEEEEvNT_6ParamsE,(.L_x_14842 - _ZN7cutlass13device_kernelIN5flash11enable_sm90INS1_16FlashAttnFwdSm90INS1_25CollectiveMainloopFwdSm90ILi2EN4cute5tupleIJNS5_1CILi1EEES8_S8_EEENS6_IJNS7_ILi128EEENS7_ILi112EEENS7_ILi192EEEEEELi192ENS_10bfloat16_tEfNS_4arch4Sm90ELb0ELb0ELb1ELb1ELb0ELb0ELb0ELb1ELb1ELb1ELb1ELb0EEENS1_21CollectiveEpilogueFwdINS6_IJSA_SC_SB_EEES9_SE_SG_Li256ELb1ELb1ELb1ELb0EEENS1_36VarlenDynamicPersistentTileSchedulerILi128ELi112ELi256ELi128ELb1ELb1ELb1ELb0ELb1ELb1EEEEEEEEEvNT_6ParamsE)
        .other          _ZN7cutlass13device_kernelIN5flash11enable_sm90INS1_16FlashAttnFwdSm90INS1_25CollectiveMainloopFwdSm90ILi2EN4cute5tupleIJNS5_1CILi1EEES8_S8_EEENS6_IJNS7_ILi128EEENS7_ILi112EEENS7_ILi192EEEEEELi192ENS_10bfloat16_tEfNS_4arch4Sm90ELb0ELb0ELb1ELb1ELb0ELb0ELb0ELb1ELb1ELb1ELb1ELb0EEENS1_21CollectiveEpilogueFwdINS6_IJSA_SC_SB_EEES9_SE_SG_Li256ELb1ELb1ELb1ELb0EEENS1_36VarlenDynamicPersistentTileSchedulerILi128ELi112ELi256ELi128ELb1ELb1ELb1ELb0ELb1ELb1EEEEEEEEEvNT_6ParamsE,@"STO_CUDA_ENTRY STV_DEFAULT"
_ZN7cutlass13device_kernelIN5flash11enable_sm90INS1_16FlashAttnFwdSm90INS1_25CollectiveMainloopFwdSm90ILi2EN4cute5tupleIJNS5_1CILi1EEES8_S8_EEENS6_IJNS7_ILi128EEENS7_ILi112EEENS7_ILi192EEEEEELi192ENS_10bfloat16_tEfNS_4arch4Sm90ELb0ELb0ELb1ELb1ELb0ELb0ELb0ELb1ELb1ELb1ELb1ELb0EEENS1_21CollectiveEpilogueFwdINS6_IJSA_SC_SB_EEES9_SE_SG_Li256ELb1ELb1ELb1ELb0EEENS1_36VarlenDynamicPersistentTileSchedulerILi128ELi112ELi256ELi128ELb1ELb1ELb1ELb0ELb1ELb1EEEEEEEEEvNT_6ParamsE:
        /* <DEDUP_REMOVED lines=18> */
.L_x_3381:
[----:B------:R-:W-:Y:S05]  /*0120*/  BSYNC B0 ;  /* 0x0000000000007941 */ /* 0x000fea0003800000 */
.L_x_3380:
        /* <DEDUP_REMOVED lines=41> */
.L_x_3382:
        /* <DEDUP_REMOVED lines=22> */
.L_x_3383:
        /* <DEDUP_REMOVED lines=18> */
.L_x_3384:
        /* <DEDUP_REMOVED lines=22> */
.L_x_3385:
        /* <DEDUP_REMOVED lines=22> */
.L_x_3386:
        /* <DEDUP_REMOVED lines=8> */
.L_x_3388:
        /* <DEDUP_REMOVED lines=14> */
[----:B0-----:R-:W2:Y:S01]  /*0a60*/  LDL R2, [R1+0x68] ;  /* 0x0000680001027983 */ /* 0x001ea20000100800 */
[----:B------:R-:W-:Y:S01]  /*0a70*/  R2UR UR5, R9 ;  /* 0x00000000090572ca */ /* 0x000fe200000e0000 */
[----:B------:R-:W-:Y:S01]  /*0a80*/  IMAD.MOV.U32 R232, RZ, RZ, RZ ;  /* 0x000000ffffe87224 */ /* 0x000fe200078e00ff */
[----:B------:R-:W-:Y:S01]  /*0a90*/  R2UR UR6, R10 ;  /* 0x000000000a0672ca */ /* 0x000fe200000e0000 */
[----:B------:R-:W0:Y:S01]  /*0aa0*/  S2R R0, SR_TID.X ;  /* 0x0000000000007919 */ /* 0x000e220000002100 */
[----:B------:R-:W-:Y:S02]  /*0ab0*/  R2UR UR7, R11 ;  /* 0x000000000b0772ca */ /* 0x000fe400000e0000 */
[----:B------:R-:W-:Y:S01]  /*0ac0*/  CS2R R16, SRZ ;  /* 0x0000000000107805 */ /* 0x000fe2000001ff00 */
[----:B0-----:R-:W-:-:S05]  /*0ad0*/  VIADD R12, R0, 0xffffff80 ;  /* 0xffffff80000c7836 */ /* 0x001fca0000000000 */
[----:B------:R-:W-:-:S04]  /*0ae0*/  SHF.R.S32.HI R0, RZ, 0x1f, R12 ;  /* 0x0000001fff007819 */ /* 0x000fc8000001140c */
[CC--:B------:R-:W-:Y:S02]  /*0af0*/  LEA.HI R4, R0.reuse, R12.reuse, RZ, 0x5 ;  /* 0x0000000c00047211 */ /* 0x0c0fe400078f28ff */
[CC--:B------:R-:W-:Y:S02]  /*0b00*/  LEA.HI R3, R0.reuse, R12.reuse, RZ, 0x4 ;  /* 0x0000000c00037211 */ /* 0x0c0fe400078f20ff */
[----:B------:R-:W-:Y:S01]  /*0b10*/  LEA.HI R11, R0, R12, RZ, 0x2 ;  /* 0x0000000c000b7211 */ /* 0x000fe200078f10ff */
[----:B------:R-:W-:Y:S01]  /*0b20*/  IMAD.SHL.U32 R5, R4, 0x20, RZ ;  /* 0x0000002004057824 */ /* 0x000fe200078e00ff */
[----:B------:R-:W-:Y:S02]  /*0b30*/  LOP3.LUT R4, R3, 0x3fffff0, RZ, 0xc0, !PT ;  /* 0x03fffff003047812 */ /* 0x000fe400078ec0ff */
[----:B------:R-:W-:Y:S02]  /*0b40*/  LOP3.LUT R11, R11, 0xfffffffc, RZ, 0xc0, !PT ;  /* 0xfffffffc0b0b7812 */ /* 0x000fe400078ec0ff */
[----:B------:R-:W-:Y:S01]  /*0b50*/  LOP3.LUT R5, R5, 0xfffffc00, RZ, 0xc0, !PT ;  /* 0xfffffc0005057812 */ /* 0x000fe200078ec0ff */
[----:B------:R-:W-:-:S02]  /*0b60*/  IMAD.IADD R4, R12, 0x1, -R4 ;  /* 0x000000010c047824 */ /* 0x000fc400078e0a04 */
[----:B------:R-:W-:Y:S01]  /*0b70*/  IMAD.IADD R11, R12, 0x1, -R11 ;  /* 0x000000010c0b7824 */ /* 0x000fe200078e0a0b */
[----:B--2---:R-:W-:Y:S02]  /*0b80*/  R2UR UR4, R2 ;  /* 0x00000000020472ca */ /* 0x004fe400000e0000 */
[CC--:B------:R-:W-:Y:S02]  /*0b90*/  LEA.HI R2, R0.reuse, R12.reuse, RZ, 0x7 ;  /* 0x0000000c00027211 */ /* 0x0c0fe400078f38ff */
[----:B------:R-:W-:Y:S02]  /*0ba0*/  LEA.HI R0, R0, R12, RZ, 0x3 ;  /* 0x0000000c00007211 */ /* 0x000fe400078f18ff */
[----:B------:R-:W-:Y:S02]  /*0bb0*/  LOP3.LUT R234, R2, 0xffffff80, RZ, 0xc0, !PT ;  /* 0xffffff8002ea7812 */ /* 0x000fe400078ec0ff */
[----:B------:R-:W-:Y:S02]  /*0bc0*/  SHF.R.S32.HI R13, RZ, 0x7, R2 ;  /* 0x00000007ff0d7819 */ /* 0x000fe40000011402 */
[----:B------:R-:W-:Y:S01]  /*0bd0*/  LOP3.LUT R19, R0, 0xfffffff8, RZ, 0xc0, !PT ;  /* 0xfffffff800137812 */ /* 0x000fe200078ec0ff */
[----:B------:R-:W-:Y:S01]  /*0be0*/  IMAD.IADD R234, R12, 0x1, -R234 ;  /* 0x000000010cea7824 */ /* 0x000fe200078e0aea */
[----:B------:R-:W-:Y:S01]  /*0bf0*/  LEA.HI R2, R2, R13, RZ, 0x1 ;  /* 0x0000000d02027211 */ /* 0x000fe200078f08ff */
[----:B------:R-:W-:Y:S01]  /*0c00*/  ULOP3.LUT UR4, UR4, 0x1, URZ, 0xfc, !UPT ;  /* 0x0000000104047892 */ /* 0x000fe2000f8efc3f */
[----:B------:R-:W-:Y:S01]  /*0c10*/  SHF.R.S32.HI R230, RZ, 0x3, R0 ;  /* 0x00000003ffe67819 */ /* 0x000fe20000011400 */
[----:B------:R-:W-:Y:S01]  /*0c20*/  IMAD.IADD R19, R12, 0x1, -R19 ;  /* 0x000000010c137824 */ /* 0x000fe200078e0a13 */
[----:B------:R-:W-:-:S02]  /*0c30*/  SHF.R.S32.HI R7, RZ, 0x1f, R234 ;  /* 0x0000001fff077819 */ /* 0x000fc400000114ea */
[----:B------:R-:W-:Y:S02]  /*0c40*/  LOP3.LUT R2, R2, 0x3fffffe, RZ, 0xc0, !PT ;  /* 0x03fffffe02027812 */ /* 0x000fe400078ec0ff */
[CC--:B------:R-:W-:Y:S02]  /*0c50*/  LEA.HI R8, R7.reuse, R234.reuse, RZ, 0x2 ;  /* 0x000000ea07087211 */ /* 0x0c0fe400078f10ff */
[----:B------:R-:W-:Y:S01]  /*0c60*/  LEA.HI R7, R7, R234, RZ, 0x5 ;  /* 0x000000ea07077211 */ /* 0x000fe200078f28ff */
[----:B------:R-:W-:Y:S01]  /*0c70*/  IMAD.IADD R2, R13, 0x1, -R2 ;  /* 0x000000010d027824 */ /* 0x000fe200078e0a02 */
[--C-:B------:R-:W-:Y:S02]  /*0c80*/  SHF.R.S32.HI R9, RZ, 0x2, R8.reuse ;  /* 0x00000002ff097819 */ /* 0x100fe40000011408 */
[----:B------:R-:W-:Y:S02]  /*0c90*/  SHF.R.S32.HI R6, RZ, 0x1f, R8 ;  /* 0x0000001fff067819 */ /* 0x000fe40000011408 */
[----:B------:R-:W-:-:S02]  /*0ca0*/  SHF.R.S32.HI R7, RZ, 0x5, R7 ;  /* 0x00000005ff077819 */ /* 0x000fc40000011407 */
[----:B------:R-:W-:-:S04]  /*0cb0*/  LEA.HI R6, R6, R9, RZ, 0x3 ;  /* 0x0000000906067211 */ /* 0x000fc800078f18ff */
[----:B------:R-:W-:Y:S01]  /*0cc0*/  LOP3.LUT R10, R6, 0xfffffff8, RZ, 0xc0, !PT ;  /* 0xfffffff8060a7812 */ /* 0x000fe200078ec0ff */
[----:B------:R-:W-:Y:S01]  /*0cd0*/  IMAD R6, R4, 0x40, R5 ;  /* 0x0000004004067824 */ /* 0x000fe200078e0205 */
[----:B------:R-:W-:Y:S02]  /*0ce0*/  SHF.R.S32.HI R4, RZ, 0x4, R3 ;  /* 0x00000004ff047819 */ /* 0x000fe40000011403 */
[----:B------:R-:W-:Y:S01]  /*0cf0*/  LEA.HI R5, R11, R11, RZ, 0x1 ;  /* 0x0000000b0b057211 */ /* 0x000fe200078f08ff */
[----:B------:R-:W-:Y:S01]  /*0d00*/  IMAD.IADD R10, R9, 0x1, -R10 ;  /* 0x00000001090a7824 */ /* 0x000fe200078e0a0a */
[----:B------:R-:W-:-:S03]  /*0d10*/  LEA.HI R3, R3, R4, RZ, 0x1 ;  /* 0x0000000403037211 */ /* 0x000fc600078f08ff */
[----:B------:R-:W-:Y:S01]  /*0d20*/  IMAD R7, R7, 0x10, R10 ;  /* 0x0000001007077824 */ /* 0x000fe200078e020a */
[----:B------:R-:W-:-:S03]  /*0d30*/  LOP3.LUT R3, R3, 0x1ffffffe, RZ, 0xc0, !PT ;  /* 0x1ffffffe03037812 */ /* 0x000fc600078ec0ff */
[----:B------:R-:W-:Y:S02]  /*0d40*/  IMAD R2, R2, 0x40, R7 ;  /* 0x0000004002027824 */ /* 0x000fe400078e0207 */
[----:B------:R-:W-:Y:S01]  /*0d50*/  IMAD.IADD R3, R4, 0x1, -R3 ;  /* 0x0000000104037824 */ /* 0x000fe200078e0a03 */
[----:B------:R-:W-:-:S03]  /*0d60*/  LOP3.LUT R4, R5, 0x1ffffffe, RZ, 0xc0, !PT ;  /* 0x1ffffffe05047812 */ /* 0x000fc600078ec0ff */
[----:B------:R-:W-:Y:S01]  /*0d70*/  IMAD R5, R3, 0x8, R6 ;  /* 0x0000000803057824 */ /* 0x000fe200078e0206 */
[----:B------:R-:W-:Y:S01]  /*0d80*/  LOP3.LUT R3, R8, 0x7ffffffc, RZ, 0xc0, !PT ;  /* 0x7ffffffc08037812 */ /* 0x000fe200078ec0ff */
[----:B------:R-:W-:-:S03]  /*0d90*/  IMAD.IADD R4, R11, 0x1, -R4 ;  /* 0x000000010b047824 */ /* 0x000fc600078e0a04 */
[----:B------:R0:W-:Y:S01]  /*0da0*/  STL [R1+0x5c], R5 ;  /* 0x00005c0501007387 */ /* 0x0001e20000100800 */
[----:B------:R-:W-:-:S03]  /*0db0*/  IMAD.IADD R3, R234, 0x1, -R3 ;  /* 0x00000001ea037824 */ /* 0x000fc600078e0a03 */
[----:B------:R-:W-:Y:S01]  /*0dc0*/  STL [R1+0x54], R2 ;  /* 0x0000540201007387 */ /* 0x000fe20000100800 */
[----:B------:R-:W-:-:S04]  /*0dd0*/  IMAD.SHL.U32 R204, R3, 0x2, RZ ;  /* 0x0000000203cc7824 */ /* 0x000fc800078e00ff */
[C---:B------:R-:W-:Y:S02]  /*0de0*/  VIADD R226, R204.reuse, 0x10 ;  /* 0x00000010cce27836 */ /* 0x040fe40000000000 */
[C---:B------:R-:W-:Y:S02]  /*0df0*/  VIADD R223, R204.reuse, 0x28 ;  /* 0x00000028ccdf7836 */ /* 0x040fe40000000000 */
        /* <DEDUP_REMOVED lines=12> */
[----:B------:R-:W-:Y:S01]  /*0ec0*/  VIADD R227, R204, 0x8 ;  /* 0x00000008cce37836 */ /* 0x000fe20000000000 */
[----:B------:R-:W-:Y:S01]  /*0ed0*/  SHF.R.S32.HI R0, RZ, 0x1f, R208 ;  /* 0x0000001fff007819 */ /* 0x000fe200000114d0 */
[----:B------:R-:W-:Y:S01]  /*0ee0*/  IMAD R0, R4, 0x8, R2 ;  /* 0x0000000804007824 */ /* 0x000fe200078e0202 */
[----:B------:R0:W-:Y:S01]  /*0ef0*/  STL [R1+0x60], R5 ;  /* 0x0000600501007387 */ /* 0x0001e20000100800 */
[C---:B------:R-:W-:Y:S01]  /*0f00*/  VIADD R225, R204.reuse, 0x18 ;  /* 0x00000018cce17836 */ /* 0x040fe20000000000 */
[----:B------:R-:W-:Y:S01]  /*0f10*/  SHF.R.S32.HI R3, RZ, 0x1f, R227 ;  /* 0x0000001fff037819 */ /* 0x000fe200000114e3 */
[C---:B------:R-:W-:Y:S01]  /*0f20*/  VIADD R224, R204.reuse, 0x20 ;  /* 0x00000020cce07836 */ /* 0x040fe20000000000 */
[----:B------:R1:W-:Y:S01]  /*0f30*/  STL [R1+0x58], R0 ;  /* 0x0000580001007387 */ /* 0x0003e20000100800 */
[----:B------:R-:W-:-:S02]  /*0f40*/  VIADD R222, R204, 0x30 ;  /* 0x00000030ccde7836 */ /* 0x000fc40000000000 */
        /* <DEDUP_REMOVED lines=27> */
.L_x_3435:
        /* <DEDUP_REMOVED lines=15> */
[----:B------:R-:W-:Y:S01]  /*11f0*/  USHF.R.S32.HI UR14, URZ, 0x1f, UR4 ;  /* 0x0000001f3f0e7899 */ /* 0x000fe20008011404 */
[----:B------:R-:W-:Y:S01]  /*1200*/  IMAD.U32 R229, RZ, RZ, UR5 ;  /* 0x00000005ffe57e24 */ /* 0x000fe2000f8e00ff */
[----:B------:R-:W-:Y:S02]  /*1210*/  @UP0 ULEA UR8, UP2, UR4, UR8, 0x2 ;  /* 0x0000000804080291 */ /* 0x000fe4000f84103f */
[----:B------:R-:W-:Y:S02]  /*1220*/  IMAD.U32 R231, RZ, RZ, UR4 ;  /* 0x00000004ffe77e24 */ /* 0x000fe4000f8e00ff */
        /* <DEDUP_REMOVED lines=8> */
[----:B------:R-:W-:Y:S02]  /*12b0*/  ULOP3.LUT UR5, UR6, 0xffff, URZ, 0xc0, !UPT ;  /* 0x0000ffff06057892 */ /* 0x000fe4000f8ec03f */
[----:B------:R-:W-:Y:S01]  /*12c0*/  IMAD.U32 R5, RZ, RZ, UR11 ;  /* 0x0000000bff057e24 */ /* 0x000fe2000f8e00ff */
[----:B------:R-:W2:Y:S01]  /*12d0*/  @P0 LDG.E R2, desc[UR12][R2.64] ;  /* 0x0000000c02020981 */ /* 0x000ea2000c1e1900 */
[----:B------:R-:W-:-:S03]  /*12e0*/  ULDC UR4, c[0x0][0x424] ;  /* 0x0001090000047ab9 */ /* 0x000fc60000000800 */
[----:B------:R-:W3:Y:S01]  /*12f0*/  @P1 LDG.E R4, desc[UR12][R4.64] ;  /* 0x0000000c04041981 */ /* 0x000ee2000c1e1900 */
[----:B------:R-:W-:Y:S01]  /*1300*/  UISETP.NE.U32.AND UP0, UPT, UR8, URZ, UPT ;  /* 0x0000003f0800728c */ /* 0x000fe2000bf05070 */
[----:B------:R-:W-:Y:S01]  /*1310*/  IMAD.U32 R228, RZ, RZ, UR5 ;  /* 0x00000005ffe47e24 */ /* 0x000fe2000f8e00ff */
[----:B------:R-:W-:Y:S01]  /*1320*/  ULDC UR5, c[0x0][0x2f0] ;  /* 0x0000bc0000057ab9 */ /* 0x000fe20000000800 */
[----:B------:R-:W-:Y:S01]  /*1330*/  UMOV UR51, URZ ;  /* 0x0000003f00337c82 */ /* 0x000fe20008000000 */
[----:B------:R-:W-:Y:S02]  /*1340*/  UISETP.NE.AND.EX UP0, UPT, UR9, URZ, UPT, UP0 ;  /* 0x0000003f0900728c */ /* 0x000fe4000bf05300 */
[----:B------:R-:W-:Y:S02]  /*1350*/  ULOP3.LUT UR7, UR6, 0xff0000, URZ, 0xc0, !UPT ;  /* 0x00ff000006077892 */ /* 0x000fe4000f8ec03f */
[----:B------:R-:W-:Y:S02]  /*1360*/  USEL UR4, UR4, 0x1, UP0 ;  /* 0x0000000104047887 */ /* 0x000fe40008000000 */
[----:B------:R-:W-:-:S02]  /*1370*/  ULOP3.LUT UR6, UR6, 0xff000000, URZ, 0xc0, !UPT ;  /* 0xff00000006067892 */ /* 0x000fc4000f8ec03f */
[----:B------:R-:W-:Y:S01]  /*1380*/  UIMAD UR4, UR4, UR5, URZ ;  /* 0x00000005040472a4 */ /* 0x000fe2000f8e023f */
[----:B--2---:R-:W-:-:S06]  /*1390*/  @P0 R2UR UR51, R2 ;  /* 0x00000000023302ca */ /* 0x004fcc00000e0000 */
[----:B---3--:R-:W-:Y:S01]  /*13a0*/  @P1 R2UR UR4, R4 ;  /* 0x00000000040412ca */ /* 0x008fe200000e0000 */
[----:B-----5:R-:W-:-:S14]  /*13b0*/  @P1 BRA `(.L_x_3389) ;  /* 0x00000000003c1947 */ /* 0x020fdc0003800000 */
        /* <DEDUP_REMOVED lines=15> */
.L_x_3389:
[----:B------:R-:W-:Y:S02]  /*14b0*/  UIADD3 UR51, -UR51, UR4, URZ ;  /* 0x0000000433337290 */ /* 0x000fe4000fffe13f */
[----:B------:R-:W-:Y:S02]  /*14c0*/  USHF.R.U32.HI UR6, URZ, 0x8, UR6 ;  /* 0x000000083f067899 */ /* 0x000fe40008011606 */
[----:B------:R-:W-:Y:S02]  /*14d0*/  UISETP.GE.AND UP0, UPT, UR51, 0x1, UPT ;  /* 0x000000013300788c */ /* 0x000fe4000bf06270 */
[----:B------:R-:W-:Y:S02]  /*14e0*/  UIADD3 UR5, UR51, 0x6f, URZ ;  /* 0x0000006f33057890 */ /* 0x000fe4000fffe03f */
[----:B------:R-:W-:Y:S02]  /*14f0*/  ULEA.HI UR7, UR7, UR6, URZ, 0x10 ;  /* 0x0000000607077291 */ /* 0x000fe4000f8f803f */
[----:B------:R-:W-:Y:S01]  /*1500*/  PLOP3.LUT P0, PT, PT, PT, UP0, 0x80, 0x0 ;  /* 0x000000000000781c */ /* 0x000fe20003f0f008 */
[----:B------:R-:W-:Y:S01]  /*1510*/  UMOV UR4, URZ ;  /* 0x0000003f00047c82 */ /* 0x000fe20008000000 */
[----:B------:R-:W-:-:S02]  /*1520*/  ULOP3.LUT UR8, UR7, 0xff, URZ, 0xc0, !UPT ;  /* 0x000000ff07087892 */ /* 0x000fc4000f8ec03f */
[----:B------:R-:W-:Y:S02]  /*1530*/  UIMAD.WIDE UR4, UR5, -0x6db6db6d, UR4 ;  /* 0x92492493050478a5 */ /* 0x000fe4000f8e0204 */
[----:B------:R-:W-:Y:S02]  /*1540*/  USHF.R.U32.HI UR7, URZ, 0x10, UR7 ;  /* 0x000000103f077899 */ /* 0x000fe40008011607 */
[----:B------:R-:W-:Y:S01]  /*1550*/  USHF.R.U32.HI UR6, URZ, 0x1f, UR5 ;  /* 0x0000001f3f067899 */ /* 0x000fe20008011605 */
[----:B------:R-:W-:Y:S02]  /*1560*/  IMAD.U32 R23, RZ, RZ, UR8 ;  /* 0x00000008ff177e24 */ /* 0x000fe4000f8e00ff */
        /* <DEDUP_REMOVED lines=41> */
.L_x_3390:
        /* <DEDUP_REMOVED lines=21> */
[----:B------:R-:W-:Y:S02]  /*1950*/  CS2R R92, SRZ ;  /* 0x00000000005c7805 */ /* 0x000fe4000001ff00 */
[----:B------:R-:W-:-:S02]  /*1960*/  CS2R R90, SRZ ;  /* 0x00000000005a7805 */ /* 0x000fc4000001ff00 */
[----:B------:R-:W-:Y:S01]  /*1970*/  R2UR UR50, R0 ;  /* 0x00000000003272ca */ /* 0x000fe200000e0000 */
        /* <DEDUP_REMOVED lines=47> */
[----:B------:R-:W-:-:S05]  /*1c70*/  SHF.R.S32.HI R4, RZ, 0x7, R4 ;  /* 0x00000007ff047819 */ /* 0x000fca0000011404 */
        /* <DEDUP_REMOVED lines=25> */
.L_x_3392:
[----:B------:R-:W2:Y:S01]  /*1e10*/  LDL R2, [R1+0x60] ;  /* 0x0000600001027983 */ /* 0x000ea20000100800 */
[----:B------:R-:W0:Y:S01]  /*1e20*/  S2UR UR5, SR_CgaCtaId ;  /* 0x00000000000579c3 */ /* 0x000e220000008800 */
[----:B------:R-:W-:Y:S01]  /*1e30*/  LEA.HI R0, R232, R232, RZ, 0x1 ;  /* 0x000000e8e8007211 */ /* 0x000fe200078f08ff */
[----:B------:R-:W-:Y:S01]  /*1e40*/  UMOV UR4, 0x400 ;  /* 0x0000040000047882 */ /* 0x000fe20000000000 */
[----:B------:R-:W-:Y:S02]  /*1e50*/  BSSY B0, `(.L_x_3393) ;  /* 0x000000b000007945 */ /* 0x000fe40003800000 */
[----:B------:R-:W-:-:S05]  /*1e60*/  LOP3.LUT R3, R0, 0xfffffffe, RZ, 0xc0, !PT ;  /* 0xfffffffe00037812 */ /* 0x000fca00078ec0ff */
[----:B------:R-:W-:-:S05]  /*1e70*/  IMAD.IADD R3, R232, 0x1, -R3 ;  /* 0x00000001e8037824 */ /* 0x000fca00078e0a03 */
[----:B------:R-:W-:Y:S01]  /*1e80*/  SHF.L.U32 R3, R3, 0x1f, RZ ;  /* 0x0000001f03037819 */ /* 0x000fe200000006ff */
[----:B0-----:R-:W-:Y:S01]  /*1e90*/  ULEA UR4, UR5, UR4, 0x18 ;  /* 0x0000000405047291 */ /* 0x001fe2000f8ec03f */
[----:B--2---:R-:W-:-:S05]  /*1ea0*/  R2UR UR6, R2 ;  /* 0x00000000020672ca */ /* 0x004fca00000e0000 */
[----:B------:R-:W-:-:S04]  /*1eb0*/  IMAD.U32 R2, RZ, RZ, UR4 ;  /* 0x00000004ff027e24 */ /* 0x000fc8000f8e00ff */
[----:B------:R-:W0:Y:S04]  /*1ec0*/  SYNCS.PHASECHK.TRANS64.TRYWAIT P1, [R2+URZ+0x36800], R3 ;  /* 0x03680003020075a7 */ /* 0x000e28000802017f */
[----:B------:R-:W-:-:S05]  /*1ed0*/  IMAD.U32 R0, RZ, RZ, UR6 ;  /* 0x00000006ff007e24 */ /* 0x000fca000f8e00ff */
[----:B------:R-:W-:Y:S01]  /*1ee0*/  ISETP.NE.AND P0, PT, R0, 0x3, PT ;  /* 0x000000030000780c */ /* 0x000fe20003f05270 */
[----:B0-----:R-:W-:-:S12]  /*1ef0*/  @!P1 BRA `(.L_x_3394) ;  /* 0x0000014c00809947 */ /* 0x001fd80003800000 */
.L_x_3562:
[----:B------:R-:W-:Y:S05]  /*1f00*/  BSYNC B0 ;  /* 0x0000000000007941 */ /* 0x000fea0003800000 */
.L_x_3393:
[----:B------:R-:W-:Y:S05]  /*1f10*/  @!P0 BRA `(.L_x_3395) ;  /* 0x0000000000048947 */ /* 0x000fea0003800000 */
[----:B------:R-:W-:Y:S01]  /*1f20*/  BPT.TRAP 0x1 ;  /* 0x000000040000795c */ /* 0x000fe20000300000 */
.L_x_3395:
[----:B------:R-:W-:Y:S01]  /*1f30*/  IMAD R0, R16, 0x8, R2 ;  /* 0x0000000810007824 */ /* 0x000fe200078e0202 */
[----:B0-----:R-:W-:-:S04]  /*1f40*/  SHF.L.U32 R3, R17, 0x1f, RZ ;  /* 0x0000001f11037819 */ /* 0x001fc800000006ff */
[----:B------:R0:W1:Y:S01]  /*1f50*/  SYNCS.PHASECHK.TRANS64.TRYWAIT P2, [R0+URZ+0x36830], R3 ;  /* 0x03683003000075a7 */ /* 0x000062000804017f */
[----:B------:R-:W-:Y:S05]  /*1f60*/  @!P0 BRA `(.L_x_3396) ;  /* 0x0000000000048947 */ /* 0x000fea0003800000 */
[----:B------:R-:W-:Y:S01]  /*1f70*/  BPT.TRAP 0x1 ;  /* 0x000000040000795c */ /* 0x000fe20000300000 */
.L_x_3396:
[----:B------:R-:W2:Y:S01]  /*1f80*/  S2R R4, SR_TID.X ;  /* 0x0000000000047919 */ /* 0x000ea20000002100 */
[----:B------:R-:W-:Y:S01]  /*1f90*/  IMAD.MOV.U32 R119, RZ, RZ, RZ ;  /* 0x000000ffff777224 */ /* 0x000fe200078e00ff */
[----:B--2---:R-:W-:Y:S01]  /*1fa0*/  LOP3.LUT P1, RZ, R4, 0x7f, RZ, 0xc0, !PT ;  /* 0x0000007f04ff7812 */ /* 0x004fe2000782c0ff */
[----:B-1----:R-:W-:-:S12]  /*1fb0*/  @P2 BRA `(.L_x_3397) ;  /* 0x0000000000082947 */ /* 0x002fd80003800000 */
[----:B------:R-:W1:Y:S02]  /*1fc0*/  SYNCS.PHASECHK.TRANS64.TRYWAIT P2, [R0+URZ+0x36830], R3 ;  /* 0x03683003000075a7 */ /* 0x000e64000804017f */
[----:B-1----:R-:W-:Y:S05]  /*1fd0*/  @!P2 BRA `(.L_x_3398) ;  /* 0x0000014c005ca947 */ /* 0x002fea0003800000 */
.L_x_3397:
        /* <DEDUP_REMOVED lines=17> */
[----:B------:R-:W-:Y:S01]  /*20f0*/  UMOV UR16, UR52 ;  /* 0x0000003400107c82 */ /* 0x000fe20008000000 */
[----:B------:R-:W-:Y:S01]  /*2100*/  USHF.R.U32.HI UR4, URZ, 0x4, UR4 ;  /* 0x000000043f047899 */ /* 0x000fe20008011604 */
[----:B------:R-:W-:Y:S01]  /*2110*/  MOV R7, UR52 ;  /* 0x0000003400077c02 */ /* 0x000fe20008000f00 */
[----:B------:R-:W-:Y:S01]  /*2120*/  UMOV UR17, UR53 ;  /* 0x0000003500117c82 */ /* 0x000fe20008000000 */
[----:B------:R-:W-:Y:S01]  /*2130*/  UMOV UR19, 0x40000040 ;  /* 0x4000004000137882 */ /* 0x000fe20000000000 */
[----:B------:R-:W-:Y:S01]  /*2140*/  ULOP3.LUT UR4, UR4, 0x3fff, URZ, 0xc0, !UPT ;  /* 0x00003fff04047892 */ /* 0x000fe2000f8ec03f */
[----:B------:R-:W-:Y:S01]  /*2150*/  P2R R80, PR, RZ, 0x1 ;  /* 0x00000001ff507803 */ /* 0x000fe20000000000 */
[----:B------:R-:W-:Y:S01]  /*2160*/  UMOV UR20, UR52 ;  /* 0x0000003400147c82 */ /* 0x000fe20008000000 */
[----:B------:R-:W-:Y:S01]  /*2170*/  UMOV UR21, UR53 ;  /* 0x0000003500157c82 */ /* 0x000fe20008000000 */
[----:B------:R-:W-:Y:S01]  /*2180*/  ULOP3.LUT UR5, UR4, 0x10000, URZ, 0xfc, !UPT ;  /* 0x0001000004057892 */ /* 0x000fe2000f8efc3f */
[----:B01----:R-:W-:Y:S01]  /*2190*/  @!P1 VIADD R0, R0, 0x36840 ;  /* 0x0003684000009836 */ /* 0x003fe20000000000 */
[----:B------:R-:W-:Y:S01]  /*21a0*/  UMOV UR23, 0x40000040 ;  /* 0x4000004000177882 */ /* 0x000fe20000000000 */
[----:B------:R-:W-:Y:S01]  /*21b0*/  UMOV UR4, UR52 ;  /* 0x0000003400047c82 */ /* 0x000fe20008000000 */
[----:B------:R-:W-:Y:S01]  /*21c0*/  UIMAD UR48, UR48, 0xa80, UR5 ;  /* 0x00000a80303078a4 */ /* 0x000fe2000f8e0205 */
[--C-:B------:R-:W-:Y:S01]  /*21d0*/  IMAD.MOV.U32 R118, RZ, RZ, R119.reuse ;  /* 0x000000ffff767224 */ /* 0x100fe200078e0077 */
[----:B------:R-:W-:Y:S01]  /*21e0*/  UIADD3 UR24, UR49, 0x2, URZ ;  /* 0x0000000231187890 */ /* 0x000fe2000fffe03f */
[----:B------:R-:W-:Y:S01]  /*21f0*/  IMAD.U32 R5, RZ, RZ, UR5 ;  /* 0x00000005ff057e24 */ /* 0x000fe2000f8e00ff */
[----:B------:R-:W-:Y:S01]  /*2200*/  UIADD3 UR6, UR48, 0x80, URZ ;  /* 0x0000008030067890 */ /* 0x000fe2000fffe03f */
[----:B------:R-:W-:Y:S01]  /*2210*/  @!P1 PRMT R0, RZ, 0x654, R0 ;  /* 0x00000654ff009816 */ /* 0x000fe20000000000 */
[----:B------:R-:W-:Y:S01]  /*2220*/  UMOV UR5, UR53 ;  /* 0x0000003500057c82 */ /* 0x000fe20008000000 */
[----:B------:R-:W-:Y:S01]  /*2230*/  UMOV UR54, UR48 ;  /* 0x0000003000367c82 */ /* 0x000fe20008000000 */
[----:B------:R-:W-:Y:S01]  /*2240*/  UIADD3 UR10, UR48, 0x100, URZ ;  /* 0x00000100300a7890 */ /* 0x000fe2000fffe03f */
[----:B------:R-:W-:Y:S01]  /*2250*/  HGMMA.64x16x16.F32.BF16 R72, gdesc[UR52], RZ, !UPT, gsb0 ;  /* 0x00200000344879f0 */ /* 0x000fe2000c0018ff */
[----:B------:R-:W-:Y:S01]  /*2260*/  UIADD3 UR14, UR48, 0x180, URZ ;  /* 0x00000180300e7890 */ /* 0x000fe2000fffe03f */
[--C-:B------:R-:W-:Y:S01]  /*2270*/  IMAD.MOV.U32 R117, RZ, RZ, R119.reuse ;  /* 0x000000ffff757224 */ /* 0x100fe200078e0077 */
[----:B------:R-:W-:Y:S01]  /*2280*/  UIADD3 UR18, UR48, 0x200, URZ ;  /* 0x0000020030127890 */ /* 0x000fe2000fffe03f */
[--C-:B------:R-:W-:Y:S01]  /*2290*/  IMAD.MOV.U32 R116, RZ, RZ, R119.reuse ;  /* 0x000000ffff747224 */ /* 0x100fe200078e0077 */
[----:B------:R-:W-:Y:S01]  /*22a0*/  UIADD3 UR22, UR48, 0x280, URZ ;  /* 0x0000028030167890 */ /* 0x000fe2000fffe03f */
[--C-:B------:R-:W-:Y:S01]  /*22b0*/  IMAD.MOV.U32 R115, RZ, RZ, R119.reuse ;  /* 0x000000ffff737224 */ /* 0x100fe200078e0077 */
        /* <DEDUP_REMOVED lines=55> */
[----:B------:R-:W-:Y:S01]  /*2630*/  IMAD.MOV.U32 R81, RZ, RZ, R119 ;  /* 0x000000ffff517224 */ /* 0x000fe200078e0077 */
[----:B------:R-:W-:Y:S02]  /*2640*/  WARPGROUP.DEPBAR.LE gsb0, 0x0 ;  /* 0x00008000000079c5 */ /* 0x000fe40000010000 */
[----:B------:R-:W-:-:S06]  /*2650*/  WARPGROUP.ARRIVE ;  /* 0x00000000000079c5 */ /* 0x000fcc0000000000 */
[----:B------:R-:W-:Y:S01]  /*2660*/  HGMMA.64x16x16.F32.BF16 R56, gdesc[UR8], RZ, !UPT, gsb0 ;  /* 0x00200000083879f0 */ /* 0x000fe2000c0018ff */
[----:B------:R-:W-:Y:S02]  /*2670*/  UIADD3 UR8, UR48, 0x2, URZ ;  /* 0x0000000230087890 */ /* 0x000fe4000fffe03f */
[----:B------:R-:W-:Y:S01]  /*2680*/  UIADD3 UR10, UR48, 0x102, URZ ;  /* 0x00000102300a7890 */ /* 0x000fe2000fffe03f */
[----:B------:R-:W-:Y:S01]  /*2690*/  UMOV UR11, 0x40000040 ;  /* 0x40000040000b7882 */ /* 0x000fe20000000000 */
[----:B------:R-:W-:Y:S02]  /*26a0*/  WARPGROUP.DEPBAR.LE gsb0, 0x0 ;  /* 0x00008000000079c5 */ /* 0x000fe40000010000 */
[----:B------:R-:W-:-:S06]  /*26b0*/  WARPGROUP.ARRIVE ;  /* 0x00000000000079c5 */ /* 0x000fcc0000000000 */
[----:B------:R-:W-:Y:S01]  /*26c0*/  HGMMA.64x16x16.F32.BF16 R48, gdesc[UR12], RZ, !UPT, gsb0 ;  /* 0x002000000c3079f0 */ /* 0x000fe2000c0018ff */
        /* <DEDUP_REMOVED lines=72> */
[----:B------:R-:W-:-:S07]  /*2b50*/  UIADD3 UR7, UR48, 0x782, URZ ;  /* 0x0000078230077890 */ /* 0x000fce000fffe03f */
[----:B------:R-:W-:Y:S01]  /*2b60*/  UMOV UR54, UR7 ;  /* 0x0000000700367c82 */ /* 0x000fe20008000000 */
        /* <DEDUP_REMOVED lines=367> */
[----:B------:R-:W-:Y:S01]  /*4260*/  R2UR UR13, R3 ;  /* 0x00000000030d72ca */ /* 0x000fe200000e0000 */
[----:B------:R-:W-:Y:S01]  /*4270*/  ULDC UR14, c[0x0][0x988] ;  /* 0x00026200000e7ab9 */ /* 0x000fe20000000800 */
[----:B------:R-:W-:Y:S01]  /*4280*/  R2UR UR12, R4 ;  /* 0x00000000040c72ca */ /* 0x000fe200000e0000 */
        /* <DEDUP_REMOVED lines=39> */
[----:B------:R-:W-:Y:S01]  /*4500*/  UMOV UR47, 0x40000040 ;  /* 0x40000040002f7882 */ /* 0x000fe20000000000 */
[----:B------:R-:W-:Y:S01]  /*4510*/  FMUL.FTZ R75, R75, UR6 ;  /* 0x000000064b4b7c20 */ /* 0x000fe20008410000 */
[----:B------:R-:W-:Y:S01]  /*4520*/  FMUL.FTZ R78, R78, UR6 ;  /* 0x000000064e4e7c20 */ /* 0x000fe20008410000 */
[----:B------:R-:W-:-:S04]  /*4530*/  FMUL.FTZ R79, R79, UR6 ;  /* 0x000000064f4f7c20 */ /* 0x000fc80008410000 */
[----:B------:R-:W-:Y:S08]  /*4540*/  MUFU.TANH R73, R73 ;  /* 0x0000004900497308 */ /* 0x000ff00000002400 */
[----:B------:R-:W-:Y:S08]  /*4550*/  MUFU.TANH R76, R76 ;  /* 0x0000004c004c7308 */ /* 0x000ff00000002400 */
[----:B------:R-:W0:Y:S08]  /*4560*/  MUFU.TANH R3, R74 ;  /* 0x0000004a00037308 */ /* 0x000e300000002400 */
[----:B------:R-:W-:Y:S08]  /*4570*/  MUFU.TANH R77, R77 ;  /* 0x0000004d004d7308 */ /* 0x000ff00000002400 */
[----:B------:R1:W2:Y:S08]  /*4580*/  MUFU.TANH R4, R75 ;  /* 0x0000004b00047308 */ /* 0x0002b00000002400 */
[----:B------:R3:W4:Y:S01]  /*4590*/  MUFU.TANH R6, R78 ;  /* 0x0000004e00067308 */ /* 0x0007220000002400 */
[----:B-1----:R-:W-:Y:S01]  /*45a0*/  IMAD.MOV.U32 R75, RZ, RZ, R119 ;  /* 0x000000ffff4b7224 */ /* 0x002fe200078e0077 */
        /* <DEDUP_REMOVED lines=13> */
[----:B------:R-:W-:Y:S01]  /*4680*/  FMUL.FTZ R70, R70, UR6 ;  /* 0x0000000646467c20 */ /* 0x000fe20008410000 */
[----:B---3--:R-:W-:-:S03]  /*4690*/  IMAD.MOV.U32 R78, RZ, RZ, R119 ;  /* 0x000000ffff4e7224 */ /* 0x008fc600078e0077 */
[----:B------:R-:W-:Y:S08]  /*46a0*/  MUFU.TANH R10, R66 ;  /* 0x00000042000a7308 */ /* 0x000ff00000002400 */
[----:B------:R-:W-:Y:S08]  /*46b0*/  MUFU.TANH R65, R65 ;  /* 0x0000004100417308 */ /* 0x000ff00000002400 */
[----:B------:R-:W-:Y:S08]  /*46c0*/  MUFU.TANH R11, R67 ;  /* 0x00000043000b7308 */ /* 0x000ff00000002400 */
[----:B------:R-:W-:Y:S08]  /*46d0*/  MUFU.TANH R8, R68 ;  /* 0x0000004400087308 */ /* 0x000ff00000002400 */
[----:B------:R1:W3:Y:S08]  /*46e0*/  MUFU.TANH R9, R79 ;  /* 0x0000004f00097308 */ /* 0x0002f00000002400 */
[----:B------:R-:W-:Y:S01]  /*46f0*/  MUFU.TANH R13, R71 ;  /* 0x00000047000d7308 */ /* 0x000fe20000002400 */
[----:B-1----:R-:W-:Y:S01]  /*4700*/  IMAD.MOV.U32 R79, RZ, RZ, R119 ;  /* 0x000000ffff4f7224 */ /* 0x002fe200078e0077 */
        /* <DEDUP_REMOVED lines=10> */
[----:B------:R-:W-:Y:S01]  /*47b0*/  UMOV UR47, 0x40000040 ;  /* 0x40000040002f7882 */ /* 0x000fe20000000000 */
[----:B------:R-:W-:Y:S01]  /*47c0*/  FMUL.FTZ R59, R59, UR6 ;  /* 0x000000063b3b7c20 */ /* 0x000fe20008410000 */
[----:B------:R-:W-:Y:S01]  /*47d0*/  FMUL.FTZ R60, R60, UR6 ;  /* 0x000000063c3c7c20 */ /* 0x000fe20008410000 */
[----:B------:R-:W-:Y:S01]  /*47e0*/  FMUL.FTZ R61, R61, UR6 ;  /* 0x000000063d3d7c20 */ /* 0x000fe20008410000 */
        /* <DEDUP_REMOVED lines=14> */
[----:B------:R-:W-:Y:S01]  /*48d0*/  UIADD3 UR46, UR48, 0x986, URZ ;  /* 0x00000986302e7890 */ /* 0x000fe2000fffe03f */
[----:B------:R-:W-:Y:S01]  /*48e0*/  FMUL.FTZ R55, R55, UR6 ;  /* 0x0000000637377c20 */ /* 0x000fe20008410000 */
[----:B------:R-:W-:Y:S01]  /*48f0*/  UMOV UR47, 0x40000040 ;  /* 0x40000040002f7882 */ /* 0x000fe20000000000 */
[----:B------:R-:W-:Y:S01]  /*4900*/  FMUL.FTZ R52, R52, UR6 ;  /* 0x0000000634347c20 */ /* 0x000fe20008410000 */
[----:B------:R-:W-:Y:S01]  /*4910*/  FMUL.FTZ R54, R54, UR6 ;  /* 0x0000000636367c20 */ /* 0x000fe20008410000 */
[----:B------:R-:W-:Y:S01]  /*4920*/  FMUL.FTZ R53, R53, UR6 ;  /* 0x0000000635357c20 */ /* 0x000fe20008410000 */
[----:B------:R5:W-:Y:S01]  /*4930*/  MUFU.TANH R7, R48 ;  /* 0x0000003000077308 */ /* 0x000be20000002400 */
[----:B-1----:R-:W-:-:S07]  /*4940*/  IMAD.U32 R49, RZ, RZ, UR51 ;  /* 0x00000033ff317e24 */ /* 0x002fce000f8e00ff */
[----:B------:R1:W-:Y:S01]  /*4950*/  MUFU.TANH R66, R51 ;  /* 0x0000003300427308 */ /* 0x0003e20000002400 */
[----:B-----5:R-:W-:-:S07]  /*4960*/  IADD3 R48, R49, 0x70, -R204 ;  /* 0x0000007031307810 */ /* 0x020fce0007ffe8cc */
[----:B------:R-:W-:Y:S01]  /*4970*/  MUFU.TANH R59, R50 ;  /* 0x00000032003b7308 */ /* 0x000fe20000002400 */
[----:B-1----:R-:W-:Y:S01]  /*4980*/  IMAD.U32 R51, RZ, RZ, UR50 ;  /* 0x00000032ff337e24 */ /* 0x002fe2000f8e00ff */
[----:B------:R-:W-:-:S03]  /*4990*/  UIADD3 UR50, UR50, -0x2, URZ ;  /* 0xfffffffe32327890 */ /* 0x000fc6000fffe03f */
[----:B------:R-:W-:Y:S01]  /*49a0*/  IMAD R74, R51, -0x70, R48 ;  /* 0xffffff90334a7824 */ /* 0x000fe200078e0230 */
[----:B------:R-:W-:Y:S02]  /*49b0*/  UISETP.GE.AND UP0, UPT, UR50, UR7, UPT ;  /* 0x000000073200728c */ /* 0x000fe4000bf06270 */
[----:B------:R-:W1:Y:S02]  /*49c0*/  MUFU.TANH R12, R70 ;  /* 0x00000046000c7308 */ /* 0x000e640000002400 */
[C---:B------:R-:W-:Y:S02]  /*49d0*/  ISETP.GT.AND P4, PT, R74.reuse, RZ, PT ;  /* 0x000000ff4a00720c */ /* 0x040fe40003f84270 */
[C---:B------:R-:W-:Y:S02]  /*49e0*/  ISETP.GT.AND P2, PT, R74.reuse, 0x1, PT ;  /* 0x000000014a00780c */ /* 0x040fe40003f44270 */
[C---:B------:R-:W-:Y:S02]  /*49f0*/  ISETP.GT.AND P5, PT, R74.reuse, 0x10, PT ;  /* 0x000000104a00780c */ /* 0x040fe40003fa4270 */
[C---:B------:R-:W-:Y:S01]  /*4a00*/  ISETP.GT.AND P3, PT, R74.reuse, 0x8, PT ;  /* 0x000000084a00780c */ /* 0x040fe20003f64270 */
[----:B------:R-:W5:Y:S01]  /*4a10*/  MUFU.TANH R60, R60 ;  /* 0x0000003c003c7308 */ /* 0x000f620000002400 */
[----:B------:R-:W-:-:S02]  /*4a20*/  ISETP.GT.AND P6, PT, R74, 0x9, PT ;  /* 0x000000094a00780c */ /* 0x000fc40003fc4270 */
[----:B0-----:R-:W-:Y:S02]  /*4a30*/  FSEL R3, R3, -INF , P4 ;  /* 0xff80000003037808 */ /* 0x001fe40002000000 */
[----:B--2---:R-:W-:Y:S02]  /*4a40*/  FSEL R4, R4, -INF , P2 ;  /* 0xff80000004047808 */ /* 0x004fe40001000000 */
[----:B----4-:R-:W-:Y:S01]  /*4a50*/  FSEL R6, R6, -INF , P3 ;  /* 0xff80000006067808 */ /* 0x010fe20001800000 */
[----:B------:R-:W0:Y:S01]  /*4a60*/  MUFU.TANH R61, R61 ;  /* 0x0000003d003d7308 */ /* 0x000e220000002400 */
[----:B---3--:R-:W-:Y:S02]  /*4a70*/  FSEL R9, R9, -INF , P6 ;  /* 0xff80000009097808 */ /* 0x008fe40003000000 */
[----:B------:R-:W-:Y:S01]  /*4a80*/  FSEL R10, R10, -INF , P5 ;  /* 0xff8000000a0a7808 */ /* 0x000fe20002800000 */
[----:B------:R-:W-:Y:S02]  /*4a90*/  WARPGROUP.DEPBAR.LE gsb0, 0x0 ;  /* 0x00008000000079c5 */ /* 0x000fe40000010000 */
[----:B------:R-:W-:Y:S01]  /*4aa0*/  WARPGROUP.ARRIVE ;  /* 0x00000000000079c5 */ /* 0x000fe20000000000 */
[----:B------:R-:W-:Y:S01]  /*4ab0*/  FMUL.FTZ R40, R40, UR6 ;  /* 0x0000000628287c20 */ /* 0x000fe20008410000 */
[----:B------:R-:W-:Y:S01]  /*4ac0*/  FMUL.FTZ R42, R42, UR6 ;  /* 0x000000062a2a7c20 */ /* 0x000fe20008410000 */
[----:B------:R-:W-:Y:S01]  /*4ad0*/  FMUL.FTZ R46, R46, UR6 ;  /* 0x000000062e2e7c20 */ /* 0x000fe20008410000 */
[----:B------:R-:W-:Y:S01]  /*4ae0*/  FMUL.FTZ R49, R47, UR6 ;  /* 0x000000062f317c20 */ /* 0x000fe20008410000 */
[----:B------:R2:W-:Y:S01]  /*4af0*/  MUFU.TANH R62, R40 ;  /* 0x00000028003e7308 */ /* 0x0005e20000002400 */
[----:B------:R-:W-:Y:S01]  /*4b00*/  HGMMA.64x16x16.F32.BF16 R32, gdesc[UR44], R32, gsb0 ;  /* 0x002000002c2079f0 */ /* 0x000fe20008001820 */
[----:B------:R-:W-:Y:S01]  /*4b10*/  FSEL R47, R73, -INF , P2 ;  /* 0xff800000492f7808 */ /* 0x000fe20001000000 */
[----:B------:R-:W-:Y:S01]  /*4b20*/  FMUL.FTZ R43, R43, UR6 ;  /* 0x000000062b2b7c20 */ /* 0x000fe20008410000 */
[----:B------:R-:W-:Y:S01]  /*4b30*/  FMUL.FTZ R48, R45, UR6 ;  /* 0x000000062d307c20 */ /* 0x000fe20008410000 */
[----:B------:R-:W-:Y:S01]  /*4b40*/  FSEL R45, R76, -INF , P3 ;  /* 0xff8000004c2d7808 */ /* 0x000fe20001800000 */
[----:B------:R-:W-:Y:S01]  /*4b50*/  FMUL.FTZ R41, R41, UR6 ;  /* 0x0000000629297c20 */ /* 0x000fe20008410000 */
[----:B------:R-:W-:Y:S01]  /*4b60*/  UIADD3 UR46, UR48, 0xa06, URZ ;  /* 0x00000a06302e7890 */ /* 0x000fe2000fffe03f */
[----:B------:R3:W-:Y:S01]  /*4b70*/  MUFU.TANH R67, R42 ;  /* 0x0000002a00437308 */ /* 0x0007e20000002400 */
[----:B--2---:R-:W-:Y:S01]  /*4b80*/  FMUL.FTZ R40, R44, UR6 ;  /* 0x000000062c287c20 */ /* 0x004fe20008410000 */
[----:B------:R-:W-:Y:S01]  /*4b90*/  FSEL R44, R72, -INF , P4 ;  /* 0xff800000482c7808 */ /* 0x000fe20002000000 */
[----:B------:R-:W-:Y:S01]  /*4ba0*/  UMOV UR47, 0x40000040 ;  /* 0x40000040002f7882 */ /* 0x000fe20000000000 */
[C---:B------:R-:W-:Y:S01]  /*4bb0*/  ISETP.GT.AND P4, PT, R74.reuse, 0x11, PT ;  /* 0x000000114a00780c */ /* 0x040fe20003f84270 */
[----:B------:R-:W-:Y:S01]  /*4bc0*/  IMAD.MOV.U32 R76, RZ, RZ, R119 ;  /* 0x000000ffff4c7224 */ /* 0x000fe200078e0077 */
[----:B------:R-:W-:-:S02]  /*4bd0*/  ISETP.GT.AND P2, PT, R74, 0x18, PT ;  /* 0x000000184a00780c */ /* 0x000fc40003f44270 */
[----:B------:R2:W-:Y:S01]  /*4be0*/  MUFU.TANH R68, R43 ;  /* 0x0000002b00447308 */ /* 0x0005e20000002400 */
[----:B---3--:R-:W-:Y:S02]  /*4bf0*/  FSEL R42, R64, -INF , P5 ;  /* 0xff800000402a7808 */ /* 0x008fe40002800000 */
[----:B------:R-:W-:Y:S02]  /*4c00*/  ISETP.GT.AND P3, PT, R74, 0x19, PT ;  /* 0x000000194a00780c */ /* 0x000fe40003f64270 */
[----:B------:R-:W-:Y:S02]  /*4c10*/  FSEL R8, R8, -INF , P2 ;  /* 0xff80000008087808 */ /* 0x000fe40001000000 */
[C---:B------:R-:W-:Y:S01]  /*4c20*/  ISETP.GT.AND P5, PT, R74.reuse, 0x21, PT ;  /* 0x000000214a00780c */ /* 0x040fe20003fa4270 */
[----:B------:R3:W-:Y:S01]  /*4c30*/  MUFU.TANH R64, R46 ;  /* 0x0000002e00407308 */ /* 0x0007e20000002400 */
[----:B--2---:R-:W-:Y:S01]  /*4c40*/  FSEL R43, R77, -INF , P6 ;  /* 0xff8000004d2b7808 */ /* 0x004fe20003000000 */
[----:B------:R-:W-:Y:S01]  /*4c50*/  IMAD.MOV.U32 R77, RZ, RZ, R119 ;  /* 0x000000ffff4d7224 */ /* 0x000fe200078e0077 */
[----:B------:R-:W-:-:S02]  /*4c60*/  ISETP.GT.AND P6, PT, R74, 0x20, PT ;  /* 0x000000204a00780c */ /* 0x000fc40003fc4270 */
[----:B------:R-:W-:Y:S02]  /*4c70*/  FSEL R11, R11, -INF , P4 ;  /* 0xff8000000b0b7808 */ /* 0x000fe40002000000 */
[----:B-1----:R-:W-:Y:S01]  /*4c80*/  FSEL R12, R12, -INF , P2 ;  /* 0xff8000000c0c7808 */ /* 0x002fe20001000000 */
[----:B------:R1:W-:Y:S01]  /*4c90*/  MUFU.TANH R71, R48 ;  /* 0x0000003000477308 */ /* 0x0003e20000002400 */
[----:B---3--:R-:W-:Y:S02]  /*4ca0*/  FMNMX.FTZ R46, R44, R47, !PT ;  /* 0x0000002f2c2e7209 */ /* 0x008fe40007810000 */
[----:B------:R-:W-:Y:S02]  /*4cb0*/  ISETP.GT.AND P2, PT, R74, 0x29, PT ;  /* 0x000000294a00780c */ /* 0x000fe40003f44270 */
[----:B------:R-:W-:Y:S02]  /*4cc0*/  FSEL R13, R13, -INF , P3 ;  /* 0xff8000000d0d7808 */ /* 0x000fe40001800000 */
[----:B------:R-:W-:Y:S01]  /*4cd0*/  FSEL R14, R14, -INF , P6 ;  /* 0xff8000000e0e7808 */ /* 0x000fe20003000000 */
[----:B------:R2:W-:Y:S01]  /*4ce0*/  MUFU.TANH R63, R41 ;  /* 0x00000029003f7308 */ /* 0x0005e20000002400 */
[----:B-1----:R-:W-:-:S02]  /*4cf0*/  FMNMX.FTZ R48, R45, R46, !PT ;  /* 0x0000002e2d307209 */ /* 0x002fc40007810000 */
[----:B------:R-:W-:Y:S02]  /*4d00*/  FSEL R46, R56, -INF , P6 ;  /* 0xff800000382e7808 */ /* 0x000fe40003000000 */
[C---:B------:R-:W-:Y:S02]  /*4d10*/  ISETP.GT.AND P6, PT, R74.reuse, 0x31, PT ;  /* 0x000000314a00780c */ /* 0x040fe40003fc4270 */
[----:B------:R-:W-:Y:S01]  /*4d20*/  FSEL R15, R15, -INF , P5 ;  /* 0xff8000000f0f7808 */ /* 0x000fe20002800000 */
[----:B------:R1:W-:Y:S01]  /*4d30*/  MUFU.TANH R70, R40 ;  /* 0x0000002800467308 */ /* 0x0003e20000002400 */
[----:B--2---:R-:W-:Y:S02]  /*4d40*/  FSEL R41, R65, -INF , P4 ;  /* 0xff80000041297808 */ /* 0x004fe40002000000 */
[----:B------:R-:W-:Y:S01]  /*4d50*/  ISETP.GT.AND P4, PT, R74, 0x28, PT ;  /* 0x000000284a00780c */ /* 0x000fe20003f84270 */
[----:B------:R-:W-:Y:S02]  /*4d60*/  WARPGROUP.DEPBAR.LE gsb0, 0x0 ;  /* 0x00008000000079c5 */ /* 0x000fe40000010000 */
[----:B------:R-:W-:-:S02]  /*4d70*/  WARPGROUP.ARRIVE ;  /* 0x00000000000079c5 */ /* 0x000fc40000000000 */
[----:B------:R2:W-:Y:S01]  /*4d80*/  MUFU.TANH R65, R49 ;  /* 0x0000003100417308 */ /* 0x0005e20000002400 */
[----:B-1----:R-:W-:Y:S01]  /*4d90*/  FSEL R40, R69, -INF , P3 ;  /* 0xff80000045287808 */ /* 0x002fe20001800000 */
[----:B------:R-:W-:Y:S01]  /*4da0*/  FMUL.FTZ R33, R33, UR6 ;  /* 0x0000000621217c20 */ /* 0x000fe20008410000 */
[----:B------:R-:W-:Y:S01]  /*4db0*/  FMUL.FTZ R34, R34, UR6 ;  /* 0x0000000622227c20 */ /* 0x000fe20008410000 */
[----:B------:R-:W-:Y:S01]  /*4dc0*/  ISETP.GT.AND P3, PT, R74, 0x30, PT ;  /* 0x000000304a00780c */ /* 0x000fe20003f64270 */
[----:B------:R-:W-:Y:S01]  /*4dd0*/  HGMMA.64x16x16.F32.BF16 R24, gdesc[UR44], R24, gsb0 ;  /* 0x002000002c1879f0 */ /* 0x000fe20008001818 */
[----:B------:R-:W-:Y:S01]  /*4de0*/  FSEL R20, R20, -INF , P4 ;  /* 0xff80000014147808 */ /* 0x000fe20002000000 */
[----:B------:R-:W-:Y:S01]  /*4df0*/  FMUL.FTZ R35, R35, UR6 ;  /* 0x0000000623237c20 */ /* 0x000fe20008410000 */
[----:B------:R1:W-:Y:S01]  /*4e00*/  MUFU.TANH R56, R33 ;  /* 0x0000002100387308 */ /* 0x0003e20000002400 */
[----:B--2---:R-:W-:Y:S01]  /*4e10*/  FMNMX.FTZ R49, R43, R48, !PT ;  /* 0x000000302b317209 */ /* 0x004fe20007810000 */
[----:B------:R-:W-:Y:S01]  /*4e20*/  FMUL.FTZ R32, R32, UR6 ;  /* 0x0000000620207c20 */ /* 0x000fe20008410000 */
[----:B------:R-:W-:Y:S01]  /*4e30*/  FSEL R48, R57, -INF , P5 ;  /* 0xff80000039307808 */ /* 0x000fe20002800000 */
[----:B------:R-:W-:Y:S01]  /*4e40*/  FMUL.FTZ R36, R36, UR6 ;  /* 0x0000000624247c20 */ /* 0x000fe20008410000 */
[----:B------:R-:W-:Y:S01]  /*4e50*/  FMNMX.FTZ R50, R42, R49, !PT ;  /* 0x000000312a327209 */ /* 0x000fe20007810000 */
[----:B------:R-:W-:Y:S01]  /*4e60*/  FMUL.FTZ R39, R39, UR6 ;  /* 0x0000000627277c20 */ /* 0x000fe20008410000 */
[----:B-----5:R-:W-:Y:S01]  /*4e70*/  FSEL R49, R60, -INF , P4 ;  /* 0xff8000003c317808 */ /* 0x020fe20002000000 */
[----:B------:R-:W-:Y:S01]  /*4e80*/  MUFU.TANH R55, R55 ;  /* 0x0000003700377308 */ /* 0x000fe20000002400 */
[----:B------:R-:W-:-:S02]  /*4e90*/  FMNMX.FTZ R51, R41, R50, !PT ;  /* 0x0000003229337209 */ /* 0x000fc40007810000 */
[----:B0-----:R-:W-:Y:S02]  /*4ea0*/  FSEL R50, R61, -INF , P2 ;  /* 0xff8000003d327808 */ /* 0x001fe40001000000 */
[----:B------:R-:W-:Y:S02]  /*4eb0*/  FMNMX.FTZ R51, R8, R51, !PT ;  /* 0x0000003308337209 */ /* 0x000fe40007810000 */
[----:B------:R-:W-:Y:S01]  /*4ec0*/  ISETP.GT.AND P4, PT, R74, 0x39, PT ;  /* 0x000000394a00780c */ /* 0x000fe20003f84270 */
[----:B------:R-:W0:Y:S01]  /*4ed0*/  MUFU.TANH R52, R52 ;  /* 0x0000003400347308 */ /* 0x000e220000002400 */
[----:B------:R-:W-:Y:S02]  /*4ee0*/  FMNMX.FTZ R51, R40, R51, !PT ;  /* 0x0000003328337209 */ /* 0x000fe40007810000 */
[----:B------:R-:W-:Y:S02]  /*4ef0*/  ISETP.GT.AND P5, PT, R74, 0x38, PT ;  /* 0x000000384a00780c */ /* 0x000fe40003fa4270 */
[----:B-1----:R-:W-:-:S02]  /*4f00*/  FMNMX.FTZ R33, R46, R51, !PT ;  /* 0x000000332e217209 */ /* 0x002fc40007810000 */
[----:B------:R-:W-:Y:S01]  /*4f10*/  FSEL R51, R7, -INF , P3 ;  /* 0xff80000007337808 */ /* 0x000fe20001800000 */
[----:B------:R1:W-:Y:S01]  /*4f20*/  MUFU.TANH R72, R34 ;  /* 0x0000002200487308 */ /* 0x0003e20000002400 */
[----:B------:R-:W-:Y:S01]  /*4f30*/  FMUL.FTZ R7, R37, UR6 ;  /* 0x0000000625077c20 */ /* 0x000fe20008410000 */
[----:B------:R-:W-:Y:S02]  /*4f40*/  FSEL R37, R58, -INF , P6 ;  /* 0xff8000003a257808 */ /* 0x000fe40003000000 */
[----:B------:R-:W-:Y:S02]  /*4f50*/  FSEL R21, R21, -INF , P2 ;  /* 0xff80000015157808 */ /* 0x000fe40001000000 */
[----:B------:R-:W-:Y:S02]  /*4f60*/  ISETP.GT.AND P2, PT, R74, 0x40, PT ;  /* 0x000000404a00780c */ /* 0x000fe40003f44270 */
[----:B------:R-:W2:Y:S01]  /*4f70*/  MUFU.TANH R54, R54 ;  /* 0x0000003600367308 */ /* 0x000ea20000002400 */
[----:B-1----:R-:W-:-:S02]  /*4f80*/  FMNMX.FTZ R34, R48, R33, !PT ;  /* 0x0000002130227209 */ /* 0x002fc40007810000 */
[----:B0-----:R-:W-:Y:S02]  /*4f90*/  FSEL R52, R52, -INF , P5 ;  /* 0xff80000034347808 */ /* 0x001fe40002800000 */
[----:B------:R-:W-:Y:S02]  /*4fa0*/  FMNMX.FTZ R57, R49, R34, !PT ;  /* 0x0000002231397209 */ /* 0x000fe40007810000 */
[----:B------:R-:W-:Y:S01]  /*4fb0*/  FSEL R33, R66, -INF , P6 ;  /* 0xff80000042217808 */ /* 0x000fe20003000000 */
[----:B------:R-:W0:Y:S01]  /*4fc0*/  MUFU.TANH R53, R53 ;  /* 0x0000003500357308 */ /* 0x000e220000002400 */
[----:B------:R-:W-:Y:S02]  /*4fd0*/  FMNMX.FTZ R58, R50, R57, !PT ;  /* 0x00000039323a7209 */ /* 0x000fe40007810000 */
[----:B------:R-:W-:Y:S02]  /*4fe0*/  ISETP.GT.AND P6, PT, R74, 0x48, PT ;  /* 0x000000484a00780c */ /* 0x000fe40003fc4270 */
[----:B------:R-:W-:-:S02]  /*4ff0*/  FMNMX.FTZ R58, R51, R58, !PT ;  /* 0x0000003a333a7209 */ /* 0x000fc40007810000 */
[----:B------:R-:W-:Y:S01]  /*5000*/  FSEL R57, R70, -INF , P6 ;  /* 0xff80000046397808 */ /* 0x000fe20003000000 */
[----:B------:R1:W-:Y:S01]  /*5010*/  MUFU.TANH R73, R35 ;  /* 0x0000002300497308 */ /* 0x0003e20000002400 */
[----:B--2---:R-:W-:Y:S01]  /*5020*/  FSEL R34, R54, -INF , P5 ;  /* 0xff80000036227808 */ /* 0x004fe20002800000 */
[----:B------:R-:W-:Y:S01]  /*5030*/  FMUL.FTZ R54, R38, UR6 ;  /* 0x0000000626367c20 */ /* 0x000fe20008410000 */
[----:B------:R-:W-:Y:S01]  /*5040*/  ISETP.GT.AND P5, PT, R74, 0x49, PT ;  /* 0x000000494a00780c */ /* 0x000fe20003fa4270 */
[----:B------:R-:W-:Y:S02]  /*5050*/  WARPGROUP.DEPBAR.LE gsb0, 0x0 ;  /* 0x00008000000079c5 */ /* 0x000fe40000010000 */
[----:B------:R-:W-:Y:S01]  /*5060*/  FMUL.FTZ R26, R26, UR6 ;  /* 0x000000061a1a7c20 */ /* 0x000fe20008410000 */
[----:B------:R-:W-:Y:S01]  /*5070*/  FMUL.FTZ R31, R31, UR6 ;  /* 0x000000061f1f7c20 */ /* 0x000fe20008410000 */
[----:B------:R2:W3:Y:S01]  /*5080*/  MUFU.TANH R69, R32 ;  /* 0x0000002000457308 */ /* 0x0004e20000002400 */
[----:B-1----:R-:W-:Y:S01]  /*5090*/  FSEL R35, R55, -INF , P4 ;  /* 0xff80000037237808 */ /* 0x002fe20002000000 */
[----:B------:R-:W-:Y:S01]  /*50a0*/  FMUL.FTZ R30, R30, UR6 ;  /* 0x000000061e1e7c20 */ /* 0x000fe20008410000 */
[----:B------:R-:W-:Y:S01]  /*50b0*/  FMNMX.FTZ R55, R37, R58, !PT ;  /* 0x0000003a25377209 */ /* 0x000fe20007810000 */
[----:B------:R1:W-:Y:S01]  /*50c0*/  @!P1 SYNCS.ARRIVE.TRANS64.RED.A1T0 RZ, [R0+URZ], RZ ;  /* 0x000000ff00ff99a7 */ /* 0x0003e2000810043f */
[----:B0-----:R-:W-:-:S02]  /*50d0*/  FSEL R38, R53, -INF , P4 ;  /* 0xff80000035267808 */ /* 0x001fc40002000000 */
[----:B------:R-:W-:Y:S01]  /*50e0*/  FMNMX.FTZ R55, R52, R55, !PT ;  /* 0x0000003734377209 */ /* 0x000fe20007810000 */
[----:B------:R0:W4:Y:S01]  /*50f0*/  MUFU.TANH R61, R36 ;  /* 0x00000024003d7308 */ /* 0x0001220000002400 */
[----:B--2---:R-:W-:Y:S01]  /*5100*/  FSEL R32, R59, -INF , P3 ;  /* 0xff8000003b207808 */ /* 0x004fe20001800000 */
[----:B------:R-:W-:Y:S01]  /*5110*/  FMUL.FTZ R59, R24, UR6 ;  /* 0x00000006183b7c20 */ /* 0x000fe20008410000 */
[----:B------:R-:W-:Y:S02]  /*5120*/  ISETP.GT.AND P3, PT, R74, 0x41, PT ;  /* 0x000000414a00780c */ /* 0x000fe40003f64270 */
[----:B------:R-:W-:Y:S02]  /*5130*/  FSEL R53, R62, -INF , P2 ;  /* 0xff8000003e357808 */ /* 0x000fe40001000000 */
[----:B------:R-:W-:Y:S01]  /*5140*/  FMNMX.FTZ R58, R38, R55, !PT ;  /* 0x00000037263a7209 */ /* 0x000fe20007810000 */
[----:B------:R-:W2:Y:S01]  /*5150*/  MUFU.TANH R7, R7 ;  /* 0x0000000700077308 */ /* 0x000ea20000002400 */
[----:B------:R-:W-:Y:S01]  /*5160*/  FSEL R55, R63, -INF , P3 ;  /* 0xff8000003f377808 */ /* 0x000fe20001800000 */
[----:B------:R-:W-:Y:S01]  /*5170*/  FMUL.FTZ R63, R28, UR6 ;  /* 0x000000061c3f7c20 */ /* 0x000fe20008410000 */
[----:B------:R-:W-:-:S02]  /*5180*/  FMNMX.FTZ R58, R53, R58, !PT ;  /* 0x0000003a353a7209 */ /* 0x000fc40007810000 */
[----:B------:R-:W-:Y:S02]  /*5190*/  ISETP.GT.AND P4, PT, R74, 0x50, PT ;  /* 0x000000504a00780c */ /* 0x000fe40003f84270 */
[----:B------:R-:W-:Y:S01]  /*51a0*/  FMNMX.FTZ R60, R55, R58, !PT ;  /* 0x0000003a373c7209 */ /* 0x000fe20007810000 */
[----:B------:R5:W-:Y:S01]  /*51b0*/  MUFU.TANH R66, R54 ;  /* 0x0000003600427308 */ /* 0x000be20000002400 */
[----:B------:R-:W-:Y:S02]  /*51c0*/  FSEL R58, R71, -INF , P5 ;  /* 0xff800000473a7808 */ /* 0x000fe40002800000 */
[----:B------:R-:W-:Y:S02]  /*51d0*/  FMNMX.FTZ R71, R57, R60, !PT ;  /* 0x0000003c39477209 */ /* 0x000fe40007810000 */
[----:B------:R-:W-:Y:S02]  /*51e0*/  FSEL R24, R67, -INF , P2 ;  /* 0xff80000043187808 */ /* 0x000fe40001000000 */
[----:B0-----:R-:W-:Y:S01]  /*51f0*/  FSEL R36, R68, -INF , P3 ;  /* 0xff80000044247808 */ /* 0x001fe20001800000 */
[----:B------:R3:W0:Y:S01]  /*5200*/  MUFU.TANH R67, R59 ;  /* 0x0000003b00437308 */ /* 0x0006220000002400 */
[----:B-----5:R-:W-:Y:S01]  /*5210*/  FMUL.FTZ R54, R25, UR6 ;  /* 0x0000000619367c20 */ /* 0x020fe20008410000 */
[----:B------:R-:W-:-:S02]  /*5220*/  ISETP.GT.AND P3, PT, R74, 0x51, PT ;  /* 0x000000514a00780c */ /* 0x000fc40003f64270 */
[----:B------:R-:W-:Y:S02]  /*5230*/  FMNMX.FTZ R28, R58, R71, !PT ;  /* 0x000000473a1c7209 */ /* 0x000fe40007810000 */
[----:B------:R-:W-:Y:S02]  /*5240*/  ISETP.GT.AND P2, PT, R74, 0x58, PT ;  /* 0x000000584a00780c */ /* 0x000fe40003f44270 */
[----:B------:R5:W1:Y:S01]  /*5250*/  MUFU.TANH R68, R54 ;  /* 0x0000003600447308 */ /* 0x000a620000002400 */
[----:B---3--:R-:W-:Y:S02]  /*5260*/  FSEL R59, R69, -INF , P4 ;  /* 0xff800000453b7808 */ /* 0x008fe40002000000 */
[----:B------:R-:W-:Y:S01]  /*5270*/  FSEL R60, R56, -INF , P3 ;  /* 0xff800000383c7808 */ /* 0x000fe20001800000 */
[----:B------:R-:W-:Y:S01]  /*5280*/  FMUL.FTZ R56, R29, UR6 ;  /* 0x000000061d387c20 */ /* 0x000fe20008410000 */
[----:B------:R-:W-:Y:S02]  /*5290*/  FMNMX.FTZ R71, R59, R28, !PT ;  /* 0x0000001c3b477209 */ /* 0x000fe40007810000 */
[----:B------:R-:W-:Y:S01]  /*52a0*/  FSEL R25, R64, -INF , P6 ;  /* 0xff80000040197808 */ /* 0x000fe20003000000 */
[----:B------:R0:W3:Y:S01]  /*52b0*/  MUFU.TANH R69, R63 ;  /* 0x0000003f00457308 */ /* 0x0000e20000002400 */
[----:B------:R-:W-:-:S02]  /*52c0*/  ISETP.GT.AND P6, PT, R74, 0x59, PT ;  /* 0x000000594a00780c */ /* 0x000fc40003fc4270 */
[----:B----4-:R-:W-:Y:S02]  /*52d0*/  FSEL R61, R61, -INF , P2 ;  /* 0xff8000003d3d7808 */ /* 0x010fe40001000000 */
[----:B-----5:R-:W-:Y:S02]  /*52e0*/  FMNMX.FTZ R54, R60, R71, !PT ;  /* 0x000000473c367209 */ /* 0x020fe40007810000 */
[----:B------:R-:W-:Y:S01]  /*52f0*/  FSEL R28, R65, -INF , P5 ;  /* 0xff800000411c7808 */ /* 0x000fe20002800000 */
[----:B------:R4:W5:Y:S01]  /*5300*/  MUFU.TANH R70, R56 ;  /* 0x0000003800467308 */ /* 0x0009620000002400 */
[----:B--2---:R-:W-:Y:S02]  /*5310*/  FSEL R62, R7, -INF , P6 ;  /* 0xff800000073e7808 */ /* 0x004fe40003000000 */
[----:B------:R-:W-:Y:S02]  /*5320*/  ISETP.GT.AND P5, PT, R74, 0x60, PT ;  /* 0x000000604a00780c */ /* 0x000fe40003fa4270 */
[----:B------:R-:W-:-:S02]  /*5330*/  FMNMX.FTZ R7, R61, R54, !PT ;  /* 0x000000363d077209 */ /* 0x000fc40007810000 */
[----:B------:R-:W-:Y:S01]  /*5340*/  FSEL R29, R72, -INF , P4 ;  /* 0xff800000481d7808 */ /* 0x000fe20002000000 */
[----:B------:R-:W-:Y:S01]  /*5350*/  MUFU.TANH R71, R31 ;  /* 0x0000001f00477308 */ /* 0x000fe20000002400 */
[----:B------:R-:W-:Y:S02]  /*5360*/  ISETP.GT.AND P4, PT, R74, 0x61, PT ;  /* 0x000000614a00780c */ /* 0x000fe40003f84270 */
[----:B0-----:R-:W-:Y:S02]  /*5370*/  FSEL R63, R67, -INF , P5 ;  /* 0xff800000433f7808 */ /* 0x001fe40002800000 */
[----:B------:R-:W-:Y:S02]  /*5380*/  FMNMX.FTZ R72, R62, R7, !PT ;  /* 0x000000073e487209 */ /* 0x000fe40007810000 */
[----:B------:R-:W-:Y:S01]  /*5390*/  FSEL R54, R73, -INF , P3 ;  /* 0xff80000049367808 */ /* 0x000fe20001800000 */
[----:B------:R-:W-:Y:S01]  /*53a0*/  IMAD.MOV.U32 R73, RZ, RZ, R119 ;  /* 0x000000ffff497224 */ /* 0x000fe200078e0077 */
[----:B------:R-:W-:-:S02]  /*53b0*/  ISETP.GT.AND P3, PT, R74, 0x68, PT ;  /* 0x000000684a00780c */ /* 0x000fc40003f64270 */
[----:B-1----:R-:W-:Y:S02]  /*53c0*/  FSEL R64, R68, -INF , P4 ;  /* 0xff80000044407808 */ /* 0x002fe40002000000 */
[----:B------:R-:W-:Y:S02]  /*53d0*/  FMNMX.FTZ R7, R63, R72, !PT ;  /* 0x000000483f077209 */ /* 0x000fe40007810000 */
[----:B----4-:R-:W-:Y:S02]  /*53e0*/  FSEL R56, R66, -INF , P2 ;  /* 0xff80000042387808 */ /* 0x010fe40001000000 */
[----:B------:R-:W-:Y:S01]  /*53f0*/  ISETP.GT.AND P2, PT, R74, 0x69, PT ;  /* 0x000000694a00780c */ /* 0x000fe20003f44270 */
[----:B------:R-:W-:Y:S01]  /*5400*/  IMAD.MOV.U32 R74, RZ, RZ, R119 ;  /* 0x000000ffff4a7224 */ /* 0x000fe200078e0077 */
[----:B---3--:R-:W-:Y:S01]  /*5410*/  FSEL R65, R69, -INF , P3 ;  /* 0xff80000045417808 */ /* 0x008fe20001800000 */
[----:B------:R-:W-:Y:S01]  /*5420*/  FMUL.FTZ R69, R27, UR6 ;  /* 0x000000061b457c20 */ /* 0x000fe20008410000 */
[----:B------:R-:W-:-:S02]  /*5430*/  FMNMX.FTZ R68, R64, R7, !PT ;  /* 0x0000000740447209 */ /* 0x000fc40007810000 */
[----:B-----5:R-:W-:Y:S02]  /*5440*/  FSEL R66, R70, -INF , P2 ;  /* 0xff80000046427808 */ /* 0x020fe40001000000 */
[----:B------:R-:W-:Y:S01]  /*5450*/  FMNMX.FTZ R7, R65, R68, !PT ;  /* 0x0000004441077209 */ /* 0x000fe20007810000 */
[----:B------:R-:W-:Y:S03]  /*5460*/  MUFU.TANH R69, R69 ;  /* 0x0000004500457308 */ /* 0x000fe60000002400 */
[----:B------:R-:W-:-:S05]  /*5470*/  FMNMX.FTZ R68, R66, R7, !PT ;  /* 0x0000000742447209 */ /* 0x000fca0007810000 */
[----:B------:R-:W0:Y:S02]  /*5480*/  SHFL.BFLY PT, R7, R68, 0x2, 0x1f ;  /* 0x0c401f0044077f89 */ /* 0x000e2400000e0000 */
[----:B0-----:R-:W-:Y:S02]  /*5490*/  FMNMX.FTZ R70, R68, R7, !PT ;  /* 0x0000000744467209 */ /* 0x001fe40007810000 */
[----:B------:R-:W0:Y:S03]  /*54a0*/  MUFU.TANH R68, R26 ;  /* 0x0000001a00447308 */ /* 0x000e260000002400 */
[----:B------:R-:W1:Y:S02]  /*54b0*/  SHFL.BFLY PT, R7, R70, 0x1, 0x1f ;  /* 0x0c201f0046077f89 */ /* 0x000e6400000e0000 */
[----:B-1----:R-:W-:-:S03]  /*54c0*/  FMNMX.FTZ R7, R70, R7, !PT ;  /* 0x0000000746077209 */ /* 0x002fc60007810000 */
[----:B------:R0:W1:Y:S01]  /*54d0*/  MUFU.TANH R70, R30 ;  /* 0x0000001e00467308 */ /* 0x0000620000002400 */
[C---:B------:R-:W-:Y:S01]  /*54e0*/  FSETP.NEU.FTZ.AND P0, PT, R7.reuse, -INF , PT ;  /* 0xff8000000700780b */ /* 0x040fe20003f1d000 */
[----:B------:R-:W-:-:S05]  /*54f0*/  FMUL.FTZ R67, R7, UR14 ;  /* 0x0000000e07437c20 */ /* 0x000fca0008410000 */
[----:B------:R-:W-:Y:S02]  /*5500*/  FSEL R72, R67, RZ, P0 ;  /* 0x000000ff43487208 */ /* 0x000fe40000000000 */
[----:B------:R2:W3:Y:S01]  /*5510*/  MUFU.TANH R67, R39 ;  /* 0x0000002700437308 */ /* 0x0004e20000002400 */
[----:B0-----:R-:W-:Y:S01]  /*5520*/  FSEL R30, R68, -INF , P5 ;  /* 0xff800000441e7808 */ /* 0x001fe20002800000 */
[--C-:B------:R-:W-:Y:S02]  /*5530*/  IMAD.MOV.U32 R68, RZ, RZ, R119.reuse ;  /* 0x000000ffff447224 */ /* 0x100fe400078e0077 */
[--C-:B------:R-:W-:Y:S01]  /*5540*/  FFMA.FTZ R198, R8, UR14, -R72.reuse ;  /* 0x0000000e08c67c23 */ /* 0x100fe20008010848 */
[--C-:B------:R-:W-:Y:S01]  /*5550*/  FFMA.FTZ R31, R43, UR14, -R72.reuse ;  /* 0x0000000e2b1f7c23 */ /* 0x100fe20008010848 */
[--C-:B------:R-:W-:Y:S01]  /*5560*/  FFMA.FTZ R202, R45, UR14, -R72.reuse ;  /* 0x0000000e2dca7c23 */ /* 0x100fe20008010848 */
[--C-:B------:R-:W-:Y:S01]  /*5570*/  FFMA.FTZ R27, R47, UR14, -R72.reuse ;  /* 0x0000000e2f1b7c23 */ /* 0x100fe20008010848 */
[--C-:B------:R-:W-:Y:S01]  /*5580*/  FFMA.FTZ R196, R42, UR14, -R72.reuse ;  /* 0x0000000e2ac47c23 */ /* 0x100fe20008010848 */
[----:B-1----:R-:W-:Y:S01]  /*5590*/  FSEL R42, R70, -INF , P3 ;  /* 0xff800000462a7808 */ /* 0x002fe20001800000 */
[--C-:B------:R-:W-:Y:S01]  /*55a0*/  FFMA.FTZ R200, R44, UR14, -R72.reuse ;  /* 0x0000000e2cc87c23 */ /* 0x100fe20008010848 */
[----:B--2---:R-:W-:Y:S01]  /*55b0*/  FMNMX.FTZ R39, R3, R4, !PT ;  /* 0x0000000403277209 */ /* 0x004fe20007810000 */
[----:B------:R-:W-:Y:S01]  /*55c0*/  MUFU.EX2 R202, R202 ;  /* 0x000000ca00ca7308 */ /* 0x000fe20000000800 */
[----:B------:R-:W-:Y:S01]  /*55d0*/  FSEL R44, R71, -INF , P2 ;  /* 0xff800000472c7808 */ /* 0x000fe20001000000 */
        /* <DEDUP_REMOVED lines=14> */
[----:B------:R-:W0:Y:S01]  /*56c0*/  MUFU.EX2 R27, R27 ;  /* 0x0000001b001b7308 */ /* 0x000e220000000800 */
[--C-:B------:R-:W-:Y:S01]  /*56d0*/  FFMA.FTZ R49, R55, UR14, -R72.reuse ;  /* 0x0000000e37317c23 */ /* 0x100fe20008010848 */
[--C-:B------:R-:W-:Y:S01]  /*56e0*/  FFMA.FTZ R186, R57, UR14, -R72.reuse ;  /* 0x0000000e39ba7c23 */ /* 0x100fe20008010848 */
[----:B------:R-:W-:Y:S01]  /*56f0*/  FMNMX.FTZ R26, R12, R39, !PT ;  /* 0x000000270c1a7209 */ /* 0x000fe20007810000 */
[--C-:B------:R-:W-:Y:S01]  /*5700*/  FFMA.FTZ R51, R58, UR14, -R72.reuse ;  /* 0x0000000e3a337c23 */ /* 0x100fe20008010848 */
[--C-:B------:R-:W-:Y:S01]  /*5710*/  FFMA.FTZ R180, R59, UR14, -R72.reuse ;  /* 0x0000000e3bb47c23 */ /* 0x100fe20008010848 */
[--C-:B------:R-:W-:Y:S01]  /*5720*/  FFMA.FTZ R53, R60, UR14, -R72.reuse ;  /* 0x0000000e3c357c23 */ /* 0x100fe20008010848 */
[----:B------:R-:W-:Y:S01]  /*5730*/  FMNMX.FTZ R39, R13, R26, !PT ;  /* 0x0000001a0d277209 */ /* 0x000fe20007810000 */
[----:B------:R-:W1:Y:S01]  /*5740*/  MUFU.EX2 R31, R31 ;  /* 0x0000001f001f7308 */ /* 0x000e620000000800 */
[--C-:B------:R-:W-:Y:S01]  /*5750*/  FFMA.FTZ R55, R62, UR14, -R72.reuse ;  /* 0x0000000e3e377c23 */ /* 0x100fe20008010848 */
[--C-:B------:R-:W-:Y:S01]  /*5760*/  FFMA.FTZ R176, R63, UR14, -R72.reuse ;  /* 0x0000000e3fb07c23 */ /* 0x100fe20008010848 */
[----:B------:R-:W-:Y:S01]  /*5770*/  FMNMX.FTZ R26, R14, R39, !PT ;  /* 0x000000270e1a7209 */ /* 0x000fe20007810000 */
[--C-:B------:R-:W-:Y:S01]  /*5780*/  FFMA.FTZ R39, R41, UR14, -R72.reuse ;  /* 0x0000000e29277c23 */ /* 0x100fe20008010848 */
[--C-:B------:R-:W-:Y:S01]  /*5790*/  FFMA.FTZ R57, R64, UR14, -R72.reuse ;  /* 0x0000000e40397c23 */ /* 0x100fe20008010848 */
[--C-:B------:R-:W-:Y:S01]  /*57a0*/  FFMA.FTZ R178, R65, UR14, -R72.reuse ;  /* 0x0000000e41b27c23 */ /* 0x100fe20008010848 */
[----:B------:R-:W-:Y:S01]  /*57b0*/  FMNMX.FTZ R41, R15, R26, !PT ;  /* 0x0000001a0f297209 */ /* 0x000fe20007810000 */
[----:B------:R-:W2:Y:S01]  /*57c0*/  MUFU.EX2 R196, R196 ;  /* 0x000000c400c47308 */ /* 0x000ea20000000800 */
[----:B------:R-:W-:Y:S01]  /*57d0*/  FFMA.FTZ R59, R66, UR14, -R72 ;  /* 0x0000000e423b7c23 */ /* 0x000fe20008010848 */
[----:B------:R-:W-:Y:S01]  /*57e0*/  ISETP.NE.AND P0, PT, R80, RZ, PT ;  /* 0x000000ff5000720c */ /* 0x000fe20003f05270 */
[--C-:B------:R-:W-:Y:S01]  /*57f0*/  IMAD.MOV.U32 R80, RZ, RZ, R119.reuse ;  /* 0x000000ffff507224 */ /* 0x100fe200078e0077 */
[----:B------:R-:W-:Y:S01]  /*5800*/  FMNMX.FTZ R26, R20, R41, !PT ;  /* 0x00000029141a7209 */ /* 0x000fe20007810000 */
[----:B------:R-:W-:-:S02]  /*5810*/  IMAD.MOV.U32 R71, RZ, RZ, R119 ;  /* 0x000000ffff477224 */ /* 0x000fc400078e0077 */
[--C-:B------:R-:W-:Y:S01]  /*5820*/  IMAD.MOV.U32 R70, RZ, RZ, R119.reuse ;  /* 0x000000ffff467224 */ /* 0x100fe200078e0077 */
[----:B------:R-:W-:Y:S01]  /*5830*/  FMNMX.FTZ R41, R21, R26, !PT ;  /* 0x0000001a15297209 */ /* 0x000fe20007810000 */
[----:B------:R-:W4:Y:S01]  /*5840*/  MUFU.EX2 R39, R39 ;  /* 0x0000002700277308 */ /* 0x000f220000000800 */
[----:B---3--:R-:W-:Y:S01]  /*5850*/  FSEL R26, R67, -INF , P6 ;  /* 0xff800000431a7808 */ /* 0x008fe20003000000 */
[--C-:B------:R-:W-:Y:S01]  /*5860*/  IMAD.MOV.U32 R66, RZ, RZ, R119.reuse ;  /* 0x000000ffff427224 */ /* 0x100fe200078e0077 */
[----:B------:R-:W-:Y:S01]  /*5870*/  FMNMX.FTZ R8, R32, R41, !PT ;  /* 0x0000002920087209 */ /* 0x000fe20007810000 */
[----:B------:R-:W-:Y:S01]  /*5880*/  FFMA.FTZ R41, R40, UR14, -R72 ;  /* 0x0000000e28297c23 */ /* 0x000fe20008010848 */
[----:B------:R-:W-:Y:S01]  /*5890*/  FSEL R40, R69, -INF , P4 ;  /* 0xff80000045287808 */ /* 0x000fe20002000000 */
[--C-:B------:R-:W-:Y:S01]  /*58a0*/  IMAD.MOV.U32 R69, RZ, RZ, R119.reuse ;  /* 0x000000ffff457224 */ /* 0x100fe200078e0077 */
[----:B------:R-:W-:Y:S01]  /*58b0*/  FMNMX.FTZ R43, R33, R8, !PT ;  /* 0x00000008212b7209 */ /* 0x000fe20007810000 */
[----:B------:R-:W3:Y:S01]  /*58c0*/  MUFU.EX2 R198, R198 ;  /* 0x000000c600c67308 */ /* 0x000ee20000000800 */
[----:B------:R-:W-:-:S02]  /*58d0*/  IMAD.MOV.U32 R65, RZ, RZ, R119 ;  /* 0x000000ffff417224 */ /* 0x000fc400078e0077 */
[----:B------:R-:W-:Y:S01]  /*58e0*/  FMNMX.FTZ R8, R34, R43, !PT ;  /* 0x0000002b22087209 */ /* 0x000fe20007810000 */
[--C-:B------:R-:W-:Y:S02]  /*58f0*/  IMAD.MOV.U32 R64, RZ, RZ, R119.reuse ;  /* 0x000000ffff407224 */ /* 0x100fe400078e0077 */
[--C-:B------:R-:W-:Y:S01]  /*5900*/  IMAD.MOV.U32 R63, RZ, RZ, R119.reuse ;  /* 0x000000ffff3f7224 */ /* 0x100fe200078e0077 */
[----:B------:R-:W-:Y:S01]  /*5910*/  FMNMX.FTZ R43, R35, R8, !PT ;  /* 0x00000008232b7209 */ /* 0x000fe20007810000 */
[----:B------:R-:W5:Y:S01]  /*5920*/  MUFU.EX2 R41, R41 ;  /* 0x0000002900297308 */ /* 0x000f620000000800 */
[--C-:B------:R-:W-:Y:S02]  /*5930*/  IMAD.MOV.U32 R62, RZ, RZ, R119.reuse ;  /* 0x000000ffff3e7224 */ /* 0x100fe400078e0077 */
[----:B------:R-:W-:Y:S01]  /*5940*/  FMNMX.FTZ R43, R24, R43, !PT ;  /* 0x0000002b182b7209 */ /* 0x000fe20007810000 */
[--C-:B------:R-:W-:Y:S02]  /*5950*/  IMAD.MOV.U32 R60, RZ, RZ, R119.reuse ;  /* 0x000000ffff3c7224 */ /* 0x100fe400078e0077 */
[--C-:B------:R-:W-:Y:S01]  /*5960*/  IMAD.MOV.U32 R58, RZ, RZ, R119.reuse ;  /* 0x000000ffff3a7224 */ /* 0x100fe200078e0077 */
[----:B------:R-:W-:Y:S01]  /*5970*/  FMNMX.FTZ R8, R36, R43, !PT ;  /* 0x0000002b24087209 */ /* 0x000fe20007810000 */
[----:B------:R-:W-:Y:S01]  /*5980*/  MUFU.EX2 R192, R192 ;  /* 0x000000c000c07308 */ /* 0x000fe20000000800 */
[----:B------:R-:W-:-:S02]  /*5990*/  IMAD.MOV.U32 R52, RZ, RZ, R119 ;  /* 0x000000ffff347224 */ /* 0x000fc400078e0077 */
[----:B------:R-:W-:-:S04]  /*59a0*/  FMNMX.FTZ R45, R25, R8, !PT ;  /* 0x00000008192d7209 */ /* 0x000fc80007810000 */
[----:B------:R-:W-:Y:S01]  /*59b0*/  FMNMX.FTZ R8, R28, R45, !PT ;  /* 0x0000002d1c087209 */ /* 0x000fe20007810000 */
[----:B------:R0:W-:Y:S03]  /*59c0*/  MUFU.EX2 R43, R48 ;  /* 0x00000030002b7308 */ /* 0x0001e60000000800 */
[----:B------:R-:W-:-:S04]  /*59d0*/  FMNMX.FTZ R45, R29, R8, !PT ;  /* 0x000000081d2d7209 */ /* 0x000fc80007810000 */
[----:B------:R-:W-:Y:S01]  /*59e0*/  FMNMX.FTZ R47, R54, R45, !PT ;  /* 0x0000002d362f7209 */ /* 0x000fe20007810000 */
[----:B------:R-:W-:Y:S01]  /*59f0*/  MUFU.EX2 R194, R194 ;  /* 0x000000c200c27308 */ /* 0x000fe20000000800 */
[----:B0-----:R-:W-:Y:S02]  /*5a00*/  IMAD.MOV.U32 R48, RZ, RZ, R119 ;  /* 0x000000ffff307224 */ /* 0x001fe400078e0077 */
        /* <DEDUP_REMOVED lines=9> */
[----:B------:R-:W-:Y:S01]  /*5aa0*/  FFMA.FTZ R47, R38, UR14, -R72 ;  /* 0x0000000e262f7c23 */ /* 0x000fe20008010848 */
[----:B------:R-:W-:Y:S01]  /*5ab0*/  MUFU.EX2 R37, R37 ;  /* 0x0000002500257308 */ /* 0x000fe20000000800 */
[----:B------:R-:W-:Y:S02]  /*5ac0*/  IMAD.MOV.U32 R72, RZ, RZ, R119 ;  /* 0x000000ffff487224 */ /* 0x000fe400078e0077 */
        /* <DEDUP_REMOVED lines=11> */
[----:B------:R-:W-:Y:S01]  /*5b80*/  IMAD.MOV.U32 R67, RZ, RZ, R119 ;  /* 0x000000ffff437224 */ /* 0x000fe200078e0077 */
[C---:B------:R-:W-:Y:S01]  /*5b90*/  FSETP.NEU.FTZ.AND P2, PT, R8.reuse, -INF , PT ;  /* 0xff8000000800780b */ /* 0x040fe20003f5d000 */
[----:B------:R-:W-:-:S05]  /*5ba0*/  FMUL.FTZ R38, R8, UR14 ;  /* 0x0000000e08267c20 */ /* 0x000fca0008410000 */
[----:B------:R-:W-:Y:S01]  /*5bb0*/  MUFU.EX2 R53, R53 ;  /* 0x0000003500357308 */ /* 0x000fe20000000800 */
[----:B------:R-:W-:Y:S02]  /*5bc0*/  FSEL R61, R38, RZ, P2 ;  /* 0x000000ff263d7208 */ /* 0x000fe40001000000 */
[----:B------:R-:W-:-:S03]  /*5bd0*/  PLOP3.LUT P2, PT, PT, PT, UP0, 0x80, 0x0 ;  /* 0x000000000000781c */ /* 0x000fc60003f4f008 */
[--C-:B------:R-:W-:Y:S01]  /*5be0*/  FFMA.FTZ R201, R3, UR14, -R61.reuse ;  /* 0x0000000e03c97c23 */ /* 0x100fe2000801083d */
[--C-:B------:R-:W-:Y:S01]  /*5bf0*/  FFMA.FTZ R38, R4, UR14, -R61.reuse ;  /* 0x0000000e04267c23 */ /* 0x100fe2000801083d */
        /* <DEDUP_REMOVED lines=9> */
[----:B-1----:R-:W-:Y:S01]  /*5c90*/  FADD.FTZ R3, R31, R4 ;  /* 0x000000041f037221 */ /* 0x002fe20000010000 */
[--C-:B------:R-:W-:Y:S01]  /*5ca0*/  FFMA.FTZ R193, R14, UR14, -R61.reuse ;  /* 0x0000000e0ec17c23 */ /* 0x100fe2000801083d */
[----:B------:R-:W-:Y:S01]  /*5cb0*/  FFMA.FTZ R14, R15, UR14, -R61 ;  /* 0x0000000e0f0e7c23 */ /* 0x000fe2000801083d */
[----:B------:R-:W0:Y:S01]  /*5cc0*/  MUFU.EX2 R38, R38 ;  /* 0x0000002600267308 */ /* 0x000e220000000800 */
[----:B--2---:R-:W-:Y:S01]  /*5cd0*/  FADD.FTZ R4, R196, R3 ;  /* 0x00000003c4047221 */ /* 0x004fe20000010000 */
[--C-:B------:R-:W-:Y:S01]  /*5ce0*/  FFMA.FTZ R20, R20, UR14, -R61.reuse ;  /* 0x0000000e14147c23 */ /* 0x100fe2000801083d */
[--C-:B------:R-:W-:Y:S01]  /*5cf0*/  FFMA.FTZ R21, R21, UR14, -R61.reuse ;  /* 0x0000000e15157c23 */ /* 0x100fe2000801083d */
[--C-:B------:R-:W-:Y:S01]  /*5d00*/  FFMA.FTZ R32, R32, UR14, -R61.reuse ;  /* 0x0000000e20207c23 */ /* 0x100fe2000801083d */
[----:B----4-:R-:W-:Y:S01]  /*5d10*/  FADD.FTZ R3, R39, R4 ;  /* 0x0000000427037221 */ /* 0x010fe20000010000 */
[--C-:B------:R-:W-:Y:S01]  /*5d20*/  FFMA.FTZ R36, R36, UR14, -R61.reuse ;  /* 0x0000000e24247c23 */ /* 0x100fe2000801083d */
[----:B------:R-:W-:Y:S01]  /*5d30*/  FFMA.FTZ R33, R33, UR14, -R61 ;  /* 0x0000000e21217c23 */ /* 0x000fe2000801083d */
[----:B------:R-:W1:Y:S01]  /*5d40*/  MUFU.EX2 R203, R203 ;  /* 0x000000cb00cb7308 */ /* 0x000e620000000800 */
[----:B---3--:R-:W-:Y:S01]  /*5d50*/  FADD.FTZ R46, R198, R3 ;  /* 0x00000003c62e7221 */ /* 0x008fe20000010000 */
[--C-:B------:R-:W-:Y:S01]  /*5d60*/  FFMA.FTZ R34, R34, UR14, -R61.reuse ;  /* 0x0000000e22227c23 */ /* 0x100fe2000801083d */
[--C-:B------:R-:W-:Y:S01]  /*5d70*/  FFMA.FTZ R35, R35, UR14, -R61.reuse ;  /* 0x0000000e23237c23 */ /* 0x100fe2000801083d */
[--C-:B------:R-:W-:Y:S01]  /*5d80*/  FFMA.FTZ R24, R24, UR14, -R61.reuse ;  /* 0x0000000e18187c23 */ /* 0x100fe2000801083d */
[----:B-----5:R-:W-:Y:S01]  /*5d90*/  FADD.FTZ R9, R41, R46 ;  /* 0x0000002e29097221 */ /* 0x020fe20000010000 */
[--C-:B------:R-:W-:Y:S01]  /*5da0*/  FFMA.FTZ R25, R25, UR14, -R61.reuse ;  /* 0x0000000e19197c23 */ /* 0x100fe2000801083d */
[----:B------:R-:W-:Y:S01]  /*5db0*/  FFMA.FTZ R28, R28, UR14, -R61 ;  /* 0x0000000e1c1c7c23 */ /* 0x000fe2000801083d */
[----:B------:R-:W2:Y:S01]  /*5dc0*/  MUFU.EX2 R6, R6 ;  /* 0x0000000600067308 */ /* 0x000ea20000000800 */
[----:B0-----:R-:W-:Y:S01]  /*5dd0*/  FADD.FTZ R4, R201, R38 ;  /* 0x00000026c9047221 */ /* 0x001fe20000010000 */
[----:B------:R-:W-:Y:S01]  /*5de0*/  FADD.FTZ R46, R192, R9 ;  /* 0x00000009c02e7221 */ /* 0x000fe20000010000 */
[--C-:B------:R-:W-:Y:S01]  /*5df0*/  FFMA.FTZ R29, R29, UR14, -R61.reuse ;  /* 0x0000000e1d1d7c23 */ /* 0x100fe2000801083d */
[--C-:B------:R-:W-:Y:S01]  /*5e00*/  FFMA.FTZ R54, R54, UR14, -R61.reuse ;  /* 0x0000000e36367c23 */ /* 0x100fe2000801083d */
[--C-:B------:R-:W-:Y:S01]  /*5e10*/  FFMA.FTZ R56, R56, UR14, -R61.reuse ;  /* 0x0000000e38387c23 */ /* 0x100fe2000801083d */
[----:B------:R-:W-:Y:S01]  /*5e20*/  FADD.FTZ R9, R43, R46 ;  /* 0x0000002e2b097221 */ /* 0x000fe20000010000 */
[----:B------:R-:W-:Y:S01]  /*5e30*/  FFMA.FTZ R26, R26, UR14, -R61 ;  /* 0x0000000e1a1a7c23 */ /* 0x000fe2000801083d */
[----:B------:R-:W0:Y:S01]  /*5e40*/  MUFU.EX2 R197, R197 ;  /* 0x000000c500c57308 */ /* 0x000e220000000800 */
[----:B-1----:R-:W-:Y:S01]  /*5e50*/  FADD.FTZ R3, R203, R4 ;  /* 0x00000004cb037221 */ /* 0x002fe20000010000 */
[----:B------:R-:W-:Y:S01]  /*5e60*/  FADD.FTZ R46, R194, R9 ;  /* 0x00000009c22e7221 */ /* 0x000fe20000010000 */
[--C-:B------:R-:W-:Y:S01]  /*5e70*/  FFMA.FTZ R30, R30, UR14, -R61.reuse ;  /* 0x0000000e1e1e7c23 */ /* 0x100fe2000801083d */
[--C-:B------:R-:W-:Y:S01]  /*5e80*/  FFMA.FTZ R40, R40, UR14, -R61.reuse ;  /* 0x0000000e28287c23 */ /* 0x100fe2000801083d */
[--C-:B------:R-:W-:Y:S01]  /*5e90*/  FFMA.FTZ R42, R42, UR14, -R61.reuse ;  /* 0x0000000e2a2a7c23 */ /* 0x100fe2000801083d */
[----:B------:R-:W-:Y:S01]  /*5ea0*/  FADD.FTZ R9, R45, R46 ;  /* 0x0000002e2d097221 */ /* 0x000fe20000010000 */
[----:B------:R-:W-:Y:S01]  /*5eb0*/  FFMA.FTZ R44, R44, UR14, -R61 ;  /* 0x0000000e2c2c7c23 */ /* 0x000fe2000801083d */
[----:B------:R-:W1:Y:S01]  /*5ec0*/  MUFU.EX2 R10, R10 ;  /* 0x0000000a000a7308 */ /* 0x000e620000000800 */
[----:B--2---:R-:W-:Y:S01]  /*5ed0*/  FADD.FTZ R4, R6, R3 ;  /* 0x0000000306047221 */ /* 0x004fe20000010000 */
[----:B------:R-:W-:Y:S01]  /*5ee0*/  F2FP.BF16.F32.PACK_AB R200, R27, R200 ;  /* 0x000000c81bc8723e */ /* 0x000fe200000010ff */
[--C-:B------:R-:W-:Y:S01]  /*5ef0*/  IMAD.MOV.U32 R61, RZ, RZ, R119.reuse ;  /* 0x000000ffff3d7224 */ /* 0x100fe200078e0077 */
[----:B------:R-:W-:Y:S01]  /*5f00*/  F2FP.BF16.F32.PACK_AB R202, R31, R202 ;  /* 0x000000ca1fca723e */ /* 0x000fe200000010ff */
[--C-:B------:R-:W-:Y:S01]  /*5f10*/  IMAD.MOV.U32 R46, RZ, RZ, R119.reuse ;  /* 0x000000ffff2e7224 */ /* 0x100fe200078e0077 */
[----:B------:R-:W-:Y:S01]  /*5f20*/  F2FP.BF16.F32.PACK_AB R196, R39, R196 ;  /* 0x000000c427c4723e */ /* 0x000fe200000010ff */
[--C-:B------:R-:W-:Y:S01]  /*5f30*/  IMAD.MOV.U32 R39, RZ, RZ, R119.reuse ;  /* 0x000000ffff277224 */ /* 0x100fe200078e0077 */
[----:B------:R-:W2:Y:S01]  /*5f40*/  MUFU.EX2 R199, R199 ;  /* 0x000000c700c77308 */ /* 0x000ea20000000800 */
[----:B0-----:R-:W-:Y:S01]  /*5f50*/  FADD.FTZ R3, R197, R4 ;  /* 0x00000004c5037221 */ /* 0x001fe20000010000 */
[----:B------:R-:W-:Y:S01]  /*5f60*/  F2FP.BF16.F32.PACK_AB R198, R41, R198 ;  /* 0x000000c629c6723e */ /* 0x000fe200000010ff */
[--C-:B------:R-:W-:Y:S01]  /*5f70*/  IMAD.MOV.U32 R41, RZ, RZ, R119.reuse ;  /* 0x000000ffff297224 */ /* 0x100fe200078e0077 */
[----:B------:R-:W-:Y:S01]  /*5f80*/  F2FP.BF16.F32.PACK_AB R192, R43, R192 ;  /* 0x000000c02bc0723e */ /* 0x000fe200000010ff */
[--C-:B------:R-:W-:Y:S01]  /*5f90*/  IMAD.MOV.U32 R43, RZ, RZ, R119.reuse ;  /* 0x000000ffff2b7224 */ /* 0x100fe200078e0077 */
[----:B------:R-:W-:Y:S01]  /*5fa0*/  F2FP.BF16.F32.PACK_AB R194, R45, R194 ;  /* 0x000000c22dc2723e */ /* 0x000fe200000010ff */
[----:B------:R-:W-:Y:S01]  /*5fb0*/  IMAD.MOV.U32 R45, RZ, RZ, R119 ;  /* 0x000000ffff2d7224 */ /* 0x000fe200078e0077 */
[----:B------:R-:W0:Y:S01]  /*5fc0*/  MUFU.EX2 R12, R12 ;  /* 0x0000000c000c7308 */ /* 0x000e220000000800 */
[----:B-1----:R-:W-:Y:S01]  /*5fd0*/  FADD.FTZ R4, R10, R3 ;  /* 0x000000030a047221 */ /* 0x002fe20000010000 */
[----:B------:R-:W-:Y:S01]  /*5fe0*/  F2FP.BF16.F32.PACK_AB R201, R38, R201 ;  /* 0x000000c926c9723e */ /* 0x000fe200000010ff */
[--C-:B------:R-:W-:Y:S01]  /*5ff0*/  IMAD.MOV.U32 R38, RZ, RZ, R119.reuse ;  /* 0x000000ffff267224 */ /* 0x100fe200078e0077 */
[----:B------:R-:W-:Y:S01]  /*6000*/  F2FP.BF16.F32.PACK_AB R203, R6, R203 ;  /* 0x000000cb06cb723e */ /* 0x000fe200000010ff */
[----:B------:R-:W-:Y:S01]  /*6010*/  IMAD.MOV.U32 R6, RZ, RZ, 0x3f800000 ;  /* 0x3f800000ff067424 */ /* 0x000fe200078e00ff */
[----:B------:R-:W-:Y:S01]  /*6020*/  F2FP.BF16.F32.PACK_AB R197, R10, R197 ;  /* 0x000000c50ac5723e */ /* 0x000fe200000010ff */
[--C-:B------:R-:W-:Y:S01]  /*6030*/  IMAD.MOV.U32 R31, RZ, RZ, R119.reuse ;  /* 0x000000ffff1f7224 */ /* 0x100fe200078e0077 */
[----:B------:R-:W1:Y:S01]  /*6040*/  MUFU.EX2 R193, R193 ;  /* 0x000000c100c17308 */ /* 0x000e620000000800 */
[----:B--2---:R-:W-:Y:S01]  /*6050*/  FADD.FTZ R3, R199, R4 ;  /* 0x00000004c7037221 */ /* 0x004fe20000010000 */
[----:B------:R-:W-:-:S06]  /*6060*/  IMAD.MOV.U32 R27, RZ, RZ, R119 ;  /* 0x000000ffff1b7224 */ /* 0x000fcc00078e0077 */
        /* <DEDUP_REMOVED lines=8> */
[----:B------:R2:W-:Y:S01]  /*60f0*/  MUFU.EX2 R185, R36 ;  /* 0x0000002400b97308 */ /* 0x0005e20000000800 */
[----:B0-----:R-:W-:-:S07]  /*6100*/  FADD.FTZ R0, R20, R3 ;  /* 0x0000000314007221 */ /* 0x001fce0000010000 */
[----:B------:R-:W0:Y:S01]  /*6110*/  MUFU.EX2 R32, R32 ;  /* 0x0000002000207308 */ /* 0x000e220000000800 */
[----:B--2---:R-:W-:Y:S01]  /*6120*/  FADD.FTZ R36, R188, R9 ;  /* 0x00000009bc247221 */ /* 0x004fe20000010000 */
[----:B-1----:R-:W-:Y:S01]  /*6130*/  FADD.FTZ R3, R21, R0 ;  /* 0x0000000015037221 */ /* 0x002fe20000010000 */
[C---:B------:R-:W-:Y:S02]  /*6140*/  F2FP.BF16.F32.PACK_AB R188, R37.reuse, R188 ;  /* 0x000000bc25bc723e */ /* 0x040fe400000010ff */
[----:B------:R-:W-:Y:S01]  /*6150*/  FADD.FTZ R9, R37, R36 ;  /* 0x0000002425097221 */ /* 0x000fe20000010000 */
[----:B------:R-:W-:Y:S01]  /*6160*/  F2FP.BF16.F32.PACK_AB R195, R21, R20 ;  /* 0x0000001415c3723e */ /* 0x000fe200000010ff */
[----:B------:R-:W-:Y:S01]  /*6170*/  IMAD.MOV.U32 R37, RZ, RZ, R119 ;  /* 0x000000ffff257224 */ /* 0x000fe200078e0077 */
[----:B------:R-:W1:Y:S01]  /*6180*/  MUFU.EX2 R33, R33 ;  /* 0x0000002100217308 */ /* 0x000e620000000800 */
[----:B------:R-:W-:Y:S01]  /*6190*/  FADD.FTZ R4, R190, R9 ;  /* 0x00000009be047221 */ /* 0x000fe20000010000 */
[----:B------:R-:W-:Y:S01]  /*61a0*/  F2FP.BF16.F32.PACK_AB R190, R47, R190 ;  /* 0x000000be2fbe723e */ /* 0x000fe200000010ff */
[----:B------:R-:W-:-:S02]  /*61b0*/  IMAD.MOV.U32 R36, RZ, RZ, R119 ;  /* 0x000000ffff247224 */ /* 0x000fc400078e0077 */
[----:B------:R-:W-:Y:S01]  /*61c0*/  FADD.FTZ R9, R47, R4 ;  /* 0x000000042f097221 */ /* 0x000fe20000010000 */
[----:B------:R-:W-:Y:S02]  /*61d0*/  IMAD.MOV.U32 R47, RZ, RZ, R119 ;  /* 0x000000ffff2f7224 */ /* 0x000fe400078e0077 */
[----:B------:R-:W2:Y:S01]  /*61e0*/  MUFU.EX2 R34, R34 ;  /* 0x0000002200227308 */ /* 0x000ea20000000800 */
[----:B------:R-:W-:Y:S01]  /*61f0*/  FADD.FTZ R4, R184, R9 ;  /* 0x00000009b8047221 */ /* 0x000fe20000010000 */
[----:B0-----:R-:W-:Y:S01]  /*6200*/  FADD.FTZ R0, R32, R3 ;  /* 0x0000000320007221 */ /* 0x001fe20000010000 */
[C---:B------:R-:W-:Y:S02]  /*6210*/  F2FP.BF16.F32.PACK_AB R184, R49.reuse, R184 ;  /* 0x000000b831b8723e */ /* 0x040fe400000010ff */
[----:B------:R-:W-:Y:S01]  /*6220*/  FADD.FTZ R9, R49, R4 ;  /* 0x0000000431097221 */ /* 0x000fe20000010000 */
[----:B------:R-:W-:Y:S02]  /*6230*/  IMAD.MOV.U32 R49, RZ, RZ, R119 ;  /* 0x000000ffff317224 */ /* 0x000fe400078e0077 */
[----:B------:R-:W0:Y:S01]  /*6240*/  MUFU.EX2 R35, R35 ;  /* 0x0000002300237308 */ /* 0x000e220000000800 */
[----:B-1----:R-:W-:Y:S01]  /*6250*/  FADD.FTZ R3, R33, R0 ;  /* 0x0000000021037221 */ /* 0x002fe20000010000 */
[----:B------:R-:W-:Y:S01]  /*6260*/  FADD.FTZ R4, R186, R9 ;  /* 0x00000009ba047221 */ /* 0x000fe20000010000 */
[----:B------:R-:W-:-:S02]  /*6270*/  F2FP.BF16.F32.PACK_AB R186, R51, R186 ;  /* 0x000000ba33ba723e */ /* 0x000fc400000010ff */
[----:B------:R-:W-:Y:S01]  /*6280*/  F2FP.BF16.F32.PACK_AB R189, R33, R32 ;  /* 0x0000002021bd723e */ /* 0x000fe200000010ff */
[----:B------:R-:W-:Y:S01]  /*6290*/  FADD.FTZ R9, R51, R4 ;  /* 0x0000000433097221 */ /* 0x000fe20000010000 */
[----:B------:R-:W-:Y:S01]  /*62a0*/  IMAD.MOV.U32 R51, RZ, RZ, R119 ;  /* 0x000000ffff337224 */ /* 0x000fe200078e0077 */
[----:B------:R-:W1:Y:S01]  /*62b0*/  MUFU.EX2 R24, R24 ;  /* 0x0000001800187308 */ /* 0x000e620000000800 */
[----:B--2---:R-:W-:Y:S01]  /*62c0*/  FADD.FTZ R0, R34, R3 ;  /* 0x0000000322007221 */ /* 0x004fe20000010000 */
[----:B------:R-:W-:Y:S01]  /*62d0*/  FADD.FTZ R4, R180, R9 ;  /* 0x00000009b4047221 */ /* 0x000fe20000010000 */
[----:B------:R-:W-:Y:S01]  /*62e0*/  F2FP.BF16.F32.PACK_AB R180, R53, R180 ;  /* 0x000000b435b4723e */ /* 0x000fe200000010ff */
[--C-:B------:R-:W-:Y:S02]  /*62f0*/  IMAD.MOV.U32 R33, RZ, RZ, R119.reuse ;  /* 0x000000ffff217224 */ /* 0x100fe400078e0077 */
[--C-:B------:R-:W-:Y:S02]  /*6300*/  IMAD.MOV.U32 R32, RZ, RZ, R119.reuse ;  /* 0x000000ffff207224 */ /* 0x100fe400078e0077 */
[----:B------:R-:W2:Y:S01]  /*6310*/  MUFU.EX2 R182, R182 ;  /* 0x000000b600b67308 */ /* 0x000ea20000000800 */
[C---:B0-----:R-:W-:Y:S01]  /*6320*/  FADD.FTZ R3, R35.reuse, R0 ;  /* 0x0000000023037221 */ /* 0x041fe20000010000 */
[----:B------:R-:W-:Y:S01]  /*6330*/  F2FP.BF16.F32.PACK_AB R191, R35, R34 ;  /* 0x0000002223bf723e */ /* 0x000fe200000010ff */
[----:B------:R-:W-:-:S02]  /*6340*/  IMAD.MOV.U32 R35, RZ, RZ, R119 ;  /* 0x000000ffff237224 */ /* 0x000fc400078e0077 */
[----:B------:R-:W-:-:S03]  /*6350*/  IMAD.MOV.U32 R34, RZ, RZ, R119 ;  /* 0x000000ffff227224 */ /* 0x000fc600078e0077 */
[----:B------:R-:W0:Y:S01]  /*6360*/  MUFU.EX2 R25, R25 ;  /* 0x0000001900197308 */ /* 0x000e220000000800 */
[----:B-1----:R-:W-:Y:S01]  /*6370*/  FADD.FTZ R0, R24, R3 ;  /* 0x0000000318007221 */ /* 0x002fe20000010000 */
[----:B------:R-:W-:Y:S01]  /*6380*/  FADD.FTZ R3, R53, R4 ;  /* 0x0000000435037221 */ /* 0x000fe20000010000 */
[--C-:B------:R-:W-:Y:S02]  /*6390*/  IMAD.MOV.U32 R53, RZ, RZ, R119.reuse ;  /* 0x000000ffff357224 */ /* 0x100fe400078e0077 */
[C---:B------:R-:W-:Y:S01]  /*63a0*/  FADD.FTZ R0, R185.reuse, R0 ;  /* 0x00000000b9007221 */ /* 0x040fe20000010000 */
[----:B------:R-:W-:Y:S01]  /*63b0*/  F2FP.BF16.F32.PACK_AB R185, R185, R24 ;  /* 0x00000018b9b9723e */ /* 0x000fe200000010ff */
[----:B------:R-:W-:Y:S01]  /*63c0*/  IMAD.MOV.U32 R24, RZ, RZ, R119 ;  /* 0x000000ffff187224 */ /* 0x000fe200078e0077 */
[----:B------:R-:W1:Y:S01]  /*63d0*/  MUFU.EX2 R28, R28 ;  /* 0x0000001c001c7308 */ /* 0x000e620000000800 */
[----:B--2---:R-:W-:-:S07]  /*63e0*/  FADD.FTZ R4, R182, R3 ;  /* 0x00000003b6047221 */ /* 0x004fce0000010000 */
[----:B------:R-:W2:Y:S01]  /*63f0*/  MUFU.EX2 R29, R29 ;  /* 0x0000001d001d7308 */ /* 0x000ea20000000800 */
[----:B0-----:R-:W-:-:S07]  /*6400*/  FADD.FTZ R3, R25, R0 ;  /* 0x0000000019037221 */ /* 0x001fce0000010000 */
[----:B------:R-:W0:Y:S01]  /*6410*/  MUFU.EX2 R54, R54 ;  /* 0x0000003600367308 */ /* 0x000e220000000800 */
[C---:B-1----:R-:W-:Y:S01]  /*6420*/  FADD.FTZ R0, R28.reuse, R3 ;  /* 0x000000031c007221 */ /* 0x042fe20000010000 */
[----:B------:R-:W-:Y:S01]  /*6430*/  F2FP.BF16.F32.PACK_AB R187, R28, R25 ;  /* 0x000000191cbb723e */ /* 0x000fe200000010ff */
[--C-:B------:R-:W-:Y:S02]  /*6440*/  IMAD.MOV.U32 R28, RZ, RZ, R119.reuse ;  /* 0x000000ffff1c7224 */ /* 0x100fe400078e0077 */
[----:B------:R-:W-:-:S03]  /*6450*/  IMAD.MOV.U32 R25, RZ, RZ, R119 ;  /* 0x000000ffff197224 */ /* 0x000fc600078e0077 */
[----:B------:R-:W1:Y:S01]  /*6460*/  MUFU.EX2 R56, R56 ;  /* 0x0000003800387308 */ /* 0x000e620000000800 */
[----:B--2---:R-:W-:-:S07]  /*6470*/  FADD.FTZ R3, R29, R0 ;  /* 0x000000001d037221 */ /* 0x004fce0000010000 */
[----:B------:R2:W3:Y:S01]  /*6480*/  MUFU.EX2 R183, R26 ;  /* 0x0000001a00b77308 */ /* 0x0004e20000000800 */
[C---:B0-----:R-:W-:Y:S01]  /*6490*/  FADD.FTZ R3, R54.reuse, R3 ;  /* 0x0000000336037221 */ /* 0x041fe20000010000 */
[----:B------:R-:W-:Y:S01]  /*64a0*/  F2FP.BF16.F32.PACK_AB R181, R54, R29 ;  /* 0x0000001d36b5723e */ /* 0x000fe200000010ff */
[--C-:B------:R-:W-:Y:S02]  /*64b0*/  IMAD.MOV.U32 R54, RZ, RZ, R119.reuse ;  /* 0x000000ffff367224 */ /* 0x100fe400078e0077 */
[----:B------:R-:W-:-:S03]  /*64c0*/  IMAD.MOV.U32 R29, RZ, RZ, R119 ;  /* 0x000000ffff1d7224 */ /* 0x000fc600078e0077 */
[----:B------:R-:W0:Y:S01]  /*64d0*/  MUFU.EX2 R55, R55 ;  /* 0x0000003700377308 */ /* 0x000e220000000800 */
[----:B-1----:R-:W-:Y:S01]  /*64e0*/  FADD.FTZ R0, R56, R3 ;  /* 0x0000000338007221 */ /* 0x002fe20000010000 */
[----:B--2---:R-:W-:-:S06]  /*64f0*/  IMAD.MOV.U32 R26, RZ, RZ, R119 ;  /* 0x000000ffff1a7224 */ /* 0x004fcc00078e0077 */
[----:B------:R-:W1:Y:S01]  /*6500*/  MUFU.EX2 R30, R30 ;  /* 0x0000001e001e7308 */ /* 0x000e620000000800 */
[C---:B---3--:R-:W-:Y:S01]  /*6510*/  FADD.FTZ R3, R183.reuse, R0 ;  /* 0x00000000b7037221 */ /* 0x048fe20000010000 */
[----:B------:R-:W-:Y:S01]  /*6520*/  F2FP.BF16.F32.PACK_AB R183, R183, R56 ;  /* 0x00000038b7b7723e */ /* 0x000fe200000010ff */
[----:B------:R-:W-:-:S05]  /*6530*/  IMAD.MOV.U32 R56, RZ, RZ, R119 ;  /* 0x000000ffff387224 */ /* 0x000fca00078e0077 */
[----:B------:R-:W2:Y:S01]  /*6540*/  MUFU.EX2 R176, R176 ;  /* 0x000000b000b07308 */ /* 0x000ea20000000800 */
[C---:B0-----:R-:W-:Y:S01]  /*6550*/  FADD.FTZ R9, R55.reuse, R4 ;  /* 0x0000000437097221 */ /* 0x041fe20000010000 */
[----:B------:R-:W-:Y:S01]  /*6560*/  F2FP.BF16.F32.PACK_AB R182, R55, R182 ;  /* 0x000000b637b6723e */ /* 0x000fe200000010ff */
[----:B------:R-:W-:-:S05]  /*6570*/  IMAD.MOV.U32 R55, RZ, RZ, R119 ;  /* 0x000000ffff377224 */ /* 0x000fca00078e0077 */
[----:B------:R0:W3:Y:S01]  /*6580*/  MUFU.EX2 R177, R40 ;  /* 0x0000002800b17308 */ /* 0x0000e20000000800 */
[----:B-1----:R-:W-:-:S07]  /*6590*/  FADD.FTZ R0, R30, R3 ;  /* 0x000000031e007221 */ /* 0x002fce0000010000 */
[----:B------:R-:W1:Y:S01]  /*65a0*/  MUFU.EX2 R57, R57 ;  /* 0x0000003900397308 */ /* 0x000e620000000800 */
[----:B--2---:R-:W-:Y:S01]  /*65b0*/  FADD.FTZ R4, R176, R9 ;  /* 0x00000009b0047221 */ /* 0x004fe20000010000 */
[----:B0-----:R-:W-:-:S06]  /*65c0*/  IMAD.MOV.U32 R40, RZ, RZ, R119 ;  /* 0x000000ffff287224 */ /* 0x001fcc00078e0077 */
[----:B------:R-:W0:Y:S01]  /*65d0*/  MUFU.EX2 R42, R42 ;  /* 0x0000002a002a7308 */ /* 0x000e220000000800 */
[C---:B---3--:R-:W-:Y:S01]  /*65e0*/  FADD.FTZ R3, R177.reuse, R0 ;  /* 0x00000000b1037221 */ /* 0x048fe20000010000 */
[----:B------:R-:W-:Y:S01]  /*65f0*/  F2FP.BF16.F32.PACK_AB R177, R177, R30 ;  /* 0x0000001eb1b1723e */ /* 0x000fe200000010ff */
[----:B------:R-:W-:-:S05]  /*6600*/  IMAD.MOV.U32 R30, RZ, RZ, R119 ;  /* 0x000000ffff1e7224 */ /* 0x000fca00078e0077 */
[----:B------:R-:W2:Y:S01]  /*6610*/  MUFU.EX2 R178, R178 ;  /* 0x000000b200b27308 */ /* 0x000ea20000000800 */
[C---:B-1----:R-:W-:Y:S01]  /*6620*/  FADD.FTZ R9, R57.reuse, R4 ;  /* 0x0000000439097221 */ /* 0x042fe20000010000 */
[----:B------:R-:W-:Y:S01]  /*6630*/  F2FP.BF16.F32.PACK_AB R176, R57, R176 ;  /* 0x000000b039b0723e */ /* 0x000fe200000010ff */
[----:B------:R-:W-:-:S05]  /*6640*/  IMAD.MOV.U32 R57, RZ, RZ, R119 ;  /* 0x000000ffff397224 */ /* 0x000fca00078e0077 */
[----:B------:R1:W3:Y:S01]  /*6650*/  MUFU.EX2 R179, R44 ;  /* 0x0000002c00b37308 */ /* 0x0002e20000000800 */
[----:B0-----:R-:W-:-:S07]  /*6660*/  FADD.FTZ R0, R42, R3 ;  /* 0x000000032a007221 */ /* 0x001fce0000010000 */
[----:B------:R-:W0:Y:S01]  /*6670*/  MUFU.EX2 R59, R59 ;  /* 0x0000003b003b7308 */ /* 0x000e220000000800 */
[----:B--2---:R-:W-:Y:S01]  /*6680*/  FADD.FTZ R4, R178, R9 ;  /* 0x00000009b2047221 */ /* 0x004fe20000010000 */
[--C-:B-1----:R-:W-:Y:S02]  /*6690*/  IMAD.MOV.U32 R44, RZ, RZ, R119.reuse ;  /* 0x000000ffff2c7224 */ /* 0x102fe400078e0077 */
[C---:B---3--:R-:W-:Y:S01]  /*66a0*/  FADD.FTZ R3, R179.reuse, R0 ;  /* 0x00000000b3037221 */ /* 0x048fe20000010000 */
[----:B------:R-:W-:Y:S01]  /*66b0*/  F2FP.BF16.F32.PACK_AB R179, R179, R42 ;  /* 0x0000002ab3b3723e */ /* 0x000fe200000010ff */
[----:B------:R-:W-:Y:S02]  /*66c0*/  IMAD.MOV.U32 R0, RZ, RZ, 0x3f800000 ;  /* 0x3f800000ff007424 */ /* 0x000fe400078e00ff */
[--C-:B------:R-:W-:Y:S02]  /*66d0*/  IMAD.MOV.U32 R42, RZ, RZ, R119.reuse ;  /* 0x000000ffff2a7224 */ /* 0x100fe400078e0077 */
[C---:B0-----:R-:W-:Y:S01]  /*66e0*/  FADD.FTZ R4, R59.reuse, R4 ;  /* 0x000000043b047221 */ /* 0x041fe20000010000 */
[----:B------:R-:W-:Y:S01]  /*66f0*/  F2FP.BF16.F32.PACK_AB R178, R59, R178 ;  /* 0x000000b23bb2723e */ /* 0x000fe200000010ff */
        /* <DEDUP_REMOVED lines=56> */
[----:B------:R-:W-:-:S06]  /*6a80*/  ULDC UR6, c[0x0][0x9d8] ;  /* 0x0002760000067ab9 */ /* 0x000fcc0000000800 */
.L_x_3408:
        /* <DEDUP_REMOVED lines=8> */
.L_x_3400:
        /* <DEDUP_REMOVED lines=10> */
.L_x_3401:
[----:B-1----:R-:W-:Y:S05]  /*6bb0*/  @P2 BRA `(.L_x_3402) ;  /* 0x0000000000082947 */ /* 0x002fea0003800000 */
[----:B------:R-:W1:Y:S02]  /*6bc0*/  SYNCS.PHASECHK.TRANS64.TRYWAIT P2, [UR61+0x36830], R7 ;  /* 0x03683007ff0075a7 */ /* 0x000e64000804017d */
[----:B-1----:R-:W-:Y:S05]  /*6bd0*/  @!P2 BRA `(.L_x_3403) ;  /* 0x000001000070a947 */ /* 0x002fea0003800000 */
.L_x_3402:
[----:B------:R-:W-:Y:S01]  /*6be0*/  R2UR UR10, R5 ;  /* 0x00000000050a72ca */ /* 0x000fe200000e0000 */
[----:B------:R-:W-:Y:S01]  /*6bf0*/  WARPGROUP.ARRIVE ;  /* 0x00000000000079c5 */ /* 0x000fe20000000000 */
[----:B------:R-:W-:Y:S01]  /*6c00*/  R2UR UR7, R16 ;  /* 0x00000000100772ca */ /* 0x000fe200000e0000 */
[----:B------:R-:W-:Y:S01]  /*6c10*/  UMOV UR39, 0x40000040 ;  /* 0x4000004000277882 */ /* 0x000fe20000000000 */
[----:B------:R-:W-:Y:S01]  /*6c20*/  MOV R13, UR37 ;  /* 0x00000025000d7c02 */ /* 0x000fe20008000f00 */
[----:B------:R-:W-:Y:S01]  /*6c30*/  UMOV UR37, UR53 ;  /* 0x0000003500257c82 */ /* 0x000fe20008000000 */
[----:B------:R-:W-:Y:S01]  /*6c40*/  MOV R14, UR36 ;  /* 0x00000024000e7c02 */ /* 0x000fe20008000f00 */
[----:B------:R-:W-:Y:S01]  /*6c50*/  UMOV UR36, UR52 ;  /* 0x0000003400247c82 */ /* 0x000fe20008000000 */
[----:B------:R-:W-:Y:S01]  /*6c60*/  MOV R15, UR41 ;  /* 0x00000029000f7c02 */ /* 0x000fe20008000f00 */
[----:B------:R-:W-:Y:S01]  /*6c70*/  UMOV UR41, UR53 ;  /* 0x0000003500297c82 */ /* 0x000fe20008000000 */
[----:B------:R-:W-:Y:S01]  /*6c80*/  MOV R20, UR40 ;  /* 0x0000002800147c02 */ /* 0x000fe20008000f00 */
[----:B------:R-:W-:Y:S01]  /*6c90*/  UMOV UR40, UR52 ;  /* 0x0000003400287c82 */ /* 0x000fe20008000000 */
[----:B------:R-:W-:Y:S01]  /*6ca0*/  UMOV UR43, 0x40000040 ;  /* 0x40000040002b7882 */ /* 0x000fe20000000000 */
[----:B------:R-:W-:Y:S01]  /*6cb0*/  UMOV UR48, UR52 ;  /* 0x0000003400307c82 */ /* 0x000fe20008000000 */
[----:B------:R-:W-:Y:S01]  /*6cc0*/  UMOV UR49, UR53 ;  /* 0x0000003500317c82 */ /* 0x000fe20008000000 */
[----:B------:R-:W-:Y:S01]  /*6cd0*/  UIMAD UR7, UR7, 0xa80, UR10 ;  /* 0x00000a80070778a4 */ /* 0x000fe2000f8e020a */
[----:B01----:R-:W-:Y:S01]  /*6ce0*/  MOV R7, UR45 ;  /* 0x0000002d00077c02 */ /* 0x003fe20008000f00 */
[----:B------:R-:W-:Y:S01]  /*6cf0*/  UMOV UR51, 0x40000040 ;  /* 0x4000004000337882 */ /* 0x000fe20000000000 */
[----:B------:R-:W-:Y:S01]  /*6d00*/  MOV R8, UR44 ;  /* 0x0000002c00087c02 */ /* 0x000fe20008000f00 */
[----:B------:R-:W-:Y:S01]  /*6d10*/  UIADD3 UR11, UR7, 0x80, URZ ;  /* 0x00000080070b7890 */ /* 0x000fe2000fffe03f */
[-C--:B------:R-:W-:Y:S01]  /*6d20*/  FMUL.FTZ R24, R24, R6.reuse ;  /* 0x0000000618187220 */ /* 0x080fe20000410000 */
[----:B------:R-:W-:Y:S01]  /*6d30*/  UIADD3 UR50, UR7, 0x100, URZ ;  /* 0x0000010007327890 */ /* 0x000fe2000fffe03f */
[-C--:B------:R-:W-:Y:S01]  /*6d40*/  FMUL.FTZ R25, R25, R6.reuse ;  /* 0x0000000619197220 */ /* 0x080fe20000410000 */
[----:B------:R-:W-:Y:S01]  /*6d50*/  UMOV UR38, UR7 ;  /* 0x0000000700267c82 */ /* 0x000fe20008000000 */
[----:B------:R-:W-:Y:S01]  /*6d60*/  UIADD3 UR10, UR7, 0x180, URZ ;  /* 0x00000180070a7890 */ /* 0x000fe2000fffe03f */
[----:B------:R-:W-:Y:S01]  /*6d70*/  HGMMA.64x16x16.F32.BF16 R168, gdesc[UR36], RZ, !UPT, gsb0 ;  /* 0x0020000024a879f0 */ /* 0x000fe2000c0018ff */
[----:B------:R-:W-:Y:S01]  /*6d80*/  UMOV UR42, UR11 ;  /* 0x0000000b002a7c82 */ /* 0x000fe20008000000 */
[----:B------:R-:W-:Y:S01]  /*6d90*/  UMOV UR44, UR52 ;  /* 0x00000034002c7c82 */ /* 0x000fe20008000000 */
[----:B------:R-:W-:Y:S01]  /*6da0*/  UMOV UR45, UR53 ;  /* 0x00000035002d7c82 */ /* 0x000fe20008000000 */
[----:B------:R-:W-:Y:S01]  /*6db0*/  UMOV UR47, 0x40000040 ;  /* 0x40000040002f7882 */ /* 0x000fe20000000000 */
[----:B------:R-:W-:Y:S01]  /*6dc0*/  UIADD3 UR54, UR7, 0x200, URZ ;  /* 0x0000020007367890 */ /* 0x000fe2000fffe03f */
[----:B------:R-:W-:Y:S01]  /*6dd0*/  R2UR UR37, R13 ;  /* 0x000000000d2572ca */ /* 0x000fe200000e0000 */
[----:B------:R-:W-:Y:S01]  /*6de0*/  UMOV UR46, UR10 ;  /* 0x0000000a002e7c82 */ /* 0x000fe20008000000 */
[----:B------:R-:W-:Y:S01]  /*6df0*/  UMOV UR55, 0x40000040 ;  /* 0x4000004000377882 */ /* 0x000fe20000000000 */
[----:B------:R-:W-:Y:S01]  /*6e00*/  UIADD3 UR58, UR7, 0x280, URZ ;  /* 0x00000280073a7890 */ /* 0x000fe2000fffe03f */
[----:B------:R-:W-:Y:S01]  /*6e10*/  R2UR UR36, R14 ;  /* 0x000000000e2472ca */ /* 0x000fe200000e0000 */
        /* <DEDUP_REMOVED lines=139> */
[----:B------:R-:W-:Y:S03]  /*76d0*/  HGMMA.64x16x16.F32.BF16 R128, gdesc[UR56], RZ, !UPT, gsb0 ;  /* 0x00200000388079f0 */ /* 0x000fe6000c0018ff */
        /* <DEDUP_REMOVED lines=451> */
.L_x_3404:
[----:B------:R-:W-:Y:S02]  /*9310*/  R2UR UR7, R2 ;  /* 0x00000000020772ca */ /* 0x000fe400000e0000 */
[----:B------:R-:W-:-:S11]  /*9320*/  SHF.L.U32 R0, R12, 0x1f, RZ ;  /* 0x0000001f0c007819 */ /* 0x000fd600000006ff */
[----:B------:R-:W-:-:S09]  /*9330*/  ULEA UR7, UR60, UR7, 0x3 ;  /* 0x000000073c077291 */ /* 0x000fd2000f8e183f */
[----:B------:R0:W1:Y:S01]  /*9340*/  SYNCS.PHASECHK.TRANS64.TRYWAIT P2, [UR7+0x36850], R0 ;  /* 0x03685000ff0075a7 */ /* 0x0000620008040147 */
[----:B------:R-:W-:Y:S05]  /*9350*/  @!P0 BRA `(.L_x_3405) ;  /* 0x0000000000048947 */ /* 0x000fea0003800000 */
[----:B------:R-:W-:Y:S01]  /*9360*/  BPT.TRAP 0x1 ;  /* 0x000000040000795c */ /* 0x000fe20000300000 */
.L_x_3405:
[----:B-1----:R-:W-:Y:S05]  /*9370*/  @P2 BRA `(.L_x_3406) ;  /* 0x0000000000082947 */ /* 0x002fea0003800000 */
[----:B------:R-:W1:Y:S02]  /*9380*/  SYNCS.PHASECHK.TRANS64.TRYWAIT P2, [UR7+0x36850], R0 ;  /* 0x03685000ff0075a7 */ /* 0x000e640008040147 */
[----:B-1----:R-:W-:Y:S05]  /*9390*/  @!P2 BRA `(.L_x_3407) ;  /* 0x000000d80098a947 */ /* 0x002fea0003800000 */
.L_x_3406:
[----:B------:R-:W-:Y:S01]  /*93a0*/  R2UR UR10, R2 ;  /* 0x00000000020a72ca */ /* 0x000fe200000e0000 */
[----:B------:R-:W-:Y:S01]  /*93b0*/  WARPGROUP.ARRIVE ;  /* 0x00000000000079c5 */ /* 0x000fe20000000000 */
[----:B------:R-:W-:Y:S01]  /*93c0*/  UMOV UR11, 0x40000040 ;  /* 0x40000040000b7882 */ /* 0x000fe20000000000 */
[----:B01----:R-:W-:Y:S01]  /*93d0*/  FMUL.FTZ R0, R168, UR6 ;  /* 0x00000006a8007c20 */ /* 0x003fe20008410000 */
        /* <DEDUP_REMOVED lines=34> */
[----:B------:R-:W-:Y:S01]  /*9600*/  HGMMA.64x192x16.F32.BF16 R24, R200, gdesc[UR8].tnspB, R24, gsb0 ;  /* 0x42e00008c8187df0 */ /* 0x000fe20008001818 */
        /* <DEDUP_REMOVED lines=9> */
[----:B------:R-:W-:Y:S01]  /*96a0*/  FMUL.FTZ R128, R128, UR6 ;  /* 0x0000000680807c20 */ /* 0x000fe20008410000 */
        /* <DEDUP_REMOVED lines=20> */
[----:B------:R-:W-:Y:S01]  /*97f0*/  ULDC UR14, c[0x0][0x988] ;  /* 0x00026200000e7ab9 */ /* 0x000fe20000000800 */
[----:B------:R-:W-:Y:S01]  /*9800*/  R2UR UR15, R9 ;  /* 0x00000000090f72ca */ /* 0x000fe200000e0000 */
        /* <DEDUP_REMOVED lines=17> */
[----:B------:R-:W-:Y:S01]  /*9920*/  R2UR UR18, R18 ;  /* 0x00000000121272ca */ /* 0x000fe200000e0000 */
[----:B------:R-:W-:Y:S01]  /*9930*/  VOTEU.ALL UP0, P1 ;  /* 0x00000000003f7886 */ /* 0x000fe20000800000 */
[----:B------:R-:W1:Y:S01]  /*9940*/  MUFU.TANH R156, R156 ;  /* 0x0000009c009c7308 */ /* 0x000e620000002400 */
[----:B--2---:R-:W-:-:S03]  /*9950*/  FMNMX.FTZ R6, R167, R6, !PT ;  /* 0x00000006a7067209 */ /* 0x004fc60007810000 */
[----:B------:R-:W-:Y:S02]  /*9960*/  @!UP0 UIADD3 UR61, UR61, 0x36840, URZ ;  /* 0x000368403d3d8890 */ /* 0x000fe4000fffe03f */
[----:B------:R-:W-:Y:S02]  /*9970*/  @!UP0 UIADD3 UR7, UR7, 0x36860, URZ ;  /* 0x0003686007078890 */ /* 0x000fe4000fffe03f */
[----:B------:R-:W2:Y:S01]  /*9980*/  MUFU.TANH R157, R157 ;  /* 0x0000009d009d7308 */ /* 0x000ea20000002400 */
[----:B0-----:R-:W-:Y:S01]  /*9990*/  FMNMX.FTZ R7, R153, R6, !PT ;  /* 0x0000000699077209 */ /* 0x001fe20007810000 */
[----:B------:R-:W-:Y:S02]  /*99a0*/  @!UP0 UPRMT UR61, URZ, 0x654, UR61 ;  /* 0x000006543f3d8896 */ /* 0x000fe4000800003d */
[----:B------:R-:W-:Y:S02]  /*99b0*/  @!UP0 UPRMT UR7, URZ, 0x654, UR7 ;  /* 0x000006543f078896 */ /* 0x000fe40008000007 */
[----:B------:R-:W-:-:S02]  /*99c0*/  UISETP.GT.AND UP0, UPT, UR15, UR18, UPT ;  /* 0x000000120f00728c */ /* 0x000fc4000bf04270 */
[----:B------:R-:W0:Y:S01]  /*99d0*/  MUFU.TANH R159, R159 ;  /* 0x0000009f009f7308 */ /* 0x000e220000002400 */
[----:B-1----:R-:W-:-:S03]  /*99e0*/  FMNMX.FTZ R6, R156, R7, !PT ;  /* 0x000000079c067209 */ /* 0x002fc60007810000 */
[----:B------:R-:W-:-:S04]  /*99f0*/  PLOP3.LUT P2, PT, PT, PT, UP0, 0x80, 0x0 ;  /* 0x000000000000781c */ /* 0x000fc80003f4f008 */
        /* <DEDUP_REMOVED lines=33> */
[----:B0-----:R-:W-:Y:S01]  /*9c10*/  FMNMX.FTZ R7, R150, R7, !PT ;  /* 0x0000000796077209 */ /* 0x001fe20007810000 */
[----:B------:R-:W-:Y:S02]  /*9c20*/  WARPGROUP.DEPBAR.LE gsb0, 0x0 ;  /* 0x00008000000079c5 */ /* 0x000fe40000010000 */
[----:B------:R-:W-:Y:S02]  /*9c30*/  WARPGROUP.ARRIVE ;  /* 0x00000000000079c5 */ /* 0x000fe40000000000 */
[----:B------:R-:W0:Y:S02]  /*9c40*/  SHFL.BFLY PT, R6, R7, 0x2, 0x1f ;  /* 0x0c401f0007067f89 */ /* 0x000e2400000e0000 */
[----:B------:R-:W3:Y:S02]  /*9c50*/  MUFU.TANH R15, R15 ;  /* 0x0000000f000f7308 */ /* 0x000ee40000002400 */
[----:B------:R-:W-:Y:S01]  /*9c60*/  HGMMA.64x192x16.F32.BF16 R24, R196, gdesc[UR8].tnspB, R24, gsb0 ;  /* 0x42e00008c4187df0 */ /* 0x000fe20008001818 */
[----:B------:R-:W-:Y:S01]  /*9c70*/  UIADD3 UR10, UR60, 0x100, URZ ;  /* 0x000001003c0a7890 */ /* 0x000fe2000fffe03f */
[----:B------:R-:W-:-:S04]  /*9c80*/  UMOV UR11, 0x40000040 ;  /* 0x40000040000b7882 */ /* 0x000fc80000000000 */
        /* <DEDUP_REMOVED lines=8> */
[----:B-1----:R-:W-:-:S05]  /*9d10*/  FMNMX.FTZ R7, R7, R6, !PT ;  /* 0x0000000607077209 */ /* 0x002fca0007810000 */
[C---:B------:R-:W-:Y:S01]  /*9d20*/  FMUL.FTZ R9, R7.reuse, UR14 ;  /* 0x0000000e07097c20 */ /* 0x040fe20008410000 */
[----:B------:R-:W-:Y:S01]  /*9d30*/  FADD.FTZ R6, -R7, R11 ;  /* 0x0000000b07067221 */ /* 0x000fe20000010100 */
[----:B------:R-:W1:Y:S02]  /*9d40*/  MUFU.TANH R154, R154 ;  /* 0x0000009a009a7308 */ /* 0x000e640000002400 */
[--C-:B------:R-:W-:Y:S01]  /*9d50*/  FFMA.FTZ R200, R0, UR14, -R9.reuse ;  /* 0x0000000e00c87c23 */ /* 0x100fe20008010809 */
[----:B------:R-:W-:Y:S01]  /*9d60*/  FMNMX.FTZ R0, R12, R10, !PT ;  /* 0x0000000a0c007209 */ /* 0x000fe20007810000 */
[--C-:B------:R-:W-:Y:S01]  /*9d70*/  FFMA.FTZ R169, R8, UR14, -R9.reuse ;  /* 0x0000000e08a97c23 */ /* 0x100fe20008010809 */
[----:B------:R-:W-:Y:S01]  /*9d80*/  FMUL.FTZ R6, R6, UR14 ;  /* 0x0000000e06067c20 */ /* 0x000fe20008410000 */
[--C-:B------:R-:W-:Y:S01]  /*9d90*/  FFMA.FTZ R202, R14, UR14, -R9.reuse ;  /* 0x0000000e0eca7c23 */ /* 0x100fe20008010809 */
[----:B--2---:R-:W-:Y:S01]  /*9da0*/  FMNMX.FTZ R0, R13, R0, !PT ;  /* 0x000000000d007209 */ /* 0x004fe20007810000 */
[----:B------:R-:W2:Y:S01]  /*9db0*/  MUFU.TANH R155, R155 ;  /* 0x0000009b009b7308 */ /* 0x000ea20000002400 */
[--C-:B------:R-:W-:Y:S01]  /*9dc0*/  FFMA.FTZ R170, R20, UR14, -R9.reuse ;  /* 0x0000000e14aa7c23 */ /* 0x100fe20008010809 */
[--C-:B------:R-:W-:Y:S01]  /*9dd0*/  FFMA.FTZ R14, R161, UR14, -R9.reuse ;  /* 0x0000000ea10e7c23 */ /* 0x100fe20008010809 */
[----:B---3--:R-:W-:Y:S01]  /*9de0*/  FMNMX.FTZ R0, R15, R0, !PT ;  /* 0x000000000f007209 */ /* 0x008fe20007810000 */
[--C-:B------:R-:W-:Y:S01]  /*9df0*/  FFMA.FTZ R151, R165, UR14, -R9.reuse ;  /* 0x0000000ea5977c23 */ /* 0x100fe20008010809 */
[--C-:B------:R-:W-:Y:S01]  /*9e00*/  FFMA.FTZ R153, R153, UR14, -R9.reuse ;  /* 0x0000000e99997c23 */ /* 0x100fe20008010809 */
[--C-:B------:R-:W-:Y:S01]  /*9e10*/  FFMA.FTZ R20, R157, UR14, -R9.reuse ;  /* 0x0000000e9d147c23 */ /* 0x100fe20008010809 */
[----:B----4-:R-:W-:Y:S01]  /*9e20*/  FMNMX.FTZ R11, R21, R0, !PT ;  /* 0x00000000150b7209 */ /* 0x010fe20007810000 */
[----:B------:R-:W3:Y:S01]  /*9e30*/  MUFU.TANH R158, R158 ;  /* 0x0000009e009e7308 */ /* 0x000ee20000002400 */
[--C-:B------:R-:W-:Y:S01]  /*9e40*/  FFMA.FTZ R145, R145, UR14, -R9.reuse ;  /* 0x0000000e91917c23 */ /* 0x100fe20008010809 */
[----:B------:R-:W-:Y:S01]  /*9e50*/  FFMA.FTZ R129, R129, UR14, -R9 ;  /* 0x0000000e81817c23 */ /* 0x000fe20008010809 */
[----:B-----5:R-:W-:-:S04]  /*9e60*/  FMNMX.FTZ R11, R160, R11, !PT ;  /* 0x0000000ba00b7209 */ /* 0x020fc80007810000 */
[----:B0-----:R-:W-:Y:S01]  /*9e70*/  FMNMX.FTZ R11, R162, R11, !PT ;  /* 0x0000000ba20b7209 */ /* 0x001fe20007810000 */
[----:B------:R-:W0:Y:S03]  /*9e80*/  MUFU.TANH R144, R144 ;  /* 0x0000009000907308 */ /* 0x000e260000002400 */
[----:B------:R-:W-:-:S04]  /*9e90*/  FMNMX.FTZ R11, R164, R11, !PT ;  /* 0x0000000ba40b7209 */ /* 0x000fc80007810000 */
[----:B------:R-:W-:Y:S01]  /*9ea0*/  FMNMX.FTZ R11, R166, R11, !PT ;  /* 0x0000000ba60b7209 */ /* 0x000fe20007810000 */
[----:B------:R-:W4:Y:S03]  /*9eb0*/  MUFU.TANH R146, R146 ;  /* 0x0000009200927308 */ /* 0x000f260000002400 */
[----:B------:R-:W-:-:S04]  /*9ec0*/  FMNMX.FTZ R11, R152, R11, !PT ;  /* 0x0000000b980b7209 */ /* 0x000fc80007810000 */
[----:B-1----:R-:W-:Y:S01]  /*9ed0*/  FMNMX.FTZ R0, R154, R11, !PT ;  /* 0x0000000b9a007209 */ /* 0x002fe20007810000 */
[----:B------:R-:W1:Y:S03]  /*9ee0*/  MUFU.TANH R147, R147 ;  /* 0x0000009300937308 */ /* 0x000e660000002400 */
[----:B--2---:R-:W-:-:S04]  /*9ef0*/  FMNMX.FTZ R11, R155, R0, !PT ;  /* 0x000000009b0b7209 */ /* 0x004fc80007810000 */
[----:B---3--:R-:W-:Y:S01]  /*9f00*/  FMNMX.FTZ R11, R158, R11, !PT ;  /* 0x0000000b9e0b7209 */ /* 0x008fe20007810000 */
[----:B------:R-:W2:Y:S03]  /*9f10*/  MUFU.TANH R125, R125 ;  /* 0x0000007d007d7308 */ /* 0x000ea60000002400 */
[----:B0-----:R-:W-:-:S04]  /*9f20*/  FMNMX.FTZ R11, R144, R11, !PT ;  /* 0x0000000b900b7209 */ /* 0x001fc80007810000 */
[----:B----4-:R-:W-:Y:S01]  /*9f30*/  FMNMX.FTZ R0, R146, R11, !PT ;  /* 0x0000000b92007209 */ /* 0x010fe20007810000 */
[----:B------:R-:W0:Y:S03]  /*9f40*/  MUFU.TANH R138, R138 ;  /* 0x0000008a008a7308 */ /* 0x000e260000002400 */
[----:B-1----:R-:W-:-:S05]  /*9f50*/  FMNMX.FTZ R0, R147, R0, !PT ;  /* 0x0000000093007209 */ /* 0x002fca0007810000 */
        /* <DEDUP_REMOVED lines=23> */
[----:B------:R-:W-:Y:S01]  /*a0d0*/  WARPGROUP.ARRIVE ;  /* 0x00000000000079c5 */ /* 0x000fe20000000000 */
[----:B-1----:R-:W-:-:S03]  /*a0e0*/  FMNMX.FTZ R0, R126, R11, !PT ;  /* 0x0000000b7e007209 */ /* 0x002fc60007810000 */
[----:B------:R-:W-:Y:S01]  /*a0f0*/  MUFU.EX2 R6, R6 ;  /* 0x0000000600067308 */ /* 0x000fe20000000800 */
[--C-:B------:R-:W-:Y:S01]  /*a100*/  FFMA.FTZ R196, R168, UR14, -R9.reuse ;  /* 0x0000000ea8c47c23 */ /* 0x100fe20008010809 */
[--C-:B------:R-:W-:Y:S01]  /*a110*/  FFMA.FTZ R198, R163, UR14, -R9.reuse ;  /* 0x0000000ea3c67c23 */ /* 0x100fe20008010809 */
[--C-:B------:R-:W-:Y:S01]  /*a120*/  FFMA.FTZ R11, R120, UR14, -R9.reuse ;  /* 0x0000000e780b7c23 */ /* 0x100fe20008010809 */
[----:B------:R-:W-:Y:S01]  /*a130*/  HGMMA.64x192x16.F32.BF16 R24, R192, gdesc[UR8].tnspB, R24, gsb0 ;  /* 0x42e00008c0187df0 */ /* 0x000fe20008001818 */
[----:B------:R-:W-:Y:S01]  /*a140*/  UIADD3 UR10, UR60, 0x180, URZ ;  /* 0x000001803c0a7890 */ /* 0x000fe2000fffe03f */
[--C-:B------:R-:W-:Y:S01]  /*a150*/  FFMA.FTZ R120, R121, UR14, -R9.reuse ;  /* 0x0000000e79787c23 */ /* 0x100fe20008010809 */
[----:B------:R-:W-:Y:S01]  /*a160*/  UMOV UR11, 0x40000040 ;  /* 0x40000040000b7882 */ /* 0x000fe20000000000 */
[----:B--2---:R-:W-:Y:S01]  /*a170*/  FMNMX.FTZ R0, R127, R0, !PT ;  /* 0x000000007f007209 */ /* 0x004fe20007810000 */
[----:B------:R-:W-:Y:S01]  /*a180*/  MUFU.EX2 R200, R200 ;  /* 0x000000c800c87308 */ /* 0x000fe20000000800 */
[----:B------:R-:W-:-:S03]  /*a190*/  FFMA.FTZ R121, R124, UR14, -R9 ;  /* 0x0000000e7c797c23 */ /* 0x000fc60008010809 */
        /* <DEDUP_REMOVED lines=12> */
[----:B------:R-:W-:Y:S01]  /*a260*/  FMUL.FTZ R10, R8, UR14 ;  /* 0x0000000e080a7c20 */ /* 0x000fe20008410000 */
[----:B------:R-:W-:Y:S02]  /*a270*/  MUFU.EX2 R153, R153 ;  /* 0x0000009900997308 */ /* 0x000fe40000000800 */
[----:B------:R-:W-:Y:S01]  /*a280*/  FMUL.FTZ R0, R0, UR14 ;  /* 0x0000000e00007c20 */ /* 0x000fe20008410000 */
        /* <DEDUP_REMOVED lines=18> */
[--C-:B------:R-:W-:Y:S01]  /*a3b0*/  FFMA.FTZ R123, R123, UR14, -R10.reuse ;  /* 0x0000000e7b7b7c23 */ /* 0x100fe2000801080a */
[----:B------:R-:W-:-:S02]  /*a3c0*/  FFMA.FTZ R126, R126, UR14, -R10 ;  /* 0x0000000e7e7e7c23 */ /* 0x000fc4000801080a */
[----:B------:R-:W1:Y:S08]  /*a3d0*/  MUFU.EX2 R12, R12 ;  /* 0x0000000c000c7308 */ /* 0x000e700000000800 */
[----:B------:R-:W2:Y:S01]  /*a3e0*/  MUFU.EX2 R203, R203 ;  /* 0x000000cb00cb7308 */ /* 0x000ea20000000800 */
[----:B0-----:R-:W-:-:S07]  /*a3f0*/  FFMA.FTZ R3, R0, R3, R201 ;  /* 0x0000000300037223 */ /* 0x001fce00000100c9 */
[----:B------:R-:W0:Y:S01]  /*a400*/  MUFU.EX2 R13, R13 ;  /* 0x0000000d000d7308 */ /* 0x000e220000000800 */
[----:B-1----:R-:W-:-:S07]  /*a410*/  F2FP.BF16.F32.PACK_AB R201, R12, R201 ;  /* 0x000000c90cc9723e */ /* 0x002fce00000010ff */
[----:B------:R-:W1:Y:S08]  /*a420*/  MUFU.EX2 R197, R197 ;  /* 0x000000c500c57308 */ /* 0x000e700000000800 */
[----:B------:R-:W3:Y:S08]  /*a430*/  MUFU.EX2 R15, R15 ;  /* 0x0000000f000f7308 */ /* 0x000ef00000000800 */
[----:B------:R-:W4:Y:S08]  /*a440*/  MUFU.EX2 R199, R199 ;  /* 0x000000c700c77308 */ /* 0x000f300000000800 */
[----:B------:R-:W5:Y:S08]  /*a450*/  MUFU.EX2 R21, R21 ;  /* 0x0000001500157308 */ /* 0x000f700000000800 */
        /* <DEDUP_REMOVED lines=10> */
[--C-:B------:R-:W-:Y:S01]  /*a500*/  FFMA.FTZ R192, R167, UR14, -R9.reuse ;  /* 0x0000000ea7c07c23 */ /* 0x100fe20008010809 */
[--C-:B------:R-:W-:Y:S01]  /*a510*/  FFMA.FTZ R193, R152, UR14, -R10.reuse ;  /* 0x0000000e98c17c23 */ /* 0x100fe2000801080a */
[----:B------:R-:W-:Y:S01]  /*a520*/  FFMA.FTZ R194, R156, UR14, -R9 ;  /* 0x0000000e9cc27c23 */ /* 0x000fe20008010809 */
[----:B------:R-:W-:Y:S01]  /*a530*/  FFMA.FTZ R195, R155, UR14, -R10 ;  /* 0x0000000e9bc37c23 */ /* 0x000fe2000801080a */
[----:B------:R-:W-:Y:S01]  /*a540*/  MUFU.EX2 R135, R135 ;  /* 0x0000008700877308 */ /* 0x000fe20000000800 */
[----:B------:R-:W-:Y:S01]  /*a550*/  HGMMA.64x192x16.F32.BF16 R24, R188, gdesc[UR8].tnspB, R24, gsb0 ;  /* 0x42e00008bc187df0 */ /* 0x000fe20008001818 */
[----:B------:R-:W-:Y:S01]  /*a560*/  UIADD3 UR10, UR60, 0x200, URZ ;  /* 0x000002003c0a7890 */ /* 0x000fe2000fffe03f */
[----:B------:R-:W-:-:S05]  /*a570*/  UMOV UR11, 0x40000040 ;  /* 0x40000040000b7882 */ /* 0x000fca0000000000 */
[----:B------:R-:W-:Y:S08]  /*a580*/  MUFU.EX2 R192, R192 ;  /* 0x000000c000c07308 */ /* 0x000ff00000000800 */
[----:B------:R-:W5:Y:S08]  /*a590*/  MUFU.EX2 R193, R193 ;  /* 0x000000c100c17308 */ /* 0x000f700000000800 */
[----:B------:R-:W-:Y:S08]  /*a5a0*/  MUFU.EX2 R194, R194 ;  /* 0x000000c200c27308 */ /* 0x000ff00000000800 */
[----:B------:R-:W5:Y:S08]  /*a5b0*/  MUFU.EX2 R195, R195 ;  /* 0x000000c300c37308 */ /* 0x000f700000000800 */
        /* <DEDUP_REMOVED lines=11> */
[--C-:B------:R-:W-:Y:S01]  /*a670*/  FFMA.FTZ R190, R148, UR14, -R9.reuse ;  /* 0x0000000e94be7c23 */ /* 0x100fe20008010809 */
[----:B------:R-:W-:Y:S01]  /*a680*/  FFMA.FTZ R148, R149, UR14, -R9 ;  /* 0x0000000e95947c23 */ /* 0x000fe20008010809 */
[----:B------:R-:W-:Y:S01]  /*a690*/  HGMMA.64x192x16.F32.BF16 R24, R184, gdesc[UR8].tnspB, R24, gsb0 ;  /* 0x42e00008b8187df0 */ /* 0x000fe20008001818 */
[----:B------:R-:W-:Y:S01]  /*a6a0*/  UIADD3 UR10, UR60, 0x280, URZ ;  /* 0x000002803c0a7890 */ /* 0x000fe2000fffe03f */
[----:B------:R-:W-:Y:S01]  /*a6b0*/  MUFU.EX2 R188, R188 ;  /* 0x000000bc00bc7308 */ /* 0x000fe20000000800 */
[----:B------:R-:W-:-:S07]  /*a6c0*/  UMOV UR11, 0x40000040 ;  /* 0x40000040000b7882 */ /* 0x000fce0000000000 */
[----:B------:R-:W-:Y:S08]  /*a6d0*/  MUFU.EX2 R189, R189 ;  /* 0x000000bd00bd7308 */ /* 0x000ff00000000800 */
[----:B------:R-:W-:Y:S08]  /*a6e0*/  MUFU.EX2 R190, R190 ;  /* 0x000000be00be7308 */ /* 0x000ff00000000800 */
[----:B------:R-:W-:Y:S08]  /*a6f0*/  MUFU.EX2 R191, R191 ;  /* 0x000000bf00bf7308 */ /* 0x000ff00000000800 */
[----:B------:R-:W-:Y:S01]  /*a700*/  MUFU.EX2 R148, R148 ;  /* 0x0000009400947308 */ /* 0x000fe20000000800 */
[----:B------:R-:W-:-:S02]  /*a710*/  WARPGROUP.DEPBAR.LE gsb0, 0x0 ;  /* 0x00008000000079c5 */ /* 0x000fc40000010000 */
[----:B------:R-:W-:Y:S01]  /*a720*/  WARPGROUP.ARRIVE ;  /* 0x00000000000079c5 */ /* 0x000fe20000000000 */
[----:B------:R-:W-:Y:S01]  /*a730*/  FFMA.FTZ R185, R138, UR14, -R10 ;  /* 0x0000000e8ab97c23 */ /* 0x000fe2000801080a */
[----:B------:R-:W-:Y:S01]  /*a740*/  FFMA.FTZ R138, R6, R4, R200 ;  /* 0x00000004068a7223 */ /* 0x000fe200000100c8 */
[--C-:B------:R-:W-:Y:S01]  /*a750*/  FFMA.FTZ R184, R136, UR14, -R9.reuse ;  /* 0x0000000e88b87c23 */ /* 0x100fe20008010809 */
[--C-:B------:R-:W-:Y:S01]  /*a760*/  FFMA.FTZ R136, R137, UR14, -R9.reuse ;  /* 0x0000000e89887c23 */ /* 0x100fe20008010809 */
[----:B------:R-:W-:Y:S01]  /*a770*/  FFMA.FTZ R137, R141, UR14, -R9 ;  /* 0x0000000e8d897c23 */ /* 0x000fe20008010809 */
[----:B------:R-:W-:Y:S01]  /*a780*/  HGMMA.64x192x16.F32.BF16 R24, R180, gdesc[UR8].tnspB, R24, gsb0 ;  /* 0x42e00008b4187df0 */ /* 0x000fe20008001818 */
[----:B------:R-:W-:Y:S01]  /*a790*/  UIADD3 UR10, UR60, 0x300, URZ ;  /* 0x000003003c0a7890 */ /* 0x000fe2000fffe03f */
[----:B------:R-:W-:Y:S01]  /*a7a0*/  FADD.FTZ R141, R169, R138 ;  /* 0x0000008aa98d7221 */ /* 0x000fe20000010000 */
[----:B------:R-:W-:Y:S01]  /*a7b0*/  UMOV UR11, 0x40000040 ;  /* 0x40000040000b7882 */ /* 0x000fe20000000000 */
[----:B------:R-:W-:Y:S01]  /*a7c0*/  FADD.FTZ R138, R12, R3 ;  /* 0x000000030c8a7221 */ /* 0x000fe20000010000 */
[----:B------:R-:W-:Y:S01]  /*a7d0*/  FFMA.FTZ R186, R140, UR14, -R9 ;  /* 0x0000000e8cba7c23 */ /* 0x000fe20008010809 */
[----:B------:R-:W-:Y:S01]  /*a7e0*/  FADD.FTZ R141, R202, R141 ;  /* 0x0000008dca8d7221 */ /* 0x000fe20000010000 */
[----:B------:R-:W-:Y:S01]  /*a7f0*/  FFMA.FTZ R187, R142, UR14, -R10 ;  /* 0x0000000e8ebb7c23 */ /* 0x000fe2000801080a */
[----:B--2---:R-:W-:Y:S01]  /*a800*/  FADD.FTZ R138, R203, R138 ;  /* 0x0000008acb8a7221 */ /* 0x004fe20000010000 */
[----:B------:R-:W-:Y:S01]  /*a810*/  FFMA.FTZ R4, R143, UR14, -R10 ;  /* 0x0000000e8f047c23 */ /* 0x000fe2000801080a */
[----:B------:R-:W-:Y:S01]  /*a820*/  FADD.FTZ R141, R170, R141 ;  /* 0x0000008daa8d7221 */ /* 0x000fe20000010000 */
[C---:B0-----:R-:W-:Y:S01]  /*a830*/  F2FP.BF16.F32.PACK_AB R203, R13.reuse, R203 ;  /* 0x000000cb0dcb723e */ /* 0x041fe200000010ff */
[----:B------:R-:W-:Y:S01]  /*a840*/  FADD.FTZ R138, R13, R138 ;  /* 0x0000008a0d8a7221 */ /* 0x000fe20000010000 */
[----:B------:R-:W-:Y:S01]  /*a850*/  MUFU.EX2 R184, R184 ;  /* 0x000000b800b87308 */ /* 0x000fe20000000800 */
[----:B------:R-:W-:Y:S01]  /*a860*/  FADD.FTZ R141, R196, R141 ;  /* 0x0000008dc48d7221 */ /* 0x000fe20000010000 */
[----:B------:R-:W-:Y:S01]  /*a870*/  F2FP.BF16.F32.PACK_AB R196, R14, R196 ;  /* 0x000000c40ec4723e */ /* 0x000fe200000010ff */
[----:B-1----:R-:W-:Y:S01]  /*a880*/  FADD.FTZ R138, R197, R138 ;  /* 0x0000008ac58a7221 */ /* 0x002fe20000010000 */
[----:B------:R-:W-:Y:S01]  /*a890*/  R2UR UR60, R16 ;  /* 0x00000000103c72ca */ /* 0x000fe200000e0000 */
[----:B------:R-:W-:Y:S01]  /*a8a0*/  FADD.FTZ R141, R14, R141 ;  /* 0x0000008d0e8d7221 */ /* 0x000fe20000010000 */
[----:B------:R-:W-:Y:S01]  /*a8b0*/  F2FP.BF16.F32.PACK_AB R200, R169, R200 ;  /* 0x000000c8a9c8723e */ /* 0x000fe200000010ff */
[----:B---3--:R-:W-:Y:S01]  /*a8c0*/  FADD.FTZ R138, R15, R138 ;  /* 0x0000008a0f8a7221 */ /* 0x008fe20000010000 */
[----:B------:R-:W-:Y:S01]  /*a8d0*/  MUFU.EX2 R185, R185 ;  /* 0x000000b900b97308 */ /* 0x000fe20000000800 */
[----:B------:R-:W-:Y:S01]  /*a8e0*/  FADD.FTZ R140, R198, R141 ;  /* 0x0000008dc68c7221 */ /* 0x000fe20000010000 */
[----:B------:R-:W-:Y:S01]  /*a8f0*/  F2FP.BF16.F32.PACK_AB R202, R170, R202 ;  /* 0x000000caaaca723e */ /* 0x000fe200000010ff */
[----:B----4-:R-:W-:Y:S01]  /*a900*/  FADD.FTZ R138, R199, R138 ;  /* 0x0000008ac78a7221 */ /* 0x010fe20000010000 */
[----:B------:R-:W-:-:S02]  /*a910*/  F2FP.BF16.F32.PACK_AB R197, R15, R197 ;  /* 0x000000c50fc5723e */ /* 0x000fc400000010ff */
[----:B------:R-:W-:Y:S01]  /*a920*/  F2FP.BF16.F32.PACK_AB R198, R151, R198 ;  /* 0x000000c697c6723e */ /* 0x000fe200000010ff */
[C---:B-----5:R-:W-:Y:S01]  /*a930*/  FADD.FTZ R138, R21.reuse, R138 ;  /* 0x0000008a158a7221 */ /* 0x060fe20000010000 */
[----:B------:R-:W-:Y:S01]  /*a940*/  MUFU.EX2 R136, R136 ;  /* 0x0000008800887308 */ /* 0x000fe20000000800 */
[----:B------:R-:W-:Y:S02]  /*a950*/  F2FP.BF16.F32.PACK_AB R199, R21, R199 ;  /* 0x000000c715c7723e */ /* 0x000fe400000010ff */
[----:B------:R-:W-:Y:S01]  /*a960*/  FADD.FTZ R13, R193, R138 ;  /* 0x0000008ac10d7221 */ /* 0x000fe20000010000 */
[----:B------:R-:W-:-:S03]  /*a970*/  F2FP.BF16.F32.PACK_AB R193, R124, R193 ;  /* 0x000000c17cc1723e */ /* 0x000fc600000010ff */
[----:B------:R-:W-:Y:S01]  /*a980*/  FADD.FTZ R12, R124, R13 ;  /* 0x0000000d7c0c7221 */ /* 0x000fe20000010000 */
[----:B------:R-:W-:Y:S03]  /*a990*/  MUFU.EX2 R3, R139 ;  /* 0x0000008b00037308 */ /* 0x000fe60000000800 */
[----:B------:R-:W-:-:S05]  /*a9a0*/  FADD.FTZ R13, R195, R12 ;  /* 0x0000000cc30d7221 */ /* 0x000fca0000010000 */
        /* <DEDUP_REMOVED lines=8> */
[--C-:B------:R-:W-:Y:S01]  /*aa30*/  FFMA.FTZ R132, R158, UR14, -R10.reuse ;  /* 0x0000000e9e847c23 */ /* 0x100fe2000801080a */
[--C-:B------:R-:W-:Y:S01]  /*aa40*/  FFMA.FTZ R128, R133, UR14, -R9.reuse ;  /* 0x0000000e85807c23 */ /* 0x100fe20008010809 */
[--C-:B------:R-:W-:Y:S01]  /*aa50*/  FFMA.FTZ R133, R146, UR14, -R10.reuse ;  /* 0x0000000e92857c23 */ /* 0x100fe2000801080a */
[----:B------:R-:W-:Y:S01]  /*aa60*/  HGMMA.64x192x16.F32.BF16 R24, R176, gdesc[UR8].tnspB, R24, gsb0 ;  /* 0x42e00008b0187df0 */ /* 0x000fe20008001818 */
[----:B------:R-:W-:Y:S01]  /*aa70*/  FFMA.FTZ R10, R127, UR14, -R10 ;  /* 0x0000000e7f0a7c23 */ /* 0x000fe2000801080a */
[----:B------:R-:W-:Y:S01]  /*aa80*/  FADD.FTZ R127, R151, R140 ;  /* 0x0000008c977f7221 */ /* 0x000fe20000010000 */
[----:B------:R-:W0:Y:S01]  /*aa90*/  MUFU.EX2 R132, R132 ;  /* 0x0000008400847308 */ /* 0x000e220000000800 */
[----:B------:R-:W-:Y:S01]  /*aaa0*/  FFMA.FTZ R9, R150, UR14, -R9 ;  /* 0x0000000e96097c23 */ /* 0x000fe20008010809 */
[----:B------:R-:W-:Y:S01]  /*aab0*/  F2FP.BF16.F32.PACK_AB R181, R131, R130 ;  /* 0x0000008283b5723e */ /* 0x000fe200000010ff */
[----:B------:R-:W-:Y:S01]  /*aac0*/  FADD.FTZ R140, R192, R127 ;  /* 0x0000007fc08c7221 */ /* 0x000fe20000010000 */
[----:B------:R-:W-:-:S02]  /*aad0*/  F2FP.BF16.F32.PACK_AB R192, R153, R192 ;  /* 0x000000c099c0723e */ /* 0x000fc400000010ff */
[----:B------:R-:W-:Y:S01]  /*aae0*/  F2FP.BF16.F32.PACK_AB R183, R135, R134 ;  /* 0x0000008687b7723e */ /* 0x000fe200000010ff */
[----:B------:R-:W-:Y:S01]  /*aaf0*/  FADD.FTZ R127, R153, R140 ;  /* 0x0000008c997f7221 */ /* 0x000fe20000010000 */
[----:B------:R-:W1:Y:S03]  /*ab00*/  MUFU.EX2 R133, R133 ;  /* 0x0000008500857308 */ /* 0x000e660000000800 */
[----:B------:R-:W-:Y:S01]  /*ab10*/  FADD.FTZ R127, R194, R127 ;  /* 0x0000007fc27f7221 */ /* 0x000fe20000010000 */
[----:B------:R-:W-:-:S03]  /*ab20*/  F2FP.BF16.F32.PACK_AB R194, R20, R194 ;  /* 0x000000c214c2723e */ /* 0x000fc600000010ff */
[----:B------:R-:W-:Y:S01]  /*ab30*/  FADD.FTZ R127, R20, R127 ;  /* 0x0000007f147f7221 */ /* 0x000fe20000010000 */
[----:B------:R-:W2:Y:S01]  /*ab40*/  MUFU.EX2 R180, R180 ;  /* 0x000000b400b47308 */ /* 0x000ea20000000800 */
[C---:B0-----:R-:W-:Y:S01]  /*ab50*/  FADD.FTZ R12, R132.reuse, R13 ;  /* 0x0000000d840c7221 */ /* 0x041fe20000010000 */
[----:B------:R-:W-:Y:S01]  /*ab60*/  F2FP.BF16.F32.PACK_AB R195, R132, R195 ;  /* 0x000000c384c3723e */ /* 0x000fe200000010ff */
[----:B------:R-:W-:Y:S01]  /*ab70*/  FADD.FTZ R14, R188, R127 ;  /* 0x0000007fbc0e7221 */ /* 0x000fe20000010000 */
[----:B------:R-:W-:Y:S01]  /*ab80*/  F2FP.BF16.F32.PACK_AB R188, R145, R188 ;  /* 0x000000bc91bc723e */ /* 0x000fe200000010ff */
[----:B------:R-:W-:Y:S02]  /*ab90*/  FADD.FTZ R12, R189, R12 ;  /* 0x0000000cbd0c7221 */ /* 0x000fe40000010000 */
[----:B------:R-:W-:Y:S01]  /*aba0*/  FADD.FTZ R13, R145, R14 ;  /* 0x0000000e910d7221 */ /* 0x000fe20000010000 */
[----:B------:R-:W0:Y:S01]  /*abb0*/  MUFU.EX2 R182, R182 ;  /* 0x000000b600b67308 */ /* 0x000e220000000800 */
[C---:B-1----:R-:W-:Y:S01]  /*abc0*/  FADD.FTZ R12, R133.reuse, R12 ;  /* 0x0000000c850c7221 */ /* 0x042fe20000010000 */
[----:B------:R-:W-:Y:S01]  /*abd0*/  F2FP.BF16.F32.PACK_AB R189, R133, R189 ;  /* 0x000000bd85bd723e */ /* 0x000fe200000010ff */
[----:B------:R-:W-:Y:S01]  /*abe0*/  FADD.FTZ R13, R190, R13 ;  /* 0x0000000dbe0d7221 */ /* 0x000fe20000010000 */
[C---:B------:R-:W-:Y:S01]  /*abf0*/  F2FP.BF16.F32.PACK_AB R190, R148.reuse, R190 ;  /* 0x000000be94be723e */ /* 0x040fe200000010ff */
[----:B------:R-:W-:Y:S01]  /*ac00*/  FADD.FTZ R12, R191, R12 ;  /* 0x0000000cbf0c7221 */ /* 0x000fe20000010000 */
[C---:B------:R-:W-:Y:S01]  /*ac10*/  F2FP.BF16.F32.PACK_AB R191, R125.reuse, R191 ;  /* 0x000000bf7dbf723e */ /* 0x040fe200000010ff */
[----:B------:R-:W-:Y:S01]  /*ac20*/  FADD.FTZ R13, R148, R13 ;  /* 0x0000000d940d7221 */ /* 0x000fe20000010000 */
[----:B------:R-:W1:Y:S01]  /*ac30*/  MUFU.EX2 R128, R128 ;  /* 0x0000008000807308 */ /* 0x000e620000000800 */
[----:B------:R-:W-:-:S02]  /*ac40*/  FADD.FTZ R12, R125, R12 ;  /* 0x0000000c7d0c7221 */ /* 0x000fc40000010000 */
[----:B------:R-:W-:Y:S01]  /*ac50*/  FADD.FTZ R13, R184, R13 ;  /* 0x0000000db80d7221 */ /* 0x000fe20000010000 */
[C---:B------:R-:W-:Y:S01]  /*ac60*/  F2FP.BF16.F32.PACK_AB R184, R136.reuse, R184 ;  /* 0x000000b888b8723e */ /* 0x040fe200000010ff */
[----:B------:R-:W-:Y:S01]  /*ac70*/  FADD.FTZ R12, R185, R12 ;  /* 0x0000000cb90c7221 */ /* 0x000fe20000010000 */
[C---:B------:R-:W-:Y:S01]  /*ac80*/  F2FP.BF16.F32.PACK_AB R185, R3.reuse, R185 ;  /* 0x000000b903b9723e */ /* 0x040fe200000010ff */
[----:B------:R-:W-:Y:S01]  /*ac90*/  FADD.FTZ R13, R136, R13 ;  /* 0x0000000d880d7221 */ /* 0x000fe20000010000 */
[----:B------:R-:W3:Y:S01]  /*aca0*/  MUFU.EX2 R9, R9 ;  /* 0x0000000900097308 */ /* 0x000ee20000000800 */
[----:B------:R-:W-:Y:S02]  /*acb0*/  FADD.FTZ R12, R3, R12 ;  /* 0x0000000c030c7221 */ /* 0x000fe40000010000 */
[----:B------:R-:W-:Y:S01]  /*acc0*/  FADD.FTZ R14, R186, R13 ;  /* 0x0000000dba0e7221 */ /* 0x000fe20000010000 */
[----:B------:R-:W-:Y:S01]  /*acd0*/  F2FP.BF16.F32.PACK_AB R186, R137, R186 ;  /* 0x000000ba89ba723e */ /* 0x000fe200000010ff */
[----:B------:R-:W-:Y:S01]  /*ace0*/  FADD.FTZ R3, R187, R12 ;  /* 0x0000000cbb037221 */ /* 0x000fe20000010000 */
[C---:B------:R-:W-:Y:S01]  /*acf0*/  F2FP.BF16.F32.PACK_AB R187, R4.reuse, R187 ;  /* 0x000000bb04bb723e */ /* 0x040fe200000010ff */
[----:B------:R-:W-:Y:S01]  /*ad00*/  FADD.FTZ R13, R137, R14 ;  /* 0x0000000e890d7221 */ /* 0x000fe20000010000 */
[----:B------:R-:W4:Y:S01]  /*ad10*/  MUFU.EX2 R10, R10 ;  /* 0x0000000a000a7308 */ /* 0x000f220000000800 */
[----:B------:R-:W-:-:S02]  /*ad20*/  FADD.FTZ R3, R4, R3 ;  /* 0x0000000304037221 */ /* 0x000fc40000010000 */
[----:B--2---:R-:W-:Y:S01]  /*ad30*/  FADD.FTZ R12, R180, R13 ;  /* 0x0000000db40c7221 */ /* 0x004fe20000010000 */
[C---:B------:R-:W-:Y:S01]  /*ad40*/  F2FP.BF16.F32.PACK_AB R180, R129.reuse, R180 ;  /* 0x000000b481b4723e */ /* 0x040fe200000010ff */
[----:B------:R-:W-:Y:S02]  /*ad50*/  FADD.FTZ R4, R130, R3 ;  /* 0x0000000382047221 */ /* 0x000fe40000010000 */
[----:B------:R-:W-:Y:S02]  /*ad60*/  FADD.FTZ R3, R129, R12 ;  /* 0x0000000c81037221 */ /* 0x000fe40000010000 */
[----:B------:R-:W-:Y:S02]  /*ad70*/  FADD.FTZ R13, R131, R4 ;  /* 0x00000004830d7221 */ /* 0x000fe40000010000 */
[----:B0-----:R-:W-:Y:S01]  /*ad80*/  FADD.FTZ R3, R182, R3 ;  /* 0x00000003b6037221 */ /* 0x001fe20000010000 */
[----:B-1----:R-:W-:Y:S01]  /*ad90*/  F2FP.BF16.F32.PACK_AB R182, R128, R182 ;  /* 0x000000b680b6723e */ /* 0x002fe200000010ff */
[----:B------:R-:W-:-:S02]  /*ada0*/  FADD.FTZ R4, R134, R13 ;  /* 0x0000000d86047221 */ /* 0x000fc40000010000 */
[----:B------:R-:W-:Y:S02]  /*adb0*/  FADD.FTZ R12, R128, R3 ;  /* 0x00000003800c7221 */ /* 0x000fe40000010000 */
[----:B------:R-:W-:Y:S02]  /*adc0*/  FADD.FTZ R3, R135, R4 ;  /* 0x0000000487037221 */ /* 0x000fe40000010000 */
[----:B------:R-:W-:Y:S01]  /*add0*/  FADD.FTZ R13, R11, R12 ;  /* 0x0000000c0b0d7221 */ /* 0x000fe20000010000 */
[----:B------:R-:W-:Y:S02]  /*ade0*/  IMAD.MOV.U32 R12, RZ, RZ, R17 ;  /* 0x000000ffff0c7224 */ /* 0x000fe400078e0011 */
[----:B------:R-:W-:Y:S01]  /*adf0*/  FADD.FTZ R3, R122, R3 ;  /* 0x000000037a037221 */ /* 0x000fe20000010000 */
[----:B------:R-:W-:-:S03]  /*ae00*/  FADD.FTZ R4, R120, R13 ;  /* 0x0000000d78047221 */ /* 0x000fc60000010000 */
[----:B------:R-:W-:Y:S01]  /*ae10*/  FADD.FTZ R3, R123, R3 ;  /* 0x000000037b037221 */ /* 0x000fe20000010000 */
[----:B------:R-:W-:-:S03]  /*ae20*/  FADD.FTZ R4, R121, R4 ;  /* 0x0000000479047221 */ /* 0x000fc60000010000 */
[----:B------:R-:W-:Y:S01]  /*ae30*/  FADD.FTZ R3, R126, R3 ;  /* 0x000000037e037221 */ /* 0x000fe20000010000 */
[----:B---3--:R-:W-:-:S03]  /*ae40*/  FADD.FTZ R4, R9, R4 ;  /* 0x0000000409047221 */ /* 0x008fc60000010000 */
[----:B----4-:R-:W-:Y:S01]  /*ae50*/  FADD.FTZ R3, R10, R3 ;  /* 0x000000030a037221 */ /* 0x010fe20000010000 */
[----:B------:R-:W-:Y:S02]  /*ae60*/  WARPGROUP.DEPBAR.LE gsb0, 0x0 ;  /* 0x00008000000079c5 */ /* 0x000fe40000010000 */
[----:B------:R-:W-:Y:S01]  /*ae70*/  @!P1 SYNCS.ARRIVE.TRANS64.RED.A1T0 RZ, [UR61], RZ ;  /* 0x000000ffffff99a7 */ /* 0x000fe2000810043d */
[----:B------:R-:W-:Y:S02]  /*ae80*/  F2FP.BF16.F32.PACK_AB R178, R9, R121 ;  /* 0x0000007909b2723e */ /* 0x000fe400000010ff */
[----:B------:R-:W-:Y:S01]  /*ae90*/  F2FP.BF16.F32.PACK_AB R176, R120, R11 ;  /* 0x0000000b78b0723e */ /* 0x000fe200000010ff */
[----:B------:R-:W-:Y:S01]  /*aea0*/  IMAD.MOV.U32 R11, RZ, RZ, R7 ;  /* 0x000000ffff0b7224 */ /* 0x000fe200078e0007 */
[----:B------:R-:W-:Y:S01]  /*aeb0*/  F2FP.BF16.F32.PACK_AB R179, R10, R126 ;  /* 0x0000007e0ab3723e */ /* 0x000fe200000010ff */
[----:B------:R-:W-:Y:S01]  /*aec0*/  IMAD.MOV.U32 R10, RZ, RZ, R8 ;  /* 0x000000ffff0a7224 */ /* 0x000fe200078e0008 */
[----:B------:R-:W-:Y:S01]  /*aed0*/  F2FP.BF16.F32.PACK_AB R177, R123, R122 ;  /* 0x0000007a7bb1723e */ /* 0x000fe200000010ff */
[----:B------:R-:W-:Y:S01]  /*aee0*/  @!P1 SYNCS.ARRIVE.TRANS64.RED.A1T0 RZ, [UR7], RZ ;  /* 0x000000ffffff99a7 */ /* 0x000fe20008100407 */
[----:B------:R-:W-:-:S06]  /*aef0*/  UIADD3 UR7, UR15, -0x1, URZ ;  /* 0xffffffff0f077890 */ /* 0x000fcc000fffe03f */
[----:B------:R-:W-:Y:S01]  /*af00*/  IMAD.U32 R9, RZ, RZ, UR7 ;  /* 0x00000007ff097e24 */ /* 0x000fe2000f8e00ff */
[----:B------:R-:W-:Y:S06]  /*af10*/  @P2 BRA `(.L_x_3408) ;  /* 0xffffffb800dc2947 */ /* 0x000fec000383ffff */
.L_x_3399:
        /* <DEDUP_REMOVED lines=99> */
.L_x_3409:
[----:B------:R-:W-:Y:S01]  /*b550*/  IMAD R15, R16, 0x8, R2 ;  /* 0x00000008100f7824 */ /* 0x000fe200078e0202 */
[----:B------:R-:W-:-:S04]  /*b560*/  SHF.L.U32 R0, R17, 0x1f, RZ ;  /* 0x0000001f11007819 */ /* 0x000fc800000006ff */
[----:B------:R0:W1:Y:S01]  /*b570*/  SYNCS.PHASECHK.TRANS64.TRYWAIT P2, [R15+URZ+0x36850], R0 ;  /* 0x036850000f0075a7 */ /* 0x000062000804017f */
[----:B------:R-:W-:Y:S05]  /*b580*/  @!P0 BRA `(.L_x_3410) ;  /* 0x0000000000048947 */ /* 0x000fea0003800000 */
[----:B------:R-:W-:Y:S01]  /*b590*/  BPT.TRAP 0x1 ;  /* 0x000000040000795c */ /* 0x000fe20000300000 */
.L_x_3410:
[----:B-1----:R-:W-:Y:S05]  /*b5a0*/  @P2 BRA `(.L_x_3411) ;  /* 0x0000000000082947 */ /* 0x002fea0003800000 */
[----:B------:R-:W1:Y:S02]  /*b5b0*/  SYNCS.PHASECHK.TRANS64.TRYWAIT P0, [R15+URZ+0x36850], R0 ;  /* 0x036850000f0075a7 */ /* 0x000e64000800017f */
[----:B-1----:R-:W-:Y:S05]  /*b5c0*/  @!P0 BRA `(.L_x_3412) ;  /* 0x000000b800248947 */ /* 0x002fea0003800000 */
.L_x_3411:
[----:B------:R-:W-:Y:S05]  /*b5d0*/  WARPSYNC.ALL ;  /* 0x0000000000007948 */ /* 0x000fea0003800000 */
[----:B------:R-:W-:Y:S01]  /*b5e0*/  VIADD R2, R2, 0x400 ;  /* 0x0000040002027836 */ /* 0x000fe20000000000 */
[----:B------:R-:W-:Y:S01]  /*b5f0*/  WARPGROUP.ARRIVE ;  /* 0x00000000000079c5 */ /* 0x000fe20000000000 */
[----:B------:R-:W-:Y:S01]  /*b600*/  IMAD.MOV.U32 R13, RZ, RZ, 0x40000040 ;  /* 0x40000040ff0d7424 */ /* 0x000fe200078e00ff */
[----:B------:R-:W2:Y:S01]  /*b610*/  SHFL.BFLY PT, R5, R4, 0x2, 0x1f ;  /* 0x0c401f0004057f89 */ /* 0x000ea200000e0000 */
[----:B------:R-:W-:Y:S01]  /*b620*/  IMAD.U32 R6, RZ, RZ, UR14 ;  /* 0x0000000eff067e24 */ /* 0x000fe2000f8e00ff */
[----:B------:R-:W-:Y:S01]  /*b630*/  SHF.R.U32.HI R2, RZ, 0x4, R2 ;  /* 0x00000004ff027819 */ /* 0x000fe20000011602 */
[----:B------:R-:W-:Y:S01]  /*b640*/  IMAD.U32 R14, RZ, RZ, UR14 ;  /* 0x0000000eff0e7e24 */ /* 0x000fe2000f8e00ff */
[----:B01----:R-:W0:Y:S01]  /*b650*/  SHFL.BFLY PT, R0, R3, 0x2, 0x1f ;  /* 0x0c401f0003007f89 */ /* 0x003e2200000e0000 */
[----:B------:R-:W-:Y:S01]  /*b660*/  VIADD R232, R232, 0x1 ;  /* 0x00000001e8e87836 */ /* 0x000fe20000000000 */
[----:B------:R-:W-:-:S04]  /*b670*/  LOP3.LUT R2, R2, 0x3fff, RZ, 0xc0, !PT ;  /* 0x00003fff02027812 */ /* 0x000fc800078ec0ff */
[----:B------:R-:W-:-:S05]  /*b680*/  LOP3.LUT R11, R2, 0x3800000, RZ, 0xfc, !PT ;  /* 0x03800000020b7812 */ /* 0x000fca00078efcff */
[----:B------:R-:W-:Y:S02]  /*b690*/  IMAD R10, R16, 0xa80, R11 ;  /* 0x00000a80100a7824 */ /* 0x000fe400078e020b */
[----:B------:R-:W-:Y:S02]  /*b6a0*/  IMAD.MOV.U32 R11, RZ, RZ, 0x40000040 ;  /* 0x40000040ff0b7424 */ /* 0x000fe400078e00ff */
[C---:B------:R-:W-:Y:S01]  /*b6b0*/  VIADD R12, R10.reuse, 0x80 ;  /* 0x000000800a0c7836 */ /* 0x040fe20000000000 */
[----:B------:R-:W-:Y:S01]  /*b6c0*/  R2UR UR6, R10 ;  /* 0x000000000a0672ca */ /* 0x000fe200000e0000 */
[----:B------:R-:W-:Y:S01]  /*b6d0*/  VIADD R16, R16, 0x1 ;  /* 0x0000000110107836 */ /* 0x000fe20000000000 */
[----:B------:R-:W-:Y:S01]  /*b6e0*/  R2UR UR7, R11 ;  /* 0x000000000b0772ca */ /* 0x000fe200000e0000 */
[----:B------:R-:W-:Y:S02]  /*b6f0*/  IMAD.MOV.U32 R11, RZ, RZ, 0x40000040 ;  /* 0x40000040ff0b7424 */ /* 0x000fe400078e00ff */
[----:B--2---:R-:W-:Y:S01]  /*b700*/  FADD.FTZ R5, R5, R4 ;  /* 0x0000000405057221 */ /* 0x004fe20000010000 */
[----:B------:R-:W-:Y:S01]  /*b710*/  IMAD.MOV.U32 R4, RZ, RZ, RZ ;  /* 0x000000ffff047224 */ /* 0x000fe200078e00ff */
[----:B------:R-:W-:Y:S01]  /*b720*/  ISETP.NE.AND P2, PT, R16, 0x2, PT ;  /* 0x000000021000780c */ /* 0x000fe20003f45270 */
[----:B0-----:R-:W-:Y:S01]  /*b730*/  FADD.FTZ R2, R0, R3 ;  /* 0x0000000300027221 */ /* 0x001fe20000010000 */
[----:B------:R-:W-:Y:S01]  /*b740*/  IMAD.MOV.U32 R3, RZ, RZ, RZ ;  /* 0x000000ffff037224 */ /* 0x000fe200078e00ff */
[----:B------:R-:W0:Y:S01]  /*b750*/  SHFL.BFLY PT, R0, R5, 0x1, 0x1f ;  /* 0x0c201f0005007f89 */ /* 0x000e2200000e0000 */
[----:B------:R-:W-:-:S03]  /*b760*/  SEL R16, R16, RZ, P2 ;  /* 0x000000ff10107207 */ /* 0x000fc60001000000 */
[----:B------:R-:W1:Y:S01]  /*b770*/  SHFL.BFLY PT, R9, R2, 0x1, 0x1f ;  /* 0x0c201f0002097f89 */ /* 0x000e6200000e0000 */
[----:B------:R-:W-:Y:S01]  /*b780*/  HGMMA.64x192x16.F32.BF16 R24, R200, gdesc[UR4].tnspB, R24, gsb0 ;  /* 0x42e00004c8187df0 */ /* 0x000fe20008001818 */
[----:B------:R-:W-:Y:S01]  /*b790*/  R2UR UR6, R12 ;  /* 0x000000000c0672ca */ /* 0x000fe200000e0000 */
[----:B------:R-:W-:Y:S01]  /*b7a0*/  VIADD R12, R10, 0x100 ;  /* 0x000001000a0c7836 */ /* 0x000fe20000000000 */
[----:B------:R-:W-:Y:S01]  /*b7b0*/  R2UR UR7, R13 ;  /* 0x000000000d0772ca */ /* 0x000fe200000e0000 */
[----:B------:R-:W-:Y:S01]  /*b7c0*/  IMAD.MOV.U32 R13, RZ, RZ, 0x40000040 ;  /* 0x40000040ff0d7424 */ /* 0x000fe200078e00ff */
[----:B------:R-:W-:Y:S02]  /*b7d0*/  WARPGROUP.DEPBAR.LE gsb0, 0x0 ;  /* 0x00008000000079c5 */ /* 0x000fe40000010000 */
[----:B------:R-:W-:-:S13]  /*b7e0*/  WARPGROUP.ARRIVE ;  /* 0x00000000000079c5 */ /* 0x000fda0000000000 */
        /* <DEDUP_REMOVED lines=16> */
[C---:B------:R-:W-:Y:S01]  /*b8f0*/  VIADD R12, R10.reuse, 0x280 ;  /* 0x000002800a0c7836 */ /* 0x040fe20000000000 */
[----:B------:R-:W-:Y:S01]  /*b900*/  R2UR UR7, R13 ;  /* 0x000000000d0772ca */ /* 0x000fe200000e0000 */
[----:B------:R-:W-:Y:S02]  /*b910*/  IMAD.MOV.U32 R13, RZ, RZ, 0x40000040 ;  /* 0x40000040ff0d7424 */ /* 0x000fe400078e00ff */
[----:B------:R-:W-:Y:S01]  /*b920*/  VIADD R10, R10, 0x300 ;  /* 0x000003000a0a7836 */ /* 0x000fe20000000000 */
[----:B------:R-:W-:Y:S02]  /*b930*/  WARPGROUP.DEPBAR.LE gsb0, 0x0 ;  /* 0x00008000000079c5 */ /* 0x000fe40000010000 */
[----:B------:R-:W-:-:S11]  /*b940*/  WARPGROUP.ARRIVE ;  /* 0x00000000000079c5 */ /* 0x000fd60000000000 */
[----:B------:R-:W-:Y:S01]  /*b950*/  HGMMA.64x192x16.F32.BF16 R24, R184, gdesc[UR4].tnspB, R24, gsb0 ;  /* 0x42e00004b8187df0 */ /* 0x000fe20008001818 */
[----:B------:R-:W-:Y:S01]  /*b960*/  R2UR UR6, R12 ;  /* 0x000000000c0672ca */ /* 0x000fe200000e0000 */
[----:B0-----:R-:W-:Y:S01]  /*b970*/  FADD.FTZ R12, R5, R0 ;  /* 0x00000000050c7221 */ /* 0x001fe20000010000 */
[----:B------:R-:W-:Y:S01]  /*b980*/  R2UR UR7, R13 ;  /* 0x000000000d0772ca */ /* 0x000fe200000e0000 */
[----:B-1----:R-:W-:Y:S01]  /*b990*/  FADD.FTZ R13, R2, R9 ;  /* 0x00000009020d7221 */ /* 0x002fe20000010000 */
[----:B------:R-:W-:Y:S01]  /*b9a0*/  SEL R0, RZ, 0x1, P2 ;  /* 0x00000001ff007807 */ /* 0x000fe20001000000 */
[----:B------:R-:W-:Y:S01]  /*b9b0*/  IMAD.MOV.U32 R2, RZ, RZ, -0x800000 ;  /* 0xff800000ff027424 */ /* 0x000fe200078e00ff */
[----:B------:R-:W-:Y:S02]  /*b9c0*/  FSETP.NE.FTZ.AND P0, PT, R12, RZ, PT ;  /* 0x000000ff0c00720b */ /* 0x000fe40003f15000 */
[----:B------:R-:W-:Y:S02]  /*b9d0*/  FSETP.NE.FTZ.AND P3, PT, R13, RZ, PT ;  /* 0x000000ff0d00720b */ /* 0x000fe40003f75000 */
[----:B------:R-:W-:Y:S01]  /*b9e0*/  LOP3.LUT R17, R17, R0, RZ, 0x3c, !PT ;  /* 0x0000000011117212 */ /* 0x000fe200078e3cff */
[----:B------:R-:W-:-:S08]  /*b9f0*/  IMAD.MOV.U32 R0, RZ, RZ, -0x800000 ;  /* 0xff800000ff007424 */ /* 0x000fd000078e00ff */
[----:B------:R-:W0:Y:S01]  /*ba00*/  @P0 MUFU.LG2 R9, R12 ;  /* 0x0000000c00090308 */ /* 0x000e220000000c00 */
[----:B------:R-:W-:Y:S01]  /*ba10*/  @P0 FMUL.FTZ R6, R6, 0.69314718246459960938 ;  /* 0x3f31721806060820 */ /* 0x000fe20000410000 */
[----:B------:R-:W-:-:S06]  /*ba20*/  @P3 FMUL.FTZ R14, R14, 0.69314718246459960938 ;  /* 0x3f3172180e0e3820 */ /* 0x000fcc0000410000 */
[----:B------:R-:W-:Y:S08]  /*ba30*/  @P0 MUFU.RCP R4, R12 ;  /* 0x0000000c00040308 */ /* 0x000ff00000001000 */
[----:B------:R-:W-:Y:S01]  /*ba40*/  @P3 MUFU.RCP R3, R13 ;  /* 0x0000000d00033308 */ /* 0x000fe20000001000 */
[----:B0-----:R-:W-:-:S04]  /*ba50*/  @P0 FMUL.FTZ R9, R9, 0.69314718246459960938 ;  /* 0x3f31721809090820 */ /* 0x001fc80000410000 */
[----:B------:R-:W-:Y:S01]  /*ba60*/  @P0 FFMA.FTZ R0, R6, R7, R9 ;  /* 0x0000000706000223 */ /* 0x000fe20000010009 */
[----:B------:R-:W-:Y:S01]  /*ba70*/  PLOP3.LUT P0, PT, PT, PT, PT, 0x8, 0x0 ;  /* 0x000000000000781c */ /* 0x000fe20003f0e170 */
[----:B------:R-:W-:Y:S02]  /*ba80*/  WARPGROUP.DEPBAR.LE gsb0, 0x0 ;  /* 0x00008000000079c5 */ /* 0x000fe40000010000 */
[----:B------:R-:W-:-:S06]  /*ba90*/  WARPGROUP.ARRIVE ;  /* 0x00000000000079c5 */ /* 0x000fcc0000000000 */
[----:B------:R-:W-:Y:S01]  /*baa0*/  HGMMA.64x192x16.F32.BF16 R24, R180, gdesc[UR4].tnspB, R24, gsb0 ;  /* 0x42e00004b4187df0 */ /* 0x000fe20008001818 */
[----:B------:R-:W-:Y:S02]  /*bab0*/  R2UR UR6, R10 ;  /* 0x000000000a0672ca */ /* 0x000fe400000e0000 */
[----:B------:R-:W-:Y:S01]  /*bac0*/  R2UR UR7, R11 ;  /* 0x000000000b0772ca */ /* 0x000fe200000e0000 */
[----:B------:R-:W-:Y:S01]  /*bad0*/  @!P1 VIADD R11, R15, 0x36860 ;  /* 0x000368600f0b9836 */ /* 0x000fe20000000000 */
[----:B------:R-:W0:Y:S04]  /*bae0*/  @P3 MUFU.LG2 R10, R13 ;  /* 0x0000000d000a3308 */ /* 0x000e280000000c00 */
[----:B------:R-:W-:Y:S01]  /*baf0*/  @!P1 PRMT R11, RZ, 0x654, R11 ;  /* 0x00000654ff0b9816 */ /* 0x000fe2000000000b */
[----:B0-----:R-:W-:-:S04]  /*bb00*/  @P3 FMUL.FTZ R5, R10, 0.69314718246459960938 ;  /* 0x3f3172180a053820 */ /* 0x001fc80000410000 */
[----:B------:R-:W-:Y:S01]  /*bb10*/  @P3 FFMA.FTZ R2, R14, R8, R5 ;  /* 0x000000080e023223 */ /* 0x000fe20000010005 */
[----:B------:R-:W-:Y:S02]  /*bb20*/  WARPGROUP.DEPBAR.LE gsb0, 0x0 ;  /* 0x00008000000079c5 */ /* 0x000fe40000010000 */
[----:B------:R-:W-:-:S06]  /*bb30*/  WARPGROUP.ARRIVE ;  /* 0x00000000000079c5 */ /* 0x000fcc0000000000 */
[----:B------:R-:W-:Y:S03]  /*bb40*/  HGMMA.64x192x16.F32.BF16 R24, R176, gdesc[UR4].tnspB, R24, gsb0 ;  /* 0x42e00004b0187df0 */ /* 0x000fe60008001818 */
        /* <DEDUP_REMOVED lines=98> */
.L_x_3391:
        /* <DEDUP_REMOVED lines=14> */
[----:B------:R-:W-:Y:S01]  /*c250*/  R2UR UR21, R22 ;  /* 0x00000000161572ca */ /* 0x000fe200000e0000 */
[----:B------:R-:W-:Y:S01]  /*c260*/  ULDC.64 UR14, c[0x0][0xc00] ;  /* 0x00030000000e7ab9 */ /* 0x000fe20000000a00 */
[----:B------:R-:W-:Y:S01]  /*c270*/  R2UR UR18, R231 ;  /* 0x00000000e71272ca */ /* 0x000fe200000e0000 */
[----:B------:R-:W3:Y:S01]  /*c280*/  LDL R138, [R1+0x58] ;  /* 0x00005800018a7983 */ /* 0x000ee20000100800 */
[----:B------:R-:W-:Y:S02]  /*c290*/  R2UR UR17, R233 ;  /* 0x00000000e91172ca */ /* 0x000fe400000e0000 */
[----:B------:R-:W-:Y:S02]  /*c2a0*/  R2UR UR20, R229 ;  /* 0x00000000e51472ca */ /* 0x000fe400000e0000 */
[----:B------:R-:W-:-:S02]  /*c2b0*/  R2UR UR19, R23 ;  /* 0x00000000171372ca */ /* 0x000fc400000e0000 */
[----:B------:R-:W-:Y:S01]  /*c2c0*/  R2UR UR23, R228 ;  /* 0x00000000e41772ca */ /* 0x000fe200000e0000 */
[----:B------:R-:W-:Y:S01]  /*c2d0*/  UMOV UR10, UR8 ;  /* 0x00000008000a7c82 */ /* 0x000fe20008000000 */
[----:B0-----:R-:W-:-:S03]  /*c2e0*/  UMOV UR11, UR4 ;  /* 0x00000004000b7c82 */ /* 0x001fc60008000000 */
[----:B------:R-:W-:Y:S02]  /*c2f0*/  USHF.L.U32 UR4, UR18, 0x2, URZ ;  /* 0x0000000212047899 */ /* 0x000fe4000800063f */
[----:B------:R-:W-:Y:S02]  /*c300*/  USHF.L.U64.HI UR16, UR18, 0x2, UR17 ;  /* 0x0000000212107899 */ /* 0x000fe40008010211 */
[----:B------:R-:W-:-:S04]  /*c310*/  UIADD3 UR9, UP0, UR4, UR14, URZ ;  /* 0x0000000e04097290 */ /* 0x000fc8000ff1e03f */
[----:B------:R-:W-:Y:S01]  /*c320*/  UIADD3.X UR12, UR16, UR15, URZ, UP0, !UPT ;  /* 0x0000000f100c7290 */ /* 0x000fe200087fe43f */
[----:B------:R-:W-:Y:S01]  /*c330*/  ULDC.64 UR24, c[0x0][0x208] ;  /* 0x0000820000187ab9 */ /* 0x000fe20000000a00 */
[----:B------:R-:W-:Y:S01]  /*c340*/  BAR.SYNC.DEFER_BLOCKING 0x1, 0x100 ;  /* 0x0044000000007b1d */ /* 0x000fe20000010000 */
[----:B--2---:R-:W-:-:S03]  /*c350*/  IMAD.WIDE R4, R3, R4, UR10 ;  /* 0x0000000a03047e25 */ /* 0x004fc6000f8e0204 */
[C---:B------:R-:W-:Y:S02]  /*c360*/  LOP3.LUT R3, R4.reuse, 0x380, RZ, 0xc0, !PT ;  /* 0x0000038004037812 */ /* 0x040fe400078ec0ff */
[C---:B------:R-:W-:Y:S02]  /*c370*/  IADD3 R6, P2, R4.reuse, 0x20, RZ ;  /* 0x0000002004067810 */ /* 0x040fe40007f5e0ff */
[C---:B------:R-:W-:Y:S02]  /*c380*/  IADD3 R8, P1, R4.reuse, 0x40, RZ ;  /* 0x0000004004087810 */ /* 0x040fe40007f3e0ff */
[C---:B------:R-:W-:Y:S02]  /*c390*/  IADD3 R133, P6, R4.reuse, 0x60, RZ ;  /* 0x0000006004857810 */ /* 0x040fe40007fde0ff */
[C---:B------:R-:W-:Y:S02]  /*c3a0*/  IADD3 R135, P5, R4.reuse, 0x4000, RZ ;  /* 0x0000400004877810 */ /* 0x040fe40007fbe0ff */
[----:B------:R-:W-:Y:S01]  /*c3b0*/  SHF.R.U64 R3, R3, 0x3, RZ ;  /* 0x0000000303037819 */ /* 0x000fe200000012ff */
[--C-:B------:R-:W-:Y:S01]  /*c3c0*/  IMAD.X R11, RZ, RZ, R5.reuse, P2 ;  /* 0x000000ffff0b7224 */ /* 0x100fe200010e0605 */
[C---:B------:R-:W-:Y:S01]  /*c3d0*/  IADD3 R22, P0, R4.reuse, 0x4020, RZ ;  /* 0x0000402004167810 */ /* 0x040fe20007f1e0ff */
[--C-:B------:R-:W-:Y:S01]  /*c3e0*/  IMAD.X R13, RZ, RZ, R5.reuse, P1 ;  /* 0x000000ffff0d7224 */ /* 0x100fe200008e0605 */
[C---:B------:R-:W-:Y:S01]  /*c3f0*/  IADD3 R137, P4, R4.reuse, 0x4040, RZ ;  /* 0x0000404004897810 */ /* 0x040fe20007f9e0ff */
[--C-:B------:R-:W-:Y:S01]  /*c400*/  IMAD.X R15, RZ, RZ, R5.reuse, P6 ;  /* 0x000000ffff0f7224 */ /* 0x100fe200030e0605 */
[C---:B------:R-:W-:Y:S01]  /*c410*/  IADD3 R86, P3, R4.reuse, 0x4060, RZ ;  /* 0x0000406004567810 */ /* 0x040fe20007f7e0ff */
[----:B------:R-:W-:Y:S01]  /*c420*/  IMAD.X R81, RZ, RZ, R5, P5 ;  /* 0x000000ffff517224 */ /* 0x000fe200028e0605 */
[----:B------:R-:W-:-:S02]  /*c430*/  IADD3 R139, P2, R4, 0x8000, RZ ;  /* 0x00008000048b7810 */ /* 0x000fc40007f5e0ff */
[C---:B------:R-:W-:Y:S02]  /*c440*/  IADD3 R141, P1, R4.reuse, 0x8020, RZ ;  /* 0x00008020048d7810 */ /* 0x040fe40007f3e0ff */
[C---:B------:R-:W-:Y:S02]  /*c450*/  IADD3 R143, P6, R4.reuse, 0x8040, RZ ;  /* 0x00008040048f7810 */ /* 0x040fe40007fde0ff */
[----:B------:R-:W-:Y:S02]  /*c460*/  IADD3 R145, P5, R4, 0x8060, RZ ;  /* 0x0000806004917810 */ /* 0x000fe40007fbe0ff */
[----:B------:R-:W-:Y:S02]  /*c470*/  LOP3.LUT R4, R3, R4, RZ, 0x3c, !PT ;  /* 0x0000000403047212 */ /* 0x000fe400078e3cff */
[----:B------:R-:W-:Y:S02]  /*c480*/  LOP3.LUT R7, R8, 0x380, RZ, 0xc0, !PT ;  /* 0x0000038008077812 */ /* 0x000fe400078ec0ff */
[----:B------:R-:W-:-:S02]  /*c490*/  LOP3.LUT R3, R6, 0x380, RZ, 0xc0, !PT ;  /* 0x0000038006037812 */ /* 0x000fc400078ec0ff */
[----:B------:R-:W-:Y:S02]  /*c4a0*/  SHF.R.U64 R7, R7, 0x3, RZ ;  /* 0x0000000307077819 */ /* 0x000fe400000012ff */
[----:B------:R-:W-:Y:S02]  /*c4b0*/  SHF.R.U64 R3, R3, 0x3, RZ ;  /* 0x0000000303037819 */ /* 0x000fe400000012ff */
[----:B------:R-:W-:Y:S02]  /*c4c0*/  LOP3.LUT R12, R7, R8, RZ, 0x3c, !PT ;  /* 0x00000008070c7212 */ /* 0x000fe400078e3cff */
[----:B------:R-:W-:Y:S02]  /*c4d0*/  LOP3.LUT R10, R3, R6, RZ, 0x3c, !PT ;  /* 0x00000006030a7212 */ /* 0x000fe400078e3cff */
[----:B------:R-:W-:Y:S02]  /*c4e0*/  LOP3.LUT R8, R139, 0x380, RZ, 0xc0, !PT ;  /* 0x000003808b087812 */ /* 0x000fe400078ec0ff */
[----:B------:R-:W-:-:S02]  /*c4f0*/  LOP3.LUT R3, R22, 0x380, RZ, 0xc0, !PT ;  /* 0x0000038016037812 */ /* 0x000fc400078ec0ff */
[----:B------:R-:W-:Y:S02]  /*c500*/  LOP3.LUT R18, R135, 0x380, RZ, 0xc0, !PT ;  /* 0x0000038087127812 */ /* 0x000fe400078ec0ff */
[----:B------:R-:W-:Y:S02]  /*c510*/  SHF.R.U64 R8, R8, 0x3, RZ ;  /* 0x0000000308087819 */ /* 0x000fe400000012ff */
[----:B------:R-:W-:Y:S02]  /*c520*/  LOP3.LUT R14, R133, 0x380, RZ, 0xc0, !PT ;  /* 0x00000380850e7812 */ /* 0x000fe400078ec0ff */
[----:B------:R-:W-:Y:S02]  /*c530*/  SHF.R.U64 R3, R3, 0x3, RZ ;  /* 0x0000000303037819 */ /* 0x000fe400000012ff */
[----:B------:R-:W-:Y:S02]  /*c540*/  SHF.R.U64 R18, R18, 0x3, RZ ;  /* 0x0000000312127819 */ /* 0x000fe400000012ff */
[----:B------:R-:W-:-:S02]  /*c550*/  LOP3.LUT R6, R137, 0x380, RZ, 0xc0, !PT ;  /* 0x0000038089067812 */ /* 0x000fc400078ec0ff */
[----:B------:R-:W-:Y:S02]  /*c560*/  LOP3.LUT R7, R86, 0x380, RZ, 0xc0, !PT ;  /* 0x0000038056077812 */ /* 0x000fe400078ec0ff */
[----:B------:R-:W-:Y:S02]  /*c570*/  LOP3.LUT R126, R8, R139, RZ, 0x3c, !PT ;  /* 0x0000008b087e7212 */ /* 0x000fe400078e3cff */
[----:B------:R-:W-:Y:S02]  /*c580*/  SHF.R.U64 R14, R14, 0x3, RZ ;  /* 0x000000030e0e7819 */ /* 0x000fe400000012ff */
[----:B------:R-:W-:Y:S02]  /*c590*/  LOP3.LUT R82, R3, R22, RZ, 0x3c, !PT ;  /* 0x0000001603527212 */ /* 0x000fe400078e3cff */
[----:B------:R-:W-:Y:S02]  /*c5a0*/  LOP3.LUT R8, R141, 0x380, RZ, 0xc0, !PT ;  /* 0x000003808d087812 */ /* 0x000fe400078ec0ff */
[----:B------:R-:W-:-:S02]  /*c5b0*/  LOP3.LUT R80, R18, R135, RZ, 0x3c, !PT ;  /* 0x0000008712507212 */ /* 0x000fc400078e3cff */
[----:B------:R-:W-:Y:S02]  /*c5c0*/  LOP3.LUT R22, R145, 0x380, RZ, 0xc0, !PT ;  /* 0x0000038091167812 */ /* 0x000fe400078ec0ff */
[----:B------:R-:W-:Y:S02]  /*c5d0*/  SHF.R.U64 R6, R6, 0x3, RZ ;  /* 0x0000000306067819 */ /* 0x000fe400000012ff */
[----:B------:R-:W-:Y:S02]  /*c5e0*/  SHF.R.U64 R7, R7, 0x3, RZ ;  /* 0x0000000307077819 */ /* 0x000fe400000012ff */
[----:B------:R-:W-:Y:S01]  /*c5f0*/  LOP3.LUT R18, R143, 0x380, RZ, 0xc0, !PT ;  /* 0x000003808f127812 */ /* 0x000fe200078ec0ff */
[--C-:B------:R-:W-:Y:S01]  /*c600*/  IMAD.X R83, RZ, RZ, R5.reuse, P0 ;  /* 0x000000ffff537224 */ /* 0x100fe200000e0605 */
[----:B------:R-:W-:Y:S02]  /*c610*/  LOP3.LUT R14, R14, R133, RZ, 0x3c, !PT ;  /* 0x000000850e0e7212 */ /* 0x000fe400078e3cff */
[----:B------:R-:W-:Y:S01]  /*c620*/  SHF.R.U64 R8, R8, 0x3, RZ ;  /* 0x0000000308087819 */ /* 0x000fe200000012ff */
[--C-:B------:R-:W-:Y:S01]  /*c630*/  IMAD.X R85, RZ, RZ, R5.reuse, P4 ;  /* 0x000000ffff557224 */ /* 0x100fe200020e0605 */
[----:B------:R-:W-:Y:S01]  /*c640*/  SHF.R.U64 R22, R22, 0x3, RZ ;  /* 0x0000000316167819 */ /* 0x000fe200000012ff */
[--C-:B------:R-:W-:Y:S01]  /*c650*/  IMAD.X R87, RZ, RZ, R5.reuse, P3 ;  /* 0x000000ffff577224 */ /* 0x100fe200018e0605 */
[----:B------:R-:W-:Y:S01]  /*c660*/  LOP3.LUT R84, R6, R137, RZ, 0x3c, !PT ;  /* 0x0000008906547212 */ /* 0x000fe200078e3cff */
[--C-:B------:R-:W-:Y:S01]  /*c670*/  IMAD.X R127, RZ, RZ, R5.reuse, P2 ;  /* 0x000000ffff7f7224 */ /* 0x100fe200010e0605 */
[----:B------:R-:W-:Y:S01]  /*c680*/  LOP3.LUT R86, R7, R86, RZ, 0x3c, !PT ;  /* 0x0000005607567212 */ /* 0x000fe200078e3cff */
[--C-:B------:R-:W-:Y:S01]  /*c690*/  IMAD.X R129, RZ, RZ, R5.reuse, P1 ;  /* 0x000000ffff817224 */ /* 0x100fe200008e0605 */
[----:B------:R-:W-:Y:S01]  /*c6a0*/  MOV R3, R4 ;  /* 0x0000000400037202 */ /* 0x000fe20000000f00 */
[--C-:B------:R-:W-:Y:S01]  /*c6b0*/  IMAD.X R131, RZ, RZ, R5.reuse, P6 ;  /* 0x000000ffff837224 */ /* 0x100fe200030e0605 */
[----:B------:R-:W-:Y:S01]  /*c6c0*/  SHF.R.U64 R18, R18, 0x3, RZ ;  /* 0x0000000312127819 */ /* 0x000fe200000012ff */
[----:B------:R-:W-:Y:S01]  /*c6d0*/  IMAD.X R9, RZ, RZ, R5, P5 ;  /* 0x000000ffff097224 */ /* 0x000fe200028e0605 */
[----:B------:R-:W-:-:S02]  /*c6e0*/  F2FP.BF16.F32.PACK_AB R4, R25, R24 ;  /* 0x000000181904723e */ /* 0x000fc400000010ff */
[----:B------:R-:W-:Y:S02]  /*c6f0*/  F2FP.BF16.F32.PACK_AB R5, R27, R26 ;  /* 0x0000001a1b05723e */ /* 0x000fe400000010ff */
[----:B------:R-:W-:Y:S02]  /*c700*/  F2FP.BF16.F32.PACK_AB R6, R29, R28 ;  /* 0x0000001c1d06723e */ /* 0x000fe400000010ff */
[----:B------:R-:W-:Y:S02]  /*c710*/  F2FP.BF16.F32.PACK_AB R7, R31, R30 ;  /* 0x0000001e1f07723e */ /* 0x000fe400000010ff */
[----:B------:R-:W-:Y:S02]  /*c720*/  LOP3.LUT R128, R8, R141, RZ, 0x3c, !PT ;  /* 0x0000008d08807212 */ /* 0x000fe400078e3cff */
[----:B------:R-:W-:Y:S02]  /*c730*/  MOV R135, R12 ;  /* 0x0000000c00877202 */ /* 0x000fe40000000f00 */
[----:B------:R-:W-:-:S02]  /*c740*/  MOV R134, R14 ;  /* 0x0000000e00867202 */ /* 0x000fc40000000f00 */
[----:B------:R-:W-:Y:S02]  /*c750*/  LOP3.LUT R8, R22, R145, RZ, 0x3c, !PT ;  /* 0x0000009116087212 */ /* 0x000fe400078e3cff */
[----:B------:R-:W-:Y:S02]  /*c760*/  MOV R136, R10 ;  /* 0x0000000a00887202 */ /* 0x000fe40000000f00 */
[----:B------:R-:W-:Y:S02]  /*c770*/  F2FP.BF16.F32.PACK_AB R12, R33, R32 ;  /* 0x00000020210c723e */ /* 0x000fe400000010ff */
[----:B------:R-:W-:Y:S02]  /*c780*/  F2FP.BF16.F32.PACK_AB R13, R35, R34 ;  /* 0x00000022230d723e */ /* 0x000fe400000010ff */
[----:B------:R-:W-:Y:S02]  /*c790*/  F2FP.BF16.F32.PACK_AB R14, R37, R36 ;  /* 0x00000024250e723e */ /* 0x000fe400000010ff */
[----:B------:R-:W-:-:S02]  /*c7a0*/  F2FP.BF16.F32.PACK_AB R15, R39, R38 ;  /* 0x00000026270f723e */ /* 0x000fc400000010ff */
[----:B------:R-:W-:Y:S02]  /*c7b0*/  LOP3.LUT R130, R18, R143, RZ, 0x3c, !PT ;  /* 0x0000008f12827212 */ /* 0x000fe400078e3cff */
[----:B------:R-:W-:Y:S02]  /*c7c0*/  MOV R133, R80 ;  /* 0x0000005000857202 */ /* 0x000fe40000000f00 */
[----:B------:R-:W-:Y:S01]  /*c7d0*/  MOV R132, R82 ;  /* 0x0000005200847202 */ /* 0x000fe20000000f00 */
[----:B------:R0:W-:Y:S01]  /*c7e0*/  STSM.16.M88.4 [R3], R4 ;  /* 0x0000000403007844 */ /* 0x0001e20000000200 */
[----:B------:R-:W-:Y:S02]  /*c7f0*/  MOV R22, R84 ;  /* 0x0000005400167202 */ /* 0x000fe40000000f00 */
[----:B------:R-:W-:Y:S02]  /*c800*/  MOV R18, R86 ;  /* 0x0000005600127202 */ /* 0x000fe40000000f00 */
        /* <DEDUP_REMOVED lines=8> */
[----:B------:R1:W-:Y:S01]  /*c890*/  STSM.16.M88.4 [R136], R12 ;  /* 0x0000000c88007844 */ /* 0x0003e20000000200 */
[----:B0-----:R-:W-:Y:S02]  /*c8a0*/  MOV R3, R8 ;  /* 0x0000000800037202 */ /* 0x001fe40000000f00 */
[----:B------:R-:W-:Y:S02]  /*c8b0*/  F2FP.BF16.F32.PACK_AB R4, R57, R56 ;  /* 0x000000383904723e */ /* 0x000fe400000010ff */
[----:B------:R-:W-:Y:S02]  /*c8c0*/  F2FP.BF16.F32.PACK_AB R5, R59, R58 ;  /* 0x0000003a3b05723e */ /* 0x000fe400000010ff */
[----:B------:R-:W-:Y:S02]  /*c8d0*/  F2FP.BF16.F32.PACK_AB R6, R61, R60 ;  /* 0x0000003c3d06723e */ /* 0x000fe400000010ff */
[----:B------:R-:W-:-:S02]  /*c8e0*/  F2FP.BF16.F32.PACK_AB R7, R63, R62 ;  /* 0x0000003e3f07723e */ /* 0x000fc400000010ff */
[----:B------:R-:W-:Y:S02]  /*c8f0*/  F2FP.BF16.F32.PACK_AB R8, R65, R64 ;  /* 0x000000404108723e */ /* 0x000fe400000010ff */
        /* <DEDUP_REMOVED lines=9> */
[----:B------:R-:W-:Y:S02]  /*c990*/  MOV R126, R126 ;  /* 0x0000007e007e7202 */ /* 0x000fe40000000f00 */
[----:B------:R-:W-:Y:S01]  /*c9a0*/  MOV R128, R128 ;  /* 0x0000008000807202 */ /* 0x000fe20000000f00 */
[----:B------:R2:W-:Y:S01]  /*c9b0*/  STSM.16.M88.4 [R133], R4 ;  /* 0x0000000485007844 */ /* 0x0005e20000000200 */
[----:B------:R-:W-:Y:S02]  /*c9c0*/  MOV R130, R130 ;  /* 0x0000008200827202 */ /* 0x000fe40000000f00 */
[----:B0-----:R-:W-:-:S02]  /*c9d0*/  F2FP.BF16.F32.PACK_AB R80, R21, R20 ;  /* 0x000000141550723e */ /* 0x001fc400000010ff */
[----:B------:R-:W-:Y:S02]  /*c9e0*/  F2FP.BF16.F32.PACK_AB R81, R123, R122 ;  /* 0x0000007a7b51723e */ /* 0x000fe400000010ff */
[----:B------:R-:W-:Y:S02]  /*c9f0*/  F2FP.BF16.F32.PACK_AB R82, R121, R120 ;  /* 0x000000787952723e */ /* 0x000fe400000010ff */
[----:B------:R-:W-:Y:S01]  /*ca00*/  F2FP.BF16.F32.PACK_AB R83, R125, R124 ;  /* 0x0000007c7d53723e */ /* 0x000fe200000010ff */
[----:B------:R0:W-:Y:S01]  /*ca10*/  STSM.16.M88.4 [R132], R8 ;  /* 0x0000000884007844 */ /* 0x0001e20000000200 */
[----:B-1----:R-:W-:Y:S02]  /*ca20*/  F2FP.BF16.F32.PACK_AB R84, R89, R88 ;  /* 0x000000585954723e */ /* 0x002fe400000010ff */
[----:B------:R-:W-:Y:S02]  /*ca30*/  F2FP.BF16.F32.PACK_AB R85, R91, R90 ;  /* 0x0000005a5b55723e */ /* 0x000fe400000010ff */
[----:B------:R-:W-:-:S02]  /*ca40*/  F2FP.BF16.F32.PACK_AB R86, R93, R92 ;  /* 0x0000005c5d56723e */ /* 0x000fc400000010ff */
[----:B------:R-:W-:Y:S01]  /*ca50*/  F2FP.BF16.F32.PACK_AB R87, R95, R94 ;  /* 0x0000005e5f57723e */ /* 0x000fe200000010ff */
[----:B------:R1:W-:Y:S01]  /*ca60*/  STSM.16.M88.4 [R22], R12 ;  /* 0x0000000c16007844 */ /* 0x0003e20000000200 */
[----:B--2---:R-:W-:Y:S02]  /*ca70*/  F2FP.BF16.F32.PACK_AB R4, R97, R96 ;  /* 0x000000606104723e */ /* 0x004fe400000010ff */
[----:B------:R-:W-:Y:S02]  /*ca80*/  F2FP.BF16.F32.PACK_AB R5, R99, R98 ;  /* 0x000000626305723e */ /* 0x000fe400000010ff */
[----:B------:R-:W-:Y:S02]  /*ca90*/  F2FP.BF16.F32.PACK_AB R6, R101, R100 ;  /* 0x000000646506723e */ /* 0x000fe400000010ff */
[----:B------:R-:W-:Y:S02]  /*caa0*/  F2FP.BF16.F32.PACK_AB R7, R103, R102 ;  /* 0x000000666707723e */ /* 0x000fe400000010ff */
        /* <DEDUP_REMOVED lines=9> */
[----:B------:R-:W-:Y:S04]  /*cb40*/  STSM.16.M88.4 [R126], R84 ;  /* 0x000000547e007844 */ /* 0x000fe80000000200 */
[----:B------:R-:W-:Y:S04]  /*cb50*/  STSM.16.M88.4 [R128], R4 ;  /* 0x0000000480007844 */ /* 0x000fe80000000200 */
[----:B------:R-:W-:Y:S04]  /*cb60*/  STSM.16.M88.4 [R130], R8 ;  /* 0x0000000882007844 */ /* 0x000fe80000000200 */
[----:B------:R1:W-:Y:S01]  /*cb70*/  STSM.16.M88.4 [R3], R12 ;  /* 0x0000000c03007844 */ /* 0x0003e20000000200 */
[----:B------:R-:W-:Y:S01]  /*cb80*/  BAR.SYNC.DEFER_BLOCKING 0x1, 0x100 ;  /* 0x0044000000007b1d */ /* 0x000fe20000010000 */
[----:B------:R-:W-:-:S04]  /*cb90*/  ISETP.NE.U32.AND P0, PT, RZ, UR14, PT ;  /* 0x0000000eff007c0c */ /* 0x000fc8000bf05070 */
[----:B------:R-:W-:Y:S01]  /*cba0*/  ISETP.NE.AND.EX P0, PT, RZ, UR15, PT, P0 ;  /* 0x0000000fff007c0c */ /* 0x000fe2000bf05300 */
[----:B0-----:R-:W-:Y:S02]  /*cbb0*/  IMAD.U32 R80, RZ, RZ, UR9 ;  /* 0x00000009ff507e24 */ /* 0x001fe4000f8e00ff */
[----:B------:R-:W-:Y:S01]  /*cbc0*/  IMAD.U32 R81, RZ, RZ, UR12 ;  /* 0x0000000cff517e24 */ /* 0x000fe2000f8e00ff */
[----:B------:R-:W-:Y:S01]  /*cbd0*/  ULDC.64 UR12, c[0x0][0xc08] ;  /* 0x00030200000c7ab9 */ /* 0x000fe20000000a00 */
[----:B-1----:R-:W0:Y:S08]  /*cbe0*/  LDC R3, c[0x0][0xbe8] ;  /* 0x0002fa00ff037b82 */ /* 0x002e300000000800 */
[----:B------:R-:W2:Y:S01]  /*cbf0*/  @P0 LDG.E R22, desc[UR24][R80.64] ;  /* 0x0000001850160981 */ /* 0x000ea2000c1e1900 */
[----:B------:R-:W-:-:S04]  /*cc00*/  UISETP.NE.U32.AND UP0, UPT, UR12, URZ, UPT ;  /* 0x0000003f0c00728c */ /* 0x000fc8000bf05070 */
[----:B------:R-:W-:Y:S01]  /*cc10*/  UISETP.NE.AND.EX UP0, UPT, UR13, URZ, UPT, UP0 ;  /* 0x0000003f0d00728c */ /* 0x000fe2000bf05300 */
[----:B0-----:R-:W-:-:S10]  /*cc20*/  ISETP.NE.AND P1, PT, R3, 0x1, PT ;  /* 0x000000010300780c */ /* 0x001fd40003f25270 */
[----:B------:R-:W-:Y:S01]  /*cc30*/  @UP0 UIADD3 UR12, UP1, UR4, UR12, URZ ;  /* 0x0000000c040c0290 */ /* 0x000fe2000ff3e03f */
[----:B------:R-:W-:Y:S02]  /*cc40*/  PLOP3.LUT P4, PT, PT, PT, UP0, 0x80, 0x0 ;  /* 0x000000000000781c */ /* 0x000fe40003f8f008 */
[----:B------:R-:W-:Y:S01]  /*cc50*/  ULDC UR4, c[0x0][0xa88] ;  /* 0x0002a20000047ab9 */ /* 0x000fe20000000800 */
[----:B------:R-:W-:Y:S01]  /*cc60*/  @UP0 UIADD3.X UR13, UR16, UR13, URZ, UP1, !UPT ;  /* 0x0000000d100d0290 */ /* 0x000fe20008ffe43f */
[----:B------:R-:W-:Y:S01]  /*cc70*/  IMAD.U32 R18, RZ, RZ, UR4 ;  /* 0x00000004ff127e24 */ /* 0x000fe2000f8e00ff */
[----:B------:R-:W-:Y:S01]  /*cc80*/  UISETP.NE.AND UP0, UPT, UR21, URZ, UPT ;  /* 0x0000003f1500728c */ /* 0x000fe2000bf05270 */
[----:B------:R-:W-:Y:S01]  /*cc90*/  ULDC UR4, c[0x0][0xad4] ;  /* 0x0002b50000047ab9 */ /* 0x000fe20000000800 */
[----:B------:R-:W0:Y:S02]  /*cca0*/  @P1 LDC R6, c[0x0][0xbec] ;  /* 0x0002fb00ff061b82 */ /* 0x000e240000000800 */
[----:B------:R-:W-:Y:S01]  /*ccb0*/  USEL UR4, UR21, UR4, UP0 ;  /* 0x0000000415047287 */ /* 0x000fe20008000000 */
[----:B------:R-:W-:-:S03]  /*ccc0*/  UMOV UR22, 0x9b8 ;  /* 0x000009b800167882 */ /* 0x000fc60000000000 */
[----:B------:R-:W-:Y:S02]  /*ccd0*/  UISETP.GT.AND UP1, UPT, UR4, 0x1, UPT ;  /* 0x000000010400788c */ /* 0x000fe4000bf24270 */
[----:B------:R-:W1:Y:S02]  /*cce0*/  @P1 LDC R9, c[0x0][0xbf0] ;  /* 0x0002fc00ff091b82 */ /* 0x000e640000000800 */
[----:B------:R-:W-:Y:S02]  /*ccf0*/  USEL UR22, UR22, 0x978, UP1 ;  /* 0x0000097816167887 */ /* 0x000fe40008800000 */
[----:B------:R-:W-:Y:S01]  /*cd00*/  UISETP.NE.U32.AND UP0, UPT, UR14, URZ, UPT ;  /* 0x0000003f0e00728c */ /* 0x000fe2000bf05070 */
[----:B------:R-:W-:Y:S01]  /*cd10*/  IMAD.U32 R11, RZ, RZ, UR20 ;  /* 0x00000014ff0b7e24 */ /* 0x000fe2000f8e00ff */
[----:B------:R-:W-:Y:S01]  /*cd20*/  UMOV UR4, URZ ;  /* 0x0000003f00047c82 */ /* 0x000fe20008000000 */
[----:B------:R-:W-:Y:S01]  /*cd30*/  IMAD.U32 R4, RZ, RZ, UR12 ;  /* 0x0000000cff047e24 */ /* 0x000fe2000f8e00ff */
[----:B------:R-:W-:Y:S01]  /*cd40*/  UISETP.NE.AND.EX UP0, UPT, UR15, URZ, UPT, UP0 ;  /* 0x0000003f0f00728c */ /* 0x000fe2000bf05300 */
[----:B------:R-:W-:-:S02]  /*cd50*/  IMAD.U32 R5, RZ, RZ, UR13 ;  /* 0x0000000dff057e24 */ /* 0x000fc4000f8e00ff */
[----:B---3--:R-:W-:Y:S01]  /*cd60*/  IMAD R11, R11, 0x80, R138 ;  /* 0x000000800b0b7824 */ /* 0x008fe200078e028a */
[----:B------:R-:W-:Y:S02]  /*cd70*/  USEL UR9, UR18, URZ, !UP0 ;  /* 0x0000003f12097287 */ /* 0x000fe4000c000000 */
[----:B------:R0:W5:Y:S01]  /*cd80*/  @P4 LDG.E R18, desc[UR24][R4.64] ;  /* 0x0000001804124981 */ /* 0x000162000c1e1900 */
[----:B------:R-:W-:Y:S01]  /*cd90*/  USEL UR20, UR19, URZ, UP1 ;  /* 0x0000003f13147287 */ /* 0x000fe20008800000 */
[----:B------:R-:W-:Y:S01]  /*cda0*/  ULDC.64 UR12, c[0x0][UR22+0x218] ;  /* 0x00008600160c7abb */ /* 0x000fe20008000a00 */
[----:B------:R-:W-:Y:S01]  /*cdb0*/  ULDC.64 UR14, c[0x0][UR22+0x220] ;  /* 0x00008800160e7abb */ /* 0x000fe20008000a00 */
[----:B------:R-:W-:Y:S02]  /*cdc0*/  USEL UR21, UR17, URZ, !UP0 ;  /* 0x0000003f11157287 */ /* 0x000fe4000c000000 */
[----:B------:R-:W-:Y:S01]  /*cdd0*/  UIMAD.WIDE.U32 UR18, UR12, UR23, URZ ;  /* 0x000000170c1272a5 */ /* 0x000fe2000f8e003f */
[----:B------:R-:W-:Y:S01]  /*cde0*/  ULDC.64 UR16, c[0x0][UR22+0x228] ;  /* 0x00008a0016107abb */ /* 0x000fe20008000a00 */
[----:B0-----:R-:W-:Y:S01]  /*cdf0*/  @P1 IMAD.HI.U32 R4, R11, R6, RZ ;  /* 0x000000060b041227 */ /* 0x001fe200078e00ff */
[----:B------:R-:W-:-:S02]  /*ce00*/  UIMAD UR15, UR15, UR9, URZ ;  /* 0x000000090f0f72a4 */ /* 0x000fc4000f8e023f */
[----:B------:R-:W-:Y:S01]  /*ce10*/  UIMAD UR23, UR13, UR23, URZ ;  /* 0x000000170d1772a4 */ /* 0x000fe2000f8e023f */
[----:B------:R-:W-:Y:S01]  /*ce20*/  IMAD.MOV.U32 R7, RZ, RZ, R11 ;  /* 0x000000ffff077224 */ /* 0x000fe200078e000b */
[----:B------:R-:W-:Y:S02]  /*ce30*/  UIMAD.WIDE.U32 UR12, UR14, UR9, URZ ;  /* 0x000000090e0c72a5 */ /* 0x000fe4000f8e003f */
[----:B------:R-:W-:Y:S01]  /*ce40*/  UIMAD.WIDE.U32 UR24, UR16, UR20, URZ ;  /* 0x00000014101872a5 */ /* 0x000fe2000f8e003f */
[----:B-1----:R-:W-:Y:S01]  /*ce50*/  @P1 SHF.R.U32.HI R7, RZ, R9, R4 ;  /* 0x00000009ff071219 */ /* 0x002fe20000011604 */
[----:B------:R-:W-:Y:S02]  /*ce60*/  UIMAD UR16, UR17, UR20, URZ ;  /* 0x00000014111072a4 */ /* 0x000fe4000f8e023f */
[----:B------:R-:W-:Y:S02]  /*ce70*/  UIMAD UR15, UR14, UR21, UR15 ;  /* 0x000000150e0f72a4 */ /* 0x000fe4000f8e020f */
[----:B------:R-:W-:Y:S01]  /*ce80*/  UIADD3 UR23, UR19, UR23, URZ ;  /* 0x0000001713177290 */ /* 0x000fe2000fffe03f */
[----:B------:R-:W-:Y:S01]  /*ce90*/  IMAD.MOV R6, RZ, RZ, -R7 ;  /* 0x000000ffff067224 */ /* 0x000fe200078e0a07 */
[----:B------:R-:W-:Y:S01]  /*cea0*/  UIADD3 UR14, UR13, UR15, URZ ;  /* 0x0000000f0d0e7290 */ /* 0x000fe2000fffe03f */
[----:B------:R-:W-:-:S02]  /*ceb0*/  IMAD.U32 R4, RZ, RZ, UR24 ;  /* 0x00000018ff047e24 */ /* 0x000fc4000f8e00ff */
[----:B------:R-:W-:Y:S01]  /*cec0*/  IMAD.U32 R5, RZ, RZ, UR25 ;  /* 0x00000019ff057e24 */ /* 0x000fe2000f8e00ff */
[----:B------:R-:W-:Y:S01]  /*ced0*/  SHF.R.S32.HI R5, RZ, 0x1f, R7 ;  /* 0x0000001fff057819 */ /* 0x000fe20000011407 */
[----:B------:R-:W-:-:S05]  /*cee0*/  IMAD R9, R3, R6, R11 ;  /* 0x0000000603097224 */ /* 0x000fca00078e020b */
[----:B------:R-:W-:Y:S02]  /*cef0*/  SHF.R.S32.HI R6, RZ, 0x1f, R9 ;  /* 0x0000001fff067819 */ /* 0x000fe40000011409 */
[----:B--2---:R-:W-:-:S13]  /*cf00*/  @P0 R2UR UR4, R22 ;  /* 0x00000000160402ca */ /* 0x004fda00000e0000 */
[----:B------:R-:W-:Y:S02]  /*cf10*/  UIADD3 UR18, UP0, UP2, UR12, UR18, UR4 ;  /* 0x000000120c127290 */ /* 0x000fe4000fa1e004 */
[----:B------:R-:W-:Y:S02]  /*cf20*/  UIADD3 UR12, UR25, UR16, URZ ;  /* 0x00000010190c7290 */ /* 0x000fe4000fffe03f */
[----:B------:R-:W-:Y:S02]  /*cf30*/  USHF.R.S32.HI UR16, URZ, 0x1f, UR4 ;  /* 0x0000001f3f107899 */ /* 0x000fe40008011404 */
[----:B------:R-:W-:Y:S02]  /*cf40*/  IADD3 R4, P2, P3, R7, UR18, R4 ;  /* 0x0000001207047c10 */ /* 0x000fe4000fb5e004 */
[----:B------:R-:W-:Y:S01]  /*cf50*/  UIADD3.X UR14, UR14, UR23, UR16, UP0, UP2 ;  /* 0x000000170e0e7290 */ /* 0x000fe200087e4410 */
[----:B------:R-:W-:Y:S01]  /*cf60*/  IMAD.U32 R8, RZ, RZ, UR12 ;  /* 0x0000000cff087e24 */ /* 0x000fe2000f8e00ff */
[----:B------:R-:W-:-:S02]  /*cf70*/  ULDC.64 UR12, c[0x0][UR22+0x210] ;  /* 0x00008400160c7abb */ /* 0x000fc40008000a00 */
[----:B------:R-:W-:Y:S02]  /*cf80*/  IMAD R7, R9, UR13, RZ ;  /* 0x0000000d09077c24 */ /* 0x000fe4000f8e02ff */
        /* <DEDUP_REMOVED lines=9> */
[----:B------:R-:W-:Y:S08]  /*d020*/  @P4 BRA `(.L_x_3415) ;  /* 0x0000000000144947 */ /* 0x000ff00003800000 */
[----:B------:R-:W-:Y:S05]  /*d030*/  @!P0 BRA `(.L_x_3415) ;  /* 0x0000000000108947 */ /* 0x000fea0003800000 */
[----:B------:R-:W-:Y:S02]  /*d040*/  ULDC.64 UR12, c[0x0][0x208] ;  /* 0x00008200000c7ab9 */ /* 0x000fe40000000a00 */
[----:B------:R-:W2:Y:S04]  /*d050*/  LDG.E R5, desc[UR12][R80.64] ;  /* 0x0000000c50057981 */ /* 0x000ea8000c1e1900 */
[----:B-----5:R-:W2:Y:S02]  /*d060*/  LDG.E R18, desc[UR12][R80.64+0x4] ;  /* 0x0000040c50127981 */ /* 0x020ea4000c1e1900 */
[----:B--2---:R-:W-:-:S07]  /*d070*/  IMAD.IADD R18, R18, 0x1, -R5 ;  /* 0x0000000112127824 */ /* 0x004fce00078e0a05 */
.L_x_3415:
[----:B------:R-:W2:Y:S01]  /*d080*/  LDL R9, [R1+0x54] ;  /* 0x0000540001097983 */ /* 0x000ea20000100800 */
[----:B------:R-:W-:Y:S01]  /*d090*/  R2UR UR12, R229 ;  /* 0x00000000e50c72ca */ /* 0x000fe200000e0000 */
[----:B-----5:R-:W-:Y:S01]  /*d0a0*/  IMAD R18, R18, R3, RZ ;  /* 0x0000000312127224 */ /* 0x020fe200078e02ff */
[----:B------:R-:W-:Y:S01]  /*d0b0*/  LOP3.LUT P0, RZ, R234, 0x3, RZ, 0xc0, !PT ;  /* 0x00000003eaff7812 */ /* 0x000fe2000780c0ff */
[----:B------:R-:W-:Y:S04]  /*d0c0*/  SHFL.IDX PT, R4, R8, RZ, 0x1c1f ;  /* 0x001c1fff08047589 */ /* 0x000fe800000e0000 */
[----:B------:R-:W0:Y:S04]  /*d0d0*/  SHFL.IDX PT, R5, R10, RZ, 0x1c1f ;  /* 0x001c1fff0a057589 */ /* 0x000e2800000e0000 */
[----:B------:R-:W-:Y:S02]  /*d0e0*/  SHFL.IDX PT, R6, R8, 0x1, 0x1c1f ;  /* 0x003c1f0008067f89 */ /* 0x000fe400000e0000 */
[----:B------:R-:W-:Y:S01]  /*d0f0*/  IMAD.U32 R13, RZ, RZ, UR12 ;  /* 0x0000000cff0d7e24 */ /* 0x000fe2000f8e00ff */
[----:B------:R-:W-:Y:S01]  /*d100*/  ULDC.64 UR12, c[0x0][0x208] ;  /* 0x00008200000c7ab9 */ /* 0x000fe20000000a00 */
[----:B------:R-:W1:Y:S02]  /*d110*/  SHFL.IDX PT, R7, R10, 0x1, 0x1c1f ;  /* 0x003c1f000a077f89 */ /* 0x000e6400000e0000 */
[----:B--2---:R-:W-:-:S04]  /*d120*/  IMAD R13, R13, 0x80, R9 ;  /* 0x000000800d0d7824 */ /* 0x004fc800078e0209 */
[C---:B------:R-:W-:Y:S01]  /*d130*/  VIADD R9, R13.reuse, 0x8 ;  /* 0x000000080d097836 */ /* 0x040fe20000000000 */
[----:B------:R-:W-:-:S04]  /*d140*/  ISETP.GE.OR P2, PT, R13, R18, P0 ;  /* 0x000000120d00720c */ /* 0x000fc80000746670 */
[----:B------:R-:W-:-:S09]  /*d150*/  ISETP.GE.OR P0, PT, R9, R18, P0 ;  /* 0x000000120900720c */ /* 0x000fd20000706670 */
[----:B0-----:R0:W-:Y:S04]  /*d160*/  @!P2 ST.E desc[UR12][R4.64], R0 ;  /* 0x000000000400a985 */ /* 0x0011e8000c10190c */
[----:B-1----:R0:W-:Y:S01]  /*d170*/  @!P0 ST.E desc[UR12][R6.64], R2 ;  /* 0x0000000206008985 */ /* 0x0021e2000c10190c */
[----:B------:R-:W-:-:S13]  /*d180*/  PLOP3.LUT P0, PT, PT, PT, UP1, 0x80, 0x0 ;  /* 0x000000000000781c */ /* 0x000fda0003f0f018 */
[----:B0-----:R-:W-:Y:S05]  /*d190*/  @P0 BRA `(.L_x_3416) ;  /* 0x0000000c006c0947 */ /* 0x001fea0003800000 */
[----:B------:R-:W-:Y:S01]  /*d1a0*/  IMAD.SHL.U32 R57, R19, 0x8, RZ ;  /* 0x0000000813397824 */ /* 0x000fe200078e00ff */
[----:B------:R-:W0:Y:S01]  /*d1b0*/  @P1 LDC R59, c[0x0][0xbec] ;  /* 0x0002fb00ff3b1b82 */ /* 0x000e220000000800 */
[----:B------:R-:W-:Y:S01]  /*d1c0*/  IMAD.MOV.U32 R5, RZ, RZ, 0x2 ;  /* 0x00000002ff057424 */ /* 0x000fe200078e00ff */
[----:B------:R-:W-:Y:S01]  /*d1d0*/  R2UR UR17, R229 ;  /* 0x00000000e51172ca */ /* 0x000fe200000e0000 */
[----:B------:R-:W-:Y:S01]  /*d1e0*/  IMAD R4, R230, 0x40, R57 ;  /* 0x00000040e6047824 */ /* 0x000fe200078e0239 */
[----:B------:R-:W-:Y:S01]  /*d1f0*/  ULDC.64 UR12, c[0x0][0x208] ;  /* 0x00008200000c7ab9 */ /* 0x000fe20000000a00 */
[----:B------:R-:W-:Y:S01]  /*d200*/  ULDC.64 UR14, c[0x0][0xaa0] ;  /* 0x0002a800000e7ab9 */ /* 0x000fe20000000a00 */
[----:B------:R-:W-:Y:S01]  /*d210*/  R2UR UR18, R228 ;  /* 0x00000000e41272ca */ /* 0x000fe200000e0000 */
[----:B------:R-:W-:Y:S01]  /*d220*/  IMAD.WIDE R4, R4, R5, UR10 ;  /* 0x0000000a04047e25 */ /* 0x000fe2000f8e0205 */
[----:B------:R-:W1:Y:S02]  /*d230*/  @P1 LDC R63, c[0x0][0xbf0] ;  /* 0x0002fc00ff3f1b82 */ /* 0x000e640000000800 */
[----:B------:R-:W-:-:S02]  /*d240*/  IADD3 R9, P4, R4, 0x1000, RZ ;  /* 0x0000100004097810 */ /* 0x000fc40007f9e0ff */
[C---:B------:R-:W-:Y:S02]  /*d250*/  IADD3 R13, P3, R4.reuse, 0x2000, RZ ;  /* 0x00002000040d7810 */ /* 0x040fe40007f7e0ff */
[C---:B------:R-:W-:Y:S02]  /*d260*/  IADD3 R21, P6, R4.reuse, 0x3000, RZ ;  /* 0x0000300004157810 */ /* 0x040fe40007fde0ff */
[C---:B------:R-:W-:Y:S02]  /*d270*/  IADD3 R25, P5, R4.reuse, 0x4000, RZ ;  /* 0x0000400004197810 */ /* 0x040fe40007fbe0ff */
[----:B------:R-:W-:Y:S02]  /*d280*/  IADD3 R29, P2, R4, 0x5000, RZ ;  /* 0x00005000041d7810 */ /* 0x000fe40007f5e0ff */
[----:B------:R-:W-:Y:S02]  /*d290*/  LOP3.LUT R8, R9, 0x380, RZ, 0xc0, !PT ;  /* 0x0000038009087812 */ /* 0x000fe400078ec0ff */
[----:B------:R-:W-:-:S02]  /*d2a0*/  LOP3.LUT R12, R13, 0x380, RZ, 0xc0, !PT ;  /* 0x000003800d0c7812 */ /* 0x000fc400078ec0ff */
[----:B------:R-:W-:Y:S02]  /*d2b0*/  LOP3.LUT R20, R21, 0x380, RZ, 0xc0, !PT ;  /* 0x0000038015147812 */ /* 0x000fe400078ec0ff */
[----:B------:R-:W-:Y:S02]  /*d2c0*/  LOP3.LUT R24, R25, 0x380, RZ, 0xc0, !PT ;  /* 0x0000038019187812 */ /* 0x000fe400078ec0ff */
[----:B------:R-:W-:Y:S02]  /*d2d0*/  LOP3.LUT R28, R29, 0x380, RZ, 0xc0, !PT ;  /* 0x000003801d1c7812 */ /* 0x000fe400078ec0ff */
[----:B------:R-:W-:Y:S02]  /*d2e0*/  SHF.R.U64 R8, R8, 0x3, RZ ;  /* 0x0000000308087819 */ /* 0x000fe400000012ff */
[----:B------:R-:W-:Y:S02]  /*d2f0*/  SHF.R.U64 R12, R12, 0x3, RZ ;  /* 0x000000030c0c7819 */ /* 0x000fe400000012ff */
[----:B------:R-:W-:-:S02]  /*d300*/  SHF.R.U64 R20, R20, 0x3, RZ ;  /* 0x0000000314147819 */ /* 0x000fc400000012ff */
        /* <DEDUP_REMOVED lines=51> */
[----:B------:R-:W5:Y:S04]  /*d640*/  LD.E.128 R4, desc[UR12][R4.64] ;  /* 0x0000000c04047980 */ /* 0x000f68000c101d00 */
[----:B------:R-:W5:Y:S04]  /*d650*/  LD.E.128 R36, desc[UR12][R36.64] ;  /* 0x0000000c24247980 */ /* 0x000f68000c101d00 */
[----:B------:R-:W5:Y:S04]  /*d660*/  LD.E.128 R40, desc[UR12][R40.64] ;  /* 0x0000000c28287980 */ /* 0x000f68000c101d00 */
[----:B------:R-:W5:Y:S04]  /*d670*/  LD.E.128 R44, desc[UR12][R44.64] ;  /* 0x0000000c2c2c7980 */ /* 0x000f68000c101d00 */
[----:B------:R-:W5:Y:S04]  /*d680*/  LD.E.128 R48, desc[UR12][R48.64] ;  /* 0x0000000c30307980 */ /* 0x000f68000c101d00 */
[----:B------:R-:W5:Y:S01]  /*d690*/  LD.E.128 R52, desc[UR12][R52.64] ;  /* 0x0000000c34347980 */ /* 0x000f62000c101d00 */
[----:B------:R-:W-:-:S02]  /*d6a0*/  UIMAD UR12, UR16, UR14, URZ ;  /* 0x0000000e100c72a4 */ /* 0x000fc4000f8e023f */
[----:B------:R-:W-:Y:S01]  /*d6b0*/  UIMAD.WIDE.U32 UR10, UR4, UR14, URZ ;  /* 0x0000000e040a72a5 */ /* 0x000fe2000f8e003f */
[----:B------:R-:W-:Y:S01]  /*d6c0*/  IMAD R0, R19, 0x20, R230 ;  /* 0x0000002013007824 */ /* 0x000fe200078e02e6 */
[----:B------:R-:W-:Y:S01]  /*d6d0*/  UIMAD UR12, UR4, UR15, UR12 ;  /* 0x0000000f040c72a4 */ /* 0x000fe2000f8e020c */
[----:B------:R-:W-:Y:S01]  /*d6e0*/  IMAD.U32 R61, RZ, RZ, UR17 ;  /* 0x00000011ff3d7e24 */ /* 0x000fe2000f8e00ff */
[----:B------:R-:W-:Y:S01]  /*d6f0*/  USHF.R.S32.HI UR4, URZ, 0x1f, UR9 ;  /* 0x0000001f3f047899 */ /* 0x000fe20008011409 */
[----:B------:R-:W-:Y:S01]  /*d700*/  @!PT LDS RZ, [RZ] ;  /* 0x00000000fffff984 */ /* 0x000fe20000000800 */
[----:B------:R-:W-:Y:S01]  /*d710*/  @!PT LDS RZ, [RZ] ;  /* 0x00000000fffff984 */ /* 0x000fe20000000800 */
[----:B------:R-:W-:Y:S01]  /*d720*/  @!PT LDS RZ, [RZ] ;  /* 0x00000000fffff984 */ /* 0x000fe20000000800 */
[----:B------:R-:W-:Y:S01]  /*d730*/  @!PT LDS RZ, [RZ] ;  /* 0x00000000fffff984 */ /* 0x000fe20000000800 */
[----:B------:R2:W-:Y:S06]  /*d740*/  MEMBAR.ALL.CTA ;  /* 0x0000000000007992 */ /* 0x0005ec0000008000 */
[----:B--2---:R-:W2:Y:S01]  /*d750*/  FENCE.VIEW.ASYNC.S ;  /* 0x00000000000073c6 */ /* 0x004ea20000000000 */
[----:B------:R-:W-:Y:S01]  /*d760*/  UIADD3 UR11, UR11, UR12, URZ ;  /* 0x0000000c0b0b7290 */ /* 0x000fe2000fffe03f */
[----:B------:R-:W-:Y:S01]  /*d770*/  IMAD R56, R61, 0x80, R0 ;  /* 0x000000803d387824 */ /* 0x000fe200078e0200 */
[----:B------:R-:W-:Y:S01]  /*d780*/  ULDC.64 UR14, c[0x0][0xaf0] ;  /* 0x0002bc00000e7ab9 */ /* 0x000fe20000000a00 */
[----:B------:R-:W-:-:S02]  /*d790*/  ULDC.64 UR12, c[0x0][0xae8] ;  /* 0x0002ba00000c7ab9 */ /* 0x000fc40000000a00 */
[----:B------:R-:W-:Y:S01]  /*d7a0*/  UIMAD.WIDE.U32 UR10, UR18, UR12, UR10 ;  /* 0x0000000c120a72a5 */ /* 0x000fe2000f8e000a */
[----:B0-----:R-:W-:Y:S01]  /*d7b0*/  @P1 IMAD.HI.U32 R0, R56, R59, RZ ;  /* 0x0000003b38001227 */ /* 0x001fe200078e00ff */
[----:B------:R-:W-:Y:S02]  /*d7c0*/  UIMAD UR4, UR4, UR14, URZ ;  /* 0x0000000e040472a4 */ /* 0x000fe4000f8e023f */
[----:B------:R-:W-:Y:S01]  /*d7d0*/  UIMAD UR11, UR18, UR13, UR11 ;  /* 0x0000000d120b72a4 */ /* 0x000fe2000f8e020b */
[----:B------:R-:W-:Y:S01]  /*d7e0*/  IMAD.MOV.U32 R61, RZ, RZ, R56 ;  /* 0x000000ffff3d7224 */ /* 0x000fe200078e0038 */
[----:B-1----:R-:W-:Y:S01]  /*d7f0*/  @P1 SHF.R.U32.HI R61, RZ, R63, R0 ;  /* 0x0000003fff3d1219 */ /* 0x002fe20000011600 */
[----:B------:R-:W-:Y:S02]  /*d800*/  UIMAD UR4, UR9, UR15, UR4 ;  /* 0x0000000f090472a4 */ /* 0x000fe4000f8e0204 */
[----:B------:R-:W-:Y:S01]  /*d810*/  UIMAD.WIDE.U32 UR10, UR9, UR14, UR10 ;  /* 0x0000000e090a72a5 */ /* 0x000fe2000f8e000a */
[--C-:B------:R-:W-:Y:S01]  /*d820*/  SHF.R.S32.HI R0, RZ, 0x1f, R61.reuse ;  /* 0x0000001fff007819 */ /* 0x100fe2000001143d */
[----:B------:R-:W-:Y:S01]  /*d830*/  IMAD.MOV R2, RZ, RZ, -R61 ;  /* 0x000000ffff027224 */ /* 0x000fe200078e0a3d */
[----:B------:R-:W-:Y:S01]  /*d840*/  ULDC.64 UR12, c[0x0][0xae0] ;  /* 0x0002b800000c7ab9 */ /* 0x000fe20000000a00 */
[----:B------:R-:W-:-:S02]  /*d850*/  UIADD3 UR4, UR11, UR4, URZ ;  /* 0x000000040b047290 */ /* 0x000fc4000fffe03f */
[----:B------:R-:W-:Y:S02]  /*d860*/  IMAD R0, R0, UR12, RZ ;  /* 0x0000000c00007c24 */ /* 0x000fe4000f8e02ff */
[----:B------:R-:W-:Y:S02]  /*d870*/  IMAD R63, R3, R2, R56 ;  /* 0x00000002033f7224 */ /* 0x000fe400078e0238 */
[----:B------:R-:W-:Y:S02]  /*d880*/  IMAD.U32 R59, RZ, RZ, UR11 ;  /* 0x0000000bff3b7e24 */ /* 0x000fe4000f8e00ff */
[----:B------:R-:W-:Y:S01]  /*d890*/  IMAD.U32 R58, RZ, RZ, UR10 ;  /* 0x0000000aff3a7e24 */ /* 0x000fe2000f8e00ff */
[----:B------:R-:W-:Y:S01]  /*d8a0*/  ULDC.64 UR10, c[0x0][0xad8] ;  /* 0x0002b600000a7ab9 */ /* 0x000fe20000000a00 */
[----:B------:R-:W-:Y:S02]  /*d8b0*/  IMAD.U32 R59, RZ, RZ, UR4 ;  /* 0x00000004ff3b7e24 */ /* 0x000fe4000f8e00ff */
[C---:B------:R-:W-:Y:S01]  /*d8c0*/  IMAD R65, R61.reuse, UR13, R0 ;  /* 0x0000000d3d417c24 */ /* 0x040fe2000f8e0200 */
[----:B------:R-:W-:Y:S01]  /*d8d0*/  SHF.R.S32.HI R0, RZ, 0x1f, R63 ;  /* 0x0000001fff007819 */ /* 0x000fe2000001143f */
[----:B------:R-:W-:-:S04]  /*d8e0*/  IMAD.WIDE.U32 R2, R61, UR12, R58 ;  /* 0x0000000c3d027c25 */ /* 0x000fc8000f8e003a */
[----:B------:R-:W-:Y:S02]  /*d8f0*/  IMAD.U32 R67, RZ, RZ, UR17 ;  /* 0x00000011ff437e24 */ /* 0x000fe4000f8e00ff */
[----:B------:R-:W-:Y:S02]  /*d900*/  IMAD.IADD R3, R3, 0x1, R65 ;  /* 0x0000000103037824 */ /* 0x000fe400078e0241 */
[----:B------:R-:W-:Y:S02]  /*d910*/  IMAD R0, R0, UR10, RZ ;  /* 0x0000000a00007c24 */ /* 0x000fe4000f8e02ff */
[----:B------:R-:W-:Y:S01]  /*d920*/  IMAD R67, R67, 0x80, R230 ;  /* 0x0000008043437824 */ /* 0x000fe200078e02e6 */
[----:B------:R-:W-:Y:S01]  /*d930*/  UIADD3 UR8, UR8, 0x36820, URZ ;  /* 0x0003682008087890 */ /* 0x000fe2000fffe03f */
[C---:B------:R-:W-:Y:S02]  /*d940*/  IMAD R65, R63.reuse, UR11, R0 ;  /* 0x0000000b3f417c24 */ /* 0x040fe4000f8e0200 */
[----:B------:R-:W-:Y:S01]  /*d950*/  IMAD.WIDE.U32 R2, R63, UR10, R2 ;  /* 0x0000000a3f027c25 */ /* 0x000fe2000f8e0002 */
[----:B------:R-:W-:Y:S01]  /*d960*/  ISETP.GE.AND P2, PT, R67, R18, PT ;  /* 0x000000124300720c */ /* 0x000fe20003f46270 */
[----:B------:R-:W-:Y:S01]  /*d970*/  ULDC.64 UR10, c[0x0][0xa80] ;  /* 0x0002a000000a7ab9 */ /* 0x000fe20000000a00 */
[----:B------:R-:W-:Y:S01]  /*d980*/  UPRMT UR8, URZ, 0x654, UR8 ;  /* 0x000006543f087896 */ /* 0x000fe20008000008 */
[----:B------:R-:W-:Y:S01]  /*d990*/  IMAD.IADD R3, R3, 0x1, R65 ;  /* 0x0000000103037824 */ /* 0x000fe200078e0241 */
[----:B------:R-:W-:Y:S01]  /*d9a0*/  LEA R0, P3, R2, UR10, 0x1 ;  /* 0x0000000a02007c11 */ /* 0x000fe2000f8608ff */
[----:B------:R-:W-:-:S03]  /*d9b0*/  VIADD R59, R67, 0x20 ;  /* 0x00000020433b7836 */ /* 0x000fc60000000000 */
[----:B------:R-:W-:Y:S01]  /*d9c0*/  LEA.HI.X R56, R2, UR11, R3, 0x1, P3 ;  /* 0x0000000b02387c11 */ /* 0x000fe200098f0c03 */
[----:B------:R-:W-:Y:S02]  /*d9d0*/  VIADD R61, R67, 0x40 ;  /* 0x00000040433d7836 */ /* 0x000fe40000000000 */
[C---:B------:R-:W-:Y:S01]  /*d9e0*/  VIADD R65, R57.reuse, 0x40 ;  /* 0x0000004039417836 */ /* 0x040fe20000000000 */
[----:B--2---:R-:W-:Y:S01]  /*d9f0*/  SYNCS.ARRIVE.TRANS64.RED.A1T0 RZ, [UR8], RZ ;  /* 0x000000ffffff79a7 */ /* 0x004fe20008100408 */
[----:B------:R-:W-:Y:S01]  /*da00*/  VIADD R69, R57, 0x80 ;  /* 0x0000008039457836 */ /* 0x000fe20000000000 */
[----:B------:R0:W1:Y:S01]  /*da10*/  SHFL.IDX PT, R60, R0, RZ, 0x181f ;  /* 0x00181fff003c7589 */ /* 0x00006200000e0000 */
[----:B------:R-:W-:Y:S03]  /*da20*/  BSSY B1, `(.L_x_3417) ;  /* 0x0000016000017945 */ /* 0x000fe60003800000 */
[----:B------:R0:W2:Y:S01]  /*da30*/  SHFL.IDX PT, R62, R56, RZ, 0x181f ;  /* 0x00181fff383e7589 */ /* 0x0000a200000e0000 */
[----:B------:R-:W-:-:S02]  /*da40*/  ISETP.GE.AND P0, PT, R59, R18, PT ;  /* 0x000000123b00720c */ /* 0x000fc40003f06270 */
[----:B------:R-:W-:Y:S02]  /*da50*/  ISETP.GE.AND P1, PT, R61, R18, PT ;  /* 0x000000123d00720c */ /* 0x000fe40003f26270 */
        /* <DEDUP_REMOVED lines=8> */
[----:B------:R-:W-:-:S09]  /*dae0*/  ISETP.GE.AND P2, PT, R69, UR4, PT ;  /* 0x0000000445007c0c */ /* 0x000fd2000bf46270 */
[-C--:B-1----:R-:W-:Y:S02]  /*daf0*/  @!P4 LEA R2, P6, R57, R60.reuse, 0x1 ;  /* 0x0000003c3902c211 */ /* 0x082fe400078c08ff */
[----:B------:R-:W-:Y:S02]  /*db00*/  @!P3 LEA R58, P5, R65, R60, 0x1 ;  /* 0x0000003c413ab211 */ /* 0x000fe400078a08ff */
[----:B--2---:R-:W-:Y:S02]  /*db10*/  @!P4 LEA.HI.X R3, R57, R62, R63, 0x1, P6 ;  /* 0x0000003e3903c211 */ /* 0x004fe400030f0c3f */
[----:B------:R-:W-:Y:S02]  /*db20*/  @!P2 LEA R60, P6, R69, R60, 0x1 ;  /* 0x0000003c453ca211 */ /* 0x000fe400078c08ff */
[-C--:B------:R-:W-:Y:S01]  /*db30*/  @!P3 LEA.HI.X R59, R65, R62.reuse, R64, 0x1, P5 ;  /* 0x0000003e413bb211 */ /* 0x080fe200028f0c40 */
[----:B-----5:R0:W-:Y:S01]  /*db40*/  @!P4 ST.E.128 desc[UR8][R2.64], R4 ;  /* 0x000000040200c985 */ /* 0x0201e2000c101d08 */
[----:B------:R-:W-:-:S03]  /*db50*/  @!P2 LEA.HI.X R61, R69, R62, R66, 0x1, P6 ;  /* 0x0000003e453da211 */ /* 0x000fc600030f0c42 */
[----:B------:R0:W-:Y:S04]  /*db60*/  @!P3 ST.E.128 desc[UR8][R58.64], R24 ;  /* 0x000000183a00b985 */ /* 0x0001e8000c101d08 */
[----:B------:R0:W-:Y:S02]  /*db70*/  @!P2 ST.E.128 desc[UR8][R60.64], R40 ;  /* 0x000000283c00a985 */ /* 0x0001e4000c101d08 */
.L_x_3418:
[----:B------:R-:W-:Y:S05]  /*db80*/  BSYNC B1 ;  /* 0x0000000000017941 */ /* 0x000fea0003800000 */
.L_x_3417:
        /* <DEDUP_REMOVED lines=8> */
[----:B------:R-:W-:-:S09]  /*dc10*/  ISETP.GE.AND P6, PT, R69, UR4, PT ;  /* 0x0000000445007c0c */ /* 0x000fd2000bfc6270 */
[-C--:B----4-:R-:W-:Y:S02]  /*dc20*/  @!P4 LEA R2, P0, R57, R6.reuse, 0x1 ;  /* 0x000000063902c211 */ /* 0x090fe400078008ff */
[-C--:B------:R-:W-:Y:S02]  /*dc30*/  @!P5 LEA R4, P2, R65, R6.reuse, 0x1 ;  /* 0x000000064104d211 */ /* 0x080fe400078408ff */
[----:B------:R-:W-:Y:S02]  /*dc40*/  @!P6 LEA R6, P3, R69, R6, 0x1 ;  /* 0x000000064506e211 */ /* 0x000fe400078608ff */
[-C--:B---3--:R-:W-:Y:S02]  /*dc50*/  @!P4 LEA.HI.X R3, R57, R24.reuse, R63, 0x1, P0 ;  /* 0x000000183903c211 */ /* 0x088fe400000f0c3f */
[-C--:B------:R-:W-:Y:S02]  /*dc60*/  @!P5 LEA.HI.X R5, R65, R24.reuse, R64, 0x1, P2 ;  /* 0x000000184105d211 */ /* 0x080fe400010f0c40 */
[----:B------:R-:W-:Y:S01]  /*dc70*/  @!P6 LEA.HI.X R7, R69, R24, R66, 0x1, P3 ;  /* 0x000000184507e211 */ /* 0x000fe200018f0c42 */
[----:B------:R3:W-:Y:S04]  /*dc80*/  @!P4 ST.E.128 desc[UR8][R2.64], R8 ;  /* 0x000000080200c985 */ /* 0x0007e8000c101d08 */
[----:B------:R3:W-:Y:S04]  /*dc90*/  @!P5 ST.E.128 desc[UR8][R4.64], R28 ;  /* 0x0000001c0400d985 */ /* 0x0007e8000c101d08 */
[----:B------:R3:W-:Y:S02]  /*dca0*/  @!P6 ST.E.128 desc[UR8][R6.64], R44 ;  /* 0x0000002c0600e985 */ /* 0x0007e4000c101d08 */
.L_x_3420:
[----:B------:R-:W-:Y:S05]  /*dcb0*/  BSYNC B1 ;  /* 0x0000000000017941 */ /* 0x000fea0003800000 */
.L_x_3419:
[----:B---3--:R3:W0:Y:S01]  /*dcc0*/  SHFL.IDX PT, R8, R56, 0x2, 0x181f ;  /* 0x00581f0038087f89 */ /* 0x00862200000e0000 */
[----:B------:R-:W-:Y:S03]  /*dcd0*/  BSSY B1, `(.L_x_3421) ;  /* 0x0000011000017945 */ /* 0x000fe60003800000 */
[----:B----4-:R3:W4:Y:S01]  /*dce0*/  SHFL.IDX PT, R6, R0, 0x2, 0x181f ;  /* 0x00581f0000067f89 */ /* 0x01072200000e0000 */
        /* <DEDUP_REMOVED lines=9> */
[-C--:B0-----:R-:W-:Y:S02]  /*dd80*/  @!P3 LEA.HI.X R3, R57, R8.reuse, R63, 0x1, P0 ;  /* 0x000000083903b211 */ /* 0x081fe400000f0c3f */
[-C--:B------:R-:W-:Y:S02]  /*dd90*/  @!P4 LEA.HI.X R5, R65, R8.reuse, R64, 0x1, P1 ;  /* 0x000000084105c211 */ /* 0x080fe400008f0c40 */
[----:B------:R-:W-:Y:S01]  /*dda0*/  @!P5 LEA.HI.X R7, R69, R8, R66, 0x1, P2 ;  /* 0x000000084507d211 */ /* 0x000fe200010f0c42 */
[----:B------:R0:W-:Y:S04]  /*ddb0*/  @!P3 ST.E.128 desc[UR8][R2.64], R12 ;  /* 0x0000000c0200b985 */ /* 0x0001e8000c101d08 */
[----:B------:R0:W-:Y:S04]  /*ddc0*/  @!P4 ST.E.128 desc[UR8][R4.64], R32 ;  /* 0x000000200400c985 */ /* 0x0001e8000c101d08 */
[----:B------:R0:W-:Y:S02]  /*ddd0*/  @!P5 ST.E.128 desc[UR8][R6.64], R48 ;  /* 0x000000300600d985 */ /* 0x0001e4000c101d08 */
.L_x_3422:
[----:B------:R-:W-:Y:S05]  /*dde0*/  BSYNC B1 ;  /* 0x0000000000017941 */ /* 0x000fea0003800000 */
.L_x_3421:
[----:B0-----:R-:W-:Y:S01]  /*ddf0*/  VIADD R3, R67, 0x60 ;  /* 0x0000006043037836 */ /* 0x001fe20000000000 */
[----:B---3--:R-:W0:Y:S04]  /*de00*/  SHFL.IDX PT, R56, R56, 0x3, 0x181f ;  /* 0x00781f0038387f89 */ /* 0x008e2800000e0000 */
[----:B------:R-:W-:Y:S01]  /*de10*/  ISETP.GE.AND P0, PT, R3, R18, PT ;  /* 0x000000120300720c */ /* 0x000fe20003f06270 */
[----:B------:R-:W3:-:S12]  /*de20*/  SHFL.IDX PT, R0, R0, 0x3, 0x181f ;  /* 0x00781f0000007f89 */ /* 0x000ed800000e0000 */
[----:B------:R-:W-:Y:S05]  /*de30*/  @P0 BRA `(.L_x_3423) ;  /* 0x00000020005c0947 */ /* 0x000fea0003800000 */
[----:B------:R-:W-:Y:S01]  /*de40*/  ULDC UR4, c[0x0][0xac8] ;  /* 0x0002b20000047ab9 */ /* 0x000fe20000000800 */
[----:B------:R-:W-:Y:S01]  /*de50*/  ULDC.64 UR8, c[0x0][0x208] ;  /* 0x0000820000087ab9 */ /* 0x000fe20000000a00 */
[----:B------:R-:W-:Y:S02]  /*de60*/  ISETP.GE.AND P2, PT, R57, UR4, PT ;  /* 0x0000000439007c0c */ /* 0x000fe4000bf46270 */
[----:B------:R-:W-:-:S11]  /*de70*/  ISETP.GE.AND P3, PT, R65, UR4, PT ;  /* 0x0000000441007c0c */ /* 0x000fd6000bf66270 */
[-C--:B---3--:R-:W-:Y:S02]  /*de80*/  @!P2 LEA R2, P0, R57, R0.reuse, 0x1 ;  /* 0x000000003902a211 */ /* 0x088fe400078008ff */
[----:B------:R-:W-:Y:S02]  /*de90*/  @!P3 LEA R4, P1, R65, R0, 0x1 ;  /* 0x000000004104b211 */ /* 0x000fe400078208ff */
[-C--:B0-----:R-:W-:Y:S02]  /*dea0*/  @!P2 LEA.HI.X R3, R57, R56.reuse, R63, 0x1, P0 ;  /* 0x000000383903a211 */ /* 0x081fe400000f0c3f */
[----:B------:R-:W-:Y:S02]  /*deb0*/  ISETP.GE.AND P0, PT, R69, UR4, PT ;  /* 0x0000000445007c0c */ /* 0x000fe4000bf06270 */
[----:B------:R-:W-:Y:S01]  /*dec0*/  @!P3 LEA.HI.X R5, R65, R56, R64, 0x1, P1 ;  /* 0x000000384105b211 */ /* 0x000fe200008f0c40 */
[----:B------:R0:W-:Y:S04]  /*ded0*/  @!P2 ST.E.128 desc[UR8][R2.64], R20 ;  /* 0x000000140200a985 */ /* 0x0001e8000c101d08 */
[----:B------:R0:W-:Y:S06]  /*dee0*/  @!P3 ST.E.128 desc[UR8][R4.64], R36 ;  /* 0x000000240400b985 */ /* 0x0001ec000c101d08 */
[----:B------:R-:W-:Y:S05]  /*def0*/  @P0 BRA `(.L_x_3423) ;  /* 0x00000020002c0947 */ /* 0x000fea0003800000 */
[----:B0-----:R-:W-:Y:S01]  /*df00*/  LEA R2, P0, R69, R0, 0x1 ;  /* 0x0000000045027211 */ /* 0x001fe200078008ff */
[----:B------:R-:W-:-:S03]  /*df10*/  ULDC.64 UR8, c[0x0][0x208] ;  /* 0x0000820000087ab9 */ /* 0x000fc60000000a00 */
[----:B------:R-:W-:-:S05]  /*df20*/  LEA.HI.X R3, R69, R56, R66, 0x1, P0 ;  /* 0x0000003845037211 */ /* 0x000fca00000f0c42 */
[----:B------:R0:W-:Y:S01]  /*df30*/  ST.E.128 desc[UR8][R2.64], R52 ;  /* 0x0000003402007985 */ /* 0x0001e2000c101d08 */
[----:B------:R-:W-:Y:S05]  /*df40*/  BRA `(.L_x_3423) ;  /* 0x0000002000187947 */ /* 0x000fea0003800000 */
.L_x_3416:
[----:B------:R-:W-:Y:S01]  /*df50*/  ULDC.64 UR14, c[0x0][0xb08] ;  /* 0x0002c200000e7ab9 */ /* 0x000fe20000000a00 */
[----:B------:R-:W-:Y:S01]  /*df60*/  R2UR UR18, R228 ;  /* 0x00000000e41272ca */ /* 0x000fe200000e0000 */
[----:B------:R-:W-:Y:S01]  /*df70*/  UIMAD UR12, UR16, UR14, URZ ;  /* 0x0000000e100c72a4 */ /* 0x000fe2000f8e023f */
[----:B------:R-:W0:Y:S01]  /*df80*/  @P1 LDC R0, c[0x0][0xbec] ;  /* 0x0002fb00ff001b82 */ /* 0x000e220000000800 */
[----:B------:R-:W-:Y:S01]  /*df90*/  UIMAD.WIDE.U32 UR10, UR4, UR14, URZ ;  /* 0x0000000e040a72a5 */ /* 0x000fe2000f8e003f */
[----:B------:R-:W-:Y:S01]  /*dfa0*/  R2UR UR17, R23 ;  /* 0x00000000171172ca */ /* 0x000fe200000e0000 */
[----:B------:R-:W-:Y:S01]  /*dfb0*/  UIMAD UR12, UR4, UR15, UR12 ;  /* 0x0000000f040c72a4 */ /* 0x000fe2000f8e020c */
[----:B------:R-:W-:Y:S01]  /*dfc0*/  IMAD.MOV.U32 R5, RZ, RZ, R11 ;  /* 0x000000ffff057224 */ /* 0x000fe200078e000b */
[----:B------:R-:W-:Y:S01]  /*dfd0*/  USHF.R.S32.HI UR4, URZ, 0x1f, UR9 ;  /* 0x0000001f3f047899 */ /* 0x000fe20008011409 */
[----:B------:R-:W-:Y:S01]  /*dfe0*/  ISETP.GE.AND P0, PT, R13, R18, PT ;  /* 0x000000120d00720c */ /* 0x000fe20003f06270 */
[----:B------:R-:W-:Y:S01]  /*dff0*/  UIADD3 UR11, UR11, UR12, URZ ;  /* 0x0000000c0b0b7290 */ /* 0x000fe2000fffe03f */
[----:B------:R-:W1:Y:S01]  /*e000*/  @P1 LDC R7, c[0x0][0xbf0] ;  /* 0x0002fc00ff071b82 */ /* 0x000e620000000800 */
[----:B------:R-:W-:Y:S01]  /*e010*/  UIADD3 UR8, UR8, 0x36820, URZ ;  /* 0x0003682008087890 */ /* 0x000fe2000fffe03f */
[----:B------:R-:W-:Y:S01]  /*e020*/  BSSY B1, `(.L_x_3424) ;  /* 0x000009c000017945 */ /* 0x000fe20003800000 */
[----:B------:R-:W-:Y:S01]  /*e030*/  ULDC.64 UR12, c[0x0][0xb38] ;  /* 0x0002ce00000c7ab9 */ /* 0x000fe20000000a00 */
[----:B------:R-:W-:Y:S01]  /*e040*/  SHF.R.S32.HI R80, RZ, 0x1f, R208 ;  /* 0x0000001fff507819 */ /* 0x000fe200000114d0 */
[----:B------:R-:W-:Y:S01]  /*e050*/  UIMAD.WIDE.U32 UR10, UR18, UR12, UR10 ;  /* 0x0000000c120a72a5 */ /* 0x000fe2000f8e000a */
[----:B------:R-:W-:Y:S01]  /*e060*/  SHF.R.S32.HI R81, RZ, 0x1f, R209 ;  /* 0x0000001fff517819 */ /* 0x000fe200000114d1 */
[----:B------:R-:W-:Y:S01]  /*e070*/  UPRMT UR8, URZ, 0x654, UR8 ;  /* 0x000006543f087896 */ /* 0x000fe20008000008 */
[----:B------:R-:W-:Y:S01]  /*e080*/  SHF.R.S32.HI R82, RZ, 0x1f, R210 ;  /* 0x0000001fff527819 */ /* 0x000fe200000114d2 */
[----:B------:R-:W-:Y:S01]  /*e090*/  UIMAD UR11, UR18, UR13, UR11 ;  /* 0x0000000d120b72a4 */ /* 0x000fe2000f8e020b */
[----:B------:R-:W-:-:S02]  /*e0a0*/  SHF.R.S32.HI R83, RZ, 0x1f, R211 ;  /* 0x0000001fff537819 */ /* 0x000fc400000114d3 */
[----:B------:R-:W-:Y:S01]  /*e0b0*/  ULDC.64 UR12, c[0x0][0xb40] ;  /* 0x0002d000000c7ab9 */ /* 0x000fe20000000a00 */
[----:B------:R-:W-:Y:S01]  /*e0c0*/  SHF.R.S32.HI R84, RZ, 0x1f, R212 ;  /* 0x0000001fff547819 */ /* 0x000fe200000114d4 */
[----:B------:R-:W-:Y:S01]  /*e0d0*/  UIMAD UR4, UR4, UR12, URZ ;  /* 0x0000000c040472a4 */ /* 0x000fe2000f8e023f */
[----:B------:R-:W-:Y:S01]  /*e0e0*/  SHF.R.S32.HI R85, RZ, 0x1f, R213 ;  /* 0x0000001fff557819 */ /* 0x000fe200000114d5 */
[----:B------:R-:W-:Y:S01]  /*e0f0*/  UIMAD.WIDE.U32 UR10, UR9, UR12, UR10 ;  /* 0x0000000c090a72a5 */ /* 0x000fe2000f8e000a */
[----:B0-----:R-:W-:Y:S01]  /*e100*/  @P1 IMAD.HI.U32 R0, R11, R0, RZ ;  /* 0x000000000b001227 */ /* 0x001fe200078e00ff */
[----:B------:R-:W-:Y:S01]  /*e110*/  UIMAD UR4, UR9, UR13, UR4 ;  /* 0x0000000d090472a4 */ /* 0x000fe2000f8e0204 */
[----:B------:R-:W-:Y:S01]  /*e120*/  SYNCS.ARRIVE.TRANS64.RED.A1T0 RZ, [UR8], RZ ;  /* 0x000000ffffff79a7 */ /* 0x000fe20008100408 */
[----:B------:R-:W-:Y:S01]  /*e130*/  SHF.R.S32.HI R86, RZ, 0x1f, R214 ;  /* 0x0000001fff567819 */ /* 0x000fe200000114d6 */
[----:B------:R-:W-:Y:S01]  /*e140*/  ULDC.64 UR12, c[0x0][0xb48] ;  /* 0x0002d200000c7ab9 */ /* 0x000fe20000000a00 */
[----:B------:R-:W-:Y:S01]  /*e150*/  UIADD3 UR11, UR11, UR4, URZ ;  /* 0x000000040b0b7290 */ /* 0x000fe2000fffe03f */
[----:B------:R-:W-:-:S02]  /*e160*/  SHF.R.S32.HI R87, RZ, 0x1f, R215 ;  /* 0x0000001fff577819 */ /* 0x000fc400000114d7 */
[----:B-1----:R-:W-:Y:S01]  /*e170*/  @P1 SHF.R.U32.HI R5, RZ, R7, R0 ;  /* 0x00000007ff051219 */ /* 0x002fe20000011600 */
[----:B------:R-:W-:Y:S01]  /*e180*/  UIMAD.WIDE.U32 UR10, UR17, UR12, UR10 ;  /* 0x0000000c110a72a5 */ /* 0x000fe2000f8e000a */
[----:B------:R-:W-:Y:S02]  /*e190*/  SHF.R.S32.HI R126, RZ, 0x1f, R216 ;  /* 0x0000001fff7e7819 */ /* 0x000fe400000114d8 */
[--C-:B------:R-:W-:Y:S01]  /*e1a0*/  SHF.R.S32.HI R0, RZ, 0x1f, R5.reuse ;  /* 0x0000001fff007819 */ /* 0x100fe20000011405 */
[----:B------:R-:W-:Y:S01]  /*e1b0*/  IMAD.MOV R2, RZ, RZ, -R5 ;  /* 0x000000ffff027224 */ /* 0x000fe200078e0a05 */
[----:B------:R-:W-:Y:S01]  /*e1c0*/  UIMAD UR4, UR17, UR13, UR11 ;  /* 0x0000000d110472a4 */ /* 0x000fe2000f8e020b */
[----:B------:R-:W-:Y:S02]  /*e1d0*/  SHF.R.S32.HI R127, RZ, 0x1f, R217 ;  /* 0x0000001fff7f7819 */ /* 0x000fe400000114d9 */
[----:B------:R-:W-:Y:S01]  /*e1e0*/  ULDC.64 UR12, c[0x0][0xb30] ;  /* 0x0002cc00000c7ab9 */ /* 0x000fe20000000a00 */
[----:B------:R-:W-:Y:S01]  /*e1f0*/  IMAD R7, R3, R2, R11 ;  /* 0x0000000203077224 */ /* 0x000fe200078e020b */
[----:B------:R-:W-:Y:S01]  /*e200*/  SHF.R.S32.HI R128, RZ, 0x1f, R218 ;  /* 0x0000001fff807819 */ /* 0x000fe200000114da */
[----:B------:R-:W-:Y:S01]  /*e210*/  IMAD R0, R0, UR12, RZ ;  /* 0x0000000c00007c24 */ /* 0x000fe2000f8e02ff */
[----:B------:R-:W-:Y:S01]  /*e220*/  SHF.R.S32.HI R129, RZ, 0x1f, R219 ;  /* 0x0000001fff817819 */ /* 0x000fe200000114db */
[----:B------:R-:W-:Y:S01]  /*e230*/  IMAD.U32 R3, RZ, RZ, UR11 ;  /* 0x0000000bff037e24 */ /* 0x000fe2000f8e00ff */
        /* <DEDUP_REMOVED lines=20> */
[----:B------:R-:W-:-:S04]  /*e380*/  LEA R0, P1, R2, UR10, 0x2 ;  /* 0x0000000a02007c11 */ /* 0x000fc8000f8210ff */
[----:B------:R-:W-:Y:S02]  /*e390*/  LEA.HI.X R8, R2, UR11, R3, 0x2, P1 ;  /* 0x0000000b02087c11 */ /* 0x000fe400088f1403 */
[----:B------:R0:W1:Y:S04]  /*e3a0*/  SHFL.IDX PT, R2, R0, RZ, 0x1c1f ;  /* 0x001c1fff00027589 */ /* 0x00006800000e0000 */
[----:B------:R0:W2:Y:S01]  /*e3b0*/  SHFL.IDX PT, R3, R8, RZ, 0x1c1f ;  /* 0x001c1fff08037589 */ /* 0x0000a200000e0000 */
[----:B------:R-:W-:Y:S05]  /*e3c0*/  @P0 BRA `(.L_x_3425) ;  /* 0x0000000400840947 */ /* 0x000fea0003800000 */
[----:B------:R-:W-:Y:S01]  /*e3d0*/  ULDC UR4, c[0x0][0xac8] ;  /* 0x0002b20000047ab9 */ /* 0x000fe20000000800 */
[----:B------:R-:W-:Y:S01]  /*e3e0*/  ULDC.64 UR8, c[0x0][0x208] ;  /* 0x0000820000087ab9 */ /* 0x000fe20000000a00 */
[----:B------:R-:W-:Y:S02]  /*e3f0*/  ISETP.GE.AND P1, PT, R227, UR4, PT ;  /* 0x00000004e3007c0c */ /* 0x000fe4000bf26270 */
[----:B------:R-:W-:Y:S02]  /*e400*/  ISETP.GE.AND P0, PT, R226, UR4, PT ;  /* 0x00000004e2007c0c */ /* 0x000fe4000bf06270 */
[----:B------:R-:W-:Y:S02]  /*e410*/  ISETP.GE.AND P2, PT, R204, UR4, PT ;  /* 0x00000004cc007c0c */ /* 0x000fe4000bf46270 */
[----:B------:R-:W-:Y:S02]  /*e420*/  ISETP.GE.AND P3, PT, R225, UR4, PT ;  /* 0x00000004e1007c0c */ /* 0x000fe4000bf66270 */
[----:B------:R-:W-:-:S05]  /*e430*/  ISETP.GE.AND P4, PT, R224, UR4, PT ;  /* 0x00000004e0007c0c */ /* 0x000fca000bf86270 */
[CC--:B-1----:R-:W-:Y:S02]  /*e440*/  @!P1 LEA R6, P5, R227.reuse, R2.reuse, 0x2 ;  /* 0x00000002e3069211 */ /* 0x0c2fe400078a10ff */
[-C--:B------:R-:W-:Y:S02]  /*e450*/  @!P0 LEA R10, P6, R226, R2.reuse, 0x2 ;  /* 0x00000002e20a8211 */ /* 0x080fe400078c10ff */
[----:B--2---:R-:W-:Y:S01]  /*e460*/  @!P2 IMAD.WIDE R4, R204, 0x4, R2 ;  /* 0x00000004cc04a825 */ /* 0x004fe200078e0202 */
[-C--:B------:R-:W-:Y:S02]  /*e470*/  @!P1 LEA.HI.X R7, R227, R3.reuse, R137, 0x2, P5 ;  /* 0x00000003e3079211 */ /* 0x080fe400028f1489 */
[----:B------:R-:W-:Y:S02]  /*e480*/  @!P0 LEA.HI.X R11, R226, R3, R136, 0x2, P6 ;  /* 0x00000003e20b8211 */ /* 0x000fe400030f1488 */
[----:B------:R-:W-:Y:S01]  /*e490*/  ISETP.GE.AND P5, PT, R223, UR4, PT ;  /* 0x00000004df007c0c */ /* 0x000fe2000bfa6270 */
[----:B------:R1:W-:Y:S01]  /*e4a0*/  @!P2 ST.E.64 desc[UR8][R4.64], R24 ;  /* 0x000000180400a985 */ /* 0x0003e2000c101b08 */
[----:B------:R-:W-:-:S02]  /*e4b0*/  @!P3 LEA R12, P6, R225, R2, 0x2 ;  /* 0x00000002e10cb211 */ /* 0x000fc400078c10ff */
[----:B------:R-:W-:Y:S01]  /*e4c0*/  @!P4 LEA R14, P2, R224, R2, 0x2 ;  /* 0x00000002e00ec211 */ /* 0x000fe200078410ff */
[----:B------:R2:W-:Y:S01]  /*e4d0*/  @!P1 ST.E.64 desc[UR8][R6.64], R28 ;  /* 0x0000001c06009985 */ /* 0x0005e2000c101b08 */
[-C--:B------:R-:W-:Y:S02]  /*e4e0*/  @!P3 LEA.HI.X R13, R225, R3.reuse, R135, 0x2, P6 ;  /* 0x00000003e10db211 */ /* 0x080fe400030f1487 */
[----:B------:R-:W-:Y:S01]  /*e4f0*/  ISETP.GE.AND P1, PT, R221, UR4, PT ;  /* 0x00000004dd007c0c */ /* 0x000fe2000bf26270 */
[----:B------:R3:W-:Y:S01]  /*e500*/  @!P0 ST.E.64 desc[UR8][R10.64], R32 ;  /* 0x000000200a008985 */ /* 0x0007e2000c101b08 */
[----:B------:R-:W-:Y:S02]  /*e510*/  ISETP.GE.AND P0, PT, R222, UR4, PT ;  /* 0x00000004de007c0c */ /* 0x000fe4000bf06270 */
[----:B------:R-:W-:Y:S01]  /*e520*/  @!P4 LEA.HI.X R15, R224, R3, R134, 0x2, P2 ;  /* 0x00000003e00fc211 */ /* 0x000fe200010f1486 */
[----:B------:R4:W-:Y:S01]  /*e530*/  @!P3 ST.E.64 desc[UR8][R12.64], R36 ;  /* 0x000000240c00b985 */ /* 0x0009e2000c101b08 */
[----:B------:R-:W-:-:S02]  /*e540*/  ISETP.GE.AND P2, PT, R220, UR4, PT ;  /* 0x00000004dc007c0c */ /* 0x000fc4000bf46270 */
[----:B------:R-:W-:Y:S01]  /*e550*/  @!P5 LEA R22, P6, R223, R2, 0x2 ;  /* 0x00000002df16d211 */ /* 0x000fe200078c10ff */
[----:B------:R5:W-:Y:S01]  /*e560*/  @!P4 ST.E.64 desc[UR8][R14.64], R40 ;  /* 0x000000280e00c985 */ /* 0x000be2000c101b08 */
[----:B------:R-:W-:Y:S02]  /*e570*/  ISETP.GE.AND P3, PT, R219, UR4, PT ;  /* 0x00000004db007c0c */ /* 0x000fe4000bf66270 */
[----:B------:R-:W-:-:S03]  /*e580*/  @!P5 LEA.HI.X R23, R223, R3, R133, 0x2, P6 ;  /* 0x00000003df17d211 */ /* 0x000fc600030f1485 */
[CC--:B-1----:R-:W-:Y:S02]  /*e590*/  @!P0 LEA R4, P4, R222.reuse, R2.reuse, 0x2 ;  /* 0x00000002de048211 */ /* 0x0c2fe400078810ff */
[----:B------:R1:W-:Y:S01]  /*e5a0*/  @!P5 ST.E.64 desc[UR8][R22.64], R44 ;  /* 0x0000002c1600d985 */ /* 0x0003e2000c101b08 */
[CC--:B--2---:R-:W-:Y:S02]  /*e5b0*/  @!P1 LEA R6, P5, R221.reuse, R2.reuse, 0x2 ;  /* 0x00000002dd069211 */ /* 0x0c4fe400078a10ff */
[-C--:B------:R-:W-:Y:S02]  /*e5c0*/  @!P0 LEA.HI.X R5, R222, R3.reuse, R132, 0x2, P4 ;  /* 0x00000003de058211 */ /* 0x080fe400020f1484 */
[----:B------:R-:W-:Y:S02]  /*e5d0*/  ISETP.GE.AND P4, PT, R218, UR4, PT ;  /* 0x00000004da007c0c */ /* 0x000fe4000bf86270 */
[----:B---3--:R-:W-:Y:S01]  /*e5e0*/  @!P2 LEA R10, P6, R220, R2, 0x2 ;  /* 0x00000002dc0aa211 */ /* 0x008fe200078c10ff */
[----:B------:R-:W-:Y:S01]  /*e5f0*/  @!P0 ST.E.64 desc[UR8][R4.64], R48 ;  /* 0x0000003004008985 */ /* 0x000fe2000c101b08 */
[----:B------:R-:W-:-:S02]  /*e600*/  @!P1 LEA.HI.X R7, R221, R3, R131, 0x2, P5 ;  /* 0x00000003dd079211 */ /* 0x000fc400028f1483 */
[----:B------:R-:W-:Y:S02]  /*e610*/  ISETP.GE.AND P5, PT, R217, UR4, PT ;  /* 0x00000004d9007c0c */ /* 0x000fe4000bfa6270 */
[----:B------:R-:W-:Y:S01]  /*e620*/  @!P2 LEA.HI.X R11, R220, R3, R130, 0x2, P6 ;  /* 0x00000003dc0ba211 */ /* 0x000fe200030f1482 */
[----:B------:R2:W-:Y:S01]  /*e630*/  @!P1 ST.E.64 desc[UR8][R6.64], R52 ;  /* 0x0000003406009985 */ /* 0x0005e2000c101b08 */
[-C--:B----4-:R-:W-:Y:S02]  /*e640*/  @!P3 LEA R12, P6, R219, R2.reuse, 0x2 ;  /* 0x00000002db0cb211 */ /* 0x090fe400078c10ff */
[----:B------:R-:W-:Y:S01]  /*e650*/  ISETP.GE.AND P1, PT, R215, UR4, PT ;  /* 0x00000004d7007c0c */ /* 0x000fe2000bf26270 */
[----:B------:R3:W-:Y:S01]  /*e660*/  @!P2 ST.E.64 desc[UR8][R10.64], R56 ;  /* 0x000000380a00a985 */ /* 0x0007e2000c101b08 */
[----:B------:R-:W-:Y:S02]  /*e670*/  ISETP.GE.AND P2, PT, R216, UR4, PT ;  /* 0x00000004d8007c0c */ /* 0x000fe4000bf46270 */
[----:B-----5:R-:W-:-:S02]  /*e680*/  @!P4 LEA R14, P0, R218, R2, 0x2 ;  /* 0x00000002da0ec211 */ /* 0x020fc400078010ff */
[-C--:B------:R-:W-:Y:S02]  /*e690*/  @!P3 LEA.HI.X R13, R219, R3.reuse, R129, 0x2, P6 ;  /* 0x00000003db0db211 */ /* 0x080fe400030f1481 */
[-C--:B------:R-:W-:Y:S02]  /*e6a0*/  @!P4 LEA.HI.X R15, R218, R3.reuse, R128, 0x2, P0 ;  /* 0x00000003da0fc211 */ /* 0x080fe400000f1480 */
[----:B------:R-:W-:Y:S01]  /*e6b0*/  ISETP.GE.AND P0, PT, R214, UR4, PT ;  /* 0x00000004d6007c0c */ /* 0x000fe2000bf06270 */
[----:B------:R-:W-:Y:S01]  /*e6c0*/  @!P3 ST.E.64 desc[UR8][R12.64], R60 ;  /* 0x0000003c0c00b985 */ /* 0x000fe2000c101b08 */
[-C--:B-1----:R-:W-:Y:S02]  /*e6d0*/  @!P5 LEA R22, P6, R217, R2.reuse, 0x2 ;  /* 0x00000002d916d211 */ /* 0x082fe400078c10ff */
[----:B--2---:R-:W-:Y:S01]  /*e6e0*/  @!P1 LEA R6, P3, R215, R2, 0x2 ;  /* 0x00000002d7069211 */ /* 0x004fe200078610ff */
[----:B------:R1:W-:Y:S01]  /*e6f0*/  @!P4 ST.E.64 desc[UR8][R14.64], R64 ;  /* 0x000000400e00c985 */ /* 0x0003e2000c101b08 */
[----:B------:R-:W-:-:S02]  /*e700*/  @!P5 LEA.HI.X R23, R217, R3, R127, 0x2, P6 ;  /* 0x00000003d917d211 */ /* 0x000fc400030f147f */
[-C--:B------:R-:W-:Y:S02]  /*e710*/  @!P2 LEA R4, P6, R216, R2.reuse, 0x2 ;  /* 0x00000002d804a211 */ /* 0x080fe400078c10ff */
[----:B------:R-:W-:Y:S01]  /*e720*/  ISETP.GE.AND P4, PT, R212, UR4, PT ;  /* 0x00000004d4007c0c */ /* 0x000fe2000bf86270 */
[----:B------:R2:W-:Y:S01]  /*e730*/  @!P5 ST.E.64 desc[UR8][R22.64], R68 ;  /* 0x000000441600d985 */ /* 0x0005e2000c101b08 */
[----:B------:R-:W-:Y:S02]  /*e740*/  ISETP.GE.AND P5, PT, R213, UR4, PT ;  /* 0x00000004d5007c0c */ /* 0x000fe4000bfa6270 */
[-C--:B------:R-:W-:Y:S02]  /*e750*/  @!P2 LEA.HI.X R5, R216, R3.reuse, R126, 0x2, P6 ;  /* 0x00000003d805a211 */ /* 0x080fe400030f147e */
[----:B---3--:R-:W-:Y:S02]  /*e760*/  @!P0 LEA R10, P6, R214, R2, 0x2 ;  /* 0x00000002d60a8211 */ /* 0x008fe400078c10ff */
[----:B------:R-:W-:Y:S01]  /*e770*/  @!P1 LEA.HI.X R7, R215, R3, R87, 0x2, P3 ;  /* 0x00000003d7079211 */ /* 0x000fe200018f1457 */
[----:B------:R3:W-:Y:S01]  /*e780*/  @!P2 ST.E.64 desc[UR8][R4.64], R72 ;  /* 0x000000480400a985 */ /* 0x0007e2000c101b08 */
[----:B------:R-:W-:-:S02]  /*e790*/  ISETP.GE.AND P3, PT, R211, UR4, PT ;  /* 0x00000004d3007c0c */ /* 0x000fc4000bf66270 */
[-C--:B------:R-:W-:Y:S01]  /*e7a0*/  @!P0 LEA.HI.X R11, R214, R3.reuse, R86, 0x2, P6 ;  /* 0x00000003d60b8211 */ /* 0x080fe200030f1456 */
[----:B------:R4:W-:Y:S01]  /*e7b0*/  @!P1 ST.E.64 desc[UR8][R6.64], R76 ;  /* 0x0000004c06009985 */ /* 0x0009e2000c101b08 */
[-C--:B-1----:R-:W-:Y:S02]  /*e7c0*/  @!P4 LEA R14, P2, R212, R2.reuse, 0x2 ;  /* 0x00000002d40ec211 */ /* 0x082fe400078410ff */
[C---:B------:R-:W-:Y:S01]  /*e7d0*/  @!P5 LEA R12, P1, R213.reuse, R2, 0x2 ;  /* 0x00000002d50cd211 */ /* 0x040fe200078210ff */
[----:B------:R1:W-:Y:S01]  /*e7e0*/  @!P0 ST.E.64 desc[UR8][R10.64], R20 ;  /* 0x000000140a008985 */ /* 0x0003e2000c101b08 */
[----:B------:R-:W-:Y:S02]  /*e7f0*/  ISETP.GE.AND P0, PT, R210, UR4, PT ;  /* 0x00000004d2007c0c */ /* 0x000fe4000bf06270 */
[----:B------:R-:W-:Y:S02]  /*e800*/  @!P5 LEA.HI.X R13, R213, R3, R85, 0x2, P1 ;  /* 0x00000003d50dd211 */ /* 0x000fe400008f1455 */
[----:B------:R-:W-:-:S02]  /*e810*/  ISETP.GE.AND P1, PT, R209, UR4, PT ;  /* 0x00000004d1007c0c */ /* 0x000fc4000bf26270 */
[CC--:B--2---:R-:W-:Y:S01]  /*e820*/  @!P3 LEA R22, P6, R211.reuse, R2.reuse, 0x2 ;  /* 0x00000002d316b211 */ /* 0x0c4fe200078c10ff */
[----:B------:R2:W-:Y:S01]  /*e830*/  @!P5 ST.E.64 desc[UR8][R12.64], R120 ;  /* 0x000000780c00d985 */ /* 0x0005e2000c101b08 */
[-C--:B------:R-:W-:Y:S02]  /*e840*/  @!P4 LEA.HI.X R15, R212, R3.reuse, R84, 0x2, P2 ;  /* 0x00000003d40fc211 */ /* 0x080fe400010f1454 */
[----:B------:R-:W-:Y:S02]  /*e850*/  @!P3 LEA.HI.X R23, R211, R3, R83, 0x2, P6 ;  /* 0x00000003d317b211 */ /* 0x000fe400030f1453 */
[----:B------:R-:W-:Y:S01]  /*e860*/  ISETP.GE.AND P2, PT, R206, UR4, PT ;  /* 0x00000004ce007c0c */ /* 0x000fe2000bf46270 */
[----:B------:R5:W-:Y:S01]  /*e870*/  @!P4 ST.E.64 desc[UR8][R14.64], R88 ;  /* 0x000000580e00c985 */ /* 0x000be2000c101b08 */
[----:B------:R-:W-:Y:S02]  /*e880*/  ISETP.GE.AND P4, PT, R208, UR4, PT ;  /* 0x00000004d0007c0c */ /* 0x000fe4000bf86270 */
[----:B---3--:R-:W-:Y:S01]  /*e890*/  @!P0 LEA R4, P5, R210, R2, 0x2 ;  /* 0x00000002d2048211 */ /* 0x008fe200078a10ff */
[----:B------:R3:W-:Y:S01]  /*e8a0*/  @!P3 ST.E.64 desc[UR8][R22.64], R92 ;  /* 0x0000005c1600b985 */ /* 0x0007e2000c101b08 */
[----:B------:R-:W-:-:S02]  /*e8b0*/  ISETP.GE.AND P3, PT, R207, UR4, PT ;  /* 0x00000004cf007c0c */ /* 0x000fc4000bf66270 */
[-C--:B------:R-:W-:Y:S02]  /*e8c0*/  @!P0 LEA.HI.X R5, R210, R3.reuse, R82, 0x2, P5 ;  /* 0x00000003d2058211 */ /* 0x080fe400028f1452 */
[----:B------:R-:W-:Y:S02]  /*e8d0*/  ISETP.GE.AND P5, PT, R205, UR4, PT ;  /* 0x00000004cd007c0c */ /* 0x000fe4000bfa6270 */
[CC--:B----4-:R-:W-:Y:S01]  /*e8e0*/  @!P1 LEA R6, P6, R209.reuse, R2.reuse, 0x2 ;  /* 0x00000002d1069211 */ /* 0x0d0fe200078c10ff */
[----:B------:R3:W-:Y:S02]  /*e8f0*/  @!P0 ST.E.64 desc[UR8][R4.64], R96 ;  /* 0x0000006004008985 */ /* 0x0007e4000c101b08 */
[-C--:B-1----:R-:W-:Y:S02]  /*e900*/  @!P4 LEA R10, P0, R208, R2.reuse, 0x2 ;  /* 0x00000002d00ac211 */ /* 0x082fe400078010ff */
[----:B------:R-:W-:Y:S02]  /*e910*/  @!P1 LEA.HI.X R7, R209, R3, R81, 0x2, P6 ;  /* 0x00000003d1079211 */ /* 0x000fe400030f1451 */
[----:B--2---:R-:W-:-:S02]  /*e920*/  @!P3 LEA R12, P6, R207, R2, 0x2 ;  /* 0x00000002cf0cb211 */ /* 0x004fc400078c10ff */
[-C--:B------:R-:W-:Y:S01]  /*e930*/  @!P4 LEA.HI.X R11, R208, R3.reuse, R80, 0x2, P0 ;  /* 0x00000003d00bc211 */ /* 0x080fe200000f1450 */
[----:B------:R3:W-:Y:S01]  /*e940*/  @!P1 ST.E.64 desc[UR8][R6.64], R100 ;  /* 0x0000006406009985 */ /* 0x0007e2000c101b08 */
[CC--:B-----5:R-:W-:Y:S02]  /*e950*/  @!P2 LEA R14, P1, R206.reuse, R2.reuse, 0x2 ;  /* 0x00000002ce0ea211 */ /* 0x0e0fe400078210ff */
[----:B------:R-:W-:Y:S01]  /*e960*/  @!P5 LEA R2, P0, R205, R2, 0x2 ;  /* 0x00000002cd02d211 */ /* 0x000fe200078010ff */
[----:B------:R3:W-:Y:S01]  /*e970*/  @!P4 ST.E.64 desc[UR8][R10.64], R104 ;  /* 0x000000680a00c985 */ /* 0x0007e2000c101b08 */
[-C--:B------:R-:W-:Y:S02]  /*e980*/  @!P3 LEA.HI.X R13, R207, R3.reuse, R237, 0x2, P6 ;  /* 0x00000003cf0db211 */ /* 0x080fe400030f14ed */
[-C--:B------:R-:W-:Y:S02]  /*e990*/  @!P2 LEA.HI.X R15, R206, R3.reuse, R236, 0x2, P1 ;  /* 0x00000003ce0fa211 */ /* 0x080fe400008f14ec */
[----:B------:R-:W-:Y:S01]  /*e9a0*/  @!P5 LEA.HI.X R3, R205, R3, R235, 0x2, P0 ;  /* 0x00000003cd03d211 */ /* 0x000fe200000f14eb */
[----:B------:R3:W-:Y:S04]  /*e9b0*/  @!P3 ST.E.64 desc[UR8][R12.64], R108 ;  /* 0x0000006c0c00b985 */ /* 0x0007e8000c101b08 */
[----:B------:R3:W-:Y:S04]  /*e9c0*/  @!P2 ST.E.64 desc[UR8][R14.64], R112 ;  /* 0x000000700e00a985 */ /* 0x0007e8000c101b08 */
[----:B------:R3:W-:Y:S02]  /*e9d0*/  @!P5 ST.E.64 desc[UR8][R2.64], R116 ;  /* 0x000000740200d985 */ /* 0x0007e4000c101b08 */
.L_x_3425:
[----:B------:R-:W-:Y:S05]  /*e9e0*/  BSYNC B1 ;  /* 0x0000000000017941 */ /* 0x000fea0003800000 */
.L_x_3424:
[----:B------:R-:W-:Y:S01]  /*e9f0*/  ISETP.GE.AND P0, PT, R9, R18, PT ;  /* 0x000000120900720c */ /* 0x000fe20003f06270 */
[----:B---3--:R3:W4:Y:S04]  /*ea00*/  SHFL.IDX PT, R5, R8, 0x1, 0x1c1f ;  /* 0x003c1f0008057f89 */ /* 0x00872800000e0000 */
[----:B------:R3:W0:Y:S08]  /*ea10*/  SHFL.IDX PT, R4, R0, 0x1, 0x1c1f ;  /* 0x003c1f0000047f89 */ /* 0x00063000000e0000 */
[----:B---3--:R-:W-:Y:S05]  /*ea20*/  @P0 BRA `(.L_x_3423) ;  /* 0x0000001400600947 */ /* 0x008fea0003800000 */
[----:B------:R-:W-:Y:S01]  /*ea30*/  ULDC UR4, c[0x0][0xac8] ;  /* 0x0002b20000047ab9 */ /* 0x000fe20000000800 */
[----:B------:R-:W-:Y:S01]  /*ea40*/  ULDC.64 UR8, c[0x0][0x208] ;  /* 0x0000820000087ab9 */ /* 0x000fe20000000a00 */
[----:B------:R-:W-:Y:S02]  /*ea50*/  ISETP.GE.AND P2, PT, R227, UR4, PT ;  /* 0x00000004e3007c0c */ /* 0x000fe4000bf46270 */
[----:B------:R-:W-:Y:S02]  /*ea60*/  ISETP.GE.AND P1, PT, R204, UR4, PT ;  /* 0x00000004cc007c0c */ /* 0x000fe4000bf26270 */
[----:B------:R-:W-:Y:S02]  /*ea70*/  ISETP.GE.AND P5, PT, R226, UR4, PT ;  /* 0x00000004e2007c0c */ /* 0x000fe4000bfa6270 */
[----:B------:R-:W-:Y:S02]  /*ea80*/  ISETP.GE.AND P4, PT, R225, UR4, PT ;  /* 0x00000004e1007c0c */ /* 0x000fe4000bf86270 */
[----:B------:R-:W-:-:S05]  /*ea90*/  ISETP.GE.AND P3, PT, R224, UR4, PT ;  /* 0x00000004e0007c0c */ /* 0x000fca000bf66270 */
[CC--:B0-----:R-:W-:Y:S02]  /*eaa0*/  @!P2 LEA R6, P0, R227.reuse, R4.reuse, 0x2 ;  /* 0x00000004e306a211 */ /* 0x0c1fe400078010ff */
[----:B-12-4-:R-:W-:Y:S02]  /*eab0*/  @!P1 IMAD.WIDE R2, R204, 0x4, R4 ;  /* 0x00000004cc029825 */ /* 0x016fe400078e0204 */
[----:B------:R-:W-:Y:S02]  /*eac0*/  @!P2 LEA.HI.X R7, R227, R5, R137, 0x2, P0 ;  /* 0x00000005e307a211 */ /* 0x000fe400000f1489 */
[----:B------:R-:W-:Y:S01]  /*ead0*/  ISETP.GE.AND P0, PT, R223, UR4, PT ;  /* 0x00000004df007c0c */ /* 0x000fe2000bf06270 */
[----:B------:R0:W-:Y:S01]  /*eae0*/  @!P1 ST.E.64 desc[UR8][R2.64], R26 ;  /* 0x0000001a02009985 */ /* 0x0001e2000c101b08 */
[-C--:B------:R-:W-:Y:S02]  /*eaf0*/  @!P5 LEA R8, P6, R226, R4.reuse, 0x2 ;  /* 0x00000004e208d211 */ /* 0x080fe400078c10ff */
[----:B------:R-:W-:Y:S01]  /*eb00*/  ISETP.GE.AND P1, PT, R222, UR4, PT ;  /* 0x00000004de007c0c */ /* 0x000fe2000bf26270 */
[----:B------:R1:W-:Y:S01]  /*eb10*/  @!P2 ST.E.64 desc[UR8][R6.64], R30 ;  /* 0x0000001e0600a985 */ /* 0x0003e2000c101b08 */
[----:B------:R-:W-:-:S02]  /*eb20*/  @!P4 LEA R10, P2, R225, R4, 0x2 ;  /* 0x00000004e10ac211 */ /* 0x000fc400078410ff */
[-C--:B------:R-:W-:Y:S02]  /*eb30*/  @!P5 LEA.HI.X R9, R226, R5.reuse, R136, 0x2, P6 ;  /* 0x00000005e209d211 */ /* 0x080fe400030f1488 */
[----:B------:R-:W-:Y:S02]  /*eb40*/  @!P4 LEA.HI.X R11, R225, R5, R135, 0x2, P2 ;  /* 0x00000005e10bc211 */ /* 0x000fe400010f1487 */
[----:B------:R-:W-:Y:S01]  /*eb50*/  ISETP.GE.AND P2, PT, R221, UR4, PT ;  /* 0x00000004dd007c0c */ /* 0x000fe2000bf46270 */
[----:B------:R-:W-:Y:S01]  /*eb60*/  @!P5 ST.E.64 desc[UR8][R8.64], R34 ;  /* 0x000000220800d985 */ /* 0x000fe2000c101b08 */
[----:B------:R-:W-:-:S03]  /*eb70*/  @!P3 LEA R12, P6, R224, R4, 0x2 ;  /* 0x00000004e00cb211 */ /* 0x000fc600078c10ff */
[----:B------:R2:W-:Y:S01]  /*eb80*/  @!P4 ST.E.64 desc[UR8][R10.64], R38 ;  /* 0x000000260a00c985 */ /* 0x0005e2000c101b08 */
[CC--:B0-----:R-:W-:Y:S02]  /*eb90*/  @!P0 LEA R2, P4, R223.reuse, R4.reuse, 0x2 ;  /* 0x00000004df028211 */ /* 0x0c1fe400078810ff */
[-C--:B------:R-:W-:Y:S02]  /*eba0*/  @!P3 LEA.HI.X R13, R224, R5.reuse, R134, 0x2, P6 ;  /* 0x00000005e00db211 */ /* 0x080fe400030f1486 */
[----:B------:R-:W-:Y:S02]  /*ebb0*/  @!P0 LEA.HI.X R3, R223, R5, R133, 0x2, P4 ;  /* 0x00000005df038211 */ /* 0x000fe400020f1485 */
[----:B------:R-:W-:Y:S01]  /*ebc0*/  ISETP.GE.AND P4, PT, R219, UR4, PT ;  /* 0x00000004db007c0c */ /* 0x000fe2000bf86270 */
[----:B------:R0:W-:Y:S01]  /*ebd0*/  @!P3 ST.E.64 desc[UR8][R12.64], R42 ;  /* 0x0000002a0c00b985 */ /* 0x0001e2000c101b08 */
[----:B------:R-:W-:Y:S02]  /*ebe0*/  ISETP.GE.AND P3, PT, R220, UR4, PT ;  /* 0x00000004dc007c0c */ /* 0x000fe4000bf66270 */
[-C--:B-1----:R-:W-:Y:S01]  /*ebf0*/  @!P1 LEA R6, P5, R222, R4.reuse, 0x2 ;  /* 0x00000004de069211 */ /* 0x082fe200078a10ff */
[----:B------:R1:W-:Y:S01]  /*ec00*/  @!P0 ST.E.64 desc[UR8][R2.64], R46 ;  /* 0x0000002e02008985 */ /* 0x0003e2000c101b08 */
[----:B------:R-:W-:-:S02]  /*ec10*/  @!P2 LEA R14, P6, R221, R4, 0x2 ;  /* 0x00000004dd0ea211 */ /* 0x000fc400078c10ff */
[-C--:B------:R-:W-:Y:S02]  /*ec20*/  @!P1 LEA.HI.X R7, R222, R5.reuse, R132, 0x2, P5 ;  /* 0x00000005de079211 */ /* 0x080fe400028f1484 */
[----:B------:R-:W-:Y:S02]  /*ec30*/  ISETP.GE.AND P5, PT, R218, UR4, PT ;  /* 0x00000004da007c0c */ /* 0x000fe4000bfa6270 */
[----:B------:R-:W-:Y:S01]  /*ec40*/  @!P2 LEA.HI.X R15, R221, R5, R131, 0x2, P6 ;  /* 0x00000005dd0fa211 */ /* 0x000fe200030f1483 */
[----:B------:R3:W-:Y:S01]  /*ec50*/  @!P1 ST.E.64 desc[UR8][R6.64], R50 ;  /* 0x0000003206009985 */ /* 0x0007e2000c101b08 */
[-C--:B--2---:R-:W-:Y:S02]  /*ec60*/  @!P4 LEA R10, P0, R219, R4.reuse, 0x2 ;  /* 0x00000004db0ac211 */ /* 0x084fe400078010ff */
[----:B------:R-:W-:Y:S01]  /*ec70*/  @!P3 LEA R8, P6, R220, R4, 0x2 ;  /* 0x00000004dc08b211 */ /* 0x000fe200078c10ff */
[----:B------:R2:W-:Y:S01]  /*ec80*/  @!P2 ST.E.64 desc[UR8][R14.64], R54 ;  /* 0x000000360e00a985 */ /* 0x0005e2000c101b08 */
[----:B------:R-:W-:-:S02]  /*ec90*/  ISETP.GE.AND P2, PT, R217, UR4, PT ;  /* 0x00000004d9007c0c */ /* 0x000fc4000bf46270 */
[----:B------:R-:W-:Y:S02]  /*eca0*/  ISETP.GE.AND P1, PT, R216, UR4, PT ;  /* 0x00000004d8007c0c */ /* 0x000fe4000bf26270 */
[-C--:B------:R-:W-:Y:S02]  /*ecb0*/  @!P4 LEA.HI.X R11, R219, R5.reuse, R129, 0x2, P0 ;  /* 0x00000005db0bc211 */ /* 0x080fe400000f1481 */
[----:B------:R-:W-:Y:S02]  /*ecc0*/  ISETP.GE.AND P0, PT, R215, UR4, PT ;  /* 0x00000004d7007c0c */ /* 0x000fe4000bf06270 */
[----:B------:R-:W-:Y:S02]  /*ecd0*/  @!P3 LEA.HI.X R9, R220, R5, R130, 0x2, P6 ;  /* 0x00000005dc09b211 */ /* 0x000fe400030f1482 */
[----:B0-----:R-:W-:-:S03]  /*ece0*/  @!P5 LEA R12, P6, R218, R4, 0x2 ;  /* 0x00000004da0cd211 */ /* 0x001fc600078c10ff */
[----:B------:R0:W-:Y:S01]  /*ecf0*/  @!P3 ST.E.64 desc[UR8][R8.64], R58 ;  /* 0x0000003a0800b985 */ /* 0x0001e2000c101b08 */
[-C--:B------:R-:W-:Y:S02]  /*ed00*/  @!P5 LEA.HI.X R13, R218, R5.reuse, R128, 0x2, P6 ;  /* 0x00000005da0dd211 */ /* 0x080fe400030f1480 */
[CC--:B-1----:R-:W-:Y:S01]  /*ed10*/  @!P2 LEA R2, P6, R217.reuse, R4.reuse, 0x2 ;  /* 0x00000004d902a211 */ /* 0x0c2fe200078c10ff */
[----:B------:R1:W-:Y:S01]  /*ed20*/  @!P4 ST.E.64 desc[UR8][R10.64], R62 ;  /* 0x0000003e0a00c985 */ /* 0x0003e2000c101b08 */
[-C--:B---3--:R-:W-:Y:S02]  /*ed30*/  @!P1 LEA R6, P3, R216, R4.reuse, 0x2 ;  /* 0x00000004d8069211 */ /* 0x088fe400078610ff */
[----:B------:R-:W-:Y:S01]  /*ed40*/  @!P2 LEA.HI.X R3, R217, R5, R127, 0x2, P6 ;  /* 0x00000005d903a211 */ /* 0x000fe200030f147f */
[----:B------:R3:W-:Y:S01]  /*ed50*/  @!P5 ST.E.64 desc[UR8][R12.64], R66 ;  /* 0x000000420c00d985 */ /* 0x0007e2000c101b08 */
[----:B------:R-:W-:Y:S02]  /*ed60*/  ISETP.GE.AND P5, PT, R214, UR4, PT ;  /* 0x00000004d6007c0c */ /* 0x000fe4000bfa6270 */
[----:B------:R-:W-:Y:S01]  /*ed70*/  ISETP.GE.AND P4, PT, R213, UR4, PT ;  /* 0x00000004d5007c0c */ /* 0x000fe2000bf86270 */
[----:B------:R4:W-:Y:S01]  /*ed80*/  @!P2 ST.E.64 desc[UR8][R2.64], R70 ;  /* 0x000000460200a985 */ /* 0x0009e2000c101b08 */
[----:B--2---:R-:W-:-:S02]  /*ed90*/  @!P0 LEA R14, P6, R215, R4, 0x2 ;  /* 0x00000004d70e8211 */ /* 0x004fc400078c10ff */
[-C--:B------:R-:W-:Y:S02]  /*eda0*/  @!P1 LEA.HI.X R7, R216, R5.reuse, R126, 0x2, P3 ;  /* 0x00000005d8079211 */ /* 0x080fe400018f147e */
[----:B------:R-:W-:Y:S02]  /*edb0*/  @!P0 LEA.HI.X R15, R215, R5, R87, 0x2, P6 ;  /* 0x00000005d70f8211 */ /* 0x000fe400030f1457 */
[----:B------:R-:W-:Y:S01]  /*edc0*/  ISETP.GE.AND P3, PT, R212, UR4, PT ;  /* 0x00000004d4007c0c */ /* 0x000fe2000bf66270 */
[----:B------:R2:W-:Y:S02]  /*edd0*/  @!P1 ST.E.64 desc[UR8][R6.64], R74 ;  /* 0x0000004a06009985 */ /* 0x0005e4000c101b08 */
[----:B0-----:R-:W-:Y:S02]  /*ede0*/  @!P5 LEA R8, P1, R214, R4, 0x2 ;  /* 0x00000004d608d211 */ /* 0x001fe400078210ff */
[----:B------:R-:W-:Y:S01]  /*edf0*/  @!P0 ST.E.64 desc[UR8][R14.64], R78 ;  /* 0x0000004e0e008985 */ /* 0x000fe2000c101b08 */
[----:B------:R-:W-:-:S02]  /*ee00*/  ISETP.GE.AND P0, PT, R211, UR4, PT ;  /* 0x00000004d3007c0c */ /* 0x000fc4000bf06270 */
[CC--:B-1----:R-:W-:Y:S02]  /*ee10*/  @!P4 LEA R10, P2, R213.reuse, R4.reuse, 0x2 ;  /* 0x00000004d50ac211 */ /* 0x0c2fe400078410ff */
[-C--:B------:R-:W-:Y:S02]  /*ee20*/  @!P5 LEA.HI.X R9, R214, R5.reuse, R86, 0x2, P1 ;  /* 0x00000005d609d211 */ /* 0x080fe400008f1456 */
[-C--:B------:R-:W-:Y:S02]  /*ee30*/  @!P4 LEA.HI.X R11, R213, R5.reuse, R85, 0x2, P2 ;  /* 0x00000005d50bc211 */ /* 0x080fe400010f1455 */
[----:B---3--:R-:W-:Y:S01]  /*ee40*/  @!P3 LEA R12, P6, R212, R4, 0x2 ;  /* 0x00000004d40cb211 */ /* 0x008fe200078c10ff */
[----:B------:R0:W-:Y:S01]  /*ee50*/  @!P5 ST.E.64 desc[UR8][R8.64], R122 ;  /* 0x0000007a0800d985 */ /* 0x0001e2000c101b08 */
[----:B------:R-:W-:Y:S02]  /*ee60*/  ISETP.GE.AND P1, PT, R210, UR4, PT ;  /* 0x00000004d2007c0c */ /* 0x000fe4000bf26270 */
[----:B------:R-:W-:Y:S01]  /*ee70*/  @!P3 LEA.HI.X R13, R212, R5, R84, 0x2, P6 ;  /* 0x00000005d40db211 */ /* 0x000fe200030f1454 */
[----:B------:R1:W-:Y:S01]  /*ee80*/  @!P4 ST.E.64 desc[UR8][R10.64], R124 ;  /* 0x0000007c0a00c985 */ /* 0x0003e2000c101b08 */
[----:B------:R-:W-:-:S02]  /*ee90*/  ISETP.GE.AND P4, PT, R209, UR4, PT ;  /* 0x00000004d1007c0c */ /* 0x000fc4000bf86270 */
[CC--:B----4-:R-:W-:Y:S01]  /*eea0*/  @!P0 LEA R2, P5, R211.reuse, R4.reuse, 0x2 ;  /* 0x00000004d3028211 */ /* 0x0d0fe200078a10ff */
[----:B------:R3:W-:Y:S01]  /*eeb0*/  @!P3 ST.E.64 desc[UR8][R12.64], R90 ;  /* 0x0000005a0c00b985 */ /* 0x0007e2000c101b08 */
[----:B------:R-:W-:Y:S02]  /*eec0*/  ISETP.GE.AND P3, PT, R208, UR4, PT ;  /* 0x00000004d0007c0c */ /* 0x000fe4000bf66270 */
[----:B------:R-:W-:Y:S02]  /*eed0*/  @!P0 LEA.HI.X R3, R211, R5, R83, 0x2, P5 ;  /* 0x00000005d3038211 */ /* 0x000fe400028f1453 */
[----:B------:R-:W-:Y:S02]  /*eee0*/  ISETP.GE.AND P5, PT, R206, UR4, PT ;  /* 0x00000004ce007c0c */ /* 0x000fe4000bfa6270 */
[----:B------:R-:W-:Y:S01]  /*eef0*/  ISETP.GE.AND P2, PT, R207, UR4, PT ;  /* 0x00000004cf007c0c */ /* 0x000fe2000bf46270 */
[----:B------:R4:W-:Y:S01]  /*ef00*/  @!P0 ST.E.64 desc[UR8][R2.64], R94 ;  /* 0x0000005e02008985 */ /* 0x0009e2000c101b08 */
[----:B--2---:R-:W-:-:S02]  /*ef10*/  @!P1 LEA R6, P6, R210, R4, 0x2 ;  /* 0x00000004d2069211 */ /* 0x004fc400078c10ff */
[CC--:B0-----:R-:W-:Y:S02]  /*ef20*/  @!P4 LEA R8, P0, R209.reuse, R4.reuse, 0x2 ;  /* 0x00000004d108c211 */ /* 0x0c1fe400078010ff */
[-C--:B------:R-:W-:Y:S02]  /*ef30*/  @!P1 LEA.HI.X R7, R210, R5.reuse, R82, 0x2, P6 ;  /* 0x00000005d2079211 */ /* 0x080fe400030f1452 */
[-C--:B------:R-:W-:Y:S02]  /*ef40*/  @!P4 LEA.HI.X R9, R209, R5.reuse, R81, 0x2, P0 ;  /* 0x00000005d109c211 */ /* 0x080fe400000f1451 */
[-C--:B-1----:R-:W-:Y:S01]  /*ef50*/  @!P3 LEA R10, P6, R208, R4.reuse, 0x2 ;  /* 0x00000004d00ab211 */ /* 0x082fe200078c10ff */
[----:B------:R4:W-:Y:S01]  /*ef60*/  @!P1 ST.E.64 desc[UR8][R6.64], R98 ;  /* 0x0000006206009985 */ /* 0x0009e2000c101b08 */
[CC--:B------:R-:W-:Y:S02]  /*ef70*/  @!P5 LEA R14, P0, R206.reuse, R4.reuse, 0x2 ;  /* 0x00000004ce0ed211 */ /* 0x0c0fe400078010ff */
[----:B---3--:R-:W-:Y:S01]  /*ef80*/  @!P2 LEA R12, P1, R207, R4, 0x2 ;  /* 0x00000004cf0ca211 */ /* 0x008fe200078210ff */
[----:B------:R4:W-:Y:S01]  /*ef90*/  @!P4 ST.E.64 desc[UR8][R8.64], R102 ;  /* 0x000000660800c985 */ /* 0x0009e2000c101b08 */
[----:B------:R-:W-:-:S02]  /*efa0*/  @!P5 LEA.HI.X R15, R206, R5, R236, 0x2, P0 ;  /* 0x00000005ce0fd211 */ /* 0x000fc400000f14ec */
[----:B------:R-:W-:Y:S02]  /*efb0*/  ISETP.GE.AND P0, PT, R205, UR4, PT ;  /* 0x00000004cd007c0c */ /* 0x000fe4000bf06270 */
[-C--:B------:R-:W-:Y:S02]  /*efc0*/  @!P3 LEA.HI.X R11, R208, R5.reuse, R80, 0x2, P6 ;  /* 0x00000005d00bb211 */ /* 0x080fe400030f1450 */
[----:B------:R-:W-:-:S03]  /*efd0*/  @!P2 LEA.HI.X R13, R207, R5, R237, 0x2, P1 ;  /* 0x00000005cf0da211 */ /* 0x000fc600008f14ed */
[----:B------:R4:W-:Y:S04]  /*efe0*/  @!P3 ST.E.64 desc[UR8][R10.64], R106 ;  /* 0x0000006a0a00b985 */ /* 0x0009e8000c101b08 */
[----:B------:R4:W-:Y:S04]  /*eff0*/  @!P2 ST.E.64 desc[UR8][R12.64], R110 ;  /* 0x0000006e0c00a985 */ /* 0x0009e8000c101b08 */
[----:B------:R4:W-:Y:S01]  /*f000*/  @!P5 ST.E.64 desc[UR8][R14.64], R114 ;  /* 0x000000720e00d985 */ /* 0x0009e2000c101b08 */
[----:B------:R-:W-:Y:S05]  /*f010*/  @P0 BRA `(.L_x_3423) ;  /* 0x0000000c00e40947 */ /* 0x000fea0003800000 */
[----:B----4-:R-:W-:Y:S01]  /*f020*/  LEA R2, P0, R205, R4, 0x2 ;  /* 0x00000004cd027211 */ /* 0x010fe200078010ff */
[----:B------:R-:W-:-:S03]  /*f030*/  ULDC.64 UR8, c[0x0][0x208] ;  /* 0x0000820000087ab9 */ /* 0x000fc60000000a00 */
[----:B------:R-:W-:-:S05]  /*f040*/  LEA.HI.X R3, R205, R5, R235, 0x2, P0 ;  /* 0x00000005cd037211 */ /* 0x000fca00000f14eb */
[----:B------:R3:W-:Y:S01]  /*f050*/  ST.E.64 desc[UR8][R2.64], R118 ;  /* 0x0000007602007985 */ /* 0x0007e2000c101b08 */
[----:B------:R-:W-:Y:S05]  /*f060*/  BRA `(.L_x_3423) ;  /* 0x0000000c00d07947 */ /* 0x000fea0003800000 */
.L_x_3414:
[----:B------:R-:W-:Y:S01]  /*f070*/  ULDC.64 UR8, c[0x0][0xc00] ;  /* 0x0003000000087ab9 */ /* 0x000fe20000000a00 */
[----:B------:R-:W-:Y:S01]  /*f080*/  R2UR UR4, R231 ;  /* 0x00000000e70472ca */ /* 0x000fe200000e0000 */
[----:B------:R-:W-:Y:S01]  /*f090*/  UISETP.NE.U32.AND UP0, UPT, UR8, URZ, UPT ;  /* 0x0000003f0800728c */ /* 0x000fe2000bf05070 */
[----:B------:R-:W-:Y:S01]  /*f0a0*/  R2UR UR11, R233 ;  /* 0x00000000e90b72ca */ /* 0x000fe200000e0000 */
        /* <DEDUP_REMOVED lines=9> */
[----:B------:R-:W2:Y:S01]  /*f140*/  @P1 LDG.E R6, desc[UR12][R2.64] ;  /* 0x0000000c02061981 */ /* 0x000ea2000c1e1900 */
[----:B------:R-:W-:Y:S01]  /*f150*/  UISETP.NE.U32.AND UP1, UPT, UR8, URZ, UPT ;  /* 0x0000003f0800728c */ /* 0x000fe2000bf25070 */
[----:B------:R-:W0:Y:S03]  /*f160*/  S2R R7, SR_TID.X ;  /* 0x0000000000077919 */ /* 0x000e260000002100 */
        /* <DEDUP_REMOVED lines=9> */
[----:B------:R-:W-:-:S05]  /*f200*/  IMAD.U32 R5, RZ, RZ, UR9 ;  /* 0x00000009ff057e24 */ /* 0x000fca000f8e00ff */
[----:B------:R1:W5:Y:S01]  /*f210*/  @P2 LDG.E R0, desc[UR12][R4.64] ;  /* 0x0000000c04002981 */ /* 0x000362000c1e1900 */
[----:B0-----:R-:W-:-:S04]  /*f220*/  VIADD R7, R7, 0xffffff80 ;  /* 0xffffff8007077836 */ /* 0x001fc80000000000 */
[----:B------:R-:W-:Y:S02]  /*f230*/  @!UP1 ULDC UR10, c[0x0][0xad4] ;  /* 0x0002b500000a9ab9 */ /* 0x000fe40000000800 */
[----:B------:R-:W-:Y:S01]  /*f240*/  IMAD.U32 R22, RZ, RZ, UR10 ;  /* 0x0000000aff167e24 */ /* 0x000fe2000f8e00ff */
[----:B------:R-:W-:Y:S02]  /*f250*/  ISETP.GT.AND P0, PT, R7, 0x7f, PT ;  /* 0x0000007f0700780c */ /* 0x000fe40003f04270 */
[----:B--2---:R-:W-:-:S13]  /*f260*/  @P1 R2UR UR4, R6 ;  /* 0x00000000060412ca */ /* 0x004fda00000e0000 */
[----:B------:R-:W-:Y:S01]  /*f270*/  USHF.R.S32.HI UR21, URZ, 0x1f, UR4 ;  /* 0x0000001f3f157899 */ /* 0x000fe20008011404 */
[----:B-1----:R-:W-:Y:S11]  /*f280*/  @P2 BRA `(.L_x_3426) ;  /* 0x0000000000142947 */ /* 0x002ff60003800000 */
[----:B------:R-:W-:Y:S05]  /*f290*/  @!P1 BRA `(.L_x_3426) ;  /* 0x0000000000109947 */ /* 0x000fea0003800000 */
[----:B------:R-:W-:Y:S02]  /*f2a0*/  ULDC.64 UR8, c[0x0][0x208] ;  /* 0x0000820000087ab9 */ /* 0x000fe40000000a00 */
[----:B------:R-:W2:Y:S04]  /*f2b0*/  LDG.E R5, desc[UR8][R2.64] ;  /* 0x0000000802057981 */ /* 0x000ea8000c1e1900 */
[----:B-----5:R-:W2:Y:S02]  /*f2c0*/  LDG.E R0, desc[UR8][R2.64+0x4] ;  /* 0x0000040802007981 */ /* 0x020ea4000c1e1900 */
[----:B--2---:R-:W-:-:S07]  /*f2d0*/  IMAD.IADD R0, R0, 0x1, -R5 ;  /* 0x0000000100007824 */ /* 0x004fce00078e0a05 */
.L_x_3426:
[----:B------:R-:W-:Y:S01]  /*f2e0*/  R2UR UR8, R231 ;  /* 0x00000000e70872ca */ /* 0x000fe200000e0000 */
[----:B------:R-:W-:Y:S01]  /*f2f0*/  BSSY B1, `(.L_x_3427) ;  /* 0x0000040000017945 */ /* 0x000fe20003800000 */
[----:B------:R-:W-:-:S11]  /*f300*/  R2UR UR9, R233 ;  /* 0x00000000e90972ca */ /* 0x000fd600000e0000 */
[----:B------:R-:W-:Y:S02]  /*f310*/  USEL UR8, UR8, URZ, !UP0 ;  /* 0x0000003f08087287 */ /* 0x000fe4000c000000 */
[----:B------:R-:W-:Y:S01]  /*f320*/  USEL UR9, UR9, URZ, !UP0 ;  /* 0x0000003f09097287 */ /* 0x000fe2000c000000 */
[----:B------:R-:W-:Y:S11]  /*f330*/  @P0 BRA `(.L_x_3428) ;  /* 0x0000000000ec0947 */ /* 0x000ff60003800000 */
[----:B------:R-:W0:Y:S01]  /*f340*/  S2R R3, SR_TID.X ;  /* 0x0000000000037919 */ /* 0x000e220000002100 */
[----:B------:R-:W1:Y:S01]  /*f350*/  LDC R9, c[0x0][0xbe8] ;  /* 0x0002fa00ff097b82 */ /* 0x000e620000000800 */
[----:B------:R-:W-:-:S13]  /*f360*/  R2UR UR10, R229 ;  /* 0x00000000e50a72ca */ /* 0x000fda00000e0000 */
[----:B------:R-:W-:-:S04]  /*f370*/  IMAD.U32 R2, RZ, RZ, UR10 ;  /* 0x0000000aff027e24 */ /* 0x000fc8000f8e00ff */
[----:B0-----:R-:W-:Y:S02]  /*f380*/  IMAD R2, R2, 0x80, R3 ;  /* 0x0000008002027824 */ /* 0x001fe400078e0203 */
[----:B-1---5:R-:W-:Y:S02]  /*f390*/  IMAD R3, R0, R9, RZ ;  /* 0x0000000900037224 */ /* 0x022fe400078e02ff */
        /* <DEDUP_REMOVED lines=53> */
.L_x_3428:
[----:B------:R-:W-:Y:S05]  /*f6f0*/  BSYNC B1 ;  /* 0x0000000000017941 */ /* 0x000fea0003800000 */
.L_x_3427:
[----:B------:R-:W-:-:S13]  /*f700*/  R2UR UR10, R22 ;  /* 0x00000000160a72ca */ /* 0x000fda00000e0000 */
[----:B------:R-:W-:-:S06]  /*f710*/  UISETP.GT.AND UP0, UPT, UR10, 0x1, UPT ;  /* 0x000000010a00788c */ /* 0x000fcc000bf04270 */
[----:B------:R-:W-:-:S13]  /*f720*/  PLOP3.LUT P0, PT, PT, PT, UP0, 0x80, 0x0 ;  /* 0x000000000000781c */ /* 0x000fda0003f0f008 */
[----:B------:R-:W-:Y:S05]  /*f730*/  @P0 BRA `(.L_x_3423) ;  /* 0x00000008001c0947 */ /* 0x000fea0003800000 */
[----:B------:R-:W1:Y:S01]  /*f740*/  LDC R11, c[0x0][0xbe8] ;  /* 0x0002fa00ff0b7b82 */ /* 0x000e620000000800 */
[----:B------:R-:W-:Y:S01]  /*f750*/  ULDC.64 UR14, c[0x0][0xaa0] ;  /* 0x0002a800000e7ab9 */ /* 0x000fe20000000a00 */
[----:B------:R-:W-:Y:S01]  /*f760*/  R2UR UR16, R229 ;  /* 0x00000000e51072ca */ /* 0x000fe200000e0000 */
[----:B------:R-:W-:Y:S01]  /*f770*/  UIMAD UR12, UR21, UR14, URZ ;  /* 0x0000000e150c72a4 */ /* 0x000fe2000f8e023f */
[----:B------:R-:W-:Y:S01]  /*f780*/  R2UR UR17, R228 ;  /* 0x00000000e41172ca */ /* 0x000fe200000e0000 */
[----:B------:R-:W-:Y:S01]  /*f790*/  UIMAD.WIDE.U32 UR10, UR4, UR14, URZ ;  /* 0x0000000e040a72a5 */ /* 0x000fe2000f8e003f */
[----:B------:R-:W-:Y:S01]  /*f7a0*/  IMAD R2, R19, 0x20, R230 ;  /* 0x0000002013027824 */ /* 0x000fe200078e02e6 */
[----:B------:R-:W-:Y:S01]  /*f7b0*/  UIMAD UR12, UR4, UR15, UR12 ;  /* 0x0000000f040c72a4 */ /* 0x000fe2000f8e020c */
[----:B------:R-:W-:Y:S03]  /*f7c0*/  BSSY B1, `(.L_x_3429) ;  /* 0x0000045000017945 */ /* 0x000fe60003800000 */
[----:B------:R-:W-:-:S03]  /*f7d0*/  UIADD3 UR11, UR11, UR12, URZ ;  /* 0x0000000c0b0b7290 */ /* 0x000fc6000fffe03f */
[----:B------:R-:W-:Y:S01]  /*f7e0*/  ULDC.64 UR12, c[0x0][0xae8] ;  /* 0x0002ba00000c7ab9 */ /* 0x000fe20000000a00 */
[----:B0-----:R-:W-:Y:S02]  /*f7f0*/  IMAD.U32 R5, RZ, RZ, UR16 ;  /* 0x00000010ff057e24 */ /* 0x001fe4000f8e00ff */
[----:B------:R-:W-:Y:S02]  /*f800*/  UIMAD.WIDE.U32 UR10, UR17, UR12, UR10 ;  /* 0x0000000c110a72a5 */ /* 0x000fe4000f8e000a */
[----:B------:R-:W-:Y:S02]  /*f810*/  IMAD R6, R5, 0x80, R2 ;  /* 0x0000008005067824 */ /* 0x000fe400078e0202 */
[----:B------:R-:W-:Y:S02]  /*f820*/  UIMAD UR11, UR17, UR13, UR11 ;  /* 0x0000000d110b72a4 */ /* 0x000fe4000f8e020b */
[----:B------:R-:W-:Y:S01]  /*f830*/  IMAD.MOV.U32 R5, RZ, RZ, R6 ;  /* 0x000000ffff057224 */ /* 0x000fe200078e0006 */
[----:B-1----:R-:W-:Y:S01]  /*f840*/  ISETP.NE.AND P0, PT, R11, 0x1, PT ;  /* 0x000000010b00780c */ /* 0x002fe20003f05270 */
[----:B------:R-:W-:-:S02]  /*f850*/  ULDC.64 UR12, c[0x0][0xaf0] ;  /* 0x0002bc00000c7ab9 */ /* 0x000fc40000000a00 */
[----:B------:R-:W-:-:S04]  /*f860*/  UIMAD UR9, UR9, UR12, URZ ;  /* 0x0000000c090972a4 */ /* 0x000fc8000f8e023f */
[----:B------:R-:W-:Y:S02]  /*f870*/  UIMAD UR4, UR8, UR13, UR9 ;  /* 0x0000000d080472a4 */ /* 0x000fe4000f8e0209 */
[----:B------:R-:W-:-:S03]  /*f880*/  UIMAD.WIDE.U32 UR8, UR8, UR12, UR10 ;  /* 0x0000000c080872a5 */ /* 0x000fc6000f8e000a */
[----:B------:R-:W-:Y:S01]  /*f890*/  ULDC.64 UR10, c[0x0][0xae0] ;  /* 0x0002b800000a7ab9 */ /* 0x000fe20000000a00 */
[----:B------:R-:W0:Y:S01]  /*f8a0*/  @P0 LDC R3, c[0x0][0xbec] ;  /* 0x0002fb00ff030b82 */ /* 0x000e220000000800 */
[----:B------:R-:W-:-:S07]  /*f8b0*/  UIADD3 UR4, UR9, UR4, URZ ;  /* 0x0000000409047290 */ /* 0x000fce000fffe03f */
[----:B------:R-:W1:Y:S01]  /*f8c0*/  @P0 LDC R7, c[0x0][0xbf0] ;  /* 0x0002fc00ff070b82 */ /* 0x000e620000000800 */
[----:B0-----:R-:W-:-:S04]  /*f8d0*/  @P0 IMAD.HI.U32 R2, R6, R3, RZ ;  /* 0x0000000306020227 */ /* 0x001fc800078e00ff */
[----:B------:R-:W-:Y:S02]  /*f8e0*/  IMAD.U32 R3, RZ, RZ, UR9 ;  /* 0x00000009ff037e24 */ /* 0x000fe4000f8e00ff */
[----:B------:R-:W-:Y:S01]  /*f8f0*/  IMAD.U32 R3, RZ, RZ, UR4 ;  /* 0x00000004ff037e24 */ /* 0x000fe2000f8e00ff */
[----:B-1----:R-:W-:-:S04]  /*f900*/  @P0 SHF.R.U32.HI R5, RZ, R7, R2 ;  /* 0x00000007ff050219 */ /* 0x002fc80000011602 */
[--C-:B------:R-:W-:Y:S01]  /*f910*/  SHF.R.S32.HI R2, RZ, 0x1f, R5.reuse ;  /* 0x0000001fff027819 */ /* 0x100fe20000011405 */
[----:B------:R-:W-:-:S04]  /*f920*/  IMAD.MOV R7, RZ, RZ, -R5 ;  /* 0x000000ffff077224 */ /* 0x000fc800078e0a05 */
[----:B------:R-:W-:Y:S02]  /*f930*/  IMAD R4, R2, UR10, RZ ;  /* 0x0000000a02047c24 */ /* 0x000fe4000f8e02ff */
[----:B------:R-:W-:Y:S01]  /*f940*/  IMAD.U32 R2, RZ, RZ, UR8 ;  /* 0x00000008ff027e24 */ /* 0x000fe2000f8e00ff */
[----:B------:R-:W-:Y:S01]  /*f950*/  ULDC.64 UR8, c[0x0][0xad8] ;  /* 0x0002b60000087ab9 */ /* 0x000fe20000000a00 */
[----:B------:R-:W-:Y:S02]  /*f960*/  IMAD R7, R11, R7, R6 ;  /* 0x000000070b077224 */ /* 0x000fe400078e0206 */
[C---:B------:R-:W-:Y:S02]  /*f970*/  IMAD R9, R5.reuse, UR11, R4 ;  /* 0x0000000b05097c24 */ /* 0x040fe4000f8e0204 */
[----:B------:R-:W-:Y:S01]  /*f980*/  IMAD.WIDE.U32 R2, R5, UR10, R2 ;  /* 0x0000000a05027c25 */ /* 0x000fe2000f8e0002 */
[----:B------:R-:W-:-:S03]  /*f990*/  SHF.R.S32.HI R4, RZ, 0x1f, R7 ;  /* 0x0000001fff047819 */ /* 0x000fc60000011407 */
[----:B------:R-:W-:Y:S02]  /*f9a0*/  IMAD.U32 R5, RZ, RZ, UR16 ;  /* 0x00000010ff057e24 */ /* 0x000fe4000f8e00ff */
[----:B------:R-:W-:Y:S02]  /*f9b0*/  IMAD.IADD R3, R3, 0x1, R9 ;  /* 0x0000000103037824 */ /* 0x000fe400078e0209 */
[----:B------:R-:W-:Y:S02]  /*f9c0*/  IMAD R8, R5, 0x80, R230 ;  /* 0x0000008005087824 */ /* 0x000fe400078e02e6 */
[----:B------:R-:W-:Y:S02]  /*f9d0*/  IMAD R6, R4, UR8, RZ ;  /* 0x0000000804067c24 */ /* 0x000fe4000f8e02ff */
[----:B-----5:R-:W-:Y:S02]  /*f9e0*/  IMAD R11, R0, R11, RZ ;  /* 0x0000000b000b7224 */ /* 0x020fe400078e02ff */
[----:B------:R-:W-:-:S02]  /*f9f0*/  VIADD R4, R8, 0x40 ;  /* 0x0000004008047836 */ /* 0x000fc40000000000 */
[C---:B------:R-:W-:Y:S01]  /*fa00*/  IMAD R5, R7.reuse, UR9, R6 ;  /* 0x0000000907057c24 */ /* 0x040fe2000f8e0206 */
[-C--:B------:R-:W-:Y:S01]  /*fa10*/  ISETP.GE.AND P2, PT, R8, R11.reuse, PT ;  /* 0x0000000b0800720c */ /* 0x080fe20003f46270 */
[----:B------:R-:W-:Y:S01]  /*fa20*/  IMAD.WIDE.U32 R2, R7, UR8, R2 ;  /* 0x0000000807027c25 */ /* 0x000fe2000f8e0002 */
[----:B------:R-:W-:Y:S01]  /*fa30*/  ULDC.64 UR8, c[0x0][0xa80] ;  /* 0x0002a00000087ab9 */ /* 0x000fe20000000a00 */
[----:B------:R-:W-:Y:S02]  /*fa40*/  ISETP.GE.AND P1, PT, R4, R11, PT ;  /* 0x0000000b0400720c */ /* 0x000fe40003f26270 */
[----:B------:R-:W-:Y:S01]  /*fa50*/  IMAD.IADD R3, R3, 0x1, R5 ;  /* 0x0000000103037824 */ /* 0x000fe200078e0205 */
[----:B------:R-:W-:Y:S01]  /*fa60*/  LEA R4, P3, R2, UR8, 0x1 ;  /* 0x0000000802047c11 */ /* 0x000fe2000f8608ff */
[----:B------:R-:W-:Y:S02]  /*fa70*/  VIADD R0, R8, 0x20 ;  /* 0x0000002008007836 */ /* 0x000fe40000000000 */
[----:B------:R-:W-:Y:S01]  /*fa80*/  IMAD.SHL.U32 R7, R19, 0x8, RZ ;  /* 0x0000000813077824 */ /* 0x000fe200078e00ff */
[----:B------:R-:W-:-:S02]  /*fa90*/  LEA.HI.X R5, R2, UR9, R3, 0x1, P3 ;  /* 0x0000000902057c11 */ /* 0x000fc400098f0c03 */
[----:B------:R-:W-:Y:S01]  /*faa0*/  ISETP.GE.AND P0, PT, R0, R11, PT ;  /* 0x0000000b0000720c */ /* 0x000fe20003f06270 */
[C---:B------:R-:W-:Y:S01]  /*fab0*/  VIADD R9, R7.reuse, 0x80 ;  /* 0x0000008007097836 */ /* 0x040fe20000000000 */
[----:B------:R0:W1:Y:S01]  /*fac0*/  SHFL.IDX PT, R2, R4, RZ, 0x181f ;  /* 0x00181fff04027589 */ /* 0x00006200000e0000 */
[----:B------:R-:W-:Y:S01]  /*fad0*/  VIADD R13, R7, 0x40 ;  /* 0x00000040070d7836 */ /* 0x000fe20000000000 */
[----:B------:R-:W-:Y:S02]  /*fae0*/  SHF.R.S32.HI R12, RZ, 0x1f, R7 ;  /* 0x0000001fff0c7819 */ /* 0x000fe40000011407 */
[----:B------:R0:W2:Y:S01]  /*faf0*/  SHFL.IDX PT, R0, R5, RZ, 0x181f ;  /* 0x00181fff05007589 */ /* 0x0000a200000e0000 */
[----:B------:R-:W-:Y:S02]  /*fb00*/  SHF.R.S32.HI R6, RZ, 0x1f, R9 ;  /* 0x0000001fff067819 */ /* 0x000fe40000011409 */
[----:B------:R-:W-:Y:S01]  /*fb10*/  SHF.R.S32.HI R10, RZ, 0x1f, R13 ;  /* 0x0000001fff0a7819 */ /* 0x000fe2000001140d */
[----:B------:R-:W-:Y:S06]  /*fb20*/  @P2 BRA `(.L_x_3430) ;  /* 0x0000000000382947 */ /* 0x000fec0003800000 */
        /* <DEDUP_REMOVED lines=10> */
[----:B------:R3:W-:Y:S01]  /*fbd0*/  @!P4 ST.E.128 desc[UR8][R14.64], RZ ;  /* 0x000000ff0e00c985 */ /* 0x0007e2000c101d08 */
[----:B------:R-:W-:-:S03]  /*fbe0*/  @!P2 LEA.HI.X R3, R9, R0, R6, 0x1, P6 ;  /* 0x000000000903a211 */ /* 0x000fc600030f0c06 */
[----:B------:R3:W-:Y:S04]  /*fbf0*/  @!P3 ST.E.128 desc[UR8][R20.64], RZ ;  /* 0x000000ff1400b985 */ /* 0x0007e8000c101d08 */
[----:B------:R3:W-:Y:S02]  /*fc00*/  @!P2 ST.E.128 desc[UR8][R2.64], RZ ;  /* 0x000000ff0200a985 */ /* 0x0007e4000c101d08 */
.L_x_3430:
[----:B------:R-:W-:Y:S05]  /*fc10*/  BSYNC B1 ;  /* 0x0000000000017941 */ /* 0x000fea0003800000 */
.L_x_3429:
        /* <DEDUP_REMOVED lines=8> */
[----:B------:R-:W-:-:S09]  /*fca0*/  ISETP.GE.AND P6, PT, R9, UR4, PT ;  /* 0x0000000409007c0c */ /* 0x000fd2000bfc6270 */
[-C--:B-1----:R-:W-:Y:S02]  /*fcb0*/  @!P4 LEA R14, P0, R7, R2.reuse, 0x1 ;  /* 0x00000002070ec211 */ /* 0x082fe400078008ff */
[-C--:B------:R-:W-:Y:S02]  /*fcc0*/  @!P5 LEA R20, P2, R13, R2.reuse, 0x1 ;  /* 0x000000020d14d211 */ /* 0x080fe400078408ff */
[----:B------:R-:W-:Y:S02]  /*fcd0*/  @!P6 LEA R2, P3, R9, R2, 0x1 ;  /* 0x000000020902e211 */ /* 0x000fe400078608ff */
[-C--:B----4-:R-:W-:Y:S02]  /*fce0*/  @!P4 LEA.HI.X R15, R7, R0.reuse, R12, 0x1, P0 ;  /* 0x00000000070fc211 */ /* 0x090fe400000f0c0c */
[-C--:B------:R-:W-:Y:S02]  /*fcf0*/  @!P5 LEA.HI.X R21, R13, R0.reuse, R10, 0x1, P2 ;  /* 0x000000000d15d211 */ /* 0x080fe400010f0c0a */
[----:B------:R-:W-:Y:S01]  /*fd00*/  @!P6 LEA.HI.X R3, R9, R0, R6, 0x1, P3 ;  /* 0x000000000903e211 */ /* 0x000fe200018f0c06 */
[----:B------:R3:W-:Y:S04]  /*fd10*/  @!P4 ST.E.128 desc[UR8][R14.64], RZ ;  /* 0x000000ff0e00c985 */ /* 0x0007e8000c101d08 */
[----:B------:R3:W-:Y:S04]  /*fd20*/  @!P5 ST.E.128 desc[UR8][R20.64], RZ ;  /* 0x000000ff1400d985 */ /* 0x0007e8000c101d08 */
[----:B------:R3:W-:Y:S02]  /*fd30*/  @!P6 ST.E.128 desc[UR8][R2.64], RZ ;  /* 0x000000ff0200e985 */ /* 0x0007e4000c101d08 */
.L_x_3432:
[----:B------:R-:W-:Y:S05]  /*fd40*/  BSYNC B1 ;  /* 0x0000000000017941 */ /* 0x000fea0003800000 */
.L_x_3431:
        /* <DEDUP_REMOVED lines=12> */
[-C--:B0-----:R-:W-:Y:S02]  /*fe10*/  @!P3 LEA.HI.X R15, R7, R0.reuse, R12, 0x1, P0 ;  /* 0x00000000070fb211 */ /* 0x081fe400000f0c0c */
[-C--:B------:R-:W-:Y:S02]  /*fe20*/  @!P4 LEA.HI.X R21, R13, R0.reuse, R10, 0x1, P1 ;  /* 0x000000000d15c211 */ /* 0x080fe400008f0c0a */
[----:B------:R-:W-:Y:S01]  /*fe30*/  @!P5 LEA.HI.X R3, R9, R0, R6, 0x1, P2 ;  /* 0x000000000903d211 */ /* 0x000fe200010f0c06 */
[----:B------:R3:W-:Y:S04]  /*fe40*/  @!P3 ST.E.128 desc[UR8][R14.64], RZ ;  /* 0x000000ff0e00b985 */ /* 0x0007e8000c101d08 */
[----:B------:R3:W-:Y:S04]  /*fe50*/  @!P4 ST.E.128 desc[UR8][R20.64], RZ ;  /* 0x000000ff1400c985 */ /* 0x0007e8000c101d08 */
[----:B------:R3:W-:Y:S02]  /*fe60*/  @!P5 ST.E.128 desc[UR8][R2.64], RZ ;  /* 0x000000ff0200d985 */ /* 0x0007e4000c101d08 */
.L_x_3434:
[----:B------:R-:W-:Y:S05]  /*fe70*/  BSYNC B1 ;  /* 0x0000000000017941 */ /* 0x000fea0003800000 */
.L_x_3433:
        /* <DEDUP_REMOVED lines=9> */
[----:B------:R-:W-:-:S09]  /*ff10*/  ISETP.GE.AND P5, PT, R9, UR4, PT ;  /* 0x0000000409007c0c */ /* 0x000fd2000bfa6270 */
[-C--:B--2---:R-:W-:Y:S02]  /*ff20*/  @!P3 LEA R14, P0, R7, R2.reuse, 0x1 ;  /* 0x00000002070eb211 */ /* 0x084fe400078008ff */
        /* <DEDUP_REMOVED lines=8> */
.L_x_3423:
[----:B------:R-:W-:Y:S05]  /*ffb0*/  BSYNC B0 ;  /* 0x0000000000007941 */ /* 0x000fea0003800000 */
.L_x_3413:
[----:B------:R-:W-:Y:S02]  /*ffc0*/  ULDC UR4, c[0x0][0xc3c] ;  /* 0x00030f0000047ab9 */ /* 0x000fe40000000800 */
[----:B------:R-:W-:-:S06]  /*ffd0*/  UISETP.GE.AND UP0, UPT, UR7, UR4, UPT ;  /* 0x000000040700728c */ /* 0x000fcc000bf06270 */
[----:B------:R-:W-:-:S13]  /*ffe0*/  PLOP3.LUT P0, PT, PT, PT, UP0, 0x80, 0x0 ;  /* 0x000000000000781c */ /* 0x000fda0003f0f008 */
[----:B------:R-:W-:Y:S05]  /*fff0*/  @!P0 BRA `(.L_x_3435) ;  /* 0xffffff1000408947 */ /* 0x000fea000383ffff */
[----:B------:R-:W-:Y:S05]  /*10000*/  EXIT ;  /* 0x000000000000794d */ /* 0x000fea0003800000 */
.L_x_3387:
        /* <DEDUP_REMOVED lines=18> */
.L_x_3436:
[----:B0-----:R-:W0:Y:S01]  /*10130*/  S2R R0, SR_TID.X ;  /* 0x0000000000007919 */ /* 0x001e220000002100 */
[----:B------:R-:W-:Y:S01]  /*10140*/  ULDC UR4, c[0x0][0xc3c] ;  /* 0x00030f0000047ab9 */ /* 0x000fe20000000800 */
[----:B------:R-:W-:Y:S01]  /*10150*/  ULDC.64 UR6, c[0x0][0x208] ;  /* 0x0000820000067ab9 */ /* 0x000fe20000000a00 */
[----:B------:R-:W-:Y:S01]  /*10160*/  IMAD.MOV.U32 R9, RZ, RZ, RZ ;  /* 0x000000ffff097224 */ /* 0x000fe200078e00ff */
[----:B------:R-:W-:Y:S01]  /*10170*/  ULDC UR5, c[0x0][0xc38] ;  /* 0x00030e0000057ab9 */ /* 0x000fe20000000800 */
[----:B0-----:R-:W-:-:S04]  /*10180*/  LOP3.LUT R0, R0, 0x1f, RZ, 0xc0, !PT ;  /* 0x0000001f00007812 */ /* 0x001fc800078ec0ff */
[----:B------:R-:W-:-:S04]  /*10190*/  ISETP.NE.AND P0, PT, R0, 0x1f, PT ;  /* 0x0000001f0000780c */ /* 0x000fc80003f05270 */
        /* <DEDUP_REMOVED lines=38> */
.L_x_3440:
        /* <DEDUP_REMOVED lines=13> */
[----:B0-----:R-:W-:-:S05]  /*104d0*/  @!P6 IMAD.WIDE R2, R9, 0x4, R2 ;  /* 0x000000040902e825 */ /* 0x001fca00078e0202 */
[----:B------:R1:W2:Y:S02]  /*104e0*/  @!P6 LDG.E R6, desc[UR8][R2.64] ;  /* 0x000000080206e981 */ /* 0x0002a4000c1e1900 */
[----:B-1----:R-:W-:-:S04]  /*104f0*/  @!P6 IMAD.WIDE R2, R9, 0x4, R4 ;  /* 0x000000040902e825 */ /* 0x002fc800078e0204 */
[----:B------:R-:W-:-:S06]  /*10500*/  IMAD.MOV.U32 R9, RZ, RZ, RZ ;  /* 0x000000ffff097224 */ /* 0x000fcc00078e00ff */
        /* <DEDUP_REMOVED lines=22> */
.L_x_3438:
        /* <DEDUP_REMOVED lines=20> */
.L_x_3441:
[----:B-1----:R-:W-:Y:S01]  /*107b0*/  IMAD R11, R12, UR5, R11 ;  /* 0x000000050c0b7c24 */ /* 0x002fe2000f8e020b */
[----:B------:R-:W1:Y:S01]  /*107c0*/  MUFU.RCP R10, R10 ;  /* 0x0000000a000a7308 */ /* 0x000e620000001000 */
[----:B0-----:R-:W-:Y:S02]  /*107d0*/  IMAD R9, R15, R4, RZ ;  /* 0x000000040f097224 */ /* 0x001fe400078e02ff */
[----:B------:R-:W-:Y:S01]  /*107e0*/  IMAD.MOV.U32 R2, RZ, RZ, RZ ;  /* 0x000000ffff027224 */ /* 0x000fe200078e00ff */
[----:B------:R0:W-:Y:S03]  /*107f0*/  STL [R1], R11 ;  /* 0x0000000b01007387 */ /* 0x0001e60000100800 */
[----:B------:R-:W-:Y:S01]  /*10800*/  IMAD.HI.U32 R2, R3, R9, R2 ;  /* 0x0000000903027227 */ /* 0x000fe200078e0002 */
[----:B------:R-:W-:Y:S02]  /*10810*/  IADD3 R9, -R11, UR6, RZ ;  /* 0x000000060b097c10 */ /* 0x000fe4000fffe1ff */
[----:B------:R-:W-:-:S02]  /*10820*/  IABS R3, R6 ;  /* 0x0000000600037213 */ /* 0x000fc40000000000 */
[----:B------:R-:W-:-:S03]  /*10830*/  IABS R13, R9 ;  /* 0x00000009000d7213 */ /* 0x000fc60000000000 */
[----:B------:R-:W-:Y:S02]  /*10840*/  IMAD.MOV R12, RZ, RZ, -R3 ;  /* 0x000000ffff0c7224 */ /* 0x000fe400078e0a03 */
[----:B0-----:R-:W-:-:S04]  /*10850*/  IMAD.HI.U32 R11, R2, R13, RZ ;  /* 0x0000000d020b7227 */ /* 0x001fc800078e00ff */
[----:B-1----:R-:W-:Y:S02]  /*10860*/  VIADD R3, R10, 0xffffffe ;  /* 0x0ffffffe0a037836 */ /* 0x002fe40000000000 */
[----:B------:R-:W-:-:S04]  /*10870*/  IMAD R13, R11, R12, R13 ;  /* 0x0000000c0b0d7224 */ /* 0x000fc800078e020d */
[----:B------:R-:W0:Y:S01]  /*10880*/  F2I.FTZ.U32.TRUNC.NTZ R3, R3 ;  /* 0x0000000300037305 */ /* 0x000e22000021f000 */
[----:B------:R-:W-:-:S13]  /*10890*/  ISETP.GT.U32.AND P1, PT, R4, R13, PT ;  /* 0x0000000d0400720c */ /* 0x000fda0003f24070 */
[----:B------:R-:W-:Y:S02]  /*108a0*/  @!P1 IMAD.IADD R13, R13, 0x1, -R4 ;  /* 0x000000010d0d9824 */ /* 0x000fe400078e0a04 */
[----:B0-----:R-:W-:Y:S02]  /*108b0*/  IMAD.MOV R2, RZ, RZ, -R3 ;  /* 0x000000ffff027224 */ /* 0x001fe400078e0a03 */
[----:B------:R-:W-:Y:S01]  /*108c0*/  @!P1 VIADD R11, R11, 0x1 ;  /* 0x000000010b0b9836 */ /* 0x000fe20000000000 */
[----:B------:R-:W-:Y:S01]  /*108d0*/  ISETP.GE.U32.AND P0, PT, R13, R4, PT ;  /* 0x000000040d00720c */ /* 0x000fe20003f06070 */
[----:B------:R-:W-:Y:S01]  /*108e0*/  IMAD R13, R2, R7, RZ ;  /* 0x00000007020d7224 */ /* 0x000fe200078e02ff */
[----:B------:R-:W-:Y:S01]  /*108f0*/  ISETP.NE.AND P1, PT, R6, RZ, PT ;  /* 0x000000ff0600720c */ /* 0x000fe20003f25270 */
[----:B------:R-:W-:-:S04]  /*10900*/  IMAD.MOV.U32 R2, RZ, RZ, RZ ;  /* 0x000000ffff027224 */ /* 0x000fc800078e00ff */
[----:B------:R-:W-:Y:S01]  /*10910*/  IMAD.HI.U32 R4, R3, R13, R2 ;  /* 0x0000000d03047227 */ /* 0x000fe200078e0002 */
[----:B------:R-:W-:-:S04]  /*10920*/  LOP3.LUT R2, R9, R6, RZ, 0x3c, !PT ;  /* 0x0000000609027212 */ /* 0x000fc800078e3cff */
[----:B------:R-:W-:Y:S01]  /*10930*/  ISETP.GE.AND P2, PT, R2, RZ, PT ;  /* 0x000000ff0200720c */ /* 0x000fe20003f46270 */
[----:B------:R-:W-:Y:S01]  /*10940*/  @P0 VIADD R11, R11, 0x1 ;  /* 0x000000010b0b0836 */ /* 0x000fe20000000000 */
[----:B------:R-:W-:-:S05]  /*10950*/  IABS R2, R8 ;  /* 0x0000000800027213 */ /* 0x000fca0000000000 */
[----:B------:R-:W-:-:S06]  /*10960*/  IMAD.MOV R2, RZ, RZ, -R2 ;  /* 0x000000ffff027224 */ /* 0x000fcc00078e0a02 */
[----:B------:R-:W-:Y:S01]  /*10970*/  @!P2 IMAD.MOV R11, RZ, RZ, -R11 ;  /* 0x000000ffff0ba224 */ /* 0x000fe200078e0a0b */
[----:B------:R-:W-:-:S04]  /*10980*/  @!P1 LOP3.LUT R11, RZ, R6, RZ, 0x33, !PT ;  /* 0x00000006ff0b9212 */ /* 0x000fc800078e33ff */
[-C--:B------:R-:W-:Y:S01]  /*10990*/  IABS R3, R11.reuse ;  /* 0x0000000b00037213 */ /* 0x080fe20000000000 */
[----:B------:R-:W-:-:S04]  /*109a0*/  IMAD R6, R6, R11, RZ ;  /* 0x0000000b06067224 */ /* 0x000fc800078e02ff */
[----:B------:R-:W-:-:S04]  /*109b0*/  IMAD.HI.U32 R4, R4, R3, RZ ;  /* 0x0000000304047227 */ /* 0x000fc800078e00ff */
[----:B------:R-:W-:Y:S02]  /*109c0*/  IMAD R2, R4, R2, R3 ;  /* 0x0000000204027224 */ /* 0x000fe400078e0203 */
[----:B------:R-:W-:-:S03]  /*109d0*/  IMAD.IADD R6, R9, 0x1, -R6 ;  /* 0x0000000109067824 */ /* 0x000fc600078e0a06 */
[----:B------:R-:W-:Y:S02]  /*109e0*/  ISETP.GT.U32.AND P1, PT, R7, R2, PT ;  /* 0x000000020700720c */ /* 0x000fe40003f24070 */
[----:B------:R1:W-:Y:S11]  /*109f0*/  STL [R1+0x4], R6 ;  /* 0x0000040601007387 */ /* 0x0003f60000100800 */
[----:B------:R-:W-:-:S02]  /*10a00*/  @!P1 IMAD.IADD R2, R2, 0x1, -R7 ;  /* 0x0000000102029824 */ /* 0x000fc400078e0a07 */
        /* <DEDUP_REMOVED lines=11> */
[----:B------:R-:W-:Y:S02]  /*10ac0*/  VIADD R2, R5, UR4 ;  /* 0x0000000405027c36 */ /* 0x000fe40008000000 */
[----:B------:R-:W-:-:S03]  /*10ad0*/  IMAD R3, R11, 0x10000, R4 ;  /* 0x000100000b037824 */ /* 0x000fc600078e0204 */
[----:B------:R1:W-:Y:S04]  /*10ae0*/  STL [R1+0xc], R2 ;  /* 0x00000c0201007387 */ /* 0x0003e80000100800 */
[----:B------:R1:W-:Y:S01]  /*10af0*/  STL [R1+0x8], R3 ;  /* 0x0000080301007387 */ /* 0x0003e20000100800 */
[----:B------:R-:W-:Y:S05]  /*10b00*/  BRA `(.L_x_3442) ;  /* 0x0000000000107947 */ /* 0x000fea0003800000 */
.L_x_3439:
[----:B------:R-:W-:Y:S01]  /*10b10*/  IMAD.U32 R2, RZ, RZ, UR6 ;  /* 0x00000006ff027e24 */ /* 0x000fe2000f8e00ff */
[----:B------:R0:W-:Y:S04]  /*10b20*/  STL [R1+0x4], RZ ;  /* 0x000004ff01007387 */ /* 0x0001e80000100800 */
[----:B------:R0:W-:Y:S04]  /*10b30*/  STL [R1+0x8], RZ ;  /* 0x000008ff01007387 */ /* 0x0001e80000100800 */
[----:B------:R0:W-:Y:S02]  /*10b40*/  STL [R1], R2 ;  /* 0x0000000201007387 */ /* 0x0001e40000100800 */
.L_x_3442:
[----:B------:R-:W2:Y:S04]  /*10b50*/  LDL R4, [R1] ;  /* 0x0000000001047983 */ /* 0x000ea80000100800 */
[----:B------:R-:W2:Y:S04]  /*10b60*/  LDL R5, [R1+0x4] ;  /* 0x0000040001057983 */ /* 0x000ea80000100800 */
[----:B-1----:R-:W2:Y:S04]  /*10b70*/  LDL R6, [R1+0x8] ;  /* 0x0000080001067983 */ /* 0x002ea80000100800 */
[----:B------:R-:W2:Y:S01]  /*10b80*/  LDL R7, [R1+0xc] ;  /* 0x00000c0001077983 */ /* 0x000ea20000100800 */
[----:B------:R-:W-:-:S13]  /*10b90*/  ISETP.NE.AND P0, PT, R0, RZ, PT ;  /* 0x000000ff0000720c */ /* 0x000fda0003f05270 */
[----:B------:R-:W1:Y:S01]  /*10ba0*/  @!P0 S2R R3, SR_CgaCtaId ;  /* 0x0000000000038919 */ /* 0x000e620000008800 */
[----:B------:R-:W-:-:S04]  /*10bb0*/  @!P0 MOV R0, 0x400 ;  /* 0x0000040000008802 */ /* 0x000fc80000000f00 */
[----:B-1----:R-:W-:-:S05]  /*10bc0*/  @!P0 LEA R0, R3, R0, 0x18 ;  /* 0x0000000003008211 */ /* 0x002fca00078ec0ff */
[----:B--2---:R1:W-:Y:S01]  /*10bd0*/  @!P0 STS.128 [R0+0x368d0], R4 ;  /* 0x0368d00400008388 */ /* 0x0043e20000000c00 */
[----:B------:R-:W-:Y:S06]  /*10be0*/  BAR.ARV 0x5, 0x180 ;  /* 0x0146000000007b1d */ /* 0x000fec0000002000 */
.L_x_3437:
        /* <DEDUP_REMOVED lines=8> */
[----:B--2---:R-:W1:Y:S01]  /*10c70*/  S2R R5, SR_TID.X ;  /* 0x0000000000057919 */ /* 0x004e620000002100 */
[----:B------:R-:W2:Y:S01]  /*10c80*/  S2UR UR5, SR_CgaCtaId ;  /* 0x00000000000579c3 */ /* 0x000ea20000008800 */
[----:B------:R-:W-:Y:S01]  /*10c90*/  UMOV UR4, 0x400 ;  /* 0x0000040000047882 */ /* 0x000fe20000000000 */
[----:B------:R-:W-:Y:S01]  /*10ca0*/  BSSY B8, `(.L_x_3443) ;  /* 0x00005c8000087945 */ /* 0x000fe20003800000 */
[----:B------:R-:W-:Y:S01]  /*10cb0*/  IMAD.MOV.U32 R19, RZ, RZ, RZ ;  /* 0x000000ffff137224 */ /* 0x000fe200078e00ff */
[----:B------:R-:W-:Y:S01]  /*10cc0*/  ULDC UR38, c[0x0][0xc] ;  /* 0x0000030000267ab9 */ /* 0x000fe20000000800 */
[----:B------:R-:W-:Y:S01]  /*10cd0*/  ULDC.64 UR36, c[0x0][0x198] ;  /* 0x0000660000247ab9 */ /* 0x000fe20000000a00 */
[----:B--2---:R-:W-:-:S06]  /*10ce0*/  ULEA UR4, UR5, UR4, 0x18 ;  /* 0x0000000405047291 */ /* 0x004fcc000f8ec03f */
[----:B------:R-:W-:Y:S01]  /*10cf0*/  IMAD.U32 R18, RZ, RZ, UR4 ;  /* 0x00000004ff127e24 */ /* 0x000fe2000f8e00ff */
[C---:B-1----:R-:W-:Y:S01]  /*10d00*/  LOP3.LUT R4, R5.reuse, 0x7f, RZ, 0xc0, !PT ;  /* 0x0000007f05047812 */ /* 0x042fe200078ec0ff */
[----:B0-----:R-:W-:-:S05]  /*10d10*/  IMAD.SHL.U32 R0, R5, 0x8, RZ ;  /* 0x0000000805007824 */ /* 0x001fca00078e00ff */
[C---:B------:R-:W-:Y:S02]  /*10d20*/  LOP3.LUT R2, R0.reuse, 0x1f8, RZ, 0xc0, !PT ;  /* 0x000001f800027812 */ /* 0x040fe400078ec0ff */
[----:B------:R-:W-:Y:S02]  /*10d30*/  LOP3.LUT R0, R0, 0x38, RZ, 0xc0, !PT ;  /* 0x0000003800007812 */ /* 0x000fe400078ec0ff */
[----:B------:R-:W-:Y:S01]  /*10d40*/  LOP3.LUT R3, R2, 0x38, R5, 0x78, !PT ;  /* 0x0000003802037812 */ /* 0x000fe200078e7805 */
[----:B------:R-:W-:Y:S01]  /*10d50*/  IMAD.SHL.U32 R2, R4, 0x8, RZ ;  /* 0x0000000804027824 */ /* 0x000fe200078e00ff */
[----:B------:R-:W-:-:S04]  /*10d60*/  SHF.R.U32.HI R4, RZ, 0x3, R4 ;  /* 0x00000003ff047819 */ /* 0x000fc80000011604 */
[----:B------:R-:W-:Y:S01]  /*10d70*/  LOP3.LUT R3, R3, 0x200, R2, 0xf8, !PT ;  /* 0x0000020003037812 */ /* 0x000fe200078ef802 */
[----:B------:R-:W-:-:S04]  /*10d80*/  IMAD.SHL.U32 R2, R5, 0x10, RZ ;  /* 0x0000001005027824 */ /* 0x000fc800078e00ff */
[----:B------:R-:W-:Y:S01]  /*10d90*/  IMAD R3, R3, 0x2, R18 ;  /* 0x0000000203037824 */ /* 0x000fe200078e0212 */
[----:B------:R-:W-:Y:S01]  /*10da0*/  LOP3.LUT R4, R4, 0x70, R2, 0xf8, !PT ;  /* 0x0000007004047812 */ /* 0x000fe200078ef802 */
[----:B------:R-:W-:-:S03]  /*10db0*/  IMAD.MOV.U32 R2, RZ, RZ, 0x1 ;  /* 0x00000001ff027424 */ /* 0x000fc600078e00ff */
[----:B------:R-:W-:Y:S04]  /*10dc0*/  STL [R1+0x24], R3 ;  /* 0x0000240301007387 */ /* 0x000fe80000100800 */
[----:B------:R0:W-:Y:S04]  /*10dd0*/  STL [R1+0x14], R2 ;  /* 0x0000140201007387 */ /* 0x0001e80000100800 */
[----:B------:R1:W-:Y:S01]  /*10de0*/  STL [R1+0x48], RZ ;  /* 0x000048ff01007387 */ /* 0x0003e20000100800 */
[C---:B0-----:R-:W-:Y:S02]  /*10df0*/  LOP3.LUT R2, R0.reuse, 0x40, RZ, 0xfc, !PT ;  /* 0x0000004000027812 */ /* 0x041fe400078efcff */
[----:B-1----:R-:W-:-:S07]  /*10e00*/  LOP3.LUT R0, R0, 0x80, RZ, 0xfc, !PT ;  /* 0x0000008000007812 */ /* 0x002fce00078efcff */
.L_x_3549:
        /* <DEDUP_REMOVED lines=59> */
.L_x_3444:
[----:B------:R-:W0:Y:S01]  /*111c0*/  LDL.LU R3, [R1+0x8] ;  /* 0x0000080001037983 */ /* 0x000e220000300800 */
[----:B------:R-:W-:Y:S02]  /*111d0*/  ULDC.64 UR4, c[0x0][0xa20] ;  /* 0x0002880000047ab9 */ /* 0x000fe40000000a00 */
[----:B------:R-:W-:-:S04]  /*111e0*/  ISETP.NE.U32.AND P1, PT, RZ, UR4, PT ;  /* 0x00000004ff007c0c */ /* 0x000fc8000bf25070 */
[----:B------:R-:W-:Y:S02]  /*111f0*/  ISETP.NE.AND.EX P1, PT, RZ, UR5, PT, P1 ;  /* 0x00000005ff007c0c */ /* 0x000fe4000bf25310 */
[C---:B0-----:R-:W-:Y:S02]  /*11200*/  LOP3.LUT R9, R3.reuse, 0xff000000, RZ, 0xc0, !PT ;  /* 0xff00000003097812 */ /* 0x041fe400078ec0ff */
[C---:B-1----:R-:W-:Y:S02]  /*11210*/  LOP3.LUT R2, R3.reuse, 0xff0000, RZ, 0xc0, !PT ;  /* 0x00ff000003027812 */ /* 0x042fe400078ec0ff */
        /* <DEDUP_REMOVED lines=10> */
[----:B------:R-:W-:-:S05]  /*112c0*/  IADD3.X R7, R10, UR5, RZ, P0, !PT ;  /* 0x000000050a077c10 */ /* 0x000fca00087fe4ff */
[----:B------:R1:W5:Y:S01]  /*112d0*/  LDG.E R6, desc[UR6][R6.64] ;  /* 0x0000000606067981 */ /* 0x000362000c1e1900 */
[----:B------:R-:W-:Y:S05]  /*112e0*/  BRA `(.L_x_3446) ;  /* 0x0000000000147947 */ /* 0x000fea0003800000 */
.L_x_3445:
[----:B------:R-:W-:Y:S05]  /*112f0*/  @!P0 BRA `(.L_x_3446) ;  /* 0x0000000000108947 */ /* 0x000fea0003800000 */
[----:B------:R-:W-:Y:S02]  /*11300*/  ULDC.64 UR4, c[0x0][0x208] ;  /* 0x0000820000047ab9 */ /* 0x000fe40000000a00 */
[----:B------:R-:W2:Y:S04]  /*11310*/  LDG.E R6, desc[UR4][R4.64] ;  /* 0x0000000404067981 */ /* 0x000ea8000c1e1900 */
[----:B------:R-:W2:Y:S02]  /*11320*/  LDG.E R4, desc[UR4][R4.64+0x4] ;  /* 0x0000040404047981 */ /* 0x000ea4000c1e1900 */
[----:B--2---:R-:W-:-:S07]  /*11330*/  IMAD.IADD R6, R4, 0x1, -R6 ;  /* 0x0000000104067824 */ /* 0x004fce00078e0a06 */
.L_x_3446:
[----:B-----5:R-:W-:Y:S01]  /*11340*/  IMAD.IADD R6, R6, 0x1, -R0 ;  /* 0x0000000106067824 */ /* 0x020fe200078e0a00 */
[----:B------:R-:W-:Y:S01]  /*11350*/  LOP3.LUT R10, R9, 0xff, RZ, 0xc0, !PT ;  /* 0x000000ff090a7812 */ /* 0x000fe200078ec0ff */
[----:B0-----:R-:W-:Y:S01]  /*11360*/  IMAD.MOV.U32 R2, RZ, RZ, RZ ;  /* 0x000000ffff027224 */ /* 0x001fe200078e00ff */
[----:B------:R-:W-:Y:S01]  /*11370*/  BSSY B0, `(.L_x_3447) ;  /* 0x000002b000007945 */ /* 0x000fe20003800000 */
[C---:B------:R-:W-:Y:S01]  /*11380*/  VIADD R3, R6.reuse, 0x6f ;  /* 0x0000006f06037836 */ /* 0x040fe20000000000 */
[----:B------:R-:W-:Y:S01]  /*11390*/  ISETP.GE.AND P0, PT, R6, 0x1, PT ;  /* 0x000000010600780c */ /* 0x000fe20003f06270 */
[----:B------:R-:W-:Y:S02]  /*113a0*/  IMAD.MOV.U32 R4, RZ, RZ, RZ ;  /* 0x000000ffff047224 */ /* 0x000fe400078e00ff */
[----:B------:R-:W-:-:S03]  /*113b0*/  IMAD.HI R2, R3, -0x6db6db6d, R2 ;  /* 0x9249249303027827 */ /* 0x000fc600078e0202 */
[----:B------:R0:W-:Y:S01]  /*113c0*/  STL [R1+0x34], R4 ;  /* 0x0000340401007387 */ /* 0x0001e20000100800 */
[----:B------:R-:W-:Y:S01]  /*113d0*/  IMAD.MOV.U32 R11, RZ, RZ, R4 ;  /* 0x000000ffff0b7224 */ /* 0x000fe200078e0004 */
[----:B------:R-:W-:-:S04]  /*113e0*/  SHF.R.U32.HI R0, RZ, 0x1f, R2 ;  /* 0x0000001fff007819 */ /* 0x000fc80000011602 */
[----:B------:R-:W-:-:S05]  /*113f0*/  LEA.HI.SX32 R8, R2, R0, 0x1a ;  /* 0x0000000002087211 */ /* 0x000fca00078fd2ff */
[----:B------:R0:W-:Y:S04]  /*11400*/  STL [R1+0x40], R8 ;  /* 0x0000400801007387 */ /* 0x0001e80000100800 */
[----:B------:R0:W-:Y:S01]  /*11410*/  STL [R1+0x58], R10 ;  /* 0x0000580a01007387 */ /* 0x0001e20000100800 */
[----:B------:R-:W-:Y:S05]  /*11420*/  @!P0 BRA `(.L_x_3448) ;  /* 0x00000000007c8947 */ /* 0x000fea0003800000 */
[----:B------:R-:W-:-:S04]  /*11430*/  SHF.R.U32.HI R0, RZ, 0x10, R9 ;  /* 0x00000010ff007819 */ /* 0x000fc80000011609 */
        /* <DEDUP_REMOVED lines=10> */
[----:B-1----:R-:W-:Y:S01]  /*114e0*/  IMAD.HI.U32 R7, R3, R5, R2 ;  /* 0x0000000503077227 */ /* 0x002fe200078e0002 */
        /* <DEDUP_REMOVED lines=19> */
.L_x_3448:
[----:B------:R-:W-:Y:S05]  /*11620*/  BSYNC B0 ;  /* 0x0000000000007941 */ /* 0x000fea0003800000 */
.L_x_3447:
[----:B------:R-:W-:Y:S01]  /*11630*/  IMAD.MOV.U32 R0, RZ, RZ, R11 ;  /* 0x000000ffff007224 */ /* 0x000fe200078e000b */
[----:B------:R-:W-:Y:S03]  /*11640*/  BSSY B7, `(.L_x_3449) ;  /* 0x0000451000077945 */ /* 0x000fe60003800000 */
[----:B------:R-:W-:-:S05]  /*11650*/  IMAD R2, R10, R0, RZ ;  /* 0x000000000a027224 */ /* 0x000fca00078e02ff */
        /* <DEDUP_REMOVED lines=11> */
[----:B------:R-:W4:Y:S01]  /*11710*/  LDC.64 R2, c[0x0][0xc60] ;  /* 0x00031800ff027b82 */ /* 0x000f220000000a00 */
[----:B------:R-:W3:Y:S01]  /*11720*/  FLO.U32 R0, UR4 ;  /* 0x0000000400007d00 */ /* 0x000ee200080e0000 */
[----:B------:R-:W-:Y:S01]  /*11730*/  ULDC.64 UR6, c[0x0][0x208] ;  /* 0x0000820000067ab9 */ /* 0x000fe20000000a00 */
[----:B---3--:R-:W-:-:S06]  /*11740*/  ISETP.EQ.U32.AND P0, PT, R0, R5, PT ;  /* 0x000000050000720c */ /* 0x008fcc0003f02070 */
[----:B------:R-:W4:Y:S07]  /*11750*/  POPC R5, UR4 ;  /* 0x0000000400057d09 */ /* 0x000f2e0008000000 */
[----:B----4-:R-:W3:Y:S01]  /*11760*/  @P0 ATOMG.E.ADD.STRONG.GPU PT, R3, desc[UR6][R2.64], R5 ;  /* 0x00000005020309a8 */ /* 0x010ee200081ee1c6 */
[----:B0-----:R-:W0:Y:S02]  /*11770*/  S2R R4, SR_LTMASK ;  /* 0x0000000000047919 */ /* 0x001e240000003900 */
[----:B0-----:R-:W-:-:S04]  /*11780*/  LOP3.LUT R4, R4, UR4, RZ, 0xc0, !PT ;  /* 0x0000000404047c12 */ /* 0x001fc8000f8ec0ff */
[----:B-1----:R-:W0:Y:S01]  /*11790*/  POPC R7, R4 ;  /* 0x0000000400077309 */ /* 0x002e220000000000 */
[----:B---3--:R-:W0:Y:S02]  /*117a0*/  SHFL.IDX PT, R0, R3, R0, 0x1f ;  /* 0x00001f0003007589 */ /* 0x008e2400000e0000 */
[----:B0-----:R-:W-:-:S05]  /*117b0*/  IADD3 R0, R0, UR38, R7 ;  /* 0x0000002600007c10 */ /* 0x001fca000fffe007 */
[----:B------:R3:W-:Y:S01]  /*117c0*/  STL [R1], R0 ;  /* 0x0000000001007387 */ /* 0x0007e20000100800 */
[----:B------:R-:W-:Y:S05]  /*117d0*/  BRA `(.L_x_3451) ;  /* 0x0000004000dc7947 */ /* 0x000fea0003800000 */
.L_x_3450:
        /* <DEDUP_REMOVED lines=8> */
[----:B0-----:R-:W-:Y:S02]  /*11860*/  IMAD.U32 R4, RZ, RZ, UR6 ;  /* 0x00000006ff047e24 */ /* 0x001fe4000f8e00ff */
[----:B------:R-:W0:Y:S01]  /*11870*/  LDC.64 R2, c[0x4][R2] ;  /* 0x0100000002027b82 */ /* 0x000e220000000a00 */
[----:B------:R-:W-:Y:S02]  /*11880*/  IMAD.U32 R5, RZ, RZ, UR7 ;  /* 0x00000007ff057e24 */ /* 0x000fe4000f8e00ff */
[----:B------:R-:W-:Y:S02]  /*11890*/  IMAD.U32 R6, RZ, RZ, UR8 ;  /* 0x00000008ff067e24 */ /* 0x000fe4000f8e00ff */
[----:B-1----:R-:W-:-:S02]  /*118a0*/  IMAD.U32 R7, RZ, RZ, UR9 ;  /* 0x00000009ff077e24 */ /* 0x002fc4000f8e00ff */
[----:B------:R-:W-:Y:S02]  /*118b0*/  IMAD.U32 R10, RZ, RZ, UR4 ;  /* 0x00000004ff0a7e24 */ /* 0x000fe4000f8e00ff */
[----:B--2---:R-:W-:Y:S02]  /*118c0*/  IMAD.U32 R11, RZ, RZ, UR5 ;  /* 0x00000005ff0b7e24 */ /* 0x004fe4000f8e00ff */
[----:B------:R-:W-:Y:S02]  /*118d0*/  IMAD.MOV.U32 R8, RZ, RZ, 0x70 ;  /* 0x00000070ff087424 */ /* 0x000fe400078e00ff */
[----:B------:R-:W-:Y:S02]  /*118e0*/  IMAD.MOV.U32 R12, RZ, RZ, 0x1 ;  /* 0x00000001ff0c7424 */ /* 0x000fe400078e00ff */
[----:B------:R-:W-:-:S07]  /*118f0*/  IMAD.MOV.U32 R13, RZ, RZ, RZ ;  /* 0x000000ffff0d7224 */ /* 0x000fce00078e00ff */
[----:B------:R-:W-:-:S07]  /*11900*/  LEPC R20, `(.L_x_3453) ;  /* 0x000000001014794e */ /* 0x000fce0000000000 */
[----:B0-----:R-:W-:Y:S05]  /*11910*/  CALL.ABS.NOINC R2 ;  /* 0x0000000002007343 */ /* 0x001fea0003c00000 */
.L_x_3453:
[----:B------:R-:W-:Y:S05]  /*11920*/  BSYNC B6 ;  /* 0x0000000000067941 */ /* 0x000fea0003800000 */
.L_x_3452:
        /* <DEDUP_REMOVED lines=9> */
[----:B0-----:R-:W-:Y:S02]  /*119c0*/  IMAD.U32 R4, RZ, RZ, UR6 ;  /* 0x00000006ff047e24 */ /* 0x001fe4000f8e00ff */
[----:B------:R-:W-:Y:S02]  /*119d0*/  IMAD.U32 R5, RZ, RZ, UR7 ;  /* 0x00000007ff057e24 */ /* 0x000fe4000f8e00ff */
[----:B------:R-:W-:Y:S02]  /*119e0*/  IMAD.U32 R6, RZ, RZ, UR8 ;  /* 0x00000008ff067e24 */ /* 0x000fe4000f8e00ff */
[----:B-1----:R-:W-:-:S02]  /*119f0*/  IMAD.U32 R7, RZ, RZ, UR9 ;  /* 0x00000009ff077e24 */ /* 0x002fc4000f8e00ff */
[----:B------:R-:W-:Y:S02]  /*11a00*/  IMAD.U32 R10, RZ, RZ, UR4 ;  /* 0x00000004ff0a7e24 */ /* 0x000fe4000f8e00ff */
[----:B--2---:R-:W-:Y:S02]  /*11a10*/  IMAD.U32 R11, RZ, RZ, UR5 ;  /* 0x00000005ff0b7e24 */ /* 0x004fe4000f8e00ff */
[----:B------:R-:W-:Y:S02]  /*11a20*/  IMAD.MOV.U32 R8, RZ, RZ, 0x70 ;  /* 0x00000070ff087424 */ /* 0x000fe400078e00ff */
[----:B------:R-:W-:Y:S02]  /*11a30*/  IMAD.MOV.U32 R12, RZ, RZ, 0x1 ;  /* 0x00000001ff0c7424 */ /* 0x000fe400078e00ff */
[----:B---3--:R-:W-:-:S07]  /*11a40*/  IMAD.MOV.U32 R13, RZ, RZ, RZ ;  /* 0x000000ffff0d7224 */ /* 0x008fce00078e00ff */
[----:B------:R-:W-:-:S07]  /*11a50*/  LEPC R20, `(.L_x_3456) ;  /* 0x000000001014794e */ /* 0x000fce0000000000 */
[----:B----4-:R-:W-:Y:S05]  /*11a60*/  CALL.ABS.NOINC R2 ;  /* 0x0000000002007343 */ /* 0x010fea0003c00000 */
.L_x_3456:
        /* <DEDUP_REMOVED lines=16> */
.L_x_3455:
[----:B------:R-:W-:Y:S05]  /*11b70*/  BSYNC B6 ;  /* 0x0000000000067941 */ /* 0x000fea0003800000 */
.L_x_3454:
[----:B0-----:R-:W3:Y:S01]  /*11b80*/  LDL.LU R4, [R1+0x1c] ;  /* 0x00001c0001047983 */ /* 0x001ee20000300800 */
[----:B------:R-:W-:-:S03]  /*11b90*/  ULDC.64 UR4, c[0x0][0x9f8] ;  /* 0x00027e0000047ab9 */ /* 0x000fc60000000a00 */
[----:B-1----:R-:W4:Y:S01]  /*11ba0*/  LDL R7, [R1+0x10] ;  /* 0x0000100001077983 */ /* 0x002f220000100800 */
[----:B------:R-:W-:Y:S01]  /*11bb0*/  ISETP.NE.U32.AND P0, PT, RZ, UR4, PT ;  /* 0x00000004ff007c0c */ /* 0x000fe2000bf05070 */
[----:B------:R-:W-:Y:S02]  /*11bc0*/  ULDC.64 UR6, c[0x0][0x208] ;  /* 0x0000820000067ab9 */ /* 0x000fe40000000a00 */
[----:B------:R-:W5:Y:S01]  /*11bd0*/  LDL R0, [R1+0x38] ;  /* 0x0000380001007983 */ /* 0x000f620000100800 */
[----:B------:R-:W-:-:S13]  /*11be0*/  ISETP.NE.AND.EX P0, PT, RZ, UR5, PT, P0 ;  /* 0x00000005ff007c0c */ /* 0x000fda000bf05300 */
[----:B------:R-:W-:-:S04]  /*11bf0*/  @P0 IADD3 R2, P1, R17, UR4, RZ ;  /* 0x0000000411020c10 */ /* 0x000fc8000ff3e0ff */
[----:B---3--:R-:W-:Y:S01]  /*11c00*/  @P0 IADD3.X R3, R4, UR5, RZ, P1, !PT ;  /* 0x0000000504030c10 */ /* 0x008fe20008ffe4ff */
[----:B------:R-:W-:-:S04]  /*11c10*/  ULDC.64 UR4, c[0x0][0xa08] ;  /* 0x0002820000047ab9 */ /* 0x000fc80000000a00 */
[----:B----4-:R0:W3:Y:S02]  /*11c20*/  @P0 LDG.E R7, desc[UR6][R2.64] ;  /* 0x0000000602070981 */ /* 0x0100e4000c1e1900 */
[----:B0-----:R-:W0:Y:S01]  /*11c30*/  LDC.64 R2, c[0x0][0x418] ;  /* 0x00010600ff027b82 */ /* 0x001e220000000a00 */
[----:B-----5:R-:W-:Y:S01]  /*11c40*/  VIADD R0, R0, 0xffffffff ;  /* 0xffffffff00007836 */ /* 0x020fe20000000000 */
[----:B---3--:R-:W-:Y:S01]  /*11c50*/  SHF.R.S32.HI R8, RZ, 0x1f, R7 ;  /* 0x0000001fff087819 */ /* 0x008fe20000011407 */
        /* <DEDUP_REMOVED lines=11> */
.L_x_3565:
        /* <DEDUP_REMOVED lines=9> */
.L_x_3568:
        /* <DEDUP_REMOVED lines=25> */
.L_x_3460:
[----:B0-----:R-:W4:Y:S01]  /*11f30*/  LDL R2, [R1+0x14] ;  /* 0x0000140001027983 */ /* 0x001f220000100800 */
[----:B---3--:R-:W-:Y:S01]  /*11f40*/  IMAD R0, R19, 0x8, R18 ;  /* 0x0000000813007824 */ /* 0x008fe200078e0212 */
[----:B----4-:R-:W-:-:S04]  /*11f50*/  SHF.L.U32 R2, R2, 0x1f, RZ ;  /* 0x0000001f02027819 */ /* 0x010fc800000006ff */
[----:B------:R-:W0:Y:S02]  /*11f60*/  SYNCS.PHASECHK.TRANS64.TRYWAIT P0, [R0+URZ+0x36840], R2 ;  /* 0x03684002000075a7 */ /* 0x000e24000800017f */
[----:B0-----:R-:W-:Y:S05]  /*11f70*/  @!P0 BRA `(.L_x_3461) ;  /* 0x0000005000208947 */ /* 0x001fea0003800000 */
.L_x_3569:
        /* <DEDUP_REMOVED lines=11> */
.L_x_3462:
        /* <DEDUP_REMOVED lines=12> */
[----:B------:R-:W-:-:S03]  /*120f0*/  UMOV UR16, 0x40 ;  /* 0x0000004000107882 */ /* 0x000fc60000000000 */
[----:B------:R-:W-:Y:S01]  /*12100*/  UIADD3 UR9, UR9, 0x36830, URZ ;  /* 0x0003683009097890 */ /* 0x000fe2000fffe03f */
[----:B------:R-:W-:-:S05]  /*12110*/  P2R R0, PR, RZ, 0x1 ;  /* 0x00000001ff007803 */ /* 0x000fca0000000000 */
[----:B------:R0:W-:Y:S01]  /*12120*/  STL [R1+0x20], R0 ;  /* 0x0000200001007387 */ /* 0x0001e20000100800 */
[----:B------:R-:W-:Y:S02]  /*12130*/  UIADD3 UR14, UR8, 0x21400, URZ ;  /* 0x00021400080e7890 */ /* 0x000fe4000fffe03f */
[----:B------:R-:W-:Y:S02]  /*12140*/  UIADD3 UR15, UR8, 0x24c00, URZ ;  /* 0x00024c00080f7890 */ /* 0x000fe4000fffe03f */
[----:B------:R-:W-:-:S03]  /*12150*/  UIADD3 UR17, UR8, 0x28400, URZ ;  /* 0x0002840008117890 */ /* 0x000fc6000fffe03f */
[----:B------:R-:W-:Y:S01]  /*12160*/  UMOV UR8, UR14 ;  /* 0x0000000e00087c82 */ /* 0x000fe20008000000 */
        /* <DEDUP_REMOVED lines=10> */
[----:B------:R-:W-:Y:S02]  /*12210*/  UMOV UR10, UR14 ;  /* 0x0000000e000a7c82 */ /* 0x000fe40008000000 */
[----:B------:R0:W-:Y:S02]  /*12220*/  UTMALDG.4D [UR8], [UR4], desc[UR6] ;  /* 0x00000608040075b4 */ /* 0x0001e40008019000 */
[----:B0-----:R-:W-:Y:S01]  /*12230*/  NOP ;  /* 0x0000000000007918 */ /* 0x001fe20000000000 */
.L_x_3458:
        /* <DEDUP_REMOVED lines=34> */
[----:B--2---:R-:W-:Y:S02]  /*12460*/  IMAD.U32 R11, RZ, RZ, UR5 ;  /* 0x00000005ff0b7e24 */ /* 0x004fe4000f8e00ff */
[----:B------:R-:W-:Y:S02]  /*12470*/  IMAD.MOV.U32 R8, RZ, RZ, 0x70 ;  /* 0x00000070ff087424 */ /* 0x000fe400078e00ff */
[----:B------:R-:W-:Y:S02]  /*12480*/  IMAD.MOV.U32 R12, RZ, RZ, 0x1 ;  /* 0x00000001ff0c7424 */ /* 0x000fe400078e00ff */
[----:B------:R-:W-:-:S07]  /*12490*/  IMAD.MOV.U32 R13, RZ, RZ, RZ ;  /* 0x000000ffff0d7224 */ /* 0x000fce00078e00ff */
[----:B------:R-:W-:-:S07]  /*124a0*/  LEPC R20, `(.L_x_3464) ;  /* 0x000000001014794e */ /* 0x000fce0000000000 */
[----:B0-----:R-:W-:Y:S05]  /*124b0*/  CALL.ABS.NOINC R2 ;  /* 0x0000000002007343 */ /* 0x001fea0003c00000 */
.L_x_3464:
[----:B------:R-:W-:Y:S05]  /*124c0*/  BSYNC B6 ;  /* 0x0000000000067941 */ /* 0x000fea0003800000 */
.L_x_3463:
[----:B0-----:R-:W3:Y:S01]  /*124d0*/  LDL.LU R0, [R1+0x3c] ;  /* 0x00003c0001007983 */ /* 0x001ee20000300800 */
[----:B------:R-:W0:Y:S01]  /*124e0*/  LDC R8, c[0x0][0x448] ;  /* 0x00011200ff087b82 */ /* 0x000e220000000800 */
[----:B------:R-:W-:Y:S01]  /*124f0*/  ULDC.64 UR4, c[0x0][0x2d8] ;  /* 0x0000b60000047ab9 */ /* 0x000fe20000000a00 */
[----:B------:R-:W-:Y:S01]  /*12500*/  ULDC.64 UR6, c[0x0][0x280] ;  /* 0x0000a00000067ab9 */ /* 0x000fe20000000a00 */
[----:B------:R-:W4:Y:S04]  /*12510*/  LDL.LU R4, [R1+0x30] ;  /* 0x0000300001047983 */ /* 0x000f280000300800 */
[----:B------:R-:W4:Y:S04]  /*12520*/  LDL.LU.64 R2, [R1+0x50] ;  /* 0x0000500001027983 */ /* 0x000f280000300a00 */
[----:B------:R-:W3:Y:S04]  /*12530*/  LDL.LU R6, [R1+0x2c] ;  /* 0x00002c0001067983 */ /* 0x000ee80000300800 */
[----:B------:R-:W3:Y:S01]  /*12540*/  LDL.LU R5, [R1+0x4] ;  /* 0x0000040001057983 */ /* 0x000ee20000300800 */
[----:B0-----:R-:W-:Y:S01]  /*12550*/  ISETP.NE.AND P0, PT, R8, 0x1, PT ;  /* 0x000000010800780c */ /* 0x001fe20003f05270 */
[----:B------:R-:W2:-:S12]  /*12560*/  S2R R9, SR_TID.X ;  /* 0x0000000000097919 */ /* 0x000e980000002100 */
[----:B------:R-:W0:Y:S01]  /*12570*/  @P0 LDC R7, c[0x0][0x450] ;  /* 0x00011400ff070b82 */ /* 0x000e220000000800 */
[----:B--2---:R-:W-:-:S05]  /*12580*/  IMAD.SHL.U32 R11, R9, 0x8, RZ ;  /* 0x00000008090b7824 */ /* 0x004fca00078e00ff */
[----:B------:R-:W-:-:S04]  /*12590*/  LOP3.LUT R11, R11, 0x38, RZ, 0xc0, !PT ;  /* 0x000000380b0b7812 */ /* 0x000fc800078ec0ff */
        /* <DEDUP_REMOVED lines=9> */
[----:B------:R-:W-:Y:S01]  /*12630*/  ULDC.64 UR4, c[0x0][0x2d0] ;  /* 0x0000b40000047ab9 */ /* 0x000fe20000000a00 */
[C---:B-1----:R-:W-:Y:S01]  /*12640*/  LOP3.LUT R6, R4.reuse, 0x7f, RZ, 0xc0, !PT ;  /* 0x0000007f04067812 */ /* 0x042fe200078ec0ff */
[----:B------:R-:W-:-:S03]  /*12650*/  IMAD.SHL.U32 R4, R4, 0x10, RZ ;  /* 0x0000001004047824 */ /* 0x000fc600078e00ff */
[----:B------:R-:W-:-:S04]  /*12660*/  SHF.R.U32.HI R6, RZ, 0x3, R6 ;  /* 0x00000003ff067819 */ /* 0x000fc80000011606 */
[----:B------:R-:W-:Y:S02]  /*12670*/  LOP3.LUT R4, R6, 0x70, R4, 0xf8, !PT ;  /* 0x0000007006047812 */ /* 0x000fe400078ef804 */
[----:B------:R-:W1:Y:S01]  /*12680*/  @P0 LDC R6, c[0x0][0x44c] ;  /* 0x00011300ff060b82 */ /* 0x000e620000000800 */
[----:B------:R-:W-:Y:S02]  /*12690*/  IMAD.SHL.U32 R5, R5, 0x80, RZ ;  /* 0x0000008005057824 */ /* 0x000fe400078e00ff */
[----:B------:R-:W-:-:S03]  /*126a0*/  IMAD.IADD R3, R3, 0x1, R0 ;  /* 0x0000000103037824 */ /* 0x000fc600078e0200 */
[----:B------:R-:W-:-:S05]  /*126b0*/  LOP3.LUT R0, R4, R5, RZ, 0xfc, !PT ;  /* 0x0000000504007212 */ /* 0x000fca00078efcff */
        /* <DEDUP_REMOVED lines=15> */
[----:B------:R-:W-:Y:S02]  /*127b0*/  ISETP.GE.AND P1, PT, R10, UR4, PT ;  /* 0x000000040a007c0c */ /* 0x000fe4000bf26270 */
[----:B------:R0:W5:Y:S01]  /*127c0*/  LDL R10, [R1+0x24] ;  /* 0x00002400010a7983 */ /* 0x0001620000100800 */
[----:B------:R-:W-:Y:S01]  /*127d0*/  IMAD R0, R0, UR5, R4 ;  /* 0x0000000500007c24 */ /* 0x000fe2000f8e0204 */
[----:B------:R-:W-:Y:S02]  /*127e0*/  LOP3.LUT R9, R11, 0x80, RZ, 0xfc, !PT ;  /* 0x000000800b097812 */ /* 0x000fe400078efcff */
[----:B------:R-:W-:Y:S01]  /*127f0*/  LEA R4, P3, R2, UR6, 0x1 ;  /* 0x0000000602047c11 */ /* 0x000fe2000f8608ff */
[----:B------:R-:W-:Y:S01]  /*12800*/  IMAD.IADD R0, R3, 0x1, R0 ;  /* 0x0000000103007824 */ /* 0x000fe200078e0200 */
        /* <DEDUP_REMOVED lines=8> */
[----:B------:R-:W-:-:S05]  /*12890*/  SHF.R.U32.HI R6, RZ, 0x3, R6 ;  /* 0x00000003ff067819 */ /* 0x000fca0000011606 */
[----:B------:R-:W-:Y:S02]  /*128a0*/  IMAD.IADD R0, R6, 0x1, R5 ;  /* 0x0000000106007824 */ /* 0x000fe400078e0205 */
[----:B------:R-:W0:Y:S02]  /*128b0*/  S2R R6, SR_TID.X ;  /* 0x0000000000067919 */ /* 0x000e240000002100 */
[----:B------:R-:W-:Y:S01]  /*128c0*/  VIADD R5, R0, 0x10 ;  /* 0x0000001000057836 */ /* 0x000fe20000000000 */
[----:B------:R-:W-:Y:S01]  /*128d0*/  SHFL.IDX PT, R9, R3, 0x1, 0x181f ;  /* 0x00381f0003097f89 */ /* 0x000fe200000e0000 */
[----:B0-----:R-:W-:-:S03]  /*128e0*/  IMAD.SHL.U32 R11, R6, 0x8, RZ ;  /* 0x00000008060b7824 */ /* 0x001fc600078e00ff */
[----:B------:R-:W-:Y:S02]  /*128f0*/  SHFL.IDX PT, R6, R3, RZ, 0x181f ;  /* 0x00181fff03067589 */ /* 0x000fe400000e0000 */
[----:B------:R-:W-:Y:S01]  /*12900*/  LOP3.LUT R11, R11, 0x38, RZ, 0xc0, !PT ;  /* 0x000000380b0b7812 */ /* 0x000fe200078ec0ff */
[----:B------:R-:W-:Y:S01]  /*12910*/  ULDC.64 UR4, c[0x0][0x208] ;  /* 0x0000820000047ab9 */ /* 0x000fe20000000a00 */
[----:B--2---:R-:W-:Y:S02]  /*12920*/  IMAD R2, R7, R8, RZ ;  /* 0x0000000807027224 */ /* 0x004fe400078e02ff */
[----:B------:R-:W0:Y:S03]  /*12930*/  SHFL.IDX PT, R7, R4, RZ, 0x181f ;  /* 0x00181fff04077589 */ /* 0x000e2600000e0000 */
[-C--:B------:R-:W-:Y:S02]  /*12940*/  ISETP.GE.AND P4, PT, R0, R2.reuse, PT ;  /* 0x000000020000720c */ /* 0x080fe40003f86270 */
[----:B------:R-:W-:-:S02]  /*12950*/  ISETP.GE.AND P3, PT, R5, R2, PT ;  /* 0x000000020500720c */ /* 0x000fc40003f66270 */
[----:B------:R-:W1:Y:S09]  /*12960*/  SHFL.IDX PT, R5, R4, 0x1, 0x181f ;  /* 0x00381f0004057f89 */ /* 0x000e7200000e0000 */
[----:B0-----:R-:W-:-:S05]  /*12970*/  @!P4 LEA R7, P5, R11, R7, 0x1 ;  /* 0x000000070b07c211 */ /* 0x001fca00078a08ff */
[----:B------:R-:W-:-:S05]  /*12980*/  @!P4 IMAD.X R6, RZ, RZ, R6, P5 ;  /* 0x000000ffff06c224 */ /* 0x000fca00028e0606 */
[----:B------:R-:W-:-:S04]  /*12990*/  @!P4 LOP3.LUT R7, R7, R6, RZ, 0x3c, !PT ;  /* 0x000000060707c212 */ /* 0x000fc800078e3cff */
[----:B------:R-:W-:Y:S02]  /*129a0*/  @!P4 LOP3.LUT R6, R7, R6, RZ, 0x3c, !PT ;  /* 0x000000060706c212 */ /* 0x000fe400078e3cff */
[----:B-1----:R-:W-:Y:S02]  /*129b0*/  @!P3 LEA R8, P5, R11, R5, 0x1 ;  /* 0x000000050b08b211 */ /* 0x002fe400078a08ff */
[----:B------:R-:W-:-:S03]  /*129c0*/  @!P4 LOP3.LUT R7, R7, R6, RZ, 0x3c, !PT ;  /* 0x000000060707c212 */ /* 0x000fc600078e3cff */
[----:B------:R-:W-:Y:S02]  /*129d0*/  @!P3 IMAD.X R5, RZ, RZ, R9, P5 ;  /* 0x000000ffff05b224 */ /* 0x000fe400028e0609 */
[----:B-----5:R-:W-:Y:S04]  /*129e0*/  @!P4 LDGSTS.E.BYPASS.LTC128B.128 [R10+0x15400], desc[UR4][R6.64], !P2 ;  /* 0x15400000060acfae */ /* 0x020fe8000d101d44 */
[----:B------:R-:W-:Y:S04]  /*129f0*/  @!P4 LDGSTS.E.BYPASS.LTC128B.128 [R10+0x19400], desc[UR4][R6.64+0x80], !P1 ;  /* 0x19400080060acfae */ /* 0x000fe8000c901d44 */
[----:B------:R0:W-:Y:S02]  /*12a00*/  @!P4 LDGSTS.E.BYPASS.LTC128B.128 [R10+0x1d400], desc[UR4][R6.64+0x100], !P0 ;  /* 0x1d400100060acfae */ /* 0x0001e4000c101d44 */
[----:B0-----:R-:W-:-:S02]  /*12a10*/  @!P3 IMAD.MOV.U32 R6, RZ, RZ, R8 ;  /* 0x000000ffff06b224 */ /* 0x001fc400078e0008 */
[----:B------:R-:W-:Y:S02]  /*12a20*/  @!P3 IMAD.MOV.U32 R7, RZ, RZ, R5 ;  /* 0x000000ffff07b224 */ /* 0x000fe400078e0005 */
[----:B------:R-:W-:-:S03]  /*12a30*/  VIADD R5, R0, 0x20 ;  /* 0x0000002000057836 */ /* 0x000fc60000000000 */
        /* <DEDUP_REMOVED lines=10> */
[----:B------:R-:W-:-:S03]  /*12ae0*/  VIADD R5, R0, 0x30 ;  /* 0x0000003000057836 */ /* 0x000fc60000000000 */
        /* <DEDUP_REMOVED lines=33> */
[----:B------:R-:W-:Y:S02]  /*12d00*/  @!P3 LDGSTS.E.BYPASS.LTC128B.128 [R10+0x17c00], desc[UR4][R6.64], !P2 ;  /* 0x17c00000060abfae */ /* 0x000fe4000d101d44 */
[----:B------:R-:W-:Y:S02]  /*12d10*/  ISETP.GE.AND P4, PT, R5, R2, PT ;  /* 0x000000020500720c */ /* 0x000fe40003f86270 */
[----:B------:R-:W0:Y:S04]  /*12d20*/  SHFL.IDX PT, R5, R4, 0x6, 0x181f ;  /* 0x00d81f0004057f89 */ /* 0x000e2800000e0000 */
[----:B------:R-:W-:Y:S04]  /*12d30*/  @!P3 LDGSTS.E.BYPASS.LTC128B.128 [R10+0x1bc00], desc[UR4][R6.64+0x80], !P1 ;  /* 0x1bc00080060abfae */ /* 0x000fe8000c901d44 */
[----:B------:R1:W-:Y:S04]  /*12d40*/  @!P3 LDGSTS.E.BYPASS.LTC128B.128 [R10+0x1fc00], desc[UR4][R6.64+0x100], !P0 ;  /* 0x1fc00100060abfae */ /* 0x0003e8000c101d44 */
[----:B-1----:R-:W1:Y:S01]  /*12d50*/  SHFL.IDX PT, R6, R3, 0x6, 0x181f ;  /* 0x00d81f0003067f89 */ /* 0x002e6200000e0000 */
        /* <DEDUP_REMOVED lines=8> */
[----:B------:R0:W2:Y:S02]  /*12de0*/  SHFL.IDX PT, R3, R4, 0x7, 0x181f ;  /* 0x00f81f0004037f89 */ /* 0x0000a400000e0000 */
.L_x_3586:
[----:B------:R-:W-:Y:S01]  /*12df0*/  VIADD R0, R0, 0x70 ;  /* 0x0000007000007836 */ /* 0x000fe20000000000 */
[----:B------:R-:W-:Y:S04]  /*12e00*/  BSSY B0, `(.L_x_3466) ;  /* 0x000000f000007945 */ /* 0x000fe80003800000 */
[----:B------:R-:W-:-:S13]  /*12e10*/  ISETP.GE.AND P3, PT, R0, R2, PT ;  /* 0x000000020000720c */ /* 0x000fda0003f66270 */
[----:B------:R-:W-:Y:S05]  /*12e20*/  @P3 BRA `(.L_x_3467) ;  /* 0x0000000000303947 */ /* 0x000fea0003800000 */
[----:B0-----:R-:W0:Y:S01]  /*12e30*/  S2R R4, SR_TID.X ;  /* 0x0000000000047919 */ /* 0x001e220000002100 */
[----:B------:R-:W-:Y:S01]  /*12e40*/  ULDC.64 UR4, c[0x0][0x208] ;  /* 0x0000820000047ab9 */ /* 0x000fe20000000a00 */
[----:B0-----:R-:W-:-:S05]  /*12e50*/  IMAD.SHL.U32 R4, R4, 0x8, RZ ;  /* 0x0000000804047824 */ /* 0x001fca00078e00ff */
[----:B------:R-:W-:-:S04]  /*12e60*/  LOP3.LUT R4, R4, 0x38, RZ, 0xc0, !PT ;  /* 0x0000003804047812 */ /* 0x000fc800078ec0ff */
[----:B--2---:R-:W-:-:S05]  /*12e70*/  LEA R2, P3, R4, R3, 0x1 ;  /* 0x0000000304027211 */ /* 0x004fca00078608ff */
[----:B-1----:R-:W-:-:S05]  /*12e80*/  IMAD.X R3, RZ, RZ, R5, P3 ;  /* 0x000000ffff037224 */ /* 0x002fca00018e0605 */
[----:B------:R-:W-:Y:S01]  /*12e90*/  @!PT LDS RZ, [RZ] ;  /* 0x00000000fffff984 */ /* 0x000fe20000000800 */
[----:B------:R-:W-:Y:S01]  /*12ea0*/  @!PT LDS RZ, [RZ] ;  /* 0x00000000fffff984 */ /* 0x000fe20000000800 */
[----:B------:R-:W-:Y:S01]  /*12eb0*/  @!PT LDS RZ, [RZ] ;  /* 0x00000000fffff984 */ /* 0x000fe20000000800 */
[----:B------:R3:W-:Y:S04]  /*12ec0*/  LDGSTS.E.BYPASS.LTC128B.128 [R10+0x18c00], desc[UR4][R2.64], !P2 ;  /* 0x18c00000020a7fae */ /* 0x0007e8000d101d44 */
[----:B------:R3:W-:Y:S04]  /*12ed0*/  LDGSTS.E.BYPASS.LTC128B.128 [R10+0x1cc00], desc[UR4][R2.64+0x80], !P1 ;  /* 0x1cc00080020a7fae */ /* 0x0007e8000c901d44 */
[----:B------:R3:W-:Y:S02]  /*12ee0*/  LDGSTS.E.BYPASS.LTC128B.128 [R10+0x20c00], desc[UR4][R2.64+0x100], !P0 ;  /* 0x20c00100020a7fae */ /* 0x0007e4000c101d44 */
.L_x_3467:
[----:B------:R-:W-:Y:S05]  /*12ef0*/  BSYNC B0 ;  /* 0x0000000000007941 */ /* 0x000fea0003800000 */
.L_x_3466:
[----:B------:R-:W-:Y:S01]  /*12f00*/  NOP ;  /* 0x0000000000007918 */ /* 0x000fe20000000000 */
[----:B------:R-:W-:Y:S01]  /*12f10*/  PLOP3.LUT P0, PT, PT, PT, PT, 0x80, 0x0 ;  /* 0x000000000000781c */ /* 0x000fe20003f0f070 */
[----:B0-----:R-:W-:-:S12]  /*12f20*/  VIADD R6, R18, 0x36800 ;  /* 0x0003680012067836 */ /* 0x001fd80000000000 */
.L_x_3468:
        /* <DEDUP_REMOVED lines=18> */
.L_x_3587:
[----:B------:R-:W-:Y:S05]  /*13050*/  BSYNC B0 ;  /* 0x0000000000007941 */ /* 0x000fea0003800000 */
.L_x_3469:
        /* <DEDUP_REMOVED lines=55> */
.L_x_3477:
[----:B------:R-:W-:Y:S01]  /*133d0*/  IMAD R3, R9, 0x8, R18 ;  /* 0x0000000809037824 */ /* 0x000fe200078e0212 */
[----:B------:R-:W-:Y:S01]  /*133e0*/  SHF.L.U32 R2, R13, 0x1f, RZ ;  /* 0x0000001f0d027819 */ /* 0x000fe200000006ff */
[----:B------:R-:W-:Y:S03]  /*133f0*/  BSSY B3, `(.L_x_3478) ;  /* 0x0000003000037945 */ /* 0x000fe60003800000 */
[----:B------:R-:W1:Y:S02]  /*13400*/  SYNCS.PHASECHK.TRANS64.TRYWAIT P0, [R3+URZ+0x36840], R2 ;  /* 0x03684002030075a7 */ /* 0x000e64000800017f */
[----:B-1----:R-:W-:Y:S05]  /*13410*/  @!P0 BRA `(.L_x_3479) ;  /* 0x0000004800288947 */ /* 0x002fea0003800000 */
.L_x_3588:
[----:B------:R-:W-:Y:S05]  /*13420*/  BSYNC B3 ;  /* 0x0000000000037941 */ /* 0x000fea0003800000 */
.L_x_3478:
[----:B------:R-:W2:Y:S01]  /*13430*/  S2R R7, SR_TID.X ;  /* 0x0000000000077919 */ /* 0x000ea20000002100 */
[----:B------:R-:W-:Y:S01]  /*13440*/  BSSY B3, `(.L_x_3480) ;  /* 0x000000b000037945 */ /* 0x000fe20003800000 */
[----:B--2---:R-:W-:-:S04]  /*13450*/  LOP3.LUT R7, R7, 0x7f, RZ, 0xc0, !PT ;  /* 0x0000007f07077812 */ /* 0x004fc800078ec0ff */
[----:B------:R-:W-:-:S13]  /*13460*/  ISETP.NE.AND P1, PT, R7, RZ, PT ;  /* 0x000000ff0700720c */ /* 0x000fda0003f25270 */
[----:B------:R-:W-:Y:S05]  /*13470*/  @P1 BRA `(.L_x_3481) ;  /* 0x00000000001c1947 */ /* 0x000fea0003800000 */
[----:B------:R-:W2:Y:S01]  /*13480*/  S2R R7, SR_TID.X ;  /* 0x0000000000077919 */ /* 0x000ea20000002100 */
[----:B-1----:R-:W-:-:S04]  /*13490*/  IMAD.MOV.U32 R2, RZ, RZ, 0xa800 ;  /* 0x0000a800ff027424 */ /* 0x002fc800078e00ff */
[----:B------:R3:W-:Y:S01]  /*134a0*/  SYNCS.ARRIVE.TRANS64 RZ, [R3+URZ+0x36830], R2 ;  /* 0x0368300203ff79a7 */ /* 0x0007e2000800003f */
[----:B--2---:R-:W-:-:S04]  /*134b0*/  LOP3.LUT R7, R7, 0x1f, RZ, 0xc0, !PT ;  /* 0x0000001f07077812 */ /* 0x004fc800078ec0ff */
[----:B------:R-:W-:-:S13]  /*134c0*/  ISETP.NE.AND P0, PT, R7, RZ, PT ;  /* 0x000000ff0700720c */ /* 0x000fda0003f05270 */
[----:B---3--:R-:W-:Y:S05]  /*134d0*/  @!P0 BRA `(.L_x_3481) ;  /* 0x0000000000048947 */ /* 0x008fea0003800000 */
[----:B------:R-:W-:Y:S01]  /*134e0*/  BPT.TRAP 0x1 ;  /* 0x000000040000795c */ /* 0x000fe20000300000 */
.L_x_3481:
[----:B------:R-:W-:Y:S05]  /*134f0*/  BSYNC B3 ;  /* 0x0000000000037941 */ /* 0x000fea0003800000 */
.L_x_3480:
        /* <DEDUP_REMOVED lines=12> */
.L_x_3482:
        /* <DEDUP_REMOVED lines=16> */
.L_x_3483:
        /* <DEDUP_REMOVED lines=16> */
.L_x_3484:
        /* <DEDUP_REMOVED lines=10> */
[----:B------:R-:W2:Y:S01]  /*13860*/  LDL.LU R7, [R1+0x14] ;  /* 0x0000140001077983 */ /* 0x000ea20000300800 */
[----:B------:R-:W-:Y:S01]  /*13870*/  IMAD R3, R19, 0x8, R6 ;  /* 0x0000000813037824 */ /* 0x000fe200078e0206 */
[----:B------:R-:W-:Y:S01]  /*13880*/  BSSY B3, `(.L_x_3485) ;  /* 0x0000004000037945 */ /* 0x000fe20003800000 */
[----:B--2---:R-:W-:-:S04]  /*13890*/  SHF.L.U32 R2, R7, 0x1f, RZ ;  /* 0x0000001f07027819 */ /* 0x004fc800000006ff */
[----:B------:R-:W1:Y:S02]  /*138a0*/  SYNCS.PHASECHK.TRANS64.TRYWAIT P0, [R3+URZ+0x60], R2 ;  /* 0x00006002030075a7 */ /* 0x000e64000800017f */
[----:B-1----:R-:W-:Y:S05]  /*138b0*/  @!P0 BRA `(.L_x_3486) ;  /* 0x0000004400148947 */ /* 0x002fea0003800000 */
.L_x_3589:
[----:B------:R-:W-:Y:S05]  /*138c0*/  BSYNC B3 ;  /* 0x0000000000037941 */ /* 0x000fea0003800000 */
.L_x_3485:
[----:B------:R-:W-:Y:S01]  /*138d0*/  BSSY B3, `(.L_x_3487) ;  /* 0x000000c000037945 */ /* 0x000fe20003800000 */
[----:B0-----:R-:W-:Y:S02]  /*138e0*/  IMAD.MOV.U32 R10, RZ, RZ, 0x0 ;  /* 0x00000000ff0a7424 */ /* 0x001fe400078e00ff */
[----:B------:R-:W-:Y:S01]  /*138f0*/  IMAD.MOV.U32 R11, RZ, RZ, 0x14f00000 ;  /* 0x14f00000ff0b7424 */ /* 0x000fe200078e00ff */
[----:B------:R-:W-:Y:S06]  /*13900*/  @P1 BRA `(.L_x_3488) ;  /* 0x0000000000201947 */ /* 0x000fec0003800000 */
[----:B------:R-:W0:Y:S01]  /*13910*/  S2R R7, SR_TID.X ;  /* 0x0000000000077919 */ /* 0x000e220000002100 */
[----:B-1----:R-:W-:Y:S02]  /*13920*/  IMAD R2, R19, 0x8, R18 ;  /* 0x0000000813027824 */ /* 0x002fe400078e0212 */
[----:B------:R-:W-:-:S04]  /*13930*/  IMAD.MOV.U32 R3, RZ, RZ, 0xa800 ;  /* 0x0000a800ff037424 */ /* 0x000fc800078e00ff */
[----:B------:R2:W-:Y:S01]  /*13940*/  SYNCS.ARRIVE.TRANS64 RZ, [R2+URZ+0x36850], R3 ;  /* 0x0368500302ff79a7 */ /* 0x0005e2000800003f */
[----:B0-----:R-:W-:-:S04]  /*13950*/  LOP3.LUT R7, R7, 0x1f, RZ, 0xc0, !PT ;  /* 0x0000001f07077812 */ /* 0x001fc800078ec0ff */
[----:B------:R-:W-:-:S13]  /*13960*/  ISETP.NE.AND P0, PT, R7, RZ, PT ;  /* 0x000000ff0700720c */ /* 0x000fda0003f05270 */
[----:B--2---:R-:W-:Y:S05]  /*13970*/  @!P0 BRA `(.L_x_3488) ;  /* 0x0000000000048947 */ /* 0x004fea0003800000 */
[----:B------:R-:W-:Y:S01]  /*13980*/  BPT.TRAP 0x1 ;  /* 0x000000040000795c */ /* 0x000fe20000300000 */
.L_x_3488:
[----:B------:R-:W-:Y:S05]  /*13990*/  BSYNC B3 ;  /* 0x0000000000037941 */ /* 0x000fea0003800000 */
.L_x_3487:
[----:B------:R-:W2:Y:S04]  /*139a0*/  LDL R8, [R1+0x18] ;  /* 0x0000180001087983 */ /* 0x000ea80000100800 */
[----:B------:R-:W2:Y:S01]  /*139b0*/  LDL.LU R7, [R1+0x8] ;  /* 0x0000080001077983 */ /* 0x000ea20000300800 */
[----:B------:R-:W-:Y:S01]  /*139c0*/  R2UR UR10, R14 ;  /* 0x000000000e0a72ca */ /* 0x000fe200000e0000 */
[C-C-:B-1----:R-:W-:Y:S01]  /*139d0*/  IMAD R3, R19.reuse, 0x8, R18.reuse ;  /* 0x0000000813037824 */ /* 0x142fe200078e0212 */
        /* <DEDUP_REMOVED lines=9> */
.L_x_3489:
        /* <DEDUP_REMOVED lines=15> */
.L_x_3490:
        /* <DEDUP_REMOVED lines=15> */
.L_x_3491:
        /* <DEDUP_REMOVED lines=12> */
.L_x_3476:
[----:B------:R-:W-:Y:S05]  /*13d10*/  BSYNC B1 ;  /* 0x0000000000017941 */ /* 0x000fea0003800000 */
.L_x_3475:
[----:B0-----:R-:W2:Y:S01]  /*13d20*/  LDL.LU R0, [R1+0x38] ;  /* 0x0000380001007983 */ /* 0x001ea20000300800 */
[----:B------:R-:W-:-:S03]  /*13d30*/  IMAD.MOV.U32 R19, RZ, RZ, R9 ;  /* 0x000000ffff137224 */ /* 0x000fc600078e0009 */
[----:B------:R0:W-:Y:S02]  /*13d40*/  STL [R1+0x14], R13 ;  /* 0x0000140d01007387 */ /* 0x0001e40000100800 */
[----:B0-2---:R-:W-:-:S07]  /*13d50*/  VIADD R0, R0, 0xfffffffd ;  /* 0xfffffffd00007836 */ /* 0x005fce0000000000 */
.L_x_3474:
[----:B------:R-:W-:Y:S05]  /*13d60*/  BSYNC B2 ;  /* 0x0000000000027941 */ /* 0x000fea0003800000 */
.L_x_3473:
[----:B------:R-:W-:Y:S01]  /*13d70*/  VIADD R12, R12, 0xfffffffe ;  /* 0xfffffffe0c0c7836 */ /* 0x000fe20000000000 */
[----:B------:R-:W-:-:S04]  /*13d80*/  LOP3.LUT R4, RZ, R4, RZ, 0x33, !PT ;  /* 0x00000004ff047212 */ /* 0x000fc800078e33ff */
[----:B------:R-:W-:-:S13]  /*13d90*/  ISETP.NE.AND P0, PT, R12, R4, PT ;  /* 0x000000040c00720c */ /* 0x000fda0003f05270 */
[----:B------:R-:W-:Y:S05]  /*13da0*/  @!P0 BRA `(.L_x_3472) ;  /* 0x0000001400cc8947 */ /* 0x000fea0003800000 */
[----:B------:R-:W-:-:S07]  /*13db0*/  IMAD.MOV.U32 R9, RZ, RZ, R17 ;  /* 0x000000ffff097224 */ /* 0x000fce00078e0011 */
.L_x_3526:
        /* <DEDUP_REMOVED lines=36> */
.L_x_3494:
[----:B------:R-:W-:Y:S01]  /*14000*/  IMAD R3, R4, 0x8, R18 ;  /* 0x0000000804037824 */ /* 0x000fe200078e0212 */
[----:B------:R-:W-:Y:S01]  /*14010*/  SHF.L.U32 R2, R5, 0x1f, RZ ;  /* 0x0000001f05027819 */ /* 0x000fe200000006ff */
[----:B------:R-:W-:Y:S03]  /*14020*/  BSSY B2, `(.L_x_3495) ;  /* 0x0000003000027945 */ /* 0x000fe60003800000 */
[----:B------:R-:W1:Y:S02]  /*14030*/  SYNCS.PHASECHK.TRANS64.TRYWAIT P0, [R3+URZ+0x36840], R2 ;  /* 0x03684002030075a7 */ /* 0x000e64000800017f */
[----:B-1----:R-:W-:Y:S05]  /*14040*/  @!P0 BRA `(.L_x_3496) ;  /* 0x0000003c00448947 */ /* 0x002fea0003800000 */
.L_x_3590:
[----:B------:R-:W-:Y:S05]  /*14050*/  BSYNC B2 ;  /* 0x0000000000027941 */ /* 0x000fea0003800000 */
.L_x_3495:
        /* <DEDUP_REMOVED lines=12> */
.L_x_3498:
[----:B------:R-:W-:Y:S05]  /*14120*/  BSYNC B2 ;  /* 0x0000000000027941 */ /* 0x000fea0003800000 */
.L_x_3497:
        /* <DEDUP_REMOVED lines=12> */
.L_x_3499:
        /* <DEDUP_REMOVED lines=16> */
.L_x_3500:
        /* <DEDUP_REMOVED lines=16> */
.L_x_3501:
        /* <DEDUP_REMOVED lines=16> */
.L_x_3591:
[----:B------:R-:W-:Y:S05]  /*144f0*/  BSYNC B2 ;  /* 0x0000000000027941 */ /* 0x000fea0003800000 */
.L_x_3502:
        /* <DEDUP_REMOVED lines=11> */
.L_x_3505:
[----:B------:R-:W-:Y:S05]  /*145b0*/  BSYNC B2 ;  /* 0x0000000000027941 */ /* 0x000fea0003800000 */
.L_x_3504:
        /* <DEDUP_REMOVED lines=12> */
.L_x_3506:
        /* <DEDUP_REMOVED lines=15> */
.L_x_3507:
        /* <DEDUP_REMOVED lines=15> */
.L_x_3508:
        /* <DEDUP_REMOVED lines=12> */
.L_x_3493:
[----:B------:R-:W-:Y:S05]  /*14920*/  BSYNC B1 ;  /* 0x0000000000017941 */ /* 0x000fea0003800000 */
.L_x_3492:
        /* <DEDUP_REMOVED lines=36> */
.L_x_3511:
[----:B------:R-:W-:Y:S01]  /*14b70*/  IMAD R2, R19, 0x8, R18 ;  /* 0x0000000813027824 */ /* 0x000fe200078e0212 */
[----:B------:R-:W-:Y:S01]  /*14b80*/  SHF.L.U32 R3, R12, 0x1f, RZ ;  /* 0x0000001f0c037819 */ /* 0x000fe200000006ff */
[----:B------:R-:W-:Y:S03]  /*14b90*/  BSSY B2, `(.L_x_3512) ;  /* 0x0000003000027945 */ /* 0x000fe60003800000 */
[----:B------:R-:W2:Y:S02]  /*14ba0*/  SYNCS.PHASECHK.TRANS64.TRYWAIT P0, [R2+URZ+0x36840], R3 ;  /* 0x03684003020075a7 */ /* 0x000ea4000800017f */
[----:B--2---:R-:W-:Y:S05]  /*14bb0*/  @!P0 BRA `(.L_x_3513) ;  /* 0x0000003000908947 */ /* 0x004fea0003800000 */
.L_x_3592:
[----:B------:R-:W-:Y:S05]  /*14bc0*/  BSYNC B2 ;  /* 0x0000000000027941 */ /* 0x000fea0003800000 */
.L_x_3512:
        /* <DEDUP_REMOVED lines=12> */
.L_x_3515:
[----:B------:R-:W-:Y:S05]  /*14c90*/  BSYNC B2 ;  /* 0x0000000000027941 */ /* 0x000fea0003800000 */
.L_x_3514:
        /* <DEDUP_REMOVED lines=13> */
.L_x_3516:
        /* <DEDUP_REMOVED lines=16> */
.L_x_3517:
        /* <DEDUP_REMOVED lines=16> */
.L_x_3518:
        /* <DEDUP_REMOVED lines=15> */
.L_x_3593:
[----:B------:R-:W-:Y:S05]  /*15060*/  BSYNC B2 ;  /* 0x0000000000027941 */ /* 0x000fea0003800000 */
.L_x_3519:
[----:B------:R-:W-:Y:S01]  /*15070*/  BSSY B2, `(.L_x_3521) ;  /* 0x000000b000027945 */ /* 0x000fe20003800000 */
[----:B------:R-:W-:Y:S02]  /*15080*/  IMAD.MOV.U32 R10, RZ, RZ, 0x0 ;  /* 0x00000000ff0a7424 */ /* 0x000fe400078e00ff */
[----:B------:R-:W-:Y:S01]  /*15090*/  IMAD.MOV.U32 R11, RZ, RZ, 0x14f00000 ;  /* 0x14f00000ff0b7424 */ /* 0x000fe200078e00ff */
[----:B------:R-:W-:Y:S06]  /*150a0*/  @P1 BRA `(.L_x_3522) ;  /* 0x00000000001c1947 */ /* 0x000fec0003800000 */
[----:B------:R-:W1:Y:S02]  /*150b0*/  S2R R3, SR_TID.X ;  /* 0x0000000000037919 */ /* 0x000e640000002100 */
[----:B-1----:R-:W-:Y:S01]  /*150c0*/  LOP3.LUT R15, R3, 0x1f, RZ, 0xc0, !PT ;  /* 0x0000001f030f7812 */ /* 0x002fe200078ec0ff */
[----:B------:R-:W-:-:S03]  /*150d0*/  IMAD.MOV.U32 R3, RZ, RZ, 0xa800 ;  /* 0x0000a800ff037424 */ /* 0x000fc600078e00ff */
[----:B------:R-:W-:Y:S01]  /*150e0*/  ISETP.NE.AND P0, PT, R15, RZ, PT ;  /* 0x000000ff0f00720c */ /* 0x000fe20003f05270 */
[----:B------:R1:W-:-:S12]  /*150f0*/  SYNCS.ARRIVE.TRANS64 RZ, [R2+URZ+0x50], R3 ;  /* 0x0000500302ff79a7 */ /* 0x0003d8000800003f */
[----:B-1----:R-:W-:Y:S05]  /*15100*/  @!P0 BRA `(.L_x_3522) ;  /* 0x0000000000048947 */ /* 0x002fea0003800000 */
[----:B------:R-:W-:Y:S01]  /*15110*/  BPT.TRAP 0x1 ;  /* 0x000000040000795c */ /* 0x000fe20000300000 */
.L_x_3522:
[----:B------:R-:W-:Y:S05]  /*15120*/  BSYNC B2 ;  /* 0x0000000000027941 */ /* 0x000fea0003800000 */
.L_x_3521:
        /* <DEDUP_REMOVED lines=12> */
.L_x_3523:
        /* <DEDUP_REMOVED lines=15> */
.L_x_3524:
        /* <DEDUP_REMOVED lines=15> */
.L_x_3525:
        /* <DEDUP_REMOVED lines=12> */
.L_x_3510:
[----:B------:R-:W-:Y:S05]  /*15490*/  BSYNC B1 ;  /* 0x0000000000017941 */ /* 0x000fea0003800000 */
.L_x_3509:
[----:B------:R-:W2:Y:S01]  /*154a0*/  LDL R2, [R1+0x28] ;  /* 0x0000280001027983 */ /* 0x000ea20000100800 */
[----:B------:R-:W-:Y:S01]  /*154b0*/  VIADD R0, R0, 0xfffffffe ;  /* 0xfffffffe00007836 */ /* 0x000fe20000000000 */
[----:B--2---:R-:W-:-:S13]  /*154c0*/  ISETP.GT.AND P0, PT, R7, R2, PT ;  /* 0x000000020700720c */ /* 0x004fda0003f04270 */
[----:B------:R-:W-:Y:S05]  /*154d0*/  @P0 BRA `(.L_x_3526) ;  /* 0xffffffe800380947 */ /* 0x000fea000383ffff */
.L_x_3472:
[----:B------:R-:W-:Y:S05]  /*154e0*/  BSYNC B0 ;  /* 0x0000000000007941 */ /* 0x000fea0003800000 */
.L_x_3471:
        /* <DEDUP_REMOVED lines=19> */
.L_x_3528:
[----:B------:R-:W-:Y:S05]  /*15620*/  BSYNC B0 ;  /* 0x0000000000007941 */ /* 0x000fea0003800000 */
.L_x_3527:
        /* <DEDUP_REMOVED lines=11> */
.L_x_3594:
[----:B------:R-:W-:Y:S05]  /*156e0*/  BSYNC B1 ;  /* 0x0000000000017941 */ /* 0x000fea0003800000 */
.L_x_3531:
        /* <DEDUP_REMOVED lines=9> */
.L_x_3534:
[----:B------:R-:W-:Y:S05]  /*15780*/  BSYNC B1 ;  /* 0x0000000000017941 */ /* 0x000fea0003800000 */
.L_x_3533:
        /* <DEDUP_REMOVED lines=12> */
.L_x_3535:
        /* <DEDUP_REMOVED lines=15> */
.L_x_3536:
        /* <DEDUP_REMOVED lines=15> */
.L_x_3537:
        /* <DEDUP_REMOVED lines=10> */
.L_x_3530:
[----:B------:R-:W-:Y:S05]  /*15ad0*/  BSYNC B0 ;  /* 0x0000000000007941 */ /* 0x000fea0003800000 */
.L_x_3529:
[----:B------:R-:W2:Y:S01]  /*15ae0*/  LDL.LU R4, [R1+0x14] ;  /* 0x0000140001047983 */ /* 0x000ea20000300800 */
[----:B------:R-:W-:-:S05]  /*15af0*/  VIADD R19, R19, 0x1 ;  /* 0x0000000113137836 */ /* 0x000fca0000000000 */
[----:B------:R-:W-:-:S04]  /*15b00*/  ISETP.NE.AND P0, PT, R19, 0x2, PT ;  /* 0x000000021300780c */ /* 0x000fc80003f05270 */
[----:B------:R-:W-:Y:S02]  /*15b10*/  SEL R0, RZ, 0x1, P0 ;  /* 0x00000001ff007807 */ /* 0x000fe40000000000 */
[----:B------:R-:W-:Y:S02]  /*15b20*/  SEL R19, R19, RZ, P0 ;  /* 0x000000ff13137207 */ /* 0x000fe40000000000 */
[----:B--2---:R-:W-:-:S05]  /*15b30*/  LOP3.LUT R4, R4, R0, RZ, 0x3c, !PT ;  /* 0x0000000004047212 */ /* 0x004fca00078e3cff */
[----:B------:R2:W-:Y:S02]  /*15b40*/  STL [R1+0x14], R4 ;  /* 0x0000140401007387 */ /* 0x0005e40000100800 */
.L_x_3451:
[----:B------:R-:W-:Y:S05]  /*15b50*/  BSYNC B7 ;  /* 0x0000000000077941 */ /* 0x000fea0003800000 */
.L_x_3449:
        /* <DEDUP_REMOVED lines=14> */
.L_x_3538:
[----:B------:R-:W3:Y:S01]  /*15c40*/  S2R R0, SR_TID.X ;  /* 0x0000000000007919 */ /* 0x000ee20000002100 */
[----:B------:R-:W-:Y:S01]  /*15c50*/  UMOV UR4, 0xffffffff ;  /* 0xffffffff00047882 */ /* 0x000fe20000000000 */
[----:B---3--:R-:W-:-:S04]  /*15c60*/  LOP3.LUT R16, R0, 0x1f, RZ, 0xc0, !PT ;  /* 0x0000001f00107812 */ /* 0x008fc800078ec0ff */
[----:B------:R-:W-:Y:S01]  /*15c70*/  ISETP.NE.AND P0, PT, R16, 0x1f, PT ;  /* 0x0000001f1000780c */ /* 0x000fe20003f05270 */
[----:B------:R-:W-:-:S12]  /*15c80*/  BRA.DIV UR4, `(.L_x_3540) ;  /* 0x0000002204987947 */ /* 0x000fd8000b800000 */
[----:B------:R-:W0:Y:S01]  /*15c90*/  LDL.LU R3, [R1] ;  /* 0x0000000001037983 */ /* 0x000e220000300800 */
[----:B------:R-:W-:-:S03]  /*15ca0*/  ULDC UR4, c[0x0][0xc3c] ;  /* 0x00030f0000047ab9 */ /* 0x000fc60000000800 */
[----:B-1----:R-:W3:Y:S01]  /*15cb0*/  LDL R5, [R1+0xc] ;  /* 0x00000c0001057983 */ /* 0x002ee20000100800 */
[----:B------:R-:W-:Y:S01]  /*15cc0*/  ULDC.64 UR6, c[0x0][0x208] ;  /* 0x0000820000067ab9 */ /* 0x000fe20000000a00 */
[----:B0-----:R-:W-:Y:S02]  /*15cd0*/  IMAD.MOV.U32 R10, RZ, RZ, R3 ;  /* 0x000000ffff0a7224 */ /* 0x001fe400078e0003 */
[----:B---3--:R-:W-:-:S05]  /*15ce0*/  IMAD.IADD R0, R5, 0x1, R16 ;  /* 0x0000000105007824 */ /* 0x008fca00078e0210 */
[----:B------:R-:W-:-:S13]  /*15cf0*/  ISETP.GE.OR P1, PT, R0, UR4, !P0 ;  /* 0x0000000400007c0c */ /* 0x000fda000c726670 */
[----:B------:R-:W0:Y:S08]  /*15d00*/  @!P1 LDC.64 R2, c[0x0][0xc80] ;  /* 0x00032000ff029b82 */ /* 0x000e300000000a00 */
[----:B--2---:R-:W1:Y:S01]  /*15d10*/  @!P1 LDC.64 R4, c[0x0][0xc78] ;  /* 0x00031e00ff049b82 */ /* 0x004e620000000a00 */
        /* <DEDUP_REMOVED lines=33> */
.L_x_3604:
[----:B------:R-:W-:Y:S02]  /*15f30*/  ULDC UR4, c[0x0][0xc38] ;  /* 0x00030e0000047ab9 */ /* 0x000fe40000000800 */
[----:B------:R-:W-:-:S04]  /*15f40*/  IMAD.U32 R3, RZ, RZ, UR4 ;  /* 0x00000004ff037e24 */ /* 0x000fc8000f8e00ff */
[----:B-1----:R-:W-:-:S04]  /*15f50*/  IMAD R9, R9, R3, RZ ;  /* 0x0000000309097224 */ /* 0x002fc800078e02ff */
[----:B------:R-:W-:-:S05]  /*15f60*/  IMAD.IADD R5, R8, 0x1, R9 ;  /* 0x0000000108057824 */ /* 0x000fca00078e0209 */
[----:B------:R-:W-:-:S13]  /*15f70*/  ISETP.GT.AND P6, PT, R5, R0, PT ;  /* 0x000000000500720c */ /* 0x000fda0003fc4270 */
[----:B------:R-:W-:Y:S05]  /*15f80*/  @P6 BRA `(.L_x_3541) ;  /* 0x0000000000b06947 */ /* 0x000fea0003800000 */
.L_x_3544:
        /* <DEDUP_REMOVED lines=38> */
.L_x_3612:
[----:B------:R-:W-:Y:S02]  /*161f0*/  ULDC UR4, c[0x0][0xc38] ;  /* 0x00030e0000047ab9 */ /* 0x000fe40000000800 */
[----:B------:R-:W-:-:S04]  /*16200*/  IMAD.U32 R3, RZ, RZ, UR4 ;  /* 0x00000004ff037e24 */ /* 0x000fc8000f8e00ff */
[----:B-1----:R-:W-:-:S04]  /*16210*/  IMAD R9, R9, R3, RZ ;  /* 0x0000000309097224 */ /* 0x002fc800078e02ff */
[----:B------:R-:W-:-:S05]  /*16220*/  IMAD.IADD R5, R9, 0x1, R5 ;  /* 0x0000000109057824 */ /* 0x000fca00078e0205 */
[----:B------:R-:W-:-:S13]  /*16230*/  ISETP.GT.AND P6, PT, R5, R0, PT ;  /* 0x000000000500720c */ /* 0x000fda0003fc4270 */
[----:B------:R-:W-:Y:S05]  /*16240*/  @!P6 BRA `(.L_x_3544) ;  /* 0xfffffffc0050e947 */ /* 0x000fea000383ffff */
.L_x_3541:
        /* <DEDUP_REMOVED lines=9> */
.L_x_3617:
[----:B------:R-:W-:-:S13]  /*162e0*/  ISETP.NE.AND P0, PT, R8, RZ, PT ;  /* 0x000000ff0800720c */ /* 0x000fda0003f05270 */
[----:B------:R-:W-:Y:S05]  /*162f0*/  @!P0 BRA `(.L_x_3546) ;  /* 0x0000000000148947 */ /* 0x000fea0003800000 */
[----:B------:R-:W-:Y:S01]  /*16300*/  UMOV UR4, 0xffffffff ;  /* 0xffffffff00047882 */ /* 0x000fe20000000000 */
[----:B------:R-:W-:Y:S02]  /*16310*/  VIADD R12, R5, 0xffffffff ;  /* 0xffffffff050c7836 */ /* 0x000fe40000000000 */
[----:B------:R-:W-:Y:S05]  /*16320*/  BRA.DIV UR4, `(.L_x_3547) ;  /* 0x0000002604887947 */ /* 0x000fea000b800000 */
[----:B0-----:R0:W4:Y:S02]  /*16330*/  SHFL.IDX PT, R2, R2, R12, 0x1f ;  /* 0x00001f0c02027589 */ /* 0x00112400000e0000 */
.L_x_3620:
[----:B----4-:R-:W-:-:S07]  /*16340*/  IMAD.MOV.U32 R4, RZ, RZ, R2 ;  /* 0x000000ffff047224 */ /* 0x010fce00078e0002 */
.L_x_3546:
[----:B------:R-:W4:Y:S01]  /*16350*/  LDL.LU R10, [R1+0xc] ;  /* 0x00000c00010a7983 */ /* 0x000f220000300800 */
[----:B------:R-:W-:Y:S01]  /*16360*/  IMAD R9, R4, R3, R9 ;  /* 0x0000000304097224 */ /* 0x000fe200078e0209 */
[----:B--2---:R-:W-:-:S03]  /*16370*/  IABS R4, R6 ;  /* 0x0000000600047213 */ /* 0x004fc60000000000 */
[----:B------:R-:W-:Y:S01]  /*16380*/  IMAD.IADD R0, R0, 0x1, -R9 ;  /* 0x0000000100007824 */ /* 0x000fe200078e0a09 */
[----:B0-----:R-:W0:Y:S01]  /*16390*/  I2F.RP R2, R4 ;  /* 0x0000000400027306 */ /* 0x001e220000209400 */
[----:B------:R2:W-:Y:S02]  /*163a0*/  STL [R1], R9 ;  /* 0x0000000901007387 */ /* 0x0005e40000100800 */
[----:B--2---:R-:W-:-:S05]  /*163b0*/  IABS R9, R6 ;  /* 0x0000000600097213 */ /* 0x004fca0000000000 */
[----:B0-----:R-:W0:Y:S01]  /*163c0*/  MUFU.RCP R2, R2 ;  /* 0x0000000200027308 */ /* 0x001e220000001000 */
[----:B------:R-:W-:Y:S02]  /*163d0*/  IMAD.MOV R9, RZ, RZ, -R9 ;  /* 0x000000ffff097224 */ /* 0x000fe400078e0a09 */
[----:B0-----:R-:W-:-:S05]  /*163e0*/  VIADD R2, R2, 0xffffffe ;  /* 0x0ffffffe02027836 */ /* 0x001fca0000000000 */
[----:B------:R-:W0:Y:S02]  /*163f0*/  F2I.FTZ.U32.TRUNC.NTZ R3, R2 ;  /* 0x0000000200037305 */ /* 0x000e24000021f000 */
[----:B0-----:R-:W-:-:S04]  /*16400*/  IMAD.MOV R2, RZ, RZ, -R3 ;  /* 0x000000ffff027224 */ /* 0x001fc800078e0a03 */
        /* <DEDUP_REMOVED lines=11> */
[----:B---3--:R-:W-:-:S04]  /*164c0*/  IABS R4, R7 ;  /* 0x0000000700047213 */ /* 0x008fc80000000000 */
        /* <DEDUP_REMOVED lines=35> */
[----:B----4-:R-:W-:-:S05]  /*16700*/  IMAD.IADD R10, R5, 0x1, R10 ;  /* 0x00000001050a7824 */ /* 0x010fca00078e020a */
[----:B------:R0:W-:Y:S04]  /*16710*/  STL [R1+0xc], R10 ;  /* 0x00000c0a01007387 */ /* 0x0001e80000100800 */
[----:B------:R0:W-:Y:S01]  /*16720*/  STL [R1+0x4], R4 ;  /* 0x0000040401007387 */ /* 0x0001e20000100800 */
[----:B------:R-:W-:Y:S05]  /*16730*/  BRA `(.L_x_3548) ;  /* 0x0000000000287947 */ /* 0x000fea0003800000 */
.L_x_3542:
        /* <DEDUP_REMOVED lines=10> */
.L_x_3548:
[----:B-1----:R-:W2:Y:S04]  /*167e0*/  LDL R3, [R1+0x8] ;  /* 0x0000080001037983 */ /* 0x002ea80000100800 */
[----:B------:R-:W3:Y:S04]  /*167f0*/  LDL R2, [R1+0xc] ;  /* 0x00000c0001027983 */ /* 0x000ee80000100800 */
[----:B0-----:R-:W4:Y:S04]  /*16800*/  LDL R4, [R1] ;  /* 0x0000000001047983 */ /* 0x001f280000100800 */
[----:B------:R-:W4:Y:S01]  /*16810*/  LDL R5, [R1+0x4] ;  /* 0x0000040001057983 */ /* 0x000f220000100800 */
[----:B------:R-:W-:Y:S05]  /*16820*/  WARPSYNC.ALL ;  /* 0x0000000000007948 */ /* 0x000fea0003800000 */
[----:B------:R-:W0:Y:S02]  /*16830*/  S2R R0, SR_TID.X ;  /* 0x0000000000007919 */ /* 0x000e240000002100 */
[----:B0-----:R-:W-:Y:S01]  /*16840*/  LOP3.LUT R0, R0, 0x1f, RZ, 0xc0, !PT ;  /* 0x0000001f00007812 */ /* 0x001fe200078ec0ff */
[----:B------:R-:W-:Y:S03]  /*16850*/  BAR.SYNC.DEFER_BLOCKING 0x4, 0x180 ;  /* 0x0106000000007b1d */ /* 0x000fe60000010000 */
[----:B------:R-:W-:-:S13]  /*16860*/  ISETP.NE.AND P0, PT, R0, RZ, PT ;  /* 0x000000ff0000720c */ /* 0x000fda0003f05270 */
[----:B------:R-:W-:Y:S01]  /*16870*/  @!P0 MOV R0, 0x400 ;  /* 0x0000040000008802 */ /* 0x000fe20000000f00 */
[----:B--2---:R-:W-:Y:S02]  /*16880*/  IMAD.MOV.U32 R6, RZ, RZ, R3 ;  /* 0x000000ffff067224 */ /* 0x004fe400078e0003 */
[----:B------:R-:W0:Y:S01]  /*16890*/  @!P0 S2R R3, SR_CgaCtaId ;  /* 0x0000000000038919 */ /* 0x000e220000008800 */
[----:B---3--:R-:W-:Y:S01]  /*168a0*/  IMAD.MOV.U32 R7, RZ, RZ, R2 ;  /* 0x000000ffff077224 */ /* 0x008fe200078e0002 */
[----:B0-----:R-:W-:-:S05]  /*168b0*/  @!P0 LEA R18, R3, R0, 0x18 ;  /* 0x0000000003128211 */ /* 0x001fca00078ec0ff */
[----:B----4-:R0:W-:Y:S01]  /*168c0*/  @!P0 STS.128 [R18+0x368d0], R4 ;  /* 0x0368d00412008388 */ /* 0x0101e20000000c00 */
[----:B------:R-:W-:Y:S06]  /*168d0*/  BAR.ARV 0x5, 0x180 ;  /* 0x0146000000007b1d */ /* 0x000fec0000002000 */
.L_x_3539:
[----:B------:R-:W2:Y:S01]  /*168e0*/  LDL R0, [R1+0xc] ;  /* 0x00000c0001007983 */ /* 0x000ea20000100800 */
[----:B------:R-:W-:Y:S02]  /*168f0*/  ULDC UR4, c[0x0][0xc3c] ;  /* 0x00030f0000047ab9 */ /* 0x000fe40000000800 */
[----:B--2---:R-:W-:-:S13]  /*16900*/  ISETP.GE.AND P0, PT, R0, UR4, PT ;  /* 0x0000000400007c0c */ /* 0x004fda000bf06270 */
[----:B------:R-:W-:Y:S05]  /*16910*/  @!P0 BRA `(.L_x_3549) ;  /* 0xffffffa4003c8947 */ /* 0x000fea000383ffff */
[----:B------:R-:W-:Y:S05]  /*16920*/  BSYNC B8 ;  /* 0x0000000000087941 */ /* 0x000fea0003800000 */
.L_x_3443:
        /* <DEDUP_REMOVED lines=12> */
.L_x_3621:
[----:B------:R-:W-:Y:S05]  /*169f0*/  BSYNC B0 ;  /* 0x0000000000007941 */ /* 0x000fea0003800000 */
.L_x_3550:
[----:B------:R-:W-:-:S03]  /*16a00*/  UMOV UR4, 0xffffffff ;  /* 0xffffffff00047882 */ /* 0x000fc60000000000 */
[----:B------:R-:W-:Y:S05]  /*16a10*/  BRA.DIV UR4, `(.L_x_3552) ;  /* 0x0000002204087947 */ /* 0x000fea000b800000 */
[----:B------:R-:W1:Y:S02]  /*16a20*/  S2R R2, SR_TID.X ;  /* 0x0000000000027919 */ /* 0x000e640000002100 */
[----:B-1----:R-:W-:-:S04]  /*16a30*/  SHF.R.U32.HI R2, RZ, 0x5, R2 ;  /* 0x00000005ff027819 */ /* 0x002fc80000011602 */
[----:B------:R-:W-:-:S05]  /*16a40*/  LOP3.LUT R2, R2, 0x3, RZ, 0xc0, !PT ;  /* 0x0000000302027812 */ /* 0x000fca00078ec0ff */
[----:B------:R1:W2:Y:S02]  /*16a50*/  SHFL.IDX PT, R14, R2, RZ, 0x1f ;  /* 0x00001fff020e7589 */ /* 0x0002a400000e0000 */
.L_x_3624:
[----:B--2---:R-:W-:Y:S01]  /*16a60*/  ISETP.NE.AND P0, PT, R14, RZ, PT ;  /* 0x000000ff0e00720c */ /* 0x004fe20003f05270 */
[----:B------:R-:W-:-:S12]  /*16a70*/  BSSY B0, `(.L_x_3553) ;  /* 0x0000027000007945 */ /* 0x000fd80003800000 */
[----:B------:R-:W-:Y:S05]  /*16a80*/  @P0 BRA `(.L_x_3554) ;  /* 0x0000000000940947 */ /* 0x000fea0003800000 */
[----:B------:R-:W-:-:S03]  /*16a90*/  UMOV UR4, 0xffffffff ;  /* 0xffffffff00047882 */ /* 0x000fc60000000000 */
[----:B------:R-:W-:Y:S05]  /*16aa0*/  BRA.DIV UR4, `(.L_x_3555) ;  /* 0x0000002204187947 */ /* 0x000fea000b800000 */
[----:B------:R-:W-:-:S13]  /*16ab0*/  ELECT P6, URZ, PT ;  /* 0x00000000003f782f */ /* 0x000fda00038c0000 */
.L_x_3627:
        /* <DEDUP_REMOVED lines=8> */
.L_x_3556:
        /* <DEDUP_REMOVED lines=13> */
.L_x_3628:
[----:B------:R-:W1:Y:S02]  /*16c10*/  SYNCS.PHASECHK.TRANS64.TRYWAIT P0, [R7+URZ], R2 ;  /* 0x00000002070075a7 */ /* 0x000e64000800017f */
[----:B-1----:R-:W-:Y:S05]  /*16c20*/  @!P0 BRA `(.L_x_3558) ;  /* 0x0000001c00ec8947 */ /* 0x002fea0003800000 */
.L_x_3629:
[----:B------:R-:W-:Y:S05]  /*16c30*/  @!P2 BRA `(.L_x_3559) ;  /* 0x000000000004a947 */ /* 0x000fea0003800000 */
[----:B------:R-:W-:Y:S01]  /*16c40*/  BPT.TRAP 0x1 ;  /* 0x000000040000795c */ /* 0x000fe20000300000 */
.L_x_3559:
[----:B------:R-:W-:-:S04]  /*16c50*/  VIADD R0, R0, 0x36860 ;  /* 0x0003686000007836 */ /* 0x000fc80000000000 */
[----:B------:R-:W-:-:S04]  /*16c60*/  IMAD R4, R19, 0x8, R0 ;  /* 0x0000000813047824 */ /* 0x000fc800078e0200 */
[----:B------:R-:W2:Y:S02]  /*16c70*/  SYNCS.PHASECHK.TRANS64.TRYWAIT P0, [R4+URZ], R5 ;  /* 0x00000005040075a7 */ /* 0x000ea4000800017f */
[----:B--2---:R-:W-:Y:S05]  /*16c80*/  @!P0 BRA `(.L_x_3560) ;  /* 0x0000001c00e88947 */ /* 0x004fea0003800000 */
.L_x_3630:
[----:B------:R-:W-:-:S07]  /*16c90*/  IMAD R3, R3, 0x8, R0 ;  /* 0x0000000803037824 */ /* 0x000fce00078e0200 */
.L_x_3561:
[----:B---3--:R3:W4:Y:S02]  /*16ca0*/  SYNCS.PHASECHK.TRANS64.TRYWAIT P0, [R3+URZ], R2 ;  /* 0x00000002030075a7 */ /* 0x008724000800017f */
[----:B----4-:R-:W-:Y:S05]  /*16cb0*/  @!P0 NANOSLEEP.SYNCS 0x989680 ;  /* 0x009896800000895d */ /* 0x010fea0003900000 */
[----:B------:R-:W4:Y:S02]  /*16cc0*/  @!P0 SYNCS.PHASECHK.TRANS64 P0, [R3+URZ], R2 ;  /* 0x00000002030085a7 */ /* 0x000f24000800007f */
[----:B----4-:R-:W-:Y:S05]  /*16cd0*/  @!P0 BRA `(.L_x_3561) ;  /* 0xfffffffc00f08947 */ /* 0x010fea000383ffff */
.L_x_3554:
[----:B------:R-:W-:Y:S05]  /*16ce0*/  BSYNC B0 ;  /* 0x0000000000007941 */ /* 0x000fea0003800000 */
.L_x_3553:
[----:B------:R-:W-:Y:S05]  /*16cf0*/  EXIT ;  /* 0x000000000000794d */ /* 0x000fea0003800000 */
.L_x_3394:
[----:B0-----:R0:W1:Y:S02]  /*16d00*/  SYNCS.PHASECHK.TRANS64.TRYWAIT P1, [R2+URZ+0x36800], R3 ;  /* 0x03680003020075a7 */ /* 0x001064000802017f */
[----:B-1----:R-:W-:Y:S05]  /*16d10*/  @!P1 NANOSLEEP.SYNCS 0x989680 ;  /* 0x009896800000995d */ /* 0x002fea0003900000 */
[----:B------:R-:W1:Y:S02]  /*16d20*/  @!P1 SYNCS.PHASECHK.TRANS64 P1, [R2+URZ+0x36800], R3 ;  /* 0x03680003020095a7 */ /* 0x000e64000802007f */
[----:B-1----:R-:W-:Y:S05]  /*16d30*/  @!P1 BRA `(.L_x_3394) ;  /* 0xfffffffc00f09947 */ /* 0x002fea000383ffff */
[----:B------:R-:W-:Y:S05]  /*16d40*/  BRA `(.L_x_3562) ;  /* 0xfffffeb0006c7947 */ /* 0x000fea000383ffff */
.L_x_3398:
[----:B-1----:R1:W2:Y:S02]  /*16d50*/  SYNCS.PHASECHK.TRANS64.TRYWAIT P2, [R0+URZ+0x36830], R3 ;  /* 0x03683003000075a7 */ /* 0x0022a4000804017f */
[----:B--2---:R-:W-:Y:S05]  /*16d60*/  @!P2 NANOSLEEP.SYNCS 0x989680 ;  /* 0x009896800000a95d */ /* 0x004fea0003900000 */
[----:B------:R-:W2:Y:S02]  /*16d70*/  @!P2 SYNCS.PHASECHK.TRANS64 P2, [R0+URZ+0x36830], R3 ;  /* 0x036830030000a5a7 */ /* 0x000ea4000804007f */
[----:B--2---:R-:W-:Y:S05]  /*16d80*/  @!P2 BRA `(.L_x_3398) ;  /* 0xfffffffc00f0a947 */ /* 0x004fea000383ffff */
[----:B------:R-:W-:Y:S05]  /*16d90*/  BRA `(.L_x_3397) ;  /* 0xfffffeb000907947 */ /* 0x000fea000383ffff */
.L_x_3403:
[----:B-1----:R-:W-:-:S04]  /*16da0*/  IMAD.U32 R8, RZ, RZ, UR61 ;  /* 0x0000003dff087e24 */ /* 0x002fc8000f8e00ff */
[----:B------:R1:W2:Y:S03]  /*16db0*/  SYNCS.PHASECHK.TRANS64.TRYWAIT P2, [R8+URZ+0x36830], R7 ;  /* 0x03683007080075a7 */ /* 0x0002a6000804017f */
[----:B--2---:R-:W-:Y:S05]  /*16dc0*/  @!P2 NANOSLEEP.SYNCS 0x989680 ;  /* 0x009896800000a95d */ /* 0x004fea0003900000 */
[----:B------:R-:W2:Y:S02]  /*16dd0*/  @!P2 SYNCS.PHASECHK.TRANS64 P2, [R8+URZ+0x36830], R7 ;  /* 0x036830070800a5a7 */ /* 0x000ea4000804007f */
[----:B--2---:R-:W-:Y:S05]  /*16de0*/  @!P2 BRA `(.L_x_3403) ;  /* 0xfffffffc00eca947 */ /* 0x004fea000383ffff */
[----:B------:R-:W-:Y:S05]  /*16df0*/  BRA `(.L_x_3402) ;  /* 0xfffffefc00787947 */ /* 0x000fea000383ffff */
.L_x_3407:
[----:B-1----:R-:W-:-:S04]  /*16e00*/  IMAD.U32 R6, RZ, RZ, UR7 ;  /* 0x00000007ff067e24 */ /* 0x002fc8000f8e00ff */
[----:B------:R1:W2:Y:S03]  /*16e10*/  SYNCS.PHASECHK.TRANS64.TRYWAIT P2, [R6+URZ+0x36850], R0 ;  /* 0x03685000060075a7 */ /* 0x0002a6000804017f */
[----:B--2---:R-:W-:Y:S05]  /*16e20*/  @!P2 NANOSLEEP.SYNCS 0x989680 ;  /* 0x009896800000a95d */ /* 0x004fea0003900000 */
[----:B------:R-:W2:Y:S02]  /*16e30*/  @!P2 SYNCS.PHASECHK.TRANS64 P2, [R6+URZ+0x36850], R0 ;  /* 0x036850000600a5a7 */ /* 0x000ea4000804007f */
[----:B--2---:R-:W-:Y:S05]  /*16e40*/  @!P2 BRA `(.L_x_3407) ;  /* 0xfffffffc00eca947 */ /* 0x004fea000383ffff */
[----:B------:R-:W-:Y:S05]  /*16e50*/  BRA `(.L_x_3406) ;  /* 0xffffff2400507947 */ /* 0x000fea000383ffff */
.L_x_3412:
[----:B-1----:R1:W2:Y:S02]  /*16e60*/  SYNCS.PHASECHK.TRANS64.TRYWAIT P0, [R15+URZ+0x36850], R0 ;  /* 0x036850000f0075a7 */ /* 0x0022a4000800017f */
[----:B--2---:R-:W-:Y:S05]  /*16e70*/  @!P0 NANOSLEEP.SYNCS 0x989680 ;  /* 0x009896800000895d */ /* 0x004fea0003900000 */
[----:B------:R-:W2:Y:S02]  /*16e80*/  @!P0 SYNCS.PHASECHK.TRANS64 P0, [R15+URZ+0x36850], R0 ;  /* 0x036850000f0085a7 */ /* 0x000ea4000800007f */
[----:B--2---:R-:W-:Y:S05]  /*16e90*/  @!P0 BRA `(.L_x_3412) ;  /* 0xfffffffc00f08947 */ /* 0x004fea000383ffff */
[----:B------:R-:W-:Y:S05]  /*16ea0*/  BRA `(.L_x_3411) ;  /* 0xffffff4400c87947 */ /* 0x000fea000383ffff */
.L_x_3457:
[----:B------:R-:W0:Y:S01]  /*16eb0*/  S2R R4, SR_TID.X ;  /* 0x0000000000047919 */ /* 0x000e220000002100 */
[----:B------:R-:W-:Y:S01]  /*16ec0*/  BSSY B0, `(.L_x_3563) ;  /* 0x000000a000007945 */ /* 0x000fe20003800000 */
[----:B------:R-:W-:Y:S02]  /*16ed0*/  IMAD.MOV.U32 R12, RZ, RZ, RZ ;  /* 0x000000ffff0c7224 */ /* 0x000fe400078e00ff */
[----:B--2---:R-:W-:Y:S02]  /*16ee0*/  IMAD.MOV.U32 R11, RZ, RZ, 0x1f ;  /* 0x0000001fff0b7424 */ /* 0x004fe400078e00ff */
[----:B------:R-:W-:Y:S01]  /*16ef0*/  IMAD.MOV.U32 R15, RZ, RZ, -0x1 ;  /* 0xffffffffff0f7424 */ /* 0x000fe200078e00ff */
[----:B0-----:R-:W-:-:S04]  /*16f00*/  SHF.R.U32.HI R4, RZ, 0x5, R4 ;  /* 0x00000005ff047819 */ /* 0x001fc80000011604 */
[----:B------:R-:W-:-:S05]  /*16f10*/  LOP3.LUT R4, R4, 0x3, RZ, 0xc0, !PT ;  /* 0x0000000304047812 */ /* 0x000fca00078ec0ff */
[----:B------:R-:W-:-:S07]  /*16f20*/  IMAD.MOV.U32 R13, RZ, RZ, R4 ;  /* 0x000000ffff0d7224 */ /* 0x000fce00078e0004 */
[----:B------:R-:W-:Y:S05]  /*16f30*/  WARPSYNC.COLLECTIVE R15, `(.L_x_3564) ;  /* 0x000000000f087348 */ /* 0x000fea0003c00000 */
[----:B------:R0:W1:Y:S02]  /*16f40*/  SHFL.IDX P6, R14, R13, R12, R11 ;  /* 0x0000000c0d0e7389 */ /* 0x00006400000c000b */
[----:B01----:R-:W-:Y:S01]  /*16f50*/  ENDCOLLECTIVE ;  /* 0x000000000000791b */ /* 0x003fe20003800000 */
.L_x_3564:
[----:B------:R-:W-:Y:S05]  /*16f60*/  BSYNC B0 ;  /* 0x0000000000007941 */ /* 0x000fea0003800000 */
.L_x_3563:
[----:B------:R-:W-:Y:S05]  /*16f70*/  BRA `(.L_x_3565) ;  /* 0xffffffac00647947 */ /* 0x000fea000383ffff */
.L_x_3459:
[----:B------:R-:W-:Y:S01]  /*16f80*/  BSSY B0, `(.L_x_3566) ;  /* 0x0000006000007945 */ /* 0x000fe20003800000 */
[----:B------:R-:W-:-:S07]  /*16f90*/  IMAD.MOV.U32 R15, RZ, RZ, -0x1 ;  /* 0xffffffffff0f7424 */ /* 0x000fce00078e00ff */
[----:B--23--:R-:W-:Y:S05]  /*16fa0*/  WARPSYNC.COLLECTIVE R15, `(.L_x_3567) ;  /* 0x000000000f0c7348 */ /* 0x00cfea0003c00000 */
[----:B------:R-:W-:Y:S02]  /*16fb0*/  ELECT P6, UR62, PT ;  /* 0x00000000003e782f */ /* 0x000fe400038c0000 */
[----:B------:R-:W-:Y:S01]  /*16fc0*/  MOV R14, UR62 ;  /* 0x0000003e000e7c02 */ /* 0x000fe20008000f00 */
[----:B--23--:R-:W-:Y:S10]  /*16fd0*/  ENDCOLLECTIVE ;  /* 0x000000000000791b */ /* 0x00cff40003800000 */
.L_x_3567:
[----:B------:R-:W-:Y:S05]  /*16fe0*/  BSYNC B0 ;  /* 0x0000000000007941 */ /* 0x000fea0003800000 */
.L_x_3566:
[----:B------:R-:W-:Y:S05]  /*16ff0*/  BRA `(.L_x_3568) ;  /* 0xffffffac00687947 */ /* 0x000fea000383ffff */
.L_x_3461:
[----:B0-----:R0:W1:Y:S02]  /*17000*/  SYNCS.PHASECHK.TRANS64.TRYWAIT P0, [R0+URZ+0x36840], R2 ;  /* 0x03684002000075a7 */ /* 0x001064000800017f */
[----:B-1----:R-:W-:Y:S05]  /*17010*/  @!P0 NANOSLEEP.SYNCS 0x989680 ;  /* 0x009896800000895d */ /* 0x002fea0003900000 */
[----:B------:R-:W1:Y:S02]  /*17020*/  @!P0 SYNCS.PHASECHK.TRANS64 P0, [R0+URZ+0x36840], R2 ;  /* 0x03684002000085a7 */ /* 0x000e64000800007f */
[----:B-1----:R-:W-:Y:S05]  /*17030*/  @!P0 BRA `(.L_x_3461) ;  /* 0xfffffffc00f08947 */ /* 0x002fea000383ffff */
[----:B------:R-:W-:Y:S05]  /*17040*/  BRA `(.L_x_3569) ;  /* 0xffffffac00cc7947 */ /* 0x000fea000383ffff */
.L_x_3465:
        /* <DEDUP_REMOVED lines=9> */
.L_x_3570:
[----:B------:R-:W-:Y:S02]  /*170e0*/  IMAD.MOV.U32 R13, RZ, RZ, R4 ;  /* 0x000000ffff0d7224 */ /* 0x000fe400078e0004 */
[----:B------:R-:W-:-:S07]  /*170f0*/  IMAD.MOV.U32 R6, RZ, RZ, R14 ;  /* 0x000000ffff067224 */ /* 0x000fce00078e000e */
[----:B------:R-:W-:Y:S05]  /*17100*/  WARPSYNC.COLLECTIVE R15, `(.L_x_3571) ;  /* 0x000000000f087348 */ /* 0x000fea0003c00000 */
[----:B------:R0:W1:Y:S02]  /*17110*/  SHFL.IDX P6, R14, R13, R12, R11 ;  /* 0x0000000c0d0e7389 */ /* 0x00006400000c000b */
[----:B01----:R-:W-:Y:S01]  /*17120*/  ENDCOLLECTIVE ;  /* 0x000000000000791b */ /* 0x003fe20003800000 */
.L_x_3571:
[----:B------:R-:W-:Y:S01]  /*17130*/  ULDC.64 UR4, c[0x0][0x208] ;  /* 0x0000820000047ab9 */ /* 0x000fe20000000a00 */
[----:B------:R-:W-:Y:S02]  /*17140*/  IMAD.MOV.U32 R13, RZ, RZ, R3 ;  /* 0x000000ffff0d7224 */ /* 0x000fe400078e0003 */
[----:B------:R-:W-:Y:S02]  /*17150*/  IMAD.MOV.U32 R12, RZ, RZ, 0x1 ;  /* 0x00000001ff0c7424 */ /* 0x000fe400078e00ff */
[----:B------:R-:W-:Y:S02]  /*17160*/  IMAD.MOV.U32 R7, RZ, RZ, R14 ;  /* 0x000000ffff077224 */ /* 0x000fe400078e000e */
[----:B------:R-:W-:Y:S02]  /*17170*/  IMAD R2, R9, R8, RZ ;  /* 0x0000000809027224 */ /* 0x000fe400078e02ff */
[----:B------:R-:W0:Y:S01]  /*17180*/  S2R R9, SR_TID.X ;  /* 0x0000000000097919 */ /* 0x000e220000002100 */
[----:B------:R-:W-:-:S05]  /*17190*/  IMAD.SHL.U32 R8, R0, 0x8, RZ ;  /* 0x0000000800087824 */ /* 0x000fca00078e00ff */
[----:B------:R-:W-:Y:S02]  /*171a0*/  LOP3.LUT R8, R8, 0x38, RZ, 0xc0, !PT ;  /* 0x0000003808087812 */ /* 0x000fe400078ec0ff */
[----:B0-----:R-:W-:-:S04]  /*171b0*/  LOP3.LUT R9, R9, 0x7f, RZ, 0xc0, !PT ;  /* 0x0000007f09097812 */ /* 0x001fc800078ec0ff */
[----:B------:R-:W-:-:S05]  /*171c0*/  SHF.R.U32.HI R9, RZ, 0x3, R9 ;  /* 0x00000003ff097819 */ /* 0x000fca0000011609 */
[----:B------:R-:W-:-:S04]  /*171d0*/  IMAD.IADD R0, R9, 0x1, R5 ;  /* 0x0000000109007824 */ /* 0x000fc800078e0205 */
[C---:B------:R-:W-:Y:S01]  /*171e0*/  VIADD R5, R0.reuse, 0x10 ;  /* 0x0000001000057836 */ /* 0x040fe20000000000 */
[----:B------:R-:W-:-:S13]  /*171f0*/  ISETP.GE.AND P3, PT, R0, R2, PT ;  /* 0x000000020000720c */ /* 0x000fda0003f66270 */
        /* <DEDUP_REMOVED lines=15> */
.L_x_3572:
[----:B------:R-:W-:Y:S02]  /*172f0*/  IMAD.MOV.U32 R13, RZ, RZ, R4 ;  /* 0x000000ffff0d7224 */ /* 0x000fe400078e0004 */
[----:B------:R-:W-:-:S07]  /*17300*/  IMAD.MOV.U32 R9, RZ, RZ, R14 ;  /* 0x000000ffff097224 */ /* 0x000fce00078e000e */
[----:B------:R-:W-:Y:S05]  /*17310*/  WARPSYNC.COLLECTIVE R15, `(.L_x_3573) ;  /* 0x000000000f087348 */ /* 0x000fea0003c00000 */
[----:B------:R0:W1:Y:S02]  /*17320*/  SHFL.IDX P6, R14, R13, R12, R11 ;  /* 0x0000000c0d0e7389 */ /* 0x00006400000c000b */
[----:B01----:R-:W-:Y:S01]  /*17330*/  ENDCOLLECTIVE ;  /* 0x000000000000791b */ /* 0x003fe20003800000 */
.L_x_3573:
[----:B------:R-:W-:Y:S01]  /*17340*/  ULDC.64 UR4, c[0x0][0x208] ;  /* 0x0000820000047ab9 */ /* 0x000fe20000000a00 */
[----:B------:R-:W-:Y:S02]  /*17350*/  IMAD.MOV.U32 R13, RZ, RZ, R3 ;  /* 0x000000ffff0d7224 */ /* 0x000fe400078e0003 */
[----:B------:R-:W-:Y:S02]  /*17360*/  IMAD.MOV.U32 R12, RZ, RZ, 0x2 ;  /* 0x00000002ff0c7424 */ /* 0x000fe400078e00ff */
[----:B------:R-:W-:-:S05]  /*17370*/  IMAD.MOV.U32 R5, RZ, RZ, R14 ;  /* 0x000000ffff057224 */ /* 0x000fca00078e000e */
[----:B------:R-:W-:-:S05]  /*17380*/  @!P3 LEA R8, P5, R8, R5, 0x1 ;  /* 0x000000050808b211 */ /* 0x000fca00078a08ff */
[----:B------:R-:W-:Y:S02]  /*17390*/  @!P3 IMAD.X R5, RZ, RZ, R9, P5 ;  /* 0x000000ffff05b224 */ /* 0x000fe400028e0609 */
[----:B------:R-:W-:Y:S01]  /*173a0*/  @!P3 IMAD.MOV.U32 R6, RZ, RZ, R8 ;  /* 0x000000ffff06b224 */ /* 0x000fe200078e0008 */
[----:B------:R-:W0:Y:S01]  /*173b0*/  S2R R9, SR_TID.X ;  /* 0x0000000000097919 */ /* 0x000e220000002100 */
[----:B------:R-:W-:Y:S02]  /*173c0*/  @!P3 IMAD.MOV.U32 R7, RZ, RZ, R5 ;  /* 0x000000ffff07b224 */ /* 0x000fe400078e0005 */
[----:B------:R-:W-:-:S03]  /*173d0*/  VIADD R5, R0, 0x20 ;  /* 0x0000002000057836 */ /* 0x000fc60000000000 */
[----:B------:R-:W-:Y:S01]  /*173e0*/  @!PT LDS RZ, [RZ] ;  /* 0x00000000fffff984 */ /* 0x000fe20000000800 */
[----:B------:R-:W-:Y:S01]  /*173f0*/  @!PT LDS RZ, [RZ] ;  /* 0x00000000fffff984 */ /* 0x000fe20000000800 */
[----:B------:R-:W-:Y:S01]  /*17400*/  @!PT LDS RZ, [RZ] ;  /* 0x00000000fffff984 */ /* 0x000fe20000000800 */
[----:B------:R1:W-:Y:S04]  /*17410*/  @!P3 LDGSTS.E.BYPASS.LTC128B.128 [R10+0x15c00], desc[UR4][R6.64], !P2 ;  /* 0x15c00000060abfae */ /* 0x0003e8000d101d44 */
[----:B------:R1:W-:Y:S04]  /*17420*/  @!P3 LDGSTS.E.BYPASS.LTC128B.128 [R10+0x19c00], desc[UR4][R6.64+0x80], !P1 ;  /* 0x19c00080060abfae */ /* 0x0003e8000c901d44 */
[----:B------:R1:W-:Y:S01]  /*17430*/  @!P3 LDGSTS.E.BYPASS.LTC128B.128 [R10+0x1dc00], desc[UR4][R6.64+0x100], !P0 ;  /* 0x1dc00100060abfae */ /* 0x0003e2000c101d44 */
[----:B------:R-:W-:-:S13]  /*17440*/  ISETP.GE.AND P3, PT, R5, R2, PT ;  /* 0x000000020500720c */ /* 0x000fda0003f66270 */
[----:B01----:R-:W-:Y:S05]  /*17450*/  WARPSYNC.COLLECTIVE R15, `(.L_x_3574) ;  /* 0x000000000f087348 */ /* 0x003fea0003c00000 */
[----:B------:R2:W3:Y:S02]  /*17460*/  SHFL.IDX P6, R14, R13, R12, R11 ;  /* 0x0000000c0d0e7389 */ /* 0x0004e400000c000b */
[----:B0123--:R-:W-:Y:S01]  /*17470*/  ENDCOLLECTIVE ;  /* 0x000000000000791b */ /* 0x00ffe20003800000 */
.L_x_3574:
[----:B------:R-:W-:Y:S02]  /*17480*/  IMAD.MOV.U32 R13, RZ, RZ, R4 ;  /* 0x000000ffff0d7224 */ /* 0x000fe400078e0004 */
[----:B------:R-:W-:-:S05]  /*17490*/  IMAD.SHL.U32 R9, R9, 0x8, RZ ;  /* 0x0000000809097824 */ /* 0x000fca00078e00ff */
[----:B------:R-:W-:Y:S01]  /*174a0*/  LOP3.LUT R9, R9, 0x38, RZ, 0xc0, !PT ;  /* 0x0000003809097812 */ /* 0x000fe200078ec0ff */
[----:B------:R-:W-:-:S07]  /*174b0*/  IMAD.MOV.U32 R8, RZ, RZ, R14 ;  /* 0x000000ffff087224 */ /* 0x000fce00078e000e */
[----:B------:R-:W-:Y:S05]  /*174c0*/  WARPSYNC.COLLECTIVE R15, `(.L_x_3575) ;  /* 0x000000000f087348 */ /* 0x000fea0003c00000 */
[----:B------:R0:W1:Y:S02]  /*174d0*/  SHFL.IDX P6, R14, R13, R12, R11 ;  /* 0x0000000c0d0e7389 */ /* 0x00006400000c000b */
[----:B01----:R-:W-:Y:S01]  /*174e0*/  ENDCOLLECTIVE ;  /* 0x000000000000791b */ /* 0x003fe20003800000 */
.L_x_3575:
        /* <DEDUP_REMOVED lines=19> */
.L_x_3576:
[----:B------:R-:W-:Y:S02]  /*17620*/  IMAD.MOV.U32 R13, RZ, RZ, R4 ;  /* 0x000000ffff0d7224 */ /* 0x000fe400078e0004 */
[----:B------:R-:W-:-:S07]  /*17630*/  IMAD.MOV.U32 R6, RZ, RZ, R14 ;  /* 0x000000ffff067224 */ /* 0x000fce00078e000e */
[----:B------:R-:W-:Y:S05]  /*17640*/  WARPSYNC.COLLECTIVE R15, `(.L_x_3577) ;  /* 0x000000000f087348 */ /* 0x000fea0003c00000 */
[----:B------:R0:W1:Y:S02]  /*17650*/  SHFL.IDX P6, R14, R13, R12, R11 ;  /* 0x0000000c0d0e7389 */ /* 0x00006400000c000b */
[----:B01----:R-:W-:Y:S01]  /*17660*/  ENDCOLLECTIVE ;  /* 0x000000000000791b */ /* 0x003fe20003800000 */
.L_x_3577:
        /* <DEDUP_REMOVED lines=19> */
.L_x_3578:
[----:B------:R-:W-:Y:S02]  /*177a0*/  IMAD.MOV.U32 R13, RZ, RZ, R4 ;  /* 0x000000ffff0d7224 */ /* 0x000fe400078e0004 */
[----:B------:R-:W-:-:S07]  /*177b0*/  IMAD.MOV.U32 R6, RZ, RZ, R14 ;  /* 0x000000ffff067224 */ /* 0x000fce00078e000e */
[----:B------:R-:W-:Y:S05]  /*177c0*/  WARPSYNC.COLLECTIVE R15, `(.L_x_3579) ;  /* 0x000000000f087348 */ /* 0x000fea0003c00000 */
[----:B------:R0:W1:Y:S02]  /*177d0*/  SHFL.IDX P6, R14, R13, R12, R11 ;  /* 0x0000000c0d0e7389 */ /* 0x00006400000c000b */
[----:B01----:R-:W-:Y:S01]  /*177e0*/  ENDCOLLECTIVE ;  /* 0x000000000000791b */ /* 0x003fe20003800000 */
.L_x_3579:
        /* <DEDUP_REMOVED lines=19> */
.L_x_3580:
[----:B------:R-:W-:Y:S02]  /*17920*/  IMAD.MOV.U32 R13, RZ, RZ, R4 ;  /* 0x000000ffff0d7224 */ /* 0x000fe400078e0004 */
[----:B------:R-:W-:-:S07]  /*17930*/  IMAD.MOV.U32 R6, RZ, RZ, R14 ;  /* 0x000000ffff067224 */ /* 0x000fce00078e000e */
[----:B------:R-:W-:Y:S05]  /*17940*/  WARPSYNC.COLLECTIVE R15, `(.L_x_3581) ;  /* 0x000000000f087348 */ /* 0x000fea0003c00000 */
[----:B------:R0:W1:Y:S02]  /*17950*/  SHFL.IDX P6, R14, R13, R12, R11 ;  /* 0x0000000c0d0e7389 */ /* 0x00006400000c000b */
[----:B01----:R-:W-:Y:S01]  /*17960*/  ENDCOLLECTIVE ;  /* 0x000000000000791b */ /* 0x003fe20003800000 */
.L_x_3581:
        /* <DEDUP_REMOVED lines=17> */
.L_x_3582:
[----:B------:R-:W-:-:S05]  /*17a80*/  VIADD R7, R0, 0x60 ;  /* 0x0000006000077836 */ /* 0x000fca0000000000 */
[----:B------:R-:W-:Y:S01]  /*17a90*/  ISETP.GE.AND P4, PT, R7, R2, PT ;  /* 0x000000020700720c */ /* 0x000fe20003f86270 */
[----:B------:R-:W-:Y:S02]  /*17aa0*/  IMAD.MOV.U32 R13, RZ, RZ, R4 ;  /* 0x000000ffff0d7224 */ /* 0x000fe400078e0004 */
[----:B------:R-:W-:-:S10]  /*17ab0*/  IMAD.MOV.U32 R6, RZ, RZ, R14 ;  /* 0x000000ffff067224 */ /* 0x000fd400078e000e */
[----:B------:R-:W-:Y:S05]  /*17ac0*/  WARPSYNC.COLLECTIVE R15, `(.L_x_3583) ;  /* 0x000000000f087348 */ /* 0x000fea0003c00000 */
[----:B------:R0:W1:Y:S02]  /*17ad0*/  SHFL.IDX P6, R14, R13, R12, R11 ;  /* 0x0000000c0d0e7389 */ /* 0x00006400000c000b */
[----:B01----:R-:W-:Y:S01]  /*17ae0*/  ENDCOLLECTIVE ;  /* 0x000000000000791b */ /* 0x003fe20003800000 */
.L_x_3583:
        /* <DEDUP_REMOVED lines=17> */
.L_x_3584:
[----:B------:R-:W-:Y:S02]  /*17c00*/  IMAD.MOV.U32 R13, RZ, RZ, R4 ;  /* 0x000000ffff0d7224 */ /* 0x000fe400078e0004 */
[----:B------:R-:W-:-:S07]  /*17c10*/  IMAD.MOV.U32 R5, RZ, RZ, R14 ;  /* 0x000000ffff057224 */ /* 0x000fce00078e000e */
[----:B------:R-:W-:Y:S05]  /*17c20*/  WARPSYNC.COLLECTIVE R15, `(.L_x_3585) ;  /* 0x000000000f087348 */ /* 0x000fea0003c00000 */
[----:B------:R0:W1:Y:S02]  /*17c30*/  SHFL.IDX P6, R14, R13, R12, R11 ;  /* 0x0000000c0d0e7389 */ /* 0x00006400000c000b */
[----:B01----:R-:W-:Y:S01]  /*17c40*/  ENDCOLLECTIVE ;  /* 0x000000000000791b */ /* 0x003fe20003800000 */
.L_x_3585:
[----:B------:R-:W-:Y:S01]  /*17c50*/  IMAD.MOV.U32 R3, RZ, RZ, R14 ;  /* 0x000000ffff037224 */ /* 0x000fe200078e000e */
[----:B------:R-:W-:Y:S06]  /*17c60*/  BRA `(.L_x_3586) ;  /* 0xffffffb000607947 */ /* 0x000fec000383ffff */
.L_x_3470:
[----:B0-----:R0:W3:Y:S02]  /*17c70*/  SYNCS.PHASECHK.TRANS64.TRYWAIT P0, [R18+URZ+0x36820], R0 ;  /* 0x03682000120075a7 */ /* 0x0010e4000800017f */
[----:B---3--:R-:W-:Y:S05]  /*17c80*/  @!P0 NANOSLEEP.SYNCS 0x989680 ;  /* 0x009896800000895d */ /* 0x008fea0003900000 */
[----:B------:R-:W3:Y:S02]  /*17c90*/  @!P0 SYNCS.PHASECHK.TRANS64 P0, [R18+URZ+0x36820], R0 ;  /* 0x03682000120085a7 */ /* 0x000ee4000800007f */
[----:B---3--:R-:W-:Y:S05]  /*17ca0*/  @!P0 BRA `(.L_x_3470) ;  /* 0xfffffffc00f08947 */ /* 0x008fea000383ffff */
[----:B------:R-:W-:Y:S05]  /*17cb0*/  BRA `(.L_x_3587) ;  /* 0xffffffb000e47947 */ /* 0x000fea000383ffff */
.L_x_3479:
[----:B-1----:R1:W2:Y:S02]  /*17cc0*/  SYNCS.PHASECHK.TRANS64.TRYWAIT P0, [R3+URZ+0x36840], R2 ;  /* 0x03684002030075a7 */ /* 0x0022a4000800017f */
[----:B--2---:R-:W-:Y:S05]  /*17cd0*/  @!P0 NANOSLEEP.SYNCS 0x989680 ;  /* 0x009896800000895d */ /* 0x004fea0003900000 */
[----:B------:R-:W2:Y:S02]  /*17ce0*/  @!P0 SYNCS.PHASECHK.TRANS64 P0, [R3+URZ+0x36840], R2 ;  /* 0x03684002030085a7 */ /* 0x000ea4000800007f */
[----:B--2---:R-:W-:Y:S05]  /*17cf0*/  @!P0 BRA `(.L_x_3479) ;  /* 0xfffffffc00f08947 */ /* 0x004fea000383ffff */
[----:B------:R-:W-:Y:S05]  /*17d00*/  BRA `(.L_x_3588) ;  /* 0xffffffb400c47947 */ /* 0x000fea000383ffff */
.L_x_3486:
[----:B-1----:R1:W2:Y:S02]  /*17d10*/  SYNCS.PHASECHK.TRANS64.TRYWAIT P0, [R3+URZ+0x60], R2 ;  /* 0x00006002030075a7 */ /* 0x0022a4000800017f */
[----:B--2---:R-:W-:Y:S05]  /*17d20*/  @!P0 NANOSLEEP.SYNCS 0x989680 ;  /* 0x009896800000895d */ /* 0x004fea0003900000 */
[----:B------:R-:W2:Y:S02]  /*17d30*/  @!P0 SYNCS.PHASECHK.TRANS64 P0, [R3+URZ+0x60], R2 ;  /* 0x00006002030085a7 */ /* 0x000ea4000800007f */
[----:B--2---:R-:W-:Y:S05]  /*17d40*/  @!P0 BRA `(.L_x_3486) ;  /* 0xfffffffc00f08947 */ /* 0x004fea000383ffff */
[----:B------:R-:W-:Y:S05]  /*17d50*/  BRA `(.L_x_3589) ;  /* 0xffffffb800d87947 */ /* 0x000fea000383ffff */
.L_x_3496:
[----:B-1----:R1:W2:Y:S02]  /*17d60*/  SYNCS.PHASECHK.TRANS64.TRYWAIT P0, [R3+URZ+0x36840], R2 ;  /* 0x03684002030075a7 */ /* 0x0022a4000800017f */
[----:B--2---:R-:W-:Y:S05]  /*17d70*/  @!P0 NANOSLEEP.SYNCS 0x989680 ;  /* 0x009896800000895d */ /* 0x004fea0003900000 */
[----:B------:R-:W2:Y:S02]  /*17d80*/  @!P0 SYNCS.PHASECHK.TRANS64 P0, [R3+URZ+0x36840], R2 ;  /* 0x03684002030085a7 */ /* 0x000ea4000800007f */
[----:B--2---:R-:W-:Y:S05]  /*17d90*/  @!P0 BRA `(.L_x_3496) ;  /* 0xfffffffc00f08947 */ /* 0x004fea000383ffff */
[----:B------:R-:W-:Y:S05]  /*17da0*/  BRA `(.L_x_3590) ;  /* 0xffffffc000a87947 */ /* 0x000fea000383ffff */
.L_x_3503:
[----:B0-----:R0:W1:Y:S02]  /*17db0*/  SYNCS.PHASECHK.TRANS64.TRYWAIT P0, [R2+URZ+0x60], R3 ;  /* 0x00006003020075a7 */ /* 0x001064000800017f */
[----:B-1----:R-:W-:Y:S05]  /*17dc0*/  @!P0 NANOSLEEP.SYNCS 0x989680 ;  /* 0x009896800000895d */ /* 0x002fea0003900000 */
[----:B------:R-:W1:Y:S02]  /*17dd0*/  @!P0 SYNCS.PHASECHK.TRANS64 P0, [R2+URZ+0x60], R3 ;  /* 0x00006003020085a7 */ /* 0x000e64000800007f */
[----:B-1----:R-:W-:Y:S05]  /*17de0*/  @!P0 BRA `(.L_x_3503) ;  /* 0xfffffffc00f08947 */ /* 0x002fea000383ffff */
[----:B------:R-:W-:Y:S05]  /*17df0*/  BRA `(.L_x_3591) ;  /* 0xffffffc400bc7947 */ /* 0x000fea000383ffff */
.L_x_3513:
[----:B--2---:R2:W3:Y:S02]  /*17e00*/  SYNCS.PHASECHK.TRANS64.TRYWAIT P0, [R2+URZ+0x36840], R3 ;  /* 0x03684003020075a7 */ /* 0x0044e4000800017f */
[----:B---3--:R-:W-:Y:S05]  /*17e10*/  @!P0 NANOSLEEP.SYNCS 0x989680 ;  /* 0x009896800000895d */ /* 0x008fea0003900000 */
[----:B------:R-:W3:Y:S02]  /*17e20*/  @!P0 SYNCS.PHASECHK.TRANS64 P0, [R2+URZ+0x36840], R3 ;  /* 0x03684003020085a7 */ /* 0x000ee4000800007f */
[----:B---3--:R-:W-:Y:S05]  /*17e30*/  @!P0 BRA `(.L_x_3513) ;  /* 0xfffffffc00f08947 */ /* 0x008fea000383ffff */
[----:B------:R-:W-:Y:S05]  /*17e40*/  BRA `(.L_x_3592) ;  /* 0xffffffcc005c7947 */ /* 0x000fea000383ffff */
.L_x_3520:
[----:B0-----:R0:W1:Y:S02]  /*17e50*/  SYNCS.PHASECHK.TRANS64.TRYWAIT P0, [R2+URZ+0x60], R5 ;  /* 0x00006005020075a7 */ /* 0x001064000800017f */
[----:B-1----:R-:W-:Y:S05]  /*17e60*/  @!P0 NANOSLEEP.SYNCS 0x989680 ;  /* 0x009896800000895d */ /* 0x002fea0003900000 */
[----:B------:R-:W1:Y:S02]  /*17e70*/  @!P0 SYNCS.PHASECHK.TRANS64 P0, [R2+URZ+0x60], R5 ;  /* 0x00006005020085a7 */ /* 0x000e64000800007f */
[----:B-1----:R-:W-:Y:S05]  /*17e80*/  @!P0 BRA `(.L_x_3520) ;  /* 0xfffffffc00f08947 */ /* 0x002fea000383ffff */
[----:B------:R-:W-:Y:S05]  /*17e90*/  BRA `(.L_x_3593) ;  /* 0xffffffd000707947 */ /* 0x000fea000383ffff */
.L_x_3532:
[----:B--2---:R2:W3:Y:S02]  /*17ea0*/  SYNCS.PHASECHK.TRANS64.TRYWAIT P0, [R0+URZ+0x36860], R2 ;  /* 0x03686002000075a7 */ /* 0x0044e4000800017f */
[----:B---3--:R-:W-:Y:S05]  /*17eb0*/  @!P0 NANOSLEEP.SYNCS 0x989680 ;  /* 0x009896800000895d */ /* 0x008fea0003900000 */
[----:B------:R-:W3:Y:S02]  /*17ec0*/  @!P0 SYNCS.PHASECHK.TRANS64 P0, [R0+URZ+0x36860], R2 ;  /* 0x03686002000085a7 */ /* 0x000ee4000800007f */
[----:B---3--:R-:W-:Y:S05]  /*17ed0*/  @!P0 BRA `(.L_x_3532) ;  /* 0xfffffffc00f08947 */ /* 0x008fea000383ffff */
[----:B------:R-:W-:Y:S05]  /*17ee0*/  BRA `(.L_x_3594) ;  /* 0xffffffd400fc7947 */ /* 0x000fea000383ffff */
.L_x_3540:
[----:B------:R-:W3:Y:S01]  /*17ef0*/  LDL R3, [R1] ;  /* 0x0000000001037983 */ /* 0x000ee20000100800 */
[----:B------:R-:W-:Y:S01]  /*17f00*/  BSSY B0, `(.L_x_3595) ;  /* 0x0000008000007945 */ /* 0x000fe20003800000 */
[----:B0-----:R-:W-:Y:S02]  /*17f10*/  IMAD.MOV.U32 R12, RZ, RZ, RZ ;  /* 0x000000ffff0c7224 */ /* 0x001fe400078e00ff */
[----:B--2---:R-:W-:Y:S02]  /*17f20*/  IMAD.MOV.U32 R11, RZ, RZ, 0x1f ;  /* 0x0000001fff0b7424 */ /* 0x004fe400078e00ff */
[----:B------:R-:W-:Y:S02]  /*17f30*/  IMAD.MOV.U32 R15, RZ, RZ, -0x1 ;  /* 0xffffffffff0f7424 */ /* 0x000fe400078e00ff */
[----:B---3--:R-:W-:-:S07]  /*17f40*/  IMAD.MOV.U32 R13, RZ, RZ, R3 ;  /* 0x000000ffff0d7224 */ /* 0x008fce00078e0003 */
[----:B-1----:R-:W-:Y:S05]  /*17f50*/  WARPSYNC.COLLECTIVE R15, `(.L_x_3596) ;  /* 0x000000000f087348 */ /* 0x002fea0003c00000 */
[----:B------:R0:W2:Y:S02]  /*17f60*/  SHFL.IDX P6, R14, R13, R12, R11 ;  /* 0x0000000c0d0e7389 */ /* 0x0000a400000c000b */
[----:B012---:R-:W-:Y:S01]  /*17f70*/  ENDCOLLECTIVE ;  /* 0x000000000000791b */ /* 0x007fe20003800000 */
.L_x_3596:
[----:B------:R-:W-:Y:S05]  /*17f80*/  BSYNC B0 ;  /* 0x0000000000007941 */ /* 0x000fea0003800000 */
.L_x_3595:
        /* <DEDUP_REMOVED lines=9> */
.L_x_3597:
        /* <DEDUP_REMOVED lines=27> */
.L_x_3598:
        /* <DEDUP_REMOVED lines=8> */
.L_x_3599:
        /* <DEDUP_REMOVED lines=8> */
.L_x_3600:
        /* <DEDUP_REMOVED lines=8> */
.L_x_3601:
        /* <DEDUP_REMOVED lines=8> */
.L_x_3602:
        /* <DEDUP_REMOVED lines=9> */
.L_x_3603:
[----:B------:R-:W-:Y:S01]  /*18460*/  IMAD.MOV.U32 R9, RZ, RZ, R14 ;  /* 0x000000ffff097224 */ /* 0x000fe200078e000e */
[----:B------:R-:W-:Y:S06]  /*18470*/  BRA `(.L_x_3604) ;  /* 0xffffffd800ac7947 */ /* 0x000fec000383ffff */
.L_x_3543:
        /* <DEDUP_REMOVED lines=8> */
.L_x_3606:
[----:B------:R-:W-:Y:S05]  /*18500*/  BSYNC B0 ;  /* 0x0000000000007941 */ /* 0x000fea0003800000 */
.L_x_3605:
        /* <DEDUP_REMOVED lines=10> */
.L_x_3607:
        /* <DEDUP_REMOVED lines=8> */
.L_x_3608:
        /* <DEDUP_REMOVED lines=8> */
.L_x_3609:
        /* <DEDUP_REMOVED lines=8> */
.L_x_3610:
        /* <DEDUP_REMOVED lines=9> */
.L_x_3611:
[----:B------:R-:W-:Y:S01]  /*187c0*/  IMAD.MOV.U32 R9, RZ, RZ, R14 ;  /* 0x000000ffff097224 */ /* 0x000fe200078e000e */
[----:B------:R-:W-:Y:S06]  /*187d0*/  BRA `(.L_x_3612) ;  /* 0xffffffd800847947 */ /* 0x000fec000383ffff */
.L_x_3545:
[----:B------:R-:W-:Y:S01]  /*187e0*/  BSSY B0, `(.L_x_3613) ;  /* 0x0000006000007945 */ /* 0x000fe20003800000 */
[----:B------:R-:W-:Y:S01]  /*187f0*/  PLOP3.LUT P6, PT, P6, PT, PT, 0x8, 0x0 ;  /* 0x000000000000781c */ /* 0x000fe200037ce170 */
[----:B------:R-:W-:-:S12]  /*18800*/  IMAD.MOV.U32 R15, RZ, RZ, -0x1 ;  /* 0xffffffffff0f7424 */ /* 0x000fd800078e00ff */
[----:B0-----:R-:W-:Y:S05]  /*18810*/  WARPSYNC.COLLECTIVE R15, `(.L_x_3614) ;  /* 0x000000000f087348 */ /* 0x001fea0003c00000 */
[----:B------:R-:W-:Y:S01]  /*18820*/  VOTE.ANY R14, PT, P6 ;  /* 0x00000000000e7806 */ /* 0x000fe200030e0100 */
[----:B0-----:R-:W-:Y:S06]  /*18830*/  ENDCOLLECTIVE ;  /* 0x000000000000791b */ /* 0x001fec0003800000 */
.L_x_3614:
[----:B------:R-:W-:Y:S05]  /*18840*/  BSYNC B0 ;  /* 0x0000000000007941 */ /* 0x000fea0003800000 */
.L_x_3613:
        /* <DEDUP_REMOVED lines=9> */
.L_x_3615:
[----:B------:R-:W-:Y:S02]  /*188e0*/  IMAD.MOV.U32 R13, RZ, RZ, R7 ;  /* 0x000000ffff0d7224 */ /* 0x000fe400078e0007 */
[----:B------:R-:W-:-:S07]  /*188f0*/  IMAD.MOV.U32 R6, RZ, RZ, R14 ;  /* 0x000000ffff067224 */ /* 0x000fce00078e000e */
[----:B------:R-:W-:Y:S05]  /*18900*/  WARPSYNC.COLLECTIVE R15, `(.L_x_3616) ;  /* 0x000000000f087348 */ /* 0x000fea0003c00000 */
[----:B------:R0:W1:Y:S02]  /*18910*/  SHFL.IDX P6, R14, R13, R12, R11 ;  /* 0x0000000c0d0e7389 */ /* 0x00006400000c000b */
[----:B01----:R-:W-:Y:S01]  /*18920*/  ENDCOLLECTIVE ;  /* 0x000000000000791b */ /* 0x003fe20003800000 */
.L_x_3616:
[----:B------:R-:W-:Y:S01]  /*18930*/  IMAD.MOV.U32 R7, RZ, RZ, R14 ;  /* 0x000000ffff077224 */ /* 0x000fe200078e000e */
[----:B------:R-:W-:Y:S06]  /*18940*/  BRA `(.L_x_3617) ;  /* 0xffffffd800647947 */ /* 0x000fec000383ffff */
.L_x_3547:
[----:B------:R-:W-:Y:S01]  /*18950*/  BSSY B0, `(.L_x_3618) ;  /* 0x0000007000007945 */ /* 0x000fe20003800000 */
[----:B------:R-:W-:Y:S02]  /*18960*/  IMAD.MOV.U32 R13, RZ, RZ, R2 ;  /* 0x000000ffff0d7224 */ /* 0x000fe400078e0002 */
[----:B------:R-:W-:Y:S02]  /*18970*/  IMAD.MOV.U32 R11, RZ, RZ, 0x1f ;  /* 0x0000001fff0b7424 */ /* 0x000fe400078e00ff */
[----:B------:R-:W-:-:S07]  /*18980*/  IMAD.MOV.U32 R15, RZ, RZ, -0x1 ;  /* 0xffffffffff0f7424 */ /* 0x000fce00078e00ff */
[----:B0123--:R-:W-:Y:S05]  /*18990*/  WARPSYNC.COLLECTIVE R15, `(.L_x_3619) ;  /* 0x000000000f087348 */ /* 0x00ffea0003c00000 */
[----:B------:R4:W0:Y:S02]  /*189a0*/  SHFL.IDX P6, R14, R13, R12, R11 ;  /* 0x0000000c0d0e7389 */ /* 0x00082400000c000b */
[----:B01234-:R-:W-:Y:S01]  /*189b0*/  ENDCOLLECTIVE ;  /* 0x000000000000791b */ /* 0x01ffe20003800000 */
.L_x_3619:
[----:B------:R-:W-:Y:S05]  /*189c0*/  BSYNC B0 ;  /* 0x0000000000007941 */ /* 0x000fea0003800000 */
.L_x_3618:
[----:B------:R-:W-:Y:S01]  /*189d0*/  IMAD.MOV.U32 R2, RZ, RZ, R14 ;  /* 0x000000ffff027224 */ /* 0x000fe200078e000e */
[----:B------:R-:W-:Y:S06]  /*189e0*/  BRA `(.L_x_3620) ;  /* 0xffffffd800547947 */ /* 0x000fec000383ffff */
.L_x_3551:
[----:B0-----:R0:W1:Y:S02]  /*189f0*/  SYNCS.PHASECHK.TRANS64.TRYWAIT P0, [R0+URZ+0x36820], R3 ;  /* 0x03682003000075a7 */ /* 0x001064000800017f */
[----:B-1----:R-:W-:Y:S05]  /*18a00*/  @!P0 NANOSLEEP.SYNCS 0x989680 ;  /* 0x009896800000895d */ /* 0x002fea0003900000 */
[----:B------:R-:W1:Y:S02]  /*18a10*/  @!P0 SYNCS.PHASECHK.TRANS64 P0, [R0+URZ+0x36820], R3 ;  /* 0x03682003000085a7 */ /* 0x000e64000800007f */
[----:B-1----:R-:W-:Y:S05]  /*18a20*/  @!P0 BRA `(.L_x_3551) ;  /* 0xfffffffc00f08947 */ /* 0x002fea000383ffff */
[----:B------:R-:W-:Y:S05]  /*18a30*/  BRA `(.L_x_3621) ;  /* 0xffffffdc00ec7947 */ /* 0x000fea000383ffff */
.L_x_3552:
        /* <DEDUP_REMOVED lines=11> */
.L_x_3623:
[----:B------:R-:W-:Y:S05]  /*18af0*/  BSYNC B0 ;  /* 0x0000000000007941 */ /* 0x000fea0003800000 */
.L_x_3622:
[----:B------:R-:W-:Y:S05]  /*18b00*/  BRA `(.L_x_3624) ;  /* 0xffffffdc00d47947 */ /* 0x000fea000383ffff */
.L_x_3555:
[----:B------:R-:W-:Y:S01]  /*18b10*/  BSSY B1, `(.L_x_3625) ;  /* 0x0000006000017945 */ /* 0x000fe20003800000 */
[----:B------:R-:W-:-:S07]  /*18b20*/  IMAD.MOV.U32 R15, RZ, RZ, -0x1 ;  /* 0xffffffffff0f7424 */ /* 0x000fce00078e00ff */
[----:B01----:R-:W-:Y:S05]  /*18b30*/  WARPSYNC.COLLECTIVE R15, `(.L_x_3626) ;  /* 0x000000000f0c7348 */ /* 0x003fea0003c00000 */
[----:B------:R-:W-:Y:S02]  /*18b40*/  ELECT P6, UR62, PT ;  /* 0x00000000003e782f */ /* 0x000fe400038c0000 */
[----:B------:R-:W-:Y:S01]  /*18b50*/  MOV R14, UR62 ;  /* 0x0000003e000e7c02 */ /* 0x000fe20008000f00 */
[----:B01----:R-:W-:Y:S10]  /*18b60*/  ENDCOLLECTIVE ;  /* 0x000000000000791b */ /* 0x003ff40003800000 */
.L_x_3626:
[----:B------:R-:W-:Y:S05]  /*18b70*/  BSYNC B1 ;  /* 0x0000000000017941 */ /* 0x000fea0003800000 */
.L_x_3625:
[----:B------:R-:W-:Y:S05]  /*18b80*/  BRA `(.L_x_3627) ;  /* 0xffffffdc00cc7947 */ /* 0x000fea000383ffff */
.L_x_3557:
[----:B0-----:R0:W1:Y:S02]  /*18b90*/  SYNCS.PHASECHK.TRANS64.TRYWAIT P0, [R6+URZ], R5 ;  /* 0x00000005060075a7 */ /* 0x001064000800017f */
[----:B-1----:R-:W-:Y:S05]  /*18ba0*/  @!P0 NANOSLEEP.SYNCS 0x989680 ;  /* 0x009896800000895d */ /* 0x002fea0003900000 */
[----:B------:R-:W1:Y:S02]  /*18bb0*/  @!P0 SYNCS.PHASECHK.TRANS64 P0, [R6+URZ], R5 ;  /* 0x00000005060085a7 */ /* 0x000e64000800007f */
[----:B-1----:R-:W-:Y:S05]  /*18bc0*/  @!P0 BRA `(.L_x_3557) ;  /* 0xfffffffc00f08947 */ /* 0x002fea000383ffff */
[----:B------:R-:W-:Y:S05]  /*18bd0*/  BRA `(.L_x_3628) ;  /* 0xffffffe0000c7947 */ /* 0x000fea000383ffff */
.L_x_3558:
[----:B-1----:R1:W2:Y:S02]  /*18be0*/  SYNCS.PHASECHK.TRANS64.TRYWAIT P0, [R7+URZ], R2 ;  /* 0x00000002070075a7 */ /* 0x0022a4000800017f */
[----:B--2---:R-:W-:Y:S05]  /*18bf0*/  @!P0 NANOSLEEP.SYNCS 0x989680 ;  /* 0x009896800000895d */ /* 0x004fea0003900000 */
[----:B------:R-:W2:Y:S02]  /*18c00*/  @!P0 SYNCS.PHASECHK.TRANS64 P0, [R7+URZ], R2 ;  /* 0x00000002070085a7 */ /* 0x000ea4000800007f */
[----:B--2---:R-:W-:Y:S05]  /*18c10*/  @!P0 BRA `(.L_x_3558) ;  /* 0xfffffffc00f08947 */ /* 0x004fea000383ffff */
[----:B------:R-:W-:Y:S05]  /*18c20*/  BRA `(.L_x_3629) ;  /* 0xffffffe000007947 */ /* 0x000fea000383ffff */
.L_x_3560:
[----:B--2---:R2:W3:Y:S02]  /*18c30*/  SYNCS.PHASECHK.TRANS64.TRYWAIT P0, [R4+URZ], R5 ;  /* 0x00000005040075a7 */ /* 0x0044e4000800017f */
[----:B---3--:R-:W-:Y:S05]  /*18c40*/  @!P0 NANOSLEEP.SYNCS 0x989680 ;  /* 0x009896800000895d */ /* 0x008fea0003900000 */
[----:B------:R-:W3:Y:S02]  /*18c50*/  @!P0 SYNCS.PHASECHK.TRANS64 P0, [R4+URZ], R5 ;  /* 0x00000005040085a7 */ /* 0x000ee4000800007f */
[----:B---3--:R-:W-:Y:S05]  /*18c60*/  @!P0 BRA `(.L_x_3560) ;  /* 0xfffffffc00f08947 */ /* 0x008fea000383ffff */
[----:B------:R-:W-:Y:S05]  /*18c70*/  BRA `(.L_x_3630) ;  /* 0xffffffe000047947 */ /* 0x000fea000383ffff */
.L_x_3631:
        /* <DEDUP_REMOVED lines=16> */
.L_x_14842:


//--------------------- .text._ZN7cutlass13device_kernelIN5flash11enable_sm90INS1_16FlashAttnFwdSm90INS1_25CollectiveMainloopFwdSm90ILi2EN4cute5tupleIJNS5_1CILi1EEES8_S8_EEENS6_IJNS7_ILi128EEENS7_ILi112EEENS7_ILi192EEEEEELi192ENS_10bfloat16_tEfNS_4arch4Sm90ELb0ELb0ELb1ELb1ELb0ELb1ELb0ELb1ELb1ELb1ELb1ELb0EEENS1_21CollectiveEpilogueFwdINS6_IJSA_SC_SB_EEES9_SE_SG_Li256ELb1ELb1ELb1ELb0EEENS1_36VarlenDynamicPersistentTileSchedulerILi128ELi112ELi256ELi128ELb1ELb1ELb1ELb0ELb1ELb1EEEEEEEEEvNT_6ParamsE --------------------------
	.section	.text._ZN7cutlass13device_kernelIN5flash11enable_sm90INS1_16FlashAttnFwdSm90INS1_25CollectiveMainloopFwdSm90ILi2EN4cute5tupleIJNS5_1CILi1EEES8_S8_EEENS6_IJNS7_ILi128EEENS7_ILi112EEENS7_ILi192EEEEEELi192ENS_10bfloat16_tEfNS_4arch4Sm90ELb0ELb0ELb1ELb1ELb0ELb1ELb0ELb1ELb1ELb1ELb1ELb0EEENS1_21CollectiveEpilogueFwdINS6_IJSA_SC_SB_EEES9_SE_SG_Li256ELb1ELb1ELb1ELb0EEENS1_36VarlenDynamicPersistentTileSchedulerILi128ELi112ELi256ELi128ELb1ELb1ELb1ELb0ELb1ELb1EEEEEEEEEvNT_6ParamsE,"ax",@progbits
	.align	128
.text._ZN7cutlass13device_kernelIN5flash11enable_sm90INS1_16FlashAttnFwdSm90INS1_25CollectiveMainloopFwdSm90ILi2EN4cute5tupleIJNS5_1CILi1EEES8_S8_EEENS6_IJNS7_ILi128EEENS7_ILi112EEENS7_ILi192EEEEEELi192ENS_10bfloat16_tEfNS_4arch4Sm90ELb0ELb0ELb1ELb1ELb0ELb1ELb0ELb1ELb1ELb1ELb1ELb0EEENS1_21CollectiveEpilogueFwdINS6_IJSA_SC_SB_EEES9_SE_SG_Li256ELb1ELb1ELb1ELb0EEENS1_36VarlenDynamicPersistentTileSchedulerILi128ELi112ELi256ELi128ELb1ELb1ELb1ELb0ELb1ELb1EEEEEEEEEvNT_6ParamsE:
        .type           _ZN7cutlass13device_kernelIN5flash11enable_sm90INS1_16FlashAttnFwdSm90INS1_25CollectiveMainloopFwdSm90ILi2EN4cute5tupleIJNS5_1CILi1EEES8_S8_EEENS6_IJNS7_ILi128EEENS7_ILi112EEENS7_ILi192EEEEEELi192ENS_10bfloat16_tEfNS_4arch4Sm90ELb0ELb0ELb1ELb1ELb0ELb1ELb0ELb1ELb1ELb1ELb1ELb0EEENS1_21CollectiveEpilogueFwdINS6_IJSA_SC_SB_EEES9_SE_SG_Li256ELb1ELb1ELb1ELb0EEENS1_36VarlenDynamicPersistentTileSchedulerILi128ELi112ELi256ELi128ELb1ELb1ELb1ELb0ELb1ELb1EEEEEEEEEvNT_6ParamsE,@function
        .size           _ZN7cutlass13device_kernelIN5flash11enable_sm90INS1_16FlashAttnFwdSm90INS1_25CollectiveMainloopFwdSm90ILi2EN4cute5tupleIJNS5_1CILi1EEES8_S8_EEENS6_IJNS7_ILi128EEENS7_ILi112EEENS7_ILi192EEEEEELi192ENS_10bfloat16_tEfNS_4arch4Sm90ELb0ELb0ELb1ELb1ELb0ELb1ELb0ELb1ELb1ELb1ELb1ELb0EEENS1_21CollectiveEpilogueFwdINS6_IJSA_SC_SB_EEES9_SE_SG_Li256ELb1ELb1ELb1ELb0EEENS1_36VarlenDynamicPersistentTileSchedulerILi128ELi112ELi256ELi128ELb1ELb1ELb1ELb0ELb1ELb1EEEEEEEEEvNT_6ParamsE,(.L_x_14843 - _ZN7cutlass13device_kernelIN5flash11enable_sm90INS1_16FlashAttnFwdSm90INS1_25CollectiveMainloopFwdSm90ILi2EN4cute5tupleIJNS5_1CILi1EEES8_S8_EEENS6_IJNS7_ILi128EEENS7_ILi112EEENS7_ILi192EEEEEELi192ENS_10bfloat16_tEfNS_4arch4Sm90ELb0ELb0ELb1ELb1ELb0ELb1ELb0ELb1ELb1ELb1ELb1ELb0EEENS1_21CollectiveEpilogueFwdINS6_IJSA_SC_SB_EEES9_SE_SG_Li256ELb1ELb1ELb1ELb0EEENS1_36VarlenDynamicPersistentTileSchedulerILi128ELi112ELi256ELi128ELb1ELb1ELb1ELb0ELb1ELb1EEEEEEEEEvNT_6ParamsE)
        .other          _ZN7cutlass13device_kernelIN5flash11enable_sm90INS1_16FlashAttnFwdSm90INS1_25CollectiveMainloopFwdSm90ILi2EN4cute5tupleIJNS5_1CILi1EEES8_S8_EEENS6_IJNS7_ILi128EEENS7_ILi112EEENS7_ILi192EEEEEELi192ENS_10bfloat16_tEfNS_4arch4Sm90ELb0ELb0ELb1ELb1ELb0ELb1ELb0ELb1ELb1ELb1ELb1ELb0EEENS1_21CollectiveEpilogueFwdINS6_IJSA_SC_SB_EEES9_SE_SG_Li256ELb1ELb1ELb1ELb0EEENS1_36VarlenDynamicPersistentTileSchedulerILi128ELi112ELi256ELi128ELb1ELb1ELb1ELb0ELb1ELb1EEEEEEEEEvNT_6ParamsE,@"STO_CUDA_ENTRY STV_DEFAULT"
_ZN7cutlass13device_kernelIN5flash11enable_sm90INS1_16FlashAttnFwdSm90INS1_25CollectiveMainloopFwdSm90ILi2EN4cute5tupleIJNS5_1CILi1EEES8_S8_EEENS6_IJNS7_ILi128EEENS7_ILi112EEENS7_ILi192EEEEEELi192ENS_10bfloat16_tEfNS_4arch4Sm90ELb0ELb0ELb1ELb1ELb0ELb1ELb0ELb1ELb1ELb1ELb1ELb0EEENS1_21CollectiveEpilogueFwdINS6_IJSA_SC_SB_EEES9_SE_SG_Li256ELb1ELb1ELb1ELb0EEENS1_36VarlenDynamicPersistentTileSchedulerILi128ELi112ELi256ELi128ELb1ELb1ELb1ELb0ELb1ELb1EEEEEEEEEvNT_6ParamsE:
        /* <DEDUP_REMOVED lines=23> */
.L_x_3633:
[----:B------:R-:W-:Y:S05]  /*0170*/  BSYNC B0 ;  /* 0x0000000000007941 */ /* 0x000fea0003800000 */
.L_x_3632:
        /* <DEDUP_REMOVED lines=40> */
.L_x_3634:
        /* <DEDUP_REMOVED lines=22> */
.L_x_3635:
        /* <DEDUP_REMOVED lines=18> */
.L_x_3636:
        /* <DEDUP_REMOVED lines=22> */
.L_x_3637:
        /* <DEDUP_REMOVED lines=22> */
.L_x_3638:
[----:B0-----:R-:W-:Y:S01]  /*0940*/  ISETP.NE.AND P0, PT, R2, RZ, PT ;  /* 0x000000ff0200720c */ /* 0x001fe20003f05270 */
[----:B------:R-:W-:Y:S01]  /*0950*/  IMAD.MOV.U32 R2, RZ, RZ, 0x1 ;  /* 0x00000001ff027424 */ /* 0x000fe200078e00ff */
[----:B------:R-:W-:Y:S01]  /*0960*/  NOP ;  /* 0x0000000000007918 */ /* 0x000fe20000000000 */
[----:B------:R-:W-:Y:S01]  /*0970*/  ULDC.64 UR60, c[0x0][0x208] ;  /* 0x00008200003c7ab9 */ /* 0x000fe20000000a00 */
[----:B------:R-:W-:Y:S02]  /*0980*/  BSSY B9, `(.L_x_3639) ;  /* 0x00028ee000097945 */ /* 0x000fe40003800000 */
[----:B------:R-:W-:-:S05]  /*0990*/  SEL R2, R2, 0x2, !P0 ;  /* 0x0000000202027807 */ /* 0x000fca0004000000 */
[----:B------:R0:W-:Y:S01]  /*09a0*/  STL [R1+0x5c], R2 ;  /* 0x00005c0201007387 */ /* 0x0001e20000100800 */
[----:B-123--:R-:W-:Y:S06]  /*09b0*/  BAR.SYNC.DEFER_BLOCKING 0x0 ;  /* 0x0000000000007b1d */ /* 0x00efec0000010000 */
[----:B------:R-:W-:Y:S05]  /*09c0*/  @!P0 BRA `(.L_x_3640) ;  /* 0x0000020800008947 */ /* 0x000fea0003800000 */
.L_x_3641:
        /* <DEDUP_REMOVED lines=9> */
[----:B0-----:R-:W-:Y:S01]  /*0a60*/  IMAD.U32 R2, RZ, RZ, UR4 ;  /* 0x00000004ff027e24 */ /* 0x001fe2000f8e00ff */
[----:B------:R-:W-:-:S04]  /*0a70*/  ULDC UR4, c[0x0][0xc3c] ;  /* 0x00030f0000047ab9 */ /* 0x000fc80000000800 */
[----:B------:R-:W0:Y:S01]  /*0a80*/  LDS.128 R148, [R2+0x368d0] ;  /* 0x0368d00002947984 */ /* 0x000e220000000c00 */
[----:B------:R-:W-:Y:S06]  /*0a90*/  BAR.ARV 0x4, 0x180 ;  /* 0x0106000000007b1d */ /* 0x000fec0000002000 */
[----:B0-----:R-:W-:-:S13]  /*0aa0*/  ISETP.GE.AND P0, PT, R151, UR4, PT ;  /* 0x0000000497007c0c */ /* 0x001fda000bf06270 */
[----:B------:R-:W-:Y:S05]  /*0ab0*/  @P0 BRA `(.L_x_3642) ;  /* 0x0000028c00680947 */ /* 0x000fea0003800000 */
[----:B------:R-:W2:Y:S01]  /*0ac0*/  LDL R16, [R1+0x5c] ;  /* 0x00005c0001107983 */ /* 0x000ea20000100800 */
[----:B------:R-:W-:Y:S01]  /*0ad0*/  VIADD R6, R6, 0xffffff80 ;  /* 0xffffff8006067836 */ /* 0x000fe20000000000 */
[----:B------:R-:W-:Y:S01]  /*0ae0*/  CS2R R218, SRZ ;  /* 0x0000000000da7805 */ /* 0x000fe2000001ff00 */
[----:B------:R-:W-:Y:S02]  /*0af0*/  VIADD R230, R2, 0x15400 ;  /* 0x0001540002e67836 */ /* 0x000fe40000000000 */
[----:B------:R-:W-:Y:S01]  /*0b00*/  IMAD.MOV.U32 R228, RZ, RZ, RZ ;  /* 0x000000ffffe47224 */ /* 0x000fe200078e00ff */
[----:B------:R-:W-:Y:S01]  /*0b10*/  SHF.R.S32.HI R3, RZ, 0x1f, R6 ;  /* 0x0000001fff037819 */ /* 0x000fe20000011406 */
[----:B------:R-:W-:-:S03]  /*0b20*/  IMAD.MOV.U32 R204, RZ, RZ, RZ ;  /* 0x000000ffffcc7224 */ /* 0x000fc600078e00ff */
[CC--:B------:R-:W-:Y:S02]  /*0b30*/  LEA.HI R0, R3.reuse, R6.reuse, RZ, 0x7 ;  /* 0x0000000603007211 */ /* 0x0c0fe400078f38ff */
[----:B------:R-:W-:Y:S02]  /*0b40*/  LEA.HI R4, R3, R6, RZ, 0x4 ;  /* 0x0000000603047211 */ /* 0x000fe400078f20ff */
[----:B------:R-:W-:Y:S02]  /*0b50*/  LOP3.LUT R5, R0, 0xffffff80, RZ, 0xc0, !PT ;  /* 0xffffff8000057812 */ /* 0x000fe400078ec0ff */
[----:B------:R-:W-:-:S03]  /*0b60*/  SHF.R.S32.HI R7, RZ, 0x4, R4 ;  /* 0x00000004ff077819 */ /* 0x000fc60000011404 */
[----:B------:R-:W-:Y:S01]  /*0b70*/  IMAD.IADD R15, R6, 0x1, -R5 ;  /* 0x00000001060f7824 */ /* 0x000fe200078e0a05 */
[----:B------:R-:W-:-:S04]  /*0b80*/  LEA.HI R5, R4, R7, RZ, 0x1 ;  /* 0x0000000704057211 */ /* 0x000fc800078f08ff */
[----:B------:R-:W-:Y:S01]  /*0b90*/  SHF.R.S32.HI R10, RZ, 0x1f, R15 ;  /* 0x0000001fff0a7819 */ /* 0x000fe2000001140f */
[----:B------:R0:W-:Y:S03]  /*0ba0*/  STL [R1+0x70], R15 ;  /* 0x0000700f01007387 */ /* 0x0001e60000100800 */
[CC--:B------:R-:W-:Y:S02]  /*0bb0*/  LEA.HI R11, R10.reuse, R15.reuse, RZ, 0x2 ;  /* 0x0000000f0a0b7211 */ /* 0x0c0fe400078f10ff */
[----:B------:R-:W-:Y:S02]  /*0bc0*/  LEA.HI R10, R10, R15, RZ, 0x5 ;  /* 0x0000000f0a0a7211 */ /* 0x000fe400078f28ff */
[--C-:B------:R-:W-:Y:S02]  /*0bd0*/  SHF.R.S32.HI R9, RZ, 0x2, R11.reuse ;  /* 0x00000002ff097819 */ /* 0x100fe4000001140b */
[----:B------:R-:W-:-:S02]  /*0be0*/  SHF.R.S32.HI R8, RZ, 0x1f, R11 ;  /* 0x0000001fff087819 */ /* 0x000fc4000001140b */
[----:B------:R-:W-:Y:S02]  /*0bf0*/  LOP3.LUT R11, R11, 0x7ffffffc, RZ, 0xc0, !PT ;  /* 0x7ffffffc0b0b7812 */ /* 0x000fe400078ec0ff */
[----:B------:R-:W-:Y:S02]  /*0c00*/  LEA.HI R12, R8, R9, RZ, 0x3 ;  /* 0x00000009080c7211 */ /* 0x000fe400078f18ff */
[----:B------:R-:W-:Y:S01]  /*0c10*/  LOP3.LUT R8, R5, 0x1ffffffe, RZ, 0xc0, !PT ;  /* 0x1ffffffe05087812 */ /* 0x000fe200078ec0ff */
[----:B------:R-:W-:Y:S01]  /*0c20*/  IMAD.IADD R11, R15, 0x1, -R11 ;  /* 0x000000010f0b7824 */ /* 0x000fe200078e0a0b */
[----:B------:R-:W-:Y:S02]  /*0c30*/  LOP3.LUT R12, R12, 0xfffffff8, RZ, 0xc0, !PT ;  /* 0xfffffff80c0c7812 */ /* 0x000fe400078ec0ff */
[----:B------:R-:W-:Y:S01]  /*0c40*/  SHF.R.S32.HI R5, RZ, 0x7, R0 ;  /* 0x00000007ff057819 */ /* 0x000fe20000011400 */
[----:B------:R-:W-:Y:S01]  /*0c50*/  IMAD.IADD R8, R7, 0x1, -R8 ;  /* 0x0000000107087824 */ /* 0x000fe200078e0a08 */
[-C--:B------:R-:W-:Y:S01]  /*0c60*/  LEA.HI R7, R3, R6.reuse, RZ, 0x5 ;  /* 0x0000000603077211 */ /* 0x080fe200078f28ff */
[----:B------:R-:W-:Y:S01]  /*0c70*/  IMAD.IADD R13, R9, 0x1, -R12 ;  /* 0x00000001090d7824 */ /* 0x000fe200078e0a0c */
[----:B------:R-:W-:Y:S01]  /*0c80*/  LEA.HI R9, R0, R5, RZ, 0x1 ;  /* 0x0000000500097211 */ /* 0x000fe200078f08ff */
[----:B------:R-:W-:Y:S01]  /*0c90*/  IMAD.SHL.U32 R223, R11, 0x2, RZ ;  /* 0x000000020bdf7824 */ /* 0x000fe200078e00ff */
[----:B------:R-:W-:-:S02]  /*0ca0*/  LEA.HI R0, R3, R6, RZ, 0x2 ;  /* 0x0000000603007211 */ /* 0x000fc400078f10ff */
[----:B------:R-:W-:Y:S01]  /*0cb0*/  LOP3.LUT R3, R4, 0x3fffff0, RZ, 0xc0, !PT ;  /* 0x03fffff004037812 */ /* 0x000fe200078ec0ff */
[----:B------:R-:W-:Y:S01]  /*0cc0*/  VIADD R24, R223, 0x18 ;  /* 0x00000018df187836 */ /* 0x000fe20000000000 */
[----:B------:R-:W-:Y:S01]  /*0cd0*/  LOP3.LUT R4, R9, 0x3fffffe, RZ, 0xc0, !PT ;  /* 0x03fffffe09047812 */ /* 0x000fe200078ec0ff */
[----:B0-----:R-:W-:Y:S01]  /*0ce0*/  VIADD R15, R223, 0x30 ;  /* 0x00000030df0f7836 */ /* 0x001fe20000000000 */
[----:B------:R-:W-:Y:S01]  /*0cf0*/  SHF.R.S32.HI R17, RZ, 0x2, R0 ;  /* 0x00000002ff117819 */ /* 0x000fe20000011400 */
[----:B------:R-:W-:Y:S01]  /*0d00*/  IMAD.IADD R3, R6, 0x1, -R3 ;  /* 0x0000000106037824 */ /* 0x000fe200078e0a03 */
[----:B------:R-:W-:Y:S01]  /*0d10*/  SHF.R.S32.HI R216, RZ, 0x5, R7 ;  /* 0x00000005ffd87819 */ /* 0x000fe20000011407 */
[----:B------:R-:W-:Y:S01]  /*0d20*/  IMAD.IADD R4, R5, 0x1, -R4 ;  /* 0x0000000105047824 */ /* 0x000fe200078e0a04 */
[----:B------:R-:W-:Y:S01]  /*0d30*/  LOP3.LUT R5, R0, 0xfffffffc, RZ, 0xc0, !PT ;  /* 0xfffffffc00057812 */ /* 0x000fe200078ec0ff */
[----:B------:R-:W-:Y:S01]  /*0d40*/  VIADD R11, R223, 0x48 ;  /* 0x00000048df0b7836 */ /* 0x000fe20000000000 */
[----:B------:R-:W-:Y:S01]  /*0d50*/  SHF.R.S32.HI R0, RZ, 0x1f, R0 ;  /* 0x0000001fff007819 */ /* 0x000fe20000011400 */
[----:B------:R-:W-:Y:S01]  /*0d60*/  IMAD R3, R216, 0x10, R3 ;  /* 0x00000010d8037824 */ /* 0x000fe200078e0203 */
[----:B------:R-:W-:Y:S01]  /*0d70*/  SHF.R.S32.HI R10, RZ, 0x5, R10 ;  /* 0x00000005ff0a7819 */ /* 0x000fe2000001140a */
[----:B------:R-:W-:Y:S01]  /*0d80*/  IMAD.IADD R5, R6, 0x1, -R5 ;  /* 0x0000000106057824 */ /* 0x000fe200078e0a05 */
[----:B------:R-:W-:Y:S01]  /*0d90*/  LEA.HI R0, R0, R17, RZ, 0x3 ;  /* 0x0000001100007211 */ /* 0x000fe200078f18ff */
[----:B------:R-:W-:-:S02]  /*0da0*/  IMAD R8, R3, 0x8, R8 ;  /* 0x0000000803087824 */ /* 0x000fc400078e0208 */
[----:B------:R-:W-:Y:S01]  /*0db0*/  IMAD R13, R10, 0x10, R13 ;  /* 0x000000100a0d7824 */ /* 0x000fe200078e020d */
[----:B------:R-:W-:Y:S01]  /*0dc0*/  LOP3.LUT R0, R0, 0xfffffff8, RZ, 0xc0, !PT ;  /* 0xfffffff800007812 */ /* 0x000fe200078ec0ff */
[C---:B------:R-:W-:Y:S01]  /*0dd0*/  IMAD.SHL.U32 R18, R5.reuse, 0x8, RZ ;  /* 0x0000000805127824 */ /* 0x040fe200078e00ff */
[----:B------:R-:W-:Y:S01]  /*0de0*/  LEA.HI R3, R5, R5, RZ, 0x1 ;  /* 0x0000000505037211 */ /* 0x000fe200078f08ff */
[----:B------:R-:W-:Y:S02]  /*0df0*/  IMAD R14, R4, 0x40, R13 ;  /* 0x00000040040e7824 */ /* 0x000fe400078e020d */
[----:B------:R-:W-:Y:S01]  /*0e00*/  IMAD.IADD R0, R17, 0x1, -R0 ;  /* 0x0000000111007824 */ /* 0x000fe200078e0a00 */
[----:B------:R-:W-:Y:S01]  /*0e10*/  LOP3.LUT R4, R3, 0x1ffffffe, RZ, 0xc0, !PT ;  /* 0x1ffffffe03047812 */ /* 0x000fe200078ec0ff */
[----:B------:R-:W-:Y:S01]  /*0e20*/  IMAD.SHL.U32 R22, R5, 0x4, RZ ;  /* 0x0000000405167824 */ /* 0x000fe200078e00ff */
[----:B------:R-:W-:Y:S01]  /*0e30*/  STL [R1+0x74], R14 ;  /* 0x0000740e01007387 */ /* 0x000fe20000100800 */
[----:B------:R-:W-:-:S02]  /*0e40*/  IMAD.SHL.U32 R0, R0, 0x40, RZ ;  /* 0x0000004000007824 */ /* 0x000fc400078e00ff */
[----:B------:R-:W-:Y:S02]  /*0e50*/  IMAD.IADD R4, R5, 0x1, -R4 ;  /* 0x0000000105047824 */ /* 0x000fe400078e0a04 */
[C---:B------:R-:W-:Y:S01]  /*0e60*/  VIADD R7, R223.reuse, 0x60 ;  /* 0x00000060df077836 */ /* 0x040fe20000000000 */
[----:B------:R-:W-:Y:S01]  /*0e70*/  LOP3.LUT R214, R0, 0x1c0, RZ, 0xc0, !PT ;  /* 0x000001c000d67812 */ /* 0x000fe200078ec0ff */
[----:B------:R-:W-:Y:S01]  /*0e80*/  IMAD.SHL.U32 R0, R8, 0x8, RZ ;  /* 0x0000000808007824 */ /* 0x000fe200078e00ff */
[----:B------:R-:W-:Y:S01]  /*0e90*/  SHF.R.S32.HI R8, RZ, 0x1f, R24 ;  /* 0x0000001fff087819 */ /* 0x000fe20000011418 */
[C---:B------:R-:W-:Y:S01]  /*0ea0*/  VIADD R5, R223.reuse, 0x68 ;  /* 0x00000068df057836 */ /* 0x040fe20000000000 */
[----:B------:R-:W-:Y:S01]  /*0eb0*/  SHF.R.S32.HI R8, RZ, 0x1f, R15 ;  /* 0x0000001fff087819 */ /* 0x000fe2000001140f */
[----:B------:R-:W-:Y:S01]  /*0ec0*/  VIADD R236, R223, 0x88 ;  /* 0x00000088dfec7836 */ /* 0x000fe20000000000 */
[----:B------:R0:W-:Y:S01]  /*0ed0*/  STL [R1+0x7c], R0 ;  /* 0x00007c0001007387 */ /* 0x0001e20000100800 */
[----:B------:R-:W-:Y:S01]  /*0ee0*/  SHF.R.S32.HI R8, RZ, 0x1f, R11 ;  /* 0x0000001fff087819 */ /* 0x000fe2000001140b */
[----:B------:R-:W-:Y:S01]  /*0ef0*/  VIADD R229, R17, 0x40 ;  /* 0x0000004011e57836 */ /* 0x000fe20000000000 */
[----:B------:R-:W-:Y:S01]  /*0f00*/  SHF.R.S32.HI R8, RZ, 0x1f, R7 ;  /* 0x0000001fff087819 */ /* 0x000fe20000011407 */
[----:B------:R-:W-:Y:S01]  /*0f10*/  VIADD R25, R223, 0x10 ;  /* 0x00000010df197836 */ /* 0x000fe20000000000 */
[----:B------:R-:W-:Y:S01]  /*0f20*/  SHF.R.S32.HI R7, RZ, 0x1f, R5 ;  /* 0x0000001fff077819 */ /* 0x000fe20000011405 */
[----:B------:R-:W-:Y:S01]  /*0f30*/  IMAD.SHL.U32 R207, R229, 0x40, RZ ;  /* 0x00000040e5cf7824 */ /* 0x000fe200078e00ff */
[----:B------:R-:W-:Y:S01]  /*0f40*/  SHF.R.S32.HI R6, RZ, 0x1f, R229 ;  /* 0x0000001fff067819 */ /* 0x000fe200000114e5 */
[C---:B------:R-:W-:Y:S01]  /*0f50*/  VIADD R20, R223.reuse, 0x28 ;  /* 0x00000028df147836 */ /* 0x040fe20000000000 */
[----:B------:R-:W-:Y:S01]  /*0f60*/  SHF.R.U32.HI R215, RZ, 0x3, R214 ;  /* 0x00000003ffd77819 */ /* 0x000fe200000116d6 */
[C---:B0-----:R-:W-:Y:S01]  /*0f70*/  VIADD R0, R223.reuse, 0x78 ;  /* 0x00000078df007836 */ /* 0x041fe20000000000 */
[----:B------:R-:W-:Y:S01]  /*0f80*/  LEA.HI R6, R6, R229, RZ, 0x3 ;  /* 0x000000e506067211 */ /* 0x000fe200078f18ff */
[----:B------:R-:W-:Y:S01]  /*0f90*/  VIADD R12, R223, 0x40 ;  /* 0x00000040df0c7836 */ /* 0x000fe20000000000 */
[----:B------:R-:W-:Y:S01]  /*0fa0*/  LOP3.LUT R207, R207, 0x1c0, RZ, 0xc0, !PT ;  /* 0x000001c0cfcf7812 */ /* 0x000fe200078ec0ff */
[C---:B------:R-:W-:Y:S01]  /*0fb0*/  VIADD R9, R223.reuse, 0x58 ;  /* 0x00000058df097836 */ /* 0x040fe20000000000 */
[----:B------:R-:W-:Y:S01]  /*0fc0*/  SHF.R.S32.HI R5, RZ, 0x1f, R0 ;  /* 0x0000001fff057819 */ /* 0x000fe20000011400 */
[----:B------:R-:W-:Y:S01]  /*0fd0*/  IMAD.SHL.U32 R6, R6, 0x40, RZ ;  /* 0x0000004006067824 */ /* 0x000fe200078e00ff */
[----:B------:R-:W-:Y:S01]  /*0fe0*/  SHF.R.S32.HI R0, RZ, 0x1f, R236 ;  /* 0x0000001fff007819 */ /* 0x000fe200000114ec */
[----:B------:R-:W-:Y:S01]  /*0ff0*/  IMAD R0, R4, 0x8, R14 ;  /* 0x0000000804007824 */ /* 0x000fe200078e020e */
[----:B------:R-:W-:Y:S01]  /*1000*/  SHF.R.U32.HI R3, RZ, 0x3, R207 ;  /* 0x00000003ff037819 */ /* 0x000fe200000116cf */
[C---:B------:R-:W-:Y:S01]  /*1010*/  VIADD R3, R223.reuse, 0x70 ;  /* 0x00000070df037836 */ /* 0x040fe20000000000 */
[----:B------:R-:W-:Y:S01]  /*1020*/  LOP3.LUT R217, R6, 0xfffffe00, RZ, 0xc0, !PT ;  /* 0xfffffe0006d97812 */ /* 0x000fe200078ec0ff */
[C---:B------:R-:W-:Y:S01]  /*1030*/  VIADD R237, R223.reuse, 0x80 ;  /* 0x00000080dfed7836 */ /* 0x040fe20000000000 */
[----:B------:R0:W-:Y:S01]  /*1040*/  STL [R1+0x78], R0 ;  /* 0x0000780001007387 */ /* 0x0001e20000100800 */
        /* <DEDUP_REMOVED lines=13> */
[----:B------:R-:W-:Y:S01]  /*1120*/  IMAD.SHL.U32 R216, R216, 0x200, RZ ;  /* 0x00000200d8d87824 */ /* 0x000fe200078e00ff */
        /* <DEDUP_REMOVED lines=10> */
[----:B------:R-:W-:Y:S01]  /*11d0*/  VIADD R231, R223, 0xa0 ;  /* 0x000000a0dfe77836 */ /* 0x000fe20000000000 */
[----:B--2---:R-:W-:Y:S01]  /*11e0*/  LOP3.LUT R213, R16, 0x1, RZ, 0xfc, !PT ;  /* 0x0000000110d57812 */ /* 0x004fe200078efcff */
[----:B0-----:R-:W-:-:S07]  /*11f0*/  IMAD.MOV.U32 R16, RZ, RZ, RZ ;  /* 0x000000ffff107224 */ /* 0x001fce00078e00ff */
.L_x_3854:
[----:B0-234-:R-:W0:Y:S01]  /*1200*/  LDC.64 R4, c[0x0][0xc88] ;  /* 0x00032200ff047b82 */ /* 0x01de220000000a00 */
        /* <DEDUP_REMOVED lines=13> */
[----:B--2---:R-:W-:Y:S01]  /*12e0*/  SHF.R.S32.HI R0, RZ, 0x1f, R225 ;  /* 0x0000001fff007819 */ /* 0x004fe200000114e1 */
[C---:B------:R-:W-:Y:S02]  /*12f0*/  IMAD.SHL.U32 R226, R225.reuse, 0x4, RZ ;  /* 0x00000004e1e27824 */ /* 0x040fe400078e00ff */
[C---:B------:R-:W-:Y:S02]  /*1300*/  @P2 LEA R4, P3, R225.reuse, UR4, 0x2 ;  /* 0x00000004e1042c11 */ /* 0x040fe4000f8610ff */
[C-C-:B------:R-:W-:Y:S01]  /*1310*/  SHF.L.U64.HI R227, R225.reuse, 0x2, R0.reuse ;  /* 0x00000002e1e37819 */ /* 0x140fe20000010200 */
[----:B------:R0:W-:Y:S01]  /*1320*/  STL [R1+0x6c], R0 ;  /* 0x00006c0001007387 */ /* 0x0001e20000100800 */
[----:B------:R-:W-:Y:S01]  /*1330*/  @P2 LEA.HI.X R5, R225, UR5, R0, 0x2, P3 ;  /* 0x00000005e1052c11 */ /* 0x000fe200098f1400 */
[----:B------:R-:W-:Y:S01]  /*1340*/  ULDC UR4, c[0x0][0x288] ;  /* 0x0000a20000047ab9 */ /* 0x000fe20000000800 */
[----:B------:R-:W-:-:S03]  /*1350*/  IADD3 R8, P4, R226, UR6, RZ ;  /* 0x00000006e2087c10 */ /* 0x000fc6000ff9e0ff */
[----:B------:R1:W5:Y:S01]  /*1360*/  @P2 LDG.E R10, desc[UR60][R4.64] ;  /* 0x0000003c040a2981 */ /* 0x000362000c1e1900 */
[----:B------:R-:W-:Y:S01]  /*1370*/  @P1 IADD3 R6, P2, R226, UR8, RZ ;  /* 0x00000008e2061c10 */ /* 0x000fe2000ff5e0ff */
[----:B------:R-:W-:Y:S01]  /*1380*/  IMAD.U32 R155, RZ, RZ, UR4 ;  /* 0x00000004ff9b7e24 */ /* 0x000fe2000f8e00ff */
[C---:B------:R-:W-:Y:S01]  /*1390*/  IADD3.X R9, R227.reuse, UR7, RZ, P4, !PT ;  /* 0x00000007e3097c10 */ /* 0x040fe2000a7fe4ff */
[----:B------:R-:W-:Y:S01]  /*13a0*/  ULDC.64 UR4, c[0x0][0x418] ;  /* 0x0001060000047ab9 */ /* 0x000fe20000000a00 */
[----:B------:R-:W-:-:S03]  /*13b0*/  @P1 IADD3.X R7, R227, UR9, RZ, P2, !PT ;  /* 0x00000009e3071c10 */ /* 0x000fc600097fe4ff */
[----:B------:R1:W5:Y:S01]  /*13c0*/  @P0 LDG.E R122, desc[UR60][R8.64] ;  /* 0x0000003c087a0981 */ /* 0x000362000c1e1900 */
[----:B------:R-:W-:Y:S01]  /*13d0*/  UISETP.NE.U32.AND UP0, UPT, UR4, URZ, UPT ;  /* 0x0000003f0400728c */ /* 0x000fe2000bf05070 */
[C---:B------:R-:W-:Y:S01]  /*13e0*/  LOP3.LUT R3, R150.reuse, 0xff000000, RZ, 0xc0, !PT ;  /* 0xff00000096037812 */ /* 0x040fe200078ec0ff */
[----:B------:R-:W-:Y:S01]  /*13f0*/  ULDC.64 UR8, c[0x0][0xa20] ;  /* 0x0002880000087ab9 */ /* 0x000fe20000000a00 */
[----:B------:R1:W5:Y:S01]  /*1400*/  @P1 LDG.E R155, desc[UR60][R6.64] ;  /* 0x0000003c069b1981 */ /* 0x000362000c1e1900 */
[----:B------:R-:W-:Y:S01]  /*1410*/  UISETP.NE.AND.EX UP0, UPT, UR5, URZ, UPT, UP0 ;  /* 0x0000003f0500728c */ /* 0x000fe2000bf05300 */
[----:B------:R-:W-:Y:S01]  /*1420*/  ULDC UR4, c[0x0][0x424] ;  /* 0x0001090000047ab9 */ /* 0x000fe20000000800 */
[----:B------:R-:W-:Y:S02]  /*1430*/  ISETP.NE.U32.AND P2, PT, RZ, UR8, PT ;  /* 0x00000008ff007c0c */ /* 0x000fe4000bf45070 */
[----:B------:R-:W-:Y:S01]  /*1440*/  USEL UR4, UR4, 0x1, UP0 ;  /* 0x0000000104047887 */ /* 0x000fe20008000000 */
[----:B------:R-:W-:Y:S01]  /*1450*/  ULDC UR5, c[0x0][0x2f0] ;  /* 0x0000bc0000057ab9 */ /* 0x000fe20000000800 */
[----:B0-----:R-:W-:-:S02]  /*1460*/  LOP3.LUT R0, R150, 0xff0000, RZ, 0xc0, !PT ;  /* 0x00ff000096007812 */ /* 0x001fc400078ec0ff */
[----:B------:R-:W-:Y:S01]  /*1470*/  UIMAD UR4, UR4, UR5, URZ ;  /* 0x00000005040472a4 */ /* 0x000fe2000f8e023f */
[----:B------:R-:W-:Y:S02]  /*1480*/  SHF.R.U32.HI R3, RZ, 0x8, R3 ;  /* 0x00000008ff037819 */ /* 0x000fe40000011603 */
[----:B------:R-:W-:Y:S01]  /*1490*/  ISETP.NE.AND.EX P2, PT, RZ, UR9, PT, P2 ;  /* 0x00000009ff007c0c */ /* 0x000fe2000bf45320 */
[----:B------:R-:W-:Y:S01]  /*14a0*/  ULDC UR5, c[0x0][0x348] ;  /* 0x0000d20000057ab9 */ /* 0x000fe20000000800 */
[----:B------:R-:W-:Y:S01]  /*14b0*/  LEA.HI R224, R0, R3, RZ, 0x10 ;  /* 0x0000000300e07211 */ /* 0x000fe200078f80ff */
[----:B------:R-:W-:Y:S01]  /*14c0*/  IMAD.MOV.U32 R232, RZ, RZ, R149 ;  /* 0x000000ffffe87224 */ /* 0x000fe200078e0095 */
[----:B------:R-:W-:Y:S01]  /*14d0*/  LOP3.LUT R222, R150, 0xffff, RZ, 0xc0, !PT ;  /* 0x0000ffff96de7812 */ /* 0x000fe200078ec0ff */
[----:B-1----:R-:W-:Y:S08]  /*14e0*/  @P1 BRA `(.L_x_3643) ;  /* 0x0000000000241947 */ /* 0x002ff00003800000 */
[----:B------:R-:W-:Y:S02]  /*14f0*/  ULDC.64 UR6, c[0x0][0xa00] ;  /* 0x0002800000067ab9 */ /* 0x000fe40000000a00 */
[----:B------:R-:W-:-:S04]  /*1500*/  ISETP.NE.U32.AND P1, PT, RZ, UR6, PT ;  /* 0x00000006ff007c0c */ /* 0x000fc8000bf25070 */
[----:B------:R-:W-:-:S13]  /*1510*/  ISETP.NE.AND.EX P1, PT, RZ, UR7, PT, P1 ;  /* 0x00000007ff007c0c */ /* 0x000fda000bf25310 */
[----:B------:R-:W-:Y:S05]  /*1520*/  @!P1 BRA `(.L_x_3643) ;  /* 0x0000000000149947 */ /* 0x000fea0003800000 */
[----:B------:R-:W0:Y:S02]  /*1530*/  LDC.64 R4, c[0x0][0xa00] ;  /* 0x00028000ff047b82 */ /* 0x000e240000000a00 */
[----:B0-----:R-:W-:-:S05]  /*1540*/  IMAD.WIDE R4, R225, 0x4, R4 ;  /* 0x00000004e1047825 */ /* 0x001fca00078e0204 */
[----:B-----5:R-:W2:Y:S04]  /*1550*/  LDG.E R155, desc[UR60][R4.64] ;  /* 0x0000003c049b7981 */ /* 0x020ea8000c1e1900 */
[----:B------:R-:W2:Y:S02]  /*1560*/  LDG.E R0, desc[UR60][R4.64+0x4] ;  /* 0x0000043c04007981 */ /* 0x000ea4000c1e1900 */
[----:B--2---:R-:W-:-:S07]  /*1570*/  IMAD.IADD R155, R0, 0x1, -R155 ;  /* 0x00000001009b7824 */ /* 0x004fce00078e0a9b */
.L_x_3643:
[----:B------:R-:W-:Y:S02]  /*1580*/  IMAD.U32 R24, RZ, RZ, UR5 ;  /* 0x00000005ff187e24 */ /* 0x000fe4000f8e00ff */
[----:B------:R-:W-:Y:S01]  /*1590*/  IMAD.U32 R27, RZ, RZ, UR4 ;  /* 0x00000004ff1b7e24 */ /* 0x000fe2000f8e00ff */
[----:B------:R-:W-:Y:S06]  /*15a0*/  @!P2 BRA `(.L_x_3644) ;  /* 0x000000000010a947 */ /* 0x000fec0003800000 */
[----:B------:R-:W-:-:S04]  /*15b0*/  IADD3 R4, P0, R226, UR8, RZ ;  /* 0x00000008e2047c10 */ /* 0x000fc8000ff1e0ff */
[----:B------:R-:W-:-:S05]  /*15c0*/  IADD3.X R5, R227, UR9, RZ, P0, !PT ;  /* 0x00000009e3057c10 */ /* 0x000fca00087fe4ff */
[----:B------:R0:W5:Y:S01]  /*15d0*/  LDG.E R27, desc[UR60][R4.64] ;  /* 0x0000003c041b7981 */ /* 0x000162000c1e1900 */
[----:B------:R-:W-:Y:S05]  /*15e0*/  BRA `(.L_x_3645) ;  /* 0x0000000000107947 */ /* 0x000fea0003800000 */
.L_x_3644:
[----:B------:R-:W-:Y:S05]  /*15f0*/  @!P0 BRA `(.L_x_3645) ;  /* 0x00000000000c8947 */ /* 0x000fea0003800000 */
[----:B------:R-:W2:Y:S04]  /*1600*/  LDG.E R0, desc[UR60][R8.64] ;  /* 0x0000003c08007981 */ /* 0x000ea8000c1e1900 */
[----:B------:R-:W2:Y:S02]  /*1610*/  LDG.E R27, desc[UR60][R8.64+0x4] ;  /* 0x0000043c081b7981 */ /* 0x000ea4000c1e1900 */
[----:B--2---:R-:W-:-:S07]  /*1620*/  IMAD.IADD R27, R27, 0x1, -R0 ;  /* 0x000000011b1b7824 */ /* 0x004fce00078e0a00 */
.L_x_3645:
[----:B------:R-:W-:Y:S01]  /*1630*/  ULDC.64 UR4, c[0x0][0xa10] ;  /* 0x0002840000047ab9 */ /* 0x000fe20000000a00 */
[----:B------:R-:W2:Y:S01]  /*1640*/  LDL.LU R26, [R1+0x10] ;  /* 0x00001000011a7983 */ /* 0x000ea20000300800 */
[----:B------:R-:W-:-:S04]  /*1650*/  ISETP.NE.U32.AND P0, PT, RZ, UR4, PT ;  /* 0x00000004ff007c0c */ /* 0x000fc8000bf05070 */
[----:B------:R-:W-:Y:S01]  /*1660*/  ISETP.NE.AND.EX P0, PT, RZ, UR5, PT, P0 ;  /* 0x00000005ff007c0c */ /* 0x000fe2000bf05300 */
[----:B------:R-:W-:-:S12]  /*1670*/  ULDC.64 UR4, c[0x0][0xa30] ;  /* 0x00028c0000047ab9 */ /* 0x000fd80000000a00 */
[----:B0-----:R-:W0:Y:S02]  /*1680*/  @P0 LDC.64 R4, c[0x0][0xa10] ;  /* 0x00028400ff040b82 */ /* 0x001e240000000a00 */
[----:B0-----:R-:W-:-:S05]  /*1690*/  @P0 IMAD.WIDE R4, R225, 0x4, R4 ;  /* 0x00000004e1040825 */ /* 0x001fca00078e0204 */
[----:B------:R-:W3:Y:S04]  /*16a0*/  @P0 LDG.E R0, desc[UR60][R4.64] ;  /* 0x0000003c04000981 */ /* 0x000ee8000c1e1900 */
[----:B------:R0:W3:Y:S01]  /*16b0*/  @P0 LDG.E R3, desc[UR60][R4.64+0x4] ;  /* 0x0000043c04030981 */ /* 0x0000e2000c1e1900 */
[----:B------:R-:W-:Y:S01]  /*16c0*/  ISETP.NE.U32.AND P1, PT, RZ, UR4, PT ;  /* 0x00000004ff007c0c */ /* 0x000fe2000bf25070 */
[----:B-----5:R-:W-:-:S03]  /*16d0*/  IMAD.MOV.U32 R150, RZ, RZ, R27 ;  /* 0x000000ffff967224 */ /* 0x020fc600078e001b */
[----:B------:R-:W-:-:S13]  /*16e0*/  ISETP.NE.AND.EX P1, PT, RZ, UR5, PT, P1 ;  /* 0x00000005ff007c0c */ /* 0x000fda000bf25310 */
[----:B------:R-:W-:-:S04]  /*16f0*/  @P1 IADD3 R6, P2, R226, UR4, RZ ;  /* 0x00000004e2061c10 */ /* 0x000fc8000ff5e0ff */
[----:B------:R-:W-:-:S05]  /*1700*/  @P1 IADD3.X R7, R227, UR5, RZ, P2, !PT ;  /* 0x00000005e3071c10 */ /* 0x000fca00097fe4ff */
[----:B------:R1:W5:Y:S01]  /*1710*/  @P1 LDG.E R150, desc[UR60][R6.64] ;  /* 0x0000003c06961981 */ /* 0x000362000c1e1900 */
[----:B------:R-:W-:Y:S01]  /*1720*/  IMAD.IADD R9, R27, 0x1, -R10 ;  /* 0x000000011b097824 */ /* 0x000fe200078e0a0a */
[----:B------:R-:W-:Y:S01]  /*1730*/  BSSY B0, `(.L_x_3646) ;  /* 0x000002d000007945 */ /* 0x000fe20003800000 */
[----:B0-----:R-:W-:Y:S01]  /*1740*/  IMAD.MOV.U32 R4, RZ, RZ, RZ ;  /* 0x000000ffff047224 */ /* 0x001fe200078e00ff */
[----:B------:R-:W-:Y:S02]  /*1750*/  LOP3.LUT R233, R224, 0xff, RZ, 0xc0, !PT ;  /* 0x000000ffe0e97812 */ /* 0x000fe400078ec0ff */
[----:B------:R-:W-:Y:S02]  /*1760*/  SHF.R.U32.HI R224, RZ, 0x10, R224 ;  /* 0x00000010ffe07819 */ /* 0x000fe400000116e0 */
[----:B--2---:R-:W-:Y:S01]  /*1770*/  LOP3.LUT R26, R26, 0xfffffff7, RZ, 0xc0, !PT ;  /* 0xfffffff71a1a7812 */ /* 0x004fe200078ec0ff */
[----:B---3--:R-:W-:Y:S02]  /*1780*/  @P0 IMAD.IADD R24, R3, 0x1, -R0 ;  /* 0x0000000103180824 */ /* 0x008fe400078e0a00 */
[----:B------:R-:W-:-:S02]  /*1790*/  IMAD.MOV.U32 R0, RZ, RZ, RZ ;  /* 0x000000ffff007224 */ /* 0x000fc400078e00ff */
[----:B------:R-:W-:-:S04]  /*17a0*/  IMAD.IADD R156, R9, 0x1, R24 ;  /* 0x00000001099c7824 */ /* 0x000fc800078e0218 */
[C---:B------:R-:W-:Y:S01]  /*17b0*/  VIADD R5, R156.reuse, 0x6f ;  /* 0x0000006f9c057836 */ /* 0x040fe20000000000 */
[----:B------:R-:W-:-:S03]  /*17c0*/  ISETP.GE.AND P3, PT, R156, 0x1, PT ;  /* 0x000000019c00780c */ /* 0x000fc60003f66270 */
[----:B------:R-:W-:-:S05]  /*17d0*/  IMAD.HI R4, R5, -0x6db6db6d, R4 ;  /* 0x9249249305047827 */ /* 0x000fca00078e0204 */
        /* <DEDUP_REMOVED lines=8> */
[-C--:B-1----:R-:W-:Y:S02]  /*1860*/  IABS R6, R11.reuse ;  /* 0x0000000b00067213 */ /* 0x082fe40000000000 */
[----:B------:R-:W-:Y:S02]  /*1870*/  IADD3 R0, R154, -0x1, R11 ;  /* 0xffffffff9a007810 */ /* 0x000fe40007ffe00b */
[----:B------:R-:W0:Y:S01]  /*1880*/  I2F.RP R3, R6 ;  /* 0x0000000600037306 */ /* 0x000e220000209400 */
[-C--:B------:R-:W-:Y:S02]  /*1890*/  IABS R10, R11.reuse ;  /* 0x0000000b000a7213 */ /* 0x080fe40000000000 */
        /* <DEDUP_REMOVED lines=22> */
.L_x_3647:
[----:B------:R-:W-:Y:S05]  /*1a00*/  BSYNC B0 ;  /* 0x0000000000007941 */ /* 0x000fea0003800000 */
.L_x_3646:
[----:B------:R-:W-:Y:S01]  /*1a10*/  IMAD R3, R233, R0, RZ ;  /* 0x00000000e9037224 */ /* 0x000fe200078e02ff */
        /* <DEDUP_REMOVED lines=8> */
[----:B------:R-:W-:-:S04]  /*1aa0*/  IMAD.WIDE.U32 R134, R134, 0x24924925, RZ ;  /* 0x2492492586867825 */ /* 0x000fc800078e00ff */
[----:B------:R-:W-:-:S04]  /*1ab0*/  IMAD.MOV.U32 R134, RZ, RZ, R135 ;  /* 0x000000ffff867224 */ /* 0x000fc800078e0087 */
[----:B------:R-:W-:Y:S02]  /*1ac0*/  IMAD.MOV.U32 R25, RZ, RZ, R134 ;  /* 0x000000ffff197224 */ /* 0x000fe400078e0086 */
[----:B------:R-:W-:Y:S02]  /*1ad0*/  @P0 VIADD R5, R4, 0x6f ;  /* 0x0000006f04050836 */ /* 0x000fe40000000000 */
[----:B------:R-:W-:-:S04]  /*1ae0*/  @P0 IMAD.MOV.U32 R4, RZ, RZ, RZ ;  /* 0x000000ffff040224 */ /* 0x000fc800078e00ff */
[----:B------:R-:W-:-:S05]  /*1af0*/  @P0 IMAD.HI R4, R5, -0x6db6db6d, R4 ;  /* 0x9249249305040827 */ /* 0x000fca00078e0204 */
        /* <DEDUP_REMOVED lines=11> */
[----:B------:R-:W-:Y:S01]  /*1bb0*/  IMAD.U32 R4, RZ, RZ, UR4 ;  /* 0x00000004ff047e24 */ /* 0x000fe2000f8e00ff */
[----:B------:R0:W2:Y:S01]  /*1bc0*/  LDC.64 R14, c[0x4][R0] ;  /* 0x01000000000e7b82 */ /* 0x0000a20000000a00 */
[----:B------:R-:W-:Y:S01]  /*1bd0*/  IMAD.U32 R5, RZ, RZ, UR5 ;  /* 0x00000005ff057e24 */ /* 0x000fe2000f8e00ff */
[----:B------:R-:W-:Y:S01]  /*1be0*/  ULDC.64 UR4, c[0x4][0x1c0] ;  /* 0x0100700000047ab9 */ /* 0x000fe20000000a00 */
[----:B------:R-:W-:Y:S02]  /*1bf0*/  IMAD.U32 R10, RZ, RZ, UR6 ;  /* 0x00000006ff0a7e24 */ /* 0x000fe4000f8e00ff */
[----:B-1----:R-:W-:Y:S02]  /*1c00*/  IMAD.U32 R6, RZ, RZ, UR4 ;  /* 0x00000004ff067e24 */ /* 0x002fe4000f8e00ff */
[----:B------:R-:W-:-:S02]  /*1c10*/  IMAD.U32 R7, RZ, RZ, UR5 ;  /* 0x00000005ff077e24 */ /* 0x000fc4000f8e00ff */
[----:B------:R-:W-:Y:S02]  /*1c20*/  IMAD.U32 R11, RZ, RZ, UR7 ;  /* 0x00000007ff0b7e24 */ /* 0x000fe4000f8e00ff */
[----:B------:R-:W-:Y:S02]  /*1c30*/  IMAD.MOV.U32 R8, RZ, RZ, 0x70 ;  /* 0x00000070ff087424 */ /* 0x000fe400078e00ff */
[----:B------:R-:W-:Y:S02]  /*1c40*/  IMAD.MOV.U32 R12, RZ, RZ, 0x1 ;  /* 0x00000001ff0c7424 */ /* 0x000fe400078e00ff */
[----:B0-----:R-:W-:-:S07]  /*1c50*/  IMAD.MOV.U32 R13, RZ, RZ, RZ ;  /* 0x000000ffff0d7224 */ /* 0x001fce00078e00ff */
[----:B------:R-:W-:-:S07]  /*1c60*/  LEPC R20, `(.L_x_3650) ;  /* 0x000000001014794e */ /* 0x000fce0000000000 */
[----:B--2--5:R-:W-:Y:S05]  /*1c70*/  CALL.ABS.NOINC R14 ;  /* 0x000000000e007343 */ /* 0x024fea0003c00000 */
.L_x_3650:
[----:B------:R-:W-:Y:S05]  /*1c80*/  BSYNC B6 ;  /* 0x0000000000067941 */ /* 0x000fea0003800000 */
.L_x_3649:
        /* <DEDUP_REMOVED lines=20> */
.L_x_3652:
[----:B------:R-:W-:Y:S05]  /*1dd0*/  BSYNC B6 ;  /* 0x0000000000067941 */ /* 0x000fea0003800000 */
.L_x_3651:
[----:B------:R-:W-:Y:S01]  /*1de0*/  ULDC.64 UR4, c[0x0][0x9f8] ;  /* 0x00027e0000047ab9 */ /* 0x000fe20000000a00 */
[----:B------:R-:W-:Y:S01]  /*1df0*/  IMAD.MOV.U32 R8, RZ, RZ, R225 ;  /* 0x000000ffff087224 */ /* 0x000fe200078e00e1 */
[----:B------:R-:W-:Y:S01]  /*1e00*/  ISETP.NE.U32.AND P0, PT, RZ, UR4, PT ;  /* 0x00000004ff007c0c */ /* 0x000fe2000bf05070 */
[----:B------:R-:W0:Y:S01]  /*1e10*/  S2R R5, SR_TID.X ;  /* 0x0000000000057919 */ /* 0x000e220000002100 */
[C---:B------:R-:W-:Y:S01]  /*1e20*/  VIADD R0, R18.reuse, 0x20 ;  /* 0x0000002012007836 */ /* 0x040fe20000000000 */
[----:B------:R-:W2:Y:S01]  /*1e30*/  LDC.64 R112, c[0x0][0x300] ;  /* 0x0000c000ff707b82 */ /* 0x000ea20000000a00 */
[----:B------:R-:W-:Y:S01]  /*1e40*/  ISETP.NE.AND.EX P0, PT, RZ, UR5, PT, P0 ;  /* 0x00000005ff007c0c */ /* 0x000fe2000bf05300 */
[----:B------:R-:W-:Y:S01]  /*1e50*/  ULDC UR6, c[0x0][0x2f4] ;  /* 0x0000bd0000067ab9 */ /* 0x000fe20000000800 */
[C---:B------:R-:W-:Y:S02]  /*1e60*/  VIADD R3, R18.reuse, 0x40 ;  /* 0x0000004012037836 */ /* 0x040fe40000000000 */
[----:B------:R-:W-:-:S02]  /*1e70*/  VIADD R4, R18, 0x60 ;  /* 0x0000006012047836 */ /* 0x000fc40000000000 */
[----:B------:R-:W-:Y:S01]  /*1e80*/  IMAD.IADD R122, R122, 0x1, R27 ;  /* 0x000000017a7a7824 */ /* 0x000fe200078e021b */
[----:B------:R-:W3:Y:S01]  /*1e90*/  LDC.64 R106, c[0x0][0x3f8] ;  /* 0x0000fe00ff6a7b82 */ /* 0x000ee20000000a00 */
[----:B------:R-:W-:Y:S01]  /*1ea0*/  SHF.R.S32.HI R19, RZ, 0x1f, R18 ;  /* 0x0000001fff137819 */ /* 0x000fe20000011412 */
[----:B------:R-:W-:Y:S01]  /*1eb0*/  ULDC.64 UR8, c[0x0][0xa08] ;  /* 0x0002820000087ab9 */ /* 0x000fe20000000a00 */
[----:B------:R-:W-:-:S03]  /*1ec0*/  IMAD.MOV.U32 R20, RZ, RZ, R26 ;  /* 0x000000ffff147224 */ /* 0x000fc600078e001a */
[----:B-1----:R-:W-:Y:S02]  /*1ed0*/  @P0 IADD3 R6, P1, R226, UR4, RZ ;  /* 0x00000004e2060c10 */ /* 0x002fe4000ff3e0ff */
[----:B------:R-:W1:Y:S02]  /*1ee0*/  LDC R127, c[0x0][0x3f4] ;  /* 0x0000fd00ff7f7b82 */ /* 0x000e640000000800 */
[----:B------:R-:W-:Y:S01]  /*1ef0*/  @P0 IADD3.X R7, R227, UR5, RZ, P1, !PT ;  /* 0x00000005e3070c10 */ /* 0x000fe20008ffe4ff */
[----:B------:R-:W-:-:S04]  /*1f00*/  ULDC.64 UR4, c[0x0][0x330] ;  /* 0x0000cc0000047ab9 */ /* 0x000fc80000000a00 */
[----:B------:R4:W2:Y:S01]  /*1f10*/  @P0 LDG.E R8, desc[UR60][R6.64] ;  /* 0x0000003c06080981 */ /* 0x0008a2000c1e1900 */
[----:B------:R-:W-:Y:S01]  /*1f20*/  ISETP.GE.AND P1, PT, R0, UR6, PT ;  /* 0x0000000600007c0c */ /* 0x000fe2000bf26270 */
[----:B------:R-:W-:Y:S01]  /*1f30*/  IMAD.WIDE.U32 R114, R222, UR4, R18 ;  /* 0x00000004de727c25 */ /* 0x000fe2000f8e0012 */
[----:B------:R-:W-:Y:S01]  /*1f40*/  ISETP.GE.AND P0, PT, R18, UR6, PT ;  /* 0x0000000612007c0c */ /* 0x000fe2000bf06270 */
[----:B------:R-:W1:Y:S01]  /*1f50*/  LDC.64 R100, c[0x0][0x408] ;  /* 0x00010200ff647b82 */ /* 0x000e620000000a00 */
[----:B------:R-:W-:Y:S01]  /*1f60*/  SEL R9, RZ, 0xffffffff, P1 ;  /* 0xffffffffff097807 */ /* 0x000fe20000800000 */
[----:B------:R-:W-:Y:S01]  /*1f70*/  IMAD R115, R222, UR5, R115 ;  /* 0x00000005de737c24 */ /* 0x000fe2000f8e0273 */
[----:B------:R-:W-:Y:S01]  /*1f80*/  ISETP.GE.AND P1, PT, R4, UR6, PT ;  /* 0x0000000604007c0c */ /* 0x000fe2000bf26270 */
[----:B0-----:R-:W-:Y:S01]  /*1f90*/  VIADD R10, R5, 0xffffff80 ;  /* 0xffffff80050a7836 */ /* 0x001fe20000000000 */
[----:B------:R-:W-:Y:S01]  /*1fa0*/  SEL R5, RZ, 0x1, P0 ;  /* 0x00000001ff057807 */ /* 0x000fe20000000000 */
[----:B----4-:R-:W-:Y:S01]  /*1fb0*/  IMAD.SHL.U32 R6, R9, 0x2, RZ ;  /* 0x0000000209067824 */ /* 0x010fe200078e00ff */
[----:B------:R-:W-:Y:S01]  /*1fc0*/  ISETP.GE.AND P0, PT, R3, UR6, PT ;  /* 0x0000000603007c0c */ /* 0x000fe2000bf06270 */
[----:B------:R-:W-:Y:S01]  /*1fd0*/  ULDC.64 UR4, c[0x0][0x308] ;  /* 0x0000c20000047ab9 */ /* 0x000fe20000000a00 */
[----:B------:R-:W-:Y:S01]  /*1fe0*/  SEL R7, RZ, 0x8, P1 ;  /* 0x00000008ff077807 */ /* 0x000fe20000800000 */
[----:B---3--:R-:W-:Y:S01]  /*1ff0*/  IMAD.WIDE.U32 R108, R17, R106, R18 ;  /* 0x0000006a116c7225 */ /* 0x008fe200078e0012 */
[----:B------:R-:W-:Y:S01]  /*2000*/  LOP3.LUT R5, R6, 0x2, R5, 0xe2, !PT ;  /* 0x0000000206057812 */ /* 0x000fe200078ee205 */
[----:B------:R-:W0:Y:S01]  /*2010*/  S2R R180, SR_TID.X ;  /* 0x0000000000b47919 */ /* 0x000e220000002100 */
[----:B------:R-:W-:Y:S01]  /*2020*/  SEL R6, RZ, 0x4, P0 ;  /* 0x00000004ff067807 */ /* 0x000fe20000000000 */
[----:B--2---:R-:W-:Y:S01]  /*2030*/  IMAD.SHL.U32 R140, R112, 0x40, RZ ;  /* 0x00000040708c7824 */ /* 0x004fe200078e00ff */
[----:B------:R-:W-:Y:S01]  /*2040*/  SHF.R.S32.HI R9, RZ, 0x1f, R10 ;  /* 0x0000001fff097819 */ /* 0x000fe2000001140a */
[----:B------:R-:W-:Y:S01]  /*2050*/  IMAD R137, R107, 0x70, RZ ;  /* 0x000000706b897824 */ /* 0x000fe200078e02ff */
[----:B------:R-:W-:-:S02]  /*2060*/  SHF.R.S32.HI R14, RZ, 0x1f, R122 ;  /* 0x0000001fff0e7819 */ /* 0x000fc4000001147a */
[----:B------:R-:W-:Y:S01]  /*2070*/  LOP3.LUT R29, R7, R5, R6, 0xfe, !PT ;  /* 0x00000005071d7212 */ /* 0x000fe200078efe06 */
[----:B------:R-:W-:Y:S01]  /*2080*/  VIADD R5, R18, 0x80 ;  /* 0x0000008012057836 */ /* 0x000fe20000000000 */
[----:B------:R-:W-:Y:S01]  /*2090*/  LEA.HI R10, R9, R10, RZ, 0x2 ;  /* 0x0000000a090a7211 */ /* 0x000fe200078f10ff */
[-C--:B------:R-:W-:Y:S01]  /*20a0*/  IMAD R9, R14, R112.reuse, RZ ;  /* 0x000000700e097224 */ /* 0x080fe200078e02ff */
[----:B------:R-:W-:Y:S01]  /*20b0*/  SHF.R.S32.HI R151, RZ, 0x1f, R17 ;  /* 0x0000001fff977819 */ /* 0x000fe20000011411 */
[C---:B------:R-:W-:Y:S01]  /*20c0*/  IMAD.WIDE.U32 R6, R122.reuse, R112, RZ ;  /* 0x000000707a067225 */ /* 0x040fe200078e00ff */
[----:B------:R-:W-:Y:S02]  /*20d0*/  ISETP.GE.AND P0, PT, R5, UR6, PT ;  /* 0x0000000605007c0c */ /* 0x000fe4000bf06270 */
[----:B------:R-:W-:Y:S01]  /*20e0*/  SHF.R.S32.HI R12, RZ, 0x1f, R10 ;  /* 0x0000001fff0c7819 */ /* 0x000fe2000001140a */
[----:B------:R-:W-:Y:S01]  /*20f0*/  IMAD R9, R122, R113, R9 ;  /* 0x000000717a097224 */ /* 0x000fe200078e0209 */
[----:B------:R-:W-:Y:S01]  /*2100*/  SEL R10, RZ, 0x10, P0 ;  /* 0x00000010ff0a7807 */ /* 0x000fe20000000000 */
[----:B-1----:R-:W-:Y:S01]  /*2110*/  IMAD.WIDE.U32 R102, R17, R100, R18 ;  /* 0x0000006411667225 */ /* 0x002fe200078e0012 */
[----:B------:R-:W-:-:S02]  /*2120*/  ISETP.NE.U32.AND P0, PT, RZ, UR8, PT ;  /* 0x00000008ff007c0c */ /* 0x000fc4000bf05070 */
[----:B------:R-:W-:Y:S01]  /*2130*/  LEA.HI R12, R12, R17, RZ, 0x3 ;  /* 0x000000110c0c7211 */ /* 0x000fe200078f18ff */
[----:B------:R-:W-:Y:S01]  /*2140*/  IMAD.IADD R7, R7, 0x1, R9 ;  /* 0x0000000107077824 */ /* 0x000fe200078e0209 */
[----:B------:R-:W-:Y:S02]  /*2150*/  ISETP.NE.AND.EX P0, PT, RZ, UR9, PT, P0 ;  /* 0x00000009ff007c0c */ /* 0x000fe4000bf05300 */
[----:B------:R-:W-:Y:S01]  /*2160*/  LOP3.LUT R12, R12, 0xfffffff8, RZ, 0xc0, !PT ;  /* 0xfffffff80c0c7812 */ /* 0x000fe200078ec0ff */
[C---:B------:R-:W-:Y:S01]  /*2170*/  IMAD.WIDE.U32 R116, R222.reuse, UR4, R6 ;  /* 0x00000004de747c25 */ /* 0x040fe2000f8e0006 */
[----:B------:R-:W-:Y:S02]  /*2180*/  LOP3.LUT R29, R29, R10, RZ, 0xfc, !PT ;  /* 0x0000000a1d1d7212 */ /* 0x000fe400078efcff */
[----:B------:R-:W-:Y:S01]  /*2190*/  SHF.R.S32.HI R23, RZ, 0x1f, R22 ;  /* 0x0000001fff177819 */ /* 0x000fe20000011416 */
[----:B------:R-:W-:Y:S01]  /*21a0*/  IMAD R117, R222, UR5, R117 ;  /* 0x00000005de757c24 */ /* 0x000fe2000f8e0275 */
[----:B------:R-:W-:Y:S01]  /*21b0*/  ULDC.64 UR4, c[0x0][0x310] ;  /* 0x0000c40000047ab9 */ /* 0x000fe20000000a00 */
[C---:B------:R-:W-:Y:S01]  /*21c0*/  IMAD.IADD R135, R17.reuse, 0x1, -R12 ;  /* 0x0000000111877824 */ /* 0x040fe200078e0a0c */
[----:B------:R-:W-:Y:S01]  /*21d0*/  LOP3.LUT R20, R20, 0xfffffffb, RZ, 0xc0, !PT ;  /* 0xfffffffb14147812 */ /* 0x000fe200078ec0ff */
[----:B------:R-:W-:Y:S01]  /*21e0*/  IMAD.WIDE.U32 R110, R17, R106, R22 ;  /* 0x0000006a116e7225 */ /* 0x000fe200078e0016 */
[----:B------:R-:W-:-:S02]  /*21f0*/  ISETP.GE.AND P2, PT, R3, R127, PT ;  /* 0x0000007f0300720c */ /* 0x000fc40003f46270 */
[----:B------:R-:W-:Y:S01]  /*2200*/  LOP3.LUT P1, RZ, R135, 0x4, RZ, 0xc0, !PT ;  /* 0x0000000487ff7812 */ /* 0x000fe2000782c0ff */
[C---:B------:R-:W-:Y:S01]  /*2210*/  IMAD.WIDE.U32 R104, R17.reuse, R100, R22 ;  /* 0x0000006411687225 */ /* 0x040fe200078e0016 */
[----:B------:R-:W-:Y:S02]  /*2220*/  SHF.R.U32.HI R21, RZ, 0x3, R207 ;  /* 0x00000003ff157819 */ /* 0x000fe400000116cf */
[----:B------:R-:W-:Y:S02]  /*2230*/  SHF.L.U64.HI R139, R112, 0x6, R113 ;  /* 0x00000006708b7819 */ /* 0x000fe40000010271 */
[----:B------:R-:W-:Y:S02]  /*2240*/  IADD3 R122, P3, R17, R122, RZ ;  /* 0x0000007a117a7210 */ /* 0x000fe40007f7e0ff */
[----:B------:R-:W-:Y:S02]  /*2250*/  SHF.R.S32.HI R153, RZ, 0x1f, R229 ;  /* 0x0000001fff997819 */ /* 0x000fe400000114e5 */
[----:B0-----:R-:W-:Y:S01]  /*2260*/  LEA.HI R180, R180, 0x8, RZ, 0x19 ;  /* 0x00000008b4b47811 */ /* 0x001fe200078fc8ff */
[----:B------:R-:W-:-:S02]  /*2270*/  IMAD.X R123, R14, 0x1, R151, P3 ;  /* 0x000000010e7b7824 */ /* 0x000fc400018e0697 */
[----:B------:R-:W-:Y:S02]  /*2280*/  @P1 LOP3.LUT R20, R20, 0x4, RZ, 0xfc, !PT ;  /* 0x0000000414141812 */ /* 0x000fe400078efcff */
[----:B------:R-:W-:Y:S02]  /*2290*/  ISETP.GE.AND P1, PT, R0, R127, PT ;  /* 0x0000007f0000720c */ /* 0x000fe40003f26270 */
[----:B------:R-:W-:-:S04]  /*22a0*/  LOP3.LUT R20, R20, 0xfffffffe, RZ, 0xc0, !PT ;  /* 0xfffffffe14147812 */ /* 0x000fc800078ec0ff */
[----:B------:R-:W-:-:S05]  /*22b0*/  @P2 LOP3.LUT R20, R20, 0x1, RZ, 0xfc, !PT ;  /* 0x0000000114142812 */ /* 0x000fca00078efcff */
[----:B------:R0:W-:Y:S01]  /*22c0*/  STL [R1+0x10], R20 ;  /* 0x0000101401007387 */ /* 0x0001e20000100800 */
[----:B------:R-:W-:Y:S02]  /*22d0*/  SHF.R.S32.HI R6, RZ, 0x1f, R8 ;  /* 0x0000001fff067819 */ /* 0x000fe40000011408 */
[----:B------:R-:W-:Y:S01]  /*22e0*/  SEL R39, R8, RZ, !P0 ;  /* 0x000000ff08277207 */ /* 0x000fe20004000000 */
[----:B------:R-:W-:Y:S01]  /*22f0*/  IMAD R8, R151, R106, RZ ;  /* 0x0000006a97087224 */ /* 0x000fe200078e02ff */
[----:B------:R-:W-:-:S03]  /*2300*/  SEL R6, R6, RZ, !P0 ;  /* 0x000000ff06067207 */ /* 0x000fc60004000000 */
[----:B------:R-:W-:Y:S02]  /*2310*/  IMAD R11, R17, R107, R8 ;  /* 0x0000006b110b7224 */ /* 0x000fe400078e0208 */
[----:B------:R-:W-:Y:S02]  /*2320*/  IMAD R10, R6, UR4, RZ ;  /* 0x00000004060a7c24 */ /* 0x000fe4000f8e02ff */
[----:B------:R-:W-:-:S04]  /*2330*/  IMAD.WIDE.U32 R116, R39, UR4, R116 ;  /* 0x0000000427747c25 */ /* 0x000fc8000f8e0074 */
[----:B------:R-:W-:Y:S01]  /*2340*/  IMAD R7, R39, UR5, R10 ;  /* 0x0000000527077c24 */ /* 0x000fe2000f8e020a */
[----:B------:R-:W-:Y:S01]  /*2350*/  ULDC.64 UR4, c[0x0][0x338] ;  /* 0x0000ce0000047ab9 */ /* 0x000fe20000000a00 */
[-C--:B------:R-:W-:Y:S02]  /*2360*/  IMAD R10, R151, R112.reuse, RZ ;  /* 0x00000070970a7224 */ /* 0x080fe400078e02ff */
[----:B------:R-:W-:-:S04]  /*2370*/  IMAD.WIDE.U32 R8, R17, R112, R18 ;  /* 0x0000007011087225 */ /* 0x000fc800078e0012 */
[----:B------:R-:W-:Y:S02]  /*2380*/  IMAD R10, R17, R113, R10 ;  /* 0x00000071110a7224 */ /* 0x000fe400078e020a */
[----:B------:R-:W-:Y:S01]  /*2390*/  IMAD R12, R6, UR4, RZ ;  /* 0x00000004060c7c24 */ /* 0x000fe2000f8e02ff */
[----:B------:R-:W-:Y:S01]  /*23a0*/  IADD3 R6, P0, R116, R8, RZ ;  /* 0x0000000874067210 */ /* 0x000fe20007f1e0ff */
[----:B------:R-:W-:Y:S02]  /*23b0*/  IMAD.IADD R7, R117, 0x1, R7 ;  /* 0x0000000175077824 */ /* 0x000fe400078e0207 */
[----:B------:R-:W-:Y:S02]  /*23c0*/  IMAD.IADD R111, R111, 0x1, R11 ;  /* 0x000000016f6f7824 */ /* 0x000fe400078e020b */
[----:B------:R-:W-:Y:S01]  /*23d0*/  IMAD.IADD R109, R11, 0x1, R109 ;  /* 0x000000010b6d7824 */ /* 0x000fe200078e026d */
[----:B------:R-:W-:Y:S01]  /*23e0*/  IADD3.X R8, R7, R9, R10, P0, !PT ;  /* 0x0000000907087210 */ /* 0x000fe200007fe40a */
[----:B------:R-:W-:Y:S01]  /*23f0*/  IMAD R10, R151, R100, RZ ;  /* 0x00000064970a7224 */ /* 0x000fe200078e02ff */
[----:B------:R-:W-:Y:S01]  /*2400*/  ISETP.GE.AND P0, PT, R18, R127, PT ;  /* 0x0000007f1200720c */ /* 0x000fe20003f06270 */
[----:B------:R-:W-:Y:S01]  /*2410*/  IMAD.WIDE.U32 R114, R39, UR4, R114 ;  /* 0x0000000427727c25 */ /* 0x000fe2000f8e0072 */
[----:B------:R-:W-:-:S02]  /*2420*/  SEL R11, R127, RZ, P1 ;  /* 0x000000ff7f0b7207 */ /* 0x000fc40000800000 */
[----:B------:R-:W-:Y:S01]  /*2430*/  SEL R9, R127, RZ, P0 ;  /* 0x000000ff7f097207 */ /* 0x000fe20000000000 */
[----:B------:R-:W-:Y:S01]  /*2440*/  IMAD R13, R17, R101, R10 ;  /* 0x00000065110d7224 */ /* 0x000fe200078e020a */
[----:B------:R-:W-:Y:S01]  /*2450*/  SEL R10, R127, RZ, P2 ;  /* 0x000000ff7f0a7207 */ /* 0x000fe20001000000 */
[----:B------:R-:W-:Y:S02]  /*2460*/  IMAD.IADD R11, R0, 0x1, R11 ;  /* 0x00000001000b7824 */ /* 0x000fe400078e020b */
[----:B------:R-:W-:Y:S02]  /*2470*/  IMAD.IADD R9, R18, 0x1, R9 ;  /* 0x0000000112097824 */ /* 0x000fe400078e0209 */
[----:B------:R-:W-:Y:S02]  /*2480*/  IMAD.IADD R15, R3, 0x1, R10 ;  /* 0x00000001030f7824 */ /* 0x000fe400078e020a */
[----:B------:R-:W-:Y:S01]  /*2490*/  IMAD R39, R39, UR5, R12 ;  /* 0x0000000527277c24 */ /* 0x000fe2000f8e020c */
[----:B------:R-:W-:Y:S01]  /*24a0*/  SHF.R.S32.HI R10, RZ, 0x1f, R9 ;  /* 0x0000001fff0a7819 */ /* 0x000fe20000011409 */
[----:B------:R-:W-:Y:S01]  /*24b0*/  IMAD.IADD R105, R105, 0x1, R13 ;  /* 0x0000000169697824 */ /* 0x000fe200078e020d */
[----:B------:R-:W-:Y:S01]  /*24c0*/  SHF.R.S32.HI R12, RZ, 0x1f, R11 ;  /* 0x0000001fff0c7819 */ /* 0x000fe2000001140b */
[----:B------:R-:W-:Y:S01]  /*24d0*/  IMAD.IADD R103, R13, 0x1, R103 ;  /* 0x000000010d677824 */ /* 0x000fe200078e0267 */
[-C--:B------:R-:W-:Y:S01]  /*24e0*/  LEA.HI R26, R10, R9.reuse, RZ, 0x3 ;  /* 0x000000090a1a7211 */ /* 0x080fe200078f18ff */
[----:B-----5:R-:W-:Y:S01]  /*24f0*/  IMAD.WIDE.U32 R104, R150, R100, R104 ;  /* 0x0000006496687225 */ /* 0x020fe200078e0068 */
[----:B------:R-:W-:-:S02]  /*2500*/  LEA.HI R9, R10, R9, RZ, 0x6 ;  /* 0x000000090a097211 */ /* 0x000fc400078f30ff */
[-C--:B------:R-:W-:Y:S01]  /*2510*/  LEA.HI R10, R12, R11.reuse, RZ, 0x6 ;  /* 0x0000000b0c0a7211 */ /* 0x080fe200078f30ff */
[----:B------:R-:W-:Y:S01]  /*2520*/  IMAD.WIDE.U32 R102, R150, R100, R102 ;  /* 0x0000006496667225 */ /* 0x000fe200078e0066 */
[----:B------:R-:W-:Y:S02]  /*2530*/  LEA.HI R27, R12, R11, RZ, 0x3 ;  /* 0x0000000b0c1b7211 */ /* 0x000fe400078f18ff */
[----:B------:R-:W-:Y:S01]  /*2540*/  SHF.R.S32.HI R9, RZ, 0x6, R9 ;  /* 0x00000006ff097819 */ /* 0x000fe20000011409 */
[-C--:B------:R-:W-:Y:S01]  /*2550*/  IMAD.WIDE.U32 R110, R150, R106.reuse, R110 ;  /* 0x0000006a966e7225 */ /* 0x080fe200078e006e */
[----:B------:R-:W-:Y:S02]  /*2560*/  SHF.R.S32.HI R11, RZ, 0x6, R10 ;  /* 0x00000006ff0b7819 */ /* 0x000fe4000001140a */
[C---:B------:R-:W-:Y:S01]  /*2570*/  LOP3.LUT R12, R214.reuse, 0x38, R27, 0xf8, !PT ;  /* 0x00000038d60c7812 */ /* 0x040fe200078ef81b */
[C---:B------:R-:W-:Y:S01]  /*2580*/  IMAD R147, R9.reuse, 0x1c00, R216 ;  /* 0x00001c0009937824 */ /* 0x040fe200078e02d8 */
[----:B------:R-:W-:Y:S01]  /*2590*/  LOP3.LUT R10, R214, 0x38, R26, 0xf8, !PT ;  /* 0x00000038d60a7812 */ /* 0x000fe200078ef81a */
[----:B------:R-:W-:Y:S01]  /*25a0*/  IMAD R145, R9, 0x1c00, R217 ;  /* 0x00001c0009917824 */ /* 0x000fe200078e02d9 */
[----:B------:R-:W-:Y:S01]  /*25b0*/  SHF.R.S32.HI R28, RZ, 0x1f, R15 ;  /* 0x0000001fff1c7819 */ /* 0x000fe2000001140f */
[C---:B------:R-:W-:Y:S01]  /*25c0*/  IMAD R146, R11.reuse, 0x1c00, R216 ;  /* 0x00001c000b927824 */ /* 0x040fe200078e02d8 */
[-C--:B------:R-:W-:Y:S01]  /*25d0*/  LOP3.LUT R9, R12, R215.reuse, RZ, 0x3c, !PT ;  /* 0x000000d70c097212 */ /* 0x080fe200078e3cff */
[----:B------:R-:W-:Y:S01]  /*25e0*/  IMAD R143, R11, 0x1c00, R217 ;  /* 0x00001c000b8f7824 */ /* 0x000fe200078e02d9 */
[----:B------:R-:W-:Y:S01]  /*25f0*/  LOP3.LUT R10, R10, R215, RZ, 0x3c, !PT ;  /* 0x000000d70a0a7212 */ /* 0x000fe200078e3cff */
[----:B------:R-:W-:Y:S01]  /*2600*/  IMAD.WIDE.U32 R108, R150, R106, R108 ;  /* 0x0000006a966c7225 */ /* 0x000fe200078e006c */
[----:B------:R-:W-:-:S02]  /*2610*/  LEA.HI R31, R28, R15, RZ, 0x3 ;  /* 0x0000000f1c1f7211 */ /* 0x000fc400078f18ff */
[----:B------:R-:W-:Y:S01]  /*2620*/  LEA.HI R15, R28, R15, RZ, 0x6 ;  /* 0x0000000f1c0f7211 */ /* 0x000fe200078f30ff */
[----:B------:R-:W-:Y:S01]  /*2630*/  IMAD.IADD R146, R146, 0x1, R9 ;  /* 0x0000000192927824 */ /* 0x000fe200078e0209 */
[----:B------:R-:W-:Y:S01]  /*2640*/  LOP3.LUT R9, R207, 0x38, R27, 0xf8, !PT ;  /* 0x00000038cf097812 */ /* 0x000fe200078ef81b */
[----:B------:R-:W-:Y:S01]  /*2650*/  IMAD.IADD R147, R147, 0x1, R10 ;  /* 0x0000000193937824 */ /* 0x000fe200078e020a */
[----:B------:R-:W-:Y:S01]  /*2660*/  SHF.R.S32.HI R15, RZ, 0x6, R15 ;  /* 0x00000006ff0f7819 */ /* 0x000fe2000001140f */
[----:B------:R-:W-:Y:S01]  /*2670*/  IMAD.SHL.U32 R127, R127, 0x2, RZ ;  /* 0x000000027f7f7824 */ /* 0x000fe200078e00ff */
[----:B------:R-:W-:Y:S01]  /*2680*/  LOP3.LUT R10, R214, 0x38, R31, 0xf8, !PT ;  /* 0x00000038d60a7812 */ /* 0x000fe200078ef81f */
[----:B------:R-:W-:Y:S01]  /*2690*/  IMAD.IADD R38, R115, 0x1, R39 ;  /* 0x0000000173267824 */ /* 0x000fe200078e0227 */
[----:B------:R-:W-:Y:S01]  /*26a0*/  LOP3.LUT R12, R9, R21, RZ, 0x3c, !PT ;  /* 0x00000015090c7212 */ /* 0x000fe200078e3cff */
[C---:B------:R-:W-:Y:S01]  /*26b0*/  IMAD R144, R15.reuse, 0x1c00, R216 ;  /* 0x00001c000f907824 */ /* 0x040fe200078e02d8 */
[----:B------:R-:W-:Y:S01]  /*26c0*/  LOP3.LUT R9, R10, R215, RZ, 0x3c, !PT ;  /* 0x000000d70a097212 */ /* 0x000fe200078e3cff */
[----:B------:R-:W-:Y:S01]  /*26d0*/  IMAD R142, R15, 0x1c00, R217 ;  /* 0x00001c000f8e7824 */ /* 0x000fe200078e02d9 */
[----:B------:R-:W-:Y:S01]  /*26e0*/  SHF.R.S32.HI R11, RZ, 0x1f, R150 ;  /* 0x0000001fff0b7819 */ /* 0x000fe20000011496 */
[----:B------:R-:W-:Y:S01]  /*26f0*/  IMAD.IADD R143, R143, 0x1, R12 ;  /* 0x000000018f8f7824 */ /* 0x000fe200078e020c */
[--C-:B------:R-:W-:Y:S01]  /*2700*/  LOP3.LUT R13, R207, 0x38, R26.reuse, 0xf8, !PT ;  /* 0x00000038cf0d7812 */ /* 0x100fe200078ef81a */
[----:B------:R-:W-:Y:S01]  /*2710*/  IMAD.IADD R144, R144, 0x1, R9 ;  /* 0x0000000190907824 */ /* 0x000fe200078e0209 */
[----:B------:R-:W-:Y:S01]  /*2720*/  SHF.R.S32.HI R120, RZ, 0x3, R26 ;  /* 0x00000003ff787819 */ /* 0x000fe2000001141a */
[----:B------:R-:W-:Y:S01]  /*2730*/  IMAD R9, R11, R106, RZ ;  /* 0x0000006a0b097224 */ /* 0x000fe200078e02ff */
[-C--:B0-----:R-:W-:Y:S01]  /*2740*/  LOP3.LUT R20, R13, R21.reuse, RZ, 0x3c, !PT ;  /* 0x000000150d147212 */ /* 0x081fe200078e3cff */
[----:B------:R-:W-:Y:S01]  /*2750*/  IMAD R12, R11, R100, RZ ;  /* 0x000000640b0c7224 */ /* 0x000fe200078e02ff */
[----:B------:R-:W-:Y:S01]  /*2760*/  LOP3.LUT R13, R207, 0x38, R31, 0xf8, !PT ;  /* 0x00000038cf0d7812 */ /* 0x000fe200078ef81f */
[----:B------:R-:W-:Y:S01]  /*2770*/  VIADD R11, R18, 0xa0 ;  /* 0x000000a0120b7836 */ /* 0x000fe20000000000 */
[----:B------:R-:W-:Y:S01]  /*2780*/  SHF.R.S32.HI R119, RZ, 0x3, R27 ;  /* 0x00000003ff777819 */ /* 0x000fe2000001141b */
[----:B------:R-:W-:Y:S01]  /*2790*/  IMAD.IADD R145, R145, 0x1, R20 ;  /* 0x0000000191917824 */ /* 0x000fe200078e0214 */
[----:B------:R-:W-:Y:S01]  /*27a0*/  LOP3.LUT R13, R13, R21, RZ, 0x3c, !PT ;  /* 0x000000150d0d7212 */ /* 0x000fe200078e3cff */
[----:B------:R-:W-:Y:S01]  /*27b0*/  IMAD R35, R150, R101, R12 ;  /* 0x0000006596237224 */ /* 0x000fe200078e020c */
[----:B------:R-:W-:Y:S01]  /*27c0*/  ISETP.GE.AND P2, PT, R11, UR6, PT ;  /* 0x000000060b007c0c */ /* 0x000fe2000bf46270 */
[----:B------:R-:W-:Y:S01]  /*27d0*/  IMAD R15, R113, 0x70, RZ ;  /* 0x00000070710f7824 */ /* 0x000fe200078e02ff */
[----:B------:R-:W-:Y:S01]  /*27e0*/  LOP3.LUT R20, R214, 0x18, R18, 0xf8, !PT ;  /* 0x00000018d6147812 */ /* 0x000fe200078ef812 */
[----:B------:R-:W-:Y:S01]  /*27f0*/  IMAD.IADD R142, R142, 0x1, R13 ;  /* 0x000000018e8e7824 */ /* 0x000fe200078e020d */
[----:B------:R-:W-:Y:S01]  /*2800*/  SEL R30, RZ, 0x20, P2 ;  /* 0x00000020ff1e7807 */ /* 0x000fe20001000000 */
[----:B------:R-:W-:Y:S01]  /*2810*/  IMAD R21, R101, 0x70, RZ ;  /* 0x0000007065157824 */ /* 0x000fe200078e02ff */
[C---:B------:R-:W-:Y:S01]  /*2820*/  SHF.L.U64.HI R12, R100.reuse, 0x6, R101 ;  /* 0x00000006640c7819 */ /* 0x040fe20000010265 */
[----:B------:R-:W-:Y:S01]  /*2830*/  IMAD.SHL.U32 R13, R100, 0x40, RZ ;  /* 0x00000040640d7824 */ /* 0x000fe200078e00ff */
[----:B------:R-:W-:Y:S01]  /*2840*/  LOP3.LUT R141, R20, R215, RZ, 0x3c, !PT ;  /* 0x000000d7148d7212 */ /* 0x000fe200078e3cff */
[----:B------:R-:W-:Y:S01]  /*2850*/  IMAD.WIDE.U32 R112, R112, 0x70, RZ ;  /* 0x0000007070707825 */ /* 0x000fe200078e00ff */
[----:B------:R-:W-:-:S02]  /*2860*/  LOP3.LUT R37, R29, R30, RZ, 0xfc, !PT ;  /* 0x0000001e1d257212 */ /* 0x000fc400078efcff */
[----:B------:R-:W-:Y:S01]  /*2870*/  LOP3.LUT R26, R26, 0xfffffff8, RZ, 0xc0, !PT ;  /* 0xfffffff81a1a7812 */ /* 0x000fe200078ec0ff */
[----:B------:R-:W-:Y:S01]  /*2880*/  IMAD.WIDE.U32 R100, R100, 0x70, RZ ;  /* 0x0000007064647825 */ /* 0x000fe200078e00ff */
[----:B------:R-:W-:Y:S02]  /*2890*/  LOP3.LUT R27, R27, 0xfffffff8, RZ, 0xc0, !PT ;  /* 0xfffffff81b1b7812 */ /* 0x000fe400078ec0ff */
[----:B------:R-:W-:Y:S01]  /*28a0*/  LOP3.LUT R28, R31, 0xfffffff8, RZ, 0xc0, !PT ;  /* 0xfffffff81f1c7812 */ /* 0x000fe200078ec0ff */
[----:B------:R-:W-:Y:S01]  /*28b0*/  IMAD R33, R150, R107, R9 ;  /* 0x0000006b96217224 */ /* 0x000fe200078e0209 */
[C---:B------:R-:W-:Y:S01]  /*28c0*/  SHF.L.U64.HI R9, R106.reuse, 0x6, R107 ;  /* 0x000000066a097819 */ /* 0x040fe2000001026b */
[C---:B------:R-:W-:Y:S01]  /*28d0*/  IMAD.SHL.U32 R10, R106.reuse, 0x40, RZ ;  /* 0x000000406a0a7824 */ /* 0x040fe200078e00ff */
[----:B------:R-:W-:Y:S01]  /*28e0*/  SHF.R.S32.HI R118, RZ, 0x3, R31 ;  /* 0x00000003ff767819 */ /* 0x000fe2000001141f */
[----:B------:R-:W-:Y:S01]  /*28f0*/  IMAD.WIDE.U32 R106, R106, 0x70, RZ ;  /* 0x000000706a6a7825 */ /* 0x000fe200078e00ff */
[----:B------:R-:W-:-:S02]  /*2900*/  LOP3.LUT R34, R37, 0x4, RZ, 0xc0, !PT ;  /* 0x0000000425227812 */ /* 0x000fc400078ec0ff */
[----:B------:R-:W-:Y:S01]  /*2910*/  LOP3.LUT R36, R37, 0x10, RZ, 0xc0, !PT ;  /* 0x0000001025247812 */ /* 0x000fe200078ec0ff */
[----:B------:R-:W-:Y:S01]  /*2920*/  IMAD.IADD R136, R113, 0x1, R15 ;  /* 0x0000000171887824 */ /* 0x000fe200078e020f */
[----:B------:R-:W-:Y:S01]  /*2930*/  LOP3.LUT R29, R29, 0x1, RZ, 0xc0, !PT ;  /* 0x000000011d1d7812 */ /* 0x000fe200078ec0ff */
[----:B------:R-:W-:Y:S01]  /*2940*/  IMAD.IADD R138, R101, 0x1, R21 ;  /* 0x00000001658a7824 */ /* 0x000fe200078e0215 */
[----:B------:R-:W-:Y:S01]  /*2950*/  SHF.R.S32.HI R30, RZ, 0x1f, R26 ;  /* 0x0000001fff1e7819 */ /* 0x000fe2000001141a */
[----:B------:R-:W-:Y:S01]  /*2960*/  IMAD.IADD R14, R111, 0x1, R33 ;  /* 0x000000016f0e7824 */ /* 0x000fe200078e0221 */
[----:B------:R-:W-:Y:S01]  /*2970*/  SHF.R.S32.HI R31, RZ, 0x1f, R27 ;  /* 0x0000001fff1f7819 */ /* 0x000fe2000001141b */
[----:B------:R-:W-:Y:S01]  /*2980*/  IMAD.IADD R15, R33, 0x1, R109 ;  /* 0x00000001210f7824 */ /* 0x000fe200078e026d */
[----:B------:R-:W-:Y:S01]  /*2990*/  LOP3.LUT R33, R37, 0x2, RZ, 0xc0, !PT ;  /* 0x0000000225217812 */ /* 0x000fe200078ec0ff */
[----:B------:R-:W-:Y:S01]  /*29a0*/  IMAD.IADD R20, R105, 0x1, R35 ;  /* 0x0000000169147824 */ /* 0x000fe200078e0223 */
[----:B------:R-:W-:Y:S01]  /*29b0*/  SHF.R.S32.HI R32, RZ, 0x1f, R28 ;  /* 0x0000001fff207819 */ /* 0x000fe2000001141c */
[----:B------:R-:W-:Y:S01]  /*29c0*/  IMAD.IADD R21, R35, 0x1, R103 ;  /* 0x0000000123157824 */ /* 0x000fe200078e0267 */
[C---:B------:R-:W-:Y:S01]  /*29d0*/  LOP3.LUT R35, R37.reuse, 0x8, RZ, 0xc0, !PT ;  /* 0x0000000825237812 */ /* 0x040fe200078ec0ff */
[----:B------:R-:W-:Y:S01]  /*29e0*/  IMAD.IADD R141, R216, 0x1, R141 ;  /* 0x00000001d88d7824 */ /* 0x000fe200078e028d */
[----:B------:R-:W-:Y:S01]  /*29f0*/  LOP3.LUT R37, R37, 0x20, RZ, 0xc0, !PT ;  /* 0x0000002025257812 */ /* 0x000fe200078ec0ff */
[----:B------:R-:W-:-:S07]  /*2a00*/  IMAD.IADD R137, R107, 0x1, R137 ;  /* 0x000000016b897824 */ /* 0x000fce00078e0289 */
.L_x_3752:
[----:B0-23--:R-:W2:Y:S01]  /*2a10*/  LDL.LU R41, [R1+0x10] ;  /* 0x0000100001297983 */ /* 0x00dea20000300800 */
[----:B-----5:R-:W-:Y:S01]  /*2a20*/  VIADD R49, R25, 0xffffffff ;  /* 0xffffffff19317836 */ /* 0x020fe20000000000 */
[----:B------:R-:W0:Y:S01]  /*2a30*/  LDC.64 R124, c[0x0][0x2e8] ;  /* 0x0000ba00ff7c7b82 */ /* 0x000e220000000a00 */
[----:B------:R-:W-:Y:S01]  /*2a40*/  LOP3.LUT P4, RZ, R135, 0x4, RZ, 0xc0, !PT ;  /* 0x0000000487ff7812 */ /* 0x000fe2000788c0ff */
[----:B------:R-:W-:Y:S01]  /*2a50*/  IMAD R40, R16, 0x5400, R141 ;  /* 0x0000540010287824 */ /* 0x000fe200078e028d */
[----:B------:R-:W-:Y:S05]  /*2a60*/  YIELD ;  /* 0x0000000000007946 */ /* 0x000fea0003800000 */
[----:B------:R-:W-:Y:S01]  /*2a70*/  SHF.R.S32.HI R50, RZ, 0x1f, R49 ;  /* 0x0000001fff327819 */ /* 0x000fe20000011431 */
[-C--:B------:R-:W-:Y:S01]  /*2a80*/  IMAD R25, R136, R49.reuse, RZ ;  /* 0x0000003188197224 */ /* 0x080fe200078e02ff */
[----:B------:R-:W1:Y:S01]  /*2a90*/  LDC R126, c[0x0][0x3f4] ;  /* 0x0000fd00ff7e7b82 */ /* 0x000e620000000800 */
[----:B------:R-:W-:Y:S01]  /*2aa0*/  IMAD.WIDE.U32 R128, R112, R49, RZ ;  /* 0x0000003170807225 */ /* 0x000fe200078e00ff */
[----:B------:R-:W-:Y:S03]  /*2ab0*/  BSSY B0, `(.L_x_3653) ;  /* 0x00007a1000007945 */ /* 0x000fe60003800000 */
[----:B------:R-:W-:Y:S01]  /*2ac0*/  IMAD R39, R50, R112, R25 ;  /* 0x0000007032277224 */ /* 0x000fe200078e0219 */
[----:B------:R-:W-:Y:S01]  /*2ad0*/  IADD3 R25, P2, P3, R6, R128, R140 ;  /* 0x0000008006197210 */ /* 0x000fe20007b5e08c */
[----:B------:R-:W-:-:S02]  /*2ae0*/  VIADD R96, R40, 0x20 ;  /* 0x0000002028607836 */ /* 0x000fc40000000000 */
[----:B------:R-:W-:Y:S02]  /*2af0*/  IMAD.IADD R92, R129, 0x1, R39 ;  /* 0x00000001815c7824 */ /* 0x000fe400078e0227 */
[----:B------:R-:W-:-:S03]  /*2b00*/  @P4 VIADD R96, R40, 0xffffffe0 ;  /* 0xffffffe028604836 */ /* 0x000fc60000000000 */
[----:B------:R-:W-:Y:S01]  /*2b10*/  IADD3.X R42, R8, R92, R139, P2, P3 ;  /* 0x0000005c082a7210 */ /* 0x000fe200017e648b */
[----:B------:R-:W-:Y:S01]  /*2b20*/  IMAD R96, R96, 0x2, R121 ;  /* 0x0000000260607824 */ /* 0x000fe200078e0279 */
[----:B------:R-:W-:-:S04]  /*2b30*/  IADD3 R39, P3, R6, R128, RZ ;  /* 0x0000008006277210 */ /* 0x000fc80007f7e0ff */
[-C--:B0-----:R-:W-:Y:S01]  /*2b40*/  LEA R46, P2, R39, R124.reuse, 0x1 ;  /* 0x0000007c272e7211 */ /* 0x081fe200078408ff */
[----:B------:R-:W-:Y:S01]  /*2b50*/  IMAD.X R48, R92, 0x1, R8, P3 ;  /* 0x000000015c307824 */ /* 0x000fe200018e0608 */
[----:B------:R-:W-:-:S04]  /*2b60*/  LEA R44, P3, R25, R124, 0x1 ;  /* 0x0000007c192c7211 */ /* 0x000fc800078608ff */
[-C--:B------:R-:W-:Y:S01]  /*2b70*/  LEA.HI.X R45, R25, R125.reuse, R42, 0x1, P3 ;  /* 0x0000007d192d7211 */ /* 0x080fe200018f0c2a */
[----:B------:R-:W-:Y:S01]  /*2b80*/  IMAD.MOV.U32 R25, RZ, RZ, R49 ;  /* 0x000000ffff197224 */ /* 0x000fe200078e0031 */
[----:B------:R-:W-:Y:S02]  /*2b90*/  ISETP.GT.AND P3, PT, R49, R134, PT ;  /* 0x000000863100720c */ /* 0x000fe40003f64270 */
[----:B------:R-:W-:Y:S01]  /*2ba0*/  LEA.HI.X R47, R39, R125, R48, 0x1, P2 ;  /* 0x0000007d272f7211 */ /* 0x000fe200010f0c30 */
[----:B------:R-:W-:Y:S01]  /*2bb0*/  IMAD R39, R40, 0x2, R121 ;  /* 0x0000000228277824 */ /* 0x000fe200078e0279 */
[----:B-1----:R-:W-:Y:S02]  /*2bc0*/  ISETP.GE.AND P2, PT, R126, 0x1, PT ;  /* 0x000000017e00780c */ /* 0x002fe40003f46270 */
[----:B--2---:R-:W-:-:S07]  /*2bd0*/  LOP3.LUT R41, R41, 0xfffffffd, RZ, 0xc0, !PT ;  /* 0xfffffffd29297812 */ /* 0x004fce00078ec0ff */
[----:B------:R-:W-:-:S05]  /*2be0*/  @P3 LOP3.LUT R41, R41, 0x2, RZ, 0xfc, !PT ;  /* 0x0000000229293812 */ /* 0x000fca00078efcff */
[----:B------:R0:W-:Y:S01]  /*2bf0*/  STL [R1+0x10], R41 ;  /* 0x0000102901007387 */ /* 0x0001e20000100800 */
[----:B------:R-:W-:Y:S05]  /*2c00*/  @!P2 BRA `(.L_x_3654) ;  /* 0x000000740058a947 */ /* 0x000fea0003800000 */
[----:B------:R-:W-:Y:S01]  /*2c10*/  ULDC.U8 UR4, c[0x0][0x410] ;  /* 0x0001040000047ab9 */ /* 0x000fe20000000000 */
[-C--:B0-----:R-:W-:Y:S01]  /*2c20*/  IMAD R41, R137, R49.reuse, RZ ;  /* 0x0000003189297224 */ /* 0x081fe200078e02ff */
[----:B------:R-:W-:Y:S01]  /*2c30*/  ISETP.NE.AND P2, PT, RZ, UR4, PT ;  /* 0x00000004ff007c0c */ /* 0x000fe2000bf45270 */
[-C--:B------:R-:W-:Y:S02]  /*2c40*/  IMAD R43, R138, R49.reuse, RZ ;  /* 0x000000318a2b7224 */ /* 0x080fe400078e02ff */
[----:B------:R-:W-:Y:S02]  /*2c50*/  IMAD R97, R25, -0x70, R24 ;  /* 0xffffff9019617824 */ /* 0x000fe400078e0218 */
[C---:B------:R-:W-:Y:S02]  /*2c60*/  IMAD R41, R50.reuse, R106, R41 ;  /* 0x0000006a32297224 */ /* 0x040fe400078e0229 */
[----:B------:R-:W-:Y:S01]  /*2c70*/  IMAD R43, R50, R100, R43 ;  /* 0x00000064322b7224 */ /* 0x000fe200078e022b */
[----:B------:R-:W-:Y:S01]  /*2c80*/  VIMNMX R97, R97, 0x70, PT ;  /* 0x0000007061617848 */ /* 0x000fe20003fe0100 */
[----:B------:R-:W-:-:S04]  /*2c90*/  IMAD.WIDE.U32 R90, R106, R49, RZ ;  /* 0x000000316a5a7225 */ /* 0x000fc800078e00ff */
        /* <DEDUP_REMOVED lines=30> */
[----:B------:R-:W-:Y:S06]  /*2e80*/  @P3 BRA `(.L_x_3657) ;  /* 0x0000000000a03947 */ /* 0x000fec0003800000 */
[----:B------:R-:W-:Y:S01]  /*2e90*/  IADD3 R41, P2, R110, R90, RZ ;  /* 0x0000005a6e297210 */ /* 0x000fe20007f5e0ff */
[----:B------:R-:W-:Y:S01]  /*2ea0*/  ULDC.64 UR4, c[0x0][0x3e8] ;  /* 0x0000fa0000047ab9 */ /* 0x000fe20000000a00 */
[----:B------:R-:W-:Y:S02]  /*2eb0*/  CS2R R124, SRZ ;  /* 0x00000000007c7805 */ /* 0x000fe4000001ff00 */
[----:B------:R-:W-:Y:S01]  /*2ec0*/  CS2R R128, SRZ ;  /* 0x0000000000807805 */ /* 0x000fe2000001ff00 */
[----:B------:R-:W-:Y:S01]  /*2ed0*/  IMAD.X R42, R98, 0x1, R14, P2 ;  /* 0x00000001622a7824 */ /* 0x000fe200010e060e */
[----:B------:R-:W-:-:S05]  /*2ee0*/  IADD3 R43, P2, R104, R88, RZ ;  /* 0x00000058682b7210 */ /* 0x000fca0007f5e0ff */
[----:B------:R-:W-:Y:S01]  /*2ef0*/  IMAD.X R72, R99, 0x1, R20, P2 ;  /* 0x0000000163487824 */ /* 0x000fe200010e0614 */
        /* <DEDUP_REMOVED lines=33> */
.L_x_3657:
[----:B------:R-:W-:Y:S05]  /*3110*/  BSYNC B1 ;  /* 0x0000000000017941 */ /* 0x000fea0003800000 */
.L_x_3656:
[----:B------:R-:W-:Y:S01]  /*3120*/  ISETP.GE.AND P4, PT, R229, R97, PT ;  /* 0x00000061e500720c */ /* 0x000fe20003f86270 */
[----:B------:R-:W-:Y:S01]  /*3130*/  BSSY B1, `(.L_x_3658) ;  /* 0x000002c000017945 */ /* 0x000fe20003800000 */
[----:B-----5:R-:W-:Y:S02]  /*3140*/  IMAD.MOV.U32 R131, RZ, RZ, R72 ;  /* 0x000000ffff837224 */ /* 0x020fe400078e0048 */
[----:B------:R-:W-:-:S09]  /*3150*/  IMAD.MOV.U32 R130, RZ, RZ, R73 ;  /* 0x000000ffff827224 */ /* 0x000fd200078e0049 */
[----:B------:R-:W-:Y:S05]  /*3160*/  @P4 BRA `(.L_x_3659) ;  /* 0x0000000000a04947 */ /* 0x000fea0003800000 */
[----:B------:R-:W-:Y:S01]  /*3170*/  IADD3 R90, P2, P5, R110, R90, R10 ;  /* 0x0000005a6e5a7210 */ /* 0x000fe20007d5e00a */
[----:B------:R-:W-:Y:S01]  /*3180*/  ULDC.64 UR4, c[0x0][0x3e8] ;  /* 0x0000fa0000047ab9 */ /* 0x000fe20000000a00 */
[----:B------:R-:W-:Y:S02]  /*3190*/  CS2R R68, SRZ ;  /* 0x0000000000447805 */ /* 0x000fe4000001ff00 */
[----:B------:R-:W-:Y:S02]  /*31a0*/  CS2R R70, SRZ ;  /* 0x0000000000467805 */ /* 0x000fe4000001ff00 */
[----:B0-----:R-:W-:Y:S02]  /*31b0*/  IADD3.X R41, R14, R98, R9, P2, P5 ;  /* 0x000000620e297210 */ /* 0x001fe400017ea409 */
        /* <DEDUP_REMOVED lines=35> */
.L_x_3659:
[----:B------:R-:W-:Y:S05]  /*33f0*/  BSYNC B1 ;  /* 0x0000000000017941 */ /* 0x000fea0003800000 */
.L_x_3658:
[----:B01----:R-:W-:Y:S01]  /*3400*/  IMAD.MOV.U32 R43, RZ, RZ, R76 ;  /* 0x000000ffff2b7224 */ /* 0x003fe200078e004c */
[----:B------:R-:W-:Y:S01]  /*3410*/  PRMT R163, R131, 0x5410, R130 ;  /* 0x0000541083a37816 */ /* 0x000fe20000000082 */
[----:B------:R-:W-:Y:S01]  /*3420*/  IMAD.MOV.U32 R40, RZ, RZ, R80 ;  /* 0x000000ffff287224 */ /* 0x000fe200078e0050 */
[----:B------:R-:W-:Y:S01]  /*3430*/  ISETP.NE.AND P2, PT, R213, 0x3, PT ;  /* 0x00000003d500780c */ /* 0x000fe20003f45270 */
        /* <DEDUP_REMOVED lines=39> */
[----:B-----5:R-:W-:Y:S01]  /*36b0*/  IMAD.MOV.U32 R40, RZ, RZ, R49 ;  /* 0x000000ffff287224 */ /* 0x020fe200078e0031 */
[----:B------:R-:W-:Y:S01]  /*36c0*/  PRMT R174, R174, 0x5410, R41 ;  /* 0x00005410aeae7816 */ /* 0x000fe20000000029 */
[----:B------:R-:W-:Y:S01]  /*36d0*/  IMAD.MOV.U32 R41, RZ, RZ, R48 ;  /* 0x000000ffff297224 */ /* 0x000fe200078e0030 */
[----:B------:R-:W-:-:S04]  /*36e0*/  PRMT R166, R166, 0x5410, R42 ;  /* 0x00005410a6a67816 */ /* 0x000fc8000000002a */
        /* <DEDUP_REMOVED lines=36> */
.L_x_3660:
[----:B------:R-:W-:Y:S01]  /*3930*/  IMAD R98, R16, 0x8, R2 ;  /* 0x0000000810627824 */ /* 0x000fe200078e0202 */
[----:B------:R-:W-:Y:S01]  /*3940*/  SHF.L.U32 R99, R204, 0x1f, RZ ;  /* 0x0000001fcc637819 */ /* 0x000fe200000006ff */
[----:B------:R-:W-:Y:S03]  /*3950*/  BSSY B1, `(.L_x_3661) ;  /* 0x0000003000017945 */ /* 0x000fe60003800000 */
[----:B------:R-:W0:Y:S02]  /*3960*/  SYNCS.PHASECHK.TRANS64.TRYWAIT P5, [R98+URZ+0x36890], R99 ;  /* 0x03689063620075a7 */ /* 0x000e2400080a017f */
[----:B0-----:R-:W-:Y:S05]  /*3970*/  @!P5 BRA `(.L_x_3662) ;  /* 0x0000025c00c0d947 */ /* 0x001fea0003800000 */
.L_x_4025:
[----:B------:R-:W-:Y:S05]  /*3980*/  BSYNC B1 ;  /* 0x0000000000017941 */ /* 0x000fea0003800000 */
.L_x_3661:
        /* <DEDUP_REMOVED lines=21> */
[----:B------:R-:W-:Y:S01]  /*3ae0*/  FMUL.FTZ R41, R128, R91 ;  /* 0x0000005b80297220 */ /* 0x000fe20000410000 */
        /* <DEDUP_REMOVED lines=8> */
[----:B------:R-:W-:-:S02]  /*3b70*/  IMAD.U32 R132, R90, 0x10000, RZ ;  /* 0x000100005a847824 */ /* 0x000fc400078e00ff */
[----:B------:R-:W-:Y:S02]  /*3b80*/  IMAD.U32 R128, R42, 0x10000, RZ ;  /* 0x000100002a807824 */ /* 0x000fe400078e00ff */
[C---:B------:R-:W-:Y:S01]  /*3b90*/  FMUL.FTZ R42, R129.reuse, R125 ;  /* 0x0000007d812a7220 */ /* 0x040fe20000410000 */
[-C--:B------:R-:W-:Y:S01]  /*3ba0*/  FMUL.FTZ R129, R129, R132.reuse ;  /* 0x0000008481817220 */ /* 0x080fe20000410000 */
[----:B------:R-:W-:Y:S02]  /*3bb0*/  F2FP.BF16.F32.PACK_AB R41, R91, R41 ;  /* 0x000000295b29723e */ /* 0x000fe400000010ff */
[C---:B------:R-:W-:Y:S01]  /*3bc0*/  FFMA.FTZ R42, R128.reuse, R132, -R42 ;  /* 0x00000084802a7223 */ /* 0x040fe2000001082a */
[----:B------:R-:W-:Y:S01]  /*3bd0*/  FFMA.FTZ R125, R128, R125, R129 ;  /* 0x0000007d807d7223 */ /* 0x000fe20000010081 */
[C---:B------:R-:W-:Y:S01]  /*3be0*/  LOP3.LUT R128, R43.reuse, 0xffff0000, RZ, 0xc0, !PT ;  /* 0xffff00002b807812 */ /* 0x040fe200078ec0ff */
[----:B------:R-:W-:Y:S01]  /*3bf0*/  IMAD.U32 R43, R43, 0x10000, RZ ;  /* 0x000100002b2b7824 */ /* 0x000fe200078e00ff */
[----:B------:R-:W-:-:S02]  /*3c00*/  LOP3.LUT R129, R90, 0xffff0000, RZ, 0xc0, !PT ;  /* 0xffff00005a817812 */ /* 0x000fc400078ec0ff */
[----:B------:R-:W-:Y:S01]  /*3c10*/  F2FP.BF16.F32.PACK_AB R42, R125, R42 ;  /* 0x0000002a7d2a723e */ /* 0x000fe200000010ff */
[CC--:B------:R-:W-:Y:S02]  /*3c20*/  FMUL.FTZ R90, R128.reuse, R124.reuse ;  /* 0x0000007c805a7220 */ /* 0x0c0fe40000410000 */
[-C--:B------:R-:W-:Y:S02]  /*3c30*/  FMUL.FTZ R128, R128, R129.reuse ;  /* 0x0000008180807220 */ /* 0x080fe40000410000 */
        /* <DEDUP_REMOVED lines=12> */
.L_x_3668:
[----:B------:R-:W-:Y:S05]  /*3d00*/  BSYNC B3 ;  /* 0x0000000000037941 */ /* 0x000fea0003800000 */
.L_x_3667:
[----:B--2---:R1:W-:Y:S02]  /*3d10*/  STG.E.128 desc[UR60][R46.64], R40 ;  /* 0x000000282e007986 */ /* 0x0043e4000c101d3c */
.L_x_3666:
[----:B------:R-:W-:Y:S05]  /*3d20*/  BSYNC B2 ;  /* 0x0000000000027941 */ /* 0x000fea0003800000 */
.L_x_3665:
        /* <DEDUP_REMOVED lines=10> */
[----:B------:R-:W-:Y:S02]  /*3dd0*/  SHF.R.U32.HI R89, RZ, 0x10, R95 ;  /* 0x00000010ff597819 */ /* 0x000fe4000001165f */
[----:B------:R-:W-:Y:S02]  /*3de0*/  PRMT R88, R172, 0x5432, R88 ;  /* 0x00005432ac587816 */ /* 0x000fe40000000058 */
[----:B--2---:R-:W-:-:S02]  /*3df0*/  LOP3.LUT R95, R41, 0xffff0000, RZ, 0xc0, !PT ;  /* 0xffff0000295f7812 */ /* 0x004fc400078ec0ff */
[C---:B------:R-:W-:Y:S01]  /*3e00*/  LOP3.LUT R94, R91.reuse, 0xffff0000, RZ, 0xc0, !PT ;  /* 0xffff00005b5e7812 */ /* 0x040fe200078ec0ff */
[----:B------:R-:W-:Y:S01]  /*3e10*/  IMAD.U32 R91, R91, 0x10000, RZ ;  /* 0x000100005b5b7824 */ /* 0x000fe200078e00ff */
[----:B------:R-:W-:Y:S01]  /*3e20*/  SHF.R.U32.HI R92, RZ, 0x10, R93 ;  /* 0x00000010ff5c7819 */ /* 0x000fe2000001165d */
[----:B------:R-:W-:Y:S01]  /*3e30*/  IMAD.U32 R93, R41, 0x10000, RZ ;  /* 0x00010000295d7824 */ /* 0x000fe200078e00ff */
[C---:B------:R-:W-:Y:S01]  /*3e40*/  LOP3.LUT R41, R88.reuse, 0xffff0000, RZ, 0xc0, !PT ;  /* 0xffff000058297812 */ /* 0x040fe200078ec0ff */
[----:B------:R-:W-:Y:S01]  /*3e50*/  FMUL.FTZ R90, R95, R94 ;  /* 0x0000005e5f5a7220 */ /* 0x000fe20000410000 */
[C---:B------:R-:W-:Y:S01]  /*3e60*/  PRMT R89, R173.reuse, 0x5410, R89 ;  /* 0x00005410ad597816 */ /* 0x040fe20000000059 */
[----:B------:R-:W-:Y:S01]  /*3e70*/  IMAD.U32 R88, R88, 0x10000, RZ ;  /* 0x0001000058587824 */ /* 0x000fe200078e00ff */
[----:B------:R-:W-:Y:S01]  /*3e80*/  PRMT R92, R173, 0x5432, R92 ;  /* 0x00005432ad5c7816 */ /* 0x000fe2000000005c */
[-C--:B------:R-:W-:Y:S01]  /*3e90*/  FFMA.FTZ R90, R93, R41.reuse, -R90 ;  /* 0x000000295d5a7223 */ /* 0x080fe2000001085a */
[----:B------:R-:W-:-:S03]  /*3ea0*/  FMUL.FTZ R41, R95, R41 ;  /* 0x000000295f297220 */ /* 0x000fc60000410000 */
[----:B------:R-:W-:Y:S02]  /*3eb0*/  IMAD.U32 R95, R92, 0x10000, RZ ;  /* 0x000100005c5f7824 */ /* 0x000fe400078e00ff */
[----:B------:R-:W-:Y:S01]  /*3ec0*/  FFMA.FTZ R41, R93, R94, R41 ;  /* 0x0000005e5d297223 */ /* 0x000fe20000010029 */
[C---:B------:R-:W-:Y:S01]  /*3ed0*/  LOP3.LUT R94, R42.reuse, 0xffff0000, RZ, 0xc0, !PT ;  /* 0xffff00002a5e7812 */ /* 0x040fe200078ec0ff */
        /* <DEDUP_REMOVED lines=27> */
.L_x_3672:
[----:B------:R-:W-:Y:S05]  /*4090*/  BSYNC B3 ;  /* 0x0000000000037941 */ /* 0x000fea0003800000 */
.L_x_3671:
[----:B--2---:R2:W-:Y:S02]  /*40a0*/  STG.E.128 desc[UR60][R46.64+0x40], R40 ;  /* 0x000040282e007986 */ /* 0x0045e4000c101d3c */
.L_x_3670:
[----:B------:R-:W-:Y:S05]  /*40b0*/  BSYNC B2 ;  /* 0x0000000000027941 */ /* 0x000fea0003800000 */
.L_x_3669:
        /* <DEDUP_REMOVED lines=11> */
[C---:B------:R-:W-:Y:S01]  /*4170*/  PRMT R87, R170.reuse, 0x5410, R85 ;  /* 0x00005410aa577816 */ /* 0x040fe20000000055 */
[----:B--2---:R-:W-:Y:S01]  /*4180*/  IMAD.U32 R85, R41, 0x10000, RZ ;  /* 0x0001000029557824 */ /* 0x004fe200078e00ff */
[----:B------:R-:W-:-:S02]  /*4190*/  PRMT R84, R170, 0x5432, R84 ;  /* 0x00005432aa547816 */ /* 0x000fc40000000054 */
[----:B------:R-:W-:Y:S02]  /*41a0*/  LOP3.LUT R92, R41, 0xffff0000, RZ, 0xc0, !PT ;  /* 0xffff0000295c7812 */ /* 0x000fe400078ec0ff */
[C---:B------:R-:W-:Y:S01]  /*41b0*/  LOP3.LUT R90, R87.reuse, 0xffff0000, RZ, 0xc0, !PT ;  /* 0xffff0000575a7812 */ /* 0x040fe200078ec0ff */
[----:B------:R-:W-:Y:S01]  /*41c0*/  IMAD.U32 R87, R87, 0x10000, RZ ;  /* 0x0001000057577824 */ /* 0x000fe200078e00ff */
[C---:B------:R-:W-:Y:S01]  /*41d0*/  LOP3.LUT R86, R84.reuse, 0xffff0000, RZ, 0xc0, !PT ;  /* 0xffff000054567812 */ /* 0x040fe200078ec0ff */
[----:B------:R-:W-:Y:S02]  /*41e0*/  IMAD.U32 R84, R84, 0x10000, RZ ;  /* 0x0001000054547824 */ /* 0x000fe400078e00ff */
[C---:B------:R-:W-:Y:S02]  /*41f0*/  FMUL.FTZ R91, R92.reuse, R90 ;  /* 0x0000005a5c5b7220 */ /* 0x040fe40000410000 */
[-C--:B------:R-:W-:Y:S01]  /*4200*/  FMUL.FTZ R41, R92, R86.reuse ;  /* 0x000000565c297220 */ /* 0x080fe20000410000 */
[C---:B------:R-:W-:Y:S01]  /*4210*/  LOP3.LUT R92, R42.reuse, 0xffff0000, RZ, 0xc0, !PT ;  /* 0xffff00002a5c7812 */ /* 0x040fe200078ec0ff */
[----:B------:R-:W-:Y:S01]  /*4220*/  FFMA.FTZ R86, R85, R86, -R91 ;  /* 0x0000005655567223 */ /* 0x000fe2000001085b */
[----:B------:R-:W-:-:S02]  /*4230*/  IMAD.U32 R42, R42, 0x10000, RZ ;  /* 0x000100002a2a7824 */ /* 0x000fc400078e00ff */
[----:B------:R-:W-:Y:S01]  /*4240*/  FFMA.FTZ R85, R85, R90, R41 ;  /* 0x0000005a55557223 */ /* 0x000fe20000010029 */
[C---:B------:R-:W-:Y:S02]  /*4250*/  PRMT R41, R171.reuse, 0x5432, R88 ;  /* 0x00005432ab297816 */ /* 0x040fe40000000058 */
[----:B------:R-:W-:Y:S02]  /*4260*/  PRMT R88, R171, 0x5410, R89 ;  /* 0x00005410ab587816 */ /* 0x000fe40000000059 */
[----:B------:R-:W-:Y:S01]  /*4270*/  F2FP.BF16.F32.PACK_AB R85, R85, R86 ;  /* 0x000000565555723e */ /* 0x000fe200000010ff */
[C---:B------:R-:W-:Y:S01]  /*4280*/  IMAD.U32 R90, R41.reuse, 0x10000, RZ ;  /* 0x00010000295a7824 */ /* 0x040fe200078e00ff */
[----:B------:R-:W-:Y:S01]  /*4290*/  LOP3.LUT R41, R41, 0xffff0000, RZ, 0xc0, !PT ;  /* 0xffff000029297812 */ /* 0x000fe200078ec0ff */
[C---:B------:R-:W-:Y:S01]  /*42a0*/  IMAD.U32 R89, R88.reuse, 0x10000, RZ ;  /* 0x0001000058597824 */ /* 0x040fe200078e00ff */
[----:B------:R-:W-:-:S03]  /*42b0*/  LOP3.LUT R88, R88, 0xffff0000, RZ, 0xc0, !PT ;  /* 0xffff000058587812 */ /* 0x000fc600078ec0ff */
        /* <DEDUP_REMOVED lines=19> */
[----:B------:R-:W-:Y:S02]  /*43f0*/  IMAD.MOV.U32 R43, RZ, RZ, R42 ;  /* 0x000000ffff2b7224 */ /* 0x000fe400078e002a */
[----:B------:R-:W-:Y:S02]  /*4400*/  IMAD.MOV.U32 R42, RZ, RZ, R91 ;  /* 0x000000ffff2a7224 */ /* 0x000fe400078e005b */
[----:B------:R-:W-:Y:S02]  /*4410*/  IMAD.MOV.U32 R40, RZ, RZ, R41 ;  /* 0x000000ffff287224 */ /* 0x000fe400078e0029 */
[----:B------:R-:W-:-:S07]  /*4420*/  IMAD.MOV.U32 R41, RZ, RZ, R85 ;  /* 0x000000ffff297224 */ /* 0x000fce00078e0055 */
.L_x_3676:
[----:B------:R-:W-:Y:S05]  /*4430*/  BSYNC B3 ;  /* 0x0000000000037941 */ /* 0x000fea0003800000 */
.L_x_3675:
[----:B--2---:R3:W-:Y:S02]  /*4440*/  STG.E.128 desc[UR60][R46.64+0x80], R40 ;  /* 0x000080282e007986 */ /* 0x0047e4000c101d3c */
.L_x_3674:
[----:B------:R-:W-:Y:S05]  /*4450*/  BSYNC B2 ;  /* 0x0000000000027941 */ /* 0x000fea0003800000 */
.L_x_3673:
[----:B------:R-:W-:Y:S01]  /*4460*/  ISETP.NE.AND P3, PT, R35, RZ, PT ;  /* 0x000000ff2300720c */ /* 0x000fe20003f65270 */
[----:B------:R-:W-:-:S12]  /*4470*/  BSSY B2, `(.L_x_3677) ;  /* 0x0000038000027945 */ /* 0x000fd80003800000 */
[----:B------:R-:W-:Y:S05]  /*4480*/  @!P3 BRA `(.L_x_3678) ;  /* 0x0000000000d8b947 */ /* 0x000fea0003800000 */
[----:B-123--:R1:W2:Y:S01]  /*4490*/  LDS.128 R40, [R96+0x24800] ;  /* 0x0248000060287984 */ /* 0x00e2a20000000c00 */
        /* <DEDUP_REMOVED lines=51> */
.L_x_3680:
[----:B------:R-:W-:Y:S05]  /*47d0*/  BSYNC B3 ;  /* 0x0000000000037941 */ /* 0x000fea0003800000 */
.L_x_3679:
[----:B--2---:R4:W-:Y:S02]  /*47e0*/  STG.E.128 desc[UR60][R46.64+0xc0], R40 ;  /* 0x0000c0282e007986 */ /* 0x0049e4000c101d3c */
.L_x_3678:
[----:B------:R-:W-:Y:S05]  /*47f0*/  BSYNC B2 ;  /* 0x0000000000027941 */ /* 0x000fea0003800000 */
.L_x_3677:
        /* <DEDUP_REMOVED lines=8> */
[--C-:B------:R-:W-:Y:S02]  /*4880*/  SHF.R.U64 R76, R78, 0x10, R79.reuse ;  /* 0x000000104e4c7819 */ /* 0x100fe4000000124f */
[C---:B------:R-:W-:Y:S02]  /*4890*/  PRMT R78, R167.reuse, 0x5432, R80 ;  /* 0x00005432a74e7816 */ /* 0x040fe40000000050 */
[----:B------:R-:W-:Y:S02]  /*48a0*/  PRMT R76, R167, 0x5410, R76 ;  /* 0x00005410a74c7816 */ /* 0x000fe4000000004c */
[C---:B--2---:R-:W-:Y:S01]  /*48b0*/  LOP3.LUT R82, R41.reuse, 0xffff0000, RZ, 0xc0, !PT ;  /* 0xffff000029527812 */ /* 0x044fe200078ec0ff */
[----:B------:R-:W-:Y:S01]  /*48c0*/  IMAD.U32 R41, R41, 0x10000, RZ ;  /* 0x0001000029297824 */ /* 0x000fe200078e00ff */
[C---:B------:R-:W-:Y:S01]  /*48d0*/  LOP3.LUT R80, R76.reuse, 0xffff0000, RZ, 0xc0, !PT ;  /* 0xffff00004c507812 */ /* 0x040fe200078ec0ff */
[----:B------:R-:W-:Y:S01]  /*48e0*/  IMAD.U32 R76, R76, 0x10000, RZ ;  /* 0x000100004c4c7824 */ /* 0x000fe200078e00ff */
[C---:B------:R-:W-:Y:S01]  /*48f0*/  LOP3.LUT R81, R78.reuse, 0xffff0000, RZ, 0xc0, !PT ;  /* 0xffff00004e517812 */ /* 0x040fe200078ec0ff */
[----:B------:R-:W-:Y:S01]  /*4900*/  IMAD.U32 R78, R78, 0x10000, RZ ;  /* 0x000100004e4e7824 */ /* 0x000fe200078e00ff */
[----:B------:R-:W-:Y:S01]  /*4910*/  SHF.R.U32.HI R79, RZ, 0x10, R79 ;  /* 0x00000010ff4f7819 */ /* 0x000fe2000001164f */
[CC--:B------:R-:W-:Y:S01]  /*4920*/  FMUL.FTZ R83, R82.reuse, R80.reuse ;  /* 0x0000005052537220 */ /* 0x0c0fe20000410000 */
[----:B------:R-:W-:Y:S01]  /*4930*/  SHF.R.U32.HI R77, RZ, 0x10, R77 ;  /* 0x00000010ff4d7819 */ /* 0x000fe2000001164d */
[-C--:B------:R-:W-:Y:S01]  /*4940*/  FMUL.FTZ R82, R82, R81.reuse ;  /* 0x0000005152527220 */ /* 0x080fe20000410000 */
[C---:B------:R-:W-:Y:S01]  /*4950*/  PRMT R79, R166.reuse, 0x5432, R79 ;  /* 0x00005432a64f7816 */ /* 0x040fe2000000004f */
[C---:B------:R-:W-:Y:S01]  /*4960*/  FFMA.FTZ R83, R41.reuse, R81, -R83 ;  /* 0x0000005129537223 */ /* 0x040fe20000010853 */
[----:B------:R-:W-:Y:S01]  /*4970*/  PRMT R77, R166, 0x5410, R77 ;  /* 0x00005410a64d7816 */ /* 0x000fe2000000004d */
[----:B------:R-:W-:Y:S01]  /*4980*/  FFMA.FTZ R82, R41, R80, R82 ;  /* 0x0000005029527223 */ /* 0x000fe20000010052 */
[C---:B------:R-:W-:Y:S01]  /*4990*/  IMAD.U32 R80, R42.reuse, 0x10000, RZ ;  /* 0x000100002a507824 */ /* 0x040fe200078e00ff */
[----:B------:R-:W-:Y:S01]  /*49a0*/  LOP3.LUT R42, R42, 0xffff0000, RZ, 0xc0, !PT ;  /* 0xffff00002a2a7812 */ /* 0x000fe200078ec0ff */
[----:B------:R-:W-:Y:S01]  /*49b0*/  IMAD.U32 R84, R79, 0x10000, RZ ;  /* 0x000100004f547824 */ /* 0x000fe200078e00ff */
[----:B------:R-:W-:Y:S01]  /*49c0*/  LOP3.LUT R41, R43, 0xffff0000, RZ, 0xc0, !PT ;  /* 0xffff00002b297812 */ /* 0x000fe200078ec0ff */
[----:B------:R-:W-:Y:S01]  /*49d0*/  IMAD.U32 R85, R77, 0x10000, RZ ;  /* 0x000100004d557824 */ /* 0x000fe200078e00ff */
[----:B------:R-:W-:Y:S01]  /*49e0*/  LOP3.LUT R79, R79, 0xffff0000, RZ, 0xc0, !PT ;  /* 0xffff00004f4f7812 */ /* 0x000fe200078ec0ff */
[C---:B------:R-:W-:Y:S01]  /*49f0*/  FMUL.FTZ R86, R42.reuse, R84 ;  /* 0x000000542a567220 */ /* 0x040fe20000410000 */
[----:B------:R-:W-:Y:S01]  /*4a00*/  LOP3.LUT R77, R77, 0xffff0000, RZ, 0xc0, !PT ;  /* 0xffff00004d4d7812 */ /* 0x000fe200078ec0ff */
[----:B------:R-:W-:Y:S01]  /*4a10*/  FMUL.FTZ R42, R42, R85 ;  /* 0x000000552a2a7220 */ /* 0x000fe20000410000 */
[----:B------:R-:W-:-:S02]  /*4a20*/  IMAD.U32 R81, R43, 0x10000, RZ ;  /* 0x000100002b517824 */ /* 0x000fc400078e00ff */
[----:B------:R-:W-:Y:S01]  /*4a30*/  FFMA.FTZ R86, R80, R85, -R86 ;  /* 0x0000005550567223 */ /* 0x000fe20000010856 */
[C---:B------:R-:W-:Y:S01]  /*4a40*/  IMAD.U32 R43, R40.reuse, 0x10000, RZ ;  /* 0x00010000282b7824 */ /* 0x040fe200078e00ff */
[----:B------:R-:W-:Y:S01]  /*4a50*/  LOP3.LUT R40, R40, 0xffff0000, RZ, 0xc0, !PT ;  /* 0xffff000028287812 */ /* 0x000fe200078ec0ff */
[----:B------:R-:W-:Y:S01]  /*4a60*/  FFMA.FTZ R42, R80, R84, R42 ;  /* 0x00000054502a7223 */ /* 0x000fe2000001002a */
[C---:B------:R-:W-:Y:S01]  /*4a70*/  FMUL.FTZ R80, R41.reuse, R79 ;  /* 0x0000004f29507220 */ /* 0x040fe20000410000 */
[----:B------:R-:W-:Y:S01]  /*4a80*/  FMUL.FTZ R84, R41, R77 ;  /* 0x0000004d29547220 */ /* 0x000fe20000410000 */
[----:B------:R-:W-:Y:S01]  /*4a90*/  F2FP.BF16.F32.PACK_AB R82, R82, R83 ;  /* 0x000000535252723e */ /* 0x000fe200000010ff */
        /* <DEDUP_REMOVED lines=11> */
.L_x_3684:
[----:B------:R-:W-:Y:S05]  /*4b50*/  BSYNC B3 ;  /* 0x0000000000037941 */ /* 0x000fea0003800000 */
.L_x_3683:
[----:B--2---:R1:W-:Y:S02]  /*4b60*/  STG.E.128 desc[UR60][R46.64+0x100], R40 ;  /* 0x000100282e007986 */ /* 0x0043e4000c101d3c */
.L_x_3682:
[----:B------:R-:W-:Y:S05]  /*4b70*/  BSYNC B2 ;  /* 0x0000000000027941 */ /* 0x000fea0003800000 */
.L_x_3681:
        /* <DEDUP_REMOVED lines=8> */
[----:B------:R-:W-:Y:S02]  /*4c00*/  SHF.R.U32.HI R76, RZ, 0x10, R73 ;  /* 0x00000010ff4c7819 */ /* 0x000fe40000011649 */
[--C-:B------:R-:W-:Y:S02]  /*4c10*/  SHF.R.U64 R73, R74, 0x10, R75.reuse ;  /* 0x000000104a497819 */ /* 0x100fe4000000124b */
[----:B------:R-:W-:Y:S01]  /*4c20*/  SHF.R.U32.HI R77, RZ, 0x10, R75 ;  /* 0x00000010ff4d7819 */ /* 0x000fe2000001164b */
[----:B------:R-:W-:Y:S01]  /*4c30*/  IMAD.U32 R75, R42, 0x10000, RZ ;  /* 0x000100002a4b7824 */ /* 0x000fe200078e00ff */
[C---:B------:R-:W-:Y:S02]  /*4c40*/  PRMT R73, R164.reuse, 0x5410, R73 ;  /* 0x00005410a4497816 */ /* 0x040fe40000000049 */
        /* <DEDUP_REMOVED lines=14> */
[-C--:B------:R-:W-:Y:S01]  /*4d30*/  FMUL.FTZ R42, R42, R81.reuse ;  /* 0x000000512a2a7220 */ /* 0x080fe20000410000 */
[----:B------:R-:W-:Y:S01]  /*4d40*/  FMUL.FTZ R83, R83, R78 ;  /* 0x0000004e53537220 */ /* 0x000fe20000410000 */
[----:B------:R-:W-:Y:S01]  /*4d50*/  LOP3.LUT R164, R164, 0xffff0000, RZ, 0xc0, !PT ;  /* 0xffff0000a4a47812 */ /* 0x000fe200078ec0ff */
[----:B------:R-:W-:Y:S01]  /*4d60*/  FFMA.FTZ R84, R75, R81, -R84 ;  /* 0x000000514b547223 */ /* 0x000fe20000010854 */
[----:B------:R-:W-:Y:S01]  /*4d70*/  LOP3.LUT R76, R76, 0xffff0000, RZ, 0xc0, !PT ;  /* 0xffff00004c4c7812 */ /* 0x000fe200078ec0ff */
[----:B------:R-:W-:Y:S01]  /*4d80*/  FFMA.FTZ R83, R77, R41, R83 ;  /* 0x000000294d537223 */ /* 0x000fe20000010053 */
[----:B------:R-:W-:Y:S01]  /*4d90*/  FFMA.FTZ R42, R75, R80, R42 ;  /* 0x000000504b2a7223 */ /* 0x000fe2000001002a */
[----:B------:R-:W-:Y:S01]  /*4da0*/  IMAD.U32 R43, R43, 0x10000, RZ ;  /* 0x000100002b2b7824 */ /* 0x000fe200078e00ff */
[----:B------:R-:W-:Y:S01]  /*4db0*/  LOP3.LUT R40, R40, 0xffff0000, RZ, 0xc0, !PT ;  /* 0xffff000028287812 */ /* 0x000fe200078ec0ff */
[C---:B------:R-:W-:Y:S01]  /*4dc0*/  FMUL.FTZ R41, R74.reuse, R164 ;  /* 0x000000a44a297220 */ /* 0x040fe20000410000 */
[----:B------:R-:W-:Y:S01]  /*4dd0*/  FMUL.FTZ R75, R74, R76 ;  /* 0x0000004c4a4b7220 */ /* 0x000fe20000410000 */
[----:B------:R-:W-:-:S02]  /*4de0*/  IMAD.U32 R72, R72, 0x10000, RZ ;  /* 0x0001000048487824 */ /* 0x000fc400078e00ff */
[----:B------:R-:W-:Y:S01]  /*4df0*/  FFMA.FTZ R82, R77, R78, -R82 ;  /* 0x0000004e4d527223 */ /* 0x000fe20000010852 */
[C---:B------:R-:W-:Y:S01]  /*4e00*/  FFMA.FTZ R41, R43.reuse, R76, -R41 ;  /* 0x0000004c2b297223 */ /* 0x040fe20000010829 */
[----:B------:R-:W-:Y:S01]  /*4e10*/  FFMA.FTZ R75, R43, R164, R75 ;  /* 0x000000a42b4b7223 */ /* 0x000fe2000001004b */
[C---:B------:R-:W-:Y:S01]  /*4e20*/  FMUL.FTZ R74, R40.reuse, R73 ;  /* 0x00000049284a7220 */ /* 0x040fe20000410000 */
[----:B------:R-:W-:Y:S01]  /*4e30*/  FMUL.FTZ R40, R40, R72 ;  /* 0x0000004828287220 */ /* 0x000fe20000410000 */
[----:B------:R-:W-:Y:S02]  /*4e40*/  F2FP.BF16.F32.PACK_AB R82, R83, R82 ;  /* 0x000000525352723e */ /* 0x000fe400000010ff */
[----:B------:R-:W-:Y:S01]  /*4e50*/  F2FP.BF16.F32.PACK_AB R41, R75, R41 ;  /* 0x000000294b29723e */ /* 0x000fe200000010ff */
[C---:B------:R-:W-:Y:S01]  /*4e60*/  FFMA.FTZ R74, R79.reuse, R72, -R74 ;  /* 0x000000484f4a7223 */ /* 0x040fe2000001084a */
[----:B------:R-:W-:Y:S01]  /*4e70*/  FFMA.FTZ R40, R79, R73, R40 ;  /* 0x000000494f287223 */ /* 0x000fe20000010028 */
[----:B------:R-:W-:-:S02]  /*4e80*/  F2FP.BF16.F32.PACK_AB R42, R42, R84 ;  /* 0x000000542a2a723e */ /* 0x000fc400000010ff */
[----:B------:R-:W-:Y:S02]  /*4e90*/  IMAD.MOV.U32 R43, RZ, RZ, R41 ;  /* 0x000000ffff2b7224 */ /* 0x000fe400078e0029 */
[----:B------:R-:W-:Y:S01]  /*4ea0*/  F2FP.BF16.F32.PACK_AB R40, R40, R74 ;  /* 0x0000004a2828723e */ /* 0x000fe200000010ff */
[----:B------:R-:W-:-:S07]  /*4eb0*/  IMAD.MOV.U32 R41, RZ, RZ, R82 ;  /* 0x000000ffff297224 */ /* 0x000fce00078e0052 */
.L_x_3686:
[----:B------:R-:W-:Y:S05]  /*4ec0*/  BSYNC B2 ;  /* 0x0000000000027941 */ /* 0x000fea0003800000 */
.L_x_3685:
[----:B--2---:R1:W-:Y:S02]  /*4ed0*/  STG.E.128 desc[UR60][R46.64+0x140], R40 ;  /* 0x000140282e007986 */ /* 0x0043e4000c101d3c */
.L_x_3664:
[----:B------:R-:W-:Y:S05]  /*4ee0*/  BSYNC B1 ;  /* 0x0000000000017941 */ /* 0x000fea0003800000 */
.L_x_3663:
        /* <DEDUP_REMOVED lines=53> */
.L_x_3691:
[----:B------:R-:W-:Y:S05]  /*5240*/  BSYNC B2 ;  /* 0x0000000000027941 */ /* 0x000fea0003800000 */
.L_x_3690:
[----:B--2---:R1:W-:Y:S02]  /*5250*/  STG.E.128 desc[UR60][R44.64], R40 ;  /* 0x000000282c007986 */ /* 0x0043e4000c101d3c */
.L_x_3689:
[----:B------:R-:W-:Y:S05]  /*5260*/  BSYNC B1 ;  /* 0x0000000000017941 */ /* 0x000fea0003800000 */
.L_x_3688:
[----:B------:R-:W-:Y:S01]  /*5270*/  ISETP.NE.AND P3, PT, R33, RZ, PT ;  /* 0x000000ff2100720c */ /* 0x000fe20003f65270 */
[----:B------:R-:W-:-:S12]  /*5280*/  BSSY B1, `(.L_x_3692) ;  /* 0x0000036000017945 */ /* 0x000fd80003800000 */
        /* <DEDUP_REMOVED lines=10> */
[C---:B------:R-:W-:Y:S01]  /*5330*/  PRMT R64, R160.reuse, 0x5410, R69 ;  /* 0x00005410a0407816 */ /* 0x040fe20000000045 */
[----:B------:R-:W-:Y:S01]  /*5340*/  IMAD.U32 R69, R41, 0x10000, RZ ;  /* 0x0001000029457824 */ /* 0x000fe200078e00ff */
[----:B------:R-:W-:-:S02]  /*5350*/  PRMT R160, R160, 0x5432, R65 ;  /* 0x00005432a0a07816 */ /* 0x000fc40000000041 */
[C---:B------:R-:W-:Y:S02]  /*5360*/  PRMT R65, R161.reuse, 0x5410, R68 ;  /* 0x00005410a1417816 */ /* 0x040fe40000000044 */
        /* <DEDUP_REMOVED lines=11> */
[----:B------:R-:W-:Y:S01]  /*5420*/  FMUL.FTZ R42, R42, R67 ;  /* 0x000000432a2a7220 */ /* 0x000fe20000410000 */
[----:B------:R-:W-:Y:S01]  /*5430*/  LOP3.LUT R46, R43, 0xffff0000, RZ, 0xc0, !PT ;  /* 0xffff00002b2e7812 */ /* 0x000fe200078ec0ff */
[----:B------:R-:W-:Y:S01]  /*5440*/  FMUL.FTZ R68, R68, R70 ;  /* 0x0000004644447220 */ /* 0x000fe20000410000 */
[----:B------:R-:W-:Y:S01]  /*5450*/  LOP3.LUT R161, R161, 0xffff0000, RZ, 0xc0, !PT ;  /* 0xffff0000a1a17812 */ /* 0x000fe200078ec0ff */
[----:B------:R-:W-:Y:S01]  /*5460*/  IMAD.U32 R65, R65, 0x10000, RZ ;  /* 0x0001000041417824 */ /* 0x000fe200078e00ff */
[----:B------:R-:W-:Y:S01]  /*5470*/  LOP3.LUT R160, R160, 0xffff0000, RZ, 0xc0, !PT ;  /* 0xffff0000a0a07812 */ /* 0x000fe200078ec0ff */
[----:B------:R-:W-:-:S02]  /*5480*/  IMAD.U32 R64, R64, 0x10000, RZ ;  /* 0x0001000040407824 */ /* 0x000fc400078e00ff */
[----:B------:R-:W-:Y:S01]  /*5490*/  FFMA.FTZ R70, R69, R70, -R72 ;  /* 0x0000004645467223 */ /* 0x000fe20000010848 */
[----:B------:R-:W-:Y:S01]  /*54a0*/  FFMA.FTZ R66, R47, R66, R42 ;  /* 0x000000422f427223 */ /* 0x000fe2000001002a */
[----:B------:R-:W-:Y:S01]  /*54b0*/  FFMA.FTZ R69, R69, R71, R68 ;  /* 0x0000004745457223 */ /* 0x000fe20000010044 */
[----:B------:R-:W-:Y:S01]  /*54c0*/  FMUL.FTZ R42, R40, R65 ;  /* 0x00000041282a7220 */ /* 0x000fe20000410000 */
[----:B------:R-:W-:Y:S02]  /*54d0*/  IMAD.U32 R43, R43, 0x10000, RZ ;  /* 0x000100002b2b7824 */ /* 0x000fe400078e00ff */
[----:B------:R-:W-:Y:S01]  /*54e0*/  FFMA.FTZ R67, R47, R67, -R74 ;  /* 0x000000432f437223 */ /* 0x000fe2000001084a */
        /* <DEDUP_REMOVED lines=13> */
.L_x_3695:
[----:B------:R-:W-:Y:S05]  /*55c0*/  BSYNC B2 ;  /* 0x0000000000027941 */ /* 0x000fea0003800000 */
.L_x_3694:
[----:B--2---:R1:W-:Y:S02]  /*55d0*/  STG.E.128 desc[UR60][R44.64+0x40], R40 ;  /* 0x000040282c007986 */ /* 0x0043e4000c101d3c */
.L_x_3693:
[----:B------:R-:W-:Y:S05]  /*55e0*/  BSYNC B1 ;  /* 0x0000000000017941 */ /* 0x000fea0003800000 */
.L_x_3692:
        /* <DEDUP_REMOVED lines=10> */
[----:B------:R-:W-:Y:S01]  /*5690*/  SHF.R.U32.HI R62, RZ, 0x10, R63 ;  /* 0x00000010ff3e7819 */ /* 0x000fe2000001163f */
[----:B------:R-:W-:Y:S01]  /*56a0*/  IMAD.U32 R63, R41, 0x10000, RZ ;  /* 0x00010000293f7824 */ /* 0x000fe200078e00ff */
[----:B------:R-:W-:Y:S02]  /*56b0*/  PRMT R64, R159, 0x5410, R64 ;  /* 0x000054109f407816 */ /* 0x000fe40000000040 */
[----:B------:R-:W-:Y:S02]  /*56c0*/  SHF.R.U32.HI R61, RZ, 0x10, R61 ;  /* 0x00000010ff3d7819 */ /* 0x000fe4000001163d */
[----:B------:R-:W-:-:S02]  /*56d0*/  PRMT R47, R158, 0x5410, R47 ;  /* 0x000054109e2f7816 */ /* 0x000fc4000000002f */
[----:B------:R-:W-:Y:S02]  /*56e0*/  PRMT R159, R159, 0x5432, R62 ;  /* 0x000054329f9f7816 */ /* 0x000fe4000000003e */
[----:B------:R-:W-:Y:S01]  /*56f0*/  LOP3.LUT R62, R41, 0xffff0000, RZ, 0xc0, !PT ;  /* 0xffff0000293e7812 */ /* 0x000fe200078ec0ff */
[----:B------:R-:W-:Y:S01]  /*5700*/  IMAD.U32 R41, R40, 0x10000, RZ ;  /* 0x0001000028297824 */ /* 0x000fe200078e00ff */
[C---:B------:R-:W-:Y:S01]  /*5710*/  LOP3.LUT R66, R64.reuse, 0xffff0000, RZ, 0xc0, !PT ;  /* 0xffff000040427812 */ /* 0x040fe200078ec0ff */
[----:B------:R-:W-:Y:S01]  /*5720*/  IMAD.U32 R64, R64, 0x10000, RZ ;  /* 0x0001000040407824 */ /* 0x000fe200078e00ff */
[----:B------:R-:W-:Y:S01]  /*5730*/  PRMT R158, R158, 0x5432, R61 ;  /* 0x000054329e9e7816 */ /* 0x000fe2000000003d */
[----:B------:R-:W-:Y:S01]  /*5740*/  IMAD.U32 R61, R159, 0x10000, RZ ;  /* 0x000100009f3d7824 */ /* 0x000fe200078e00ff */
[----:B------:R-:W-:Y:S01]  /*5750*/  LOP3.LUT R65, R47, 0xffff0000, RZ, 0xc0, !PT ;  /* 0xffff00002f417812 */ /* 0x000fe200078ec0ff */
[-C--:B------:R-:W-:Y:S01]  /*5760*/  FMUL.FTZ R68, R62, R66.reuse ;  /* 0x000000423e447220 */ /* 0x080fe20000410000 */
[----:B------:R-:W-:Y:S01]  /*5770*/  LOP3.LUT R60, R42, 0xffff0000, RZ, 0xc0, !PT ;  /* 0xffff00002a3c7812 */ /* 0x000fe200078ec0ff */
[----:B------:R-:W-:Y:S01]  /*5780*/  IMAD.U32 R67, R158, 0x10000, RZ ;  /* 0x000100009e437824 */ /* 0x000fe200078e00ff */
[----:B------:R-:W-:Y:S01]  /*5790*/  LOP3.LUT R42, R43, 0xffff0000, RZ, 0xc0, !PT ;  /* 0xffff00002b2a7812 */ /* 0x000fe200078ec0ff */
[-C--:B------:R-:W-:Y:S01]  /*57a0*/  FMUL.FTZ R69, R62, R65.reuse ;  /* 0x000000413e457220 */ /* 0x080fe20000410000 */
[----:B------:R-:W-:Y:S01]  /*57b0*/  LOP3.LUT R62, R40, 0xffff0000, RZ, 0xc0, !PT ;  /* 0xffff0000283e7812 */ /* 0x000fe200078ec0ff */
[----:B------:R-:W-:Y:S01]  /*57c0*/  FFMA.FTZ R40, R63, R65, -R68 ;  /* 0x000000413f287223 */ /* 0x000fe20000010844 */
[C---:B------:R-:W-:Y:S01]  /*57d0*/  FMUL.FTZ R71, R60.reuse, R61 ;  /* 0x0000003d3c477220 */ /* 0x040fe20000410000 */
[-C--:B------:R-:W-:Y:S01]  /*57e0*/  FMUL.FTZ R65, R60, R67.reuse ;  /* 0x000000433c417220 */ /* 0x080fe20000410000 */
[----:B------:R-:W-:Y:S01]  /*57f0*/  LOP3.LUT R159, R159, 0xffff0000, RZ, 0xc0, !PT ;  /* 0xffff00009f9f7812 */ /* 0x000fe200078ec0ff */
[----:B------:R-:W-:Y:S01]  /*5800*/  IMAD.U32 R47, R47, 0x10000, RZ ;  /* 0x000100002f2f7824 */ /* 0x000fe200078e00ff */
[----:B------:R-:W-:Y:S01]  /*5810*/  LOP3.LUT R158, R158, 0xffff0000, RZ, 0xc0, !PT ;  /* 0xffff00009e9e7812 */ /* 0x000fe200078ec0ff */
[----:B------:R-:W-:Y:S01]  /*5820*/  FFMA.FTZ R63, R63, R66, R69 ;  /* 0x000000423f3f7223 */ /* 0x000fe20000010045 */
[C---:B------:R-:W-:Y:S01]  /*5830*/  FFMA.FTZ R60, R46.reuse, R67, -R71 ;  /* 0x000000432e3c7223 */ /* 0x040fe20000010847 */
[----:B------:R-:W-:Y:S01]  /*5840*/  FFMA.FTZ R65, R46, R61, R65 ;  /* 0x0000003d2e417223 */ /* 0x000fe20000010041 */
[C---:B------:R-:W-:Y:S01]  /*5850*/  FMUL.FTZ R46, R42.reuse, R159 ;  /* 0x0000009f2a2e7220 */ /* 0x040fe20000410000 */
[----:B------:R-:W-:Y:S01]  /*5860*/  FMUL.FTZ R66, R42, R158 ;  /* 0x0000009e2a427220 */ /* 0x000fe20000410000 */
[----:B------:R-:W-:-:S02]  /*5870*/  IMAD.U32 R43, R43, 0x10000, RZ ;  /* 0x000100002b2b7824 */ /* 0x000fc400078e00ff */
[C---:B------:R-:W-:Y:S01]  /*5880*/  FMUL.FTZ R42, R62.reuse, R64 ;  /* 0x000000403e2a7220 */ /* 0x040fe20000410000 */
[-C--:B------:R-:W-:Y:S01]  /*5890*/  FMUL.FTZ R61, R62, R47.reuse ;  /* 0x0000002f3e3d7220 */ /* 0x080fe20000410000 */
[----:B------:R-:W-:Y:S01]  /*58a0*/  F2FP.BF16.F32.PACK_AB R60, R65, R60 ;  /* 0x0000003c413c723e */ /* 0x000fe200000010ff */
[----:B------:R-:W-:Y:S01]  /*58b0*/  FFMA.FTZ R46, R43, R158, -R46 ;  /* 0x0000009e2b2e7223 */ /* 0x000fe2000001082e */
[C---:B------:R-:W-:Y:S01]  /*58c0*/  FFMA.FTZ R42, R41.reuse, R47, -R42 ;  /* 0x0000002f292a7223 */ /* 0x040fe2000001082a */
[----:B------:R-:W-:Y:S01]  /*58d0*/  FFMA.FTZ R61, R41, R64, R61 ;  /* 0x00000040293d7223 */ /* 0x000fe2000001003d */
[----:B------:R-:W-:Y:S01]  /*58e0*/  FFMA.FTZ R43, R43, R159, R66 ;  /* 0x0000009f2b2b7223 */ /* 0x000fe20000010042 */
[----:B------:R-:W-:-:S03]  /*58f0*/  F2FP.BF16.F32.PACK_AB R41, R63, R40 ;  /* 0x000000283f29723e */ /* 0x000fc600000010ff */
[----:B------:R-:W-:Y:S01]  /*5900*/  F2FP.BF16.F32.PACK_AB R40, R61, R42 ;  /* 0x0000002a3d28723e */ /* 0x000fe200000010ff */
[----:B------:R-:W-:Y:S01]  /*5910*/  IMAD.MOV.U32 R42, RZ, RZ, R60 ;  /* 0x000000ffff2a7224 */ /* 0x000fe200078e003c */
[----:B------:R-:W-:-:S07]  /*5920*/  F2FP.BF16.F32.PACK_AB R43, R43, R46 ;  /* 0x0000002e2b2b723e */ /* 0x000fce00000010ff */
.L_x_3699:
[----:B------:R-:W-:Y:S05]  /*5930*/  BSYNC B2 ;  /* 0x0000000000027941 */ /* 0x000fea0003800000 */
.L_x_3698:
[----:B--2---:R1:W-:Y:S02]  /*5940*/  STG.E.128 desc[UR60][R44.64+0x80], R40 ;  /* 0x000080282c007986 */ /* 0x0043e4000c101d3c */
.L_x_3697:
[----:B------:R-:W-:Y:S05]  /*5950*/  BSYNC B1 ;  /* 0x0000000000017941 */ /* 0x000fea0003800000 */
.L_x_3696:
        /* <DEDUP_REMOVED lines=10> */
[----:B------:R-:W-:Y:S02]  /*5a00*/  SHF.R.U64 R60, R58, 0x10, R59 ;  /* 0x000000103a3c7819 */ /* 0x000fe4000000123b */
[C---:B------:R-:W-:Y:S02]  /*5a10*/  PRMT R58, R152.reuse, 0x5410, R63 ;  /* 0x00005410983a7816 */ /* 0x040fe4000000003f */
[----:B------:R-:W-:Y:S02]  /*5a20*/  SHF.R.U32.HI R56, RZ, 0x10, R59 ;  /* 0x00000010ff387819 */ /* 0x000fe4000001163b */
        /* <DEDUP_REMOVED lines=10> */
[C---:B------:R-:W-:Y:S01]  /*5ad0*/  IMAD.U32 R42, R43.reuse, 0x10000, RZ ;  /* 0x000100002b2a7824 */ /* 0x040fe200078e00ff */
[----:B------:R-:W-:Y:S01]  /*5ae0*/  LOP3.LUT R46, R43, 0xffff0000, RZ, 0xc0, !PT ;  /* 0xffff00002b2e7812 */ /* 0x000fe200078ec0ff */
[----:B------:R-:W-:-:S02]  /*5af0*/  IMAD.U32 R43, R41, 0x10000, RZ ;  /* 0x00010000292b7824 */ /* 0x000fc400078e00ff */
[C---:B------:R-:W-:Y:S01]  /*5b00*/  FMUL.FTZ R66, R56.reuse, R62 ;  /* 0x0000003e38427220 */ /* 0x040fe20000410000 */
[-C--:B------:R-:W-:Y:S01]  /*5b10*/  FMUL.FTZ R63, R56, R59.reuse ;  /* 0x0000003b383f7220 */ /* 0x080fe20000410000 */
[----:B------:R-:W-:Y:S02]  /*5b20*/  IMAD.U32 R41, R40, 0x10000, RZ ;  /* 0x0001000028297824 */ /* 0x000fe400078e00ff */
[----:B------:R-:W-:Y:S01]  /*5b30*/  FMUL.FTZ R56, R57, R64 ;  /* 0x0000004039387220 */ /* 0x000fe20000410000 */
[C---:B------:R-:W-:Y:S01]  /*5b40*/  FFMA.FTZ R66, R43.reuse, R59, -R66 ;  /* 0x0000003b2b427223 */ /* 0x040fe20000010842 */
[----:B------:R-:W-:Y:S01]  /*5b50*/  FFMA.FTZ R63, R43, R62, R63 ;  /* 0x0000003e2b3f7223 */ /* 0x000fe2000001003f */
[----:B------:R-:W-:Y:S01]  /*5b60*/  LOP3.LUT R157, R157, 0xffff0000, RZ, 0xc0, !PT ;  /* 0xffff00009d9d7812 */ /* 0x000fe200078ec0ff */
[----:B------:R-:W-:Y:S01]  /*5b70*/  IMAD.U32 R58, R58, 0x10000, RZ ;  /* 0x000100003a3a7824 */ /* 0x000fe200078e00ff */
[----:B------:R-:W-:Y:S01]  /*5b80*/  LOP3.LUT R43, R152, 0xffff0000, RZ, 0xc0, !PT ;  /* 0xffff0000982b7812 */ /* 0x000fe200078ec0ff */
[-C--:B------:R-:W-:Y:S01]  /*5b90*/  FMUL.FTZ R62, R57, R60.reuse ;  /* 0x0000003c393e7220 */ /* 0x080fe20000410000 */
[----:B------:R-:W-:Y:S01]  /*5ba0*/  LOP3.LUT R40, R40, 0xffff0000, RZ, 0xc0, !PT ;  /* 0xffff000028287812 */ /* 0x000fe200078ec0ff */
[C---:B------:R-:W-:Y:S01]  /*5bb0*/  FFMA.FTZ R56, R47.reuse, R60, -R56 ;  /* 0x0000003c2f387223 */ /* 0x040fe20000010838 */
[C---:B------:R-:W-:Y:S01]  /*5bc0*/  FMUL.FTZ R57, R46.reuse, R157 ;  /* 0x0000009d2e397220 */ /* 0x040fe20000410000 */
[----:B------:R-:W-:Y:S01]  /*5bd0*/  FMUL.FTZ R60, R46, R43 ;  /* 0x0000002b2e3c7220 */ /* 0x000fe20000410000 */
[----:B------:R-:W-:Y:S01]  /*5be0*/  FFMA.FTZ R47, R47, R64, R62 ;  /* 0x000000402f2f7223 */ /* 0x000fe2000001003e */
        /* <DEDUP_REMOVED lines=9> */
[----:B------:R-:W-:Y:S01]  /*5c80*/  IMAD.MOV.U32 R41, RZ, RZ, R63 ;  /* 0x000000ffff297224 */ /* 0x000fe200078e003f */
[----:B------:R-:W-:-:S07]  /*5c90*/  F2FP.BF16.F32.PACK_AB R42, R47, R56 ;  /* 0x000000382f2a723e */ /* 0x000fce00000010ff */
.L_x_3703:
[----:B------:R-:W-:Y:S05]  /*5ca0*/  BSYNC B2 ;  /* 0x0000000000027941 */ /* 0x000fea0003800000 */
.L_x_3702:
[----:B--2---:R1:W-:Y:S02]  /*5cb0*/  STG.E.128 desc[UR60][R44.64+0xc0], R40 ;  /* 0x0000c0282c007986 */ /* 0x0043e4000c101d3c */
.L_x_3701:
[----:B------:R-:W-:Y:S05]  /*5cc0*/  BSYNC B1 ;  /* 0x0000000000017941 */ /* 0x000fea0003800000 */
.L_x_3700:
        /* <DEDUP_REMOVED lines=28> */
[----:B------:R-:W-:Y:S01]  /*5e90*/  FMUL.FTZ R43, R43, R55 ;  /* 0x000000372b2b7220 */ /* 0x000fe20000410000 */
[----:B------:R-:W-:Y:S01]  /*5ea0*/  LOP3.LUT R40, R40, 0xffff0000, RZ, 0xc0, !PT ;  /* 0xffff000028287812 */ /* 0x000fe200078ec0ff */
[C---:B------:R-:W-:Y:S01]  /*5eb0*/  FMUL.FTZ R63, R47.reuse, R59 ;  /* 0x0000003b2f3f7220 */ /* 0x040fe20000410000 */
[----:B------:R-:W-:Y:S01]  /*5ec0*/  LOP3.LUT R148, R148, 0xffff0000, RZ, 0xc0, !PT ;  /* 0xffff000094947812 */ /* 0x000fe200078ec0ff */
[----:B------:R-:W-:Y:S01]  /*5ed0*/  FMUL.FTZ R47, R47, R56 ;  /* 0x000000382f2f7220 */ /* 0x000fe20000410000 */
        /* <DEDUP_REMOVED lines=20> */
.L_x_3707:
[----:B------:R-:W-:Y:S05]  /*6020*/  BSYNC B2 ;  /* 0x0000000000027941 */ /* 0x000fea0003800000 */
.L_x_3706:
[----:B--2---:R1:W-:Y:S02]  /*6030*/  STG.E.128 desc[UR60][R44.64+0x100], R40 ;  /* 0x000100282c007986 */ /* 0x0043e4000c101d3c */
.L_x_3705:
[----:B------:R-:W-:Y:S05]  /*6040*/  BSYNC B1 ;  /* 0x0000000000017941 */ /* 0x000fea0003800000 */
.L_x_3704:
        /* <DEDUP_REMOVED lines=13> */
[----:B------:R-:W-:-:S02]  /*6120*/  PRMT R130, R130, 0x5410, R53 ;  /* 0x0000541082827816 */ /* 0x000fc40000000035 */
[C---:B------:R-:W-:Y:S02]  /*6130*/  PRMT R53, R131.reuse, 0x5410, R54 ;  /* 0x0000541083357816 */ /* 0x040fe40000000036 */
[----:B------:R-:W-:Y:S01]  /*6140*/  PRMT R131, R131, 0x5432, R52 ;  /* 0x0000543283837816 */ /* 0x000fe20000000034 */
[----:B------:R-:W-:Y:S01]  /*6150*/  IMAD.U32 R52, R130, 0x10000, RZ ;  /* 0x0001000082347824 */ /* 0x000fe200078e00ff */
[----:B------:R-:W-:Y:S02]  /*6160*/  LOP3.LUT R49, R43, 0xffff0000, RZ, 0xc0, !PT ;  /* 0xffff00002b317812 */ /* 0x000fe400078ec0ff */
[----:B------:R-:W-:Y:S01]  /*6170*/  LOP3.LUT R43, R41, 0xffff0000, RZ, 0xc0, !PT ;  /* 0xffff0000292b7812 */ /* 0x000fe200078ec0ff */
[----:B------:R-:W-:Y:S01]  /*6180*/  IMAD.U32 R55, R131, 0x10000, RZ ;  /* 0x0001000083377824 */ /* 0x000fe200078e00ff */
[C---:B------:R-:W-:Y:S01]  /*6190*/  LOP3.LUT R54, R53.reuse, 0xffff0000, RZ, 0xc0, !PT ;  /* 0xffff000035367812 */ /* 0x040fe200078ec0ff */
[----:B------:R-:W-:Y:S01]  /*61a0*/  IMAD.U32 R53, R53, 0x10000, RZ ;  /* 0x0001000035357824 */ /* 0x000fe200078e00ff */
[C---:B------:R-:W-:Y:S01]  /*61b0*/  LOP3.LUT R51, R50.reuse, 0xffff0000, RZ, 0xc0, !PT ;  /* 0xffff000032337812 */ /* 0x040fe200078ec0ff */
        /* <DEDUP_REMOVED lines=8> */
[----:B------:R-:W-:Y:S01]  /*6240*/  FMUL.FTZ R47, R47, R52 ;  /* 0x000000342f2f7220 */ /* 0x000fe20000410000 */
[----:B------:R-:W-:Y:S01]  /*6250*/  LOP3.LUT R131, R131, 0xffff0000, RZ, 0xc0, !PT ;  /* 0xffff000083837812 */ /* 0x000fe200078ec0ff */
[----:B------:R-:W-:Y:S01]  /*6260*/  FFMA.FTZ R57, R42, R51, -R57 ;  /* 0x000000332a397223 */ /* 0x000fe20000010839 */
[----:B------:R-:W-:Y:S01]  /*6270*/  LOP3.LUT R130, R130, 0xffff0000, RZ, 0xc0, !PT ;  /* 0xffff000082827812 */ /* 0x000fe200078ec0ff */
[----:B------:R-:W-:Y:S01]  /*6280*/  FFMA.FTZ R54, R42, R54, R43 ;  /* 0x000000362a367223 */ /* 0x000fe2000001002b */
[----:B------:R-:W-:Y:S01]  /*6290*/  FFMA.FTZ R59, R46, R52, -R59 ;  /* 0x000000342e3b7223 */ /* 0x000fe2000001083b */
[----:B------:R-:W-:Y:S01]  /*62a0*/  FMUL.FTZ R42, R40, R53 ;  /* 0x00000035282a7220 */ /* 0x000fe20000410000 */
[----:B------:R-:W-:Y:S01]  /*62b0*/  FFMA.FTZ R46, R46, R55, R47 ;  /* 0x000000372e2e7223 */ /* 0x000fe2000001002f */
        /* <DEDUP_REMOVED lines=11> */
[----:B------:R-:W-:Y:S01]  /*6370*/  F2FP.BF16.F32.PACK_AB R43, R52, R43 ;  /* 0x0000002b342b723e */ /* 0x000fe200000010ff */
[----:B------:R-:W-:-:S07]  /*6380*/  IMAD.MOV.U32 R42, RZ, RZ, R46 ;  /* 0x000000ffff2a7224 */ /* 0x000fce00078e002e */
.L_x_3709:
[----:B------:R-:W-:Y:S05]  /*6390*/  BSYNC B1 ;  /* 0x0000000000017941 */ /* 0x000fea0003800000 */
.L_x_3708:
[----:B--2---:R1:W-:Y:S01]  /*63a0*/  STG.E.128 desc[UR60][R44.64+0x140], R40 ;  /* 0x000140282c007986 */ /* 0x0043e2000c101d3c */
[----:B------:R-:W-:Y:S05]  /*63b0*/  BRA `(.L_x_3687) ;  /* 0x0000004000407947 */ /* 0x000fea0003800000 */
.L_x_3655:
        /* <DEDUP_REMOVED lines=22> */
[----:B------:R-:W-:Y:S06]  /*6520*/  @P4 BRA `(.L_x_3711) ;  /* 0x00000000007c4947 */ /* 0x000fec0003800000 */
[----:B------:R-:W-:Y:S01]  /*6530*/  IADD3 R42, P2, R108, R90, RZ ;  /* 0x0000005a6c2a7210 */ /* 0x000fe20007f5e0ff */
[----:B------:R-:W-:Y:S01]  /*6540*/  ULDC.64 UR4, c[0x0][0x3e8] ;  /* 0x0000fa0000047ab9 */ /* 0x000fe20000000a00 */
[----:B------:R-:W-:Y:S02]  /*6550*/  CS2R R50, SRZ ;  /* 0x0000000000327805 */ /* 0x000fe4000001ff00 */
[----:B------:R-:W-:Y:S02]  /*6560*/  CS2R R48, SRZ ;  /* 0x0000000000307805 */ /* 0x000fe4000001ff00 */
[----:B------:R-:W-:Y:S01]  /*6570*/  CS2R R78, SRZ ;  /* 0x00000000004e7805 */ /* 0x000fe2000001ff00 */
[----:B------:R-:W-:Y:S01]  /*6580*/  IMAD.X R43, R98, 0x1, R15, P2 ;  /* 0x00000001622b7824 */ /* 0x000fe200010e060f */
[----:B------:R-:W-:Y:S02]  /*6590*/  IADD3 R40, P2, R102, R88, RZ ;  /* 0x0000005866287210 */ /* 0x000fe40007f5e0ff */
[----:B------:R-:W-:-:S03]  /*65a0*/  CS2R R76, SRZ ;  /* 0x00000000004c7805 */ /* 0x000fc6000001ff00 */
        /* <DEDUP_REMOVED lines=8> */
[----:B------:R-:W-:Y:S02]  /*6630*/  CS2R R44, SRZ ;  /* 0x00000000002c7805 */ /* 0x000fe4000001ff00 */
[----:B------:R-:W-:Y:S02]  /*6640*/  CS2R R58, SRZ ;  /* 0x00000000003a7805 */ /* 0x000fe4000001ff00 */
[----:B------:R-:W-:-:S05]  /*6650*/  CS2R R56, SRZ ;  /* 0x0000000000387805 */ /* 0x000fca000001ff00 */
[----:B------:R0:W5:Y:S04]  /*6660*/  @!P2 LDG.E.128 R48, desc[UR60][R80.64] ;  /* 0x0000003c5030a981 */ /* 0x000168000c1e1d00 */
[----:B------:R0:W5:Y:S01]  /*6670*/  @!P2 LDG.E.128 R76, desc[UR60][R82.64] ;  /* 0x0000003c524ca981 */ /* 0x000162000c1e1d00 */
[----:B------:R-:W-:Y:S02]  /*6680*/  ISETP.GE.AND P2, PT, R0, R126, PT ;  /* 0x0000007e0000720c */ /* 0x000fe40003f46270 */
[----:B------:R-:W-:Y:S02]  /*6690*/  CS2R R42, SRZ ;  /* 0x00000000002a7805 */ /* 0x000fe4000001ff00 */
[----:B------:R-:W-:Y:S02]  /*66a0*/  CS2R R40, SRZ ;  /* 0x0000000000287805 */ /* 0x000fe4000001ff00 */
[----:B------:R-:W-:-:S02]  /*66b0*/  CS2R R54, SRZ ;  /* 0x0000000000367805 */ /* 0x000fc4000001ff00 */
[----:B------:R-:W-:-:S05]  /*66c0*/  CS2R R52, SRZ ;  /* 0x0000000000347805 */ /* 0x000fca000001ff00 */
[----:B------:R0:W5:Y:S04]  /*66d0*/  @!P2 LDG.E.128 R44, desc[UR60][R80.64+0x40] ;  /* 0x0000403c502ca981 */ /* 0x000168000c1e1d00 */
[----:B------:R0:W5:Y:S01]  /*66e0*/  @!P2 LDG.E.128 R56, desc[UR60][R82.64+0x40] ;  /* 0x0000403c5238a981 */ /* 0x000162000c1e1d00 */
[----:B------:R-:W-:-:S13]  /*66f0*/  ISETP.GE.AND P2, PT, R3, R126, PT ;  /* 0x0000007e0300720c */ /* 0x000fda0003f46270 */
[----:B------:R0:W5:Y:S04]  /*6700*/  @!P2 LDG.E.128 R40, desc[UR60][R80.64+0x80] ;  /* 0x0000803c5028a981 */ /* 0x000168000c1e1d00 */
[----:B------:R0:W5:Y:S02]  /*6710*/  @!P2 LDG.E.128 R52, desc[UR60][R82.64+0x80] ;  /* 0x0000803c5234a981 */ /* 0x000164000c1e1d00 */
.L_x_3711:
[----:B------:R-:W-:Y:S05]  /*6720*/  BSYNC B1 ;  /* 0x0000000000017941 */ /* 0x000fea0003800000 */
.L_x_3710:
[----:B------:R-:W-:Y:S01]  /*6730*/  ISETP.GE.AND P3, PT, R229, R97, PT ;  /* 0x00000061e500720c */ /* 0x000fe20003f66270 */
[----:B------:R-:W-:Y:S01]  /*6740*/  BSSY B1, `(.L_x_3712) ;  /* 0x0000027000017945 */ /* 0x000fe20003800000 */
[----:B0-----:R-:W-:Y:S02]  /*6750*/  CS2R R82, SRZ ;  /* 0x0000000000527805 */ /* 0x001fe4000001ff00 */
[----:B------:R-:W-:Y:S02]  /*6760*/  CS2R R80, SRZ ;  /* 0x0000000000507805 */ /* 0x000fe4000001ff00 */
[----:B------:R-:W-:Y:S02]  /*6770*/  CS2R R86, SRZ ;  /* 0x0000000000567805 */ /* 0x000fe4000001ff00 */
[----:B------:R-:W-:Y:S01]  /*6780*/  CS2R R84, SRZ ;  /* 0x0000000000547805 */ /* 0x000fe2000001ff00 */
[----:B-----5:R-:W-:Y:S02]  /*6790*/  IMAD.MOV.U32 R94, RZ, RZ, R42 ;  /* 0x000000ffff5e7224 */ /* 0x020fe400078e002a */
[----:B------:R-:W-:-:S02]  /*67a0*/  IMAD.MOV.U32 R93, RZ, RZ, R43 ;  /* 0x000000ffff5d7224 */ /* 0x000fc400078e002b */
[----:B------:R-:W-:Y:S05]  /*67b0*/  @P3 BRA `(.L_x_3713) ;  /* 0x00000000007c3947 */ /* 0x000fea0003800000 */
[----:B------:R-:W-:Y:S01]  /*67c0*/  IADD3 R90, P2, P5, R108, R90, R10 ;  /* 0x0000005a6c5a7210 */ /* 0x000fe20007d5e00a */
[----:B------:R-:W-:Y:S01]  /*67d0*/  ULDC.64 UR4, c[0x0][0x3e8] ;  /* 0x0000fa0000047ab9 */ /* 0x000fe20000000a00 */
[----:B------:R-:W-:Y:S02]  /*67e0*/  CS2R R70, SRZ ;  /* 0x0000000000467805 */ /* 0x000fe4000001ff00 */
[----:B------:R-:W-:Y:S02]  /*67f0*/  CS2R R68, SRZ ;  /* 0x0000000000447805 */ /* 0x000fe4000001ff00 */
[----:B------:R-:W-:Y:S02]  /*6800*/  IADD3.X R61, R15, R98, R9, P2, P5 ;  /* 0x000000620f3d7210 */ /* 0x000fe400017ea409 */
[----:B------:R-:W-:Y:S02]  /*6810*/  CS2R R86, SRZ ;  /* 0x0000000000567805 */ /* 0x000fe4000001ff00 */
[----:B------:R-:W-:-:S02]  /*6820*/  IADD3 R60, P2, P5, R102, R88, R13 ;  /* 0x00000058663c7210 */ /* 0x000fc40007d5e00d */
[----:B------:R-:W-:Y:S02]  /*6830*/  CS2R R84, SRZ ;  /* 0x0000000000547805 */ /* 0x000fe4000001ff00 */
        /* <DEDUP_REMOVED lines=23> */
.L_x_3713:
[----:B------:R-:W-:Y:S05]  /*69b0*/  BSYNC B1 ;  /* 0x0000000000017941 */ /* 0x000fea0003800000 */
.L_x_3712:
[----:B0-----:R-:W-:Y:S01]  /*69c0*/  IMAD.MOV.U32 R89, RZ, RZ, R40 ;  /* 0x000000ffff597224 */ /* 0x001fe200078e0028 */
        /* <DEDUP_REMOVED lines=14> */
[----:B------:R-:W-:Y:S02]  /*6ab0*/  IMAD.MOV.U32 R89, RZ, RZ, R51 ;  /* 0x000000ffff597224 */ /* 0x000fe400078e0033 */
[----:B------:R-:W-:-:S03]  /*6ac0*/  IMAD.MOV.U32 R91, RZ, RZ, R49 ;  /* 0x000000ffff5b7224 */ /* 0x000fc600078e0031 */
[----:B------:R-:W-:Y:S01]  /*6ad0*/  PRMT R164, R89, 0x5410, R88 ;  /* 0x0000541059a47816 */ /* 0x000fe20000000058 */
[----:B------:R-:W-:Y:S01]  /*6ae0*/  IMAD.MOV.U32 R89, RZ, RZ, R52 ;  /* 0x000000ffff597224 */ /* 0x000fe200078e0034 */
[----:B------:R-:W-:Y:S01]  /*6af0*/  PRMT R163, R91, 0x5410, R90 ;  /* 0x000054105ba37816 */ /* 0x000fe2000000005a */
[----:B------:R-:W-:Y:S02]  /*6b00*/  IMAD.MOV.U32 R91, RZ, RZ, R54 ;  /* 0x000000ffff5b7224 */ /* 0x000fe400078e0036 */
[----:B------:R-:W-:Y:S02]  /*6b10*/  IMAD.MOV.U32 R88, RZ, RZ, R53 ;  /* 0x000000ffff587224 */ /* 0x000fe400078e0035 */
[----:B------:R-:W-:Y:S01]  /*6b20*/  IMAD.MOV.U32 R90, RZ, RZ, R55 ;  /* 0x000000ffff5a7224 */ /* 0x000fe200078e0037 */
[----:B------:R-:W-:Y:S01]  /*6b30*/  PRMT R176, R91, 0x5410, R89 ;  /* 0x000054105bb07816 */ /* 0x000fe20000000059 */
[----:B------:R-:W-:Y:S01]  /*6b40*/  IMAD.MOV.U32 R89, RZ, RZ, R59 ;  /* 0x000000ffff597224 */ /* 0x000fe200078e003b */
[----:B------:R-:W-:Y:S01]  /*6b50*/  PRMT R179, R88, 0x7610, R179 ;  /* 0x0000761058b37816 */ /* 0x000fe200000000b3 */
[----:B------:R-:W-:Y:S01]  /*6b60*/  IMAD.MOV.U32 R88, RZ, RZ, R58 ;  /* 0x000000ffff587224 */ /* 0x000fe200078e003a */
[----:B------:R-:W-:-:S02]  /*6b70*/  PRMT R177, R177, 0x5410, R90 ;  /* 0x00005410b1b17816 */ /* 0x000fc4000000005a */
        /* <DEDUP_REMOVED lines=13> */
[----:B-----5:R-:W-:Y:S01]  /*6c50*/  IMAD.MOV.U32 R89, RZ, RZ, R62 ;  /* 0x000000ffff597224 */ /* 0x020fe200078e003e */
        /* <DEDUP_REMOVED lines=39> */
.L_x_3714:
[----:B------:R-:W-:Y:S01]  /*6ed0*/  IMAD R98, R16, 0x8, R2 ;  /* 0x0000000810627824 */ /* 0x000fe200078e0202 */
[----:B------:R-:W-:Y:S01]  /*6ee0*/  SHF.L.U32 R99, R204, 0x1f, RZ ;  /* 0x0000001fcc637819 */ /* 0x000fe200000006ff */
[----:B------:R-:W0:Y:S01]  /*6ef0*/  LDC R148, c[0x0][0x2f4] ;  /* 0x0000bd00ff947b82 */ /* 0x000e220000000800 */
[----:B------:R-:W-:Y:S01]  /*6f00*/  BSSY B1, `(.L_x_3715) ;  /* 0x0000004000017945 */ /* 0x000fe20003800000 */
[----:B------:R-:W-:Y:S01]  /*6f10*/  IMAD.MOV.U32 R129, RZ, RZ, R92 ;  /* 0x000000ffff817224 */ /* 0x000fe200078e005c */
[----:B------:R-:W1:Y:S02]  /*6f20*/  SYNCS.PHASECHK.TRANS64.TRYWAIT P5, [R98+URZ+0x36890], R99 ;  /* 0x03689063620075a7 */ /* 0x000e6400080a017f */
[----:B-1----:R-:W-:Y:S05]  /*6f30*/  @!P5 BRA `(.L_x_3716) ;  /* 0x000002280064d947 */ /* 0x002fea0003800000 */
.L_x_4026:
[----:B------:R-:W-:Y:S05]  /*6f40*/  BSYNC B1 ;  /* 0x0000000000017941 */ /* 0x000fea0003800000 */
.L_x_3715:
[----:B------:R-:W2:Y:S01]  /*6f50*/  LDC.64 R130, c[0x0][0x300] ;  /* 0x0000c000ff827b82 */ /* 0x000ea20000000a00 */
[----:B------:R-:W-:Y:S01]  /*6f60*/  BSSY B1, `(.L_x_3717) ;  /* 0x0000190000017945 */ /* 0x000fe20003800000 */
[----:B0-----:R-:W-:-:S03]  /*6f70*/  IMAD.IADD R152, R148, 0x1, -R127 ;  /* 0x0000000194987824 */ /* 0x001fc600078e0a7f */
[----:B------:R-:W-:Y:S05]  /*6f80*/  @P4 BRA `(.L_x_3718) ;  /* 0x0000001800344947 */ /* 0x000fea0003800000 */
[----:B------:R-:W-:Y:S01]  /*6f90*/  ISETP.NE.AND P4, PT, R29, RZ, PT ;  /* 0x000000ff1d00720c */ /* 0x000fe20003f85270 */
[-C--:B--2---:R-:W-:Y:S01]  /*6fa0*/  IMAD R157, R151, R130.reuse, RZ ;  /* 0x00000082979d7224 */ /* 0x084fe200078e02ff */
[----:B------:R-:W-:Y:S01]  /*6fb0*/  BSSY B2, `(.L_x_3719) ;  /* 0x0000084000027945 */ /* 0x000fe20003800000 */
[----:B------:R-:W-:-:S04]  /*6fc0*/  IMAD.WIDE.U32 R132, R17, R130, R128 ;  /* 0x0000008211847225 */ /* 0x000fc800078e0080 */
[----:B------:R-:W-:-:S04]  /*6fd0*/  IMAD R157, R17, R131, R157 ;  /* 0x00000083119d7224 */ /* 0x000fc800078e029d */
[----:B------:R-:W-:Y:S02]  /*6fe0*/  IMAD.IADD R157, R157, 0x1, R133 ;  /* 0x000000019d9d7824 */ /* 0x000fe400078e0285 */
[----:B------:R-:W-:Y:S05]  /*6ff0*/  @!P4 BRA `(.L_x_3720) ;  /* 0x0000000400fcc947 */ /* 0x000fea0003800000 */
[----:B------:R-:W-:Y:S01]  /*7000*/  SEL R88, R127, R152, !P0 ;  /* 0x000000987f587207 */ /* 0x000fe20004000000 */
[----:B------:R-:W-:Y:S01]  /*7010*/  BSSY B3, `(.L_x_3721) ;  /* 0x0000071000037945 */ /* 0x000fe20003800000 */
[----:B------:R-:W-:Y:S02]  /*7020*/  ISETP.GE.AND P4, PT, R18, R126, PT ;  /* 0x0000007e1200720c */ /* 0x000fe40003f86270 */
[----:B------:R-:W-:-:S04]  /*7030*/  SHF.R.S32.HI R89, RZ, 0x1f, R88 ;  /* 0x0000001fff597819 */ /* 0x000fc80000011458 */
        /* <DEDUP_REMOVED lines=21> */
[----:B------:R-:W-:Y:S02]  /*7190*/  SHF.R.U64 R50, R50, 0x10, R51 ;  /* 0x0000001032327819 */ /* 0x000fe40000001233 */
[----:B------:R-:W-:-:S02]  /*71a0*/  SHF.R.U32.HI R163, RZ, 0x10, R77 ;  /* 0x00000010ffa37819 */ /* 0x000fc4000001164d */
[----:B------:R-:W-:Y:S02]  /*71b0*/  SHF.R.U64 R76, R76, 0x10, R77 ;  /* 0x000000104c4c7819 */ /* 0x000fe4000000124d */
[--C-:B------:R-:W-:Y:S02]  /*71c0*/  SHF.R.U64 R77, R78, 0x10, R79.reuse ;  /* 0x000000104e4d7819 */ /* 0x100fe4000000124f */
[----:B------:R-:W-:Y:S02]  /*71d0*/  PRMT R78, R164, 0x5432, R50 ;  /* 0x00005432a44e7816 */ /* 0x000fe40000000032 */
[----:B------:R-:W-:Y:S02]  /*71e0*/  SHF.R.U32.HI R79, RZ, 0x10, R79 ;  /* 0x00000010ff4f7819 */ /* 0x000fe4000001164f */
[----:B------:R-:W-:Y:S01]  /*71f0*/  PRMT R50, R171, 0x5410, R163 ;  /* 0x00005410ab327816 */ /* 0x000fe200000000a3 */
[----:B0-----:R-:W-:Y:S01]  /*7200*/  IMAD.U32 R171, R93, 0x10000, RZ ;  /* 0x000100005dab7824 */ /* 0x001fe200078e00ff */
[----:B------:R-:W-:Y:S01]  /*7210*/  SHF.R.U32.HI R51, RZ, 0x10, R51 ;  /* 0x00000010ff337819 */ /* 0x000fe20000011633 */
[----:B------:R-:W-:Y:S01]  /*7220*/  IMAD.U32 R163, R49, 0x10000, RZ ;  /* 0x0001000031a37824 */ /* 0x000fe200078e00ff */
[----:B------:R-:W-:Y:S01]  /*7230*/  PRMT R79, R170, 0x5410, R79 ;  /* 0x00005410aa4f7816 */ /* 0x000fe2000000004f */
[----:B------:R-:W-:Y:S01]  /*7240*/  IMAD.U32 R170, R50, 0x10000, RZ ;  /* 0x0001000032aa7824 */ /* 0x000fe200078e00ff */
[----:B------:R-:W-:-:S02]  /*7250*/  PRMT R51, R164, 0x5410, R51 ;  /* 0x00005410a4337816 */ /* 0x000fc40000000033 */
[----:B------:R-:W-:Y:S01]  /*7260*/  PRMT R76, R169, 0x5432, R76 ;  /* 0x00005432a94c7816 */ /* 0x000fe2000000004c */
[-C--:B------:R-:W-:Y:S01]  /*7270*/  FMUL.FTZ R164, R171, R170.reuse ;  /* 0x000000aaaba47220 */ /* 0x080fe20000410000 */
[----:B------:R-:W-:Y:S01]  /*7280*/  PRMT R77, R169, 0x5410, R77 ;  /* 0x00005410a94d7816 */ /* 0x000fe2000000004d */
[----:B--2---:R-:W-:Y:S01]  /*7290*/  IMAD.U32 R169, R89, 0x10000, RZ ;  /* 0x0001000059a97824 */ /* 0x004fe200078e00ff */
[----:B------:R-:W-:Y:S02]  /*72a0*/  LOP3.LUT R50, R50, 0xffff0000, RZ, 0xc0, !PT ;  /* 0xffff000032327812 */ /* 0x000fe400078ec0ff */
[----:B------:R-:W-:Y:S01]  /*72b0*/  LOP3.LUT R93, R93, 0xffff0000, RZ, 0xc0, !PT ;  /* 0xffff00005d5d7812 */ /* 0x000fe200078ec0ff */
[-C--:B------:R-:W-:Y:S01]  /*72c0*/  FFMA.FTZ R164, R169, R163.reuse, -R164 ;  /* 0x000000a3a9a47223 */ /* 0x080fe200000108a4 */
[----:B------:R-:W-:Y:S01]  /*72d0*/  FMUL.FTZ R163, R171, R163 ;  /* 0x000000a3aba37220 */ /* 0x000fe20000410000 */
[----:B------:R-:W-:Y:S01]  /*72e0*/  LOP3.LUT R89, R89, 0xffff0000, RZ, 0xc0, !PT ;  /* 0xffff000059597812 */ /* 0x000fe200078ec0ff */
[C---:B------:R-:W-:Y:S01]  /*72f0*/  IMAD.U32 R171, R95.reuse, 0x10000, RZ ;  /* 0x000100005fab7824 */ /* 0x040fe200078e00ff */
[----:B------:R-:W-:Y:S01]  /*7300*/  LOP3.LUT R95, R95, 0xffff0000, RZ, 0xc0, !PT ;  /* 0xffff00005f5f7812 */ /* 0x000fe200078ec0ff */
[----:B------:R-:W-:Y:S01]  /*7310*/  FFMA.FTZ R163, R169, R170, R163 ;  /* 0x000000aaa9a37223 */ /* 0x000fe200000100a3 */
[----:B------:R-:W-:Y:S01]  /*7320*/  LOP3.LUT R169, R49, 0xffff0000, RZ, 0xc0, !PT ;  /* 0xffff000031a97812 */ /* 0x000fe200078ec0ff */
[----:B------:R-:W-:Y:S01]  /*7330*/  FMUL.FTZ R49, R93, R50 ;  /* 0x000000325d317220 */ /* 0x000fe20000410000 */
[C---:B------:R-:W-:Y:S01]  /*7340*/  IMAD.U32 R170, R79.reuse, 0x10000, RZ ;  /* 0x000100004faa7824 */ /* 0x040fe200078e00ff */
[----:B------:R-:W-:-:S02]  /*7350*/  LOP3.LUT R79, R79, 0xffff0000, RZ, 0xc0, !PT ;  /* 0xffff00004f4f7812 */ /* 0x000fc400078ec0ff */
[-C--:B------:R-:W-:Y:S01]  /*7360*/  FMUL.FTZ R93, R93, R169.reuse ;  /* 0x000000a95d5d7220 */ /* 0x080fe20000410000 */
[----:B------:R-:W-:Y:S01]  /*7370*/  FFMA.FTZ R49, R89, R169, -R49 ;  /* 0x000000a959317223 */ /* 0x000fe20000010831 */
[----:B------:R-:W-:Y:S02]  /*7380*/  IMAD.U32 R169, R91, 0x10000, RZ ;  /* 0x000100005ba97824 */ /* 0x000fe400078e00ff */
[----:B------:R-:W-:Y:S01]  /*7390*/  FFMA.FTZ R50, R89, R50, R93 ;  /* 0x0000003259327223 */ /* 0x000fe2000001005d */
[----:B------:R-:W-:Y:S02]  /*73a0*/  IMAD.U32 R93, R51, 0x10000, RZ ;  /* 0x00010000335d7824 */ /* 0x000fe400078e00ff */
[----:B------:R-:W-:Y:S01]  /*73b0*/  FMUL.FTZ R89, R171, R170 ;  /* 0x000000aaab597220 */ /* 0x000fe20000410000 */
[----:B------:R-:W-:Y:S02]  /*73c0*/  F2FP.BF16.F32.PACK_AB R49, R49, R164 ;  /* 0x000000a43131723e */ /* 0x000fe400000010ff */
[----:B------:R-:W-:Y:S01]  /*73d0*/  F2FP.BF16.F32.PACK_AB R50, R50, R163 ;  /* 0x000000a33232723e */ /* 0x000fe200000010ff */
[-C--:B------:R-:W-:Y:S01]  /*73e0*/  FFMA.FTZ R89, R169, R93.reuse, -R89 ;  /* 0x0000005da9597223 */ /* 0x080fe20000010859 */
[----:B------:R-:W-:-:S04]  /*73f0*/  FMUL.FTZ R93, R171, R93 ;  /* 0x0000005dab5d7220 */ /* 0x000fc80000410000 */
[----:B------:R-:W-:Y:S01]  /*7400*/  FFMA.FTZ R93, R169, R170, R93 ;  /* 0x000000aaa95d7223 */ /* 0x000fe2000001005d */
[----:B------:R-:W-:Y:S02]  /*7410*/  LOP3.LUT R169, R51, 0xffff0000, RZ, 0xc0, !PT ;  /* 0xffff000033a97812 */ /* 0x000fe400078ec0ff */
[----:B------:R-:W-:Y:S01]  /*7420*/  LOP3.LUT R51, R91, 0xffff0000, RZ, 0xc0, !PT ;  /* 0xffff00005b337812 */ /* 0x000fe200078ec0ff */
[C---:B------:R-:W-:Y:S02]  /*7430*/  FMUL.FTZ R91, R95.reuse, R79 ;  /* 0x0000004f5f5b7220 */ /* 0x040fe40000410000 */
[-C--:B------:R-:W-:Y:S02]  /*7440*/  FMUL.FTZ R95, R95, R169.reuse ;  /* 0x000000a95f5f7220 */ /* 0x080fe40000410000 */
[C---:B------:R-:W-:Y:S02]  /*7450*/  FFMA.FTZ R91, R51.reuse, R169, -R91 ;  /* 0x000000a9335b7223 */ /* 0x040fe4000001085b */
[----:B------:R-:W-:Y:S01]  /*7460*/  FFMA.FTZ R95, R51, R79, R95 ;  /* 0x0000004f335f7223 */ /* 0x000fe2000001005f */
[C---:B------:R-:W-:Y:S01]  /*7470*/  IMAD.U32 R79, R76.reuse, 0x10000, RZ ;  /* 0x000100004c4f7824 */ /* 0x040fe200078e00ff */
[----:B------:R-:W-:Y:S01]  /*7480*/  LOP3.LUT R76, R76, 0xffff0000, RZ, 0xc0, !PT ;  /* 0xffff00004c4c7812 */ /* 0x000fe200078ec0ff */
[----:B------:R-:W-:Y:S01]  /*7490*/  IMAD.U32 R51, R88, 0x10000, RZ ;  /* 0x0001000058337824 */ /* 0x000fe200078e00ff */
[----:B------:R-:W-:Y:S01]  /*74a0*/  F2FP.BF16.F32.PACK_AB R91, R91, R89 ;  /* 0x000000595b5b723e */ /* 0x000fe200000010ff */
[----:B------:R-:W-:Y:S01]  /*74b0*/  IMAD.U32 R89, R92, 0x10000, RZ ;  /* 0x000100005c597824 */ /* 0x000fe200078e00ff */
[----:B------:R-:W-:Y:S01]  /*74c0*/  F2FP.BF16.F32.PACK_AB R95, R95, R93 ;  /* 0x0000005d5f5f723e */ /* 0x000fe200000010ff */
[C---:B------:R-:W-:Y:S01]  /*74d0*/  IMAD.U32 R93, R48.reuse, 0x10000, RZ ;  /* 0x00010000305d7824 */ /* 0x040fe200078e00ff */
[----:B------:R-:W-:Y:S01]  /*74e0*/  LOP3.LUT R48, R48, 0xffff0000, RZ, 0xc0, !PT ;  /* 0xffff000030307812 */ /* 0x000fe200078ec0ff */
[----:B------:R-:W-:-:S02]  /*74f0*/  FMUL.FTZ R163, R89, R79 ;  /* 0x0000004f59a37220 */ /* 0x000fc40000410000 */
[-C--:B------:R-:W-:Y:S02]  /*7500*/  FMUL.FTZ R89, R89, R93.reuse ;  /* 0x0000005d59597220 */ /* 0x080fe40000410000 */
        /* <DEDUP_REMOVED lines=22> */
[CC--:B------:R-:W-:Y:S01]  /*7670*/  FMUL.FTZ R88, R76.reuse, R77.reuse ;  /* 0x0000004d4c587220 */ /* 0x0c0fe20000410000 */
[-C--:B------:R-:W-:Y:S01]  /*7680*/  FMUL.FTZ R76, R76, R78.reuse ;  /* 0x0000004e4c4c7220 */ /* 0x080fe20000410000 */
[----:B------:R-:W-:Y:S02]  /*7690*/  IMAD.MOV.U32 R89, RZ, RZ, R49 ;  /* 0x000000ffff597224 */ /* 0x000fe400078e0031 */
        /* <DEDUP_REMOVED lines=8> */
.L_x_3722:
[----:B------:R-:W-:Y:S05]  /*7720*/  BSYNC B3 ;  /* 0x0000000000037941 */ /* 0x000fea0003800000 */
.L_x_3721:
[----:B------:R-:W-:-:S13]  /*7730*/  ISETP.GE.AND P4, PT, R162, R148, PT ;  /* 0x00000094a200720c */ /* 0x000fda0003f86270 */
        /* <DEDUP_REMOVED lines=11> */
.L_x_3720:
[----:B------:R-:W-:Y:S05]  /*77f0*/  BSYNC B2 ;  /* 0x0000000000027941 */ /* 0x000fea0003800000 */
.L_x_3719:
[----:B------:R-:W-:Y:S01]  /*7800*/  ISETP.NE.AND P4, PT, R33, RZ, PT ;  /* 0x000000ff2100720c */ /* 0x000fe20003f85270 */
[----:B------:R-:W-:-:S12]  /*7810*/  BSSY B2, `(.L_x_3723) ;  /* 0x0000080000027945 */ /* 0x000fd80003800000 */
[----:B------:R-:W-:Y:S05]  /*7820*/  @!P4 BRA `(.L_x_3724) ;  /* 0x0000000400f8c947 */ /* 0x000fea0003800000 */
[----:B--2---:R-:W-:Y:S01]  /*7830*/  SEL R48, R127, R152, !P1 ;  /* 0x000000987f307207 */ /* 0x004fe20004800000 */
        /* <DEDUP_REMOVED lines=112> */
.L_x_3726:
[----:B------:R-:W-:Y:S05]  /*7f40*/  BSYNC B3 ;  /* 0x0000000000037941 */ /* 0x000fea0003800000 */
.L_x_3725:
        /* <DEDUP_REMOVED lines=12> */
.L_x_3724:
[----:B------:R-:W-:Y:S05]  /*8010*/  BSYNC B2 ;  /* 0x0000000000027941 */ /* 0x000fea0003800000 */
.L_x_3723:
[----:B------:R-:W-:-:S13]  /*8020*/  ISETP.NE.AND P4, PT, R34, RZ, PT ;  /* 0x000000ff2200720c */ /* 0x000fda0003f85270 */
[----:B------:R-:W-:Y:S05]  /*8030*/  @!P4 BRA `(.L_x_3718) ;  /* 0x000000080008c947 */ /* 0x000fea0003800000 */
[----:B---3--:R-:W3:Y:S01]  /*8040*/  LDL R44, [R1+0x10] ;  /* 0x00001000012c7983 */ /* 0x008ee20000100800 */
[----:B------:R-:W-:Y:S01]  /*8050*/  IADD3 R56, P4, P5, R116, R132, R28 ;  /* 0x0000008474387210 */ /* 0x000fe20007d9e01c */
[----:B------:R-:W-:Y:S03]  /*8060*/  BSSY B2, `(.L_x_3727) ;  /* 0x0000075000027945 */ /* 0x000fe60003800000 */
[----:B------:R-:W-:Y:S02]  /*8070*/  IADD3.X R57, R7, R157, R32, P4, P5 ;  /* 0x0000009d07397210 */ /* 0x000fe400027ea420 */
[----:B------:R-:W-:Y:S02]  /*8080*/  ISETP.GE.AND P4, PT, R3, R126, PT ;  /* 0x0000007e0300720c */ /* 0x000fe40003f86270 */
[----:B---3--:R-:W-:-:S04]  /*8090*/  LOP3.LUT P6, RZ, R44, 0x1, RZ, 0xc0, !PT ;  /* 0x000000012cff7812 */ /* 0x008fc800078cc0ff */
[----:B------:R-:W-:-:S04]  /*80a0*/  SEL R44, R127, R152, !P6 ;  /* 0x000000987f2c7207 */ /* 0x000fc80007000000 */
        /* <DEDUP_REMOVED lines=11> */
[C---:B--2---:R-:W-:Y:S02]  /*8160*/  IMAD R48, R16.reuse, 0x5400, R44 ;  /* 0x0000540010307824 */ /* 0x044fe400078e022c */
[----:B------:R-:W-:Y:S02]  /*8170*/  IMAD R44, R16, 0x5400, R144 ;  /* 0x00005400102c7824 */ /* 0x000fe400078e0290 */
[--C-:B------:R-:W-:Y:S02]  /*8180*/  IMAD R48, R48, 0x2, R2.reuse ;  /* 0x0000000230307824 */ /* 0x100fe400078e0202 */
[----:B------:R-:W-:-:S04]  /*8190*/  IMAD R44, R44, 0x2, R2 ;  /* 0x000000022c2c7824 */ /* 0x000fc800078e0202 */
[----:B------:R-:W0:Y:S04]  /*81a0*/  LDS.128 R48, [R48+0x21400] ;  /* 0x0214000030307984 */ /* 0x000e280000000c00 */
[----:B------:R-:W2:Y:S01]  /*81b0*/  LDS.128 R44, [R44+0x21400] ;  /* 0x021400002c2c7984 */ /* 0x000ea20000000c00 */
[----:B------:R-:W-:Y:S05]  /*81c0*/  @P4 BRA `(.L_x_3728) ;  /* 0x0000000400784947 */ /* 0x000fea0003800000 */
[--C-:B------:R-:W-:Y:S01]  /*81d0*/  SHF.R.U32.HI R59, RZ, 0x10, R41.reuse ;  /* 0x00000010ff3b7819 */ /* 0x100fe20000011629 */
[----:B0-----:R-:W-:Y:S01]  /*81e0*/  IMAD.U32 R77, R49, 0x10000, RZ ;  /* 0x00010000314d7824 */ /* 0x001fe200078e00ff */
[----:B------:R-:W-:Y:S02]  /*81f0*/  SHF.R.U64 R40, R40, 0x10, R41 ;  /* 0x0000001028287819 */ /* 0x000fe40000001229 */
[----:B------:R-:W-:Y:S02]  /*8200*/  SHF.R.U32.HI R76, RZ, 0x10, R53 ;  /* 0x00000010ff4c7819 */ /* 0x000fe40000011635 */
[--C-:B------:R-:W-:Y:S02]  /*8210*/  SHF.R.U64 R41, R42, 0x10, R43.reuse ;  /* 0x000000102a297819 */ /* 0x100fe4000000122b */
[----:B------:R-:W-:Y:S02]  /*8220*/  SHF.R.U32.HI R42, RZ, 0x10, R43 ;  /* 0x00000010ff2a7819 */ /* 0x000fe4000001162b */
[----:B------:R-:W-:Y:S01]  /*8230*/  PRMT R43, R179, 0x5432, R59 ;  /* 0x00005432b32b7816 */ /* 0x000fe2000000003b */
[----:B--2---:R-:W-:Y:S01]  /*8240*/  IMAD.U32 R59, R45, 0x10000, RZ ;  /* 0x000100002d3b7824 */ /* 0x004fe200078e00ff */
[----:B------:R-:W-:-:S02]  /*8250*/  PRMT R179, R179, 0x5410, R76 ;  /* 0x00005410b3b37816 */ /* 0x000fc4000000004c */
[----:B------:R-:W-:Y:S01]  /*8260*/  LOP3.LUT R45, R45, 0xffff0000, RZ, 0xc0, !PT ;  /* 0xffff00002d2d7812 */ /* 0x000fe200078ec0ff */
[C---:B------:R-:W-:Y:S01]  /*8270*/  IMAD.U32 R78, R43.reuse, 0x10000, RZ ;  /* 0x000100002b4e7824 */ /* 0x040fe200078e00ff */
[----:B------:R-:W-:Y:S01]  /*8280*/  LOP3.LUT R43, R43, 0xffff0000, RZ, 0xc0, !PT ;  /* 0xffff00002b2b7812 */ /* 0x000fe200078ec0ff */
[C---:B------:R-:W-:Y:S01]  /*8290*/  IMAD.U32 R76, R179.reuse, 0x10000, RZ ;  /* 0x00010000b34c7824 */ /* 0x040fe200078e00ff */
[----:B------:R-:W-:Y:S02]  /*82a0*/  LOP3.LUT R179, R179, 0xffff0000, RZ, 0xc0, !PT ;  /* 0xffff0000b3b37812 */ /* 0x000fe400078ec0ff */
[C---:B------:R-:W-:Y:S01]  /*82b0*/  PRMT R40, R178.reuse, 0x5432, R40 ;  /* 0x00005432b2287816 */ /* 0x040fe20000000028 */
[C---:B------:R-:W-:Y:S01]  /*82c0*/  FMUL.FTZ R79, R77.reuse, R76 ;  /* 0x0000004c4d4f7220 */ /* 0x040fe20000410000 */
[-C--:B------:R-:W-:Y:S01]  /*82d0*/  FMUL.FTZ R77, R77, R78.reuse ;  /* 0x0000004e4d4d7220 */ /* 0x080fe20000410000 */
[----:B------:R-:W-:Y:S02]  /*82e0*/  PRMT R178, R178, 0x5410, R42 ;  /* 0x00005410b2b27816 */ /* 0x000fe4000000002a */
[C---:B------:R-:W-:Y:S01]  /*82f0*/  FFMA.FTZ R79, R59.reuse, R78, -R79 ;  /* 0x0000004e3b4f7223 */ /* 0x040fe2000001084f */
[----:B------:R-:W-:Y:S01]  /*8300*/  FFMA.FTZ R77, R59, R76, R77 ;  /* 0x0000004c3b4d7223 */ /* 0x000fe2000001004d */
[----:B------:R-:W-:-:S02]  /*8310*/  LOP3.LUT R59, R49, 0xffff0000, RZ, 0xc0, !PT ;  /* 0xffff0000313b7812 */ /* 0x000fc400078ec0ff */
[----:B------:R-:W-:Y:S02]  /*8320*/  SHF.R.U32.HI R76, RZ, 0x10, R55 ;  /* 0x00000010ff4c7819 */ /* 0x000fe40000011637 */
[----:B------:R-:W-:Y:S01]  /*8330*/  SHF.R.U64 R52, R52, 0x10, R53 ;  /* 0x0000001034347819 */ /* 0x000fe20000001235 */
[C---:B------:R-:W-:Y:S01]  /*8340*/  FMUL.FTZ R49, R59.reuse, R179 ;  /* 0x000000b33b317220 */ /* 0x040fe20000410000 */
[-C--:B------:R-:W-:Y:S01]  /*8350*/  FMUL.FTZ R59, R59, R43.reuse ;  /* 0x0000002b3b3b7220 */ /* 0x080fe20000410000 */
[----:B------:R-:W-:Y:S01]  /*8360*/  PRMT R76, R177, 0x5432, R76 ;  /* 0x00005432b14c7816 */ /* 0x000fe2000000004c */
[----:B------:R-:W-:Y:S02]  /*8370*/  IMAD.U32 R53, R178, 0x10000, RZ ;  /* 0x00010000b2357824 */ /* 0x000fe400078e00ff */
[C---:B------:R-:W-:Y:S01]  /*8380*/  FFMA.FTZ R49, R45.reuse, R43, -R49 ;  /* 0x0000002b2d317223 */ /* 0x040fe20000010831 */
[----:B------:R-:W-:Y:S01]  /*8390*/  FFMA.FTZ R59, R45, R179, R59 ;  /* 0x000000b32d3b7223 */ /* 0x000fe2000001003b */
[----:B------:R-:W-:Y:S01]  /*83a0*/  IMAD.U32 R45, R51, 0x10000, RZ ;  /* 0x00010000332d7824 */ /* 0x000fe200078e00ff */
[----:B------:R-:W-:Y:S01]  /*83b0*/  PRMT R42, R176, 0x5432, R52 ;  /* 0x00005432b02a7816 */ /* 0x000fe20000000034 */
[C---:B------:R-:W-:Y:S01]  /*83c0*/  IMAD.U32 R43, R76.reuse, 0x10000, RZ ;  /* 0x000100004c2b7824 */ /* 0x040fe200078e00ff */
[----:B------:R-:W-:Y:S01]  /*83d0*/  LOP3.LUT R76, R76, 0xffff0000, RZ, 0xc0, !PT ;  /* 0xffff00004c4c7812 */ /* 0x000fe200078ec0ff */
[----:B------:R-:W-:Y:S01]  /*83e0*/  IMAD.U32 R52, R47, 0x10000, RZ ;  /* 0x000100002f347824 */ /* 0x000fe200078e00ff */
[----:B------:R-:W-:Y:S01]  /*83f0*/  SHF.R.U64 R54, R54, 0x10, R55 ;  /* 0x0000001036367819 */ /* 0x000fe20000001237 */
[C---:B------:R-:W-:Y:S01]  /*8400*/  FMUL.FTZ R78, R45.reuse, R43 ;  /* 0x0000002b2d4e7220 */ /* 0x040fe20000410000 */
[----:B------:R-:W-:Y:S01]  /*8410*/  FMUL.FTZ R45, R45, R53 ;  /* 0x000000352d2d7220 */ /* 0x000fe20000410000 */
[----:B------:R-:W-:Y:S01]  /*8420*/  PRMT R41, R177, 0x5410, R41 ;  /* 0x00005410b1297816 */ /* 0x000fe20000000029 */
[----:B------:R-:W-:-:S02]  /*8430*/  IMAD.U32 R55, R50, 0x10000, RZ ;  /* 0x0001000032377824 */ /* 0x000fc400078e00ff */
[C---:B------:R-:W-:Y:S01]  /*8440*/  FFMA.FTZ R53, R52.reuse, R53, -R78 ;  /* 0x0000003534357223 */ /* 0x040fe2000001084e */
[----:B------:R-:W-:Y:S01]  /*8450*/  FFMA.FTZ R52, R52, R43, R45 ;  /* 0x0000002b34347223 */ /* 0x000fe2000001002d */
[----:B------:R-:W-:Y:S02]  /*8460*/  LOP3.LUT R78, R51, 0xffff0000, RZ, 0xc0, !PT ;  /* 0xffff0000334e7812 */ /* 0x000fe400078ec0ff */
[----:B------:R-:W-:Y:S02]  /*8470*/  LOP3.LUT R45, R178, 0xffff0000, RZ, 0xc0, !PT ;  /* 0xffff0000b22d7812 */ /* 0x000fe400078ec0ff */
[----:B------:R-:W-:Y:S01]  /*8480*/  LOP3.LUT R43, R47, 0xffff0000, RZ, 0xc0, !PT ;  /* 0xffff00002f2b7812 */ /* 0x000fe200078ec0ff */
[----:B------:R-:W-:Y:S01]  /*8490*/  FMUL.FTZ R51, R78, R76 ;  /* 0x0000004c4e337220 */ /* 0x000fe20000410000 */
[----:B------:R-:W-:Y:S01]  /*84a0*/  PRMT R54, R176, 0x5410, R54 ;  /* 0x00005410b0367816 */ /* 0x000fe20000000036 */
[----:B------:R-:W-:Y:S01]  /*84b0*/  FMUL.FTZ R47, R78, R45 ;  /* 0x0000002d4e2f7220 */ /* 0x000fe20000410000 */
[----:B------:R-:W-:-:S02]  /*84c0*/  IMAD.U32 R78, R40, 0x10000, RZ ;  /* 0x00010000284e7824 */ /* 0x000fc400078e00ff */
[C---:B------:R-:W-:Y:S01]  /*84d0*/  FFMA.FTZ R45, R43.reuse, R45, -R51 ;  /* 0x0000002d2b2d7223 */ /* 0x040fe20000010833 */
[----:B------:R-:W-:Y:S02]  /*84e0*/  IMAD.U32 R51, R42, 0x10000, RZ ;  /* 0x000100002a337824 */ /* 0x000fe400078e00ff */
[----:B------:R-:W-:Y:S01]  /*84f0*/  FFMA.FTZ R43, R43, R76, R47 ;  /* 0x0000004c2b2b7223 */ /* 0x000fe2000001002f */
[C---:B------:R-:W-:Y:S01]  /*8500*/  IMAD.U32 R76, R48.reuse, 0x10000, RZ ;  /* 0x00010000304c7824 */ /* 0x040fe200078e00ff */
        /* <DEDUP_REMOVED lines=8> */
[----:B------:R-:W-:Y:S01]  /*8590*/  LOP3.LUT R44, R44, 0xffff0000, RZ, 0xc0, !PT ;  /* 0xffff00002c2c7812 */ /* 0x000fe200078ec0ff */
        /* <DEDUP_REMOVED lines=16> */
[----:B------:R-:W-:Y:S01]  /*86a0*/  FMUL.FTZ R50, R50, R41 ;  /* 0x0000002932327220 */ /* 0x000fe20000410000 */
[----:B------:R-:W-:Y:S02]  /*86b0*/  F2FP.BF16.F32.PACK_AB R49, R49, R79 ;  /* 0x0000004f3131723e */ /* 0x000fe400000010ff */
[C---:B------:R-:W-:Y:S01]  /*86c0*/  FFMA.FTZ R40, R46.reuse, R41, -R40 ;  /* 0x000000292e287223 */ /* 0x040fe20000010828 */
[----:B------:R-:W-:Y:S01]  /*86d0*/  F2FP.BF16.F32.PACK_AB R47, R47, R88 ;  /* 0x000000582f2f723e */ /* 0x000fe200000010ff */
        /* <DEDUP_REMOVED lines=13> */
.L_x_3728:
[----:B------:R-:W-:Y:S05]  /*87b0*/  BSYNC B2 ;  /* 0x0000000000027941 */ /* 0x000fea0003800000 */
.L_x_3727:
[----:B------:R-:W-:-:S13]  /*87c0*/  ISETP.GE.AND P4, PT, R58, R148, PT ;  /* 0x000000943a00720c */ /* 0x000fda0003f86270 */
[--C-:B------:R-:W-:Y:S02]  /*87d0*/  @!P4 SHF.R.S32.HI R40, RZ, 0x1f, R58.reuse ;  /* 0x0000001fff28c819 */ /* 0x100fe4000001143a */
[----:B------:R-:W-:-:S04]  /*87e0*/  @!P4 IADD3 R58, P5, P6, R116, R132, R58 ;  /* 0x00000084743ac210 */ /* 0x000fc80007ebe03a */
[----:B------:R-:W-:Y:S02]  /*87f0*/  @!P4 IADD3.X R157, R7, R157, R40, P5, P6 ;  /* 0x0000009d079dc210 */ /* 0x000fe40002fec428 */
[----:B------:R-:W-:-:S04]  /*8800*/  LEA R40, P5, R56, R124, 0x1 ;  /* 0x0000007c38287211 */ /* 0x000fc800078a08ff */
[----:B------:R-:W-:Y:S02]  /*8810*/  LEA.HI.X R41, R56, R125, R57, 0x1, P5 ;  /* 0x0000007d38297211 */ /* 0x000fe400028f0c39 */
[----:B------:R-:W-:-:S03]  /*8820*/  @!P4 LEA R42, P5, R58, R124, 0x1 ;  /* 0x0000007c3a2ac211 */ /* 0x000fc600078a08ff */
[----:B--2---:R4:W-:Y:S01]  /*8830*/  STG.E.128 desc[UR60][R40.64], R44 ;  /* 0x0000002c28007986 */ /* 0x0049e2000c101d3c */
[----:B------:R-:W-:-:S05]  /*8840*/  @!P4 LEA.HI.X R43, R58, R125, R157, 0x1, P5 ;  /* 0x0000007d3a2bc211 */ /* 0x000fca00028f0c9d */
[----:B0-----:R4:W-:Y:S04]  /*8850*/  @!P4 STG.E.128 desc[UR60][R42.64], R48 ;  /* 0x000000302a00c986 */ /* 0x0019e8000c101d3c */
.L_x_3718:
[----:B------:R-:W-:Y:S05]  /*8860*/  BSYNC B1 ;  /* 0x0000000000017941 */ /* 0x000fea0003800000 */
.L_x_3717:
[-C--:B--2-4-:R-:W-:Y:S02]  /*8870*/  IMAD R40, R153, R130.reuse, RZ ;  /* 0x0000008299287224 */ /* 0x094fe400078e02ff */
        /* <DEDUP_REMOVED lines=11> */
[----:B---3--:R-:W-:Y:S02]  /*8930*/  IADD3 R49, P3, P4, R116, R128, R26 ;  /* 0x0000008074317210 */ /* 0x008fe40007c7e01a */
[----:B------:R-:W-:Y:S02]  /*8940*/  LEA.HI R41, R41, R40, RZ, 0x4 ;  /* 0x0000002829297211 */ /* 0x000fe400078f20ff */
[----:B------:R-:W-:-:S02]  /*8950*/  IADD3.X R50, R7, R52, R30, P3, P4 ;  /* 0x0000003407327210 */ /* 0x000fc40001fe841e */
[----:B------:R-:W-:Y:S02]  /*8960*/  LEA.HI.SX32 R48, R41, R120, 0x1c ;  /* 0x0000007829307211 */ /* 0x000fe400078fe2ff */
[----:B------:R-:W-:Y:S02]  /*8970*/  ISETP.GE.AND P3, PT, R18, R126, PT ;  /* 0x0000007e1200720c */ /* 0x000fe40003f66270 */
        /* <DEDUP_REMOVED lines=16> */
[----:B0-----:R-:W-:Y:S01]  /*8a80*/  IMAD.U32 R58, R41, 0x10000, RZ ;  /* 0x00010000293a7824 */ /* 0x001fe200078e00ff */
[----:B------:R-:W-:Y:S01]  /*8a90*/  SHF.R.U32.HI R55, RZ, 0x10, R69 ;  /* 0x00000010ff377819 */ /* 0x000fe20000011645 */
[----:B------:R-:W-:Y:S01]  /*8aa0*/  IMAD.U32 R57, R40, 0x10000, RZ ;  /* 0x0001000028397824 */ /* 0x000fe200078e00ff */
[----:B------:R-:W-:Y:S01]  /*8ab0*/  PRMT R56, R175, 0x5432, R56 ;  /* 0x00005432af387816 */ /* 0x000fe20000000038 */
[----:B--2---:R-:W-:Y:S01]  /*8ac0*/  IMAD.U32 R77, R46, 0x10000, RZ ;  /* 0x000100002e4d7824 */ /* 0x004fe200078e00ff */
[----:B------:R-:W-:Y:S02]  /*8ad0*/  PRMT R55, R173, 0x5432, R55 ;  /* 0x00005432ad377816 */ /* 0x000fe40000000037 */
[----:B------:R-:W-:Y:S01]  /*8ae0*/  SHF.R.U64 R51, R68, 0x10, R69 ;  /* 0x0000001044337819 */ /* 0x000fe20000001245 */
[C---:B------:R-:W-:Y:S01]  /*8af0*/  IMAD.U32 R69, R45.reuse, 0x10000, RZ ;  /* 0x000100002d457824 */ /* 0x040fe200078e00ff */
[----:B------:R-:W-:Y:S01]  /*8b00*/  LOP3.LUT R45, R45, 0xffff0000, RZ, 0xc0, !PT ;  /* 0xffff00002d2d7812 */ /* 0x000fe200078ec0ff */
[C---:B------:R-:W-:Y:S01]  /*8b10*/  IMAD.U32 R59, R56.reuse, 0x10000, RZ ;  /* 0x00010000383b7824 */ /* 0x040fe200078e00ff */
[----:B------:R-:W-:Y:S01]  /*8b20*/  LOP3.LUT R56, R56, 0xffff0000, RZ, 0xc0, !PT ;  /* 0xffff000038387812 */ /* 0x000fe200078ec0ff */
[----:B------:R-:W-:Y:S01]  /*8b30*/  IMAD.U32 R68, R55, 0x10000, RZ ;  /* 0x0001000037447824 */ /* 0x000fe200078e00ff */
[----:B------:R-:W-:-:S02]  /*8b40*/  SHF.R.U64 R54, R86, 0x10, R87 ;  /* 0x0000001056367819 */ /* 0x000fc40000001257 */
[----:B------:R-:W-:Y:S01]  /*8b50*/  LOP3.LUT R55, R55, 0xffff0000, RZ, 0xc0, !PT ;  /* 0xffff000037377812 */ /* 0x000fe200078ec0ff */
[----:B------:R-:W-:Y:S01]  /*8b60*/  FMUL.FTZ R78, R45, R56 ;  /* 0x000000382d4e7220 */ /* 0x000fe20000410000 */
[----:B------:R-:W-:Y:S01]  /*8b70*/  SHF.R.U64 R53, R70, 0x10, R71 ;  /* 0x0000001046357819 */ /* 0x000fe20000001247 */
[-C--:B------:R-:W-:Y:S01]  /*8b80*/  FMUL.FTZ R76, R69, R68.reuse ;  /* 0x00000044454c7220 */ /* 0x080fe20000410000 */
[----:B------:R-:W-:Y:S01]  /*8b90*/  SHF.R.U32.HI R86, RZ, 0x10, R87 ;  /* 0x00000010ff567819 */ /* 0x000fe20000011657 */
[----:B------:R-:W-:Y:S01]  /*8ba0*/  FMUL.FTZ R45, R45, R55 ;  /* 0x000000372d2d7220 */ /* 0x000fe20000410000 */
[----:B------:R-:W-:Y:S01]  /*8bb0*/  SHF.R.U32.HI R70, RZ, 0x10, R71 ;  /* 0x00000010ff467819 */ /* 0x000fe20000011647 */
[-C--:B------:R-:W-:Y:S01]  /*8bc0*/  FMUL.FTZ R71, R69, R59.reuse ;  /* 0x0000003b45477220 */ /* 0x080fe20000410000 */
[----:B------:R-:W-:Y:S01]  /*8bd0*/  LOP3.LUT R41, R41, 0xffff0000, RZ, 0xc0, !PT ;  /* 0xffff000029297812 */ /* 0x000fe200078ec0ff */
[----:B------:R-:W-:Y:S01]  /*8be0*/  FFMA.FTZ R76, R58, R59, R76 ;  /* 0x0000003b3a4c7223 */ /* 0x000fe2000001004c */
[----:B------:R-:W-:Y:S01]  /*8bf0*/  PRMT R86, R174, 0x5432, R86 ;  /* 0x00005432ae567816 */ /* 0x000fe20000000056 */
[----:B------:R-:W-:Y:S01]  /*8c00*/  FFMA.FTZ R71, R58, R68, -R71 ;  /* 0x000000443a477223 */ /* 0x000fe20000010847 */
[----:B------:R-:W-:Y:S01]  /*8c10*/  PRMT R70, R172, 0x5432, R70 ;  /* 0x00005432ac467816 */ /* 0x000fe20000000046 */
[C---:B------:R-:W-:Y:S01]  /*8c20*/  FFMA.FTZ R78, R41.reuse, R55, -R78 ;  /* 0x00000037294e7223 */ /* 0x040fe2000001084e */
[----:B------:R-:W-:Y:S01]  /*8c30*/  FFMA.FTZ R45, R41, R56, R45 ;  /* 0x00000038292d7223 */ /* 0x000fe2000001002d */
[C---:B------:R-:W-:Y:S01]  /*8c40*/  IMAD.U32 R68, R47.reuse, 0x10000, RZ ;  /* 0x000100002f447824 */ /* 0x040fe200078e00ff */
[----:B------:R-:W-:Y:S01]  /*8c50*/  SHF.R.U64 R84, R84, 0x10, R85 ;  /* 0x0000001054547819 */ /* 0x000fe20000001255 */
[----:B------:R-:W-:Y:S01]  /*8c60*/  IMAD.U32 R41, R86, 0x10000, RZ ;  /* 0x0001000056297824 */ /* 0x000fe200078e00ff */
[----:B------:R-:W-:Y:S01]  /*8c70*/  LOP3.LUT R47, R47, 0xffff0000, RZ, 0xc0, !PT ;  /* 0xffff00002f2f7812 */ /* 0x000fe200078ec0ff */
[----:B------:R-:W-:Y:S01]  /*8c80*/  IMAD.U32 R55, R70, 0x10000, RZ ;  /* 0x0001000046377824 */ /* 0x000fe200078e00ff */
[----:B------:R-:W-:Y:S01]  /*8c90*/  LOP3.LUT R86, R86, 0xffff0000, RZ, 0xc0, !PT ;  /* 0xffff000056567812 */ /* 0x000fe200078ec0ff */
[----:B------:R-:W-:Y:S01]  /*8ca0*/  FMUL.FTZ R56, R68, R41 ;  /* 0x0000002944387220 */ /* 0x000fe20000410000 */
[----:B------:R-:W-:-:S02]  /*8cb0*/  IMAD.U32 R59, R43, 0x10000, RZ ;  /* 0x000100002b3b7824 */ /* 0x000fc400078e00ff */
[-C--:B------:R-:W-:Y:S01]  /*8cc0*/  FMUL.FTZ R68, R68, R55.reuse ;  /* 0x0000003744447220 */ /* 0x080fe20000410000 */
[----:B------:R-:W-:Y:S01]  /*8cd0*/  PRMT R84, R175, 0x5410, R84 ;  /* 0x00005410af547816 */ /* 0x000fe20000000054 */
[----:B------:R-:W-:Y:S01]  /*8ce0*/  IMAD.U32 R69, R44, 0x10000, RZ ;  /* 0x000100002c457824 */ /* 0x000fe200078e00ff */
[----:B------:R-:W-:Y:S01]  /*8cf0*/  LOP3.LUT R43, R43, 0xffff0000, RZ, 0xc0, !PT ;  /* 0xffff00002b2b7812 */ /* 0x000fe200078ec0ff */
[C---:B------:R-:W-:Y:S01]  /*8d00*/  FFMA.FTZ R56, R59.reuse, R55, -R56 ;  /* 0x000000373b387223 */ /* 0x040fe20000010838 */
[----:B------:R-:W-:Y:S01]  /*8d10*/  LOP3.LUT R70, R70, 0xffff0000, RZ, 0xc0, !PT ;  /* 0xffff000046467812 */ /* 0x000fe200078ec0ff */
[----:B------:R-:W-:Y:S01]  /*8d20*/  FFMA.FTZ R68, R59, R41, R68 ;  /* 0x000000293b447223 */ /* 0x000fe20000010044 */
[----:B------:R-:W-:Y:S01]  /*8d30*/  PRMT R51, R173, 0x5410, R51 ;  /* 0x00005410ad337816 */ /* 0x000fe20000000033 */
[C---:B------:R-:W-:Y:S01]  /*8d40*/  FMUL.FTZ R59, R47.reuse, R86 ;  /* 0x000000562f3b7220 */ /* 0x040fe20000410000 */
[----:B------:R-:W-:Y:S02]  /*8d50*/  IMAD.U32 R55, R84, 0x10000, RZ ;  /* 0x0001000054377824 */ /* 0x000fe400078e00ff */
[-C--:B------:R-:W-:Y:S01]  /*8d60*/  FMUL.FTZ R47, R47, R70.reuse ;  /* 0x000000462f2f7220 */ /* 0x080fe20000410000 */
[----:B------:R-:W-:Y:S01]  /*8d70*/  LOP3.LUT R44, R44, 0xffff0000, RZ, 0xc0, !PT ;  /* 0xffff00002c2c7812 */ /* 0x000fe200078ec0ff */
[----:B------:R-:W-:Y:S01]  /*8d80*/  FFMA.FTZ R59, R43, R70, -R59 ;  /* 0x000000462b3b7223 */ /* 0x000fe2000001083b */
[C---:B------:R-:W-:Y:S01]  /*8d90*/  IMAD.U32 R41, R51.reuse, 0x10000, RZ ;  /* 0x0001000033297824 */ /* 0x040fe200078e00ff */
[----:B------:R-:W-:Y:S01]  /*8da0*/  LOP3.LUT R70, R51, 0xffff0000, RZ, 0xc0, !PT ;  /* 0xffff000033467812 */ /* 0x000fe200078ec0ff */
[C---:B------:R-:W-:Y:S01]  /*8db0*/  FMUL.FTZ R51, R69.reuse, R55 ;  /* 0x0000003745337220 */ /* 0x040fe20000410000 */
[----:B------:R-:W-:Y:S01]  /*8dc0*/  PRMT R54, R174, 0x5410, R54 ;  /* 0x00005410ae367816 */ /* 0x000fe20000000036 */
[-C--:B------:R-:W-:Y:S01]  /*8dd0*/  FMUL.FTZ R69, R69, R41.reuse ;  /* 0x0000002945457220 */ /* 0x080fe20000410000 */
[----:B------:R-:W-:Y:S01]  /*8de0*/  LOP3.LUT R84, R84, 0xffff0000, RZ, 0xc0, !PT ;  /* 0xffff000054547812 */ /* 0x000fe200078ec0ff */
[----:B------:R-:W-:Y:S01]  /*8df0*/  FFMA.FTZ R47, R43, R86, R47 ;  /* 0x000000562b2f7223 */ /* 0x000fe2000001002f */
[----:B------:R-:W-:Y:S01]  /*8e00*/  PRMT R53, R172, 0x5410, R53 ;  /* 0x00005410ac357816 */ /* 0x000fe20000000035 */
[C---:B------:R-:W-:Y:S01]  /*8e10*/  FFMA.FTZ R51, R57.reuse, R41, -R51 ;  /* 0x0000002939337223 */ /* 0x040fe20000010833 */
[----:B------:R-:W-:Y:S01]  /*8e20*/  LOP3.LUT R40, R40, 0xffff0000, RZ, 0xc0, !PT ;  /* 0xffff000028287812 */ /* 0x000fe200078ec0ff */
[----:B------:R-:W-:Y:S01]  /*8e30*/  FMUL.FTZ R43, R44, R84 ;  /* 0x000000542c2b7220 */ /* 0x000fe20000410000 */
[----:B------:R-:W-:Y:S01]  /*8e40*/  IMAD.U32 R41, R54, 0x10000, RZ ;  /* 0x0001000036297824 */ /* 0x000fe200078e00ff */
[----:B------:R-:W-:Y:S01]  /*8e50*/  LOP3.LUT R46, R46, 0xffff0000, RZ, 0xc0, !PT ;  /* 0xffff00002e2e7812 */ /* 0x000fe200078ec0ff */
[----:B------:R-:W-:Y:S01]  /*8e60*/  FMUL.FTZ R44, R44, R70 ;  /* 0x000000462c2c7220 */ /* 0x000fe20000410000 */
[----:B------:R-:W-:Y:S01]  /*8e70*/  LOP3.LUT R54, R54, 0xffff0000, RZ, 0xc0, !PT ;  /* 0xffff000036367812 */ /* 0x000fe200078ec0ff */
[----:B------:R-:W-:Y:S01]  /*8e80*/  FFMA.FTZ R69, R57, R55, R69 ;  /* 0x0000003739457223 */ /* 0x000fe20000010045 */
[C---:B------:R-:W-:Y:S01]  /*8e90*/  IMAD.U32 R58, R42.reuse, 0x10000, RZ ;  /* 0x000100002a3a7824 */ /* 0x040fe200078e00ff */
[----:B------:R-:W-:Y:S01]  /*8ea0*/  LOP3.LUT R42, R42, 0xffff0000, RZ, 0xc0, !PT ;  /* 0xffff00002a2a7812 */ /* 0x000fe200078ec0ff */
[----:B------:R-:W-:-:S02]  /*8eb0*/  IMAD.U32 R55, R53, 0x10000, RZ ;  /* 0x0001000035377824 */ /* 0x000fc400078e00ff */
[C---:B------:R-:W-:Y:S01]  /*8ec0*/  FFMA.FTZ R43, R40.reuse, R70, -R43 ;  /* 0x00000046282b7223 */ /* 0x040fe2000001082b */
[----:B------:R-:W-:Y:S01]  /*8ed0*/  LOP3.LUT R53, R53, 0xffff0000, RZ, 0xc0, !PT ;  /* 0xffff000035357812 */ /* 0x000fe200078ec0ff */
[----:B------:R-:W-:Y:S01]  /*8ee0*/  FFMA.FTZ R44, R40, R84, R44 ;  /* 0x00000054282c7223 */ /* 0x000fe2000001002c */
[C---:B------:R-:W-:Y:S01]  /*8ef0*/  FMUL.FTZ R40, R77.reuse, R41 ;  /* 0x000000294d287220 */ /* 0x040fe20000410000 */
[CC--:B------:R-:W-:Y:S01]  /*8f00*/  FMUL.FTZ R57, R46.reuse, R54.reuse ;  /* 0x000000362e397220 */ /* 0x0c0fe20000410000 */
[----:B------:R-:W-:Y:S01]  /*8f10*/  FMUL.FTZ R77, R77, R55 ;  /* 0x000000374d4d7220 */ /* 0x000fe20000410000 */
[----:B------:R-:W-:Y:S01]  /*8f20*/  FMUL.FTZ R46, R46, R53 ;  /* 0x000000352e2e7220 */ /* 0x000fe20000410000 */
[----:B------:R-:W-:Y:S01]  /*8f30*/  FFMA.FTZ R40, R58, R55, -R40 ;  /* 0x000000373a287223 */ /* 0x000fe20000010828 */
[----:B------:R-:W-:Y:S01]  /*8f40*/  FFMA.FTZ R57, R42, R53, -R57 ;  /* 0x000000352a397223 */ /* 0x000fe20000010839 */
[----:B------:R-:W-:Y:S01]  /*8f50*/  F2FP.BF16.F32.PACK_AB R43, R43, R51 ;  /* 0x000000332b2b723e */ /* 0x000fe200000010ff */
[----:B------:R-:W-:Y:S01]  /*8f60*/  FFMA.FTZ R77, R58, R41, R77 ;  /* 0x000000293a4d7223 */ /* 0x000fe2000001004d */
        /* <DEDUP_REMOVED lines=11> */
[----:B------:R-:W-:-:S07]  /*9020*/  F2FP.BF16.F32.PACK_AB R46, R46, R77 ;  /* 0x0000004d2e2e723e */ /* 0x000fce00000010ff */
.L_x_3732:
[----:B------:R-:W-:Y:S05]  /*9030*/  BSYNC B2 ;  /* 0x0000000000027941 */ /* 0x000fea0003800000 */
.L_x_3731:
[----:B------:R-:W-:-:S13]  /*9040*/  ISETP.GE.AND P3, PT, R48, R148, PT ;  /* 0x000000943000720c */ /* 0x000fda0003f66270 */
[--C-:B------:R-:W-:Y:S02]  /*9050*/  @!P3 SHF.R.S32.HI R53, RZ, 0x1f, R48.reuse ;  /* 0x0000001fff35b819 */ /* 0x100fe40000011430 */
[----:B------:R-:W-:-:S04]  /*9060*/  @!P3 IADD3 R51, P4, P5, R116, R128, R48 ;  /* 0x000000807433b210 */ /* 0x000fc80007d9e030 */
[----:B------:R-:W-:Y:S02]  /*9070*/  @!P3 IADD3.X R53, R7, R52, R53, P4, P5 ;  /* 0x000000340735b210 */ /* 0x000fe400027ea435 */
[----:B------:R-:W-:-:S04]  /*9080*/  LEA R48, P4, R49, R124, 0x1 ;  /* 0x0000007c31307211 */ /* 0x000fc800078808ff */
[----:B------:R-:W-:Y:S02]  /*9090*/  LEA.HI.X R49, R49, R125, R50, 0x1, P4 ;  /* 0x0000007d31317211 */ /* 0x000fe400020f0c32 */
[----:B------:R-:W-:-:S03]  /*90a0*/  @!P3 LEA R50, P4, R51, R124, 0x1 ;  /* 0x0000007c3332b211 */ /* 0x000fc600078808ff */
[----:B0-----:R0:W-:Y:S01]  /*90b0*/  STG.E.128 desc[UR60][R48.64], R40 ;  /* 0x0000002830007986 */ /* 0x0011e2000c101d3c */
[----:B------:R-:W-:-:S05]  /*90c0*/  @!P3 LEA.HI.X R51, R51, R125, R53, 0x1, P4 ;  /* 0x0000007d3333b211 */ /* 0x000fca00020f0c35 */
[----:B--2---:R0:W-:Y:S04]  /*90d0*/  @!P3 STG.E.128 desc[UR60][R50.64], R44 ;  /* 0x0000002c3200b986 */ /* 0x0041e8000c101d3c */
.L_x_3730:
[----:B------:R-:W-:Y:S05]  /*90e0*/  BSYNC B1 ;  /* 0x0000000000017941 */ /* 0x000fea0003800000 */
.L_x_3729:
[----:B------:R-:W-:Y:S01]  /*90f0*/  ISETP.NE.AND P3, PT, R33, RZ, PT ;  /* 0x000000ff2100720c */ /* 0x000fe20003f65270 */
[----:B------:R-:W-:-:S12]  /*9100*/  BSSY B1, `(.L_x_3733) ;  /* 0x0000080000017945 */ /* 0x000fd80003800000 */
[----:B------:R-:W-:Y:S05]  /*9110*/  @!P3 BRA `(.L_x_3734) ;  /* 0x0000000400f8b947 */ /* 0x000fea0003800000 */
[----:B0-----:R-:W-:Y:S01]  /*9120*/  SEL R40, R127, R152, !P1 ;  /* 0x000000987f287207 */ /* 0x001fe20004800000 */
        /* <DEDUP_REMOVED lines=8> */
[----:B------:R-:W-:Y:S01]  /*91b0*/  SHF.R.S32.HI R41, RZ, 0x1f, R40 ;  /* 0x0000001fff297819 */ /* 0x000fe20000011428 */
[----:B------:R-:W-:-:S03]  /*91c0*/  IMAD.SHL.U32 R48, R40, 0x8, RZ ;  /* 0x0000000828307824 */ /* 0x000fc600078e00ff */
[----:B------:R-:W-:Y:S02]  /*91d0*/  LEA.HI R41, R41, R40, RZ, 0x3 ;  /* 0x0000002829297211 */ /* 0x000fe400078f18ff */
[----:B------:R-:W-:Y:S02]  /*91e0*/  LOP3.LUT R40, R207, 0x38, R48, 0xf8, !PT ;  /* 0x00000038cf287812 */ /* 0x000fe400078ef830 */
[----:B------:R-:W-:Y:S02]  /*91f0*/  SHF.R.S32.HI R42, RZ, 0x3, R41 ;  /* 0x00000003ff2a7819 */ /* 0x000fe40000011429 */
[----:B------:R-:W-:-:S03]  /*9200*/  LOP3.LUT R40, R40, R43, RZ, 0x3c, !PT ;  /* 0x0000002b28287212 */ /* 0x000fc600078e3cff */
[----:B------:R-:W-:-:S04]  /*9210*/  IMAD R41, R42, 0x1c00, R217 ;  /* 0x00001c002a297824 */ /* 0x000fc800078e02d9 */
        /* <DEDUP_REMOVED lines=9> */
[----:B--2---:R-:W-:Y:S01]  /*92b0*/  IMAD.U32 R58, R45, 0x10000, RZ ;  /* 0x000100002d3a7824 */ /* 0x004fe200078e00ff */
[----:B------:R-:W-:Y:S01]  /*92c0*/  SHF.R.U64 R54, R80, 0x10, R81 ;  /* 0x0000001050367819 */ /* 0x000fe20000001251 */
[----:B0-----:R-:W-:Y:S01]  /*92d0*/  IMAD.U32 R56, R41, 0x10000, RZ ;  /* 0x0001000029387824 */ /* 0x001fe200078e00ff */
[----:B------:R-:W-:Y:S01]  /*92e0*/  SHF.R.U32.HI R64, RZ, 0x10, R65 ;  /* 0x00000010ff407819 */ /* 0x000fe20000011641 */
[----:B------:R-:W-:Y:S01]  /*92f0*/  IMAD.U32 R68, R47, 0x10000, RZ ;  /* 0x000100002f447824 */ /* 0x000fe200078e00ff */
[----:B------:R-:W-:Y:S01]  /*9300*/  SHF.R.U32.HI R80, RZ, 0x10, R81 ;  /* 0x00000010ff507819 */ /* 0x000fe20000011651 */
[----:B------:R-:W-:Y:S01]  /*9310*/  IMAD.U32 R69, R46, 0x10000, RZ ;  /* 0x000100002e457824 */ /* 0x000fe200078e00ff */
[----:B------:R-:W-:Y:S01]  /*9320*/  PRMT R64, R166, 0x5432, R64 ;  /* 0x00005432a6407816 */ /* 0x000fe20000000040 */
[----:B------:R-:W-:Y:S01]  /*9330*/  IMAD.U32 R65, R42, 0x10000, RZ ;  /* 0x000100002a417824 */ /* 0x000fe200078e00ff */
[----:B------:R-:W-:-:S02]  /*9340*/  PRMT R80, R168, 0x5432, R80 ;  /* 0x00005432a8507816 */ /* 0x000fc40000000050 */
[----:B------:R-:W-:Y:S01]  /*9350*/  SHF.R.U64 R55, R82, 0x10, R83 ;  /* 0x0000001052377819 */ /* 0x000fe20000001253 */
[----:B------:R-:W-:Y:S01]  /*9360*/  IMAD.U32 R71, R64, 0x10000, RZ ;  /* 0x0001000040477824 */ /* 0x000fe200078e00ff */
[----:B------:R-:W-:Y:S01]  /*9370*/  SHF.R.U64 R53, R66, 0x10, R67 ;  /* 0x0000001042357819 */ /* 0x000fe20000001243 */
[----:B------:R-:W-:Y:S01]  /*9380*/  IMAD.U32 R70, R80, 0x10000, RZ ;  /* 0x0001000050467824 */ /* 0x000fe200078e00ff */
[----:B------:R-:W-:Y:S01]  /*9390*/  SHF.R.U32.HI R82, RZ, 0x10, R83 ;  /* 0x00000010ff527819 */ /* 0x000fe20000011653 */
[----:B------:R-:W-:Y:S01]  /*93a0*/  FMUL.FTZ R77, R58, R71 ;  /* 0x000000473a4d7220 */ /* 0x000fe20000410000 */
[----:B------:R-:W-:Y:S01]  /*93b0*/  SHF.R.U32.HI R66, RZ, 0x10, R67 ;  /* 0x00000010ff427819 */ /* 0x000fe20000011643 */
[----:B------:R-:W-:Y:S01]  /*93c0*/  IMAD.U32 R67, R43, 0x10000, RZ ;  /* 0x000100002b437824 */ /* 0x000fe200078e00ff */
[----:B------:R-:W-:Y:S01]  /*93d0*/  LOP3.LUT R59, R45, 0xffff0000, RZ, 0xc0, !PT ;  /* 0xffff00002d3b7812 */ /* 0x000fe200078ec0ff */
[----:B------:R-:W-:Y:S01]  /*93e0*/  FFMA.FTZ R77, R56, R70, R77 ;  /* 0x00000046384d7223 */ /* 0x000fe2000001004d */
[----:B------:R-:W-:Y:S01]  /*93f0*/  PRMT R168, R168, 0x5410, R54 ;  /* 0x00005410a8a87816 */ /* 0x000fe20000000036 */
[----:B------:R-:W-:Y:S01]  /*9400*/  IMAD.U32 R45, R44, 0x10000, RZ ;  /* 0x000100002c2d7824 */ /* 0x000fe200078e00ff */
[----:B------:R-:W-:-:S02]  /*9410*/  LOP3.LUT R80, R80, 0xffff0000, RZ, 0xc0, !PT ;  /* 0xffff000050507812 */ /* 0x000fc400078ec0ff */
[C---:B------:R-:W-:Y:S01]  /*9420*/  PRMT R54, R167.reuse, 0x5410, R55 ;  /* 0x00005410a7367816 */ /* 0x040fe20000000037 */
[----:B------:R-:W-:Y:S01]  /*9430*/  FMUL.FTZ R55, R58, R70 ;  /* 0x000000463a377220 */ /* 0x000fe20000410000 */
[----:B------:R-:W-:Y:S01]  /*9440*/  PRMT R82, R167, 0x5432, R82 ;  /* 0x00005432a7527816 */ /* 0x000fe20000000052 */
[----:B------:R-:W-:Y:S01]  /*9450*/  FMUL.FTZ R58, R59, R80 ;  /* 0x000000503b3a7220 */ /* 0x000fe20000410000 */
[----:B------:R-:W-:Y:S01]  /*9460*/  PRMT R66, R165, 0x5432, R66 ;  /* 0x00005432a5427816 */ /* 0x000fe20000000042 */
[----:B------:R-:W-:Y:S01]  /*9470*/  FFMA.FTZ R55, R56, R71, -R55 ;  /* 0x0000004738377223 */ /* 0x000fe20000010837 */
[----:B------:R-:W-:Y:S01]  /*9480*/  LOP3.LUT R76, R64, 0xffff0000, RZ, 0xc0, !PT ;  /* 0xffff0000404c7812 */ /* 0x000fe200078ec0ff */
[----:B------:R-:W-:Y:S01]  /*9490*/  IMAD.U32 R64, R82, 0x10000, RZ ;  /* 0x0001000052407824 */ /* 0x000fe200078e00ff */
[----:B------:R-:W-:Y:S01]  /*94a0*/  LOP3.LUT R57, R41, 0xffff0000, RZ, 0xc0, !PT ;  /* 0xffff000029397812 */ /* 0x000fe200078ec0ff */
[----:B------:R-:W-:Y:S01]  /*94b0*/  IMAD.U32 R56, R66, 0x10000, RZ ;  /* 0x0001000042387824 */ /* 0x000fe200078e00ff */
[----:B------:R-:W-:Y:S01]  /*94c0*/  LOP3.LUT R47, R47, 0xffff0000, RZ, 0xc0, !PT ;  /* 0xffff00002f2f7812 */ /* 0x000fe200078ec0ff */
[-C--:B------:R-:W-:Y:S01]  /*94d0*/  FMUL.FTZ R70, R59, R76.reuse ;  /* 0x0000004c3b467220 */ /* 0x080fe20000410000 */
[----:B------:R-:W-:Y:S01]  /*94e0*/  LOP3.LUT R82, R82, 0xffff0000, RZ, 0xc0, !PT ;  /* 0xffff000052527812 */ /* 0x000fe200078ec0ff */
[----:B------:R-:W-:Y:S01]  /*94f0*/  FFMA.FTZ R76, R57, R76, -R58 ;  /* 0x0000004c394c7223 */ /* 0x000fe2000001083a */
[----:B------:R-:W-:Y:S01]  /*9500*/  FMUL.FTZ R58, R68, R64 ;  /* 0x00000040443a7220 */ /* 0x000fe20000410000 */
[----:B------:R-:W-:Y:S01]  /*9510*/  PRMT R51, R166, 0x5410, R51 ;  /* 0x00005410a6337816 */ /* 0x000fe20000000033 */
[-C--:B------:R-:W-:Y:S01]  /*9520*/  FMUL.FTZ R59, R68, R56.reuse ;  /* 0x00000038443b7220 */ /* 0x080fe20000410000 */
[----:B------:R-:W-:Y:S01]  /*9530*/  LOP3.LUT R68, R66, 0xffff0000, RZ, 0xc0, !PT ;  /* 0xffff000042447812 */ /* 0x000fe200078ec0ff */
[----:B------:R-:W-:Y:S01]  /*9540*/  FFMA.FTZ R58, R67, R56, -R58 ;  /* 0x00000038433a7223 */ /* 0x000fe2000001083a */
[----:B------:R-:W-:Y:S01]  /*9550*/  LOP3.LUT R43, R43, 0xffff0000, RZ, 0xc0, !PT ;  /* 0xffff00002b2b7812 */ /* 0x000fe200078ec0ff */
[----:B------:R-:W-:Y:S01]  /*9560*/  FMUL.FTZ R78, R47, R82 ;  /* 0x000000522f4e7220 */ /* 0x000fe20000410000 */
[----:B------:R-:W-:Y:S01]  /*9570*/  FFMA.FTZ R59, R67, R64, R59 ;  /* 0x00000040433b7223 */ /* 0x000fe2000001003b */
[----:B------:R-:W-:-:S02]  /*9580*/  IMAD.U32 R56, R168, 0x10000, RZ ;  /* 0x00010000a8387824 */ /* 0x000fc400078e00ff */
[----:B------:R-:W-:Y:S01]  /*9590*/  FFMA.FTZ R70, R57, R80, R70 ;  /* 0x0000005039467223 */ /* 0x000fe20000010046 */
[----:B------:R-:W-:Y:S01]  /*95a0*/  IMAD.U32 R64, R51, 0x10000, RZ ;  /* 0x0001000033407824 */ /* 0x000fe200078e00ff */
[----:B------:R-:W-:Y:S01]  /*95b0*/  LOP3.LUT R44, R44, 0xffff0000, RZ, 0xc0, !PT ;  /* 0xffff00002c2c7812 */ /* 0x000fe200078ec0ff */
[-C--:B------:R-:W-:Y:S01]  /*95c0*/  FMUL.FTZ R66, R47, R68.reuse ;  /* 0x000000442f427220 */ /* 0x080fe20000410000 */
[----:B------:R-:W-:Y:S01]  /*95d0*/  LOP3.LUT R57, R168, 0xffff0000, RZ, 0xc0, !PT ;  /* 0xffff0000a8397812 */ /* 0x000fe200078ec0ff */
[----:B------:R-:W-:Y:S01]  /*95e0*/  FFMA.FTZ R47, R43, R68, -R78 ;  /* 0x000000442b2f7223 */ /* 0x000fe2000001084e */
[C---:B------:R-:W-:Y:S02]  /*95f0*/  IMAD.U32 R41, R40.reuse, 0x10000, RZ ;  /* 0x0001000028297824 */ /* 0x040fe400078e00ff */
[----:B------:R-:W-:Y:S01]  /*9600*/  FMUL.FTZ R68, R45, R56 ;  /* 0x000000382d447220 */ /* 0x000fe20000410000 */
[----:B------:R-:W-:Y:S01]  /*9610*/  LOP3.LUT R51, R51, 0xffff0000, RZ, 0xc0, !PT ;  /* 0xffff000033337812 */ /* 0x000fe200078ec0ff */
[----:B------:R-:W-:Y:S01]  /*9620*/  FMUL.FTZ R45, R45, R64 ;  /* 0x000000402d2d7220 */ /* 0x000fe20000410000 */
[----:B------:R-:W-:Y:S01]  /*9630*/  LOP3.LUT R40, R40, 0xffff0000, RZ, 0xc0, !PT ;  /* 0xffff000028287812 */ /* 0x000fe200078ec0ff */
[----:B------:R-:W-:Y:S01]  /*9640*/  FFMA.FTZ R82, R43, R82, R66 ;  /* 0x000000522b527223 */ /* 0x000fe20000010042 */
[----:B------:R-:W-:Y:S01]  /*9650*/  PRMT R53, R165, 0x5410, R53 ;  /* 0x00005410a5357816 */ /* 0x000fe20000000035 */
[C---:B------:R-:W-:Y:S01]  /*9660*/  FMUL.FTZ R43, R44.reuse, R57 ;  /* 0x000000392c2b7220 */ /* 0x040fe20000410000 */
[C---:B------:R-:W-:Y:S01]  /*9670*/  FFMA.FTZ R64, R41.reuse, R64, -R68 ;  /* 0x0000004029407223 */ /* 0x040fe20000010844 */
[----:B------:R-:W-:Y:S01]  /*9680*/  FFMA.FTZ R41, R41, R56, R45 ;  /* 0x0000003829297223 */ /* 0x000fe2000001002d */
[-C--:B------:R-:W-:Y:S01]  /*9690*/  FMUL.FTZ R45, R44, R51.reuse ;  /* 0x000000332c2d7220 */ /* 0x080fe20000410000 */
[----:B------:R-:W-:Y:S01]  /*96a0*/  FFMA.FTZ R51, R40, R51, -R43 ;  /* 0x0000003328337223 */ /* 0x000fe2000001082b */
[----:B------:R-:W-:Y:S01]  /*96b0*/  LOP3.LUT R46, R46, 0xffff0000, RZ, 0xc0, !PT ;  /* 0xffff00002e2e7812 */ /* 0x000fe200078ec0ff */
[C---:B------:R-:W-:Y:S01]  /*96c0*/  IMAD.U32 R56, R53.reuse, 0x10000, RZ ;  /* 0x0001000035387824 */ /* 0x040fe200078e00ff */
[C---:B------:R-:W-:Y:S01]  /*96d0*/  LOP3.LUT R43, R54.reuse, 0xffff0000, RZ, 0xc0, !PT ;  /* 0xffff0000362b7812 */ /* 0x040fe200078ec0ff */
[----:B------:R-:W-:Y:S01]  /*96e0*/  IMAD.U32 R44, R54, 0x10000, RZ ;  /* 0x00010000362c7824 */ /* 0x000fe200078e00ff */
[----:B------:R-:W-:Y:S01]  /*96f0*/  LOP3.LUT R53, R53, 0xffff0000, RZ, 0xc0, !PT ;  /* 0xffff000035357812 */ /* 0x000fe200078ec0ff */
[----:B------:R-:W-:Y:S01]  /*9700*/  FFMA.FTZ R40, R40, R57, R45 ;  /* 0x0000003928287223 */ /* 0x000fe2000001002d */
[----:B------:R-:W-:Y:S01]  /*9710*/  LOP3.LUT R42, R42, 0xffff0000, RZ, 0xc0, !PT ;  /* 0xffff00002a2a7812 */ /* 0x000fe200078ec0ff */
        /* <DEDUP_REMOVED lines=18> */
[----:B------:R-:W-:-:S07]  /*9840*/  F2FP.BF16.F32.PACK_AB R46, R46, R69 ;  /* 0x000000452e2e723e */ /* 0x000fce00000010ff */
.L_x_3736:
[----:B------:R-:W-:Y:S05]  /*9850*/  BSYNC B2 ;  /* 0x0000000000027941 */ /* 0x000fea0003800000 */
.L_x_3735:
        /* <DEDUP_REMOVED lines=10> */
.L_x_3734:
[----:B------:R-:W-:Y:S05]  /*9900*/  BSYNC B1 ;  /* 0x0000000000017941 */ /* 0x000fea0003800000 */
.L_x_3733:
[----:B------:R-:W-:-:S13]  /*9910*/  ISETP.NE.AND P3, PT, R34, RZ, PT ;  /* 0x000000ff2200720c */ /* 0x000fda0003f65270 */
[----:B------:R-:W-:Y:S05]  /*9920*/  @!P3 BRA `(.L_x_3687) ;  /* 0x0000000800e4b947 */ /* 0x000fea0003800000 */
[----:B0---4-:R-:W2:Y:S01]  /*9930*/  LDL R40, [R1+0x10] ;  /* 0x0000100001287983 */ /* 0x011ea20000100800 */
[----:B------:R-:W-:Y:S01]  /*9940*/  SHF.R.U32.HI R43, RZ, 0x3, R207 ;  /* 0x00000003ff2b7819 */ /* 0x000fe200000116cf */
[----:B------:R-:W-:Y:S01]  /*9950*/  BSSY B1, `(.L_x_3737) ;  /* 0x0000077000017945 */ /* 0x000fe20003800000 */
[----:B--2---:R-:W-:Y:S02]  /*9960*/  LOP3.LUT P5, RZ, R40, 0x1, RZ, 0xc0, !PT ;  /* 0x0000000128ff7812 */ /* 0x004fe400078ac0ff */
[----:B------:R-:W-:Y:S02]  /*9970*/  IADD3 R40, P3, P4, R116, R128, R28 ;  /* 0x0000008074287210 */ /* 0x000fe40007c7e01c */
[----:B------:R-:W-:Y:S02]  /*9980*/  SEL R152, R127, R152, !P5 ;  /* 0x000000987f987207 */ /* 0x000fe40006800000 */
[----:B------:R-:W-:Y:S02]  /*9990*/  IADD3.X R41, R7, R52, R32, P3, P4 ;  /* 0x0000003407297210 */ /* 0x000fe40001fe8420 */
[----:B---3--:R-:W-:-:S04]  /*99a0*/  LEA R48, P3, R40, R124, 0x1 ;  /* 0x0000007c28307211 */ /* 0x008fc800078608ff */
[----:B------:R-:W-:Y:S02]  /*99b0*/  LEA.HI.X R49, R40, R125, R41, 0x1, P3 ;  /* 0x0000007d28317211 */ /* 0x000fe400018f0c29 */
[----:B------:R-:W-:Y:S02]  /*99c0*/  SHF.R.S32.HI R41, RZ, 0x1f, R152 ;  /* 0x0000001fff297819 */ /* 0x000fe40000011498 */
[----:B------:R-:W-:Y:S02]  /*99d0*/  ISETP.GE.AND P3, PT, R3, R126, PT ;  /* 0x0000007e0300720c */ /* 0x000fe40003f66270 */
[----:B------:R-:W-:-:S04]  /*99e0*/  LEA.HI R41, R41, R152, RZ, 0x4 ;  /* 0x0000009829297211 */ /* 0x000fc800078f20ff */
[----:B------:R-:W-:-:S04]  /*99f0*/  LEA.HI.SX32 R41, R41, R118, 0x1c ;  /* 0x0000007629297211 */ /* 0x000fc800078fe2ff */
[----:B------:R-:W-:Y:S01]  /*9a00*/  SHF.R.S32.HI R40, RZ, 0x1f, R41 ;  /* 0x0000001fff287819 */ /* 0x000fe20000011429 */
[----:B------:R-:W-:-:S03]  /*9a10*/  IMAD.SHL.U32 R51, R41, 0x8, RZ ;  /* 0x0000000829337824 */ /* 0x000fc600078e00ff */
[----:B------:R-:W-:-:S04]  /*9a20*/  LEA.HI R40, R40, R41, RZ, 0x3 ;  /* 0x0000002928287211 */ /* 0x000fc800078f18ff */
        /* <DEDUP_REMOVED lines=13> */
[----:B--2---:R-:W-:Y:S01]  /*9b00*/  IMAD.U32 R64, R45, 0x10000, RZ ;  /* 0x000100002d407824 */ /* 0x004fe200078e00ff */
[----:B------:R-:W-:Y:S01]  /*9b10*/  SHF.R.U32.HI R72, RZ, 0x10, R73 ;  /* 0x00000010ff487819 */ /* 0x000fe20000011649 */
[----:B0-----:R-:W-:Y:S01]  /*9b20*/  IMAD.U32 R58, R41, 0x10000, RZ ;  /* 0x00010000293a7824 */ /* 0x001fe200078e00ff */
[----:B------:R-:W-:Y:S01]  /*9b30*/  SHF.R.U32.HI R66, RZ, 0x10, R61 ;  /* 0x00000010ff427819 */ /* 0x000fe2000001163d */
        /* <DEDUP_REMOVED lines=8> */
[----:B------:R-:W-:Y:S01]  /*9bc0*/  SHF.R.U64 R50, R60, 0x10, R61 ;  /* 0x000000103c327819 */ /* 0x000fe2000000123d */
[----:B------:R-:W-:Y:S01]  /*9bd0*/  FMUL.FTZ R69, R64, R67 ;  /* 0x0000004340457220 */ /* 0x000fe20000410000 */
[--C-:B------:R-:W-:Y:S02]  /*9be0*/  SHF.R.U64 R61, R74, 0x10, R75.reuse ;  /* 0x000000104a3d7819 */ /* 0x100fe4000000124b */
[----:B------:R-:W-:Y:S02]  /*9bf0*/  SHF.R.U32.HI R75, RZ, 0x10, R75 ;  /* 0x00000010ff4b7819 */ /* 0x000fe4000001164b */
[C---:B------:R-:W-:Y:S02]  /*9c00*/  PRMT R57, R158.reuse, 0x5410, R57 ;  /* 0x000054109e397816 */ /* 0x040fe40000000039 */
[----:B------:R-:W-:Y:S01]  /*9c10*/  PRMT R158, R158, 0x5432, R63 ;  /* 0x000054329e9e7816 */ /* 0x000fe2000000003f */
[----:B------:R-:W-:Y:S01]  /*9c20*/  IMAD.U32 R63, R66, 0x10000, RZ ;  /* 0x00010000423f7824 */ /* 0x000fe200078e00ff */
[----:B------:R-:W-:Y:S01]  /*9c30*/  LOP3.LUT R60, R45, 0xffff0000, RZ, 0xc0, !PT ;  /* 0xffff00002d3c7812 */ /* 0x000fe200078ec0ff */
[----:B------:R-:W-:Y:S01]  /*9c40*/  IMAD.U32 R45, R44, 0x10000, RZ ;  /* 0x000100002c2d7824 */ /* 0x000fe200078e00ff */
[----:B------:R-:W-:Y:S01]  /*9c50*/  PRMT R75, R160, 0x5432, R75 ;  /* 0x00005432a04b7816 */ /* 0x000fe2000000004b */
[-C--:B------:R-:W-:Y:S01]  /*9c60*/  FMUL.FTZ R71, R64, R63.reuse ;  /* 0x0000003f40477220 */ /* 0x080fe20000410000 */
[----:B------:R-:W-:Y:S01]  /*9c70*/  LOP3.LUT R65, R65, 0xffff0000, RZ, 0xc0, !PT ;  /* 0xffff000041417812 */ /* 0x000fe200078ec0ff */
[----:B------:R-:W-:Y:S01]  /*9c80*/  IMAD.U32 R64, R158, 0x10000, RZ ;  /* 0x000100009e407824 */ /* 0x000fe200078e00ff */
[----:B------:R-:W-:Y:S01]  /*9c90*/  PRMT R161, R161, 0x5410, R56 ;  /* 0x00005410a1a17816 */ /* 0x000fe20000000038 */
[----:B------:R-:W-:Y:S01]  /*9ca0*/  FFMA.FTZ R56, R58, R63, -R69 ;  /* 0x0000003f3a387223 */ /* 0x000fe20000010845 */
[----:B------:R-:W-:Y:S01]  /*9cb0*/  LOP3.LUT R63, R66, 0xffff0000, RZ, 0xc0, !PT ;  /* 0xffff0000423f7812 */ /* 0x000fe200078ec0ff */
[----:B------:R-:W-:Y:S01]  /*9cc0*/  IMAD.U32 R66, R75, 0x10000, RZ ;  /* 0x000100004b427824 */ /* 0x000fe200078e00ff */
[----:B------:R-:W-:Y:S01]  /*9cd0*/  LOP3.LUT R53, R41, 0xffff0000, RZ, 0xc0, !PT ;  /* 0xffff000029357812 */ /* 0x000fe200078ec0ff */
[----:B------:R-:W-:Y:S01]  /*9ce0*/  FMUL.FTZ R68, R60, R65 ;  /* 0x000000413c447220 */ /* 0x000fe20000410000 */
[----:B------:R-:W-:Y:S01]  /*9cf0*/  FFMA.FTZ R58, R58, R67, R71 ;  /* 0x000000433a3a7223 */ /* 0x000fe20000010047 */
[-C--:B------:R-:W-:Y:S01]  /*9d00*/  FMUL.FTZ R60, R60, R63.reuse ;  /* 0x0000003f3c3c7220 */ /* 0x080fe20000410000 */
[C---:B------:R-:W-:Y:S01]  /*9d10*/  FMUL.FTZ R70, R62.reuse, R66 ;  /* 0x000000423e467220 */ /* 0x040fe20000410000 */
[----:B------:R-:W-:Y:S01]  /*9d20*/  FFMA.FTZ R63, R53, R63, -R68 ;  /* 0x0000003f353f7223 */ /* 0x000fe20000010844 */
[----:B------:R-:W-:Y:S01]  /*9d30*/  LOP3.LUT R47, R47, 0xffff0000, RZ, 0xc0, !PT ;  /* 0xffff00002f2f7812 */ /* 0x000fe200078ec0ff */
[-C--:B------:R-:W-:Y:S01]  /*9d40*/  FMUL.FTZ R67, R62, R64.reuse ;  /* 0x000000403e437220 */ /* 0x080fe20000410000 */
[----:B------:R-:W-:Y:S01]  /*9d50*/  LOP3.LUT R68, R75, 0xffff0000, RZ, 0xc0, !PT ;  /* 0xffff00004b447812 */ /* 0x000fe200078ec0ff */
[----:B------:R-:W-:Y:S01]  /*9d60*/  FFMA.FTZ R53, R53, R65, R60 ;  /* 0x0000004135357223 */ /* 0x000fe2000001003c */
[----:B------:R-:W-:Y:S01]  /*9d70*/  LOP3.LUT R158, R158, 0xffff0000, RZ, 0xc0, !PT ;  /* 0xffff00009e9e7812 */ /* 0x000fe200078ec0ff */
[----:B------:R-:W-:Y:S01]  /*9d80*/  FFMA.FTZ R60, R59, R64, -R70 ;  /* 0x000000403b3c7223 */ /* 0x000fe20000010846 */
[----:B------:R-:W-:Y:S01]  /*9d90*/  PRMT R50, R159, 0x5410, R50 ;  /* 0x000054109f327816 */ /* 0x000fe20000000032 */
[----:B------:R-:W-:Y:S01]  /*9da0*/  FFMA.FTZ R59, R59, R66, R67 ;  /* 0x000000423b3b7223 */ /* 0x000fe20000010043 */
[----:B------:R-:W-:Y:S01]  /*9db0*/  LOP3.LUT R43, R43, 0xffff0000, RZ, 0xc0, !PT ;  /* 0xffff00002b2b7812 */ /* 0x000fe200078ec0ff */
[----:B------:R-:W-:Y:S01]  /*9dc0*/  IMAD.U32 R64, R161, 0x10000, RZ ;  /* 0x00010000a1407824 */ /* 0x000fe200078e00ff */
[----:B------:R-:W-:Y:S01]  /*9dd0*/  LOP3.LUT R44, R44, 0xffff0000, RZ, 0xc0, !PT ;  /* 0xffff00002c2c7812 */ /* 0x000fe200078ec0ff */
[C---:B------:R-:W-:Y:S01]  /*9de0*/  FMUL.FTZ R66, R47.reuse, R68 ;  /* 0x000000442f427220 */ /* 0x040fe20000410000 */
[-C--:B------:R-:W-:Y:S01]  /*9df0*/  FMUL.FTZ R70, R47, R158.reuse ;  /* 0x0000009e2f467220 */ /* 0x080fe20000410000 */
[----:B------:R-:W-:Y:S01]  /*9e00*/  LOP3.LUT R161, R161, 0xffff0000, RZ, 0xc0, !PT ;  /* 0xffff0000a1a17812 */ /* 0x000fe200078ec0ff */
[C---:B------:R-:W-:Y:S01]  /*9e10*/  IMAD.U32 R62, R50.reuse, 0x10000, RZ ;  /* 0x00010000323e7824 */ /* 0x040fe200078e00ff */
[----:B------:R-:W-:Y:S01]  /*9e20*/  LOP3.LUT R65, R50, 0xffff0000, RZ, 0xc0, !PT ;  /* 0xffff000032417812 */ /* 0x000fe200078ec0ff */
[C---:B------:R-:W-:Y:S01]  /*9e30*/  IMAD.U32 R41, R40.reuse, 0x10000, RZ ;  /* 0x0001000028297824 */ /* 0x040fe200078e00ff */
[----:B------:R-:W-:Y:S01]  /*9e40*/  LOP3.LUT R40, R40, 0xffff0000, RZ, 0xc0, !PT ;  /* 0xffff000028287812 */ /* 0x000fe200078ec0ff */
[C---:B------:R-:W-:Y:S01]  /*9e50*/  FFMA.FTZ R47, R43.reuse, R158, -R66 ;  /* 0x0000009e2b2f7223 */ /* 0x040fe20000010842 */
[----:B------:R-:W-:Y:S01]  /*9e60*/  FFMA.FTZ R70, R43, R68, R70 ;  /* 0x000000442b467223 */ /* 0x000fe20000010046 */
[----:B------:R-:W-:Y:S01]  /*9e70*/  PRMT R61, R160, 0x5410, R61 ;  /* 0x00005410a03d7816 */ /* 0x000fe2000000003d */
[C---:B------:R-:W-:Y:S01]  /*9e80*/  FMUL.FTZ R50, R45.reuse, R64 ;  /* 0x000000402d327220 */ /* 0x040fe20000410000 */
[C---:B------:R-:W-:Y:S01]  /*9e90*/  FMUL.FTZ R43, R44.reuse, R161 ;  /* 0x000000a12c2b7220 */ /* 0x040fe20000410000 */
[----:B------:R-:W-:Y:S01]  /*9ea0*/  FMUL.FTZ R45, R45, R62 ;  /* 0x0000003e2d2d7220 */ /* 0x000fe20000410000 */
[-C--:B------:R-:W-:Y:S01]  /*9eb0*/  FMUL.FTZ R67, R44, R65.reuse ;  /* 0x000000412c437220 */ /* 0x080fe20000410000 */
[----:B------:R-:W-:Y:S01]  /*9ec0*/  LOP3.LUT R55, R42, 0xffff0000, RZ, 0xc0, !PT ;  /* 0xffff00002a377812 */ /* 0x000fe200078ec0ff */
[----:B------:R-:W-:Y:S01]  /*9ed0*/  FFMA.FTZ R65, R40, R65, -R43 ;  /* 0x0000004128417223 */ /* 0x000fe2000001082b */
[----:B------:R-:W-:-:S02]  /*9ee0*/  IMAD.U32 R42, R46, 0x10000, RZ ;  /* 0x000100002e2a7824 */ /* 0x000fc400078e00ff */
[C---:B------:R-:W-:Y:S01]  /*9ef0*/  FFMA.FTZ R50, R41.reuse, R62, -R50 ;  /* 0x0000003e29327223 */ /* 0x040fe20000010832 */
[----:B------:R-:W-:Y:S01]  /*9f00*/  FFMA.FTZ R45, R41, R64, R45 ;  /* 0x00000040292d7223 */ /* 0x000fe2000001002d */
        /* <DEDUP_REMOVED lines=8> */
[C---:B------:R-:W-:Y:S01]  /*9f90*/  FMUL.FTZ R44, R46.reuse, R61 ;  /* 0x0000003d2e2c7220 */ /* 0x040fe20000410000 */
[----:B------:R-:W-:Y:S01]  /*9fa0*/  F2FP.BF16.F32.PACK_AB R53, R53, R58 ;  /* 0x0000003a3535723e */ /* 0x000fe200000010ff */
        /* <DEDUP_REMOVED lines=15> */
[----:B------:R-:W-:-:S02]  /*a0a0*/  IMAD.MOV.U32 R44, RZ, RZ, R54 ;  /* 0x000000ffff2c7224 */ /* 0x000fc400078e0036 */
[----:B------:R-:W-:-:S07]  /*a0b0*/  IMAD.MOV.U32 R46, RZ, RZ, R56 ;  /* 0x000000ffff2e7224 */ /* 0x000fce00078e0038 */
.L_x_3738:
[----:B------:R-:W-:Y:S05]  /*a0c0*/  BSYNC B1 ;  /* 0x0000000000017941 */ /* 0x000fea0003800000 */
.L_x_3737:
[----:B0-----:R0:W-:Y:S01]  /*a0d0*/  STG.E.128 desc[UR60][R48.64], R40 ;  /* 0x0000002830007986 */ /* 0x0011e2000c101d3c */
[----:B------:R-:W-:-:S13]  /*a0e0*/  ISETP.GE.AND P3, PT, R51, R148, PT ;  /* 0x000000943300720c */ /* 0x000fda0003f66270 */
[----:B------:R-:W-:Y:S05]  /*a0f0*/  @P3 BRA `(.L_x_3687) ;  /* 0x0000000000f03947 */ /* 0x000fea0003800000 */
[--C-:B0-----:R-:W-:Y:S02]  /*a100*/  SHF.R.S32.HI R40, RZ, 0x1f, R51.reuse ;  /* 0x0000001fff287819 */ /* 0x101fe40000011433 */
[----:B------:R-:W-:-:S04]  /*a110*/  IADD3 R51, P3, P4, R116, R128, R51 ;  /* 0x0000008074337210 */ /* 0x000fc80007c7e033 */
[----:B------:R-:W-:Y:S02]  /*a120*/  IADD3.X R52, R7, R52, R40, P3, P4 ;  /* 0x0000003407347210 */ /* 0x000fe40001fe8428 */
[----:B------:R-:W-:-:S04]  /*a130*/  LEA R124, P3, R51, R124, 0x1 ;  /* 0x0000007c337c7211 */ /* 0x000fc800078608ff */
[----:B------:R-:W-:-:S05]  /*a140*/  LEA.HI.X R125, R51, R125, R52, 0x1, P3 ;  /* 0x0000007d337d7211 */ /* 0x000fca00018f0c34 */
[----:B--2---:R0:W-:Y:S01]  /*a150*/  STG.E.128 desc[UR60][R124.64], R44 ;  /* 0x0000002c7c007986 */ /* 0x0041e2000c101d3c */
[----:B------:R-:W-:Y:S05]  /*a160*/  BRA `(.L_x_3687) ;  /* 0x0000000000d47947 */ /* 0x000fea0003800000 */
.L_x_3654:
[----:B------:R-:W-:-:S13]  /*a170*/  ISETP.NE.AND P2, PT, R213, 0x3, PT ;  /* 0x00000003d500780c */ /* 0x000fda0003f45270 */
[----:B------:R-:W-:Y:S05]  /*a180*/  @!P2 BRA `(.L_x_3739) ;  /* 0x000000000004a947 */ /* 0x000fea0003800000 */
[----:B------:R-:W-:Y:S01]  /*a190*/  BPT.TRAP 0x1 ;  /* 0x000000040000795c */ /* 0x000fe20000300000 */
.L_x_3739:
[----:B------:R-:W-:Y:S01]  /*a1a0*/  IMAD R98, R16, 0x8, R2 ;  /* 0x0000000810627824 */ /* 0x000fe200078e0202 */
[----:B------:R-:W-:Y:S01]  /*a1b0*/  SHF.L.U32 R99, R204, 0x1f, RZ ;  /* 0x0000001fcc637819 */ /* 0x000fe200000006ff */
[----:B------:R-:W-:Y:S01]  /*a1c0*/  IMAD R97, R25, -0x70, R24 ;  /* 0xffffff9019617824 */ /* 0x000fe200078e0218 */
[----:B------:R-:W-:Y:S02]  /*a1d0*/  BSSY B1, `(.L_x_3740) ;  /* 0x0000004000017945 */ /* 0x000fe40003800000 */
[----:B------:R-:W1:Y:S02]  /*a1e0*/  SYNCS.PHASECHK.TRANS64.TRYWAIT P3, [R98+URZ+0x36890], R99 ;  /* 0x03689063620075a7 */ /* 0x000e64000806017f */
[----:B------:R-:W-:Y:S01]  /*a1f0*/  VIMNMX R97, R97, 0x70, PT ;  /* 0x0000007061617848 */ /* 0x000fe20003fe0100 */
[----:B-1----:R-:W-:Y:S06]  /*a200*/  @!P3 BRA `(.L_x_3741) ;  /* 0x000001f400c4b947 */ /* 0x002fec0003800000 */
.L_x_4027:
[----:B------:R-:W-:Y:S05]  /*a210*/  BSYNC B1 ;  /* 0x0000000000017941 */ /* 0x000fea0003800000 */
.L_x_3740:
[----:B------:R-:W-:Y:S01]  /*a220*/  ISETP.GE.AND P3, PT, R17, R97, PT ;  /* 0x000000611100720c */ /* 0x000fe20003f66270 */
[----:B------:R-:W-:-:S12]  /*a230*/  BSSY B1, `(.L_x_3742) ;  /* 0x0000014000017945 */ /* 0x000fd80003800000 */
[----:B------:R-:W-:Y:S05]  /*a240*/  @P3 BRA `(.L_x_3743) ;  /* 0x0000000000483947 */ /* 0x000fea0003800000 */
[----:B------:R-:W-:-:S13]  /*a250*/  ISETP.NE.AND P3, PT, R29, RZ, PT ;  /* 0x000000ff1d00720c */ /* 0x000fda0003f65270 */
[----:B0-----:R-:W0:Y:S04]  /*a260*/  @P3 LDS.128 R40, [R39+0x21000] ;  /* 0x0210000027283984 */ /* 0x001e280000000c00 */
[----:B0-----:R-:W-:Y:S01]  /*a270*/  @P3 STG.E.128 desc[UR60][R46.64], R40 ;  /* 0x000000282e003986 */ /* 0x001fe2000c101d3c */
[----:B------:R-:W-:-:S13]  /*a280*/  ISETP.NE.AND P3, PT, R33, RZ, PT ;  /* 0x000000ff2100720c */ /* 0x000fda0003f65270 */
[----:B------:R-:W0:Y:S04]  /*a290*/  @P3 LDS.128 R40, [R96+0x21000] ;  /* 0x0210000060283984 */ /* 0x000e280000000c00 */
        /* <DEDUP_REMOVED lines=12> */
[----:B0-----:R2:W-:Y:S02]  /*a360*/  @P3 STG.E.128 desc[UR60][R46.64+0x140], R40 ;  /* 0x000140282e003986 */ /* 0x0015e4000c101d3c */
.L_x_3743:
[----:B------:R-:W-:Y:S05]  /*a370*/  BSYNC B1 ;  /* 0x0000000000017941 */ /* 0x000fea0003800000 */
.L_x_3742:
[----:B------:R-:W-:-:S13]  /*a380*/  ISETP.GE.AND P3, PT, R229, R97, PT ;  /* 0x00000061e500720c */ /* 0x000fda0003f66270 */
[----:B------:R-:W-:Y:S05]  /*a390*/  @P3 BRA `(.L_x_3687) ;  /* 0x0000000000483947 */ /* 0x000fea0003800000 */
[----:B------:R-:W-:-:S13]  /*a3a0*/  ISETP.NE.AND P3, PT, R29, RZ, PT ;  /* 0x000000ff1d00720c */ /* 0x000fda0003f65270 */
[----:B0-2---:R-:W0:Y:S04]  /*a3b0*/  @P3 LDS.128 R40, [R39+0x23000] ;  /* 0x0230000027283984 */ /* 0x005e280000000c00 */
        /* <DEDUP_REMOVED lines=16> */
.L_x_3687:
[----:B------:R-:W-:Y:S05]  /*a4c0*/  BSYNC B0 ;  /* 0x0000000000007941 */ /* 0x000fea0003800000 */
.L_x_3653:
        /* <DEDUP_REMOVED lines=17> */
.L_x_3745:
[----:B------:R-:W-:Y:S05]  /*a5e0*/  BSYNC B0 ;  /* 0x0000000000007941 */ /* 0x000fea0003800000 */
.L_x_3744:
[----:B------:R-:W1:Y:S01]  /*a5f0*/  SYNCS.PHASECHK.TRANS64.TRYWAIT P2, [R98+URZ+0x368b0], R99 ;  /* 0x0368b063620075a7 */ /* 0x000e62000804017f */
[----:B------:R-:W-:Y:S01]  /*a600*/  ULDC.64 UR6, c[0x0][0x328] ;  /* 0x0000ca0000067ab9 */ /* 0x000fe20000000a00 */
[----:B------:R-:W-:Y:S01]  /*a610*/  ULDC.64 UR4, c[0x0][0x318] ;  /* 0x0000c60000047ab9 */ /* 0x000fe20000000a00 */
[----:B------:R-:W-:Y:S01]  /*a620*/  IMAD.U32 R41, RZ, RZ, UR6 ;  /* 0x00000006ff297e24 */ /* 0x000fe2000f8e00ff */
[----:B------:R-:W-:Y:S01]  /*a630*/  BSSY B0, `(.L_x_3746) ;  /* 0x000000a000007945 */ /* 0x000fe20003800000 */
[----:B0-----:R-:W-:Y:S02]  /*a640*/  IMAD.U32 R40, RZ, RZ, UR7 ;  /* 0x00000007ff287e24 */ /* 0x001fe4000f8e00ff */
[----:B------:R-:W-:Y:S01]  /*a650*/  IMAD.WIDE R44, R25, 0x70, R122 ;  /* 0x00000070192c7825 */ /* 0x000fe200078e027a */
[----:B------:R0:W-:Y:S04]  /*a660*/  STL [R1+0x18], R41 ;  /* 0x0000182901007387 */ /* 0x0001e80000100800 */
[----:B------:R2:W-:Y:S01]  /*a670*/  STL [R1+0x14], R40 ;  /* 0x0000142801007387 */ /* 0x0005e20000100800 */
[----:B0-----:R-:W-:-:S02]  /*a680*/  IMAD.U32 R41, RZ, RZ, UR4 ;  /* 0x00000004ff297e24 */ /* 0x001fc4000f8e00ff */
[----:B--2---:R-:W-:-:S05]  /*a690*/  IMAD.U32 R40, RZ, RZ, UR5 ;  /* 0x00000005ff287e24 */ /* 0x004fca000f8e00ff */
[----:B------:R0:W-:Y:S04]  /*a6a0*/  STL [R1+0x8], R40 ;  /* 0x0000082801007387 */ /* 0x0001e80000100800 */
[----:B------:R0:W-:Y:S01]  /*a6b0*/  STL [R1+0xc], R41 ;  /* 0x00000c2901007387 */ /* 0x0001e20000100800 */
[----:B-1----:R-:W-:Y:S05]  /*a6c0*/  @!P2 BRA `(.L_x_3747) ;  /* 0x000001f000a8a947 */ /* 0x002fea0003800000 */
.L_x_4028:
[----:B------:R-:W-:Y:S05]  /*a6d0*/  BSYNC B0 ;  /* 0x0000000000007941 */ /* 0x000fea0003800000 */
.L_x_3746:
[----:B------:R2:W5:Y:S04]  /*a6e0*/  LDL R51, [R1+0x18] ;  /* 0x0000180001337983 */ /* 0x0005680000100800 */
[----:B------:R2:W5:Y:S04]  /*a6f0*/  LDL R50, [R1+0x14] ;  /* 0x0000140001327983 */ /* 0x0005680000100800 */
[----:B------:R2:W5:Y:S04]  /*a700*/  LDL R49, [R1+0xc] ;  /* 0x00000c0001317983 */ /* 0x0005680000100800 */
[----:B------:R2:W5:Y:S01]  /*a710*/  LDL R48, [R1+0x8] ;  /* 0x0000080001307983 */ /* 0x0005620000100800 */
[----:B------:R-:W-:Y:S01]  /*a720*/  ISETP.GE.AND P2, PT, R17, R97, PT ;  /* 0x000000611100720c */ /* 0x000fe20003f46270 */
[----:B------:R-:W-:-:S12]  /*a730*/  BSSY B0, `(.L_x_3748) ;  /* 0x0000021000007945 */ /* 0x000fd80003800000 */
[----:B--2---:R-:W-:Y:S05]  /*a740*/  @P2 BRA `(.L_x_3749) ;  /* 0x00000000007c2947 */ /* 0x004fea0003800000 */
[----:B-----5:R-:W-:Y:S01]  /*a750*/  R2UR UR7, R51 ;  /* 0x00000000330772ca */ /* 0x020fe200000e0000 */
[----:B0-----:R-:W-:Y:S01]  /*a760*/  IMAD.MOV.U32 R40, RZ, RZ, R114 ;  /* 0x000000ffff287224 */ /* 0x001fe200078e0072 */
[----:B------:R-:W-:Y:S01]  /*a770*/  R2UR UR4, R50 ;  /* 0x00000000320472ca */ /* 0x000fe200000e0000 */
[----:B------:R-:W-:Y:S01]  /*a780*/  IMAD.MOV.U32 R41, RZ, RZ, R38 ;  /* 0x000000ffff297224 */ /* 0x000fe200078e0026 */
[----:B------:R-:W-:Y:S02]  /*a790*/  R2UR UR6, R49 ;  /* 0x00000000310672ca */ /* 0x000fe400000e0000 */
[----:B------:R-:W-:-:S07]  /*a7a0*/  R2UR UR5, R48 ;  /* 0x00000000300572ca */ /* 0x000fce00000e0000 */
[----:B------:R-:W-:Y:S02]  /*a7b0*/  IMAD R43, R45, UR7, RZ ;  /* 0x000000072d2b7c24 */ /* 0x000fe4000f8e02ff */
[----:B------:R-:W-:-:S04]  /*a7c0*/  IMAD.WIDE.U32 R40, R44, UR7, R40 ;  /* 0x000000072c287c25 */ /* 0x000fc8000f8e0028 */
[----:B------:R-:W-:Y:S01]  /*a7d0*/  IMAD R43, R44, UR4, R43 ;  /* 0x000000042c2b7c24 */ /* 0x000fe2000f8e022b */
[----:B------:R-:W-:Y:S01]  /*a7e0*/  LEA R46, P2, R40, UR6, 0x1 ;  /* 0x00000006282e7c11 */ /* 0x000fe2000f8408ff */
[----:B------:R-:W-:Y:S02]  /*a7f0*/  ULDC UR4, c[0x0][0x2f4] ;  /* 0x0000bd0000047ab9 */ /* 0x000fe40000000800 */
[----:B------:R-:W-:-:S05]  /*a800*/  IMAD.IADD R41, R41, 0x1, R43 ;  /* 0x0000000129297824 */ /* 0x000fca00078e022b */
[----:B------:R-:W-:Y:S02]  /*a810*/  LEA.HI.X R47, R40, UR5, R41, 0x1, P2 ;  /* 0x00000005282f7c11 */ /* 0x000fe400090f0c29 */
[----:B------:R-:W-:-:S13]  /*a820*/  ISETP.GE.AND P2, PT, R18, UR4, PT ;  /* 0x0000000412007c0c */ /* 0x000fda000bf46270 */
[----:B------:R-:W0:Y:S04]  /*a830*/  @!P2 LDS.128 R40, [R39] ;  /* 0x000000002728a984 */ /* 0x000e280000000c00 */
[----:B0-----:R-:W-:Y:S01]  /*a840*/  @!P2 STG.E.128 desc[UR60][R46.64], R40 ;  /* 0x000000282e00a986 */ /* 0x001fe2000c101d3c */
[----:B------:R-:W-:-:S13]  /*a850*/  ISETP.GE.AND P2, PT, R0, UR4, PT ;  /* 0x0000000400007c0c */ /* 0x000fda000bf46270 */
[----:B------:R-:W0:Y:S04]  /*a860*/  @!P2 LDS.128 R40, [R96] ;  /* 0x000000006028a984 */ /* 0x000e280000000c00 */
[----:B0-----:R-:W-:Y:S01]  /*a870*/  @!P2 STG.E.128 desc[UR60][R46.64+0x40], R40 ;  /* 0x000040282e00a986 */ /* 0x001fe2000c101d3c */
[----:B------:R-:W-:-:S13]  /*a880*/  ISETP.GE.AND P2, PT, R3, UR4, PT ;  /* 0x0000000403007c0c */ /* 0x000fda000bf46270 */
[----:B------:R-:W0:Y:S04]  /*a890*/  @!P2 LDS.128 R40, [R39+0x3800] ;  /* 0x003800002728a984 */ /* 0x000e280000000c00 */
        /* <DEDUP_REMOVED lines=9> */
[----:B0-----:R2:W-:Y:S02]  /*a930*/  @!P2 STG.E.128 desc[UR60][R46.64+0x140], R40 ;  /* 0x000140282e00a986 */ /* 0x0015e4000c101d3c */
.L_x_3749:
[----:B------:R-:W-:Y:S05]  /*a940*/  BSYNC B0 ;  /* 0x0000000000007941 */ /* 0x000fea0003800000 */
.L_x_3748:
[----:B------:R-:W-:Y:S01]  /*a950*/  ISETP.GE.AND P2, PT, R229, R97, PT ;  /* 0x00000061e500720c */ /* 0x000fe20003f46270 */
[----:B------:R-:W-:-:S12]  /*a960*/  BSSY B0, `(.L_x_3750) ;  /* 0x0000023000007945 */ /* 0x000fd80003800000 */
[----:B------:R-:W-:Y:S05]  /*a970*/  @P2 BRA `(.L_x_3751) ;  /* 0x0000000000842947 */ /* 0x000fea0003800000 */
[----:B-----5:R-:W-:Y:S01]  /*a980*/  R2UR UR7, R51 ;  /* 0x00000000330772ca */ /* 0x020fe200000e0000 */
[----:B0-2---:R-:W-:Y:S01]  /*a990*/  IMAD.MOV.U32 R40, RZ, RZ, R114 ;  /* 0x000000ffff287224 */ /* 0x005fe200078e0072 */
[----:B------:R-:W-:Y:S01]  /*a9a0*/  R2UR UR4, R50 ;  /* 0x00000000320472ca */ /* 0x000fe200000e0000 */
[----:B------:R-:W-:Y:S01]  /*a9b0*/  IMAD.MOV.U32 R41, RZ, RZ, R38 ;  /* 0x000000ffff297224 */ /* 0x000fe200078e0026 */
[----:B------:R-:W-:Y:S02]  /*a9c0*/  IADD3 R43, P2, R44, 0x40, RZ ;  /* 0x000000402c2b7810 */ /* 0x000fe40007f5e0ff */
[----:B------:R-:W-:Y:S02]  /*a9d0*/  R2UR UR6, R49 ;  /* 0x00000000310672ca */ /* 0x000fe400000e0000 */
[----:B------:R-:W-:Y:S01]  /*a9e0*/  R2UR UR5, R48 ;  /* 0x00000000300572ca */ /* 0x000fe200000e0000 */
[----:B------:R-:W-:-:S04]  /*a9f0*/  IMAD.X R44, RZ, RZ, R45, P2 ;  /* 0x000000ffff2c7224 */ /* 0x000fc800010e062d */
        /* <DEDUP_REMOVED lines=25> */
.L_x_3751:
[----:B------:R-:W-:Y:S05]  /*ab90*/  BSYNC B0 ;  /* 0x0000000000007941 */ /* 0x000fea0003800000 */
.L_x_3750:
[----:B------:R-:W4:Y:S01]  /*aba0*/  LDL R39, [R1+0x10] ;  /* 0x0000100001277983 */ /* 0x000f220000100800 */
[----:B------:R-:W-:Y:S02]  /*abb0*/  VIADD R16, R16, 0x1 ;  /* 0x0000000110107836 */ /* 0x000fe40000000000 */
[----:B-1----:R-:W-:Y:S01]  /*abc0*/  @!P3 VIADD R98, R98, 0x368c0 ;  /* 0x000368c06262b836 */ /* 0x002fe20000000000 */
[----:B------:R-:W-:Y:S01]  /*abd0*/  @!PT LDS RZ, [RZ] ;  /* 0x00000000fffff984 */ /* 0x000fe20000000800 */
[----:B------:R-:W-:Y:S01]  /*abe0*/  @!PT LDS RZ, [RZ] ;  /* 0x00000000fffff984 */ /* 0x000fe20000000800 */
[----:B------:R-:W-:Y:S01]  /*abf0*/  @!PT LDS RZ, [RZ] ;  /* 0x00000000fffff984 */ /* 0x000fe20000000800 */
[----:B------:R-:W-:Y:S01]  /*ac00*/  @!PT LDS RZ, [RZ] ;  /* 0x00000000fffff984 */ /* 0x000fe20000000800 */
[----:B------:R1:W-:Y:S06]  /*ac10*/  MEMBAR.ALL.CTA ;  /* 0x0000000000007992 */ /* 0x0003ec0000008000 */
[----:B-1----:R-:W1:Y:S02]  /*ac20*/  FENCE.VIEW.ASYNC.S ;  /* 0x00000000000073c6 */ /* 0x002e640000000000 */
[----:B-1----:R1:W-:Y:S01]  /*ac30*/  BAR.SYNC.DEFER_BLOCKING R180, 0x80 ;  /* 0x000200b40000751d */ /* 0x0023e20000010000 */
[----:B------:R-:W-:-:S02]  /*ac40*/  ISETP.NE.AND P2, PT, R16, 0x2, PT ;  /* 0x000000021000780c */ /* 0x000fc40003f45270 */
[----:B------:R-:W-:Y:S02]  /*ac50*/  @!P3 PRMT R98, RZ, 0x654, R98 ;  /* 0x00000654ff62b816 */ /* 0x000fe40000000062 */
[----:B------:R-:W-:Y:S02]  /*ac60*/  SEL R16, R16, RZ, P2 ;  /* 0x000000ff10107207 */ /* 0x000fe40001000000 */
[----:B------:R1:W-:Y:S01]  /*ac70*/  @!P3 SYNCS.ARRIVE.TRANS64.RED.A1T0 RZ, [R98+URZ], RZ ;  /* 0x000000ff62ffb9a7 */ /* 0x0003e2000810043f */
[----:B----4-:R-:W-:Y:S02]  /*ac80*/  LOP3.LUT P4, RZ, R39, 0x2, RZ, 0xc0, !PT ;  /* 0x0000000227ff7812 */ /* 0x010fe4000788c0ff */
[----:B------:R-:W-:Y:S02]  /*ac90*/  SEL R39, RZ, 0x1, P2 ;  /* 0x00000001ff277807 */ /* 0x000fe40001000000 */
[----:B------:R-:W-:Y:S02]  /*aca0*/  PLOP3.LUT P2, PT, PT, PT, PT, 0x8, 0x0 ;  /* 0x000000000000781c */ /* 0x000fe40003f4e170 */
[----:B------:R-:W-:-:S07]  /*acb0*/  LOP3.LUT R204, R204, R39, RZ, 0x3c, !PT ;  /* 0x00000027cccc7212 */ /* 0x000fce00078e3cff */
[----:B-1----:R-:W-:Y:S05]  /*acc0*/  @P4 BRA `(.L_x_3752) ;  /* 0xffffff7c00504947 */ /* 0x002fea000383ffff */
.L_x_3648:
[----:B------:R-:W-:Y:S01]  /*acd0*/  BSSY B0, `(.L_x_3753) ;  /* 0x0000005000007945 */ /* 0x000fe20003800000 */
[----:B------:R-:W-:-:S03]  /*ace0*/  IMAD.MOV.U32 R3, RZ, RZ, RZ ;  /* 0x000000ffff037224 */ /* 0x000fc600078e00ff */
[----:B------:R-:W-:Y:S05]  /*acf0*/  @P2 BRA `(.L_x_3754) ;  /* 0x0000000000082947 */ /* 0x000fea0003800000 */
[----:B------:R-:W4:Y:S02]  /*ad00*/  FENCE.VIEW.ASYNC.G ;  /* 0x00000000000073c6 */ /* 0x000f240000000100 */
[----:B----4-:R-:W-:Y:S06]  /*ad10*/  BAR.ARV 0xc, 0x180 ;  /* 0x0306000000007b1d */ /* 0x010fec0000002000 */
.L_x_3754:
[----:B------:R-:W-:Y:S05]  /*ad20*/  BSYNC B0 ;  /* 0x0000000000007941 */ /* 0x000fea0003800000 */
.L_x_3753:
[----:B------:R-:W4:Y:S01]  /*ad30*/  LDL R0, [R1+0x10] ;  /* 0x0000100001007983 */ /* 0x000f220000100800 */
[----:B------:R-:W-:Y:S01]  /*ad40*/  BSSY B0, `(.L_x_3755) ;  /* 0x0000020000007945 */ /* 0x000fe20003800000 */
[----:B----4-:R-:W-:-:S13]  /*ad50*/  LOP3.LUT P0, RZ, R0, 0x8, RZ, 0xc0, !PT ;  /* 0x0000000800ff7812 */ /* 0x010fda000780c0ff */
[----:B------:R-:W-:Y:S05]  /*ad60*/  @!P0 BRA `(.L_x_3756) ;  /* 0x0000000000748947 */ /* 0x000fea0003800000 */
[----:B------:R-:W-:Y:S01]  /*ad70*/  ISETP.NE.AND P0, PT, R224, RZ, PT ;  /* 0x000000ffe000720c */ /* 0x000fe20003f05270 */
[----:B------:R-:W-:-:S03]  /*ad80*/  ULDC UR4, c[0x0][0x9f0] ;  /* 0x00027c0000047ab9 */ /* 0x000fc60000000800 */
[----:B------:R-:W-:-:S04]  /*ad90*/  SEL R9, R224, UR4, P0 ;  /* 0x00000004e0097c07 */ /* 0x000fc80008000000 */
[-C--:B-1----:R-:W-:Y:S02]  /*ada0*/  IABS R6, R9.reuse ;  /* 0x0000000900067213 */ /* 0x082fe40000000000 */
[----:B------:R-:W-:Y:S02]  /*adb0*/  IADD3 R0, R154, -0x1, R9 ;  /* 0xffffffff9a007810 */ /* 0x000fe40007ffe009 */
[----:B------:R-:W1:Y:S01]  /*adc0*/  I2F.RP R3, R6 ;  /* 0x0000000600037306 */ /* 0x000e620000209400 */
[-C--:B------:R-:W-:Y:S02]  /*add0*/  IABS R10, R9.reuse ;  /* 0x00000009000a7213 */ /* 0x080fe40000000000 */
[----:B------:R-:W-:Y:S02]  /*ade0*/  IABS R8, R0 ;  /* 0x0000000000087213 */ /* 0x000fe40000000000 */
[----:B------:R-:W-:-:S04]  /*adf0*/  LOP3.LUT R0, R0, R9, RZ, 0x3c, !PT ;  /* 0x0000000900007212 */ /* 0x000fc800078e3cff */
[----:B------:R-:W-:Y:S01]  /*ae00*/  ISETP.GE.AND P2, PT, R0, RZ, PT ;  /* 0x000000ff0000720c */ /* 0x000fe20003f46270 */
[----:B-1----:R-:W1:Y:S02]  /*ae10*/  MUFU.RCP R3, R3 ;  /* 0x0000000300037308 */ /* 0x002e640000001000 */
[----:B-1----:R-:W-:Y:S02]  /*ae20*/  VIADD R4, R3, 0xffffffe ;  /* 0x0ffffffe03047836 */ /* 0x002fe40000000000 */
[----:B------:R-:W-:-:S04]  /*ae30*/  IMAD.MOV R3, RZ, RZ, -R10 ;  /* 0x000000ffff037224 */ /* 0x000fc800078e0a0a */
[----:B------:R1:W4:Y:S02]  /*ae40*/  F2I.FTZ.U32.TRUNC.NTZ R5, R4 ;  /* 0x0000000400057305 */ /* 0x000324000021f000 */
[----:B-1----:R-:W-:Y:S02]  /*ae50*/  IMAD.MOV.U32 R4, RZ, RZ, RZ ;  /* 0x000000ffff047224 */ /* 0x002fe400078e00ff */
[----:B----4-:R-:W-:-:S04]  /*ae60*/  IMAD.MOV R7, RZ, RZ, -R5 ;  /* 0x000000ffff077224 */ /* 0x010fc800078e0a05 */
        /* <DEDUP_REMOVED lines=13> */
.L_x_3756:
[----:B------:R-:W-:Y:S05]  /*af40*/  BSYNC B0 ;  /* 0x0000000000007941 */ /* 0x000fea0003800000 */
.L_x_3755:
[-C--:B------:R-:W-:Y:S01]  /*af50*/  IMAD R220, R233, R3.reuse, RZ ;  /* 0x00000003e9dc7224 */ /* 0x080fe200078e02ff */
[----:B------:R-:W-:Y:S01]  /*af60*/  PLOP3.LUT P0, PT, PT, PT, PT, 0x80, 0x0 ;  /* 0x000000000000781c */ /* 0x000fe20003f0f070 */
[----:B------:R-:W-:Y:S01]  /*af70*/  IMAD.MOV.U32 R0, RZ, RZ, RZ ;  /* 0x000000ffff007224 */ /* 0x000fe200078e00ff */
[----:B------:R-:W-:Y:S02]  /*af80*/  CS2R R118, SRZ ;  /* 0x0000000000767805 */ /* 0x000fe4000001ff00 */
[----:B------:R-:W-:Y:S02]  /*af90*/  CS2R R116, SRZ ;  /* 0x0000000000747805 */ /* 0x000fe4000001ff00 */
[----:B------:R-:W-:Y:S01]  /*afa0*/  VIADDMNMX R154, R220, R3, R154, PT ;  /* 0x00000003dc9a7246 */ /* 0x000fe2000380019a */
[----:B------:R-:W-:Y:S01]  /*afb0*/  IMAD.MOV.U32 R3, RZ, RZ, RZ ;  /* 0x000000ffff037224 */ /* 0x000fe200078e00ff */
[----:B------:R-:W-:Y:S02]  /*afc0*/  CS2R R114, SRZ ;  /* 0x0000000000727805 */ /* 0x000fe4000001ff00 */
[----:B------:R-:W-:-:S02]  /*afd0*/  CS2R R112, SRZ ;  /* 0x0000000000707805 */ /* 0x000fc4000001ff00 */
[----:B------:R-:W-:Y:S02]  /*afe0*/  ISETP.GT.AND P1, PT, R154, R220, PT ;  /* 0x000000dc9a00720c */ /* 0x000fe40003f24270 */
        /* <DEDUP_REMOVED lines=30> */
[----:B-----5:R-:W-:Y:S02]  /*b1d0*/  CS2R R50, SRZ ;  /* 0x0000000000327805 */ /* 0x020fe4000001ff00 */
[----:B------:R-:W-:Y:S02]  /*b1e0*/  CS2R R48, SRZ ;  /* 0x0000000000307805 */ /* 0x000fe4000001ff00 */
[----:B--2---:R-:W-:Y:S02]  /*b1f0*/  CS2R R46, SRZ ;  /* 0x00000000002e7805 */ /* 0x004fe4000001ff00 */
[----:B---3--:R-:W-:Y:S02]  /*b200*/  CS2R R44, SRZ ;  /* 0x00000000002c7805 */ /* 0x008fe4000001ff00 */
[----:B------:R-:W-:-:S02]  /*b210*/  CS2R R42, SRZ ;  /* 0x00000000002a7805 */ /* 0x000fc4000001ff00 */
[----:B0-----:R-:W-:Y:S02]  /*b220*/  CS2R R40, SRZ ;  /* 0x0000000000287805 */ /* 0x001fe4000001ff00 */
[----:B------:R-:W-:Y:S02]  /*b230*/  CS2R R38, SRZ ;  /* 0x0000000000267805 */ /* 0x000fe4000001ff00 */
[----:B------:R-:W-:Y:S02]  /*b240*/  CS2R R36, SRZ ;  /* 0x0000000000247805 */ /* 0x000fe4000001ff00 */
[----:B------:R-:W-:Y:S02]  /*b250*/  CS2R R34, SRZ ;  /* 0x0000000000227805 */ /* 0x000fe4000001ff00 */
[----:B------:R-:W-:Y:S02]  /*b260*/  CS2R R32, SRZ ;  /* 0x0000000000207805 */ /* 0x000fe4000001ff00 */
[----:B------:R-:W-:-:S02]  /*b270*/  CS2R R30, SRZ ;  /* 0x00000000001e7805 */ /* 0x000fc4000001ff00 */
[----:B------:R-:W-:Y:S02]  /*b280*/  CS2R R28, SRZ ;  /* 0x00000000001c7805 */ /* 0x000fe4000001ff00 */
[----:B-1----:R-:W-:Y:S02]  /*b290*/  CS2R R26, SRZ ;  /* 0x00000000001a7805 */ /* 0x002fe4000001ff00 */
[----:B------:R-:W-:Y:S01]  /*b2a0*/  CS2R R24, SRZ ;  /* 0x0000000000187805 */ /* 0x000fe2000001ff00 */
[----:B------:R-:W-:Y:S06]  /*b2b0*/  @!P1 BRA `(.L_x_3757) ;  /* 0x00000120008c9947 */ /* 0x000fec0003800000 */
[----:B------:R-:W0:Y:S01]  /*b2c0*/  S2R R38, SR_TID.X ;  /* 0x0000000000267919 */ /* 0x000e220000002100 */
[----:B------:R-:W-:Y:S01]  /*b2d0*/  LOP3.LUT P0, RZ, R230, 0x9f, RZ, 0xc0, !PT ;  /* 0x0000009fe6ff7812 */ /* 0x000fe2000780c0ff */
[----:B0-----:R-:W-:-:S05]  /*b2e0*/  VIADD R38, R38, 0xffffff80 ;  /* 0xffffff8026267836 */ /* 0x001fca0000000000 */
[----:B------:R-:W-:-:S04]  /*b2f0*/  SHF.R.S32.HI R37, RZ, 0x1f, R38 ;  /* 0x0000001fff257819 */ /* 0x000fc80000011426 */
[----:B------:R-:W-:-:S04]  /*b300*/  LEA.HI R0, R37, R38, RZ, 0x7 ;  /* 0x0000002625007211 */ /* 0x000fc800078f38ff */
[----:B------:R-:W-:-:S06]  /*b310*/  SHF.R.S32.HI R0, RZ, 0x7, R0 ;  /* 0x00000007ff007819 */ /* 0x000fcc0000011400 */
[----:B------:R-:W0:Y:S02]  /*b320*/  SHFL.IDX PT, R0, R0, RZ, 0x1f ;  /* 0x00001fff00007589 */ /* 0x000e2400000e0000 */
[----:B0-----:R-:W-:-:S04]  /*b330*/  LEA.HI R3, R0, R0, RZ, 0x1 ;  /* 0x0000000000037211 */ /* 0x001fc800078f08ff */
[----:B------:R-:W-:-:S05]  /*b340*/  LOP3.LUT R3, R3, 0x1e, RZ, 0xc0, !PT ;  /* 0x0000001e03037812 */ /* 0x000fca00078ec0ff */
[----:B------:R-:W-:-:S04]  /*b350*/  IMAD.IADD R3, R0, 0x1, -R3 ;  /* 0x0000000100037824 */ /* 0x000fc800078e0a03 */
[----:B------:R-:W-:-:S05]  /*b360*/  IMAD R3, R3, 0x2000, R230 ;  /* 0x0000200003037824 */ /* 0x000fca00078e02e6 */
[----:B------:R-:W-:-:S04]  /*b370*/  SHF.R.U32.HI R3, RZ, 0x4, R3 ;  /* 0x00000004ff037819 */ /* 0x000fc80000011603 */
[----:B------:R-:W-:Y:S01]  /*b380*/  LOP3.LUT R36, R3, 0x3fff, RZ, 0xc0, !PT ;  /* 0x00003fff03247812 */ /* 0x000fe200078ec0ff */
[----:B------:R-:W-:Y:S06]  /*b390*/  @!P0 BRA `(.L_x_3758) ;  /* 0x0000000000408947 */ /* 0x000fec0003800000 */
        /* <DEDUP_REMOVED lines=16> */
.L_x_3758:
        /* <DEDUP_REMOVED lines=12> */
.L_x_3762:
[----:B-1----:R1:W2:Y:S02]  /*b560*/  SYNCS.PHASECHK.TRANS64.TRYWAIT P0, [R2+URZ+0x36800], R3 ;  /* 0x03680003020075a7 */ /* 0x0022a4000800017f */
[----:B--2---:R-:W-:Y:S05]  /*b570*/  @!P0 NANOSLEEP.SYNCS 0x989680 ;  /* 0x009896800000895d */ /* 0x004fea0003900000 */
[----:B------:R-:W2:Y:S02]  /*b580*/  @!P0 SYNCS.PHASECHK.TRANS64 P0, [R2+URZ+0x36800], R3 ;  /* 0x03680003020085a7 */ /* 0x000ea4000800007f */
[----:B--2---:R-:W-:Y:S05]  /*b590*/  @!P0 BRA `(.L_x_3762) ;  /* 0xfffffffc00f08947 */ /* 0x004fea000383ffff */
.L_x_3761:
[----:B------:R-:W-:Y:S05]  /*b5a0*/  BSYNC B0 ;  /* 0x0000000000007941 */ /* 0x000fea0003800000 */
.L_x_3760:
[----:B------:R-:W-:Y:S05]  /*b5b0*/  BRA `(.L_x_3763) ;  /* 0x0000005c00847947 */ /* 0x000fea0003800000 */
.L_x_3759:
[----:B------:R-:W-:Y:S01]  /*b5c0*/  SHF.R.S32.HI R0, RZ, 0x1f, R150 ;  /* 0x0000001fff007819 */ /* 0x000fe20000011496 */
[----:B------:R-:W-:Y:S01]  /*b5d0*/  ULDC.64 UR4, c[0x0][0x3f8] ;  /* 0x0000fe0000047ab9 */ /* 0x000fe20000000a00 */
[----:B------:R-:W-:Y:S01]  /*b5e0*/  ULDC.64 UR6, c[0x0][0x408] ;  /* 0x0001020000067ab9 */ /* 0x000fe20000000a00 */
[----:B------:R-:W-:Y:S01]  /*b5f0*/  LOP3.LUT P0, RZ, R230, 0x3ff, RZ, 0xc0, !PT ;  /* 0x000003ffe6ff7812 */ /* 0x000fe2000780c0ff */
[----:B------:R-:W-:-:S04]  /*b600*/  IMAD.WIDE.U32 R4, R150, UR4, RZ ;  /* 0x0000000496047c25 */ /* 0x000fc8000f8e00ff */
[C---:B------:R-:W-:Y:S02]  /*b610*/  IMAD R3, R0.reuse, UR4, RZ ;  /* 0x0000000400037c24 */ /* 0x040fe4000f8e02ff */
[----:B------:R-:W-:Y:S02]  /*b620*/  IMAD R7, R0, UR6, RZ ;  /* 0x0000000600077c24 */ /* 0x000fe4000f8e02ff */
[C---:B------:R-:W-:Y:S01]  /*b630*/  IMAD R3, R150.reuse, UR5, R3 ;  /* 0x0000000596037c24 */ /* 0x040fe2000f8e0203 */
[----:B------:R-:W-:Y:S01]  /*b640*/  ULDC.64 UR4, c[0x0][0x3e8] ;  /* 0x0000fa0000047ab9 */ /* 0x000fe20000000a00 */
[----:B------:R-:W-:Y:S01]  /*b650*/  IMAD R7, R150, UR7, R7 ;  /* 0x0000000796077c24 */ /* 0x000fe2000f8e0207 */
[----:B------:R-:W-:Y:S01]  /*b660*/  LEA R24, P1, R4, UR4, 0x1 ;  /* 0x0000000404187c11 */ /* 0x000fe2000f8208ff */
[----:B------:R-:W-:Y:S01]  /*b670*/  IMAD.WIDE.U32 R150, R150, UR6, RZ ;  /* 0x0000000696967c25 */ /* 0x000fe2000f8e00ff */
[----:B------:R-:W-:-:S03]  /*b680*/  ULDC.64 UR6, c[0x0][0x400] ;  /* 0x0001000000067ab9 */ /* 0x000fc60000000a00 */
[----:B------:R-:W-:Y:S01]  /*b690*/  IMAD.IADD R25, R3, 0x1, R5 ;  /* 0x0000000103197824 */ /* 0x000fe200078e0205 */
[----:B------:R-:W-:Y:S01]  /*b6a0*/  LEA R26, P2, R150, UR6, 0x1 ;  /* 0x00000006961a7c11 */ /* 0x000fe2000f8408ff */
[----:B------:R-:W-:-:S03]  /*b6b0*/  IMAD.IADD R27, R7, 0x1, R151 ;  /* 0x00000001071b7824 */ /* 0x000fc600078e0297 */
[----:B------:R-:W-:Y:S02]  /*b6c0*/  LEA.HI.X R25, R4, UR5, R25, 0x1, P1 ;  /* 0x0000000504197c11 */ /* 0x000fe400088f0c19 */
[----:B------:R-:W-:Y:S01]  /*b6d0*/  LEA.HI.X R27, R150, UR7, R27, 0x1, P2 ;  /* 0x00000007961b7c11 */ /* 0x000fe200090f0c1b */
        /* <DEDUP_REMOVED lines=17> */
.L_x_3764:
        /* <DEDUP_REMOVED lines=9> */
[----:B------:R0:W3:Y:S04]  /*b880*/  SHFL.IDX PT, R5, R27, RZ, 0x1c1f ;  /* 0x001c1fff1b057589 */ /* 0x0000e800000e0000 */
[----:B------:R0:W4:Y:S02]  /*b890*/  SHFL.IDX PT, R14, R26, RZ, 0x1c1f ;  /* 0x001c1fff1a0e7589 */ /* 0x00012400000e0000 */
.L_x_4034:
[----:B------:R-:W-:Y:S01]  /*b8a0*/  ULDC UR4, c[0x0][0x448] ;  /* 0x0001120000047ab9 */ /* 0x000fe20000000800 */
[----:B------:R-:W-:Y:S01]  /*b8b0*/  LEA.HI R37, R37, R38, RZ, 0x2 ;  /* 0x0000002625257211 */ /* 0x000fe200078f10ff */
[----:B------:R-:W-:Y:S01]  /*b8c0*/  IMAD R15, R155, UR4, RZ ;  /* 0x000000049b0f7c24 */ /* 0x000fe2000f8e02ff */
[----:B------:R-:W-:Y:S01]  /*b8d0*/  BSSY B1, `(.L_x_3768) ;  /* 0x000005c000017945 */ /* 0x000fe20003800000 */
[----:B------:R-:W-:Y:S02]  /*b8e0*/  CS2R R46, SRZ ;  /* 0x00000000002e7805 */ /* 0x000fe4000001ff00 */
[----:B------:R-:W-:Y:S02]  /*b8f0*/  CS2R R48, SRZ ;  /* 0x0000000000307805 */ /* 0x000fe4000001ff00 */
[----:B------:R-:W-:Y:S02]  /*b900*/  CS2R R50, SRZ ;  /* 0x0000000000327805 */ /* 0x000fe4000001ff00 */
[----:B------:R-:W-:Y:S01]  /*b910*/  ISETP.GE.AND P0, PT, R4, R15, PT ;  /* 0x0000000f0400720c */ /* 0x000fe20003f06270 */
[----:B------:R-:W-:Y:S01]  /*b920*/  IMAD R15, R149, -0x80, R15 ;  /* 0xffffff80950f7824 */ /* 0x000fe200078e020f */
[----:B------:R-:W-:-:S02]  /*b930*/  SHF.R.S32.HI R4, RZ, 0x1f, R37 ;  /* 0x0000001fff047819 */ /* 0x000fc40000011425 */
[----:B0-----:R-:W-:Y:S02]  /*b940*/  CS2R R26, SRZ ;  /* 0x00000000001a7805 */ /* 0x001fe4000001ff00 */
[----:B------:R-:W-:Y:S02]  /*b950*/  CS2R R12, SRZ ;  /* 0x00000000000c7805 */ /* 0x000fe4000001ff00 */
[----:B------:R-:W-:Y:S02]  /*b960*/  CS2R R10, SRZ ;  /* 0x00000000000a7805 */ /* 0x000fe4000001ff00 */
[----:B------:R-:W-:Y:S02]  /*b970*/  LEA.HI R4, R4, R17, RZ, 0x3 ;  /* 0x0000001104047211 */ /* 0x000fe400078f18ff */
[----:B------:R-:W-:Y:S02]  /*b980*/  CS2R R40, SRZ ;  /* 0x0000000000287805 */ /* 0x000fe4000001ff00 */
[----:B------:R-:W-:-:S02]  /*b990*/  CS2R R44, SRZ ;  /* 0x00000000002c7805 */ /* 0x000fc4000001ff00 */
[----:B------:R-:W-:Y:S02]  /*b9a0*/  CS2R R42, SRZ ;  /* 0x00000000002a7805 */ /* 0x000fe4000001ff00 */
[----:B------:R-:W-:Y:S02]  /*b9b0*/  LOP3.LUT R4, R4, 0xfffffff8, RZ, 0xc0, !PT ;  /* 0xfffffff804047812 */ /* 0x000fe400078ec0ff */
[----:B------:R-:W-:Y:S02]  /*b9c0*/  CS2R R38, SRZ ;  /* 0x0000000000267805 */ /* 0x000fe4000001ff00 */
[----:B------:R-:W-:Y:S02]  /*b9d0*/  CS2R R6, SRZ ;  /* 0x0000000000067805 */ /* 0x000fe4000001ff00 */
[----:B------:R-:W-:Y:S01]  /*b9e0*/  CS2R R8, SRZ ;  /* 0x0000000000087805 */ /* 0x000fe2000001ff00 */
[----:B------:R-:W-:Y:S01]  /*b9f0*/  IMAD.IADD R37, R17, 0x1, -R4 ;  /* 0x0000000111257824 */ /* 0x000fe200078e0a04 */
[----:B------:R-:W-:Y:S06]  /*ba00*/  @P0 BRA `(.L_x_3769) ;  /* 0x0000000400200947 */ /* 0x000fec0003800000 */
[----:B------:R-:W-:Y:S01]  /*ba10*/  ULDC UR4, c[0x0][0x3f4] ;  /* 0x0000fd0000047ab9 */ /* 0x000fe20000000800 */
[C---:B------:R-:W-:Y:S01]  /*ba20*/  IMAD.SHL.U32 R41, R209.reuse, 0x2, RZ ;  /* 0x00000002d1297824 */ /* 0x040fe200078e00ff */
[----:B------:R-:W-:Y:S01]  /*ba30*/  ISETP.GE.AND P3, PT, R209, UR4, PT ;  /* 0x00000004d1007c0c */ /* 0x000fe2000bf66270 */
[C---:B------:R-:W-:Y:S01]  /*ba40*/  IMAD.SHL.U32 R35, R206.reuse, 0x2, RZ ;  /* 0x00000002ce237824 */ /* 0x040fe200078e00ff */
[----:B------:R-:W-:Y:S01]  /*ba50*/  ISETP.GE.AND P2, PT, R206, UR4, PT ;  /* 0x00000004ce007c0c */ /* 0x000fe2000bf46270 */
[C---:B------:R-:W-:Y:S01]  /*ba60*/  IMAD.SHL.U32 R31, R208.reuse, 0x2, RZ ;  /* 0x00000002d01f7824 */ /* 0x040fe200078e00ff */
[----:B------:R-:W-:Y:S01]  /*ba70*/  ISETP.GE.AND P1, PT, R208, UR4, PT ;  /* 0x00000004d0007c0c */ /* 0x000fe2000bf26270 */
[----:B------:R-:W-:Y:S01]  /*ba80*/  IMAD.SHL.U32 R21, R205, 0x2, RZ ;  /* 0x00000002cd157824 */ /* 0x000fe200078e00ff */
[----:B------:R-:W-:Y:S02]  /*ba90*/  SHF.R.S32.HI R4, RZ, 0x1f, R209 ;  /* 0x0000001fff047819 */ /* 0x000fe400000114d1 */
[----:B------:R-:W-:-:S02]  /*baa0*/  SHF.R.S32.HI R7, RZ, 0x1f, R206 ;  /* 0x0000001fff077819 */ /* 0x000fc400000114ce */
[----:B------:R-:W-:Y:S02]  /*bab0*/  SHF.L.U64.HI R4, R209, 0x1, R4 ;  /* 0x00000001d1047819 */ /* 0x000fe40000010204 */
[----:B------:R-:W-:Y:S02]  /*bac0*/  ISETP.GE.AND P0, PT, R205, UR4, PT ;  /* 0x00000004cd007c0c */ /* 0x000fe4000bf06270 */
[----:B--2---:R-:W-:Y:S02]  /*bad0*/  @!P3 IADD3 R44, P4, R0, R41, RZ ;  /* 0x00000029002cb210 */ /* 0x004fe40007f9e0ff */
[----:B------:R-:W-:Y:S01]  /*bae0*/  SHF.L.U64.HI R6, R206, 0x1, R7 ;  /* 0x00000001ce067819 */ /* 0x000fe20000010207 */
[----:B------:R-:W-:Y:S01]  /*baf0*/  IMAD.SHL.U32 R7, R210, 0x2, RZ ;  /* 0x00000002d2077824 */ /* 0x000fe200078e00ff */
[----:B------:R-:W-:Y:S01]  /*bb00*/  @!P2 IADD3 R52, P6, R0, R35, RZ ;  /* 0x000000230034a210 */ /* 0x000fe20007fde0ff */
[----:B-1----:R-:W-:Y:S01]  /*bb10*/  @!P3 IMAD.X R45, R3, 0x1, R4, P4 ;  /* 0x00000001032db824 */ /* 0x002fe200020e0604 */
[----:B------:R-:W-:-:S02]  /*bb20*/  SHF.R.S32.HI R9, RZ, 0x1f, R208 ;  /* 0x0000001fff097819 */ /* 0x000fc400000114d0 */
[C---:B----4-:R-:W-:Y:S01]  /*bb30*/  @!P3 IADD3 R40, P5, R14.reuse, R41, RZ ;  /* 0x000000290e28b210 */ /* 0x050fe20007fbe0ff */
[----:B------:R-:W-:Y:S01]  /*bb40*/  @!P2 IMAD.X R53, R3, 0x1, R6, P6 ;  /* 0x000000010335a824 */ /* 0x000fe200030e0606 */
[----:B------:R-:W-:Y:S02]  /*bb50*/  @!P2 IADD3 R34, P4, R14, R35, RZ ;  /* 0x000000230e22a210 */ /* 0x000fe40007f9e0ff */
[----:B------:R-:W-:Y:S01]  /*bb60*/  SHF.L.U64.HI R10, R208, 0x1, R9 ;  /* 0x00000001d00a7819 */ /* 0x000fe20000010209 */
[C---:B---3--:R-:W-:Y:S01]  /*bb70*/  @!P3 IMAD.X R41, R5.reuse, 0x1, R4, P5 ;  /* 0x000000010529b824 */ /* 0x048fe200028e0604 */
[-C--:B------:R-:W-:Y:S01]  /*bb80*/  @!P1 IADD3 R30, P6, R14, R31.reuse, RZ ;  /* 0x0000001f0e1e9210 */ /* 0x080fe20007fde0ff */
[C---:B------:R-:W-:Y:S01]  /*bb90*/  @!P2 IMAD.X R35, R5.reuse, 0x1, R6, P4 ;  /* 0x000000010523a824 */ /* 0x040fe200020e0606 */
[----:B------:R-:W-:Y:S02]  /*bba0*/  SHF.R.S32.HI R8, RZ, 0x1f, R205 ;  /* 0x0000001fff087819 */ /* 0x000fe400000114cd */
[----:B------:R-:W-:Y:S01]  /*bbb0*/  @!P1 IADD3 R32, P5, R0, R31, RZ ;  /* 0x0000001f00209210 */ /* 0x000fe20007fbe0ff */
[----:B------:R-:W-:Y:S01]  /*bbc0*/  @!P1 IMAD.X R31, R5, 0x1, R10, P6 ;  /* 0x00000001051f9824 */ /* 0x000fe200030e060a */
[----:B------:R-:W-:-:S02]  /*bbd0*/  ISETP.GE.AND P4, PT, R210, UR4, PT ;  /* 0x00000004d2007c0c */ /* 0x000fc4000bf86270 */
[----:B------:R-:W-:Y:S01]  /*bbe0*/  SHF.L.U64.HI R8, R205, 0x1, R8 ;  /* 0x00000001cd087819 */ /* 0x000fe20000010208 */
[C---:B------:R-:W-:Y:S01]  /*bbf0*/  @!P1 IMAD.X R33, R3.reuse, 0x1, R10, P5 ;  /* 0x0000000103219824 */ /* 0x040fe200028e060a */
[-C--:B------:R-:W-:Y:S02]  /*bc00*/  @!P0 IADD3 R28, P6, R0, R21.reuse, RZ ;  /* 0x00000015001c8210 */ /* 0x080fe40007fde0ff */
[----:B------:R-:W-:Y:S02]  /*bc10*/  CS2R R10, SRZ ;  /* 0x00000000000a7805 */ /* 0x000fe4000001ff00 */
[----:B------:R-:W-:Y:S02]  /*bc20*/  ISETP.GE.AND P5, PT, R22, UR4, PT ;  /* 0x0000000416007c0c */ /* 0x000fe4000bfa6270 */
[----:B------:R-:W-:Y:S01]  /*bc30*/  SHF.R.S32.HI R9, RZ, 0x1f, R210 ;  /* 0x0000001fff097819 */ /* 0x000fe200000114d2 */
[----:B------:R-:W-:Y:S01]  /*bc40*/  @!P0 IMAD.X R29, R3, 0x1, R8, P6 ;  /* 0x00000001031d8824 */ /* 0x000fe200030e0608 */
[----:B------:R-:W-:-:S02]  /*bc50*/  @!P0 IADD3 R20, P6, R14, R21, RZ ;  /* 0x000000150e148210 */ /* 0x000fc40007fde0ff */
[----:B------:R-:W-:-:S03]  /*bc60*/  SHF.L.U64.HI R12, R210, 0x1, R9 ;  /* 0x00000001d20c7819 */ /* 0x000fc60000010209 */
[----:B------:R-:W-:Y:S01]  /*bc70*/  @!P0 IMAD.X R21, R5, 0x1, R8, P6 ;  /* 0x0000000105158824 */ /* 0x000fe200030e0608 */
[-C--:B------:R-:W-:Y:S02]  /*bc80*/  @!P4 IADD3 R24, P6, R0, R7.reuse, RZ ;  /* 0x000000070018c210 */ /* 0x080fe40007fde0ff */
[----:B------:R-:W-:Y:S01]  /*bc90*/  CS2R R8, SRZ ;  /* 0x0000000000087805 */ /* 0x000fe2000001ff00 */
[----:B------:R-:W-:Y:S02]  /*bca0*/  @!P5 IMAD.MOV.U32 R6, RZ, RZ, R14 ;  /* 0x000000ffff06d224 */ /* 0x000fe400078e000e */
[----:B------:R-:W-:Y:S01]  /*bcb0*/  @!P4 IMAD.X R25, R3, 0x1, R12, P6 ;  /* 0x000000010319c824 */ /* 0x000fe200030e060c */
[----:B------:R-:W-:Y:S01]  /*bcc0*/  @!P4 IADD3 R4, P6, R14, R7, RZ ;  /* 0x000000070e04c210 */ /* 0x000fe20007fde0ff */
[----:B------:R-:W-:Y:S02]  /*bcd0*/  @!P5 IMAD.MOV.U32 R7, RZ, RZ, R5 ;  /* 0x000000ffff07d224 */ /* 0x000fe400078e0005 */
[----:B------:R-:W-:-:S02]  /*bce0*/  @!P5 IMAD.MOV.U32 R46, RZ, RZ, R0 ;  /* 0x000000ffff2ed224 */ /* 0x000fc400078e0000 */
[----:B------:R-:W-:Y:S02]  /*bcf0*/  @!P5 IMAD.MOV.U32 R47, RZ, RZ, R3 ;  /* 0x000000ffff2fd224 */ /* 0x000fe400078e0003 */
[----:B------:R-:W-:Y:S01]  /*bd00*/  @!P5 IMAD.WIDE R48, R22, 0x2, R6 ;  /* 0x000000021630d825 */ /* 0x000fe200078e0206 */
[----:B------:R-:W-:-:S03]  /*bd10*/  CS2R R6, SRZ ;  /* 0x0000000000067805 */ /* 0x000fc6000001ff00 */
[----:B------:R-:W-:Y:S01]  /*bd20*/  @!P4 IMAD.X R5, R5, 0x1, R12, P6 ;  /* 0x000000010505c824 */ /* 0x000fe200030e060c */
[----:B------:R-:W-:Y:S01]  /*bd30*/  CS2R R12, SRZ ;  /* 0x00000000000c7805 */ /* 0x000fe2000001ff00 */
[----:B------:R-:W-:Y:S01]  /*bd40*/  @!P5 IMAD.WIDE R46, R22, 0x2, R46 ;  /* 0x00000002162ed825 */ /* 0x000fe200078e022e */
[----:B------:R0:W5:Y:S01]  /*bd50*/  @!P5 LD.E.64 R8, desc[UR60][R48.64] ;  /* 0x0000003c3008d980 */ /* 0x000162000c101b00 */
[----:B------:R-:W-:Y:S02]  /*bd60*/  CS2R R26, SRZ ;  /* 0x00000000001a7805 */ /* 0x000fe4000001ff00 */
[----:B------:R-:W-:Y:S02]  /*bd70*/  CS2R R38, SRZ ;  /* 0x0000000000267805 */ /* 0x000fe4000001ff00 */
[----:B------:R-:W-:Y:S01]  /*bd80*/  CS2R R50, SRZ ;  /* 0x0000000000327805 */ /* 0x000fe2000001ff00 */
[----:B------:R1:W5:Y:S01]  /*bd90*/  @!P5 LD.E.64 R10, desc[UR60][R46.64] ;  /* 0x0000003c2e0ad980 */ /* 0x000362000c101b00 */
[----:B------:R-:W-:-:S03]  /*bda0*/  CS2R R42, SRZ ;  /* 0x00000000002a7805 */ /* 0x000fc6000001ff00 */
[----:B------:R2:W5:Y:S01]  /*bdb0*/  @!P3 LD.E.64 R12, desc[UR60][R44.64] ;  /* 0x0000003c2c0cb980 */ /* 0x000562000c101b00 */
[----:B0-----:R-:W-:-:S03]  /*bdc0*/  CS2R R48, SRZ ;  /* 0x0000000000307805 */ /* 0x001fc6000001ff00 */
[----:B------:R0:W5:Y:S01]  /*bdd0*/  @!P3 LD.E.64 R6, desc[UR60][R40.64] ;  /* 0x0000003c2806b980 */ /* 0x000162000c101b00 */
[----:B-1----:R-:W-:-:S03]  /*bde0*/  CS2R R46, SRZ ;  /* 0x00000000002e7805 */ /* 0x002fc6000001ff00 */
[----:B------:R1:W5:Y:S01]  /*bdf0*/  @!P2 LD.E.64 R26, desc[UR60][R52.64] ;  /* 0x0000003c341aa980 */ /* 0x000362000c101b00 */
[----:B--2---:R-:W-:-:S03]  /*be00*/  CS2R R44, SRZ ;  /* 0x00000000002c7805 */ /* 0x004fc6000001ff00 */
[----:B------:R1:W5:Y:S01]  /*be10*/  @!P2 LD.E.64 R38, desc[UR60][R34.64] ;  /* 0x0000003c2226a980 */ /* 0x000362000c101b00 */
[----:B0-----:R-:W-:-:S03]  /*be20*/  CS2R R40, SRZ ;  /* 0x0000000000287805 */ /* 0x001fc6000001ff00 */
[----:B------:R1:W5:Y:S04]  /*be30*/  @!P1 LD.E.64 R50, desc[UR60][R32.64] ;  /* 0x0000003c20329980 */ /* 0x000368000c101b00 */
[----:B------:R1:W5:Y:S04]  /*be40*/  @!P1 LD.E.64 R42, desc[UR60][R30.64] ;  /* 0x0000003c1e2a9980 */ /* 0x000368000c101b00 */
[----:B------:R1:W5:Y:S04]  /*be50*/  @!P0 LD.E.64 R48, desc[UR60][R28.64] ;  /* 0x0000003c1c308980 */ /* 0x000368000c101b00 */
[----:B------:R1:W5:Y:S04]  /*be60*/  @!P0 LD.E.64 R44, desc[UR60][R20.64] ;  /* 0x0000003c142c8980 */ /* 0x000368000c101b00 */
[----:B------:R1:W5:Y:S04]  /*be70*/  @!P4 LD.E.64 R46, desc[UR60][R24.64] ;  /* 0x0000003c182ec980 */ /* 0x000368000c101b00 */
[----:B------:R1:W5:Y:S02]  /*be80*/  @!P4 LD.E.64 R40, desc[UR60][R4.64] ;  /* 0x0000003c0428c980 */ /* 0x000364000c101b00 */
.L_x_3769:
[----:B------:R-:W-:Y:S05]  /*be90*/  BSYNC B1 ;  /* 0x0000000000017941 */ /* 0x000fea0003800000 */
.L_x_3768:
[----:B--2---:R-:W-:Y:S01]  /*bea0*/  LEA.HI R0, R228, R228, RZ, 0x1 ;  /* 0x000000e4e4007211 */ /* 0x004fe200078f08ff */
[--C-:B-1---5:R-:W-:Y:S01]  /*beb0*/  IMAD.MOV.U32 R33, RZ, RZ, R7.reuse ;  /* 0x000000ffff217224 */ /* 0x122fe200078e0007 */
[----:B------:R-:W-:Y:S01]  /*bec0*/  SHF.R.U64 R53, R6, 0x10, R7 ;  /* 0x0000001006357819 */ /* 0x000fe20000001207 */
[----:B------:R-:W-:Y:S01]  /*bed0*/  IMAD.MOV.U32 R34, RZ, RZ, R10 ;  /* 0x000000ffff227224 */ /* 0x000fe200078e000a */
[----:B------:R-:W-:Y:S01]  /*bee0*/  LOP3.LUT R3, R0, 0xfffffffe, RZ, 0xc0, !PT ;  /* 0xfffffffe00037812 */ /* 0x000fe200078ec0ff */
[----:B------:R-:W-:Y:S01]  /*bef0*/  IMAD.MOV.U32 R31, RZ, RZ, R13 ;  /* 0x000000ffff1f7224 */ /* 0x000fe200078e000d */
[----:B------:R-:W-:Y:S01]  /*bf00*/  LOP3.LUT R0, R214, 0x18, R18, 0xf8, !PT ;  /* 0x00000018d6007812 */ /* 0x000fe200078ef812 */
[----:B------:R-:W-:Y:S01]  /*bf10*/  IMAD.MOV.U32 R35, RZ, RZ, R11 ;  /* 0x000000ffff237224 */ /* 0x000fe200078e000b */
[----:B------:R-:W-:Y:S01]  /*bf20*/  SHF.R.U32.HI R54, RZ, 0x10, R7 ;  /* 0x00000010ff367819 */ /* 0x000fe20000011607 */
[----:B------:R-:W-:Y:S01]  /*bf30*/  IMAD.IADD R3, R228, 0x1, -R3 ;  /* 0x00000001e4037824 */ /* 0x000fe200078e0a03 */
[----:B------:R-:W-:Y:S01]  /*bf40*/  LOP3.LUT R7, R0, R215, RZ, 0x3c, !PT ;  /* 0x000000d700077212 */ /* 0x000fe200078e3cff */
[----:B------:R-:W-:Y:S01]  /*bf50*/  IMAD.MOV.U32 R24, RZ, RZ, R27 ;  /* 0x000000ffff187224 */ /* 0x000fe200078e001b */
[----:B------:R-:W-:Y:S01]  /*bf60*/  LOP3.LUT P1, RZ, R37, 0x4, RZ, 0xc0, !PT ;  /* 0x0000000425ff7812 */ /* 0x000fe2000782c0ff */
[----:B------:R-:W-:Y:S01]  /*bf70*/  IMAD.MOV.U32 R20, RZ, RZ, R50 ;  /* 0x000000ffff147224 */ /* 0x000fe200078e0032 */
[----:B---3--:R-:W-:Y:S01]  /*bf80*/  SHF.L.U32 R5, R3, 0x1f, RZ ;  /* 0x0000001f03057819 */ /* 0x008fe200000006ff */
[----:B------:R-:W-:Y:S01]  /*bf90*/  IMAD.IADD R3, R216, 0x1, R7 ;  /* 0x00000001d8037824 */ /* 0x000fe200078e0207 */
[----:B------:R-:W-:Y:S01]  /*bfa0*/  SHF.R.U64 R65, R10, 0x10, R11 ;  /* 0x000000100a417819 */ /* 0x000fe2000000120b */
[----:B------:R-:W-:Y:S01]  /*bfb0*/  IMAD.MOV.U32 R10, RZ, RZ, R46 ;  /* 0x000000ffff0a7224 */ /* 0x000fe200078e002e */
[----:B------:R-:W0:Y:S01]  /*bfc0*/  SYNCS.PHASECHK.TRANS64.TRYWAIT P0, [R2+URZ+0x36800], R5 ;  /* 0x03680005020075a7 */ /* 0x000e22000800017f */
[----:B------:R-:W-:Y:S01]  /*bfd0*/  IMAD R3, R3, 0x2, R2 ;  /* 0x0000000203037824 */ /* 0x000fe200078e0202 */
[--C-:B------:R-:W-:Y:S01]  /*bfe0*/  SHF.R.U64 R63, R12, 0x10, R13.reuse ;  /* 0x000000100c3f7819 */ /* 0x100fe2000000120d */
[----:B------:R-:W-:Y:S01]  /*bff0*/  IMAD.MOV.U32 R30, RZ, RZ, R12 ;  /* 0x000000ffff1e7224 */ /* 0x000fe200078e000c */
[----:B------:R-:W-:Y:S01]  /*c000*/  SHF.R.U32.HI R66, RZ, 0x10, R13 ;  /* 0x00000010ff427819 */ /* 0x000fe2000001160d */
[----:B------:R-:W-:Y:S01]  /*c010*/  IMAD.MOV.U32 R13, RZ, RZ, R49 ;  /* 0x000000ffff0d7224 */ /* 0x000fe200078e0031 */
[----:B------:R-:W-:Y:S01]  /*c020*/  SHF.R.U32.HI R68, RZ, 0x10, R11 ;  /* 0x00000010ff447819 */ /* 0x000fe2000001160b */
[----:B------:R-:W-:Y:S01]  /*c030*/  IMAD.MOV.U32 R11, RZ, RZ, R47 ;  /* 0x000000ffff0b7224 */ /* 0x000fe200078e002f */
[----:B------:R-:W-:Y:S01]  /*c040*/  SHF.R.U64 R61, R26, 0x10, R27 ;  /* 0x000000101a3d7819 */ /* 0x000fe2000000121b */
[----:B------:R-:W-:Y:S01]  /*c050*/  IMAD.MOV.U32 R32, RZ, RZ, R6 ;  /* 0x000000ffff207224 */ /* 0x000fe200078e0006 */
[----:B------:R-:W-:Y:S01]  /*c060*/  SHF.R.U64 R59, R50, 0x10, R51 ;  /* 0x00000010323b7819 */ /* 0x000fe20000001233 */
[----:B------:R-:W-:Y:S01]  /*c070*/  IMAD.MOV.U32 R25, RZ, RZ, R42 ;  /* 0x000000ffff197224 */ /* 0x000fe200078e002a */
[--C-:B------:R-:W-:Y:S01]  /*c080*/  SHF.R.U64 R57, R48, 0x10, R49.reuse ;  /* 0x0000001030397819 */ /* 0x100fe20000001231 */
[----:B----4-:R-:W-:Y:S01]  /*c090*/  IMAD.MOV.U32 R14, RZ, RZ, R26 ;  /* 0x000000ffff0e7224 */ /* 0x010fe200078e001a */
[----:B------:R-:W-:Y:S01]  /*c0a0*/  SHF.R.U32.HI R62, RZ, 0x10, R49 ;  /* 0x00000010ff3e7819 */ /* 0x000fe20000011631 */
[----:B------:R-:W-:Y:S01]  /*c0b0*/  IMAD.MOV.U32 R21, RZ, RZ, R51 ;  /* 0x000000ffff157224 */ /* 0x000fe200078e0033 */
[----:B------:R-:W-:Y:S01]  /*c0c0*/  SHF.R.U64 R55, R46, 0x10, R47 ;  /* 0x000000102e377819 */ /* 0x000fe2000000122f */
[----:B------:R-:W-:Y:S01]  /*c0d0*/  IMAD.MOV.U32 R46, RZ, RZ, R43 ;  /* 0x000000ffff2e7224 */ /* 0x000fe200078e002b */
[----:B------:R-:W-:Y:S01]  /*c0e0*/  SHF.R.U32.HI R27, RZ, 0x10, R27 ;  /* 0x00000010ff1b7819 */ /* 0x000fe2000001161b */
[----:B------:R-:W-:Y:S01]  /*c0f0*/  IMAD.MOV.U32 R12, RZ, RZ, R48 ;  /* 0x000000ffff0c7224 */ /* 0x000fe200078e0030 */
        /* <DEDUP_REMOVED lines=9> */
[C---:B------:R-:W-:Y:S01]  /*c190*/  VIADD R4, R3.reuse, 0x15400 ;  /* 0x0001540003047836 */ /* 0x040fe20000000000 */
[--C-:B------:R-:W-:Y:S01]  /*c1a0*/  SHF.R.U64 R58, R8, 0x10, R9.reuse ;  /* 0x00000010083a7819 */ /* 0x100fe20000001209 */
[----:B------:R-:W-:Y:S01]  /*c1b0*/  IMAD.MOV.U32 R6, RZ, RZ, R40 ;  /* 0x000000ffff067224 */ /* 0x000fe200078e0028 */
[----:B------:R-:W-:Y:S01]  /*c1c0*/  SHF.R.U32.HI R56, RZ, 0x10, R9 ;  /* 0x00000010ff387819 */ /* 0x000fe20000011609 */
[----:B------:R-:W-:Y:S01]  /*c1d0*/  BSSY B1, `(.L_x_3770) ;  /* 0x0000022000017945 */ /* 0x000fe20003800000 */
[--C-:B------:R-:W-:Y:S01]  /*c1e0*/  SHF.R.U64 R51, R38, 0x10, R39.reuse ;  /* 0x0000001026337819 */ /* 0x100fe20000001227 */
[----:B------:R-:W-:Y:S01]  /*c1f0*/  VIADD R0, R3, 0x15440 ;  /* 0x0001544003007836 */ /* 0x000fe20000000000 */
[----:B------:R-:W-:Y:S01]  /*c200*/  SHF.R.U32.HI R52, RZ, 0x10, R39 ;  /* 0x00000010ff347819 */ /* 0x000fe20000011627 */
[----:B------:R-:W-:Y:S01]  /*c210*/  IMAD.MOV.U32 R39, RZ, RZ, R44 ;  /* 0x000000ffff277224 */ /* 0x000fe200078e002c */
[----:B------:R-:W-:Y:S01]  /*c220*/  VIMNMX R40, R15, 0x80, PT ;  /* 0x000000800f287848 */ /* 0x000fe20003fe0100 */
[----:B------:R-:W-:Y:S01]  /*c230*/  IMAD.MOV.U32 R42, RZ, RZ, R45 ;  /* 0x000000ffff2a7224 */ /* 0x000fe200078e002d */
[----:B------:R-:W-:Y:S01]  /*c240*/  PRMT R27, R24, 0x5410, R27 ;  /* 0x00005410181b7816 */ /* 0x000fe2000000001b */
[----:B------:R-:W-:Y:S01]  /*c250*/  @P1 VIADD R0, R4, 0xffffffc0 ;  /* 0xffffffc004001836 */ /* 0x000fe20000000000 */
[----:B------:R-:W-:Y:S01]  /*c260*/  SHF.R.U64 R48, R44, 0x10, R45 ;  /* 0x000000102c307819 */ /* 0x000fe2000000122d */
[----:B------:R-:W-:Y:S01]  /*c270*/  IMAD.MOV.U32 R7, RZ, RZ, R41 ;  /* 0x000000ffff077224 */ /* 0x000fe200078e0029 */
[----:B------:R-:W-:-:S02]  /*c280*/  PRMT R24, R25, 0x5410, R50 ;  /* 0x0000541019187816 */ /* 0x000fc40000000032 */
[----:B------:R-:W-:Y:S02]  /*c290*/  SHF.R.U32.HI R45, RZ, 0x10, R45 ;  /* 0x00000010ff2d7819 */ /* 0x000fe4000001162d */
[----:B------:R-:W-:Y:S02]  /*c2a0*/  SHF.R.U32.HI R44, RZ, 0x10, R41 ;  /* 0x00000010ff2c7819 */ /* 0x000fe40000011629 */
[----:B------:R-:W-:Y:S02]  /*c2b0*/  PRMT R34, R34, 0x5410, R65 ;  /* 0x0000541022227816 */ /* 0x000fe40000000041 */
[----:B------:R-:W-:Y:S02]  /*c2c0*/  PRMT R35, R35, 0x5410, R68 ;  /* 0x0000541023237816 */ /* 0x000fe40000000044 */
[----:B------:R-:W-:Y:S02]  /*c2d0*/  PRMT R30, R30, 0x5410, R63 ;  /* 0x000054101e1e7816 */ /* 0x000fe4000000003f */
[----:B------:R-:W-:-:S02]  /*c2e0*/  PRMT R31, R31, 0x5410, R66 ;  /* 0x000054101f1f7816 */ /* 0x000fc40000000042 */
[----:B------:R-:W-:Y:S02]  /*c2f0*/  PRMT R26, R14, 0x5410, R61 ;  /* 0x000054100e1a7816 */ /* 0x000fe4000000003d */
[----:B------:R-:W-:Y:S02]  /*c300*/  PRMT R20, R20, 0x5410, R59 ;  /* 0x0000541014147816 */ /* 0x000fe4000000003b */
[----:B------:R-:W-:Y:S02]  /*c310*/  PRMT R21, R21, 0x5410, R64 ;  /* 0x0000541015157816 */ /* 0x000fe40000000040 */
[----:B------:R-:W-:Y:S02]  /*c320*/  PRMT R12, R12, 0x5410, R57 ;  /* 0x000054100c0c7816 */ /* 0x000fe40000000039 */
[----:B------:R-:W-:Y:S02]  /*c330*/  PRMT R13, R13, 0x5410, R62 ;  /* 0x000054100d0d7816 */ /* 0x000fe4000000003e */
[----:B------:R-:W-:-:S02]  /*c340*/  PRMT R8, R10, 0x5410, R55 ;  /* 0x000054100a087816 */ /* 0x000fc40000000037 */
[----:B------:R-:W-:Y:S02]  /*c350*/  PRMT R9, R11, 0x5410, R60 ;  /* 0x000054100b097816 */ /* 0x000fe4000000003c */
[----:B------:R-:W-:Y:S02]  /*c360*/  PRMT R37, R37, 0x5410, R58 ;  /* 0x0000541025257816 */ /* 0x000fe4000000003a */
[----:B------:R-:W-:Y:S02]  /*c370*/  ISETP.GE.AND P1, PT, R17, R40, PT ;  /* 0x000000281100720c */ /* 0x000fe40003f26270 */
[----:B------:R-:W-:Y:S02]  /*c380*/  PRMT R38, R47, 0x5410, R56 ;  /* 0x000054102f267816 */ /* 0x000fe40000000038 */
[----:B------:R-:W-:Y:S02]  /*c390*/  PRMT R32, R32, 0x5410, R53 ;  /* 0x0000541020207816 */ /* 0x000fe40000000035 */
[----:B------:R-:W-:-:S02]  /*c3a0*/  PRMT R33, R33, 0x5410, R54 ;  /* 0x0000541021217816 */ /* 0x000fc40000000036 */
[----:B------:R-:W-:Y:S02]  /*c3b0*/  PRMT R28, R28, 0x5410, R51 ;  /* 0x000054101c1c7816 */ /* 0x000fe40000000033 */
[----:B------:R-:W-:Y:S02]  /*c3c0*/  PRMT R29, R29, 0x5410, R52 ;  /* 0x000054101d1d7816 */ /* 0x000fe40000000034 */
[----:B------:R-:W-:Y:S01]  /*c3d0*/  PRMT R25, R46, 0x5410, R49 ;  /* 0x000054102e197816 */ /* 0x000fe20000000031 */
[----:B0-----:R-:W-:Y:S06]  /*c3e0*/  @!P0 BRA `(.L_x_3771) ;  /* 0x000001d400e48947 */ /* 0x001fec0003800000 */
.L_x_4035:
[----:B------:R-:W-:Y:S05]  /*c3f0*/  BSYNC B1 ;  /* 0x0000000000017941 */ /* 0x000fea0003800000 */
.L_x_3770:
[----:B------:R-:W-:Y:S01]  /*c400*/  BSSY B1, `(.L_x_3772) ;  /* 0x0000101000017945 */ /* 0x000fe20003800000 */
[----:B------:R-:W-:Y:S02]  /*c410*/  PRMT R14, R39, 0x5410, R48 ;  /* 0x00005410270e7816 */ /* 0x000fe40000000030 */
[----:B------:R-:W-:Y:S02]  /*c420*/  PRMT R15, R42, 0x5410, R45 ;  /* 0x000054102a0f7816 */ /* 0x000fe4000000002d */
[----:B------:R-:W-:Y:S02]  /*c430*/  PRMT R10, R6, 0x5410, R43 ;  /* 0x00005410060a7816 */ /* 0x000fe4000000002b */
[----:B------:R-:W-:Y:S01]  /*c440*/  PRMT R11, R7, 0x5410, R44 ;  /* 0x00005410070b7816 */ /* 0x000fe2000000002c */
[----:B------:R-:W-:Y:S06]  /*c450*/  @P1 BRA `(.L_x_3773) ;  /* 0x0000000c00ec1947 */ /* 0x000fec0003800000 */
[----:B0-----:R-:W0:Y:S01]  /*c460*/  LDC R5, c[0x0][0x3f4] ;  /* 0x0000fd00ff057b82 */ /* 0x001e220000000800 */
[----:B------:R-:W-:Y:S01]  /*c470*/  BSSY B2, `(.L_x_3774) ;  /* 0x000002e000027945 */ /* 0x000fe20003800000 */
[-C--:B0-----:R-:W-:Y:S02]  /*c480*/  ISETP.GE.AND P0, PT, R22, R5.reuse, PT ;  /* 0x000000051600720c */ /* 0x081fe40003f06270 */
[-C--:B------:R-:W-:Y:S02]  /*c490*/  ISETP.GE.AND P1, PT, R209, R5.reuse, PT ;  /* 0x00000005d100720c */ /* 0x080fe40003f26270 */
[-C--:B------:R-:W-:Y:S02]  /*c4a0*/  ISETP.GE.AND P2, PT, R206, R5.reuse, PT ;  /* 0x00000005ce00720c */ /* 0x080fe40003f46270 */
[-C--:B------:R-:W-:Y:S02]  /*c4b0*/  ISETP.GE.AND P3, PT, R208, R5.reuse, PT ;  /* 0x00000005d000720c */ /* 0x080fe40003f66270 */
[----:B------:R-:W-:-:S02]  /*c4c0*/  ISETP.GE.AND P4, PT, R205, R5, PT ;  /* 0x00000005cd00720c */ /* 0x000fc40003f86270 */
[----:B------:R-:W-:-:S03]  /*c4d0*/  ISETP.GE.AND P5, PT, R210, R5, PT ;  /* 0x00000005d200720c */ /* 0x000fc60003fa6270 */
[----:B------:R-:W-:Y:S10]  /*c4e0*/  @P0 BRA `(.L_x_3775) ;  /* 0x0000000000980947 */ /* 0x000ff40003800000 */
[----:B------:R-:W0:Y:S01]  /*c4f0*/  LDS.128 R4, [R3+0x15400] ;  /* 0x0154000003047984 */ /* 0x000e220000000c00 */
        /* <DEDUP_REMOVED lines=14> */
[C---:B------:R-:W-:Y:S01]  /*c5e0*/  FFMA.FTZ R50, R39.reuse, R44, -R50 ;  /* 0x0000002c27327223 */ /* 0x040fe20000010832 */
[----:B------:R-:W-:Y:S01]  /*c5f0*/  FFMA.FTZ R45, R39, R45, R4 ;  /* 0x0000002d272d7223 */ /* 0x000fe20000010004 */
[----:B------:R-:W-:Y:S01]  /*c600*/  LOP3.LUT R7, R7, 0xffff0000, RZ, 0xc0, !PT ;  /* 0xffff000007077812 */ /* 0x000fe200078ec0ff */
[-C--:B------:R-:W-:Y:S01]  /*c610*/  FMUL.FTZ R54, R5, R46.reuse ;  /* 0x0000002e05367220 */ /* 0x080fe20000410000 */
        /* <DEDUP_REMOVED lines=19> */
.L_x_3775:
[----:B------:R-:W-:Y:S05]  /*c750*/  BSYNC B2 ;  /* 0x0000000000027941 */ /* 0x000fea0003800000 */
.L_x_3774:
[----:B------:R-:W-:Y:S04]  /*c760*/  BSSY B2, `(.L_x_3776) ;  /* 0x0000028000027945 */ /* 0x000fe80003800000 */
[----:B------:R-:W-:Y:S05]  /*c770*/  @P1 BRA `(.L_x_3777) ;  /* 0x0000000000981947 */ /* 0x000fea0003800000 */
[----:B0-----:R-:W0:Y:S01]  /*c780*/  LDS.128 R4, [R0] ;  /* 0x0000000000047984 */ /* 0x001e220000000c00 */
        /* <DEDUP_REMOVED lines=37> */
.L_x_3777:
[----:B------:R-:W-:Y:S05]  /*c9e0*/  BSYNC B2 ;  /* 0x0000000000027941 */ /* 0x000fea0003800000 */
.L_x_3776:
[----:B------:R-:W-:Y:S04]  /*c9f0*/  BSSY B2, `(.L_x_3778) ;  /* 0x0000028000027945 */ /* 0x000fe80003800000 */
[----:B------:R-:W-:Y:S05]  /*ca00*/  @P2 BRA `(.L_x_3779) ;  /* 0x0000000000982947 */ /* 0x000fea0003800000 */
[----:B01----:R-:W0:Y:S01]  /*ca10*/  LDS.128 R4, [R3+0x19400] ;  /* 0x0194000003047984 */ /* 0x003e220000000c00 */
        /* <DEDUP_REMOVED lines=37> */
.L_x_3779:
[----:B------:R-:W-:Y:S05]  /*cc70*/  BSYNC B2 ;  /* 0x0000000000027941 */ /* 0x000fea0003800000 */
.L_x_3778:
[----:B------:R-:W-:Y:S04]  /*cc80*/  BSSY B2, `(.L_x_3780) ;  /* 0x0000028000027945 */ /* 0x000fe80003800000 */
[----:B------:R-:W-:Y:S05]  /*cc90*/  @P3 BRA `(.L_x_3781) ;  /* 0x0000000000983947 */ /* 0x000fea0003800000 */
[----:B012---:R-:W0:Y:S01]  /*cca0*/  LDS.128 R4, [R0+0x4000] ;  /* 0x0040000000047984 */ /* 0x007e220000000c00 */
        /* <DEDUP_REMOVED lines=37> */
.L_x_3781:
[----:B------:R-:W-:Y:S05]  /*cf00*/  BSYNC B2 ;  /* 0x0000000000027941 */ /* 0x000fea0003800000 */
.L_x_3780:
[----:B------:R-:W-:Y:S04]  /*cf10*/  BSSY B2, `(.L_x_3782) ;  /* 0x0000028000027945 */ /* 0x000fe80003800000 */
[----:B------:R-:W-:Y:S05]  /*cf20*/  @P4 BRA `(.L_x_3783) ;  /* 0x0000000000984947 */ /* 0x000fea0003800000 */
[----:B0123--:R-:W0:Y:S01]  /*cf30*/  LDS.128 R4, [R3+0x1d400] ;  /* 0x01d4000003047984 */ /* 0x00fe220000000c00 */
        /* <DEDUP_REMOVED lines=37> */
.L_x_3783:
[----:B------:R-:W-:Y:S05]  /*d190*/  BSYNC B2 ;  /* 0x0000000000027941 */ /* 0x000fea0003800000 */
.L_x_3782:
[----:B------:R-:W-:Y:S05]  /*d1a0*/  @P5 BRA `(.L_x_3773) ;  /* 0x0000000000985947 */ /* 0x000fea0003800000 */
[----:B01234-:R-:W0:Y:S01]  /*d1b0*/  LDS.128 R4, [R0+0x8000] ;  /* 0x0080000000047984 */ /* 0x01fe220000000c00 */
        /* <DEDUP_REMOVED lines=37> */
.L_x_3773:
[----:B------:R-:W-:Y:S05]  /*d410*/  BSYNC B1 ;  /* 0x0000000000017941 */ /* 0x000fea0003800000 */
.L_x_3772:
[----:B------:R-:W-:-:S13]  /*d420*/  ISETP.GE.AND P0, PT, R229, R40, PT ;  /* 0x00000028e500720c */ /* 0x000fda0003f06270 */
[----:B------:R-:W-:Y:S05]  /*d430*/  @P0 BRA `(.L_x_3784) ;  /* 0x0000003c00c00947 */ /* 0x000fea0003800000 */
[----:B01234-:R-:W0:Y:S01]  /*d440*/  LDC R5, c[0x0][0x3f4] ;  /* 0x0000fd00ff057b82 */ /* 0x01fe220000000800 */
        /* <DEDUP_REMOVED lines=29> */
[C---:B------:R-:W-:Y:S01]  /*d620*/  LOP3.LUT R45, R35.reuse, 0xffff0000, RZ, 0xc0, !PT ;  /* 0xffff0000232d7812 */ /* 0x040fe200078ec0ff */
[----:B------:R-:W-:Y:S02]  /*d630*/  IMAD.U32 R46, R38, 0x10000, RZ ;  /* 0x00010000262e7824 */ /* 0x000fe400078e00ff */
[----:B------:R-:W-:Y:S01]  /*d640*/  FFMA.FTZ R40, R48, R40, R43 ;  /* 0x0000002830287223 */ /* 0x000fe2000001002b */
[----:B------:R-:W-:Y:S02]  /*d650*/  IMAD.U32 R44, R35, 0x10000, RZ ;  /* 0x00010000232c7824 */ /* 0x000fe400078e00ff */
        /* <DEDUP_REMOVED lines=13> */
.L_x_3786:
[----:B------:R-:W-:Y:S05]  /*d730*/  BSYNC B1 ;  /* 0x0000000000017941 */ /* 0x000fea0003800000 */
.L_x_3785:
        /* <DEDUP_REMOVED lines=40> */
.L_x_3788:
[----:B------:R-:W-:Y:S05]  /*d9c0*/  BSYNC B1 ;  /* 0x0000000000017941 */ /* 0x000fea0003800000 */
.L_x_3787:
        /* <DEDUP_REMOVED lines=40> */
.L_x_3790:
[----:B------:R-:W-:Y:S05]  /*dc50*/  BSYNC B1 ;  /* 0x0000000000017941 */ /* 0x000fea0003800000 */
.L_x_3789:
[----:B------:R-:W-:Y:S04]  /*dc60*/  BSSY B1, `(.L_x_3791) ;  /* 0x0000028000017945 */ /* 0x000fe80003800000 */
        /* <DEDUP_REMOVED lines=39> */
.L_x_3792:
[----:B------:R-:W-:Y:S05]  /*dee0*/  BSYNC B1 ;  /* 0x0000000000017941 */ /* 0x000fea0003800000 */
.L_x_3791:
[----:B------:R-:W-:Y:S04]  /*def0*/  BSSY B1, `(.L_x_3793) ;  /* 0x0000028000017945 */ /* 0x000fe80003800000 */
[----:B------:R-:W-:Y:S05]  /*df00*/  @P4 BRA `(.L_x_3794) ;  /* 0x0000000000984947 */ /* 0x000fea0003800000 */
[----:B0123--:R-:W0:Y:S01]  /*df10*/  LDS.128 R4, [R3+0x1f400] ;  /* 0x01f4000003047984 */ /* 0x00fe220000000c00 */
        /* <DEDUP_REMOVED lines=37> */
.L_x_3794:
[----:B------:R-:W-:Y:S05]  /*e170*/  BSYNC B1 ;  /* 0x0000000000017941 */ /* 0x000fea0003800000 */
.L_x_3793:
[----:B------:R-:W-:Y:S05]  /*e180*/  @P5 BRA `(.L_x_3784) ;  /* 0x00000030006c5947 */ /* 0x000fea0003800000 */
[----:B01234-:R-:W0:Y:S01]  /*e190*/  LDS.128 R4, [R0+0xa000] ;  /* 0x00a0000000047984 */ /* 0x01fe220000000c00 */
        /* <DEDUP_REMOVED lines=38> */
.L_x_3766:
[----:B------:R-:W-:-:S03]  /*e400*/  UMOV UR4, 0xffffffff ;  /* 0xffffffff00047882 */ /* 0x000fc60000000000 */
[----:B------:R-:W-:Y:S05]  /*e410*/  BRA.DIV UR4, `(.L_x_3795) ;  /* 0x000001b604ec7947 */ /* 0x000fea000b800000 */
[----:B------:R-:W0:Y:S04]  /*e420*/  SHFL.IDX PT, R3, R25, RZ, 0x1c1f ;  /* 0x001c1fff19037589 */ /* 0x000e2800000e0000 */
[----:B------:R-:W1:Y:S04]  /*e430*/  SHFL.IDX PT, R0, R24, RZ, 0x1c1f ;  /* 0x001c1fff18007589 */ /* 0x000e6800000e0000 */
[----:B------:R2:W3:Y:S04]  /*e440*/  SHFL.IDX PT, R5, R27, RZ, 0x1c1f ;  /* 0x001c1fff1b057589 */ /* 0x0004e800000e0000 */
[----:B------:R2:W4:Y:S01]  /*e450*/  SHFL.IDX PT, R14, R26, RZ, 0x1c1f ;  /* 0x001c1fff1a0e7589 */ /* 0x00052200000e0000 */
[----:B0-----:R-:W-:-:S02]  /*e460*/  IMAD.MOV.U32 R21, RZ, RZ, R3 ;  /* 0x000000ffff157224 */ /* 0x001fc400078e0003 */
[----:B-12---:R-:W-:-:S07]  /*e470*/  IMAD.MOV.U32 R20, RZ, RZ, R0 ;  /* 0x000000ffff147224 */ /* 0x006fce00078e0000 */
.L_x_4041:
[----:B------:R-:W-:Y:S01]  /*e480*/  ULDC UR4, c[0x0][0x448] ;  /* 0x0001120000047ab9 */ /* 0x000fe20000000800 */
[----:B------:R-:W-:Y:S01]  /*e490*/  BSSY B1, `(.L_x_3796) ;  /* 0x000003b000017945 */ /* 0x000fe20003800000 */
[----:B------:R-:W-:Y:S01]  /*e4a0*/  IMAD R39, R155, UR4, RZ ;  /* 0x000000049b277c24 */ /* 0x000fe2000f8e02ff */
[----:B------:R-:W-:Y:S01]  /*e4b0*/  CS2R R6, SRZ ;  /* 0x0000000000067805 */ /* 0x000fe2000001ff00 */
[----:B----4-:R-:W-:Y:S01]  /*e4c0*/  IMAD.MOV.U32 R40, RZ, RZ, R14 ;  /* 0x000000ffff287224 */ /* 0x010fe200078e000e */
[----:B------:R-:W-:Y:S01]  /*e4d0*/  CS2R R8, SRZ ;  /* 0x0000000000087805 */ /* 0x000fe2000001ff00 */
[----:B---3--:R-:W-:Y:S01]  /*e4e0*/  IMAD.MOV.U32 R41, RZ, RZ, R5 ;  /* 0x000000ffff297224 */ /* 0x008fe200078e0005 */
[----:B------:R-:W-:Y:S01]  /*e4f0*/  ISETP.GE.AND P0, PT, R4, R39, PT ;  /* 0x000000270400720c */ /* 0x000fe20003f06270 */
[----:B------:R-:W-:Y:S01]  /*e500*/  IMAD R39, R149, -0x80, R39 ;  /* 0xffffff8095277824 */ /* 0x000fe200078e0227 */
        /* <DEDUP_REMOVED lines=10> */
[----:B------:R-:W-:Y:S06]  /*e5b0*/  @P0 BRA `(.L_x_3797) ;  /* 0x0000000000a00947 */ /* 0x000fec0003800000 */
[C---:B------:R-:W-:Y:S01]  /*e5c0*/  VIADD R0, R18.reuse, 0x20 ;  /* 0x0000002012007836 */ /* 0x040fe20000000000 */
[----:B------:R-:W-:Y:S01]  /*e5d0*/  ULDC UR4, c[0x0][0x3f4] ;  /* 0x0000fd0000047ab9 */ /* 0x000fe20000000800 */
[C---:B------:R-:W-:Y:S01]  /*e5e0*/  VIADD R3, R18.reuse, 0x40 ;  /* 0x0000004012037836 */ /* 0x040fe20000000000 */
[----:B------:R-:W-:Y:S01]  /*e5f0*/  ISETP.GE.AND P0, PT, R18, UR4, PT ;  /* 0x0000000412007c0c */ /* 0x000fe2000bf06270 */
[----:B------:R-:W-:Y:S01]  /*e600*/  IMAD.IADD R4, R22, 0x1, R206 ;  /* 0x0000000116047824 */ /* 0x000fe200078e02ce */
[----:B------:R-:W-:Y:S01]  /*e610*/  ISETP.GE.AND P1, PT, R0, UR4, PT ;  /* 0x0000000400007c0c */ /* 0x000fe2000bf26270 */
[----:B------:R-:W-:Y:S01]  /*e620*/  IMAD.IADD R0, R22, 0x1, R205 ;  /* 0x0000000116007824 */ /* 0x000fe200078e02cd */
[----:B------:R-:W-:Y:S02]  /*e630*/  ISETP.GE.AND P2, PT, R3, UR4, PT ;  /* 0x0000000403007c0c */ /* 0x000fe4000bf46270 */
[----:B------:R-:W-:Y:S02]  /*e640*/  CS2R R24, SRZ ;  /* 0x0000000000187805 */ /* 0x000fe4000001ff00 */
[----:B------:R-:W-:-:S02]  /*e650*/  SHF.R.S32.HI R5, RZ, 0x1f, R4 ;  /* 0x0000001fff057819 */ /* 0x000fc40000011404 */
[----:B------:R-:W-:Y:S02]  /*e660*/  CS2R R26, SRZ ;  /* 0x00000000001a7805 */ /* 0x000fe4000001ff00 */
[----:B------:R-:W-:Y:S02]  /*e670*/  SHF.R.S32.HI R3, RZ, 0x1f, R0 ;  /* 0x0000001fff037819 */ /* 0x000fe40000011400 */
[----:B------:R-:W-:Y:S02]  /*e680*/  LEA.HI R6, R5, R4, RZ, 0x3 ;  /* 0x0000000405067211 */ /* 0x000fe400078f18ff */
[----:B------:R-:W-:Y:S01]  /*e690*/  LEA.HI R3, R3, R0, RZ, 0x3 ;  /* 0x0000000003037211 */ /* 0x000fe200078f18ff */
[----:B------:R-:W-:Y:S01]  /*e6a0*/  @!P0 IMAD.WIDE R12, R18, 0x2, R20 ;  /* 0x00000002120c8825 */ /* 0x000fe200078e0214 */
[----:B------:R-:W-:Y:S02]  /*e6b0*/  SHF.R.S32.HI R0, RZ, 0x3, R6 ;  /* 0x00000003ff007819 */ /* 0x000fe40000011406 */
[----:B------:R-:W-:-:S02]  /*e6c0*/  SHF.R.S32.HI R47, RZ, 0x3, R3 ;  /* 0x00000003ff2f7819 */ /* 0x000fc40000011403 */
[----:B------:R-:W-:Y:S01]  /*e6d0*/  CS2R R4, SRZ ;  /* 0x0000000000047805 */ /* 0x000fe2000001ff00 */
[----:B------:R0:W5:Y:S01]  /*e6e0*/  @!P0 LD.E.128 R24, desc[UR60][R12.64] ;  /* 0x0000003c0c188980 */ /* 0x000162000c101d00 */
[----:B------:R-:W-:Y:S01]  /*e6f0*/  @!P1 IMAD.SHL.U32 R3, R0, 0x8, RZ ;  /* 0x0000000800039824 */ /* 0x000fe200078e00ff */
[----:B------:R-:W-:Y:S01]  /*e700*/  CS2R R6, SRZ ;  /* 0x0000000000067805 */ /* 0x000fe2000001ff00 */
[----:B------:R-:W-:Y:S01]  /*e710*/  @!P2 IMAD.SHL.U32 R47, R47, 0x8, RZ ;  /* 0x000000082f2fa824 */ /* 0x000fe200078e00ff */
[----:B------:R-:W-:Y:S01]  /*e720*/  CS2R R28, SRZ ;  /* 0x00000000001c7805 */ /* 0x000fe2000001ff00 */
[--C-:B------:R-:W-:Y:S01]  /*e730*/  @!P1 IMAD.WIDE R42, R3, 0x2, R20.reuse ;  /* 0x00000002032a9825 */ /* 0x100fe200078e0214 */
[----:B------:R-:W-:Y:S02]  /*e740*/  CS2R R30, SRZ ;  /* 0x00000000001e7805 */ /* 0x000fe4000001ff00 */
[----:B------:R-:W-:Y:S02]  /*e750*/  CS2R R8, SRZ ;  /* 0x0000000000087805 */ /* 0x000fe4000001ff00 */
[----:B------:R-:W-:Y:S01]  /*e760*/  CS2R R10, SRZ ;  /* 0x00000000000a7805 */ /* 0x000fe2000001ff00 */
[----:B------:R-:W-:Y:S01]  /*e770*/  @!P2 IMAD.WIDE R44, R47, 0x2, R20 ;  /* 0x000000022f2ca825 */ /* 0x000fe200078e0214 */
[----:B------:R-:W-:-:S02]  /*e780*/  CS2R R32, SRZ ;  /* 0x0000000000207805 */ /* 0x000fc4000001ff00 */
[----:B------:R-:W-:Y:S02]  /*e790*/  CS2R R34, SRZ ;  /* 0x0000000000227805 */ /* 0x000fe4000001ff00 */
[----:B0-----:R-:W-:Y:S01]  /*e7a0*/  CS2R R12, SRZ ;  /* 0x00000000000c7805 */ /* 0x001fe2000001ff00 */
[--C-:B------:R-:W-:Y:S01]  /*e7b0*/  @!P1 IMAD.WIDE R20, R3, 0x2, R40.reuse ;  /* 0x0000000203149825 */ /* 0x100fe200078e0228 */
[----:B------:R-:W-:Y:S01]  /*e7c0*/  CS2R R14, SRZ ;  /* 0x00000000000e7805 */ /* 0x000fe2000001ff00 */
[----:B------:R0:W5:Y:S02]  /*e7d0*/  @!P1 LD.E.128 R28, desc[UR60][R42.64] ;  /* 0x0000003c2a1c9980 */ /* 0x000164000c101d00 */
[--C-:B------:R-:W-:Y:S02]  /*e7e0*/  @!P2 IMAD.WIDE R46, R47, 0x2, R40.reuse ;  /* 0x000000022f2ea825 */ /* 0x100fe400078e0228 */
[----:B------:R0:W5:Y:S02]  /*e7f0*/  @!P1 LD.E.128 R8, desc[UR60][R20.64] ;  /* 0x0000003c14089980 */ /* 0x000164000c101d00 */
[----:B------:R-:W-:-:S02]  /*e800*/  @!P0 IMAD.WIDE R40, R18, 0x2, R40 ;  /* 0x0000000212288825 */ /* 0x000fc400078e0228 */
[----:B------:R0:W5:Y:S04]  /*e810*/  @!P2 LD.E.128 R32, desc[UR60][R44.64] ;  /* 0x0000003c2c20a980 */ /* 0x000168000c101d00 */
[----:B------:R0:W5:Y:S04]  /*e820*/  @!P0 LD.E.128 R4, desc[UR60][R40.64] ;  /* 0x0000003c28048980 */ /* 0x000168000c101d00 */
[----:B------:R0:W5:Y:S02]  /*e830*/  @!P2 LD.E.128 R12, desc[UR60][R46.64] ;  /* 0x0000003c2e0ca980 */ /* 0x000164000c101d00 */
.L_x_3797:
[----:B------:R-:W-:Y:S05]  /*e840*/  BSYNC B1 ;  /* 0x0000000000017941 */ /* 0x000fea0003800000 */
.L_x_3796:
[----:B0-----:R-:W-:Y:S01]  /*e850*/  LEA.HI R20, R228, R228, RZ, 0x1 ;  /* 0x000000e4e4147211 */ /* 0x001fe200078f08ff */
[--C-:B-----5:R-:W-:Y:S01]  /*e860*/  IMAD.MOV.U32 R40, RZ, RZ, R5.reuse ;  /* 0x000000ffff287224 */ /* 0x120fe200078e0005 */
[----:B------:R-:W-:Y:S01]  /*e870*/  SHF.R.U64 R57, R4, 0x10, R5 ;  /* 0x0000001004397819 */ /* 0x000fe20000001205 */
[----:B------:R-:W-:Y:S01]  /*e880*/  IMAD.MOV.U32 R3, RZ, RZ, R25 ;  /* 0x000000ffff037224 */ /* 0x000fe200078e0019 */
[----:B------:R-:W-:Y:S01]  /*e890*/  LOP3.LUT R21, R20, 0xfffffffe, RZ, 0xc0, !PT ;  /* 0xfffffffe14157812 */ /* 0x000fe200078ec0ff */
[----:B------:R-:W-:Y:S01]  /*e8a0*/  IMAD.MOV.U32 R44, RZ, RZ, R31 ;  /* 0x000000ffff2c7224 */ /* 0x000fe200078e001f */
[----:B------:R-:W-:Y:S01]  /*e8b0*/  SHF.R.U32.HI R55, RZ, 0x10, R5 ;  /* 0x00000010ff377819 */ /* 0x000fe20000011605 */
[----:B------:R-:W-:Y:S01]  /*e8c0*/  IMAD.MOV.U32 R0, RZ, RZ, R24 ;  /* 0x000000ffff007224 */ /* 0x000fe200078e0018 */
[----:B------:R-:W-:Y:S01]  /*e8d0*/  SHF.R.U64 R69, R24, 0x10, R25 ;  /* 0x0000001018457819 */ /* 0x000fe20000001219 */
[----:B------:R-:W-:Y:S01]  /*e8e0*/  IMAD.IADD R21, R228, 0x1, -R21 ;  /* 0x00000001e4157824 */ /* 0x000fe200078e0a15 */
[----:B------:R-:W-:Y:S01]  /*e8f0*/  SHF.R.U32.HI R66, RZ, 0x10, R25 ;  /* 0x00000010ff427819 */ /* 0x000fe20000011619 */
[--C-:B------:R-:W-:Y:S01]  /*e900*/  IMAD.MOV.U32 R25, RZ, RZ, R27.reuse ;  /* 0x000000ffff197224 */ /* 0x100fe200078e001b */
[----:B------:R-:W-:Y:S01]  /*e910*/  SHF.R.U64 R67, R26, 0x10, R27 ;  /* 0x000000101a437819 */ /* 0x000fe2000000121b */
[----:B------:R-:W-:Y:S01]  /*e920*/  IMAD.MOV.U32 R48, RZ, RZ, R35 ;  /* 0x000000ffff307224 */ /* 0x000fe200078e0023 */
[----:B------:R-:W-:Y:S01]  /*e930*/  SHF.L.U32 R5, R21, 0x1f, RZ ;  /* 0x0000001f15057819 */ /* 0x000fe200000006ff */
[----:B------:R-:W-:Y:S01]  /*e940*/  IMAD.MOV.U32 R24, RZ, RZ, R26 ;  /* 0x000000ffff187224 */ /* 0x000fe200078e001a */
[----:B------:R-:W-:Y:S01]  /*e950*/  SHF.R.U32.HI R64, RZ, 0x10, R27 ;  /* 0x00000010ff407819 */ /* 0x000fe2000001161b */
[--C-:B------:R-:W-:Y:S01]  /*e960*/  IMAD.MOV.U32 R27, RZ, RZ, R29.reuse ;  /* 0x000000ffff1b7224 */ /* 0x100fe200078e001d */
[----:B------:R-:W0:Y:S01]  /*e970*/  SYNCS.PHASECHK.TRANS64.TRYWAIT P0, [R2+URZ+0x36800], R5 ;  /* 0x03680005020075a7 */ /* 0x000e22000800017f */
[----:B------:R-:W-:Y:S01]  /*e980*/  SHF.R.U32.HI R62, RZ, 0x10, R29 ;  /* 0x00000010ff3e7819 */ /* 0x000fe2000001161d */
[----:B------:R-:W-:Y:S01]  /*e990*/  IMAD.MOV.U32 R26, RZ, RZ, R28 ;  /* 0x000000ffff1a7224 */ /* 0x000fe200078e001c */
[----:B------:R-:W-:Y:S01]  /*e9a0*/  SHF.R.U32.HI R63, RZ, 0x10, R31 ;  /* 0x00000010ff3f7819 */ /* 0x000fe2000001161f */
[----:B------:R-:W-:Y:S01]  /*e9b0*/  IMAD.MOV.U32 R43, RZ, RZ, R30 ;  /* 0x000000ffff2b7224 */ /* 0x000fe200078e001e */
[--C-:B------:R-:W-:Y:S01]  /*e9c0*/  SHF.R.U64 R56, R34, 0x10, R35.reuse ;  /* 0x0000001022387819 */ /* 0x100fe20000001223 */
[----:B------:R-:W-:Y:S01]  /*e9d0*/  IMAD.MOV.U32 R45, RZ, RZ, R32 ;  /* 0x000000ffff2d7224 */ /* 0x000fe200078e0020 */
[----:B------:R-:W-:Y:S01]  /*e9e0*/  SHF.R.U32.HI R59, RZ, 0x10, R35 ;  /* 0x00000010ff3b7819 */ /* 0x000fe20000011623 */
[----:B------:R-:W-:Y:S01]  /*e9f0*/  IMAD.MOV.U32 R46, RZ, RZ, R33 ;  /* 0x000000ffff2e7224 */ /* 0x000fe200078e0021 */
[----:B------:R-:W-:Y:S01]  /*ea00*/  PRMT R35, R25, 0x5410, R64 ;  /* 0x0000541019237816 */ /* 0x000fe20000000040 */
[----:B------:R-:W-:Y:S01]  /*ea10*/  IMAD.MOV.U32 R47, RZ, RZ, R34 ;  /* 0x000000ffff2f7224 */ /* 0x000fe200078e0022 */
[----:B------:R-:W-:Y:S01]  /*ea20*/  SHF.R.U64 R65, R28, 0x10, R29 ;  /* 0x000000101c417819 */ /* 0x000fe2000000121d */
[----:B------:R-:W-:Y:S01]  /*ea30*/  IMAD.MOV.U32 R20, RZ, RZ, R4 ;  /* 0x000000ffff147224 */ /* 0x000fe200078e0004 */
[----:B------:R-:W-:Y:S01]  /*ea40*/  SHF.R.U64 R60, R30, 0x10, R31 ;  /* 0x000000101e3c7819 */ /* 0x000fe2000000121f */
[----:B------:R-:W-:Y:S01]  /*ea50*/  IMAD.MOV.U32 R41, RZ, RZ, R6 ;  /* 0x000000ffff297224 */ /* 0x000fe200078e0006 */
[----:B------:R-:W-:Y:S01]  /*ea60*/  PRMT R25, R27, 0x5410, R62 ;  /* 0x000054101b197816 */ /* 0x000fe2000000003e */
[----:B------:R-:W-:Y:S01]  /*ea70*/  IMAD.MOV.U32 R42, RZ, RZ, R7 ;  /* 0x000000ffff2a7224 */ /* 0x000fe200078e0007 */
[----:B------:R-:W-:Y:S01]  /*ea80*/  PRMT R27, R44, 0x5410, R63 ;  /* 0x000054102c1b7816 */ /* 0x000fe2000000003f */
[----:B------:R-:W-:Y:S01]  /*ea90*/  IMAD.MOV.U32 R28, RZ, RZ, R8 ;  /* 0x000000ffff1c7224 */ /* 0x000fe200078e0008 */
[----:B------:R-:W-:Y:S01]  /*eaa0*/  SHF.R.U64 R58, R32, 0x10, R33 ;  /* 0x00000010203a7819 */ /* 0x000fe20000001221 */
[----:B------:R-:W-:Y:S01]  /*eab0*/  IMAD.MOV.U32 R29, RZ, RZ, R9 ;  /* 0x000000ffff1d7224 */ /* 0x000fe200078e0009 */
[----:B------:R-:W-:Y:S01]  /*eac0*/  SHF.R.U32.HI R61, RZ, 0x10, R33 ;  /* 0x00000010ff3d7819 */ /* 0x000fe20000011621 */
[----:B------:R-:W-:Y:S01]  /*ead0*/  IMAD.MOV.U32 R30, RZ, RZ, R10 ;  /* 0x000000ffff1e7224 */ /* 0x000fe200078e000a */
[----:B------:R-:W-:Y:S01]  /*eae0*/  SHF.R.U64 R54, R6, 0x10, R7 ;  /* 0x0000001006367819 */ /* 0x000fe20000001207 */
[----:B------:R-:W-:Y:S01]  /*eaf0*/  IMAD.MOV.U32 R31, RZ, RZ, R11 ;  /* 0x000000ffff1f7224 */ /* 0x000fe200078e000b */
[----:B------:R-:W-:Y:S01]  /*eb00*/  SHF.R.U32.HI R53, RZ, 0x10, R7 ;  /* 0x00000010ff357819 */ /* 0x000fe20000011607 */
[----:B------:R-:W-:Y:S01]  /*eb10*/  BSSY B1, `(.L_x_3798) ;  /* 0x0000021000017945 */ /* 0x000fe20003800000 */
[--C-:B------:R-:W-:Y:S01]  /*eb20*/  SHF.R.U64 R51, R8, 0x10, R9.reuse ;  /* 0x0000001008337819 */ /* 0x100fe20000001209 */
[----:B------:R-:W-:Y:S01]  /*eb30*/  IMAD.MOV.U32 R4, RZ, RZ, R12 ;  /* 0x000000ffff047224 */ /* 0x000fe200078e000c */
[----:B------:R-:W-:Y:S01]  /*eb40*/  SHF.R.U32.HI R52, RZ, 0x10, R9 ;  /* 0x00000010ff347819 */ /* 0x000fe20000011609 */
[----:B------:R-:W-:Y:S01]  /*eb50*/  IMAD.MOV.U32 R6, RZ, RZ, R13 ;  /* 0x000000ffff067224 */ /* 0x000fe200078e000d */
[--C-:B------:R-:W-:Y:S01]  /*eb60*/  SHF.R.U64 R49, R10, 0x10, R11.reuse ;  /* 0x000000100a317819 */ /* 0x100fe2000000120b */
[----:B------:R-:W-:Y:S01]  /*eb70*/  IMAD.MOV.U32 R7, RZ, RZ, R14 ;  /* 0x000000ffff077224 */ /* 0x000fe200078e000e */
[----:B------:R-:W-:Y:S01]  /*eb80*/  SHF.R.U32.HI R50, RZ, 0x10, R11 ;  /* 0x00000010ff327819 */ /* 0x000fe2000001160b */
[----:B------:R-:W-:Y:S01]  /*eb90*/  IMAD.MOV.U32 R21, RZ, RZ, R15 ;  /* 0x000000ffff157224 */ /* 0x000fe200078e000f */
[----:B------:R-:W-:-:S02]  /*eba0*/  VIMNMX R44, R39, 0x80, PT ;  /* 0x00000080272c7848 */ /* 0x000fc40003fe0100 */
[----:B------:R-:W-:Y:S02]  /*ebb0*/  PRMT R34, R24, 0x5410, R67 ;  /* 0x0000541018227816 */ /* 0x000fe40000000043 */
[--C-:B------:R-:W-:Y:S02]  /*ebc0*/  SHF.R.U64 R11, R12, 0x10, R13.reuse ;  /* 0x000000100c0b7819 */ /* 0x100fe4000000120d */
[----:B------:R-:W-:Y:S02]  /*ebd0*/  SHF.R.U32.HI R9, RZ, 0x10, R13 ;  /* 0x00000010ff097819 */ /* 0x000fe4000001160d */
[----:B------:R-:W-:Y:S02]  /*ebe0*/  PRMT R32, R0, 0x5410, R69 ;  /* 0x0000541000207816 */ /* 0x000fe40000000045 */
[----:B------:R-:W-:Y:S02]  /*ebf0*/  PRMT R33, R3, 0x5410, R66 ;  /* 0x0000541003217816 */ /* 0x000fe40000000042 */
[----:B------:R-:W-:-:S02]  /*ec00*/  PRMT R24, R26, 0x5410, R65 ;  /* 0x000054101a187816 */ /* 0x000fc40000000041 */
[--C-:B------:R-:W-:Y:S02]  /*ec10*/  SHF.R.U64 R10, R14, 0x10, R15.reuse ;  /* 0x000000100e0a7819 */ /* 0x100fe4000000120f */
[----:B------:R-:W-:Y:S02]  /*ec20*/  SHF.R.U32.HI R8, RZ, 0x10, R15 ;  /* 0x00000010ff087819 */ /* 0x000fe4000001160f */
        /* <DEDUP_REMOVED lines=12> */
[----:B------:R-:W-:Y:S02]  /*ecf0*/  PRMT R30, R30, 0x5410, R49 ;  /* 0x000054101e1e7816 */ /* 0x000fe40000000031 */
[----:B------:R-:W-:Y:S01]  /*ed00*/  PRMT R31, R31, 0x5410, R50 ;  /* 0x000054101f1f7816 */ /* 0x000fe20000000032 */
[----:B0-----:R-:W-:Y:S06]  /*ed10*/  @!P0 BRA `(.L_x_3799) ;  /* 0x000001b000248947 */ /* 0x001fec0003800000 */
.L_x_4042:
[----:B------:R-:W-:Y:S05]  /*ed20*/  BSYNC B1 ;  /* 0x0000000000017941 */ /* 0x000fea0003800000 */
.L_x_3798:
[----:B------:R-:W-:Y:S01]  /*ed30*/  BSSY B1, `(.L_x_3800) ;  /* 0x0000132000017945 */ /* 0x000fe20003800000 */
[----:B------:R-:W-:Y:S02]  /*ed40*/  PRMT R14, R4, 0x5410, R11 ;  /* 0x00005410040e7816 */ /* 0x000fe4000000000b */
[----:B------:R-:W-:Y:S02]  /*ed50*/  PRMT R15, R6, 0x5410, R9 ;  /* 0x00005410060f7816 */ /* 0x000fe40000000009 */
[----:B------:R-:W-:Y:S02]  /*ed60*/  PRMT R20, R7, 0x5410, R10 ;  /* 0x0000541007147816 */ /* 0x000fe4000000000a */
[----:B------:R-:W-:Y:S01]  /*ed70*/  PRMT R21, R21, 0x5410, R8 ;  /* 0x0000541015157816 */ /* 0x000fe20000000008 */
[----:B------:R-:W-:Y:S06]  /*ed80*/  @P1 BRA `(.L_x_3801) ;  /* 0x0000001000b01947 */ /* 0x000fec0003800000 */
[----:B------:R-:W1:Y:S01]  /*ed90*/  LDC R43, c[0x0][0x3f4] ;  /* 0x0000fd00ff2b7b82 */ /* 0x000e620000000800 */
[C---:B------:R-:W-:Y:S01]  /*eda0*/  VIADD R4, R18.reuse, 0x20 ;  /* 0x0000002012047836 */ /* 0x040fe20000000000 */
[----:B------:R-:W-:Y:S01]  /*edb0*/  BSSY B2, `(.L_x_3802) ;  /* 0x0000063000027945 */ /* 0x000fe20003800000 */
[C---:B------:R-:W-:Y:S01]  /*edc0*/  VIADD R6, R18.reuse, 0x40 ;  /* 0x0000004012067836 */ /* 0x040fe20000000000 */
[-C--:B-1----:R-:W-:Y:S02]  /*edd0*/  ISETP.GE.AND P0, PT, R18, R43.reuse, PT ;  /* 0x0000002b1200720c */ /* 0x082fe40003f06270 */
[-C--:B------:R-:W-:Y:S02]  /*ede0*/  ISETP.GE.AND P1, PT, R4, R43.reuse, PT ;  /* 0x0000002b0400720c */ /* 0x080fe40003f26270 */
[----:B------:R-:W-:-:S09]  /*edf0*/  ISETP.GE.AND P2, PT, R6, R43, PT ;  /* 0x0000002b0600720c */ /* 0x000fd20003f46270 */
[----:B------:R-:W-:Y:S05]  /*ee00*/  @P0 BRA `(.L_x_3803) ;  /* 0x0000000400740947 */ /* 0x000fea0003800000 */
[----:B------:R-:W-:Y:S01]  /*ee10*/  LEA.HI R4, R37, R38, RZ, 0x2 ;  /* 0x0000002625047211 */ /* 0x000fe200078f10ff */
[C---:B------:R-:W-:Y:S01]  /*ee20*/  IMAD.U32 R56, R39.reuse, 0x10000, RZ ;  /* 0x0001000027387824 */ /* 0x040fe200078e00ff */
[----:B------:R-:W-:Y:S01]  /*ee30*/  LOP3.LUT R53, R39, 0xffff0000, RZ, 0xc0, !PT ;  /* 0xffff000027357812 */ /* 0x000fe200078ec0ff */
[----:B------:R-:W-:Y:S01]  /*ee40*/  IMAD.U32 R54, R32, 0x10000, RZ ;  /* 0x0001000020367824 */ /* 0x000fe200078e00ff */
[----:B0-----:R-:W-:Y:S01]  /*ee50*/  LOP3.LUT R5, R4, 0xfffffffc, RZ, 0xc0, !PT ;  /* 0xfffffffc04057812 */ /* 0x001fe200078ec0ff */
[----:B------:R-:W-:Y:S01]  /*ee60*/  IMAD.U32 R55, R40, 0x10000, RZ ;  /* 0x0001000028377824 */ /* 0x000fe200078e00ff */
[----:B------:R-:W-:-:S03]  /*ee70*/  LOP3.LUT R4, R214, 0x38, R18, 0xf8, !PT ;  /* 0x00000038d6047812 */ /* 0x000fc600078ef812 */
[----:B------:R-:W-:Y:S01]  /*ee80*/  IMAD.IADD R6, R38, 0x1, -R5 ;  /* 0x0000000126067824 */ /* 0x000fe200078e0a05 */
[----:B------:R-:W-:-:S04]  /*ee90*/  LOP3.LUT R5, R4, R215, RZ, 0x3c, !PT ;  /* 0x000000d704057212 */ /* 0x000fc800078e3cff */
[----:B------:R-:W-:Y:S01]  /*eea0*/  LEA.HI R6, R43, R6, RZ, 0x1d ;  /* 0x000000062b067211 */ /* 0x000fe200078fe8ff */
[----:B------:R-:W-:-:S03]  /*eeb0*/  IMAD.IADD R5, R216, 0x1, R5 ;  /* 0x00000001d8057824 */ /* 0x000fc600078e0205 */
[----:B------:R-:W-:Y:S01]  /*eec0*/  SHF.R.S32.HI R9, RZ, 0x1f, R6 ;  /* 0x0000001fff097819 */ /* 0x000fe20000011406 */
[----:B------:R-:W-:Y:S02]  /*eed0*/  IMAD.SHL.U32 R7, R6, 0x8, RZ ;  /* 0x0000000806077824 */ /* 0x000fe400078e00ff */
[----:B------:R-:W-:Y:S01]  /*eee0*/  IMAD R63, R5, 0x2, R2 ;  /* 0x00000002053f7824 */ /* 0x000fe200078e0202 */
[----:B------:R-:W-:Y:S02]  /*eef0*/  LEA.HI R9, R9, R6, RZ, 0x3 ;  /* 0x0000000609097211 */ /* 0x000fe400078f18ff */
[----:B------:R-:W-:-:S03]  /*ef00*/  LOP3.LUT R4, R214, 0x38, R7, 0xf8, !PT ;  /* 0x00000038d6047812 */ /* 0x000fc600078ef807 */
[----:B------:R-:W-:Y:S01]  /*ef10*/  IMAD.SHL.U32 R9, R9, 0x400, RZ ;  /* 0x0000040009097824 */ /* 0x000fe200078e00ff */
[----:B------:R-:W-:-:S04]  /*ef20*/  LOP3.LUT R4, R4, R215, RZ, 0x3c, !PT ;  /* 0x000000d704047212 */ /* 0x000fc800078e3cff */
[----:B------:R-:W-:-:S04]  /*ef30*/  LOP3.LUT R9, R9, 0x7fffe000, RZ, 0xc0, !PT ;  /* 0x7fffe00009097812 */ /* 0x000fc800078ec0ff */
[----:B------:R-:W-:Y:S02]  /*ef40*/  IADD3 R9, R4, R9, R216 ;  /* 0x0000000904097210 */ /* 0x000fe40007ffe0d8 */
[----:B------:R-:W0:Y:S03]  /*ef50*/  LDS.128 R4, [R63+0x15400] ;  /* 0x015400003f047984 */ /* 0x000e260000000c00 */
        /* <DEDUP_REMOVED lines=18> */
[C---:B------:R-:W-:Y:S01]  /*f080*/  FFMA.FTZ R58, R45.reuse, R54, -R58 ;  /* 0x000000362d3a7223 */ /* 0x040fe2000001083a */
[----:B------:R-:W-:Y:S01]  /*f090*/  FFMA.FTZ R60, R45, R56, R60 ;  /* 0x000000382d3c7223 */ /* 0x000fe2000001003c */
[----:B------:R-:W-:-:S02]  /*f0a0*/  IMAD.U32 R45, R33, 0x10000, RZ ;  /* 0x00010000212d7824 */ /* 0x000fc400078e00ff */
[-C--:B------:R-:W-:Y:S01]  /*f0b0*/  FMUL.FTZ R59, R8, R49.reuse ;  /* 0x00000031083b7220 */ /* 0x080fe20000410000 */
[----:B------:R-:W-:Y:S01]  /*f0c0*/  FFMA.FTZ R57, R4, R49, -R57 ;  /* 0x0000003104397223 */ /* 0x000fe20000010839 */
[----:B------:R-:W-:Y:S01]  /*f0d0*/  FMUL.FTZ R49, R50, R55 ;  /* 0x0000003732317220 */ /* 0x000fe20000410000 */
[----:B------:R-:W-:Y:S02]  /*f0e0*/  IMAD.U32 R51, R10, 0x10000, RZ ;  /* 0x000100000a337824 */ /* 0x000fe400078e00ff */
[----:B------:R-:W-:Y:S01]  /*f0f0*/  FMUL.FTZ R54, R50, R45 ;  /* 0x0000002d32367220 */ /* 0x000fe20000410000 */
[----:B------:R-:W-:Y:S01]  /*f100*/  FFMA.FTZ R59, R4, R53, R59 ;  /* 0x00000035043b7223 */ /* 0x000fe2000001003b */
[----:B------:R-:W-:Y:S01]  /*f110*/  LOP3.LUT R10, R10, 0xffff0000, RZ, 0xc0, !PT ;  /* 0xffff00000a0a7812 */ /* 0x000fe200078ec0ff */
[----:B------:R-:W-:Y:S01]  /*f120*/  FFMA.FTZ R50, R46, R45, -R49 ;  /* 0x0000002d2e327223 */ /* 0x000fe20000010831 */
[C---:B------:R-:W-:Y:S01]  /*f130*/  LOP3.LUT R53, R41.reuse, 0xffff0000, RZ, 0xc0, !PT ;  /* 0xffff000029357812 */ /* 0x040fe200078ec0ff */
[----:B------:R-:W-:Y:S01]  /*f140*/  IMAD.U32 R8, R41, 0x10000, RZ ;  /* 0x0001000029087824 */ /* 0x000fe200078e00ff */
[C---:B------:R-:W-:Y:S01]  /*f150*/  LOP3.LUT R45, R34.reuse, 0xffff0000, RZ, 0xc0, !PT ;  /* 0xffff0000222d7812 */ /* 0x040fe200078ec0ff */
[----:B------:R-:W-:-:S02]  /*f160*/  IMAD.U32 R4, R34, 0x10000, RZ ;  /* 0x0001000022047824 */ /* 0x000fc400078e00ff */
[----:B------:R-:W-:Y:S01]  /*f170*/  FFMA.FTZ R54, R46, R55, R54 ;  /* 0x000000372e367223 */ /* 0x000fe20000010036 */
[C---:B------:R-:W-:Y:S01]  /*f180*/  FMUL.FTZ R61, R10.reuse, R53 ;  /* 0x000000350a3d7220 */ /* 0x040fe20000410000 */
[C---:B------:R-:W-:Y:S01]  /*f190*/  FMUL.FTZ R46, R51.reuse, R8 ;  /* 0x00000008332e7220 */ /* 0x040fe20000410000 */
[-C--:B------:R-:W-:Y:S01]  /*f1a0*/  FMUL.FTZ R56, R51, R4.reuse ;  /* 0x0000000433387220 */ /* 0x080fe20000410000 */
[----:B------:R-:W-:Y:S01]  /*f1b0*/  FMUL.FTZ R10, R10, R45 ;  /* 0x0000002d0a0a7220 */ /* 0x000fe20000410000 */
[----:B------:R-:W-:Y:S02]  /*f1c0*/  IMAD.U32 R52, R11, 0x10000, RZ ;  /* 0x000100000b347824 */ /* 0x000fe400078e00ff */
[C---:B------:R-:W-:Y:S01]  /*f1d0*/  FFMA.FTZ R55, R47.reuse, R4, -R46 ;  /* 0x000000042f377223 */ /* 0x040fe2000001082e */
[----:B------:R-:W-:Y:S02]  /*f1e0*/  IMAD.U32 R51, R42, 0x10000, RZ ;  /* 0x000100002a337824 */ /* 0x000fe400078e00ff */
[----:B------:R-:W-:Y:S01]  /*f1f0*/  FFMA.FTZ R56, R47, R8, R56 ;  /* 0x000000082f387223 */ /* 0x000fe20000010038 */
[----:B------:R-:W-:-:S02]  /*f200*/  IMAD.U32 R49, R35, 0x10000, RZ ;  /* 0x0001000023317824 */ /* 0x000fc400078e00ff */
[----:B------:R-:W-:Y:S01]  /*f210*/  FFMA.FTZ R53, R6, R53, R10 ;  /* 0x0000003506357223 */ /* 0x000fe2000001000a */
[----:B------:R-:W-:Y:S01]  /*f220*/  LOP3.LUT R11, R11, 0xffff0000, RZ, 0xc0, !PT ;  /* 0xffff00000b0b7812 */ /* 0x000fe200078ec0ff */
[----:B------:R-:W-:Y:S01]  /*f230*/  FMUL.FTZ R47, R52, R51 ;  /* 0x00000033342f7220 */ /* 0x000fe20000410000 */
[----:B------:R-:W-:Y:S01]  /*f240*/  FFMA.FTZ R62, R6, R45, -R61 ;  /* 0x0000002d063e7223 */ /* 0x000fe2000001083d */
[----:B------:R-:W-:Y:S01]  /*f250*/  LOP3.LUT R8, R40, 0xffff0000, RZ, 0xc0, !PT ;  /* 0xffff000028087812 */ /* 0x000fe200078ec0ff */
[-C--:B------:R-:W-:Y:S01]  /*f260*/  FMUL.FTZ R45, R52, R49.reuse ;  /* 0x00000031342d7220 */ /* 0x080fe20000410000 */
        /* <DEDUP_REMOVED lines=19> */
[----:B------:R1:W-:Y:S01]  /*f3a0*/  STS.128 [R63+0x15400], R4 ;  /* 0x015400043f007388 */ /* 0x0003e20000000c00 */
[----:B------:R-:W-:Y:S02]  /*f3b0*/  F2FP.BF16.F32.PACK_AB R9, R45, R54 ;  /* 0x000000362d09723e */ /* 0x000fe400000010ff */
[----:B------:R-:W-:-:S05]  /*f3c0*/  F2FP.BF16.F32.PACK_AB R11, R11, R48 ;  /* 0x000000300b0b723e */ /* 0x000fca00000010ff */
[----:B------:R1:W-:Y:S02]  /*f3d0*/  STS.128 [R64+0x15400], R8 ;  /* 0x0154000840007388 */ /* 0x0003e40000000c00 */
.L_x_3803:
[----:B------:R-:W-:Y:S05]  /*f3e0*/  BSYNC B2 ;  /* 0x0000000000027941 */ /* 0x000fea0003800000 */
.L_x_3802:
[----:B------:R-:W-:Y:S04]  /*f3f0*/  BSSY B2, `(.L_x_3804) ;  /* 0x0000063000027945 */ /* 0x000fe80003800000 */
[----:B------:R-:W-:Y:S05]  /*f400*/  @P1 BRA `(.L_x_3805) ;  /* 0x0000000400841947 */ /* 0x000fea0003800000 */
[----:B-1----:R-:W-:Y:S01]  /*f410*/  IMAD.IADD R4, R22, 0x1, R206 ;  /* 0x0000000116047824 */ /* 0x002fe200078e02ce */
[C---:B------:R-:W-:Y:S01]  /*f420*/  LOP3.LUT R59, R28.reuse, 0xffff0000, RZ, 0xc0, !PT ;  /* 0xffff00001c3b7812 */ /* 0x040fe200078ec0ff */
[----:B------:R-:W-:Y:S02]  /*f430*/  IMAD.U32 R57, R28, 0x10000, RZ ;  /* 0x000100001c397824 */ /* 0x000fe400078e00ff */
[----:B------:R-:W-:Y:S01]  /*f440*/  IMAD.U32 R55, R24, 0x10000, RZ ;  /* 0x0001000018377824 */ /* 0x000fe200078e00ff */
[----:B0-----:R-:W-:-:S04]  /*f450*/  SHF.R.S32.HI R5, RZ, 0x1f, R4 ;  /* 0x0000001fff057819 */ /* 0x001fc80000011404 */
[CC--:B------:R-:W-:Y:S02]  /*f460*/  LEA.HI R7, R5.reuse, R4.reuse, RZ, 0x3 ;  /* 0x0000000405077211 */ /* 0x0c0fe400078f18ff */
[----:B------:R-:W-:Y:S02]  /*f470*/  LEA.HI R5, R5, R4, RZ, 0x6 ;  /* 0x0000000405057211 */ /* 0x000fe400078f30ff */
[----:B------:R-:W-:-:S03]  /*f480*/  SHF.R.S32.HI R6, RZ, 0x3, R7 ;  /* 0x00000003ff067819 */ /* 0x000fc60000011407 */
[----:B------:R-:W-:Y:S01]  /*f490*/  IMAD.SHL.U32 R5, R5, 0x80, RZ ;  /* 0x0000008005057824 */ /* 0x000fe200078e00ff */
[----:B------:R-:W-:Y:S02]  /*f4a0*/  LEA.HI R4, R43, R6, RZ, 0x1d ;  /* 0x000000062b047211 */ /* 0x000fe400078fe8ff */
[----:B------:R-:W-:Y:S02]  /*f4b0*/  LOP3.LUT R6, R214, 0x38, R7, 0xf8, !PT ;  /* 0x00000038d6067812 */ /* 0x000fe400078ef807 */
[----:B------:R-:W-:Y:S02]  /*f4c0*/  SHF.R.S32.HI R7, RZ, 0x1f, R4 ;  /* 0x0000001fff077819 */ /* 0x000fe40000011404 */
[----:B------:R-:W-:Y:S01]  /*f4d0*/  LOP3.LUT R9, R5, 0xffffe000, RZ, 0xc0, !PT ;  /* 0xffffe00005097812 */ /* 0x000fe200078ec0ff */
[----:B------:R-:W-:Y:S01]  /*f4e0*/  IMAD.SHL.U32 R5, R4, 0x8, RZ ;  /* 0x0000000804057824 */ /* 0x000fe200078e00ff */
[----:B------:R-:W-:Y:S02]  /*f4f0*/  LEA.HI R7, R7, R4, RZ, 0x3 ;  /* 0x0000000407077211 */ /* 0x000fe400078f18ff */
[----:B------:R-:W-:-:S02]  /*f500*/  LOP3.LUT R6, R6, R215, RZ, 0x3c, !PT ;  /* 0x000000d706067212 */ /* 0x000fc400078e3cff */
[----:B------:R-:W-:Y:S01]  /*f510*/  LOP3.LUT R4, R214, 0x38, R5, 0xf8, !PT ;  /* 0x00000038d6047812 */ /* 0x000fe200078ef805 */
[----:B------:R-:W-:Y:S01]  /*f520*/  IMAD.SHL.U32 R7, R7, 0x400, RZ ;  /* 0x0000040007077824 */ /* 0x000fe200078e00ff */
[----:B------:R-:W-:Y:S02]  /*f530*/  IADD3 R9, R6, R9, R216 ;  /* 0x0000000906097210 */ /* 0x000fe40007ffe0d8 */
[----:B------:R-:W-:Y:S02]  /*f540*/  LOP3.LUT R4, R4, R215, RZ, 0x3c, !PT ;  /* 0x000000d704047212 */ /* 0x000fe400078e3cff */
[----:B------:R-:W-:Y:S01]  /*f550*/  LOP3.LUT R7, R7, 0x7fffe000, RZ, 0xc0, !PT ;  /* 0x7fffe00007077812 */ /* 0x000fe200078ec0ff */
[----:B------:R-:W-:-:S03]  /*f560*/  IMAD R62, R9, 0x2, R230 ;  /* 0x00000002093e7824 */ /* 0x000fc600078e02e6 */
[----:B------:R-:W-:Y:S02]  /*f570*/  IADD3 R9, R4, R7, R216 ;  /* 0x0000000704097210 */ /* 0x000fe40007ffe0d8 */
[----:B------:R-:W0:Y:S03]  /*f580*/  LDS.128 R4, [R62] ;  /* 0x000000003e047984 */ /* 0x000e260000000c00 */
        /* <DEDUP_REMOVED lines=20> */
[----:B------:R-:W-:Y:S02]  /*f6d0*/  IMAD.U32 R61, R30, 0x10000, RZ ;  /* 0x000100001e3d7824 */ /* 0x000fe400078e00ff */
[----:B------:R-:W-:Y:S01]  /*f6e0*/  FFMA.FTZ R54, R46, R57, R63 ;  /* 0x000000392e367223 */ /* 0x000fe2000001003f */
[----:B------:R-:W-:Y:S01]  /*f6f0*/  IMAD.U32 R57, R26, 0x10000, RZ ;  /* 0x000100001a397824 */ /* 0x000fe200078e00ff */
[----:B------:R-:W-:Y:S01]  /*f700*/  LOP3.LUT R63, R30, 0xffff0000, RZ, 0xc0, !PT ;  /* 0xffff00001e3f7812 */ /* 0x000fe200078ec0ff */
[-C--:B------:R-:W-:Y:S01]  /*f710*/  FMUL.FTZ R67, R8, R55.reuse ;  /* 0x0000003708437220 */ /* 0x080fe20000410000 */
[----:B------:R-:W-:Y:S01]  /*f720*/  FFMA.FTZ R65, R4, R55, -R65 ;  /* 0x0000003704417223 */ /* 0x000fe20000010841 */
[C---:B------:R-:W-:Y:S01]  /*f730*/  FMUL.FTZ R55, R52.reuse, R61 ;  /* 0x0000003d34377220 */ /* 0x040fe20000410000 */
[----:B------:R-:W-:Y:S01]  /*f740*/  FMUL.FTZ R52, R52, R57 ;  /* 0x0000003934347220 */ /* 0x000fe20000410000 */
[----:B------:R-:W-:Y:S01]  /*f750*/  FFMA.FTZ R67, R4, R59, R67 ;  /* 0x0000003b04437223 */ /* 0x000fe20000010043 */
[----:B------:R-:W-:Y:S01]  /*f760*/  FMUL.FTZ R59, R10, R63 ;  /* 0x0000003f0a3b7220 */ /* 0x000fe20000410000 */
[----:B------:R-:W-:Y:S01]  /*f770*/  FFMA.FTZ R57, R48, R57, -R55 ;  /* 0x0000003930397223 */ /* 0x000fe20000010837 */
[----:B------:R-:W-:Y:S01]  /*f780*/  LOP3.LUT R55, R26, 0xffff0000, RZ, 0xc0, !PT ;  /* 0xffff00001a377812 */ /* 0x000fe200078ec0ff */
[----:B------:R-:W-:-:S02]  /*f790*/  IMAD.U32 R46, R29, 0x10000, RZ ;  /* 0x000100001d2e7824 */ /* 0x000fc400078e00ff */
[----:B------:R-:W-:Y:S01]  /*f7a0*/  FFMA.FTZ R61, R48, R61, R52 ;  /* 0x0000003d303d7223 */ /* 0x000fe20000010034 */
[----:B------:R-:W-:Y:S01]  /*f7b0*/  IMAD.U32 R53, R11, 0x10000, RZ ;  /* 0x000100000b357824 */ /* 0x000fe200078e00ff */
[----:B------:R-:W-:Y:S01]  /*f7c0*/  LOP3.LUT R9, R9, 0xffff0000, RZ, 0xc0, !PT ;  /* 0xffff000009097812 */ /* 0x000fe200078ec0ff */
[-C--:B------:R-:W-:Y:S01]  /*f7d0*/  FMUL.FTZ R69, R10, R55.reuse ;  /* 0x000000370a457220 */ /* 0x080fe20000410000 */
[----:B------:R-:W-:Y:S02]  /*f7e0*/  IMAD.U32 R4, R25, 0x10000, RZ ;  /* 0x0001000019047824 */ /* 0x000fe400078e00ff */
[----:B------:R-:W-:Y:S01]  /*f7f0*/  FFMA.FTZ R56, R6, R55, -R59 ;  /* 0x0000003706387223 */ /* 0x000fe2000001083b */
[----:B------:R-:W-:Y:S02]  /*f800*/  IMAD.U32 R10, R31, 0x10000, RZ ;  /* 0x000100001f0a7824 */ /* 0x000fe400078e00ff */
[----:B------:R-:W-:Y:S01]  /*f810*/  FMUL.FTZ R48, R51, R46 ;  /* 0x0000002e33307220 */ /* 0x000fe20000410000 */
[----:B------:R-:W-:-:S02]  /*f820*/  IMAD.U32 R8, R27, 0x10000, RZ ;  /* 0x000100001b087824 */ /* 0x000fc400078e00ff */
[----:B------:R-:W-:Y:S01]  /*f830*/  FFMA.FTZ R58, R6, R63, R69 ;  /* 0x0000003f063a7223 */ /* 0x000fe20000010045 */
[----:B------:R-:W-:Y:S01]  /*f840*/  FMUL.FTZ R51, R51, R4 ;  /* 0x0000000433337220 */ /* 0x000fe20000410000 */
[C---:B------:R-:W-:Y:S01]  /*f850*/  FMUL.FTZ R6, R53.reuse, R10 ;  /* 0x0000000a35067220 */ /* 0x040fe20000410000 */
[----:B------:R-:W-:Y:S01]  /*f860*/  FMUL.FTZ R52, R53, R8 ;  /* 0x0000000835347220 */ /* 0x000fe20000410000 */
[----:B------:R-:W-:Y:S01]  /*f870*/  LOP3.LUT R11, R11, 0xffff0000, RZ, 0xc0, !PT ;  /* 0xffff00000b0b7812 */ /* 0x000fe200078ec0ff */
[----:B------:R-:W-:Y:S01]  /*f880*/  FFMA.FTZ R51, R47, R46, R51 ;  /* 0x0000002e2f337223 */ /* 0x000fe20000010033 */
[----:B------:R-:W-:Y:S01]  /*f890*/  FFMA.FTZ R53, R49, R8, -R6 ;  /* 0x0000000831357223 */ /* 0x000fe20000010806 */
[----:B------:R-:W-:Y:S01]  /*f8a0*/  FFMA.FTZ R48, R47, R4, -R48 ;  /* 0x000000042f307223 */ /* 0x000fe20000010830 */
[----:B------:R-:W-:Y:S01]  /*f8b0*/  LOP3.LUT R8, R29, 0xffff0000, RZ, 0xc0, !PT ;  /* 0xffff00001d087812 */ /* 0x000fe200078ec0ff */
[----:B------:R-:W-:Y:S01]  /*f8c0*/  FFMA.FTZ R49, R49, R10, R52 ;  /* 0x0000000a31317223 */ /* 0x000fe20000010034 */
[----:B------:R-:W-:-:S02]  /*f8d0*/  LOP3.LUT R46, R31, 0xffff0000, RZ, 0xc0, !PT ;  /* 0xffff00001f2e7812 */ /* 0x000fc400078ec0ff */
        /* <DEDUP_REMOVED lines=20> */
.L_x_3805:
[----:B------:R-:W-:Y:S05]  /*fa20*/  BSYNC B2 ;  /* 0x0000000000027941 */ /* 0x000fea0003800000 */
.L_x_3804:
[----:B------:R-:W-:Y:S05]  /*fa30*/  @P2 BRA `(.L_x_3801) ;  /* 0x0000000400842947 */ /* 0x000fea0003800000 */
[----:B-12---:R-:W-:Y:S01]  /*fa40*/  IMAD.IADD R4, R22, 0x1, R205 ;  /* 0x0000000116047824 */ /* 0x006fe200078e02cd */
        /* <DEDUP_REMOVED lines=96> */
.L_x_3801:
[----:B------:R-:W-:Y:S05]  /*10050*/  BSYNC B1 ;  /* 0x0000000000017941 */ /* 0x000fea0003800000 */
.L_x_3800:
[----:B------:R-:W-:-:S13]  /*10060*/  ISETP.GE.AND P0, PT, R229, R44, PT ;  /* 0x0000002ce500720c */ /* 0x000fda0003f06270 */
[----:B------:R-:W-:Y:S05]  /*10070*/  @P0 BRA `(.L_x_3784) ;  /* 0x0000001000b00947 */ /* 0x000fea0003800000 */
[----:B---3--:R-:W3:Y:S01]  /*10080*/  LDC R43, c[0x0][0x3f4] ;  /* 0x0000fd00ff2b7b82 */ /* 0x008ee20000000800 */
[C---:B-12---:R-:W-:Y:S01]  /*10090*/  VIADD R4, R18.reuse, 0x20 ;  /* 0x0000002012047836 */ /* 0x046fe20000000000 */
[----:B------:R-:W-:Y:S01]  /*100a0*/  BSSY B1, `(.L_x_3806) ;  /* 0x0000063000017945 */ /* 0x000fe20003800000 */
[C---:B------:R-:W-:Y:S01]  /*100b0*/  VIADD R6, R18.reuse, 0x40 ;  /* 0x0000004012067836 */ /* 0x040fe20000000000 */
[----:B------:R-:W-:Y:S02]  /*100c0*/  SHF.R.U32.HI R60, RZ, 0x3, R207 ;  /* 0x00000003ff3c7819 */ /* 0x000fe400000116cf */
[-C--:B---3--:R-:W-:Y:S02]  /*100d0*/  ISETP.GE.AND P0, PT, R18, R43.reuse, PT ;  /* 0x0000002b1200720c */ /* 0x088fe40003f06270 */
[-C--:B------:R-:W-:Y:S02]  /*100e0*/  ISETP.GE.AND P1, PT, R4, R43.reuse, PT ;  /* 0x0000002b0400720c */ /* 0x080fe40003f26270 */
[----:B------:R-:W-:-:S09]  /*100f0*/  ISETP.GE.AND P2, PT, R6, R43, PT ;  /* 0x0000002b0600720c */ /* 0x000fd20003f46270 */
[----:B------:R-:W-:Y:S05]  /*10100*/  @P0 BRA `(.L_x_3807) ;  /* 0x0000000400700947 */ /* 0x000fea0003800000 */
[----:B------:R-:W-:Y:S01]  /*10110*/  LEA.HI R37, R37, R38, RZ, 0x2 ;  /* 0x0000002625257211 */ /* 0x000fe200078f10ff */
[----:B------:R-:W-:Y:S01]  /*10120*/  IMAD.U32 R54, R39, 0x10000, RZ ;  /* 0x0001000027367824 */ /* 0x000fe200078e00ff */
[----:B------:R-:W-:Y:S01]  /*10130*/  LOP3.LUT R8, R207, 0x38, R18, 0xf8, !PT ;  /* 0x00000038cf087812 */ /* 0x000fe200078ef812 */
[----:B------:R-:W-:Y:S01]  /*10140*/  IMAD.U32 R52, R32, 0x10000, RZ ;  /* 0x0001000020347824 */ /* 0x000fe200078e00ff */
[----:B------:R-:W-:Y:S01]  /*10150*/  LOP3.LUT R37, R37, 0xfffffffc, RZ, 0xc0, !PT ;  /* 0xfffffffc25257812 */ /* 0x000fe200078ec0ff */
[----:B------:R-:W-:Y:S01]  /*10160*/  IMAD.U32 R57, R41, 0x10000, RZ ;  /* 0x0001000029397824 */ /* 0x000fe200078e00ff */
[----:B------:R-:W-:Y:S02]  /*10170*/  LOP3.LUT R7, R217, R8, R60, 0xf6, !PT ;  /* 0x00000008d9077212 */ /* 0x000fe400078ef63c */
[----:B------:R-:W-:Y:S01]  /*10180*/  LOP3.LUT R56, R39, 0xffff0000, RZ, 0xc0, !PT ;  /* 0xffff000027387812 */ /* 0x000fe200078ec0ff */
[----:B------:R-:W-:Y:S01]  /*10190*/  IMAD.IADD R4, R38, 0x1, -R37 ;  /* 0x0000000126047824 */ /* 0x000fe200078e0a25 */
[----:B------:R-:W-:Y:S01]  /*101a0*/  LOP3.LUT R32, R32, 0xffff0000, RZ, 0xc0, !PT ;  /* 0xffff000020207812 */ /* 0x000fe200078ec0ff */
[----:B------:R-:W-:Y:S01]  /*101b0*/  IMAD R58, R7, 0x2, R230 ;  /* 0x00000002073a7824 */ /* 0x000fe200078e02e6 */
[----:B------:R-:W-:-:S02]  /*101c0*/  LOP3.LUT R59, R42, 0xffff0000, RZ, 0xc0, !PT ;  /* 0xffff00002a3b7812 */ /* 0x000fc400078ec0ff */
[----:B------:R-:W-:-:S04]  /*101d0*/  LEA.HI R4, R43, R4, RZ, 0x1d ;  /* 0x000000042b047211 */ /* 0x000fc800078fe8ff */
[----:B0-----:R-:W-:Y:S01]  /*101e0*/  SHF.R.S32.HI R5, RZ, 0x1f, R4 ;  /* 0x0000001fff057819 */ /* 0x001fe20000011404 */
[----:B------:R-:W-:-:S03]  /*101f0*/  IMAD.SHL.U32 R6, R4, 0x8, RZ ;  /* 0x0000000804067824 */ /* 0x000fc600078e00ff */
[----:B------:R-:W-:Y:S02]  /*10200*/  LEA.HI R5, R5, R4, RZ, 0x3 ;  /* 0x0000000405057211 */ /* 0x000fe400078f18ff */
[----:B------:R-:W-:-:S03]  /*10210*/  LOP3.LUT R4, R207, 0x38, R6, 0xf8, !PT ;  /* 0x00000038cf047812 */ /* 0x000fc600078ef806 */
[----:B------:R-:W-:Y:S01]  /*10220*/  IMAD.SHL.U32 R5, R5, 0x400, RZ ;  /* 0x0000040005057824 */ /* 0x000fe200078e00ff */
[----:B------:R-:W-:-:S04]  /*10230*/  LOP3.LUT R4, R4, R60, RZ, 0x3c, !PT ;  /* 0x0000003c04047212 */ /* 0x000fc800078e3cff */
[----:B------:R-:W-:-:S04]  /*10240*/  LOP3.LUT R5, R5, 0x7fffe000, RZ, 0xc0, !PT ;  /* 0x7fffe00005057812 */ /* 0x000fc800078ec0ff */
        /* <DEDUP_REMOVED lines=20> */
[-C--:B------:R-:W-:Y:S01]  /*10390*/  FFMA.FTZ R51, R52, R38.reuse, -R51 ;  /* 0x0000002634337223 */ /* 0x080fe20000010833 */
[----:B------:R-:W-:Y:S01]  /*103a0*/  FFMA.FTZ R47, R54, R38, R47 ;  /* 0x00000026362f7223 */ /* 0x000fe2000001002f */
[----:B------:R-:W-:-:S02]  /*103b0*/  IMAD.U32 R52, R40, 0x10000, RZ ;  /* 0x0001000028347824 */ /* 0x000fc400078e00ff */
[-C--:B------:R-:W-:Y:S01]  /*103c0*/  FFMA.FTZ R8, R32, R4.reuse, -R39 ;  /* 0x0000000420087223 */ /* 0x080fe20000010827 */
[----:B------:R-:W-:Y:S02]  /*103d0*/  IMAD.U32 R38, R33, 0x10000, RZ ;  /* 0x0001000021267824 */ /* 0x000fe400078e00ff */
[----:B------:R-:W-:Y:S01]  /*103e0*/  FFMA.FTZ R32, R56, R4, R53 ;  /* 0x0000000438207223 */ /* 0x000fe20000010035 */
[-C--:B------:R-:W-:Y:S01]  /*103f0*/  FMUL.FTZ R39, R52, R48.reuse ;  /* 0x0000003034277220 */ /* 0x080fe20000410000 */
[----:B------:R-:W-:Y:S02]  /*10400*/  IMAD.U32 R49, R10, 0x10000, RZ ;  /* 0x000100000a317824 */ /* 0x000fe400078e00ff */
[----:B------:R-:W-:Y:S01]  /*10410*/  FMUL.FTZ R55, R38, R48 ;  /* 0x0000003026377220 */ /* 0x000fe20000410000 */
[----:B------:R-:W-:Y:S02]  /*10420*/  IMAD.U32 R53, R34, 0x10000, RZ ;  /* 0x0001000022357824 */ /* 0x000fe400078e00ff */
[-C--:B------:R-:W-:Y:S01]  /*10430*/  FFMA.FTZ R39, R38, R44.reuse, -R39 ;  /* 0x0000002c26277223 */ /* 0x080fe20000010827 */
[----:B------:R-:W-:Y:S01]  /*10440*/  LOP3.LUT R10, R10, 0xffff0000, RZ, 0xc0, !PT ;  /* 0xffff00000a0a7812 */ /* 0x000fe200078ec0ff */
[----:B------:R-:W-:Y:S01]  /*10450*/  FFMA.FTZ R55, R52, R44, R55 ;  /* 0x0000002c34377223 */ /* 0x000fe20000010037 */
[-C--:B------:R-:W-:Y:S01]  /*10460*/  FMUL.FTZ R4, R57, R49.reuse ;  /* 0x0000003139047220 */ /* 0x080fe20000410000 */
[----:B------:R-:W-:Y:S01]  /*10470*/  LOP3.LUT R44, R34, 0xffff0000, RZ, 0xc0, !PT ;  /* 0xffff0000222c7812 */ /* 0x000fe200078ec0ff */
[----:B------:R-:W-:Y:S01]  /*10480*/  FMUL.FTZ R34, R53, R49 ;  /* 0x0000003135227220 */ /* 0x000fe20000410000 */
[----:B------:R-:W-:Y:S01]  /*10490*/  LOP3.LUT R38, R41, 0xffff0000, RZ, 0xc0, !PT ;  /* 0xffff000029267812 */ /* 0x000fe200078ec0ff */
[----:B------:R-:W-:-:S02]  /*104a0*/  IMAD.U32 R50, R11, 0x10000, RZ ;  /* 0x000100000b327824 */ /* 0x000fc400078e00ff */
[-C--:B------:R-:W-:Y:S01]  /*104b0*/  FFMA.FTZ R41, R53, R45.reuse, -R4 ;  /* 0x0000002d35297223 */ /* 0x080fe20000010804 */
[----:B------:R-:W-:Y:S02]  /*104c0*/  IMAD.U32 R48, R42, 0x10000, RZ ;  /* 0x000100002a307824 */ /* 0x000fe400078e00ff */
[-C--:B------:R-:W-:Y:S01]  /*104d0*/  FMUL.FTZ R53, R44, R10.reuse ;  /* 0x0000000a2c357220 */ /* 0x080fe20000410000 */
[----:B------:R-:W-:Y:S01]  /*104e0*/  FMUL.FTZ R49, R38, R10 ;  /* 0x0000000a26317220 */ /* 0x000fe20000410000 */
[----:B------:R-:W-:Y:S01]  /*104f0*/  FFMA.FTZ R10, R57, R45, R34 ;  /* 0x0000002d390a7223 */ /* 0x000fe20000010022 */
[----:B------:R-:W-:Y:S01]  /*10500*/  LOP3.LUT R11, R11, 0xffff0000, RZ, 0xc0, !PT ;  /* 0xffff00000b0b7812 */ /* 0x000fe200078ec0ff */
[----:B------:R-:W-:Y:S02]  /*10510*/  IMAD.U32 R4, R35, 0x10000, RZ ;  /* 0x0001000023047824 */ /* 0x000fe400078e00ff */
[----:B------:R-:W-:Y:S01]  /*10520*/  FMUL.FTZ R45, R48, R50 ;  /* 0x00000032302d7220 */ /* 0x000fe20000410000 */
[----:B------:R-:W-:Y:S01]  /*10530*/  LOP3.LUT R57, R40, 0xffff0000, RZ, 0xc0, !PT ;  /* 0xffff000028397812 */ /* 0x000fe200078ec0ff */
[----:B------:R-:W-:Y:S01]  /*10540*/  FFMA.FTZ R44, R44, R6, -R49 ;  /* 0x000000062c2c7223 */ /* 0x000fe20000010831 */
[----:B------:R-:W-:Y:S01]  /*10550*/  LOP3.LUT R33, R33, 0xffff0000, RZ, 0xc0, !PT ;  /* 0xffff000021217812 */ /* 0x000fe200078ec0ff */
[C---:B------:R-:W-:Y:S01]  /*10560*/  FMUL.FTZ R49, R4.reuse, R50 ;  /* 0x0000003204317220 */ /* 0x040fe20000410000 */
[----:B------:R-:W-:Y:S01]  /*10570*/  LOP3.LUT R35, R35, 0xffff0000, RZ, 0xc0, !PT ;  /* 0xffff000023237812 */ /* 0x000fe200078ec0ff */
[----:B------:R-:W-:Y:S01]  /*10580*/  FFMA.FTZ R45, R4, R46, -R45 ;  /* 0x0000002e042d7223 */ /* 0x000fe2000001082d */
        /* <DEDUP_REMOVED lines=20> */
.L_x_3807:
[----:B------:R-:W-:Y:S05]  /*106d0*/  BSYNC B1 ;  /* 0x0000000000017941 */ /* 0x000fea0003800000 */
.L_x_3806:
[----:B------:R-:W-:Y:S04]  /*106e0*/  BSSY B1, `(.L_x_3808) ;  /* 0x0000063000017945 */ /* 0x000fe80003800000 */
[----:B------:R-:W-:Y:S05]  /*106f0*/  @P1 BRA `(.L_x_3809) ;  /* 0x0000000400841947 */ /* 0x000fea0003800000 */
[----:B-1----:R-:W-:Y:S02]  /*10700*/  IMAD.IADD R4, R22, 0x1, R206 ;  /* 0x0000000116047824 */ /* 0x002fe400078e02ce */
[C---:B------:R-:W-:Y:S01]  /*10710*/  IMAD.U32 R47, R28.reuse, 0x10000, RZ ;  /* 0x000100001c2f7824 */ /* 0x040fe200078e00ff */
[----:B------:R-:W-:Y:S01]  /*10720*/  LOP3.LUT R28, R28, 0xffff0000, RZ, 0xc0, !PT ;  /* 0xffff00001c1c7812 */ /* 0x000fe200078ec0ff */
[----:B------:R-:W-:Y:S01]  /*10730*/  IMAD.U32 R45, R24, 0x10000, RZ ;  /* 0x00010000182d7824 */ /* 0x000fe200078e00ff */
[----:B0-----:R-:W-:Y:S01]  /*10740*/  SHF.R.S32.HI R5, RZ, 0x1f, R4 ;  /* 0x0000001fff057819 */ /* 0x001fe20000011404 */
[----:B------:R-:W-:Y:S01]  /*10750*/  IMAD.U32 R49, R30, 0x10000, RZ ;  /* 0x000100001e317824 */ /* 0x000fe200078e00ff */
[----:B------:R-:W-:Y:S01]  /*10760*/  LOP3.LUT R24, R24, 0xffff0000, RZ, 0xc0, !PT ;  /* 0xffff000018187812 */ /* 0x000fe200078ec0ff */
[----:B------:R-:W-:Y:S01]  /*10770*/  IMAD.U32 R53, R31, 0x10000, RZ ;  /* 0x000100001f357824 */ /* 0x000fe200078e00ff */
[-C--:B------:R-:W-:Y:S01]  /*10780*/  LEA.HI R6, R5, R4.reuse, RZ, 0x3 ;  /* 0x0000000405067211 */ /* 0x080fe200078f18ff */
[----:B------:R-:W-:Y:S01]  /*10790*/  IMAD.U32 R51, R27, 0x10000, RZ ;  /* 0x000100001b337824 */ /* 0x000fe200078e00ff */
[----:B------:R-:W-:-:S02]  /*107a0*/  LEA.HI R5, R5, R4, RZ, 0x6 ;  /* 0x0000000405057211 */ /* 0x000fc400078f30ff */
[--C-:B------:R-:W-:Y:S02]  /*107b0*/  SHF.R.S32.HI R8, RZ, 0x3, R6.reuse ;  /* 0x00000003ff087819 */ /* 0x100fe40000011406 */
[----:B------:R-:W-:Y:S01]  /*107c0*/  LOP3.LUT R6, R207, 0x38, R6, 0xf8, !PT ;  /* 0x00000038cf067812 */ /* 0x000fe200078ef806 */
[----:B------:R-:W-:Y:S01]  /*107d0*/  IMAD.SHL.U32 R7, R5, 0x80, RZ ;  /* 0x0000008005077824 */ /* 0x000fe200078e00ff */
[----:B------:R-:W-:Y:S02]  /*107e0*/  LEA.HI R4, R43, R8, RZ, 0x1d ;  /* 0x000000082b047211 */ /* 0x000fe400078fe8ff */
[----:B------:R-:W-:Y:S02]  /*107f0*/  LOP3.LUT R30, R30, 0xffff0000, RZ, 0xc0, !PT ;  /* 0xffff00001e1e7812 */ /* 0x000fe400078ec0ff */
[----:B------:R-:W-:Y:S02]  /*10800*/  SHF.R.S32.HI R5, RZ, 0x1f, R4 ;  /* 0x0000001fff057819 */ /* 0x000fe40000011404 */
[----:B------:R-:W-:-:S02]  /*10810*/  LOP3.LUT R8, R7, 0xffffe000, RZ, 0xc0, !PT ;  /* 0xffffe00007087812 */ /* 0x000fc400078ec0ff */
[----:B------:R-:W-:Y:S01]  /*10820*/  LOP3.LUT R7, R6, R60, RZ, 0x3c, !PT ;  /* 0x0000003c06077212 */ /* 0x000fe200078e3cff */
[----:B------:R-:W-:Y:S01]  /*10830*/  IMAD.SHL.U32 R6, R4, 0x8, RZ ;  /* 0x0000000804067824 */ /* 0x000fe200078e00ff */
[----:B------:R-:W-:Y:S02]  /*10840*/  LEA.HI R5, R5, R4, RZ, 0x3 ;  /* 0x0000000405057211 */ /* 0x000fe400078f18ff */
[----:B------:R-:W-:Y:S02]  /*10850*/  IADD3 R7, R7, R8, R217 ;  /* 0x0000000807077210 */ /* 0x000fe40007ffe0d9 */
[----:B------:R-:W-:Y:S01]  /*10860*/  LOP3.LUT R4, R207, 0x38, R6, 0xf8, !PT ;  /* 0x00000038cf047812 */ /* 0x000fe200078ef806 */
[----:B------:R-:W-:Y:S01]  /*10870*/  IMAD.SHL.U32 R5, R5, 0x400, RZ ;  /* 0x0000040005057824 */ /* 0x000fe200078e00ff */
[----:B------:R-:W-:Y:S01]  /*10880*/  LOP3.LUT R31, R31, 0xffff0000, RZ, 0xc0, !PT ;  /* 0xffff00001f1f7812 */ /* 0x000fe200078ec0ff */
[----:B------:R-:W-:Y:S01]  /*10890*/  IMAD R44, R7, 0x2, R230 ;  /* 0x00000002072c7824 */ /* 0x000fe200078e02e6 */
[----:B------:R-:W-:-:S02]  /*108a0*/  LOP3.LUT R4, R4, R60, RZ, 0x3c, !PT ;  /* 0x0000003c04047212 */ /* 0x000fc400078e3cff */
[----:B------:R-:W-:Y:S02]  /*108b0*/  LOP3.LUT R5, R5, 0x7fffe000, RZ, 0xc0, !PT ;  /* 0x7fffe00005057812 */ /* 0x000fe400078ec0ff */
[----:B------:R-:W-:Y:S02]  /*108c0*/  LOP3.LUT R27, R27, 0xffff0000, RZ, 0xc0, !PT ;  /* 0xffff00001b1b7812 */ /* 0x000fe400078ec0ff */
        /* <DEDUP_REMOVED lines=18> */
[C---:B------:R-:W-:Y:S01]  /*109f0*/  IMAD.U32 R39, R9.reuse, 0x10000, RZ ;  /* 0x0001000009277824 */ /* 0x040fe200078e00ff */
[----:B------:R-:W-:Y:S01]  /*10a00*/  LOP3.LUT R9, R9, 0xffff0000, RZ, 0xc0, !PT ;  /* 0xffff000009097812 */ /* 0x000fe200078ec0ff */
[-C--:B------:R-:W-:Y:S01]  /*10a10*/  FFMA.FTZ R42, R45, R33.reuse, -R42 ;  /* 0x000000212d2a7223 */ /* 0x080fe2000001082a */
[----:B------:R-:W-:Y:S01]  /*10a20*/  FFMA.FTZ R38, R47, R33, R38 ;  /* 0x000000212f267223 */ /* 0x000fe20000010026 */
[----:B------:R-:W-:-:S02]  /*10a30*/  IMAD.U32 R47, R26, 0x10000, RZ ;  /* 0x000100001a2f7824 */ /* 0x000fc400078e00ff */
[-C--:B------:R-:W-:Y:S01]  /*10a40*/  FMUL.FTZ R45, R28, R8.reuse ;  /* 0x000000081c2d7220 */ /* 0x080fe20000410000 */
[----:B------:R-:W-:Y:S01]  /*10a50*/  FMUL.FTZ R33, R24, R8 ;  /* 0x0000000818217220 */ /* 0x000fe20000410000 */
[-C--:B------:R-:W-:Y:S01]  /*10a60*/  FMUL.FTZ R8, R49, R40.reuse ;  /* 0x0000002831087220 */ /* 0x080fe20000410000 */
[C---:B------:R-:W-:Y:S01]  /*10a70*/  FMUL.FTZ R40, R47.reuse, R40 ;  /* 0x000000282f287220 */ /* 0x040fe20000410000 */
[----:B------:R-:W-:Y:S01]  /*10a80*/  LOP3.LUT R26, R26, 0xffff0000, RZ, 0xc0, !PT ;  /* 0xffff00001a1a7812 */ /* 0x000fe200078ec0ff */
[-C--:B------:R-:W-:Y:S01]  /*10a90*/  FFMA.FTZ R33, R28, R4.reuse, R33 ;  /* 0x000000041c217223 */ /* 0x080fe20000010021 */
[-C--:B------:R-:W-:Y:S01]  /*10aa0*/  FFMA.FTZ R28, R47, R35.reuse, -R8 ;  /* 0x000000232f1c7223 */ /* 0x080fe20000010808 */
[----:B------:R-:W-:Y:S01]  /*10ab0*/  FFMA.FTZ R40, R49, R35, R40 ;  /* 0x0000002331287223 */ /* 0x000fe20000010028 */
[----:B------:R-:W-:Y:S01]  /*10ac0*/  FFMA.FTZ R45, R24, R4, -R45 ;  /* 0x00000004182d7223 */ /* 0x000fe2000001082d */
[----:B------:R-:W-:Y:S01]  /*10ad0*/  FMUL.FTZ R35, R30, R10 ;  /* 0x0000000a1e237220 */ /* 0x000fe20000410000 */
[----:B------:R-:W-:-:S02]  /*10ae0*/  IMAD.U32 R41, R11, 0x10000, RZ ;  /* 0x000100000b297824 */ /* 0x000fc400078e00ff */
[C---:B------:R-:W-:Y:S01]  /*10af0*/  FMUL.FTZ R49, R26.reuse, R10 ;  /* 0x0000000a1a317220 */ /* 0x040fe20000410000 */
[----:B------:R-:W-:Y:S02]  /*10b00*/  IMAD.U32 R24, R29, 0x10000, RZ ;  /* 0x000100001d187824 */ /* 0x000fe400078e00ff */
[-C--:B------:R-:W-:Y:S01]  /*10b10*/  FFMA.FTZ R47, R26, R6.reuse, -R35 ;  /* 0x000000061a2f7223 */ /* 0x080fe20000010823 */
[----:B------:R-:W-:Y:S01]  /*10b20*/  LOP3.LUT R11, R11, 0xffff0000, RZ, 0xc0, !PT ;  /* 0xffff00000b0b7812 */ /* 0x000fe200078ec0ff */
[----:B------:R-:W-:Y:S02]  /*10b30*/  IMAD.U32 R8, R25, 0x10000, RZ ;  /* 0x0001000019087824 */ /* 0x000fe400078e00ff */
[----:B------:R-:W-:Y:S01]  /*10b40*/  FMUL.FTZ R35, R24, R39 ;  /* 0x0000002718237220 */ /* 0x000fe20000410000 */
[----:B------:R-:W-:Y:S01]  /*10b50*/  FFMA.FTZ R49, R30, R6, R49 ;  /* 0x000000061e317223 */ /* 0x000fe20000010031 */
[-C--:B------:R-:W-:Y:S01]  /*10b60*/  FMUL.FTZ R4, R53, R41.reuse ;  /* 0x0000002935047220 */ /* 0x080fe20000410000 */
[----:B------:R-:W-:Y:S01]  /*10b70*/  LOP3.LUT R29, R29, 0xffff0000, RZ, 0xc0, !PT ;  /* 0xffff00001d1d7812 */ /* 0x000fe200078ec0ff */
[----:B------:R-:W-:Y:S01]  /*10b80*/  FMUL.FTZ R6, R51, R41 ;  /* 0x0000002933067220 */ /* 0x000fe20000410000 */
[----:B------:R-:W-:Y:S01]  /*10b90*/  LOP3.LUT R25, R25, 0xffff0000, RZ, 0xc0, !PT ;  /* 0xffff000019197812 */ /* 0x000fe200078ec0ff */
[C---:B------:R-:W-:Y:S01]  /*10ba0*/  FMUL.FTZ R39, R8.reuse, R39 ;  /* 0x0000002708277220 */ /* 0x040fe20000410000 */
[-C--:B------:R-:W-:Y:S01]  /*10bb0*/  FFMA.FTZ R35, R8, R34.reuse, -R35 ;  /* 0x0000002208237223 */ /* 0x080fe20000010823 */
[-C--:B------:R-:W-:Y:S01]  /*10bc0*/  FFMA.FTZ R30, R51, R37.reuse, -R4 ;  /* 0x00000025331e7223 */ /* 0x080fe20000010804 */
        /* <DEDUP_REMOVED lines=20> */
.L_x_3809:
[----:B------:R-:W-:Y:S05]  /*10d10*/  BSYNC B1 ;  /* 0x0000000000017941 */ /* 0x000fea0003800000 */
.L_x_3808:
[----:B------:R-:W-:Y:S05]  /*10d20*/  @P2 BRA `(.L_x_3784) ;  /* 0x0000000400842947 */ /* 0x000fea0003800000 */
[----:B-12---:R-:W-:Y:S01]  /*10d30*/  IMAD.IADD R4, R22, 0x1, R205 ;  /* 0x0000000116047824 */ /* 0x006fe200078e02cd */
[C---:B------:R-:W-:Y:S01]  /*10d40*/  LOP3.LUT R38, R14.reuse, 0xffff0000, RZ, 0xc0, !PT ;  /* 0xffff00000e267812 */ /* 0x040fe200078ec0ff */
[----:B------:R-:W-:Y:S01]  /*10d50*/  IMAD.U32 R35, R14, 0x10000, RZ ;  /* 0x000100000e237824 */ /* 0x000fe200078e00ff */
[----:B------:R-:W-:Y:S01]  /*10d60*/  LOP3.LUT R40, R20, 0xffff0000, RZ, 0xc0, !PT ;  /* 0xffff000014287812 */ /* 0x000fe200078ec0ff */
[----:B------:R-:W-:Y:S01]  /*10d70*/  IMAD.U32 R33, R0, 0x10000, RZ ;  /* 0x0001000000217824 */ /* 0x000fe200078e00ff */
[----:B0-----:R-:W-:Y:S01]  /*10d80*/  SHF.R.S32.HI R5, RZ, 0x1f, R4 ;  /* 0x0000001fff057819 */ /* 0x001fe20000011404 */
[----:B------:R-:W-:Y:S01]  /*10d90*/  IMAD.U32 R37, R20, 0x10000, RZ ;  /* 0x0001000014257824 */ /* 0x000fe200078e00ff */
[----:B------:R-:W-:Y:S02]  /*10da0*/  LOP3.LUT R0, R0, 0xffff0000, RZ, 0xc0, !PT ;  /* 0xffff000000007812 */ /* 0x000fe400078ec0ff */
[CC--:B------:R-:W-:Y:S02]  /*10db0*/  LEA.HI R6, R5.reuse, R4.reuse, RZ, 0x3 ;  /* 0x0000000405067211 */ /* 0x0c0fe400078f18ff */
[----:B------:R-:W-:-:S02]  /*10dc0*/  LEA.HI R4, R5, R4, RZ, 0x6 ;  /* 0x0000000405047211 */ /* 0x000fc400078f30ff */
[--C-:B------:R-:W-:Y:S02]  /*10dd0*/  SHF.R.S32.HI R8, RZ, 0x3, R6.reuse ;  /* 0x00000003ff087819 */ /* 0x100fe40000011406 */
[----:B------:R-:W-:Y:S01]  /*10de0*/  LOP3.LUT R5, R207, 0x38, R6, 0xf8, !PT ;  /* 0x00000038cf057812 */ /* 0x000fe200078ef806 */
[----:B------:R-:W-:Y:S01]  /*10df0*/  IMAD.SHL.U32 R4, R4, 0x80, RZ ;  /* 0x0000008004047824 */ /* 0x000fe200078e00ff */
[----:B------:R-:W-:Y:S02]  /*10e00*/  LEA.HI R43, R43, R8, RZ, 0x1d ;  /* 0x000000082b2b7211 */ /* 0x000fe400078fe8ff */
[----:B------:R-:W-:Y:S02]  /*10e10*/  LOP3.LUT R5, R5, R60, RZ, 0x3c, !PT ;  /* 0x0000003c05057212 */ /* 0x000fe400078e3cff */
[----:B------:R-:W-:Y:S02]  /*10e20*/  SHF.R.S32.HI R6, RZ, 0x1f, R43 ;  /* 0x0000001fff067819 */ /* 0x000fe4000001142b */
[----:B------:R-:W-:Y:S01]  /*10e30*/  LOP3.LUT R8, R4, 0xffffe000, RZ, 0xc0, !PT ;  /* 0xffffe00004087812 */ /* 0x000fe200078ec0ff */
[----:B------:R-:W-:Y:S01]  /*10e40*/  IMAD.SHL.U32 R4, R43, 0x8, RZ ;  /* 0x000000082b047824 */ /* 0x000fe200078e00ff */
[----:B------:R-:W-:-:S02]  /*10e50*/  LEA.HI R6, R6, R43, RZ, 0x3 ;  /* 0x0000002b06067211 */ /* 0x000fc400078f18ff */
[----:B------:R-:W-:Y:S02]  /*10e60*/  IADD3 R5, R5, R8, R217 ;  /* 0x0000000805057210 */ /* 0x000fe40007ffe0d9 */
[----:B------:R-:W-:Y:S01]  /*10e70*/  LOP3.LUT R4, R207, 0x38, R4, 0xf8, !PT ;  /* 0x00000038cf047812 */ /* 0x000fe200078ef804 */
[----:B------:R-:W-:Y:S02]  /*10e80*/  IMAD.SHL.U32 R6, R6, 0x400, RZ ;  /* 0x0000040006067824 */ /* 0x000fe400078e00ff */
[----:B------:R-:W-:Y:S01]  /*10e90*/  IMAD R41, R5, 0x2, R230 ;  /* 0x0000000205297824 */ /* 0x000fe200078e02e6 */
[----:B------:R-:W-:Y:S02]  /*10ea0*/  LOP3.LUT R4, R4, R60, RZ, 0x3c, !PT ;  /* 0x0000003c04047212 */ /* 0x000fe400078e3cff */
        /* <DEDUP_REMOVED lines=22> */
[----:B------:R-:W-:Y:S02]  /*11010*/  IMAD.U32 R33, R12, 0x10000, RZ ;  /* 0x000100000c217824 */ /* 0x000fe400078e00ff */
[----:B------:R-:W-:Y:S01]  /*11020*/  FFMA.FTZ R14, R35, R25, R14 ;  /* 0x00000019230e7223 */ /* 0x000fe2000001000e */
[C---:B------:R-:W-:Y:S01]  /*11030*/  FMUL.FTZ R25, R0.reuse, R8 ;  /* 0x0000000800197220 */ /* 0x040fe20000410000 */
[----:B------:R-:W-:Y:S01]  /*11040*/  FFMA.FTZ R29, R0, R4, -R29 ;  /* 0x00000004001d7223 */ /* 0x000fe2000001081d */
[-C--:B------:R-:W-:Y:S01]  /*11050*/  FMUL.FTZ R0, R37, R31.reuse ;  /* 0x0000001f25007220 */ /* 0x080fe20000410000 */
[----:B------:R-:W-:Y:S01]  /*11060*/  FMUL.FTZ R8, R33, R31 ;  /* 0x0000001f21087220 */ /* 0x000fe20000410000 */
[----:B------:R-:W-:Y:S01]  /*11070*/  LOP3.LUT R12, R12, 0xffff0000, RZ, 0xc0, !PT ;  /* 0xffff00000c0c7812 */ /* 0x000fe200078ec0ff */
[----:B------:R-:W-:Y:S02]  /*11080*/  IMAD.U32 R32, R11, 0x10000, RZ ;  /* 0x000100000b207824 */ /* 0x000fe400078e00ff */
[-C--:B------:R-:W-:Y:S01]  /*11090*/  FFMA.FTZ R20, R33, R27.reuse, -R0 ;  /* 0x0000001b21147223 */ /* 0x080fe20000010800 */
[----:B------:R-:W-:Y:S01]  /*110a0*/  FFMA.FTZ R33, R37, R27, R8 ;  /* 0x0000001b25217223 */ /* 0x000fe20000010008 */
[----:B------:R-:W-:Y:S01]  /*110b0*/  FMUL.FTZ R27, R40, R10 ;  /* 0x0000000a281b7220 */ /* 0x000fe20000410000 */
[----:B------:R-:W-:-:S02]  /*110c0*/  IMAD.U32 R8, R15, 0x10000, RZ ;  /* 0x000100000f087824 */ /* 0x000fc400078e00ff */
[C---:B------:R-:W-:Y:S01]  /*110d0*/  FMUL.FTZ R37, R12.reuse, R10 ;  /* 0x0000000a0c257220 */ /* 0x040fe20000410000 */
[----:B------:R-:W-:Y:S02]  /*110e0*/  IMAD.U32 R0, R3, 0x10000, RZ ;  /* 0x0001000003007824 */ /* 0x000fe400078e00ff */
[----:B------:R-:W-:Y:S01]  /*110f0*/  FFMA.FTZ R35, R12, R6, -R27 ;  /* 0x000000060c237223 */ /* 0x000fe2000001081b */
[----:B------:R-:W-:Y:S02]  /*11100*/  IMAD.U32 R12, R21, 0x10000, RZ ;  /* 0x00010000150c7824 */ /* 0x000fe400078e00ff */
[----:B------:R-:W-:Y:S01]  /*11110*/  FFMA.FTZ R25, R38, R4, R25 ;  /* 0x0000000426197223 */ /* 0x000fe20000010019 */
[----:B------:R-:W-:Y:S01]  /*11120*/  LOP3.LUT R9, R9, 0xffff0000, RZ, 0xc0, !PT ;  /* 0xffff000009097812 */ /* 0x000fe200078ec0ff */
[----:B------:R-:W-:Y:S01]  /*11130*/  IMAD.U32 R4, R13, 0x10000, RZ ;  /* 0x000100000d047824 */ /* 0x000fe200078e00ff */
[----:B------:R-:W-:Y:S01]  /*11140*/  LOP3.LUT R11, R11, 0xffff0000, RZ, 0xc0, !PT ;  /* 0xffff00000b0b7812 */ /* 0x000fe200078ec0ff */
[----:B------:R-:W-:Y:S01]  /*11150*/  FMUL.FTZ R27, R8, R30 ;  /* 0x0000001e081b7220 */ /* 0x000fe20000410000 */
[----:B------:R-:W-:Y:S01]  /*11160*/  FFMA.FTZ R10, R40, R6, R37 ;  /* 0x00000006280a7223 */ /* 0x000fe20000010025 */
[----:B------:R-:W-:Y:S01]  /*11170*/  LOP3.LUT R15, R15, 0xffff0000, RZ, 0xc0, !PT ;  /* 0xffff00000f0f7812 */ /* 0x000fe200078ec0ff */
[----:B------:R-:W-:Y:S01]  /*11180*/  FMUL.FTZ R31, R0, R30 ;  /* 0x0000001e001f7220 */ /* 0x000fe20000410000 */
[----:B------:R-:W-:Y:S01]  /*11190*/  LOP3.LUT R21, R21, 0xffff0000, RZ, 0xc0, !PT ;  /* 0xffff000015157812 */ /* 0x000fe200078ec0ff */
[----:B------:R-:W-:Y:S01]  /*111a0*/  FMUL.FTZ R37, R12, R32 ;  /* 0x000000200c257220 */ /* 0x000fe20000410000 */
[----:B------:R-:W-:Y:S01]  /*111b0*/  LOP3.LUT R3, R3, 0xffff0000, RZ, 0xc0, !PT ;  /* 0xffff000003037812 */ /* 0x000fe200078ec0ff */
[-C--:B------:R-:W-:Y:S01]  /*111c0*/  FFMA.FTZ R27, R0, R26.reuse, -R27 ;  /* 0x0000001a001b7223 */ /* 0x080fe2000001081b */
[----:B------:R-:W-:Y:S01]  /*111d0*/  LOP3.LUT R13, R13, 0xffff0000, RZ, 0xc0, !PT ;  /* 0xffff00000d0d7812 */ /* 0x000fe200078ec0ff */
[----:B------:R-:W-:Y:S01]  /*111e0*/  FFMA.FTZ R31, R8, R26, R31 ;  /* 0x0000001a081f7223 */ /* 0x000fe2000001001f */
[C---:B------:R-:W-:Y:S01]  /*111f0*/  FMUL.FTZ R39, R4.reuse, R32 ;  /* 0x0000002004277220 */ /* 0x040fe20000410000 */
[-C--:B------:R-:W-:Y:S01]  /*11200*/  FFMA.FTZ R37, R4, R28.reuse, -R37 ;  /* 0x0000001c04257223 */ /* 0x080fe20000010825 */
        /* <DEDUP_REMOVED lines=19> */
.L_x_3784:
[----:B------:R-:W-:Y:S05]  /*11340*/  BSYNC B0 ;  /* 0x0000000000007941 */ /* 0x000fea0003800000 */
.L_x_3765:
[----:B------:R-:W-:Y:S01]  /*11350*/  @!PT LDS RZ, [RZ] ;  /* 0x00000000fffff984 */ /* 0x000fe20000000800 */
[----:B------:R-:W-:Y:S01]  /*11360*/  @!PT LDS RZ, [RZ] ;  /* 0x00000000fffff984 */ /* 0x000fe20000000800 */
[----:B------:R-:W-:Y:S01]  /*11370*/  @!PT LDS RZ, [RZ] ;  /* 0x00000000fffff984 */ /* 0x000fe20000000800 */
[----:B------:R-:W-:Y:S01]  /*11380*/  @!PT LDS RZ, [RZ] ;  /* 0x00000000fffff984 */ /* 0x000fe20000000800 */
[----:B------:R5:W-:Y:S06]  /*11390*/  MEMBAR.ALL.CTA ;  /* 0x0000000000007992 */ /* 0x000bec0000008000 */
[----:B-----5:R-:W5:Y:S01]  /*113a0*/  FENCE.VIEW.ASYNC.S ;  /* 0x00000000000073c6 */ /* 0x020f620000000000 */
[----:B------:R-:W-:Y:S05]  /*113b0*/  WARPSYNC.ALL ;  /* 0x0000000000007948 */ /* 0x000fea0003800000 */
[----:B-----5:R-:W-:Y:S06]  /*113c0*/  BAR.SYNC.DEFER_BLOCKING 0xd, 0x100 ;  /* 0x0344000000007b1d */ /* 0x020fec0000010000 */
.L_x_3763:
[----:B------:R-:W-:-:S13]  /*113d0*/  ISETP.NE.AND P0, PT, R213, 0x3, PT ;  /* 0x00000003d500780c */ /* 0x000fda0003f05270 */
[----:B------:R-:W-:Y:S05]  /*113e0*/  @!P0 BRA `(.L_x_3810) ;  /* 0x0000000000048947 */ /* 0x000fea0003800000 */
[----:B------:R-:W-:Y:S01]  /*113f0*/  BPT.TRAP 0x1 ;  /* 0x000000040000795c */ /* 0x000fe20000300000 */
.L_x_3810:
[----:B01-3--:R-:W-:Y:S01]  /*11400*/  IMAD R0, R218, 0x8, R2 ;  /* 0x00000008da007824 */ /* 0x00bfe200078e0202 */
[----:B--2-4-:R-:W-:-:S04]  /*11410*/  SHF.L.U32 R3, R219, 0x1f, RZ ;  /* 0x0000001fdb037819 */ /* 0x014fc800000006ff */
[----:B------:R0:W1:Y:S01]  /*11420*/  SYNCS.PHASECHK.TRANS64.TRYWAIT P2, [R0+URZ+0x36830], R3 ;  /* 0x03683003000075a7 */ /* 0x000062000804017f */
[----:B------:R-:W-:Y:S05]  /*11430*/  @!P0 BRA `(.L_x_3811) ;  /* 0x0000000000048947 */ /* 0x000fea0003800000 */
[----:B------:R-:W-:Y:S01]  /*11440*/  BPT.TRAP 0x1 ;  /* 0x000000040000795c */ /* 0x000fe20000300000 */
.L_x_3811:
[----:B------:R-:W2:Y:S01]  /*11450*/  S2R R4, SR_TID.X ;  /* 0x0000000000047919 */ /* 0x000ea20000002100 */
[----:B------:R-:W-:Y:S01]  /*11460*/  IMAD.MOV.U32 R119, RZ, RZ, RZ ;  /* 0x000000ffff777224 */ /* 0x000fe200078e00ff */
[----:B--2---:R-:W-:-:S04]  /*11470*/  LOP3.LUT R4, R4, 0x7f, RZ, 0xc0, !PT ;  /* 0x0000007f04047812 */ /* 0x004fc800078ec0ff */
[----:B------:R-:W-:Y:S01]  /*11480*/  ISETP.NE.AND P1, PT, R4, RZ, PT ;  /* 0x000000ff0400720c */ /* 0x000fe20003f25270 */
[----:B-1----:R-:W-:-:S12]  /*11490*/  @P2 BRA `(.L_x_3812) ;  /* 0x0000000000082947 */ /* 0x002fd80003800000 */
[----:B------:R-:W1:Y:S02]  /*114a0*/  SYNCS.PHASECHK.TRANS64.TRYWAIT P2, [R0+URZ+0x36830], R3 ;  /* 0x03683003000075a7 */ /* 0x000e64000804017f */
[----:B-1----:R-:W-:Y:S05]  /*114b0*/  @!P2 BRA `(.L_x_3813) ;  /* 0x000001880050a947 */ /* 0x002fea0003800000 */
.L_x_3812:
[----:B------:R-:W-:Y:S05]  /*114c0*/  WARPSYNC.ALL ;  /* 0x0000000000007948 */ /* 0x000fea0003800000 */
[----:B------:R-:W-:Y:S01]  /*114d0*/  VIADD R4, R2, 0x21400 ;  /* 0x0002140002047836 */ /* 0x000fe20000000000 */
        /* <DEDUP_REMOVED lines=11> */
[----:B------:R-:W-:Y:S01]  /*11590*/  IMAD.MOV.U32 R9, RZ, RZ, 0x40000040 ;  /* 0x40000040ff097424 */ /* 0x000fe200078e00ff */
[----:B------:R-:W-:Y:S01]  /*115a0*/  LOP3.LUT R221, R4, 0x10000, RZ, 0xfc, !PT ;  /* 0x0001000004dd7812 */ /* 0x000fe200078efcff */
[----:B------:R-:W-:Y:S01]  /*115b0*/  ULOP3.LUT UR24, UR24, 0x10000, URZ, 0xfc, !UPT ;  /* 0x0001000018187892 */ /* 0x000fe2000f8efc3f */
[----:B------:R-:W-:Y:S01]  /*115c0*/  IMAD.MOV.U32 R11, RZ, RZ, 0x40000040 ;  /* 0x40000040ff0b7424 */ /* 0x000fe200078e00ff */
[----:B------:R-:W-:Y:S01]  /*115d0*/  UMOV UR13, UR27 ;  /* 0x0000001b000d7c82 */ /* 0x000fe20008000000 */
[----:B------:R-:W-:Y:S01]  /*115e0*/  R2UR UR11, R9 ;  /* 0x00000000090b72ca */ /* 0x000fe200000e0000 */
[----:B------:R-:W-:Y:S01]  /*115f0*/  IMAD R4, R218, 0xa80, R221 ;  /* 0x00000a80da047824 */ /* 0x000fe200078e02dd */
[----:B------:R-:W-:Y:S01]  /*11600*/  UMOV UR17, UR27 ;  /* 0x0000001b00117c82 */ /* 0x000fe20008000000 */
[----:B------:R-:W-:Y:S01]  /*11610*/  R2UR UR19, R11 ;  /* 0x000000000b1372ca */ /* 0x000fe200000e0000 */
        /* <DEDUP_REMOVED lines=8> */
[----:B------:R-:W-:Y:S01]  /*116a0*/  VIADD R10, R4, 0x200 ;  /* 0x00000200040a7836 */ /* 0x000fe20000000000 */
[----:B------:R-:W-:Y:S01]  /*116b0*/  UMOV UR16, UR26 ;  /* 0x0000001a00107c82 */ /* 0x000fe20008000000 */
[----:B------:R-:W-:Y:S01]  /*116c0*/  IMAD.MOV.U32 R9, RZ, RZ, 0x40000040 ;  /* 0x40000040ff097424 */ /* 0x000fe200078e00ff */
[----:B------:R-:W-:Y:S01]  /*116d0*/  R2UR UR10, R8 ;  /* 0x00000000080a72ca */ /* 0x000fe200000e0000 */
[----:B------:R-:W-:Y:S01]  /*116e0*/  VIADD R8, R4, 0x280 ;  /* 0x0000028004087836 */ /* 0x000fe20000000000 */
[----:B------:R-:W-:Y:S01]  /*116f0*/  R2UR UR18, R10 ;  /* 0x000000000a1272ca */ /* 0x000fe200000e0000 */
[----:B------:R-:W-:Y:S01]  /*11700*/  UMOV UR20, UR26 ;  /* 0x0000001a00147c82 */ /* 0x000fe20008000000 */
        /* <DEDUP_REMOVED lines=9> */
[----:B------:R-:W-:Y:S01]  /*117a0*/  UMOV UR21, UR27 ;  /* 0x0000001b00157c82 */ /* 0x000fe20008000000 */
[----:B------:R-:W-:Y:S01]  /*117b0*/  R2UR UR14, R6 ;  /* 0x00000000060e72ca */ /* 0x000fe200000e0000 */
[C---:B------:R-:W-:Y:S01]  /*117c0*/  VIADD R6, R4.reuse, 0x300 ;  /* 0x0000030004067836 */ /* 0x040fe20000000000 */
[----:B------:R-:W-:Y:S01]  /*117d0*/  R2UR UR15, R7 ;  /* 0x00000000070f72ca */ /* 0x000fe200000e0000 */
[----:B------:R-:W-:Y:S01]  /*117e0*/  IMAD.MOV.U32 R7, RZ, RZ, 0x40000040 ;  /* 0x40000040ff077424 */ /* 0x000fe200078e00ff */
[----:B------:R-:W-:Y:S01]  /*117f0*/  UMOV UR29, 0x40000040 ;  /* 0x40000040001d7882 */ /* 0x000fe20000000000 */
[C---:B------:R-:W-:Y:S01]  /*11800*/  VIADD R8, R4.reuse, 0x2 ;  /* 0x0000000204087836 */ /* 0x040fe20000000000 */
[----:B------:R2:W-:Y:S01]  /*11810*/  STL.64 [R1+0x50], R12 ;  /* 0x0000500c01007387 */ /* 0x0005e20000100a00 */
[----:B------:R-:W-:Y:S01]  /*11820*/  IMAD.MOV.U32 R9, RZ, RZ, 0x40000040 ;  /* 0x40000040ff097424 */ /* 0x000fe200078e00ff */
[----:B------:R-:W-:Y:S01]  /*11830*/  UIADD3 UR48, UR24, 0x800, URZ ;  /* 0x0000080018307890 */ /* 0x000fe2000fffe03f */
[----:B------:R-:W-:Y:S01]  /*11840*/  VIADD R10, R4, 0x102 ;  /* 0x00000102040a7836 */ /* 0x000fe20000000000 */
[----:B------:R-:W-:Y:S01]  /*11850*/  R2UR UR30, R8 ;  /* 0x00000000081e72ca */ /* 0x000fe200000e0000 */
[----:B------:R-:W-:Y:S01]  /*11860*/  IMAD.MOV.U32 R11, RZ, RZ, 0x40000040 ;  /* 0x40000040ff0b7424 */ /* 0x000fe200078e00ff */
[----:B------:R-:W-:Y:S01]  /*11870*/  R2UR UR31, R9 ;  /* 0x00000000091f72ca */ /* 0x000fe200000e0000 */
[----:B------:R-:W-:Y:S01]  /*11880*/  VIADD R8, R4, 0x182 ;  /* 0x0000018204087836 */ /* 0x000fe20000000000 */
[----:B------:R-:W-:Y:S01]  /*11890*/  UMOV UR49, 0x40000040 ;  /* 0x4000004000317882 */ /* 0x000fe20000000000 */
[----:B------:R-:W-:Y:S01]  /*118a0*/  IMAD.MOV.U32 R9, RZ, RZ, 0x40000040 ;  /* 0x40000040ff097424 */ /* 0x000fe200078e00ff */
[----:B------:R-:W-:Y:S01]  /*118b0*/  UIADD3 UR44, UR24, 0x802, URZ ;  /* 0x00000802182c7890 */ /* 0x000fe2000fffe03f */
[----:B01----:R-:W-:Y:S01]  /*118c0*/  P2R R3, PR, RZ, 0x1 ;  /* 0x00000001ff037803 */ /* 0x003fe20000000000 */
[----:B--2---:R-:W-:Y:S01]  /*118d0*/  IMAD.U32 R13, RZ, RZ, UR29 ;  /* 0x0000001dff0d7e24 */ /* 0x004fe2000f8e00ff */
[----:B------:R-:W-:Y:S01]  /*118e0*/  UMOV UR45, 0x40000040 ;  /* 0x40000040002d7882 */ /* 0x000fe20000000000 */
[----:B------:R-:W-:Y:S01]  /*118f0*/  UIADD3 UR40, UR24, 0x804, URZ ;  /* 0x0000080418287890 */ /* 0x000fe2000fffe03f */
[----:B------:R-:W-:Y:S01]  /*11900*/  BSSY B0, `(.L_x_3814) ;  /* 0x0000a99000007945 */ /* 0x000fe20003800000 */
[----:B------:R-:W-:Y:S01]  /*11910*/  UMOV UR41, 0x40000040 ;  /* 0x4000004000297882 */ /* 0x000fe20000000000 */
[----:B------:R-:W-:Y:S01]  /*11920*/  UIADD3 UR36, UR24, 0x806, URZ ;  /* 0x0000080618247890 */ /* 0x000fe2000fffe03f */
[--C-:B------:R-:W-:Y:S01]  /*11930*/  IMAD.MOV.U32 R118, RZ, RZ, R119.reuse ;  /* 0x000000ffff767224 */ /* 0x100fe200078e0077 */
        /* <DEDUP_REMOVED lines=8> */
[--C-:B------:R-:W-:Y:S01]  /*119c0*/  IMAD.MOV.U32 R105, RZ, RZ, R119.reuse ;  /* 0x000000ffff697224 */ /* 0x100fe200078e0077 */
[----:B------:R-:W-:Y:S02]  /*119d0*/  WARPGROUP.DEPBAR.LE gsb0, 0x0 ;  /* 0x00008000000079c5 */ /* 0x000fe40000010000 */
[----:B------:R-:W-:Y:S01]  /*119e0*/  WARPGROUP.ARRIVE ;  /* 0x00000000000079c5 */ /* 0x000fe20000000000 */
[--C-:B------:R-:W-:Y:S02]  /*119f0*/  IMAD.MOV.U32 R103, RZ, RZ, R119.reuse ;  /* 0x000000ffff677224 */ /* 0x100fe400078e0077 */
[--C-:B------:R-:W-:Y:S02]  /*11a00*/  IMAD.MOV.U32 R101, RZ, RZ, R119.reuse ;  /* 0x000000ffff657224 */ /* 0x100fe400078e0077 */
[----:B------:R-:W-:Y:S01]  /*11a10*/  IMAD.MOV.U32 R99, RZ, RZ, R119 ;  /* 0x000000ffff637224 */ /* 0x000fe200078e0077 */
[----:B------:R-:W-:Y:S01]  /*11a20*/  HGMMA.64x16x16.F32.BF16 R64, gdesc[UR4], RZ, !UPT, gsb0 ;  /* 0x00200000044079f0 */ /* 0x000fe2000c0018ff */
[----:B------:R-:W-:Y:S01]  /*11a30*/  R2UR UR6, R6 ;  /* 0x00000000060672ca */ /* 0x000fe200000e0000 */
[----:B------:R-:W-:Y:S01]  /*11a40*/  UMOV UR4, UR26 ;  /* 0x0000001a00047c82 */ /* 0x000fe20008000000 */
[----:B------:R-:W-:Y:S01]  /*11a50*/  R2UR UR7, R7 ;  /* 0x00000000070772ca */ /* 0x000fe200000e0000 */
[----:B------:R-:W-:Y:S01]  /*11a60*/  UMOV UR5, UR27 ;  /* 0x0000001b00057c82 */ /* 0x000fe20008000000 */
[----:B------:R-:W-:Y:S01]  /*11a70*/  VIADD R6, R4, 0x82 ;  /* 0x0000008204067836 */ /* 0x000fe20000000000 */
[----:B------:R-:W-:Y:S01]  /*11a80*/  UMOV UR27, UR29 ;  /* 0x0000001d001b7c82 */ /* 0x000fe20008000000 */
[----:B------:R-:W-:-:S02]  /*11a90*/  IMAD.MOV.U32 R7, RZ, RZ, 0x40000040 ;  /* 0x40000040ff077424 */ /* 0x000fc400078e00ff */
        /* <DEDUP_REMOVED lines=12> */
[----:B------:R-:W-:Y:S01]  /*11b60*/  UIADD3 UR8, UR24, 0x2, URZ ;  /* 0x0000000218087890 */ /* 0x000fe2000fffe03f */
[----:B------:R-:W-:Y:S01]  /*11b70*/  R2UR UR10, R10 ;  /* 0x000000000a0a72ca */ /* 0x000fe200000e0000 */
[----:B------:R-:W-:Y:S01]  /*11b80*/  UMOV UR9, UR27 ;  /* 0x0000001b00097c82 */ /* 0x000fe20008000000 */
[----:B------:R-:W-:Y:S01]  /*11b90*/  R2UR UR11, R11 ;  /* 0x000000000b0b72ca */ /* 0x000fe200000e0000 */
[----:B------:R-:W-:Y:S02]  /*11ba0*/  VIADD R10, R4, 0x282 ;  /* 0x00000282040a7836 */ /* 0x000fe40000000000 */
[----:B------:R-:W-:Y:S01]  /*11bb0*/  IMAD.MOV.U32 R11, RZ, RZ, 0x40000040 ;  /* 0x40000040ff0b7424 */ /* 0x000fe200078e00ff */
[----:B------:R-:W-:Y:S02]  /*11bc0*/  UMOV UR28, UR8 ;  /* 0x00000008001c7c82 */ /* 0x000fe40008000000 */
[----:B------:R-:W-:Y:S01]  /*11bd0*/  UMOV UR26, UR28 ;  /* 0x0000001c001a7c82 */ /* 0x000fe20008000000 */
[----:B------:R-:W-:Y:S01]  /*11be0*/  IMAD.U32 R12, RZ, RZ, UR28 ;  /* 0x0000001cff0c7e24 */ /* 0x000fe2000f8e00ff */
[----:B------:R-:W-:-:S04]  /*11bf0*/  UMOV UR8, UR26 ;  /* 0x0000001a00087c82 */ /* 0x000fc80008000000 */
[----:B------:R0:W-:Y:S01]  /*11c00*/  STL.64 [R1+0x48], R12 ;  /* 0x0000480c01007387 */ /* 0x0001e20000100a00 */
        /* <DEDUP_REMOVED lines=49> */
[----:B------:R-:W-:Y:S01]  /*11f20*/  UMOV UR4, UR26 ;  /* 0x0000001a00047c82 */ /* 0x000fe20008000000 */
[----:B------:R-:W-:Y:S01]  /*11f30*/  R2UR UR7, R7 ;  /* 0x00000000070772ca */ /* 0x000fe200000e0000 */
[----:B------:R-:W-:Y:S01]  /*11f40*/  UMOV UR5, UR27 ;  /* 0x0000001b00057c82 */ /* 0x000fe20008000000 */
[----:B------:R-:W-:Y:S01]  /*11f50*/  VIADD R6, R4, 0x84 ;  /* 0x0000008404067836 */ /* 0x000fe20000000000 */
[----:B------:R-:W-:Y:S01]  /*11f60*/  UMOV UR27, UR29 ;  /* 0x0000001d001b7c82 */ /* 0x000fe20008000000 */
[----:B------:R-:W-:Y:S01]  /*11f70*/  IMAD.MOV.U32 R7, RZ, RZ, 0x40000040 ;  /* 0x40000040ff077424 */ /* 0x000fe200078e00ff */
[----:B------:R-:W-:Y:S02]  /*11f80*/  WARPGROUP.DEPBAR.LE gsb0, 0x0 ;  /* 0x00008000000079c5 */ /* 0x000fe40000010000 */
[----:B------:R-:W-:-:S06]  /*11f90*/  WARPGROUP.ARRIVE ;  /* 0x00000000000079c5 */ /* 0x000fcc0000000000 */
[----:B------:R-:W-:Y:S01]  /*11fa0*/  HGMMA.64x16x16.F32.BF16 R56, gdesc[UR8], R56, gsb0 ;  /* 0x00200000083879f0 */ /* 0x000fe20008001838 */
        /* <DEDUP_REMOVED lines=70> */
[----:B------:R-:W-:-:S06]  /*12410*/  UMOV UR13, UR27 ;  /* 0x0000001b000d7c82 */ /* 0x000fcc0008000000 */
        /* <DEDUP_REMOVED lines=67> */
[----:B------:R-:W-:Y:S01]  /*12850*/  R2UR UR22, R10 ;  /* 0x000000000a1672ca */ /* 0x000fe200000e0000 */
[----:B------:R-:W-:Y:S01]  /*12860*/  UMOV UR21, UR27 ;  /* 0x0000001b00157c82 */ /* 0x000fe20008000000 */
[----:B------:R-:W-:Y:S01]  /*12870*/  R2UR UR23, R11 ;  /* 0x000000000b1772ca */ /* 0x000fe200000e0000 */
[----:B------:R-:W-:Y:S02]  /*12880*/  VIADD R10, R4, 0x600 ;  /* 0x00000600040a7836 */ /* 0x000fe40000000000 */
        /* <DEDUP_REMOVED lines=13> */
[----:B------:R-:W-:Y:S01]  /*12960*/  UMOV UR20, UR26 ;  /* 0x0000001a00147c82 */ /* 0x000fe20008000000 */
[----:B------:R-:W-:-:S03]  /*12970*/  UMOV UR4, UR26 ;  /* 0x0000001a00047c82 */ /* 0x000fc60008000000 */
[----:B------:R0:W-:Y:S01]  /*12980*/  STL.64 [R1+0x30], R12 ;  /* 0x0000300c01007387 */ /* 0x0001e20000100a00 */
[----:B------:R-:W-:Y:S02]  /*12990*/  WARPGROUP.DEPBAR.LE gsb0, 0x0 ;  /* 0x00008000000079c5 */ /* 0x000fe40000010000 */
[----:B------:R-:W-:-:S06]  /*129a0*/  WARPGROUP.ARRIVE ;  /* 0x00000000000079c5 */ /* 0x000fcc0000000000 */
[----:B------:R-:W-:Y:S01]  /*129b0*/  HGMMA.64x16x16.F32.BF16 R40, gdesc[UR8], R40, gsb0 ;  /* 0x00200000082879f0 */ /* 0x000fe20008001828 */
        /* <DEDUP_REMOVED lines=201> */
[----:B------:R-:W-:Y:S01]  /*13650*/  UMOV UR20, UR26 ;  /* 0x0000001a00147c82 */ /* 0x000fe20008000000 */
[----:B------:R-:W-:-:S03]  /*13660*/  UMOV UR4, UR26 ;  /* 0x0000001a00047c82 */ /* 0x000fc60008000000 */
[----:B------:R0:W-:Y:S01]  /*13670*/  STL.64 [R1], R12 ;  /* 0x0000000c01007387 */ /* 0x0001e20000100a00 */
        /* <DEDUP_REMOVED lines=225> */
[----:B------:R-:W-:Y:S02]  /*14490*/  ULDC UR8, c[0x0][0x9d8] ;  /* 0x0002760000087ab9 */ /* 0x000fe40000000800 */
        /* <DEDUP_REMOVED lines=22> */
[----:B------:R-:W-:Y:S01]  /*14600*/  WARPGROUP.ARRIVE ;  /* 0x00000000000079c5 */ /* 0x000fe20000000000 */
[----:B------:R-:W-:Y:S01]  /*14610*/  FMUL.FTZ R9, R72, UR8 ;  /* 0x0000000848097c20 */ /* 0x000fe20008410000 */
[----:B------:R-:W-:Y:S01]  /*14620*/  FMUL.FTZ R10, R73, UR8 ;  /* 0x00000008490a7c20 */ /* 0x000fe20008410000 */
[----:B------:R-:W-:Y:S01]  /*14630*/  FMUL.FTZ R11, R76, UR8 ;  /* 0x000000084c0b7c20 */ /* 0x000fe20008410000 */
[----:B0-----:R-:W-:Y:S01]  /*14640*/  FMUL.FTZ R13, R77, UR8 ;  /* 0x000000084d0d7c20 */ /* 0x001fe20008410000 */
[----:B------:R-:W-:Y:S01]  /*14650*/  FMUL.FTZ R8, R74, UR8 ;  /* 0x000000084a087c20 */ /* 0x000fe20008410000 */
[----:B------:R-:W-:Y:S01]  /*14660*/  HGMMA.64x16x16.F32.BF16 R64, gdesc[UR4], R64, gsb0 ;  /* 0x00200000044079f0 */ /* 0x000fe20008001840 */
[----:B------:R-:W-:Y:S01]  /*14670*/  R2UR UR6, R6 ;  /* 0x00000000060672ca */ /* 0x000fe200000e0000 */
[----:B------:R-:W-:Y:S01]  /*14680*/  UMOV UR4, UR36 ;  /* 0x0000002400047c82 */ /* 0x000fe20008000000 */
[----:B------:R-:W-:Y:S01]  /*14690*/  R2UR UR7, R7 ;  /* 0x00000000070772ca */ /* 0x000fe200000e0000 */
[----:B------:R-:W-:Y:S01]  /*146a0*/  UMOV UR5, UR37 ;  /* 0x0000002500057c82 */ /* 0x000fe20008000000 */
[----:B------:R-:W-:Y:S01]  /*146b0*/  VIADD R6, R4, 0x886 ;  /* 0x0000088604067836 */ /* 0x000fe20000000000 */
[----:B------:R-:W0:Y:S01]  /*146c0*/  MUFU.TANH R9, R9 ;  /* 0x0000000900097308 */ /* 0x000e220000002400 */
[----:B------:R-:W-:-:S02]  /*146d0*/  IMAD.MOV.U32 R7, RZ, RZ, 0x40000040 ;  /* 0x40000040ff077424 */ /* 0x000fc400078e00ff */
[----:B------:R-:W-:Y:S01]  /*146e0*/  FMUL.FTZ R12, R75, UR8 ;  /* 0x000000084b0c7c20 */ /* 0x000fe20008410000 */
[----:B------:R-:W-:Y:S01]  /*146f0*/  FMUL.FTZ R20, R78, UR8 ;  /* 0x000000084e147c20 */ /* 0x000fe20008410000 */
[----:B------:R-:W-:Y:S01]  /*14700*/  FMUL.FTZ R14, R79, UR8 ;  /* 0x000000084f0e7c20 */ /* 0x000fe20008410000 */
[----:B------:R-:W-:Y:S02]  /*14710*/  IMAD.MOV.U32 R79, RZ, RZ, R119 ;  /* 0x000000ffff4f7224 */ /* 0x000fe400078e0077 */
        /* <DEDUP_REMOVED lines=18> */
[----:B------:R-:W5:Y:S01]  /*14840*/  MUFU.TANH R15, R15 ;  /* 0x0000000f000f7308 */ /* 0x000f620000002400 */
[----:B------:R-:W-:-:S02]  /*14850*/  IMAD.MOV.U32 R7, RZ, RZ, 0x40000040 ;  /* 0x40000040ff077424 */ /* 0x000fc400078e00ff */
[----:B------:R-:W-:Y:S01]  /*14860*/  FMUL.FTZ R66, R69, UR8 ;  /* 0x0000000845427c20 */ /* 0x000fe20008410000 */
[----:B------:R-:W-:Y:S01]  /*14870*/  FMUL.FTZ R70, R70, UR8 ;  /* 0x0000000846467c20 */ /* 0x000fe20008410000 */
[----:B------:R-:W-:-:S03]  /*14880*/  FMUL.FTZ R71, R71, UR8 ;  /* 0x0000000847477c20 */ /* 0x000fc60008410000 */
[----:B------:R-:W5:Y:S08]  /*14890*/  MUFU.TANH R21, R21 ;  /* 0x0000001500157308 */ /* 0x000f700000002400 */
[----:B------:R-:W5:Y:S08]  /*148a0*/  MUFU.TANH R20, R20 ;  /* 0x0000001400147308 */ /* 0x000f700000002400 */
[----:B------:R-:W5:Y:S08]  /*148b0*/  MUFU.TANH R64, R64 ;  /* 0x0000004000407308 */ /* 0x000f700000002400 */
[----:B------:R-:W5:Y:S08]  /*148c0*/  MUFU.TANH R14, R14 ;  /* 0x0000000e000e7308 */ /* 0x000f700000002400 */
[----:B------:R-:W5:Y:S01]  /*148d0*/  MUFU.TANH R66, R66 ;  /* 0x0000004200427308 */ /* 0x000f620000002400 */
        /* <DEDUP_REMOVED lines=8> */
[----:B------:R-:W-:Y:S01]  /*14960*/  R2UR UR6, R6 ;  /* 0x00000000060672ca */ /* 0x000fe200000e0000 */
[----:B------:R-:W-:Y:S01]  /*14970*/  UMOV UR4, UR36 ;  /* 0x0000002400047c82 */ /* 0x000fe20008000000 */
[----:B------:R-:W-:Y:S01]  /*14980*/  R2UR UR7, R7 ;  /* 0x00000000070772ca */ /* 0x000fe200000e0000 */
[----:B------:R-:W-:Y:S01]  /*14990*/  UMOV UR5, UR37 ;  /* 0x0000002500057c82 */ /* 0x000fe20008000000 */
[----:B------:R-:W-:-:S02]  /*149a0*/  VIADD R6, R4, 0x986 ;  /* 0x0000098604067836 */ /* 0x000fc40000000000 */
[----:B------:R-:W-:Y:S01]  /*149b0*/  FMUL.FTZ R58, R58, UR8 ;  /* 0x000000083a3a7c20 */ /* 0x000fe20008410000 */
[----:B------:R-:W-:Y:S02]  /*149c0*/  IMAD.MOV.U32 R7, RZ, RZ, 0x40000040 ;  /* 0x40000040ff077424 */ /* 0x000fe400078e00ff */
[----:B------:R-:W-:Y:S01]  /*149d0*/  FMUL.FTZ R59, R60, UR8 ;  /* 0x000000083c3b7c20 */ /* 0x000fe20008410000 */
[----:B------:R-:W-:Y:S01]  /*149e0*/  VIADD R4, R4, 0xa06 ;  /* 0x00000a0604047836 */ /* 0x000fe20000000000 */
[----:B------:R-:W-:Y:S01]  /*149f0*/  MUFU.TANH R69, R58 ;  /* 0x0000003a00457308 */ /* 0x000fe20000002400 */
[----:B------:R-:W-:Y:S01]  /*14a00*/  FMUL.FTZ R62, R62, UR8 ;  /* 0x000000083e3e7c20 */ /* 0x000fe20008410000 */
[----:B------:R-:W-:-:S06]  /*14a10*/  FMUL.FTZ R63, R63, UR8 ;  /* 0x000000083f3f7c20 */ /* 0x000fcc0008410000 */
[----:B------:R-:W5:Y:S08]  /*14a20*/  MUFU.TANH R72, R72 ;  /* 0x0000004800487308 */ /* 0x000f700000002400 */
[----:B------:R-:W5:Y:S08]  /*14a30*/  MUFU.TANH R67, R67 ;  /* 0x0000004300437308 */ /* 0x000f700000002400 */
[----:B------:R-:W-:Y:S08]  /*14a40*/  MUFU.TANH R75, R62 ;  /* 0x0000003e004b7308 */ /* 0x000ff00000002400 */
[----:B------:R-:W5:Y:S08]  /*14a50*/  MUFU.TANH R65, R65 ;  /* 0x0000004100417308 */ /* 0x000f700000002400 */
[----:B------:R-:W5:Y:S01]  /*14a60*/  MUFU.TANH R56, R56 ;  /* 0x0000003800387308 */ /* 0x000f620000002400 */
[----:B------:R-:W-:-:S02]  /*14a70*/  WARPGROUP.DEPBAR.LE gsb0, 0x0 ;  /* 0x00008000000079c5 */ /* 0x000fc40000010000 */
[----:B------:R-:W-:Y:S01]  /*14a80*/  WARPGROUP.ARRIVE ;  /* 0x00000000000079c5 */ /* 0x000fe20000000000 */
[----:B0-----:R-:W-:Y:S01]  /*14a90*/  FMUL.FTZ R5, R50, UR8 ;  /* 0x0000000832057c20 */ /* 0x001fe20008410000 */
[----:B------:R-:W-:Y:S01]  /*14aa0*/  FMUL.FTZ R61, R54, UR8 ;  /* 0x00000008363d7c20 */ /* 0x000fe20008410000 */
[----:B------:R-:W-:Y:S02]  /*14ab0*/  FMUL.FTZ R48, R48, UR8 ;  /* 0x0000000830307c20 */ /* 0x000fe40008410000 */
[----:B------:R-:W0:Y:S01]  /*14ac0*/  MUFU.TANH R70, R70 ;  /* 0x0000004600467308 */ /* 0x000e220000002400 */
[----:B------:R-:W-:Y:S01]  /*14ad0*/  FMUL.FTZ R49, R49, UR8 ;  /* 0x0000000831317c20 */ /* 0x000fe20008410000 */
[----:B------:R-:W-:Y:S01]  /*14ae0*/  HGMMA.64x16x16.F32.BF16 R40, gdesc[UR4], R40, gsb0 ;  /* 0x00200000042879f0 */ /* 0x000fe20008001828 */
[----:B------:R-:W-:Y:S01]  /*14af0*/  R2UR UR6, R6 ;  /* 0x00000000060672ca */ /* 0x000fe200000e0000 */
[----:B------:R-:W-:Y:S01]  /*14b00*/  UMOV UR4, UR36 ;  /* 0x0000002400047c82 */ /* 0x000fe20008000000 */
[----:B------:R-:W-:Y:S01]  /*14b10*/  R2UR UR7, R7 ;  /* 0x00000000070772ca */ /* 0x000fe200000e0000 */
[----:B------:R-:W-:Y:S01]  /*14b20*/  UMOV UR5, UR37 ;  /* 0x0000002500057c82 */ /* 0x000fe20008000000 */
[----:B------:R-:W-:Y:S01]  /*14b30*/  FMUL.FTZ R52, R52, UR8 ;  /* 0x0000000834347c20 */ /* 0x000fe20008410000 */
[----:B------:R1:W-:Y:S01]  /*14b40*/  MUFU.TANH R77, R5 ;  /* 0x00000005004d7308 */ /* 0x0003e20000002400 */
[----:B------:R-:W-:Y:S01]  /*14b50*/  FMUL.FTZ R50, R51, UR8 ;  /* 0x0000000833327c20 */ /* 0x000fe20008410000 */
[----:B------:R-:W-:Y:S01]  /*14b60*/  FMUL.FTZ R51, R53, UR8 ;  /* 0x0000000835337c20 */ /* 0x000fe20008410000 */
[----:B------:R-:W-:-:S05]  /*14b70*/  FMUL.FTZ R55, R55, UR8 ;  /* 0x0000000837377c20 */ /* 0x000fca0008410000 */
[----:B------:R-:W0:Y:S01]  /*14b80*/  MUFU.TANH R59, R59 ;  /* 0x0000003b003b7308 */ /* 0x000e220000002400 */
[----:B-1----:R-:W-:-:S05]  /*14b90*/  IADD3 R5, R156, 0x70, -R223 ;  /* 0x000000709c057810 */ /* 0x002fca0007ffe8df */
[----:B------:R-:W-:Y:S02]  /*14ba0*/  IMAD R6, R154, -0x70, R5 ;  /* 0xffffff909a067824 */ /* 0x000fe400078e0205 */
[----:B------:R-:W-:Y:S01]  /*14bb0*/  IMAD.MOV.U32 R5, RZ, RZ, 0x40000040 ;  /* 0x40000040ff057424 */ /* 0x000fe200078e00ff */
[----:B------:R-:W1:Y:S02]  /*14bc0*/  MUFU.TANH R71, R71 ;  /* 0x0000004700477308 */ /* 0x000e640000002400 */
[C---:B------:R-:W-:Y:S02]  /*14bd0*/  ISETP.GT.AND P4, PT, R6.reuse, RZ, PT ;  /* 0x000000ff0600720c */ /* 0x040fe40003f84270 */
[C---:B------:R-:W-:Y:S02]  /*14be0*/  ISETP.GT.AND P2, PT, R6.reuse, 0x1, PT ;  /* 0x000000010600780c */ /* 0x040fe40003f44270 */
[----:B------:R-:W-:Y:S02]  /*14bf0*/  ISETP.GT.AND P3, PT, R6, 0x8, PT ;  /* 0x000000080600780c */ /* 0x000fe40003f64270 */
[----:B------:R-:W-:Y:S01]  /*14c00*/  FSEL R54, R9, -INF , P4 ;  /* 0xff80000009367808 */ /* 0x000fe20002000000 */
[----:B------:R-:W1:Y:S01]  /*14c10*/  MUFU.TANH R57, R57 ;  /* 0x0000003900397308 */ /* 0x000e620000002400 */
[----:B------:R-:W-:-:S02]  /*14c20*/  FSEL R9, R10, -INF , P2 ;  /* 0xff8000000a097808 */ /* 0x000fc40001000000 */
[----:B--2---:R-:W-:Y:S02]  /*14c30*/  FSEL R58, R11, -INF , P3 ;  /* 0xff8000000b3a7808 */ /* 0x004fe40001800000 */
[----:B------:R-:W-:Y:S02]  /*14c40*/  ISETP.GT.AND P6, PT, R6, 0x9, PT ;  /* 0x000000090600780c */ /* 0x000fe40003fc4270 */
[----:B------:R-:W-:Y:S01]  /*14c50*/  FMNMX.FTZ R11, R54, R9, !PT ;  /* 0x00000009360b7209 */ /* 0x000fe20007810000 */
[----:B------:R-:W2:Y:S01]  /*14c60*/  MUFU.TANH R48, R48 ;  /* 0x0000003000307308 */ /* 0x000ea20000002400 */
[----:B------:R-:W-:Y:S02]  /*14c70*/  ISETP.GT.AND P5, PT, R6, 0x10, PT ;  /* 0x000000100600780c */ /* 0x000fe40003fa4270 */
[----:B---3--:R-:W-:Y:S02]  /*14c80*/  FSEL R60, R13, -INF , P6 ;  /* 0xff8000000d3c7808 */ /* 0x008fe40003000000 */
[----:B------:R-:W-:-:S02]  /*14c90*/  FMNMX.FTZ R11, R58, R11, !PT ;  /* 0x0000000b3a0b7209 */ /* 0x000fc40007810000 */
[----:B----4-:R-:W-:Y:S01]  /*14ca0*/  FSEL R8, R8, -INF , P4 ;  /* 0xff80000008087808 */ /* 0x010fe20002000000 */
[----:B------:R-:W3:Y:S01]  /*14cb0*/  MUFU.TANH R49, R49 ;  /* 0x0000003100317308 */ /* 0x000ee20000002400 */
[----:B------:R-:W-:Y:S02]  /*14cc0*/  ISETP.GT.AND P4, PT, R6, 0x11, PT ;  /* 0x000000110600780c */ /* 0x000fe40003f84270 */
[----:B-----5:R-:W-:Y:S01]  /*14cd0*/  FSEL R62, R15, -INF , P5 ;  /* 0xff8000000f3e7808 */ /* 0x020fe20002800000 */
[----:B------:R-:W-:Y:S02]  /*14ce0*/  WARPGROUP.DEPBAR.LE gsb0, 0x0 ;  /* 0x00008000000079c5 */ /* 0x000fe40000010000 */
[----:B------:R-:W-:Y:S01]  /*14cf0*/  WARPGROUP.ARRIVE ;  /* 0x00000000000079c5 */ /* 0x000fe20000000000 */
[----:B------:R-:W-:Y:S01]  /*14d00*/  FMNMX.FTZ R11, R60, R11, !PT ;  /* 0x0000000b3c0b7209 */ /* 0x000fe20007810000 */
[----:B------:R-:W-:Y:S01]  /*14d10*/  FMUL.FTZ R53, R40, UR8 ;  /* 0x0000000828357c20 */ /* 0x000fe20008410000 */
[----:B------:R-:W-:Y:S01]  /*14d20*/  FSEL R7, R12, -INF , P2 ;  /* 0xff8000000c077808 */ /* 0x000fe20001000000 */
[----:B------:R-:W4:Y:S01]  /*14d30*/  MUFU.TANH R52, R52 ;  /* 0x0000003400347308 */ /* 0x000f220000002400 */
[----:B------:R-:W-:Y:S01]  /*14d40*/  ISETP.GT.AND P2, PT, R6, 0x18, PT ;  /* 0x000000180600780c */ /* 0x000fe20003f44270 */
[----:B------:R-:W-:Y:S01]  /*14d50*/  HGMMA.64x16x16.F32.BF16 R32, gdesc[UR4], R32, gsb0 ;  /* 0x00200000042079f0 */ /* 0x000fe20008001820 */
[----:B------:R-:W-:Y:S01]  /*14d60*/  R2UR UR6, R4 ;  /* 0x00000000040672ca */ /* 0x000fe200000e0000 */
[----:B------:R-:W-:Y:S01]  /*14d70*/  UMOV UR4, UR36 ;  /* 0x0000002400047c82 */ /* 0x000fe20008000000 */
[----:B------:R-:W-:Y:S01]  /*14d80*/  R2UR UR7, R5 ;  /* 0x00000000050772ca */ /* 0x000fe200000e0000 */
[----:B------:R-:W-:Y:S01]  /*14d90*/  UMOV UR5, UR37 ;  /* 0x0000002500057c82 */ /* 0x000fe20008000000 */
[----:B------:R-:W-:Y:S01]  /*14da0*/  FSEL R68, R21, -INF , P4 ;  /* 0xff80000015447808 */ /* 0x000fe20002000000 */
[----:B------:R5:W4:Y:S01]  /*14db0*/  MUFU.TANH R76, R63 ;  /* 0x0000003f004c7308 */ /* 0x000b220000002400 */
[----:B------:R-:W-:Y:S01]  /*14dc0*/  FMNMX.FTZ R13, R62, R11, !PT ;  /* 0x0000000b3e0d7209 */ /* 0x000fe20007810000 */
[----:B------:R-:W-:Y:S01]  /*14dd0*/  FMUL.FTZ R41, R41, UR8 ;  /* 0x0000000829297c20 */ /* 0x000fe20008410000 */
[----:B------:R-:W-:Y:S01]  /*14de0*/  FSEL R10, R20, -INF , P3 ;  /* 0xff800000140a7808 */ /* 0x000fe20001800000 */
[----:B------:R-:W-:Y:S01]  /*14df0*/  FMUL.FTZ R44, R44, UR8 ;  /* 0x000000082c2c7c20 */ /* 0x000fe20008410000 */
[----:B------:R-:W-:Y:S01]  /*14e00*/  ISETP.GT.AND P3, PT, R6, 0x19, PT ;  /* 0x000000190600780c */ /* 0x000fe20003f64270 */
[----:B------:R-:W-:Y:S01]  /*14e10*/  FMUL.FTZ R45, R45, UR8 ;  /* 0x000000082d2d7c20 */ /* 0x000fe20008410000 */
[----:B------:R-:W-:Y:S01]  /*14e20*/  FSEL R64, R64, -INF , P2 ;  /* 0xff80000040407808 */ /* 0x000fe20001000000 */
[----:B------:R-:W4:Y:S01]  /*14e30*/  MUFU.TANH R51, R51 ;  /* 0x0000003300337308 */ /* 0x000f220000002400 */
[----:B------:R-:W-:Y:S01]  /*14e40*/  FMNMX.FTZ R13, R68, R13, !PT ;  /* 0x0000000d440d7209 */ /* 0x000fe20007810000 */
[----:B-----5:R-:W-:Y:S01]  /*14e50*/  FMUL.FTZ R63, R42, UR8 ;  /* 0x000000082a3f7c20 */ /* 0x020fe20008410000 */
[----:B------:R-:W-:Y:S01]  /*14e60*/  FSEL R12, R14, -INF , P6 ;  /* 0xff8000000e0c7808 */ /* 0x000fe20003000000 */
[----:B------:R-:W-:Y:S01]  /*14e70*/  FMUL.FTZ R46, R46, UR8 ;  /* 0x000000082e2e7c20 */ /* 0x000fe20008410000 */
[----:B------:R-:W-:Y:S01]  /*14e80*/  ISETP.GT.AND P6, PT, R6, 0x20, PT ;  /* 0x000000200600780c */ /* 0x000fe20003fc4270 */
[----:B------:R-:W-:Y:S01]  /*14e90*/  FMUL.FTZ R43, R43, UR8 ;  /* 0x000000082b2b7c20 */ /* 0x000fe20008410000 */
[----:B------:R-:W-:Y:S01]  /*14ea0*/  FSEL R66, R66, -INF , P3 ;  /* 0xff80000042427808 */ /* 0x000fe20001800000 */
[----:B------:R-:W5:Y:S01]  /*14eb0*/  MUFU.TANH R53, R53 ;  /* 0x0000003500357308 */ /* 0x000f620000002400 */
[----:B------:R-:W-:Y:S01]  /*14ec0*/  FMNMX.FTZ R13, R64, R13, !PT ;  /* 0x0000000d400d7209 */ /* 0x000fe20007810000 */
[----:B------:R-:W-:Y:S01]  /*14ed0*/  FMUL.FTZ R47, R47, UR8 ;  /* 0x000000082f2f7c20 */ /* 0x000fe20008410000 */
[----:B------:R-:W-:-:S02]  /*14ee0*/  FSEL R14, R72, -INF , P5 ;  /* 0xff800000480e7808 */ /* 0x000fc40002800000 */
[----:B------:R-:W-:Y:S02]  /*14ef0*/  ISETP.GT.AND P5, PT, R6, 0x21, PT ;  /* 0x000000210600780c */ /* 0x000fe40003fa4270 */
[----:B------:R-:W-:Y:S01]  /*14f00*/  FSEL R74, R67, -INF , P6 ;  /* 0xff800000434a7808 */ /* 0x000fe20003000000 */
[----:B------:R-:W5:Y:S01]  /*14f10*/  MUFU.TANH R50, R50 ;  /* 0x0000003200327308 */ /* 0x000f620000002400 */
[----:B------:R-:W-:Y:S01]  /*14f20*/  FMNMX.FTZ R13, R66, R13, !PT ;  /* 0x0000000d420d7209 */ /* 0x000fe20007810000 */
[--C-:B------:R-:W-:Y:S01]  /*14f30*/  IMAD.MOV.U32 R67, RZ, RZ, R119.reuse ;  /* 0x000000ffff437224 */ /* 0x100fe200078e0077 */
[----:B------:R-:W-:Y:S01]  /*14f40*/  FSEL R20, R65, -INF , P4 ;  /* 0xff80000041147808 */ /* 0x000fe20002000000 */
[----:B------:R-:W-:Y:S01]  /*14f50*/  IMAD.MOV.U32 R65, RZ, RZ, R119 ;  /* 0x000000ffff417224 */ /* 0x000fe200078e0077 */
[----:B------:R-:W-:Y:S02]  /*14f60*/  ISETP.GT.AND P4, PT, R6, 0x28, PT ;  /* 0x000000280600780c */ /* 0x000fe40003f84270 */
[----:B------:R-:W-:Y:S01]  /*14f70*/  FSEL R78, R56, -INF , P5 ;  /* 0xff800000384e7808 */ /* 0x000fe20002800000 */
[----:B------:R3:W-:Y:S01]  /*14f80*/  MUFU.TANH R96, R44 ;  /* 0x0000002c00607308 */ /* 0x0007e20000002400 */
[----:B------:R-:W-:-:S02]  /*14f90*/  FMNMX.FTZ R15, R74, R13, !PT ;  /* 0x0000000d4a0f7209 */ /* 0x000fc40007810000 */
[----:B0-----:R-:W-:Y:S02]  /*14fa0*/  FSEL R40, R70, -INF , P2 ;  /* 0xff80000046287808 */ /* 0x001fe40001000000 */
[----:B------:R-:W-:Y:S02]  /*14fb0*/  ISETP.GT.AND P2, PT, R6, 0x29, PT ;  /* 0x000000290600780c */ /* 0x000fe40003f44270 */
[----:B------:R-:W-:Y:S01]  /*14fc0*/  FSEL R80, R59, -INF , P4 ;  /* 0xff8000003b507808 */ /* 0x000fe20002000000 */
[----:B------:R-:W0:Y:S01]  /*14fd0*/  MUFU.TANH R41, R41 ;  /* 0x0000002900297308 */ /* 0x000e220000002400 */
[----:B------:R-:W-:Y:S01]  /*14fe0*/  FMNMX.FTZ R15, R78, R15, !PT ;  /* 0x0000000f4e0f7209 */ /* 0x000fe20007810000 */
[--C-:B------:R-:W-:Y:S01]  /*14ff0*/  IMAD.MOV.U32 R59, RZ, RZ, R119.reuse ;  /* 0x000000ffff3b7224 */ /* 0x100fe200078e0077 */
[----:B-1----:R-:W-:Y:S01]  /*15000*/  FSEL R42, R71, -INF , P3 ;  /* 0xff800000472a7808 */ /* 0x002fe20001800000 */
[----:B------:R-:W-:Y:S01]  /*15010*/  IMAD.MOV.U32 R71, RZ, RZ, R119 ;  /* 0x000000ffff477224 */ /* 0x000fe200078e0077 */
[----:B------:R-:W-:Y:S01]  /*15020*/  ISETP.GT.AND P3, PT, R6, 0x30, PT ;  /* 0x000000300600780c */ /* 0x000fe20003f64270 */
[----:B------:R-:W-:-:S02]  /*15030*/  WARPGROUP.DEPBAR.LE gsb0, 0x0 ;  /* 0x00008000000079c5 */ /* 0x000fc40000010000 */
[----:B------:R-:W-:Y:S01]  /*15040*/  WARPGROUP.ARRIVE ;  /* 0x00000000000079c5 */ /* 0x000fe20000000000 */
[----:B------:R-:W-:Y:S01]  /*15050*/  FSEL R82, R57, -INF , P2 ;  /* 0xff80000039527808 */ /* 0x000fe20001000000 */
[----:B------:R-:W-:Y:S01]  /*15060*/  FMUL.FTZ R5, R32, UR8 ;  /* 0x0000000820057c20 */ /* 0x000fe20008410000 */
[----:B------:R-:W-:Y:S01]  /*15070*/  FMNMX.FTZ R15, R80, R15, !PT ;  /* 0x0000000f500f7209 */ /* 0x000fe20007810000 */
[----:B------:R-:W1:Y:S01]  /*15080*/  MUFU.TANH R61, R61 ;  /* 0x0000003d003d7308 */ /* 0x000e620000002400 */
[----:B------:R-:W-:Y:S01]  /*15090*/  FSEL R32, R69, -INF , P6 ;  /* 0xff80000045207808 */ /* 0x000fe20003000000 */
[----:B------:R-:W-:Y:S01]  /*150a0*/  HGMMA.64x16x16.F32.BF16 R24, gdesc[UR4], R24, gsb0 ;  /* 0x00200000041879f0 */ /* 0x000fe20008001818 */
[----:B------:R-:W-:Y:S01]  /*150b0*/  ISETP.GT.AND P6, PT, R6, 0x31, PT ;  /* 0x000000310600780c */ /* 0x000fe20003fc4270 */
[----:B------:R-:W-:Y:S01]  /*150c0*/  FMUL.FTZ R11, R34, UR8 ;  /* 0x00000008220b7c20 */ /* 0x000fe20008410000 */
[----:B--2---:R-:W-:Y:S01]  /*150d0*/  FSEL R84, R48, -INF , P3 ;  /* 0xff80000030547808 */ /* 0x004fe20001800000 */
[----:B------:R-:W-:Y:S01]  /*150e0*/  FMUL.FTZ R33, R33, UR8 ;  /* 0x0000000821217c20 */ /* 0x000fe20008410000 */
[----:B------:R-:W-:Y:S01]  /*150f0*/  FMNMX.FTZ R15, R82, R15, !PT ;  /* 0x0000000f520f7209 */ /* 0x000fe20007810000 */
[----:B------:R-:W2:Y:S01]  /*15100*/  MUFU.TANH R55, R55 ;  /* 0x0000003700377308 */ /* 0x000ea20000002400 */
[----:B---3--:R-:W-:Y:S01]  /*15110*/  FSEL R44, R73, -INF , P5 ;  /* 0xff800000492c7808 */ /* 0x008fe20002800000 */
[----:B------:R-:W-:Y:S01]  /*15120*/  FMUL.FTZ R13, R36, UR8 ;  /* 0x00000008240d7c20 */ /* 0x000fe20008410000 */
[----:B------:R-:W-:Y:S01]  /*15130*/  ISETP.GT.AND P5, PT, R6, 0x38, PT ;  /* 0x000000380600780c */ /* 0x000fe20003fa4270 */
[----:B------:R-:W-:Y:S01]  /*15140*/  FMUL.FTZ R37, R37, UR8 ;  /* 0x0000000825257c20 */ /* 0x000fe20008410000 */
[----:B------:R-:W-:Y:S01]  /*15150*/  FSEL R86, R49, -INF , P6 ;  /* 0xff80000031567808 */ /* 0x000fe20003000000 */
[----:B------:R-:W-:Y:S01]  /*15160*/  FMUL.FTZ R35, R35, UR8 ;  /* 0x0000000823237c20 */ /* 0x000fe20008410000 */
[----:B------:R-:W-:Y:S01]  /*15170*/  FMNMX.FTZ R21, R84, R15, !PT ;  /* 0x0000000f54157209 */ /* 0x000fe20007810000 */
[----:B------:R3:W-:Y:S01]  /*15180*/  MUFU.TANH R4, R46 ;  /* 0x0000002e00047308 */ /* 0x0007e20000002400 */
[----:B------:R-:W-:Y:S01]  /*15190*/  FSEL R34, R75, -INF , P4 ;  /* 0xff8000004b227808 */ /* 0x000fe20002000000 */
[----:B------:R-:W-:Y:S01]  /*151a0*/  FMUL.FTZ R15, R38, UR8 ;  /* 0x00000008260f7c20 */ /* 0x000fe20008410000 */
[----:B------:R-:W-:Y:S01]  /*151b0*/  ISETP.GT.AND P4, PT, R6, 0x39, PT ;  /* 0x000000390600780c */ /* 0x000fe20003f84270 */
[----:B------:R-:W-:Y:S01]  /*151c0*/  ULDC UR4, c[0x0][0x988] ;  /* 0x0002620000047ab9 */ /* 0x000fe20000000800 */
[----:B----4-:R-:W-:Y:S01]  /*151d0*/  FSEL R88, R52, -INF , P5 ;  /* 0xff80000034587808 */ /* 0x010fe20002800000 */
[----:B------:R-:W-:Y:S01]  /*151e0*/  FMUL.FTZ R39, R39, UR8 ;  /* 0x0000000827277c20 */ /* 0x000fe20008410000 */
[----:B------:R-:W-:Y:S01]  /*151f0*/  FMNMX.FTZ R21, R86, R21, !PT ;  /* 0x0000001556157209 */ /* 0x000fe20007810000 */
[----:B------:R-:W4:Y:S01]  /*15200*/  MUFU.TANH R45, R45 ;  /* 0x0000002d002d7308 */ /* 0x000f220000002400 */
[----:B---3--:R-:W-:Y:S01]  /*15210*/  FSEL R46, R76, -INF , P2 ;  /* 0xff8000004c2e7808 */ /* 0x008fe20001000000 */
[--C-:B------:R-:W-:Y:S01]  /*15220*/  IMAD.MOV.U32 R75, RZ, RZ, R119.reuse ;  /* 0x000000ffff4b7224 */ /* 0x100fe200078e0077 */
[----:B------:R-:W-:Y:S01]  /*15230*/  ISETP.GT.AND P2, PT, R6, 0x40, PT ;  /* 0x000000400600780c */ /* 0x000fe20003f44270 */
[--C-:B------:R-:W-:Y:S01]  /*15240*/  IMAD.MOV.U32 R73, RZ, RZ, R119.reuse ;  /* 0x000000ffff497224 */ /* 0x100fe200078e0077 */
[----:B------:R-:W-:Y:S01]  /*15250*/  FSEL R90, R51, -INF , P4 ;  /* 0xff800000335a7808 */ /* 0x000fe20002000000 */
[--C-:B------:R-:W-:Y:S01]  /*15260*/  IMAD.MOV.U32 R69, RZ, RZ, R119.reuse ;  /* 0x000000ffff457224 */ /* 0x100fe200078e0077 */
[----:B------:R-:W-:Y:S01]  /*15270*/  FMNMX.FTZ R49, R88, R21, !PT ;  /* 0x0000001558317209 */ /* 0x000fe20007810000 */
[----:B------:R-:W3:Y:S01]  /*15280*/  MUFU.TANH R43, R43 ;  /* 0x0000002b002b7308 */ /* 0x000ee20000002400 */
[----:B------:R-:W-:Y:S01]  /*15290*/  FSEL R36, R77, -INF , P3 ;  /* 0xff8000004d247808 */ /* 0x000fe20001800000 */
[--C-:B------:R-:W-:Y:S01]  /*152a0*/  IMAD.MOV.U32 R77, RZ, RZ, R119.reuse ;  /* 0x000000ffff4d7224 */ /* 0x100fe200078e0077 */
[----:B------:R-:W-:Y:S01]  /*152b0*/  ISETP.GT.AND P3, PT, R6, 0x41, PT ;  /* 0x000000410600780c */ /* 0x000fe20003f64270 */
[--C-:B------:R-:W-:Y:S01]  /*152c0*/  IMAD.MOV.U32 R57, RZ, RZ, R119.reuse ;  /* 0x000000ffff397224 */ /* 0x100fe200078e0077 */
[----:B-----5:R-:W-:Y:S01]  /*152d0*/  FSEL R92, R53, -INF , P2 ;  /* 0xff800000355c7808 */ /* 0x020fe20001000000 */
[--C-:B------:R-:W-:Y:S01]  /*152e0*/  IMAD.MOV.U32 R53, RZ, RZ, R119.reuse ;  /* 0x000000ffff357224 */ /* 0x100fe200078e0077 */
[----:B------:R-:W-:Y:S01]  /*152f0*/  FMNMX.FTZ R49, R90, R49, !PT ;  /* 0x000000315a317209 */ /* 0x000fe20007810000 */
[----:B------:R-:W5:Y:S01]  /*15300*/  MUFU.TANH R5, R5 ;  /* 0x0000000500057308 */ /* 0x000f620000002400 */
[----:B------:R-:W-:Y:S01]  /*15310*/  FSEL R48, R50, -INF , P6 ;  /* 0xff80000032307808 */ /* 0x000fe20003000000 */
[----:B------:R-:W-:Y:S01]  /*15320*/  IMAD.MOV.U32 R51, RZ, RZ, R119 ;  /* 0x000000ffff337224 */ /* 0x000fe200078e0077 */
[----:B------:R-:W-:-:S02]  /*15330*/  ISETP.GT.AND P6, PT, R6, 0x48, PT ;  /* 0x000000480600780c */ /* 0x000fc40003fc4270 */
[----:B0-----:R-:W-:Y:S02]  /*15340*/  FSEL R94, R41, -INF , P3 ;  /* 0xff800000295e7808 */ /* 0x001fe40001800000 */
[----:B------:R-:W-:Y:S01]  /*15350*/  FMNMX.FTZ R49, R92, R49, !PT ;  /* 0x000000315c317209 */ /* 0x000fe20007810000 */
[----:B------:R-:W0:Y:S01]  /*15360*/  MUFU.TANH R63, R63 ;  /* 0x0000003f003f7308 */ /* 0x000e220000002400 */
[----:B-1----:R-:W-:Y:S01]  /*15370*/  FSEL R50, R61, -INF , P5 ;  /* 0xff8000003d327808 */ /* 0x002fe20002800000 */
[--C-:B------:R-:W-:Y:S01]  /*15380*/  IMAD.MOV.U32 R61, RZ, RZ, R119.reuse ;  /* 0x000000ffff3d7224 */ /* 0x100fe200078e0077 */
[----:B------:R-:W-:Y:S02]  /*15390*/  ISETP.GT.AND P5, PT, R6, 0x49, PT ;  /* 0x000000490600780c */ /* 0x000fe40003fa4270 */
[----:B------:R-:W-:Y:S01]  /*153a0*/  FSEL R96, R96, -INF , P6 ;  /* 0xff80000060607808 */ /* 0x000fe20003000000 */
[----:B------:R-:W-:Y:S02]  /*153b0*/  WARPGROUP.DEPBAR.LE gsb0, 0x0 ;  /* 0x00008000000079c5 */ /* 0x000fe40000010000 */
[----:B------:R-:W1:Y:S01]  /*153c0*/  MUFU.TANH R33, R33 ;  /* 0x0000002100217308 */ /* 0x000e620000002400 */
[----:B------:R-:W-:Y:S01]  /*153d0*/  FMNMX.FTZ R49, R94, R49, !PT ;  /* 0x000000315e317209 */ /* 0x000fe20007810000 */
[----:B------:R-:W-:Y:S01]  /*153e0*/  FMUL.FTZ R21, R24, UR8 ;  /* 0x0000000818157c20 */ /* 0x000fe20008410000 */
[----:B--2---:R-:W-:Y:S01]  /*153f0*/  FSEL R38, R55, -INF , P4 ;  /* 0xff80000037267808 */ /* 0x004fe20002000000 */
[----:B------:R-:W-:Y:S01]  /*15400*/  FMUL.FTZ R25, R25, UR8 ;  /* 0x0000000819197c20 */ /* 0x000fe20008410000 */
[----:B------:R-:W-:Y:S01]  /*15410*/  ISETP.GT.AND P4, PT, R6, 0x50, PT ;  /* 0x000000500600780c */ /* 0x000fe20003f84270 */
[----:B------:R-:W-:Y:S01]  /*15420*/  FMUL.FTZ R41, R28, UR8 ;  /* 0x000000081c297c20 */ /* 0x000fe20008410000 */
[----:B----4-:R-:W-:Y:S01]  /*15430*/  FSEL R98, R45, -INF , P5 ;  /* 0xff8000002d627808 */ /* 0x010fe20002800000 */
[----:B------:R-:W2:Y:S01]  /*15440*/  MUFU.TANH R13, R13 ;  /* 0x0000000d000d7308 */ /* 0x000ea20000002400 */
[----:B------:R-:W-:Y:S01]  /*15450*/  FMNMX.FTZ R49, R96, R49, !PT ;  /* 0x0000003160317209 */ /* 0x000fe20007810000 */
[----:B------:R-:W-:Y:S01]  /*15460*/  FMUL.FTZ R29, R29, UR8 ;  /* 0x000000081d1d7c20 */ /* 0x000fe20008410000 */
[----:B---3--:R-:W-:Y:S01]  /*15470*/  FSEL R52, R43, -INF , P3 ;  /* 0xff8000002b347808 */ /* 0x008fe20001800000 */
[----:B------:R-:W-:Y:S01]  /*15480*/  FMUL.FTZ R26, R26, UR8 ;  /* 0x000000081a1a7c20 */ /* 0x000fe20008410000 */
[----:B------:R-:W-:Y:S01]  /*15490*/  ISETP.GT.AND P3, PT, R6, 0x51, PT ;  /* 0x000000510600780c */ /* 0x000fe20003f64270 */
[----:B------:R-:W-:Y:S01]  /*154a0*/  FMUL.FTZ R27, R27, UR8 ;  /* 0x000000081b1b7c20 */ /* 0x000fe20008410000 */
[----:B-----5:R-:W-:Y:S01]  /*154b0*/  FSEL R100, R5, -INF , P4 ;  /* 0xff80000005647808 */ /* 0x020fe20002000000 */
[----:B------:R-:W3:Y:S01]  /*154c0*/  MUFU.TANH R47, R47 ;  /* 0x0000002f002f7308 */ /* 0x000ee20000002400 */
[----:B------:R-:W-:Y:S01]  /*154d0*/  FMNMX.FTZ R49, R98, R49, !PT ;  /* 0x0000003162317209 */ /* 0x000fe20007810000 */
[----:B------:R-:W-:Y:S01]  /*154e0*/  IMAD.U32 R5, RZ, RZ, UR4 ;  /* 0x00000004ff057e24 */ /* 0x000fe2000f8e00ff */
[----:B0-----:R-:W-:Y:S01]  /*154f0*/  FSEL R24, R63, -INF , P2 ;  /* 0xff8000003f187808 */ /* 0x001fe20001000000 */
[----:B------:R-:W-:Y:S01]  /*15500*/  FMUL.FTZ R30, R30, UR8 ;  /* 0x000000081e1e7c20 */ /* 0x000fe20008410000 */
[----:B------:R-:W-:Y:S01]  /*15510*/  ISETP.GT.AND P2, PT, R6, 0x58, PT ;  /* 0x000000580600780c */ /* 0x000fe20003f44270 */
[----:B------:R-:W-:Y:S01]  /*15520*/  FMUL.FTZ R31, R31, UR8 ;  /* 0x000000081f1f7c20 */ /* 0x000fe20008410000 */
[----:B-1----:R-:W-:Y:S01]  /*15530*/  FSEL R102, R33, -INF , P3 ;  /* 0xff80000021667808 */ /* 0x002fe20001800000 */
[----:B------:R-:W0:Y:S01]  /*15540*/  MUFU.TANH R37, R37 ;  /* 0x0000002500257308 */ /* 0x000e220000002400 */
[----:B------:R-:W-:Y:S01]  /*15550*/  FMNMX.FTZ R49, R100, R49, !PT ;  /* 0x0000003164317209 */ /* 0x000fe20007810000 */
[--C-:B------:R-:W-:Y:S01]  /*15560*/  IMAD.MOV.U32 R63, RZ, RZ, R119.reuse ;  /* 0x000000ffff3f7224 */ /* 0x100fe200078e0077 */
[----:B------:R-:W-:Y:S01]  /*15570*/  FSEL R28, R4, -INF , P6 ;  /* 0xff800000041c7808 */ /* 0x000fe20003000000 */
[----:B------:R-:W-:Y:S01]  /*15580*/  IMAD.MOV.U32 R55, RZ, RZ, R119 ;  /* 0x000000ffff377224 */ /* 0x000fe200078e0077 */
[----:B------:R-:W-:-:S02]  /*15590*/  ISETP.GT.AND P6, PT, R6, 0x59, PT ;  /* 0x000000590600780c */ /* 0x000fc40003fc4270 */
[----:B--2---:R-:W-:Y:S01]  /*155a0*/  FSEL R104, R13, -INF , P2 ;  /* 0xff8000000d687808 */ /* 0x004fe20001000000 */
[----:B------:R-:W1:Y:S01]  /*155b0*/  MUFU.TANH R11, R11 ;  /* 0x0000000b000b7308 */ /* 0x000e620000002400 */
[----:B------:R-:W-:Y:S02]  /*155c0*/  FMNMX.FTZ R49, R102, R49, !PT ;  /* 0x0000003166317209 */ /* 0x000fe40007810000 */
[----:B---3--:R-:W-:Y:S01]  /*155d0*/  FSEL R56, R47, -INF , P5 ;  /* 0xff8000002f387808 */ /* 0x008fe20002800000 */
[----:B------:R-:W-:Y:S01]  /*155e0*/  IMAD.MOV.U32 R47, RZ, RZ, R119 ;  /* 0x000000ffff2f7224 */ /* 0x000fe200078e0077 */
[----:B------:R-:W-:Y:S02]  /*155f0*/  ISETP.GT.AND P5, PT, R6, 0x60, PT ;  /* 0x000000600600780c */ /* 0x000fe40003fa4270 */
[----:B------:R-:W-:Y:S01]  /*15600*/  FMNMX.FTZ R49, R104, R49, !PT ;  /* 0x0000003168317209 */ /* 0x000fe20007810000 */
        /* <DEDUP_REMOVED lines=21> */
[----:B------:R2:W0:Y:S01]  /*15760*/  MUFU.TANH R6, R26 ;  /* 0x0000001a00067308 */ /* 0x0004220000002400 */
[----:B-1----:R-:W-:-:S04]  /*15770*/  FSEL R114, R29, -INF , P2 ;  /* 0xff8000001d727808 */ /* 0x002fc80001000000 */
[----:B------:R-:W-:-:S03]  /*15780*/  FMNMX.FTZ R49, R114, R49, !PT ;  /* 0x0000003172317209 */ /* 0x000fc60007810000 */
[----:B------:R-:W1:Y:S01]  /*15790*/  MUFU.TANH R27, R27 ;  /* 0x0000001b001b7308 */ /* 0x000e620000002400 */
[----:B--2---:R-:W-:Y:S01]  /*157a0*/  FSEL R26, R39, -INF , P6 ;  /* 0xff800000271a7808 */ /* 0x004fe20003000000 */
[----:B------:R-:W2:Y:S06]  /*157b0*/  SHFL.BFLY PT, R4, R49, 0x2, 0x1f ;  /* 0x0c401f0031047f89 */ /* 0x000eac00000e0000 */
[----:B------:R0:W3:Y:S08]  /*157c0*/  MUFU.TANH R29, R30 ;  /* 0x0000001e001d7308 */ /* 0x0000f00000002400 */
[----:B------:R-:W4:Y:S01]  /*157d0*/  MUFU.TANH R31, R31 ;  /* 0x0000001f001f7308 */ /* 0x000f220000002400 */
[----:B0-----:R-:W-:-:S02]  /*157e0*/  FSEL R30, R6, -INF , P5 ;  /* 0xff800000061e7808 */ /* 0x001fc40002800000 */
[----:B--2---:R-:W-:Y:S01]  /*157f0*/  FMNMX.FTZ R11, R49, R4, !PT ;  /* 0x00000004310b7209 */ /* 0x004fe20007810000 */
[----:B------:R-:W-:-:S04]  /*15800*/  IMAD.MOV.U32 R49, RZ, RZ, R119 ;  /* 0x000000ffff317224 */ /* 0x000fc800078e0077 */
[----:B------:R-:W0:Y:S02]  /*15810*/  SHFL.BFLY PT, R4, R11, 0x1, 0x1f ;  /* 0x0c201f000b047f89 */ /* 0x000e2400000e0000 */
[----:B0-----:R-:W-:-:S04]  /*15820*/  FMNMX.FTZ R4, R11, R4, !PT ;  /* 0x000000040b047209 */ /* 0x001fc80007810000 */
[C---:B------:R-:W-:Y:S01]  /*15830*/  FSETP.NEU.FTZ.AND P0, PT, R4.reuse, -INF , PT ;  /* 0xff8000000400780b */ /* 0x040fe20003f1d000 */
[----:B------:R-:W-:-:S05]  /*15840*/  FMUL.FTZ R13, R4, R5 ;  /* 0x00000005040d7220 */ /* 0x000fca0000410000 */
[----:B------:R-:W-:Y:S02]  /*15850*/  FSEL R13, R13, RZ, P0 ;  /* 0x000000ff0d0d7208 */ /* 0x000fe40000000000 */
[----:B------:R-:W-:-:S03]  /*15860*/  ISETP.NE.AND P0, PT, R3, RZ, PT ;  /* 0x000000ff0300720c */ /* 0x000fc60003f05270 */
[--C-:B------:R-:W-:Y:S01]  /*15870*/  FFMA.FTZ R3, R9, R5, -R13.reuse ;  /* 0x0000000509037223 */ /* 0x100fe2000001080d */
[----:B------:R-:W-:Y:S01]  /*15880*/  FMNMX.FTZ R9, R8, R7, !PT ;  /* 0x0000000708097209 */ /* 0x000fe20007810000 */
[-CC-:B------:R-:W-:Y:S01]  /*15890*/  FFMA.FTZ R200, R54, R5.reuse, -R13.reuse ;  /* 0x0000000536c87223 */ /* 0x180fe2000001080d */
[----:B-1----:R-:W-:Y:S01]  /*158a0*/  FSEL R54, R27, -INF , P4 ;  /* 0xff8000001b367808 */ /* 0x002fe20002000000 */
[--C-:B------:R-:W-:Y:S01]  /*158b0*/  FFMA.FTZ R202, R58, R5, -R13.reuse ;  /* 0x000000053aca7223 */ /* 0x100fe2000001080d */
[----:B------:R-:W-:Y:S01]  /*158c0*/  FMNMX.FTZ R9, R10, R9, !PT ;  /* 0x000000090a097209 */ /* 0x000fe20007810000 */
[--C-:B------:R-:W-:Y:S01]  /*158d0*/  FFMA.FTZ R60, R60, R5, -R13.reuse ;  /* 0x000000053c3c7223 */ /* 0x100fe2000001080d */
[----:B---3--:R-:W-:Y:S01]  /*158e0*/  FSEL R58, R29, -INF , P3 ;  /* 0xff8000001d3a7808 */ /* 0x008fe20001800000 */
        /* <DEDUP_REMOVED lines=8> */
[----:B------:R-:W0:Y:S01]  /*15970*/  MUFU.EX2 R3, R3 ;  /* 0x0000000300037308 */ /* 0x000e220000000800 */
[----:B------:R-:W-:Y:S01]  /*15980*/  FMNMX.FTZ R11, R20, R9, !PT ;  /* 0x00000009140b7209 */ /* 0x000fe20007810000 */
[-CC-:B------:R-:W-:Y:S01]  /*15990*/  FFMA.FTZ R78, R78, R5.reuse, -R13.reuse ;  /* 0x000000054e4e7223 */ /* 0x180fe2000001080d */
[-CC-:B------:R-:W-:Y:S01]  /*159a0*/  FFMA.FTZ R194, R80, R5.reuse, -R13.reuse ;  /* 0x0000000550c27223 */ /* 0x180fe2000001080d */
        /* <DEDUP_REMOVED lines=11> */
[--C-:B------:R-:W-:Y:S01]  /*15a60*/  FFMA.FTZ R180, R100, R5, -R13.reuse ;  /* 0x0000000564b47223 */ /* 0x100fe2000001080d */
[----:B------:R-:W1:Y:S01]  /*15a70*/  MUFU.EX2 R202, R202 ;  /* 0x000000ca00ca7308 */ /* 0x000e620000000800 */
[----:B------:R-:W-:Y:S01]  /*15a80*/  FMNMX.FTZ R15, R44, R11, !PT ;  /* 0x0000000b2c0f7209 */ /* 0x000fe20007810000 */
[-CC-:B------:R-:W-:Y:S01]  /*15a90*/  FFMA.FTZ R182, R104, R5.reuse, -R13.reuse ;  /* 0x0000000568b67223 */ /* 0x180fe2000001080d */
[----:B----4-:R-:W-:Y:S01]  /*15aa0*/  FSEL R60, R31, -INF , P2 ;  /* 0xff8000001f3c7808 */ /* 0x010fe20001000000 */
[--C-:B------:R-:W-:Y:S01]  /*15ab0*/  FFMA.FTZ R31, R94, R5, -R13.reuse ;  /* 0x000000055e1f7223 */ /* 0x100fe2000001080d */
[----:B------:R-:W-:Y:S01]  /*15ac0*/  FMNMX.FTZ R15, R34, R15, !PT ;  /* 0x0000000f220f7209 */ /* 0x000fe20007810000 */
[-CC-:B------:R-:W-:Y:S01]  /*15ad0*/  FFMA.FTZ R37, R106, R5.reuse, -R13.reuse ;  /* 0x000000056a257223 */ /* 0x180fe2000001080d */
[--C-:B------:R-:W-:Y:S01]  /*15ae0*/  FFMA.FTZ R176, R108, R5, -R13.reuse ;  /* 0x000000056cb07223 */ /* 0x100fe2000001080d */
[----:B------:R-:W2:Y:S01]  /*15af0*/  MUFU.EX2 R196, R196 ;  /* 0x000000c400c47308 */ /* 0x000ea20000000800 */
[----:B------:R-:W-:Y:S01]  /*15b00*/  FMNMX.FTZ R15, R46, R15, !PT ;  /* 0x0000000f2e0f7209 */ /* 0x000fe20007810000 */
[-CC-:B------:R-:W-:Y:S01]  /*15b10*/  FFMA.FTZ R110, R110, R5.reuse, -R13.reuse ;  /* 0x000000056e6e7223 */ /* 0x180fe2000001080d */
[----:B------:R-:W-:Y:S01]  /*15b20*/  FFMA.FTZ R178, R112, R5, -R13 ;  /* 0x0000000570b27223 */ /* 0x000fe2000001080d */
[--C-:B------:R-:W-:Y:S01]  /*15b30*/  IMAD.MOV.U32 R112, RZ, RZ, R119.reuse ;  /* 0x000000ffff707224 */ /* 0x100fe200078e0077 */
[----:B------:R-:W-:Y:S01]  /*15b40*/  FMNMX.FTZ R15, R36, R15, !PT ;  /* 0x0000000f240f7209 */ /* 0x000fe20007810000 */
[----:B------:R-:W-:-:S02]  /*15b50*/  IMAD.MOV.U32 R108, RZ, RZ, R119 ;  /* 0x000000ffff6c7224 */ /* 0x000fc400078e0077 */
[----:B------:R3:W4:Y:S01]  /*15b60*/  MUFU.EX2 R11, R68 ;  /* 0x00000044000b7308 */ /* 0x0007220000000800 */
[----:B------:R-:W-:Y:S01]  /*15b70*/  FMNMX.FTZ R21, R48, R15, !PT ;  /* 0x0000000f30157209 */ /* 0x000fe20007810000 */
[--C-:B------:R-:W-:Y:S02]  /*15b80*/  IMAD.MOV.U32 R106, RZ, RZ, R119.reuse ;  /* 0x000000ffff6a7224 */ /* 0x100fe400078e0077 */
[--C-:B------:R-:W-:Y:S01]  /*15b90*/  IMAD.MOV.U32 R104, RZ, RZ, R119.reuse ;  /* 0x000000ffff687224 */ /* 0x100fe200078e0077 */
[----:B------:R-:W-:Y:S01]  /*15ba0*/  FMNMX.FTZ R21, R50, R21, !PT ;  /* 0x0000001532157209 */ /* 0x000fe20007810000 */
[--C-:B------:R-:W-:Y:S02]  /*15bb0*/  IMAD.MOV.U32 R100, RZ, RZ, R119.reuse ;  /* 0x000000ffff647224 */ /* 0x100fe400078e0077 */
[----:B------:R-:W5:Y:S01]  /*15bc0*/  MUFU.EX2 R198, R198 ;  /* 0x000000c600c67308 */ /* 0x000f620000000800 */
[----:B------:R-:W-:Y:S01]  /*15bd0*/  FMNMX.FTZ R21, R38, R21, !PT ;  /* 0x0000001526157209 */ /* 0x000fe20007810000 */
[----:B------:R-:W-:-:S02]  /*15be0*/  IMAD.MOV.U32 R96, RZ, RZ, R119 ;  /* 0x000000ffff607224 */ /* 0x000fc400078e0077 */
[--C-:B------:R-:W-:Y:S01]  /*15bf0*/  IMAD.MOV.U32 R94, RZ, RZ, R119.reuse ;  /* 0x000000ffff5e7224 */ /* 0x100fe200078e0077 */
[----:B------:R-:W-:Y:S01]  /*15c00*/  FMNMX.FTZ R21, R24, R21, !PT ;  /* 0x0000001518157209 */ /* 0x000fe20007810000 */
[--C-:B------:R-:W-:Y:S02]  /*15c10*/  IMAD.MOV.U32 R92, RZ, RZ, R119.reuse ;  /* 0x000000ffff5c7224 */ /* 0x100fe400078e0077 */
[----:B------:R0:W5:Y:S01]  /*15c20*/  MUFU.EX2 R15, R66 ;  /* 0x00000042000f7308 */ /* 0x0001620000000800 */
[----:B------:R-:W-:Y:S01]  /*15c30*/  FMNMX.FTZ R25, R52, R21, !PT ;  /* 0x0000001534197209 */ /* 0x000fe20007810000 */
[--C-:B------:R-:W-:Y:S02]  /*15c40*/  IMAD.MOV.U32 R90, RZ, RZ, R119.reuse ;  /* 0x000000ffff5a7224 */ /* 0x100fe400078e0077 */
[--C-:B------:R-:W-:Y:S01]  /*15c50*/  IMAD.MOV.U32 R88, RZ, RZ, R119.reuse ;  /* 0x000000ffff587224 */ /* 0x100fe200078e0077 */
[----:B------:R-:W-:Y:S01]  /*15c60*/  FMNMX.FTZ R25, R28, R25, !PT ;  /* 0x000000191c197209 */ /* 0x000fe20007810000 */
[----:B------:R-:W-:-:S02]  /*15c70*/  IMAD.MOV.U32 R86, RZ, RZ, R119 ;  /* 0x000000ffff567224 */ /* 0x000fc400078e0077 */
[----:B------:R-:W-:Y:S01]  /*15c80*/  MUFU.EX2 R192, R192 ;  /* 0x000000c000c07308 */ /* 0x000fe20000000800 */
[----:B------:R-:W-:Y:S01]  /*15c90*/  FMNMX.FTZ R25, R56, R25, !PT ;  /* 0x0000001938197209 */ /* 0x000fe20007810000 */
[--C-:B------:R-:W-:Y:S02]  /*15ca0*/  IMAD.MOV.U32 R84, RZ, RZ, R119.reuse ;  /* 0x000000ffff547224 */ /* 0x100fe400078e0077 */
[--C-:B------:R-:W-:Y:S01]  /*15cb0*/  IMAD.MOV.U32 R80, RZ, RZ, R119.reuse ;  /* 0x000000ffff507224 */ /* 0x100fe200078e0077 */
[----:B------:R-:W-:Y:S01]  /*15cc0*/  FMNMX.FTZ R25, R70, R25, !PT ;  /* 0x0000001946197209 */ /* 0x000fe20007810000 */
[--C-:B------:R-:W-:Y:S02]  /*15cd0*/  IMAD.MOV.U32 R74, RZ, RZ, R119.reuse ;  /* 0x000000ffff4a7224 */ /* 0x100fe400078e0077 */
[----:B------:R1:W-:Y:S01]  /*15ce0*/  MUFU.EX2 R21, R78 ;  /* 0x0000004e00157308 */ /* 0x0003e20000000800 */
[----:B------:R-:W-:Y:S01]  /*15cf0*/  FMNMX.FTZ R33, R72, R25, !PT ;  /* 0x0000001948217209 */ /* 0x000fe20007810000 */
[----:B---3--:R-:W-:-:S02]  /*15d00*/  IMAD.MOV.U32 R68, RZ, RZ, R119 ;  /* 0x000000ffff447224 */ /* 0x008fc400078e0077 */
[--C-:B0-----:R-:W-:Y:S01]  /*15d10*/  IMAD.MOV.U32 R66, RZ, RZ, R119.reuse ;  /* 0x000000ffff427224 */ /* 0x101fe200078e0077 */
[----:B------:R-:W-:Y:S01]  /*15d20*/  FMNMX.FTZ R33, R76, R33, !PT ;  /* 0x000000214c217209 */ /* 0x000fe20007810000 */
[--C-:B------:R-:W-:Y:S02]  /*15d30*/  IMAD.MOV.U32 R64, RZ, RZ, R119.reuse ;  /* 0x000000ffff407224 */ /* 0x100fe400078e0077 */
[----:B------:R-:W-:Y:S01]  /*15d40*/  MUFU.EX2 R194, R194 ;  /* 0x000000c200c27308 */ /* 0x000fe20000000800 */
[----:B------:R-:W-:Y:S01]  /*15d50*/  FMNMX.FTZ R33, R26, R33, !PT ;  /* 0x000000211a217209 */ /* 0x000fe20007810000 */
[--C-:B-1----:R-:W-:Y:S02]  /*15d60*/  IMAD.MOV.U32 R78, RZ, RZ, R119.reuse ;  /* 0x000000ffff4e7224 */ /* 0x102fe400078e0077 */
[----:B------:R-:W-:Y:S01]  /*15d70*/  IMAD.MOV.U32 R62, RZ, RZ, R119 ;  /* 0x000000ffff3e7224 */ /* 0x000fe200078e0077 */
[----:B------:R-:W-:-:S03]  /*15d80*/  FMNMX.FTZ R33, R30, R33, !PT ;  /* 0x000000211e217209 */ /* 0x000fc60007810000 */
[----:B------:R0:W-:Y:S01]  /*15d90*/  MUFU.EX2 R25, R82 ;  /* 0x0000005200197308 */ /* 0x0001e20000000800 */
[----:B------:R-:W-:-:S04]  /*15da0*/  FMNMX.FTZ R33, R54, R33, !PT ;  /* 0x0000002136217209 */ /* 0x000fc80007810000 */
[----:B------:R-:W-:-:S03]  /*15db0*/  FMNMX.FTZ R33, R58, R33, !PT ;  /* 0x000000213a217209 */ /* 0x000fc60007810000 */
[----:B------:R-:W-:Y:S01]  /*15dc0*/  MUFU.EX2 R188, R188 ;  /* 0x000000bc00bc7308 */ /* 0x000fe20000000800 */
[----:B------:R-:W-:Y:S01]  /*15dd0*/  FMNMX.FTZ R6, R60, R33, !PT ;  /* 0x000000213c067209 */ /* 0x000fe20007810000 */
[----:B------:R-:W-:Y:S01]  /*15de0*/  FFMA.FTZ R33, R98, R5, -R13 ;  /* 0x0000000562217223 */ /* 0x000fe2000001080d */
[--C-:B------:R-:W-:Y:S02]  /*15df0*/  IMAD.MOV.U32 R98, RZ, RZ, R119.reuse ;  /* 0x000000ffff627224 */ /* 0x100fe400078e0077 */
[----:B0-----:R-:W-:Y:S01]  /*15e00*/  IMAD.MOV.U32 R82, RZ, RZ, R119 ;  /* 0x000000ffff527224 */ /* 0x001fe200078e0077 */
[----:B------:R-:W0:Y:S02]  /*15e10*/  SHFL.BFLY PT, R35, R6, 0x2, 0x1f ;  /* 0x0c401f0006237f89 */ /* 0x000e2400000e0000 */
[----:B------:R-:W-:Y:S08]  /*15e20*/  MUFU.EX2 R27, R27 ;  /* 0x0000001b001b7308 */ /* 0x000ff00000000800 */
[----:B------:R-:W-:Y:S08]  /*15e30*/  MUFU.EX2 R190, R190 ;  /* 0x000000be00be7308 */ /* 0x000ff00000000800 */
[----:B------:R-:W-:Y:S01]  /*15e40*/  MUFU.EX2 R29, R29 ;  /* 0x0000001d001d7308 */ /* 0x000fe20000000800 */
[----:B0-----:R-:W-:Y:S01]  /*15e50*/  FMNMX.FTZ R39, R6, R35, !PT ;  /* 0x0000002306277209 */ /* 0x001fe20007810000 */
[----:B------:R-:W-:-:S06]  /*15e60*/  FFMA.FTZ R35, R102, R5, -R13 ;  /* 0x0000000566237223 */ /* 0x000fcc000001080d */
[----:B------:R-:W-:Y:S01]  /*15e70*/  MUFU.EX2 R184, R184 ;  /* 0x000000b800b87308 */ /* 0x000fe20000000800 */
[----:B------:R-:W-:Y:S01]  /*15e80*/  FFMA.FTZ R13, R114, R5, -R13 ;  /* 0x00000005720d7223 */ /* 0x000fe2000001080d */
[--C-:B------:R-:W-:Y:S01]  /*15e90*/  IMAD.MOV.U32 R114, RZ, RZ, R119.reuse ;  /* 0x000000ffff727224 */ /* 0x100fe200078e0077 */
[----:B------:R-:W0:Y:S01]  /*15ea0*/  SHFL.BFLY PT, R6, R39, 0x1, 0x1f ;  /* 0x0c201f0027067f89 */ /* 0x000e2200000e0000 */
[----:B------:R-:W-:-:S04]  /*15eb0*/  IMAD.MOV.U32 R102, RZ, RZ, R119 ;  /* 0x000000ffff667224 */ /* 0x000fc800078e0077 */
        /* <DEDUP_REMOVED lines=8> */
[----:B------:R-:W-:Y:S01]  /*15f40*/  MUFU.EX2 R35, R35 ;  /* 0x0000002300237308 */ /* 0x000fe20000000800 */
[-CC-:B------:R-:W-:Y:S01]  /*15f50*/  FFMA.FTZ R201, R8, R5.reuse, -R41.reuse ;  /* 0x0000000508c97223 */ /* 0x180fe20000010829 */
[-CC-:B------:R-:W-:Y:S01]  /*15f60*/  FFMA.FTZ R8, R7, R5.reuse, -R41.reuse ;  /* 0x0000000507087223 */ /* 0x180fe20000010829 */
[-C--:B------:R-:W-:Y:S01]  /*15f70*/  FFMA.FTZ R203, R10, R5.reuse, -R41 ;  /* 0x000000050acb7223 */ /* 0x080fe20000010829 */
[----:B------:R-:W-:Y:S01]  /*15f80*/  FADD.FTZ R7, R200, R3 ;  /* 0x00000003c8077221 */ /* 0x000fe20000010000 */
        /* <DEDUP_REMOVED lines=12> */
[----:B--2---:R-:W-:Y:S01]  /*16050*/  FADD.FTZ R38, R196, R7 ;  /* 0x00000007c4267221 */ /* 0x004fe20000010000 */
[-CC-:B------:R-:W-:Y:S01]  /*16060*/  FFMA.FTZ R20, R44, R5.reuse, -R41.reuse ;  /* 0x000000052c147223 */ /* 0x180fe20000010829 */
[-CC-:B------:R-:W-:Y:S01]  /*16070*/  FFMA.FTZ R195, R34, R5.reuse, -R41.reuse ;  /* 0x0000000522c37223 */ /* 0x180fe20000010829 */
[-CC-:B------:R-:W-:Y:S01]  /*16080*/  FFMA.FTZ R187, R28, R5.reuse, -R41.reuse ;  /* 0x000000051cbb7223 */ /* 0x180fe20000010829 */
[----:B----4-:R-:W-:Y:S01]  /*16090*/  FADD.FTZ R7, R11, R38 ;  /* 0x000000260b077221 */ /* 0x010fe20000010000 */
[-CC-:B------:R-:W-:Y:S01]  /*160a0*/  FFMA.FTZ R32, R46, R5.reuse, -R41.reuse ;  /* 0x000000052e207223 */ /* 0x180fe20000010829 */
[-C--:B------:R-:W-:Y:S01]  /*160b0*/  FFMA.FTZ R34, R48, R5.reuse, -R41 ;  /* 0x0000000530227223 */ /* 0x080fe20000010829 */
[----:B------:R-:W1:Y:S01]  /*160c0*/  MUFU.EX2 R203, R203 ;  /* 0x000000cb00cb7308 */ /* 0x000e620000000800 */
[----:B-----5:R-:W-:Y:S01]  /*160d0*/  FADD.FTZ R40, R198, R7 ;  /* 0x00000007c6287221 */ /* 0x020fe20000010000 */
[-CC-:B------:R-:W-:Y:S01]  /*160e0*/  FFMA.FTZ R191, R50, R5.reuse, -R41.reuse ;  /* 0x0000000532bf7223 */ /* 0x180fe20000010829 */
[-CC-:B------:R-:W-:Y:S01]  /*160f0*/  FFMA.FTZ R185, R24, R5.reuse, -R41.reuse ;  /* 0x0000000518b97223 */ /* 0x180fe20000010829 */
[-CC-:B------:R-:W-:Y:S01]  /*16100*/  FFMA.FTZ R24, R52, R5.reuse, -R41.reuse ;  /* 0x0000000534187223 */ /* 0x180fe20000010829 */
[----:B------:R-:W-:Y:S01]  /*16110*/  FADD.FTZ R43, R15, R40 ;  /* 0x000000280f2b7221 */ /* 0x000fe20000010000 */
[-C--:B------:R-:W-:Y:S01]  /*16120*/  FFMA.FTZ R56, R56, R5.reuse, -R41 ;  /* 0x0000000538387223 */ /* 0x080fe20000010829 */
[----:B------:R-:W-:Y:S01]  /*16130*/  F2FP.BF16.F32.PACK_AB R200, R3, R200 ;  /* 0x000000c803c8723e */ /* 0x000fe200000010ff */
[----:B------:R-:W2:Y:S01]  /*16140*/  MUFU.EX2 R10, R10 ;  /* 0x0000000a000a7308 */ /* 0x000ea20000000800 */
[----:B0-----:R-:W-:Y:S01]  /*16150*/  FADD.FTZ R38, R201, R8 ;  /* 0x00000008c9267221 */ /* 0x001fe20000010000 */
[----:B------:R-:W-:Y:S01]  /*16160*/  FADD.FTZ R40, R192, R43 ;  /* 0x0000002bc0287221 */ /* 0x000fe20000010000 */
[-CC-:B------:R-:W-:Y:S01]  /*16170*/  FFMA.FTZ R70, R70, R5.reuse, -R41.reuse ;  /* 0x0000000546467223 */ /* 0x180fe20000010829 */
[-CC-:B------:R-:W-:Y:S01]  /*16180*/  FFMA.FTZ R72, R72, R5.reuse, -R41.reuse ;  /* 0x0000000548487223 */ /* 0x180fe20000010829 */
[-CC-:B------:R-:W-:Y:S01]  /*16190*/  FFMA.FTZ R76, R76, R5.reuse, -R41.reuse ;  /* 0x000000054c4c7223 */ /* 0x180fe20000010829 */
[----:B------:R-:W-:Y:S01]  /*161a0*/  FADD.FTZ R43, R21, R40 ;  /* 0x00000028152b7221 */ /* 0x000fe20000010000 */
[-CC-:B------:R-:W-:Y:S01]  /*161b0*/  FFMA.FTZ R26, R26, R5.reuse, -R41.reuse ;  /* 0x000000051a1a7223 */ /* 0x180fe20000010829 */
[----:B------:R-:W0:Y:S01]  /*161c0*/  MUFU.EX2 R197, R197 ;  /* 0x000000c500c57308 */ /* 0x000e220000000800 */
[----:B-1----:R-:W-:Y:S01]  /*161d0*/  FADD.FTZ R7, R203, R38 ;  /* 0x00000026cb077221 */ /* 0x002fe20000010000 */
[-CC-:B------:R-:W-:Y:S01]  /*161e0*/  FFMA.FTZ R30, R30, R5.reuse, -R41.reuse ;  /* 0x000000051e1e7223 */ /* 0x180fe20000010829 */
[-CC-:B------:R-:W-:Y:S01]  /*161f0*/  FFMA.FTZ R54, R54, R5.reuse, -R41.reuse ;  /* 0x0000000536367223 */ /* 0x180fe20000010829 */
[-CC-:B------:R-:W-:Y:S01]  /*16200*/  FFMA.FTZ R58, R58, R5.reuse, -R41.reuse ;  /* 0x000000053a3a7223 */ /* 0x180fe20000010829 */
[----:B------:R-:W-:Y:S01]  /*16210*/  FFMA.FTZ R41, R60, R5, -R41 ;  /* 0x000000053c297223 */ /* 0x000fe20000010829 */
[----:B------:R-:W-:Y:S01]  /*16220*/  F2FP.BF16.F32.PACK_AB R201, R8, R201 ;  /* 0x000000c908c9723e */ /* 0x000fe200000010ff */
[----:B------:R-:W-:Y:S01]  /*16230*/  IMAD.MOV.U32 R60, RZ, RZ, R119 ;  /* 0x000000ffff3c7224 */ /* 0x000fe200078e0077 */
[----:B------:R-:W1:Y:S01]  /*16240*/  MUFU.EX2 R12, R12 ;  /* 0x0000000c000c7308 */ /* 0x000e620000000800 */
[----:B--2---:R-:W-:Y:S01]  /*16250*/  FADD.FTZ R38, R10, R7 ;  /* 0x000000070a267221 */ /* 0x004fe20000010000 */
[----:B------:R-:W-:Y:S01]  /*16260*/  F2FP.BF16.F32.PACK_AB R202, R9, R202 ;  /* 0x000000ca09ca723e */ /* 0x000fe200000010ff */
[--C-:B------:R-:W-:Y:S01]  /*16270*/  IMAD.MOV.U32 R52, RZ, RZ, R119.reuse ;  /* 0x000000ffff347224 */ /* 0x100fe200078e0077 */
[----:B------:R-:W-:Y:S01]  /*16280*/  F2FP.BF16.F32.PACK_AB R196, R11, R196 ;  /* 0x000000c40bc4723e */ /* 0x000fe200000010ff */
[--C-:B------:R-:W-:Y:S01]  /*16290*/  IMAD.MOV.U32 R50, RZ, RZ, R119.reuse ;  /* 0x000000ffff327224 */ /* 0x100fe200078e0077 */
[----:B------:R-:W-:Y:S01]  /*162a0*/  F2FP.BF16.F32.PACK_AB R198, R15, R198 ;  /* 0x000000c60fc6723e */ /* 0x000fe200000010ff */
[----:B------:R-:W-:Y:S01]  /*162b0*/  IMAD.MOV.U32 R48, RZ, RZ, R119 ;  /* 0x000000ffff307224 */ /* 0x000fe200078e0077 */
[----:B------:R-:W2:Y:S01]  /*162c0*/  MUFU.EX2 R199, R199 ;  /* 0x000000c700c77308 */ /* 0x000ea20000000800 */
[----:B0-----:R-:W-:Y:S01]  /*162d0*/  FADD.FTZ R7, R197, R38 ;  /* 0x00000026c5077221 */ /* 0x001fe20000010000 */
[----:B------:R-:W-:Y:S01]  /*162e0*/  FADD.FTZ R38, R194, R43 ;  /* 0x0000002bc2267221 */ /* 0x000fe20000010000 */
[----:B------:R-:W-:Y:S01]  /*162f0*/  F2FP.BF16.F32.PACK_AB R194, R25, R194 ;  /* 0x000000c219c2723e */ /* 0x000fe200000010ff */
[----:B------:R-:W-:Y:S01]  /*16300*/  IMAD.MOV.U32 R46, RZ, RZ, R119 ;  /* 0x000000ffff2e7224 */ /* 0x000fe200078e0077 */
[----:B------:R-:W-:Y:S01]  /*16310*/  F2FP.BF16.F32.PACK_AB R192, R21, R192 ;  /* 0x000000c015c0723e */ /* 0x000fe200000010ff */
[----:B------:R-:W-:Y:S01]  /*16320*/  FADD.FTZ R45, R25, R38 ;  /* 0x00000026192d7221 */ /* 0x000fe20000010000 */
[----:B------:R-:W-:Y:S01]  /*16330*/  F2FP.BF16.F32.PACK_AB R203, R10, R203 ;  /* 0x000000cb0acb723e */ /* 0x000fe200000010ff */
[----:B------:R-:W0:Y:S01]  /*16340*/  MUFU.EX2 R14, R14 ;  /* 0x0000000e000e7308 */ /* 0x000e220000000800 */
[----:B-1----:R-:W-:Y:S01]  /*16350*/  FADD.FTZ R28, R12, R7 ;  /* 0x000000070c1c7221 */ /* 0x002fe20000010000 */
[----:B------:R-:W-:-:S02]  /*16360*/  @!P1 VIADD R7, R0, 0x36840 ;  /* 0x0003684000079836 */ /* 0x000fc40000000000 */
[----:B------:R-:W-:Y:S01]  /*16370*/  FADD.FTZ R38, R188, R45 ;  /* 0x0000002dbc267221 */ /* 0x000fe20000010000 */
[C---:B------:R-:W-:Y:S01]  /*16380*/  F2FP.BF16.F32.PACK_AB R188, R27.reuse, R188 ;  /* 0x000000bc1bbc723e */ /* 0x040fe200000010ff */
[----:B------:R-:W-:Y:S01]  /*16390*/  IMAD.MOV.U32 R44, RZ, RZ, R119 ;  /* 0x000000ffff2c7224 */ /* 0x000fe200078e0077 */
[----:B------:R-:W-:Y:S01]  /*163a0*/  F2FP.BF16.F32.PACK_AB R197, R12, R197 ;  /* 0x000000c50cc5723e */ /* 0x000fe200000010ff */
[----:B------:R-:W-:Y:S01]  /*163b0*/  FADD.FTZ R45, R27, R38 ;  /* 0x000000261b2d7221 */ /* 0x000fe20000010000 */
[----:B------:R-:W1:Y:S01]  /*163c0*/  MUFU.EX2 R193, R193 ;  /* 0x000000c100c17308 */ /* 0x000e620000000800 */
[----:B--2---:R-:W-:Y:S01]  /*163d0*/  FADD.FTZ R43, R199, R28 ;  /* 0x0000001cc72b7221 */ /* 0x004fe20000010000 */
[----:B------:R-:W-:Y:S01]  /*163e0*/  @!P1 PRMT R7, RZ, 0x654, R7 ;  /* 0x00000654ff079816 */ /* 0x000fe20000000007 */
[----:B------:R-:W-:Y:S01]  /*163f0*/  FADD.FTZ R38, R190, R45 ;  /* 0x0000002dbe267221 */ /* 0x000fe20000010000 */
[----:B------:R-:W-:Y:S01]  /*16400*/  F2FP.BF16.F32.PACK_AB R190, R29, R190 ;  /* 0x000000be1dbe723e */ /* 0x000fe200000010ff */
[--C-:B------:R-:W-:Y:S01]  /*16410*/  IMAD.MOV.U32 R45, RZ, RZ, R119.reuse ;  /* 0x000000ffff2d7224 */ /* 0x100fe200078e0077 */
[----:B------:R2:W-:Y:S01]  /*16420*/  @!P1 SYNCS.ARRIVE.TRANS64.RED.A1T0 RZ, [R7+URZ], RZ ;  /* 0x000000ff07ff99a7 */ /* 0x0005e2000810043f */
[----:B------:R-:W-:Y:S01]  /*16430*/  IMAD.MOV.U32 R42, RZ, RZ, R119 ;  /* 0x000000ffff2a7224 */ /* 0x000fe200078e0077 */
[----:B------:R-:W3:Y:S01]  /*16440*/  MUFU.EX2 R20, R20 ;  /* 0x0000001400147308 */ /* 0x000ee20000000800 */
[C---:B0-----:R-:W-:Y:S01]  /*16450*/  FADD.FTZ R28, R14.reuse, R43 ;  /* 0x0000002b0e1c7221 */ /* 0x041fe20000010000 */
[----:B------:R-:W-:Y:S01]  /*16460*/  F2FP.BF16.F32.PACK_AB R199, R14, R199 ;  /* 0x000000c70ec7723e */ /* 0x000fe200000010ff */
[----:B------:R-:W-:-:S02]  /*16470*/  IMAD.MOV.U32 R40, RZ, RZ, R119 ;  /* 0x000000ffff287224 */ /* 0x000fc400078e0077 */
[--C-:B------:R-:W-:Y:S02]  /*16480*/  IMAD.MOV.U32 R27, RZ, RZ, R119.reuse ;  /* 0x000000ffff1b7224 */ /* 0x100fe400078e0077 */
[----:B------:R-:W-:Y:S01]  /*16490*/  IMAD.MOV.U32 R25, RZ, RZ, R119 ;  /* 0x000000ffff197224 */ /* 0x000fe200078e0077 */
[----:B------:R-:W2:Y:S01]  /*164a0*/  MUFU.EX2 R195, R195 ;  /* 0x000000c300c37308 */ /* 0x000ea20000000800 */
[----:B-1----:R-:W-:-:S07]  /*164b0*/  FADD.FTZ R43, R193, R28 ;  /* 0x0000001cc12b7221 */ /* 0x002fce0000010000 */
[----:B------:R-:W0:Y:S01]  /*164c0*/  MUFU.EX2 R32, R32 ;  /* 0x0000002000207308 */ /* 0x000e220000000800 */
[C---:B---3--:R-:W-:Y:S01]  /*164d0*/  FADD.FTZ R28, R20.reuse, R43 ;  /* 0x0000002b141c7221 */ /* 0x048fe20000010000 */
[----:B------:R-:W-:Y:S01]  /*164e0*/  FADD.FTZ R43, R29, R38 ;  /* 0x000000261d2b7221 */ /* 0x000fe20000010000 */
[----:B------:R-:W-:Y:S01]  /*164f0*/  F2FP.BF16.F32.PACK_AB R193, R20, R193 ;  /* 0x000000c114c1723e */ /* 0x000fe200000010ff */
[----:B------:R-:W-:Y:S02]  /*16500*/  IMAD.MOV.U32 R29, RZ, RZ, R119 ;  /* 0x000000ffff1d7224 */ /* 0x000fe400078e0077 */
[----:B------:R-:W-:Y:S01]  /*16510*/  FADD.FTZ R38, R184, R43 ;  /* 0x0000002bb8267221 */ /* 0x000fe20000010000 */
[----:B------:R-:W-:Y:S01]  /*16520*/  F2FP.BF16.F32.PACK_AB R184, R31, R184 ;  /* 0x000000b81fb8723e */ /* 0x000fe200000010ff */
[----:B------:R-:W1:Y:S01]  /*16530*/  MUFU.EX2 R189, R189 ;  /* 0x000000bd00bd7308 */ /* 0x000e620000000800 */
[----:B--2---:R-:W-:Y:S01]  /*16540*/  FADD.FTZ R7, R195, R28 ;  /* 0x0000001cc3077221 */ /* 0x004fe20000010000 */
[----:B------:R-:W-:Y:S01]  /*16550*/  FADD.FTZ R43, R31, R38 ;  /* 0x000000261f2b7221 */ /* 0x000fe20000010000 */
[----:B------:R-:W-:-:S03]  /*16560*/  IMAD.MOV.U32 R31, RZ, RZ, R119 ;  /* 0x000000ffff1f7224 */ /* 0x000fc600078e0077 */
[----:B------:R-:W-:Y:S01]  /*16570*/  FADD.FTZ R38, R186, R43 ;  /* 0x0000002bba267221 */ /* 0x000fe20000010000 */
[----:B------:R-:W-:Y:S01]  /*16580*/  F2FP.BF16.F32.PACK_AB R186, R33, R186 ;  /* 0x000000ba21ba723e */ /* 0x000fe200000010ff */
[----:B------:R-:W2:Y:S01]  /*16590*/  MUFU.EX2 R34, R34 ;  /* 0x0000002200227308 */ /* 0x000ea20000000800 */
[C---:B0-----:R-:W-:Y:S01]  /*165a0*/  FADD.FTZ R28, R32.reuse, R7 ;  /* 0x00000007201c7221 */ /* 0x041fe20000010000 */
[----:B------:R-:W-:Y:S01]  /*165b0*/  F2FP.BF16.F32.PACK_AB R195, R32, R195 ;  /* 0x000000c320c3723e */ /* 0x000fe200000010ff */
[--C-:B------:R-:W-:Y:S02]  /*165c0*/  IMAD.MOV.U32 R43, RZ, RZ, R119.reuse ;  /* 0x000000ffff2b7224 */ /* 0x100fe400078e0077 */
[----:B------:R-:W-:-:S03]  /*165d0*/  IMAD.MOV.U32 R32, RZ, RZ, R119 ;  /* 0x000000ffff207224 */ /* 0x000fc600078e0077 */
[----:B------:R-:W0:Y:S01]  /*165e0*/  MUFU.EX2 R191, R191 ;  /* 0x000000bf00bf7308 */ /* 0x000e220000000800 */
[----:B-1----:R-:W-:-:S07]  /*165f0*/  FADD.FTZ R7, R189, R28 ;  /* 0x0000001cbd077221 */ /* 0x002fce0000010000 */
[----:B------:R-:W1:Y:S01]  /*16600*/  MUFU.EX2 R36, R36 ;  /* 0x0000002400247308 */ /* 0x000e620000000800 */
[C---:B--2---:R-:W-:Y:S01]  /*16610*/  FADD.FTZ R28, R34.reuse, R7 ;  /* 0x00000007221c7221 */ /* 0x044fe20000010000 */
[----:B------:R-:W-:Y:S01]  /*16620*/  FADD.FTZ R7, R33, R38 ;  /* 0x0000002621077221 */ /* 0x000fe20000010000 */
[----:B------:R-:W-:Y:S01]  /*16630*/  F2FP.BF16.F32.PACK_AB R189, R34, R189 ;  /* 0x000000bd22bd723e */ /* 0x000fe200000010ff */
[----:B------:R-:W-:Y:S02]  /*16640*/  IMAD.MOV.U32 R34, RZ, RZ, R119 ;  /* 0x000000ffff227224 */ /* 0x000fe400078e0077 */
[----:B------:R-:W-:Y:S01]  /*16650*/  FADD.FTZ R38, R180, R7 ;  /* 0x00000007b4267221 */ /* 0x000fe20000010000 */
[----:B------:R-:W-:Y:S01]  /*16660*/  F2FP.BF16.F32.PACK_AB R180, R35, R180 ;  /* 0x000000b423b4723e */ /* 0x000fe200000010ff */
[----:B------:R-:W2:Y:S01]  /*16670*/  MUFU.EX2 R185, R185 ;  /* 0x000000b900b97308 */ /* 0x000ea20000000800 */
[----:B0-----:R-:W-:Y:S01]  /*16680*/  FADD.FTZ R3, R191, R28 ;  /* 0x0000001cbf037221 */ /* 0x001fe20000010000 */
[----:B------:R-:W-:Y:S01]  /*16690*/  FADD.FTZ R7, R35, R38 ;  /* 0x0000002623077221 */ /* 0x000fe20000010000 */
[----:B------:R-:W-:-:S02]  /*166a0*/  IMAD.MOV.U32 R35, RZ, RZ, R119 ;  /* 0x000000ffff237224 */ /* 0x000fc400078e0077 */
[----:B------:R-:W-:-:S03]  /*166b0*/  IMAD.MOV.U32 R33, RZ, RZ, R119 ;  /* 0x000000ffff217224 */ /* 0x000fc600078e0077 */
[----:B------:R-:W0:Y:S01]  /*166c0*/  MUFU.EX2 R24, R24 ;  /* 0x0000001800187308 */ /* 0x000e220000000800 */
[C---:B-1----:R-:W-:Y:S01]  /*166d0*/  FADD.FTZ R28, R36.reuse, R3 ;  /* 0x00000003241c7221 */ /* 0x042fe20000010000 */
[----:B------:R-:W-:Y:S01]  /*166e0*/  F2FP.BF16.F32.PACK_AB R191, R36, R191 ;  /* 0x000000bf24bf723e */ /* 0x000fe200000010ff */
[----:B------:R-:W-:-:S05]  /*166f0*/  IMAD.MOV.U32 R36, RZ, RZ, R119 ;  /* 0x000000ffff247224 */ /* 0x000fca00078e0077 */
[----:B------:R-:W1:Y:S01]  /*16700*/  MUFU.EX2 R182, R182 ;  /* 0x000000b600b67308 */ /* 0x000e620000000800 */
[----:B--2---:R-:W-:-:S07]  /*16710*/  FADD.FTZ R3, R185, R28 ;  /* 0x0000001cb9037221 */ /* 0x004fce0000010000 */
[----:B------:R-:W2:Y:S01]  /*16720*/  MUFU.EX2 R187, R187 ;  /* 0x000000bb00bb7308 */ /* 0x000ea20000000800 */
[C---:B0-----:R-:W-:Y:S01]  /*16730*/  FADD.FTZ R28, R24.reuse, R3 ;  /* 0x00000003181c7221 */ /* 0x041fe20000010000 */
[----:B------:R-:W-:Y:S01]  /*16740*/  F2FP.BF16.F32.PACK_AB R185, R24, R185 ;  /* 0x000000b918b9723e */ /* 0x000fe200000010ff */
[----:B------:R-:W-:-:S05]  /*16750*/  IMAD.MOV.U32 R24, RZ, RZ, R119 ;  /* 0x000000ffff187224 */ /* 0x000fca00078e0077 */
[----:B------:R-:W0:Y:S01]  /*16760*/  MUFU.EX2 R37, R37 ;  /* 0x0000002500257308 */ /* 0x000e220000000800 */
[----:B-1----:R-:W-:-:S07]  /*16770*/  FADD.FTZ R38, R182, R7 ;  /* 0x00000007b6267221 */ /* 0x002fce0000010000 */
[----:B------:R1:W3:Y:S01]  /*16780*/  MUFU.EX2 R0, R56 ;  /* 0x0000003800007308 */ /* 0x0002e20000000800 */
[----:B--2---:R-:W-:-:S07]  /*16790*/  FADD.FTZ R3, R187, R28 ;  /* 0x0000001cbb037221 */ /* 0x004fce0000010000 */
[----:B------:R-:W2:Y:S01]  /*167a0*/  MUFU.EX2 R176, R176 ;  /* 0x000000b000b07308 */ /* 0x000ea20000000800 */
[C---:B0-----:R-:W-:Y:S01]  /*167b0*/  FADD.FTZ R7, R37.reuse, R38 ;  /* 0x0000002625077221 */ /* 0x041fe20000010000 */
[----:B------:R-:W-:Y:S01]  /*167c0*/  F2FP.BF16.F32.PACK_AB R182, R37, R182 ;  /* 0x000000b625b6723e */ /* 0x000fe200000010ff */
[--C-:B-1----:R-:W-:Y:S02]  /*167d0*/  IMAD.MOV.U32 R56, RZ, RZ, R119.reuse ;  /* 0x000000ffff387224 */ /* 0x102fe400078e0077 */
[--C-:B------:R-:W-:Y:S02]  /*167e0*/  IMAD.MOV.U32 R38, RZ, RZ, R119.reuse ;  /* 0x000000ffff267224 */ /* 0x100fe400078e0077 */
[----:B------:R-:W-:Y:S01]  /*167f0*/  IMAD.MOV.U32 R37, RZ, RZ, R119 ;  /* 0x000000ffff257224 */ /* 0x000fe200078e0077 */
[----:B------:R-:W-:Y:S01]  /*16800*/  MUFU.EX2 R70, R70 ;  /* 0x0000004600467308 */ /* 0x000fe20000000800 */
[C---:B---3--:R-:W-:Y:S01]  /*16810*/  FADD.FTZ R3, R0.reuse, R3 ;  /* 0x0000000300037221 */ /* 0x048fe20000010000 */
[----:B------:R-:W-:-:S06]  /*16820*/  F2FP.BF16.F32.PACK_AB R187, R0, R187 ;  /* 0x000000bb00bb723e */ /* 0x000fcc00000010ff */
[----:B------:R0:W1:Y:S01]  /*16830*/  MUFU.EX2 R39, R110 ;  /* 0x0000006e00277308 */ /* 0x0000620000000800 */
[----:B--2---:R-:W-:-:S07]  /*16840*/  FADD.FTZ R28, R176, R7 ;  /* 0x00000007b01c7221 */ /* 0x004fce0000010000 */
[----:B------:R2:W-:Y:S01]  /*16850*/  MUFU.EX2 R181, R72 ;  /* 0x0000004800b57308 */ /* 0x0005e20000000800 */
[----:B0-----:R-:W-:-:S07]  /*16860*/  IMAD.MOV.U32 R110, RZ, RZ, R119 ;  /* 0x000000ffff6e7224 */ /* 0x001fce00078e0077 */
[----:B------:R-:W0:Y:S01]  /*16870*/  MUFU.EX2 R178, R178 ;  /* 0x000000b200b27308 */ /* 0x000e220000000800 */
[C---:B-1----:R-:W-:Y:S01]  /*16880*/  FADD.FTZ R7, R39.reuse, R28 ;  /* 0x0000001c27077221 */ /* 0x042fe20000010000 */
[----:B------:R-:W-:Y:S01]  /*16890*/  F2FP.BF16.F32.PACK_AB R176, R39, R176 ;  /* 0x000000b027b0723e */ /* 0x000fe200000010ff */
[--C-:B--2---:R-:W-:Y:S02]  /*168a0*/  IMAD.MOV.U32 R72, RZ, RZ, R119.reuse ;  /* 0x000000ffff487224 */ /* 0x104fe400078e0077 */
[--C-:B------:R-:W-:Y:S02]  /*168b0*/  IMAD.MOV.U32 R39, RZ, RZ, R119.reuse ;  /* 0x000000ffff277224 */ /* 0x100fe400078e0077 */
[----:B------:R-:W-:Y:S01]  /*168c0*/  IMAD.MOV.U32 R28, RZ, RZ, R119 ;  /* 0x000000ffff1c7224 */ /* 0x000fe200078e0077 */
[----:B------:R-:W1:Y:S08]  /*168d0*/  MUFU.EX2 R76, R76 ;  /* 0x0000004c004c7308 */ /* 0x000e700000000800 */
[----:B------:R2:W3:Y:S01]  /*168e0*/  MUFU.EX2 R183, R26 ;  /* 0x0000001a00b77308 */ /* 0x0004e20000000800 */
[----:B0-----:R-:W-:Y:S01]  /*168f0*/  FADD.FTZ R212, R178, R7 ;  /* 0x00000007b2d47221 */ /* 0x001fe20000010000 */
[----:B------:R-:W-:-:S05]  /*16900*/  VIADD R7, R154, 0xfffffffe ;  /* 0xfffffffe9a077836 */ /* 0x000fca0000000000 */
[----:B------:R-:W-:Y:S01]  /*16910*/  ISETP.GE.AND P2, PT, R7, R220, PT ;  /* 0x000000dc0700720c */ /* 0x000fe20003f46270 */
[----:B------:R-:W0:Y:S01]  /*16920*/  MUFU.EX2 R30, R30 ;  /* 0x0000001e001e7308 */ /* 0x000e220000000800 */
[----:B--2---:R-:W-:-:S04]  /*16930*/  FADD.FTZ R26, R70, R3 ;  /* 0x00000003461a7221 */ /* 0x004fc80000010000 */
[C---:B------:R-:W-:Y:S01]  /*16940*/  FADD.FTZ R3, R181.reuse, R26 ;  /* 0x0000001ab5037221 */ /* 0x040fe20000010000 */
[----:B------:R-:W-:Y:S01]  /*16950*/  F2FP.BF16.F32.PACK_AB R181, R181, R70 ;  /* 0x00000046b5b5723e */ /* 0x000fe200000010ff */
[----:B------:R-:W-:Y:S01]  /*16960*/  IMAD.MOV.U32 R70, RZ, RZ, R119 ;  /* 0x000000ffff467224 */ /* 0x000fe200078e0077 */
[----:B------:R2:W4:Y:S01]  /*16970*/  MUFU.EX2 R177, R54 ;  /* 0x0000003600b17308 */ /* 0x0005220000000800 */
[----:B-1----:R-:W-:-:S04]  /*16980*/  FADD.FTZ R26, R76, R3 ;  /* 0x000000034c1a7221 */ /* 0x002fc80000010000 */
[C---:B---3--:R-:W-:Y:S01]  /*16990*/  FADD.FTZ R3, R183.reuse, R26 ;  /* 0x0000001ab7037221 */ /* 0x048fe20000010000 */
[----:B------:R-:W-:Y:S01]  /*169a0*/  F2FP.BF16.F32.PACK_AB R183, R183, R76 ;  /* 0x0000004cb7b7723e */ /* 0x000fe200000010ff */
[----:B------:R-:W-:Y:S01]  /*169b0*/  IMAD.MOV.U32 R76, RZ, RZ, R119 ;  /* 0x000000ffff4c7224 */ /* 0x000fe200078e0077 */
[----:B------:R-:W1:Y:S01]  /*169c0*/  MUFU.EX2 R58, R58 ;  /* 0x0000003a003a7308 */ /* 0x000e620000000800 */
[----:B0-----:R-:W-:Y:S01]  /*169d0*/  FADD.FTZ R8, R30, R3 ;  /* 0x000000031e087221 */ /* 0x001fe20000010000 */
[--C-:B--2---:R-:W-:Y:S02]  /*169e0*/  IMAD.MOV.U32 R54, RZ, RZ, R119.reuse ;  /* 0x000000ffff367224 */ /* 0x104fe400078e0077 */
[----:B------:R-:W-:-:S04]  /*169f0*/  IMAD.MOV.U32 R26, RZ, RZ, R119 ;  /* 0x000000ffff1a7224 */ /* 0x000fc800078e0077 */
[----:B------:R-:W0:Y:S01]  /*16a00*/  MUFU.EX2 R41, R41 ;  /* 0x0000002900297308 */ /* 0x000e220000000800 */
[C---:B----4-:R-:W-:Y:S01]  /*16a10*/  FADD.FTZ R3, R177.reuse, R8 ;  /* 0x00000008b1037221 */ /* 0x050fe20000010000 */
[----:B------:R-:W-:Y:S01]  /*16a20*/  F2FP.BF16.F32.PACK_AB R177, R177, R30 ;  /* 0x0000001eb1b1723e */ /* 0x000fe200000010ff */
[----:B------:R-:W-:-:S05]  /*16a30*/  IMAD.MOV.U32 R30, RZ, RZ, R119 ;  /* 0x000000ffff1e7224 */ /* 0x000fca00078e0077 */
[----:B------:R-:W2:Y:S01]  /*16a40*/  MUFU.EX2 R13, R13 ;  /* 0x0000000d000d7308 */ /* 0x000ea20000000800 */
[----:B-1----:R-:W-:Y:S01]  /*16a50*/  FADD.FTZ R0, R58, R3 ;  /* 0x000000033a007221 */ /* 0x002fe20000010000 */
[----:B------:R-:W-:-:S03]  /*16a60*/  IMAD.MOV.U32 R3, RZ, RZ, 0x3f800000 ;  /* 0x3f800000ff037424 */ /* 0x000fc600078e00ff */
[C---:B0-----:R-:W-:Y:S01]  /*16a70*/  FADD.FTZ R211, R41.reuse, R0 ;  /* 0x0000000029d37221 */ /* 0x041fe20000010000 */
[----:B------:R-:W-:Y:S01]  /*16a80*/  F2FP.BF16.F32.PACK_AB R179, R41, R58 ;  /* 0x0000003a29b3723e */ /* 0x000fe200000010ff */
[----:B------:R-:W-:Y:S02]  /*16a90*/  IMAD.MOV.U32 R0, RZ, RZ, 0x3f800000 ;  /* 0x3f800000ff007424 */ /* 0x000fe400078e00ff */
[--C-:B------:R-:W-:Y:S02]  /*16aa0*/  IMAD.MOV.U32 R58, RZ, RZ, R119.reuse ;  /* 0x000000ffff3a7224 */ /* 0x100fe400078e0077 */
[----:B------:R-:W-:Y:S02]  /*16ab0*/  IMAD.MOV.U32 R41, RZ, RZ, R119 ;  /* 0x000000ffff297224 */ /* 0x000fe400078e0077 */
[C---:B--2---:R-:W-:Y:S01]  /*16ac0*/  FADD.FTZ R212, R13.reuse, R212 ;  /* 0x000000d40dd47221 */ /* 0x044fe20000010000 */
[----:B------:R-:W-:Y:S01]  /*16ad0*/  F2FP.BF16.F32.PACK_AB R178, R13, R178 ;  /* 0x000000b20db2723e */ /* 0x000fe200000010ff */
        /* <DEDUP_REMOVED lines=53> */
[----:B------:R-:W-:-:S07]  /*16e30*/  CS2R R24, SRZ ;  /* 0x0000000000187805 */ /* 0x000fce000001ff00 */
.L_x_3826:
[----:B------:R-:W-:-:S05]  /*16e40*/  VIADD R4, R11, 0x1 ;  /* 0x000000010b047836 */ /* 0x000fca0000000000 */
[----:B------:R-:W-:-:S04]  /*16e50*/  ISETP.NE.AND P2, PT, R4, 0x2, PT ;  /* 0x000000020400780c */ /* 0x000fc80003f45270 */
[----:B------:R-:W-:Y:S02]  /*16e60*/  SEL R219, RZ, 0x1, P2 ;  /* 0x00000001ffdb7807 */ /* 0x000fe40001000000 */
[----:B------:R-:W-:Y:S02]  /*16e70*/  SEL R218, R4, RZ, P2 ;  /* 0x000000ff04da7207 */ /* 0x000fe40001000000 */
[----:B------:R-:W-:Y:S01]  /*16e80*/  LOP3.LUT R219, R10, R219, RZ, 0x3c, !PT ;  /* 0x000000db0adb7212 */ /* 0x000fe200078e3cff */
[----:B------:R-:W-:Y:S06]  /*16e90*/  @!P0 BRA `(.L_x_3816) ;  /* 0x0000000000048947 */ /* 0x000fec0003800000 */
[----:B------:R-:W-:Y:S01]  /*16ea0*/  BPT.TRAP 0x1 ;  /* 0x000000040000795c */ /* 0x000fe20000300000 */
.L_x_3816:
[----:B------:R-:W-:Y:S01]  /*16eb0*/  IMAD R12, R218, 0x8, R2 ;  /* 0x00000008da0c7824 */ /* 0x000fe200078e0202 */
[----:B------:R-:W-:-:S04]  /*16ec0*/  SHF.L.U32 R4, R219, 0x1f, RZ ;  /* 0x0000001fdb047819 */ /* 0x000fc800000006ff */
[----:B------:R0:W1:Y:S01]  /*16ed0*/  SYNCS.PHASECHK.TRANS64.TRYWAIT P2, [R12+URZ+0x36830], R4 ;  /* 0x036830040c0075a7 */ /* 0x000062000804017f */
[----:B------:R-:W-:Y:S05]  /*16ee0*/  @!P0 BRA `(.L_x_3817) ;  /* 0x0000000000048947 */ /* 0x000fea0003800000 */
[----:B------:R-:W-:Y:S01]  /*16ef0*/  BPT.TRAP 0x1 ;  /* 0x000000040000795c */ /* 0x000fe20000300000 */
.L_x_3817:
[----:B------:R-:W-:Y:S01]  /*16f00*/  IMAD R6, R218, 0xa80, R221 ;  /* 0x00000a80da067824 */ /* 0x000fe200078e02dd */
[----:B------:R-:W-:Y:S03]  /*16f10*/  BSSY B1, `(.L_x_3818) ;  /* 0x0000006000017945 */ /* 0x000fe60003800000 */
[C---:B------:R-:W-:Y:S02]  /*16f20*/  VIADD R120, R6.reuse, 0x80 ;  /* 0x0000008006787836 */ /* 0x040fe40000000000 */
[----:B------:R-:W-:Y:S01]  /*16f30*/  VIADD R15, R6, 0x100 ;  /* 0x00000100060f7836 */ /* 0x000fe20000000000 */
[----:B-1----:R-:W-:Y:S06]  /*16f40*/  @P2 BRA `(.L_x_3819) ;  /* 0x0000000000082947 */ /* 0x002fec0003800000 */
[----:B------:R-:W1:Y:S02]  /*16f50*/  SYNCS.PHASECHK.TRANS64.TRYWAIT P2, [R12+URZ+0x36830], R4 ;  /* 0x036830040c0075a7 */ /* 0x000e64000804017f */
[----:B-1----:R-:W-:Y:S05]  /*16f60*/  @!P2 BRA `(.L_x_3820) ;  /* 0x0000012c00b8a947 */ /* 0x002fea0003800000 */
.L_x_3819:
[----:B------:R-:W-:Y:S05]  /*16f70*/  BSYNC B1 ;  /* 0x0000000000017941 */ /* 0x000fea0003800000 */
.L_x_3818:
[----:B------:R-:W2:Y:S04]  /*16f80*/  LDL.64 R20, [R1+0x48] ;  /* 0x0000480001147983 */ /* 0x000ea80000100a00 */
[----:B------:R-:W3:Y:S01]  /*16f90*/  LDL.64 R124, [R1+0x50] ;  /* 0x00005000017c7983 */ /* 0x000ee20000100a00 */
[----:B------:R-:W-:Y:S01]  /*16fa0*/  WARPGROUP.ARRIVE ;  /* 0x00000000000079c5 */ /* 0x000fe20000000000 */
[----:B------:R-:W-:Y:S01]  /*16fb0*/  IMAD.MOV.U32 R121, RZ, RZ, 0x40000040 ;  /* 0x40000040ff797424 */ /* 0x000fe200078e00ff */
[----:B------:R-:W-:-:S04]  /*16fc0*/  R2UR UR22, R120 ;  /* 0x00000000781672ca */ /* 0x000fc800000e0000 */
[C---:B------:R-:W-:Y:S01]  /*16fd0*/  R2UR UR23, R121.reuse ;  /* 0x00000000791772ca */ /* 0x040fe200000e0000 */
[----:B------:R-:W-:Y:S01]  /*16fe0*/  IMAD.MOV.U32 R120, RZ, RZ, R15 ;  /* 0x000000ffff787224 */ /* 0x000fe200078e000f */
[----:B------:R-:W-:-:S04]  /*16ff0*/  R2UR UR27, R121 ;  /* 0x00000000791b72ca */ /* 0x000fc800000e0000 */
[----:B------:R-:W-:Y:S01]  /*17000*/  R2UR UR26, R120 ;  /* 0x00000000781a72ca */ /* 0x000fe200000e0000 */
[----:B------:R-:W-:Y:S02]  /*17010*/  VIADD R122, R6, 0x200 ;  /* 0x00000200067a7836 */ /* 0x000fe40000000000 */
[----:B------:R-:W-:-:S03]  /*17020*/  IMAD.MOV.U32 R123, RZ, RZ, 0x40000040 ;  /* 0x40000040ff7b7424 */ /* 0x000fc600078e00ff */
[----:B------:R-:W-:Y:S02]  /*17030*/  R2UR UR34, R122 ;  /* 0x000000007a2272ca */ /* 0x000fe400000e0000 */
[----:B------:R-:W-:Y:S02]  /*17040*/  R2UR UR35, R123 ;  /* 0x000000007b2372ca */ /* 0x000fe400000e0000 */
[----:B--2---:R-:W-:Y:S01]  /*17050*/  R2UR UR42, R20 ;  /* 0x00000000142a72ca */ /* 0x004fe200000e0000 */
[----:B------:R-:W-:Y:S01]  /*17060*/  IMAD.MOV.U32 R20, RZ, RZ, R6 ;  /* 0x000000ffff147224 */ /* 0x000fe200078e0006 */
[----:B------:R-:W-:Y:S01]  /*17070*/  R2UR UR43, R21 ;  /* 0x00000000152b72ca */ /* 0x000fe200000e0000 */
[----:B------:R-:W-:Y:S01]  /*17080*/  IMAD.MOV.U32 R21, RZ, RZ, 0x40000040 ;  /* 0x40000040ff157424 */ /* 0x000fe200078e00ff */
[----:B---3--:R-:W-:Y:S02]  /*17090*/  R2UR UR4, R124 ;  /* 0x000000007c0472ca */ /* 0x008fe400000e0000 */
[----:B------:R-:W-:-:S02]  /*170a0*/  R2UR UR5, R125 ;  /* 0x000000007d0572ca */ /* 0x000fc400000e0000 */
[----:B------:R-:W-:Y:S02]  /*170b0*/  R2UR UR18, R20 ;  /* 0x00000000141272ca */ /* 0x000fe400000e0000 */
[----:B------:R-:W-:-:S07]  /*170c0*/  R2UR UR19, R21 ;  /* 0x00000000151372ca */ /* 0x000fce00000e0000 */
[----:B------:R-:W-:Y:S02]  /*170d0*/  UMOV UR16, UR4 ;  /* 0x0000000400107c82 */ /* 0x000fe40008000000 */
[----:B------:R-:W-:-:S04]  /*170e0*/  UMOV UR17, UR5 ;  /* 0x0000000500117c82 */ /* 0x000fc80008000000 */
        /* <DEDUP_REMOVED lines=26> */
[C---:B------:R-:W-:Y:S01]  /*17290*/  R2UR UR55, R121.reuse ;  /* 0x00000000793772ca */ /* 0x040fe200000e0000 */
[----:B------:R-:W-:Y:S01]  /*172a0*/  UMOV UR52, UR4 ;  /* 0x0000000400347c82 */ /* 0x000fe20008000000 */
[----:B------:R-:W-:Y:S01]  /*172b0*/  UMOV UR53, UR5 ;  /* 0x0000000500357c82 */ /* 0x000fe20008000000 */
[----:B------:R-:W-:Y:S01]  /*172c0*/  VIADD R120, R6, 0x2 ;  /* 0x0000000206787836 */ /* 0x000fe20000000000 */
[----:B------:R-:W-:Y:S01]  /*172d0*/  R2UR UR7, R121 ;  /* 0x00000000790772ca */ /* 0x000fe200000e0000 */
[----:B------:R-:W-:-:S03]  /*172e0*/  IMAD.MOV.U32 R121, RZ, RZ, 0x40000040 ;  /* 0x40000040ff797424 */ /* 0x000fc600078e00ff */
[----:B------:R-:W-:Y:S01]  /*172f0*/  R2UR UR6, R120 ;  /* 0x00000000780672ca */ /* 0x000fe200000e0000 */
[----:B------:R-:W-:Y:S02]  /*17300*/  WARPGROUP.DEPBAR.LE gsb0, 0x0 ;  /* 0x00008000000079c5 */ /* 0x000fe40000010000 */
[----:B------:R-:W-:-:S06]  /*17310*/  WARPGROUP.ARRIVE ;  /* 0x00000000000079c5 */ /* 0x000fcc0000000000 */
[----:B------:R-:W-:Y:S01]  /*17320*/  HGMMA.64x16x16.F32.BF16 R128, gdesc[UR52], RZ, !UPT, gsb0 ;  /* 0x00200000348079f0 */ /* 0x000fe2000c0018ff */
[C---:B------:R-:W-:Y:S01]  /*17330*/  VIADD R120, R6.reuse, 0x182 ;  /* 0x0000018206787836 */ /* 0x040fe20000000000 */
[----:B------:R-:W-:Y:S01]  /*17340*/  R2UR UR19, R121 ;  /* 0x00000000791372ca */ /* 0x000fe200000e0000 */
[----:B------:R-:W-:Y:S02]  /*17350*/  VIADD R20, R6, 0x300 ;  /* 0x0000030006147836 */ /* 0x000fe40000000000 */
[----:B------:R-:W-:Y:S01]  /*17360*/  IMAD.MOV.U32 R121, RZ, RZ, 0x40000040 ;  /* 0x40000040ff797424 */ /* 0x000fe200078e00ff */
[----:B------:R-:W-:Y:S01]  /*17370*/  R2UR UR18, R120 ;  /* 0x00000000781272ca */ /* 0x000fe200000e0000 */
[----:B------:R-:W-:Y:S01]  /*17380*/  VIADD R120, R6, 0x282 ;  /* 0x0000028206787836 */ /* 0x000fe20000000000 */
[----:B------:R-:W-:Y:S01]  /*17390*/  R2UR UR58, R20 ;  /* 0x00000000143a72ca */ /* 0x000fe200000e0000 */
[----:B------:R-:W-:Y:S01]  /*173a0*/  VIADD R122, R6, 0x82 ;  /* 0x00000082067a7836 */ /* 0x000fe20000000000 */
[----:B------:R-:W-:-:S02]  /*173b0*/  R2UR UR59, R21 ;  /* 0x00000000153b72ca */ /* 0x000fc400000e0000 */
[----:B------:R-:W-:Y:S01]  /*173c0*/  R2UR UR46, R120 ;  /* 0x00000000782e72ca */ /* 0x000fe200000e0000 */
[----:B------:R-:W-:Y:S01]  /*173d0*/  VIADD R120, R6, 0x4 ;  /* 0x0000000406787836 */ /* 0x000fe20000000000 */
[----:B------:R-:W-:Y:S01]  /*173e0*/  R2UR UR47, R121 ;  /* 0x00000000792f72ca */ /* 0x000fe200000e0000 */
[----:B------:R-:W-:Y:S01]  /*173f0*/  IMAD.MOV.U32 R121, RZ, RZ, 0x40000040 ;  /* 0x40000040ff797424 */ /* 0x000fe200078e00ff */
[----:B------:R-:W-:Y:S02]  /*17400*/  R2UR UR10, R122 ;  /* 0x000000007a0a72ca */ /* 0x000fe400000e0000 */
[----:B------:R-:W-:Y:S02]  /*17410*/  R2UR UR11, R123 ;  /* 0x000000007b0b72ca */ /* 0x000fe400000e0000 */
[----:B------:R-:W-:Y:S02]  /*17420*/  R2UR UR30, R120 ;  /* 0x00000000781e72ca */ /* 0x000fe400000e0000 */
[----:B------:R-:W-:Y:S01]  /*17430*/  R2UR UR31, R121 ;  /* 0x00000000791f72ca */ /* 0x000fe200000e0000 */
[----:B------:R-:W-:Y:S01]  /*17440*/  UMOV UR56, UR4 ;  /* 0x0000000400387c82 */ /* 0x000fe20008000000 */
[----:B------:R-:W-:Y:S01]  /*17450*/  UMOV UR57, UR5 ;  /* 0x0000000500397c82 */ /* 0x000fe20008000000 */
[----:B------:R-:W-:-:S02]  /*17460*/  WARPGROUP.DEPBAR.LE gsb0, 0x0 ;  /* 0x00008000000079c5 */ /* 0x000fc40000010000 */
[----:B------:R-:W-:-:S06]  /*17470*/  WARPGROUP.ARRIVE ;  /* 0x00000000000079c5 */ /* 0x000fcc0000000000 */
[----:B------:R-:W-:Y:S01]  /*17480*/  HGMMA.64x16x16.F32.BF16 R120, gdesc[UR56], RZ, !UPT, gsb0 ;  /* 0x00200000387879f0 */ /* 0x000fe2000c0018ff */
[----:B------:R-:W-:Y:S01]  /*17490*/  UMOV UR4, UR42 ;  /* 0x0000002a00047c82 */ /* 0x000fe20008000000 */
[----:B------:R-:W-:Y:S01]  /*174a0*/  UMOV UR5, UR43 ;  /* 0x0000002b00057c82 */ /* 0x000fe20008000000 */
[----:B------:R-:W-:Y:S02]  /*174b0*/  WARPGROUP.DEPBAR.LE gsb0, 0x0 ;  /* 0x00008000000079c5 */ /* 0x000fe40000010000 */
[----:B------:R-:W-:-:S06]  /*174c0*/  WARPGROUP.ARRIVE ;  /* 0x00000000000079c5 */ /* 0x000fcc0000000000 */
[----:B------:R-:W-:Y:S01]  /*174d0*/  HGMMA.64x16x16.F32.BF16 R168, gdesc[UR4], R168, gsb0 ;  /* 0x0020000004a879f0 */ /* 0x000fe200080018a8 */
[----:B------:R-:W-:Y:S01]  /*174e0*/  UMOV UR8, UR42 ;  /* 0x0000002a00087c82 */ /* 0x000fe20008000000 */
[----:B------:R-:W-:Y:S01]  /*174f0*/  UMOV UR9, UR43 ;  /* 0x0000002b00097c82 */ /* 0x000fe20008000000 */
[----:B------:R2:W-:Y:S01]  /*17500*/  STL.64 [R1+0x80], R8 ;  /* 0x0000800801007387 */ /* 0x0005e20000100a00 */
[----:B------:R-:W-:Y:S01]  /*17510*/  VIADD R20, R6, 0x102 ;  /* 0x0000010206147836 */ /* 0x000fe20000000000 */
[----:B------:R-:W-:Y:S02]  /*17520*/  R2UR UR15, R21 ;  /* 0x00000000150f72ca */ /* 0x000fe400000e0000 */
[----:B--2---:R-:W2:Y:S01]  /*17530*/  LDL.64 R8, [R1+0x40] ;  /* 0x0000400001087983 */ /* 0x004ea20000100a00 */
[----:B------:R-:W-:Y:S02]  /*17540*/  WARPGROUP.DEPBAR.LE gsb0, 0x0 ;  /* 0x00008000000079c5 */ /* 0x000fe40000010000 */
[----:B------:R-:W-:-:S06]  /*17550*/  WARPGROUP.ARRIVE ;  /* 0x00000000000079c5 */ /* 0x000fcc0000000000 */
[----:B------:R-:W-:Y:S01]  /*17560*/  HGMMA.64x16x16.F32.BF16 R160, gdesc[UR8], R160, gsb0 ;  /* 0x0020000008a079f0 */ /* 0x000fe200080018a0 */
[----:B------:R-:W-:Y:S01]  /*17570*/  R2UR UR14, R20 ;  /* 0x00000000140e72ca */ /* 0x000fe200000e0000 */
[----:B------:R-:W-:Y:S01]  /*17580*/  UMOV UR12, UR42 ;  /* 0x0000002a000c7c82 */ /* 0x000fe20008000000 */
[----:B------:R-:W-:Y:S01]  /*17590*/  UMOV UR13, UR43 ;  /* 0x0000002b000d7c82 */ /* 0x000fe20008000000 */
[----:B------:R-:W-:Y:S02]  /*175a0*/  WARPGROUP.DEPBAR.LE gsb0, 0x0 ;  /* 0x00008000000079c5 */ /* 0x000fe40000010000 */
[----:B------:R-:W-:-:S08]  /*175b0*/  WARPGROUP.ARRIVE ;  /* 0x00000000000079c5 */ /* 0x000fd00000000000 */
[----:B------:R-:W-:Y:S01]  /*175c0*/  HGMMA.64x16x16.F32.BF16 R152, gdesc[UR12], R152, gsb0 ;  /* 0x002000000c9879f0 */ /* 0x000fe20008001898 */
[----:B------:R-:W-:Y:S01]  /*175d0*/  UMOV UR16, UR42 ;  /* 0x0000002a00107c82 */ /* 0x000fe20008000000 */
[----:B------:R-:W-:Y:S01]  /*175e0*/  UMOV UR17, UR43 ;  /* 0x0000002b00117c82 */ /* 0x000fe20008000000 */
[----:B------:R-:W-:Y:S01]  /*175f0*/  VIADD R20, R6, 0x202 ;  /* 0x0000020206147836 */ /* 0x000fe20000000000 */
[----:B------:R-:W-:Y:S02]  /*17600*/  WARPGROUP.DEPBAR.LE gsb0, 0x0 ;  /* 0x00008000000079c5 */ /* 0x000fe40000010000 */
[----:B------:R-:W-:-:S06]  /*17610*/  WARPGROUP.ARRIVE ;  /* 0x00000000000079c5 */ /* 0x000fcc0000000000 */
        /* <DEDUP_REMOVED lines=9> */
[----:B------:R-:W-:Y:S01]  /*176b0*/  MOV R14, UR45 ;  /* 0x0000002d000e7c02 */ /* 0x000fe20008000f00 */
[----:B------:R-:W-:Y:S01]  /*176c0*/  UMOV UR45, UR43 ;  /* 0x0000002b002d7c82 */ /* 0x000fe20008000000 */
[----:B01----:R-:W-:Y:S01]  /*176d0*/  MOV R4, UR44 ;  /* 0x0000002c00047c02 */ /* 0x003fe20008000f00 */
        /* <DEDUP_REMOVED lines=14> */
[----:B------:R-:W-:Y:S01]  /*177c0*/  R2UR UR39, R9 ;  /* 0x00000000092772ca */ /* 0x000fe200000e0000 */
[----:B------:R-:W-:Y:S01]  /*177d0*/  VIADD R20, R6, 0x84 ;  /* 0x0000008406147836 */ /* 0x000fe20000000000 */
[----:B------:R-:W2:Y:S09]  /*177e0*/  LDL.64 R8, [R1+0x38] ;  /* 0x0000380001087983 */ /* 0x000eb20000100a00 */
[----:B------:R-:W-:-:S02]  /*177f0*/  UMOV UR28, UR38 ;  /* 0x00000026001c7c82 */ /* 0x000fc40008000000 */
[----:B------:R-:W-:Y:S01]  /*17800*/  UMOV UR29, UR39 ;  /* 0x00000027001d7c82 */ /* 0x000fe20008000000 */
        /* <DEDUP_REMOVED lines=58> */
[----:B------:R-:W-:Y:S02]  /*17bb0*/  MOV R13, UR41 ;  /* 0x00000029000d7c02 */ /* 0x000fe40008000f00 */
[----:B------:R-:W-:Y:S02]  /*17bc0*/  MOV R5, UR40 ;  /* 0x0000002800057c02 */ /* 0x000fe40008000f00 */
[----:B--2---:R-:W-:Y:S02]  /*17bd0*/  R2UR UR40, R8 ;  /* 0x00000000082872ca */ /* 0x004fe400000e0000 */
[----:B------:R-:W-:-:S02]  /*17be0*/  R2UR UR41, R9 ;  /* 0x00000000092972ca */ /* 0x000fc400000e0000 */
        /* <DEDUP_REMOVED lines=133> */
[----:B------:R0:W5:Y:S01]  /*18440*/  LDL.LU.64 R8, [R1+0x80] ;  /* 0x0000800001087983 */ /* 0x0001620000300a00 */
        /* <DEDUP_REMOVED lines=10> */
[----:B------:R-:W-:Y:S02]  /*184f0*/  VIADD R20, R6, 0x482 ;  /* 0x0000048206147836 */ /* 0x000fe40000000000 */
[----:B------:R-:W-:Y:S01]  /*18500*/  IMAD.MOV.U32 R21, RZ, RZ, 0x40000040 ;  /* 0x40000040ff157424 */ /* 0x000fe200078e00ff */
[----:B------:R-:W-:Y:S02]  /*18510*/  UMOV UR28, UR40 ;  /* 0x00000028001c7c82 */ /* 0x000fe40008000000 */
[----:B------:R-:W-:Y:S01]  /*18520*/  R2UR UR34, R20 ;  /* 0x00000000142272ca */ /* 0x000fe200000e0000 */
[----:B------:R-:W-:Y:S01]  /*18530*/  VIADD R20, R6, 0x502 ;  /* 0x0000050206147836 */ /* 0x000fe20000000000 */
[----:B------:R-:W-:Y:S01]  /*18540*/  R2UR UR35, R21 ;  /* 0x00000000152372ca */ /* 0x000fe200000e0000 */
[----:B------:R-:W-:Y:S01]  /*18550*/  IMAD.MOV.U32 R21, RZ, RZ, 0x40000040 ;  /* 0x40000040ff157424 */ /* 0x000fe200078e00ff */
[----:B------:R-:W-:-:S02]  /*18560*/  UMOV UR29, UR41 ;  /* 0x00000029001d7c82 */ /* 0x000fc40008000000 */
[----:B------:R-:W-:Y:S01]  /*18570*/  R2UR UR54, R20 ;  /* 0x00000000143672ca */ /* 0x000fe200000e0000 */
[----:B------:R-:W-:Y:S01]  /*18580*/  VIADD R20, R6, 0x582 ;  /* 0x0000058206147836 */ /* 0x000fe20000000000 */
[----:B------:R-:W-:Y:S01]  /*18590*/  R2UR UR55, R21 ;  /* 0x00000000153772ca */ /* 0x000fe200000e0000 */
        /* <DEDUP_REMOVED lines=25> */
[----:B------:R-:W-:Y:S02]  /*18730*/  R2UR UR23, R21 ;  /* 0x00000000151772ca */ /* 0x000fe400000e0000 */
[----:B------:R-:W2:Y:S01]  /*18740*/  LDL.64 R20, [R1+0x20] ;  /* 0x0000200001147983 */ /* 0x000ea20000100a00 */
[----:B------:R-:W-:Y:S01]  /*18750*/  UMOV UR32, UR40 ;  /* 0x0000002800207c82 */ /* 0x000fe20008000000 */
[----:B------:R-:W-:Y:S01]  /*18760*/  UMOV UR33, UR41 ;  /* 0x0000002900217c82 */ /* 0x000fe20008000000 */
        /* <DEDUP_REMOVED lines=23> */
[----:B--2---:R-:W-:Y:S02]  /*188e0*/  R2UR UR38, R20 ;  /* 0x00000000142672ca */ /* 0x004fe400000e0000 */
[----:B------:R-:W-:Y:S02]  /*188f0*/  R2UR UR39, R21 ;  /* 0x00000000152772ca */ /* 0x000fe400000e0000 */
[----:B------:R-:W2:Y:S09]  /*18900*/  LDL.64 R20, [R1] ;  /* 0x0000000001147983 */ /* 0x000eb20000100a00 */
[----:B------:R-:W-:-:S02]  /*18910*/  UMOV UR12, UR38 ;  /* 0x00000026000c7c82 */ /* 0x000fc40008000000 */
        /* <DEDUP_REMOVED lines=11> */
[----:B------:R-:W-:Y:S01]  /*189d0*/  R2UR UR45, R14 ;  /* 0x000000000e2d72ca */ /* 0x000fe200000e0000 */
        /* <DEDUP_REMOVED lines=102> */
[----:B------:R-:W-:Y:S01]  /*19040*/  R2UR UR44, R4 ;  /* 0x00000000042c72ca */ /* 0x000fe200000e0000 */
[----:B------:R-:W-:Y:S01]  /*19050*/  VIADD R4, R6, 0x700 ;  /* 0x0000070006047836 */ /* 0x000fe20000000000 */
[----:B------:R-:W-:Y:S01]  /*19060*/  R2UR UR40, R5 ;  /* 0x00000000052872ca */ /* 0x000fe200000e0000 */
        /* <DEDUP_REMOVED lines=123> */
[----:B------:R-:W-:Y:S02]  /*19820*/  R2UR UR41, R13 ;  /* 0x000000000d2972ca */ /* 0x000fe400000e0000 */
[----:B------:R-:W-:Y:S02]  /*19830*/  R2UR UR34, R4 ;  /* 0x00000000042272ca */ /* 0x000fe400000e0000 */
[----:B------:R-:W-:Y:S01]  /*19840*/  R2UR UR35, R5 ;  /* 0x00000000052372ca */ /* 0x000fe200000e0000 */
[----:B------:R-:W-:-:S08]  /*19850*/  UMOV UR32, UR40 ;  /* 0x0000002800207c82 */ /* 0x000fd00008000000 */
        /* <DEDUP_REMOVED lines=214> */
[----:B0-----:R-:W-:Y:S06]  /*1a5c0*/  @!P0 BRA `(.L_x_3821) ;  /* 0x0000000000048947 */ /* 0x001fec0003800000 */
[----:B------:R-:W-:Y:S01]  /*1a5d0*/  BPT.TRAP 0x1 ;  /* 0x000000040000795c */ /* 0x000fe20000300000 */
.L_x_3821:
[----:B------:R-:W-:Y:S01]  /*1a5e0*/  SHF.L.U32 R0, R10, 0x1f, RZ ;  /* 0x0000001f0a007819 */ /* 0x000fe200000006ff */
[----:B------:R-:W-:-:S04]  /*1a5f0*/  IMAD R13, R11, 0x8, R2 ;  /* 0x000000080b0d7824 */ /* 0x000fc800078e0202 */
[----:B------:R0:W1:Y:S01]  /*1a600*/  SYNCS.PHASECHK.TRANS64.TRYWAIT P2, [R13+URZ+0x36850], R0 ;  /* 0x036850000d0075a7 */ /* 0x000062000804017f */
[----:B------:R-:W-:Y:S05]  /*1a610*/  @!P0 BRA `(.L_x_3822) ;  /* 0x0000000000048947 */ /* 0x000fea0003800000 */
[----:B------:R-:W-:Y:S01]  /*1a620*/  BPT.TRAP 0x1 ;  /* 0x000000040000795c */ /* 0x000fe20000300000 */
.L_x_3822:
[----:B------:R-:W-:Y:S04]  /*1a630*/  BSSY B1, `(.L_x_3823) ;  /* 0x0000004000017945 */ /* 0x000fe80003800000 */
[----:B-1----:R-:W-:Y:S05]  /*1a640*/  @P2 BRA `(.L_x_3824) ;  /* 0x0000000000082947 */ /* 0x002fea0003800000 */
[----:B------:R-:W1:Y:S02]  /*1a650*/  SYNCS.PHASECHK.TRANS64.TRYWAIT P2, [R13+URZ+0x36850], R0 ;  /* 0x036850000d0075a7 */ /* 0x000e64000804017f */
[----:B-1----:R-:W-:Y:S05]  /*1a660*/  @!P2 BRA `(.L_x_3825) ;  /* 0x000000f8000ca947 */ /* 0x002fea0003800000 */
.L_x_3824:
[----:B------:R-:W-:Y:S05]  /*1a670*/  BSYNC B1 ;  /* 0x0000000000017941 */ /* 0x000fea0003800000 */
.L_x_3823:
[----:B01----:R-:W-:Y:S01]  /*1a680*/  VIADD R0, R2, 0x400 ;  /* 0x0000040002007836 */ /* 0x003fe20000000000 */
[----:B------:R-:W-:Y:S01]  /*1a690*/  WARPGROUP.ARRIVE ;  /* 0x00000000000079c5 */ /* 0x000fe20000000000 */
[----:B------:R-:W-:Y:S01]  /*1a6a0*/  IMAD.MOV.U32 R5, RZ, RZ, 0x40000040 ;  /* 0x40000040ff057424 */ /* 0x000fe200078e00ff */
[----:B------:R-:W-:Y:S01]  /*1a6b0*/  ULDC UR5, c[0x0][0x9d8] ;  /* 0x0002760000057ab9 */ /* 0x000fe20000000800 */
[----:B------:R-:W-:Y:S01]  /*1a6c0*/  ULDC UR4, c[0x0][0x988] ;  /* 0x0002620000047ab9 */ /* 0x000fe20000000800 */
[----:B------:R-:W-:Y:S01]  /*1a6d0*/  SHF.R.U32.HI R0, RZ, 0x4, R0 ;  /* 0x00000004ff007819 */ /* 0x000fe20000011600 */
[----:B------:R-:W-:Y:S01]  /*1a6e0*/  FMUL.FTZ R6, R169, UR5 ;  /* 0x00000005a9067c20 */ /* 0x000fe20008410000 */
[----:B------:R-:W-:Y:S01]  /*1a6f0*/  FMUL.FTZ R20, R172, UR5 ;  /* 0x00000005ac147c20 */ /* 0x000fe20008410000 */
[----:B------:R-:W-:Y:S01]  /*1a700*/  FMUL.FTZ R21, R173, UR5 ;  /* 0x00000005ad157c20 */ /* 0x000fe20008410000 */
[----:B------:R-:W-:Y:S01]  /*1a710*/  LOP3.LUT R0, R0, 0x3fff, RZ, 0xc0, !PT ;  /* 0x00003fff00007812 */ /* 0x000fe200078ec0ff */
[----:B------:R-:W-:Y:S01]  /*1a720*/  FMUL.FTZ R169, R160, UR5 ;  /* 0x00000005a0a97c20 */ /* 0x000fe20008410000 */
[----:B------:R-:W-:Y:S01]  /*1a730*/  FMUL.FTZ R161, R161, UR5 ;  /* 0x00000005a1a17c20 */ /* 0x000fe20008410000 */
[----:B------:R-:W-:Y:S01]  /*1a740*/  MUFU.TANH R6, R6 ;  /* 0x0000000600067308 */ /* 0x000fe20000002400 */
[----:B------:R-:W-:Y:S01]  /*1a750*/  LOP3.LUT R0, R0, 0x3800000, RZ, 0xfc, !PT ;  /* 0x0380000000007812 */ /* 0x000fe200078efcff */
[----:B------:R-:W-:Y:S01]  /*1a760*/  FMUL.FTZ R164, R164, UR5 ;  /* 0x00000005a4a47c20 */ /* 0x000fe20008410000 */
[----:B------:R-:W-:Y:S01]  /*1a770*/  FMUL.FTZ R160, R162, UR5 ;  /* 0x00000005a2a07c20 */ /* 0x000fe20008410000 */
[----:B------:R-:W-:Y:S01]  /*1a780*/  FMUL.FTZ R165, R165, UR5 ;  /* 0x00000005a5a57c20 */ /* 0x000fe20008410000 */
[----:B------:R-:W-:Y:S01]  /*1a790*/  FMUL.FTZ R162, R163, UR5 ;  /* 0x00000005a3a27c20 */ /* 0x000fe20008410000 */
[----:B------:R-:W-:-:S02]  /*1a7a0*/  IMAD R10, R11, 0xa80, R0 ;  /* 0x00000a800b0a7824 */ /* 0x000fc400078e0200 */
[----:B------:R-:W-:Y:S01]  /*1a7b0*/  FMUL.FTZ R0, R168, UR5 ;  /* 0x00000005a8007c20 */ /* 0x000fe20008410000 */
[----:B------:R-:W-:Y:S01]  /*1a7c0*/  IMAD.MOV.U32 R11, RZ, RZ, 0x40000040 ;  /* 0x40000040ff0b7424 */ /* 0x000fe200078e00ff */
[----:B------:R-:W-:Y:S01]  /*1a7d0*/  MUFU.TANH R20, R20 ;  /* 0x0000001400147308 */ /* 0x000fe20000002400 */
[C---:B------:R-:W-:Y:S01]  /*1a7e0*/  VIADD R4, R10.reuse, 0x80 ;  /* 0x000000800a047836 */ /* 0x040fe20000000000 */
[----:B------:R-:W-:Y:S01]  /*1a7f0*/  R2UR UR6, R10 ;  /* 0x000000000a0672ca */ /* 0x000fe200000e0000 */
        /* <DEDUP_REMOVED lines=14> */
[----:B------:R-:W-:Y:S01]  /*1a8e0*/  HGMMA.64x192x16.F32.BF16 R24, R200, gdesc[UR4].tnspB, R24, gsb0 ;  /* 0x42e00004c8187df0 */ /* 0x000fe20008001818 */
[----:B------:R-:W-:Y:S01]  /*1a8f0*/  R2UR UR6, R4 ;  /* 0x00000000040672ca */ /* 0x000fe200000e0000 */
[----:B------:R-:W-:Y:S01]  /*1a900*/  VIADD R4, R10, 0x100 ;  /* 0x000001000a047836 */ /* 0x000fe20000000000 */
[----:B------:R-:W-:Y:S01]  /*1a910*/  R2UR UR7, R5 ;  /* 0x00000000050772ca */ /* 0x000fe200000e0000 */
[----:B------:R-:W-:-:S02]  /*1a920*/  IMAD.MOV.U32 R5, RZ, RZ, 0x40000040 ;  /* 0x40000040ff057424 */ /* 0x000fc400078e00ff */
[----:B------:R-:W-:Y:S01]  /*1a930*/  FMUL.FTZ R11, R170, UR5 ;  /* 0x00000005aa0b7c20 */ /* 0x000fe20008410000 */
[----:B------:R-:W-:Y:S01]  /*1a940*/  FMUL.FTZ R170, R145, UR5 ;  /* 0x0000000591aa7c20 */ /* 0x000fe20008410000 */
[----:B------:R-:W2:Y:S01]  /*1a950*/  MUFU.TANH R169, R169 ;  /* 0x000000a900a97308 */ /* 0x000ea20000002400 */
[----:B0----5:R-:W-:Y:S01]  /*1a960*/  FMNMX.FTZ R3, R0, R9, !PT ;  /* 0x0000000900037209 */ /* 0x021fe20007810000 */
[----:B------:R-:W-:Y:S01]  /*1a970*/  FMUL.FTZ R145, R147, UR5 ;  /* 0x0000000593917c20 */ /* 0x000fe20008410000 */
[----:B------:R-:W-:Y:S01]  /*1a980*/  FMUL.FTZ R147, R148, UR5 ;  /* 0x0000000594937c20 */ /* 0x000fe20008410000 */
[----:B------:R-:W-:Y:S01]  /*1a990*/  FMUL.FTZ R148, R149, UR5 ;  /* 0x0000000595947c20 */ /* 0x000fe20008410000 */
[----:B------:R-:W-:Y:S01]  /*1a9a0*/  FMNMX.FTZ R3, R6, R3, !PT ;  /* 0x0000000306037209 */ /* 0x000fe20007810000 */
[----:B------:R-:W-:Y:S01]  /*1a9b0*/  FMUL.FTZ R136, R136, UR5 ;  /* 0x0000000588887c20 */ /* 0x000fe20008410000 */
[----:B------:R-:W-:Y:S01]  /*1a9c0*/  FMUL.FTZ R137, R137, UR5 ;  /* 0x0000000589897c20 */ /* 0x000fe20008410000 */
[----:B------:R-:W0:Y:S01]  /*1a9d0*/  MUFU.TANH R161, R161 ;  /* 0x000000a100a17308 */ /* 0x000e220000002400 */
[----:B------:R-:W-:Y:S01]  /*1a9e0*/  FMNMX.FTZ R3, R20, R3, !PT ;  /* 0x0000000314037209 */ /* 0x000fe20007810000 */
[----:B------:R-:W-:Y:S01]  /*1a9f0*/  FMUL.FTZ R140, R140, UR5 ;  /* 0x000000058c8c7c20 */ /* 0x000fe20008410000 */
[----:B------:R-:W-:Y:S01]  /*1aa00*/  FMUL.FTZ R141, R141, UR5 ;  /* 0x000000058d8d7c20 */ /* 0x000fe20008410000 */
[----:B------:R-:W-:Y:S01]  /*1aa10*/  FMUL.FTZ R128, R128, UR5 ;  /* 0x0000000580807c20 */ /* 0x000fe20008410000 */
[----:B-1----:R-:W-:Y:S01]  /*1aa20*/  FMNMX.FTZ R3, R21, R3, !PT ;  /* 0x0000000315037209 */ /* 0x002fe20007810000 */
        /* <DEDUP_REMOVED lines=17> */
[----:B------:R-:W-:Y:S01]  /*1ab40*/  VIADD R120, R10, 0x280 ;  /* 0x000002800a787836 */ /* 0x000fe20000000000 */
[----:B------:R-:W0:Y:S01]  /*1ab50*/  MUFU.TANH R167, R167 ;  /* 0x000000a700a77308 */ /* 0x000e220000002400 */
[----:B-1----:R-:W-:Y:S01]  /*1ab60*/  FMNMX.FTZ R3, R164, R3, !PT ;  /* 0x00000003a4037209 */ /* 0x002fe20007810000 */
[----:B------:R-:W-:-:S02]  /*1ab70*/  IMAD.MOV.U32 R121, RZ, RZ, 0x40000040 ;  /* 0x40000040ff797424 */ /* 0x000fc400078e00ff */
        /* <DEDUP_REMOVED lines=16> */
[----:B------:R-:W-:Y:S01]  /*1ac80*/  @!P1 VIADD R12, R12, 0x36840 ;  /* 0x000368400c0c9836 */ /* 0x000fe20000000000 */
[----:B------:R-:W-:Y:S01]  /*1ac90*/  ISETP.GT.AND P2, PT, R7, R220, PT ;  /* 0x000000dc0700720c */ /* 0x000fe20003f44270 */
[----:B------:R-:W-:-:S02]  /*1aca0*/  @!P1 VIADD R13, R13, 0x36860 ;  /* 0x000368600d0d9836 */ /* 0x000fc40000000000 */
[----:B------:R-:W-:Y:S01]  /*1acb0*/  VIADD R7, R7, 0xffffffff ;  /* 0xffffffff07077836 */ /* 0x000fe20000000000 */
[----:B------:R-:W0:Y:S01]  /*1acc0*/  MUFU.TANH R157, R157 ;  /* 0x0000009d009d7308 */ /* 0x000e220000002400 */
[----:B-1----:R-:W-:Y:S02]  /*1acd0*/  FMNMX.FTZ R3, R153, R3, !PT ;  /* 0x0000000399037209 */ /* 0x002fe40007810000 */
[----:B------:R-:W-:Y:S02]  /*1ace0*/  @!P1 PRMT R12, RZ, 0x654, R12 ;  /* 0x00000654ff0c9816 */ /* 0x000fe4000000000c */
[----:B------:R-:W-:-:S03]  /*1acf0*/  @!P1 PRMT R13, RZ, 0x654, R13 ;  /* 0x00000654ff0d9816 */ /* 0x000fc6000000000d */
        /* <DEDUP_REMOVED lines=35> */
[----:B------:R-:W-:-:S04]  /*1af30*/  WARPGROUP.ARRIVE ;  /* 0x00000000000079c5 */ /* 0x000fc80000000000 */
[----:B------:R-:W0:Y:S02]  /*1af40*/  MUFU.TANH R14, R14 ;  /* 0x0000000e000e7308 */ /* 0x000e240000002400 */
[----:B------:R-:W-:Y:S01]  /*1af50*/  HGMMA.64x192x16.F32.BF16 R24, R196, gdesc[UR4].tnspB, R24, gsb0 ;  /* 0x42e00004c4187df0 */ /* 0x000fe20008001818 */
[----:B------:R-:W-:Y:S01]  /*1af60*/  R2UR UR6, R4 ;  /* 0x00000000040672ca */ /* 0x000fe200000e0000 */
[----:B------:R-:W-:Y:S01]  /*1af70*/  VIADD R4, R10, 0x180 ;  /* 0x000001800a047836 */ /* 0x000fe20000000000 */
[----:B------:R-:W-:Y:S01]  /*1af80*/  R2UR UR7, R5 ;  /* 0x00000000050772ca */ /* 0x000fe200000e0000 */
[----:B------:R-:W-:Y:S02]  /*1af90*/  IMAD.MOV.U32 R5, RZ, RZ, 0x40000040 ;  /* 0x40000040ff057424 */ /* 0x000fe400078e00ff */
[----:B------:R-:W3:Y:S08]  /*1afa0*/  MUFU.TANH R15, R15 ;  /* 0x0000000f000f7308 */ /* 0x000ef00000002400 */
[----:B------:R-:W4:Y:S08]  /*1afb0*/  MUFU.TANH R168, R168 ;  /* 0x000000a800a87308 */ /* 0x000f300000002400 */
[----:B------:R-:W4:Y:S08]  /*1afc0*/  MUFU.TANH R160, R160 ;  /* 0x000000a000a07308 */ /* 0x000f300000002400 */
[----:B------:R-:W4:Y:S08]  /*1afd0*/  MUFU.TANH R162, R162 ;  /* 0x000000a200a27308 */ /* 0x000f300000002400 */
[----:B------:R-:W4:Y:S08]  /*1afe0*/  MUFU.TANH R163, R163 ;  /* 0x000000a300a37308 */ /* 0x000f300000002400 */
[----:B------:R-:W4:Y:S08]  /*1aff0*/  MUFU.TANH R166, R166 ;  /* 0x000000a600a67308 */ /* 0x000f300000002400 */
        /* <DEDUP_REMOVED lines=30> */
[----:B------:R-:W-:Y:S02]  /*1b1e0*/  R2UR UR6, R4 ;  /* 0x00000000040672ca */ /* 0x000fe400000e0000 */
[----:B------:R-:W-:Y:S01]  /*1b1f0*/  R2UR UR7, R5 ;  /* 0x00000000050772ca */ /* 0x000fe200000e0000 */
[----:B------:R-:W-:Y:S01]  /*1b200*/  IMAD.U32 R5, RZ, RZ, UR4 ;  /* 0x00000004ff057e24 */ /* 0x000fe2000f8e00ff */
[----:B-1----:R-:W-:-:S05]  /*1b210*/  FMNMX.FTZ R4, R171, R3, !PT ;  /* 0x00000003ab047209 */ /* 0x002fca0007810000 */
[----:B------:R-:W1:Y:S02]  /*1b220*/  SHFL.BFLY PT, R3, R4, 0x2, 0x1f ;  /* 0x0c401f0004037f89 */ /* 0x000e6400000e0000 */
[----:B-1----:R-:W-:-:S05]  /*1b230*/  FMNMX.FTZ R4, R4, R3, !PT ;  /* 0x0000000304047209 */ /* 0x002fca0007810000 */
[----:B------:R-:W1:Y:S02]  /*1b240*/  SHFL.BFLY PT, R3, R4, 0x1, 0x1f ;  /* 0x0c201f0004037f89 */ /* 0x000e6400000e0000 */
[----:B-1----:R-:W-:-:S05]  /*1b250*/  FMNMX.FTZ R4, R4, R3, !PT ;  /* 0x0000000304047209 */ /* 0x002fca0007810000 */
[C---:B------:R-:W-:Y:S01]  /*1b260*/  FMUL.FTZ R172, R4.reuse, R5 ;  /* 0x0000000504ac7220 */ /* 0x040fe20000410000 */
[----:B------:R-:W-:-:S03]  /*1b270*/  FADD.FTZ R3, -R4, R9 ;  /* 0x0000000904037221 */ /* 0x000fc60000010100 */
[-CC-:B------:R-:W-:Y:S01]  /*1b280*/  FFMA.FTZ R200, R0, R5.reuse, -R172.reuse ;  /* 0x0000000500c87223 */ /* 0x180fe200000108ac */
[----:B--2---:R-:W-:Y:S01]  /*1b290*/  FMNMX.FTZ R0, R11, R8, !PT ;  /* 0x000000080b007209 */ /* 0x004fe20007810000 */
[-CC-:B------:R-:W-:Y:S01]  /*1b2a0*/  FFMA.FTZ R173, R6, R5.reuse, -R172.reuse ;  /* 0x0000000506ad7223 */ /* 0x180fe200000108ac */
[-C--:B------:R-:W-:Y:S01]  /*1b2b0*/  FMUL.FTZ R3, R3, R5.reuse ;  /* 0x0000000503037220 */ /* 0x080fe20000410000 */
[-CC-:B------:R-:W-:Y:S01]  /*1b2c0*/  FFMA.FTZ R202, R20, R5.reuse, -R172.reuse ;  /* 0x0000000514ca7223 */ /* 0x180fe200000108ac */
[----:B0-----:R-:W-:Y:S01]  /*1b2d0*/  FMNMX.FTZ R0, R14, R0, !PT ;  /* 0x000000000e007209 */ /* 0x001fe20007810000 */
[----:B------:R-:W-:Y:S01]  /*1b2e0*/  MUFU.EX2 R200, R200 ;  /* 0x000000c800c87308 */ /* 0x000fe20000000800 */
[-CC-:B------:R-:W-:Y:S01]  /*1b2f0*/  FFMA.FTZ R174, R21, R5.reuse, -R172.reuse ;  /* 0x0000000515ae7223 */ /* 0x180fe200000108ac */
[-CC-:B------:R-:W-:Y:S01]  /*1b300*/  FFMA.FTZ R196, R169, R5.reuse, -R172.reuse ;  /* 0x00000005a9c47223 */ /* 0x180fe200000108ac */
[----:B---3--:R-:W-:Y:S01]  /*1b310*/  FMNMX.FTZ R0, R15, R0, !PT ;  /* 0x000000000f007209 */ /* 0x008fe20007810000 */
[-CC-:B------:R-:W-:Y:S01]  /*1b320*/  FFMA.FTZ R21, R161, R5.reuse, -R172.reuse ;  /* 0x00000005a1157223 */ /* 0x180fe200000108ac */
[-CC-:B------:R-:W-:Y:S01]  /*1b330*/  FFMA.FTZ R198, R164, R5.reuse, -R172.reuse ;  /* 0x00000005a4c67223 */ /* 0x180fe200000108ac */
[-CC-:B------:R-:W-:Y:S01]  /*1b340*/  FFMA.FTZ R151, R165, R5.reuse, -R172.reuse ;  /* 0x00000005a5977223 */ /* 0x180fe200000108ac */
[----:B----4-:R-:W-:Y:S01]  /*1b350*/  FMNMX.FTZ R0, R168, R0, !PT ;  /* 0x00000000a8007209 */ /* 0x010fe20007810000 */
[----:B------:R-:W0:Y:S01]  /*1b360*/  MUFU.EX2 R3, R3 ;  /* 0x0000000300037308 */ /* 0x000e220000000800 */
[-CC-:B------:R-:W-:Y:S01]  /*1b370*/  FFMA.FTZ R192, R167, R5.reuse, -R172.reuse ;  /* 0x00000005a7c07223 */ /* 0x180fe200000108ac */
[-CC-:B------:R-:W-:Y:S01]  /*1b380*/  FFMA.FTZ R161, R153, R5.reuse, -R172.reuse ;  /* 0x0000000599a17223 */ /* 0x180fe200000108ac */
[----:B------:R-:W-:Y:S01]  /*1b390*/  FMNMX.FTZ R0, R160, R0, !PT ;  /* 0x00000000a0007209 */ /* 0x000fe20007810000 */
[-CC-:B------:R-:W-:Y:S01]  /*1b3a0*/  FFMA.FTZ R194, R156, R5.reuse, -R172.reuse ;  /* 0x000000059cc27223 */ /* 0x180fe200000108ac */
[-CC-:B------:R-:W-:Y:S01]  /*1b3b0*/  FFMA.FTZ R153, R170, R5.reuse, -R172.reuse ;  /* 0x00000005aa997223 */ /* 0x180fe200000108ac */
[-CC-:B------:R-:W-:Y:S01]  /*1b3c0*/  FFMA.FTZ R20, R148, R5.reuse, -R172.reuse ;  /* 0x0000000594147223 */ /* 0x180fe200000108ac */
[----:B------:R-:W-:Y:S01]  /*1b3d0*/  FMNMX.FTZ R0, R162, R0, !PT ;  /* 0x00000000a2007209 */ /* 0x000fe20007810000 */
[----:B------:R-:W1:Y:S01]  /*1b3e0*/  MUFU.EX2 R173, R173 ;  /* 0x000000ad00ad7308 */ /* 0x000e620000000800 */
[-CC-:B------:R-:W-:Y:S01]  /*1b3f0*/  FFMA.FTZ R9, R149, R5.reuse, -R172.reuse ;  /* 0x0000000595097223 */ /* 0x180fe200000108ac */
[-CC-:B------:R-:W-:Y:S01]  /*1b400*/  FFMA.FTZ R124, R124, R5.reuse, -R172.reuse ;  /* 0x000000057c7c7223 */ /* 0x180fe200000108ac */
[----:B------:R-:W-:Y:S01]  /*1b410*/  FMNMX.FTZ R0, R163, R0, !PT ;  /* 0x00000000a3007209 */ /* 0x000fe20007810000 */
[----:B------:R-:W-:-:S03]  /*1b420*/  FFMA.FTZ R171, R171, R5, -R172 ;  /* 0x00000005abab7223 */ /* 0x000fc600000108ac */
[----:B------:R-:W-:Y:S01]  /*1b430*/  FMNMX.FTZ R0, R166, R0, !PT ;  /* 0x00000000a6007209 */ /* 0x000fe20007810000 */
[----:B------:R-:W2:Y:S01]  /*1b440*/  MUFU.EX2 R202, R202 ;  /* 0x000000ca00ca7308 */ /* 0x000ea20000000800 */
[----:B0-----:R-:W-:Y:S02]  /*1b450*/  FFMA.FTZ R212, R3, R212, R200 ;  /* 0x000000d403d47223 */ /* 0x001fe400000100c8 */
[----:B------:R-:W-:-:S04]  /*1b460*/  FMNMX.FTZ R0, R152, R0, !PT ;  /* 0x0000000098007209 */ /* 0x000fc80007810000 */
[----:B------:R-:W-:Y:S01]  /*1b470*/  FMNMX.FTZ R0, R154, R0, !PT ;  /* 0x000000009a007209 */ /* 0x000fe20007810000 */
[----:B------:R-:W0:Y:S01]  /*1b480*/  MUFU.EX2 R174, R174 ;  /* 0x000000ae00ae7308 */ /* 0x000e220000000800 */
[C---:B-1----:R-:W-:Y:S01]  /*1b490*/  FADD.FTZ R212, R173.reuse, R212 ;  /* 0x000000d4add47221 */ /* 0x042fe20000010000 */
[----:B------:R-:W-:Y:S02]  /*1b4a0*/  F2FP.BF16.F32.PACK_AB R200, R173, R200 ;  /* 0x000000c8adc8723e */ /* 0x000fe400000010ff */
[----:B------:R-:W-:-:S04]  /*1b4b0*/  FMNMX.FTZ R0, R155, R0, !PT ;  /* 0x000000009b007209 */ /* 0x000fc80007810000 */
[----:B------:R-:W-:Y:S01]  /*1b4c0*/  FMNMX.FTZ R0, R158, R0, !PT ;  /* 0x000000009e007209 */ /* 0x000fe20007810000 */
[----:B------:R-:W1:Y:S01]  /*1b4d0*/  MUFU.EX2 R196, R196 ;  /* 0x000000c400c47308 */ /* 0x000e620000000800 */
[----:B--2---:R-:W-:Y:S02]  /*1b4e0*/  FADD.FTZ R212, R202, R212 ;  /* 0x000000d4cad47221 */ /* 0x004fe40000010000 */
[----:B------:R-:W-:-:S04]  /*1b4f0*/  FMNMX.FTZ R0, R144, R0, !PT ;  /* 0x0000000090007209 */ /* 0x000fc80007810000 */
[----:B------:R-:W-:Y:S01]  /*1b500*/  FMNMX.FTZ R0, R145, R0, !PT ;  /* 0x0000000091007209 */ /* 0x000fe20007810000 */
[----:B------:R-:W2:Y:S01]  /*1b510*/  MUFU.EX2 R21, R21 ;  /* 0x0000001500157308 */ /* 0x000ea20000000800 */
[C---:B0-----:R-:W-:Y:S01]  /*1b520*/  FADD.FTZ R212, R174.reuse, R212 ;  /* 0x000000d4aed47221 */ /* 0x041fe20000010000 */
[----:B------:R-:W-:Y:S02]  /*1b530*/  F2FP.BF16.F32.PACK_AB R202, R174, R202 ;  /* 0x000000caaeca723e */ /* 0x000fe400000010ff */
[----:B------:R-:W-:-:S04]  /*1b540*/  FMNMX.FTZ R0, R146, R0, !PT ;  /* 0x0000000092007209 */ /* 0x000fc80007810000 */
[----:B------:R-:W-:Y:S01]  /*1b550*/  FMNMX.FTZ R0, R125, R0, !PT ;  /* 0x000000007d007209 */ /* 0x000fe20007810000 */
[----:B------:R-:W0:Y:S01]  /*1b560*/  MUFU.EX2 R198, R198 ;  /* 0x000000c600c67308 */ /* 0x000e220000000800 */
[----:B-1----:R-:W-:Y:S02]  /*1b570*/  FADD.FTZ R212, R196, R212 ;  /* 0x000000d4c4d47221 */ /* 0x002fe40000010000 */
[----:B------:R-:W-:-:S04]  /*1b580*/  FMNMX.FTZ R0, R138, R0, !PT ;  /* 0x000000008a007209 */ /* 0x000fc80007810000 */
[----:B------:R-:W-:Y:S01]  /*1b590*/  FMNMX.FTZ R0, R139, R0, !PT ;  /* 0x000000008b007209 */ /* 0x000fe20007810000 */
[----:B------:R-:W1:Y:S01]  /*1b5a0*/  MUFU.EX2 R151, R151 ;  /* 0x0000009700977308 */ /* 0x000e620000000800 */
[C---:B--2---:R-:W-:Y:S01]  /*1b5b0*/  FADD.FTZ R212, R21.reuse, R212 ;  /* 0x000000d415d47221 */ /* 0x044fe20000010000 */
[----:B------:R-:W-:Y:S02]  /*1b5c0*/  F2FP.BF16.F32.PACK_AB R196, R21, R196 ;  /* 0x000000c415c4723e */ /* 0x000fe400000010ff */
[----:B------:R-:W-:-:S04]  /*1b5d0*/  FMNMX.FTZ R0, R142, R0, !PT ;  /* 0x000000008e007209 */ /* 0x000fc80007810000 */
[----:B------:R-:W-:Y:S01]  /*1b5e0*/  FMNMX.FTZ R0, R143, R0, !PT ;  /* 0x000000008f007209 */ /* 0x000fe20007810000 */
[----:B------:R-:W2:Y:S01]  /*1b5f0*/  MUFU.EX2 R192, R192 ;  /* 0x000000c000c07308 */ /* 0x000ea20000000800 */
[----:B0-----:R-:W-:Y:S02]  /*1b600*/  FADD.FTZ R212, R198, R212 ;  /* 0x000000d4c6d47221 */ /* 0x001fe40000010000 */
        /* <DEDUP_REMOVED lines=11> */
[----:B------:R-:W-:Y:S01]  /*1b6c0*/  MUFU.EX2 R153, R153 ;  /* 0x0000009900997308 */ /* 0x000fe20000000800 */
[C---:B0-----:R-:W-:Y:S01]  /*1b6d0*/  FADD.FTZ R212, R161.reuse, R212 ;  /* 0x000000d4a1d47221 */ /* 0x041fe20000010000 */
[----:B------:R-:W-:Y:S02]  /*1b6e0*/  F2FP.BF16.F32.PACK_AB R192, R161, R192 ;  /* 0x000000c0a1c0723e */ /* 0x000fe400000010ff */
[----:B------:R-:W-:-:S04]  /*1b6f0*/  FMNMX.FTZ R0, R126, R0, !PT ;  /* 0x000000007e007209 */ /* 0x000fc80007810000 */
[----:B------:R-:W-:Y:S01]  /*1b700*/  MUFU.EX2 R20, R20 ;  /* 0x0000001400147308 */ /* 0x000fe20000000800 */
[----:B-1----:R-:W-:-:S07]  /*1b710*/  FADD.FTZ R212, R194, R212 ;  /* 0x000000d4c2d47221 */ /* 0x002fce0000010000 */
[----:B------:R-:W-:Y:S08]  /*1b720*/  MUFU.EX2 R9, R9 ;  /* 0x0000000900097308 */ /* 0x000ff00000000800 */
[----:B------:R-:W-:Y:S01]  /*1b730*/  MUFU.EX2 R124, R124 ;  /* 0x0000007c007c7308 */ /* 0x000fe20000000800 */
[----:B------:R-:W-:Y:S02]  /*1b740*/  WARPGROUP.DEPBAR.LE gsb0, 0x0 ;  /* 0x00008000000079c5 */ /* 0x000fe40000010000 */
[----:B------:R-:W-:Y:S01]  /*1b750*/  WARPGROUP.ARRIVE ;  /* 0x00000000000079c5 */ /* 0x000fe20000000000 */
[-CC-:B------:R-:W-:Y:S01]  /*1b760*/  FFMA.FTZ R190, R147, R5.reuse, -R172.reuse ;  /* 0x0000000593be7223 */ /* 0x180fe200000108ac */
[----:B------:R-:W-:-:S04]  /*1b770*/  FFMA.FTZ R188, R159, R5, -R172 ;  /* 0x000000059fbc7223 */ /* 0x000fc800000108ac */
[----:B------:R-:W-:Y:S01]  /*1b780*/  HGMMA.64x192x16.F32.BF16 R24, R184, gdesc[UR4].tnspB, R24, gsb0 ;  /* 0x42e00004b8187df0 */ /* 0x000fe20008001818 */
[----:B------:R-:W-:Y:S01]  /*1b790*/  R2UR UR6, R120 ;  /* 0x00000000780672ca */ /* 0x000fe200000e0000 */
[----:B------:R-:W-:Y:S01]  /*1b7a0*/  MUFU.EX2 R188, R188 ;  /* 0x000000bc00bc7308 */ /* 0x000fe20000000800 */
[----:B------:R-:W-:Y:S01]  /*1b7b0*/  R2UR UR7, R121 ;  /* 0x00000000790772ca */ /* 0x000fe200000e0000 */
[----:B------:R-:W-:-:S06]  /*1b7c0*/  FFMA.FTZ R121, R157, R5, -R172 ;  /* 0x000000059d797223 */ /* 0x000fcc00000108ac */
[----:B------:R0:W1:Y:S08]  /*1b7d0*/  MUFU.TANH R120, R127 ;  /* 0x0000007f00787308 */ /* 0x0000700000002400 */
[----:B------:R-:W2:Y:S01]  /*1b7e0*/  MUFU.EX2 R121, R121 ;  /* 0x0000007900797308 */ /* 0x000ea20000000800 */
[----:B0-----:R-:W-:-:S07]  /*1b7f0*/  FFMA.FTZ R127, R137, R5, -R172 ;  /* 0x00000005897f7223 */ /* 0x001fce00000108ac */
[----:B------:R-:W0:Y:S01]  /*1b800*/  MUFU.EX2 R190, R190 ;  /* 0x000000be00be7308 */ /* 0x000e220000000800 */
[----:B-1----:R-:W-:-:S05]  /*1b810*/  FMNMX.FTZ R0, R120, R0, !PT ;  /* 0x0000000078007209 */ /* 0x002fca0007810000 */
[----:B------:R-:W1:Y:S02]  /*1b820*/  SHFL.BFLY PT, R6, R0, 0x2, 0x1f ;  /* 0x0c401f0000067f89 */ /* 0x000e6400000e0000 */
[----:B------:R-:W-:Y:S01]  /*1b830*/  MUFU.EX2 R127, R127 ;  /* 0x0000007f007f7308 */ /* 0x000fe20000000800 */
[C---:B--2---:R-:W-:Y:S01]  /*1b840*/  FADD.FTZ R212, R121.reuse, R212 ;  /* 0x000000d479d47221 */ /* 0x044fe20000010000 */
[----:B------:R-:W-:-:S03]  /*1b850*/  F2FP.BF16.F32.PACK_AB R194, R121, R194 ;  /* 0x000000c279c2723e */ /* 0x000fc600000010ff */
[----:B------:R-:W-:Y:S01]  /*1b860*/  FADD.FTZ R212, R188, R212 ;  /* 0x000000d4bcd47221 */ /* 0x000fe20000010000 */
[----:B------:R-:W-:-:S03]  /*1b870*/  F2FP.BF16.F32.PACK_AB R188, R153, R188 ;  /* 0x000000bc99bc723e */ /* 0x000fc600000010ff */
[----:B------:R-:W-:-:S04]  /*1b880*/  FADD.FTZ R212, R153, R212 ;  /* 0x000000d499d47221 */ /* 0x000fc80000010000 */
[----:B0-----:R-:W-:Y:S01]  /*1b890*/  FADD.FTZ R212, R190, R212 ;  /* 0x000000d4bed47221 */ /* 0x001fe20000010000 */
[----:B------:R-:W-:-:S03]  /*1b8a0*/  F2FP.BF16.F32.PACK_AB R190, R20, R190 ;  /* 0x000000be14be723e */ /* 0x000fc600000010ff */
[----:B------:R-:W-:Y:S01]  /*1b8b0*/  FADD.FTZ R212, R20, R212 ;  /* 0x000000d414d47221 */ /* 0x000fe20000010000 */
[----:B-1----:R-:W-:-:S05]  /*1b8c0*/  FMNMX.FTZ R0, R0, R6, !PT ;  /* 0x0000000600007209 */ /* 0x002fca0007810000 */
[----:B------:R-:W0:Y:S02]  /*1b8d0*/  SHFL.BFLY PT, R6, R0, 0x1, 0x1f ;  /* 0x0c201f0000067f89 */ /* 0x000e2400000e0000 */
[----:B0-----:R-:W-:-:S05]  /*1b8e0*/  FMNMX.FTZ R6, R0, R6, !PT ;  /* 0x0000000600067209 */ /* 0x001fca0007810000 */
[----:B------:R-:W-:Y:S02]  /*1b8f0*/  FADD.FTZ R0, -R6, R8 ;  /* 0x0000000806007221 */ /* 0x000fe40000010100 */
[----:B------:R-:W-:Y:S02]  /*1b900*/  MUFU.EX2 R8, R171 ;  /* 0x000000ab00087308 */ /* 0x000fe40000000800 */
[----:B------:R-:W-:-:S06]  /*1b910*/  FMUL.FTZ R0, R0, R5 ;  /* 0x0000000500007220 */ /* 0x000fcc0000410000 */
[----:B------:R-:W-:Y:S01]  /*1b920*/  MUFU.EX2 R0, R0 ;  /* 0x0000000000007308 */ /* 0x000fe20000000800 */
[----:B------:R-:W-:Y:S02]  /*1b930*/  WARPGROUP.DEPBAR.LE gsb0, 0x0 ;  /* 0x00008000000079c5 */ /* 0x000fe40000010000 */
[----:B------:R-:W-:Y:S01]  /*1b940*/  WARPGROUP.ARRIVE ;  /* 0x00000000000079c5 */ /* 0x000fe20000000000 */
[-CC-:B------:R-:W-:Y:S01]  /*1b950*/  FFMA.FTZ R186, R140, R5.reuse, -R172.reuse ;  /* 0x000000058cba7223 */ /* 0x180fe200000108ac */
[-C--:B------:R-:W-:Y:S01]  /*1b960*/  FMUL.FTZ R140, R6, R5.reuse ;  /* 0x00000005068c7220 */ /* 0x080fe20000410000 */
[-CC-:B------:R-:W-:Y:S01]  /*1b970*/  FFMA.FTZ R184, R136, R5.reuse, -R172.reuse ;  /* 0x0000000588b87223 */ /* 0x180fe200000108ac */
[-C--:B------:R-:W-:Y:S02]  /*1b980*/  FFMA.FTZ R136, R141, R5.reuse, -R172 ;  /* 0x000000058d887223 */ /* 0x080fe400000108ac */
[----:B------:R-:W-:Y:S01]  /*1b990*/  HGMMA.64x192x16.F32.BF16 R24, R180, gdesc[UR4].tnspB, R24, gsb0 ;  /* 0x42e00004b4187df0 */ /* 0x000fe20008001818 */
[-CC-:B------:R-:W-:Y:S01]  /*1b9a0*/  FFMA.FTZ R201, R11, R5.reuse, -R140.reuse ;  /* 0x000000050bc97223 */ /* 0x180fe2000001088c */
[----:B------:R-:W-:Y:S01]  /*1b9b0*/  IMAD.MOV.U32 R11, RZ, RZ, 0x40000040 ;  /* 0x40000040ff0b7424 */ /* 0x000fe200078e00ff */
[----:B------:R-:W-:Y:S01]  /*1b9c0*/  R2UR UR6, R10 ;  /* 0x000000000a0672ca */ /* 0x000fe200000e0000 */
[-CC-:B------:R-:W-:Y:S01]  /*1b9d0*/  FFMA.FTZ R14, R14, R5.reuse, -R140.reuse ;  /* 0x000000050e0e7223 */ /* 0x180fe2000001088c */
[-CC-:B------:R-:W-:Y:S01]  /*1b9e0*/  FFMA.FTZ R203, R15, R5.reuse, -R140.reuse ;  /* 0x000000050fcb7223 */ /* 0x180fe2000001088c */
[-CC-:B------:R-:W-:Y:S01]  /*1b9f0*/  FFMA.FTZ R141, R168, R5.reuse, -R140.reuse ;  /* 0x00000005a88d7223 */ /* 0x180fe2000001088c */
[----:B------:R-:W-:Y:S01]  /*1ba00*/  R2UR UR7, R11 ;  /* 0x000000000b0772ca */ /* 0x000fe200000e0000 */
        /* <DEDUP_REMOVED lines=15> */
[--C-:B------:R-:W-:Y:S01]  /*1bb00*/  FFMA.FTZ R131, R131, R5, -R140.reuse ;  /* 0x0000000583837223 */ /* 0x100fe2000001088c */
[----:B------:R-:W2:Y:S01]  /*1bb10*/  MUFU.EX2 R203, R203 ;  /* 0x000000cb00cb7308 */ /* 0x000ea20000000800 */
[----:B0-----:R-:W-:Y:S01]  /*1bb20*/  FFMA.FTZ R211, R0, R211, R201 ;  /* 0x000000d300d37223 */ /* 0x001fe200000100c9 */
[-CC-:B------:R-:W-:Y:S01]  /*1bb30*/  FFMA.FTZ R125, R122, R5.reuse, -R140.reuse ;  /* 0x000000057a7d7223 */ /* 0x180fe2000001088c */
[-CC-:B------:R-:W-:Y:S01]  /*1bb40*/  FFMA.FTZ R135, R135, R5.reuse, -R140.reuse ;  /* 0x0000000587877223 */ /* 0x180fe2000001088c */
[-CC-:B------:R-:W-:Y:S01]  /*1bb50*/  FFMA.FTZ R123, R123, R5.reuse, -R140.reuse ;  /* 0x000000057b7b7223 */ /* 0x180fe2000001088c */
[-CC-:B------:R-:W-:Y:S01]  /*1bb60*/  FFMA.FTZ R126, R126, R5.reuse, -R140.reuse ;  /* 0x000000057e7e7223 */ /* 0x180fe2000001088c */
[----:B------:R-:W-:-:S02]  /*1bb70*/  FFMA.FTZ R120, R120, R5, -R140 ;  /* 0x0000000578787223 */ /* 0x000fc4000001088c */
[----:B------:R-:W0:Y:S01]  /*1bb80*/  MUFU.EX2 R141, R141 ;  /* 0x0000008d008d7308 */ /* 0x000e220000000800 */
[C---:B-1----:R-:W-:Y:S01]  /*1bb90*/  FADD.FTZ R211, R14.reuse, R211 ;  /* 0x000000d30ed37221 */ /* 0x042fe20000010000 */
[----:B------:R-:W-:-:S06]  /*1bba0*/  F2FP.BF16.F32.PACK_AB R201, R14, R201 ;  /* 0x000000c90ec9723e */ /* 0x000fcc00000010ff */
[----:B------:R-:W1:Y:S01]  /*1bbb0*/  MUFU.EX2 R197, R197 ;  /* 0x000000c500c57308 */ /* 0x000e620000000800 */
[----:B--2---:R-:W-:-:S07]  /*1bbc0*/  FADD.FTZ R211, R203, R211 ;  /* 0x000000d3cbd37221 */ /* 0x004fce0000010000 */
[----:B------:R-:W-:Y:S01]  /*1bbd0*/  MUFU.EX2 R199, R199 ;  /* 0x000000c700c77308 */ /* 0x000fe20000000800 */
[C---:B0-----:R-:W-:Y:S01]  /*1bbe0*/  FADD.FTZ R211, R141.reuse, R211 ;  /* 0x000000d38dd37221 */ /* 0x041fe20000010000 */
[----:B------:R-:W-:-:S06]  /*1bbf0*/  F2FP.BF16.F32.PACK_AB R203, R141, R203 ;  /* 0x000000cb8dcb723e */ /* 0x000fcc00000010ff */
[----:B------:R-:W-:Y:S01]  /*1bc00*/  MUFU.EX2 R147, R147 ;  /* 0x0000009300937308 */ /* 0x000fe20000000800 */
[----:B-1----:R-:W-:-:S07]  /*1bc10*/  FADD.FTZ R211, R197, R211 ;  /* 0x000000d3c5d37221 */ /* 0x002fce0000010000 */
        /* <DEDUP_REMOVED lines=11> */
[----:B0-----:R-:W-:Y:S01]  /*1bcd0*/  FADD.FTZ R212, R184, R212 ;  /* 0x000000d4b8d47221 */ /* 0x001fe20000010000 */
[----:B------:R-:W-:-:S03]  /*1bce0*/  F2FP.BF16.F32.PACK_AB R184, R127, R184 ;  /* 0x000000b87fb8723e */ /* 0x000fc600000010ff */
[----:B------:R-:W-:-:S03]  /*1bcf0*/  FADD.FTZ R212, R127, R212 ;  /* 0x000000d47fd47221 */ /* 0x000fc60000010000 */
[----:B------:R-:W-:Y:S08]  /*1bd00*/  MUFU.EX2 R187, R187 ;  /* 0x000000bb00bb7308 */ /* 0x000ff00000000800 */
[----:B------:R-:W0:Y:S01]  /*1bd10*/  MUFU.EX2 R136, R136 ;  /* 0x0000008800887308 */ /* 0x000e220000000800 */
[----:B-1----:R-:W-:-:S07]  /*1bd20*/  FADD.FTZ R212, R186, R212 ;  /* 0x000000d4bad47221 */ /* 0x002fce0000010000 */
[----:B------:R-:W-:Y:S08]  /*1bd30*/  MUFU.EX2 R122, R131 ;  /* 0x00000083007a7308 */ /* 0x000ff00000000800 */
[----:B------:R-:W-:Y:S01]  /*1bd40*/  MUFU.EX2 R135, R135 ;  /* 0x0000008700877308 */ /* 0x000fe20000000800 */
[C---:B0-----:R-:W-:Y:S01]  /*1bd50*/  FADD.FTZ R212, R136.reuse, R212 ;  /* 0x000000d488d47221 */ /* 0x041fe20000010000 */
[----:B------:R-:W-:-:S06]  /*1bd60*/  F2FP.BF16.F32.PACK_AB R186, R136, R186 ;  /* 0x000000ba88ba723e */ /* 0x000fcc00000010ff */
[----:B------:R-:W-:Y:S08]  /*1bd70*/  MUFU.EX2 R125, R125 ;  /* 0x0000007d007d7308 */ /* 0x000ff00000000800 */
[----:B------:R-:W-:Y:S08]  /*1bd80*/  MUFU.EX2 R123, R123 ;  /* 0x0000007b007b7308 */ /* 0x000ff00000000800 */
[----:B------:R-:W-:Y:S01]  /*1bd90*/  MUFU.EX2 R126, R126 ;  /* 0x0000007e007e7308 */ /* 0x000fe20000000800 */
[----:B------:R-:W-:-:S02]  /*1bda0*/  WARPGROUP.DEPBAR.LE gsb0, 0x0 ;  /* 0x00008000000079c5 */ /* 0x000fc40000010000 */
[----:B------:R-:W-:Y:S01]  /*1bdb0*/  WARPGROUP.ARRIVE ;  /* 0x00000000000079c5 */ /* 0x000fe20000000000 */
[-CC-:B------:R-:W-:Y:S01]  /*1bdc0*/  FFMA.FTZ R180, R128, R5.reuse, -R172.reuse ;  /* 0x0000000580b47223 */ /* 0x180fe200000108ac */
[-CC-:B------:R-:W-:Y:S01]  /*1bdd0*/  FFMA.FTZ R128, R129, R5.reuse, -R172.reuse ;  /* 0x0000000581807223 */ /* 0x180fe200000108ac */
[-C--:B------:R-:W-:Y:S01]  /*1bde0*/  FFMA.FTZ R129, R133, R5.reuse, -R172 ;  /* 0x0000000585817223 */ /* 0x080fe200000108ac */
[-CC-:B------:R-:W-:Y:S01]  /*1bdf0*/  FFMA.FTZ R133, R162, R5.reuse, -R140.reuse ;  /* 0x00000005a2857223 */ /* 0x180fe2000001088c */
[-C--:B------:R-:W-:Y:S01]  /*1be00*/  FFMA.FTZ R181, R130, R5.reuse, -R140 ;  /* 0x0000000582b57223 */ /* 0x080fe2000001088c */
[----:B------:R-:W-:Y:S01]  /*1be10*/  HGMMA.64x192x16.F32.BF16 R24, R176, gdesc[UR4].tnspB, R24, gsb0 ;  /* 0x42e00004b0187df0 */ /* 0x000fe20008001818 */
[----:B------:R-:W0:Y:S01]  /*1be20*/  MUFU.EX2 R180, R180 ;  /* 0x000000b400b47308 */ /* 0x000e220000000800 */
[-C--:B------:R-:W-:Y:S01]  /*1be30*/  FFMA.FTZ R182, R132, R5.reuse, -R172 ;  /* 0x0000000584b67223 */ /* 0x080fe200000108ac */
[-C--:B------:R-:W-:Y:S01]  /*1be40*/  FFMA.FTZ R183, R134, R5.reuse, -R140 ;  /* 0x0000000586b77223 */ /* 0x080fe2000001088c */
[----:B------:R-:W-:-:S05]  /*1be50*/  FFMA.FTZ R132, R150, R5, -R172 ;  /* 0x0000000596847223 */ /* 0x000fca00000108ac */
[----:B------:R-:W1:Y:S08]  /*1be60*/  MUFU.EX2 R133, R133 ;  /* 0x0000008500857308 */ /* 0x000e700000000800 */
[----:B------:R-:W-:Y:S01]  /*1be70*/  MUFU.EX2 R181, R181 ;  /* 0x000000b500b57308 */ /* 0x000fe20000000800 */
[----:B0-----:R-:W-:-:S07]  /*1be80*/  FADD.FTZ R212, R180, R212 ;  /* 0x000000d4b4d47221 */ /* 0x001fce0000010000 */
[----:B------:R-:W0:Y:S01]  /*1be90*/  MUFU.EX2 R128, R128 ;  /* 0x0000008000807308 */ /* 0x000e220000000800 */
[C---:B-1----:R-:W-:Y:S01]  /*1bea0*/  FADD.FTZ R211, R133.reuse, R211 ;  /* 0x000000d385d37221 */ /* 0x042fe20000010000 */
[----:B------:R-:W-:-:S03]  /*1beb0*/  F2FP.BF16.F32.PACK_AB R197, R133, R197 ;  /* 0x000000c585c5723e */ /* 0x000fc600000010ff */
[----:B------:R-:W-:Y:S01]  /*1bec0*/  FADD.FTZ R211, R199, R211 ;  /* 0x000000d3c7d37221 */ /* 0x000fe20000010000 */
[C---:B------:R-:W-:Y:S02]  /*1bed0*/  F2FP.BF16.F32.PACK_AB R199, R147.reuse, R199 ;  /* 0x000000c793c7723e */ /* 0x040fe400000010ff */
[----:B------:R-:W1:Y:S01]  /*1bee0*/  MUFU.EX2 R182, R182 ;  /* 0x000000b600b67308 */ /* 0x000e620000000800 */
[----:B------:R-:W-:-:S04]  /*1bef0*/  FADD.FTZ R211, R147, R211 ;  /* 0x000000d393d37221 */ /* 0x000fc80000010000 */
[----:B------:R-:W-:Y:S01]  /*1bf00*/  FADD.FTZ R211, R193, R211 ;  /* 0x000000d3c1d37221 */ /* 0x000fe20000010000 */
[C---:B------:R-:W-:Y:S02]  /*1bf10*/  F2FP.BF16.F32.PACK_AB R193, R15.reuse, R193 ;  /* 0x000000c10fc1723e */ /* 0x040fe400000010ff */
[----:B------:R-:W-:Y:S01]  /*1bf20*/  MUFU.EX2 R183, R183 ;  /* 0x000000b700b77308 */ /* 0x000fe20000000800 */
[----:B------:R-:W-:Y:S01]  /*1bf30*/  FADD.FTZ R211, R15, R211 ;  /* 0x000000d30fd37221 */ /* 0x000fe20000010000 */
[C---:B0-----:R-:W-:Y:S01]  /*1bf40*/  FADD.FTZ R212, R128.reuse, R212 ;  /* 0x000000d480d47221 */ /* 0x041fe20000010000 */
[----:B------:R-:W-:Y:S02]  /*1bf50*/  F2FP.BF16.F32.PACK_AB R180, R128, R180 ;  /* 0x000000b480b4723e */ /* 0x000fe400000010ff */
[----:B------:R-:W-:Y:S01]  /*1bf60*/  FADD.FTZ R211, R195, R211 ;  /* 0x000000d3c3d37221 */ /* 0x000fe20000010000 */
[C---:B------:R-:W-:Y:S02]  /*1bf70*/  F2FP.BF16.F32.PACK_AB R195, R137.reuse, R195 ;  /* 0x000000c389c3723e */ /* 0x040fe400000010ff */
[----:B------:R-:W0:Y:S01]  /*1bf80*/  MUFU.EX2 R129, R129 ;  /* 0x0000008100817308 */ /* 0x000e220000000800 */
[----:B------:R-:W-:Y:S01]  /*1bf90*/  FADD.FTZ R211, R137, R211 ;  /* 0x000000d389d37221 */ /* 0x000fe20000010000 */
[----:B-1----:R-:W-:-:S03]  /*1bfa0*/  FADD.FTZ R212, R182, R212 ;  /* 0x000000d4b6d47221 */ /* 0x002fc60000010000 */
[----:B------:R-:W-:Y:S01]  /*1bfb0*/  FADD.FTZ R211, R189, R211 ;  /* 0x000000d3bdd37221 */ /* 0x000fe20000010000 */
[C---:B------:R-:W-:Y:S02]  /*1bfc0*/  F2FP.BF16.F32.PACK_AB R189, R10.reuse, R189 ;  /* 0x000000bd0abd723e */ /* 0x040fe400000010ff */
[----:B------:R-:W1:Y:S01]  /*1bfd0*/  MUFU.EX2 R132, R132 ;  /* 0x0000008400847308 */ /* 0x000e620000000800 */
[----:B------:R-:W-:Y:S01]  /*1bfe0*/  FADD.FTZ R211, R10, R211 ;  /* 0x000000d30ad37221 */ /* 0x000fe20000010000 */
[----:B------:R-:W-:-:S03]  /*1bff0*/  IMAD.MOV.U32 R10, RZ, RZ, R219 ;  /* 0x000000ffff0a7224 */ /* 0x000fc600078e00db */
[----:B------:R-:W-:Y:S01]  /*1c000*/  FADD.FTZ R211, R191, R211 ;  /* 0x000000d3bfd37221 */ /* 0x000fe20000010000 */
[C---:B------:R-:W-:Y:S02]  /*1c010*/  F2FP.BF16.F32.PACK_AB R191, R11.reuse, R191 ;  /* 0x000000bf0bbf723e */ /* 0x040fe400000010ff */
[----:B------:R-:W2:Y:S01]  /*1c020*/  MUFU.EX2 R120, R120 ;  /* 0x0000007800787308 */ /* 0x000ea20000000800 */
[----:B------:R-:W-:Y:S01]  /*1c030*/  FADD.FTZ R211, R11, R211 ;  /* 0x000000d30bd37221 */ /* 0x000fe20000010000 */
[C---:B0-----:R-:W-:Y:S01]  /*1c040*/  FADD.FTZ R212, R129.reuse, R212 ;  /* 0x000000d481d47221 */ /* 0x041fe20000010000 */
[----:B------:R-:W-:Y:S01]  /*1c050*/  F2FP.BF16.F32.PACK_AB R182, R129, R182 ;  /* 0x000000b681b6723e */ /* 0x000fe200000010ff */
[----:B------:R-:W-:Y:S02]  /*1c060*/  IMAD.MOV.U32 R11, RZ, RZ, R218 ;  /* 0x000000ffff0b7224 */ /* 0x000fe400078e00da */
[----:B------:R-:W-:Y:S01]  /*1c070*/  FADD.FTZ R211, R185, R211 ;  /* 0x000000d3b9d37221 */ /* 0x000fe20000010000 */
[----:B------:R-:W-:-:S04]  /*1c080*/  FADD.FTZ R212, R9, R212 ;  /* 0x000000d409d47221 */ /* 0x000fc80000010000 */
[----:B-1----:R-:W-:-:S04]  /*1c090*/  FADD.FTZ R212, R132, R212 ;  /* 0x000000d484d47221 */ /* 0x002fc80000010000 */
[----:B------:R-:W-:-:S04]  /*1c0a0*/  FADD.FTZ R212, R124, R212 ;  /* 0x000000d47cd47221 */ /* 0x000fc80000010000 */
[----:B------:R-:W-:Y:S01]  /*1c0b0*/  FADD.FTZ R212, R8, R212 ;  /* 0x000000d408d47221 */ /* 0x000fe20000010000 */
[----:B------:R-:W-:Y:S02]  /*1c0c0*/  WARPGROUP.DEPBAR.LE gsb0, 0x0 ;  /* 0x00008000000079c5 */ /* 0x000fe40000010000 */
[----:B------:R0:W-:Y:S01]  /*1c0d0*/  @!P1 SYNCS.ARRIVE.TRANS64.RED.A1T0 RZ, [R12+URZ], RZ ;  /* 0x000000ff0cff99a7 */ /* 0x0001e2000810043f */
[----:B------:R-:W-:Y:S01]  /*1c0e0*/  F2FP.BF16.F32.PACK_AB R176, R132, R9 ;  /* 0x0000000984b0723e */ /* 0x000fe200000010ff */
[----:B------:R-:W-:Y:S01]  /*1c0f0*/  IMAD.MOV.U32 R9, RZ, RZ, R4 ;  /* 0x000000ffff097224 */ /* 0x000fe200078e0004 */
[----:B------:R-:W-:Y:S01]  /*1c100*/  F2FP.BF16.F32.PACK_AB R178, R8, R124 ;  /* 0x0000007c08b2723e */ /* 0x000fe200000010ff */
[----:B------:R-:W-:Y:S01]  /*1c110*/  IMAD.MOV.U32 R8, RZ, RZ, R6 ;  /* 0x000000ffff087224 */ /* 0x000fe200078e0006 */
[----:B------:R-:W-:Y:S02]  /*1c120*/  F2FP.BF16.F32.PACK_AB R177, R123, R125 ;  /* 0x0000007d7bb1723e */ /* 0x000fe400000010ff */
[----:B--2---:R-:W-:Y:S01]  /*1c130*/  F2FP.BF16.F32.PACK_AB R179, R120, R126 ;  /* 0x0000007e78b3723e */ /* 0x004fe200000010ff */
[-CC-:B0-----:R-:W-:Y:S01]  /*1c140*/  FFMA.FTZ R12, R139, R5.reuse, -R140.reuse ;  /* 0x000000058b0c7223 */ /* 0x181fe2000001088c */
[----:B------:R0:W-:Y:S05]  /*1c150*/  @!P1 SYNCS.ARRIVE.TRANS64.RED.A1T0 RZ, [R13+URZ], RZ ;  /* 0x000000ff0dff99a7 */ /* 0x0001ea000810043f */
[----:B------:R-:W1:Y:S01]  /*1c160*/  MUFU.EX2 R12, R12 ;  /* 0x0000000c000c7308 */ /* 0x000e620000000800 */
[----:B0-----:R-:W-:-:S07]  /*1c170*/  FFMA.FTZ R13, R143, R5, -R140 ;  /* 0x000000058f0d7223 */ /* 0x001fce000001088c */
[----:B------:R-:W0:Y:S01]  /*1c180*/  MUFU.EX2 R13, R13 ;  /* 0x0000000d000d7308 */ /* 0x000e220000000800 */
[C---:B-1----:R-:W-:Y:S01]  /*1c190*/  FADD.FTZ R211, R12.reuse, R211 ;  /* 0x000000d30cd37221 */ /* 0x042fe20000010000 */
[----:B------:R-:W-:-:S03]  /*1c1a0*/  F2FP.BF16.F32.PACK_AB R185, R12, R185 ;  /* 0x000000b90cb9723e */ /* 0x000fc600000010ff */
[----:B------:R-:W-:-:S04]  /*1c1b0*/  FADD.FTZ R211, R187, R211 ;  /* 0x000000d3bbd37221 */ /* 0x000fc80000010000 */
[C---:B0-----:R-:W-:Y:S01]  /*1c1c0*/  FADD.FTZ R211, R13.reuse, R211 ;  /* 0x000000d30dd37221 */ /* 0x041fe20000010000 */
[----:B------:R-:W-:-:S03]  /*1c1d0*/  F2FP.BF16.F32.PACK_AB R187, R13, R187 ;  /* 0x000000bb0dbb723e */ /* 0x000fc600000010ff */
[----:B------:R-:W-:Y:S01]  /*1c1e0*/  FADD.FTZ R211, R181, R211 ;  /* 0x000000d3b5d37221 */ /* 0x000fe20000010000 */
[----:B------:R-:W-:-:S03]  /*1c1f0*/  F2FP.BF16.F32.PACK_AB R181, R122, R181 ;  /* 0x000000b57ab5723e */ /* 0x000fc600000010ff */
[----:B------:R-:W-:-:S04]  /*1c200*/  FADD.FTZ R211, R122, R211 ;  /* 0x000000d37ad37221 */ /* 0x000fc80000010000 */
[----:B------:R-:W-:Y:S01]  /*1c210*/  FADD.FTZ R211, R183, R211 ;  /* 0x000000d3b7d37221 */ /* 0x000fe20000010000 */
[----:B------:R-:W-:-:S03]  /*1c220*/  F2FP.BF16.F32.PACK_AB R183, R135, R183 ;  /* 0x000000b787b7723e */ /* 0x000fc600000010ff */
[----:B------:R-:W-:-:S04]  /*1c230*/  FADD.FTZ R211, R135, R211 ;  /* 0x000000d387d37221 */ /* 0x000fc80000010000 */
[----:B------:R-:W-:-:S04]  /*1c240*/  FADD.FTZ R211, R125, R211 ;  /* 0x000000d37dd37221 */ /* 0x000fc80000010000 */
[----:B------:R-:W-:-:S04]  /*1c250*/  FADD.FTZ R211, R123, R211 ;  /* 0x000000d37bd37221 */ /* 0x000fc80000010000 */
[----:B------:R-:W-:-:S04]  /*1c260*/  FADD.FTZ R211, R126, R211 ;  /* 0x000000d37ed37221 */ /* 0x000fc80000010000 */
[----:B------:R-:W-:Y:S01]  /*1c270*/  FADD.FTZ R211, R120, R211 ;  /* 0x000000d378d37221 */ /* 0x000fe20000010000 */
[----:B------:R-:W-:Y:S06]  /*1c280*/  @P2 BRA `(.L_x_3826) ;  /* 0xffffffa800ec2947 */ /* 0x000fec000383ffff */
.L_x_3815:
[----:B------:R-:W-:Y:S05]  /*1c290*/  BSYNC B0 ;  /* 0x0000000000007941 */ /* 0x000fea0003800000 */
.L_x_3814:
        /* <DEDUP_REMOVED lines=99> */
.L_x_3827:
[----:B------:R-:W-:Y:S01]  /*1c8d0*/  IMAD R0, R218, 0x8, R2 ;  /* 0x00000008da007824 */ /* 0x000fe200078e0202 */
[----:B------:R-:W-:-:S04]  /*1c8e0*/  SHF.L.U32 R3, R219, 0x1f, RZ ;  /* 0x0000001fdb037819 */ /* 0x000fc800000006ff */
[----:B------:R0:W1:Y:S01]  /*1c8f0*/  SYNCS.PHASECHK.TRANS64.TRYWAIT P2, [R0+URZ+0x36850], R3 ;  /* 0x03685003000075a7 */ /* 0x000062000804017f */
[----:B------:R-:W-:Y:S05]  /*1c900*/  @!P0 BRA `(.L_x_3828) ;  /* 0x0000000000048947 */ /* 0x000fea0003800000 */
[----:B------:R-:W-:Y:S01]  /*1c910*/  BPT.TRAP 0x1 ;  /* 0x000000040000795c */ /* 0x000fe20000300000 */
.L_x_3828:
[----:B------:R-:W-:Y:S01]  /*1c920*/  VIADD R2, R2, 0x400 ;  /* 0x0000040002027836 */ /* 0x000fe20000000000 */
[----:B------:R-:W-:Y:S04]  /*1c930*/  BSSY B0, `(.L_x_3829) ;  /* 0x0000008000007945 */ /* 0x000fe80003800000 */
[----:B------:R-:W-:-:S04]  /*1c940*/  SHF.R.U32.HI R2, RZ, 0x4, R2 ;  /* 0x00000004ff027819 */ /* 0x000fc80000011602 */
[----:B------:R-:W-:-:S04]  /*1c950*/  LOP3.LUT R2, R2, 0x3fff, RZ, 0xc0, !PT ;  /* 0x00003fff02027812 */ /* 0x000fc800078ec0ff */
[----:B------:R-:W-:-:S05]  /*1c960*/  LOP3.LUT R7, R2, 0x3800000, RZ, 0xfc, !PT ;  /* 0x0380000002077812 */ /* 0x000fca00078efcff */
[----:B------:R-:W-:Y:S01]  /*1c970*/  IMAD R7, R218, 0xa80, R7 ;  /* 0x00000a80da077824 */ /* 0x000fe200078e0207 */
[----:B-1----:R-:W-:Y:S06]  /*1c980*/  @P2 BRA `(.L_x_3830) ;  /* 0x0000000000082947 */ /* 0x002fec0003800000 */
[----:B------:R-:W1:Y:S02]  /*1c990*/  SYNCS.PHASECHK.TRANS64.TRYWAIT P0, [R0+URZ+0x36850], R3 ;  /* 0x03685003000075a7 */ /* 0x000e64000800017f */
[----:B-1----:R-:W-:Y:S05]  /*1c9a0*/  @!P0 BRA `(.L_x_3831) ;  /* 0x000000d400508947 */ /* 0x002fea0003800000 */
.L_x_3830:
[----:B------:R-:W-:Y:S05]  /*1c9b0*/  BSYNC B0 ;  /* 0x0000000000007941 */ /* 0x000fea0003800000 */
.L_x_3829:
[----:B------:R-:W-:Y:S01]  /*1c9c0*/  IMAD.MOV.U32 R2, RZ, RZ, R7 ;  /* 0x000000ffff027224 */ /* 0x000fe200078e0007 */
[----:B------:R-:W-:Y:S01]  /*1c9d0*/  WARPGROUP.ARRIVE ;  /* 0x00000000000079c5 */ /* 0x000fe20000000000 */
[----:B01----:R-:W-:Y:S02]  /*1c9e0*/  IMAD.MOV.U32 R3, RZ, RZ, 0x40000040 ;  /* 0x40000040ff037424 */ /* 0x003fe400078e00ff */
[----:B------:R-:W-:Y:S01]  /*1c9f0*/  VIADD R218, R218, 0x1 ;  /* 0x00000001dada7836 */ /* 0x000fe20000000000 */
[----:B------:R-:W-:Y:S01]  /*1ca00*/  R2UR UR6, R2 ;  /* 0x00000000020672ca */ /* 0x000fe200000e0000 */
[----:B------:R-:W-:Y:S01]  /*1ca10*/  VIADD R2, R7, 0x80 ;  /* 0x0000008007027836 */ /* 0x000fe20000000000 */
[----:B------:R-:W-:Y:S01]  /*1ca20*/  R2UR UR7, R3 ;  /* 0x00000000030772ca */ /* 0x000fe200000e0000 */
[----:B------:R-:W-:Y:S01]  /*1ca30*/  IMAD.MOV.U32 R3, RZ, RZ, 0x40000040 ;  /* 0x40000040ff037424 */ /* 0x000fe200078e00ff */
[----:B------:R-:W-:Y:S01]  /*1ca40*/  ISETP.NE.AND P2, PT, R218, 0x2, PT ;  /* 0x00000002da00780c */ /* 0x000fe20003f45270 */
[----:B------:R-:W-:-:S03]  /*1ca50*/  VIADD R228, R228, 0x1 ;  /* 0x00000001e4e47836 */ /* 0x000fc60000000000 */
[----:B------:R-:W-:-:S07]  /*1ca60*/  SEL R218, R218, RZ, P2 ;  /* 0x000000ffdada7207 */ /* 0x000fce0001000000 */
        /* <DEDUP_REMOVED lines=36> */
[----:B------:R-:W-:Y:S02]  /*1ccb0*/  R2UR UR6, R2 ;  /* 0x00000000020672ca */ /* 0x000fe400000e0000 */
[----:B------:R-:W-:Y:S01]  /*1ccc0*/  R2UR UR7, R3 ;  /* 0x00000000030772ca */ /* 0x000fe200000e0000 */
[----:B------:R-:W0:Y:S04]  /*1ccd0*/  SHFL.BFLY PT, R2, R211, 0x2, 0x1f ;  /* 0x0c401f00d3027f89 */ /* 0x000e2800000e0000 */
[----:B------:R-:W1:Y:S01]  /*1cce0*/  SHFL.BFLY PT, R3, R212, 0x2, 0x1f ;  /* 0x0c401f00d4037f89 */ /* 0x000e6200000e0000 */
[----:B0-----:R-:W-:Y:S01]  /*1ccf0*/  FADD.FTZ R8, R2, R211 ;  /* 0x000000d302087221 */ /* 0x001fe20000010000 */
[----:B-1----:R-:W-:-:S04]  /*1cd00*/  FADD.FTZ R3, R3, R212 ;  /* 0x000000d403037221 */ /* 0x002fc80000010000 */
[----:B------:R-:W0:Y:S04]  /*1cd10*/  SHFL.BFLY PT, R7, R8, 0x1, 0x1f ;  /* 0x0c201f0008077f89 */ /* 0x000e2800000e0000 */
[----:B------:R-:W1:Y:S01]  /*1cd20*/  SHFL.BFLY PT, R2, R3, 0x1, 0x1f ;  /* 0x0c201f0003027f89 */ /* 0x000e6200000e0000 */
[----:B0-----:R-:W-:Y:S01]  /*1cd30*/  FADD.FTZ R13, R8, R7 ;  /* 0x00000007080d7221 */ /* 0x001fe20000010000 */
[----:B------:R-:W-:Y:S02]  /*1cd40*/  @!P1 VIADD R8, R0, 0x36860 ;  /* 0x0003686000089836 */ /* 0x000fe40000000000 */
[----:B------:R-:W-:Y:S02]  /*1cd50*/  IMAD.MOV.U32 R7, RZ, RZ, RZ ;  /* 0x000000ffff077224 */ /* 0x000fe400078e00ff */
[----:B-1----:R-:W-:Y:S01]  /*1cd60*/  FADD.FTZ R12, R3, R2 ;  /* 0x00000002030c7221 */ /* 0x002fe20000010000 */
[----:B------:R-:W-:Y:S01]  /*1cd70*/  FSETP.NE.FTZ.AND P3, PT, R13, RZ, PT ;  /* 0x000000ff0d00720b */ /* 0x000fe20003f75000 */
[----:B------:R-:W-:Y:S01]  /*1cd80*/  IMAD.MOV.U32 R3, RZ, RZ, -0x800000 ;  /* 0xff800000ff037424 */ /* 0x000fe200078e00ff */
[----:B------:R-:W-:Y:S01]  /*1cd90*/  SEL R2, RZ, 0x1, P2 ;  /* 0x00000001ff027807 */ /* 0x000fe20001000000 */
[----:B------:R-:W-:Y:S01]  /*1cda0*/  IMAD.MOV.U32 R0, RZ, RZ, -0x800000 ;  /* 0xff800000ff007424 */ /* 0x000fe200078e00ff */
[----:B------:R-:W-:-:S02]  /*1cdb0*/  FSETP.NE.FTZ.AND P0, PT, R12, RZ, PT ;  /* 0x000000ff0c00720b */ /* 0x000fc40003f15000 */
[----:B------:R-:W-:Y:S01]  /*1cdc0*/  LOP3.LUT R219, R219, R2, RZ, 0x3c, !PT ;  /* 0x00000002dbdb7212 */ /* 0x000fe200078e3cff */
[----:B------:R-:W-:Y:S01]  /*1cdd0*/  IMAD.MOV.U32 R2, RZ, RZ, RZ ;  /* 0x000000ffff027224 */ /* 0x000fe200078e00ff */
[----:B------:R-:W-:-:S05]  /*1cde0*/  @!P1 PRMT R8, RZ, 0x654, R8 ;  /* 0x00000654ff089816 */ /* 0x000fca0000000008 */
[----:B------:R-:W0:Y:S01]  /*1cdf0*/  @P3 MUFU.LG2 R11, R13 ;  /* 0x0000000d000b3308 */ /* 0x000e220000000c00 */
[----:B------:R-:W-:-:S03]  /*1ce00*/  @P3 FMUL.FTZ R14, R5, 0.69314718246459960938 ;  /* 0x3f317218050e3820 */ /* 0x000fc60000410000 */
[----:B------:R-:W-:-:S04]  /*1ce10*/  @P0 FMUL.FTZ R9, R5, 0.69314718246459960938 ;  /* 0x3f31721805090820 */ /* 0x000fc80000410000 */
[----:B------:R-:W1:Y:S08]  /*1ce20*/  @P0 MUFU.LG2 R10, R12 ;  /* 0x0000000c000a0308 */ /* 0x000e700000000c00 */
[----:B------:R-:W2:Y:S01]  /*1ce30*/  @P0 MUFU.RCP R7, R12 ;  /* 0x0000000c00070308 */ /* 0x000ea20000001000 */
[----:B0-----:R-:W-:-:S04]  /*1ce40*/  @P3 FMUL.FTZ R11, R11, 0.69314718246459960938 ;  /* 0x3f3172180b0b3820 */ /* 0x001fc80000410000 */
[----:B------:R-:W-:-:S03]  /*1ce50*/  @P3 FFMA.FTZ R0, R14, R6, R11 ;  /* 0x000000060e003223 */ /* 0x000fc6000001000b */
[----:B------:R-:W0:Y:S01]  /*1ce60*/  @P3 MUFU.RCP R2, R13 ;  /* 0x0000000d00023308 */ /* 0x000e220000001000 */
[----:B-1----:R-:W-:-:S04]  /*1ce70*/  @P0 FMUL.FTZ R10, R10, 0.69314718246459960938 ;  /* 0x3f3172180a0a0820 */ /* 0x002fc80000410000 */
[----:B------:R-:W-:Y:S01]  /*1ce80*/  @P0 FFMA.FTZ R3, R9, R4, R10 ;  /* 0x0000000409030223 */ /* 0x000fe2000001000a */
[----:B------:R-:W-:Y:S01]  /*1ce90*/  PLOP3.LUT P0, PT, PT, PT, PT, 0x8, 0x0 ;  /* 0x000000000000781c */ /* 0x000fe20003f0e170 */
[----:B------:R-:W-:Y:S02]  /*1cea0*/  WARPGROUP.DEPBAR.LE gsb0, 0x0 ;  /* 0x00008000000079c5 */ /* 0x000fe40000010000 */
[----:B------:R-:W-:-:S06]  /*1ceb0*/  WARPGROUP.ARRIVE ;  /* 0x00000000000079c5 */ /* 0x000fcc0000000000 */
        /* <DEDUP_REMOVED lines=99> */
.L_x_3757:
        /* <DEDUP_REMOVED lines=10> */
[----:B------:R-:W-:Y:S01]  /*1d590*/  ULDC.64 UR6, c[0x0][0xc00] ;  /* 0x0003000000067ab9 */ /* 0x000fe20000000a00 */
[----:B------:R-:W-:Y:S01]  /*1d5a0*/  ULDC.64 UR4, c[0x0][0xc08] ;  /* 0x0003020000047ab9 */ /* 0x000fe20000000a00 */
[----:B------:R-:W3:Y:S01]  /*1d5b0*/  S2R R5, SR_SWINHI ;  /* 0x0000000000057919 */ /* 0x000ee20000002f00 */
[----:B------:R-:W4:Y:S04]  /*1d5c0*/  LDL.LU R142, [R1+0x6c] ;  /* 0x00006c00018e7983 */ /* 0x000f280000300800 */
[----:B------:R-:W4:Y:S01]  /*1d5d0*/  LDL R141, [R1+0x78] ;  /* 0x00007800018d7983 */ /* 0x000f220000100800 */
[----:B------:R-:W-:Y:S02]  /*1d5e0*/  MOV R134, R2 ;  /* 0x0000000200867202 */ /* 0x000fe40000000f00 */
[----:B---3--:R-:W-:Y:S01]  /*1d5f0*/  MOV R135, R5 ;  /* 0x0000000500877202 */ /* 0x008fe20000000f00 */
[----:B------:R-:W-:Y:S02]  /*1d600*/  BAR.SYNC.DEFER_BLOCKING 0x1, 0x100 ;  /* 0x0044000000007b1d */ /* 0x000fe40000010000 */
[----:B--2---:R-:W-:-:S03]  /*1d610*/  IMAD.WIDE R4, R4, 0x2, R134 ;  /* 0x0000000204047825 */ /* 0x004fc600078e0286 */
[C---:B------:R-:W-:Y:S02]  /*1d620*/  IADD3 R12, P1, R4.reuse, 0x40, RZ ;  /* 0x00000040040c7810 */ /* 0x040fe40007f3e0ff */
[C---:B------:R-:W-:Y:S02]  /*1d630*/  IADD3 R14, P6, R4.reuse, 0x60, RZ ;  /* 0x00000060040e7810 */ /* 0x040fe40007fde0ff */
[----:B------:R-:W-:Y:S02]  /*1d640*/  IADD3 R80, P5, R4, 0x4000, RZ ;  /* 0x0000400004507810 */ /* 0x000fe40007fbe0ff */
[----:B------:R-:W-:Y:S02]  /*1d650*/  LOP3.LUT R95, R12, 0x380, RZ, 0xc0, !PT ;  /* 0x000003800c5f7812 */ /* 0x000fe400078ec0ff */
[----:B------:R-:W-:Y:S02]  /*1d660*/  LOP3.LUT R82, R14, 0x380, RZ, 0xc0, !PT ;  /* 0x000003800e527812 */ /* 0x000fe400078ec0ff */
[----:B------:R-:W-:-:S02]  /*1d670*/  IADD3 R10, P2, R4, 0x20, RZ ;  /* 0x00000020040a7810 */ /* 0x000fc40007f5e0ff */
[----:B------:R-:W-:Y:S02]  /*1d680*/  LOP3.LUT R88, R80, 0x380, RZ, 0xc0, !PT ;  /* 0x0000038050587812 */ /* 0x000fe400078ec0ff */
[----:B------:R-:W-:Y:S02]  /*1d690*/  SHF.R.U64 R95, R95, 0x3, RZ ;  /* 0x000000035f5f7819 */ /* 0x000fe400000012ff */
[----:B------:R-:W-:Y:S02]  /*1d6a0*/  IADD3 R6, P0, R4, 0x4020, RZ ;  /* 0x0000402004067810 */ /* 0x000fe40007f1e0ff */
[----:B------:R-:W-:Y:S01]  /*1d6b0*/  SHF.R.U64 R82, R82, 0x3, RZ ;  /* 0x0000000352527819 */ /* 0x000fe200000012ff */
[----:B------:R-:W-:Y:S01]  /*1d6c0*/  IMAD.X R11, RZ, RZ, R5, P2 ;  /* 0x000000ffff0b7224 */ /* 0x000fe200010e0605 */
[----:B------:R-:W-:Y:S02]  /*1d6d0*/  IADD3 R86, P3, R4, 0x4060, RZ ;  /* 0x0000406004567810 */ /* 0x000fe40007f7e0ff */
[----:B------:R-:W-:-:S02]  /*1d6e0*/  SHF.R.U64 R88, R88, 0x3, RZ ;  /* 0x0000000358587819 */ /* 0x000fc400000012ff */
[C---:B------:R-:W-:Y:S02]  /*1d6f0*/  LOP3.LUT R9, R4.reuse, 0x380, RZ, 0xc0, !PT ;  /* 0x0000038004097812 */ /* 0x040fe400078ec0ff */
[----:B------:R-:W-:Y:S02]  /*1d700*/  IADD3 R7, P2, R4, 0x8000, RZ ;  /* 0x0000800004077810 */ /* 0x000fe40007f5e0ff */
[----:B------:R-:W-:Y:S02]  /*1d710*/  LOP3.LUT R12, R95, R12, RZ, 0x3c, !PT ;  /* 0x0000000c5f0c7212 */ /* 0x000fe400078e3cff */
[----:B------:R-:W-:Y:S02]  /*1d720*/  LOP3.LUT R14, R82, R14, RZ, 0x3c, !PT ;  /* 0x0000000e520e7212 */ /* 0x000fe400078e3cff */
[----:B------:R-:W-:Y:S02]  /*1d730*/  LOP3.LUT R95, R6, 0x380, RZ, 0xc0, !PT ;  /* 0x00000380065f7812 */ /* 0x000fe400078ec0ff */
[----:B------:R-:W-:-:S02]  /*1d740*/  LOP3.LUT R82, R86, 0x380, RZ, 0xc0, !PT ;  /* 0x0000038056527812 */ /* 0x000fc400078ec0ff */
[----:B------:R-:W-:Y:S01]  /*1d750*/  LOP3.LUT R80, R88, R80, RZ, 0x3c, !PT ;  /* 0x0000005058507212 */ /* 0x000fe200078e3cff */
[--C-:B------:R-:W-:Y:S01]  /*1d760*/  IMAD.X R13, RZ, RZ, R5.reuse, P1 ;  /* 0x000000ffff0d7224 */ /* 0x100fe200008e0605 */
[----:B------:R-:W-:Y:S02]  /*1d770*/  SHF.R.U64 R9, R9, 0x3, RZ ;  /* 0x0000000309097819 */ /* 0x000fe400000012ff */
[----:B------:R-:W-:Y:S01]  /*1d780*/  LOP3.LUT R88, R7, 0x380, RZ, 0xc0, !PT ;  /* 0x0000038007587812 */ /* 0x000fe200078ec0ff */
[--C-:B------:R-:W-:Y:S01]  /*1d790*/  IMAD.X R15, RZ, RZ, R5.reuse, P6 ;  /* 0x000000ffff0f7224 */ /* 0x100fe200030e0605 */
[C---:B------:R-:W-:Y:S01]  /*1d7a0*/  IADD3 R84, P4, R4.reuse, 0x4040, RZ ;  /* 0x0000404004547810 */ /* 0x040fe20007f9e0ff */
[----:B------:R-:W-:Y:S01]  /*1d7b0*/  IMAD.X R81, RZ, RZ, R5, P5 ;  /* 0x000000ffff517224 */ /* 0x000fe200028e0605 */
[----:B------:R-:W-:Y:S02]  /*1d7c0*/  SHF.R.U64 R95, R95, 0x3, RZ ;  /* 0x000000035f5f7819 */ /* 0x000fe400000012ff */
[----:B------:R-:W-:-:S02]  /*1d7d0*/  IADD3 R8, P1, R4, 0x8020, RZ ;  /* 0x0000802004087810 */ /* 0x000fc40007f3e0ff */
[----:B------:R-:W-:Y:S02]  /*1d7e0*/  SHF.R.U64 R139, R82, 0x3, RZ ;  /* 0x00000003528b7819 */ /* 0x000fe400000012ff */
[C---:B------:R-:W-:Y:S02]  /*1d7f0*/  IADD3 R92, P6, R4.reuse, 0x8040, RZ ;  /* 0x00008040045c7810 */ /* 0x040fe40007fde0ff */
[----:B------:R-:W-:Y:S02]  /*1d800*/  IADD3 R94, P5, R4, 0x8060, RZ ;  /* 0x00008060045e7810 */ /* 0x000fe40007fbe0ff */
[----:B------:R-:W-:Y:S02]  /*1d810*/  LOP3.LUT R4, R9, R4, RZ, 0x3c, !PT ;  /* 0x0000000409047212 */ /* 0x000fe400078e3cff */
[----:B------:R-:W-:Y:S02]  /*1d820*/  LOP3.LUT R90, R10, 0x380, RZ, 0xc0, !PT ;  /* 0x000003800a5a7812 */ /* 0x000fe400078ec0ff */
[----:B------:R-:W-:-:S02]  /*1d830*/  SHF.R.U64 R88, R88, 0x3, RZ ;  /* 0x0000000358587819 */ /* 0x000fc400000012ff */
[----:B------:R-:W-:Y:S02]  /*1d840*/  LOP3.LUT R137, R84, 0x380, RZ, 0xc0, !PT ;  /* 0x0000038054897812 */ /* 0x000fe400078ec0ff */
[----:B------:R-:W-:Y:S02]  /*1d850*/  LOP3.LUT R82, R95, R6, RZ, 0x3c, !PT ;  /* 0x000000065f527212 */ /* 0x000fe400078e3cff */
[----:B------:R-:W-:Y:S02]  /*1d860*/  LOP3.LUT R86, R139, R86, RZ, 0x3c, !PT ;  /* 0x000000568b567212 */ /* 0x000fe400078e3cff */
[----:B------:R-:W-:Y:S01]  /*1d870*/  LOP3.LUT R95, R8, 0x380, RZ, 0xc0, !PT ;  /* 0x00000380085f7812 */ /* 0x000fe200078ec0ff */
[--C-:B------:R-:W-:Y:S01]  /*1d880*/  IMAD.X R83, RZ, RZ, R5.reuse, P0 ;  /* 0x000000ffff537224 */ /* 0x100fe200000e0605 */
[----:B------:R-:W-:Y:S01]  /*1d890*/  LOP3.LUT R139, R94, 0x380, RZ, 0xc0, !PT ;  /* 0x000003805e8b7812 */ /* 0x000fe200078ec0ff */
[--C-:B------:R-:W-:Y:S01]  /*1d8a0*/  IMAD.X R85, RZ, RZ, R5.reuse, P4 ;  /* 0x000000ffff557224 */ /* 0x100fe200020e0605 */
[----:B------:R-:W-:Y:S01]  /*1d8b0*/  SHF.R.U64 R90, R90, 0x3, RZ ;  /* 0x000000035a5a7819 */ /* 0x000fe200000012ff */
[--C-:B------:R-:W-:Y:S01]  /*1d8c0*/  IMAD.X R87, RZ, RZ, R5.reuse, P3 ;  /* 0x000000ffff577224 */ /* 0x100fe200018e0605 */
[----:B------:R-:W-:Y:S01]  /*1d8d0*/  LOP3.LUT R88, R88, R7, RZ, 0x3c, !PT ;  /* 0x0000000758587212 */ /* 0x000fe200078e3cff */
[--C-:B------:R-:W-:Y:S01]  /*1d8e0*/  IMAD.X R89, RZ, RZ, R5.reuse, P2 ;  /* 0x000000ffff597224 */ /* 0x100fe200010e0605 */
[----:B------:R-:W-:Y:S01]  /*1d8f0*/  MOV R138, R4 ;  /* 0x00000004008a7202 */ /* 0x000fe20000000f00 */
[--C-:B------:R-:W-:Y:S01]  /*1d900*/  IMAD.X R91, RZ, RZ, R5.reuse, P1 ;  /* 0x000000ffff5b7224 */ /* 0x100fe200008e0605 */
[----:B------:R-:W-:Y:S01]  /*1d910*/  SHF.R.U64 R137, R137, 0x3, RZ ;  /* 0x0000000389897819 */ /* 0x000fe200000012ff */
[--C-:B------:R-:W-:Y:S01]  /*1d920*/  IMAD.X R93, RZ, RZ, R5.reuse, P6 ;  /* 0x000000ffff5d7224 */ /* 0x100fe200030e0605 */
[----:B------:R-:W-:Y:S01]  /*1d930*/  F2FP.BF16.F32.PACK_AB R4, R25, R24 ;  /* 0x000000181904723e */ /* 0x000fe200000010ff */
[----:B------:R-:W-:Y:S01]  /*1d940*/  IMAD.X R9, RZ, RZ, R5, P5 ;  /* 0x000000ffff097224 */ /* 0x000fe200028e0605 */
[----:B------:R-:W-:-:S02]  /*1d950*/  F2FP.BF16.F32.PACK_AB R5, R27, R26 ;  /* 0x0000001a1b05723e */ /* 0x000fc400000010ff */
[----:B------:R-:W-:Y:S02]  /*1d960*/  F2FP.BF16.F32.PACK_AB R6, R29, R28 ;  /* 0x0000001c1d06723e */ /* 0x000fe400000010ff */
[----:B------:R-:W-:Y:S02]  /*1d970*/  F2FP.BF16.F32.PACK_AB R7, R31, R30 ;  /* 0x0000001e1f07723e */ /* 0x000fe400000010ff */
[----:B------:R-:W-:Y:S02]  /*1d980*/  SHF.R.U64 R95, R95, 0x3, RZ ;  /* 0x000000035f5f7819 */ /* 0x000fe400000012ff */
[----:B------:R-:W-:Y:S02]  /*1d990*/  SHF.R.U64 R139, R139, 0x3, RZ ;  /* 0x000000038b8b7819 */ /* 0x000fe400000012ff */
[----:B------:R-:W-:Y:S01]  /*1d9a0*/  LOP3.LUT R10, R90, R10, RZ, 0x3c, !PT ;  /* 0x0000000a5a0a7212 */ /* 0x000fe200078e3cff */
[----:B------:R2:W-:Y:S01]  /*1d9b0*/  STSM.16.M88.4 [R138], R4 ;  /* 0x000000048a007844 */ /* 0x0005e20000000200 */
[----:B------:R-:W-:-:S02]  /*1d9c0*/  LOP3.LUT R84, R137, R84, RZ, 0x3c, !PT ;  /* 0x0000005489547212 */ /* 0x000fc400078e3cff */
[----:B------:R-:W-:Y:S02]  /*1d9d0*/  LOP3.LUT R90, R95, R8, RZ, 0x3c, !PT ;  /* 0x000000085f5a7212 */ /* 0x000fe400078e3cff */
[----:B------:R-:W-:Y:S02]  /*1d9e0*/  LOP3.LUT R8, R139, R94, RZ, 0x3c, !PT ;  /* 0x0000005e8b087212 */ /* 0x000fe400078e3cff */
[----:B------:R-:W-:Y:S02]  /*1d9f0*/  MOV R10, R10 ;  /* 0x0000000a000a7202 */ /* 0x000fe40000000f00 */
[----:B------:R-:W-:Y:S02]  /*1da00*/  MOV R94, R80 ;  /* 0x00000050005e7202 */ /* 0x000fe40000000f00 */
[----:B------:R-:W-:Y:S02]  /*1da10*/  MOV R95, R82 ;  /* 0x00000052005f7202 */ /* 0x000fe40000000f00 */
[----:B------:R-:W-:-:S02]  /*1da20*/  MOV R139, R84 ;  /* 0x00000054008b7202 */ /* 0x000fc40000000f00 */
[----:B--2---:R-:W-:Y:S02]  /*1da30*/  MOV R4, R12 ;  /* 0x0000000c00047202 */ /* 0x004fe40000000f00 */
[----:B------:R-:W-:Y:S02]  /*1da40*/  MOV R5, R14 ;  /* 0x0000000e00057202 */ /* 0x000fe40000000f00 */
[----:B------:R-:W-:Y:S02]  /*1da50*/  F2FP.BF16.F32.PACK_AB R12, R33, R32 ;  /* 0x00000020210c723e */ /* 0x000fe400000010ff */
[----:B------:R-:W-:Y:S02]  /*1da60*/  F2FP.BF16.F32.PACK_AB R13, R35, R34 ;  /* 0x00000022230d723e */ /* 0x000fe400000010ff */
[----:B------:R-:W-:Y:S02]  /*1da70*/  F2FP.BF16.F32.PACK_AB R14, R37, R36 ;  /* 0x00000024250e723e */ /* 0x000fe400000010ff */
[----:B------:R-:W-:-:S02]  /*1da80*/  F2FP.BF16.F32.PACK_AB R15, R39, R38 ;  /* 0x00000026270f723e */ /* 0x000fc400000010ff */
[----:B------:R-:W-:Y:S02]  /*1da90*/  MOV R140, R86 ;  /* 0x00000056008c7202 */ /* 0x000fe40000000f00 */
[----:B------:R-:W-:Y:S02]  /*1daa0*/  F2FP.BF16.F32.PACK_AB R80, R41, R40 ;  /* 0x000000282950723e */ /* 0x000fe400000010ff */
[----:B------:R-:W-:Y:S02]  /*1dab0*/  F2FP.BF16.F32.PACK_AB R81, R43, R42 ;  /* 0x0000002a2b51723e */ /* 0x000fe400000010ff */
[----:B------:R-:W-:Y:S02]  /*1dac0*/  F2FP.BF16.F32.PACK_AB R82, R45, R44 ;  /* 0x0000002c2d52723e */ /* 0x000fe400000010ff */
[----:B------:R-:W-:Y:S02]  /*1dad0*/  F2FP.BF16.F32.PACK_AB R83, R47, R46 ;  /* 0x0000002e2f53723e */ /* 0x000fe400000010ff */
[----:B------:R-:W-:-:S02]  /*1dae0*/  F2FP.BF16.F32.PACK_AB R84, R49, R48 ;  /* 0x000000303154723e */ /* 0x000fc400000010ff */
[----:B------:R-:W-:Y:S02]  /*1daf0*/  F2FP.BF16.F32.PACK_AB R85, R51, R50 ;  /* 0x000000323355723e */ /* 0x000fe400000010ff */
[----:B------:R-:W-:Y:S02]  /*1db00*/  F2FP.BF16.F32.PACK_AB R86, R53, R52 ;  /* 0x000000343556723e */ /* 0x000fe400000010ff */
[----:B------:R-:W-:Y:S01]  /*1db10*/  F2FP.BF16.F32.PACK_AB R87, R55, R54 ;  /* 0x000000363757723e */ /* 0x000fe200000010ff */
[----:B------:R2:W-:Y:S01]  /*1db20*/  STSM.16.M88.4 [R10], R12 ;  /* 0x0000000c0a007844 */ /* 0x0005e20000000200 */
[----:B------:R-:W-:-:S03]  /*1db30*/  LOP3.LUT R137, R92, 0x380, RZ, 0xc0, !PT ;  /* 0x000003805c897812 */ /* 0x000fc600078ec0ff */
[----:B------:R3:W-:Y:S01]  /*1db40*/  STSM.16.M88.4 [R4], R80 ;  /* 0x0000005004007844 */ /* 0x0007e20000000200 */
[----:B------:R-:W-:Y:S02]  /*1db50*/  MOV R138, R8 ;  /* 0x00000008008a7202 */ /* 0x000fe40000000f00 */
[----:B------:R-:W-:Y:S01]  /*1db60*/  F2FP.BF16.F32.PACK_AB R6, R61, R60 ;  /* 0x0000003c3d06723e */ /* 0x000fe200000010ff */
[----:B------:R0:W-:Y:S01]  /*1db70*/  STSM.16.M88.4 [R5], R84 ;  /* 0x0000005405007844 */ /* 0x0001e20000000200 */
[----:B------:R-:W-:Y:S02]  /*1db80*/  F2FP.BF16.F32.PACK_AB R7, R63, R62 ;  /* 0x0000003e3f07723e */ /* 0x000fe400000010ff */
[----:B------:R-:W-:Y:S02]  /*1db90*/  F2FP.BF16.F32.PACK_AB R8, R65, R64 ;  /* 0x000000404108723e */ /* 0x000fe400000010ff */
[----:B------:R-:W-:Y:S02]  /*1dba0*/  F2FP.BF16.F32.PACK_AB R9, R67, R66 ;  /* 0x000000424309723e */ /* 0x000fe400000010ff */
[----:B------:R-:W-:-:S02]  /*1dbb0*/  F2FP.BF16.F32.PACK_AB R11, R71, R70 ;  /* 0x00000046470b723e */ /* 0x000fc400000010ff */
[----:B--2---:R-:W-:Y:S02]  /*1dbc0*/  F2FP.BF16.F32.PACK_AB R10, R69, R68 ;  /* 0x00000044450a723e */ /* 0x004fe400000010ff */
[----:B---3--:R-:W-:Y:S02]  /*1dbd0*/  F2FP.BF16.F32.PACK_AB R4, R57, R56 ;  /* 0x000000383904723e */ /* 0x008fe400000010ff */
[----:B------:R-:W-:Y:S02]  /*1dbe0*/  SHF.R.U64 R137, R137, 0x3, RZ ;  /* 0x0000000389897819 */ /* 0x000fe400000012ff */
[----:B0-----:R-:W-:Y:S02]  /*1dbf0*/  F2FP.BF16.F32.PACK_AB R5, R59, R58 ;  /* 0x0000003a3b05723e */ /* 0x001fe400000010ff */
[----:B------:R-:W-:Y:S02]  /*1dc00*/  F2FP.BF16.F32.PACK_AB R12, R73, R72 ;  /* 0x00000048490c723e */ /* 0x000fe400000010ff */
[----:B------:R-:W-:-:S02]  /*1dc10*/  F2FP.BF16.F32.PACK_AB R13, R75, R74 ;  /* 0x0000004a4b0d723e */ /* 0x000fc400000010ff */
[----:B------:R-:W-:Y:S02]  /*1dc20*/  F2FP.BF16.F32.PACK_AB R14, R77, R76 ;  /* 0x0000004c4d0e723e */ /* 0x000fe400000010ff */
[----:B------:R-:W-:Y:S02]  /*1dc30*/  F2FP.BF16.F32.PACK_AB R15, R79, R78 ;  /* 0x0000004e4f0f723e */ /* 0x000fe400000010ff */
[----:B------:R-:W-:Y:S02]  /*1dc40*/  F2FP.BF16.F32.PACK_AB R80, R21, R20 ;  /* 0x000000141550723e */ /* 0x000fe400000010ff */
[----:B------:R-:W-:Y:S02]  /*1dc50*/  F2FP.BF16.F32.PACK_AB R81, R127, R126 ;  /* 0x0000007e7f51723e */ /* 0x000fe400000010ff */
[----:B------:R-:W-:Y:S02]  /*1dc60*/  F2FP.BF16.F32.PACK_AB R82, R121, R120 ;  /* 0x000000787952723e */ /* 0x000fe400000010ff */
[----:B------:R-:W-:Y:S01]  /*1dc70*/  F2FP.BF16.F32.PACK_AB R83, R129, R128 ;  /* 0x000000808153723e */ /* 0x000fe200000010ff */
[----:B------:R-:W-:Y:S01]  /*1dc80*/  STSM.16.M88.4 [R94], R4 ;  /* 0x000000045e007844 */ /* 0x000fe20000000200 */
[----:B------:R-:W-:-:S02]  /*1dc90*/  MOV R88, R88 ;  /* 0x0000005800587202 */ /* 0x000fc40000000f00 */
[----:B------:R-:W-:Y:S02]  /*1dca0*/  F2FP.BF16.F32.PACK_AB R84, R123, R122 ;  /* 0x0000007a7b54723e */ /* 0x000fe400000010ff */
[----:B------:R-:W-:Y:S02]  /*1dcb0*/  F2FP.BF16.F32.PACK_AB R85, R131, R130 ;  /* 0x000000828355723e */ /* 0x000fe400000010ff */
[----:B------:R-:W-:Y:S02]  /*1dcc0*/  F2FP.BF16.F32.PACK_AB R86, R125, R124 ;  /* 0x0000007c7d56723e */ /* 0x000fe400000010ff */
[----:B------:R-:W-:Y:S01]  /*1dcd0*/  F2FP.BF16.F32.PACK_AB R87, R133, R132 ;  /* 0x000000848557723e */ /* 0x000fe200000010ff */
[----:B------:R-:W-:Y:S01]  /*1dce0*/  STSM.16.M88.4 [R95], R8 ;  /* 0x000000085f007844 */ /* 0x000fe20000000200 */
[----:B------:R-:W-:-:S03]  /*1dcf0*/  LOP3.LUT R92, R137, R92, RZ, 0x3c, !PT ;  /* 0x0000005c895c7212 */ /* 0x000fc600078e3cff */
[----:B------:R0:W-:Y:S01]  /*1dd00*/  STSM.16.M88.4 [R139], R12 ;  /* 0x0000000c8b007844 */ /* 0x0001e20000000200 */
[----:B------:R-:W-:-:S03]  /*1dd10*/  MOV R136, R90 ;  /* 0x0000005a00887202 */ /* 0x000fc60000000f00 */
[----:B------:R-:W-:Y:S01]  /*1dd20*/  STSM.16.M88.4 [R140], R80 ;  /* 0x000000508c007844 */ /* 0x000fe20000000200 */
[----:B------:R-:W-:Y:S02]  /*1dd30*/  MOV R137, R92 ;  /* 0x0000005c00897202 */ /* 0x000fe40000000f00 */
[----:B------:R-:W-:Y:S01]  /*1dd40*/  F2FP.BF16.F32.PACK_AB R89, R99, R98 ;  /* 0x000000626359723e */ /* 0x000fe200000010ff */
[----:B------:R2:W-:Y:S01]  /*1dd50*/  STSM.16.M88.4 [R88], R84 ;  /* 0x0000005458007844 */ /* 0x0005e20000000200 */
[----:B------:R-:W-:Y:S02]  /*1dd60*/  F2FP.BF16.F32.PACK_AB R90, R101, R100 ;  /* 0x00000064655a723e */ /* 0x000fe400000010ff */
[----:B------:R-:W-:Y:S02]  /*1dd70*/  F2FP.BF16.F32.PACK_AB R91, R103, R102 ;  /* 0x00000066675b723e */ /* 0x000fe400000010ff */
[----:B------:R-:W-:Y:S02]  /*1dd80*/  F2FP.BF16.F32.PACK_AB R92, R105, R104 ;  /* 0x00000068695c723e */ /* 0x000fe400000010ff */
[----:B------:R-:W-:Y:S01]  /*1dd90*/  F2FP.BF16.F32.PACK_AB R93, R107, R106 ;  /* 0x0000006a6b5d723e */ /* 0x000fe200000010ff */
[----:B0-----:R-:W0:Y:S01]  /*1dda0*/  LDC.64 R14, c[0x0][0xba8] ;  /* 0x0002ea00ff0e7b82 */ /* 0x001e220000000a00 */
[----:B------:R-:W-:-:S02]  /*1ddb0*/  F2FP.BF16.F32.PACK_AB R94, R109, R108 ;  /* 0x0000006c6d5e723e */ /* 0x000fc400000010ff */
[----:B------:R-:W-:Y:S02]  /*1ddc0*/  F2FP.BF16.F32.PACK_AB R95, R111, R110 ;  /* 0x0000006e6f5f723e */ /* 0x000fe400000010ff */
[----:B------:R-:W-:Y:S02]  /*1ddd0*/  F2FP.BF16.F32.PACK_AB R4, R113, R112 ;  /* 0x000000707104723e */ /* 0x000fe400000010ff */
[----:B--2---:R-:W-:Y:S02]  /*1dde0*/  F2FP.BF16.F32.PACK_AB R88, R97, R96 ;  /* 0x000000606158723e */ /* 0x004fe400000010ff */
[----:B------:R-:W-:Y:S02]  /*1ddf0*/  F2FP.BF16.F32.PACK_AB R5, R115, R114 ;  /* 0x000000727305723e */ /* 0x000fe400000010ff */
[----:B------:R-:W-:Y:S02]  /*1de00*/  F2FP.BF16.F32.PACK_AB R6, R117, R116 ;  /* 0x000000747506723e */ /* 0x000fe400000010ff */
[----:B------:R-:W-:Y:S01]  /*1de10*/  F2FP.BF16.F32.PACK_AB R7, R119, R118 ;  /* 0x000000767707723e */ /* 0x000fe200000010ff */
[----:B------:R-:W-:Y:S01]  /*1de20*/  STSM.16.M88.4 [R136], R88 ;  /* 0x0000005888007844 */ /* 0x000fe20000000200 */
[----:B------:R-:W-:-:S02]  /*1de30*/  ISETP.NE.U32.AND P0, PT, RZ, UR6, PT ;  /* 0x00000006ff007c0c */ /* 0x000fc4000bf05070 */
[----:B------:R-:W-:Y:S01]  /*1de40*/  IADD3 R8, P1, R226, UR6, RZ ;  /* 0x00000006e2087c10 */ /* 0x000fe2000ff3e0ff */
[----:B------:R-:W-:Y:S01]  /*1de50*/  STSM.16.M88.4 [R137], R92 ;  /* 0x0000005c89007844 */ /* 0x000fe20000000200 */
[----:B------:R-:W-:Y:S01]  /*1de60*/  IMAD.MOV.U32 R80, RZ, RZ, RZ ;  /* 0x000000ffff507224 */ /* 0x000fe200078e00ff */
[----:B------:R-:W2:Y:S02]  /*1de70*/  LDC R83, c[0x0][0xbe8] ;  /* 0x0002fa00ff537b82 */ /* 0x000ea40000000800 */
[----:B------:R3:W-:Y:S06]  /*1de80*/  STSM.16.M88.4 [R138], R4 ;  /* 0x000000048a007844 */ /* 0x0007ec0000000200 */
[----:B------:R-:W-:Y:S01]  /*1de90*/  BAR.SYNC.DEFER_BLOCKING 0x1, 0x100 ;  /* 0x0044000000007b1d */ /* 0x000fe20000010000 */
[----:B------:R-:W-:-:S02]  /*1dea0*/  ISETP.NE.AND.EX P0, PT, RZ, UR7, PT, P0 ;  /* 0x00000007ff007c0c */ /* 0x000fc4000bf05300 */
[----:B------:R-:W-:Y:S02]  /*1deb0*/  IADD3.X R9, R227, UR7, RZ, P1, !PT ;  /* 0x00000007e3097c10 */ /* 0x000fe40008ffe4ff */
[----:B------:R-:W-:-:S09]  /*1dec0*/  ISETP.NE.U32.AND P1, PT, RZ, UR4, PT ;  /* 0x00000004ff007c0c */ /* 0x000fd2000bf25070 */
[----:B------:R-:W4:Y:S01]  /*1ded0*/  @P0 LDG.E R80, desc[UR60][R8.64] ;  /* 0x0000003c08500981 */ /* 0x000f22000c1e1900 */
[----:B------:R-:W-:-:S13]  /*1dee0*/  ISETP.NE.AND.EX P1, PT, RZ, UR5, PT, P1 ;  /* 0x00000005ff007c0c */ /* 0x000fda000bf25310 */
[----:B------:R-:W-:Y:S01]  /*1def0*/  @P1 IADD3 R226, P2, R226, UR4, RZ ;  /* 0x00000004e2e21c10 */ /* 0x000fe2000ff5e0ff */
[----:B------:R-:W-:Y:S02]  /*1df00*/  ULDC UR4, c[0x0][0xa88] ;  /* 0x0002a20000047ab9 */ /* 0x000fe40000000800 */
[----:B------:R-:W-:Y:S01]  /*1df10*/  IMAD.U32 R82, RZ, RZ, UR4 ;  /* 0x00000004ff527e24 */ /* 0x000fe2000f8e00ff */
[----:B------:R-:W-:Y:S01]  /*1df20*/  @P1 IADD3.X R227, R227, UR5, RZ, P2, !PT ;  /* 0x00000005e3e31c10 */ /* 0x000fe200097fe4ff */
[----:B------:R-:W-:-:S04]  /*1df30*/  ULDC UR4, c[0x0][0xad4] ;  /* 0x0002b50000047ab9 */ /* 0x000fc80000000800 */
[----:B------:R0:W5:Y:S01]  /*1df40*/  @P1 LDG.E R82, desc[UR60][R226.64] ;  /* 0x0000003ce2521981 */ /* 0x000162000c1e1900 */
[----:B------:R-:W-:Y:S01]  /*1df50*/  ISETP.NE.AND P2, PT, R224, RZ, PT ;  /* 0x000000ffe000720c */ /* 0x000fe20003f45270 */
[----:B------:R-:W-:-:S03]  /*1df60*/  IMAD.MOV.U32 R86, RZ, RZ, 0x9b8 ;  /* 0x000009b8ff567424 */ /* 0x000fc600078e00ff */
[----:B------:R-:W-:-:S04]  /*1df70*/  SEL R224, R224, UR4, P2 ;  /* 0x00000004e0e07c07 */ /* 0x000fc80009000000 */
[----:B------:R-:W-:-:S04]  /*1df80*/  ISETP.GT.AND P3, PT, R224, 0x1, PT ;  /* 0x00000001e000780c */ /* 0x000fc80003f64270 */
[----:B------:R-:W-:-:S04]  /*1df90*/  SEL R86, R86, 0x978, P3 ;  /* 0x0000097856567807 */ /* 0x000fc80001800000 */
[----:B---3--:R-:W3:Y:S08]  /*1dfa0*/  LDC.64 R6, c[0x0][R86+0x220] ;  /* 0x0000880056067b82 */ /* 0x008ef00000000a00 */
[----:B------:R-:W1:Y:S01]  /*1dfb0*/  LDC.64 R10, c[0x0][R86+0x218] ;  /* 0x00008600560a7b82 */ /* 0x000e620000000a00 */
[----:B--2---:R-:W-:-:S07]  /*1dfc0*/  ISETP.NE.AND P4, PT, R83, 0x1, PT ;  /* 0x000000015300780c */ /* 0x004fce0003f85270 */
[----:B------:R-:W2:Y:S01]  /*1dfd0*/  LDC.64 R12, c[0x0][R86+0x228] ;  /* 0x00008a00560c7b82 */ /* 0x000ea20000000a00 */
[----:B------:R-:W-:-:S07]  /*1dfe0*/  ISETP.NE.U32.AND P2, PT, RZ, UR6, PT ;  /* 0x00000006ff007c0c */ /* 0x000fce000bf45070 */
[----:B------:R-:W2:Y:S01]  /*1dff0*/  LDC.64 R4, c[0x0][R86+0x210] ;  /* 0x0000840056047b82 */ /* 0x000ea20000000a00 */
[----:B------:R-:W-:-:S07]  /*1e000*/  ISETP.NE.AND.EX P2, PT, RZ, UR7, PT, P2 ;  /* 0x00000007ff007c0c */ /* 0x000fce000bf45320 */
[----:B------:R-:W2:Y:S01]  /*1e010*/  @P4 LDC R89, c[0x0][0xbec] ;  /* 0x0002fb00ff594b82 */ /* 0x000ea20000000800 */
[----:B------:R-:W-:-:S07]  /*1e020*/  SEL R225, R225, RZ, !P2 ;  /* 0x000000ffe1e17207 */ /* 0x000fce0005000000 */
[----:B------:R-:W2:Y:S01]  /*1e030*/  @P4 LDC R91, c[0x0][0xbf0] ;  /* 0x0002fc00ff5b4b82 */ /* 0x000ea20000000800 */
[----:B----4-:R-:W-:Y:S01]  /*1e040*/  SEL R81, R142, RZ, !P2 ;  /* 0x000000ff8e517207 */ /* 0x010fe20005000000 */
[----:B---3--:R-:W-:-:S06]  /*1e050*/  IMAD R7, R7, R225, RZ ;  /* 0x000000e107077224 */ /* 0x008fcc00078e02ff */
[----:B0-----:R-:W0:Y:S01]  /*1e060*/  @!P3 LDC R14, c[0x0][0xb50] ;  /* 0x0002d400ff0ebb82 */ /* 0x001e220000000800 */
[C---:B------:R-:W-:Y:S02]  /*1e070*/  IMAD R87, R6.reuse, R81, R7 ;  /* 0x0000005106577224 */ /* 0x040fe400078e0207 */
[----:B------:R-:W-:-:S05]  /*1e080*/  IMAD.WIDE.U32 R6, R6, R225, RZ ;  /* 0x000000e106067225 */ /* 0x000fca00078e00ff */
[----:B------:R-:W3:Y:S01]  /*1e090*/  @!P3 LDC R15, c[0x0][0xb54] ;  /* 0x0002d500ff0fbb82 */ /* 0x000ee20000000800 */
[-C--:B-1----:R-:W-:Y:S02]  /*1e0a0*/  IMAD R81, R11, R222.reuse, RZ ;  /* 0x000000de0b517224 */ /* 0x082fe400078e02ff */
[----:B------:R-:W-:-:S04]  /*1e0b0*/  IMAD.WIDE.U32 R10, R10, R222, RZ ;  /* 0x000000de0a0a7225 */ /* 0x000fc800078e00ff */
[----:B------:R-:W-:Y:S01]  /*1e0c0*/  IMAD R84, R232, 0x80, R141 ;  /* 0x00000080e8547824 */ /* 0x000fe200078e028d */
[----:B------:R-:W-:Y:S01]  /*1e0d0*/  SEL R85, R233, RZ, P3 ;  /* 0x000000ffe9557207 */ /* 0x000fe20001800000 */
[----:B------:R-:W-:Y:S02]  /*1e0e0*/  IMAD.IADD R88, R11, 0x1, R81 ;  /* 0x000000010b587824 */ /* 0x000fe400078e0251 */
[----:B------:R-:W-:Y:S02]  /*1e0f0*/  IMAD.IADD R11, R7, 0x1, R87 ;  /* 0x00000001070b7824 */ /* 0x000fe400078e0257 */
[----:B------:R-:W-:Y:S02]  /*1e100*/  IMAD.MOV.U32 R7, RZ, RZ, R84 ;  /* 0x000000ffff077224 */ /* 0x000fe400078e0054 */
[-C--:B--2---:R-:W-:Y:S02]  /*1e110*/  IMAD R87, R13, R85.reuse, RZ ;  /* 0x000000550d577224 */ /* 0x084fe400078e02ff */
[----:B------:R-:W-:-:S04]  /*1e120*/  IMAD.WIDE.U32 R12, R12, R85, RZ ;  /* 0x000000550c0c7225 */ /* 0x000fc800078e00ff */
[----:B------:R-:W-:Y:S01]  /*1e130*/  IMAD.IADD R87, R13, 0x1, R87 ;  /* 0x000000010d577824 */ /* 0x000fe200078e0257 */
[--C-:B------:R-:W-:Y:S01]  /*1e140*/  IADD3 R10, P2, P5, R6, R10, R80.reuse ;  /* 0x0000000a060a7210 */ /* 0x100fe20007d5e050 */
[----:B------:R-:W-:Y:S01]  /*1e150*/  @P4 IMAD.HI.U32 R6, R84, R89, RZ ;  /* 0x0000005954064227 */ /* 0x000fe200078e00ff */
[----:B------:R-:W-:-:S04]  /*1e160*/  SHF.R.S32.HI R81, RZ, 0x1f, R80 ;  /* 0x0000001fff517819 */ /* 0x000fc80000011450 */
[----:B------:R-:W-:Y:S02]  /*1e170*/  @P4 SHF.R.U32.HI R7, RZ, R91, R6 ;  /* 0x0000005bff074219 */ /* 0x000fe40000011606 */
[----:B------:R-:W-:-:S03]  /*1e180*/  IADD3.X R11, R11, R88, R81, P2, P5 ;  /* 0x000000580b0b7210 */ /* 0x000fc600017ea451 */
[--C-:B------:R-:W-:Y:S01]  /*1e190*/  IMAD.MOV R85, RZ, RZ, -R7.reuse ;  /* 0x000000ffff557224 */ /* 0x100fe200078e0a07 */
[----:B------:R-:W-:Y:S02]  /*1e1a0*/  IADD3 R12, P2, P5, R7, R10, R12 ;  /* 0x0000000a070c7210 */ /* 0x000fe40007d5e00c */
[----:B------:R-:W-:Y:S01]  /*1e1b0*/  SHF.R.S32.HI R6, RZ, 0x1f, R7 ;  /* 0x0000001fff067819 */ /* 0x000fe20000011407 */
[----:B------:R-:W-:-:S03]  /*1e1c0*/  IMAD R7, R83, R85, R84 ;  /* 0x0000005553077224 */ /* 0x000fc600078e0254 */
[----:B------:R-:W-:Y:S01]  /*1e1d0*/  IADD3.X R13, R6, R11, R87, P2, P5 ;  /* 0x0000000b060d7210 */ /* 0x000fe200017ea457 */
[-C--:B------:R-:W-:Y:S01]  /*1e1e0*/  IMAD R5, R5, R7.reuse, RZ ;  /* 0x0000000705057224 */ /* 0x080fe200078e02ff */
[----:B------:R-:W-:Y:S01]  /*1e1f0*/  SHF.R.S32.HI R11, RZ, 0x1f, R7 ;  /* 0x0000001fff0b7819 */ /* 0x000fe20000011407 */
[----:B------:R-:W-:-:S04]  /*1e200*/  IMAD.WIDE.U32 R12, R4, R7, R12 ;  /* 0x00000007040c7225 */ /* 0x000fc800078e000c */
[----:B------:R-:W-:Y:S01]  /*1e210*/  IMAD R5, R4, R11, R5 ;  /* 0x0000000b04057224 */ /* 0x000fe200078e0205 */
[----:B0-----:R-:W-:-:S03]  /*1e220*/  LEA R14, P2, R12, R14, 0x2 ;  /* 0x0000000e0c0e7211 */ /* 0x001fc600078410ff */
[----:B------:R-:W-:-:S05]  /*1e230*/  IMAD.IADD R4, R13, 0x1, R5 ;  /* 0x000000010d047824 */ /* 0x000fca00078e0205 */
[----:B---3--:R-:W-:Y:S01]  /*1e240*/  LEA.HI.X R15, R12, R15, R4, 0x2, P2 ;  /* 0x0000000f0c0f7211 */ /* 0x008fe200010f1404 */
[----:B------:R-:W-:Y:S06]  /*1e250*/  @P1 BRA `(.L_x_3834) ;  /* 0x0000000000101947 */ /* 0x000fec0003800000 */
[----:B------:R-:W-:Y:S05]  /*1e260*/  @!P0 BRA `(.L_x_3834) ;  /* 0x00000000000c8947 */ /* 0x000fea0003800000 */
[----:B------:R-:W2:Y:S04]  /*1e270*/  LDG.E R5, desc[UR60][R8.64] ;  /* 0x0000003c08057981 */ /* 0x000ea8000c1e1900 */
[----:B-----5:R-:W2:Y:S02]  /*1e280*/  LDG.E R82, desc[UR60][R8.64+0x4] ;  /* 0x0000043c08527981 */ /* 0x020ea4000c1e1900 */
[----:B--2---:R-:W-:-:S07]  /*1e290*/  IMAD.IADD R82, R82, 0x1, -R5 ;  /* 0x0000000152527824 */ /* 0x004fce00078e0a05 */
.L_x_3834:
[----:B------:R-:W2:Y:S04]  /*1e2a0*/  LDL R9, [R1+0x74] ;  /* 0x0000740001097983 */ /* 0x000ea80000100800 */
[----:B------:R-:W3:Y:S01]  /*1e2b0*/  LDL R8, [R1+0x70] ;  /* 0x0000700001087983 */ /* 0x000ee20000100800 */
[----:B-----5:R-:W-:-:S03]  /*1e2c0*/  IMAD R82, R82, R83, RZ ;  /* 0x0000005352527224 */ /* 0x020fc600078e02ff */
[----:B------:R-:W-:Y:S04]  /*1e2d0*/  SHFL.IDX PT, R4, R14, RZ, 0x1c1f ;  /* 0x001c1fff0e047589 */ /* 0x000fe800000e0000 */
[----:B------:R-:W0:Y:S04]  /*1e2e0*/  SHFL.IDX PT, R5, R15, RZ, 0x1c1f ;  /* 0x001c1fff0f057589 */ /* 0x000e2800000e0000 */
[----:B------:R-:W-:Y:S04]  /*1e2f0*/  SHFL.IDX PT, R6, R14, 0x1, 0x1c1f ;  /* 0x003c1f000e067f89 */ /* 0x000fe800000e0000 */
[----:B------:R-:W1:Y:S01]  /*1e300*/  SHFL.IDX PT, R7, R15, 0x1, 0x1c1f ;  /* 0x003c1f000f077f89 */ /* 0x000e6200000e0000 */
[----:B--2---:R-:W-:Y:S01]  /*1e310*/  IMAD R9, R232, 0x80, R9 ;  /* 0x00000080e8097824 */ /* 0x004fe200078e0209 */
[----:B---3--:R-:W-:-:S03]  /*1e320*/  LOP3.LUT P0, RZ, R8, 0x3, RZ, 0xc0, !PT ;  /* 0x0000000308ff7812 */ /* 0x008fc6000780c0ff */
[C---:B------:R-:W-:Y:S01]  /*1e330*/  VIADD R12, R9.reuse, 0x8 ;  /* 0x00000008090c7836 */ /* 0x040fe20000000000 */
[----:B------:R-:W-:-:S04]  /*1e340*/  ISETP.GE.OR P1, PT, R9, R82, P0 ;  /* 0x000000520900720c */ /* 0x000fc80000726670 */
[----:B------:R-:W-:-:S09]  /*1e350*/  ISETP.GE.OR P0, PT, R12, R82, P0 ;  /* 0x000000520c00720c */ /* 0x000fd20000706670 */
[----:B0-----:R0:W-:Y:S04]  /*1e360*/  @!P1 ST.E desc[UR60][R4.64], R3 ;  /* 0x0000000304009985 */ /* 0x0011e8000c10193c */
[----:B-1----:R0:W-:Y:S01]  /*1e370*/  @!P0 ST.E desc[UR60][R6.64], R0 ;  /* 0x0000000006008985 */ /* 0x0021e2000c10193c */
[----:B------:R-:W-:Y:S05]  /*1e380*/  @P3 BRA `(.L_x_3835) ;  /* 0x0000000c00503947 */ /* 0x000fea0003800000 */
[----:B0-----:R-:W0:Y:S01]  /*1e390*/  S2R R0, SR_TID.X ;  /* 0x0000000000007919 */ /* 0x001e220000002100 */
[----:B------:R-:W1:Y:S01]  /*1e3a0*/  @P4 LDC R63, c[0x0][0xbec] ;  /* 0x0002fb00ff3f4b82 */ /* 0x000e620000000800 */
[----:B------:R-:W-:-:S07]  /*1e3b0*/  ULDC.64 UR4, c[0x0][0xaa0] ;  /* 0x0002a80000047ab9 */ /* 0x000fce0000000a00 */
[----:B------:R-:W2:Y:S01]  /*1e3c0*/  @P4 LDC R65, c[0x0][0xbf0] ;  /* 0x0002fc00ff414b82 */ /* 0x000ea20000000800 */
[----:B0-----:R-:W-:-:S05]  /*1e3d0*/  VIADD R0, R0, 0xffffff80 ;  /* 0xffffff8000007836 */ /* 0x001fca0000000000 */
[----:B------:R-:W-:-:S04]  /*1e3e0*/  SHF.R.S32.HI R3, RZ, 0x1f, R0 ;  /* 0x0000001fff037819 */ /* 0x000fc80000011400 */
[----:B------:R-:W-:-:S04]  /*1e3f0*/  LEA.HI R3, R3, R0, RZ, 0x3 ;  /* 0x0000000003037211 */ /* 0x000fc800078f18ff */
[----:B------:R-:W-:Y:S02]  /*1e400*/  LOP3.LUT R5, R3, 0xfffffff8, RZ, 0xc0, !PT ;  /* 0xfffffff803057812 */ /* 0x000fe400078ec0ff */
[----:B------:R-:W-:-:S03]  /*1e410*/  SHF.R.S32.HI R3, RZ, 0x3, R3 ;  /* 0x00000003ff037819 */ /* 0x000fc60000011403 */
[----:B------:R-:W-:-:S04]  /*1e420*/  IMAD.IADD R20, R0, 0x1, -R5 ;  /* 0x0000000100147824 */ /* 0x000fc800078e0a05 */
[----:B------:R-:W-:-:S04]  /*1e430*/  IMAD.SHL.U32 R0, R20, 0x8, RZ ;  /* 0x0000000814007824 */ /* 0x000fc800078e00ff */
[----:B------:R-:W-:Y:S02]  /*1e440*/  IMAD R5, R3, 0x40, R0 ;  /* 0x0000004003057824 */ /* 0x000fe400078e0200 */
[----:B------:R-:W-:Y:S02]  /*1e450*/  IMAD R81, R81, UR4, RZ ;  /* 0x0000000451517c24 */ /* 0x000fe4000f8e02ff */
[----:B------:R-:W-:-:S04]  /*1e460*/  IMAD.WIDE R134, R5, 0x2, R134 ;  /* 0x0000000205867825 */ /* 0x000fc800078e0286 */
[----:B------:R-:W-:Y:S01]  /*1e470*/  IMAD R21, R80, UR5, R81 ;  /* 0x0000000550157c24 */ /* 0x000fe2000f8e0251 */
[----:B------:R-:W-:Y:S01]  /*1e480*/  IADD3 R9, P3, R134, 0x1000, RZ ;  /* 0x0000100086097810 */ /* 0x000fe20007f7e0ff */
[----:B------:R-:W-:Y:S01]  /*1e490*/  IMAD.WIDE.U32 R80, R80, UR4, RZ ;  /* 0x0000000450507c25 */ /* 0x000fe2000f8e00ff */
[C---:B------:R-:W-:Y:S01]  /*1e4a0*/  IADD3 R13, P2, R134.reuse, 0x2000, RZ ;  /* 0x00002000860d7810 */ /* 0x040fe20007f5e0ff */
[----:B------:R-:W-:Y:S01]  /*1e4b0*/  ULDC.64 UR4, c[0x0][0xae8] ;  /* 0x0002ba0000047ab9 */ /* 0x000fe20000000a00 */
[----:B------:R-:W-:Y:S01]  /*1e4c0*/  IADD3 R25, P6, R134, 0x3000, RZ ;  /* 0x0000300086197810 */ /* 0x000fe20007fde0ff */
[----:B------:R-:W-:Y:S01]  /*1e4d0*/  IMAD R61, R20, 0x20, R3 ;  /* 0x00000020143d7824 */ /* 0x000fe200078e0203 */
[C---:B------:R-:W-:Y:S02]  /*1e4e0*/  IADD3 R29, P5, R134.reuse, 0x4000, RZ ;  /* 0x00004000861d7810 */ /* 0x040fe40007fbe0ff */
[----:B------:R-:W-:Y:S01]  /*1e4f0*/  IADD3 R33, P1, R134, 0x5000, RZ ;  /* 0x0000500086217810 */ /* 0x000fe20007f3e0ff */
[----:B------:R-:W-:Y:S01]  /*1e500*/  IMAD.IADD R81, R81, 0x1, R21 ;  /* 0x0000000151517824 */ /* 0x000fe200078e0215 */
[----:B------:R-:W-:Y:S01]  /*1e510*/  LOP3.LUT R8, R9, 0x380, RZ, 0xc0, !PT ;  /* 0x0000038009087812 */ /* 0x000fe200078ec0ff */
[----:B------:R-:W-:Y:S01]  /*1e520*/  IMAD R64, R232, 0x80, R61 ;  /* 0x00000080e8407824 */ /* 0x000fe200078e023d */
[----:B------:R-:W-:-:S02]  /*1e530*/  LOP3.LUT R12, R13, 0x380, RZ, 0xc0, !PT ;  /* 0x000003800d0c7812 */ /* 0x000fc400078ec0ff */
[----:B------:R-:W-:Y:S02]  /*1e540*/  LOP3.LUT R24, R25, 0x380, RZ, 0xc0, !PT ;  /* 0x0000038019187812 */ /* 0x000fe400078ec0ff */
[----:B------:R-:W-:Y:S02]  /*1e550*/  LOP3.LUT R28, R29, 0x380, RZ, 0xc0, !PT ;  /* 0x000003801d1c7812 */ /* 0x000fe400078ec0ff */
[----:B------:R-:W-:Y:S01]  /*1e560*/  LOP3.LUT R32, R33, 0x380, RZ, 0xc0, !PT ;  /* 0x0000038021207812 */ /* 0x000fe200078ec0ff */
[----:B------:R-:W-:Y:S01]  /*1e570*/  IMAD.WIDE.U32 R20, R222, UR4, R80 ;  /* 0x00000004de147c25 */ /* 0x000fe2000f8e0050 */
[----:B------:R-:W-:Y:S02]  /*1e580*/  SHF.R.U64 R8, R8, 0x3, RZ ;  /* 0x0000000308087819 */ /* 0x000fe400000012ff */
[----:B------:R-:W-:Y:S01]  /*1e590*/  SHF.R.U64 R12, R12, 0x3, RZ ;  /* 0x000000030c0c7819 */ /* 0x000fe200000012ff */
[----:B-1----:R-:W-:Y:S01]  /*1e5a0*/  @P4 IMAD.HI.U32 R60, R64, R63, RZ ;  /* 0x0000003f403c4227 */ /* 0x002fe200078e00ff */
[----:B------:R-:W-:-:S02]  /*1e5b0*/  SHF.R.U64 R24, R24, 0x3, RZ ;  /* 0x0000000318187819 */ /* 0x000fc400000012ff */
[----:B------:R-:W-:Y:S02]  /*1e5c0*/  SHF.R.U64 R28, R28, 0x3, RZ ;  /* 0x000000031c1c7819 */ /* 0x000fe400000012ff */
[----:B------:R-:W-:Y:S02]  /*1e5d0*/  SHF.R.U64 R32, R32, 0x3, RZ ;  /* 0x0000000320207819 */ /* 0x000fe400000012ff */
[----:B------:R-:W-:Y:S01]  /*1e5e0*/  SHF.R.S32.HI R62, RZ, 0x1f, R225 ;  /* 0x0000001fff3e7819 */ /* 0x000fe200000114e1 */
[----:B------:R-:W-:Y:S01]  /*1e5f0*/  IMAD R21, R222, UR5, R21 ;  /* 0x00000005de157c24 */ /* 0x000fe2000f8e0215 */
[----:B------:R-:W-:Y:S01]  /*1e600*/  LOP3.LUT R8, R8, R9, RZ, 0x3c, !PT ;  /* 0x0000000908087212 */ /* 0x000fe200078e3cff */
[----:B------:R-:W-:Y:S01]  /*1e610*/  ULDC.64 UR4, c[0x0][0xaf0] ;  /* 0x0002bc0000047ab9 */ /* 0x000fe20000000a00 */
        /* <DEDUP_REMOVED lines=8> */
[C---:B------:R-:W-:Y:S01]  /*1e6a0*/  IADD3 R37, P0, R134.reuse, 0x6000, RZ ;  /* 0x0000600086257810 */ /* 0x040fe20007f1e0ff */
[----:B------:R-:W-:Y:S01]  /*1e6b0*/  IMAD.MOV.U32 R61, RZ, RZ, R64 ;  /* 0x000000ffff3d7224 */ /* 0x000fe200078e0040 */
[C---:B------:R-:W-:Y:S01]  /*1e6c0*/  IADD3 R41, P3, R134.reuse, 0x7000, RZ ;  /* 0x0000700086297810 */ /* 0x040fe20007f7e0ff */
[----:B------:R-:W-:Y:S01]  /*1e6d0*/  IMAD.X R33, RZ, RZ, R135, P1 ;  /* 0x000000ffff217224 */ /* 0x000fe200008e0687 */
[----:B------:R-:W-:Y:S01]  /*1e6e0*/  IADD3 R45, P2, R134, 0x8000, RZ ;  /* 0x00008000862d7810 */ /* 0x000fe20007f5e0ff */
[----:B------:R-:W-:Y:S01]  /*1e6f0*/  IMAD R62, R62, UR4, RZ ;  /* 0x000000043e3e7c24 */ /* 0x000fe2000f8e02ff */
[C---:B------:R-:W-:Y:S01]  /*1e700*/  IADD3 R49, P6, R134.reuse, 0x9000, RZ ;  /* 0x0000900086317810 */ /* 0x040fe20007fde0ff */
[----:B------:R-:W-:Y:S01]  /*1e710*/  IMAD.WIDE.U32 R20, R225, UR4, R20 ;  /* 0x00000004e1147c25 */ /* 0x000fe2000f8e0014 */
[----:B------:R-:W-:Y:S01]  /*1e720*/  IADD3 R53, P5, R134, 0xa000, RZ ;  /* 0x0000a00086357810 */ /* 0x000fe20007fbe0ff */
[----:B------:R-:W5:Y:S01]  /*1e730*/  LD.E.128 R8, desc[UR60][R8.64] ;  /* 0x0000003c08087980 */ /* 0x000f62000c101d00 */
[----:B--2---:R-:W-:-:S02]  /*1e740*/  @P4 SHF.R.U32.HI R61, RZ, R65, R60 ;  /* 0x00000041ff3d4219 */ /* 0x004fc4000001163c */
[----:B------:R-:W-:Y:S01]  /*1e750*/  IADD3 R5, P1, R134, 0xb000, RZ ;  /* 0x0000b00086057810 */ /* 0x000fe20007f3e0ff */
[----:B------:R-:W-:Y:S01]  /*1e760*/  IMAD R63, R225, UR5, R62 ;  /* 0x00000005e13f7c24 */ /* 0x000fe2000f8e023e */
[----:B------:R-:W-:Y:S01]  /*1e770*/  LOP3.LUT R36, R37, 0x380, RZ, 0xc0, !PT ;  /* 0x0000038025247812 */ /* 0x000fe200078ec0ff */
[----:B------:R-:W-:Y:S01]  /*1e780*/  IMAD.MOV R62, RZ, RZ, -R61 ;  /* 0x000000ffff3e7224 */ /* 0x000fe200078e0a3d */
[----:B------:R-:W-:Y:S01]  /*1e790*/  LOP3.LUT R40, R41, 0x380, RZ, 0xc0, !PT ;  /* 0x0000038029287812 */ /* 0x000fe200078ec0ff */
[----:B------:R-:W-:Y:S01]  /*1e7a0*/  ULDC.64 UR4, c[0x0][0xae0] ;  /* 0x0002b80000047ab9 */ /* 0x000fe20000000a00 */
[----:B------:R-:W-:Y:S01]  /*1e7b0*/  LOP3.LUT R44, R45, 0x380, RZ, 0xc0, !PT ;  /* 0x000003802d2c7812 */ /* 0x000fe200078ec0ff */
[----:B------:R-:W-:Y:S01]  /*1e7c0*/  IMAD.X R57, RZ, RZ, R135, P1 ;  /* 0x000000ffff397224 */ /* 0x000fe200008e0687 */
[----:B------:R-:W-:Y:S01]  /*1e7d0*/  LOP3.LUT R48, R49, 0x380, RZ, 0xc0, !PT ;  /* 0x0000038031307812 */ /* 0x000fe200078ec0ff */
[----:B------:R-:W5:Y:S01]  /*1e7e0*/  LD.E.128 R12, desc[UR60][R12.64] ;  /* 0x0000003c0c0c7980 */ /* 0x000f62000c101d00 */
[----:B------:R-:W-:-:S02]  /*1e7f0*/  LOP3.LUT R52, R53, 0x380, RZ, 0xc0, !PT ;  /* 0x0000038035347812 */ /* 0x000fc400078ec0ff */
[----:B------:R-:W-:Y:S01]  /*1e800*/  SHF.R.S32.HI R60, RZ, 0x1f, R61 ;  /* 0x0000001fff3c7819 */ /* 0x000fe2000001143d */
[----:B------:R-:W5:Y:S01]  /*1e810*/  LD.E.128 R24, desc[UR60][R24.64] ;  /* 0x0000003c18187980 */ /* 0x000f62000c101d00 */
[----:B------:R-:W-:Y:S02]  /*1e820*/  LOP3.LUT R4, R5, 0x380, RZ, 0xc0, !PT ;  /* 0x0000038005047812 */ /* 0x000fe400078ec0ff */
[----:B------:R-:W-:Y:S01]  /*1e830*/  LOP3.LUT R7, R134, 0x380, RZ, 0xc0, !PT ;  /* 0x0000038086077812 */ /* 0x000fe200078ec0ff */
[----:B------:R-:W-:Y:S01]  /*1e840*/  IMAD.IADD R21, R21, 0x1, R63 ;  /* 0x0000000115157824 */ /* 0x000fe200078e023f */
[----:B------:R-:W-:Y:S01]  /*1e850*/  SHF.R.U64 R36, R36, 0x3, RZ ;  /* 0x0000000324247819 */ /* 0x000fe200000012ff */
[----:B------:R-:W-:Y:S01]  /*1e860*/  IMAD R60, R60, UR4, RZ ;  /* 0x000000043c3c7c24 */ /* 0x000fe2000f8e02ff */
[----:B------:R-:W-:Y:S01]  /*1e870*/  SHF.R.U64 R40, R40, 0x3, RZ ;  /* 0x0000000328287819 */ /* 0x000fe200000012ff */
[----:B------:R-:W-:Y:S01]  /*1e880*/  IMAD R83, R83, R62, R64 ;  /* 0x0000003e53537224 */ /* 0x000fe200078e0240 */
[----:B------:R-:W-:Y:S01]  /*1e890*/  SHF.R.U64 R44, R44, 0x3, RZ ;  /* 0x000000032c2c7819 */ /* 0x000fe200000012ff */
[----:B------:R-:W5:Y:S01]  /*1e8a0*/  LD.E.128 R28, desc[UR60][R28.64] ;  /* 0x0000003c1c1c7980 */ /* 0x000f62000c101d00 */
[----:B------:R-:W-:-:S02]  /*1e8b0*/  SHF.R.U64 R48, R48, 0x3, RZ ;  /* 0x0000000330307819 */ /* 0x000fc400000012ff */
[----:B------:R-:W-:Y:S01]  /*1e8c0*/  SHF.R.U64 R52, R52, 0x3, RZ ;  /* 0x0000000334347819 */ /* 0x000fe200000012ff */
[----:B------:R-:W5:Y:S01]  /*1e8d0*/  LD.E.128 R32, desc[UR60][R32.64] ;  /* 0x0000003c20207980 */ /* 0x000f62000c101d00 */
[----:B------:R-:W-:Y:S02]  /*1e8e0*/  SHF.R.U64 R4, R4, 0x3, RZ ;  /* 0x0000000304047819 */ /* 0x000fe400000012ff */
[----:B------:R-:W-:Y:S01]  /*1e8f0*/  SHF.R.U64 R7, R7, 0x3, RZ ;  /* 0x0000000307077819 */ /* 0x000fe200000012ff */
[----:B------:R-:W-:Y:S01]  /*1e900*/  IMAD.WIDE.U32 R20, R61, UR4, R20 ;  /* 0x000000043d147c25 */ /* 0x000fe2000f8e0014 */
[----:B------:R-:W-:Y:S02]  /*1e910*/  LOP3.LUT R36, R36, R37, RZ, 0x3c, !PT ;  /* 0x0000002524247212 */ /* 0x000fe400078e3cff */
        /* <DEDUP_REMOVED lines=11> */
[----:B------:R-:W-:Y:S01]  /*1e9d0*/  IMAD R61, R61, UR5, R60 ;  /* 0x000000053d3d7c24 */ /* 0x000fe2000f8e023c */
[----:B------:R-:W-:Y:S01]  /*1e9e0*/  SHF.R.S32.HI R60, RZ, 0x1f, R83 ;  /* 0x0000001fff3c7819 */ /* 0x000fe20000011453 */
[----:B------:R-:W-:Y:S01]  /*1e9f0*/  ULDC.64 UR4, c[0x0][0xad8] ;  /* 0x0002b60000047ab9 */ /* 0x000fe20000000a00 */
[----:B------:R-:W5:Y:S01]  /*1ea00*/  LD.E.128 R36, desc[UR60][R36.64] ;  /* 0x0000003c24247980 */ /* 0x000f62000c101d00 */
[----:B------:R-:W-:-:S02]  /*1ea10*/  IMAD.IADD R21, R21, 0x1, R61 ;  /* 0x0000000115157824 */ /* 0x000fc400078e023d */
[----:B------:R-:W-:Y:S01]  /*1ea20*/  IMAD R60, R60, UR4, RZ ;  /* 0x000000043c3c7c24 */ /* 0x000fe2000f8e02ff */
[----:B------:R0:W5:Y:S01]  /*1ea30*/  LD.E.128 R4, desc[UR60][R134.64] ;  /* 0x0000003c86047980 */ /* 0x000162000c101d00 */
[----:B------:R-:W-:-:S03]  /*1ea40*/  IMAD R67, R232, 0x80, R3 ;  /* 0x00000080e8437824 */ /* 0x000fc600078e0203 */
[----:B------:R-:W5:Y:S04]  /*1ea50*/  LD.E.128 R40, desc[UR60][R40.64] ;  /* 0x0000003c28287980 */ /* 0x000f68000c101d00 */
[----:B------:R-:W5:Y:S04]  /*1ea60*/  LD.E.128 R44, desc[UR60][R44.64] ;  /* 0x0000003c2c2c7980 */ /* 0x000f68000c101d00 */
[----:B------:R-:W5:Y:S04]  /*1ea70*/  LD.E.128 R48, desc[UR60][R48.64] ;  /* 0x0000003c30307980 */ /* 0x000f68000c101d00 */
[----:B------:R-:W5:Y:S04]  /*1ea80*/  LD.E.128 R52, desc[UR60][R52.64] ;  /* 0x0000003c34347980 */ /* 0x000f68000c101d00 */
[----:B------:R-:W5:Y:S01]  /*1ea90*/  LD.E.128 R56, desc[UR60][R56.64] ;  /* 0x0000003c38387980 */ /* 0x000f62000c101d00 */
[C---:B------:R-:W-:Y:S01]  /*1eaa0*/  IMAD R3, R83.reuse, UR5, R60 ;  /* 0x0000000553037c24 */ /* 0x040fe2000f8e023c */
[----:B------:R-:W-:Y:S01]  /*1eab0*/  @!PT LDS RZ, [RZ] ;  /* 0x00000000fffff984 */ /* 0x000fe20000000800 */
[----:B------:R-:W-:Y:S01]  /*1eac0*/  @!PT LDS RZ, [RZ] ;  /* 0x00000000fffff984 */ /* 0x000fe20000000800 */
[----:B------:R-:W-:Y:S01]  /*1ead0*/  @!PT LDS RZ, [RZ] ;  /* 0x00000000fffff984 */ /* 0x000fe20000000800 */
[----:B------:R-:W-:Y:S01]  /*1eae0*/  @!PT LDS RZ, [RZ] ;  /* 0x00000000fffff984 */ /* 0x000fe20000000800 */
[----:B------:R1:W-:Y:S06]  /*1eaf0*/  MEMBAR.ALL.CTA ;  /* 0x0000000000007992 */ /* 0x0003ec0000008000 */
[----:B-1----:R-:W1:Y:S01]  /*1eb00*/  FENCE.VIEW.ASYNC.S ;  /* 0x00000000000073c6 */ /* 0x002e620000000000 */
[----:B------:R-:W-:Y:S01]  /*1eb10*/  IMAD.WIDE.U32 R20, R83, UR4, R20 ;  /* 0x0000000453147c25 */ /* 0x000fe2000f8e0014 */
[----:B------:R-:W-:-:S03]  /*1eb20*/  ULDC.64 UR4, c[0x0][0xa80] ;  /* 0x0002a00000047ab9 */ /* 0x000fc60000000a00 */
[----:B------:R-:W-:Y:S01]  /*1eb30*/  IMAD.IADD R21, R21, 0x1, R3 ;  /* 0x0000000115157824 */ /* 0x000fe200078e0203 */
[----:B------:R-:W-:Y:S01]  /*1eb40*/  LEA R64, P2, R20, UR4, 0x1 ;  /* 0x0000000414407c11 */ /* 0x000fe2000f8408ff */
[----:B------:R-:W-:-:S03]  /*1eb50*/  VIADD R3, R2, 0x36820 ;  /* 0x0003682002037836 */ /* 0x000fc60000000000 */
[----:B------:R-:W-:Y:S02]  /*1eb60*/  LEA.HI.X R65, R20, UR5, R21, 0x1, P2 ;  /* 0x0000000514417c11 */ /* 0x000fe400090f0c15 */
[CC--:B------:R-:W-:Y:S01]  /*1eb70*/  ISETP.GE.AND P2, PT, R67.reuse, R82.reuse, PT ;  /* 0x000000524300720c */ /* 0x0c0fe20003f46270 */
[C---:B------:R-:W-:Y:S01]  /*1eb80*/  VIADD R63, R67.reuse, 0x40 ;  /* 0x00000040433f7836 */ /* 0x040fe20000000000 */
[----:B------:R-:W-:Y:S01]  /*1eb90*/  PRMT R3, RZ, 0x654, R3 ;  /* 0x00000654ff037816 */ /* 0x000fe20000000003 */
[----:B------:R-:W-:Y:S02]  /*1eba0*/  VIADD R61, R67, 0x20 ;  /* 0x00000020433d7836 */ /* 0x000fe40000000000 */
[C---:B------:R-:W-:Y:S01]  /*1ebb0*/  VIADD R66, R0.reuse, 0x40 ;  /* 0x0000004000427836 */ /* 0x040fe20000000000 */
[-C--:B------:R-:W-:Y:S01]  /*1ebc0*/  ISETP.GE.AND P0, PT, R63, R82.reuse, PT ;  /* 0x000000523f00720c */ /* 0x080fe20003f06270 */
[----:B------:R-:W-:Y:S01]  /*1ebd0*/  VIADD R70, R0, 0x80 ;  /* 0x0000008000467836 */ /* 0x000fe20000000000 */
[----:B-1----:R0:W1:Y:S01]  /*1ebe0*/  SHFL.IDX PT, R63, R64, RZ, 0x181f ;  /* 0x00181fff403f7589 */ /* 0x00206200000e0000 */
[----:B------:R-:W-:Y:S01]  /*1ebf0*/  BSSY B1, `(.L_x_3836) ;  /* 0x0000015000017945 */ /* 0x000fe20003800000 */
[----:B------:R2:W-:Y:S01]  /*1ec00*/  SYNCS.ARRIVE.TRANS64.RED.A1T0 RZ, [R3+URZ], RZ ;  /* 0x000000ff03ff79a7 */ /* 0x0005e2000810043f */
[----:B------:R-:W-:-:S02]  /*1ec10*/  ISETP.GE.AND P1, PT, R61, R82, PT ;  /* 0x000000523d00720c */ /* 0x000fc40003f26270 */
[----:B------:R-:W-:Y:S02]  /*1ec20*/  SHF.R.S32.HI R69, RZ, 0x1f, R0 ;  /* 0x0000001fff457819 */ /* 0x000fe40000011400 */
[----:B------:R-:W-:Y:S01]  /*1ec30*/  SHF.R.S32.HI R68, RZ, 0x1f, R66 ;  /* 0x0000001fff447819 */ /* 0x000fe20000011442 */
[----:B--2---:R0:W2:Y:S01]  /*1ec40*/  SHFL.IDX PT, R3, R65, RZ, 0x181f ;  /* 0x00181fff41037589 */ /* 0x0040a200000e0000 */
[----:B------:R-:W-:Y:S01]  /*1ec50*/  SHF.R.S32.HI R71, RZ, 0x1f, R70 ;  /* 0x0000001fff477819 */ /* 0x000fe20000011446 */
[----:B------:R-:W-:Y:S06]  /*1ec60*/  @P2 BRA `(.L_x_3837) ;  /* 0x0000000000342947 */ /* 0x000fec0003800000 */
[----:B------:R-:W-:Y:S02]  /*1ec70*/  ULDC UR4, c[0x0][0xac8] ;  /* 0x0002b20000047ab9 */ /* 0x000fe40000000800 */
        /* <DEDUP_REMOVED lines=12> */
.L_x_3837:
[----:B------:R-:W-:Y:S05]  /*1ed40*/  BSYNC B1 ;  /* 0x0000000000017941 */ /* 0x000fea0003800000 */
.L_x_3836:
[----:B--2---:R2:W4:Y:S01]  /*1ed50*/  SHFL.IDX PT, R3, R65, 0x1, 0x181f ;  /* 0x00381f0041037f89 */ /* 0x00452200000e0000 */
[----:B------:R-:W-:Y:S03]  /*1ed60*/  BSSY B1, `(.L_x_3838) ;  /* 0x0000010000017945 */ /* 0x000fe60003800000 */
[----:B---3--:R2:W3:Y:S01]  /*1ed70*/  SHFL.IDX PT, R21, R64, 0x1, 0x181f ;  /* 0x00381f0040157f89 */ /* 0x0084e200000e0000 */
[----:B------:R-:W-:Y:S05]  /*1ed80*/  @P1 BRA `(.L_x_3839) ;  /* 0x0000000000341947 */ /* 0x000fea0003800000 */
[----:B------:R-:W-:Y:S02]  /*1ed90*/  ULDC UR4, c[0x0][0xac8] ;  /* 0x0002b20000047ab9 */ /* 0x000fe40000000800 */
[----:B------:R-:W-:Y:S02]  /*1eda0*/  ISETP.GE.AND P4, PT, R0, UR4, PT ;  /* 0x0000000400007c0c */ /* 0x000fe4000bf86270 */
[----:B------:R-:W-:Y:S02]  /*1edb0*/  ISETP.GE.AND P5, PT, R66, UR4, PT ;  /* 0x0000000442007c0c */ /* 0x000fe4000bfa6270 */
[----:B------:R-:W-:-:S09]  /*1edc0*/  ISETP.GE.AND P6, PT, R70, UR4, PT ;  /* 0x0000000446007c0c */ /* 0x000fd2000bfc6270 */
[-C--:B---3-5:R-:W-:Y:S02]  /*1edd0*/  @!P4 LEA R4, P1, R0, R21.reuse, 0x1 ;  /* 0x000000150004c211 */ /* 0x0a8fe400078208ff */
[-C--:B------:R-:W-:Y:S02]  /*1ede0*/  @!P5 LEA R6, P2, R66, R21.reuse, 0x1 ;  /* 0x000000154206d211 */ /* 0x080fe400078408ff */
[----:B------:R-:W-:Y:S02]  /*1edf0*/  @!P6 LEA R20, P3, R70, R21, 0x1 ;  /* 0x000000154614e211 */ /* 0x000fe400078608ff */
[-C--:B----4-:R-:W-:Y:S02]  /*1ee00*/  @!P4 LEA.HI.X R5, R0, R3.reuse, R69, 0x1, P1 ;  /* 0x000000030005c211 */ /* 0x090fe400008f0c45 */
[-C--:B------:R-:W-:Y:S02]  /*1ee10*/  @!P5 LEA.HI.X R7, R66, R3.reuse, R68, 0x1, P2 ;  /* 0x000000034207d211 */ /* 0x080fe400010f0c44 */
[----:B------:R-:W-:Y:S01]  /*1ee20*/  @!P6 LEA.HI.X R21, R70, R3, R71, 0x1, P3 ;  /* 0x000000034615e211 */ /* 0x000fe200018f0c47 */
[----:B------:R3:W-:Y:S04]  /*1ee30*/  @!P4 ST.E.128 desc[UR60][R4.64], R8 ;  /* 0x000000080400c985 */ /* 0x0007e8000c101d3c */
[----:B------:R3:W-:Y:S04]  /*1ee40*/  @!P5 ST.E.128 desc[UR60][R6.64], R32 ;  /* 0x000000200600d985 */ /* 0x0007e8000c101d3c */
[----:B------:R3:W-:Y:S02]  /*1ee50*/  @!P6 ST.E.128 desc[UR60][R20.64], R48 ;  /* 0x000000301400e985 */ /* 0x0007e4000c101d3c */
.L_x_3839:
[----:B------:R-:W-:Y:S05]  /*1ee60*/  BSYNC B1 ;  /* 0x0000000000017941 */ /* 0x000fea0003800000 */
.L_x_3838:
[----:B----4-:R4:W0:Y:S01]  /*1ee70*/  SHFL.IDX PT, R3, R65, 0x2, 0x181f ;  /* 0x00581f0041037f89 */ /* 0x01082200000e0000 */
[----:B------:R-:W-:Y:S03]  /*1ee80*/  BSSY B1, `(.L_x_3840) ;  /* 0x0000010000017945 */ /* 0x000fe60003800000 */
[----:B---3-5:R4:W3:Y:S01]  /*1ee90*/  SHFL.IDX PT, R9, R64, 0x2, 0x181f ;  /* 0x00581f0040097f89 */ /* 0x0288e200000e0000 */
[----:B------:R-:W-:Y:S05]  /*1eea0*/  @P0 BRA `(.L_x_3841) ;  /* 0x0000000000340947 */ /* 0x000fea0003800000 */
[----:B------:R-:W-:Y:S02]  /*1eeb0*/  ULDC UR4, c[0x0][0xac8] ;  /* 0x0002b20000047ab9 */ /* 0x000fe40000000800 */
[----:B------:R-:W-:Y:S02]  /*1eec0*/  ISETP.GE.AND P3, PT, R0, UR4, PT ;  /* 0x0000000400007c0c */ /* 0x000fe4000bf66270 */
[----:B------:R-:W-:Y:S02]  /*1eed0*/  ISETP.GE.AND P4, PT, R66, UR4, PT ;  /* 0x0000000442007c0c */ /* 0x000fe4000bf86270 */
[----:B------:R-:W-:-:S09]  /*1eee0*/  ISETP.GE.AND P5, PT, R70, UR4, PT ;  /* 0x0000000446007c0c */ /* 0x000fd2000bfa6270 */
[-C--:B---3--:R-:W-:Y:S02]  /*1eef0*/  @!P3 LEA R4, P0, R0, R9.reuse, 0x1 ;  /* 0x000000090004b211 */ /* 0x088fe400078008ff */
        /* <DEDUP_REMOVED lines=8> */
.L_x_3841:
[----:B------:R-:W-:Y:S05]  /*1ef80*/  BSYNC B1 ;  /* 0x0000000000017941 */ /* 0x000fea0003800000 */
.L_x_3840:
[----:B0-----:R-:W-:Y:S01]  /*1ef90*/  VIADD R3, R67, 0x60 ;  /* 0x0000006043037836 */ /* 0x001fe20000000000 */
[----:B--2-4-:R-:W4:Y:S04]  /*1efa0*/  SHFL.IDX PT, R65, R65, 0x3, 0x181f ;  /* 0x00781f0041417f89 */ /* 0x014f2800000e0000 */
[----:B------:R-:W-:Y:S01]  /*1efb0*/  ISETP.GE.AND P0, PT, R3, R82, PT ;  /* 0x000000520300720c */ /* 0x000fe20003f06270 */
[----:B---3--:R3:W0:-:S12]  /*1efc0*/  SHFL.IDX PT, R9, R64, 0x3, 0x181f ;  /* 0x00781f0040097f89 */ /* 0x00861800000e0000 */
[----:B---3--:R-:W-:Y:S05]  /*1efd0*/  @P0 BRA `(.L_x_3842) ;  /* 0x0000002000680947 */ /* 0x008fea0003800000 */
[----:B------:R-:W-:Y:S02]  /*1efe0*/  ULDC UR4, c[0x0][0xac8] ;  /* 0x0002b20000047ab9 */ /* 0x000fe40000000800 */
[----:B------:R-:W-:Y:S02]  /*1eff0*/  ISETP.GE.AND P2, PT, R0, UR4, PT ;  /* 0x0000000400007c0c */ /* 0x000fe4000bf46270 */
[----:B------:R-:W-:-:S11]  /*1f000*/  ISETP.GE.AND P3, PT, R66, UR4, PT ;  /* 0x0000000442007c0c */ /* 0x000fd6000bf66270 */
[-C--:B0-----:R-:W-:Y:S02]  /*1f010*/  @!P2 LEA R4, P0, R0, R9.reuse, 0x1 ;  /* 0x000000090004a211 */ /* 0x081fe400078008ff */
[----:B------:R-:W-:Y:S02]  /*1f020*/  @!P3 LEA R6, P1, R66, R9, 0x1 ;  /* 0x000000094206b211 */ /* 0x000fe400078208ff */
[-C--:B----4-:R-:W-:Y:S02]  /*1f030*/  @!P2 LEA.HI.X R5, R0, R65.reuse, R69, 0x1, P0 ;  /* 0x000000410005a211 */ /* 0x090fe400000f0c45 */
[----:B------:R-:W-:Y:S02]  /*1f040*/  @!P3 LEA.HI.X R7, R66, R65, R68, 0x1, P1 ;  /* 0x000000414207b211 */ /* 0x000fe400008f0c44 */
[----:B------:R-:W-:Y:S01]  /*1f050*/  ISETP.GE.AND P0, PT, R70, UR4, PT ;  /* 0x0000000446007c0c */ /* 0x000fe2000bf06270 */
[----:B------:R3:W-:Y:S04]  /*1f060*/  @!P2 ST.E.128 desc[UR60][R4.64], R24 ;  /* 0x000000180400a985 */ /* 0x0007e8000c101d3c */
[----:B------:R3:W-:Y:S08]  /*1f070*/  @!P3 ST.E.128 desc[UR60][R6.64], R40 ;  /* 0x000000280600b985 */ /* 0x0007f0000c101d3c */
[----:B------:R-:W-:Y:S05]  /*1f080*/  @P0 BRA `(.L_x_3842) ;  /* 0x00000020003c0947 */ /* 0x000fea0003800000 */
[----:B---3--:R-:W-:-:S04]  /*1f090*/  LEA R4, P0, R70, R9, 0x1 ;  /* 0x0000000946047211 */ /* 0x008fc800078008ff */
[----:B------:R-:W-:-:S05]  /*1f0a0*/  LEA.HI.X R5, R70, R65, R71, 0x1, P0 ;  /* 0x0000004146057211 */ /* 0x000fca00000f0c47 */
[----:B------:R0:W-:Y:S01]  /*1f0b0*/  ST.E.128 desc[UR60][R4.64], R56 ;  /* 0x0000003804007985 */ /* 0x0001e2000c101d3c */
[----:B------:R-:W-:Y:S05]  /*1f0c0*/  BRA `(.L_x_3842) ;  /* 0x00000020002c7947 */ /* 0x000fea0003800000 */
.L_x_3835:
[----:B------:R-:W-:Y:S01]  /*1f0d0*/  ULDC.64 UR4, c[0x0][0xb08] ;  /* 0x0002c20000047ab9 */ /* 0x000fe20000000a00 */
[----:B0-----:R-:W0:Y:S01]  /*1f0e0*/  @P4 LDC R3, c[0x0][0xbec] ;  /* 0x0002fb00ff034b82 */ /* 0x001e220000000800 */
[----:B------:R-:W-:Y:S01]  /*1f0f0*/  IMAD R81, R81, UR4, RZ ;  /* 0x0000000451517c24 */ /* 0x000fe2000f8e02ff */
[----:B------:R-:W-:Y:S01]  /*1f100*/  SHF.R.S32.HI R0, RZ, 0x1f, R225 ;  /* 0x0000001fff007819 */ /* 0x000fe200000114e1 */
[C---:B------:R-:W-:Y:S01]  /*1f110*/  IMAD.WIDE.U32 R4, R80.reuse, UR4, RZ ;  /* 0x0000000450047c25 */ /* 0x040fe2000f8e00ff */
[----:B------:R-:W-:Y:S01]  /*1f120*/  ULDC.64 UR6, c[0x0][0xb30] ;  /* 0x0002cc0000067ab9 */ /* 0x000fe20000000a00 */
[----:B------:R-:W-:Y:S01]  /*1f130*/  ISETP.GE.AND P0, PT, R9, R82, PT ;  /* 0x000000520900720c */ /* 0x000fe20003f06270 */
[----:B------:R-:W-:Y:S01]  /*1f140*/  BSSY B1, `(.L_x_3843) ;  /* 0x00000c0000017945 */ /* 0x000fe20003800000 */
[----:B------:R-:W-:Y:S01]  /*1f150*/  IMAD R81, R80, UR5, R81 ;  /* 0x0000000550517c24 */ /* 0x000fe2000f8e0251 */
[----:B------:R-:W1:Y:S01]  /*1f160*/  @P4 LDC R11, c[0x0][0xbf0] ;  /* 0x0002fc00ff0b4b82 */ /* 0x000e620000000800 */
[----:B------:R-:W-:Y:S01]  /*1f170*/  ULDC.64 UR4, c[0x0][0xb38] ;  /* 0x0002ce0000047ab9 */ /* 0x000fe20000000a00 */
[----:B------:R-:W-:Y:S01]  /*1f180*/  VIADD R90, R223, 0x78 ;  /* 0x00000078df5a7836 */ /* 0x000fe20000000000 */
[----:B------:R-:W-:Y:S01]  /*1f190*/  SHF.R.S32.HI R85, RZ, 0x1f, R234 ;  /* 0x0000001fff557819 */ /* 0x000fe200000114ea */
        /* <DEDUP_REMOVED lines=9> */
[----:B------:R-:W-:Y:S01]  /*1f230*/  VIADD R94, R223, 0x68 ;  /* 0x00000068df5e7836 */ /* 0x000fe20000000000 */
[----:B------:R-:W-:Y:S01]  /*1f240*/  SHF.R.S32.HI R92, RZ, 0x1f, R92 ;  /* 0x0000001fff5c7819 */ /* 0x000fe2000001145c */
[----:B------:R-:W-:Y:S02]  /*1f250*/  IMAD R0, R0, UR4, RZ ;  /* 0x0000000400007c24 */ /* 0x000fe4000f8e02ff */
[----:B------:R-:W-:Y:S01]  /*1f260*/  IMAD.WIDE.U32 R4, R225, UR4, R4 ;  /* 0x00000004e1047c25 */ /* 0x000fe2000f8e0004 */
[----:B------:R-:W-:-:S03]  /*1f270*/  SHF.R.S32.HI R94, RZ, 0x1f, R94 ;  /* 0x0000001fff5e7819 */ /* 0x000fc6000001145e */
[----:B------:R-:W-:Y:S01]  /*1f280*/  IMAD R7, R225, UR5, R0 ;  /* 0x00000005e1077c24 */ /* 0x000fe2000f8e0200 */
[----:B------:R-:W-:Y:S01]  /*1f290*/  ULDC.64 UR4, c[0x0][0xb48] ;  /* 0x0002d20000047ab9 */ /* 0x000fe20000000a00 */
[----:B0-----:R-:W-:-:S04]  /*1f2a0*/  @P4 IMAD.HI.U32 R0, R84, R3, RZ ;  /* 0x0000000354004227 */ /* 0x001fc800078e00ff */
[----:B------:R-:W-:Y:S01]  /*1f2b0*/  IMAD.MOV.U32 R3, RZ, RZ, R84 ;  /* 0x000000ffff037224 */ /* 0x000fe200078e0054 */
[----:B-1----:R-:W-:Y:S01]  /*1f2c0*/  @P4 SHF.R.U32.HI R3, RZ, R11, R0 ;  /* 0x0000000bff034219 */ /* 0x002fe20000011600 */
[----:B------:R-:W-:Y:S02]  /*1f2d0*/  IMAD.IADD R5, R5, 0x1, R7 ;  /* 0x0000000105057824 */ /* 0x000fe400078e0207 */
[----:B------:R-:W-:Y:S01]  /*1f2e0*/  VIADD R134, R223, 0x60 ;  /* 0x00000060df867836 */ /* 0x000fe20000000000 */
[--C-:B------:R-:W-:Y:S01]  /*1f2f0*/  SHF.R.S32.HI R0, RZ, 0x1f, R3.reuse ;  /* 0x0000001fff007819 */ /* 0x100fe20000011403 */
[----:B------:R-:W-:Y:S02]  /*1f300*/  IMAD.MOV R6, RZ, RZ, -R3 ;  /* 0x000000ffff067224 */ /* 0x000fe400078e0a03 */
[----:B------:R-:W-:Y:S01]  /*1f310*/  IMAD.WIDE.U32 R4, R233, UR4, R4 ;  /* 0x00000004e9047c25 */ /* 0x000fe2000f8e0004 */
[----:B------:R-:W-:-:S03]  /*1f320*/  SHF.R.S32.HI R134, RZ, 0x1f, R134 ;  /* 0x0000001fff867819 */ /* 0x000fc60000011486 */
[----:B------:R-:W-:Y:S02]  /*1f330*/  IMAD R83, R83, R6, R84 ;  /* 0x0000000653537224 */ /* 0x000fe400078e0254 */
[----:B------:R-:W-:Y:S02]  /*1f340*/  IMAD R0, R0, UR6, RZ ;  /* 0x0000000600007c24 */ /* 0x000fe4000f8e02ff */
[----:B------:R-:W-:Y:S01]  /*1f350*/  IMAD R5, R233, UR5, R5 ;  /* 0x00000005e9057c24 */ /* 0x000fe2000f8e0205 */
[----:B------:R-:W-:Y:S01]  /*1f360*/  ULDC.64 UR4, c[0x0][0xb28] ;  /* 0x0002ca0000047ab9 */ /* 0x000fe20000000a00 */
[C---:B------:R-:W-:Y:S01]  /*1f370*/  IMAD R7, R3.reuse, UR7, R0 ;  /* 0x0000000703077c24 */ /* 0x040fe2000f8e0200 */
[----:B------:R-:W-:Y:S01]  /*1f380*/  SHF.R.S32.HI R0, RZ, 0x1f, R83 ;  /* 0x0000001fff007819 */ /* 0x000fe20000011453 */
[----:B------:R-:W-:-:S04]  /*1f390*/  IMAD.WIDE.U32 R4, R3, UR6, R4 ;  /* 0x0000000603047c25 */ /* 0x000fc8000f8e0004 */
[----:B------:R-:W-:Y:S02]  /*1f3a0*/  IMAD R0, R0, UR4, RZ ;  /* 0x0000000400007c24 */ /* 0x000fe4000f8e02ff */
[----:B------:R-:W-:Y:S02]  /*1f3b0*/  IMAD.IADD R5, R5, 0x1, R7 ;  /* 0x0000000105057824 */ /* 0x000fe400078e0207 */
[C---:B------:R-:W-:Y:S02]  /*1f3c0*/  IMAD R3, R83.reuse, UR5, R0 ;  /* 0x0000000553037c24 */ /* 0x040fe4000f8e0200 */
[----:B------:R-:W-:Y:S01]  /*1f3d0*/  IMAD.WIDE.U32 R4, R83, UR4, R4 ;  /* 0x0000000453047c25 */ /* 0x000fe2000f8e0004 */
[----:B------:R-:W-:-:S03]  /*1f3e0*/  ULDC.64 UR4, c[0x0][0xb00] ;  /* 0x0002c00000047ab9 */ /* 0x000fc60000000a00 */
[----:B------:R-:W-:Y:S01]  /*1f3f0*/  IMAD.IADD R3, R5, 0x1, R3 ;  /* 0x0000000105037824 */ /* 0x000fe200078e0203 */
[----:B------:R-:W-:Y:S01]  /*1f400*/  LEA R0, P1, R4, UR4, 0x2 ;  /* 0x0000000404007c11 */ /* 0x000fe2000f8210ff */
[----:B------:R-:W-:Y:S02]  /*1f410*/  VIADD R6, R2, 0x36820 ;  /* 0x0003682002067836 */ /* 0x000fe40000000000 */
[C---:B------:R-:W-:Y:S01]  /*1f420*/  VIADD R136, R223.reuse, 0x58 ;  /* 0x00000058df887836 */ /* 0x040fe20000000000 */
[----:B------:R-:W-:Y:S01]  /*1f430*/  LEA.HI.X R3, R4, UR5, R3, 0x2, P1 ;  /* 0x0000000504037c11 */ /* 0x000fe200088f1403 */
[C---:B------:R-:W-:Y:S01]  /*1f440*/  VIADD R138, R223.reuse, 0x50 ;  /* 0x00000050df8a7836 */ /* 0x040fe20000000000 */
[----:B------:R-:W-:Y:S01]  /*1f450*/  PRMT R6, RZ, 0x654, R6 ;  /* 0x00000654ff067816 */ /* 0x000fe20000000006 */
[C---:B------:R-:W-:Y:S01]  /*1f460*/  VIADD R140, R223.reuse, 0x48 ;  /* 0x00000048df8c7836 */ /* 0x040fe20000000000 */
[----:B------:R0:W1:Y:S01]  /*1f470*/  SHFL.IDX PT, R4, R0, RZ, 0x1c1f ;  /* 0x001c1fff00047589 */ /* 0x00006200000e0000 */
[C---:B------:R-:W-:Y:S01]  /*1f480*/  VIADD R142, R223.reuse, 0x40 ;  /* 0x00000040df8e7836 */ /* 0x040fe20000000000 */
[----:B------:R0:W-:Y:S01]  /*1f490*/  SYNCS.ARRIVE.TRANS64.RED.A1T0 RZ, [R6+URZ], RZ ;  /* 0x000000ff06ff79a7 */ /* 0x0001e2000810043f */
[C---:B------:R-:W-:Y:S01]  /*1f4a0*/  VIADD R144, R223.reuse, 0x38 ;  /* 0x00000038df907836 */ /* 0x040fe20000000000 */
[----:B------:R0:W2:Y:S01]  /*1f4b0*/  SHFL.IDX PT, R5, R3, RZ, 0x1c1f ;  /* 0x001c1fff03057589 */ /* 0x0000a200000e0000 */
        /* <DEDUP_REMOVED lines=31> */
[----:B------:R-:W-:Y:S01]  /*1f6b0*/  VIADD R158, R223, 0x8 ;  /* 0x00000008df9e7836 */ /* 0x000fe20000000000 */
[----:B012---:R-:W-:Y:S06]  /*1f6c0*/  @P0 BRA `(.L_x_3844) ;  /* 0x00000004009c0947 */ /* 0x007fec0003800000 */
[----:B------:R-:W-:Y:S01]  /*1f6d0*/  ULDC UR4, c[0x0][0xac8] ;  /* 0x0002b20000047ab9 */ /* 0x000fe20000000800 */
[C---:B------:R-:W-:Y:S01]  /*1f6e0*/  VIADD R13, R223.reuse, 0xa8 ;  /* 0x000000a8df0d7836 */ /* 0x040fe20000000000 */
[----:B------:R-:W-:Y:S02]  /*1f6f0*/  ISETP.GE.AND P0, PT, R223, UR4, PT ;  /* 0x00000004df007c0c */ /* 0x000fe4000bf06270 */
[----:B------:R-:W-:Y:S02]  /*1f700*/  ISETP.GE.AND P5, PT, R158, UR4, PT ;  /* 0x000000049e007c0c */ /* 0x000fe4000bfa6270 */
[----:B------:R-:W-:Y:S02]  /*1f710*/  ISETP.GE.AND P4, PT, R156, UR4, PT ;  /* 0x000000049c007c0c */ /* 0x000fe4000bf86270 */
[----:B------:R-:W-:-:S07]  /*1f720*/  ISETP.GE.AND P3, PT, R154, UR4, PT ;  /* 0x000000049a007c0c */ /* 0x000fce000bf66270 */
[----:B------:R-:W-:-:S04]  /*1f730*/  @!P0 IMAD.WIDE R6, R223, 0x4, R4 ;  /* 0x00000004df068825 */ /* 0x000fc800078e0204 */
[-C--:B------:R-:W-:Y:S01]  /*1f740*/  @!P4 LEA R8, P2, R156, R4.reuse, 0x2 ;  /* 0x000000049c08c211 */ /* 0x080fe200078410ff */
[----:B------:R0:W-:Y:S01]  /*1f750*/  @!P0 ST.E.64 desc[UR60][R6.64], R24 ;  /* 0x0000001806008985 */ /* 0x0001e2000c101b3c */
[----:B------:R-:W-:Y:S02]  /*1f760*/  ISETP.GE.AND P0, PT, R152, UR4, PT ;  /* 0x0000000498007c0c */ /* 0x000fe4000bf06270 */
[----:B------:R-:W-:Y:S02]  /*1f770*/  @!P3 LEA R10, P6, R154, R4, 0x2 ;  /* 0x000000049a0ab211 */ /* 0x000fe400078c10ff */
[-C--:B------:R-:W-:Y:S02]  /*1f780*/  @!P4 LEA.HI.X R9, R156, R5.reuse, R157, 0x2, P2 ;  /* 0x000000059c09c211 */ /* 0x080fe400010f149d */
[----:B------:R-:W-:Y:S02]  /*1f790*/  ISETP.GE.AND P2, PT, R145, UR4, PT ;  /* 0x0000000491007c0c */ /* 0x000fe4000bf46270 */
[----:B------:R-:W-:-:S02]  /*1f7a0*/  @!P3 LEA.HI.X R11, R154, R5, R155, 0x2, P6 ;  /* 0x000000059a0bb211 */ /* 0x000fc400030f149b */
[C---:B0-----:R-:W-:Y:S01]  /*1f7b0*/  @!P5 LEA R6, P1, R158.reuse, R4, 0x2 ;  /* 0x000000049e06d211 */ /* 0x041fe200078210ff */
[----:B------:R-:W-:Y:S01]  /*1f7c0*/  VIADD R25, R223, 0xb0 ;  /* 0x000000b0df197836 */ /* 0x000fe20000000000 */
[----:B------:R-:W-:Y:S02]  /*1f7d0*/  SHF.R.S32.HI R24, RZ, 0x1f, R231 ;  /* 0x0000001fff187819 */ /* 0x000fe400000114e7 */
[----:B------:R-:W-:Y:S02]  /*1f7e0*/  @!P5 LEA.HI.X R7, R158, R5, R159, 0x2, P1 ;  /* 0x000000059e07d211 */ /* 0x000fe400008f149f */
[----:B------:R-:W-:-:S03]  /*1f7f0*/  ISETP.GE.AND P1, PT, R147, UR4, PT ;  /* 0x0000000493007c0c */ /* 0x000fc6000bf26270 */
[----:B------:R0:W-:Y:S04]  /*1f800*/  @!P5 ST.E.64 desc[UR60][R6.64], R28 ;  /* 0x0000001c0600d985 */ /* 0x0001e8000c101b3c */
[----:B------:R1:W-:Y:S01]  /*1f810*/  @!P4 ST.E.64 desc[UR60][R8.64], R32 ;  /* 0x000000200800c985 */ /* 0x0003e2000c101b3c */
[----:B------:R-:W-:-:S03]  /*1f820*/  ISETP.GE.AND P4, PT, R141, UR4, PT ;  /* 0x000000048d007c0c */ /* 0x000fc6000bf86270 */
[----:B------:R2:W-:Y:S01]  /*1f830*/  @!P3 ST.E.64 desc[UR60][R10.64], R36 ;  /* 0x000000240a00b985 */ /* 0x0005e2000c101b3c */
[----:B------:R-:W-:Y:S02]  /*1f840*/  ISETP.GE.AND P3, PT, R143, UR4, PT ;  /* 0x000000048f007c0c */ /* 0x000fe4000bf66270 */
[CC--:B0-----:R-:W-:Y:S01]  /*1f850*/  @!P0 LEA R6, P6, R152.reuse, R4.reuse, 0x2 ;  /* 0x0000000498068211 */ /* 0x0c1fe200078c10ff */
[----:B------:R-:W-:Y:S01]  /*1f860*/  VIADD R29, R223, 0xb8 ;  /* 0x000000b8df1d7836 */ /* 0x000fe20000000000 */
[CC--:B-1----:R-:W-:Y:S02]  /*1f870*/  @!P1 LEA R8, P5, R147.reuse, R4.reuse, 0x2 ;  /* 0x0000000493089211 */ /* 0x0c2fe400078a10ff */
        /* <DEDUP_REMOVED lines=35> */
[----:B-1----:R-:W-:Y:S02]  /*1fab0*/  @!P4 LEA R8, P2, R91, R4, 0x2 ;  /* 0x000000045b08c211 */ /* 0x002fe400078410ff */
[-C--:B------:R-:W-:Y:S02]  /*1fac0*/  @!P5 LEA.HI.X R7, R93, R5.reuse, R94, 0x2, P6 ;  /* 0x000000055d07d211 */ /* 0x080fe400030f145e */
[----:B------:R-:W-:-:S03]  /*1fad0*/  @!P4 LEA.HI.X R9, R91, R5, R92, 0x2, P2 ;  /* 0x000000055b09c211 */ /* 0x000fc600010f145c */
        /* <DEDUP_REMOVED lines=13> */
[----:B------:R-:W-:-:S02]  /*1fbb0*/  @!P4 LEA R20, P5, R235, R4, 0x2 ;  /* 0x00000004eb14c211 */ /* 0x000fc400078a10ff */
[CC--:B------:R-:W-:Y:S01]  /*1fbc0*/  @!P3 LEA R14, P6, R234.reuse, R4.reuse, 0x2 ;  /* 0x00000004ea0eb211 */ /* 0x0c0fe200078c10ff */
[----:B------:R1:W-:Y:S01]  /*1fbd0*/  @!P1 ST.E.64 desc[UR60][R8.64], R124 ;  /* 0x0000007c08009985 */ /* 0x0003e2000c101b3c */
[----:B------:R-:W-:Y:S02]  /*1fbe0*/  ISETP.GE.AND P1, PT, R13, UR4, PT ;  /* 0x000000040d007c0c */ /* 0x000fe4000bf26270 */
[----:B------:R-:W-:Y:S02]  /*1fbf0*/  ISETP.GE.AND P0, PT, R25, UR4, PT ;  /* 0x0000000419007c0c */ /* 0x000fe4000bf06270 */
[-C--:B------:R-:W-:Y:S02]  /*1fc00*/  @!P4 LEA.HI.X R21, R235, R5.reuse, R86, 0x2, P5 ;  /* 0x00000005eb15c211 */ /* 0x080fe400028f1456 */
[----:B------:R-:W-:Y:S02]  /*1fc10*/  @!P3 LEA.HI.X R15, R234, R5, R85, 0x2, P6 ;  /* 0x00000005ea0fb211 */ /* 0x000fe400030f1455 */
[----:B--2---:R-:W-:Y:S01]  /*1fc20*/  @!P2 LEA R10, P5, R231, R4, 0x2 ;  /* 0x00000004e70aa211 */ /* 0x004fe200078a10ff */
[----:B------:R2:W-:Y:S01]  /*1fc30*/  @!P4 ST.E.64 desc[UR60][R20.64], R96 ;  /* 0x000000601400c985 */ /* 0x0005e2000c101b3c */
[----:B------:R-:W-:-:S02]  /*1fc40*/  ISETP.GE.AND P6, PT, R29, UR4, PT ;  /* 0x000000041d007c0c */ /* 0x000fc4000bfc6270 */
[-C--:B------:R-:W-:Y:S01]  /*1fc50*/  @!P2 LEA.HI.X R11, R231, R5.reuse, R24, 0x2, P5 ;  /* 0x00000005e70ba211 */ /* 0x080fe200028f1418 */
[----:B------:R2:W-:Y:S01]  /*1fc60*/  @!P3 ST.E.64 desc[UR60][R14.64], R100 ;  /* 0x000000640e00b985 */ /* 0x0005e2000c101b3c */
[----:B0-----:R-:W-:Y:S02]  /*1fc70*/  SHF.R.S32.HI R6, RZ, 0x1f, R13 ;  /* 0x0000001fff067819 */ /* 0x001fe4000001140d */
[CC--:B-1----:R-:W-:Y:S01]  /*1fc80*/  @!P1 LEA R8, P5, R13.reuse, R4.reuse, 0x2 ;  /* 0x000000040d089211 */ /* 0x0c2fe200078a10ff */
[----:B------:R2:W-:Y:S01]  /*1fc90*/  @!P2 ST.E.64 desc[UR60][R10.64], R104 ;  /* 0x000000680a00a985 */ /* 0x0005e2000c101b3c */
[----:B------:R-:W-:Y:S02]  /*1fca0*/  SHF.R.S32.HI R7, RZ, 0x1f, R25 ;  /* 0x0000001fff077819 */ /* 0x000fe40000011419 */
[----:B------:R-:W-:Y:S02]  /*1fcb0*/  @!P1 LEA.HI.X R9, R13, R5, R6, 0x2, P5 ;  /* 0x000000050d099211 */ /* 0x000fe400028f1406 */
[----:B------:R-:W-:-:S02]  /*1fcc0*/  @!P0 LEA R6, P5, R25, R4, 0x2 ;  /* 0x0000000419068211 */ /* 0x000fc400078a10ff */
[----:B------:R-:W-:Y:S01]  /*1fcd0*/  SHF.R.S32.HI R13, RZ, 0x1f, R29 ;  /* 0x0000001fff0d7819 */ /* 0x000fe2000001141d */
[----:B------:R2:W-:Y:S01]  /*1fce0*/  @!P1 ST.E.64 desc[UR60][R8.64], R108 ;  /* 0x0000006c08009985 */ /* 0x0005e2000c101b3c */
[----:B------:R-:W-:Y:S02]  /*1fcf0*/  @!P0 LEA.HI.X R7, R25, R5, R7, 0x2, P5 ;  /* 0x0000000519078211 */ /* 0x000fe400028f1407 */
[----:B------:R-:W-:-:S03]  /*1fd00*/  @!P6 LEA R4, P5, R29, R4, 0x2 ;  /* 0x000000041d04e211 */ /* 0x000fc600078a10ff */
[----:B------:R2:W-:Y:S01]  /*1fd10*/  @!P0 ST.E.64 desc[UR60][R6.64], R112 ;  /* 0x0000007006008985 */ /* 0x0005e2000c101b3c */
[----:B------:R-:W-:-:S05]  /*1fd20*/  @!P6 LEA.HI.X R5, R29, R5, R13, 0x2, P5 ;  /* 0x000000051d05e211 */ /* 0x000fca00028f140d */
[----:B------:R2:W-:Y:S04]  /*1fd30*/  @!P6 ST.E.64 desc[UR60][R4.64], R116 ;  /* 0x000000740400e985 */ /* 0x0005e8000c101b3c */
.L_x_3844:
[----:B------:R-:W-:Y:S05]  /*1fd40*/  BSYNC B1 ;  /* 0x0000000000017941 */ /* 0x000fea0003800000 */
.L_x_3843:
[----:B------:R-:W-:Y:S01]  /*1fd50*/  ISETP.GE.AND P0, PT, R12, R82, PT ;  /* 0x000000520c00720c */ /* 0x000fe20003f06270 */
[----:B--2---:R0:W1:Y:S04]  /*1fd60*/  SHFL.IDX PT, R5, R3, 0x1, 0x1c1f ;  /* 0x003c1f0003057f89 */ /* 0x00406800000e0000 */
[----:B------:R0:W2:Y:S08]  /*1fd70*/  SHFL.IDX PT, R4, R0, 0x1, 0x1c1f ;  /* 0x003c1f0000047f89 */ /* 0x0000b000000e0000 */
[----:B0-----:R-:W-:Y:S05]  /*1fd80*/  @P0 BRA `(.L_x_3842) ;  /* 0x0000001000fc0947 */ /* 0x001fea0003800000 */
[----:B------:R-:W-:Y:S01]  /*1fd90*/  ULDC UR4, c[0x0][0xac8] ;  /* 0x0002b20000047ab9 */ /* 0x000fe20000000800 */
[C---:B------:R-:W-:Y:S01]  /*1fda0*/  VIADD R3, R223.reuse, 0xa8 ;  /* 0x000000a8df037836 */ /* 0x040fe20000000000 */
[----:B------:R-:W-:Y:S02]  /*1fdb0*/  ISETP.GE.AND P4, PT, R158, UR4, PT ;  /* 0x000000049e007c0c */ /* 0x000fe4000bf86270 */
[----:B------:R-:W-:Y:S02]  /*1fdc0*/  ISETP.GE.AND P3, PT, R156, UR4, PT ;  /* 0x000000049c007c0c */ /* 0x000fe4000bf66270 */
[----:B------:R-:W-:Y:S02]  /*1fdd0*/  ISETP.GE.AND P5, PT, R223, UR4, PT ;  /* 0x00000004df007c0c */ /* 0x000fe4000bfa6270 */
[----:B------:R-:W-:Y:S02]  /*1fde0*/  ISETP.GE.AND P1, PT, R152, UR4, PT ;  /* 0x0000000498007c0c */ /* 0x000fe4000bf26270 */
[----:B------:R-:W-:-:S02]  /*1fdf0*/  ISETP.GE.AND P0, PT, R154, UR4, PT ;  /* 0x000000049a007c0c */ /* 0x000fc4000bf06270 */
[----:B------:R-:W-:-:S03]  /*1fe00*/  SHF.R.S32.HI R0, RZ, 0x1f, R3 ;  /* 0x0000001fff007819 */ /* 0x000fc60000011403 */
[-C--:B--2---:R-:W-:Y:S02]  /*1fe10*/  @!P4 LEA R8, P2, R158, R4.reuse, 0x2 ;  /* 0x000000049e08c211 */ /* 0x084fe400078410ff */
[-C--:B------:R-:W-:Y:S02]  /*1fe20*/  @!P3 LEA R10, P6, R156, R4.reuse, 0x2 ;  /* 0x000000049c0ab211 */ /* 0x080fe400078c10ff */
[----:B-1----:R-:W-:Y:S01]  /*1fe30*/  @!P5 IMAD.WIDE R6, R223, 0x4, R4 ;  /* 0x00000004df06d825 */ /* 0x002fe200078e0204 */
[-C--:B------:R-:W-:Y:S02]  /*1fe40*/  @!P4 LEA.HI.X R9, R158, R5.reuse, R159, 0x2, P2 ;  /* 0x000000059e09c211 */ /* 0x080fe400010f149f */
[----:B------:R-:W-:Y:S02]  /*1fe50*/  ISETP.GE.AND P2, PT, R147, UR4, PT ;  /* 0x0000000493007c0c */ /* 0x000fe4000bf46270 */
[----:B------:R-:W-:Y:S01]  /*1fe60*/  @!P3 LEA.HI.X R11, R156, R5, R157, 0x2, P6 ;  /* 0x000000059c0bb211 */ /* 0x000fe200030f149d */
[----:B------:R0:W-:Y:S01]  /*1fe70*/  @!P5 ST.E.64 desc[UR60][R6.64], R26 ;  /* 0x0000001a0600d985 */ /* 0x0001e2000c101b3c */
[----:B------:R-:W-:-:S02]  /*1fe80*/  @!P1 LEA R14, P5, R152, R4, 0x2 ;  /* 0x00000004980e9211 */ /* 0x000fc400078a10ff */
[-C--:B------:R-:W-:Y:S01]  /*1fe90*/  @!P0 LEA R12, P6, R154, R4.reuse, 0x2 ;  /* 0x000000049a0c8211 */ /* 0x080fe200078c10ff */
[----:B------:R1:W-:Y:S01]  /*1fea0*/  @!P4 ST.E.64 desc[UR60][R8.64], R30 ;  /* 0x0000001e0800c985 */ /* 0x0003e2000c101b3c */
[----:B------:R-:W-:Y:S02]  /*1feb0*/  ISETP.GE.AND P4, PT, R143, UR4, PT ;  /* 0x000000048f007c0c */ /* 0x000fe4000bf86270 */
[-C--:B------:R-:W-:Y:S01]  /*1fec0*/  @!P1 LEA.HI.X R15, R152, R5.reuse, R153, 0x2, P5 ;  /* 0x00000005980f9211 */ /* 0x080fe200028f1499 */
[----:B------:R2:W-:Y:S01]  /*1fed0*/  @!P3 ST.E.64 desc[UR60][R10.64], R34 ;  /* 0x000000220a00b985 */ /* 0x0005e2000c101b3c */
[----:B------:R-:W-:Y:S02]  /*1fee0*/  ISETP.GE.AND P3, PT, R145, UR4, PT ;  /* 0x0000000491007c0c */ /* 0x000fe4000bf66270 */
[----:B------:R-:W-:Y:S02]  /*1fef0*/  ISETP.GE.AND P5, PT, R141, UR4, PT ;  /* 0x000000048d007c0c */ /* 0x000fe4000bfa6270 */
[----:B------:R-:W-:Y:S01]  /*1ff00*/  @!P0 LEA.HI.X R13, R154, R5, R155, 0x2, P6 ;  /* 0x000000059a0d8211 */ /* 0x000fe200030f149b */
[----:B0-----:R-:W-:Y:S01]  /*1ff10*/  VIADD R27, R223, 0xb0 ;  /* 0x000000b0df1b7836 */ /* 0x001fe20000000000 */
[----:B------:R-:W-:-:S03]  /*1ff20*/  @!P2 LEA R20, P6, R147, R4, 0x2 ;  /* 0x000000049314a211 */ /* 0x000fc600078c10ff */
[----:B------:R-:W-:Y:S01]  /*1ff30*/  @!P0 ST.E.64 desc[UR60][R12.64], R38 ;  /* 0x000000260c008985 */ /* 0x000fe2000c101b3c */
[-C--:B------:R-:W-:Y:S02]  /*1ff40*/  @!P2 LEA.HI.X R21, R147, R5.reuse, R148, 0x2, P6 ;  /* 0x000000059315a211 */ /* 0x080fe400030f1494 */
[----:B------:R-:W-:Y:S01]  /*1ff50*/  ISETP.GE.AND P0, PT, R139, UR4, PT ;  /* 0x000000048b007c0c */ /* 0x000fe2000bf06270 */
[----:B------:R0:W-:Y:S01]  /*1ff60*/  @!P1 ST.E.64 desc[UR60][R14.64], R42 ;  /* 0x0000002a0e009985 */ /* 0x0001e2000c101b3c */
[-C--:B------:R-:W-:Y:S02]  /*1ff70*/  @!P3 LEA R6, P6, R145, R4.reuse, 0x2 ;  /* 0x000000049106b211 */ /* 0x080fe400078c10ff */
[----:B------:R-:W-:Y:S01]  /*1ff80*/  ISETP.GE.AND P1, PT, R137, UR4, PT ;  /* 0x0000000489007c0c */ /* 0x000fe2000bf26270 */
[----:B------:R3:W-:Y:S01]  /*1ff90*/  @!P2 ST.E.64 desc[UR60][R20.64], R46 ;  /* 0x0000002e1400a985 */ /* 0x0007e2000c101b3c */
[----:B-1----:R-:W-:Y:S02]  /*1ffa0*/  @!P4 LEA R8, P2, R143, R4, 0x2 ;  /* 0x000000048f08c211 */ /* 0x002fe400078410ff */
[----:B------:R-:W-:-:S02]  /*1ffb0*/  @!P3 LEA.HI.X R7, R145, R5, R146, 0x2, P6 ;  /* 0x000000059107b211 */ /* 0x000fc400030f1492 */
[-C--:B--2---:R-:W-:Y:S02]  /*1ffc0*/  @!P5 LEA R10, P6, R141, R4.reuse, 0x2 ;  /* 0x000000048d0ad211 */ /* 0x084fe400078c10ff */
[-C--:B------:R-:W-:Y:S01]  /*1ffd0*/  @!P4 LEA.HI.X R9, R143, R5.reuse, R144, 0x2, P2 ;  /* 0x000000058f09c211 */ /* 0x080fe200010f1490 */
[----:B------:R1:W-:Y:S01]  /*1ffe0*/  @!P3 ST.E.64 desc[UR60][R6.64], R50 ;  /* 0x000000320600b985 */ /* 0x0003e2000c101b3c */
[----:B------:R-:W-:Y:S02]  /*1fff0*/  @!P5 LEA.HI.X R11, R141, R5, R142, 0x2, P6 ;  /* 0x000000058d0bd211 */ /* 0x000fe400030f148e */
[----:B------:R-:W-:Y:S01]  /*20000*/  ISETP.GE.AND P2, PT, R135, UR4, PT ;  /* 0x0000000487007c0c */ /* 0x000fe2000bf46270 */
[----:B------:R2:W-:Y:S01]  /*20010*/  @!P4 ST.E.64 desc[UR60][R8.64], R54 ;  /* 0x000000360800c985 */ /* 0x0005e2000c101b3c */
[----:B------:R-:W-:Y:S02]  /*20020*/  ISETP.GE.AND P3, PT, R95, UR4, PT ;  /* 0x000000045f007c0c */ /* 0x000fe4000bf66270 */
[-C--:B0-----:R-:W-:Y:S01]  /*20030*/  @!P1 LEA R14, P4, R137, R4.reuse, 0x2 ;  /* 0x00000004890e9211 */ /* 0x081fe200078810ff */
[----:B------:R0:W-:Y:S01]  /*20040*/  @!P5 ST.E.64 desc[UR60][R10.64], R58 ;  /* 0x0000003a0a00d985 */ /* 0x0001e2000c101b3c */
[----:B------:R-:W-:-:S02]  /*20050*/  @!P0 LEA R12, P5, R139, R4, 0x2 ;  /* 0x000000048b0c8211 */ /* 0x000fc400078a10ff */
[-C--:B------:R-:W-:Y:S02]  /*20060*/  @!P1 LEA.HI.X R15, R137, R5.reuse, R138, 0x2, P4 ;  /* 0x00000005890f9211 */ /* 0x080fe400020f148a */
[-C--:B------:R-:W-:Y:S02]  /*20070*/  @!P0 LEA.HI.X R13, R139, R5.reuse, R140, 0x2, P5 ;  /* 0x000000058b0d8211 */ /* 0x080fe400028f148c */
[----:B------:R-:W-:Y:S02]  /*20080*/  ISETP.GE.AND P5, PT, R93, UR4, PT ;  /* 0x000000045d007c0c */ /* 0x000fe4000bfa6270 */
[----:B---3--:R-:W-:Y:S01]  /*20090*/  @!P2 LEA R20, P6, R135, R4, 0x2 ;  /* 0x000000048714a211 */ /* 0x008fe200078c10ff */
[----:B------:R3:W-:Y:S01]  /*200a0*/  @!P0 ST.E.64 desc[UR60][R12.64], R62 ;  /* 0x0000003e0c008985 */ /* 0x0007e2000c101b3c */
[----:B------:R-:W-:Y:S02]  /*200b0*/  ISETP.GE.AND P4, PT, R91, UR4, PT ;  /* 0x000000045b007c0c */ /* 0x000fe4000bf86270 */
[----:B------:R-:W-:Y:S01]  /*200c0*/  @!P2 LEA.HI.X R21, R135, R5, R136, 0x2, P6 ;  /* 0x000000058715a211 */ /* 0x000fe200030f1488 */
[----:B------:R4:W-:Y:S01]  /*200d0*/  @!P1 ST.E.64 desc[UR60][R14.64], R66 ;  /* 0x000000420e009985 */ /* 0x0009e2000c101b3c */
[----:B------:R-:W-:-:S02]  /*200e0*/  ISETP.GE.AND P1, PT, R89, UR4, PT ;  /* 0x0000000459007c0c */ /* 0x000fc4000bf26270 */
[-C--:B-1----:R-:W-:Y:S01]  /*200f0*/  @!P3 LEA R6, P6, R95, R4.reuse, 0x2 ;  /* 0x000000045f06b211 */ /* 0x082fe200078c10ff */
[----:B------:R1:W-:Y:S01]  /*20100*/  @!P2 ST.E.64 desc[UR60][R20.64], R70 ;  /* 0x000000461400a985 */ /* 0x0003e2000c101b3c */
[----:B------:R-:W-:Y:S02]  /*20110*/  ISETP.GE.AND P2, PT, R237, UR4, PT ;  /* 0x00000004ed007c0c */ /* 0x000fe4000bf46270 */
[-C--:B--2---:R-:W-:Y:S02]  /*20120*/  @!P5 LEA R8, P0, R93, R4.reuse, 0x2 ;  /* 0x000000045d08d211 */ /* 0x084fe400078010ff */
[-C--:B------:R-:W-:Y:S02]  /*20130*/  @!P3 LEA.HI.X R7, R95, R5.reuse, R134, 0x2, P6 ;  /* 0x000000055f07b211 */ /* 0x080fe400030f1486 */
[----:B------:R-:W-:Y:S02]  /*20140*/  @!P5 LEA.HI.X R9, R93, R5, R94, 0x2, P0 ;  /* 0x000000055d09d211 */ /* 0x000fe400000f145e */
[----:B------:R-:W-:Y:S01]  /*20150*/  ISETP.GE.AND P0, PT, R236, UR4, PT ;  /* 0x00000004ec007c0c */ /* 0x000fe2000bf06270 */
[----:B------:R2:W-:Y:S01]  /*20160*/  @!P3 ST.E.64 desc[UR60][R6.64], R74 ;  /* 0x0000004a0600b985 */ /* 0x0005e2000c101b3c */
[----:B0-----:R-:W-:-:S02]  /*20170*/  @!P4 LEA R10, P6, R91, R4, 0x2 ;  /* 0x000000045b0ac211 */ /* 0x001fc400078c10ff */
[-C--:B---3--:R-:W-:Y:S01]  /*20180*/  @!P1 LEA R12, P3, R89, R4.reuse, 0x2 ;  /* 0x00000004590c9211 */ /* 0x088fe200078610ff */
[----:B------:R0:W-:Y:S01]  /*20190*/  @!P5 ST.E.64 desc[UR60][R8.64], R78 ;  /* 0x0000004e0800d985 */ /* 0x0001e2000c101b3c */
[-C--:B------:R-:W-:Y:S02]  /*201a0*/  @!P4 LEA.HI.X R11, R91, R5.reuse, R92, 0x2, P6 ;  /* 0x000000055b0bc211 */ /* 0x080fe400030f145c */
[----:B------:R-:W-:Y:S02]  /*201b0*/  @!P1 LEA.HI.X R13, R89, R5, R90, 0x2, P3 ;  /* 0x00000005590d9211 */ /* 0x000fe400018f145a */
[-C--:B----4-:R-:W-:Y:S01]  /*201c0*/  @!P2 LEA R14, P6, R237, R4.reuse, 0x2 ;  /* 0x00000004ed0ea211 */ /* 0x090fe200078c10ff */
[----:B------:R3:W-:Y:S01]  /*201d0*/  @!P4 ST.E.64 desc[UR60][R10.64], R126 ;  /* 0x0000007e0a00c985 */ /* 0x0007e2000c101b3c */
[----:B------:R-:W-:Y:S02]  /*201e0*/  ISETP.GE.AND P3, PT, R235, UR4, PT ;  /* 0x00000004eb007c0c */ /* 0x000fe4000bf66270 */
[----:B------:R-:W-:Y:S01]  /*201f0*/  ISETP.GE.AND P4, PT, R3, UR4, PT ;  /* 0x0000000403007c0c */ /* 0x000fe2000bf86270 */
[----:B------:R4:W-:Y:S01]  /*20200*/  @!P1 ST.E.64 desc[UR60][R12.64], R128 ;  /* 0x000000800c009985 */ /* 0x0009e2000c101b3c */
[----:B-1----:R-:W-:-:S02]  /*20210*/  @!P0 LEA R20, P5, R236, R4, 0x2 ;  /* 0x00000004ec148211 */ /* 0x002fc400078a10ff */
[-C--:B------:R-:W-:Y:S02]  /*20220*/  @!P2 LEA.HI.X R15, R237, R5.reuse, R88, 0x2, P6 ;  /* 0x00000005ed0fa211 */ /* 0x080fe400030f1458 */
[----:B------:R-:W-:Y:S02]  /*20230*/  ISETP.GE.AND P1, PT, R234, UR4, PT ;  /* 0x00000004ea007c0c */ /* 0x000fe4000bf26270 */
[----:B------:R-:W-:Y:S01]  /*20240*/  @!P0 LEA.HI.X R21, R236, R5, R87, 0x2, P5 ;  /* 0x00000005ec158211 */ /* 0x000fe200028f1457 */
[----:B------:R1:W-:Y:S01]  /*20250*/  @!P2 ST.E.64 desc[UR60][R14.64], R130 ;  /* 0x000000820e00a985 */ /* 0x0003e2000c101b3c */
[----:B------:R-:W-:Y:S02]  /*20260*/  ISETP.GE.AND P5, PT, R231, UR4, PT ;  /* 0x00000004e7007c0c */ /* 0x000fe4000bfa6270 */
[----:B------:R-:W-:Y:S01]  /*20270*/  ISETP.GE.AND P2, PT, R27, UR4, PT ;  /* 0x000000041b007c0c */ /* 0x000fe2000bf46270 */
[----:B------:R1:W-:Y:S01]  /*20280*/  @!P0 ST.E.64 desc[UR60][R20.64], R132 ;  /* 0x0000008414008985 */ /* 0x0003e2000c101b3c */
[----:B--2---:R-:W-:-:S02]  /*20290*/  @!P3 LEA R6, P6, R235, R4, 0x2 ;  /* 0x00000004eb06b211 */ /* 0x004fc400078c10ff */
[-C--:B------:R-:W-:Y:S02]  /*202a0*/  @!P4 LEA R24, P0, R3, R4.reuse, 0x2 ;  /* 0x000000040318c211 */ /* 0x080fe400078010ff */
[-C--:B------:R-:W-:Y:S02]  /*202b0*/  @!P3 LEA.HI.X R7, R235, R5.reuse, R86, 0x2, P6 ;  /* 0x00000005eb07b211 */ /* 0x080fe400030f1456 */
[-C--:B0-----:R-:W-:Y:S02]  /*202c0*/  @!P1 LEA R8, P6, R234, R4.reuse, 0x2 ;  /* 0x00000004ea089211 */ /* 0x081fe400078c10ff */
[----:B------:R-:W-:Y:S01]  /*202d0*/  @!P4 LEA.HI.X R25, R3, R5, R0, 0x2, P0 ;  /* 0x000000050319c211 */ /* 0x000fe200000f1400 */
[----:B------:R1:W-:Y:S01]  /*202e0*/  @!P3 ST.E.64 desc[UR60][R6.64], R98 ;  /* 0x000000620600b985 */ /* 0x0003e2000c101b3c */
[----:B------:R-:W-:Y:S02]  /*202f0*/  SHF.R.S32.HI R0, RZ, 0x1f, R231 ;  /* 0x0000001fff007819 */ /* 0x000fe400000114e7 */
[----:B---3--:R-:W-:-:S02]  /*20300*/  @!P5 LEA R10, P0, R231, R4, 0x2 ;  /* 0x00000004e70ad211 */ /* 0x008fc400078010ff */
[-C--:B------:R-:W-:Y:S02]  /*20310*/  @!P1 LEA.HI.X R9, R234, R5.reuse, R85, 0x2, P6 ;  /* 0x00000005ea099211 */ /* 0x080fe400030f1455 */
[----:B------:R-:W-:Y:S02]  /*20320*/  SHF.R.S32.HI R3, RZ, 0x1f, R27 ;  /* 0x0000001fff037819 */ /* 0x000fe4000001141b */
[----:B----4-:R-:W-:Y:S01]  /*20330*/  @!P2 LEA R12, P6, R27, R4, 0x2 ;  /* 0x000000041b0ca211 */ /* 0x010fe200078c10ff */
[----:B------:R1:W-:Y:S01]  /*20340*/  @!P1 ST.E.64 desc[UR60][R8.64], R102 ;  /* 0x0000006608009985 */ /* 0x0003e2000c101b3c */
[-C--:B------:R-:W-:Y:S02]  /*20350*/  @!P5 LEA.HI.X R11, R231, R5.reuse, R0, 0x2, P0 ;  /* 0x00000005e70bd211 */ /* 0x080fe400000f1400 */
[----:B------:R-:W-:Y:S01]  /*20360*/  @!P2 LEA.HI.X R13, R27, R5, R3, 0x2, P6 ;  /* 0x000000051b0da211 */ /* 0x000fe200030f1403 */
[----:B------:R-:W-:Y:S02]  /*20370*/  VIADD R3, R223, 0xb8 ;  /* 0x000000b8df037836 */ /* 0x000fe40000000000 */
[----:B------:R1:W-:Y:S03]  /*20380*/  @!P5 ST.E.64 desc[UR60][R10.64], R106 ;  /* 0x0000006a0a00d985 */ /* 0x0003e6000c101b3c */
[----:B------:R-:W-:Y:S01]  /*20390*/  ISETP.GE.AND P0, PT, R3, UR4, PT ;  /* 0x0000000403007c0c */ /* 0x000fe2000bf06270 */
[----:B------:R1:W-:Y:S04]  /*203a0*/  @!P4 ST.E.64 desc[UR60][R24.64], R110 ;  /* 0x0000006e1800c985 */ /* 0x0003e8000c101b3c */
[----:B------:R1:W-:Y:S08]  /*203b0*/  @!P2 ST.E.64 desc[UR60][R12.64], R114 ;  /* 0x000000720c00a985 */ /* 0x0003f0000c101b3c */
[----:B------:R-:W-:Y:S05]  /*203c0*/  @P0 BRA `(.L_x_3842) ;  /* 0x0000000c006c0947 */ /* 0x000fea0003800000 */
[----:B------:R-:W-:Y:S02]  /*203d0*/  LEA R4, P0, R3, R4, 0x2 ;  /* 0x0000000403047211 */ /* 0x000fe400078010ff */
[----:B------:R-:W-:-:S04]  /*203e0*/  SHF.R.S32.HI R0, RZ, 0x1f, R3 ;  /* 0x0000001fff007819 */ /* 0x000fc80000011403 */
[----:B------:R-:W-:-:S05]  /*203f0*/  LEA.HI.X R5, R3, R5, R0, 0x2, P0 ;  /* 0x0000000503057211 */ /* 0x000fca00000f1400 */
[----:B------:R0:W-:Y:S01]  /*20400*/  ST.E.64 desc[UR60][R4.64], R118 ;  /* 0x0000007604007985 */ /* 0x0001e2000c101b3c */
[----:B------:R-:W-:Y:S05]  /*20410*/  BRA `(.L_x_3842) ;  /* 0x0000000c00587947 */ /* 0x000fea0003800000 */
.L_x_3833:
[----:B------:R-:W-:Y:S01]  /*20420*/  ULDC.64 UR6, c[0x0][0xc08] ;  /* 0x0003020000067ab9 */ /* 0x000fe20000000a00 */
[----:B------:R-:W-:Y:S01]  /*20430*/  ULDC.64 UR4, c[0x0][0xc00] ;  /* 0x0003000000047ab9 */ /* 0x000fe20000000a00 */
[----:B------:R-:W-:Y:S01]  /*20440*/  ISETP.NE.U32.AND P1, PT, RZ, UR6, PT ;  /* 0x00000006ff007c0c */ /* 0x000fe2000bf25070 */
[----:B------:R-:W-:Y:S01]  /*20450*/  IMAD.MOV.U32 R3, RZ, RZ, RZ ;  /* 0x000000ffff037224 */ /* 0x000fe200078e00ff */
[----:B------:R-:W-:Y:S02]  /*20460*/  ISETP.NE.U32.AND P0, PT, RZ, UR4, PT ;  /* 0x00000004ff007c0c */ /* 0x000fe4000bf05070 */
[----:B------:R-:W-:Y:S02]  /*20470*/  ISETP.NE.AND.EX P1, PT, RZ, UR7, PT, P1 ;  /* 0x00000007ff007c0c */ /* 0x000fe4000bf25310 */
[----:B------:R-:W-:Y:S02]  /*20480*/  IADD3 R4, P2, R226, UR4, RZ ;  /* 0x00000004e2047c10 */ /* 0x000fe4000ff5e0ff */
[----:B------:R-:W-:-:S02]  /*20490*/  ISETP.NE.AND.EX P0, PT, RZ, UR5, PT, P0 ;  /* 0x00000005ff007c0c */ /* 0x000fc4000bf05300 */
[----:B------:R-:W-:Y:S01]  /*204a0*/  IADD3.X R5, R227, UR5, RZ, P2, !PT ;  /* 0x00000005e3057c10 */ /* 0x000fe200097fe4ff */
[----:B------:R-:W-:Y:S02]  /*204b0*/  ULDC UR4, c[0x0][0xa88] ;  /* 0x0002a20000047ab9 */ /* 0x000fe40000000800 */
[----:B------:R-:W-:-:S04]  /*204c0*/  IMAD.U32 R0, RZ, RZ, UR4 ;  /* 0x00000004ff007e24 */ /* 0x000fc8000f8e00ff */
[----:B------:R-:W-:-:S04]  /*204d0*/  @P1 IADD3 R226, P2, R226, UR6, RZ ;  /* 0x00000006e2e21c10 */ /* 0x000fc8000ff5e0ff */
[----:B------:R-:W-:Y:S01]  /*204e0*/  @P1 IADD3.X R227, R227, UR7, RZ, P2, !PT ;  /* 0x00000007e3e31c10 */ /* 0x000fe200097fe4ff */
[----:B------:R2:W5:Y:S04]  /*204f0*/  @P0 LDG.E R3, desc[UR60][R4.64] ;  /* 0x0000003c04030981 */ /* 0x000568000c1e1900 */
[----:B------:R2:W5:Y:S01]  /*20500*/  @P1 LDG.E R0, desc[UR60][R226.64] ;  /* 0x0000003ce2001981 */ /* 0x000562000c1e1900 */
[----:B------:R-:W-:Y:S01]  /*20510*/  ISETP.NE.AND P2, PT, R224, RZ, PT ;  /* 0x000000ffe000720c */ /* 0x000fe20003f45270 */
[----:B------:R-:W3:-:S12]  /*20520*/  S2R R9, SR_TID.X ;  /* 0x0000000000097919 */ /* 0x000ed80000002100 */
[----:B------:R-:W4:Y:S01]  /*20530*/  @!P2 LDC R224, c[0x0][0xad4] ;  /* 0x0002b500ffe0ab82 */ /* 0x000f220000000800 */
[----:B---3--:R-:W-:Y:S01]  /*20540*/  VIADD R6, R9, 0xffffff80 ;  /* 0xffffff8009067836 */ /* 0x008fe20000000000 */
[----:B----4-:R-:W-:-:S04]  /*20550*/  ISETP.GT.AND P2, PT, R224, 0x1, PT ;  /* 0x00000001e000780c */ /* 0x010fc80003f44270 */
[----:B------:R-:W-:Y:S01]  /*20560*/  ISETP.GT.AND P3, PT, R6, 0x7f, PT ;  /* 0x0000007f0600780c */ /* 0x000fe20003f64270 */
[----:B--2---:R-:W-:-:S12]  /*20570*/  @P1 BRA `(.L_x_3845) ;  /* 0x0000000000101947 */ /* 0x004fd80003800000 */
[----:B------:R-:W-:Y:S05]  /*20580*/  @!P0 BRA `(.L_x_3845) ;  /* 0x00000000000c8947 */ /* 0x000fea0003800000 */
[----:B------:R-:W2:Y:S04]  /*20590*/  LDG.E R7, desc[UR60][R4.64] ;  /* 0x0000003c04077981 */ /* 0x000ea8000c1e1900 */
[----:B-----5:R-:W2:Y:S02]  /*205a0*/  LDG.E R0, desc[UR60][R4.64+0x4] ;  /* 0x0000043c04007981 */ /* 0x020ea4000c1e1900 */
[----:B--2---:R-:W-:-:S07]  /*205b0*/  IMAD.IADD R0, R0, 0x1, -R7 ;  /* 0x0000000100007824 */ /* 0x004fce00078e0a07 */
.L_x_3845:
[----:B------:R-:W2:Y:S01]  /*205c0*/  LDL.LU R4, [R1+0x6c] ;  /* 0x00006c0001047983 */ /* 0x000ea20000300800 */
[----:B------:R-:W-:Y:S01]  /*205d0*/  BSSY B1, `(.L_x_3846) ;  /* 0x0000036000017945 */ /* 0x000fe20003800000 */
[----:B------:R-:W-:Y:S02]  /*205e0*/  SEL R225, R225, RZ, !P0 ;  /* 0x000000ffe1e17207 */ /* 0x000fe40004000000 */
[----:B-----5:R-:W-:Y:S02]  /*205f0*/  SHF.R.S32.HI R26, RZ, 0x1f, R3 ;  /* 0x0000001fff1a7819 */ /* 0x020fe40000011403 */
[----:B--2---:R-:W-:Y:S01]  /*20600*/  SEL R27, R4, RZ, !P0 ;  /* 0x000000ff041b7207 */ /* 0x004fe20004000000 */
[----:B------:R-:W-:Y:S06]  /*20610*/  @P3 BRA `(.L_x_3847) ;  /* 0x0000000000c43947 */ /* 0x000fec0003800000 */
[----:B------:R-:W2:Y:S01]  /*20620*/  LDC R29, c[0x0][0xbe8] ;  /* 0x0002fa00ff1d7b82 */ /* 0x000ea20000000800 */
[----:B------:R-:W-:-:S04]  /*20630*/  IMAD R4, R232, 0x80, R9 ;  /* 0x00000080e8047824 */ /* 0x000fc800078e0209 */
[----:B------:R-:W-:Y:S02]  /*20640*/  VIADD R28, R4, 0xffffff80 ;  /* 0xffffff80041c7836 */ /* 0x000fe40000000000 */
[----:B--2---:R-:W-:-:S05]  /*20650*/  IMAD R5, R0, R29, RZ ;  /* 0x0000001d00057224 */ /* 0x004fca00078e02ff */
[----:B------:R-:W-:-:S13]  /*20660*/  ISETP.GE.AND P0, PT, R28, R5, PT ;  /* 0x000000051c00720c */ /* 0x000fda0003f06270 */
[----:B------:R-:W-:Y:S05]  /*20670*/  @P0 BRA `(.L_x_3847) ;  /* 0x0000000000ac0947 */ /* 0x000fea0003800000 */
[----:B------:R-:W-:Y:S01]  /*20680*/  IMAD.MOV.U32 R24, RZ, RZ, 0x9b8 ;  /* 0x000009b8ff187424 */ /* 0x000fe200078e00ff */
[----:B------:R-:W-:Y:S01]  /*20690*/  ISETP.GT.AND P0, PT, R224, 0x1, PT ;  /* 0x00000001e000780c */ /* 0x000fe20003f04270 */
[----:B------:R-:W2:Y:S01]  /*206a0*/  LDC.64 R4, c[0x0][0xba8] ;  /* 0x0002ea00ff047b82 */ /* 0x000ea20000000a00 */
[----:B------:R-:W-:Y:S01]  /*206b0*/  ISETP.NE.AND P1, PT, R29, 0x1, PT ;  /* 0x000000011d00780c */ /* 0x000fe20003f25270 */
[----:B------:R-:W-:Y:S01]  /*206c0*/  IMAD.MOV.U32 R21, RZ, RZ, R28 ;  /* 0x000000ffff157224 */ /* 0x000fe200078e001c */
[----:B------:R-:W-:Y:S02]  /*206d0*/  SEL R24, R24, 0x978, P0 ;  /* 0x0000097818187807 */ /* 0x000fe40000000000 */
[----:B------:R-:W-:-:S03]  /*206e0*/  SEL R233, R233, RZ, P0 ;  /* 0x000000ffe9e97207 */ /* 0x000fc60000000000 */
[----:B------:R-:W3:Y:S08]  /*206f0*/  LDC.64 R10, c[0x0][R24+0x220] ;  /* 0x00008800180a7b82 */ /* 0x000ef00000000a00 */
[----:B------:R-:W4:Y:S08]  /*20700*/  LDC.64 R8, c[0x0][R24+0x218] ;  /* 0x0000860018087b82 */ /* 0x000f300000000a00 */
[----:B------:R-:W5:Y:S08]  /*20710*/  LDC.64 R12, c[0x0][R24+0x228] ;  /* 0x00008a00180c7b82 */ /* 0x000f700000000a00 */
[----:B------:R-:W0:Y:S08]  /*20720*/  LDC.64 R6, c[0x0][R24+0x210] ;  /* 0x0000840018067b82 */ /* 0x000e300000000a00 */
[----:B------:R-:W1:Y:S08]  /*20730*/  @P1 LDC R15, c[0x0][0xbec] ;  /* 0x0002fb00ff0f1b82 */ /* 0x000e700000000800 */
[----:B------:R-:W5:Y:S01]  /*20740*/  @P1 LDC R31, c[0x0][0xbf0] ;  /* 0x0002fc00ff1f1b82 */ /* 0x000f620000000800 */
[----:B---3--:R-:W-:-:S07]  /*20750*/  IMAD R11, R11, R225, RZ ;  /* 0x000000e10b0b7224 */ /* 0x008fce00078e02ff */
[----:B--2---:R-:W2:Y:S01]  /*20760*/  @!P0 LDC R4, c[0x0][0xb50] ;  /* 0x0002d400ff048b82 */ /* 0x004ea20000000800 */
[----:B------:R-:W-:Y:S02]  /*20770*/  IMAD R11, R10, R27, R11 ;  /* 0x0000001b0a0b7224 */ /* 0x000fe400078e020b */
[----:B-1----:R-:W-:-:S05]  /*20780*/  @P1 IMAD.HI.U32 R20, R28, R15, RZ ;  /* 0x0000000f1c141227 */ /* 0x002fca00078e00ff */
[----:B------:R-:W1:Y:S01]  /*20790*/  @!P0 LDC R5, c[0x0][0xb54] ;  /* 0x0002d500ff058b82 */ /* 0x000e620000000800 */
[-C--:B----4-:R-:W-:Y:S02]  /*207a0*/  IMAD R25, R9, R222.reuse, RZ ;  /* 0x000000de09197224 */ /* 0x090fe400078e02ff */
[----:B------:R-:W-:Y:S01]  /*207b0*/  IMAD.WIDE.U32 R8, R8, R222, RZ ;  /* 0x000000de08087225 */ /* 0x000fe200078e00ff */
[----:B-----5:R-:W-:-:S03]  /*207c0*/  @P1 SHF.R.U32.HI R21, RZ, R31, R20 ;  /* 0x0000001fff151219 */ /* 0x020fc60000011614 */
[----:B------:R-:W-:-:S04]  /*207d0*/  IMAD.WIDE.U32 R14, R10, R225, RZ ;  /* 0x000000e10a0e7225 */ /* 0x000fc800078e00ff */
[----:B------:R-:W-:Y:S01]  /*207e0*/  IMAD.IADD R25, R9, 0x1, R25 ;  /* 0x0000000109197824 */ /* 0x000fe200078e0219 */
[----:B------:R-:W-:Y:S01]  /*207f0*/  IADD3 R10, P1, P3, R14, R8, R3 ;  /* 0x000000080e0a7210 */ /* 0x000fe20007b3e003 */
[----:B------:R-:W-:Y:S02]  /*20800*/  IMAD.IADD R15, R15, 0x1, R11 ;  /* 0x000000010f0f7824 */ /* 0x000fe400078e020b */
[----:B------:R-:W-:-:S03]  /*20810*/  IMAD.WIDE.U32 R8, R12, R233, RZ ;  /* 0x000000e90c087225 */ /* 0x000fc600078e00ff */
[----:B------:R-:W-:Y:S01]  /*20820*/  IADD3.X R12, R15, R25, R26, P1, P3 ;  /* 0x000000190f0c7210 */ /* 0x000fe20000fe641a */
[----:B------:R-:W-:Y:S01]  /*20830*/  IMAD R13, R13, R233, RZ ;  /* 0x000000e90d0d7224 */ /* 0x000fe200078e02ff */
[----:B------:R-:W-:Y:S01]  /*20840*/  IADD3 R8, P0, P1, R21, R10, R8 ;  /* 0x0000000a15087210 */ /* 0x000fe2000791e008 */
[--C-:B------:R-:W-:Y:S01]  /*20850*/  IMAD.MOV R14, RZ, RZ, -R21.reuse ;  /* 0x000000ffff0e7224 */ /* 0x100fe200078e0a15 */
[----:B------:R-:W-:Y:S01]  /*20860*/  SHF.R.S32.HI R21, RZ, 0x1f, R21 ;  /* 0x0000001fff157819 */ /* 0x000fe20000011415 */
[----:B------:R-:W-:Y:S02]  /*20870*/  IMAD.IADD R13, R9, 0x1, R13 ;  /* 0x00000001090d7824 */ /* 0x000fe400078e020d */
[----:B------:R-:W-:-:S03]  /*20880*/  IMAD R11, R29, R14, R28 ;  /* 0x0000000e1d0b7224 */ /* 0x000fc600078e021c */
[----:B------:R-:W-:Y:S01]  /*20890*/  IADD3.X R9, R21, R12, R13, P0, P1 ;  /* 0x0000000c15097210 */ /* 0x000fe200007e240d */
[----:B0-----:R-:W-:Y:S01]  /*208a0*/  IMAD R7, R7, R11, RZ ;  /* 0x0000000b07077224 */ /* 0x001fe200078e02ff */
[----:B------:R-:W-:-:S05]  /*208b0*/  SHF.R.S32.HI R13, RZ, 0x1f, R11 ;  /* 0x0000001fff0d7819 */ /* 0x000fca000001140b */
[C---:B------:R-:W-:Y:S02]  /*208c0*/  IMAD R13, R6.reuse, R13, R7 ;  /* 0x0000000d060d7224 */ /* 0x040fe400078e0207 */
[----:B------:R-:W-:-:S04]  /*208d0*/  IMAD.WIDE.U32 R6, R6, R11, R8 ;  /* 0x0000000b06067225 */ /* 0x000fc800078e0008 */
[----:B------:R-:W-:Y:S01]  /*208e0*/  IMAD.IADD R7, R7, 0x1, R13 ;  /* 0x0000000107077824 */ /* 0x000fe200078e020d */
[----:B--2---:R-:W-:-:S04]  /*208f0*/  LEA R4, P0, R6, R4, 0x2 ;  /* 0x0000000406047211 */ /* 0x004fc800078010ff */
[----:B-1----:R-:W-:Y:S01]  /*20900*/  LEA.HI.X R5, R6, R5, R7, 0x2, P0 ;  /* 0x0000000506057211 */ /* 0x002fe200000f1407 */
[----:B------:R-:W-:-:S05]  /*20910*/  IMAD.MOV.U32 R7, RZ, RZ, -0x800000 ;  /* 0xff800000ff077424 */ /* 0x000fca00078e00ff */
[----:B------:R2:W-:Y:S03]  /*20920*/  STG.E desc[UR60][R4.64], R7 ;  /* 0x0000000704007986 */ /* 0x0005e6000c10193c */
.L_x_3847:
[----:B------:R-:W-:Y:S05]  /*20930*/  BSYNC B1 ;  /* 0x0000000000017941 */ /* 0x000fea0003800000 */
.L_x_3846:
[----:B------:R-:W-:Y:S05]  /*20940*/  @P2 BRA `(.L_x_3842) ;  /* 0x00000008000c2947 */ /* 0x000fea0003800000 */
[----:B--2---:R-:W2:Y:S01]  /*20950*/  S2R R4, SR_TID.X ;  /* 0x0000000000047919 */ /* 0x004ea20000002100 */
[----:B------:R-:W3:Y:S01]  /*20960*/  LDC R11, c[0x0][0xbe8] ;  /* 0x0002fa00ff0b7b82 */ /* 0x000ee20000000800 */
[----:B------:R-:W-:Y:S01]  /*20970*/  ULDC.64 UR4, c[0x0][0xaa0] ;  /* 0x0002a80000047ab9 */ /* 0x000fe20000000a00 */
[----:B------:R-:W-:Y:S01]  /*20980*/  BSSY B1, `(.L_x_3848) ;  /* 0x0000049000017945 */ /* 0x000fe20003800000 */
[----:B---3--:R-:W-:Y:S01]  /*20990*/  ISETP.NE.AND P0, PT, R11, 0x1, PT ;  /* 0x000000010b00780c */ /* 0x008fe20003f05270 */
[----:B--2---:R-:W-:Y:S02]  /*209a0*/  VIADD R6, R4, 0xffffff80 ;  /* 0xffffff8004067836 */ /* 0x004fe40000000000 */
[----:B------:R-:W-:-:S03]  /*209b0*/  IMAD R4, R26, UR4, RZ ;  /* 0x000000041a047c24 */ /* 0x000fc6000f8e02ff */
[----:B------:R-:W-:-:S07]  /*209c0*/  SHF.R.S32.HI R5, RZ, 0x1f, R6 ;  /* 0x0000001fff057819 */ /* 0x000fce0000011406 */
[----:B------:R-:W2:Y:S01]  /*209d0*/  @P0 LDC R9, c[0x0][0xbec] ;  /* 0x0002fb00ff090b82 */ /* 0x000ea20000000800 */
[----:B------:R-:W-:Y:S01]  /*209e0*/  IMAD R7, R3, UR5, R4 ;  /* 0x0000000503077c24 */ /* 0x000fe2000f8e0204 */
[----:B------:R-:W-:Y:S01]  /*209f0*/  LEA.HI R8, R5, R6, RZ, 0x3 ;  /* 0x0000000605087211 */ /* 0x000fe200078f18ff */
[----:B------:R-:W-:Y:S01]  /*20a00*/  IMAD.WIDE.U32 R4, R3, UR4, RZ ;  /* 0x0000000403047c25 */ /* 0x000fe2000f8e00ff */
[----:B------:R-:W-:Y:S02]  /*20a10*/  ULDC.64 UR4, c[0x0][0xae8] ;  /* 0x0002ba0000047ab9 */ /* 0x000fe40000000a00 */
[----:B------:R-:W-:Y:S02]  /*20a20*/  LOP3.LUT R3, R8, 0xfffffff8, RZ, 0xc0, !PT ;  /* 0xfffffff808037812 */ /* 0x000fe400078ec0ff */
[----:B------:R-:W3:Y:S01]  /*20a30*/  @P0 LDC R13, c[0x0][0xbf0] ;  /* 0x0002fc00ff0d0b82 */ /* 0x000ee20000000800 */
[----:B------:R-:W-:Y:S01]  /*20a40*/  SHF.R.S32.HI R15, RZ, 0x3, R8 ;  /* 0x00000003ff0f7819 */ /* 0x000fe20000011408 */
[----:B------:R-:W-:-:S02]  /*20a50*/  IMAD.IADD R5, R5, 0x1, R7 ;  /* 0x0000000105057824 */ /* 0x000fc400078e0207 */
[----:B------:R-:W-:Y:S02]  /*20a60*/  IMAD.IADD R10, R6, 0x1, -R3 ;  /* 0x00000001060a7824 */ /* 0x000fe400078e0a03 */
[----:B------:R-:W-:-:S04]  /*20a70*/  IMAD.WIDE.U32 R4, R222, UR4, R4 ;  /* 0x00000004de047c25 */ /* 0x000fc8000f8e0004 */
[----:B------:R-:W-:Y:S02]  /*20a80*/  IMAD R3, R10, 0x20, R15 ;  /* 0x000000200a037824 */ /* 0x000fe400078e020f */
[----:B------:R-:W-:Y:S01]  /*20a90*/  IMAD R5, R222, UR5, R5 ;  /* 0x00000005de057c24 */ /* 0x000fe2000f8e0205 */
[----:B------:R-:W-:Y:S01]  /*20aa0*/  ULDC.64 UR4, c[0x0][0xaf0] ;  /* 0x0002bc0000047ab9 */ /* 0x000fe20000000a00 */
[----:B------:R-:W-:Y:S02]  /*20ab0*/  IMAD R8, R232, 0x80, R3 ;  /* 0x00000080e8087824 */ /* 0x000fe400078e0203 */
[----:B------:R-:W-:Y:S02]  /*20ac0*/  IMAD R7, R27, UR4, RZ ;  /* 0x000000041b077c24 */ /* 0x000fe4000f8e02ff */
[----:B--2---:R-:W-:-:S04]  /*20ad0*/  @P0 IMAD.HI.U32 R6, R8, R9, RZ ;  /* 0x0000000908060227 */ /* 0x004fc800078e00ff */
[----:B------:R-:W-:Y:S02]  /*20ae0*/  IMAD.MOV.U32 R3, RZ, RZ, R8 ;  /* 0x000000ffff037224 */ /* 0x000fe400078e0008 */
[C---:B------:R-:W-:Y:S01]  /*20af0*/  IMAD R7, R225.reuse, UR5, R7 ;  /* 0x00000005e1077c24 */ /* 0x040fe2000f8e0207 */
[----:B---3--:R-:W-:Y:S01]  /*20b00*/  @P0 SHF.R.U32.HI R3, RZ, R13, R6 ;  /* 0x0000000dff030219 */ /* 0x008fe20000011606 */
[----:B------:R-:W-:Y:S01]  /*20b10*/  IMAD.WIDE.U32 R4, R225, UR4, R4 ;  /* 0x00000004e1047c25 */ /* 0x000fe2000f8e0004 */
[----:B------:R-:W-:Y:S02]  /*20b20*/  ULDC.64 UR4, c[0x0][0xae0] ;  /* 0x0002b80000047ab9 */ /* 0x000fe40000000a00 */
[----:B------:R-:W-:Y:S01]  /*20b30*/  SHF.R.S32.HI R6, RZ, 0x1f, R3 ;  /* 0x0000001fff067819 */ /* 0x000fe20000011403 */
[----:B------:R-:W-:Y:S02]  /*20b40*/  IMAD.IADD R5, R5, 0x1, R7 ;  /* 0x0000000105057824 */ /* 0x000fe400078e0207 */
[----:B------:R-:W-:-:S02]  /*20b50*/  IMAD.MOV R7, RZ, RZ, -R3 ;  /* 0x000000ffff077224 */ /* 0x000fc400078e0a03 */
[----:B------:R-:W-:Y:S02]  /*20b60*/  IMAD R6, R6, UR4, RZ ;  /* 0x0000000406067c24 */ /* 0x000fe4000f8e02ff */
[----:B------:R-:W-:Y:S02]  /*20b70*/  IMAD R7, R11, R7, R8 ;  /* 0x000000070b077224 */ /* 0x000fe400078e0208 */
[----:B------:R-:W-:-:S04]  /*20b80*/  IMAD.WIDE.U32 R4, R3, UR4, R4 ;  /* 0x0000000403047c25 */ /* 0x000fc8000f8e0004 */
[----:B------:R-:W-:Y:S01]  /*20b90*/  IMAD R9, R3, UR5, R6 ;  /* 0x0000000503097c24 */ /* 0x000fe2000f8e0206 */
[----:B------:R-:W-:Y:S01]  /*20ba0*/  SHF.R.S32.HI R3, RZ, 0x1f, R7 ;  /* 0x0000001fff037819 */ /* 0x000fe20000011407 */
[----:B------:R-:W-:Y:S01]  /*20bb0*/  IMAD R8, R232, 0x80, R15 ;  /* 0x00000080e8087824 */ /* 0x000fe200078e020f */
[----:B------:R-:W-:Y:S01]  /*20bc0*/  ULDC.64 UR4, c[0x0][0xad8] ;  /* 0x0002b60000047ab9 */ /* 0x000fe20000000a00 */
[----:B------:R-:W-:Y:S02]  /*20bd0*/  IMAD.IADD R5, R5, 0x1, R9 ;  /* 0x0000000105057824 */ /* 0x000fe400078e0209 */
[----:B------:R-:W-:Y:S02]  /*20be0*/  IMAD R6, R3, UR4, RZ ;  /* 0x0000000403067c24 */ /* 0x000fe4000f8e02ff */
[----:B------:R-:W-:Y:S02]  /*20bf0*/  IMAD R11, R0, R11, RZ ;  /* 0x0000000b000b7224 */ /* 0x000fe400078e02ff */
[----:B------:R-:W-:-:S02]  /*20c00*/  VIADD R3, R8, 0x40 ;  /* 0x0000004008037836 */ /* 0x000fc40000000000 */
[C---:B------:R-:W-:Y:S01]  /*20c10*/  IMAD R9, R7.reuse, UR5, R6 ;  /* 0x0000000507097c24 */ /* 0x040fe2000f8e0206 */
[-C--:B------:R-:W-:Y:S01]  /*20c20*/  ISETP.GE.AND P2, PT, R8, R11.reuse, PT ;  /* 0x0000000b0800720c */ /* 0x080fe20003f46270 */
[----:B------:R-:W-:Y:S01]  /*20c30*/  IMAD.WIDE.U32 R4, R7, UR4, R4 ;  /* 0x0000000407047c25 */ /* 0x000fe2000f8e0004 */
[----:B------:R-:W-:Y:S01]  /*20c40*/  ISETP.GE.AND P1, PT, R3, R11, PT ;  /* 0x0000000b0300720c */ /* 0x000fe20003f26270 */
[----:B------:R-:W-:Y:S02]  /*20c50*/  ULDC.64 UR4, c[0x0][0xa80] ;  /* 0x0002a00000047ab9 */ /* 0x000fe40000000a00 */
[----:B------:R-:W-:Y:S01]  /*20c60*/  IMAD.IADD R3, R5, 0x1, R9 ;  /* 0x0000000105037824 */ /* 0x000fe200078e0209 */
[----:B------:R-:W-:Y:S01]  /*20c70*/  LEA R6, P3, R4, UR4, 0x1 ;  /* 0x0000000404067c11 */ /* 0x000fe2000f8608ff */
[----:B------:R-:W-:Y:S02]  /*20c80*/  VIADD R0, R8, 0x20 ;  /* 0x0000002008007836 */ /* 0x000fe40000000000 */
[----:B------:R-:W-:Y:S01]  /*20c90*/  IMAD.SHL.U32 R7, R10, 0x8, RZ ;  /* 0x000000080a077824 */ /* 0x000fe200078e00ff */
[----:B------:R-:W-:-:S02]  /*20ca0*/  LEA.HI.X R3, R4, UR5, R3, 0x1, P3 ;  /* 0x0000000504037c11 */ /* 0x000fc400098f0c03 */
[----:B------:R-:W-:Y:S01]  /*20cb0*/  ISETP.GE.AND P0, PT, R0, R11, PT ;  /* 0x0000000b0000720c */ /* 0x000fe20003f06270 */
[C---:B------:R-:W-:Y:S01]  /*20cc0*/  VIADD R13, R7.reuse, 0x40 ;  /* 0x00000040070d7836 */ /* 0x040fe20000000000 */
[----:B------:R2:W3:Y:S01]  /*20cd0*/  SHFL.IDX PT, R4, R6, RZ, 0x181f ;  /* 0x00181fff06047589 */ /* 0x0004e200000e0000 */
[----:B------:R-:W-:Y:S01]  /*20ce0*/  VIADD R9, R7, 0x80 ;  /* 0x0000008007097836 */ /* 0x000fe20000000000 */
[----:B------:R-:W-:Y:S02]  /*20cf0*/  SHF.R.S32.HI R12, RZ, 0x1f, R7 ;  /* 0x0000001fff0c7819 */ /* 0x000fe40000011407 */
[----:B------:R2:W4:Y:S01]  /*20d00*/  SHFL.IDX PT, R0, R3, RZ, 0x181f ;  /* 0x00181fff03007589 */ /* 0x00052200000e0000 */
[----:B------:R-:W-:Y:S02]  /*20d10*/  SHF.R.S32.HI R10, RZ, 0x1f, R13 ;  /* 0x0000001fff0a7819 */ /* 0x000fe4000001140d */
[----:B------:R-:W-:Y:S01]  /*20d20*/  SHF.R.S32.HI R14, RZ, 0x1f, R9 ;  /* 0x0000001fff0e7819 */ /* 0x000fe20000011409 */
[----:B------:R-:W-:Y:S06]  /*20d30*/  @P2 BRA `(.L_x_3849) ;  /* 0x0000000000342947 */ /* 0x000fec0003800000 */
[----:B------:R-:W-:Y:S02]  /*20d40*/  ULDC UR4, c[0x0][0xac8] ;  /* 0x0002b20000047ab9 */ /* 0x000fe40000000800 */
[----:B------:R-:W-:Y:S02]  /*20d50*/  ISETP.GE.AND P4, PT, R7, UR4, PT ;  /* 0x0000000407007c0c */ /* 0x000fe4000bf86270 */
[----:B------:R-:W-:Y:S02]  /*20d60*/  ISETP.GE.AND P3, PT, R13, UR4, PT ;  /* 0x000000040d007c0c */ /* 0x000fe4000bf66270 */
[----:B------:R-:W-:-:S09]  /*20d70*/  ISETP.GE.AND P2, PT, R9, UR4, PT ;  /* 0x0000000409007c0c */ /* 0x000fd2000bf46270 */
[-C--:B---3--:R-:W-:Y:S02]  /*20d80*/  @!P4 LEA R20, P6, R7, R4.reuse, 0x1 ;  /* 0x000000040714c211 */ /* 0x088fe400078c08ff */
[----:B------:R-:W-:Y:S02]  /*20d90*/  @!P3 LEA R24, P5, R13, R4, 0x1 ;  /* 0x000000040d18b211 */ /* 0x000fe400078a08ff */
[----:B----4-:R-:W-:Y:S02]  /*20da0*/  @!P4 LEA.HI.X R21, R7, R0, R12, 0x1, P6 ;  /* 0x000000000715c211 */ /* 0x010fe400030f0c0c */
[----:B------:R-:W-:Y:S02]  /*20db0*/  @!P2 LEA R4, P6, R9, R4, 0x1 ;  /* 0x000000040904a211 */ /* 0x000fe400078c08ff */
[-C--:B------:R-:W-:Y:S01]  /*20dc0*/  @!P3 LEA.HI.X R25, R13, R0.reuse, R10, 0x1, P5 ;  /* 0x000000000d19b211 */ /* 0x080fe200028f0c0a */
[----:B------:R3:W-:Y:S01]  /*20dd0*/  @!P4 ST.E.128 desc[UR60][R20.64], RZ ;  /* 0x000000ff1400c985 */ /* 0x0007e2000c101d3c */
[----:B------:R-:W-:-:S03]  /*20de0*/  @!P2 LEA.HI.X R5, R9, R0, R14, 0x1, P6 ;  /* 0x000000000905a211 */ /* 0x000fc600030f0c0e */
[----:B------:R3:W-:Y:S04]  /*20df0*/  @!P3 ST.E.128 desc[UR60][R24.64], RZ ;  /* 0x000000ff1800b985 */ /* 0x0007e8000c101d3c */
[----:B------:R3:W-:Y:S02]  /*20e00*/  @!P2 ST.E.128 desc[UR60][R4.64], RZ ;  /* 0x000000ff0400a985 */ /* 0x0007e4000c101d3c */
.L_x_3849:
[----:B------:R-:W-:Y:S05]  /*20e10*/  BSYNC B1 ;  /* 0x0000000000017941 */ /* 0x000fea0003800000 */
.L_x_3848:
[----:B----4-:R4:W0:Y:S01]  /*20e20*/  SHFL.IDX PT, R0, R3, 0x1, 0x181f ;  /* 0x00381f0003007f89 */ /* 0x01082200000e0000 */
[----:B------:R-:W-:Y:S03]  /*20e30*/  BSSY B1, `(.L_x_3850) ;  /* 0x0000010000017945 */ /* 0x000fe60003800000 */
[----:B---3--:R4:W3:Y:S01]  /*20e40*/  SHFL.IDX PT, R4, R6, 0x1, 0x181f ;  /* 0x00381f0006047f89 */ /* 0x0088e200000e0000 */
        /* <DEDUP_REMOVED lines=14> */
.L_x_3851:
[----:B------:R-:W-:Y:S05]  /*20f30*/  BSYNC B1 ;  /* 0x0000000000017941 */ /* 0x000fea0003800000 */
.L_x_3850:
[----:B0-----:R0:W0:Y:S01]  /*20f40*/  SHFL.IDX PT, R0, R3, 0x2, 0x181f ;  /* 0x00581f0003007f89 */ /* 0x00102200000e0000 */
[----:B------:R-:W-:Y:S03]  /*20f50*/  BSSY B1, `(.L_x_3852) ;  /* 0x0000010000017945 */ /* 0x000fe60003800000 */
[----:B---3--:R3:W0:Y:S01]  /*20f60*/  SHFL.IDX PT, R4, R6, 0x2, 0x181f ;  /* 0x00581f0006047f89 */ /* 0x00862200000e0000 */
[----:B------:R-:W-:Y:S05]  /*20f70*/  @P1 BRA `(.L_x_3853) ;  /* 0x0000000000341947 */ /* 0x000fea0003800000 */
[----:B------:R-:W-:Y:S02]  /*20f80*/  ULDC UR4, c[0x0][0xac8] ;  /* 0x0002b20000047ab9 */ /* 0x000fe40000000800 */
[----:B------:R-:W-:Y:S02]  /*20f90*/  ISETP.GE.AND P3, PT, R7, UR4, PT ;  /* 0x0000000407007c0c */ /* 0x000fe4000bf66270 */
[----:B------:R-:W-:Y:S02]  /*20fa0*/  ISETP.GE.AND P4, PT, R13, UR4, PT ;  /* 0x000000040d007c0c */ /* 0x000fe4000bf86270 */
[----:B------:R-:W-:-:S09]  /*20fb0*/  ISETP.GE.AND P5, PT, R9, UR4, PT ;  /* 0x0000000409007c0c */ /* 0x000fd2000bfa6270 */
[-C--:B0-----:R-:W-:Y:S02]  /*20fc0*/  @!P3 LEA R20, P0, R7, R4.reuse, 0x1 ;  /* 0x000000040714b211 */ /* 0x081fe400078008ff */
[-C--:B------:R-:W-:Y:S02]  /*20fd0*/  @!P4 LEA R24, P1, R13, R4.reuse, 0x1 ;  /* 0x000000040d18c211 */ /* 0x080fe400078208ff */
[----:B------:R-:W-:Y:S02]  /*20fe0*/  @!P5 LEA R4, P2, R9, R4, 0x1 ;  /* 0x000000040904d211 */ /* 0x000fe400078408ff */
[-C--:B------:R-:W-:Y:S02]  /*20ff0*/  @!P3 LEA.HI.X R21, R7, R0.reuse, R12, 0x1, P0 ;  /* 0x000000000715b211 */ /* 0x080fe400000f0c0c */
[-C--:B------:R-:W-:Y:S02]  /*21000*/  @!P4 LEA.HI.X R25, R13, R0.reuse, R10, 0x1, P1 ;  /* 0x000000000d19c211 */ /* 0x080fe400008f0c0a */
[----:B------:R-:W-:Y:S01]  /*21010*/  @!P5 LEA.HI.X R5, R9, R0, R14, 0x1, P2 ;  /* 0x000000000905d211 */ /* 0x000fe200010f0c0e */
[----:B------:R0:W-:Y:S04]  /*21020*/  @!P3 ST.E.128 desc[UR60][R20.64], RZ ;  /* 0x000000ff1400b985 */ /* 0x0001e8000c101d3c */
[----:B------:R0:W-:Y:S04]  /*21030*/  @!P4 ST.E.128 desc[UR60][R24.64], RZ ;  /* 0x000000ff1800c985 */ /* 0x0001e8000c101d3c */
[----:B------:R0:W-:Y:S02]  /*21040*/  @!P5 ST.E.128 desc[UR60][R4.64], RZ ;  /* 0x000000ff0400d985 */ /* 0x0001e4000c101d3c */
.L_x_3853:
[----:B------:R-:W-:Y:S05]  /*21050*/  BSYNC B1 ;  /* 0x0000000000017941 */ /* 0x000fea0003800000 */
.L_x_3852:
[----:B0-----:R-:W-:Y:S01]  /*21060*/  VIADD R0, R8, 0x60 ;  /* 0x0000006008007836 */ /* 0x001fe20000000000 */
[----:B--2-4-:R-:W0:Y:S04]  /*21070*/  SHFL.IDX PT, R3, R3, 0x3, 0x181f ;  /* 0x00781f0003037f89 */ /* 0x014e2800000e0000 */
[----:B------:R-:W-:Y:S01]  /*21080*/  ISETP.GE.AND P0, PT, R0, R11, PT ;  /* 0x0000000b0000720c */ /* 0x000fe20003f06270 */
[----:B------:R2:W4:-:S12]  /*21090*/  SHFL.IDX PT, R4, R6, 0x3, 0x181f ;  /* 0x00781f0006047f89 */ /* 0x00051800000e0000 */
[----:B--2---:R-:W-:Y:S05]  /*210a0*/  @P0 BRA `(.L_x_3842) ;  /* 0x0000000000340947 */ /* 0x004fea0003800000 */
[----:B------:R-:W-:Y:S02]  /*210b0*/  ULDC UR4, c[0x0][0xac8] ;  /* 0x0002b20000047ab9 */ /* 0x000fe40000000800 */
[----:B------:R-:W-:Y:S02]  /*210c0*/  ISETP.GE.AND P3, PT, R7, UR4, PT ;  /* 0x0000000407007c0c */ /* 0x000fe4000bf66270 */
[----:B------:R-:W-:Y:S02]  /*210d0*/  ISETP.GE.AND P4, PT, R13, UR4, PT ;  /* 0x000000040d007c0c */ /* 0x000fe4000bf86270 */
[----:B------:R-:W-:-:S09]  /*210e0*/  ISETP.GE.AND P5, PT, R9, UR4, PT ;  /* 0x0000000409007c0c */ /* 0x000fd2000bfa6270 */
[-C--:B---34-:R-:W-:Y:S02]  /*210f0*/  @!P3 LEA R6, P0, R7, R4.reuse, 0x1 ;  /* 0x000000040706b211 */ /* 0x098fe400078008ff */
        /* <DEDUP_REMOVED lines=8> */
.L_x_3842:
[----:B------:R-:W-:Y:S05]  /*21180*/  BSYNC B0 ;  /* 0x0000000000007941 */ /* 0x000fea0003800000 */
.L_x_3832:
[----:B------:R-:W-:Y:S02]  /*21190*/  ULDC UR4, c[0x0][0xc3c] ;  /* 0x00030f0000047ab9 */ /* 0x000fe40000000800 */
[----:B-1----:R-:W-:-:S13]  /*211a0*/  ISETP.GE.AND P0, PT, R151, UR4, PT ;  /* 0x0000000497007c0c */ /* 0x002fda000bf06270 */
[----:B------:R-:W-:Y:S05]  /*211b0*/  @!P0 BRA `(.L_x_3854) ;  /* 0xfffffe0000108947 */ /* 0x000fea000383ffff */
[----:B------:R-:W-:Y:S05]  /*211c0*/  BRA `(.L_x_3642) ;  /* 0x0000008400a47947 */ /* 0x000fea0003800000 */
.L_x_3640:
        /* <DEDUP_REMOVED lines=20> */
.L_x_3855:
[----:B------:R-:W-:Y:S01]  /*21310*/  LOP3.LUT R0, R6, 0x1f, RZ, 0xc0, !PT ;  /* 0x0000001f06007812 */ /* 0x000fe200078ec0ff */
[----:B------:R-:W-:Y:S01]  /*21320*/  ULDC UR4, c[0x0][0xc3c] ;  /* 0x00030f0000047ab9 */ /* 0x000fe20000000800 */
[----:B------:R-:W-:Y:S01]  /*21330*/  IMAD.MOV.U32 R10, RZ, RZ, RZ ;  /* 0x000000ffff0a7224 */ /* 0x000fe200078e00ff */
[----:B------:R-:W1:Y:S01]  /*21340*/  S2UR UR6, SR_CTAID.X ;  /* 0x00000000000679c3 */ /* 0x000e620000002500 */
[----:B------:R-:W-:Y:S01]  /*21350*/  ISETP.NE.AND P0, PT, R0, 0x1f, PT ;  /* 0x0000001f0000780c */ /* 0x000fe20003f05270 */
[----:B------:R-:W-:-:S03]  /*21360*/  ULDC UR5, c[0x0][0xc38] ;  /* 0x00030e0000057ab9 */ /* 0x000fc60000000800 */
[----:B------:R-:W-:-:S13]  /*21370*/  ISETP.GE.OR P1, PT, R0, UR4, !P0 ;  /* 0x0000000400007c0c */ /* 0x000fda000c726670 */
[----:B0-----:R-:W0:Y:S08]  /*21380*/  @!P1 LDC.64 R2, c[0x0][0xc80] ;  /* 0x00032000ff029b82 */ /* 0x001e300000000a00 */
[----:B------:R-:W2:Y:S01]  /*21390*/  @!P1 LDC.64 R4, c[0x0][0xc78] ;  /* 0x00031e00ff049b82 */ /* 0x000ea20000000a00 */
[----:B0-----:R-:W-:-:S05]  /*213a0*/  @!P1 IMAD.WIDE.U32 R2, R0, 0x4, R2 ;  /* 0x0000000400029825 */ /* 0x001fca00078e0002 */
[----:B------:R2:W3:Y:S02]  /*213b0*/  @!P1 LDG.E R7, desc[UR60][R2.64] ;  /* 0x0000003c02079981 */ /* 0x0004e4000c1e1900 */
[----:B--2---:R-:W-:-:S05]  /*213c0*/  @!P1 IMAD.WIDE.U32 R2, R0, 0x4, R4 ;  /* 0x0000000400029825 */ /* 0x004fca00078e0004 */
[----:B------:R-:W3:Y:S01]  /*213d0*/  @!P1 LDG.E R10, desc[UR60][R2.64] ;  /* 0x0000003c020a9981 */ /* 0x000ee2000c1e1900 */
[C---:B------:R-:W-:Y:S01]  /*213e0*/  ISETP.NE.AND P1, PT, R0.reuse, RZ, PT ;  /* 0x000000ff0000720c */ /* 0x040fe20003f25270 */
[----:B------:R-:W-:Y:S01]  /*213f0*/  UMOV UR4, URZ ;  /* 0x0000003f00047c82 */ /* 0x000fe20008000000 */
[C---:B------:R-:W-:Y:S02]  /*21400*/  ISETP.GE.U32.AND P2, PT, R0.reuse, 0x2, PT ;  /* 0x000000020000780c */ /* 0x040fe40003f46070 */
[C---:B------:R-:W-:Y:S02]  /*21410*/  ISETP.GE.U32.AND P3, PT, R0.reuse, 0x4, PT ;  /* 0x000000040000780c */ /* 0x040fe40003f66070 */
[C---:B------:R-:W-:Y:S02]  /*21420*/  ISETP.GE.U32.AND P4, PT, R0.reuse, 0x8, PT ;  /* 0x000000080000780c */ /* 0x040fe40003f86070 */
[----:B------:R-:W-:Y:S01]  /*21430*/  ISETP.GE.U32.AND P5, PT, R0, 0x10, PT ;  /* 0x000000100000780c */ /* 0x000fe20003fa6070 */
[----:B---3--:R-:W-:-:S05]  /*21440*/  IMAD R4, R7, R10, RZ ;  /* 0x0000000a07047224 */ /* 0x008fca00078e02ff */
        /* <DEDUP_REMOVED lines=17> */
[----:B------:R-:W-:Y:S01]  /*21560*/  IMAD.MOV.U32 R11, RZ, RZ, R8 ;  /* 0x000000ffff0b7224 */ /* 0x000fe200078e0008 */
[----:B-1----:R-:W-:-:S13]  /*21570*/  ISETP.GT.AND P6, PT, R8, UR6, PT ;  /* 0x0000000608007c0c */ /* 0x002fda000bfc4270 */
[----:B------:R-:W-:Y:S05]  /*21580*/  @P6 BRA `(.L_x_3857) ;  /* 0x0000000000a46947 */ /* 0x000fea0003800000 */
[----:B------:R-:W-:Y:S01]  /*21590*/  IMAD.MOV.U32 R8, RZ, RZ, R11 ;  /* 0x000000ffff087224 */ /* 0x000fe200078e000b */
[----:B------:R-:W-:Y:S01]  /*215a0*/  UMOV UR4, URZ ;  /* 0x0000003f00047c82 */ /* 0x000fe20008000000 */
[----:B------:R-:W-:-:S05]  /*215b0*/  ULDC UR5, c[0x0][0xc38] ;  /* 0x00030e0000057ab9 */ /* 0x000fca0000000800 */
.L_x_3859:
[----:B------:R-:W0:Y:S01]  /*215c0*/  LDC R2, c[0x0][0xc3c] ;  /* 0x00030f00ff027b82 */ /* 0x000e220000000800 */
[----:B------:R-:W-:Y:S01]  /*215d0*/  ULDC UR7, c[0x0][0xc3c] ;  /* 0x00030f0000077ab9 */ /* 0x000fe20000000800 */
[----:B------:R-:W-:Y:S01]  /*215e0*/  UIADD3 UR4, UR4, 0x1f, URZ ;  /* 0x0000001f04047890 */ /* 0x000fe2000fffe03f */
[----:B------:R-:W-:-:S05]  /*215f0*/  IMAD.U32 R3, RZ, RZ, UR7 ;  /* 0x00000007ff037e24 */ /* 0x000fca000f8e00ff */
[----:B------:R1:W-:Y:S01]  /*21600*/  STL [R1+0xc], R3 ;  /* 0x00000c0301007387 */ /* 0x0003e20000100800 */
[----:B0-----:R-:W-:-:S13]  /*21610*/  ISETP.LE.AND P6, PT, R2, UR4, PT ;  /* 0x0000000402007c0c */ /* 0x001fda000bfc3270 */
[----:B-1----:R-:W-:Y:S05]  /*21620*/  @P6 BRA `(.L_x_3858) ;  /* 0x0000000400a46947 */ /* 0x002fea0003800000 */
[----:B------:R-:W-:Y:S02]  /*21630*/  VIADD R9, R0, UR4 ;  /* 0x0000000400097c36 */ /* 0x000fe40008000000 */
        /* <DEDUP_REMOVED lines=30> */
.L_x_3857:
        /* <DEDUP_REMOVED lines=20> */
.L_x_3860:
        /* <DEDUP_REMOVED lines=54> */
.L_x_3858:
[----:B------:R-:W-:Y:S01]  /*21cc0*/  IMAD.U32 R2, RZ, RZ, UR6 ;  /* 0x00000006ff027e24 */ /* 0x000fe2000f8e00ff */
[----:B------:R0:W-:Y:S04]  /*21cd0*/  STL [R1+0x4], RZ ;  /* 0x000004ff01007387 */ /* 0x0001e80000100800 */
[----:B------:R0:W-:Y:S04]  /*21ce0*/  STL [R1+0x8], RZ ;  /* 0x000008ff01007387 */ /* 0x0001e80000100800 */
[----:B------:R0:W-:Y:S02]  /*21cf0*/  STL [R1], R2 ;  /* 0x0000000201007387 */ /* 0x0001e40000100800 */
.L_x_3861:
        /* <DEDUP_REMOVED lines=10> */
.L_x_3856:
        /* <DEDUP_REMOVED lines=8> */
[----:B------:R-:W3:Y:S04]  /*21e20*/  LDL.LU R5, [R1+0x10] ;  /* 0x0000100001057983 */ /* 0x000ee80000300800 */
[----:B------:R-:W4:Y:S01]  /*21e30*/  LDL R4, [R1+0x5c] ;  /* 0x00005c0001047983 */ /* 0x000f220000100800 */
[C---:B--2---:R-:W-:Y:S01]  /*21e40*/  IMAD.SHL.U32 R0, R6.reuse, 0x8, RZ ;  /* 0x0000000806007824 */ /* 0x044fe200078e00ff */
[----:B------:R-:W-:Y:S01]  /*21e50*/  LOP3.LUT R7, R6, 0x7f, RZ, 0xc0, !PT ;  /* 0x0000007f06077812 */ /* 0x000fe200078ec0ff */
[----:B------:R-:W2:Y:S01]  /*21e60*/  S2UR UR5, SR_CgaCtaId ;  /* 0x00000000000579c3 */ /* 0x000ea20000008800 */
        /* <DEDUP_REMOVED lines=9> */
[----:B------:R-:W-:Y:S01]  /*21f00*/  ULDC UR38, c[0x0][0xc] ;  /* 0x0000030000267ab9 */ /* 0x000fe20000000800 */
[----:B------:R-:W-:-:S02]  /*21f10*/  LOP3.LUT R3, R3, 0x200, R2, 0xf8, !PT ;  /* 0x0000020003037812 */ /* 0x000fc400078ef802 */
[C---:B------:R-:W-:Y:S01]  /*21f20*/  LOP3.LUT P0, R2, R6.reuse, 0x1f, RZ, 0xc0, !PT ;  /* 0x0000001f06027812 */ /* 0x040fe2000780c0ff */
[----:B------:R-:W-:-:S04]  /*21f30*/  IMAD.SHL.U32 R6, R6, 0x10, RZ ;  /* 0x0000001006067824 */ /* 0x000fc800078e00ff */
[----:B------:R0:W-:Y:S01]  /*21f40*/  STL [R1+0x2c], R2 ;  /* 0x00002c0201007387 */ /* 0x0001e20000100800 */
[----:B--2---:R-:W-:Y:S01]  /*21f50*/  ULEA UR4, UR5, UR4, 0x18 ;  /* 0x0000000405047291 */ /* 0x004fe2000f8ec03f */
[----:B0-----:R-:W-:-:S05]  /*21f60*/  SHF.R.U32.HI R2, RZ, 0x3, R7 ;  /* 0x00000003ff027819 */ /* 0x001fca0000011607 */
[----:B------:R-:W-:Y:S01]  /*21f70*/  IMAD.U32 R18, RZ, RZ, UR4 ;  /* 0x00000004ff127e24 */ /* 0x000fe2000f8e00ff */
[----:B------:R-:W-:-:S03]  /*21f80*/  LOP3.LUT R6, R2, 0x70, R6, 0xf8, !PT ;  /* 0x0000007002067812 */ /* 0x000fc600078ef806 */
[----:B------:R-:W-:-:S05]  /*21f90*/  IMAD R2, R3, 0x2, R18 ;  /* 0x0000000203027824 */ /* 0x000fca00078e0212 */
[----:B------:R0:W-:Y:S02]  /*21fa0*/  STL [R1+0x30], R2 ;  /* 0x0000300201007387 */ /* 0x0001e40000100800 */
[----:B0-----:R-:W-:Y:S01]  /*21fb0*/  IMAD.MOV.U32 R2, RZ, RZ, 0x1 ;  /* 0x00000001ff027424 */ /* 0x001fe200078e00ff */
[----:B---3--:R-:W-:-:S04]  /*21fc0*/  LOP3.LUT R5, R5, 0xfffffffd, RZ, 0xc0, !PT ;  /* 0xfffffffd05057812 */ /* 0x008fc800078ec0ff */
[----:B------:R-:W-:Y:S02]  /*21fd0*/  @P1 LOP3.LUT R5, R5, 0x2, RZ, 0xfc, !PT ;  /* 0x0000000205051812 */ /* 0x000fe400078efcff */
[----:B----4-:R-:W-:Y:S02]  /*21fe0*/  LOP3.LUT R3, R4, 0x2, RZ, 0xfc, !PT ;  /* 0x0000000204037812 */ /* 0x010fe400078efcff */
[----:B------:R-:W-:-:S04]  /*21ff0*/  LOP3.LUT R5, R5, 0xfffffffe, RZ, 0xc0, !PT ;  /* 0xfffffffe05057812 */ /* 0x000fc800078ec0ff */
[----:B------:R-:W-:Y:S02]  /*22000*/  @P0 LOP3.LUT R5, R5, 0x1, RZ, 0xfc, !PT ;  /* 0x0000000105050812 */ /* 0x000fe400078efcff */
[----:B------:R-:W-:Y:S02]  /*22010*/  ISETP.NE.OR P0, PT, R7, RZ, !P0 ;  /* 0x000000ff0700720c */ /* 0x000fe40004705670 */
[----:B------:R-:W-:-:S11]  /*22020*/  LOP3.LUT R5, R5, 0xfffffff7, RZ, 0xc0, !PT ;  /* 0xfffffff705057812 */ /* 0x000fd600078ec0ff */
[----:B------:R-:W-:-:S05]  /*22030*/  @P0 LOP3.LUT R5, R5, 0x8, RZ, 0xfc, !PT ;  /* 0x0000000805050812 */ /* 0x000fca00078efcff */
[----:B------:R-:W-:Y:S04]  /*22040*/  STL [R1+0x10], R5 ;  /* 0x0000100501007387 */ /* 0x000fe80000100800 */
[----:B------:R0:W-:Y:S04]  /*22050*/  STL [R1+0x44], R3 ;  /* 0x0000440301007387 */ /* 0x0001e80000100800 */
[----:B------:R-:W-:Y:S04]  /*22060*/  STL [R1+0x68], RZ ;  /* 0x000068ff01007387 */ /* 0x000fe80000100800 */
[----:B------:R2:W-:Y:S01]  /*22070*/  STL [R1+0x24], R2 ;  /* 0x0000240201007387 */ /* 0x0005e20000100800 */
[----:B0-----:R-:W-:-:S03]  /*22080*/  IMAD.MOV.U32 R3, RZ, RZ, 0x1 ;  /* 0x00000001ff037424 */ /* 0x001fc600078e00ff */
[----:B------:R0:W-:Y:S04]  /*22090*/  STL [R1+0x20], RZ ;  /* 0x000020ff01007387 */ /* 0x0001e80000100800 */
[----:B------:R0:W-:Y:S01]  /*220a0*/  STL [R1+0x18], R3 ;  /* 0x0000180301007387 */ /* 0x0001e20000100800 */
[C---:B--2---:R-:W-:Y:S02]  /*220b0*/  LOP3.LUT R2, R0.reuse, 0x40, RZ, 0xfc, !PT ;  /* 0x0000004000027812 */ /* 0x044fe400078efcff */
[----:B------:R-:W-:-:S07]  /*220c0*/  LOP3.LUT R0, R0, 0x80, RZ, 0xfc, !PT ;  /* 0x0000008000007812 */ /* 0x000fce00078efcff */
.L_x_4014:
[----:B------:R-:W2:Y:S01]  /*220d0*/  LDL R0, [R1+0xc] ;  /* 0x00000c0001007983 */ /* 0x000ea20000100800 */
[----:B0-----:R-:W2:Y:S01]  /*220e0*/  LDC.64 R2, c[0x0][0xc88] ;  /* 0x00032200ff027b82 */ /* 0x001ea20000000a00 */
[----:B------:R-:W-:Y:S05]  /*220f0*/  YIELD ;  /* 0x0000000000007946 */ /* 0x000fea0003800000 */
[----:B------:R-:W-:Y:S01]  /*22100*/  ULDC.64 UR4, c[0x0][0xa28] ;  /* 0x00028a0000047ab9 */ /* 0x000fe20000000a00 */
[----:B------:R-:W-:Y:S01]  /*22110*/  ULDC.64 UR10, c[0x0][0xa18] ;  /* 0x00028600000a7ab9 */ /* 0x000fe20000000a00 */
[----:B------:R-:W-:Y:S01]  /*22120*/  ISETP.NE.U32.AND P0, PT, RZ, UR4, PT ;  /* 0x00000004ff007c0c */ /* 0x000fe2000bf05070 */
[----:B------:R-:W-:Y:S01]  /*22130*/  ULDC.64 UR6, c[0x0][0xa08] ;  /* 0x0002820000067ab9 */ /* 0x000fe20000000a00 */
[----:B--2---:R-:W-:Y:S01]  /*22140*/  IMAD.WIDE R2, R0, 0x4, R2 ;  /* 0x0000000400027825 */ /* 0x004fe200078e0202 */
[----:B------:R-:W-:-:S04]  /*22150*/  ULDC.64 UR8, c[0x0][0xa10] ;  /* 0x0002840000087ab9 */ /* 0x000fc80000000a00 */
[----:B------:R-:W2:Y:S01]  /*22160*/  LDG.E R15, desc[UR60][R2.64] ;  /* 0x0000003c020f7981 */ /* 0x000ea2000c1e1900 */
[----:B------:R-:W-:Y:S01]  /*22170*/  ISETP.NE.AND.EX P0, PT, RZ, UR5, PT, P0 ;  /* 0x00000005ff007c0c */ /* 0x000fe2000bf05300 */
[----:B------:R-:W-:Y:S01]  /*22180*/  IMAD.MOV.U32 R0, RZ, RZ, RZ ;  /* 0x000000ffff007224 */ /* 0x000fe200078e00ff */
[----:B------:R-:W-:-:S04]  /*22190*/  ISETP.NE.U32.AND P3, PT, RZ, UR10, PT ;  /* 0x0000000aff007c0c */ /* 0x000fc8000bf65070 */
[----:B------:R-:W-:Y:S01]  /*221a0*/  ISETP.NE.AND.EX P3, PT, RZ, UR11, PT, P3 ;  /* 0x0000000bff007c0c */ /* 0x000fe2000bf65330 */
[----:B------:R-:W-:Y:S01]  /*221b0*/  IMAD.MOV.U32 R12, RZ, RZ, RZ ;  /* 0x000000ffff0c7224 */ /* 0x000fe200078e00ff */
[----:B-12---:R-:W-:Y:S01]  /*221c0*/  SHF.R.S32.HI R4, RZ, 0x1f, R15 ;  /* 0x0000001fff047819 */ /* 0x006fe2000001140f */
[----:B------:R-:W-:-:S04]  /*221d0*/  IMAD.SHL.U32 R14, R15, 0x4, RZ ;  /* 0x000000040f0e7824 */ /* 0x000fc800078e00ff */
[C---:B------:R-:W-:Y:S01]  /*221e0*/  @P0 LEA R2, P1, R15.reuse, UR4, 0x2 ;  /* 0x000000040f020c11 */ /* 0x040fe2000f8210ff */
[----:B------:R-:W-:Y:S01]  /*221f0*/  STL [R1+0x38], R15 ;  /* 0x0000380f01007387 */ /* 0x000fe20000100800 */
[C-C-:B------:R-:W-:Y:S02]  /*22200*/  SHF.L.U64.HI R13, R15.reuse, 0x2, R4.reuse ;  /* 0x000000020f0d7819 */ /* 0x140fe40000010204 */
[----:B------:R-:W-:Y:S01]  /*22210*/  @P0 LEA.HI.X R3, R15, UR5, R4, 0x2, P1 ;  /* 0x000000050f030c11 */ /* 0x000fe200088f1404 */
[----:B------:R-:W-:Y:S01]  /*22220*/  ULDC.64 UR4, c[0x0][0xa00] ;  /* 0x0002800000047ab9 */ /* 0x000fe20000000a00 */
[C---:B-1----:R-:W-:Y:S01]  /*22230*/  @P3 IADD3 R8, P1, R14.reuse, UR10, RZ ;  /* 0x0000000a0e083c10 */ /* 0x042fe2000ff3e0ff */
        /* <DEDUP_REMOVED lines=38> */
[----:B0-----:R-:W2:Y:S04]  /*224a0*/  LDG.E R12, desc[UR60][R2.64] ;  /* 0x0000003c020c7981 */ /* 0x001ea8000c1e1900 */
[----:B------:R-:W2:Y:S02]  /*224b0*/  LDG.E R2, desc[UR60][R2.64+0x4] ;  /* 0x0000043c02027981 */ /* 0x000ea4000c1e1900 */
[----:B--2---:R-:W-:-:S05]  /*224c0*/  IMAD.IADD R2, R2, 0x1, -R12 ;  /* 0x0000000102027824 */ /* 0x004fca00078e0a0c */
[----:B------:R1:W-:Y:S02]  /*224d0*/  STL [R1+0x60], R2 ;  /* 0x0000600201007387 */ /* 0x0003e40000100800 */
.L_x_3863:
        /* <DEDUP_REMOVED lines=14> */
[----:B0-----:R-:W-:-:S04]  /*225c0*/  IADD3 R2, P1, R14, UR4, RZ ;  /* 0x000000040e027c10 */ /* 0x001fc8000ff3e0ff */
[----:B------:R-:W-:-:S05]  /*225d0*/  IADD3.X R3, R13, UR5, RZ, P1, !PT ;  /* 0x000000050d037c10 */ /* 0x000fca0008ffe4ff */
[----:B------:R0:W5:Y:S01]  /*225e0*/  LDG.E R8, desc[UR60][R2.64] ;  /* 0x0000003c02087981 */ /* 0x000162000c1e1900 */
[----:B------:R-:W-:Y:S05]  /*225f0*/  BRA `(.L_x_3865) ;  /* 0x0000000000107947 */ /* 0x000fea0003800000 */
.L_x_3864:
[----:B------:R-:W-:Y:S05]  /*22600*/  @!P2 BRA `(.L_x_3865) ;  /* 0x00000000000ca947 */ /* 0x000fea0003800000 */
[----:B------:R-:W2:Y:S04]  /*22610*/  LDG.E R8, desc[UR60][R6.64] ;  /* 0x0000003c06087981 */ /* 0x000ea8000c1e1900 */
[----:B------:R-:W2:Y:S02]  /*22620*/  LDG.E R6, desc[UR60][R6.64+0x4] ;  /* 0x0000043c06067981 */ /* 0x000ea4000c1e1900 */
[----:B--2---:R-:W-:-:S07]  /*22630*/  IMAD.IADD R8, R6, 0x1, -R8 ;  /* 0x0000000106087824 */ /* 0x004fce00078e0a08 */
.L_x_3865:
[----:B-----5:R-:W-:Y:S01]  /*22640*/  IMAD.IADD R6, R8, 0x1, -R0 ;  /* 0x0000000108067824 */ /* 0x020fe200078e0a00 */
[----:B------:R-:W2:Y:S04]  /*22650*/  LDL.LU R7, [R1+0x10] ;  /* 0x0000100001077983 */ /* 0x000ea80000300800 */
[----:B------:R-:W3:Y:S04]  /*22660*/  @P0 LDG.E R0, desc[UR60][R4.64] ;  /* 0x0000003c04000981 */ /* 0x000ee8000c1e1900 */
[----:B------:R-:W3:Y:S01]  /*22670*/  @P0 LDG.E R4, desc[UR60][R4.64+0x4] ;  /* 0x0000043c04040981 */ /* 0x000ee2000c1e1900 */
[----:B0-----:R-:W-:Y:S01]  /*22680*/  IMAD.MOV.U32 R2, RZ, RZ, RZ ;  /* 0x000000ffff027224 */ /* 0x001fe200078e00ff */
[----:B------:R-:W-:Y:S01]  /*22690*/  LOP3.LUT R13, R17, 0xff, RZ, 0xc0, !PT ;  /* 0x000000ff110d7812 */ /* 0x000fe200078ec0ff */
[----:B------:R-:W-:Y:S01]  /*226a0*/  BSSY B0, `(.L_x_3866) ;  /* 0x000002d000007945 */ /* 0x000fe20003800000 */
[----:B------:R-:W-:-:S02]  /*226b0*/  SHF.R.U32.HI R17, RZ, 0x10, R17 ;  /* 0x00000010ff117819 */ /* 0x000fc40000011611 */
[----:B--2---:R-:W-:Y:S01]  /*226c0*/  LOP3.LUT R7, R7, 0xfffffffb, RZ, 0xc0, !PT ;  /* 0xfffffffb07077812 */ /* 0x004fe200078ec0ff */
[----:B---3--:R-:W-:-:S04]  /*226d0*/  @P0 IMAD.IADD R9, R4, 0x1, -R0 ;  /* 0x0000000104090824 */ /* 0x008fc800078e0a00 */
[----:B------:R-:W-:-:S04]  /*226e0*/  IMAD.IADD R0, R6, 0x1, R9 ;  /* 0x0000000106007824 */ /* 0x000fc800078e0209 */
[C---:B------:R-:W-:Y:S01]  /*226f0*/  VIADD R3, R0.reuse, 0x6f ;  /* 0x0000006f00037836 */ /* 0x040fe20000000000 */
[----:B------:R-:W-:-:S03]  /*22700*/  ISETP.GE.AND P1, PT, R0, 0x1, PT ;  /* 0x000000010000780c */ /* 0x000fc60003f26270 */
[----:B------:R-:W-:-:S05]  /*22710*/  IMAD.HI R2, R3, -0x6db6db6d, R2 ;  /* 0x9249249303027827 */ /* 0x000fca00078e0202 */
[----:B------:R-:W-:-:S04]  /*22720*/  SHF.R.U32.HI R0, RZ, 0x1f, R2 ;  /* 0x0000001fff007819 */ /* 0x000fc80000011602 */
[----:B------:R-:W-:Y:S01]  /*22730*/  LEA.HI.SX32 R11, R2, R0, 0x1a ;  /* 0x00000000020b7211 */ /* 0x000fe200078fd2ff */
[----:B------:R-:W-:Y:S01]  /*22740*/  IMAD.MOV.U32 R0, RZ, RZ, RZ ;  /* 0x000000ffff007224 */ /* 0x000fe200078e00ff */
[----:B------:R-:W-:-:S05]  /*22750*/  @P1 LOP3.LUT R7, R7, 0x4, RZ, 0xfc, !PT ;  /* 0x0000000407071812 */ /* 0x000fca00078efcff */
[----:B------:R0:W-:Y:S04]  /*22760*/  STL [R1+0x10], R7 ;  /* 0x0000100701007387 */ /* 0x0001e80000100800 */
[----:B------:R0:W-:Y:S04]  /*22770*/  STL [R1+0x40], R11 ;  /* 0x0000400b01007387 */ /* 0x0001e80000100800 */
[----:B------:R0:W-:Y:S01]  /*22780*/  STL [R1+0x64], R13 ;  /* 0x0000640d01007387 */ /* 0x0001e20000100800 */
[----:B------:R-:W-:Y:S05]  /*22790*/  @!P1 BRA `(.L_x_3867) ;  /* 0x0000000000749947 */ /* 0x000fea0003800000 */
[----:B------:R-:W-:Y:S01]  /*227a0*/  ISETP.NE.AND P1, PT, R17, RZ, PT ;  /* 0x000000ff1100720c */ /* 0x000fe20003f25270 */
[----:B------:R-:W-:-:S03]  /*227b0*/  ULDC UR4, c[0x0][0x9f0] ;  /* 0x00027c0000047ab9 */ /* 0x000fc60000000800 */
[----:B------:R-:W-:-:S04]  /*227c0*/  SEL R2, R17, UR4, P1 ;  /* 0x0000000411027c07 */ /* 0x000fc80008800000 */
[----:B------:R-:W-:-:S04]  /*227d0*/  IABS R3, R2 ;  /* 0x0000000200037213 */ /* 0x000fc80000000000 */
[----:B------:R-:W1:Y:S08]  /*227e0*/  I2F.RP R4, R3 ;  /* 0x0000000300047306 */ /* 0x000e700000209400 */
[----:B-1----:R-:W1:Y:S02]  /*227f0*/  MUFU.RCP R4, R4 ;  /* 0x0000000400047308 */ /* 0x002e640000001000 */
[----:B-1----:R-:W-:-:S06]  /*22800*/  VIADD R4, R4, 0xffffffe ;  /* 0x0ffffffe04047836 */ /* 0x002fcc0000000000 */
[----:B------:R1:W2:Y:S02]  /*22810*/  F2I.FTZ.U32.TRUNC.NTZ R5, R4 ;  /* 0x0000000400057305 */ /* 0x0002a4000021f000 */
[----:B-1----:R-:W-:Y:S02]  /*22820*/  IMAD.MOV.U32 R4, RZ, RZ, RZ ;  /* 0x000000ffff047224 */ /* 0x002fe400078e00ff */
[----:B--2---:R-:W-:-:S04]  /*22830*/  IMAD.MOV R0, RZ, RZ, -R5 ;  /* 0x000000ffff007224 */ /* 0x004fc800078e0a05 */
[----:B------:R-:W-:-:S04]  /*22840*/  IMAD R0, R0, R3, RZ ;  /* 0x0000000300007224 */ /* 0x000fc800078e02ff */
[----:B------:R-:W-:Y:S01]  /*22850*/  IMAD.HI.U32 R8, R5, R0, R4 ;  /* 0x0000000005087227 */ /* 0x000fe200078e0004 */
[----:B------:R-:W-:Y:S02]  /*22860*/  IABS R0, R2 ;  /* 0x0000000200007213 */ /* 0x000fe40000000000 */
[----:B------:R-:W-:-:S03]  /*22870*/  IADD3 R5, R2, -0x1, R11 ;  /* 0xffffffff02057810 */ /* 0x000fc60007ffe00b */
[----:B------:R-:W-:Y:S01]  /*22880*/  IMAD.MOV R0, RZ, RZ, -R0 ;  /* 0x000000ffff007224 */ /* 0x000fe200078e0a00 */
[----:B------:R-:W-:Y:S02]  /*22890*/  IABS R4, R5 ;  /* 0x0000000500047213 */ /* 0x000fe40000000000 */
[----:B------:R-:W-:Y:S01]  /*228a0*/  LOP3.LUT R5, R5, R2, RZ, 0x3c, !PT ;  /* 0x0000000205057212 */ /* 0x000fe200078e3cff */
[----:B0-----:R-:W-:Y:S02]  /*228b0*/  IMAD.MOV.U32 R7, RZ, RZ, R0 ;  /* 0x000000ffff077224 */ /* 0x001fe400078e0000 */
        /* <DEDUP_REMOVED lines=11> */
.L_x_3867:
[----:B------:R-:W-:Y:S05]  /*22970*/  BSYNC B0 ;  /* 0x0000000000007941 */ /* 0x000fea0003800000 */
.L_x_3866:
[-C--:B------:R-:W-:Y:S01]  /*22980*/  IMAD R2, R13, R0.reuse, RZ ;  /* 0x000000000d027224 */ /* 0x080fe200078e02ff */
[----:B------:R-:W-:Y:S01]  /*22990*/  BSSY B0, `(.L_x_3868) ;  /* 0x000015d000007945 */ /* 0x000fe20003800000 */
[----:B------:R-:W-:Y:S02]  /*229a0*/  PLOP3.LUT P5, PT, PT, PT, PT, 0x80, 0x0 ;  /* 0x000000000000781c */ /* 0x000fe40003faf070 */
[C---:B------:R-:W-:Y:S01]  /*229b0*/  IMAD R3, R2.reuse, 0x70, -R6 ;  /* 0x0000007002037824 */ /* 0x040fe200078e0a06 */
[----:B------:R-:W-:-:S05]  /*229c0*/  VIADDMNMX R0, R2, R0, R11, PT ;  /* 0x0000000002007246 */ /* 0x000fca000380010b */
[----:B------:R-:W-:Y:S01]  /*229d0*/  IMAD R2, R0, 0x70, -R6 ;  /* 0x0000007000027824 */ /* 0x000fe200078e0a06 */
[----:B------:R-:W-:-:S04]  /*229e0*/  VIMNMX R0, RZ, R3, !PT ;  /* 0x00000003ff007248 */ /* 0x000fc80007fe0100 */
[----:B------:R-:W-:Y:S02]  /*229f0*/  VIMNMX R2, R2, R9, PT ;  /* 0x0000000902027248 */ /* 0x000fe40003fe0100 */
[----:B------:R-:W-:Y:S02]  /*22a00*/  SHF.R.U32.HI R4, RZ, 0x4, R0 ;  /* 0x00000004ff047819 */ /* 0x000fe40000011600 */
[----:B------:R-:W-:-:S03]  /*22a10*/  ISETP.GT.AND P1, PT, R2, R0, PT ;  /* 0x000000000200720c */ /* 0x000fc60003f24270 */
[----:B------:R-:W-:-:S04]  /*22a20*/  IMAD.WIDE.U32 R4, R4, 0x24924925, RZ ;  /* 0x2492492504047825 */ /* 0x000fc800078e00ff */
[----:B------:R-:W-:-:S04]  /*22a30*/  IMAD.MOV.U32 R9, RZ, RZ, R5 ;  /* 0x000000ffff097224 */ /* 0x000fc800078e0005 */
[----:B0-----:R-:W-:Y:S02]  /*22a40*/  IMAD.MOV.U32 R7, RZ, RZ, R9 ;  /* 0x000000ffff077224 */ /* 0x001fe400078e0009 */
[----:B------:R-:W-:Y:S02]  /*22a50*/  @P1 VIADD R3, R2, 0x6f ;  /* 0x0000006f02031836 */ /* 0x000fe40000000000 */
[----:B------:R-:W-:-:S04]  /*22a60*/  @P1 IMAD.MOV.U32 R2, RZ, RZ, RZ ;  /* 0x000000ffff021224 */ /* 0x000fc800078e00ff */
[----:B------:R-:W-:-:S05]  /*22a70*/  @P1 IMAD.HI R2, R3, -0x6db6db6d, R2 ;  /* 0x9249249303021827 */ /* 0x000fca00078e0202 */
        /* <DEDUP_REMOVED lines=11> */
.L_x_4045:
[----:B-1----:R-:W-:Y:S02]  /*22b30*/  ISETP.NE.AND P0, PT, R14, RZ, PT ;  /* 0x000000ff0e00720c */ /* 0x002fe40003f05270 */
[----:B------:R-:W-:-:S11]  /*22b40*/  PLOP3.LUT P2, PT, PT, PT, PT, 0x8, 0x0 ;  /* 0x000000000000781c */ /* 0x000fd60003f4e170 */
[----:B------:R-:W-:Y:S05]  /*22b50*/  @P0 BRA `(.L_x_3871) ;  /* 0x00000000000c0947 */ /* 0x000fea0003800000 */
[----:B------:R-:W-:-:S03]  /*22b60*/  UMOV UR4, 0xffffffff ;  /* 0xffffffff00047882 */ /* 0x000fc60000000000 */
[----:B------:R-:W-:Y:S05]  /*22b70*/  BRA.DIV UR4, `(.L_x_3872) ;  /* 0x0000007604247947 */ /* 0x000fea000b800000 */
[----:B------:R-:W-:-:S13]  /*22b80*/  ELECT P2, URZ, PT ;  /* 0x00000000003f782f */ /* 0x000fda0003840000 */
.L_x_3871:
        /* <DEDUP_REMOVED lines=9> */
.L_x_4048:
[----:B------:R-:W-:Y:S05]  /*22c20*/  BSYNC B1 ;  /* 0x0000000000017941 */ /* 0x000fea0003800000 */
.L_x_3873:
        /* <DEDUP_REMOVED lines=12> */
.L_x_4049:
[----:B------:R-:W-:Y:S05]  /*22cf0*/  BSYNC B2 ;  /* 0x0000000000027941 */ /* 0x000fea0003800000 */
.L_x_3877:
        /* <DEDUP_REMOVED lines=8> */
.L_x_3880:
[----:B------:R-:W-:Y:S05]  /*22d80*/  BSYNC B2 ;  /* 0x0000000000027941 */ /* 0x000fea0003800000 */
.L_x_3879:
        /* <DEDUP_REMOVED lines=13> */
.L_x_3881:
        /* <DEDUP_REMOVED lines=16> */
.L_x_3882:
        /* <DEDUP_REMOVED lines=16> */
.L_x_3883:
        /* <DEDUP_REMOVED lines=13> */
.L_x_4050:
[----:B------:R-:W-:Y:S05]  /*23130*/  BSYNC B2 ;  /* 0x0000000000027941 */ /* 0x000fea0003800000 */
.L_x_3884:
        /* <DEDUP_REMOVED lines=10> */
.L_x_3887:
[----:B------:R-:W-:Y:S05]  /*231e0*/  BSYNC B2 ;  /* 0x0000000000027941 */ /* 0x000fea0003800000 */
.L_x_3886:
        /* <DEDUP_REMOVED lines=8> */
.L_x_3888:
        /* <DEDUP_REMOVED lines=15> */
.L_x_3889:
        /* <DEDUP_REMOVED lines=15> */
.L_x_3890:
        /* <DEDUP_REMOVED lines=10> */
.L_x_3876:
[----:B------:R-:W-:Y:S05]  /*234f0*/  BSYNC B1 ;  /* 0x0000000000017941 */ /* 0x000fea0003800000 */
.L_x_3875:
[----:B0-----:R-:W2:Y:S04]  /*23500*/  LDL.LU R2, [R1+0x20] ;  /* 0x0000200001027983 */ /* 0x001ea80000300800 */
        /* <DEDUP_REMOVED lines=12> */
.L_x_3907:
        /* <DEDUP_REMOVED lines=10> */
.L_x_4051:
[----:B------:R-:W-:Y:S05]  /*23670*/  BSYNC B2 ;  /* 0x0000000000027941 */ /* 0x000fea0003800000 */
.L_x_3893:
        /* <DEDUP_REMOVED lines=11> */
.L_x_3896:
[----:B------:R-:W-:Y:S05]  /*23730*/  BSYNC B2 ;  /* 0x0000000000027941 */ /* 0x000fea0003800000 */
.L_x_3895:
        /* <DEDUP_REMOVED lines=12> */
.L_x_3897:
        /* <DEDUP_REMOVED lines=16> */
.L_x_3898:
        /* <DEDUP_REMOVED lines=16> */
.L_x_3899:
        /* <DEDUP_REMOVED lines=13> */
.L_x_4052:
[----:B------:R-:W-:Y:S05]  /*23ad0*/  BSYNC B2 ;  /* 0x0000000000027941 */ /* 0x000fea0003800000 */
.L_x_3900:
        /* <DEDUP_REMOVED lines=10> */
.L_x_3903:
[----:B------:R-:W-:Y:S05]  /*23b80*/  BSYNC B2 ;  /* 0x0000000000027941 */ /* 0x000fea0003800000 */
.L_x_3902:
        /* <DEDUP_REMOVED lines=8> */
.L_x_3904:
        /* <DEDUP_REMOVED lines=15> */
.L_x_3905:
        /* <DEDUP_REMOVED lines=15> */
.L_x_3906:
        /* <DEDUP_REMOVED lines=10> */
.L_x_3892:
[----:B------:R-:W-:Y:S05]  /*23e90*/  BSYNC B1 ;  /* 0x0000000000017941 */ /* 0x000fea0003800000 */
.L_x_3891:
        /* <DEDUP_REMOVED lines=12> */
.L_x_3869:
[----:B------:R-:W-:Y:S05]  /*23f60*/  BSYNC B0 ;  /* 0x0000000000007941 */ /* 0x000fea0003800000 */
.L_x_3868:
        /* <DEDUP_REMOVED lines=37> */
.L_x_3909:
[----:B------:R-:W-:Y:S05]  /*241c0*/  BSYNC B0 ;  /* 0x0000000000007941 */ /* 0x000fea0003800000 */
.L_x_3908:
        /* <DEDUP_REMOVED lines=16> */
[----:B------:R-:W0:Y:S08]  /*242d0*/  FLO.U32 R0, UR4 ;  /* 0x0000000400007d00 */ /* 0x000e3000080e0000 */
        /* <DEDUP_REMOVED lines=10> */
.L_x_3911:
        /* <DEDUP_REMOVED lines=20> */
.L_x_3914:
[----:B------:R-:W-:Y:S05]  /*244c0*/  BSYNC B6 ;  /* 0x0000000000067941 */ /* 0x000fea0003800000 */
.L_x_3913:
        /* <DEDUP_REMOVED lines=20> */
.L_x_3917:
        /* <DEDUP_REMOVED lines=15> */
.L_x_3916:
[----:B------:R-:W-:Y:S05]  /*24700*/  BSYNC B6 ;  /* 0x0000000000067941 */ /* 0x000fea0003800000 */
.L_x_3915:
[----:B------:R-:W2:Y:S01]  /*24710*/  LDL.LU R2, [R1+0x28] ;  /* 0x0000280001027983 */ /* 0x000ea20000300800 */
[----:B------:R-:W-:-:S03]  /*24720*/  ULDC.64 UR4, c[0x0][0x9f8] ;  /* 0x00027e0000047ab9 */ /* 0x000fc60000000a00 */
[----:B------:R-:W3:Y:S04]  /*24730*/  LDL.LU R0, [R1+0x3c] ;  /* 0x00003c0001007983 */ /* 0x000ee80000300800 */
[----:B------:R-:W4:Y:S01]  /*24740*/  LDL R7, [R1+0x14] ;  /* 0x0000140001077983 */ /* 0x000f220000100800 */
[----:B------:R-:W-:-:S03]  /*24750*/  ISETP.NE.U32.AND P0, PT, RZ, UR4, PT ;  /* 0x00000004ff007c0c */ /* 0x000fc6000bf05070 */
        /* <DEDUP_REMOVED lines=20> */
.L_x_4055:
        /* <DEDUP_REMOVED lines=11> */
.L_x_4058:
[----:B------:R-:W-:Y:S05]  /*24950*/  @!P6 BRA `(.L_x_3919) ;  /* 0x000000040020e947 */ /* 0x000fea0003800000 */
[----:B------:R-:W-:-:S04]  /*24960*/  ISETP.NE.U32.AND P0, PT, R2, RZ, PT ;  /* 0x000000ff0200720c */ /* 0x000fc80003f05070 */
[----:B------:R-:W-:-:S13]  /*24970*/  ISETP.NE.AND.EX P0, PT, R3, RZ, PT, P0 ;  /* 0x000000ff0300720c */ /* 0x000fda0003f05300 */
[----:B------:R-:W-:Y:S05]  /*24980*/  @!P0 BRA `(.L_x_3921) ;  /* 0x0000000000508947 */ /* 0x000fea0003800000 */
[----:B------:R-:W1:Y:S01]  /*24990*/  LDC R6, c[0x0][0x43c] ;  /* 0x00010f00ff067b82 */ /* 0x000e620000000800 */
[----:B------:R-:W-:Y:S01]  /*249a0*/  IMAD.MOV.U32 R9, RZ, RZ, R0 ;  /* 0x000000ffff097224 */ /* 0x000fe200078e0000 */
[----:B------:R-:W-:-:S03]  /*249b0*/  ULDC.64 UR4, c[0x0][0x428] ;  /* 0x00010a0000047ab9 */ /* 0x000fc60000000a00 */
        /* <DEDUP_REMOVED lines=17> */
.L_x_3921:
[----:B-1----:R-:W2:Y:S01]  /*24ad0*/  LDL R2, [R1+0x18] ;  /* 0x0000180001027983 */ /* 0x002ea20000100800 */
[----:B0-----:R-:W-:Y:S01]  /*24ae0*/  IMAD R0, R19, 0x8, R18 ;  /* 0x0000000813007824 */ /* 0x001fe200078e0212 */
[----:B--2---:R-:W-:-:S04]  /*24af0*/  SHF.L.U32 R2, R2, 0x1f, RZ ;  /* 0x0000001f02027819 */ /* 0x004fc800000006ff */
[----:B------:R-:W0:Y:S02]  /*24b00*/  SYNCS.PHASECHK.TRANS64.TRYWAIT P0, [R0+URZ+0x36840], R2 ;  /* 0x03684002000075a7 */ /* 0x000e24000800017f */
[----:B0-----:R-:W-:Y:S05]  /*24b10*/  @!P0 BRA `(.L_x_3922) ;  /* 0x0000005800188947 */ /* 0x001fea0003800000 */
.L_x_4059:
        /* <DEDUP_REMOVED lines=10> */
.L_x_3923:
        /* <DEDUP_REMOVED lines=18> */
[----:B------:R-:W-:-:S03]  /*24ce0*/  UIADD3 UR16, UR8, 0x28400, URZ ;  /* 0x0002840008107890 */ /* 0x000fc6000fffe03f */
[----:B------:R-:W-:Y:S01]  /*24cf0*/  UMOV UR8, UR14 ;  /* 0x0000000e00087c82 */ /* 0x000fe20008000000 */
[----:B------:R-:W-:Y:S01]  /*24d00*/  UMOV UR14, 0x80 ;  /* 0x00000080000e7882 */ /* 0x000fe20000000000 */
[----:B------:R1:W-:Y:S01]  /*24d10*/  STL [R1+0x10], R3 ;  /* 0x0000100301007387 */ /* 0x0003e20000100800 */
[----:B--2---:R-:W-:Y:S02]  /*24d20*/  R2UR UR11, R4 ;  /* 0x00000000040b72ca */ /* 0x004fe400000e0000 */
[----:B---3--:R-:W-:-:S13]  /*24d30*/  R2UR UR5, R2 ;  /* 0x00000000020572ca */ /* 0x008fda00000e0000 */
[----:B------:R-:W-:Y:S02]  /*24d40*/  UIMAD UR11, UR11, 0x70, UR5 ;  /* 0x000000700b0b78a4 */ /* 0x000fe4000f8e0205 */
[----:B------:R-:W-:-:S09]  /*24d50*/  UIADD3.X UR5, URZ, UR37, URZ, UP0, !UPT ;  /* 0x000000253f057290 */ /* 0x000fd200087fe43f */
[----:B------:R0:W-:Y:S02]  /*24d60*/  UTMALDG.4D [UR8], [UR4], desc[UR6] ;  /* 0x00000608040075b4 */ /* 0x0001e40008019000 */
[----:B0-----:R-:W-:Y:S01]  /*24d70*/  UMOV UR8, UR15 ;  /* 0x0000000f00087c82 */ /* 0x001fe20008000000 */
[----:B------:R-:W-:Y:S02]  /*24d80*/  UMOV UR10, UR17 ;  /* 0x00000011000a7c82 */ /* 0x000fe40008000000 */
[----:B------:R0:W-:Y:S02]  /*24d90*/  UTMALDG.4D [UR8], [UR4], desc[UR6] ;  /* 0x00000608040075b4 */ /* 0x0001e40008019000 */
[----:B0-----:R-:W-:Y:S01]  /*24da0*/  UMOV UR8, UR16 ;  /* 0x0000001000087c82 */ /* 0x001fe20008000000 */
[----:B------:R-:W-:Y:S02]  /*24db0*/  UMOV UR10, UR14 ;  /* 0x0000000e000a7c82 */ /* 0x000fe40008000000 */
[----:B------:R1:W-:Y:S02]  /*24dc0*/  UTMALDG.4D [UR8], [UR4], desc[UR6] ;  /* 0x00000608040075b4 */ /* 0x0003e40008019000 */
[----:B-1----:R-:W-:Y:S01]  /*24dd0*/  NOP ;  /* 0x0000000000007918 */ /* 0x002fe20000000000 */
.L_x_3919:
        /* <DEDUP_REMOVED lines=40> */
.L_x_3925:
[----:B------:R-:W-:Y:S05]  /*25060*/  BSYNC B6 ;  /* 0x0000000000067941 */ /* 0x000fea0003800000 */
.L_x_3924:
        /* <DEDUP_REMOVED lines=24> */
[----:B------:R-:W-:Y:S02]  /*251f0*/  LOP3.LUT R11, R10, 0x40, RZ, 0xfc, !PT ;  /* 0x000000400a0b7812 */ /* 0x000fe400078efcff */
[----:B------:R-:W-:Y:S02]  /*25200*/  LOP3.LUT R9, R9, 0x38, RZ, 0xc0, !PT ;  /* 0x0000003809097812 */ /* 0x000fe400078ec0ff */
[----:B--2---:R-:W-:Y:S02]  /*25210*/  LOP3.LUT R4, R4, 0x7f, RZ, 0xc0, !PT ;  /* 0x0000007f04047812 */ /* 0x004fe400078ec0ff */
[----:B------:R-:W-:Y:S02]  /*25220*/  LOP3.LUT R10, R10, 0x80, RZ, 0xfc, !PT ;  /* 0x000000800a0a7812 */ /* 0x000fe400078efcff */
[----:B------:R-:W-:Y:S02]  /*25230*/  SHF.R.U32.HI R6, RZ, 0x3, R4 ;  /* 0x00000003ff067819 */ /* 0x000fe40000011604 */
[----:B------:R-:W1:Y:S02]  /*25240*/  S2R R4, SR_TID.X ;  /* 0x0000000000047919 */ /* 0x000e640000002100 */
        /* <DEDUP_REMOVED lines=36> */
[----:B------:R-:W-:-:S04]  /*25490*/  IMAD.IADD R0, R11, 0x1, R5 ;  /* 0x000000010b007824 */ /* 0x000fc800078e0205 */
        /* <DEDUP_REMOVED lines=10> */
[----:B---3--:R-:W-:Y:S04]  /*25540*/  @!P2 LDGSTS.E.BYPASS.LTC128B.128 [R10+0x15400], desc[UR60][R6.64], !P3 ;  /* 0x15400000060aafae */ /* 0x008fe8000d901d7c */
        /* <DEDUP_REMOVED lines=68> */
[----:B------:R0:W2:Y:S02]  /*25990*/  SHFL.IDX PT, R3, R4, 0x7, 0x181f ;  /* 0x00f81f0004037f89 */ /* 0x0000a400000e0000 */
.L_x_4076:
[----:B------:R-:W-:Y:S01]  /*259a0*/  VIADD R0, R0, 0x70 ;  /* 0x0000007000007836 */ /* 0x000fe20000000000 */
[----:B------:R-:W-:Y:S04]  /*259b0*/  BSSY B0, `(.L_x_3927) ;  /* 0x000000c000007945 */ /* 0x000fe80003800000 */
[----:B------:R-:W-:-:S13]  /*259c0*/  ISETP.GE.AND P2, PT, R0, R2, PT ;  /* 0x000000020000720c */ /* 0x000fda0003f46270 */
[----:B------:R-:W-:Y:S05]  /*259d0*/  @P2 BRA `(.L_x_3928) ;  /* 0x0000000000242947 */ /* 0x000fea0003800000 */
[----:B0-----:R-:W4:Y:S01]  /*259e0*/  LDL R4, [R1+0x30] ;  /* 0x0000300001047983 */ /* 0x001f220000100800 */
[----:B--2---:R-:W-:-:S05]  /*259f0*/  LEA R2, P2, R9, R3, 0x1 ;  /* 0x0000000309027211 */ /* 0x004fca00078408ff */
[----:B-1----:R-:W-:-:S05]  /*25a00*/  IMAD.X R3, RZ, RZ, R5, P2 ;  /* 0x000000ffff037224 */ /* 0x002fca00010e0605 */
[----:B------:R-:W-:Y:S01]  /*25a10*/  @!PT LDS RZ, [RZ] ;  /* 0x00000000fffff984 */ /* 0x000fe20000000800 */
[----:B------:R-:W-:Y:S01]  /*25a20*/  @!PT LDS RZ, [RZ] ;  /* 0x00000000fffff984 */ /* 0x000fe20000000800 */
[----:B------:R-:W-:Y:S01]  /*25a30*/  @!PT LDS RZ, [RZ] ;  /* 0x00000000fffff984 */ /* 0x000fe20000000800 */
[----:B----4-:R4:W-:Y:S04]  /*25a40*/  LDGSTS.E.BYPASS.LTC128B.128 [R4+0x18c00], desc[UR60][R2.64], !P3 ;  /* 0x18c0000002047fae */ /* 0x0109e8000d901d7c */
[----:B------:R4:W-:Y:S04]  /*25a50*/  LDGSTS.E.BYPASS.LTC128B.128 [R4+0x1cc00], desc[UR60][R2.64+0x80], !P0 ;  /* 0x1cc0008002047fae */ /* 0x0009e8000c101d7c */
[----:B------:R4:W-:Y:S02]  /*25a60*/  LDGSTS.E.BYPASS.LTC128B.128 [R4+0x20c00], desc[UR60][R2.64+0x100], !P1 ;  /* 0x20c0010002047fae */ /* 0x0009e4000c901d7c */
.L_x_3928:
[----:B------:R-:W-:Y:S05]  /*25a70*/  BSYNC B0 ;  /* 0x0000000000007941 */ /* 0x000fea0003800000 */
.L_x_3927:
[----:B------:R-:W-:Y:S01]  /*25a80*/  NOP ;  /* 0x0000000000007918 */ /* 0x000fe20000000000 */
[----:B------:R-:W-:-:S13]  /*25a90*/  PLOP3.LUT P0, PT, PT, PT, PT, 0x80, 0x0 ;  /* 0x000000000000781c */ /* 0x000fda0003f0f070 */
.L_x_3929:
[----:B------:R-:W-:Y:S02]  /*25aa0*/  PLOP3.LUT P1, PT, P1, P0, PT, 0xa2, 0x0 ;  /* 0x000000000000781c */ /* 0x000fe40000f21472 */
[----:B------:R-:W-:-:S08]  /*25ab0*/  @P0 R2UR P1, UR4, R18 ;  /* 0x00000000120402ca */ /* 0x000fd00000020000 */
[----:B------:R-:W-:-:S05]  /*25ac0*/  @P0 PLOP3.LUT P0, PT, P1, PT, PT, 0x80, 0x0 ;  /* 0x000000000000081c */ /* 0x000fca0000f0f070 */
[----:B------:R-:W-:Y:S01]  /*25ad0*/  @!P1 SYNCS.ARRIVE.TRANS64.RED.A0T1 RZ, [UR4+0x36800], RZ ;  /* 0x036800ffffff99a7 */ /* 0x000fe20008200404 */
[----:B------:R-:W-:Y:S07]  /*25ae0*/  @!P1 ARRIVES.LDGSTSBAR.64.TRANSCNT [UR4+0x36800] ;  /* 0x03680000ff0099b0 */ /* 0x000fee0008000a84 */
[----:B------:R-:W-:Y:S05]  /*25af0*/  @P0 BRA.U.ANY `(.L_x_3929) ;  /* 0xfffffffd00e80947 */ /* 0x000fea000393ffff */
[----:B----4-:R-:W4:Y:S02]  /*25b00*/  LDL.LU R2, [R1+0x68] ;  /* 0x0000680001027983 */ /* 0x010f240000300800 */
[----:B----4-:R-:W-:-:S05]  /*25b10*/  VIADD R2, R2, 0x1 ;  /* 0x0000000102027836 */ /* 0x010fca0000000000 */
        /* <DEDUP_REMOVED lines=8> */
[----:B------:R-:W5:Y:S03]  /*25ba0*/  SYNCS.PHASECHK.TRANS64.TRYWAIT P0, [R18+URZ+0x36820], R0 ;  /* 0x03682000120075a7 */ /* 0x000f66000800017f */
[----:B----45:R-:W-:Y:S05]  /*25bb0*/  @!P0 BRA `(.L_x_3931) ;  /* 0x0000005000e88947 */ /* 0x030fea0003800000 */
.L_x_4077:
[----:B------:R-:W-:Y:S05]  /*25bc0*/  BSYNC B0 ;  /* 0x0000000000007941 */ /* 0x000fea0003800000 */
.L_x_3930:
[----:B0-2---:R-:W4:Y:S04]  /*25bd0*/  LDL R3, [R1+0x4c] ;  /* 0x00004c0001037983 */ /* 0x005f280000100800 */
[----:B------:R-:W2:Y:S01]  /*25be0*/  LDL R2, [R1+0x34] ;  /* 0x0000340001027983 */ /* 0x000ea20000100800 */
[----:B------:R-:W-:Y:S01]  /*25bf0*/  BSSY B0, `(.L_x_3932) ;  /* 0x0000249000007945 */ /* 0x000fe20003800000 */
[----:B----4-:R-:W-:-:S05]  /*25c00*/  VIADD R0, R3, 0xfffffffe ;  /* 0xfffffffe03007836 */ /* 0x010fca0000000000 */
[----:B--2---:R-:W-:-:S13]  /*25c10*/  ISETP.GE.AND P0, PT, R0, R2, PT ;  /* 0x000000020000720c */ /* 0x004fda0003f06270 */
[----:B------:R-:W-:Y:S05]  /*25c20*/  @!P0 BRA `(.L_x_3933) ;  /* 0x0000002400148947 */ /* 0x000fea0003800000 */
[----:B-1----:R-:W3:Y:S04]  /*25c30*/  LDL.LU R5, [R1+0x64] ;  /* 0x0000640001057983 */ /* 0x002ee80000300800 */
[----:B------:R-:W2:Y:S04]  /*25c40*/  LDL.LU R4, [R1+0x48] ;  /* 0x0000480001047983 */ /* 0x000ea80000300800 */
[----:B------:R-:W4:Y:S01]  /*25c50*/  LDL.LU R3, [R1+0x40] ;  /* 0x0000400001037983 */ /* 0x000f220000300800 */
[----:B------:R-:W-:Y:S01]  /*25c60*/  LOP3.LUT R2, RZ, R2, RZ, 0x33, !PT ;  /* 0x00000002ff027212 */ /* 0x000fe200078e33ff */
[----:B------:R-:W-:Y:S01]  /*25c70*/  BSSY B2, `(.L_x_3934) ;  /* 0x00000c6000027945 */ /* 0x000fe20003800000 */
[----:B---3--:R-:W-:-:S04]  /*25c80*/  VIADD R7, R5, 0x1 ;  /* 0x0000000105077836 */ /* 0x008fc80000000000 */
[----:B--2---:R-:W-:-:S05]  /*25c90*/  IMAD R7, R7, R4, RZ ;  /* 0x0000000407077224 */ /* 0x004fca00078e02ff */
        /* <DEDUP_REMOVED lines=41> */
.L_x_3938:
[----:B------:R-:W-:Y:S01]  /*25f30*/  IMAD R3, R8, 0x8, R18 ;  /* 0x0000000808037824 */ /* 0x000fe200078e0212 */
[----:B------:R-:W-:Y:S01]  /*25f40*/  SHF.L.U32 R2, R10, 0x1f, RZ ;  /* 0x0000001f0a027819 */ /* 0x000fe200000006ff */
[----:B------:R-:W-:Y:S03]  /*25f50*/  BSSY B3, `(.L_x_3939) ;  /* 0x0000003000037945 */ /* 0x000fe60003800000 */
[----:B------:R-:W1:Y:S02]  /*25f60*/  SYNCS.PHASECHK.TRANS64.TRYWAIT P0, [R3+URZ+0x36840], R2 ;  /* 0x03684002030075a7 */ /* 0x000e64000800017f */
[----:B-1----:R-:W-:Y:S05]  /*25f70*/  @!P0 BRA `(.L_x_3940) ;  /* 0x00000050000c8947 */ /* 0x002fea0003800000 */
.L_x_4078:
[----:B------:R-:W-:Y:S05]  /*25f80*/  BSYNC B3 ;  /* 0x0000000000037941 */ /* 0x000fea0003800000 */
.L_x_3939:
        /* <DEDUP_REMOVED lines=11> */
.L_x_3942:
[----:B------:R-:W-:Y:S05]  /*26040*/  BSYNC B3 ;  /* 0x0000000000037941 */ /* 0x000fea0003800000 */
.L_x_3941:
        /* <DEDUP_REMOVED lines=12> */
.L_x_3943:
        /* <DEDUP_REMOVED lines=16> */
.L_x_3944:
        /* <DEDUP_REMOVED lines=16> */
.L_x_3945:
        /* <DEDUP_REMOVED lines=16> */
.L_x_4079:
[----:B------:R-:W-:Y:S05]  /*26410*/  BSYNC B3 ;  /* 0x0000000000037941 */ /* 0x000fea0003800000 */
.L_x_3946:
[----:B------:R-:W2:Y:S01]  /*26420*/  LDL R5, [R1+0x44] ;  /* 0x0000440001057983 */ /* 0x000ea20000100800 */
[----:B------:R-:W1:Y:S02]  /*26430*/  S2R R6, SR_TID.X ;  /* 0x0000000000067919 */ /* 0x000e640000002100 */
[----:B-1----:R-:W-:-:S04]  /*26440*/  LOP3.LUT R6, R6, 0x7f, RZ, 0xc0, !PT ;  /* 0x0000007f06067812 */ /* 0x002fc800078ec0ff */
[----:B------:R-:W-:-:S13]  /*26450*/  ISETP.NE.AND P0, PT, R6, RZ, PT ;  /* 0x000000ff0600720c */ /* 0x000fda0003f05270 */
[----:B0-----:R-:W-:-:S04]  /*26460*/  @!P0 IMAD.MOV.U32 R3, RZ, RZ, 0xa800 ;  /* 0x0000a800ff038424 */ /* 0x001fc800078e00ff */
[----:B------:R2:W-:Y:S02]  /*26470*/  @!P0 SYNCS.ARRIVE.TRANS64 RZ, [R2+URZ+0x36850], R3 ;  /* 0x0368500302ff89a7 */ /* 0x0005e4000800003f */
[----:B--2---:R-:W-:-:S04]  /*26480*/  PRMT R3, R5, 0x9910, RZ ;  /* 0x0000991005037816 */ /* 0x004fc800000000ff */
[----:B------:R-:W-:-:S13]  /*26490*/  ISETP.NE.AND P0, PT, R3, 0x2, PT ;  /* 0x000000020300780c */ /* 0x000fda0003f05270 */
[----:B------:R-:W-:Y:S05]  /*264a0*/  @P0 BRA `(.L_x_3948) ;  /* 0x0000000000040947 */ /* 0x000fea0003800000 */
[----:B------:R-:W-:Y:S01]  /*264b0*/  BPT.TRAP 0x1 ;  /* 0x000000040000795c */ /* 0x000fe20000300000 */
.L_x_3948:
[----:B------:R-:W2:Y:S01]  /*264c0*/  LDL R3, [R1+0x10] ;  /* 0x0000100001037983 */ /* 0x000ea20000100800 */
[----:B------:R-:W-:Y:S01]  /*264d0*/  BSSY B3, `(.L_x_3949) ;  /* 0x0000004000037945 */ /* 0x000fe20003800000 */
[----:B--2---:R-:W-:-:S13]  /*264e0*/  LOP3.LUT P0, RZ, R3, 0x8, RZ, 0xc0, !PT ;  /* 0x0000000803ff7812 */ /* 0x004fda000780c0ff */
[----:B------:R-:W-:Y:S05]  /*264f0*/  @P0 BRA `(.L_x_3950) ;  /* 0x0000000000040947 */ /* 0x000fea0003800000 */
[----:B------:R-:W-:Y:S01]  /*26500*/  BPT.TRAP 0x1 ;  /* 0x000000040000795c */ /* 0x000fe20000300000 */
.L_x_3950:
[----:B------:R-:W-:Y:S05]  /*26510*/  BSYNC B3 ;  /* 0x0000000000037941 */ /* 0x000fea0003800000 */
.L_x_3949:
        /* <DEDUP_REMOVED lines=12> */
.L_x_3951:
        /* <DEDUP_REMOVED lines=15> */
.L_x_3952:
        /* <DEDUP_REMOVED lines=15> */
.L_x_3953:
        /* <DEDUP_REMOVED lines=12> */
.L_x_3937:
[----:B------:R-:W-:Y:S05]  /*26880*/  BSYNC B1 ;  /* 0x0000000000017941 */ /* 0x000fea0003800000 */
.L_x_3936:
[----:B0-----:R-:W2:Y:S01]  /*26890*/  LDL.LU R0, [R1+0x4c] ;  /* 0x00004c0001007983 */ /* 0x001ea20000300800 */
[----:B------:R-:W-:-:S03]  /*268a0*/  IMAD.MOV.U32 R19, RZ, RZ, R8 ;  /* 0x000000ffff137224 */ /* 0x000fc600078e0008 */
[----:B------:R0:W-:Y:S02]  /*268b0*/  STL [R1+0x18], R10 ;  /* 0x0000180a01007387 */ /* 0x0001e40000100800 */
[----:B0-2---:R-:W-:-:S07]  /*268c0*/  VIADD R0, R0, 0xfffffffd ;  /* 0xfffffffd00007836 */ /* 0x005fce0000000000 */
.L_x_3935:
[----:B------:R-:W-:Y:S05]  /*268d0*/  BSYNC B2 ;  /* 0x0000000000027941 */ /* 0x000fea0003800000 */
.L_x_3934:
[----:B------:R-:W-:Y:S01]  /*268e0*/  VIADD R9, R9, 0xfffffffe ;  /* 0xfffffffe09097836 */ /* 0x000fe20000000000 */
[----:B------:R-:W-:-:S04]  /*268f0*/  LOP3.LUT R7, RZ, R7, RZ, 0x33, !PT ;  /* 0x00000007ff077212 */ /* 0x000fc800078e33ff */
[----:B------:R-:W-:-:S13]  /*26900*/  ISETP.NE.AND P0, PT, R9, R7, PT ;  /* 0x000000070900720c */ /* 0x000fda0003f05270 */
[----:B------:R-:W-:Y:S05]  /*26910*/  @!P0 BRA `(.L_x_3933) ;  /* 0x0000001400d88947 */ /* 0x000fea0003800000 */
[----:B------:R-:W-:-:S07]  /*26920*/  IMAD.MOV.U32 R9, RZ, RZ, R17 ;  /* 0x000000ffff097224 */ /* 0x000fce00078e0011 */
.L_x_3990:
        /* <DEDUP_REMOVED lines=35> */
.L_x_3956:
[----:B------:R-:W-:Y:S01]  /*26b60*/  IMAD R3, R4, 0x8, R18 ;  /* 0x0000000804037824 */ /* 0x000fe200078e0212 */
[----:B------:R-:W-:Y:S01]  /*26b70*/  SHF.L.U32 R2, R5, 0x1f, RZ ;  /* 0x0000001f05027819 */ /* 0x000fe200000006ff */
[----:B------:R-:W-:Y:S03]  /*26b80*/  BSSY B2, `(.L_x_3957) ;  /* 0x0000003000027945 */ /* 0x000fe60003800000 */
[----:B------:R-:W1:Y:S02]  /*26b90*/  SYNCS.PHASECHK.TRANS64.TRYWAIT P0, [R3+URZ+0x36840], R2 ;  /* 0x03684002030075a7 */ /* 0x000e64000800017f */
[----:B-1----:R-:W-:Y:S05]  /*26ba0*/  @!P0 BRA `(.L_x_3958) ;  /* 0x0000004400288947 */ /* 0x002fea0003800000 */
.L_x_4080:
[----:B------:R-:W-:Y:S05]  /*26bb0*/  BSYNC B2 ;  /* 0x0000000000027941 */ /* 0x000fea0003800000 */
.L_x_3957:
        /* <DEDUP_REMOVED lines=11> */
.L_x_3960:
[----:B------:R-:W-:Y:S05]  /*26c70*/  BSYNC B2 ;  /* 0x0000000000027941 */ /* 0x000fea0003800000 */
.L_x_3959:
        /* <DEDUP_REMOVED lines=12> */
.L_x_3961:
        /* <DEDUP_REMOVED lines=16> */
.L_x_3962:
        /* <DEDUP_REMOVED lines=16> */
.L_x_3963:
        /* <DEDUP_REMOVED lines=16> */
.L_x_4081:
[----:B------:R-:W-:Y:S05]  /*27040*/  BSYNC B2 ;  /* 0x0000000000027941 */ /* 0x000fea0003800000 */
.L_x_3964:
        /* <DEDUP_REMOVED lines=10> */
.L_x_3966:
[----:B------:R-:W2:Y:S01]  /*270f0*/  LDL R3, [R1+0x10] ;  /* 0x0000100001037983 */ /* 0x000ea20000100800 */
[----:B------:R-:W-:Y:S01]  /*27100*/  BSSY B2, `(.L_x_3967) ;  /* 0x0000004000027945 */ /* 0x000fe20003800000 */
[----:B--2---:R-:W-:-:S13]  /*27110*/  LOP3.LUT P0, RZ, R3, 0x8, RZ, 0xc0, !PT ;  /* 0x0000000803ff7812 */ /* 0x004fda000780c0ff */
[----:B------:R-:W-:Y:S05]  /*27120*/  @P0 BRA `(.L_x_3968) ;  /* 0x0000000000040947 */ /* 0x000fea0003800000 */
[----:B------:R-:W-:Y:S01]  /*27130*/  BPT.TRAP 0x1 ;  /* 0x000000040000795c */ /* 0x000fe20000300000 */
.L_x_3968:
[----:B------:R-:W-:Y:S05]  /*27140*/  BSYNC B2 ;  /* 0x0000000000027941 */ /* 0x000fea0003800000 */
.L_x_3967:
        /* <DEDUP_REMOVED lines=12> */
.L_x_3969:
        /* <DEDUP_REMOVED lines=15> */
.L_x_3970:
        /* <DEDUP_REMOVED lines=15> */
.L_x_3971:
        /* <DEDUP_REMOVED lines=12> */
.L_x_3955:
[----:B------:R-:W-:Y:S05]  /*274b0*/  BSYNC B1 ;  /* 0x0000000000017941 */ /* 0x000fea0003800000 */
.L_x_3954:
        /* <DEDUP_REMOVED lines=35> */
.L_x_3974:
[----:B------:R-:W-:Y:S01]  /*276f0*/  IMAD R3, R19, 0x8, R18 ;  /* 0x0000000813037824 */ /* 0x000fe200078e0212 */
[----:B------:R-:W-:Y:S01]  /*27700*/  SHF.L.U32 R2, R10, 0x1f, RZ ;  /* 0x0000001f0a027819 */ /* 0x000fe200000006ff */
[----:B------:R-:W-:Y:S03]  /*27710*/  BSSY B2, `(.L_x_3975) ;  /* 0x0000003000027945 */ /* 0x000fe60003800000 */
[----:B------:R-:W2:Y:S02]  /*27720*/  SYNCS.PHASECHK.TRANS64.TRYWAIT P0, [R3+URZ+0x36840], R2 ;  /* 0x03684002030075a7 */ /* 0x000ea4000800017f */
[----:B--2---:R-:W-:Y:S05]  /*27730*/  @!P0 BRA `(.L_x_3976) ;  /* 0x00000038006c8947 */ /* 0x004fea0003800000 */
.L_x_4082:
[----:B------:R-:W-:Y:S05]  /*27740*/  BSYNC B2 ;  /* 0x0000000000027941 */ /* 0x000fea0003800000 */
.L_x_3975:
        /* <DEDUP_REMOVED lines=11> */
.L_x_3978:
[----:B------:R-:W-:Y:S05]  /*27800*/  BSYNC B2 ;  /* 0x0000000000027941 */ /* 0x000fea0003800000 */
.L_x_3977:
        /* <DEDUP_REMOVED lines=12> */
.L_x_3979:
        /* <DEDUP_REMOVED lines=16> */
.L_x_3980:
        /* <DEDUP_REMOVED lines=16> */
.L_x_3981:
        /* <DEDUP_REMOVED lines=15> */
.L_x_4083:
[----:B------:R-:W-:Y:S05]  /*27bc0*/  BSYNC B2 ;  /* 0x0000000000027941 */ /* 0x000fea0003800000 */
.L_x_3982:
[----:B------:R-:W2:Y:S01]  /*27bd0*/  LDL R8, [R1+0x44] ;  /* 0x0000440001087983 */ /* 0x000ea20000100800 */
[----:B------:R-:W1:Y:S02]  /*27be0*/  S2R R3, SR_TID.X ;  /* 0x0000000000037919 */ /* 0x000e640000002100 */
[----:B-1----:R-:W-:-:S04]  /*27bf0*/  LOP3.LUT R3, R3, 0x7f, RZ, 0xc0, !PT ;  /* 0x0000007f03037812 */ /* 0x002fc800078ec0ff */
[----:B------:R-:W-:-:S13]  /*27c00*/  ISETP.NE.AND P0, PT, R3, RZ, PT ;  /* 0x000000ff0300720c */ /* 0x000fda0003f05270 */
[----:B------:R-:W-:-:S04]  /*27c10*/  @!P0 IMAD.MOV.U32 R3, RZ, RZ, 0xa800 ;  /* 0x0000a800ff038424 */ /* 0x000fc800078e00ff */
[----:B------:R2:W-:Y:S02]  /*27c20*/  @!P0 SYNCS.ARRIVE.TRANS64 RZ, [R2+URZ+0x36850], R3 ;  /* 0x0368500302ff89a7 */ /* 0x0005e4000800003f */
[----:B--2---:R-:W-:-:S04]  /*27c30*/  PRMT R3, R8, 0x9910, RZ ;  /* 0x0000991008037816 */ /* 0x004fc800000000ff */
[----:B------:R-:W-:-:S13]  /*27c40*/  ISETP.NE.AND P0, PT, R3, 0x2, PT ;  /* 0x000000020300780c */ /* 0x000fda0003f05270 */
[----:B------:R-:W-:Y:S05]  /*27c50*/  @P0 BRA `(.L_x_3984) ;  /* 0x0000000000040947 */ /* 0x000fea0003800000 */
[----:B------:R-:W-:Y:S01]  /*27c60*/  BPT.TRAP 0x1 ;  /* 0x000000040000795c */ /* 0x000fe20000300000 */
.L_x_3984:
[----:B------:R-:W2:Y:S01]  /*27c70*/  LDL R3, [R1+0x10] ;  /* 0x0000100001037983 */ /* 0x000ea20000100800 */
[----:B------:R-:W-:Y:S01]  /*27c80*/  BSSY B2, `(.L_x_3985) ;  /* 0x0000004000027945 */ /* 0x000fe20003800000 */
[----:B--2---:R-:W-:-:S13]  /*27c90*/  LOP3.LUT P0, RZ, R3, 0x8, RZ, 0xc0, !PT ;  /* 0x0000000803ff7812 */ /* 0x004fda000780c0ff */
[----:B------:R-:W-:Y:S05]  /*27ca0*/  @P0 BRA `(.L_x_3986) ;  /* 0x0000000000040947 */ /* 0x000fea0003800000 */
[----:B------:R-:W-:Y:S01]  /*27cb0*/  BPT.TRAP 0x1 ;  /* 0x000000040000795c */ /* 0x000fe20000300000 */
.L_x_3986:
[----:B------:R-:W-:Y:S05]  /*27cc0*/  BSYNC B2 ;  /* 0x0000000000027941 */ /* 0x000fea0003800000 */
.L_x_3985:
        /* <DEDUP_REMOVED lines=12> */
.L_x_3987:
        /* <DEDUP_REMOVED lines=15> */
.L_x_3988:
        /* <DEDUP_REMOVED lines=15> */
.L_x_3989:
        /* <DEDUP_REMOVED lines=12> */
.L_x_3973:
[----:B------:R-:W-:Y:S05]  /*28030*/  BSYNC B1 ;  /* 0x0000000000017941 */ /* 0x000fea0003800000 */
.L_x_3972:
[----:B------:R-:W2:Y:S01]  /*28040*/  LDL R2, [R1+0x34] ;  /* 0x0000340001027983 */ /* 0x000ea20000100800 */
[----:B------:R-:W-:Y:S01]  /*28050*/  VIADD R0, R0, 0xfffffffe ;  /* 0xfffffffe00007836 */ /* 0x000fe20000000000 */
[----:B--2---:R-:W-:-:S13]  /*28060*/  ISETP.GT.AND P0, PT, R6, R2, PT ;  /* 0x000000020600720c */ /* 0x004fda0003f04270 */
[----:B------:R-:W-:Y:S05]  /*28070*/  @P0 BRA `(.L_x_3990) ;  /* 0xffffffe8002c0947 */ /* 0x000fea000383ffff */
.L_x_3933:
[----:B------:R-:W-:Y:S05]  /*28080*/  BSYNC B0 ;  /* 0x0000000000007941 */ /* 0x000fea0003800000 */
.L_x_3932:
        /* <DEDUP_REMOVED lines=8> */
[----:B------:R-:W2:Y:S02]  /*28110*/  FLO.U32 R0, UR4 ;  /* 0x0000000400007d00 */ /* 0x000ea400080e0000 */
        /* <DEDUP_REMOVED lines=9> */
.L_x_3992:
[----:B------:R-:W-:Y:S05]  /*281b0*/  BSYNC B0 ;  /* 0x0000000000007941 */ /* 0x000fea0003800000 */
.L_x_3991:
        /* <DEDUP_REMOVED lines=10> */
.L_x_4084:
[----:B------:R-:W-:Y:S05]  /*28260*/  BSYNC B1 ;  /* 0x0000000000017941 */ /* 0x000fea0003800000 */
.L_x_3995:
[----:B------:R-:W4:Y:S01]  /*28270*/  LDL R3, [R1+0x44] ;  /* 0x0000440001037983 */ /* 0x000f220000100800 */
[----:B------:R-:W5:Y:S02]  /*28280*/  S2R R4, SR_TID.X ;  /* 0x0000000000047919 */ /* 0x000f640000002100 */
[----:B-----5:R-:W-:-:S04]  /*28290*/  LOP3.LUT R4, R4, 0x7f, RZ, 0xc0, !PT ;  /* 0x0000007f04047812 */ /* 0x020fc800078ec0ff */
[----:B------:R-:W-:-:S13]  /*282a0*/  ISETP.NE.AND P0, PT, R4, RZ, PT ;  /* 0x000000ff0400720c */ /* 0x000fda0003f05270 */
[----:B--2---:R-:W-:-:S04]  /*282b0*/  @!P0 IMAD.MOV.U32 R2, RZ, RZ, 0xa800 ;  /* 0x0000a800ff028424 */ /* 0x004fc800078e00ff */
[----:B------:R4:W-:Y:S02]  /*282c0*/  @!P0 SYNCS.ARRIVE.TRANS64 RZ, [R0+URZ+0x36850], R2 ;  /* 0x0368500200ff89a7 */ /* 0x0009e4000800003f */
[----:B----4-:R-:W-:-:S04]  /*282d0*/  PRMT R2, R3, 0x9910, RZ ;  /* 0x0000991003027816 */ /* 0x010fc800000000ff */
[----:B------:R-:W-:-:S13]  /*282e0*/  ISETP.NE.AND P0, PT, R2, 0x2, PT ;  /* 0x000000020200780c */ /* 0x000fda0003f05270 */
[----:B------:R-:W-:Y:S05]  /*282f0*/  @P0 BRA `(.L_x_3997) ;  /* 0x0000000000040947 */ /* 0x000fea0003800000 */
[----:B------:R-:W-:Y:S01]  /*28300*/  BPT.TRAP 0x1 ;  /* 0x000000040000795c */ /* 0x000fe20000300000 */
.L_x_3997:
[----:B------:R-:W2:Y:S01]  /*28310*/  LDL R2, [R1+0x10] ;  /* 0x0000100001027983 */ /* 0x000ea20000100800 */
[----:B------:R-:W-:Y:S01]  /*28320*/  BSSY B1, `(.L_x_3998) ;  /* 0x0000004000017945 */ /* 0x000fe20003800000 */
[----:B--2---:R-:W-:-:S13]  /*28330*/  LOP3.LUT P0, RZ, R2, 0x8, RZ, 0xc0, !PT ;  /* 0x0000000802ff7812 */ /* 0x004fda000780c0ff */
[----:B------:R-:W-:Y:S05]  /*28340*/  @P0 BRA `(.L_x_3999) ;  /* 0x0000000000040947 */ /* 0x000fea0003800000 */
[----:B------:R-:W-:Y:S01]  /*28350*/  BPT.TRAP 0x1 ;  /* 0x000000040000795c */ /* 0x000fe20000300000 */
.L_x_3999:
[----:B------:R-:W-:Y:S05]  /*28360*/  BSYNC B1 ;  /* 0x0000000000017941 */ /* 0x000fea0003800000 */
.L_x_3998:
        /* <DEDUP_REMOVED lines=12> */
.L_x_4000:
        /* <DEDUP_REMOVED lines=15> */
.L_x_4001:
        /* <DEDUP_REMOVED lines=15> */
.L_x_4002:
        /* <DEDUP_REMOVED lines=10> */
.L_x_3994:
[----:B------:R-:W-:Y:S05]  /*286b0*/  BSYNC B0 ;  /* 0x0000000000007941 */ /* 0x000fea0003800000 */
.L_x_3993:
[----:B------:R-:W2:Y:S01]  /*286c0*/  LDL.LU R4, [R1+0x18] ;  /* 0x0000180001047983 */ /* 0x000ea20000300800 */
[----:B------:R-:W-:-:S05]  /*286d0*/  VIADD R19, R19, 0x1 ;  /* 0x0000000113137836 */ /* 0x000fca0000000000 */
[----:B------:R-:W-:-:S04]  /*286e0*/  ISETP.NE.AND P0, PT, R19, 0x2, PT ;  /* 0x000000021300780c */ /* 0x000fc80003f05270 */
[----:B------:R-:W-:Y:S02]  /*286f0*/  SEL R0, RZ, 0x1, P0 ;  /* 0x00000001ff007807 */ /* 0x000fe40000000000 */
[----:B------:R-:W-:Y:S02]  /*28700*/  SEL R19, R19, RZ, P0 ;  /* 0x000000ff13137207 */ /* 0x000fe40000000000 */
[----:B--2---:R-:W-:-:S05]  /*28710*/  LOP3.LUT R4, R4, R0, RZ, 0x3c, !PT ;  /* 0x0000000004047212 */ /* 0x004fca00078e3cff */
[----:B------:R2:W-:Y:S02]  /*28720*/  STL [R1+0x18], R4 ;  /* 0x0000180401007387 */ /* 0x0005e40000100800 */
.L_x_3912:
[----:B------:R-:W-:Y:S05]  /*28730*/  BSYNC B7 ;  /* 0x0000000000077941 */ /* 0x000fea0003800000 */
.L_x_3910:
[----:B------:R-:W5:Y:S02]  /*28740*/  LDL R9, [R1+0x10] ;  /* 0x0000100001097983 */ /* 0x000f640000100800 */
[----:B-----5:R-:W-:-:S13]  /*28750*/  LOP3.LUT P0, RZ, R9, 0x10, RZ, 0xc0, !PT ;  /* 0x0000001009ff7812 */ /* 0x020fda000780c0ff */
[----:B------:R-:W-:Y:S05]  /*28760*/  @!P0 BRA `(.L_x_4003) ;  /* 0x00000000002c8947 */ /* 0x000fea0003800000 */
[----:B------:R-:W-:Y:S05]  /*28770*/  WARPSYNC.ALL ;  /* 0x0000000000007948 */ /* 0x000fea0003800000 */
[----:B------:R-:W5:Y:S08]  /*28780*/  S2UR UR5, SR_CgaCtaId ;  /* 0x00000000000579c3 */ /* 0x000f700000008800 */
[----:B------:R-:W-:Y:S06]  /*28790*/  BAR.SYNC.DEFER_BLOCKING 0x5, 0x180 ;  /* 0x0146000000007b1d */ /* 0x000fec0000010000 */
[----:B------:R-:W-:-:S02]  /*287a0*/  UMOV UR4, 0x400 ;  /* 0x0000040000047882 */ /* 0x000fc40000000000 */
[----:B-----5:R-:W-:-:S06]  /*287b0*/  ULEA UR4, UR5, UR4, 0x18 ;  /* 0x0000000405047291 */ /* 0x020fcc000f8ec03f */
[----:B------:R-:W-:-:S05]  /*287c0*/  IMAD.U32 R18, RZ, RZ, UR4 ;  /* 0x00000004ff127e24 */ /* 0x000fca000f8e00ff */
[----:B-123--:R-:W1:Y:S04]  /*287d0*/  LDS.128 R4, [R18+0x368d0] ;  /* 0x0368d00012047984 */ /* 0x00ee680000000c00 */
[----:B-1----:R1:W-:Y:S04]  /*287e0*/  STL.64 [R1], R4 ;  /* 0x0000000401007387 */ /* 0x0023e80000100a00 */
[----:B------:R1:W-:Y:S01]  /*287f0*/  STL.64 [R1+0x8], R6 ;  /* 0x0000080601007387 */ /* 0x0003e20000100a00 */
[----:B------:R-:W-:Y:S06]  /*28800*/  BAR.ARV 0x4, 0x180 ;  /* 0x0106000000007b1d */ /* 0x000fec0000002000 */
[----:B------:R-:W-:Y:S05]  /*28810*/  BRA `(.L_x_4004) ;  /* 0x0000000c001c7947 */ /* 0x000fea0003800000 */
.L_x_4003:
[----:B------:R-:W5:Y:S01]  /*28820*/  LDL R17, [R1+0x2c] ;  /* 0x00002c0001117983 */ /* 0x000f620000100800 */
[----:B------:R-:W-:Y:S01]  /*28830*/  UMOV UR4, 0xffffffff ;  /* 0xffffffff00047882 */ /* 0x000fe20000000000 */
[----:B-----5:R-:W-:Y:S02]  /*28840*/  ISETP.NE.AND P5, PT, R17, 0x1f, PT ;  /* 0x0000001f1100780c */ /* 0x020fe40003fa5270 */
[----:B------:R-:W-:Y:S11]  /*28850*/  BRA.DIV UR4, `(.L_x_4005) ;  /* 0x0000002a04607947 */ /* 0x000ff6000b800000 */
[----:B------:R-:W4:Y:S01]  /*28860*/  LDL R3, [R1+0xc] ;  /* 0x00000c0001037983 */ /* 0x000f220000100800 */
[----:B------:R-:W-:-:S03]  /*28870*/  ULDC UR4, c[0x0][0xc3c] ;  /* 0x00030f0000047ab9 */ /* 0x000fc60000000800 */
[----:B------:R-:W5:Y:S01]  /*28880*/  LDL.LU R2, [R1] ;  /* 0x0000000001027983 */ /* 0x000f620000300800 */
[----:B------:R-:W-:Y:S01]  /*28890*/  LOP3.LUT P4, RZ, R9, 0x1, RZ, 0xc0, !PT ;  /* 0x0000000109ff7812 */ /* 0x000fe2000788c0ff */
[----:B----4-:R-:W-:Y:S02]  /*288a0*/  IMAD.IADD R0, R3, 0x1, R17 ;  /* 0x0000000103007824 */ /* 0x010fe400078e0211 */
[----:B-----5:R-:W-:-:S03]  /*288b0*/  IMAD.MOV.U32 R9, RZ, RZ, R2 ;  /* 0x000000ffff097224 */ /* 0x020fc600078e0002 */
[----:B------:R-:W-:-:S13]  /*288c0*/  ISETP.GE.OR P0, PT, R0, UR4, !P5 ;  /* 0x0000000400007c0c */ /* 0x000fda000ef06670 */
[----:B------:R-:W4:Y:S08]  /*288d0*/  @!P0 LDC.64 R2, c[0x0][0xc80] ;  /* 0x00032000ff028b82 */ /* 0x000f300000000a00 */
[----:B-1-3--:R-:W1:Y:S01]  /*288e0*/  @!P0 LDC.64 R6, c[0x0][0xc78] ;  /* 0x00031e00ff068b82 */ /* 0x00ae620000000a00 */
[----:B----4-:R-:W-:-:S05]  /*288f0*/  @!P0 IMAD.WIDE R2, R0, 0x4, R2 ;  /* 0x0000000400028825 */ /* 0x010fca00078e0202 */
        /* <DEDUP_REMOVED lines=9> */
[----:B0-----:R-:W-:Y:S02]  /*28990*/  IMAD.MOV.U32 R10, RZ, RZ, RZ ;  /* 0x000000ffff0a7224 */ /* 0x001fe400078e00ff */
        /* <DEDUP_REMOVED lines=21> */
.L_x_4094:
[----:B------:R-:W-:Y:S02]  /*28af0*/  ULDC UR4, c[0x0][0xc38] ;  /* 0x00030e0000047ab9 */ /* 0x000fe40000000800 */
[----:B------:R-:W-:-:S04]  /*28b00*/  IMAD.U32 R2, RZ, RZ, UR4 ;  /* 0x00000004ff027e24 */ /* 0x000fc8000f8e00ff */
[----:B-1----:R-:W-:-:S04]  /*28b10*/  IMAD R16, R16, R2, RZ ;  /* 0x0000000210107224 */ /* 0x002fc800078e02ff */
[----:B------:R-:W-:-:S05]  /*28b20*/  IMAD.IADD R0, R0, 0x1, R16 ;  /* 0x0000000100007824 */ /* 0x000fca00078e0210 */
[----:B------:R-:W-:-:S13]  /*28b30*/  ISETP.GT.AND P4, PT, R0, R5, PT ;  /* 0x000000050000720c */ /* 0x000fda0003f84270 */
[----:B------:R-:W-:Y:S05]  /*28b40*/  @P4 BRA `(.L_x_4006) ;  /* 0x0000000000b04947 */ /* 0x000fea0003800000 */
.L_x_4009:
[----:B------:R-:W2:Y:S01]  /*28b50*/  LDL.LU R3, [R1+0xc] ;  /* 0x00000c0001037983 */ /* 0x000ea20000300800 */
[----:B------:R-:W1:Y:S01]  /*28b60*/  LDC R2, c[0x0][0xc3c] ;  /* 0x00030f00ff027b82 */ /* 0x000e620000000800 */
[----:B--2---:R-:W-:-:S05]  /*28b70*/  VIADD R3, R3, 0x1f ;  /* 0x0000001f03037836 */ /* 0x004fca0000000000 */
[----:B-1----:R-:W-:-:S13]  /*28b80*/  ISETP.GE.AND P4, PT, R3, R2, PT ;  /* 0x000000020300720c */ /* 0x002fda0003f86270 */
[----:B------:R-:W-:Y:S05]  /*28b90*/  @P4 BRA `(.L_x_4007) ;  /* 0x0000000400d84947 */ /* 0x000fea0003800000 */
[----:B------:R-:W2:Y:S04]  /*28ba0*/  LDL R4, [R1+0x2c] ;  /* 0x00002c0001047983 */ /* 0x000ea80000100800 */
        /* <DEDUP_REMOVED lines=32> */
.L_x_4102:
[----:B------:R-:W-:Y:S02]  /*28db0*/  ULDC UR4, c[0x0][0xc38] ;  /* 0x00030e0000047ab9 */ /* 0x000fe40000000800 */
[----:B------:R-:W-:-:S04]  /*28dc0*/  IMAD.U32 R2, RZ, RZ, UR4 ;  /* 0x00000004ff027e24 */ /* 0x000fc8000f8e00ff */
[----:B-1----:R-:W-:-:S04]  /*28dd0*/  IMAD R16, R16, R2, RZ ;  /* 0x0000000210107224 */ /* 0x002fc800078e02ff */
[----:B------:R-:W-:-:S05]  /*28de0*/  IMAD.IADD R0, R16, 0x1, R0 ;  /* 0x0000000110007824 */ /* 0x000fca00078e0200 */
[----:B------:R-:W-:-:S13]  /*28df0*/  ISETP.GT.AND P4, PT, R0, R5, PT ;  /* 0x000000050000720c */ /* 0x000fda0003f84270 */
[----:B------:R-:W-:Y:S05]  /*28e00*/  @!P4 BRA `(.L_x_4009) ;  /* 0xfffffffc0050c947 */ /* 0x000fea000383ffff */
.L_x_4006:
        /* <DEDUP_REMOVED lines=9> */
.L_x_4107:
[----:B------:R-:W-:-:S13]  /*28ea0*/  ISETP.NE.AND P0, PT, R3, RZ, PT ;  /* 0x000000ff0300720c */ /* 0x000fda0003f05270 */
[----:B------:R-:W-:Y:S05]  /*28eb0*/  @!P0 BRA `(.L_x_4011) ;  /* 0x0000000000148947 */ /* 0x000fea0003800000 */
[----:B------:R-:W-:Y:S01]  /*28ec0*/  UMOV UR4, 0xffffffff ;  /* 0xffffffff00047882 */ /* 0x000fe20000000000 */
[----:B------:R-:W-:Y:S02]  /*28ed0*/  VIADD R12, R0, 0xffffffff ;  /* 0xffffffff000c7836 */ /* 0x000fe40000000000 */
[----:B------:R-:W-:Y:S05]  /*28ee0*/  BRA.DIV UR4, `(.L_x_4012) ;  /* 0x0000002e04547947 */ /* 0x000fea000b800000 */
[----:B0-----:R0:W4:Y:S02]  /*28ef0*/  SHFL.IDX PT, R7, R7, R12, 0x1f ;  /* 0x00001f0c07077589 */ /* 0x00112400000e0000 */
.L_x_4110:
[----:B----4-:R-:W-:-:S07]  /*28f00*/  IMAD.MOV.U32 R10, RZ, RZ, R7 ;  /* 0x000000ffff0a7224 */ /* 0x010fce00078e0007 */
.L_x_4011:
        /* <DEDUP_REMOVED lines=63> */
.L_x_4007:
        /* <DEDUP_REMOVED lines=10> */
.L_x_4013:
        /* <DEDUP_REMOVED lines=15> */
.L_x_4004:
[----:B----4-:R-:W2:Y:S01]  /*29490*/  LDL R0, [R1+0xc] ;  /* 0x00000c0001007983 */ /* 0x010ea20000100800 */
[----:B------:R-:W-:Y:S02]  /*294a0*/  ULDC UR4, c[0x0][0xc3c] ;  /* 0x00030f0000047ab9 */ /* 0x000fe40000000800 */
[----:B--2---:R-:W-:-:S13]  /*294b0*/  ISETP.GE.AND P0, PT, R0, UR4, PT ;  /* 0x0000000400007c0c */ /* 0x004fda000bf06270 */
[----:B------:R-:W-:Y:S05]  /*294c0*/  @!P0 BRA `(.L_x_4014) ;  /* 0xffffff8c00008947 */ /* 0x000fea000383ffff */
[----:B------:R-:W-:Y:S05]  /*294d0*/  BSYNC B8 ;  /* 0x0000000000087941 */ /* 0x000fea0003800000 */
.L_x_3862:
        /* <DEDUP_REMOVED lines=12> */
.L_x_4111:
[----:B------:R-:W-:Y:S05]  /*295a0*/  BSYNC B0 ;  /* 0x0000000000007941 */ /* 0x000fea0003800000 */
.L_x_4015:
[----:B------:R-:W-:-:S03]  /*295b0*/  UMOV UR4, 0xffffffff ;  /* 0xffffffff00047882 */ /* 0x000fc60000000000 */
[----:B------:R-:W-:Y:S05]  /*295c0*/  BRA.DIV UR4, `(.L_x_4017) ;  /* 0x0000002604d87947 */ /* 0x000fea000b800000 */
[----:B------:R-:W1:Y:S02]  /*295d0*/  S2R R2, SR_TID.X ;  /* 0x0000000000027919 */ /* 0x000e640000002100 */
[----:B-1----:R-:W-:-:S04]  /*295e0*/  SHF.R.U32.HI R2, RZ, 0x5, R2 ;  /* 0x00000005ff027819 */ /* 0x002fc80000011602 */
[----:B------:R-:W-:-:S05]  /*295f0*/  LOP3.LUT R2, R2, 0x3, RZ, 0xc0, !PT ;  /* 0x0000000302027812 */ /* 0x000fca00078ec0ff */
[----:B------:R1:W2:Y:S02]  /*29600*/  SHFL.IDX PT, R14, R2, RZ, 0x1f ;  /* 0x00001fff020e7589 */ /* 0x0002a400000e0000 */
.L_x_4114:
[----:B--2---:R-:W-:-:S13]  /*29610*/  ISETP.NE.AND P0, PT, R14, RZ, PT ;  /* 0x000000ff0e00720c */ /* 0x004fda0003f05270 */
[----:B------:R-:W-:Y:S05]  /*29620*/  @P0 BRA `(.L_x_3642) ;  /* 0x00000000008c0947 */ /* 0x000fea0003800000 */
[----:B------:R-:W-:-:S03]  /*29630*/  UMOV UR4, 0xffffffff ;  /* 0xffffffff00047882 */ /* 0x000fc60000000000 */
[----:B------:R-:W-:Y:S05]  /*29640*/  BRA.DIV UR4, `(.L_x_4018) ;  /* 0x0000002604ec7947 */ /* 0x000fea000b800000 */
[----:B------:R-:W-:-:S13]  /*29650*/  ELECT P6, URZ, PT ;  /* 0x00000000003f782f */ /* 0x000fda00038c0000 */
.L_x_4117:
[----:B------:R-:W-:Y:S05]  /*29660*/  @!P6 BRA `(.L_x_3642) ;  /* 0x00000000007ce947 */ /* 0x000fea0003800000 */
[----:B-1----:R-:W2:Y:S02]  /*29670*/  LDL.LU R2, [R1+0x5c] ;  /* 0x00005c0001027983 */ /* 0x002ea40000300800 */
[----:B--2---:R-:W-:-:S04]  /*29680*/  LOP3.LUT R2, R2, 0x2, RZ, 0xfc, !PT ;  /* 0x0000000202027812 */ /* 0x004fc800078efcff */
[----:B------:R-:W-:-:S13]  /*29690*/  ISETP.NE.AND P2, PT, R2, 0x3, PT ;  /* 0x000000030200780c */ /* 0x000fda0003f45270 */
[----:B------:R-:W-:Y:S05]  /*296a0*/  @!P2 BRA `(.L_x_4019) ;  /* 0x000000000004a947 */ /* 0x000fea0003800000 */
[----:B------:R-:W-:Y:S01]  /*296b0*/  BPT.TRAP 0x1 ;  /* 0x000000040000795c */ /* 0x000fe20000300000 */
.L_x_4019:
        /* <DEDUP_REMOVED lines=13> */
.L_x_4118:
[----:B------:R-:W1:Y:S02]  /*29790*/  SYNCS.PHASECHK.TRANS64.TRYWAIT P0, [R7+URZ], R2 ;  /* 0x00000002070075a7 */ /* 0x000e64000800017f */
[----:B-1----:R-:W-:Y:S05]  /*297a0*/  @!P0 BRA `(.L_x_4021) ;  /* 0x0000002400c88947 */ /* 0x002fea0003800000 */
.L_x_4119:
[----:B------:R-:W-:Y:S05]  /*297b0*/  @!P2 BRA `(.L_x_4022) ;  /* 0x000000000004a947 */ /* 0x000fea0003800000 */
[----:B------:R-:W-:Y:S01]  /*297c0*/  BPT.TRAP 0x1 ;  /* 0x000000040000795c */ /* 0x000fe20000300000 */
.L_x_4022:
[----:B------:R-:W-:-:S04]  /*297d0*/  VIADD R0, R0, 0x36860 ;  /* 0x0003686000007836 */ /* 0x000fc80000000000 */
[----:B------:R-:W-:-:S04]  /*297e0*/  IMAD R4, R19, 0x8, R0 ;  /* 0x0000000813047824 */ /* 0x000fc800078e0200 */
[----:B------:R-:W2:Y:S02]  /*297f0*/  SYNCS.PHASECHK.TRANS64.TRYWAIT P0, [R4+URZ], R5 ;  /* 0x00000005040075a7 */ /* 0x000ea4000800017f */
[----:B--2---:R-:W-:Y:S05]  /*29800*/  @!P0 BRA `(.L_x_4023) ;  /* 0x0000002400c48947 */ /* 0x004fea0003800000 */
.L_x_4120:
[----:B------:R-:W-:-:S07]  /*29810*/  IMAD R3, R3, 0x8, R0 ;  /* 0x0000000803037824 */ /* 0x000fce00078e0200 */
.L_x_4024:
[----:B---3--:R3:W4:Y:S02]  /*29820*/  SYNCS.PHASECHK.TRANS64.TRYWAIT P0, [R3+URZ], R2 ;  /* 0x00000002030075a7 */ /* 0x008724000800017f */
[----:B----4-:R-:W-:Y:S05]  /*29830*/  @!P0 NANOSLEEP.SYNCS 0x989680 ;  /* 0x009896800000895d */ /* 0x010fea0003900000 */
[----:B------:R-:W4:Y:S02]  /*29840*/  @!P0 SYNCS.PHASECHK.TRANS64 P0, [R3+URZ], R2 ;  /* 0x00000002030085a7 */ /* 0x000f24000800007f */
[----:B----4-:R-:W-:Y:S05]  /*29850*/  @!P0 BRA `(.L_x_4024) ;  /* 0xfffffffc00f08947 */ /* 0x010fea000383ffff */
.L_x_3642:
[----:B------:R-:W-:Y:S05]  /*29860*/  BSYNC B9 ;  /* 0x0000000000097941 */ /* 0x000fea0003800000 */
.L_x_3639:
[----:B------:R-:W-:Y:S05]  /*29870*/  EXIT ;  /* 0x000000000000794d */ /* 0x000fea0003800000 */
.L_x_3662:
[----:B0-----:R0:W1:Y:S02]  /*29880*/  SYNCS.PHASECHK.TRANS64.TRYWAIT P5, [R98+URZ+0x36890], R99 ;  /* 0x03689063620075a7 */ /* 0x00106400080a017f */
[----:B-1----:R-:W-:Y:S05]  /*29890*/  @!P5 NANOSLEEP.SYNCS 0x989680 ;  /* 0x009896800000d95d */ /* 0x002fea0003900000 */
[----:B------:R-:W1:Y:S02]  /*298a0*/  @!P5 SYNCS.PHASECHK.TRANS64 P5, [R98+URZ+0x36890], R99 ;  /* 0x036890636200d5a7 */ /* 0x000e6400080a007f */
[----:B-1----:R-:W-:Y:S05]  /*298b0*/  @!P5 BRA `(.L_x_3662) ;  /* 0xfffffffc00f0d947 */ /* 0x002fea000383ffff */
[----:B------:R-:W-:Y:S05]  /*298c0*/  BRA `(.L_x_4025) ;  /* 0xfffffda0002c7947 */ /* 0x000fea000383ffff */
.L_x_3716:
[----:B-1----:R1:W2:Y:S02]  /*298d0*/  SYNCS.PHASECHK.TRANS64.TRYWAIT P5, [R98+URZ+0x36890], R99 ;  /* 0x03689063620075a7 */ /* 0x0022a400080a017f */
[----:B--2---:R-:W-:Y:S05]  /*298e0*/  @!P5 NANOSLEEP.SYNCS 0x989680 ;  /* 0x009896800000d95d */ /* 0x004fea0003900000 */
[----:B------:R-:W2:Y:S02]  /*298f0*/  @!P5 SYNCS.PHASECHK.TRANS64 P5, [R98+URZ+0x36890], R99 ;  /* 0x036890636200d5a7 */ /* 0x000ea400080a007f */
[----:B--2---:R-:W-:Y:S05]  /*29900*/  @!P5 BRA `(.L_x_3716) ;  /* 0xfffffffc00f0d947 */ /* 0x004fea000383ffff */
[----:B------:R-:W-:Y:S05]  /*29910*/  BRA `(.L_x_4026) ;  /* 0xfffffdd400887947 */ /* 0x000fea000383ffff */
.L_x_3741:
[----:B-1----:R1:W2:Y:S02]  /*29920*/  SYNCS.PHASECHK.TRANS64.TRYWAIT P3, [R98+URZ+0x36890], R99 ;  /* 0x03689063620075a7 */ /* 0x0022a4000806017f */
[----:B--2---:R-:W-:Y:S05]  /*29930*/  @!P3 NANOSLEEP.SYNCS 0x989680 ;  /* 0x009896800000b95d */ /* 0x004fea0003900000 */
[----:B------:R-:W2:Y:S02]  /*29940*/  @!P3 SYNCS.PHASECHK.TRANS64 P3, [R98+URZ+0x36890], R99 ;  /* 0x036890636200b5a7 */ /* 0x000ea4000806007f */
[----:B--2---:R-:W-:Y:S05]  /*29950*/  @!P3 BRA `(.L_x_3741) ;  /* 0xfffffffc00f0b947 */ /* 0x004fea000383ffff */
[----:B------:R-:W-:Y:S05]  /*29960*/  BRA `(.L_x_4027) ;  /* 0xfffffe0800287947 */ /* 0x000fea000383ffff */
.L_x_3747:
[----:B-1----:R1:W2:Y:S02]  /*29970*/  SYNCS.PHASECHK.TRANS64.TRYWAIT P2, [R98+URZ+0x368b0], R99 ;  /* 0x0368b063620075a7 */ /* 0x0022a4000804017f */
[----:B--2---:R-:W-:Y:S05]  /*29980*/  @!P2 NANOSLEEP.SYNCS 0x989680 ;  /* 0x009896800000a95d */ /* 0x004fea0003900000 */
[----:B------:R-:W2:Y:S02]  /*29990*/  @!P2 SYNCS.PHASECHK.TRANS64 P2, [R98+URZ+0x368b0], R99 ;  /* 0x0368b0636200a5a7 */ /* 0x000ea4000804007f */
[----:B--2---:R-:W-:Y:S05]  /*299a0*/  @!P2 BRA `(.L_x_3747) ;  /* 0xfffffffc00f0a947 */ /* 0x004fea000383ffff */
[----:B------:R-:W-:Y:S05]  /*299b0*/  BRA `(.L_x_4028) ;  /* 0xfffffe0c00447947 */ /* 0x000fea000383ffff */
.L_x_3767:
        /* <DEDUP_REMOVED lines=8> */
.L_x_4030:
[----:B------:R-:W-:Y:S05]  /*29a40*/  BSYNC B1 ;  /* 0x0000000000017941 */ /* 0x000fea0003800000 */
.L_x_4029:
        /* <DEDUP_REMOVED lines=8> */
.L_x_4031:
[----:B------:R-:W-:Y:S02]  /*29ad0*/  IMAD.MOV.U32 R13, RZ, RZ, R27 ;  /* 0x000000ffff0d7224 */ /* 0x000fe400078e001b */
[----:B------:R-:W-:-:S07]  /*29ae0*/  IMAD.MOV.U32 R0, RZ, RZ, R14 ;  /* 0x000000ffff007224 */ /* 0x000fce00078e000e */
[----:B------:R-:W-:Y:S05]  /*29af0*/  WARPSYNC.COLLECTIVE R15, `(.L_x_4032) ;  /* 0x000000000f087348 */ /* 0x000fea0003c00000 */
[----:B------:R0:W1:Y:S02]  /*29b00*/  SHFL.IDX P6, R14, R13, R12, R11 ;  /* 0x0000000c0d0e7389 */ /* 0x00006400000c000b */
[----:B01----:R-:W-:Y:S01]  /*29b10*/  ENDCOLLECTIVE ;  /* 0x000000000000791b */ /* 0x003fe20003800000 */
.L_x_4032:
[----:B------:R-:W-:Y:S02]  /*29b20*/  IMAD.MOV.U32 R13, RZ, RZ, R26 ;  /* 0x000000ffff0d7224 */ /* 0x000fe400078e001a */
[----:B------:R-:W-:-:S07]  /*29b30*/  IMAD.MOV.U32 R5, RZ, RZ, R14 ;  /* 0x000000ffff057224 */ /* 0x000fce00078e000e */
[----:B------:R-:W-:Y:S05]  /*29b40*/  WARPSYNC.COLLECTIVE R15, `(.L_x_4033) ;  /* 0x000000000f087348 */ /* 0x000fea0003c00000 */
[----:B------:R0:W1:Y:S02]  /*29b50*/  SHFL.IDX P6, R14, R13, R12, R11 ;  /* 0x0000000c0d0e7389 */ /* 0x00006400000c000b */
[----:B01----:R-:W-:Y:S01]  /*29b60*/  ENDCOLLECTIVE ;  /* 0x000000000000791b */ /* 0x003fe20003800000 */
.L_x_4033:
[----:B------:R-:W-:Y:S05]  /*29b70*/  BRA `(.L_x_4034) ;  /* 0xfffffe1c00487947 */ /* 0x000fea000383ffff */
.L_x_3771:
[----:B0-----:R0:W1:Y:S02]  /*29b80*/  SYNCS.PHASECHK.TRANS64.TRYWAIT P0, [R2+URZ+0x36800], R5 ;  /* 0x03680005020075a7 */ /* 0x001064000800017f */
[----:B-1----:R-:W-:Y:S05]  /*29b90*/  @!P0 NANOSLEEP.SYNCS 0x989680 ;  /* 0x009896800000895d */ /* 0x002fea0003900000 */
[----:B------:R-:W1:Y:S02]  /*29ba0*/  @!P0 SYNCS.PHASECHK.TRANS64 P0, [R2+URZ+0x36800], R5 ;  /* 0x03680005020085a7 */ /* 0x000e64000800007f */
[----:B-1----:R-:W-:Y:S05]  /*29bb0*/  @!P0 BRA `(.L_x_3771) ;  /* 0xfffffffc00f08947 */ /* 0x002fea000383ffff */
[----:B------:R-:W-:Y:S05]  /*29bc0*/  BRA `(.L_x_4035) ;  /* 0xfffffe2800087947 */ /* 0x000fea000383ffff */
.L_x_3795:
        /* <DEDUP_REMOVED lines=8> */
.L_x_4037:
[----:B------:R-:W-:Y:S05]  /*29c50*/  BSYNC B1 ;  /* 0x0000000000017941 */ /* 0x000fea0003800000 */
.L_x_4036:
        /* <DEDUP_REMOVED lines=8> */
.L_x_4038:
[----:B------:R-:W-:Y:S02]  /*29ce0*/  IMAD.MOV.U32 R21, RZ, RZ, R3 ;  /* 0x000000ffff157224 */ /* 0x000fe400078e0003 */
[----:B------:R-:W-:Y:S02]  /*29cf0*/  IMAD.MOV.U32 R13, RZ, RZ, R27 ;  /* 0x000000ffff0d7224 */ /* 0x000fe400078e001b */
[----:B------:R-:W-:-:S07]  /*29d00*/  IMAD.MOV.U32 R0, RZ, RZ, R14 ;  /* 0x000000ffff007224 */ /* 0x000fce00078e000e */
[----:B------:R-:W-:Y:S05]  /*29d10*/  WARPSYNC.COLLECTIVE R15, `(.L_x_4039) ;  /* 0x000000000f087348 */ /* 0x000fea0003c00000 */
[----:B------:R0:W1:Y:S02]  /*29d20*/  SHFL.IDX P6, R14, R13, R12, R11 ;  /* 0x0000000c0d0e7389 */ /* 0x00006400000c000b */
[----:B01----:R-:W-:Y:S01]  /*29d30*/  ENDCOLLECTIVE ;  /* 0x000000000000791b */ /* 0x003fe20003800000 */
.L_x_4039:
[----:B------:R-:W-:Y:S02]  /*29d40*/  IMAD.MOV.U32 R20, RZ, RZ, R0 ;  /* 0x000000ffff147224 */ /* 0x000fe400078e0000 */
[----:B------:R-:W-:Y:S02]  /*29d50*/  IMAD.MOV.U32 R13, RZ, RZ, R26 ;  /* 0x000000ffff0d7224 */ /* 0x000fe400078e001a */
[----:B------:R-:W-:-:S07]  /*29d60*/  IMAD.MOV.U32 R5, RZ, RZ, R14 ;  /* 0x000000ffff057224 */ /* 0x000fce00078e000e */
[----:B------:R-:W-:Y:S05]  /*29d70*/  WARPSYNC.COLLECTIVE R15, `(.L_x_4040) ;  /* 0x000000000f087348 */ /* 0x000fea0003c00000 */
[----:B------:R0:W1:Y:S02]  /*29d80*/  SHFL.IDX P6, R14, R13, R12, R11 ;  /* 0x0000000c0d0e7389 */ /* 0x00006400000c000b */
[----:B01----:R-:W-:Y:S01]  /*29d90*/  ENDCOLLECTIVE ;  /* 0x000000000000791b */ /* 0x003fe20003800000 */
.L_x_4040:
[----:B------:R-:W-:Y:S05]  /*29da0*/  BRA `(.L_x_4041) ;  /* 0xfffffe4400b47947 */ /* 0x000fea000383ffff */
.L_x_3799:
[----:B0-----:R0:W1:Y:S02]  /*29db0*/  SYNCS.PHASECHK.TRANS64.TRYWAIT P0, [R2+URZ+0x36800], R5 ;  /* 0x03680005020075a7 */ /* 0x001064000800017f */
[----:B-1----:R-:W-:Y:S05]  /*29dc0*/  @!P0 NANOSLEEP.SYNCS 0x989680 ;  /* 0x009896800000895d */ /* 0x002fea0003900000 */
[----:B------:R-:W1:Y:S02]  /*29dd0*/  @!P0 SYNCS.PHASECHK.TRANS64 P0, [R2+URZ+0x36800], R5 ;  /* 0x03680005020085a7 */ /* 0x000e64000800007f */
[----:B-1----:R-:W-:Y:S05]  /*29de0*/  @!P0 BRA `(.L_x_3799) ;  /* 0xfffffffc00f08947 */ /* 0x002fea000383ffff */
[----:B------:R-:W-:Y:S05]  /*29df0*/  BRA `(.L_x_4042) ;  /* 0xfffffe4c00c87947 */ /* 0x000fea000383ffff */
.L_x_3813:
[----:B-1----:R1:W2:Y:S02]  /*29e00*/  SYNCS.PHASECHK.TRANS64.TRYWAIT P2, [R0+URZ+0x36830], R3 ;  /* 0x03683003000075a7 */ /* 0x0022a4000804017f */
[----:B--2---:R-:W-:Y:S05]  /*29e10*/  @!P2 NANOSLEEP.SYNCS 0x989680 ;  /* 0x009896800000a95d */ /* 0x004fea0003900000 */
[----:B------:R-:W2:Y:S02]  /*29e20*/  @!P2 SYNCS.PHASECHK.TRANS64 P2, [R0+URZ+0x36830], R3 ;  /* 0x036830030000a5a7 */ /* 0x000ea4000804007f */
[----:B--2---:R-:W-:Y:S05]  /*29e30*/  @!P2 BRA `(.L_x_3813) ;  /* 0xfffffffc00f0a947 */ /* 0x004fea000383ffff */
[----:B------:R-:W-:Y:S05]  /*29e40*/  BRA `(.L_x_3812) ;  /* 0xfffffe74009c7947 */ /* 0x000fea000383ffff */
.L_x_3820:
[----:B-1----:R1:W2:Y:S02]  /*29e50*/  SYNCS.PHASECHK.TRANS64.TRYWAIT P2, [R12+URZ+0x36830], R4 ;  /* 0x036830040c0075a7 */ /* 0x0022a4000804017f */
[----:B--2---:R-:W-:Y:S05]  /*29e60*/  @!P2 NANOSLEEP.SYNCS 0x989680 ;  /* 0x009896800000a95d */ /* 0x004fea0003900000 */
[----:B------:R-:W2:Y:S02]  /*29e70*/  @!P2 SYNCS.PHASECHK.TRANS64 P2, [R12+URZ+0x36830], R4 ;  /* 0x036830040c00a5a7 */ /* 0x000ea4000804007f */
[----:B--2---:R-:W-:Y:S05]  /*29e80*/  @!P2 BRA `(.L_x_3820) ;  /* 0xfffffffc00f0a947 */ /* 0x004fea000383ffff */
[----:B------:R-:W-:Y:S05]  /*29e90*/  BRA `(.L_x_3819) ;  /* 0xfffffed000347947 */ /* 0x000fea000383ffff */
.L_x_3825:
[----:B-1----:R1:W2:Y:S02]  /*29ea0*/  SYNCS.PHASECHK.TRANS64.TRYWAIT P2, [R13+URZ+0x36850], R0 ;  /* 0x036850000d0075a7 */ /* 0x0022a4000804017f */
[----:B--2---:R-:W-:Y:S05]  /*29eb0*/  @!P2 NANOSLEEP.SYNCS 0x989680 ;  /* 0x009896800000a95d */ /* 0x004fea0003900000 */
[----:B------:R-:W2:Y:S02]  /*29ec0*/  @!P2 SYNCS.PHASECHK.TRANS64 P2, [R13+URZ+0x36850], R0 ;  /* 0x036850000d00a5a7 */ /* 0x000ea4000804007f */
[----:B--2---:R-:W-:Y:S05]  /*29ed0*/  @!P2 BRA `(.L_x_3825) ;  /* 0xfffffffc00f0a947 */ /* 0x004fea000383ffff */
[----:B------:R-:W-:Y:S05]  /*29ee0*/  BRA `(.L_x_3824) ;  /* 0xffffff0400e07947 */ /* 0x000fea000383ffff */
.L_x_3831:
[----:B-1----:R1:W2:Y:S02]  /*29ef0*/  SYNCS.PHASECHK.TRANS64.TRYWAIT P0, [R0+URZ+0x36850], R3 ;  /* 0x03685003000075a7 */ /* 0x0022a4000800017f */
[----:B--2---:R-:W-:Y:S05]  /*29f00*/  @!P0 NANOSLEEP.SYNCS 0x989680 ;  /* 0x009896800000895d */ /* 0x004fea0003900000 */
[----:B------:R-:W2:Y:S02]  /*29f10*/  @!P0 SYNCS.PHASECHK.TRANS64 P0, [R0+URZ+0x36850], R3 ;  /* 0x03685003000085a7 */ /* 0x000ea4000800007f */
[----:B--2---:R-:W-:Y:S05]  /*29f20*/  @!P0 BRA `(.L_x_3831) ;  /* 0xfffffffc00f08947 */ /* 0x004fea000383ffff */
[----:B------:R-:W-:Y:S05]  /*29f30*/  BRA `(.L_x_3830) ;  /* 0xffffff28009c7947 */ /* 0x000fea000383ffff */
.L_x_3870:
        /* <DEDUP_REMOVED lines=11> */
.L_x_4044:
[----:B------:R-:W-:Y:S05]  /*29ff0*/  BSYNC B1 ;  /* 0x0000000000017941 */ /* 0x000fea0003800000 */
.L_x_4043:
[----:B------:R-:W-:Y:S05]  /*2a000*/  BRA `(.L_x_4045) ;  /* 0xffffff8800c87947 */ /* 0x000fea000383ffff */
.L_x_3872:
[----:B------:R-:W-:Y:S01]  /*2a010*/  BSSY B1, `(.L_x_4046) ;  /* 0x0000006000017945 */ /* 0x000fe20003800000 */
[----:B------:R-:W-:-:S07]  /*2a020*/  IMAD.MOV.U32 R15, RZ, RZ, -0x1 ;  /* 0xffffffffff0f7424 */ /* 0x000fce00078e00ff */
[----:B0-----:R-:W-:Y:S05]  /*2a030*/  WARPSYNC.COLLECTIVE R15, `(.L_x_4047) ;  /* 0x000000000f0c7348 */ /* 0x001fea0003c00000 */
[----:B------:R-:W-:Y:S02]  /*2a040*/  ELECT P6, UR62, PT ;  /* 0x00000000003e782f */ /* 0x000fe400038c0000 */
[----:B------:R-:W-:Y:S01]  /*2a050*/  MOV R14, UR62 ;  /* 0x0000003e000e7c02 */ /* 0x000fe20008000f00 */
[----:B0-----:R-:W-:Y:S10]  /*2a060*/  ENDCOLLECTIVE ;  /* 0x000000000000791b */ /* 0x001ff40003800000 */
.L_x_4047:
[----:B------:R-:W-:Y:S05]  /*2a070*/  BSYNC B1 ;  /* 0x0000000000017941 */ /* 0x000fea0003800000 */
.L_x_4046:
[----:B------:R-:W-:Y:S01]  /*2a080*/  PLOP3.LUT P2, PT, P6, PT, PT, 0x80, 0x0 ;  /* 0x000000000000781c */ /* 0x000fe2000374f070 */
[----:B------:R-:W-:-:S12]  /*2a090*/  BRA `(.L_x_3871) ;  /* 0xffffff8800bc7947 */ /* 0x000fd8000383ffff */
.L_x_3874:
[----:B0-----:R0:W1:Y:S02]  /*2a0a0*/  SYNCS.PHASECHK.TRANS64.TRYWAIT P0, [R18+URZ+0x36820], R2 ;  /* 0x03682002120075a7 */ /* 0x001064000800017f */
[----:B-1----:R-:W-:Y:S05]  /*2a0b0*/  @!P0 NANOSLEEP.SYNCS 0x989680 ;  /* 0x009896800000895d */ /* 0x002fea0003900000 */
[----:B------:R-:W1:Y:S02]  /*2a0c0*/  @!P0 SYNCS.PHASECHK.TRANS64 P0, [R18+URZ+0x36820], R2 ;  /* 0x03682002120085a7 */ /* 0x000e64000800007f */
[----:B-1----:R-:W-:Y:S05]  /*2a0d0*/  @!P0 BRA `(.L_x_3874) ;  /* 0xfffffffc00f08947 */ /* 0x002fea000383ffff */
[----:B------:R-:W-:Y:S05]  /*2a0e0*/  BRA `(.L_x_4048) ;  /* 0xffffff8800cc7947 */ /* 0x000fea000383ffff */
.L_x_3878:
[----:B-1----:R1:W2:Y:S02]  /*2a0f0*/  SYNCS.PHASECHK.TRANS64.TRYWAIT P0, [R5+URZ+0x368a0], R8 ;  /* 0x0368a008050075a7 */ /* 0x0022a4000800017f */
[----:B--2---:R-:W-:Y:S05]  /*2a100*/  @!P0 NANOSLEEP.SYNCS 0x989680 ;  /* 0x009896800000895d */ /* 0x004fea0003900000 */
[----:B------:R-:W2:Y:S02]  /*2a110*/  @!P0 SYNCS.PHASECHK.TRANS64 P0, [R5+URZ+0x368a0], R8 ;  /* 0x0368a008050085a7 */ /* 0x000ea4000800007f */
[----:B--2---:R-:W-:Y:S05]  /*2a120*/  @!P0 BRA `(.L_x_3878) ;  /* 0xfffffffc00f08947 */ /* 0x004fea000383ffff */
[----:B------:R-:W-:Y:S05]  /*2a130*/  BRA `(.L_x_4049) ;  /* 0xffffff8800ec7947 */ /* 0x000fea000383ffff */
.L_x_3885:
[----:B0-----:R0:W2:Y:S02]  /*2a140*/  SYNCS.PHASECHK.TRANS64.TRYWAIT P0, [R5+URZ+0x368c0], R8 ;  /* 0x0368c008050075a7 */ /* 0x0010a4000800017f */
[----:B--2---:R-:W-:Y:S05]  /*2a150*/  @!P0 NANOSLEEP.SYNCS 0x989680 ;  /* 0x009896800000895d */ /* 0x004fea0003900000 */
[----:B------:R-:W2:Y:S02]  /*2a160*/  @!P0 SYNCS.PHASECHK.TRANS64 P0, [R5+URZ+0x368c0], R8 ;  /* 0x0368c008050085a7 */ /* 0x000ea4000800007f */
[----:B--2---:R-:W-:Y:S05]  /*2a170*/  @!P0 BRA `(.L_x_3885) ;  /* 0xfffffffc00f08947 */ /* 0x004fea000383ffff */
[----:B------:R-:W-:Y:S05]  /*2a180*/  BRA `(.L_x_4050) ;  /* 0xffffff8c00e87947 */ /* 0x000fea000383ffff */
.L_x_3894:
[----:B0-----:R0:W1:Y:S02]  /*2a190*/  SYNCS.PHASECHK.TRANS64.TRYWAIT P0, [R6+URZ+0x368a0], R5 ;  /* 0x0368a005060075a7 */ /* 0x001064000800017f */
[----:B-1----:R-:W-:Y:S05]  /*2a1a0*/  @!P0 NANOSLEEP.SYNCS 0x989680 ;  /* 0x009896800000895d */ /* 0x002fea0003900000 */
[----:B------:R-:W1:Y:S02]  /*2a1b0*/  @!P0 SYNCS.PHASECHK.TRANS64 P0, [R6+URZ+0x368a0], R5 ;  /* 0x0368a005060085a7 */ /* 0x000e64000800007f */
[----:B-1----:R-:W-:Y:S05]  /*2a1c0*/  @!P0 BRA `(.L_x_3894) ;  /* 0xfffffffc00f08947 */ /* 0x002fea000383ffff */
[----:B------:R-:W-:Y:S05]  /*2a1d0*/  BRA `(.L_x_4051) ;  /* 0xffffff9400247947 */ /* 0x000fea000383ffff */
.L_x_3901:
[----:B-1----:R1:W2:Y:S02]  /*2a1e0*/  SYNCS.PHASECHK.TRANS64.TRYWAIT P0, [R6+URZ+0x368c0], R5 ;  /* 0x0368c005060075a7 */ /* 0x0022a4000800017f */
[----:B--2---:R-:W-:Y:S05]  /*2a1f0*/  @!P0 NANOSLEEP.SYNCS 0x989680 ;  /* 0x009896800000895d */ /* 0x004fea0003900000 */
[----:B------:R-:W2:Y:S02]  /*2a200*/  @!P0 SYNCS.PHASECHK.TRANS64 P0, [R6+URZ+0x368c0], R5 ;  /* 0x0368c005060085a7 */ /* 0x000ea4000800007f */
[----:B--2---:R-:W-:Y:S05]  /*2a210*/  @!P0 BRA `(.L_x_3901) ;  /* 0xfffffffc00f08947 */ /* 0x004fea000383ffff */
[----:B------:R-:W-:Y:S05]  /*2a220*/  BRA `(.L_x_4052) ;  /* 0xffffff9800287947 */ /* 0x000fea000383ffff */
.L_x_3918:
        /* <DEDUP_REMOVED lines=11> */
.L_x_4054:
[----:B------:R-:W-:Y:S05]  /*2a2e0*/  BSYNC B0 ;  /* 0x0000000000007941 */ /* 0x000fea0003800000 */
.L_x_4053:
[----:B------:R-:W-:Y:S05]  /*2a2f0*/  BRA `(.L_x_4055) ;  /* 0xffffffa400687947 */ /* 0x000fea000383ffff */
.L_x_3920:
[----:B------:R-:W-:Y:S01]  /*2a300*/  BSSY B0, `(.L_x_4056) ;  /* 0x0000006000007945 */ /* 0x000fe20003800000 */
[----:B------:R-:W-:-:S07]  /*2a310*/  IMAD.MOV.U32 R15, RZ, RZ, -0x1 ;  /* 0xffffffffff0f7424 */ /* 0x000fce00078e00ff */
[----:B0-----:R-:W-:Y:S05]  /*2a320*/  WARPSYNC.COLLECTIVE R15, `(.L_x_4057) ;  /* 0x000000000f0c7348 */ /* 0x001fea0003c00000 */
[----:B------:R-:W-:Y:S02]  /*2a330*/  ELECT P6, UR62, PT ;  /* 0x00000000003e782f */ /* 0x000fe400038c0000 */
[----:B------:R-:W-:Y:S01]  /*2a340*/  MOV R14, UR62 ;  /* 0x0000003e000e7c02 */ /* 0x000fe20008000f00 */
[----:B0-----:R-:W-:Y:S10]  /*2a350*/  ENDCOLLECTIVE ;  /* 0x000000000000791b */ /* 0x001ff40003800000 */
.L_x_4057:
[----:B------:R-:W-:Y:S05]  /*2a360*/  BSYNC B0 ;  /* 0x0000000000007941 */ /* 0x000fea0003800000 */
.L_x_4056:
[----:B------:R-:W-:Y:S05]  /*2a370*/  BRA `(.L_x_4058) ;  /* 0xffffffa400747947 */ /* 0x000fea000383ffff */
.L_x_3922:
[----:B0-----:R0:W1:Y:S02]  /*2a380*/  SYNCS.PHASECHK.TRANS64.TRYWAIT P0, [R0+URZ+0x36840], R2 ;  /* 0x03684002000075a7 */ /* 0x001064000800017f */
[----:B-1----:R-:W-:Y:S05]  /*2a390*/  @!P0 NANOSLEEP.SYNCS 0x989680 ;  /* 0x009896800000895d */ /* 0x002fea0003900000 */
[----:B------:R-:W1:Y:S02]  /*2a3a0*/  @!P0 SYNCS.PHASECHK.TRANS64 P0, [R0+URZ+0x36840], R2 ;  /* 0x03684002000085a7 */ /* 0x000e64000800007f */
[----:B-1----:R-:W-:Y:S05]  /*2a3b0*/  @!P0 BRA `(.L_x_3922) ;  /* 0xfffffffc00f08947 */ /* 0x002fea000383ffff */
[----:B------:R-:W-:Y:S05]  /*2a3c0*/  BRA `(.L_x_4059) ;  /* 0xffffffa400d47947 */ /* 0x000fea000383ffff */
.L_x_3926:
        /* <DEDUP_REMOVED lines=9> */
.L_x_4060:
[----:B------:R-:W-:Y:S02]  /*2a460*/  IMAD.MOV.U32 R13, RZ, RZ, R4 ;  /* 0x000000ffff0d7224 */ /* 0x000fe400078e0004 */
[----:B------:R-:W-:-:S07]  /*2a470*/  IMAD.MOV.U32 R6, RZ, RZ, R14 ;  /* 0x000000ffff067224 */ /* 0x000fce00078e000e */
[----:B------:R-:W-:Y:S05]  /*2a480*/  WARPSYNC.COLLECTIVE R15, `(.L_x_4061) ;  /* 0x000000000f087348 */ /* 0x000fea0003c00000 */
[----:B------:R0:W1:Y:S02]  /*2a490*/  SHFL.IDX P6, R14, R13, R12, R11 ;  /* 0x0000000c0d0e7389 */ /* 0x00006400000c000b */
[----:B01----:R-:W-:Y:S01]  /*2a4a0*/  ENDCOLLECTIVE ;  /* 0x000000000000791b */ /* 0x003fe20003800000 */
.L_x_4061:
[----:B------:R-:W-:-:S04]  /*2a4b0*/  LOP3.LUT R7, R7, 0x7f, RZ, 0xc0, !PT ;  /* 0x0000007f07077812 */ /* 0x000fc800078ec0ff */
[----:B------:R-:W-:Y:S01]  /*2a4c0*/  SHF.R.U32.HI R0, RZ, 0x3, R7 ;  /* 0x00000003ff007819 */ /* 0x000fe20000011607 */
[----:B------:R-:W-:Y:S02]  /*2a4d0*/  IMAD R2, R10, R8, RZ ;  /* 0x000000080a027224 */ /* 0x000fe400078e02ff */
[----:B------:R0:W5:Y:S02]  /*2a4e0*/  LDL R10, [R1+0x30] ;  /* 0x00003000010a7983 */ /* 0x0001640000100800 */
[----:B------:R-:W-:Y:S02]  /*2a4f0*/  IMAD.IADD R0, R0, 0x1, R5 ;  /* 0x0000000100007824 */ /* 0x000fe400078e0205 */
[----:B------:R-:W-:Y:S02]  /*2a500*/  IMAD.MOV.U32 R7, RZ, RZ, R14 ;  /* 0x000000ffff077224 */ /* 0x000fe400078e000e */
[----:B------:R-:W-:Y:S01]  /*2a510*/  IMAD.MOV.U32 R13, RZ, RZ, R3 ;  /* 0x000000ffff0d7224 */ /* 0x000fe200078e0003 */
[----:B------:R-:W-:Y:S01]  /*2a520*/  ISETP.GE.AND P2, PT, R0, R2, PT ;  /* 0x000000020000720c */ /* 0x000fe20003f46270 */
[----:B------:R-:W-:-:S02]  /*2a530*/  IMAD.MOV.U32 R12, RZ, RZ, 0x1 ;  /* 0x00000001ff0c7424 */ /* 0x000fc400078e00ff */
[----:B0-----:R-:W-:-:S10]  /*2a540*/  VIADD R5, R0, 0x10 ;  /* 0x0000001000057836 */ /* 0x001fd40000000000 */
[----:B-----5:R-:W-:Y:S05]  /*2a550*/  WARPSYNC.COLLECTIVE R15, `(.L_x_4062) ;  /* 0x000000000f087348 */ /* 0x020fea0003c00000 */
[----:B------:R0:W1:Y:S02]  /*2a560*/  SHFL.IDX P6, R14, R13, R12, R11 ;  /* 0x0000000c0d0e7389 */ /* 0x00006400000c000b */
[----:B01---5:R-:W-:Y:S01]  /*2a570*/  ENDCOLLECTIVE ;  /* 0x000000000000791b */ /* 0x023fe20003800000 */
.L_x_4062:
[----:B------:R-:W-:-:S05]  /*2a580*/  @!P2 LEA R7, P4, R9, R7, 0x1 ;  /* 0x000000070907a211 */ /* 0x000fca00078808ff */
[----:B------:R-:W-:Y:S02]  /*2a590*/  @!P2 IMAD.X R6, RZ, RZ, R6, P4 ;  /* 0x000000ffff06a224 */ /* 0x000fe400020e0606 */
[----:B------:R-:W-:-:S03]  /*2a5a0*/  IMAD.MOV.U32 R13, RZ, RZ, R4 ;  /* 0x000000ffff0d7224 */ /* 0x000fc600078e0004 */
[----:B------:R-:W-:-:S04]  /*2a5b0*/  @!P2 LOP3.LUT R7, R7, R6, RZ, 0x3c, !PT ;  /* 0x000000060707a212 */ /* 0x000fc800078e3cff */
[----:B------:R-:W-:-:S04]  /*2a5c0*/  @!P2 LOP3.LUT R6, R7, R6, RZ, 0x3c, !PT ;  /* 0x000000060706a212 */ /* 0x000fc800078e3cff */
[----:B------:R-:W-:-:S05]  /*2a5d0*/  @!P2 LOP3.LUT R7, R7, R6, RZ, 0x3c, !PT ;  /* 0x000000060707a212 */ /* 0x000fca00078e3cff */
[----:B------:R-:W-:Y:S01]  /*2a5e0*/  @!PT LDS RZ, [RZ] ;  /* 0x00000000fffff984 */ /* 0x000fe20000000800 */
[----:B------:R-:W-:Y:S01]  /*2a5f0*/  @!PT LDS RZ, [RZ] ;  /* 0x00000000fffff984 */ /* 0x000fe20000000800 */
[----:B------:R-:W-:Y:S01]  /*2a600*/  @!PT LDS RZ, [RZ] ;  /* 0x00000000fffff984 */ /* 0x000fe20000000800 */
[----:B------:R-:W-:Y:S04]  /*2a610*/  @!P2 LDGSTS.E.BYPASS.LTC128B.128 [R10+0x15400], desc[UR60][R6.64], !P3 ;  /* 0x15400000060aafae */ /* 0x000fe8000d901d7c */
[----:B------:R-:W-:Y:S04]  /*2a620*/  @!P2 LDGSTS.E.BYPASS.LTC128B.128 [R10+0x19400], desc[UR60][R6.64+0x80], !P0 ;  /* 0x19400080060aafae */ /* 0x000fe8000c101d7c */
[----:B------:R0:W-:Y:S01]  /*2a630*/  @!P2 LDGSTS.E.BYPASS.LTC128B.128 [R10+0x1d400], desc[UR60][R6.64+0x100], !P1 ;  /* 0x1d400100060aafae */ /* 0x0001e2000c901d7c */
[----:B------:R-:W-:Y:S01]  /*2a640*/  ISETP.GE.AND P2, PT, R5, R2, PT ;  /* 0x000000020500720c */ /* 0x000fe20003f46270 */
[----:B0-----:R-:W-:-:S12]  /*2a650*/  IMAD.MOV.U32 R6, RZ, RZ, R14 ;  /* 0x000000ffff067224 */ /* 0x001fd800078e000e */
[----:B------:R-:W-:Y:S05]  /*2a660*/  WARPSYNC.COLLECTIVE R15, `(.L_x_4063) ;  /* 0x000000000f087348 */ /* 0x000fea0003c00000 */
[----:B------:R0:W1:Y:S02]  /*2a670*/  SHFL.IDX P6, R14, R13, R12, R11 ;  /* 0x0000000c0d0e7389 */ /* 0x00006400000c000b */
[----:B01----:R-:W-:Y:S01]  /*2a680*/  ENDCOLLECTIVE ;  /* 0x000000000000791b */ /* 0x003fe20003800000 */
.L_x_4063:
[----:B------:R-:W-:Y:S02]  /*2a690*/  IMAD.MOV.U32 R13, RZ, RZ, R3 ;  /* 0x000000ffff0d7224 */ /* 0x000fe400078e0003 */
[----:B------:R-:W-:Y:S02]  /*2a6a0*/  IMAD.MOV.U32 R12, RZ, RZ, 0x2 ;  /* 0x00000002ff0c7424 */ /* 0x000fe400078e00ff */
[----:B------:R-:W-:-:S07]  /*2a6b0*/  IMAD.MOV.U32 R5, RZ, RZ, R14 ;  /* 0x000000ffff057224 */ /* 0x000fce00078e000e */
[----:B------:R-:W-:Y:S05]  /*2a6c0*/  WARPSYNC.COLLECTIVE R15, `(.L_x_4064) ;  /* 0x000000000f087348 */ /* 0x000fea0003c00000 */
[----:B------:R0:W1:Y:S02]  /*2a6d0*/  SHFL.IDX P6, R14, R13, R12, R11 ;  /* 0x0000000c0d0e7389 */ /* 0x00006400000c000b */
[----:B01----:R-:W-:Y:S01]  /*2a6e0*/  ENDCOLLECTIVE ;  /* 0x000000000000791b */ /* 0x003fe20003800000 */
.L_x_4064:
[----:B------:R-:W-:-:S05]  /*2a6f0*/  @!P2 LEA R5, P4, R9, R5, 0x1 ;  /* 0x000000050905a211 */ /* 0x000fca00078808ff */
[----:B------:R-:W-:-:S04]  /*2a700*/  @!P2 IMAD.X R6, RZ, RZ, R6, P4 ;  /* 0x000000ffff06a224 */ /* 0x000fc800020e0606 */
[----:B------:R-:W-:Y:S02]  /*2a710*/  @!P2 IMAD.MOV.U32 R7, RZ, RZ, R6 ;  /* 0x000000ffff07a224 */ /* 0x000fe400078e0006 */
[----:B------:R-:W-:Y:S02]  /*2a720*/  @!P2 IMAD.MOV.U32 R6, RZ, RZ, R5 ;  /* 0x000000ffff06a224 */ /* 0x000fe400078e0005 */
[----:B------:R-:W-:Y:S02]  /*2a730*/  IMAD.MOV.U32 R13, RZ, RZ, R4 ;  /* 0x000000ffff0d7224 */ /* 0x000fe400078e0004 */
[----:B------:R-:W-:Y:S01]  /*2a740*/  VIADD R5, R0, 0x20 ;  /* 0x0000002000057836 */ /* 0x000fe20000000000 */
        /* <DEDUP_REMOVED lines=11> */
.L_x_4065:
[----:B------:R-:W-:Y:S02]  /*2a800*/  IMAD.MOV.U32 R13, RZ, RZ, R3 ;  /* 0x000000ffff0d7224 */ /* 0x000fe400078e0003 */
[----:B------:R-:W-:Y:S02]  /*2a810*/  IMAD.MOV.U32 R12, RZ, RZ, 0x3 ;  /* 0x00000003ff0c7424 */ /* 0x000fe400078e00ff */
[----:B------:R-:W-:-:S07]  /*2a820*/  IMAD.MOV.U32 R5, RZ, RZ, R14 ;  /* 0x000000ffff057224 */ /* 0x000fce00078e000e */
[----:B------:R-:W-:Y:S05]  /*2a830*/  WARPSYNC.COLLECTIVE R15, `(.L_x_4066) ;  /* 0x000000000f087348 */ /* 0x000fea0003c00000 */
[----:B------:R0:W1:Y:S02]  /*2a840*/  SHFL.IDX P6, R14, R13, R12, R11 ;  /* 0x0000000c0d0e7389 */ /* 0x00006400000c000b */
[----:B01----:R-:W-:Y:S01]  /*2a850*/  ENDCOLLECTIVE ;  /* 0x000000000000791b */ /* 0x003fe20003800000 */
.L_x_4066:
        /* <DEDUP_REMOVED lines=17> */
.L_x_4067:
[----:B------:R-:W-:Y:S02]  /*2a970*/  IMAD.MOV.U32 R13, RZ, RZ, R3 ;  /* 0x000000ffff0d7224 */ /* 0x000fe400078e0003 */
[----:B------:R-:W-:Y:S02]  /*2a980*/  IMAD.MOV.U32 R12, RZ, RZ, 0x4 ;  /* 0x00000004ff0c7424 */ /* 0x000fe400078e00ff */
[----:B------:R-:W-:-:S07]  /*2a990*/  IMAD.MOV.U32 R5, RZ, RZ, R14 ;  /* 0x000000ffff057224 */ /* 0x000fce00078e000e */
[----:B------:R-:W-:Y:S05]  /*2a9a0*/  WARPSYNC.COLLECTIVE R15, `(.L_x_4068) ;  /* 0x000000000f087348 */ /* 0x000fea0003c00000 */
[----:B------:R0:W1:Y:S02]  /*2a9b0*/  SHFL.IDX P6, R14, R13, R12, R11 ;  /* 0x0000000c0d0e7389 */ /* 0x00006400000c000b */
[----:B01----:R-:W-:Y:S01]  /*2a9c0*/  ENDCOLLECTIVE ;  /* 0x000000000000791b */ /* 0x003fe20003800000 */
.L_x_4068:
        /* <DEDUP_REMOVED lines=17> */
.L_x_4069:
[----:B------:R-:W-:Y:S02]  /*2aae0*/  IMAD.MOV.U32 R13, RZ, RZ, R3 ;  /* 0x000000ffff0d7224 */ /* 0x000fe400078e0003 */
[----:B------:R-:W-:Y:S02]  /*2aaf0*/  IMAD.MOV.U32 R12, RZ, RZ, 0x5 ;  /* 0x00000005ff0c7424 */ /* 0x000fe400078e00ff */
[----:B------:R-:W-:-:S07]  /*2ab00*/  IMAD.MOV.U32 R5, RZ, RZ, R14 ;  /* 0x000000ffff057224 */ /* 0x000fce00078e000e */
[----:B------:R-:W-:Y:S05]  /*2ab10*/  WARPSYNC.COLLECTIVE R15, `(.L_x_4070) ;  /* 0x000000000f087348 */ /* 0x000fea0003c00000 */
[----:B------:R0:W1:Y:S02]  /*2ab20*/  SHFL.IDX P6, R14, R13, R12, R11 ;  /* 0x0000000c0d0e7389 */ /* 0x00006400000c000b */
[----:B01----:R-:W-:Y:S01]  /*2ab30*/  ENDCOLLECTIVE ;  /* 0x000000000000791b */ /* 0x003fe20003800000 */
.L_x_4070:
        /* <DEDUP_REMOVED lines=17> */
.L_x_4071:
[----:B------:R-:W-:Y:S02]  /*2ac50*/  IMAD.MOV.U32 R13, RZ, RZ, R3 ;  /* 0x000000ffff0d7224 */ /* 0x000fe400078e0003 */
[----:B------:R-:W-:Y:S02]  /*2ac60*/  IMAD.MOV.U32 R12, RZ, RZ, 0x6 ;  /* 0x00000006ff0c7424 */ /* 0x000fe400078e00ff */
[----:B------:R-:W-:-:S07]  /*2ac70*/  IMAD.MOV.U32 R5, RZ, RZ, R14 ;  /* 0x000000ffff057224 */ /* 0x000fce00078e000e */
[----:B------:R-:W-:Y:S05]  /*2ac80*/  WARPSYNC.COLLECTIVE R15, `(.L_x_4072) ;  /* 0x000000000f087348 */ /* 0x000fea0003c00000 */
[----:B------:R0:W1:Y:S02]  /*2ac90*/  SHFL.IDX P6, R14, R13, R12, R11 ;  /* 0x0000000c0d0e7389 */ /* 0x00006400000c000b */
[----:B01----:R-:W-:Y:S01]  /*2aca0*/  ENDCOLLECTIVE ;  /* 0x000000000000791b */ /* 0x003fe20003800000 */
.L_x_4072:
        /* <DEDUP_REMOVED lines=17> */
.L_x_4073:
[----:B------:R-:W-:Y:S02]  /*2adc0*/  IMAD.MOV.U32 R13, RZ, RZ, R3 ;  /* 0x000000ffff0d7224 */ /* 0x000fe400078e0003 */
[----:B------:R-:W-:Y:S02]  /*2add0*/  IMAD.MOV.U32 R12, RZ, RZ, 0x7 ;  /* 0x00000007ff0c7424 */ /* 0x000fe400078e00ff */
[----:B------:R-:W-:-:S07]  /*2ade0*/  IMAD.MOV.U32 R5, RZ, RZ, R14 ;  /* 0x000000ffff057224 */ /* 0x000fce00078e000e */
[----:B------:R-:W-:Y:S05]  /*2adf0*/  WARPSYNC.COLLECTIVE R15, `(.L_x_4074) ;  /* 0x000000000f087348 */ /* 0x000fea0003c00000 */
[----:B------:R0:W1:Y:S02]  /*2ae00*/  SHFL.IDX P6, R14, R13, R12, R11 ;  /* 0x0000000c0d0e7389 */ /* 0x00006400000c000b */
[----:B01----:R-:W-:Y:S01]  /*2ae10*/  ENDCOLLECTIVE ;  /* 0x000000000000791b */ /* 0x003fe20003800000 */
.L_x_4074:
[----:B------:R-:W-:-:S05]  /*2ae20*/  @!P2 LEA R5, P4, R9, R5, 0x1 ;  /* 0x000000050905a211 */ /* 0x000fca00078808ff */
[----:B------:R-:W-:-:S04]  /*2ae30*/  @!P2 IMAD.X R6, RZ, RZ, R6, P4 ;  /* 0x000000ffff06a224 */ /* 0x000fc800020e0606 */
[----:B------:R-:W-:Y:S02]  /*2ae40*/  @!P2 IMAD.MOV.U32 R7, RZ, RZ, R6 ;  /* 0x000000ffff07a224 */ /* 0x000fe400078e0006 */
[----:B------:R-:W-:Y:S02]  /*2ae50*/  IMAD.MOV.U32 R13, RZ, RZ, R4 ;  /* 0x000000ffff0d7224 */ /* 0x000fe400078e0004 */
[----:B------:R-:W-:-:S05]  /*2ae60*/  @!P2 IMAD.MOV.U32 R6, RZ, RZ, R5 ;  /* 0x000000ffff06a224 */ /* 0x000fca00078e0005 */
[----:B------:R-:W-:Y:S01]  /*2ae70*/  @!PT LDS RZ, [RZ] ;  /* 0x00000000fffff984 */ /* 0x000fe20000000800 */
[----:B------:R-:W-:Y:S01]  /*2ae80*/  @!PT LDS RZ, [RZ] ;  /* 0x00000000fffff984 */ /* 0x000fe20000000800 */
[----:B------:R-:W-:Y:S01]  /*2ae90*/  @!PT LDS RZ, [RZ] ;  /* 0x00000000fffff984 */ /* 0x000fe20000000800 */
[----:B------:R0:W-:Y:S01]  /*2aea0*/  @!P2 LDGSTS.E.BYPASS.LTC128B.128 [R10+0x18400], desc[UR60][R6.64], !P3 ;  /* 0x18400000060aafae */ /* 0x0001e2000d901d7c */
[----:B------:R-:W-:-:S03]  /*2aeb0*/  IMAD.MOV.U32 R5, RZ, RZ, R14 ;  /* 0x000000ffff057224 */ /* 0x000fc600078e000e */
[----:B------:R0:W-:Y:S04]  /*2aec0*/  @!P2 LDGSTS.E.BYPASS.LTC128B.128 [R10+0x1c400], desc[UR60][R6.64+0x80], !P0 ;  /* 0x1c400080060aafae */ /* 0x0001e8000c101d7c */
[----:B0-----:R-:W-:Y:S05]  /*2aed0*/  WARPSYNC.COLLECTIVE R15, `(.L_x_4075) ;  /* 0x000000000f087348 */ /* 0x001fea0003c00000 */
[----:B------:R1:W2:Y:S02]  /*2aee0*/  SHFL.IDX P6, R14, R13, R12, R11 ;  /* 0x0000000c0d0e7389 */ /* 0x0002a400000c000b */
[----:B012---:R-:W-:Y:S01]  /*2aef0*/  ENDCOLLECTIVE ;  /* 0x000000000000791b */ /* 0x007fe20003800000 */
.L_x_4075:
[----:B------:R-:W-:Y:S01]  /*2af00*/  @!PT LDS RZ, [RZ] ;  /* 0x00000000fffff984 */ /* 0x000fe20000000800 */
[----:B------:R-:W-:Y:S01]  /*2af10*/  @!PT LDS RZ, [RZ] ;  /* 0x00000000fffff984 */ /* 0x000fe20000000800 */
[----:B------:R-:W-:Y:S01]  /*2af20*/  @!PT LDS RZ, [RZ] ;  /* 0x00000000fffff984 */ /* 0x000fe20000000800 */
[----:B------:R3:W-:Y:S01]  /*2af30*/  @!P2 LDGSTS.E.BYPASS.LTC128B.128 [R10+0x20400], desc[UR60][R6.64+0x100], !P1 ;  /* 0x20400100060aafae */ /* 0x0007e2000c901d7c */
[----:B------:R-:W-:Y:S01]  /*2af40*/  IMAD.MOV.U32 R3, RZ, RZ, R14 ;  /* 0x000000ffff037224 */ /* 0x000fe200078e000e */
[----:B------:R-:W-:Y:S06]  /*2af50*/  BRA `(.L_x_4076) ;  /* 0xffffffa800907947 */ /* 0x000fec000383ffff */
.L_x_3931:
[----:B----4-:R4:W0:Y:S02]  /*2af60*/  SYNCS.PHASECHK.TRANS64.TRYWAIT P0, [R18+URZ+0x36820], R0 ;  /* 0x03682000120075a7 */ /* 0x010824000800017f */
[----:B0-----:R-:W-:Y:S05]  /*2af70*/  @!P0 NANOSLEEP.SYNCS 0x989680 ;  /* 0x009896800000895d */ /* 0x001fea0003900000 */
[----:B------:R-:W0:Y:S02]  /*2af80*/  @!P0 SYNCS.PHASECHK.TRANS64 P0, [R18+URZ+0x36820], R0 ;  /* 0x03682000120085a7 */ /* 0x000e24000800007f */
[----:B0-----:R-:W-:Y:S05]  /*2af90*/  @!P0 BRA `(.L_x_3931) ;  /* 0xfffffffc00f08947 */ /* 0x001fea000383ffff */
[----:B------:R-:W-:Y:S05]  /*2afa0*/  BRA `(.L_x_4077) ;  /* 0xffffffac00047947 */ /* 0x000fea000383ffff */
.L_x_3940:
[----:B-1----:R1:W2:Y:S02]  /*2afb0*/  SYNCS.PHASECHK.TRANS64.TRYWAIT P0, [R3+URZ+0x36840], R2 ;  /* 0x03684002030075a7 */ /* 0x0022a4000800017f */
[----:B--2---:R-:W-:Y:S05]  /*2afc0*/  @!P0 NANOSLEEP.SYNCS 0x989680 ;  /* 0x009896800000895d */ /* 0x004fea0003900000 */
[----:B------:R-:W2:Y:S02]  /*2afd0*/  @!P0 SYNCS.PHASECHK.TRANS64 P0, [R3+URZ+0x36840], R2 ;  /* 0x03684002030085a7 */ /* 0x000ea4000800007f */
[----:B--2---:R-:W-:Y:S05]  /*2afe0*/  @!P0 BRA `(.L_x_3940) ;  /* 0xfffffffc00f08947 */ /* 0x004fea000383ffff */
[----:B------:R-:W-:Y:S05]  /*2aff0*/  BRA `(.L_x_4078) ;  /* 0xffffffac00e07947 */ /* 0x000fea000383ffff */
.L_x_3947:
[----:B0-----:R0:W1:Y:S02]  /*2b000*/  SYNCS.PHASECHK.TRANS64.TRYWAIT P0, [R2+URZ+0x36860], R3 ;  /* 0x03686003020075a7 */ /* 0x001064000800017f */
[----:B-1----:R-:W-:Y:S05]  /*2b010*/  @!P0 NANOSLEEP.SYNCS 0x989680 ;  /* 0x009896800000895d */ /* 0x002fea0003900000 */
[----:B------:R-:W1:Y:S02]  /*2b020*/  @!P0 SYNCS.PHASECHK.TRANS64 P0, [R2+URZ+0x36860], R3 ;  /* 0x03686003020085a7 */ /* 0x000e64000800007f */
[----:B-1----:R-:W-:Y:S05]  /*2b030*/  @!P0 BRA `(.L_x_3947) ;  /* 0xfffffffc00f08947 */ /* 0x002fea000383ffff */
[----:B------:R-:W-:Y:S05]  /*2b040*/  BRA `(.L_x_4079) ;  /* 0xffffffb000f07947 */ /* 0x000fea000383ffff */
.L_x_3958:
[----:B-1----:R1:W2:Y:S02]  /*2b050*/  SYNCS.PHASECHK.TRANS64.TRYWAIT P0, [R3+URZ+0x36840], R2 ;  /* 0x03684002030075a7 */ /* 0x0022a4000800017f */
[----:B--2---:R-:W-:Y:S05]  /*2b060*/  @!P0 NANOSLEEP.SYNCS 0x989680 ;  /* 0x009896800000895d */ /* 0x004fea0003900000 */
[----:B------:R-:W2:Y:S02]  /*2b070*/  @!P0 SYNCS.PHASECHK.TRANS64 P0, [R3+URZ+0x36840], R2 ;  /* 0x03684002030085a7 */ /* 0x000ea4000800007f */
[----:B--2---:R-:W-:Y:S05]  /*2b080*/  @!P0 BRA `(.L_x_3958) ;  /* 0xfffffffc00f08947 */ /* 0x004fea000383ffff */
[----:B------:R-:W-:Y:S05]  /*2b090*/  BRA `(.L_x_4080) ;  /* 0xffffffb800c47947 */ /* 0x000fea000383ffff */
.L_x_3965:
[----:B0-----:R0:W1:Y:S02]  /*2b0a0*/  SYNCS.PHASECHK.TRANS64.TRYWAIT P0, [R2+URZ+0x36860], R3 ;  /* 0x03686003020075a7 */ /* 0x001064000800017f */
[----:B-1----:R-:W-:Y:S05]  /*2b0b0*/  @!P0 NANOSLEEP.SYNCS 0x989680 ;  /* 0x009896800000895d */ /* 0x002fea0003900000 */
[----:B------:R-:W1:Y:S02]  /*2b0c0*/  @!P0 SYNCS.PHASECHK.TRANS64 P0, [R2+URZ+0x36860], R3 ;  /* 0x03686003020085a7 */ /* 0x000e64000800007f */
[----:B-1----:R-:W-:Y:S05]  /*2b0d0*/  @!P0 BRA `(.L_x_3965) ;  /* 0xfffffffc00f08947 */ /* 0x002fea000383ffff */
[----:B------:R-:W-:Y:S05]  /*2b0e0*/  BRA `(.L_x_4081) ;  /* 0xffffffbc00d47947 */ /* 0x000fea000383ffff */
.L_x_3976:
[----:B--2---:R2:W3:Y:S02]  /*2b0f0*/  SYNCS.PHASECHK.TRANS64.TRYWAIT P0, [R3+URZ+0x36840], R2 ;  /* 0x03684002030075a7 */ /* 0x0044e4000800017f */
[----:B---3--:R-:W-:Y:S05]  /*2b100*/  @!P0 NANOSLEEP.SYNCS 0x989680 ;  /* 0x009896800000895d */ /* 0x008fea0003900000 */
[----:B------:R-:W3:Y:S02]  /*2b110*/  @!P0 SYNCS.PHASECHK.TRANS64 P0, [R3+URZ+0x36840], R2 ;  /* 0x03684002030085a7 */ /* 0x000ee4000800007f */
[----:B---3--:R-:W-:Y:S05]  /*2b120*/  @!P0 BRA `(.L_x_3976) ;  /* 0xfffffffc00f08947 */ /* 0x008fea000383ffff */
[----:B------:R-:W-:Y:S05]  /*2b130*/  BRA `(.L_x_4082) ;  /* 0xffffffc400807947 */ /* 0x000fea000383ffff */
.L_x_3983:
[----:B0-----:R0:W1:Y:S02]  /*2b140*/  SYNCS.PHASECHK.TRANS64.TRYWAIT P0, [R2+URZ+0x36860], R5 ;  /* 0x03686005020075a7 */ /* 0x001064000800017f */
[----:B-1----:R-:W-:Y:S05]  /*2b150*/  @!P0 NANOSLEEP.SYNCS 0x989680 ;  /* 0x009896800000895d */ /* 0x002fea0003900000 */
[----:B------:R-:W1:Y:S02]  /*2b160*/  @!P0 SYNCS.PHASECHK.TRANS64 P0, [R2+URZ+0x36860], R5 ;  /* 0x03686005020085a7 */ /* 0x000e64000800007f */
[----:B-1----:R-:W-:Y:S05]  /*2b170*/  @!P0 BRA `(.L_x_3983) ;  /* 0xfffffffc00f08947 */ /* 0x002fea000383ffff */
[----:B------:R-:W-:Y:S05]  /*2b180*/  BRA `(.L_x_4083) ;  /* 0xffffffc8008c7947 */ /* 0x000fea000383ffff */
.L_x_3996:
[----:B--2---:R2:W4:Y:S02]  /*2b190*/  SYNCS.PHASECHK.TRANS64.TRYWAIT P0, [R0+URZ+0x36860], R2 ;  /* 0x03686002000075a7 */ /* 0x004524000800017f */
[----:B----4-:R-:W-:Y:S05]  /*2b1a0*/  @!P0 NANOSLEEP.SYNCS 0x989680 ;  /* 0x009896800000895d */ /* 0x010fea0003900000 */
[----:B------:R-:W4:Y:S02]  /*2b1b0*/  @!P0 SYNCS.PHASECHK.TRANS64 P0, [R0+URZ+0x36860], R2 ;  /* 0x03686002000085a7 */ /* 0x000f24000800007f */
[----:B----4-:R-:W-:Y:S05]  /*2b1c0*/  @!P0 BRA `(.L_x_3996) ;  /* 0xfffffffc00f08947 */ /* 0x010fea000383ffff */
[----:B------:R-:W-:Y:S05]  /*2b1d0*/  BRA `(.L_x_4084) ;  /* 0xffffffd000207947 */ /* 0x000fea000383ffff */
.L_x_4005:
[----:B----4-:R-:W4:Y:S01]  /*2b1e0*/  LDL R0, [R1] ;  /* 0x0000000001007983 */ /* 0x010f220000100800 */
[----:B------:R-:W-:Y:S01]  /*2b1f0*/  BSSY B0, `(.L_x_4085) ;  /* 0x0000008000007945 */ /* 0x000fe20003800000 */
[----:B------:R-:W-:Y:S02]  /*2b200*/  IMAD.MOV.U32 R12, RZ, RZ, RZ ;  /* 0x000000ffff0c7224 */ /* 0x000fe400078e00ff */
[----:B------:R-:W-:Y:S02]  /*2b210*/  IMAD.MOV.U32 R11, RZ, RZ, 0x1f ;  /* 0x0000001fff0b7424 */ /* 0x000fe400078e00ff */
[----:B------:R-:W-:Y:S02]  /*2b220*/  IMAD.MOV.U32 R15, RZ, RZ, -0x1 ;  /* 0xffffffffff0f7424 */ /* 0x000fe400078e00ff */
[----:B----4-:R-:W-:-:S07]  /*2b230*/  IMAD.MOV.U32 R13, RZ, RZ, R0 ;  /* 0x000000ffff0d7224 */ /* 0x010fce00078e0000 */
[----:B0123--:R-:W-:Y:S05]  /*2b240*/  WARPSYNC.COLLECTIVE R15, `(.L_x_4086) ;  /* 0x000000000f087348 */ /* 0x00ffea0003c00000 */
[----:B------:R4:W0:Y:S02]  /*2b250*/  SHFL.IDX P6, R14, R13, R12, R11 ;  /* 0x0000000c0d0e7389 */ /* 0x00082400000c000b */
[----:B01234-:R-:W-:Y:S01]  /*2b260*/  ENDCOLLECTIVE ;  /* 0x000000000000791b */ /* 0x01ffe20003800000 */
.L_x_4086:
[----:B------:R-:W-:Y:S05]  /*2b270*/  BSYNC B0 ;  /* 0x0000000000007941 */ /* 0x000fea0003800000 */
.L_x_4085:
        /* <DEDUP_REMOVED lines=10> */
.L_x_4087:
[----:B------:R-:W-:Y:S01]  /*2b320*/  ULDC UR4, c[0x0][0xc3c] ;  /* 0x00030f0000047ab9 */ /* 0x000fe20000000800 */
        /* <DEDUP_REMOVED lines=22> */
.L_x_4088:
        /* <DEDUP_REMOVED lines=9> */
.L_x_4089:
        /* <DEDUP_REMOVED lines=8> */
.L_x_4090:
        /* <DEDUP_REMOVED lines=8> */
.L_x_4091:
        /* <DEDUP_REMOVED lines=8> */
.L_x_4092:
        /* <DEDUP_REMOVED lines=9> */
.L_x_4093:
[----:B------:R-:W-:Y:S01]  /*2b730*/  IMAD.MOV.U32 R16, RZ, RZ, R14 ;  /* 0x000000ffff107224 */ /* 0x000fe200078e000e */
[----:B------:R-:W-:Y:S06]  /*2b740*/  BRA `(.L_x_4094) ;  /* 0xffffffd000e87947 */ /* 0x000fec000383ffff */
.L_x_4008:
        /* <DEDUP_REMOVED lines=8> */
.L_x_4096:
[----:B------:R-:W-:Y:S05]  /*2b7d0*/  BSYNC B0 ;  /* 0x0000000000007941 */ /* 0x000fea0003800000 */
.L_x_4095:
        /* <DEDUP_REMOVED lines=12> */
.L_x_4097:
        /* <DEDUP_REMOVED lines=8> */
.L_x_4098:
        /* <DEDUP_REMOVED lines=8> */
.L_x_4099:
        /* <DEDUP_REMOVED lines=8> */
.L_x_4100:
        /* <DEDUP_REMOVED lines=9> */
.L_x_4101:
[----:B------:R-:W-:Y:S01]  /*2bab0*/  IMAD.MOV.U32 R16, RZ, RZ, R14 ;  /* 0x000000ffff107224 */ /* 0x000fe200078e000e */
[----:B------:R-:W-:Y:S06]  /*2bac0*/  BRA `(.L_x_4102) ;  /* 0xffffffd000b87947 */ /* 0x000fec000383ffff */
.L_x_4010:
[----:B------:R-:W-:Y:S01]  /*2bad0*/  BSSY B0, `(.L_x_4103) ;  /* 0x0000006000007945 */ /* 0x000fe20003800000 */
[----:B------:R-:W-:Y:S01]  /*2bae0*/  PLOP3.LUT P6, PT, P6, PT, PT, 0x8, 0x0 ;  /* 0x000000000000781c */ /* 0x000fe200037ce170 */
[----:B------:R-:W-:-:S12]  /*2baf0*/  IMAD.MOV.U32 R15, RZ, RZ, -0x1 ;  /* 0xffffffffff0f7424 */ /* 0x000fd800078e00ff */
[----:B0-----:R-:W-:Y:S05]  /*2bb00*/  WARPSYNC.COLLECTIVE R15, `(.L_x_4104) ;  /* 0x000000000f087348 */ /* 0x001fea0003c00000 */
[----:B------:R-:W-:Y:S01]  /*2bb10*/  VOTE.ANY R14, PT, P6 ;  /* 0x00000000000e7806 */ /* 0x000fe200030e0100 */
[----:B0-----:R-:W-:Y:S06]  /*2bb20*/  ENDCOLLECTIVE ;  /* 0x000000000000791b */ /* 0x001fec0003800000 */
.L_x_4104:
[----:B------:R-:W-:Y:S05]  /*2bb30*/  BSYNC B0 ;  /* 0x0000000000007941 */ /* 0x000fea0003800000 */
.L_x_4103:
        /* <DEDUP_REMOVED lines=9> */
.L_x_4105:
[----:B------:R-:W-:Y:S02]  /*2bbd0*/  IMAD.MOV.U32 R13, RZ, RZ, R6 ;  /* 0x000000ffff0d7224 */ /* 0x000fe400078e0006 */
[----:B------:R-:W-:-:S07]  /*2bbe0*/  IMAD.MOV.U32 R4, RZ, RZ, R14 ;  /* 0x000000ffff047224 */ /* 0x000fce00078e000e */
[----:B------:R-:W-:Y:S05]  /*2bbf0*/  WARPSYNC.COLLECTIVE R15, `(.L_x_4106) ;  /* 0x000000000f087348 */ /* 0x000fea0003c00000 */
[----:B------:R0:W1:Y:S02]  /*2bc00*/  SHFL.IDX P6, R14, R13, R12, R11 ;  /* 0x0000000c0d0e7389 */ /* 0x00006400000c000b */
[----:B01----:R-:W-:Y:S01]  /*2bc10*/  ENDCOLLECTIVE ;  /* 0x000000000000791b */ /* 0x003fe20003800000 */
.L_x_4106:
[----:B------:R-:W-:Y:S01]  /*2bc20*/  IMAD.MOV.U32 R6, RZ, RZ, R14 ;  /* 0x000000ffff067224 */ /* 0x000fe200078e000e */
[----:B------:R-:W-:Y:S06]  /*2bc30*/  BRA `(.L_x_4107) ;  /* 0xffffffd000987947 */ /* 0x000fec000383ffff */
.L_x_4012:
[----:B------:R-:W-:Y:S01]  /*2bc40*/  BSSY B0, `(.L_x_4108) ;  /* 0x0000007000007945 */ /* 0x000fe20003800000 */
[----:B------:R-:W-:Y:S02]  /*2bc50*/  IMAD.MOV.U32 R13, RZ, RZ, R7 ;  /* 0x000000ffff0d7224 */ /* 0x000fe400078e0007 */
[----:B------:R-:W-:Y:S02]  /*2bc60*/  IMAD.MOV.U32 R11, RZ, RZ, 0x1f ;  /* 0x0000001fff0b7424 */ /* 0x000fe400078e00ff */
[----:B------:R-:W-:-:S07]  /*2bc70*/  IMAD.MOV.U32 R15, RZ, RZ, -0x1 ;  /* 0xffffffffff0f7424 */ /* 0x000fce00078e00ff */
[----:B0123--:R-:W-:Y:S05]  /*2bc80*/  WARPSYNC.COLLECTIVE R15, `(.L_x_4109) ;  /* 0x000000000f087348 */ /* 0x00ffea0003c00000 */
[----:B------:R4:W0:Y:S02]  /*2bc90*/  SHFL.IDX P6, R14, R13, R12, R11 ;  /* 0x0000000c0d0e7389 */ /* 0x00082400000c000b */
[----:B01234-:R-:W-:Y:S01]  /*2bca0*/  ENDCOLLECTIVE ;  /* 0x000000000000791b */ /* 0x01ffe20003800000 */
.L_x_4109:
[----:B------:R-:W-:Y:S05]  /*2bcb0*/  BSYNC B0 ;  /* 0x0000000000007941 */ /* 0x000fea0003800000 */
.L_x_4108:
[----:B------:R-:W-:Y:S01]  /*2bcc0*/  IMAD.MOV.U32 R7, RZ, RZ, R14 ;  /* 0x000000ffff077224 */ /* 0x000fe200078e000e */
[----:B------:R-:W-:Y:S06]  /*2bcd0*/  BRA `(.L_x_4110) ;  /* 0xffffffd000887947 */ /* 0x000fec000383ffff */
.L_x_4016:
[----:B0-----:R0:W1:Y:S02]  /*2bce0*/  SYNCS.PHASECHK.TRANS64.TRYWAIT P0, [R0+URZ+0x36820], R3 ;  /* 0x03682003000075a7 */ /* 0x001064000800017f */
[----:B-1----:R-:W-:Y:S05]  /*2bcf0*/  @!P0 NANOSLEEP.SYNCS 0x989680 ;  /* 0x009896800000895d */ /* 0x002fea0003900000 */
[----:B------:R-:W1:Y:S02]  /*2bd00*/  @!P0 SYNCS.PHASECHK.TRANS64 P0, [R0+URZ+0x36820], R3 ;  /* 0x03682003000085a7 */ /* 0x000e64000800007f */
[----:B-1----:R-:W-:Y:S05]  /*2bd10*/  @!P0 BRA `(.L_x_4016) ;  /* 0xfffffffc00f08947 */ /* 0x002fea000383ffff */
[----:B------:R-:W-:Y:S05]  /*2bd20*/  BRA `(.L_x_4111) ;  /* 0xffffffd8001c7947 */ /* 0x000fea000383ffff */
.L_x_4017:
        /* <DEDUP_REMOVED lines=11> */
.L_x_4113:
[----:B------:R-:W-:Y:S05]  /*2bde0*/  BSYNC B0 ;  /* 0x0000000000007941 */ /* 0x000fea0003800000 */
.L_x_4112:
[----:B------:R-:W-:Y:S05]  /*2bdf0*/  BRA `(.L_x_4114) ;  /* 0xffffffd800047947 */ /* 0x000fea000383ffff */
.L_x_4018:
[----:B------:R-:W-:Y:S01]  /*2be00*/  BSSY B0, `(.L_x_4115) ;  /* 0x0000006000007945 */ /* 0x000fe20003800000 */
[----:B------:R-:W-:-:S07]  /*2be10*/  IMAD.MOV.U32 R15, RZ, RZ, -0x1 ;  /* 0xffffffffff0f7424 */ /* 0x000fce00078e00ff */
[----:B01----:R-:W-:Y:S05]  /*2be20*/  WARPSYNC.COLLECTIVE R15, `(.L_x_4116) ;  /* 0x000000000f0c7348 */ /* 0x003fea0003c00000 */
[----:B------:R-:W-:Y:S02]  /*2be30*/  ELECT P6, UR62, PT ;  /* 0x00000000003e782f */ /* 0x000fe400038c0000 */
[----:B------:R-:W-:Y:S01]  /*2be40*/  MOV R14, UR62 ;  /* 0x0000003e000e7c02 */ /* 0x000fe20008000f00 */
[----:B01----:R-:W-:Y:S10]  /*2be50*/  ENDCOLLECTIVE ;  /* 0x000000000000791b */ /* 0x003ff40003800000 */
.L_x_4116:
[----:B------:R-:W-:Y:S05]  /*2be60*/  BSYNC B0 ;  /* 0x0000000000007941 */ /* 0x000fea0003800000 */
.L_x_4115:
[----:B------:R-:W-:Y:S05]  /*2be70*/  BRA `(.L_x_4117) ;  /* 0xffffffd400f87947 */ /* 0x000fea000383ffff */
.L_x_4020:
[----:B0-----:R0:W1:Y:S02]  /*2be80*/  SYNCS.PHASECHK.TRANS64.TRYWAIT P0, [R6+URZ], R5 ;  /* 0x00000005060075a7 */ /* 0x001064000800017f */
[----:B-1----:R-:W-:Y:S05]  /*2be90*/  @!P0 NANOSLEEP.SYNCS 0x989680 ;  /* 0x009896800000895d */ /* 0x002fea0003900000 */
[----:B------:R-:W1:Y:S02]  /*2bea0*/  @!P0 SYNCS.PHASECHK.TRANS64 P0, [R6+URZ], R5 ;  /* 0x00000005060085a7 */ /* 0x000e64000800007f */
[----:B-1----:R-:W-:Y:S05]  /*2beb0*/  @!P0 BRA `(.L_x_4020) ;  /* 0xfffffffc00f08947 */ /* 0x002fea000383ffff */
[----:B------:R-:W-:Y:S05]  /*2bec0*/  BRA `(.L_x_4118) ;  /* 0xffffffd800307947 */ /* 0x000fea000383ffff */
.L_x_4021:
[----:B-1----:R1:W2:Y:S02]  /*2bed0*/  SYNCS.PHASECHK.TRANS64.TRYWAIT P0, [R7+URZ], R2 ;  /* 0x00000002070075a7 */ /* 0x0022a4000800017f */
[----:B--2---:R-:W-:Y:S05]  /*2bee0*/  @!P0 NANOSLEEP.SYNCS 0x989680 ;  /* 0x009896800000895d */ /* 0x004fea0003900000 */
[----:B------:R-:W2:Y:S02]  /*2bef0*/  @!P0 SYNCS.PHASECHK.TRANS64 P0, [R7+URZ], R2 ;  /* 0x00000002070085a7 */ /* 0x000ea4000800007f */
[----:B--2---:R-:W-:Y:S05]  /*2bf00*/  @!P0 BRA `(.L_x_4021) ;  /* 0xfffffffc00f08947 */ /* 0x004fea000383ffff */
[----:B------:R-:W-:Y:S05]  /*2bf10*/  BRA `(.L_x_4119) ;  /* 0xffffffd800247947 */ /* 0x000fea000383ffff */
.L_x_4023:
[----:B--2---:R2:W3:Y:S02]  /*2bf20*/  SYNCS.PHASECHK.TRANS64.TRYWAIT P0, [R4+URZ], R5 ;  /* 0x00000005040075a7 */ /* 0x0044e4000800017f */
[----:B---3--:R-:W-:Y:S05]  /*2bf30*/  @!P0 NANOSLEEP.SYNCS 0x989680 ;  /* 0x009896800000895d */ /* 0x008fea0003900000 */
[----:B------:R-:W3:Y:S02]  /*2bf40*/  @!P0 SYNCS.PHASECHK.TRANS64 P0, [R4+URZ], R5 ;  /* 0x00000005040085a7 */ /* 0x000ee4000800007f */
[----:B---3--:R-:W-:Y:S05]  /*2bf50*/  @!P0 BRA `(.L_x_4023) ;  /* 0xfffffffc00f08947 */ /* 0x008fea000383ffff */
[----:B------:R-:W-:Y:S05]  /*2bf60*/  BRA `(.L_x_4120) ;  /* 0xffffffd800287947 */ /* 0x000fea000383ffff */
.L_x_4121:
        /* <DEDUP_REMOVED lines=9> */
.L_x_14843:


//--------------------- .text._ZN7cutlass13device_kernelIN5flash11enable_sm90INS1_16FlashAttnFwdSm90INS1_25CollectiveMainloopFwdSm90ILi2EN4cute5tupleIJNS5_1CILi1EEES8_S8_EEENS6_IJNS7_ILi128EEENS7_ILi96EEENS7_ILi192EEEEEELi192ENS_10bfloat16_tEfNS_4arch4Sm90ELb0ELb1ELb1ELb0ELb0ELb0ELb0ELb1ELb1ELb1ELb1ELb0EEENS1_21CollectiveEpilogueFwdINS6_IJSA_SC_SB_EEES9_SE_SG_Li256ELb0ELb1ELb1ELb0EEENS1_19SingleTileSchedulerILb0ELb1ELb1ELi128EEEEEEEEEvNT_6ParamsE --------------------------
	.section	.text._ZN7cutlass13device_kernelIN5flash11enable_sm90INS1_16FlashAttnFwdSm90INS1_25CollectiveMainloopFwdSm90ILi2EN4cute5tupleIJNS5_1CILi1EEES8_S8_EEENS6_IJNS7_ILi128EEENS7_ILi96EEENS7_ILi192EEEEEELi192ENS_10bfloat16_tEfNS_4arch4Sm90ELb0ELb1ELb1ELb0ELb0ELb0ELb0ELb1ELb1ELb1ELb1ELb0EEENS1_21CollectiveEpilogueFwdINS6_IJSA_SC_SB_EEES9_SE_SG_Li256ELb0ELb1ELb1ELb0EEENS1_19SingleTileSchedulerILb0ELb1ELb1ELi128EEEEEEEEEvNT_6ParamsE,"ax",@progbits
	.align	128
.text._ZN7cutlass13device_kernelIN5flash11enable_sm90INS1_16FlashAttnFwdSm90INS1_25CollectiveMainloopFwdSm90ILi2EN4cute5tupleIJNS5_1CILi1EEES8_S8_EEENS6_IJNS7_ILi128EEENS7_ILi96EEENS7_ILi192EEEEEELi192ENS_10bfloat16_tEfNS_4arch4Sm90ELb0ELb1ELb1ELb0ELb0ELb0ELb0ELb1ELb1ELb1ELb1ELb0EEENS1_21CollectiveEpilogueFwdINS6_IJSA_SC_SB_EEES9_SE_SG_Li256ELb0ELb1ELb1ELb0EEENS1_19SingleTileSchedulerILb0ELb1ELb1ELi128EEEEEEEEEvNT_6ParamsE:
        .type           _ZN7cutlass13device_kernelIN5flash11enable_sm90INS1_16FlashAttnFwdSm90INS1_25CollectiveMainloopFwdSm90ILi2EN4cute5tupleIJNS5_1CILi1EEES8_S8_EEENS6_IJNS7_ILi128EEENS7_ILi96EEENS7_ILi192EEEEEELi192ENS_10bfloat16_tEfNS_4arch4Sm90ELb0ELb1ELb1ELb0ELb0ELb0ELb0ELb1ELb1ELb1ELb1ELb0EEENS1_21CollectiveEpilogueFwdINS6_IJSA_SC_SB_EEES9_SE_SG_Li256ELb0ELb1ELb1ELb0EEENS1_19SingleTileSchedulerILb0ELb1ELb1ELi128EEEEEEEEEvNT_6ParamsE,@function
        .size           _ZN7cutlass13device_kernelIN5flash11enable_sm90INS1_16FlashAttnFwdSm90INS1_25CollectiveMainloopFwdSm90ILi2EN4cute5tupleIJNS5_1CILi1EEES8_S8_EEENS6_IJNS7_ILi128EEENS7_ILi96EEENS7_ILi192EEEEEELi192ENS_10bfloat16_tEfNS_4arch4Sm90ELb0ELb1ELb1ELb0ELb0ELb0ELb0ELb1ELb1ELb1ELb1ELb0EEENS1_21CollectiveEpilogueFwdINS6_IJSA_SC_SB_EEES9_SE_SG_Li256ELb0ELb1ELb1ELb0EEENS1_19SingleTileSchedulerILb0ELb1ELb1ELi128EEEEEEEEEvNT_6ParamsE,(.L_x_14844 - _ZN7cutlass13device_kernelIN5flash11enable_sm90INS1_16FlashAttnFwdSm90INS1_25CollectiveMainloopFwdSm90ILi2EN4cute5tupleIJNS5_1CILi1EEES8_S8_EEENS6_IJNS7_ILi128EEENS7_ILi96EEENS7_ILi192EEEEEELi192ENS_10bfloat16_tEfNS_4arch4Sm90ELb0ELb1ELb1ELb0ELb0ELb0ELb0ELb1ELb1ELb1ELb1ELb0EEENS1_21CollectiveEpilogueFwdINS6_IJSA_SC_SB_EEES9_SE_SG_Li256ELb0ELb1ELb1ELb0EEENS1_19SingleTileSchedulerILb0ELb1ELb1ELi128EEEEEEEEEvNT_6ParamsE)
        .other          _ZN7cutlass13device_kernelIN5flash11enable_sm90INS1_16FlashAttnFwdSm90INS1_25CollectiveMainloopFwdSm90ILi2EN4cute5tupleIJNS5_1CILi1EEES8_S8_EEENS6_IJNS7_ILi128EEENS7_ILi96EEENS7_ILi192EEEEEELi192ENS_10bfloat16_tEfNS_4arch4Sm90ELb0ELb1ELb1ELb0ELb0ELb0ELb0ELb1ELb1ELb1ELb1ELb0EEENS1_21CollectiveEpilogueFwdINS6_IJSA_SC_SB_EEES9_SE_SG_Li256ELb0ELb1ELb1ELb0EEENS1_19SingleTileSchedulerILb0ELb1ELb1ELi128EEEEEEEEEvNT_6ParamsE,@"STO_CUDA_ENTRY STV_DEFAULT"
_ZN7cutlass13device_kernelIN5flash11enable_sm90INS1_16FlashAttnFwdSm90INS1_25CollectiveMainloopFwdSm90ILi2EN4cute5tupleIJNS5_1CILi1EEES8_S8_EEENS6_IJNS7_ILi128EEENS7_ILi96EEENS7_ILi192EEEEEELi192ENS_10bfloat16_tEfNS_4arch4Sm90ELb0ELb1ELb1ELb0ELb0ELb0ELb0ELb1ELb1ELb1ELb1ELb0EEENS1_21CollectiveEpilogueFwdINS6_IJSA_SC_SB_EEES9_SE_SG_Li256ELb0ELb1ELb1ELb0EEENS1_19SingleTileSchedulerILb0ELb1ELb1ELi128EEEEEEEEEvNT_6ParamsE:
        /* <DEDUP_REMOVED lines=18> */
.L_x_4123:
[----:B------:R-:W-:Y:S05]  /*0120*/  BSYNC B0 ;  /* 0x0000000000007941 */ /* 0x000fea0003800000 */
.L_x_4122:
        /* <DEDUP_REMOVED lines=41> */
.L_x_4124:
        /* <DEDUP_REMOVED lines=22> */
.L_x_4125:
        /* <DEDUP_REMOVED lines=18> */
.L_x_4126:
        /* <DEDUP_REMOVED lines=22> */
.L_x_4127:
        /* <DEDUP_REMOVED lines=22> */
.L_x_4128:
        /* <DEDUP_REMOVED lines=9> */
.L_x_4131:
        /* <DEDUP_REMOVED lines=19> */
[----:B0-----:R-:W0:Y:S01]  /*0ac0*/  LDC.64 R2, c[0x0][0x418] ;  /* 0x00010600ff027b82 */ /* 0x001e220000000a00 */
[----:B------:R-:W-:Y:S01]  /*0ad0*/  ULDC UR4, c[0x0][0x448] ;  /* 0x0001120000047ab9 */ /* 0x000fe20000000800 */
[----:B------:R-:W1:Y:S01]  /*0ae0*/  S2R R0, SR_TID.X ;  /* 0x0000000000007919 */ /* 0x000e620000002100 */
[----:B------:R-:W-:-:S03]  /*0af0*/  UISETP.NE.AND UP0, UPT, UR4, 0x1, UPT ;  /* 0x000000010400788c */ /* 0x000fc6000bf05270 */
[----:B------:R-:W-:Y:S02]  /*0b00*/  ULDC.64 UR4, c[0x0][0x9e0] ;  /* 0x0002780000047ab9 */ /* 0x000fe40000000a00 */
[----:B------:R-:W2:Y:S01]  /*0b10*/  LDC R22, c[0x0][0x288] ;  /* 0x0000a200ff167b82 */ /* 0x000ea20000000800 */
[----:B------:R-:W-:-:S05]  /*0b20*/  UISETP.GE.AND UP1, UPT, UR5, 0x1, UPT ;  /* 0x000000010500788c */ /* 0x000fca000bf26270 */
[----:B------:R-:W-:Y:S01]  /*0b30*/  @UP0 ULDC UR9, c[0x0][0x44c] ;  /* 0x0001130000090ab9 */ /* 0x000fe20000000800 */
[----:B------:R-:W-:Y:S01]  /*0b40*/  @UP0 ULDC UR11, c[0x0][0x450] ;  /* 0x00011400000b0ab9 */ /* 0x000fe20000000800 */
[----:B------:R-:W3:Y:S01]  /*0b50*/  LDC R16, c[0x0][0x424] ;  /* 0x00010900ff107b82 */ /* 0x000ee20000000800 */
[----:B------:R-:W-:-:S07]  /*0b60*/  PLOP3.LUT P1, PT, PT, PT, UP1, 0x80, 0x0 ;  /* 0x000000000000781c */ /* 0x000fce0003f2f018 */
[----:B------:R-:W4:Y:S01]  /*0b70*/  LDC R5, c[0x0][0x2f0] ;  /* 0x0000bc00ff057b82 */ /* 0x000f220000000800 */
[----:B0-----:R-:W-:-:S04]  /*0b80*/  ISETP.NE.U32.AND P0, PT, R2, RZ, PT ;  /* 0x000000ff0200720c */ /* 0x001fc80003f05070 */
[----:B------:R-:W-:-:S03]  /*0b90*/  ISETP.NE.AND.EX P0, PT, R3, RZ, PT, P0 ;  /* 0x000000ff0300720c */ /* 0x000fc60003f05300 */
[----:B------:R-:W0:Y:S01]  /*0ba0*/  S2UR UR38, SR_CTAID.X ;  /* 0x00000000002679c3 */ /* 0x000e220000002500 */
[----:B--2---:R-:W-:Y:S01]  /*0bb0*/  IADD3 R3, -R22, 0x1, RZ ;  /* 0x0000000116037810 */ /* 0x004fe20007ffe1ff */
[----:B-1----:R-:W-:Y:S01]  /*0bc0*/  VIADD R120, R0, 0xffffff80 ;  /* 0xffffff8000787836 */ /* 0x002fe20000000000 */
[----:B---3--:R-:W-:-:S05]  /*0bd0*/  SEL R16, R16, 0x1, P0 ;  /* 0x0000000110107807 */ /* 0x008fca0000000000 */
[CC--:B----4-:R-:W-:Y:S02]  /*0be0*/  IMAD R3, R16.reuse, R5.reuse, R3 ;  /* 0x0000000510037224 */ /* 0x0d0fe400078e0203 */
[----:B------:R-:W-:-:S03]  /*0bf0*/  IMAD R18, R16, R5, RZ ;  /* 0x0000000510127224 */ /* 0x000fc600078e02ff */
[----:B------:R-:W-:Y:S01]  /*0c00*/  R2UR UR10, R3 ;  /* 0x00000000030a72ca */ /* 0x000fe200000e0000 */
[----:B0-----:R-:W-:-:S04]  /*0c10*/  USHF.L.U32 UR38, UR38, 0x7, URZ ;  /* 0x0000000726267899 */ /* 0x001fc8000800063f */
[----:B------:R-:W-:Y:S02]  /*0c20*/  @UP0 UIADD3 UR8, UR38, 0x7f, URZ ;  /* 0x0000007f26080890 */ /* 0x000fe4000fffe03f */
[----:B------:R-:W-:Y:S02]  /*0c30*/  UIADD3 UR7, UR38, 0x7f, URZ ;  /* 0x0000007f26077890 */ /* 0x000fe4000fffe03f */
[----:B------:R-:W-:-:S04]  /*0c40*/  UIMAD.WIDE.U32 UR8, UR8, UR9, URZ ;  /* 0x00000009080872a5 */ /* 0x000fc8000f8e003f */
[----:B------:R-:W-:-:S04]  /*0c50*/  @UP0 USHF.R.U32.HI UR7, URZ, UR11, UR9 ;  /* 0x0000000b3f070299 */ /* 0x000fc80008011609 */
[----:B------:R-:W-:-:S04]  /*0c60*/  UIADD3 UR7, UR10, UR7, URZ ;  /* 0x000000070a077290 */ /* 0x000fc8000fffe03f */
[----:B------:R-:W-:-:S06]  /*0c70*/  UIADD3 UR4, UR7, UR4, URZ ;  /* 0x0000000407047290 */ /* 0x000fcc000fffe03f */
[----:B------:R-:W-:Y:S01]  /*0c80*/  IMAD.U32 R0, RZ, RZ, UR4 ;  /* 0x00000004ff007e24 */ /* 0x000fe2000f8e00ff */
[----:B------:R-:W-:Y:S06]  /*0c90*/  @!P1 BRA `(.L_x_4133) ;  /* 0x0000000000409947 */ /* 0x000fec0003800000 */
        /* <DEDUP_REMOVED lines=10> */
.L_x_4134:
[----:B------:R-:W-:-:S11]  /*0d40*/  UISETP.NE.AND UP1, UPT, UR5, 0x1, UPT ;  /* 0x000000010500788c */ /* 0x000fd6000bf25270 */
[----:B------:R-:W-:Y:S02]  /*0d50*/  @UP1 ULDC.64 UR10, c[0x0][0x9e8] ;  /* 0x00027a00000a1ab9 */ /* 0x000fe40000000a00 */
[----:B------:R-:W-:-:S04]  /*0d60*/  UIMAD.WIDE.U32 UR8, UR4, UR10, URZ ;  /* 0x0000000a040872a5 */ /* 0x000fc8000f8e003f */
[----:B------:R-:W-:-:S12]  /*0d70*/  @UP1 USHF.R.U32.HI UR4, URZ, UR11, UR9 ;  /* 0x0000000b3f041299 */ /* 0x000fd80008011609 */
.L_x_4135:
[----:B------:R-:W-:-:S06]  /*0d80*/  UIMAD UR4, UR4, UR5, UR5 ;  /* 0x00000005040472a4 */ /* 0x000fcc000f8e0205 */
[----:B------:R-:W-:-:S07]  /*0d90*/  VIMNMX R0, R0, UR4, PT ;  /* 0x0000000400007c48 */ /* 0x000fce000bfe0100 */
.L_x_4133:
[-C--:B------:R-:W-:Y:S01]  /*0da0*/  IMAD R22, R16, R5.reuse, -R22 ;  /* 0x0000000510167224 */ /* 0x080fe200078e0a16 */
[----:B------:R-:W-:Y:S01]  /*0db0*/  @UP0 ULDC UR8, c[0x0][0x44c] ;  /* 0x0001130000080ab9 */ /* 0x000fe20000000800 */
[----:B------:R-:W-:Y:S01]  /*0dc0*/  VIADD R2, R0, 0x5f ;  /* 0x0000005f00027836 */ /* 0x000fe20000000000 */
[----:B------:R-:W-:Y:S01]  /*0dd0*/  UIMAD.WIDE.U32 UR8, UR38, UR8, URZ ;  /* 0x00000008260872a5 */ /* 0x000fe2000f8e003f */
[----:B------:R-:W-:Y:S01]  /*0de0*/  IMAD R0, R16, R5, 0x5f ;  /* 0x0000005f10007424 */ /* 0x000fe200078e0205 */
[----:B------:R-:W-:Y:S01]  /*0df0*/  R2UR UR7, R22 ;  /* 0x00000000160772ca */ /* 0x000fe200000e0000 */
[----:B------:R-:W-:Y:S01]  /*0e00*/  @UP0 ULDC UR10, c[0x0][0x450] ;  /* 0x00011400000a0ab9 */ /* 0x000fe20000000800 */
[----:B------:R-:W-:Y:S01]  /*0e10*/  IMAD.HI R2, R2, 0x2aaaaaab, RZ ;  /* 0x2aaaaaab02027827 */ /* 0x000fe200078e02ff */
[----:B------:R-:W-:Y:S01]  /*0e20*/  UMOV UR4, UR38 ;  /* 0x0000002600047c82 */ /* 0x000fe20008000000 */
[----:B------:R-:W-:Y:S02]  /*0e30*/  @UP0 USHF.R.U32.HI UR4, URZ, UR10, UR9 ;  /* 0x0000000a3f040299 */ /* 0x000fe40008011609 */
[----:B------:R-:W-:Y:S01]  /*0e40*/  IMAD.HI R0, R0, 0x2aaaaaab, RZ ;  /* 0x2aaaaaab00007827 */ /* 0x000fe200078e02ff */
[----:B------:R-:W-:-:S04]  /*0e50*/  SHF.R.U32.HI R5, RZ, 0x1f, R2 ;  /* 0x0000001fff057819 */ /* 0x000fc80000011602 */
[----:B------:R-:W-:Y:S02]  /*0e60*/  SHF.R.U32.HI R3, RZ, 0x1f, R0 ;  /* 0x0000001fff037819 */ /* 0x000fe40000011600 */
[----:B------:R-:W-:Y:S01]  /*0e70*/  UIADD3 UR4, UR7, UR4, URZ ;  /* 0x0000000407047290 */ /* 0x000fe2000fffe03f */
[----:B------:R-:W-:Y:S02]  /*0e80*/  LEA.HI.SX32 R2, R2, R5, 0x1c ;  /* 0x0000000502027211 */ /* 0x000fe400078fe2ff */
[----:B------:R-:W-:Y:S01]  /*0e90*/  ULDC UR7, c[0x0][0x9dc] ;  /* 0x0002770000077ab9 */ /* 0x000fe20000000800 */
[----:B------:R-:W-:Y:S01]  /*0ea0*/  LEA.HI.SX32 R3, R0, R3, 0x1c ;  /* 0x0000000300037211 */ /* 0x000fe200078fe2ff */
[----:B------:R-:W-:-:S03]  /*0eb0*/  UIADD3 UR7, UR4, -UR7, URZ ;  /* 0x8000000704077290 */ /* 0x000fc6000fffe03f */
[----:B------:R-:W-:Y:S01]  /*0ec0*/  VIMNMX R23, R3, R2, PT ;  /* 0x0000000203177248 */ /* 0x000fe20003fe0100 */
[----:B------:R-:W-:Y:S08]  /*0ed0*/  @!P1 BRA `(.L_x_4136) ;  /* 0x0000000000449947 */ /* 0x000ff00003800000 */
        /* <DEDUP_REMOVED lines=10> */
.L_x_4137:
[----:B------:R-:W-:-:S11]  /*0f80*/  UISETP.NE.AND UP0, UPT, UR5, 0x1, UPT ;  /* 0x000000010500788c */ /* 0x000fd6000bf05270 */
[----:B------:R-:W-:Y:S02]  /*0f90*/  @UP0 ULDC.64 UR10, c[0x0][0x9e8] ;  /* 0x00027a00000a0ab9 */ /* 0x000fe40000000a00 */
[----:B------:R-:W-:-:S04]  /*0fa0*/  UIMAD.WIDE.U32 UR8, UR4, UR10, URZ ;  /* 0x0000000a040872a5 */ /* 0x000fc8000f8e003f */
[----:B------:R-:W-:-:S12]  /*0fb0*/  @UP0 USHF.R.U32.HI UR4, URZ, UR11, UR9 ;  /* 0x0000000b3f040299 */ /* 0x000fd80008011609 */
.L_x_4138:
[----:B------:R-:W-:-:S04]  /*0fc0*/  UIMAD UR4, UR4, UR5, URZ ;  /* 0x00000005040472a4 */ /* 0x000fc8000f8e023f */
[----:B------:R-:W-:-:S04]  /*0fd0*/  UISETP.LT.AND UP0, UPT, UR7, UR4, UPT ;  /* 0x000000040700728c */ /* 0x000fc8000bf01270 */
[----:B------:R-:W-:-:S12]  /*0fe0*/  USEL UR7, UR7, UR4, !UP0 ;  /* 0x0000000407077287 */ /* 0x000fd8000c000000 */
.L_x_4136:
[----:B------:R-:W-:Y:S02]  /*0ff0*/  UIMAD.WIDE UR4, UR7, 0x2aaaaaab, URZ ;  /* 0x2aaaaaab070478a5 */ /* 0x000fe4000f8e023f */
[----:B------:R-:W-:Y:S02]  /*1000*/  USHF.R.U32.HI UR11, URZ, 0x10, UR6 ;  /* 0x000000103f0b7899 */ /* 0x000fe40008011606 */
[----:B------:R-:W-:Y:S02]  /*1010*/  USHF.R.U32.HI UR4, URZ, 0x1f, UR5 ;  /* 0x0000001f3f047899 */ /* 0x000fe40008011605 */
[----:B------:R-:W-:Y:S02]  /*1020*/  ULOP3.LUT UR7, UR6, 0xffff, URZ, 0xc0, !UPT ;  /* 0x0000ffff06077892 */ /* 0x000fe4000f8ec03f */
[----:B------:R-:W-:-:S04]  /*1030*/  ULEA.HI.SX32 UR4, UR5, UR4, 0x1c ;  /* 0x0000000405047291 */ /* 0x000fc8000f8fe23f */
[----:B------:R-:W-:-:S04]  /*1040*/  UISETP.LT.AND UP0, UPT, URZ, UR4, UPT ;  /* 0x000000043f00728c */ /* 0x000fc8000bf01270 */
[----:B------:R-:W-:Y:S02]  /*1050*/  USEL UR10, URZ, UR4, !UP0 ;  /* 0x000000043f0a7287 */ /* 0x000fe4000c000000 */
[----:B------:R-:W-:Y:S01]  /*1060*/  UISETP.NE.AND UP0, UPT, UR11, URZ, UPT ;  /* 0x0000003f0b00728c */ /* 0x000fe2000bf05270 */
[----:B------:R-:W-:-:S03]  /*1070*/  UMOV UR4, URZ ;  /* 0x0000003f00047c82 */ /* 0x000fc60008000000 */
[----:B------:R-:W-:-:S07]  /*1080*/  ISETP.GT.AND P0, PT, R23, UR10, PT ;  /* 0x0000000a17007c0c */ /* 0x000fce000bf04270 */
[----:B------:R-:W-:-:S06]  /*1090*/  @!UP0 ULDC UR11, c[0x0][0x9f0] ;  /* 0x00027c00000b8ab9 */ /* 0x000fcc0000000800 */
[----:B------:R-:W-:Y:S05]  /*10a0*/  @!P0 BRA `(.L_x_4139) ;  /* 0x00000000008c8947 */ /* 0x000fea0003800000 */
[----:B------:R-:W-:Y:S01]  /*10b0*/  IMAD.U32 R4, RZ, RZ, UR11 ;  /* 0x0000000bff047e24 */ /* 0x000fe2000f8e00ff */
[----:B------:R-:W-:-:S04]  /*10c0*/  UMOV UR4, URZ ;  /* 0x0000003f00047c82 */ /* 0x000fc80008000000 */
[----:B------:R-:W-:-:S04]  /*10d0*/  IABS R0, R4 ;  /* 0x0000000400007213 */ /* 0x000fc80000000000 */
[----:B------:R-:W-:Y:S02]  /*10e0*/  R2UR UR12, R0 ;  /* 0x00000000000c72ca */ /* 0x000fe400000e0000 */
[----:B------:R-:W-:Y:S02]  /*10f0*/  IADD3 R0, R4, -0x1, R23 ;  /* 0xffffffff04007810 */ /* 0x000fe40007ffe017 */
[----:B------:R-:W-:Y:S02]  /*1100*/  IABS R4, R4 ;  /* 0x0000000400047213 */ /* 0x000fe40000000000 */
[----:B------:R-:W-:-:S03]  /*1110*/  R2UR UR6, R0 ;  /* 0x00000000000672ca */ /* 0x000fc600000e0000 */
[----:B------:R-:W-:-:S04]  /*1120*/  IMAD.MOV R4, RZ, RZ, -R4 ;  /* 0x000000ffff047224 */ /* 0x000fc800078e0a04 */
[----:B------:R-:W0:Y:S06]  /*1130*/  I2F.RP R2, UR12 ;  /* 0x0000000c00027d06 */ /* 0x000e2c0008209400 */
[----:B------:R-:W-:-:S06]  /*1140*/  UIADD3 UR6, -UR10, UR6, URZ ;  /* 0x000000060a067290 */ /* 0x000fcc000fffe13f */
[----:B------:R-:W-:Y:S01]  /*1150*/  IMAD.U32 R0, RZ, RZ, UR6 ;  /* 0x00000006ff007e24 */ /* 0x000fe2000f8e00ff */
[----:B------:R-:W-:Y:S01]  /*1160*/  ULOP3.LUT UR6, UR6, UR11, URZ, 0x3c, !UPT ;  /* 0x0000000b06067292 */ /* 0x000fe2000f8e3c3f */
[----:B0-----:R-:W0:Y:S03]  /*1170*/  MUFU.RCP R2, R2 ;  /* 0x0000000200027308 */ /* 0x001e260000001000 */
[----:B------:R-:W-:-:S04]  /*1180*/  IABS R0, R0 ;  /* 0x0000000000007213 */ /* 0x000fc80000000000 */
[----:B------:R-:W-:Y:S01]  /*1190*/  R2UR UR9, R0 ;  /* 0x00000000000972ca */ /* 0x000fe200000e0000 */
[----:B------:R-:W-:Y:S02]  /*11a0*/  IMAD.MOV.U32 R0, RZ, RZ, R4 ;  /* 0x000000ffff007224 */ /* 0x000fe400078e0004 */
[----:B0-----:R-:W-:-:S06]  /*11b0*/  VIADD R3, R2, 0xffffffe ;  /* 0x0ffffffe02037836 */ /* 0x001fcc0000000000 */
        /* <DEDUP_REMOVED lines=18> */
.L_x_4139:
[----:B------:R-:W-:Y:S02]  /*12e0*/  UIMAD UR5, UR7, UR4, UR10 ;  /* 0x00000004070572a4 */ /* 0x000fe4000f8e020a */
[----:B------:R-:W-:Y:S01]  /*12f0*/  IMAD.U32 R2, RZ, RZ, UR4 ;  /* 0x00000004ff027e24 */ /* 0x000fe2000f8e00ff */
[----:B------:R-:W-:Y:S01]  /*1300*/  PLOP3.LUT P0, PT, PT, PT, PT, 0x80, 0x0 ;  /* 0x000000000000781c */ /* 0x000fe20003f0f070 */
[----:B------:R-:W-:Y:S01]  /*1310*/  IMAD.MOV.U32 R0, RZ, RZ, RZ ;  /* 0x000000ffff007224 */ /* 0x000fe200078e00ff */
[----:B------:R-:W-:Y:S02]  /*1320*/  CS2R R118, SRZ ;  /* 0x0000000000767805 */ /* 0x000fe4000001ff00 */
[----:B------:R-:W-:Y:S02]  /*1330*/  CS2R R116, SRZ ;  /* 0x0000000000747805 */ /* 0x000fe4000001ff00 */
[----:B------:R-:W-:Y:S01]  /*1340*/  VIADDMNMX R23, R2, UR5, R23, PT ;  /* 0x0000000502177c46 */ /* 0x000fe2000b800117 */
[----:B------:R-:W-:Y:S01]  /*1350*/  IMAD.U32 R17, RZ, RZ, UR5 ;  /* 0x00000005ff117e24 */ /* 0x000fe2000f8e00ff */
[----:B------:R-:W-:Y:S01]  /*1360*/  CS2R R114, SRZ ;  /* 0x0000000000727805 */ /* 0x000fe2000001ff00 */
[----:B------:R-:W-:Y:S01]  /*1370*/  IMAD.MOV.U32 R2, RZ, RZ, RZ ;  /* 0x000000ffff027224 */ /* 0x000fe200078e00ff */
        /* <DEDUP_REMOVED lines=54> */
[----:B------:R-:W-:-:S04]  /*16e0*/  UIADD3 UR6, UR58, 0x12400, URZ ;  /* 0x000124003a067890 */ /* 0x000fc8000fffe03f */
        /* <DEDUP_REMOVED lines=26> */
.L_x_4141:
[----:B------:R-:W-:-:S04]  /*1890*/  SHF.L.U32 R0, RZ, 0x1f, RZ ;  /* 0x0000001fff007819 */ /* 0x000fc800000006ff */
[----:B------:R-:W0:Y:S02]  /*18a0*/  SYNCS.PHASECHK.TRANS64.TRYWAIT P0, [UR58+0x30800], R0 ;  /* 0x03080000ff0075a7 */ /* 0x000e24000800017a */
[----:B0-----:R-:W-:Y:S05]  /*18b0*/  @!P0 BRA `(.L_x_4142) ;  /* 0x0000013c00888947 */ /* 0x001fea0003800000 */
.L_x_4309:
[----:B------:R-:W2:Y:S02]  /*18c0*/  LDL R2, [R1+0x8] ;  /* 0x0000080001027983 */ /* 0x000ea40000100800 */
[----:B--2---:R-:W-:-:S13]  /*18d0*/  R2UR UR4, R2 ;  /* 0x00000000020472ca */ /* 0x004fda00000e0000 */
[----:B------:R-:W-:-:S06]  /*18e0*/  ULOP3.LUT UR4, UR4, 0x1, URZ, 0xfc, !UPT ;  /* 0x0000000104047892 */ /* 0x000fcc000f8efc3f */
[----:B------:R-:W-:-:S05]  /*18f0*/  IMAD.U32 R2, RZ, RZ, UR4 ;  /* 0x00000004ff027e24 */ /* 0x000fca000f8e00ff */
[----:B------:R-:W-:-:S13]  /*1900*/  ISETP.NE.AND P0, PT, R2, 0x3, PT ;  /* 0x000000030200780c */ /* 0x000fda0003f05270 */
[----:B------:R-:W-:Y:S05]  /*1910*/  @!P0 BRA `(.L_x_4143) ;  /* 0x0000000000048947 */ /* 0x000fea0003800000 */
[----:B------:R-:W-:Y:S01]  /*1920*/  BPT.TRAP 0x1 ;  /* 0x000000040000795c */ /* 0x000fe20000300000 */
.L_x_4143:
[----:B------:R1:W2:Y:S01]  /*1930*/  SYNCS.PHASECHK.TRANS64.TRYWAIT P2, [UR58+0x30830], R0 ;  /* 0x03083000ff0075a7 */ /* 0x0002a2000804017a */
[----:B------:R-:W-:Y:S05]  /*1940*/  @!P0 BRA `(.L_x_4144) ;  /* 0x0000000000048947 */ /* 0x000fea0003800000 */
[----:B------:R-:W-:Y:S01]  /*1950*/  BPT.TRAP 0x1 ;  /* 0x000000040000795c */ /* 0x000fe20000300000 */
.L_x_4144:
[----:B------:R-:W3:Y:S01]  /*1960*/  S2R R2, SR_TID.X ;  /* 0x0000000000027919 */ /* 0x000ee20000002100 */
[----:B------:R-:W-:-:S05]  /*1970*/  IMAD.U32 R6, RZ, RZ, UR36 ;  /* 0x00000024ff067e24 */ /* 0x000fca000f8e00ff */
[----:B------:R-:W-:Y:S02]  /*1980*/  LOP3.LUT R6, R6, 0x10000, RZ, 0xfc, !PT ;  /* 0x0001000006067812 */ /* 0x000fe400078efcff */
[----:B---3--:R-:W-:-:S04]  /*1990*/  LOP3.LUT R2, R2, 0x7f, RZ, 0xc0, !PT ;  /* 0x0000007f02027812 */ /* 0x008fc800078ec0ff */
[----:B------:R-:W-:Y:S01]  /*19a0*/  ISETP.NE.AND P1, PT, R2, RZ, PT ;  /* 0x000000ff0200720c */ /* 0x000fe20003f25270 */
[----:B--2---:R-:W-:-:S12]  /*19b0*/  @P2 BRA `(.L_x_4145) ;  /* 0x0000000000082947 */ /* 0x004fd80003800000 */
[----:B------:R-:W2:Y:S02]  /*19c0*/  SYNCS.PHASECHK.TRANS64.TRYWAIT P2, [UR58+0x30830], R0 ;  /* 0x03083000ff0075a7 */ /* 0x000ea4000804017a */
[----:B--2---:R-:W-:Y:S05]  /*19d0*/  @!P2 BRA `(.L_x_4146) ;  /* 0x0000013c0058a947 */ /* 0x004fea0003800000 */
.L_x_4145:
[----:B------:R-:W-:Y:S05]  /*19e0*/  WARPSYNC.ALL ;  /* 0x0000000000007948 */ /* 0x000fea0003800000 */
[----:B------:R-:W-:Y:S01]  /*19f0*/  IMAD.MOV.U32 R7, RZ, RZ, 0x40000040 ;  /* 0x40000040ff077424 */ /* 0x000fe200078e00ff */
[----:B------:R-:W-:Y:S01]  /*1a00*/  UIADD3 UR4, UR58, 0x1e400, URZ ;  /* 0x0001e4003a047890 */ /* 0x000fe2000fffe03f */
[----:B------:R-:W-:Y:S01]  /*1a10*/  R2UR UR8, R6 ;  /* 0x00000000060872ca */ /* 0x000fe200000e0000 */
[----:B------:R-:W-:Y:S02]  /*1a20*/  WARPGROUP.ARRIVE ;  /* 0x00000000000079c5 */ /* 0x000fe40000000000 */
[----:B------:R-:W-:Y:S01]  /*1a30*/  R2UR UR9, R7 ;  /* 0x00000000070972ca */ /* 0x000fe200000e0000 */
[----:B------:R-:W-:Y:S01]  /*1a40*/  USHF.R.U32.HI UR4, URZ, 0x4, UR4 ;  /* 0x000000043f047899 */ /* 0x000fe20008011604 */
[----:B------:R-:W-:Y:S01]  /*1a50*/  LOP3.LUT R9, R72, 0xffffff80, RZ, 0xc0, !PT ;  /* 0xffffff8048097812 */ /* 0x000fe200078ec0ff */
[----:B------:R-:W-:Y:S01]  /*1a60*/  UMOV UR11, 0x40000040 ;  /* 0x40000040000b7882 */ /* 0x000fe20000000000 */
[----:B------:R-:W-:Y:S01]  /*1a70*/  UMOV UR7, 0x40000040 ;  /* 0x4000004000077882 */ /* 0x000fe20000000000 */
[----:B------:R-:W-:Y:S01]  /*1a80*/  ULOP3.LUT UR4, UR4, 0x3fff, URZ, 0xc0, !UPT ;  /* 0x00003fff04047892 */ /* 0x000fe2000f8ec03f */
[----:B------:R-:W-:Y:S01]  /*1a90*/  LEA.HI R73, R73, R120, RZ, 0x2 ;  /* 0x0000007849497211 */ /* 0x000fe200078f10ff */
[----:B------:R-:W-:Y:S01]  /*1aa0*/  UMOV UR13, 0x40000040 ;  /* 0x40000040000d7882 */ /* 0x000fe20000000000 */
[----:B------:R-:W-:Y:S01]  /*1ab0*/  UMOV UR15, 0x40000040 ;  /* 0x40000040000f7882 */ /* 0x000fe20000000000 */
[----:B------:R-:W-:Y:S01]  /*1ac0*/  ULOP3.LUT UR60, UR4, 0x10000, URZ, 0xfc, !UPT ;  /* 0x00010000043c7892 */ /* 0x000fe2000f8efc3f */
[----:B------:R-:W-:Y:S01]  /*1ad0*/  IMAD.IADD R10, R120, 0x1, -R9 ;  /* 0x00000001780a7824 */ /* 0x000fe200078e0a09 */
[----:B------:R-:W-:Y:S01]  /*1ae0*/  UMOV UR17, 0x40000040 ;  /* 0x4000004000117882 */ /* 0x000fe20000000000 */
[----:B------:R-:W-:Y:S01]  /*1af0*/  UMOV UR19, 0x40000040 ;  /* 0x4000004000137882 */ /* 0x000fe20000000000 */
[----:B------:R-:W-:Y:S01]  /*1b00*/  UIADD3 UR6, UR60, 0x2, URZ ;  /* 0x000000023c067890 */ /* 0x000fe2000fffe03f */
[----:B------:R-:W-:Y:S01]  /*1b10*/  LOP3.LUT R73, R73, 0xfffffffc, RZ, 0xc0, !PT ;  /* 0xfffffffc49497812 */ /* 0x000fe200078ec0ff */
[----:B------:R-:W-:Y:S01]  /*1b20*/  UIADD3 UR14, UR60, 0x4, URZ ;  /* 0x000000043c0e7890 */ /* 0x000fe2000fffe03f */
[----:B------:R-:W-:Y:S01]  /*1b30*/  SHF.R.S32.HI R9, RZ, 0x1f, R10 ;  /* 0x0000001fff097819 */ /* 0x000fe2000001140a */
[----:B------:R-:W-:Y:S01]  /*1b40*/  UMOV UR10, UR60 ;  /* 0x0000003c000a7c82 */ /* 0x000fe20008000000 */
[----:B------:R-:W-:Y:S01]  /*1b50*/  UIADD3 UR18, UR60, 0x6, URZ ;  /* 0x000000063c127890 */ /* 0x000fe2000fffe03f */
[----:B------:R-:W-:Y:S01]  /*1b60*/  HGMMA.64x96x16.F32.BF16 R24, gdesc[UR8], RZ, !UPT, gsb0 ;  /* 0x01600000081879f0 */ /* 0x000fe2000c0018ff */
[----:B------:R-:W-:Y:S01]  /*1b70*/  R2UR UR10, R6 ;  /* 0x00000000060a72ca */ /* 0x000fe200000e0000 */
[----:B------:R-:W-:Y:S01]  /*1b80*/  UMOV UR9, 0x40000040 ;  /* 0x4000004000097882 */ /* 0x000fe20000000000 */
[----:B------:R-:W-:Y:S01]  /*1b90*/  UIADD3 UR22, UR60, 0x300, URZ ;  /* 0x000003003c167890 */ /* 0x000fe2000fffe03f */
[CC--:B------:R-:W-:Y:S01]  /*1ba0*/  LEA.HI R11, R9.reuse, R10.reuse, RZ, 0x2 ;  /* 0x0000000a090b7211 */ /* 0x0c0fe200078f10ff */
[----:B------:R-:W-:Y:S01]  /*1bb0*/  UMOV UR5, UR9 ;  /* 0x0000000900057c82 */ /* 0x000fe20008000000 */
[----:B------:R-:W-:Y:S01]  /*1bc0*/  UMOV UR21, 0x40000040 ;  /* 0x4000004000157882 */ /* 0x000fe20000000000 */
[----:B------:R-:W-:Y:S01]  /*1bd0*/  UMOV UR23, 0x40000040 ;  /* 0x4000004000177882 */ /* 0x000fe20000000000 */
[----:B------:R-:W-:Y:S01]  /*1be0*/  UIADD3 UR26, UR60, 0x302, URZ ;  /* 0x000003023c1a7890 */ /* 0x000fe2000fffe03f */
[----:B------:R-:W-:Y:S01]  /*1bf0*/  LEA.HI R13, R9, R10, RZ, 0x5 ;  /* 0x0000000a090d7211 */ /* 0x000fe200078f28ff */
[----:B------:R-:W-:Y:S01]  /*1c00*/  UMOV UR25, 0x40000040 ;  /* 0x4000004000197882 */ /* 0x000fe20000000000 */
[----:B------:R-:W-:Y:S01]  /*1c10*/  UMOV UR27, 0x40000040 ;  /* 0x40000040001b7882 */ /* 0x000fe20000000000 */
[----:B------:R-:W-:Y:S01]  /*1c20*/  UIADD3 UR30, UR60, 0x304, URZ ;  /* 0x000003043c1e7890 */ /* 0x000fe2000fffe03f */
[--C-:B------:R-:W-:Y:S01]  /*1c30*/  SHF.R.S32.HI R9, RZ, 0x2, R11.reuse ;  /* 0x00000002ff097819 */ /* 0x100fe2000001140b */
[----:B------:R-:W-:Y:S01]  /*1c40*/  UIADD3 UR8, UR10, 0x2, URZ ;  /* 0x000000020a087890 */ /* 0x000fe2000fffe03f */
[----:B------:R-:W-:Y:S01]  /*1c50*/  SHF.R.S32.HI R20, RZ, 0x1f, R11 ;  /* 0x0000001fff147819 */ /* 0x000fe2000001140b */
[----:B------:R-:W-:Y:S01]  /*1c60*/  UIADD3 UR12, UR10, 0x4, URZ ;  /* 0x000000040a0c7890 */ /* 0x000fe2000fffe03f */
[----:B------:R-:W-:Y:S01]  /*1c70*/  IMAD.IADD R73, R120, 0x1, -R73 ;  /* 0x0000000178497824 */ /* 0x000fe200078e0a49 */
[----:B------:R-:W-:Y:S01]  /*1c80*/  UIADD3 UR16, UR10, 0x6, URZ ;  /* 0x000000060a107890 */ /* 0x000fe2000fffe03f */
[----:B------:R-:W-:Y:S01]  /*1c90*/  SHF.R.S32.HI R13, RZ, 0x5, R13 ;  /* 0x00000005ff0d7819 */ /* 0x000fe2000001140d */
[----:B------:R-:W-:Y:S01]  /*1ca0*/  UIADD3 UR20, UR10, 0x400, URZ ;  /* 0x000004000a147890 */ /* 0x000fe2000fffe03f */
[----:B------:R-:W-:Y:S01]  /*1cb0*/  LEA.HI R20, R20, R9, RZ, 0x3 ;  /* 0x0000000914147211 */ /* 0x000fe200078f18ff */
[----:B------:R-:W-:Y:S01]  /*1cc0*/  UMOV UR4, UR8 ;  /* 0x0000000800047c82 */ /* 0x000fe20008000000 */
[----:B------:R-:W-:Y:S01]  /*1cd0*/  UIADD3 UR24, UR10, 0x402, URZ ;  /* 0x000004020a187890 */ /* 0x000fe2000fffe03f */
[----:B------:R-:W-:Y:S01]  /*1ce0*/  LEA.HI R15, R74, R74, RZ, 0x1 ;  /* 0x0000004a4a0f7211 */ /* 0x000fe200078f08ff */
[----:B------:R-:W-:Y:S01]  /*1cf0*/  UIADD3 UR28, UR10, 0x404, URZ ;  /* 0x000004040a1c7890 */ /* 0x000fe2000fffe03f */
[----:B------:R-:W-:Y:S01]  /*1d00*/  LEA R13, R13, UR38, 0x4 ;  /* 0x000000260d0d7c11 */ /* 0x000fe2000f8e20ff */
[----:B------:R-:W-:Y:S01]  /*1d10*/  UMOV UR29, 0x40000040 ;  /* 0x40000040001d7882 */ /* 0x000fe20000000000 */
[----:B------:R-:W-:Y:S01]  /*1d20*/  UMOV UR31, 0x40000040 ;  /* 0x40000040001f7882 */ /* 0x000fe20000000000 */
[----:B------:R-:W-:Y:S01]  /*1d30*/  UIADD3 UR32, UR10, 0x406, URZ ;  /* 0x000004060a207890 */ /* 0x000fe2000fffe03f */
[----:B------:R-:W-:Y:S01]  /*1d40*/  LOP3.LUT R20, R20, 0xfffffff8, RZ, 0xc0, !PT ;  /* 0xfffffff814147812 */ /* 0x000fe200078ec0ff */
[----:B------:R-:W-:Y:S01]  /*1d50*/  UIADD3 UR34, UR60, 0x306, URZ ;  /* 0x000003063c227890 */ /* 0x000fe2000fffe03f */
[----:B------:R-:W-:Y:S01]  /*1d60*/  LOP3.LUT R15, R15, 0x3fffffe, RZ, 0xc0, !PT ;  /* 0x03fffffe0f0f7812 */ /* 0x000fe200078ec0ff */
[----:B------:R-:W-:Y:S01]  /*1d70*/  UMOV UR33, 0x40000040 ;  /* 0x4000004000217882 */ /* 0x000fe20000000000 */
[----:B------:R-:W-:Y:S01]  /*1d80*/  UMOV UR35, 0x40000040 ;  /* 0x4000004000237882 */ /* 0x000fe20000000000 */
[----:B------:R-:W-:Y:S01]  /*1d90*/  UIADD3 UR36, UR10, 0x800, URZ ;  /* 0x000008000a247890 */ /* 0x000fe2000fffe03f */
[----:B------:R-:W-:Y:S01]  /*1da0*/  LEA.HI R21, R73, R73, RZ, 0x1 ;  /* 0x0000004949157211 */ /* 0x000fe200078f08ff */
[----:B------:R-:W-:Y:S01]  /*1db0*/  UMOV UR37, 0x40000040 ;  /* 0x4000004000257882 */ /* 0x000fe20000000000 */
[----:B------:R-:W-:Y:S01]  /*1dc0*/  UIADD3 UR40, UR10, 0x802, URZ ;  /* 0x000008020a287890 */ /* 0x000fe2000fffe03f */
[----:B------:R-:W-:Y:S01]  /*1dd0*/  IMAD.IADD R15, R74, 0x1, -R15 ;  /* 0x000000014a0f7824 */ /* 0x000fe200078e0a0f */
[----:B------:R-:W-:Y:S01]  /*1de0*/  UMOV UR41, 0x40000040 ;  /* 0x4000004000297882 */ /* 0x000fe20000000000 */
[----:B------:R-:W-:Y:S01]  /*1df0*/  UIADD3 UR44, UR10, 0x804, URZ ;  /* 0x000008040a2c7890 */ /* 0x000fe2000fffe03f */
[----:B------:R-:W-:Y:S01]  /*1e00*/  UMOV UR45, 0x40000040 ;  /* 0x40000040002d7882 */ /* 0x000fe20000000000 */
[----:B------:R-:W-:Y:S01]  /*1e10*/  UIADD3 UR48, UR10, 0x806, URZ ;  /* 0x000008060a307890 */ /* 0x000fe2000fffe03f */
[----:B------:R-:W-:-:S02]  /*1e20*/  UMOV UR49, 0x40000040 ;  /* 0x4000004000317882 */ /* 0x000fc40000000000 */
[----:B------:R-:W-:Y:S01]  /*1e30*/  ULDC UR10, c[0x0][0x288] ;  /* 0x0000a200000a7ab9 */ /* 0x000fe20000000800 */
[----:B------:R-:W-:Y:S02]  /*1e40*/  WARPGROUP.DEPBAR.LE gsb0, 0x0 ;  /* 0x00008000000079c5 */ /* 0x000fe40000010000 */
[----:B------:R-:W-:-:S06]  /*1e50*/  WARPGROUP.ARRIVE ;  /* 0x00000000000079c5 */ /* 0x000fcc0000000000 */
[----:B------:R-:W-:Y:S01]  /*1e60*/  HGMMA.64x96x16.F32.BF16 R24, gdesc[UR4], R24, gsb0 ;  /* 0x01600000041879f0 */ /* 0x000fe20008001818 */
[----:B------:R-:W-:Y:S01]  /*1e70*/  UIADD3 UR6, UR60, 0x600, URZ ;  /* 0x000006003c067890 */ /* 0x000fe2000fffe03f */
[----:B------:R-:W-:Y:S01]  /*1e80*/  UMOV UR4, UR36 ;  /* 0x0000002400047c82 */ /* 0x000fe20008000000 */
[----:B------:R-:W-:Y:S01]  /*1e90*/  UMOV UR5, UR37 ;  /* 0x0000002500057c82 */ /* 0x000fe20008000000 */
[----:B------:R-:W-:Y:S01]  /*1ea0*/  UMOV UR7, 0x40000040 ;  /* 0x4000004000077882 */ /* 0x000fe20000000000 */
[----:B------:R-:W-:Y:S02]  /*1eb0*/  WARPGROUP.DEPBAR.LE gsb0, 0x0 ;  /* 0x00008000000079c5 */ /* 0x000fe40000010000 */
[----:B------:R-:W-:-:S06]  /*1ec0*/  WARPGROUP.ARRIVE ;  /* 0x00000000000079c5 */ /* 0x000fcc0000000000 */
[----:B------:R-:W-:Y:S03]  /*1ed0*/  HGMMA.64x96x16.F32.BF16 R24, gdesc[UR12], R24, gsb0 ;  /* 0x016000000c1879f0 */ /* 0x000fe60008001818 */
        /* <DEDUP_REMOVED lines=39> */
[----:B------:R-:W-:Y:S01]  /*2150*/  ULDC UR5, c[0x0][0x448] ;  /* 0x0001120000057ab9 */ /* 0x000fe20000000800 */
[----:B------:R-:W-:Y:S01]  /*2160*/  ULDC UR4, c[0x0][0x9d8] ;  /* 0x0002760000047ab9 */ /* 0x000fe20000000800 */
[----:B------:R-:W-:Y:S01]  /*2170*/  UISETP.NE.AND UP0, UPT, UR5, 0x1, UPT ;  /* 0x000000010500788c */ /* 0x000fe2000bf05270 */
[----:B------:R-:W-:Y:S02]  /*2180*/  ULDC UR6, c[0x0][0x9dc] ;  /* 0x0002770000067ab9 */ /* 0x000fe40000000800 */
[----:B------:R-:W-:-:S03]  /*2190*/  ULOP3.LUT UR39, URZ, UR6, URZ, 0x33, !UPT ;  /* 0x000000063f277292 */ /* 0x000fc6000f8e333f */
[----:B------:R-:W-:Y:S02]  /*21a0*/  PLOP3.LUT P2, PT, PT, PT, UP0, 0x80, 0x0 ;  /* 0x000000000000781c */ /* 0x000fe40003f4f008 */
[----:B------:R-:W-:-:S03]  /*21b0*/  PLOP3.LUT P3, PT, PT, PT, UP0, 0x80, 0x0 ;  /* 0x000000000000781c */ /* 0x000fc60003f6f008 */
[----:B------:R-:W-:Y:S01]  /*21c0*/  @UP0 ULDC UR5, c[0x0][0x44c] ;  /* 0x0001130000050ab9 */ /* 0x000fe20000000800 */
[----:B------:R-:W-:Y:S02]  /*21d0*/  WARPGROUP.DEPBAR.LE gsb0, 0x0 ;  /* 0x00008000000079c5 */ /* 0x000fe40000010000 */
[----:B------:R-:W-:Y:S01]  /*21e0*/  FMUL.FTZ R4, R24, UR4 ;  /* 0x0000000418047c20 */ /* 0x000fe20008410000 */
[----:B------:R-:W-:Y:S01]  /*21f0*/  IADD3 R24, R13, R9, -R20 ;  /* 0x000000090d187210 */ /* 0x000fe20007ffe814 */
[----:B------:R-:W-:Y:S01]  /*2200*/  FMUL.FTZ R2, R63, UR4 ;  /* 0x000000043f027c20 */ /* 0x000fe20008410000 */
[----:B------:R-:W-:Y:S01]  /*2210*/  LOP3.LUT R20, R21, 0x1ffffffe, RZ, 0xc0, !PT ;  /* 0x1ffffffe15147812 */ /* 0x000fe200078ec0ff */
[----:B------:R-:W-:Y:S02]  /*2220*/  IMAD.U32 R21, RZ, RZ, UR58 ;  /* 0x0000003aff157e24 */ /* 0x000fe4000f8e00ff */
[----:B------:R-:W-:Y:S01]  /*2230*/  FMUL.FTZ R25, R25, UR4 ;  /* 0x0000000419197c20 */ /* 0x000fe20008410000 */
[----:B------:R-:W-:-:S02]  /*2240*/  IMAD R24, R15, 0x40, R24 ;  /* 0x000000400f187824 */ /* 0x000fc400078e0218 */
[----:B01----:R-:W-:Y:S01]  /*2250*/  FMUL.FTZ R0, R26, UR4 ;  /* 0x000000041a007c20 */ /* 0x003fe20008410000 */
[----:B------:R-:W-:Y:S02]  /*2260*/  IMAD.IADD R9, R73, 0x1, -R20 ;  /* 0x0000000149097824 */ /* 0x000fe400078e0a14 */
[----:B------:R-:W-:Y:S01]  /*2270*/  FMUL.FTZ R3, R27, UR4 ;  /* 0x000000041b037c20 */ /* 0x000fe20008410000 */
[----:B------:R-:W-:Y:S01]  /*2280*/  FMUL.FTZ R28, R28, UR4 ;  /* 0x000000041c1c7c20 */ /* 0x000fe20008410000 */
[----:B------:R-:W-:Y:S01]  /*2290*/  FMUL.FTZ R29, R29, UR4 ;  /* 0x000000041d1d7c20 */ /* 0x000fe20008410000 */
[----:B------:R-:W-:Y:S02]  /*22a0*/  IMAD R9, R9, 0x8, R24 ;  /* 0x0000000809097824 */ /* 0x000fe400078e0218 */
[----:B------:R-:W-:Y:S01]  /*22b0*/  FMUL.FTZ R5, R30, UR4 ;  /* 0x000000041e057c20 */ /* 0x000fe20008410000 */
[----:B------:R-:W-:Y:S01]  /*22c0*/  FMUL.FTZ R8, R31, UR4 ;  /* 0x000000041f087c20 */ /* 0x000fe20008410000 */
[----:B------:R-:W-:Y:S01]  /*22d0*/  FMUL.FTZ R32, R32, UR4 ;  /* 0x0000000420207c20 */ /* 0x000fe20008410000 */
[----:B------:R-:W-:Y:S01]  /*22e0*/  @P2 IMAD.HI.U32 R15, R9, UR5, RZ ;  /* 0x00000005090f2c27 */ /* 0x000fe2000f8e00ff */
[----:B------:R-:W-:-:S03]  /*22f0*/  @UP0 ULDC UR5, c[0x0][0x450] ;  /* 0x0001140000050ab9 */ /* 0x000fc60000000800 */
[----:B------:R-:W-:Y:S01]  /*2300*/  FMUL.FTZ R33, R33, UR4 ;  /* 0x0000000421217c20 */ /* 0x000fe20008410000 */
[----:B------:R-:W-:Y:S01]  /*2310*/  FMUL.FTZ R12, R34, UR4 ;  /* 0x00000004220c7c20 */ /* 0x000fe20008410000 */
[----:B------:R-:W-:Y:S01]  /*2320*/  IMAD.MOV.U32 R20, RZ, RZ, R9 ;  /* 0x000000ffff147224 */ /* 0x000fe200078e0009 */
[----:B------:R-:W-:Y:S01]  /*2330*/  @P3 SHF.R.U32.HI R20, RZ, UR5, R15 ;  /* 0x00000005ff143c19 */ /* 0x000fe2000801160f */
        /* <DEDUP_REMOVED lines=33> */
[----:B------:R-:W-:Y:S01]  /*2550*/  LOP3.LUT R15, R11, 0x7ffffffc, RZ, 0xc0, !PT ;  /* 0x7ffffffc0b0f7812 */ /* 0x000fe200078ec0ff */
[----:B------:R-:W-:Y:S01]  /*2560*/  FMUL.FTZ R69, R69, UR4 ;  /* 0x0000000445457c20 */ /* 0x000fe20008410000 */
[----:B------:R-:W0:Y:S01]  /*2570*/  SHFL.IDX PT, R63, R20, RZ, 0x1c1f ;  /* 0x001c1fff143f7589 */ /* 0x000e2200000e0000 */
[----:B------:R-:W-:Y:S01]  /*2580*/  FMUL.FTZ R70, R70, UR4 ;  /* 0x0000000446467c20 */ /* 0x000fe20008410000 */
[----:B------:R-:W-:Y:S01]  /*2590*/  FMUL.FTZ R71, R71, UR4 ;  /* 0x0000000447477c20 */ /* 0x000fe20008410000 */
[----:B------:R-:W-:Y:S01]  /*25a0*/  @!P1 VIADD R11, R21, 0x30840 ;  /* 0x00030840150b9836 */ /* 0x000fe20000000000 */
[----:B------:R-:W-:Y:S01]  /*25b0*/  ULDC.64 UR4, c[0x0][0x9e0] ;  /* 0x0002780000047ab9 */ /* 0x000fe20000000a00 */
[----:B------:R-:W-:Y:S01]  /*25c0*/  IMAD.MOV.U32 R24, RZ, RZ, -0x60 ;  /* 0xffffffa0ff187424 */ /* 0x000fe200078e00ff */
[----:B------:R-:W-:Y:S01]  /*25d0*/  UISETP.GE.AND UP1, UPT, UR5, 0x1, UPT ;  /* 0x000000010500788c */ /* 0x000fe2000bf26270 */
[----:B------:R-:W-:Y:S01]  /*25e0*/  IMAD.IADD R10, R10, 0x1, -R15 ;  /* 0x000000010a0a7824 */ /* 0x000fe200078e0a0f */
[----:B------:R-:W-:Y:S01]  /*25f0*/  @!P1 PRMT R11, RZ, 0x654, R11 ;  /* 0x00000654ff0b9816 */ /* 0x000fe2000000000b */
[----:B------:R-:W-:Y:S01]  /*2600*/  IMAD R21, R23, R24, 0x61 ;  /* 0x0000006117157424 */ /* 0x000fe200078e0218 */
[----:B------:R1:W2:Y:S02]  /*2610*/  MUFU.TANH R75, R25 ;  /* 0x00000019004b7308 */ /* 0x0002a40000002400 */
[----:B------:R-:W-:Y:S01]  /*2620*/  PLOP3.LUT P2, PT, PT, PT, UP1, 0x40, 0x0 ;  /* 0x000000000000781c */ /* 0x000fe20003f4e818 */
[----:B------:R3:W-:Y:S05]  /*2630*/  @!P1 SYNCS.ARRIVE.TRANS64.RED.A1T0 RZ, [R11+URZ], RZ ;  /* 0x000000ff0bff99a7 */ /* 0x0007ea000810043f */
[----:B------:R-:W4:Y:S01]  /*2640*/  MUFU.TANH R4, R4 ;  /* 0x0000000400047308 */ /* 0x000f220000002400 */
[----:B-1----:R-:W-:-:S02]  /*2650*/  IMAD R25, R10, -0x2, R21 ;  /* 0xfffffffe0a197824 */ /* 0x002fc400078e0215 */
[----:B---3--:R-:W-:-:S03]  /*2660*/  IMAD R11, R23, -0x60, R18 ;  /* 0xffffffa0170b7824 */ /* 0x008fc600078e0212 */
[----:B------:R-:W-:Y:S01]  /*2670*/  IADD3 R24, R25, -UR10, R18 ;  /* 0x8000000a19187c10 */ /* 0x000fe2000fffe012 */
[----:B------:R-:W-:Y:S01]  /*2680*/  VIADD R15, R11, 0x60 ;  /* 0x000000600b0f7836 */ /* 0x000fe20000000000 */
[----:B------:R-:W1:Y:S01]  /*2690*/  MUFU.TANH R0, R0 ;  /* 0x0000000000007308 */ /* 0x000e620000002400 */
[----:B------:R-:W-:Y:S02]  /*26a0*/  IMAD.U32 R11, RZ, RZ, UR39 ;  /* 0x00000027ff0b7e24 */ /* 0x000fe4000f8e00ff */
[----:B------:R-:W-:Y:S02]  /*26b0*/  IMAD R26, R10, -0x2, R15 ;  /* 0xfffffffe0a1a7824 */ /* 0x000fe400078e020f */
[C---:B------:R-:W-:Y:S02]  /*26c0*/  VIADD R27, R24.reuse, UR4 ;  /* 0x00000004181b7c36 */ /* 0x040fe40008000000 */
[----:B------:R-:W-:Y:S01]  /*26d0*/  VIADD R31, R24, UR39 ;  /* 0x00000027181f7c36 */ /* 0x000fe20008000000 */
[----:B------:R-:W3:Y:S01]  /*26e0*/  MUFU.TANH R3, R3 ;  /* 0x0000000300037308 */ /* 0x000ee20000002400 */
[----:B------:R-:W-:Y:S01]  /*26f0*/  VIADD R25, R25, 0xffffffff ;  /* 0xffffffff19197836 */ /* 0x000fe20000000000 */
[----:B0-----:R-:W-:-:S06]  /*2700*/  VIADDMNMX R15, R63, R27, R26, PT ;  /* 0x0000001b3f0f7246 */ /* 0x001fcc000380011a */
        /* <DEDUP_REMOVED lines=44> */
[----:B-----5:R-:W-:-:S02]  /*29d0*/  VIADD R39, R21, 0xffffffff ;  /* 0xffffffff15277836 */ /* 0x020fc40000000000 */
[----:B------:R-:W-:Y:S01]  /*29e0*/  IMAD.IADD R21, R31, 0x1, R63 ;  /* 0x000000011f157824 */ /* 0x000fe200078e023f */
[----:B-1234-:R-:W-:Y:S06]  /*29f0*/  @P2 BRA `(.L_x_4147) ;  /* 0x0000000000542947 */ /* 0x01efec0003800000 */
[----:B------:R-:W-:Y:S01]  /*2a00*/  IADD3 R24, R18, -UR10, R63 ;  /* 0x8000000a12187c10 */ /* 0x000fe2000fffe03f */
[----:B------:R-:W-:Y:S03]  /*2a10*/  BSSY B0, `(.L_x_4148) ;  /* 0x0000010000007945 */ /* 0x000fe60003800000 */
        /* <DEDUP_REMOVED lines=10> */
.L_x_4149:
[----:B------:R-:W-:-:S06]  /*2ac0*/  UISETP.NE.AND UP2, UPT, UR5, 0x1, UPT ;  /* 0x000000010500788c */ /* 0x000fcc000bf45270 */
[----:B------:R-:W-:-:S05]  /*2ad0*/  PLOP3.LUT P2, PT, PT, PT, UP2, 0x80, 0x0 ;  /* 0x000000000000781c */ /* 0x000fca0003f4f028 */
[----:B------:R-:W-:-:S08]  /*2ae0*/  @UP2 ULDC.64 UR6, c[0x0][0x9e8] ;  /* 0x00027a0000062ab9 */ /* 0x000fd00000000a00 */
[----:B------:R-:W-:-:S05]  /*2af0*/  @P2 IMAD.HI.U32 R63, R24, UR6, RZ ;  /* 0x00000006183f2c27 */ /* 0x000fca000f8e00ff */
[----:B------:R-:W-:-:S07]  /*2b00*/  @P2 SHF.R.U32.HI R24, RZ, UR7, R63 ;  /* 0x00000007ff182c19 */ /* 0x000fce000801163f */
.L_x_4150:
[----:B------:R-:W-:Y:S05]  /*2b10*/  BSYNC B0 ;  /* 0x0000000000007941 */ /* 0x000fea0003800000 */
.L_x_4148:
[----:B------:R-:W-:-:S05]  /*2b20*/  IMAD R24, R24, UR5, R25 ;  /* 0x0000000518187c24 */ /* 0x000fca000f8e0219 */
[----:B------:R-:W-:Y:S02]  /*2b30*/  VIMNMX R21, R21, R24, !PT ;  /* 0x0000001815157248 */ /* 0x000fe40007fe0100 */
[----:B------:R-:W-:-:S07]  /*2b40*/  VIADDMNMX R15, R24, UR5, R15, PT ;  /* 0x00000005180f7c46 */ /* 0x000fce000b80010f */
.L_x_4147:
[C---:B------:R-:W-:Y:S02]  /*2b50*/  ISETP.GE.AND P2, PT, R39.reuse, 0x2, PT ;  /* 0x000000022700780c */ /* 0x040fe40003f46270 */
[----:B------:R-:W-:Y:S02]  /*2b60*/  ISETP.GE.AND P6, PT, R39, 0xa, PT ;  /* 0x0000000a2700780c */ /* 0x000fe40003fc6270 */
[----:B------:R-:W-:Y:S02]  /*2b70*/  ISETP.GT.AND P4, PT, R21, 0x1, !P2 ;  /* 0x000000011500780c */ /* 0x000fe40005784270 */
[----:B------:R-:W-:Y:S02]  /*2b80*/  ISETP.GE.AND P3, PT, R39, 0x9, PT ;  /* 0x000000092700780c */ /* 0x000fe40003f66270 */
[----:B------:R-:W-:Y:S02]  /*2b90*/  ISETP.LT.OR P4, PT, R15, 0x2, P4 ;  /* 0x000000020f00780c */ /* 0x000fe40002781670 */
[----:B------:R-:W-:-:S02]  /*2ba0*/  P2R R63, PR, RZ, 0x40 ;  /* 0x00000040ff3f7803 */ /* 0x000fc40000000000 */
[----:B------:R-:W-:Y:S02]  /*2bb0*/  FSEL R66, R75, -INF , !P4 ;  /* 0xff8000004b427808 */ /* 0x000fe40006000000 */
[C---:B------:R-:W-:Y:S02]  /*2bc0*/  ISETP.GT.AND P4, PT, R21.reuse, 0x9, !P6 ;  /* 0x000000091500780c */ /* 0x040fe40007784270 */
[----:B------:R-:W-:Y:S02]  /*2bd0*/  ISETP.GT.AND P5, PT, R21, 0x8, !P3 ;  /* 0x000000081500780c */ /* 0x000fe40005fa4270 */
        /* <DEDUP_REMOVED lines=102> */
[----:B------:R-:W-:Y:S01]  /*3240*/  ISETP.GE.AND P6, PT, R39, 0x5a, PT ;  /* 0x0000005a2700780c */ /* 0x000fe20003fc6270 */
[----:B------:R-:W0:Y:S03]  /*3250*/  SHFL.IDX PT, R4, R20, 0x1, 0x1c1f ;  /* 0x003c1f0014047f89 */ /* 0x000e2600000e0000 */
[----:B------:R-:W-:Y:S02]  /*3260*/  P2R R65, PR, RZ, 0x40 ;  /* 0x00000040ff417803 */ /* 0x000fe40000000000 */
[----:B------:R-:W-:-:S04]  /*3270*/  ISETP.GT.AND P6, PT, R21, 0x59, !P6 ;  /* 0x000000591500780c */ /* 0x000fc800077c4270 */
[----:B------:R-:W-:-:S04]  /*3280*/  ISETP.LT.OR P6, PT, R15, 0x5a, P6 ;  /* 0x0000005a0f00780c */ /* 0x000fc800037c1670 */
[----:B------:R-:W-:Y:S02]  /*3290*/  FSEL R92, R69, -INF , !P6 ;  /* 0xff800000455c7808 */ /* 0x000fe40007000000 */
[----:B------:R-:W-:Y:S02]  /*32a0*/  PLOP3.LUT P6, PT, PT, PT, UP1, 0x40, 0x0 ;  /* 0x000000000000781c */ /* 0x000fe40003fce818 */
[----:B0-----:R-:W-:Y:S01]  /*32b0*/  VIADDMNMX R15, R4, R27, R26, PT ;  /* 0x0000001b040f7246 */ /* 0x001fe2000380011a */
[----:B------:R-:W-:-:S10]  /*32c0*/  IMAD.IADD R21, R31, 0x1, R4 ;  /* 0x000000011f157824 */ /* 0x000fd400078e0204 */
[----:B------:R-:W-:Y:S05]  /*32d0*/  @P6 BRA `(.L_x_4151) ;  /* 0x00000000005c6947 */ /* 0x000fea0003800000 */
        /* <DEDUP_REMOVED lines=13> */
.L_x_4153:
[----:B------:R-:W-:-:S06]  /*33b0*/  UISETP.NE.AND UP2, UPT, UR5, 0x1, UPT ;  /* 0x000000010500788c */ /* 0x000fcc000bf45270 */
[----:B------:R-:W-:-:S05]  /*33c0*/  PLOP3.LUT P6, PT, PT, PT, UP2, 0x80, 0x0 ;  /* 0x000000000000781c */ /* 0x000fca0003fcf028 */
[----:B------:R-:W-:-:S08]  /*33d0*/  @UP2 ULDC.64 UR6, c[0x0][0x9e8] ;  /* 0x00027a0000062ab9 */ /* 0x000fd00000000a00 */
[----:B------:R-:W-:Y:S01]  /*33e0*/  @P6 IMAD.HI.U32 R20, R4, UR6, RZ ;  /* 0x0000000604146c27 */ /* 0x000fe2000f8e00ff */
[----:B------:R-:W-:-:S13]  /*33f0*/  PLOP3.LUT P6, PT, PT, PT, UP2, 0x80, 0x0 ;  /* 0x000000000000781c */ /* 0x000fda0003fcf028 */
[----:B------:R-:W-:-:S07]  /*3400*/  @P6 SHF.R.U32.HI R4, RZ, UR7, R20 ;  /* 0x00000007ff046c19 */ /* 0x000fce0008011614 */
.L_x_4154:
[----:B------:R-:W-:Y:S05]  /*3410*/  BSYNC B0 ;  /* 0x0000000000007941 */ /* 0x000fea0003800000 */
.L_x_4152:
[----:B------:R-:W-:-:S05]  /*3420*/  IMAD R4, R4, UR5, R25 ;  /* 0x0000000504047c24 */ /* 0x000fca000f8e0219 */
[----:B------:R-:W-:Y:S02]  /*3430*/  VIMNMX R21, R21, R4, !PT ;  /* 0x0000000415157248 */ /* 0x000fe40007fe0100 */
[----:B------:R-:W-:-:S07]  /*3440*/  VIADDMNMX R15, R4, UR5, R15, PT ;  /* 0x00000005040f7c46 */ /* 0x000fce000b80010f */
.L_x_4151:
[C---:B------:R-:W-:Y:S01]  /*3450*/  ISETP.GT.AND P2, PT, R21.reuse, 0x1, !P2 ;  /* 0x000000011500780c */ /* 0x040fe20005744270 */
[----:B------:R-:W-:Y:S01]  /*3460*/  ULDC UR6, c[0x0][0x988] ;  /* 0x0002620000067ab9 */ /* 0x000fe20000000800 */
[----:B------:R-:W-:Y:S01]  /*3470*/  ISETP.GT.AND P3, PT, R21, 0x8, !P3 ;  /* 0x000000081500780c */ /* 0x000fe20005f64270 */
[----:B------:R-:W-:Y:S01]  /*3480*/  @UP0 ULDC UR14, c[0x0][0x450] ;  /* 0x00011400000e0ab9 */ /* 0x000fe20000000800 */
[C---:B------:R-:W-:Y:S02]  /*3490*/  ISETP.LT.OR P2, PT, R15.reuse, 0x2, P2 ;  /* 0x000000020f00780c */ /* 0x040fe40001741670 */
[----:B------:R-:W-:Y:S02]  /*34a0*/  ISETP.LT.OR P3, PT, R15, 0x9, P3 ;  /* 0x000000090f00780c */ /* 0x000fe40001f61670 */
[----:B------:R-:W-:Y:S02]  /*34b0*/  FSEL R20, R3, -INF , !P2 ;  /* 0xff80000003147808 */ /* 0x000fe40005000000 */
[----:B------:R-:W-:-:S02]  /*34c0*/  ISETP.NE.AND P2, PT, R63, RZ, PT ;  /* 0x000000ff3f00720c */ /* 0x000fc40003f45270 */
[----:B------:R-:W-:Y:S02]  /*34d0*/  FSEL R25, R5, -INF , !P3 ;  /* 0xff80000005197808 */ /* 0x000fe40005800000 */
[----:B------:R-:W-:Y:S02]  /*34e0*/  ISETP.GT.AND P2, PT, R21, 0x9, !P2 ;  /* 0x000000091500780c */ /* 0x000fe40005744270 */
[----:B------:R-:W-:Y:S02]  /*34f0*/  ISETP.NE.AND P3, PT, R33, RZ, PT ;  /* 0x000000ff2100720c */ /* 0x000fe40003f65270 */
[----:B------:R-:W-:Y:S02]  /*3500*/  ISETP.LT.OR P2, PT, R15, 0xa, P2 ;  /* 0x0000000a0f00780c */ /* 0x000fe40001741670 */
[----:B------:R-:W-:Y:S02]  /*3510*/  ISETP.NE.AND P6, PT, R71, RZ, PT ;  /* 0x000000ff4700720c */ /* 0x000fe40003fc5270 */
[----:B------:R-:W-:-:S02]  /*3520*/  FSEL R27, R8, -INF , !P2 ;  /* 0xff800000081b7808 */ /* 0x000fc40005000000 */
[----:B------:R-:W-:Y:S02]  /*3530*/  ISETP.NE.AND P2, PT, R29, RZ, PT ;  /* 0x000000ff1d00720c */ /* 0x000fe40003f45270 */
[C---:B------:R-:W-:Y:S02]  /*3540*/  ISETP.GT.AND P4, PT, R21.reuse, 0x51, !P4 ;  /* 0x000000511500780c */ /* 0x040fe40006784270 */
[C---:B------:R-:W-:Y:S02]  /*3550*/  ISETP.GT.AND P2, PT, R21.reuse, 0x10, !P2 ;  /* 0x000000101500780c */ /* 0x040fe40005744270 */
[----:B------:R-:W-:Y:S02]  /*3560*/  ISETP.GT.AND P5, PT, R21, 0x58, !P5 ;  /* 0x000000581500780c */ /* 0x000fe40006fa4270 */
[C---:B------:R-:W-:Y:S02]  /*3570*/  ISETP.LT.OR P2, PT, R15.reuse, 0x11, P2 ;  /* 0x000000110f00780c */ /* 0x040fe40001741670 */
[----:B------:R-:W-:-:S02]  /*3580*/  ISETP.LT.OR P4, PT, R15, 0x52, P4 ;  /* 0x000000520f00780c */ /* 0x000fc40002781670 */
[----:B------:R-:W-:Y:S01]  /*3590*/  FSEL R29, R12, -INF , !P2 ;  /* 0xff8000000c1d7808 */ /* 0x000fe20005000000 */
[----:B------:R-:W-:Y:S01]  /*35a0*/  IMAD.U32 R12, RZ, RZ, UR6 ;  /* 0x00000006ff0c7e24 */ /* 0x000fe2000f8e00ff */
[----:B------:R-:W-:Y:S01]  /*35b0*/  ISETP.NE.AND P2, PT, R67, RZ, PT ;  /* 0x000000ff4300720c */ /* 0x000fe20003f45270 */
[----:B------:R-:W-:Y:S01]  /*35c0*/  @UP0 ULDC UR6, c[0x0][0x44c] ;  /* 0x0001130000060ab9 */ /* 0x000fe20000000800 */
[----:B------:R-:W-:Y:S01]  /*35d0*/  ISETP.LT.OR P5, PT, R15, 0x59, P5 ;  /* 0x000000590f00780c */ /* 0x000fe20002fa1670 */
[----:B------:R-:W-:Y:S01]  /*35e0*/  UIMAD.WIDE.U32 UR6, UR38, UR6, URZ ;  /* 0x00000006260672a5 */ /* 0x000fe2000f8e003f */
[----:B------:R-:W-:Y:S02]  /*35f0*/  ISETP.GT.AND P2, PT, R21, 0x11, !P2 ;  /* 0x000000111500780c */ /* 0x000fe40005744270 */
[----:B------:R-:W-:Y:S01]  /*3600*/  R2UR UR11, R22 ;  /* 0x00000000160b72ca */ /* 0x000fe200000e0000 */
[----:B------:R-:W-:Y:S01]  /*3610*/  @UP0 USHF.R.U32.HI UR38, URZ, UR14, UR7 ;  /* 0x0000000e3f260299 */ /* 0x000fe20008011607 */
[----:B------:R-:W-:-:S04]  /*3620*/  ISETP.LT.OR P2, PT, R15, 0x12, P2 ;  /* 0x000000120f00780c */ /* 0x000fc80001741670 */
[----:B------:R-:W-:Y:S02]  /*3630*/  FSEL R31, R14, -INF , !P2 ;  /* 0xff8000000e1f7808 */ /* 0x000fe40005000000 */
[----:B------:R-:W-:Y:S02]  /*3640*/  ISETP.GT.AND P2, PT, R21, 0x18, !P3 ;  /* 0x000000181500780c */ /* 0x000fe40005f44270 */
[----:B------:R-:W-:Y:S02]  /*3650*/  ISETP.NE.AND P3, PT, R83, RZ, PT ;  /* 0x000000ff5300720c */ /* 0x000fe40003f65270 */
[----:B------:R-:W-:Y:S01]  /*3660*/  ISETP.LT.OR P2, PT, R15, 0x19, P2 ;  /* 0x000000190f00780c */ /* 0x000fe20001741670 */
[----:B------:R-:W-:-:S03]  /*3670*/  UIADD3 UR38, UR11, UR38, URZ ;  /* 0x000000260b267290 */ /* 0x000fc6000fffe03f */
[----:B------:R-:W-:Y:S01]  /*3680*/  FSEL R33, R38, -INF , !P2 ;  /* 0xff80000026217808 */ /* 0x000fe20005000000 */
[----:B------:R-:W-:Y:S01]  /*3690*/  UIADD3 UR4, UR38, UR4, URZ ;  /* 0x0000000426047290 */ /* 0x000fe2000fffe03f */
[----:B------:R-:W-:Y:S02]  /*36a0*/  ISETP.GT.AND P2, PT, R21, 0x19, !P6 ;  /* 0x000000191500780c */ /* 0x000fe40007744270 */
[----:B------:R-:W-:Y:S02]  /*36b0*/  ISETP.NE.AND P6, PT, R37, RZ, PT ;  /* 0x000000ff2500720c */ /* 0x000fe40003fc5270 */
[----:B------:R-:W-:-:S04]  /*36c0*/  ISETP.LT.OR P2, PT, R15, 0x1a, P2 ;  /* 0x0000001a0f00780c */ /* 0x000fc80001741670 */
[----:B------:R-:W-:Y:S02]  /*36d0*/  FSEL R35, R35, -INF , !P2 ;  /* 0xff80000023237808 */ /* 0x000fe40005000000 */
[----:B------:R-:W-:-:S04]  /*36e0*/  ISETP.NE.AND P2, PT, R73, RZ, PT ;  /* 0x000000ff4900720c */ /* 0x000fc80003f45270 */
[----:B------:R-:W-:-:S04]  /*36f0*/  ISETP.GT.AND P2, PT, R21, 0x20, !P2 ;  /* 0x000000201500780c */ /* 0x000fc80005744270 */
        /* <DEDUP_REMOVED lines=34> */
[----:B------:R-:W-:Y:S02]  /*3920*/  ISETP.GT.AND P2, PT, R21, 0x41, !P3 ;  /* 0x000000411500780c */ /* 0x000fe40005f44270 */
[----:B------:R-:W-:Y:S02]  /*3930*/  ISETP.NE.AND P3, PT, R61, RZ, PT ;  /* 0x000000ff3d00720c */ /* 0x000fe40003f65270 */
[----:B------:R-:W-:Y:S02]  /*3940*/  ISETP.LT.OR P2, PT, R15, 0x42, P2 ;  /* 0x000000420f00780c */ /* 0x000fe40001741670 */
[----:B------:R-:W-:Y:S02]  /*3950*/  ISETP.GT.AND P3, PT, R21, 0x50, !P3 ;  /* 0x000000501500780c */ /* 0x000fe40005f64270 */
[----:B------:R-:W-:-:S02]  /*3960*/  FSEL R55, R59, -INF , !P2 ;  /* 0xff8000003b377808 */ /* 0x000fc40005000000 */
[----:B------:R-:W-:Y:S02]  /*3970*/  ISETP.GT.AND P2, PT, R21, RZ, !P6 ;  /* 0x000000ff1500720c */ /* 0x000fe40007744270 */
[----:B------:R-:W-:Y:S02]  /*3980*/  ISETP.NE.AND P6, PT, R57, RZ, PT ;  /* 0x000000ff3900720c */ /* 0x000fe40003fc5270 */
[C---:B------:R-:W-:Y:S02]  /*3990*/  ISETP.LT.OR P2, PT, R15.reuse, 0x1, P2 ;  /* 0x000000010f00780c */ /* 0x040fe40001741670 */
[----:B------:R-:W-:Y:S02]  /*39a0*/  ISETP.LT.OR P3, PT, R15, 0x51, P3 ;  /* 0x000000510f00780c */ /* 0x000fe40001f61670 */
[----:B------:R-:W-:Y:S02]  /*39b0*/  FSEL R5, R0, -INF , !P2 ;  /* 0xff80000000057808 */ /* 0x000fe40005000000 */
[----:B------:R-:W-:-:S02]  /*39c0*/  FMNMX.FTZ R0, R24, R66, !PT ;  /* 0x0000004218007209 */ /* 0x000fc40007810000 */
[----:B------:R-:W-:Y:S02]  /*39d0*/  FSEL R13, R13, -INF , !P3 ;  /* 0xff8000000d0d7808 */ /* 0x000fe40005800000 */
[----:B------:R-:W-:Y:S02]  /*39e0*/  FMNMX.FTZ R0, R28, R0, !PT ;  /* 0x000000001c007209 */ /* 0x000fe40007810000 */
[----:B------:R-:W-:Y:S02]  /*39f0*/  FSEL R59, R30, -INF , !P4 ;  /* 0xff8000001e3b7808 */ /* 0x000fe40006000000 */
        /* <DEDUP_REMOVED lines=22> */
[----:B0-----:R-:W-:Y:S02]  /*3b60*/  FMNMX.FTZ R3, R0, R3, !PT ;  /* 0x0000000300037209 */ /* 0x001fe40007810000 */
[----:B------:R-:W-:-:S03]  /*3b70*/  FMNMX.FTZ R0, R5, R20, !PT ;  /* 0x0000001405007209 */ /* 0x000fc60007810000 */
[----:B------:R-:W0:Y:S01]  /*3b80*/  SHFL.BFLY PT, R4, R3, 0x1, 0x1f ;  /* 0x0c201f0003047f89 */ /* 0x000e2200000e0000 */
[----:B------:R-:W-:-:S04]  /*3b90*/  FMNMX.FTZ R0, R25, R0, !PT ;  /* 0x0000000019007209 */ /* 0x000fc80007810000 */
        /* <DEDUP_REMOVED lines=13> */
[----:B------:R-:W-:Y:S01]  /*3c70*/  ISETP.GT.AND P2, PT, R21, 0x48, !P6 ;  /* 0x000000481500780c */ /* 0x000fe20007744270 */
[--C-:B------:R-:W-:Y:S01]  /*3c80*/  FFMA.FTZ R3, R24, R12, -R63.reuse ;  /* 0x0000000c18037223 */ /* 0x100fe2000001083f */
[----:B------:R-:W-:Y:S01]  /*3c90*/  FMNMX.FTZ R0, R45, R0, !PT ;  /* 0x000000002d007209 */ /* 0x000fe20007810000 */
[--C-:B------:R-:W-:Y:S01]  /*3ca0*/  FFMA.FTZ R8, R66, R12, -R63.reuse ;  /* 0x0000000c42087223 */ /* 0x100fe2000001083f */
[----:B------:R-:W-:Y:S01]  /*3cb0*/  ISETP.LT.OR P2, PT, R15, 0x49, P2 ;  /* 0x000000490f00780c */ /* 0x000fe20001741670 */
[----:B------:R0:W-:Y:S01]  /*3cc0*/  MUFU.EX2 R188, R3 ;  /* 0x0000000300bc7308 */ /* 0x0001e20000000800 */
[----:B------:R-:W-:Y:S01]  /*3cd0*/  FMNMX.FTZ R0, R47, R0, !PT ;  /* 0x000000002f007209 */ /* 0x000fe20007810000 */
[-CC-:B------:R-:W-:Y:S01]  /*3ce0*/  FFMA.FTZ R14, R28, R12.reuse, -R63.reuse ;  /* 0x0000000c1c0e7223 */ /* 0x180fe2000001083f */
[----:B------:R-:W-:Y:S01]  /*3cf0*/  FSEL R57, R62, -INF , !P2 ;  /* 0xff8000003e397808 */ /* 0x000fe20005000000 */
[--C-:B------:R-:W-:Y:S01]  /*3d00*/  FFMA.FTZ R24, R72, R12, -R63.reuse ;  /* 0x0000000c48187223 */ /* 0x100fe2000001083f */
[----:B------:R-:W-:Y:S01]  /*3d10*/  FMNMX.FTZ R0, R49, R0, !PT ;  /* 0x0000000031007209 */ /* 0x000fe20007810000 */
[--C-:B------:R-:W-:Y:S01]  /*3d20*/  FFMA.FTZ R26, R36, R12, -R63.reuse ;  /* 0x0000000c241a7223 */ /* 0x100fe2000001083f */
[----:B------:R-:W-:Y:S01]  /*3d30*/  ISETP.NE.AND P2, PT, R85, RZ, PT ;  /* 0x000000ff5500720c */ /* 0x000fe20003f45270 */
[----:B------:R-:W-:Y:S01]  /*3d40*/  MUFU.EX2 R14, R14 ;  /* 0x0000000e000e7308 */ /* 0x000fe20000000800 */
[----:B------:R-:W-:Y:S01]  /*3d50*/  FMNMX.FTZ R0, R51, R0, !PT ;  /* 0x0000000033007209 */ /* 0x000fe20007810000 */
[-CC-:B0-----:R-:W-:Y:S01]  /*3d60*/  FFMA.FTZ R3, R32, R12.reuse, -R63.reuse ;  /* 0x0000000c20037223 */ /* 0x181fe2000001083f */
[----:B------:R-:W-:Y:S01]  /*3d70*/  ISETP.GT.AND P2, PT, R21, 0x49, !P2 ;  /* 0x000000491500780c */ /* 0x000fe20005744270 */
[--C-:B------:R-:W-:Y:S01]  /*3d80*/  FFMA.FTZ R36, R90, R12, -R63.reuse ;  /* 0x0000000c5a247223 */ /* 0x100fe2000001083f */
[----:B------:R-:W-:Y:S01]  /*3d90*/  FMNMX.FTZ R0, R53, R0, !PT ;  /* 0x0000000035007209 */ /* 0x000fe20007810000 */
[-CC-:B------:R-:W-:Y:S01]  /*3da0*/  FFMA.FTZ R28, R48, R12.reuse, -R63.reuse ;  /* 0x0000000c301c7223 */ /* 0x180fe2000001083f */
[----:B------:R-:W-:Y:S01]  /*3db0*/  ISETP.NE.AND P6, PT, R65, RZ, PT ;  /* 0x000000ff4100720c */ /* 0x000fe20003fc5270 */
[----:B------:R0:W-:Y:S01]  /*3dc0*/  MUFU.EX2 R184, R3 ;  /* 0x0000000300b87308 */ /* 0x0001e20000000800 */
[----:B------:R-:W-:Y:S01]  /*3dd0*/  ISETP.LT.OR P2, PT, R15, 0x4a, P2 ;  /* 0x0000004a0f00780c */ /* 0x000fe20001741670 */
[--C-:B------:R-:W-:Y:S01]  /*3de0*/  FFMA.FTZ R30, R52, R12, -R63.reuse ;  /* 0x0000000c341e7223 */ /* 0x100fe2000001083f */
[----:B------:R-:W-:Y:S01]  /*3df0*/  FMNMX.FTZ R0, R55, R0, !PT ;  /* 0x0000000037007209 */ /* 0x000fe20007810000 */
[----:B------:R-:W-:Y:S01]  /*3e00*/  FFMA.FTZ R32, R84, R12, -R63 ;  /* 0x0000000c54207223 */ /* 0x000fe2000001083f */
[----:B------:R-:W-:-:S02]  /*3e10*/  ISETP.GT.AND P6, PT, R21, 0x59, !P6 ;  /* 0x000000591500780c */ /* 0x000fc400077c4270 */
[----:B------:R-:W-:Y:S01]  /*3e20*/  FSEL R21, R2, -INF , !P2 ;  /* 0xff80000002157808 */ /* 0x000fe20005000000 */
[--C-:B------:R-:W-:Y:S01]  /*3e30*/  FFMA.FTZ R2, R40, R12, -R63.reuse ;  /* 0x0000000c28027223 */ /* 0x100fe2000001083f */
[----:B------:R-:W-:Y:S01]  /*3e40*/  FMNMX.FTZ R0, R57, R0, !PT ;  /* 0x0000000039007209 */ /* 0x000fe20007810000 */
[----:B0-----:R-:W-:Y:S01]  /*3e50*/  FFMA.FTZ R3, R76, R12, -R63 ;  /* 0x0000000c4c037223 */ /* 0x001fe2000001083f */
[----:B------:R-:W-:Y:S01]  /*3e60*/  ISETP.LT.OR P6, PT, R15, 0x5a, P6 ;  /* 0x0000005a0f00780c */ /* 0x000fe200037c1670 */
[----:B------:R0:W-:Y:S01]  /*3e70*/  MUFU.EX2 R180, R2 ;  /* 0x0000000200b47308 */ /* 0x0001e20000000800 */
[----:B------:R-:W-:Y:S02]  /*3e80*/  FMNMX.FTZ R0, R21, R0, !PT ;  /* 0x0000000015007209 */ /* 0x000fe40007810000 */
[----:B------:R-:W-:Y:S02]  /*3e90*/  FSEL R15, R70, -INF , !P5 ;  /* 0xff800000460f7808 */ /* 0x000fe40006800000 */
[----:B------:R-:W-:-:S02]  /*3ea0*/  FMNMX.FTZ R0, R13, R0, !PT ;  /* 0x000000000d007209 */ /* 0x000fc40007810000 */
[----:B------:R-:W-:Y:S01]  /*3eb0*/  FSEL R61, R34, -INF , !P6 ;  /* 0xff800000223d7808 */ /* 0x000fe20007000000 */
[----:B------:R1:W-:Y:S01]  /*3ec0*/  MUFU.EX2 R71, R3 ;  /* 0x0000000300477308 */ /* 0x0003e20000000800 */
[----:B------:R-:W-:Y:S01]  /*3ed0*/  FMNMX.FTZ R0, R59, R0, !PT ;  /* 0x000000003b007209 */ /* 0x000fe20007810000 */
[-CC-:B0-----:R-:W-:Y:S01]  /*3ee0*/  FFMA.FTZ R2, R44, R12.reuse, -R63.reuse ;  /* 0x0000000c2c027223 */ /* 0x181fe2000001083f */
[----:B------:R-:W-:Y:S02]  /*3ef0*/  FFMA.FTZ R34, R56, R12, -R63 ;  /* 0x0000000c38227223 */ /* 0x000fe4000001083f */
[----:B------:R-:W-:-:S03]  /*3f00*/  FMNMX.FTZ R0, R15, R0, !PT ;  /* 0x000000000f007209 */ /* 0x000fc60007810000 */
[----:B------:R-:W-:Y:S01]  /*3f10*/  MUFU.EX2 R182, R2 ;  /* 0x0000000200b67308 */ /* 0x000fe20000000800 */
[----:B------:R-:W-:-:S05]  /*3f20*/  FMNMX.FTZ R0, R61, R0, !PT ;  /* 0x000000003d007209 */ /* 0x000fca0007810000 */
[----:B-1----:R-:W0:Y:S02]  /*3f30*/  SHFL.BFLY PT, R3, R0, 0x2, 0x1f ;  /* 0x0c401f0000037f89 */ /* 0x002e2400000e0000 */
[----:B------:R1:W-:Y:S08]  /*3f40*/  MUFU.EX2 R65, R8 ;  /* 0x0000000800417308 */ /* 0x0003f00000000800 */
[----:B------:R2:W3:Y:S01]  /*3f50*/  MUFU.EX2 R67, R24 ;  /* 0x0000001800437308 */ /* 0x0004e20000000800 */
[----:B-1----:R-:W-:-:S07]  /*3f60*/  FFMA.FTZ R8, R74, R12, -R63 ;  /* 0x0000000c4a087223 */ /* 0x002fce000001083f */
[----:B------:R1:W4:Y:S01]  /*3f70*/  MUFU.EX2 R69, R8 ;  /* 0x0000000800457308 */ /* 0x0003220000000800 */
[-CC-:B--2---:R-:W-:Y:S01]  /*3f80*/  FFMA.FTZ R24, R80, R12.reuse, -R63.reuse ;  /* 0x0000000c50187223 */ /* 0x184fe2000001083f */
[----:B0-----:R-:W-:Y:S01]  /*3f90*/  FMNMX.FTZ R2, R0, R3, !PT ;  /* 0x0000000300027209 */ /* 0x001fe20007810000 */
[----:B------:R-:W-:-:S05]  /*3fa0*/  FFMA.FTZ R0, R86, R12, -R63 ;  /* 0x0000000c56007223 */ /* 0x000fca000001083f */
[----:B------:R0:W-:Y:S01]  /*3fb0*/  MUFU.EX2 R75, R24 ;  /* 0x00000018004b7308 */ /* 0x0001e20000000800 */
[--C-:B-1----:R-:W-:Y:S01]  /*3fc0*/  FFMA.FTZ R8, R78, R12, -R63.reuse ;  /* 0x0000000c4e087223 */ /* 0x102fe2000001083f */
[----:B---3--:R-:W-:Y:S01]  /*3fd0*/  F2FP.BF16.F32.PACK_AB R190, R67, R14 ;  /* 0x0000000e43be723e */ /* 0x008fe200000010ff */
[----:B------:R-:W1:Y:S05]  /*3fe0*/  SHFL.BFLY PT, R3, R2, 0x1, 0x1f ;  /* 0x0c201f0002037f89 */ /* 0x000e6a00000e0000 */
[----:B------:R2:W-:Y:S01]  /*3ff0*/  MUFU.EX2 R81, R0 ;  /* 0x0000000000517308 */ /* 0x0005e20000000800 */
[----:B0-----:R-:W-:-:S07]  /*4000*/  FFMA.FTZ R24, R88, R12, -R63 ;  /* 0x0000000c58187223 */ /* 0x001fce000001083f */
[----:B------:R-:W-:Y:S08]  /*4010*/  MUFU.EX2 R83, R24 ;  /* 0x0000001800537308 */ /* 0x000ff00000000800 */
[----:B------:R-:W0:Y:S01]  /*4020*/  MUFU.EX2 R26, R26 ;  /* 0x0000001a001a7308 */ /* 0x000e220000000800 */
[----:B-1----:R-:W-:Y:S01]  /*4030*/  FMNMX.FTZ R3, R2, R3, !PT ;  /* 0x0000000302037209 */ /* 0x002fe20007810000 */
[----:B------:R-:W-:-:S03]  /*4040*/  FFMA.FTZ R2, R68, R12, -R63 ;  /* 0x0000000c44027223 */ /* 0x000fc6000001083f */
[C---:B------:R-:W-:Y:S01]  /*4050*/  FSETP.NEU.FTZ.AND P2, PT, R3.reuse, -INF , PT ;  /* 0xff8000000300780b */ /* 0x040fe20003f5d000 */
[----:B--2---:R-:W-:Y:S02]  /*4060*/  FMUL.FTZ R0, R3, R12 ;  /* 0x0000000c03007220 */ /* 0x004fe40000410000 */
[----:B------:R1:W-:Y:S03]  /*4070*/  MUFU.EX2 R73, R8 ;  /* 0x0000000800497308 */ /* 0x0003e60000000800 */
[----:B------:R-:W-:Y:S02]  /*4080*/  FSEL R0, R0, RZ, P2 ;  /* 0x000000ff00007208 */ /* 0x000fe40001000000 */
[----:B------:R-:W-:-:S03]  /*4090*/  PLOP3.LUT P2, PT, PT, PT, UP1, 0x40, 0x0 ;  /* 0x000000000000781c */ /* 0x000fc60003f4e818 */
        /* <DEDUP_REMOVED lines=9> */
[-C--:B-1----:R-:W-:Y:S01]  /*4130*/  FFMA.FTZ R8, R82, R12.reuse, -R63 ;  /* 0x0000000c52087223 */ /* 0x082fe2000001083f */
        /* <DEDUP_REMOVED lines=10> */
[-CC-:B------:R-:W-:Y:S01]  /*41e0*/  FFMA.FTZ R51, R51, R12.reuse, -R0.reuse ;  /* 0x0000000c33337223 */ /* 0x180fe20000010800 */
[----:B------:R-:W-:Y:S01]  /*41f0*/  FADD.FTZ R44, R14, R27 ;  /* 0x0000001b0e2c7221 */ /* 0x000fe20000010000 */
[-CC-:B------:R-:W-:Y:S01]  /*4200*/  FFMA.FTZ R53, R53, R12.reuse, -R0.reuse ;  /* 0x0000000c35357223 */ /* 0x180fe20000010800 */
[-C--:B------:R-:W-:Y:S01]  /*4210*/  FFMA.FTZ R55, R55, R12.reuse, -R0 ;  /* 0x0000000c37377223 */ /* 0x080fe20000010800 */
[----:B------:R-:W1:Y:S01]  /*4220*/  MUFU.EX2 R20, R20 ;  /* 0x0000001400147308 */ /* 0x000e620000000800 */
        /* <DEDUP_REMOVED lines=8> */
[----:B----4-:R-:W-:Y:S01]  /*42b0*/  FADD.FTZ R27, R69, R44 ;  /* 0x0000002c451b7221 */ /* 0x010fe20000010000 */
[----:B------:R-:W-:Y:S01]  /*42c0*/  FFMA.FTZ R61, R61, R12, -R0 ;  /* 0x0000000c3d3d7223 */ /* 0x000fe20000010800 */
[----:B0-----:R-:W-:-:S02]  /*42d0*/  F2FP.BF16.F32.PACK_AB R186, R71, R26 ;  /* 0x0000001a47ba723e */ /* 0x001fc400000010ff */
[----:B------:R-:W-:Y:S01]  /*42e0*/  FADD.FTZ R46, R26, R27 ;  /* 0x0000001b1a2e7221 */ /* 0x000fe20000010000 */
[----:B------:R-:W-:Y:S02]  /*42f0*/  F2FP.BF16.F32.PACK_AB R188, R65, R188 ;  /* 0x000000bc41bc723e */ /* 0x000fe400000010ff */
[----:B------:R-:W0:Y:S01]  /*4300*/  MUFU.EX2 R29, R29 ;  /* 0x0000001d001d7308 */ /* 0x000e220000000800 */
[----:B------:R-:W-:Y:S01]  /*4310*/  FADD.FTZ R27, R71, R46 ;  /* 0x0000002e471b7221 */ /* 0x000fe20000010000 */
[----:B-1----:R-:W-:Y:S01]  /*4320*/  FADD.FTZ R46, R5, R20 ;  /* 0x00000014052e7221 */ /* 0x002fe20000010000 */
[----:B------:R-:W-:Y:S02]  /*4330*/  F2FP.BF16.F32.PACK_AB R189, R20, R5 ;  /* 0x0000000514bd723e */ /* 0x000fe400000010ff */
[----:B------:R-:W-:Y:S01]  /*4340*/  FADD.FTZ R48, R180, R27 ;  /* 0x0000001bb4307221 */ /* 0x000fe20000010000 */
[----:B------:R-:W-:Y:S02]  /*4350*/  F2FP.BF16.F32.PACK_AB R184, R69, R184 ;  /* 0x000000b845b8723e */ /* 0x000fe400000010ff */
[----:B------:R1:W3:Y:S01]  /*4360*/  MUFU.EX2 R36, R31 ;  /* 0x0000001f00247308 */ /* 0x0002e20000000800 */
[----:B--2---:R-:W-:Y:S01]  /*4370*/  FADD.FTZ R27, R25, R46 ;  /* 0x0000002e191b7221 */ /* 0x004fe20000010000 */
[----:B------:R-:W-:-:S02]  /*4380*/  F2FP.BF16.F32.PACK_AB R180, R73, R180 ;  /* 0x000000b449b4723e */ /* 0x000fc400000010ff */
[C---:B------:R-:W-:Y:S01]  /*4390*/  F2FP.BF16.F32.PACK_AB R191, R24.reuse, R25 ;  /* 0x0000001918bf723e */ /* 0x040fe200000010ff */
[----:B------:R-:W-:-:S03]  /*43a0*/  FADD.FTZ R46, R24, R27 ;  /* 0x0000001b182e7221 */ /* 0x000fc60000010000 */
[----:B------:R-:W2:Y:S01]  /*43b0*/  MUFU.EX2 R28, R28 ;  /* 0x0000001c001c7308 */ /* 0x000ea20000000800 */
[----:B-1----:R-:W-:Y:S01]  /*43c0*/  FADD.FTZ R31, R73, R48 ;  /* 0x00000030491f7221 */ /* 0x002fe20000010000 */
[----:B0-----:R-:W-:-:S03]  /*43d0*/  FADD.FTZ R27, R29, R46 ;  /* 0x0000002e1d1b7221 */ /* 0x001fc60000010000 */
[----:B------:R-:W-:Y:S01]  /*43e0*/  FADD.FTZ R48, R182, R31 ;  /* 0x0000001fb6307221 */ /* 0x000fe20000010000 */
[C---:B------:R-:W-:Y:S02]  /*43f0*/  F2FP.BF16.F32.PACK_AB R182, R75.reuse, R182 ;  /* 0x000000b64bb6723e */ /* 0x040fe400000010ff */
[----:B------:R-:W0:Y:S01]  /*4400*/  MUFU.EX2 R33, R33 ;  /* 0x0000002100217308 */ /* 0x000e220000000800 */
[----:B------:R-:W-:Y:S01]  /*4410*/  FADD.FTZ R31, R75, R48 ;  /* 0x000000304b1f7221 */ /* 0x000fe20000010000 */
[C---:B---3--:R-:W-:Y:S01]  /*4420*/  FADD.FTZ R46, R36.reuse, R27 ;  /* 0x0000001b242e7221 */ /* 0x048fe20000010000 */
[----:B------:R-:W-:-:S05]  /*4430*/  F2FP.BF16.F32.PACK_AB R185, R36, R29 ;  /* 0x0000001d24b9723e */ /* 0x000fca00000010ff */
[----:B------:R1:W3:Y:S01]  /*4440*/  MUFU.EX2 R77, R8 ;  /* 0x00000008004d7308 */ /* 0x0002e20000000800 */
[----:B--2---:R-:W-:-:S07]  /*4450*/  FADD.FTZ R48, R28, R31 ;  /* 0x0000001f1c307221 */ /* 0x004fce0000010000 */
[----:B------:R-:W2:Y:S01]  /*4460*/  MUFU.EX2 R38, R35 ;  /* 0x0000002300267308 */ /* 0x000ea20000000800 */
[----:B-1----:R-:W-:Y:S01]  /*4470*/  FFMA.FTZ R8, R60, R12, -R63 ;  /* 0x0000000c3c087223 */ /* 0x002fe2000001083f */
[----:B0-----:R-:W-:-:S06]  /*4480*/  FADD.FTZ R27, R33, R46 ;  /* 0x0000002e211b7221 */ /* 0x001fcc0000010000 */
[----:B------:R-:W0:Y:S01]  /*4490*/  MUFU.EX2 R30, R30 ;  /* 0x0000001e001e7308 */ /* 0x000e220000000800 */
[C---:B---3--:R-:W-:Y:S01]  /*44a0*/  FADD.FTZ R31, R77.reuse, R48 ;  /* 0x000000304d1f7221 */ /* 0x048fe20000010000 */
[----:B------:R-:W-:-:S06]  /*44b0*/  F2FP.BF16.F32.PACK_AB R176, R77, R28 ;  /* 0x0000001c4db0723e */ /* 0x000fcc00000010ff */
[----:B------:R-:W1:Y:S01]  /*44c0*/  MUFU.EX2 R37, R37 ;  /* 0x0000002500257308 */ /* 0x000e620000000800 */
[C---:B--2---:R-:W-:Y:S01]  /*44d0*/  FADD.FTZ R48, R38.reuse, R27 ;  /* 0x0000001b26307221 */ /* 0x044fe20000010000 */
[----:B------:R-:W-:-:S06]  /*44e0*/  F2FP.BF16.F32.PACK_AB R187, R38, R33 ;  /* 0x0000002126bb723e */ /* 0x000fcc00000010ff */
[----:B------:R2:W3:Y:S01]  /*44f0*/  MUFU.EX2 R79, R32 ;  /* 0x00000020004f7308 */ /* 0x0004e20000000800 */
[----:B0-----:R-:W-:-:S07]  /*4500*/  FADD.FTZ R50, R30, R31 ;  /* 0x0000001f1e327221 */ /* 0x001fce0000010000 */
[----:B------:R-:W0:Y:S01]  /*4510*/  MUFU.EX2 R40, R39 ;  /* 0x0000002700287308 */ /* 0x000e220000000800 */
[-CC-:B--2---:R-:W-:Y:S01]  /*4520*/  FFMA.FTZ R32, R64, R12.reuse, -R63.reuse ;  /* 0x0000000c40207223 */ /* 0x184fe2000001083f */
[----:B-1----:R-:W-:Y:S01]  /*4530*/  FADD.FTZ R27, R37, R48 ;  /* 0x00000030251b7221 */ /* 0x002fe20000010000 */
[----:B------:R-:W-:-:S05]  /*4540*/  FFMA.FTZ R63, R92, R12, -R63 ;  /* 0x0000000c5c3f7223 */ /* 0x000fca000001083f */
[----:B------:R-:W1:Y:S01]  /*4550*/  MUFU.EX2 R34, R34 ;  /* 0x0000002200227308 */ /* 0x000e620000000800 */
[C---:B---3--:R-:W-:Y:S01]  /*4560*/  FADD.FTZ R31, R79.reuse, R50 ;  /* 0x000000324f1f7221 */ /* 0x048fe20000010000 */
[----:B------:R-:W-:-:S06]  /*4570*/  F2FP.BF16.F32.PACK_AB R178, R79, R30 ;  /* 0x0000001e4fb2723e */ /* 0x000fcc00000010ff */
[----:B------:R-:W2:Y:S01]  /*4580*/  MUFU.EX2 R41, R41 ;  /* 0x0000002900297308 */ /* 0x000ea20000000800 */
[C---:B0-----:R-:W-:Y:S01]  /*4590*/  FADD.FTZ R0, R40.reuse, R27 ;  /* 0x0000001b28007221 */ /* 0x041fe20000010000 */
[----:B------:R-:W-:-:S06]  /*45a0*/  F2FP.BF16.F32.PACK_AB R181, R40, R37 ;  /* 0x0000002528b5723e */ /* 0x000fcc00000010ff */
[----:B------:R-:W0:Y:S01]  /*45b0*/  MUFU.EX2 R42, R43 ;  /* 0x0000002b002a7308 */ /* 0x000e220000000800 */
[----:B-1----:R-:W-:Y:S01]  /*45c0*/  FADD.FTZ R48, R34, R31 ;  /* 0x0000001f22307221 */ /* 0x002fe20000010000 */
[----:B------:R-:W-:-:S03]  /*45d0*/  F2FP.BF16.F32.PACK_AB R172, R81, R34 ;  /* 0x0000002251ac723e */ /* 0x000fc600000010ff */
[----:B------:R-:W-:-:S03]  /*45e0*/  FADD.FTZ R31, R81, R48 ;  /* 0x00000030511f7221 */ /* 0x000fc60000010000 */
[----:B------:R-:W1:Y:S01]  /*45f0*/  MUFU.EX2 R8, R8 ;  /* 0x0000000800087308 */ /* 0x000e620000000800 */
[----:B--2---:R-:W-:-:S07]  /*4600*/  FADD.FTZ R27, R41, R0 ;  /* 0x00000000291b7221 */ /* 0x004fce0000010000 */
        /* <DEDUP_REMOVED lines=9> */
[----:B------:R-:W-:Y:S01]  /*46a0*/  MUFU.EX2 R49, R49 ;  /* 0x0000003100317308 */ /* 0x000fe20000000800 */
[C---:B0-----:R-:W-:Y:S01]  /*46b0*/  FADD.FTZ R14, R44.reuse, R27 ;  /* 0x0000001b2c0e7221 */ /* 0x041fe20000010000 */
[----:B------:R-:W-:-:S06]  /*46c0*/  F2FP.BF16.F32.PACK_AB R177, R44, R45 ;  /* 0x0000002d2cb1723e */ /* 0x000fcc00000010ff */
[----:B------:R-:W0:Y:S01]  /*46d0*/  MUFU.EX2 R22, R51 ;  /* 0x0000003300167308 */ /* 0x000e220000000800 */
[----:B-1----:R-:W-:Y:S01]  /*46e0*/  FADD.FTZ R26, R32, R31 ;  /* 0x0000001f201a7221 */ /* 0x002fe20000010000 */
[----:B------:R-:W-:-:S03]  /*46f0*/  F2FP.BF16.F32.PACK_AB R168, R85, R32 ;  /* 0x0000002055a8723e */ /* 0x000fc600000010ff */
[----:B------:R-:W-:-:S03]  /*4700*/  FADD.FTZ R27, R85, R26 ;  /* 0x0000001a551b7221 */ /* 0x000fc60000010000 */
[----:B------:R-:W-:Y:S08]  /*4710*/  MUFU.EX2 R53, R53 ;  /* 0x0000003500357308 */ /* 0x000ff00000000800 */
[----:B------:R-:W1:Y:S01]  /*4720*/  MUFU.EX2 R2, R2 ;  /* 0x0000000200027308 */ /* 0x000e620000000800 */
[----:B0-----:R-:W-:-:S07]  /*4730*/  F2FP.BF16.F32.PACK_AB R179, R22, R49 ;  /* 0x0000003116b3723e */ /* 0x001fce00000010ff */
[----:B------:R-:W0:Y:S08]  /*4740*/  MUFU.EX2 R63, R63 ;  /* 0x0000003f003f7308 */ /* 0x000e300000000800 */
[----:B------:R-:W2:Y:S01]  /*4750*/  MUFU.EX2 R46, R55 ;  /* 0x00000037002e7308 */ /* 0x000ea20000000800 */
[----:B-1----:R-:W-:-:S07]  /*4760*/  FADD.FTZ R8, R2, R27 ;  /* 0x0000001b02087221 */ /* 0x002fce0000010000 */
[----:B------:R-:W-:Y:S01]  /*4770*/  MUFU.EX2 R57, R57 ;  /* 0x0000003900397308 */ /* 0x000fe20000000800 */
[C---:B0-----:R-:W-:Y:S01]  /*4780*/  F2FP.BF16.F32.PACK_AB R170, R63.reuse, R2 ;  /* 0x000000023faa723e */ /* 0x041fe200000010ff */
[----:B------:R-:W-:-:S06]  /*4790*/  FADD.FTZ R8, R63, R8 ;  /* 0x000000083f087221 */ /* 0x000fcc0000010000 */
[----:B------:R0:W1:Y:S01]  /*47a0*/  MUFU.EX2 R0, R21 ;  /* 0x0000001500007308 */ /* 0x0000620000000800 */
[----:B--2---:R-:W-:-:S07]  /*47b0*/  F2FP.BF16.F32.PACK_AB R173, R46, R53 ;  /* 0x000000352ead723e */ /* 0x004fce00000010ff */
[----:B------:R-:W2:Y:S01]  /*47c0*/  MUFU.EX2 R13, R13 ;  /* 0x0000000d000d7308 */ /* 0x000ea20000000800 */
[----:B0-----:R-:W-:-:S04]  /*47d0*/  FADD.FTZ R21, R49, R14 ;  /* 0x0000000e31157221 */ /* 0x001fc80000010000 */
[----:B------:R-:W-:-:S03]  /*47e0*/  FADD.FTZ R26, R22, R21 ;  /* 0x00000015161a7221 */ /* 0x000fc60000010000 */
[----:B------:R-:W0:Y:S01]  /*47f0*/  MUFU.EX2 R14, R59 ;  /* 0x0000003b000e7308 */ /* 0x000e220000000800 */
[----:B------:R-:W-:Y:S01]  /*4800*/  FADD.FTZ R21, R53, R26 ;  /* 0x0000001a35157221 */ /* 0x000fe20000010000 */
[----:B-1----:R-:W-:-:S03]  /*4810*/  F2FP.BF16.F32.PACK_AB R175, R0, R57 ;  /* 0x0000003900af723e */ /* 0x002fc600000010ff */
[----:B------:R-:W-:-:S03]  /*4820*/  FADD.FTZ R2, R46, R21 ;  /* 0x000000152e027221 */ /* 0x000fc60000010000 */
[----:B------:R-:W1:Y:S01]  /*4830*/  MUFU.EX2 R15, R15 ;  /* 0x0000000f000f7308 */ /* 0x000e620000000800 */
[----:B------:R-:W-:-:S04]  /*4840*/  FADD.FTZ R5, R57, R2 ;  /* 0x0000000239057221 */ /* 0x000fc80000010000 */
[----:B------:R-:W-:-:S03]  /*4850*/  FADD.FTZ R20, R0, R5 ;  /* 0x0000000500147221 */ /* 0x000fc60000010000 */
[----:B------:R-:W3:Y:S01]  /*4860*/  MUFU.EX2 R2, R61 ;  /* 0x0000003d00027308 */ /* 0x000ee20000000800 */
[----:B--2---:R-:W-:Y:S01]  /*4870*/  FADD.FTZ R5, R13, R20 ;  /* 0x000000140d057221 */ /* 0x004fe20000010000 */
[C---:B0-----:R-:W-:Y:S01]  /*4880*/  F2FP.BF16.F32.PACK_AB R169, R14.reuse, R13 ;  /* 0x0000000d0ea9723e */ /* 0x041fe200000010ff */
[----:B------:R-:W-:Y:S02]  /*4890*/  VIADD R13, R23, 0xfffffffe ;  /* 0xfffffffe170d7836 */ /* 0x000fe40000000000 */
[----:B------:R-:W-:-:S04]  /*48a0*/  FADD.FTZ R20, R14, R5 ;  /* 0x000000050e147221 */ /* 0x000fc80000010000 */
[----:B-1----:R-:W-:-:S04]  /*48b0*/  FADD.FTZ R5, R15, R20 ;  /* 0x000000140f057221 */ /* 0x002fc80000010000 */
[C---:B---3--:R-:W-:Y:S01]  /*48c0*/  FADD.FTZ R5, R2.reuse, R5 ;  /* 0x0000000502057221 */ /* 0x048fe20000010000 */
        /* <DEDUP_REMOVED lines=12> */
.L_x_4156:
[----:B------:R-:W-:-:S11]  /*4990*/  UISETP.NE.AND UP2, UPT, UR5, 0x1, UPT ;  /* 0x000000010500788c */ /* 0x000fd6000bf45270 */
[----:B------:R-:W-:Y:S02]  /*49a0*/  @UP2 ULDC.64 UR14, c[0x0][0x9e8] ;  /* 0x00027a00000e2ab9 */ /* 0x000fe40000000a00 */
[----:B------:R-:W-:-:S04]  /*49b0*/  UIMAD.WIDE.U32 UR6, UR11, UR14, URZ ;  /* 0x0000000e0b0672a5 */ /* 0x000fc8000f8e003f */
[----:B------:R-:W-:-:S12]  /*49c0*/  @UP2 USHF.R.U32.HI UR11, URZ, UR15, UR7 ;  /* 0x0000000f3f0b2299 */ /* 0x000fd80008011607 */
.L_x_4157:
[----:B------:R-:W-:-:S04]  /*49d0*/  UIMAD UR5, UR11, UR5, UR5 ;  /* 0x000000050b0572a4 */ /* 0x000fc8000f8e0205 */
[----:B------:R-:W-:-:S04]  /*49e0*/  UISETP.LT.AND UP2, UPT, UR4, UR5, UPT ;  /* 0x000000050400728c */ /* 0x000fc8000bf41270 */
[----:B------:R-:W-:-:S12]  /*49f0*/  USEL UR4, UR4, UR5, UP2 ;  /* 0x0000000504047287 */ /* 0x000fd80009000000 */
.L_x_4155:
[----:B------:R-:W-:Y:S01]  /*4a00*/  R2UR UR6, R17 ;  /* 0x00000000110672ca */ /* 0x000fe200000e0000 */
[----:B------:R-:W-:Y:S01]  /*4a10*/  UIMAD.WIDE UR4, UR4, 0x2aaaaaab, URZ ;  /* 0x2aaaaaab040478a5 */ /* 0x000fe2000f8e023f */
[----:B------:R-:W-:Y:S01]  /*4a20*/  IMAD.MOV.U32 R2, RZ, RZ, 0x3f800000 ;  /* 0x3f800000ff027424 */ /* 0x000fe200078e00ff */
[----:B------:R-:W-:Y:S01]  /*4a30*/  UMOV UR7, URZ ;  /* 0x0000003f00077c82 */ /* 0x000fe20008000000 */
[----:B------:R-:W-:Y:S01]  /*4a40*/  IMAD.MOV.U32 R0, RZ, RZ, 0x3f800000 ;  /* 0x3f800000ff007424 */ /* 0x000fe200078e00ff */
[----:B------:R-:W-:Y:S01]  /*4a50*/  USHF.R.U32.HI UR4, URZ, 0x1f, UR5 ;  /* 0x0000001f3f047899 */ /* 0x000fe20008011605 */
[----:B------:R-:W-:Y:S02]  /*4a60*/  CS2R R118, SRZ ;  /* 0x0000000000767805 */ /* 0x000fe4000001ff00 */
[----:B------:R-:W-:Y:S02]  /*4a70*/  CS2R R116, SRZ ;  /* 0x0000000000747805 */ /* 0x000fe4000001ff00 */
[----:B------:R-:W-:Y:S01]  /*4a80*/  CS2R R114, SRZ ;  /* 0x0000000000727805 */ /* 0x000fe2000001ff00 */
[----:B------:R-:W-:Y:S01]  /*4a90*/  ULEA.HI.SX32 UR4, UR5, UR4, 0x1c ;  /* 0x0000000405047291 */ /* 0x000fe2000f8fe23f */
        /* <DEDUP_REMOVED lines=9> */
[----:B------:R-:W-:Y:S01]  /*4b30*/  CS2R R98, SRZ ;  /* 0x0000000000627805 */ /* 0x000fe2000001ff00 */
[----:B------:R-:W-:Y:S01]  /*4b40*/  UMOV UR4, URZ ;  /* 0x0000003f00047c82 */ /* 0x000fe20008000000 */
[----:B------:R-:W-:Y:S02]  /*4b50*/  CS2R R96, SRZ ;  /* 0x0000000000607805 */ /* 0x000fe4000001ff00 */
[----:B------:R-:W-:Y:S02]  /*4b60*/  CS2R R94, SRZ ;  /* 0x00000000005e7805 */ /* 0x000fe4000001ff00 */
[----:B------:R-:W-:Y:S02]  /*4b70*/  ISETP.GE.AND P2, PT, R13, UR57, PT ;  /* 0x000000390d007c0c */ /* 0x000fe4000bf46270 */
        /* <DEDUP_REMOVED lines=36> */
[----:B------:R-:W-:Y:S01]  /*4dc0*/  IMAD.MOV.U32 R2, RZ, RZ, 0x3f800000 ;  /* 0x3f800000ff027424 */ /* 0x000fe200078e00ff */
[----:B------:R-:W-:Y:S01]  /*4dd0*/  UMOV UR6, URZ ;  /* 0x0000003f00067c82 */ /* 0x000fe20008000000 */
[----:B------:R-:W-:Y:S01]  /*4de0*/  IMAD.MOV.U32 R119, RZ, RZ, RZ ;  /* 0x000000ffff777224 */ /* 0x000fe200078e00ff */
[----:B------:R-:W-:Y:S01]  /*4df0*/  UMOV UR5, URZ ;  /* 0x0000003f00057c82 */ /* 0x000fe20008000000 */
[----:B------:R-:W-:Y:S01]  /*4e00*/  ULDC UR56, c[0x0][0x9e4] ;  /* 0x0002790000387ab9 */ /* 0x000fe20000000800 */
[----:B------:R-:W-:-:S05]  /*4e10*/  ULDC UR59, c[0x0][0x9d8] ;  /* 0x00027600003b7ab9 */ /* 0x000fca0000000800 */
.L_x_4175:
[----:B------:R-:W-:-:S04]  /*4e20*/  UIADD3 UR4, UR5, 0x1, URZ ;  /* 0x0000000105047890 */ /* 0x000fc8000fffe03f */
[----:B------:R-:W-:-:S04]  /*4e30*/  UISETP.NE.AND UP2, UPT, UR4, 0x2, UPT ;  /* 0x000000020400788c */ /* 0x000fc8000bf45270 */
[----:B------:R-:W-:Y:S02]  /*4e40*/  USEL UR7, URZ, 0x1, UP2 ;  /* 0x000000013f077887 */ /* 0x000fe40009000000 */
[----:B------:R-:W-:Y:S02]  /*4e50*/  USEL UR4, UR4, URZ, UP2 ;  /* 0x0000003f04047287 */ /* 0x000fe40009000000 */
[----:B------:R-:W-:Y:S01]  /*4e60*/  ULOP3.LUT UR7, UR6, UR7, URZ, 0x3c, !UPT ;  /* 0x0000000706077292 */ /* 0x000fe2000f8e3c3f */
[----:B------:R-:W-:Y:S11]  /*4e70*/  @!P0 BRA `(.L_x_4159) ;  /* 0x0000000000048947 */ /* 0x000ff60003800000 */
[----:B------:R-:W-:Y:S01]  /*4e80*/  BPT.TRAP 0x1 ;  /* 0x000000040000795c */ /* 0x000fe20000300000 */
.L_x_4159:
[----:B------:R-:W-:Y:S01]  /*4e90*/  ULEA UR61, UR4, UR58, 0x3 ;  /* 0x0000003a043d7291 */ /* 0x000fe2000f8e183f */
[----:B------:R-:W-:-:S05]  /*4ea0*/  IMAD.U32 R12, RZ, RZ, UR7 ;  /* 0x00000007ff0c7e24 */ /* 0x000fca000f8e00ff */
[----:B------:R-:W-:-:S04]  /*4eb0*/  SHF.L.U32 R12, R12, 0x1f, RZ ;  /* 0x0000001f0c0c7819 */ /* 0x000fc800000006ff */
[----:B------:R0:W1:Y:S01]  /*4ec0*/  SYNCS.PHASECHK.TRANS64.TRYWAIT P2, [UR61+0x30830], R12 ;  /* 0x0308300cff0075a7 */ /* 0x000062000804017d */
[----:B------:R-:W-:Y:S05]  /*4ed0*/  @!P0 BRA `(.L_x_4160) ;  /* 0x0000000000048947 */ /* 0x000fea0003800000 */
[----:B------:R-:W-:Y:S01]  /*4ee0*/  BPT.TRAP 0x1 ;  /* 0x000000040000795c */ /* 0x000fe20000300000 */
.L_x_4160:
[----:B-1----:R-:W-:Y:S05]  /*4ef0*/  @P2 BRA `(.L_x_4161) ;  /* 0x0000000000082947 */ /* 0x002fea0003800000 */
[----:B------:R-:W1:Y:S02]  /*4f00*/  SYNCS.PHASECHK.TRANS64.TRYWAIT P2, [UR61+0x30830], R12 ;  /* 0x0308300cff0075a7 */ /* 0x000e64000804017d */
[----:B-1----:R-:W-:Y:S05]  /*4f10*/  @!P2 BRA `(.L_x_4162) ;  /* 0x000001080020a947 */ /* 0x002fea0003800000 */
.L_x_4161:
[----:B------:R-:W-:Y:S01]  /*4f20*/  R2UR UR52, R6 ;  /* 0x00000000063472ca */ /* 0x000fe200000e0000 */
[----:B------:R-:W-:Y:S01]  /*4f30*/  UIMAD UR50, UR4, 0x900, UR60 ;  /* 0x00000900043278a4 */ /* 0x000fe2000f8e023c */
[----:B------:R-:W-:Y:S01]  /*4f40*/  R2UR UR53, R7 ;  /* 0x00000000073572ca */ /* 0x000fe200000e0000 */
[----:B------:R-:W-:Y:S01]  /*4f50*/  WARPGROUP.ARRIVE ;  /* 0x00000000000079c5 */ /* 0x000fe20000000000 */
[----:B------:R-:W-:Y:S01]  /*4f60*/  UMOV UR55, 0x40000040 ;  /* 0x4000004000377882 */ /* 0x000fe20000000000 */
[----:B------:R-:W-:Y:S01]  /*4f70*/  UIADD3 UR10, UR50, 0x2, URZ ;  /* 0x00000002320a7890 */ /* 0x000fe2000fffe03f */
[-C--:B------:R-:W-:Y:S01]  /*4f80*/  FMUL.FTZ R24, R24, R0.reuse ;  /* 0x0000000018187220 */ /* 0x080fe20000410000 */
        /* <DEDUP_REMOVED lines=8> */
[----:B------:R-:W-:Y:S01]  /*5010*/  HGMMA.64x96x16.F32.BF16 R120, gdesc[UR52], RZ, !UPT, gsb0 ;  /* 0x01600000347879f0 */ /* 0x000fe2000c0018ff */
        /* <DEDUP_REMOVED lines=108> */
[----:B------:R-:W-:Y:S01]  /*56e0*/  HGMMA.64x96x16.F32.BF16 R120, gdesc[UR8], R120, gsb0 ;  /* 0x01600000087879f0 */ /* 0x000fe20008001878 */
[-C--:B------:R-:W-:Y:S01]  /*56f0*/  FMUL.FTZ R115, R115, R2.reuse ;  /* 0x0000000273737220 */ /* 0x080fe20000410000 */
[-C--:B------:R-:W-:Y:S01]  /*5700*/  FMUL.FTZ R118, R118, R2.reuse ;  /* 0x0000000276767220 */ /* 0x080fe20000410000 */
[----:B------:R-:W-:Y:S01]  /*5710*/  FMUL.FTZ R119, R119, R2 ;  /* 0x0000000277777220 */ /* 0x000fe20000410000 */
[----:B------:R-:W-:-:S02]  /*5720*/  WARPGROUP.DEPBAR.LE gsb0, 0x0 ;  /* 0x00008000000079c5 */ /* 0x000fc40000010000 */
        /* <DEDUP_REMOVED lines=30> */
[----:B------:R-:W-:Y:S05]  /*5910*/  @!P0 BRA `(.L_x_4163) ;  /* 0x0000000000048947 */ /* 0x000fea0003800000 */
[----:B------:R-:W-:Y:S01]  /*5920*/  BPT.TRAP 0x1 ;  /* 0x000000040000795c */ /* 0x000fe20000300000 */
.L_x_4163:
[----:B------:R-:W-:Y:S01]  /*5930*/  ULEA UR14, UR5, UR58, 0x3 ;  /* 0x0000003a050e7291 */ /* 0x000fe2000f8e183f */
[----:B------:R-:W-:-:S05]  /*5940*/  IMAD.U32 R0, RZ, RZ, UR6 ;  /* 0x00000006ff007e24 */ /* 0x000fca000f8e00ff */
[----:B------:R-:W-:-:S04]  /*5950*/  SHF.L.U32 R0, R0, 0x1f, RZ ;  /* 0x0000001f00007819 */ /* 0x000fc800000006ff */
[----:B------:R2:W3:Y:S01]  /*5960*/  SYNCS.PHASECHK.TRANS64.TRYWAIT P2, [UR14+0x30850], R0 ;  /* 0x03085000ff0075a7 */ /* 0x0004e2000804014e */
[----:B------:R-:W-:Y:S05]  /*5970*/  @!P0 BRA `(.L_x_4164) ;  /* 0x0000000000048947 */ /* 0x000fea0003800000 */
[----:B------:R-:W-:Y:S01]  /*5980*/  BPT.TRAP 0x1 ;  /* 0x000000040000795c */ /* 0x000fe20000300000 */
.L_x_4164:
[----:B---3--:R-:W-:Y:S05]  /*5990*/  @P2 BRA `(.L_x_4165) ;  /* 0x0000000000082947 */ /* 0x008fea0003800000 */
[----:B------:R-:W3:Y:S02]  /*59a0*/  SYNCS.PHASECHK.TRANS64.TRYWAIT P2, [UR14+0x30850], R0 ;  /* 0x03085000ff0075a7 */ /* 0x000ee4000804014e */
[----:B---3--:R-:W-:Y:S05]  /*59b0*/  @!P2 BRA `(.L_x_4166) ;  /* 0x000000fc0090a947 */ /* 0x008fea0003800000 */
.L_x_4165:
[----:B------:R-:W-:Y:S01]  /*59c0*/  UIADD3 UR6, UR58, 0x400, URZ ;  /* 0x000004003a067890 */ /* 0x000fe2000fffe03f */
[----:B------:R-:W-:Y:S01]  /*59d0*/  WARPGROUP.ARRIVE ;  /* 0x00000000000079c5 */ /* 0x000fe20000000000 */
[----:B------:R-:W-:Y:S01]  /*59e0*/  UMOV UR11, 0x40000040 ;  /* 0x40000040000b7882 */ /* 0x000fe20000000000 */
[----:B------:R-:W-:Y:S01]  /*59f0*/  PLOP3.LUT P2, PT, PT, PT, UP0, 0x80, 0x0 ;  /* 0x000000000000781c */ /* 0x000fe20003f4f008 */
[----:B------:R-:W-:Y:S01]  /*5a00*/  USHF.R.U32.HI UR6, URZ, 0x4, UR6 ;  /* 0x000000043f067899 */ /* 0x000fe20008011606 */
[----:B------:R-:W-:Y:S01]  /*5a10*/  PLOP3.LUT P3, PT, PT, PT, UP0, 0x80, 0x0 ;  /* 0x000000000000781c */ /* 0x000fe20003f6f008 */
[----:B------:R-:W-:Y:S01]  /*5a20*/  FMUL.FTZ R2, R123, UR59 ;  /* 0x0000003b7b027c20 */ /* 0x000fe20008410000 */
[----:B------:R-:W-:Y:S01]  /*5a30*/  FMUL.FTZ R123, R142, UR59 ;  /* 0x0000003b8e7b7c20 */ /* 0x000fe20008410000 */
[----:B------:R-:W-:Y:S01]  /*5a40*/  ULOP3.LUT UR6, UR6, 0x3fff, URZ, 0xc0, !UPT ;  /* 0x00003fff06067892 */ /* 0x000fe2000f8ec03f */
[----:B01----:R-:W-:Y:S01]  /*5a50*/  FMUL.FTZ R12, R120, UR59 ;  /* 0x0000003b780c7c20 */ /* 0x003fe20008410000 */
[----:B------:R-:W-:Y:S01]  /*5a60*/  FMUL.FTZ R120, R121, UR59 ;  /* 0x0000003b79787c20 */ /* 0x000fe20008410000 */
[----:B------:R-:W-:Y:S01]  /*5a70*/  FMUL.FTZ R121, R138, UR59 ;  /* 0x0000003b8a797c20 */ /* 0x000fe20008410000 */
[----:B------:R-:W-:Y:S01]  /*5a80*/  ULOP3.LUT UR6, UR6, 0x3000000, URZ, 0xfc, !UPT ;  /* 0x0300000006067892 */ /* 0x000fe2000f8efc3f */
[----:B------:R-:W-:Y:S01]  /*5a90*/  FMUL.FTZ R138, R154, UR59 ;  /* 0x0000003b9a8a7c20 */ /* 0x000fe20008410000 */
[----:B------:R-:W-:-:S02]  /*5aa0*/  IMAD.MOV.U32 R154, RZ, RZ, R9 ;  /* 0x000000ffff9a7224 */ /* 0x000fc400078e0009 */
[----:B------:R-:W-:Y:S01]  /*5ab0*/  FMUL.FTZ R15, R127, UR59 ;  /* 0x0000003b7f0f7c20 */ /* 0x000fe20008410000 */
[----:B------:R-:W-:Y:S01]  /*5ac0*/  UIMAD UR5, UR5, 0x900, UR6 ;  /* 0x00000900050578a4 */ /* 0x000fe2000f8e0206 */
[----:B------:R-:W-:Y:S01]  /*5ad0*/  FMUL.FTZ R20, R130, UR59 ;  /* 0x0000003b82147c20 */ /* 0x000fe20008410000 */
[----:B--2---:R-:W-:Y:S01]  /*5ae0*/  FMUL.FTZ R0, R122, UR59 ;  /* 0x0000003b7a007c20 */ /* 0x004fe20008410000 */
[----:B------:R-:W-:Y:S01]  /*5af0*/  FMUL.FTZ R21, R131, UR59 ;  /* 0x0000003b83157c20 */ /* 0x000fe20008410000 */
[----:B------:R-:W-:Y:S01]  /*5b00*/  FMUL.FTZ R130, R132, UR59 ;  /* 0x0000003b84827c20 */ /* 0x000fe20008410000 */
[----:B------:R-:W-:Y:S01]  /*5b10*/  FMUL.FTZ R127, R147, UR59 ;  /* 0x0000003b937f7c20 */ /* 0x000fe20008410000 */
[----:B------:R-:W-:Y:S01]  /*5b20*/  FMUL.FTZ R131, R133, UR59 ;  /* 0x0000003b85837c20 */ /* 0x000fe20008410000 */
[----:B------:R-:W-:Y:S01]  /*5b30*/  UMOV UR10, UR5 ;  /* 0x00000005000a7c82 */ /* 0x000fe20008000000 */
[----:B------:R-:W-:Y:S01]  /*5b40*/  FMUL.FTZ R22, R134, UR59 ;  /* 0x0000003b86167c20 */ /* 0x000fe20008410000 */
[----:B------:R-:W-:Y:S01]  /*5b50*/  HGMMA.64x192x16.F32.BF16 R24, R188, gdesc[UR8].tnspB, R24, gsb0 ;  /* 0x42e00008bc187df0 */ /* 0x000fe20008001818 */
        /* <DEDUP_REMOVED lines=25> */
[----:B------:R-:W-:Y:S01]  /*5cf0*/  R2UR UR15, R11 ;  /* 0x000000000b0f72ca */ /* 0x000fe200000e0000 */
[----:B------:R-:W-:Y:S01]  /*5d00*/  FMUL.FTZ R161, R161, UR59 ;  /* 0x0000003ba1a17c20 */ /* 0x000fe20008410000 */
[----:B------:R-:W-:Y:S01]  /*5d10*/  FMUL.FTZ R165, R165, UR59 ;  /* 0x0000003ba5a57c20 */ /* 0x000fe20008410000 */
[----:B------:R-:W-:Y:S01]  /*5d20*/  ULDC UR19, c[0x0][0x2f0] ;  /* 0x0000bc0000137ab9 */ /* 0x000fe20000000800 */
[----:B------:R-:W0:Y:S01]  /*5d30*/  MUFU.TANH R12, R12 ;  /* 0x0000000c000c7308 */ /* 0x000e220000002400 */
[----:B------:R-:W-:Y:S01]  /*5d40*/  ULDC UR18, c[0x0][0x288] ;  /* 0x0000a20000127ab9 */ /* 0x000fe20000000800 */
[----:B------:R-:W-:-:S06]  /*5d50*/  FMUL.FTZ R166, R166, UR59 ;  /* 0x0000003ba6a67c20 */ /* 0x000fcc0008410000 */
        /* <DEDUP_REMOVED lines=22> */
[----:B------:R-:W-:-:S05]  /*5ec0*/  WARPGROUP.ARRIVE ;  /* 0x00000000000079c5 */ /* 0x000fca0000000000 */
[----:B------:R-:W0:Y:S01]  /*5ed0*/  MUFU.TANH R126, R126 ;  /* 0x0000007e007e7308 */ /* 0x000e220000002400 */
[----:B------:R-:W-:Y:S01]  /*5ee0*/  HGMMA.64x192x16.F32.BF16 R24, R184, gdesc[UR8].tnspB, R24, gsb0 ;  /* 0x42e00008b8187df0 */ /* 0x000fe20008001818 */
[----:B------:R-:W-:Y:S01]  /*5ef0*/  UIADD3 UR10, UR5, 0x100, URZ ;  /* 0x00000100050a7890 */ /* 0x000fe2000fffe03f */
[----:B------:R-:W-:-:S05]  /*5f00*/  UMOV UR11, 0x40000040 ;  /* 0x40000040000b7882 */ /* 0x000fca0000000000 */
        /* <DEDUP_REMOVED lines=26> */
[----:B------:R-:W-:Y:S01]  /*60b0*/  WARPGROUP.ARRIVE ;  /* 0x00000000000079c5 */ /* 0x000fe20000000000 */
[----:B------:R-:W-:-:S04]  /*60c0*/  IMAD R176, R13, -0x60, RZ ;  /* 0xffffffa00db07824 */ /* 0x000fc800078e02ff */
[----:B------:R-:W-:-:S10]  /*60d0*/  VIADD R147, R176, 0x1 ;  /* 0x00000001b0937836 */ /* 0x000fd40000000000 */
[----:B------:R-:W-:Y:S01]  /*60e0*/  HGMMA.64x192x16.F32.BF16 R24, R172, gdesc[UR8].tnspB, R24, gsb0 ;  /* 0x42e00008ac187df0 */ /* 0x000fe20008001818 */
[----:B------:R-:W-:Y:S01]  /*60f0*/  UIADD3 UR10, UR5, 0x280, URZ ;  /* 0x00000280050a7890 */ /* 0x000fe2000fffe03f */
[----:B------:R-:W-:Y:S02]  /*6100*/  UMOV UR11, 0x40000040 ;  /* 0x40000040000b7882 */ /* 0x000fe40000000000 */
[----:B------:R-:W-:Y:S01]  /*6110*/  @UP0 ULDC UR5, c[0x0][0x44c] ;  /* 0x0001130000050ab9 */ /* 0x000fe20000000800 */
[----:B------:R-:W-:Y:S02]  /*6120*/  IMAD R147, R10, -0x2, R147 ;  /* 0xfffffffe0a937824 */ /* 0x000fe400078e0293 */
[----:B------:R-:W-:Y:S01]  /*6130*/  @P2 IMAD.HI.U32 R142, R9, UR5, RZ ;  /* 0x00000005098e2c27 */ /* 0x000fe2000f8e00ff */
[----:B------:R-:W-:Y:S01]  /*6140*/  @UP0 ULDC UR5, c[0x0][0x450] ;  /* 0x0001140000050ab9 */ /* 0x000fe20000000800 */
[----:B------:R-:W-:Y:S02]  /*6150*/  PLOP3.LUT P2, PT, PT, PT, UP1, 0x40, 0x0 ;  /* 0x000000000000781c */ /* 0x000fe40003f4e818 */
[----:B------:R-:W-:Y:S01]  /*6160*/  IMAD R146, R16, UR19, R147 ;  /* 0x0000001310927c24 */ /* 0x000fe2000f8e0293 */
[----:B------:R-:W-:Y:S01]  /*6170*/  @P3 SHF.R.U32.HI R154, RZ, UR5, R142 ;  /* 0x00000005ff9a3c19 */ /* 0x000fe2000801168e */
[----:B------:R-:W-:-:S04]  /*6180*/  IMAD.U32 R142, RZ, RZ, UR61 ;  /* 0x0000003dff8e7e24 */ /* 0x000fc8000f8e00ff */
[----:B------:R-:W-:Y:S01]  /*6190*/  @!P1 VIADD R142, R142, 0x30840 ;  /* 0x000308408e8e9836 */ /* 0x000fe20000000000 */
[----:B------:R-:W-:Y:S02]  /*61a0*/  WARPGROUP.DEPBAR.LE gsb0, 0x0 ;  /* 0x00008000000079c5 */ /* 0x000fe40000010000 */
[----:B------:R-:W-:Y:S01]  /*61b0*/  WARPGROUP.ARRIVE ;  /* 0x00000000000079c5 */ /* 0x000fe20000000000 */
[----:B------:R-:W-:Y:S01]  /*61c0*/  FMUL.FTZ R175, R145, UR59 ;  /* 0x0000003b91af7c20 */ /* 0x000fe20008410000 */
[----:B------:R-:W-:Y:S01]  /*61d0*/  @!P1 PRMT R145, RZ, 0x654, R142 ;  /* 0x00000654ff919816 */ /* 0x000fe2000000008e */
[----:B------:R-:W-:Y:S01]  /*61e0*/  FMUL.FTZ R172, R124, UR59 ;  /* 0x0000003b7cac7c20 */ /* 0x000fe20008410000 */
[----:B------:R-:W-:Y:S01]  /*61f0*/  FMUL.FTZ R124, R143, UR59 ;  /* 0x0000003b8f7c7c20 */ /* 0x000fe20008410000 */
[----:B------:R-:W-:Y:S01]  /*6200*/  FMUL.FTZ R174, R144, UR59 ;  /* 0x0000003b90ae7c20 */ /* 0x000fe20008410000 */
[----:B------:R-:W-:Y:S01]  /*6210*/  HGMMA.64x192x16.F32.BF16 R24, R168, gdesc[UR8].tnspB, R24, gsb0 ;  /* 0x42e00008a8187df0 */ /* 0x000fe20008001818 */
[----:B------:R-:W-:Y:S01]  /*6220*/  FMUL.FTZ R143, R158, UR59 ;  /* 0x0000003b9e8f7c20 */ /* 0x000fe20008410000 */
[----:B------:R-:W-:Y:S01]  /*6230*/  FMUL.FTZ R144, R159, UR59 ;  /* 0x0000003b9f907c20 */ /* 0x000fe20008410000 */
[----:B------:R-:W0:Y:S01]  /*6240*/  MUFU.TANH R172, R172 ;  /* 0x000000ac00ac7308 */ /* 0x000e220000002400 */
[----:B------:R-:W-:Y:S01]  /*6250*/  UMOV UR10, UR18 ;  /* 0x00000012000a7c82 */ /* 0x000fe20008000000 */
[----:B------:R-:W-:Y:S01]  /*6260*/  ULDC UR18, c[0x0][0x9e0] ;  /* 0x0002780000127ab9 */ /* 0x000fe20000000800 */
[----:B------:R-:W-:-:S04]  /*6270*/  VIADD R146, R146, -UR10 ;  /* 0x8000000a92927c36 */ /* 0x000fc80008000000 */
[C---:B------:R-:W-:Y:S01]  /*6280*/  VIADD R177, R146.reuse, UR18 ;  /* 0x0000001292b17c36 */ /* 0x040fe20008000000 */
[----:B------:R-:W0:Y:S01]  /*6290*/  MUFU.TANH R124, R124 ;  /* 0x0000007c007c7308 */ /* 0x000e220000002400 */
[----:B------:R-:W-:-:S07]  /*62a0*/  VIADD R178, R146, UR15 ;  /* 0x0000000f92b27c36 */ /* 0x000fce0008000000 */
[----:B------:R-:W0:Y:S08]  /*62b0*/  MUFU.TANH R174, R174 ;  /* 0x000000ae00ae7308 */ /* 0x000e300000002400 */
[----:B------:R-:W0:Y:S08]  /*62c0*/  MUFU.TANH R175, R175 ;  /* 0x000000af00af7308 */ /* 0x000e300000002400 */
[----:B------:R-:W0:Y:S08]  /*62d0*/  MUFU.TANH R143, R143 ;  /* 0x0000008f008f7308 */ /* 0x000e300000002400 */
[----:B------:R-:W0:Y:S08]  /*62e0*/  MUFU.TANH R144, R144 ;  /* 0x0000009000907308 */ /* 0x000e300000002400 */
[----:B------:R5:W0:Y:S02]  /*62f0*/  MUFU.TANH R142, R166 ;  /* 0x000000a6008e7308 */ /* 0x000a240000002400 */
[----:B-----5:R-:W-:Y:S01]  /*6300*/  VIADD R166, R147, 0xffffffff ;  /* 0xffffffff93a67836 */ /* 0x020fe20000000000 */
[----:B------:R-:W-:-:S02]  /*6310*/  WARPGROUP.DEPBAR.LE gsb0, 0x0 ;  /* 0x00008000000079c5 */ /* 0x000fc40000010000 */
[----:B------:R-:W-:Y:S01]  /*6320*/  FMUL.FTZ R168, R149, UR59 ;  /* 0x0000003b95a87c20 */ /* 0x000fe20008410000 */
[----:B------:R5:W-:Y:S01]  /*6330*/  @!P1 SYNCS.ARRIVE.TRANS64.RED.A1T0 RZ, [R145+URZ], RZ ;  /* 0x000000ff91ff99a7 */ /* 0x000be2000810043f */
[----:B------:R-:W1:Y:S01]  /*6340*/  SHFL.IDX PT, R149, R154, RZ, 0x1c1f ;  /* 0x001c1fff9a957589 */ /* 0x000e6200000e0000 */
[----:B------:R0:W0:Y:S01]  /*6350*/  MUFU.TANH R170, R161 ;  /* 0x000000a100aa7308 */ /* 0x0000220000002400 */
[----:B-----5:R-:W-:-:S07]  /*6360*/  FMUL.FTZ R145, R167, UR59 ;  /* 0x0000003ba7917c20 */ /* 0x020fce0008410000 */
[----:B------:R-:W0:Y:S08]  /*6370*/  MUFU.TANH R168, R168 ;  /* 0x000000a800a87308 */ /* 0x000e300000002400 */
[----:B------:R-:W0:Y:S01]  /*6380*/  MUFU.TANH R145, R145 ;  /* 0x0000009100917308 */ /* 0x000e220000002400 */
[--C-:B-1----:R-:W-:Y:S02]  /*6390*/  IMAD.IADD R156, R177, 0x1, R149.reuse ;  /* 0x00000001b19c7824 */ /* 0x102fe400078e0295 */
[----:B------:R-:W-:Y:S01]  /*63a0*/  IMAD.IADD R158, R178, 0x1, R149 ;  /* 0x00000001b29e7824 */ /* 0x000fe200078e0295 */
[----:B--234-:R-:W-:Y:S06]  /*63b0*/  @P2 BRA `(.L_x_4167) ;  /* 0x00000000005c2947 */ /* 0x01cfec0003800000 */
[----:B------:R-:W-:Y:S01]  /*63c0*/  ULDC UR5, c[0x0][0x2f0] ;  /* 0x0000bc0000057ab9 */ /* 0x000fe20000000800 */
[----:B------:R-:W-:Y:S01]  /*63d0*/  BSSY B0, `(.L_x_4168) ;  /* 0x0000012000007945 */ /* 0x000fe20003800000 */
[----:B------:R-:W-:-:S04]  /*63e0*/  IMAD R146, R16, UR5, R149 ;  /* 0x0000000510927c24 */ /* 0x000fc8000f8e0295 */
[----:B------:R-:W-:-:S05]  /*63f0*/  VIADD R149, R146, -UR10 ;  /* 0x8000000a92957c36 */ /* 0x000fca0008000000 */
        /* <DEDUP_REMOVED lines=10> */
.L_x_4169:
[----:B------:R-:W-:-:S05]  /*64a0*/  IMAD.U32 R153, RZ, RZ, UR56 ;  /* 0x00000038ff997e24 */ /* 0x000fca000f8e00ff */
[----:B------:R-:W-:-:S13]  /*64b0*/  ISETP.NE.AND P2, PT, R153, 0x1, PT ;  /* 0x000000019900780c */ /* 0x000fda0003f45270 */
[----:B------:R-:W1:Y:S02]  /*64c0*/  @P2 LDC.64 R146, c[0x0][0x9e8] ;  /* 0x00027a00ff922b82 */ /* 0x000e640000000a00 */
[----:B-1----:R-:W-:-:S05]  /*64d0*/  @P2 IMAD.HI.U32 R146, R149, R146, RZ ;  /* 0x0000009295922227 */ /* 0x002fca00078e00ff */
[----:B------:R-:W-:-:S07]  /*64e0*/  @P2 SHF.R.U32.HI R149, RZ, R147, R146 ;  /* 0x00000093ff952219 */ /* 0x000fce0000011692 */
.L_x_4170:
[----:B------:R-:W-:Y:S05]  /*64f0*/  BSYNC B0 ;  /* 0x0000000000007941 */ /* 0x000fea0003800000 */
.L_x_4168:
[----:B------:R-:W-:-:S05]  /*6500*/  IMAD R149, R149, R153, R166 ;  /* 0x0000009995957224 */ /* 0x000fca00078e02a6 */
[----:B------:R-:W-:Y:S02]  /*6510*/  VIADDMNMX R156, R149, R153, R156, PT ;  /* 0x00000099959c7246 */ /* 0x000fe4000380019c */
[----:B------:R-:W-:-:S07]  /*6520*/  VIMNMX R158, R158, R149, !PT ;  /* 0x000000959e9e7248 */ /* 0x000fce0007fe0100 */
.L_x_4167:
        /* <DEDUP_REMOVED lines=11> */
[----:B------:R-:W-:-:S02]  /*65e0*/  FSEL R199, R125, -INF , !P4 ;  /* 0xff8000007dc77808 */ /* 0x000fc40006000000 */
[----:B------:R-:W-:Y:S02]  /*65f0*/  ISETP.LT.OR P5, PT, R156, 0x9, P5 ;  /* 0x000000099c00780c */ /* 0x000fe40002fa1670 */
[----:B------:R-:W-:Y:S02]  /*6600*/  ISETP.GT.AND P4, PT, R158, 0x10, !P6 ;  /* 0x000000109e00780c */ /* 0x000fe40007784270 */
[----:B0-----:R-:W-:Y:S02]  /*6610*/  FSEL R201, R172, -INF , !P5 ;  /* 0xff800000acc97808 */ /* 0x001fe40006800000 */
        /* <DEDUP_REMOVED lines=48> */
[----:B------:R-:W-:Y:S01]  /*6920*/  ISETP.GT.AND P4, PT, R158, 0x38, !P5 ;  /* 0x000000389e00780c */ /* 0x000fe20006f84270 */
[----:B------:R-:W0:Y:S01]  /*6930*/  SHFL.IDX PT, R175, R154, 0x1, 0x1c1f ;  /* 0x003c1f009aaf7f89 */ /* 0x000e2200000e0000 */
        /* <DEDUP_REMOVED lines=11> */
[----:B------:R-:W-:Y:S01]  /*69f0*/  ISETP.LT.OR P4, PT, R156, 0x41, P4 ;  /* 0x000000419c00780c */ /* 0x000fe20002781670 */
[--C-:B0-----:R-:W-:Y:S01]  /*6a00*/  IMAD.IADD R120, R177, 0x1, R175.reuse ;  /* 0x00000001b1787824 */ /* 0x101fe200078e02af */
[----:B------:R-:W-:Y:S01]  /*6a10*/  ISETP.GE.AND P5, PT, R176, 0x42, PT ;  /* 0x00000042b000780c */ /* 0x000fe20003fa6270 */
[----:B------:R-:W-:Y:S01]  /*6a20*/  IMAD.IADD R128, R178, 0x1, R175 ;  /* 0x00000001b2807824 */ /* 0x000fe200078e02af */
        /* <DEDUP_REMOVED lines=36> */
[----:B------:R-:W-:-:S04]  /*6c70*/  ISETP.GT.AND P6, PT, R158, 0x59, !P6 ;  /* 0x000000599e00780c */ /* 0x000fc800077c4270 */
[----:B------:R-:W-:-:S04]  /*6c80*/  ISETP.LT.OR P6, PT, R156, 0x5a, P6 ;  /* 0x0000005a9c00780c */ /* 0x000fc800037c1670 */
[----:B------:R-:W-:Y:S02]  /*6c90*/  FSEL R131, R162, -INF , !P6 ;  /* 0xff800000a2837808 */ /* 0x000fe40007000000 */
[----:B------:R-:W-:-:S13]  /*6ca0*/  PLOP3.LUT P6, PT, PT, PT, UP1, 0x40, 0x0 ;  /* 0x000000000000781c */ /* 0x000fda0003fce818 */
[----:B------:R-:W-:Y:S05]  /*6cb0*/  @P6 BRA `(.L_x_4171) ;  /* 0x00000000005c6947 */ /* 0x000fea0003800000 */
        /* <DEDUP_REMOVED lines=14> */
.L_x_4173:
[----:B------:R-:W-:-:S05]  /*6da0*/  IMAD.U32 R12, RZ, RZ, UR56 ;  /* 0x00000038ff0c7e24 */ /* 0x000fca000f8e00ff */
[----:B------:R-:W-:-:S13]  /*6db0*/  ISETP.NE.AND P6, PT, R12, 0x1, PT ;  /* 0x000000010c00780c */ /* 0x000fda0003fc5270 */
[----:B------:R-:W0:Y:S02]  /*6dc0*/  @P6 LDC.64 R174, c[0x0][0x9e8] ;  /* 0x00027a00ffae6b82 */ /* 0x000e240000000a00 */
[----:B0-----:R-:W-:-:S05]  /*6dd0*/  @P6 IMAD.HI.U32 R174, R177, R174, RZ ;  /* 0x000000aeb1ae6227 */ /* 0x001fca00078e00ff */
[----:B------:R-:W-:-:S07]  /*6de0*/  @P6 SHF.R.U32.HI R177, RZ, R175, R174 ;  /* 0x000000afffb16219 */ /* 0x000fce00000116ae */
.L_x_4174:
[----:B------:R-:W-:Y:S05]  /*6df0*/  BSYNC B0 ;  /* 0x0000000000007941 */ /* 0x000fea0003800000 */
.L_x_4172:
[----:B------:R-:W-:-:S05]  /*6e00*/  IMAD R177, R177, R12, R166 ;  /* 0x0000000cb1b17224 */ /* 0x000fca00078e02a6 */
[----:B------:R-:W-:Y:S02]  /*6e10*/  VIADDMNMX R120, R177, R12, R120, PT ;  /* 0x0000000cb1787246 */ /* 0x000fe40003800178 */
[----:B------:R-:W-:-:S07]  /*6e20*/  VIMNMX R128, R128, R177, !PT ;  /* 0x000000b180807248 */ /* 0x000fce0007fe0100 */
.L_x_4171:
[C---:B------:R-:W-:Y:S01]  /*6e30*/  ISETP.GT.AND P2, PT, R128.reuse, 0x1, !P2 ;  /* 0x000000018000780c */ /* 0x040fe20005744270 */
[----:B------:R-:W0:Y:S01]  /*6e40*/  LDC R12, c[0x0][0x988] ;  /* 0x00026200ff0c7b82 */ /* 0x000e220000000800 */
[----:B------:R-:W-:Y:S01]  /*6e50*/  ISETP.GT.AND P3, PT, R128, 0x8, !P3 ;  /* 0x000000088000780c */ /* 0x000fe20005f64270 */
[----:B------:R-:W-:Y:S01]  /*6e60*/  UMOV UR6, UR7 ;  /* 0x0000000700067c82 */ /* 0x000fe20008000000 */
[C---:B------:R-:W-:Y:S01]  /*6e70*/  ISETP.LT.OR P2, PT, R120.reuse, 0x2, P2 ;  /* 0x000000027800780c */ /* 0x040fe20001741670 */
[----:B------:R-:W-:Y:S01]  /*6e80*/  UMOV UR5, UR4 ;  /* 0x0000000400057c82 */ /* 0x000fe20008000000 */
        /* <DEDUP_REMOVED lines=24> */
[----:B------:R-:W-:Y:S02]  /*7010*/  FMNMX.FTZ R2, R173, R2, !PT ;  /* 0x00000002ad027209 */ /* 0x000fe40007810000 */
[----:B------:R-:W-:Y:S02]  /*7020*/  ISETP.GT.AND P2, PT, R128, 0x18, !P2 ;  /* 0x000000188000780c */ /* 0x000fe40005744270 */
[----:B------:R-:W-:-:S02]  /*7030*/  FMNMX.FTZ R2, R167, R2, !PT ;  /* 0x00000002a7027209 */ /* 0x000fc40007810000 */
[----:B------:R-:W-:Y:S02]  /*7040*/  ISETP.LT.OR P2, PT, R120, 0x19, P2 ;  /* 0x000000197800780c */ /* 0x000fe40001741670 */
[----:B------:R-:W-:Y:S02]  /*7050*/  FMNMX.FTZ R2, R171, R2, !PT ;  /* 0x00000002ab027209 */ /* 0x000fe40007810000 */
[----:B------:R-:W-:Y:S02]  /*7060*/  FSEL R177, R22, -INF , !P2 ;  /* 0xff80000016b17808 */ /* 0x000fe40005000000 */
[----:B------:R-:W-:Y:S02]  /*7070*/  ISETP.GT.AND P2, PT, R128, 0x19, !P3 ;  /* 0x000000198000780c */ /* 0x000fe40005f44270 */
[----:B------:R-:W-:Y:S02]  /*7080*/  ISETP.NE.AND P3, PT, R185, RZ, PT ;  /* 0x000000ffb900720c */ /* 0x000fe40003f65270 */
[----:B------:R-:W-:-:S02]  /*7090*/  ISETP.LT.OR P2, PT, R120, 0x1a, P2 ;  /* 0x0000001a7800780c */ /* 0x000fc40001741670 */
[----:B------:R-:W-:Y:S02]  /*70a0*/  FMNMX.FTZ R2, R165, R2, !PT ;  /* 0x00000002a5027209 */ /* 0x000fe40007810000 */
[----:B------:R-:W-:Y:S02]  /*70b0*/  FSEL R187, R23, -INF , !P2 ;  /* 0xff80000017bb7808 */ /* 0x000fe40005000000 */
        /* <DEDUP_REMOVED lines=19> */
[----:B------:R-:W-:Y:S02]  /*71f0*/  ISETP.NE.AND P2, PT, R186, RZ, PT ;  /* 0x000000ffba00720c */ /* 0x000fe40003f45270 */
[----:B------:R-:W-:Y:S02]  /*7200*/  FMNMX.FTZ R2, R141, R2, !PT ;  /* 0x000000028d027209 */ /* 0x000fe40007810000 */
        /* <DEDUP_REMOVED lines=12> */
[----:B------:R-:W-:Y:S01]  /*72d0*/  ISETP.NE.AND P2, PT, R190, RZ, PT ;  /* 0x000000ffbe00720c */ /* 0x000fe20003f45270 */
[----:B------:R-:W1:Y:S01]  /*72e0*/  SHFL.BFLY PT, R15, R14, 0x2, 0x1f ;  /* 0x0c401f000e0f7f89 */ /* 0x000e6200000e0000 */
[----:B------:R-:W-:-:S02]  /*72f0*/  ISETP.NE.AND P6, PT, R152, RZ, PT ;  /* 0x000000ff9800720c */ /* 0x000fc40003fc5270 */
[C---:B------:R-:W-:Y:S02]  /*7300*/  ISETP.GT.AND P2, PT, R128.reuse, 0x31, !P2 ;  /* 0x000000318000780c */ /* 0x040fe40005744270 */
[----:B------:R-:W-:Y:S02]  /*7310*/  ISETP.GT.AND P4, PT, R128, 0x51, !P4 ;  /* 0x000000518000780c */ /* 0x000fe40006784270 */
[----:B------:R-:W-:Y:S02]  /*7320*/  ISETP.LT.OR P2, PT, R120, 0x32, P2 ;  /* 0x000000327800780c */ /* 0x000fe40001741670 */
[----:B------:R-:W-:Y:S02]  /*7330*/  ISETP.GT.AND P5, PT, R128, 0x58, !P5 ;  /* 0x000000588000780c */ /* 0x000fe40006fa4270 */
[----:B------:R-:W-:Y:S02]  /*7340*/  FSEL R127, R127, -INF , !P2 ;  /* 0xff8000007f7f7808 */ /* 0x000fe40005000000 */
[----:B------:R-:W-:-:S02]  /*7350*/  ISETP.NE.AND P2, PT, R192, RZ, PT ;  /* 0x000000ffc000720c */ /* 0x000fc40003f45270 */
[----:B------:R-:W-:Y:S02]  /*7360*/  ISETP.LT.OR P4, PT, R120, 0x52, P4 ;  /* 0x000000527800780c */ /* 0x000fe40002781670 */
[----:B------:R-:W-:Y:S02]  /*7370*/  ISETP.GT.AND P2, PT, R128, 0x38, !P2 ;  /* 0x000000388000780c */ /* 0x000fe40005744270 */
[C---:B------:R-:W-:Y:S02]  /*7380*/  ISETP.LT.OR P5, PT, R120.reuse, 0x59, P5 ;  /* 0x000000597800780c */ /* 0x040fe40002fa1670 */
[----:B------:R-:W-:Y:S02]  /*7390*/  ISETP.LT.OR P2, PT, R120, 0x39, P2 ;  /* 0x000000397800780c */ /* 0x000fe40001741670 */
[----:B-1----:R-:W-:Y:S02]  /*73a0*/  FMNMX.FTZ R20, R14, R15, !PT ;  /* 0x0000000f0e147209 */ /* 0x002fe40007810000 */
[----:B------:R-:W-:-:S02]  /*73b0*/  FSEL R21, R132, -INF , !P2 ;  /* 0xff80000084157808 */ /* 0x000fc40005000000 */
[----:B------:R-:W-:Y:S01]  /*73c0*/  ISETP.NE.AND P2, PT, R148, RZ, PT ;  /* 0x000000ff9400720c */ /* 0x000fe20003f45270 */
[----:B------:R-:W1:Y:S03]  /*73d0*/  SHFL.BFLY PT, R15, R20, 0x1, 0x1f ;  /* 0x0c201f00140f7f89 */ /* 0x000e6600000e0000 */
[----:B------:R-:W-:-:S04]  /*73e0*/  ISETP.GT.AND P2, PT, R128, 0x39, !P2 ;  /* 0x000000398000780c */ /* 0x000fc80005744270 */
[----:B------:R-:W-:-:S04]  /*73f0*/  ISETP.LT.OR P2, PT, R120, 0x3a, P2 ;  /* 0x0000003a7800780c */ /* 0x000fc80001741670 */
[----:B------:R-:W-:Y:S02]  /*7400*/  FSEL R133, R133, -INF , !P2 ;  /* 0xff80000085857808 */ /* 0x000fe40005000000 */
[----:B------:R-:W-:-:S04]  /*7410*/  ISETP.NE.AND P2, PT, R168, RZ, PT ;  /* 0x000000ffa800720c */ /* 0x000fc80003f45270 */
[----:B------:R-:W-:-:S04]  /*7420*/  ISETP.GT.AND P2, PT, R128, 0x40, !P2 ;  /* 0x000000408000780c */ /* 0x000fc80005744270 */
[----:B------:R-:W-:Y:S02]  /*7430*/  ISETP.LT.OR P2, PT, R120, 0x41, P2 ;  /* 0x000000417800780c */ /* 0x000fe40001741670 */
[----:B-1----:R-:W-:Y:S02]  /*7440*/  FMNMX.FTZ R15, R20, R15, !PT ;  /* 0x0000000f140f7209 */ /* 0x002fe40007810000 */
        /* <DEDUP_REMOVED lines=10> */
[----:B------:R-:W-:Y:S02]  /*74f0*/  ISETP.GT.AND P2, PT, R128, 0x49, !P6 ;  /* 0x000000498000780c */ /* 0x000fe40007744270 */
[----:B------:R-:W-:Y:S02]  /*7500*/  ISETP.NE.AND P6, PT, R140, RZ, PT ;  /* 0x000000ff8c00720c */ /* 0x000fe40003fc5270 */
[C---:B------:R-:W-:Y:S02]  /*7510*/  ISETP.LT.OR P2, PT, R120.reuse, 0x4a, P2 ;  /* 0x0000004a7800780c */ /* 0x040fe40001741670 */
[----:B------:R-:W-:Y:S02]  /*7520*/  ISETP.LT.OR P3, PT, R120, 0x51, P3 ;  /* 0x000000517800780c */ /* 0x000fe40001f61670 */
[----:B------:R-:W-:Y:S02]  /*7530*/  FSEL R197, R144, -INF , !P2 ;  /* 0xff80000090c57808 */ /* 0x000fe40005000000 */
[----:B------:R-:W-:-:S02]  /*7540*/  ISETP.GT.AND P2, PT, R128, RZ, !P6 ;  /* 0x000000ff8000720c */ /* 0x000fc40007744270 */
[----:B------:R-:W-:Y:S02]  /*7550*/  ISETP.NE.AND P6, PT, R134, RZ, PT ;  /* 0x000000ff8600720c */ /* 0x000fe40003fc5270 */
[----:B------:R-:W-:Y:S02]  /*7560*/  ISETP.LT.OR P2, PT, R120, 0x1, P2 ;  /* 0x000000017800780c */ /* 0x000fe40001741670 */
[----:B------:R-:W-:Y:S02]  /*7570*/  ISETP.GT.AND P6, PT, R128, 0x59, !P6 ;  /* 0x000000598000780c */ /* 0x000fe400077c4270 */
[----:B------:R-:W-:Y:S01]  /*7580*/  FSEL R2, R0, -INF , !P2 ;  /* 0xff80000000027808 */ /* 0x000fe20005000000 */
[C---:B0-----:R-:W-:Y:S01]  /*7590*/  FMUL.FTZ R0, R15.reuse, R12 ;  /* 0x0000000c0f007220 */ /* 0x041fe20000410000 */
[----:B------:R-:W-:Y:S02]  /*75a0*/  FSETP.NEU.FTZ.AND P2, PT, R15, -INF , PT ;  /* 0xff8000000f00780b */ /* 0x000fe40003f5d000 */
[----:B------:R-:W-:-:S02]  /*75b0*/  FMNMX.FTZ R14, R2, R3, !PT ;  /* 0x00000003020e7209 */ /* 0x000fc40007810000 */
[----:B------:R-:W-:Y:S02]  /*75c0*/  FSEL R0, R0, RZ, P2 ;  /* 0x000000ff00007208 */ /* 0x000fe40001000000 */
[----:B------:R-:W-:Y:S02]  /*75d0*/  FMNMX.FTZ R14, R193, R14, !PT ;  /* 0x0000000ec10e7209 */ /* 0x000fe40007810000 */
[----:B------:R-:W-:Y:S01]  /*75e0*/  ISETP.LT.OR P6, PT, R120, 0x5a, P6 ;  /* 0x0000005a7800780c */ /* 0x000fe200037c1670 */
[--C-:B------:R-:W-:Y:S01]  /*75f0*/  FFMA.FTZ R180, R171, R12, -R0.reuse ;  /* 0x0000000cabb47223 */ /* 0x100fe20000010800 */
[----:B------:R-:W-:Y:S01]  /*7600*/  FMNMX.FTZ R14, R175, R14, !PT ;  /* 0x0000000eaf0e7209 */ /* 0x000fe20007810000 */
[-CC-:B------:R-:W-:Y:S01]  /*7610*/  FFMA.FTZ R20, R165, R12.reuse, -R0.reuse ;  /* 0x0000000ca5147223 */ /* 0x180fe20000010800 */
[----:B------:R-:W-:Y:S01]  /*7620*/  FSEL R171, R136, -INF , !P3 ;  /* 0xff80000088ab7808 */ /* 0x000fe20005800000 */
        /* <DEDUP_REMOVED lines=15> */
[----:B------:R-:W-:Y:S01]  /*7720*/  FSEL R135, R15, RZ, P2 ;  /* 0x000000ff0f877208 */ /* 0x000fe20001000000 */
[--C-:B------:R-:W-:Y:S01]  /*7730*/  FFMA.FTZ R174, R141, R12, -R0.reuse ;  /* 0x0000000c8dae7223 */ /* 0x100fe20000010800 */
[----:B------:R-:W-:Y:S01]  /*7740*/  FMNMX.FTZ R14, R187, R14, !PT ;  /* 0x0000000ebb0e7209 */ /* 0x000fe20007810000 */
[-CC-:B------:R-:W-:Y:S01]  /*7750*/  FFMA.FTZ R205, R205, R12.reuse, -R0.reuse ;  /* 0x0000000ccdcd7223 */ /* 0x180fe20000010800 */
[----:B------:R-:W-:Y:S01]  /*7760*/  FFMA.FTZ R188, R203, R12, -R0 ;  /* 0x0000000ccbbc7223 */ /* 0x000fe20000010800 */
[----:B------:R-:W-:Y:S01]  /*7770*/  FADD.FTZ R135, -R135, R4 ;  /* 0x0000000487877221 */ /* 0x000fe20000010100 */
[----:B------:R-:W-:Y:S01]  /*7780*/  FMNMX.FTZ R14, R121, R14, !PT ;  /* 0x0000000e790e7209 */ /* 0x000fe20007810000 */
[-CC-:B------:R-:W-:Y:S01]  /*7790*/  FFMA.FTZ R190, R201, R12.reuse, -R0.reuse ;  /* 0x0000000cc9be7223 */ /* 0x180fe20000010800 */
        /* <DEDUP_REMOVED lines=12> */
[-C--:B------:R-:W-:Y:S01]  /*7860*/  FFMA.FTZ R131, R131, R12.reuse, -R0 ;  /* 0x0000000c83837223 */ /* 0x080fe20000010800 */
[----:B------:R-:W-:Y:S01]  /*7870*/  FMUL.FTZ R0, R135, R12 ;  /* 0x0000000c87007220 */ /* 0x000fe20000410000 */
[----:B------:R-:W-:Y:S01]  /*7880*/  FMNMX.FTZ R14, R23, R14, !PT ;  /* 0x0000000e170e7209 */ /* 0x000fe20007810000 */
[----:B------:R-:W-:Y:S03]  /*7890*/  MUFU.EX2 R205, R205 ;  /* 0x000000cd00cd7308 */ /* 0x000fe60000000800 */
[----:B------:R-:W-:-:S04]  /*78a0*/  FMNMX.FTZ R14, R127, R14, !PT ;  /* 0x0000000e7f0e7209 */ /* 0x000fc80007810000 */
[----:B------:R-:W-:Y:S01]  /*78b0*/  FMNMX.FTZ R14, R21, R14, !PT ;  /* 0x0000000e150e7209 */ /* 0x000fe20007810000 */
[----:B------:R-:W0:Y:S03]  /*78c0*/  MUFU.EX2 R0, R0 ;  /* 0x0000000000007308 */ /* 0x000e260000000800 */
[----:B------:R-:W-:-:S04]  /*78d0*/  FMNMX.FTZ R14, R133, R14, !PT ;  /* 0x0000000e850e7209 */ /* 0x000fc80007810000 */
[----:B------:R-:W-:Y:S01]  /*78e0*/  FMNMX.FTZ R14, R181, R14, !PT ;  /* 0x0000000eb50e7209 */ /* 0x000fe20007810000 */
[----:B------:R-:W1:Y:S03]  /*78f0*/  MUFU.EX2 R188, R188 ;  /* 0x000000bc00bc7308 */ /* 0x000e660000000800 */
[----:B------:R-:W-:-:S04]  /*7900*/  FMNMX.FTZ R14, R139, R14, !PT ;  /* 0x0000000e8b0e7209 */ /* 0x000fc80007810000 */
[----:B------:R-:W-:Y:S01]  /*7910*/  FMNMX.FTZ R14, R143, R14, !PT ;  /* 0x0000000e8f0e7209 */ /* 0x000fe20007810000 */
[----:B------:R-:W2:Y:S03]  /*7920*/  MUFU.EX2 R190, R190 ;  /* 0x000000be00be7308 */ /* 0x000ea60000000800 */
[----:B------:R-:W-:-:S04]  /*7930*/  FMNMX.FTZ R14, R197, R14, !PT ;  /* 0x0000000ec50e7209 */ /* 0x000fc80007810000 */
[----:B------:R-:W-:Y:S01]  /*7940*/  FMNMX.FTZ R14, R171, R14, !PT ;  /* 0x0000000eab0e7209 */ /* 0x000fe20007810000 */
[----:B------:R-:W3:Y:S03]  /*7950*/  MUFU.EX2 R199, R199 ;  /* 0x000000c700c77308 */ /* 0x000ee60000000800 */
[----:B------:R-:W-:-:S04]  /*7960*/  FMNMX.FTZ R14, R165, R14, !PT ;  /* 0x0000000ea50e7209 */ /* 0x000fc80007810000 */
[----:B------:R-:W-:Y:S01]  /*7970*/  FMNMX.FTZ R14, R173, R14, !PT ;  /* 0x0000000ead0e7209 */ /* 0x000fe20007810000 */
[----:B------:R-:W4:Y:S03]  /*7980*/  MUFU.EX2 R184, R184 ;  /* 0x000000b800b87308 */ /* 0x000f260000000800 */
[----:B------:R-:W-:-:S05]  /*7990*/  FMNMX.FTZ R14, R163, R14, !PT ;  /* 0x0000000ea30e7209 */ /* 0x000fca0007810000 */
[----:B------:R-:W5:Y:S01]  /*79a0*/  SHFL.BFLY PT, R157, R14, 0x2, 0x1f ;  /* 0x0c401f000e9d7f89 */ /* 0x000f6200000e0000 */
[----:B------:R-:W4:Y:S08]  /*79b0*/  MUFU.EX2 R169, R169 ;  /* 0x000000a900a97308 */ /* 0x000f300000000800 */
[----:B------:R-:W4:Y:S08]  /*79c0*/  MUFU.EX2 R186, R186 ;  /* 0x000000ba00ba7308 */ /* 0x000f300000000800 */
[----:B------:R2:W-:Y:S01]  /*79d0*/  MUFU.EX2 R137, R20 ;  /* 0x0000001400897308 */ /* 0x0005e20000000800 */
[----:B-----5:R-:W-:-:S07]  /*79e0*/  FMNMX.FTZ R157, R14, R157, !PT ;  /* 0x0000009d0e9d7209 */ /* 0x020fce0007810000 */
[----:B------:R-:W-:Y:S01]  /*79f0*/  MUFU.EX2 R167, R167 ;  /* 0x000000a700a77308 */ /* 0x000fe20000000800 */
[----:B------:R-:W5:Y:S07]  /*7a00*/  SHFL.BFLY PT, R14, R157, 0x1, 0x1f ;  /* 0x0c201f009d0e7f89 */ /* 0x000f6e00000e0000 */
[----:B------:R-:W-:Y:S08]  /*7a10*/  MUFU.EX2 R180, R180 ;  /* 0x000000b400b47308 */ /* 0x000ff00000000800 */
[----:B------:R-:W-:Y:S08]  /*7a20*/  MUFU.EX2 R182, R182 ;  /* 0x000000b600b67308 */ /* 0x000ff00000000800 */
[----:B------:R-:W-:Y:S01]  /*7a30*/  MUFU.EX2 R145, R145 ;  /* 0x0000009100917308 */ /* 0x000fe20000000800 */
[----:B-----5:R-:W-:-:S04]  /*7a40*/  FMNMX.FTZ R125, R157, R14, !PT ;  /* 0x0000000e9d7d7209 */ /* 0x020fc80007810000 */
[C---:B------:R-:W-:Y:S01]  /*7a50*/  FSETP.NEU.FTZ.AND P2, PT, R125.reuse, -INF , PT ;  /* 0xff8000007d00780b */ /* 0x040fe20003f5d000 */
[----:B------:R-:W-:Y:S02]  /*7a60*/  FMUL.FTZ R124, R125, R12 ;  /* 0x0000000c7d7c7220 */ /* 0x000fe40000410000 */
[----:B------:R-:W-:Y:S03]  /*7a70*/  MUFU.EX2 R176, R176 ;  /* 0x000000b000b07308 */ /* 0x000fe60000000800 */
[----:B------:R-:W-:-:S05]  /*7a80*/  FSEL R124, R124, RZ, P2 ;  /* 0x000000ff7c7c7208 */ /* 0x000fca0001000000 */
[----:B------:R-:W-:Y:S01]  /*7a90*/  MUFU.EX2 R149, R149 ;  /* 0x0000009500957308 */ /* 0x000fe20000000800 */
[-CC-:B------:R-:W-:Y:S01]  /*7aa0*/  FFMA.FTZ R135, R2, R12.reuse, -R124.reuse ;  /* 0x0000000c02877223 */ /* 0x180fe2000001087c */
[----:B------:R-:W-:Y:S01]  /*7ab0*/  FSEL R2, R125, RZ, P2 ;  /* 0x000000ff7d027208 */ /* 0x000fe20001000000 */
[-CC-:B------:R-:W-:Y:S01]  /*7ac0*/  FFMA.FTZ R4, R193, R12.reuse, -R124.reuse ;  /* 0x0000000cc1047223 */ /* 0x180fe2000001087c */
[--C-:B------:R-:W-:Y:S01]  /*7ad0*/  FFMA.FTZ R122, R123, R12, -R124.reuse ;  /* 0x0000000c7b7a7223 */ /* 0x100fe2000001087c */
[----:B0-----:R-:W-:Y:S01]  /*7ae0*/  FFMA.FTZ R123, R0, R8, R205 ;  /* 0x00000008007b7223 */ /* 0x001fe200000100cd */
[-CC-:B------:R-:W-:Y:S01]  /*7af0*/  FFMA.FTZ R14, R175, R12.reuse, -R124.reuse ;  /* 0x0000000caf0e7223 */ /* 0x180fe2000001087c */
[----:B------:R-:W-:Y:S01]  /*7b00*/  FADD.FTZ R3, -R2, R3 ;  /* 0x0000000302037221 */ /* 0x000fe20000010100 */
[----:B------:R-:W-:Y:S01]  /*7b10*/  MUFU.EX2 R135, R135 ;  /* 0x0000008700877308 */ /* 0x000fe20000000800 */
[----:B-1----:R-:W-:Y:S01]  /*7b20*/  FADD.FTZ R123, R188, R123 ;  /* 0x0000007bbc7b7221 */ /* 0x002fe20000010000 */
[-CC-:B------:R-:W-:Y:S01]  /*7b30*/  FFMA.FTZ R191, R191, R12.reuse, -R124.reuse ;  /* 0x0000000cbfbf7223 */ /* 0x180fe2000001087c */
[-C--:B------:R-:W-:Y:S01]  /*7b40*/  FMUL.FTZ R3, R3, R12.reuse ;  /* 0x0000000c03037220 */ /* 0x080fe20000410000 */
[-CC-:B--2---:R-:W-:Y:S01]  /*7b50*/  FFMA.FTZ R20, R179, R12.reuse, -R124.reuse ;  /* 0x0000000cb3147223 */ /* 0x184fe2000001087c */
[----:B------:R-:W-:Y:S01]  /*7b60*/  FADD.FTZ R8, R190, R123 ;  /* 0x0000007bbe087221 */ /* 0x000fe20000010000 */
[-CC-:B------:R-:W-:Y:S01]  /*7b70*/  FFMA.FTZ R22, R177, R12.reuse, -R124.reuse ;  /* 0x0000000cb1167223 */ /* 0x180fe2000001087c */
[-C--:B------:R-:W-:Y:S01]  /*7b80*/  FFMA.FTZ R177, R23, R12.reuse, -R124 ;  /* 0x0000000c17b17223 */ /* 0x080fe2000001087c */
[----:B------:R0:W1:Y:S01]  /*7b90*/  MUFU.EX2 R2, R3 ;  /* 0x0000000300027308 */ /* 0x0000620000000800 */
[----:B---3--:R-:W-:Y:S01]  /*7ba0*/  FADD.FTZ R23, R199, R8 ;  /* 0x00000008c7177221 */ /* 0x008fe20000010000 */
[-CC-:B------:R-:W-:Y:S01]  /*7bb0*/  FFMA.FTZ R151, R189, R12.reuse, -R124.reuse ;  /* 0x0000000cbd977223 */ /* 0x180fe2000001087c */
[-CC-:B------:R-:W-:Y:S01]  /*7bc0*/  FFMA.FTZ R187, R187, R12.reuse, -R124.reuse ;  /* 0x0000000cbbbb7223 */ /* 0x180fe2000001087c */
[-CC-:B------:R-:W-:Y:S01]  /*7bd0*/  FFMA.FTZ R120, R121, R12.reuse, -R124.reuse ;  /* 0x0000000c79787223 */ /* 0x180fe2000001087c */
[----:B----4-:R-:W-:Y:S01]  /*7be0*/  FADD.FTZ R8, R184, R23 ;  /* 0x00000017b8087221 */ /* 0x010fe20000010000 */
[-CC-:B------:R-:W-:Y:S01]  /*7bf0*/  FFMA.FTZ R121, R185, R12.reuse, -R124.reuse ;  /* 0x0000000cb9797223 */ /* 0x180fe2000001087c */
[-C--:B------:R-:W-:Y:S01]  /*7c00*/  FFMA.FTZ R183, R183, R12.reuse, -R124 ;  /* 0x0000000cb7b77223 */ /* 0x080fe2000001087c */
[----:B------:R-:W2:Y:S01]  /*7c10*/  MUFU.EX2 R4, R4 ;  /* 0x0000000400047308 */ /* 0x000ea20000000800 */
[----:B0-----:R-:W-:Y:S01]  /*7c20*/  FADD.FTZ R3, R169, R8 ;  /* 0x00000008a9037221 */ /* 0x001fe20000010000 */
[-CC-:B------:R-:W-:Y:S01]  /*7c30*/  FFMA.FTZ R126, R127, R12.reuse, -R124.reuse ;  /* 0x0000000c7f7e7223 */ /* 0x180fe2000001087c */
[-CC-:B------:R-:W-:Y:S01]  /*7c40*/  FFMA.FTZ R179, R21, R12.reuse, -R124.reuse ;  /* 0x0000000c15b37223 */ /* 0x180fe2000001087c */
[-CC-:B------:R-:W-:Y:S01]  /*7c50*/  FFMA.FTZ R133, R133, R12.reuse, -R124.reuse ;  /* 0x0000000c85857223 */ /* 0x180fe2000001087c */
[----:B------:R-:W-:Y:S01]  /*7c60*/  FADD.FTZ R128, R186, R3 ;  /* 0x00000003ba807221 */ /* 0x000fe20000010000 */
[-CC-:B------:R-:W-:Y:S01]  /*7c70*/  FFMA.FTZ R181, R181, R12.reuse, -R124.reuse ;  /* 0x0000000cb5b57223 */ /* 0x180fe2000001087c */
[-CC-:B------:R-:W-:Y:S01]  /*7c80*/  FFMA.FTZ R139, R139, R12.reuse, -R124.reuse ;  /* 0x0000000c8b8b7223 */ /* 0x180fe2000001087c */
[----:B------:R-:W0:Y:S01]  /*7c90*/  MUFU.EX2 R14, R14 ;  /* 0x0000000e000e7308 */ /* 0x000e220000000800 */
[----:B-1----:R-:W-:Y:S01]  /*7ca0*/  FFMA.FTZ R5, R2, R5, R135 ;  /* 0x0000000502057223 */ /* 0x002fe20000010087 */
[-CC-:B------:R-:W-:Y:S01]  /*7cb0*/  FFMA.FTZ R143, R143, R12.reuse, -R124.reuse ;  /* 0x0000000c8f8f7223 */ /* 0x180fe2000001087c */
[-CC-:B------:R-:W-:Y:S01]  /*7cc0*/  FFMA.FTZ R197, R197, R12.reuse, -R124.reuse ;  /* 0x0000000cc5c57223 */ /* 0x180fe2000001087c */
[-CC-:B------:R-:W-:Y:S01]  /*7cd0*/  FFMA.FTZ R171, R171, R12.reuse, -R124.reuse ;  /* 0x0000000cabab7223 */ /* 0x180fe2000001087c */
[-CC-:B------:R-:W-:Y:S01]  /*7ce0*/  FFMA.FTZ R165, R165, R12.reuse, -R124.reuse ;  /* 0x0000000ca5a57223 */ /* 0x180fe2000001087c */
[-CC-:B------:R-:W-:Y:S01]  /*7cf0*/  FFMA.FTZ R173, R173, R12.reuse, -R124.reuse ;  /* 0x0000000cadad7223 */ /* 0x180fe2000001087c */
[----:B------:R-:W-:Y:S01]  /*7d00*/  FFMA.FTZ R124, R163, R12, -R124 ;  /* 0x0000000ca37c7223 */ /* 0x000fe2000001087c */
[----:B------:R-:W1:Y:S01]  /*7d10*/  MUFU.EX2 R191, R191 ;  /* 0x000000bf00bf7308 */ /* 0x000e620000000800 */
[C---:B--2---:R-:W-:Y:S01]  /*7d20*/  FADD.FTZ R5, R4.reuse, R5 ;  /* 0x0000000504057221 */ /* 0x044fe20000010000 */
[----:B------:R-:W-:Y:S01]  /*7d30*/  IMAD.U32 R21, RZ, RZ, UR14 ;  /* 0x0000000eff157e24 */ /* 0x000fe2000f8e00ff */
[C---:B------:R-:W-:Y:S01]  /*7d40*/  ISETP.GT.AND P2, PT, R13.reuse, UR57, PT ;  /* 0x000000390d007c0c */ /* 0x040fe2000bf44270 */
[----:B------:R-:W-:Y:S01]  /*7d50*/  VIADD R13, R13, 0xffffffff ;  /* 0xffffffff0d0d7836 */ /* 0x000fe20000000000 */
[----:B------:R-:W-:Y:S01]  /*7d60*/  F2FP.BF16.F32.PACK_AB R184, R169, R184 ;  /* 0x000000b8a9b8723e */ /* 0x000fe200000010ff */
[----:B------:R-:W-:Y:S01]  /*7d70*/  @!P1 VIADD R21, R21, 0x30860 ;  /* 0x0003086015159836 */ /* 0x000fe20000000000 */
[----:B------:R-:W-:Y:S01]  /*7d80*/  F2FP.BF16.F32.PACK_AB R189, R4, R135 ;  /* 0x0000008704bd723e */ /* 0x000fe200000010ff */
[----:B------:R-:W2:Y:S01]  /*7d90*/  MUFU.EX2 R20, R20 ;  /* 0x0000001400147308 */ /* 0x000ea20000000800 */
[----:B0-----:R-:W-:Y:S01]  /*7da0*/  FADD.FTZ R8, R14, R5 ;  /* 0x000000050e087221 */ /* 0x001fe20000010000 */
[----:B------:R-:W-:Y:S01]  /*7db0*/  FADD.FTZ R5, R167, R128 ;  /* 0x00000080a7057221 */ /* 0x000fe20000010000 */
[----:B------:R-:W-:Y:S01]  /*7dc0*/  @!P1 PRMT R21, RZ, 0x654, R21 ;  /* 0x00000654ff159816 */ /* 0x000fe20000000015 */
[----:B------:R-:W-:Y:S01]  /*7dd0*/  IMAD.MOV.U32 R4, RZ, RZ, R15 ;  /* 0x000000ffff047224 */ /* 0x000fe200078e000f */
[----:B------:R-:W-:Y:S01]  /*7de0*/  F2FP.BF16.F32.PACK_AB R188, R188, R205 ;  /* 0x000000cdbcbc723e */ /* 0x000fe200000010ff */
[----:B------:R-:W-:Y:S01]  /*7df0*/  FADD.FTZ R128, R180, R5 ;  /* 0x00000005b4807221 */ /* 0x000fe20000010000 */
[----:B------:R0:W-:Y:S01]  /*7e00*/  @!P1 SYNCS.ARRIVE.TRANS64.RED.A1T0 RZ, [R21+URZ], RZ ;  /* 0x000000ff15ff99a7 */ /* 0x0001e2000810043f */
[----:B------:R-:W3:Y:S01]  /*7e10*/  MUFU.EX2 R151, R151 ;  /* 0x0000009700977308 */ /* 0x000ee20000000800 */
[----:B-1----:R-:W-:Y:S01]  /*7e20*/  FADD.FTZ R3, R191, R8 ;  /* 0x00000008bf037221 */ /* 0x002fe20000010000 */
[----:B------:R-:W-:Y:S01]  /*7e30*/  FADD.FTZ R5, R137, R128 ;  /* 0x0000008089057221 */ /* 0x000fe20000010000 */
[----:B------:R-:W-:-:S02]  /*7e40*/  F2FP.BF16.F32.PACK_AB R190, R199, R190 ;  /* 0x000000bec7be723e */ /* 0x000fc400000010ff */
[----:B------:R-:W-:Y:S01]  /*7e50*/  F2FP.BF16.F32.PACK_AB R186, R167, R186 ;  /* 0x000000baa7ba723e */ /* 0x000fe200000010ff */
[----:B------:R-:W-:Y:S01]  /*7e60*/  FADD.FTZ R128, R182, R5 ;  /* 0x00000005b6807221 */ /* 0x000fe20000010000 */
[----:B------:R-:W-:Y:S01]  /*7e70*/  F2FP.BF16.F32.PACK_AB R180, R137, R180 ;  /* 0x000000b489b4723e */ /* 0x000fe200000010ff */
[----:B------:R-:W1:Y:S01]  /*7e80*/  MUFU.EX2 R22, R22 ;  /* 0x0000001600167308 */ /* 0x000e620000000800 */
[----:B--2---:R-:W-:Y:S01]  /*7e90*/  FADD.FTZ R8, R20, R3 ;  /* 0x0000000314087221 */ /* 0x004fe20000010000 */
[C---:B------:R-:W-:Y:S01]  /*7ea0*/  FADD.FTZ R5, R145.reuse, R128 ;  /* 0x0000008091057221 */ /* 0x040fe20000010000 */
[----:B------:R-:W-:Y:S02]  /*7eb0*/  F2FP.BF16.F32.PACK_AB R182, R145, R182 ;  /* 0x000000b691b6723e */ /* 0x000fe400000010ff */
[----:B------:R-:W-:Y:S01]  /*7ec0*/  F2FP.BF16.F32.PACK_AB R191, R191, R14 ;  /* 0x0000000ebfbf723e */ /* 0x000fe200000010ff */
[----:B------:R-:W-:Y:S01]  /*7ed0*/  FADD.FTZ R128, R176, R5 ;  /* 0x00000005b0807221 */ /* 0x000fe20000010000 */
[----:B------:R-:W-:Y:S01]  /*7ee0*/  F2FP.BF16.F32.PACK_AB R176, R149, R176 ;  /* 0x000000b095b0723e */ /* 0x000fe200000010ff */
[----:B------:R-:W2:Y:S01]  /*7ef0*/  MUFU.EX2 R187, R187 ;  /* 0x000000bb00bb7308 */ /* 0x000ea20000000800 */
[----:B---3--:R-:W-:Y:S01]  /*7f00*/  FADD.FTZ R3, R151, R8 ;  /* 0x0000000897037221 */ /* 0x008fe20000010000 */
[----:B------:R-:W-:Y:S01]  /*7f10*/  FADD.FTZ R5, R149, R128 ;  /* 0x0000008095057221 */ /* 0x000fe20000010000 */
[----:B------:R-:W-:-:S05]  /*7f20*/  F2FP.BF16.F32.PACK_AB R185, R151, R20 ;  /* 0x0000001497b9723e */ /* 0x000fca00000010ff */
[----:B------:R-:W3:Y:S01]  /*7f30*/  MUFU.EX2 R120, R120 ;  /* 0x0000007800787308 */ /* 0x000ee20000000800 */
[----:B-1----:R-:W-:-:S07]  /*7f40*/  FADD.FTZ R8, R22, R3 ;  /* 0x0000000316087221 */ /* 0x002fce0000010000 */
[----:B------:R-:W1:Y:S01]  /*7f50*/  MUFU.EX2 R121, R121 ;  /* 0x0000007900797308 */ /* 0x000e620000000800 */
[C---:B--2---:R-:W-:Y:S01]  /*7f60*/  FADD.FTZ R3, R187.reuse, R8 ;  /* 0x00000008bb037221 */ /* 0x044fe20000010000 */
[----:B------:R-:W-:-:S06]  /*7f70*/  F2FP.BF16.F32.PACK_AB R187, R187, R22 ;  /* 0x00000016bbbb723e */ /* 0x000fcc00000010ff */
[----:B------:R-:W2:Y:S01]  /*7f80*/  MUFU.EX2 R178, R178 ;  /* 0x000000b200b27308 */ /* 0x000ea20000000800 */
[----:B---3--:R-:W-:-:S07]  /*7f90*/  FADD.FTZ R8, R120, R3 ;  /* 0x0000000378087221 */ /* 0x008fce0000010000 */
[----:B------:R-:W3:Y:S01]  /*7fa0*/  MUFU.EX2 R122, R122 ;  /* 0x0000007a007a7308 */ /* 0x000ee20000000800 */
[----:B-1----:R-:W-:-:S07]  /*7fb0*/  FADD.FTZ R3, R121, R8 ;  /* 0x0000000879037221 */ /* 0x002fce0000010000 */
[----:B------:R-:W1:Y:S01]  /*7fc0*/  MUFU.EX2 R153, R153 ;  /* 0x0000009900997308 */ /* 0x000e620000000800 */
[----:B--2---:R-:W-:-:S07]  /*7fd0*/  FADD.FTZ R128, R178, R5 ;  /* 0x00000005b2807221 */ /* 0x004fce0000010000 */
[----:B------:R-:W2:Y:S01]  /*7fe0*/  MUFU.EX2 R183, R183 ;  /* 0x000000b700b77308 */ /* 0x000ea20000000800 */
[----:B---3--:R-:W-:-:S07]  /*7ff0*/  FADD.FTZ R8, R122, R3 ;  /* 0x000000037a087221 */ /* 0x008fce0000010000 */
[----:B------:R-:W3:Y:S01]  /*8000*/  MUFU.EX2 R172, R172 ;  /* 0x000000ac00ac7308 */ /* 0x000ee20000000800 */
[C---:B-1----:R-:W-:Y:S01]  /*8010*/  FADD.FTZ R3, R153.reuse, R128 ;  /* 0x0000008099037221 */ /* 0x042fe20000010000 */
[----:B------:R-:W-:-:S06]  /*8020*/  F2FP.BF16.F32.PACK_AB R178, R153, R178 ;  /* 0x000000b299b2723e */ /* 0x000fcc00000010ff */
        /* <DEDUP_REMOVED lines=8> */
[C---:B--2---:R-:W-:Y:S01]  /*80b0*/  FADD.FTZ R5, R147.reuse, R128 ;  /* 0x0000008093057221 */ /* 0x044fe20000010000 */
[----:B------:R-:W-:-:S06]  /*80c0*/  F2FP.BF16.F32.PACK_AB R172, R147, R172 ;  /* 0x000000ac93ac723e */ /* 0x000fcc00000010ff */
[----:B------:R-:W2:Y:S01]  /*80d0*/  MUFU.EX2 R179, R179 ;  /* 0x000000b300b37308 */ /* 0x000ea20000000800 */
[C---:B---3--:R-:W-:Y:S01]  /*80e0*/  FADD.FTZ R8, R126.reuse, R3 ;  /* 0x000000037e087221 */ /* 0x048fe20000010000 */
[----:B------:R-:W-:-:S06]  /*80f0*/  F2FP.BF16.F32.PACK_AB R177, R126, R177 ;  /* 0x000000b17eb1723e */ /* 0x000fcc00000010ff */
[----:B------:R-:W3:Y:S01]  /*8100*/  MUFU.EX2 R141, R141 ;  /* 0x0000008d008d7308 */ /* 0x000ee20000000800 */
[----:B-1----:R-:W-:-:S07]  /*8110*/  FADD.FTZ R128, R174, R5 ;  /* 0x00000005ae807221 */ /* 0x002fce0000010000 */
[----:B------:R-:W1:Y:S01]  /*8120*/  MUFU.EX2 R133, R133 ;  /* 0x0000008500857308 */ /* 0x000e620000000800 */
[----:B--2---:R-:W-:-:S07]  /*8130*/  FADD.FTZ R8, R179, R8 ;  /* 0x00000008b3087221 */ /* 0x004fce0000010000 */
[----:B------:R-:W2:Y:S01]  /*8140*/  MUFU.EX2 R168, R168 ;  /* 0x000000a800a87308 */ /* 0x000ea20000000800 */
[C---:B---3--:R-:W-:Y:S01]  /*8150*/  FADD.FTZ R3, R141.reuse, R128 ;  /* 0x000000808d037221 */ /* 0x048fe20000010000 */
[----:B------:R-:W-:-:S06]  /*8160*/  F2FP.BF16.F32.PACK_AB R174, R141, R174 ;  /* 0x000000ae8dae723e */ /* 0x000fcc00000010ff */
[----:B------:R3:W4:Y:S01]  /*8170*/  MUFU.EX2 R23, R181 ;  /* 0x000000b500177308 */ /* 0x0007220000000800 */
[C---:B-1----:R-:W-:Y:S01]  /*8180*/  FADD.FTZ R8, R133.reuse, R8 ;  /* 0x0000000885087221 */ /* 0x042fe20000010000 */
[----:B------:R-:W-:-:S06]  /*8190*/  F2FP.BF16.F32.PACK_AB R179, R133, R179 ;  /* 0x000000b385b3723e */ /* 0x000fcc00000010ff */
[----:B------:R-:W1:Y:S01]  /*81a0*/  MUFU.EX2 R129, R129 ;  /* 0x0000008100817308 */ /* 0x000e620000000800 */
[----:B--2---:R-:W-:Y:S01]  /*81b0*/  FADD.FTZ R128, R168, R3 ;  /* 0x00000003a8807221 */ /* 0x004fe20000010000 */
[----:B---3--:R-:W-:-:S06]  /*81c0*/  F2FP.BF16.F32.PACK_AB R181, R121, R120 ;  /* 0x0000007879b5723e */ /* 0x008fcc00000010ff */
[----:B------:R-:W2:Y:S01]  /*81d0*/  MUFU.EX2 R139, R139 ;  /* 0x0000008b008b7308 */ /* 0x000ea20000000800 */
[----:B----4-:R-:W-:-:S07]  /*81e0*/  FADD.FTZ R8, R23, R8 ;  /* 0x0000000817087221 */ /* 0x010fce0000010000 */
[----:B------:R-:W3:Y:S01]  /*81f0*/  MUFU.EX2 R170, R170 ;  /* 0x000000aa00aa7308 */ /* 0x000ee20000000800 */
[C---:B-1----:R-:W-:Y:S01]  /*8200*/  FADD.FTZ R3, R129.reuse, R128 ;  /* 0x0000008081037221 */ /* 0x042fe20000010000 */
[----:B------:R-:W-:-:S06]  /*8210*/  F2FP.BF16.F32.PACK_AB R168, R129, R168 ;  /* 0x000000a881a8723e */ /* 0x000fcc00000010ff */
[----:B------:R-:W1:Y:S01]  /*8220*/  MUFU.EX2 R143, R143 ;  /* 0x0000008f008f7308 */ /* 0x000e620000000800 */
[----:B--2---:R-:W-:-:S07]  /*8230*/  FADD.FTZ R8, R139, R8 ;  /* 0x000000088b087221 */ /* 0x004fce0000010000 */
[----:B------:R-:W2:Y:S01]  /*8240*/  MUFU.EX2 R130, R197 ;  /* 0x000000c500827308 */ /* 0x000ea20000000800 */
[----:B---3--:R-:W-:-:S07]  /*8250*/  FADD.FTZ R128, R170, R3 ;  /* 0x00000003aa807221 */ /* 0x008fce0000010000 */
[----:B------:R-:W3:Y:S01]  /*8260*/  MUFU.EX2 R132, R171 ;  /* 0x000000ab00847308 */ /* 0x000ee20000000800 */
[----:B-1----:R-:W-:-:S07]  /*8270*/  FADD.FTZ R3, R143, R8 ;  /* 0x000000088f037221 */ /* 0x002fce0000010000 */
[----:B------:R-:W1:Y:S01]  /*8280*/  MUFU.EX2 R165, R165 ;  /* 0x000000a500a57308 */ /* 0x000e620000000800 */
[C---:B--2---:R-:W-:Y:S01]  /*8290*/  FADD.FTZ R3, R130.reuse, R3 ;  /* 0x0000000382037221 */ /* 0x044fe20000010000 */
[----:B------:R-:W-:-:S06]  /*82a0*/  F2FP.BF16.F32.PACK_AB R175, R130, R143 ;  /* 0x0000008f82af723e */ /* 0x000fcc00000010ff */
[----:B------:R2:W4:Y:S01]  /*82b0*/  MUFU.EX2 R134, R173 ;  /* 0x000000ad00867308 */ /* 0x0005220000000800 */
[----:B---3--:R-:W-:-:S07]  /*82c0*/  FADD.FTZ R3, R132, R3 ;  /* 0x0000000384037221 */ /* 0x008fce0000010000 */
[----:B------:R-:W3:Y:S01]  /*82d0*/  MUFU.EX2 R124, R124 ;  /* 0x0000007c007c7308 */ /* 0x000ee20000000800 */
[----:B-1----:R-:W-:Y:S01]  /*82e0*/  FADD.FTZ R3, R165, R3 ;  /* 0x00000003a5037221 */ /* 0x002fe20000010000 */
[----:B--2---:R-:W-:Y:S02]  /*82f0*/  F2FP.BF16.F32.PACK_AB R173, R139, R23 ;  /* 0x000000178bad723e */ /* 0x004fe400000010ff */
[----:B------:R-:W-:-:S04]  /*8300*/  F2FP.BF16.F32.PACK_AB R169, R165, R132 ;  /* 0x00000084a5a9723e */ /* 0x000fc800000010ff */
[----:B------:R-:W1:Y:S01]  /*8310*/  MUFU.EX2 R131, R131 ;  /* 0x0000008300837308 */ /* 0x000e620000000800 */
[----:B----4-:R-:W-:-:S04]  /*8320*/  FADD.FTZ R3, R134, R3 ;  /* 0x0000000386037221 */ /* 0x010fc80000010000 */
[C---:B---3--:R-:W-:Y:S01]  /*8330*/  FADD.FTZ R5, R124.reuse, R3 ;  /* 0x000000037c057221 */ /* 0x048fe20000010000 */
[----:B------:R-:W-:Y:S01]  /*8340*/  F2FP.BF16.F32.PACK_AB R171, R124, R134 ;  /* 0x000000867cab723e */ /* 0x000fe200000010ff */
[----:B------:R-:W-:Y:S02]  /*8350*/  IMAD.MOV.U32 R3, RZ, RZ, R125 ;  /* 0x000000ffff037224 */ /* 0x000fe400078e007d */
[C---:B-1----:R-:W-:Y:S01]  /*8360*/  FADD.FTZ R8, R131.reuse, R128 ;  /* 0x0000008083087221 */ /* 0x042fe20000010000 */
[----:B------:R-:W-:Y:S01]  /*8370*/  F2FP.BF16.F32.PACK_AB R170, R131, R170 ;  /* 0x000000aa83aa723e */ /* 0x000fe200000010ff */
[----:B0-----:R-:W-:Y:S06]  /*8380*/  @P2 BRA `(.L_x_4175) ;  /* 0xffffffc800a42947 */ /* 0x001fec000383ffff */
[----:B------:R-:W-:Y:S02]  /*8390*/  IMAD.MOV.U32 R3, RZ, RZ, R125 ;  /* 0x000000ffff037224 */ /* 0x000fe400078e007d */
[----:B------:R-:W-:-:S07]  /*83a0*/  IMAD.MOV.U32 R4, RZ, RZ, R15 ;  /* 0x000000ffff047224 */ /* 0x000fce00078e000f */
.L_x_4158:
[----:B------:R-:W0:Y:S01]  /*83b0*/  LDC R15, c[0x0][0x2f0] ;  /* 0x0000bc00ff0f7b82 */ /* 0x000e220000000800 */
[----:B------:R-:W-:Y:S01]  /*83c0*/  UIADD3 UR10, -UR10, 0x1, URZ ;  /* 0x000000010a0a7890 */ /* 0x000fe2000fffe13f */
[----:B------:R-:W-:Y:S01]  /*83d0*/  ULDC UR6, c[0x0][0x448] ;  /* 0x0001120000067ab9 */ /* 0x000fe20000000800 */
[----:B------:R-:W-:Y:S01]  /*83e0*/  ULDC UR14, c[0x0][0x9e4] ;  /* 0x00027900000e7ab9 */ /* 0x000fe20000000800 */
[----:B------:R-:W-:Y:S02]  /*83f0*/  UISETP.NE.AND UP0, UPT, UR6, 0x1, UPT ;  /* 0x000000010600788c */ /* 0x000fe4000bf05270 */
[----:B------:R-:W-:Y:S02]  /*8400*/  UISETP.GE.AND UP1, UPT, UR14, 0x1, UPT ;  /* 0x000000010e00788c */ /* 0x000fe4000bf26270 */
[----:B------:R-:W1:Y:S04]  /*8410*/  S2UR UR5, SR_CTAID.X ;  /* 0x00000000000579c3 */ /* 0x000e680000002500 */
[----:B------:R-:W-:-:S03]  /*8420*/  PLOP3.LUT P2, PT, PT, PT, UP1, 0x40, 0x0 ;  /* 0x000000000000781c */ /* 0x000fc60003f4e818 */
[----:B------:R-:W-:Y:S01]  /*8430*/  @UP0 ULDC UR15, c[0x0][0x450] ;  /* 0x00011400000f0ab9 */ /* 0x000fe20000000800 */
[----:B0-----:R-:W-:Y:S01]  /*8440*/  IMAD R15, R16, R15, UR10 ;  /* 0x0000000a100f7e24 */ /* 0x001fe2000f8e020f */
[----:B------:R-:W-:-:S04]  /*8450*/  @UP0 ULDC UR10, c[0x0][0x44c] ;  /* 0x00011300000a0ab9 */ /* 0x000fc80000000800 */
[----:B------:R-:W-:Y:S01]  /*8460*/  R2UR UR6, R15 ;  /* 0x000000000f0672ca */ /* 0x000fe200000e0000 */
[----:B-1----:R-:W-:-:S04]  /*8470*/  ULEA UR5, UR5, 0x7f, 0x7 ;  /* 0x0000007f05057891 */ /* 0x002fc8000f8e383f */
[----:B------:R-:W-:-:S04]  /*8480*/  UIMAD.WIDE.U32 UR10, UR5, UR10, URZ ;  /* 0x0000000a050a72a5 */ /* 0x000fc8000f8e003f */
[----:B------:R-:W-:-:S04]  /*8490*/  @UP0 USHF.R.U32.HI UR5, URZ, UR15, UR11 ;  /* 0x0000000f3f050299 */ /* 0x000fc8000801160b */
[----:B------:R-:W-:-:S03]  /*84a0*/  UIADD3 UR5, UR6, UR5, URZ ;  /* 0x0000000506057290 */ /* 0x000fc6000fffe03f */
[----:B------:R-:W-:Y:S02]  /*84b0*/  ULDC UR6, c[0x0][0x9dc] ;  /* 0x0002770000067ab9 */ /* 0x000fe40000000800 */
[----:B------:R-:W-:Y:S01]  /*84c0*/  UIADD3 UR6, UR5, -UR6, URZ ;  /* 0x8000000605067290 */ /* 0x000fe2000fffe03f */
[----:B------:R-:W-:Y:S11]  /*84d0*/  @P2 BRA `(.L_x_4176) ;  /* 0x0000000000442947 */ /* 0x000ff60003800000 */
        /* <DEDUP_REMOVED lines=10> */
.L_x_4177:
[----:B------:R-:W-:-:S11]  /*8580*/  UISETP.NE.AND UP2, UPT, UR14, 0x1, UPT ;  /* 0x000000010e00788c */ /* 0x000fd6000bf45270 */
[----:B------:R-:W-:Y:S02]  /*8590*/  @UP2 ULDC.64 UR18, c[0x0][0x9e8] ;  /* 0x00027a0000122ab9 */ /* 0x000fe40000000a00 */
[----:B------:R-:W-:-:S04]  /*85a0*/  UIMAD.WIDE.U32 UR10, UR5, UR18, URZ ;  /* 0x00000012050a72a5 */ /* 0x000fc8000f8e003f */
[----:B------:R-:W-:-:S12]  /*85b0*/  @UP2 USHF.R.U32.HI UR5, URZ, UR19, UR11 ;  /* 0x000000133f052299 */ /* 0x000fd8000801160b */
.L_x_4178:
[----:B------:R-:W-:-:S04]  /*85c0*/  UIMAD UR5, UR5, UR14, URZ ;  /* 0x0000000e050572a4 */ /* 0x000fc8000f8e023f */
[----:B------:R-:W-:-:S04]  /*85d0*/  UISETP.LT.AND UP2, UPT, UR6, UR5, UPT ;  /* 0x000000050600728c */ /* 0x000fc8000bf41270 */
[----:B------:R-:W-:-:S12]  /*85e0*/  USEL UR6, UR6, UR5, !UP2 ;  /* 0x0000000506067287 */ /* 0x000fd8000d000000 */
.L_x_4176:
[----:B------:R-:W-:Y:S01]  /*85f0*/  UIADD3 UR10, UR6, 0x5f, URZ ;  /* 0x0000005f060a7890 */ /* 0x000fe2000fffe03f */
[----:B------:R-:W-:-:S03]  /*8600*/  R2UR UR14, R17 ;  /* 0x00000000110e72ca */ /* 0x000fc600000e0000 */
[----:B------:R-:W-:-:S04]  /*8610*/  UIMAD.WIDE UR10, UR10, 0x2aaaaaab, URZ ;  /* 0x2aaaaaab0a0a78a5 */ /* 0x000fc8000f8e023f */
[----:B------:R-:W-:-:S04]  /*8620*/  USHF.R.U32.HI UR5, URZ, 0x1f, UR11 ;  /* 0x0000001f3f057899 */ /* 0x000fc8000801160b */
[----:B------:R-:W-:-:S04]  /*8630*/  ULEA.HI.SX32 UR5, UR11, UR5, 0x1c ;  /* 0x000000050b057291 */ /* 0x000fc8000f8fe23f */
        /* <DEDUP_REMOVED lines=9> */
.L_x_4188:
[----:B------:R-:W-:-:S04]  /*86d0*/  UIADD3 UR4, UR56, 0x1, URZ ;  /* 0x0000000138047890 */ /* 0x000fc8000fffe03f */
[----:B------:R-:W-:-:S04]  /*86e0*/  UISETP.NE.AND UP2, UPT, UR4, 0x2, UPT ;  /* 0x000000020400788c */ /* 0x000fc8000bf45270 */
[----:B------:R-:W-:Y:S02]  /*86f0*/  USEL UR7, URZ, 0x1, UP2 ;  /* 0x000000013f077887 */ /* 0x000fe40009000000 */
[----:B------:R-:W-:Y:S02]  /*8700*/  USEL UR4, UR4, URZ, UP2 ;  /* 0x0000003f04047287 */ /* 0x000fe40009000000 */
[----:B------:R-:W-:Y:S01]  /*8710*/  ULOP3.LUT UR7, UR59, UR7, URZ, 0x3c, !UPT ;  /* 0x000000073b077292 */ /* 0x000fe2000f8e3c3f */
[----:B------:R-:W-:Y:S11]  /*8720*/  @!P0 BRA `(.L_x_4180) ;  /* 0x0000000000048947 */ /* 0x000ff60003800000 */
[----:B------:R-:W-:Y:S01]  /*8730*/  BPT.TRAP 0x1 ;  /* 0x000000040000795c */ /* 0x000fe20000300000 */
.L_x_4180:
[----:B------:R-:W-:Y:S01]  /*8740*/  ULEA UR57, UR4, UR58, 0x3 ;  /* 0x0000003a04397291 */ /* 0x000fe2000f8e183f */
[----:B------:R-:W-:-:S05]  /*8750*/  IMAD.U32 R3, RZ, RZ, UR7 ;  /* 0x00000007ff037e24 */ /* 0x000fca000f8e00ff */
[----:B------:R-:W-:-:S04]  /*8760*/  SHF.L.U32 R3, R3, 0x1f, RZ ;  /* 0x0000001f03037819 */ /* 0x000fc800000006ff */
[----:B------:R0:W1:Y:S01]  /*8770*/  SYNCS.PHASECHK.TRANS64.TRYWAIT P2, [UR57+0x30830], R3 ;  /* 0x03083003ff0075a7 */ /* 0x0000620008040179 */
[----:B------:R-:W-:Y:S05]  /*8780*/  @!P0 BRA `(.L_x_4181) ;  /* 0x0000000000048947 */ /* 0x000fea0003800000 */
[----:B------:R-:W-:Y:S01]  /*8790*/  BPT.TRAP 0x1 ;  /* 0x000000040000795c */ /* 0x000fe20000300000 */
.L_x_4181:
[----:B-1----:R-:W-:Y:S05]  /*87a0*/  @P2 BRA `(.L_x_4182) ;  /* 0x0000000000082947 */ /* 0x002fea0003800000 */
[----:B------:R-:W1:Y:S02]  /*87b0*/  SYNCS.PHASECHK.TRANS64.TRYWAIT P2, [UR57+0x30830], R3 ;  /* 0x03083003ff0075a7 */ /* 0x000e640008040179 */
[----:B-1----:R-:W-:Y:S05]  /*87c0*/  @!P2 BRA `(.L_x_4183) ;  /* 0x000000d00024a947 */ /* 0x002fea0003800000 */
.L_x_4182:
        /* <DEDUP_REMOVED lines=161> */
.L_x_4184:
[----:B------:R-:W-:Y:S01]  /*91e0*/  ULEA UR14, UR56, UR58, 0x3 ;  /* 0x0000003a380e7291 */ /* 0x000fe2000f8e183f */
[----:B------:R-:W-:-:S05]  /*91f0*/  IMAD.U32 R0, RZ, RZ, UR59 ;  /* 0x0000003bff007e24 */ /* 0x000fca000f8e00ff */
[----:B------:R-:W-:-:S04]  /*9200*/  SHF.L.U32 R0, R0, 0x1f, RZ ;  /* 0x0000001f00007819 */ /* 0x000fc800000006ff */
[----:B------:R2:W3:Y:S01]  /*9210*/  SYNCS.PHASECHK.TRANS64.TRYWAIT P2, [UR14+0x30850], R0 ;  /* 0x03085000ff0075a7 */ /* 0x0004e2000804014e */
[----:B------:R-:W-:Y:S05]  /*9220*/  @!P0 BRA `(.L_x_4185) ;  /* 0x0000000000048947 */ /* 0x000fea0003800000 */
[----:B------:R-:W-:Y:S01]  /*9230*/  BPT.TRAP 0x1 ;  /* 0x000000040000795c */ /* 0x000fe20000300000 */
.L_x_4185:
[----:B---3--:R-:W-:Y:S05]  /*9240*/  @P2 BRA `(.L_x_4186) ;  /* 0x0000000000082947 */ /* 0x008fea0003800000 */
[----:B------:R-:W3:Y:S02]  /*9250*/  SYNCS.PHASECHK.TRANS64.TRYWAIT P2, [UR14+0x30850], R0 ;  /* 0x03085000ff0075a7 */ /* 0x000ee4000804014e */
[----:B---3--:R-:W-:Y:S05]  /*9260*/  @!P2 BRA `(.L_x_4187) ;  /* 0x000000c40094a947 */ /* 0x008fea0003800000 */
.L_x_4186:
[----:B------:R-:W-:Y:S01]  /*9270*/  UIADD3 UR6, UR58, 0x400, URZ ;  /* 0x000004003a067890 */ /* 0x000fe2000fffe03f */
[----:B------:R-:W-:Y:S01]  /*9280*/  WARPGROUP.ARRIVE ;  /* 0x00000000000079c5 */ /* 0x000fe20000000000 */
[----:B------:R-:W-:Y:S01]  /*9290*/  UMOV UR11, 0x40000040 ;  /* 0x40000040000b7882 */ /* 0x000fe20000000000 */
[----:B------:R-:W-:Y:S01]  /*92a0*/  FMUL.FTZ R2, R120, UR5 ;  /* 0x0000000578027c20 */ /* 0x000fe20008410000 */
[----:B------:R-:W-:Y:S01]  /*92b0*/  USHF.R.U32.HI UR6, URZ, 0x4, UR6 ;  /* 0x000000043f067899 */ /* 0x000fe20008011606 */
[----:B01----:R-:W-:Y:S01]  /*92c0*/  FMUL.FTZ R3, R121, UR5 ;  /* 0x0000000579037c20 */ /* 0x003fe20008410000 */
[----:B------:R-:W-:Y:S01]  /*92d0*/  FMUL.FTZ R195, R132, UR5 ;  /* 0x0000000584c37c20 */ /* 0x000fe20008410000 */
[----:B------:R-:W-:Y:S01]  /*92e0*/  FMUL.FTZ R197, R133, UR5 ;  /* 0x0000000585c57c20 */ /* 0x000fe20008410000 */
[----:B------:R-:W-:Y:S01]  /*92f0*/  ULOP3.LUT UR6, UR6, 0x3fff, URZ, 0xc0, !UPT ;  /* 0x00003fff06067892 */ /* 0x000fe2000f8ec03f */
[----:B------:R-:W2:Y:S01]  /*9300*/  MUFU.TANH R2, R2 ;  /* 0x0000000200027308 */ /* 0x000ea20000002400 */
[----:B------:R-:W-:Y:S01]  /*9310*/  FMUL.FTZ R199, R136, UR5 ;  /* 0x0000000588c77c20 */ /* 0x000fe20008410000 */
[----:B------:R-:W-:Y:S01]  /*9320*/  FMUL.FTZ R137, R137, UR5 ;  /* 0x0000000589897c20 */ /* 0x000fe20008410000 */
[----:B------:R-:W-:Y:S01]  /*9330*/  ULOP3.LUT UR6, UR6, 0x3000000, URZ, 0xfc, !UPT ;  /* 0x0300000006067892 */ /* 0x000fe2000f8efc3f */
[----:B------:R-:W-:Y:S01]  /*9340*/  FMUL.FTZ R133, R139, UR5 ;  /* 0x000000058b857c20 */ /* 0x000fe20008410000 */
[----:B------:R-:W-:Y:S01]  /*9350*/  FMUL.FTZ R139, R140, UR5 ;  /* 0x000000058c8b7c20 */ /* 0x000fe20008410000 */
[----:B------:R-:W-:Y:S01]  /*9360*/  FMUL.FTZ R141, R141, UR5 ;  /* 0x000000058d8d7c20 */ /* 0x000fe20008410000 */
[----:B------:R-:W-:Y:S01]  /*9370*/  UIMAD UR6, UR56, 0x900, UR6 ;  /* 0x00000900380678a4 */ /* 0x000fe2000f8e0206 */
[----:B------:R-:W0:Y:S01]  /*9380*/  MUFU.TANH R3, R3 ;  /* 0x0000000300037308 */ /* 0x000e220000002400 */
[----:B------:R-:W-:Y:S01]  /*9390*/  FMUL.FTZ R201, R144, UR5 ;  /* 0x0000000590c97c20 */ /* 0x000fe20008410000 */
        /* <DEDUP_REMOVED lines=8> */
[----:B--2---:R-:W-:Y:S01]  /*9420*/  FMNMX.FTZ R0, R2, R193, !PT ;  /* 0x000000c102007209 */ /* 0x004fe20007810000 */
[----:B------:R-:W-:Y:S01]  /*9430*/  UMOV UR11, 0x40000040 ;  /* 0x40000040000b7882 */ /* 0x000fe20000000000 */
[----:B------:R-:W-:Y:S01]  /*9440*/  MUFU.TANH R195, R195 ;  /* 0x000000c300c37308 */ /* 0x000fe20000002400 */
[----:B------:R-:W-:Y:S01]  /*9450*/  FMUL.FTZ R23, R126, UR5 ;  /* 0x000000057e177c20 */ /* 0x000fe20008410000 */
[----:B------:R-:W-:Y:S01]  /*9460*/  FMUL.FTZ R203, R156, UR5 ;  /* 0x000000059ccb7c20 */ /* 0x000fe20008410000 */
[----:B------:R-:W-:Y:S01]  /*9470*/  FMUL.FTZ R121, R127, UR5 ;  /* 0x000000057f797c20 */ /* 0x000fe20008410000 */
[----:B------:R-:W-:Y:S01]  /*9480*/  FMUL.FTZ R157, R157, UR5 ;  /* 0x000000059d9d7c20 */ /* 0x000fe20008410000 */
[----:B0-----:R-:W-:Y:S01]  /*9490*/  FMNMX.FTZ R0, R3, R0, !PT ;  /* 0x0000000003007209 */ /* 0x001fe20007810000 */
        /* <DEDUP_REMOVED lines=17> */
[----:B------:R-:W0:Y:S01]  /*95b0*/  LDC R12, c[0x0][0x988] ;  /* 0x00026200ff0c7b82 */ /* 0x000e220000000800 */
[----:B------:R-:W-:Y:S01]  /*95c0*/  MUFU.TANH R137, R137 ;  /* 0x0000008900897308 */ /* 0x000fe20000002400 */
[----:B------:R-:W-:Y:S01]  /*95d0*/  FMUL.FTZ R167, R167, UR5 ;  /* 0x00000005a7a77c20 */ /* 0x000fe20008410000 */
[C---:B------:R-:W-:Y:S01]  /*95e0*/  ISETP.GT.AND P2, PT, R13.reuse, UR61, PT ;  /* 0x0000003d0d007c0c */ /* 0x040fe2000bf44270 */
[----:B------:R-:W-:Y:S01]  /*95f0*/  UMOV UR59, UR7 ;  /* 0x00000007003b7c82 */ /* 0x000fe20008000000 */
[----:B------:R-:W-:Y:S01]  /*9600*/  UMOV UR56, UR4 ;  /* 0x0000000400387c82 */ /* 0x000fe20008000000 */
[----:B------:R-:W-:-:S03]  /*9610*/  VIADD R13, R13, 0xffffffff ;  /* 0xffffffff0d0d7836 */ /* 0x000fc60000000000 */
[----:B------:R-:W-:Y:S08]  /*9620*/  MUFU.TANH R139, R139 ;  /* 0x0000008b008b7308 */ /* 0x000ff00000002400 */
[----:B------:R-:W-:Y:S08]  /*9630*/  MUFU.TANH R141, R141 ;  /* 0x0000008d008d7308 */ /* 0x000ff00000002400 */
[----:B------:R-:W-:Y:S08]  /*9640*/  MUFU.TANH R201, R201 ;  /* 0x000000c900c97308 */ /* 0x000ff00000002400 */
[----:B------:R-:W-:Y:S08]  /*9650*/  MUFU.TANH R145, R145 ;  /* 0x0000009100917308 */ /* 0x000ff00000002400 */
[----:B------:R-:W-:Y:S08]  /*9660*/  MUFU.TANH R149, R149 ;  /* 0x0000009500957308 */ /* 0x000ff00000002400 */
[----:B------:R-:W1:Y:S08]  /*9670*/  MUFU.TANH R15, R15 ;  /* 0x0000000f000f7308 */ /* 0x000e700000002400 */
[----:B------:R-:W2:Y:S08]  /*9680*/  MUFU.TANH R21, R21 ;  /* 0x0000001500157308 */ /* 0x000eb00000002400 */
[----:B------:R-:W-:Y:S01]  /*9690*/  MUFU.TANH R153, R153 ;  /* 0x0000009900997308 */ /* 0x000fe20000002400 */
[----:B-1----:R-:W-:-:S07]  /*96a0*/  FMNMX.FTZ R22, R15, R14, !PT ;  /* 0x0000000e0f167209 */ /* 0x002fce0007810000 */
[----:B------:R-:W1:Y:S01]  /*96b0*/  MUFU.TANH R23, R23 ;  /* 0x0000001700177308 */ /* 0x000e620000002400 */
[----:B--2---:R-:W-:-:S07]  /*96c0*/  FMNMX.FTZ R22, R21, R22, !PT ;  /* 0x0000001615167209 */ /* 0x004fce0007810000 */
[----:B------:R-:W-:Y:S08]  /*96d0*/  MUFU.TANH R203, R203 ;  /* 0x000000cb00cb7308 */ /* 0x000ff00000002400 */
[----:B------:R-:W2:Y:S01]  /*96e0*/  MUFU.TANH R121, R121 ;  /* 0x0000007900797308 */ /* 0x000ea20000002400 */
[----:B-1----:R-:W-:-:S07]  /*96f0*/  FMNMX.FTZ R22, R23, R22, !PT ;  /* 0x0000001617167209 */ /* 0x002fce0007810000 */
[----:B------:R-:W-:Y:S08]  /*9700*/  MUFU.TANH R157, R157 ;  /* 0x0000009d009d7308 */ /* 0x000ff00000002400 */
[----:B------:R-:W1:Y:S01]  /*9710*/  MUFU.TANH R123, R123 ;  /* 0x0000007b007b7308 */ /* 0x000e620000002400 */
[----:B--2---:R-:W-:-:S07]  /*9720*/  FMNMX.FTZ R22, R121, R22, !PT ;  /* 0x0000001679167209 */ /* 0x004fce0007810000 */
[----:B------:R-:W-:Y:S08]  /*9730*/  MUFU.TANH R205, R205 ;  /* 0x000000cd00cd7308 */ /* 0x000ff00000002400 */
[----:B------:R-:W-:Y:S01]  /*9740*/  MUFU.TANH R161, R161 ;  /* 0x000000a100a17308 */ /* 0x000fe20000002400 */
[----:B-1----:R-:W-:-:S07]  /*9750*/  FMNMX.FTZ R22, R123, R22, !PT ;  /* 0x000000167b167209 */ /* 0x002fce0007810000 */
        /* <DEDUP_REMOVED lines=36> */
[----:B------:R-:W-:-:S07]  /*99a0*/  UMOV UR11, 0x40000040 ;  /* 0x40000040000b7882 */ /* 0x000fce0000000000 */
[----:B------:R-:W2:Y:S08]  /*99b0*/  MUFU.TANH R187, R187 ;  /* 0x000000bb00bb7308 */ /* 0x000eb00000002400 */
[----:B------:R-:W3:Y:S01]  /*99c0*/  MUFU.TANH R125, R125 ;  /* 0x0000007d007d7308 */ /* 0x000ee20000002400 */
[----:B-1----:R-:W-:-:S07]  /*99d0*/  FMNMX.FTZ R0, R185, R0, !PT ;  /* 0x00000000b9007209 */ /* 0x002fce0007810000 */
[----:B------:R-:W1:Y:S01]  /*99e0*/  MUFU.TANH R131, R131 ;  /* 0x0000008300837308 */ /* 0x000e620000002400 */
        /* <DEDUP_REMOVED lines=27> */
[----:B------:R-:W-:-:S04]  /*9ba0*/  FMUL.FTZ R183, R152, UR5 ;  /* 0x0000000598b77c20 */ /* 0x000fc80008410000 */
[----:B------:R-:W-:Y:S01]  /*9bb0*/  HGMMA.64x192x16.F32.BF16 R24, R176, gdesc[UR8].tnspB, R24, gsb0 ;  /* 0x42e00008b0187df0 */ /* 0x000fe20008001818 */
[----:B------:R-:W-:Y:S01]  /*9bc0*/  UIADD3 UR10, UR6, 0x200, URZ ;  /* 0x00000200060a7890 */ /* 0x000fe2000fffe03f */
[----:B------:R-:W1:Y:S01]  /*9bd0*/  MUFU.TANH R181, R181 ;  /* 0x000000b500b57308 */ /* 0x000e620000002400 */
[----:B------:R-:W-:Y:S01]  /*9be0*/  UMOV UR11, 0x40000040 ;  /* 0x40000040000b7882 */ /* 0x000fe20000000000 */
[----:B------:R-:W-:-:S06]  /*9bf0*/  UIADD3 UR6, UR6, 0x280, URZ ;  /* 0x0000028006067890 */ /* 0x000fcc000fffe03f */
[----:B------:R-:W2:Y:S01]  /*9c00*/  MUFU.TANH R183, R183 ;  /* 0x000000b700b77308 */ /* 0x000ea20000002400 */
[----:B-1----:R-:W-:-:S04]  /*9c10*/  FMNMX.FTZ R0, R181, R0, !PT ;  /* 0x00000000b5007209 */ /* 0x002fc80007810000 */
[----:B------:R-:W-:-:S04]  /*9c20*/  FMNMX.FTZ R0, R149, R0, !PT ;  /* 0x0000000095007209 */ /* 0x000fc80007810000 */
[----:B--2---:R-:W-:-:S04]  /*9c30*/  FMNMX.FTZ R0, R183, R0, !PT ;  /* 0x00000000b7007209 */ /* 0x004fc80007810000 */
[----:B------:R-:W-:-:S04]  /*9c40*/  FMNMX.FTZ R0, R153, R0, !PT ;  /* 0x0000000099007209 */ /* 0x000fc80007810000 */
[----:B------:R-:W-:-:S04]  /*9c50*/  FMNMX.FTZ R0, R203, R0, !PT ;  /* 0x00000000cb007209 */ /* 0x000fc80007810000 */
[----:B------:R-:W-:-:S04]  /*9c60*/  FMNMX.FTZ R0, R157, R0, !PT ;  /* 0x000000009d007209 */ /* 0x000fc80007810000 */
[----:B------:R-:W-:-:S04]  /*9c70*/  FMNMX.FTZ R0, R205, R0, !PT ;  /* 0x00000000cd007209 */ /* 0x000fc80007810000 */
[----:B------:R-:W-:-:S04]  /*9c80*/  FMNMX.FTZ R0, R161, R0, !PT ;  /* 0x00000000a1007209 */ /* 0x000fc80007810000 */
[----:B------:R-:W-:-:S04]  /*9c90*/  FMNMX.FTZ R0, R209, R0, !PT ;  /* 0x00000000d1007209 */ /* 0x000fc80007810000 */
[----:B------:R-:W-:-:S05]  /*9ca0*/  FMNMX.FTZ R0, R165, R0, !PT ;  /* 0x00000000a5007209 */ /* 0x000fca0007810000 */
[----:B------:R-:W1:Y:S02]  /*9cb0*/  SHFL.BFLY PT, R215, R0, 0x2, 0x1f ;  /* 0x0c401f0000d77f89 */ /* 0x000e6400000e0000 */
[----:B-1----:R-:W-:Y:S01]  /*9cc0*/  FMNMX.FTZ R0, R0, R215, !PT ;  /* 0x000000d700007209 */ /* 0x002fe20007810000 */
[----:B------:R-:W-:-:S04]  /*9cd0*/  FMUL.FTZ R215, R166, UR5 ;  /* 0x00000005a6d77c20 */ /* 0x000fc80008410000 */
[----:B------:R-:W1:Y:S02]  /*9ce0*/  SHFL.BFLY PT, R217, R0, 0x1, 0x1f ;  /* 0x0c201f0000d97f89 */ /* 0x000e6400000e0000 */
[----:B------:R-:W-:Y:S01]  /*9cf0*/  MUFU.TANH R215, R215 ;  /* 0x000000d700d77308 */ /* 0x000fe20000002400 */
[----:B-1----:R-:W-:-:S05]  /*9d00*/  FMNMX.FTZ R4, R0, R217, !PT ;  /* 0x000000d900047209 */ /* 0x002fca0007810000 */
[C---:B0-----:R-:W-:Y:S01]  /*9d10*/  FMUL.FTZ R20, R4.reuse, R12 ;  /* 0x0000000c04147220 */ /* 0x041fe20000410000 */
[----:B------:R-:W-:-:S03]  /*9d20*/  FADD.FTZ R193, -R4, R193 ;  /* 0x000000c104c17221 */ /* 0x000fc60000010100 */
[-CC-:B------:R-:W-:Y:S01]  /*9d30*/  FFMA.FTZ R188, R3, R12.reuse, -R20.reuse ;  /* 0x0000000c03bc7223 */ /* 0x180fe20000010814 */
[-C--:B------:R-:W-:Y:S01]  /*9d40*/  FMUL.FTZ R0, R193, R12.reuse ;  /* 0x0000000cc1007220 */ /* 0x080fe20000410000 */
        /* <DEDUP_REMOVED lines=29> */
[----:B------:R-:W-:Y:S01]  /*9f20*/  FMUL.FTZ R179, R162, UR5 ;  /* 0x00000005a2b37c20 */ /* 0x000fe20008410000 */
[-CC-:B------:R-:W-:Y:S01]  /*9f30*/  FFMA.FTZ R176, R201, R12.reuse, -R20.reuse ;  /* 0x0000000cc9b07223 */ /* 0x180fe20000010814 */
[----:B------:R-:W-:Y:S01]  /*9f40*/  FFMA.FTZ R178, R181, R12, -R20 ;  /* 0x0000000cb5b27223 */ /* 0x000fe20000010814 */
[----:B------:R-:W-:Y:S01]  /*9f50*/  MUFU.EX2 R195, R195 ;  /* 0x000000c300c37308 */ /* 0x000fe20000000800 */
[----:B------:R-:W-:Y:S01]  /*9f60*/  HGMMA.64x192x16.F32.BF16 R24, R172, gdesc[UR8].tnspB, R24, gsb0 ;  /* 0x42e00008ac187df0 */ /* 0x000fe20008001818 */
[----:B------:R-:W-:Y:S01]  /*9f70*/  UMOV UR10, UR6 ;  /* 0x00000006000a7c82 */ /* 0x000fe20008000000 */
[----:B------:R-:W-:-:S05]  /*9f80*/  UMOV UR11, 0x40000040 ;  /* 0x40000040000b7882 */ /* 0x000fca0000000000 */
[----:B------:R-:W0:Y:S08]  /*9f90*/  MUFU.TANH R177, R177 ;  /* 0x000000b100b17308 */ /* 0x000e300000002400 */
[----:B------:R-:W1:Y:S08]  /*9fa0*/  MUFU.TANH R179, R179 ;  /* 0x000000b300b37308 */ /* 0x000e700000002400 */
[----:B------:R-:W-:Y:S01]  /*9fb0*/  MUFU.EX2 R180, R180 ;  /* 0x000000b400b47308 */ /* 0x000fe20000000800 */
[----:B0-----:R-:W-:-:S04]  /*9fc0*/  FMNMX.FTZ R22, R177, R22, !PT ;  /* 0x00000016b1167209 */ /* 0x001fc80007810000 */
[----:B------:R-:W-:-:S03]  /*9fd0*/  FMNMX.FTZ R22, R159, R22, !PT ;  /* 0x000000169f167209 */ /* 0x000fc60007810000 */
[----:B------:R-:W-:Y:S01]  /*9fe0*/  MUFU.EX2 R137, R137 ;  /* 0x0000008900897308 */ /* 0x000fe20000000800 */
[----:B-1----:R-:W-:-:S04]  /*9ff0*/  FMNMX.FTZ R22, R179, R22, !PT ;  /* 0x00000016b3167209 */ /* 0x002fc80007810000 */
[----:B------:R-:W-:-:S03]  /*a000*/  FMNMX.FTZ R22, R163, R22, !PT ;  /* 0x00000016a3167209 */ /* 0x000fc60007810000 */
[----:B------:R-:W-:Y:S01]  /*a010*/  MUFU.EX2 R182, R182 ;  /* 0x000000b600b67308 */ /* 0x000fe20000000800 */
[----:B------:R-:W-:-:S04]  /*a020*/  FMNMX.FTZ R22, R215, R22, !PT ;  /* 0x00000016d7167209 */ /* 0x000fc80007810000 */
[----:B------:R-:W-:-:S03]  /*a030*/  FMNMX.FTZ R22, R167, R22, !PT ;  /* 0x00000016a7167209 */ /* 0x000fc60007810000 */
[----:B------:R-:W-:Y:S02]  /*a040*/  MUFU.EX2 R139, R139 ;  /* 0x0000008b008b7308 */ /* 0x000fe40000000800 */
[----:B------:R-:W0:Y:S06]  /*a050*/  SHFL.BFLY PT, R3, R22, 0x2, 0x1f ;  /* 0x0c401f0016037f89 */ /* 0x000e2c00000e0000 */
[----:B------:R-:W-:Y:S08]  /*a060*/  MUFU.EX2 R176, R176 ;  /* 0x000000b000b07308 */ /* 0x000ff00000000800 */
[----:B------:R-:W-:Y:S08]  /*a070*/  MUFU.EX2 R141, R141 ;  /* 0x0000008d008d7308 */ /* 0x000ff00000000800 */
[----:B------:R-:W-:Y:S01]  /*a080*/  MUFU.EX2 R178, R178 ;  /* 0x000000b200b27308 */ /* 0x000fe20000000800 */
[----:B0-----:R-:W-:Y:S01]  /*a090*/  FMNMX.FTZ R2, R22, R3, !PT ;  /* 0x0000000316027209 */ /* 0x001fe20007810000 */
[----:B------:R-:W-:-:S04]  /*a0a0*/  FFMA.FTZ R22, R205, R12, -R20 ;  /* 0x0000000ccd167223 */ /* 0x000fc80000010814 */
[----:B------:R-:W0:Y:S02]  /*a0b0*/  SHFL.BFLY PT, R3, R2, 0x1, 0x1f ;  /* 0x0c201f0002037f89 */ /* 0x000e2400000e0000 */
[----:B------:R-:W-:Y:S08]  /*a0c0*/  MUFU.EX2 R145, R145 ;  /* 0x0000009100917308 */ /* 0x000ff00000000800 */
[----:B------:R-:W-:Y:S08]  /*a0d0*/  MUFU.EX2 R149, R149 ;  /* 0x0000009500957308 */ /* 0x000ff00000000800 */
[----:B------:R-:W-:Y:S01]  /*a0e0*/  MUFU.EX2 R153, R153 ;  /* 0x0000009900997308 */ /* 0x000fe20000000800 */
[----:B0-----:R-:W-:-:S07]  /*a0f0*/  FMNMX.FTZ R3, R2, R3, !PT ;  /* 0x0000000302037209 */ /* 0x001fce0007810000 */
[----:B------:R-:W-:Y:S01]  /*a100*/  MUFU.EX2 R22, R22 ;  /* 0x0000001600167308 */ /* 0x000fe20000000800 */
[----:B------:R-:W-:Y:S01]  /*a110*/  FADD.FTZ R165, -R3, R14 ;  /* 0x0000000e03a57221 */ /* 0x000fe20000010100 */
[----:B------:R-:W-:-:S03]  /*a120*/  IMAD.U32 R14, RZ, RZ, UR57 ;  /* 0x00000039ff0e7e24 */ /* 0x000fc6000f8e00ff */
[----:B------:R-:W-:Y:S01]  /*a130*/  FMUL.FTZ R165, R165, R12 ;  /* 0x0000000ca5a57220 */ /* 0x000fe20000410000 */
[----:B------:R-:W-:Y:S02]  /*a140*/  @!P1 VIADD R14, R14, 0x30840 ;  /* 0x000308400e0e9836 */ /* 0x000fe40000000000 */
[----:B------:R-:W-:Y:S03]  /*a150*/  MUFU.EX2 R157, R157 ;  /* 0x0000009d009d7308 */ /* 0x000fe60000000800 */
[----:B------:R-:W-:-:S05]  /*a160*/  @!P1 PRMT R14, RZ, 0x654, R14 ;  /* 0x00000654ff0e9816 */ /* 0x000fca000000000e */
[----:B------:R-:W-:Y:S08]  /*a170*/  MUFU.EX2 R2, R165 ;  /* 0x000000a500027308 */ /* 0x000ff00000000800 */
[----:B------:R-:W-:Y:S08]  /*a180*/  MUFU.EX2 R120, R120 ;  /* 0x0000007800787308 */ /* 0x000ff00000000800 */
[----:B------:R-:W-:Y:S01]  /*a190*/  MUFU.EX2 R161, R161 ;  /* 0x000000a100a17308 */ /* 0x000fe20000000800 */
[----:B------:R-:W-:-:S02]  /*a1a0*/  WARPGROUP.DEPBAR.LE gsb0, 0x0 ;  /* 0x00008000000079c5 */ /* 0x000fc40000010000 */
[----:B------:R-:W-:Y:S01]  /*a1b0*/  WARPGROUP.ARRIVE ;  /* 0x00000000000079c5 */ /* 0x000fe20000000000 */
[-CC-:B------:R-:W-:Y:S01]  /*a1c0*/  FFMA.FTZ R172, R183, R12.reuse, -R20.reuse ;  /* 0x0000000cb7ac7223 */ /* 0x180fe20000010814 */
[-C--:B------:R-:W-:Y:S01]  /*a1d0*/  FFMA.FTZ R174, R203, R12.reuse, -R20 ;  /* 0x0000000ccbae7223 */ /* 0x080fe20000010814 */
[----:B------:R-:W-:-:S03]  /*a1e0*/  FMUL.FTZ R20, R3, R12 ;  /* 0x0000000c03147220 */ /* 0x000fc60000410000 */
[----:B------:R-:W-:Y:S01]  /*a1f0*/  HGMMA.64x192x16.F32.BF16 R24, R168, gdesc[UR8].tnspB, R24, gsb0 ;  /* 0x42e00008a8187df0 */ /* 0x000fe20008001818 */
[-CC-:B------:R-:W-:Y:S01]  /*a200*/  FFMA.FTZ R189, R15, R12.reuse, -R20.reuse ;  /* 0x0000000c0fbd7223 */ /* 0x180fe20000010814 */
[-CC-:B------:R-:W-:Y:S01]  /*a210*/  FFMA.FTZ R21, R21, R12.reuse, -R20.reuse ;  /* 0x0000000c15157223 */ /* 0x180fe20000010814 */
[-CC-:B------:R-:W-:Y:S01]  /*a220*/  FFMA.FTZ R23, R23, R12.reuse, -R20.reuse ;  /* 0x0000000c17177223 */ /* 0x180fe20000010814 */
[-CC-:B------:R-:W-:Y:S01]  /*a230*/  FFMA.FTZ R121, R121, R12.reuse, -R20.reuse ;  /* 0x0000000c79797223 */ /* 0x180fe20000010814 */
[----:B------:R-:W-:Y:S01]  /*a240*/  IMAD.U32 R15, RZ, RZ, UR14 ;  /* 0x0000000eff0f7e24 */ /* 0x000fe2000f8e00ff */
        /* <DEDUP_REMOVED lines=22> */
[----:B------:R-:W-:-:S02]  /*a3b0*/  FFMA.FTZ R20, R167, R12, -R20 ;  /* 0x0000000ca7147223 */ /* 0x000fc40000010814 */
[----:B------:R-:W2:Y:S01]  /*a3c0*/  MUFU.EX2 R121, R121 ;  /* 0x0000007900797308 */ /* 0x000ea20000000800 */
[----:B0-----:R-:W-:Y:S01]  /*a3d0*/  FFMA.FTZ R5, R2, R5, R189 ;  /* 0x0000000502057223 */ /* 0x001fe200000100bd */
[----:B------:R-:W-:-:S03]  /*a3e0*/  F2FP.BF16.F32.PACK_AB R189, R122, R189 ;  /* 0x000000bd7abd723e */ /* 0x000fc600000010ff */
        /* <DEDUP_REMOVED lines=8> */
[----:B------:R-:W-:Y:S01]  /*a470*/  MUFU.EX2 R129, R129 ;  /* 0x0000008100817308 */ /* 0x000fe20000000800 */
[----:B-1----:R-:W-:-:S07]  /*a480*/  FADD.FTZ R5, R125, R5 ;  /* 0x000000057d057221 */ /* 0x002fce0000010000 */
[----:B------:R-:W-:Y:S01]  /*a490*/  MUFU.EX2 R181, R181 ;  /* 0x000000b500b57308 */ /* 0x000fe20000000800 */
[----:B--2---:R-:W-:-:S07]  /*a4a0*/  FADD.FTZ R5, R128, R5 ;  /* 0x0000000580057221 */ /* 0x004fce0000010000 */
[----:B------:R-:W-:Y:S08]  /*a4b0*/  MUFU.EX2 R133, R133 ;  /* 0x0000008500857308 */ /* 0x000ff00000000800 */
[----:B------:R-:W-:Y:S08]  /*a4c0*/  MUFU.EX2 R135, R135 ;  /* 0x0000008700877308 */ /* 0x000ff00000000800 */
[----:B------:R-:W0:Y:S08]  /*a4d0*/  MUFU.EX2 R143, R143 ;  /* 0x0000008f008f7308 */ /* 0x000e300000000800 */
[----:B------:R-:W-:Y:S08]  /*a4e0*/  MUFU.EX2 R207, R207 ;  /* 0x000000cf00cf7308 */ /* 0x000ff00000000800 */
[----:B------:R-:W1:Y:S01]  /*a4f0*/  MUFU.EX2 R147, R147 ;  /* 0x0000009300937308 */ /* 0x000e620000000800 */
[----:B0-----:R-:W-:-:S07]  /*a500*/  F2FP.BF16.F32.PACK_AB R183, R143, R135 ;  /* 0x000000878fb7723e */ /* 0x001fce00000010ff */
[----:B------:R-:W-:Y:S08]  /*a510*/  MUFU.EX2 R211, R211 ;  /* 0x000000d300d37308 */ /* 0x000ff00000000800 */
[----:B------:R-:W0:Y:S08]  /*a520*/  MUFU.EX2 R151, R151 ;  /* 0x0000009700977308 */ /* 0x000e300000000800 */
[----:B------:R-:W2:Y:S08]  /*a530*/  MUFU.EX2 R172, R172 ;  /* 0x000000ac00ac7308 */ /* 0x000eb00000000800 */
[----:B------:R-:W3:Y:S08]  /*a540*/  MUFU.EX2 R173, R213 ;  /* 0x000000d500ad7308 */ /* 0x000ef00000000800 */
[----:B------:R-:W4:Y:S08]  /*a550*/  MUFU.EX2 R155, R155 ;  /* 0x0000009b009b7308 */ /* 0x000f300000000800 */
[----:B------:R-:W5:Y:S08]  /*a560*/  MUFU.EX2 R174, R174 ;  /* 0x000000ae00ae7308 */ /* 0x000f700000000800 */
[----:B------:R1:W5:Y:S08]  /*a570*/  MUFU.EX2 R175, R177 ;  /* 0x000000b100af7308 */ /* 0x0003700000000800 */
[----:B------:R-:W5:Y:S01]  /*a580*/  MUFU.EX2 R159, R159 ;  /* 0x0000009f009f7308 */ /* 0x000f620000000800 */
[----:B-1----:R-:W-:-:S07]  /*a590*/  F2FP.BF16.F32.PACK_AB R177, R147, R207 ;  /* 0x000000cf93b1723e */ /* 0x002fce00000010ff */
[----:B------:R-:W-:Y:S08]  /*a5a0*/  MUFU.EX2 R163, R163 ;  /* 0x000000a300a37308 */ /* 0x000ff00000000800 */
[----:B------:R-:W-:Y:S01]  /*a5b0*/  MUFU.EX2 R20, R20 ;  /* 0x0000001400147308 */ /* 0x000fe20000000800 */
[----:B------:R-:W-:Y:S02]  /*a5c0*/  WARPGROUP.DEPBAR.LE gsb0, 0x0 ;  /* 0x00008000000079c5 */ /* 0x000fe40000010000 */
[----:B------:R1:W-:Y:S05]  /*a5d0*/  @!P1 SYNCS.ARRIVE.TRANS64.RED.A1T0 RZ, [R14+URZ], RZ ;  /* 0x000000ff0eff99a7 */ /* 0x0003ea000810043f */
[----:B------:R0:W5:Y:S01]  /*a5e0*/  MUFU.EX2 R169, R179 ;  /* 0x000000b300a97308 */ /* 0x0001620000000800 */
[----:B------:R-:W-:-:S02]  /*a5f0*/  F2FP.BF16.F32.PACK_AB R168, R157, R22 ;  /* 0x000000169da8723e */ /* 0x000fc400000010ff */
[----:B------:R-:W-:Y:S01]  /*a600*/  F2FP.BF16.F32.PACK_AB R170, R161, R120 ;  /* 0x00000078a1aa723e */ /* 0x000fe200000010ff */
[----:B-1----:R-:W-:Y:S02]  /*a610*/  @!P1 VIADD R14, R15, 0x30860 ;  /* 0x000308600f0e9836 */ /* 0x002fe40000000000 */
[----:B------:R-:W-:Y:S02]  /*a620*/  FFMA.FTZ R15, R0, R8, R193 ;  /* 0x00000008000f7223 */ /* 0x000fe400000100c1 */
[----:B------:R-:W1:Y:S01]  /*a630*/  MUFU.EX2 R171, R215 ;  /* 0x000000d700ab7308 */ /* 0x000e620000000800 */
[----:B0-----:R-:W-:Y:S01]  /*a640*/  F2FP.BF16.F32.PACK_AB R179, R151, R211 ;  /* 0x000000d397b3723e */ /* 0x001fe200000010ff */
[C---:B------:R-:W-:Y:S01]  /*a650*/  FADD.FTZ R15, R188.reuse, R15 ;  /* 0x0000000fbc0f7221 */ /* 0x040fe20000010000 */
[----:B------:R-:W-:Y:S02]  /*a660*/  @!P1 PRMT R14, RZ, 0x654, R14 ;  /* 0x00000654ff0e9816 */ /* 0x000fe4000000000e */
[----:B------:R-:W-:Y:S01]  /*a670*/  F2FP.BF16.F32.PACK_AB R188, R188, R193 ;  /* 0x000000c1bcbc723e */ /* 0x000fe200000010ff */
[----:B------:R-:W-:Y:S01]  /*a680*/  FADD.FTZ R8, R190, R15 ;  /* 0x0000000fbe087221 */ /* 0x000fe20000010000 */
[----:B------:R0:W-:Y:S01]  /*a690*/  @!P1 SYNCS.ARRIVE.TRANS64.RED.A1T0 RZ, [R14+URZ], RZ ;  /* 0x000000ff0eff99a7 */ /* 0x0001e2000810043f */
[----:B------:R-:W-:Y:S01]  /*a6a0*/  F2FP.BF16.F32.PACK_AB R190, R185, R190 ;  /* 0x000000beb9be723e */ /* 0x000fe200000010ff */
[----:B------:R-:W-:-:S02]  /*a6b0*/  IMAD.MOV.U32 R193, RZ, RZ, R4 ;  /* 0x000000ffffc17224 */ /* 0x000fc400078e0004 */
[----:B------:R-:W-:Y:S01]  /*a6c0*/  FADD.FTZ R15, R185, R8 ;  /* 0x00000008b90f7221 */ /* 0x000fe20000010000 */
[----:B------:R-:W-:-:S03]  /*a6d0*/  F2FP.BF16.F32.PACK_AB R185, R125, R126 ;  /* 0x0000007e7db9723e */ /* 0x000fc600000010ff */
[----:B------:R-:W-:Y:S01]  /*a6e0*/  FADD.FTZ R8, R184, R15 ;  /* 0x0000000fb8087221 */ /* 0x000fe20000010000 */
[----:B------:R-:W-:-:S03]  /*a6f0*/  F2FP.BF16.F32.PACK_AB R184, R187, R184 ;  /* 0x000000b8bbb8723e */ /* 0x000fc600000010ff */
[----:B------:R-:W-:Y:S01]  /*a700*/  FADD.FTZ R15, R187, R8 ;  /* 0x00000008bb0f7221 */ /* 0x000fe20000010000 */
[----:B------:R-:W-:-:S03]  /*a710*/  F2FP.BF16.F32.PACK_AB R187, R129, R128 ;  /* 0x0000008081bb723e */ /* 0x000fc600000010ff */
[----:B------:R-:W-:Y:S01]  /*a720*/  FADD.FTZ R8, R186, R15 ;  /* 0x0000000fba087221 */ /* 0x000fe20000010000 */
[----:B------:R-:W-:-:S03]  /*a730*/  F2FP.BF16.F32.PACK_AB R186, R195, R186 ;  /* 0x000000bac3ba723e */ /* 0x000fc600000010ff */
[----:B------:R-:W-:Y:S01]  /*a740*/  FADD.FTZ R15, R195, R8 ;  /* 0x00000008c30f7221 */ /* 0x000fe20000010000 */
[----:B------:R-:W-:-:S03]  /*a750*/  FADD.FTZ R8, R129, R5 ;  /* 0x0000000581087221 */ /* 0x000fc60000010000 */
[----:B0-----:R-:W-:Y:S01]  /*a760*/  FADD.FTZ R14, R180, R15 ;  /* 0x0000000fb40e7221 */ /* 0x001fe20000010000 */
[----:B------:R-:W-:Y:S01]  /*a770*/  FADD.FTZ R8, R181, R8 ;  /* 0x00000008b5087221 */ /* 0x000fe20000010000 */
        /* <DEDUP_REMOVED lines=10> */
[----:B------:R-:W-:Y:S01]  /*a820*/  FADD.FTZ R8, R207, R8 ;  /* 0x00000008cf087221 */ /* 0x000fe20000010000 */
[C---:B------:R-:W-:Y:S02]  /*a830*/  F2FP.BF16.F32.PACK_AB R176, R141.reuse, R176 ;  /* 0x000000b08db0723e */ /* 0x040fe400000010ff */
[----:B------:R-:W-:Y:S01]  /*a840*/  FADD.FTZ R5, R141, R14 ;  /* 0x0000000e8d057221 */ /* 0x000fe20000010000 */
[----:B------:R-:W-:-:S03]  /*a850*/  FADD.FTZ R8, R147, R8 ;  /* 0x0000000893087221 */ /* 0x000fc60000010000 */
[----:B------:R-:W-:Y:S01]  /*a860*/  FADD.FTZ R14, R178, R5 ;  /* 0x00000005b20e7221 */ /* 0x000fe20000010000 */
[----:B------:R-:W-:Y:S01]  /*a870*/  FADD.FTZ R8, R211, R8 ;  /* 0x00000008d3087221 */ /* 0x000fe20000010000 */
[C---:B------:R-:W-:Y:S02]  /*a880*/  F2FP.BF16.F32.PACK_AB R178, R145.reuse, R178 ;  /* 0x000000b291b2723e */ /* 0x040fe400000010ff */
[----:B------:R-:W-:Y:S01]  /*a890*/  FADD.FTZ R5, R145, R14 ;  /* 0x0000000e91057221 */ /* 0x000fe20000010000 */
[----:B------:R-:W-:-:S03]  /*a8a0*/  FADD.FTZ R8, R151, R8 ;  /* 0x0000000897087221 */ /* 0x000fc60000010000 */
[----:B--2---:R-:W-:Y:S01]  /*a8b0*/  FADD.FTZ R14, R172, R5 ;  /* 0x00000005ac0e7221 */ /* 0x004fe20000010000 */
[----:B---3--:R-:W-:Y:S01]  /*a8c0*/  FADD.FTZ R8, R173, R8 ;  /* 0x00000008ad087221 */ /* 0x008fe20000010000 */
[C---:B------:R-:W-:Y:S02]  /*a8d0*/  F2FP.BF16.F32.PACK_AB R172, R149.reuse, R172 ;  /* 0x000000ac95ac723e */ /* 0x040fe400000010ff */
[----:B------:R-:W-:Y:S01]  /*a8e0*/  FADD.FTZ R5, R149, R14 ;  /* 0x0000000e95057221 */ /* 0x000fe20000010000 */
[C---:B----4-:R-:W-:Y:S01]  /*a8f0*/  FADD.FTZ R8, R155.reuse, R8 ;  /* 0x000000089b087221 */ /* 0x050fe20000010000 */
[----:B------:R-:W-:Y:S02]  /*a900*/  F2FP.BF16.F32.PACK_AB R173, R155, R173 ;  /* 0x000000ad9bad723e */ /* 0x000fe400000010ff */
[----:B-----5:R-:W-:Y:S01]  /*a910*/  FADD.FTZ R14, R174, R5 ;  /* 0x00000005ae0e7221 */ /* 0x020fe20000010000 */
[----:B------:R-:W-:Y:S01]  /*a920*/  FADD.FTZ R8, R175, R8 ;  /* 0x00000008af087221 */ /* 0x000fe20000010000 */
[----:B------:R-:W-:-:S02]  /*a930*/  F2FP.BF16.F32.PACK_AB R174, R153, R174 ;  /* 0x000000ae99ae723e */ /* 0x000fc400000010ff */
[----:B------:R-:W-:Y:S01]  /*a940*/  FADD.FTZ R5, R153, R14 ;  /* 0x0000000e99057221 */ /* 0x000fe20000010000 */
[C---:B------:R-:W-:Y:S01]  /*a950*/  FADD.FTZ R8, R159.reuse, R8 ;  /* 0x000000089f087221 */ /* 0x040fe20000010000 */
[----:B------:R-:W-:Y:S02]  /*a960*/  F2FP.BF16.F32.PACK_AB R175, R159, R175 ;  /* 0x000000af9faf723e */ /* 0x000fe400000010ff */
[----:B------:R-:W-:Y:S01]  /*a970*/  FADD.FTZ R14, R22, R5 ;  /* 0x00000005160e7221 */ /* 0x000fe20000010000 */
[----:B------:R-:W-:Y:S01]  /*a980*/  FADD.FTZ R8, R169, R8 ;  /* 0x00000008a9087221 */ /* 0x000fe20000010000 */
[----:B------:R-:W-:Y:S02]  /*a990*/  F2FP.BF16.F32.PACK_AB R169, R163, R169 ;  /* 0x000000a9a3a9723e */ /* 0x000fe400000010ff */
[----:B------:R-:W-:Y:S01]  /*a9a0*/  FADD.FTZ R5, R157, R14 ;  /* 0x0000000e9d057221 */ /* 0x000fe20000010000 */
[----:B------:R-:W-:-:S03]  /*a9b0*/  FADD.FTZ R8, R163, R8 ;  /* 0x00000008a3087221 */ /* 0x000fc60000010000 */
[----:B------:R-:W-:Y:S01]  /*a9c0*/  FADD.FTZ R14, R120, R5 ;  /* 0x00000005780e7221 */ /* 0x000fe20000010000 */
[----:B-1----:R-:W-:Y:S01]  /*a9d0*/  FADD.FTZ R5, R171, R8 ;  /* 0x00000008ab057221 */ /* 0x002fe20000010000 */
[C---:B------:R-:W-:Y:S02]  /*a9e0*/  F2FP.BF16.F32.PACK_AB R171, R20.reuse, R171 ;  /* 0x000000ab14ab723e */ /* 0x040fe400000010ff */
[----:B------:R-:W-:Y:S01]  /*a9f0*/  FADD.FTZ R8, R161, R14 ;  /* 0x0000000ea1087221 */ /* 0x000fe20000010000 */
[----:B------:R-:W-:Y:S01]  /*aa00*/  FADD.FTZ R5, R20, R5 ;  /* 0x0000000514057221 */ /* 0x000fe20000010000 */
[----:B------:R-:W-:Y:S01]  /*aa10*/  IMAD.MOV.U32 R14, RZ, RZ, R3 ;  /* 0x000000ffff0e7224 */ /* 0x000fe200078e0003 */
[----:B------:R-:W-:Y:S06]  /*aa20*/  @P2 BRA `(.L_x_4188) ;  /* 0xffffffdc00282947 */ /* 0x000fec000383ffff */
.L_x_4179:
        /* <DEDUP_REMOVED lines=9> */
.L_x_4206:
[----:B------:R-:W-:-:S04]  /*aac0*/  UIADD3 UR4, UR56, 0x1, URZ ;  /* 0x0000000138047890 */ /* 0x000fc8000fffe03f */
[----:B------:R-:W-:-:S04]  /*aad0*/  UISETP.NE.AND UP2, UPT, UR4, 0x2, UPT ;  /* 0x000000020400788c */ /* 0x000fc8000bf45270 */
[----:B------:R-:W-:Y:S02]  /*aae0*/  USEL UR7, URZ, 0x1, UP2 ;  /* 0x000000013f077887 */ /* 0x000fe40009000000 */
[----:B------:R-:W-:Y:S02]  /*aaf0*/  USEL UR4, UR4, URZ, UP2 ;  /* 0x0000003f04047287 */ /* 0x000fe40009000000 */
[----:B------:R-:W-:Y:S01]  /*ab00*/  ULOP3.LUT UR7, UR59, UR7, URZ, 0x3c, !UPT ;  /* 0x000000073b077292 */ /* 0x000fe2000f8e3c3f */
[----:B------:R-:W-:Y:S11]  /*ab10*/  @!P0 BRA `(.L_x_4190) ;  /* 0x0000000000048947 */ /* 0x000ff60003800000 */
[----:B------:R-:W-:Y:S01]  /*ab20*/  BPT.TRAP 0x1 ;  /* 0x000000040000795c */ /* 0x000fe20000300000 */
.L_x_4190:
[----:B------:R-:W-:Y:S01]  /*ab30*/  ULEA UR57, UR4, UR58, 0x3 ;  /* 0x0000003a04397291 */ /* 0x000fe2000f8e183f */
[----:B------:R-:W-:-:S05]  /*ab40*/  IMAD.U32 R3, RZ, RZ, UR7 ;  /* 0x00000007ff037e24 */ /* 0x000fca000f8e00ff */
[----:B------:R-:W-:-:S04]  /*ab50*/  SHF.L.U32 R3, R3, 0x1f, RZ ;  /* 0x0000001f03037819 */ /* 0x000fc800000006ff */
[----:B------:R0:W1:Y:S01]  /*ab60*/  SYNCS.PHASECHK.TRANS64.TRYWAIT P2, [UR57+0x30830], R3 ;  /* 0x03083003ff0075a7 */ /* 0x0000620008040179 */
[----:B------:R-:W-:Y:S05]  /*ab70*/  @!P0 BRA `(.L_x_4191) ;  /* 0x0000000000048947 */ /* 0x000fea0003800000 */
[----:B------:R-:W-:Y:S01]  /*ab80*/  BPT.TRAP 0x1 ;  /* 0x000000040000795c */ /* 0x000fe20000300000 */
.L_x_4191:
[----:B-1----:R-:W-:Y:S05]  /*ab90*/  @P2 BRA `(.L_x_4192) ;  /* 0x0000000000082947 */ /* 0x002fea0003800000 */
[----:B------:R-:W1:Y:S02]  /*aba0*/  SYNCS.PHASECHK.TRANS64.TRYWAIT P2, [UR57+0x30830], R3 ;  /* 0x03083003ff0075a7 */ /* 0x000e640008040179 */
[----:B-1----:R-:W-:Y:S05]  /*abb0*/  @!P2 BRA `(.L_x_4193) ;  /* 0x000000ac0058a947 */ /* 0x002fea0003800000 */
.L_x_4192:
        /* <DEDUP_REMOVED lines=161> */
.L_x_4194:
[----:B------:R-:W-:Y:S01]  /*b5d0*/  ULEA UR14, UR56, UR58, 0x3 ;  /* 0x0000003a380e7291 */ /* 0x000fe2000f8e183f */
[----:B------:R-:W-:-:S05]  /*b5e0*/  IMAD.U32 R0, RZ, RZ, UR59 ;  /* 0x0000003bff007e24 */ /* 0x000fca000f8e00ff */
[----:B------:R-:W-:-:S04]  /*b5f0*/  SHF.L.U32 R0, R0, 0x1f, RZ ;  /* 0x0000001f00007819 */ /* 0x000fc800000006ff */
[----:B------:R2:W3:Y:S01]  /*b600*/  SYNCS.PHASECHK.TRANS64.TRYWAIT P2, [UR14+0x30850], R0 ;  /* 0x03085000ff0075a7 */ /* 0x0004e2000804014e */
[----:B------:R-:W-:Y:S05]  /*b610*/  @!P0 BRA `(.L_x_4195) ;  /* 0x0000000000048947 */ /* 0x000fea0003800000 */
[----:B------:R-:W-:Y:S01]  /*b620*/  BPT.TRAP 0x1 ;  /* 0x000000040000795c */ /* 0x000fe20000300000 */
.L_x_4195:
[----:B---3--:R-:W-:Y:S05]  /*b630*/  @P2 BRA `(.L_x_4196) ;  /* 0x0000000000082947 */ /* 0x008fea0003800000 */
[----:B------:R-:W3:Y:S02]  /*b640*/  SYNCS.PHASECHK.TRANS64.TRYWAIT P2, [UR14+0x30850], R0 ;  /* 0x03085000ff0075a7 */ /* 0x000ee4000804014e */
[----:B---3--:R-:W-:Y:S05]  /*b650*/  @!P2 BRA `(.L_x_4197) ;  /* 0x000000a000c8a947 */ /* 0x008fea0003800000 */
.L_x_4196:
        /* <DEDUP_REMOVED lines=18> */
[----:B------:R-:W-:Y:S01]  /*b780*/  FMUL.FTZ R133, R151, UR5 ;  /* 0x0000000597857c20 */ /* 0x000fe20008410000 */
[----:B------:R-:W-:Y:S01]  /*b790*/  FMUL.FTZ R20, R130, UR5 ;  /* 0x0000000582147c20 */ /* 0x000fe20008410000 */
[----:B------:R-:W-:Y:S01]  /*b7a0*/  FMUL.FTZ R130, R132, UR5 ;  /* 0x0000000584827c20 */ /* 0x000fe20008410000 */
[----:B------:R-:W-:Y:S01]  /*b7b0*/  FMUL.FTZ R22, R134, UR5 ;  /* 0x0000000586167c20 */ /* 0x000fe20008410000 */
[----:B--2---:R-:W-:Y:S01]  /*b7c0*/  FMUL.FTZ R0, R122, UR5 ;  /* 0x000000057a007c20 */ /* 0x004fe20008410000 */
        /* <DEDUP_REMOVED lines=32> */
[----:B------:R-:W-:Y:S01]  /*b9d0*/  FMUL.FTZ R166, R166, UR5 ;  /* 0x00000005a6a67c20 */ /* 0x000fe20008410000 */
[----:B------:R-:W0:Y:S01]  /*b9e0*/  MUFU.TANH R3, R3 ;  /* 0x0000000300037308 */ /* 0x000e220000002400 */
[----:B------:R-:W-:Y:S01]  /*b9f0*/  ULDC UR19, c[0x0][0x288] ;  /* 0x0000a20000137ab9 */ /* 0x000fe20000000800 */
[----:B------:R-:W-:-:S06]  /*ba00*/  ULDC UR18, c[0x0][0x9e0] ;  /* 0x0002780000127ab9 */ /* 0x000fcc0000000800 */
        /* <DEDUP_REMOVED lines=42> */
[----:B------:R0:W0:Y:S01]  /*bcb0*/  MUFU.TANH R162, R165 ;  /* 0x000000a500a27308 */ /* 0x0000220000002400 */
        /* <DEDUP_REMOVED lines=12> */
[----:B------:R-:W-:-:S14]  /*bd80*/  FMUL.FTZ R176, R145, UR5 ;  /* 0x0000000591b07c20 */ /* 0x000fdc0008410000 */
[----:B------:R-:W-:Y:S01]  /*bd90*/  HGMMA.64x192x16.F32.BF16 R24, R172, gdesc[UR8].tnspB, R24, gsb0 ;  /* 0x42e00008ac187df0 */ /* 0x000fe20008001818 */
[----:B------:R-:W-:Y:S01]  /*bda0*/  UIADD3 UR10, UR6, 0x280, URZ ;  /* 0x00000280060a7890 */ /* 0x000fe2000fffe03f */
[----:B------:R-:W0:Y:S01]  /*bdb0*/  MUFU.TANH R176, R176 ;  /* 0x000000b000b07308 */ /* 0x000e220000002400 */
[----:B------:R-:W-:Y:S01]  /*bdc0*/  UMOV UR11, 0x40000040 ;  /* 0x40000040000b7882 */ /* 0x000fe20000000000 */
[----:B------:R-:W-:Y:S02]  /*bdd0*/  @UP0 ULDC UR6, c[0x0][0x44c] ;  /* 0x0001130000060ab9 */ /* 0x000fe40000000800 */
[----:B------:R-:W-:Y:S01]  /*bde0*/  @P2 IMAD.HI.U32 R142, R9, UR6, RZ ;  /* 0x00000006098e2c27 */ /* 0x000fe2000f8e00ff */
[----:B------:R-:W-:Y:S01]  /*bdf0*/  @UP0 ULDC UR6, c[0x0][0x450] ;  /* 0x0001140000060ab9 */ /* 0x000fe20000000800 */
[----:B------:R-:W-:-:S03]  /*be00*/  PLOP3.LUT P2, PT, PT, PT, UP1, 0x40, 0x0 ;  /* 0x000000000000781c */ /* 0x000fc60003f4e818 */
[----:B------:R-:W-:Y:S01]  /*be10*/  @P3 SHF.R.U32.HI R154, RZ, UR6, R142 ;  /* 0x00000006ff9a3c19 */ /* 0x000fe2000801168e */
[----:B------:R-:W-:-:S04]  /*be20*/  IMAD.U32 R142, RZ, RZ, UR57 ;  /* 0x00000039ff8e7e24 */ /* 0x000fc8000f8e00ff */
[----:B------:R-:W-:Y:S01]  /*be30*/  @!P1 VIADD R142, R142, 0x30840 ;  /* 0x000308408e8e9836 */ /* 0x000fe20000000000 */
[----:B------:R-:W5:Y:S04]  /*be40*/  SHFL.IDX PT, R151, R154, RZ, 0x1c1f ;  /* 0x001c1fff9a977589 */ /* 0x000f6800000e0000 */
[----:B------:R-:W-:Y:S02]  /*be50*/  @!P1 PRMT R145, RZ, 0x654, R142 ;  /* 0x00000654ff919816 */ /* 0x000fe4000000008e */
[----:B------:R0:W0:Y:S01]  /*be60*/  MUFU.TANH R142, R166 ;  /* 0x000000a6008e7308 */ /* 0x0000220000002400 */
[----:B------:R-:W-:Y:S02]  /*be70*/  WARPGROUP.DEPBAR.LE gsb0, 0x0 ;  /* 0x00008000000079c5 */ /* 0x000fe40000010000 */
[----:B------:R-:W-:Y:S01]  /*be80*/  WARPGROUP.ARRIVE ;  /* 0x00000000000079c5 */ /* 0x000fe20000000000 */
[----:B------:R-:W-:Y:S01]  /*be90*/  FMUL.FTZ R172, R124, UR5 ;  /* 0x000000057cac7c20 */ /* 0x000fe20008410000 */
[----:B------:R-:W-:Y:S01]  /*bea0*/  FMUL.FTZ R124, R143, UR5 ;  /* 0x000000058f7c7c20 */ /* 0x000fe20008410000 */
[----:B------:R-:W-:Y:S01]  /*beb0*/  FMUL.FTZ R174, R144, UR5 ;  /* 0x0000000590ae7c20 */ /* 0x000fe20008410000 */
[----:B------:R-:W-:Y:S01]  /*bec0*/  FMUL.FTZ R143, R158, UR5 ;  /* 0x000000059e8f7c20 */ /* 0x000fe20008410000 */
[----:B------:R-:W-:Y:S01]  /*bed0*/  FMUL.FTZ R144, R159, UR5 ;  /* 0x000000059f907c20 */ /* 0x000fe20008410000 */
[----:B------:R-:W-:Y:S01]  /*bee0*/  HGMMA.64x192x16.F32.BF16 R24, R168, gdesc[UR8].tnspB, R24, gsb0 ;  /* 0x42e00008a8187df0 */ /* 0x000fe20008001818 */
[----:B------:R-:W0:Y:S08]  /*bef0*/  MUFU.TANH R172, R172 ;  /* 0x000000ac00ac7308 */ /* 0x000e300000002400 */
[----:B------:R-:W0:Y:S08]  /*bf00*/  MUFU.TANH R124, R124 ;  /* 0x0000007c007c7308 */ /* 0x000e300000002400 */
[----:B------:R-:W0:Y:S08]  /*bf10*/  MUFU.TANH R174, R174 ;  /* 0x000000ae00ae7308 */ /* 0x000e300000002400 */
[----:B------:R-:W0:Y:S08]  /*bf20*/  MUFU.TANH R143, R143 ;  /* 0x0000008f008f7308 */ /* 0x000e300000002400 */
[----:B------:R-:W0:Y:S01]  /*bf30*/  MUFU.TANH R144, R144 ;  /* 0x0000009000907308 */ /* 0x000e220000002400 */
[----:B------:R-:W-:-:S02]  /*bf40*/  WARPGROUP.DEPBAR.LE gsb0, 0x0 ;  /* 0x00008000000079c5 */ /* 0x000fc40000010000 */
[----:B------:R-:W-:Y:S01]  /*bf50*/  IMAD R170, R13, -0x60, RZ ;  /* 0xffffffa00daa7824 */ /* 0x000fe200078e02ff */
[----:B------:R1:W-:Y:S04]  /*bf60*/  @!P1 SYNCS.ARRIVE.TRANS64.RED.A1T0 RZ, [R145+URZ], RZ ;  /* 0x000000ff91ff99a7 */ /* 0x0003e8000810043f */
[----:B------:R0:W0:Y:S01]  /*bf70*/  MUFU.TANH R168, R161 ;  /* 0x000000a100a87308 */ /* 0x0000220000002400 */
[----:B------:R-:W-:-:S04]  /*bf80*/  VIADD R147, R170, 0x1 ;  /* 0x00000001aa937836 */ /* 0x000fc80000000000 */
[----:B------:R-:W-:Y:S02]  /*bf90*/  IMAD R147, R10, -0x2, R147 ;  /* 0xfffffffe0a937824 */ /* 0x000fe400078e0293 */
[----:B-1----:R-:W-:Y:S02]  /*bfa0*/  FMUL.FTZ R145, R167, UR5 ;  /* 0x00000005a7917c20 */ /* 0x002fe40008410000 */
[C---:B------:R-:W-:Y:S01]  /*bfb0*/  VIADD R180, R147.reuse, 0xffffffff ;  /* 0xffffffff93b47836 */ /* 0x040fe20000000000 */
[----:B------:R-:W-:-:S03]  /*bfc0*/  IADD3 R146, R147, -UR19, R18 ;  /* 0x8000001393927c10 */ /* 0x000fc6000fffe012 */
[----:B------:R-:W1:Y:S02]  /*bfd0*/  MUFU.TANH R145, R145 ;  /* 0x0000009100917308 */ /* 0x000e640000002400 */
[C---:B------:R-:W-:Y:S02]  /*bfe0*/  VIADD R177, R146.reuse, UR18 ;  /* 0x0000001292b17c36 */ /* 0x040fe40008000000 */
[----:B------:R-:W-:Y:S02]  /*bff0*/  VIADD R178, R146, UR15 ;  /* 0x0000000f92b27c36 */ /* 0x000fe40008000000 */
[--C-:B-----5:R-:W-:Y:S02]  /*c000*/  IMAD.IADD R156, R177, 0x1, R151.reuse ;  /* 0x00000001b19c7824 */ /* 0x120fe400078e0297 */
[----:B------:R-:W-:Y:S01]  /*c010*/  IMAD.IADD R158, R178, 0x1, R151 ;  /* 0x00000001b29e7824 */ /* 0x000fe200078e0297 */
[----:B0-234-:R-:W-:Y:S06]  /*c020*/  @P2 BRA `(.L_x_4198) ;  /* 0x0000000000602947 */ /* 0x01dfec0003800000 */
[----:B------:R-:W-:Y:S01]  /*c030*/  ULDC UR10, c[0x0][0x2f0] ;  /* 0x0000bc00000a7ab9 */ /* 0x000fe20000000800 */
[----:B------:R-:W-:Y:S01]  /*c040*/  ULDC UR6, c[0x0][0x288] ;  /* 0x0000a20000067ab9 */ /* 0x000fe20000000800 */
[----:B------:R-:W-:Y:S01]  /*c050*/  IMAD R146, R16, UR10, R151 ;  /* 0x0000000a10927c24 */ /* 0x000fe2000f8e0297 */
[----:B------:R-:W-:Y:S03]  /*c060*/  BSSY B0, `(.L_x_4199) ;  /* 0x0000011000007945 */ /* 0x000fe60003800000 */
        /* <DEDUP_REMOVED lines=11> */
.L_x_4200:
[----:B------:R-:W-:-:S05]  /*c120*/  IMAD.U32 R155, RZ, RZ, UR61 ;  /* 0x0000003dff9b7e24 */ /* 0x000fca000f8e00ff */
[----:B------:R-:W-:-:S13]  /*c130*/  ISETP.NE.AND P2, PT, R155, 0x1, PT ;  /* 0x000000019b00780c */ /* 0x000fda0003f45270 */
[----:B------:R-:W0:Y:S02]  /*c140*/  @P2 LDC.64 R146, c[0x0][0x9e8] ;  /* 0x00027a00ff922b82 */ /* 0x000e240000000a00 */
[----:B0-----:R-:W-:-:S05]  /*c150*/  @P2 IMAD.HI.U32 R146, R151, R146, RZ ;  /* 0x0000009297922227 */ /* 0x001fca00078e00ff */
[----:B------:R-:W-:-:S07]  /*c160*/  @P2 SHF.R.U32.HI R151, RZ, R147, R146 ;  /* 0x00000093ff972219 */ /* 0x000fce0000011692 */
.L_x_4201:
[----:B------:R-:W-:Y:S05]  /*c170*/  BSYNC B0 ;  /* 0x0000000000007941 */ /* 0x000fea0003800000 */
.L_x_4199:
[----:B------:R-:W-:-:S05]  /*c180*/  IMAD R151, R151, R155, R180 ;  /* 0x0000009b97977224 */ /* 0x000fca00078e02b4 */
[----:B------:R-:W-:Y:S02]  /*c190*/  VIADDMNMX R156, R151, R155, R156, PT ;  /* 0x0000009b979c7246 */ /* 0x000fe4000380019c */
[----:B------:R-:W-:-:S07]  /*c1a0*/  VIMNMX R158, R158, R151, !PT ;  /* 0x000000979e9e7248 */ /* 0x000fce0007fe0100 */
.L_x_4198:
[C---:B------:R-:W-:Y:S01]  /*c1b0*/  ISETP.GE.AND P2, PT, R170.reuse, 0x2, PT ;  /* 0x00000002aa00780c */ /* 0x040fe20003f46270 */
[----:B------:R-:W0:Y:S01]  /*c1c0*/  SHFL.IDX PT, R179, R154, 0x1, 0x1c1f ;  /* 0x003c1f009ab37f89 */ /* 0x000e2200000e0000 */
        /* <DEDUP_REMOVED lines=11> */
[----:B------:R-:W-:Y:S01]  /*c280*/  ISETP.LT.OR P5, PT, R156, 0x9, P5 ;  /* 0x000000099c00780c */ /* 0x000fe20002fa1670 */
[----:B0-----:R-:W-:Y:S01]  /*c290*/  IMAD.IADD R120, R178, 0x1, R179 ;  /* 0x00000001b2787824 */ /* 0x001fe200078e02b3 */
        /* <DEDUP_REMOVED lines=97> */
[----:B------:R-:W-:Y:S01]  /*c8b0*/  FSEL R207, R3, -INF , !P6 ;  /* 0xff80000003cf7808 */ /* 0x000fe20007000000 */
[----:B------:R-:W-:Y:S01]  /*c8c0*/  IMAD.IADD R3, R177, 0x1, R179 ;  /* 0x00000001b1037824 */ /* 0x000fe200078e02b3 */
        /* <DEDUP_REMOVED lines=22> */
.L_x_4204:
[----:B------:R-:W-:-:S05]  /*ca30*/  IMAD.U32 R128, RZ, RZ, UR61 ;  /* 0x0000003dff807e24 */ /* 0x000fca000f8e00ff */
[----:B------:R-:W-:-:S13]  /*ca40*/  ISETP.NE.AND P6, PT, R128, 0x1, PT ;  /* 0x000000018000780c */ /* 0x000fda0003fc5270 */
[----:B------:R-:W0:Y:S02]  /*ca50*/  @P6 LDC.64 R176, c[0x0][0x9e8] ;  /* 0x00027a00ffb06b82 */ /* 0x000e240000000a00 */
[----:B0-----:R-:W-:-:S05]  /*ca60*/  @P6 IMAD.HI.U32 R176, R179, R176, RZ ;  /* 0x000000b0b3b06227 */ /* 0x001fca00078e00ff */
[----:B------:R-:W-:-:S07]  /*ca70*/  @P6 SHF.R.U32.HI R179, RZ, R177, R176 ;  /* 0x000000b1ffb36219 */ /* 0x000fce00000116b0 */
.L_x_4205:
[----:B------:R-:W-:Y:S05]  /*ca80*/  BSYNC B0 ;  /* 0x0000000000007941 */ /* 0x000fea0003800000 */
.L_x_4203:
[----:B------:R-:W-:-:S05]  /*ca90*/  IMAD R179, R179, R128, R180 ;  /* 0x00000080b3b37224 */ /* 0x000fca00078e02b4 */
[----:B------:R-:W-:Y:S02]  /*caa0*/  VIADDMNMX R3, R179, R128, R3, PT ;  /* 0x00000080b3037246 */ /* 0x000fe40003800103 */
[----:B------:R-:W-:-:S07]  /*cab0*/  VIMNMX R120, R120, R179, !PT ;  /* 0x000000b378787248 */ /* 0x000fce0007fe0100 */
.L_x_4202:
[C---:B------:R-:W-:Y:S01]  /*cac0*/  ISETP.GT.AND P2, PT, R120.reuse, 0x1, !P2 ;  /* 0x000000017800780c */ /* 0x040fe20005744270 */
[----:B------:R-:W-:Y:S01]  /*cad0*/  UMOV UR59, UR7 ;  /* 0x00000007003b7c82 */ /* 0x000fe20008000000 */
[----:B------:R-:W-:Y:S01]  /*cae0*/  ISETP.GT.AND P3, PT, R120, 0x8, !P3 ;  /* 0x000000087800780c */ /* 0x000fe20005f64270 */
[----:B------:R-:W-:Y:S01]  /*caf0*/  UMOV UR56, UR4 ;  /* 0x0000000400387c82 */ /* 0x000fe20008000000 */
        /* <DEDUP_REMOVED lines=10> */
[----:B------:R-:W-:Y:S01]  /*cba0*/  ISETP.NE.AND P2, PT, R166, RZ, PT ;  /* 0x000000ffa600720c */ /* 0x000fe20003f45270 */
[----:B------:R-:W0:Y:S01]  /*cbb0*/  LDC R12, c[0x0][0x988] ;  /* 0x00026200ff0c7b82 */ /* 0x000e220000000800 */
        /* <DEDUP_REMOVED lines=59> */
[----:B------:R-:W2:Y:S01]  /*cf70*/  SHFL.BFLY PT, R209, R20, 0x2, 0x1f ;  /* 0x0c401f0014d17f89 */ /* 0x000ea200000e0000 */
[----:B------:R-:W-:-:S02]  /*cf80*/  ISETP.NE.AND P6, PT, R152, RZ, PT ;  /* 0x000000ff9800720c */ /* 0x000fc40003fc5270 */
[C---:B------:R-:W-:Y:S02]  /*cf90*/  ISETP.GT.AND P2, PT, R120.reuse, 0x31, !P2 ;  /* 0x000000317800780c */ /* 0x040fe40005744270 */
[C---:B------:R-:W-:Y:S02]  /*cfa0*/  ISETP.GT.AND P4, PT, R120.reuse, 0x51, !P4 ;  /* 0x000000517800780c */ /* 0x040fe40006784270 */
[----:B------:R-:W-:Y:S02]  /*cfb0*/  ISETP.LT.OR P2, PT, R3, 0x32, P2 ;  /* 0x000000320300780c */ /* 0x000fe40001741670 */
[----:B------:R-:W-:Y:S02]  /*cfc0*/  ISETP.GT.AND P5, PT, R120, 0x58, !P5 ;  /* 0x000000587800780c */ /* 0x000fe40006fa4270 */
[----:B------:R-:W-:Y:S02]  /*cfd0*/  FSEL R127, R127, -INF , !P2 ;  /* 0xff8000007f7f7808 */ /* 0x000fe40005000000 */
[----:B------:R-:W-:-:S02]  /*cfe0*/  ISETP.NE.AND P2, PT, R188, RZ, PT ;  /* 0x000000ffbc00720c */ /* 0x000fc40003f45270 */
[C---:B------:R-:W-:Y:S02]  /*cff0*/  ISETP.LT.OR P4, PT, R3.reuse, 0x52, P4 ;  /* 0x000000520300780c */ /* 0x040fe40002781670 */
[----:B------:R-:W-:Y:S02]  /*d000*/  ISETP.GT.AND P2, PT, R120, 0x38, !P2 ;  /* 0x000000387800780c */ /* 0x000fe40005744270 */
[C---:B------:R-:W-:Y:S02]  /*d010*/  ISETP.LT.OR P5, PT, R3.reuse, 0x59, P5 ;  /* 0x000000590300780c */ /* 0x040fe40002fa1670 */
[----:B------:R-:W-:Y:S02]  /*d020*/  ISETP.LT.OR P2, PT, R3, 0x39, P2 ;  /* 0x000000390300780c */ /* 0x000fe40001741670 */
[----:B------:R-:W-:Y:S02]  /*d030*/  FSEL R137, R137, -INF , !P4 ;  /* 0xff80000089897808 */ /* 0x000fe40006000000 */
[----:B------:R-:W-:-:S02]  /*d040*/  FSEL R21, R132, -INF , !P2 ;  /* 0xff80000084157808 */ /* 0x000fc40005000000 */
[----:B------:R-:W-:Y:S02]  /*d050*/  ISETP.NE.AND P2, PT, R148, RZ, PT ;  /* 0x000000ff9400720c */ /* 0x000fe40003f45270 */
[----:B--2---:R-:W-:Y:S02]  /*d060*/  FMNMX.FTZ R209, R20, R209, !PT ;  /* 0x000000d114d17209 */ /* 0x004fe40007810000 */
[----:B------:R-:W-:Y:S02]  /*d070*/  ISETP.GT.AND P2, PT, R120, 0x39, !P2 ;  /* 0x000000397800780c */ /* 0x000fe40005744270 */
[----:B------:R-:W-:Y:S01]  /*d080*/  R2UR UR6, R17 ;  /* 0x00000000110672ca */ /* 0x000fe200000e0000 */
[----:B------:R-:W2:Y:S01]  /*d090*/  SHFL.BFLY PT, R4, R209, 0x1, 0x1f ;  /* 0x0c201f00d1047f89 */ /* 0x000ea200000e0000 */
[----:B------:R-:W-:-:S04]  /*d0a0*/  ISETP.LT.OR P2, PT, R3, 0x3a, P2 ;  /* 0x0000003a0300780c */ /* 0x000fc80001741670 */
[----:B------:R-:W-:Y:S02]  /*d0b0*/  FSEL R133, R133, -INF , !P2 ;  /* 0xff80000085857808 */ /* 0x000fe40005000000 */
[----:B------:R-:W-:-:S04]  /*d0c0*/  ISETP.NE.AND P2, PT, R190, RZ, PT ;  /* 0x000000ffbe00720c */ /* 0x000fc80003f45270 */
[----:B------:R-:W-:-:S04]  /*d0d0*/  ISETP.GT.AND P2, PT, R120, 0x40, !P2 ;  /* 0x000000407800780c */ /* 0x000fc80005744270 */
[----:B------:R-:W-:-:S04]  /*d0e0*/  ISETP.LT.OR P2, PT, R3, 0x41, P2 ;  /* 0x000000410300780c */ /* 0x000fc80001741670 */
[----:B------:R-:W-:Y:S02]  /*d0f0*/  FSEL R183, R138, -INF , !P2 ;  /* 0xff8000008ab77808 */ /* 0x000fe40005000000 */
[----:B------:R-:W-:Y:S02]  /*d100*/  ISETP.NE.AND P2, PT, R150, RZ, PT ;  /* 0x000000ff9600720c */ /* 0x000fe40003f45270 */
[----:B--2---:R-:W-:Y:S02]  /*d110*/  FMNMX.FTZ R4, R209, R4, !PT ;  /* 0x00000004d1047209 */ /* 0x004fe40007810000 */
        /* <DEDUP_REMOVED lines=35> */
[----:B-1----:R-:W-:Y:S01]  /*d350*/  FSEL R165, R145, -INF , !P6 ;  /* 0xff80000091a57808 */ /* 0x002fe20007000000 */
        /* <DEDUP_REMOVED lines=26> */
[-C--:B------:R-:W-:Y:S01]  /*d500*/  FFMA.FTZ R125, R131, R12.reuse, -R0 ;  /* 0x0000000c837d7223 */ /* 0x080fe20000010800 */
[----:B------:R-:W-:Y:S01]  /*d510*/  FMUL.FTZ R0, R141, R12 ;  /* 0x0000000c8d007220 */ /* 0x000fe20000410000 */
[----:B------:R-:W-:Y:S01]  /*d520*/  MUFU.EX2 R207, R207 ;  /* 0x000000cf00cf7308 */ /* 0x000fe20000000800 */
[----:B------:R-:W-:-:S04]  /*d530*/  FMNMX.FTZ R20, R23, R20, !PT ;  /* 0x0000001417147209 */ /* 0x000fc80007810000 */
[----:B------:R-:W-:-:S03]  /*d540*/  FMNMX.FTZ R20, R127, R20, !PT ;  /* 0x000000147f147209 */ /* 0x000fc60007810000 */
[----:B------:R-:W0:Y:S01]  /*d550*/  MUFU.EX2 R0, R0 ;  /* 0x0000000000007308 */ /* 0x000e220000000800 */
[----:B------:R-:W-:-:S04]  /*d560*/  FMNMX.FTZ R20, R21, R20, !PT ;  /* 0x0000001415147209 */ /* 0x000fc80007810000 */
[----:B------:R-:W-:-:S03]  /*d570*/  FMNMX.FTZ R20, R133, R20, !PT ;  /* 0x0000001485147209 */ /* 0x000fc60007810000 */
[----:B------:R-:W1:Y:S01]  /*d580*/  MUFU.EX2 R188, R188 ;  /* 0x000000bc00bc7308 */ /* 0x000e620000000800 */
[----:B------:R-:W-:-:S04]  /*d590*/  FMNMX.FTZ R20, R183, R20, !PT ;  /* 0x00000014b7147209 */ /* 0x000fc80007810000 */
[----:B------:R-:W-:-:S03]  /*d5a0*/  FMNMX.FTZ R20, R139, R20, !PT ;  /* 0x000000148b147209 */ /* 0x000fc60007810000 */
[----:B------:R-:W2:Y:S01]  /*d5b0*/  MUFU.EX2 R190, R190 ;  /* 0x000000be00be7308 */ /* 0x000ea20000000800 */
[----:B------:R-:W-:-:S04]  /*d5c0*/  FMNMX.FTZ R20, R143, R20, !PT ;  /* 0x000000148f147209 */ /* 0x000fc80007810000 */
[----:B------:R-:W-:-:S03]  /*d5d0*/  FMNMX.FTZ R20, R199, R20, !PT ;  /* 0x00000014c7147209 */ /* 0x000fc60007810000 */
[----:B------:R-:W3:Y:S01]  /*d5e0*/  MUFU.EX2 R201, R201 ;  /* 0x000000c900c97308 */ /* 0x000ee20000000800 */
[----:B------:R-:W-:-:S04]  /*d5f0*/  FMNMX.FTZ R20, R171, R20, !PT ;  /* 0x00000014ab147209 */ /* 0x000fc80007810000 */
[----:B------:R-:W-:-:S03]  /*d600*/  FMNMX.FTZ R20, R137, R20, !PT ;  /* 0x0000001489147209 */ /* 0x000fc60007810000 */
[----:B------:R-:W4:Y:S01]  /*d610*/  MUFU.EX2 R184, R184 ;  /* 0x000000b800b87308 */ /* 0x000f220000000800 */
[----:B------:R-:W-:-:S04]  /*d620*/  FMNMX.FTZ R20, R167, R20, !PT ;  /* 0x00000014a7147209 */ /* 0x000fc80007810000 */
[----:B------:R-:W-:-:S03]  /*d630*/  FMNMX.FTZ R20, R165, R20, !PT ;  /* 0x00000014a5147209 */ /* 0x000fc60007810000 */
[----:B------:R-:W5:Y:S02]  /*d640*/  MUFU.EX2 R169, R169 ;  /* 0x000000a900a97308 */ /* 0x000f640000000800 */
[----:B------:R-:W0:Y:S06]  /*d650*/  SHFL.BFLY PT, R3, R20, 0x2, 0x1f ;  /* 0x0c401f0014037f89 */ /* 0x000e2c00000e0000 */
        /* <DEDUP_REMOVED lines=10> */
[C---:B------:R-:W-:Y:S01]  /*d700*/  FSETP.NEU.FTZ.AND P2, PT, R3.reuse, -INF , PT ;  /* 0xff8000000300780b */ /* 0x040fe20003f5d000 */
[----:B------:R-:W-:-:S06]  /*d710*/  FMUL.FTZ R126, R3, R12 ;  /* 0x0000000c037e7220 */ /* 0x000fcc0000410000 */
[----:B------:R-:W-:Y:S01]  /*d720*/  MUFU.EX2 R151, R151 ;  /* 0x0000009700977308 */ /* 0x000fe20000000800 */
[----:B------:R-:W-:-:S05]  /*d730*/  FSEL R126, R126, RZ, P2 ;  /* 0x000000ff7e7e7208 */ /* 0x000fca0001000000 */
[-CC-:B------:R-:W-:Y:S01]  /*d740*/  FFMA.FTZ R131, R2, R12.reuse, -R126.reuse ;  /* 0x0000000c02837223 */ /* 0x180fe2000001087e */
[----:B------:R-:W-:Y:S01]  /*d750*/  FSEL R2, R3, RZ, P2 ;  /* 0x000000ff03027208 */ /* 0x000fe20001000000 */
[-CC-:B------:R-:W-:Y:S01]  /*d760*/  FFMA.FTZ R22, R181, R12.reuse, -R126.reuse ;  /* 0x0000000cb5167223 */ /* 0x180fe2000001087e */
[-CC-:B------:R-:W-:Y:S01]  /*d770*/  FFMA.FTZ R14, R195, R12.reuse, -R126.reuse ;  /* 0x0000000cc30e7223 */ /* 0x180fe2000001087e */
[-CC-:B------:R-:W-:Y:S01]  /*d780*/  FFMA.FTZ R181, R121, R12.reuse, -R126.reuse ;  /* 0x0000000c79b57223 */ /* 0x180fe2000001087e */
[--C-:B------:R-:W-:Y:S01]  /*d790*/  FFMA.FTZ R121, R123, R12, -R126.reuse ;  /* 0x0000000c7b797223 */ /* 0x100fe2000001087e */
[----:B------:R-:W-:Y:S01]  /*d7a0*/  FADD.FTZ R15, -R2, R15 ;  /* 0x0000000f020f7221 */ /* 0x000fe20000010100 */
[----:B------:R-:W-:Y:S01]  /*d7b0*/  MUFU.EX2 R131, R131 ;  /* 0x0000008300837308 */ /* 0x000fe20000000800 */
[----:B------:R-:W-:Y:S01]  /*d7c0*/  FFMA.FTZ R123, R0, R8, R207 ;  /* 0x00000008007b7223 */ /* 0x000fe200000100cf */
[-CC-:B------:R-:W-:Y:S01]  /*d7d0*/  FFMA.FTZ R20, R177, R12.reuse, -R126.reuse ;  /* 0x0000000cb1147223 */ /* 0x180fe2000001087e */
[-C--:B------:R-:W-:Y:S01]  /*d7e0*/  FMUL.FTZ R15, R15, R12.reuse ;  /* 0x0000000c0f0f7220 */ /* 0x080fe20000410000 */
[-CC-:B------:R-:W-:Y:S01]  /*d7f0*/  FFMA.FTZ R141, R193, R12.reuse, -R126.reuse ;  /* 0x0000000cc18d7223 */ /* 0x180fe2000001087e */
[----:B-1----:R-:W-:Y:S01]  /*d800*/  FADD.FTZ R123, R188, R123 ;  /* 0x0000007bbc7b7221 */ /* 0x002fe20000010000 */
[-CC-:B------:R-:W-:Y:S01]  /*d810*/  FFMA.FTZ R177, R23, R12.reuse, -R126.reuse ;  /* 0x0000000c17b17223 */ /* 0x180fe2000001087e */
[-CC-:B------:R-:W-:Y:S01]  /*d820*/  FFMA.FTZ R153, R191, R12.reuse, -R126.reuse ;  /* 0x0000000cbf997223 */ /* 0x180fe2000001087e */
[----:B------:R5:W0:Y:S01]  /*d830*/  MUFU.EX2 R2, R15 ;  /* 0x0000000f00027308 */ /* 0x000a220000000800 */
[----:B--2---:R-:W-:Y:S01]  /*d840*/  FADD.FTZ R8, R190, R123 ;  /* 0x0000007bbe087221 */ /* 0x004fe20000010000 */
[-CC-:B------:R-:W-:Y:S01]  /*d850*/  FFMA.FTZ R120, R179, R12.reuse, -R126.reuse ;  /* 0x0000000cb3787223 */ /* 0x180fe2000001087e */
[-CC-:B------:R-:W-:Y:S01]  /*d860*/  FFMA.FTZ R157, R189, R12.reuse, -R126.reuse ;  /* 0x0000000cbd9d7223 */ /* 0x180fe2000001087e */
[-C--:B------:R-:W-:Y:S01]  /*d870*/  FFMA.FTZ R122, R187, R12.reuse, -R126 ;  /* 0x0000000cbb7a7223 */ /* 0x080fe2000001087e */
[----:B---3--:R-:W-:Y:S01]  /*d880*/  FADD.FTZ R23, R201, R8 ;  /* 0x00000008c9177221 */ /* 0x008fe20000010000 */
[-CC-:B------:R-:W-:Y:S01]  /*d890*/  FFMA.FTZ R124, R185, R12.reuse, -R126.reuse ;  /* 0x0000000cb97c7223 */ /* 0x180fe2000001087e */
[-CC-:B------:R-:W-:Y:S01]  /*d8a0*/  FFMA.FTZ R128, R127, R12.reuse, -R126.reuse ;  /* 0x0000000c7f807223 */ /* 0x180fe2000001087e */
[----:B------:R-:W1:Y:S01]  /*d8b0*/  MUFU.EX2 R14, R14 ;  /* 0x0000000e000e7308 */ /* 0x000e620000000800 */
[----:B----4-:R-:W-:Y:S01]  /*d8c0*/  FADD.FTZ R8, R184, R23 ;  /* 0x00000017b8087221 */ /* 0x010fe20000010000 */
[-CC-:B------:R-:W-:Y:S01]  /*d8d0*/  FFMA.FTZ R179, R21, R12.reuse, -R126.reuse ;  /* 0x0000000c15b37223 */ /* 0x180fe2000001087e */
[-CC-:B------:R-:W-:Y:S01]  /*d8e0*/  FFMA.FTZ R133, R133, R12.reuse, -R126.reuse ;  /* 0x0000000c85857223 */ /* 0x180fe2000001087e */
[-C--:B------:R-:W-:Y:S01]  /*d8f0*/  FFMA.FTZ R183, R183, R12.reuse, -R126 ;  /* 0x0000000cb7b77223 */ /* 0x080fe2000001087e */
[----:B-----5:R-:W-:Y:S01]  /*d900*/  FADD.FTZ R15, R169, R8 ;  /* 0x00000008a90f7221 */ /* 0x020fe20000010000 */
[-CC-:B------:R-:W-:Y:S01]  /*d910*/  FFMA.FTZ R139, R139, R12.reuse, -R126.reuse ;  /* 0x0000000c8b8b7223 */ /* 0x180fe2000001087e */
[-CC-:B------:R-:W-:Y:S01]  /*d920*/  FFMA.FTZ R143, R143, R12.reuse, -R126.reuse ;  /* 0x0000000c8f8f7223 */ /* 0x180fe2000001087e */
[----:B------:R-:W2:Y:S01]  /*d930*/  MUFU.EX2 R20, R20 ;  /* 0x0000001400147308 */ /* 0x000ea20000000800 */
[----:B0-----:R-:W-:Y:S01]  /*d940*/  FFMA.FTZ R5, R2, R5, R131 ;  /* 0x0000000502057223 */ /* 0x001fe20000010083 */
[----:B------:R-:W-:Y:S01]  /*d950*/  FADD.FTZ R130, R186, R15 ;  /* 0x0000000fba827221 */ /* 0x000fe20000010000 */
[-CC-:B------:R-:W-:Y:S01]  /*d960*/  FFMA.FTZ R199, R199, R12.reuse, -R126.reuse ;  /* 0x0000000cc7c77223 */ /* 0x180fe2000001087e */
[-CC-:B------:R-:W-:Y:S01]  /*d970*/  FFMA.FTZ R171, R171, R12.reuse, -R126.reuse ;  /* 0x0000000cabab7223 */ /* 0x180fe2000001087e */
[-C--:B------:R-:W-:Y:S01]  /*d980*/  FFMA.FTZ R137, R137, R12.reuse, -R126 ;  /* 0x0000000c89897223 */ /* 0x080fe2000001087e */
[----:B------:R-:W-:Y:S01]  /*d990*/  FADD.FTZ R15, R173, R130 ;  /* 0x00000082ad0f7221 */ /* 0x000fe20000010000 */
[-CC-:B------:R-:W-:Y:S01]  /*d9a0*/  FFMA.FTZ R167, R167, R12.reuse, -R126.reuse ;  /* 0x0000000ca7a77223 */ /* 0x180fe2000001087e */
[----:B------:R-:W0:Y:S01]  /*d9b0*/  MUFU.EX2 R141, R141 ;  /* 0x0000008d008d7308 */ /* 0x000e220000000800 */
[----:B-1----:R-:W-:Y:S01]  /*d9c0*/  FADD.FTZ R5, R14, R5 ;  /* 0x000000050e057221 */ /* 0x002fe20000010000 */
[----:B------:R-:W-:Y:S01]  /*d9d0*/  FADD.FTZ R130, R180, R15 ;  /* 0x0000000fb4827221 */ /* 0x000fe20000010000 */
[----:B------:R-:W-:Y:S01]  /*d9e0*/  FFMA.FTZ R126, R165, R12, -R126 ;  /* 0x0000000ca57e7223 */ /* 0x000fe2000001087e */
[----:B------:R-:W-:Y:S01]  /*d9f0*/  IMAD.U32 R21, RZ, RZ, UR14 ;  /* 0x0000000eff157e24 */ /* 0x000fe2000f8e00ff */
[----:B------:R-:W-:Y:S01]  /*da00*/  ISETP.GT.AND P2, PT, R13, UR6, PT ;  /* 0x000000060d007c0c */ /* 0x000fe2000bf44270 */
[----:B------:R-:W-:Y:S01]  /*da10*/  FADD.FTZ R15, R135, R130 ;  /* 0x00000082870f7221 */ /* 0x000fe20000010000 */
[----:B------:R-:W-:Y:S01]  /*da20*/  F2FP.BF16.F32.PACK_AB R184, R169, R184 ;  /* 0x000000b8a9b8723e */ /* 0x000fe200000010ff */
[----:B------:R-:W1:Y:S01]  /*da30*/  MUFU.EX2 R22, R22 ;  /* 0x0000001600167308 */ /* 0x000e620000000800 */
[----:B--2---:R-:W-:Y:S01]  /*da40*/  FADD.FTZ R8, R20, R5 ;  /* 0x0000000514087221 */ /* 0x004fe20000010000 */
[----:B------:R-:W-:Y:S01]  /*da50*/  FADD.FTZ R130, R182, R15 ;  /* 0x0000000fb6827221 */ /* 0x000fe20000010000 */
[----:B------:R-:W-:Y:S01]  /*da60*/  @!P1 VIADD R21, R21, 0x30860 ;  /* 0x0003086015159836 */ /* 0x000fe20000000000 */
[----:B------:R-:W-:Y:S01]  /*da70*/  F2FP.BF16.F32.PACK_AB R186, R173, R186 ;  /* 0x000000baadba723e */ /* 0x000fe200000010ff */
[----:B------:R-:W-:Y:S01]  /*da80*/  VIADD R13, R13, 0xffffffff ;  /* 0xffffffff0d0d7836 */ /* 0x000fe20000000000 */
[----:B------:R-:W-:Y:S01]  /*da90*/  F2FP.BF16.F32.PACK_AB R189, R14, R131 ;  /* 0x000000830ebd723e */ /* 0x000fe200000010ff */
[----:B------:R-:W-:Y:S01]  /*daa0*/  IMAD.MOV.U32 R14, RZ, RZ, R4 ;  /* 0x000000ffff0e7224 */ /* 0x000fe200078e0004 */
[----:B------:R-:W2:Y:S01]  /*dab0*/  MUFU.EX2 R153, R153 ;  /* 0x0000009900997308 */ /* 0x000ea20000000800 */
[----:B0-----:R-:W-:Y:S01]  /*dac0*/  FADD.FTZ R5, R141, R8 ;  /* 0x000000088d057221 */ /* 0x001fe20000010000 */
[----:B------:R-:W-:-:S02]  /*dad0*/  @!P1 PRMT R21, RZ, 0x654, R21 ;  /* 0x00000654ff159816 */ /* 0x000fc40000000015 */
[----:B------:R-:W-:Y:S02]  /*dae0*/  F2FP.BF16.F32.PACK_AB R188, R188, R207 ;  /* 0x000000cfbcbc723e */ /* 0x000fe400000010ff */
[----:B------:R0:W-:Y:S01]  /*daf0*/  @!P1 SYNCS.ARRIVE.TRANS64.RED.A1T0 RZ, [R21+URZ], RZ ;  /* 0x000000ff15ff99a7 */ /* 0x0001e2000810043f */
[----:B------:R-:W-:Y:S01]  /*db00*/  F2FP.BF16.F32.PACK_AB R190, R201, R190 ;  /* 0x000000bec9be723e */ /* 0x000fe200000010ff */
[----:B------:R-:W3:Y:S01]  /*db10*/  MUFU.EX2 R120, R120 ;  /* 0x0000007800787308 */ /* 0x000ee20000000800 */
[----:B-1----:R-:W-:Y:S01]  /*db20*/  FADD.FTZ R8, R22, R5 ;  /* 0x0000000516087221 */ /* 0x002fe20000010000 */
[----:B------:R-:W-:Y:S02]  /*db30*/  F2FP.BF16.F32.PACK_AB R180, R135, R180 ;  /* 0x000000b487b4723e */ /* 0x000fe400000010ff */
[----:B------:R-:W-:Y:S02]  /*db40*/  F2FP.BF16.F32.PACK_AB R182, R145, R182 ;  /* 0x000000b691b6723e */ /* 0x000fe400000010ff */
[----:B------:R-:W-:-:S02]  /*db50*/  F2FP.BF16.F32.PACK_AB R191, R141, R20 ;  /* 0x000000148dbf723e */ /* 0x000fc400000010ff */
[----:B------:R-:W1:Y:S01]  /*db60*/  MUFU.EX2 R157, R157 ;  /* 0x0000009d009d7308 */ /* 0x000e620000000800 */
[C---:B--2---:R-:W-:Y:S01]  /*db70*/  FADD.FTZ R5, R153.reuse, R8 ;  /* 0x0000000899057221 */ /* 0x044fe20000010000 */
[----:B------:R-:W-:-:S06]  /*db80*/  F2FP.BF16.F32.PACK_AB R185, R153, R22 ;  /* 0x0000001699b9723e */ /* 0x000fcc00000010ff */
[----:B------:R-:W2:Y:S01]  /*db90*/  MUFU.EX2 R181, R181 ;  /* 0x000000b500b57308 */ /* 0x000ea20000000800 */
[----:B---3--:R-:W-:Y:S01]  /*dba0*/  FADD.FTZ R8, R120, R5 ;  /* 0x0000000578087221 */ /* 0x008fe20000010000 */
[----:B------:R-:W-:-:S04]  /*dbb0*/  FADD.FTZ R5, R145, R130 ;  /* 0x0000008291057221 */ /* 0x000fc80000010000 */
[----:B------:R-:W-:Y:S01]  /*dbc0*/  FADD.FTZ R130, R176, R5 ;  /* 0x00000005b0827221 */ /* 0x000fe20000010000 */
[----:B------:R-:W-:Y:S01]  /*dbd0*/  F2FP.BF16.F32.PACK_AB R176, R151, R176 ;  /* 0x000000b097b0723e */ /* 0x000fe200000010ff */
[----:B------:R-:W3:Y:S01]  /*dbe0*/  MUFU.EX2 R122, R122 ;  /* 0x0000007a007a7308 */ /* 0x000ee20000000800 */
[----:B-1----:R-:W-:Y:S01]  /*dbf0*/  FADD.FTZ R8, R157, R8 ;  /* 0x000000089d087221 */ /* 0x002fe20000010000 */
[----:B------:R-:W-:Y:S01]  /*dc00*/  FADD.FTZ R15, R151, R130 ;  /* 0x00000082970f7221 */ /* 0x000fe20000010000 */
[----:B------:R-:W-:-:S05]  /*dc10*/  F2FP.BF16.F32.PACK_AB R187, R157, R120 ;  /* 0x000000789dbb723e */ /* 0x000fca00000010ff */
[----:B------:R-:W1:Y:S01]  /*dc20*/  MUFU.EX2 R178, R178 ;  /* 0x000000b200b27308 */ /* 0x000e620000000800 */
[----:B--2---:R-:W-:-:S07]  /*dc30*/  FADD.FTZ R5, R181, R8 ;  /* 0x00000008b5057221 */ /* 0x004fce0000010000 */
        /* <DEDUP_REMOVED lines=23> */
[----:B---3--:R-:W-:Y:S01]  /*ddb0*/  FADD.FTZ R130, R174, R15 ;  /* 0x0000000fae827221 */ /* 0x008fe20000010000 */
[----:B------:R-:W-:-:S06]  /*ddc0*/  IMAD.MOV.U32 R15, RZ, RZ, R3 ;  /* 0x000000ffff0f7224 */ /* 0x000fcc00078e0003 */
[----:B------:R-:W3:Y:S01]  /*ddd0*/  MUFU.EX2 R133, R133 ;  /* 0x0000008500857308 */ /* 0x000ee20000000800 */
[----:B-1----:R-:W-:-:S07]  /*dde0*/  FADD.FTZ R8, R179, R8 ;  /* 0x00000008b3087221 */ /* 0x002fce0000010000 */
[----:B------:R-:W1:Y:S01]  /*ddf0*/  MUFU.EX2 R168, R168 ;  /* 0x000000a800a87308 */ /* 0x000e620000000800 */
[C---:B--2---:R-:W-:Y:S01]  /*de00*/  FADD.FTZ R5, R147.reuse, R130 ;  /* 0x0000008293057221 */ /* 0x044fe20000010000 */
[----:B------:R-:W-:-:S06]  /*de10*/  F2FP.BF16.F32.PACK_AB R174, R147, R174 ;  /* 0x000000ae93ae723e */ /* 0x000fcc00000010ff */
[----:B------:R2:W4:Y:S01]  /*de20*/  MUFU.EX2 R23, R183 ;  /* 0x000000b700177308 */ /* 0x0005220000000800 */
[C---:B---3--:R-:W-:Y:S01]  /*de30*/  FADD.FTZ R8, R133.reuse, R8 ;  /* 0x0000000885087221 */ /* 0x048fe20000010000 */
[----:B------:R-:W-:-:S06]  /*de40*/  F2FP.BF16.F32.PACK_AB R179, R133, R179 ;  /* 0x000000b385b3723e */ /* 0x000fcc00000010ff */
[----:B------:R-:W3:Y:S01]  /*de50*/  MUFU.EX2 R129, R129 ;  /* 0x0000008100817308 */ /* 0x000ee20000000800 */
[----:B-1----:R-:W-:Y:S01]  /*de60*/  FADD.FTZ R130, R168, R5 ;  /* 0x00000005a8827221 */ /* 0x002fe20000010000 */
[----:B--2---:R-:W-:-:S06]  /*de70*/  F2FP.BF16.F32.PACK_AB R183, R124, R121 ;  /* 0x000000797cb7723e */ /* 0x004fcc00000010ff */
[----:B------:R-:W1:Y:S01]  /*de80*/  MUFU.EX2 R139, R139 ;  /* 0x0000008b008b7308 */ /* 0x000e620000000800 */
[----:B----4-:R-:W-:-:S07]  /*de90*/  FADD.FTZ R8, R23, R8 ;  /* 0x0000000817087221 */ /* 0x010fce0000010000 */
[----:B------:R-:W2:Y:S01]  /*dea0*/  MUFU.EX2 R170, R170 ;  /* 0x000000aa00aa7308 */ /* 0x000ea20000000800 */
[C---:B---3--:R-:W-:Y:S01]  /*deb0*/  FADD.FTZ R5, R129.reuse, R130 ;  /* 0x0000008281057221 */ /* 0x048fe20000010000 */
[----:B------:R-:W-:-:S06]  /*dec0*/  F2FP.BF16.F32.PACK_AB R168, R129, R168 ;  /* 0x000000a881a8723e */ /* 0x000fcc00000010ff */
        /* <DEDUP_REMOVED lines=16> */
[----:B-1----:R-:W-:Y:S01]  /*dfd0*/  FADD.FTZ R5, R136, R5 ;  /* 0x0000000588057221 */ /* 0x002fe20000010000 */
[C---:B--2---:R-:W-:Y:S01]  /*dfe0*/  FADD.FTZ R8, R125.reuse, R130 ;  /* 0x000000827d087221 */ /* 0x044fe20000010000 */
[----:B------:R-:W-:Y:S02]  /*dff0*/  F2FP.BF16.F32.PACK_AB R170, R125, R170 ;  /* 0x000000aa7daa723e */ /* 0x000fe400000010ff */
[C---:B---3--:R-:W-:Y:S01]  /*e000*/  FADD.FTZ R5, R126.reuse, R5 ;  /* 0x000000057e057221 */ /* 0x048fe20000010000 */
[----:B------:R-:W-:Y:S01]  /*e010*/  F2FP.BF16.F32.PACK_AB R171, R126, R136 ;  /* 0x000000887eab723e */ /* 0x000fe200000010ff */
[----:B0-----:R-:W-:Y:S06]  /*e020*/  @P2 BRA `(.L_x_4206) ;  /* 0xffffffc800a42947 */ /* 0x001fec000383ffff */
.L_x_4189:
        /* <DEDUP_REMOVED lines=99> */
.L_x_4207:
[----:B------:R-:W-:Y:S01]  /*e660*/  ULEA UR5, UR4, UR58, 0x3 ;  /* 0x0000003a04057291 */ /* 0x000fe2000f8e183f */
[----:B------:R-:W-:-:S05]  /*e670*/  IMAD.U32 R0, RZ, RZ, UR7 ;  /* 0x00000007ff007e24 */ /* 0x000fca000f8e00ff */
[----:B------:R-:W-:-:S04]  /*e680*/  SHF.L.U32 R0, R0, 0x1f, RZ ;  /* 0x0000001f00007819 */ /* 0x000fc800000006ff */
[----:B------:R0:W1:Y:S01]  /*e690*/  SYNCS.PHASECHK.TRANS64.TRYWAIT P2, [UR5+0x30850], R0 ;  /* 0x03085000ff0075a7 */ /* 0x0000620008040145 */
[----:B------:R-:W-:Y:S05]  /*e6a0*/  @!P0 BRA `(.L_x_4208) ;  /* 0x0000000000048947 */ /* 0x000fea0003800000 */
[----:B------:R-:W-:Y:S01]  /*e6b0*/  BPT.TRAP 0x1 ;  /* 0x000000040000795c */ /* 0x000fe20000300000 */
.L_x_4208:
[----:B-1----:R-:W-:Y:S05]  /*e6c0*/  @P2 BRA `(.L_x_4209) ;  /* 0x0000000000082947 */ /* 0x002fea0003800000 */
[----:B------:R-:W1:Y:S02]  /*e6d0*/  SYNCS.PHASECHK.TRANS64.TRYWAIT P0, [UR5+0x30850], R0 ;  /* 0x03085000ff0075a7 */ /* 0x000e640008000145 */
[----:B-1----:R-:W-:Y:S05]  /*e6e0*/  @!P0 BRA `(.L_x_4210) ;  /* 0x0000007000bc8947 */ /* 0x002fea0003800000 */
.L_x_4209:
[----:B------:R-:W-:Y:S01]  /*e6f0*/  UIADD3 UR58, UR58, 0x400, URZ ;  /* 0x000004003a3a7890 */ /* 0x000fe2000fffe03f */
[----:B------:R-:W-:Y:S01]  /*e700*/  WARPGROUP.ARRIVE ;  /* 0x00000000000079c5 */ /* 0x000fe20000000000 */
[----:B------:R-:W-:Y:S01]  /*e710*/  UMOV UR7, 0x40000040 ;  /* 0x4000004000077882 */ /* 0x000fe20000000000 */
[----:B-1----:R-:W1:Y:S01]  /*e720*/  SHFL.BFLY PT, R7, R8, 0x2, 0x1f ;  /* 0x0c401f0008077f89 */ /* 0x002e6200000e0000 */
[----:B------:R-:W-:Y:S01]  /*e730*/  USHF.R.U32.HI UR58, URZ, 0x4, UR58 ;  /* 0x000000043f3a7899 */ /* 0x000fe2000801163a */
[----:B------:R-:W-:Y:S02]  /*e740*/  IMAD.U32 R11, RZ, RZ, UR5 ;  /* 0x00000005ff0b7e24 */ /* 0x000fe4000f8e00ff */
[----:B0-----:R-:W0:Y:S01]  /*e750*/  SHFL.BFLY PT, R0, R5, 0x2, 0x1f ;  /* 0x0c401f0005007f89 */ /* 0x001e2200000e0000 */
[----:B------:R-:W-:Y:S01]  /*e760*/  ULOP3.LUT UR58, UR58, 0x3fff, URZ, 0xc0, !UPT ;  /* 0x00003fff3a3a7892 */ /* 0x000fe2000f8ec03f */
[----:B------:R-:W-:Y:S02]  /*e770*/  @!P1 VIADD R11, R11, 0x30860 ;  /* 0x000308600b0b9836 */ /* 0x000fe40000000000 */
[----:B------:R-:W-:Y:S01]  /*e780*/  IMAD.MOV.U32 R2, RZ, RZ, -0x800000 ;  /* 0xff800000ff027424 */ /* 0x000fe200078e00ff */
[----:B------:R-:W-:-:S02]  /*e790*/  ULOP3.LUT UR58, UR58, 0x3000000, URZ, 0xfc, !UPT ;  /* 0x030000003a3a7892 */ /* 0x000fc4000f8efc3f */
[----:B------:R-:W-:Y:S02]  /*e7a0*/  @!P1 PRMT R11, RZ, 0x654, R11 ;  /* 0x00000654ff0b9816 */ /* 0x000fe4000000000b */
[----:B------:R-:W-:-:S07]  /*e7b0*/  UIMAD UR4, UR4, 0x900, UR58 ;  /* 0x00000900040478a4 */ /* 0x000fce000f8e023a */
[----:B------:R-:W-:Y:S02]  /*e7c0*/  UMOV UR6, UR4 ;  /* 0x0000000400067c82 */ /* 0x000fe40008000000 */
[----:B------:R-:W-:Y:S01]  /*e7d0*/  HGMMA.64x192x16.F32.BF16 R24, R188, gdesc[UR4].tnspB, R24, gsb0 ;  /* 0x42e00004bc187df0 */ /* 0x000fe20008001818 */
[----:B------:R-:W-:Y:S01]  /*e7e0*/  UIADD3 UR6, UR4, 0x80, URZ ;  /* 0x0000008004067890 */ /* 0x000fe2000fffe03f */
[----:B-1----:R-:W-:Y:S01]  /*e7f0*/  FADD.FTZ R7, R7, R8 ;  /* 0x0000000807077221 */ /* 0x002fe20000010000 */
[----:B------:R-:W-:Y:S01]  /*e800*/  UMOV UR7, 0x40000040 ;  /* 0x4000004000077882 */ /* 0x000fe20000000000 */
[----:B------:R-:W-:Y:S02]  /*e810*/  IMAD.MOV.U32 R8, RZ, RZ, RZ ;  /* 0x000000ffff087224 */ /* 0x000fe400078e00ff */
[----:B0-----:R-:W-:Y:S01]  /*e820*/  FADD.FTZ R6, R0, R5 ;  /* 0x0000000500067221 */ /* 0x001fe20000010000 */
[----:B------:R-:W-:Y:S01]  /*e830*/  IMAD.MOV.U32 R5, RZ, RZ, RZ ;  /* 0x000000ffff057224 */ /* 0x000fe200078e00ff */
[----:B------:R-:W0:Y:S04]  /*e840*/  SHFL.BFLY PT, R0, R7, 0x1, 0x1f ;  /* 0x0c201f0007007f89 */ /* 0x000e2800000e0000 */
[----:B------:R-:W1:Y:S01]  /*e850*/  SHFL.BFLY PT, R9, R6, 0x1, 0x1f ;  /* 0x0c201f0006097f89 */ /* 0x000e6200000e0000 */
[----:B0-----:R-:W-:Y:S01]  /*e860*/  FADD.FTZ R13, R7, R0 ;  /* 0x00000000070d7221 */ /* 0x001fe20000010000 */
[----:B------:R-:W-:-:S02]  /*e870*/  IMAD.MOV.U32 R0, RZ, RZ, -0x800000 ;  /* 0xff800000ff007424 */ /* 0x000fc400078e00ff */
[----:B-1----:R-:W-:Y:S02]  /*e880*/  FADD.FTZ R14, R6, R9 ;  /* 0x00000009060e7221 */ /* 0x002fe40000010000 */
[----:B------:R-:W-:-:S03]  /*e890*/  FSETP.NE.FTZ.AND P0, PT, R13, RZ, PT ;  /* 0x000000ff0d00720b */ /* 0x000fc60003f15000 */
[----:B------:R-:W-:-:S10]  /*e8a0*/  FSETP.NE.FTZ.AND P2, PT, R14, RZ, PT ;  /* 0x000000ff0e00720b */ /* 0x000fd40003f55000 */
[----:B------:R-:W0:Y:S01]  /*e8b0*/  @P0 MUFU.LG2 R9, R13 ;  /* 0x0000000d00090308 */ /* 0x000e220000000c00 */
[C---:B------:R-:W-:Y:S02]  /*e8c0*/  @P0 FMUL.FTZ R7, R12.reuse, 0.69314718246459960938 ;  /* 0x3f3172180c070820 */ /* 0x040fe40000410000 */
[----:B------:R-:W-:-:S05]  /*e8d0*/  @P2 FMUL.FTZ R15, R12, 0.69314718246459960938 ;  /* 0x3f3172180c0f2820 */ /* 0x000fca0000410000 */
        /* <DEDUP_REMOVED lines=130> */
.L_x_4140:
        /* <DEDUP_REMOVED lines=20> */
[----:B---3--:R-:W-:Y:S01]  /*f240*/  USHF.R.S32.HI UR10, URZ, 0x1f, UR12 ;  /* 0x0000001f3f0a7899 */ /* 0x008fe2000801140c */
[----:B------:R-:W-:-:S03]  /*f250*/  ULDC.64 UR8, c[0x0][0xb38] ;  /* 0x0002ce0000087ab9 */ /* 0x000fc60000000a00 */
[----:B------:R-:W-:Y:S01]  /*f260*/  SHF.R.S32.HI R3, RZ, 0x1f, R4 ;  /* 0x0000001fff037819 */ /* 0x000fe20000011404 */
[----:B------:R-:W-:Y:S01]  /*f270*/  UIMAD UR7, UR7, UR8, URZ ;  /* 0x00000008070772a4 */ /* 0x000fe2000f8e023f */
[----:B------:R-:W0:Y:S02]  /*f280*/  LDC.64 R14, c[0x0][0xb40] ;  /* 0x0002d000ff0e7b82 */ /* 0x000e240000000a00 */
[CC--:B------:R-:W-:Y:S02]  /*f290*/  LEA.HI R5, R3.reuse, R4.reuse, RZ, 0x7 ;  /* 0x0000000403057211 */ /* 0x0c0fe400078f38ff */
[----:B------:R-:W-:Y:S02]  /*f2a0*/  LEA.HI R10, R3, R4, RZ, 0x2 ;  /* 0x00000004030a7211 */ /* 0x000fe400078f10ff */
[C---:B------:R-:W-:Y:S02]  /*f2b0*/  LOP3.LUT R7, R5.reuse, 0xffffff80, RZ, 0xc0, !PT ;  /* 0xffffff8005077812 */ /* 0x040fe400078ec0ff */
[----:B------:R-:W-:Y:S01]  /*f2c0*/  SHF.R.S32.HI R6, RZ, 0x7, R5 ;  /* 0x00000007ff067819 */ /* 0x000fe20000011405 */
[----:B------:R-:W1:Y:S02]  /*f2d0*/  @P0 LDC R13, c[0x0][0xbf0] ;  /* 0x0002fc00ff0d0b82 */ /* 0x000e640000000800 */
[----:B------:R-:W-:Y:S01]  /*f2e0*/  IMAD.IADD R20, R4, 0x1, -R7 ;  /* 0x0000000104147824 */ /* 0x000fe200078e0a07 */
[----:B------:R-:W-:-:S02]  /*f2f0*/  LEA.HI R3, R5, R6, RZ, 0x1 ;  /* 0x0000000605037211 */ /* 0x000fc400078f08ff */
[----:B------:R-:W-:Y:S02]  /*f300*/  LOP3.LUT R5, R10, 0xfffffffc, RZ, 0xc0, !PT ;  /* 0xfffffffc0a057812 */ /* 0x000fe400078ec0ff */
[----:B------:R-:W-:Y:S01]  /*f310*/  SHF.R.S32.HI R7, RZ, 0x1f, R20 ;  /* 0x0000001fff077819 */ /* 0x000fe20000011414 */
[----:B------:R-:W3:Y:S01]  /*f320*/  LDC.64 R10, c[0x0][0xbd8] ;  /* 0x0002f600ff0a7b82 */ /* 0x000ee20000000a00 */
[----:B------:R-:W-:Y:S01]  /*f330*/  LOP3.LUT R3, R3, 0x3fffffe, RZ, 0xc0, !PT ;  /* 0x03fffffe03037812 */ /* 0x000fe200078ec0ff */
[----:B------:R-:W-:Y:S01]  /*f340*/  IMAD.IADD R5, R4, 0x1, -R5 ;  /* 0x0000000104057824 */ /* 0x000fe200078e0a05 */
[----:B------:R-:W-:Y:S01]  /*f350*/  LEA.HI R22, R7, R20, RZ, 0x2 ;  /* 0x0000001407167211 */ /* 0x000fe200078f10ff */
[----:B----4-:R-:W-:Y:S01]  /*f360*/  IMAD R21, R21, R18, UR11 ;  /* 0x0000000b15157e24 */ /* 0x010fe2000f8e0212 */
[----:B------:R-:W-:Y:S01]  /*f370*/  LEA.HI R7, R7, R20, RZ, 0x5 ;  /* 0x0000001407077211 */ /* 0x000fe200078f28ff */
[----:B------:R-:W-:Y:S01]  /*f380*/  IMAD.IADD R3, R6, 0x1, -R3 ;  /* 0x0000000106037824 */ /* 0x000fe200078e0a03 */
[--C-:B------:R-:W-:Y:S01]  /*f390*/  SHF.R.S32.HI R8, RZ, 0x2, R22.reuse ;  /* 0x00000002ff087819 */ /* 0x100fe20000011416 */
[----:B------:R-:W4:Y:S01]  /*f3a0*/  @P0 LDC R23, c[0x0][0xbec] ;  /* 0x0002fb00ff170b82 */ /* 0x000f220000000800 */
[----:B------:R-:W-:-:S02]  /*f3b0*/  SHF.R.S32.HI R9, RZ, 0x1f, R22 ;  /* 0x0000001fff097819 */ /* 0x000fc40000011416 */
[----:B------:R-:W-:Y:S02]  /*f3c0*/  LEA.HI R6, R5, R5, RZ, 0x1 ;  /* 0x0000000505067211 */ /* 0x000fe400078f08ff */
[----:B------:R-:W-:Y:S02]  /*f3d0*/  LEA.HI R9, R9, R8, RZ, 0x3 ;  /* 0x0000000809097211 */ /* 0x000fe400078f18ff */
[----:B------:R-:W-:Y:S01]  /*f3e0*/  LOP3.LUT R6, R6, 0x1ffffffe, RZ, 0xc0, !PT ;  /* 0x1ffffffe06067812 */ /* 0x000fe200078ec0ff */
[----:B------:R-:W5:Y:S01]  /*f3f0*/  @P0 LDC R120, c[0x0][0xbf0] ;  /* 0x0002fc00ff780b82 */ /* 0x000f620000000800 */
[----:B------:R-:W-:Y:S02]  /*f400*/  LOP3.LUT R9, R9, 0xfffffff8, RZ, 0xc0, !PT ;  /* 0xfffffff809097812 */ /* 0x000fe400078ec0ff */
[----:B------:R-:W-:Y:S01]  /*f410*/  SHF.R.S32.HI R7, RZ, 0x5, R7 ;  /* 0x00000005ff077819 */ /* 0x000fe20000011407 */
[----:B------:R-:W-:Y:S02]  /*f420*/  IMAD.IADD R12, R5, 0x1, -R6 ;  /* 0x00000001050c7824 */ /* 0x000fe400078e0a06 */
[----:B------:R-:W-:-:S02]  /*f430*/  IMAD.IADD R4, R8, 0x1, -R9 ;  /* 0x0000000108047824 */ /* 0x000fc400078e0a09 */
[----:B------:R-:W0:Y:S01]  /*f440*/  @P0 LDC R9, c[0x0][0xbec] ;  /* 0x0002fb00ff090b82 */ /* 0x000e220000000800 */
[----:B------:R-:W-:Y:S02]  /*f450*/  IMAD.U32 R5, RZ, RZ, UR5 ;  /* 0x00000005ff057e24 */ /* 0x000fe4000f8e00ff */
[----:B------:R-:W-:Y:S02]  /*f460*/  IMAD R6, R7, 0x10, R4 ;  /* 0x0000001007067824 */ /* 0x000fe400078e0204 */
[----:B---3--:R-:W-:Y:S02]  /*f470*/  IMAD R8, R10, UR10, RZ ;  /* 0x0000000a0a087c24 */ /* 0x008fe4000f8e02ff */
[----:B------:R-:W-:Y:S02]  /*f480*/  IMAD R3, R3, 0x40, R6 ;  /* 0x0000004003037824 */ /* 0x000fe400078e0206 */
[----:B------:R-:W-:Y:S01]  /*f490*/  IMAD.U32 R4, RZ, RZ, UR4 ;  /* 0x00000004ff047e24 */ /* 0x000fe2000f8e00ff */
[----:B------:R-:W-:Y:S01]  /*f4a0*/  UIMAD.WIDE.U32 UR4, UR13, UR8, URZ ;  /* 0x000000080d0472a5 */ /* 0x000fe2000f8e003f */
[----:B------:R-:W-:Y:S01]  /*f4b0*/  IMAD.U32 R5, RZ, RZ, UR6 ;  /* 0x00000006ff057e24 */ /* 0x000fe2000f8e00ff */
[----:B------:R-:W-:Y:S01]  /*f4c0*/  UIMAD UR6, UR13, UR9, UR7 ;  /* 0x000000090d0672a4 */ /* 0x000fe2000f8e0207 */
[----:B------:R-:W-:-:S02]  /*f4d0*/  IMAD R6, R12, 0x8, R3 ;  /* 0x000000080c067824 */ /* 0x000fc400078e0203 */
[----:B------:R-:W-:Y:S01]  /*f4e0*/  IMAD R11, R11, UR12, R8 ;  /* 0x0000000c0b0b7c24 */ /* 0x000fe2000f8e0208 */
[----:B------:R-:W-:Y:S01]  /*f4f0*/  UIADD3 UR6, UR5, UR6, URZ ;  /* 0x0000000605067290 */ /* 0x000fe2000fffe03f */
[----:B--2---:R-:W-:Y:S01]  /*f500*/  IMAD R8, R16, 0x80, R6 ;  /* 0x0000008010087824 */ /* 0x004fe200078e0206 */
[----:B------:R-:W-:Y:S01]  /*f510*/  ULDC.64 UR8, c[0x0][0xb28] ;  /* 0x0002ca0000087ab9 */ /* 0x000fe20000000a00 */
[----:B------:R-:W-:-:S04]  /*f520*/  IMAD.WIDE.U32 R4, R10, UR12, R4 ;  /* 0x0000000c0a047c25 */ /* 0x000fc8000f8e0004 */
[----:B------:R-:W-:Y:S02]  /*f530*/  IMAD.U32 R7, RZ, RZ, UR5 ;  /* 0x00000005ff077e24 */ /* 0x000fe4000f8e00ff */
[----:B0-----:R-:W-:-:S04]  /*f540*/  @P0 IMAD.HI.U32 R10, R8, R9, RZ ;  /* 0x00000009080a0227 */ /* 0x001fc800078e00ff */
[C---:B------:R-:W-:Y:S02]  /*f550*/  IMAD R12, R14.reuse, UR10, RZ ;  /* 0x0000000a0e0c7c24 */ /* 0x040fe4000f8e02ff */
[----:B------:R-:W-:Y:S01]  /*f560*/  IMAD.U32 R6, RZ, RZ, UR4 ;  /* 0x00000004ff067e24 */ /* 0x000fe2000f8e00ff */
[----:B------:R-:W-:Y:S01]  /*f570*/  ULDC.64 UR4, c[0x0][0xbe0] ;  /* 0x0002f80000047ab9 */ /* 0x000fe20000000a00 */
[----:B------:R-:W-:Y:S01]  /*f580*/  IMAD.U32 R7, RZ, RZ, UR6 ;  /* 0x00000006ff077e24 */ /* 0x000fe2000f8e00ff */
[----:B------:R-:W-:Y:S01]  /*f590*/  ULDC.64 UR6, c[0x0][0xb48] ;  /* 0x0002d20000067ab9 */ /* 0x000fe20000000a00 */
[----:B------:R-:W-:Y:S01]  /*f5a0*/  IMAD.MOV.U32 R9, RZ, RZ, R8 ;  /* 0x000000ffff097224 */ /* 0x000fe200078e0008 */
[----:B-1----:R-:W-:Y:S01]  /*f5b0*/  @P0 SHF.R.U32.HI R9, RZ, R13, R10 ;  /* 0x0000000dff090219 */ /* 0x002fe2000001160a */
[----:B------:R-:W-:Y:S01]  /*f5c0*/  IMAD R13, R15, UR12, R12 ;  /* 0x0000000c0f0d7c24 */ /* 0x000fe2000f8e020c */
[----:B------:R-:W-:Y:S01]  /*f5d0*/  SHF.R.S32.HI R12, RZ, 0x1f, R21 ;  /* 0x0000001fff0c7819 */ /* 0x000fe20000011415 */
[----:B------:R-:W-:-:S04]  /*f5e0*/  IMAD.WIDE.U32 R6, R14, UR12, R6 ;  /* 0x0000000c0e067c25 */ /* 0x000fc8000f8e0006 */
[----:B------:R-:W-:Y:S02]  /*f5f0*/  IMAD.IADD R5, R5, 0x1, R11 ;  /* 0x0000000105057824 */ /* 0x000fe400078e020b */
[----:B----4-:R-:W-:-:S04]  /*f600*/  @P0 IMAD.HI.U32 R23, R8, R23, RZ ;  /* 0x0000001708170227 */ /* 0x010fc800078e00ff */
[----:B------:R-:W-:Y:S02]  /*f610*/  IMAD.IADD R7, R7, 0x1, R13 ;  /* 0x0000000107077824 */ /* 0x000fe400078e020d */
[----:B------:R-:W-:Y:S02]  /*f620*/  IMAD R13, R12, UR6, RZ ;  /* 0x000000060c0d7c24 */ /* 0x000fe4000f8e02ff */
[----:B------:R-:W-:-:S04]  /*f630*/  IMAD.WIDE.U32 R4, R21, UR4, R4 ;  /* 0x0000000415047c25 */ /* 0x000fc8000f8e0004 */
[----:B------:R-:W-:Y:S01]  /*f640*/  IMAD.MOV.U32 R11, RZ, RZ, R8 ;  /* 0x000000ffff0b7224 */ /* 0x000fe200078e0008 */
[----:B-----5:R-:W-:Y:S01]  /*f650*/  @P0 SHF.R.U32.HI R11, RZ, R120, R23 ;  /* 0x00000078ff0b0219 */ /* 0x020fe20000011617 */
[----:B------:R-:W-:Y:S01]  /*f660*/  IMAD R10, R12, UR4, RZ ;  /* 0x000000040c0a7c24 */ /* 0x000fe2000f8e02ff */
[----:B------:R-:W-:Y:S01]  /*f670*/  IADD3 R4, P0, R9, R4, RZ ;  /* 0x0000000409047210 */ /* 0x000fe20007f1e0ff */
[C---:B------:R-:W-:Y:S01]  /*f680*/  IMAD R15, R21.reuse, UR7, R13 ;  /* 0x00000007150f7c24 */ /* 0x040fe2000f8e020d */
[--C-:B------:R-:W-:Y:S01]  /*f690*/  SHF.R.S32.HI R13, RZ, 0x1f, R9.reuse ;  /* 0x0000001fff0d7819 */ /* 0x100fe20000011409 */
[----:B------:R-:W-:Y:S02]  /*f6a0*/  IMAD.MOV R9, RZ, RZ, -R9 ;  /* 0x000000ffff097224 */ /* 0x000fe400078e0a09 */
[----:B------:R-:W-:Y:S01]  /*f6b0*/  IMAD R12, R21, UR5, R10 ;  /* 0x00000005150c7c24 */ /* 0x000fe2000f8e020a */
[--C-:B------:R-:W-:Y:S01]  /*f6c0*/  SHF.R.S32.HI R10, RZ, 0x1f, R11.reuse ;  /* 0x0000001fff0a7819 */ /* 0x100fe2000001140b */
[----:B------:R-:W-:Y:S01]  /*f6d0*/  IMAD.MOV R14, RZ, RZ, -R11 ;  /* 0x000000ffff0e7224 */ /* 0x000fe200078e0a0b */
[----:B------:R-:W-:Y:S01]  /*f6e0*/  ULDC.64 UR4, c[0x0][0xb30] ;  /* 0x0002cc0000047ab9 */ /* 0x000fe20000000a00 */
[----:B------:R-:W-:Y:S01]  /*f6f0*/  IMAD R9, R17, R9, R8 ;  /* 0x0000000911097224 */ /* 0x000fe200078e0208 */
[----:B------:R-:W-:Y:S01]  /*f700*/  IADD3.X R5, R13, R5, R12, P0, !PT ;  /* 0x000000050d057210 */ /* 0x000fe200007fe40c */
[----:B------:R-:W-:Y:S01]  /*f710*/  IMAD.WIDE.U32 R6, R21, UR6, R6 ;  /* 0x0000000615067c25 */ /* 0x000fe2000f8e0006 */
[----:B------:R-:W-:-:S03]  /*f720*/  ULDC.64 UR6, c[0x0][0xbc8] ;  /* 0x0002f20000067ab9 */ /* 0x000fc60000000a00 */
        /* <DEDUP_REMOVED lines=36> */
[----:B------:R1:W2:Y:S01]  /*f970*/  SHFL.IDX PT, R11, R13, 0x1, 0x1c1f ;  /* 0x003c1f000d0b7f89 */ /* 0x0002a200000e0000 */
[----:B------:R-:W-:Y:S01]  /*f980*/  ISETP.GE.AND P2, PT, R3, R18, PT ;  /* 0x000000120300720c */ /* 0x000fe20003f46270 */
[----:B------:R-:W-:Y:S02]  /*f990*/  UPRMT UR4, URZ, 0x654, UR4 ;  /* 0x000006543f047896 */ /* 0x000fe40008000004 */
[----:B------:R3:W4:Y:S01]  /*f9a0*/  SHFL.IDX PT, R4, R6, RZ, 0x1c1f ;  /* 0x001c1fff06047589 */ /* 0x00072200000e0000 */
[----:B-1----:R-:W-:-:S03]  /*f9b0*/  LOP3.LUT R13, R22, 0x7ffffffc, RZ, 0xc0, !PT ;  /* 0x7ffffffc160d7812 */ /* 0x002fc600078ec0ff */
[----:B------:R3:W1:Y:S03]  /*f9c0*/  SHFL.IDX PT, R5, R7, RZ, 0x1c1f ;  /* 0x001c1fff07057589 */ /* 0x00066600000e0000 */
[----:B------:R-:W-:Y:S01]  /*f9d0*/  SYNCS.ARRIVE.TRANS64.RED.A1T0 RZ, [UR4], RZ ;  /* 0x000000ffffff79a7 */ /* 0x000fe20008100404 */
[----:B------:R-:W-:-:S04]  /*f9e0*/  IMAD.IADD R13, R20, 0x1, -R13 ;  /* 0x00000001140d7824 */ /* 0x000fc800078e0a0d */
[----:B------:R-:W-:Y:S01]  /*f9f0*/  IMAD.SHL.U32 R3, R13, 0x2, RZ ;  /* 0x000000020d037824 */ /* 0x000fe200078e00ff */
[----:B0-----:R3:W-:Y:S04]  /*fa00*/  @!P1 ST.E desc[UR14][R8.64], R2 ;  /* 0x0000000208009985 */ /* 0x0017e8000c10190e */
[----:B--2---:R3:W-:Y:S01]  /*fa10*/  @!P0 ST.E desc[UR14][R10.64], R0 ;  /* 0x000000000a008985 */ /* 0x0047e2000c10190e */
[----:B------:R-:W-:Y:S05]  /*fa20*/  @P2 BRA `(.L_x_4213) ;  /* 0x00000008003c2947 */ /* 0x000fea0003800000 */
[C---:B---3--:R-:W-:Y:S01]  /*fa30*/  VIADD R0, R3.reuse, 0x8 ;  /* 0x0000000803007836 */ /* 0x048fe20000000000 */
        /* <DEDUP_REMOVED lines=9> */
[----:B------:R-:W-:Y:S01]  /*fad0*/  VIADD R16, R3, 0x38 ;  /* 0x0000003803107836 */ /* 0x000fe20000000000 */
[----:B------:R-:W-:Y:S01]  /*fae0*/  ISETP.GE.AND P6, PT, R15, UR4, PT ;  /* 0x000000040f007c0c */ /* 0x000fe2000bfc6270 */
[----:B------:R-:W-:-:S02]  /*faf0*/  VIADD R17, R3, 0x40 ;  /* 0x0000004003117836 */ /* 0x000fc40000000000 */
[C---:B------:R-:W-:Y:S01]  /*fb00*/  VIADD R20, R3.reuse, 0x48 ;  /* 0x0000004803147836 */ /* 0x040fe20000000000 */
[----:B------:R-:W-:Y:S01]  /*fb10*/  ISETP.GE.AND P3, PT, R16, UR4, PT ;  /* 0x0000000410007c0c */ /* 0x000fe2000bf66270 */
[C-C-:B-1--4-:R-:W-:Y:S02]  /*fb20*/  @!P0 IMAD.WIDE R8, R3.reuse, 0x4, R4.reuse ;  /* 0x0000000403088825 */ /* 0x152fe400078e0204 */
        /* <DEDUP_REMOVED lines=17> */
[C---:B------:R-:W-:Y:S01]  /*fc40*/  VIADD R22, R3.reuse, 0x50 ;  /* 0x0000005003167836 */ /* 0x040fe20000000000 */
[----:B0-----:R-:W-:Y:S01]  /*fc50*/  @!P5 LOP3.LUT R9, R14, 0xfffffffe, RZ, 0xc0, !PT ;  /* 0xfffffffe0e09d812 */ /* 0x001fe200078ec0ff */
[----:B------:R-:W-:Y:S01]  /*fc60*/  VIADD R24, R3, 0x58 ;  /* 0x0000005803187836 */ /* 0x000fe20000000000 */
[----:B------:R-:W-:-:S02]  /*fc70*/  @!P0 LEA.HI R0, R0, R0, RZ, 0x1 ;  /* 0x0000000000008211 */ /* 0x000fc400078f08ff */
[----:B------:R-:W-:Y:S01]  /*fc80*/  @!P4 LEA.HI R2, R2, R2, RZ, 0x1 ;  /* 0x000000020202c211 */ /* 0x000fe200078f08ff */
[--C-:B------:R-:W-:Y:S01]  /*fc90*/  @!P5 IMAD.WIDE R8, R9, 0x4, R4.reuse ;  /* 0x000000040908d825 */ /* 0x100fe200078e0204 */
[----:B------:R-:W-:Y:S02]  /*fca0*/  @!P3 LEA.HI R16, R16, R16, RZ, 0x1 ;  /* 0x000000101010b211 */ /* 0x000fe400078f08ff */
[----:B-1----:R-:W-:Y:S02]  /*fcb0*/  @!P6 LOP3.LUT R11, R15, 0xfffffffe, RZ, 0xc0, !PT ;  /* 0xfffffffe0f0be812 */ /* 0x002fe400078ec0ff */
[----:B------:R-:W-:Y:S01]  /*fcc0*/  @!P1 LEA.HI R20, R20, R20, RZ, 0x1 ;  /* 0x0000001414149211 */ /* 0x000fe200078f08ff */
[----:B------:R0:W-:Y:S01]  /*fcd0*/  @!P5 ST.E.64 desc[UR6][R8.64], R36 ;  /* 0x000000240800d985 */ /* 0x0001e2000c101b06 */
[----:B--2---:R-:W-:Y:S01]  /*fce0*/  @!P2 LEA.HI R12, R17, R17, RZ, 0x1 ;  /* 0x00000011110ca211 */ /* 0x004fe200078f08ff */
[----:B------:R-:W-:Y:S01]  /*fcf0*/  @!P6 IMAD.WIDE R10, R11, 0x4, R4 ;  /* 0x000000040b0ae825 */ /* 0x000fe200078e0204 */
[----:B------:R-:W-:-:S02]  /*fd00*/  @!P0 LOP3.LUT R13, R0, 0xfffffffe, RZ, 0xc0, !PT ;  /* 0xfffffffe000d8812 */ /* 0x000fc400078ec0ff */
[----:B------:R-:W-:Y:S01]  /*fd10*/  @!P4 LOP3.LUT R15, R2, 0xfffffffe, RZ, 0xc0, !PT ;  /* 0xfffffffe020fc812 */ /* 0x000fe200078ec0ff */
[C---:B------:R-:W-:Y:S01]  /*fd20*/  VIADD R0, R3.reuse, 0x60 ;  /* 0x0000006003007836 */ /* 0x040fe20000000000 */
[----:B------:R-:W-:Y:S01]  /*fd30*/  @!P3 LOP3.LUT R17, R16, 0xfffffffe, RZ, 0xc0, !PT ;  /* 0xfffffffe1011b812 */ /* 0x000fe200078ec0ff */
[----:B------:R1:W-:Y:S01]  /*fd40*/  @!P6 ST.E.64 desc[UR6][R10.64], R40 ;  /* 0x000000280a00e985 */ /* 0x0003e2000c101b06 */
[----:B------:R-:W-:Y:S01]  /*fd50*/  @!P2 LOP3.LUT R21, R12, 0xfffffffe, RZ, 0xc0, !PT ;  /* 0xfffffffe0c15a812 */ /* 0x000fe200078ec0ff */
[C---:B------:R-:W-:Y:S01]  /*fd60*/  VIADD R2, R3.reuse, 0x68 ;  /* 0x0000006803027836 */ /* 0x040fe20000000000 */
[----:B------:R-:W-:Y:S01]  /*fd70*/  @!P1 LOP3.LUT R25, R20, 0xfffffffe, RZ, 0xc0, !PT ;  /* 0xfffffffe14199812 */ /* 0x000fe200078ec0ff */
[----:B------:R-:W-:Y:S01]  /*fd80*/  VIADD R20, R3, 0x70 ;  /* 0x0000007003147836 */ /* 0x000fe20000000000 */
[----:B------:R-:W-:Y:S01]  /*fd90*/  ISETP.GE.AND P5, PT, R22, UR4, PT ;  /* 0x0000000416007c0c */ /* 0x000fe2000bfa6270 */
[----:B0-----:R-:W-:Y:S01]  /*fda0*/  @!P0 IMAD.WIDE R8, R13, 0x4, R4 ;  /* 0x000000040d088825 */ /* 0x001fe200078e0204 */
[----:B------:R-:W-:-:S03]  /*fdb0*/  ISETP.GE.AND P6, PT, R24, UR4, PT ;  /* 0x0000000418007c0c */ /* 0x000fc6000bfc6270 */
[--C-:B------:R-:W-:Y:S01]  /*fdc0*/  @!P3 IMAD.WIDE R12, R17, 0x4, R4.reuse ;  /* 0x00000004110cb825 */ /* 0x100fe200078e0204 */
[----:B------:R0:W-:Y:S01]  /*fdd0*/  @!P0 ST.E.64 desc[UR6][R8.64], R44 ;  /* 0x0000002c08008985 */ /* 0x0001e2000c101b06 */
[----:B------:R-:W-:Y:S02]  /*fde0*/  ISETP.GE.AND P0, PT, R0, UR4, PT ;  /* 0x0000000400007c0c */ /* 0x000fe4000bf06270 */
        /* <DEDUP_REMOVED lines=9> */
[----:B------:R-:W-:Y:S01]  /*fe80*/  VIADD R25, R3, 0x80 ;  /* 0x0000008003197836 */ /* 0x000fe20000000000 */
[----:B------:R-:W-:-:S02]  /*fe90*/  ISETP.GE.AND P2, PT, R20, UR4, PT ;  /* 0x0000000414007c0c */ /* 0x000fc4000bf46270 */
[----:B------:R4:W-:Y:S01]  /*fea0*/  @!P1 ST.E.64 desc[UR6][R16.64], R60 ;  /* 0x0000003c10009985 */ /* 0x0009e2000c101b06 */
[----:B------:R-:W-:Y:S02]  /*feb0*/  ISETP.GE.AND P1, PT, R2, UR4, PT ;  /* 0x0000000402007c0c */ /* 0x000fe4000bf26270 */
[----:B------:R-:W-:Y:S02]  /*fec0*/  ISETP.GE.AND P3, PT, R21, UR4, PT ;  /* 0x0000000415007c0c */ /* 0x000fe4000bf66270 */
[----:B------:R-:W-:Y:S02]  /*fed0*/  ISETP.GE.AND P4, PT, R25, UR4, PT ;  /* 0x0000000419007c0c */ /* 0x000fe4000bf86270 */
[----:B0-----:R-:W-:Y:S02]  /*fee0*/  @!P5 LOP3.LUT R9, R22, 0xfffffffe, RZ, 0xc0, !PT ;  /* 0xfffffffe1609d812 */ /* 0x001fe400078ec0ff */
[----:B------:R-:W-:Y:S02]  /*fef0*/  @!P0 LEA.HI R0, R0, R0, RZ, 0x1 ;  /* 0x0000000000008211 */ /* 0x000fe400078f08ff */
[----:B-1----:R-:W-:Y:S01]  /*ff00*/  @!P6 LOP3.LUT R11, R24, 0xfffffffe, RZ, 0xc0, !PT ;  /* 0xfffffffe180be812 */ /* 0x002fe200078ec0ff */
[----:B------:R-:W-:Y:S01]  /*ff10*/  @!P5 IMAD.WIDE R8, R9, 0x4, R4 ;  /* 0x000000040908d825 */ /* 0x000fe200078e0204 */
[----:B--2---:R-:W-:-:S02]  /*ff20*/  @!P0 LOP3.LUT R13, R0, 0xfffffffe, RZ, 0xc0, !PT ;  /* 0xfffffffe000d8812 */ /* 0x004fc400078ec0ff */
[----:B------:R-:W-:Y:S01]  /*ff30*/  @!P1 LEA.HI R2, R2, R2, RZ, 0x1 ;  /* 0x0000000202029211 */ /* 0x000fe200078f08ff */
[--C-:B------:R-:W-:Y:S01]  /*ff40*/  @!P6 IMAD.WIDE R10, R11, 0x4, R4.reuse ;  /* 0x000000040b0ae825 */ /* 0x100fe200078e0204 */
[----:B------:R-:W-:Y:S01]  /*ff50*/  @!P2 LEA.HI R20, R20, R20, RZ, 0x1 ;  /* 0x000000141414a211 */ /* 0x000fe200078f08ff */
[----:B------:R0:W-:Y:S01]  /*ff60*/  @!P5 ST.E.64 desc[UR6][R8.64], R64 ;  /* 0x000000400800d985 */ /* 0x0001e2000c101b06 */
[----:B---3--:R-:W-:Y:S01]  /*ff70*/  @!P1 LOP3.LUT R15, R2, 0xfffffffe, RZ, 0xc0, !PT ;  /* 0xfffffffe020f9812 */ /* 0x008fe200078ec0ff */
[--C-:B------:R-:W-:Y:S01]  /*ff80*/  @!P0 IMAD.WIDE R12, R13, 0x4, R4.reuse ;  /* 0x000000040d0c8825 */ /* 0x100fe200078e0204 */
[----:B------:R-:W-:Y:S01]  /*ff90*/  @!P3 LEA.HI R21, R21, R21, RZ, 0x1 ;  /* 0x000000151515b211 */ /* 0x000fe200078f08ff */
[----:B------:R1:W-:Y:S01]  /*ffa0*/  @!P6 ST.E.64 desc[UR6][R10.64], R68 ;  /* 0x000000440a00e985 */ /* 0x0003e2000c101b06 */
[----:B------:R-:W-:Y:S01]  /*ffb0*/  @!P4 LEA.HI R25, R25, R25, RZ, 0x1 ;  /* 0x000000191919c211 */ /* 0x000fe200078f08ff */
[----:B------:R-:W-:Y:S01]  /*ffc0*/  VIADD R0, R3, 0x88 ;  /* 0x0000008803007836 */ /* 0x000fe20000000000 */
[----:B----4-:R-:W-:Y:S01]  /*ffd0*/  @!P2 LOP3.LUT R17, R20, 0xfffffffe, RZ, 0xc0, !PT ;  /* 0xfffffffe1411a812 */ /* 0x010fe200078ec0ff */
[----:B------:R2:W-:Y:S01]  /*ffe0*/  @!P0 ST.E.64 desc[UR6][R12.64], R72 ;  /* 0x000000480c008985 */ /* 0x0005e2000c101b06 */
[----:B------:R-:W-:Y:S01]  /*fff0*/  @!P3 LOP3.LUT R21, R21, 0xfffffffe, RZ, 0xc0, !PT ;  /* 0xfffffffe1515b812 */ /* 0x000fe200078ec0ff */
[----:B------:R-:W-:Y:S01]  /*10000*/  VIADD R2, R3, 0x90 ;  /* 0x0000009003027836 */ /* 0x000fe20000000000 */
[----:B------:R-:W-:Y:S01]  /*10010*/  @!P4 LOP3.LUT R25, R25, 0xfffffffe, RZ, 0xc0, !PT ;  /* 0xfffffffe1919c812 */ /* 0x000fe200078ec0ff */
[----:B------:R-:W-:Y:S01]  /*10020*/  VIADD R20, R3, 0x98 ;  /* 0x0000009803147836 */ /* 0x000fe20000000000 */
        /* <DEDUP_REMOVED lines=14> */
[----:B------:R-:W-:Y:S01]  /*10110*/  @!P1 LEA.HI R2, R2, R2, RZ, 0x1 ;  /* 0x0000000202029211 */ /* 0x000fe200078f08ff */
[----:B0-----:R-:W-:Y:S01]  /*10120*/  VIADD R9, R3, 0xb8 ;  /* 0x000000b803097836 */ /* 0x001fe20000000000 */
[----:B------:R-:W-:Y:S01]  /*10130*/  ISETP.GE.AND P3, PT, R21, UR4, PT ;  /* 0x0000000415007c0c */ /* 0x000fe2000bf66270 */
[----:B------:R-:W-:Y:S01]  /*10140*/  VIADD R13, R3, 0xb0 ;  /* 0x000000b0030d7836 */ /* 0x000fe20000000000 */
[----:B------:R-:W-:Y:S02]  /*10150*/  ISETP.GE.AND P4, PT, R12, UR4, PT ;  /* 0x000000040c007c0c */ /* 0x000fe4000bf86270 */
[----:B------:R-:W-:Y:S02]  /*10160*/  ISETP.GE.AND P6, PT, R9, UR4, PT ;  /* 0x0000000409007c0c */ /* 0x000fe4000bfc6270 */
[----:B------:R-:W-:-:S02]  /*10170*/  ISETP.GE.AND P5, PT, R13, UR4, PT ;  /* 0x000000040d007c0c */ /* 0x000fc4000bfa6270 */
[----:B------:R-:W-:Y:S02]  /*10180*/  @!P2 LEA.HI R20, R20, R20, RZ, 0x1 ;  /* 0x000000141414a211 */ /* 0x000fe400078f08ff */
[----:B-1----:R-:W-:-:S03]  /*10190*/  @!P1 LOP3.LUT R11, R2, 0xfffffffe, RZ, 0xc0, !PT ;  /* 0xfffffffe020b9812 */ /* 0x002fc600078ec0ff */
[----:B------:R-:W-:Y:S02]  /*101a0*/  @!P3 LEA.HI R21, R21, R21, RZ, 0x1 ;  /* 0x000000151515b211 */ /* 0x000fe400078f08ff */
[----:B------:R-:W-:Y:S02]  /*101b0*/  @!P4 LEA.HI R12, R12, R12, RZ, 0x1 ;  /* 0x0000000c0c0cc211 */ /* 0x000fe400078f08ff */
[----:B------:R-:W-:Y:S02]  /*101c0*/  @!P6 LEA.HI R10, R9, R9, RZ, 0x1 ;  /* 0x00000009090ae211 */ /* 0x000fe400078f08ff */
[----:B------:R-:W-:Y:S02]  /*101d0*/  @!P5 LEA.HI R8, R13, R13, RZ, 0x1 ;  /* 0x0000000d0d08d211 */ /* 0x000fe400078f08ff */
[----:B------:R-:W-:Y:S02]  /*101e0*/  @!P0 LOP3.LUT R9, R0, 0xfffffffe, RZ, 0xc0, !PT ;  /* 0xfffffffe00098812 */ /* 0x000fe400078ec0ff */
[----:B------:R-:W-:-:S02]  /*101f0*/  @!P2 LOP3.LUT R13, R20, 0xfffffffe, RZ, 0xc0, !PT ;  /* 0xfffffffe140da812 */ /* 0x000fc400078ec0ff */
[----:B---3--:R-:W-:Y:S02]  /*10200*/  @!P3 LOP3.LUT R15, R21, 0xfffffffe, RZ, 0xc0, !PT ;  /* 0xfffffffe150fb812 */ /* 0x008fe400078ec0ff */
[----:B----4-:R-:W-:Y:S01]  /*10210*/  @!P4 LOP3.LUT R17, R12, 0xfffffffe, RZ, 0xc0, !PT ;  /* 0xfffffffe0c11c812 */ /* 0x010fe200078ec0ff */
        /* <DEDUP_REMOVED lines=16> */
.L_x_4213:
[----:B------:R-:W-:Y:S05]  /*10320*/  BSYNC B0 ;  /* 0x0000000000007941 */ /* 0x000fea0003800000 */
.L_x_4212:
[----:B------:R-:W-:Y:S01]  /*10330*/  ISETP.GE.AND P0, PT, R23, R18, PT ;  /* 0x000000121700720c */ /* 0x000fe20003f06270 */
[----:B01----:R2:W0:Y:S04]  /*10340*/  SHFL.IDX PT, R5, R7, 0x1, 0x1c1f ;  /* 0x003c1f0007057f89 */ /* 0x00342800000e0000 */
[----:B----4-:R2:W4:Y:S08]  /*10350*/  SHFL.IDX PT, R4, R6, 0x1, 0x1c1f ;  /* 0x003c1f0006047f89 */ /* 0x01053000000e0000 */
[----:B--2---:R-:W-:Y:S05]  /*10360*/  @P0 BRA `(.L_x_4132) ;  /* 0x0000005000d40947 */ /* 0x004fea0003800000 */
        /* <DEDUP_REMOVED lines=10> */
[----:B------:R-:W-:-:S02]  /*10410*/  VIADD R12, R3, 0x30 ;  /* 0x00000030030c7836 */ /* 0x000fc40000000000 */
[C---:B------:R-:W-:Y:S02]  /*10420*/  VIADD R13, R3.reuse, 0x38 ;  /* 0x00000038030d7836 */ /* 0x040fe40000000000 */
[C---:B------:R-:W-:Y:S01]  /*10430*/  VIADD R14, R3.reuse, 0x40 ;  /* 0x00000040030e7836 */ /* 0x040fe20000000000 */
[----:B------:R-:W-:Y:S01]  /*10440*/  ISETP.GE.AND P4, PT, R12, UR4, PT ;  /* 0x000000040c007c0c */ /* 0x000fe2000bf86270 */
[--C-:B0---4-:R-:W-:Y:S01]  /*10450*/  @!P2 IMAD.WIDE R6, R3, 0x4, R4.reuse ;  /* 0x000000040306a825 */ /* 0x111fe200078e0204 */
[----:B------:R-:W-:Y:S02]  /*10460*/  ISETP.GE.AND P5, PT, R13, UR4, PT ;  /* 0x000000040d007c0c */ /* 0x000fe4000bfa6270 */
[----:B------:R-:W-:Y:S01]  /*10470*/  @!P3 LEA.HI R0, R0, R0, RZ, 0x1 ;  /* 0x000000000000b211 */ /* 0x000fe200078f08ff */
[C---:B------:R-:W-:Y:S01]  /*10480*/  VIADD R16, R3.reuse, 0x48 ;  /* 0x0000004803107836 */ /* 0x040fe20000000000 */
[----:B------:R0:W-:Y:S01]  /*10490*/  @!P2 ST.E.64 desc[UR6][R6.64], R26 ;  /* 0x0000001a0600a985 */ /* 0x0001e2000c101b06 */
[----:B------:R-:W-:Y:S01]  /*104a0*/  ISETP.GE.AND P6, PT, R14, UR4, PT ;  /* 0x000000040e007c0c */ /* 0x000fe2000bfc6270 */
[C---:B------:R-:W-:Y:S01]  /*104b0*/  VIADD R18, R3.reuse, 0x50 ;  /* 0x0000005003127836 */ /* 0x040fe20000000000 */
[----:B------:R-:W-:Y:S01]  /*104c0*/  @!P3 LOP3.LUT R9, R0, 0xfffffffe, RZ, 0xc0, !PT ;  /* 0xfffffffe0009b812 */ /* 0x000fe200078ec0ff */
[C---:B------:R-:W-:Y:S01]  /*104d0*/  VIADD R0, R3.reuse, 0x20 ;  /* 0x0000002003007836 */ /* 0x040fe20000000000 */
[----:B------:R-:W-:Y:S01]  /*104e0*/  @!P0 LEA.HI R2, R2, R2, RZ, 0x1 ;  /* 0x0000000202028211 */ /* 0x000fe200078f08ff */
[----:B------:R-:W-:Y:S01]  /*104f0*/  VIADD R20, R3, 0x70 ;  /* 0x0000007003147836 */ /* 0x000fe20000000000 */
[----:B------:R-:W-:Y:S01]  /*10500*/  @!P1 LEA.HI R10, R10, R10, RZ, 0x1 ;  /* 0x0000000a0a0a9211 */ /* 0x000fe200078f08ff */
[----:B------:R-:W-:Y:S01]  /*10510*/  @!P3 IMAD.WIDE R8, R9, 0x4, R4 ;  /* 0x000000040908b825 */ /* 0x000fe200078e0204 */
[----:B------:R-:W-:-:S02]  /*10520*/  ISETP.GE.AND P2, PT, R0, UR4, PT ;  /* 0x0000000400007c0c */ /* 0x000fc4000bf46270 */
[----:B------:R-:W-:Y:S02]  /*10530*/  @!P4 LEA.HI R12, R12, R12, RZ, 0x1 ;  /* 0x0000000c0c0cc211 */ /* 0x000fe400078f08ff */
[----:B------:R1:W-:Y:S01]  /*10540*/  @!P3 ST.E.64 desc[UR6][R8.64], R30 ;  /* 0x0000001e0800b985 */ /* 0x0003e2000c101b06 */
[----:B------:R-:W-:Y:S02]  /*10550*/  ISETP.GE.AND P3, PT, R11, UR4, PT ;  /* 0x000000040b007c0c */ /* 0x000fe4000bf66270 */
[----:B0-----:R-:W-:Y:S02]  /*10560*/  @!P0 LOP3.LUT R7, R2, 0xfffffffe, RZ, 0xc0, !PT ;  /* 0xfffffffe02078812 */ /* 0x001fe400078ec0ff */
[----:B------:R-:W-:Y:S02]  /*10570*/  @!P6 LEA.HI R14, R14, R14, RZ, 0x1 ;  /* 0x0000000e0e0ee211 */ /* 0x000fe400078f08ff */
[----:B------:R-:W-:Y:S01]  /*10580*/  @!P4 LOP3.LUT R15, R12, 0xfffffffe, RZ, 0xc0, !PT ;  /* 0xfffffffe0c0fc812 */ /* 0x000fe200078ec0ff */
[----:B------:R-:W-:Y:S01]  /*10590*/  @!P0 IMAD.WIDE R6, R7, 0x4, R4 ;  /* 0x0000000407068825 */ /* 0x000fe200078e0204 */
[----:B------:R-:W-:-:S02]  /*105a0*/  @!P2 LEA.HI R0, R0, R0, RZ, 0x1 ;  /* 0x000000000000a211 */ /* 0x000fc400078f08ff */
[----:B------:R-:W-:Y:S02]  /*105b0*/  @!P6 LOP3.LUT R21, R14, 0xfffffffe, RZ, 0xc0, !PT ;  /* 0xfffffffe0e15e812 */ /* 0x000fe400078ec0ff */
[----:B------:R0:W-:Y:S01]  /*105c0*/  @!P0 ST.E.64 desc[UR6][R6.64], R34 ;  /* 0x0000002206008985 */ /* 0x0001e2000c101b06 */
[----:B-1----:R-:W-:Y:S02]  /*105d0*/  @!P1 LOP3.LUT R9, R10, 0xfffffffe, RZ, 0xc0, !PT ;  /* 0xfffffffe0a099812 */ /* 0x002fe400078ec0ff */
[----:B------:R-:W-:Y:S02]  /*105e0*/  @!P3 LEA.HI R2, R11, R11, RZ, 0x1 ;  /* 0x0000000b0b02b211 */ /* 0x000fe400078f08ff */
[----:B------:R-:W-:Y:S01]  /*105f0*/  @!P5 LEA.HI R10, R13, R13, RZ, 0x1 ;  /* 0x0000000d0d0ad211 */ /* 0x000fe200078f08ff */
[--C-:B------:R-:W-:Y:S01]  /*10600*/  @!P1 IMAD.WIDE R8, R9, 0x4, R4.reuse ;  /* 0x0000000409089825 */ /* 0x100fe200078e0204 */
[----:B------:R-:W-:Y:S02]  /*10610*/  @!P2 LOP3.LUT R11, R0, 0xfffffffe, RZ, 0xc0, !PT ;  /* 0xfffffffe000ba812 */ /* 0x000fe400078ec0ff */
[----:B------:R-:W-:Y:S01]  /*10620*/  @!P3 LOP3.LUT R13, R2, 0xfffffffe, RZ, 0xc0, !PT ;  /* 0xfffffffe020db812 */ /* 0x000fe200078ec0ff */
[----:B------:R-:W-:Y:S01]  /*10630*/  VIADD R0, R3, 0x58 ;  /* 0x0000005803007836 */ /* 0x000fe20000000000 */
[----:B------:R-:W-:Y:S01]  /*10640*/  @!P5 LOP3.LUT R17, R10, 0xfffffffe, RZ, 0xc0, !PT ;  /* 0xfffffffe0a11d812 */ /* 0x000fe200078ec0ff */
[----:B------:R1:W-:Y:S01]  /*10650*/  @!P1 ST.E.64 desc[UR6][R8.64], R38 ;  /* 0x0000002608009985 */ /* 0x0003e2000c101b06 */
[----:B------:R-:W-:Y:S01]  /*10660*/  ISETP.GE.AND P1, PT, R16, UR4, PT ;  /* 0x0000000410007c0c */ /* 0x000fe2000bf26270 */
[----:B0-----:R-:W-:Y:S01]  /*10670*/  @!P2 IMAD.WIDE R6, R11, 0x4, R4 ;  /* 0x000000040b06a825 */ /* 0x001fe200078e0204 */
[----:B------:R-:W-:-:S03]  /*10680*/  ISETP.GE.AND P0, PT, R18, UR4, PT ;  /* 0x0000000412007c0c */ /* 0x000fc6000bf06270 */
[--C-:B------:R-:W-:Y:S01]  /*10690*/  @!P4 IMAD.WIDE R10, R15, 0x4, R4.reuse ;  /* 0x000000040f0ac825 */ /* 0x100fe200078e0204 */
[----:B------:R0:W-:Y:S01]  /*106a0*/  @!P2 ST.E.64 desc[UR6][R6.64], R42 ;  /* 0x0000002a0600a985 */ /* 0x0001e2000c101b06 */
[----:B------:R-:W-:Y:S02]  /*106b0*/  ISETP.GE.AND P2, PT, R0, UR4, PT ;  /* 0x0000000400007c0c */ /* 0x000fe4000bf46270 */
[----:B------:R-:W-:-:S04]  /*106c0*/  @!P6 IMAD.WIDE R14, R21, 0x4, R4 ;  /* 0x00000004150ee825 */ /* 0x000fc800078e0204 */
[--C-:B-1----:R-:W-:Y:S01]  /*106d0*/  @!P3 IMAD.WIDE R8, R13, 0x4, R4.reuse ;  /* 0x000000040d08b825 */ /* 0x102fe200078e0204 */
[----:B------:R-:W-:Y:S02]  /*106e0*/  @!P1 LEA.HI R16, R16, R16, RZ, 0x1 ;  /* 0x0000001010109211 */ /* 0x000fe400078f08ff */
[----:B------:R-:W-:Y:S01]  /*106f0*/  @!P0 LEA.HI R18, R18, R18, RZ, 0x1 ;  /* 0x0000001212128211 */ /* 0x000fe200078f08ff */
[--C-:B------:R-:W-:Y:S01]  /*10700*/  @!P5 IMAD.WIDE R12, R17, 0x4, R4.reuse ;  /* 0x00000004110cd825 */ /* 0x100fe200078e0204 */
[----:B------:R1:W-:Y:S01]  /*10710*/  @!P3 ST.E.64 desc[UR6][R8.64], R46 ;  /* 0x0000002e0800b985 */ /* 0x0003e2000c101b06 */
[----:B0-----:R-:W-:Y:S02]  /*10720*/  @!P1 LOP3.LUT R7, R16, 0xfffffffe, RZ, 0xc0, !PT ;  /* 0xfffffffe10079812 */ /* 0x001fe400078ec0ff */
[C---:B------:R-:W-:Y:S01]  /*10730*/  VIADD R2, R3.reuse, 0x60 ;  /* 0x0000006003027836 */ /* 0x040fe20000000000 */
[----:B------:R0:W-:Y:S01]  /*10740*/  @!P4 ST.E.64 desc[UR6][R10.64], R50 ;  /* 0x000000320a00c985 */ /* 0x0001e2000c101b06 */
[C---:B------:R-:W-:Y:S01]  /*10750*/  VIADD R17, R3.reuse, 0x68 ;  /* 0x0000006803117836 */ /* 0x040fe20000000000 */
[----:B------:R-:W-:Y:S01]  /*10760*/  ISETP.GE.AND P4, PT, R20, UR4, PT ;  /* 0x0000000414007c0c */ /* 0x000fe2000bf86270 */
[----:B------:R-:W-:Y:S01]  /*10770*/  VIADD R21, R3, 0x78 ;  /* 0x0000007803157836 */ /* 0x000fe20000000000 */
[----:B------:R-:W-:Y:S01]  /*10780*/  @!P5 ST.E.64 desc[UR6][R12.64], R54 ;  /* 0x000000360c00d985 */ /* 0x000fe2000c101b06 */
[----:B------:R-:W-:Y:S01]  /*10790*/  @!P2 LEA.HI R0, R0, R0, RZ, 0x1 ;  /* 0x000000000000a211 */ /* 0x000fe200078f08ff */
[----:B------:R-:W-:Y:S01]  /*107a0*/  @!P1 IMAD.WIDE R6, R7, 0x4, R4 ;  /* 0x0000000407069825 */ /* 0x000fe200078e0204 */
[----:B------:R-:W-:Y:S01]  /*107b0*/  ISETP.GE.AND P5, PT, R17, UR4, PT ;  /* 0x0000000411007c0c */ /* 0x000fe2000bfa6270 */
[----:B------:R-:W-:Y:S01]  /*107c0*/  @!P6 ST.E.64 desc[UR6][R14.64], R58 ;  /* 0x0000003a0e00e985 */ /* 0x000fe2000c101b06 */
[----:B------:R-:W-:Y:S01]  /*107d0*/  ISETP.GE.AND P6, PT, R2, UR4, PT ;  /* 0x0000000402007c0c */ /* 0x000fe2000bfc6270 */
[----:B------:R-:W-:Y:S01]  /*107e0*/  VIADD R16, R3, 0x80 ;  /* 0x0000008003107836 */ /* 0x000fe20000000000 */
[----:B------:R-:W-:Y:S01]  /*107f0*/  ISETP.GE.AND P3, PT, R21, UR4, PT ;  /* 0x0000000415007c0c */ /* 0x000fe2000bf66270 */
[----:B------:R2:W-:Y:S01]  /*10800*/  @!P1 ST.E.64 desc[UR6][R6.64], R62 ;  /* 0x0000003e06009985 */ /* 0x0005e2000c101b06 */
[----:B-1----:R-:W-:Y:S01]  /*10810*/  @!P0 LOP3.LUT R9, R18, 0xfffffffe, RZ, 0xc0, !PT ;  /* 0xfffffffe12098812 */ /* 0x002fe200078ec0ff */
[----:B------:R-:W-:Y:S01]  /*10820*/  VIADD R18, R3, 0x88 ;  /* 0x0000008803127836 */ /* 0x000fe20000000000 */
[----:B------:R-:W-:-:S02]  /*10830*/  @!P4 LEA.HI R20, R20, R20, RZ, 0x1 ;  /* 0x000000141414c211 */ /* 0x000fc400078f08ff */
[----:B0-----:R-:W-:Y:S01]  /*10840*/  @!P2 LOP3.LUT R11, R0, 0xfffffffe, RZ, 0xc0, !PT ;  /* 0xfffffffe000ba812 */ /* 0x001fe200078ec0ff */
[--C-:B------:R-:W-:Y:S01]  /*10850*/  @!P0 IMAD.WIDE R8, R9, 0x4, R4.reuse ;  /* 0x0000000409088825 */ /* 0x100fe200078e0204 */
[----:B------:R-:W-:Y:S02]  /*10860*/  ISETP.GE.AND P1, PT, R18, UR4, PT ;  /* 0x0000000412007c0c */ /* 0x000fe4000bf26270 */
[----:B------:R-:W-:Y:S01]  /*10870*/  @!P5 LEA.HI R17, R17, R17, RZ, 0x1 ;  /* 0x000000111111d211 */ /* 0x000fe200078f08ff */
[----:B------:R-:W-:Y:S01]  /*10880*/  VIADD R0, R3, 0x90 ;  /* 0x0000009003007836 */ /* 0x000fe20000000000 */
[----:B------:R-:W-:Y:S01]  /*10890*/  @!P6 LEA.HI R2, R2, R2, RZ, 0x1 ;  /* 0x000000020202e211 */ /* 0x000fe200078f08ff */
[----:B------:R0:W-:Y:S01]  /*108a0*/  @!P0 ST.E.64 desc[UR6][R8.64], R66 ;  /* 0x0000004208008985 */ /* 0x0001e2000c101b06 */
[----:B------:R-:W-:Y:S01]  /*108b0*/  @!P3 LEA.HI R21, R21, R21, RZ, 0x1 ;  /* 0x000000151515b211 */ /* 0x000fe200078f08ff */
[----:B--2---:R-:W-:Y:S01]  /*108c0*/  @!P2 IMAD.WIDE R6, R11, 0x4, R4 ;  /* 0x000000040b06a825 */ /* 0x004fe200078e0204 */
[----:B------:R-:W-:-:S02]  /*108d0*/  @!P6 LOP3.LUT R13, R2, 0xfffffffe, RZ, 0xc0, !PT ;  /* 0xfffffffe020de812 */ /* 0x000fc400078ec0ff */
[----:B------:R-:W-:Y:S01]  /*108e0*/  @!P5 LOP3.LUT R17, R17, 0xfffffffe, RZ, 0xc0, !PT ;  /* 0xfffffffe1111d812 */ /* 0x000fe200078ec0ff */
[----:B------:R-:W-:Y:S01]  /*108f0*/  VIADD R2, R3, 0x98 ;  /* 0x0000009803027836 */ /* 0x000fe20000000000 */
[----:B------:R-:W-:Y:S01]  /*10900*/  @!P4 LOP3.LUT R15, R20, 0xfffffffe, RZ, 0xc0, !PT ;  /* 0xfffffffe140fc812 */ /* 0x000fe200078ec0ff */
[----:B------:R1:W-:Y:S01]  /*10910*/  @!P2 ST.E.64 desc[UR6][R6.64], R70 ;  /* 0x000000460600a985 */ /* 0x0003e2000c101b06 */
[----:B------:R-:W-:Y:S01]  /*10920*/  @!P3 LOP3.LUT R21, R21, 0xfffffffe, RZ, 0xc0, !PT ;  /* 0xfffffffe1515b812 */ /* 0x000fe200078ec0ff */
[--C-:B------:R-:W-:Y:S01]  /*10930*/  @!P5 IMAD.WIDE R10, R17, 0x4, R4.reuse ;  /* 0x00000004110ad825 */ /* 0x100fe200078e0204 */
[----:B------:R-:W-:Y:S02]  /*10940*/  ISETP.GE.AND P0, PT, R16, UR4, PT ;  /* 0x0000000410007c0c */ /* 0x000fe4000bf06270 */
[----:B------:R-:W-:Y:S01]  /*10950*/  ISETP.GE.AND P2, PT, R0, UR4, PT ;  /* 0x0000000400007c0c */ /* 0x000fe2000bf46270 */
[----:B0-----:R-:W-:Y:S01]  /*10960*/  @!P6 IMAD.WIDE R8, R13, 0x4, R4 ;  /* 0x000000040d08e825 */ /* 0x001fe200078e0204 */
[----:B------:R-:W-:-:S03]  /*10970*/  @!P1 LEA.HI R18, R18, R18, RZ, 0x1 ;  /* 0x0000001212129211 */ /* 0x000fc600078f08ff */
[--C-:B------:R-:W-:Y:S01]  /*10980*/  @!P4 IMAD.WIDE R12, R15, 0x4, R4.reuse ;  /* 0x000000040f0cc825 */ /* 0x100fe200078e0204 */
[----:B------:R0:W-:Y:S03]  /*10990*/  @!P6 ST.E.64 desc[UR6][R8.64], R74 ;  /* 0x0000004a0800e985 */ /* 0x0001e6000c101b06 */
[--C-:B------:R-:W-:Y:S01]  /*109a0*/  @!P3 IMAD.WIDE R14, R21, 0x4, R4.reuse ;  /* 0x00000004150eb825 */ /* 0x100fe200078e0204 */
[----:B------:R2:W-:Y:S01]  /*109b0*/  @!P5 ST.E.64 desc[UR6][R10.64], R78 ;  /* 0x0000004e0a00d985 */ /* 0x0005e2000c101b06 */
[----:B------:R-:W-:Y:S02]  /*109c0*/  @!P0 LEA.HI R16, R16, R16, RZ, 0x1 ;  /* 0x0000001010108211 */ /* 0x000fe400078f08ff */
[C---:B------:R-:W-:Y:S01]  /*109d0*/  VIADD R17, R3.reuse, 0xa0 ;  /* 0x000000a003117836 */ /* 0x040fe20000000000 */
[----:B------:R3:W-:Y:S01]  /*109e0*/  @!P4 ST.E.64 desc[UR6][R12.64], R82 ;  /* 0x000000520c00c985 */ /* 0x0007e2000c101b06 */
[C---:B------:R-:W-:Y:S01]  /*109f0*/  VIADD R20, R3.reuse, 0xa8 ;  /* 0x000000a803147836 */ /* 0x040fe20000000000 */
[----:B-1----:R-:W-:Y:S01]  /*10a00*/  @!P0 LOP3.LUT R7, R16, 0xfffffffe, RZ, 0xc0, !PT ;  /* 0xfffffffe10078812 */ /* 0x002fe200078ec0ff */
[C---:B------:R-:W-:Y:S01]  /*10a10*/  VIADD R21, R3.reuse, 0xb0 ;  /* 0x000000b003157836 */ /* 0x040fe20000000000 */
[----:B------:R-:W-:Y:S01]  /*10a20*/  @!P3 ST.E.64 desc[UR6][R14.64], R86 ;  /* 0x000000560e00b985 */ /* 0x000fe2000c101b06 */
[----:B------:R-:W-:Y:S01]  /*10a30*/  ISETP.GE.AND P3, PT, R2, UR4, PT ;  /* 0x0000000402007c0c */ /* 0x000fe2000bf66270 */
[----:B------:R-:W-:Y:S01]  /*10a40*/  VIADD R3, R3, 0xb8 ;  /* 0x000000b803037836 */ /* 0x000fe20000000000 */
[----:B------:R-:W-:Y:S01]  /*10a50*/  ISETP.GE.AND P4, PT, R17, UR4, PT ;  /* 0x0000000411007c0c */ /* 0x000fe2000bf86270 */
[----:B------:R-:W-:Y:S01]  /*10a60*/  @!P0 IMAD.WIDE R6, R7, 0x4, R4 ;  /* 0x0000000407068825 */ /* 0x000fe200078e0204 */
[----:B------:R-:W-:-:S02]  /*10a70*/  ISETP.GE.AND P5, PT, R20, UR4, PT ;  /* 0x0000000414007c0c */ /* 0x000fc4000bfa6270 */
[----:B------:R-:W-:Y:S02]  /*10a80*/  ISETP.GE.AND P6, PT, R21, UR4, PT ;  /* 0x0000000415007c0c */ /* 0x000fe4000bfc6270 */
[----:B0-----:R-:W-:Y:S01]  /*10a90*/  @!P1 LOP3.LUT R9, R18, 0xfffffffe, RZ, 0xc0, !PT ;  /* 0xfffffffe12099812 */ /* 0x001fe200078ec0ff */
[----:B------:R0:W-:Y:S01]  /*10aa0*/  @!P0 ST.E.64 desc[UR6][R6.64], R90 ;  /* 0x0000005a06008985 */ /* 0x0001e2000c101b06 */
[----:B------:R-:W-:Y:S02]  /*10ab0*/  @!P2 LEA.HI R0, R0, R0, RZ, 0x1 ;  /* 0x000000000000a211 */ /* 0x000fe400078f08ff */
[----:B------:R-:W-:Y:S01]  /*10ac0*/  ISETP.GE.AND P0, PT, R3, UR4, PT ;  /* 0x0000000403007c0c */ /* 0x000fe2000bf06270 */
[----:B------:R-:W-:Y:S01]  /*10ad0*/  @!P1 IMAD.WIDE R8, R9, 0x4, R4 ;  /* 0x0000000409089825 */ /* 0x000fe200078e0204 */
[----:B------:R-:W-:Y:S02]  /*10ae0*/  @!P3 LEA.HI R2, R2, R2, RZ, 0x1 ;  /* 0x000000020202b211 */ /* 0x000fe400078f08ff */
[----:B------:R-:W-:-:S02]  /*10af0*/  @!P4 LEA.HI R17, R17, R17, RZ, 0x1 ;  /* 0x000000111111c211 */ /* 0x000fc400078f08ff */
[----:B------:R-:W-:Y:S01]  /*10b00*/  @!P5 LEA.HI R20, R20, R20, RZ, 0x1 ;  /* 0x000000141414d211 */ /* 0x000fe200078f08ff */
[----:B------:R1:W-:Y:S01]  /*10b10*/  @!P1 ST.E.64 desc[UR6][R8.64], R94 ;  /* 0x0000005e08009985 */ /* 0x0003e2000c101b06 */
[----:B------:R-:W-:Y:S02]  /*10b20*/  @!P6 LEA.HI R21, R21, R21, RZ, 0x1 ;  /* 0x000000151515e211 */ /* 0x000fe400078f08ff */
[----:B--2---:R-:W-:Y:S02]  /*10b30*/  @!P2 LOP3.LUT R11, R0, 0xfffffffe, RZ, 0xc0, !PT ;  /* 0xfffffffe000ba812 */ /* 0x004fe400078ec0ff */
[----:B---3--:R-:W-:Y:S02]  /*10b40*/  @!P3 LOP3.LUT R13, R2, 0xfffffffe, RZ, 0xc0, !PT ;  /* 0xfffffffe020db812 */ /* 0x008fe400078ec0ff */
[----:B------:R-:W-:Y:S01]  /*10b50*/  @!P4 LOP3.LUT R17, R17, 0xfffffffe, RZ, 0xc0, !PT ;  /* 0xfffffffe1111c812 */ /* 0x000fe200078ec0ff */
[----:B0-----:R-:W-:Y:S01]  /*10b60*/  @!P2 IMAD.WIDE R6, R11, 0x4, R4 ;  /* 0x000000040b06a825 */ /* 0x001fe200078e0204 */
[----:B------:R-:W-:-:S02]  /*10b70*/  @!P5 LOP3.LUT R15, R20, 0xfffffffe, RZ, 0xc0, !PT ;  /* 0xfffffffe140fd812 */ /* 0x000fc400078ec0ff */
[----:B------:R-:W-:Y:S01]  /*10b80*/  @!P6 LOP3.LUT R21, R21, 0xfffffffe, RZ, 0xc0, !PT ;  /* 0xfffffffe1515e812 */ /* 0x000fe200078ec0ff */
[--C-:B------:R-:W-:Y:S01]  /*10b90*/  @!P4 IMAD.WIDE R10, R17, 0x4, R4.reuse ;  /* 0x00000004110ac825 */ /* 0x100fe200078e0204 */
[----:B------:R2:W-:Y:S03]  /*10ba0*/  @!P2 ST.E.64 desc[UR6][R6.64], R98 ;  /* 0x000000620600a985 */ /* 0x0005e6000c101b06 */
        /* <DEDUP_REMOVED lines=14> */
.L_x_4211:
        /* <DEDUP_REMOVED lines=26> */
[----:B------:R-:W-:Y:S01]  /*10e30*/  IMAD.U32 R3, RZ, RZ, UR5 ;  /* 0x00000005ff037e24 */ /* 0x000fe2000f8e00ff */
[----:B------:R-:W-:Y:S01]  /*10e40*/  UIADD3 UR6, UR5, UR6, URZ ;  /* 0x0000000605067290 */ /* 0x000fe2000fffe03f */
[----:B------:R-:W-:Y:S02]  /*10e50*/  IMAD.U32 R2, RZ, RZ, UR4 ;  /* 0x00000004ff027e24 */ /* 0x000fe4000f8e00ff */
        /* <DEDUP_REMOVED lines=11> */
[----:B0-----:R-:W-:Y:S02]  /*10f10*/  IMAD R9, R8, R7, UR10 ;  /* 0x0000000a08097e24 */ /* 0x001fe4000f8e0207 */
[----:B------:R-:W-:Y:S02]  /*10f20*/  IMAD.MOV R7, RZ, RZ, -R5 ;  /* 0x000000ffff077224 */ /* 0x000fe400078e0a05 */
        /* <DEDUP_REMOVED lines=20> */
.L_x_4130:
        /* <DEDUP_REMOVED lines=18> */
.L_x_4214:
[----:B------:R-:W-:Y:S01]  /*11190*/  ULDC UR7, c[0x0][0xc50] ;  /* 0x0003140000077ab9 */ /* 0x000fe20000000800 */
[----:B------:R-:W-:Y:S01]  /*111a0*/  UMOV UR36, UR6 ;  /* 0x0000000600247c82 */ /* 0x000fe20008000000 */
[----:B------:R-:W-:-:S11]  /*111b0*/  UISETP.NE.AND UP0, UPT, UR7, 0x1, UPT ;  /* 0x000000010700788c */ /* 0x000fd6000bf05270 */
[----:B------:R-:W-:Y:S01]  /*111c0*/  @UP0 ULDC UR4, c[0x0][0xc54] ;  /* 0x0003150000040ab9 */ /* 0x000fe20000000800 */
[----:B------:R-:W-:Y:S01]  /*111d0*/  @UP0 ULDC UR8, c[0x0][0xc58] ;  /* 0x0003160000080ab9 */ /* 0x000fe20000000800 */
[----:B------:R-:W-:-:S04]  /*111e0*/  UIMAD.WIDE.U32 UR4, UR6, UR4, URZ ;  /* 0x00000004060472a5 */ /* 0x000fc8000f8e003f */
[----:B------:R-:W-:-:S12]  /*111f0*/  @UP0 USHF.R.U32.HI UR36, URZ, UR8, UR5 ;  /* 0x000000083f240299 */ /* 0x000fd80008011605 */
.L_x_4215:
[----:B------:R-:W-:Y:S01]  /*11200*/  ISETP.GE.AND P0, PT, R19, RZ, PT ;  /* 0x000000ff1300720c */ /* 0x000fe20003f06270 */
[----:B------:R-:W-:Y:S01]  /*11210*/  UIADD3 UR44, -UR36, URZ, URZ ;  /* 0x0000003f242c7290 */ /* 0x000fe2000fffe13f */
[----:B------:R-:W-:Y:S02]  /*11220*/  IMAD.MOV.U32 R10, RZ, RZ, 0x1 ;  /* 0x00000001ff0a7424 */ /* 0x000fe400078e00ff */
[----:B------:R-:W-:Y:S01]  /*11230*/  IMAD.MOV.U32 R0, RZ, RZ, RZ ;  /* 0x000000ffff007224 */ /* 0x000fe200078e00ff */
[----:B------:R-:W-:Y:S01]  /*11240*/  UIMAD UR44, UR7, UR44, UR6 ;  /* 0x0000002c072c72a4 */ /* 0x000fe2000f8e0206 */
[----:B------:R-:W-:-:S07]  /*11250*/  IMAD.MOV.U32 R3, RZ, RZ, 0x1 ;  /* 0x00000001ff037424 */ /* 0x000fce00078e00ff */
[----:B------:R-:W-:Y:S05]  /*11260*/  @!P0 BRA `(.L_x_4216) ;  /* 0x00000040004c8947 */ /* 0x000fea0003800000 */
[----:B------:R-:W0:Y:S01]  /*11270*/  S2UR UR45, SR_CTAID.X ;  /* 0x00000000002d79c3 */ /* 0x000e220000002500 */
[----:B------:R-:W-:Y:S01]  /*11280*/  ULDC UR6, c[0x0][0x448] ;  /* 0x0001120000067ab9 */ /* 0x000fe20000000800 */
[----:B------:R-:W-:Y:S01]  /*11290*/  ULDC.64 UR4, c[0x0][0x418] ;  /* 0x0001060000047ab9 */ /* 0x000fe20000000a00 */
[----:B------:R-:W-:Y:S02]  /*112a0*/  UISETP.NE.AND UP1, UPT, UR6, 0x1, UPT ;  /* 0x000000010600788c */ /* 0x000fe4000bf25270 */
[----:B------:R-:W-:Y:S01]  /*112b0*/  UISETP.NE.U32.AND UP0, UPT, UR4, URZ, UPT ;  /* 0x0000003f0400728c */ /* 0x000fe2000bf05070 */
[----:B------:R-:W-:Y:S02]  /*112c0*/  ULDC UR11, c[0x0][0x288] ;  /* 0x0000a200000b7ab9 */ /* 0x000fe40000000800 */
[----:B------:R-:W-:Y:S01]  /*112d0*/  ULDC UR4, c[0x0][0x424] ;  /* 0x0001090000047ab9 */ /* 0x000fe20000000800 */
[----:B------:R-:W-:Y:S01]  /*112e0*/  UISETP.NE.AND.EX UP0, UPT, UR5, URZ, UPT, UP0 ;  /* 0x0000003f0500728c */ /* 0x000fe2000bf05300 */
[----:B------:R-:W-:Y:S01]  /*112f0*/  ULDC UR12, c[0x0][0x2f0] ;  /* 0x0000bc00000c7ab9 */ /* 0x000fe20000000800 */
[----:B------:R-:W-:-:S02]  /*11300*/  UIADD3 UR6, -UR11, 0x1, URZ ;  /* 0x000000010b067890 */ /* 0x000fc4000fffe13f */
[----:B------:R-:W-:Y:S01]  /*11310*/  USEL UR10, UR4, 0x1, UP0 ;  /* 0x00000001040a7887 */ /* 0x000fe20008000000 */
[----:B------:R-:W-:Y:S02]  /*11320*/  @UP1 ULDC UR13, c[0x0][0x450] ;  /* 0x00011400000d1ab9 */ /* 0x000fe40000000800 */
[----:B------:R-:W-:Y:S01]  /*11330*/  @UP1 ULDC UR4, c[0x0][0x44c] ;  /* 0x0001130000041ab9 */ /* 0x000fe20000000800 */
[----:B------:R-:W-:Y:S02]  /*11340*/  UIMAD UR7, UR10, UR12, 0x5f ;  /* 0x0000005f0a0774a4 */ /* 0x000fe4000f8e020c */
[----:B------:R-:W-:Y:S02]  /*11350*/  UIMAD UR9, UR10, UR12, UR6 ;  /* 0x0000000c0a0972a4 */ /* 0x000fe4000f8e0206 */
[----:B------:R-:W-:Y:S02]  /*11360*/  UIMAD.WIDE UR6, UR7, 0x2aaaaaab, URZ ;  /* 0x2aaaaaab070678a5 */ /* 0x000fe4000f8e023f */
[----:B0-----:R-:W-:-:S02]  /*11370*/  USHF.L.U32 UR45, UR45, 0x7, URZ ;  /* 0x000000072d2d7899 */ /* 0x001fc4000800063f */
[----:B------:R-:W-:Y:S02]  /*11380*/  USHF.R.U32.HI UR43, URZ, 0x1f, UR7 ;  /* 0x0000001f3f2b7899 */ /* 0x000fe40008011607 */
[----:B------:R-:W-:Y:S02]  /*11390*/  UIADD3 UR8, UR45, 0x7f, URZ ;  /* 0x0000007f2d087890 */ /* 0x000fe4000fffe03f */
[----:B------:R-:W-:Y:S02]  /*113a0*/  ULEA.HI.SX32 UR43, UR7, UR43, 0x1c ;  /* 0x0000002b072b7291 */ /* 0x000fe4000f8fe23f */
[----:B------:R-:W-:-:S04]  /*113b0*/  UIMAD.WIDE.U32 UR4, UR8, UR4, URZ ;  /* 0x00000004080472a5 */ /* 0x000fc8000f8e003f */
[----:B------:R-:W-:-:S03]  /*113c0*/  @UP1 USHF.R.U32.HI UR8, URZ, UR13, UR5 ;  /* 0x0000000d3f081299 */ /* 0x000fc60008011605 */
[----:B------:R-:W-:Y:S01]  /*113d0*/  ULDC.64 UR4, c[0x0][0x9e0] ;  /* 0x0002780000047ab9 */ /* 0x000fe20000000a00 */
[----:B------:R-:W-:Y:S02]  /*113e0*/  UIADD3 UR9, UR9, UR8, URZ ;  /* 0x0000000809097290 */ /* 0x000fe4000fffe03f */
[----:B------:R-:W-:Y:S02]  /*113f0*/  UISETP.GE.AND UP0, UPT, UR5, 0x1, UPT ;  /* 0x000000010500788c */ /* 0x000fe4000bf06270 */
[----:B------:R-:W-:-:S04]  /*11400*/  UIADD3 UR4, UR9, UR4, URZ ;  /* 0x0000000409047290 */ /* 0x000fc8000fffe03f */
[----:B------:R-:W-:-:S13]  /*11410*/  PLOP3.LUT P1, PT, PT, PT, UP0, 0x80, 0x0 ;  /* 0x000000000000781c */ /* 0x000fda0003f2f008 */
[----:B------:R-:W-:Y:S05]  /*11420*/  @!P1 BRA `(.L_x_4217) ;  /* 0x0000000000449947 */ /* 0x000fea0003800000 */
        /* <DEDUP_REMOVED lines=10> */
.L_x_4218:
[----:B------:R-:W-:-:S11]  /*114d0*/  UISETP.NE.AND UP0, UPT, UR5, 0x1, UPT ;  /* 0x000000010500788c */ /* 0x000fd6000bf05270 */
[----:B------:R-:W-:Y:S02]  /*114e0*/  @UP0 ULDC.64 UR14, c[0x0][0x9e8] ;  /* 0x00027a00000e0ab9 */ /* 0x000fe40000000a00 */
[----:B------:R-:W-:-:S04]  /*114f0*/  UIMAD.WIDE.U32 UR6, UR8, UR14, URZ ;  /* 0x0000000e080672a5 */ /* 0x000fc8000f8e003f */
[----:B------:R-:W-:-:S12]  /*11500*/  @UP0 USHF.R.U32.HI UR8, URZ, UR15, UR7 ;  /* 0x0000000f3f080299 */ /* 0x000fd80008011607 */
.L_x_4219:
[----:B------:R-:W-:-:S04]  /*11510*/  UIMAD UR8, UR8, UR5, UR5 ;  /* 0x00000005080872a4 */ /* 0x000fc8000f8e0205 */
[----:B------:R-:W-:-:S04]  /*11520*/  UISETP.LT.AND UP0, UPT, UR4, UR8, UPT ;  /* 0x000000080400728c */ /* 0x000fc8000bf01270 */
[----:B------:R-:W-:-:S12]  /*11530*/  USEL UR4, UR4, UR8, UP0 ;  /* 0x0000000804047287 */ /* 0x000fd80008000000 */
.L_x_4217:
[----:B------:R-:W-:Y:S01]  /*11540*/  UIADD3 UR6, UR4, 0x5f, URZ ;  /* 0x0000005f04067890 */ /* 0x000fe2000fffe03f */
[----:B------:R-:W-:Y:S01]  /*11550*/  @UP1 ULDC UR8, c[0x0][0x44c] ;  /* 0x0001130000081ab9 */ /* 0x000fe20000000800 */
[----:B------:R-:W-:Y:S02]  /*11560*/  @UP1 ULDC UR13, c[0x0][0x450] ;  /* 0x00011400000d1ab9 */ /* 0x000fe40000000800 */
[----:B------:R-:W-:Y:S02]  /*11570*/  UIMAD.WIDE UR6, UR6, 0x2aaaaaab, URZ ;  /* 0x2aaaaaab060678a5 */ /* 0x000fe4000f8e023f */
[----:B------:R-:W-:Y:S02]  /*11580*/  UIMAD.WIDE.U32 UR8, UR45, UR8, URZ ;  /* 0x000000082d0872a5 */ /* 0x000fe4000f8e003f */
[----:B------:R-:W-:Y:S01]  /*11590*/  USHF.R.U32.HI UR42, URZ, 0x1f, UR7 ;  /* 0x0000001f3f2a7899 */ /* 0x000fe20008011607 */
[----:B------:R-:W-:Y:S01]  /*115a0*/  UMOV UR4, UR45 ;  /* 0x0000002d00047c82 */ /* 0x000fe20008000000 */
[----:B------:R-:W-:-:S02]  /*115b0*/  UIMAD UR10, UR10, UR12, -UR11 ;  /* 0x0000000c0a0a72a4 */ /* 0x000fc4000f8e0a0b */
[----:B------:R-:W-:Y:S02]  /*115c0*/  @UP1 USHF.R.U32.HI UR4, URZ, UR13, UR9 ;  /* 0x0000000d3f041299 */ /* 0x000fe40008011609 */
[----:B------:R-:W-:Y:S02]  /*115d0*/  ULEA.HI.SX32 UR42, UR7, UR42, 0x1c ;  /* 0x0000002a072a7291 */ /* 0x000fe4000f8fe23f */
[----:B------:R-:W-:Y:S02]  /*115e0*/  UIADD3 UR4, UR10, UR4, URZ ;  /* 0x000000040a047290 */ /* 0x000fe4000fffe03f */
[----:B------:R-:W-:Y:S01]  /*115f0*/  UISETP.LT.AND UP0, UPT, UR43, UR42, UPT ;  /* 0x0000002a2b00728c */ /* 0x000fe2000bf01270 */
[----:B------:R-:W-:Y:S02]  /*11600*/  ULDC UR8, c[0x0][0x9dc] ;  /* 0x0002770000087ab9 */ /* 0x000fe40000000800 */
[----:B------:R-:W-:Y:S02]  /*11610*/  UIADD3 UR8, UR4, -UR8, URZ ;  /* 0x8000000804087290 */ /* 0x000fe4000fffe03f */
[----:B------:R-:W-:Y:S01]  /*11620*/  USEL UR12, UR43, UR42, UP0 ;  /* 0x0000002a2b0c7287 */ /* 0x000fe20008000000 */
        /* <DEDUP_REMOVED lines=11> */
.L_x_4221:
[----:B------:R-:W-:-:S11]  /*116e0*/  UISETP.NE.AND UP0, UPT, UR5, 0x1, UPT ;  /* 0x000000010500788c */ /* 0x000fd6000bf05270 */
[----:B------:R-:W-:Y:S02]  /*116f0*/  @UP0 ULDC.64 UR10, c[0x0][0x9e8] ;  /* 0x00027a00000a0ab9 */ /* 0x000fe40000000a00 */
[----:B------:R-:W-:-:S04]  /*11700*/  UIMAD.WIDE.U32 UR6, UR4, UR10, URZ ;  /* 0x0000000a040672a5 */ /* 0x000fc8000f8e003f */
[----:B------:R-:W-:-:S12]  /*11710*/  @UP0 USHF.R.U32.HI UR4, URZ, UR11, UR7 ;  /* 0x0000000b3f040299 */ /* 0x000fd80008011607 */
.L_x_4222:
[----:B------:R-:W-:-:S04]  /*11720*/  UIMAD UR4, UR4, UR5, URZ ;  /* 0x00000005040472a4 */ /* 0x000fc8000f8e023f */
[----:B------:R-:W-:-:S04]  /*11730*/  UISETP.LT.AND UP0, UPT, UR8, UR4, UPT ;  /* 0x000000040800728c */ /* 0x000fc8000bf01270 */
[----:B------:R-:W-:-:S12]  /*11740*/  USEL UR8, UR8, UR4, !UP0 ;  /* 0x0000000408087287 */ /* 0x000fd8000c000000 */
.L_x_4220:
[----:B------:R-:W-:Y:S02]  /*11750*/  UIMAD.WIDE UR4, UR8, 0x2aaaaaab, URZ ;  /* 0x2aaaaaab080478a5 */ /* 0x000fe4000f8e023f */
[----:B------:R-:W-:Y:S02]  /*11760*/  USHF.R.U32.HI UR10, URZ, 0x10, UR44 ;  /* 0x000000103f0a7899 */ /* 0x000fe4000801162c */
[----:B------:R-:W-:Y:S02]  /*11770*/  USHF.R.U32.HI UR4, URZ, 0x1f, UR5 ;  /* 0x0000001f3f047899 */ /* 0x000fe40008011605 */
[----:B------:R-:W-:Y:S02]  /*11780*/  ULOP3.LUT UR44, UR44, 0xffff, URZ, 0xc0, !UPT ;  /* 0x0000ffff2c2c7892 */ /* 0x000fe4000f8ec03f */
[----:B------:R-:W-:Y:S01]  /*11790*/  ULEA.HI.SX32 UR4, UR5, UR4, 0x1c ;  /* 0x0000000405047291 */ /* 0x000fe2000f8fe23f */
        /* <DEDUP_REMOVED lines=40> */
.L_x_4223:
[----:B------:R-:W-:Y:S01]  /*11a20*/  UIMAD UR39, UR44, UR41, UR40 ;  /* 0x000000292c2772a4 */ /* 0x000fe2000f8e0228 */
[----:B------:R-:W-:Y:S02]  /*11a30*/  IMAD.U32 R0, RZ, RZ, UR12 ;  /* 0x0000000cff007e24 */ /* 0x000fe4000f8e00ff */
[----:B------:R-:W-:-:S03]  /*11a40*/  IMAD.MOV.U32 R10, RZ, RZ, 0x1 ;  /* 0x00000001ff0a7424 */ /* 0x000fc600078e00ff */
        /* <DEDUP_REMOVED lines=30> */
.L_x_4224:
        /* <DEDUP_REMOVED lines=20> */
.L_x_4226:
        /* <DEDUP_REMOVED lines=15> */
.L_x_4225:
[----:B------:R-:W0:Y:S01]  /*11e60*/  LDC.64 R2, c[0x0][0x9f8] ;  /* 0x00027e00ff027b82 */ /* 0x000e220000000a00 */
[----:B------:R-:W-:-:S07]  /*11e70*/  ULDC.64 UR4, c[0x0][0x208] ;  /* 0x0000820000047ab9 */ /* 0x000fce0000000a00 */
[----:B------:R-:W1:Y:S01]  /*11e80*/  LDC.64 R4, c[0x0][0x418] ;  /* 0x00010600ff047b82 */ /* 0x000e620000000a00 */
[----:B0-----:R-:W-:-:S04]  /*11e90*/  ISETP.NE.U32.AND P0, PT, R2, RZ, PT ;  /* 0x000000ff0200720c */ /* 0x001fc80003f05070 */
[----:B------:R-:W-:-:S13]  /*11ea0*/  ISETP.NE.AND.EX P0, PT, R3, RZ, PT, P0 ;  /* 0x000000ff0300720c */ /* 0x000fda0003f05300 */
[----:B------:R-:W0:Y:S02]  /*11eb0*/  @P0 LDC.64 R2, c[0x0][0x9f8] ;  /* 0x00027e00ff020b82 */ /* 0x000e240000000a00 */
[----:B0-----:R-:W-:-:S05]  /*11ec0*/  @P0 IMAD.WIDE R2, R19, 0x4, R2 ;  /* 0x0000000413020825 */ /* 0x001fca00078e0202 */
[----:B------:R-:W2:Y:S01]  /*11ed0*/  @P0 LDG.E R19, desc[UR4][R2.64] ;  /* 0x0000000402130981 */ /* 0x000ea2000c1e1900 */
[----:B-1----:R-:W-:Y:S01]  /*11ee0*/  ISETP.NE.U32.AND P0, PT, R4, RZ, PT ;  /* 0x000000ff0400720c */ /* 0x002fe20003f05070 */
[----:B------:R-:W-:Y:S01]  /*11ef0*/  UMOV UR4, 0xffffffff ;  /* 0xffffffff00047882 */ /* 0x000fe20000000000 */
[----:B------:R-:W-:Y:S01]  /*11f00*/  LOP3.LUT R17, R17, 0xfffffffe, RZ, 0xc0, !PT ;  /* 0xfffffffe11117812 */ /* 0x000fe200078ec0ff */
[----:B------:R-:W0:Y:S01]  /*11f10*/  S2R R0, SR_TID.X ;  /* 0x0000000000007919 */ /* 0x000e220000002100 */
[----:B------:R-:W-:Y:S01]  /*11f20*/  ISETP.NE.AND.EX P1, PT, R5, RZ, PT, P0 ;  /* 0x000000ff0500720c */ /* 0x000fe20003f25300 */
[----:B------:R-:W-:-:S12]  /*11f30*/  VIADD R18, R18, 0xffffffff ;  /* 0xffffffff12127836 */ /* 0x000fd80000000000 */
[----:B------:R-:W-:Y:S02]  /*11f40*/  @P1 LOP3.LUT R17, R17, 0x1, RZ, 0xfc, !PT ;  /* 0x0000000111111812 */ /* 0x000fe400078efcff */
[----:B0-----:R-:W-:-:S04]  /*11f50*/  SHF.R.U32.HI R0, RZ, 0x5, R0 ;  /* 0x00000005ff007819 */ /* 0x001fc80000011600 */
[----:B------:R-:W-:Y:S02]  /*11f60*/  LOP3.LUT R0, R0, 0x3, RZ, 0xc0, !PT ;  /* 0x0000000300007812 */ /* 0x000fe400078ec0ff */
[----:B--2---:R-:W-:Y:S02]  /*11f70*/  SHF.R.S32.HI R7, RZ, 0x1f, R19 ;  /* 0x0000001fff077819 */ /* 0x004fe40000011413 */
[----:B------:R-:W-:-:S03]  /*11f80*/  SEL R16, R19, RZ, !P1 ;  /* 0x000000ff13107207 */ /* 0x000fc60004800000 */
[----:B------:R0:W-:Y:S01]  /*11f90*/  STL [R1], R7 ;  /* 0x0000000701007387 */ /* 0x0001e20000100800 */
[----:B------:R-:W-:Y:S05]  /*11fa0*/  BRA.DIV UR4, `(.L_x_4227) ;  /* 0x0000003a04a47947 */ /* 0x000fea000b800000 */
[----:B------:R1:W2:Y:S02]  /*11fb0*/  SHFL.IDX PT, R14, R0, RZ, 0x1f ;  /* 0x00001fff000e7589 */ /* 0x0002a400000e0000 */
.L_x_4311:
[----:B--2---:R-:W-:Y:S02]  /*11fc0*/  ISETP.NE.AND P0, PT, R14, RZ, PT ;  /* 0x000000ff0e00720c */ /* 0x004fe40003f05270 */
[----:B------:R-:W-:Y:S02]  /*11fd0*/  PLOP3.LUT P2, PT, PT, PT, PT, 0x8, 0x0 ;  /* 0x000000000000781c */ /* 0x000fe40003f4e170 */
[----:B------:R-:W-:-:S11]  /*11fe0*/  LOP3.LUT R17, R17, 0xfffffffd, RZ, 0xc0, !PT ;  /* 0xfffffffd11117812 */ /* 0x000fd600078ec0ff */
[----:B------:R-:W-:Y:S01]  /*11ff0*/  @P2 LOP3.LUT R17, R17, 0x2, RZ, 0xfc, !PT ;  /* 0x0000000211112812 */ /* 0x000fe200078efcff */
[----:B------:R-:W-:Y:S06]  /*12000*/  @P0 BRA `(.L_x_4228) ;  /* 0x0000000400180947 */ /* 0x000fec0003800000 */
[----:B------:R-:W-:-:S03]  /*12010*/  UMOV UR4, 0xffffffff ;  /* 0xffffffff00047882 */ /* 0x000fc60000000000 */
[----:B------:R-:W-:Y:S05]  /*12020*/  BRA.DIV UR4, `(.L_x_4229) ;  /* 0x0000003a04a47947 */ /* 0x000fea000b800000 */
[----:B------:R-:W-:-:S13]  /*12030*/  ELECT P6, URZ, PT ;  /* 0x00000000003f782f */ /* 0x000fda00038c0000 */
.L_x_4314:
[----:B------:R-:W-:Y:S05]  /*12040*/  @!P6 BRA `(.L_x_4228) ;  /* 0x000000040008e947 */ /* 0x000fea0003800000 */
[----:B------:R-:W-:Y:S01]  /*12050*/  IMAD.MOV.U32 R16, RZ, RZ, R19 ;  /* 0x000000ffff107224 */ /* 0x000fe200078e0013 */
[----:B------:R-:W-:Y:S06]  /*12060*/  @!P1 BRA `(.L_x_4230) ;  /* 0x00000000004c9947 */ /* 0x000fec0003800000 */
[----:B------:R-:W2:Y:S01]  /*12070*/  LDC R6, c[0x0][0x43c] ;  /* 0x00010f00ff067b82 */ /* 0x000ea20000000800 */
[----:B-1----:R-:W-:Y:S01]  /*12080*/  IMAD.MOV.U32 R0, RZ, RZ, R18 ;  /* 0x000000ffff007224 */ /* 0x002fe200078e0012 */
[----:B------:R-:W-:Y:S01]  /*12090*/  ULDC.64 UR4, c[0x0][0x428] ;  /* 0x00010a0000047ab9 */ /* 0x000fe20000000a00 */
[----:B------:R-:W-:Y:S01]  /*120a0*/  ULDC.64 UR6, c[0x0][0x208] ;  /* 0x0000820000067ab9 */ /* 0x000fe20000000a00 */
[----:B------:R-:W-:-:S04]  /*120b0*/  IMAD R8, R7, UR4, RZ ;  /* 0x0000000407087c24 */ /* 0x000fc8000f8e02ff */
[----:B0-----:R-:W-:Y:S01]  /*120c0*/  IMAD R7, R19, UR5, R8 ;  /* 0x0000000513077c24 */ /* 0x001fe2000f8e0208 */
[----:B--2---:R-:W-:-:S13]  /*120d0*/  ISETP.NE.AND P0, PT, R6, 0x1, PT ;  /* 0x000000010600780c */ /* 0x004fda0003f05270 */
        /* <DEDUP_REMOVED lines=12> */
.L_x_4230:
[----:B-1----:R-:W-:Y:S01]  /*121a0*/  IMAD.MOV.U32 R0, RZ, RZ, 0x1 ;  /* 0x00000001ff007424 */ /* 0x002fe200078e00ff */
[----:B------:R-:W1:Y:S04]  /*121b0*/  S2R R9, SR_TID.X ;  /* 0x0000000000097919 */ /* 0x000e680000002100 */
[----:B------:R-:W-:-:S04]  /*121c0*/  SHF.L.U32 R0, R0, 0x1f, RZ ;  /* 0x0000001f00007819 */ /* 0x000fc800000006ff */
[----:B------:R-:W3:Y:S01]  /*121d0*/  SYNCS.PHASECHK.TRANS64.TRYWAIT P0, [UR38+0x30840], R0 ;  /* 0x03084000ff0075a7 */ /* 0x000ee20008000166 */
[----:B-1----:R-:W-:-:S04]  /*121e0*/  LOP3.LUT R2, R9, 0x7f, RZ, 0xc0, !PT ;  /* 0x0000007f09027812 */ /* 0x002fc800078ec0ff */
[----:B------:R-:W-:Y:S01]  /*121f0*/  ISETP.NE.AND P1, PT, R2, RZ, PT ;  /* 0x000000ff0200720c */ /* 0x000fe20003f25270 */
[----:B---3--:R-:W-:-:S12]  /*12200*/  @!P0 BRA `(.L_x_4231) ;  /* 0x00000038004c8947 */ /* 0x008fd80003800000 */
.L_x_4315:
[----:B------:R-:W-:Y:S05]  /*12210*/  @P1 BRA `(.L_x_4232) ;  /* 0x0000000000181947 */ /* 0x000fea0003800000 */
[----:B------:R-:W3:Y:S01]  /*12220*/  S2R R2, SR_TID.X ;  /* 0x0000000000027919 */ /* 0x000ee20000002100 */
[----:B-1----:R-:W-:-:S04]  /*12230*/  IMAD.MOV.U32 R0, RZ, RZ, 0x9000 ;  /* 0x00009000ff007424 */ /* 0x002fc800078e00ff */
[----:B------:R4:W-:Y:S01]  /*12240*/  SYNCS.ARRIVE.TRANS64 RZ, [UR38+0x30830], R0 ;  /* 0x03083000ffff79a7 */ /* 0x0009e20008000026 */
[----:B---3--:R-:W-:-:S13]  /*12250*/  LOP3.LUT P0, RZ, R2, 0x1f, RZ, 0xc0, !PT ;  /* 0x0000001f02ff7812 */ /* 0x008fda000780c0ff */
[----:B----4-:R-:W-:Y:S05]  /*12260*/  @!P0 BRA `(.L_x_4232) ;  /* 0x0000000000048947 */ /* 0x010fea0003800000 */
[----:B------:R-:W-:Y:S01]  /*12270*/  BPT.TRAP 0x1 ;  /* 0x000000040000795c */ /* 0x000fe20000300000 */
.L_x_4232:
[----:B------:R-:W-:Y:S01]  /*12280*/  R2UR UR11, R18 ;  /* 0x00000000120b72ca */ /* 0x000fe200000e0000 */
[----:B------:R-:W-:Y:S01]  /*12290*/  ULDC.64 UR4, c[0x0][0x198] ;  /* 0x0000660000047ab9 */ /* 0x000fe20000000a00 */
[----:B-----5:R-:W-:Y:S01]  /*122a0*/  R2UR UR13, R16 ;  /* 0x00000000100d72ca */ /* 0x020fe200000e0000 */
[----:B------:R-:W-:Y:S01]  /*122b0*/  UIADD3 UR4, UP0, UR4, 0x370, URZ ;  /* 0x0000037004047890 */ /* 0x000fe2000ff1e03f */
[----:B------:R-:W-:Y:S01]  /*122c0*/  PLOP3.LUT P0, PT, PT, PT, PT, 0x80, 0x0 ;  /* 0x000000000000781c */ /* 0x000fe20003f0f070 */
[----:B------:R-:W-:Y:S01]  /*122d0*/  UIADD3 UR8, UR38, 0x1e400, URZ ;  /* 0x0001e40026087890 */ /* 0x000fe2000fffe03f */
[----:B------:R-:W-:Y:S01]  /*122e0*/  LOP3.LUT R17, R17, 0xfffffffd, RZ, 0xc0, !PT ;  /* 0xfffffffd11117812 */ /* 0x000fe200078ec0ff */
[----:B------:R-:W-:Y:S02]  /*122f0*/  UIADD3 UR9, UR38, 0x30830, URZ ;  /* 0x0003083026097890 */ /* 0x000fe4000fffe03f */
[----:B------:R-:W-:Y:S02]  /*12300*/  UIADD3.X UR5, URZ, UR5, URZ, UP0, !UPT ;  /* 0x000000053f057290 */ /* 0x000fe400087fe43f */
[----:B------:R-:W-:-:S02]  /*12310*/  UIADD3 UR24, UR38, 0x21400, URZ ;  /* 0x0002140026187890 */ /* 0x000fc4000fffe03f */
[----:B------:R-:W-:Y:S02]  /*12320*/  UIMAD UR11, UR11, 0x60, URZ ;  /* 0x000000600b0b78a4 */ /* 0x000fe4000f8e023f */
        /* <DEDUP_REMOVED lines=16> */
[----:B------:R-:W-:Y:S01]  /*12430*/  @P0 LOP3.LUT R17, R17, 0x2, RZ, 0xfc, !PT ;  /* 0x0000000211110812 */ /* 0x000fe200078efcff */
[----:B------:R3:W-:Y:S01]  /*12440*/  UTMALDG.4D [UR24], [UR4], desc[UR6] ;  /* 0x00000618040075b4 */ /* 0x0007e20008019000 */
[----:B------:R3:W-:Y:S02]  /*12450*/  UTMALDG.4D [UR16], [UR4], desc[UR6] ;  /* 0x00000610040075b4 */ /* 0x0007e40008019000 */
[----:B---3--:R-:W-:-:S03]  /*12460*/  NOP ;  /* 0x0000000000007918 */ /* 0x008fc60000000000 */
.L_x_4228:
        /* <DEDUP_REMOVED lines=10> */
[----:B--2---:R-:W-:Y:S02]  /*12510*/  IMAD.U32 R4, RZ, RZ, UR6 ;  /* 0x00000006ff047e24 */ /* 0x004fe4000f8e00ff */
[----:B-1----:R-:W1:Y:S01]  /*12520*/  LDC.64 R2, c[0x4][R2] ;  /* 0x0100000002027b82 */ /* 0x002e620000000a00 */
[----:B------:R-:W-:Y:S02]  /*12530*/  IMAD.U32 R5, RZ, RZ, UR7 ;  /* 0x00000007ff057e24 */ /* 0x000fe4000f8e00ff */
[----:B------:R-:W-:Y:S02]  /*12540*/  IMAD.U32 R6, RZ, RZ, UR8 ;  /* 0x00000008ff067e24 */ /* 0x000fe4000f8e00ff */
[----:B0-----:R-:W-:-:S02]  /*12550*/  IMAD.U32 R7, RZ, RZ, UR9 ;  /* 0x00000009ff077e24 */ /* 0x001fc4000f8e00ff */
[----:B------:R-:W-:Y:S02]  /*12560*/  IMAD.U32 R10, RZ, RZ, UR4 ;  /* 0x00000004ff0a7e24 */ /* 0x000fe4000f8e00ff */
[----:B------:R-:W-:Y:S02]  /*12570*/  IMAD.U32 R11, RZ, RZ, UR5 ;  /* 0x00000005ff0b7e24 */ /* 0x000fe4000f8e00ff */
[----:B------:R-:W-:Y:S02]  /*12580*/  IMAD.MOV.U32 R8, RZ, RZ, 0x70 ;  /* 0x00000070ff087424 */ /* 0x000fe400078e00ff */
[----:B------:R-:W-:Y:S02]  /*12590*/  IMAD.MOV.U32 R12, RZ, RZ, 0x1 ;  /* 0x00000001ff0c7424 */ /* 0x000fe400078e00ff */
[----:B------:R-:W-:-:S07]  /*125a0*/  IMAD.MOV.U32 R13, RZ, RZ, RZ ;  /* 0x000000ffff0d7224 */ /* 0x000fce00078e00ff */
[----:B------:R-:W-:-:S07]  /*125b0*/  LEPC R20, `(.L_x_4233) ;  /* 0x000000001014794e */ /* 0x000fce0000000000 */
[----:B-1----:R-:W-:Y:S05]  /*125c0*/  CALL.ABS.NOINC R2 ;  /* 0x0000000002007343 */ /* 0x002fea0003c00000 */
.L_x_4233:
[----:B0-----:R-:W0:Y:S01]  /*125d0*/  LDC R7, c[0x0][0x448] ;  /* 0x00011200ff077b82 */ /* 0x001e220000000800 */
[----:B------:R-:W3:Y:S01]  /*125e0*/  S2R R13, SR_TID.X ;  /* 0x00000000000d7919 */ /* 0x000ee20000002100 */
[----:B------:R-:W-:Y:S01]  /*125f0*/  USHF.R.S32.HI UR4, URZ, 0x1f, UR36 ;  /* 0x0000001f3f047899 */ /* 0x000fe20008011424 */
[----:B------:R-:W-:Y:S01]  /*12600*/  ULDC.64 UR8, c[0x0][0x2d8] ;  /* 0x0000b60000087ab9 */ /* 0x000fe20000000a00 */
[----:B------:R-:W4:Y:S02]  /*12610*/  S2R R8, SR_CTAID.Z ;  /* 0x0000000000087919 */ /* 0x000f240000002700 */
[----:B------:R-:W-:Y:S02]  /*12620*/  UIMAD UR6, UR4, UR8, URZ ;  /* 0x00000008040672a4 */ /* 0x000fe4000f8e023f */
[----:B------:R-:W-:Y:S02]  /*12630*/  UIMAD.WIDE.U32 UR4, UR36, UR8, URZ ;  /* 0x00000008240472a5 */ /* 0x000fe4000f8e003f */
[----:B------:R-:W-:-:S04]  /*12640*/  UIMAD UR6, UR36, UR9, UR6 ;  /* 0x00000009240672a4 */ /* 0x000fc8000f8e0206 */
[----:B------:R-:W-:Y:S01]  /*12650*/  UIADD3 UR5, UR5, UR6, URZ ;  /* 0x0000000605057290 */ /* 0x000fe2000fffe03f */
[----:B0-----:R-:W-:Y:S02]  /*12660*/  ISETP.NE.AND P0, PT, R7, 0x1, PT ;  /* 0x000000010700780c */ /* 0x001fe40003f05270 */
[C---:B---3--:R-:W-:Y:S01]  /*12670*/  LOP3.LUT R12, R13.reuse, 0x7f, RZ, 0xc0, !PT ;  /* 0x0000007f0d0c7812 */ /* 0x048fe200078ec0ff */
[----:B-1----:R-:W-:-:S10]  /*12680*/  IMAD.SHL.U32 R3, R13, 0x10, RZ ;  /* 0x000000100d037824 */ /* 0x002fd400078e00ff */
[----:B--2---:R-:W0:Y:S01]  /*12690*/  @P0 LDC R5, c[0x0][0x44c] ;  /* 0x00011300ff050b82 */ /* 0x004e220000000800 */
[----:B------:R-:W-:-:S04]  /*126a0*/  SHF.R.U32.HI R6, RZ, 0x3, R12 ;  /* 0x00000003ff067819 */ /* 0x000fc8000001160c */
[----:B------:R-:W-:-:S03]  /*126b0*/  LOP3.LUT R0, R6, 0x70, R3, 0xf8, !PT ;  /* 0x0000007006007812 */ /* 0x000fc600078ef803 */
[----:B------:R-:W1:Y:S02]  /*126c0*/  @P0 LDC R4, c[0x0][0x450] ;  /* 0x00011400ff040b82 */ /* 0x000e640000000800 */
[----:B------:R-:W-:-:S04]  /*126d0*/  VIADD R0, R0, UR45 ;  /* 0x0000002d00007c36 */ /* 0x000fc80008000000 */
[----:B------:R-:W-:Y:S02]  /*126e0*/  IMAD.MOV.U32 R9, RZ, RZ, R0 ;  /* 0x000000ffff097224 */ /* 0x000fe400078e0000 */
[----:B------:R-:W2:Y:S01]  /*126f0*/  LDC.64 R2, c[0x0][0x2e0] ;  /* 0x0000b800ff027b82 */ /* 0x000ea20000000a00 */
[----:B0-----:R-:W-:-:S05]  /*12700*/  @P0 IMAD.HI.U32 R5, R0, R5, RZ ;  /* 0x0000000500050227 */ /* 0x001fca00078e00ff */
[----:B-1----:R-:W-:Y:S02]  /*12710*/  @P0 SHF.R.U32.HI R9, RZ, R4, R5 ;  /* 0x00000004ff090219 */ /* 0x002fe40000011605 */
[----:B----4-:R-:W-:-:S05]  /*12720*/  SHF.R.S32.HI R5, RZ, 0x1f, R8 ;  /* 0x0000001fff057819 */ /* 0x010fca0000011408 */
        /* <DEDUP_REMOVED lines=15> */
[----:B------:R-:W-:-:S04]  /*12820*/  IMAD.WIDE.U32 R2, R5, UR4, R2 ;  /* 0x0000000405027c25 */ /* 0x000fc8000f8e0002 */
[----:B------:R-:W-:Y:S01]  /*12830*/  IMAD R9, R5, UR5, R0 ;  /* 0x0000000505097c24 */ /* 0x000fe2000f8e0200 */
[----:B------:R-:W-:Y:S02]  /*12840*/  ULDC.64 UR4, c[0x0][0x280] ;  /* 0x0000a00000047ab9 */ /* 0x000fe40000000a00 */
[----:B------:R-:W-:Y:S01]  /*12850*/  LEA R0, P0, R2, UR4, 0x1 ;  /* 0x0000000402007c11 */ /* 0x000fe2000f8008ff */
[----:B------:R-:W-:Y:S01]  /*12860*/  IMAD.IADD R3, R3, 0x1, R9 ;  /* 0x0000000103037824 */ /* 0x000fe200078e0209 */
[----:B------:R-:W-:Y:S01]  /*12870*/  ULDC UR4, c[0x0][0x2b8] ;  /* 0x0000ae0000047ab9 */ /* 0x000fe20000000800 */
[----:B------:R-:W-:-:S03]  /*12880*/  IMAD.SHL.U32 R9, R12, 0x8, RZ ;  /* 0x000000080c097824 */ /* 0x000fc600078e00ff */
        /* <DEDUP_REMOVED lines=21> */
[----:B------:R-:W2:Y:S02]  /*129e0*/  SHFL.IDX PT, R4, R8, 0x1, 0x181f ;  /* 0x00381f0008047f89 */ /* 0x000ea400000e0000 */
[----:B------:R-:W-:-:S13]  /*129f0*/  ISETP.GE.AND P3, PT, R6, R7, PT ;  /* 0x000000070600720c */ /* 0x000fda0003f66270 */
[----:B------:R-:W-:Y:S01]  /*12a00*/  @!P3 LEA R21, R9, UR38, 0x1 ;  /* 0x000000260915bc11 */ /* 0x000fe2000f8e08ff */
[----:B0-----:R-:W-:Y:S02]  /*12a10*/  IMAD.MOV.U32 R3, RZ, RZ, R2 ;  /* 0x000000ffff037224 */ /* 0x001fe400078e0002 */
[----:B-1----:R-:W-:Y:S02]  /*12a20*/  IMAD.MOV.U32 R2, RZ, RZ, R14 ;  /* 0x000000ffff027224 */ /* 0x002fe400078e000e */
[----:B------:R-:W0:Y:S02]  /*12a30*/  SHFL.IDX PT, R14, R0, 0x1, 0x181f ;  /* 0x00381f00000e7f89 */ /* 0x000e2400000e0000 */
[----:B------:R-:W-:-:S04]  /*12a40*/  @!P3 IMAD.WIDE.U32 R2, R10, 0x2, R2 ;  /* 0x000000020a02b825 */ /* 0x000fc800078e0002 */
[----:B--2---:R-:W-:Y:S01]  /*12a50*/  IMAD.MOV.U32 R5, RZ, RZ, R4 ;  /* 0x000000ffff057224 */ /* 0x004fe200078e0004 */
[----:B------:R-:W-:Y:S04]  /*12a60*/  @!P3 LDGSTS.E.BYPASS.LTC128B.128 [R21+0x12400], desc[UR6][R2.64], !P2 ;  /* 0x124000000215bfae */ /* 0x000fe8000d101d46 */
[----:B------:R-:W-:Y:S04]  /*12a70*/  @!P3 LDGSTS.E.BYPASS.LTC128B.128 [R21+0x16400], desc[UR6][R2.64+0x80], !P0 ;  /* 0x164000800215bfae */ /* 0x000fe8000c101d46 */
[----:B------:R1:W-:Y:S01]  /*12a80*/  @!P3 LDGSTS.E.BYPASS.LTC128B.128 [R21+0x1a400], desc[UR6][R2.64+0x100], !P1 ;  /* 0x1a4001000215bfae */ /* 0x0003e2000c901d46 */
[----:B------:R-:W-:Y:S01]  /*12a90*/  ISETP.GE.AND P3, PT, R12, R7, PT ;  /* 0x000000070c00720c */ /* 0x000fe20003f66270 */
[----:B------:R-:W-:-:S02]  /*12aa0*/  VIADD R12, R6, 0x20 ;  /* 0x00000020060c7836 */ /* 0x000fc40000000000 */
[----:B0-----:R-:W-:Y:S02]  /*12ab0*/  IMAD.MOV.U32 R4, RZ, RZ, R14 ;  /* 0x000000ffff047224 */ /* 0x001fe400078e000e */
[----:B------:R-:W-:Y:S08]  /*12ac0*/  SHFL.IDX PT, R14, R0, 0x2, 0x181f ;  /* 0x00581f00000e7f89 */ /* 0x000ff000000e0000 */
[----:B------:R-:W-:Y:S01]  /*12ad0*/  @!P3 IMAD.WIDE.U32 R4, R10, 0x2, R4 ;  /* 0x000000020a04b825 */ /* 0x000fe200078e0004 */
[----:B-1----:R-:W0:Y:S01]  /*12ae0*/  SHFL.IDX PT, R2, R8, 0x2, 0x181f ;  /* 0x00581f0008027f89 */ /* 0x002e2200000e0000 */
[----:B------:R-:W-:-:S05]  /*12af0*/  @!P3 LEA R20, R9, UR38, 0x1 ;  /* 0x000000260914bc11 */ /* 0x000fca000f8e08ff */
[----:B------:R-:W-:Y:S04]  /*12b00*/  @!P3 LDGSTS.E.BYPASS.LTC128B.128 [R20+0x12c00], desc[UR6][R4.64], !P2 ;  /* 0x12c000000414bfae */ /* 0x000fe8000d101d46 */
[----:B------:R-:W-:Y:S04]  /*12b10*/  @!P3 LDGSTS.E.BYPASS.LTC128B.128 [R20+0x16c00], desc[UR6][R4.64+0x80], !P0 ;  /* 0x16c000800414bfae */ /* 0x000fe8000c101d46 */
[----:B------:R1:W-:Y:S01]  /*12b20*/  @!P3 LDGSTS.E.BYPASS.LTC128B.128 [R20+0x1ac00], desc[UR6][R4.64+0x100], !P1 ;  /* 0x1ac001000414bfae */ /* 0x0003e2000c901d46 */
[----:B------:R-:W-:Y:S01]  /*12b30*/  ISETP.GE.AND P3, PT, R12, R7, PT ;  /* 0x000000070c00720c */ /* 0x000fe20003f66270 */
[----:B------:R-:W-:-:S02]  /*12b40*/  VIADD R12, R6, 0x30 ;  /* 0x00000030060c7836 */ /* 0x000fc40000000000 */
[----:B0-----:R-:W-:Y:S02]  /*12b50*/  IMAD.MOV.U32 R3, RZ, RZ, R2 ;  /* 0x000000ffff037224 */ /* 0x001fe400078e0002 */
[----:B------:R-:W-:Y:S01]  /*12b60*/  IMAD.MOV.U32 R2, RZ, RZ, R14 ;  /* 0x000000ffff027224 */ /* 0x000fe200078e000e */
[----:B-1----:R-:W0:Y:S07]  /*12b70*/  SHFL.IDX PT, R4, R8, 0x3, 0x181f ;  /* 0x00781f0008047f89 */ /* 0x002e2e00000e0000 */
[----:B------:R-:W-:Y:S01]  /*12b80*/  @!P3 LEA R21, R9, UR38, 0x1 ;  /* 0x000000260915bc11 */ /* 0x000fe2000f8e08ff */
[----:B------:R-:W-:Y:S01]  /*12b90*/  @!P3 IMAD.WIDE.U32 R2, R10, 0x2, R2 ;  /* 0x000000020a02b825 */ /* 0x000fe200078e0002 */
[----:B------:R-:W1:Y:S04]  /*12ba0*/  SHFL.IDX PT, R14, R0, 0x3, 0x181f ;  /* 0x00781f00000e7f89 */ /* 0x000e6800000e0000 */
[----:B------:R-:W-:Y:S04]  /*12bb0*/  @!P3 LDGSTS.E.BYPASS.LTC128B.128 [R21+0x13400], desc[UR6][R2.64], !P2 ;  /* 0x134000000215bfae */ /* 0x000fe8000d101d46 */
[----:B------:R-:W-:Y:S04]  /*12bc0*/  @!P3 LDGSTS.E.BYPASS.LTC128B.128 [R21+0x17400], desc[UR6][R2.64+0x80], !P0 ;  /* 0x174000800215bfae */ /* 0x000fe8000c101d46 */
[----:B------:R2:W-:Y:S01]  /*12bd0*/  @!P3 LDGSTS.E.BYPASS.LTC128B.128 [R21+0x1b400], desc[UR6][R2.64+0x100], !P1 ;  /* 0x1b4001000215bfae */ /* 0x0005e2000c901d46 */
[----:B------:R-:W-:Y:S01]  /*12be0*/  ISETP.GE.AND P3, PT, R12, R7, PT ;  /* 0x000000070c00720c */ /* 0x000fe20003f66270 */
[----:B------:R-:W-:-:S02]  /*12bf0*/  VIADD R12, R6, 0x40 ;  /* 0x00000040060c7836 */ /* 0x000fc40000000000 */
[----:B0-----:R-:W-:Y:S02]  /*12c00*/  IMAD.MOV.U32 R5, RZ, RZ, R4 ;  /* 0x000000ffff057224 */ /* 0x001fe400078e0004 */
[----:B-1----:R-:W-:Y:S01]  /*12c10*/  IMAD.MOV.U32 R4, RZ, RZ, R14 ;  /* 0x000000ffff047224 */ /* 0x002fe200078e000e */
[----:B--2---:R-:W0:Y:S07]  /*12c20*/  SHFL.IDX PT, R2, R8, 0x4, 0x181f ;  /* 0x00981f0008027f89 */ /* 0x004e2e00000e0000 */
        /* <DEDUP_REMOVED lines=29> */
[----:B0-----:R-:W-:-:S02]  /*12e00*/  IMAD.MOV.U32 R3, RZ, RZ, R2 ;  /* 0x000000ffff037224 */ /* 0x001fc400078e0002 */
[----:B-1----:R-:W-:Y:S01]  /*12e10*/  IMAD.MOV.U32 R2, RZ, RZ, R14 ;  /* 0x000000ffff027224 */ /* 0x002fe200078e000e */
[----:B--2---:R0:W1:Y:S09]  /*12e20*/  SHFL.IDX PT, R4, R8, 0x7, 0x181f ;  /* 0x00f81f0008047f89 */ /* 0x00407200000e0000 */
[----:B------:R-:W-:Y:S01]  /*12e30*/  @!P3 LEA R21, R9, UR38, 0x1 ;  /* 0x000000260915bc11 */ /* 0x000fe2000f8e08ff */
[----:B------:R-:W-:Y:S01]  /*12e40*/  @!P3 IMAD.WIDE.U32 R2, R10, 0x2, R2 ;  /* 0x000000020a02b825 */ /* 0x000fe200078e0002 */
[----:B------:R0:W2:Y:S04]  /*12e50*/  SHFL.IDX PT, R14, R0, 0x7, 0x181f ;  /* 0x00f81f00000e7f89 */ /* 0x0000a800000e0000 */
[----:B------:R0:W-:Y:S04]  /*12e60*/  @!P3 LDGSTS.E.BYPASS.LTC128B.128 [R21+0x15400], desc[UR6][R2.64], !P2 ;  /* 0x154000000215bfae */ /* 0x0001e8000d101d46 */
[----:B------:R0:W-:Y:S04]  /*12e70*/  @!P3 LDGSTS.E.BYPASS.LTC128B.128 [R21+0x19400], desc[UR6][R2.64+0x80], !P0 ;  /* 0x194000800215bfae */ /* 0x0001e8000c101d46 */
[----:B------:R0:W-:Y:S02]  /*12e80*/  @!P3 LDGSTS.E.BYPASS.LTC128B.128 [R21+0x1d400], desc[UR6][R2.64+0x100], !P1 ;  /* 0x1d4001000215bfae */ /* 0x0001e4000c901d46 */
.L_x_4332:
[----:B------:R-:W-:Y:S01]  /*12e90*/  VIADD R6, R6, 0x70 ;  /* 0x0000007006067836 */ /* 0x000fe20000000000 */
[----:B------:R-:W-:Y:S01]  /*12ea0*/  BSSY B0, `(.L_x_4235) ;  /* 0x000000e000007945 */ /* 0x000fe20003800000 */
[----:B0-2---:R-:W-:Y:S02]  /*12eb0*/  IMAD.MOV.U32 R2, RZ, RZ, R14 ;  /* 0x000000ffff027224 */ /* 0x005fe400078e000e */
[----:B-1----:R-:W-:Y:S01]  /*12ec0*/  IMAD.MOV.U32 R3, RZ, RZ, R4 ;  /* 0x000000ffff037224 */ /* 0x002fe200078e0004 */
[----:B------:R-:W-:-:S13]  /*12ed0*/  ISETP.GE.AND P3, PT, R6, R7, PT ;  /* 0x000000070600720c */ /* 0x000fda0003f66270 */
        /* <DEDUP_REMOVED lines=10> */
.L_x_4236:
[----:B------:R-:W-:Y:S05]  /*12f80*/  BSYNC B0 ;  /* 0x0000000000007941 */ /* 0x000fea0003800000 */
.L_x_4235:
        /* <DEDUP_REMOVED lines=12> */
.L_x_4333:
[----:B0-----:R-:W-:Y:S02]  /*13050*/  IMAD.MOV.U32 R10, RZ, RZ, 0x1 ;  /* 0x00000001ff0a7424 */ /* 0x001fe400078e00ff */
[----:B-1----:R-:W-:Y:S01]  /*13060*/  IMAD.MOV.U32 R0, RZ, RZ, RZ ;  /* 0x000000ffff007224 */ /* 0x002fe200078e00ff */
[----:B------:R-:W-:Y:S06]  /*13070*/  @!P1 BRA `(.L_x_4238) ;  /* 0x0000001c009c9947 */ /* 0x000fec0003800000 */
[----:B------:R-:W-:Y:S01]  /*13080*/  UIADD3 UR4, UR44, 0x1, URZ ;  /* 0x000000012c047890 */ /* 0x000fe2000fffe03f */
[----:B------:R-:W0:Y:S01]  /*13090*/  S2R R4, SR_TID.X ;  /* 0x0000000000047919 */ /* 0x000e220000002100 */
[----:B------:R-:W-:Y:S01]  /*130a0*/  ULOP3.LUT UR5, URZ, UR42, URZ, 0x33, !UPT ;  /* 0x0000002a3f057292 */ /* 0x000fe2000f8e333f */
[----:B------:R-:W-:Y:S01]  /*130b0*/  IMAD.MOV.U32 R10, RZ, RZ, 0x1 ;  /* 0x00000001ff0a7424 */ /* 0x000fe200078e00ff */
[----:B------:R-:W-:-:S04]  /*130c0*/  UIMAD UR4, UR4, UR41, URZ ;  /* 0x00000029040472a4 */ /* 0x000fc8000f8e023f */
[----:B------:R-:W-:Y:S01]  /*130d0*/  IMAD.U32 R3, RZ, RZ, UR5 ;  /* 0x00000005ff037e24 */ /* 0x000fe2000f8e00ff */
        /* <DEDUP_REMOVED lines=10> */
[----:B0-----:R-:W-:Y:S01]  /*13180*/  LOP3.LUT R9, R4, 0x1f, RZ, 0xc0, !PT ;  /* 0x0000001f04097812 */ /* 0x001fe200078ec0ff */
[----:B------:R-:W-:Y:S02]  /*13190*/  IMAD.MOV.U32 R4, RZ, RZ, R16 ;  /* 0x000000ffff047224 */ /* 0x000fe400078e0010 */
[----:B------:R-:W-:-:S05]  /*131a0*/  IMAD.IADD R2, R3, 0x1, R2 ;  /* 0x0000000103027824 */ /* 0x000fca00078e0202 */
[----:B------:R-:W-:Y:S01]  /*131b0*/  LOP3.LUT R11, R2, 0x1, RZ, 0xc0, !PT ;  /* 0x00000001020b7812 */ /* 0x000fe200078ec0ff */
[----:B------:R-:W-:Y:S06]  /*131c0*/  @!P0 BRA `(.L_x_4239) ;  /* 0x0000001000e48947 */ /* 0x000fec0003800000 */
[----:B------:R-:W-:Y:S01]  /*131d0*/  BSSY B0, `(.L_x_4239) ;  /* 0x0000138000007945 */ /* 0x000fe20003800000 */
[----:B------:R-:W-:Y:S02]  /*131e0*/  IMAD.IADD R7, R2, 0x1, -R11 ;  /* 0x0000000102077824 */ /* 0x000fe400078e0a0b */
[----:B------:R-:W-:Y:S02]  /*131f0*/  IMAD.MOV.U32 R8, RZ, RZ, 0x1 ;  /* 0x00000001ff087424 */ /* 0x000fe400078e00ff */
[----:B------:R-:W-:-:S07]  /*13200*/  IMAD.MOV.U32 R4, RZ, RZ, R16 ;  /* 0x000000ffff047224 */ /* 0x000fce00078e0010 */
.L_x_4274:
[----:B------:R-:W-:Y:S01]  /*13210*/  LOP3.LUT P0, RZ, R17, 0x2, RZ, 0xc0, !PT ;  /* 0x0000000211ff7812 */ /* 0x000fe2000780c0ff */
[----:B------:R-:W-:Y:S01]  /*13220*/  VIADD R7, R7, 0xfffffffe ;  /* 0xfffffffe07077836 */ /* 0x000fe20000000000 */
[----:B------:R-:W-:Y:S04]  /*13230*/  BSSY B1, `(.L_x_4240) ;  /* 0x0000096000017945 */ /* 0x000fe80003800000 */
[----:B------:R-:W-:-:S07]  /*13240*/  ISETP.NE.AND P1, PT, R7, RZ, PT ;  /* 0x000000ff0700720c */ /* 0x000fce0003f25270 */
[----:B------:R-:W-:Y:S06]  /*13250*/  @!P0 BRA `(.L_x_4241) ;  /* 0x00000008004c8947 */ /* 0x000fec0003800000 */
[----:B------:R-:W-:Y:S01]  /*13260*/  LOP3.LUT P0, RZ, R17, 0x1, RZ, 0xc0, !PT ;  /* 0x0000000111ff7812 */ /* 0x000fe2000780c0ff */
[----:B------:R-:W-:-:S12]  /*13270*/  IMAD.MOV.U32 R10, RZ, RZ, R6 ;  /* 0x000000ffff0a7224 */ /* 0x000fd800078e0006 */
[----:B------:R-:W-:Y:S05]  /*13280*/  @!P0 BRA `(.L_x_4242) ;  /* 0x0000000000508947 */ /* 0x000fea0003800000 */
[----:B------:R-:W2:Y:S01]  /*13290*/  LDL R5, [R1] ;  /* 0x0000000001057983 */ /* 0x000ea20000100800 */
        /* <DEDUP_REMOVED lines=8> */
[--C-:B------:R-:W-:Y:S01]  /*13320*/  SHF.R.S32.HI R3, RZ, 0x1f, R2.reuse ;  /* 0x0000001fff037819 */ /* 0x100fe20000011402 */
[----:B--2---:R-:W-:Y:S02]  /*13330*/  IMAD R4, R5, UR4, RZ ;  /* 0x0000000405047c24 */ /* 0x004fe4000f8e02ff */
[----:B------:R-:W-:Y:S02]  /*13340*/  IMAD.MOV R5, RZ, RZ, -R2 ;  /* 0x000000ffff057224 */ /* 0x000fe400078e0a02 */
[C---:B------:R-:W-:Y:S02]  /*13350*/  IMAD R4, R19.reuse, UR5, R4 ;  /* 0x0000000513047c24 */ /* 0x040fe4000f8e0204 */
[----:B------:R-:W-:Y:S01]  /*13360*/  IMAD.WIDE.U32 R2, R19, UR4, R2 ;  /* 0x0000000413027c25 */ /* 0x000fe2000f8e0002 */
[----:B------:R-:W-:-:S03]  /*13370*/  ULDC.64 UR4, c[0x0][0x418] ;  /* 0x0001060000047ab9 */ /* 0x000fc60000000a00 */
[----:B------:R-:W-:Y:S01]  /*13380*/  IMAD.IADD R3, R4, 0x1, R3 ;  /* 0x0000000104037824 */ /* 0x000fe200078e0203 */
[----:B------:R-:W-:Y:S01]  /*13390*/  LEA R4, P0, R2, UR4, 0x2 ;  /* 0x0000000402047c11 */ /* 0x000fe2000f8010ff */
[----:B------:R-:W-:-:S03]  /*133a0*/  IMAD R10, R10, R5, R6 ;  /* 0x000000050a0a7224 */ /* 0x000fc600078e0206 */
[----:B------:R-:W-:-:S05]  /*133b0*/  LEA.HI.X R5, R2, UR5, R3, 0x2, P0 ;  /* 0x0000000502057c11 */ /* 0x000fca00080f1403 */
[----:B------:R0:W5:Y:S04]  /*133c0*/  LDG.E R4, desc[UR6][R4.64] ;  /* 0x0000000604047981 */ /* 0x000168000c1e1900 */
.L_x_4242:
[----:B------:R-:W1:Y:S01]  /*133d0*/  S2R R2, SR_TID.X ;  /* 0x0000000000027919 */ /* 0x000e620000002100 */
[----:B------:R-:W-:Y:S01]  /*133e0*/  BSSY B2, `(.L_x_4243) ;  /* 0x0000006000027945 */ /* 0x000fe20003800000 */
[----:B-1----:R-:W-:Y:S02]  /*133f0*/  LOP3.LUT R3, R2, 0x7f, RZ, 0xc0, !PT ;  /* 0x0000007f02037812 */ /* 0x002fe400078ec0ff */
[----:B------:R-:W-:Y:S02]  /*13400*/  SHF.L.U32 R2, R8, 0x1f, RZ ;  /* 0x0000001f08027819 */ /* 0x000fe400000006ff */
[----:B------:R-:W-:Y:S02]  /*13410*/  ISETP.NE.AND P2, PT, R3, RZ, PT ;  /* 0x000000ff0300720c */ /* 0x000fe40003f45270 */
[----:B------:R-:W1:Y:S02]  /*13420*/  SYNCS.PHASECHK.TRANS64.TRYWAIT P0, [UR38+0x30848], R2 ;  /* 0x03084802ff0075a7 */ /* 0x000e640008000166 */
[----:B-1----:R-:W-:Y:S09]  /*13430*/  @!P0 BRA `(.L_x_4244) ;  /* 0x0000003000b08947 */ /* 0x002ff20003800000 */
.L_x_4334:
[----:B------:R-:W-:Y:S05]  /*13440*/  BSYNC B2 ;  /* 0x0000000000027941 */ /* 0x000fea0003800000 */
.L_x_4243:
[----:B------:R-:W-:Y:S04]  /*13450*/  BSSY B2, `(.L_x_4245) ;  /* 0x0000007000027945 */ /* 0x000fe80003800000 */
[----:B------:R-:W-:Y:S05]  /*13460*/  @P2 BRA `(.L_x_4246) ;  /* 0x0000000000142947 */ /* 0x000fea0003800000 */
[----:B------:R-:W-:Y:S01]  /*13470*/  ISETP.NE.AND P0, PT, R9, RZ, PT ;  /* 0x000000ff0900720c */ /* 0x000fe20003f05270 */
[----:B-1----:R-:W-:-:S04]  /*13480*/  IMAD.MOV.U32 R3, RZ, RZ, 0x9000 ;  /* 0x00009000ff037424 */ /* 0x002fc800078e00ff */
[----:B------:R2:W-:Y:S08]  /*13490*/  SYNCS.ARRIVE.TRANS64 RZ, [UR38+0x30838], R3 ;  /* 0x03083803ffff79a7 */ /* 0x0005f00008000026 */
[----:B--2---:R-:W-:Y:S05]  /*134a0*/  @!P0 BRA `(.L_x_4246) ;  /* 0x0000000000048947 */ /* 0x004fea0003800000 */
[----:B------:R-:W-:Y:S01]  /*134b0*/  BPT.TRAP 0x1 ;  /* 0x000000040000795c */ /* 0x000fe20000300000 */
.L_x_4246:
[----:B------:R-:W-:Y:S05]  /*134c0*/  BSYNC B2 ;  /* 0x0000000000027941 */ /* 0x000fea0003800000 */
.L_x_4245:
        /* <DEDUP_REMOVED lines=11> */
.L_x_4247:
        /* <DEDUP_REMOVED lines=13> */
.L_x_4248:
        /* <DEDUP_REMOVED lines=15> */
.L_x_4249:
        /* <DEDUP_REMOVED lines=12> */
.L_x_4335:
[----:B------:R-:W-:Y:S05]  /*13800*/  BSYNC B2 ;  /* 0x0000000000027941 */ /* 0x000fea0003800000 */
.L_x_4250:
        /* <DEDUP_REMOVED lines=9> */
.L_x_4253:
[----:B------:R-:W-:Y:S05]  /*138a0*/  BSYNC B2 ;  /* 0x0000000000027941 */ /* 0x000fea0003800000 */
.L_x_4252:
        /* <DEDUP_REMOVED lines=10> */
.L_x_4254:
        /* <DEDUP_REMOVED lines=13> */
.L_x_4255:
        /* <DEDUP_REMOVED lines=13> */
.L_x_4256:
        /* <DEDUP_REMOVED lines=10> */
.L_x_4241:
[----:B------:R-:W-:Y:S05]  /*13b90*/  BSYNC B1 ;  /* 0x0000000000017941 */ /* 0x000fea0003800000 */
.L_x_4240:
[----:B------:R-:W-:Y:S01]  /*13ba0*/  LOP3.LUT P0, RZ, R17, 0x2, RZ, 0xc0, !PT ;  /* 0x0000000211ff7812 */ /* 0x000fe2000780c0ff */
[----:B------:R-:W-:Y:S01]  /*13bb0*/  BSSY B1, `(.L_x_4257) ;  /* 0x0000096000017945 */ /* 0x000fe20003800000 */
[----:B------:R-:W-:-:S11]  /*13bc0*/  LOP3.LUT R10, R8, 0x1, RZ, 0x3c, !PT ;  /* 0x00000001080a7812 */ /* 0x000fd600078e3cff */
[----:B------:R-:W-:Y:S05]  /*13bd0*/  @!P0 BRA `(.L_x_4258) ;  /* 0x00000008004c8947 */ /* 0x000fea0003800000 */
[----:B------:R-:W-:Y:S01]  /*13be0*/  LOP3.LUT P0, RZ, R17, 0x1, RZ, 0xc0, !PT ;  /* 0x0000000111ff7812 */ /* 0x000fe2000780c0ff */
[----:B------:R-:W-:-:S12]  /*13bf0*/  VIADD R12, R6, 0xffffffff ;  /* 0xffffffff060c7836 */ /* 0x000fd80000000000 */
        /* <DEDUP_REMOVED lines=12> */
[----:B------:R-:W-:-:S03]  /*13cc0*/  SHF.R.S32.HI R3, RZ, 0x1f, R2 ;  /* 0x0000001fff037819 */ /* 0x000fc60000011402 */
[----:B------:R-:W-:-:S04]  /*13cd0*/  IMAD.WIDE.U32 R2, R19, UR4, R2 ;  /* 0x0000000413027c25 */ /* 0x000fc8000f8e0002 */
[----:B--2---:R-:W-:-:S04]  /*13ce0*/  IMAD R4, R13, UR4, RZ ;  /* 0x000000040d047c24 */ /* 0x004fc8000f8e02ff */
[----:B------:R-:W-:Y:S01]  /*13cf0*/  IMAD R4, R19, UR5, R4 ;  /* 0x0000000513047c24 */ /* 0x000fe2000f8e0204 */
[----:B------:R-:W-:-:S03]  /*13d00*/  ULDC.64 UR4, c[0x0][0x418] ;  /* 0x0001060000047ab9 */ /* 0x000fc60000000a00 */
[----:B------:R-:W-:Y:S01]  /*13d10*/  IMAD.IADD R3, R4, 0x1, R3 ;  /* 0x0000000104037824 */ /* 0x000fe200078e0203 */
[----:B------:R-:W-:-:S04]  /*13d20*/  LEA R4, P0, R2, UR4, 0x2 ;  /* 0x0000000402047c11 */ /* 0x000fc8000f8010ff */
[----:B------:R-:W-:-:S05]  /*13d30*/  LEA.HI.X R5, R2, UR5, R3, 0x2, P0 ;  /* 0x0000000502057c11 */ /* 0x000fca00080f1403 */
[----:B------:R0:W5:Y:S04]  /*13d40*/  LDG.E R4, desc[UR6][R4.64] ;  /* 0x0000000604047981 */ /* 0x000168000c1e1900 */
.L_x_4259:
[----:B------:R-:W1:Y:S01]  /*13d50*/  S2R R2, SR_TID.X ;  /* 0x0000000000027919 */ /* 0x000e620000002100 */
[----:B------:R-:W-:Y:S01]  /*13d60*/  BSSY B2, `(.L_x_4260) ;  /* 0x0000006000027945 */ /* 0x000fe20003800000 */
[----:B-1----:R-:W-:Y:S02]  /*13d70*/  LOP3.LUT R3, R2, 0x7f, RZ, 0xc0, !PT ;  /* 0x0000007f02037812 */ /* 0x002fe400078ec0ff */
[----:B------:R-:W-:Y:S02]  /*13d80*/  SHF.L.U32 R2, R10, 0x1f, RZ ;  /* 0x0000001f0a027819 */ /* 0x000fe400000006ff */
[----:B------:R-:W-:Y:S02]  /*13d90*/  ISETP.NE.AND P2, PT, R3, RZ, PT ;  /* 0x000000ff0300720c */ /* 0x000fe40003f45270 */
[----:B------:R-:W1:Y:S02]  /*13da0*/  SYNCS.PHASECHK.TRANS64.TRYWAIT P0, [UR38+0x30840], R2 ;  /* 0x03084002ff0075a7 */ /* 0x000e640008000166 */
[----:B-1----:R-:W-:Y:S09]  /*13db0*/  @!P0 BRA `(.L_x_4261) ;  /* 0x0000002800808947 */ /* 0x002ff20003800000 */
.L_x_4336:
[----:B------:R-:W-:Y:S05]  /*13dc0*/  BSYNC B2 ;  /* 0x0000000000027941 */ /* 0x000fea0003800000 */
.L_x_4260:
[----:B------:R-:W-:Y:S04]  /*13dd0*/  BSSY B2, `(.L_x_4262) ;  /* 0x0000007000027945 */ /* 0x000fe80003800000 */
[----:B------:R-:W-:Y:S05]  /*13de0*/  @P2 BRA `(.L_x_4263) ;  /* 0x0000000000142947 */ /* 0x000fea0003800000 */
[----:B------:R-:W-:Y:S01]  /*13df0*/  ISETP.NE.AND P0, PT, R9, RZ, PT ;  /* 0x000000ff0900720c */ /* 0x000fe20003f05270 */
[----:B-1----:R-:W-:-:S04]  /*13e00*/  IMAD.MOV.U32 R2, RZ, RZ, 0x9000 ;  /* 0x00009000ff027424 */ /* 0x002fc800078e00ff */
[----:B------:R2:W-:Y:S08]  /*13e10*/  SYNCS.ARRIVE.TRANS64 RZ, [UR38+0x30830], R2 ;  /* 0x03083002ffff79a7 */ /* 0x0005f00008000026 */
[----:B--2---:R-:W-:Y:S05]  /*13e20*/  @!P0 BRA `(.L_x_4263) ;  /* 0x0000000000048947 */ /* 0x004fea0003800000 */
[----:B------:R-:W-:Y:S01]  /*13e30*/  BPT.TRAP 0x1 ;  /* 0x000000040000795c */ /* 0x000fe20000300000 */
.L_x_4263:
[----:B------:R-:W-:Y:S05]  /*13e40*/  BSYNC B2 ;  /* 0x0000000000027941 */ /* 0x000fea0003800000 */
.L_x_4262:
        /* <DEDUP_REMOVED lines=11> */
.L_x_4264:
        /* <DEDUP_REMOVED lines=14> */
.L_x_4265:
        /* <DEDUP_REMOVED lines=14> */
.L_x_4266:
        /* <DEDUP_REMOVED lines=12> */
.L_x_4337:
[----:B------:R-:W-:Y:S05]  /*14180*/  BSYNC B2 ;  /* 0x0000000000027941 */ /* 0x000fea0003800000 */
.L_x_4267:
        /* <DEDUP_REMOVED lines=9> */
.L_x_4270:
[----:B------:R-:W-:Y:S05]  /*14220*/  BSYNC B2 ;  /* 0x0000000000027941 */ /* 0x000fea0003800000 */
.L_x_4269:
        /* <DEDUP_REMOVED lines=10> */
.L_x_4271:
        /* <DEDUP_REMOVED lines=13> */
.L_x_4272:
        /* <DEDUP_REMOVED lines=13> */
.L_x_4273:
        /* <DEDUP_REMOVED lines=10> */
.L_x_4258:
[----:B------:R-:W-:Y:S05]  /*14510*/  BSYNC B1 ;  /* 0x0000000000017941 */ /* 0x000fea0003800000 */
.L_x_4257:
[----:B------:R-:W-:Y:S02]  /*14520*/  VIADD R6, R6, 0xfffffffe ;  /* 0xfffffffe06067836 */ /* 0x000fe40000000000 */
[----:B------:R-:W-:Y:S01]  /*14530*/  IMAD.MOV.U32 R8, RZ, RZ, R10 ;  /* 0x000000ffff087224 */ /* 0x000fe200078e000a */
[----:B------:R-:W-:Y:S06]  /*14540*/  @P1 BRA `(.L_x_4274) ;  /* 0xffffffec00301947 */ /* 0x000fec000383ffff */
[----:B------:R-:W-:Y:S05]  /*14550*/  BSYNC B0 ;  /* 0x0000000000007941 */ /* 0x000fea0003800000 */
.L_x_4239:
[----:B------:R-:W-:Y:S01]  /*14560*/  ISETP.NE.AND P0, PT, R11, RZ, PT ;  /* 0x000000ff0b00720c */ /* 0x000fe20003f05270 */
[----:B------:R-:W-:-:S12]  /*14570*/  BSSY B0, `(.L_x_4238) ;  /* 0x0000097000007945 */ /* 0x000fd80003800000 */
[----:B------:R-:W-:Y:S05]  /*14580*/  @!P0 BRA `(.L_x_4275) ;  /* 0x0000000800548947 */ /* 0x000fea0003800000 */
[----:B------:R-:W-:Y:S01]  /*14590*/  LOP3.LUT P1, RZ, R17, 0x2, RZ, 0xc0, !PT ;  /* 0x0000000211ff7812 */ /* 0x000fe2000782c0ff */
[----:B------:R-:W-:-:S12]  /*145a0*/  IMAD.MOV.U32 R0, RZ, RZ, 0x1 ;  /* 0x00000001ff007424 */ /* 0x000fd800078e00ff */
[----:B------:R-:W-:Y:S05]  /*145b0*/  @!P1 BRA `(.L_x_4275) ;  /* 0x0000000800489947 */ /* 0x000fea0003800000 */
[----:B------:R-:W-:-:S13]  /*145c0*/  LOP3.LUT P1, RZ, R17, 0x1, RZ, 0xc0, !PT ;  /* 0x0000000111ff7812 */ /* 0x000fda000782c0ff */
[----:B------:R-:W-:Y:S05]  /*145d0*/  @!P1 BRA `(.L_x_4276) ;  /* 0x0000000000549947 */ /* 0x000fea0003800000 */
[----:B------:R-:W2:Y:S01]  /*145e0*/  LDL.LU R5, [R1] ;  /* 0x0000000001057983 */ /* 0x000ea20000300800 */
[----:B------:R-:W0:Y:S01]  /*145f0*/  LDC R8, c[0x0][0x43c] ;  /* 0x00010f00ff087b82 */ /* 0x000e220000000800 */
[----:B------:R-:W-:Y:S01]  /*14600*/  IMAD.MOV.U32 R7, RZ, RZ, R6 ;  /* 0x000000ffff077224 */ /* 0x000fe200078e0006 */
[----:B------:R-:W-:Y:S01]  /*14610*/  ULDC.64 UR4, c[0x0][0x428] ;  /* 0x00010a0000047ab9 */ /* 0x000fe20000000a00 */
[----:B------:R-:W-:Y:S01]  /*14620*/  ULDC.64 UR6, c[0x0][0x208] ;  /* 0x0000820000067ab9 */ /* 0x000fe20000000a00 */
[----:B0-----:R-:W-:-:S13]  /*14630*/  ISETP.NE.AND P0, PT, R8, 0x1, PT ;  /* 0x000000010800780c */ /* 0x001fda0003f05270 */
[----:B------:R-:W0:Y:S02]  /*14640*/  @P0 LDC.64 R2, c[0x0][0x440] ;  /* 0x00011000ff020b82 */ /* 0x000e240000000a00 */
[----:B0-----:R-:W-:-:S05]  /*14650*/  @P0 IMAD.HI.U32 R2, R6, R2, RZ ;  /* 0x0000000206020227 */ /* 0x001fca00078e00ff */
[----:B------:R-:W-:-:S04]  /*14660*/  @P0 SHF.R.U32.HI R7, RZ, R3, R2 ;  /* 0x00000003ff070219 */ /* 0x000fc80000011602 */
[----:B------:R-:W-:Y:S01]  /*14670*/  SHF.R.S32.HI R3, RZ, 0x1f, R7 ;  /* 0x0000001fff037819 */ /* 0x000fe20000011407 */
[----:B--2---:R-:W-:-:S04]  /*14680*/  IMAD R2, R5, UR4, RZ ;  /* 0x0000000405027c24 */ /* 0x004fc8000f8e02ff */
[----:B------:R-:W-:Y:S02]  /*14690*/  IMAD R5, R19, UR5, R2 ;  /* 0x0000000513057c24 */ /* 0x000fe4000f8e0202 */
        /* <DEDUP_REMOVED lines=9> */
.L_x_4276:
[----:B------:R-:W1:Y:S01]  /*14730*/  S2R R2, SR_TID.X ;  /* 0x0000000000027919 */ /* 0x000e620000002100 */
[----:B------:R-:W-:Y:S01]  /*14740*/  BSSY B1, `(.L_x_4277) ;  /* 0x0000006000017945 */ /* 0x000fe20003800000 */
[----:B-1----:R-:W-:Y:S02]  /*14750*/  LOP3.LUT R3, R2, 0x7f, RZ, 0xc0, !PT ;  /* 0x0000007f02037812 */ /* 0x002fe400078ec0ff */
[----:B------:R-:W-:Y:S02]  /*14760*/  SHF.L.U32 R2, R10, 0x1f, RZ ;  /* 0x0000001f0a027819 */ /* 0x000fe400000006ff */
[----:B------:R-:W-:Y:S02]  /*14770*/  ISETP.NE.AND P1, PT, R3, RZ, PT ;  /* 0x000000ff0300720c */ /* 0x000fe40003f25270 */
[----:B------:R-:W1:Y:S02]  /*14780*/  SYNCS.PHASECHK.TRANS64.TRYWAIT P0, [UR38+0x30848], R2 ;  /* 0x03084802ff0075a7 */ /* 0x000e640008000166 */
[----:B-1----:R-:W-:Y:S09]  /*14790*/  @!P0 BRA `(.L_x_4278) ;  /* 0x0000002000388947 */ /* 0x002ff20003800000 */
.L_x_4338:
[----:B------:R-:W-:Y:S05]  /*147a0*/  BSYNC B1 ;  /* 0x0000000000017941 */ /* 0x000fea0003800000 */
.L_x_4277:
[----:B------:R-:W-:Y:S04]  /*147b0*/  BSSY B1, `(.L_x_4279) ;  /* 0x0000007000017945 */ /* 0x000fe80003800000 */
[----:B------:R-:W-:Y:S05]  /*147c0*/  @P1 BRA `(.L_x_4280) ;  /* 0x0000000000141947 */ /* 0x000fea0003800000 */
[----:B------:R-:W-:Y:S01]  /*147d0*/  ISETP.NE.AND P0, PT, R9, RZ, PT ;  /* 0x000000ff0900720c */ /* 0x000fe20003f05270 */
[----:B-1----:R-:W-:-:S04]  /*147e0*/  IMAD.MOV.U32 R3, RZ, RZ, 0x9000 ;  /* 0x00009000ff037424 */ /* 0x002fc800078e00ff */
[----:B------:R2:W-:Y:S08]  /*147f0*/  SYNCS.ARRIVE.TRANS64 RZ, [UR38+0x30838], R3 ;  /* 0x03083803ffff79a7 */ /* 0x0005f00008000026 */
[----:B--2---:R-:W-:Y:S05]  /*14800*/  @!P0 BRA `(.L_x_4280) ;  /* 0x0000000000048947 */ /* 0x004fea0003800000 */
[----:B------:R-:W-:Y:S01]  /*14810*/  BPT.TRAP 0x1 ;  /* 0x000000040000795c */ /* 0x000fe20000300000 */
.L_x_4280:
[----:B------:R-:W-:Y:S05]  /*14820*/  BSYNC B1 ;  /* 0x0000000000017941 */ /* 0x000fea0003800000 */
.L_x_4279:
        /* <DEDUP_REMOVED lines=11> */
.L_x_4281:
        /* <DEDUP_REMOVED lines=14> */
.L_x_4282:
        /* <DEDUP_REMOVED lines=14> */
.L_x_4283:
        /* <DEDUP_REMOVED lines=11> */
.L_x_4339:
[----:B------:R-:W-:Y:S05]  /*14b50*/  BSYNC B1 ;  /* 0x0000000000017941 */ /* 0x000fea0003800000 */
.L_x_4284:
        /* <DEDUP_REMOVED lines=9> */
.L_x_4287:
[----:B------:R-:W-:Y:S05]  /*14bf0*/  BSYNC B1 ;  /* 0x0000000000017941 */ /* 0x000fea0003800000 */
.L_x_4286:
        /* <DEDUP_REMOVED lines=10> */
.L_x_4288:
        /* <DEDUP_REMOVED lines=13> */
.L_x_4289:
        /* <DEDUP_REMOVED lines=13> */
.L_x_4290:
        /* <DEDUP_REMOVED lines=10> */
.L_x_4275:
[----:B------:R-:W-:Y:S05]  /*14ee0*/  BSYNC B0 ;  /* 0x0000000000007941 */ /* 0x000fea0003800000 */
.L_x_4238:
[----:B------:R-:W-:Y:S01]  /*14ef0*/  LOP3.LUT P0, RZ, R17, 0x2, RZ, 0xc0, !PT ;  /* 0x0000000211ff7812 */ /* 0x000fe2000780c0ff */
[----:B------:R-:W-:-:S12]  /*14f00*/  BSSY B0, `(.L_x_4291) ;  /* 0x0000043000007945 */ /* 0x000fd80003800000 */
[----:B------:R-:W-:Y:S05]  /*14f10*/  @!P0 BRA `(.L_x_4292) ;  /* 0x0000000400048947 */ /* 0x000fea0003800000 */
[----:B------:R-:W0:Y:S01]  /*14f20*/  S2R R2, SR_TID.X ;  /* 0x0000000000027919 */ /* 0x000e220000002100 */
[----:B------:R-:W-:Y:S01]  /*14f30*/  LEA R3, R0, UR38, 0x3 ;  /* 0x0000002600037c11 */ /* 0x000fe2000f8e18ff */
[----:B------:R-:W-:Y:S01]  /*14f40*/  BSSY B1, `(.L_x_4293) ;  /* 0x0000006000017945 */ /* 0x000fe20003800000 */
[----:B0-----:R-:W-:Y:S02]  /*14f50*/  LOP3.LUT R4, R2, 0x7f, RZ, 0xc0, !PT ;  /* 0x0000007f02047812 */ /* 0x001fe400078ec0ff */
[----:B------:R-:W-:Y:S02]  /*14f60*/  SHF.L.U32 R2, R10, 0x1f, RZ ;  /* 0x0000001f0a027819 */ /* 0x000fe400000006ff */
[----:B------:R-:W-:Y:S02]  /*14f70*/  ISETP.NE.AND P1, PT, R4, RZ, PT ;  /* 0x000000ff0400720c */ /* 0x000fe40003f25270 */
[----:B------:R-:W0:Y:S02]  /*14f80*/  SYNCS.PHASECHK.TRANS64.TRYWAIT P0, [R3+URZ+0x30860], R2 ;  /* 0x03086002030075a7 */ /* 0x000e24000800017f */
[----:B0-----:R-:W-:Y:S09]  /*14f90*/  @!P0 BRA `(.L_x_4294) ;  /* 0x0000001800688947 */ /* 0x001ff20003800000 */
.L_x_4340:
[----:B------:R-:W-:Y:S05]  /*14fa0*/  BSYNC B1 ;  /* 0x0000000000017941 */ /* 0x000fea0003800000 */
.L_x_4293:
        /* <DEDUP_REMOVED lines=8> */
.L_x_4296:
[----:B------:R-:W-:Y:S05]  /*15030*/  BSYNC B1 ;  /* 0x0000000000017941 */ /* 0x000fea0003800000 */
.L_x_4295:
        /* <DEDUP_REMOVED lines=13> */
.L_x_4297:
        /* <DEDUP_REMOVED lines=13> */
.L_x_4298:
        /* <DEDUP_REMOVED lines=13> */
.L_x_4299:
        /* <DEDUP_REMOVED lines=8> */
.L_x_4292:
[----:B------:R-:W-:Y:S05]  /*15330*/  BSYNC B0 ;  /* 0x0000000000007941 */ /* 0x000fea0003800000 */
.L_x_4291:
[----:B------:R-:W-:-:S05]  /*15340*/  VIADD R0, R0, 0x1 ;  /* 0x0000000100007836 */ /* 0x000fca0000000000 */
[----:B------:R-:W-:-:S04]  /*15350*/  ISETP.NE.AND P0, PT, R0, 0x2, PT ;  /* 0x000000020000780c */ /* 0x000fc80003f05270 */
[----:B0-----:R-:W-:Y:S02]  /*15360*/  SEL R3, RZ, 0x1, P0 ;  /* 0x00000001ff037807 */ /* 0x001fe40000000000 */
[----:B------:R-:W-:Y:S02]  /*15370*/  SEL R0, R0, RZ, P0 ;  /* 0x000000ff00007207 */ /* 0x000fe40000000000 */
[----:B------:R-:W-:Y:S01]  /*15380*/  LOP3.LUT R10, R10, R3, RZ, 0x3c, !PT ;  /* 0x000000030a0a7212 */ /* 0x000fe200078e3cff */
[----:B------:R-:W-:-:S07]  /*15390*/  IMAD.MOV.U32 R3, RZ, RZ, RZ ;  /* 0x000000ffff037224 */ /* 0x000fce00078e00ff */
.L_x_4216:
[----:B------:R-:W0:Y:S01]  /*153a0*/  S2R R5, SR_CgaCtaId ;  /* 0x0000000000057919 */ /* 0x000e220000008800 */
[----:B------:R-:W-:Y:S02]  /*153b0*/  MOV R2, 0x400 ;  /* 0x0000040000027802 */ /* 0x000fe40000000f00 */
[----:B------:R-:W-:Y:S02]  /*153c0*/  SHF.L.U32 R3, R3, 0x1f, RZ ;  /* 0x0000001f03037819 */ /* 0x000fe400000006ff */
[----:B0-----:R-:W-:-:S04]  /*153d0*/  LEA R2, R5, R2, 0x18 ;  /* 0x0000000205027211 */ /* 0x001fc800078ec0ff */
[----:B------:R-:W0:Y:S02]  /*153e0*/  SYNCS.PHASECHK.TRANS64.TRYWAIT P0, [R2+URZ+0x30820], R3 ;  /* 0x03082003020075a7 */ /* 0x000e24000800017f */
[----:B0-----:R-:W-:Y:S05]  /*153f0*/  @!P0 BRA `(.L_x_4300) ;  /* 0x0000001400648947 */ /* 0x001fea0003800000 */
.L_x_4341:
[----:B------:R-:W-:-:S03]  /*15400*/  UMOV UR4, 0xffffffff ;  /* 0xffffffff00047882 */ /* 0x000fc60000000000 */
[----:B------:R-:W-:Y:S05]  /*15410*/  BRA.DIV UR4, `(.L_x_4301) ;  /* 0x0000001604707947 */ /* 0x000fea000b800000 */
[----:B0-----:R-:W0:Y:S02]  /*15420*/  S2R R3, SR_TID.X ;  /* 0x0000000000037919 */ /* 0x001e240000002100 */
[----:B0-----:R-:W-:-:S04]  /*15430*/  SHF.R.U32.HI R3, RZ, 0x5, R3 ;  /* 0x00000005ff037819 */ /* 0x001fc80000011603 */
[----:B------:R-:W-:-:S05]  /*15440*/  LOP3.LUT R3, R3, 0x3, RZ, 0xc0, !PT ;  /* 0x0000000303037812 */ /* 0x000fca00078ec0ff */
[----:B------:R0:W1:Y:S02]  /*15450*/  SHFL.IDX PT, R14, R3, RZ, 0x1f ;  /* 0x00001fff030e7589 */ /* 0x00006400000e0000 */
.L_x_4344:
[----:B-1----:R-:W-:-:S13]  /*15460*/  ISETP.NE.AND P0, PT, R14, RZ, PT ;  /* 0x000000ff0e00720c */ /* 0x002fda0003f05270 */
[----:B------:R-:W-:Y:S05]  /*15470*/  @P0 BRA `(.L_x_4132) ;  /* 0x0000000000900947 */ /* 0x000fea0003800000 */
[----:B------:R-:W-:-:S03]  /*15480*/  UMOV UR4, 0xffffffff ;  /* 0xffffffff00047882 */ /* 0x000fc60000000000 */
[----:B------:R-:W-:Y:S05]  /*15490*/  BRA.DIV UR4, `(.L_x_4302) ;  /* 0x0000001604847947 */ /* 0x000fea000b800000 */
[----:B------:R-:W-:-:S13]  /*154a0*/  ELECT P6, URZ, PT ;  /* 0x00000000003f782f */ /* 0x000fda00038c0000 */
.L_x_4347:
[----:B------:R-:W-:Y:S05]  /*154b0*/  @!P6 BRA `(.L_x_4132) ;  /* 0x000000000080e947 */ /* 0x000fea0003800000 */
[----:B0-----:R-:W2:Y:S02]  /*154c0*/  LDL R3, [R1+0x8] ;  /* 0x0000080001037983 */ /* 0x001ea40000100800 */
[----:B--2---:R-:W-:-:S13]  /*154d0*/  R2UR UR4, R3 ;  /* 0x00000000030472ca */ /* 0x004fda00000e0000 */
[----:B------:R-:W-:-:S06]  /*154e0*/  ULOP3.LUT UR4, UR4, 0x2, URZ, 0xfc, !UPT ;  /* 0x0000000204047892 */ /* 0x000fcc000f8efc3f */
[----:B------:R-:W-:-:S05]  /*154f0*/  IMAD.U32 R3, RZ, RZ, UR4 ;  /* 0x00000004ff037e24 */ /* 0x000fca000f8e00ff */
[----:B------:R-:W-:-:S13]  /*15500*/  ISETP.NE.AND P2, PT, R3, 0x3, PT ;  /* 0x000000030300780c */ /* 0x000fda0003f45270 */
[----:B------:R-:W-:Y:S05]  /*15510*/  @!P2 BRA `(.L_x_4303) ;  /* 0x000000000004a947 */ /* 0x000fea0003800000 */
[----:B------:R-:W-:Y:S01]  /*15520*/  BPT.TRAP 0x1 ;  /* 0x000000040000795c */ /* 0x000fe20000300000 */
.L_x_4303:
        /* <DEDUP_REMOVED lines=12> */
.L_x_4348:
[----:B------:R-:W1:Y:S02]  /*155f0*/  SYNCS.PHASECHK.TRANS64.TRYWAIT P0, [R8+URZ], R5 ;  /* 0x00000005080075a7 */ /* 0x000e64000800017f */
[----:B-1----:R-:W-:Y:S05]  /*15600*/  @!P0 BRA `(.L_x_4305) ;  /* 0x00000014005c8947 */ /* 0x002fea0003800000 */
.L_x_4349:
[----:B------:R-:W-:Y:S05]  /*15610*/  @!P2 BRA `(.L_x_4306) ;  /* 0x000000000004a947 */ /* 0x000fea0003800000 */
[----:B------:R-:W-:Y:S01]  /*15620*/  BPT.TRAP 0x1 ;  /* 0x000000040000795c */ /* 0x000fe20000300000 */
.L_x_4306:
[----:B------:R-:W-:-:S04]  /*15630*/  VIADD R3, R2, 0x30860 ;  /* 0x0003086002037836 */ /* 0x000fc80000000000 */
[----:B0-----:R-:W-:-:S04]  /*15640*/  IMAD R7, R0, 0x8, R3 ;  /* 0x0000000800077824 */ /* 0x001fc800078e0203 */
[----:B------:R-:W0:Y:S02]  /*15650*/  SYNCS.PHASECHK.TRANS64.TRYWAIT P0, [R7+URZ], R4 ;  /* 0x00000004070075a7 */ /* 0x000e24000800017f */
[----:B0-----:R-:W-:Y:S05]  /*15660*/  @!P0 BRA `(.L_x_4307) ;  /* 0x0000001400588947 */ /* 0x001fea0003800000 */
.L_x_4350:
[----:B------:R-:W-:-:S07]  /*15670*/  IMAD R6, R6, 0x8, R3 ;  /* 0x0000000806067824 */ /* 0x000fce00078e0203 */
.L_x_4308:
[----:B--2---:R2:W3:Y:S02]  /*15680*/  SYNCS.PHASECHK.TRANS64.TRYWAIT P0, [R6+URZ], R5 ;  /* 0x00000005060075a7 */ /* 0x0044e4000800017f */
[----:B---3--:R-:W-:Y:S05]  /*15690*/  @!P0 NANOSLEEP.SYNCS 0x989680 ;  /* 0x009896800000895d */ /* 0x008fea0003900000 */
[----:B------:R-:W3:Y:S02]  /*156a0*/  @!P0 SYNCS.PHASECHK.TRANS64 P0, [R6+URZ], R5 ;  /* 0x00000005060085a7 */ /* 0x000ee4000800007f */
[----:B---3--:R-:W-:Y:S05]  /*156b0*/  @!P0 BRA `(.L_x_4308) ;  /* 0xfffffffc00f08947 */ /* 0x008fea000383ffff */
.L_x_4132:
[----:B------:R-:W-:Y:S05]  /*156c0*/  BSYNC B6 ;  /* 0x0000000000067941 */ /* 0x000fea0003800000 */
.L_x_4129:
[----:B------:R-:W-:Y:S05]  /*156d0*/  EXIT ;  /* 0x000000000000794d */ /* 0x000fea0003800000 */
.L_x_4142:
[----:B0-----:R-:W-:-:S04]  /*156e0*/  IMAD.U32 R3, RZ, RZ, UR58 ;  /* 0x0000003aff037e24 */ /* 0x001fc8000f8e00ff */
[----:B------:R0:W1:Y:S03]  /*156f0*/  SYNCS.PHASECHK.TRANS64.TRYWAIT P0, [R3+URZ+0x30800], R0 ;  /* 0x03080000030075a7 */ /* 0x000066000800017f */
[----:B-1----:R-:W-:Y:S05]  /*15700*/  @!P0 NANOSLEEP.SYNCS 0x989680 ;  /* 0x009896800000895d */ /* 0x002fea0003900000 */
[----:B------:R-:W1:Y:S02]  /*15710*/  @!P0 SYNCS.PHASECHK.TRANS64 P0, [R3+URZ+0x30800], R0 ;  /* 0x03080000030085a7 */ /* 0x000e64000800007f */
[----:B-1----:R-:W-:Y:S05]  /*15720*/  @!P0 BRA `(.L_x_4142) ;  /* 0xfffffffc00ec8947 */ /* 0x002fea000383ffff */
[----:B------:R-:W-:Y:S05]  /*15730*/  BRA `(.L_x_4309) ;  /* 0xfffffec000607947 */ /* 0x000fea000383ffff */
.L_x_4146:
[----:B0-----:R-:W-:-:S04]  /*15740*/  IMAD.U32 R3, RZ, RZ, UR58 ;  /* 0x0000003aff037e24 */ /* 0x001fc8000f8e00ff */
[----:B------:R0:W2:Y:S03]  /*15750*/  SYNCS.PHASECHK.TRANS64.TRYWAIT P2, [R3+URZ+0x30830], R0 ;  /* 0x03083000030075a7 */ /* 0x0000a6000804017f */
[----:B--2---:R-:W-:Y:S05]  /*15760*/  @!P2 NANOSLEEP.SYNCS 0x989680 ;  /* 0x009896800000a95d */ /* 0x004fea0003900000 */
[----:B------:R-:W2:Y:S02]  /*15770*/  @!P2 SYNCS.PHASECHK.TRANS64 P2, [R3+URZ+0x30830], R0 ;  /* 0x030830000300a5a7 */ /* 0x000ea4000804007f */
[----:B--2---:R-:W-:Y:S05]  /*15780*/  @!P2 BRA `(.L_x_4146) ;  /* 0xfffffffc00eca947 */ /* 0x004fea000383ffff */
[----:B------:R-:W-:Y:S05]  /*15790*/  BRA `(.L_x_4145) ;  /* 0xfffffec000907947 */ /* 0x000fea000383ffff */
.L_x_4162:
[----:B-1----:R-:W-:-:S04]  /*157a0*/  IMAD.U32 R15, RZ, RZ, UR61 ;  /* 0x0000003dff0f7e24 */ /* 0x002fc8000f8e00ff */
[----:B------:R1:W2:Y:S03]  /*157b0*/  SYNCS.PHASECHK.TRANS64.TRYWAIT P2, [R15+URZ+0x30830], R12 ;  /* 0x0308300c0f0075a7 */ /* 0x0002a6000804017f */
[----:B--2---:R-:W-:Y:S05]  /*157c0*/  @!P2 NANOSLEEP.SYNCS 0x989680 ;  /* 0x009896800000a95d */ /* 0x004fea0003900000 */
[----:B------:R-:W2:Y:S02]  /*157d0*/  @!P2 SYNCS.PHASECHK.TRANS64 P2, [R15+URZ+0x30830], R12 ;  /* 0x0308300c0f00a5a7 */ /* 0x000ea4000804007f */
[----:B--2---:R-:W-:Y:S05]  /*157e0*/  @!P2 BRA `(.L_x_4162) ;  /* 0xfffffffc00eca947 */ /* 0x004fea000383ffff */
[----:B------:R-:W-:Y:S05]  /*157f0*/  BRA `(.L_x_4161) ;  /* 0xfffffef400c87947 */ /* 0x000fea000383ffff */
.L_x_4166:
[----:B-1----:R-:W-:-:S04]  /*15800*/  IMAD.U32 R15, RZ, RZ, UR14 ;  /* 0x0000000eff0f7e24 */ /* 0x002fc8000f8e00ff */
[----:B------:R1:W3:Y:S03]  /*15810*/  SYNCS.PHASECHK.TRANS64.TRYWAIT P2, [R15+URZ+0x30850], R0 ;  /* 0x030850000f0075a7 */ /* 0x0002e6000804017f */
[----:B---3--:R-:W-:Y:S05]  /*15820*/  @!P2 NANOSLEEP.SYNCS 0x989680 ;  /* 0x009896800000a95d */ /* 0x008fea0003900000 */
[----:B------:R-:W3:Y:S02]  /*15830*/  @!P2 SYNCS.PHASECHK.TRANS64 P2, [R15+URZ+0x30850], R0 ;  /* 0x030850000f00a5a7 */ /* 0x000ee4000804007f */
[----:B---3--:R-:W-:Y:S05]  /*15840*/  @!P2 BRA `(.L_x_4166) ;  /* 0xfffffffc00eca947 */ /* 0x008fea000383ffff */
[----:B------:R-:W-:Y:S05]  /*15850*/  BRA `(.L_x_4165) ;  /* 0xffffff0000587947 */ /* 0x000fea000383ffff */
.L_x_4183:
[----:B-1----:R-:W-:-:S04]  /*15860*/  IMAD.U32 R4, RZ, RZ, UR57 ;  /* 0x00000039ff047e24 */ /* 0x002fc8000f8e00ff */
[----:B------:R1:W2:Y:S03]  /*15870*/  SYNCS.PHASECHK.TRANS64.TRYWAIT P2, [R4+URZ+0x30830], R3 ;  /* 0x03083003040075a7 */ /* 0x0002a6000804017f */
[----:B--2---:R-:W-:Y:S05]  /*15880*/  @!P2 NANOSLEEP.SYNCS 0x989680 ;  /* 0x009896800000a95d */ /* 0x004fea0003900000 */
[----:B------:R-:W2:Y:S02]  /*15890*/  @!P2 SYNCS.PHASECHK.TRANS64 P2, [R4+URZ+0x30830], R3 ;  /* 0x030830030400a5a7 */ /* 0x000ea4000804007f */
[----:B--2---:R-:W-:Y:S05]  /*158a0*/  @!P2 BRA `(.L_x_4183) ;  /* 0xfffffffc00eca947 */ /* 0x004fea000383ffff */
[----:B------:R-:W-:Y:S05]  /*158b0*/  BRA `(.L_x_4182) ;  /* 0xffffff2c00c47947 */ /* 0x000fea000383ffff */
.L_x_4187:
[----:B01----:R-:W-:-:S04]  /*158c0*/  IMAD.U32 R3, RZ, RZ, UR14 ;  /* 0x0000000eff037e24 */ /* 0x003fc8000f8e00ff */
[----:B------:R0:W1:Y:S03]  /*158d0*/  SYNCS.PHASECHK.TRANS64.TRYWAIT P2, [R3+URZ+0x30850], R0 ;  /* 0x03085000030075a7 */ /* 0x000066000804017f */
[----:B-1----:R-:W-:Y:S05]  /*158e0*/  @!P2 NANOSLEEP.SYNCS 0x989680 ;  /* 0x009896800000a95d */ /* 0x002fea0003900000 */
[----:B------:R-:W1:Y:S02]  /*158f0*/  @!P2 SYNCS.PHASECHK.TRANS64 P2, [R3+URZ+0x30850], R0 ;  /* 0x030850000300a5a7 */ /* 0x000e64000804007f */
[----:B-1----:R-:W-:Y:S05]  /*15900*/  @!P2 BRA `(.L_x_4187) ;  /* 0xfffffffc00eca947 */ /* 0x002fea000383ffff */
[----:B------:R-:W-:Y:S05]  /*15910*/  BRA `(.L_x_4186) ;  /* 0xffffff3800547947 */ /* 0x000fea000383ffff */
.L_x_4193:
[----:B-1----:R-:W-:-:S04]  /*15920*/  IMAD.U32 R4, RZ, RZ, UR57 ;  /* 0x00000039ff047e24 */ /* 0x002fc8000f8e00ff */
[----:B------:R1:W2:Y:S03]  /*15930*/  SYNCS.PHASECHK.TRANS64.TRYWAIT P2, [R4+URZ+0x30830], R3 ;  /* 0x03083003040075a7 */ /* 0x0002a6000804017f */
[----:B--2---:R-:W-:Y:S05]  /*15940*/  @!P2 NANOSLEEP.SYNCS 0x989680 ;  /* 0x009896800000a95d */ /* 0x004fea0003900000 */
[----:B------:R-:W2:Y:S02]  /*15950*/  @!P2 SYNCS.PHASECHK.TRANS64 P2, [R4+URZ+0x30830], R3 ;  /* 0x030830030400a5a7 */ /* 0x000ea4000804007f */
[----:B--2---:R-:W-:Y:S05]  /*15960*/  @!P2 BRA `(.L_x_4193) ;  /* 0xfffffffc00eca947 */ /* 0x004fea000383ffff */
[----:B------:R-:W-:Y:S05]  /*15970*/  BRA `(.L_x_4192) ;  /* 0xffffff5000907947 */ /* 0x000fea000383ffff */
.L_x_4197:
[----:B01----:R-:W-:-:S04]  /*15980*/  IMAD.U32 R3, RZ, RZ, UR14 ;  /* 0x0000000eff037e24 */ /* 0x003fc8000f8e00ff */
[----:B------:R0:W1:Y:S03]  /*15990*/  SYNCS.PHASECHK.TRANS64.TRYWAIT P2, [R3+URZ+0x30850], R0 ;  /* 0x03085000030075a7 */ /* 0x000066000804017f */
[----:B-1----:R-:W-:Y:S05]  /*159a0*/  @!P2 NANOSLEEP.SYNCS 0x989680 ;  /* 0x009896800000a95d */ /* 0x002fea0003900000 */
[----:B------:R-:W1:Y:S02]  /*159b0*/  @!P2 SYNCS.PHASECHK.TRANS64 P2, [R3+URZ+0x30850], R0 ;  /* 0x030850000300a5a7 */ /* 0x000e64000804007f */
[----:B-1----:R-:W-:Y:S05]  /*159c0*/  @!P2 BRA `(.L_x_4197) ;  /* 0xfffffffc00eca947 */ /* 0x002fea000383ffff */
[----:B------:R-:W-:Y:S05]  /*159d0*/  BRA `(.L_x_4196) ;  /* 0xffffff5c00207947 */ /* 0x000fea000383ffff */
.L_x_4210:
[----:B-1----:R-:W-:-:S04]  /*159e0*/  IMAD.U32 R7, RZ, RZ, UR5 ;  /* 0x00000005ff077e24 */ /* 0x002fc8000f8e00ff */
[----:B------:R1:W2:Y:S03]  /*159f0*/  SYNCS.PHASECHK.TRANS64.TRYWAIT P0, [R7+URZ+0x30850], R0 ;  /* 0x03085000070075a7 */ /* 0x0002a6000800017f */
[----:B--2---:R-:W-:Y:S05]  /*15a00*/  @!P0 NANOSLEEP.SYNCS 0x989680 ;  /* 0x009896800000895d */ /* 0x004fea0003900000 */
[----:B------:R-:W2:Y:S02]  /*15a10*/  @!P0 SYNCS.PHASECHK.TRANS64 P0, [R7+URZ+0x30850], R0 ;  /* 0x03085000070085a7 */ /* 0x000ea4000800007f */
[----:B--2---:R-:W-:Y:S05]  /*15a20*/  @!P0 BRA `(.L_x_4210) ;  /* 0xfffffffc00ec8947 */ /* 0x004fea000383ffff */
[----:B------:R-:W-:Y:S05]  /*15a30*/  BRA `(.L_x_4209) ;  /* 0xffffff8c002c7947 */ /* 0x000fea000383ffff */
.L_x_4227:
[----:B------:R-:W-:Y:S02]  /*15a40*/  IMAD.MOV.U32 R13, RZ, RZ, R0 ;  /* 0x000000ffff0d7224 */ /* 0x000fe400078e0000 */
[----:B------:R-:W-:Y:S02]  /*15a50*/  IMAD.MOV.U32 R12, RZ, RZ, RZ ;  /* 0x000000ffff0c7224 */ /* 0x000fe400078e00ff */
[----:B------:R-:W-:Y:S02]  /*15a60*/  IMAD.MOV.U32 R11, RZ, RZ, 0x1f ;  /* 0x0000001fff0b7424 */ /* 0x000fe400078e00ff */
[----:B------:R-:W-:-:S07]  /*15a70*/  IMAD.MOV.U32 R15, RZ, RZ, -0x1 ;  /* 0xffffffffff0f7424 */ /* 0x000fce00078e00ff */
[----:B0-----:R-:W-:Y:S05]  /*15a80*/  WARPSYNC.COLLECTIVE R15, `(.L_x_4310) ;  /* 0x000000000f087348 */ /* 0x001fea0003c00000 */
[----:B------:R1:W2:Y:S02]  /*15a90*/  SHFL.IDX P6, R14, R13, R12, R11 ;  /* 0x0000000c0d0e7389 */ /* 0x0002a400000c000b */
[----:B012---:R-:W-:Y:S01]  /*15aa0*/  ENDCOLLECTIVE ;  /* 0x000000000000791b */ /* 0x007fe20003800000 */
.L_x_4310:
[----:B------:R-:W-:Y:S05]  /*15ab0*/  BRA `(.L_x_4311) ;  /* 0xffffffc400407947 */ /* 0x000fea000383ffff */
.L_x_4229:
[----:B------:R-:W-:Y:S01]  /*15ac0*/  BSSY B0, `(.L_x_4312) ;  /* 0x0000006000007945 */ /* 0x000fe20003800000 */
[----:B------:R-:W-:-:S07]  /*15ad0*/  IMAD.MOV.U32 R15, RZ, RZ, -0x1 ;  /* 0xffffffffff0f7424 */ /* 0x000fce00078e00ff */
[----:B01----:R-:W-:Y:S05]  /*15ae0*/  WARPSYNC.COLLECTIVE R15, `(.L_x_4313) ;  /* 0x000000000f0c7348 */ /* 0x003fea0003c00000 */
[----:B------:R-:W-:Y:S02]  /*15af0*/  ELECT P6, UR62, PT ;  /* 0x00000000003e782f */ /* 0x000fe400038c0000 */
[----:B------:R-:W-:Y:S01]  /*15b00*/  MOV R14, UR62 ;  /* 0x0000003e000e7c02 */ /* 0x000fe20008000f00 */
[----:B01----:R-:W-:Y:S10]  /*15b10*/  ENDCOLLECTIVE ;  /* 0x000000000000791b */ /* 0x003ff40003800000 */
.L_x_4313:
[----:B------:R-:W-:Y:S05]  /*15b20*/  BSYNC B0 ;  /* 0x0000000000007941 */ /* 0x000fea0003800000 */
.L_x_4312:
[----:B------:R-:W-:Y:S05]  /*15b30*/  BRA `(.L_x_4314) ;  /* 0xffffffc400407947 */ /* 0x000fea000383ffff */
.L_x_4231:
[----:B-1----:R-:W-:-:S04]  /*15b40*/  IMAD.U32 R3, RZ, RZ, UR38 ;  /* 0x00000026ff037e24 */ /* 0x002fc8000f8e00ff */
[----:B------:R1:W3:Y:S03]  /*15b50*/  SYNCS.PHASECHK.TRANS64.TRYWAIT P0, [R3+URZ+0x30840], R0 ;  /* 0x03084000030075a7 */ /* 0x0002e6000800017f */
[----:B---3--:R-:W-:Y:S05]  /*15b60*/  @!P0 NANOSLEEP.SYNCS 0x989680 ;  /* 0x009896800000895d */ /* 0x008fea0003900000 */
[----:B------:R-:W3:Y:S02]  /*15b70*/  @!P0 SYNCS.PHASECHK.TRANS64 P0, [R3+URZ+0x30840], R0 ;  /* 0x03084000030085a7 */ /* 0x000ee4000800007f */
[----:B---3--:R-:W-:Y:S05]  /*15b80*/  @!P0 BRA `(.L_x_4231) ;  /* 0xfffffffc00ec8947 */ /* 0x008fea000383ffff */
[----:B------:R-:W-:Y:S05]  /*15b90*/  BRA `(.L_x_4315) ;  /* 0xffffffc4009c7947 */ /* 0x000fea000383ffff */
.L_x_4234:
[----:B------:R-:W-:Y:S02]  /*15ba0*/  IMAD.MOV.U32 R13, RZ, RZ, R8 ;  /* 0x000000ffff0d7224 */ /* 0x000fe400078e0008 */
[----:B------:R-:W-:Y:S02]  /*15bb0*/  IMAD.MOV.U32 R12, RZ, RZ, RZ ;  /* 0x000000ffff0c7224 */ /* 0x000fe400078e00ff */
[----:B------:R-:W-:Y:S02]  /*15bc0*/  IMAD.MOV.U32 R11, RZ, RZ, 0x181f ;  /* 0x0000181fff0b7424 */ /* 0x000fe400078e00ff */
[----:B------:R-:W-:Y:S02]  /*15bd0*/  IMAD.MOV.U32 R15, RZ, RZ, -0x1 ;  /* 0xffffffffff0f7424 */ /* 0x000fe400078e00ff */
[----:B------:R-:W-:-:S07]  /*15be0*/  VIADD R6, R6, UR45 ;  /* 0x0000002d06067c36 */ /* 0x000fce0008000000 */
[----:B------:R-:W-:Y:S05]  /*15bf0*/  WARPSYNC.COLLECTIVE R15, `(.L_x_4316) ;  /* 0x000000000f087348 */ /* 0x000fea0003c00000 */
[----:B------:R0:W1:Y:S02]  /*15c00*/  SHFL.IDX P6, R14, R13, R12, R11 ;  /* 0x0000000c0d0e7389 */ /* 0x00006400000c000b */
[----:B01----:R-:W-:Y:S01]  /*15c10*/  ENDCOLLECTIVE ;  /* 0x000000000000791b */ /* 0x003fe20003800000 */
.L_x_4316:
[----:B------:R-:W-:Y:S02]  /*15c20*/  VIADD R4, R6, 0x10 ;  /* 0x0000001006047836 */ /* 0x000fe40000000000 */
[----:B------:R-:W-:Y:S02]  /*15c30*/  IMAD.MOV.U32 R13, RZ, RZ, R0 ;  /* 0x000000ffff0d7224 */ /* 0x000fe400078e0000 */
[----:B------:R-:W-:-:S07]  /*15c40*/  IMAD.MOV.U32 R2, RZ, RZ, R14 ;  /* 0x000000ffff027224 */ /* 0x000fce00078e000e */
[----:B------:R-:W-:Y:S05]  /*15c50*/  WARPSYNC.COLLECTIVE R15, `(.L_x_4317) ;  /* 0x000000000f087348 */ /* 0x000fea0003c00000 */
[----:B------:R0:W1:Y:S02]  /*15c60*/  SHFL.IDX P6, R14, R13, R12, R11 ;  /* 0x0000000c0d0e7389 */ /* 0x00006400000c000b */
[----:B01----:R-:W-:Y:S01]  /*15c70*/  ENDCOLLECTIVE ;  /* 0x000000000000791b */ /* 0x003fe20003800000 */
.L_x_4317:
[----:B------:R-:W-:Y:S01]  /*15c80*/  ULDC UR4, c[0x0][0x288] ;  /* 0x0000a20000047ab9 */ /* 0x000fe20000000800 */
[----:B------:R-:W-:Y:S01]  /*15c90*/  IMAD.MOV.U32 R3, RZ, RZ, R2 ;  /* 0x000000ffff037224 */ /* 0x000fe200078e0002 */
[----:B------:R-:W-:Y:S01]  /*15ca0*/  ULDC.64 UR6, c[0x0][0x208] ;  /* 0x0000820000067ab9 */ /* 0x000fe20000000a00 */
[----:B------:R-:W-:-:S05]  /*15cb0*/  IMAD R7, R7, UR4, RZ ;  /* 0x0000000407077c24 */ /* 0x000fca000f8e02ff */
        /* <DEDUP_REMOVED lines=16> */
.L_x_4318:
[----:B------:R-:W-:Y:S01]  /*15dc0*/  VIADD R2, R6, 0x20 ;  /* 0x0000002006027836 */ /* 0x000fe20000000000 */
[----:B------:R-:W-:Y:S01]  /*15dd0*/  @!P3 LEA R20, R9, UR38, 0x1 ;  /* 0x000000260914bc11 */ /* 0x000fe2000f8e08ff */
[----:B------:R-:W-:Y:S02]  /*15de0*/  IMAD.MOV.U32 R13, RZ, RZ, R0 ;  /* 0x000000ffff0d7224 */ /* 0x000fe400078e0000 */
[----:B------:R-:W-:-:S07]  /*15df0*/  IMAD.MOV.U32 R4, RZ, RZ, R14 ;  /* 0x000000ffff047224 */ /* 0x000fce00078e000e */
[----:B------:R-:W-:Y:S05]  /*15e00*/  WARPSYNC.COLLECTIVE R15, `(.L_x_4319) ;  /* 0x000000000f087348 */ /* 0x000fea0003c00000 */
[----:B------:R0:W1:Y:S02]  /*15e10*/  SHFL.IDX P6, R14, R13, R12, R11 ;  /* 0x0000000c0d0e7389 */ /* 0x00006400000c000b */
[----:B01----:R-:W-:Y:S01]  /*15e20*/  ENDCOLLECTIVE ;  /* 0x000000000000791b */ /* 0x003fe20003800000 */
.L_x_4319:
        /* <DEDUP_REMOVED lines=16> */
.L_x_4320:
[----:B------:R-:W-:Y:S01]  /*15f30*/  VIADD R4, R6, 0x30 ;  /* 0x0000003006047836 */ /* 0x000fe20000000000 */
[----:B------:R-:W-:Y:S01]  /*15f40*/  @!P3 LEA R21, R9, UR38, 0x1 ;  /* 0x000000260915bc11 */ /* 0x000fe2000f8e08ff */
[----:B------:R-:W-:Y:S02]  /*15f50*/  IMAD.MOV.U32 R13, RZ, RZ, R0 ;  /* 0x000000ffff0d7224 */ /* 0x000fe400078e0000 */
[----:B------:R-:W-:-:S07]  /*15f60*/  IMAD.MOV.U32 R2, RZ, RZ, R14 ;  /* 0x000000ffff027224 */ /* 0x000fce00078e000e */
[----:B------:R-:W-:Y:S05]  /*15f70*/  WARPSYNC.COLLECTIVE R15, `(.L_x_4321) ;  /* 0x000000000f087348 */ /* 0x000fea0003c00000 */
[----:B------:R0:W1:Y:S02]  /*15f80*/  SHFL.IDX P6, R14, R13, R12, R11 ;  /* 0x0000000c0d0e7389 */ /* 0x00006400000c000b */
[----:B01----:R-:W-:Y:S01]  /*15f90*/  ENDCOLLECTIVE ;  /* 0x000000000000791b */ /* 0x003fe20003800000 */
.L_x_4321:
        /* <DEDUP_REMOVED lines=16> */
.L_x_4322:
[----:B------:R-:W-:Y:S01]  /*160a0*/  VIADD R2, R6, 0x40 ;  /* 0x0000004006027836 */ /* 0x000fe20000000000 */
[----:B------:R-:W-:Y:S01]  /*160b0*/  @!P3 LEA R20, R9, UR38, 0x1 ;  /* 0x000000260914bc11 */ /* 0x000fe2000f8e08ff */
[----:B------:R-:W-:Y:S02]  /*160c0*/  IMAD.MOV.U32 R13, RZ, RZ, R0 ;  /* 0x000000ffff0d7224 */ /* 0x000fe400078e0000 */
[----:B------:R-:W-:-:S07]  /*160d0*/  IMAD.MOV.U32 R4, RZ, RZ, R14 ;  /* 0x000000ffff047224 */ /* 0x000fce00078e000e */
[----:B------:R-:W-:Y:S05]  /*160e0*/  WARPSYNC.COLLECTIVE R15, `(.L_x_4323) ;  /* 0x000000000f087348 */ /* 0x000fea0003c00000 */
[----:B------:R0:W1:Y:S02]  /*160f0*/  SHFL.IDX P6, R14, R13, R12, R11 ;  /* 0x0000000c0d0e7389 */ /* 0x00006400000c000b */
[----:B01----:R-:W-:Y:S01]  /*16100*/  ENDCOLLECTIVE ;  /* 0x000000000000791b */ /* 0x003fe20003800000 */
.L_x_4323:
        /* <DEDUP_REMOVED lines=16> */
.L_x_4324:
[----:B------:R-:W-:Y:S01]  /*16210*/  VIADD R4, R6, 0x50 ;  /* 0x0000005006047836 */ /* 0x000fe20000000000 */
[----:B------:R-:W-:Y:S01]  /*16220*/  @!P3 LEA R21, R9, UR38, 0x1 ;  /* 0x000000260915bc11 */ /* 0x000fe2000f8e08ff */
[----:B------:R-:W-:Y:S02]  /*16230*/  IMAD.MOV.U32 R13, RZ, RZ, R0 ;  /* 0x000000ffff0d7224 */ /* 0x000fe400078e0000 */
[----:B------:R-:W-:-:S07]  /*16240*/  IMAD.MOV.U32 R2, RZ, RZ, R14 ;  /* 0x000000ffff027224 */ /* 0x000fce00078e000e */
[----:B------:R-:W-:Y:S05]  /*16250*/  WARPSYNC.COLLECTIVE R15, `(.L_x_4325) ;  /* 0x000000000f087348 */ /* 0x000fea0003c00000 */
[----:B------:R0:W1:Y:S02]  /*16260*/  SHFL.IDX P6, R14, R13, R12, R11 ;  /* 0x0000000c0d0e7389 */ /* 0x00006400000c000b */
[----:B01----:R-:W-:Y:S01]  /*16270*/  ENDCOLLECTIVE ;  /* 0x000000000000791b */ /* 0x003fe20003800000 */
.L_x_4325:
        /* <DEDUP_REMOVED lines=16> */
.L_x_4326:
[----:B------:R-:W-:Y:S01]  /*16380*/  VIADD R2, R6, 0x60 ;  /* 0x0000006006027836 */ /* 0x000fe20000000000 */
[----:B------:R-:W-:Y:S01]  /*16390*/  @!P3 LEA R20, R9, UR38, 0x1 ;  /* 0x000000260914bc11 */ /* 0x000fe2000f8e08ff */
[----:B------:R-:W-:Y:S02]  /*163a0*/  IMAD.MOV.U32 R13, RZ, RZ, R0 ;  /* 0x000000ffff0d7224 */ /* 0x000fe400078e0000 */
[----:B------:R-:W-:-:S07]  /*163b0*/  IMAD.MOV.U32 R4, RZ, RZ, R14 ;  /* 0x000000ffff047224 */ /* 0x000fce00078e000e */
[----:B------:R-:W-:Y:S05]  /*163c0*/  WARPSYNC.COLLECTIVE R15, `(.L_x_4327) ;  /* 0x000000000f087348 */ /* 0x000fea0003c00000 */
[----:B------:R0:W1:Y:S02]  /*163d0*/  SHFL.IDX P6, R14, R13, R12, R11 ;  /* 0x0000000c0d0e7389 */ /* 0x00006400000c000b */
[----:B01----:R-:W-:Y:S01]  /*163e0*/  ENDCOLLECTIVE ;  /* 0x000000000000791b */ /* 0x003fe20003800000 */
.L_x_4327:
        /* <DEDUP_REMOVED lines=16> */
.L_x_4328:
[----:B------:R-:W-:Y:S01]  /*164f0*/  @!P3 LEA R21, R9, UR38, 0x1 ;  /* 0x000000260915bc11 */ /* 0x000fe2000f8e08ff */
[----:B------:R-:W-:Y:S02]  /*16500*/  IMAD.MOV.U32 R13, RZ, RZ, R0 ;  /* 0x000000ffff0d7224 */ /* 0x000fe400078e0000 */
[----:B------:R-:W-:-:S07]  /*16510*/  IMAD.MOV.U32 R2, RZ, RZ, R14 ;  /* 0x000000ffff027224 */ /* 0x000fce00078e000e */
[----:B------:R-:W-:Y:S05]  /*16520*/  WARPSYNC.COLLECTIVE R15, `(.L_x_4329) ;  /* 0x000000000f087348 */ /* 0x000fea0003c00000 */
[----:B------:R0:W1:Y:S02]  /*16530*/  SHFL.IDX P6, R14, R13, R12, R11 ;  /* 0x0000000c0d0e7389 */ /* 0x00006400000c000b */
[----:B01----:R-:W-:Y:S01]  /*16540*/  ENDCOLLECTIVE ;  /* 0x000000000000791b */ /* 0x003fe20003800000 */
.L_x_4329:
        /* <DEDUP_REMOVED lines=15> */
.L_x_4330:
[----:B------:R-:W-:Y:S02]  /*16640*/  IMAD.MOV.U32 R13, RZ, RZ, R0 ;  /* 0x000000ffff0d7224 */ /* 0x000fe400078e0000 */
[----:B------:R-:W-:-:S07]  /*16650*/  IMAD.MOV.U32 R4, RZ, RZ, R14 ;  /* 0x000000ffff047224 */ /* 0x000fce00078e000e */
[----:B------:R-:W-:Y:S05]  /*16660*/  WARPSYNC.COLLECTIVE R15, `(.L_x_4331) ;  /* 0x000000000f087348 */ /* 0x000fea0003c00000 */
[----:B------:R0:W1:Y:S02]  /*16670*/  SHFL.IDX P6, R14, R13, R12, R11 ;  /* 0x0000000c0d0e7389 */ /* 0x00006400000c000b */
[----:B01----:R-:W-:Y:S01]  /*16680*/  ENDCOLLECTIVE ;  /* 0x000000000000791b */ /* 0x003fe20003800000 */
.L_x_4331:
[----:B------:R-:W-:Y:S05]  /*16690*/  BRA `(.L_x_4332) ;  /* 0xffffffc400fc7947 */ /* 0x000fea000383ffff */
.L_x_4237:
[----:B-1----:R-:W-:-:S04]  /*166a0*/  IMAD.U32 R3, RZ, RZ, UR38 ;  /* 0x00000026ff037e24 */ /* 0x002fc8000f8e00ff */
[----:B------:R1:W2:Y:S03]  /*166b0*/  SYNCS.PHASECHK.TRANS64.TRYWAIT P0, [R3+URZ+0x30820], R0 ;  /* 0x03082000030075a7 */ /* 0x0002a6000800017f */
[----:B--2---:R-:W-:Y:S05]  /*166c0*/  @!P0 NANOSLEEP.SYNCS 0x989680 ;  /* 0x009896800000895d */ /* 0x004fea0003900000 */
[----:B------:R-:W2:Y:S02]  /*166d0*/  @!P0 SYNCS.PHASECHK.TRANS64 P0, [R3+URZ+0x30820], R0 ;  /* 0x03082000030085a7 */ /* 0x000ea4000800007f */
[----:B--2---:R-:W-:Y:S05]  /*166e0*/  @!P0 BRA `(.L_x_4237) ;  /* 0xfffffffc00ec8947 */ /* 0x004fea000383ffff */
[----:B------:R-:W-:Y:S05]  /*166f0*/  BRA `(.L_x_4333) ;  /* 0xffffffc800547947 */ /* 0x000fea000383ffff */
.L_x_4244:
[----:B-1----:R-:W-:-:S04]  /*16700*/  IMAD.U32 R3, RZ, RZ, UR38 ;  /* 0x00000026ff037e24 */ /* 0x002fc8000f8e00ff */
[----:B------:R1:W2:Y:S03]  /*16710*/  SYNCS.PHASECHK.TRANS64.TRYWAIT P0, [R3+URZ+0x30848], R2 ;  /* 0x03084802030075a7 */ /* 0x0002a6000800017f */
[----:B--2---:R-:W-:Y:S05]  /*16720*/  @!P0 NANOSLEEP.SYNCS 0x989680 ;  /* 0x009896800000895d */ /* 0x004fea0003900000 */
[----:B------:R-:W2:Y:S02]  /*16730*/  @!P0 SYNCS.PHASECHK.TRANS64 P0, [R3+URZ+0x30848], R2 ;  /* 0x03084802030085a7 */ /* 0x000ea4000800007f */
[----:B--2---:R-:W-:Y:S05]  /*16740*/  @!P0 BRA `(.L_x_4244) ;  /* 0xfffffffc00ec8947 */ /* 0x004fea000383ffff */
[----:B------:R-:W-:Y:S05]  /*16750*/  BRA `(.L_x_4334) ;  /* 0xffffffcc00387947 */ /* 0x000fea000383ffff */
.L_x_4251:
[----:B0-----:R-:W-:-:S04]  /*16760*/  IMAD.U32 R3, RZ, RZ, UR38 ;  /* 0x00000026ff037e24 */ /* 0x001fc8000f8e00ff */
[----:B------:R0:W1:Y:S03]  /*16770*/  SYNCS.PHASECHK.TRANS64.TRYWAIT P0, [R3+URZ+0x30860], R2 ;  /* 0x03086002030075a7 */ /* 0x000066000800017f */
[----:B-1----:R-:W-:Y:S05]  /*16780*/  @!P0 NANOSLEEP.SYNCS 0x989680 ;  /* 0x009896800000895d */ /* 0x002fea0003900000 */
[----:B------:R-:W1:Y:S02]  /*16790*/  @!P0 SYNCS.PHASECHK.TRANS64 P0, [R3+URZ+0x30860], R2 ;  /* 0x03086002030085a7 */ /* 0x000e64000800007f */
[----:B-1----:R-:W-:Y:S05]  /*167a0*/  @!P0 BRA `(.L_x_4251) ;  /* 0xfffffffc00ec8947 */ /* 0x002fea000383ffff */
[----:B------:R-:W-:Y:S05]  /*167b0*/  BRA `(.L_x_4335) ;  /* 0xffffffd000107947 */ /* 0x000fea000383ffff */
.L_x_4261:
[----:B-1----:R-:W-:-:S04]  /*167c0*/  IMAD.U32 R3, RZ, RZ, UR38 ;  /* 0x00000026ff037e24 */ /* 0x002fc8000f8e00ff */
[----:B------:R1:W2:Y:S03]  /*167d0*/  SYNCS.PHASECHK.TRANS64.TRYWAIT P0, [R3+URZ+0x30840], R2 ;  /* 0x03084002030075a7 */ /* 0x0002a6000800017f */
[----:B--2---:R-:W-:Y:S05]  /*167e0*/  @!P0 NANOSLEEP.SYNCS 0x989680 ;  /* 0x009896800000895d */ /* 0x004fea0003900000 */
[----:B------:R-:W2:Y:S02]  /*167f0*/  @!P0 SYNCS.PHASECHK.TRANS64 P0, [R3+URZ+0x30840], R2 ;  /* 0x03084002030085a7 */ /* 0x000ea4000800007f */
[----:B--2---:R-:W-:Y:S05]  /*16800*/  @!P0 BRA `(.L_x_4261) ;  /* 0xfffffffc00ec8947 */ /* 0x004fea000383ffff */
[----:B------:R-:W-:Y:S05]  /*16810*/  BRA `(.L_x_4336) ;  /* 0xffffffd400687947 */ /* 0x000fea000383ffff */
.L_x_4268:
[----:B0-----:R-:W-:-:S04]  /*16820*/  IMAD.U32 R3, RZ, RZ, UR38 ;  /* 0x00000026ff037e24 */ /* 0x001fc8000f8e00ff */
[----:B------:R0:W1:Y:S03]  /*16830*/  SYNCS.PHASECHK.TRANS64.TRYWAIT P0, [R3+URZ+0x30868], R2 ;  /* 0x03086802030075a7 */ /* 0x000066000800017f */
[----:B-1----:R-:W-:Y:S05]  /*16840*/  @!P0 NANOSLEEP.SYNCS 0x989680 ;  /* 0x009896800000895d */ /* 0x002fea0003900000 */
[----:B------:R-:W1:Y:S02]  /*16850*/  @!P0 SYNCS.PHASECHK.TRANS64 P0, [R3+URZ+0x30868], R2 ;  /* 0x03086802030085a7 */ /* 0x000e64000800007f */
[----:B-1----:R-:W-:Y:S05]  /*16860*/  @!P0 BRA `(.L_x_4268) ;  /* 0xfffffffc00ec8947 */ /* 0x002fea000383ffff */
[----:B------:R-:W-:Y:S05]  /*16870*/  BRA `(.L_x_4337) ;  /* 0xffffffd800407947 */ /* 0x000fea000383ffff */
.L_x_4278:
[----:B-1----:R-:W-:-:S04]  /*16880*/  IMAD.U32 R3, RZ, RZ, UR38 ;  /* 0x00000026ff037e24 */ /* 0x002fc8000f8e00ff */
[----:B------:R1:W2:Y:S03]  /*16890*/  SYNCS.PHASECHK.TRANS64.TRYWAIT P0, [R3+URZ+0x30848], R2 ;  /* 0x03084802030075a7 */ /* 0x0002a6000800017f */
[----:B--2---:R-:W-:Y:S05]  /*168a0*/  @!P0 NANOSLEEP.SYNCS 0x989680 ;  /* 0x009896800000895d */ /* 0x004fea0003900000 */
[----:B------:R-:W2:Y:S02]  /*168b0*/  @!P0 SYNCS.PHASECHK.TRANS64 P0, [R3+URZ+0x30848], R2 ;  /* 0x03084802030085a7 */ /* 0x000ea4000800007f */
[----:B--2---:R-:W-:Y:S05]  /*168c0*/  @!P0 BRA `(.L_x_4278) ;  /* 0xfffffffc00ec8947 */ /* 0x004fea000383ffff */
[----:B------:R-:W-:Y:S05]  /*168d0*/  BRA `(.L_x_4338) ;  /* 0xffffffdc00b07947 */ /* 0x000fea000383ffff */
.L_x_4285:
[----:B0-----:R-:W-:-:S04]  /*168e0*/  IMAD.U32 R3, RZ, RZ, UR38 ;  /* 0x00000026ff037e24 */ /* 0x001fc8000f8e00ff */
[----:B------:R0:W1:Y:S03]  /*168f0*/  SYNCS.PHASECHK.TRANS64.TRYWAIT P0, [R3+URZ+0x30860], R2 ;  /* 0x03086002030075a7 */ /* 0x000066000800017f */
[----:B-1----:R-:W-:Y:S05]  /*16900*/  @!P0 NANOSLEEP.SYNCS 0x989680 ;  /* 0x009896800000895d */ /* 0x002fea0003900000 */
[----:B------:R-:W1:Y:S02]  /*16910*/  @!P0 SYNCS.PHASECHK.TRANS64 P0, [R3+URZ+0x30860], R2 ;  /* 0x03086002030085a7 */ /* 0x000e64000800007f */
[----:B-1----:R-:W-:Y:S05]  /*16920*/  @!P0 BRA `(.L_x_4285) ;  /* 0xfffffffc00ec8947 */ /* 0x002fea000383ffff */
[----:B------:R-:W-:Y:S05]  /*16930*/  BRA `(.L_x_4339) ;  /* 0xffffffe000847947 */ /* 0x000fea000383ffff */
.L_x_4294:
[----:B0-----:R0:W1:Y:S02]  /*16940*/  SYNCS.PHASECHK.TRANS64.TRYWAIT P0, [R3+URZ+0x30860], R2 ;  /* 0x03086002030075a7 */ /* 0x001064000800017f */
[----:B-1----:R-:W-:Y:S05]  /*16950*/  @!P0 NANOSLEEP.SYNCS 0x989680 ;  /* 0x009896800000895d */ /* 0x002fea0003900000 */
[----:B------:R-:W1:Y:S02]  /*16960*/  @!P0 SYNCS.PHASECHK.TRANS64 P0, [R3+URZ+0x30860], R2 ;  /* 0x03086002030085a7 */ /* 0x000e64000800007f */
[----:B-1----:R-:W-:Y:S05]  /*16970*/  @!P0 BRA `(.L_x_4294) ;  /* 0xfffffffc00f08947 */ /* 0x002fea000383ffff */
[----:B------:R-:W-:Y:S05]  /*16980*/  BRA `(.L_x_4340) ;  /* 0xffffffe400847947 */ /* 0x000fea000383ffff */
.L_x_4300:
[----:B0-----:R0:W1:Y:S02]  /*16990*/  SYNCS.PHASECHK.TRANS64.TRYWAIT P0, [R2+URZ+0x30820], R3 ;  /* 0x03082003020075a7 */ /* 0x001064000800017f */
[----:B-1----:R-:W-:Y:S05]  /*169a0*/  @!P0 NANOSLEEP.SYNCS 0x989680 ;  /* 0x009896800000895d */ /* 0x002fea0003900000 */
[----:B------:R-:W1:Y:S02]  /*169b0*/  @!P0 SYNCS.PHASECHK.TRANS64 P0, [R2+URZ+0x30820], R3 ;  /* 0x03082003020085a7 */ /* 0x000e64000800007f */
[----:B-1----:R-:W-:Y:S05]  /*169c0*/  @!P0 BRA `(.L_x_4300) ;  /* 0xfffffffc00f08947 */ /* 0x002fea000383ffff */
[----:B------:R-:W-:Y:S05]  /*169d0*/  BRA `(.L_x_4341) ;  /* 0xffffffe800887947 */ /* 0x000fea000383ffff */
.L_x_4301:
        /* <DEDUP_REMOVED lines=11> */
.L_x_4343:
[----:B------:R-:W-:Y:S05]  /*16a90*/  BSYNC B0 ;  /* 0x0000000000007941 */ /* 0x000fea0003800000 */
.L_x_4342:
[----:B------:R-:W-:Y:S05]  /*16aa0*/  BRA `(.L_x_4344) ;  /* 0xffffffe8006c7947 */ /* 0x000fea000383ffff */
.L_x_4302:
[----:B------:R-:W-:Y:S01]  /*16ab0*/  BSSY B0, `(.L_x_4345) ;  /* 0x0000006000007945 */ /* 0x000fe20003800000 */
[----:B------:R-:W-:-:S07]  /*16ac0*/  IMAD.MOV.U32 R15, RZ, RZ, -0x1 ;  /* 0xffffffffff0f7424 */ /* 0x000fce00078e00ff */
[----:B0-----:R-:W-:Y:S05]  /*16ad0*/  WARPSYNC.COLLECTIVE R15, `(.L_x_4346) ;  /* 0x000000000f0c7348 */ /* 0x001fea0003c00000 */
[----:B------:R-:W-:Y:S02]  /*16ae0*/  ELECT P6, UR62, PT ;  /* 0x00000000003e782f */ /* 0x000fe400038c0000 */
[----:B------:R-:W-:Y:S01]  /*16af0*/  MOV R14, UR62 ;  /* 0x0000003e000e7c02 */ /* 0x000fe20008000f00 */
[----:B0-----:R-:W-:Y:S10]  /*16b00*/  ENDCOLLECTIVE ;  /* 0x000000000000791b */ /* 0x001ff40003800000 */
.L_x_4346:
[----:B------:R-:W-:Y:S05]  /*16b10*/  BSYNC B0 ;  /* 0x0000000000007941 */ /* 0x000fea0003800000 */
.L_x_4345:
[----:B------:R-:W-:Y:S05]  /*16b20*/  BRA `(.L_x_4347) ;  /* 0xffffffe800607947 */ /* 0x000fea000383ffff */
.L_x_4304:
[----:B0-----:R0:W1:Y:S02]  /*16b30*/  SYNCS.PHASECHK.TRANS64.TRYWAIT P0, [R7+URZ], R4 ;  /* 0x00000004070075a7 */ /* 0x001064000800017f */
[----:B-1----:R-:W-:Y:S05]  /*16b40*/  @!P0 NANOSLEEP.SYNCS 0x989680 ;  /* 0x009896800000895d */ /* 0x002fea0003900000 */
[----:B------:R-:W1:Y:S02]  /*16b50*/  @!P0 SYNCS.PHASECHK.TRANS64 P0, [R7+URZ], R4 ;  /* 0x00000004070085a7 */ /* 0x000e64000800007f */
[----:B-1----:R-:W-:Y:S05]  /*16b60*/  @!P0 BRA `(.L_x_4304) ;  /* 0xfffffffc00f08947 */ /* 0x002fea000383ffff */
[----:B------:R-:W-:Y:S05]  /*16b70*/  BRA `(.L_x_4348) ;  /* 0xffffffe8009c7947 */ /* 0x000fea000383ffff */
.L_x_4305:
[----:B-1----:R1:W2:Y:S02]  /*16b80*/  SYNCS.PHASECHK.TRANS64.TRYWAIT P0, [R8+URZ], R5 ;  /* 0x00000005080075a7 */ /* 0x0022a4000800017f */
[----:B--2---:R-:W-:Y:S05]  /*16b90*/  @!P0 NANOSLEEP.SYNCS 0x989680 ;  /* 0x009896800000895d */ /* 0x004fea0003900000 */
[----:B------:R-:W2:Y:S02]  /*16ba0*/  @!P0 SYNCS.PHASECHK.TRANS64 P0, [R8+URZ], R5 ;  /* 0x00000005080085a7 */ /* 0x000ea4000800007f */
[----:B--2---:R-:W-:Y:S05]  /*16bb0*/  @!P0 BRA `(.L_x_4305) ;  /* 0xfffffffc00f08947 */ /* 0x004fea000383ffff */
[----:B------:R-:W-:Y:S05]  /*16bc0*/  BRA `(.L_x_4349) ;  /* 0xffffffe800907947 */ /* 0x000fea000383ffff */
.L_x_4307:
[----:B0-----:R0:W2:Y:S02]  /*16bd0*/  SYNCS.PHASECHK.TRANS64.TRYWAIT P0, [R7+URZ], R4 ;  /* 0x00000004070075a7 */ /* 0x0010a4000800017f */
[----:B--2---:R-:W-:Y:S05]  /*16be0*/  @!P0 NANOSLEEP.SYNCS 0x989680 ;  /* 0x009896800000895d */ /* 0x004fea0003900000 */
[----:B------:R-:W2:Y:S02]  /*16bf0*/  @!P0 SYNCS.PHASECHK.TRANS64 P0, [R7+URZ], R4 ;  /* 0x00000004070085a7 */ /* 0x000ea4000800007f */
[----:B--2---:R-:W-:Y:S05]  /*16c00*/  @!P0 BRA `(.L_x_4307) ;  /* 0xfffffffc00f08947 */ /* 0x004fea000383ffff */
[----:B------:R-:W-:Y:S05]  /*16c10*/  BRA `(.L_x_4350) ;  /* 0xffffffe800947947 */ /* 0x000fea000383ffff */
.L_x_4351:
        /* <DEDUP_REMOVED lines=14> */
.L_x_14844:


//--------------------- .text._ZN7cutlass13device_kernelIN5flash11enable_sm90INS1_16FlashAttnFwdSm90INS1_25CollectiveMainloopFwdSm90ILi2EN4cute5tupleIJNS5_1CILi1EEES8_S8_EEENS6_IJNS7_ILi128EEENS7_ILi96EEENS7_ILi192EEEEEELi192ENS_10bfloat16_tEfNS_4arch4Sm90ELb0ELb1ELb1ELb1ELb0ELb0ELb0ELb1ELb1ELb1ELb1ELb0EEENS1_21CollectiveEpilogueFwdINS6_IJSA_SC_SB_EEES9_SE_SG_Li256ELb1ELb1ELb1ELb0EEENS1_36VarlenDynamicPersistentTileSchedulerILi128ELi96ELi256ELi128ELb1ELb1ELb1ELb1ELb0ELb1EEEEEEEEEvNT_6ParamsE --------------------------
	.section	.text._ZN7cutlass13device_kernelIN5flash11enable_sm90INS1_16FlashAttnFwdSm90INS1_25CollectiveMainloopFwdSm90ILi2EN4cute5tupleIJNS5_1CILi1EEES8_S8_EEENS6_IJNS7_ILi128EEENS7_ILi96EEENS7_ILi192EEEEEELi192ENS_10bfloat16_tEfNS_4arch4Sm90ELb0ELb1ELb1ELb1ELb0ELb0ELb0ELb1ELb1ELb1ELb1ELb0EEENS1_21CollectiveEpilogueFwdINS6_IJSA_SC_SB_EEES9_SE_SG_Li256ELb1ELb1ELb1ELb0EEENS1_36VarlenDynamicPersistentTileSchedulerILi128ELi96ELi256ELi128ELb1ELb1ELb1ELb1ELb0ELb1EEEEEEEEEvNT_6ParamsE,"ax",@progbits
	.align	128
.text._ZN7cutlass13device_kernelIN5flash11enable_sm90INS1_16FlashAttnFwdSm90INS1_25CollectiveMainloopFwdSm90ILi2EN4cute5tupleIJNS5_1CILi1EEES8_S8_EEENS6_IJNS7_ILi128EEENS7_ILi96EEENS7_ILi192EEEEEELi192ENS_10bfloat16_tEfNS_4arch4Sm90ELb0ELb1ELb1ELb1ELb0ELb0ELb0ELb1ELb1ELb1ELb1ELb0EEENS1_21CollectiveEpilogueFwdINS6_IJSA_SC_SB_EEES9_SE_SG_Li256ELb1ELb1ELb1ELb0EEENS1_36VarlenDynamicPersistentTileSchedulerILi128ELi96ELi256ELi128ELb1ELb1ELb1ELb1ELb0ELb1EEEEEEEEEvNT_6ParamsE:
        .type           _ZN7cutlass13device_kernelIN5flash11enable_sm90INS1_16FlashAttnFwdSm90INS1_25CollectiveMainloopFwdSm90ILi2EN4cute5tupleIJNS5_1CILi1EEES8_S8_EEENS6_IJNS7_ILi128EEENS7_ILi96EEENS7_ILi192EEEEEELi192ENS_10bfloat16_tEfNS_4arch4Sm90ELb0ELb1ELb1ELb1ELb0ELb0ELb0ELb1ELb1ELb1ELb1ELb0EEENS1_21CollectiveEpilogueFwdINS6_IJSA_SC_SB_EEES9_SE_SG_Li256ELb1ELb1ELb1ELb0EEENS1_36VarlenDynamicPersistentTileSchedulerILi128ELi96ELi256ELi128ELb1ELb1ELb1ELb1ELb0ELb1EEEEEEEEEvNT_6ParamsE,@function
        .size           _ZN7cutlass13device_kernelIN5flash11enable_sm90INS1_16FlashAttnFwdSm90INS1_25CollectiveMainloopFwdSm90ILi2EN4cute5tupleIJNS5_1CILi1EEES8_S8_EEENS6_IJNS7_ILi128EEENS7_ILi96EEENS7_ILi192EEEEEELi192ENS_10bfloat16_tEfNS_4arch4Sm90ELb0ELb1ELb1ELb1ELb0ELb0ELb0ELb1ELb1ELb1ELb1ELb0EEENS1_21CollectiveEpilogueFwdINS6_IJSA_SC_SB_EEES9_SE_SG_Li256ELb1ELb1ELb1ELb0EEENS1_36VarlenDynamicPersistentTileSchedulerILi128ELi96ELi256ELi128ELb1ELb1ELb1ELb1ELb0ELb1EEEEEEEEEvNT_6ParamsE,(.L_x_14845 - _ZN7cutlass13device_kernelIN5flash11enable_sm90INS1_16FlashAttnFwdSm90INS1_25CollectiveMainloopFwdSm90ILi2EN4cute5tupleIJNS5_1CILi1EEES8_S8_EEENS6_IJNS7_ILi128EEENS7_ILi96EEENS7_ILi192EEEEEELi192ENS_10bfloat16_tEfNS_4arch4Sm90ELb0ELb1ELb1ELb1ELb0ELb0ELb0ELb1ELb1ELb1ELb1ELb0EEENS1_21CollectiveEpilogueFwdINS6_IJSA_SC_SB_EEES9_SE_SG_Li256ELb1ELb1ELb1ELb0EEENS1_36VarlenDynamicPersistentTileSchedulerILi128ELi96ELi256ELi128ELb1ELb1ELb1ELb1ELb0ELb1EEEEEEEEEvNT_6ParamsE)
        .other          _ZN7cutlass13device_kernelIN5flash11enable_sm90INS1_16FlashAttnFwdSm90INS1_25CollectiveMainloopFwdSm90ILi2EN4cute5tupleIJNS5_1CILi1EEES8_S8_EEENS6_IJNS7_ILi128EEENS7_ILi96EEENS7_ILi192EEEEEELi192ENS_10bfloat16_tEfNS_4arch4Sm90ELb0ELb1ELb1ELb1ELb0ELb0ELb0ELb1ELb1ELb1ELb1ELb0EEENS1_21CollectiveEpilogueFwdINS6_IJSA_SC_SB_EEES9_SE_SG_Li256ELb1ELb1ELb1ELb0EEENS1_36VarlenDynamicPersistentTileSchedulerILi128ELi96ELi256ELi128ELb1ELb1ELb1ELb1ELb0ELb1EEEEEEEEEvNT_6ParamsE,@"STO_CUDA_ENTRY STV_DEFAULT"
_ZN7cutlass13device_kernelIN5flash11enable_sm90INS1_16FlashAttnFwdSm90INS1_25CollectiveMainloopFwdSm90ILi2EN4cute5tupleIJNS5_1CILi1EEES8_S8_EEENS6_IJNS7_ILi128EEENS7_ILi96EEENS7_ILi192EEEEEELi192ENS_10bfloat16_tEfNS_4arch4Sm90ELb0ELb1ELb1ELb1ELb0ELb0ELb0ELb1ELb1ELb1ELb1ELb0EEENS1_21CollectiveEpilogueFwdINS6_IJSA_SC_SB_EEES9_SE_SG_Li256ELb1ELb1ELb1ELb0EEENS1_36VarlenDynamicPersistentTileSchedulerILi128ELi96ELi256ELi128ELb1ELb1ELb1ELb1ELb0ELb1EEEEEEEEEvNT_6ParamsE:
        /* <DEDUP_REMOVED lines=18> */
.L_x_4353:
[----:B------:R-:W-:Y:S05]  /*0120*/  BSYNC B0 ;  /* 0x0000000000007941 */ /* 0x000fea0003800000 */
.L_x_4352:
        /* <DEDUP_REMOVED lines=41> */
.L_x_4354:
        /* <DEDUP_REMOVED lines=22> */
.L_x_4355:
        /* <DEDUP_REMOVED lines=18> */
.L_x_4356:
        /* <DEDUP_REMOVED lines=22> */
.L_x_4357:
        /* <DEDUP_REMOVED lines=22> */
.L_x_4358:
        /* <DEDUP_REMOVED lines=8> */
.L_x_4360:
        /* <DEDUP_REMOVED lines=20> */
[----:B------:R-:W-:Y:S02]  /*0ac0*/  R2UR UR6, R11 ;  /* 0x000000000b0672ca */ /* 0x000fe400000e0000 */
[----:B--2---:R-:W-:Y:S02]  /*0ad0*/  R2UR UR4, R0 ;  /* 0x00000000000472ca */ /* 0x004fe400000e0000 */
[----:B------:R-:W-:-:S04]  /*0ae0*/  SHF.R.S32.HI R0, RZ, 0x1f, R12 ;  /* 0x0000001fff007819 */ /* 0x000fc8000001140c */
[CC--:B------:R-:W-:Y:S02]  /*0af0*/  LEA.HI R4, R0.reuse, R12.reuse, RZ, 0x5 ;  /* 0x0000000c00047211 */ /* 0x0c0fe400078f28ff */
[CC--:B------:R-:W-:Y:S02]  /*0b00*/  LEA.HI R3, R0.reuse, R12.reuse, RZ, 0x4 ;  /* 0x0000000c00037211 */ /* 0x0c0fe400078f20ff */
[----:B0-----:R-:W-:Y:S01]  /*0b10*/  LEA.HI R2, R0, R12, RZ, 0x7 ;  /* 0x0000000c00027211 */ /* 0x001fe200078f38ff */
[----:B------:R-:W-:Y:S01]  /*0b20*/  IMAD.SHL.U32 R5, R4, 0x20, RZ ;  /* 0x0000002004057824 */ /* 0x000fe200078e00ff */
[----:B------:R-:W-:Y:S01]  /*0b30*/  LOP3.LUT R4, R3, 0x3fffff0, RZ, 0xc0, !PT ;  /* 0x03fffff003047812 */ /* 0x000fe200078ec0ff */
[----:B------:R-:W-:Y:S01]  /*0b40*/  ULOP3.LUT UR4, UR4, 0x1, URZ, 0xfc, !UPT ;  /* 0x0000000104047892 */ /* 0x000fe2000f8efc3f */
[----:B------:R-:W-:Y:S02]  /*0b50*/  SHF.R.S32.HI R6, RZ, 0x4, R3 ;  /* 0x00000004ff067819 */ /* 0x000fe40000011403 */
[----:B------:R-:W-:Y:S01]  /*0b60*/  LOP3.LUT R224, R2, 0xffffff80, RZ, 0xc0, !PT ;  /* 0xffffff8002e07812 */ /* 0x000fe200078ec0ff */
[----:B------:R-:W-:Y:S01]  /*0b70*/  IMAD.IADD R4, R12, 0x1, -R4 ;  /* 0x000000010c047824 */ /* 0x000fe200078e0a04 */
[----:B------:R-:W-:-:S02]  /*0b80*/  LOP3.LUT R5, R5, 0xfffffc00, RZ, 0xc0, !PT ;  /* 0xfffffc0005057812 */ /* 0x000fc400078ec0ff */
[----:B------:R-:W-:Y:S01]  /*0b90*/  LEA.HI R3, R3, R6, RZ, 0x1 ;  /* 0x0000000603037211 */ /* 0x000fe200078f08ff */
[----:B------:R-:W-:Y:S02]  /*0ba0*/  IMAD.IADD R224, R12, 0x1, -R224 ;  /* 0x000000010ce07824 */ /* 0x000fe400078e0ae0 */
[----:B------:R-:W-:Y:S01]  /*0bb0*/  IMAD R4, R4, 0x40, R5 ;  /* 0x0000004004047824 */ /* 0x000fe200078e0205 */
[----:B------:R-:W-:Y:S02]  /*0bc0*/  LOP3.LUT R3, R3, 0x1ffffffe, RZ, 0xc0, !PT ;  /* 0x1ffffffe03037812 */ /* 0x000fe400078ec0ff */
[----:B------:R-:W-:Y:S02]  /*0bd0*/  LEA.HI R5, R0, R12, RZ, 0x2 ;  /* 0x0000000c00057211 */ /* 0x000fe400078f10ff */
[----:B------:R-:W-:Y:S01]  /*0be0*/  SHF.R.S32.HI R7, RZ, 0x1f, R224 ;  /* 0x0000001fff077819 */ /* 0x000fe200000114e0 */
[----:B------:R-:W-:Y:S01]  /*0bf0*/  IMAD.IADD R3, R6, 0x1, -R3 ;  /* 0x0000000106037824 */ /* 0x000fe200078e0a03 */
[----:B------:R-:W-:-:S02]  /*0c00*/  LOP3.LUT R5, R5, 0xfffffffc, RZ, 0xc0, !PT ;  /* 0xfffffffc05057812 */ /* 0x000fc400078ec0ff */
[-C--:B------:R-:W-:Y:S01]  /*0c10*/  LEA.HI R8, R7, R224.reuse, RZ, 0x2 ;  /* 0x000000e007087211 */ /* 0x080fe200078f10ff */
[----:B------:R-:W-:Y:S01]  /*0c20*/  IMAD R3, R3, 0x8, R4 ;  /* 0x0000000803037824 */ /* 0x000fe200078e0204 */
[----:B------:R-:W-:Y:S01]  /*0c30*/  SHF.R.S32.HI R6, RZ, 0x7, R2 ;  /* 0x00000007ff067819 */ /* 0x000fe20000011402 */
[----:B------:R-:W-:Y:S01]  /*0c40*/  IMAD.IADD R5, R12, 0x1, -R5 ;  /* 0x000000010c057824 */ /* 0x000fe200078e0a05 */
[--C-:B------:R-:W-:Y:S02]  /*0c50*/  SHF.R.S32.HI R9, RZ, 0x2, R8.reuse ;  /* 0x00000002ff097819 */ /* 0x100fe40000011408 */
[----:B------:R-:W-:Y:S01]  /*0c60*/  SHF.R.S32.HI R10, RZ, 0x1f, R8 ;  /* 0x0000001fff0a7819 */ /* 0x000fe20000011408 */
[----:B------:R0:W-:Y:S01]  /*0c70*/  STL [R1+0x30], R3 ;  /* 0x0000300301007387 */ /* 0x0001e20000100800 */
[----:B------:R-:W-:Y:S02]  /*0c80*/  LEA.HI R7, R7, R224, RZ, 0x5 ;  /* 0x000000e007077211 */ /* 0x000fe400078f28ff */
[----:B------:R-:W-:-:S02]  /*0c90*/  LEA.HI R10, R10, R9, RZ, 0x3 ;  /* 0x000000090a0a7211 */ /* 0x000fc400078f18ff */
[----:B------:R-:W-:Y:S02]  /*0ca0*/  LEA.HI R2, R2, R6, RZ, 0x1 ;  /* 0x0000000602027211 */ /* 0x000fe400078f08ff */
[----:B------:R-:W-:Y:S02]  /*0cb0*/  LOP3.LUT R10, R10, 0xfffffff8, RZ, 0xc0, !PT ;  /* 0xfffffff80a0a7812 */ /* 0x000fe400078ec0ff */
[----:B------:R-:W-:Y:S02]  /*0cc0*/  SHF.R.S32.HI R7, RZ, 0x5, R7 ;  /* 0x00000005ff077819 */ /* 0x000fe40000011407 */
[----:B0-----:R-:W-:Y:S01]  /*0cd0*/  LEA.HI R3, R5, R5, RZ, 0x1 ;  /* 0x0000000505037211 */ /* 0x001fe200078f08ff */
[----:B------:R-:W-:Y:S01]  /*0ce0*/  IMAD.IADD R10, R9, 0x1, -R10 ;  /* 0x00000001090a7824 */ /* 0x000fe200078e0a0a */
[----:B------:R-:W-:Y:S02]  /*0cf0*/  LOP3.LUT R2, R2, 0x3fffffe, RZ, 0xc0, !PT ;  /* 0x03fffffe02027812 */ /* 0x000fe400078ec0ff */
[----:B------:R-:W-:Y:S01]  /*0d00*/  LOP3.LUT R4, R3, 0x1ffffffe, RZ, 0xc0, !PT ;  /* 0x1ffffffe03047812 */ /* 0x000fe200078ec0ff */
[----:B------:R-:W-:Y:S01]  /*0d10*/  IMAD R7, R7, 0x10, R10 ;  /* 0x0000001007077824 */ /* 0x000fe200078e020a */
[----:B------:R-:W-:Y:S01]  /*0d20*/  LOP3.LUT R3, R8, 0x7ffffffc, RZ, 0xc0, !PT ;  /* 0x7ffffffc08037812 */ /* 0x000fe200078ec0ff */
[----:B------:R-:W-:Y:S01]  /*0d30*/  IMAD.IADD R2, R6, 0x1, -R2 ;  /* 0x0000000106027824 */ /* 0x000fe200078e0a02 */
[----:B------:R-:W-:Y:S01]  /*0d40*/  LEA.HI R0, R0, R12, RZ, 0x3 ;  /* 0x0000000c00007211 */ /* 0x000fe200078f18ff */
[----:B------:R-:W-:-:S02]  /*0d50*/  IMAD.IADD R4, R5, 0x1, -R4 ;  /* 0x0000000105047824 */ /* 0x000fc400078e0a04 */
[----:B------:R-:W-:Y:S01]  /*0d60*/  IMAD.IADD R3, R224, 0x1, -R3 ;  /* 0x00000001e0037824 */ /* 0x000fe200078e0a03 */
[----:B------:R-:W-:Y:S01]  /*0d70*/  LOP3.LUT R194, R0, 0xfffffff8, RZ, 0xc0, !PT ;  /* 0xfffffff800c27812 */ /* 0x000fe200078ec0ff */
[----:B------:R-:W-:Y:S01]  /*0d80*/  IMAD R2, R2, 0x40, R7 ;  /* 0x0000004002027824 */ /* 0x000fe200078e0207 */
[----:B------:R-:W-:Y:S01]  /*0d90*/  SHF.R.S32.HI R221, RZ, 0x3, R0 ;  /* 0x00000003ffdd7819 */ /* 0x000fe20000011400 */
[----:B------:R-:W-:Y:S02]  /*0da0*/  IMAD.SHL.U32 R19, R3, 0x2, RZ ;  /* 0x0000000203137824 */ /* 0x000fe400078e00ff */
[----:B------:R-:W-:Y:S01]  /*0db0*/  IMAD.IADD R194, R12, 0x1, -R194 ;  /* 0x000000010cc27824 */ /* 0x000fe200078e0ac2 */
[----:B------:R-:W-:Y:S01]  /*0dc0*/  STL [R1+0x2c], R2 ;  /* 0x00002c0201007387 */ /* 0x000fe20000100800 */
[----:B------:R-:W-:Y:S01]  /*0dd0*/  IMAD.U32 R3, RZ, RZ, UR4 ;  /* 0x00000004ff037e24 */ /* 0x000fe2000f8e00ff */
[----:B------:R-:W-:Y:S01]  /*0de0*/  UMOV UR4, URZ ;  /* 0x0000003f00047c82 */ /* 0x000fe20008000000 */
        /* <DEDUP_REMOVED lines=46> */
[----:B------:R-:W-:Y:S01]  /*10d0*/  IMAD.U32 R223, RZ, RZ, UR4 ;  /* 0x00000004ffdf7e24 */ /* 0x000fe2000f8e00ff */
[----:B------:R-:W-:Y:S01]  /*10e0*/  SHF.R.S32.HI R226, RZ, 0x1f, R199 ;  /* 0x0000001fffe27819 */ /* 0x000fe200000114c7 */
[----:B------:R-:W-:Y:S01]  /*10f0*/  VIADD R193, R22, 0x80 ;  /* 0x0000008016c17836 */ /* 0x000fe20000000000 */
[----:B------:R-:W-:Y:S01]  /*1100*/  SHF.R.S32.HI R225, RZ, 0x1f, R198 ;  /* 0x0000001fffe17819 */ /* 0x000fe200000114c6 */
[----:B------:R-:W-:-:S07]  /*1110*/  IMAD R23, R4, 0x8, R2 ;  /* 0x0000000804177824 */ /* 0x000fce00078e0202 */
.L_x_4464:
[----:B------:R-:W-:Y:S01]  /*1120*/  ULDC.64 UR8, c[0x0][0xa28] ;  /* 0x00028a0000087ab9 */ /* 0x000fe20000000a00 */
[----:B0---4-:R-:W0:Y:S01]  /*1130*/  LDC.64 R8, c[0x0][0x418] ;  /* 0x00010600ff087b82 */ /* 0x011e220000000a00 */
[----:B------:R-:W-:Y:S01]  /*1140*/  UISETP.NE.U32.AND UP0, UPT, UR8, URZ, UPT ;  /* 0x0000003f0800728c */ /* 0x000fe2000bf05070 */
[----:B-1----:R-:W-:Y:S01]  /*1150*/  IMAD.MOV.U32 R7, RZ, RZ, RZ ;  /* 0x000000ffff077224 */ /* 0x002fe200078e00ff */
[----:B------:R-:W-:Y:S02]  /*1160*/  ULDC.64 UR12, c[0x0][0x208] ;  /* 0x00008200000c7ab9 */ /* 0x000fe40000000a00 */
[----:B------:R-:W-:-:S03]  /*1170*/  UISETP.NE.AND.EX UP0, UPT, UR9, URZ, UPT, UP0 ;  /* 0x0000003f0900728c */ /* 0x000fc6000bf05300 */
[----:B------:R-:W-:Y:S01]  /*1180*/  ULDC.64 UR8, c[0x0][0xa18] ;  /* 0x0002860000087ab9 */ /* 0x000fe20000000a00 */
[----:B------:R-:W1:Y:S01]  /*1190*/  LDC R17, c[0x0][0x288] ;  /* 0x0000a200ff117b82 */ /* 0x000e620000000800 */
[----:B------:R-:W-:Y:S01]  /*11a0*/  UISETP.NE.U32.AND UP1, UPT, UR8, URZ, UPT ;  /* 0x0000003f0800728c */ /* 0x000fe2000bf25070 */
[----:B------:R-:W-:-:S03]  /*11b0*/  PLOP3.LUT P0, PT, PT, PT, UP0, 0x80, 0x0 ;  /* 0x000000000000781c */ /* 0x000fc60003f0f008 */
[----:B------:R-:W-:-:S03]  /*11c0*/  UISETP.NE.AND.EX UP1, UPT, UR9, URZ, UPT, UP1 ;  /* 0x0000003f0900728c */ /* 0x000fc6000bf25310 */
[----:B------:R-:W-:Y:S01]  /*11d0*/  @UP0 ULDC.64 UR8, c[0x0][0xa28] ;  /* 0x00028a0000080ab9 */ /* 0x000fe20000000a00 */
[----:B--23--:R-:W2:Y:S01]  /*11e0*/  LDC R0, c[0x0][0x424] ;  /* 0x00010900ff007b82 */ /* 0x00cea20000000800 */
[----:B------:R-:W-:Y:S01]  /*11f0*/  @UP0 UIMAD.WIDE UR8, UR6, 0x4, UR8 ;  /* 0x00000004060808a5 */ /* 0x000fe2000f8e0208 */
[----:B------:R-:W-:-:S05]  /*1200*/  PLOP3.LUT P2, PT, PT, PT, UP1, 0x80, 0x0 ;  /* 0x000000000000781c */ /* 0x000fca0003f4f018 */
[----:B------:R-:W-:Y:S01]  /*1210*/  @UP1 ULDC.64 UR10, c[0x0][0xa18] ;  /* 0x00028600000a1ab9 */ /* 0x000fe20000000a00 */
[----:B------:R-:W-:Y:S01]  /*1220*/  IMAD.U32 R2, RZ, RZ, UR8 ;  /* 0x00000008ff027e24 */ /* 0x000fe2000f8e00ff */
[----:B------:R-:W3:Y:S01]  /*1230*/  LDC R11, c[0x0][0x2f0] ;  /* 0x0000bc00ff0b7b82 */ /* 0x000ee20000000800 */
[----:B------:R-:W-:Y:S01]  /*1240*/  IMAD.U32 R3, RZ, RZ, UR9 ;  /* 0x00000009ff037e24 */ /* 0x000fe2000f8e00ff */
[----:B------:R-:W-:Y:S02]  /*1250*/  @UP1 UIMAD.WIDE UR8, UR6, 0x4, UR10 ;  /* 0x00000004060818a5 */ /* 0x000fe4000f8e020a */
[----:B------:R-:W-:Y:S02]  /*1260*/  ULOP3.LUT UR4, UR7, 0xff000000, URZ, 0xc0, !UPT ;  /* 0xff00000007047892 */ /* 0x000fe4000f8ec03f */
[----:B------:R4:W5:Y:S01]  /*1270*/  @P0 LDG.E R7, desc[UR12][R2.64] ;  /* 0x0000000c02070981 */ /* 0x000962000c1e1900 */
[----:B------:R-:W-:Y:S01]  /*1280*/  ULDC.64 UR10, c[0x0][0xa20] ;  /* 0x00028800000a7ab9 */ /* 0x000fe20000000a00 */
[----:B------:R-:W-:Y:S01]  /*1290*/  IMAD.U32 R4, RZ, RZ, UR8 ;  /* 0x00000008ff047e24 */ /* 0x000fe2000f8e00ff */
[----:B------:R-:W-:Y:S01]  /*12a0*/  ULOP3.LUT UR8, UR7, 0xff0000, URZ, 0xc0, !UPT ;  /* 0x00ff000007087892 */ /* 0x000fe2000f8ec03f */
[----:B------:R-:W-:Y:S01]  /*12b0*/  IMAD.U32 R5, RZ, RZ, UR9 ;  /* 0x00000009ff057e24 */ /* 0x000fe2000f8e00ff */
[----:B------:R-:W-:Y:S01]  /*12c0*/  USHF.R.U32.HI UR4, URZ, 0x8, UR4 ;  /* 0x000000083f047899 */ /* 0x000fe20008011604 */
[----:B0-----:R-:W-:-:S03]  /*12d0*/  ISETP.NE.U32.AND P0, PT, R8, RZ, PT ;  /* 0x000000ff0800720c */ /* 0x001fc60003f05070 */
[----:B------:R-:W-:Y:S01]  /*12e0*/  ULEA.HI UR8, UR8, UR4, URZ, 0x10 ;  /* 0x0000000408087291 */ /* 0x000fe2000f8f803f */
[----:B------:R-:W-:Y:S01]  /*12f0*/  ISETP.NE.U32.AND P1, PT, RZ, UR10, PT ;  /* 0x0000000aff007c0c */ /* 0x000fe2000bf25070 */
[----:B------:R-:W-:Y:S01]  /*1300*/  ULOP3.LUT UR4, UR7, 0xffff, URZ, 0xc0, !UPT ;  /* 0x0000ffff07047892 */ /* 0x000fe2000f8ec03f */
[----:B------:R-:W-:Y:S01]  /*1310*/  ISETP.NE.AND.EX P0, PT, R9, RZ, PT, P0 ;  /* 0x000000ff0900720c */ /* 0x000fe20003f05300 */
[----:B-1----:R4:W5:Y:S01]  /*1320*/  @P2 LDG.E R17, desc[UR12][R4.64] ;  /* 0x0000000c04112981 */ /* 0x002962000c1e1900 */
[----:B------:R-:W-:Y:S02]  /*1330*/  ISETP.NE.AND.EX P1, PT, RZ, UR11, PT, P1 ;  /* 0x0000000bff007c0c */ /* 0x000fe4000bf25310 */
[----:B--2---:R-:W-:Y:S01]  /*1340*/  SEL R0, R0, 0x1, P0 ;  /* 0x0000000100007807 */ /* 0x004fe20000000000 */
[----:B------:R-:W-:Y:S01]  /*1350*/  IMAD.U32 R197, RZ, RZ, UR4 ;  /* 0x00000004ffc57e24 */ /* 0x000fe2000f8e00ff */
[----:B----4-:R-:W-:Y:S09]  /*1360*/  @P2 BRA `(.L_x_4361) ;  /* 0x0000000000302947 */ /* 0x010ff20003800000 */
        /* <DEDUP_REMOVED lines=9> */
[----:B-----5:R-:W2:Y:S04]  /*1400*/  LDG.E R17, desc[UR12][R2.64] ;  /* 0x0000000c02117981 */ /* 0x020ea8000c1e1900 */
[----:B------:R-:W2:Y:S02]  /*1410*/  LDG.E R4, desc[UR12][R2.64+0x4] ;  /* 0x0000040c02047981 */ /* 0x000ea4000c1e1900 */
[----:B--2---:R-:W-:-:S07]  /*1420*/  IMAD.IADD R17, R4, 0x1, -R17 ;  /* 0x0000000104117824 */ /* 0x004fce00078e0a11 */
.L_x_4361:
[----:B---3--:R-:W-:Y:S02]  /*1430*/  IMAD R16, R0, R11, RZ ;  /* 0x0000000b00107224 */ /* 0x008fe400078e02ff */
[----:B------:R-:W-:Y:S01]  /*1440*/  IMAD.U32 R222, RZ, RZ, UR6 ;  /* 0x00000006ffde7e24 */ /* 0x000fe2000f8e00ff */
[----:B------:R-:W-:Y:S06]  /*1450*/  @!P1 BRA `(.L_x_4362) ;  /* 0x00000000001c9947 */ /* 0x000fec0003800000 */
[----:B------:R-:W-:Y:S01]  /*1460*/  ULDC.64 UR10, c[0x0][0xa20] ;  /* 0x00028800000a7ab9 */ /* 0x000fe20000000a00 */
[----:B------:R-:W-:Y:S01]  /*1470*/  ULDC.64 UR12, c[0x0][0x208] ;  /* 0x00008200000c7ab9 */ /* 0x000fe20000000a00 */
[----:B------:R-:W-:-:S06]  /*1480*/  UIMAD.WIDE UR6, UR6, 0x4, UR10 ;  /* 0x00000004060678a5 */ /* 0x000fcc000f8e020a */
[----:B------:R-:W-:Y:S02]  /*1490*/  IMAD.U32 R2, RZ, RZ, UR6 ;  /* 0x00000006ff027e24 */ /* 0x000fe4000f8e00ff */
[----:B------:R-:W-:-:S05]  /*14a0*/  IMAD.U32 R3, RZ, RZ, UR7 ;  /* 0x00000007ff037e24 */ /* 0x000fca000f8e00ff */
[----:B------:R0:W5:Y:S01]  /*14b0*/  LDG.E R16, desc[UR12][R2.64] ;  /* 0x0000000c02107981 */ /* 0x000162000c1e1900 */
[----:B------:R-:W-:Y:S05]  /*14c0*/  BRA `(.L_x_4363) ;  /* 0x0000000000307947 */ /* 0x000fea0003800000 */
.L_x_4362:
        /* <DEDUP_REMOVED lines=10> */
[----:B------:R-:W2:Y:S02]  /*1570*/  LDG.E R5, desc[UR12][R2.64+0x4] ;  /* 0x0000040c02057981 */ /* 0x000ea4000c1e1900 */
[----:B--2---:R-:W-:-:S07]  /*1580*/  IMAD.IADD R16, R5, 0x1, -R16 ;  /* 0x0000000105107824 */ /* 0x004fce00078e0a10 */
.L_x_4363:
[----:B------:R-:W-:Y:S01]  /*1590*/  ULDC UR4, c[0x0][0x448] ;  /* 0x0001120000047ab9 */ /* 0x000fe20000000800 */
[----:B-----5:R-:W-:Y:S01]  /*15a0*/  IMAD.IADD R16, R16, 0x1, -R7 ;  /* 0x0000000110107824 */ /* 0x020fe200078e0a07 */
[----:B------:R-:W-:Y:S02]  /*15b0*/  UISETP.NE.AND UP0, UPT, UR4, 0x1, UPT ;  /* 0x000000010400788c */ /* 0x000fe4000bf05270 */
[----:B------:R-:W-:Y:S02]  /*15c0*/  USHF.L.U32 UR60, UR5, 0x7, URZ ;  /* 0x00000007053c7899 */ /* 0x000fe4000800063f */
[----:B------:R-:W-:Y:S01]  /*15d0*/  IADD3 R0, R16, 0x1, -R17 ;  /* 0x0000000110007810 */ /* 0x000fe20007ffe811 */
[----:B------:R-:W-:Y:S01]  /*15e0*/  ULDC.64 UR4, c[0x0][0x9e0] ;  /* 0x0002780000047ab9 */ /* 0x000fe20000000a00 */
[----:B------:R-:W-:Y:S02]  /*15f0*/  UIADD3 UR9, UR60, 0x7f, URZ ;  /* 0x0000007f3c097890 */ /* 0x000fe4000fffe03f */
[----:B------:R-:W-:Y:S01]  /*1600*/  R2UR UR10, R0 ;  /* 0x00000000000a72ca */ /* 0x000fe200000e0000 */
[----:B------:R-:W-:-:S02]  /*1610*/  UISETP.GE.AND UP1, UPT, UR5, 0x1, UPT ;  /* 0x000000010500788c */ /* 0x000fc4000bf26270 */
[----:B------:R-:W-:Y:S01]  /*1620*/  @UP0 ULDC UR6, c[0x0][0x44c] ;  /* 0x0001130000060ab9 */ /* 0x000fe20000000800 */
[----:B------:R-:W-:Y:S01]  /*1630*/  @UP0 ULDC UR11, c[0x0][0x450] ;  /* 0x00011400000b0ab9 */ /* 0x000fe20000000800 */
[----:B------:R-:W-:Y:S02]  /*1640*/  UIMAD.WIDE.U32 UR6, UR9, UR6, URZ ;  /* 0x00000006090672a5 */ /* 0x000fe4000f8e003f */
[----:B------:R-:W-:Y:S02]  /*1650*/  PLOP3.LUT P1, PT, PT, PT, UP1, 0x80, 0x0 ;  /* 0x000000000000781c */ /* 0x000fe40003f2f018 */
        /* <DEDUP_REMOVED lines=15> */
.L_x_4365:
[----:B------:R-:W-:-:S11]  /*1750*/  UISETP.NE.AND UP1, UPT, UR5, 0x1, UPT ;  /* 0x000000010500788c */ /* 0x000fd6000bf25270 */
[----:B------:R-:W-:Y:S02]  /*1760*/  @UP1 ULDC.64 UR10, c[0x0][0x9e8] ;  /* 0x00027a00000a1ab9 */ /* 0x000fe40000000a00 */
[----:B------:R-:W-:-:S04]  /*1770*/  UIMAD.WIDE.U32 UR6, UR4, UR10, URZ ;  /* 0x0000000a040672a5 */ /* 0x000fc8000f8e003f */
[----:B------:R-:W-:-:S12]  /*1780*/  @UP1 USHF.R.U32.HI UR4, URZ, UR11, UR7 ;  /* 0x0000000b3f041299 */ /* 0x000fd80008011607 */
.L_x_4366:
[----:B------:R-:W-:-:S06]  /*1790*/  UIMAD UR4, UR4, UR5, UR5 ;  /* 0x00000005040472a4 */ /* 0x000fcc000f8e0205 */
[----:B------:R-:W-:-:S07]  /*17a0*/  VIMNMX R0, R0, UR4, PT ;  /* 0x0000000400007c48 */ /* 0x000fce000bfe0100 */
.L_x_4364:
[----:B------:R-:W-:Y:S01]  /*17b0*/  IMAD.IADD R81, R16, 0x1, -R17 ;  /* 0x0000000110517824 */ /* 0x000fe200078e0a11 */
[----:B------:R-:W-:Y:S01]  /*17c0*/  @UP0 ULDC UR6, c[0x0][0x44c] ;  /* 0x0001130000060ab9 */ /* 0x000fe20000000800 */
[----:B0-----:R-:W-:Y:S01]  /*17d0*/  VIADD R2, R0, 0x5f ;  /* 0x0000005f00027836 */ /* 0x001fe20000000000 */
[----:B------:R-:W-:Y:S01]  /*17e0*/  UIMAD.WIDE.U32 UR6, UR60, UR6, URZ ;  /* 0x000000063c0672a5 */ /* 0x000fe2000f8e003f */
[----:B------:R-:W-:Y:S01]  /*17f0*/  VIADD R0, R16, 0x5f ;  /* 0x0000005f10007836 */ /* 0x000fe20000000000 */
        /* <DEDUP_REMOVED lines=25> */
.L_x_4368:
[----:B------:R-:W-:-:S11]  /*1990*/  UISETP.NE.AND UP0, UPT, UR5, 0x1, UPT ;  /* 0x000000010500788c */ /* 0x000fd6000bf05270 */
[----:B------:R-:W-:Y:S02]  /*19a0*/  @UP0 ULDC.64 UR10, c[0x0][0x9e8] ;  /* 0x00027a00000a0ab9 */ /* 0x000fe40000000a00 */
[----:B------:R-:W-:-:S04]  /*19b0*/  UIMAD.WIDE.U32 UR6, UR4, UR10, URZ ;  /* 0x0000000a040672a5 */ /* 0x000fc8000f8e003f */
[----:B------:R-:W-:-:S12]  /*19c0*/  @UP0 USHF.R.U32.HI UR4, URZ, UR11, UR7 ;  /* 0x0000000b3f040299 */ /* 0x000fd80008011607 */
.L_x_4369:
[----:B------:R-:W-:-:S04]  /*19d0*/  UIMAD UR4, UR4, UR5, URZ ;  /* 0x00000005040472a4 */ /* 0x000fc8000f8e023f */
[----:B------:R-:W-:-:S04]  /*19e0*/  UISETP.LT.AND UP0, UPT, UR9, UR4, UPT ;  /* 0x000000040900728c */ /* 0x000fc8000bf01270 */
[----:B------:R-:W-:-:S12]  /*19f0*/  USEL UR9, UR9, UR4, !UP0 ;  /* 0x0000000409097287 */ /* 0x000fd8000c000000 */
.L_x_4367:
[----:B------:R-:W-:Y:S02]  /*1a00*/  UIMAD.WIDE UR4, UR9, 0x2aaaaaab, URZ ;  /* 0x2aaaaaab090478a5 */ /* 0x000fe4000f8e023f */
[----:B------:R-:W-:Y:S02]  /*1a10*/  ULOP3.LUT UR6, UR8, 0xff, URZ, 0xc0, !UPT ;  /* 0x000000ff08067892 */ /* 0x000fe4000f8ec03f */
[----:B------:R-:W-:-:S04]  /*1a20*/  USHF.R.U32.HI UR4, URZ, 0x1f, UR5 ;  /* 0x0000001f3f047899 */ /* 0x000fc80008011605 */
[----:B------:R-:W-:Y:S01]  /*1a30*/  ULEA.HI.SX32 UR4, UR5, UR4, 0x1c ;  /* 0x0000000405047291 */ /* 0x000fe2000f8fe23f */
[----:B------:R-:W-:Y:S01]  /*1a40*/  IMAD.U32 R196, RZ, RZ, UR6 ;  /* 0x00000006ffc47e24 */ /* 0x000fe2000f8e00ff */
[----:B------:R-:W-:Y:S02]  /*1a50*/  USHF.R.U32.HI UR5, URZ, 0x10, UR8 ;  /* 0x000000103f057899 */ /* 0x000fe40008011608 */
[----:B------:R-:W-:-:S04]  /*1a60*/  UISETP.LT.AND UP0, UPT, URZ, UR4, UPT ;  /* 0x000000043f00728c */ /* 0x000fc8000bf01270 */
[----:B------:R-:W-:Y:S01]  /*1a70*/  USEL UR9, URZ, UR4, !UP0 ;  /* 0x000000043f097287 */ /* 0x000fe2000c000000 */
[----:B------:R-:W-:Y:S02]  /*1a80*/  IMAD.U32 R195, RZ, RZ, UR5 ;  /* 0x00000005ffc37e24 */ /* 0x000fe4000f8e00ff */
[----:B------:R-:W-:-:S03]  /*1a90*/  UMOV UR4, URZ ;  /* 0x0000003f00047c82 */ /* 0x000fc60008000000 */
[----:B------:R-:W-:-:S13]  /*1aa0*/  ISETP.GT.AND P0, PT, R80, UR9, PT ;  /* 0x0000000950007c0c */ /* 0x000fda000bf04270 */
[----:B------:R-:W-:Y:S05]  /*1ab0*/  @!P0 BRA `(.L_x_4370) ;  /* 0x00000000009c8947 */ /* 0x000fea0003800000 */
[----:B------:R-:W-:Y:S01]  /*1ac0*/  R2UR UR5, R195 ;  /* 0x00000000c30572ca */ /* 0x000fe200000e0000 */
[----:B------:R-:W-:-:S12]  /*1ad0*/  ULDC UR4, c[0x0][0x9f0] ;  /* 0x00027c0000047ab9 */ /* 0x000fd80000000800 */
[----:B------:R-:W-:-:S04]  /*1ae0*/  UISETP.NE.AND UP0, UPT, UR5, URZ, UPT ;  /* 0x0000003f0500728c */ /* 0x000fc8000bf05270 */
[----:B------:R-:W-:-:S03]  /*1af0*/  USEL UR10, UR5, UR4, UP0 ;  /* 0x00000004050a7287 */ /* 0x000fc60008000000 */
[----:B------:R-:W-:-:S03]  /*1b00*/  UMOV UR4, URZ ;  /* 0x0000003f00047c82 */ /* 0x000fc60008000000 */
[----:B------:R-:W-:-:S05]  /*1b10*/  IMAD.U32 R5, RZ, RZ, UR10 ;  /* 0x0000000aff057e24 */ /* 0x000fca000f8e00ff */
        /* <DEDUP_REMOVED lines=33> */
.L_x_4370:
[----:B------:R-:W-:Y:S01]  /*1d30*/  R2UR UR5, R196 ;  /* 0x00000000c40572ca */ /* 0x000fe200000e0000 */
[----:B------:R-:W-:Y:S01]  /*1d40*/  IMAD.U32 R3, RZ, RZ, UR4 ;  /* 0x00000004ff037e24 */ /* 0x000fe2000f8e00ff */
[----:B------:R-:W-:Y:S01]  /*1d50*/  PLOP3.LUT P0, PT, PT, PT, PT, 0x80, 0x0 ;  /* 0x000000000000781c */ /* 0x000fe20003f0f070 */
[----:B------:R-:W-:Y:S01]  /*1d60*/  IMAD.MOV.U32 R4, RZ, RZ, RZ ;  /* 0x000000ffff047224 */ /* 0x000fe200078e00ff */
        /* <DEDUP_REMOVED lines=9> */
[----:B------:R-:W-:Y:S01]  /*1e00*/  UIMAD UR5, UR5, UR4, UR9 ;  /* 0x00000004050572a4 */ /* 0x000fe2000f8e0209 */
        /* <DEDUP_REMOVED lines=9> */
[----:B------:R-:W-:Y:S02]  /*1ea0*/  ISETP.GT.AND P1, PT, R80, UR5, PT ;  /* 0x0000000550007c0c */ /* 0x000fe4000bf24270 */
        /* <DEDUP_REMOVED lines=70> */
.L_x_4372:
        /* <DEDUP_REMOVED lines=12> */
.L_x_4603:
[----:B------:R-:W-:Y:S05]  /*23d0*/  @!P0 BRA `(.L_x_4374) ;  /* 0x0000000000048947 */ /* 0x000fea0003800000 */
[----:B------:R-:W-:Y:S01]  /*23e0*/  BPT.TRAP 0x1 ;  /* 0x000000040000795c */ /* 0x000fe20000300000 */
.L_x_4374:
[----:B------:R-:W-:Y:S02]  /*23f0*/  IMAD.U32 R7, RZ, RZ, UR37 ;  /* 0x00000025ff077e24 */ /* 0x000fe4000f8e00ff */
[----:B0-----:R-:W-:-:S03]  /*2400*/  IMAD.U32 R0, RZ, RZ, UR36 ;  /* 0x00000024ff007e24 */ /* 0x001fc6000f8e00ff */
[----:B------:R-:W-:Y:S02]  /*2410*/  LEA R7, R7, UR38, 0x3 ;  /* 0x0000002607077c11 */ /* 0x000fe4000f8e18ff */
[----:B------:R-:W-:-:S04]  /*2420*/  SHF.L.U32 R0, R0, 0x1f, RZ ;  /* 0x0000001f00007819 */ /* 0x000fc800000006ff */
[----:B------:R0:W1:Y:S01]  /*2430*/  SYNCS.PHASECHK.TRANS64.TRYWAIT P2, [R7+URZ+0x30830], R0 ;  /* 0x03083000070075a7 */ /* 0x000062000804017f */
[----:B------:R-:W-:Y:S05]  /*2440*/  @!P0 BRA `(.L_x_4375) ;  /* 0x0000000000048947 */ /* 0x000fea0003800000 */
[----:B------:R-:W-:Y:S01]  /*2450*/  BPT.TRAP 0x1 ;  /* 0x000000040000795c */ /* 0x000fe20000300000 */
.L_x_4375:
[----:B------:R-:W2:Y:S02]  /*2460*/  S2R R2, SR_TID.X ;  /* 0x0000000000027919 */ /* 0x000ea40000002100 */
[----:B--2---:R-:W-:-:S04]  /*2470*/  LOP3.LUT R2, R2, 0x7f, RZ, 0xc0, !PT ;  /* 0x0000007f02027812 */ /* 0x004fc800078ec0ff */
[----:B------:R-:W-:Y:S01]  /*2480*/  ISETP.NE.AND P1, PT, R2, RZ, PT ;  /* 0x000000ff0200720c */ /* 0x000fe20003f25270 */
[----:B-1----:R-:W-:-:S12]  /*2490*/  @P2 BRA `(.L_x_4376) ;  /* 0x0000000000082947 */ /* 0x002fd80003800000 */
[----:B------:R-:W1:Y:S02]  /*24a0*/  SYNCS.PHASECHK.TRANS64.TRYWAIT P2, [R7+URZ+0x30830], R0 ;  /* 0x03083000070075a7 */ /* 0x000e64000804017f */
[----:B-1----:R-:W-:Y:S05]  /*24b0*/  @!P2 BRA `(.L_x_4377) ;  /* 0x0000018c00f0a947 */ /* 0x002fea0003800000 */
.L_x_4376:
        /* <DEDUP_REMOVED lines=13> */
[----:B------:R-:W-:-:S02]  /*2590*/  ULOP3.LUT UR61, UR4, 0x10000, URZ, 0xfc, !UPT ;  /* 0x00010000043d7892 */ /* 0x000fc4000f8efc3f */
[----:B------:R-:W-:Y:S02]  /*25a0*/  ULOP3.LUT UR4, UR39, 0x10000, URZ, 0xfc, !UPT ;  /* 0x0001000027047892 */ /* 0x000fe4000f8efc3f */
[----:B------:R-:W-:Y:S02]  /*25b0*/  UIMAD UR5, UR37, 0x900, UR61 ;  /* 0x00000900250578a4 */ /* 0x000fe4000f8e023d */
[----:B------:R-:W-:Y:S02]  /*25c0*/  UIADD3 UR56, UR4, 0x2, URZ ;  /* 0x0000000204387890 */ /* 0x000fe4000fffe03f */
[----:B------:R-:W-:Y:S01]  /*25d0*/  UIADD3 UR58, UR5, 0x2, URZ ;  /* 0x00000002053a7890 */ /* 0x000fe2000fffe03f */
[----:B------:R-:W-:Y:S02]  /*25e0*/  UMOV UR8, UR4 ;  /* 0x0000000400087c82 */ /* 0x000fe40008000000 */
[----:B------:R-:W-:Y:S01]  /*25f0*/  UMOV UR10, UR5 ;  /* 0x00000005000a7c82 */ /* 0x000fe20008000000 */
[----:B------:R-:W-:Y:S01]  /*2600*/  UIADD3 UR52, UR4, 0x4, URZ ;  /* 0x0000000404347890 */ /* 0x000fe2000fffe03f */
[----:B------:R-:W-:Y:S01]  /*2610*/  HGMMA.64x96x16.F32.BF16 R24, gdesc[UR8], RZ, !UPT, gsb0 ;  /* 0x01600000081879f0 */ /* 0x000fe2000c0018ff */
[----:B------:R-:W-:Y:S01]  /*2620*/  UIADD3 UR54, UR5, 0x4, URZ ;  /* 0x0000000405367890 */ /* 0x000fe2000fffe03f */
[----:B------:R-:W-:Y:S01]  /*2630*/  IMAD.U32 R4, RZ, RZ, UR8 ;  /* 0x00000008ff047e24 */ /* 0x000fe2000f8e00ff */
        /* <DEDUP_REMOVED lines=43> */
[----:B------:R-:W-:Y:S01]  /*28f0*/  @UP0 ULDC UR5, c[0x0][0x450] ;  /* 0x0001140000050ab9 */ /* 0x000fe20000000800 */
[----:B------:R-:W-:Y:S02]  /*2900*/  WARPGROUP.DEPBAR.LE gsb0, 0x0 ;  /* 0x00008000000079c5 */ /* 0x000fe40000010000 */
[----:B------:R-:W-:-:S06]  /*2910*/  WARPGROUP.ARRIVE ;  /* 0x00000000000079c5 */ /* 0x000fcc0000000000 */
[----:B------:R-:W-:Y:S03]  /*2920*/  HGMMA.64x96x16.F32.BF16 R24, gdesc[UR56], R24, gsb0 ;  /* 0x01600000381879f0 */ /* 0x000fe60008001818 */
[----:B------:R-:W-:Y:S02]  /*2930*/  WARPGROUP.DEPBAR.LE gsb0, 0x0 ;  /* 0x00008000000079c5 */ /* 0x000fe40000010000 */
[----:B------:R-:W-:-:S06]  /*2940*/  WARPGROUP.ARRIVE ;  /* 0x00000000000079c5 */ /* 0x000fcc0000000000 */
[----:B------:R-:W-:Y:S01]  /*2950*/  HGMMA.64x96x16.F32.BF16 R24, gdesc[UR52], R24, gsb0 ;  /* 0x01600000341879f0 */ /* 0x000fe20008001818 */
[----:B------:R-:W-:Y:S02]  /*2960*/  ULDC UR54, c[0x0][0x9dc] ;  /* 0x0002770000367ab9 */ /* 0x000fe40000000800 */
[----:B------:R-:W-:Y:S01]  /*2970*/  ULOP3.LUT UR54, URZ, UR54, URZ, 0x33, !UPT ;  /* 0x000000363f367292 */ /* 0x000fe2000f8e333f */
        /* <DEDUP_REMOVED lines=28> */
[----:B------:R-:W-:Y:S01]  /*2b40*/  FMUL.FTZ R15, R34, UR4 ;  /* 0x00000004220f7c20 */ /* 0x000fe20008410000 */
[----:B------:R-:W-:Y:S01]  /*2b50*/  FMUL.FTZ R25, R25, UR4 ;  /* 0x0000000419197c20 */ /* 0x000fe20008410000 */
[----:B------:R-:W-:Y:S01]  /*2b60*/  FMUL.FTZ R37, R37, UR4 ;  /* 0x0000000425257c20 */ /* 0x000fe20008410000 */
[----:B------:R-:W-:Y:S02]  /*2b70*/  IMAD.MOV.U32 R34, RZ, RZ, R2 ;  /* 0x000000ffff227224 */ /* 0x000fe400078e0002 */
[----:B------:R-:W-:Y:S01]  /*2b80*/  FMUL.FTZ R28, R28, UR4 ;  /* 0x000000041c1c7c20 */ /* 0x000fe20008410000 */
[----:B------:R-:W-:Y:S01]  /*2b90*/  FMUL.FTZ R29, R29, UR4 ;  /* 0x000000041d1d7c20 */ /* 0x000fe20008410000 */
[----:B------:R-:W-:Y:S01]  /*2ba0*/  FMUL.FTZ R32, R32, UR4 ;  /* 0x0000000420207c20 */ /* 0x000fe20008410000 */
[----:B------:R-:W-:Y:S01]  /*2bb0*/  FMUL.FTZ R33, R33, UR4 ;  /* 0x0000000421217c20 */ /* 0x000fe20008410000 */
[----:B------:R-:W-:Y:S01]  /*2bc0*/  FMUL.FTZ R36, R36, UR4 ;  /* 0x0000000424247c20 */ /* 0x000fe20008410000 */
[----:B------:R-:W-:Y:S01]  /*2bd0*/  FMUL.FTZ R40, R40, UR4 ;  /* 0x0000000428287c20 */ /* 0x000fe20008410000 */
[----:B------:R-:W-:Y:S01]  /*2be0*/  @P3 SHF.R.U32.HI R34, RZ, UR5, R6 ;  /* 0x00000005ff223c19 */ /* 0x000fe20008011606 */
[----:B------:R2:W3:Y:S01]  /*2bf0*/  MUFU.TANH R9, R25 ;  /* 0x0000001900097308 */ /* 0x0004e20000002400 */
[----:B01----:R-:W-:Y:S01]  /*2c00*/  FMUL.FTZ R0, R26, UR4 ;  /* 0x000000041a007c20 */ /* 0x003fe20008410000 */
[----:B------:R-:W-:Y:S01]  /*2c10*/  FMUL.FTZ R3, R24, UR4 ;  /* 0x0000000418037c20 */ /* 0x000fe20008410000 */
[----:B------:R-:W-:Y:S01]  /*2c20*/  FMUL.FTZ R12, R27, UR4 ;  /* 0x000000041b0c7c20 */ /* 0x000fe20008410000 */
[----:B------:R-:W-:Y:S01]  /*2c30*/  FMUL.FTZ R13, R30, UR4 ;  /* 0x000000041e0d7c20 */ /* 0x000fe20008410000 */
[----:B------:R-:W-:Y:S01]  /*2c40*/  FMUL.FTZ R14, R31, UR4 ;  /* 0x000000041f0e7c20 */ /* 0x000fe20008410000 */
[----:B------:R-:W-:Y:S01]  /*2c50*/  FMUL.FTZ R20, R35, UR4 ;  /* 0x0000000423147c20 */ /* 0x000fe20008410000 */
[----:B------:R-:W-:Y:S01]  /*2c60*/  FMUL.FTZ R21, R38, UR4 ;  /* 0x0000000426157c20 */ /* 0x000fe20008410000 */
[----:B------:R0:W1:Y:S01]  /*2c70*/  MUFU.TANH R10, R28 ;  /* 0x0000001c000a7308 */ /* 0x0000620000002400 */
[----:B--2---:R-:W-:Y:S01]  /*2c80*/  FMUL.FTZ R25, R42, UR4 ;  /* 0x000000042a197c20 */ /* 0x004fe20008410000 */
[----:B------:R-:W-:Y:S01]  /*2c90*/  FMUL.FTZ R26, R43, UR4 ;  /* 0x000000042b1a7c20 */ /* 0x000fe20008410000 */
[----:B------:R-:W-:Y:S01]  /*2ca0*/  FMUL.FTZ R24, R39, UR4 ;  /* 0x0000000427187c20 */ /* 0x000fe20008410000 */
[----:B------:R-:W-:Y:S01]  /*2cb0*/  FMUL.FTZ R41, R41, UR4 ;  /* 0x0000000429297c20 */ /* 0x000fe20008410000 */
[----:B------:R-:W-:Y:S01]  /*2cc0*/  FMUL.FTZ R44, R44, UR4 ;  /* 0x000000042c2c7c20 */ /* 0x000fe20008410000 */
[----:B------:R-:W-:Y:S01]  /*2cd0*/  FMUL.FTZ R45, R45, UR4 ;  /* 0x000000042d2d7c20 */ /* 0x000fe20008410000 */
[----:B------:R-:W-:Y:S01]  /*2ce0*/  FMUL.FTZ R27, R46, UR4 ;  /* 0x000000042e1b7c20 */ /* 0x000fe20008410000 */
[----:B------:R2:W4:Y:S01]  /*2cf0*/  MUFU.TANH R72, R29 ;  /* 0x0000001d00487308 */ /* 0x0005220000002400 */
[----:B0-----:R-:W-:Y:S01]  /*2d00*/  FMUL.FTZ R28, R47, UR4 ;  /* 0x000000042f1c7c20 */ /* 0x001fe20008410000 */
        /* <DEDUP_REMOVED lines=14> */
[----:B------:R2:W1:Y:S01]  /*2df0*/  MUFU.TANH R74, R33 ;  /* 0x00000021004a7308 */ /* 0x0004620000002400 */
[----:B0-----:R-:W-:Y:S01]  /*2e00*/  FMUL.FTZ R32, R55, UR4 ;  /* 0x0000000437207c20 */ /* 0x001fe20008410000 */
[----:B------:R-:W-:Y:S01]  /*2e10*/  FMUL.FTZ R64, R64, UR4 ;  /* 0x0000000440407c20 */ /* 0x000fe20008410000 */
[----:B------:R-:W-:Y:S01]  /*2e20*/  FMUL.FTZ R65, R65, UR4 ;  /* 0x0000000441417c20 */ /* 0x000fe20008410000 */
[----:B------:R-:W-:Y:S01]  /*2e30*/  FMUL.FTZ R38, R67, UR4 ;  /* 0x0000000443267c20 */ /* 0x000fe20008410000 */
[----:B------:R-:W-:Y:S01]  /*2e40*/  FMUL.FTZ R68, R68, UR4 ;  /* 0x0000000444447c20 */ /* 0x000fe20008410000 */
[----:B------:R-:W-:-:S02]  /*2e50*/  @!P1 VIADD R2, R7, 0x30840 ;  /* 0x0003084007029836 */ /* 0x000fc40000000000 */
[----:B------:R-:W-:Y:S01]  /*2e60*/  FMUL.FTZ R69, R69, UR4 ;  /* 0x0000000445457c20 */ /* 0x000fe20008410000 */
[----:B------:R0:W1:Y:S01]  /*2e70*/  MUFU.TANH R75, R36 ;  /* 0x00000024004b7308 */ /* 0x0000620000002400 */
[----:B--2---:R-:W-:Y:S01]  /*2e80*/  FMUL.FTZ R33, R58, UR4 ;  /* 0x000000043a217c20 */ /* 0x004fe20008410000 */
[----:B------:R-:W-:Y:S01]  /*2e90*/  FMUL.FTZ R43, R70, UR4 ;  /* 0x00000004462b7c20 */ /* 0x000fe20008410000 */
[----:B------:R-:W-:Y:S01]  /*2ea0*/  FMUL.FTZ R42, R71, UR4 ;  /* 0x00000004472a7c20 */ /* 0x000fe20008410000 */
[----:B------:R-:W-:Y:S01]  /*2eb0*/  IMAD.MOV.U32 R7, RZ, RZ, -0x60 ;  /* 0xffffffa0ff077424 */ /* 0x000fe200078e00ff */
[----:B------:R-:W-:-:S03]  /*2ec0*/  @!P1 PRMT R2, RZ, 0x654, R2 ;  /* 0x00000654ff029816 */ /* 0x000fc60000000002 */
[----:B------:R2:W1:Y:S01]  /*2ed0*/  MUFU.TANH R76, R37 ;  /* 0x00000025004c7308 */ /* 0x0004620000002400 */
[----:B0-----:R-:W-:Y:S01]  /*2ee0*/  FMUL.FTZ R36, R63, UR4 ;  /* 0x000000043f247c20 */ /* 0x001fe20008410000 */
[----:B------:R-:W-:Y:S01]  /*2ef0*/  IMAD R6, R80, R7, 0x61 ;  /* 0x0000006150067424 */ /* 0x000fe200078e0207 */
[----:B------:R0:W-:Y:S04]  /*2f00*/  @!P1 SYNCS.ARRIVE.TRANS64.RED.A1T0 RZ, [R2+URZ], RZ ;  /* 0x000000ff02ff99a7 */ /* 0x0001e8000810043f */
[----:B------:R-:W-:Y:S01]  /*2f10*/  IADD3 R8, R16, R6, -R19 ;  /* 0x0000000610087210 */ /* 0x000fe20007ffe813 */
[----:B------:R5:W1:Y:S01]  /*2f20*/  MUFU.TANH R77, R40 ;  /* 0x00000028004d7308 */ /* 0x000a620000002400 */
[----:B--2---:R-:W2:Y:S01]  /*2f30*/  SHFL.IDX PT, R37, R34, RZ, 0x1c1f ;  /* 0x001c1fff22257589 */ /* 0x004ea200000e0000 */
[----:B0-----:R-:W-:-:S02]  /*2f40*/  IMAD R2, R80, -0x60, R16 ;  /* 0xffffffa050027824 */ /* 0x001fc400078e0210 */
[----:B------:R-:W-:-:S04]  /*2f50*/  IMAD.IADD R8, R8, 0x1, -R17 ;  /* 0x0000000108087824 */ /* 0x000fc800078e0a11 */
[----:B------:R-:W0:Y:S01]  /*2f60*/  MUFU.TANH R3, R3 ;  /* 0x0000000300037308 */ /* 0x000e220000002400 */
[----:B-----5:R-:W-:Y:S01]  /*2f70*/  FMUL.FTZ R40, R66, UR4 ;  /* 0x0000000442287c20 */ /* 0x020fe20008410000 */
[----:B------:R-:W-:Y:S01]  /*2f80*/  ULDC.64 UR4, c[0x0][0x9e0] ;  /* 0x0002780000047ab9 */ /* 0x000fe20000000a00 */
[----:B------:R-:W-:Y:S01]  /*2f90*/  IADD3 R58, -R19, 0x60, R2 ;  /* 0x00000060133a7810 */ /* 0x000fe20007ffe102 */
[----:B------:R-:W-:Y:S01]  /*2fa0*/  UISETP.GE.AND UP1, UPT, UR5, 0x1, UPT ;  /* 0x000000010500788c */ /* 0x000fe2000bf26270 */
[----:B------:R-:W-:Y:S02]  /*2fb0*/  VIADD R63, R8, UR4 ;  /* 0x00000004083f7c36 */ /* 0x000fe40008000000 */
[----:B------:R-:W-:Y:S01]  /*2fc0*/  VIADD R66, R6, 0xffffffff ;  /* 0xffffffff06427836 */ /* 0x000fe20000000000 */
[----:B------:R-:W0:Y:S01]  /*2fd0*/  MUFU.TANH R0, R0 ;  /* 0x0000000000007308 */ /* 0x000e220000002400 */
[----:B------:R-:W-:Y:S01]  /*2fe0*/  VIADD R62, R8, UR54 ;  /* 0x00000036083e7c36 */ /* 0x000fe20008000000 */
[----:B------:R-:W-:Y:S01]  /*2ff0*/  PLOP3.LUT P2, PT, PT, PT, UP1, 0x40, 0x0 ;  /* 0x000000000000781c */ /* 0x000fe20003f4e818 */
[----:B------:R-:W-:-:S05]  /*3000*/  IMAD.IADD R67, R66, 0x1, -R19 ;  /* 0x0000000142437824 */ /* 0x000fca00078e0a13 */
[----:B------:R-:W0:Y:S01]  /*3010*/  MUFU.TANH R12, R12 ;  /* 0x0000000c000c7308 */ /* 0x000e220000002400 */
[----:B--2---:R-:W-:Y:S01]  /*3020*/  VIADDMNMX R11, R37, R63, R58, PT ;  /* 0x0000003f250b7246 */ /* 0x004fe2000380013a */
[----:B------:R-:W-:-:S06]  /*3030*/  IMAD.IADD R55, R62, 0x1, R37 ;  /* 0x000000013e377824 */ /* 0x000fcc00078e0225 */
[----:B------:R-:W2:Y:S08]  /*3040*/  MUFU.TANH R13, R13 ;  /* 0x0000000d000d7308 */ /* 0x000eb00000002400 */
[----:B------:R-:W0:Y:S08]  /*3050*/  MUFU.TANH R14, R14 ;  /* 0x0000000e000e7308 */ /* 0x000e300000002400 */
[----:B------:R-:W0:Y:S08]  /*3060*/  MUFU.TANH R15, R15 ;  /* 0x0000000f000f7308 */ /* 0x000e300000002400 */
[----:B------:R-:W0:Y:S08]  /*3070*/  MUFU.TANH R20, R20 ;  /* 0x0000001400147308 */ /* 0x000e300000002400 */
[----:B------:R-:W0:Y:S08]  /*3080*/  MUFU.TANH R21, R21 ;  /* 0x0000001500157308 */ /* 0x000e300000002400 */
[----:B------:R-:W0:Y:S08]  /*3090*/  MUFU.TANH R24, R24 ;  /* 0x0000001800187308 */ /* 0x000e300000002400 */
[----:B------:R0:W0:Y:S08]  /*30a0*/  MUFU.TANH R78, R41 ;  /* 0x00000029004e7308 */ /* 0x0000300000002400 */
        /* <DEDUP_REMOVED lines=10> */
[----:B------:R0:W0:Y:S08]  /*3150*/  MUFU.TANH R46, R52 ;  /* 0x00000034002e7308 */ /* 0x0000300000002400 */
        /* <DEDUP_REMOVED lines=19> */
[----:B-1234-:R-:W-:Y:S05]  /*3290*/  @P2 BRA `(.L_x_4378) ;  /* 0x0000000000542947 */ /* 0x01efea0003800000 */
[----:B------:R-:W-:Y:S01]  /*32a0*/  IADD3 R2, -R17, R16, R37 ;  /* 0x0000001011027210 */ /* 0x000fe20007ffe125 */
        /* <DEDUP_REMOVED lines=11> */
.L_x_4380:
[----:B------:R-:W-:-:S06]  /*3360*/  UISETP.NE.AND UP2, UPT, UR5, 0x1, UPT ;  /* 0x000000010500788c */ /* 0x000fcc000bf45270 */
[----:B------:R-:W-:-:S05]  /*3370*/  PLOP3.LUT P2, PT, PT, PT, UP2, 0x80, 0x0 ;  /* 0x000000000000781c */ /* 0x000fca0003f4f028 */
[----:B------:R-:W-:-:S08]  /*3380*/  @UP2 ULDC.64 UR6, c[0x0][0x9e8] ;  /* 0x00027a0000062ab9 */ /* 0x000fd00000000a00 */
[----:B------:R-:W-:-:S05]  /*3390*/  @P2 IMAD.HI.U32 R6, R2, UR6, RZ ;  /* 0x0000000602062c27 */ /* 0x000fca000f8e00ff */
[----:B------:R-:W-:-:S07]  /*33a0*/  @P2 SHF.R.U32.HI R2, RZ, UR7, R6 ;  /* 0x00000007ff022c19 */ /* 0x000fce0008011606 */
.L_x_4381:
[----:B------:R-:W-:Y:S05]  /*33b0*/  BSYNC B0 ;  /* 0x0000000000007941 */ /* 0x000fea0003800000 */
.L_x_4379:
[----:B------:R-:W-:-:S05]  /*33c0*/  IMAD R2, R2, UR5, R67 ;  /* 0x0000000502027c24 */ /* 0x000fca000f8e0243 */
[----:B------:R-:W-:Y:S02]  /*33d0*/  VIMNMX R55, R55, R2, !PT ;  /* 0x0000000237377248 */ /* 0x000fe40007fe0100 */
[----:B------:R-:W-:-:S07]  /*33e0*/  VIADDMNMX R11, R2, UR5, R11, PT ;  /* 0x00000005020b7c46 */ /* 0x000fce000b80010b */
.L_x_4378:
[C---:B------:R-:W-:Y:S02]  /*33f0*/  ISETP.GE.AND P2, PT, R66.reuse, 0x2, PT ;  /* 0x000000024200780c */ /* 0x040fe40003f46270 */
[C---:B------:R-:W-:Y:S02]  /*3400*/  ISETP.GE.AND P6, PT, R66.reuse, 0xa, PT ;  /* 0x0000000a4200780c */ /* 0x040fe40003fc6270 */
        /* <DEDUP_REMOVED lines=25> */
[----:B0-----:R-:W-:Y:S02]  /*35a0*/  FSEL R53, R75, -INF , !P4 ;  /* 0xff8000004b357808 */ /* 0x001fe40006000000 */
        /* <DEDUP_REMOVED lines=106> */
.L_x_4384:
[----:B------:R-:W-:-:S06]  /*3c50*/  UISETP.NE.AND UP2, UPT, UR5, 0x1, UPT ;  /* 0x000000010500788c */ /* 0x000fcc000bf45270 */
[----:B------:R-:W-:-:S05]  /*3c60*/  PLOP3.LUT P6, PT, PT, PT, UP2, 0x80, 0x0 ;  /* 0x000000000000781c */ /* 0x000fca0003fcf028 */
[----:B------:R-:W-:-:S08]  /*3c70*/  @UP2 ULDC.64 UR6, c[0x0][0x9e8] ;  /* 0x00027a0000062ab9 */ /* 0x000fd00000000a00 */
[----:B------:R-:W-:Y:S01]  /*3c80*/  @P6 IMAD.HI.U32 R34, R3, UR6, RZ ;  /* 0x0000000603226c27 */ /* 0x000fe2000f8e00ff */
[----:B------:R-:W-:-:S13]  /*3c90*/  PLOP3.LUT P6, PT, PT, PT, UP2, 0x80, 0x0 ;  /* 0x000000000000781c */ /* 0x000fda0003fcf028 */
[----:B------:R-:W-:-:S07]  /*3ca0*/  @P6 SHF.R.U32.HI R3, RZ, UR7, R34 ;  /* 0x00000007ff036c19 */ /* 0x000fce0008011622 */
.L_x_4385:
[----:B------:R-:W-:Y:S05]  /*3cb0*/  BSYNC B0 ;  /* 0x0000000000007941 */ /* 0x000fea0003800000 */
.L_x_4383:
[----:B------:R-:W-:-:S05]  /*3cc0*/  IMAD R3, R3, UR5, R67 ;  /* 0x0000000503037c24 */ /* 0x000fca000f8e0243 */
[----:B------:R-:W-:Y:S02]  /*3cd0*/  VIMNMX R56, R56, R3, !PT ;  /* 0x0000000338387248 */ /* 0x000fe40007fe0100 */
[----:B------:R-:W-:-:S07]  /*3ce0*/  VIADDMNMX R55, R3, UR5, R55, PT ;  /* 0x0000000503377c46 */ /* 0x000fce000b800137 */
.L_x_4382:
[C---:B------:R-:W-:Y:S01]  /*3cf0*/  ISETP.GT.AND P2, PT, R56.reuse, 0x1, !P2 ;  /* 0x000000013800780c */ /* 0x040fe20005744270 */
[----:B------:R-:W-:Y:S01]  /*3d00*/  ULDC UR10, c[0x0][0x988] ;  /* 0x00026200000a7ab9 */ /* 0x000fe20000000800 */
[----:B------:R-:W-:Y:S01]  /*3d10*/  ISETP.GT.AND P3, PT, R56, 0x8, !P3 ;  /* 0x000000083800780c */ /* 0x000fe20005f64270 */
[----:B------:R-:W-:Y:S01]  /*3d20*/  @UP0 ULDC UR6, c[0x0][0x44c] ;  /* 0x0001130000060ab9 */ /* 0x000fe20000000800 */
[C---:B------:R-:W-:Y:S01]  /*3d30*/  ISETP.LT.OR P2, PT, R55.reuse, 0x2, P2 ;  /* 0x000000023700780c */ /* 0x040fe20001741670 */
[----:B------:R-:W-:Y:S01]  /*3d40*/  UIMAD.WIDE.U32 UR6, UR60, UR6, URZ ;  /* 0x000000063c0672a5 */ /* 0x000fe2000f8e003f */
[----:B------:R-:W-:Y:S01]  /*3d50*/  ISETP.LT.OR P3, PT, R55, 0x9, P3 ;  /* 0x000000093700780c */ /* 0x000fe20001f61670 */
[----:B------:R-:W-:Y:S01]  /*3d60*/  @UP0 ULDC UR15, c[0x0][0x450] ;  /* 0x00011400000f0ab9 */ /* 0x000fe20000000800 */
[----:B------:R-:W-:Y:S01]  /*3d70*/  FSEL R12, R12, -INF , !P2 ;  /* 0xff8000000c0c7808 */ /* 0x000fe20005000000 */
[----:B------:R-:W-:Y:S01]  /*3d80*/  UMOV UR11, UR60 ;  /* 0x0000003c000b7c82 */ /* 0x000fe20008000000 */
[----:B------:R-:W-:Y:S01]  /*3d90*/  ISETP.NE.AND P2, PT, R70, RZ, PT ;  /* 0x000000ff4600720c */ /* 0x000fe20003f45270 */
[----:B------:R-:W-:Y:S01]  /*3da0*/  @UP0 USHF.R.U32.HI UR11, URZ, UR15, UR7 ;  /* 0x0000000f3f0b0299 */ /* 0x000fe20008011607 */
[----:B------:R-:W-:-:S02]  /*3db0*/  FSEL R13, R13, -INF , !P3 ;  /* 0xff8000000d0d7808 */ /* 0x000fc40005800000 */
[----:B------:R-:W-:Y:S02]  /*3dc0*/  ISETP.GT.AND P2, PT, R56, 0x9, !P2 ;  /* 0x000000093800780c */ /* 0x000fe40005744270 */
[----:B------:R-:W-:Y:S02]  /*3dd0*/  ISETP.NE.AND P3, PT, R74, RZ, PT ;  /* 0x000000ff4a00720c */ /* 0x000fe40003f65270 */
[----:B------:R-:W-:Y:S02]  /*3de0*/  ISETP.LT.OR P2, PT, R55, 0xa, P2 ;  /* 0x0000000a3700780c */ /* 0x000fe40001741670 */
[----:B------:R-:W-:Y:S02]  /*3df0*/  ISETP.NE.AND P6, PT, R75, RZ, PT ;  /* 0x000000ff4b00720c */ /* 0x000fe40003fc5270 */
[----:B------:R-:W-:Y:S02]  /*3e00*/  FSEL R14, R14, -INF , !P2 ;  /* 0xff8000000e0e7808 */ /* 0x000fe40005000000 */
[----:B------:R-:W-:-:S02]  /*3e10*/  ISETP.NE.AND P2, PT, R72, RZ, PT ;  /* 0x000000ff4800720c */ /* 0x000fc40003f45270 */
[C---:B------:R-:W-:Y:S02]  /*3e20*/  ISETP.GT.AND P4, PT, R56.reuse, 0x51, !P4 ;  /* 0x000000513800780c */ /* 0x040fe40006784270 */
[C---:B------:R-:W-:Y:S02]  /*3e30*/  ISETP.GT.AND P2, PT, R56.reuse, 0x10, !P2 ;  /* 0x000000103800780c */ /* 0x040fe40005744270 */
[----:B------:R-:W-:Y:S02]  /*3e40*/  ISETP.GT.AND P5, PT, R56, 0x58, !P5 ;  /* 0x000000583800780c */ /* 0x000fe40006fa4270 */
[C---:B------:R-:W-:Y:S02]  /*3e50*/  ISETP.LT.OR P2, PT, R55.reuse, 0x11, P2 ;  /* 0x000000113700780c */ /* 0x040fe40001741670 */
[----:B------:R-:W-:Y:S02]  /*3e60*/  ISETP.LT.OR P4, PT, R55, 0x52, P4 ;  /* 0x000000523700780c */ /* 0x000fe40002781670 */
[----:B------:R-:W-:-:S02]  /*3e70*/  FSEL R15, R15, -INF , !P2 ;  /* 0xff8000000f0f7808 */ /* 0x000fc40005000000 */
[----:B------:R-:W-:Y:S02]  /*3e80*/  ISETP.NE.AND P2, PT, R73, RZ, PT ;  /* 0x000000ff4900720c */ /* 0x000fe40003f45270 */
[C---:B------:R-:W-:Y:S02]  /*3e90*/  ISETP.LT.OR P5, PT, R55.reuse, 0x59, P5 ;  /* 0x000000593700780c */ /* 0x040fe40002fa1670 */
[----:B------:R-:W-:Y:S02]  /*3ea0*/  ISETP.GT.AND P2, PT, R56, 0x11, !P2 ;  /* 0x000000113800780c */ /* 0x000fe40005744270 */
[----:B------:R-:W-:Y:S02]  /*3eb0*/  FSEL R38, R38, -INF , !P4 ;  /* 0xff80000026267808 */ /* 0x000fe40006000000 */
[----:B------:R-:W-:Y:S02]  /*3ec0*/  ISETP.LT.OR P2, PT, R55, 0x12, P2 ;  /* 0x000000123700780c */ /* 0x000fe40001741670 */
[----:B------:R-:W-:-:S02]  /*3ed0*/  FSEL R43, R43, -INF , !P5 ;  /* 0xff8000002b2b7808 */ /* 0x000fc40006800000 */
[----:B------:R-:W-:Y:S02]  /*3ee0*/  FSEL R20, R20, -INF , !P2 ;  /* 0xff80000014147808 */ /* 0x000fe40005000000 */
[----:B------:R-:W-:Y:S02]  /*3ef0*/  ISETP.GT.AND P2, PT, R56, 0x18, !P3 ;  /* 0x000000183800780c */ /* 0x000fe40005f44270 */
[----:B------:R-:W-:Y:S02]  /*3f00*/  ISETP.NE.AND P3, PT, R88, RZ, PT ;  /* 0x000000ff5800720c */ /* 0x000fe40003f65270 */
[----:B------:R-:W-:Y:S02]  /*3f10*/  ISETP.LT.OR P2, PT, R55, 0x19, P2 ;  /* 0x000000193700780c */ /* 0x000fe40001741670 */
[----:B------:R-:W-:Y:S02]  /*3f20*/  R2UR UR14, R81 ;  /* 0x00000000510e72ca */ /* 0x000fe400000e0000 */
[----:B------:R-:W-:-:S02]  /*3f30*/  FSEL R21, R21, -INF , !P2 ;  /* 0xff80000015157808 */ /* 0x000fc40005000000 */
[----:B------:R-:W-:Y:S02]  /*3f40*/  ISETP.GT.AND P2, PT, R56, 0x19, !P6 ;  /* 0x000000193800780c */ /* 0x000fe40007744270 */
[----:B------:R-:W-:Y:S02]  /*3f50*/  ISETP.NE.AND P6, PT, R57, RZ, PT ;  /* 0x000000ff3900720c */ /* 0x000fe40003fc5270 */
[----:B------:R-:W-:-:S04]  /*3f60*/  ISETP.LT.OR P2, PT, R55, 0x1a, P2 ;  /* 0x0000001a3700780c */ /* 0x000fc80001741670 */
[----:B------:R-:W-:Y:S01]  /*3f70*/  FSEL R24, R24, -INF , !P2 ;  /* 0xff80000018187808 */ /* 0x000fe20005000000 */
[----:B------:R-:W-:Y:S01]  /*3f80*/  UIADD3 UR6, UR14, UR11, URZ ;  /* 0x0000000b0e067290 */ /* 0x000fe2000fffe03f */
[----:B------:R-:W-:-:S03]  /*3f90*/  ISETP.NE.AND P2, PT, R76, RZ, PT ;  /* 0x000000ff4c00720c */ /* 0x000fc60003f45270 */
[----:B------:R-:W-:Y:S01]  /*3fa0*/  UIADD3 UR4, UR6, UR4, URZ ;  /* 0x0000000406047290 */ /* 0x000fe2000fffe03f */
        /* <DEDUP_REMOVED lines=35> */
[C---:B------:R-:W-:Y:S02]  /*41e0*/  ISETP.GT.AND P2, PT, R56.reuse, 0x41, !P3 ;  /* 0x000000413800780c */ /* 0x040fe40005f44270 */
        /* <DEDUP_REMOVED lines=36> */
[----:B------:R-:W0:Y:S02]  /*4430*/  SHFL.BFLY PT, R0, R59, 0x1, 0x1f ;  /* 0x0c201f003b007f89 */ /* 0x000e2400000e0000 */
[----:B0-----:R-:W-:-:S04]  /*4440*/  FMNMX.FTZ R3, R59, R0, !PT ;  /* 0x000000003b037209 */ /* 0x001fc80007810000 */
[C---:B------:R-:W-:Y:S01]  /*4450*/  FSETP.NEU.FTZ.AND P2, PT, R3.reuse, -INF , PT ;  /* 0xff8000000300780b */ /* 0x040fe20003f5d000 */
[----:B------:R-:W-:-:S05]  /*4460*/  FMUL.FTZ R0, R3, UR10 ;  /* 0x0000000a03007c20 */ /* 0x000fca0008410000 */
[----:B------:R-:W-:Y:S02]  /*4470*/  FSEL R60, R0, RZ, P2 ;  /* 0x000000ff003c7208 */ /* 0x000fe40001000000 */
[----:B------:R-:W-:Y:S02]  /*4480*/  ISETP.GT.AND P2, PT, R56, 0x48, !P6 ;  /* 0x000000483800780c */ /* 0x000fe40007744270 */
[----:B------:R-:W-:Y:S01]  /*4490*/  ISETP.NE.AND P6, PT, R64, RZ, PT ;  /* 0x000000ff4000720c */ /* 0x000fe20003fc5270 */
[--C-:B------:R-:W-:Y:S01]  /*44a0*/  FFMA.FTZ R184, R54, UR10, -R60.reuse ;  /* 0x0000000a36b87c23 */ /* 0x100fe2000801083c */
[----:B------:R-:W-:Y:S01]  /*44b0*/  ISETP.LT.OR P2, PT, R55, 0x49, P2 ;  /* 0x000000493700780c */ /* 0x000fe20001741670 */
[--C-:B------:R-:W-:Y:S01]  /*44c0*/  FFMA.FTZ R186, R53, UR10, -R60.reuse ;  /* 0x0000000a35ba7c23 */ /* 0x100fe2000801083c */
[----:B------:R-:W-:Y:S01]  /*44d0*/  ISETP.GT.AND P6, PT, R56, 0x59, !P6 ;  /* 0x000000593800780c */ /* 0x000fe200077c4270 */
[--C-:B------:R-:W-:Y:S01]  /*44e0*/  FFMA.FTZ R180, R52, UR10, -R60.reuse ;  /* 0x0000000a34b47c23 */ /* 0x100fe2000801083c */
[----:B------:R-:W-:Y:S01]  /*44f0*/  FSEL R0, R35, -INF , !P2 ;  /* 0xff80000023007808 */ /* 0x000fe20005000000 */
[--C-:B------:R-:W-:Y:S01]  /*4500*/  FFMA.FTZ R188, R61, UR10, -R60.reuse ;  /* 0x0000000a3dbc7c23 */ /* 0x100fe2000801083c */
[----:B------:R-:W-:Y:S01]  /*4510*/  FMNMX.FTZ R35, R13, R58, !PT ;  /* 0x0000003a0d237209 */ /* 0x000fe20007810000 */
[--C-:B------:R-:W-:Y:S01]  /*4520*/  FFMA.FTZ R190, R83, UR10, -R60.reuse ;  /* 0x0000000a53be7c23 */ /* 0x100fe2000801083c */
[----:B------:R-:W-:Y:S01]  /*4530*/  ISETP.NE.AND P2, PT, R90, RZ, PT ;  /* 0x000000ff5a00720c */ /* 0x000fe20003f45270 */
[--C-:B------:R-:W-:Y:S01]  /*4540*/  FFMA.FTZ R37, R37, UR10, -R60.reuse ;  /* 0x0000000a25257c23 */ /* 0x100fe2000801083c */
[----:B------:R-:W-:Y:S01]  /*4550*/  FMNMX.FTZ R58, R14, R35, !PT ;  /* 0x000000230e3a7209 */ /* 0x000fe20007810000 */
[--C-:B------:R-:W-:Y:S01]  /*4560*/  FFMA.FTZ R35, R71, UR10, -R60.reuse ;  /* 0x0000000a47237c23 */ /* 0x100fe2000801083c */
[----:B------:R-:W-:Y:S01]  /*4570*/  ISETP.GT.AND P2, PT, R56, 0x49, !P2 ;  /* 0x000000493800780c */ /* 0x000fe20005744270 */
[----:B------:R-:W-:Y:S01]  /*4580*/  MUFU.EX2 R188, R188 ;  /* 0x000000bc00bc7308 */ /* 0x000fe20000000800 */
[----:B------:R-:W-:Y:S01]  /*4590*/  FMNMX.FTZ R59, R15, R58, !PT ;  /* 0x0000003a0f3b7209 */ /* 0x000fe20007810000 */
[--C-:B------:R-:W-:Y:S01]  /*45a0*/  FFMA.FTZ R49, R49, UR10, -R60.reuse ;  /* 0x0000000a31317c23 */ /* 0x100fe2000801083c */
[----:B------:R-:W-:Y:S01]  /*45b0*/  ISETP.LT.OR P2, PT, R55, 0x4a, P2 ;  /* 0x0000004a3700780c */ /* 0x000fe20001741670 */
[--C-:B------:R-:W-:Y:S01]  /*45c0*/  FFMA.FTZ R10, R10, UR10, -R60.reuse ;  /* 0x0000000a0a0a7c23 */ /* 0x100fe2000801083c */
[----:B------:R-:W-:Y:S01]  /*45d0*/  FMNMX.FTZ R58, R20, R59, !PT ;  /* 0x0000003b143a7209 */ /* 0x000fe20007810000 */
[--C-:B------:R-:W-:Y:S01]  /*45e0*/  FFMA.FTZ R39, R39, UR10, -R60.reuse ;  /* 0x0000000a27277c23 */ /* 0x100fe2000801083c */
[----:B------:R-:W-:Y:S01]  /*45f0*/  FSEL R36, R36, -INF , !P2 ;  /* 0xff80000024247808 */ /* 0x000fe20005000000 */
[----:B------:R-:W0:Y:S01]  /*4600*/  MUFU.EX2 R35, R35 ;  /* 0x0000002300237308 */ /* 0x000e220000000800 */
[----:B------:R-:W-:Y:S01]  /*4610*/  FMNMX.FTZ R59, R21, R58, !PT ;  /* 0x0000003a153b7209 */ /* 0x000fe20007810000 */
[--C-:B------:R-:W-:Y:S01]  /*4620*/  FFMA.FTZ R9, R9, UR10, -R60.reuse ;  /* 0x0000000a09097c23 */ /* 0x100fe2000801083c */
[----:B------:R-:W-:Y:S01]  /*4630*/  ISETP.LT.OR P6, PT, R55, 0x5a, P6 ;  /* 0x0000005a3700780c */ /* 0x000fe200037c1670 */
[--C-:B------:R-:W-:Y:S01]  /*4640*/  FFMA.FTZ R41, R41, UR10, -R60.reuse ;  /* 0x0000000a29297c23 */ /* 0x100fe2000801083c */
[----:B------:R-:W-:Y:S01]  /*4650*/  FMNMX.FTZ R58, R24, R59, !PT ;  /* 0x0000003b183a7209 */ /* 0x000fe20007810000 */
[--C-:B------:R-:W-:Y:S01]  /*4660*/  FFMA.FTZ R48, R48, UR10, -R60.reuse ;  /* 0x0000000a30307c23 */ /* 0x100fe2000801083c */
[----:B------:R-:W-:Y:S01]  /*4670*/  FSEL R42, R42, -INF , !P6 ;  /* 0xff8000002a2a7808 */ /* 0x000fe20007000000 */
        /* <DEDUP_REMOVED lines=11> */
[----:B------:R-:W-:-:S02]  /*4730*/  FFMA.FTZ R11, R11, UR10, -R60 ;  /* 0x0000000a0b0b7c23 */ /* 0x000fc4000801083c */
[----:B------:R-:W-:-:S03]  /*4740*/  FMNMX.FTZ R54, R28, R59, !PT ;  /* 0x0000003b1c367209 */ /* 0x000fc60007810000 */
[----:B------:R-:W-:Y:S01]  /*4750*/  MUFU.EX2 R182, R49 ;  /* 0x0000003100b67308 */ /* 0x000fe20000000800 */
[----:B------:R-:W-:-:S04]  /*4760*/  FMNMX.FTZ R59, R29, R54, !PT ;  /* 0x000000361d3b7209 */ /* 0x000fc80007810000 */
[----:B------:R-:W-:-:S03]  /*4770*/  FMNMX.FTZ R54, R30, R59, !PT ;  /* 0x0000003b1e367209 */ /* 0x000fc60007810000 */
[----:B------:R-:W-:Y:S01]  /*4780*/  MUFU.EX2 R184, R184 ;  /* 0x000000b800b87308 */ /* 0x000fe20000000800 */
[----:B------:R-:W-:-:S04]  /*4790*/  FMNMX.FTZ R53, R31, R54, !PT ;  /* 0x000000361f357209 */ /* 0x000fc80007810000 */
[----:B------:R-:W-:-:S03]  /*47a0*/  FMNMX.FTZ R54, R32, R53, !PT ;  /* 0x0000003520367209 */ /* 0x000fc60007810000 */
[----:B------:R1:W-:Y:S01]  /*47b0*/  MUFU.EX2 R49, R10 ;  /* 0x0000000a00317308 */ /* 0x0003e20000000800 */
[----:B------:R-:W-:Y:S01]  /*47c0*/  FMNMX.FTZ R53, R33, R54, !PT ;  /* 0x0000003621357209 */ /* 0x000fe20007810000 */
[----:B------:R-:W-:-:S03]  /*47d0*/  FFMA.FTZ R54, R51, UR10, -R60 ;  /* 0x0000000a33367c23 */ /* 0x000fc6000801083c */
[----:B------:R-:W-:-:S03]  /*47e0*/  FMNMX.FTZ R53, R34, R53, !PT ;  /* 0x0000003522357209 */ /* 0x000fc60007810000 */
[----:B------:R-:W-:Y:S01]  /*47f0*/  MUFU.EX2 R39, R39 ;  /* 0x0000002700277308 */ /* 0x000fe20000000800 */
[----:B------:R-:W-:-:S04]  /*4800*/  FMNMX.FTZ R53, R0, R53, !PT ;  /* 0x0000003500357209 */ /* 0x000fc80007810000 */
[----:B------:R-:W-:-:S03]  /*4810*/  FMNMX.FTZ R53, R36, R53, !PT ;  /* 0x0000003524357209 */ /* 0x000fc60007810000 */
[----:B------:R-:W-:Y:S01]  /*4820*/  MUFU.EX2 R174, R9 ;  /* 0x0000000900ae7308 */ /* 0x000fe20000000800 */
[----:B------:R-:W-:-:S04]  /*4830*/  FMNMX.FTZ R53, R40, R53, !PT ;  /* 0x0000003528357209 */ /* 0x000fc80007810000 */
[----:B------:R-:W-:Y:S01]  /*4840*/  FMNMX.FTZ R52, R38, R53, !PT ;  /* 0x0000003526347209 */ /* 0x000fe20007810000 */
[--C-:B------:R-:W-:Y:S02]  /*4850*/  FFMA.FTZ R53, R50, UR10, -R60.reuse ;  /* 0x0000000a32357c23 */ /* 0x100fe4000801083c */
[----:B------:R-:W-:Y:S01]  /*4860*/  MUFU.EX2 R186, R186 ;  /* 0x000000ba00ba7308 */ /* 0x000fe20000000800 */
[----:B------:R-:W-:Y:S01]  /*4870*/  FMNMX.FTZ R51, R43, R52, !PT ;  /* 0x000000342b337209 */ /* 0x000fe20007810000 */
[----:B------:R-:W-:-:S03]  /*4880*/  FFMA.FTZ R52, R45, UR10, -R60 ;  /* 0x0000000a2d347c23 */ /* 0x000fc6000801083c */
[----:B------:R-:W-:-:S03]  /*4890*/  FMNMX.FTZ R51, R42, R51, !PT ;  /* 0x000000332a337209 */ /* 0x000fc60007810000 */
[----:B------:R-:W-:Y:S02]  /*48a0*/  MUFU.EX2 R41, R41 ;  /* 0x0000002900297308 */ /* 0x000fe40000000800 */
[----:B------:R-:W2:Y:S06]  /*48b0*/  SHFL.BFLY PT, R50, R51, 0x2, 0x1f ;  /* 0x0c401f0033327f89 */ /* 0x000eac00000e0000 */
[----:B------:R-:W-:Y:S08]  /*48c0*/  MUFU.EX2 R180, R180 ;  /* 0x000000b400b47308 */ /* 0x000ff00000000800 */
[----:B------:R-:W-:Y:S08]  /*48d0*/  MUFU.EX2 R55, R54 ;  /* 0x0000003600377308 */ /* 0x000ff00000000800 */
[----:B------:R-:W-:Y:S01]  /*48e0*/  MUFU.EX2 R53, R53 ;  /* 0x0000003500357308 */ /* 0x000fe20000000800 */
[----:B--2---:R-:W-:Y:S01]  /*48f0*/  FMNMX.FTZ R50, R51, R50, !PT ;  /* 0x0000003233327209 */ /* 0x004fe20007810000 */
[----:B------:R-:W-:-:S04]  /*4900*/  FFMA.FTZ R51, R2, UR10, -R60 ;  /* 0x0000000a02337c23 */ /* 0x000fc8000801083c */
[----:B------:R-:W2:Y:S02]  /*4910*/  SHFL.BFLY PT, R45, R50, 0x1, 0x1f ;  /* 0x0c201f00322d7f89 */ /* 0x000ea400000e0000 */
[----:B------:R-:W-:Y:S08]  /*4920*/  MUFU.EX2 R48, R48 ;  /* 0x0000003000307308 */ /* 0x000ff00000000800 */
[----:B------:R-:W3:Y:S08]  /*4930*/  MUFU.EX2 R47, R47 ;  /* 0x0000002f002f7308 */ /* 0x000ef00000000800 */
[----:B------:R-:W-:Y:S01]  /*4940*/  MUFU.EX2 R46, R46 ;  /* 0x0000002e002e7308 */ /* 0x000fe20000000800 */
[----:B--2---:R-:W-:Y:S01]  /*4950*/  FMNMX.FTZ R2, R50, R45, !PT ;  /* 0x0000002d32027209 */ /* 0x004fe20007810000 */
[----:B0-----:R-:W-:-:S06]  /*4960*/  FADD.FTZ R45, R188, R35 ;  /* 0x00000023bc2d7221 */ /* 0x001fcc0000010000 */
[----:B------:R-:W-:Y:S01]  /*4970*/  MUFU.EX2 R59, R52 ;  /* 0x00000034003b7308 */ /* 0x000fe20000000800 */
[----:B------:R-:W-:Y:S01]  /*4980*/  F2FP.BF16.F32.PACK_AB R188, R35, R188 ;  /* 0x000000bc23bc723e */ /* 0x000fe200000010ff */
[C---:B-1----:R-:W-:Y:S01]  /*4990*/  FMUL.FTZ R10, R2.reuse, UR10 ;  /* 0x0000000a020a7c20 */ /* 0x042fe20008410000 */
[----:B------:R-:W-:Y:S02]  /*49a0*/  FSETP.NEU.FTZ.AND P2, PT, R2, -INF , PT ;  /* 0xff8000000200780b */ /* 0x000fe40003f5d000 */
[----:B---3--:R-:W-:Y:S02]  /*49b0*/  F2FP.BF16.F32.PACK_AB R176, R47, R48 ;  /* 0x000000302fb0723e */ /* 0x008fe400000010ff */
[----:B------:R-:W-:Y:S01]  /*49c0*/  FSEL R9, R10, RZ, P2 ;  /* 0x000000ff0a097208 */ /* 0x000fe20001000000 */
[----:B------:R-:W-:Y:S01]  /*49d0*/  FADD.FTZ R10, R190, R45 ;  /* 0x0000002dbe0a7221 */ /* 0x000fe20000010000 */
[----:B------:R-:W-:Y:S01]  /*49e0*/  MUFU.EX2 R44, R44 ;  /* 0x0000002c002c7308 */ /* 0x000fe20000000800 */
[----:B------:R-:W-:-:S02]  /*49f0*/  F2FP.BF16.F32.PACK_AB R190, R37, R190 ;  /* 0x000000be25be723e */ /* 0x000fc400000010ff */
[--C-:B------:R-:W-:Y:S01]  /*4a00*/  FFMA.FTZ R57, R57, UR10, -R9.reuse ;  /* 0x0000000a39397c23 */ /* 0x100fe20008010809 */
[--C-:B------:R-:W-:Y:S01]  /*4a10*/  FFMA.FTZ R12, R12, UR10, -R9.reuse ;  /* 0x0000000a0c0c7c23 */ /* 0x100fe20008010809 */
[----:B------:R-:W-:Y:S01]  /*4a20*/  FADD.FTZ R45, R37, R10 ;  /* 0x0000000a252d7221 */ /* 0x000fe20000010000 */
        /* <DEDUP_REMOVED lines=18> */
[----:B------:R-:W-:Y:S01]  /*4b50*/  FFMA.FTZ R31, R31, UR10, -R9 ;  /* 0x0000000a1f1f7c23 */ /* 0x000fe20008010809 */
[----:B------:R-:W1:Y:S01]  /*4b60*/  MUFU.EX2 R13, R13 ;  /* 0x0000000d000d7308 */ /* 0x000e620000000800 */
[----:B------:R-:W-:Y:S01]  /*4b70*/  FADD.FTZ R50, R180, R45 ;  /* 0x0000002db4327221 */ /* 0x000fe20000010000 */
[--C-:B------:R-:W-:Y:S01]  /*4b80*/  FFMA.FTZ R32, R32, UR10, -R9.reuse ;  /* 0x0000000a20207c23 */ /* 0x100fe20008010809 */
[--C-:B------:R-:W-:Y:S01]  /*4b90*/  FFMA.FTZ R33, R33, UR10, -R9.reuse ;  /* 0x0000000a21217c23 */ /* 0x100fe20008010809 */
[--C-:B------:R-:W-:Y:S01]  /*4ba0*/  FFMA.FTZ R34, R34, UR10, -R9.reuse ;  /* 0x0000000a22227c23 */ /* 0x100fe20008010809 */
[----:B------:R-:W-:Y:S01]  /*4bb0*/  FADD.FTZ R50, R55, R50 ;  /* 0x0000003237327221 */ /* 0x000fe20000010000 */
[--C-:B------:R-:W-:Y:S01]  /*4bc0*/  FFMA.FTZ R0, R0, UR10, -R9.reuse ;  /* 0x0000000a00007c23 */ /* 0x100fe20008010809 */
[--C-:B------:R-:W-:Y:S01]  /*4bd0*/  FFMA.FTZ R36, R36, UR10, -R9.reuse ;  /* 0x0000000a24247c23 */ /* 0x100fe20008010809 */
[----:B------:R-:W2:Y:S01]  /*4be0*/  MUFU.EX2 R14, R14 ;  /* 0x0000000e000e7308 */ /* 0x000ea20000000800 */
[----:B0-----:R-:W-:Y:S01]  /*4bf0*/  FADD.FTZ R10, R57, R12 ;  /* 0x0000000c390a7221 */ /* 0x001fe20000010000 */
[----:B------:R-:W-:Y:S01]  /*4c00*/  FADD.FTZ R61, R53, R50 ;  /* 0x00000032353d7221 */ /* 0x000fe20000010000 */
[--C-:B------:R-:W-:Y:S01]  /*4c10*/  FFMA.FTZ R40, R40, UR10, -R9.reuse ;  /* 0x0000000a28287c23 */ /* 0x100fe20008010809 */
[--C-:B------:R-:W-:Y:S01]  /*4c20*/  FFMA.FTZ R38, R38, UR10, -R9.reuse ;  /* 0x0000000a26267c23 */ /* 0x100fe20008010809 */
[----:B------:R-:W-:Y:S01]  /*4c30*/  FFMA.FTZ R43, R43, UR10, -R9 ;  /* 0x0000000a2b2b7c23 */ /* 0x000fe20008010809 */
[----:B------:R-:W-:Y:S01]  /*4c40*/  FADD.FTZ R61, R182, R61 ;  /* 0x0000003db63d7221 */ /* 0x000fe20000010000 */
[----:B------:R-:W-:Y:S01]  /*4c50*/  FFMA.FTZ R9, R42, UR10, -R9 ;  /* 0x0000000a2a097c23 */ /* 0x000fe20008010809 */
[----:B------:R-:W0:Y:S01]  /*4c60*/  MUFU.EX2 R15, R15 ;  /* 0x0000000f000f7308 */ /* 0x000e220000000800 */
[----:B-1----:R-:W-:Y:S01]  /*4c70*/  FADD.FTZ R45, R13, R10 ;  /* 0x0000000a0d2d7221 */ /* 0x002fe20000010000 */
[----:B------:R-:W-:Y:S01]  /*4c80*/  FADD.FTZ R50, R48, R61 ;  /* 0x0000003d30327221 */ /* 0x000fe20000010000 */
[----:B------:R-:W-:-:S02]  /*4c90*/  PLOP3.LUT P2, PT, PT, PT, UP1, 0x40, 0x0 ;  /* 0x000000000000781c */ /* 0x000fc40003f4e818 */
[----:B------:R-:W-:Y:S01]  /*4ca0*/  F2FP.BF16.F32.PACK_AB R184, R39, R184 ;  /* 0x000000b827b8723e */ /* 0x000fe200000010ff */
[----:B------:R-:W-:Y:S01]  /*4cb0*/  FADD.FTZ R61, R47, R50 ;  /* 0x000000322f3d7221 */ /* 0x000fe20000010000 */
[----:B------:R-:W-:Y:S01]  /*4cc0*/  F2FP.BF16.F32.PACK_AB R186, R41, R186 ;  /* 0x000000ba29ba723e */ /* 0x000fe200000010ff */
[----:B------:R-:W1:Y:S01]  /*4cd0*/  MUFU.EX2 R20, R20 ;  /* 0x0000001400147308 */ /* 0x000e620000000800 */
[----:B--2---:R-:W-:Y:S01]  /*4ce0*/  FADD.FTZ R10, R14, R45 ;  /* 0x0000002d0e0a7221 */ /* 0x004fe20000010000 */
[----:B------:R-:W-:Y:S01]  /*4cf0*/  FADD.FTZ R50, R46, R61 ;  /* 0x0000003d2e327221 */ /* 0x000fe20000010000 */
[----:B------:R-:W-:Y:S02]  /*4d00*/  F2FP.BF16.F32.PACK_AB R180, R55, R180 ;  /* 0x000000b437b4723e */ /* 0x000fe400000010ff */
[----:B------:R-:W-:Y:S02]  /*4d10*/  F2FP.BF16.F32.PACK_AB R182, R182, R53 ;  /* 0x00000035b6b6723e */ /* 0x000fe400000010ff */
[----:B------:R-:W-:Y:S01]  /*4d20*/  F2FP.BF16.F32.PACK_AB R178, R59, R46 ;  /* 0x0000002e3bb2723e */ /* 0x000fe200000010ff */
[----:B------:R-:W2:Y:S01]  /*4d30*/  MUFU.EX2 R21, R21 ;  /* 0x0000001500157308 */ /* 0x000ea20000000800 */
[----:B0-----:R-:W-:Y:S01]  /*4d40*/  FADD.FTZ R45, R15, R10 ;  /* 0x0000000a0f2d7221 */ /* 0x001fe20000010000 */
[----:B------:R-:W-:-:S02]  /*4d50*/  F2FP.BF16.F32.PACK_AB R172, R49, R44 ;  /* 0x0000002c31ac723e */ /* 0x000fc400000010ff */
[----:B------:R-:W-:Y:S02]  /*4d60*/  F2FP.BF16.F32.PACK_AB R189, R12, R57 ;  /* 0x000000390cbd723e */ /* 0x000fe400000010ff */
[----:B------:R-:W-:Y:S02]  /*4d70*/  F2FP.BF16.F32.PACK_AB R191, R14, R13 ;  /* 0x0000000d0ebf723e */ /* 0x000fe400000010ff */
[----:B------:R-:W0:Y:S01]  /*4d80*/  MUFU.EX2 R24, R24 ;  /* 0x0000001800187308 */ /* 0x000e220000000800 */
[C---:B-1----:R-:W-:Y:S01]  /*4d90*/  FADD.FTZ R10, R20.reuse, R45 ;  /* 0x0000002d140a7221 */ /* 0x042fe20000010000 */
[----:B------:R-:W-:-:S06]  /*4da0*/  F2FP.BF16.F32.PACK_AB R185, R20, R15 ;  /* 0x0000000f14b9723e */ /* 0x000fcc00000010ff */
[----:B------:R-:W1:Y:S01]  /*4db0*/  MUFU.EX2 R25, R25 ;  /* 0x0000001900197308 */ /* 0x000e620000000800 */
[----:B--2---:R-:W-:-:S07]  /*4dc0*/  FADD.FTZ R45, R21, R10 ;  /* 0x0000000a152d7221 */ /* 0x004fce0000010000 */
[----:B------:R-:W2:Y:S01]  /*4dd0*/  MUFU.EX2 R26, R26 ;  /* 0x0000001a001a7308 */ /* 0x000ea20000000800 */
[C---:B0-----:R-:W-:Y:S01]  /*4de0*/  FADD.FTZ R10, R24.reuse, R45 ;  /* 0x0000002d180a7221 */ /* 0x041fe20000010000 */
[----:B------:R-:W-:Y:S01]  /*4df0*/  FADD.FTZ R45, R59, R50 ;  /* 0x000000323b2d7221 */ /* 0x000fe20000010000 */
[----:B------:R-:W-:-:S03]  /*4e00*/  F2FP.BF16.F32.PACK_AB R187, R24, R21 ;  /* 0x0000001518bb723e */ /* 0x000fc600000010ff */
[----:B------:R-:W-:Y:S02]  /*4e10*/  FADD.FTZ R42, R44, R45 ;  /* 0x0000002d2c2a7221 */ /* 0x000fe40000010000 */
[----:B------:R-:W0:Y:S01]  /*4e20*/  MUFU.EX2 R27, R27 ;  /* 0x0000001b001b7308 */ /* 0x000e220000000800 */
[----:B-1----:R-:W-:Y:S01]  /*4e30*/  FADD.FTZ R35, R25, R10 ;  /* 0x0000000a19237221 */ /* 0x002fe20000010000 */
[----:B------:R-:W-:-:S06]  /*4e40*/  FADD.FTZ R42, R49, R42 ;  /* 0x0000002a312a7221 */ /* 0x000fcc0000010000 */
[----:B------:R-:W1:Y:S01]  /*4e50*/  MUFU.EX2 R7, R7 ;  /* 0x0000000700077308 */ /* 0x000e620000000800 */
[C---:B--2---:R-:W-:Y:S01]  /*4e60*/  FADD.FTZ R10, R26.reuse, R35 ;  /* 0x000000231a0a7221 */ /* 0x044fe20000010000 */
[----:B------:R-:W-:-:S06]  /*4e70*/  F2FP.BF16.F32.PACK_AB R181, R26, R25 ;  /* 0x000000191ab5723e */ /* 0x000fcc00000010ff */
[----:B------:R-:W2:Y:S01]  /*4e80*/  MUFU.EX2 R28, R28 ;  /* 0x0000001c001c7308 */ /* 0x000ea20000000800 */
[----:B0-----:R-:W-:-:S07]  /*4e90*/  FADD.FTZ R35, R27, R10 ;  /* 0x0000000a1b237221 */ /* 0x001fce0000010000 */
[----:B------:R-:W0:Y:S01]  /*4ea0*/  MUFU.EX2 R29, R29 ;  /* 0x0000001d001d7308 */ /* 0x000e220000000800 */
[----:B-1----:R-:W-:-:S04]  /*4eb0*/  FADD.FTZ R37, R7, R42 ;  /* 0x0000002a07257221 */ /* 0x002fc80000010000 */
[C---:B------:R-:W-:Y:S01]  /*4ec0*/  FADD.FTZ R42, R174.reuse, R37 ;  /* 0x00000025ae2a7221 */ /* 0x040fe20000010000 */
[----:B------:R-:W-:Y:S02]  /*4ed0*/  F2FP.BF16.F32.PACK_AB R174, R174, R7 ;  /* 0x00000007aeae723e */ /* 0x000fe400000010ff */
        /* <DEDUP_REMOVED lines=35> */
[----:B------:R2:W0:Y:S01]  /*5110*/  MUFU.EX2 R8, R9 ;  /* 0x0000000900087308 */ /* 0x0004220000000800 */
[C---:B-1----:R-:W-:Y:S01]  /*5120*/  FADD.FTZ R6, R169.reuse, R6 ;  /* 0x00000006a9067221 */ /* 0x042fe20000010000 */
[----:B------:R-:W-:-:S03]  /*5130*/  F2FP.BF16.F32.PACK_AB R169, R169, R40 ;  /* 0x00000028a9a9723e */ /* 0x000fc600000010ff */
[----:B--2---:R-:W-:-:S04]  /*5140*/  FADD.FTZ R9, R43, R6 ;  /* 0x000000062b097221 */ /* 0x004fc80000010000 */
[C---:B0-----:R-:W-:Y:S01]  /*5150*/  FADD.FTZ R6, R8.reuse, R9 ;  /* 0x0000000908067221 */ /* 0x041fe20000010000 */
[----:B------:R-:W-:Y:S01]  /*5160*/  F2FP.BF16.F32.PACK_AB R171, R8, R43 ;  /* 0x0000002b08ab723e */ /* 0x000fe200000010ff */
[----:B------:R-:W-:Y:S01]  /*5170*/  VIADD R8, R80, 0xfffffffe ;  /* 0xfffffffe50087836 */ /* 0x000fe20000000000 */
        /* <DEDUP_REMOVED lines=11> */
.L_x_4387:
[----:B------:R-:W-:-:S11]  /*5230*/  UISETP.NE.AND UP2, UPT, UR5, 0x1, UPT ;  /* 0x000000010500788c */ /* 0x000fd6000bf45270 */
[----:B------:R-:W-:Y:S02]  /*5240*/  @UP2 ULDC.64 UR6, c[0x0][0x9e8] ;  /* 0x00027a0000062ab9 */ /* 0x000fe40000000a00 */
[----:B------:R-:W-:-:S04]  /*5250*/  UIMAD.WIDE.U32 UR14, UR11, UR6, URZ ;  /* 0x000000060b0e72a5 */ /* 0x000fc8000f8e003f */
[----:B------:R-:W-:-:S12]  /*5260*/  @UP2 USHF.R.U32.HI UR11, URZ, UR7, UR15 ;  /* 0x000000073f0b2299 */ /* 0x000fd8000801160f */
.L_x_4388:
[----:B------:R-:W-:-:S04]  /*5270*/  UIMAD UR5, UR11, UR5, UR5 ;  /* 0x000000050b0572a4 */ /* 0x000fc8000f8e0205 */
[----:B------:R-:W-:-:S04]  /*5280*/  UISETP.LT.AND UP2, UPT, UR4, UR5, UPT ;  /* 0x000000050400728c */ /* 0x000fc8000bf41270 */
[----:B------:R-:W-:-:S12]  /*5290*/  USEL UR4, UR4, UR5, UP2 ;  /* 0x0000000504047287 */ /* 0x000fd80009000000 */
.L_x_4386:
[----:B------:R-:W-:Y:S01]  /*52a0*/  R2UR UR6, R192 ;  /* 0x00000000c00672ca */ /* 0x000fe200000e0000 */
[----:B------:R-:W-:Y:S01]  /*52b0*/  UIMAD.WIDE UR4, UR4, 0x2aaaaaab, URZ ;  /* 0x2aaaaaab040478a5 */ /* 0x000fe2000f8e023f */
[----:B------:R-:W-:Y:S01]  /*52c0*/  IMAD.MOV.U32 R0, RZ, RZ, 0x3f800000 ;  /* 0x3f800000ff007424 */ /* 0x000fe200078e00ff */
[----:B------:R-:W-:Y:S01]  /*52d0*/  CS2R R118, SRZ ;  /* 0x0000000000767805 */ /* 0x000fe2000001ff00 */
        /* <DEDUP_REMOVED lines=54> */
[----:B------:R-:W-:Y:S01]  /*5640*/  IMAD.MOV.U32 R0, RZ, RZ, 0x3f800000 ;  /* 0x3f800000ff007424 */ /* 0x000fe200078e00ff */
[----:B------:R-:W-:Y:S01]  /*5650*/  ULDC UR51, c[0x0][0x9e4] ;  /* 0x0002790000337ab9 */ /* 0x000fe20000000800 */
[----:B------:R-:W-:Y:S01]  /*5660*/  IMAD.MOV.U32 R119, RZ, RZ, RZ ;  /* 0x000000ffff777224 */ /* 0x000fe200078e00ff */
[----:B------:R-:W-:Y:S01]  /*5670*/  ULDC UR4, c[0x0][0x9d8] ;  /* 0x0002760000047ab9 */ /* 0x000fe20000000800 */
[----:B------:R-:W-:Y:S01]  /*5680*/  ULDC UR55, c[0x0][0x988] ;  /* 0x0002620000377ab9 */ /* 0x000fe20000000800 */
[----:B------:R-:W-:-:S05]  /*5690*/  ULDC UR58, c[0x0][0x9e0] ;  /* 0x00027800003a7ab9 */ /* 0x000fca0000000800 */
.L_x_4406:
[----:B------:R-:W-:-:S04]  /*56a0*/  UIADD3 UR5, UR37, 0x1, URZ ;  /* 0x0000000125057890 */ /* 0x000fc8000fffe03f */
[----:B------:R-:W-:-:S04]  /*56b0*/  UISETP.NE.AND UP2, UPT, UR5, 0x2, UPT ;  /* 0x000000020500788c */ /* 0x000fc8000bf45270 */
[----:B------:R-:W-:Y:S02]  /*56c0*/  USEL UR39, URZ, 0x1, UP2 ;  /* 0x000000013f277887 */ /* 0x000fe40009000000 */
[----:B------:R-:W-:Y:S02]  /*56d0*/  USEL UR5, UR5, URZ, UP2 ;  /* 0x0000003f05057287 */ /* 0x000fe40009000000 */
[----:B------:R-:W-:Y:S01]  /*56e0*/  ULOP3.LUT UR39, UR36, UR39, URZ, 0x3c, !UPT ;  /* 0x0000002724277292 */ /* 0x000fe2000f8e3c3f */
[----:B------:R-:W-:Y:S11]  /*56f0*/  @!P0 BRA `(.L_x_4390) ;  /* 0x0000000000048947 */ /* 0x000ff60003800000 */
[----:B------:R-:W-:Y:S01]  /*5700*/  BPT.TRAP 0x1 ;  /* 0x000000040000795c */ /* 0x000fe20000300000 */
.L_x_4390:
[----:B------:R-:W-:Y:S01]  /*5710*/  ULEA UR7, UR5, UR38, 0x3 ;  /* 0x0000002605077291 */ /* 0x000fe2000f8e183f */
[----:B------:R-:W-:-:S05]  /*5720*/  IMAD.U32 R9, RZ, RZ, UR39 ;  /* 0x00000027ff097e24 */ /* 0x000fca000f8e00ff */
[----:B------:R-:W-:-:S04]  /*5730*/  SHF.L.U32 R9, R9, 0x1f, RZ ;  /* 0x0000001f09097819 */ /* 0x000fc800000006ff */
[----:B------:R0:W1:Y:S01]  /*5740*/  SYNCS.PHASECHK.TRANS64.TRYWAIT P2, [UR7+0x30830], R9 ;  /* 0x03083009ff0075a7 */ /* 0x0000620008040147 */
[----:B------:R-:W-:Y:S05]  /*5750*/  @!P0 BRA `(.L_x_4391) ;  /* 0x0000000000048947 */ /* 0x000fea0003800000 */
[----:B------:R-:W-:Y:S01]  /*5760*/  BPT.TRAP 0x1 ;  /* 0x000000040000795c */ /* 0x000fe20000300000 */
.L_x_4391:
[-C--:B------:R-:W-:Y:S01]  /*5770*/  FMUL.FTZ R24, R24, R12.reuse ;  /* 0x0000000c18187220 */ /* 0x080fe20000410000 */
[----:B------:R-:W-:Y:S01]  /*5780*/  FMUL.FTZ R25, R25, R12 ;  /* 0x0000000c19197220 */ /* 0x000fe20000410000 */
[----:B-1----:R-:W-:Y:S06]  /*5790*/  @P2 BRA `(.L_x_4392) ;  /* 0x0000000000082947 */ /* 0x002fec0003800000 */
[----:B------:R-:W1:Y:S02]  /*57a0*/  SYNCS.PHASECHK.TRANS64.TRYWAIT P2, [UR7+0x30830], R9 ;  /* 0x03083009ff0075a7 */ /* 0x000e640008040147 */
[----:B-1----:R-:W-:Y:S05]  /*57b0*/  @!P2 BRA `(.L_x_4393) ;  /* 0x0000015c0044a947 */ /* 0x002fea0003800000 */
.L_x_4392:
        /* <DEDUP_REMOVED lines=122> */
[----:B------:R-:W-:Y:S02]  /*5f60*/  FMUL.FTZ R119, R119, R0 ;  /* 0x0000000077777220 */ /* 0x000fe40000410000 */
[----:B------:R-:W-:Y:S01]  /*5f70*/  HGMMA.64x96x16.F32.BF16 R120, gdesc[UR44], R120, gsb0 ;  /* 0x016000002c7879f0 */ /* 0x000fe20008001878 */
[----:B------:R-:W-:Y:S01]  /*5f80*/  UIADD3 UR46, UR6, 0x4, URZ ;  /* 0x00000004062e7890 */ /* 0x000fe2000fffe03f */
[----:B------:R-:W-:Y:S01]  /*5f90*/  UMOV UR44, UR52 ;  /* 0x00000034002c7c82 */ /* 0x000fe20008000000 */
[----:B------:R-:W-:Y:S01]  /*5fa0*/  UMOV UR45, UR53 ;  /* 0x00000035002d7c82 */ /* 0x000fe20008000000 */
[----:B------:R-:W-:Y:S01]  /*5fb0*/  UMOV UR47, 0x40000040 ;  /* 0x40000040002f7882 */ /* 0x000fe20000000000 */
[----:B------:R-:W-:-:S02]  /*5fc0*/  WARPGROUP.DEPBAR.LE gsb0, 0x0 ;  /* 0x00008000000079c5 */ /* 0x000fc40000010000 */
        /* <DEDUP_REMOVED lines=36> */
.L_x_4394:
[----:B------:R-:W-:Y:S01]  /*6210*/  ULEA UR6, UR37, UR38, 0x3 ;  /* 0x0000002625067291 */ /* 0x000fe2000f8e183f */
[----:B------:R-:W-:-:S05]  /*6220*/  IMAD.U32 R0, RZ, RZ, UR36 ;  /* 0x00000024ff007e24 */ /* 0x000fca000f8e00ff */
[----:B------:R-:W-:-:S04]  /*6230*/  SHF.L.U32 R0, R0, 0x1f, RZ ;  /* 0x0000001f00007819 */ /* 0x000fc800000006ff */
[----:B------:R2:W3:Y:S01]  /*6240*/  SYNCS.PHASECHK.TRANS64.TRYWAIT P2, [UR6+0x30850], R0 ;  /* 0x03085000ff0075a7 */ /* 0x0004e20008040146 */
[----:B------:R-:W-:Y:S05]  /*6250*/  @!P0 BRA `(.L_x_4395) ;  /* 0x0000000000048947 */ /* 0x000fea0003800000 */
[----:B------:R-:W-:Y:S01]  /*6260*/  BPT.TRAP 0x1 ;  /* 0x000000040000795c */ /* 0x000fe20000300000 */
.L_x_4395:
[----:B---3--:R-:W-:Y:S05]  /*6270*/  @P2 BRA `(.L_x_4396) ;  /* 0x0000000000082947 */ /* 0x008fea0003800000 */
[----:B------:R-:W3:Y:S02]  /*6280*/  SYNCS.PHASECHK.TRANS64.TRYWAIT P2, [UR6+0x30850], R0 ;  /* 0x03085000ff0075a7 */ /* 0x000ee40008040146 */
[----:B---3--:R-:W-:Y:S05]  /*6290*/  @!P2 BRA `(.L_x_4397) ;  /* 0x0000015000a4a947 */ /* 0x008fea0003800000 */
.L_x_4396:
        /* <DEDUP_REMOVED lines=9> */
[----:B------:R-:W-:Y:S01]  /*6330*/  PLOP3.LUT P3, PT, PT, PT, UP0, 0x80, 0x0 ;  /* 0x000000000000781c */ /* 0x000fe20003f6f008 */
[----:B------:R-:W-:Y:S01]  /*6340*/  FMUL.FTZ R138, R144, UR4 ;  /* 0x00000004908a7c20 */ /* 0x000fe20008410000 */
[----:B------:R-:W-:Y:S01]  /*6350*/  FMUL.FTZ R144, R154, UR4 ;  /* 0x000000049a907c20 */ /* 0x000fe20008410000 */
[----:B------:R-:W-:Y:S01]  /*6360*/  ULOP3.LUT UR10, UR10, 0x3000000, URZ, 0xfc, !UPT ;  /* 0x030000000a0a7892 */ /* 0x000fe2000f8efc3f */
[----:B------:R-:W-:Y:S01]  /*6370*/  FMUL.FTZ R154, R160, UR4 ;  /* 0x00000004a09a7c20 */ /* 0x000fe20008410000 */
[----:B------:R-:W-:-:S02]  /*6380*/  VIADD R160, R23, UR60 ;  /* 0x0000003c17a07c36 */ /* 0x000fc40008000000 */
[----:B------:R-:W-:Y:S01]  /*6390*/  FMUL.FTZ R12, R120, UR4 ;  /* 0x00000004780c7c20 */ /* 0x000fe20008410000 */
[----:B------:R-:W-:Y:S01]  /*63a0*/  UIMAD UR14, UR37, 0x900, UR10 ;  /* 0x00000900250e78a4 */ /* 0x000fe2000f8e020a */
[----:B-1----:R-:W-:Y:S01]  /*63b0*/  FMUL.FTZ R9, R123, UR4 ;  /* 0x000000047b097c20 */ /* 0x002fe20008410000 */
        /* <DEDUP_REMOVED lines=43> */
[----:B------:R-:W-:-:S02]  /*6670*/  IMAD R162, R8, -0x60, RZ ;  /* 0xffffffa008a27824 */ /* 0x000fc400078e02ff */
[----:B------:R-:W-:Y:S01]  /*6680*/  FMUL.FTZ R158, R167, UR4 ;  /* 0x00000004a79e7c20 */ /* 0x000fe20008410000 */
[----:B------:R-:W0:Y:S01]  /*6690*/  MUFU.TANH R12, R12 ;  /* 0x0000000c000c7308 */ /* 0x000e220000002400 */
[----:B------:R-:W-:-:S07]  /*66a0*/  IMAD.IADD R157, R162, 0x1, -R19 ;  /* 0x00000001a29d7824 */ /* 0x000fce00078e0a13 */
        /* <DEDUP_REMOVED lines=70> */
[----:B------:R-:W-:Y:S02]  /*6b10*/  @UP0 ULDC UR10, c[0x0][0x44c] ;  /* 0x00011300000a0ab9 */ /* 0x000fe40000000800 */
[----:B------:R-:W-:Y:S01]  /*6b20*/  @P2 IMAD.HI.U32 R10, R160, UR10, RZ ;  /* 0x0000000aa00a2c27 */ /* 0x000fe2000f8e00ff */
[----:B------:R-:W-:Y:S01]  /*6b30*/  @UP0 ULDC UR10, c[0x0][0x450] ;  /* 0x00011400000a0ab9 */ /* 0x000fe20000000800 */
[----:B------:R-:W-:-:S03]  /*6b40*/  PLOP3.LUT P2, PT, PT, PT, UP1, 0x40, 0x0 ;  /* 0x000000000000781c */ /* 0x000fc60003f4e818 */
[----:B------:R-:W-:Y:S01]  /*6b50*/  @P3 SHF.R.U32.HI R160, RZ, UR10, R10 ;  /* 0x0000000affa03c19 */ /* 0x000fe2000801160a */
[----:B------:R-:W-:-:S04]  /*6b60*/  IMAD.U32 R10, RZ, RZ, UR7 ;  /* 0x00000007ff0a7e24 */ /* 0x000fc8000f8e00ff */
[----:B------:R-:W5:Y:S01]  /*6b70*/  SHFL.IDX PT, R11, R160, RZ, 0x1c1f ;  /* 0x001c1fffa00b7589 */ /* 0x000f6200000e0000 */
[----:B------:R-:W-:-:S05]  /*6b80*/  @!P1 VIADD R10, R10, 0x30840 ;  /* 0x000308400a0a9836 */ /* 0x000fca0000000000 */
[----:B------:R-:W-:Y:S01]  /*6b90*/  @!P1 PRMT R10, RZ, 0x654, R10 ;  /* 0x00000654ff0a9816 */ /* 0x000fe2000000000a */
[----:B------:R-:W-:-:S03]  /*6ba0*/  WARPGROUP.DEPBAR.LE gsb0, 0x0 ;  /* 0x00008000000079c5 */ /* 0x000fc60000010000 */
[----:B------:R1:W-:Y:S02]  /*6bb0*/  @!P1 SYNCS.ARRIVE.TRANS64.RED.A1T0 RZ, [R10+URZ], RZ ;  /* 0x000000ff0aff99a7 */ /* 0x0003e4000810043f */
[----:B-1----:R-:W-:-:S04]  /*6bc0*/  IADD3 R10, -R19, 0x1, R162 ;  /* 0x00000001130a7810 */ /* 0x002fc80007ffe1a2 */
[----:B------:R-:W-:-:S05]  /*6bd0*/  IADD3 R10, -R17, R10, R16 ;  /* 0x0000000a110a7210 */ /* 0x000fca0007ffe110 */
[C---:B------:R-:W-:Y:S02]  /*6be0*/  VIADD R166, R10.reuse, UR58 ;  /* 0x0000003a0aa67c36 */ /* 0x040fe40008000000 */
[----:B------:R-:W-:Y:S02]  /*6bf0*/  VIADD R165, R10, UR54 ;  /* 0x000000360aa57c36 */ /* 0x000fe40008000000 */
[--C-:B-----5:R-:W-:Y:S02]  /*6c00*/  IMAD.IADD R164, R166, 0x1, R11.reuse ;  /* 0x00000001a6a47824 */ /* 0x120fe400078e020b */
[----:B------:R-:W-:Y:S01]  /*6c10*/  IMAD.IADD R163, R165, 0x1, R11 ;  /* 0x00000001a5a37824 */ /* 0x000fe200078e020b */
[----:B0-234-:R-:W-:Y:S06]  /*6c20*/  @P2 BRA `(.L_x_4398) ;  /* 0x0000000000542947 */ /* 0x01dfec0003800000 */
[----:B------:R-:W-:Y:S01]  /*6c30*/  IADD3 R167, -R17, R16, R11 ;  /* 0x0000001011a77210 */ /* 0x000fe20007ffe10b */
[----:B------:R-:W-:Y:S03]  /*6c40*/  BSSY B0, `(.L_x_4399) ;  /* 0x0000010000007945 */ /* 0x000fe60003800000 */
        /* <DEDUP_REMOVED lines=10> */
.L_x_4400:
[----:B------:R-:W-:-:S05]  /*6cf0*/  IMAD.U32 R168, RZ, RZ, UR51 ;  /* 0x00000033ffa87e24 */ /* 0x000fca000f8e00ff */
[----:B------:R-:W-:-:S13]  /*6d00*/  ISETP.NE.AND P2, PT, R168, 0x1, PT ;  /* 0x00000001a800780c */ /* 0x000fda0003f45270 */
[----:B------:R-:W0:Y:S02]  /*6d10*/  @P2 LDC.64 R10, c[0x0][0x9e8] ;  /* 0x00027a00ff0a2b82 */ /* 0x000e240000000a00 */
[----:B0-----:R-:W-:-:S05]  /*6d20*/  @P2 IMAD.HI.U32 R10, R167, R10, RZ ;  /* 0x0000000aa70a2227 */ /* 0x001fca00078e00ff */
[----:B------:R-:W-:-:S07]  /*6d30*/  @P2 SHF.R.U32.HI R167, RZ, R11, R10 ;  /* 0x0000000bffa72219 */ /* 0x000fce000001160a */
.L_x_4401:
[----:B------:R-:W-:Y:S05]  /*6d40*/  BSYNC B0 ;  /* 0x0000000000007941 */ /* 0x000fea0003800000 */
.L_x_4399:
[----:B------:R-:W-:-:S05]  /*6d50*/  IMAD R167, R167, R168, R157 ;  /* 0x000000a8a7a77224 */ /* 0x000fca00078e029d */
[----:B------:R-:W-:Y:S02]  /*6d60*/  VIADDMNMX R164, R167, R168, R164, PT ;  /* 0x000000a8a7a47246 */ /* 0x000fe400038001a4 */
[----:B------:R-:W-:-:S07]  /*6d70*/  VIMNMX R163, R163, R167, !PT ;  /* 0x000000a7a3a37248 */ /* 0x000fce0007fe0100 */
.L_x_4398:
[C---:B------:R-:W-:Y:S01]  /*6d80*/  ISETP.GE.AND P2, PT, R162.reuse, 0x2, PT ;  /* 0x00000002a200780c */ /* 0x040fe20003f46270 */
[----:B------:R-:W0:Y:S01]  /*6d90*/  SHFL.IDX PT, R160, R160, 0x1, 0x1c1f ;  /* 0x003c1f00a0a07f89 */ /* 0x000e2200000e0000 */
[C---:B------:R-:W-:Y:S02]  /*6da0*/  ISETP.GE.AND P6, PT, R162.reuse, 0xa, PT ;  /* 0x0000000aa200780c */ /* 0x040fe40003fc6270 */
[----:B------:R-:W-:Y:S02]  /*6db0*/  ISETP.GT.AND P4, PT, R163, 0x1, !P2 ;  /* 0x00000001a300780c */ /* 0x000fe40005784270 */
[----:B------:R-:W-:Y:S02]  /*6dc0*/  ISETP.GE.AND P3, PT, R162, 0x9, PT ;  /* 0x00000009a200780c */ /* 0x000fe40003f66270 */
[----:B------:R-:W-:Y:S02]  /*6dd0*/  ISETP.LT.OR P4, PT, R164, 0x2, P4 ;  /* 0x00000002a400780c */ /* 0x000fe40002781670 */
[----:B------:R-:W-:-:S02]  /*6de0*/  LOP3.LUT R18, R18, 0xfffffffb, RZ, 0xc0, !PT ;  /* 0xfffffffb12127812 */ /* 0x000fc400078ec0ff */
[----:B------:R-:W-:Y:S02]  /*6df0*/  FSEL R13, R13, -INF , !P4 ;  /* 0xff8000000d0d7808 */ /* 0x000fe40006000000 */
[C---:B------:R-:W-:Y:S02]  /*6e00*/  ISETP.GT.AND P5, PT, R163.reuse, 0x8, !P3 ;  /* 0x00000008a300780c */ /* 0x040fe40005fa4270 */
[----:B------:R-:W-:Y:S02]  /*6e10*/  @P6 LOP3.LUT R18, R18, 0x4, RZ, 0xfc, !PT ;  /* 0x0000000412126812 */ /* 0x000fe400078efcff */
[----:B------:R-:W-:Y:S02]  /*6e20*/  ISETP.GT.AND P4, PT, R163, 0x9, !P6 ;  /* 0x00000009a300780c */ /* 0x000fe40007784270 */
[----:B------:R-:W-:Y:S02]  /*6e30*/  ISETP.GE.AND P6, PT, R162, 0x11, PT ;  /* 0x00000011a200780c */ /* 0x000fe40003fc6270 */
[----:B------:R-:W-:-:S02]  /*6e40*/  ISETP.LT.OR P5, PT, R164, 0x9, P5 ;  /* 0x00000009a400780c */ /* 0x000fc40002fa1670 */
[----:B------:R-:W-:Y:S01]  /*6e50*/  ISETP.LT.OR P4, PT, R164, 0xa, P4 ;  /* 0x0000000aa400780c */ /* 0x000fe20002781670 */
[--C-:B0-----:R-:W-:Y:S01]  /*6e60*/  IMAD.IADD R166, R166, 0x1, R160.reuse ;  /* 0x00000001a6a67824 */ /* 0x101fe200078e02a0 */
[----:B------:R-:W-:Y:S01]  /*6e70*/  FSEL R20, R20, -INF , !P5 ;  /* 0xff80000014147808 */ /* 0x000fe20006800000 */
[----:B------:R-:W-:Y:S01]  /*6e80*/  IMAD.IADD R165, R165, 0x1, R160 ;  /* 0x00000001a5a57824 */ /* 0x000fe200078e02a0 */
[----:B------:R-:W-:Y:S02]  /*6e90*/  ISETP.GE.AND P5, PT, R162, 0x12, PT ;  /* 0x00000012a200780c */ /* 0x000fe40003fa6270 */
[----:B------:R-:W-:Y:S02]  /*6ea0*/  LOP3.LUT R18, R18, 0xfffffff7, RZ, 0xc0, !PT ;  /* 0xfffffff712127812 */ /* 0x000fe400078ec0ff */
[----:B------:R-:W-:Y:S02]  /*6eb0*/  FSEL R21, R21, -INF , !P4 ;  /* 0xff80000015157808 */ /* 0x000fe40006000000 */
[----:B------:R-:W-:-:S02]  /*6ec0*/  ISETP.GT.AND P4, PT, R163, 0x10, !P6 ;  /* 0x00000010a300780c */ /* 0x000fc40007784270 */
[----:B------:R-:W-:Y:S02]  /*6ed0*/  @P6 LOP3.LUT R18, R18, 0x8, RZ, 0xfc, !PT ;  /* 0x0000000812126812 */ /* 0x000fe400078efcff */
[----:B------:R-:W-:Y:S02]  /*6ee0*/  ISETP.LT.OR P4, PT, R164, 0x11, P4 ;  /* 0x00000011a400780c */ /* 0x000fe40002781670 */
[----:B------:R-:W-:Y:S02]  /*6ef0*/  LOP3.LUT R18, R18, 0xfff7ffff, RZ, 0xc0, !PT ;  /* 0xfff7ffff12127812 */ /* 0x000fe400078ec0ff */
[----:B------:R-:W-:Y:S02]  /*6f00*/  FSEL R122, R122, -INF , !P4 ;  /* 0xff8000007a7a7808 */ /* 0x000fe40006000000 */
[----:B------:R-:W-:Y:S02]  /*6f10*/  @P5 LOP3.LUT R18, R18, 0x80000, RZ, 0xfc, !PT ;  /* 0x0008000012125812 */ /* 0x000fe400078efcff */
[----:B------:R-:W-:-:S02]  /*6f20*/  ISETP.GT.AND P4, PT, R163, 0x11, !P5 ;  /* 0x00000011a300780c */ /* 0x000fc40006f84270 */
[----:B------:R-:W-:Y:S02]  /*6f30*/  ISETP.GE.AND P5, PT, R162, 0x19, PT ;  /* 0x00000019a200780c */ /* 0x000fe40003fa6270 */
[----:B------:R-:W-:Y:S02]  /*6f40*/  ISETP.LT.OR P4, PT, R164, 0x12, P4 ;  /* 0x00000012a400780c */ /* 0x000fe40002781670 */
[----:B------:R-:W-:Y:S02]  /*6f50*/  LOP3.LUT R18, R18, 0xfffbffff, RZ, 0xc0, !PT ;  /* 0xfffbffff12127812 */ /* 0x000fe400078ec0ff */
[----:B------:R-:W-:Y:S02]  /*6f60*/  FSEL R123, R123, -INF , !P4 ;  /* 0xff8000007b7b7808 */ /* 0x000fe40006000000 */
[----:B------:R-:W-:-:S04]  /*6f70*/  ISETP.GT.AND P4, PT, R163, 0x18, !P5 ;  /* 0x00000018a300780c */ /* 0x000fc80006f84270 */
[----:B------:R-:W-:Y:S02]  /*6f80*/  ISETP.LT.OR P4, PT, R164, 0x19, P4 ;  /* 0x00000019a400780c */ /* 0x000fe40002781670 */
[----:B------:R-:W-:Y:S02]  /*6f90*/  @P5 LOP3.LUT R18, R18, 0x40000, RZ, 0xfc, !PT ;  /* 0x0004000012125812 */ /* 0x000fe400078efcff */
[----:B------:R-:W-:Y:S02]  /*6fa0*/  ISETP.GE.AND P5, PT, R162, 0x1a, PT ;  /* 0x0000001aa200780c */ /* 0x000fe40003fa6270 */
[----:B------:R-:W-:Y:S02]  /*6fb0*/  LOP3.LUT R18, R18, 0xfffdffff, RZ, 0xc0, !PT ;  /* 0xfffdffff12127812 */ /* 0x000fe400078ec0ff */
[----:B------:R-:W-:Y:S02]  /*6fc0*/  FSEL R126, R126, -INF , !P4 ;  /* 0xff8000007e7e7808 */ /* 0x000fe40006000000 */
[----:B------:R-:W-:-:S04]  /*6fd0*/  ISETP.GT.AND P4, PT, R163, 0x19, !P5 ;  /* 0x00000019a300780c */ /* 0x000fc80006f84270 */
[----:B------:R-:W-:-:S03]  /*6fe0*/  ISETP.LT.OR P4, PT, R164, 0x1a, P4 ;  /* 0x0000001aa400780c */ /* 0x000fc60002781670 */
        /* <DEDUP_REMOVED lines=68> */
[----:B------:R-:W-:Y:S02]  /*7430*/  FSEL R150, R150, -INF , !P4 ;  /* 0xff80000096967808 */ /* 0x000fe40006000000 */
[----:B------:R-:W-:Y:S02]  /*7440*/  LOP3.LUT R18, R18, 0xffffffdf, RZ, 0xc0, !PT ;  /* 0xffffffdf12127812 */ /* 0x000fe400078ec0ff */
[----:B------:R-:W-:-:S04]  /*7450*/  ISETP.GT.AND P4, PT, R163, 0x49, !P5 ;  /* 0x00000049a300780c */ /* 0x000fc80006f84270 */
[----:B------:R-:W-:-:S03]  /*7460*/  ISETP.LT.OR P4, PT, R164, 0x4a, P4 ;  /* 0x0000004aa400780c */ /* 0x000fc60002781670 */
[----:B------:R-:W-:Y:S02]  /*7470*/  @P5 LOP3.LUT R18, R18, 0x20, RZ, 0xfc, !PT ;  /* 0x0000002012125812 */ /* 0x000fe400078efcff */
[----:B------:R-:W-:Y:S02]  /*7480*/  ISETP.GE.AND P5, PT, R162, 0x51, PT ;  /* 0x00000051a200780c */ /* 0x000fe40003fa6270 */
[----:B------:R-:W-:Y:S02]  /*7490*/  FSEL R151, R151, -INF , !P4 ;  /* 0xff80000097977808 */ /* 0x000fe40006000000 */
[----:B------:R-:W-:Y:S02]  /*74a0*/  ISETP.GT.AND P4, PT, R163, 0x50, !P5 ;  /* 0x00000050a300780c */ /* 0x000fe40006f84270 */
[----:B------:R-:W-:Y:S02]  /*74b0*/  LOP3.LUT R18, R18, 0xffffffef, RZ, 0xc0, !PT ;  /* 0xffffffef12127812 */ /* 0x000fe400078ec0ff */
[----:B------:R-:W-:-:S04]  /*74c0*/  ISETP.LT.OR P4, PT, R164, 0x51, P4 ;  /* 0x00000051a400780c */ /* 0x000fc80002781670 */
[----:B------:R-:W-:Y:S02]  /*74d0*/  FSEL R154, R154, -INF , !P4 ;  /* 0xff8000009a9a7808 */ /* 0x000fe40006000000 */
[----:B------:R-:W-:Y:S02]  /*74e0*/  ISETP.GE.AND P4, PT, R162, 0x52, PT ;  /* 0x00000052a200780c */ /* 0x000fe40003f86270 */
[----:B------:R-:W-:Y:S02]  /*74f0*/  @P5 LOP3.LUT R18, R18, 0x10, RZ, 0xfc, !PT ;  /* 0x0000001012125812 */ /* 0x000fe400078efcff */
[----:B------:R-:W-:Y:S02]  /*7500*/  ISETP.GT.AND P5, PT, R163, 0x51, !P4 ;  /* 0x00000051a300780c */ /* 0x000fe400067a4270 */
[----:B------:R-:W-:Y:S02]  /*7510*/  LOP3.LUT R18, R18, 0xfffffffd, RZ, 0xc0, !PT ;  /* 0xfffffffd12127812 */ /* 0x000fe400078ec0ff */
[----:B------:R-:W-:-:S04]  /*7520*/  ISETP.LT.OR P5, PT, R164, 0x52, P5 ;  /* 0x00000052a400780c */ /* 0x000fc80002fa1670 */
[----:B------:R-:W-:Y:S02]  /*7530*/  FSEL R155, R155, -INF , !P5 ;  /* 0xff8000009b9b7808 */ /* 0x000fe40006800000 */
[----:B------:R-:W-:-:S04]  /*7540*/  ISETP.GE.AND P5, PT, R162, 0x59, PT ;  /* 0x00000059a200780c */ /* 0x000fc80003fa6270 */
[----:B------:R-:W-:-:S04]  /*7550*/  ISETP.GT.AND P6, PT, R163, 0x58, !P5 ;  /* 0x00000058a300780c */ /* 0x000fc80006fc4270 */
[----:B------:R-:W-:-:S04]  /*7560*/  ISETP.LT.OR P6, PT, R164, 0x59, P6 ;  /* 0x00000059a400780c */ /* 0x000fc800037c1670 */
[----:B------:R-:W-:Y:S02]  /*7570*/  FSEL R159, R159, -INF , !P6 ;  /* 0xff8000009f9f7808 */ /* 0x000fe40007000000 */
[----:B------:R-:W-:-:S13]  /*7580*/  ISETP.GE.AND P6, PT, R162, 0x1, PT ;  /* 0x00000001a200780c */ /* 0x000fda0003fc6270 */
[----:B------:R-:W-:Y:S02]  /*7590*/  @P6 LOP3.LUT R18, R18, 0x2, RZ, 0xfc, !PT ;  /* 0x0000000212126812 */ /* 0x000fe400078efcff */
[----:B------:R-:W-:Y:S02]  /*75a0*/  ISETP.GT.AND P6, PT, R163, RZ, !P6 ;  /* 0x000000ffa300720c */ /* 0x000fe400077c4270 */
[----:B------:R-:W-:Y:S02]  /*75b0*/  LOP3.LUT R18, R18, 0xfffffffe, RZ, 0xc0, !PT ;  /* 0xfffffffe12127812 */ /* 0x000fe400078ec0ff */
[----:B------:R-:W-:-:S04]  /*75c0*/  ISETP.LT.OR P6, PT, R164, 0x1, P6 ;  /* 0x00000001a400780c */ /* 0x000fc800037c1670 */
[----:B------:R-:W-:Y:S02]  /*75d0*/  FSEL R12, R12, -INF , !P6 ;  /* 0xff8000000c0c7808 */ /* 0x000fe40007000000 */
[----:B------:R-:W-:-:S13]  /*75e0*/  ISETP.GE.AND P6, PT, R162, 0x5a, PT ;  /* 0x0000005aa200780c */ /* 0x000fda0003fc6270 */
[----:B------:R-:W-:Y:S02]  /*75f0*/  @P6 LOP3.LUT R18, R18, 0x1, RZ, 0xfc, !PT ;  /* 0x0000000112126812 */ /* 0x000fe400078efcff */
[----:B------:R-:W-:-:S04]  /*7600*/  ISETP.GT.AND P6, PT, R163, 0x59, !P6 ;  /* 0x00000059a300780c */ /* 0x000fc800077c4270 */
[----:B------:R-:W-:-:S04]  /*7610*/  ISETP.LT.OR P6, PT, R164, 0x5a, P6 ;  /* 0x0000005aa400780c */ /* 0x000fc800037c1670 */
[----:B------:R-:W-:Y:S02]  /*7620*/  FSEL R161, R161, -INF , !P6 ;  /* 0xff800000a1a17808 */ /* 0x000fe40007000000 */
[----:B------:R-:W-:-:S13]  /*7630*/  PLOP3.LUT P6, PT, PT, PT, UP1, 0x40, 0x0 ;  /* 0x000000000000781c */ /* 0x000fda0003fce818 */
[----:B------:R-:W-:Y:S05]  /*7640*/  @P6 BRA `(.L_x_4402) ;  /* 0x0000000000546947 */ /* 0x000fea0003800000 */
        /* <DEDUP_REMOVED lines=12> */
.L_x_4404:
[----:B------:R-:W-:-:S05]  /*7710*/  IMAD.U32 R162, RZ, RZ, UR51 ;  /* 0x00000033ffa27e24 */ /* 0x000fca000f8e00ff */
[----:B------:R-:W-:-:S13]  /*7720*/  ISETP.NE.AND P6, PT, R162, 0x1, PT ;  /* 0x00000001a200780c */ /* 0x000fda0003fc5270 */
[----:B------:R-:W0:Y:S02]  /*7730*/  @P6 LDC.64 R10, c[0x0][0x9e8] ;  /* 0x00027a00ff0a6b82 */ /* 0x000e240000000a00 */
[----:B0-----:R-:W-:-:S05]  /*7740*/  @P6 IMAD.HI.U32 R10, R160, R10, RZ ;  /* 0x0000000aa00a6227 */ /* 0x001fca00078e00ff */
[----:B------:R-:W-:-:S07]  /*7750*/  @P6 SHF.R.U32.HI R160, RZ, R11, R10 ;  /* 0x0000000bffa06219 */ /* 0x000fce000001160a */
.L_x_4405:
[----:B------:R-:W-:Y:S05]  /*7760*/  BSYNC B0 ;  /* 0x0000000000007941 */ /* 0x000fea0003800000 */
.L_x_4403:
[----:B------:R-:W-:-:S05]  /*7770*/  IMAD R157, R160, R162, R157 ;  /* 0x000000a2a09d7224 */ /* 0x000fca00078e029d */
[----:B------:R-:W-:Y:S02]  /*7780*/  VIADDMNMX R166, R157, R162, R166, PT ;  /* 0x000000a29da67246 */ /* 0x000fe400038001a6 */
[----:B------:R-:W-:-:S07]  /*7790*/  VIMNMX R165, R165, R157, !PT ;  /* 0x0000009da5a57248 */ /* 0x000fce0007fe0100 */
.L_x_4402:
[----:B------:R-:W-:Y:S01]  /*77a0*/  ISETP.GT.AND P2, PT, R165, 0x1, !P2 ;  /* 0x00000001a500780c */ /* 0x000fe20005744270 */
[----:B------:R-:W-:Y:S01]  /*77b0*/  UMOV UR10, UR55 ;  /* 0x00000037000a7c82 */ /* 0x000fe20008000000 */
[----:B------:R-:W-:Y:S01]  /*77c0*/  FMNMX.FTZ R160, R12, R3, !PT ;  /* 0x000000030ca07209 */ /* 0x000fe20007810000 */
[----:B------:R-:W-:Y:S01]  /*77d0*/  UMOV UR36, UR39 ;  /* 0x0000002700247c82 */ /* 0x000fe20008000000 */
[----:B------:R-:W-:Y:S01]  /*77e0*/  ISETP.LT.OR P2, PT, R166, 0x2, P2 ;  /* 0x00000002a600780c */ /* 0x000fe20001741670 */
[----:B------:R-:W-:Y:S01]  /*77f0*/  UMOV UR37, UR5 ;  /* 0x0000000500257c82 */ /* 0x000fe20008000000 */
[C---:B------:R-:W-:Y:S02]  /*7800*/  LOP3.LUT P6, RZ, R18.reuse, 0x10000, RZ, 0xc0, !PT ;  /* 0x0001000012ff7812 */ /* 0x040fe400078cc0ff */
[----:B------:R-:W-:Y:S02]  /*7810*/  FSEL R10, R9, -INF , !P2 ;  /* 0xff800000090a7808 */ /* 0x000fe40005000000 */
[----:B------:R-:W-:-:S02]  /*7820*/  LOP3.LUT P2, RZ, R18, 0x4, RZ, 0xc0, !PT ;  /* 0x0000000412ff7812 */ /* 0x000fc4000784c0ff */
[C---:B------:R-:W-:Y:S02]  /*7830*/  ISETP.GT.AND P3, PT, R165.reuse, 0x8, !P3 ;  /* 0x00000008a500780c */ /* 0x040fe40005f64270 */
[----:B------:R-:W-:Y:S02]  /*7840*/  ISETP.GT.AND P2, PT, R165, 0x9, !P2 ;  /* 0x00000009a500780c */ /* 0x000fe40005744270 */
[----:B------:R-:W-:Y:S02]  /*7850*/  FMNMX.FTZ R9, R13, R160, !PT ;  /* 0x000000a00d097209 */ /* 0x000fe40007810000 */
[C---:B------:R-:W-:Y:S02]  /*7860*/  ISETP.LT.OR P2, PT, R166.reuse, 0xa, P2 ;  /* 0x0000000aa600780c */ /* 0x040fe40001741670 */
[----:B------:R-:W-:Y:S02]  /*7870*/  ISETP.LT.OR P3, PT, R166, 0x9, P3 ;  /* 0x00000009a600780c */ /* 0x000fe40001f61670 */
[----:B------:R-:W-:-:S02]  /*7880*/  FSEL R15, R15, -INF , !P2 ;  /* 0xff8000000f0f7808 */ /* 0x000fc40005000000 */
[----:B------:R-:W-:Y:S02]  /*7890*/  LOP3.LUT P2, RZ, R18, 0x8, RZ, 0xc0, !PT ;  /* 0x0000000812ff7812 */ /* 0x000fe4000784c0ff */
[----:B------:R-:W-:Y:S02]  /*78a0*/  FMNMX.FTZ R160, R20, R9, !PT ;  /* 0x0000000914a07209 */ /* 0x000fe40007810000 */
[----:B------:R-:W-:Y:S02]  /*78b0*/  ISETP.GT.AND P2, PT, R165, 0x10, !P2 ;  /* 0x00000010a500780c */ /* 0x000fe40005744270 */
[----:B------:R-:W-:Y:S02]  /*78c0*/  FSEL R14, R14, -INF , !P3 ;  /* 0xff8000000e0e7808 */ /* 0x000fe40005800000 */
[----:B------:R-:W-:Y:S02]  /*78d0*/  ISETP.LT.OR P2, PT, R166, 0x11, P2 ;  /* 0x00000011a600780c */ /* 0x000fe40001741670 */
[----:B------:R-:W-:-:S02]  /*78e0*/  LOP3.LUT P3, RZ, R18, 0x8000, RZ, 0xc0, !PT ;  /* 0x0000800012ff7812 */ /* 0x000fc4000786c0ff */
[----:B------:R-:W-:Y:S02]  /*78f0*/  FSEL R120, R120, -INF , !P2 ;  /* 0xff80000078787808 */ /* 0x000fe40005000000 */
[----:B------:R-:W-:Y:S02]  /*7900*/  LOP3.LUT P2, RZ, R18, 0x80000, RZ, 0xc0, !PT ;  /* 0x0008000012ff7812 */ /* 0x000fe4000784c0ff */
[----:B------:R-:W-:Y:S02]  /*7910*/  FMNMX.FTZ R9, R21, R160, !PT ;  /* 0x000000a015097209 */ /* 0x000fe40007810000 */
[----:B------:R-:W-:Y:S02]  /*7920*/  ISETP.GT.AND P2, PT, R165, 0x11, !P2 ;  /* 0x00000011a500780c */ /* 0x000fe40005744270 */
[----:B------:R-:W-:Y:S02]  /*7930*/  FMNMX.FTZ R160, R122, R9, !PT ;  /* 0x000000097aa07209 */ /* 0x000fe40007810000 */
[----:B------:R-:W-:-:S02]  /*7940*/  ISETP.LT.OR P2, PT, R166, 0x12, P2 ;  /* 0x00000012a600780c */ /* 0x000fc40001741670 */
[----:B------:R-:W-:Y:S02]  /*7950*/  FMNMX.FTZ R9, R123, R160, !PT ;  /* 0x000000a07b097209 */ /* 0x000fe40007810000 */
[----:B------:R-:W-:Y:S02]  /*7960*/  FSEL R121, R121, -INF , !P2 ;  /* 0xff80000079797808 */ /* 0x000fe40005000000 */
[----:B------:R-:W-:Y:S02]  /*7970*/  LOP3.LUT P2, RZ, R18, 0x40000, RZ, 0xc0, !PT ;  /* 0x0004000012ff7812 */ /* 0x000fe4000784c0ff */
[----:B------:R-:W-:Y:S02]  /*7980*/  FMNMX.FTZ R160, R126, R9, !PT ;  /* 0x000000097ea07209 */ /* 0x000fe40007810000 */
[----:B------:R-:W-:Y:S02]  /*7990*/  ISETP.GT.AND P2, PT, R165, 0x18, !P2 ;  /* 0x00000018a500780c */ /* 0x000fe40005744270 */
[----:B------:R-:W-:-:S02]  /*79a0*/  FMNMX.FTZ R9, R127, R160, !PT ;  /* 0x000000a07f097209 */ /* 0x000fc40007810000 */
[----:B------:R-:W-:Y:S02]  /*79b0*/  ISETP.LT.OR P2, PT, R166, 0x19, P2 ;  /* 0x00000019a600780c */ /* 0x000fe40001741670 */
[----:B------:R-:W-:Y:S02]  /*79c0*/  FMNMX.FTZ R160, R130, R9, !PT ;  /* 0x0000000982a07209 */ /* 0x000fe40007810000 */
[----:B------:R-:W-:Y:S02]  /*79d0*/  FSEL R124, R124, -INF , !P2 ;  /* 0xff8000007c7c7808 */ /* 0x000fe40005000000 */
[----:B------:R-:W-:Y:S02]  /*79e0*/  LOP3.LUT P2, RZ, R18, 0x20000, RZ, 0xc0, !PT ;  /* 0x0002000012ff7812 */ /* 0x000fe4000784c0ff */
[----:B------:R-:W-:Y:S02]  /*79f0*/  FMNMX.FTZ R9, R131, R160, !PT ;  /* 0x000000a083097209 */ /* 0x000fe40007810000 */
[----:B------:R-:W-:-:S02]  /*7a00*/  ISETP.GT.AND P2, PT, R165, 0x19, !P2 ;  /* 0x00000019a500780c */ /* 0x000fc40005744270 */
[----:B------:R-:W-:Y:S02]  /*7a10*/  FMNMX.FTZ R160, R134, R9, !PT ;  /* 0x0000000986a07209 */ /* 0x000fe40007810000 */
[----:B------:R-:W-:Y:S02]  /*7a20*/  ISETP.LT.OR P2, PT, R166, 0x1a, P2 ;  /* 0x0000001aa600780c */ /* 0x000fe40001741670 */
[----:B------:R-:W-:Y:S02]  /*7a30*/  FMNMX.FTZ R9, R135, R160, !PT ;  /* 0x000000a087097209 */ /* 0x000fe40007810000 */
[----:B------:R-:W-:Y:S02]  /*7a40*/  FSEL R125, R125, -INF , !P2 ;  /* 0xff8000007d7d7808 */ /* 0x000fe40005000000 */
[----:B------:R-:W-:Y:S02]  /*7a50*/  ISETP.GT.AND P2, PT, R165, 0x20, !P6 ;  /* 0x00000020a500780c */ /* 0x000fe40007744270 */
[----:B------:R-:W-:-:S02]  /*7a60*/  FMNMX.FTZ R160, R138, R9, !PT ;  /* 0x000000098aa07209 */ /* 0x000fc40007810000 */
[----:B------:R-:W-:Y:S02]  /*7a70*/  ISETP.LT.OR P2, PT, R166, 0x21, P2 ;  /* 0x00000021a600780c */ /* 0x000fe40001741670 */
[----:B------:R-:W-:Y:S02]  /*7a80*/  FMNMX.FTZ R9, R139, R160, !PT ;  /* 0x000000a08b097209 */ /* 0x000fe40007810000 */
[----:B------:R-:W-:Y:S02]  /*7a90*/  FSEL R128, R128, -INF , !P2 ;  /* 0xff80000080807808 */ /* 0x000fe40005000000 */
        /* <DEDUP_REMOVED lines=19> */
[----:B------:R-:W-:Y:S02]  /*7bd0*/  LOP3.LUT P2, RZ, R18, 0x1000, RZ, 0xc0, !PT ;  /* 0x0000100012ff7812 */ /* 0x000fe4000784c0ff */
[----:B------:R-:W-:-:S02]  /*7be0*/  FMNMX.FTZ R160, R159, R160, !PT ;  /* 0x000000a09fa07209 */ /* 0x000fc40007810000 */
[----:B------:R-:W-:Y:S02]  /*7bf0*/  ISETP.GT.AND P2, PT, R165, 0x30, !P2 ;  /* 0x00000030a500780c */ /* 0x000fe40005744270 */
[----:B------:R-:W-:Y:S02]  /*7c00*/  FMNMX.FTZ R160, R161, R160, !PT ;  /* 0x000000a0a1a07209 */ /* 0x000fe40007810000 */
[----:B------:R-:W-:Y:S02]  /*7c10*/  ISETP.LT.OR P2, PT, R166, 0x31, P2 ;  /* 0x00000031a600780c */ /* 0x000fe40001741670 */
[----:B------:R-:W-:Y:S01]  /*7c20*/  LOP3.LUT P6, RZ, R18, 0x40, RZ, 0xc0, !PT ;  /* 0x0000004012ff7812 */ /* 0x000fe200078cc0ff */
[----:B------:R-:W0:Y:S01]  /*7c30*/  SHFL.BFLY PT, R9, R160, 0x2, 0x1f ;  /* 0x0c401f00a0097f89 */ /* 0x000e2200000e0000 */
[----:B------:R-:W-:Y:S02]  /*7c40*/  FSEL R136, R136, -INF , !P2 ;  /* 0xff80000088887808 */ /* 0x000fe40005000000 */
[----:B------:R-:W-:-:S02]  /*7c50*/  LOP3.LUT P2, RZ, R18, 0x800, RZ, 0xc0, !PT ;  /* 0x0000080012ff7812 */ /* 0x000fc4000784c0ff */
[----:B------:R-:W-:Y:S02]  /*7c60*/  LOP3.LUT P3, RZ, R18, 0x20, RZ, 0xc0, !PT ;  /* 0x0000002012ff7812 */ /* 0x000fe4000786c0ff */
[C---:B------:R-:W-:Y:S02]  /*7c70*/  ISETP.GT.AND P2, PT, R165.reuse, 0x31, !P2 ;  /* 0x00000031a500780c */ /* 0x040fe40005744270 */
[C---:B------:R-:W-:Y:S02]  /*7c80*/  ISETP.GT.AND P4, PT, R165.reuse, 0x51, !P4 ;  /* 0x00000051a500780c */ /* 0x040fe40006784270 */
[----:B------:R-:W-:Y:S02]  /*7c90*/  ISETP.LT.OR P2, PT, R166, 0x32, P2 ;  /* 0x00000032a600780c */ /* 0x000fe40001741670 */
[----:B------:R-:W-:Y:S02]  /*7ca0*/  ISETP.GT.AND P5, PT, R165, 0x58, !P5 ;  /* 0x00000058a500780c */ /* 0x000fe40006fa4270 */
[----:B------:R-:W-:-:S02]  /*7cb0*/  FSEL R137, R137, -INF , !P2 ;  /* 0xff80000089897808 */ /* 0x000fc40005000000 */
[----:B------:R-:W-:Y:S02]  /*7cc0*/  LOP3.LUT P2, RZ, R18, 0x400, RZ, 0xc0, !PT ;  /* 0x0000040012ff7812 */ /* 0x000fe4000784c0ff */
[C---:B------:R-:W-:Y:S02]  /*7cd0*/  ISETP.LT.OR P4, PT, R166.reuse, 0x52, P4 ;  /* 0x00000052a600780c */ /* 0x040fe40002781670 */
[----:B------:R-:W-:Y:S02]  /*7ce0*/  ISETP.GT.AND P2, PT, R165, 0x38, !P2 ;  /* 0x00000038a500780c */ /* 0x000fe40005744270 */
[C---:B------:R-:W-:Y:S02]  /*7cf0*/  ISETP.LT.OR P5, PT, R166.reuse, 0x59, P5 ;  /* 0x00000059a600780c */ /* 0x040fe40002fa1670 */
[----:B------:R-:W-:Y:S02]  /*7d00*/  ISETP.LT.OR P2, PT, R166, 0x39, P2 ;  /* 0x00000039a600780c */ /* 0x000fe40001741670 */
[----:B0-----:R-:W-:-:S02]  /*7d10*/  FMNMX.FTZ R11, R160, R9, !PT ;  /* 0x00000009a00b7209 */ /* 0x001fc40007810000 */
[----:B------:R-:W-:Y:S02]  /*7d20*/  FSEL R141, R141, -INF , !P2 ;  /* 0xff8000008d8d7808 */ /* 0x000fe40005000000 */
[----:B------:R-:W-:Y:S01]  /*7d30*/  LOP3.LUT P2, RZ, R18, 0x200, RZ, 0xc0, !PT ;  /* 0x0000020012ff7812 */ /* 0x000fe2000784c0ff */
[----:B------:R-:W0:Y:S01]  /*7d40*/  SHFL.BFLY PT, R162, R11, 0x1, 0x1f ;  /* 0x0c201f000ba27f89 */ /* 0x000e2200000e0000 */
[----:B------:R-:W-:Y:S02]  /*7d50*/  FSEL R153, R153, -INF , !P4 ;  /* 0xff80000099997808 */ /* 0x000fe40006000000 */
[----:B------:R-:W-:Y:S02]  /*7d60*/  ISETP.GT.AND P2, PT, R165, 0x39, !P2 ;  /* 0x00000039a500780c */ /* 0x000fe40005744270 */
[----:B------:R-:W-:Y:S02]  /*7d70*/  FSEL R156, R156, -INF , !P5 ;  /* 0xff8000009c9c7808 */ /* 0x000fe40006800000 */
[----:B------:R-:W-:-:S04]  /*7d80*/  ISETP.LT.OR P2, PT, R166, 0x3a, P2 ;  /* 0x0000003aa600780c */ /* 0x000fc80001741670 */
[----:B------:R-:W-:Y:S02]  /*7d90*/  FSEL R142, R142, -INF , !P2 ;  /* 0xff8000008e8e7808 */ /* 0x000fe40005000000 */
[----:B------:R-:W-:-:S04]  /*7da0*/  LOP3.LUT P2, RZ, R18, 0x100, RZ, 0xc0, !PT ;  /* 0x0000010012ff7812 */ /* 0x000fc8000784c0ff */
[----:B------:R-:W-:-:S04]  /*7db0*/  ISETP.GT.AND P2, PT, R165, 0x40, !P2 ;  /* 0x00000040a500780c */ /* 0x000fc80005744270 */
[----:B------:R-:W-:Y:S02]  /*7dc0*/  ISETP.LT.OR P2, PT, R166, 0x41, P2 ;  /* 0x00000041a600780c */ /* 0x000fe40001741670 */
[----:B0-----:R-:W-:Y:S02]  /*7dd0*/  FMNMX.FTZ R9, R11, R162, !PT ;  /* 0x000000a20b097209 */ /* 0x001fe40007810000 */
[----:B------:R-:W-:Y:S02]  /*7de0*/  FSEL R144, R144, -INF , !P2 ;  /* 0xff80000090907808 */ /* 0x000fe40005000000 */
[----:B------:R-:W-:Y:S01]  /*7df0*/  LOP3.LUT P2, RZ, R18, 0x80, RZ, 0xc0, !PT ;  /* 0x0000008012ff7812 */ /* 0x000fe2000784c0ff */
[----:B------:R-:W-:-:S03]  /*7e00*/  FMUL.FTZ R157, R9, UR10 ;  /* 0x0000000a099d7c20 */ /* 0x000fc60008410000 */
[----:B------:R-:W-:-:S04]  /*7e10*/  ISETP.GT.AND P2, PT, R165, 0x41, !P2 ;  /* 0x00000041a500780c */ /* 0x000fc80005744270 */
[----:B------:R-:W-:-:S04]  /*7e20*/  ISETP.LT.OR P2, PT, R166, 0x42, P2 ;  /* 0x00000042a600780c */ /* 0x000fc80001741670 */
[----:B------:R-:W-:Y:S02]  /*7e30*/  FSEL R145, R145, -INF , !P2 ;  /* 0xff80000091917808 */ /* 0x000fe40005000000 */
[----:B------:R-:W-:Y:S02]  /*7e40*/  ISETP.GT.AND P2, PT, R165, 0x48, !P6 ;  /* 0x00000048a500780c */ /* 0x000fe40007744270 */
[----:B------:R-:W-:Y:S02]  /*7e50*/  LOP3.LUT P6, RZ, R18, 0x2, RZ, 0xc0, !PT ;  /* 0x0000000212ff7812 */ /* 0x000fe400078cc0ff */
[----:B------:R-:W-:-:S04]  /*7e60*/  ISETP.LT.OR P2, PT, R166, 0x49, P2 ;  /* 0x00000049a600780c */ /* 0x000fc80001741670 */
[----:B------:R-:W-:Y:S02]  /*7e70*/  FSEL R148, R148, -INF , !P2 ;  /* 0xff80000094947808 */ /* 0x000fe40005000000 */
[C---:B------:R-:W-:Y:S02]  /*7e80*/  ISETP.GT.AND P2, PT, R165.reuse, 0x49, !P3 ;  /* 0x00000049a500780c */ /* 0x040fe40005f44270 */
[----:B------:R-:W-:Y:S02]  /*7e90*/  LOP3.LUT P3, RZ, R18, 0x10, RZ, 0xc0, !PT ;  /* 0x0000001012ff7812 */ /* 0x000fe4000786c0ff */
[----:B------:R-:W-:Y:S02]  /*7ea0*/  ISETP.LT.OR P2, PT, R166, 0x4a, P2 ;  /* 0x0000004aa600780c */ /* 0x000fe40001741670 */
[----:B------:R-:W-:Y:S02]  /*7eb0*/  ISETP.GT.AND P3, PT, R165, 0x50, !P3 ;  /* 0x00000050a500780c */ /* 0x000fe40005f64270 */
[----:B------:R-:W-:-:S02]  /*7ec0*/  FSEL R149, R149, -INF , !P2 ;  /* 0xff80000095957808 */ /* 0x000fc40005000000 */
[----:B------:R-:W-:Y:S02]  /*7ed0*/  ISETP.GT.AND P2, PT, R165, RZ, !P6 ;  /* 0x000000ffa500720c */ /* 0x000fe40007744270 */
[C---:B------:R-:W-:Y:S02]  /*7ee0*/  ISETP.LT.OR P3, PT, R166.reuse, 0x51, P3 ;  /* 0x00000051a600780c */ /* 0x040fe40001f61670 */
[----:B------:R-:W-:Y:S02]  /*7ef0*/  ISETP.LT.OR P2, PT, R166, 0x1, P2 ;  /* 0x00000001a600780c */ /* 0x000fe40001741670 */
[----:B------:R-:W-:Y:S02]  /*7f00*/  LOP3.LUT P6, RZ, R18, 0x1, RZ, 0xc0, !PT ;  /* 0x0000000112ff7812 */ /* 0x000fe400078cc0ff */
[----:B------:R-:W-:Y:S02]  /*7f10*/  FSEL R0, R0, -INF , !P2 ;  /* 0xff80000000007808 */ /* 0x000fe40005000000 */
[----:B------:R-:W-:-:S02]  /*7f20*/  FSETP.NEU.FTZ.AND P2, PT, R9, -INF , PT ;  /* 0xff8000000900780b */ /* 0x000fc40003f5d000 */
[----:B------:R-:W-:Y:S02]  /*7f30*/  FMNMX.FTZ R11, R0, R2, !PT ;  /* 0x00000002000b7209 */ /* 0x000fe40007810000 */
[----:B------:R-:W-:Y:S02]  /*7f40*/  FSEL R157, R157, RZ, P2 ;  /* 0x000000ff9d9d7208 */ /* 0x000fe40001000000 */
[----:B------:R-:W-:Y:S02]  /*7f50*/  FSEL R152, R152, -INF , !P3 ;  /* 0xff80000098987808 */ /* 0x000fe40005800000 */
[----:B------:R-:W-:Y:S01]  /*7f60*/  ISETP.GT.AND P6, PT, R165, 0x59, !P6 ;  /* 0x00000059a500780c */ /* 0x000fe200077c4270 */
[--C-:B------:R-:W-:Y:S01]  /*7f70*/  FFMA.FTZ R160, R13, UR10, -R157.reuse ;  /* 0x0000000a0da07c23 */ /* 0x100fe2000801089d */
[----:B------:R-:W-:Y:S01]  /*7f80*/  FMNMX.FTZ R13, R10, R11, !PT ;  /* 0x0000000b0a0d7209 */ /* 0x000fe20007810000 */
[--C-:B------:R-:W-:Y:S01]  /*7f90*/  FFMA.FTZ R188, R12, UR10, -R157.reuse ;  /* 0x0000000a0cbc7c23 */ /* 0x100fe2000801089d */
[--C-:B------:R-:W-:Y:S01]  /*7fa0*/  FFMA.FTZ R190, R20, UR10, -R157.reuse ;  /* 0x0000000a14be7c23 */ /* 0x100fe2000801089d */
[--C-:B------:R-:W-:Y:S01]  /*7fb0*/  FFMA.FTZ R20, R123, UR10, -R157.reuse ;  /* 0x0000000a7b147c23 */ /* 0x100fe2000801089d */
[----:B------:R-:W-:Y:S01]  /*7fc0*/  FMNMX.FTZ R12, R14, R13, !PT ;  /* 0x0000000d0e0c7209 */ /* 0x000fe20007810000 */
[--C-:B------:R-:W-:Y:S01]  /*7fd0*/  FFMA.FTZ R186, R126, UR10, -R157.reuse ;  /* 0x0000000a7eba7c23 */ /* 0x100fe2000801089d */
[----:B------:R-:W-:Y:S01]  /*7fe0*/  ISETP.LT.OR P6, PT, R166, 0x5a, P6 ;  /* 0x0000005aa600780c */ /* 0x000fe200037c1670 */
[--C-:B------:R-:W-:Y:S01]  /*7ff0*/  FFMA.FTZ R126, R135, UR10, -R157.reuse ;  /* 0x0000000a877e7c23 */ /* 0x100fe2000801089d */
[----:B------:R-:W-:Y:S01]  /*8000*/  FMNMX.FTZ R13, R15, R12, !PT ;  /* 0x0000000c0f0d7209 */ /* 0x000fe20007810000 */
[--C-:B------:R-:W-:Y:S01]  /*8010*/  FFMA.FTZ R184, R122, UR10, -R157.reuse ;  /* 0x0000000a7ab87c23 */ /* 0x100fe2000801089d */
[----:B------:R-:W-:Y:S01]  /*8020*/  FSEL R158, R158, -INF , !P6 ;  /* 0xff8000009e9e7808 */ /* 0x000fe20007000000 */
[--C-:B------:R-:W-:Y:S01]  /*8030*/  FFMA.FTZ R176, R138, UR10, -R157.reuse ;  /* 0x0000000a8ab07c23 */ /* 0x100fe2000801089d */
[----:B------:R-:W-:Y:S01]  /*8040*/  FMNMX.FTZ R12, R120, R13, !PT ;  /* 0x0000000d780c7209 */ /* 0x000fe20007810000 */
[--C-:B------:R-:W-:Y:S01]  /*8050*/  FFMA.FTZ R13, R21, UR10, -R157.reuse ;  /* 0x0000000a150d7c23 */ /* 0x100fe2000801089d */
[----:B------:R-:W-:Y:S01]  /*8060*/  MUFU.EX2 R188, R188 ;  /* 0x000000bc00bc7308 */ /* 0x000fe20000000800 */
[--C-:B------:R-:W-:Y:S01]  /*8070*/  FFMA.FTZ R180, R130, UR10, -R157.reuse ;  /* 0x0000000a82b47c23 */ /* 0x100fe2000801089d */
[----:B------:R-:W-:Y:S01]  /*8080*/  FMNMX.FTZ R21, R121, R12, !PT ;  /* 0x0000000c79157209 */ /* 0x000fe20007810000 */
[--C-:B------:R-:W-:Y:S01]  /*8090*/  FFMA.FTZ R182, R134, UR10, -R157.reuse ;  /* 0x0000000a86b67c23 */ /* 0x100fe2000801089d */
[--C-:B------:R-:W-:Y:S01]  /*80a0*/  FFMA.FTZ R178, R140, UR10, -R157.reuse ;  /* 0x0000000a8cb27c23 */ /* 0x100fe2000801089d */
        /* <DEDUP_REMOVED lines=8> */
[----:B------:R-:W-:Y:S01]  /*8130*/  FFMA.FTZ R170, R159, UR10, -R157 ;  /* 0x0000000a9faa7c23 */ /* 0x000fe2000801089d */
[----:B------:R-:W-:-:S02]  /*8140*/  FMNMX.FTZ R12, R128, R21, !PT ;  /* 0x00000015800c7209 */ /* 0x000fc40007810000 */
[----:B------:R-:W-:Y:S02]  /*8150*/  MUFU.EX2 R190, R190 ;  /* 0x000000be00be7308 */ /* 0x000fe40000000800 */
[----:B------:R-:W-:-:S04]  /*8160*/  FMNMX.FTZ R21, R129, R12, !PT ;  /* 0x0000000c81157209 */ /* 0x000fc80007810000 */
[----:B------:R-:W-:Y:S02]  /*8170*/  FMNMX.FTZ R12, R132, R21, !PT ;  /* 0x00000015840c7209 */ /* 0x000fe40007810000 */
[----:B------:R-:W-:Y:S02]  /*8180*/  MUFU.EX2 R13, R13 ;  /* 0x0000000d000d7308 */ /* 0x000fe40000000800 */
[----:B------:R-:W-:-:S04]  /*8190*/  FMNMX.FTZ R21, R133, R12, !PT ;  /* 0x0000000c85157209 */ /* 0x000fc80007810000 */
[----:B------:R-:W-:Y:S01]  /*81a0*/  FMNMX.FTZ R12, R136, R21, !PT ;  /* 0x00000015880c7209 */ /* 0x000fe20007810000 */
[----:B------:R-:W-:Y:S01]  /*81b0*/  FFMA.FTZ R21, R127, UR10, -R157 ;  /* 0x0000000a7f157c23 */ /* 0x000fe2000801089d */
[----:B------:R-:W-:Y:S02]  /*81c0*/  MUFU.EX2 R184, R184 ;  /* 0x000000b800b87308 */ /* 0x000fe40000000800 */
[----:B------:R-:W-:-:S04]  /*81d0*/  FMNMX.FTZ R12, R137, R12, !PT ;  /* 0x0000000c890c7209 */ /* 0x000fc80007810000 */
[----:B------:R-:W-:Y:S02]  /*81e0*/  FMNMX.FTZ R123, R141, R12, !PT ;  /* 0x0000000c8d7b7209 */ /* 0x000fe40007810000 */
[----:B------:R-:W-:Y:S02]  /*81f0*/  MUFU.EX2 R20, R20 ;  /* 0x0000001400147308 */ /* 0x000fe40000000800 */
[----:B------:R-:W-:-:S04]  /*8200*/  FMNMX.FTZ R123, R142, R123, !PT ;  /* 0x0000007b8e7b7209 */ /* 0x000fc80007810000 */
[----:B------:R-:W-:Y:S01]  /*8210*/  FMNMX.FTZ R12, R144, R123, !PT ;  /* 0x0000007b900c7209 */ /* 0x000fe20007810000 */
[--C-:B------:R-:W-:Y:S01]  /*8220*/  FFMA.FTZ R123, R131, UR10, -R157.reuse ;  /* 0x0000000a837b7c23 */ /* 0x100fe2000801089d */
[----:B------:R-:W-:Y:S01]  /*8230*/  MUFU.EX2 R186, R186 ;  /* 0x000000ba00ba7308 */ /* 0x000fe20000000800 */
[----:B------:R-:W-:Y:S01]  /*8240*/  FFMA.FTZ R131, R147, UR10, -R157 ;  /* 0x0000000a93837c23 */ /* 0x000fe2000801089d */
[----:B------:R-:W-:-:S04]  /*8250*/  FMNMX.FTZ R127, R145, R12, !PT ;  /* 0x0000000c917f7209 */ /* 0x000fc80007810000 */
[----:B------:R-:W-:Y:S02]  /*8260*/  FMNMX.FTZ R12, R148, R127, !PT ;  /* 0x0000007f940c7209 */ /* 0x000fe40007810000 */
[----:B------:R-:W-:Y:S02]  /*8270*/  MUFU.EX2 R21, R21 ;  /* 0x0000001500157308 */ /* 0x000fe40000000800 */
[----:B------:R-:W-:-:S04]  /*8280*/  FMNMX.FTZ R127, R149, R12, !PT ;  /* 0x0000000c957f7209 */ /* 0x000fc80007810000 */
[----:B------:R-:W-:Y:S02]  /*8290*/  FMNMX.FTZ R12, R152, R127, !PT ;  /* 0x0000007f980c7209 */ /* 0x000fe40007810000 */
[----:B------:R-:W-:Y:S02]  /*82a0*/  MUFU.EX2 R180, R180 ;  /* 0x000000b400b47308 */ /* 0x000fe40000000800 */
[----:B------:R-:W-:-:S04]  /*82b0*/  FMNMX.FTZ R127, R153, R12, !PT ;  /* 0x0000000c997f7209 */ /* 0x000fc80007810000 */
[----:B------:R-:W-:Y:S02]  /*82c0*/  FMNMX.FTZ R127, R156, R127, !PT ;  /* 0x0000007f9c7f7209 */ /* 0x000fe40007810000 */
[----:B------:R-:W-:Y:S02]  /*82d0*/  MUFU.EX2 R123, R123 ;  /* 0x0000007b007b7308 */ /* 0x000fe40000000800 */
[----:B------:R-:W-:Y:S01]  /*82e0*/  FMNMX.FTZ R12, R158, R127, !PT ;  /* 0x0000007f9e0c7209 */ /* 0x000fe20007810000 */
[----:B------:R-:W-:-:S04]  /*82f0*/  FFMA.FTZ R127, R139, UR10, -R157 ;  /* 0x0000000a8b7f7c23 */ /* 0x000fc8000801089d */
[----:B------:R-:W0:Y:S01]  /*8300*/  SHFL.BFLY PT, R135, R12, 0x2, 0x1f ;  /* 0x0c401f000c877f89 */ /* 0x000e2200000e0000 */
[----:B------:R-:W-:Y:S08]  /*8310*/  MUFU.EX2 R182, R182 ;  /* 0x000000b600b67308 */ /* 0x000ff00000000800 */
[----:B------:R-:W-:Y:S08]  /*8320*/  MUFU.EX2 R126, R126 ;  /* 0x0000007e007e7308 */ /* 0x000ff00000000800 */
[----:B------:R-:W-:Y:S01]  /*8330*/  MUFU.EX2 R176, R176 ;  /* 0x000000b000b07308 */ /* 0x000fe20000000800 */
[----:B0-----:R-:W-:-:S07]  /*8340*/  FMNMX.FTZ R122, R12, R135, !PT ;  /* 0x000000870c7a7209 */ /* 0x001fce0007810000 */
[----:B------:R-:W-:Y:S01]  /*8350*/  MUFU.EX2 R127, R127 ;  /* 0x0000007f007f7308 */ /* 0x000fe20000000800 */
[----:B------:R-:W-:Y:S01]  /*8360*/  FSEL R12, R9, RZ, P2 ;  /* 0x000000ff090c7208 */ /* 0x000fe20001000000 */
[--C-:B------:R-:W-:Y:S01]  /*8370*/  FFMA.FTZ R135, R155, UR10, -R157.reuse ;  /* 0x0000000a9b877c23 */ /* 0x100fe2000801089d */
[----:B------:R-:W-:Y:S01]  /*8380*/  FFMA.FTZ R157, R161, UR10, -R157 ;  /* 0x0000000aa19d7c23 */ /* 0x000fe2000801089d */
[----:B------:R-:W0:Y:S02]  /*8390*/  SHFL.BFLY PT, R139, R122, 0x1, 0x1f ;  /* 0x0c201f007a8b7f89 */ /* 0x000e2400000e0000 */
[----:B------:R-:W-:Y:S02]  /*83a0*/  FADD.FTZ R12, -R12, R3 ;  /* 0x000000030c0c7221 */ /* 0x000fe40000010100 */
[----:B------:R-:W-:Y:S02]  /*83b0*/  MUFU.EX2 R178, R178 ;  /* 0x000000b200b27308 */ /* 0x000fe40000000800 */
[----:B------:R-:W-:-:S06]  /*83c0*/  FMUL.FTZ R12, R12, UR10 ;  /* 0x0000000a0c0c7c20 */ /* 0x000fcc0008410000 */
[----:B------:R-:W1:Y:S08]  /*83d0*/  MUFU.EX2 R12, R12 ;  /* 0x0000000c000c7308 */ /* 0x000e700000000800 */
        /* <DEDUP_REMOVED lines=8> */
[--C-:B------:R-:W-:Y:S01]  /*8460*/  FFMA.FTZ R120, R125, UR10, -R138.reuse ;  /* 0x0000000a7d787c23 */ /* 0x100fe2000801088a */
[----:B------:R-:W-:Y:S01]  /*8470*/  FSEL R125, R122, RZ, P2 ;  /* 0x000000ff7a7d7208 */ /* 0x000fe20001000000 */
[--C-:B------:R-:W-:Y:S01]  /*8480*/  FFMA.FTZ R189, R0, UR10, -R138.reuse ;  /* 0x0000000a00bd7c23 */ /* 0x100fe2000801088a */
[--C-:B------:R-:W-:Y:S01]  /*8490*/  FFMA.FTZ R187, R124, UR10, -R138.reuse ;  /* 0x0000000a7cbb7c23 */ /* 0x100fe2000801088a */
[----:B------:R-:W-:Y:S01]  /*84a0*/  FFMA.FTZ R10, R10, UR10, -R138 ;  /* 0x0000000a0a0a7c23 */ /* 0x000fe2000801088a */
[----:B-1----:R-:W-:Y:S01]  /*84b0*/  FFMA.FTZ R124, R12, R7, R188 ;  /* 0x000000070c7c7223 */ /* 0x002fe200000100bc */
[----:B------:R-:W-:Y:S01]  /*84c0*/  FADD.FTZ R125, -R125, R2 ;  /* 0x000000027d7d7221 */ /* 0x000fe20000010100 */
[----:B------:R-:W-:Y:S01]  /*84d0*/  FFMA.FTZ R191, R14, UR10, -R138 ;  /* 0x0000000a0ebf7c23 */ /* 0x000fe2000801088a */
[----:B------:R-:W-:Y:S01]  /*84e0*/  MUFU.EX2 R189, R189 ;  /* 0x000000bd00bd7308 */ /* 0x000fe20000000800 */
[----:B------:R-:W-:Y:S01]  /*84f0*/  FADD.FTZ R7, R11, R124 ;  /* 0x0000007c0b077221 */ /* 0x000fe20000010000 */
[----:B------:R-:W-:Y:S01]  /*8500*/  FMUL.FTZ R125, R125, UR10 ;  /* 0x0000000a7d7d7c20 */ /* 0x000fe20008410000 */
        /* <DEDUP_REMOVED lines=17> */
[----:B------:R-:W-:Y:S01]  /*8620*/  F2FP.BF16.F32.PACK_AB R184, R20, R184 ;  /* 0x000000b814b8723e */ /* 0x000fe200000010ff */
[----:B------:R-:W-:Y:S01]  /*8630*/  FADD.FTZ R132, R186, R129 ;  /* 0x00000081ba847221 */ /* 0x000fe20000010000 */
[----:B------:R-:W-:Y:S01]  /*8640*/  F2FP.BF16.F32.PACK_AB R188, R11, R188 ;  /* 0x000000bc0bbc723e */ /* 0x000fe200000010ff */
[----:B------:R-:W-:Y:S01]  /*8650*/  FFMA.FTZ R169, R152, UR10, -R138 ;  /* 0x0000000a98a97c23 */ /* 0x000fe2000801088a */
[----:B------:R-:W2:Y:S01]  /*8660*/  MUFU.EX2 R191, R191 ;  /* 0x000000bf00bf7308 */ /* 0x000ea20000000800 */
[----:B0-----:R-:W-:Y:S01]  /*8670*/  FFMA.FTZ R7, R0, R6, R189 ;  /* 0x0000000600077223 */ /* 0x001fe200000100bd */
[----:B------:R-:W-:Y:S01]  /*8680*/  FADD.FTZ R125, R21, R132 ;  /* 0x00000084157d7221 */ /* 0x000fe20000010000 */
[--C-:B------:R-:W-:Y:S01]  /*8690*/  FFMA.FTZ R6, R142, UR10, -R138.reuse ;  /* 0x0000000a8e067c23 */ /* 0x100fe2000801088a */
[--C-:B------:R-:W-:Y:S01]  /*86a0*/  FFMA.FTZ R153, R153, UR10, -R138.reuse ;  /* 0x0000000a99997c23 */ /* 0x100fe2000801088a */
[----:B------:R-:W-:Y:S01]  /*86b0*/  FFMA.FTZ R156, R156, UR10, -R138 ;  /* 0x0000000a9c9c7c23 */ /* 0x000fe2000801088a */
[----:B------:R-:W-:Y:S01]  /*86c0*/  FADD.FTZ R132, R180, R125 ;  /* 0x0000007db4847221 */ /* 0x000fe20000010000 */
[----:B------:R-:W-:Y:S01]  /*86d0*/  IMAD.U32 R125, RZ, RZ, UR6 ;  /* 0x00000006ff7d7e24 */ /* 0x000fe2000f8e00ff */
[----:B------:R-:W0:Y:S01]  /*86e0*/  MUFU.EX2 R14, R14 ;  /* 0x0000000e000e7308 */ /* 0x000e220000000800 */
[C---:B-1----:R-:W-:Y:S01]  /*86f0*/  FADD.FTZ R128, R10.reuse, R7 ;  /* 0x000000070a807221 */ /* 0x042fe20000010000 */
[----:B------:R-:W-:Y:S01]  /*8700*/  F2FP.BF16.F32.PACK_AB R189, R10, R189 ;  /* 0x000000bd0abd723e */ /* 0x000fe200000010ff */
[----:B------:R-:W-:Y:S01]  /*8710*/  @!P1 VIADD R125, R125, 0x30860 ;  /* 0x000308607d7d9836 */ /* 0x000fe20000000000 */
[C---:B------:R-:W-:Y:S01]  /*8720*/  ISETP.GT.AND P2, PT, R8.reuse, UR50, PT ;  /* 0x0000003208007c0c */ /* 0x040fe2000bf44270 */
[----:B------:R-:W-:Y:S01]  /*8730*/  VIADD R8, R8, 0xffffffff ;  /* 0xffffffff08087836 */ /* 0x000fe20000000000 */
[----:B------:R-:W-:-:S02]  /*8740*/  F2FP.BF16.F32.PACK_AB R190, R13, R190 ;  /* 0x000000be0dbe723e */ /* 0x000fc400000010ff */
[----:B------:R-:W1:Y:S01]  /*8750*/  MUFU.EX2 R185, R185 ;  /* 0x000000b900b97308 */ /* 0x000e620000000800 */
[----:B--2---:R-:W-:Y:S01]  /*8760*/  FADD.FTZ R7, R191, R128 ;  /* 0x00000080bf077221 */ /* 0x004fe20000010000 */
[----:B------:R-:W-:Y:S02]  /*8770*/  F2FP.BF16.F32.PACK_AB R186, R21, R186 ;  /* 0x000000ba15ba723e */ /* 0x000fe400000010ff */
[----:B------:R-:W-:-:S04]  /*8780*/  F2FP.BF16.F32.PACK_AB R180, R123, R180 ;  /* 0x000000b47bb4723e */ /* 0x000fc800000010ff */
[----:B------:R-:W2:Y:S01]  /*8790*/  MUFU.EX2 R15, R15 ;  /* 0x0000000f000f7308 */ /* 0x000ea20000000800 */
[C---:B0-----:R-:W-:Y:S01]  /*87a0*/  FADD.FTZ R128, R14.reuse, R7 ;  /* 0x000000070e807221 */ /* 0x041fe20000010000 */
[----:B------:R-:W-:Y:S01]  /*87b0*/  FADD.FTZ R7, R123, R132 ;  /* 0x000000847b077221 */ /* 0x000fe20000010000 */
[----:B------:R-:W-:Y:S01]  /*87c0*/  @!P1 PRMT R132, RZ, 0x654, R125 ;  /* 0x00000654ff849816 */ /* 0x000fe2000000007d */
[----:B------:R-:W-:Y:S01]  /*87d0*/  FFMA.FTZ R125, R145, UR10, -R138 ;  /* 0x0000000a917d7c23 */ /* 0x000fe2000801088a */
[----:B------:R-:W-:Y:S01]  /*87e0*/  F2FP.BF16.F32.PACK_AB R191, R14, R191 ;  /* 0x000000bf0ebf723e */ /* 0x000fe200000010ff */
[----:B------:R-:W-:Y:S01]  /*87f0*/  FADD.FTZ R129, R182, R7 ;  /* 0x00000007b6817221 */ /* 0x000fe20000010000 */
[----:B------:R0:W-:Y:S01]  /*8800*/  @!P1 SYNCS.ARRIVE.TRANS64.RED.A1T0 RZ, [R132+URZ], RZ ;  /* 0x000000ff84ff99a7 */ /* 0x0001e2000810043f */
[----:B------:R-:W3:Y:S01]  /*8810*/  MUFU.EX2 R187, R187 ;  /* 0x000000bb00bb7308 */ /* 0x000ee20000000800 */
[----:B-1----:R-:W-:Y:S01]  /*8820*/  FADD.FTZ R128, R185, R128 ;  /* 0x00000080b9807221 */ /* 0x002fe20000010000 */
[C---:B------:R-:W-:Y:S01]  /*8830*/  FADD.FTZ R129, R126.reuse, R129 ;  /* 0x000000817e817221 */ /* 0x040fe20000010000 */
[----:B------:R-:W-:-:S03]  /*8840*/  F2FP.BF16.F32.PACK_AB R182, R126, R182 ;  /* 0x000000b67eb6723e */ /* 0x000fc600000010ff */
[----:B------:R-:W-:Y:S01]  /*8850*/  FADD.FTZ R136, R176, R129 ;  /* 0x00000081b0887221 */ /* 0x000fe20000010000 */
[----:B------:R-:W-:Y:S01]  /*8860*/  F2FP.BF16.F32.PACK_AB R176, R127, R176 ;  /* 0x000000b07fb0723e */ /* 0x000fe200000010ff */
[----:B------:R-:W0:Y:S01]  /*8870*/  MUFU.EX2 R120, R120 ;  /* 0x0000007800787308 */ /* 0x000e220000000800 */
[C---:B--2---:R-:W-:Y:S01]  /*8880*/  FADD.FTZ R128, R15.reuse, R128 ;  /* 0x000000800f807221 */ /* 0x044fe20000010000 */
[----:B------:R-:W-:-:S06]  /*8890*/  F2FP.BF16.F32.PACK_AB R185, R15, R185 ;  /* 0x000000b90fb9723e */ /* 0x000fcc00000010ff */
[----:B------:R-:W1:Y:S01]  /*88a0*/  MUFU.EX2 R181, R181 ;  /* 0x000000b500b57308 */ /* 0x000e620000000800 */
[----:B---3--:R-:W-:Y:S01]  /*88b0*/  FADD.FTZ R7, R187, R128 ;  /* 0x00000080bb077221 */ /* 0x008fe20000010000 */
[--C-:B------:R-:W-:Y:S01]  /*88c0*/  FFMA.FTZ R128, R149, UR10, -R138.reuse ;  /* 0x0000000a95807c23 */ /* 0x100fe2000801088a */
[----:B------:R-:W-:-:S05]  /*88d0*/  FFMA.FTZ R138, R158, UR10, -R138 ;  /* 0x0000000a9e8a7c23 */ /* 0x000fca000801088a */
[----:B------:R-:W2:Y:S01]  /*88e0*/  MUFU.EX2 R121, R121 ;  /* 0x0000007900797308 */ /* 0x000ea20000000800 */
[C---:B0-----:R-:W-:Y:S01]  /*88f0*/  FADD.FTZ R132, R120.reuse, R7 ;  /* 0x0000000778847221 */ /* 0x041fe20000010000 */
[----:B------:R-:W-:Y:S01]  /*8900*/  FADD.FTZ R7, R127, R136 ;  /* 0x000000887f077221 */ /* 0x000fe20000010000 */
[----:B------:R-:W-:-:S03]  /*8910*/  F2FP.BF16.F32.PACK_AB R187, R120, R187 ;  /* 0x000000bb78bb723e */ /* 0x000fc600000010ff */
[----:B------:R-:W-:Y:S01]  /*8920*/  FADD.FTZ R129, R178, R7 ;  /* 0x00000007b2817221 */ /* 0x000fe20000010000 */
[C---:B------:R-:W-:Y:S01]  /*8930*/  F2FP.BF16.F32.PACK_AB R178, R130.reuse, R178 ;  /* 0x000000b282b2723e */ /* 0x040fe200000010ff */
[----:B------:R-:W0:Y:S01]  /*8940*/  MUFU.EX2 R183, R183 ;  /* 0x000000b700b77308 */ /* 0x000e220000000800 */
[----:B-1----:R-:W-:Y:S01]  /*8950*/  FADD.FTZ R132, R181, R132 ;  /* 0x00000084b5847221 */ /* 0x002fe20000010000 */
[----:B------:R-:W-:-:S04]  /*8960*/  FADD.FTZ R129, R130, R129 ;  /* 0x0000008182817221 */ /* 0x000fc80000010000 */
[----:B------:R-:W-:Y:S01]  /*8970*/  FADD.FTZ R136, R172, R129 ;  /* 0x00000081ac887221 */ /* 0x000fe20000010000 */
[----:B------:R-:W-:Y:S01]  /*8980*/  F2FP.BF16.F32.PACK_AB R172, R131, R172 ;  /* 0x000000ac83ac723e */ /* 0x000fe200000010ff */
[----:B------:R-:W1:Y:S01]  /*8990*/  MUFU.EX2 R2, R133 ;  /* 0x0000008500027308 */ /* 0x000e620000000800 */
[----:B--2---:R-:W-:Y:S01]  /*89a0*/  FADD.FTZ R132, R121, R132 ;  /* 0x0000008479847221 */ /* 0x004fe20000010000 */
[----:B------:R-:W-:Y:S01]  /*89b0*/  FADD.FTZ R11, R131, R136 ;  /* 0x00000088830b7221 */ /* 0x000fe20000010000 */
[----:B------:R-:W-:-:S05]  /*89c0*/  F2FP.BF16.F32.PACK_AB R181, R121, R181 ;  /* 0x000000b579b5723e */ /* 0x000fca00000010ff */
[----:B------:R-:W2:Y:S01]  /*89d0*/  MUFU.EX2 R177, R177 ;  /* 0x000000b100b17308 */ /* 0x000ea20000000800 */
[----:B0-----:R-:W-:-:S07]  /*89e0*/  FADD.FTZ R7, R183, R132 ;  /* 0x00000084b7077221 */ /* 0x001fce0000010000 */
        /* <DEDUP_REMOVED lines=42> */
[C---:B--2---:R-:W-:Y:S01]  /*8c90*/  FADD.FTZ R3, R20.reuse, R3 ;  /* 0x0000000314037221 */ /* 0x044fe20000010000 */
[----:B------:R-:W-:-:S03]  /*8ca0*/  F2FP.BF16.F32.PACK_AB R169, R20, R169 ;  /* 0x000000a914a9723e */ /* 0x000fc600000010ff */
[----:B0-----:R-:W-:-:S04]  /*8cb0*/  FADD.FTZ R3, R156, R3 ;  /* 0x000000039c037221 */ /* 0x001fc80000010000 */
[C---:B-1----:R-:W-:Y:S01]  /*8cc0*/  FADD.FTZ R6, R138.reuse, R3 ;  /* 0x000000038a067221 */ /* 0x042fe20000010000 */
[----:B------:R-:W-:Y:S01]  /*8cd0*/  F2FP.BF16.F32.PACK_AB R171, R138, R156 ;  /* 0x0000009c8aab723e */ /* 0x000fe200000010ff */
[----:B------:R-:W-:Y:S01]  /*8ce0*/  IMAD.MOV.U32 R3, RZ, RZ, R9 ;  /* 0x000000ffff037224 */ /* 0x000fe200078e0009 */
[----:B------:R-:W-:Y:S06]  /*8cf0*/  @P2 BRA `(.L_x_4406) ;  /* 0xffffffc800682947 */ /* 0x000fec000383ffff */
[----:B------:R-:W-:Y:S01]  /*8d00*/  IMAD.MOV.U32 R2, RZ, RZ, R122 ;  /* 0x000000ffff027224 */ /* 0x000fe200078e007a */
[----:B------:R-:W-:Y:S01]  /*8d10*/  UMOV UR37, UR5 ;  /* 0x0000000500257c82 */ /* 0x000fe20008000000 */
[----:B------:R-:W-:Y:S01]  /*8d20*/  IMAD.MOV.U32 R3, RZ, RZ, R9 ;  /* 0x000000ffff037224 */ /* 0x000fe200078e0009 */
[----:B------:R-:W-:-:S06]  /*8d30*/  UMOV UR36, UR39 ;  /* 0x0000002700247c82 */ /* 0x000fcc0008000000 */
.L_x_4389:
[----:B------:R-:W-:Y:S01]  /*8d40*/  ULDC UR4, c[0x0][0x448] ;  /* 0x0001120000047ab9 */ /* 0x000fe20000000800 */
[----:B------:R-:W-:Y:S01]  /*8d50*/  IADD3 R9, R16, 0x1, -R17 ;  /* 0x0000000110097810 */ /* 0x000fe20007ffe811 */
[----:B------:R-:W-:Y:S01]  /*8d60*/  UISETP.NE.AND UP0, UPT, UR4, 0x1, UPT ;  /* 0x000000010400788c */ /* 0x000fe2000bf05270 */
[----:B------:R-:W-:Y:S02]  /*8d70*/  ULDC UR11, c[0x0][0x9e4] ;  /* 0x00027900000b7ab9 */ /* 0x000fe40000000800 */
[----:B------:R-:W-:Y:S01]  /*8d80*/  R2UR UR7, R9 ;  /* 0x00000000090772ca */ /* 0x000fe200000e0000 */
[----:B------:R-:W-:Y:S02]  /*8d90*/  UISETP.GE.AND UP1, UPT, UR11, 0x1, UPT ;  /* 0x000000010b00788c */ /* 0x000fe4000bf26270 */
[----:B------:R-:W-:Y:S01]  /*8da0*/  UIADD3 UR6, UR60, 0x7f, URZ ;  /* 0x0000007f3c067890 */ /* 0x000fe2000fffe03f */
[----:B------:R-:W-:-:S03]  /*8db0*/  ULDC UR15, c[0x0][0x9dc] ;  /* 0x00027700000f7ab9 */ /* 0x000fc60000000800 */
[----:B------:R-:W-:Y:S01]  /*8dc0*/  PLOP3.LUT P2, PT, PT, PT, UP1, 0x40, 0x0 ;  /* 0x000000000000781c */ /* 0x000fe20003f4e818 */
[----:B------:R-:W-:Y:S01]  /*8dd0*/  @UP0 ULDC UR4, c[0x0][0x44c] ;  /* 0x0001130000040ab9 */ /* 0x000fe20000000800 */
[----:B------:R-:W-:Y:S01]  /*8de0*/  @UP0 ULDC UR14, c[0x0][0x450] ;  /* 0x00011400000e0ab9 */ /* 0x000fe20000000800 */
[----:B------:R-:W-:-:S04]  /*8df0*/  UIMAD.WIDE.U32 UR4, UR6, UR4, URZ ;  /* 0x00000004060472a5 */ /* 0x000fc8000f8e003f */
[----:B------:R-:W-:-:S04]  /*8e00*/  @UP0 USHF.R.U32.HI UR6, URZ, UR14, UR5 ;  /* 0x0000000e3f060299 */ /* 0x000fc80008011605 */
[----:B------:R-:W-:-:S04]  /*8e10*/  UIADD3 UR6, UR7, UR6, URZ ;  /* 0x0000000607067290 */ /* 0x000fc8000fffe03f */
[----:B------:R-:W-:Y:S01]  /*8e20*/  UIADD3 UR15, UR6, -UR15, URZ ;  /* 0x8000000f060f7290 */ /* 0x000fe2000fffe03f */
[----:B------:R-:W-:Y:S11]  /*8e30*/  @P2 BRA `(.L_x_4407) ;  /* 0x0000000000482947 */ /* 0x000ff60003800000 */
        /* <DEDUP_REMOVED lines=11> */
.L_x_4408:
[----:B------:R-:W-:-:S11]  /*8ef0*/  UISETP.NE.AND UP2, UPT, UR11, 0x1, UPT ;  /* 0x000000010b00788c */ /* 0x000fd6000bf45270 */
[----:B------:R-:W-:Y:S02]  /*8f00*/  @UP2 ULDC.64 UR4, c[0x0][0x9e8] ;  /* 0x00027a0000042ab9 */ /* 0x000fe40000000a00 */
[----:B------:R-:W-:-:S04]  /*8f10*/  UIMAD.WIDE.U32 UR6, UR14, UR4, URZ ;  /* 0x000000040e0672a5 */ /* 0x000fc8000f8e003f */
[----:B------:R-:W-:-:S12]  /*8f20*/  @UP2 USHF.R.U32.HI UR14, URZ, UR5, UR7 ;  /* 0x000000053f0e2299 */ /* 0x000fd80008011607 */
.L_x_4409:
[----:B------:R-:W-:-:S04]  /*8f30*/  UIMAD UR11, UR14, UR11, URZ ;  /* 0x0000000b0e0b72a4 */ /* 0x000fc8000f8e023f */
[----:B------:R-:W-:-:S04]  /*8f40*/  UISETP.LT.AND UP2, UPT, UR15, UR11, UPT ;  /* 0x0000000b0f00728c */ /* 0x000fc8000bf41270 */
[----:B------:R-:W-:-:S12]  /*8f50*/  USEL UR15, UR15, UR11, !UP2 ;  /* 0x0000000b0f0f7287 */ /* 0x000fd8000d000000 */
.L_x_4407:
        /* <DEDUP_REMOVED lines=15> */
.L_x_4419:
[----:B------:R-:W-:-:S04]  /*9050*/  UIADD3 UR37, UR4, 0x1, URZ ;  /* 0x0000000104257890 */ /* 0x000fc8000fffe03f */
[----:B------:R-:W-:-:S04]  /*9060*/  UISETP.NE.AND UP2, UPT, UR37, 0x2, UPT ;  /* 0x000000022500788c */ /* 0x000fc8000bf45270 */
[----:B------:R-:W-:Y:S02]  /*9070*/  USEL UR36, URZ, 0x1, UP2 ;  /* 0x000000013f247887 */ /* 0x000fe40009000000 */
[----:B------:R-:W-:Y:S02]  /*9080*/  USEL UR37, UR37, URZ, UP2 ;  /* 0x0000003f25257287 */ /* 0x000fe40009000000 */
[----:B------:R-:W-:Y:S01]  /*9090*/  ULOP3.LUT UR36, UR7, UR36, URZ, 0x3c, !UPT ;  /* 0x0000002407247292 */ /* 0x000fe2000f8e3c3f */
[----:B------:R-:W-:Y:S11]  /*90a0*/  @!P0 BRA `(.L_x_4411) ;  /* 0x0000000000048947 */ /* 0x000ff60003800000 */
[----:B------:R-:W-:Y:S01]  /*90b0*/  BPT.TRAP 0x1 ;  /* 0x000000040000795c */ /* 0x000fe20000300000 */
.L_x_4411:
[----:B------:R-:W-:Y:S01]  /*90c0*/  ULEA UR6, UR37, UR38, 0x3 ;  /* 0x0000002625067291 */ /* 0x000fe2000f8e183f */
[----:B------:R-:W-:-:S05]  /*90d0*/  IMAD.U32 R2, RZ, RZ, UR36 ;  /* 0x00000024ff027e24 */ /* 0x000fca000f8e00ff */
[----:B------:R-:W-:-:S04]  /*90e0*/  SHF.L.U32 R2, R2, 0x1f, RZ ;  /* 0x0000001f02027819 */ /* 0x000fc800000006ff */
[----:B------:R0:W1:Y:S01]  /*90f0*/  SYNCS.PHASECHK.TRANS64.TRYWAIT P2, [UR6+0x30830], R2 ;  /* 0x03083002ff0075a7 */ /* 0x0000620008040146 */
[----:B------:R-:W-:Y:S05]  /*9100*/  @!P0 BRA `(.L_x_4412) ;  /* 0x0000000000048947 */ /* 0x000fea0003800000 */
[----:B------:R-:W-:Y:S01]  /*9110*/  BPT.TRAP 0x1 ;  /* 0x000000040000795c */ /* 0x000fe20000300000 */
.L_x_4412:
[-C--:B------:R-:W-:Y:S01]  /*9120*/  FMUL.FTZ R24, R24, R12.reuse ;  /* 0x0000000c18187220 */ /* 0x080fe20000410000 */
[----:B------:R-:W-:Y:S01]  /*9130*/  FMUL.FTZ R25, R25, R12 ;  /* 0x0000000c19197220 */ /* 0x000fe20000410000 */
[----:B-1----:R-:W-:Y:S06]  /*9140*/  @P2 BRA `(.L_x_4413) ;  /* 0x0000000000082947 */ /* 0x002fec0003800000 */
[----:B------:R-:W1:Y:S02]  /*9150*/  SYNCS.PHASECHK.TRANS64.TRYWAIT P2, [UR6+0x30830], R2 ;  /* 0x03083002ff0075a7 */ /* 0x000e640008040146 */
[----:B-1----:R-:W-:Y:S05]  /*9160*/  @!P2 BRA `(.L_x_4414) ;  /* 0x000001240008a947 */ /* 0x002fea0003800000 */
.L_x_4413:
        /* <DEDUP_REMOVED lines=165> */
.L_x_4415:
[----:B------:R-:W-:Y:S01]  /*9bc0*/  ULEA UR11, UR4, UR38, 0x3 ;  /* 0x00000026040b7291 */ /* 0x000fe2000f8e183f */
[----:B------:R-:W-:-:S05]  /*9bd0*/  IMAD.U32 R0, RZ, RZ, UR7 ;  /* 0x00000007ff007e24 */ /* 0x000fca000f8e00ff */
[----:B------:R-:W-:-:S04]  /*9be0*/  SHF.L.U32 R0, R0, 0x1f, RZ ;  /* 0x0000001f00007819 */ /* 0x000fc800000006ff */
[----:B------:R2:W3:Y:S01]  /*9bf0*/  SYNCS.PHASECHK.TRANS64.TRYWAIT P2, [UR11+0x30850], R0 ;  /* 0x03085000ff0075a7 */ /* 0x0004e2000804014b */
[----:B------:R-:W-:Y:S05]  /*9c00*/  @!P0 BRA `(.L_x_4416) ;  /* 0x0000000000048947 */ /* 0x000fea0003800000 */
[----:B------:R-:W-:Y:S01]  /*9c10*/  BPT.TRAP 0x1 ;  /* 0x000000040000795c */ /* 0x000fe20000300000 */
.L_x_4416:
[----:B---3--:R-:W-:Y:S05]  /*9c20*/  @P2 BRA `(.L_x_4417) ;  /* 0x0000000000082947 */ /* 0x008fea0003800000 */
[----:B------:R-:W3:Y:S02]  /*9c30*/  SYNCS.PHASECHK.TRANS64.TRYWAIT P2, [UR11+0x30850], R0 ;  /* 0x03085000ff0075a7 */ /* 0x000ee4000804014b */
[----:B---3--:R-:W-:Y:S05]  /*9c40*/  @!P2 BRA `(.L_x_4418) ;  /* 0x000001180068a947 */ /* 0x008fea0003800000 */
.L_x_4417:
        /* <DEDUP_REMOVED lines=16> */
[----:B------:R-:W-:Y:S01]  /*9d50*/  UIMAD UR4, UR4, 0x900, UR6 ;  /* 0x00000900040478a4 */ /* 0x000fe2000f8e0206 */
        /* <DEDUP_REMOVED lines=39> */
[----:B------:R-:W-:Y:S01]  /*9fd0*/  UMOV UR10, UR50 ;  /* 0x00000032000a7c82 */ /* 0x000fe20008000000 */
        /* <DEDUP_REMOVED lines=58> */
[----:B------:R-:W0:Y:S01]  /*a380*/  MUFU.TANH R20, R20 ;  /* 0x0000001400147308 */ /* 0x000e220000002400 */
[----:B-1----:R-:W-:Y:S01]  /*a390*/  FMNMX.FTZ R161, R13, R160, !PT ;  /* 0x000000a00da17209 */ /* 0x002fe20007810000 */
[----:B------:R-:W-:Y:S02]  /*a3a0*/  WARPGROUP.DEPBAR.LE gsb0, 0x0 ;  /* 0x00008000000079c5 */ /* 0x000fe40000010000 */
[----:B------:R-:W-:-:S04]  /*a3b0*/  WARPGROUP.ARRIVE ;  /* 0x00000000000079c5 */ /* 0x000fc80000000000 */
[----:B------:R-:W1:Y:S01]  /*a3c0*/  MUFU.TANH R120, R120 ;  /* 0x0000007800787308 */ /* 0x000e620000002400 */
[----:B---3--:R-:W-:Y:S01]  /*a3d0*/  FMNMX.FTZ R161, R14, R161, !PT ;  /* 0x000000a10ea17209 */ /* 0x008fe20007810000 */
[----:B------:R-:W-:Y:S01]  /*a3e0*/  HGMMA.64x192x16.F32.BF16 R24, R184, gdesc[UR4].tnspB, R24, gsb0 ;  /* 0x42e00004b8187df0 */ /* 0x000fe20008001818 */
[----:B------:R-:W-:Y:S01]  /*a3f0*/  UIADD3 UR6, UR4, 0x100, URZ ;  /* 0x0000010004067890 */ /* 0x000fe2000fffe03f */
[----:B--2---:R-:W-:Y:S01]  /*a400*/  FMNMX.FTZ R12, R3, R12, !PT ;  /* 0x0000000c030c7209 */ /* 0x004fe20007810000 */
[----:B------:R-:W-:-:S03]  /*a410*/  UMOV UR7, 0x40000040 ;  /* 0x4000004000077882 */ /* 0x000fc60000000000 */
[----:B------:R-:W2:Y:S01]  /*a420*/  MUFU.TANH R123, R123 ;  /* 0x0000007b007b7308 */ /* 0x000ea20000002400 */
[----:B0-----:R-:W-:Y:S01]  /*a430*/  FMNMX.FTZ R161, R20, R161, !PT ;  /* 0x000000a114a17209 */ /* 0x001fe20007810000 */
[----:B------:R-:W0:Y:S06]  /*a440*/  SHFL.BFLY PT, R3, R12, 0x1, 0x1f ;  /* 0x0c201f000c037f89 */ /* 0x000e2c00000e0000 */
[----:B------:R-:W3:Y:S08]  /*a450*/  MUFU.TANH R124, R124 ;  /* 0x0000007c007c7308 */ /* 0x000ef00000002400 */
[----:B------:R-:W4:Y:S08]  /*a460*/  MUFU.TANH R127, R127 ;  /* 0x0000007f007f7308 */ /* 0x000f300000002400 */
[----:B------:R-:W5:Y:S01]  /*a470*/  MUFU.TANH R129, R129 ;  /* 0x0000008100817308 */ /* 0x000f620000002400 */
[----:B0-----:R-:W-:-:S05]  /*a480*/  FMNMX.FTZ R3, R12, R3, !PT ;  /* 0x000000030c037209 */ /* 0x001fca0007810000 */
[----:B------:R-:W-:Y:S02]  /*a490*/  FADD.FTZ R9, -R3, R9 ;  /* 0x0000000903097221 */ /* 0x000fe40000010100 */
[----:B------:R-:W0:Y:S02]  /*a4a0*/  MUFU.TANH R131, R131 ;  /* 0x0000008300837308 */ /* 0x000e240000002400 */
[----:B------:R-:W-:Y:S01]  /*a4b0*/  FMUL.FTZ R12, R9, UR10 ;  /* 0x0000000a090c7c20 */ /* 0x000fe20008410000 */
[----:B------:R-:W-:-:S04]  /*a4c0*/  FMUL.FTZ R9, R3, UR10 ;  /* 0x0000000a03097c20 */ /* 0x000fc80008410000 */
[--C-:B------:R-:W-:Y:S01]  /*a4d0*/  FFMA.FTZ R188, R0, UR10, -R9.reuse ;  /* 0x0000000a00bc7c23 */ /* 0x100fe20008010809 */
[----:B-1----:R-:W-:Y:S01]  /*a4e0*/  FMNMX.FTZ R0, R120, R161, !PT ;  /* 0x000000a178007209 */ /* 0x002fe20007810000 */
[--C-:B------:R-:W-:Y:S01]  /*a4f0*/  FFMA.FTZ R190, R15, UR10, -R9.reuse ;  /* 0x0000000a0fbe7c23 */ /* 0x100fe20008010809 */
[----:B------:R-:W1:Y:S01]  /*a500*/  MUFU.TANH R132, R132 ;  /* 0x0000008400847308 */ /* 0x000e620000002400 */
[--C-:B------:R-:W-:Y:S01]  /*a510*/  FFMA.FTZ R161, R21, UR10, -R9.reuse ;  /* 0x0000000a15a17c23 */ /* 0x100fe20008010809 */
[----:B--2---:R-:W-:Y:S01]  /*a520*/  FMNMX.FTZ R15, R123, R0, !PT ;  /* 0x000000007b0f7209 */ /* 0x004fe20007810000 */
[--C-:B------:R-:W-:Y:S01]  /*a530*/  FFMA.FTZ R160, R2, UR10, -R9.reuse ;  /* 0x0000000a02a07c23 */ /* 0x100fe20008010809 */
[--C-:B------:R-:W-:Y:S01]  /*a540*/  FFMA.FTZ R134, R134, UR10, -R9.reuse ;  /* 0x0000000a86867c23 */ /* 0x100fe20008010809 */
[----:B------:R-:W-:Y:S01]  /*a550*/  FFMA.FTZ R149, R149, UR10, -R9 ;  /* 0x0000000a95957c23 */ /* 0x000fe20008010809 */
[----:B---3--:R-:W-:Y:S02]  /*a560*/  FMNMX.FTZ R0, R124, R15, !PT ;  /* 0x0000000f7c007209 */ /* 0x008fe40007810000 */
[----:B------:R-:W2:Y:S02]  /*a570*/  MUFU.TANH R143, R143 ;  /* 0x0000008f008f7308 */ /* 0x000ea40000002400 */
[----:B----4-:R-:W-:-:S04]  /*a580*/  FMNMX.FTZ R0, R127, R0, !PT ;  /* 0x000000007f007209 */ /* 0x010fc80007810000 */
[----:B-----5:R-:W-:Y:S02]  /*a590*/  FMNMX.FTZ R0, R129, R0, !PT ;  /* 0x0000000081007209 */ /* 0x020fe40007810000 */
[----:B------:R-:W3:Y:S02]  /*a5a0*/  MUFU.TANH R146, R146 ;  /* 0x0000009200927308 */ /* 0x000ee40000002400 */
[----:B0-----:R-:W-:-:S04]  /*a5b0*/  FMNMX.FTZ R15, R131, R0, !PT ;  /* 0x00000000830f7209 */ /* 0x001fc80007810000 */
[----:B-1----:R-:W-:Y:S01]  /*a5c0*/  FMNMX.FTZ R0, R132, R15, !PT ;  /* 0x0000000f84007209 */ /* 0x002fe20007810000 */
[--C-:B------:R-:W-:Y:S01]  /*a5d0*/  FFMA.FTZ R15, R122, UR10, -R9.reuse ;  /* 0x0000000a7a0f7c23 */ /* 0x100fe20008010809 */
[----:B------:R-:W0:Y:S01]  /*a5e0*/  MUFU.TANH R147, R147 ;  /* 0x0000009300937308 */ /* 0x000e220000002400 */
[----:B------:R-:W-:Y:S01]  /*a5f0*/  FFMA.FTZ R122, R144, UR10, -R9 ;  /* 0x0000000a907a7c23 */ /* 0x000fe20008010809 */
[----:B--2---:R-:W-:-:S06]  /*a600*/  FMNMX.FTZ R21, R143, R0, !PT ;  /* 0x000000008f157209 */ /* 0x004fcc0007810000 */
[----:B------:R-:W1:Y:S01]  /*a610*/  MUFU.TANH R150, R150 ;  /* 0x0000009600967308 */ /* 0x000e620000002400 */
[----:B---3--:R-:W-:-:S07]  /*a620*/  FMNMX.FTZ R0, R146, R21, !PT ;  /* 0x0000001592007209 */ /* 0x008fce0007810000 */
[----:B------:R-:W-:Y:S01]  /*a630*/  MUFU.TANH R151, R151 ;  /* 0x0000009700977308 */ /* 0x000fe20000002400 */
[----:B0-----:R-:W-:-:S07]  /*a640*/  FMNMX.FTZ R21, R147, R0, !PT ;  /* 0x0000000093157209 */ /* 0x001fce0007810000 */
[----:B------:R-:W-:Y:S01]  /*a650*/  MUFU.TANH R152, R152 ;  /* 0x0000009800987308 */ /* 0x000fe20000002400 */
[----:B-1----:R-:W-:Y:S01]  /*a660*/  FMNMX.FTZ R0, R150, R21, !PT ;  /* 0x0000001596007209 */ /* 0x002fe20007810000 */
[--C-:B------:R-:W-:Y:S01]  /*a670*/  FFMA.FTZ R21, R126, UR10, -R9.reuse ;  /* 0x0000000a7e157c23 */ /* 0x100fe20008010809 */
[----:B------:R-:W-:-:S05]  /*a680*/  FFMA.FTZ R126, R138, UR10, -R9 ;  /* 0x0000000a8a7e7c23 */ /* 0x000fca0008010809 */
[----:B------:R-:W-:Y:S08]  /*a690*/  MUFU.TANH R153, R153 ;  /* 0x0000009900997308 */ /* 0x000ff00000002400 */
[----:B------:R-:W-:Y:S08]  /*a6a0*/  MUFU.TANH R154, R154 ;  /* 0x0000009a009a7308 */ /* 0x000ff00000002400 */
[----:B------:R-:W-:Y:S08]  /*a6b0*/  MUFU.TANH R155, R155 ;  /* 0x0000009b009b7308 */ /* 0x000ff00000002400 */
[----:B------:R-:W-:Y:S08]  /*a6c0*/  MUFU.TANH R156, R156 ;  /* 0x0000009c009c7308 */ /* 0x000ff00000002400 */
[----:B------:R-:W-:Y:S08]  /*a6d0*/  MUFU.TANH R157, R157 ;  /* 0x0000009d009d7308 */ /* 0x000ff00000002400 */
[----:B------:R-:W-:Y:S08]  /*a6e0*/  MUFU.TANH R158, R158 ;  /* 0x0000009e009e7308 */ /* 0x000ff00000002400 */
[----:B------:R-:W-:Y:S08]  /*a6f0*/  MUFU.TANH R159, R159 ;  /* 0x0000009f009f7308 */ /* 0x000ff00000002400 */
[----:B------:R-:W-:Y:S08]  /*a700*/  MUFU.EX2 R12, R12 ;  /* 0x0000000c000c7308 */ /* 0x000ff00000000800 */
[----:B------:R-:W0:Y:S08]  /*a710*/  MUFU.EX2 R188, R188 ;  /* 0x000000bc00bc7308 */ /* 0x000e300000000800 */
[----:B------:R-:W1:Y:S08]  /*a720*/  MUFU.EX2 R160, R160 ;  /* 0x000000a000a07308 */ /* 0x000e700000000800 */
[----:B------:R-:W2:Y:S01]  /*a730*/  MUFU.EX2 R190, R190 ;  /* 0x000000be00be7308 */ /* 0x000ea20000000800 */
[----:B0-----:R-:W-:-:S07]  /*a740*/  FFMA.FTZ R7, R12, R7, R188 ;  /* 0x000000070c077223 */ /* 0x001fce00000100bc */
[----:B------:R-:W0:Y:S01]  /*a750*/  MUFU.EX2 R161, R161 ;  /* 0x000000a100a17308 */ /* 0x000e220000000800 */
[C---:B-1----:R-:W-:Y:S01]  /*a760*/  FADD.FTZ R7, R160.reuse, R7 ;  /* 0x00000007a0077221 */ /* 0x042fe20000010000 */
[----:B------:R-:W-:-:S06]  /*a770*/  F2FP.BF16.F32.PACK_AB R188, R160, R188 ;  /* 0x000000bca0bc723e */ /* 0x000fcc00000010ff */
[----:B------:R-:W-:Y:S01]  /*a780*/  MUFU.EX2 R15, R15 ;  /* 0x0000000f000f7308 */ /* 0x000fe20000000800 */
[----:B------:R-:W-:Y:S02]  /*a790*/  WARPGROUP.DEPBAR.LE gsb0, 0x0 ;  /* 0x00008000000079c5 */ /* 0x000fe40000010000 */
[----:B------:R-:W-:Y:S01]  /*a7a0*/  WARPGROUP.ARRIVE ;  /* 0x00000000000079c5 */ /* 0x000fe20000000000 */
[--C-:B------:R-:W-:Y:S01]  /*a7b0*/  FFMA.FTZ R184, R121, UR10, -R9.reuse ;  /* 0x0000000a79b87c23 */ /* 0x100fe20008010809 */
[----:B------:R-:W-:Y:S01]  /*a7c0*/  FMNMX.FTZ R121, R151, R0, !PT ;  /* 0x0000000097797209 */ /* 0x000fe20007810000 */
[----:B------:R-:W-:Y:S02]  /*a7d0*/  FFMA.FTZ R186, R125, UR10, -R9 ;  /* 0x0000000a7dba7c23 */ /* 0x000fe40008010809 */
[----:B------:R-:W-:Y:S01]  /*a7e0*/  MUFU.EX2 R21, R21 ;  /* 0x0000001500157308 */ /* 0x000fe20000000800 */
[----:B------:R-:W-:Y:S01]  /*a7f0*/  HGMMA.64x192x16.F32.BF16 R24, R180, gdesc[UR4].tnspB, R24, gsb0 ;  /* 0x42e00004b4187df0 */ /* 0x000fe20008001818 */
[----:B------:R-:W-:Y:S01]  /*a800*/  UIADD3 UR6, UR4, 0x180, URZ ;  /* 0x0000018004067890 */ /* 0x000fe2000fffe03f */
[----:B------:R-:W-:Y:S01]  /*a810*/  FMNMX.FTZ R0, R152, R121, !PT ;  /* 0x0000007998007209 */ /* 0x000fe20007810000 */
[----:B------:R-:W-:-:S03]  /*a820*/  UMOV UR7, 0x40000040 ;  /* 0x4000004000077882 */ /* 0x000fc60000000000 */
[----:B------:R-:W-:Y:S01]  /*a830*/  FMNMX.FTZ R121, R153, R0, !PT ;  /* 0x0000000099797209 */ /* 0x000fe20007810000 */
[----:B------:R-:W-:Y:S03]  /*a840*/  MUFU.EX2 R184, R184 ;  /* 0x000000b800b87308 */ /* 0x000fe60000000800 */
[----:B------:R-:W-:Y:S01]  /*a850*/  FMNMX.FTZ R0, R154, R121, !PT ;  /* 0x000000799a007209 */ /* 0x000fe20007810000 */
[--C-:B------:R-:W-:Y:S01]  /*a860*/  FFMA.FTZ R121, R130, UR10, -R9.reuse ;  /* 0x0000000a82797c23 */ /* 0x100fe20008010809 */
[----:B------:R-:W-:Y:S02]  /*a870*/  FFMA.FTZ R130, R145, UR10, -R9 ;  /* 0x0000000a91827c23 */ /* 0x000fe40008010809 */
[----:B------:R-:W-:Y:S01]  /*a880*/  FMNMX.FTZ R125, R155, R0, !PT ;  /* 0x000000009b7d7209 */ /* 0x000fe20007810000 */
[----:B------:R-:W-:Y:S03]  /*a890*/  MUFU.EX2 R186, R186 ;  /* 0x000000ba00ba7308 */ /* 0x000fe60000000800 */
[----:B------:R-:W-:-:S04]  /*a8a0*/  FMNMX.FTZ R0, R156, R125, !PT ;  /* 0x0000007d9c007209 */ /* 0x000fc80007810000 */
[----:B------:R-:W-:Y:S01]  /*a8b0*/  FMNMX.FTZ R125, R157, R0, !PT ;  /* 0x000000009d7d7209 */ /* 0x000fe20007810000 */
[----:B------:R-:W-:Y:S03]  /*a8c0*/  MUFU.EX2 R121, R121 ;  /* 0x0000007900797308 */ /* 0x000fe60000000800 */
[----:B------:R-:W-:Y:S01]  /*a8d0*/  FMNMX.FTZ R0, R158, R125, !PT ;  /* 0x0000007d9e007209 */ /* 0x000fe20007810000 */
[----:B------:R-:W-:-:S03]  /*a8e0*/  FFMA.FTZ R125, R136, UR10, -R9 ;  /* 0x0000000a887d7c23 */ /* 0x000fc60008010809 */
[----:B------:R-:W-:Y:S01]  /*a8f0*/  FMNMX.FTZ R0, R159, R0, !PT ;  /* 0x000000009f007209 */ /* 0x000fe20007810000 */
        /* <DEDUP_REMOVED lines=10> */
[----:B------:R-:W-:Y:S01]  /*a9a0*/  FFMA.FTZ R128, R142, UR10, -R9 ;  /* 0x0000000a8e807c23 */ /* 0x000fe20008010809 */
[----:B--2---:R-:W-:Y:S01]  /*a9b0*/  FADD.FTZ R142, R190, R7 ;  /* 0x00000007be8e7221 */ /* 0x004fe20000010000 */
[----:B------:R-:W-:Y:S01]  /*a9c0*/  HGMMA.64x192x16.F32.BF16 R24, R176, gdesc[UR4].tnspB, R24, gsb0 ;  /* 0x42e00004b0187df0 */ /* 0x000fe20008001818 */
[----:B------:R-:W-:Y:S01]  /*a9d0*/  UIADD3 UR6, UR4, 0x200, URZ ;  /* 0x0000020004067890 */ /* 0x000fe2000fffe03f */
[----:B------:R-:W-:Y:S01]  /*a9e0*/  MUFU.EX2 R182, R182 ;  /* 0x000000b600b67308 */ /* 0x000fe20000000800 */
[----:B------:R-:W-:Y:S01]  /*a9f0*/  UMOV UR7, 0x40000040 ;  /* 0x4000004000077882 */ /* 0x000fe20000000000 */
[----:B0-----:R-:W-:-:S06]  /*aa00*/  F2FP.BF16.F32.PACK_AB R190, R161, R190 ;  /* 0x000000bea1be723e */ /* 0x001fcc00000010ff */
[----:B------:R-:W-:Y:S08]  /*aa10*/  MUFU.EX2 R180, R180 ;  /* 0x000000b400b47308 */ /* 0x000ff00000000800 */
[----:B------:R-:W-:Y:S08]  /*aa20*/  MUFU.EX2 R133, R133 ;  /* 0x0000008500857308 */ /* 0x000ff00000000800 */
[----:B------:R-:W-:Y:S01]  /*aa30*/  MUFU.EX2 R128, R128 ;  /* 0x0000008000807308 */ /* 0x000fe20000000800 */
[----:B------:R-:W-:-:S02]  /*aa40*/  WARPGROUP.DEPBAR.LE gsb0, 0x0 ;  /* 0x00008000000079c5 */ /* 0x000fc40000010000 */
[----:B------:R-:W-:Y:S01]  /*aa50*/  WARPGROUP.ARRIVE ;  /* 0x00000000000079c5 */ /* 0x000fe20000000000 */
[--C-:B------:R-:W-:Y:S01]  /*aa60*/  FFMA.FTZ R176, R135, UR10, -R9.reuse ;  /* 0x0000000a87b07c23 */ /* 0x100fe20008010809 */
[----:B------:R-:W-:Y:S01]  /*aa70*/  FFMA.FTZ R178, R137, UR10, -R9 ;  /* 0x0000000a89b27c23 */ /* 0x000fe20008010809 */
[----:B------:R-:W0:Y:S03]  /*aa80*/  SHFL.BFLY PT, R135, R0, 0x2, 0x1f ;  /* 0x0c401f0000877f89 */ /* 0x000e2600000e0000 */
[----:B------:R-:W-:Y:S01]  /*aa90*/  HGMMA.64x192x16.F32.BF16 R24, R172, gdesc[UR4].tnspB, R24, gsb0 ;  /* 0x42e00004ac187df0 */ /* 0x000fe20008001818 */
[----:B------:R-:W-:Y:S01]  /*aaa0*/  UIADD3 UR6, UR4, 0x280, URZ ;  /* 0x0000028004067890 */ /* 0x000fe2000fffe03f */
[----:B------:R-:W-:Y:S01]  /*aab0*/  MUFU.EX2 R176, R176 ;  /* 0x000000b000b07308 */ /* 0x000fe20000000800 */
[----:B------:R-:W-:Y:S01]  /*aac0*/  UMOV UR7, 0x40000040 ;  /* 0x4000004000077882 */ /* 0x000fe20000000000 */
[----:B------:R-:W-:-:S06]  /*aad0*/  UMOV UR4, UR37 ;  /* 0x0000002500047c82 */ /* 0x000fcc0008000000 */
[----:B------:R-:W-:Y:S01]  /*aae0*/  MUFU.EX2 R178, R178 ;  /* 0x000000b200b27308 */ /* 0x000fe20000000800 */
[----:B0-----:R-:W-:-:S05]  /*aaf0*/  FMNMX.FTZ R135, R0, R135, !PT ;  /* 0x0000008700877209 */ /* 0x001fca0007810000 */
[----:B------:R-:W0:Y:S02]  /*ab00*/  SHFL.BFLY PT, R2, R135, 0x1, 0x1f ;  /* 0x0c201f0087027f89 */ /* 0x000e2400000e0000 */
[----:B0-----:R-:W-:Y:S02]  /*ab10*/  FMNMX.FTZ R2, R135, R2, !PT ;  /* 0x0000000287027209 */ /* 0x001fe40007810000 */
[----:B------:R-:W-:Y:S03]  /*ab20*/  MUFU.EX2 R135, R149 ;  /* 0x0000009500877308 */ /* 0x000fe60000000800 */
[C---:B------:R-:W-:Y:S01]  /*ab30*/  FADD.FTZ R0, -R2.reuse, R10 ;  /* 0x0000000a02007221 */ /* 0x040fe20000010100 */
[----:B------:R-:W-:-:S03]  /*ab40*/  FMUL.FTZ R10, R2, UR10 ;  /* 0x0000000a020a7c20 */ /* 0x000fc60008410000 */
[----:B------:R-:W-:Y:S01]  /*ab50*/  FMUL.FTZ R0, R0, UR10 ;  /* 0x0000000a00007c20 */ /* 0x000fe20008410000 */
[--C-:B------:R-:W-:Y:S01]  /*ab60*/  FFMA.FTZ R189, R11, UR10, -R10.reuse ;  /* 0x0000000a0bbd7c23 */ /* 0x100fe2000801080a */
[----:B------:R-:W-:Y:S02]  /*ab70*/  IMAD.U32 R11, RZ, RZ, UR37 ;  /* 0x00000025ff0b7e24 */ /* 0x000fe4000f8e00ff */
[--C-:B------:R-:W-:Y:S01]  /*ab80*/  FFMA.FTZ R136, R13, UR10, -R10.reuse ;  /* 0x0000000a0d887c23 */ /* 0x100fe2000801080a */
        /* <DEDUP_REMOVED lines=10> */
[----:B------:R-:W-:Y:S01]  /*ac30*/  MUFU.EX2 R189, R189 ;  /* 0x000000bd00bd7308 */ /* 0x000fe20000000800 */
[--C-:B------:R-:W-:Y:S01]  /*ac40*/  FFMA.FTZ R120, R131, UR10, -R10.reuse ;  /* 0x0000000a83787c23 */ /* 0x100fe2000801080a */
[--C-:B------:R-:W-:Y:S01]  /*ac50*/  FFMA.FTZ R183, R132, UR10, -R10.reuse ;  /* 0x0000000a84b77c23 */ /* 0x100fe2000801080a */
[----:B------:R-:W-:Y:S01]  /*ac60*/  @!P1 PRMT R11, RZ, 0x654, R11 ;  /* 0x00000654ff0b9816 */ /* 0x000fe2000000000b */
        /* <DEDUP_REMOVED lines=9> */
[----:B------:R-:W-:Y:S01]  /*ad00*/  FFMA.FTZ R158, R158, UR10, -R10 ;  /* 0x0000000a9e9e7c23 */ /* 0x000fe2000801080a */
[----:B------:R-:W-:-:S02]  /*ad10*/  IMAD.U32 R13, RZ, RZ, UR11 ;  /* 0x0000000bff0d7e24 */ /* 0x000fc4000f8e00ff */
[----:B------:R-:W-:Y:S02]  /*ad20*/  MUFU.EX2 R191, R191 ;  /* 0x000000bf00bf7308 */ /* 0x000fe40000000800 */
[----:B------:R-:W-:-:S05]  /*ad30*/  @!P1 VIADD R13, R13, 0x30860 ;  /* 0x000308600d0d9836 */ /* 0x000fca0000000000 */
[----:B------:R-:W-:Y:S01]  /*ad40*/  @!P1 PRMT R13, RZ, 0x654, R13 ;  /* 0x00000654ff0d9816 */ /* 0x000fe2000000000d */
        /* <DEDUP_REMOVED lines=13> */
[----:B------:R-:W0:Y:S01]  /*ae20*/  MUFU.EX2 R155, R155 ;  /* 0x0000009b009b7308 */ /* 0x000e220000000800 */
[----:B------:R-:W-:-:S02]  /*ae30*/  WARPGROUP.DEPBAR.LE gsb0, 0x0 ;  /* 0x00008000000079c5 */ /* 0x000fc40000010000 */
[----:B------:R-:W-:Y:S01]  /*ae40*/  WARPGROUP.ARRIVE ;  /* 0x00000000000079c5 */ /* 0x000fe20000000000 */
[--C-:B------:R-:W-:Y:S01]  /*ae50*/  FFMA.FTZ R172, R139, UR10, -R9.reuse ;  /* 0x0000000a8bac7c23 */ /* 0x100fe20008010809 */
[----:B------:R-:W-:Y:S01]  /*ae60*/  FFMA.FTZ R173, R152, UR10, -R10 ;  /* 0x0000000a98ad7c23 */ /* 0x000fe2000801080a */
[--C-:B------:R-:W-:Y:S02]  /*ae70*/  FFMA.FTZ R174, R141, UR10, -R9.reuse ;  /* 0x0000000a8dae7c23 */ /* 0x100fe40008010809 */
[----:B------:R-:W-:Y:S01]  /*ae80*/  MUFU.EX2 R156, R156 ;  /* 0x0000009c009c7308 */ /* 0x000fe20000000800 */
[----:B------:R-:W-:Y:S01]  /*ae90*/  FFMA.FTZ R9, R148, UR10, -R9 ;  /* 0x0000000a94097c23 */ /* 0x000fe20008010809 */
[----:B------:R-:W-:Y:S01]  /*aea0*/  HGMMA.64x192x16.F32.BF16 R24, R168, gdesc[UR4].tnspB, R24, gsb0 ;  /* 0x42e00004a8187df0 */ /* 0x000fe20008001818 */
[----:B------:R-:W-:Y:S01]  /*aeb0*/  UMOV UR7, UR36 ;  /* 0x0000002400077c82 */ /* 0x000fe20008000000 */
[----:B0-----:R-:W-:-:S04]  /*aec0*/  F2FP.BF16.F32.PACK_AB R175, R155, R154 ;  /* 0x0000009a9baf723e */ /* 0x001fc800000010ff */
[----:B------:R-:W-:Y:S08]  /*aed0*/  MUFU.EX2 R172, R172 ;  /* 0x000000ac00ac7308 */ /* 0x000ff00000000800 */
[----:B------:R-:W-:Y:S08]  /*aee0*/  MUFU.EX2 R173, R173 ;  /* 0x000000ad00ad7308 */ /* 0x000ff00000000800 */
[----:B------:R-:W-:Y:S08]  /*aef0*/  MUFU.EX2 R174, R174 ;  /* 0x000000ae00ae7308 */ /* 0x000ff00000000800 */
[----:B------:R-:W-:Y:S08]  /*af00*/  MUFU.EX2 R157, R157 ;  /* 0x0000009d009d7308 */ /* 0x000ff00000000800 */
[----:B------:R-:W-:Y:S08]  /*af10*/  MUFU.EX2 R158, R158 ;  /* 0x0000009e009e7308 */ /* 0x000ff00000000800 */
[----:B------:R-:W0:Y:S01]  /*af20*/  MUFU.EX2 R9, R9 ;  /* 0x0000000900097308 */ /* 0x000e220000000800 */
[----:B------:R-:W-:-:S02]  /*af30*/  WARPGROUP.DEPBAR.LE gsb0, 0x0 ;  /* 0x00008000000079c5 */ /* 0x000fc40000010000 */
[----:B------:R1:W-:Y:S01]  /*af40*/  @!P1 SYNCS.ARRIVE.TRANS64.RED.A1T0 RZ, [R11+URZ], RZ ;  /* 0x000000ff0bff99a7 */ /* 0x0003e2000810043f */
[----:B0-----:R-:W-:Y:S02]  /*af50*/  F2FP.BF16.F32.PACK_AB R170, R9, R135 ;  /* 0x0000008709aa723e */ /* 0x001fe400000010ff */
[----:B------:R-:W-:Y:S02]  /*af60*/  F2FP.BF16.F32.PACK_AB R168, R130, R122 ;  /* 0x0000007a82a8723e */ /* 0x000fe400000010ff */
[----:B------:R-:W-:Y:S01]  /*af70*/  F2FP.BF16.F32.PACK_AB R169, R157, R156 ;  /* 0x0000009c9da9723e */ /* 0x000fe200000010ff */
[----:B-1----:R-:W-:Y:S01]  /*af80*/  FFMA.FTZ R11, R0, R6, R189 ;  /* 0x00000006000b7223 */ /* 0x002fe200000100bd */
[----:B------:R-:W-:Y:S01]  /*af90*/  FFMA.FTZ R6, R151, UR10, -R10 ;  /* 0x0000000a97067c23 */ /* 0x000fe2000801080a */
[----:B------:R0:W-:Y:S01]  /*afa0*/  @!P1 SYNCS.ARRIVE.TRANS64.RED.A1T0 RZ, [R13+URZ], RZ ;  /* 0x000000ff0dff99a7 */ /* 0x0001e2000810043f */
[C---:B------:R-:W-:Y:S01]  /*afb0*/  F2FP.BF16.F32.PACK_AB R189, R136.reuse, R189 ;  /* 0x000000bd88bd723e */ /* 0x040fe200000010ff */
[----:B------:R-:W-:Y:S01]  /*afc0*/  FADD.FTZ R140, R136, R11 ;  /* 0x0000000b888c7221 */ /* 0x000fe20000010000 */
[----:B------:R-:W-:-:S02]  /*afd0*/  FADD.FTZ R11, R161, R142 ;  /* 0x0000008ea10b7221 */ /* 0x000fc40000010000 */
[----:B------:R-:W1:Y:S01]  /*afe0*/  MUFU.EX2 R6, R6 ;  /* 0x0000000600067308 */ /* 0x000e620000000800 */
[----:B------:R-:W-:Y:S01]  /*aff0*/  FADD.FTZ R7, R191, R140 ;  /* 0x0000008cbf077221 */ /* 0x000fe20000010000 */
[----:B------:R-:W-:Y:S01]  /*b000*/  FADD.FTZ R144, R184, R11 ;  /* 0x0000000bb8907221 */ /* 0x000fe20000010000 */
[C---:B------:R-:W-:Y:S01]  /*b010*/  F2FP.BF16.F32.PACK_AB R191, R14.reuse, R191 ;  /* 0x000000bf0ebf723e */ /* 0x040fe200000010ff */
[----:B------:R-:W-:Y:S01]  /*b020*/  FFMA.FTZ R140, R153, UR10, -R10 ;  /* 0x0000000a998c7c23 */ /* 0x000fe2000801080a */
[----:B------:R-:W-:Y:S01]  /*b030*/  FADD.FTZ R142, R14, R7 ;  /* 0x000000070e8e7221 */ /* 0x000fe20000010000 */
[----:B------:R-:W-:Y:S01]  /*b040*/  FADD.FTZ R11, R15, R144 ;  /* 0x000000900f0b7221 */ /* 0x000fe20000010000 */
[----:B------:R-:W-:Y:S01]  /*b050*/  FFMA.FTZ R10, R159, UR10, -R10 ;  /* 0x0000000a9f0a7c23 */ /* 0x000fe2000801080a */
[----:B------:R-:W-:Y:S01]  /*b060*/  F2FP.BF16.F32.PACK_AB R184, R15, R184 ;  /* 0x000000b80fb8723e */ /* 0x000fe200000010ff */
[----:B------:R-:W-:Y:S01]  /*b070*/  FADD.FTZ R7, R185, R142 ;  /* 0x0000008eb9077221 */ /* 0x000fe20000010000 */
[----:B------:R-:W-:Y:S01]  /*b080*/  FADD.FTZ R144, R186, R11 ;  /* 0x0000000bba907221 */ /* 0x000fe20000010000 */
[C---:B------:R-:W-:Y:S01]  /*b090*/  F2FP.BF16.F32.PACK_AB R185, R20.reuse, R185 ;  /* 0x000000b914b9723e */ /* 0x040fe200000010ff */
[----:B------:R-:W2:Y:S01]  /*b0a0*/  MUFU.EX2 R140, R140 ;  /* 0x0000008c008c7308 */ /* 0x000ea20000000800 */
[----:B------:R-:W-:Y:S01]  /*b0b0*/  FADD.FTZ R142, R20, R7 ;  /* 0x00000007148e7221 */ /* 0x000fe20000010000 */
[C---:B------:R-:W-:Y:S01]  /*b0c0*/  FADD.FTZ R11, R21.reuse, R144 ;  /* 0x00000090150b7221 */ /* 0x040fe20000010000 */
[----:B------:R-:W-:-:S02]  /*b0d0*/  F2FP.BF16.F32.PACK_AB R186, R21, R186 ;  /* 0x000000ba15ba723e */ /* 0x000fc400000010ff */
[----:B------:R-:W-:Y:S01]  /*b0e0*/  FADD.FTZ R7, R187, R142 ;  /* 0x0000008ebb077221 */ /* 0x000fe20000010000 */
[----:B------:R-:W-:Y:S01]  /*b0f0*/  FADD.FTZ R144, R180, R11 ;  /* 0x0000000bb4907221 */ /* 0x000fe20000010000 */
[C---:B------:R-:W-:Y:S01]  /*b100*/  F2FP.BF16.F32.PACK_AB R187, R124.reuse, R187 ;  /* 0x000000bb7cbb723e */ /* 0x040fe200000010ff */
[----:B------:R3:W4:Y:S01]  /*b110*/  MUFU.EX2 R171, R10 ;  /* 0x0000000a00ab7308 */ /* 0x0007220000000800 */
        /* <DEDUP_REMOVED lines=13> */
[C---:B------:R-:W-:Y:S01]  /*b1f0*/  FADD.FTZ R11, R125.reuse, R20 ;  /* 0x000000147d0b7221 */ /* 0x040fe20000010000 */
[----:B------:R-:W-:-:S02]  /*b200*/  F2FP.BF16.F32.PACK_AB R176, R125, R176 ;  /* 0x000000b07db0723e */ /* 0x000fc400000010ff */
[----:B------:R-:W-:Y:S01]  /*b210*/  FADD.FTZ R7, R177, R14 ;  /* 0x0000000eb1077221 */ /* 0x000fe20000010000 */
[----:B------:R-:W-:Y:S01]  /*b220*/  FADD.FTZ R11, R178, R11 ;  /* 0x0000000bb20b7221 */ /* 0x000fe20000010000 */
[C---:B------:R-:W-:Y:S02]  /*b230*/  F2FP.BF16.F32.PACK_AB R177, R138.reuse, R177 ;  /* 0x000000b18ab1723e */ /* 0x040fe400000010ff */
[----:B------:R-:W-:Y:S01]  /*b240*/  FADD.FTZ R14, R138, R7 ;  /* 0x000000078a0e7221 */ /* 0x000fe20000010000 */
[C---:B------:R-:W-:Y:S01]  /*b250*/  FADD.FTZ R11, R126.reuse, R11 ;  /* 0x0000000b7e0b7221 */ /* 0x040fe20000010000 */
[----:B------:R-:W-:Y:S02]  /*b260*/  F2FP.BF16.F32.PACK_AB R178, R126, R178 ;  /* 0x000000b27eb2723e */ /* 0x000fe400000010ff */
[----:B------:R-:W-:Y:S01]  /*b270*/  FADD.FTZ R7, R179, R14 ;  /* 0x0000000eb3077221 */ /* 0x000fe20000010000 */
[----:B------:R-:W-:Y:S01]  /*b280*/  FADD.FTZ R20, R172, R11 ;  /* 0x0000000bac147221 */ /* 0x000fe20000010000 */
[----:B-1----:R-:W-:-:S02]  /*b290*/  F2FP.BF16.F32.PACK_AB R179, R6, R179 ;  /* 0x000000b306b3723e */ /* 0x002fc400000010ff */
[----:B------:R-:W-:Y:S01]  /*b2a0*/  FADD.FTZ R14, R6, R7 ;  /* 0x00000007060e7221 */ /* 0x000fe20000010000 */
[C---:B------:R-:W-:Y:S01]  /*b2b0*/  FADD.FTZ R11, R133.reuse, R20 ;  /* 0x00000014850b7221 */ /* 0x040fe20000010000 */
[----:B------:R-:W-:Y:S02]  /*b2c0*/  F2FP.BF16.F32.PACK_AB R172, R133, R172 ;  /* 0x000000ac85ac723e */ /* 0x000fe400000010ff */
[----:B------:R-:W-:Y:S01]  /*b2d0*/  FADD.FTZ R7, R173, R14 ;  /* 0x0000000ead077221 */ /* 0x000fe20000010000 */
[----:B------:R-:W-:Y:S01]  /*b2e0*/  FADD.FTZ R11, R174, R11 ;  /* 0x0000000bae0b7221 */ /* 0x000fe20000010000 */
[C---:B--2---:R-:W-:Y:S02]  /*b2f0*/  F2FP.BF16.F32.PACK_AB R173, R140.reuse, R173 ;  /* 0x000000ad8cad723e */ /* 0x044fe400000010ff */
[----:B------:R-:W-:Y:S01]  /*b300*/  FADD.FTZ R7, R140, R7 ;  /* 0x000000078c077221 */ /* 0x000fe20000010000 */
[C---:B------:R-:W-:Y:S01]  /*b310*/  FADD.FTZ R11, R128.reuse, R11 ;  /* 0x0000000b800b7221 */ /* 0x040fe20000010000 */
[----:B------:R-:W-:-:S02]  /*b320*/  F2FP.BF16.F32.PACK_AB R174, R128, R174 ;  /* 0x000000ae80ae723e */ /* 0x000fc400000010ff */
[----:B------:R-:W-:Y:S01]  /*b330*/  FADD.FTZ R6, R154, R7 ;  /* 0x000000079a067221 */ /* 0x000fe20000010000 */
[----:B------:R-:W-:-:S03]  /*b340*/  FADD.FTZ R11, R122, R11 ;  /* 0x0000000b7a0b7221 */ /* 0x000fc60000010000 */
[----:B------:R-:W-:Y:S01]  /*b350*/  FADD.FTZ R7, R155, R6 ;  /* 0x000000069b077221 */ /* 0x000fe20000010000 */
[----:B------:R-:W-:-:S03]  /*b360*/  FADD.FTZ R6, R130, R11 ;  /* 0x0000000b82067221 */ /* 0x000fc60000010000 */
[----:B------:R-:W-:Y:S01]  /*b370*/  FADD.FTZ R7, R156, R7 ;  /* 0x000000079c077221 */ /* 0x000fe20000010000 */
[----:B------:R-:W-:-:S03]  /*b380*/  FADD.FTZ R6, R135, R6 ;  /* 0x0000000687067221 */ /* 0x000fc60000010000 */
[----:B------:R-:W-:-:S04]  /*b390*/  FADD.FTZ R7, R157, R7 ;  /* 0x000000079d077221 */ /* 0x000fc80000010000 */
[----:B---3--:R-:W-:Y:S01]  /*b3a0*/  FADD.FTZ R10, R158, R7 ;  /* 0x000000079e0a7221 */ /* 0x008fe20000010000 */
[----:B------:R-:W-:Y:S01]  /*b3b0*/  FADD.FTZ R7, R9, R6 ;  /* 0x0000000609077221 */ /* 0x000fe20000010000 */
[----:B------:R-:W-:Y:S02]  /*b3c0*/  IMAD.MOV.U32 R9, RZ, RZ, R3 ;  /* 0x000000ffff097224 */ /* 0x000fe400078e0003 */
[C---:B----4-:R-:W-:Y:S01]  /*b3d0*/  FADD.FTZ R6, R171.reuse, R10 ;  /* 0x0000000aab067221 */ /* 0x050fe20000010000 */
[----:B------:R-:W-:Y:S01]  /*b3e0*/  F2FP.BF16.F32.PACK_AB R171, R171, R158 ;  /* 0x0000009eabab723e */ /* 0x000fe200000010ff */
[----:B------:R-:W-:Y:S01]  /*b3f0*/  IMAD.MOV.U32 R10, RZ, RZ, R2 ;  /* 0x000000ffff0a7224 */ /* 0x000fe200078e0002 */
[----:B0-----:R-:W-:Y:S06]  /*b400*/  @P2 BRA `(.L_x_4419) ;  /* 0xffffffdc00102947 */ /* 0x001fec000383ffff */
.L_x_4410:
        /* <DEDUP_REMOVED lines=8> */
[----:B------:R-:W-:Y:S01]  /*b490*/  ULDC UR5, c[0x0][0x9d8] ;  /* 0x0002760000057ab9 */ /* 0x000fe20000000800 */
[----:B------:R-:W-:Y:S01]  /*b4a0*/  ULDC UR50, c[0x0][0x988] ;  /* 0x0002620000327ab9 */ /* 0x000fe20000000800 */
[----:B------:R-:W-:-:S05]  /*b4b0*/  ULDC UR51, c[0x0][0x9e0] ;  /* 0x0002780000337ab9 */ /* 0x000fca0000000800 */
.L_x_4437:
[----:B------:R-:W-:-:S04]  /*b4c0*/  UIADD3 UR37, UR4, 0x1, URZ ;  /* 0x0000000104257890 */ /* 0x000fc8000fffe03f */
[----:B------:R-:W-:-:S04]  /*b4d0*/  UISETP.NE.AND UP2, UPT, UR37, 0x2, UPT ;  /* 0x000000022500788c */ /* 0x000fc8000bf45270 */
[----:B------:R-:W-:Y:S02]  /*b4e0*/  USEL UR36, URZ, 0x1, UP2 ;  /* 0x000000013f247887 */ /* 0x000fe40009000000 */
[----:B------:R-:W-:Y:S02]  /*b4f0*/  USEL UR37, UR37, URZ, UP2 ;  /* 0x0000003f25257287 */ /* 0x000fe40009000000 */
[----:B------:R-:W-:Y:S01]  /*b500*/  ULOP3.LUT UR36, UR7, UR36, URZ, 0x3c, !UPT ;  /* 0x0000002407247292 */ /* 0x000fe2000f8e3c3f */
[----:B------:R-:W-:Y:S11]  /*b510*/  @!P0 BRA `(.L_x_4421) ;  /* 0x0000000000048947 */ /* 0x000ff60003800000 */
[----:B------:R-:W-:Y:S01]  /*b520*/  BPT.TRAP 0x1 ;  /* 0x000000040000795c */ /* 0x000fe20000300000 */
.L_x_4421:
[----:B------:R-:W-:Y:S01]  /*b530*/  ULEA UR6, UR37, UR38, 0x3 ;  /* 0x0000002625067291 */ /* 0x000fe2000f8e183f */
[----:B------:R-:W-:-:S05]  /*b540*/  IMAD.U32 R2, RZ, RZ, UR36 ;  /* 0x00000024ff027e24 */ /* 0x000fca000f8e00ff */
[----:B------:R-:W-:-:S04]  /*b550*/  SHF.L.U32 R2, R2, 0x1f, RZ ;  /* 0x0000001f02027819 */ /* 0x000fc800000006ff */
[----:B------:R0:W1:Y:S01]  /*b560*/  SYNCS.PHASECHK.TRANS64.TRYWAIT P2, [UR6+0x30830], R2 ;  /* 0x03083002ff0075a7 */ /* 0x0000620008040146 */
[----:B------:R-:W-:Y:S05]  /*b570*/  @!P0 BRA `(.L_x_4422) ;  /* 0x0000000000048947 */ /* 0x000fea0003800000 */
[----:B------:R-:W-:Y:S01]  /*b580*/  BPT.TRAP 0x1 ;  /* 0x000000040000795c */ /* 0x000fe20000300000 */
.L_x_4422:
[-C--:B------:R-:W-:Y:S01]  /*b590*/  FMUL.FTZ R24, R24, R12.reuse ;  /* 0x0000000c18187220 */ /* 0x080fe20000410000 */
[----:B------:R-:W-:Y:S01]  /*b5a0*/  FMUL.FTZ R25, R25, R12 ;  /* 0x0000000c19197220 */ /* 0x000fe20000410000 */
[----:B-1----:R-:W-:Y:S06]  /*b5b0*/  @P2 BRA `(.L_x_4423) ;  /* 0x0000000000082947 */ /* 0x002fec0003800000 */
[----:B------:R-:W1:Y:S02]  /*b5c0*/  SYNCS.PHASECHK.TRANS64.TRYWAIT P2, [UR6+0x30830], R2 ;  /* 0x03083002ff0075a7 */ /* 0x000e640008040146 */
[----:B-1----:R-:W-:Y:S05]  /*b5d0*/  @!P2 BRA `(.L_x_4424) ;  /* 0x00000100001ca947 */ /* 0x002fea0003800000 */
.L_x_4423:
        /* <DEDUP_REMOVED lines=165> */
.L_x_4425:
[----:B------:R-:W-:Y:S01]  /*c030*/  ULEA UR11, UR4, UR38, 0x3 ;  /* 0x00000026040b7291 */ /* 0x000fe2000f8e183f */
[----:B------:R-:W-:-:S05]  /*c040*/  IMAD.U32 R0, RZ, RZ, UR7 ;  /* 0x00000007ff007e24 */ /* 0x000fca000f8e00ff */
[----:B------:R-:W-:-:S04]  /*c050*/  SHF.L.U32 R0, R0, 0x1f, RZ ;  /* 0x0000001f00007819 */ /* 0x000fc800000006ff */
[----:B------:R2:W3:Y:S01]  /*c060*/  SYNCS.PHASECHK.TRANS64.TRYWAIT P2, [UR11+0x30850], R0 ;  /* 0x03085000ff0075a7 */ /* 0x0004e2000804014b */
[----:B------:R-:W-:Y:S05]  /*c070*/  @!P0 BRA `(.L_x_4426) ;  /* 0x0000000000048947 */ /* 0x000fea0003800000 */
[----:B------:R-:W-:Y:S01]  /*c080*/  BPT.TRAP 0x1 ;  /* 0x000000040000795c */ /* 0x000fe20000300000 */
.L_x_4426:
[----:B---3--:R-:W-:Y:S05]  /*c090*/  @P2 BRA `(.L_x_4427) ;  /* 0x0000000000082947 */ /* 0x008fea0003800000 */
[----:B------:R-:W3:Y:S02]  /*c0a0*/  SYNCS.PHASECHK.TRANS64.TRYWAIT P2, [UR11+0x30850], R0 ;  /* 0x03085000ff0075a7 */ /* 0x000ee4000804014b */
[----:B---3--:R-:W-:Y:S05]  /*c0b0*/  @!P2 BRA `(.L_x_4428) ;  /* 0x000000f4007ca947 */ /* 0x008fea0003800000 */
.L_x_4427:
        /* <DEDUP_REMOVED lines=17> */
[----:B-1----:R-:W-:Y:S02]  /*c1d0*/  IMAD.U32 R3, RZ, RZ, UR37 ;  /* 0x00000025ff037e24 */ /* 0x002fe4000f8e00ff */
        /* <DEDUP_REMOVED lines=114> */
[----:B------:R-:W-:Y:S02]  /*c900*/  UMOV UR7, 0x40000040 ;  /* 0x4000004000077882 */ /* 0x000fe40000000000 */
[----:B------:R-:W-:Y:S02]  /*c910*/  @UP0 ULDC UR4, c[0x0][0x44c] ;  /* 0x0001130000040ab9 */ /* 0x000fe40000000800 */
[----:B------:R-:W-:Y:S01]  /*c920*/  @P2 IMAD.HI.U32 R2, R160, UR4, RZ ;  /* 0x00000004a0022c27 */ /* 0x000fe2000f8e00ff */
[----:B------:R-:W-:Y:S01]  /*c930*/  @UP0 ULDC UR4, c[0x0][0x450] ;  /* 0x0001140000040ab9 */ /* 0x000fe20000000800 */
[----:B------:R-:W-:-:S03]  /*c940*/  PLOP3.LUT P2, PT, PT, PT, UP1, 0x40, 0x0 ;  /* 0x000000000000781c */ /* 0x000fc60003f4e818 */
[----:B------:R-:W-:Y:S02]  /*c950*/  @P3 SHF.R.U32.HI R160, RZ, UR4, R2 ;  /* 0x00000004ffa03c19 */ /* 0x000fe40008011602 */
[----:B------:R-:W-:-:S03]  /*c960*/  @!P1 LEA R2, R3, UR38, 0x3 ;  /* 0x0000002603029c11 */ /* 0x000fc6000f8e18ff */
[----:B------:R-:W5:Y:S02]  /*c970*/  SHFL.IDX PT, R3, R160, RZ, 0x1c1f ;  /* 0x001c1fffa0037589 */ /* 0x000f6400000e0000 */
[----:B------:R-:W-:-:S05]  /*c980*/  @!P1 VIADD R2, R2, 0x30840 ;  /* 0x0003084002029836 */ /* 0x000fca0000000000 */
[----:B------:R-:W-:Y:S01]  /*c990*/  @!P1 PRMT R2, RZ, 0x654, R2 ;  /* 0x00000654ff029816 */ /* 0x000fe20000000002 */
[----:B------:R-:W-:Y:S02]  /*c9a0*/  WARPGROUP.DEPBAR.LE gsb0, 0x0 ;  /* 0x00008000000079c5 */ /* 0x000fe40000010000 */
[----:B------:R-:W-:-:S06]  /*c9b0*/  WARPGROUP.ARRIVE ;  /* 0x00000000000079c5 */ /* 0x000fcc0000000000 */
[----:B------:R-:W-:Y:S03]  /*c9c0*/  HGMMA.64x192x16.F32.BF16 R24, R168, gdesc[UR4].tnspB, R24, gsb0 ;  /* 0x42e00004a8187df0 */ /* 0x000fe60008001818 */
[----:B------:R-:W-:Y:S02]  /*c9d0*/  WARPGROUP.DEPBAR.LE gsb0, 0x0 ;  /* 0x00008000000079c5 */ /* 0x000fe40000010000 */
        /* <DEDUP_REMOVED lines=20> */
.L_x_4431:
[----:B------:R-:W-:-:S05]  /*cb20*/  IMAD.U32 R168, RZ, RZ, UR39 ;  /* 0x00000027ffa87e24 */ /* 0x000fca000f8e00ff */
[----:B------:R-:W-:-:S13]  /*cb30*/  ISETP.NE.AND P2, PT, R168, 0x1, PT ;  /* 0x00000001a800780c */ /* 0x000fda0003f45270 */
[----:B------:R-:W0:Y:S02]  /*cb40*/  @P2 LDC.64 R2, c[0x0][0x9e8] ;  /* 0x00027a00ff022b82 */ /* 0x000e240000000a00 */
[----:B0-----:R-:W-:-:S05]  /*cb50*/  @P2 IMAD.HI.U32 R2, R167, R2, RZ ;  /* 0x00000002a7022227 */ /* 0x001fca00078e00ff */
[----:B------:R-:W-:-:S07]  /*cb60*/  @P2 SHF.R.U32.HI R167, RZ, R3, R2 ;  /* 0x00000003ffa72219 */ /* 0x000fce0000011602 */
.L_x_4432:
[----:B------:R-:W-:Y:S05]  /*cb70*/  BSYNC B0 ;  /* 0x0000000000007941 */ /* 0x000fea0003800000 */
.L_x_4430:
[----:B------:R-:W-:-:S05]  /*cb80*/  IMAD R167, R167, R168, R158 ;  /* 0x000000a8a7a77224 */ /* 0x000fca00078e029e */
[----:B------:R-:W-:Y:S02]  /*cb90*/  VIADDMNMX R164, R167, R168, R164, PT ;  /* 0x000000a8a7a47246 */ /* 0x000fe400038001a4 */
[----:B------:R-:W-:-:S07]  /*cba0*/  VIMNMX R163, R163, R167, !PT ;  /* 0x000000a7a3a37248 */ /* 0x000fce0007fe0100 */
.L_x_4429:
        /* <DEDUP_REMOVED lines=153> */
.L_x_4435:
[----:B------:R-:W-:-:S05]  /*d540*/  IMAD.U32 R167, RZ, RZ, UR39 ;  /* 0x00000027ffa77e24 */ /* 0x000fca000f8e00ff */
[----:B------:R-:W-:-:S13]  /*d550*/  ISETP.NE.AND P6, PT, R167, 0x1, PT ;  /* 0x00000001a700780c */ /* 0x000fda0003fc5270 */
[----:B------:R-:W0:Y:S02]  /*d560*/  @P6 LDC.64 R2, c[0x0][0x9e8] ;  /* 0x00027a00ff026b82 */ /* 0x000e240000000a00 */
[----:B0-----:R-:W-:-:S05]  /*d570*/  @P6 IMAD.HI.U32 R2, R163, R2, RZ ;  /* 0x00000002a3026227 */ /* 0x001fca00078e00ff */
[----:B------:R-:W-:-:S07]  /*d580*/  @P6 SHF.R.U32.HI R163, RZ, R3, R2 ;  /* 0x00000003ffa36219 */ /* 0x000fce0000011602 */
.L_x_4436:
[----:B------:R-:W-:Y:S05]  /*d590*/  BSYNC B0 ;  /* 0x0000000000007941 */ /* 0x000fea0003800000 */
.L_x_4434:
[----:B------:R-:W-:-:S05]  /*d5a0*/  IMAD R158, R163, R167, R158 ;  /* 0x000000a7a39e7224 */ /* 0x000fca00078e029e */
[----:B------:R-:W-:Y:S02]  /*d5b0*/  VIADDMNMX R166, R158, R167, R166, PT ;  /* 0x000000a79ea67246 */ /* 0x000fe400038001a6 */
[----:B------:R-:W-:-:S07]  /*d5c0*/  VIMNMX R165, R165, R158, !PT ;  /* 0x0000009ea5a57248 */ /* 0x000fce0007fe0100 */
.L_x_4433:
[----:B------:R-:W-:Y:S01]  /*d5d0*/  ISETP.GT.AND P2, PT, R165, 0x1, !P2 ;  /* 0x00000001a500780c */ /* 0x000fe20005744270 */
[----:B------:R-:W-:Y:S01]  /*d5e0*/  UMOV UR10, UR50 ;  /* 0x00000032000a7c82 */ /* 0x000fe20008000000 */
[----:B------:R-:W-:Y:S01]  /*d5f0*/  FMNMX.FTZ R2, R12, R10, !PT ;  /* 0x0000000a0c027209 */ /* 0x000fe20007810000 */
[----:B------:R-:W-:Y:S01]  /*d600*/  UMOV UR7, UR36 ;  /* 0x0000002400077c82 */ /* 0x000fe20008000000 */
[----:B------:R-:W-:Y:S02]  /*d610*/  ISETP.LT.OR P2, PT, R166, 0x2, P2 ;  /* 0x00000002a600780c */ /* 0x000fe40001741670 */
        /* <DEDUP_REMOVED lines=88> */
[----:B------:R-:W-:-:S02]  /*dba0*/  ISETP.LT.OR P2, PT, R166, 0x3a, P2 ;  /* 0x0000003aa600780c */ /* 0x000fc40001741670 */
[----:B------:R-:W-:Y:S02]  /*dbb0*/  R2UR UR4, R192 ;  /* 0x00000000c00472ca */ /* 0x000fe400000e0000 */
        /* <DEDUP_REMOVED lines=26> */
[----:B------:R-:W-:Y:S02]  /*dd60*/  FSEL R151, R151, -INF , !P3 ;  /* 0xff80000097977808 */ /* 0x000fe40005800000 */
[----:B------:R-:W-:Y:S02]  /*dd70*/  FSEL R2, R2, RZ, P2 ;  /* 0x000000ff02027208 */ /* 0x000fe40001000000 */
[----:B------:R-:W-:-:S03]  /*dd80*/  ISETP.GT.AND P6, PT, R165, 0x59, !P6 ;  /* 0x00000059a500780c */ /* 0x000fc600077c4270 */
        /* <DEDUP_REMOVED lines=27> */
[----:B------:R-:W-:Y:S01]  /*df40*/  FSEL R143, R3, RZ, P2 ;  /* 0x000000ff038f7208 */ /* 0x000fe20001000000 */
[----:B------:R-:W-:Y:S01]  /*df50*/  FFMA.FTZ R161, R161, UR10, -R2 ;  /* 0x0000000aa1a17c23 */ /* 0x000fe20008010802 */
[----:B------:R-:W-:Y:S01]  /*df60*/  FMNMX.FTZ R21, R125, R12, !PT ;  /* 0x0000000c7d157209 */ /* 0x000fe20007810000 */
[----:B------:R-:W-:Y:S02]  /*df70*/  MUFU.EX2 R188, R188 ;  /* 0x000000bc00bc7308 */ /* 0x000fe40000000800 */
[----:B------:R-:W-:Y:S01]  /*df80*/  FADD.FTZ R143, -R143, R10 ;  /* 0x0000000a8f8f7221 */ /* 0x000fe20000010100 */
[----:B------:R-:W-:Y:S01]  /*df90*/  FMNMX.FTZ R12, R128, R21, !PT ;  /* 0x00000015800c7209 */ /* 0x000fe20007810000 */
[----:B------:R-:W-:-:S02]  /*dfa0*/  FFMA.FTZ R21, R123, UR10, -R2 ;  /* 0x0000000a7b157c23 */ /* 0x000fc40008010802 */
[----:B------:R-:W-:Y:S01]  /*dfb0*/  FMUL.FTZ R143, R143, UR10 ;  /* 0x0000000a8f8f7c20 */ /* 0x000fe20008410000 */
        /* <DEDUP_REMOVED lines=11> */
[----:B------:R-:W-:Y:S01]  /*e070*/  FMNMX.FTZ R12, R144, R123, !PT ;  /* 0x0000007b900c7209 */ /* 0x000fe20007810000 */
[--C-:B------:R-:W-:Y:S01]  /*e080*/  FFMA.FTZ R123, R131, UR10, -R2.reuse ;  /* 0x0000000a837b7c23 */ /* 0x100fe20008010802 */
[--C-:B------:R-:W-:Y:S02]  /*e090*/  FFMA.FTZ R131, R147, UR10, -R2.reuse ;  /* 0x0000000a93837c23 */ /* 0x100fe40008010802 */
[----:B------:R-:W-:Y:S01]  /*e0a0*/  FMNMX.FTZ R127, R145, R12, !PT ;  /* 0x0000000c917f7209 */ /* 0x000fe20007810000 */
[----:B------:R-:W-:Y:S03]  /*e0b0*/  MUFU.EX2 R21, R21 ;  /* 0x0000001500157308 */ /* 0x000fe60000000800 */
[----:B------:R-:W-:Y:S01]  /*e0c0*/  FMNMX.FTZ R12, R148, R127, !PT ;  /* 0x0000007f940c7209 */ /* 0x000fe20007810000 */
[----:B------:R-:W-:-:S03]  /*e0d0*/  FFMA.FTZ R127, R139, UR10, -R2 ;  /* 0x0000000a8b7f7c23 */ /* 0x000fc60008010802 */
        /* <DEDUP_REMOVED lines=8> */
[----:B------:R-:W0:Y:S04]  /*e160*/  SHFL.BFLY PT, R135, R12, 0x2, 0x1f ;  /* 0x0c401f000c877f89 */ /* 0x000e2800000e0000 */
[----:B------:R-:W-:Y:S08]  /*e170*/  MUFU.EX2 R123, R123 ;  /* 0x0000007b007b7308 */ /* 0x000ff00000000800 */
[----:B------:R-:W-:Y:S08]  /*e180*/  MUFU.EX2 R182, R182 ;  /* 0x000000b600b67308 */ /* 0x000ff00000000800 */
[----:B------:R-:W-:Y:S01]  /*e190*/  MUFU.EX2 R126, R126 ;  /* 0x0000007e007e7308 */ /* 0x000fe20000000800 */
[----:B0-----:R-:W-:Y:S01]  /*e1a0*/  FMNMX.FTZ R138, R12, R135, !PT ;  /* 0x000000870c8a7209 */ /* 0x001fe20007810000 */
[----:B------:R-:W-:-:S06]  /*e1b0*/  FFMA.FTZ R135, R156, UR10, -R2 ;  /* 0x0000000a9c877c23 */ /* 0x000fcc0008010802 */
[----:B------:R-:W0:Y:S01]  /*e1c0*/  MUFU.EX2 R12, R143 ;  /* 0x0000008f000c7308 */ /* 0x000e220000000800 */
[----:B------:R-:W1:Y:S07]  /*e1d0*/  SHFL.BFLY PT, R139, R138, 0x1, 0x1f ;  /* 0x0c201f008a8b7f89 */ /* 0x000e6e00000e0000 */
[----:B------:R-:W-:Y:S08]  /*e1e0*/  MUFU.EX2 R176, R176 ;  /* 0x000000b000b07308 */ /* 0x000ff00000000800 */
[----:B------:R-:W-:Y:S08]  /*e1f0*/  MUFU.EX2 R127, R127 ;  /* 0x0000007f007f7308 */ /* 0x000ff00000000800 */
[----:B------:R-:W-:Y:S01]  /*e200*/  MUFU.EX2 R178, R178 ;  /* 0x000000b200b27308 */ /* 0x000fe20000000800 */
[----:B-1----:R-:W-:-:S04]  /*e210*/  FMNMX.FTZ R2, R138, R139, !PT ;  /* 0x0000008b8a027209 */ /* 0x002fc80007810000 */
[C---:B------:R-:W-:Y:S01]  /*e220*/  FSETP.NEU.FTZ.AND P2, PT, R2.reuse, -INF , PT ;  /* 0xff8000000200780b */ /* 0x040fe20003f5d000 */
[----:B------:R-:W-:Y:S02]  /*e230*/  FMUL.FTZ R138, R2, UR10 ;  /* 0x0000000a028a7c20 */ /* 0x000fe40008410000 */
[----:B------:R-:W-:Y:S03]  /*e240*/  MUFU.EX2 R130, R130 ;  /* 0x0000008200827308 */ /* 0x000fe60000000800 */
[----:B------:R-:W-:-:S05]  /*e250*/  FSEL R138, R138, RZ, P2 ;  /* 0x000000ff8a8a7208 */ /* 0x000fca0001000000 */
[--C-:B------:R-:W-:Y:S01]  /*e260*/  FFMA.FTZ R189, R0, UR10, -R138.reuse ;  /* 0x0000000a00bd7c23 */ /* 0x100fe2000801088a */
[----:B------:R-:W-:Y:S01]  /*e270*/  FSEL R0, R2, RZ, P2 ;  /* 0x000000ff02007208 */ /* 0x000fe20001000000 */
[--C-:B------:R-:W-:Y:S01]  /*e280*/  FFMA.FTZ R187, R124, UR10, -R138.reuse ;  /* 0x0000000a7cbb7c23 */ /* 0x100fe2000801088a */
[----:B------:R-:W-:Y:S01]  /*e290*/  FFMA.FTZ R11, R11, UR10, -R138 ;  /* 0x0000000a0b0b7c23 */ /* 0x000fe2000801088a */
[----:B0-----:R-:W-:Y:S01]  /*e2a0*/  FFMA.FTZ R124, R12, R7, R188 ;  /* 0x000000070c7c7223 */ /* 0x001fe200000100bc */
[----:B------:R-:W-:Y:S01]  /*e2b0*/  FFMA.FTZ R191, R14, UR10, -R138 ;  /* 0x0000000a0ebf7c23 */ /* 0x000fe2000801088a */
[----:B------:R-:W-:Y:S01]  /*e2c0*/  FADD.FTZ R0, -R0, R9 ;  /* 0x0000000900007221 */ /* 0x000fe20000010100 */
[----:B------:R-:W-:Y:S01]  /*e2d0*/  MUFU.EX2 R189, R189 ;  /* 0x000000bd00bd7308 */ /* 0x000fe20000000800 */
[----:B------:R-:W-:Y:S01]  /*e2e0*/  FADD.FTZ R7, R13, R124 ;  /* 0x0000007c0d077221 */ /* 0x000fe20000010000 */
[--C-:B------:R-:W-:Y:S01]  /*e2f0*/  FFMA.FTZ R14, R15, UR10, -R138.reuse ;  /* 0x0000000a0f0e7c23 */ /* 0x100fe2000801088a */
[----:B------:R-:W-:Y:S01]  /*e300*/  FMUL.FTZ R0, R0, UR10 ;  /* 0x0000000a00007c20 */ /* 0x000fe20008410000 */
[--C-:B------:R-:W-:Y:S01]  /*e310*/  FFMA.FTZ R185, R120, UR10, -R138.reuse ;  /* 0x0000000a78b97c23 */ /* 0x100fe2000801088a */
[----:B------:R-:W-:Y:S01]  /*e320*/  FADD.FTZ R7, R190, R7 ;  /* 0x00000007be077221 */ /* 0x000fe20000010000 */
[--C-:B------:R-:W-:Y:S01]  /*e330*/  FFMA.FTZ R181, R128, UR10, -R138.reuse ;  /* 0x0000000a80b57c23 */ /* 0x100fe2000801088a */
[--C-:B------:R-:W-:Y:S01]  /*e340*/  FFMA.FTZ R15, R121, UR10, -R138.reuse ;  /* 0x0000000a790f7c23 */ /* 0x100fe2000801088a */
        /* <DEDUP_REMOVED lines=15> */
[----:B------:R-:W-:Y:S01]  /*e440*/  F2FP.BF16.F32.PACK_AB R188, R13, R188 ;  /* 0x000000bc0dbc723e */ /* 0x000fe200000010ff */
[----:B------:R-:W1:Y:S01]  /*e450*/  MUFU.EX2 R191, R191 ;  /* 0x000000bf00bf7308 */ /* 0x000e620000000800 */
[----:B------:R-:W-:Y:S01]  /*e460*/  FADD.FTZ R125, R122, R125 ;  /* 0x0000007d7a7d7221 */ /* 0x000fe20000010000 */
[----:B------:R-:W-:Y:S01]  /*e470*/  F2FP.BF16.F32.PACK_AB R190, R20, R190 ;  /* 0x000000be14be723e */ /* 0x000fe200000010ff */
[----:B------:R-:W-:Y:S01]  /*e480*/  FFMA.FTZ R169, R151, UR10, -R138 ;  /* 0x0000000a97a97c23 */ /* 0x000fe2000801088a */
[----:B------:R-:W-:Y:S01]  /*e490*/  F2FP.BF16.F32.PACK_AB R186, R122, R186 ;  /* 0x000000ba7aba723e */ /* 0x000fe200000010ff */
[----:B------:R-:W-:Y:S01]  /*e4a0*/  FADD.FTZ R132, R180, R125 ;  /* 0x0000007db4847221 */ /* 0x000fe20000010000 */
[----:B------:R-:W-:-:S02]  /*e4b0*/  IMAD.U32 R125, RZ, RZ, UR11 ;  /* 0x0000000bff7d7e24 */ /* 0x000fc4000f8e00ff */
[--C-:B------:R-:W-:Y:S01]  /*e4c0*/  FFMA.FTZ R153, R153, UR10, -R138.reuse ;  /* 0x0000000a99997c23 */ /* 0x100fe2000801088a */
[----:B------:R-:W2:Y:S01]  /*e4d0*/  MUFU.EX2 R14, R14 ;  /* 0x0000000e000e7308 */ /* 0x000ea20000000800 */
[----:B0-----:R-:W-:Y:S01]  /*e4e0*/  FFMA.FTZ R6, R0, R6, R189 ;  /* 0x0000000600067223 */ /* 0x001fe200000100bd */
[----:B------:R-:W-:Y:S02]  /*e4f0*/  @!P1 VIADD R125, R125, 0x30860 ;  /* 0x000308607d7d9836 */ /* 0x000fe40000000000 */
[----:B------:R-:W-:Y:S01]  /*e500*/  FFMA.FTZ R155, R155, UR10, -R138 ;  /* 0x0000000a9b9b7c23 */ /* 0x000fe2000801088a */
[----:B------:R-:W-:Y:S01]  /*e510*/  ISETP.GT.AND P2, PT, R8, UR4, PT ;  /* 0x0000000408007c0c */ /* 0x000fe2000bf44270 */
[C---:B------:R-:W-:Y:S01]  /*e520*/  FADD.FTZ R128, R11.reuse, R6 ;  /* 0x000000060b807221 */ /* 0x040fe20000010000 */
[----:B------:R-:W-:Y:S01]  /*e530*/  FFMA.FTZ R6, R142, UR10, -R138 ;  /* 0x0000000a8e067c23 */ /* 0x000fe2000801088a */
[----:B------:R-:W-:Y:S01]  /*e540*/  F2FP.BF16.F32.PACK_AB R189, R11, R189 ;  /* 0x000000bd0bbd723e */ /* 0x000fe200000010ff */
[----:B------:R-:W0:Y:S01]  /*e550*/  MUFU.EX2 R185, R185 ;  /* 0x000000b900b97308 */ /* 0x000e220000000800 */
[----:B-1----:R-:W-:Y:S01]  /*e560*/  FADD.FTZ R7, R191, R128 ;  /* 0x00000080bf077221 */ /* 0x002fe20000010000 */
[----:B------:R-:W-:Y:S01]  /*e570*/  UMOV UR4, UR37 ;  /* 0x0000002500047c82 */ /* 0x000fe20008000000 */
[----:B------:R-:W-:Y:S01]  /*e580*/  F2FP.BF16.F32.PACK_AB R184, R21, R184 ;  /* 0x000000b815b8723e */ /* 0x000fe200000010ff */
[----:B------:R-:W-:Y:S01]  /*e590*/  VIADD R8, R8, 0xffffffff ;  /* 0xffffffff08087836 */ /* 0x000fe20000000000 */
[----:B------:R-:W-:-:S03]  /*e5a0*/  F2FP.BF16.F32.PACK_AB R180, R123, R180 ;  /* 0x000000b47bb4723e */ /* 0x000fc600000010ff */
[----:B------:R-:W1:Y:S01]  /*e5b0*/  MUFU.EX2 R15, R15 ;  /* 0x0000000f000f7308 */ /* 0x000e620000000800 */
[C---:B--2---:R-:W-:Y:S01]  /*e5c0*/  FADD.FTZ R128, R14.reuse, R7 ;  /* 0x000000070e807221 */ /* 0x044fe20000010000 */
[----:B------:R-:W-:Y:S01]  /*e5d0*/  FADD.FTZ R7, R123, R132 ;  /* 0x000000847b077221 */ /* 0x000fe20000010000 */
[----:B------:R-:W-:Y:S01]  /*e5e0*/  @!P1 PRMT R132, RZ, 0x654, R125 ;  /* 0x00000654ff849816 */ /* 0x000fe2000000007d */
[----:B------:R-:W-:Y:S01]  /*e5f0*/  FFMA.FTZ R125, R145, UR10, -R138 ;  /* 0x0000000a917d7c23 */ /* 0x000fe2000801088a */
[----:B------:R-:W-:Y:S01]  /*e600*/  F2FP.BF16.F32.PACK_AB R191, R14, R191 ;  /* 0x000000bf0ebf723e */ /* 0x000fe200000010ff */
[----:B------:R-:W-:Y:S01]  /*e610*/  FADD.FTZ R129, R182, R7 ;  /* 0x00000007b6817221 */ /* 0x000fe20000010000 */
[----:B------:R2:W-:Y:S01]  /*e620*/  @!P1 SYNCS.ARRIVE.TRANS64.RED.A1T0 RZ, [R132+URZ], RZ ;  /* 0x000000ff84ff99a7 */ /* 0x0005e2000810043f */
[----:B------:R-:W3:Y:S01]  /*e630*/  MUFU.EX2 R187, R187 ;  /* 0x000000bb00bb7308 */ /* 0x000ee20000000800 */
[----:B0-----:R-:W-:Y:S01]  /*e640*/  FADD.FTZ R128, R185, R128 ;  /* 0x00000080b9807221 */ /* 0x001fe20000010000 */
[C---:B------:R-:W-:Y:S01]  /*e650*/  FADD.FTZ R129, R126.reuse, R129 ;  /* 0x000000817e817221 */ /* 0x040fe20000010000 */
[----:B------:R-:W-:-:S03]  /*e660*/  F2FP.BF16.F32.PACK_AB R182, R126, R182 ;  /* 0x000000b67eb6723e */ /* 0x000fc600000010ff */
[----:B------:R-:W-:Y:S01]  /*e670*/  FADD.FTZ R136, R176, R129 ;  /* 0x00000081b0887221 */ /* 0x000fe20000010000 */
[----:B------:R-:W-:Y:S01]  /*e680*/  F2FP.BF16.F32.PACK_AB R176, R127, R176 ;  /* 0x000000b07fb0723e */ /* 0x000fe200000010ff */
[----:B------:R-:W2:Y:S01]  /*e690*/  MUFU.EX2 R120, R120 ;  /* 0x0000007800787308 */ /* 0x000ea20000000800 */
[C---:B-1----:R-:W-:Y:S01]  /*e6a0*/  FADD.FTZ R128, R15.reuse, R128 ;  /* 0x000000800f807221 */ /* 0x042fe20000010000 */
[----:B------:R-:W-:-:S06]  /*e6b0*/  F2FP.BF16.F32.PACK_AB R185, R15, R185 ;  /* 0x000000b90fb9723e */ /* 0x000fcc00000010ff */
[----:B------:R-:W0:Y:S01]  /*e6c0*/  MUFU.EX2 R181, R181 ;  /* 0x000000b500b57308 */ /* 0x000e220000000800 */
[----:B---3--:R-:W-:Y:S01]  /*e6d0*/  FADD.FTZ R7, R187, R128 ;  /* 0x00000080bb077221 */ /* 0x008fe20000010000 */
[--C-:B------:R-:W-:Y:S01]  /*e6e0*/  FFMA.FTZ R128, R149, UR10, -R138.reuse ;  /* 0x0000000a95807c23 */ /* 0x100fe2000801088a */
[----:B------:R-:W-:-:S05]  /*e6f0*/  FFMA.FTZ R138, R157, UR10, -R138 ;  /* 0x0000000a9d8a7c23 */ /* 0x000fca000801088a */
[----:B------:R-:W1:Y:S01]  /*e700*/  MUFU.EX2 R121, R121 ;  /* 0x0000007900797308 */ /* 0x000e620000000800 */
[C---:B--2---:R-:W-:Y:S01]  /*e710*/  FADD.FTZ R132, R120.reuse, R7 ;  /* 0x0000000778847221 */ /* 0x044fe20000010000 */
[----:B------:R-:W-:Y:S01]  /*e720*/  FADD.FTZ R7, R127, R136 ;  /* 0x000000887f077221 */ /* 0x000fe20000010000 */
[----:B------:R-:W-:-:S03]  /*e730*/  F2FP.BF16.F32.PACK_AB R187, R120, R187 ;  /* 0x000000bb78bb723e */ /* 0x000fc600000010ff */
[----:B------:R-:W-:Y:S01]  /*e740*/  FADD.FTZ R7, R178, R7 ;  /* 0x00000007b2077221 */ /* 0x000fe20000010000 */
[C---:B------:R-:W-:Y:S01]  /*e750*/  F2FP.BF16.F32.PACK_AB R178, R130.reuse, R178 ;  /* 0x000000b282b2723e */ /* 0x040fe200000010ff */
[----:B------:R-:W2:Y:S01]  /*e760*/  MUFU.EX2 R183, R183 ;  /* 0x000000b700b77308 */ /* 0x000ea20000000800 */
[----:B0-----:R-:W-:Y:S01]  /*e770*/  FADD.FTZ R132, R181, R132 ;  /* 0x00000084b5847221 */ /* 0x001fe20000010000 */
[----:B------:R-:W-:-:S06]  /*e780*/  FADD.FTZ R7, R130, R7 ;  /* 0x0000000782077221 */ /* 0x000fcc0000010000 */
[----:B------:R-:W0:Y:S01]  /*e790*/  MUFU.EX2 R9, R133 ;  /* 0x0000008500097308 */ /* 0x000e220000000800 */
[C---:B-1----:R-:W-:Y:S01]  /*e7a0*/  FADD.FTZ R132, R121.reuse, R132 ;  /* 0x0000008479847221 */ /* 0x042fe20000010000 */
[----:B------:R-:W-:-:S06]  /*e7b0*/  F2FP.BF16.F32.PACK_AB R181, R121, R181 ;  /* 0x000000b579b5723e */ /* 0x000fcc00000010ff */
        /* <DEDUP_REMOVED lines=50> */
[----:B------:R-:W-:-:S03]  /*eae0*/  F2FP.BF16.F32.PACK_AB R169, R20, R169 ;  /* 0x000000a914a9723e */ /* 0x000fc600000010ff */
[----:B-1----:R-:W-:-:S04]  /*eaf0*/  FADD.FTZ R10, R155, R10 ;  /* 0x0000000a9b0a7221 */ /* 0x002fc80000010000 */
[C---:B--2---:R-:W-:Y:S01]  /*eb00*/  FADD.FTZ R6, R138.reuse, R10 ;  /* 0x0000000a8a067221 */ /* 0x044fe20000010000 */
[----:B------:R-:W-:Y:S01]  /*eb10*/  F2FP.BF16.F32.PACK_AB R171, R138, R155 ;  /* 0x0000009b8aab723e */ /* 0x000fe200000010ff */
[----:B------:R-:W-:Y:S01]  /*eb20*/  IMAD.MOV.U32 R10, RZ, RZ, R3 ;  /* 0x000000ffff0a7224 */ /* 0x000fe200078e0003 */
[----:B------:R-:W-:Y:S06]  /*eb30*/  @P2 BRA `(.L_x_4437) ;  /* 0xffffffc800602947 */ /* 0x000fec000383ffff */
.L_x_4420:
        /* <DEDUP_REMOVED lines=99> */
.L_x_4438:
[----:B------:R-:W-:Y:S01]  /*f170*/  ULEA UR5, UR37, UR38, 0x3 ;  /* 0x0000002625057291 */ /* 0x000fe2000f8e183f */
[----:B------:R-:W-:-:S05]  /*f180*/  IMAD.U32 R0, RZ, RZ, UR36 ;  /* 0x00000024ff007e24 */ /* 0x000fca000f8e00ff */
[----:B------:R-:W-:-:S04]  /*f190*/  SHF.L.U32 R0, R0, 0x1f, RZ ;  /* 0x0000001f00007819 */ /* 0x000fc800000006ff */
[----:B------:R0:W1:Y:S01]  /*f1a0*/  SYNCS.PHASECHK.TRANS64.TRYWAIT P2, [UR5+0x30850], R0 ;  /* 0x03085000ff0075a7 */ /* 0x0000620008040145 */
[----:B------:R-:W-:Y:S05]  /*f1b0*/  @!P0 BRA `(.L_x_4439) ;  /* 0x0000000000048947 */ /* 0x000fea0003800000 */
[----:B------:R-:W-:Y:S01]  /*f1c0*/  BPT.TRAP 0x1 ;  /* 0x000000040000795c */ /* 0x000fe20000300000 */
.L_x_4439:
[----:B-1----:R-:W-:Y:S05]  /*f1d0*/  @P2 BRA `(.L_x_4440) ;  /* 0x0000000000082947 */ /* 0x002fea0003800000 */
[----:B------:R-:W1:Y:S02]  /*f1e0*/  SYNCS.PHASECHK.TRANS64.TRYWAIT P0, [UR5+0x30850], R0 ;  /* 0x03085000ff0075a7 */ /* 0x000e640008000145 */
[----:B-1----:R-:W-:Y:S05]  /*f1f0*/  @!P0 BRA `(.L_x_4441) ;  /* 0x000000c400448947 */ /* 0x002fea0003800000 */
.L_x_4440:
        /* <DEDUP_REMOVED lines=14> */
[----:B------:R-:W-:Y:S02]  /*f2e0*/  UIMAD UR4, UR37, 0x900, UR4 ;  /* 0x00000900250478a4 */ /* 0x000fe4000f8e0204 */
[----:B------:R-:W-:Y:S02]  /*f2f0*/  UIADD3 UR37, UR37, 0x1, URZ ;  /* 0x0000000125257890 */ /* 0x000fe4000fffe03f */
[----:B------:R-:W-:Y:S02]  /*f300*/  UIADD3 UR8, UR8, 0x1, URZ ;  /* 0x0000000108087890 */ /* 0x000fe4000fffe03f */
[----:B------:R-:W-:Y:S01]  /*f310*/  UISETP.NE.AND UP0, UPT, UR37, 0x2, UPT ;  /* 0x000000022500788c */ /* 0x000fe2000bf05270 */
[----:B------:R-:W-:Y:S02]  /*f320*/  UMOV UR6, UR4 ;  /* 0x0000000400067c82 */ /* 0x000fe40008000000 */
[----:B------:R-:W-:Y:S01]  /*f330*/  HGMMA.64x192x16.F32.BF16 R24, R188, gdesc[UR4].tnspB, R24, gsb0 ;  /* 0x42e00004bc187df0 */ /* 0x000fe20008001818 */
[----:B------:R-:W-:Y:S01]  /*f340*/  UIADD3 UR6, UR4, 0x80, URZ ;  /* 0x0000008004067890 */ /* 0x000fe2000fffe03f */
[----:B0-----:R-:W-:Y:S01]  /*f350*/  FADD.FTZ R0, R0, R7 ;  /* 0x0000000700007221 */ /* 0x001fe20000010000 */
[----:B------:R-:W-:Y:S01]  /*f360*/  UMOV UR7, 0x40000040 ;  /* 0x4000004000077882 */ /* 0x000fe20000000000 */
[----:B------:R-:W-:-:S02]  /*f370*/  IMAD.U32 R223, RZ, RZ, UR8 ;  /* 0x00000008ffdf7e24 */ /* 0x000fc4000f8e00ff */
[----:B-1----:R-:W-:Y:S01]  /*f380*/  FADD.FTZ R4, R5, R6 ;  /* 0x0000000605047221 */ /* 0x002fe20000010000 */
[----:B------:R-:W-:Y:S01]  /*f390*/  IMAD.U32 R6, RZ, RZ, UR10 ;  /* 0x0000000aff067e24 */ /* 0x000fe2000f8e00ff */
[----:B------:R-:W0:Y:S01]  /*f3a0*/  SHFL.BFLY PT, R5, R0, 0x1, 0x1f ;  /* 0x0c201f0000057f89 */ /* 0x000e2200000e0000 */
[----:B------:R-:W-:-:S03]  /*f3b0*/  USEL UR37, UR37, URZ, UP0 ;  /* 0x0000003f25257287 */ /* 0x000fc60008000000 */
        /* <DEDUP_REMOVED lines=40> */
[----:B------:R-:W-:-:S04]  /*f640*/  USEL UR4, URZ, 0x1, UP0 ;  /* 0x000000013f047887 */ /* 0x000fc80008000000 */
[----:B------:R-:W-:Y:S01]  /*f650*/  ULOP3.LUT UR36, UR36, UR4, URZ, 0x3c, !UPT ;  /* 0x0000000424247292 */ /* 0x000fe2000f8e3c3f */
[----:B------:R-:W-:Y:S02]  /*f660*/  WARPGROUP.DEPBAR.LE gsb0, 0x0 ;  /* 0x00008000000079c5 */ /* 0x000fe40000010000 */
[----:B------:R-:W-:-:S10]  /*f670*/  WARPGROUP.ARRIVE ;  /* 0x00000000000079c5 */ /* 0x000fd40000000000 */
        /* <DEDUP_REMOVED lines=99> */
.L_x_4371:
        /* <DEDUP_REMOVED lines=16> */
[----:B------:R-:W-:Y:S01]  /*fdb0*/  ULDC.64 UR12, c[0x0][0xc00] ;  /* 0x00030000000c7ab9 */ /* 0x000fe20000000a00 */
[----:B------:R-:W-:Y:S01]  /*fdc0*/  ULDC.64 UR18, c[0x0][0x208] ;  /* 0x0000820000127ab9 */ /* 0x000fe20000000a00 */
[----:B------:R-:W-:Y:S02]  /*fdd0*/  R2UR UR17, R195 ;  /* 0x00000000c31172ca */ /* 0x000fe400000e0000 */
[----:B------:R-:W-:Y:S02]  /*fde0*/  R2UR UR16, R196 ;  /* 0x00000000c41072ca */ /* 0x000fe400000e0000 */
[----:B------:R-:W-:-:S05]  /*fdf0*/  R2UR UR23, R197 ;  /* 0x00000000c51772ca */ /* 0x000fca00000e0000 */
[----:B------:R-:W-:Y:S01]  /*fe00*/  UIMAD.WIDE UR12, UR9, 0x4, UR12 ;  /* 0x00000004090c78a5 */ /* 0x000fe2000f8e020c */
[----:B------:R-:W-:Y:S01]  /*fe10*/  UMOV UR10, UR8 ;  /* 0x00000008000a7c82 */ /* 0x000fe20008000000 */
[----:B0-----:R-:W-:Y:S01]  /*fe20*/  UMOV UR11, UR4 ;  /* 0x00000004000b7c82 */ /* 0x001fe20008000000 */
[----:B------:R-:W-:Y:S01]  /*fe30*/  BAR.SYNC.DEFER_BLOCKING 0x1, 0x100 ;  /* 0x0044000000007b1d */ /* 0x000fe20000010000 */
[----:B--2---:R-:W-:-:S03]  /*fe40*/  IMAD.WIDE R8, R5, R8, UR10 ;  /* 0x0000000a05087e25 */ /* 0x004fc6000f8e0208 */
[C---:B------:R-:W-:Y:S02]  /*fe50*/  IADD3 R12, P1, R8.reuse, 0x40, RZ ;  /* 0x00000040080c7810 */ /* 0x040fe40007f3e0ff */
[C---:B------:R-:W-:Y:S02]  /*fe60*/  LOP3.LUT R5, R8.reuse, 0x380, RZ, 0xc0, !PT ;  /* 0x0000038008057812 */ /* 0x040fe400078ec0ff */
[C---:B------:R-:W-:Y:S01]  /*fe70*/  IADD3 R10, P2, R8.reuse, 0x20, RZ ;  /* 0x00000020080a7810 */ /* 0x040fe20007f5e0ff */
[--C-:B------:R-:W-:Y:S01]  /*fe80*/  IMAD.X R81, RZ, RZ, R9.reuse, P1 ;  /* 0x000000ffff517224 */ /* 0x100fe200008e0609 */
[C---:B------:R-:W-:Y:S02]  /*fe90*/  IADD3 R131, P6, R8.reuse, 0x60, RZ ;  /* 0x0000006008837810 */ /* 0x040fe40007fde0ff */
[----:B------:R-:W-:Y:S01]  /*fea0*/  IADD3 R133, P5, R8, 0x4000, RZ ;  /* 0x0000400008857810 */ /* 0x000fe20007fbe0ff */
[--C-:B------:R-:W-:Y:S01]  /*feb0*/  IMAD.X R17, RZ, RZ, R9.reuse, P2 ;  /* 0x000000ffff117224 */ /* 0x100fe200010e0609 */
[----:B------:R-:W-:Y:S01]  /*fec0*/  LOP3.LUT R11, R12, 0x380, RZ, 0xc0, !PT ;  /* 0x000003800c0b7812 */ /* 0x000fe200078ec0ff */
[--C-:B------:R-:W-:Y:S01]  /*fed0*/  IMAD.X R83, RZ, RZ, R9.reuse, P6 ;  /* 0x000000ffff537224 */ /* 0x100fe200030e0609 */
[----:B------:R-:W-:Y:S01]  /*fee0*/  SHF.R.U64 R5, R5, 0x3, RZ ;  /* 0x0000000305057819 */ /* 0x000fe200000012ff */
[----:B------:R-:W-:Y:S01]  /*fef0*/  IMAD.X R85, RZ, RZ, R9, P5 ;  /* 0x000000ffff557224 */ /* 0x000fe200028e0609 */
[----:B------:R-:W-:-:S02]  /*ff00*/  SHF.R.U64 R11, R11, 0x3, RZ ;  /* 0x000000030b0b7819 */ /* 0x000fc400000012ff */
[C---:B------:R-:W-:Y:S02]  /*ff10*/  IADD3 R86, P0, R8.reuse, 0x4020, RZ ;  /* 0x0000402008567810 */ /* 0x040fe40007f1e0ff */
[C---:B------:R-:W-:Y:S02]  /*ff20*/  IADD3 R135, P4, R8.reuse, 0x4040, RZ ;  /* 0x0000404008877810 */ /* 0x040fe40007f9e0ff */
[C---:B------:R-:W-:Y:S01]  /*ff30*/  IADD3 R90, P3, R8.reuse, 0x4060, RZ ;  /* 0x00004060085a7810 */ /* 0x040fe20007f7e0ff */
[--C-:B------:R-:W-:Y:S01]  /*ff40*/  IMAD.X R87, RZ, RZ, R9.reuse, P0 ;  /* 0x000000ffff577224 */ /* 0x100fe200000e0609 */
[C---:B------:R-:W-:Y:S01]  /*ff50*/  IADD3 R137, P2, R8.reuse, 0x8000, RZ ;  /* 0x0000800008897810 */ /* 0x040fe20007f5e0ff */
[--C-:B------:R-:W-:Y:S01]  /*ff60*/  IMAD.X R89, RZ, RZ, R9.reuse, P4 ;  /* 0x000000ffff597224 */ /* 0x100fe200020e0609 */
[C---:B------:R-:W-:Y:S01]  /*ff70*/  IADD3 R139, P1, R8.reuse, 0x8020, RZ ;  /* 0x00008020088b7810 */ /* 0x040fe20007f3e0ff */
[--C-:B------:R-:W-:Y:S01]  /*ff80*/  IMAD.X R91, RZ, RZ, R9.reuse, P3 ;  /* 0x000000ffff5b7224 */ /* 0x100fe200018e0609 */
[C---:B------:R-:W-:Y:S01]  /*ff90*/  IADD3 R141, P6, R8.reuse, 0x8040, RZ ;  /* 0x00008040088d7810 */ /* 0x040fe20007fde0ff */
[--C-:B------:R-:W-:Y:S01]  /*ffa0*/  IMAD.X R93, RZ, RZ, R9.reuse, P2 ;  /* 0x000000ffff5d7224 */ /* 0x100fe200010e0609 */
[----:B------:R-:W-:Y:S01]  /*ffb0*/  IADD3 R143, P5, R8, 0x8060, RZ ;  /* 0x00008060088f7810 */ /* 0x000fe20007fbe0ff */
[--C-:B------:R-:W-:Y:S01]  /*ffc0*/  IMAD.X R95, RZ, RZ, R9.reuse, P1 ;  /* 0x000000ffff5f7224 */ /* 0x100fe200008e0609 */
[----:B------:R-:W-:Y:S01]  /*ffd0*/  LOP3.LUT R8, R5, R8, RZ, 0x3c, !PT ;  /* 0x0000000805087212 */ /* 0x000fe200078e3cff */
[--C-:B------:R-:W-:Y:S01]  /*ffe0*/  IMAD.X R13, RZ, RZ, R9.reuse, P6 ;  /* 0x000000ffff0d7224 */ /* 0x100fe200030e0609 */
[----:B------:R-:W-:Y:S01]  /*fff0*/  LOP3.LUT R5, R10, 0x380, RZ, 0xc0, !PT ;  /* 0x000003800a057812 */ /* 0x000fe200078ec0ff */
[----:B------:R-:W-:Y:S01]  /*10000*/  IMAD.X R15, RZ, RZ, R9, P5 ;  /* 0x000000ffff0f7224 */ /* 0x000fe200028e0609 */
[----:B------:R-:W-:-:S02]  /*10010*/  LOP3.LUT R80, R11, R12, RZ, 0x3c, !PT ;  /* 0x0000000c0b507212 */ /* 0x000fc400078e3cff */
[----:B------:R-:W-:Y:S02]  /*10020*/  LOP3.LUT R12, R137, 0x380, RZ, 0xc0, !PT ;  /* 0x00000380890c7812 */ /* 0x000fe400078ec0ff */
[----:B------:R-:W-:Y:S02]  /*10030*/  LOP3.LUT R14, R131, 0x380, RZ, 0xc0, !PT ;  /* 0x00000380830e7812 */ /* 0x000fe400078ec0ff */
[----:B------:R-:W-:Y:S02]  /*10040*/  SHF.R.U64 R5, R5, 0x3, RZ ;  /* 0x0000000305057819 */ /* 0x000fe400000012ff */
[----:B------:R-:W-:Y:S02]  /*10050*/  SHF.R.U64 R12, R12, 0x3, RZ ;  /* 0x000000030c0c7819 */ /* 0x000fe400000012ff */
[----:B------:R-:W-:Y:S02]  /*10060*/  SHF.R.U64 R14, R14, 0x3, RZ ;  /* 0x000000030e0e7819 */ /* 0x000fe400000012ff */
[----:B------:R-:W-:-:S02]  /*10070*/  LOP3.LUT R16, R5, R10, RZ, 0x3c, !PT ;  /* 0x0000000a05107212 */ /* 0x000fc400078e3cff */
[----:B------:R-:W-:Y:S02]  /*10080*/  LOP3.LUT R84, R133, 0x380, RZ, 0xc0, !PT ;  /* 0x0000038085547812 */ /* 0x000fe400078ec0ff */
[----:B------:R-:W-:Y:S02]  /*10090*/  LOP3.LUT R5, R86, 0x380, RZ, 0xc0, !PT ;  /* 0x0000038056057812 */ /* 0x000fe400078ec0ff */
[----:B------:R-:W-:Y:S02]  /*100a0*/  LOP3.LUT R10, R135, 0x380, RZ, 0xc0, !PT ;  /* 0x00000380870a7812 */ /* 0x000fe400078ec0ff */
[----:B------:R-:W-:Y:S02]  /*100b0*/  LOP3.LUT R11, R90, 0x380, RZ, 0xc0, !PT ;  /* 0x000003805a0b7812 */ /* 0x000fe400078ec0ff */
[----:B------:R-:W-:Y:S02]  /*100c0*/  LOP3.LUT R92, R12, R137, RZ, 0x3c, !PT ;  /* 0x000000890c5c7212 */ /* 0x000fe400078e3cff */
[----:B------:R-:W-:-:S02]  /*100d0*/  LOP3.LUT R82, R14, R131, RZ, 0x3c, !PT ;  /* 0x000000830e527212 */ /* 0x000fc400078e3cff */
[----:B------:R-:W-:Y:S02]  /*100e0*/  LOP3.LUT R12, R139, 0x380, RZ, 0xc0, !PT ;  /* 0x000003808b0c7812 */ /* 0x000fe400078ec0ff */
[----:B------:R-:W-:Y:S02]  /*100f0*/  LOP3.LUT R14, R141, 0x380, RZ, 0xc0, !PT ;  /* 0x000003808d0e7812 */ /* 0x000fe400078ec0ff */
[----:B------:R-:W-:Y:S02]  /*10100*/  SHF.R.U64 R84, R84, 0x3, RZ ;  /* 0x0000000354547819 */ /* 0x000fe400000012ff */
[----:B------:R-:W-:Y:S02]  /*10110*/  SHF.R.U64 R5, R5, 0x3, RZ ;  /* 0x0000000305057819 */ /* 0x000fe400000012ff */
[----:B------:R-:W-:Y:S02]  /*10120*/  LOP3.LUT R130, R143, 0x380, RZ, 0xc0, !PT ;  /* 0x000003808f827812 */ /* 0x000fe400078ec0ff */
[----:B------:R-:W-:-:S02]  /*10130*/  SHF.R.U64 R10, R10, 0x3, RZ ;  /* 0x000000030a0a7819 */ /* 0x000fc400000012ff */
[----:B------:R-:W-:Y:S02]  /*10140*/  SHF.R.U64 R11, R11, 0x3, RZ ;  /* 0x000000030b0b7819 */ /* 0x000fe400000012ff */
[----:B------:R-:W-:Y:S02]  /*10150*/  SHF.R.U64 R12, R12, 0x3, RZ ;  /* 0x000000030c0c7819 */ /* 0x000fe400000012ff */
[----:B------:R-:W-:Y:S02]  /*10160*/  SHF.R.U64 R14, R14, 0x3, RZ ;  /* 0x000000030e0e7819 */ /* 0x000fe400000012ff */
[----:B------:R-:W-:Y:S02]  /*10170*/  LOP3.LUT R84, R84, R133, RZ, 0x3c, !PT ;  /* 0x0000008554547212 */ /* 0x000fe400078e3cff */
[----:B------:R-:W-:Y:S02]  /*10180*/  LOP3.LUT R86, R5, R86, RZ, 0x3c, !PT ;  /* 0x0000005605567212 */ /* 0x000fe400078e3cff */
[----:B------:R-:W-:-:S02]  /*10190*/  SHF.R.U64 R130, R130, 0x3, RZ ;  /* 0x0000000382827819 */ /* 0x000fc400000012ff */
[----:B------:R-:W-:Y:S02]  /*101a0*/  LOP3.LUT R88, R10, R135, RZ, 0x3c, !PT ;  /* 0x000000870a587212 */ /* 0x000fe400078e3cff */
[----:B------:R-:W-:Y:S02]  /*101b0*/  LOP3.LUT R90, R11, R90, RZ, 0x3c, !PT ;  /* 0x0000005a0b5a7212 */ /* 0x000fe400078e3cff */
[----:B------:R-:W-:Y:S02]  /*101c0*/  MOV R5, R8 ;  /* 0x0000000800057202 */ /* 0x000fe40000000f00 */
[----:B------:R-:W-:Y:S02]  /*101d0*/  F2FP.BF16.F32.PACK_AB R8, R25, R24 ;  /* 0x000000181908723e */ /* 0x000fe400000010ff */
[----:B------:R-:W-:Y:S02]  /*101e0*/  F2FP.BF16.F32.PACK_AB R9, R27, R26 ;  /* 0x0000001a1b09723e */ /* 0x000fe400000010ff */
[----:B------:R-:W-:-:S02]  /*101f0*/  F2FP.BF16.F32.PACK_AB R10, R29, R28 ;  /* 0x0000001c1d0a723e */ /* 0x000fc400000010ff */
[----:B------:R-:W-:Y:S02]  /*10200*/  F2FP.BF16.F32.PACK_AB R11, R31, R30 ;  /* 0x0000001e1f0b723e */ /* 0x000fe400000010ff */
[----:B------:R-:W-:Y:S02]  /*10210*/  LOP3.LUT R94, R12, R139, RZ, 0x3c, !PT ;  /* 0x0000008b0c5e7212 */ /* 0x000fe400078e3cff */
[----:B------:R-:W-:Y:S01]  /*10220*/  LOP3.LUT R12, R14, R141, RZ, 0x3c, !PT ;  /* 0x0000008d0e0c7212 */ /* 0x000fe200078e3cff */
[----:B------:R0:W-:Y:S01]  /*10230*/  STSM.16.M88.4 [R5], R8 ;  /* 0x0000000805007844 */ /* 0x0001e20000000200 */
[----:B------:R-:W-:Y:S02]  /*10240*/  LOP3.LUT R14, R130, R143, RZ, 0x3c, !PT ;  /* 0x0000008f820e7212 */ /* 0x000fe400078e3cff */
[----:B------:R-:W-:Y:S02]  /*10250*/  MOV R137, R16 ;  /* 0x0000001000897202 */ /* 0x000fe40000000f00 */
[----:B------:R-:W-:-:S02]  /*10260*/  MOV R134, R84 ;  /* 0x0000005400867202 */ /* 0x000fc40000000f00 */
[----:B------:R-:W-:Y:S02]  /*10270*/  MOV R133, R86 ;  /* 0x0000005600857202 */ /* 0x000fe40000000f00 */
[----:B------:R-:W-:Y:S02]  /*10280*/  MOV R17, R88 ;  /* 0x0000005800117202 */ /* 0x000fe40000000f00 */
[----:B------:R-:W-:Y:S02]  /*10290*/  MOV R16, R90 ;  /* 0x0000005a00107202 */ /* 0x000fe40000000f00 */
[----:B------:R-:W-:Y:S02]  /*102a0*/  F2FP.BF16.F32.PACK_AB R84, R33, R32 ;  /* 0x000000202154723e */ /* 0x000fe400000010ff */
[----:B------:R-:W-:Y:S02]  /*102b0*/  F2FP.BF16.F32.PACK_AB R85, R35, R34 ;  /* 0x000000222355723e */ /* 0x000fe400000010ff */
[----:B------:R-:W-:-:S02]  /*102c0*/  F2FP.BF16.F32.PACK_AB R86, R37, R36 ;  /* 0x000000242556723e */ /* 0x000fc400000010ff */
[----:B------:R-:W-:Y:S02]  /*102d0*/  F2FP.BF16.F32.PACK_AB R87, R39, R38 ;  /* 0x000000262757723e */ /* 0x000fe400000010ff */
[----:B------:R-:W-:Y:S02]  /*102e0*/  MOV R136, R80 ;  /* 0x0000005000887202 */ /* 0x000fe40000000f00 */
[----:B------:R-:W-:Y:S01]  /*102f0*/  F2FP.BF16.F32.PACK_AB R88, R41, R40 ;  /* 0x000000282958723e */ /* 0x000fe200000010ff */
[----:B------:R1:W-:Y:S01]  /*10300*/  STSM.16.M88.4 [R137], R84 ;  /* 0x0000005489007844 */ /* 0x0003e20000000200 */
[----:B------:R-:W-:Y:S02]  /*10310*/  F2FP.BF16.F32.PACK_AB R89, R43, R42 ;  /* 0x0000002a2b59723e */ /* 0x000fe400000010ff */
[----:B------:R-:W-:Y:S02]  /*10320*/  F2FP.BF16.F32.PACK_AB R90, R45, R44 ;  /* 0x0000002c2d5a723e */ /* 0x000fe400000010ff */
[----:B------:R-:W-:-:S02]  /*10330*/  F2FP.BF16.F32.PACK_AB R91, R47, R46 ;  /* 0x0000002e2f5b723e */ /* 0x000fc400000010ff */
[----:B------:R-:W-:Y:S02]  /*10340*/  MOV R135, R82 ;  /* 0x0000005200877202 */ /* 0x000fe40000000f00 */
[----:B------:R-:W-:Y:S01]  /*10350*/  MOV R130, R12 ;  /* 0x0000000c00827202 */ /* 0x000fe20000000f00 */
[----:B------:R2:W-:Y:S01]  /*10360*/  STSM.16.M88.4 [R136], R88 ;  /* 0x0000005888007844 */ /* 0x0005e20000000200 */
[----:B0-----:R-:W-:Y:S02]  /*10370*/  MOV R5, R14 ;  /* 0x0000000e00057202 */ /* 0x001fe40000000f00 */
[----:B------:R-:W-:Y:S02]  /*10380*/  F2FP.BF16.F32.PACK_AB R8, R49, R48 ;  /* 0x000000303108723e */ /* 0x000fe400000010ff */
[----:B------:R-:W-:Y:S02]  /*10390*/  F2FP.BF16.F32.PACK_AB R9, R51, R50 ;  /* 0x000000323309723e */ /* 0x000fe400000010ff */
[----:B------:R-:W-:-:S02]  /*103a0*/  F2FP.BF16.F32.PACK_AB R10, R53, R52 ;  /* 0x00000034350a723e */ /* 0x000fc400000010ff */
[----:B------:R-:W-:Y:S02]  /*103b0*/  F2FP.BF16.F32.PACK_AB R11, R55, R54 ;  /* 0x00000036370b723e */ /* 0x000fe400000010ff */
[----:B------:R-:W-:Y:S02]  /*103c0*/  F2FP.BF16.F32.PACK_AB R12, R57, R56 ;  /* 0x00000038390c723e */ /* 0x000fe400000010ff */
[----:B------:R-:W-:Y:S01]  /*103d0*/  F2FP.BF16.F32.PACK_AB R13, R59, R58 ;  /* 0x0000003a3b0d723e */ /* 0x000fe200000010ff */
[----:B------:R-:W-:Y:S01]  /*103e0*/  STSM.16.M88.4 [R135], R8 ;  /* 0x0000000887007844 */ /* 0x000fe20000000200 */
[----:B------:R-:W-:Y:S02]  /*103f0*/  F2FP.BF16.F32.PACK_AB R14, R61, R60 ;  /* 0x0000003c3d0e723e */ /* 0x000fe400000010ff */
[----:B------:R-:W-:Y:S02]  /*10400*/  F2FP.BF16.F32.PACK_AB R15, R63, R62 ;  /* 0x0000003e3f0f723e */ /* 0x000fe400000010ff */
[----:B------:R-:W-:-:S02]  /*10410*/  F2FP.BF16.F32.PACK_AB R80, R65, R64 ;  /* 0x000000404150723e */ /* 0x000fc400000010ff */
[----:B------:R-:W-:Y:S01]  /*10420*/  F2FP.BF16.F32.PACK_AB R81, R67, R66 ;  /* 0x000000424351723e */ /* 0x000fe200000010ff */
[----:B------:R-:W-:Y:S01]  /*10430*/  STSM.16.M88.4 [R134], R12 ;  /* 0x0000000c86007844 */ /* 0x000fe20000000200 */
        /* <DEDUP_REMOVED lines=8> */
[----:B------:R-:W-:Y:S01]  /*104c0*/  MOV R131, R94 ;  /* 0x0000005e00837202 */ /* 0x000fe20000000f00 */
[----:B------:R0:W-:Y:S01]  /*104d0*/  STSM.16.M88.4 [R17], R84 ;  /* 0x0000005411007844 */ /* 0x0001e20000000200 */
[----:B--2---:R-:W-:Y:S02]  /*104e0*/  F2FP.BF16.F32.PACK_AB R88, R3, R2 ;  /* 0x000000020358723e */ /* 0x004fe400000010ff */
[----:B------:R-:W-:Y:S02]  /*104f0*/  F2FP.BF16.F32.PACK_AB R89, R123, R122 ;  /* 0x0000007a7b59723e */ /* 0x000fe400000010ff */
[----:B------:R-:W-:-:S02]  /*10500*/  F2FP.BF16.F32.PACK_AB R90, R7, R6 ;  /* 0x00000006075a723e */ /* 0x000fc400000010ff */
[----:B------:R-:W-:Y:S02]  /*10510*/  F2FP.BF16.F32.PACK_AB R91, R125, R124 ;  /* 0x0000007c7d5b723e */ /* 0x000fe400000010ff */
[----:B------:R-:W-:Y:S02]  /*10520*/  F2FP.BF16.F32.PACK_AB R92, R21, R20 ;  /* 0x00000014155c723e */ /* 0x000fe400000010ff */
[----:B------:R-:W-:Y:S01]  /*10530*/  F2FP.BF16.F32.PACK_AB R93, R127, R126 ;  /* 0x0000007e7f5d723e */ /* 0x000fe200000010ff */
[----:B------:R1:W-:Y:S01]  /*10540*/  STSM.16.M88.4 [R16], R88 ;  /* 0x0000005810007844 */ /* 0x0003e20000000200 */
[----:B------:R-:W-:Y:S02]  /*10550*/  F2FP.BF16.F32.PACK_AB R94, R121, R120 ;  /* 0x00000078795e723e */ /* 0x000fe400000010ff */
[----:B------:R-:W-:Y:S01]  /*10560*/  F2FP.BF16.F32.PACK_AB R95, R129, R128 ;  /* 0x00000080815f723e */ /* 0x000fe200000010ff */
[----:B0-----:R-:W-:Y:S01]  /*10570*/  IMAD.U32 R17, RZ, RZ, UR13 ;  /* 0x0000000dff117e24 */ /* 0x001fe2000f8e00ff */
[----:B------:R-:W-:Y:S01]  /*10580*/  F2FP.BF16.F32.PACK_AB R8, R97, R96 ;  /* 0x000000606108723e */ /* 0x000fe200000010ff */
[----:B------:R-:W0:Y:S01]  /*10590*/  LDC.64 R86, c[0x0][0xc08] ;  /* 0x00030200ff567b82 */ /* 0x000e220000000a00 */
[----:B------:R-:W-:Y:S01]  /*105a0*/  F2FP.BF16.F32.PACK_AB R9, R99, R98 ;  /* 0x000000626309723e */ /* 0x000fe200000010ff */
[----:B------:R-:W-:Y:S01]  /*105b0*/  STSM.16.M88.4 [R132], R92 ;  /* 0x0000005c84007844 */ /* 0x000fe20000000200 */
[----:B------:R-:W-:-:S02]  /*105c0*/  F2FP.BF16.F32.PACK_AB R10, R101, R100 ;  /* 0x00000064650a723e */ /* 0x000fc400000010ff */
[----:B------:R-:W-:Y:S02]  /*105d0*/  F2FP.BF16.F32.PACK_AB R11, R103, R102 ;  /* 0x00000066670b723e */ /* 0x000fe400000010ff */
[----:B------:R-:W-:Y:S02]  /*105e0*/  F2FP.BF16.F32.PACK_AB R12, R105, R104 ;  /* 0x00000068690c723e */ /* 0x000fe400000010ff */
[----:B------:R-:W-:Y:S01]  /*105f0*/  F2FP.BF16.F32.PACK_AB R13, R107, R106 ;  /* 0x0000006a6b0d723e */ /* 0x000fe200000010ff */
[----:B------:R-:W-:Y:S01]  /*10600*/  STSM.16.M88.4 [R131], R8 ;  /* 0x0000000883007844 */ /* 0x000fe20000000200 */
[----:B------:R-:W-:Y:S01]  /*10610*/  F2FP.BF16.F32.PACK_AB R14, R109, R108 ;  /* 0x0000006c6d0e723e */ /* 0x000fe200000010ff */
[----:B-1----:R-:W-:Y:S01]  /*10620*/  IMAD.U32 R16, RZ, RZ, UR12 ;  /* 0x0000000cff107e24 */ /* 0x002fe2000f8e00ff */
[----:B------:R-:W-:Y:S02]  /*10630*/  F2FP.BF16.F32.PACK_AB R15, R111, R110 ;  /* 0x0000006e6f0f723e */ /* 0x000fe400000010ff */
[----:B------:R-:W-:-:S02]  /*10640*/  F2FP.BF16.F32.PACK_AB R80, R113, R112 ;  /* 0x000000707150723e */ /* 0x000fc400000010ff */
[----:B------:R-:W-:Y:S01]  /*10650*/  F2FP.BF16.F32.PACK_AB R81, R115, R114 ;  /* 0x000000727351723e */ /* 0x000fe200000010ff */
[----:B------:R-:W-:Y:S01]  /*10660*/  STSM.16.M88.4 [R130], R12 ;  /* 0x0000000c82007844 */ /* 0x000fe20000000200 */
[----:B------:R-:W-:Y:S02]  /*10670*/  F2FP.BF16.F32.PACK_AB R82, R117, R116 ;  /* 0x000000747552723e */ /* 0x000fe400000010ff */
[----:B------:R-:W-:Y:S02]  /*10680*/  F2FP.BF16.F32.PACK_AB R83, R119, R118 ;  /* 0x000000767753723e */ /* 0x000fe400000010ff */
[----:B------:R-:W-:-:S03]  /*10690*/  ISETP.NE.U32.AND P0, PT, RZ, UR14, PT ;  /* 0x0000000eff007c0c */ /* 0x000fc6000bf05070 */
[----:B------:R1:W-:Y:S01]  /*106a0*/  STSM.16.M88.4 [R5], R80 ;  /* 0x0000005005007844 */ /* 0x0003e20000000200 */
[----:B------:R-:W-:Y:S01]  /*106b0*/  BAR.SYNC.DEFER_BLOCKING 0x1, 0x100 ;  /* 0x0044000000007b1d */ /* 0x000fe20000010000 */
[----:B------:R-:W-:Y:S02]  /*106c0*/  ISETP.NE.AND.EX P0, PT, RZ, UR15, PT, P0 ;  /* 0x0000000fff007c0c */ /* 0x000fe4000bf05300 */
[----:B0-----:R-:W-:-:S05]  /*106d0*/  ISETP.NE.U32.AND P1, PT, R86, RZ, PT ;  /* 0x000000ff5600720c */ /* 0x001fca0003f25070 */
[----:B-1----:R-:W0:Y:S06]  /*106e0*/  LDC R80, c[0x0][0xbe8] ;  /* 0x0002fa00ff507b82 */ /* 0x002e2c0000000800 */
[----:B------:R-:W2:Y:S01]  /*106f0*/  @P0 LDG.E R84, desc[UR18][R16.64] ;  /* 0x0000001210540981 */ /* 0x000ea2000c1e1900 */
[----:B------:R-:W-:Y:S01]  /*10700*/  R2UR UR4, R87 ;  /* 0x00000000570472ca */ /* 0x000fe200000e0000 */
[----:B------:R-:W-:-:S12]  /*10710*/  VOTEU.ANY UP0, P1 ;  /* 0x00000000003f7886 */ /* 0x000fd80000800100 */
[----:B------:R-:W-:Y:S01]  /*10720*/  UISETP.NE.AND.EX UP0, UPT, UR4, URZ, UPT, UP0 ;  /* 0x0000003f0400728c */ /* 0x000fe2000bf05300 */
[----:B0-----:R-:W-:Y:S02]  /*10730*/  ISETP.NE.AND P1, PT, R80, 0x1, PT ;  /* 0x000000015000780c */ /* 0x001fe40003f25270 */
[----:B------:R-:W-:Y:S02]  /*10740*/  ULDC UR4, c[0x0][0xa88] ;  /* 0x0002a20000047ab9 */ /* 0x000fe40000000800 */
[----:B------:R-:W-:Y:S01]  /*10750*/  IMAD.U32 R5, RZ, RZ, UR4 ;  /* 0x00000004ff057e24 */ /* 0x000fe2000f8e00ff */
[----:B------:R-:W-:Y:S01]  /*10760*/  PLOP3.LUT P4, PT, PT, PT, UP0, 0x80, 0x0 ;  /* 0x000000000000781c */ /* 0x000fe20003f8f008 */
[----:B------:R-:W-:-:S04]  /*10770*/  ULDC UR4, c[0x0][0xad4] ;  /* 0x0002b50000047ab9 */ /* 0x000fc80000000800 */
[----:B------:R-:W-:Y:S02]  /*10780*/  @UP0 ULDC.64 UR12, c[0x0][0xc08] ;  /* 0x00030200000c0ab9 */ /* 0x000fe40000000a00 */
[----:B------:R-:W-:Y:S01]  /*10790*/  @UP0 UIMAD.WIDE UR12, UR9, 0x4, UR12 ;  /* 0x00000004090c08a5 */ /* 0x000fe2000f8e020c */
[----:B------:R-:W0:Y:S01]  /*107a0*/  @P1 LDC R10, c[0x0][0xbec] ;  /* 0x0002fb00ff0a1b82 */ /* 0x000e220000000800 */
[----:B------:R-:W-:-:S04]  /*107b0*/  UISETP.NE.AND UP0, UPT, UR17, URZ, UPT ;  /* 0x0000003f1100728c */ /* 0x000fc8000bf05270 */
[----:B------:R-:W-:Y:S01]  /*107c0*/  USEL UR4, UR17, UR4, UP0 ;  /* 0x0000000411047287 */ /* 0x000fe20008000000 */
[----:B------:R-:W-:Y:S02]  /*107d0*/  IMAD.U32 R8, RZ, RZ, UR12 ;  /* 0x0000000cff087e24 */ /* 0x000fe4000f8e00ff */
[----:B------:R-:W1:Y:S01]  /*107e0*/  @P1 LDC R13, c[0x0][0xbf0] ;  /* 0x0002fc00ff0d1b82 */ /* 0x000e620000000800 */
[----:B------:R-:W-:Y:S01]  /*107f0*/  UISETP.GT.AND UP1, UPT, UR4, 0x1, UPT ;  /* 0x000000010400788c */ /* 0x000fe2000bf24270 */
[----:B------:R-:W-:Y:S01]  /*10800*/  IMAD.U32 R9, RZ, RZ, UR13 ;  /* 0x0000000dff097e24 */ /* 0x000fe2000f8e00ff */
[----:B------:R-:W-:Y:S02]  /*10810*/  UMOV UR22, 0x9b8 ;  /* 0x000009b800167882 */ /* 0x000fe40000000000 */
[----:B------:R-:W-:Y:S02]  /*10820*/  USEL UR22, UR22, 0x978, UP1 ;  /* 0x0000097816167887 */ /* 0x000fe40008800000 */
[----:B------:R-:W-:Y:S01]  /*10830*/  UISETP.NE.U32.AND UP0, UPT, UR14, URZ, UPT ;  /* 0x0000003f0e00728c */ /* 0x000fe2000bf05070 */
[----:B------:R-:W-:Y:S01]  /*10840*/  VIADD R15, R23, UR60 ;  /* 0x0000003c170f7c36 */ /* 0x000fe20008000000 */
[----:B------:R-:W-:Y:S01]  /*10850*/  USHF.R.S32.HI UR12, URZ, 0x1f, UR9 ;  /* 0x0000001f3f0c7899 */ /* 0x000fe20008011409 */
[----:B------:R0:W5:Y:S01]  /*10860*/  @P4 LDG.E R5, desc[UR18][R8.64] ;  /* 0x0000001208054981 */ /* 0x000162000c1e1900 */
[----:B------:R-:W-:Y:S01]  /*10870*/  UMOV UR4, URZ ;  /* 0x0000003f00047c82 */ /* 0x000fe20008000000 */
[----:B------:R-:W-:Y:S01]  /*10880*/  UISETP.NE.AND.EX UP0, UPT, UR15, URZ, UPT, UP0 ;  /* 0x0000003f0f00728c */ /* 0x000fe2000bf05300 */
[----:B------:R-:W-:Y:S01]  /*10890*/  IMAD.MOV.U32 R11, RZ, RZ, R15 ;  /* 0x000000ffff0b7224 */ /* 0x000fe200078e000f */
[----:B------:R-:W-:-:S02]  /*108a0*/  USEL UR20, UR16, URZ, UP1 ;  /* 0x0000003f10147287 */ /* 0x000fc40008800000 */
[----:B------:R-:W-:Y:S02]  /*108b0*/  USEL UR9, UR9, URZ, !UP0 ;  /* 0x0000003f09097287 */ /* 0x000fe4000c000000 */
[----:B------:R-:W-:Y:S01]  /*108c0*/  USEL UR21, UR12, URZ, !UP0 ;  /* 0x0000003f0c157287 */ /* 0x000fe2000c000000 */
[----:B------:R-:W-:Y:S02]  /*108d0*/  ULDC.64 UR16, c[0x0][UR22+0x220] ;  /* 0x0000880016107abb */ /* 0x000fe40008000a00 */
[----:B------:R-:W-:Y:S01]  /*108e0*/  ULDC.64 UR12, c[0x0][UR22+0x218] ;  /* 0x00008600160c7abb */ /* 0x000fe20008000a00 */
[----:B------:R-:W-:Y:S01]  /*108f0*/  ULDC.64 UR18, c[0x0][UR22+0x228] ;  /* 0x00008a0016127abb */ /* 0x000fe20008000a00 */
[----:B------:R-:W-:Y:S01]  /*10900*/  UIMAD.WIDE.U32 UR14, UR12, UR23, URZ ;  /* 0x000000170c0e72a5 */ /* 0x000fe2000f8e003f */
[----:B0-----:R-:W-:Y:S01]  /*10910*/  @P1 IMAD.HI.U32 R8, R15, R10, RZ ;  /* 0x0000000a0f081227 */ /* 0x001fe200078e00ff */
[----:B------:R-:W-:Y:S02]  /*10920*/  UIMAD UR23, UR13, UR23, URZ ;  /* 0x000000170d1772a4 */ /* 0x000fe4000f8e023f */
[----:B------:R-:W-:-:S02]  /*10930*/  UIMAD UR17, UR17, UR9, URZ ;  /* 0x00000009111172a4 */ /* 0x000fc4000f8e023f */
[----:B------:R-:W-:Y:S01]  /*10940*/  UIMAD.WIDE.U32 UR24, UR18, UR20, URZ ;  /* 0x00000014121872a5 */ /* 0x000fe2000f8e003f */
[----:B-1----:R-:W-:Y:S01]  /*10950*/  @P1 SHF.R.U32.HI R11, RZ, R13, R8 ;  /* 0x0000000dff0b1219 */ /* 0x002fe20000011608 */
[----:B------:R-:W-:Y:S02]  /*10960*/  UIMAD.WIDE.U32 UR12, UR16, UR9, URZ ;  /* 0x00000009100c72a5 */ /* 0x000fe4000f8e003f */
[----:B------:R-:W-:Y:S02]  /*10970*/  UIMAD UR18, UR19, UR20, URZ ;  /* 0x00000014131272a4 */ /* 0x000fe4000f8e023f */
[----:B------:R-:W-:Y:S01]  /*10980*/  UIMAD UR17, UR16, UR21, UR17 ;  /* 0x00000015101172a4 */ /* 0x000fe2000f8e0211 */
[----:B------:R-:W-:Y:S01]  /*10990*/  IMAD.U32 R8, RZ, RZ, UR24 ;  /* 0x00000018ff087e24 */ /* 0x000fe2000f8e00ff */
[----:B------:R-:W-:Y:S01]  /*109a0*/  UIADD3 UR18, UR25, UR18, URZ ;  /* 0x0000001219127290 */ /* 0x000fe2000fffe03f */
[----:B------:R-:W-:Y:S01]  /*109b0*/  IMAD.MOV R13, RZ, RZ, -R11 ;  /* 0x000000ffff0d7224 */ /* 0x000fe200078e0a0b */
[----:B------:R-:W-:Y:S01]  /*109c0*/  UIADD3 UR23, UR15, UR23, URZ ;  /* 0x000000170f177290 */ /* 0x000fe2000fffe03f */
[----:B------:R-:W-:Y:S01]  /*109d0*/  IMAD.U32 R9, RZ, RZ, UR25 ;  /* 0x00000019ff097e24 */ /* 0x000fe2000f8e00ff */
[----:B------:R-:W-:Y:S01]  /*109e0*/  UIADD3 UR17, UR13, UR17, URZ ;  /* 0x000000110d117290 */ /* 0x000fe2000fffe03f */
[----:B------:R-:W-:Y:S01]  /*109f0*/  IMAD R13, R80, R13, R15 ;  /* 0x0000000d500d7224 */ /* 0x000fe200078e020f */
[----:B------:R-:W-:Y:S01]  /*10a00*/  SHF.R.S32.HI R9, RZ, 0x1f, R11 ;  /* 0x0000001fff097819 */ /* 0x000fe2000001140b */
[----:B------:R-:W-:-:S03]  /*10a10*/  IMAD.U32 R12, RZ, RZ, UR18 ;  /* 0x00000012ff0c7e24 */ /* 0x000fc6000f8e00ff */
[----:B------:R-:W-:Y:S02]  /*10a20*/  SHF.R.S32.HI R10, RZ, 0x1f, R13 ;  /* 0x0000001fff0a7819 */ /* 0x000fe4000001140d */
[----:B--2---:R-:W-:-:S13]  /*10a30*/  @P0 R2UR UR4, R84 ;  /* 0x00000000540402ca */ /* 0x004fda00000e0000 */
[----:B------:R-:W-:Y:S02]  /*10a40*/  UIADD3 UR14, UP0, UP2, UR12, UR14, UR4 ;  /* 0x0000000e0c0e7290 */ /* 0x000fe4000fa1e004 */
[----:B------:R-:W-:Y:S01]  /*10a50*/  USHF.R.S32.HI UR16, URZ, 0x1f, UR4 ;  /* 0x0000001f3f107899 */ /* 0x000fe20008011404 */
[----:B------:R-:W-:-:S03]  /*10a60*/  ULDC.64 UR12, c[0x0][UR22+0x210] ;  /* 0x00008400160c7abb */ /* 0x000fc60008000a00 */
[----:B------:R-:W-:Y:S01]  /*10a70*/  IADD3 R8, P2, P3, R11, UR14, R8 ;  /* 0x0000000e0b087c10 */ /* 0x000fe2000fb5e008 */
[----:B------:R-:W-:Y:S01]  /*10a80*/  UIADD3.X UR14, UR17, UR23, UR16, UP0, UP2 ;  /* 0x00000017110e7290 */ /* 0x000fe200087e4410 */
[----:B------:R-:W-:-:S04]  /*10a90*/  IMAD R11, R13, UR13, RZ ;  /* 0x0000000d0d0b7c24 */ /* 0x000fc8000f8e02ff */
[----:B------:R-:W-:Y:S01]  /*10aa0*/  IMAD R11, R10, UR12, R11 ;  /* 0x0000000c0a0b7c24 */ /* 0x000fe2000f8e020b */
[----:B------:R-:W-:Y:S01]  /*10ab0*/  IADD3.X R9, R9, UR14, R12, P2, P3 ;  /* 0x0000000e09097c10 */ /* 0x000fe200097e640c */
[----:B------:R-:W-:Y:S01]  /*10ac0*/  ULDC.64 UR14, c[0x0][0xba8] ;  /* 0x0002ea00000e7ab9 */ /* 0x000fe20000000a00 */
        /* <DEDUP_REMOVED lines=12> */
.L_x_4444:
[----:B------:R-:W2:Y:S01]  /*10b90*/  LDL R13, [R1+0x2c] ;  /* 0x00002c00010d7983 */ /* 0x000ea20000100800 */
[----:B-----5:R-:W-:Y:S01]  /*10ba0*/  IMAD R16, R5, R80, RZ ;  /* 0x0000005005107224 */ /* 0x020fe200078e02ff */
        /* <DEDUP_REMOVED lines=8> */
[----:B------:R-:W-:-:S04]  /*10c30*/  ISETP.GE.OR P2, PT, R17, R16, P0 ;  /* 0x000000101100720c */ /* 0x000fc80000746670 */
[----:B------:R-:W-:-:S09]  /*10c40*/  ISETP.GE.OR P0, PT, R13, R16, P0 ;  /* 0x000000100d00720c */ /* 0x000fd20000706670 */
[----:B0-----:R0:W-:Y:S04]  /*10c50*/  @!P2 ST.E desc[UR12][R8.64], R0 ;  /* 0x000000000800a985 */ /* 0x0011e8000c10190c */
[----:B-1----:R0:W-:Y:S01]  /*10c60*/  @!P0 ST.E desc[UR12][R10.64], R4 ;  /* 0x000000040a008985 */ /* 0x0021e2000c10190c */
[----:B------:R-:W-:-:S13]  /*10c70*/  PLOP3.LUT P0, PT, PT, PT, UP1, 0x80, 0x0 ;  /* 0x000000000000781c */ /* 0x000fda0003f0f018 */
[----:B0-----:R-:W-:Y:S05]  /*10c80*/  @P0 BRA `(.L_x_4445) ;  /* 0x0000000c00580947 */ /* 0x001fea0003800000 */
[----:B------:R-:W-:Y:S01]  /*10c90*/  IMAD R2, R221, 0x40, R22 ;  /* 0x00000040dd027824 */ /* 0x000fe200078e0216 */
[----:B------:R-:W-:Y:S01]  /*10ca0*/  ULDC.64 UR12, c[0x0][0x208] ;  /* 0x00008200000c7ab9 */ /* 0x000fe20000000a00 */
[----:B------:R-:W-:Y:S01]  /*10cb0*/  IMAD.MOV.U32 R3, RZ, RZ, 0x2 ;  /* 0x00000002ff037424 */ /* 0x000fe200078e00ff */
[----:B------:R-:W-:Y:S01]  /*10cc0*/  ULDC.64 UR14, c[0x0][0xaa0] ;  /* 0x0002a800000e7ab9 */ /* 0x000fe20000000a00 */
[----:B------:R-:W0:Y:S01]  /*10cd0*/  @P1 LDC R21, c[0x0][0xbf0] ;  /* 0x0002fc00ff151b82 */ /* 0x000e220000000800 */
[----:B------:R-:W-:Y:S01]  /*10ce0*/  R2UR UR17, R197 ;  /* 0x00000000c51172ca */ /* 0x000fe200000e0000 */
[----:B------:R-:W-:-:S03]  /*10cf0*/  IMAD.WIDE R2, R2, R3, UR10 ;  /* 0x0000000a02027e25 */ /* 0x000fc6000f8e0203 */
[C---:B------:R-:W-:Y:S02]  /*10d00*/  IADD3 R9, P4, R2.reuse, 0x1000, RZ ;  /* 0x0000100002097810 */ /* 0x040fe40007f9e0ff */
[C---:B------:R-:W-:Y:S02]  /*10d10*/  IADD3 R13, P3, R2.reuse, 0x2000, RZ ;  /* 0x00002000020d7810 */ /* 0x040fe40007f7e0ff */
[C---:B------:R-:W-:Y:S02]  /*10d20*/  IADD3 R25, P6, R2.reuse, 0x3000, RZ ;  /* 0x0000300002197810 */ /* 0x040fe40007fde0ff */
[C---:B------:R-:W-:Y:S02]  /*10d30*/  IADD3 R29, P5, R2.reuse, 0x4000, RZ ;  /* 0x00004000021d7810 */ /* 0x040fe40007fbe0ff */
[----:B------:R-:W-:Y:S02]  /*10d40*/  IADD3 R33, P2, R2, 0x5000, RZ ;  /* 0x0000500002217810 */ /* 0x000fe40007f5e0ff */
        /* <DEDUP_REMOVED lines=33> */
[----:B------:R-:W-:Y:S01]  /*10f60*/  IMAD.X R57, RZ, RZ, R3, P2 ;  /* 0x000000ffff397224 */ /* 0x000fe200010e0603 */
[----:B------:R-:W-:Y:S01]  /*10f70*/  LOP3.LUT R44, R45, 0x380, RZ, 0xc0, !PT ;  /* 0x000003802d2c7812 */ /* 0x000fe200078ec0ff */
[----:B------:R-:W5:Y:S01]  /*10f80*/  LD.E.128 R32, desc[UR12][R32.64] ;  /* 0x0000000c20207980 */ /* 0x000f62000c101d00 */
[----:B------:R-:W-:Y:S02]  /*10f90*/  LOP3.LUT R48, R49, 0x380, RZ, 0xc0, !PT ;  /* 0x0000038031307812 */ /* 0x000fe400078ec0ff */
        /* <DEDUP_REMOVED lines=21> */
[----:B------:R-:W5:Y:S04]  /*110f0*/  LD.E.128 R36, desc[UR12][R36.64] ;  /* 0x0000000c24247980 */ /* 0x000f68000c101d00 */
[----:B------:R1:W5:Y:S04]  /*11100*/  LD.E.128 R4, desc[UR12][R2.64] ;  /* 0x0000000c02047980 */ /* 0x000368000c101d00 */
[----:B------:R-:W5:Y:S04]  /*11110*/  LD.E.128 R40, desc[UR12][R40.64] ;  /* 0x0000000c28287980 */ /* 0x000f68000c101d00 */
[----:B------:R-:W5:Y:S01]  /*11120*/  LD.E.128 R44, desc[UR12][R44.64] ;  /* 0x0000000c2c2c7980 */ /* 0x000f62000c101d00 */
[----:B-1----:R-:W1:Y:S03]  /*11130*/  @P1 LDC R3, c[0x0][0xbec] ;  /* 0x0002fb00ff031b82 */ /* 0x002e660000000800 */
[----:B------:R-:W5:Y:S04]  /*11140*/  LD.E.128 R48, desc[UR12][R48.64] ;  /* 0x0000000c30307980 */ /* 0x000f68000c101d00 */
[----:B------:R-:W5:Y:S04]  /*11150*/  LD.E.128 R52, desc[UR12][R52.64] ;  /* 0x0000000c34347980 */ /* 0x000f68000c101d00 */
[----:B------:R-:W5:Y:S01]  /*11160*/  LD.E.128 R56, desc[UR12][R56.64] ;  /* 0x0000000c38387980 */ /* 0x000f62000c101d00 */
[----:B------:R-:W-:-:S02]  /*11170*/  UIMAD UR12, UR16, UR14, URZ ;  /* 0x0000000e100c72a4 */ /* 0x000fc4000f8e023f */
[----:B------:R-:W-:Y:S01]  /*11180*/  UIMAD.WIDE.U32 UR10, UR4, UR14, URZ ;  /* 0x0000000e040a72a5 */ /* 0x000fe2000f8e003f */
[----:B------:R-:W-:Y:S01]  /*11190*/  IMAD R0, R194, 0x20, R221 ;  /* 0x00000020c2007824 */ /* 0x000fe200078e02dd */
[----:B------:R-:W-:Y:S01]  /*111a0*/  UIMAD UR12, UR4, UR15, UR12 ;  /* 0x0000000f040c72a4 */ /* 0x000fe2000f8e020c */
[----:B------:R-:W-:Y:S01]  /*111b0*/  @!PT LDS RZ, [RZ] ;  /* 0x00000000fffff984 */ /* 0x000fe20000000800 */
[----:B------:R-:W-:Y:S01]  /*111c0*/  @!PT LDS RZ, [RZ] ;  /* 0x00000000fffff984 */ /* 0x000fe20000000800 */
[----:B------:R-:W-:Y:S01]  /*111d0*/  @!PT LDS RZ, [RZ] ;  /* 0x00000000fffff984 */ /* 0x000fe20000000800 */
[----:B------:R-:W-:Y:S01]  /*111e0*/  @!PT LDS RZ, [RZ] ;  /* 0x00000000fffff984 */ /* 0x000fe20000000800 */
[----:B------:R2:W-:Y:S06]  /*111f0*/  MEMBAR.ALL.CTA ;  /* 0x0000000000007992 */ /* 0x0005ec0000008000 */
[----:B--2---:R-:W2:Y:S01]  /*11200*/  FENCE.VIEW.ASYNC.S ;  /* 0x00000000000073c6 */ /* 0x004ea20000000000 */
[----:B------:R-:W-:-:S03]  /*11210*/  UIADD3 UR11, UR11, UR12, URZ ;  /* 0x0000000c0b0b7290 */ /* 0x000fc6000fffe03f */
[----:B------:R-:W-:Y:S01]  /*11220*/  ULDC.64 UR12, c[0x0][0xae8] ;  /* 0x0002ba00000c7ab9 */ /* 0x000fe20000000a00 */
[----:B------:R-:W-:Y:S01]  /*11230*/  VIADD R20, R0, UR60 ;  /* 0x0000003c00147c36 */ /* 0x000fe20008000000 */
[----:B------:R-:W-:Y:S02]  /*11240*/  UIMAD.WIDE.U32 UR10, UR17, UR12, UR10 ;  /* 0x0000000c110a72a5 */ /* 0x000fe4000f8e000a */
[----:B------:R-:W-:Y:S01]  /*11250*/  USHF.R.S32.HI UR4, URZ, 0x1f, UR9 ;  /* 0x0000001f3f047899 */ /* 0x000fe20008011409 */
[----:B-1----:R-:W-:Y:S01]  /*11260*/  @P1 IMAD.HI.U32 R0, R20, R3, RZ ;  /* 0x0000000314001227 */ /* 0x002fe200078e00ff */
[----:B------:R-:W-:-:S03]  /*11270*/  UIMAD UR11, UR17, UR13, UR11 ;  /* 0x0000000d110b72a4 */ /* 0x000fc6000f8e020b */
[----:B------:R-:W-:Y:S02]  /*11280*/  ULDC.64 UR12, c[0x0][0xaf0] ;  /* 0x0002bc00000c7ab9 */ /* 0x000fe40000000a00 */
[----:B------:R-:W-:Y:S01]  /*11290*/  UIMAD UR4, UR4, UR12, URZ ;  /* 0x0000000c040472a4 */ /* 0x000fe2000f8e023f */
[----:B------:R-:W-:Y:S01]  /*112a0*/  IMAD.MOV.U32 R17, RZ, RZ, R20 ;  /* 0x000000ffff117224 */ /* 0x000fe200078e0014 */
[----:B0-----:R-:W-:Y:S01]  /*112b0*/  @P1 SHF.R.U32.HI R17, RZ, R21, R0 ;  /* 0x00000015ff111219 */ /* 0x001fe20000011600 */
[----:B------:R-:W-:Y:S02]  /*112c0*/  UIMAD.WIDE.U32 UR10, UR9, UR12, UR10 ;  /* 0x0000000c090a72a5 */ /* 0x000fe4000f8e000a */
[----:B------:R-:W-:Y:S01]  /*112d0*/  UIMAD UR4, UR9, UR13, UR4 ;  /* 0x0000000d090472a4 */ /* 0x000fe2000f8e0204 */
[--C-:B------:R-:W-:Y:S01]  /*112e0*/  SHF.R.S32.HI R0, RZ, 0x1f, R17.reuse ;  /* 0x0000001fff007819 */ /* 0x100fe20000011411 */
[----:B------:R-:W-:Y:S01]  /*112f0*/  IMAD.MOV R21, RZ, RZ, -R17 ;  /* 0x000000ffff157224 */ /* 0x000fe200078e0a11 */
[----:B------:R-:W-:Y:S01]  /*11300*/  ULDC.64 UR12, c[0x0][0xae0] ;  /* 0x0002b800000c7ab9 */ /* 0x000fe20000000a00 */
[----:B------:R-:W-:-:S02]  /*11310*/  UIADD3 UR4, UR11, UR4, URZ ;  /* 0x000000040b047290 */ /* 0x000fc4000fffe03f */
[----:B------:R-:W-:Y:S02]  /*11320*/  IMAD.U32 R3, RZ, RZ, UR11 ;  /* 0x0000000bff037e24 */ /* 0x000fe4000f8e00ff */
[----:B------:R-:W-:Y:S02]  /*11330*/  IMAD R0, R0, UR12, RZ ;  /* 0x0000000c00007c24 */ /* 0x000fe4000f8e02ff */
[----:B------:R-:W-:Y:S02]  /*11340*/  IMAD R21, R80, R21, R20 ;  /* 0x0000001550157224 */ /* 0x000fe400078e0214 */
[----:B------:R-:W-:Y:S01]  /*11350*/  IMAD.U32 R2, RZ, RZ, UR10 ;  /* 0x0000000aff027e24 */ /* 0x000fe2000f8e00ff */
[----:B------:R-:W-:Y:S01]  /*11360*/  ULDC.64 UR10, c[0x0][0xad8] ;  /* 0x0002b600000a7ab9 */ /* 0x000fe20000000a00 */
[----:B------:R-:W-:Y:S02]  /*11370*/  IMAD.U32 R3, RZ, RZ, UR4 ;  /* 0x00000004ff037e24 */ /* 0x000fe4000f8e00ff */
[C---:B------:R-:W-:Y:S01]  /*11380*/  IMAD R61, R17.reuse, UR13, R0 ;  /* 0x0000000d113d7c24 */ /* 0x040fe2000f8e0200 */
[----:B------:R-:W-:Y:S01]  /*11390*/  SHF.R.S32.HI R0, RZ, 0x1f, R21 ;  /* 0x0000001fff007819 */ /* 0x000fe20000011415 */
[----:B------:R-:W-:-:S04]  /*113a0*/  IMAD.WIDE.U32 R2, R17, UR12, R2 ;  /* 0x0000000c11027c25 */ /* 0x000fc8000f8e0002 */
[----:B------:R-:W-:Y:S02]  /*113b0*/  VIADD R63, R221, UR60 ;  /* 0x0000003cdd3f7c36 */ /* 0x000fe40008000000 */
[----:B------:R-:W-:Y:S02]  /*113c0*/  IMAD.IADD R3, R3, 0x1, R61 ;  /* 0x0000000103037824 */ /* 0x000fe400078e023d */
[----:B------:R-:W-:Y:S02]  /*113d0*/  IMAD R0, R0, UR10, RZ ;  /* 0x0000000a00007c24 */ /* 0x000fe4000f8e02ff */
[----:B------:R-:W-:Y:S01]  /*113e0*/  VIADD R17, R63, 0x20 ;  /* 0x000000203f117836 */ /* 0x000fe20000000000 */
[----:B------:R-:W-:Y:S01]  /*113f0*/  UIADD3 UR8, UR8, 0x30820, URZ ;  /* 0x0003082008087890 */ /* 0x000fe2000fffe03f */
[C---:B------:R-:W-:Y:S02]  /*11400*/  IMAD R61, R21.reuse, UR11, R0 ;  /* 0x0000000b153d7c24 */ /* 0x040fe4000f8e0200 */
[----:B------:R-:W-:Y:S01]  /*11410*/  IMAD.WIDE.U32 R2, R21, UR10, R2 ;  /* 0x0000000a15027c25 */ /* 0x000fe2000f8e0002 */
[-C--:B------:R-:W-:Y:S01]  /*11420*/  ISETP.GE.AND P1, PT, R17, R16.reuse, PT ;  /* 0x000000101100720c */ /* 0x080fe20003f26270 */
[----:B------:R-:W-:Y:S01]  /*11430*/  ULDC.64 UR10, c[0x0][0xa80] ;  /* 0x0002a000000a7ab9 */ /* 0x000fe20000000a00 */
[C---:B------:R-:W-:Y:S01]  /*11440*/  ISETP.GE.AND P2, PT, R63.reuse, R16, PT ;  /* 0x000000103f00720c */ /* 0x040fe20003f46270 */
[----:B------:R-:W-:Y:S01]  /*11450*/  VIADD R17, R63, 0x40 ;  /* 0x000000403f117836 */ /* 0x000fe20000000000 */
[----:B------:R-:W-:Y:S01]  /*11460*/  UPRMT UR8, URZ, 0x654, UR8 ;  /* 0x000006543f087896 */ /* 0x000fe20008000008 */
[----:B------:R-:W-:Y:S01]  /*11470*/  IMAD.IADD R3, R3, 0x1, R61 ;  /* 0x0000000103037824 */ /* 0x000fe200078e023d */
[----:B------:R-:W-:-:S02]  /*11480*/  LEA R0, P3, R2, UR10, 0x1 ;  /* 0x0000000a02007c11 */ /* 0x000fc4000f8608ff */
[----:B------:R-:W-:Y:S02]  /*11490*/  ISETP.GE.AND P0, PT, R17, R16, PT ;  /* 0x000000101100720c */ /* 0x000fe40003f06270 */
[----:B------:R-:W-:Y:S01]  /*114a0*/  LEA.HI.X R17, R2, UR11, R3, 0x1, P3 ;  /* 0x0000000b02117c11 */ /* 0x000fe200098f0c03 */
[----:B------:R-:W-:Y:S01]  /*114b0*/  VIADD R64, R22, 0x40 ;  /* 0x0000004016407836 */ /* 0x000fe20000000000 */
[----:B--2---:R0:W1:Y:S01]  /*114c0*/  SHFL.IDX PT, R60, R0, RZ, 0x181f ;  /* 0x00181fff003c7589 */ /* 0x00406200000e0000 */
[----:B------:R-:W-:Y:S01]  /*114d0*/  SYNCS.ARRIVE.TRANS64.RED.A1T0 RZ, [UR8], RZ ;  /* 0x000000ffffff79a7 */ /* 0x000fe20008100408 */
[----:B------:R-:W-:Y:S02]  /*114e0*/  BSSY B1, `(.L_x_4446) ;  /* 0x0000014000017945 */ /* 0x000fe40003800000 */
        /* <DEDUP_REMOVED lines=11> */
[-C--:B------:R-:W-:Y:S02]  /*115a0*/  @!P3 LEA R20, P5, R64, R60.reuse, 0x1 ;  /* 0x0000003c4014b211 */ /* 0x080fe400078a08ff */
[-C--:B--2---:R-:W-:Y:S02]  /*115b0*/  @!P4 LEA.HI.X R3, R22, R61.reuse, R62, 0x1, P6 ;  /* 0x0000003d1603c211 */ /* 0x084fe400030f0c3e */
[C---:B------:R-:W-:Y:S02]  /*115c0*/  @!P2 LEA R60, P6, R193.reuse, R60, 0x1 ;  /* 0x0000003cc13ca211 */ /* 0x040fe400078c08ff */
[-C--:B------:R-:W-:Y:S01]  /*115d0*/  @!P3 LEA.HI.X R21, R64, R61.reuse, R65, 0x1, P5 ;  /* 0x0000003d4015b211 */ /* 0x080fe200028f0c41 */
[----:B-----5:R3:W-:Y:S01]  /*115e0*/  @!P4 ST.E.128 desc[UR8][R2.64], R4 ;  /* 0x000000040200c985 */ /* 0x0207e2000c101d08 */
[----:B------:R-:W-:-:S03]  /*115f0*/  @!P2 LEA.HI.X R61, R193, R61, R66, 0x1, P6 ;  /* 0x0000003dc13da211 */ /* 0x000fc600030f0c42 */
[----:B------:R3:W-:Y:S04]  /*11600*/  @!P3 ST.E.128 desc[UR8][R20.64], R28 ;  /* 0x0000001c1400b985 */ /* 0x0007e8000c101d08 */
[----:B------:R3:W-:Y:S02]  /*11610*/  @!P2 ST.E.128 desc[UR8][R60.64], R44 ;  /* 0x0000002c3c00a985 */ /* 0x0007e4000c101d08 */
.L_x_4447:
[----:B------:R-:W-:Y:S05]  /*11620*/  BSYNC B1 ;  /* 0x0000000000017941 */ /* 0x000fea0003800000 */
.L_x_4446:
        /* <DEDUP_REMOVED lines=8> */
[----:B------:R-:W-:-:S09]  /*116b0*/  ISETP.GE.AND P6, PT, R193, UR4, PT ;  /* 0x00000004c1007c0c */ /* 0x000fd2000bfc6270 */
[-C--:B0-----:R-:W-:Y:S02]  /*116c0*/  @!P4 LEA R2, P1, R22, R6.reuse, 0x1 ;  /* 0x000000061602c211 */ /* 0x081fe400078208ff */
[-C--:B------:R-:W-:Y:S02]  /*116d0*/  @!P5 LEA R4, P2, R64, R6.reuse, 0x1 ;  /* 0x000000064004d211 */ /* 0x080fe400078408ff */
[C---:B------:R-:W-:Y:S02]  /*116e0*/  @!P6 LEA R6, P3, R193.reuse, R6, 0x1 ;  /* 0x00000006c106e211 */ /* 0x040fe400078608ff */
[-C--:B----4-:R-:W-:Y:S02]  /*116f0*/  @!P4 LEA.HI.X R3, R22, R7.reuse, R62, 0x1, P1 ;  /* 0x000000071603c211 */ /* 0x090fe400008f0c3e */
[-C--:B------:R-:W-:Y:S02]  /*11700*/  @!P5 LEA.HI.X R5, R64, R7.reuse, R65, 0x1, P2 ;  /* 0x000000074005d211 */ /* 0x080fe400010f0c41 */
[----:B------:R-:W-:Y:S01]  /*11710*/  @!P6 LEA.HI.X R7, R193, R7, R66, 0x1, P3 ;  /* 0x00000007c107e211 */ /* 0x000fe200018f0c42 */
[----:B------:R0:W-:Y:S04]  /*11720*/  @!P4 ST.E.128 desc[UR8][R2.64], R8 ;  /* 0x000000080200c985 */ /* 0x0001e8000c101d08 */
[----:B------:R0:W-:Y:S04]  /*11730*/  @!P5 ST.E.128 desc[UR8][R4.64], R32 ;  /* 0x000000200400d985 */ /* 0x0001e8000c101d08 */
[----:B------:R0:W-:Y:S02]  /*11740*/  @!P6 ST.E.128 desc[UR8][R6.64], R48 ;  /* 0x000000300600e985 */ /* 0x0001e4000c101d08 */
.L_x_4449:
[----:B------:R-:W-:Y:S05]  /*11750*/  BSYNC B1 ;  /* 0x0000000000017941 */ /* 0x000fea0003800000 */
.L_x_4448:
        /* <DEDUP_REMOVED lines=18> */
.L_x_4451:
[----:B------:R-:W-:Y:S05]  /*11880*/  BSYNC B1 ;  /* 0x0000000000017941 */ /* 0x000fea0003800000 */
.L_x_4450:
        /* <DEDUP_REMOVED lines=22> */
.L_x_4445:
        /* <DEDUP_REMOVED lines=39> */
[----:B------:R-:W-:Y:S02]  /*11c60*/  UIMAD UR4, UR17, UR13, UR11 ;  /* 0x0000000d110472a4 */ /* 0x000fe4000f8e020b */
[----:B------:R-:W-:Y:S01]  /*11c70*/  IMAD.U32 R5, RZ, RZ, UR11 ;  /* 0x0000000bff057e24 */ /* 0x000fe2000f8e00ff */
[----:B------:R-:W-:Y:S01]  /*11c80*/  SHF.R.S32.HI R95, RZ, 0x1f, R220 ;  /* 0x0000001fff5f7819 */ /* 0x000fe200000114dc */
[----:B------:R-:W-:Y:S01]  /*11c90*/  ULDC.64 UR12, c[0x0][0xb30] ;  /* 0x0002cc00000c7ab9 */ /* 0x000fe20000000a00 */
[----:B------:R-:W-:-:S02]  /*11ca0*/  IMAD R11, R80, R11, R15 ;  /* 0x0000000b500b7224 */ /* 0x000fc400078e020f */
[----:B------:R-:W-:Y:S02]  /*11cb0*/  IMAD R0, R0, UR12, RZ ;  /* 0x0000000c00007c24 */ /* 0x000fe4000f8e02ff */
[----:B------:R-:W-:Y:S01]  /*11cc0*/  IMAD.U32 R4, RZ, RZ, UR10 ;  /* 0x0000000aff047e24 */ /* 0x000fe2000f8e00ff */
[----:B------:R-:W-:Y:S01]  /*11cd0*/  ULDC.64 UR10, c[0x0][0xb28] ;  /* 0x0002ca00000a7ab9 */ /* 0x000fe20000000a00 */
[----:B------:R-:W-:Y:S02]  /*11ce0*/  IMAD.U32 R5, RZ, RZ, UR4 ;  /* 0x00000004ff057e24 */ /* 0x000fe4000f8e00ff */
        /* <DEDUP_REMOVED lines=36> */
[----:B------:R-:W-:Y:S01]  /*11f30*/  @!P3 ST.E.64 desc[UR8][R80.64], R36 ;  /* 0x000000245000b985 */ /* 0x000fe2000c101b08 */
[----:B------:R-:W-:-:S02]  /*11f40*/  ISETP.GE.AND P2, PT, R213, UR4, PT ;  /* 0x00000004d5007c0c */ /* 0x000fc4000bf46270 */
[----:B------:R-:W-:Y:S01]  /*11f50*/  @!P5 LEA R84, P6, R216, R4, 0x2 ;  /* 0x00000004d854d211 */ /* 0x000fe200078c10ff */
[----:B------:R-:W-:Y:S01]  /*11f60*/  @!P4 ST.E.64 desc[UR8][R82.64], R40 ;  /* 0x000000285200c985 */ /* 0x000fe2000c101b08 */
[----:B------:R-:W-:Y:S02]  /*11f70*/  ISETP.GE.AND P3, PT, R212, UR4, PT ;  /* 0x00000004d4007c0c */ /* 0x000fe4000bf66270 */
[----:B------:R-:W-:-:S03]  /*11f80*/  @!P5 LEA.HI.X R85, R216, R5, R91, 0x2, P6 ;  /* 0x00000005d855d211 */ /* 0x000fc600030f145b */
[CC--:B-1----:R-:W-:Y:S02]  /*11f90*/  @!P0 LEA R8, P4, R215.reuse, R4.reuse, 0x2 ;  /* 0x00000004d7088211 */ /* 0x0c2fe400078810ff */
[----:B------:R-:W-:Y:S01]  /*11fa0*/  @!P5 ST.E.64 desc[UR8][R84.64], R44 ;  /* 0x0000002c5400d985 */ /* 0x000fe2000c101b08 */
        /* <DEDUP_REMOVED lines=9> */
[-C--:B------:R-:W-:Y:S02]  /*12040*/  @!P3 LEA R24, P6, R212, R4.reuse, 0x2 ;  /* 0x00000004d418b211 */ /* 0x080fe400078c10ff */
[----:B------:R-:W-:Y:S01]  /*12050*/  ISETP.GE.AND P1, PT, R208, UR4, PT ;  /* 0x00000004d0007c0c */ /* 0x000fe2000bf26270 */
[----:B------:R2:W-:Y:S01]  /*12060*/  @!P2 ST.E.64 desc[UR8][R14.64], R56 ;  /* 0x000000380e00a985 */ /* 0x0005e2000c101b08 */
[----:B------:R-:W-:Y:S02]  /*12070*/  ISETP.GE.AND P2, PT, R209, UR4, PT ;  /* 0x00000004d1007c0c */ /* 0x000fe4000bf46270 */
[----:B------:R-:W-:-:S02]  /*12080*/  @!P4 LEA R28, P0, R211, R4, 0x2 ;  /* 0x00000004d31cc211 */ /* 0x000fc400078010ff */
[-C--:B------:R-:W-:Y:S02]  /*12090*/  @!P3 LEA.HI.X R25, R212, R5.reuse, R87, 0x2, P6 ;  /* 0x00000005d419b211 */ /* 0x080fe400030f1457 */
[-C--:B------:R-:W-:Y:S02]  /*120a0*/  @!P4 LEA.HI.X R29, R211, R5.reuse, R86, 0x2, P0 ;  /* 0x00000005d31dc211 */ /* 0x080fe400000f1456 */
[----:B------:R-:W-:Y:S01]  /*120b0*/  ISETP.GE.AND P0, PT, R207, UR4, PT ;  /* 0x00000004cf007c0c */ /* 0x000fe2000bf06270 */
[----:B------:R-:W-:Y:S01]  /*120c0*/  @!P3 ST.E.64 desc[UR8][R24.64], R60 ;  /* 0x0000003c1800b985 */ /* 0x000fe2000c101b08 */
[-C--:B------:R-:W-:Y:S02]  /*120d0*/  @!P5 LEA R32, P6, R210, R4.reuse, 0x2 ;  /* 0x00000004d220d211 */ /* 0x080fe400078c10ff */
[----:B-1----:R-:W-:Y:S01]  /*120e0*/  @!P1 LEA R10, P3, R208, R4, 0x2 ;  /* 0x00000004d00a9211 */ /* 0x002fe200078610ff */
[----:B------:R1:W-:Y:S01]  /*120f0*/  @!P4 ST.E.64 desc[UR8][R28.64], R64 ;  /* 0x000000401c00c985 */ /* 0x0003e2000c101b08 */
[----:B------:R-:W-:-:S02]  /*12100*/  @!P5 LEA.HI.X R33, R210, R5, R237, 0x2, P6 ;  /* 0x00000005d221d211 */ /* 0x000fc400030f14ed */
[-C--:B------:R-:W-:Y:S02]  /*12110*/  @!P2 LEA R8, P6, R209, R4.reuse, 0x2 ;  /* 0x00000004d108a211 */ /* 0x080fe400078c10ff */
[----:B------:R-:W-:Y:S01]  /*12120*/  ISETP.GE.AND P4, PT, R205, UR4, PT ;  /* 0x00000004cd007c0c */ /* 0x000fe2000bf86270 */
[----:B------:R3:W-:Y:S01]  /*12130*/  @!P5 ST.E.64 desc[UR8][R32.64], R68 ;  /* 0x000000442000d985 */ /* 0x0007e2000c101b08 */
[----:B------:R-:W-:Y:S02]  /*12140*/  ISETP.GE.AND P5, PT, R206, UR4, PT ;  /* 0x00000004ce007c0c */ /* 0x000fe4000bfa6270 */
[-C--:B------:R-:W-:Y:S02]  /*12150*/  @!P2 LEA.HI.X R9, R209, R5.reuse, R236, 0x2, P6 ;  /* 0x00000005d109a211 */ /* 0x080fe400030f14ec */
[----:B--2---:R-:W-:Y:S02]  /*12160*/  @!P0 LEA R14, P6, R207, R4, 0x2 ;  /* 0x00000004cf0e8211 */ /* 0x004fe400078c10ff */
[----:B------:R-:W-:Y:S01]  /*12170*/  @!P1 LEA.HI.X R11, R208, R5, R235, 0x2, P3 ;  /* 0x00000005d00b9211 */ /* 0x000fe200018f14eb */
[----:B------:R-:W-:Y:S01]  /*12180*/  @!P2 ST.E.64 desc[UR8][R8.64], R72 ;  /* 0x000000480800a985 */ /* 0x000fe2000c101b08 */
[----:B------:R-:W-:-:S02]  /*12190*/  ISETP.GE.AND P3, PT, R204, UR4, PT ;  /* 0x00000004cc007c0c */ /* 0x000fc4000bf66270 */
[-C--:B------:R-:W-:Y:S01]  /*121a0*/  @!P0 LEA.HI.X R15, R207, R5.reuse, R234, 0x2, P6 ;  /* 0x00000005cf0f8211 */ /* 0x080fe200030f14ea */
[----:B------:R-:W-:Y:S01]  /*121b0*/  @!P1 ST.E.64 desc[UR8][R10.64], R76 ;  /* 0x0000004c0a009985 */ /* 0x000fe2000c101b08 */
[-C--:B-1----:R-:W-:Y:S02]  /*121c0*/  @!P4 LEA R28, P2, R205, R4.reuse, 0x2 ;  /* 0x00000004cd1cc211 */ /* 0x082fe400078410ff */
[C---:B------:R-:W-:Y:S01]  /*121d0*/  @!P5 LEA R24, P1, R206.reuse, R4, 0x2 ;  /* 0x00000004ce18d211 */ /* 0x040fe200078210ff */
[----:B------:R1:W-:Y:S01]  /*121e0*/  @!P0 ST.E.64 desc[UR8][R14.64], R2 ;  /* 0x000000020e008985 */ /* 0x0003e2000c101b08 */
[----:B------:R-:W-:Y:S02]  /*121f0*/  ISETP.GE.AND P0, PT, R203, UR4, PT ;  /* 0x00000004cb007c0c */ /* 0x000fe4000bf06270 */
[----:B------:R-:W-:Y:S02]  /*12200*/  @!P5 LEA.HI.X R25, R206, R5, R233, 0x2, P1 ;  /* 0x00000005ce19d211 */ /* 0x000fe400008f14e9 */
[----:B------:R-:W-:-:S02]  /*12210*/  ISETP.GE.AND P1, PT, R202, UR4, PT ;  /* 0x00000004ca007c0c */ /* 0x000fc4000bf26270 */
[CC--:B---3--:R-:W-:Y:S01]  /*12220*/  @!P3 LEA R32, P6, R204.reuse, R4.reuse, 0x2 ;  /* 0x00000004cc20b211 */ /* 0x0c8fe200078c10ff */
[----:B------:R2:W-:Y:S01]  /*12230*/  @!P5 ST.E.64 desc[UR8][R24.64], R6 ;  /* 0x000000061800d985 */ /* 0x0005e2000c101b08 */
[-C--:B------:R-:W-:Y:S02]  /*12240*/  @!P4 LEA.HI.X R29, R205, R5.reuse, R232, 0x2, P2 ;  /* 0x00000005cd1dc211 */ /* 0x080fe400010f14e8 */
[----:B------:R-:W-:Y:S02]  /*12250*/  @!P3 LEA.HI.X R33, R204, R5, R231, 0x2, P6 ;  /* 0x00000005cc21b211 */ /* 0x000fe400030f14e7 */
[----:B------:R-:W-:Y:S01]  /*12260*/  ISETP.GE.AND P2, PT, R199, UR4, PT ;  /* 0x00000004c7007c0c */ /* 0x000fe2000bf46270 */
[----:B------:R3:W-:Y:S01]  /*12270*/  @!P4 ST.E.64 desc[UR8][R28.64], R20 ;  /* 0x000000141c00c985 */ /* 0x0007e2000c101b08 */
[----:B------:R-:W-:Y:S02]  /*12280*/  ISETP.GE.AND P4, PT, R201, UR4, PT ;  /* 0x00000004c9007c0c */ /* 0x000fe4000bf86270 */
[----:B-1----:R-:W-:Y:S01]  /*12290*/  @!P0 LEA R2, P5, R203, R4, 0x2 ;  /* 0x00000004cb028211 */ /* 0x002fe200078a10ff */
[----:B------:R3:W-:Y:S01]  /*122a0*/  @!P3 ST.E.64 desc[UR8][R32.64], R120 ;  /* 0x000000782000b985 */ /* 0x0007e2000c101b08 */
[----:B------:R-:W-:-:S02]  /*122b0*/  ISETP.GE.AND P3, PT, R200, UR4, PT ;  /* 0x00000004c8007c0c */ /* 0x000fc4000bf66270 */
[-C--:B------:R-:W-:Y:S02]  /*122c0*/  @!P0 LEA.HI.X R3, R203, R5.reuse, R230, 0x2, P5 ;  /* 0x00000005cb038211 */ /* 0x080fe400028f14e6 */
[----:B------:R-:W-:Y:S02]  /*122d0*/  ISETP.GE.AND P5, PT, R198, UR4, PT ;  /* 0x00000004c6007c0c */ /* 0x000fe4000bfa6270 */
[CC--:B------:R-:W-:Y:S01]  /*122e0*/  @!P1 LEA R8, P6, R202.reuse, R4.reuse, 0x2 ;  /* 0x00000004ca089211 */ /* 0x0c0fe200078c10ff */
[----:B------:R3:W-:Y:S02]  /*122f0*/  @!P0 ST.E.64 desc[UR8][R2.64], R96 ;  /* 0x0000006002008985 */ /* 0x0007e4000c101b08 */
[-C--:B--2---:R-:W-:Y:S02]  /*12300*/  @!P4 LEA R6, P0, R201, R4.reuse, 0x2 ;  /* 0x00000004c906c211 */ /* 0x084fe400078010ff */
[----:B------:R-:W-:Y:S02]  /*12310*/  @!P1 LEA.HI.X R9, R202, R5, R229, 0x2, P6 ;  /* 0x00000005ca099211 */ /* 0x000fe400030f14e5 */
[----:B------:R-:W-:-:S02]  /*12320*/  @!P3 LEA R10, P6, R200, R4, 0x2 ;  /* 0x00000004c80ab211 */ /* 0x000fc400078c10ff */
[-C--:B------:R-:W-:Y:S01]  /*12330*/  @!P4 LEA.HI.X R7, R201, R5.reuse, R228, 0x2, P0 ;  /* 0x00000005c907c211 */ /* 0x080fe200000f14e4 */
[----:B------:R3:W-:Y:S01]  /*12340*/  @!P1 ST.E.64 desc[UR8][R8.64], R100 ;  /* 0x0000006408009985 */ /* 0x0007e2000c101b08 */
[CC--:B------:R-:W-:Y:S02]  /*12350*/  @!P2 LEA R14, P1, R199.reuse, R4.reuse, 0x2 ;  /* 0x00000004c70ea211 */ /* 0x0c0fe400078210ff */
        /* <DEDUP_REMOVED lines=8> */
.L_x_4454:
[----:B------:R-:W-:Y:S05]  /*123e0*/  BSYNC B1 ;  /* 0x0000000000017941 */ /* 0x000fea0003800000 */
.L_x_4453:
[----:B------:R-:W-:Y:S01]  /*123f0*/  ISETP.GE.AND P0, PT, R13, R16, PT ;  /* 0x000000100d00720c */ /* 0x000fe20003f06270 */
[----:B--23--:R2:W3:Y:S04]  /*12400*/  SHFL.IDX PT, R5, R12, 0x1, 0x1c1f ;  /* 0x003c1f000c057f89 */ /* 0x00c4e800000e0000 */
[----:B-1----:R2:W1:Y:S08]  /*12410*/  SHFL.IDX PT, R4, R0, 0x1, 0x1c1f ;  /* 0x003c1f0000047f89 */ /* 0x00247000000e0000 */
[----:B--2---:R-:W-:Y:S05]  /*12420*/  @P0 BRA `(.L_x_4452) ;  /* 0x0000001400600947 */ /* 0x004fea0003800000 */
        /* <DEDUP_REMOVED lines=8> */
[----:B---3--:R-:W-:Y:S02]  /*124b0*/  @!P1 IMAD.WIDE R2, R19, 0x4, R4 ;  /* 0x0000000413029825 */ /* 0x008fe400078e0204 */
        /* <DEDUP_REMOVED lines=11> */
[----:B0-----:R-:W-:-:S03]  /*12570*/  @!P3 LEA R12, P6, R217, R4, 0x2 ;  /* 0x00000004d90cb211 */ /* 0x001fc600078c10ff */
[----:B------:R0:W-:Y:S01]  /*12580*/  @!P4 ST.E.64 desc[UR8][R10.64], R38 ;  /* 0x000000260a00c985 */ /* 0x0001e2000c101b08 */
[CC--:B-1----:R-:W-:Y:S02]  /*12590*/  @!P0 LEA R2, P4, R216.reuse, R4.reuse, 0x2 ;  /* 0x00000004d8028211 */ /* 0x0c2fe400078810ff */
[-C--:B------:R-:W-:Y:S02]  /*125a0*/  @!P3 LEA.HI.X R13, R217, R5.reuse, R92, 0x2, P6 ;  /* 0x00000005d90db211 */ /* 0x080fe400030f145c */
[----:B------:R-:W-:Y:S02]  /*125b0*/  @!P0 LEA.HI.X R3, R216, R5, R91, 0x2, P4 ;  /* 0x00000005d8038211 */ /* 0x000fe400020f145b */
[----:B------:R-:W-:Y:S01]  /*125c0*/  ISETP.GE.AND P4, PT, R212, UR4, PT ;  /* 0x00000004d4007c0c */ /* 0x000fe2000bf86270 */
[----:B------:R1:W-:Y:S01]  /*125d0*/  @!P3 ST.E.64 desc[UR8][R12.64], R42 ;  /* 0x0000002a0c00b985 */ /* 0x0003e2000c101b08 */
[----:B------:R-:W-:Y:S02]  /*125e0*/  ISETP.GE.AND P3, PT, R213, UR4, PT ;  /* 0x00000004d5007c0c */ /* 0x000fe4000bf66270 */
[-C--:B--2---:R-:W-:Y:S01]  /*125f0*/  @!P1 LEA R6, P5, R215, R4.reuse, 0x2 ;  /* 0x00000004d7069211 */ /* 0x084fe200078a10ff */
[----:B------:R2:W-:Y:S01]  /*12600*/  @!P0 ST.E.64 desc[UR8][R2.64], R46 ;  /* 0x0000002e02008985 */ /* 0x0005e2000c101b08 */
[----:B------:R-:W-:-:S02]  /*12610*/  @!P2 LEA R14, P6, R214, R4, 0x2 ;  /* 0x00000004d60ea211 */ /* 0x000fc400078c10ff */
[-C--:B------:R-:W-:Y:S02]  /*12620*/  @!P1 LEA.HI.X R7, R215, R5.reuse, R90, 0x2, P5 ;  /* 0x00000005d7079211 */ /* 0x080fe400028f145a */
[----:B------:R-:W-:Y:S02]  /*12630*/  ISETP.GE.AND P5, PT, R211, UR4, PT ;  /* 0x00000004d3007c0c */ /* 0x000fe4000bfa6270 */
[----:B------:R-:W-:Y:S01]  /*12640*/  @!P2 LEA.HI.X R15, R214, R5, R89, 0x2, P6 ;  /* 0x00000005d60fa211 */ /* 0x000fe200030f1459 */
[----:B------:R3:W-:Y:S01]  /*12650*/  @!P1 ST.E.64 desc[UR8][R6.64], R50 ;  /* 0x0000003206009985 */ /* 0x0007e2000c101b08 */
[-C--:B0-----:R-:W-:Y:S02]  /*12660*/  @!P4 LEA R10, P0, R212, R4.reuse, 0x2 ;  /* 0x00000004d40ac211 */ /* 0x081fe400078010ff */
[----:B------:R-:W-:Y:S01]  /*12670*/  @!P3 LEA R8, P6, R213, R4, 0x2 ;  /* 0x00000004d508b211 */ /* 0x000fe200078c10ff */
[----:B------:R0:W-:Y:S01]  /*12680*/  @!P2 ST.E.64 desc[UR8][R14.64], R54 ;  /* 0x000000360e00a985 */ /* 0x0001e2000c101b08 */
[----:B------:R-:W-:-:S02]  /*12690*/  ISETP.GE.AND P2, PT, R210, UR4, PT ;  /* 0x00000004d2007c0c */ /* 0x000fc4000bf46270 */
[----:B------:R-:W-:Y:S02]  /*126a0*/  ISETP.GE.AND P1, PT, R209, UR4, PT ;  /* 0x00000004d1007c0c */ /* 0x000fe4000bf26270 */
[-C--:B------:R-:W-:Y:S02]  /*126b0*/  @!P4 LEA.HI.X R11, R212, R5.reuse, R87, 0x2, P0 ;  /* 0x00000005d40bc211 */ /* 0x080fe400000f1457 */
[----:B------:R-:W-:Y:S02]  /*126c0*/  ISETP.GE.AND P0, PT, R208, UR4, PT ;  /* 0x00000004d0007c0c */ /* 0x000fe4000bf06270 */
[----:B------:R-:W-:Y:S02]  /*126d0*/  @!P3 LEA.HI.X R9, R213, R5, R88, 0x2, P6 ;  /* 0x00000005d509b211 */ /* 0x000fe400030f1458 */
[----:B-1----:R-:W-:-:S03]  /*126e0*/  @!P5 LEA R12, P6, R211, R4, 0x2 ;  /* 0x00000004d30cd211 */ /* 0x002fc600078c10ff */
[----:B------:R1:W-:Y:S01]  /*126f0*/  @!P3 ST.E.64 desc[UR8][R8.64], R58 ;  /* 0x0000003a0800b985 */ /* 0x0003e2000c101b08 */
[-C--:B------:R-:W-:Y:S02]  /*12700*/  @!P5 LEA.HI.X R13, R211, R5.reuse, R86, 0x2, P6 ;  /* 0x00000005d30dd211 */ /* 0x080fe400030f1456 */
[CC--:B--2---:R-:W-:Y:S01]  /*12710*/  @!P2 LEA R2, P6, R210.reuse, R4.reuse, 0x2 ;  /* 0x00000004d202a211 */ /* 0x0c4fe200078c10ff */
[----:B------:R2:W-:Y:S01]  /*12720*/  @!P4 ST.E.64 desc[UR8][R10.64], R62 ;  /* 0x0000003e0a00c985 */ /* 0x0005e2000c101b08 */
[-C--:B---3--:R-:W-:Y:S02]  /*12730*/  @!P1 LEA R6, P3, R209, R4.reuse, 0x2 ;  /* 0x00000004d1069211 */ /* 0x088fe400078610ff */
[----:B------:R-:W-:Y:S01]  /*12740*/  @!P2 LEA.HI.X R3, R210, R5, R237, 0x2, P6 ;  /* 0x00000005d203a211 */ /* 0x000fe200030f14ed */
[----:B------:R3:W-:Y:S01]  /*12750*/  @!P5 ST.E.64 desc[UR8][R12.64], R66 ;  /* 0x000000420c00d985 */ /* 0x0007e2000c101b08 */
[----:B------:R-:W-:Y:S02]  /*12760*/  ISETP.GE.AND P5, PT, R207, UR4, PT ;  /* 0x00000004cf007c0c */ /* 0x000fe4000bfa6270 */
[----:B------:R-:W-:Y:S01]  /*12770*/  ISETP.GE.AND P4, PT, R206, UR4, PT ;  /* 0x00000004ce007c0c */ /* 0x000fe2000bf86270 */
[----:B------:R4:W-:Y:S01]  /*12780*/  @!P2 ST.E.64 desc[UR8][R2.64], R70 ;  /* 0x000000460200a985 */ /* 0x0009e2000c101b08 */
[----:B0-----:R-:W-:-:S02]  /*12790*/  @!P0 LEA R14, P6, R208, R4, 0x2 ;  /* 0x00000004d00e8211 */ /* 0x001fc400078c10ff */
[-C--:B------:R-:W-:Y:S02]  /*127a0*/  @!P1 LEA.HI.X R7, R209, R5.reuse, R236, 0x2, P3 ;  /* 0x00000005d1079211 */ /* 0x080fe400018f14ec */
[----:B------:R-:W-:Y:S02]  /*127b0*/  @!P0 LEA.HI.X R15, R208, R5, R235, 0x2, P6 ;  /* 0x00000005d00f8211 */ /* 0x000fe400030f14eb */
[----:B------:R-:W-:Y:S01]  /*127c0*/  ISETP.GE.AND P3, PT, R205, UR4, PT ;  /* 0x00000004cd007c0c */ /* 0x000fe2000bf66270 */
[----:B------:R0:W-:Y:S02]  /*127d0*/  @!P1 ST.E.64 desc[UR8][R6.64], R74 ;  /* 0x0000004a06009985 */ /* 0x0001e4000c101b08 */
[----:B-1----:R-:W-:Y:S02]  /*127e0*/  @!P5 LEA R8, P1, R207, R4, 0x2 ;  /* 0x00000004cf08d211 */ /* 0x002fe400078210ff */
[----:B------:R-:W-:Y:S01]  /*127f0*/  @!P0 ST.E.64 desc[UR8][R14.64], R78 ;  /* 0x0000004e0e008985 */ /* 0x000fe2000c101b08 */
[----:B------:R-:W-:-:S02]  /*12800*/  ISETP.GE.AND P0, PT, R204, UR4, PT ;  /* 0x00000004cc007c0c */ /* 0x000fc4000bf06270 */
[CC--:B--2---:R-:W-:Y:S02]  /*12810*/  @!P4 LEA R10, P2, R206.reuse, R4.reuse, 0x2 ;  /* 0x00000004ce0ac211 */ /* 0x0c4fe400078410ff */
        /* <DEDUP_REMOVED lines=15> */
[----:B0-----:R-:W-:-:S02]  /*12910*/  @!P1 LEA R6, P6, R203, R4, 0x2 ;  /* 0x00000004cb069211 */ /* 0x001fc400078c10ff */
[CC--:B-1----:R-:W-:Y:S02]  /*12920*/  @!P4 LEA R8, P0, R202.reuse, R4.reuse, 0x2 ;  /* 0x00000004ca08c211 */ /* 0x0c2fe400078010ff */
[-C--:B------:R-:W-:Y:S02]  /*12930*/  @!P1 LEA.HI.X R7, R203, R5.reuse, R230, 0x2, P6 ;  /* 0x00000005cb079211 */ /* 0x080fe400030f14e6 */
[-C--:B------:R-:W-:Y:S02]  /*12940*/  @!P4 LEA.HI.X R9, R202, R5.reuse, R229, 0x2, P0 ;  /* 0x00000005ca09c211 */ /* 0x080fe400000f14e5 */
[-C--:B--2---:R-:W-:Y:S01]  /*12950*/  @!P3 LEA R10, P6, R201, R4.reuse, 0x2 ;  /* 0x00000004c90ab211 */ /* 0x084fe200078c10ff */
        /* <DEDUP_REMOVED lines=17> */
.L_x_4443:
[----:B------:R-:W0:Y:S01]  /*12a70*/  LDC.64 R2, c[0x0][0xc00] ;  /* 0x00030000ff027b82 */ /* 0x000e220000000a00 */
[----:B------:R-:W-:Y:S01]  /*12a80*/  R2UR UR11, R222 ;  /* 0x00000000de0b72ca */ /* 0x000fe200000e0000 */
[----:B------:R-:W-:Y:S01]  /*12a90*/  ULDC.64 UR8, c[0x0][0xc00] ;  /* 0x0003000000087ab9 */ /* 0x000fe20000000a00 */
[----:B------:R-:W-:Y:S01]  /*12aa0*/  R2UR UR10, R195 ;  /* 0x00000000c30a72ca */ /* 0x000fe200000e0000 */
[----:B------:R-:W-:Y:S01]  /*12ab0*/  IMAD.MOV.U32 R7, RZ, RZ, RZ ;  /* 0x000000ffff077224 */ /* 0x000fe200078e00ff */
[----:B------:R-:W-:-:S03]  /*12ac0*/  ULDC.64 UR12, c[0x0][0x208] ;  /* 0x00008200000c7ab9 */ /* 0x000fc60000000a00 */
[----:B------:R-:W1:Y:S06]  /*12ad0*/  LDC.64 R4, c[0x0][0xc08] ;  /* 0x00030200ff047b82 */ /* 0x000e6c0000000a00 */
[----:B------:R-:W-:Y:S01]  /*12ae0*/  UIMAD.WIDE UR8, UR11, 0x4, UR8 ;  /* 0x000000040b0878a5 */ /* 0x000fe2000f8e0208 */
[----:B0-----:R-:W-:-:S05]  /*12af0*/  ISETP.NE.U32.AND P0, PT, R2, RZ, PT ;  /* 0x000000ff0200720c */ /* 0x001fca0003f05070 */
[----:B------:R-:W-:Y:S01]  /*12b00*/  IMAD.U32 R2, RZ, RZ, UR8 ;  /* 0x00000008ff027e24 */ /* 0x000fe2000f8e00ff */
[----:B------:R-:W-:Y:S01]  /*12b10*/  R2UR UR4, R3 ;  /* 0x00000000030472ca */ /* 0x000fe200000e0000 */
[----:B------:R-:W-:Y:S01]  /*12b20*/  IMAD.U32 R3, RZ, RZ, UR9 ;  /* 0x00000009ff037e24 */ /* 0x000fe2000f8e00ff */
[----:B-1----:R-:W-:-:S05]  /*12b30*/  ISETP.NE.U32.AND P1, PT, R4, RZ, PT ;  /* 0x000000ff0400720c */ /* 0x002fca0003f25070 */
[----:B------:R-:W-:-:S06]  /*12b40*/  VOTEU.ANY UP0, P0 ;  /* 0x00000000003f7886 */ /* 0x000fcc0000000100 */
[----:B------:R-:W-:Y:S01]  /*12b50*/  UISETP.NE.AND.EX UP0, UPT, UR4, URZ, UPT, UP0 ;  /* 0x0000003f0400728c */ /* 0x000fe2000bf05300 */
[----:B------:R-:W-:Y:S01]  /*12b60*/  R2UR UR4, R5 ;  /* 0x00000000050472ca */ /* 0x000fe200000e0000 */
[----:B------:R-:W-:-:S04]  /*12b70*/  VOTEU.ANY UP1, P1 ;  /* 0x00000000003f7886 */ /* 0x000fc80000820100 */
[----:B------:R-:W-:-:S08]  /*12b80*/  PLOP3.LUT P0, PT, PT, PT, UP0, 0x80, 0x0 ;  /* 0x000000000000781c */ /* 0x000fd00003f0f008 */
[----:B------:R-:W-:-:S06]  /*12b90*/  UISETP.NE.AND.EX UP1, UPT, UR4, URZ, UPT, UP1 ;  /* 0x0000003f0400728c */ /* 0x000fcc000bf25310 */
[----:B------:R-:W-:Y:S01]  /*12ba0*/  PLOP3.LUT P1, PT, PT, PT, UP1, 0x80, 0x0 ;  /* 0x000000000000781c */ /* 0x000fe20003f2f018 */
[----:B------:R0:W5:Y:S01]  /*12bb0*/  @P0 LDG.E R7, desc[UR12][R2.64] ;  /* 0x0000000c02070981 */ /* 0x000162000c1e1900 */
[----:B------:R-:W-:Y:S02]  /*12bc0*/  ULDC UR4, c[0x0][0xa88] ;  /* 0x0002a20000047ab9 */ /* 0x000fe40000000800 */
[----:B------:R-:W-:Y:S01]  /*12bd0*/  IMAD.U32 R0, RZ, RZ, UR4 ;  /* 0x00000004ff007e24 */ /* 0x000fe2000f8e00ff */
[----:B------:R-:W-:Y:S02]  /*12be0*/  @UP1 ULDC.64 UR8, c[0x0][0xc08] ;  /* 0x0003020000081ab9 */ /* 0x000fe40000000a00 */
[----:B------:R-:W-:Y:S02]  /*12bf0*/  @UP1 UIMAD.WIDE UR8, UR11, 0x4, UR8 ;  /* 0x000000040b0818a5 */ /* 0x000fe4000f8e0208 */
[----:B------:R-:W-:-:S04]  /*12c00*/  UISETP.NE.AND UP1, UPT, UR10, URZ, UPT ;  /* 0x0000003f0a00728c */ /* 0x000fc8000bf25270 */
[----:B------:R-:W-:Y:S02]  /*12c10*/  IMAD.U32 R4, RZ, RZ, UR8 ;  /* 0x00000008ff047e24 */ /* 0x000fe4000f8e00ff */
[----:B------:R-:W-:-:S05]  /*12c20*/  IMAD.U32 R5, RZ, RZ, UR9 ;  /* 0x00000009ff057e24 */ /* 0x000fca000f8e00ff */
[----:B------:R-:W-:Y:S01]  /*12c30*/  @!UP1 ULDC UR10, c[0x0][0xad4] ;  /* 0x0002b500000a9ab9 */ /* 0x000fe20000000800 */
[----:B------:R0:W5:Y:S01]  /*12c40*/  @P1 LDG.E R0, desc[UR12][R4.64] ;  /* 0x0000000c04001981 */ /* 0x000162000c1e1900 */
[----:B------:R-:W-:Y:S01]  /*12c50*/  IMAD.U32 R195, RZ, RZ, UR10 ;  /* 0x0000000affc37e24 */ /* 0x000fe2000f8e00ff */
[----:B------:R-:W-:Y:S06]  /*12c60*/  @P1 BRA `(.L_x_4455) ;  /* 0x0000000000141947 */ /* 0x000fec0003800000 */
[----:B------:R-:W-:Y:S05]  /*12c70*/  @!P0 BRA `(.L_x_4455) ;  /* 0x0000000000108947 */ /* 0x000fea0003800000 */
[----:B------:R-:W-:Y:S02]  /*12c80*/  ULDC.64 UR8, c[0x0][0x208] ;  /* 0x0000820000087ab9 */ /* 0x000fe40000000a00 */
[----:B0-----:R-:W2:Y:S04]  /*12c90*/  LDG.E R5, desc[UR8][R2.64] ;  /* 0x0000000802057981 */ /* 0x001ea8000c1e1900 */
[----:B-----5:R-:W2:Y:S02]  /*12ca0*/  LDG.E R0, desc[UR8][R2.64+0x4] ;  /* 0x0000040802007981 */ /* 0x020ea4000c1e1900 */
[----:B--2---:R-:W-:-:S07]  /*12cb0*/  IMAD.IADD R0, R0, 0x1, -R5 ;  /* 0x0000000100007824 */ /* 0x004fce00078e0a05 */
.L_x_4455:
[----:B0-----:R-:W0:Y:S01]  /*12cc0*/  S2R R2, SR_TID.X ;  /* 0x0000000000027919 */ /* 0x001e220000002100 */
[----:B------:R-:W-:Y:S01]  /*12cd0*/  R2UR UR4, R222 ;  /* 0x00000000de0472ca */ /* 0x000fe200000e0000 */
[----:B------:R-:W-:Y:S01]  /*12ce0*/  BSSY B1, `(.L_x_4456) ;  /* 0x0000043000017945 */ /* 0x000fe20003800000 */
[----:B-----5:R-:W-:-:S11]  /*12cf0*/  R2UR UR20, R7 ;  /* 0x00000000071472ca */ /* 0x020fd600000e0000 */
[----:B------:R-:W-:Y:S02]  /*12d00*/  USHF.R.S32.HI UR8, URZ, 0x1f, UR4 ;  /* 0x0000001f3f087899 */ /* 0x000fe40008011404 */
[----:B------:R-:W-:Y:S02]  /*12d10*/  USEL UR4, UR4, URZ, !UP0 ;  /* 0x0000003f04047287 */ /* 0x000fe4000c000000 */
[----:B------:R-:W-:Y:S02]  /*12d20*/  USEL UR8, UR8, URZ, !UP0 ;  /* 0x0000003f08087287 */ /* 0x000fe4000c000000 */
[----:B------:R-:W-:Y:S01]  /*12d30*/  USHF.R.S32.HI UR20, URZ, 0x1f, UR20 ;  /* 0x0000001f3f147899 */ /* 0x000fe20008011414 */
[----:B0-----:R-:W-:-:S05]  /*12d40*/  VIADD R2, R2, 0xffffff80 ;  /* 0xffffff8002027836 */ /* 0x001fca0000000000 */
[----:B------:R-:W-:-:S13]  /*12d50*/  ISETP.GT.AND P0, PT, R2, 0x7f, PT ;  /* 0x0000007f0200780c */ /* 0x000fda0003f04270 */
[----:B------:R-:W-:Y:S05]  /*12d60*/  @P0 BRA `(.L_x_4457) ;  /* 0x0000000000e80947 */ /* 0x000fea0003800000 */
[----:B------:R-:W0:Y:S01]  /*12d70*/  S2R R6, SR_TID.X ;  /* 0x0000000000067919 */ /* 0x000e220000002100 */
[----:B------:R-:W1:Y:S01]  /*12d80*/  LDC R9, c[0x0][0xbe8] ;  /* 0x0002fa00ff097b82 */ /* 0x000e620000000800 */
[----:B------:R-:W-:Y:S02]  /*12d90*/  IMAD.U32 R3, RZ, RZ, UR60 ;  /* 0x0000003cff037e24 */ /* 0x000fe4000f8e00ff */
[----:B-1----:R-:W-:-:S03]  /*12da0*/  IMAD R2, R0, R9, RZ ;  /* 0x0000000900027224 */ /* 0x002fc600078e02ff */
        /* <DEDUP_REMOVED lines=17> */
[----:B------:R-:W-:Y:S02]  /*12ec0*/  UIMAD.WIDE.U32 UR16, UR10, UR19, URZ ;  /* 0x000000130a1072a5 */ /* 0x000fe4000f8e003f */
[----:B------:R-:W-:Y:S01]  /*12ed0*/  UIMAD UR19, UR11, UR19, URZ ;  /* 0x000000130b1372a4 */ /* 0x000fe2000f8e023f */
[----:B0-----:R-:W-:Y:S01]  /*12ee0*/  @P0 IMAD.HI.U32 R5, R6, R5, RZ ;  /* 0x0000000506050227 */ /* 0x001fe200078e00ff */
[----:B------:R-:W-:Y:S02]  /*12ef0*/  UIMAD UR13, UR13, UR4, URZ ;  /* 0x000000040d0d72a4 */ /* 0x000fe4000f8e023f */
[----:B------:R-:W-:Y:S01]  /*12f00*/  UIMAD.WIDE.U32 UR10, UR12, UR4, URZ ;  /* 0x000000040c0a72a5 */ /* 0x000fe2000f8e003f */
[----:B------:R-:W-:Y:S01]  /*12f10*/  IMAD.U32 R2, RZ, RZ, UR16 ;  /* 0x00000010ff027e24 */ /* 0x000fe2000f8e00ff */
[----:B------:R-:W-:-:S02]  /*12f20*/  UIADD3 UR19, UR17, UR19, URZ ;  /* 0x0000001311137290 */ /* 0x000fc4000fffe03f */
[----:B------:R-:W-:Y:S01]  /*12f30*/  IMAD.U32 R3, RZ, RZ, UR17 ;  /* 0x00000011ff037e24 */ /* 0x000fe2000f8e00ff */
[----:B------:R-:W-:Y:S01]  /*12f40*/  UIMAD UR13, UR12, UR8, UR13 ;  /* 0x000000080c0d72a4 */ /* 0x000fe2000f8e020d */
[----:B-1----:R-:W-:Y:S01]  /*12f50*/  @P0 SHF.R.U32.HI R4, RZ, R8, R5 ;  /* 0x00000008ff040219 */ /* 0x002fe20000011605 */
[----:B------:R-:W-:Y:S01]  /*12f60*/  ULDC.64 UR14, c[0x0][UR18+0x228] ;  /* 0x00008a00120e7abb */ /* 0x000fe20008000a00 */
[----:B------:R-:W-:Y:S01]  /*12f70*/  IADD3 R3, P0, P1, R2, UR10, R7 ;  /* 0x0000000a02037c10 */ /* 0x000fe2000f91e007 */
[----:B------:R-:W-:Y:S01]  /*12f80*/  UIADD3 UR13, UR11, UR13, URZ ;  /* 0x0000000d0b0d7290 */ /* 0x000fe2000fffe03f */
[----:B------:R-:W-:Y:S01]  /*12f90*/  IMAD.U32 R2, RZ, RZ, UR20 ;  /* 0x00000014ff027e24 */ /* 0x000fe2000f8e00ff */
[----:B------:R-:W-:Y:S01]  /*12fa0*/  UIMAD.WIDE.U32 UR16, UR14, UR9, URZ ;  /* 0x000000090e1072a5 */ /* 0x000fe2000f8e003f */
[----:B------:R-:W-:Y:S01]  /*12fb0*/  IMAD.MOV R5, RZ, RZ, -R4 ;  /* 0x000000ffff057224 */ /* 0x000fe200078e0a04 */
[----:B------:R-:W-:Y:S01]  /*12fc0*/  UIMAD UR9, UR15, UR9, URZ ;  /* 0x000000090f0972a4 */ /* 0x000fe2000f8e023f */
[----:B------:R-:W-:Y:S01]  /*12fd0*/  IMAD.U32 R11, RZ, RZ, UR19 ;  /* 0x00000013ff0b7e24 */ /* 0x000fe2000f8e00ff */
[----:B------:R-:W-:Y:S01]  /*12fe0*/  ULDC.64 UR10, c[0x0][UR18+0x210] ;  /* 0x00008400120a7abb */ /* 0x000fe20008000a00 */
[----:B------:R-:W-:Y:S01]  /*12ff0*/  IMAD R5, R9, R5, R6 ;  /* 0x0000000509057224 */ /* 0x000fe200078e0206 */
[----:B------:R-:W-:-:S02]  /*13000*/  UIADD3 UR9, UR17, UR9, URZ ;  /* 0x0000000911097290 */ /* 0x000fc4000fffe03f */
[----:B------:R-:W-:Y:S01]  /*13010*/  IADD3.X R6, R11, UR13, R2, P0, P1 ;  /* 0x0000000d0b067c10 */ /* 0x000fe200087e2402 */
[----:B------:R-:W-:Y:S01]  /*13020*/  IMAD R9, R5, UR11, RZ ;  /* 0x0000000b05097c24 */ /* 0x000fe2000f8e02ff */
[----:B------:R-:W-:Y:S01]  /*13030*/  IADD3 R2, P0, P1, R4, UR16, R3 ;  /* 0x0000001004027c10 */ /* 0x000fe2000f91e003 */
[----:B------:R-:W-:Y:S01]  /*13040*/  ULDC.64 UR12, c[0x0][0xba8] ;  /* 0x0002ea00000c7ab9 */ /* 0x000fe20000000a00 */
[----:B------:R-:W-:Y:S01]  /*13050*/  SHF.R.S32.HI R3, RZ, 0x1f, R4 ;  /* 0x0000001fff037819 */ /* 0x000fe20000011404 */
[----:B------:R-:W-:Y:S01]  /*13060*/  @!UP0 ULDC UR12, c[0x0][0xb50] ;  /* 0x0002d400000c8ab9 */ /* 0x000fe20000000800 */
[----:B------:R-:W-:Y:S01]  /*13070*/  SHF.R.S32.HI R4, RZ, 0x1f, R5 ;  /* 0x0000001fff047819 */ /* 0x000fe20000011405 */
[----:B------:R-:W-:Y:S01]  /*13080*/  @!UP0 ULDC UR13, c[0x0][0xb54] ;  /* 0x0002d500000d8ab9 */ /* 0x000fe20000000800 */
[----:B------:R-:W-:-:S03]  /*13090*/  IADD3.X R3, R3, UR9, R6, P0, P1 ;  /* 0x0000000903037c10 */ /* 0x000fc600087e2406 */
[----:B------:R-:W-:Y:S02]  /*130a0*/  IMAD R9, R4, UR10, R9 ;  /* 0x0000000a04097c24 */ /* 0x000fe4000f8e0209 */
[----:B------:R-:W-:-:S04]  /*130b0*/  IMAD.WIDE.U32 R2, R5, UR10, R2 ;  /* 0x0000000a05027c25 */ /* 0x000fc8000f8e0002 */
[----:B------:R-:W-:Y:S01]  /*130c0*/  IMAD.IADD R3, R3, 0x1, R9 ;  /* 0x0000000103037824 */ /* 0x000fe200078e0209 */
[----:B------:R-:W-:-:S04]  /*130d0*/  LEA R4, P0, R2, UR12, 0x2 ;  /* 0x0000000c02047c11 */ /* 0x000fc8000f8010ff */
[----:B------:R-:W-:Y:S01]  /*130e0*/  LEA.HI.X R5, R2, UR13, R3, 0x2, P0 ;  /* 0x0000000d02057c11 */ /* 0x000fe200080f1403 */
[----:B------:R-:W-:-:S05]  /*130f0*/  IMAD.MOV.U32 R3, RZ, RZ, -0x800000 ;  /* 0xff800000ff037424 */ /* 0x000fca00078e00ff */
[----:B------:R0:W-:Y:S03]  /*13100*/  STG.E desc[UR22][R4.64], R3 ;  /* 0x0000000304007986 */ /* 0x0001e6000c101916 */
.L_x_4457:
[----:B------:R-:W-:Y:S05]  /*13110*/  BSYNC B1 ;  /* 0x0000000000017941 */ /* 0x000fea0003800000 */
.L_x_4456:
[----:B------:R-:W-:-:S13]  /*13120*/  R2UR UR9, R195 ;  /* 0x00000000c30972ca */ /* 0x000fda00000e0000 */
[----:B------:R-:W-:-:S06]  /*13130*/  UISETP.GT.AND UP0, UPT, UR9, 0x1, UPT ;  /* 0x000000010900788c */ /* 0x000fcc000bf04270 */
[----:B------:R-:W-:-:S13]  /*13140*/  PLOP3.LUT P0, PT, PT, PT, UP0, 0x80, 0x0 ;  /* 0x000000000000781c */ /* 0x000fda0003f0f008 */
[----:B------:R-:W-:Y:S05]  /*13150*/  @P0 BRA `(.L_x_4452) ;  /* 0x0000000800140947 */ /* 0x000fea0003800000 */
[----:B------:R-:W1:Y:S01]  /*13160*/  LDC R11, c[0x0][0xbe8] ;  /* 0x0002fa00ff0b7b82 */ /* 0x000e620000000800 */
[C---:B------:R-:W-:Y:S01]  /*13170*/  R2UR UR10, R7.reuse ;  /* 0x00000000070a72ca */ /* 0x040fe200000e0000 */
[----:B------:R-:W-:Y:S01]  /*13180*/  ULDC.64 UR12, c[0x0][0xaa0] ;  /* 0x0002a800000c7ab9 */ /* 0x000fe20000000a00 */
[----:B------:R-:W-:Y:S01]  /*13190*/  R2UR UR14, R7 ;  /* 0x00000000070e72ca */ /* 0x000fe200000e0000 */
[----:B------:R-:W-:Y:S01]  /*131a0*/  UIMAD UR9, UR20, UR12, URZ ;  /* 0x0000000c140972a4 */ /* 0x000fe2000f8e023f */
[----:B------:R-:W-:Y:S01]  /*131b0*/  R2UR UR15, R197 ;  /* 0x00000000c50f72ca */ /* 0x000fe200000e0000 */
[----:B------:R-:W-:Y:S01]  /*131c0*/  IMAD R2, R194, 0x20, R221 ;  /* 0x00000020c2027824 */ /* 0x000fe200078e02dd */
[----:B------:R-:W-:Y:S01]  /*131d0*/  BSSY B1, `(.L_x_4458) ;  /* 0x0000044000017945 */ /* 0x000fe20003800000 */
[----:B------:R-:W-:Y:S02]  /*131e0*/  SHF.R.S32.HI R8, RZ, 0x1f, R193 ;  /* 0x0000001fff087819 */ /* 0x000fe400000114c1 */
[----:B------:R-:W-:-:S04]  /*131f0*/  VIADD R6, R2, UR60 ;  /* 0x0000003c02067c36 */ /* 0x000fc80008000000 */
[----:B------:R-:W-:Y:S01]  /*13200*/  UIMAD.WIDE.U32 UR10, UR10, UR12, URZ ;  /* 0x0000000c0a0a72a5 */ /* 0x000fe2000f8e003f */
[----:B0-----:R-:W-:Y:S01]  /*13210*/  IMAD.MOV.U32 R5, RZ, RZ, R6 ;  /* 0x000000ffff057224 */ /* 0x001fe200078e0006 */
[----:B------:R-:W-:-:S03]  /*13220*/  UIMAD UR9, UR14, UR13, UR9 ;  /* 0x0000000d0e0972a4 */ /* 0x000fc6000f8e0209 */
[----:B------:R-:W-:Y:S01]  /*13230*/  ULDC.64 UR12, c[0x0][0xae8] ;  /* 0x0002ba00000c7ab9 */ /* 0x000fe20000000a00 */
[----:B------:R-:W-:Y:S01]  /*13240*/  UIADD3 UR11, UR11, UR9, URZ ;  /* 0x000000090b0b7290 */ /* 0x000fe2000fffe03f */
[----:B-1----:R-:W-:-:S03]  /*13250*/  ISETP.NE.AND P0, PT, R11, 0x1, PT ;  /* 0x000000010b00780c */ /* 0x002fc60003f05270 */
[----:B------:R-:W-:-:S04]  /*13260*/  UIMAD.WIDE.U32 UR10, UR15, UR12, UR10 ;  /* 0x0000000c0f0a72a5 */ /* 0x000fc8000f8e000a */
[----:B------:R-:W-:-:S03]  /*13270*/  UIMAD UR9, UR15, UR13, UR11 ;  /* 0x0000000d0f0972a4 */ /* 0x000fc6000f8e020b */
[----:B------:R-:W-:Y:S02]  /*13280*/  ULDC.64 UR12, c[0x0][0xaf0] ;  /* 0x0002bc00000c7ab9 */ /* 0x000fe40000000a00 */
[----:B------:R-:W-:Y:S01]  /*13290*/  UIMAD UR8, UR8, UR12, URZ ;  /* 0x0000000c080872a4 */ /* 0x000fe2000f8e023f */
[----:B------:R-:W0:Y:S03]  /*132a0*/  @P0 LDC R3, c[0x0][0xbec] ;  /* 0x0002fb00ff030b82 */ /* 0x000e260000000800 */
[----:B------:R-:W-:-:S03]  /*132b0*/  UIMAD UR11, UR4, UR13, UR8 ;  /* 0x0000000d040b72a4 */ /* 0x000fc6000f8e0208 */
[----:B------:R-:W-:Y:S02]  /*132c0*/  UMOV UR8, UR10 ;  /* 0x0000000a00087c82 */ /* 0x000fe40008000000 */
[----:B------:R-:W-:Y:S01]  /*132d0*/  UIMAD.WIDE.U32 UR8, UR4, UR12, UR8 ;  /* 0x0000000c040872a5 */ /* 0x000fe2000f8e0008 */
[----:B------:R-:W1:Y:S03]  /*132e0*/  @P0 LDC R7, c[0x0][0xbf0] ;  /* 0x0002fc00ff070b82 */ /* 0x000e660000000800 */
[----:B------:R-:W-:-:S03]  /*132f0*/  UIADD3 UR4, UR9, UR11, URZ ;  /* 0x0000000b09047290 */ /* 0x000fc6000fffe03f */
[----:B------:R-:W-:Y:S01]  /*13300*/  ULDC.64 UR10, c[0x0][0xae0] ;  /* 0x0002b800000a7ab9 */ /* 0x000fe20000000a00 */
[----:B0-----:R-:W-:-:S04]  /*13310*/  @P0 IMAD.HI.U32 R2, R6, R3, RZ ;  /* 0x0000000306020227 */ /* 0x001fc800078e00ff */
[----:B------:R-:W-:Y:S02]  /*13320*/  IMAD.U32 R3, RZ, RZ, UR9 ;  /* 0x00000009ff037e24 */ /* 0x000fe4000f8e00ff */
[----:B------:R-:W-:Y:S01]  /*13330*/  IMAD.U32 R3, RZ, RZ, UR4 ;  /* 0x00000004ff037e24 */ /* 0x000fe2000f8e00ff */
[----:B-1----:R-:W-:-:S04]  /*13340*/  @P0 SHF.R.U32.HI R5, RZ, R7, R2 ;  /* 0x00000007ff050219 */ /* 0x002fc80000011602 */
[--C-:B------:R-:W-:Y:S01]  /*13350*/  SHF.R.S32.HI R2, RZ, 0x1f, R5.reuse ;  /* 0x0000001fff027819 */ /* 0x100fe20000011405 */
[----:B------:R-:W-:-:S04]  /*13360*/  IMAD.MOV R7, RZ, RZ, -R5 ;  /* 0x000000ffff077224 */ /* 0x000fc800078e0a05 */
[----:B------:R-:W-:Y:S02]  /*13370*/  IMAD R4, R2, UR10, RZ ;  /* 0x0000000a02047c24 */ /* 0x000fe4000f8e02ff */
[----:B------:R-:W-:Y:S02]  /*13380*/  IMAD R7, R11, R7, R6 ;  /* 0x000000070b077224 */ /* 0x000fe400078e0206 */
[----:B------:R-:W-:Y:S01]  /*13390*/  IMAD.U32 R2, RZ, RZ, UR8 ;  /* 0x00000008ff027e24 */ /* 0x000fe2000f8e00ff */
[----:B------:R-:W-:Y:S01]  /*133a0*/  ULDC.64 UR8, c[0x0][0xad8] ;  /* 0x0002b60000087ab9 */ /* 0x000fe20000000a00 */
[C---:B------:R-:W-:Y:S01]  /*133b0*/  IMAD R9, R5.reuse, UR11, R4 ;  /* 0x0000000b05097c24 */ /* 0x040fe2000f8e0204 */
[----:B------:R-:W-:Y:S01]  /*133c0*/  SHF.R.S32.HI R4, RZ, 0x1f, R7 ;  /* 0x0000001fff047819 */ /* 0x000fe20000011407 */
[----:B------:R-:W-:-:S04]  /*133d0*/  IMAD.WIDE.U32 R2, R5, UR10, R2 ;  /* 0x0000000a05027c25 */ /* 0x000fc8000f8e0002 */
[----:B------:R-:W-:Y:S01]  /*133e0*/  IMAD.IADD R3, R3, 0x1, R9 ;  /* 0x0000000103037824 */ /* 0x000fe200078e0209 */
[----:B------:R-:W-:Y:S01]  /*133f0*/  SHF.R.S32.HI R9, RZ, 0x1f, R22 ;  /* 0x0000001fff097819 */ /* 0x000fe20000011416 */
[----:B------:R-:W-:Y:S02]  /*13400*/  IMAD R4, R4, UR8, RZ ;  /* 0x0000000804047c24 */ /* 0x000fe4000f8e02ff */
[----:B------:R-:W-:Y:S02]  /*13410*/  VIADD R6, R221, UR60 ;  /* 0x0000003cdd067c36 */ /* 0x000fe40008000000 */
[----:B------:R-:W-:Y:S02]  /*13420*/  IMAD R11, R0, R11, RZ ;  /* 0x0000000b000b7224 */ /* 0x000fe400078e02ff */
[C---:B------:R-:W-:Y:S02]  /*13430*/  IMAD R5, R7.reuse, UR9, R4 ;  /* 0x0000000907057c24 */ /* 0x040fe4000f8e0204 */
[----:B------:R-:W-:Y:S01]  /*13440*/  IMAD.WIDE.U32 R2, R7, UR8, R2 ;  /* 0x0000000807027c25 */ /* 0x000fe2000f8e0002 */
[----:B------:R-:W-:Y:S01]  /*13450*/  ISETP.GE.AND P2, PT, R6, R11, PT ;  /* 0x0000000b0600720c */ /* 0x000fe20003f46270 */
[----:B------:R-:W-:-:S02]  /*13460*/  ULDC.64 UR8, c[0x0][0xa80] ;  /* 0x0002a00000087ab9 */ /* 0x000fc40000000a00 */
[----:B------:R-:W-:Y:S01]  /*13470*/  VIADD R0, R6, 0x20 ;  /* 0x0000002006007836 */ /* 0x000fe20000000000 */
[----:B------:R-:W-:Y:S01]  /*13480*/  LEA R4, P3, R2, UR8, 0x1 ;  /* 0x0000000802047c11 */ /* 0x000fe2000f8608ff */
[----:B------:R-:W-:Y:S02]  /*13490*/  IMAD.IADD R3, R3, 0x1, R5 ;  /* 0x0000000103037824 */ /* 0x000fe400078e0205 */
[----:B------:R-:W-:Y:S01]  /*134a0*/  VIADD R7, R22, 0x40 ;  /* 0x0000004016077836 */ /* 0x000fe20000000000 */
[----:B------:R-:W-:Y:S01]  /*134b0*/  ISETP.GE.AND P1, PT, R0, R11, PT ;  /* 0x0000000b0000720c */ /* 0x000fe20003f26270 */
[----:B------:R-:W-:Y:S01]  /*134c0*/  VIADD R0, R6, 0x40 ;  /* 0x0000004006007836 */ /* 0x000fe20000000000 */
[----:B------:R-:W-:Y:S02]  /*134d0*/  LEA.HI.X R5, R2, UR9, R3, 0x1, P3 ;  /* 0x0000000902057c11 */ /* 0x000fe400098f0c03 */
[----:B------:R0:W1:Y:S01]  /*134e0*/  SHFL.IDX PT, R2, R4, RZ, 0x181f ;  /* 0x00181fff04027589 */ /* 0x00006200000e0000 */
[----:B------:R-:W-:-:S02]  /*134f0*/  SHF.R.S32.HI R10, RZ, 0x1f, R7 ;  /* 0x0000001fff0a7819 */ /* 0x000fc40000011407 */
[----:B------:R-:W-:Y:S02]  /*13500*/  ISETP.GE.AND P0, PT, R0, R11, PT ;  /* 0x0000000b0000720c */ /* 0x000fe40003f06270 */
[----:B------:R0:W2:Y:S01]  /*13510*/  SHFL.IDX PT, R0, R5, RZ, 0x181f ;  /* 0x00181fff05007589 */ /* 0x0000a200000e0000 */
[----:B------:R-:W-:Y:S10]  /*13520*/  @P2 BRA `(.L_x_4459) ;  /* 0x0000000000382947 */ /* 0x000ff40003800000 */
[----:B------:R-:W-:Y:S01]  /*13530*/  ULDC UR4, c[0x0][0xac8] ;  /* 0x0002b20000047ab9 */ /* 0x000fe20000000800 */
[----:B------:R-:W-:Y:S01]  /*13540*/  ULDC.64 UR8, c[0x0][0x208] ;  /* 0x0000820000087ab9 */ /* 0x000fe20000000a00 */
[----:B------:R-:W-:Y:S02]  /*13550*/  ISETP.GE.AND P4, PT, R22, UR4, PT ;  /* 0x0000000416007c0c */ /* 0x000fe4000bf86270 */
[----:B------:R-:W-:Y:S02]  /*13560*/  ISETP.GE.AND P3, PT, R7, UR4, PT ;  /* 0x0000000407007c0c */ /* 0x000fe4000bf66270 */
[----:B------:R-:W-:-:S09]  /*13570*/  ISETP.GE.AND P2, PT, R193, UR4, PT ;  /* 0x00000004c1007c0c */ /* 0x000fd2000bf46270 */
[CC--:B-1----:R-:W-:Y:S02]  /*13580*/  @!P4 LEA R12, P6, R22.reuse, R2.reuse, 0x1 ;  /* 0x00000002160cc211 */ /* 0x0c2fe400078c08ff */
        /* <DEDUP_REMOVED lines=8> */
.L_x_4459:
[----:B------:R-:W-:Y:S05]  /*13610*/  BSYNC B1 ;  /* 0x0000000000017941 */ /* 0x000fea0003800000 */
.L_x_4458:
        /* <DEDUP_REMOVED lines=9> */
[CC--:B-1----:R-:W-:Y:S02]  /*136b0*/  @!P4 LEA R12, P1, R22.reuse, R2.reuse, 0x1 ;  /* 0x00000002160cc211 */ /* 0x0c2fe400078208ff */
        /* <DEDUP_REMOVED lines=8> */
.L_x_4461:
[----:B------:R-:W-:Y:S05]  /*13740*/  BSYNC B1 ;  /* 0x0000000000017941 */ /* 0x000fea0003800000 */
.L_x_4460:
        /* <DEDUP_REMOVED lines=18> */
.L_x_4463:
[----:B------:R-:W-:Y:S05]  /*13870*/  BSYNC B1 ;  /* 0x0000000000017941 */ /* 0x000fea0003800000 */
.L_x_4462:
        /* <DEDUP_REMOVED lines=9> */
[----:B------:R-:W-:-:S09]  /*13910*/  ISETP.GE.AND P5, PT, R193, UR4, PT ;  /* 0x00000004c1007c0c */ /* 0x000fd2000bfa6270 */
[CC--:B---3--:R-:W-:Y:S02]  /*13920*/  @!P3 LEA R12, P0, R22.reuse, R2.reuse, 0x1 ;  /* 0x00000002160cb211 */ /* 0x0c8fe400078008ff */
[-C--:B------:R-:W-:Y:S02]  /*13930*/  @!P4 LEA R6, P1, R7, R2.reuse, 0x1 ;  /* 0x000000020706c211 */ /* 0x080fe400078208ff */
[----:B------:R-:W-:Y:S02]  /*13940*/  @!P5 LEA R2, P2, R193, R2, 0x1 ;  /* 0x00000002c102d211 */ /* 0x000fe400078408ff */
[-C--:B--2---:R-:W-:Y:S02]  /*13950*/  @!P3 LEA.HI.X R13, R22, R5.reuse, R9, 0x1, P0 ;  /* 0x00000005160db211 */ /* 0x084fe400000f0c09 */
[-C--:B------:R-:W-:Y:S02]  /*13960*/  @!P4 LEA.HI.X R7, R7, R5.reuse, R10, 0x1, P1 ;  /* 0x000000050707c211 */ /* 0x080fe400008f0c0a */
[----:B------:R-:W-:Y:S01]  /*13970*/  @!P5 LEA.HI.X R3, R193, R5, R8, 0x1, P2 ;  /* 0x00000005c103d211 */ /* 0x000fe200010f0c08 */
[----:B------:R1:W-:Y:S04]  /*13980*/  @!P3 ST.E.128 desc[UR8][R12.64], RZ ;  /* 0x000000ff0c00b985 */ /* 0x0003e8000c101d08 */
[----:B------:R1:W-:Y:S04]  /*13990*/  @!P4 ST.E.128 desc[UR8][R6.64], RZ ;  /* 0x000000ff0600c985 */ /* 0x0003e8000c101d08 */
[----:B------:R1:W-:Y:S02]  /*139a0*/  @!P5 ST.E.128 desc[UR8][R2.64], RZ ;  /* 0x000000ff0200d985 */ /* 0x0003e4000c101d08 */
.L_x_4452:
[----:B------:R-:W-:Y:S05]  /*139b0*/  BSYNC B0 ;  /* 0x0000000000007941 */ /* 0x000fea0003800000 */
.L_x_4442:
[----:B------:R-:W-:Y:S02]  /*139c0*/  ULDC UR4, c[0x0][0xc3c] ;  /* 0x00030f0000047ab9 */ /* 0x000fe40000000800 */
[----:B------:R-:W-:-:S06]  /*139d0*/  UISETP.GE.AND UP0, UPT, UR6, UR4, UPT ;  /* 0x000000040600728c */ /* 0x000fcc000bf06270 */
[----:B------:R-:W-:-:S13]  /*139e0*/  PLOP3.LUT P0, PT, PT, PT, UP0, 0x80, 0x0 ;  /* 0x000000000000781c */ /* 0x000fda0003f0f008 */
[----:B------:R-:W-:Y:S05]  /*139f0*/  @!P0 BRA `(.L_x_4464) ;  /* 0xfffffed400c88947 */ /* 0x000fea000383ffff */
[----:B------:R-:W-:Y:S05]  /*13a00*/  EXIT ;  /* 0x000000000000794d */ /* 0x000fea0003800000 */
.L_x_4359:
        /* <DEDUP_REMOVED lines=18> */
.L_x_4465:
        /* <DEDUP_REMOVED lines=44> */
.L_x_4469:
        /* <DEDUP_REMOVED lines=40> */
.L_x_4467:
        /* <DEDUP_REMOVED lines=12> */
.L_x_4470:
        /* <DEDUP_REMOVED lines=63> */
.L_x_4471:
        /* <DEDUP_REMOVED lines=62> */
.L_x_4472:
[----:B01----:R-:W-:-:S05]  /*14900*/  LOP3.LUT R3, RZ, R2, RZ, 0x33, !PT ;  /* 0x00000002ff037212 */ /* 0x003fca00078e33ff */
[----:B------:R-:W-:-:S05]  /*14910*/  IMAD.IADD R2, R4, 0x1, R3 ;  /* 0x0000000104027824 */ /* 0x000fca00078e0203 */
[----:B------:R1:W-:Y:S01]  /*14920*/  STL [R1+0x4], R2 ;  /* 0x0000040201007387 */ /* 0x0003e20000100800 */
[----:B------:R-:W-:Y:S05]  /*14930*/  BRA `(.L_x_4473) ;  /* 0x0000000000107947 */ /* 0x000fea0003800000 */
.L_x_4468:
[----:B------:R-:W-:Y:S01]  /*14940*/  IMAD.U32 R2, RZ, RZ, UR6 ;  /* 0x00000006ff027e24 */ /* 0x000fe2000f8e00ff */
[----:B------:R0:W-:Y:S04]  /*14950*/  STL [R1+0x4], RZ ;  /* 0x000004ff01007387 */ /* 0x0001e80000100800 */
[----:B------:R0:W-:Y:S04]  /*14960*/  STL [R1+0x8], RZ ;  /* 0x000008ff01007387 */ /* 0x0001e80000100800 */
[----:B------:R0:W-:Y:S02]  /*14970*/  STL [R1], R2 ;  /* 0x0000000201007387 */ /* 0x0001e40000100800 */
.L_x_4473:
        /* <DEDUP_REMOVED lines=10> */
.L_x_4466:
        /* <DEDUP_REMOVED lines=8> */
[----:B------:R-:W2:Y:S01]  /*14aa0*/  S2UR UR5, SR_CgaCtaId ;  /* 0x00000000000579c3 */ /* 0x000ea20000008800 */
[C---:B----4-:R-:W-:Y:S01]  /*14ab0*/  IMAD.SHL.U32 R0, R6.reuse, 0x8, RZ ;  /* 0x0000000806007824 */ /* 0x050fe200078e00ff */
[----:B------:R-:W-:Y:S01]  /*14ac0*/  LOP3.LUT R4, R6, 0x7f, RZ, 0xc0, !PT ;  /* 0x0000007f06047812 */ /* 0x000fe200078ec0ff */
[----:B------:R-:W-:Y:S01]  /*14ad0*/  UMOV UR4, 0x400 ;  /* 0x0000040000047882 */ /* 0x000fe20000000000 */
[----:B------:R-:W-:Y:S01]  /*14ae0*/  BSSY B8, `(.L_x_4474) ;  /* 0x0000654000087945 */ /* 0x000fe20003800000 */
[----:B------:R-:W-:Y:S01]  /*14af0*/  ULDC UR38, c[0x0][0xc] ;  /* 0x0000030000267ab9 */ /* 0x000fe20000000800 */
[----:B------:R-:W-:Y:S01]  /*14b00*/  LOP3.LUT R3, R0, 0x1f8, RZ, 0xc0, !PT ;  /* 0x000001f800037812 */ /* 0x000fe200078ec0ff */
[----:B01----:R-:W-:Y:S01]  /*14b10*/  IMAD.SHL.U32 R2, R4, 0x8, RZ ;  /* 0x0000000804027824 */ /* 0x003fe200078e00ff */
[----:B------:R-:W-:Y:S01]  /*14b20*/  LOP3.LUT R0, R0, 0x38, RZ, 0xc0, !PT ;  /* 0x0000003800007812 */ /* 0x000fe200078ec0ff */
[----:B------:R-:W-:Y:S01]  /*14b30*/  ULDC.64 UR36, c[0x0][0x198] ;  /* 0x0000660000247ab9 */ /* 0x000fe20000000a00 */
[----:B------:R-:W-:Y:S01]  /*14b40*/  LOP3.LUT R3, R3, 0x38, R6, 0x78, !PT ;  /* 0x0000003803037812 */ /* 0x000fe200078e7806 */
[----:B------:R-:W-:-:S03]  /*14b50*/  IMAD.SHL.U32 R6, R6, 0x10, RZ ;  /* 0x0000001006067824 */ /* 0x000fc600078e00ff */
[----:B------:R-:W-:Y:S02]  /*14b60*/  LOP3.LUT R2, R3, 0x200, R2, 0xf8, !PT ;  /* 0x0000020003027812 */ /* 0x000fe400078ef802 */
[----:B------:R-:W-:-:S04]  /*14b70*/  SHF.R.U32.HI R3, RZ, 0x3, R4 ;  /* 0x00000003ff037819 */ /* 0x000fc80000011604 */
[----:B------:R-:W-:Y:S01]  /*14b80*/  LOP3.LUT R4, R3, 0x70, R6, 0xf8, !PT ;  /* 0x0000007003047812 */ /* 0x000fe200078ef806 */
[----:B--2---:R-:W-:-:S06]  /*14b90*/  ULEA UR4, UR5, UR4, 0x18 ;  /* 0x0000000405047291 */ /* 0x004fcc000f8ec03f */
[----:B------:R-:W-:-:S04]  /*14ba0*/  IMAD.U32 R19, RZ, RZ, UR4 ;  /* 0x00000004ff137e24 */ /* 0x000fc8000f8e00ff */
[----:B------:R-:W-:Y:S02]  /*14bb0*/  IMAD R3, R2, 0x2, R19 ;  /* 0x0000000202037824 */ /* 0x000fe400078e0213 */
[----:B------:R-:W-:-:S03]  /*14bc0*/  IMAD.MOV.U32 R2, RZ, RZ, 0x1 ;  /* 0x00000001ff027424 */ /* 0x000fc600078e00ff */
[----:B------:R-:W-:Y:S04]  /*14bd0*/  STL [R1+0x20], R3 ;  /* 0x0000200301007387 */ /* 0x000fe80000100800 */
[----:B------:R-:W-:Y:S04]  /*14be0*/  STL [R1+0x50], RZ ;  /* 0x000050ff01007387 */ /* 0x000fe80000100800 */
[----:B------:R0:W-:Y:S04]  /*14bf0*/  STL [R1+0x14], R2 ;  /* 0x0000140201007387 */ /* 0x0001e80000100800 */
[----:B------:R1:W-:Y:S01]  /*14c00*/  STL [R1+0x10], RZ ;  /* 0x000010ff01007387 */ /* 0x0003e20000100800 */
[----:B0-----:R-:W-:-:S02]  /*14c10*/  LOP3.LUT R2, R0, 0x40, RZ, 0xfc, !PT ;  /* 0x0000004000027812 */ /* 0x001fc400078efcff */
[----:B-1----:R-:W-:-:S07]  /*14c20*/  LOP3.LUT R0, R0, 0x80, RZ, 0xfc, !PT ;  /* 0x0000008000007812 */ /* 0x002fce00078efcff */
.L_x_4590:
[----:B--23--:R-:W2:Y:S01]  /*14c30*/  LDL R9, [R1+0xc] ;  /* 0x00000c0001097983 */ /* 0x00cea20000100800 */
        /* <DEDUP_REMOVED lines=48> */
.L_x_4475:
        /* <DEDUP_REMOVED lines=17> */
.L_x_4476:
[----:B------:R-:W-:Y:S05]  /*15050*/  @!P1 BRA `(.L_x_4477) ;  /* 0x0000000000109947 */ /* 0x000fea0003800000 */
[----:B------:R-:W-:Y:S02]  /*15060*/  ULDC.64 UR4, c[0x0][0x208] ;  /* 0x0000820000047ab9 */ /* 0x000fe40000000a00 */
[----:B------:R-:W3:Y:S04]  /*15070*/  LDG.E R6, desc[UR4][R2.64] ;  /* 0x0000000402067981 */ /* 0x000ee8000c1e1900 */
[----:B------:R-:W3:Y:S02]  /*15080*/  LDG.E R2, desc[UR4][R2.64+0x4] ;  /* 0x0000040402027981 */ /* 0x000ee4000c1e1900 */
[----:B---3--:R-:W-:-:S07]  /*15090*/  IMAD.IADD R6, R2, 0x1, -R6 ;  /* 0x0000000102067824 */ /* 0x008fce00078e0a06 */
.L_x_4477:
        /* <DEDUP_REMOVED lines=12> */
[----:B------:R-:W-:-:S04]  /*15160*/  VIADD R2, R0, 0x5f ;  /* 0x0000005f00027836 */ /* 0x000fc80000000000 */
[----:B------:R-:W-:-:S05]  /*15170*/  IMAD.HI R2, R2, 0x2aaaaaab, RZ ;  /* 0x2aaaaaab02027827 */ /* 0x000fca00078e02ff */
[----:B------:R-:W-:-:S04]  /*15180*/  SHF.R.U32.HI R3, RZ, 0x1f, R2 ;  /* 0x0000001fff037819 */ /* 0x000fc80000011602 */
[----:B------:R-:W-:Y:S02]  /*15190*/  LEA.HI.SX32 R9, R2, R3, 0x1c ;  /* 0x0000000302097211 */ /* 0x000fe400078fe2ff */
[----:B------:R-:W-:-:S03]  /*151a0*/  IADD3 R2, R0, 0x1, -R10 ;  /* 0x0000000100027810 */ /* 0x000fc60007ffe80a */
[----:B------:R2:W-:Y:S02]  /*151b0*/  STL [R1+0x58], R9 ;  /* 0x0000580901007387 */ /* 0x0005e40000100800 */
[----:B------:R-:W-:Y:S02]  /*151c0*/  IMAD.IADD R6, R2, 0x1, R6 ;  /* 0x0000000102067824 */ /* 0x000fe400078e0206 */
[----:B------:R-:W3:Y:S02]  /*151d0*/  LDC.64 R2, c[0x0][0x9e0] ;  /* 0x00027800ff027b82 */ /* 0x000ee40000000a00 */
        /* <DEDUP_REMOVED lines=14> */
.L_x_4480:
[----:B------:R-:W-:-:S13]  /*152c0*/  ISETP.NE.AND P0, PT, R3, 0x1, PT ;  /* 0x000000010300780c */ /* 0x000fda0003f05270 */
[----:B------:R-:W2:Y:S02]  /*152d0*/  @P0 LDC.64 R4, c[0x0][0x9e8] ;  /* 0x00027a00ff040b82 */ /* 0x000ea40000000a00 */
[----:B--2---:R-:W-:-:S05]  /*152e0*/  @P0 IMAD.HI.U32 R4, R8, R4, RZ ;  /* 0x0000000408040227 */ /* 0x004fca00078e00ff */
[----:B------:R-:W-:-:S07]  /*152f0*/  @P0 SHF.R.U32.HI R8, RZ, R5, R4 ;  /* 0x00000005ff080219 */ /* 0x000fce0000011604 */
.L_x_4481:
[----:B------:R-:W-:Y:S05]  /*15300*/  BSYNC B0 ;  /* 0x0000000000007941 */ /* 0x000fea0003800000 */
.L_x_4479:
[----:B------:R-:W-:-:S05]  /*15310*/  IMAD R8, R8, R3, R3 ;  /* 0x0000000308087224 */ /* 0x000fca00078e0203 */
[----:B------:R-:W-:-:S07]  /*15320*/  VIMNMX R2, R2, R8, PT ;  /* 0x0000000802027248 */ /* 0x000fce0003fe0100 */
.L_x_4478:
[----:B------:R-:W2:Y:S01]  /*15330*/  @P1 LDC R4, c[0x0][0x44c] ;  /* 0x00011300ff041b82 */ /* 0x000ea20000000800 */
[----:B------:R-:W-:Y:S01]  /*15340*/  VIADD R2, R2, 0x5f ;  /* 0x0000005f02027836 */ /* 0x000fe20000000000 */
[----:B------:R-:W-:Y:S01]  /*15350*/  ULDC UR4, c[0x0][0x9dc] ;  /* 0x0002770000047ab9 */ /* 0x000fe20000000800 */
[----:B------:R-:W-:Y:S02]  /*15360*/  IMAD.MOV.U32 R5, RZ, RZ, R11 ;  /* 0x000000ffff057224 */ /* 0x000fe400078e000b */
[----:B------:R-:W-:-:S03]  /*15370*/  IMAD.HI R2, R2, 0x2aaaaaab, RZ ;  /* 0x2aaaaaab02027827 */ /* 0x000fc600078e02ff */
[----:B------:R-:W3:Y:S01]  /*15380*/  @P1 LDC R6, c[0x0][0x450] ;  /* 0x00011400ff061b82 */ /* 0x000ee20000000800 */
[----:B--2---:R-:W-:-:S05]  /*15390*/  @P1 IMAD.HI.U32 R4, R11, R4, RZ ;  /* 0x000000040b041227 */ /* 0x004fca00078e00ff */
[----:B---3--:R-:W-:-:S04]  /*153a0*/  @P1 SHF.R.U32.HI R5, RZ, R6, R4 ;  /* 0x00000006ff051219 */ /* 0x008fc80000011604 */
[----:B------:R-:W-:Y:S02]  /*153b0*/  IADD3 R6, R5, R0, -R10 ;  /* 0x0000000005067210 */ /* 0x000fe40007ffe80a */
[----:B------:R-:W-:-:S04]  /*153c0*/  SHF.R.U32.HI R0, RZ, 0x1f, R2 ;  /* 0x0000001fff007819 */ /* 0x000fc80000011602 */
[----:B------:R-:W-:Y:S01]  /*153d0*/  LEA.HI.SX32 R4, R2, R0, 0x1c ;  /* 0x0000000002047211 */ /* 0x000fe200078fe2ff */
[----:B------:R-:W-:-:S03]  /*153e0*/  VIADD R2, R6, -UR4 ;  /* 0x8000000406027c36 */ /* 0x000fc60008000000 */
        /* <DEDUP_REMOVED lines=13> */
.L_x_4484:
[----:B------:R-:W-:-:S13]  /*154c0*/  ISETP.NE.AND P0, PT, R3, 0x1, PT ;  /* 0x000000010300780c */ /* 0x000fda0003f05270 */
[----:B--2---:R-:W2:Y:S02]  /*154d0*/  @P0 LDC.64 R4, c[0x0][0x9e8] ;  /* 0x00027a00ff040b82 */ /* 0x004ea40000000a00 */
[----:B--2---:R-:W-:-:S05]  /*154e0*/  @P0 IMAD.HI.U32 R4, R6, R4, RZ ;  /* 0x0000000406040227 */ /* 0x004fca00078e00ff */
[----:B------:R-:W-:-:S07]  /*154f0*/  @P0 SHF.R.U32.HI R6, RZ, R5, R4 ;  /* 0x00000005ff060219 */ /* 0x000fce0000011604 */
.L_x_4485:
[----:B------:R-:W-:Y:S05]  /*15500*/  BSYNC B0 ;  /* 0x0000000000007941 */ /* 0x000fea0003800000 */
.L_x_4483:
[----:B------:R-:W-:-:S05]  /*15510*/  IMAD R3, R6, R3, RZ ;  /* 0x0000000306037224 */ /* 0x000fca00078e02ff */
[----:B------:R-:W-:-:S07]  /*15520*/  VIMNMX R2, R2, R3, !PT ;  /* 0x0000000302027248 */ /* 0x000fce0007fe0100 */
.L_x_4482:
[----:B------:R-:W-:Y:S01]  /*15530*/  IMAD.HI R2, R2, 0x2aaaaaab, RZ ;  /* 0x2aaaaaab02027827 */ /* 0x000fe200078e02ff */
[----:B--2---:R-:W-:Y:S01]  /*15540*/  SHF.R.U32.HI R4, RZ, 0x10, R7 ;  /* 0x00000010ff047819 */ /* 0x004fe20000011607 */
[----:B------:R-:W-:Y:S01]  /*15550*/  BSSY B0, `(.L_x_4486) ;  /* 0x000002a000007945 */ /* 0x000fe20003800000 */
[----:B------:R-:W-:Y:S01]  /*15560*/  LOP3.LUT R8, R7, 0xff, RZ, 0xc0, !PT ;  /* 0x000000ff07087812 */ /* 0x000fe200078ec0ff */
[----:B------:R-:W-:Y:S01]  /*15570*/  IMAD.MOV.U32 R5, RZ, RZ, RZ ;  /* 0x000000ffff057224 */ /* 0x000fe200078e00ff */
[----:B------:R-:W-:Y:S02]  /*15580*/  SHF.R.U32.HI R3, RZ, 0x1f, R2 ;  /* 0x0000001fff037819 */ /* 0x000fe40000011602 */
[----:B------:R-:W-:Y:S01]  /*15590*/  ISETP.NE.AND P0, PT, R4, RZ, PT ;  /* 0x000000ff0400720c */ /* 0x000fe20003f05270 */
[----:B01----:R-:W-:Y:S01]  /*155a0*/  IMAD.MOV.U32 R10, RZ, RZ, R5 ;  /* 0x000000ffff0a7224 */ /* 0x003fe200078e0005 */
[----:B------:R-:W-:-:S04]  /*155b0*/  LEA.HI.SX32 R3, R2, R3, 0x1c ;  /* 0x0000000302037211 */ /* 0x000fc800078fe2ff */
        /* <DEDUP_REMOVED lines=35> */
.L_x_4487:
[----:B------:R-:W-:Y:S05]  /*157f0*/  BSYNC B0 ;  /* 0x0000000000007941 */ /* 0x000fea0003800000 */
.L_x_4486:
        /* <DEDUP_REMOVED lines=12> */
[----:B0-----:R-:W0:Y:S01]  /*158c0*/  S2R R5, SR_LANEID ;  /* 0x0000000000057919 */ /* 0x001e220000000000 */
[----:B------:R-:W-:Y:S01]  /*158d0*/  VOTEU.ANY UR4, UPT, PT ;  /* 0x0000000000047886 */ /* 0x000fe200038e0100 */
[----:B------:R-:W3:Y:S01]  /*158e0*/  LDC.64 R2, c[0x0][0xc60] ;  /* 0x00031800ff027b82 */ /* 0x000ee20000000a00 */
[----:B------:R-:W0:Y:S01]  /*158f0*/  FLO.U32 R0, UR4 ;  /* 0x0000000400007d00 */ /* 0x000e2200080e0000 */
[----:B------:R-:W-:Y:S01]  /*15900*/  ULDC.64 UR6, c[0x0][0x208] ;  /* 0x0000820000067ab9 */ /* 0x000fe20000000a00 */
[----:B0-----:R-:W-:-:S06]  /*15910*/  ISETP.EQ.U32.AND P0, PT, R0, R5, PT ;  /* 0x000000050000720c */ /* 0x001fcc0003f02070 */
[----:B------:R-:W3:Y:S07]  /*15920*/  POPC R5, UR4 ;  /* 0x0000000400057d09 */ /* 0x000eee0008000000 */
[----:B---3--:R-:W3:Y:S01]  /*15930*/  @P0 ATOMG.E.ADD.STRONG.GPU PT, R3, desc[UR6][R2.64], R5 ;  /* 0x00000005020309a8 */ /* 0x008ee200081ee1c6 */
[----:B-1----:R-:W0:Y:S02]  /*15940*/  S2R R4, SR_LTMASK ;  /* 0x0000000000047919 */ /* 0x002e240000003900 */
[----:B0-----:R-:W-:-:S04]  /*15950*/  LOP3.LUT R4, R4, UR4, RZ, 0xc0, !PT ;  /* 0x0000000404047c12 */ /* 0x001fc8000f8ec0ff */
[----:B------:R-:W0:Y:S01]  /*15960*/  POPC R7, R4 ;  /* 0x0000000400077309 */ /* 0x000e220000000000 */
[----:B---3--:R-:W0:Y:S02]  /*15970*/  SHFL.IDX PT, R0, R3, R0, 0x1f ;  /* 0x00001f0003007589 */ /* 0x008e2400000e0000 */
[----:B0-----:R-:W-:-:S05]  /*15980*/  IADD3 R0, R0, UR38, R7 ;  /* 0x0000002600007c10 */ /* 0x001fca000fffe007 */
[----:B------:R3:W-:Y:S01]  /*15990*/  STL [R1], R0 ;  /* 0x0000000001007387 */ /* 0x0007e20000100800 */
[----:B------:R-:W-:Y:S05]  /*159a0*/  BRA `(.L_x_4490) ;  /* 0x0000004400187947 */ /* 0x000fea0003800000 */
.L_x_4489:
        /* <DEDUP_REMOVED lines=20> */
.L_x_4492:
[----:B------:R-:W-:Y:S05]  /*15af0*/  BSYNC B6 ;  /* 0x0000000000067941 */ /* 0x000fea0003800000 */
.L_x_4491:
        /* <DEDUP_REMOVED lines=20> */
.L_x_4495:
        /* <DEDUP_REMOVED lines=15> */
.L_x_4494:
[----:B------:R-:W-:Y:S05]  /*15d30*/  BSYNC B6 ;  /* 0x0000000000067941 */ /* 0x000fea0003800000 */
.L_x_4493:
        /* <DEDUP_REMOVED lines=25> */
.L_x_4606:
        /* <DEDUP_REMOVED lines=9> */
.L_x_4609:
        /* <DEDUP_REMOVED lines=10> */
[----:B-1----:R-:W1:Y:S02]  /*16000*/  @P0 LDC.64 R4, c[0x0][0x440] ;  /* 0x00011000ff040b82 */ /* 0x002e640000000a00 */
        /* <DEDUP_REMOVED lines=14> */
.L_x_4499:
[----:B------:R-:W4:Y:S04]  /*160f0*/  LDL R0, [R1+0x10] ;  /* 0x0000100001007983 */ /* 0x000f280000100800 */
[----:B---3--:R-:W3:Y:S01]  /*16100*/  LDL R2, [R1+0x14] ;  /* 0x0000140001027983 */ /* 0x008ee20000100800 */
[----:B----4-:R-:W-:Y:S01]  /*16110*/  IMAD R0, R0, 0x8, R19 ;  /* 0x0000000800007824 */ /* 0x010fe200078e0213 */
[----:B---3--:R-:W-:-:S04]  /*16120*/  SHF.L.U32 R2, R2, 0x1f, RZ ;  /* 0x0000001f02027819 */ /* 0x008fc800000006ff */
[----:B------:R-:W3:Y:S02]  /*16130*/  SYNCS.PHASECHK.TRANS64.TRYWAIT P0, [R0+URZ+0x30840], R2 ;  /* 0x03084002000075a7 */ /* 0x000ee4000800017f */
[----:B---3--:R-:W-:Y:S05]  /*16140*/  @!P0 BRA `(.L_x_4500) ;  /* 0x0000005400dc8947 */ /* 0x008fea0003800000 */
.L_x_4610:
[----:B------:R-:W4:Y:S02]  /*16150*/  S2R R3, SR_TID.X ;  /* 0x0000000000037919 */ /* 0x000f240000002100 */
[----:B----4-:R-:W-:-:S04]  /*16160*/  LOP3.LUT R3, R3, 0x7f, RZ, 0xc0, !PT ;  /* 0x0000007f03037812 */ /* 0x010fc800078ec0ff */
[----:B------:R-:W-:-:S13]  /*16170*/  ISETP.NE.AND P0, PT, R3, RZ, PT ;  /* 0x000000ff0300720c */ /* 0x000fda0003f05270 */
[----:B------:R-:W-:Y:S05]  /*16180*/  @P0 BRA `(.L_x_4501) ;  /* 0x00000000001c0947 */ /* 0x000fea0003800000 */
[----:B------:R-:W4:Y:S01]  /*16190*/  S2R R3, SR_TID.X ;  /* 0x0000000000037919 */ /* 0x000f220000002100 */
[----:B---3--:R-:W-:-:S04]  /*161a0*/  IMAD.MOV.U32 R2, RZ, RZ, 0x9000 ;  /* 0x00009000ff027424 */ /* 0x008fc800078e00ff */
[----:B------:R3:W-:Y:S01]  /*161b0*/  SYNCS.ARRIVE.TRANS64 RZ, [R0+URZ+0x30830], R2 ;  /* 0x0308300200ff79a7 */ /* 0x0007e2000800003f */
[----:B----4-:R-:W-:-:S04]  /*161c0*/  LOP3.LUT R3, R3, 0x1f, RZ, 0xc0, !PT ;  /* 0x0000001f03037812 */ /* 0x010fc800078ec0ff */
[----:B------:R-:W-:-:S13]  /*161d0*/  ISETP.NE.AND P0, PT, R3, RZ, PT ;  /* 0x000000ff0300720c */ /* 0x000fda0003f05270 */
[----:B---3--:R-:W-:Y:S05]  /*161e0*/  @!P0 BRA `(.L_x_4501) ;  /* 0x0000000000048947 */ /* 0x008fea0003800000 */
[----:B------:R-:W-:Y:S01]  /*161f0*/  BPT.TRAP 0x1 ;  /* 0x000000040000795c */ /* 0x000fe20000300000 */
.L_x_4501:
[----:B-1----:R-:W4:Y:S04]  /*16200*/  LDL R4, [R1+0x10] ;  /* 0x0000100001047983 */ /* 0x002f280000100800 */
[----:B------:R-:W2:Y:S04]  /*16210*/  LDL R3, [R1+0x4] ;  /* 0x0000040001037983 */ /* 0x000ea80000100800 */
[----:B---3--:R-:W3:Y:S01]  /*16220*/  LDL R2, [R1+0x18] ;  /* 0x0000180001027983 */ /* 0x008ee20000100800 */
[----:B------:R-:W-:Y:S01]  /*16230*/  R2UR UR9, R0 ;  /* 0x00000000000972ca */ /* 0x000fe200000e0000 */
[----:B------:R-:W-:Y:S01]  /*16240*/  UIADD3 UR4, UP0, UR36, 0x370, URZ ;  /* 0x0000037024047890 */ /* 0x000fe2000ff1e03f */
[----:B------:R-:W-:Y:S01]  /*16250*/  R2UR UR12, R16 ;  /* 0x00000000100c72ca */ /* 0x000fe200000e0000 */
[----:B------:R-:W-:Y:S01]  /*16260*/  UMOV UR10, URZ ;  /* 0x0000003f000a7c82 */ /* 0x000fe20008000000 */
[----:B-----5:R-:W-:Y:S01]  /*16270*/  R2UR UR13, R17 ;  /* 0x00000000110d72ca */ /* 0x020fe200000e0000 */
[----:B------:R-:W-:Y:S01]  /*16280*/  UMOV UR6, 0x0 ;  /* 0x0000000000067882 */ /* 0x000fe20000000000 */
[----:B------:R-:W-:Y:S01]  /*16290*/  UMOV UR7, 0x14f00000 ;  /* 0x14f0000000077882 */ /* 0x000fe20000000000 */
[----:B------:R-:W-:Y:S01]  /*162a0*/  UMOV UR16, 0x40 ;  /* 0x0000004000107882 */ /* 0x000fe20000000000 */
[----:B------:R-:W-:-:S02]  /*162b0*/  PLOP3.LUT P0, PT, PT, PT, PT, 0x80, 0x0 ;  /* 0x000000000000781c */ /* 0x000fc40003f0f070 */
[----:B------:R-:W-:-:S03]  /*162c0*/  LOP3.LUT R18, R18, 0xfffffffe, RZ, 0xc0, !PT ;  /* 0xfffffffe12127812 */ /* 0x000fc600078ec0ff */
[----:B------:R-:W-:-:S08]  /*162d0*/  UIADD3 UR9, UR9, 0x30830, URZ ;  /* 0x0003083009097890 */ /* 0x000fd0000fffe03f */
[----:B------:R-:W-:Y:S01]  /*162e0*/  @P0 LOP3.LUT R18, R18, 0x1, RZ, 0xfc, !PT ;  /* 0x0000000112120812 */ /* 0x000fe200078efcff */
[----:B----4-:R-:W-:Y:S01]  /*162f0*/  IMAD R0, R4, 0x9000, R19 ;  /* 0x0000900004007824 */ /* 0x010fe200078e0213 */
[----:B--2---:R-:W-:-:S04]  /*16300*/  R2UR UR11, R3 ;  /* 0x00000000030b72ca */ /* 0x004fc800000e0000 */
[----:B------:R-:W-:Y:S02]  /*16310*/  R2UR UR8, R0 ;  /* 0x00000000000872ca */ /* 0x000fe400000e0000 */
[----:B---3--:R-:W-:-:S11]  /*16320*/  R2UR UR5, R2 ;  /* 0x00000000020572ca */ /* 0x008fd600000e0000 */
[----:B------:R-:W-:Y:S02]  /*16330*/  UIADD3 UR14, UR8, 0x1e400, URZ ;  /* 0x0001e400080e7890 */ /* 0x000fe4000fffe03f */
[----:B------:R-:W-:Y:S02]  /*16340*/  UIMAD UR11, UR11, 0x60, UR5 ;  /* 0x000000600b0b78a4 */ /* 0x000fe4000f8e0205 */
[----:B------:R-:W-:Y:S02]  /*16350*/  UIADD3.X UR5, URZ, UR37, URZ, UP0, !UPT ;  /* 0x000000253f057290 */ /* 0x000fe400087fe43f */
[----:B------:R-:W-:Y:S02]  /*16360*/  UIADD3 UR15, UR8, 0x21400, URZ ;  /* 0x00021400080f7890 */ /* 0x000fe4000fffe03f */
[----:B------:R-:W-:-:S03]  /*16370*/  UIADD3 UR17, UR8, 0x24400, URZ ;  /* 0x0002440008117890 */ /* 0x000fc6000fffe03f */
[----:B------:R-:W-:Y:S01]  /*16380*/  UMOV UR8, UR14 ;  /* 0x0000000e00087c82 */ /* 0x000fe20008000000 */
[----:B------:R-:W-:Y:S01]  /*16390*/  UMOV UR14, 0x80 ;  /* 0x00000080000e7882 */ /* 0x000fe20000000000 */
[----:B------:R1:W-:Y:S02]  /*163a0*/  UTMALDG.4D [UR8], [UR4], desc[UR6] ;  /* 0x00000608040075b4 */ /* 0x0003e40008019000 */
[----:B-1----:R-:W-:Y:S01]  /*163b0*/  UMOV UR8, UR15 ;  /* 0x0000000f00087c82 */ /* 0x002fe20008000000 */
[----:B------:R-:W-:Y:S02]  /*163c0*/  UMOV UR10, UR16 ;  /* 0x00000010000a7c82 */ /* 0x000fe40008000000 */
[----:B------:R1:W-:Y:S02]  /*163d0*/  UTMALDG.4D [UR8], [UR4], desc[UR6] ;  /* 0x00000608040075b4 */ /* 0x0003e40008019000 */
[----:B-1----:R-:W-:Y:S01]  /*163e0*/  UMOV UR8, UR17 ;  /* 0x0000001100087c82 */ /* 0x002fe20008000000 */
[----:B------:R-:W-:-:S02]  /*163f0*/  UMOV UR10, UR14 ;  /* 0x0000000e000a7c82 */ /* 0x000fc40008000000 */
[----:B------:R3:W-:Y:S02]  /*16400*/  UTMALDG.4D [UR8], [UR4], desc[UR6] ;  /* 0x00000608040075b4 */ /* 0x0007e40008019000 */
[----:B---3--:R-:W-:Y:S01]  /*16410*/  NOP ;  /* 0x0000000000007918 */ /* 0x008fe20000000000 */
.L_x_4497:
[----:B------:R-:W3:Y:S01]  /*16420*/  LDL.LU R3, [R1+0x30] ;  /* 0x0000300001037983 */ /* 0x000ee20000300800 */
[----:B------:R-:W-:Y:S05]  /*16430*/  WARPSYNC.ALL ;  /* 0x0000000000007948 */ /* 0x000fea0003800000 */
[----:B------:R-:W-:Y:S01]  /*16440*/  ULDC.64 UR4, c[0x0][0x298] ;  /* 0x0000a60000047ab9 */ /* 0x000fe20000000a00 */
[----:B------:R-:W-:Y:S01]  /*16450*/  BSSY B6, `(.L_x_4502) ;  /* 0x000001c000067945 */ /* 0x000fe20003800000 */
[----:B------:R-:W-:Y:S01]  /*16460*/  BAR.SYNC.DEFER_BLOCKING 0x8, 0x180 ;  /* 0x0206000000007b1d */ /* 0x000fe20000010000 */
[----:B---3--:R-:W-:Y:S01]  /*16470*/  SHF.R.S32.HI R0, RZ, 0x1f, R3 ;  /* 0x0000001fff007819 */ /* 0x008fe20000011403 */
[----:B-1----:R-:W-:-:S04]  /*16480*/  IMAD.WIDE.U32 R4, R3, UR4, RZ ;  /* 0x0000000403047c25 */ /* 0x002fc8000f8e00ff */
        /* <DEDUP_REMOVED lines=24> */
.L_x_4503:
[----:B------:R-:W-:Y:S05]  /*16610*/  BSYNC B6 ;  /* 0x0000000000067941 */ /* 0x000fea0003800000 */
.L_x_4502:
[----:B-1----:R-:W3:Y:S01]  /*16620*/  LDL.LU R0, [R1+0x30] ;  /* 0x0000300001007983 */ /* 0x002ee20000300800 */
[----:B------:R-:W-:Y:S01]  /*16630*/  ULDC.64 UR6, c[0x0][0xa00] ;  /* 0x0002800000067ab9 */ /* 0x000fe20000000a00 */
[----:B0-----:R-:W0:Y:S01]  /*16640*/  LDC R7, c[0x0][0x448] ;  /* 0x00011200ff077b82 */ /* 0x001e220000000800 */
[----:B------:R-:W-:Y:S01]  /*16650*/  ULDC.64 UR4, c[0x0][0x2d8] ;  /* 0x0000b60000047ab9 */ /* 0x000fe20000000a00 */
[----:B------:R-:W3:Y:S04]  /*16660*/  LDL.LU.64 R2, [R1+0x48] ;  /* 0x0000480001027983 */ /* 0x000ee80000300a00 */
[----:B------:R-:W4:Y:S04]  /*16670*/  LDL R5, [R1+0xc] ;  /* 0x00000c0001057983 */ /* 0x000f280000100800 */
[----:B------:R-:W4:Y:S01]  /*16680*/  LDL R9, [R1+0x28] ;  /* 0x0000280001097983 */ /* 0x000f220000100800 */
[----:B------:R-:W-:-:S04]  /*16690*/  ISETP.NE.U32.AND P0, PT, RZ, UR6, PT ;  /* 0x00000006ff007c0c */ /* 0x000fc8000bf05070 */
[----:B------:R-:W-:Y:S01]  /*166a0*/  ISETP.NE.AND.EX P0, PT, RZ, UR7, PT, P0 ;  /* 0x00000007ff007c0c */ /* 0x000fe2000bf05300 */
[----:B------:R-:W1:Y:S01]  /*166b0*/  S2R R8, SR_TID.X ;  /* 0x0000000000087919 */ /* 0x000e620000002100 */
[----:B------:R-:W-:Y:S01]  /*166c0*/  ULDC.64 UR6, c[0x0][0x280] ;  /* 0x0000a00000067ab9 */ /* 0x000fe20000000a00 */
[----:B--2---:R-:W2:Y:S01]  /*166d0*/  S2R R10, SR_TID.X ;  /* 0x00000000000a7919 */ /* 0x004ea20000002100 */
[----:B-1----:R-:W-:Y:S02]  /*166e0*/  IMAD.SHL.U32 R8, R8, 0x10, RZ ;  /* 0x0000001008087824 */ /* 0x002fe400078e00ff */
[----:B--2---:R-:W-:-:S05]  /*166f0*/  IMAD.SHL.U32 R10, R10, 0x8, RZ ;  /* 0x000000080a0a7824 */ /* 0x004fca00078e00ff */
[----:B------:R-:W-:-:S04]  /*16700*/  LOP3.LUT R10, R10, 0x38, RZ, 0xc0, !PT ;  /* 0x000000380a0a7812 */ /* 0x000fc800078ec0ff */
[C---:B------:R-:W-:Y:S02]  /*16710*/  LOP3.LUT R11, R10.reuse, 0x40, RZ, 0xfc, !PT ;  /* 0x000000400a0b7812 */ /* 0x040fe400078efcff */
[----:B------:R-:W-:Y:S01]  /*16720*/  LOP3.LUT R10, R10, 0x80, RZ, 0xfc, !PT ;  /* 0x000000800a0a7812 */ /* 0x000fe200078efcff */
        /* <DEDUP_REMOVED lines=18> */
[----:B------:R-:W-:Y:S02]  /*16850*/  IMAD.IADD R4, R8, 0x1, R9 ;  /* 0x0000000108047824 */ /* 0x000fe400078e0209 */
        /* <DEDUP_REMOVED lines=18> */
[----:B------:R-:W1:Y:S01]  /*16980*/  S2R R8, SR_TID.X ;  /* 0x0000000000087919 */ /* 0x000e620000002100 */
[----:B------:R-:W-:Y:S01]  /*16990*/  IMAD R0, R4, UR5, R0 ;  /* 0x0000000504007c24 */ /* 0x000fe2000f8e0200 */
[----:B------:R-:W-:-:S03]  /*169a0*/  LEA R4, P3, R2, UR6, 0x1 ;  /* 0x0000000602047c11 */ /* 0x000fc6000f8608ff */
[----:B------:R-:W-:Y:S01]  /*169b0*/  IMAD.IADD R0, R3, 0x1, R0 ;  /* 0x0000000103007824 */ /* 0x000fe200078e0200 */
[----:B------:R-:W-:-:S04]  /*169c0*/  ISETP.GE.AND P1, PT, R11, UR4, PT ;  /* 0x000000040b007c0c */ /* 0x000fc8000bf26270 */
[----:B------:R-:W-:Y:S01]  /*169d0*/  LEA.HI.X R3, R2, UR7, R0, 0x1, P3 ;  /* 0x0000000702037c11 */ /* 0x000fe200098f0c00 */
[----:B-1----:R-:W-:-:S05]  /*169e0*/  IMAD.SHL.U32 R8, R8, 0x8, RZ ;  /* 0x0000000808087824 */ /* 0x002fca00078e00ff */
[----:B------:R-:W-:-:S04]  /*169f0*/  LOP3.LUT R8, R8, 0x38, RZ, 0xc0, !PT ;  /* 0x0000003808087812 */ /* 0x000fc800078ec0ff */
[----:B------:R-:W-:Y:S01]  /*16a00*/  ISETP.GE.AND P2, PT, R8, UR4, PT ;  /* 0x0000000408007c0c */ /* 0x000fe2000bf46270 */
[----:B------:R-:W-:-:S03]  /*16a10*/  UMOV UR4, 0xffffffff ;  /* 0xffffffff00047882 */ /* 0x000fc60000000000 */
[----:B0-----:R-:W-:Y:S09]  /*16a20*/  BRA.DIV UR4, `(.L_x_4504) ;  /* 0x0000004e04b87947 */ /* 0x001ff2000b800000 */
[----:B------:R-:W0:Y:S01]  /*16a30*/  S2R R6, SR_TID.X ;  /* 0x0000000000067919 */ /* 0x000e220000002100 */
[----:B------:R-:W2:Y:S01]  /*16a40*/  LDL.LU R9, [R1+0x28] ;  /* 0x0000280001097983 */ /* 0x000ea20000300800 */
[----:B0-----:R-:W-:-:S04]  /*16a50*/  LOP3.LUT R6, R6, 0x7f, RZ, 0xc0, !PT ;  /* 0x0000007f06067812 */ /* 0x001fc800078ec0ff */
[----:B------:R-:W-:Y:S02]  /*16a60*/  SHF.R.U32.HI R8, RZ, 0x3, R6 ;  /* 0x00000003ff087819 */ /* 0x000fe40000011606 */
[----:B------:R-:W3:Y:S01]  /*16a70*/  LDL.LU R6, [R1+0x2c] ;  /* 0x00002c0001067983 */ /* 0x000ee20000300800 */
[----:B------:R-:W0:Y:S01]  /*16a80*/  S2R R11, SR_TID.X ;  /* 0x00000000000b7919 */ /* 0x000e220000002100 */
[----:B------:R-:W-:Y:S01]  /*16a90*/  ULDC.64 UR4, c[0x0][0x208] ;  /* 0x0000820000047ab9 */ /* 0x000fe20000000a00 */
[----:B0-----:R-:W-:-:S05]  /*16aa0*/  IMAD.SHL.U32 R11, R11, 0x8, RZ ;  /* 0x000000080b0b7824 */ /* 0x001fca00078e00ff */
[----:B------:R-:W-:Y:S01]  /*16ab0*/  LOP3.LUT R11, R11, 0x38, RZ, 0xc0, !PT ;  /* 0x000000380b0b7812 */ /* 0x000fe200078ec0ff */
[----:B--2---:R-:W-:-:S04]  /*16ac0*/  IMAD.IADD R0, R8, 0x1, R9 ;  /* 0x0000000108007824 */ /* 0x004fc800078e0209 */
[----:B------:R-:W-:Y:S01]  /*16ad0*/  VIADD R5, R0, 0x10 ;  /* 0x0000001000057836 */ /* 0x000fe20000000000 */
[----:B------:R-:W-:Y:S01]  /*16ae0*/  SHFL.IDX PT, R9, R3, 0x1, 0x181f ;  /* 0x00381f0003097f89 */ /* 0x000fe200000e0000 */
[----:B---3--:R-:W-:-:S03]  /*16af0*/  IMAD R2, R6, R7, RZ ;  /* 0x0000000706027224 */ /* 0x008fc600078e02ff */
[----:B------:R-:W0:Y:S04]  /*16b00*/  SHFL.IDX PT, R7, R4, RZ, 0x181f ;  /* 0x00181fff04077589 */ /* 0x000e2800000e0000 */
[----:B------:R-:W1:Y:S01]  /*16b10*/  SHFL.IDX PT, R6, R3, RZ, 0x181f ;  /* 0x00181fff03067589 */ /* 0x000e6200000e0000 */
[-C--:B------:R-:W-:Y:S02]  /*16b20*/  ISETP.GE.AND P4, PT, R0, R2.reuse, PT ;  /* 0x000000020000720c */ /* 0x080fe40003f86270 */
[----:B------:R-:W-:Y:S02]  /*16b30*/  ISETP.GE.AND P3, PT, R5, R2, PT ;  /* 0x000000020500720c */ /* 0x000fe40003f66270 */
[----:B------:R-:W2:Y:S09]  /*16b40*/  SHFL.IDX PT, R5, R4, 0x1, 0x181f ;  /* 0x00381f0004057f89 */ /* 0x000eb200000e0000 */
[----:B0-----:R-:W-:-:S05]  /*16b50*/  @!P4 LEA R7, P5, R11, R7, 0x1 ;  /* 0x000000070b07c211 */ /* 0x001fca00078a08ff */
[----:B-1----:R-:W-:-:S05]  /*16b60*/  @!P4 IMAD.X R6, RZ, RZ, R6, P5 ;  /* 0x000000ffff06c224 */ /* 0x002fca00028e0606 */
[----:B------:R-:W-:-:S04]  /*16b70*/  @!P4 LOP3.LUT R7, R7, R6, RZ, 0x3c, !PT ;  /* 0x000000060707c212 */ /* 0x000fc800078e3cff */
[----:B------:R-:W-:Y:S02]  /*16b80*/  @!P4 LOP3.LUT R6, R7, R6, RZ, 0x3c, !PT ;  /* 0x000000060706c212 */ /* 0x000fe400078e3cff */
[----:B--2---:R-:W-:Y:S02]  /*16b90*/  @!P3 LEA R8, P5, R11, R5, 0x1 ;  /* 0x000000050b08b211 */ /* 0x004fe400078a08ff */
        /* <DEDUP_REMOVED lines=67> */
.L_x_4627:
        /* <DEDUP_REMOVED lines=16> */
.L_x_4506:
[----:B------:R-:W-:Y:S05]  /*170d0*/  BSYNC B0 ;  /* 0x0000000000007941 */ /* 0x000fea0003800000 */
.L_x_4505:
[----:B------:R-:W-:Y:S01]  /*170e0*/  NOP ;  /* 0x0000000000007918 */ /* 0x000fe20000000000 */
[----:B------:R-:W-:Y:S01]  /*170f0*/  PLOP3.LUT P0, PT, PT, PT, PT, 0x80, 0x0 ;  /* 0x000000000000781c */ /* 0x000fe20003f0f070 */
[----:B------:R-:W-:-:S12]  /*17100*/  VIADD R11, R19, 0x30800 ;  /* 0x00030800130b7836 */ /* 0x000fd80000000000 */
.L_x_4507:
        /* <DEDUP_REMOVED lines=18> */
.L_x_4628:
[----:B------:R-:W-:Y:S05]  /*17230*/  BSYNC B0 ;  /* 0x0000000000007941 */ /* 0x000fea0003800000 */
.L_x_4508:
[----:B------:R-:W3:Y:S04]  /*17240*/  LDL R2, [R1+0x3c] ;  /* 0x00003c0001027983 */ /* 0x000ee80000100800 */
[----:B0-----:R-:W4:Y:S01]  /*17250*/  LDL R4, [R1+0x24] ;  /* 0x0000240001047983 */ /* 0x001f220000100800 */
[----:B------:R-:W-:Y:S01]  /*17260*/  BSSY B0, `(.L_x_4510) ;  /* 0x0000251000007945 */ /* 0x000fe20003800000 */
[----:B---3--:R-:W-:-:S05]  /*17270*/  VIADD R0, R2, 0xfffffffe ;  /* 0xfffffffe02007836 */ /* 0x008fca0000000000 */
[----:B----4-:R-:W-:-:S13]  /*17280*/  ISETP.GE.AND P0, PT, R0, R4, PT ;  /* 0x000000040000720c */ /* 0x010fda0003f06270 */
        /* <DEDUP_REMOVED lines=56> */
.L_x_4516:
[----:B------:R-:W-:Y:S01]  /*17610*/  IMAD R3, R8, 0x8, R19 ;  /* 0x0000000808037824 */ /* 0x000fe200078e0213 */
[----:B------:R-:W-:Y:S01]  /*17620*/  SHF.L.U32 R2, R9, 0x1f, RZ ;  /* 0x0000001f09027819 */ /* 0x000fe200000006ff */
[----:B------:R-:W-:Y:S03]  /*17630*/  BSSY B3, `(.L_x_4517) ;  /* 0x0000003000037945 */ /* 0x000fe60003800000 */
[----:B------:R-:W1:Y:S02]  /*17640*/  SYNCS.PHASECHK.TRANS64.TRYWAIT P0, [R3+URZ+0x30840], R2 ;  /* 0x03084002030075a7 */ /* 0x000e64000800017f */
[----:B-1----:R-:W-:Y:S05]  /*17650*/  @!P0 BRA `(.L_x_4518) ;  /* 0x0000004c00bc8947 */ /* 0x002fea0003800000 */
.L_x_4629:
[----:B------:R-:W-:Y:S05]  /*17660*/  BSYNC B3 ;  /* 0x0000000000037941 */ /* 0x000fea0003800000 */
.L_x_4517:
        /* <DEDUP_REMOVED lines=12> */
.L_x_4520:
[----:B------:R-:W-:Y:S05]  /*17730*/  BSYNC B3 ;  /* 0x0000000000037941 */ /* 0x000fea0003800000 */
.L_x_4519:
        /* <DEDUP_REMOVED lines=12> */
.L_x_4521:
        /* <DEDUP_REMOVED lines=16> */
.L_x_4522:
        /* <DEDUP_REMOVED lines=16> */
.L_x_4523:
        /* <DEDUP_REMOVED lines=17> */
.L_x_4630:
[----:B------:R-:W-:Y:S05]  /*17b10*/  BSYNC B3 ;  /* 0x0000000000037941 */ /* 0x000fea0003800000 */
.L_x_4524:
[----:B------:R-:W-:Y:S01]  /*17b20*/  BSSY B3, `(.L_x_4526) ;  /* 0x000000d000037945 */ /* 0x000fe20003800000 */
[----:B------:R-:W-:Y:S02]  /*17b30*/  IMAD.MOV.U32 R12, RZ, RZ, 0x0 ;  /* 0x00000000ff0c7424 */ /* 0x000fe400078e00ff */
[----:B------:R-:W-:Y:S01]  /*17b40*/  IMAD.MOV.U32 R13, RZ, RZ, 0x14f00000 ;  /* 0x14f00000ff0d7424 */ /* 0x000fe200078e00ff */
[----:B------:R-:W-:Y:S06]  /*17b50*/  @P1 BRA `(.L_x_4527) ;  /* 0x0000000000241947 */ /* 0x000fec0003800000 */
[----:B------:R-:W2:Y:S01]  /*17b60*/  LDL R6, [R1+0x10] ;  /* 0x0000100001067983 */ /* 0x000ea20000100800 */
[----:B0-----:R-:W-:Y:S01]  /*17b70*/  IMAD.MOV.U32 R3, RZ, RZ, 0x9000 ;  /* 0x00009000ff037424 */ /* 0x001fe200078e00ff */
[----:B------:R-:W0:Y:S02]  /*17b80*/  S2R R4, SR_TID.X ;  /* 0x0000000000047919 */ /* 0x000e240000002100 */
[----:B0-----:R-:W-:-:S04]  /*17b90*/  LOP3.LUT R4, R4, 0x1f, RZ, 0xc0, !PT ;  /* 0x0000001f04047812 */ /* 0x001fc800078ec0ff */
[----:B------:R-:W-:Y:S01]  /*17ba0*/  ISETP.NE.AND P0, PT, R4, RZ, PT ;  /* 0x000000ff0400720c */ /* 0x000fe20003f05270 */
[----:B--2---:R-:W-:-:S04]  /*17bb0*/  IMAD R2, R6, 0x8, R19 ;  /* 0x0000000806027824 */ /* 0x004fc800078e0213 */
[----:B------:R1:W-:Y:S08]  /*17bc0*/  SYNCS.ARRIVE.TRANS64 RZ, [R2+URZ+0x30850], R3 ;  /* 0x0308500302ff79a7 */ /* 0x0003f0000800003f */
[----:B------:R-:W-:Y:S05]  /*17bd0*/  @!P0 BRA `(.L_x_4527) ;  /* 0x0000000000048947 */ /* 0x000fea0003800000 */
[----:B------:R-:W-:Y:S01]  /*17be0*/  BPT.TRAP 0x1 ;  /* 0x000000040000795c */ /* 0x000fe20000300000 */
.L_x_4527:
[----:B------:R-:W-:Y:S05]  /*17bf0*/  BSYNC B3 ;  /* 0x0000000000037941 */ /* 0x000fea0003800000 */
.L_x_4526:
[----:B01----:R-:W2:Y:S04]  /*17c00*/  LDL.LU R2, [R1+0x10] ;  /* 0x0000100001027983 */ /* 0x003ea80000300800 */
[----:B------:R-:W3:Y:S04]  /*17c10*/  LDL R6, [R1+0x18] ;  /* 0x0000180001067983 */ /* 0x000ee80000100800 */
[----:B------:R-:W3:Y:S01]  /*17c20*/  LDL.LU R4, [R1+0x4] ;  /* 0x0000040001047983 */ /* 0x000ee20000300800 */
[----:B------:R-:W-:Y:S01]  /*17c30*/  R2UR UR10, R14 ;  /* 0x000000000e0a72ca */ /* 0x000fe200000e0000 */
[----:B------:R-:W-:Y:S01]  /*17c40*/  UIADD3 UR4, UP0, UR36, 0x470, URZ ;  /* 0x0000047024047890 */ /* 0x000fe2000ff1e03f */
[----:B------:R-:W-:-:S02]  /*17c50*/  R2UR UR6, R12 ;  /* 0x000000000c0672ca */ /* 0x000fc400000e0000 */
[----:B------:R-:W-:Y:S01]  /*17c60*/  R2UR UR7, R13 ;  /* 0x000000000d0772ca */ /* 0x000fe200000e0000 */
[----:B------:R-:W-:Y:S01]  /*17c70*/  UIADD3.X UR5, URZ, UR37, URZ, UP0, !UPT ;  /* 0x000000253f057290 */ /* 0x000fe200087fe43f */
[----:B------:R-:W-:Y:S01]  /*17c80*/  PLOP3.LUT P0, PT, PT, PT, PT, 0x80, 0x0 ;  /* 0x000000000000781c */ /* 0x000fe20003f0f070 */
[C-C-:B--2---:R-:W-:Y:S02]  /*17c90*/  IMAD R3, R2.reuse, 0x8, R19.reuse ;  /* 0x0000000802037824 */ /* 0x144fe400078e0213 */
[----:B------:R-:W-:Y:S02]  /*17ca0*/  IMAD R2, R2, 0x9000, R19 ;  /* 0x0000900002027824 */ /* 0x000fe400078e0213 */
[----:B------:R-:W-:Y:S02]  /*17cb0*/  VIADD R3, R3, 0x30850 ;  /* 0x0003085003037836 */ /* 0x000fe40000000000 */
[----:B---3--:R-:W-:Y:S02]  /*17cc0*/  IMAD R4, R4, 0x60, R6 ;  /* 0x0000006004047824 */ /* 0x008fe400078e0206 */
[----:B------:R-:W-:-:S07]  /*17cd0*/  VIADD R6, R2, 0x400 ;  /* 0x0000040002067836 */ /* 0x000fce0000000000 */
.L_x_4528:
        /* <DEDUP_REMOVED lines=15> */
.L_x_4529:
        /* <DEDUP_REMOVED lines=15> */
.L_x_4530:
        /* <DEDUP_REMOVED lines=12> */
.L_x_4515:
[----:B------:R-:W-:Y:S05]  /*17f80*/  BSYNC B1 ;  /* 0x0000000000017941 */ /* 0x000fea0003800000 */
.L_x_4514:
[----:B0-----:R-:W2:Y:S04]  /*17f90*/  LDL.LU R0, [R1+0x3c] ;  /* 0x00003c0001007983 */ /* 0x001ea80000300800 */
[----:B------:R0:W-:Y:S04]  /*17fa0*/  STL [R1+0x10], R8 ;  /* 0x0000100801007387 */ /* 0x0001e80000100800 */
[----:B------:R0:W-:Y:S02]  /*17fb0*/  STL [R1+0x14], R9 ;  /* 0x0000140901007387 */ /* 0x0001e40000100800 */
[----:B0-2---:R-:W-:-:S07]  /*17fc0*/  VIADD R0, R0, 0xfffffffd ;  /* 0xfffffffd00007836 */ /* 0x005fce0000000000 */
.L_x_4513:
[----:B------:R-:W-:Y:S05]  /*17fd0*/  BSYNC B2 ;  /* 0x0000000000027941 */ /* 0x000fea0003800000 */
.L_x_4512:
[----:B------:R-:W-:-:S05]  /*17fe0*/  VIADD R10, R10, 0xfffffffe ;  /* 0xfffffffe0a0a7836 */ /* 0x000fca0000000000 */
[----:B------:R-:W-:-:S13]  /*17ff0*/  ISETP.NE.AND P0, PT, R10, R7, PT ;  /* 0x000000070a00720c */ /* 0x000fda0003f05270 */
[----:B------:R-:W-:Y:S05]  /*18000*/  @!P0 BRA `(.L_x_4511) ;  /* 0x0000001400d88947 */ /* 0x000fea0003800000 */
[----:B------:R-:W-:-:S07]  /*18010*/  IMAD.MOV.U32 R9, RZ, RZ, R17 ;  /* 0x000000ffff097224 */ /* 0x000fce00078e0011 */
.L_x_4565:
[----:B--2---:R-:W2:Y:S04]  /*18020*/  LDL R3, [R1+0x10] ;  /* 0x0000100001037983 */ /* 0x004ea80000100800 */
        /* <DEDUP_REMOVED lines=35> */
.L_x_4533:
[----:B------:R-:W-:Y:S01]  /*18260*/  IMAD R3, R4, 0x8, R19 ;  /* 0x0000000804037824 */ /* 0x000fe200078e0213 */
[----:B------:R-:W-:Y:S01]  /*18270*/  SHF.L.U32 R2, R5, 0x1f, RZ ;  /* 0x0000001f05027819 */ /* 0x000fe200000006ff */
[----:B------:R-:W-:Y:S03]  /*18280*/  BSSY B2, `(.L_x_4534) ;  /* 0x0000003000027945 */ /* 0x000fe60003800000 */
[----:B------:R-:W1:Y:S02]  /*18290*/  SYNCS.PHASECHK.TRANS64.TRYWAIT P0, [R3+URZ+0x30840], R2 ;  /* 0x03084002030075a7 */ /* 0x000e64000800017f */
[----:B-1----:R-:W-:Y:S05]  /*182a0*/  @!P0 BRA `(.L_x_4535) ;  /* 0x0000004000d08947 */ /* 0x002fea0003800000 */
.L_x_4631:
[----:B------:R-:W-:Y:S05]  /*182b0*/  BSYNC B2 ;  /* 0x0000000000027941 */ /* 0x000fea0003800000 */
.L_x_4534:
        /* <DEDUP_REMOVED lines=12> */
.L_x_4537:
[----:B------:R-:W-:Y:S05]  /*18380*/  BSYNC B2 ;  /* 0x0000000000027941 */ /* 0x000fea0003800000 */
.L_x_4536:
        /* <DEDUP_REMOVED lines=12> */
.L_x_4538:
        /* <DEDUP_REMOVED lines=16> */
.L_x_4539:
        /* <DEDUP_REMOVED lines=16> */
.L_x_4540:
        /* <DEDUP_REMOVED lines=17> */
.L_x_4632:
[----:B------:R-:W-:Y:S05]  /*18760*/  BSYNC B2 ;  /* 0x0000000000027941 */ /* 0x000fea0003800000 */
.L_x_4541:
        /* <DEDUP_REMOVED lines=11> */
.L_x_4544:
[----:B------:R-:W-:Y:S05]  /*18820*/  BSYNC B2 ;  /* 0x0000000000027941 */ /* 0x000fea0003800000 */
.L_x_4543:
[----:B0-----:R-:W2:Y:S04]  /*18830*/  LDL.LU R3, [R1+0x10] ;  /* 0x0000100001037983 */ /* 0x001ea80000300800 */
[----:B------:R-:W3:Y:S04]  /*18840*/  LDL R7, [R1+0x18] ;  /* 0x0000180001077983 */ /* 0x000ee80000100800 */
[----:B------:R-:W3:Y:S01]  /*18850*/  LDL.LU R6, [R1+0x4] ;  /* 0x0000040001067983 */ /* 0x000ee20000300800 */
[----:B------:R-:W-:Y:S01]  /*18860*/  R2UR UR10, R10 ;  /* 0x000000000a0a72ca */ /* 0x000fe200000e0000 */
[----:B------:R-:W-:Y:S01]  /*18870*/  UIADD3 UR4, UP0, UR36, 0x470, URZ ;  /* 0x0000047024047890 */ /* 0x000fe2000ff1e03f */
[----:B------:R-:W-:Y:S01]  /*18880*/  R2UR UR6, R12 ;  /* 0x000000000c0672ca */ /* 0x000fe200000e0000 */
[----:B------:R-:W-:Y:S01]  /*18890*/  VIADD R2, R2, 0x50 ;  /* 0x0000005002027836 */ /* 0x000fe20000000000 */
[----:B------:R-:W-:Y:S01]  /*188a0*/  R2UR UR7, R13 ;  /* 0x000000000d0772ca */ /* 0x000fe200000e0000 */
[----:B------:R-:W-:Y:S01]  /*188b0*/  UIADD3.X UR5, URZ, UR37, URZ, UP0, !UPT ;  /* 0x000000253f057290 */ /* 0x000fe200087fe43f */
[----:B------:R-:W-:Y:S01]  /*188c0*/  PLOP3.LUT P0, PT, PT, PT, PT, 0x80, 0x0 ;  /* 0x000000000000781c */ /* 0x000fe20003f0f070 */
[----:B--2---:R-:W-:-:S02]  /*188d0*/  IMAD R3, R3, 0x9000, R19 ;  /* 0x0000900003037824 */ /* 0x004fc400078e0213 */
[----:B---3--:R-:W-:Y:S02]  /*188e0*/  IMAD R6, R6, 0x60, R7 ;  /* 0x0000006006067824 */ /* 0x008fe400078e0207 */
[----:B------:R-:W-:-:S08]  /*188f0*/  VIADD R7, R3, 0x400 ;  /* 0x0000040003077836 */ /* 0x000fd00000000000 */
.L_x_4545:
        /* <DEDUP_REMOVED lines=15> */
.L_x_4546:
        /* <DEDUP_REMOVED lines=15> */
.L_x_4547:
        /* <DEDUP_REMOVED lines=12> */
.L_x_4532:
[----:B------:R-:W-:Y:S05]  /*18ba0*/  BSYNC B1 ;  /* 0x0000000000017941 */ /* 0x000fea0003800000 */
.L_x_4531:
[----:B------:R-:W-:Y:S01]  /*18bb0*/  VIADD R3, R4, 0x1 ;  /* 0x0000000104037836 */ /* 0x000fe20000000000 */
[----:B------:R-:W-:Y:S01]  /*18bc0*/  LOP3.LUT P1, RZ, R18, 0x1, RZ, 0xc0, !PT ;  /* 0x0000000112ff7812 */ /* 0x000fe2000782c0ff */
[----:B------:R-:W-:Y:S01]  /*18bd0*/  BSSY B1, `(.L_x_4548) ;  /* 0x00000b5000017945 */ /* 0x000fe20003800000 */
[----:B------:R-:W-:Y:S02]  /*18be0*/  VIADD R6, R0, 0xffffffff ;  /* 0xffffffff00067836 */ /* 0x000fe40000000000 */
        /* <DEDUP_REMOVED lines=13> */
[----:B0-----:R-:W0:Y:S01]  /*18cc0*/  LDC R8, c[0x0][0x43c] ;  /* 0x00010f00ff087b82 */ /* 0x001e220000000800 */
        /* <DEDUP_REMOVED lines=18> */
.L_x_4550:
[----:B------:R-:W-:Y:S01]  /*18df0*/  IMAD R2, R12, 0x8, R19 ;  /* 0x000000080c027824 */ /* 0x000fe200078e0213 */
[----:B------:R-:W-:Y:S01]  /*18e00*/  SHF.L.U32 R3, R10, 0x1f, RZ ;  /* 0x0000001f0a037819 */ /* 0x000fe200000006ff */
[----:B------:R-:W-:Y:S03]  /*18e10*/  BSSY B2, `(.L_x_4551) ;  /* 0x0000003000027945 */ /* 0x000fe60003800000 */
[----:B------:R-:W3:Y:S02]  /*18e20*/  SYNCS.PHASECHK.TRANS64.TRYWAIT P0, [R2+URZ+0x30840], R3 ;  /* 0x03084003020075a7 */ /* 0x000ee4000800017f */
[----:B---3--:R-:W-:Y:S05]  /*18e30*/  @!P0 BRA `(.L_x_4552) ;  /* 0x0000003800148947 */ /* 0x008fea0003800000 */
.L_x_4633:
[----:B------:R-:W-:Y:S05]  /*18e40*/  BSYNC B2 ;  /* 0x0000000000027941 */ /* 0x000fea0003800000 */
.L_x_4551:
[----:B0-2---:R-:W0:Y:S01]  /*18e50*/  S2R R8, SR_TID.X ;  /* 0x0000000000087919 */ /* 0x005e220000002100 */
[----:B------:R-:W-:Y:S01]  /*18e60*/  BSSY B2, `(.L_x_4553) ;  /* 0x000000b000027945 */ /* 0x000fe20003800000 */
[----:B0-----:R-:W-:-:S04]  /*18e70*/  LOP3.LUT R8, R8, 0x7f, RZ, 0xc0, !PT ;  /* 0x0000007f08087812 */ /* 0x001fc800078ec0ff */
[----:B------:R-:W-:-:S13]  /*18e80*/  ISETP.NE.AND P1, PT, R8, RZ, PT ;  /* 0x000000ff0800720c */ /* 0x000fda0003f25270 */
[----:B------:R-:W-:Y:S05]  /*18e90*/  @P1 BRA `(.L_x_4554) ;  /* 0x00000000001c1947 */ /* 0x000fea0003800000 */
[----:B------:R-:W0:Y:S01]  /*18ea0*/  S2R R8, SR_TID.X ;  /* 0x0000000000087919 */ /* 0x000e220000002100 */
[----:B---3--:R-:W-:-:S04]  /*18eb0*/  IMAD.MOV.U32 R3, RZ, RZ, 0x9000 ;  /* 0x00009000ff037424 */ /* 0x008fc800078e00ff */
[----:B------:R2:W-:Y:S01]  /*18ec0*/  SYNCS.ARRIVE.TRANS64 RZ, [R2+URZ+0x30830], R3 ;  /* 0x0308300302ff79a7 */ /* 0x0005e2000800003f */
[----:B0-----:R-:W-:-:S04]  /*18ed0*/  LOP3.LUT R8, R8, 0x1f, RZ, 0xc0, !PT ;  /* 0x0000001f08087812 */ /* 0x001fc800078ec0ff */
[----:B------:R-:W-:-:S13]  /*18ee0*/  ISETP.NE.AND P0, PT, R8, RZ, PT ;  /* 0x000000ff0800720c */ /* 0x000fda0003f05270 */
[----:B--2---:R-:W-:Y:S05]  /*18ef0*/  @!P0 BRA `(.L_x_4554) ;  /* 0x0000000000048947 */ /* 0x004fea0003800000 */
[----:B------:R-:W-:Y:S01]  /*18f00*/  BPT.TRAP 0x1 ;  /* 0x000000040000795c */ /* 0x000fe20000300000 */
.L_x_4554:
[----:B------:R-:W-:Y:S05]  /*18f10*/  BSYNC B2 ;  /* 0x0000000000027941 */ /* 0x000fea0003800000 */
.L_x_4553:
[----:B------:R-:W2:Y:S04]  /*18f20*/  LDL R8, [R1+0x10] ;  /* 0x0000100001087983 */ /* 0x000ea80000100800 */
[----:B---3--:R-:W3:Y:S01]  /*18f30*/  LDL R2, [R1+0x18] ;  /* 0x0000180001027983 */ /* 0x008ee20000100800 */
[----:B------:R-:W-:Y:S01]  /*18f40*/  IMAD.MOV.U32 R14, RZ, RZ, RZ ;  /* 0x000000ffff0e7224 */ /* 0x000fe200078e00ff */
[----:B------:R-:W-:Y:S01]  /*18f50*/  UIADD3 UR4, UP0, UR36, 0x370, URZ ;  /* 0x0000037024047890 */ /* 0x000fe2000ff1e03f */
[----:B------:R-:W-:Y:S01]  /*18f60*/  PLOP3.LUT P0, PT, PT, PT, PT, 0x80, 0x0 ;  /* 0x000000000000781c */ /* 0x000fe20003f0f070 */
[----:B------:R-:W-:Y:S01]  /*18f70*/  UMOV UR6, 0x0 ;  /* 0x0000000000067882 */ /* 0x000fe20000000000 */
[----:B------:R-:W-:Y:S01]  /*18f80*/  UMOV UR7, 0x14f00000 ;  /* 0x14f0000000077882 */ /* 0x000fe20000000000 */
[----:B------:R-:W-:Y:S01]  /*18f90*/  R2UR UR10, R14 ;  /* 0x000000000e0a72ca */ /* 0x000fe200000e0000 */
[----:B------:R-:W-:Y:S01]  /*18fa0*/  UIADD3.X UR5, URZ, UR37, URZ, UP0, !UPT ;  /* 0x000000253f057290 */ /* 0x000fe200087fe43f */
[----:B--2---:R-:W-:-:S02]  /*18fb0*/  IMAD R3, R8, 0x8, R11 ;  /* 0x0000000808037824 */ /* 0x004fc400078e020b */
[----:B------:R-:W-:Y:S02]  /*18fc0*/  IMAD R8, R8, 0x9000, R19 ;  /* 0x0000900008087824 */ /* 0x000fe400078e0213 */
[----:B------:R-:W-:Y:S02]  /*18fd0*/  VIADD R3, R3, 0x30 ;  /* 0x0000003003037836 */ /* 0x000fe40000000000 */
[----:B---3--:R-:W-:Y:S02]  /*18fe0*/  IMAD R2, R7, 0x60, R2 ;  /* 0x0000006007027824 */ /* 0x008fe400078e0202 */
[----:B-1----:R-:W-:-:S07]  /*18ff0*/  VIADD R10, R8, 0x1e400 ;  /* 0x0001e400080a7836 */ /* 0x002fce0000000000 */
.L_x_4555:
        /* <DEDUP_REMOVED lines=16> */
.L_x_4556:
        /* <DEDUP_REMOVED lines=16> */
.L_x_4557:
        /* <DEDUP_REMOVED lines=15> */
.L_x_4634:
[----:B------:R-:W-:Y:S05]  /*192f0*/  BSYNC B2 ;  /* 0x0000000000027941 */ /* 0x000fea0003800000 */
.L_x_4558:
[----:B------:R-:W-:Y:S01]  /*19300*/  BSSY B2, `(.L_x_4560) ;  /* 0x000000b000027945 */ /* 0x000fe20003800000 */
[----:B------:R-:W-:Y:S02]  /*19310*/  IMAD.MOV.U32 R12, RZ, RZ, 0x0 ;  /* 0x00000000ff0c7424 */ /* 0x000fe400078e00ff */
[----:B------:R-:W-:Y:S01]  /*19320*/  IMAD.MOV.U32 R13, RZ, RZ, 0x14f00000 ;  /* 0x14f00000ff0d7424 */ /* 0x000fe200078e00ff */
[----:B------:R-:W-:Y:S06]  /*19330*/  @P1 BRA `(.L_x_4561) ;  /* 0x00000000001c1947 */ /* 0x000fec0003800000 */
[----:B------:R-:W1:Y:S01]  /*19340*/  S2R R8, SR_TID.X ;  /* 0x0000000000087919 */ /* 0x000e620000002100 */
[----:B------:R-:W-:-:S04]  /*19350*/  IMAD.MOV.U32 R3, RZ, RZ, 0x9000 ;  /* 0x00009000ff037424 */ /* 0x000fc800078e00ff */
[----:B------:R2:W-:Y:S01]  /*19360*/  SYNCS.ARRIVE.TRANS64 RZ, [R2+URZ+0x50], R3 ;  /* 0x0000500302ff79a7 */ /* 0x0005e2000800003f */
[----:B-1----:R-:W-:-:S04]  /*19370*/  LOP3.LUT R8, R8, 0x1f, RZ, 0xc0, !PT ;  /* 0x0000001f08087812 */ /* 0x002fc800078ec0ff */
[----:B------:R-:W-:-:S13]  /*19380*/  ISETP.NE.AND P0, PT, R8, RZ, PT ;  /* 0x000000ff0800720c */ /* 0x000fda0003f05270 */
[----:B--2---:R-:W-:Y:S05]  /*19390*/  @!P0 BRA `(.L_x_4561) ;  /* 0x0000000000048947 */ /* 0x004fea0003800000 */
[----:B------:R-:W-:Y:S01]  /*193a0*/  BPT.TRAP 0x1 ;  /* 0x000000040000795c */ /* 0x000fe20000300000 */
.L_x_4561:
[----:B------:R-:W-:Y:S05]  /*193b0*/  BSYNC B2 ;  /* 0x0000000000027941 */ /* 0x000fea0003800000 */
.L_x_4560:
        /* <DEDUP_REMOVED lines=12> */
.L_x_4562:
        /* <DEDUP_REMOVED lines=15> */
.L_x_4563:
        /* <DEDUP_REMOVED lines=15> */
.L_x_4564:
        /* <DEDUP_REMOVED lines=12> */
.L_x_4549:
[----:B------:R-:W-:Y:S05]  /*19720*/  BSYNC B1 ;  /* 0x0000000000017941 */ /* 0x000fea0003800000 */
.L_x_4548:
[----:B------:R-:W3:Y:S01]  /*19730*/  LDL R2, [R1+0x24] ;  /* 0x0000240001027983 */ /* 0x000ee20000100800 */
[----:B------:R-:W-:Y:S01]  /*19740*/  VIADD R0, R0, 0xfffffffe ;  /* 0xfffffffe00007836 */ /* 0x000fe20000000000 */
[----:B---3--:R-:W-:-:S13]  /*19750*/  ISETP.GT.AND P0, PT, R6, R2, PT ;  /* 0x000000020600720c */ /* 0x008fda0003f04270 */
[----:B------:R-:W-:Y:S05]  /*19760*/  @P0 BRA `(.L_x_4565) ;  /* 0xffffffe8002c0947 */ /* 0x000fea000383ffff */
.L_x_4511:
[----:B------:R-:W-:Y:S05]  /*19770*/  BSYNC B0 ;  /* 0x0000000000007941 */ /* 0x000fea0003800000 */
.L_x_4510:
        /* <DEDUP_REMOVED lines=19> */
.L_x_4567:
[----:B------:R-:W-:Y:S05]  /*198b0*/  BSYNC B0 ;  /* 0x0000000000007941 */ /* 0x000fea0003800000 */
.L_x_4566:
[----:B------:R-:W-:Y:S01]  /*198c0*/  LOP3.LUT P0, RZ, R18, 0x1, RZ, 0xc0, !PT ;  /* 0x0000000112ff7812 */ /* 0x000fe2000780c0ff */
[----:B------:R-:W-:-:S12]  /*198d0*/  BSSY B0, `(.L_x_4568) ;  /* 0x000004a000007945 */ /* 0x000fd80003800000 */
[----:B------:R-:W-:Y:S05]  /*198e0*/  @!P0 BRA `(.L_x_4569) ;  /* 0x0000000400208947 */ /* 0x000fea0003800000 */
[----:B--2---:R-:W2:Y:S04]  /*198f0*/  LDL R0, [R1+0x10] ;  /* 0x0000100001007983 */ /* 0x004ea80000100800 */
[----:B------:R-:W3:Y:S01]  /*19900*/  LDL R2, [R1+0x14] ;  /* 0x0000140001027983 */ /* 0x000ee20000100800 */
[----:B------:R-:W-:Y:S01]  /*19910*/  BSSY B1, `(.L_x_4570) ;  /* 0x0000006000017945 */ /* 0x000fe20003800000 */
[----:B------:R-:W-:Y:S01]  /*19920*/  ISETP.NE.AND P1, PT, R3, RZ, PT ;  /* 0x000000ff0300720c */ /* 0x000fe20003f25270 */
[----:B--2---:R-:W-:Y:S01]  /*19930*/  IMAD R0, R0, 0x8, R19 ;  /* 0x0000000800007824 */ /* 0x004fe200078e0213 */
[----:B---3--:R-:W-:-:S04]  /*19940*/  SHF.L.U32 R2, R2, 0x1f, RZ ;  /* 0x0000001f02027819 */ /* 0x008fc800000006ff */
[----:B------:R-:W2:Y:S02]  /*19950*/  SYNCS.PHASECHK.TRANS64.TRYWAIT P0, [R0+URZ+0x30860], R2 ;  /* 0x03086002000075a7 */ /* 0x000ea4000800017f */
[----:B--2---:R-:W-:Y:S05]  /*19960*/  @!P0 BRA `(.L_x_4571) ;  /* 0x0000002c00708947 */ /* 0x004fea0003800000 */
.L_x_4635:
[----:B------:R-:W-:Y:S05]  /*19970*/  BSYNC B1 ;  /* 0x0000000000017941 */ /* 0x000fea0003800000 */
.L_x_4570:
        /* <DEDUP_REMOVED lines=9> */
.L_x_4573:
[----:B------:R-:W-:Y:S05]  /*19a10*/  BSYNC B1 ;  /* 0x0000000000017941 */ /* 0x000fea0003800000 */
.L_x_4572:
[----:B------:R-:W3:Y:S04]  /*19a20*/  LDL.LU R4, [R1+0x18] ;  /* 0x0000180001047983 */ /* 0x000ee80000300800 */
[----:B------:R-:W3:Y:S04]  /*19a30*/  LDL.LU R3, [R1+0x4] ;  /* 0x0000040001037983 */ /* 0x000ee80000300800 */
[----:B--2---:R-:W2:Y:S01]  /*19a40*/  LDL R2, [R1+0x10] ;  /* 0x0000100001027983 */ /* 0x004ea20000100800 */
        /* <DEDUP_REMOVED lines=8> */
[----:B--2---:R-:W-:-:S04]  /*19ad0*/  IMAD R2, R2, 0x9000, R19 ;  /* 0x0000900002027824 */ /* 0x004fc800078e0213 */
[----:B------:R-:W-:-:S07]  /*19ae0*/  VIADD R4, R2, 0x400 ;  /* 0x0000040002047836 */ /* 0x000fce0000000000 */
.L_x_4574:
        /* <DEDUP_REMOVED lines=15> */
.L_x_4575:
        /* <DEDUP_REMOVED lines=15> */
.L_x_4576:
        /* <DEDUP_REMOVED lines=9> */
[----:B---3--:R-:W-:Y:S05]  /*19d60*/  @P0 BRA.U.ANY `(.L_x_4576) ;  /* 0xfffffffd00d80947 */ /* 0x008fea000393ffff */
.L_x_4569:
[----:B------:R-:W-:Y:S05]  /*19d70*/  BSYNC B0 ;  /* 0x0000000000007941 */ /* 0x000fea0003800000 */
.L_x_4568:
[----:B-1----:R-:W2:Y:S04]  /*19d80*/  LDL.LU R5, [R1+0x10] ;  /* 0x0000100001057983 */ /* 0x002ea80000300800 */
[----:B------:R-:W3:Y:S01]  /*19d90*/  LDL.LU R4, [R1+0x14] ;  /* 0x0000140001047983 */ /* 0x000ee20000300800 */
[----:B--2---:R-:W-:-:S05]  /*19da0*/  VIADD R0, R5, 0x1 ;  /* 0x0000000105007836 */ /* 0x004fca0000000000 */
[----:B------:R-:W-:-:S04]  /*19db0*/  ISETP.NE.AND P0, PT, R0, 0x2, PT ;  /* 0x000000020000780c */ /* 0x000fc80003f05270 */
[----:B------:R-:W-:Y:S02]  /*19dc0*/  SEL R2, RZ, 0x1, P0 ;  /* 0x00000001ff027807 */ /* 0x000fe40000000000 */
[----:B------:R-:W-:Y:S02]  /*19dd0*/  SEL R0, R0, RZ, P0 ;  /* 0x000000ff00007207 */ /* 0x000fe40000000000 */
[----:B---3--:R-:W-:-:S03]  /*19de0*/  LOP3.LUT R4, R4, R2, RZ, 0x3c, !PT ;  /* 0x0000000204047212 */ /* 0x008fc600078e3cff */
[----:B------:R1:W-:Y:S04]  /*19df0*/  STL [R1+0x10], R0 ;  /* 0x0000100001007387 */ /* 0x0003e80000100800 */
[----:B------:R1:W-:Y:S02]  /*19e00*/  STL [R1+0x14], R4 ;  /* 0x0000140401007387 */ /* 0x0003e40000100800 */
.L_x_4490:
[----:B------:R-:W-:Y:S05]  /*19e10*/  BSYNC B7 ;  /* 0x0000000000077941 */ /* 0x000fea0003800000 */
.L_x_4488:
        /* <DEDUP_REMOVED lines=8> */
[----:B01----:R-:W0:Y:S04]  /*19ea0*/  LDS.128 R4, [R19+0x308d0] ;  /* 0x0308d00013047984 */ /* 0x003e280000000c00 */
[----:B0-----:R0:W-:Y:S04]  /*19eb0*/  STL.64 [R1], R4 ;  /* 0x0000000401007387 */ /* 0x0011e80000100a00 */
[----:B------:R0:W-:Y:S01]  /*19ec0*/  STL.64 [R1+0x8], R6 ;  /* 0x0000080601007387 */ /* 0x0001e20000100a00 */
[----:B------:R-:W-:Y:S06]  /*19ed0*/  BAR.ARV 0x4, 0x180 ;  /* 0x0106000000007b1d */ /* 0x000fec0000002000 */
[----:B------:R-:W-:Y:S05]  /*19ee0*/  BRA `(.L_x_4578) ;  /* 0x00000010003c7947 */ /* 0x000fea0003800000 */
.L_x_4577:
[----:B------:R-:W4:Y:S01]  /*19ef0*/  S2R R16, SR_TID.X ;  /* 0x0000000000107919 */ /* 0x000f220000002100 */
[----:B------:R-:W-:Y:S01]  /*19f00*/  UMOV UR4, 0xffffffff ;  /* 0xffffffff00047882 */ /* 0x000fe20000000000 */
[----:B----4-:R-:W-:-:S04]  /*19f10*/  LOP3.LUT R16, R16, 0x1f, RZ, 0xc0, !PT ;  /* 0x0000001f10107812 */ /* 0x010fc800078ec0ff */
        /* <DEDUP_REMOVED lines=10> */
[----:B------:R-:W1:Y:S01]  /*19fc0*/  @!P1 LDC.64 R4, c[0x0][0xc78] ;  /* 0x00031e00ff049b82 */ /* 0x000e620000000a00 */
[----:B0-----:R-:W-:-:S05]  /*19fd0*/  @!P1 IMAD.WIDE R2, R0, 0x4, R2 ;  /* 0x0000000400029825 */ /* 0x001fca00078e0202 */
[----:B------:R1:W3:Y:S02]  /*19fe0*/  @!P1 LDG.E R6, desc[UR6][R2.64] ;  /* 0x0000000602069981 */ /* 0x0002e4000c1e1900 */
[----:B-1----:R-:W-:-:S06]  /*19ff0*/  @!P1 IMAD.WIDE R2, R0, 0x4, R4 ;  /* 0x0000000400029825 */ /* 0x002fcc00078e0204 */
[----:B------:R-:W4:Y:S01]  /*1a000*/  @!P1 LDG.E R2, desc[UR6][R2.64] ;  /* 0x0000000602029981 */ /* 0x000f22000c1e1900 */
[----:B------:R-:W-:Y:S01]  /*1a010*/  IMAD.MOV.U32 R5, RZ, RZ, RZ ;  /* 0x000000ffff057224 */ /* 0x000fe200078e00ff */
[C---:B------:R-:W-:Y:S02]  /*1a020*/  ISETP.GE.U32.AND P2, PT, R16.reuse, 0x2, PT ;  /* 0x000000021000780c */ /* 0x040fe40003f46070 */
[C---:B------:R-:W-:Y:S01]  /*1a030*/  ISETP.GE.U32.AND P3, PT, R16.reuse, 0x4, PT ;  /* 0x000000041000780c */ /* 0x040fe20003f66070 */
[----:B------:R-:W-:Y:S01]  /*1a040*/  SHFL.IDX PT, R0, R8, RZ, 0x1f ;  /* 0x00001fff08007589 */ /* 0x000fe200000e0000 */
[C---:B------:R-:W-:Y:S02]  /*1a050*/  ISETP.GE.U32.AND P4, PT, R16.reuse, 0x8, PT ;  /* 0x000000081000780c */ /* 0x040fe40003f86070 */
[----:B------:R-:W-:Y:S01]  /*1a060*/  ISETP.GE.U32.AND P5, PT, R16, 0x10, PT ;  /* 0x000000101000780c */ /* 0x000fe20003fa6070 */
[----:B---3--:R-:W-:Y:S01]  /*1a070*/  @!P1 IMAD.MOV.U32 R5, RZ, RZ, R6 ;  /* 0x000000ffff059224 */ /* 0x008fe200078e0006 */
[----:B------:R-:W-:-:S02]  /*1a080*/  CS2R R6, SRZ ;  /* 0x0000000000067805 */ /* 0x000fc4000001ff00 */
[----:B----4-:R-:W-:Y:S01]  /*1a090*/  @!P1 IMAD.MOV.U32 R7, RZ, RZ, R2 ;  /* 0x000000ffff079224 */ /* 0x010fe200078e0002 */
[----:B------:R-:W-:-:S03]  /*1a0a0*/  ISETP.NE.AND P1, PT, R16, RZ, PT ;  /* 0x000000ff1000720c */ /* 0x000fc60003f25270 */
[----:B------:R-:W-:-:S05]  /*1a0b0*/  IMAD R2, R7, R5, RZ ;  /* 0x0000000507027224 */ /* 0x000fca00078e02ff */
[----:B------:R-:W0:Y:S02]  /*1a0c0*/  SHFL.UP PT, R3, R2, 0x1, RZ ;  /* 0x0420000002037989 */ /* 0x000e2400000e00ff */
[----:B0-----:R-:W-:-:S05]  /*1a0d0*/  SEL R9, R3, RZ, P1 ;  /* 0x000000ff03097207 */ /* 0x001fca0000800000 */
[----:B------:R-:W-:Y:S02]  /*1a0e0*/  IMAD.IADD R2, R2, 0x1, R9 ;  /* 0x0000000102027824 */ /* 0x000fe400078e0209 */
[----:B------:R-:W-:Y:S04]  /*1a0f0*/  SHFL.IDX PT, R9, R8, 0x1, 0x1f ;  /* 0x00201f0008097f89 */ /* 0x000fe800000e0000 */
        /* <DEDUP_REMOVED lines=12> */
[----:B--2---:R0:W1:Y:S02]  /*1a1c0*/  SHFL.IDX PT, R10, R2, 0x1f, 0x1f ;  /* 0x03e01f00020a7f89 */ /* 0x00406400000e0000 */
.L_x_4645:
[----:B------:R-:W-:Y:S02]  /*1a1d0*/  ULDC UR4, c[0x0][0xc38] ;  /* 0x00030e0000047ab9 */ /* 0x000fe40000000800 */
[----:B------:R-:W-:-:S04]  /*1a1e0*/  IMAD.U32 R8, RZ, RZ, UR4 ;  /* 0x00000004ff087e24 */ /* 0x000fc8000f8e00ff */
[----:B-1----:R-:W-:-:S04]  /*1a1f0*/  IMAD R10, R10, R8, RZ ;  /* 0x000000080a0a7224 */ /* 0x002fc800078e02ff */
[----:B------:R-:W-:-:S05]  /*1a200*/  IMAD.IADD R4, R9, 0x1, R10 ;  /* 0x0000000109047824 */ /* 0x000fca00078e020a */
[----:B------:R-:W-:-:S13]  /*1a210*/  ISETP.GT.AND P6, PT, R4, R0, PT ;  /* 0x000000000400720c */ /* 0x000fda0003fc4270 */
[----:B------:R-:W-:Y:S05]  /*1a220*/  @P6 BRA `(.L_x_4580) ;  /* 0x0000000000b06947 */ /* 0x000fea0003800000 */
.L_x_4583:
        /* <DEDUP_REMOVED lines=38> */
.L_x_4653:
[----:B------:R-:W-:Y:S02]  /*1a490*/  ULDC UR4, c[0x0][0xc38] ;  /* 0x00030e0000047ab9 */ /* 0x000fe40000000800 */
[----:B------:R-:W-:-:S04]  /*1a4a0*/  IMAD.U32 R8, RZ, RZ, UR4 ;  /* 0x00000004ff087e24 */ /* 0x000fc8000f8e00ff */
[----:B-1----:R-:W-:-:S04]  /*1a4b0*/  IMAD R10, R10, R8, RZ ;  /* 0x000000080a0a7224 */ /* 0x002fc800078e02ff */
[----:B------:R-:W-:-:S05]  /*1a4c0*/  IMAD.IADD R4, R10, 0x1, R4 ;  /* 0x000000010a047824 */ /* 0x000fca00078e0204 */
[----:B------:R-:W-:-:S13]  /*1a4d0*/  ISETP.GT.AND P6, PT, R4, R0, PT ;  /* 0x000000000400720c */ /* 0x000fda0003fc4270 */
[----:B------:R-:W-:Y:S05]  /*1a4e0*/  @!P6 BRA `(.L_x_4583) ;  /* 0xfffffffc0050e947 */ /* 0x000fea000383ffff */
.L_x_4580:
        /* <DEDUP_REMOVED lines=12> */
.L_x_4658:
[----:B------:R-:W-:-:S13]  /*1a5b0*/  ISETP.NE.AND P0, PT, R3, RZ, PT ;  /* 0x000000ff0300720c */ /* 0x000fda0003f05270 */
[----:B------:R-:W-:Y:S05]  /*1a5c0*/  @!P0 BRA `(.L_x_4585) ;  /* 0x0000000000148947 */ /* 0x000fea0003800000 */
[----:B------:R-:W-:Y:S01]  /*1a5d0*/  UMOV UR4, 0xffffffff ;  /* 0xffffffff00047882 */ /* 0x000fe20000000000 */
[----:B---3--:R-:W-:Y:S02]  /*1a5e0*/  VIADD R9, R9, 0xffffffff ;  /* 0xffffffff09097836 */ /* 0x008fe40000000000 */
[----:B------:R-:W-:Y:S05]  /*1a5f0*/  BRA.DIV UR4, `(.L_x_4586) ;  /* 0x0000002e04007947 */ /* 0x000fea000b800000 */
[----:B0-----:R0:W1:Y:S02]  /*1a600*/  SHFL.IDX PT, R2, R2, R9, 0x1f ;  /* 0x00001f0902027589 */ /* 0x00106400000e0000 */
.L_x_4661:
[----:B-1----:R-:W-:-:S07]  /*1a610*/  IMAD.MOV.U32 R6, RZ, RZ, R2 ;  /* 0x000000ffff067224 */ /* 0x002fce00078e0002 */
.L_x_4585:
[----:B0-----:R-:W-:Y:S01]  /*1a620*/  IMAD R2, R6, R8, R10 ;  /* 0x0000000806027224 */ /* 0x001fe200078e020a */
[----:B------:R-:W-:-:S03]  /*1a630*/  ISETP.NE.AND P0, PT, R7, 0x1, PT ;  /* 0x000000010700780c */ /* 0x000fc60003f05270 */
[----:B------:R-:W-:Y:S01]  /*1a640*/  IMAD.IADD R0, R0, 0x1, -R2 ;  /* 0x0000000100007824 */ /* 0x000fe200078e0a02 */
[----:B------:R0:W-:Y:S09]  /*1a650*/  STL [R1], R2 ;  /* 0x0000000201007387 */ /* 0x0001f20000100800 */
[----:B------:R-:W-:Y:S05]  /*1a660*/  @!P0 BRA `(.L_x_4587) ;  /* 0x0000000000e48947 */ /* 0x000fea0003800000 */
[----:B---3--:R-:W-:-:S04]  /*1a670*/  IABS R5, R4 ;  /* 0x0000000400057213 */ /* 0x008fc80000000000 */
        /* <DEDUP_REMOVED lines=56> */
.L_x_4587:
[----:B---3--:R-:W2:Y:S01]  /*1aa00*/  LDL R5, [R1+0xc] ;  /* 0x00000c0001057983 */ /* 0x008ea20000100800 */
        /* <DEDUP_REMOVED lines=33> */
[----:B------:R-:W-:Y:S02]  /*1ac20*/  VIADDMNMX R6, R3, R8, R6, PT ;  /* 0x0000000803067246 */ /* 0x000fe40003800106 */
[----:B------:R-:W-:Y:S02]  /*1ac30*/  IADD3 R7, R7, 0x1000000, R0 ;  /* 0x0100000007077810 */ /* 0x000fe40007ffe000 */
        /* <DEDUP_REMOVED lines=28> */
.L_x_4588:
[----:B-1----:R-:W-:-:S05]  /*1ae00*/  LOP3.LUT R3, RZ, R0, RZ, 0x33, !PT ;  /* 0x00000000ff037212 */ /* 0x002fca00078e33ff */
[----:B------:R-:W-:-:S05]  /*1ae10*/  IMAD.IADD R0, R4, 0x1, R3 ;  /* 0x0000000104007824 */ /* 0x000fca00078e0203 */
[----:B------:R2:W-:Y:S01]  /*1ae20*/  STL [R1+0x4], R0 ;  /* 0x0000040001007387 */ /* 0x0005e20000100800 */
[----:B------:R-:W-:Y:S05]  /*1ae30*/  BRA `(.L_x_4589) ;  /* 0x0000000000287947 */ /* 0x000fea0003800000 */
.L_x_4581:
        /* <DEDUP_REMOVED lines=10> */
.L_x_4589:
[----:B-1----:R-:W3:Y:S04]  /*1aee0*/  LDL R3, [R1+0x8] ;  /* 0x0000080001037983 */ /* 0x002ee80000100800 */
[----:B0-----:R-:W4:Y:S04]  /*1aef0*/  LDL R2, [R1+0xc] ;  /* 0x00000c0001027983 */ /* 0x001f280000100800 */
[----:B------:R-:W5:Y:S04]  /*1af00*/  LDL R5, [R1+0x4] ;  /* 0x0000040001057983 */ /* 0x000f680000100800 */
[----:B------:R-:W5:Y:S01]  /*1af10*/  LDL R4, [R1] ;  /* 0x0000000001047983 */ /* 0x000f620000100800 */
[----:B--2---:R-:W0:Y:S01]  /*1af20*/  S2R R0, SR_TID.X ;  /* 0x0000000000007919 */ /* 0x004e220000002100 */
[----:B------:R-:W-:Y:S05]  /*1af30*/  WARPSYNC.ALL ;  /* 0x0000000000007948 */ /* 0x000fea0003800000 */
[----:B0-----:R-:W-:Y:S01]  /*1af40*/  LOP3.LUT R0, R0, 0x1f, RZ, 0xc0, !PT ;  /* 0x0000001f00007812 */ /* 0x001fe200078ec0ff */
[----:B------:R-:W-:Y:S03]  /*1af50*/  BAR.SYNC.DEFER_BLOCKING 0x4, 0x180 ;  /* 0x0106000000007b1d */ /* 0x000fe60000010000 */
[----:B------:R-:W-:-:S13]  /*1af60*/  ISETP.NE.AND P0, PT, R0, RZ, PT ;  /* 0x000000ff0000720c */ /* 0x000fda0003f05270 */
[----:B------:R-:W-:Y:S01]  /*1af70*/  @!P0 MOV R0, 0x400 ;  /* 0x0000040000008802 */ /* 0x000fe20000000f00 */
[----:B---3--:R-:W-:Y:S02]  /*1af80*/  IMAD.MOV.U32 R6, RZ, RZ, R3 ;  /* 0x000000ffff067224 */ /* 0x008fe400078e0003 */
[----:B------:R-:W0:Y:S01]  /*1af90*/  @!P0 S2R R3, SR_CgaCtaId ;  /* 0x0000000000038919 */ /* 0x000e220000008800 */
[----:B----4-:R-:W-:Y:S01]  /*1afa0*/  IMAD.MOV.U32 R7, RZ, RZ, R2 ;  /* 0x000000ffff077224 */ /* 0x010fe200078e0002 */
[----:B0-----:R-:W-:-:S05]  /*1afb0*/  @!P0 LEA R19, R3, R0, 0x18 ;  /* 0x0000000003138211 */ /* 0x001fca00078ec0ff */
[----:B-----5:R1:W-:Y:S01]  /*1afc0*/  @!P0 STS.128 [R19+0x308d0], R4 ;  /* 0x0308d00413008388 */ /* 0x0203e20000000c00 */
[----:B------:R-:W-:Y:S06]  /*1afd0*/  BAR.ARV 0x5, 0x180 ;  /* 0x0146000000007b1d */ /* 0x000fec0000002000 */
.L_x_4578:
[----:B---3--:R-:W3:Y:S01]  /*1afe0*/  LDL R0, [R1+0xc] ;  /* 0x00000c0001007983 */ /* 0x008ee20000100800 */
[----:B------:R-:W-:Y:S02]  /*1aff0*/  ULDC UR4, c[0x0][0xc3c] ;  /* 0x00030f0000047ab9 */ /* 0x000fe40000000800 */
[----:B---3--:R-:W-:-:S13]  /*1b000*/  ISETP.GE.AND P0, PT, R0, UR4, PT ;  /* 0x0000000400007c0c */ /* 0x008fda000bf06270 */
[----:B------:R-:W-:Y:S05]  /*1b010*/  @!P0 BRA `(.L_x_4590) ;  /* 0xffffff9c00048947 */ /* 0x000fea000383ffff */
[----:B------:R-:W-:Y:S05]  /*1b020*/  BSYNC B8 ;  /* 0x0000000000087941 */ /* 0x000fea0003800000 */
.L_x_4474:
[----:B----4-:R-:W4:Y:S01]  /*1b030*/  LDL.LU R0, [R1+0x50] ;  /* 0x0000500001007983 */ /* 0x010f220000300800 */
[----:B------:R-:W-:Y:S01]  /*1b040*/  BSSY B0, `(.L_x_4591) ;  /* 0x000000b000007945 */ /* 0x000fe20003800000 */
[----:B01----:R-:W0:Y:S01]  /*1b050*/  S2R R5, SR_CgaCtaId ;  /* 0x0000000000057919 */ /* 0x003e220000008800 */
[----:B----4-:R-:W-:-:S05]  /*1b060*/  VIADD R0, R0, 0x1 ;  /* 0x0000000100007836 */ /* 0x010fca0000000000 */
        /* <DEDUP_REMOVED lines=8> */
.L_x_4662:
[----:B------:R-:W-:Y:S05]  /*1b0f0*/  BSYNC B0 ;  /* 0x0000000000007941 */ /* 0x000fea0003800000 */
.L_x_4591:
[----:B------:R-:W-:-:S03]  /*1b100*/  UMOV UR4, 0xffffffff ;  /* 0xffffffff00047882 */ /* 0x000fc60000000000 */
[----:B------:R-:W-:Y:S05]  /*1b110*/  BRA.DIV UR4, `(.L_x_4593) ;  /* 0x0000002204787947 */ /* 0x000fea000b800000 */
[----:B------:R-:W1:Y:S02]  /*1b120*/  S2R R2, SR_TID.X ;  /* 0x0000000000027919 */ /* 0x000e640000002100 */
[----:B-1----:R-:W-:-:S04]  /*1b130*/  SHF.R.U32.HI R2, RZ, 0x5, R2 ;  /* 0x00000005ff027819 */ /* 0x002fc80000011602 */
[----:B------:R-:W-:-:S05]  /*1b140*/  LOP3.LUT R2, R2, 0x3, RZ, 0xc0, !PT ;  /* 0x0000000302027812 */ /* 0x000fca00078ec0ff */
[----:B------:R1:W4:Y:S02]  /*1b150*/  SHFL.IDX PT, R14, R2, RZ, 0x1f ;  /* 0x00001fff020e7589 */ /* 0x00032400000e0000 */
.L_x_4665:
[----:B----4-:R-:W-:Y:S01]  /*1b160*/  ISETP.NE.AND P0, PT, R14, RZ, PT ;  /* 0x000000ff0e00720c */ /* 0x010fe20003f05270 */
[----:B------:R-:W-:-:S12]  /*1b170*/  BSSY B0, `(.L_x_4594) ;  /* 0x0000029000007945 */ /* 0x000fd80003800000 */
[----:B------:R-:W-:Y:S05]  /*1b180*/  @P0 BRA `(.L_x_4595) ;  /* 0x00000000009c0947 */ /* 0x000fea0003800000 */
[----:B------:R-:W-:-:S03]  /*1b190*/  UMOV UR4, 0xffffffff ;  /* 0xffffffff00047882 */ /* 0x000fc60000000000 */
[----:B------:R-:W-:Y:S05]  /*1b1a0*/  BRA.DIV UR4, `(.L_x_4596) ;  /* 0x0000002204887947 */ /* 0x000fea000b800000 */
[----:B------:R-:W-:-:S13]  /*1b1b0*/  ELECT P6, URZ, PT ;  /* 0x00000000003f782f */ /* 0x000fda00038c0000 */
.L_x_4668:
[----:B------:R-:W-:Y:S05]  /*1b1c0*/  @!P6 BRA `(.L_x_4595) ;  /* 0x00000000008ce947 */ /* 0x000fea0003800000 */
[----:B-1----:R-:W4:Y:S02]  /*1b1d0*/  LDL R2, [R1+0x5c] ;  /* 0x00005c0001027983 */ /* 0x002f240000100800 */
[----:B----4-:R-:W-:-:S13]  /*1b1e0*/  R2UR UR4, R2 ;  /* 0x00000000020472ca */ /* 0x010fda00000e0000 */
[----:B------:R-:W-:-:S06]  /*1b1f0*/  ULOP3.LUT UR4, UR4, 0x2, URZ, 0xfc, !UPT ;  /* 0x0000000204047892 */ /* 0x000fcc000f8efc3f */
[----:B------:R-:W-:-:S05]  /*1b200*/  IMAD.U32 R2, RZ, RZ, UR4 ;  /* 0x00000004ff027e24 */ /* 0x000fca000f8e00ff */
[----:B------:R-:W-:-:S13]  /*1b210*/  ISETP.NE.AND P2, PT, R2, 0x3, PT ;  /* 0x000000030200780c */ /* 0x000fda0003f45270 */
[----:B------:R-:W-:Y:S05]  /*1b220*/  @!P2 BRA `(.L_x_4597) ;  /* 0x000000000004a947 */ /* 0x000fea0003800000 */
[----:B------:R-:W-:Y:S01]  /*1b230*/  BPT.TRAP 0x1 ;  /* 0x000000040000795c */ /* 0x000fe20000300000 */
.L_x_4597:
[----:B0-----:R-:W4:Y:S04]  /*1b240*/  LDL R3, [R1+0x10] ;  /* 0x0000100001037983 */ /* 0x001f280000100800 */
[----:B------:R-:W5:Y:S01]  /*1b250*/  LDL.LU R7, [R1+0x14] ;  /* 0x0000140001077983 */ /* 0x000f620000300800 */
[----:B------:R-:W-:-:S04]  /*1b260*/  VIADD R2, R0, 0x30840 ;  /* 0x0003084000027836 */ /* 0x000fc80000000000 */
[C---:B----4-:R-:W-:Y:S02]  /*1b270*/  IMAD R6, R3.reuse, 0x8, R2 ;  /* 0x0000000803067824 */ /* 0x050fe400078e0202 */
[----:B------:R-:W-:Y:S01]  /*1b280*/  VIADD R3, R3, 0x1 ;  /* 0x0000000103037836 */ /* 0x000fe20000000000 */
[----:B-----5:R-:W-:-:S04]  /*1b290*/  SHF.L.U32 R5, R7, 0x1f, RZ ;  /* 0x0000001f07057819 */ /* 0x020fc800000006ff */
        /* <DEDUP_REMOVED lines=8> */
.L_x_4669:
[----:B------:R-:W1:Y:S02]  /*1b320*/  SYNCS.PHASECHK.TRANS64.TRYWAIT P0, [R7+URZ], R2 ;  /* 0x00000002070075a7 */ /* 0x000e64000800017f */
[----:B-1----:R-:W-:Y:S05]  /*1b330*/  @!P0 BRA `(.L_x_4599) ;  /* 0x0000002000588947 */ /* 0x002fea0003800000 */
.L_x_4670:
[----:B------:R-:W-:Y:S05]  /*1b340*/  @!P2 BRA `(.L_x_4600) ;  /* 0x000000000004a947 */ /* 0x000fea0003800000 */
[----:B------:R-:W-:Y:S01]  /*1b350*/  BPT.TRAP 0x1 ;  /* 0x000000040000795c */ /* 0x000fe20000300000 */
.L_x_4600:
[----:B------:R-:W4:Y:S01]  /*1b360*/  LDL.LU R4, [R1+0x10] ;  /* 0x0000100001047983 */ /* 0x000f220000300800 */
[----:B------:R-:W-:-:S04]  /*1b370*/  VIADD R0, R0, 0x30860 ;  /* 0x0003086000007836 */ /* 0x000fc80000000000 */
[----:B----4-:R-:W-:-:S04]  /*1b380*/  IMAD R4, R4, 0x8, R0 ;  /* 0x0000000804047824 */ /* 0x010fc800078e0200 */
[----:B------:R-:W4:Y:S02]  /*1b390*/  SYNCS.PHASECHK.TRANS64.TRYWAIT P0, [R4+URZ], R5 ;  /* 0x00000005040075a7 */ /* 0x000f24000800017f */
[----:B----4-:R-:W-:Y:S05]  /*1b3a0*/  @!P0 BRA `(.L_x_4601) ;  /* 0x0000002000508947 */ /* 0x010fea0003800000 */
.L_x_4671:
[----:B------:R-:W-:-:S07]  /*1b3b0*/  IMAD R3, R3, 0x8, R0 ;  /* 0x0000000803037824 */ /* 0x000fce00078e0200 */
.L_x_4602:
[----:B------:R0:W0:Y:S02]  /*1b3c0*/  SYNCS.PHASECHK.TRANS64.TRYWAIT P0, [R3+URZ], R2 ;  /* 0x00000002030075a7 */ /* 0x000024000800017f */
[----:B0-----:R-:W-:Y:S05]  /*1b3d0*/  @!P0 NANOSLEEP.SYNCS 0x989680 ;  /* 0x009896800000895d */ /* 0x001fea0003900000 */
[----:B------:R-:W0:Y:S02]  /*1b3e0*/  @!P0 SYNCS.PHASECHK.TRANS64 P0, [R3+URZ], R2 ;  /* 0x00000002030085a7 */ /* 0x000e24000800007f */
[----:B0-----:R-:W-:Y:S05]  /*1b3f0*/  @!P0 BRA `(.L_x_4602) ;  /* 0xfffffffc00f08947 */ /* 0x001fea000383ffff */
.L_x_4595:
[----:B------:R-:W-:Y:S05]  /*1b400*/  BSYNC B0 ;  /* 0x0000000000007941 */ /* 0x000fea0003800000 */
.L_x_4594:
[----:B------:R-:W-:Y:S05]  /*1b410*/  EXIT ;  /* 0x000000000000794d */ /* 0x000fea0003800000 */
.L_x_4373:
[----:B0-----:R-:W-:-:S04]  /*1b420*/  IMAD.U32 R3, RZ, RZ, UR38 ;  /* 0x00000026ff037e24 */ /* 0x001fc8000f8e00ff */
[----:B------:R0:W1:Y:S03]  /*1b430*/  SYNCS.PHASECHK.TRANS64.TRYWAIT P1, [R3+URZ+0x30800], R0 ;  /* 0x03080000030075a7 */ /* 0x000066000802017f */
[----:B-1----:R-:W-:Y:S05]  /*1b440*/  @!P1 NANOSLEEP.SYNCS 0x989680 ;  /* 0x009896800000995d */ /* 0x002fea0003900000 */
[----:B------:R-:W1:Y:S02]  /*1b450*/  @!P1 SYNCS.PHASECHK.TRANS64 P1, [R3+URZ+0x30800], R0 ;  /* 0x03080000030095a7 */ /* 0x000e64000802007f */
[----:B-1----:R-:W-:Y:S05]  /*1b460*/  @!P1 BRA `(.L_x_4373) ;  /* 0xfffffffc00ec9947 */ /* 0x002fea000383ffff */
[----:B------:R-:W-:Y:S05]  /*1b470*/  BRA `(.L_x_4603) ;  /* 0xfffffe6c00d47947 */ /* 0x000fea000383ffff */
.L_x_4377:
[----:B-1----:R1:W2:Y:S02]  /*1b480*/  SYNCS.PHASECHK.TRANS64.TRYWAIT P2, [R7+URZ+0x30830], R0 ;  /* 0x03083000070075a7 */ /* 0x0022a4000804017f */
[----:B--2---:R-:W-:Y:S05]  /*1b490*/  @!P2 NANOSLEEP.SYNCS 0x989680 ;  /* 0x009896800000a95d */ /* 0x004fea0003900000 */
[----:B------:R-:W2:Y:S02]  /*1b4a0*/  @!P2 SYNCS.PHASECHK.TRANS64 P2, [R7+URZ+0x30830], R0 ;  /* 0x030830000700a5a7 */ /* 0x000ea4000804007f */
[----:B--2---:R-:W-:Y:S05]  /*1b4b0*/  @!P2 BRA `(.L_x_4377) ;  /* 0xfffffffc00f0a947 */ /* 0x004fea000383ffff */
[----:B------:R-:W-:Y:S05]  /*1b4c0*/  BRA `(.L_x_4376) ;  /* 0xfffffe6c00fc7947 */ /* 0x000fea000383ffff */
.L_x_4393:
[----:B-1----:R-:W-:-:S04]  /*1b4d0*/  IMAD.U32 R10, RZ, RZ, UR7 ;  /* 0x00000007ff0a7e24 */ /* 0x002fc8000f8e00ff */
[----:B------:R1:W2:Y:S03]  /*1b4e0*/  SYNCS.PHASECHK.TRANS64.TRYWAIT P2, [R10+URZ+0x30830], R9 ;  /* 0x030830090a0075a7 */ /* 0x0002a6000804017f */
[----:B--2---:R-:W-:Y:S05]  /*1b4f0*/  @!P2 NANOSLEEP.SYNCS 0x989680 ;  /* 0x009896800000a95d */ /* 0x004fea0003900000 */
[----:B------:R-:W2:Y:S02]  /*1b500*/  @!P2 SYNCS.PHASECHK.TRANS64 P2, [R10+URZ+0x30830], R9 ;  /* 0x030830090a00a5a7 */ /* 0x000ea4000804007f */
[----:B--2---:R-:W-:Y:S05]  /*1b510*/  @!P2 BRA `(.L_x_4393) ;  /* 0xfffffffc00eca947 */ /* 0x004fea000383ffff */
[----:B------:R-:W-:Y:S05]  /*1b520*/  BRA `(.L_x_4392) ;  /* 0xfffffea000a47947 */ /* 0x000fea000383ffff */
.L_x_4397:
[----:B01----:R-:W-:-:S04]  /*1b530*/  IMAD.U32 R9, RZ, RZ, UR6 ;  /* 0x00000006ff097e24 */ /* 0x003fc8000f8e00ff */
[----:B------:R0:W1:Y:S03]  /*1b540*/  SYNCS.PHASECHK.TRANS64.TRYWAIT P2, [R9+URZ+0x30850], R0 ;  /* 0x03085000090075a7 */ /* 0x000066000804017f */
[----:B-1----:R-:W-:Y:S05]  /*1b550*/  @!P2 NANOSLEEP.SYNCS 0x989680 ;  /* 0x009896800000a95d */ /* 0x002fea0003900000 */
[----:B------:R-:W1:Y:S02]  /*1b560*/  @!P2 SYNCS.PHASECHK.TRANS64 P2, [R9+URZ+0x30850], R0 ;  /* 0x030850000900a5a7 */ /* 0x000e64000804007f */
[----:B-1----:R-:W-:Y:S05]  /*1b570*/  @!P2 BRA `(.L_x_4397) ;  /* 0xfffffffc00eca947 */ /* 0x002fea000383ffff */
[----:B------:R-:W-:Y:S05]  /*1b580*/  BRA `(.L_x_4396) ;  /* 0xfffffeac00447947 */ /* 0x000fea000383ffff */
.L_x_4414:
[----:B-1----:R-:W-:-:S04]  /*1b590*/  IMAD.U32 R3, RZ, RZ, UR6 ;  /* 0x00000006ff037e24 */ /* 0x002fc8000f8e00ff */
[----:B------:R1:W2:Y:S03]  /*1b5a0*/  SYNCS.PHASECHK.TRANS64.TRYWAIT P2, [R3+URZ+0x30830], R2 ;  /* 0x03083002030075a7 */ /* 0x0002a6000804017f */
[----:B--2---:R-:W-:Y:S05]  /*1b5b0*/  @!P2 NANOSLEEP.SYNCS 0x989680 ;  /* 0x009896800000a95d */ /* 0x004fea0003900000 */
[----:B------:R-:W2:Y:S02]  /*1b5c0*/  @!P2 SYNCS.PHASECHK.TRANS64 P2, [R3+URZ+0x30830], R2 ;  /* 0x030830020300a5a7 */ /* 0x000ea4000804007f */
[----:B--2---:R-:W-:Y:S05]  /*1b5d0*/  @!P2 BRA `(.L_x_4414) ;  /* 0xfffffffc00eca947 */ /* 0x004fea000383ffff */
[----:B------:R-:W-:Y:S05]  /*1b5e0*/  BRA `(.L_x_4413) ;  /* 0xfffffed800e07947 */ /* 0x000fea000383ffff */
.L_x_4418:
[----:B01----:R-:W-:-:S04]  /*1b5f0*/  IMAD.U32 R2, RZ, RZ, UR11 ;  /* 0x0000000bff027e24 */ /* 0x003fc8000f8e00ff */
[----:B------:R0:W1:Y:S03]  /*1b600*/  SYNCS.PHASECHK.TRANS64.TRYWAIT P2, [R2+URZ+0x30850], R0 ;  /* 0x03085000020075a7 */ /* 0x000066000804017f */
[----:B-1----:R-:W-:Y:S05]  /*1b610*/  @!P2 NANOSLEEP.SYNCS 0x989680 ;  /* 0x009896800000a95d */ /* 0x002fea0003900000 */
[----:B------:R-:W1:Y:S02]  /*1b620*/  @!P2 SYNCS.PHASECHK.TRANS64 P2, [R2+URZ+0x30850], R0 ;  /* 0x030850000200a5a7 */ /* 0x000e64000804007f */
[----:B-1----:R-:W-:Y:S05]  /*1b630*/  @!P2 BRA `(.L_x_4418) ;  /* 0xfffffffc00eca947 */ /* 0x002fea000383ffff */
[----:B------:R-:W-:Y:S05]  /*1b640*/  BRA `(.L_x_4417) ;  /* 0xfffffee400807947 */ /* 0x000fea000383ffff */
.L_x_4424:
[----:B-1----:R-:W-:-:S04]  /*1b650*/  IMAD.U32 R3, RZ, RZ, UR6 ;  /* 0x00000006ff037e24 */ /* 0x002fc8000f8e00ff */
[----:B------:R1:W2:Y:S03]  /*1b660*/  SYNCS.PHASECHK.TRANS64.TRYWAIT P2, [R3+URZ+0x30830], R2 ;  /* 0x03083002030075a7 */ /* 0x0002a6000804017f */
[----:B--2---:R-:W-:Y:S05]  /*1b670*/  @!P2 NANOSLEEP.SYNCS 0x989680 ;  /* 0x009896800000a95d */ /* 0x004fea0003900000 */
[----:B------:R-:W2:Y:S02]  /*1b680*/  @!P2 SYNCS.PHASECHK.TRANS64 P2, [R3+URZ+0x30830], R2 ;  /* 0x030830020300a5a7 */ /* 0x000ea4000804007f */
[----:B--2---:R-:W-:Y:S05]  /*1b690*/  @!P2 BRA `(.L_x_4424) ;  /* 0xfffffffc00eca947 */ /* 0x004fea000383ffff */
[----:B------:R-:W-:Y:S05]  /*1b6a0*/  BRA `(.L_x_4423) ;  /* 0xfffffefc00cc7947 */ /* 0x000fea000383ffff */
.L_x_4428:
[----:B01----:R-:W-:-:S04]  /*1b6b0*/  IMAD.U32 R2, RZ, RZ, UR11 ;  /* 0x0000000bff027e24 */ /* 0x003fc8000f8e00ff */
[----:B------:R0:W1:Y:S03]  /*1b6c0*/  SYNCS.PHASECHK.TRANS64.TRYWAIT P2, [R2+URZ+0x30850], R0 ;  /* 0x03085000020075a7 */ /* 0x000066000804017f */
[----:B-1----:R-:W-:Y:S05]  /*1b6d0*/  @!P2 NANOSLEEP.SYNCS 0x989680 ;  /* 0x009896800000a95d */ /* 0x002fea0003900000 */
[----:B------:R-:W1:Y:S02]  /*1b6e0*/  @!P2 SYNCS.PHASECHK.TRANS64 P2, [R2+URZ+0x30850], R0 ;  /* 0x030850000200a5a7 */ /* 0x000e64000804007f */
[----:B-1----:R-:W-:Y:S05]  /*1b6f0*/  @!P2 BRA `(.L_x_4428) ;  /* 0xfffffffc00eca947 */ /* 0x002fea000383ffff */
[----:B------:R-:W-:Y:S05]  /*1b700*/  BRA `(.L_x_4427) ;  /* 0xffffff08006c7947 */ /* 0x000fea000383ffff */
.L_x_4441:
[----:B-1----:R-:W-:-:S04]  /*1b710*/  IMAD.U32 R5, RZ, RZ, UR5 ;  /* 0x00000005ff057e24 */ /* 0x002fc8000f8e00ff */
[----:B------:R1:W2:Y:S03]  /*1b720*/  SYNCS.PHASECHK.TRANS64.TRYWAIT P0, [R5+URZ+0x30850], R0 ;  /* 0x03085000050075a7 */ /* 0x0002a6000800017f */
[----:B--2---:R-:W-:Y:S05]  /*1b730*/  @!P0 NANOSLEEP.SYNCS 0x989680 ;  /* 0x009896800000895d */ /* 0x004fea0003900000 */
[----:B------:R-:W2:Y:S02]  /*1b740*/  @!P0 SYNCS.PHASECHK.TRANS64 P0, [R5+URZ+0x30850], R0 ;  /* 0x03085000050085a7 */ /* 0x000ea4000800007f */
[----:B--2---:R-:W-:Y:S05]  /*1b750*/  @!P0 BRA `(.L_x_4441) ;  /* 0xfffffffc00ec8947 */ /* 0x004fea000383ffff */
[----:B------:R-:W-:Y:S05]  /*1b760*/  BRA `(.L_x_4440) ;  /* 0xffffff3800a47947 */ /* 0x000fea000383ffff */
.L_x_4496:
        /* <DEDUP_REMOVED lines=11> */
.L_x_4605:
[----:B------:R-:W-:Y:S05]  /*1b820*/  BSYNC B0 ;  /* 0x0000000000007941 */ /* 0x000fea0003800000 */
.L_x_4604:
[----:B------:R-:W-:Y:S05]  /*1b830*/  BRA `(.L_x_4606) ;  /* 0xffffffa400a47947 */ /* 0x000fea000383ffff */
.L_x_4498:
[----:B------:R-:W-:Y:S01]  /*1b840*/  BSSY B0, `(.L_x_4607) ;  /* 0x0000006000007945 */ /* 0x000fe20003800000 */
[----:B------:R-:W-:-:S07]  /*1b850*/  IMAD.MOV.U32 R15, RZ, RZ, -0x1 ;  /* 0xffffffffff0f7424 */ /* 0x000fce00078e00ff */
[----:B012---:R-:W-:Y:S05]  /*1b860*/  WARPSYNC.COLLECTIVE R15, `(.L_x_4608) ;  /* 0x000000000f0c7348 */ /* 0x007fea0003c00000 */
[----:B------:R-:W-:Y:S02]  /*1b870*/  ELECT P6, UR62, PT ;  /* 0x00000000003e782f */ /* 0x000fe400038c0000 */
[----:B------:R-:W-:Y:S01]  /*1b880*/  MOV R14, UR62 ;  /* 0x0000003e000e7c02 */ /* 0x000fe20008000f00 */
[----:B012---:R-:W-:Y:S10]  /*1b890*/  ENDCOLLECTIVE ;  /* 0x000000000000791b */ /* 0x007ff40003800000 */
.L_x_4608:
[----:B------:R-:W-:Y:S05]  /*1b8a0*/  BSYNC B0 ;  /* 0x0000000000007941 */ /* 0x000fea0003800000 */
.L_x_4607:
[----:B------:R-:W-:Y:S05]  /*1b8b0*/  BRA `(.L_x_4609) ;  /* 0xffffffa400a87947 */ /* 0x000fea000383ffff */
.L_x_4500:
[----:B---3--:R3:W4:Y:S02]  /*1b8c0*/  SYNCS.PHASECHK.TRANS64.TRYWAIT P0, [R0+URZ+0x30840], R2 ;  /* 0x03084002000075a7 */ /* 0x008724000800017f */
[----:B----4-:R-:W-:Y:S05]  /*1b8d0*/  @!P0 NANOSLEEP.SYNCS 0x989680 ;  /* 0x009896800000895d */ /* 0x010fea0003900000 */
[----:B------:R-:W4:Y:S02]  /*1b8e0*/  @!P0 SYNCS.PHASECHK.TRANS64 P0, [R0+URZ+0x30840], R2 ;  /* 0x03084002000085a7 */ /* 0x000f24000800007f */
[----:B----4-:R-:W-:Y:S05]  /*1b8f0*/  @!P0 BRA `(.L_x_4500) ;  /* 0xfffffffc00f08947 */ /* 0x010fea000383ffff */
[----:B------:R-:W-:Y:S05]  /*1b900*/  BRA `(.L_x_4610) ;  /* 0xffffffa800107947 */ /* 0x000fea000383ffff */
.L_x_4504:
        /* <DEDUP_REMOVED lines=15> */
.L_x_4611:
[----:B------:R-:W-:Y:S02]  /*1ba00*/  IMAD.MOV.U32 R13, RZ, RZ, R4 ;  /* 0x000000ffff0d7224 */ /* 0x000fe400078e0004 */
[----:B------:R-:W-:-:S07]  /*1ba10*/  IMAD.MOV.U32 R6, RZ, RZ, R14 ;  /* 0x000000ffff067224 */ /* 0x000fce00078e000e */
[----:B------:R-:W-:Y:S05]  /*1ba20*/  WARPSYNC.COLLECTIVE R15, `(.L_x_4612) ;  /* 0x000000000f087348 */ /* 0x000fea0003c00000 */
[----:B------:R0:W1:Y:S02]  /*1ba30*/  SHFL.IDX P6, R14, R13, R12, R11 ;  /* 0x0000000c0d0e7389 */ /* 0x00006400000c000b */
[----:B01----:R-:W-:Y:S01]  /*1ba40*/  ENDCOLLECTIVE ;  /* 0x000000000000791b */ /* 0x003fe20003800000 */
.L_x_4612:
        /* <DEDUP_REMOVED lines=19> */
.L_x_4613:
[----:B------:R-:W-:Y:S02]  /*1bb80*/  IMAD.MOV.U32 R13, RZ, RZ, R4 ;  /* 0x000000ffff0d7224 */ /* 0x000fe400078e0004 */
[----:B------:R-:W-:-:S07]  /*1bb90*/  IMAD.MOV.U32 R9, RZ, RZ, R14 ;  /* 0x000000ffff097224 */ /* 0x000fce00078e000e */
[----:B------:R-:W-:Y:S05]  /*1bba0*/  WARPSYNC.COLLECTIVE R15, `(.L_x_4614) ;  /* 0x000000000f087348 */ /* 0x000fea0003c00000 */
[----:B------:R0:W1:Y:S02]  /*1bbb0*/  SHFL.IDX P6, R14, R13, R12, R11 ;  /* 0x0000000c0d0e7389 */ /* 0x00006400000c000b */
[----:B01----:R-:W-:Y:S01]  /*1bbc0*/  ENDCOLLECTIVE ;  /* 0x000000000000791b */ /* 0x003fe20003800000 */
.L_x_4614:
        /* <DEDUP_REMOVED lines=20> */
.L_x_4615:
[----:B------:R-:W-:Y:S02]  /*1bd10*/  IMAD.MOV.U32 R13, RZ, RZ, R4 ;  /* 0x000000ffff0d7224 */ /* 0x000fe400078e0004 */
[----:B------:R-:W-:-:S05]  /*1bd20*/  IMAD.SHL.U32 R9, R9, 0x8, RZ ;  /* 0x0000000809097824 */ /* 0x000fca00078e00ff */
[----:B------:R-:W-:Y:S01]  /*1bd30*/  LOP3.LUT R9, R9, 0x38, RZ, 0xc0, !PT ;  /* 0x0000003809097812 */ /* 0x000fe200078ec0ff */
[----:B------:R-:W-:-:S07]  /*1bd40*/  IMAD.MOV.U32 R8, RZ, RZ, R14 ;  /* 0x000000ffff087224 */ /* 0x000fce00078e000e */
[----:B------:R-:W-:Y:S05]  /*1bd50*/  WARPSYNC.COLLECTIVE R15, `(.L_x_4616) ;  /* 0x000000000f087348 */ /* 0x000fea0003c00000 */
[----:B------:R0:W1:Y:S02]  /*1bd60*/  SHFL.IDX P6, R14, R13, R12, R11 ;  /* 0x0000000c0d0e7389 */ /* 0x00006400000c000b */
[----:B01----:R-:W-:Y:S01]  /*1bd70*/  ENDCOLLECTIVE ;  /* 0x000000000000791b */ /* 0x003fe20003800000 */
.L_x_4616:
        /* <DEDUP_REMOVED lines=19> */
.L_x_4617:
[----:B------:R-:W-:Y:S02]  /*1beb0*/  IMAD.MOV.U32 R13, RZ, RZ, R4 ;  /* 0x000000ffff0d7224 */ /* 0x000fe400078e0004 */
[----:B------:R-:W-:-:S07]  /*1bec0*/  IMAD.MOV.U32 R6, RZ, RZ, R14 ;  /* 0x000000ffff067224 */ /* 0x000fce00078e000e */
[----:B------:R-:W-:Y:S05]  /*1bed0*/  WARPSYNC.COLLECTIVE R15, `(.L_x_4618) ;  /* 0x000000000f087348 */ /* 0x000fea0003c00000 */
[----:B------:R0:W1:Y:S02]  /*1bee0*/  SHFL.IDX P6, R14, R13, R12, R11 ;  /* 0x0000000c0d0e7389 */ /* 0x00006400000c000b */
[----:B01----:R-:W-:Y:S01]  /*1bef0*/  ENDCOLLECTIVE ;  /* 0x000000000000791b */ /* 0x003fe20003800000 */
.L_x_4618:
        /* <DEDUP_REMOVED lines=19> */
.L_x_4619:
[----:B------:R-:W-:Y:S02]  /*1c030*/  IMAD.MOV.U32 R13, RZ, RZ, R4 ;  /* 0x000000ffff0d7224 */ /* 0x000fe400078e0004 */
[----:B------:R-:W-:-:S07]  /*1c040*/  IMAD.MOV.U32 R6, RZ, RZ, R14 ;  /* 0x000000ffff067224 */ /* 0x000fce00078e000e */
[----:B------:R-:W-:Y:S05]  /*1c050*/  WARPSYNC.COLLECTIVE R15, `(.L_x_4620) ;  /* 0x000000000f087348 */ /* 0x000fea0003c00000 */
[----:B------:R0:W1:Y:S02]  /*1c060*/  SHFL.IDX P6, R14, R13, R12, R11 ;  /* 0x0000000c0d0e7389 */ /* 0x00006400000c000b */
[----:B01----:R-:W-:Y:S01]  /*1c070*/  ENDCOLLECTIVE ;  /* 0x000000000000791b */ /* 0x003fe20003800000 */
.L_x_4620:
        /* <DEDUP_REMOVED lines=19> */
.L_x_4621:
[----:B------:R-:W-:Y:S02]  /*1c1b0*/  IMAD.MOV.U32 R13, RZ, RZ, R4 ;  /* 0x000000ffff0d7224 */ /* 0x000fe400078e0004 */
[----:B------:R-:W-:-:S07]  /*1c1c0*/  IMAD.MOV.U32 R6, RZ, RZ, R14 ;  /* 0x000000ffff067224 */ /* 0x000fce00078e000e */
[----:B------:R-:W-:Y:S05]  /*1c1d0*/  WARPSYNC.COLLECTIVE R15, `(.L_x_4622) ;  /* 0x000000000f087348 */ /* 0x000fea0003c00000 */
[----:B------:R0:W1:Y:S02]  /*1c1e0*/  SHFL.IDX P6, R14, R13, R12, R11 ;  /* 0x0000000c0d0e7389 */ /* 0x00006400000c000b */
[----:B01----:R-:W-:Y:S01]  /*1c1f0*/  ENDCOLLECTIVE ;  /* 0x000000000000791b */ /* 0x003fe20003800000 */
.L_x_4622:
        /* <DEDUP_REMOVED lines=17> */
.L_x_4623:
[----:B------:R-:W-:-:S05]  /*1c310*/  VIADD R7, R0, 0x60 ;  /* 0x0000006000077836 */ /* 0x000fca0000000000 */
[----:B------:R-:W-:Y:S01]  /*1c320*/  ISETP.GE.AND P4, PT, R7, R2, PT ;  /* 0x000000020700720c */ /* 0x000fe20003f86270 */
[----:B------:R-:W-:Y:S02]  /*1c330*/  IMAD.MOV.U32 R13, RZ, RZ, R4 ;  /* 0x000000ffff0d7224 */ /* 0x000fe400078e0004 */
[----:B------:R-:W-:-:S10]  /*1c340*/  IMAD.MOV.U32 R6, RZ, RZ, R14 ;  /* 0x000000ffff067224 */ /* 0x000fd400078e000e */
[----:B------:R-:W-:Y:S05]  /*1c350*/  WARPSYNC.COLLECTIVE R15, `(.L_x_4624) ;  /* 0x000000000f087348 */ /* 0x000fea0003c00000 */
[----:B------:R0:W1:Y:S02]  /*1c360*/  SHFL.IDX P6, R14, R13, R12, R11 ;  /* 0x0000000c0d0e7389 */ /* 0x00006400000c000b */
[----:B01----:R-:W-:Y:S01]  /*1c370*/  ENDCOLLECTIVE ;  /* 0x000000000000791b */ /* 0x003fe20003800000 */
.L_x_4624:
        /* <DEDUP_REMOVED lines=17> */
.L_x_4625:
[----:B------:R-:W-:Y:S02]  /*1c490*/  IMAD.MOV.U32 R13, RZ, RZ, R4 ;  /* 0x000000ffff0d7224 */ /* 0x000fe400078e0004 */
[----:B------:R-:W-:-:S07]  /*1c4a0*/  IMAD.MOV.U32 R5, RZ, RZ, R14 ;  /* 0x000000ffff057224 */ /* 0x000fce00078e000e */
[----:B------:R-:W-:Y:S05]  /*1c4b0*/  WARPSYNC.COLLECTIVE R15, `(.L_x_4626) ;  /* 0x000000000f087348 */ /* 0x000fea0003c00000 */
[----:B------:R0:W1:Y:S02]  /*1c4c0*/  SHFL.IDX P6, R14, R13, R12, R11 ;  /* 0x0000000c0d0e7389 */ /* 0x00006400000c000b */
[----:B01----:R-:W-:Y:S01]  /*1c4d0*/  ENDCOLLECTIVE ;  /* 0x000000000000791b */ /* 0x003fe20003800000 */
.L_x_4626:
[----:B------:R-:W-:Y:S01]  /*1c4e0*/  IMAD.MOV.U32 R3, RZ, RZ, R14 ;  /* 0x000000ffff037224 */ /* 0x000fe200078e000e */
[----:B------:R-:W-:Y:S06]  /*1c4f0*/  BRA `(.L_x_4627) ;  /* 0xffffffa800b47947 */ /* 0x000fec000383ffff */
.L_x_4509:
[----:B---3--:R3:W4:Y:S02]  /*1c500*/  SYNCS.PHASECHK.TRANS64.TRYWAIT P0, [R19+URZ+0x30820], R0 ;  /* 0x03082000130075a7 */ /* 0x008724000800017f */
[----:B----4-:R-:W-:Y:S05]  /*1c510*/  @!P0 NANOSLEEP.SYNCS 0x989680 ;  /* 0x009896800000895d */ /* 0x010fea0003900000 */
[----:B------:R-:W4:Y:S02]  /*1c520*/  @!P0 SYNCS.PHASECHK.TRANS64 P0, [R19+URZ+0x30820], R0 ;  /* 0x03082000130085a7 */ /* 0x000f24000800007f */
[----:B----4-:R-:W-:Y:S05]  /*1c530*/  @!P0 BRA `(.L_x_4509) ;  /* 0xfffffffc00f08947 */ /* 0x010fea000383ffff */
[----:B------:R-:W-:Y:S05]  /*1c540*/  BRA `(.L_x_4628) ;  /* 0xffffffac00387947 */ /* 0x000fea000383ffff */
.L_x_4518:
[----:B-1----:R1:W2:Y:S02]  /*1c550*/  SYNCS.PHASECHK.TRANS64.TRYWAIT P0, [R3+URZ+0x30840], R2 ;  /* 0x03084002030075a7 */ /* 0x0022a4000800017f */
[----:B--2---:R-:W-:Y:S05]  /*1c560*/  @!P0 NANOSLEEP.SYNCS 0x989680 ;  /* 0x009896800000895d */ /* 0x004fea0003900000 */
[----:B------:R-:W2:Y:S02]  /*1c570*/  @!P0 SYNCS.PHASECHK.TRANS64 P0, [R3+URZ+0x30840], R2 ;  /* 0x03084002030085a7 */ /* 0x000ea4000800007f */
[----:B--2---:R-:W-:Y:S05]  /*1c580*/  @!P0 BRA `(.L_x_4518) ;  /* 0xfffffffc00f08947 */ /* 0x004fea000383ffff */
[----:B------:R-:W-:Y:S05]  /*1c590*/  BRA `(.L_x_4629) ;  /* 0xffffffb000307947 */ /* 0x000fea000383ffff */
.L_x_4525:
[----:B0-----:R0:W1:Y:S02]  /*1c5a0*/  SYNCS.PHASECHK.TRANS64.TRYWAIT P0, [R3+URZ+0x60], R2 ;  /* 0x00006002030075a7 */ /* 0x001064000800017f */
[----:B-1----:R-:W-:Y:S05]  /*1c5b0*/  @!P0 NANOSLEEP.SYNCS 0x989680 ;  /* 0x009896800000895d */ /* 0x002fea0003900000 */
[----:B------:R-:W1:Y:S02]  /*1c5c0*/  @!P0 SYNCS.PHASECHK.TRANS64 P0, [R3+URZ+0x60], R2 ;  /* 0x00006002030085a7 */ /* 0x000e64000800007f */
[----:B-1----:R-:W-:Y:S05]  /*1c5d0*/  @!P0 BRA `(.L_x_4525) ;  /* 0xfffffffc00f08947 */ /* 0x002fea000383ffff */
[----:B------:R-:W-:Y:S05]  /*1c5e0*/  BRA `(.L_x_4630) ;  /* 0xffffffb400487947 */ /* 0x000fea000383ffff */
.L_x_4535:
[----:B-1----:R1:W2:Y:S02]  /*1c5f0*/  SYNCS.PHASECHK.TRANS64.TRYWAIT P0, [R3+URZ+0x30840], R2 ;  /* 0x03084002030075a7 */ /* 0x0022a4000800017f */
[----:B--2---:R-:W-:Y:S05]  /*1c600*/  @!P0 NANOSLEEP.SYNCS 0x989680 ;  /* 0x009896800000895d */ /* 0x004fea0003900000 */
[----:B------:R-:W2:Y:S02]  /*1c610*/  @!P0 SYNCS.PHASECHK.TRANS64 P0, [R3+URZ+0x30840], R2 ;  /* 0x03084002030085a7 */ /* 0x000ea4000800007f */
[----:B--2---:R-:W-:Y:S05]  /*1c620*/  @!P0 BRA `(.L_x_4535) ;  /* 0xfffffffc00f08947 */ /* 0x004fea000383ffff */
[----:B------:R-:W-:Y:S05]  /*1c630*/  BRA `(.L_x_4631) ;  /* 0xffffffbc001c7947 */ /* 0x000fea000383ffff */
.L_x_4542:
[----:B0-----:R0:W1:Y:S02]  /*1c640*/  SYNCS.PHASECHK.TRANS64.TRYWAIT P0, [R2+URZ+0x60], R3 ;  /* 0x00006003020075a7 */ /* 0x001064000800017f */
[----:B-1----:R-:W-:Y:S05]  /*1c650*/  @!P0 NANOSLEEP.SYNCS 0x989680 ;  /* 0x009896800000895d */ /* 0x002fea0003900000 */
[----:B------:R-:W1:Y:S02]  /*1c660*/  @!P0 SYNCS.PHASECHK.TRANS64 P0, [R2+URZ+0x60], R3 ;  /* 0x00006003020085a7 */ /* 0x000e64000800007f */
[----:B-1----:R-:W-:Y:S05]  /*1c670*/  @!P0 BRA `(.L_x_4542) ;  /* 0xfffffffc00f08947 */ /* 0x002fea000383ffff */
[----:B------:R-:W-:Y:S05]  /*1c680*/  BRA `(.L_x_4632) ;  /* 0xffffffc000347947 */ /* 0x000fea000383ffff */
.L_x_4552:
[----:B---3--:R3:W4:Y:S02]  /*1c690*/  SYNCS.PHASECHK.TRANS64.TRYWAIT P0, [R2+URZ+0x30840], R3 ;  /* 0x03084003020075a7 */ /* 0x008724000800017f */
[----:B----4-:R-:W-:Y:S05]  /*1c6a0*/  @!P0 NANOSLEEP.SYNCS 0x989680 ;  /* 0x009896800000895d */ /* 0x010fea0003900000 */
[----:B------:R-:W4:Y:S02]  /*1c6b0*/  @!P0 SYNCS.PHASECHK.TRANS64 P0, [R2+URZ+0x30840], R3 ;  /* 0x03084003020085a7 */ /* 0x000f24000800007f */
[----:B----4-:R-:W-:Y:S05]  /*1c6c0*/  @!P0 BRA `(.L_x_4552) ;  /* 0xfffffffc00f08947 */ /* 0x010fea000383ffff */
[----:B------:R-:W-:Y:S05]  /*1c6d0*/  BRA `(.L_x_4633) ;  /* 0xffffffc400d87947 */ /* 0x000fea000383ffff */
.L_x_4559:
[----:B0-----:R0:W1:Y:S02]  /*1c6e0*/  SYNCS.PHASECHK.TRANS64.TRYWAIT P0, [R2+URZ+0x60], R5 ;  /* 0x00006005020075a7 */ /* 0x001064000800017f */
[----:B-1----:R-:W-:Y:S05]  /*1c6f0*/  @!P0 NANOSLEEP.SYNCS 0x989680 ;  /* 0x009896800000895d */ /* 0x002fea0003900000 */
[----:B------:R-:W1:Y:S02]  /*1c700*/  @!P0 SYNCS.PHASECHK.TRANS64 P0, [R2+URZ+0x60], R5 ;  /* 0x00006005020085a7 */ /* 0x000e64000800007f */
[----:B-1----:R-:W-:Y:S05]  /*1c710*/  @!P0 BRA `(.L_x_4559) ;  /* 0xfffffffc00f08947 */ /* 0x002fea000383ffff */
[----:B------:R-:W-:Y:S05]  /*1c720*/  BRA `(.L_x_4634) ;  /* 0xffffffc800f07947 */ /* 0x000fea000383ffff */
.L_x_4571:
[----:B--2---:R2:W3:Y:S02]  /*1c730*/  SYNCS.PHASECHK.TRANS64.TRYWAIT P0, [R0+URZ+0x30860], R2 ;  /* 0x03086002000075a7 */ /* 0x0044e4000800017f */
[----:B---3--:R-:W-:Y:S05]  /*1c740*/  @!P0 NANOSLEEP.SYNCS 0x989680 ;  /* 0x009896800000895d */ /* 0x008fea0003900000 */
[----:B------:R-:W3:Y:S02]  /*1c750*/  @!P0 SYNCS.PHASECHK.TRANS64 P0, [R0+URZ+0x30860], R2 ;  /* 0x03086002000085a7 */ /* 0x000ee4000800007f */
[----:B---3--:R-:W-:Y:S05]  /*1c760*/  @!P0 BRA `(.L_x_4571) ;  /* 0xfffffffc00f08947 */ /* 0x008fea000383ffff */
[----:B------:R-:W-:Y:S05]  /*1c770*/  BRA `(.L_x_4635) ;  /* 0xffffffd0007c7947 */ /* 0x000fea000383ffff */
.L_x_4579:
[----:B------:R-:W4:Y:S01]  /*1c780*/  LDL R3, [R1] ;  /* 0x0000000001037983 */ /* 0x000f220000100800 */
        /* <DEDUP_REMOVED lines=8> */
.L_x_4637:
[----:B------:R-:W-:Y:S05]  /*1c810*/  BSYNC B0 ;  /* 0x0000000000007941 */ /* 0x000fea0003800000 */
.L_x_4636:
        /* <DEDUP_REMOVED lines=9> */
.L_x_4638:
        /* <DEDUP_REMOVED lines=26> */
.L_x_4639:
        /* <DEDUP_REMOVED lines=8> */
.L_x_4640:
        /* <DEDUP_REMOVED lines=8> */
.L_x_4641:
        /* <DEDUP_REMOVED lines=8> */
.L_x_4642:
        /* <DEDUP_REMOVED lines=8> */
.L_x_4643:
        /* <DEDUP_REMOVED lines=9> */
.L_x_4644:
[----:B------:R-:W-:Y:S01]  /*1cce0*/  IMAD.MOV.U32 R10, RZ, RZ, R14 ;  /* 0x000000ffff0a7224 */ /* 0x000fe200078e000e */
[----:B------:R-:W-:Y:S06]  /*1ccf0*/  BRA `(.L_x_4645) ;  /* 0xffffffd400347947 */ /* 0x000fec000383ffff */
.L_x_4582:
        /* <DEDUP_REMOVED lines=8> */
.L_x_4647:
[----:B------:R-:W-:Y:S05]  /*1cd80*/  BSYNC B0 ;  /* 0x0000000000007941 */ /* 0x000fea0003800000 */
.L_x_4646:
        /* <DEDUP_REMOVED lines=10> */
.L_x_4648:
        /* <DEDUP_REMOVED lines=8> */
.L_x_4649:
        /* <DEDUP_REMOVED lines=8> */
.L_x_4650:
        /* <DEDUP_REMOVED lines=8> */
.L_x_4651:
        /* <DEDUP_REMOVED lines=9> */
.L_x_4652:
[----:B------:R-:W-:Y:S01]  /*1d040*/  IMAD.MOV.U32 R10, RZ, RZ, R14 ;  /* 0x000000ffff0a7224 */ /* 0x000fe200078e000e */
[----:B------:R-:W-:Y:S06]  /*1d050*/  BRA `(.L_x_4653) ;  /* 0xffffffd4000c7947 */ /* 0x000fec000383ffff */
.L_x_4584:
[----:B------:R-:W-:Y:S01]  /*1d060*/  BSSY B0, `(.L_x_4654) ;  /* 0x0000006000007945 */ /* 0x000fe20003800000 */
[----:B------:R-:W-:Y:S01]  /*1d070*/  PLOP3.LUT P6, PT, P6, PT, PT, 0x8, 0x0 ;  /* 0x000000000000781c */ /* 0x000fe200037ce170 */
[----:B------:R-:W-:-:S12]  /*1d080*/  IMAD.MOV.U32 R15, RZ, RZ, -0x1 ;  /* 0xffffffffff0f7424 */ /* 0x000fd800078e00ff */
[----:B0-----:R-:W-:Y:S05]  /*1d090*/  WARPSYNC.COLLECTIVE R15, `(.L_x_4655) ;  /* 0x000000000f087348 */ /* 0x001fea0003c00000 */
[----:B------:R-:W-:Y:S01]  /*1d0a0*/  VOTE.ANY R14, PT, P6 ;  /* 0x00000000000e7806 */ /* 0x000fe200030e0100 */
[----:B0-----:R-:W-:Y:S06]  /*1d0b0*/  ENDCOLLECTIVE ;  /* 0x000000000000791b */ /* 0x001fec0003800000 */
.L_x_4655:
[----:B------:R-:W-:Y:S05]  /*1d0c0*/  BSYNC B0 ;  /* 0x0000000000007941 */ /* 0x000fea0003800000 */
.L_x_4654:
        /* <DEDUP_REMOVED lines=10> */
.L_x_4656:
[----:B------:R-:W-:Y:S02]  /*1d170*/  IMAD.MOV.U32 R13, RZ, RZ, R7 ;  /* 0x000000ffff0d7224 */ /* 0x000fe400078e0007 */
[----:B------:R-:W-:-:S07]  /*1d180*/  IMAD.MOV.U32 R4, RZ, RZ, R14 ;  /* 0x000000ffff047224 */ /* 0x000fce00078e000e */
[----:B------:R-:W-:Y:S05]  /*1d190*/  WARPSYNC.COLLECTIVE R15, `(.L_x_4657) ;  /* 0x000000000f087348 */ /* 0x000fea0003c00000 */
[----:B------:R0:W1:Y:S02]  /*1d1a0*/  SHFL.IDX P6, R14, R13, R12, R11 ;  /* 0x0000000c0d0e7389 */ /* 0x00006400000c000b */
[----:B01----:R-:W-:Y:S01]  /*1d1b0*/  ENDCOLLECTIVE ;  /* 0x000000000000791b */ /* 0x003fe20003800000 */
.L_x_4657:
[----:B------:R-:W-:Y:S02]  /*1d1c0*/  IMAD.MOV.U32 R7, RZ, RZ, R14 ;  /* 0x000000ffff077224 */ /* 0x000fe400078e000e */
[----:B------:R-:W-:-:S05]  /*1d1d0*/  IMAD.IADD R5, R9, 0x1, R16 ;  /* 0x0000000109057824 */ /* 0x000fca00078e0210 */
[----:B------:R0:W-:Y:S01]  /*1d1e0*/  STL [R1+0xc], R5 ;  /* 0x00000c0501007387 */ /* 0x0001e20000100800 */
[----:B------:R-:W-:Y:S05]  /*1d1f0*/  BRA `(.L_x_4658) ;  /* 0xffffffd000ec7947 */ /* 0x000fea000383ffff */
.L_x_4586:
        /* <DEDUP_REMOVED lines=8> */
.L_x_4660:
[----:B------:R-:W-:Y:S05]  /*1d280*/  BSYNC B0 ;  /* 0x0000000000007941 */ /* 0x000fea0003800000 */
.L_x_4659:
[----:B------:R-:W-:Y:S01]  /*1d290*/  IMAD.MOV.U32 R2, RZ, RZ, R14 ;  /* 0x000000ffff027224 */ /* 0x000fe200078e000e */
[----:B------:R-:W-:Y:S06]  /*1d2a0*/  BRA `(.L_x_4661) ;  /* 0xffffffd000d87947 */ /* 0x000fec000383ffff */
.L_x_4592:
[----:B0-----:R0:W1:Y:S02]  /*1d2b0*/  SYNCS.PHASECHK.TRANS64.TRYWAIT P0, [R0+URZ+0x30820], R3 ;  /* 0x03082003000075a7 */ /* 0x001064000800017f */
[----:B-1----:R-:W-:Y:S05]  /*1d2c0*/  @!P0 NANOSLEEP.SYNCS 0x989680 ;  /* 0x009896800000895d */ /* 0x002fea0003900000 */
[----:B------:R-:W1:Y:S02]  /*1d2d0*/  @!P0 SYNCS.PHASECHK.TRANS64 P0, [R0+URZ+0x30820], R3 ;  /* 0x03082003000085a7 */ /* 0x000e64000800007f */
[----:B-1----:R-:W-:Y:S05]  /*1d2e0*/  @!P0 BRA `(.L_x_4592) ;  /* 0xfffffffc00f08947 */ /* 0x002fea000383ffff */
[----:B------:R-:W-:Y:S05]  /*1d2f0*/  BRA `(.L_x_4662) ;  /* 0xffffffdc007c7947 */ /* 0x000fea000383ffff */
.L_x_4593:
        /* <DEDUP_REMOVED lines=8> */
[----:B0-2---:R-:W-:Y:S05]  /*1d380*/  WARPSYNC.COLLECTIVE R15, `(.L_x_4664) ;  /* 0x000000000f087348 */ /* 0x005fea0003c00000 */
[----:B------:R1:W3:Y:S02]  /*1d390*/  SHFL.IDX P6, R14, R13, R12, R11 ;  /* 0x0000000c0d0e7389 */ /* 0x0002e400000c000b */
[----:B0123--:R-:W-:Y:S01]  /*1d3a0*/  ENDCOLLECTIVE ;  /* 0x000000000000791b */ /* 0x00ffe20003800000 */
.L_x_4664:
[----:B------:R-:W-:Y:S05]  /*1d3b0*/  BSYNC B0 ;  /* 0x0000000000007941 */ /* 0x000fea0003800000 */
.L_x_4663:
[----:B------:R-:W-:Y:S05]  /*1d3c0*/  BRA `(.L_x_4665) ;  /* 0xffffffdc00647947 */ /* 0x000fea000383ffff */
.L_x_4596:
[----:B------:R-:W-:Y:S01]  /*1d3d0*/  BSSY B1, `(.L_x_4666) ;  /* 0x0000006000017945 */ /* 0x000fe20003800000 */
[----:B------:R-:W-:-:S07]  /*1d3e0*/  IMAD.MOV.U32 R15, RZ, RZ, -0x1 ;  /* 0xffffffffff0f7424 */ /* 0x000fce00078e00ff */
[----:B0123--:R-:W-:Y:S05]  /*1d3f0*/  WARPSYNC.COLLECTIVE R15, `(.L_x_4667) ;  /* 0x000000000f0c7348 */ /* 0x00ffea0003c00000 */
[----:B------:R-:W-:Y:S02]  /*1d400*/  ELECT P6, UR62, PT ;  /* 0x00000000003e782f */ /* 0x000fe400038c0000 */
[----:B------:R-:W-:Y:S01]  /*1d410*/  MOV R14, UR62 ;  /* 0x0000003e000e7c02 */ /* 0x000fe20008000f00 */
[----:B0123--:R-:W-:Y:S10]  /*1d420*/  ENDCOLLECTIVE ;  /* 0x000000000000791b */ /* 0x00fff40003800000 */
.L_x_4667:
[----:B------:R-:W-:Y:S05]  /*1d430*/  BSYNC B1 ;  /* 0x0000000000017941 */ /* 0x000fea0003800000 */
.L_x_4666:
[----:B------:R-:W-:Y:S05]  /*1d440*/  BRA `(.L_x_4668) ;  /* 0xffffffdc005c7947 */ /* 0x000fea000383ffff */
.L_x_4598:
[----:B0-----:R0:W1:Y:S02]  /*1d450*/  SYNCS.PHASECHK.TRANS64.TRYWAIT P0, [R6+URZ], R5 ;  /* 0x00000005060075a7 */ /* 0x001064000800017f */
[----:B-1----:R-:W-:Y:S05]  /*1d460*/  @!P0 NANOSLEEP.SYNCS 0x989680 ;  /* 0x009896800000895d */ /* 0x002fea0003900000 */
[----:B------:R-:W1:Y:S02]  /*1d470*/  @!P0 SYNCS.PHASECHK.TRANS64 P0, [R6+URZ], R5 ;  /* 0x00000005060085a7 */ /* 0x000e64000800007f */
[----:B-1----:R-:W-:Y:S05]  /*1d480*/  @!P0 BRA `(.L_x_4598) ;  /* 0xfffffffc00f08947 */ /* 0x002fea000383ffff */
[----:B------:R-:W-:Y:S05]  /*1d490*/  BRA `(.L_x_4669) ;  /* 0xffffffdc00a07947 */ /* 0x000fea000383ffff */
.L_x_4599:
[----:B-1----:R1:W4:Y:S02]  /*1d4a0*/  SYNCS.PHASECHK.TRANS64.TRYWAIT P0, [R7+URZ], R2 ;  /* 0x00000002070075a7 */ /* 0x002324000800017f */
[----:B----4-:R-:W-:Y:S05]  /*1d4b0*/  @!P0 NANOSLEEP.SYNCS 0x989680 ;  /* 0x009896800000895d */ /* 0x010fea0003900000 */
[----:B------:R-:W4:Y:S02]  /*1d4c0*/  @!P0 SYNCS.PHASECHK.TRANS64 P0, [R7+URZ], R2 ;  /* 0x00000002070085a7 */ /* 0x000f24000800007f */
[----:B----4-:R-:W-:Y:S05]  /*1d4d0*/  @!P0 BRA `(.L_x_4599) ;  /* 0xfffffffc00f08947 */ /* 0x010fea000383ffff */
[----:B------:R-:W-:Y:S05]  /*1d4e0*/  BRA `(.L_x_4670) ;  /* 0xffffffdc00947947 */ /* 0x000fea000383ffff */
.L_x_4601:
[----:B----4-:R4:W0:Y:S02]  /*1d4f0*/  SYNCS.PHASECHK.TRANS64.TRYWAIT P0, [R4+URZ], R5 ;  /* 0x00000005040075a7 */ /* 0x010824000800017f */
[----:B0-----:R-:W-:Y:S05]  /*1d500*/  @!P0 NANOSLEEP.SYNCS 0x989680 ;  /* 0x009896800000895d */ /* 0x001fea0003900000 */
[----:B------:R-:W0:Y:S02]  /*1d510*/  @!P0 SYNCS.PHASECHK.TRANS64 P0, [R4+URZ], R5 ;  /* 0x00000005040085a7 */ /* 0x000e24000800007f */
[----:B0-----:R-:W-:Y:S05]  /*1d520*/  @!P0 BRA `(.L_x_4601) ;  /* 0xfffffffc00f08947 */ /* 0x001fea000383ffff */
[----:B------:R-:W-:Y:S05]  /*1d530*/  BRA `(.L_x_4671) ;  /* 0xffffffdc009c7947 */ /* 0x000fea000383ffff */
.L_x_4672:
        /* <DEDUP_REMOVED lines=12> */
.L_x_14845:


//--------------------- .text._ZN7cutlass13device_kernelIN5flash11enable_sm90INS1_16FlashAttnFwdSm90INS1_25CollectiveMainloopFwdSm90ILi2EN4cute5tupleIJNS5_1CILi1EEES8_S8_EEENS6_IJNS7_ILi128EEENS7_ILi96EEENS7_ILi192EEEEEELi192ENS_10bfloat16_tEfNS_4arch4Sm90ELb0ELb1ELb1ELb1ELb0ELb1ELb0ELb1ELb1ELb1ELb1ELb0EEENS1_21CollectiveEpilogueFwdINS6_IJSA_SC_SB_EEES9_SE_SG_Li256ELb1ELb1ELb1ELb0EEENS1_36VarlenDynamicPersistentTileSchedulerILi128ELi96ELi256ELi128ELb1ELb1ELb1ELb1ELb0ELb1EEEEEEEEEvNT_6ParamsE --------------------------
	.section	.text._ZN7cutlass13device_kernelIN5flash11enable_sm90INS1_16FlashAttnFwdSm90INS1_25CollectiveMainloopFwdSm90ILi2EN4cute5tupleIJNS5_1CILi1EEES8_S8_EEENS6_IJNS7_ILi128EEENS7_ILi96EEENS7_ILi192EEEEEELi192ENS_10bfloat16_tEfNS_4arch4Sm90ELb0ELb1ELb1ELb1ELb0ELb1ELb0ELb1ELb1ELb1ELb1ELb0EEENS1_21CollectiveEpilogueFwdINS6_IJSA_SC_SB_EEES9_SE_SG_Li256ELb1ELb1ELb1ELb0EEENS1_36VarlenDynamicPersistentTileSchedulerILi128ELi96ELi256ELi128ELb1ELb1ELb1ELb1ELb0ELb1EEEEEEEEEvNT_6ParamsE,"ax",@progbits
	.align	128
.text._ZN7cutlass13device_kernelIN5flash11enable_sm90INS1_16FlashAttnFwdSm90INS1_25CollectiveMainloopFwdSm90ILi2EN4cute5tupleIJNS5_1CILi1EEES8_S8_EEENS6_IJNS7_ILi128EEENS7_ILi96EEENS7_ILi192EEEEEELi192ENS_10bfloat16_tEfNS_4arch4Sm90ELb0ELb1ELb1ELb1ELb0ELb1ELb0ELb1ELb1ELb1ELb1ELb0EEENS1_21CollectiveEpilogueFwdINS6_IJSA_SC_SB_EEES9_SE_SG_Li256ELb1ELb1ELb1ELb0EEENS1_36VarlenDynamicPersistentTileSchedulerILi128ELi96ELi256ELi128ELb1ELb1ELb1ELb1ELb0ELb1EEEEEEEEEvNT_6ParamsE:
        .type           _ZN7cutlass13device_kernelIN5flash11enable_sm90INS1_16FlashAttnFwdSm90INS1_25CollectiveMainloopFwdSm90ILi2EN4cute5tupleIJNS5_1CILi1EEES8_S8_EEENS6_IJNS7_ILi128EEENS7_ILi96EEENS7_ILi192EEEEEELi192ENS_10bfloat16_tEfNS_4arch4Sm90ELb0ELb1ELb1ELb1ELb0ELb1ELb0ELb1ELb1ELb1ELb1ELb0EEENS1_21CollectiveEpilogueFwdINS6_IJSA_SC_SB_EEES9_SE_SG_Li256ELb1ELb1ELb1ELb0EEENS1_36VarlenDynamicPersistentTileSchedulerILi128ELi96ELi256ELi128ELb1ELb1ELb1ELb1ELb0ELb1EEEEEEEEEvNT_6ParamsE,@function
        .size           _ZN7cutlass13device_kernelIN5flash11enable_sm90INS1_16FlashAttnFwdSm90INS1_25CollectiveMainloopFwdSm90ILi2EN4cute5tupleIJNS5_1CILi1EEES8_S8_EEENS6_IJNS7_ILi128EEENS7_ILi96EEENS7_ILi192EEEEEELi192ENS_10bfloat16_tEfNS_4arch4Sm90ELb0ELb1ELb1ELb1ELb0ELb1ELb0ELb1ELb1ELb1ELb1ELb0EEENS1_21CollectiveEpilogueFwdINS6_IJSA_SC_SB_EEES9_SE_SG_Li256ELb1ELb1ELb1ELb0EEENS1_36VarlenDynamicPersistentTileSchedulerILi128ELi96ELi256ELi128ELb1ELb1ELb1ELb1ELb0ELb1EEEEEEEEEvNT_6ParamsE,(.L_x_14846 - _ZN7cutlass13device_kernelIN5flash11enable_sm90INS1_16FlashAttnFwdSm90INS1_25CollectiveMainloopFwdSm90ILi2EN4cute5tupleIJNS5_1CILi1EEES8_S8_EEENS6_IJNS7_ILi128EEENS7_ILi96EEENS7_ILi192EEEEEELi192ENS_10bfloat16_tEfNS_4arch4Sm90ELb0ELb1ELb1ELb1ELb0ELb1ELb0ELb1ELb1ELb1ELb1ELb0EEENS1_21CollectiveEpilogueFwdINS6_IJSA_SC_SB_EEES9_SE_SG_Li256ELb1ELb1ELb1ELb0EEENS1_36VarlenDynamicPersistentTileSchedulerILi128ELi96ELi256ELi128ELb1ELb1ELb1ELb1ELb0ELb1EEEEEEEEEvNT_6ParamsE)
        .other          _ZN7cutlass13device_kernelIN5flash11enable_sm90INS1_16FlashAttnFwdSm90INS1_25CollectiveMainloopFwdSm90ILi2EN4cute5tupleIJNS5_1CILi1EEES8_S8_EEENS6_IJNS7_ILi128EEENS7_ILi96EEENS7_ILi192EEEEEELi192ENS_10bfloat16_tEfNS_4arch4Sm90ELb0ELb1ELb1ELb1ELb0ELb1ELb0ELb1ELb1ELb1ELb1ELb0EEENS1_21CollectiveEpilogueFwdINS6_IJSA_SC_SB_EEES9_SE_SG_Li256ELb1ELb1ELb1ELb0EEENS1_36VarlenDynamicPersistentTileSchedulerILi128ELi96ELi256ELi128ELb1ELb1ELb1ELb1ELb0ELb1EEEEEEEEEvNT_6ParamsE,@"STO_CUDA_ENTRY STV_DEFAULT"
_ZN7cutlass13device_kernelIN5flash11enable_sm90INS1_16FlashAttnFwdSm90INS1_25CollectiveMainloopFwdSm90ILi2EN4cute5tupleIJNS5_1CILi1EEES8_S8_EEENS6_IJNS7_ILi128EEENS7_ILi96EEENS7_ILi192EEEEEELi192ENS_10bfloat16_tEfNS_4arch4Sm90ELb0ELb1ELb1ELb1ELb0ELb1ELb0ELb1ELb1ELb1ELb1ELb0EEENS1_21CollectiveEpilogueFwdINS6_IJSA_SC_SB_EEES9_SE_SG_Li256ELb1ELb1ELb1ELb0EEENS1_36VarlenDynamicPersistentTileSchedulerILi128ELi96ELi256ELi128ELb1ELb1ELb1ELb1ELb0ELb1EEEEEEEEEvNT_6ParamsE:
[----:B------:R-:W0:Y:S02]  /*0000*/  LDC R1, c[0x0][0x28] ;  /* 0x00000a00ff017b82 */ /* 0x000e240000000800 */
[----:B0-----:R-:W-:-:S05]  /*0010*/  VIADD R1, R1, 0xfffffcc0 ;  /* 0xfffffcc001017836 */ /* 0x001fca0000000000 */
[----:B------:R-:W-:Y:S01]  /*0020*/  R2UR UR5, R1 ;  /* 0x00000000010572ca */ /* 0x000fe200000e0000 */
[----:B------:R-:W0:Y:S01]  /*0030*/  S2R R3, SR_TID.X ;  /* 0x0000000000037919 */ /* 0x000e220000002100 */
[----:B------:R-:W-:Y:S01]  /*0040*/  ULDC UR4, c[0x0][0x20] ;  /* 0x0000080000047ab9 */ /* 0x000fe20000000800 */
[----:B------:R-:W-:Y:S01]  /*0050*/  ELECT P0, URZ, PT ;  /* 0x00000000003f782f */ /* 0x000fe20003800000 */
[----:B------:R-:W-:Y:S09]  /*0060*/  BSSY B0, `(.L_x_4673) ;  /* 0x000001b000007945 */ /* 0x000ff20003800000 */
[----:B------:R-:W-:-:S03]  /*0070*/  UIADD3 UR5, UP0, UR5, UR4, URZ ;  /* 0x0000000405057290 */ /* 0x000fc6000ff1e03f */
[----:B------:R-:W-:Y:S02]  /*0080*/  ULDC UR4, c[0x0][0x24] ;  /* 0x0000090000047ab9 */ /* 0x000fe40000000800 */
[----:B------:R-:W-:Y:S01]  /*0090*/  UIADD3.X UR4, URZ, UR4, URZ, UP0, !UPT ;  /* 0x000000043f047290 */ /* 0x000fe200087fe43f */
[----:B------:R-:W-:-:S05]  /*00a0*/  IMAD.U32 R4, RZ, RZ, UR5 ;  /* 0x00000005ff047e24 */ /* 0x000fca000f8e00ff */
[----:B------:R-:W-:Y:S01]  /*00b0*/  STL [R1+0x2d0], R4 ;  /* 0x0002d00401007387 */ /* 0x000fe20000100800 */
[----:B0-----:R-:W-:-:S05]  /*00c0*/  SHF.R.U32.HI R0, RZ, 0x5, R3 ;  /* 0x00000005ff007819 */ /* 0x001fca0000011603 */
[----:B------:R-:W0:Y:S02]  /*00d0*/  SHFL.IDX PT, R2, R0, RZ, 0x1f ;  /* 0x00001fff00027589 */ /* 0x000e2400000e0000 */
[----:B0-----:R-:W-:Y:S02]  /*00e0*/  ISETP.EQ.AND P0, PT, R2, RZ, P0 ;  /* 0x000000ff0200720c */ /* 0x001fe40000702270 */
[----:B------:R-:W-:Y:S01]  /*00f0*/  SHF.R.U32.HI R2, RZ, 0x7, R3 ;  /* 0x00000007ff027819 */ /* 0x000fe20000011603 */
[----:B------:R-:W-:-:S05]  /*0100*/  IMAD.U32 R3, RZ, RZ, UR4 ;  /* 0x00000004ff037e24 */ /* 0x000fca000f8e00ff */
[----:B------:R0:W-:Y:S05]  /*0110*/  STL [R1+0x2d4], R3 ;  /* 0x0002d40301007387 */ /* 0x0001ea0000100800 */
        /* <DEDUP_REMOVED lines=14> */
[----:B-1----:R-:W-:Y:S01]  /*0200*/  NOP ;  /* 0x0000000000007918 */ /* 0x002fe20000000000 */
.L_x_4674:
[----:B------:R-:W-:Y:S05]  /*0210*/  BSYNC B0 ;  /* 0x0000000000007941 */ /* 0x000fea0003800000 */
.L_x_4673:
[----:B------:R-:W-:Y:S01]  /*0220*/  VOTEU.ANY UP0, P0 ;  /* 0x00000000003f7886 */ /* 0x000fe20000000100 */
[----:B------:R-:W1:Y:S01]  /*0230*/  SHFL.IDX PT, R2, R2, RZ, 0x1f ;  /* 0x00001fff02027589 */ /* 0x000e6200000e0000 */
[----:B------:R-:W-:Y:S01]  /*0240*/  UMOV UR4, 0x80 ;  /* 0x0000008000047882 */ /* 0x000fe20000000000 */
[----:B------:R-:W-:Y:S01]  /*0250*/  UMOV UR7, 0x100 ;  /* 0x0000010000077882 */ /* 0x000fe20000000000 */
[----:B------:R-:W-:Y:S01]  /*0260*/  VOTEU.ANY UP1, P0 ;  /* 0x00000000003f7886 */ /* 0x000fe20000020100 */
[----:B------:R-:W2:Y:S01]  /*0270*/  @UP0 S2UR UR8, SR_CgaCtaId ;  /* 0x00000000000809c3 */ /* 0x000ea20000008800 */
[----:B0-----:R-:W0:Y:S01]  /*0280*/  SHFL.IDX PT, R3, R0, RZ, 0x1f ;  /* 0x00001fff00037589 */ /* 0x001e2200000e0000 */
[----:B------:R-:W-:Y:S01]  /*0290*/  @UP0 UMOV UR6, 0x400 ;  /* 0x0000040000060882 */ /* 0x000fe20000000000 */
[----:B------:R-:W-:-:S04]  /*02a0*/  @UP0 UIADD3 UR4, -UR4, 0x100000, URZ ;  /* 0x0010000004040890 */ /* 0x000fc8000fffe13f */
[----:B------:R-:W-:Y:S02]  /*02b0*/  @UP0 USHF.L.U32 UR5, UR4, 0xb, URZ ;  /* 0x0000000b04050899 */ /* 0x000fe4000800063f */
[----:B------:R-:W-:Y:S01]  /*02c0*/  @UP0 USHF.L.U32 UR4, UR4, 0x1, URZ ;  /* 0x0000000104040899 */ /* 0x000fe2000800063f */
[----:B------:R-:W-:Y:S01]  /*02d0*/  VOTEU.ANY UP2, P0 ;  /* 0x00000000003f7886 */ /* 0x000fe20000040100 */
[----:B-1----:R-:W-:Y:S01]  /*02e0*/  R2UR UR9, R2 ;  /* 0x00000000020972ca */ /* 0x002fe200000e0000 */
[----:B--2---:R-:W-:Y:S01]  /*02f0*/  @UP0 ULEA UR8, UR8, UR6, 0x18 ;  /* 0x0000000608080291 */ /* 0x004fe2000f8ec03f */
[----:B0-----:R-:W-:Y:S01]  /*0300*/  ISETP.NE.AND P1, PT, R3, RZ, PT ;  /* 0x000000ff0300720c */ /* 0x001fe20003f25270 */
        /* <DEDUP_REMOVED lines=26> */
.L_x_4675:
        /* <DEDUP_REMOVED lines=22> */
.L_x_4676:
        /* <DEDUP_REMOVED lines=18> */
.L_x_4677:
        /* <DEDUP_REMOVED lines=22> */
.L_x_4678:
        /* <DEDUP_REMOVED lines=22> */
.L_x_4679:
        /* <DEDUP_REMOVED lines=8> */
.L_x_4681:
[----:B------:R-:W-:-:S08]  /*0a70*/  NOP ;  /* 0x0000000000007918 */ /* 0x000fd00000000000 */
[----:B------:R-:W1:Y:S02]  /*0a80*/  USETMAXREG.TRY_ALLOC.CTAPOOL UP0, 0xf0 ;  /* 0x000000f0000079c8 */ /* 0x000e640008000600 */
[----:B-1----:R-:W-:-:S13]  /*0a90*/  PLOP3.LUT P0, PT, PT, PT, UP0, 0x80, 0x0 ;  /* 0x000000000000781c */ /* 0x002fda0003f0f008 */
[----:B------:R-:W-:Y:S05]  /*0aa0*/  @!P0 BRA `(.L_x_4681) ;  /* 0xfffffffc00f08947 */ /* 0x000fea000383ffff */
[----:B------:R-:W1:Y:S08]  /*0ab0*/  S2UR UR4, SR_CgaCtaId ;  /* 0x00000000000479c3 */ /* 0x000e700000008800 */
[----:B------:R-:W-:Y:S06]  /*0ac0*/  BAR.ARV 0x8, 0x180 ;  /* 0x0206000000007b1d */ /* 0x000fec0000002000 */
[----:B------:R-:W-:-:S02]  /*0ad0*/  UMOV UR39, 0x400 ;  /* 0x0000040000277882 */ /* 0x000fc40000000000 */
[----:B------:R-:W-:Y:S06]  /*0ae0*/  BAR.SYNC.DEFER_BLOCKING 0x5, 0x180 ;  /* 0x0146000000007b1d */ /* 0x000fec0000010000 */
[----:B------:R-:W-:Y:S04]  /*0af0*/  STL.64 [R1+0x2b8], RZ ;  /* 0x0002b8ff01007387 */ /* 0x000fe80000100a00 */
[----:B------:R-:W-:Y:S01]  /*0b00*/  STL [R1+0x2c0], RZ ;  /* 0x0002c0ff01007387 */ /* 0x000fe20000100800 */
[----:B-1----:R-:W-:-:S03]  /*0b10*/  ULEA UR39, UR4, UR39, 0x18 ;  /* 0x0000002704277291 */ /* 0x002fc6000f8ec03f */
[----:B------:R-:W-:-:S06]  /*0b20*/  ULDC UR4, c[0x0][0xc3c] ;  /* 0x00030f0000047ab9 */ /* 0x000fcc0000000800 */
[----:B------:R-:W1:Y:S01]  /*0b30*/  LDS.128 R8, [UR39+0x308d0] ;  /* 0x0308d027ff087984 */ /* 0x000e620008000c00 */
[----:B------:R-:W-:Y:S06]  /*0b40*/  BAR.ARV 0x4, 0x180 ;  /* 0x0106000000007b1d */ /* 0x000fec0000002000 */
[----:B-1----:R-:W-:-:S13]  /*0b50*/  ISETP.GE.AND P0, PT, R11, UR4, PT ;  /* 0x000000040b007c0c */ /* 0x002fda000bf06270 */
[----:B------:R-:W-:Y:S05]  /*0b60*/  @P0 EXIT ;  /* 0x000000000000094d */ /* 0x000fea0003800000 */
[----:B------:R-:W1:Y:S01]  /*0b70*/  S2R R0, SR_TID.X ;  /* 0x0000000000007919 */ /* 0x000e620000002100 */
[----:B------:R-:W-:Y:S01]  /*0b80*/  R2UR UR4, R9 ;  /* 0x00000000090472ca */ /* 0x000fe200000e0000 */
[----:B------:R-:W-:Y:S01]  /*0b90*/  UMOV UR5, URZ ;  /* 0x0000003f00057c82 */ /* 0x000fe20008000000 */
[----:B------:R-:W-:Y:S01]  /*0ba0*/  R2UR UR45, R11 ;  /* 0x000000000b2d72ca */ /* 0x000fe200000e0000 */
[----:B------:R-:W-:Y:S01]  /*0bb0*/  IMAD.U32 R232, RZ, RZ, UR5 ;  /* 0x00000005ffe87e24 */ /* 0x000fe2000f8e00ff */
[----:B------:R-:W-:Y:S01]  /*0bc0*/  UIADD3 UR5, UR39, 0x12400, URZ ;  /* 0x0001240027057890 */ /* 0x000fe2000fffe03f */
[----:B------:R-:W-:Y:S01]  /*0bd0*/  UMOV UR60, URZ ;  /* 0x0000003f003c7c82 */ /* 0x000fe20008000000 */
[----:B------:R-:W-:-:S04]  /*0be0*/  UMOV UR38, URZ ;  /* 0x0000003f00267c82 */ /* 0x000fc80008000000 */
[----:B------:R-:W-:Y:S02]  /*0bf0*/  IMAD.U32 R209, RZ, RZ, UR5 ;  /* 0x00000005ffd17e24 */ /* 0x000fe4000f8e00ff */
[----:B-1----:R-:W-:-:S05]  /*0c00*/  VIADD R196, R0, 0xffffff80 ;  /* 0xffffff8000c47836 */ /* 0x002fca0000000000 */
[----:B------:R-:W-:-:S04]  /*0c10*/  SHF.R.S32.HI R3, RZ, 0x1f, R196 ;  /* 0x0000001fff037819 */ /* 0x000fc800000114c4 */
[CC--:B------:R-:W-:Y:S02]  /*0c20*/  LEA.HI R0, R3.reuse, R196.reuse, RZ, 0x7 ;  /* 0x000000c403007211 */ /* 0x0c0fe400078f38ff */
[----:B------:R-:W-:Y:S02]  /*0c30*/  LEA.HI R205, R3, R196, RZ, 0x5 ;  /* 0x000000c403cd7211 */ /* 0x000fe400078f28ff */
[----:B------:R-:W-:Y:S02]  /*0c40*/  LOP3.LUT R5, R0, 0xffffff80, RZ, 0xc0, !PT ;  /* 0xffffff8000057812 */ /* 0x000fe400078ec0ff */
[----:B------:R-:W-:Y:S02]  /*0c50*/  SHF.R.S32.HI R13, RZ, 0x7, R0 ;  /* 0x00000007ff0d7819 */ /* 0x000fe40000011400 */
[----:B------:R-:W-:Y:S01]  /*0c60*/  SHF.R.S32.HI R205, RZ, 0x5, R205 ;  /* 0x00000005ffcd7819 */ /* 0x000fe200000114cd */
[----:B------:R-:W-:Y:S02]  /*0c70*/  IMAD.IADD R12, R196, 0x1, -R5 ;  /* 0x00000001c40c7824 */ /* 0x000fe400078e0a05 */
[----:B------:R-:W-:Y:S03]  /*0c80*/  STL [R1+0x324], R13 ;  /* 0x0003240d01007387 */ /* 0x000fe60000100800 */
[----:B------:R-:W-:Y:S01]  /*0c90*/  SHF.R.S32.HI R4, RZ, 0x1f, R12 ;  /* 0x0000001fff047819 */ /* 0x000fe2000001140c */
[----:B------:R-:W-:Y:S03]  /*0ca0*/  STL [R1+0x320], R12 ;  /* 0x0003200c01007387 */ /* 0x000fe60000100800 */
[----:B------:R-:W-:-:S04]  /*0cb0*/  LEA.HI R6, R4, R12, RZ, 0x2 ;  /* 0x0000000c04067211 */ /* 0x000fc800078f10ff */
[--C-:B------:R-:W-:Y:S02]  /*0cc0*/  SHF.R.S32.HI R5, RZ, 0x2, R6.reuse ;  /* 0x00000002ff057819 */ /* 0x100fe40000011406 */
[----:B0-----:R-:W-:Y:S02]  /*0cd0*/  SHF.R.S32.HI R2, RZ, 0x1f, R6 ;  /* 0x0000001fff027819 */ /* 0x001fe40000011406 */
[----:B------:R-:W-:Y:S02]  /*0ce0*/  LOP3.LUT R6, R6, 0x7ffffffc, RZ, 0xc0, !PT ;  /* 0x7ffffffc06067812 */ /* 0x000fe400078ec0ff */
[----:B------:R-:W-:Y:S02]  /*0cf0*/  LEA.HI R7, R2, R5, RZ, 0x3 ;  /* 0x0000000502077211 */ /* 0x000fe400078f18ff */
[----:B------:R-:W-:Y:S01]  /*0d00*/  LEA.HI R2, R3, R196, RZ, 0x4 ;  /* 0x000000c403027211 */ /* 0x000fe200078f20ff */
[----:B------:R-:W-:Y:S01]  /*0d10*/  IMAD.IADD R6, R12, 0x1, -R6 ;  /* 0x000000010c067824 */ /* 0x000fe200078e0a06 */
[----:B------:R-:W-:-:S02]  /*0d20*/  LOP3.LUT R8, R7, 0xfffffff8, RZ, 0xc0, !PT ;  /* 0xfffffff807087812 */ /* 0x000fc400078ec0ff */
[----:B------:R-:W-:Y:S01]  /*0d30*/  SHF.R.S32.HI R7, RZ, 0x4, R2 ;  /* 0x00000004ff077819 */ /* 0x000fe20000011402 */
[----:B------:R-:W-:Y:S02]  /*0d40*/  IMAD.SHL.U32 R23, R6, 0x2, RZ ;  /* 0x0000000206177824 */ /* 0x000fe400078e00ff */
[----:B------:R-:W-:Y:S01]  /*0d50*/  IMAD.IADD R9, R5, 0x1, -R8 ;  /* 0x0000000105097824 */ /* 0x000fe200078e0a08 */
[C---:B------:R-:W-:Y:S01]  /*0d60*/  LOP3.LUT R5, R2.reuse, 0x3fffff0, RZ, 0xc0, !PT ;  /* 0x03fffff002057812 */ /* 0x040fe200078ec0ff */
[C---:B------:R-:W-:Y:S01]  /*0d70*/  VIADD R226, R23.reuse, 0x8 ;  /* 0x0000000817e27836 */ /* 0x040fe20000000000 */
[----:B------:R-:W-:Y:S01]  /*0d80*/  LEA.HI R2, R2, R7, RZ, 0x1 ;  /* 0x0000000702027211 */ /* 0x000fe200078f08ff */
[C---:B------:R-:W-:Y:S01]  /*0d90*/  VIADD R225, R23.reuse, 0x10 ;  /* 0x0000001017e17836 */ /* 0x040fe20000000000 */
[----:B------:R-:W-:Y:S01]  /*0da0*/  LEA.HI R8, R4, R12, RZ, 0x5 ;  /* 0x0000000c04087211 */ /* 0x000fe200078f28ff */
[C---:B------:R-:W-:Y:S01]  /*0db0*/  VIADD R224, R23.reuse, 0x18 ;  /* 0x0000001817e07836 */ /* 0x040fe20000000000 */
[----:B------:R-:W-:Y:S01]  /*0dc0*/  LEA.HI R4, R0, R13, RZ, 0x1 ;  /* 0x0000000d00047211 */ /* 0x000fe200078f08ff */
[----:B------:R-:W-:Y:S01]  /*0dd0*/  IMAD.IADD R0, R196, 0x1, -R5 ;  /* 0x00000001c4007824 */ /* 0x000fe200078e0a05 */
[----:B------:R-:W-:Y:S01]  /*0de0*/  LOP3.LUT R2, R2, 0x1ffffffe, RZ, 0xc0, !PT ;  /* 0x1ffffffe02027812 */ /* 0x000fe200078ec0ff */
[----:B------:R-:W-:Y:S01]  /*0df0*/  VIADD R223, R23, 0x20 ;  /* 0x0000002017df7836 */ /* 0x000fe20000000000 */
[----:B------:R-:W-:Y:S01]  /*0e00*/  SHF.R.S32.HI R8, RZ, 0x5, R8 ;  /* 0x00000005ff087819 */ /* 0x000fe20000011408 */
[----:B------:R-:W-:Y:S01]  /*0e10*/  IMAD R5, R205, 0x10, R0 ;  /* 0x00000010cd057824 */ /* 0x000fe200078e0200 */
[-C--:B------:R-:W-:Y:S01]  /*0e20*/  LEA.HI R0, R3, R196.reuse, RZ, 0x2 ;  /* 0x000000c403007211 */ /* 0x080fe200078f10ff */
[----:B------:R-:W-:Y:S01]  /*0e30*/  IMAD.IADD R2, R7, 0x1, -R2 ;  /* 0x0000000107027824 */ /* 0x000fe200078e0a02 */
[----:B------:R-:W-:Y:S01]  /*0e40*/  LEA.HI R3, R3, R196, RZ, 0x3 ;  /* 0x000000c403037211 */ /* 0x000fe200078f18ff */
[----:B------:R-:W-:Y:S01]  /*0e50*/  IMAD R9, R8, 0x10, R9 ;  /* 0x0000001008097824 */ /* 0x000fe200078e0209 */
[----:B------:R-:W-:Y:S01]  /*0e60*/  LOP3.LUT R4, R4, 0x3fffffe, RZ, 0xc0, !PT ;  /* 0x03fffffe04047812 */ /* 0x000fe200078ec0ff */
[----:B------:R-:W-:Y:S01]  /*0e70*/  IMAD R2, R5, 0x8, R2 ;  /* 0x0000000805027824 */ /* 0x000fe200078e0202 */
[----:B------:R-:W-:Y:S01]  /*0e80*/  LOP3.LUT R233, R3, 0xfffffff8, RZ, 0xc0, !PT ;  /* 0xfffffff803e97812 */ /* 0x000fe200078ec0ff */
[----:B------:R-:W-:Y:S01]  /*0e90*/  VIADD R222, R23, 0x28 ;  /* 0x0000002817de7836 */ /* 0x000fe20000000000 */
[----:B------:R-:W-:Y:S01]  /*0ea0*/  SHF.R.S32.HI R231, RZ, 0x3, R3 ;  /* 0x00000003ffe77819 */ /* 0x000fe20000011403 */
[----:B------:R-:W-:Y:S01]  /*0eb0*/  IMAD.SHL.U32 R2, R2, 0x8, RZ ;  /* 0x0000000802027824 */ /* 0x000fe200078e00ff */
[----:B------:R-:W-:Y:S01]  /*0ec0*/  SHF.R.S32.HI R3, RZ, 0x1f, R226 ;  /* 0x0000001fff037819 */ /* 0x000fe200000114e2 */
[----:B------:R-:W-:Y:S01]  /*0ed0*/  IMAD.IADD R4, R13, 0x1, -R4 ;  /* 0x000000010d047824 */ /* 0x000fe200078e0a04 */
[----:B------:R-:W-:Y:S01]  /*0ee0*/  SHF.R.S32.HI R5, RZ, 0x1f, R0 ;  /* 0x0000001fff057819 */ /* 0x000fe20000011400 */
[C---:B------:R-:W-:Y:S01]  /*0ef0*/  VIADD R221, R23.reuse, 0x30 ;  /* 0x0000003017dd7836 */ /* 0x040fe20000000000 */
[----:B------:R0:W-:Y:S01]  /*0f00*/  STL [R1+0x32c], R2 ;  /* 0x00032c0201007387 */ /* 0x0001e20000100800 */
[----:B------:R-:W-:Y:S01]  /*0f10*/  IMAD R7, R4, 0x40, R9 ;  /* 0x0000004004077824 */ /* 0x000fe200078e0209 */
[----:B------:R-:W-:Y:S01]  /*0f20*/  SHF.R.S32.HI R4, RZ, 0x1f, R224 ;  /* 0x0000001fff047819 */ /* 0x000fe200000114e0 */
        /* <DEDUP_REMOVED lines=9> */
[----:B------:R-:W-:Y:S01]  /*0fc0*/  LOP3.LUT R207, R0, 0xfffffffc, RZ, 0xc0, !PT ;  /* 0xfffffffc00cf7812 */ /* 0x000fe200078ec0ff */
[C---:B------:R-:W-:Y:S01]  /*0fd0*/  VIADD R215, R23.reuse, 0x60 ;  /* 0x0000006017d77836 */ /* 0x040fe20000000000 */
[----:B-1----:R-:W-:Y:S01]  /*0fe0*/  SHF.R.S32.HI R3, RZ, 0x1f, R223 ;  /* 0x0000001fff037819 */ /* 0x002fe200000114df */
[----:B------:R0:W-:Y:S01]  /*0ff0*/  STL [R1+0x318], R2 ;  /* 0x0003180201007387 */ /* 0x0001e20000100800 */
[----:B------:R-:W-:Y:S01]  /*1000*/  VIADD R214, R23, 0x68 ;  /* 0x0000006817d67836 */ /* 0x000fe20000000000 */
[----:B------:R-:W-:Y:S01]  /*1010*/  LEA.HI R5, R5, R16, RZ, 0x3 ;  /* 0x0000001005057211 */ /* 0x000fe200078f18ff */
[C---:B------:R-:W-:Y:S01]  /*1020*/  VIADD R213, R23.reuse, 0x70 ;  /* 0x0000007017d57836 */ /* 0x040fe20000000000 */
[----:B------:R1:W-:Y:S01]  /*1030*/  STL [R1+0x310], R3 ;  /* 0x0003100301007387 */ /* 0x0003e20000100800 */
[----:B--2---:R-:W-:Y:S01]  /*1040*/  SHF.R.S32.HI R4, RZ, 0x1f, R221 ;  /* 0x0000001fff047819 */ /* 0x004fe200000114dd */
[----:B------:R-:W-:Y:S01]  /*1050*/  VIADD R212, R23, 0x78 ;  /* 0x0000007817d47836 */ /* 0x000fe20000000000 */
[----:B------:R-:W-:Y:S01]  /*1060*/  LOP3.LUT R5, R5, 0xfffffff8, RZ, 0xc0, !PT ;  /* 0xfffffff805057812 */ /* 0x000fe200078ec0ff */
[C---:B------:R-:W-:Y:S01]  /*1070*/  VIADD R211, R23.reuse, 0x80 ;  /* 0x0000008017d37836 */ /* 0x040fe20000000000 */
[----:B------:R-:W-:Y:S01]  /*1080*/  STL [R1+0x328], R7 ;  /* 0x0003280701007387 */ /* 0x000fe20000100800 */
[----:B0-----:R-:W-:Y:S01]  /*1090*/  SHF.R.S32.HI R2, RZ, 0x1f, R222 ;  /* 0x0000001fff027819 */ /* 0x001fe200000114de */
[----:B------:R-:W-:-:S02]  /*10a0*/  VIADD R210, R23, 0x88 ;  /* 0x0000008817d27836 */ /* 0x000fc40000000000 */
[----:B------:R0:W-:Y:S01]  /*10b0*/  STL [R1+0x304], R4 ;  /* 0x0003040401007387 */ /* 0x0001e20000100800 */
[----:B-1----:R-:W-:Y:S01]  /*10c0*/  SHF.R.S32.HI R3, RZ, 0x1f, R220 ;  /* 0x0000001fff037819 */ /* 0x002fe200000114dc */
[----:B------:R-:W-:Y:S02]  /*10d0*/  IMAD.IADD R207, R196, 0x1, -R207 ;  /* 0x00000001c4cf7824 */ /* 0x000fe400078e0acf */
[----:B------:R1:W-:Y:S01]  /*10e0*/  STL [R1+0x30c], R2 ;  /* 0x00030c0201007387 */ /* 0x0003e20000100800 */
[----:B------:R-:W-:Y:S02]  /*10f0*/  IMAD.IADD R234, R16, 0x1, -R5 ;  /* 0x0000000110ea7824 */ /* 0x000fe400078e0a05 */
[C---:B------:R-:W-:Y:S01]  /*1100*/  LEA.HI R0, R207.reuse, R207, RZ, 0x1 ;  /* 0x000000cfcf007211 */ /* 0x040fe200078f08ff */
[----:B------:R2:W-:Y:S01]  /*1110*/  STL [R1+0x300], R3 ;  /* 0x0003000301007387 */ /* 0x0005e20000100800 */
[----:B------:R-:W-:Y:S01]  /*1120*/  IMAD.SHL.U32 R203, R234, 0x40, RZ ;  /* 0x00000040eacb7824 */ /* 0x000fe200078e00ff */
[----:B0-----:R-:W-:Y:S01]  /*1130*/  SHF.R.S32.HI R4, RZ, 0x1f, R218 ;  /* 0x0000001fff047819 */ /* 0x001fe200000114da */
[----:B------:R-:W-:Y:S01]  /*1140*/  IMAD.SHL.U32 R192, R207, 0x4, RZ ;  /* 0x00000004cfc07824 */ /* 0x000fe200078e00ff */
[----:B------:R-:W-:Y:S01]  /*1150*/  LOP3.LUT R0, R0, 0x1ffffffe, RZ, 0xc0, !PT ;  /* 0x1ffffffe00007812 */ /* 0x000fe200078ec0ff */
[C---:B------:R-:W-:Y:S01]  /*1160*/  VIADD R229, R23.reuse, 0x90 ;  /* 0x0000009017e57836 */ /* 0x040fe20000000000 */
[----:B-1----:R-:W-:Y:S01]  /*1170*/  SHF.R.S32.HI R2, RZ, 0x1f, R219 ;  /* 0x0000001fff027819 */ /* 0x002fe200000114db */
[----:B------:R0:W-:Y:S01]  /*1180*/  STL [R1+0x2f8], R4 ;  /* 0x0002f80401007387 */ /* 0x0001e20000100800 */
[----:B------:R-:W-:Y:S01]  /*1190*/  VIADD R228, R23, 0x98 ;  /* 0x0000009817e47836 */ /* 0x000fe20000000000 */
[----:B------:R-:W-:Y:S01]  /*11a0*/  LOP3.LUT R203, R203, 0x1c0, RZ, 0xc0, !PT ;  /* 0x000001c0cbcb7812 */ /* 0x000fe200078ec0ff */
[----:B------:R-:W-:Y:S01]  /*11b0*/  VIADD R227, R23, 0xa0 ;  /* 0x000000a017e37836 */ /* 0x000fe20000000000 */
[----:B------:R1:W-:Y:S01]  /*11c0*/  STL [R1+0x2fc], R2 ;  /* 0x0002fc0201007387 */ /* 0x0003e20000100800 */
[----:B--2---:R-:W-:Y:S01]  /*11d0*/  SHF.R.S32.HI R3, RZ, 0x1f, R217 ;  /* 0x0000001fff037819 */ /* 0x004fe200000114d9 */
[----:B------:R-:W-:Y:S01]  /*11e0*/  VIADD R200, R192, 0x40 ;  /* 0x00000040c0c87836 */ /* 0x000fe20000000000 */
[----:B------:R-:W-:Y:S01]  /*11f0*/  SHF.R.U32.HI R206, RZ, 0x3, R203 ;  /* 0x00000003ffce7819 */ /* 0x000fe200000116cb */
[----:B------:R-:W-:Y:S01]  /*1200*/  IMAD.IADD R0, R207, 0x1, -R0 ;  /* 0x00000001cf007824 */ /* 0x000fe200078e0a00 */
[----:B------:R-:W-:Y:S01]  /*1210*/  SHF.R.S32.HI R237, RZ, 0x1f, R229 ;  /* 0x0000001fffed7819 */ /* 0x000fe200000114e5 */
[----:B------:R2:W-:Y:S01]  /*1220*/  STL [R1+0x2f4], R3 ;  /* 0x0002f40301007387 */ /* 0x0005e20000100800 */
[----:B0-----:R-:W-:Y:S01]  /*1230*/  SHF.R.S32.HI R4, RZ, 0x1f, R215 ;  /* 0x0000001fff047819 */ /* 0x001fe200000114d7 */
[----:B------:R-:W-:Y:S01]  /*1240*/  IMAD.IADD R233, R196, 0x1, -R233 ;  /* 0x00000001c4e97824 */ /* 0x000fe200078e0ae9 */
[----:B------:R-:W-:Y:S01]  /*1250*/  SHF.R.S32.HI R236, RZ, 0x1f, R228 ;  /* 0x0000001fffec7819 */ /* 0x000fe200000114e4 */
[----:B------:R-:W-:Y:S01]  /*1260*/  IMAD.IADD R230, R192, 0x1, R200 ;  /* 0x00000001c0e67824 */ /* 0x000fe200078e02c8 */
[----:B-1----:R-:W-:Y:S01]  /*1270*/  SHF.R.S32.HI R2, RZ, 0x1f, R216 ;  /* 0x0000001fff027819 */ /* 0x002fe200000114d8 */
[----:B------:R0:W-:Y:S01]  /*1280*/  STL [R1+0x2ec], R4 ;  /* 0x0002ec0401007387 */ /* 0x0001e20000100800 */
[----:B------:R-:W-:Y:S01]  /*1290*/  VIADD R204, R23, 0xa8 ;  /* 0x000000a817cc7836 */ /* 0x000fe20000000000 */
[----:B------:R-:W-:Y:S01]  /*12a0*/  SHF.R.S32.HI R235, RZ, 0x1f, R227 ;  /* 0x0000001fffeb7819 */ /* 0x000fe200000114e3 */
[----:B------:R-:W-:Y:S01]  /*12b0*/  IMAD R194, R0, 0x8, R7 ;  /* 0x0000000800c27824 */ /* 0x000fe200078e0207 */
[----:B------:R1:W-:Y:S01]  /*12c0*/  STL [R1+0x2f0], R2 ;  /* 0x0002f00201007387 */ /* 0x0003e20000100800 */
[----:B--2---:R-:W-:-:S05]  /*12d0*/  SHF.R.S32.HI R3, RZ, 0x1f, R214 ;  /* 0x0000001fff037819 */ /* 0x004fca00000114d6 */
[----:B------:R2:W-:Y:S01]  /*12e0*/  STL [R1+0x2e8], R3 ;  /* 0x0002e80301007387 */ /* 0x0005e20000100800 */
[----:B0-----:R-:W-:Y:S02]  /*12f0*/  SHF.R.S32.HI R4, RZ, 0x1f, R212 ;  /* 0x0000001fff047819 */ /* 0x001fe400000114d4 */
[----:B-1----:R-:W-:-:S03]  /*1300*/  SHF.R.S32.HI R2, RZ, 0x1f, R213 ;  /* 0x0000001fff027819 */ /* 0x002fc600000114d5 */
[----:B------:R-:W-:Y:S04]  /*1310*/  STL [R1+0x2e0], R4 ;  /* 0x0002e00401007387 */ /* 0x000fe80000100800 */
[----:B------:R0:W-:Y:S01]  /*1320*/  STL [R1+0x2e4], R2 ;  /* 0x0002e40201007387 */ /* 0x0001e20000100800 */
[----:B--2---:R-:W-:-:S05]  /*1330*/  SHF.R.S32.HI R3, RZ, 0x1f, R211 ;  /* 0x0000001fff037819 */ /* 0x004fca00000114d3 */
[----:B------:R1:W-:Y:S01]  /*1340*/  STL [R1+0x2dc], R3 ;  /* 0x0002dc0301007387 */ /* 0x0003e20000100800 */
[----:B0-----:R-:W-:-:S05]  /*1350*/  SHF.R.S32.HI R2, RZ, 0x1f, R210 ;  /* 0x0000001fff027819 */ /* 0x001fca00000114d2 */
[----:B------:R1:W-:Y:S02]  /*1360*/  STL [R1+0x2d8], R2 ;  /* 0x0002d80201007387 */ /* 0x0003e40000100800 */
.L_x_4857:
[----:B------:R-:W-:Y:S01]  /*1370*/  ULDC.64 UR6, c[0x0][0xa28] ;  /* 0x00028a0000067ab9 */ /* 0x000fe20000000a00 */
[----:B------:R-:W-:Y:S01]  /*1380*/  ULDC.64 UR8, c[0x0][0xa18] ;  /* 0x0002860000087ab9 */ /* 0x000fe20000000a00 */
[----:B------:R-:W-:Y:S01]  /*1390*/  UISETP.NE.U32.AND UP0, UPT, UR6, URZ, UPT ;  /* 0x0000003f0600728c */ /* 0x000fe2000bf05070 */
[----:B0-----:R-:W0:Y:S01]  /*13a0*/  LDC.64 R14, c[0x0][0x418] ;  /* 0x00010600ff0e7b82 */ /* 0x001e220000000a00 */
[----:B------:R-:W-:Y:S01]  /*13b0*/  UISETP.NE.U32.AND UP1, UPT, UR8, URZ, UPT ;  /* 0x0000003f0800728c */ /* 0x000fe2000bf25070 */
[----:B------:R-:W-:Y:S01]  /*13c0*/  IMAD.MOV.U32 R13, RZ, RZ, RZ ;  /* 0x000000ffff0d7224 */ /* 0x000fe200078e00ff */
[----:B------:R-:W-:Y:S01]  /*13d0*/  UISETP.NE.AND.EX UP0, UPT, UR7, URZ, UPT, UP0 ;  /* 0x0000003f0700728c */ /* 0x000fe2000bf05300 */
[----:B------:R-:W-:Y:S01]  /*13e0*/  IMAD.MOV.U32 R17, RZ, RZ, RZ ;  /* 0x000000ffff117224 */ /* 0x000fe200078e00ff */
[----:B------:R-:W-:Y:S01]  /*13f0*/  UISETP.NE.AND.EX UP1, UPT, UR9, URZ, UPT, UP1 ;  /* 0x0000003f0900728c */ /* 0x000fe2000bf25310 */
[----:B------:R-:W-:Y:S02]  /*1400*/  ULDC.64 UR6, c[0x0][0xa08] ;  /* 0x0002820000067ab9 */ /* 0x000fe40000000a00 */
[----:B--2---:R-:W2:Y:S01]  /*1410*/  LDC R19, c[0x0][0x288] ;  /* 0x0000a200ff137b82 */ /* 0x004ea20000000800 */
[----:B------:R-:W-:Y:S01]  /*1420*/  UIMAD.WIDE UR8, UR45, 0x4, UR6 ;  /* 0x000000042d0878a5 */ /* 0x000fe2000f8e0206 */
[----:B------:R-:W-:Y:S01]  /*1430*/  PLOP3.LUT P1, PT, PT, PT, UP0, 0x80, 0x0 ;  /* 0x000000000000781c */ /* 0x000fe20003f2f008 */
[----:B------:R-:W-:Y:S01]  /*1440*/  ULDC.64 UR10, c[0x0][0xa08] ;  /* 0x00028200000a7ab9 */ /* 0x000fe20000000a00 */
[----:B------:R-:W-:Y:S01]  /*1450*/  PLOP3.LUT P3, PT, PT, PT, UP1, 0x80, 0x0 ;  /* 0x000000000000781c */ /* 0x000fe20003f6f018 */
[----:B------:R-:W-:Y:S01]  /*1460*/  ULDC.64 UR12, c[0x0][0x208] ;  /* 0x00008200000c7ab9 */ /* 0x000fe20000000a00 */
[----:B------:R-:W-:Y:S01]  /*1470*/  @UP0 ULDC.64 UR6, c[0x0][0xa28] ;  /* 0x00028a0000060ab9 */ /* 0x000fe20000000a00 */
[----:B------:R-:W-:Y:S01]  /*1480*/  ISETP.NE.U32.AND P0, PT, RZ, UR10, PT ;  /* 0x0000000aff007c0c */ /* 0x000fe2000bf05070 */
[----:B------:R-:W-:Y:S01]  /*1490*/  @UP0 UIMAD.WIDE UR6, UR45, 0x4, UR6 ;  /* 0x000000042d0608a5 */ /* 0x000fe2000f8e0206 */
[----:B---3--:R-:W3:Y:S08]  /*14a0*/  LDC R9, c[0x0][0x424] ;  /* 0x00010900ff097b82 */ /* 0x008ef00000000800 */
[----:B-1--4-:R-:W4:Y:S01]  /*14b0*/  LDC R11, c[0x0][0x2f0] ;  /* 0x0000bc00ff0b7b82 */ /* 0x012f220000000800 */
[----:B-1----:R-:W-:Y:S01]  /*14c0*/  IMAD.U32 R2, RZ, RZ, UR6 ;  /* 0x00000006ff027e24 */ /* 0x002fe2000f8e00ff */
[----:B------:R-:W-:Y:S01]  /*14d0*/  ISETP.NE.AND.EX P0, PT, RZ, UR11, PT, P0 ;  /* 0x0000000bff007c0c */ /* 0x000fe2000bf05300 */
[----:B------:R-:W-:Y:S01]  /*14e0*/  IMAD.U32 R3, RZ, RZ, UR7 ;  /* 0x00000007ff037e24 */ /* 0x000fe2000f8e00ff */
[----:B------:R-:W-:Y:S01]  /*14f0*/  @UP1 ULDC.64 UR6, c[0x0][0xa18] ;  /* 0x0002860000061ab9 */ /* 0x000fe20000000a00 */
[----:B------:R-:W-:Y:S01]  /*1500*/  LOP3.LUT R8, R10, 0xff000000, RZ, 0xc0, !PT ;  /* 0xff0000000a087812 */ /* 0x000fe200078ec0ff */
[----:B------:R-:W-:Y:S01]  /*1510*/  @UP1 UIMAD.WIDE UR6, UR45, 0x4, UR6 ;  /* 0x000000042d0618a5 */ /* 0x000fe2000f8e0206 */
[----:B------:R-:W-:Y:S01]  /*1520*/  IMAD.U32 R4, RZ, RZ, UR8 ;  /* 0x00000008ff047e24 */ /* 0x000fe2000f8e00ff */
[----:B-----5:R1:W5:Y:S01]  /*1530*/  @P1 LDG.E R13, desc[UR12][R2.64] ;  /* 0x0000000c020d1981 */ /* 0x020362000c1e1900 */
[----:B------:R-:W-:Y:S01]  /*1540*/  IMAD.U32 R5, RZ, RZ, UR9 ;  /* 0x00000009ff057e24 */ /* 0x000fe2000f8e00ff */
[----:B0-----:R-:W-:-:S02]  /*1550*/  ISETP.NE.U32.AND P1, PT, R14, RZ, PT ;  /* 0x000000ff0e00720c */ /* 0x001fc40003f25070 */
[----:B------:R-:W-:Y:S02]  /*1560*/  IMAD.U32 R6, RZ, RZ, UR6 ;  /* 0x00000006ff067e24 */ /* 0x000fe4000f8e00ff */
[----:B------:R-:W-:Y:S01]  /*1570*/  IMAD.U32 R7, RZ, RZ, UR7 ;  /* 0x00000007ff077e24 */ /* 0x000fe2000f8e00ff */
[----:B------:R-:W-:Y:S01]  /*1580*/  ULDC.64 UR6, c[0x0][0xa20] ;  /* 0x0002880000067ab9 */ /* 0x000fe20000000a00 */
[----:B------:R-:W-:Y:S01]  /*1590*/  LOP3.LUT R0, R10, 0xff0000, RZ, 0xc0, !PT ;  /* 0x00ff00000a007812 */ /* 0x000fe200078ec0ff */
[----:B------:R0:W5:Y:S01]  /*15a0*/  @P0 LDG.E R17, desc[UR12][R4.64] ;  /* 0x0000000c04110981 */ /* 0x000162000c1e1900 */
[----:B------:R-:W-:Y:S02]  /*15b0*/  ISETP.NE.U32.AND P2, PT, RZ, UR6, PT ;  /* 0x00000006ff007c0c */ /* 0x000fe4000bf45070 */
[----:B-1----:R-:W-:Y:S01]  /*15c0*/  SHF.R.U32.HI R3, RZ, 0x8, R8 ;  /* 0x00000008ff037819 */ /* 0x002fe20000011608 */
[----:B--2---:R0:W5:Y:S01]  /*15d0*/  @P3 LDG.E R19, desc[UR12][R6.64] ;  /* 0x0000000c06133981 */ /* 0x004162000c1e1900 */
[----:B------:R-:W-:-:S02]  /*15e0*/  ISETP.NE.AND.EX P1, PT, R15, RZ, PT, P1 ;  /* 0x000000ff0f00720c */ /* 0x000fc40003f25310 */
[----:B------:R-:W-:Y:S02]  /*15f0*/  ISETP.NE.AND.EX P2, PT, RZ, UR7, PT, P2 ;  /* 0x00000007ff007c0c */ /* 0x000fe4000bf45320 */
[----:B------:R-:W-:Y:S02]  /*1600*/  LEA.HI R201, R0, R3, RZ, 0x10 ;  /* 0x0000000300c97211 */ /* 0x000fe400078f80ff */
[----:B------:R-:W-:Y:S02]  /*1610*/  LOP3.LUT R195, R10, 0xffff, RZ, 0xc0, !PT ;  /* 0x0000ffff0ac37812 */ /* 0x000fe400078ec0ff */
[----:B---3--:R-:W-:Y:S01]  /*1620*/  SEL R0, R9, 0x1, P1 ;  /* 0x0000000109007807 */ /* 0x008fe20000800000 */
[----:B0-----:R-:W-:Y:S06]  /*1630*/  @P3 BRA `(.L_x_4682) ;  /* 0x0000000000303947 */ /* 0x001fec0003800000 */
        /* <DEDUP_REMOVED lines=12> */
.L_x_4682:
[----:B------:R-:W-:Y:S01]  /*1700*/  ULDC UR46, c[0x0][0x348] ;  /* 0x0000d200002e7ab9 */ /* 0x000fe20000000800 */
[----:B----4-:R-:W-:Y:S02]  /*1710*/  IMAD R26, R0, R11, RZ ;  /* 0x0000000b001a7224 */ /* 0x010fe400078e02ff */
        /* <DEDUP_REMOVED lines=9> */
.L_x_4683:
[----:B------:R-:W-:Y:S05]  /*17b0*/  @!P0 BRA `(.L_x_4684) ;  /* 0x0000000000108947 */ /* 0x000fea0003800000 */
[----:B------:R-:W-:Y:S02]  /*17c0*/  ULDC.64 UR6, c[0x0][0x208] ;  /* 0x0000820000067ab9 */ /* 0x000fe40000000a00 */
[----:B------:R-:W2:Y:S04]  /*17d0*/  LDG.E R3, desc[UR6][R4.64] ;  /* 0x0000000604037981 */ /* 0x000ea8000c1e1900 */
[----:B------:R-:W2:Y:S02]  /*17e0*/  LDG.E R26, desc[UR6][R4.64+0x4] ;  /* 0x00000406041a7981 */ /* 0x000ea4000c1e1900 */
[----:B--2---:R-:W-:-:S07]  /*17f0*/  IMAD.IADD R26, R26, 0x1, -R3 ;  /* 0x000000011a1a7824 */ /* 0x004fce00078e0a03 */
.L_x_4684:
[----:B------:R-:W2:Y:S01]  /*1800*/  LDL R0, [R1+0x308] ;  /* 0x0003080001007983 */ /* 0x000ea20000100800 */
[----:B------:R-:W-:Y:S01]  /*1810*/  ULDC.64 UR6, c[0x0][0xa10] ;  /* 0x0002840000067ab9 */ /* 0x000fe20000000a00 */
[----:B------:R-:W-:Y:S01]  /*1820*/  ULDC.64 UR10, c[0x0][0x208] ;  /* 0x00008200000a7ab9 */ /* 0x000fe20000000a00 */
[----:B------:R-:W-:Y:S01]  /*1830*/  UISETP.NE.U32.AND UP0, UPT, UR6, URZ, UPT ;  /* 0x0000003f0600728c */ /* 0x000fe2000bf05070 */
[----:B------:R-:W1:Y:S03]  /*1840*/  S2UR UR5, SR_SWINHI ;  /* 0x00000000000579c3 */ /* 0x000e660000002f00 */
[----:B------:R-:W-:Y:S01]  /*1850*/  UISETP.NE.AND.EX UP0, UPT, UR7, URZ, UPT, UP0 ;  /* 0x0000003f0700728c */ /* 0x000fe2000bf05300 */
[----:B------:R-:W3:Y:S04]  /*1860*/  S2R R5, SR_TID.X ;  /* 0x0000000000057919 */ /* 0x000ee80000002100 */
[----:B------:R-:W4:Y:S01]  /*1870*/  LDC.64 R14, c[0x0][0x9e0] ;  /* 0x00027800ff0e7b82 */ /* 0x000f220000000a00 */
[----:B------:R-:W-:-:S05]  /*1880*/  PLOP3.LUT P2, PT, PT, PT, UP0, 0x80, 0x0 ;  /* 0x000000000000781c */ /* 0x000fca0003f4f008 */
[----:B------:R-:W-:Y:S02]  /*1890*/  @UP0 ULDC.64 UR6, c[0x0][0xa10] ;  /* 0x0002840000060ab9 */ /* 0x000fe40000000a00 */
[----:B------:R-:W-:-:S06]  /*18a0*/  @UP0 UIMAD.WIDE UR6, UR45, 0x4, UR6 ;  /* 0x000000042d0608a5 */ /* 0x000fcc000f8e0206 */
[----:B0-----:R-:W-:Y:S02]  /*18b0*/  IMAD.U32 R2, RZ, RZ, UR6 ;  /* 0x00000006ff027e24 */ /* 0x001fe4000f8e00ff */
[----:B------:R-:W-:Y:S01]  /*18c0*/  IMAD.U32 R3, RZ, RZ, UR7 ;  /* 0x00000007ff037e24 */ /* 0x000fe2000f8e00ff */
[----:B------:R-:W-:-:S04]  /*18d0*/  ULDC.64 UR6, c[0x0][0xa30] ;  /* 0x00028c0000067ab9 */ /* 0x000fc80000000a00 */
[----:B------:R-:W4:Y:S04]  /*18e0*/  @P2 LDG.E R4, desc[UR10][R2.64] ;  /* 0x0000000a02042981 */ /* 0x000f28000c1e1900 */
[----:B------:R-:W4:Y:S01]  /*18f0*/  @P2 LDG.E R12, desc[UR10][R2.64+0x4] ;  /* 0x0000040a020c2981 */ /* 0x000f22000c1e1900 */
[----:B------:R-:W-:-:S04]  /*1900*/  UISETP.NE.U32.AND UP1, UPT, UR6, URZ, UPT ;  /* 0x0000003f0600728c */ /* 0x000fc8000bf25070 */
[----:B------:R-:W-:-:S06]  /*1910*/  UISETP.NE.AND.EX UP1, UPT, UR7, URZ, UPT, UP1 ;  /* 0x0000003f0700728c */ /* 0x000fcc000bf25310 */
[----:B------:R-:W-:-:S05]  /*1920*/  PLOP3.LUT P3, PT, PT, PT, UP1, 0x80, 0x0 ;  /* 0x000000000000781c */ /* 0x000fca0003f6f018 */
[----:B------:R-:W-:Y:S02]  /*1930*/  @UP1 ULDC.64 UR6, c[0x0][0xa30] ;  /* 0x00028c0000061ab9 */ /* 0x000fe40000000a00 */
[----:B------:R-:W-:-:S06]  /*1940*/  @UP1 UIMAD.WIDE UR6, UR45, 0x4, UR6 ;  /* 0x000000042d0618a5 */ /* 0x000fcc000f8e0206 */
[----:B------:R-:W-:Y:S02]  /*1950*/  IMAD.U32 R8, RZ, RZ, UR6 ;  /* 0x00000006ff087e24 */ /* 0x000fe4000f8e00ff */
[----:B------:R-:W-:-:S05]  /*1960*/  IMAD.U32 R9, RZ, RZ, UR7 ;  /* 0x00000007ff097e24 */ /* 0x000fca000f8e00ff */
[----:B------:R0:W4:Y:S01]  /*1970*/  @P3 LDG.E R20, desc[UR10][R8.64] ;  /* 0x0000000a08143981 */ /* 0x000122000c1e1900 */
[----:B------:R-:W-:Y:S01]  /*1980*/  UMOV UR36, UR39 ;  /* 0x0000002700247c82 */ /* 0x000fe20008000000 */
[----:B-1----:R-:W-:Y:S01]  /*1990*/  UMOV UR37, UR5 ;  /* 0x0000000500257c82 */ /* 0x002fe20008000000 */
[----:B------:R-:W-:Y:S01]  /*19a0*/  UIADD3 UR7, UP1, UR36, 0x30890, URZ ;  /* 0x0003089024077890 */ /* 0x000fe2000ff3e03f */
[----:B---3--:R-:W-:Y:S01]  /*19b0*/  LOP3.LUT R5, R5, 0x7f, RZ, 0xc0, !PT ;  /* 0x0000007f05057812 */ /* 0x008fe200078ec0ff */
[----:B------:R-:W-:Y:S01]  /*19c0*/  IMAD.MOV.U32 R10, RZ, RZ, 0x9000 ;  /* 0x00009000ff0a7424 */ /* 0x000fe200078e00ff */
[----:B------:R-:W-:Y:S02]  /*19d0*/  USHF.L.U32 UR61, UR4, 0x7, URZ ;  /* 0x00000007043d7899 */ /* 0x000fe4000800063f */
[----:B------:R-:W-:Y:S01]  /*19e0*/  ISETP.NE.AND P1, PT, R5, RZ, PT ;  /* 0x000000ff0500720c */ /* 0x000fe20003f25270 */
[----:B0-----:R-:W-:Y:S01]  /*19f0*/  IMAD.U32 R8, RZ, RZ, UR7 ;  /* 0x00000007ff087e24 */ /* 0x001fe2000f8e00ff */
[----:B------:R-:W-:Y:S01]  /*1a00*/  UIADD3 UR9, UP2, UR36, 0x308a0, URZ ;  /* 0x000308a024097890 */ /* 0x000fe2000ff5e03f */
[----:B------:R-:W-:Y:S01]  /*1a10*/  IMAD.MOV.U32 R5, RZ, RZ, 0x100 ;  /* 0x00000100ff057424 */ /* 0x000fe200078e00ff */
[----:B------:R-:W-:Y:S01]  /*1a20*/  UIADD3 UR4, UR61, 0x7f, URZ ;  /* 0x0000007f3d047890 */ /* 0x000fe2000fffe03f */
[----:B------:R-:W-:Y:S01]  /*1a30*/  IMAD.MOV.U32 R6, RZ, RZ, 0x1 ;  /* 0x00000001ff067424 */ /* 0x000fe200078e00ff */
[----:B------:R-:W-:Y:S01]  /*1a40*/  STL.64 [R1], RZ ;  /* 0x000000ff01007387 */ /* 0x000fe20000100a00 */
[----:B------:R-:W-:Y:S01]  /*1a50*/  IMAD.MOV.U32 R7, RZ, RZ, RZ ;  /* 0x000000ffff077224 */ /* 0x000fe200078e00ff */
[----:B------:R-:W-:Y:S01]  /*1a60*/  UIADD3.X UR10, URZ, UR37, URZ, UP2, !UPT ;  /* 0x000000253f0a7290 */ /* 0x000fe200097fe43f */
[----:B------:R-:W-:-:S05]  /*1a70*/  IMAD.U32 R2, RZ, RZ, UR9 ;  /* 0x00000009ff027e24 */ /* 0x000fca000f8e00ff */
[----:B------:R-:W-:Y:S01]  /*1a80*/  IMAD.U32 R3, RZ, RZ, UR10 ;  /* 0x0000000aff037e24 */ /* 0x000fe2000f8e00ff */
[----:B-----5:R-:W-:-:S04]  /*1a90*/  R2UR UR44, R26 ;  /* 0x000000001a2c72ca */ /* 0x020fc800000e0000 */
[----:B------:R-:W-:Y:S04]  /*1aa0*/  STL.64 [R1+0x10], R2 ;  /* 0x0000100201007387 */ /* 0x000fe80000100a00 */
[----:B------:R-:W-:Y:S01]  /*1ab0*/  STL.64 [R1+0x30], R2 ;  /* 0x0000300201007387 */ /* 0x000fe20000100a00 */
[----:B--2---:R-:W-:Y:S02]  /*1ac0*/  R2UR UR8, R0 ;  /* 0x00000000000872ca */ /* 0x004fe400000e0000 */
[----:B------:R-:W0:Y:S02]  /*1ad0*/  LDC R0, c[0x0][0x448] ;  /* 0x00011200ff007b82 */ /* 0x000e240000000800 */
[----:B0-----:R-:W-:-:S09]  /*1ae0*/  ISETP.NE.AND P0, PT, R0, 0x1, PT ;  /* 0x000000010000780c */ /* 0x001fd20003f05270 */
[----:B------:R-:W-:Y:S01]  /*1af0*/  IMAD.U32 R11, RZ, RZ, UR8 ;  /* 0x00000008ff0b7e24 */ /* 0x000fe2000f8e00ff */
[----:B------:R-:W-:Y:S01]  /*1b00*/  UIADD3.X UR8, URZ, UR37, URZ, UP1, !UPT ;  /* 0x000000253f087290 */ /* 0x000fe20008ffe43f */
[----:B----4-:R-:W-:Y:S02]  /*1b10*/  @P2 R2UR UR6, R4 ;  /* 0x00000000040622ca */ /* 0x010fe400000e0000 */
[----:B------:R-:W-:Y:S01]  /*1b20*/  @P2 R2UR UR5, R12 ;  /* 0x000000000c0522ca */ /* 0x000fe200000e0000 */
[----:B------:R-:W0:Y:S08]  /*1b30*/  @P0 LDC R0, c[0x0][0x44c] ;  /* 0x00011300ff000b82 */ /* 0x000e300000000800 */
[----:B------:R-:W1:Y:S01]  /*1b40*/  @P0 LDC R12, c[0x0][0x450] ;  /* 0x00011400ff0c0b82 */ /* 0x000e620000000800 */
[----:B------:R-:W-:Y:S01]  /*1b50*/  IMAD.U32 R9, RZ, RZ, UR8 ;  /* 0x00000008ff097e24 */ /* 0x000fe2000f8e00ff */
[----:B------:R2:W-:Y:S02]  /*1b60*/  STL.64 [R1+0x18], R10 ;  /* 0x0000180a01007387 */ /* 0x0005e40000100a00 */
[----:B------:R-:W-:Y:S01]  /*1b70*/  @UP0 UIADD3 UR46, -UR6, UR5, URZ ;  /* 0x00000005062e0290 */ /* 0x000fe2000fffe13f */
[----:B------:R-:W-:Y:S01]  /*1b80*/  SEL R4, RZ, 0x1, P1 ;  /* 0x00000001ff047807 */ /* 0x000fe20000800000 */
[----:B------:R-:W-:Y:S01]  /*1b90*/  STL.64 [R1+0x8], R8 ;  /* 0x0000080801007387 */ /* 0x000fe20000100a00 */
[----:B------:R-:W-:Y:S01]  /*1ba0*/  ISETP.GE.AND P2, PT, R15, 0x1, PT ;  /* 0x000000010f00780c */ /* 0x000fe20003f46270 */
[----:B--2---:R-:W-:-:S02]  /*1bb0*/  IMAD.IADD R10, R26, 0x1, -R13 ;  /* 0x000000011a0a7824 */ /* 0x004fc400078e0a0d */
[----:B------:R0:W-:Y:S02]  /*1bc0*/  STL.128 [R1+0x20], R4 ;  /* 0x0000200401007387 */ /* 0x0001e40000100c00 */
[----:B------:R-:W-:-:S05]  /*1bd0*/  VIADD R22, R10, UR46 ;  /* 0x0000002e0a167c36 */ /* 0x000fca0008000000 */
[----:B------:R-:W-:Y:S01]  /*1be0*/  IADD3 R25, R22, 0x1, -R19 ;  /* 0x0000000116197810 */ /* 0x000fe20007ffe813 */
[----:B0-----:R-:W-:-:S04]  /*1bf0*/  @P0 IMAD.HI.U32 R5, R0, UR4, RZ ;  /* 0x0000000400050c27 */ /* 0x001fc8000f8e00ff */
[----:B------:R-:W-:Y:S02]  /*1c00*/  VIADD R0, R22, 0x5f ;  /* 0x0000005f16007836 */ /* 0x000fe40000000000 */
[----:B------:R-:W-:Y:S01]  /*1c10*/  IMAD.U32 R4, RZ, RZ, UR4 ;  /* 0x00000004ff047e24 */ /* 0x000fe2000f8e00ff */
[----:B-1----:R-:W-:Y:S01]  /*1c20*/  @P0 SHF.R.U32.HI R4, RZ, R12, R5 ;  /* 0x0000000cff040219 */ /* 0x002fe20000011605 */
[----:B------:R-:W-:Y:S01]  /*1c30*/  IMAD.HI R0, R0, 0x2aaaaaab, RZ ;  /* 0x2aaaaaab00007827 */ /* 0x000fe200078e02ff */
[----:B------:R-:W-:-:S03]  /*1c40*/  @P3 R2UR UR44, R20 ;  /* 0x00000000142c32ca */ /* 0x000fc600000e0000 */
[----:B------:R-:W-:Y:S01]  /*1c50*/  IMAD.IADD R7, R25, 0x1, R4 ;  /* 0x0000000119077824 */ /* 0x000fe200078e0204 */
[----:B------:R-:W-:-:S03]  /*1c60*/  SHF.R.U32.HI R3, RZ, 0x1f, R0 ;  /* 0x0000001fff037819 */ /* 0x000fc60000011600 */
[----:B------:R-:W-:Y:S01]  /*1c70*/  IMAD.IADD R14, R7, 0x1, R14 ;  /* 0x00000001070e7824 */ /* 0x000fe200078e020e */
[----:B------:R-:W-:Y:S01]  /*1c80*/  LEA.HI.SX32 R78, R0, R3, 0x1c ;  /* 0x00000003004e7211 */ /* 0x000fe200078fe2ff */
[----:B------:R-:W-:Y:S06]  /*1c90*/  @!P2 BRA `(.L_x_4685) ;  /* 0x000000000040a947 */ /* 0x000fec0003800000 */
[C---:B------:R-:W-:Y:S01]  /*1ca0*/  ISETP.GT.AND P1, PT, R7.reuse, RZ, PT ;  /* 0x000000ff0700720c */ /* 0x040fe20003f24270 */
[----:B------:R-:W-:-:S12]  /*1cb0*/  VIADD R0, R7, 0xffffffff ;  /* 0xffffffff07007836 */ /* 0x000fd80000000000 */
        /* <DEDUP_REMOVED lines=8> */
.L_x_4686:
[----:B------:R-:W-:-:S13]  /*1d40*/  ISETP.NE.AND P1, PT, R15, 0x1, PT ;  /* 0x000000010f00780c */ /* 0x000fda0003f25270 */
[----:B------:R-:W0:Y:S02]  /*1d50*/  @P1 LDC.64 R2, c[0x0][0x9e8] ;  /* 0x00027a00ff021b82 */ /* 0x000e240000000a00 */
[----:B0-----:R-:W-:-:S05]  /*1d60*/  @P1 IMAD.HI.U32 R2, R0, R2, RZ ;  /* 0x0000000200021227 */ /* 0x001fca00078e00ff */
[----:B------:R-:W-:-:S07]  /*1d70*/  @P1 SHF.R.U32.HI R0, RZ, R3, R2 ;  /* 0x00000003ff001219 */ /* 0x000fce0000011602 */
.L_x_4687:
[----:B------:R-:W-:-:S05]  /*1d80*/  IMAD R3, R0, R15, R15 ;  /* 0x0000000f00037224 */ /* 0x000fca00078e020f */
[----:B------:R-:W-:-:S07]  /*1d90*/  VIMNMX R14, R14, R3, PT ;  /* 0x000000030e0e7248 */ /* 0x000fce0003fe0100 */
.L_x_4685:
[----:B------:R-:W0:Y:S01]  /*1da0*/  @P0 LDC R0, c[0x0][0x44c] ;  /* 0x00011300ff000b82 */ /* 0x000e220000000800 */
[----:B------:R-:W-:Y:S02]  /*1db0*/  VIADD R14, R14, 0x5f ;  /* 0x0000005f0e0e7836 */ /* 0x000fe40000000000 */
[----:B------:R-:W-:Y:S02]  /*1dc0*/  IMAD.U32 R5, RZ, RZ, UR61 ;  /* 0x0000003dff057e24 */ /* 0x000fe4000f8e00ff */
[----:B------:R-:W-:-:S03]  /*1dd0*/  IMAD.HI R14, R14, 0x2aaaaaab, RZ ;  /* 0x2aaaaaab0e0e7827 */ /* 0x000fc600078e02ff */
[----:B------:R-:W1:Y:S01]  /*1de0*/  @P0 LDC R3, c[0x0][0x450] ;  /* 0x00011400ff030b82 */ /* 0x000e620000000800 */
[----:B------:R-:W-:-:S07]  /*1df0*/  IMAD.IADD R76, R22, 0x1, -R19 ;  /* 0x00000001164c7824 */ /* 0x000fce00078e0a13 */
[----:B------:R-:W2:Y:S01]  /*1e00*/  LDC R2, c[0x0][0x9dc] ;  /* 0x00027700ff027b82 */ /* 0x000ea20000000800 */
[----:B0-----:R-:W-:-:S05]  /*1e10*/  @P0 IMAD.HI.U32 R0, R0, UR61, RZ ;  /* 0x0000003d00000c27 */ /* 0x001fca000f8e00ff */
[----:B-1----:R-:W-:Y:S02]  /*1e20*/  @P0 SHF.R.U32.HI R5, RZ, R3, R0 ;  /* 0x00000003ff050219 */ /* 0x002fe40000011600 */
[----:B------:R-:W-:-:S03]  /*1e30*/  SHF.R.U32.HI R3, RZ, 0x1f, R14 ;  /* 0x0000001fff037819 */ /* 0x000fc6000001160e */
[----:B------:R-:W-:Y:S01]  /*1e40*/  IMAD.IADD R5, R76, 0x1, R5 ;  /* 0x000000014c057824 */ /* 0x000fe200078e0205 */
[----:B------:R-:W-:-:S03]  /*1e50*/  LEA.HI.SX32 R3, R14, R3, 0x1c ;  /* 0x000000030e037211 */ /* 0x000fc600078fe2ff */
[----:B--2---:R-:W-:Y:S01]  /*1e60*/  IMAD.IADD R0, R5, 0x1, -R2 ;  /* 0x0000000105007824 */ /* 0x004fe200078e0a02 */
[----:B------:R-:W-:Y:S01]  /*1e70*/  VIMNMX R6, R78, R3, PT ;  /* 0x000000034e067248 */ /* 0x000fe20003fe0100 */
[----:B------:R-:W-:Y:S06]  /*1e80*/  @!P2 BRA `(.L_x_4688) ;  /* 0x00000000003ca947 */ /* 0x000fec0003800000 */
        /* <DEDUP_REMOVED lines=9> */
.L_x_4689:
[----:B------:R-:W-:-:S13]  /*1f20*/  ISETP.NE.AND P0, PT, R15, 0x1, PT ;  /* 0x000000010f00780c */ /* 0x000fda0003f05270 */
[----:B------:R-:W0:Y:S02]  /*1f30*/  @P0 LDC.64 R2, c[0x0][0x9e8] ;  /* 0x00027a00ff020b82 */ /* 0x000e240000000a00 */
[----:B0-----:R-:W-:-:S05]  /*1f40*/  @P0 IMAD.HI.U32 R2, R5, R2, RZ ;  /* 0x0000000205020227 */ /* 0x001fca00078e00ff */
[----:B------:R-:W-:-:S07]  /*1f50*/  @P0 SHF.R.U32.HI R5, RZ, R3, R2 ;  /* 0x00000003ff050219 */ /* 0x000fce0000011602 */
.L_x_4690:
[----:B------:R-:W-:-:S05]  /*1f60*/  IMAD R5, R5, R15, RZ ;  /* 0x0000000f05057224 */ /* 0x000fca00078e02ff */
[----:B------:R-:W-:-:S07]  /*1f70*/  VIMNMX R0, R0, R5, !PT ;  /* 0x0000000500007248 */ /* 0x000fce0007fe0100 */
.L_x_4688:
[----:B------:R-:W-:Y:S01]  /*1f80*/  IMAD.HI R0, R0, 0x2aaaaaab, RZ ;  /* 0x2aaaaaab00007827 */ /* 0x000fe200078e02ff */
[----:B------:R-:W-:Y:S02]  /*1f90*/  LOP3.LUT R208, R201, 0xff, RZ, 0xc0, !PT ;  /* 0x000000ffc9d07812 */ /* 0x000fe400078ec0ff */
[----:B------:R-:W-:Y:S02]  /*1fa0*/  SHF.R.U32.HI R201, RZ, 0x10, R201 ;  /* 0x00000010ffc97819 */ /* 0x000fe400000116c9 */
[----:B------:R-:W-:-:S04]  /*1fb0*/  SHF.R.U32.HI R3, RZ, 0x1f, R0 ;  /* 0x0000001fff037819 */ /* 0x000fc80000011600 */
[----:B------:R-:W-:-:S04]  /*1fc0*/  LEA.HI.SX32 R3, R0, R3, 0x1c ;  /* 0x0000000300037211 */ /* 0x000fc800078fe2ff */
[----:B------:R-:W-:Y:S01]  /*1fd0*/  VIMNMX R9, RZ, R3, !PT ;  /* 0x00000003ff097248 */ /* 0x000fe20007fe0100 */
[----:B------:R-:W-:-:S03]  /*1fe0*/  IMAD.MOV.U32 R3, RZ, RZ, RZ ;  /* 0x000000ffff037224 */ /* 0x000fc600078e00ff */
[----:B------:R-:W-:-:S13]  /*1ff0*/  ISETP.GT.AND P0, PT, R6, R9, PT ;  /* 0x000000090600720c */ /* 0x000fda0003f04270 */
[----:B------:R-:W-:Y:S05]  /*2000*/  @!P0 BRA `(.L_x_4691) ;  /* 0x0000000000788947 */ /* 0x000fea0003800000 */
[----:B------:R-:W0:Y:S01]  /*2010*/  LDC R0, c[0x0][0x9f0] ;  /* 0x00027c00ff007b82 */ /* 0x000e220000000800 */
[----:B------:R-:W-:-:S04]  /*2020*/  ISETP.NE.AND P0, PT, R201, RZ, PT ;  /* 0x000000ffc900720c */ /* 0x000fc80003f05270 */
[----:B0-----:R-:W-:-:S04]  /*2030*/  SEL R11, R201, R0, P0 ;  /* 0x00000000c90b7207 */ /* 0x001fc80000000000 */
        /* <DEDUP_REMOVED lines=27> */
.L_x_4691:
[----:B------:R-:W-:-:S05]  /*21f0*/  IMAD R0, R208, R3, R9 ;  /* 0x00000003d0007224 */ /* 0x000fca00078e0209 */
[C---:B------:R-:W-:Y:S01]  /*2200*/  VIADDMNMX R3, R0.reuse, R3, R6, PT ;  /* 0x0000000300037246 */ /* 0x040fe20003800106 */
[----:B------:R-:W-:-:S04]  /*2210*/  IMAD R0, R0, 0x60, -R10 ;  /* 0x0000006000007824 */ /* 0x000fc800078e0a0a */
[----:B------:R-:W-:Y:S01]  /*2220*/  IMAD R3, R3, 0x60, -R10 ;  /* 0x0000006003037824 */ /* 0x000fe200078e0a0a */
[----:B------:R-:W-:-:S04]  /*2230*/  VIMNMX R0, RZ, R0, !PT ;  /* 0x00000000ff007248 */ /* 0x000fc80007fe0100 */
[----:B------:R-:W-:Y:S01]  /*2240*/  VIMNMX R5, R3, UR46, PT ;  /* 0x0000002e03057c48 */ /* 0x000fe2000bfe0100 */
[----:B------:R-:W-:-:S03]  /*2250*/  IMAD.WIDE.U32 R2, R0, -0x55555555, RZ ;  /* 0xaaaaaaab00027825 */ /* 0x000fc600078e00ff */
[----:B------:R-:W-:Y:S02]  /*2260*/  ISETP.GT.AND P0, PT, R5, R0, PT ;  /* 0x000000000500720c */ /* 0x000fe40003f04270 */
[----:B------:R-:W-:-:S05]  /*2270*/  SHF.R.U32.HI R77, RZ, 0x6, R3 ;  /* 0x00000006ff4d7819 */ /* 0x000fca0000011603 */
[----:B------:R-:W-:-:S06]  /*2280*/  IMAD.MOV.U32 R27, RZ, RZ, R77 ;  /* 0x000000ffff1b7224 */ /* 0x000fcc00078e004d */
[----:B------:R-:W-:-:S04]  /*2290*/  @P0 VIADD R0, R5, 0x5f ;  /* 0x0000005f05000836 */ /* 0x000fc80000000000 */
[----:B------:R-:W-:-:S05]  /*22a0*/  @P0 IMAD.HI R0, R0, 0x2aaaaaab, RZ ;  /* 0x2aaaaaab00000827 */ /* 0x000fca00078e02ff */
[----:B------:R-:W-:-:S04]  /*22b0*/  @P0 SHF.R.U32.HI R3, RZ, 0x1f, R0 ;  /* 0x0000001fff030819 */ /* 0x000fc80000011600 */
[----:B------:R-:W-:Y:S02]  /*22c0*/  @P0 LEA.HI.SX32 R27, R0, R3, 0x1c ;  /* 0x00000003001b0211 */ /* 0x000fe400078fe2ff */
[----:B------:R-:W-:Y:S02]  /*22d0*/  PLOP3.LUT P0, PT, PT, PT, PT, 0x80, 0x0 ;  /* 0x000000000000781c */ /* 0x000fe40003f0f070 */
[----:B------:R-:W-:-:S13]  /*22e0*/  ISETP.GT.AND P1, PT, R27, R77, PT ;  /* 0x0000004d1b00720c */ /* 0x000fda0003f24270 */
[----:B------:R-:W-:Y:S05]  /*22f0*/  @!P1 BRA `(.L_x_4692) ;  /* 0x00000024000c9947 */ /* 0x000fea0003800000 */
[----:B------:R-:W-:Y:S01]  /*2300*/  UIADD3 UR4, UR39, 0x1e400, URZ ;  /* 0x0001e40027047890 */ /* 0x000fe2000fffe03f */
[----:B------:R-:W-:Y:S01]  /*2310*/  ULDC UR47, c[0x0][0x2f4] ;  /* 0x0000bd00002f7ab9 */ /* 0x000fe20000000800 */
[----:B------:R-:W-:Y:S02]  /*2320*/  ULDC.64 UR40, c[0x0][0x318] ;  /* 0x0000c60000287ab9 */ /* 0x000fe40000000a00 */
[----:B------:R-:W-:Y:S01]  /*2330*/  ULOP3.LUT UP0, URZ, UR4, 0x3ff, URZ, 0xc0, !UPT ;  /* 0x000003ff043f7892 */ /* 0x000fe2000f80c03f */
[----:B------:R-:W-:-:S05]  /*2340*/  ULDC.64 UR42, c[0x0][0x328] ;  /* 0x0000ca00002a7ab9 */ /* 0x000fca0000000a00 */
[----:B------:R-:W-:-:S13]  /*2350*/  PLOP3.LUT P0, PT, PT, PT, UP0, 0x80, 0x0 ;  /* 0x000000000000781c */ /* 0x000fda0003f0f008 */
[----:B------:R-:W-:Y:S05]  /*2360*/  @!P0 BRA `(.L_x_4693) ;  /* 0x0000000000408947 */ /* 0x000fea0003800000 */
        /* <DEDUP_REMOVED lines=16> */
.L_x_4693:
[----:B------:R-:W2:Y:S04]  /*2470*/  LDL R30, [R1+0x2d0] ;  /* 0x0002d000011e7983 */ /* 0x000ea80000100800 */
[----:B------:R-:W3:Y:S01]  /*2480*/  LDL R31, [R1+0x2d4] ;  /* 0x0002d400011f7983 */ /* 0x000ee20000100800 */
[----:B------:R-:W-:-:S04]  /*2490*/  UIADD3 UR4, UP0, UR36, 0x1e400, URZ ;  /* 0x0001e40024047890 */ /* 0x000fc8000ff1e03f */
[----:B------:R-:W-:Y:S01]  /*24a0*/  UIADD3.X UR5, URZ, UR37, URZ, UP0, !UPT ;  /* 0x000000253f057290 */ /* 0x000fe200087fe43f */
[----:B------:R-:W-:Y:S02]  /*24b0*/  IMAD.U32 R24, RZ, RZ, UR39 ;  /* 0x00000027ff187e24 */ /* 0x000fe4000f8e00ff */
[----:B------:R-:W-:-:S03]  /*24c0*/  IMAD.U32 R2, RZ, RZ, UR4 ;  /* 0x00000004ff027e24 */ /* 0x000fc6000f8e00ff */
[----:B------:R-:W-:Y:S02]  /*24d0*/  IMAD.U32 R3, RZ, RZ, UR5 ;  /* 0x00000005ff037e24 */ /* 0x000fe4000f8e00ff */
[----:B------:R-:W-:-:S03]  /*24e0*/  VIADD R24, R24, 0x400 ;  /* 0x0000040018187836 */ /* 0x000fc60000000000 */
[----:B------:R0:W-:Y:S02]  /*24f0*/  STL.64 [R1+0x38], R2 ;  /* 0x0000380201007387 */ /* 0x0001e40000100a00 */
[----:B------:R-:W-:Y:S02]  /*2500*/  LOP3.LUT P0, RZ, R24, 0x3ff, RZ, 0xc0, !PT ;  /* 0x000003ff18ff7812 */ /* 0x000fe4000780c0ff */
[----:B--2---:R-:W-:Y:S02]  /*2510*/  R2UR UR7, R30 ;  /* 0x000000001e0772ca */ /* 0x004fe400000e0000 */
[----:B---3--:R-:W-:-:S11]  /*2520*/  R2UR UR6, R31 ;  /* 0x000000001f0672ca */ /* 0x008fd600000e0000 */
[----:B------:R-:W-:-:S05]  /*2530*/  IMAD.U32 R28, RZ, RZ, UR7 ;  /* 0x00000007ff1c7e24 */ /* 0x000fca000f8e00ff */
[----:B------:R-:W-:-:S05]  /*2540*/  IADD3 R28, P1, R28, 0x38, RZ ;  /* 0x000000381c1c7810 */ /* 0x000fca0007f3e0ff */
[----:B------:R-:W-:Y:S01]  /*2550*/  IMAD.X R29, RZ, RZ, UR6, P1 ;  /* 0x00000006ff1d7e24 */ /* 0x000fe200088e06ff */
[----:B0-----:R-:W-:Y:S07]  /*2560*/  @!P0 BRA `(.L_x_4694) ;  /* 0x0000000000408947 */ /* 0x001fee0003800000 */
        /* <DEDUP_REMOVED lines=16> */
.L_x_4694:
[----:B------:R-:W-:Y:S01]  /*2670*/  ULDC.64 UR4, c[0x0][0x9f8] ;  /* 0x00027e0000047ab9 */ /* 0x000fe20000000a00 */
[----:B------:R-:W-:Y:S01]  /*2680*/  IMAD.U32 R42, RZ, RZ, UR45 ;  /* 0x0000002dff2a7e24 */ /* 0x000fe2000f8e00ff */
[----:B------:R-:W-:Y:S01]  /*2690*/  UISETP.NE.U32.AND UP0, UPT, UR4, URZ, UPT ;  /* 0x0000003f0400728c */ /* 0x000fe2000bf05070 */
[----:B------:R-:W-:Y:S01]  /*26a0*/  R2UR UR32, R30 ;  /* 0x000000001e2072ca */ /* 0x000fe200000e0000 */
[----:B------:R-:W-:Y:S01]  /*26b0*/  ULDC.64 UR6, c[0x0][0x208] ;  /* 0x0000820000067ab9 */ /* 0x000fe20000000a00 */
[----:B------:R-:W-:Y:S01]  /*26c0*/  R2UR UR33, R31 ;  /* 0x000000001f2172ca */ /* 0x000fe200000e0000 */
[----:B------:R-:W-:Y:S01]  /*26d0*/  UISETP.NE.AND.EX UP0, UPT, UR5, URZ, UPT, UP0 ;  /* 0x0000003f0500728c */ /* 0x000fe2000bf05300 */
[----:B------:R-:W-:Y:S01]  /*26e0*/  ULDC.64 UR14, c[0x0][0x3f8] ;  /* 0x0000fe00000e7ab9 */ /* 0x000fe20000000a00 */
[----:B------:R-:W-:Y:S01]  /*26f0*/  USHF.R.S32.HI UR10, URZ, 0x1f, UR44 ;  /* 0x0000001f3f0a7899 */ /* 0x000fe2000801142c */
[----:B------:R-:W-:-:S03]  /*2700*/  ULDC.64 UR12, c[0x0][0x408] ;  /* 0x00010200000c7ab9 */ /* 0x000fc60000000a00 */
[----:B------:R-:W-:Y:S01]  /*2710*/  PLOP3.LUT P0, PT, PT, PT, UP0, 0x80, 0x0 ;  /* 0x000000000000781c */ /* 0x000fe20003f0f008 */
[----:B------:R-:W-:-:S04]  /*2720*/  ULDC.64 UR8, c[0x0][0x3e8] ;  /* 0x0000fa0000087ab9 */ /* 0x000fc80000000a00 */
[----:B------:R-:W-:Y:S02]  /*2730*/  @UP0 ULDC.64 UR4, c[0x0][0x9f8] ;  /* 0x00027e0000040ab9 */ /* 0x000fe40000000a00 */
[----:B------:R-:W-:-:S06]  /*2740*/  @UP0 UIMAD.WIDE UR4, UR45, 0x4, UR4 ;  /* 0x000000042d0408a5 */ /* 0x000fcc000f8e0204 */
[----:B------:R-:W-:Y:S02]  /*2750*/  IMAD.U32 R2, RZ, RZ, UR4 ;  /* 0x00000004ff027e24 */ /* 0x000fe4000f8e00ff */
[----:B------:R-:W-:-:S05]  /*2760*/  IMAD.U32 R3, RZ, RZ, UR5 ;  /* 0x00000005ff037e24 */ /* 0x000fca000f8e00ff */
[----:B------:R0:W2:Y:S01]  /*2770*/  @P0 LDG.E R42, desc[UR6][R2.64] ;  /* 0x00000006022a0981 */ /* 0x0000a2000c1e1900 */
[----:B------:R-:W-:Y:S01]  /*2780*/  UIADD3 UR11, UP1, UR32, 0x228, URZ ;  /* 0x00000228200b7890 */ /* 0x000fe2000ff3e03f */
[----:B------:R-:W-:Y:S01]  /*2790*/  IMAD.IADD R0, R17, 0x1, R26 ;  /* 0x0000000111007824 */ /* 0x000fe200078e021a */
[----:B------:R-:W-:Y:S01]  /*27a0*/  UIADD3 UR6, UP6, UR32, 0x218, URZ ;  /* 0x0000021820067890 */ /* 0x000fe2000ffde03f */
[----:B------:R-:W-:Y:S01]  /*27b0*/  STL.64 [R1+0x2b0], R28 ;  /* 0x0002b01c01007387 */ /* 0x000fe20000100a00 */
[----:B------:R-:W-:Y:S01]  /*27c0*/  UIADD3 UR28, UP5, UR32, 0x248, URZ ;  /* 0x00000248201c7890 */ /* 0x000fe2000ffbe03f */
[----:B------:R-:W-:Y:S01]  /*27d0*/  IMAD.U32 R197, RZ, RZ, UR46 ;  /* 0x0000002effc57e24 */ /* 0x000fe2000f8e00ff */
[----:B------:R-:W-:Y:S01]  /*27e0*/  UIADD3 UR16, UP0, UR32, 0x210, URZ ;  /* 0x0000021020107890 */ /* 0x000fe2000ff1e03f */
[----:B------:R-:W-:Y:S01]  /*27f0*/  IMAD.U32 R6, RZ, RZ, UR11 ;  /* 0x0000000bff067e24 */ /* 0x000fe2000f8e00ff */
[----:B------:R-:W-:Y:S01]  /*2800*/  UIADD3.X UR20, URZ, UR33, URZ, UP1, !UPT ;  /* 0x000000213f147290 */ /* 0x000fe20008ffe43f */
[----:B0-----:R-:W-:Y:S01]  /*2810*/  IMAD.MOV.U32 R3, RZ, RZ, 0x1 ;  /* 0x00000001ff037424 */ /* 0x001fe200078e00ff */
[----:B------:R-:W-:Y:S01]  /*2820*/  UIADD3.X UR7, URZ, UR33, URZ, UP6, !UPT ;  /* 0x000000213f077290 */ /* 0x000fe2000b7fe43f */
[----:B------:R-:W-:Y:S01]  /*2830*/  IMAD.U32 R4, RZ, RZ, UR6 ;  /* 0x00000006ff047e24 */ /* 0x000fe2000f8e00ff */
[----:B------:R-:W-:Y:S01]  /*2840*/  UIADD3.X UR29, URZ, UR33, URZ, UP5, !UPT ;  /* 0x000000213f1d7290 */ /* 0x000fe2000affe43f */
[----:B------:R-:W0:Y:S01]  /*2850*/  S2R R48, SR_TID.X ;  /* 0x0000000000307919 */ /* 0x000e220000002100 */
[----:B------:R-:W-:Y:S01]  /*2860*/  UIADD3.X UR18, URZ, UR33, URZ, UP0, !UPT ;  /* 0x000000213f127290 */ /* 0x000fe200087fe43f */
[----:B------:R-:W-:Y:S01]  /*2870*/  IMAD.U32 R7, RZ, RZ, UR20 ;  /* 0x00000014ff077e24 */ /* 0x000fe2000f8e00ff */
[----:B------:R-:W-:Y:S01]  /*2880*/  UIADD3 UR30, UP4, UR32, 0x250, URZ ;  /* 0x00000250201e7890 */ /* 0x000fe2000ff9e03f */
[----:B------:R1:W-:Y:S01]  /*2890*/  STL.U8 [R1+0x140], R3 ;  /* 0x0001400301007387 */ /* 0x0003e20000100000 */
[----:B------:R-:W-:Y:S01]  /*28a0*/  UIADD3 UR24, UP3, UR32, 0x40, URZ ;  /* 0x0000004020187890 */ /* 0x000fe2000ff7e03f */
[----:B------:R-:W-:Y:S01]  /*28b0*/  IMAD.U32 R5, RZ, RZ, UR7 ;  /* 0x00000007ff057e24 */ /* 0x000fe2000f8e00ff */
[----:B------:R-:W-:Y:S01]  /*28c0*/  UIADD3.X UR31, URZ, UR33, URZ, UP4, !UPT ;  /* 0x000000213f1f7290 */ /* 0x000fe2000a7fe43f */
[----:B------:R-:W-:Y:S01]  /*28d0*/  IMAD.U32 R10, RZ, RZ, UR28 ;  /* 0x0000001cff0a7e24 */ /* 0x000fe2000f8e00ff */
[----:B------:R-:W-:Y:S01]  /*28e0*/  UIADD3.X UR25, URZ, UR33, URZ, UP3, !UPT ;  /* 0x000000213f197290 */ /* 0x000fe20009ffe43f */
[----:B------:R-:W-:Y:S01]  /*28f0*/  IMAD.U32 R8, RZ, RZ, UR16 ;  /* 0x00000010ff087e24 */ /* 0x000fe2000f8e00ff */
[----:B------:R-:W-:Y:S01]  /*2900*/  UIADD3 UR19, UP1, UR32, 0x68, URZ ;  /* 0x0000006820137890 */ /* 0x000fe2000ff3e03f */
[----:B------:R-:W-:Y:S01]  /*2910*/  IMAD.U32 R11, RZ, RZ, UR29 ;  /* 0x0000001dff0b7e24 */ /* 0x000fe2000f8e00ff */
[----:B------:R-:W-:Y:S01]  /*2920*/  UIADD3 UR26, UP2, UR32, 0x140, URZ ;  /* 0x00000140201a7890 */ /* 0x000fe2000ff5e03f */
[----:B-1----:R-:W3:Y:S01]  /*2930*/  LDL.64 R2, [R1+0x38] ;  /* 0x0000380001027983 */ /* 0x002ee20000100a00 */
[----:B------:R-:W-:Y:S01]  /*2940*/  IMAD.U32 R9, RZ, RZ, UR18 ;  /* 0x00000012ff097e24 */ /* 0x000fe2000f8e00ff */
[----:B------:R-:W-:-:S02]  /*2950*/  UIADD3.X UR22, URZ, UR33, URZ, UP1, !UPT ;  /* 0x000000213f167290 */ /* 0x000fc40008ffe43f */
[----:B------:R1:W-:Y:S01]  /*2960*/  STL.128 [R1+0x270], R4 ;  /* 0x0002700401007387 */ /* 0x0003e20000100c00 */
[----:B------:R-:W-:Y:S01]  /*2970*/  ULDC.64 UR4, c[0x0][0x198] ;  /* 0x0000660000047ab9 */ /* 0x000fe20000000a00 */
[----:B------:R-:W-:Y:S01]  /*2980*/  UIADD3.X UR27, URZ, UR33, URZ, UP2, !UPT ;  /* 0x000000213f1b7290 */ /* 0x000fe200097fe43f */
[----:B------:R-:W-:Y:S01]  /*2990*/  IMAD.U32 R12, RZ, RZ, UR30 ;  /* 0x0000001eff0c7e24 */ /* 0x000fe2000f8e00ff */
[----:B------:R-:W-:Y:S01]  /*29a0*/  UIADD3 UR17, UP5, UR4, 0x70, URZ ;  /* 0x0000007004117890 */ /* 0x000fe2000ffbe03f */
[----:B------:R-:W-:Y:S01]  /*29b0*/  IMAD.U32 R14, RZ, RZ, UR24 ;  /* 0x00000018ff0e7e24 */ /* 0x000fe2000f8e00ff */
[----:B------:R-:W-:Y:S01]  /*29c0*/  UIADD3 UR23, UP6, UR32, 0x60, URZ ;  /* 0x0000006020177890 */ /* 0x000fe2000ffde03f */
[----:B------:R-:W-:Y:S01]  /*29d0*/  IMAD.U32 R13, RZ, RZ, UR31 ;  /* 0x0000001fff0d7e24 */ /* 0x000fe2000f8e00ff */
[----:B------:R-:W-:Y:S01]  /*29e0*/  UIMAD.WIDE.U32 UR20, UR14, 0x60, URZ ;  /* 0x000000600e1478a5 */ /* 0x000fe2000f8e003f */
[----:B------:R-:W-:Y:S01]  /*29f0*/  IMAD.U32 R15, RZ, RZ, UR25 ;  /* 0x00000019ff0f7e24 */ /* 0x000fe2000f8e00ff */
[----:B------:R-:W-:Y:S01]  /*2a00*/  UIMAD UR11, UR10, UR14, URZ ;  /* 0x0000000e0a0b72a4 */ /* 0x000fe2000f8e023f */
[----:B------:R-:W-:Y:S01]  /*2a10*/  STL.128 [R1+0x100], RZ ;  /* 0x000100ff01007387 */ /* 0x000fe20000100c00 */
[----:B------:R-:W-:-:S03]  /*2a20*/  UIMAD.WIDE.U32 UR6, UR44, UR14, URZ ;  /* 0x0000000e2c0672a5 */ /* 0x000fc6000f8e003f */
[----:B------:R-:W-:Y:S01]  /*2a30*/  STL.128 [R1+0xc0], RZ ;  /* 0x0000c0ff01007387 */ /* 0x000fe20000100c00 */
[----:B-1----:R-:W-:Y:S02]  /*2a40*/  IMAD.MOV.U32 R6, RZ, RZ, R10 ;  /* 0x000000ffff067224 */ /* 0x002fe400078e000a */
[----:B------:R-:W-:Y:S01]  /*2a50*/  IMAD.MOV.U32 R7, RZ, RZ, R11 ;  /* 0x000000ffff077224 */ /* 0x000fe200078e000b */
[----:B------:R-:W-:Y:S01]  /*2a60*/  SHF.R.S32.HI R34, RZ, 0x1f, R16 ;  /* 0x0000001fff227819 */ /* 0x000fe20000011410 */
[----:B------:R-:W-:Y:S01]  /*2a70*/  IMAD.MOV.U32 R4, RZ, RZ, R8 ;  /* 0x000000ffff047224 */ /* 0x000fe200078e0008 */
[----:B------:R-:W-:Y:S01]  /*2a80*/  SHF.R.S32.HI R193, RZ, 0x1f, R192 ;  /* 0x0000001fffc17819 */ /* 0x000fe200000114c0 */
[----:B------:R-:W-:Y:S01]  /*2a90*/  IMAD.MOV.U32 R5, RZ, RZ, R9 ;  /* 0x000000ffff057224 */ /* 0x000fe200078e0009 */
[----:B------:R-:W-:Y:S01]  /*2aa0*/  STL.128 [R1+0x120], RZ ;  /* 0x000120ff01007387 */ /* 0x000fe20000100c00 */
[----:B------:R-:W-:-:S03]  /*2ab0*/  IMAD.U32 R10, RZ, RZ, UR26 ;  /* 0x0000001aff0a7e24 */ /* 0x000fc6000f8e00ff */
[----:B------:R-:W-:Y:S01]  /*2ac0*/  STL.128 [R1+0xe0], RZ ;  /* 0x0000e0ff01007387 */ /* 0x000fe20000100c00 */
[----:B------:R-:W-:Y:S02]  /*2ad0*/  IMAD.U32 R11, RZ, RZ, UR27 ;  /* 0x0000001bff0b7e24 */ /* 0x000fe4000f8e00ff */
[----:B------:R-:W-:Y:S01]  /*2ae0*/  IMAD.SHL.U32 R17, R207, 0x8, RZ ;  /* 0x00000008cf117824 */ /* 0x000fe200078e00ff */
[----:B------:R1:W-:Y:S01]  /*2af0*/  STL.128 [R1+0x280], R4 ;  /* 0x0002800401007387 */ /* 0x0003e20000100c00 */
[----:B------:R-:W-:Y:S01]  /*2b00*/  UIMAD UR16, UR15, 0x60, URZ ;  /* 0x000000600f1078a4 */ /* 0x000fe2000f8e023f */
[----:B------:R-:W-:Y:S01]  /*2b10*/  SHF.R.S32.HI R39, RZ, 0x1f, R0 ;  /* 0x0000001fff277819 */ /* 0x000fe20000011400 */
[----:B------:R-:W-:Y:S01]  /*2b20*/  UIADD3.X UR18, URZ, UR33, URZ, UP6, !UPT ;  /* 0x000000213f127290 */ /* 0x000fe2000b7fe43f */
[----:B------:R-:W-:Y:S01]  /*2b30*/  VIADD R26, R192, 0x10 ;  /* 0x00000010c01a7836 */ /* 0x000fe20000000000 */
[----:B------:R-:W-:Y:S01]  /*2b40*/  UIADD3 UR16, UR21, UR16, URZ ;  /* 0x0000001015107290 */ /* 0x000fe2000fffe03f */
[----:B------:R-:W-:Y:S01]  /*2b50*/  STL [R1+0xf8], RZ ;  /* 0x0000f8ff01007387 */ /* 0x000fe20000100800 */
[----:B0-----:R-:W-:-:S03]  /*2b60*/  VIADD R196, R48, 0xffffff80 ;  /* 0xffffff8030c47836 */ /* 0x001fc60000000000 */
[----:B------:R-:W-:Y:S04]  /*2b70*/  STL [R1+0x118], RZ ;  /* 0x000118ff01007387 */ /* 0x000fe80000100800 */
[----:B------:R-:W-:Y:S01]  /*2b80*/  STL [R1+0xb8], RZ ;  /* 0x0000b8ff01007387 */ /* 0x000fe20000100800 */
[----:B-1----:R-:W-:Y:S02]  /*2b90*/  IMAD.MOV.U32 R4, RZ, RZ, R12 ;  /* 0x000000ffff047224 */ /* 0x002fe400078e000c */
[----:B------:R-:W-:Y:S01]  /*2ba0*/  IMAD.MOV.U32 R5, RZ, RZ, R13 ;  /* 0x000000ffff057224 */ /* 0x000fe200078e000d */
[----:B------:R-:W-:Y:S01]  /*2bb0*/  USHF.L.U32 UR24, UR14, 0x6, URZ ;  /* 0x000000060e187899 */ /* 0x000fe2000800063f */
[----:B------:R-:W-:Y:S01]  /*2bc0*/  IMAD.MOV.U32 R6, RZ, RZ, R14 ;  /* 0x000000ffff067224 */ /* 0x000fe200078e000e */
[----:B------:R-:W-:Y:S01]  /*2bd0*/  STL [R1+0xd8], RZ ;  /* 0x0000d8ff01007387 */ /* 0x000fe20000100800 */
[----:B------:R-:W-:-:S02]  /*2be0*/  IMAD.MOV.U32 R7, RZ, RZ, R15 ;  /* 0x000000ffff077224 */ /* 0x000fc400078e000f */
[----:B------:R-:W-:Y:S01]  /*2bf0*/  IMAD.U32 R13, RZ, RZ, UR22 ;  /* 0x00000016ff0d7e24 */ /* 0x000fe2000f8e00ff */
[----:B------:R-:W-:Y:S01]  /*2c00*/  UIADD3.X UR22, URZ, UR5, URZ, UP5, !UPT ;  /* 0x000000053f167290 */ /* 0x000fe2000affe43f */
[----:B------:R-:W-:Y:S01]  /*2c10*/  IMAD.U32 R12, RZ, RZ, UR19 ;  /* 0x00000013ff0c7e24 */ /* 0x000fe2000f8e00ff */
[----:B------:R0:W-:Y:S01]  /*2c20*/  STL.128 [R1+0x290], R4 ;  /* 0x0002900401007387 */ /* 0x0001e20000100c00 */
[----:B------:R-:W-:Y:S02]  /*2c30*/  IMAD.U32 R14, RZ, RZ, UR32 ;  /* 0x00000020ff0e7e24 */ /* 0x000fe4000f8e00ff */
[----:B------:R-:W-:Y:S01]  /*2c40*/  IMAD.U32 R15, RZ, RZ, UR33 ;  /* 0x00000021ff0f7e24 */ /* 0x000fe2000f8e00ff */
[----:B------:R-:W-:Y:S01]  /*2c50*/  STL.64 [R1+0x1a0], RZ ;  /* 0x0001a0ff01007387 */ /* 0x000fe20000100a00 */
[----:B------:R-:W-:Y:S01]  /*2c60*/  IMAD.U32 R8, RZ, RZ, UR23 ;  /* 0x00000017ff087e24 */ /* 0x000fe2000f8e00ff */
[----:B------:R-:W-:Y:S01]  /*2c70*/  USHF.L.U64.HI UR23, UR14, 0x6, UR15 ;  /* 0x000000060e177899 */ /* 0x000fe2000801020f */
[----:B------:R-:W-:Y:S01]  /*2c80*/  IMAD.U32 R9, RZ, RZ, UR18 ;  /* 0x00000012ff097e24 */ /* 0x000fe2000f8e00ff */
[----:B------:R-:W-:Y:S01]  /*2c90*/  UIMAD UR11, UR44, UR15, UR11 ;  /* 0x0000000f2c0b72a4 */ /* 0x000fe2000f8e020b */
[----:B------:R-:W-:Y:S01]  /*2ca0*/  STL.128 [R1+0x1c0], RZ ;  /* 0x0001c0ff01007387 */ /* 0x000fe20000100c00 */
[----:B------:R-:W-:Y:S01]  /*2cb0*/  ULEA UR8, UP0, UR6, UR8, 0x1 ;  /* 0x0000000806087291 */ /* 0x000fe2000f80083f */
[--C-:B------:R-:W-:Y:S01]  /*2cc0*/  SHF.R.S32.HI R37, RZ, 0x1f, R17.reuse ;  /* 0x0000001fff257819 */ /* 0x100fe20000011411 */
[----:B------:R-:W-:Y:S01]  /*2cd0*/  IMAD.MOV.U32 R36, RZ, RZ, R17 ;  /* 0x000000ffff247224 */ /* 0x000fe200078e0011 */
[----:B------:R-:W-:Y:S01]  /*2ce0*/  STL.64 [R1+0x188], RZ ;  /* 0x000188ff01007387 */ /* 0x000fe20000100a00 */
[----:B------:R-:W-:-:S02]  /*2cf0*/  IMAD.MOV.U32 R198, RZ, RZ, R196 ;  /* 0x000000ffffc67224 */ /* 0x000fc400078e00c4 */
[----:B0-----:R-:W-:Y:S01]  /*2d00*/  IMAD.MOV.U32 R4, RZ, RZ, R10 ;  /* 0x000000ffff047224 */ /* 0x001fe200078e000a */
[----:B------:R-:W-:Y:S01]  /*2d10*/  STL.64 [R1+0x1b0], RZ ;  /* 0x0001b0ff01007387 */ /* 0x000fe20000100a00 */
[----:B------:R-:W-:Y:S02]  /*2d20*/  IMAD.MOV.U32 R5, RZ, RZ, R11 ;  /* 0x000000ffff057224 */ /* 0x000fe400078e000b */
[----:B------:R-:W-:Y:S01]  /*2d30*/  IMAD.MOV.U32 R6, RZ, RZ, R12 ;  /* 0x000000ffff067224 */ /* 0x000fe200078e000c */
[----:B------:R-:W-:Y:S01]  /*2d40*/  STL.64 [R1+0x198], RZ ;  /* 0x000198ff01007387 */ /* 0x000fe20000100a00 */
[----:B------:R-:W-:Y:S02]  /*2d50*/  IMAD.MOV.U32 R7, RZ, RZ, R13 ;  /* 0x000000ffff077224 */ /* 0x000fe400078e000d */
[----:B------:R-:W-:Y:S01]  /*2d60*/  IMAD.U32 R12, RZ, RZ, UR17 ;  /* 0x00000011ff0c7e24 */ /* 0x000fe2000f8e00ff */
[----:B------:R-:W-:Y:S01]  /*2d70*/  STL [R1+0x190], RZ ;  /* 0x000190ff01007387 */ /* 0x000fe20000100800 */
[----:B------:R-:W-:-:S02]  /*2d80*/  IMAD.U32 R13, RZ, RZ, UR22 ;  /* 0x00000016ff0d7e24 */ /* 0x000fc4000f8e00ff */
[----:B------:R-:W-:Y:S01]  /*2d90*/  IMAD.MOV.U32 R199, RZ, RZ, R196 ;  /* 0x000000ffffc77224 */ /* 0x000fe200078e00c4 */
[----:B------:R0:W-:Y:S01]  /*2da0*/  STL.128 [R1+0x2a0], R4 ;  /* 0x0002a00401007387 */ /* 0x0001e20000100c00 */
[----:B------:R-:W-:Y:S01]  /*2db0*/  IMAD.U32 R11, RZ, RZ, UR21 ;  /* 0x00000015ff0b7e24 */ /* 0x000fe2000f8e00ff */
[----:B------:R-:W-:Y:S01]  /*2dc0*/  UIMAD.WIDE.U32 UR18, UR12, 0x60, URZ ;  /* 0x000000600c1278a5 */ /* 0x000fe2000f8e003f */
[----:B------:R-:W-:Y:S01]  /*2dd0*/  IMAD.U32 R10, RZ, RZ, UR20 ;  /* 0x00000014ff0a7e24 */ /* 0x000fe2000f8e00ff */
[----:B------:R-:W-:Y:S01]  /*2de0*/  UIMAD UR17, UR13, 0x60, URZ ;  /* 0x000000600d1178a4 */ /* 0x000fe2000f8e023f */
[----:B------:R-:W-:Y:S01]  /*2df0*/  IMAD.U32 R11, RZ, RZ, UR16 ;  /* 0x00000010ff0b7e24 */ /* 0x000fe2000f8e00ff */
[----:B------:R-:W-:Y:S01]  /*2e00*/  UIADD3 UR7, UR7, UR11, URZ ;  /* 0x0000000b07077290 */ /* 0x000fe2000fffe03f */
[----:B------:R1:W-:Y:S01]  /*2e10*/  STL.64 [R1+0x258], R8 ;  /* 0x0002580801007387 */ /* 0x0003e20000100a00 */
[----:B------:R-:W-:Y:S01]  /*2e20*/  UIADD3 UR17, UR19, UR17, URZ ;  /* 0x0000001113117290 */ /* 0x000fe2000fffe03f */
[----:B------:R-:W-:-:S02]  /*2e30*/  IMAD.WIDE.U32 R44, R16, UR14, R36 ;  /* 0x0000000e102c7c25 */ /* 0x000fc4000f8e0024 */
[----:B------:R-:W-:Y:S02]  /*2e40*/  STL [R1+0x1b8], RZ ;  /* 0x0001b8ff01007387 */ /* 0x000fe40000100800 */
[----:B------:R-:W-:Y:S02]  /*2e50*/  IMAD.WIDE.U32 R46, R16, UR12, R36 ;  /* 0x0000000c102e7c25 */ /* 0x000fe4000f8e0024 */
[----:B------:R-:W-:Y:S02]  /*2e60*/  STL [R1+0x60], R197 ;  /* 0x000060c501007387 */ /* 0x000fe40000100800 */
[----:B0-----:R-:W-:Y:S02]  /*2e70*/  IMAD.MOV.U32 R6, RZ, RZ, R14 ;  /* 0x000000ffff067224 */ /* 0x001fe400078e000e */
[----:B------:R-:W-:Y:S01]  /*2e80*/  IMAD.MOV.U32 R7, RZ, RZ, R15 ;  /* 0x000000ffff077224 */ /* 0x000fe200078e000f */
[----:B------:R-:W-:Y:S01]  /*2e90*/  STL.64 [R1+0x158], R196 ;  /* 0x000158c401007387 */ /* 0x000fe20000100a00 */
[----:B------:R-:W-:-:S02]  /*2ea0*/  IMAD.MOV.U32 R4, RZ, RZ, R12 ;  /* 0x000000ffff047224 */ /* 0x000fc400078e000c */
[----:B------:R-:W-:Y:S01]  /*2eb0*/  IMAD.MOV.U32 R5, RZ, RZ, R13 ;  /* 0x000000ffff057224 */ /* 0x000fe200078e000d */
[----:B------:R-:W-:Y:S04]  /*2ec0*/  STL.128 [R1+0x70], R196 ;  /* 0x000070c401007387 */ /* 0x000fe80000100c00 */
[----:B------:R0:W-:Y:S01]  /*2ed0*/  STL.128 [R1+0x260], R4 ;  /* 0x0002600401007387 */ /* 0x0001e20000100c00 */
[----:B------:R-:W-:Y:S01]  /*2ee0*/  USHF.L.U32 UR20, UR12, 0x6, URZ ;  /* 0x000000060c147899 */ /* 0x000fe2000800063f */
[----:B-1----:R-:W-:Y:S01]  /*2ef0*/  IMAD.U32 R9, RZ, RZ, UR19 ;  /* 0x00000013ff097e24 */ /* 0x002fe2000f8e00ff */
[----:B------:R-:W-:Y:S01]  /*2f00*/  USHF.L.U64.HI UR16, UR12, 0x6, UR13 ;  /* 0x000000060c107899 */ /* 0x000fe2000801020d */
[----:B------:R-:W-:Y:S01]  /*2f10*/  IMAD.U32 R8, RZ, RZ, UR18 ;  /* 0x00000012ff087e24 */ /* 0x000fe2000f8e00ff */
[----:B------:R-:W-:Y:S01]  /*2f20*/  ULEA.HI.X UR9, UR6, UR9, UR7, 0x1, UP0 ;  /* 0x0000000906097291 */ /* 0x000fe200080f0c07 */
[----:B------:R-:W-:Y:S01]  /*2f30*/  IMAD.U32 R9, RZ, RZ, UR17 ;  /* 0x00000011ff097e24 */ /* 0x000fe2000f8e00ff */
[----:B------:R-:W-:Y:S01]  /*2f40*/  UIADD3 UR11, UP0, UR4, 0x220, URZ ;  /* 0x00000220040b7890 */ /* 0x000fe2000ff1e03f */
[----:B------:R-:W-:Y:S01]  /*2f50*/  ULDC.64 UR6, c[0x0][0x400] ;  /* 0x0001000000067ab9 */ /* 0x000fe20000000a00 */
[----:B------:R-:W-:Y:S01]  /*2f60*/  ULDC.64 UR18, c[0x0][0x308] ;  /* 0x0000c20000127ab9 */ /* 0x000fe20000000a00 */
[----:B0-----:R-:W-:-:S02]  /*2f70*/  IMAD.MOV.U32 R6, RZ, RZ, R10 ;  /* 0x000000ffff067224 */ /* 0x001fc400078e000a */
[----:B------:R-:W-:Y:S02]  /*2f80*/  IMAD.MOV.U32 R7, RZ, RZ, R11 ;  /* 0x000000ffff077224 */ /* 0x000fe400078e000b */
[----:B------:R-:W-:Y:S02]  /*2f90*/  IMAD.U32 R10, RZ, RZ, UR24 ;  /* 0x00000018ff0a7e24 */ /* 0x000fe4000f8e00ff */
[----:B------:R-:W-:Y:S02]  /*2fa0*/  IMAD.U32 R11, RZ, RZ, UR23 ;  /* 0x00000017ff0b7e24 */ /* 0x000fe4000f8e00ff */
[----:B------:R-:W-:Y:S02]  /*2fb0*/  IMAD.MOV.U32 R4, RZ, RZ, R10 ;  /* 0x000000ffff047224 */ /* 0x000fe400078e000a */
[----:B------:R-:W-:Y:S01]  /*2fc0*/  IMAD.MOV.U32 R5, RZ, RZ, R11 ;  /* 0x000000ffff057224 */ /* 0x000fe200078e000b */
[----:B------:R-:W-:-:S04]  /*2fd0*/  UIADD3.X UR17, URZ, UR5, URZ, UP0, !UPT ;  /* 0x000000053f117290 */ /* 0x000fc800087fe43f */
[----:B------:R-:W-:Y:S04]  /*2fe0*/  STL.128 [R1+0xc0], R4 ;  /* 0x0000c00401007387 */ /* 0x000fe80000100c00 */
[----:B------:R0:W-:Y:S01]  /*2ff0*/  STL.128 [R1+0x100], R4 ;  /* 0x0001000401007387 */ /* 0x0001e20000100c00 */
[----:B------:R-:W-:Y:S01]  /*3000*/  IMAD.U32 R10, RZ, RZ, UR11 ;  /* 0x0000000bff0a7e24 */ /* 0x000fe2000f8e00ff */
[----:B------:R-:W-:Y:S01]  /*3010*/  UIMAD UR11, UR10, UR12, URZ ;  /* 0x0000000c0a0b72a4 */ /* 0x000fe2000f8e023f */
[----:B------:R-:W-:-:S03]  /*3020*/  IMAD.U32 R11, RZ, RZ, UR17 ;  /* 0x00000011ff0b7e24 */ /* 0x000fc6000f8e00ff */
[----:B------:R-:W-:Y:S01]  /*3030*/  UIMAD UR11, UR44, UR13, UR11 ;  /* 0x0000000d2c0b72a4 */ /* 0x000fe2000f8e020b */
[----:B0-----:R-:W-:Y:S02]  /*3040*/  IMAD.MOV.U32 R6, RZ, RZ, R8 ;  /* 0x000000ffff067224 */ /* 0x001fe400078e0008 */
[----:B------:R-:W-:Y:S02]  /*3050*/  IMAD.MOV.U32 R7, RZ, RZ, R9 ;  /* 0x000000ffff077224 */ /* 0x000fe400078e0009 */
[----:B------:R-:W-:Y:S02]  /*3060*/  IMAD.U32 R8, RZ, RZ, UR20 ;  /* 0x00000014ff087e24 */ /* 0x000fe4000f8e00ff */
[----:B------:R-:W-:Y:S01]  /*3070*/  IMAD.U32 R9, RZ, RZ, UR16 ;  /* 0x00000010ff097e24 */ /* 0x000fe2000f8e00ff */
[----:B------:R-:W-:Y:S01]  /*3080*/  UIADD3 UR16, UP0, UR4, 0x22c, URZ ;  /* 0x0000022c04107890 */ /* 0x000fe2000ff1e03f */
[----:B------:R-:W-:Y:S02]  /*3090*/  IMAD.MOV.U32 R4, RZ, RZ, R8 ;  /* 0x000000ffff047224 */ /* 0x000fe400078e0008 */
[----:B------:R-:W-:Y:S01]  /*30a0*/  IMAD.MOV.U32 R5, RZ, RZ, R9 ;  /* 0x000000ffff057224 */ /* 0x000fe200078e0009 */
[----:B------:R-:W-:Y:S01]  /*30b0*/  UIADD3.X UR10, URZ, UR5, URZ, UP0, !UPT ;  /* 0x000000053f0a7290 */ /* 0x000fe200087fe43f */
[----:B------:R-:W-:Y:S01]  /*30c0*/  IMAD R9, R34, UR14, RZ ;  /* 0x0000000e22097c24 */ /* 0x000fe2000f8e02ff */
[----:B------:R-:W-:-:S02]  /*30d0*/  UIMAD.WIDE.U32 UR4, UR44, UR12, URZ ;  /* 0x0000000c2c0472a5 */ /* 0x000fc4000f8e003f */
[----:B------:R-:W-:Y:S01]  /*30e0*/  STL.128 [R1+0xe0], R4 ;  /* 0x0000e00401007387 */ /* 0x000fe20000100c00 */
[----:B------:R-:W-:Y:S01]  /*30f0*/  IMAD R9, R16, UR15, R9 ;  /* 0x0000000f10097c24 */ /* 0x000fe2000f8e0209 */
[----:B------:R-:W-:Y:S02]  /*3100*/  ULEA UR6, UP0, UR4, UR6, 0x1 ;  /* 0x0000000604067291 */ /* 0x000fe4000f80083f */
[----:B------:R0:W-:Y:S01]  /*3110*/  STL.128 [R1+0x120], R4 ;  /* 0x0001200401007387 */ /* 0x0001e20000100c00 */
[----:B------:R-:W-:Y:S01]  /*3120*/  UIADD3 UR5, UR5, UR11, URZ ;  /* 0x0000000b05057290 */ /* 0x000fe2000fffe03f */
[----:B------:R-:W-:Y:S02]  /*3130*/  IMAD.U32 R20, RZ, RZ, UR16 ;  /* 0x00000010ff147e24 */ /* 0x000fe4000f8e00ff */
[----:B------:R-:W-:Y:S01]  /*3140*/  IMAD.U32 R21, RZ, RZ, UR10 ;  /* 0x0000000aff157e24 */ /* 0x000fe2000f8e00ff */
[----:B------:R1:W-:Y:S01]  /*3150*/  STL.64 [R1+0x148], R10 ;  /* 0x0001480a01007387 */ /* 0x0003e20000100a00 */
[----:B------:R-:W-:Y:S01]  /*3160*/  ULDC.64 UR10, c[0x0][0x300] ;  /* 0x0000c000000a7ab9 */ /* 0x000fe20000000a00 */
[----:B------:R-:W-:-:S02]  /*3170*/  ULEA.HI.X UR7, UR4, UR7, UR5, 0x1, UP0 ;  /* 0x0000000704077291 */ /* 0x000fc400080f0c05 */
[----:B------:R-:W-:Y:S01]  /*3180*/  UIMAD.WIDE.U32 UR16, UR10, 0x60, URZ ;  /* 0x000000600a1078a5 */ /* 0x000fe2000f8e003f */
[----:B0-----:R-:W-:-:S04]  /*3190*/  IMAD.WIDE.U32 R6, R16, UR14, R192 ;  /* 0x0000000e10067c25 */ /* 0x001fc8000f8e00c0 */
[----:B------:R-:W-:Y:S01]  /*31a0*/  IMAD R5, R34, UR12, RZ ;  /* 0x0000000c22057c24 */ /* 0x000fe2000f8e02ff */
[----:B------:R-:W-:Y:S01]  /*31b0*/  LEA R14, P0, R6, UR8, 0x1 ;  /* 0x00000008060e7c11 */ /* 0x000fe2000f8008ff */
[----:B------:R-:W-:Y:S01]  /*31c0*/  IMAD.IADD R4, R7, 0x1, R9 ;  /* 0x0000000107047824 */ /* 0x000fe200078e0209 */
[----:B------:R-:W-:Y:S01]  /*31d0*/  UIMAD UR4, UR11, 0x60, URZ ;  /* 0x000000600b0478a4 */ /* 0x000fe2000f8e023f */
[C---:B-1----:R-:W-:Y:S01]  /*31e0*/  IMAD.WIDE.U32 R10, R16.reuse, UR12, R192 ;  /* 0x0000000c100a7c25 */ /* 0x042fe2000f8e00c0 */
[----:B------:R0:W-:Y:S03]  /*31f0*/  STL.64 [R1+0x150], R20 ;  /* 0x0001501401007387 */ /* 0x0001e60000100a00 */
[----:B------:R-:W-:Y:S01]  /*3200*/  IMAD R13, R16, UR13, R5 ;  /* 0x0000000d100d7c24 */ /* 0x000fe2000f8e0205 */
[----:B------:R-:W-:Y:S01]  /*3210*/  LEA.HI.X R15, R6, UR9, R4, 0x1, P0 ;  /* 0x00000009060f7c11 */ /* 0x000fe200080f0c04 */
[----:B------:R-:W-:Y:S01]  /*3220*/  UIADD3 UR4, UR17, UR4, URZ ;  /* 0x0000000411047290 */ /* 0x000fe2000fffe03f */
[----:B------:R-:W-:Y:S01]  /*3230*/  LEA R28, P0, R10, UR6, 0x1 ;  /* 0x000000060a1c7c11 */ /* 0x000fe2000f8008ff */
[----:B------:R-:W-:Y:S01]  /*3240*/  IMAD.IADD R5, R11, 0x1, R13 ;  /* 0x000000010b057824 */ /* 0x000fe200078e020d */
[----:B------:R-:W1:Y:S01]  /*3250*/  LDC.64 R6, c[0x0][0x3f0] ;  /* 0x0000fc00ff067b82 */ /* 0x000e620000000a00 */
[----:B0-----:R-:W-:Y:S01]  /*3260*/  IMAD.WIDE.U32 R20, R195, UR18, RZ ;  /* 0x00000012c3147c25 */ /* 0x001fe2000f8e00ff */
[----:B------:R-:W-:-:S02]  /*3270*/  USHF.L.U64.HI UR5, UR10, 0x6, UR11 ;  /* 0x000000060a057899 */ /* 0x000fc4000801020b */
[----:B------:R-:W-:Y:S01]  /*3280*/  LEA.HI.X R29, R10, UR7, R5, 0x1, P0 ;  /* 0x000000070a1d7c11 */ /* 0x000fe200080f0c05 */
[----:B------:R-:W-:Y:S02]  /*3290*/  IMAD R21, R195, UR19, R21 ;  /* 0x00000013c3157c24 */ /* 0x000fe4000f8e0215 */
[----:B------:R-:W-:Y:S02]  /*32a0*/  IMAD R11, R39, UR10, RZ ;  /* 0x0000000a270b7c24 */ /* 0x000fe4000f8e02ff */
[----:B------:R-:W-:Y:S02]  /*32b0*/  IMAD.U32 R5, RZ, RZ, UR17 ;  /* 0x00000011ff057e24 */ /* 0x000fe4000f8e00ff */
[----:B------:R-:W-:Y:S01]  /*32c0*/  IMAD.U32 R5, RZ, RZ, UR4 ;  /* 0x00000004ff057e24 */ /* 0x000fe2000f8e00ff */
[----:B------:R-:W-:Y:S01]  /*32d0*/  USHF.L.U32 UR4, UR10, 0x6, URZ ;  /* 0x000000060a047899 */ /* 0x000fe2000800063f */
[----:B------:R-:W-:Y:S01]  /*32e0*/  IMAD R31, R0, UR11, R11 ;  /* 0x0000000b001f7c24 */ /* 0x000fe2000f8e020b */
[----:B------:R-:W-:Y:S01]  /*32f0*/  LEA R30, P0, R44, UR8, 0x1 ;  /* 0x000000082c1e7c11 */ /* 0x000fe2000f8008ff */
[----:B------:R-:W-:Y:S01]  /*3300*/  IMAD.WIDE.U32 R40, R0, UR10, R20 ;  /* 0x0000000a00287c25 */ /* 0x000fe2000f8e0014 */
[----:B------:R-:W-:-:S03]  /*3310*/  LEA R32, P1, R46, UR6, 0x1 ;  /* 0x000000062e207c11 */ /* 0x000fc6000f8208ff */
[----:B------:R-:W-:Y:S02]  /*3320*/  IMAD.IADD R9, R9, 0x1, R45 ;  /* 0x0000000109097824 */ /* 0x000fe400078e022d */
[----:B------:R-:W-:Y:S02]  /*3330*/  IMAD.U32 R4, RZ, RZ, UR16 ;  /* 0x00000010ff047e24 */ /* 0x000fe4000f8e00ff */
[----:B------:R-:W-:Y:S02]  /*3340*/  IMAD.U32 R35, RZ, RZ, UR5 ;  /* 0x00000005ff237e24 */ /* 0x000fe4000f8e00ff */
[----:B------:R-:W-:Y:S02]  /*3350*/  IMAD.IADD R13, R13, 0x1, R47 ;  /* 0x000000010d0d7824 */ /* 0x000fe400078e022f */
[----:B------:R-:W-:Y:S01]  /*3360*/  IMAD.IADD R41, R41, 0x1, R31 ;  /* 0x0000000129297824 */ /* 0x000fe200078e021f */
[----:B------:R-:W-:Y:S01]  /*3370*/  LEA.HI.X R31, R44, UR9, R9, 0x1, P0 ;  /* 0x000000092c1f7c11 */ /* 0x000fe200080f0c09 */
[----:B------:R-:W-:Y:S01]  /*3380*/  IMAD.U32 R8, RZ, RZ, UR4 ;  /* 0x00000004ff087e24 */ /* 0x000fe2000f8e00ff */
[----:B------:R-:W-:Y:S01]  /*3390*/  LEA.HI.X R33, R46, UR7, R13, 0x1, P1 ;  /* 0x000000072e217c11 */ /* 0x000fe200088f0c0d */
[----:B------:R-:W-:-:S02]  /*33a0*/  IMAD.MOV.U32 R10, RZ, RZ, R4 ;  /* 0x000000ffff0a7224 */ /* 0x000fc400078e0004 */
[----:B------:R-:W-:Y:S02]  /*33b0*/  IMAD.MOV.U32 R11, RZ, RZ, R5 ;  /* 0x000000ffff0b7224 */ /* 0x000fe400078e0005 */
[----:B------:R-:W-:Y:S01]  /*33c0*/  IMAD.MOV.U32 R9, RZ, RZ, R35 ;  /* 0x000000ffff097224 */ /* 0x000fe200078e0023 */
[----:B------:R0:W-:Y:S01]  /*33d0*/  STL.64 [R1+0xf0], R28 ;  /* 0x0000f01c01007387 */ /* 0x0001e20000100a00 */
[----:B------:R-:W-:Y:S01]  /*33e0*/  IMAD.U32 R12, RZ, RZ, UR6 ;  /* 0x00000006ff0c7e24 */ /* 0x000fe2000f8e00ff */
[-C--:B-1----:R-:W-:Y:S01]  /*33f0*/  ISETP.GE.AND P0, PT, R192, R7.reuse, PT ;  /* 0x00000007c000720c */ /* 0x082fe20003f06270 */
[----:B------:R-:W-:Y:S01]  /*3400*/  ULDC.64 UR4, c[0x0][0x310] ;  /* 0x0000c40000047ab9 */ /* 0x000fe20000000a00 */
[----:B------:R1:W-:Y:S04]  /*3410*/  STL.128 [R1+0x230], R8 ;  /* 0x0002300801007387 */ /* 0x0003e80000100c00 */
[----:B------:R4:W-:Y:S01]  /*3420*/  STL.64 [R1+0x130], R32 ;  /* 0x0001302001007387 */ /* 0x0009e20000100a00 */
[----:B0-----:R-:W0:Y:S01]  /*3430*/  LDC.64 R28, c[0x0][0xa08] ;  /* 0x00028200ff1c7b82 */ /* 0x001e220000000a00 */
[----:B------:R-:W-:Y:S01]  /*3440*/  IMAD.U32 R13, RZ, RZ, UR7 ;  /* 0x00000007ff0d7e24 */ /* 0x000fe2000f8e00ff */
[----:B------:R-:W-:-:S02]  /*3450*/  ISETP.GE.AND P1, PT, R26, R7, PT ;  /* 0x000000071a00720c */ /* 0x000fc40003f26270 */
[-C--:B------:R-:W-:Y:S01]  /*3460*/  ISETP.GE.AND P3, PT, R17, R7.reuse, PT ;  /* 0x000000071100720c */ /* 0x080fe20003f66270 */
[----:B------:R-:W-:Y:S01]  /*3470*/  STL.64 [R1+0xd0], R14 ;  /* 0x0000d00e01007387 */ /* 0x000fe20000100a00 */
[----:B------:R-:W-:Y:S01]  /*3480*/  ULDC.64 UR6, c[0x0][0x428] ;  /* 0x00010a0000067ab9 */ /* 0x000fe20000000a00 */
[C---:B-1----:R-:W-:Y:S01]  /*3490*/  VIADD R11, R192.reuse, 0x20 ;  /* 0x00000020c00b7836 */ /* 0x042fe20000000000 */
[----:B----4-:R-:W0:Y:S03]  /*34a0*/  LDC.64 R32, c[0x0][0x418] ;  /* 0x00010600ff207b82 */ /* 0x010e260000000a00 */
[----:B------:R-:W-:Y:S01]  /*34b0*/  IMAD.IADD R44, R192, 0x1, R11 ;  /* 0x00000001c02c7824 */ /* 0x000fe200078e020b */
[----:B------:R-:W-:Y:S01]  /*34c0*/  SEL R9, RZ, 0xffffffff, P1 ;  /* 0xffffffffff097807 */ /* 0x000fe20000800000 */
[----:B------:R1:W-:Y:S03]  /*34d0*/  STL.64 [R1+0xb0], R12 ;  /* 0x0000b00c01007387 */ /* 0x0003e60000100a00 */
[-C--:B------:R-:W-:Y:S01]  /*34e0*/  ISETP.GE.AND P4, PT, R44, R7.reuse, PT ;  /* 0x000000072c00720c */ /* 0x080fe20003f86270 */
[----:B------:R-:W-:Y:S01]  /*34f0*/  VIADD R10, R192, 0x30 ;  /* 0x00000030c00a7836 */ /* 0x000fe20000000000 */
[----:B------:R-:W-:Y:S01]  /*3500*/  SEL R8, RZ, 0x1, P0 ;  /* 0x00000001ff087807 */ /* 0x000fe20000000000 */
[----:B------:R-:W-:Y:S01]  /*3510*/  IMAD.SHL.U32 R9, R9, 0x2, RZ ;  /* 0x0000000209097824 */ /* 0x000fe200078e00ff */
[----:B------:R-:W-:-:S02]  /*3520*/  ISETP.GE.AND P0, PT, R11, R7, PT ;  /* 0x000000070b00720c */ /* 0x000fc40003f06270 */
[----:B-1----:R-:W-:Y:S01]  /*3530*/  SEL R13, RZ, 0xffffffff, P4 ;  /* 0xffffffffff0d7807 */ /* 0x002fe20002000000 */
[----:B------:R-:W-:Y:S01]  /*3540*/  VIADD R14, R192, 0x50 ;  /* 0x00000050c00e7836 */ /* 0x000fe20000000000 */
[-C--:B------:R-:W-:Y:S02]  /*3550*/  ISETP.GE.AND P1, PT, R10, R7.reuse, PT ;  /* 0x000000070a00720c */ /* 0x080fe40003f26270 */
[----:B------:R-:W-:Y:S01]  /*3560*/  SEL R10, RZ, 0x4, P0 ;  /* 0x00000004ff0a7807 */ /* 0x000fe20000000000 */
[----:B------:R-:W-:Y:S01]  /*3570*/  IMAD.SHL.U32 R13, R13, 0x2, RZ ;  /* 0x000000020d0d7824 */ /* 0x000fe200078e00ff */
[----:B------:R-:W-:Y:S02]  /*3580*/  SEL R12, RZ, 0x1, P3 ;  /* 0x00000001ff0c7807 */ /* 0x000fe40001800000 */
[----:B------:R-:W-:Y:S02]  /*3590*/  ISETP.GE.AND P0, PT, R200, R7, PT ;  /* 0x00000007c800720c */ /* 0x000fe40003f06270 */
[----:B------:R-:W-:Y:S01]  /*35a0*/  LOP3.LUT R9, R9, 0x2, R8, 0xe2, !PT ;  /* 0x0000000209097812 */ /* 0x000fe200078ee208 */
[----:B------:R-:W-:Y:S01]  /*35b0*/  VIADD R8, R6, 0x5f ;  /* 0x0000005f06087836 */ /* 0x000fe20000000000 */
[----:B------:R-:W-:-:S02]  /*35c0*/  SEL R11, RZ, 0x8, P1 ;  /* 0x00000008ff0b7807 */ /* 0x000fc40000800000 */
[----:B------:R-:W-:Y:S02]  /*35d0*/  ISETP.GE.AND P2, PT, R14, R7, PT ;  /* 0x000000070e00720c */ /* 0x000fe40003f46270 */
[----:B------:R-:W-:Y:S02]  /*35e0*/  LOP3.LUT R13, R13, 0x2, R12, 0xe2, !PT ;  /* 0x000000020d0d7812 */ /* 0x000fe400078ee20c */
[----:B------:R-:W-:Y:S01]  /*35f0*/  SEL R12, RZ, 0x10, P0 ;  /* 0x00000010ff0c7807 */ /* 0x000fe20000000000 */
[----:B------:R-:W-:Y:S01]  /*3600*/  STL.64 [R1+0x88], R6 ;  /* 0x0000880601007387 */ /* 0x000fe20000100a00 */
[----:B------:R-:W-:Y:S01]  /*3610*/  LOP3.LUT R11, R11, R9, R10, 0xfe, !PT ;  /* 0x000000090b0b7212 */ /* 0x000fe200078efe0a */
[----:B------:R-:W-:Y:S01]  /*3620*/  IMAD.HI R9, R8, 0x2aaaaaab, RZ ;  /* 0x2aaaaaab08097827 */ /* 0x000fe200078e02ff */
[----:B0-----:R-:W-:Y:S01]  /*3630*/  LOP3.LUT P0, RZ, R32, R28, RZ, 0xfc, !PT ;  /* 0x0000001c20ff7212 */ /* 0x001fe2000780fcff */
[----:B------:R0:W-:Y:S02]  /*3640*/  STL.64 [R1+0xa0], R6 ;  /* 0x0000a00601007387 */ /* 0x0001e40000100a00 */
[----:B------:R-:W-:Y:S01]  /*3650*/  IMAD.SHL.U32 R8, R7, 0x2, RZ ;  /* 0x0000000207087824 */ /* 0x000fe200078e00ff */
[----:B------:R-:W-:-:S02]  /*3660*/  LOP3.LUT P0, RZ, R33, R29, RZ, 0xfc, P0 ;  /* 0x0000001d21ff7212 */ /* 0x000fc4000000fcff */
[----:B------:R-:W-:Y:S02]  /*3670*/  ISETP.GE.AND P1, PT, R230, R7, PT ;  /* 0x00000007e600720c */ /* 0x000fe40003f26270 */
[----:B------:R2:W-:Y:S01]  /*3680*/  STL [R1+0x6c], R8 ;  /* 0x00006c0801007387 */ /* 0x0005e20000100800 */
[----:B0-----:R-:W-:-:S04]  /*3690*/  SEL R6, RZ, 0x20, P2 ;  /* 0x00000020ff067807 */ /* 0x001fc80001000000 */
[----:B------:R-:W-:Y:S02]  /*36a0*/  LOP3.LUT R12, R6, R11, R12, 0xfe, !PT ;  /* 0x0000000b060c7212 */ /* 0x000fe400078efe0c */
[----:B------:R-:W0:Y:S01]  /*36b0*/  LDC.64 R6, c[0x0][0x2e8] ;  /* 0x0000ba00ff067b82 */ /* 0x000e220000000a00 */
[----:B--2---:R-:W-:Y:S02]  /*36c0*/  SEL R8, R42, RZ, !P0 ;  /* 0x000000ff2a087207 */ /* 0x004fe40004000000 */
[----:B------:R-:W-:Y:S02]  /*36d0*/  ISETP.NE.U32.AND P0, PT, R28, RZ, PT ;  /* 0x000000ff1c00720c */ /* 0x000fe40003f05070 */
[----:B------:R-:W-:Y:S02]  /*36e0*/  SHF.R.U32.HI R10, RZ, 0x1f, R9 ;  /* 0x0000001fff0a7819 */ /* 0x000fe40000011609 */
[----:B------:R-:W-:Y:S02]  /*36f0*/  SEL R14, RZ, 0x4, P1 ;  /* 0x00000004ff0e7807 */ /* 0x000fe40000800000 */
[----:B------:R-:W-:-:S02]  /*3700*/  SHF.R.S32.HI R11, RZ, 0x1f, R42 ;  /* 0x0000001fff0b7819 */ /* 0x000fc4000001142a */
[----:B------:R-:W-:Y:S02]  /*3710*/  ISETP.NE.AND.EX P0, PT, R29, RZ, PT, P0 ;  /* 0x000000ff1d00720c */ /* 0x000fe40003f05300 */
[----:B------:R-:W-:Y:S01]  /*3720*/  LEA.HI.SX32 R10, R9, R10, 0x1c ;  /* 0x0000000a090a7211 */ /* 0x000fe200078fe2ff */
[----:B------:R1:W-:Y:S01]  /*3730*/  STL.U8 [R1+0x80], R12 ;  /* 0x0000800c01007387 */ /* 0x0003e20000100000 */
[----:B------:R-:W-:Y:S01]  /*3740*/  LOP3.LUT R14, R13, R14, RZ, 0xfc, !PT ;  /* 0x0000000e0d0e7212 */ /* 0x000fe200078efcff */
[C---:B------:R-:W-:Y:S01]  /*3750*/  IMAD R13, R11.reuse, UR6, RZ ;  /* 0x000000060b0d7c24 */ /* 0x040fe2000f8e02ff */
[----:B------:R-:W-:Y:S01]  /*3760*/  SEL R38, R11, RZ, !P0 ;  /* 0x000000ff0b267207 */ /* 0x000fe20004000000 */
[----:B------:R-:W-:Y:S01]  /*3770*/  STL [R1+0xb8], R10 ;  /* 0x0000b80a01007387 */ /* 0x000fe20000100800 */
[----:B------:R-:W-:Y:S01]  /*3780*/  IMAD R15, R34, UR10, RZ ;  /* 0x0000000a220f7c24 */ /* 0x000fe2000f8e02ff */
[C---:B------:R-:W-:Y:S01]  /*3790*/  SEL R35, R42.reuse, RZ, !P0 ;  /* 0x000000ff2a237207 */ /* 0x040fe20004000000 */
[C---:B------:R-:W-:Y:S01]  /*37a0*/  IMAD R11, R42.reuse, UR7, R13 ;  /* 0x000000072a0b7c24 */ /* 0x040fe2000f8e020d */
[----:B------:R-:W-:Y:S01]  /*37b0*/  STL [R1+0xd8], R10 ;  /* 0x0000d80a01007387 */ /* 0x000fe20000100800 */
[----:B------:R-:W2:Y:S01]  /*37c0*/  LDC.64 R28, c[0x0][0x328] ;  /* 0x0000ca00ff1c7b82 */ /* 0x000ea20000000a00 */
[----:B-1----:R-:W-:-:S02]  /*37d0*/  IMAD.WIDE.U32 R12, R42, UR6, RZ ;  /* 0x000000062a0c7c25 */ /* 0x002fc4000f8e00ff */
[----:B------:R-:W-:Y:S04]  /*37e0*/  STL [R1+0xf8], R10 ;  /* 0x0000f80a01007387 */ /* 0x000fe80000100800 */
[----:B------:R1:W-:Y:S01]  /*37f0*/  STL [R1+0x118], R10 ;  /* 0x0001180a01007387 */ /* 0x0003e20000100800 */
[----:B------:R-:W-:Y:S02]  /*3800*/  IMAD R26, R16, UR11, R15 ;  /* 0x0000000b101a7c24 */ /* 0x000fe4000f8e020f */
[----:B------:R-:W-:Y:S01]  /*3810*/  IMAD.WIDE.U32 R40, R35, UR4, R40 ;  /* 0x0000000423287c25 */ /* 0x000fe2000f8e0028 */
[----:B------:R4:W-:Y:S03]  /*3820*/  STL.U8 [R1+0x81], R14 ;  /* 0x0000810e01007387 */ /* 0x0009e60000100000 */
[----:B-1----:R-:W-:-:S02]  /*3830*/  IMAD R10, R38, UR4, RZ ;  /* 0x00000004260a7c24 */ /* 0x002fc4000f8e02ff */
[----:B------:R-:W-:Y:S02]  /*3840*/  IMAD.IADD R11, R13, 0x1, R11 ;  /* 0x000000010d0b7824 */ /* 0x000fe400078e020b */
[----:B------:R-:W-:Y:S01]  /*3850*/  IMAD R15, R35, UR5, R10 ;  /* 0x00000005230f7c24 */ /* 0x000fe2000f8e020a */
[----:B----4-:R-:W-:Y:S01]  /*3860*/  LEA R14, P1, R12, R32, 0x2 ;  /* 0x000000200c0e7211 */ /* 0x010fe200078210ff */
[----:B------:R-:W-:Y:S01]  /*3870*/  IMAD.WIDE.U32 R42, R16, UR10, R36 ;  /* 0x0000000a102a7c25 */ /* 0x000fe2000f8e0024 */
[----:B0-----:R-:W-:Y:S01]  /*3880*/  LEA R45, P0, R40, R6, 0x1 ;  /* 0x00000006282d7211 */ /* 0x001fe200078008ff */
[----:B------:R0:W-:Y:S01]  /*3890*/  STL.64 [R1+0x110], R30 ;  /* 0x0001101e01007387 */ /* 0x0001e20000100a00 */
[----:B------:R-:W-:Y:S01]  /*38a0*/  ULDC.64 UR4, c[0x0][0x330] ;  /* 0x0000cc0000047ab9 */ /* 0x000fe20000000a00 */
[----:B------:R-:W-:Y:S01]  /*38b0*/  IMAD.IADD R36, R41, 0x1, R15 ;  /* 0x0000000129247824 */ /* 0x000fe200078e020f */
[----:B------:R-:W-:Y:S02]  /*38c0*/  LEA.HI.X R15, R12, R33, R11, 0x2, P1 ;  /* 0x000000210c0f7211 */ /* 0x000fe400008f140b */
[----:B------:R-:W1:Y:S01]  /*38d0*/  LDC.64 R32, c[0x0][0x2f0] ;  /* 0x0000bc00ff207b82 */ /* 0x000e620000000a00 */
[----:B------:R-:W-:Y:S01]  /*38e0*/  IMAD.MOV.U32 R9, RZ, RZ, R8 ;  /* 0x000000ffff097224 */ /* 0x000fe200078e0008 */
[----:B------:R-:W-:Y:S01]  /*38f0*/  LEA.HI.X R36, R40, R7, R36, 0x1, P0 ;  /* 0x0000000728247211 */ /* 0x000fe200000f0c24 */
[----:B------:R-:W-:Y:S01]  /*3900*/  IMAD.IADD R11, R43, 0x1, R26 ;  /* 0x000000012b0b7824 */ /* 0x000fe200078e021a */
[----:B------:R-:W-:-:S02]  /*3910*/  LEA R40, P1, R42, R45, 0x1 ;  /* 0x0000002d2a287211 */ /* 0x000fc400078208ff */
[----:B------:R4:W-:Y:S02]  /*3920*/  STL.64 [R1+0x200], R8 ;  /* 0x0002000801007387 */ /* 0x0009e40000100a00 */
[----:B------:R-:W-:Y:S01]  /*3930*/  LEA.HI.X R41, R42, R36, R11, 0x1, P1 ;  /* 0x000000242a297211 */ /* 0x000fe200008f0c0b */
[----:B0-----:R-:W2:Y:S01]  /*3940*/  LDC.64 R30, c[0x0][0x338] ;  /* 0x0000ce00ff1e7b82 */ /* 0x001ea20000000a00 */
[----:B------:R-:W-:-:S07]  /*3950*/  LEA R10, P0, R20, R6, 0x1 ;  /* 0x00000006140a7211 */ /* 0x000fce00078008ff */
[----:B------:R-:W0:Y:S08]  /*3960*/  LDC.64 R12, c[0x0][0x3f8] ;  /* 0x0000fe00ff0c7b82 */ /* 0x000e300000000a00 */
[----:B----4-:R-:W4:Y:S08]  /*3970*/  LDC.64 R8, c[0x0][0x310] ;  /* 0x0000c400ff087b82 */ /* 0x010f300000000a00 */
[----:B------:R-:W5:Y:S01]  /*3980*/  LDC.64 R42, c[0x0][0x318] ;  /* 0x0000c600ff2a7b82 */ /* 0x000f620000000a00 */
[----:B------:R-:W-:Y:S01]  /*3990*/  LEA.HI.X R11, R20, R7, R21, 0x1, P0 ;  /* 0x00000007140b7211 */ /* 0x000fe200000f0c15 */
[----:B------:R-:W-:-:S02]  /*39a0*/  IMAD.MOV.U32 R6, RZ, RZ, R45 ;  /* 0x000000ffff067224 */ /* 0x000fc400078e002d */
[----:B------:R-:W-:Y:S01]  /*39b0*/  IMAD.MOV.U32 R7, RZ, RZ, R36 ;  /* 0x000000ffff077224 */ /* 0x000fe200078e0024 */
[-C--:B-1----:R-:W-:Y:S01]  /*39c0*/  ISETP.GE.AND P0, PT, R44, R33.reuse, PT ;  /* 0x000000212c00720c */ /* 0x082fe20003f06270 */
[----:B------:R-:W-:Y:S01]  /*39d0*/  IMAD.U32 R26, RZ, RZ, UR8 ;  /* 0x00000008ff1a7e24 */ /* 0x000fe2000f8e00ff */
[----:B------:R1:W-:Y:S01]  /*39e0*/  STL.64 [R1+0x180], R14 ;  /* 0x0001800e01007387 */ /* 0x0003e20000100a00 */
[----:B------:R-:W-:Y:S01]  /*39f0*/  IMAD.WIDE.U32 R20, R195, UR4, RZ ;  /* 0x00000004c3147c25 */ /* 0x000fe2000f8e00ff */
[----:B------:R-:W-:Y:S01]  /*3a00*/  ISETP.GE.AND P1, PT, R17, R33, PT ;  /* 0x000000211100720c */ /* 0x000fe20003f26270 */
[----:B------:R-:W3:Y:S01]  /*3a10*/  LDC R45, c[0x0][0x320] ;  /* 0x0000c800ff2d7b82 */ /* 0x000ee20000000800 */
[----:B------:R2:W-:Y:S01]  /*3a20*/  STL.128 [R1+0x50], R4 ;  /* 0x0000500401007387 */ /* 0x0005e20000100c00 */
[----:B-1----:R-:W-:Y:S02]  /*3a30*/  IMAD.U32 R15, RZ, RZ, UR9 ;  /* 0x00000009ff0f7e24 */ /* 0x002fe4000f8e00ff */
[----:B------:R-:W-:Y:S01]  /*3a40*/  IMAD.MOV.U32 R14, RZ, RZ, R26 ;  /* 0x000000ffff0e7224 */ /* 0x000fe200078e001a */
[----:B----4-:R5:W-:Y:S01]  /*3a50*/  STL.128 [R1+0x1a0], R8 ;  /* 0x0001a00801007387 */ /* 0x010be20000100c00 */
[----:B--2---:R-:W-:Y:S01]  /*3a60*/  SEL R7, RZ, 0xffffffff, P0 ;  /* 0xffffffffff077807 */ /* 0x004fe20000000000 */
[----:B------:R-:W-:-:S02]  /*3a70*/  VIADD R5, R32, 0x5f ;  /* 0x0000005f20057836 */ /* 0x000fc40000000000 */
[----:B------:R1:W-:Y:S01]  /*3a80*/  STL.64 [R1+0x240], R40 ;  /* 0x0002402801007387 */ /* 0x0003e20000100a00 */
[----:B------:R-:W-:Y:S01]  /*3a90*/  SEL R6, RZ, 0x1, P1 ;  /* 0x00000001ff067807 */ /* 0x000fe20000800000 */
[----:B------:R-:W-:Y:S02]  /*3aa0*/  IMAD.SHL.U32 R7, R7, 0x2, RZ ;  /* 0x0000000207077824 */ /* 0x000fe400078e00ff */
[----:B------:R-:W-:Y:S01]  /*3ab0*/  STL.128 [R1+0x1c0], R28 ;  /* 0x0001c01c01007387 */ /* 0x000fe20000100c00 */
[----:B------:R-:W-:-:S03]  /*3ac0*/  IMAD.HI R5, R5, 0x2aaaaaab, RZ ;  /* 0x2aaaaaab05057827 */ /* 0x000fc600078e02ff */
[----:B0-----:R0:W-:Y:S01]  /*3ad0*/  STL.128 [R1+0x90], R12 ;  /* 0x0000900c01007387 */ /* 0x0011e20000100c00 */
[----:B-----5:R-:W-:Y:S01]  /*3ae0*/  LEA R8, P3, R20, R42, 0x1 ;  /* 0x0000002a14087211 */ /* 0x020fe200078608ff */
[----:B------:R-:W-:Y:S01]  /*3af0*/  VIADD R26, R17, 0x60 ;  /* 0x00000060111a7836 */ /* 0x000fe20000000000 */
[----:B------:R-:W2:Y:S01]  /*3b00*/  LDC R42, c[0x0][0x424] ;  /* 0x00010900ff2a7b82 */ /* 0x000ea20000000800 */
[----:B------:R-:W-:Y:S01]  /*3b10*/  IMAD R36, R195, UR5, R21 ;  /* 0x00000005c3247c24 */ /* 0x000fe2000f8e0215 */
[----:B------:R-:W-:Y:S01]  /*3b20*/  LOP3.LUT R7, R7, 0x2, R6, 0xe2, !PT ;  /* 0x0000000207077812 */ /* 0x000fe200078ee206 */
[----:B------:R-:W-:Y:S01]  /*3b30*/  VIADD R21, R17, 0x80 ;  /* 0x0000008011157836 */ /* 0x000fe20000000000 */
[----:B------:R-:W-:Y:S02]  /*3b40*/  SHF.R.U32.HI R6, RZ, 0x1f, R5 ;  /* 0x0000001fff067819 */ /* 0x000fe40000011605 */
[-C--:B------:R-:W-:Y:S01]  /*3b50*/  ISETP.GE.AND P2, PT, R230, R33.reuse, PT ;  /* 0x00000021e600720c */ /* 0x080fe20003f46270 */
[----:B------:R-:W-:Y:S01]  /*3b60*/  IMAD.MOV.U32 R44, RZ, RZ, R32 ;  /* 0x000000ffff2c7224 */ /* 0x000fe200078e0020 */
[----:B-1----:R-:W1:Y:S01]  /*3b70*/  LDC R40, c[0x0][0x2fc] ;  /* 0x0000bf00ff287b82 */ /* 0x002e620000000800 */
[----:B------:R-:W-:Y:S01]  /*3b80*/  ISETP.GE.AND P1, PT, R26, R33, PT ;  /* 0x000000211a00720c */ /* 0x000fe20003f26270 */
[----:B------:R-:W-:Y:S06]  /*3b90*/  STL.64 [R1+0x188], R32 ;  /* 0x0001882001007387 */ /* 0x000fec0000100a00 */
[----:B0-----:R-:W0:Y:S08]  /*3ba0*/  LDC.U8 R14, c[0x0][0x410] ;  /* 0x00010400ff0e7b82 */ /* 0x001e300000000000 */
[----:B------:R-:W4:Y:S08]  /*3bb0*/  LDC.64 R12, c[0x0][0x300] ;  /* 0x0000c000ff0c7b82 */ /* 0x000f300000000a00 */
[----:B------:R-:W5:Y:S08]  /*3bc0*/  LDC.64 R28, c[0x0][0x408] ;  /* 0x00010200ff1c7b82 */ /* 0x000f700000000a00 */
[----:B------:R-:W1:Y:S01]  /*3bd0*/  LDC.64 R30, c[0x0][0x418] ;  /* 0x00010600ff1e7b82 */ /* 0x000e620000000a00 */
[----:B------:R-:W-:-:S02]  /*3be0*/  LEA.HI.X R9, R20, R43, R36, 0x1, P3 ;  /* 0x0000002b14097211 */ /* 0x000fc400018f0c24 */
[----:B------:R-:W-:Y:S01]  /*3bf0*/  IADD3 R4, P0, R17, R20, RZ ;  /* 0x0000001411047210 */ /* 0x000fe20007f1e0ff */
[----:B--2---:R-:W-:Y:S01]  /*3c00*/  STL [R1+0x178], R42 ;  /* 0x0001782a01007387 */ /* 0x004fe20000100800 */
[----:B------:R-:W-:Y:S01]  /*3c10*/  LEA.HI.SX32 R6, R5, R6, 0x1c ;  /* 0x0000000605067211 */ /* 0x000fe200078fe2ff */
[----:B------:R-:W-:Y:S01]  /*3c20*/  ULDC.64 UR4, c[0x0][0x338] ;  /* 0x0000ce0000047ab9 */ /* 0x000fe20000000a00 */
[----:B------:R-:W-:Y:S02]  /*3c30*/  SEL R11, RZ, 0x8, P1 ;  /* 0x00000008ff0b7807 */ /* 0x000fe40000800000 */
[----:B------:R-:W-:Y:S01]  /*3c40*/  ISETP.GE.AND P1, PT, R21, R33, PT ;  /* 0x000000211500720c */ /* 0x000fe20003f26270 */
[----:B------:R2:W-:Y:S01]  /*3c50*/  STL.64 [R1+0x1d0], R8 ;  /* 0x0001d00801007387 */ /* 0x0005e20000100a00 */
[----:B------:R-:W-:-:S03]  /*3c60*/  SEL R10, RZ, 0x4, P2 ;  /* 0x00000004ff0a7807 */ /* 0x000fc60001000000 */
[----:B------:R-:W-:Y:S04]  /*3c70*/  STL [R1+0x40], R6 ;  /* 0x0000400601007387 */ /* 0x000fe80000100800 */
[----:B------:R3:W-:Y:S01]  /*3c80*/  STL [R1+0x228], R6 ;  /* 0x0002280601007387 */ /* 0x0007e20000100800 */
[----:B--2---:R-:W-:Y:S02]  /*3c90*/  SEL R8, RZ, 0x10, P1 ;  /* 0x00000010ff087807 */ /* 0x004fe40000800000 */
[----:B------:R-:W-:Y:S01]  /*3ca0*/  LOP3.LUT P1, RZ, R234, 0x4, RZ, 0xc0, !PT ;  /* 0x00000004eaff7812 */ /* 0x000fe2000782c0ff */
[----:B---3--:R-:W-:Y:S01]  /*3cb0*/  IMAD.MOV.U32 R6, RZ, RZ, 0x20 ;  /* 0x00000020ff067424 */ /* 0x008fe200078e00ff */
[----:B------:R-:W-:Y:S01]  /*3cc0*/  LOP3.LUT R5, R11, R7, R10, 0xfe, !PT ;  /* 0x000000070b057212 */ /* 0x000fe200078efe0a */
[----:B------:R-:W-:Y:S01]  /*3cd0*/  VIADD R20, R17, 0xa0 ;  /* 0x000000a011147836 */ /* 0x000fe20000000000 */
[----:B------:R-:W-:-:S02]  /*3ce0*/  LOP3.LUT R7, R203, 0x18, R17, 0xf8, !PT ;  /* 0x00000018cb077812 */ /* 0x000fc400078ef811 */
[----:B------:R-:W-:Y:S01]  /*3cf0*/  SEL R6, R6, 0xffffffe0, !P1 ;  /* 0xffffffe006067807 */ /* 0x000fe20004800000 */
[----:B------:R-:W-:Y:S01]  /*3d00*/  STL.64 [R1+0x1b0], R44 ;  /* 0x0001b02c01007387 */ /* 0x000fe20000100a00 */
[----:B------:R-:W-:Y:S02]  /*3d10*/  LOP3.LUT R10, R7, R206, RZ, 0x3c, !PT ;  /* 0x000000ce070a7212 */ /* 0x000fe400078e3cff */
[----:B------:R-:W-:Y:S01]  /*3d20*/  ISETP.GE.AND P2, PT, R20, R33, PT ;  /* 0x000000211400720c */ /* 0x000fe20003f46270 */
[----:B----4-:R-:W-:Y:S04]  /*3d30*/  STL.64 [R1+0x48], R12 ;  /* 0x0000480c01007387 */ /* 0x010fe80000100a00 */
[----:B------:R-:W-:Y:S04]  /*3d40*/  STL.64 [R1+0x198], R12 ;  /* 0x0001980c01007387 */ /* 0x000fe80000100a00 */
[----:B-----5:R-:W-:Y:S04]  /*3d50*/  STL.64 [R1+0xa8], R28 ;  /* 0x0000a81c01007387 */ /* 0x020fe80000100a00 */
[----:B-1----:R-:W-:Y:S04]  /*3d60*/  STL.64 [R1+0x168], R30 ;  /* 0x0001681e01007387 */ /* 0x002fe80000100a00 */
[----:B0-----:R-:W-:Y:S04]  /*3d70*/  STL.U8 [R1+0x6a], R14 ;  /* 0x00006a0e01007387 */ /* 0x001fe80000100000 */
[----:B------:R-:W-:Y:S04]  /*3d80*/  STL [R1+0x190], R40 ;  /* 0x0001902801007387 */ /* 0x000fe80000100800 */
[----:B------:R-:W-:Y:S04]  /*3d90*/  STL [R1+0x1b8], R40 ;  /* 0x0001b82801007387 */ /* 0x000fe80000100800 */
[----:B------:R-:W-:Y:S04]  /*3da0*/  STL.128 [R1+0x1e0], RZ ;  /* 0x0001e0ff01007387 */ /* 0x000fe80000100c00 */
[----:B------:R-:W-:Y:S04]  /*3db0*/  STL.64 [R1+0x1f0], RZ ;  /* 0x0001f0ff01007387 */ /* 0x000fe80000100a00 */
[----:B------:R-:W-:Y:S04]  /*3dc0*/  STL.64 [R1+0x1f8], RZ ;  /* 0x0001f8ff01007387 */ /* 0x000fe80000100a00 */
[----:B------:R-:W-:Y:S04]  /*3dd0*/  STL.64 [R1+0x248], R16 ;  /* 0x0002481001007387 */ /* 0x000fe80000100a00 */
[----:B------:R-:W-:Y:S04]  /*3de0*/  STL [R1+0x170], R196 ;  /* 0x000170c401007387 */ /* 0x000fe80000100800 */
[----:B------:R-:W-:Y:S01]  /*3df0*/  STL [R1+0x218], R6 ;  /* 0x0002180601007387 */ /* 0x000fe20000100800 */
[----:B------:R-:W-:Y:S01]  /*3e00*/  IMAD R7, R205, 0x200, R10 ;  /* 0x00000200cd077824 */ /* 0x000fe200078e020a */
[----:B------:R-:W-:-:S03]  /*3e10*/  SEL R9, RZ, 0x20, P2 ;  /* 0x00000020ff097807 */ /* 0x000fc60001000000 */
[----:B------:R-:W-:Y:S01]  /*3e20*/  IMAD.WIDE.U32 R2, R7, 0x2, R2 ;  /* 0x0000000207027825 */ /* 0x000fe200078e0002 */
[----:B------:R-:W-:-:S03]  /*3e30*/  LOP3.LUT R8, R9, R5, R8, 0xfe, !PT ;  /* 0x0000000509087212 */ /* 0x000fc600078efe08 */
[----:B------:R-:W-:Y:S01]  /*3e40*/  IMAD.X R5, R37, 0x1, R36, P0 ;  /* 0x0000000125057824 */ /* 0x000fe200000e0624 */
[----:B------:R0:W-:Y:S01]  /*3e50*/  STL.64 [R1+0x220], R2 ;  /* 0x0002200201007387 */ /* 0x0001e20000100a00 */
[----:B------:R-:W-:Y:S01]  /*3e60*/  IMAD R38, R38, UR4, RZ ;  /* 0x0000000426267c24 */ /* 0x000fe2000f8e02ff */
[----:B------:R-:W-:Y:S02]  /*3e70*/  SHF.R.U32.HI R86, RZ, 0x7, R48 ;  /* 0x00000007ff567819 */ /* 0x000fe40000011630 */
[----:B------:R-:W-:Y:S01]  /*3e80*/  STL.U8 [R1+0x1d8], R8 ;  /* 0x0001d80801007387 */ /* 0x000fe20000100000 */
[----:B------:R-:W-:-:S03]  /*3e90*/  IMAD R79, R35, UR5, R38 ;  /* 0x00000005234f7c24 */ /* 0x000fc6000f8e0226 */
[----:B------:R-:W-:Y:S01]  /*3ea0*/  STL.U8 [R1+0x1d9], R8 ;  /* 0x0001d90801007387 */ /* 0x000fe20000100000 */
[----:B0-----:R-:W-:-:S03]  /*3eb0*/  IMAD.WIDE.U32 R2, R35, UR4, R4 ;  /* 0x0000000423027c25 */ /* 0x001fc6000f8e0004 */
[----:B------:R0:W-:Y:S01]  /*3ec0*/  STL.U8 [R1+0x250], R8 ;  /* 0x0002500801007387 */ /* 0x0001e20000100000 */
[----:B------:R-:W-:Y:S01]  /*3ed0*/  IADD3 R4, P0, R16, R0, RZ ;  /* 0x0000000010047210 */ /* 0x000fe20007f1e0ff */
[----:B------:R-:W-:Y:S02]  /*3ee0*/  VIADD R86, R86, 0x8 ;  /* 0x0000000856567836 */ /* 0x000fe40000000000 */
[----:B------:R1:W-:Y:S01]  /*3ef0*/  STL [R1+0x160], R0 ;  /* 0x0001600001007387 */ /* 0x0003e20000100800 */
[----:B------:R-:W-:Y:S02]  /*3f00*/  IMAD.IADD R79, R3, 0x1, R79 ;  /* 0x00000001034f7824 */ /* 0x000fe400078e024f */
[----:B0-----:R-:W-:Y:S02]  /*3f10*/  IMAD.U32 R8, RZ, RZ, UR32 ;  /* 0x00000020ff087e24 */ /* 0x001fe4000f8e00ff */
[----:B------:R-:W-:Y:S02]  /*3f20*/  IMAD.X R5, R39, 0x1, R34, P0 ;  /* 0x0000000127057824 */ /* 0x000fe400000e0622 */
[----:B-1----:R-:W-:-:S07]  /*3f30*/  VIADD R0, R8, 0x258 ;  /* 0x0000025808007836 */ /* 0x002fce0000000000 */
.L_x_4703:
[----:B0-----:R-:W2:Y:S01]  /*3f40*/  LDL R8, [R1+0x2d0] ;  /* 0x0002d00001087983 */ /* 0x001ea20000100800 */
[----:B------:R-:W-:Y:S01]  /*3f50*/  VIADD R27, R27, 0xffffffff ;  /* 0xffffffff1b1b7836 */ /* 0x000fe20000000000 */
[----:B------:R-:W-:-:S04]  /*3f60*/  MOV R87, 0x3fe0 ;  /* 0x00003fe000577802 */ /* 0x000fc80000000f00 */
[----:B------:R-:W-:Y:S02]  /*3f70*/  ISETP.GT.AND P6, PT, R27, R77, PT ;  /* 0x0000004d1b00720c */ /* 0x000fe40003fc4270 */
[----:B--2---:R-:W-:-:S13]  /*3f80*/  R2UR UR4, R8 ;  /* 0x00000000080472ca */ /* 0x004fda00000e0000 */
[----:B------:R-:W-:Y:S01]  /*3f90*/  IMAD.U32 R81, RZ, RZ, UR4 ;  /* 0x00000004ff517e24 */ /* 0x000fe2000f8e00ff */
[----:B------:R-:W-:Y:S05]  /*3fa0*/  YIELD ;  /* 0x0000000000007946 */ /* 0x000fea0003800000 */
[----:B------:R-:W-:Y:S01]  /*3fb0*/  BSSY B1, `(.L_x_4695) ;  /* 0x0000003000017945 */ /* 0x000fe20003800000 */
[----:B------:R-:W-:-:S07]  /*3fc0*/  VIADD R81, R81, 0x2b8 ;  /* 0x000002b851517836 */ /* 0x000fce0000000000 */
[----:B------:R-:W-:Y:S05]  /*3fd0*/  CALL.REL.NOINC `($_ZN7cutlass13device_kernelIN5flash11enable_sm90INS1_16FlashAttnFwdSm90INS1_25CollectiveMainloopFwdSm90ILi2EN4cute5tupleIJNS5_1CILi1EEES8_S8_EEENS6_IJNS7_ILi128EEENS7_ILi96EEENS7_ILi192EEEEEELi192ENS_10bfloat16_tEfNS_4arch4Sm90ELb0ELb1ELb1ELb1ELb0ELb1ELb0ELb1ELb1ELb1ELb1ELb0EEENS1_21CollectiveEpilogueFwdINS6_IJSA_SC_SB_EEES9_SE_SG_Li256ELb1ELb1ELb1ELb0EEENS1_36VarlenDynamicPersistentTileSchedulerILi128ELi96ELi256ELi128ELb1ELb1ELb1ELb1ELb0ELb1EEEEEEEEEvNT_6ParamsE$_ZZN5flash25CollectiveMainloopFwdSm90ILi2EN4cute5tupleIJNS1_1CILi1EEES4_S4_EEENS2_IJNS3_ILi128EEENS3_ILi96EEENS3_ILi192EEEEEELi192EN7cutlass10bfloat16_tEfNSA_4arch4Sm90ELb0ELb1ELb1ELb1ELb0ELb1ELb0ELb1ELb1ELb1ELb1ELb0EE12store_kv_newINS_16FlashAttnFwdSm90ISE_NS_21CollectiveEpilogueFwdINS2_IJS6_S8_S7_EEES5_SB_SD_Li256ELb1ELb1ELb1ELb0EEENS_36VarlenDynamicPersistentTileSchedulerILi128ELi96ELi256ELi128ELb1ELb1ELb1ELb1ELb0ELb1EEEE13SharedStorageEEEbRKNSE_6ParamsENSA_25PipelineTmaAsyncNoClusterILi2ENSA_16PipelineTmaAsyncILi2EEEEESU_RNSA_13PipelineStateILj2EEEiRT_RKNS_16SeqlenInfoQKNewKILb1ELb1EEENS2_IJiiiiEEEENKUliRKT_E_clISW_EEDaiS17_) ;  /* 0x00000264002c7944 */ /* 0x000fea0003c00000 */
[----:B------:R-:W-:Y:S05]  /*3fe0*/  BSYNC B1 ;  /* 0x0000000000017941 */ /* 0x000fea0003800000 */
.L_x_4695:
[----:B------:R-:W2:Y:S04]  /*3ff0*/  LDL R8, [R1+0x308] ;  /* 0x0003080001087983 */ /* 0x000ea80000100800 */
[----:B------:R0:W5:Y:S01]  /*4000*/  LDL.64 R46, [R1+0x2b8] ;  /* 0x0002b800012e7983 */ /* 0x0001620000100a00 */
[----:B--2---:R-:W-:-:S13]  /*4010*/  R2UR UR4, R8 ;  /* 0x00000000080472ca */ /* 0x004fda00000e0000 */
[----:B------:R-:W-:-:S04]  /*4020*/  ULOP3.LUT UR4, UR4, 0x1, URZ, 0xfc, !UPT ;  /* 0x0000000104047892 */ /* 0x000fc8000f8efc3f */
[----:B------:R-:W-:-:S06]  /*4030*/  UISETP.NE.AND UP0, UPT, UR4, 0x3, UPT ;  /* 0x000000030400788c */ /* 0x000fcc000bf05270 */
[----:B------:R-:W-:-:S13]  /*4040*/  PLOP3.LUT P0, PT, PT, PT, UP0, 0x80, 0x0 ;  /* 0x000000000000781c */ /* 0x000fda0003f0f008 */
[----:B0-----:R-:W-:Y:S05]  /*4050*/  @!P0 BRA `(.L_x_4696) ;  /* 0x0000000000048947 */ /* 0x001fea0003800000 */
[----:B------:R-:W-:Y:S01]  /*4060*/  BPT.TRAP 0x1 ;  /* 0x000000040000795c */ /* 0x000fe20000300000 */
.L_x_4696:
[----:B-----5:R-:W-:Y:S01]  /*4070*/  LEA R50, R46, UR39, 0x3 ;  /* 0x000000272e327c11 */ /* 0x020fe2000f8e18ff */
[----:B------:R-:W-:Y:S01]  /*4080*/  BSSY B0, `(.L_x_4697) ;  /* 0x0000004000007945 */ /* 0x000fe20003800000 */
[----:B------:R-:W-:-:S04]  /*4090*/  SHF.L.U32 R9, R47, 0x1f, RZ ;  /* 0x0000001f2f097819 */ /* 0x000fc800000006ff */
[----:B------:R-:W0:Y:S02]  /*40a0*/  SYNCS.PHASECHK.TRANS64.TRYWAIT P0, [R50+URZ+0x308b0], R9 ;  /* 0x0308b009320075a7 */ /* 0x000e24000800017f */
[----:B0-----:R-:W-:Y:S05]  /*40b0*/  @!P0 BRA `(.L_x_4698) ;  /* 0x0000023800208947 */ /* 0x001fea0003800000 */
.L_x_5050:
[----:B------:R-:W-:Y:S05]  /*40c0*/  BSYNC B0 ;  /* 0x0000000000007941 */ /* 0x000fea0003800000 */
.L_x_4697:
[----:B------:R-:W2:Y:S01]  /*40d0*/  LDL R8, [R1+0x60] ;  /* 0x0000600001087983 */ /* 0x000ea20000100800 */
[----:B0-----:R-:W-:Y:S01]  /*40e0*/  IMAD R9, R46, 0x4800, R7 ;  /* 0x000048002e097824 */ /* 0x001fe200078e0207 */
[----:B------:R-:W-:Y:S01]  /*40f0*/  BSSY B0, `(.L_x_4699) ;  /* 0x0000028000007945 */ /* 0x000fe20003800000 */
[----:B------:R-:W-:-:S04]  /*4100*/  IMAD.WIDE R40, R27, 0x60, R4 ;  /* 0x000000601b287825 */ /* 0x000fc800078e0204 */
[----:B------:R-:W-:Y:S02]  /*4110*/  IMAD R44, R9, 0x2, R24 ;  /* 0x00000002092c7824 */ /* 0x000fe400078e0218 */
[----:B--2---:R-:W-:-:S05]  /*4120*/  IMAD R8, R27, -0x60, R8 ;  /* 0xffffffa01b087824 */ /* 0x004fca00078e0208 */
[----:B------:R-:W-:Y:S01]  /*4130*/  VIMNMX R11, R8, 0x60, PT ;  /* 0x00000060080b7848 */ /* 0x000fe20003fe0100 */
[----:B------:R-:W-:-:S03]  /*4140*/  VIADD R8, R16, 0x40 ;  /* 0x0000004010087836 */ /* 0x000fc60000000000 */
[-C--:B------:R-:W-:Y:S02]  /*4150*/  ISETP.GE.AND P1, PT, R16, R11.reuse, PT ;  /* 0x0000000b1000720c */ /* 0x080fe40003f26270 */
[----:B------:R-:W-:Y:S01]  /*4160*/  ISETP.GE.AND P0, PT, R8, R11, PT ;  /* 0x0000000b0800720c */ /* 0x000fe20003f06270 */
[----:B------:R-:W-:-:S04]  /*4170*/  IMAD.IADD R11, R6, 0x1, R9 ;  /* 0x00000001060b7824 */ /* 0x000fc800078e0209 */
[----:B------:R-:W-:-:S06]  /*4180*/  IMAD R45, R11, 0x2, R24 ;  /* 0x000000020b2d7824 */ /* 0x000fcc00078e0218 */
[----:B------:R-:W-:Y:S05]  /*4190*/  @P1 BRA `(.L_x_4700) ;  /* 0x0000000000741947 */ /* 0x000fea0003800000 */
[----:B------:R-:W-:Y:S01]  /*41a0*/  ISETP.GE.AND P3, PT, R17, UR47, PT ;  /* 0x0000002f11007c0c */ /* 0x000fe2000bf66270 */
[----:B------:R-:W-:Y:S01]  /*41b0*/  IMAD R15, R41, UR42, RZ ;  /* 0x0000002a290f7c24 */ /* 0x000fe2000f8e02ff */
[----:B------:R-:W-:Y:S01]  /*41c0*/  ULDC.64 UR4, c[0x0][0x208] ;  /* 0x0000820000047ab9 */ /* 0x000fe20000000a00 */
[----:B------:R-:W-:Y:S01]  /*41d0*/  IMAD.MOV.U32 R12, RZ, RZ, R2 ;  /* 0x000000ffff0c7224 */ /* 0x000fe200078e0002 */
[----:B------:R-:W-:Y:S01]  /*41e0*/  ISETP.GE.AND P4, PT, R21, UR47, PT ;  /* 0x0000002f15007c0c */ /* 0x000fe2000bf86270 */
[----:B------:R-:W-:Y:S01]  /*41f0*/  IMAD.MOV.U32 R13, RZ, RZ, R79 ;  /* 0x000000ffff0d7224 */ /* 0x000fe200078e004f */
[----:B------:R-:W-:Y:S01]  /*4200*/  ISETP.GE.AND P5, PT, R20, UR47, PT ;  /* 0x0000002f14007c0c */ /* 0x000fe2000bfa6270 */
[C---:B------:R-:W-:Y:S02]  /*4210*/  IMAD R15, R40.reuse, UR43, R15 ;  /* 0x0000002b280f7c24 */ /* 0x040fe4000f8e020f */
[----:B------:R-:W-:-:S04]  /*4220*/  IMAD.WIDE.U32 R12, R40, UR42, R12 ;  /* 0x0000002a280c7c25 */ /* 0x000fc8000f8e000c */
[----:B------:R-:W0:Y:S01]  /*4230*/  @!P3 LDS.128 R8, [R44] ;  /* 0x000000002c08b984 */ /* 0x000e220000000c00 */
[----:B------:R-:W-:Y:S01]  /*4240*/  IMAD.IADD R15, R13, 0x1, R15 ;  /* 0x000000010d0f7824 */ /* 0x000fe200078e020f */
[C---:B------:R-:W-:Y:S01]  /*4250*/  LEA R42, P1, R12.reuse, UR40, 0x1 ;  /* 0x000000280c2a7c11 */ /* 0x040fe2000f8208ff */
[C---:B------:R-:W-:Y:S01]  /*4260*/  VIADD R13, R17.reuse, 0x20 ;  /* 0x00000020110d7836 */ /* 0x040fe20000000000 */
[----:B------:R-:W1:Y:S02]  /*4270*/  @!P4 LDS.128 R32, [R44+0x6000] ;  /* 0x006000002c20c984 */ /* 0x000e640000000c00 */
[----:B------:R-:W-:Y:S01]  /*4280*/  LEA.HI.X R43, R12, UR41, R15, 0x1, P1 ;  /* 0x000000290c2b7c11 */ /* 0x000fe200088f0c0f */
[----:B------:R-:W-:Y:S01]  /*4290*/  VIADD R12, R17, 0x40 ;  /* 0x00000040110c7836 */ /* 0x000fe20000000000 */
[----:B------:R-:W-:Y:S01]  /*42a0*/  ISETP.GE.AND P2, PT, R13, UR47, PT ;  /* 0x0000002f0d007c0c */ /* 0x000fe2000bf46270 */
[----:B------:R-:W2:Y:S03]  /*42b0*/  @!P5 LDS.128 R36, [R45+0x6000] ;  /* 0x006000002d24d984 */ /* 0x000ea60000000c00 */
[----:B------:R-:W-:-:S13]  /*42c0*/  ISETP.GE.AND P1, PT, R12, UR47, PT ;  /* 0x0000002f0c007c0c */ /* 0x000fda000bf26270 */
[----:B------:R-:W3:Y:S04]  /*42d0*/  @!P1 LDS.128 R12, [R44+0x3000] ;  /* 0x003000002c0c9984 */ /* 0x000ee80000000c00 */
[----:B0-----:R-:W-:Y:S01]  /*42e0*/  @!P3 STG.E.128 desc[UR4][R42.64], R8 ;  /* 0x000000082a00b986 */ /* 0x001fe2000c101d04 */
[----:B------:R-:W-:-:S03]  /*42f0*/  ISETP.GE.AND P3, PT, R26, UR47, PT ;  /* 0x0000002f1a007c0c */ /* 0x000fc6000bf66270 */
[----:B------:R-:W0:Y:S04]  /*4300*/  @!P2 LDS.128 R8, [R45] ;  /* 0x000000002d08a984 */ /* 0x000e280000000c00 */
[----:B-1----:R-:W-:Y:S04]  /*4310*/  @!P4 STG.E.128 desc[UR4][R42.64+0x100], R32 ;  /* 0x000100202a00c986 */ /* 0x002fe8000c101d04 */
[----:B--2---:R-:W-:Y:S04]  /*4320*/  @!P5 STG.E.128 desc[UR4][R42.64+0x140], R36 ;  /* 0x000140242a00d986 */ /* 0x004fe8000c101d04 */
[----:B------:R-:W1:Y:S04]  /*4330*/  @!P3 LDS.128 R28, [R45+0x3000] ;  /* 0x003000002d1cb984 */ /* 0x000e680000000c00 */
[----:B---3--:R2:W-:Y:S04]  /*4340*/  @!P1 STG.E.128 desc[UR4][R42.64+0x80], R12 ;  /* 0x0000800c2a009986 */ /* 0x0085e8000c101d04 */
[----:B0-----:R2:W-:Y:S04]  /*4350*/  @!P2 STG.E.128 desc[UR4][R42.64+0x40], R8 ;  /* 0x000040082a00a986 */ /* 0x0015e8000c101d04 */
[----:B-1----:R2:W-:Y:S02]  /*4360*/  @!P3 STG.E.128 desc[UR4][R42.64+0xc0], R28 ;  /* 0x0000c01c2a00b986 */ /* 0x0025e4000c101d04 */
.L_x_4700:
[----:B------:R-:W-:Y:S05]  /*4370*/  BSYNC B0 ;  /* 0x0000000000007941 */ /* 0x000fea0003800000 */
.L_x_4699:
[----:B------:R-:W-:Y:S04]  /*4380*/  BSSY B0, `(.L_x_4701) ;  /* 0x0000021000007945 */ /* 0x000fe80003800000 */
[----:B------:R-:W-:Y:S05]  /*4390*/  @P0 BRA `(.L_x_4702) ;  /* 0x00000000007c0947 */ /* 0x000fea0003800000 */
[----:B--2---:R-:W-:Y:S01]  /*43a0*/  IADD3 R11, P0, R40, 0x40, RZ ;  /* 0x00000040280b7810 */ /* 0x004fe20007f1e0ff */
[----:B------:R-:W-:Y:S01]  /*43b0*/  IMAD.MOV.U32 R8, RZ, RZ, R2 ;  /* 0x000000ffff087224 */ /* 0x000fe200078e0002 */
[----:B------:R-:W-:Y:S01]  /*43c0*/  ISETP.GE.AND P3, PT, R17, UR47, PT ;  /* 0x0000002f11007c0c */ /* 0x000fe2000bf66270 */
[----:B------:R-:W-:Y:S01]  /*43d0*/  IMAD.MOV.U32 R9, RZ, RZ, R79 ;  /* 0x000000ffff097224 */ /* 0x000fe200078e004f */
[----:B------:R-:W-:Y:S01]  /*43e0*/  ISETP.GE.AND P1, PT, R21, UR47, PT ;  /* 0x0000002f15007c0c */ /* 0x000fe2000bf26270 */
[----:B------:R-:W-:Y:S01]  /*43f0*/  IMAD.X R40, RZ, RZ, R41, P0 ;  /* 0x000000ffff287224 */ /* 0x000fe200000e0629 */
[----:B------:R-:W-:Y:S01]  /*4400*/  ISETP.GE.AND P5, PT, R20, UR47, PT ;  /* 0x0000002f14007c0c */ /* 0x000fe2000bfa6270 */
[----:B------:R-:W-:Y:S01]  /*4410*/  VIADD R10, R17, 0x40 ;  /* 0x00000040110a7836 */ /* 0x000fe20000000000 */
[----:B------:R-:W-:Y:S01]  /*4420*/  ULDC.64 UR4, c[0x0][0x208] ;  /* 0x0000820000047ab9 */ /* 0x000fe20000000a00 */
[----:B------:R-:W-:Y:S02]  /*4430*/  IMAD R40, R40, UR42, RZ ;  /* 0x0000002a28287c24 */ /* 0x000fe4000f8e02ff */
[----:B------:R-:W-:Y:S01]  /*4440*/  IMAD.WIDE.U32 R8, R11, UR42, R8 ;  /* 0x0000002a0b087c25 */ /* 0x000fe2000f8e0008 */
[----:B------:R-:W-:-:S03]  /*4450*/  ISETP.GE.AND P2, PT, R10, UR47, PT ;  /* 0x0000002f0a007c0c */ /* 0x000fc6000bf46270 */
[----:B------:R-:W-:Y:S01]  /*4460*/  IMAD R11, R11, UR43, R40 ;  /* 0x0000002b0b0b7c24 */ /* 0x000fe2000f8e0228 */
[----:B------:R-:W-:Y:S01]  /*4470*/  LEA R48, P4, R8, UR40, 0x1 ;  /* 0x0000002808307c11 */ /* 0x000fe2000f8808ff */
[----:B------:R-:W-:Y:S01]  /*4480*/  VIADD R10, R17, 0x20 ;  /* 0x00000020110a7836 */ /* 0x000fe20000000000 */
[----:B------:R-:W0:Y:S01]  /*4490*/  @!P1 LDS.128 R28, [R44+0x8000] ;  /* 0x008000002c1c9984 */ /* 0x000e220000000c00 */
[----:B------:R-:W-:-:S03]  /*44a0*/  IMAD.IADD R9, R9, 0x1, R11 ;  /* 0x0000000109097824 */ /* 0x000fc600078e020b */
[----:B------:R-:W-:Y:S01]  /*44b0*/  ISETP.GE.AND P0, PT, R10, UR47, PT ;  /* 0x0000002f0a007c0c */ /* 0x000fe2000bf06270 */
[----:B------:R-:W1:Y:S01]  /*44c0*/  @!P5 LDS.128 R40, [R45+0x8000] ;  /* 0x008000002d28d984 */ /* 0x000e620000000c00 */
[----:B------:R-:W-:Y:S02]  /*44d0*/  LEA.HI.X R49, R8, UR41, R9, 0x1, P4 ;  /* 0x0000002908317c11 */ /* 0x000fe4000a0f0c09 */
[----:B------:R-:W-:Y:S01]  /*44e0*/  ISETP.GE.AND P4, PT, R26, UR47, PT ;  /* 0x0000002f1a007c0c */ /* 0x000fe2000bf86270 */
[----:B------:R-:W2:Y:S04]  /*44f0*/  @!P3 LDS.128 R8, [R44+0x2000] ;  /* 0x002000002c08b984 */ /* 0x000ea80000000c00 */
[----:B------:R-:W3:Y:S04]  /*4500*/  @!P2 LDS.128 R12, [R44+0x5000] ;  /* 0x005000002c0ca984 */ /* 0x000ee80000000c00 */
[----:B------:R-:W4:Y:S04]  /*4510*/  @!P0 LDS.128 R32, [R45+0x2000] ;  /* 0x002000002d208984 */ /* 0x000f280000000c00 */
[----:B------:R-:W5:Y:S04]  /*4520*/  @!P4 LDS.128 R36, [R45+0x5000] ;  /* 0x005000002d24c984 */ /* 0x000f680000000c00 */
[----:B0-----:R0:W-:Y:S04]  /*4530*/  @!P1 STG.E.128 desc[UR4][R48.64+0x100], R28 ;  /* 0x0001001c30009986 */ /* 0x0011e8000c101d04 */
[----:B-1----:R0:W-:Y:S04]  /*4540*/  @!P5 STG.E.128 desc[UR4][R48.64+0x140], R40 ;  /* 0x000140283000d986 */ /* 0x0021e8000c101d04 */
[----:B--2---:R0:W-:Y:S04]  /*4550*/  @!P3 STG.E.128 desc[UR4][R48.64], R8 ;  /* 0x000000083000b986 */ /* 0x0041e8000c101d04 */
[----:B---3--:R0:W-:Y:S04]  /*4560*/  @!P2 STG.E.128 desc[UR4][R48.64+0x80], R12 ;  /* 0x0000800c3000a986 */ /* 0x0081e8000c101d04 */
[----:B----4-:R0:W-:Y:S04]  /*4570*/  @!P0 STG.E.128 desc[UR4][R48.64+0x40], R32 ;  /* 0x0000402030008986 */ /* 0x0101e8000c101d04 */
[----:B-----5:R0:W-:Y:S02]  /*4580*/  @!P4 STG.E.128 desc[UR4][R48.64+0xc0], R36 ;  /* 0x0000c0243000c986 */ /* 0x0201e4000c101d04 */
.L_x_4702:
[----:B------:R-:W-:Y:S05]  /*4590*/  BSYNC B0 ;  /* 0x0000000000007941 */ /* 0x000fea0003800000 */
.L_x_4701:
[----:B0-2---:R-:W0:Y:S01]  /*45a0*/  S2R R8, SR_TID.X ;  /* 0x0000000000087919 */ /* 0x005e220000002100 */
[----:B------:R-:W-:Y:S01]  /*45b0*/  @!PT LDS RZ, [RZ] ;  /* 0x00000000fffff984 */ /* 0x000fe20000000800 */
[----:B------:R-:W-:Y:S01]  /*45c0*/  @!PT LDS RZ, [RZ] ;  /* 0x00000000fffff984 */ /* 0x000fe20000000800 */
[----:B------:R-:W-:Y:S01]  /*45d0*/  @!PT LDS RZ, [RZ] ;  /* 0x00000000fffff984 */ /* 0x000fe20000000800 */
[----:B------:R-:W-:Y:S01]  /*45e0*/  @!PT LDS RZ, [RZ] ;  /* 0x00000000fffff984 */ /* 0x000fe20000000800 */
[----:B------:R1:W-:Y:S06]  /*45f0*/  MEMBAR.ALL.CTA ;  /* 0x0000000000007992 */ /* 0x0003ec0000008000 */
[----:B-1----:R-:W1:Y:S01]  /*4600*/  FENCE.VIEW.ASYNC.S ;  /* 0x00000000000073c6 */ /* 0x002e620000000000 */
[----:B------:R-:W-:Y:S05]  /*4610*/  WARPSYNC.ALL ;  /* 0x0000000000007948 */ /* 0x000fea0003800000 */
[----:B0-----:R-:W-:-:S04]  /*4620*/  LOP3.LUT R8, R8, 0x7f, RZ, 0xc0, !PT ;  /* 0x0000007f08087812 */ /* 0x001fc800078ec0ff */
[----:B------:R-:W-:Y:S01]  /*4630*/  ISETP.NE.AND P0, PT, R8, RZ, PT ;  /* 0x000000ff0800720c */ /* 0x000fe20003f05270 */
[----:B-1----:R0:W-:-:S12]  /*4640*/  BAR.SYNC.DEFER_BLOCKING R86, 0x80 ;  /* 0x000200560000751d */ /* 0x0021d80000010000 */
[----:B------:R-:W-:-:S05]  /*4650*/  @!P0 VIADD R50, R50, 0x308c0 ;  /* 0x000308c032328836 */ /* 0x000fca0000000000 */
[----:B------:R-:W-:-:S04]  /*4660*/  @!P0 PRMT R50, RZ, 0x654, R50 ;  /* 0x00000654ff328816 */ /* 0x000fc80000000032 */
[----:B------:R0:W-:Y:S01]  /*4670*/  @!P0 SYNCS.ARRIVE.TRANS64.RED.A1T0 RZ, [R50+URZ], RZ ;  /* 0x000000ff32ff89a7 */ /* 0x0001e2000810043f */
[----:B------:R-:W2:Y:S01]  /*4680*/  LDL R8, [R1+0x2c0] ;  /* 0x0002c00001087983 */ /* 0x000ea20000100800 */
[----:B------:R-:W-:Y:S02]  /*4690*/  VIADD R46, R46, 0x1 ;  /* 0x000000012e2e7836 */ /* 0x000fe40000000000 */
[----:B------:R-:W-:-:S03]  /*46a0*/  IMAD.MOV.U32 R10, RZ, RZ, RZ ;  /* 0x000000ffff0a7224 */ /* 0x000fc600078e00ff */
[----:B------:R-:W-:Y:S01]  /*46b0*/  ISETP.NE.AND P0, PT, R46, 0x2, PT ;  /* 0x000000022e00780c */ /* 0x000fe20003f05270 */
[----:B------:R0:W-:-:S12]  /*46c0*/  STL [R1+0x2b8], R46 ;  /* 0x0002b82e01007387 */ /* 0x0001d80000100800 */
[----:B------:R-:W-:-:S05]  /*46d0*/  @!P0 LOP3.LUT R11, R47, 0x1, RZ, 0x3c, !PT ;  /* 0x000000012f0b8812 */ /* 0x000fca00078e3cff */
[----:B------:R0:W-:Y:S01]  /*46e0*/  @!P0 STL.64 [R1+0x2b8], R10 ;  /* 0x0002b80a01008387 */ /* 0x0001e20000100a00 */
[----:B------:R-:W-:Y:S01]  /*46f0*/  PLOP3.LUT P0, PT, PT, PT, PT, 0x8, 0x0 ;  /* 0x000000000000781c */ /* 0x000fe20003f0e170 */
[----:B--2---:R-:W-:-:S05]  /*4700*/  VIADD R8, R8, 0x1 ;  /* 0x0000000108087836 */ /* 0x004fca0000000000 */
[----:B------:R0:W-:Y:S01]  /*4710*/  STL [R1+0x2c0], R8 ;  /* 0x0002c00801007387 */ /* 0x0001e20000100800 */
[----:B------:R-:W-:Y:S06]  /*4720*/  @P6 BRA `(.L_x_4703) ;  /* 0xfffffff800046947 */ /* 0x000fec000383ffff */
.L_x_4692:
[----:B------:R-:W1:Y:S01]  /*4730*/  LDC R0, c[0x0][0x448] ;  /* 0x00011200ff007b82 */ /* 0x000e620000000800 */
[----:B------:R-:W-:-:S07]  /*4740*/  UIADD3 UR4, UR61, 0x7f, URZ ;  /* 0x0000007f3d047890 */ /* 0x000fce000fffe03f */
[----:B------:R-:W2:Y:S01]  /*4750*/  LDC.64 R4, c[0x0][0x9e0] ;  /* 0x00027800ff047b82 */ /* 0x000ea20000000a00 */
[----:B-1----:R-:W-:Y:S02]  /*4760*/  ISETP.NE.AND P1, PT, R0, 0x1, PT ;  /* 0x000000010000780c */ /* 0x002fe40003f25270 */
[----:B--2---:R-:W-:-:S11]  /*4770*/  ISETP.GE.AND P2, PT, R5, 0x1, PT ;  /* 0x000000010500780c */ /* 0x004fd60003f46270 */
[----:B------:R-:W1:Y:S08]  /*4780*/  @P1 LDC R0, c[0x0][0x44c] ;  /* 0x00011300ff001b82 */ /* 0x000e700000000800 */
[----:B------:R-:W2:Y:S01]  /*4790*/  @P1 LDC R3, c[0x0][0x450] ;  /* 0x00011400ff031b82 */ /* 0x000ea20000000800 */
[----:B-1----:R-:W-:-:S04]  /*47a0*/  @P1 IMAD.HI.U32 R2, R0, UR4, RZ ;  /* 0x0000000400021c27 */ /* 0x002fc8000f8e00ff */
[----:B------:R-:W-:Y:S01]  /*47b0*/  IMAD.U32 R0, RZ, RZ, UR4 ;  /* 0x00000004ff007e24 */ /* 0x000fe2000f8e00ff */
[----:B--2---:R-:W-:-:S05]  /*47c0*/  @P1 SHF.R.U32.HI R0, RZ, R3, R2 ;  /* 0x00000003ff001219 */ /* 0x004fca0000011602 */
[----:B------:R-:W-:Y:S01]  /*47d0*/  IMAD.IADD R3, R25, 0x1, R0 ;  /* 0x0000000119037824 */ /* 0x000fe200078e0200 */
[----:B------:R-:W-:Y:S06]  /*47e0*/  @P0 BRA `(.L_x_4704) ;  /* 0x0000000000080947 */ /* 0x000fec0003800000 */
[----:B------:R-:W1:Y:S02]  /*47f0*/  FENCE.VIEW.ASYNC.G ;  /* 0x00000000000073c6 */ /* 0x000e640000000100 */
[----:B-1----:R-:W-:Y:S06]  /*4800*/  BAR.ARV 0xc, 0x180 ;  /* 0x0306000000007b1d */ /* 0x002fec0000002000 */
.L_x_4704:
[----:B------:R-:W-:Y:S01]  /*4810*/  IMAD.IADD R0, R3, 0x1, R4 ;  /* 0x0000000103007824 */ /* 0x000fe200078e0204 */
[----:B------:R-:W-:Y:S06]  /*4820*/  @!P2 BRA `(.L_x_4705) ;  /* 0x000000000040a947 */ /* 0x000fec0003800000 */
[C---:B------:R-:W-:Y:S01]  /*4830*/  ISETP.GT.AND P0, PT, R3.reuse, RZ, PT ;  /* 0x000000ff0300720c */ /* 0x040fe20003f04270 */
[----:B------:R-:W-:-:S12]  /*4840*/  VIADD R2, R3, 0xffffffff ;  /* 0xffffffff03027836 */ /* 0x000fd80000000000 */
        /* <DEDUP_REMOVED lines=8> */
.L_x_4706:
[----:B------:R-:W-:-:S13]  /*48d0*/  ISETP.NE.AND P0, PT, R5, 0x1, PT ;  /* 0x000000010500780c */ /* 0x000fda0003f05270 */
[----:B------:R-:W1:Y:S02]  /*48e0*/  @P0 LDC.64 R6, c[0x0][0x9e8] ;  /* 0x00027a00ff060b82 */ /* 0x000e640000000a00 */
[----:B-1----:R-:W-:-:S05]  /*48f0*/  @P0 IMAD.HI.U32 R4, R2, R6, RZ ;  /* 0x0000000602040227 */ /* 0x002fca00078e00ff */
[----:B------:R-:W-:-:S07]  /*4900*/  @P0 SHF.R.U32.HI R2, RZ, R7, R4 ;  /* 0x00000007ff020219 */ /* 0x000fce0000011604 */
.L_x_4707:
[----:B------:R-:W-:-:S05]  /*4910*/  IMAD R3, R2, R5, R5 ;  /* 0x0000000502037224 */ /* 0x000fca00078e0205 */
[----:B------:R-:W-:-:S07]  /*4920*/  VIMNMX R0, R0, R3, PT ;  /* 0x0000000300007248 */ /* 0x000fce0003fe0100 */
.L_x_4705:
[----:B------:R-:W1:Y:S01]  /*4930*/  @P1 LDC R2, c[0x0][0x44c] ;  /* 0x00011300ff021b82 */ /* 0x000e620000000800 */
[----:B------:R-:W-:Y:S01]  /*4940*/  IMAD.U32 R3, RZ, RZ, UR61 ;  /* 0x0000003dff037e24 */ /* 0x000fe2000f8e00ff */
[----:B------:R-:W-:Y:S01]  /*4950*/  ULDC UR4, c[0x0][0x9dc] ;  /* 0x0002770000047ab9 */ /* 0x000fe20000000800 */
[----:B------:R-:W-:-:S04]  /*4960*/  VIADD R0, R0, 0x5f ;  /* 0x0000005f00007836 */ /* 0x000fc80000000000 */
[----:B------:R-:W-:Y:S01]  /*4970*/  IMAD.HI R0, R0, 0x2aaaaaab, RZ ;  /* 0x2aaaaaab00007827 */ /* 0x000fe200078e02ff */
[----:B------:R-:W2:Y:S03]  /*4980*/  @P1 LDC R7, c[0x0][0x450] ;  /* 0x00011400ff071b82 */ /* 0x000ea60000000800 */
[----:B-1----:R-:W-:-:S05]  /*4990*/  @P1 IMAD.HI.U32 R2, R2, UR61, RZ ;  /* 0x0000003d02021c27 */ /* 0x002fca000f8e00ff */
[----:B--2---:R-:W-:-:S05]  /*49a0*/  @P1 SHF.R.U32.HI R3, RZ, R7, R2 ;  /* 0x00000007ff031219 */ /* 0x004fca0000011602 */
[----:B------:R-:W-:Y:S01]  /*49b0*/  IMAD.IADD R2, R76, 0x1, R3 ;  /* 0x000000014c027824 */ /* 0x000fe200078e0203 */
[----:B------:R-:W-:-:S03]  /*49c0*/  SHF.R.U32.HI R3, RZ, 0x1f, R0 ;  /* 0x0000001fff037819 */ /* 0x000fc60000011600 */
[----:B------:R-:W-:Y:S01]  /*49d0*/  VIADD R4, R2, -UR4 ;  /* 0x8000000402047c36 */ /* 0x000fe20008000000 */
[----:B------:R-:W-:-:S04]  /*49e0*/  LEA.HI.SX32 R3, R0, R3, 0x1c ;  /* 0x0000000300037211 */ /* 0x000fc800078fe2ff */
[----:B------:R-:W-:Y:S02]  /*49f0*/  R2UR UR4, R4 ;  /* 0x00000000040472ca */ /* 0x000fe400000e0000 */
[----:B------:R-:W-:Y:S01]  /*4a00*/  VIMNMX R72, R78, R3, PT ;  /* 0x000000034e487248 */ /* 0x000fe20003fe0100 */
[----:B------:R-:W-:-:S12]  /*4a10*/  @!P2 BRA `(.L_x_4708) ;  /* 0x000000000044a947 */ /* 0x000fd80003800000 */
        /* <DEDUP_REMOVED lines=9> */
.L_x_4709:
[----:B------:R-:W-:-:S13]  /*4ab0*/  ISETP.NE.AND P0, PT, R5, 0x1, PT ;  /* 0x000000010500780c */ /* 0x000fda0003f05270 */
[----:B------:R-:W1:Y:S02]  /*4ac0*/  @P0 LDC.64 R6, c[0x0][0x9e8] ;  /* 0x00027a00ff060b82 */ /* 0x000e640000000a00 */
[----:B-1----:R-:W-:-:S05]  /*4ad0*/  @P0 IMAD.HI.U32 R0, R2, R6, RZ ;  /* 0x0000000602000227 */ /* 0x002fca00078e00ff */
[----:B------:R-:W-:-:S07]  /*4ae0*/  @P0 SHF.R.U32.HI R2, RZ, R7, R0 ;  /* 0x00000007ff020219 */ /* 0x000fce0000011600 */
.L_x_4710:
[----:B------:R-:W-:-:S05]  /*4af0*/  IMAD R2, R2, R5, RZ ;  /* 0x0000000502027224 */ /* 0x000fca00078e02ff */
[----:B------:R-:W-:-:S13]  /*4b00*/  R2UR UR5, R2 ;  /* 0x00000000020572ca */ /* 0x000fda00000e0000 */
[----:B------:R-:W-:-:S04]  /*4b10*/  UISETP.LT.AND UP0, UPT, UR4, UR5, UPT ;  /* 0x000000050400728c */ /* 0x000fc8000bf01270 */
[----:B------:R-:W-:-:S12]  /*4b20*/  USEL UR4, UR4, UR5, !UP0 ;  /* 0x0000000504047287 */ /* 0x000fd8000c000000 */
.L_x_4708:
[----:B------:R-:W-:Y:S01]  /*4b30*/  UIMAD.WIDE UR4, UR4, 0x2aaaaaab, URZ ;  /* 0x2aaaaaab040478a5 */ /* 0x000fe2000f8e023f */
[----:B------:R-:W-:-:S03]  /*4b40*/  R2UR UR9, R208 ;  /* 0x00000000d00972ca */ /* 0x000fc600000e0000 */
[----:B------:R-:W-:-:S04]  /*4b50*/  USHF.R.U32.HI UR4, URZ, 0x1f, UR5 ;  /* 0x0000001f3f047899 */ /* 0x000fc80008011605 */
[----:B------:R-:W-:-:S04]  /*4b60*/  ULEA.HI.SX32 UR4, UR5, UR4, 0x1c ;  /* 0x0000000405047291 */ /* 0x000fc8000f8fe23f */
[----:B------:R-:W-:-:S04]  /*4b70*/  UISETP.LT.AND UP0, UPT, URZ, UR4, UPT ;  /* 0x000000043f00728c */ /* 0x000fc8000bf01270 */
[----:B------:R-:W-:-:S03]  /*4b80*/  USEL UR8, URZ, UR4, !UP0 ;  /* 0x000000043f087287 */ /* 0x000fc6000c000000 */
[----:B------:R-:W-:-:S03]  /*4b90*/  UMOV UR4, URZ ;  /* 0x0000003f00047c82 */ /* 0x000fc60008000000 */
[----:B------:R-:W-:-:S13]  /*4ba0*/  ISETP.GT.AND P0, PT, R72, UR8, PT ;  /* 0x0000000848007c0c */ /* 0x000fda000bf04270 */
[----:B------:R-:W-:Y:S05]  /*4bb0*/  @!P0 BRA `(.L_x_4711) ;  /* 0x0000000000948947 */ /* 0x000fea0003800000 */
[----:B------:R-:W1:Y:S01]  /*4bc0*/  LDC R0, c[0x0][0x9f0] ;  /* 0x00027c00ff007b82 */ /* 0x000e620000000800 */
[----:B------:R-:W-:Y:S01]  /*4bd0*/  ISETP.NE.AND P0, PT, R201, RZ, PT ;  /* 0x000000ffc900720c */ /* 0x000fe20003f05270 */
[----:B------:R-:W-:-:S03]  /*4be0*/  UMOV UR4, URZ ;  /* 0x0000003f00047c82 */ /* 0x000fc60008000000 */
[----:B-1----:R-:W-:-:S04]  /*4bf0*/  SEL R5, R201, R0, P0 ;  /* 0x00000000c9057207 */ /* 0x002fc80000000000 */
[-C--:B------:R-:W-:Y:S02]  /*4c00*/  IABS R0, R5.reuse ;  /* 0x0000000500007213 */ /* 0x080fe40000000000 */
[----:B------:R-:W-:Y:S02]  /*4c10*/  IABS R6, R5 ;  /* 0x0000000500067213 */ /* 0x000fe40000000000 */
[----:B------:R-:W-:Y:S02]  /*4c20*/  R2UR UR10, R0 ;  /* 0x00000000000a72ca */ /* 0x000fe400000e0000 */
[----:B------:R-:W-:-:S05]  /*4c30*/  IADD3 R0, R5, -0x1, R72 ;  /* 0xffffffff05007810 */ /* 0x000fca0007ffe048 */
[----:B------:R-:W-:-:S05]  /*4c40*/  VIADD R0, R0, -UR8 ;  /* 0x8000000800007c36 */ /* 0x000fca0008000000 */
[----:B------:R-:W-:Y:S01]  /*4c50*/  IABS R4, R0 ;  /* 0x0000000000047213 */ /* 0x000fe20000000000 */
[----:B------:R-:W1:Y:S01]  /*4c60*/  I2F.RP R2, UR10 ;  /* 0x0000000a00027d06 */ /* 0x000e620008209400 */
[----:B------:R-:W-:Y:S02]  /*4c70*/  LOP3.LUT R0, R0, R5, RZ, 0x3c, !PT ;  /* 0x0000000500007212 */ /* 0x000fe400078e3cff */
[----:B------:R-:W-:-:S05]  /*4c80*/  R2UR UR7, R4 ;  /* 0x00000000040772ca */ /* 0x000fca00000e0000 */
[----:B-1----:R-:W1:Y:S02]  /*4c90*/  MUFU.RCP R2, R2 ;  /* 0x0000000200027308 */ /* 0x002e640000001000 */
[----:B-1----:R-:W-:Y:S02]  /*4ca0*/  VIADD R3, R2, 0xffffffe ;  /* 0x0ffffffe02037836 */ /* 0x002fe40000000000 */
[----:B------:R-:W-:-:S04]  /*4cb0*/  IMAD.MOV R2, RZ, RZ, -R6 ;  /* 0x000000ffff027224 */ /* 0x000fc800078e0a06 */
[----:B------:R-:W1:Y:S02]  /*4cc0*/  F2I.FTZ.U32.TRUNC.NTZ R3, R3 ;  /* 0x0000000300037305 */ /* 0x000e64000021f000 */
[----:B-1----:R-:W-:-:S13]  /*4cd0*/  R2UR UR5, R3 ;  /* 0x00000000030572ca */ /* 0x002fda00000e0000 */
[----:B------:R-:W-:-:S04]  /*4ce0*/  UIADD3 UR6, URZ, -UR5, URZ ;  /* 0x800000053f067290 */ /* 0x000fc8000fffe03f */
[----:B------:R-:W-:-:S04]  /*4cf0*/  UIMAD UR6, UR6, UR10, URZ ;  /* 0x0000000a060672a4 */ /* 0x000fc8000f8e023f */
[----:B------:R-:W-:-:S03]  /*4d00*/  UIMAD.WIDE.U32 UR4, UR5, UR6, UR4 ;  /* 0x00000006050472a5 */ /* 0x000fc6000f8e0004 */
[----:B------:R-:W-:Y:S01]  /*4d10*/  R2UR UR6, R2 ;  /* 0x00000000020672ca */ /* 0x000fe200000e0000 */
[----:B------:R-:W-:-:S12]  /*4d20*/  UIMAD.WIDE.U32 UR4, UR5, UR7, URZ ;  /* 0x00000007050472a5 */ /* 0x000fd8000f8e003f */
[----:B------:R-:W-:Y:S01]  /*4d30*/  UIMAD UR4, UR5, UR6, UR7 ;  /* 0x00000006050472a4 */ /* 0x000fe2000f8e0207 */
[----:B------:R-:W-:Y:S02]  /*4d40*/  R2UR UR6, R0 ;  /* 0x00000000000672ca */ /* 0x000fe400000e0000 */
[----:B------:R-:W-:Y:S01]  /*4d50*/  R2UR UR7, R5 ;  /* 0x00000000050772ca */ /* 0x000fe200000e0000 */
[----:B------:R-:W-:-:S11]  /*4d60*/  UISETP.GT.U32.AND UP1, UPT, UR10, UR4, UPT ;  /* 0x000000040a00728c */ /* 0x000fd6000bf24070 */
[----:B------:R-:W-:Y:S02]  /*4d70*/  @!UP1 UIADD3 UR4, UR4, -UR10, URZ ;  /* 0x8000000a04049290 */ /* 0x000fe4000fffe03f */
[----:B------:R-:W-:Y:S02]  /*4d80*/  @!UP1 UIADD3 UR5, UR5, 0x1, URZ ;  /* 0x0000000105059890 */ /* 0x000fe4000fffe03f */
[----:B------:R-:W-:Y:S02]  /*4d90*/  UISETP.GE.U32.AND UP0, UPT, UR4, UR10, UPT ;  /* 0x0000000a0400728c */ /* 0x000fe4000bf06070 */
[----:B------:R-:W-:Y:S01]  /*4da0*/  UISETP.GE.AND UP1, UPT, UR6, URZ, UPT ;  /* 0x0000003f0600728c */ /* 0x000fe2000bf26270 */
[----:B------:R-:W-:-:S08]  /*4db0*/  R2UR UR6, R5 ;  /* 0x00000000050672ca */ /* 0x000fd000000e0000 */
[----:B------:R-:W-:Y:S02]  /*4dc0*/  @UP0 UIADD3 UR5, UR5, 0x1, URZ ;  /* 0x0000000105050890 */ /* 0x000fe4000fffe03f */
[----:B------:R-:W-:-:S05]  /*4dd0*/  UISETP.NE.AND UP0, UPT, UR7, URZ, UPT ;  /* 0x0000003f0700728c */ /* 0x000fca000bf05270 */
[----:B------:R-:W-:Y:S02]  /*4de0*/  UMOV UR4, UR5 ;  /* 0x0000000500047c82 */ /* 0x000fe40008000000 */
[----:B------:R-:W-:-:S04]  /*4df0*/  @!UP1 UIADD3 UR4, -UR4, URZ, URZ ;  /* 0x0000003f04049290 */ /* 0x000fc8000fffe13f */
[----:B------:R-:W-:-:S12]  /*4e00*/  @!UP0 ULOP3.LUT UR4, URZ, UR6, URZ, 0x33, !UPT ;  /* 0x000000063f048292 */ /* 0x000fd8000f8e333f */
.L_x_4711:
        /* <DEDUP_REMOVED lines=42> */
[----:B0-----:R-:W-:Y:S02]  /*50b0*/  CS2R R50, SRZ ;  /* 0x0000000000327805 */ /* 0x001fe4000001ff00 */
        /* <DEDUP_REMOVED lines=14> */
[----:B------:R-:W2:Y:S01]  /*51a0*/  LDL R0, [R1+0x324] ;  /* 0x0003240001007983 */ /* 0x000ea20000100800 */
[----:B------:R-:W-:-:S13]  /*51b0*/  R2UR UR6, R209 ;  /* 0x00000000d10672ca */ /* 0x000fda00000e0000 */
[----:B------:R-:W-:-:S06]  /*51c0*/  ULOP3.LUT UP0, URZ, UR6, 0x1bf, URZ, 0xc0, !UPT ;  /* 0x000001bf063f7892 */ /* 0x000fcc000f80c03f */
[----:B------:R-:W-:Y:S01]  /*51d0*/  PLOP3.LUT P0, PT, PT, PT, UP0, 0x80, 0x0 ;  /* 0x000000000000781c */ /* 0x000fe20003f0f008 */
[----:B--2---:R-:W0:Y:S02]  /*51e0*/  SHFL.IDX PT, R0, R0, RZ, 0x1f ;  /* 0x00001fff00007589 */ /* 0x004e2400000e0000 */
        /* <DEDUP_REMOVED lines=24> */
.L_x_4713:
[----:B------:R-:W-:Y:S02]  /*5370*/  ULDC UR4, c[0x0][0x3f4] ;  /* 0x0000fd0000047ab9 */ /* 0x000fe40000000800 */
[----:B------:R-:W-:-:S13]  /*5380*/  ISETP.LT.AND P0, PT, RZ, UR4, PT ;  /* 0x00000004ff007c0c */ /* 0x000fda000bf01270 */
[----:B------:R-:W-:Y:S05]  /*5390*/  @P0 BRA `(.L_x_4714) ;  /* 0x0000000000440947 */ /* 0x000fea0003800000 */
[----:B------:R-:W-:Y:S01]  /*53a0*/  R2UR UR5, R232 ;  /* 0x00000000e80572ca */ /* 0x000fe200000e0000 */
[----:B------:R-:W-:-:S12]  /*53b0*/  IMAD.U32 R3, RZ, RZ, UR39 ;  /* 0x00000027ff037e24 */ /* 0x000fd8000f8e00ff */
[----:B------:R-:W-:-:S04]  /*53c0*/  ULEA.HI UR4, UR5, UR5, URZ, 0x1 ;  /* 0x0000000505047291 */ /* 0x000fc8000f8f083f */
[----:B------:R-:W-:-:S04]  /*53d0*/  ULOP3.LUT UR4, UR4, 0xfffffffe, URZ, 0xc0, !UPT ;  /* 0xfffffffe04047892 */ /* 0x000fc8000f8ec03f */
[----:B------:R-:W-:-:S06]  /*53e0*/  UIADD3 UR4, UR5, -UR4, URZ ;  /* 0x8000000405047290 */ /* 0x000fcc000fffe03f */
[----:B------:R-:W-:-:S05]  /*53f0*/  IMAD.U32 R0, RZ, RZ, UR4 ;  /* 0x00000004ff007e24 */ /* 0x000fca000f8e00ff */
[----:B------:R-:W-:-:S04]  /*5400*/  SHF.L.U32 R0, R0, 0x1f, RZ ;  /* 0x0000001f00007819 */ /* 0x000fc800000006ff */
[----:B------:R0:W1:Y:S03]  /*5410*/  SYNCS.PHASECHK.TRANS64.TRYWAIT P0, [R3+URZ+0x30800], R0 ;  /* 0x03080000030075a7 */ /* 0x000066000800017f */
[----:B-1----:R-:W-:Y:S05]  /*5420*/  @!P0 NANOSLEEP.SYNCS 0x989680 ;  /* 0x009896800000895d */ /* 0x002fea0003900000 */
[----:B------:R-:W1:Y:S02]  /*5430*/  @!P0 SYNCS.PHASECHK.TRANS64 P0, [R3+URZ+0x30800], R0 ;  /* 0x03080000030085a7 */ /* 0x000e64000800007f */
[----:B-1----:R-:W-:Y:S05]  /*5440*/  @P0 BRA `(.L_x_4715) ;  /* 0x0000007800600947 */ /* 0x002fea0003800000 */
.L_x_4716:
[----:B0-----:R-:W-:-:S04]  /*5450*/  IMAD.U32 R3, RZ, RZ, UR39 ;  /* 0x00000027ff037e24 */ /* 0x001fc8000f8e00ff */
[----:B------:R0:W1:Y:S03]  /*5460*/  SYNCS.PHASECHK.TRANS64.TRYWAIT P0, [R3+URZ+0x30800], R0 ;  /* 0x03080000030075a7 */ /* 0x000066000800017f */
[----:B-1----:R-:W-:Y:S05]  /*5470*/  @!P0 NANOSLEEP.SYNCS 0x989680 ;  /* 0x009896800000895d */ /* 0x002fea0003900000 */
[----:B------:R-:W1:Y:S02]  /*5480*/  @!P0 SYNCS.PHASECHK.TRANS64 P0, [R3+URZ+0x30800], R0 ;  /* 0x03080000030085a7 */ /* 0x000e64000800007f */
[----:B-1----:R-:W-:Y:S05]  /*5490*/  @!P0 BRA `(.L_x_4716) ;  /* 0xfffffffc00ec8947 */ /* 0x002fea000383ffff */
[----:B------:R-:W-:Y:S05]  /*54a0*/  BRA `(.L_x_4715) ;  /* 0x0000007800487947 */ /* 0x000fea0003800000 */
.L_x_4714:
[----:B------:R-:W-:Y:S01]  /*54b0*/  R2UR UR5, R209 ;  /* 0x00000000d10572ca */ /* 0x000fe200000e0000 */
[----:B------:R-:W-:Y:S01]  /*54c0*/  USHF.R.S32.HI UR4, URZ, 0x1f, UR44 ;  /* 0x0000001f3f047899 */ /* 0x000fe2000801142c */
[----:B------:R-:W-:Y:S01]  /*54d0*/  ULDC.64 UR6, c[0x0][0x3f8] ;  /* 0x0000fe0000067ab9 */ /* 0x000fe20000000a00 */
[----:B------:R-:W-:Y:S01]  /*54e0*/  ULDC.64 UR8, c[0x0][0x408] ;  /* 0x0001020000087ab9 */ /* 0x000fe20000000a00 */
[----:B------:R-:W-:Y:S02]  /*54f0*/  IMAD.U32 R24, RZ, RZ, UR6 ;  /* 0x00000006ff187e24 */ /* 0x000fe4000f8e00ff */
[----:B------:R-:W-:Y:S02]  /*5500*/  IMAD.U32 R26, RZ, RZ, UR8 ;  /* 0x00000008ff1a7e24 */ /* 0x000fe4000f8e00ff */
[----:B------:R-:W-:-:S05]  /*5510*/  IMAD.WIDE.U32 R24, R24, UR44, RZ ;  /* 0x0000002c18187c25 */ /* 0x000fca000f8e00ff */
[----:B------:R-:W-:Y:S01]  /*5520*/  ULOP3.LUT UP0, URZ, UR5, 0x3ff, URZ, 0xc0, !UPT ;  /* 0x000003ff053f7892 */ /* 0x000fe2000f80c03f */
[----:B------:R-:W-:Y:S01]  /*5530*/  IMAD.WIDE.U32 R26, R26, UR44, RZ ;  /* 0x0000002c1a1a7c25 */ /* 0x000fe2000f8e00ff */
[----:B------:R-:W-:Y:S02]  /*5540*/  UIMAD UR5, UR4, UR6, URZ ;  /* 0x00000006040572a4 */ /* 0x000fe4000f8e023f */
[----:B------:R-:W-:Y:S02]  /*5550*/  UIMAD UR4, UR4, UR8, URZ ;  /* 0x00000008040472a4 */ /* 0x000fe4000f8e023f */
[----:B------:R-:W-:Y:S01]  /*5560*/  PLOP3.LUT P0, PT, PT, PT, UP0, 0x80, 0x0 ;  /* 0x000000000000781c */ /* 0x000fe20003f0f008 */
[----:B------:R-:W-:Y:S02]  /*5570*/  UIMAD UR5, UR44, UR7, UR5 ;  /* 0x000000072c0572a4 */ /* 0x000fe4000f8e0205 */
[----:B------:R-:W-:-:S04]  /*5580*/  UIMAD UR4, UR44, UR9, UR4 ;  /* 0x000000092c0472a4 */ /* 0x000fc8000f8e0204 */
[----:B------:R-:W-:Y:S02]  /*5590*/  VIADD R29, R25, UR5 ;  /* 0x00000005191d7c36 */ /* 0x000fe40008000000 */
[----:B------:R-:W-:-:S04]  /*55a0*/  VIADD R31, R27, UR4 ;  /* 0x000000041b1f7c36 */ /* 0x000fc80008000000 */
        /* <DEDUP_REMOVED lines=17> */
.L_x_4717:
[----:B------:R-:W-:Y:S01]  /*56c0*/  ULDC.U8 UR4, c[0x0][0x410] ;  /* 0x0001040000047ab9 */ /* 0x000fe20000000000 */
[----:B------:R-:W-:Y:S01]  /*56d0*/  BSSY B0, `(.L_x_4718) ;  /* 0x0000767000007945 */ /* 0x000fe20003800000 */
[----:B------:R-:W-:Y:S01]  /*56e0*/  ISETP.NE.AND P0, PT, RZ, UR4, PT ;  /* 0x00000004ff007c0c */ /* 0x000fe2000bf05270 */
[----:B------:R-:W-:Y:S02]  /*56f0*/  VIADD R77, R192, 0x20 ;  /* 0x00000020c04d7836 */ /* 0x000fe40000000000 */
[----:B------:R-:W-:-:S10]  /*5700*/  VIADD R10, R16, UR61 ;  /* 0x0000003d100a7c36 */ /* 0x000fd40008000000 */
[----:B------:R-:W-:Y:S05]  /*5710*/  @!P0 BRA `(.L_x_4719) ;  /* 0x0000003800988947 */ /* 0x000fea0003800000 */
[----:B------:R-:W0:Y:S01]  /*5720*/  LDC R20, c[0x0][0x448] ;  /* 0x00011200ff147b82 */ /* 0x000e220000000800 */
[----:B------:R-:W-:Y:S01]  /*5730*/  IMAD R5, R207, 0x40, R10 ;  /* 0x00000040cf057824 */ /* 0x000fe200078e020a */
[----:B------:R-:W-:Y:S01]  /*5740*/  ULDC.64 UR4, c[0x0][0x3f8] ;  /* 0x0000fe0000047ab9 */ /* 0x000fe20000000a00 */
[----:B------:R-:W-:Y:S01]  /*5750*/  ULDC.64 UR6, c[0x0][0x408] ;  /* 0x0001020000067ab9 */ /* 0x000fe20000000a00 */
[----:B------:R-:W-:Y:S02]  /*5760*/  IMAD.MOV.U32 R2, RZ, RZ, R24 ;  /* 0x000000ffff027224 */ /* 0x000fe400078e0018 */
[----:B------:R-:W-:Y:S02]  /*5770*/  IMAD.MOV.U32 R8, RZ, RZ, R26 ;  /* 0x000000ffff087224 */ /* 0x000fe400078e001a */
[----:B------:R-:W-:Y:S02]  /*5780*/  IMAD.MOV.U32 R9, RZ, RZ, R31 ;  /* 0x000000ffff097224 */ /* 0x000fe400078e001f */
[----:B------:R-:W-:-:S02]  /*5790*/  VIADD R75, R192, 0x10 ;  /* 0x00000010c04b7836 */ /* 0x000fc40000000000 */
[C---:B------:R-:W-:Y:S02]  /*57a0*/  VIADD R74, R192.reuse, 0x30 ;  /* 0x00000030c04a7836 */ /* 0x040fe40000000000 */
[----:B------:R-:W-:Y:S01]  /*57b0*/  VIADD R73, R192, 0x50 ;  /* 0x00000050c0497836 */ /* 0x000fe20000000000 */
[----:B0-----:R-:W-:-:S13]  /*57c0*/  ISETP.NE.AND P0, PT, R20, 0x1, PT ;  /* 0x000000011400780c */ /* 0x001fda0003f05270 */
[----:B------:R-:W0:Y:S08]  /*57d0*/  @P0 LDC R0, c[0x0][0x44c] ;  /* 0x00011300ff000b82 */ /* 0x000e300000000800 */
[----:B------:R-:W1:Y:S01]  /*57e0*/  @P0 LDC R3, c[0x0][0x450] ;  /* 0x00011400ff030b82 */ /* 0x000e620000000800 */
[----:B0-----:R-:W-:-:S05]  /*57f0*/  @P0 IMAD.HI.U32 R0, R5, R0, RZ ;  /* 0x0000000005000227 */ /* 0x001fca00078e00ff */
[----:B-1----:R-:W-:Y:S01]  /*5800*/  @P0 SHF.R.U32.HI R5, RZ, R3, R0 ;  /* 0x00000003ff050219 */ /* 0x002fe20000011600 */
[----:B------:R-:W-:-:S03]  /*5810*/  IMAD.MOV.U32 R3, RZ, RZ, R29 ;  /* 0x000000ffff037224 */ /* 0x000fc600078e001d */
        /* <DEDUP_REMOVED lines=21> */
.L_x_5055:
        /* <DEDUP_REMOVED lines=16> */
[----:B------:R-:W-:Y:S01]  /*5a70*/  ULDC UR4, c[0x0][0x3f4] ;  /* 0x0000fd0000047ab9 */ /* 0x000fe20000000800 */
[----:B------:R-:W-:Y:S02]  /*5a80*/  CS2R R56, SRZ ;  /* 0x0000000000387805 */ /* 0x000fe4000001ff00 */
[----:B------:R-:W-:Y:S01]  /*5a90*/  ISETP.GE.AND P3, PT, R75, UR4, PT ;  /* 0x000000044b007c0c */ /* 0x000fe2000bf66270 */
[----:B------:R-:W-:Y:S01]  /*5aa0*/  ULDC.64 UR6, c[0x0][0x208] ;  /* 0x0000820000067ab9 */ /* 0x000fe20000000a00 */
[----:B------:R-:W-:Y:S02]  /*5ab0*/  ISETP.GE.AND P2, PT, R77, UR4, PT ;  /* 0x000000044d007c0c */ /* 0x000fe4000bf46270 */
[----:B------:R-:W-:Y:S02]  /*5ac0*/  ISETP.GE.AND P4, PT, R192, UR4, PT ;  /* 0x00000004c0007c0c */ /* 0x000fe4000bf86270 */
[----:B------:R-:W-:Y:S02]  /*5ad0*/  ISETP.GE.AND P1, PT, R74, UR4, PT ;  /* 0x000000044a007c0c */ /* 0x000fe4000bf26270 */
[----:B------:R-:W-:-:S05]  /*5ae0*/  SHF.R.S32.HI R30, RZ, 0x1f, R75 ;  /* 0x0000001fff1e7819 */ /* 0x000fca000001144b */
[C---:B------:R-:W-:Y:S01]  /*5af0*/  @!P3 IMAD.SHL.U32 R27, R75.reuse, 0x2, RZ ;  /* 0x000000024b1bb824 */ /* 0x040fe200078e00ff */
[----:B------:R-:W-:Y:S01]  /*5b00*/  @!P3 SHF.L.U64.HI R30, R75, 0x1, R30 ;  /* 0x000000014b1eb819 */ /* 0x000fe2000001021e */
[C---:B------:R-:W-:Y:S01]  /*5b10*/  @!P2 IMAD.SHL.U32 R33, R77.reuse, 0x2, RZ ;  /* 0x000000024d21a824 */ /* 0x040fe200078e00ff */
[----:B------:R-:W-:Y:S01]  /*5b20*/  SHF.R.S32.HI R28, RZ, 0x1f, R77 ;  /* 0x0000001fff1c7819 */ /* 0x000fe2000001144d */
[----:B-12---:R-:W-:Y:S01]  /*5b30*/  @!P4 IMAD.WIDE R8, R192, 0x2, R2 ;  /* 0x00000002c008c825 */ /* 0x006fe200078e0202 */
[-C--:B------:R-:W-:Y:S02]  /*5b40*/  @!P3 IADD3 R20, P6, R2, R27.reuse, RZ ;  /* 0x0000001b0214b210 */ /* 0x080fe40007fde0ff */
[----:B------:R-:W-:Y:S01]  /*5b50*/  ISETP.GE.AND P0, PT, R200, UR4, PT ;  /* 0x00000004c8007c0c */ /* 0x000fe2000bf06270 */
[----:B------:R-:W-:Y:S01]  /*5b60*/  @!P1 IMAD.SHL.U32 R35, R74, 0x2, RZ ;  /* 0x000000024a239824 */ /* 0x000fe200078e00ff */
[----:B------:R-:W-:Y:S01]  /*5b70*/  @!P2 SHF.L.U64.HI R28, R77, 0x1, R28 ;  /* 0x000000014d1ca819 */ /* 0x000fe2000001021c */
[----:B------:R-:W-:Y:S01]  /*5b80*/  @!P3 IMAD.X R21, R3, 0x1, R30, P6 ;  /* 0x000000010315b824 */ /* 0x000fe200030e061e */
[----:B----4-:R-:W-:Y:S01]  /*5b90*/  @!P3 IADD3 R26, P5, R14, R27, RZ ;  /* 0x0000001b0e1ab210 */ /* 0x010fe20007fbe0ff */
[----:B------:R1:W5:Y:S01]  /*5ba0*/  @!P4 LD.E.64 R56, desc[UR6][R8.64] ;  /* 0x000000060838c980 */ /* 0x000362000c101b00 */
[-C--:B------:R-:W-:Y:S01]  /*5bb0*/  @!P2 IADD3 R12, P6, R2, R33.reuse, RZ ;  /* 0x00000021020ca210 */ /* 0x080fe20007fde0ff */
[----:B---3--:R-:W-:Y:S01]  /*5bc0*/  @!P4 IMAD.MOV.U32 R15, RZ, RZ, R5 ;  /* 0x000000ffff0fc224 */ /* 0x008fe200078e0005 */
[----:B------:R-:W-:Y:S01]  /*5bd0*/  SHF.R.S32.HI R11, RZ, 0x1f, R74 ;  /* 0x0000001fff0b7819 */ /* 0x000fe2000001144a */
[----:B------:R-:W-:Y:S01]  /*5be0*/  @!P3 IMAD.X R27, R5, 0x1, R30, P5 ;  /* 0x00000001051bb824 */ /* 0x000fe200028e061e */
[----:B------:R-:W-:Y:S01]  /*5bf0*/  @!P2 IADD3 R32, P5, R14, R33, RZ ;  /* 0x000000210e20a210 */ /* 0x000fe20007fbe0ff */
[----:B------:R-:W-:Y:S01]  /*5c00*/  @!P2 IMAD.X R13, R3, 0x1, R28, P6 ;  /* 0x00000001030da824 */ /* 0x000fe200030e061c */
[----:B------:R-:W-:Y:S01]  /*5c10*/  @!P1 SHF.L.U64.HI R24, R74, 0x1, R11 ;  /* 0x000000014a189819 */ /* 0x000fe2000001020b */
[----:B------:R-:W-:Y:S01]  /*5c20*/  @!P0 IMAD.SHL.U32 R43, R200, 0x2, RZ ;  /* 0x00000002c82b8824 */ /* 0x000fe200078e00ff */
[----:B------:R-:W-:Y:S01]  /*5c30*/  SHF.R.S32.HI R11, RZ, 0x1f, R200 ;  /* 0x0000001fff0b7819 */ /* 0x000fe200000114c8 */
[----:B------:R-:W-:Y:S01]  /*5c40*/  @!P2 IMAD.X R33, R5, 0x1, R28, P5 ;  /* 0x000000010521a824 */ /* 0x000fe200028e061c */
[----:B-1----:R-:W-:-:S02]  /*5c50*/  @!P1 IADD3 R8, P6, R2, R35, RZ ;  /* 0x0000002302089210 */ /* 0x002fc40007fde0ff */
[----:B------:R-:W-:Y:S02]  /*5c60*/  CS2R R58, SRZ ;  /* 0x00000000003a7805 */ /* 0x000fe4000001ff00 */
[----:B------:R-:W-:Y:S02]  /*5c70*/  ISETP.GE.AND P5, PT, R73, UR4, PT ;  /* 0x0000000449007c0c */ /* 0x000fe4000bfa6270 */
[----:B------:R-:W-:Y:S01]  /*5c80*/  @!P0 SHF.L.U64.HI R30, R200, 0x1, R11 ;  /* 0x00000001c81e8819 */ /* 0x000fe2000001020b */
[----:B------:R-:W-:Y:S01]  /*5c90*/  @!P1 IMAD.X R9, R3, 0x1, R24, P6 ;  /* 0x0000000103099824 */ /* 0x000fe200030e0618 */
[----:B------:R-:W-:Y:S02]  /*5ca0*/  @!P1 IADD3 R34, P6, R14, R35, RZ ;  /* 0x000000230e229210 */ /* 0x000fe40007fde0ff */
[----:B------:R-:W-:-:S03]  /*5cb0*/  SHF.R.S32.HI R28, RZ, 0x1f, R73 ;  /* 0x0000001fff1c7819 */ /* 0x000fc60000011449 */
[----:B------:R-:W-:Y:S01]  /*5cc0*/  @!P1 IMAD.X R35, R5, 0x1, R24, P6 ;  /* 0x0000000105239824 */ /* 0x000fe200030e0618 */
[----:B------:R-:W-:Y:S01]  /*5cd0*/  @!P0 IADD3 R40, P6, R2, R43, RZ ;  /* 0x0000002b02288210 */ /* 0x000fe20007fde0ff */
[----:B------:R-:W-:-:S04]  /*5ce0*/  @!P4 IMAD.WIDE R24, R192, 0x2, R14 ;  /* 0x00000002c018c825 */ /* 0x000fc800078e020e */
[----:B------:R-:W-:Y:S01]  /*5cf0*/  @!P0 IMAD.X R41, R3, 0x1, R30, P6 ;  /* 0x0000000103298824 */ /* 0x000fe200030e061e */
[----:B------:R-:W-:Y:S01]  /*5d00*/  @!P0 IADD3 R42, P6, R14, R43, RZ ;  /* 0x0000002b0e2a8210 */ /* 0x000fe20007fde0ff */
[C---:B------:R-:W-:Y:S01]  /*5d10*/  @!P5 IMAD.SHL.U32 R15, R73.reuse, 0x2, RZ ;  /* 0x00000002490fd824 */ /* 0x040fe200078e00ff */
[----:B------:R1:W5:Y:S01]  /*5d20*/  @!P4 LD.E.64 R58, desc[UR6][R24.64] ;  /* 0x00000006183ac980 */ /* 0x000362000c101b00 */
[----:B------:R-:W-:Y:S02]  /*5d30*/  @!P5 SHF.L.U64.HI R28, R73, 0x1, R28 ;  /* 0x00000001491cd819 */ /* 0x000fe4000001021c */
[----:B------:R-:W-:Y:S01]  /*5d40*/  CS2R R52, SRZ ;  /* 0x0000000000347805 */ /* 0x000fe2000001ff00 */
[----:B------:R-:W-:Y:S01]  /*5d50*/  @!P0 IMAD.X R43, R5, 0x1, R30, P6 ;  /* 0x00000001052b8824 */ /* 0x000fe200030e061e */
[----:B------:R-:W-:Y:S02]  /*5d60*/  @!P5 IADD3 R2, P4, R2, R15, RZ ;  /* 0x0000000f0202d210 */ /* 0x000fe40007f9e0ff */
[----:B------:R-:W-:-:S02]  /*5d70*/  CS2R R54, SRZ ;  /* 0x0000000000367805 */ /* 0x000fc4000001ff00 */
[----:B------:R-:W-:Y:S02]  /*5d80*/  @!P5 IADD3 R14, P6, R14, R15, RZ ;  /* 0x0000000f0e0ed210 */ /* 0x000fe40007fde0ff */
[----:B------:R-:W-:Y:S02]  /*5d90*/  CS2R R50, SRZ ;  /* 0x0000000000327805 */ /* 0x000fe4000001ff00 */
[----:B------:R-:W-:Y:S01]  /*5da0*/  CS2R R48, SRZ ;  /* 0x0000000000307805 */ /* 0x000fe2000001ff00 */
[--C-:B------:R-:W-:Y:S01]  /*5db0*/  @!P5 IMAD.X R3, R3, 0x1, R28.reuse, P4 ;  /* 0x000000010303d824 */ /* 0x100fe200020e061c */
[----:B------:R-:W-:Y:S01]  /*5dc0*/  CS2R R46, SRZ ;  /* 0x00000000002e7805 */ /* 0x000fe2000001ff00 */
[----:B------:R-:W-:Y:S01]  /*5dd0*/  @!P5 IMAD.X R15, R5, 0x1, R28, P6 ;  /* 0x00000001050fd824 */ /* 0x000fe200030e061c */
[----:B------:R-:W-:Y:S02]  /*5de0*/  CS2R R44, SRZ ;  /* 0x00000000002c7805 */ /* 0x000fe4000001ff00 */
[----:B------:R-:W-:-:S02]  /*5df0*/  CS2R R38, SRZ ;  /* 0x0000000000267805 */ /* 0x000fc4000001ff00 */
[----:B------:R-:W-:Y:S02]  /*5e00*/  CS2R R36, SRZ ;  /* 0x0000000000247805 */ /* 0x000fe4000001ff00 */
[----:B------:R-:W-:Y:S02]  /*5e10*/  CS2R R30, SRZ ;  /* 0x00000000001e7805 */ /* 0x000fe4000001ff00 */
[----:B------:R-:W-:Y:S01]  /*5e20*/  CS2R R28, SRZ ;  /* 0x00000000001c7805 */ /* 0x000fe2000001ff00 */
[----:B------:R1:W5:Y:S04]  /*5e30*/  @!P3 LD.E.64 R52, desc[UR6][R20.64] ;  /* 0x000000061434b980 */ /* 0x000368000c101b00 */
        /* <DEDUP_REMOVED lines=8> */
[----:B------:R1:W5:Y:S02]  /*5ec0*/  @!P5 LD.E.64 R28, desc[UR6][R14.64] ;  /* 0x000000060e1cd980 */ /* 0x000364000c101b00 */
.L_x_4722:
[----:B------:R-:W-:Y:S05]  /*5ed0*/  BSYNC B1 ;  /* 0x0000000000017941 */ /* 0x000fea0003800000 */
.L_x_4721:
[----:B-12--5:R-:W-:Y:S01]  /*5ee0*/  IMAD.MOV.U32 R2, RZ, RZ, R30 ;  /* 0x000000ffff027224 */ /* 0x026fe200078e001e */
[----:B------:R-:W-:Y:S01]  /*5ef0*/  UMOV UR4, 0xffffffff ;  /* 0xffffffff00047882 */ /* 0x000fe20000000000 */
[----:B------:R-:W-:Y:S02]  /*5f00*/  IMAD.MOV.U32 R3, RZ, RZ, R31 ;  /* 0x000000ffff037224 */ /* 0x000fe400078e001f */
        /* <DEDUP_REMOVED lines=44> */
[----:B------:R-:W-:Y:S02]  /*61d0*/  CS2R R2, SRZ ;  /* 0x0000000000027805 */ /* 0x000fe4000001ff00 */
[----:B------:R-:W-:Y:S02]  /*61e0*/  PRMT R114, R5, 0x7610, R114 ;  /* 0x0000761005727816 */ /* 0x000fe40000000072 */
[----:B------:R-:W-:Y:S01]  /*61f0*/  PRMT R115, R8, 0x7610, R115 ;  /* 0x0000761008737816 */ /* 0x000fe20000000073 */
[----:B------:R-:W-:Y:S06]  /*6200*/  BRA.DIV UR4, `(.L_x_4723) ;  /* 0x0000021a043c7947 */ /* 0x000fec000b800000 */
[----:B------:R1:W2:Y:S04]  /*6210*/  SHFL.IDX PT, R5, R0, 0x1, 0x1c1f ;  /* 0x003c1f0000057f89 */ /* 0x0002a800000e0000 */
[----:B0-----:R-:W0:Y:S04]  /*6220*/  SHFL.IDX PT, R4, R4, 0x1, 0x1c1f ;  /* 0x003c1f0004047f89 */ /* 0x001e2800000e0000 */
[----:B------:R-:W3:Y:S04]  /*6230*/  SHFL.IDX PT, R7, R7, 0x1, 0x1c1f ;  /* 0x003c1f0007077f89 */ /* 0x000ee800000e0000 */
[----:B-1----:R-:W0:Y:S02]  /*6240*/  SHFL.IDX PT, R6, R6, 0x1, 0x1c1f ;  /* 0x003c1f0006067f89 */ /* 0x002e2400000e0000 */
.L_x_5061:
[----:B------:R-:W-:Y:S01]  /*6250*/  VIADD R10, R10, 0x40 ;  /* 0x000000400a0a7836 */ /* 0x000fe20000000000 */
[----:B------:R-:W-:Y:S01]  /*6260*/  BSSY B1, `(.L_x_4724) ;  /* 0x0000059000017945 */ /* 0x000fe20003800000 */
[----:B------:R-:W-:Y:S01]  /*6270*/  IMAD.SHL.U32 R0, R207, 0x8, RZ ;  /* 0x00000008cf007824 */ /* 0x000fe200078e00ff */
[----:B------:R-:W-:Y:S01]  /*6280*/  LOP3.LUT P0, RZ, R234, 0x4, RZ, 0xc0, !PT ;  /* 0x00000004eaff7812 */ /* 0x000fe2000780c0ff */
[----:B------:R-:W-:Y:S01]  /*6290*/  IMAD.U32 R92, RZ, RZ, UR61 ;  /* 0x0000003dff5c7e24 */ /* 0x000fe2000f8e00ff */
[----:B------:R-:W-:Y:S02]  /*62a0*/  ISETP.GE.AND P1, PT, R10, R87, PT ;  /* 0x000000570a00720c */ /* 0x000fe40003f26270 */
[----:B------:R-:W-:Y:S02]  /*62b0*/  CS2R R10, SRZ ;  /* 0x00000000000a7805 */ /* 0x000fe4000001ff00 */
[----:B------:R-:W-:Y:S02]  /*62c0*/  LOP3.LUT R21, R203, 0x18, R0, 0xf8, !PT ;  /* 0x00000018cb157812 */ /* 0x000fe400078ef800 */
[----:B----4-:R-:W-:-:S02]  /*62d0*/  CS2R R14, SRZ ;  /* 0x00000000000e7805 */ /* 0x010fc4000001ff00 */
[----:B------:R-:W-:Y:S02]  /*62e0*/  CS2R R24, SRZ ;  /* 0x0000000000187805 */ /* 0x000fe4000001ff00 */
[----:B------:R-:W-:Y:S02]  /*62f0*/  CS2R R32, SRZ ;  /* 0x0000000000207805 */ /* 0x000fe4000001ff00 */
[----:B------:R-:W-:Y:S02]  /*6300*/  LOP3.LUT R0, R21, R206, RZ, 0x3c, !PT ;  /* 0x000000ce15007212 */ /* 0x000fe400078e3cff */
[----:B------:R-:W-:Y:S02]  /*6310*/  CS2R R40, SRZ ;  /* 0x0000000000287805 */ /* 0x000fe4000001ff00 */
[----:B------:R-:W-:Y:S02]  /*6320*/  CS2R R8, SRZ ;  /* 0x0000000000087805 */ /* 0x000fe4000001ff00 */
[----:B------:R-:W-:-:S02]  /*6330*/  CS2R R12, SRZ ;  /* 0x00000000000c7805 */ /* 0x000fc4000001ff00 */
[----:B------:R-:W-:Y:S02]  /*6340*/  CS2R R20, SRZ ;  /* 0x0000000000147805 */ /* 0x000fe4000001ff00 */
[----:B------:R-:W-:Y:S02]  /*6350*/  CS2R R26, SRZ ;  /* 0x00000000001a7805 */ /* 0x000fe4000001ff00 */
[----:B------:R-:W-:Y:S01]  /*6360*/  CS2R R34, SRZ ;  /* 0x0000000000227805 */ /* 0x000fe2000001ff00 */
[----:B------:R-:W-:Y:S01]  /*6370*/  IMAD R86, R205, 0x200, R0 ;  /* 0x00000200cd567824 */ /* 0x000fe200078e0200 */
[----:B------:R-:W-:Y:S01]  /*6380*/  CS2R R42, SRZ ;  /* 0x00000000002a7805 */ /* 0x000fe2000001ff00 */
[----:B------:R-:W-:Y:S06]  /*6390*/  @P1 BRA `(.L_x_4725) ;  /* 0x0000000400141947 */ /* 0x000fec0003800000 */
[----:B------:R-:W-:Y:S01]  /*63a0*/  ULDC UR4, c[0x0][0x3f4] ;  /* 0x0000fd0000047ab9 */ /* 0x000fe20000000800 */
[----:B------:R-:W-:Y:S02]  /*63b0*/  SHF.R.S32.HI R0, RZ, 0x1f, R75 ;  /* 0x0000001fff007819 */ /* 0x000fe4000001144b */
[----:B------:R-:W-:Y:S02]  /*63c0*/  CS2R R40, SRZ ;  /* 0x0000000000287805 */ /* 0x000fe4000001ff00 */
[----:B------:R-:W-:Y:S02]  /*63d0*/  ISETP.GE.AND P4, PT, R75, UR4, PT ;  /* 0x000000044b007c0c */ /* 0x000fe4000bf86270 */
[----:B------:R-:W-:Y:S02]  /*63e0*/  CS2R R42, SRZ ;  /* 0x00000000002a7805 */ /* 0x000fe4000001ff00 */
[----:B------:R-:W-:Y:S01]  /*63f0*/  ISETP.GE.AND P3, PT, R77, UR4, PT ;  /* 0x000000044d007c0c */ /* 0x000fe2000bf66270 */
[----:B------:R-:W-:Y:S01]  /*6400*/  ULDC.64 UR6, c[0x0][0x208] ;  /* 0x0000820000067ab9 */ /* 0x000fe20000000a00 */
[----:B------:R-:W-:-:S02]  /*6410*/  ISETP.GE.AND P1, PT, R200, UR4, PT ;  /* 0x00000004c8007c0c */ /* 0x000fc4000bf26270 */
[----:B------:R-:W-:Y:S02]  /*6420*/  ISETP.GE.AND P2, PT, R74, UR4, PT ;  /* 0x000000044a007c0c */ /* 0x000fe4000bf46270 */
[----:B------:R-:W-:Y:S02]  /*6430*/  SHF.R.S32.HI R9, RZ, 0x1f, R200 ;  /* 0x0000001fff097819 */ /* 0x000fe400000114c8 */
[----:B------:R-:W-:Y:S02]  /*6440*/  SHF.R.S32.HI R10, RZ, 0x1f, R77 ;  /* 0x0000001fff0a7819 */ /* 0x000fe4000001144d */
[----:B------:R-:W-:Y:S01]  /*6450*/  SHF.R.S32.HI R11, RZ, 0x1f, R74 ;  /* 0x0000001fff0b7819 */ /* 0x000fe2000001144a */
[C---:B------:R-:W-:Y:S01]  /*6460*/  @!P4 IMAD.SHL.U32 R3, R75.reuse, 0x2, RZ ;  /* 0x000000024b03c824 */ /* 0x040fe200078e00ff */
[----:B------:R-:W-:Y:S01]  /*6470*/  @!P4 SHF.L.U64.HI R0, R75, 0x1, R0 ;  /* 0x000000014b00c819 */ /* 0x000fe20000010200 */
[C---:B------:R-:W-:Y:S01]  /*6480*/  @!P3 IMAD.SHL.U32 R69, R77.reuse, 0x2, RZ ;  /* 0x000000024d45b824 */ /* 0x040fe200078e00ff */
[----:B------:R-:W-:Y:S01]  /*6490*/  @!P3 SHF.L.U64.HI R10, R77, 0x1, R10 ;  /* 0x000000014d0ab819 */ /* 0x000fe2000001020a */
[----:B------:R-:W-:Y:S01]  /*64a0*/  @!P1 IMAD.SHL.U32 R61, R200, 0x2, RZ ;  /* 0x00000002c83d9824 */ /* 0x000fe200078e00ff */
[----:B0-----:R-:W-:Y:S01]  /*64b0*/  @!P4 IADD3 R8, P5, R4, R3, RZ ;  /* 0x000000030408c210 */ /* 0x001fe20007fbe0ff */
[----:B------:R-:W-:Y:S01]  /*64c0*/  @!P2 IMAD.SHL.U32 R65, R74, 0x2, RZ ;  /* 0x000000024a41a824 */ /* 0x000fe200078e00ff */
[----:B------:R-:W-:-:S02]  /*64d0*/  @!P1 SHF.L.U64.HI R14, R200, 0x1, R9 ;  /* 0x00000001c80e9819 */ /* 0x000fc40000010209 */
[----:B------:R-:W-:Y:S01]  /*64e0*/  @!P4 IADD3 R2, P6, R6, R3, RZ ;  /* 0x000000030602c210 */ /* 0x000fe20007fde0ff */
[--C-:B--2---:R-:W-:Y:S01]  /*64f0*/  @!P4 IMAD.X R9, R5, 0x1, R0.reuse, P5 ;  /* 0x000000010509c824 */ /* 0x104fe200028e0600 */
[-C--:B------:R-:W-:Y:S02]  /*6500*/  @!P3 IADD3 R70, P5, R4, R69.reuse, RZ ;  /* 0x000000450446b210 */ /* 0x080fe40007fbe0ff */
[----:B------:R-:W-:Y:S01]  /*6510*/  @!P2 SHF.L.U64.HI R12, R74, 0x1, R11 ;  /* 0x000000014a0ca819 */ /* 0x000fe2000001020b */
[----:B---3--:R-:W-:Y:S01]  /*6520*/  @!P4 IMAD.X R3, R7, 0x1, R0, P6 ;  /* 0x000000010703c824 */ /* 0x008fe200030e0600 */
[----:B------:R-:W-:Y:S01]  /*6530*/  @!P3 IADD3 R68, P6, R6, R69, RZ ;  /* 0x000000450644b210 */ /* 0x000fe20007fde0ff */
[--C-:B------:R-:W-:Y:S01]  /*6540*/  @!P3 IMAD.X R71, R5, 0x1, R10.reuse, P5 ;  /* 0x000000010547b824 */ /* 0x100fe200028e060a */
[-C--:B------:R-:W-:Y:S02]  /*6550*/  @!P2 IADD3 R66, P5, R4, R65.reuse, RZ ;  /* 0x000000410442a210 */ /* 0x080fe40007fbe0ff */
[----:B------:R-:W-:Y:S01]  /*6560*/  SHF.R.S32.HI R0, RZ, 0x1f, R73 ;  /* 0x0000001fff007819 */ /* 0x000fe20000011449 */
[----:B------:R-:W-:Y:S01]  /*6570*/  @!P3 IMAD.X R69, R7, 0x1, R10, P6 ;  /* 0x000000010745b824 */ /* 0x000fe200030e060a */
[----:B------:R-:W-:Y:S01]  /*6580*/  @!P2 IADD3 R64, P6, R6, R65, RZ ;  /* 0x000000410640a210 */ /* 0x000fe20007fde0ff */
[----:B------:R-:W-:Y:S01]  /*6590*/  @!P2 IMAD.X R67, R5, 0x1, R12, P5 ;  /* 0x000000010543a824 */ /* 0x000fe200028e060c */
[----:B------:R-:W-:-:S03]  /*65a0*/  @!P1 IADD3 R62, P5, R4, R61, RZ ;  /* 0x0000003d043e9210 */ /* 0x000fc60007fbe0ff */
[----:B------:R-:W-:Y:S01]  /*65b0*/  @!P2 IMAD.X R65, R7, 0x1, R12, P6 ;  /* 0x000000010741a824 */ /* 0x000fe200030e060c */
[----:B------:R-:W-:Y:S01]  /*65c0*/  ISETP.GE.AND P6, PT, R192, UR4, PT ;  /* 0x00000004c0007c0c */ /* 0x000fe2000bfc6270 */
[----:B------:R-:W-:Y:S01]  /*65d0*/  @!P1 IMAD.X R63, R5, 0x1, R14, P5 ;  /* 0x00000001053f9824 */ /* 0x000fe200028e060e */
[----:B------:R-:W-:-:S05]  /*65e0*/  @!P1 IADD3 R60, P5, R6, R61, RZ ;  /* 0x0000003d063c9210 */ /* 0x000fca0007fbe0ff */
[----:B------:R-:W-:Y:S01]  /*65f0*/  @!P1 IMAD.X R61, R7, 0x1, R14, P5 ;  /* 0x00000001073d9824 */ /* 0x000fe200028e060e */
[----:B------:R-:W-:-:S05]  /*6600*/  ISETP.GE.AND P5, PT, R73, UR4, PT ;  /* 0x0000000449007c0c */ /* 0x000fca000bfa6270 */
[----:B------:R-:W-:-:S04]  /*6610*/  @!P6 IMAD.WIDE R10, R192, 0x2, R4 ;  /* 0x00000002c00ae825 */ /* 0x000fc800078e0204 */
[----:B------:R-:W-:Y:S01]  /*6620*/  @!P6 IMAD.WIDE R12, R192, 0x2, R6 ;  /* 0x00000002c00ce825 */ /* 0x000fe200078e0206 */
[----:B------:R0:W5:Y:S03]  /*6630*/  @!P6 LD.E.64 R40, desc[UR6][R10.64] ;  /* 0x000000060a28e980 */ /* 0x000166000c101b00 */
[C---:B------:R-:W-:Y:S01]  /*6640*/  @!P5 IMAD.SHL.U32 R15, R73.reuse, 0x2, RZ ;  /* 0x00000002490fd824 */ /* 0x040fe200078e00ff */
[----:B------:R1:W5:Y:S01]  /*6650*/  @!P6 LD.E.64 R42, desc[UR6][R12.64] ;  /* 0x000000060c2ae980 */ /* 0x000362000c101b00 */
[----:B------:R-:W-:-:S03]  /*6660*/  @!P5 SHF.L.U64.HI R0, R73, 0x1, R0 ;  /* 0x000000014900d819 */ /* 0x000fc60000010200 */
[-C--:B------:R-:W-:Y:S02]  /*6670*/  @!P5 IADD3 R4, P6, R4, R15.reuse, RZ ;  /* 0x0000000f0404d210 */ /* 0x080fe40007fde0ff */
[----:B------:R-:W-:Y:S02]  /*6680*/  CS2R R32, SRZ ;  /* 0x0000000000207805 */ /* 0x000fe4000001ff00 */
[----:B------:R-:W-:Y:S01]  /*6690*/  CS2R R34, SRZ ;  /* 0x0000000000227805 */ /* 0x000fe2000001ff00 */
[----:B------:R-:W-:Y:S01]  /*66a0*/  @!P5 IMAD.X R5, R5, 0x1, R0, P6 ;  /* 0x000000010505d824 */ /* 0x000fe200030e0600 */
[----:B------:R-:W-:Y:S02]  /*66b0*/  @!P5 IADD3 R6, P6, R6, R15, RZ ;  /* 0x0000000f0606d210 */ /* 0x000fe40007fde0ff */
[----:B------:R2:W5:Y:S01]  /*66c0*/  @!P4 LD.E.64 R32, desc[UR6][R8.64] ;  /* 0x000000060820c980 */ /* 0x000562000c101b00 */
[----:B------:R-:W-:Y:S02]  /*66d0*/  CS2R R24, SRZ ;  /* 0x0000000000187805 */ /* 0x000fe4000001ff00 */
[----:B------:R-:W-:-:S02]  /*66e0*/  CS2R R26, SRZ ;  /* 0x00000000001a7805 */ /* 0x000fc4000001ff00 */
[----:B------:R-:W-:Y:S01]  /*66f0*/  CS2R R14, SRZ ;  /* 0x00000000000e7805 */ /* 0x000fe2000001ff00 */
[----:B------:R3:W5:Y:S01]  /*6700*/  @!P4 LD.E.64 R34, desc[UR6][R2.64] ;  /* 0x000000060222c980 */ /* 0x000762000c101b00 */
[----:B------:R-:W-:Y:S02]  /*6710*/  CS2R R20, SRZ ;  /* 0x0000000000147805 */ /* 0x000fe4000001ff00 */
[----:B0-----:R-:W-:Y:S02]  /*6720*/  CS2R R10, SRZ ;  /* 0x00000000000a7805 */ /* 0x001fe4000001ff00 */
[----:B-1----:R-:W-:Y:S01]  /*6730*/  CS2R R12, SRZ ;  /* 0x00000000000c7805 */ /* 0x002fe2000001ff00 */
[----:B------:R-:W-:Y:S01]  /*6740*/  @!P5 IMAD.X R7, R7, 0x1, R0, P6 ;  /* 0x000000010707d824 */ /* 0x000fe200030e0600 */
[----:B------:R1:W5:Y:S01]  /*6750*/  @!P3 LD.E.64 R24, desc[UR6][R70.64] ;  /* 0x000000064618b980 */ /* 0x000362000c101b00 */
[----:B--2---:R-:W-:-:S03]  /*6760*/  CS2R R8, SRZ ;  /* 0x0000000000087805 */ /* 0x004fc6000001ff00 */
[----:B------:R1:W5:Y:S01]  /*6770*/  @!P3 LD.E.64 R26, desc[UR6][R68.64] ;  /* 0x00000006441ab980 */ /* 0x000362000c101b00 */
[----:B---3--:R-:W-:-:S03]  /*6780*/  CS2R R2, SRZ ;  /* 0x0000000000027805 */ /* 0x008fc6000001ff00 */
[----:B------:R1:W5:Y:S04]  /*6790*/  @!P2 LD.E.64 R14, desc[UR6][R66.64] ;  /* 0x00000006420ea980 */ /* 0x000368000c101b00 */
[----:B------:R1:W5:Y:S04]  /*67a0*/  @!P2 LD.E.64 R20, desc[UR6][R64.64] ;  /* 0x000000064014a980 */ /* 0x000368000c101b00 */
[----:B------:R1:W5:Y:S04]  /*67b0*/  @!P1 LD.E.64 R10, desc[UR6][R62.64] ;  /* 0x000000063e0a9980 */ /* 0x000368000c101b00 */
[----:B------:R1:W5:Y:S04]  /*67c0*/  @!P1 LD.E.64 R12, desc[UR6][R60.64] ;  /* 0x000000063c0c9980 */ /* 0x000368000c101b00 */
[----:B------:R1:W5:Y:S04]  /*67d0*/  @!P5 LD.E.64 R2, desc[UR6][R4.64] ;  /* 0x000000060402d980 */ /* 0x000368000c101b00 */
[----:B------:R1:W5:Y:S02]  /*67e0*/  @!P5 LD.E.64 R8, desc[UR6][R6.64] ;  /* 0x000000060608d980 */ /* 0x000364000c101b00 */
.L_x_4725:
[----:B------:R-:W-:Y:S05]  /*67f0*/  BSYNC B1 ;  /* 0x0000000000017941 */ /* 0x000fea0003800000 */
.L_x_4724:
[----:B------:R-:W-:Y:S01]  /*6800*/  R2UR UR5, R232 ;  /* 0x00000000e80572ca */ /* 0x000fe200000e0000 */
[----:B01---5:R-:W-:Y:S01]  /*6810*/  IMAD.MOV.U32 R4, RZ, RZ, R2 ;  /* 0x000000ffff047224 */ /* 0x023fe200078e0002 */
[----:B------:R-:W-:Y:S01]  /*6820*/  LEA R60, R86, UR39, 0x1 ;  /* 0x00000027563c7c11 */ /* 0x000fe2000f8e08ff */
[----:B------:R-:W-:Y:S01]  /*6830*/  IMAD.MOV.U32 R6, RZ, RZ, R10 ;  /* 0x000000ffff067224 */ /* 0x000fe200078e000a */
[----:B------:R-:W-:Y:S01]  /*6840*/  VIADDMNMX R69, R87, -R92, 0x80, PT ;  /* 0x0000008057457446 */ /* 0x000fe2000380095c */
[----:B--2---:R-:W-:Y:S01]  /*6850*/  IMAD.MOV.U32 R5, RZ, RZ, R3 ;  /* 0x000000ffff057224 */ /* 0x004fe200078e0003 */
[----:B------:R-:W-:Y:S01]  /*6860*/  PRMT R64, R4, 0x7610, R64 ;  /* 0x0000761004407816 */ /* 0x000fe20000000040 */
[----:B---3--:R-:W-:Y:S01]  /*6870*/  VIADD R7, R60, 0x12400 ;  /* 0x000124003c077836 */ /* 0x008fe20000000000 */
[----:B------:R-:W-:Y:S01]  /*6880*/  PRMT R65, R6, 0x7610, R65 ;  /* 0x0000761006417816 */ /* 0x000fe20000000041 */
[----:B------:R-:W-:Y:S01]  /*6890*/  VIADD R0, R60, 0x12440 ;  /* 0x000124403c007836 */ /* 0x000fe20000000000 */
[----:B------:R-:W-:Y:S01]  /*68a0*/  PRMT R63, R5, 0x7610, R63 ;  /* 0x00007610053f7816 */ /* 0x000fe2000000003f */
[----:B------:R-:W-:Y:S01]  /*68b0*/  @P0 VIADD R0, R7, 0xffffffc0 ;  /* 0xffffffc007000836 */ /* 0x000fe20000000000 */
[----:B------:R-:W-:Y:S01]  /*68c0*/  ISETP.GE.AND P1, PT, R16, R69, PT ;  /* 0x000000451000720c */ /* 0x000fe20003f26270 */
[----:B------:R-:W-:Y:S01]  /*68d0*/  ULEA.HI UR4, UR5, UR5, URZ, 0x1 ;  /* 0x0000000505047291 */ /* 0x000fe2000f8f083f */
[----:B------:R-:W-:-:S02]  /*68e0*/  IMAD.MOV.U32 R6, RZ, RZ, R14 ;  /* 0x000000ffff067224 */ /* 0x000fc400078e000e */
[----:B------:R-:W-:Y:S01]  /*68f0*/  IMAD.MOV.U32 R7, RZ, RZ, R15 ;  /* 0x000000ffff077224 */ /* 0x000fe200078e000f */
[----:B------:R-:W-:Y:S01]  /*6900*/  ULOP3.LUT UR4, UR4, 0xfffffffe, URZ, 0xc0, !UPT ;  /* 0xfffffffe04047892 */ /* 0x000fe2000f8ec03f */
[----:B------:R-:W-:Y:S01]  /*6910*/  IMAD.MOV.U32 R5, RZ, RZ, R11 ;  /* 0x000000ffff057224 */ /* 0x000fe200078e000b */
[----:B------:R-:W-:Y:S01]  /*6920*/  PRMT R70, R6, 0x7610, R70 ;  /* 0x0000761006467816 */ /* 0x000fe20000000046 */
[----:B------:R-:W-:Y:S01]  /*6930*/  IMAD.MOV.U32 R6, RZ, RZ, R25 ;  /* 0x000000ffff067224 */ /* 0x000fe200078e0019 */
[----:B------:R-:W-:Y:S01]  /*6940*/  UIADD3 UR4, UR5, -UR4, URZ ;  /* 0x8000000405047290 */ /* 0x000fe2000fffe03f */
[----:B------:R-:W-:Y:S01]  /*6950*/  PRMT R71, R7, 0x7610, R71 ;  /* 0x0000761007477816 */ /* 0x000fe20000000047 */
[----:B------:R-:W-:Y:S01]  /*6960*/  IMAD.MOV.U32 R7, RZ, RZ, R32 ;  /* 0x000000ffff077224 */ /* 0x000fe200078e0020 */
[----:B------:R-:W-:Y:S01]  /*6970*/  PRMT R66, R5, 0x7610, R66 ;  /* 0x0000761005427816 */ /* 0x000fe20000000042 */
[----:B------:R-:W-:Y:S01]  /*6980*/  IMAD.MOV.U32 R5, RZ, RZ, R24 ;  /* 0x000000ffff057224 */ /* 0x000fe200078e0018 */
[----:B------:R-:W-:Y:S01]  /*6990*/  PRMT R93, R6, 0x7610, R93 ;  /* 0x00007610065d7816 */ /* 0x000fe2000000005d */
[----:B------:R-:W-:Y:S01]  /*69a0*/  IMAD.U32 R4, RZ, RZ, UR4 ;  /* 0x00000004ff047e24 */ /* 0x000fe2000f8e00ff */
[----:B------:R-:W-:Y:S01]  /*69b0*/  PRMT R100, R7, 0x7610, R100 ;  /* 0x0000761007647816 */ /* 0x000fe20000000064 */
[----:B------:R-:W-:Y:S01]  /*69c0*/  IMAD.MOV.U32 R6, RZ, RZ, R41 ;  /* 0x000000ffff067224 */ /* 0x000fe200078e0029 */
[----:B------:R-:W-:Y:S01]  /*69d0*/  PRMT R92, R5, 0x7610, R92 ;  /* 0x00007610055c7816 */ /* 0x000fe2000000005c */
[----:B------:R-:W-:Y:S01]  /*69e0*/  IMAD.MOV.U32 R7, RZ, RZ, R8 ;  /* 0x000000ffff077224 */ /* 0x000fe200078e0008 */
[----:B------:R-:W-:Y:S01]  /*69f0*/  SHF.L.U32 R4, R4, 0x1f, RZ ;  /* 0x0000001f04047819 */ /* 0x000fe200000006ff */
[----:B------:R-:W-:Y:S01]  /*6a00*/  IMAD.MOV.U32 R5, RZ, RZ, R40 ;  /* 0x000000ffff057224 */ /* 0x000fe200078e0028 */
[----:B------:R-:W-:Y:S01]  /*6a10*/  PRMT R109, R6, 0x7610, R109 ;  /* 0x00007610066d7816 */ /* 0x000fe2000000006d */
[----:B------:R-:W-:Y:S01]  /*6a20*/  IMAD.MOV.U32 R6, RZ, RZ, R13 ;  /* 0x000000ffff067224 */ /* 0x000fe200078e000d */
[----:B------:R-:W0:Y:S01]  /*6a30*/  SYNCS.PHASECHK.TRANS64.TRYWAIT P0, [UR39+0x30800], R4 ;  /* 0x03080004ff0075a7 */ /* 0x000e220008000167 */
        /* <DEDUP_REMOVED lines=18> */
[----:B------:R-:W-:Y:S02]  /*6b60*/  IMAD.MOV.U32 R6, RZ, RZ, R42 ;  /* 0x000000ffff067224 */ /* 0x000fe400078e002a */
[----:B------:R-:W-:Y:S01]  /*6b70*/  IMAD.MOV.U32 R7, RZ, RZ, R43 ;  /* 0x000000ffff077224 */ /* 0x000fe200078e002b */
[----:B0-----:R-:W-:Y:S06]  /*6b80*/  @!P0 BRA `(.L_x_4726) ;  /* 0x0000021000508947 */ /* 0x001fec0003800000 */
.L_x_5062:
[----:B------:R-:W-:Y:S01]  /*6b90*/  BSSY B1, `(.L_x_4727) ;  /* 0x000012f000017945 */ /* 0x000fe20003800000 */
        /* <DEDUP_REMOVED lines=13> */
[--C-:B------:R-:W-:Y:S02]  /*6c70*/  SHF.R.U64 R117, R56, 0x10, R57.reuse ;  /* 0x0000001038757819 */ /* 0x100fe40000001239 */
[----:B------:R-:W-:Y:S02]  /*6c80*/  SHF.R.U32.HI R56, RZ, 0x10, R57 ;  /* 0x00000010ff387819 */ /* 0x000fe40000011639 */
[--C-:B------:R-:W-:Y:S02]  /*6c90*/  SHF.R.U64 R57, R58, 0x10, R59.reuse ;  /* 0x000000103a397819 */ /* 0x100fe4000000123b */
[----:B------:R-:W-:Y:S02]  /*6ca0*/  SHF.R.U32.HI R58, RZ, 0x10, R59 ;  /* 0x00000010ff3a7819 */ /* 0x000fe4000001163b */
[----:B------:R-:W-:Y:S02]  /*6cb0*/  PRMT R113, R113, 0x5410, R56 ;  /* 0x0000541071717816 */ /* 0x000fe40000000038 */
[----:B------:R-:W-:-:S02]  /*6cc0*/  PRMT R115, R115, 0x5410, R58 ;  /* 0x0000541073737816 */ /* 0x000fc4000000003a */
[----:B------:R-:W-:Y:S02]  /*6cd0*/  PRMT R112, R112, 0x5410, R117 ;  /* 0x0000541070707816 */ /* 0x000fe40000000075 */
[----:B------:R-:W-:Y:S01]  /*6ce0*/  PRMT R116, R114, 0x5410, R57 ;  /* 0x0000541072747816 */ /* 0x000fe20000000039 */
[C---:B------:R-:W-:Y:S01]  /*6cf0*/  IMAD.U32 R117, R115.reuse, 0x10000, RZ ;  /* 0x0001000073757824 */ /* 0x040fe200078e00ff */
[----:B------:R-:W-:Y:S01]  /*6d00*/  LOP3.LUT R115, R115, 0xffff0000, RZ, 0xc0, !PT ;  /* 0xffff000073737812 */ /* 0x000fe200078ec0ff */
[C---:B------:R-:W-:Y:S01]  /*6d10*/  IMAD.U32 R114, R113.reuse, 0x10000, RZ ;  /* 0x0001000071727824 */ /* 0x040fe200078e00ff */
[----:B------:R-:W-:Y:S02]  /*6d20*/  LOP3.LUT R113, R113, 0xffff0000, RZ, 0xc0, !PT ;  /* 0xffff000071717812 */ /* 0x000fe400078ec0ff */
[C---:B0-----:R-:W-:Y:S01]  /*6d30*/  LOP3.LUT R57, R6.reuse, 0xffff0000, RZ, 0xc0, !PT ;  /* 0xffff000006397812 */ /* 0x041fe200078ec0ff */
[----:B------:R-:W-:Y:S01]  /*6d40*/  IMAD.U32 R56, R6, 0x10000, RZ ;  /* 0x0001000006387824 */ /* 0x000fe200078e00ff */
[C---:B------:R-:W-:Y:S01]  /*6d50*/  LOP3.LUT R59, R7.reuse, 0xffff0000, RZ, 0xc0, !PT ;  /* 0xffff0000073b7812 */ /* 0x040fe200078ec0ff */
        /* <DEDUP_REMOVED lines=8> */
[----:B------:R-:W-:Y:S01]  /*6de0*/  FFMA.FTZ R114, R58, R113, -R57 ;  /* 0x000000713a727223 */ /* 0x000fe20000010839 */
[C---:B------:R-:W-:Y:S01]  /*6df0*/  IMAD.U32 R7, R5.reuse, 0x10000, RZ ;  /* 0x0001000005077824 */ /* 0x040fe200078e00ff */
        /* <DEDUP_REMOVED lines=20> */
.L_x_4730:
[----:B------:R-:W-:Y:S05]  /*6f40*/  BSYNC B2 ;  /* 0x0000000000027941 */ /* 0x000fea0003800000 */
.L_x_4729:
[----:B------:R-:W-:Y:S04]  /*6f50*/  BSSY B2, `(.L_x_4731) ;  /* 0x0000030000027945 */ /* 0x000fe80003800000 */
[----:B------:R-:W-:Y:S05]  /*6f60*/  @P1 BRA `(.L_x_4732) ;  /* 0x0000000000b81947 */ /* 0x000fea0003800000 */
[----:B0-----:R-:W0:Y:S01]  /*6f70*/  LDS.128 R4, [R0] ;  /* 0x0000000000047984 */ /* 0x001e220000000c00 */
[--C-:B------:R-:W-:Y:S02]  /*6f80*/  SHF.R.U64 R57, R52, 0x10, R53.reuse ;  /* 0x0000001034397819 */ /* 0x100fe40000001235 */
[----:B------:R-:W-:Y:S02]  /*6f90*/  SHF.R.U32.HI R52, RZ, 0x10, R53 ;  /* 0x00000010ff347819 */ /* 0x000fe40000011635 */
[--C-:B------:R-:W-:Y:S02]  /*6fa0*/  SHF.R.U64 R53, R54, 0x10, R55.reuse ;  /* 0x0000001036357819 */ /* 0x100fe40000001237 */
[----:B------:R-:W-:Y:S02]  /*6fb0*/  SHF.R.U32.HI R54, RZ, 0x10, R55 ;  /* 0x00000010ff367819 */ /* 0x000fe40000011637 */
[----:B------:R-:W-:Y:S02]  /*6fc0*/  PRMT R105, R105, 0x5410, R52 ;  /* 0x0000541069697816 */ /* 0x000fe40000000034 */
[----:B------:R-:W-:-:S02]  /*6fd0*/  PRMT R107, R107, 0x5410, R54 ;  /* 0x000054106b6b7816 */ /* 0x000fc40000000036 */
[----:B------:R-:W-:Y:S01]  /*6fe0*/  PRMT R106, R106, 0x5410, R53 ;  /* 0x000054106a6a7816 */ /* 0x000fe20000000035 */
[----:B------:R-:W-:Y:S01]  /*6ff0*/  IMAD.U32 R56, R105, 0x10000, RZ ;  /* 0x0001000069387824 */ /* 0x000fe200078e00ff */
[----:B------:R-:W-:Y:S01]  /*7000*/  PRMT R104, R104, 0x5410, R57 ;  /* 0x0000541068687816 */ /* 0x000fe20000000039 */
[C---:B------:R-:W-:Y:S01]  /*7010*/  IMAD.U32 R57, R107.reuse, 0x10000, RZ ;  /* 0x000100006b397824 */ /* 0x040fe200078e00ff */
[----:B------:R-:W-:Y:S02]  /*7020*/  LOP3.LUT R107, R107, 0xffff0000, RZ, 0xc0, !PT ;  /* 0xffff00006b6b7812 */ /* 0x000fe400078ec0ff */
[----:B------:R-:W-:Y:S02]  /*7030*/  LOP3.LUT R105, R105, 0xffff0000, RZ, 0xc0, !PT ;  /* 0xffff000069697812 */ /* 0x000fe400078ec0ff */
[C---:B0-----:R-:W-:Y:S01]  /*7040*/  LOP3.LUT R53, R6.reuse, 0xffff0000, RZ, 0xc0, !PT ;  /* 0xffff000006357812 */ /* 0x041fe200078ec0ff */
[----:B------:R-:W-:Y:S01]  /*7050*/  IMAD.U32 R52, R6, 0x10000, RZ ;  /* 0x0001000006347824 */ /* 0x000fe200078e00ff */
[C---:B------:R-:W-:Y:S01]  /*7060*/  LOP3.LUT R55, R7.reuse, 0xffff0000, RZ, 0xc0, !PT ;  /* 0xffff000007377812 */ /* 0x040fe200078ec0ff */
[----:B------:R-:W-:-:S02]  /*7070*/  IMAD.U32 R54, R7, 0x10000, RZ ;  /* 0x0001000007367824 */ /* 0x000fc400078e00ff */
[CC--:B------:R-:W-:Y:S01]  /*7080*/  FMUL.FTZ R58, R53.reuse, R56.reuse ;  /* 0x00000038353a7220 */ /* 0x0c0fe20000410000 */
[----:B------:R-:W-:Y:S01]  /*7090*/  FMUL.FTZ R59, R53, R57 ;  /* 0x00000039353b7220 */ /* 0x000fe20000410000 */
[C---:B------:R-:W-:Y:S01]  /*70a0*/  FMUL.FTZ R53, R55.reuse, R107 ;  /* 0x0000006b37357220 */ /* 0x040fe20000410000 */
[----:B------:R-:W-:Y:S02]  /*70b0*/  IMAD.U32 R6, R4, 0x10000, RZ ;  /* 0x0001000004067824 */ /* 0x000fe400078e00ff */
        /* <DEDUP_REMOVED lines=25> */
.L_x_4732:
[----:B------:R-:W-:Y:S05]  /*7250*/  BSYNC B2 ;  /* 0x0000000000027941 */ /* 0x000fea0003800000 */
.L_x_4731:
[----:B------:R-:W-:Y:S04]  /*7260*/  BSSY B2, `(.L_x_4733) ;  /* 0x0000030000027945 */ /* 0x000fe80003800000 */
[----:B------:R-:W-:Y:S05]  /*7270*/  @P2 BRA `(.L_x_4734) ;  /* 0x0000000000b82947 */ /* 0x000fea0003800000 */
[----:B01----:R-:W0:Y:S01]  /*7280*/  LDS.128 R4, [R60+0x16400] ;  /* 0x016400003c047984 */ /* 0x003e220000000c00 */
        /* <DEDUP_REMOVED lines=45> */
.L_x_4734:
[----:B------:R-:W-:Y:S05]  /*7560*/  BSYNC B2 ;  /* 0x0000000000027941 */ /* 0x000fea0003800000 */
.L_x_4733:
[----:B------:R-:W-:Y:S04]  /*7570*/  BSSY B2, `(.L_x_4735) ;  /* 0x0000030000027945 */ /* 0x000fe80003800000 */
        /* <DEDUP_REMOVED lines=47> */
.L_x_4736:
[----:B------:R-:W-:Y:S05]  /*7870*/  BSYNC B2 ;  /* 0x0000000000027941 */ /* 0x000fea0003800000 */
.L_x_4735:
[----:B------:R-:W-:Y:S04]  /*7880*/  BSSY B2, `(.L_x_4737) ;  /* 0x0000030000027945 */ /* 0x000fe80003800000 */
[----:B------:R-:W-:Y:S05]  /*7890*/  @P4 BRA `(.L_x_4738) ;  /* 0x0000000000b84947 */ /* 0x000fea0003800000 */
[----:B0123--:R-:W0:Y:S01]  /*78a0*/  LDS.128 R4, [R60+0x1a400] ;  /* 0x01a400003c047984 */ /* 0x00fe220000000c00 */
        /* <DEDUP_REMOVED lines=45> */
.L_x_4738:
[----:B------:R-:W-:Y:S05]  /*7b80*/  BSYNC B2 ;  /* 0x0000000000027941 */ /* 0x000fea0003800000 */
.L_x_4737:
[----:B------:R-:W-:Y:S05]  /*7b90*/  @P5 BRA `(.L_x_4728) ;  /* 0x0000000000b85947 */ /* 0x000fea0003800000 */
[----:B01234-:R-:W0:Y:S01]  /*7ba0*/  LDS.128 R4, [R0+0x8000] ;  /* 0x0080000000047984 */ /* 0x01fe220000000c00 */
        /* <DEDUP_REMOVED lines=45> */
.L_x_4728:
[----:B------:R-:W-:Y:S05]  /*7e80*/  BSYNC B1 ;  /* 0x0000000000017941 */ /* 0x000fea0003800000 */
.L_x_4727:
[----:B01234-:R-:W-:-:S05]  /*7e90*/  VIADD R4, R16, 0x40 ;  /* 0x0000004010047836 */ /* 0x01ffca0000000000 */
[----:B------:R-:W-:-:S13]  /*7ea0*/  ISETP.GE.AND P0, PT, R4, R69, PT ;  /* 0x000000450400720c */ /* 0x000fda0003f06270 */
[----:B------:R-:W-:Y:S05]  /*7eb0*/  @P0 BRA `(.L_x_4739) ;  /* 0x0000004c00a00947 */ /* 0x000fea0003800000 */
[----:B------:R-:W0:Y:S01]  /*7ec0*/  LDC R4, c[0x0][0x3f4] ;  /* 0x0000fd00ff047b82 */ /* 0x000e220000000800 */
        /* <DEDUP_REMOVED lines=54> */
.L_x_4741:
[----:B------:R-:W-:Y:S05]  /*8230*/  BSYNC B1 ;  /* 0x0000000000017941 */ /* 0x000fea0003800000 */
.L_x_4740:
[----:B------:R-:W-:Y:S04]  /*8240*/  BSSY B1, `(.L_x_4742) ;  /* 0x0000030000017945 */ /* 0x000fe80003800000 */
[----:B------:R-:W-:Y:S05]  /*8250*/  @P1 BRA `(.L_x_4743) ;  /* 0x0000000000b81947 */ /* 0x000fea0003800000 */
[----:B0-----:R-:W0:Y:S01]  /*8260*/  LDS.128 R4, [R0+0x2000] ;  /* 0x0020000000047984 */ /* 0x001e220000000c00 */
        /* <DEDUP_REMOVED lines=45> */
.L_x_4743:
[----:B------:R-:W-:Y:S05]  /*8540*/  BSYNC B1 ;  /* 0x0000000000017941 */ /* 0x000fea0003800000 */
.L_x_4742:
        /* <DEDUP_REMOVED lines=48> */
.L_x_4745:
[----:B------:R-:W-:Y:S05]  /*8850*/  BSYNC B1 ;  /* 0x0000000000017941 */ /* 0x000fea0003800000 */
.L_x_4744:
        /* <DEDUP_REMOVED lines=48> */
.L_x_4747:
[----:B------:R-:W-:Y:S05]  /*8b60*/  BSYNC B1 ;  /* 0x0000000000017941 */ /* 0x000fea0003800000 */
.L_x_4746:
[----:B------:R-:W-:Y:S04]  /*8b70*/  BSSY B1, `(.L_x_4748) ;  /* 0x0000030000017945 */ /* 0x000fe80003800000 */
[----:B------:R-:W-:Y:S05]  /*8b80*/  @P4 BRA `(.L_x_4749) ;  /* 0x0000000000b84947 */ /* 0x000fea0003800000 */
[----:B0123--:R-:W0:Y:S01]  /*8b90*/  LDS.128 R4, [R60+0x1c400] ;  /* 0x01c400003c047984 */ /* 0x00fe220000000c00 */
        /* <DEDUP_REMOVED lines=20> */
[C---:B------:R-:W-:Y:S01]  /*8ce0*/  FFMA.FTZ R25, R10.reuse, R15, R20 ;  /* 0x0000000f0a197223 */ /* 0x040fe20000010014 */
[----:B------:R-:W-:Y:S02]  /*8cf0*/  IMAD.U32 R7, R5, 0x10000, RZ ;  /* 0x0001000005077824 */ /* 0x000fe400078e00ff */
[----:B------:R-:W-:Y:S01]  /*8d00*/  FFMA.FTZ R24, R10, R14, -R21 ;  /* 0x0000000e0a187223 */ /* 0x000fe20000010815 */
[-C--:B------:R-:W-:Y:S01]  /*8d10*/  FMUL.FTZ R15, R13, R66.reuse ;  /* 0x000000420d0f7220 */ /* 0x080fe20000410000 */
[----:B------:R-:W-:Y:S01]  /*8d20*/  LOP3.LUT R4, R4, 0xffff0000, RZ, 0xc0, !PT ;  /* 0xffff000004047812 */ /* 0x000fe200078ec0ff */
[C---:B------:R-:W-:Y:S01]  /*8d30*/  FFMA.FTZ R66, R12.reuse, R66, -R11 ;  /* 0x000000420c427223 */ /* 0x040fe2000001080b */
[----:B------:R-:W-:Y:S01]  /*8d40*/  LOP3.LUT R5, R5, 0xffff0000, RZ, 0xc0, !PT ;  /* 0xffff000005057812 */ /* 0x000fe200078ec0ff */
[C---:B------:R-:W-:Y:S01]  /*8d50*/  IMAD.U32 R13, R67.reuse, 0x10000, RZ ;  /* 0x00010000430d7824 */ /* 0x040fe200078e00ff */
[----:B------:R-:W-:Y:S01]  /*8d60*/  LOP3.LUT R14, R67, 0xffff0000, RZ, 0xc0, !PT ;  /* 0xffff0000430e7812 */ /* 0x000fe200078ec0ff */
[C---:B------:R-:W-:Y:S01]  /*8d70*/  IMAD.U32 R11, R65.reuse, 0x10000, RZ ;  /* 0x00010000410b7824 */ /* 0x040fe200078e00ff */
        /* <DEDUP_REMOVED lines=15> */
.L_x_4749:
[----:B------:R-:W-:Y:S05]  /*8e70*/  BSYNC B1 ;  /* 0x0000000000017941 */ /* 0x000fea0003800000 */
.L_x_4748:
        /* <DEDUP_REMOVED lines=10> */
[C---:B------:R-:W-:Y:S01]  /*8f20*/  LOP3.LUT R12, R61.reuse, 0xffff0000, RZ, 0xc0, !PT ;  /* 0xffff00003d0c7812 */ /* 0x040fe200078ec0ff */
[----:B------:R-:W-:Y:S01]  /*8f30*/  IMAD.U32 R13, R61, 0x10000, RZ ;  /* 0x000100003d0d7824 */ /* 0x000fe200078e00ff */
[----:B------:R-:W-:Y:S02]  /*8f40*/  LOP3.LUT R10, R63, 0xffff0000, RZ, 0xc0, !PT ;  /* 0xffff00003f0a7812 */ /* 0x000fe400078ec0ff */
        /* <DEDUP_REMOVED lines=35> */
.L_x_4719:
[----:B------:R-:W0:Y:S01]  /*9180*/  LDC R28, c[0x0][0x448] ;  /* 0x00011200ff1c7b82 */ /* 0x000e220000000800 */
[----:B------:R-:W-:Y:S01]  /*9190*/  IMAD R7, R207, 0x40, R10 ;  /* 0x00000040cf077824 */ /* 0x000fe200078e020a */
[----:B------:R-:W-:Y:S01]  /*91a0*/  ULDC.64 UR4, c[0x0][0x3f8] ;  /* 0x0000fe0000047ab9 */ /* 0x000fe20000000a00 */
[----:B------:R-:W-:Y:S01]  /*91b0*/  ULDC.64 UR6, c[0x0][0x408] ;  /* 0x0001020000067ab9 */ /* 0x000fe20000000a00 */
[----:B------:R-:W-:Y:S01]  /*91c0*/  IMAD.MOV.U32 R4, RZ, RZ, R24 ;  /* 0x000000ffff047224 */ /* 0x000fe200078e0018 */
[----:B------:R-:W-:Y:S01]  /*91d0*/  SHF.R.S32.HI R21, RZ, 0x1f, R230 ;  /* 0x0000001fff157819 */ /* 0x000fe200000114e6 */
[----:B------:R-:W-:Y:S02]  /*91e0*/  IMAD.MOV.U32 R5, RZ, RZ, R29 ;  /* 0x000000ffff057224 */ /* 0x000fe400078e001d */
[----:B------:R-:W-:Y:S01]  /*91f0*/  IMAD.MOV.U32 R2, RZ, RZ, R26 ;  /* 0x000000ffff027224 */ /* 0x000fe200078e001a */
[----:B------:R-:W-:Y:S01]  /*9200*/  LEA.HI R20, R21, R230, RZ, 0x3 ;  /* 0x000000e615147211 */ /* 0x000fe200078f18ff */
[----:B------:R-:W-:-:S02]  /*9210*/  IMAD.IADD R74, R192, 0x1, R77 ;  /* 0x00000001c04a7824 */ /* 0x000fc400078e024d */
[----:B------:R-:W-:Y:S01]  /*9220*/  IMAD.SHL.U32 R73, R207, 0x8, RZ ;  /* 0x00000008cf497824 */ /* 0x000fe200078e00ff */
[----:B------:R-:W-:Y:S02]  /*9230*/  SHF.R.S32.HI R68, RZ, 0x3, R20 ;  /* 0x00000003ff447819 */ /* 0x000fe40000011414 */
[----:B------:R-:W-:-:S04]  /*9240*/  SHF.R.S32.HI R71, RZ, 0x1f, R74 ;  /* 0x0000001fff477819 */ /* 0x000fc8000001144a */
[----:B------:R-:W-:-:S04]  /*9250*/  LEA.HI R70, R71, R74, RZ, 0x3 ;  /* 0x0000004a47467211 */ /* 0x000fc800078f18ff */
[----:B------:R-:W-:Y:S02]  /*9260*/  SHF.R.S32.HI R69, RZ, 0x3, R70 ;  /* 0x00000003ff457819 */ /* 0x000fe40000011446 */
        /* <DEDUP_REMOVED lines=12> */
[----:B------:R-:W-:-:S04]  /*9330*/  IMAD.WIDE.U32 R2, R7, UR6, R2 ;  /* 0x0000000607027c25 */ /* 0x000fc8000f8e0002 */
[----:B------:R-:W-:Y:S01]  /*9340*/  IMAD R7, R7, UR7, R0 ;  /* 0x0000000707077c24 */ /* 0x000fe2000f8e0200 */
[----:B------:R-:W-:Y:S01]  /*9350*/  ULDC.64 UR6, c[0x0][0x400] ;  /* 0x0001000000067ab9 */ /* 0x000fe20000000a00 */
[----:B------:R-:W-:Y:S01]  /*9360*/  IMAD.IADD R5, R5, 0x1, R9 ;  /* 0x0000000105057824 */ /* 0x000fe200078e0209 */
[----:B------:R-:W-:Y:S01]  /*9370*/  LEA R0, P0, R4, UR4, 0x1 ;  /* 0x0000000404007c11 */ /* 0x000fe2000f8008ff */
[----:B------:R-:W-:Y:S01]  /*9380*/  IMAD.IADD R9, R3, 0x1, R7 ;  /* 0x0000000103097824 */ /* 0x000fe200078e0207 */
[----:B------:R-:W-:Y:S01]  /*9390*/  LEA R8, P1, R2, UR6, 0x1 ;  /* 0x0000000602087c11 */ /* 0x000fe2000f8208ff */
[----:B------:R-:W-:Y:S01]  /*93a0*/  UMOV UR4, 0xffffffff ;  /* 0xffffffff00047882 */ /* 0x000fe20000000000 */
[----:B------:R-:W-:Y:S02]  /*93b0*/  LEA.HI.X R4, R4, UR5, R5, 0x1, P0 ;  /* 0x0000000504047c11 */ /* 0x000fe400080f0c05 */
[----:B------:R-:W-:Y:S01]  /*93c0*/  LEA.HI.X R9, R2, UR7, R9, 0x1, P1 ;  /* 0x0000000702097c11 */ /* 0x000fe200088f0c09 */
[----:B------:R-:W-:Y:S08]  /*93d0*/  BRA.DIV UR4, `(.L_x_4750) ;  /* 0x000001ea04547947 */ /* 0x000ff0000b800000 */
[----:B------:R-:W0:Y:S04]  /*93e0*/  SHFL.IDX PT, R3, R4, RZ, 0x1c1f ;  /* 0x001c1fff04037589 */ /* 0x000e2800000e0000 */
[----:B------:R-:W1:Y:S04]  /*93f0*/  SHFL.IDX PT, R2, R0, RZ, 0x1c1f ;  /* 0x001c1fff00027589 */ /* 0x000e6800000e0000 */
[----:B------:R2:W3:Y:S04]  /*9400*/  SHFL.IDX PT, R5, R9, RZ, 0x1c1f ;  /* 0x001c1fff09057589 */ /* 0x0004e800000e0000 */
[----:B------:R2:W4:Y:S01]  /*9410*/  SHFL.IDX PT, R14, R8, RZ, 0x1c1f ;  /* 0x001c1fff080e7589 */ /* 0x00052200000e0000 */
[----:B0-----:R-:W-:-:S02]  /*9420*/  IMAD.MOV.U32 R13, RZ, RZ, R3 ;  /* 0x000000ffff0d7224 */ /* 0x001fc400078e0003 */
[----:B-12---:R-:W-:-:S07]  /*9430*/  IMAD.MOV.U32 R12, RZ, RZ, R2 ;  /* 0x000000ffff0c7224 */ /* 0x006fce00078e0002 */
.L_x_5067:
[----:B------:R-:W-:Y:S01]  /*9440*/  IMAD R81, R19, R28, RZ ;  /* 0x0000001c13517224 */ /* 0x000fe200078e02ff */
[----:B------:R-:W-:Y:S01]  /*9450*/  BSSY B1, `(.L_x_4751) ;  /* 0x0000032000017945 */ /* 0x000fe20003800000 */
[----:B----4-:R-:W-:Y:S01]  /*9460*/  IMAD.MOV.U32 R50, RZ, RZ, R14 ;  /* 0x000000ffff327224 */ /* 0x010fe200078e000e */
[----:B------:R-:W-:Y:S01]  /*9470*/  CS2R R46, SRZ ;  /* 0x00000000002e7805 */ /* 0x000fe2000001ff00 */
[----:B---3--:R-:W-:Y:S01]  /*9480*/  IMAD.MOV.U32 R51, RZ, RZ, R5 ;  /* 0x000000ffff337224 */ /* 0x008fe200078e0005 */
[----:B------:R-:W-:Y:S02]  /*9490*/  ISETP.GE.AND P0, PT, R10, R81, PT ;  /* 0x000000510a00720c */ /* 0x000fe40003f06270 */
        /* <DEDUP_REMOVED lines=15> */
[----:B------:R-:W-:Y:S02]  /*9590*/  ISETP.GE.AND P0, PT, R73, UR4, PT ;  /* 0x0000000449007c0c */ /* 0x000fe4000bf06270 */
[----:B------:R-:W-:Y:S02]  /*95a0*/  CS2R R38, SRZ ;  /* 0x0000000000267805 */ /* 0x000fe4000001ff00 */
[----:B------:R-:W-:Y:S02]  /*95b0*/  ISETP.GE.AND P1, PT, R2, UR4, PT ;  /* 0x0000000402007c0c */ /* 0x000fe4000bf26270 */
[----:B------:R-:W-:Y:S02]  /*95c0*/  CS2R R36, SRZ ;  /* 0x0000000000247805 */ /* 0x000fe4000001ff00 */
[----:B------:R-:W-:Y:S01]  /*95d0*/  ISETP.GE.AND P2, PT, R3, UR4, PT ;  /* 0x0000000403007c0c */ /* 0x000fe2000bf46270 */
[----:B------:R-:W-:Y:S01]  /*95e0*/  ULDC.64 UR6, c[0x0][0x208] ;  /* 0x0000820000067ab9 */ /* 0x000fe20000000a00 */
[----:B------:R-:W-:-:S02]  /*95f0*/  CS2R R26, SRZ ;  /* 0x00000000001a7805 */ /* 0x000fc4000001ff00 */
[----:B------:R-:W-:Y:S02]  /*9600*/  CS2R R24, SRZ ;  /* 0x0000000000187805 */ /* 0x000fe4000001ff00 */
[----:B------:R-:W-:Y:S01]  /*9610*/  CS2R R42, SRZ ;  /* 0x00000000002a7805 */ /* 0x000fe2000001ff00 */
[----:B------:R-:W-:-:S04]  /*9620*/  @!P0 IMAD.WIDE R2, R73, 0x2, R12 ;  /* 0x0000000249028825 */ /* 0x000fc800078e020c */
[----:B------:R-:W-:Y:S01]  /*9630*/  @!P1 IMAD.SHL.U32 R5, R69, 0x8, RZ ;  /* 0x0000000845059824 */ /* 0x000fe200078e00ff */
[----:B------:R0:W5:Y:S01]  /*9640*/  @!P0 LD.E.128 R36, desc[UR6][R2.64] ;  /* 0x0000000602248980 */ /* 0x000162000c101d00 */
[----:B------:R-:W-:Y:S01]  /*9650*/  @!P2 IMAD.SHL.U32 R49, R68, 0x8, RZ ;  /* 0x000000084431a824 */ /* 0x000fe200078e00ff */
[----:B------:R-:W-:Y:S02]  /*9660*/  CS2R R40, SRZ ;  /* 0x0000000000287805 */ /* 0x000fe4000001ff00 */
[----:B------:R-:W-:Y:S02]  /*9670*/  CS2R R30, SRZ ;  /* 0x00000000001e7805 */ /* 0x000fe4000001ff00 */
[----:B------:R-:W-:Y:S01]  /*9680*/  CS2R R28, SRZ ;  /* 0x00000000001c7805 */ /* 0x000fe2000001ff00 */
[----:B------:R-:W-:Y:S01]  /*9690*/  @!P1 IMAD.WIDE R6, R5, 0x2, R12 ;  /* 0x0000000205069825 */ /* 0x000fe200078e020c */
[----:B------:R-:W-:Y:S02]  /*96a0*/  CS2R R46, SRZ ;  /* 0x00000000002e7805 */ /* 0x000fe4000001ff00 */
[----:B------:R-:W-:-:S02]  /*96b0*/  CS2R R44, SRZ ;  /* 0x00000000002c7805 */ /* 0x000fc4000001ff00 */
[----:B------:R-:W-:Y:S01]  /*96c0*/  CS2R R34, SRZ ;  /* 0x0000000000227805 */ /* 0x000fe2000001ff00 */
[----:B------:R-:W-:Y:S01]  /*96d0*/  @!P2 IMAD.WIDE R14, R49, 0x2, R12 ;  /* 0x00000002310ea825 */ /* 0x000fe200078e020c */
[----:B------:R-:W-:Y:S01]  /*96e0*/  CS2R R32, SRZ ;  /* 0x0000000000207805 */ /* 0x000fe2000001ff00 */
[----:B------:R1:W5:Y:S02]  /*96f0*/  @!P1 LD.E.128 R40, desc[UR6][R6.64] ;  /* 0x0000000606289980 */ /* 0x000364000c101d00 */
[--C-:B------:R-:W-:Y:S02]  /*9700*/  @!P1 IMAD.WIDE R12, R5, 0x2, R50.reuse ;  /* 0x00000002050c9825 */ /* 0x100fe400078e0232 */
[----:B------:R1:W5:Y:S02]  /*9710*/  @!P2 LD.E.128 R44, desc[UR6][R14.64] ;  /* 0x000000060e2ca980 */ /* 0x000364000c101d00 */
[--C-:B------:R-:W-:Y:S02]  /*9720*/  @!P2 IMAD.WIDE R48, R49, 0x2, R50.reuse ;  /* 0x000000023130a825 */ /* 0x100fe400078e0232 */
[----:B------:R1:W5:Y:S02]  /*9730*/  @!P1 LD.E.128 R28, desc[UR6][R12.64] ;  /* 0x000000060c1c9980 */ /* 0x000364000c101d00 */
[----:B0-----:R-:W-:-:S02]  /*9740*/  @!P0 IMAD.WIDE R2, R73, 0x2, R50 ;  /* 0x0000000249028825 */ /* 0x001fc400078e0232 */
[----:B------:R1:W5:Y:S04]  /*9750*/  @!P2 LD.E.128 R32, desc[UR6][R48.64] ;  /* 0x000000063020a980 */ /* 0x000368000c101d00 */
[----:B------:R1:W5:Y:S02]  /*9760*/  @!P0 LD.E.128 R24, desc[UR6][R2.64] ;  /* 0x0000000602188980 */ /* 0x000364000c101d00 */
.L_x_4752:
[----:B------:R-:W-:Y:S05]  /*9770*/  BSYNC B1 ;  /* 0x0000000000017941 */ /* 0x000fea0003800000 */
.L_x_4751:
[----:B-1---5:R-:W-:Y:S01]  /*9780*/  IMAD.MOV.U32 R6, RZ, RZ, R45 ;  /* 0x000000ffff067224 */ /* 0x022fe200078e002d */
[----:B------:R-:W-:Y:S01]  /*9790*/  UMOV UR4, 0xffffffff ;  /* 0xffffffff00047882 */ /* 0x000fe20000000000 */
        /* <DEDUP_REMOVED lines=49> */
[----:B------:R-:W0:Y:S04]  /*9ab0*/  SHFL.IDX PT, R3, R4, 0x1, 0x1c1f ;  /* 0x003c1f0004037f89 */ /* 0x000e2800000e0000 */
[----:B------:R-:W1:Y:S04]  /*9ac0*/  SHFL.IDX PT, R2, R0, 0x1, 0x1c1f ;  /* 0x003c1f0000027f89 */ /* 0x000e6800000e0000 */
[----:B------:R2:W3:Y:S04]  /*9ad0*/  SHFL.IDX PT, R5, R9, 0x1, 0x1c1f ;  /* 0x003c1f0009057f89 */ /* 0x0004e800000e0000 */
[----:B------:R2:W4:Y:S01]  /*9ae0*/  SHFL.IDX PT, R14, R8, 0x1, 0x1c1f ;  /* 0x003c1f00080e7f89 */ /* 0x00052200000e0000 */
[----:B0-----:R-:W-:-:S02]  /*9af0*/  IMAD.MOV.U32 R63, RZ, RZ, R3 ;  /* 0x000000ffff3f7224 */ /* 0x001fc400078e0003 */
[----:B-12---:R-:W-:-:S07]  /*9b00*/  IMAD.MOV.U32 R62, RZ, RZ, R2 ;  /* 0x000000ffff3e7224 */ /* 0x006fce00078e0002 */
.L_x_5073:
[----:B------:R-:W-:Y:S01]  /*9b10*/  VIADD R10, R10, 0x40 ;  /* 0x000000400a0a7836 */ /* 0x000fe20000000000 */
        /* <DEDUP_REMOVED lines=26> */
[----:B------:R-:W-:Y:S01]  /*9cc0*/  CS2R R56, SRZ ;  /* 0x0000000000387805 */ /* 0x000fe2000001ff00 */
[----:B------:R-:W-:-:S04]  /*9cd0*/  @!P0 IMAD.WIDE R4, R73, 0x2, R62 ;  /* 0x0000000249048825 */ /* 0x000fc800078e023e */
[----:B------:R-:W-:Y:S01]  /*9ce0*/  @!P1 IMAD.SHL.U32 R65, R69, 0x8, RZ ;  /* 0x0000000845419824 */ /* 0x000fe200078e00ff */
[----:B------:R0:W5:Y:S03]  /*9cf0*/  @!P0 LD.E.128 R12, desc[UR6][R4.64] ;  /* 0x00000006040c8980 */ /* 0x000166000c101d00 */
        /* <DEDUP_REMOVED lines=19> */
.L_x_4755:
[----:B------:R-:W-:Y:S05]  /*9e30*/  BSYNC B1 ;  /* 0x0000000000017941 */ /* 0x000fea0003800000 */
.L_x_4754:
[----:B------:R-:W-:Y:S01]  /*9e40*/  R2UR UR5, R232 ;  /* 0x00000000e80572ca */ /* 0x000fe200000e0000 */
[----:B0-----:R-:W-:Y:S02]  /*9e50*/  IMAD.U32 R60, RZ, RZ, UR61 ;  /* 0x0000003dff3c7e24 */ /* 0x001fe4000f8e00ff */
[----:B-----5:R-:W-:Y:S02]  /*9e60*/  IMAD.MOV.U32 R62, RZ, RZ, R10 ;  /* 0x000000ffff3e7224 */ /* 0x020fe400078e000a */
[----:B------:R-:W-:Y:S01]  /*9e70*/  IMAD.MOV.U32 R63, RZ, RZ, R11 ;  /* 0x000000ffff3f7224 */ /* 0x000fe200078e000b */
[----:B------:R-:W-:Y:S01]  /*9e80*/  VIADDMNMX R81, R81, -R60, 0x80, PT ;  /* 0x0000008051517446 */ /* 0x000fe2000380093c */
[----:B------:R-:W-:Y:S01]  /*9e90*/  IMAD.MOV.U32 R61, RZ, RZ, R5 ;  /* 0x000000ffff3d7224 */ /* 0x000fe200078e0005 */
[----:B------:R-:W-:Y:S01]  /*9ea0*/  PRMT R82, R62, 0x7610, R82 ;  /* 0x000076103e527816 */ /* 0x000fe20000000052 */
[----:B------:R-:W-:Y:S01]  /*9eb0*/  IMAD.MOV.U32 R62, RZ, RZ, R9 ;  /* 0x000000ffff3e7224 */ /* 0x000fe200078e0009 */
[----:B------:R-:W-:Y:S01]  /*9ec0*/  PRMT R83, R63, 0x7610, R83 ;  /* 0x000076103f537816 */ /* 0x000fe20000000053 */
[----:B------:R-:W-:Y:S01]  /*9ed0*/  IMAD.MOV.U32 R63, RZ, RZ, R14 ;  /* 0x000000ffff3f7224 */ /* 0x000fe200078e000e */
[----:B------:R-:W-:Y:S01]  /*9ee0*/  PRMT R75, R61, 0x7610, R75 ;  /* 0x000076103d4b7816 */ /* 0x000fe2000000004b */
[----:B------:R-:W-:Y:S01]  /*9ef0*/  ULEA.HI UR4, UR5, UR5, URZ, 0x1 ;  /* 0x0000000505047291 */ /* 0x000fe2000f8f083f */
[----:B------:R-:W-:Y:S01]  /*9f00*/  IMAD.MOV.U32 R61, RZ, RZ, R8 ;  /* 0x000000ffff3d7224 */ /* 0x000fe200078e0008 */
[----:B------:R-:W-:Y:S01]  /*9f10*/  PRMT R85, R62, 0x7610, R85 ;  /* 0x000076103e557816 */ /* 0x000fe20000000055 */
[----:B------:R-:W-:Y:S01]  /*9f20*/  IMAD.MOV.U32 R64, RZ, RZ, R15 ;  /* 0x000000ffff407224 */ /* 0x000fe200078e000f */
[----:B------:R-:W-:Y:S01]  /*9f30*/  ULOP3.LUT UR4, UR4, 0xfffffffe, URZ, 0xc0, !UPT ;  /* 0xfffffffe04047892 */ /* 0x000fe2000f8ec03f */
[----:B------:R-:W-:Y:S01]  /*9f40*/  PRMT R98, R63, 0x7610, R98 ;  /* 0x000076103f627816 */ /* 0x000fe20000000062 */
[----:B------:R-:W-:Y:S01]  /*9f50*/  IMAD.MOV.U32 R62, RZ, RZ, R13 ;  /* 0x000000ffff3e7224 */ /* 0x000fe200078e000d */
[----:B------:R-:W-:Y:S01]  /*9f60*/  PRMT R84, R61, 0x7610, R84 ;  /* 0x000076103d547816 */ /* 0x000fe20000000054 */
[----:B------:R-:W-:Y:S01]  /*9f70*/  UIADD3 UR4, UR5, -UR4, URZ ;  /* 0x8000000405047290 */ /* 0x000fe2000fffe03f */
[----:B------:R-:W-:Y:S01]  /*9f80*/  PRMT R99, R64, 0x7610, R99 ;  /* 0x0000761040637816 */ /* 0x000fe20000000063 */
[----:B------:R-:W-:Y:S01]  /*9f90*/  IMAD.MOV.U32 R63, RZ, RZ, R50 ;  /* 0x000000ffff3f7224 */ /* 0x000fe200078e0032 */
[----:B------:R-:W-:Y:S01]  /*9fa0*/  PRMT R101, R62, 0x7610, R101 ;  /* 0x000076103e657816 */ /* 0x000fe20000000065 */
[----:B------:R-:W-:Y:S01]  /*9fb0*/  IMAD.MOV.U32 R61, RZ, RZ, R12 ;  /* 0x000000ffff3d7224 */ /* 0x000fe200078e000c */
[----:B------:R-:W-:Y:S01]  /*9fc0*/  ISETP.GE.AND P1, PT, R16, R81, PT ;  /* 0x000000511000720c */ /* 0x000fe20003f26270 */
        /* <DEDUP_REMOVED lines=28> */
[----:B0-----:R-:W-:Y:S06]  /*a190*/  @!P0 BRA `(.L_x_4756) ;  /* 0x000001dc00c08947 */ /* 0x001fec0003800000 */
.L_x_5074:
[----:B------:R-:W-:Y:S01]  /*a1a0*/  BSSY B1, `(.L_x_4757) ;  /* 0x000015c000017945 */ /* 0x000fe20003800000 */
[----:B------:R-:W-:Y:S02]  /*a1b0*/  PRMT R104, R62, 0x7610, R104 ;  /* 0x000076103e687816 */ /* 0x000fe40000000068 */
[----:B------:R-:W-:Y:S01]  /*a1c0*/  PRMT R105, R63, 0x7610, R105 ;  /* 0x000076103f697816 */ /* 0x000fe20000000069 */
[----:B------:R-:W-:Y:S06]  /*a1d0*/  @P1 BRA `(.L_x_4758) ;  /* 0x0000001400601947 */ /* 0x000fec0003800000 */
[----:B------:R-:W1:Y:S01]  /*a1e0*/  LDC R106, c[0x0][0x3f4] ;  /* 0x0000fd00ff6a7b82 */ /* 0x000e620000000800 */
[C---:B0-----:R-:W-:Y:S01]  /*a1f0*/  VIADD R61, R73.reuse, 0x20 ;  /* 0x00000020493d7836 */ /* 0x041fe20000000000 */
[----:B------:R-:W-:Y:S01]  /*a200*/  BSSY B2, `(.L_x_4759) ;  /* 0x0000071000027945 */ /* 0x000fe20003800000 */
[C---:B------:R-:W-:Y:S01]  /*a210*/  VIADD R63, R73.reuse, 0x40 ;  /* 0x00000040493f7836 */ /* 0x040fe20000000000 */
[-C--:B-1----:R-:W-:Y:S02]  /*a220*/  ISETP.GE.AND P0, PT, R73, R106.reuse, PT ;  /* 0x0000006a4900720c */ /* 0x082fe40003f06270 */
[-C--:B------:R-:W-:Y:S02]  /*a230*/  ISETP.GE.AND P1, PT, R61, R106.reuse, PT ;  /* 0x0000006a3d00720c */ /* 0x080fe40003f26270 */
[----:B------:R-:W-:-:S09]  /*a240*/  ISETP.GE.AND P2, PT, R63, R106, PT ;  /* 0x0000006a3f00720c */ /* 0x000fd20003f46270 */
[----:B------:R-:W-:Y:S05]  /*a250*/  @P0 BRA `(.L_x_4760) ;  /* 0x0000000400ac0947 */ /* 0x000fea0003800000 */
[----:B------:R-:W-:Y:S02]  /*a260*/  LEA.HI R60, R106, R207, RZ, 0x1d ;  /* 0x000000cf6a3c7211 */ /* 0x000fe400078fe8ff */
[----:B------:R-:W-:Y:S02]  /*a270*/  LOP3.LUT R61, R203, 0x38, R73, 0xf8, !PT ;  /* 0x00000038cb3d7812 */ /* 0x000fe400078ef849 */
[----:B------:R-:W-:Y:S01]  /*a280*/  SHF.R.S32.HI R63, RZ, 0x1f, R60 ;  /* 0x0000001fff3f7819 */ /* 0x000fe2000001143c */
[----:B------:R-:W-:Y:S01]  /*a290*/  IMAD.SHL.U32 R62, R60, 0x8, RZ ;  /* 0x000000083c3e7824 */ /* 0x000fe200078e00ff */
[----:B------:R-:W-:Y:S02]  /*a2a0*/  SHF.R.U64 R124, R24, 0x10, R25 ;  /* 0x00000010187c7819 */ /* 0x000fe40000001219 */
[----:B------:R-:W-:Y:S02]  /*a2b0*/  LEA.HI R63, R63, R60, RZ, 0x3 ;  /* 0x0000003c3f3f7211 */ /* 0x000fe400078f18ff */
[----:B------:R-:W-:-:S02]  /*a2c0*/  LOP3.LUT R60, R61, R206, RZ, 0x3c, !PT ;  /* 0x000000ce3d3c7212 */ /* 0x000fc400078e3cff */
[----:B------:R-:W-:Y:S01]  /*a2d0*/  LOP3.LUT R61, R203, 0x38, R62, 0xf8, !PT ;  /* 0x00000038cb3d7812 */ /* 0x000fe200078ef83e */
[----:B------:R-:W-:Y:S01]  /*a2e0*/  IMAD.SHL.U32 R63, R63, 0x400, RZ ;  /* 0x000004003f3f7824 */ /* 0x000fe200078e00ff */
[----:B------:R-:W-:Y:S01]  /*a2f0*/  SHF.R.U64 R122, R36, 0x10, R37 ;  /* 0x00000010247a7819 */ /* 0x000fe20000001225 */
[----:B------:R-:W-:Y:S01]  /*a300*/  IMAD R60, R205, 0x200, R60 ;  /* 0x00000200cd3c7824 */ /* 0x000fe200078e023c */
[----:B------:R-:W-:Y:S02]  /*a310*/  LOP3.LUT R61, R61, R206, RZ, 0x3c, !PT ;  /* 0x000000ce3d3d7212 */ /* 0x000fe400078e3cff */
[----:B------:R-:W-:Y:S02]  /*a320*/  LOP3.LUT R62, R63, 0x7fffe000, RZ, 0xc0, !PT ;  /* 0x7fffe0003f3e7812 */ /* 0x000fe400078ec0ff */
[----:B------:R-:W-:Y:S02]  /*a330*/  LEA R115, R60, UR39, 0x1 ;  /* 0x000000273c737c11 */ /* 0x000fe4000f8e08ff */
[----:B------:R-:W-:Y:S01]  /*a340*/  SHF.R.U64 R36, R38, 0x10, R39 ;  /* 0x0000001026247819 */ /* 0x000fe20000001227 */
[----:B------:R-:W-:Y:S01]  /*a350*/  IMAD R62, R205, 0x200, R62 ;  /* 0x00000200cd3e7824 */ /* 0x000fe200078e023e */
[----:B------:R-:W-:-:S02]  /*a360*/  SHF.R.U32.HI R123, RZ, 0x10, R37 ;  /* 0x00000010ff7b7819 */ /* 0x000fc40000011625 */
[----:B------:R-:W-:Y:S01]  /*a370*/  SHF.R.U32.HI R38, RZ, 0x10, R39 ;  /* 0x00000010ff267819 */ /* 0x000fe20000011627 */
[----:B------:R-:W-:Y:S01]  /*a380*/  IMAD.IADD R116, R62, 0x1, R61 ;  /* 0x000000013e747824 */ /* 0x000fe200078e023d */
[----:B------:R-:W-:Y:S01]  /*a390*/  SHF.R.U64 R37, R26, 0x10, R27 ;  /* 0x000000101a257819 */ /* 0x000fe2000000121b */
[----:B------:R-:W0:Y:S01]  /*a3a0*/  LDS.128 R60, [R115+0x12400] ;  /* 0x01240000733c7984 */ /* 0x000e220000000c00 */
[----:B------:R-:W-:Y:S02]  /*a3b0*/  PRMT R124, R119, 0x5410, R124 ;  /* 0x00005410777c7816 */ /* 0x000fe4000000007c */
[----:B------:R-:W-:Y:S02]  /*a3c0*/  LEA R116, R116, UR39, 0x1 ;  /* 0x0000002774747c11 */ /* 0x000fe4000f8e08ff */
[----:B------:R-:W-:Y:S01]  /*a3d0*/  PRMT R121, R117, 0x5410, R122 ;  /* 0x0000541075797816 */ /* 0x000fe2000000007a */
[----:B------:R-:W-:Y:S01]  /*a3e0*/  IMAD.U32 R126, R124, 0x10000, RZ ;  /* 0x000100007c7e7824 */ /* 0x000fe200078e00ff */
[----:B------:R-:W-:Y:S01]  /*a3f0*/  PRMT R24, R77, 0x5432, R38 ;  /* 0x000054324d187816 */ /* 0x000fe20000000026 */
[----:B------:R-:W1:Y:S01]  /*a400*/  LDS.128 R64, [R116+0x12400] ;  /* 0x0124000074407984 */ /* 0x000e620000000c00 */
[----:B------:R-:W-:Y:S01]  /*a410*/  PRMT R38, R78, 0x5432, R37 ;  /* 0x000054324e267816 */ /* 0x000fe20000000025 */
[----:B------:R-:W-:Y:S01]  /*a420*/  IMAD.U32 R122, R121, 0x10000, RZ ;  /* 0x00010000797a7824 */ /* 0x000fe200078e00ff */
[----:B------:R-:W-:-:S02]  /*a430*/  SHF.R.U32.HI R125, RZ, 0x10, R25 ;  /* 0x00000010ff7d7819 */ /* 0x000fc40000011619 */
[----:B------:R-:W-:Y:S02]  /*a440*/  SHF.R.U32.HI R26, RZ, 0x10, R27 ;  /* 0x00000010ff1a7819 */ /* 0x000fe4000001161b */
[----:B------:R-:W-:Y:S02]  /*a450*/  PRMT R123, R118, 0x5410, R123 ;  /* 0x00005410767b7816 */ /* 0x000fe4000000007b */
[----:B------:R-:W-:Y:S02]  /*a460*/  PRMT R125, R120, 0x5410, R125 ;  /* 0x00005410787d7816 */ /* 0x000fe4000000007d */
[----:B------:R-:W-:Y:S02]  /*a470*/  PRMT R27, R79, 0x5432, R26 ;  /* 0x000054324f1b7816 */ /* 0x000fe4000000001a */
[----:B------:R-:W-:Y:S01]  /*a480*/  PRMT R25, R75, 0x5432, R36 ;  /* 0x000054324b197816 */ /* 0x000fe20000000024 */
[----:B------:R-:W-:Y:S01]  /*a490*/  IMAD.U32 R128, R125, 0x10000, RZ ;  /* 0x000100007d807824 */ /* 0x000fe200078e00ff */
[----:B------:R-:W-:Y:S01]  /*a4a0*/  LOP3.LUT R124, R124, 0xffff0000, RZ, 0xc0, !PT ;  /* 0xffff00007c7c7812 */ /* 0x000fe200078ec0ff */
[----:B------:R-:W-:Y:S01]  /*a4b0*/  IMAD.U32 R127, R27, 0x10000, RZ ;  /* 0x000100001b7f7824 */ /* 0x000fe200078e00ff */
[----:B------:R-:W-:-:S02]  /*a4c0*/  LOP3.LUT R121, R121, 0xffff0000, RZ, 0xc0, !PT ;  /* 0xffff000079797812 */ /* 0x000fc400078ec0ff */
[----:B------:R-:W-:Y:S02]  /*a4d0*/  LOP3.LUT R125, R125, 0xffff0000, RZ, 0xc0, !PT ;  /* 0xffff00007d7d7812 */ /* 0x000fe400078ec0ff */
[----:B------:R-:W-:Y:S01]  /*a4e0*/  LOP3.LUT R27, R27, 0xffff0000, RZ, 0xc0, !PT ;  /* 0xffff00001b1b7812 */ /* 0x000fe200078ec0ff */
[----:B0-----:R-:W-:Y:S01]  /*a4f0*/  IMAD.U32 R39, R60, 0x10000, RZ ;  /* 0x000100003c277824 */ /* 0x001fe200078e00ff */
[C---:B------:R-:W-:Y:S01]  /*a500*/  LOP3.LUT R26, R62.reuse, 0xffff0000, RZ, 0xc0, !PT ;  /* 0xffff00003e1a7812 */ /* 0x040fe200078ec0ff */
[----:B------:R-:W-:Y:S01]  /*a510*/  IMAD.U32 R36, R62, 0x10000, RZ ;  /* 0x000100003e247824 */ /* 0x000fe200078e00ff */
[----:B------:R-:W-:Y:S01]  /*a520*/  LOP3.LUT R62, R63, 0xffff0000, RZ, 0xc0, !PT ;  /* 0xffff00003f3e7812 */ /* 0x000fe200078ec0ff */
[----:B------:R-:W-:Y:S01]  /*a530*/  IMAD.U32 R117, R61, 0x10000, RZ ;  /* 0x000100003d757824 */ /* 0x000fe200078e00ff */
[----:B------:R-:W-:Y:S01]  /*a540*/  LOP3.LUT R60, R60, 0xffff0000, RZ, 0xc0, !PT ;  /* 0xffff00003c3c7812 */ /* 0x000fe200078ec0ff */
[----:B------:R-:W-:Y:S01]  /*a550*/  IMAD.U32 R118, R63, 0x10000, RZ ;  /* 0x000100003f767824 */ /* 0x000fe200078e00ff */
[----:B------:R-:W-:Y:S01]  /*a560*/  LOP3.LUT R61, R61, 0xffff0000, RZ, 0xc0, !PT ;  /* 0xffff00003d3d7812 */ /* 0x000fe200078ec0ff */
[C---:B-1----:R-:W-:Y:S01]  /*a570*/  IMAD.U32 R37, R64.reuse, 0x10000, RZ ;  /* 0x0001000040257824 */ /* 0x042fe200078e00ff */
[----:B------:R-:W-:Y:S01]  /*a580*/  LOP3.LUT R63, R64, 0xffff0000, RZ, 0xc0, !PT ;  /* 0xffff0000403f7812 */ /* 0x000fe200078ec0ff */
[C---:B------:R-:W-:Y:S01]  /*a590*/  IMAD.U32 R119, R65.reuse, 0x10000, RZ ;  /* 0x0001000041777824 */ /* 0x040fe200078e00ff */
[----:B------:R-:W-:Y:S01]  /*a5a0*/  LOP3.LUT R64, R65, 0xffff0000, RZ, 0xc0, !PT ;  /* 0xffff000041407812 */ /* 0x000fe200078ec0ff */
[C---:B------:R-:W-:Y:S01]  /*a5b0*/  FMUL.FTZ R130, R37.reuse, R126 ;  /* 0x0000007e25827220 */ /* 0x040fe20000410000 */
[-C--:B------:R-:W-:Y:S01]  /*a5c0*/  FMUL.FTZ R132, R37, R122.reuse ;  /* 0x0000007a25847220 */ /* 0x080fe20000410000 */
[C---:B------:R-:W-:Y:S01]  /*a5d0*/  IMAD.U32 R120, R67.reuse, 0x10000, RZ ;  /* 0x0001000043787824 */ /* 0x040fe200078e00ff */
[----:B------:R-:W-:Y:S01]  /*a5e0*/  LOP3.LUT R67, R67, 0xffff0000, RZ, 0xc0, !PT ;  /* 0xffff000043437812 */ /* 0x000fe200078ec0ff */
[----:B------:R-:W-:Y:S01]  /*a5f0*/  FFMA.FTZ R37, R39, R122, -R130 ;  /* 0x0000007a27257223 */ /* 0x000fe20000010882 */
[----:B------:R-:W-:-:S02]  /*a600*/  IMAD.U32 R122, R123, 0x10000, RZ ;  /* 0x000100007b7a7824 */ /* 0x000fc400078e00ff */
[----:B------:R-:W-:Y:S01]  /*a610*/  FFMA.FTZ R132, R39, R126, R132 ;  /* 0x0000007e27847223 */ /* 0x000fe20000010084 */
[C---:B------:R-:W-:Y:S01]  /*a620*/  FMUL.FTZ R130, R119.reuse, R128 ;  /* 0x0000008077827220 */ /* 0x040fe20000410000 */
[----:B------:R-:W-:Y:S02]  /*a630*/  IMAD.U32 R39, R24, 0x10000, RZ ;  /* 0x0001000018277824 */ /* 0x000fe400078e00ff */
[-C--:B------:R-:W-:Y:S01]  /*a640*/  FMUL.FTZ R126, R119, R122.reuse ;  /* 0x0000007a777e7220 */ /* 0x080fe20000410000 */
[C---:B------:R-:W-:Y:S01]  /*a650*/  FMUL.FTZ R119, R120.reuse, R127 ;  /* 0x0000007f78777220 */ /* 0x040fe20000410000 */
[C---:B------:R-:W-:Y:S01]  /*a660*/  FFMA.FTZ R130, R117.reuse, R122, -R130 ;  /* 0x0000007a75827223 */ /* 0x040fe20000010882 */
[-C--:B------:R-:W-:Y:S01]  /*a670*/  FMUL.FTZ R120, R120, R39.reuse ;  /* 0x0000002778787220 */ /* 0x080fe20000410000 */
[----:B------:R-:W-:Y:S01]  /*a680*/  FFMA.FTZ R126, R117, R128, R126 ;  /* 0x00000080757e7223 */ /* 0x000fe2000001007e */
[----:B------:R-:W-:Y:S01]  /*a690*/  FFMA.FTZ R122, R118, R39, -R119 ;  /* 0x00000027767a7223 */ /* 0x000fe20000010877 */
[C---:B------:R-:W-:Y:S01]  /*a6a0*/  FMUL.FTZ R39, R63.reuse, R124 ;  /* 0x0000007c3f277220 */ /* 0x040fe20000410000 */
[----:B------:R-:W-:Y:S01]  /*a6b0*/  FMUL.FTZ R117, R63, R121 ;  /* 0x000000793f757220 */ /* 0x000fe20000410000 */
[----:B------:R-:W-:-:S02]  /*a6c0*/  IMAD.U32 R65, R66, 0x10000, RZ ;  /* 0x0001000042417824 */ /* 0x000fc400078e00ff */
[----:B------:R-:W-:Y:S01]  /*a6d0*/  FFMA.FTZ R127, R118, R127, R120 ;  /* 0x0000007f767f7223 */ /* 0x000fe20000010078 */
[----:B------:R-:W-:Y:S02]  /*a6e0*/  IMAD.U32 R63, R38, 0x10000, RZ ;  /* 0x00010000263f7824 */ /* 0x000fe400078e00ff */
[----:B------:R-:W-:Y:S01]  /*a6f0*/  FFMA.FTZ R118, R60, R121, -R39 ;  /* 0x000000793c767223 */ /* 0x000fe20000010827 */
[----:B------:R-:W-:Y:S01]  /*a700*/  IMAD.U32 R39, R25, 0x10000, RZ ;  /* 0x0001000019277824 */ /* 0x000fe200078e00ff */
[----:B------:R-:W-:Y:S01]  /*a710*/  LOP3.LUT R66, R66, 0xffff0000, RZ, 0xc0, !PT ;  /* 0xffff000042427812 */ /* 0x000fe200078ec0ff */
        /* <DEDUP_REMOVED lines=8> */
[----:B------:R-:W-:Y:S01]  /*a7a0*/  FMUL.FTZ R120, R64, R125 ;  /* 0x0000007d40787220 */ /* 0x000fe20000410000 */
[C---:B------:R-:W-:Y:S01]  /*a7b0*/  FMUL.FTZ R65, R67.reuse, R27 ;  /* 0x0000001b43417220 */ /* 0x040fe20000410000 */
[C---:B------:R-:W-:Y:S01]  /*a7c0*/  FMUL.FTZ R63, R66.reuse, R39 ;  /* 0x00000027423f7220 */ /* 0x040fe20000410000 */
[----:B------:R-:W-:Y:S01]  /*a7d0*/  FMUL.FTZ R66, R66, R25 ;  /* 0x0000001942427220 */ /* 0x000fe20000410000 */
[-C--:B------:R-:W-:Y:S01]  /*a7e0*/  FMUL.FTZ R64, R64, R123.reuse ;  /* 0x0000007b40407220 */ /* 0x080fe20000410000 */
[----:B------:R-:W-:Y:S01]  /*a7f0*/  FMUL.FTZ R36, R67, R24 ;  /* 0x0000001843247220 */ /* 0x000fe20000410000 */
[----:B------:R-:W-:Y:S01]  /*a800*/  FFMA.FTZ R117, R60, R124, R117 ;  /* 0x0000007c3c757223 */ /* 0x000fe20000010075 */
[C---:B------:R-:W-:Y:S01]  /*a810*/  FFMA.FTZ R123, R61.reuse, R123, -R120 ;  /* 0x0000007b3d7b7223 */ /* 0x040fe20000010878 */
        /* <DEDUP_REMOVED lines=12> */
[----:B------:R0:W-:Y:S01]  /*a8e0*/  STS.128 [R115+0x12400], R24 ;  /* 0x0124001873007388 */ /* 0x0001e20000000c00 */
[----:B------:R-:W-:-:S05]  /*a8f0*/  F2FP.BF16.F32.PACK_AB R39, R62, R127 ;  /* 0x0000007f3e27723e */ /* 0x000fca00000010ff */
[----:B------:R0:W-:Y:S02]  /*a900*/  STS.128 [R116+0x12400], R36 ;  /* 0x0124002474007388 */ /* 0x0001e40000000c00 */
.L_x_4760:
[----:B------:R-:W-:Y:S05]  /*a910*/  BSYNC B2 ;  /* 0x0000000000027941 */ /* 0x000fea0003800000 */
.L_x_4759:
[----:B------:R-:W-:Y:S04]  /*a920*/  BSSY B2, `(.L_x_4761) ;  /* 0x0000072000027945 */ /* 0x000fe80003800000 */
[----:B------:R-:W-:Y:S05]  /*a930*/  @P1 BRA `(.L_x_4762) ;  /* 0x0000000400c01947 */ /* 0x000fea0003800000 */
[----:B0-----:R-:W-:Y:S02]  /*a940*/  LEA.HI R24, R106, R69, RZ, 0x1d ;  /* 0x000000456a187211 */ /* 0x001fe400078fe8ff */
[----:B------:R-:W-:Y:S02]  /*a950*/  LEA.HI R26, R71, R74, RZ, 0x6 ;  /* 0x0000004a471a7211 */ /* 0x000fe400078f30ff */
[----:B------:R-:W-:Y:S02]  /*a960*/  SHF.R.S32.HI R25, RZ, 0x1f, R24 ;  /* 0x0000001fff197819 */ /* 0x000fe40000011418 */
[----:B------:R-:W-:Y:S01]  /*a970*/  LOP3.LUT R27, R203, 0x38, R70, 0xf8, !PT ;  /* 0x00000038cb1b7812 */ /* 0x000fe200078ef846 */
[----:B------:R-:W-:Y:S01]  /*a980*/  IMAD.SHL.U32 R26, R26, 0x80, RZ ;  /* 0x000000801a1a7824 */ /* 0x000fe200078e00ff */
[----:B------:R-:W-:Y:S01]  /*a990*/  LEA.HI R25, R25, R24, RZ, 0x3 ;  /* 0x0000001819197211 */ /* 0x000fe200078f18ff */
[----:B------:R-:W-:Y:S01]  /*a9a0*/  IMAD.SHL.U32 R24, R24, 0x8, RZ ;  /* 0x0000000818187824 */ /* 0x000fe200078e00ff */
[----:B------:R-:W-:-:S02]  /*a9b0*/  R2UR UR4, R209 ;  /* 0x00000000d10472ca */ /* 0x000fc400000e0000 */
[----:B------:R-:W-:Y:S01]  /*a9c0*/  LOP3.LUT R36, R26, 0xffffe000, RZ, 0xc0, !PT ;  /* 0xffffe0001a247812 */ /* 0x000fe200078ec0ff */
[----:B------:R-:W-:Y:S01]  /*a9d0*/  IMAD.SHL.U32 R26, R25, 0x400, RZ ;  /* 0x00000400191a7824 */ /* 0x000fe200078e00ff */
[----:B------:R-:W-:Y:S02]  /*a9e0*/  LOP3.LUT R25, R203, 0x38, R24, 0xf8, !PT ;  /* 0x00000038cb197812 */ /* 0x000fe400078ef818 */
[-C--:B------:R-:W-:Y:S01]  /*a9f0*/  LOP3.LUT R27, R27, R206.reuse, RZ, 0x3c, !PT ;  /* 0x000000ce1b1b7212 */ /* 0x080fe200078e3cff */
[----:B------:R-:W-:Y:S01]  /*aa00*/  IMAD R36, R205, 0x200, R36 ;  /* 0x00000200cd247824 */ /* 0x000fe200078e0224 */
[----:B------:R-:W-:Y:S02]  /*aa10*/  LOP3.LUT R26, R26, 0x7fffe000, RZ, 0xc0, !PT ;  /* 0x7fffe0001a1a7812 */ /* 0x000fe400078ec0ff */
[----:B------:R-:W-:Y:S01]  /*aa20*/  LOP3.LUT R25, R25, R206, RZ, 0x3c, !PT ;  /* 0x000000ce19197212 */ /* 0x000fe200078e3cff */
[----:B------:R-:W-:Y:S01]  /*aa30*/  IMAD.IADD R27, R36, 0x1, R27 ;  /* 0x00000001241b7824 */ /* 0x000fe200078e021b */
[----:B------:R-:W-:Y:S01]  /*aa40*/  SHF.R.U64 R62, R40, 0x10, R41 ;  /* 0x00000010283e7819 */ /* 0x000fe20000001229 */
[----:B------:R-:W-:Y:S01]  /*aa50*/  IMAD R26, R205, 0x200, R26 ;  /* 0x00000200cd1a7824 */ /* 0x000fe200078e021a */
[----:B------:R-:W-:-:S02]  /*aa60*/  SHF.R.U64 R40, R28, 0x10, R29 ;  /* 0x000000101c287819 */ /* 0x000fc4000000121d */
[----:B------:R-:W-:Y:S01]  /*aa70*/  LEA R60, R27, UR4, 0x1 ;  /* 0x000000041b3c7c11 */ /* 0x000fe2000f8e08ff */
[----:B------:R-:W-:Y:S01]  /*aa80*/  IMAD.IADD R61, R26, 0x1, R25 ;  /* 0x000000011a3d7824 */ /* 0x000fe200078e0219 */
[----:B------:R-:W-:Y:S02]  /*aa90*/  SHF.R.U32.HI R29, RZ, 0x10, R29 ;  /* 0x00000010ff1d7819 */ /* 0x000fe4000001161d */
[----:B------:R-:W-:Y:S01]  /*aaa0*/  PRMT R109, R109, 0x5410, R62 ;  /* 0x000054106d6d7816 */ /* 0x000fe2000000003e */
[----:B------:R-:W0:Y:S01]  /*aab0*/  LDS.128 R24, [R60] ;  /* 0x000000003c187984 */ /* 0x000e220000000c00 */
[----:B------:R-:W-:Y:S02]  /*aac0*/  LEA R61, R61, UR39, 0x1 ;  /* 0x000000273d3d7c11 */ /* 0x000fe4000f8e08ff */
[----:B------:R-:W-:Y:S01]  /*aad0*/  PRMT R113, R113, 0x5410, R40 ;  /* 0x0000541071717816 */ /* 0x000fe20000000028 */
[----:B------:R-:W-:Y:S01]  /*aae0*/  IMAD.U32 R63, R109, 0x10000, RZ ;  /* 0x000100006d3f7824 */ /* 0x000fe200078e00ff */
[----:B------:R-:W-:Y:S01]  /*aaf0*/  SHF.R.U32.HI R41, RZ, 0x10, R41 ;  /* 0x00000010ff297819 */ /* 0x000fe20000011629 */
[----:B------:R-:W1:Y:S01]  /*ab00*/  LDS.128 R36, [R61+0x12400] ;  /* 0x012400003d247984 */ /* 0x000e620000000c00 */
[----:B------:R-:W-:Y:S01]  /*ab10*/  SHF.R.U64 R28, R30, 0x10, R31 ;  /* 0x000000101e1c7819 */ /* 0x000fe2000000121f */
[----:B------:R-:W-:Y:S01]  /*ab20*/  IMAD.U32 R65, R113, 0x10000, RZ ;  /* 0x0001000071417824 */ /* 0x000fe200078e00ff */
[----:B------:R-:W-:-:S02]  /*ab30*/  PRMT R114, R114, 0x5410, R29 ;  /* 0x0000541072727816 */ /* 0x000fc4000000001d */
[----:B------:R-:W-:Y:S02]  /*ab40*/  SHF.R.U64 R42, R42, 0x10, R43 ;  /* 0x000000102a2a7819 */ /* 0x000fe4000000122b */
[----:B------:R-:W-:Y:S01]  /*ab50*/  SHF.R.U32.HI R31, RZ, 0x10, R31 ;  /* 0x00000010ff1f7819 */ /* 0x000fe2000001161f */
[----:B------:R-:W-:Y:S01]  /*ab60*/  IMAD.U32 R62, R114, 0x10000, RZ ;  /* 0x00010000723e7824 */ /* 0x000fe200078e00ff */
[----:B------:R-:W-:Y:S02]  /*ab70*/  SHF.R.U32.HI R43, RZ, 0x10, R43 ;  /* 0x00000010ff2b7819 */ /* 0x000fe4000001162b */
[----:B------:R-:W-:Y:S02]  /*ab80*/  PRMT R110, R110, 0x5410, R41 ;  /* 0x000054106e6e7816 */ /* 0x000fe40000000029 */
[----:B------:R-:W-:Y:S02]  /*ab90*/  PRMT R111, R111, 0x5410, R28 ;  /* 0x000054106f6f7816 */ /* 0x000fe4000000001c */
[----:B------:R-:W-:-:S02]  /*aba0*/  PRMT R112, R112, 0x5410, R31 ;  /* 0x0000541070707816 */ /* 0x000fc4000000001f */
[----:B------:R-:W-:Y:S02]  /*abb0*/  PRMT R108, R108, 0x5410, R43 ;  /* 0x000054106c6c7816 */ /* 0x000fe4000000002b */
[----:B------:R-:W-:Y:S01]  /*abc0*/  LOP3.LUT R113, R113, 0xffff0000, RZ, 0xc0, !PT ;  /* 0xffff000071717812 */ /* 0x000fe200078ec0ff */
[----:B------:R-:W-:Y:S01]  /*abd0*/  IMAD.U32 R64, R112, 0x10000, RZ ;  /* 0x0001000070407824 */ /* 0x000fe200078e00ff */
[----:B------:R-:W-:Y:S02]  /*abe0*/  LOP3.LUT R109, R109, 0xffff0000, RZ, 0xc0, !PT ;  /* 0xffff00006d6d7812 */ /* 0x000fe400078ec0ff */
[----:B------:R-:W-:Y:S02]  /*abf0*/  LOP3.LUT R114, R114, 0xffff0000, RZ, 0xc0, !PT ;  /* 0xffff000072727812 */ /* 0x000fe400078ec0ff */
[----:B------:R-:W-:Y:S02]  /*ac00*/  PRMT R107, R107, 0x5410, R42 ;  /* 0x000054106b6b7816 */ /* 0x000fe4000000002a */
[----:B------:R-:W-:Y:S01]  /*ac10*/  LOP3.LUT R112, R112, 0xffff0000, RZ, 0xc0, !PT ;  /* 0xffff000070707812 */ /* 0x000fe200078ec0ff */
[C---:B0-----:R-:W-:Y:S01]  /*ac20*/  IMAD.U32 R28, R24.reuse, 0x10000, RZ ;  /* 0x00010000181c7824 */ /* 0x041fe200078e00ff */
        /* <DEDUP_REMOVED lines=19> */
[C---:B------:R-:W-:Y:S01]  /*ad60*/  FMUL.FTZ R40, R43.reuse, R64 ;  /* 0x000000402b287220 */ /* 0x040fe20000410000 */
[----:B------:R-:W-:Y:S01]  /*ad70*/  FMUL.FTZ R43, R43, R28 ;  /* 0x0000001c2b2b7220 */ /* 0x000fe20000410000 */
[----:B------:R-:W-:Y:S01]  /*ad80*/  FFMA.FTZ R116, R29, R62, R116 ;  /* 0x0000003e1d747223 */ /* 0x000fe20000010074 */
[----:B------:R-:W-:Y:S01]  /*ad90*/  LOP3.LUT R110, R110, 0xffff0000, RZ, 0xc0, !PT ;  /* 0xffff00006e6e7812 */ /* 0x000fe200078ec0ff */
[C---:B------:R-:W-:Y:S01]  /*ada0*/  FMUL.FTZ R29, R36.reuse, R113 ;  /* 0x00000071241d7220 */ /* 0x040fe20000410000 */
[C---:B------:R-:W-:Y:S01]  /*adb0*/  FFMA.FTZ R62, R31.reuse, R28, -R40 ;  /* 0x0000001c1f3e7223 */ /* 0x040fe20000010828 */
[----:B------:R-:W-:Y:S01]  /*adc0*/  FFMA.FTZ R64, R31, R64, R43 ;  /* 0x000000401f407223 */ /* 0x000fe2000001002b */
[----:B------:R-:W-:Y:S01]  /*add0*/  FMUL.FTZ R41, R36, R109 ;  /* 0x0000006d24297220 */ /* 0x000fe20000410000 */
[----:B------:R-:W-:-:S02]  /*ade0*/  IMAD.U32 R42, R38, 0x10000, RZ ;  /* 0x00010000262a7824 */ /* 0x000fc400078e00ff */
[C---:B------:R-:W-:Y:S01]  /*adf0*/  FFMA.FTZ R28, R24.reuse, R109, -R29 ;  /* 0x0000006d181c7223 */ /* 0x040fe2000001081d */
[----:B------:R-:W-:Y:S02]  /*ae00*/  IMAD.U32 R31, R111, 0x10000, RZ ;  /* 0x000100006f1f7824 */ /* 0x000fe400078e00ff */
[C---:B------:R-:W-:Y:S01]  /*ae10*/  FMUL.FTZ R40, R37.reuse, R114 ;  /* 0x0000007225287220 */ /* 0x040fe20000410000 */
[-C--:B------:R-:W-:Y:S01]  /*ae20*/  FMUL.FTZ R43, R37, R110.reuse ;  /* 0x0000006e252b7220 */ /* 0x080fe20000410000 */
[----:B------:R-:W-:Y:S02]  /*ae30*/  IMAD.U32 R29, R107, 0x10000, RZ ;  /* 0x000100006b1d7824 */ /* 0x000fe400078e00ff */
[----:B------:R-:W-:Y:S01]  /*ae40*/  FFMA.FTZ R36, R24, R113, R41 ;  /* 0x0000007118247223 */ /* 0x000fe20000010029 */
[----:B------:R-:W-:Y:S02]  /*ae50*/  IMAD.U32 R30, R26, 0x10000, RZ ;  /* 0x000100001a1e7824 */ /* 0x000fe400078e00ff */
[----:B------:R-:W-:Y:S01]  /*ae60*/  FMUL.FTZ R41, R42, R31 ;  /* 0x0000001f2a297220 */ /* 0x000fe20000410000 */
[C---:B------:R-:W-:Y:S01]  /*ae70*/  FFMA.FTZ R37, R25.reuse, R110, -R40 ;  /* 0x0000006e19257223 */ /* 0x040fe20000010828 */
[----:B------:R-:W-:Y:S01]  /*ae80*/  FFMA.FTZ R43, R25, R114, R43 ;  /* 0x00000072192b7223 */ /* 0x000fe2000001002b */
        /* <DEDUP_REMOVED lines=10> */
[----:B------:R-:W-:Y:S01]  /*af30*/  LOP3.LUT R26, R26, 0xffff0000, RZ, 0xc0, !PT ;  /* 0xffff00001a1a7812 */ /* 0x000fe200078ec0ff */
[-C--:B------:R-:W-:Y:S01]  /*af40*/  FMUL.FTZ R24, R38, R107.reuse ;  /* 0x0000006b26187220 */ /* 0x080fe20000410000 */
[----:B------:R-:W-:Y:S01]  /*af50*/  F2FP.BF16.F32.PACK_AB R29, R43, R116 ;  /* 0x000000742b1d723e */ /* 0x000fe200000010ff */
        /* <DEDUP_REMOVED lines=14> */
.L_x_4762:
[----:B------:R-:W-:Y:S05]  /*b040*/  BSYNC B2 ;  /* 0x0000000000027941 */ /* 0x000fea0003800000 */
.L_x_4761:
[----:B------:R-:W-:Y:S05]  /*b050*/  @P2 BRA `(.L_x_4758) ;  /* 0x0000000400c02947 */ /* 0x000fea0003800000 */
[----:B------:R-:W-:Y:S02]  /*b060*/  LEA.HI R106, R106, R68, RZ, 0x1d ;  /* 0x000000446a6a7211 */ /* 0x000fe400078fe8ff */
[----:B01----:R-:W-:Y:S02]  /*b070*/  LEA.HI R24, R21, R230, RZ, 0x6 ;  /* 0x000000e615187211 */ /* 0x003fe400078f30ff */
        /* <DEDUP_REMOVED lines=30> */
[----:B------:R-:W-:Y:S02]  /*b260*/  SHF.R.U32.HI R34, RZ, 0x10, R35 ;  /* 0x00000010ff227819 */ /* 0x000fe40000011623 */
[--C-:B------:R-:W-:Y:S01]  /*b270*/  SHF.R.U64 R41, R46, 0x10, R47.reuse ;  /* 0x000000102e297819 */ /* 0x100fe2000000122f */
[----:B------:R-:W-:Y:S01]  /*b280*/  IMAD.U32 R42, R97, 0x10000, RZ ;  /* 0x00010000612a7824 */ /* 0x000fe200078e00ff */
[----:B------:R-:W-:Y:S02]  /*b290*/  SHF.R.U32.HI R46, RZ, 0x10, R47 ;  /* 0x00000010ff2e7819 */ /* 0x000fe4000001162f */
[----:B------:R-:W-:Y:S02]  /*b2a0*/  PRMT R93, R93, 0x5410, R44 ;  /* 0x000054105d5d7816 */ /* 0x000fe4000000002c */
[----:B------:R-:W-:Y:S02]  /*b2b0*/  PRMT R95, R95, 0x5410, R34 ;  /* 0x000054105f5f7816 */ /* 0x000fe40000000022 */
[----:B------:R-:W-:-:S02]  /*b2c0*/  PRMT R91, R91, 0x5410, R46 ;  /* 0x000054105b5b7816 */ /* 0x000fc4000000002e */
[----:B------:R-:W-:Y:S01]  /*b2d0*/  PRMT R94, R94, 0x5410, R33 ;  /* 0x000054105e5e7816 */ /* 0x000fe20000000021 */
        /* <DEDUP_REMOVED lines=23> */
[----:B------:R-:W-:Y:S01]  /*b450*/  LOP3.LUT R39, R96, 0xffff0000, RZ, 0xc0, !PT ;  /* 0xffff000060277812 */ /* 0x000fe200078ec0ff */
[----:B------:R-:W-:Y:S01]  /*b460*/  FMUL.FTZ R41, R41, R32 ;  /* 0x0000002029297220 */ /* 0x000fe20000410000 */
[----:B------:R-:W-:Y:S01]  /*b470*/  FFMA.FTZ R60, R33, R42, R60 ;  /* 0x0000002a213c7223 */ /* 0x000fe2000001003c */
[C---:B------:R-:W-:Y:S01]  /*b480*/  FFMA.FTZ R62, R35.reuse, R32, -R38 ;  /* 0x00000020233e7223 */ /* 0x040fe20000010826 */
[----:B------:R-:W-:Y:S01]  /*b490*/  LOP3.LUT R33, R92, 0xffff0000, RZ, 0xc0, !PT ;  /* 0xffff00005c217812 */ /* 0x000fe200078ec0ff */
[----:B------:R-:W-:Y:S01]  /*b4a0*/  FFMA.FTZ R63, R35, R44, R41 ;  /* 0x0000002c233f7223 */ /* 0x000fe20000010029 */
[----:B------:R-:W-:Y:S01]  /*b4b0*/  LOP3.LUT R38, R97, 0xffff0000, RZ, 0xc0, !PT ;  /* 0xffff000061267812 */ /* 0x000fe200078ec0ff */
[C---:B------:R-:W-:Y:S01]  /*b4c0*/  FMUL.FTZ R35, R28.reuse, R39 ;  /* 0x000000271c237220 */ /* 0x040fe20000410000 */
[----:B------:R-:W-:Y:S01]  /*b4d0*/  LOP3.LUT R32, R93, 0xffff0000, RZ, 0xc0, !PT ;  /* 0xffff00005d207812 */ /* 0x000fe200078ec0ff */
[----:B------:R-:W-:Y:S01]  /*b4e0*/  FMUL.FTZ R41, R28, R33 ;  /* 0x000000211c297220 */ /* 0x000fe20000410000 */
[----:B------:R-:W-:-:S02]  /*b4f0*/  IMAD.U32 R40, R30, 0x10000, RZ ;  /* 0x000100001e287824 */ /* 0x000fc400078e00ff */
[C---:B------:R-:W-:Y:S01]  /*b500*/  FMUL.FTZ R28, R29.reuse, R38 ;  /* 0x000000261d1c7220 */ /* 0x040fe20000410000 */
[----:B------:R-:W-:Y:S01]  /*b510*/  FFMA.FTZ R42, R24, R33, -R35 ;  /* 0x00000021182a7223 */ /* 0x000fe20000010823 */
[-C--:B------:R-:W-:Y:S01]  /*b520*/  FMUL.FTZ R29, R29, R32.reuse ;  /* 0x000000201d1d7220 */ /* 0x080fe20000410000 */
[----:B------:R-:W-:Y:S02]  /*b530*/  IMAD.U32 R35, R94, 0x10000, RZ ;  /* 0x000100005e237824 */ /* 0x000fe400078e00ff */
[----:B------:R-:W-:Y:S01]  /*b540*/  FFMA.FTZ R44, R24, R39, R41 ;  /* 0x00000027182c7223 */ /* 0x000fe20000010029 */
[----:B------:R-:W-:Y:S02]  /*b550*/  IMAD.U32 R33, R90, 0x10000, RZ ;  /* 0x000100005a217824 */ /* 0x000fe400078e00ff */
[C---:B------:R-:W-:Y:S01]  /*b560*/  FFMA.FTZ R39, R25.reuse, R32, -R28 ;  /* 0x0000002019277223 */ /* 0x040fe2000001081c */
[----:B------:R-:W-:Y:S01]  /*b570*/  FFMA.FTZ R41, R25, R38, R29 ;  /* 0x0000002619297223 */ /* 0x000fe2000001001d */
[----:B------:R-:W-:Y:S01]  /*b580*/  IMAD.U32 R34, R26, 0x10000, RZ ;  /* 0x000100001a227824 */ /* 0x000fe200078e00ff */
[----:B------:R-:W-:Y:S01]  /*b590*/  LOP3.LUT R30, R30, 0xffff0000, RZ, 0xc0, !PT ;  /* 0xffff00001e1e7812 */ /* 0x000fe200078ec0ff */
[C---:B------:R-:W-:Y:S01]  /*b5a0*/  FMUL.FTZ R43, R40.reuse, R35 ;  /* 0x00000023282b7220 */ /* 0x040fe20000410000 */
        /* <DEDUP_REMOVED lines=11> */
[----:B------:R-:W-:-:S02]  /*b660*/  FMUL.FTZ R32, R30, R25 ;  /* 0x000000191e207220 */ /* 0x000fc40000410000 */
[-C--:B------:R-:W-:Y:S01]  /*b670*/  FMUL.FTZ R35, R31, R24.reuse ;  /* 0x000000181f237220 */ /* 0x080fe20000410000 */
[C---:B------:R-:W-:Y:S01]  /*b680*/  FFMA.FTZ R31, R27.reuse, R24, -R34 ;  /* 0x000000181b1f7223 */ /* 0x040fe20000010822 */
[C---:B------:R-:W-:Y:S01]  /*b690*/  FFMA.FTZ R30, R26.reuse, R25, -R33 ;  /* 0x000000191a1e7223 */ /* 0x040fe20000010821 */
        /* <DEDUP_REMOVED lines=12> */
.L_x_4758:
[----:B------:R-:W-:Y:S05]  /*b760*/  BSYNC B1 ;  /* 0x0000000000017941 */ /* 0x000fea0003800000 */
.L_x_4757:
[----:B012---:R-:W-:-:S05]  /*b770*/  VIADD R24, R16, 0x40 ;  /* 0x0000004010187836 */ /* 0x007fca0000000000 */
[----:B------:R-:W-:-:S13]  /*b780*/  ISETP.GE.AND P0, PT, R24, R81, PT ;  /* 0x000000511800720c */ /* 0x000fda0003f06270 */
[----:B------:R-:W-:Y:S05]  /*b790*/  @P0 BRA `(.L_x_4739) ;  /* 0x0000001400680947 */ /* 0x000fea0003800000 */
[----:B------:R-:W0:Y:S01]  /*b7a0*/  LDC R32, c[0x0][0x3f4] ;  /* 0x0000fd00ff207b82 */ /* 0x000e220000000800 */
[----:B------:R-:W-:Y:S01]  /*b7b0*/  SHF.R.S32.HI R29, RZ, 0x1f, R24 ;  /* 0x0000001fff1d7819 */ /* 0x000fe20000011418 */
[----:B------:R-:W-:Y:S01]  /*b7c0*/  IMAD.SHL.U32 R33, R24, 0x40, RZ ;  /* 0x0000004018217824 */ /* 0x000fe200078e00ff */
[----:B------:R-:W-:Y:S01]  /*b7d0*/  BSSY B1, `(.L_x_4763) ;  /* 0x0000076000017945 */ /* 0x000fe20003800000 */
[----:B------:R-:W-:Y:S01]  /*b7e0*/  VIADD R25, R73, 0x20 ;  /* 0x0000002049197836 */ /* 0x000fe20000000000 */
[----:B------:R-:W-:Y:S01]  /*b7f0*/  LEA.HI R29, R29, R24, RZ, 0x3 ;  /* 0x000000181d1d7211 */ /* 0x000fe200078f18ff */
[----:B------:R-:W-:Y:S01]  /*b800*/  VIADD R27, R73, 0x40 ;  /* 0x00000040491b7836 */ /* 0x000fe20000000000 */
[----:B------:R-:W-:-:S03]  /*b810*/  LOP3.LUT R33, R33, 0x1c0, RZ, 0xc0, !PT ;  /* 0x000001c021217812 */ /* 0x000fc600078ec0ff */
[----:B------:R-:W-:Y:S01]  /*b820*/  IMAD.SHL.U32 R29, R29, 0x40, RZ ;  /* 0x000000401d1d7824 */ /* 0x000fe200078e00ff */
[----:B------:R-:W-:-:S04]  /*b830*/  SHF.R.U32.HI R34, RZ, 0x3, R33 ;  /* 0x00000003ff227819 */ /* 0x000fc80000011621 */
[----:B------:R-:W-:Y:S02]  /*b840*/  LOP3.LUT R35, R29, 0xfffffe00, RZ, 0xc0, !PT ;  /* 0xfffffe001d237812 */ /* 0x000fe400078ec0ff */
[-C--:B0-----:R-:W-:Y:S02]  /*b850*/  ISETP.GE.AND P0, PT, R73, R32.reuse, PT ;  /* 0x000000204900720c */ /* 0x081fe40003f06270 */
[-C--:B------:R-:W-:Y:S02]  /*b860*/  ISETP.GE.AND P1, PT, R25, R32.reuse, PT ;  /* 0x000000201900720c */ /* 0x080fe40003f26270 */
[----:B------:R-:W-:-:S09]  /*b870*/  ISETP.GE.AND P2, PT, R27, R32, PT ;  /* 0x000000201b00720c */ /* 0x000fd20003f46270 */
[----:B------:R-:W-:Y:S05]  /*b880*/  @P0 BRA `(.L_x_4764) ;  /* 0x0000000400a80947 */ /* 0x000fea0003800000 */
[----:B------:R-:W-:Y:S02]  /*b890*/  LEA.HI R24, R32, R207, RZ, 0x1d ;  /* 0x000000cf20187211 */ /* 0x000fe400078fe8ff */
[----:B------:R-:W-:Y:S02]  /*b8a0*/  R2UR UR4, R209 ;  /* 0x00000000d10472ca */ /* 0x000fe400000e0000 */
[----:B------:R-:W-:Y:S01]  /*b8b0*/  SHF.R.S32.HI R25, RZ, 0x1f, R24 ;  /* 0x0000001fff197819 */ /* 0x000fe20000011418 */
[----:B------:R-:W-:Y:S01]  /*b8c0*/  IMAD.SHL.U32 R26, R24, 0x8, RZ ;  /* 0x00000008181a7824 */ /* 0x000fe200078e00ff */
[----:B------:R-:W-:Y:S02]  /*b8d0*/  LOP3.LUT R73, R33, 0x38, R73, 0xf8, !PT ;  /* 0x0000003821497812 */ /* 0x000fe400078ef849 */
[----:B------:R-:W-:Y:S02]  /*b8e0*/  LEA.HI R24, R25, R24, RZ, 0x3 ;  /* 0x0000001819187211 */ /* 0x000fe400078f18ff */
[----:B------:R-:W-:-:S02]  /*b8f0*/  LOP3.LUT R25, R33, 0x38, R26, 0xf8, !PT ;  /* 0x0000003821197812 */ /* 0x000fc400078ef81a */
[----:B------:R-:W-:Y:S01]  /*b900*/  LOP3.LUT R36, R35, R73, R34, 0xf6, !PT ;  /* 0x0000004923247212 */ /* 0x000fe200078ef622 */
[----:B------:R-:W-:Y:S01]  /*b910*/  IMAD.SHL.U32 R26, R24, 0x400, RZ ;  /* 0x00000400181a7824 */ /* 0x000fe200078e00ff */
[----:B------:R-:W-:Y:S02]  /*b920*/  LOP3.LUT R24, R25, R34, RZ, 0x3c, !PT ;  /* 0x0000002219187212 */ /* 0x000fe400078e3cff */
[----:B------:R-:W-:Y:S02]  /*b930*/  LEA R36, R36, UR4, 0x1 ;  /* 0x0000000424247c11 */ /* 0x000fe4000f8e08ff */
[----:B------:R-:W-:Y:S02]  /*b940*/  LOP3.LUT R26, R26, 0x7fffe000, RZ, 0xc0, !PT ;  /* 0x7fffe0001a1a7812 */ /* 0x000fe400078ec0ff */
[----:B------:R-:W-:Y:S02]  /*b950*/  SHF.R.U64 R41, R12, 0x10, R13 ;  /* 0x000000100c297819 */ /* 0x000fe4000000120d */
[----:B------:R-:W-:-:S02]  /*b960*/  IADD3 R28, R24, R26, R35 ;  /* 0x0000001a181c7210 */ /* 0x000fc40007ffe023 */
[----:B------:R-:W0:Y:S01]  /*b970*/  LDS.128 R24, [R36] ;  /* 0x0000000024187984 */ /* 0x000e220000000c00 */
[----:B------:R-:W-:Y:S02]  /*b980*/  SHF.R.U64 R39, R14, 0x10, R15 ;  /* 0x000000100e277819 */ /* 0x000fe4000000120f */
[----:B------:R-:W-:Y:S02]  /*b990*/  LEA R37, R28, UR39, 0x1 ;  /* 0x000000271c257c11 */ /* 0x000fe4000f8e08ff */
[----:B------:R-:W-:Y:S02]  /*b9a0*/  SHF.R.U32.HI R12, RZ, 0x10, R13 ;  /* 0x00000010ff0c7819 */ /* 0x000fe4000001160d */
[----:B------:R-:W-:Y:S01]  /*b9b0*/  SHF.R.U32.HI R14, RZ, 0x10, R15 ;  /* 0x00000010ff0e7819 */ /* 0x000fe2000001160f */
[----:B------:R-:W1:Y:S01]  /*b9c0*/  LDS.128 R28, [R37+0x12400] ;  /* 0x01240000251c7984 */ /* 0x000e620000000c00 */
[----:B------:R-:W-:Y:S02]  /*b9d0*/  SHF.R.U64 R15, R56, 0x10, R57 ;  /* 0x00000010380f7819 */ /* 0x000fe40000001239 */
[----:B------:R-:W-:-:S02]  /*b9e0*/  SHF.R.U64 R13, R58, 0x10, R59 ;  /* 0x000000103a0d7819 */ /* 0x000fc4000000123b */
[----:B------:R-:W-:Y:S02]  /*b9f0*/  SHF.R.U32.HI R56, RZ, 0x10, R57 ;  /* 0x00000010ff387819 */ /* 0x000fe40000011639 */
[----:B------:R-:W-:Y:S02]  /*ba00*/  PRMT R101, R101, 0x5410, R12 ;  /* 0x0000541065657816 */ /* 0x000fe4000000000c */
[----:B------:R-:W-:Y:S02]  /*ba10*/  PRMT R104, R104, 0x5410, R15 ;  /* 0x0000541068687816 */ /* 0x000fe4000000000f */
[----:B------:R-:W-:Y:S02]  /*ba20*/  PRMT R102, R102, 0x5410, R13 ;  /* 0x0000541066667816 */ /* 0x000fe4000000000d */
[----:B------:R-:W-:Y:S01]  /*ba30*/  PRMT R99, R99, 0x5410, R14 ;  /* 0x0000541063637816 */ /* 0x000fe2000000000e */
[----:B------:R-:W-:Y:S01]  /*ba40*/  IMAD.U32 R43, R104, 0x10000, RZ ;  /* 0x00010000682b7824 */ /* 0x000fe200078e00ff */
[----:B------:R-:W-:-:S02]  /*ba50*/  PRMT R100, R100, 0x5410, R41 ;  /* 0x0000541064647816 */ /* 0x000fc40000000029 */
[----:B------:R-:W-:Y:S02]  /*ba60*/  PRMT R105, R105, 0x5410, R56 ;  /* 0x0000541069697816 */ /* 0x000fe40000000038 */
[----:B------:R-:W-:Y:S01]  /*ba70*/  SHF.R.U32.HI R58, RZ, 0x10, R59 ;  /* 0x00000010ff3a7819 */ /* 0x000fe2000001163b */
[----:B------:R-:W-:Y:S01]  /*ba80*/  IMAD.U32 R42, R100, 0x10000, RZ ;  /* 0x00010000642a7824 */ /* 0x000fe200078e00ff */
[----:B------:R-:W-:Y:S01]  /*ba90*/  PRMT R98, R98, 0x5410, R39 ;  /* 0x0000541062627816 */ /* 0x000fe20000000027 */
[----:B------:R-:W-:Y:S01]  /*baa0*/  IMAD.U32 R44, R105, 0x10000, RZ ;  /* 0x00010000692c7824 */ /* 0x000fe200078e00ff */
[----:B------:R-:W-:Y:S02]  /*bab0*/  PRMT R103, R103, 0x5410, R58 ;  /* 0x0000541067677816 */ /* 0x000fe4000000003a */
[----:B------:R-:W-:Y:S02]  /*bac0*/  LOP3.LUT R104, R104, 0xffff0000, RZ, 0xc0, !PT ;  /* 0xffff000068687812 */ /* 0x000fe400078ec0ff */
[----:B------:R-:W-:-:S02]  /*bad0*/  LOP3.LUT R100, R100, 0xffff0000, RZ, 0xc0, !PT ;  /* 0xffff000064647812 */ /* 0x000fc400078ec0ff */
        /* <DEDUP_REMOVED lines=33> */
[----:B------:R-:W-:Y:S01]  /*bcf0*/  FFMA.FTZ R100, R13, R100, -R12 ;  /* 0x000000640d647223 */ /* 0x000fe2000001080c */
[----:B------:R-:W-:Y:S01]  /*bd00*/  IMAD.U32 R12, R98, 0x10000, RZ ;  /* 0x00010000620c7824 */ /* 0x000fe200078e00ff */
[----:B------:R-:W-:Y:S01]  /*bd10*/  LOP3.LUT R101, R101, 0xffff0000, RZ, 0xc0, !PT ;  /* 0xffff000065657812 */ /* 0x000fe200078ec0ff */
[----:B------:R-:W-:Y:S01]  /*bd20*/  FMUL.FTZ R44, R40, R14 ;  /* 0x0000000e282c7220 */ /* 0x000fe20000410000 */
[----:B------:R-:W-:Y:S01]  /*bd30*/  LOP3.LUT R102, R102, 0xffff0000, RZ, 0xc0, !PT ;  /* 0xffff000066667812 */ /* 0x000fe200078ec0ff */
[----:B------:R-:W-:Y:S01]  /*bd40*/  FMUL.FTZ R40, R40, R12 ;  /* 0x0000000c28287220 */ /* 0x000fe20000410000 */
[----:B------:R-:W-:Y:S01]  /*bd50*/  LOP3.LUT R31, R31, 0xffff0000, RZ, 0xc0, !PT ;  /* 0xffff00001f1f7812 */ /* 0x000fe200078ec0ff */
[----:B------:R-:W-:Y:S01]  /*bd60*/  FFMA.FTZ R43, R38, R42, R43 ;  /* 0x0000002a262b7223 */ /* 0x000fe2000001002b */
[----:B------:R-:W-:Y:S01]  /*bd70*/  LOP3.LUT R98, R98, 0xffff0000, RZ, 0xc0, !PT ;  /* 0xffff000062627812 */ /* 0x000fe200078ec0ff */
[----:B------:R-:W-:Y:S01]  /*bd80*/  FFMA.FTZ R44, R15, R12, -R44 ;  /* 0x0000000c0f2c7223 */ /* 0x000fe2000001082c */
[----:B------:R-:W-:Y:S01]  /*bd90*/  LOP3.LUT R103, R103, 0xffff0000, RZ, 0xc0, !PT ;  /* 0xffff000067677812 */ /* 0x000fe200078ec0ff */
[----:B------:R-:W-:Y:S01]  /*bda0*/  FMUL.FTZ R27, R29, R105 ;  /* 0x000000691d1b7220 */ /* 0x000fe20000410000 */
[----:B------:R-:W-:Y:S01]  /*bdb0*/  LOP3.LUT R99, R99, 0xffff0000, RZ, 0xc0, !PT ;  /* 0xffff000063637812 */ /* 0x000fe200078ec0ff */
[----:B------:R-:W-:Y:S01]  /*bdc0*/  FMUL.FTZ R42, R29, R101 ;  /* 0x000000651d2a7220 */ /* 0x000fe20000410000 */
[----:B------:R-:W-:Y:S01]  /*bdd0*/  FFMA.FTZ R28, R13, R104, R28 ;  /* 0x000000680d1c7223 */ /* 0x000fe2000001001c */
[C---:B------:R-:W-:Y:S01]  /*bde0*/  FMUL.FTZ R12, R30.reuse, R102 ;  /* 0x000000661e0c7220 */ /* 0x040fe20000410000 */
[----:B------:R-:W-:Y:S01]  /*bdf0*/  FFMA.FTZ R40, R15, R14, R40 ;  /* 0x0000000e0f287223 */ /* 0x000fe20000010028 */
[-C--:B------:R-:W-:Y:S01]  /*be00*/  FMUL.FTZ R13, R30, R98.reuse ;  /* 0x000000621e0d7220 */ /* 0x080fe20000410000 */
[C---:B------:R-:W-:Y:S01]  /*be10*/  FMUL.FTZ R29, R31.reuse, R103 ;  /* 0x000000671f1d7220 */ /* 0x040fe20000410000 */
[----:B------:R-:W-:Y:S01]  /*be20*/  FMUL.FTZ R14, R31, R99 ;  /* 0x000000631f0e7220 */ /* 0x000fe20000410000 */
[----:B------:R-:W-:Y:S01]  /*be30*/  FFMA.FTZ R38, R24, R101, -R27 ;  /* 0x0000006518267223 */ /* 0x000fe2000001081b */
[C---:B------:R-:W-:Y:S01]  /*be40*/  FFMA.FTZ R15, R25.reuse, R98, -R12 ;  /* 0x00000062190f7223 */ /* 0x040fe2000001080c */
[----:B------:R-:W-:Y:S01]  /*be50*/  FFMA.FTZ R27, R25, R102, R13 ;  /* 0x00000066191b7223 */ /* 0x000fe2000001000d */
        /* <DEDUP_REMOVED lines=13> */
.L_x_4764:
[----:B------:R-:W-:Y:S05]  /*bf30*/  BSYNC B1 ;  /* 0x0000000000017941 */ /* 0x000fea0003800000 */
.L_x_4763:
[----:B------:R-:W-:Y:S04]  /*bf40*/  BSSY B1, `(.L_x_4765) ;  /* 0x0000070000017945 */ /* 0x000fe80003800000 */
[----:B------:R-:W-:Y:S05]  /*bf50*/  @P1 BRA `(.L_x_4766) ;  /* 0x0000000400b81947 */ /* 0x000fea0003800000 */
[----:B------:R-:W-:Y:S02]  /*bf60*/  LEA.HI R69, R32, R69, RZ, 0x1d ;  /* 0x0000004520457211 */ /* 0x000fe400078fe8ff */
[----:B------:R-:W-:Y:S02]  /*bf70*/  LEA.HI R71, R71, R74, RZ, 0x6 ;  /* 0x0000004a47477211 */ /* 0x000fe400078f30ff */
[----:B0-----:R-:W-:Y:S01]  /*bf80*/  SHF.R.S32.HI R14, RZ, 0x1f, R69 ;  /* 0x0000001fff0e7819 */ /* 0x001fe20000011445 */
[----:B------:R-:W-:Y:S01]  /*bf90*/  IMAD.SHL.U32 R12, R69, 0x8, RZ ;  /* 0x00000008450c7824 */ /* 0x000fe200078e00ff */
[----:B------:R-:W-:Y:S01]  /*bfa0*/  R2UR UR4, R209 ;  /* 0x00000000d10472ca */ /* 0x000fe200000e0000 */
[----:B------:R-:W-:Y:S01]  /*bfb0*/  IMAD.SHL.U32 R71, R71, 0x80, RZ ;  /* 0x0000008047477824 */ /* 0x000fe200078e00ff */
[----:B------:R-:W-:Y:S02]  /*bfc0*/  LEA.HI R14, R14, R69, RZ, 0x3 ;  /* 0x000000450e0e7211 */ /* 0x000fe400078f18ff */
[----:B------:R-:W-:-:S02]  /*bfd0*/  LOP3.LUT R13, R33, 0x38, R70, 0xf8, !PT ;  /* 0x00000038210d7812 */ /* 0x000fc400078ef846 */
[----:B------:R-:W-:Y:S01]  /*bfe0*/  LOP3.LUT R24, R71, 0xffffe000, RZ, 0xc0, !PT ;  /* 0xffffe00047187812 */ /* 0x000fe200078ec0ff */
[----:B------:R-:W-:Y:S01]  /*bff0*/  IMAD.SHL.U32 R14, R14, 0x400, RZ ;  /* 0x000004000e0e7824 */ /* 0x000fe200078e00ff */
[----:B------:R-:W-:Y:S02]  /*c000*/  LOP3.LUT R15, R13, R34, RZ, 0x3c, !PT ;  /* 0x000000220d0f7212 */ /* 0x000fe400078e3cff */
[----:B------:R-:W-:Y:S02]  /*c010*/  LOP3.LUT R13, R33, 0x38, R12, 0xf8, !PT ;  /* 0x00000038210d7812 */ /* 0x000fe400078ef80c */
[----:B------:R-:W-:Y:S02]  /*c020*/  IADD3 R15, R15, R24, R35 ;  /* 0x000000180f0f7210 */ /* 0x000fe40007ffe023 */
[----:B------:R-:W-:Y:S02]  /*c030*/  LOP3.LUT R12, R13, R34, RZ, 0x3c, !PT ;  /* 0x000000220d0c7212 */ /* 0x000fe400078e3cff */
[----:B------:R-:W-:-:S02]  /*c040*/  LOP3.LUT R14, R14, 0x7fffe000, RZ, 0xc0, !PT ;  /* 0x7fffe0000e0e7812 */ /* 0x000fc400078ec0ff */
[----:B------:R-:W-:Y:S02]  /*c050*/  LEA R42, R15, UR4, 0x1 ;  /* 0x000000040f2a7c11 */ /* 0x000fe4000f8e08ff */
[----:B------:R-:W-:Y:S02]  /*c060*/  IADD3 R24, R12, R14, R35 ;  /* 0x0000000e0c187210 */ /* 0x000fe40007ffe023 */
[----:B------:R-:W-:Y:S01]  /*c070*/  SHF.R.U64 R31, R8, 0x10, R9 ;  /* 0x00000010081f7819 */ /* 0x000fe20000001209 */
[----:B------:R-:W0:Y:S01]  /*c080*/  LDS.128 R12, [R42] ;  /* 0x000000002a0c7984 */ /* 0x000e220000000c00 */
[----:B------:R-:W-:Y:S02]  /*c090*/  LEA R28, R24, UR39, 0x1 ;  /* 0x00000027181c7c11 */ /* 0x000fe4000f8e08ff */
[----:B------:R-:W-:Y:S02]  /*c0a0*/  SHF.R.U64 R29, R10, 0x10, R11 ;  /* 0x000000100a1d7819 */ /* 0x000fe4000000120b */
[----:B------:R-:W-:Y:S01]  /*c0b0*/  SHF.R.U32.HI R8, RZ, 0x10, R9 ;  /* 0x00000010ff087819 */ /* 0x000fe20000011609 */
[----:B------:R-:W1:Y:S01]  /*c0c0*/  LDS.128 R24, [R28+0x12400] ;  /* 0x012400001c187984 */ /* 0x000e620000000c00 */
[----:B------:R-:W-:-:S02]  /*c0d0*/  SHF.R.U32.HI R10, RZ, 0x10, R11 ;  /* 0x00000010ff0a7819 */ /* 0x000fc4000001160b */
[----:B------:R-:W-:Y:S02]  /*c0e0*/  SHF.R.U64 R11, R52, 0x10, R53 ;  /* 0x00000010340b7819 */ /* 0x000fe40000001235 */
[----:B------:R-:W-:Y:S02]  /*c0f0*/  SHF.R.U64 R9, R54, 0x10, R55 ;  /* 0x0000001036097819 */ /* 0x000fe40000001237 */
        /* <DEDUP_REMOVED lines=9> */
[----:B------:R-:W-:Y:S02]  /*c190*/  SHF.R.U32.HI R54, RZ, 0x10, R55 ;  /* 0x00000010ff367819 */ /* 0x000fe40000011637 */
[----:B------:R-:W-:Y:S02]  /*c1a0*/  PRMT R89, R89, 0x5410, R52 ;  /* 0x0000541059597816 */ /* 0x000fe40000000034 */
[----:B------:R-:W-:Y:S02]  /*c1b0*/  PRMT R87, R87, 0x5410, R54 ;  /* 0x0000541057577816 */ /* 0x000fe40000000036 */
[----:B------:R-:W-:Y:S01]  /*c1c0*/  LOP3.LUT R88, R88, 0xffff0000, RZ, 0xc0, !PT ;  /* 0xffff000058587812 */ /* 0x000fe200078ec0ff */
[----:B------:R-:W-:Y:S01]  /*c1d0*/  IMAD.U32 R39, R89, 0x10000, RZ ;  /* 0x0001000059277824 */ /* 0x000fe200078e00ff */
        /* <DEDUP_REMOVED lines=22> */
[----:B------:R-:W-:Y:S01]  /*c340*/  FMUL.FTZ R47, R30, R15 ;  /* 0x0000000f1e2f7220 */ /* 0x000fe20000410000 */
[----:B------:R-:W-:Y:S01]  /*c350*/  IMAD.U32 R8, R83, 0x10000, RZ ;  /* 0x0001000053087824 */ /* 0x000fe200078e00ff */
[----:B------:R-:W-:Y:S01]  /*c360*/  LOP3.LUT R85, R85, 0xffff0000, RZ, 0xc0, !PT ;  /* 0xffff000055557812 */ /* 0x000fe200078ec0ff */
[----:B------:R-:W-:Y:S01]  /*c370*/  FMUL.FTZ R30, R36, R37 ;  /* 0x00000025241e7220 */ /* 0x000fe20000410000 */
[----:B------:R-:W-:Y:S01]  /*c380*/  FFMA.FTZ R47, R10, R39, R47 ;  /* 0x000000270a2f7223 */ /* 0x000fe2000001002f */
[-C--:B------:R-:W-:Y:S01]  /*c390*/  FMUL.FTZ R36, R36, R8.reuse ;  /* 0x0000000824247220 */ /* 0x080fe20000410000 */
[----:B------:R-:W-:Y:S01]  /*c3a0*/  FFMA.FTZ R45, R10, R15, -R45 ;  /* 0x0000000f0a2d7223 */ /* 0x000fe2000001082d */
[C---:B------:R-:W-:Y:S01]  /*c3b0*/  FFMA.FTZ R39, R29.reuse, R8, -R30 ;  /* 0x000000081d277223 */ /* 0x040fe2000001081e */
[C---:B------:R-:W-:Y:S01]  /*c3c0*/  FMUL.FTZ R8, R24.reuse, R88 ;  /* 0x0000005818087220 */ /* 0x040fe20000410000 */
[----:B------:R-:W-:Y:S01]  /*c3d0*/  FFMA.FTZ R29, R29, R37, R36 ;  /* 0x000000251d1d7223 */ /* 0x000fe20000010024 */
[----:B------:R-:W-:Y:S01]  /*c3e0*/  FMUL.FTZ R24, R24, R84 ;  /* 0x0000005418187220 */ /* 0x000fe20000410000 */
[----:B------:R-:W-:-:S02]  /*c3f0*/  IMAD.U32 R31, R26, 0x10000, RZ ;  /* 0x000100001a1f7824 */ /* 0x000fc400078e00ff */
[----:B------:R-:W-:Y:S01]  /*c400*/  FFMA.FTZ R84, R9, R84, -R8 ;  /* 0x0000005409547223 */ /* 0x000fe20000010808 */
[----:B------:R-:W-:Y:S02]  /*c410*/  IMAD.U32 R10, R86, 0x10000, RZ ;  /* 0x00010000560a7824 */ /* 0x000fe400078e00ff */
[C---:B------:R-:W-:Y:S01]  /*c420*/  FMUL.FTZ R15, R25.reuse, R89 ;  /* 0x00000059190f7220 */ /* 0x040fe20000410000 */
[-C--:B------:R-:W-:Y:S01]  /*c430*/  FMUL.FTZ R36, R25, R85.reuse ;  /* 0x0000005519247220 */ /* 0x080fe20000410000 */
[----:B------:R-:W-:Y:S01]  /*c440*/  IMAD.U32 R8, R82, 0x10000, RZ ;  /* 0x0001000052087824 */ /* 0x000fe200078e00ff */
[----:B------:R-:W-:Y:S01]  /*c450*/  LOP3.LUT R26, R26, 0xffff0000, RZ, 0xc0, !PT ;  /* 0xffff00001a1a7812 */ /* 0x000fe200078ec0ff */
[----:B------:R-:W-:Y:S01]  /*c460*/  FMUL.FTZ R38, R31, R10 ;  /* 0x0000000a1f267220 */ /* 0x000fe20000410000 */
[----:B------:R-:W-:Y:S01]  /*c470*/  LOP3.LUT R82, R82, 0xffff0000, RZ, 0xc0, !PT ;  /* 0xffff000052527812 */ /* 0x000fe200078ec0ff */
[C---:B------:R-:W-:Y:S01]  /*c480*/  FFMA.FTZ R30, R12.reuse, R85, -R15 ;  /* 0x000000550c1e7223 */ /* 0x040fe2000001080f */
[----:B------:R-:W-:Y:S01]  /*c490*/  LOP3.LUT R27, R27, 0xffff0000, RZ, 0xc0, !PT ;  /* 0xffff00001b1b7812 */ /* 0x000fe200078ec0ff */
[----:B------:R-:W-:Y:S01]  /*c4a0*/  FFMA.FTZ R36, R12, R89, R36 ;  /* 0x000000590c247223 */ /* 0x000fe20000010024 */
[----:B------:R-:W-:Y:S01]  /*c4b0*/  LOP3.LUT R86, R86, 0xffff0000, RZ, 0xc0, !PT ;  /* 0xffff000056567812 */ /* 0x000fe200078ec0ff */
[----:B------:R-:W-:Y:S01]  /*c4c0*/  FMUL.FTZ R12, R31, R8 ;  /* 0x000000081f0c7220 */ /* 0x000fe20000410000 */
[----:B------:R-:W-:Y:S01]  /*c4d0*/  LOP3.LUT R87, R87, 0xffff0000, RZ, 0xc0, !PT ;  /* 0xffff000057577812 */ /* 0x000fe200078ec0ff */
[----:B------:R-:W-:Y:S01]  /*c4e0*/  FFMA.FTZ R24, R9, R88, R24 ;  /* 0x0000005809187223 */ /* 0x000fe20000010018 */
[----:B------:R-:W-:Y:S01]  /*c4f0*/  LOP3.LUT R83, R83, 0xffff0000, RZ, 0xc0, !PT ;  /* 0xffff000053537812 */ /* 0x000fe200078ec0ff */
[C---:B------:R-:W-:Y:S01]  /*c500*/  FFMA.FTZ R38, R11.reuse, R8, -R38 ;  /* 0x000000080b267223 */ /* 0x040fe20000010826 */
[C---:B------:R-:W-:Y:S01]  /*c510*/  FMUL.FTZ R9, R26.reuse, R82 ;  /* 0x000000521a097220 */ /* 0x040fe20000410000 */
[----:B------:R-:W-:Y:S01]  /*c520*/  FFMA.FTZ R11, R11, R10, R12 ;  /* 0x0000000a0b0b7223 */ /* 0x000fe2000001000c */
[-C--:B------:R-:W-:Y:S01]  /*c530*/  FMUL.FTZ R8, R26, R86.reuse ;  /* 0x000000561a087220 */ /* 0x080fe20000410000 */
[C---:B------:R-:W-:Y:S01]  /*c540*/  FMUL.FTZ R25, R27.reuse, R87 ;  /* 0x000000571b197220 */ /* 0x040fe20000410000 */
[-C--:B------:R-:W-:Y:S01]  /*c550*/  FMUL.FTZ R10, R27, R83.reuse ;  /* 0x000000531b0a7220 */ /* 0x080fe20000410000 */
[C---:B------:R-:W-:Y:S01]  /*c560*/  FFMA.FTZ R86, R13.reuse, R86, R9 ;  /* 0x000000560d567223 */ /* 0x040fe20000010009 */
[----:B------:R-:W-:Y:S01]  /*c570*/  FFMA.FTZ R15, R13, R82, -R8 ;  /* 0x000000520d0f7223 */ /* 0x000fe20000010808 */
[C---:B------:R-:W-:Y:S01]  /*c580*/  FFMA.FTZ R26, R14.reuse, R83, -R25 ;  /* 0x000000530e1a7223 */ /* 0x040fe20000010819 */
        /* <DEDUP_REMOVED lines=11> */
.L_x_4766:
[----:B------:R-:W-:Y:S05]  /*c640*/  BSYNC B1 ;  /* 0x0000000000017941 */ /* 0x000fea0003800000 */
.L_x_4765:
[----:B------:R-:W-:Y:S05]  /*c650*/  @P2 BRA `(.L_x_4739) ;  /* 0x0000000400b82947 */ /* 0x000fea0003800000 */
[----:B------:R-:W-:Y:S02]  /*c660*/  LEA.HI R32, R32, R68, RZ, 0x1d ;  /* 0x0000004420207211 */ /* 0x000fe400078fe8ff */
[----:B------:R-:W-:Y:S02]  /*c670*/  LEA.HI R21, R21, R230, RZ, 0x6 ;  /* 0x000000e615157211 */ /* 0x000fe400078f30ff */
[----:B-1----:R-:W-:Y:S01]  /*c680*/  SHF.R.S32.HI R9, RZ, 0x1f, R32 ;  /* 0x0000001fff097819 */ /* 0x002fe20000011420 */
[----:B------:R-:W-:Y:S01]  /*c690*/  IMAD.SHL.U32 R8, R32, 0x8, RZ ;  /* 0x0000000820087824 */ /* 0x000fe200078e00ff */
[----:B------:R-:W-:Y:S01]  /*c6a0*/  R2UR UR4, R209 ;  /* 0x00000000d10472ca */ /* 0x000fe200000e0000 */
[----:B------:R-:W-:Y:S01]  /*c6b0*/  IMAD.SHL.U32 R21, R21, 0x80, RZ ;  /* 0x0000008015157824 */ /* 0x000fe200078e00ff */
[----:B------:R-:W-:Y:S02]  /*c6c0*/  LEA.HI R9, R9, R32, RZ, 0x3 ;  /* 0x0000002009097211 */ /* 0x000fe400078f18ff */
[----:B------:R-:W-:-:S02]  /*c6d0*/  LOP3.LUT R11, R33, 0x38, R20, 0xf8, !PT ;  /* 0x00000038210b7812 */ /* 0x000fc400078ef814 */
[----:B------:R-:W-:Y:S01]  /*c6e0*/  LOP3.LUT R33, R33, 0x38, R8, 0xf8, !PT ;  /* 0x0000003821217812 */ /* 0x000fe200078ef808 */
[----:B------:R-:W-:Y:S01]  /*c6f0*/  IMAD.SHL.U32 R9, R9, 0x400, RZ ;  /* 0x0000040009097824 */ /* 0x000fe200078e00ff */
[-C--:B------:R-:W-:Y:S02]  /*c700*/  LOP3.LUT R11, R11, R34.reuse, RZ, 0x3c, !PT ;  /* 0x000000220b0b7212 */ /* 0x080fe400078e3cff */
[----:B------:R-:W-:Y:S02]  /*c710*/  LOP3.LUT R10, R21, 0xffffe000, RZ, 0xc0, !PT ;  /* 0xffffe000150a7812 */ /* 0x000fe400078ec0ff */
[----:B------:R-:W-:Y:S02]  /*c720*/  LOP3.LUT R34, R33, R34, RZ, 0x3c, !PT ;  /* 0x0000002221227212 */ /* 0x000fe400078e3cff */
[----:B------:R-:W-:Y:S02]  /*c730*/  LOP3.LUT R9, R9, 0x7fffe000, RZ, 0xc0, !PT ;  /* 0x7fffe00009097812 */ /* 0x000fe400078ec0ff */
[----:B------:R-:W-:-:S02]  /*c740*/  IADD3 R10, R11, R10, R35 ;  /* 0x0000000a0b0a7210 */ /* 0x000fc40007ffe023 */
[----:B------:R-:W-:Y:S02]  /*c750*/  IADD3 R34, R34, R9, R35 ;  /* 0x0000000922227210 */ /* 0x000fe40007ffe023 */
[----:B0-----:R-:W-:Y:S02]  /*c760*/  LEA R36, R10, UR4, 0x1 ;  /* 0x000000040a247c11 */ /* 0x001fe4000f8e08ff */
[----:B------:R-:W-:Y:S02]  /*c770*/  LEA R34, R34, UR39, 0x1 ;  /* 0x0000002722227c11 */ /* 0x000fe4000f8e08ff */
[----:B------:R-:W-:Y:S01]  /*c780*/  SHF.R.U64 R25, R6, 0x10, R7 ;  /* 0x0000001006197819 */ /* 0x000fe20000001207 */
[----:B------:R-:W0:Y:S01]  /*c790*/  LDS.128 R8, [R36] ;  /* 0x0000000024087984 */ /* 0x000e220000000c00 */
[----:B------:R-:W-:Y:S02]  /*c7a0*/  SHF.R.U64 R24, R4, 0x10, R5 ;  /* 0x0000001004187819 */ /* 0x000fe40000001205 */
[----:B------:R-:W-:Y:S01]  /*c7b0*/  SHF.R.U64 R6, R48, 0x10, R49 ;  /* 0x0000001030067819 */ /* 0x000fe20000001231 */
[----:B------:R-:W1:Y:S01]  /*c7c0*/  LDS.128 R12, [R34+0x12400] ;  /* 0x01240000220c7984 */ /* 0x000e620000000c00 */
[----:B------:R-:W-:-:S02]  /*c7d0*/  SHF.R.U32.HI R20, RZ, 0x10, R5 ;  /* 0x00000010ff147819 */ /* 0x000fc40000011605 */
[----:B------:R-:W-:Y:S02]  /*c7e0*/  SHF.R.U32.HI R49, RZ, 0x10, R49 ;  /* 0x00000010ff317819 */ /* 0x000fe40000011631 */
[--C-:B------:R-:W-:Y:S02]  /*c7f0*/  SHF.R.U64 R4, R50, 0x10, R51.reuse ;  /* 0x0000001032047819 */ /* 0x100fe40000001233 */
[----:B------:R-:W-:Y:S02]  /*c800*/  SHF.R.U32.HI R51, RZ, 0x10, R51 ;  /* 0x00000010ff337819 */ /* 0x000fe40000011633 */
[----:B------:R-:W-:Y:S02]  /*c810*/  PRMT R75, R75, 0x5410, R20 ;  /* 0x000054104b4b7816 */ /* 0x000fe40000000014 */
[----:B------:R-:W-:Y:S02]  /*c820*/  PRMT R80, R80, 0x5410, R49 ;  /* 0x0000541050507816 */ /* 0x000fe40000000031 */
[----:B------:R-:W-:-:S02]  /*c830*/  SHF.R.U32.HI R7, RZ, 0x10, R7 ;  /* 0x00000010ff077819 */ /* 0x000fc40000011607 */
[----:B------:R-:W-:Y:S01]  /*c840*/  PRMT R78, R78, 0x5410, R51 ;  /* 0x000054104e4e7816 */ /* 0x000fe20000000033 */
[----:B------:R-:W-:Y:S01]  /*c850*/  IMAD.U32 R28, R80, 0x10000, RZ ;  /* 0x00010000501c7824 */ /* 0x000fe200078e00ff */
[----:B------:R-:W-:Y:S02]  /*c860*/  PRMT R77, R77, 0x5410, R4 ;  /* 0x000054104d4d7816 */ /* 0x000fe40000000004 */
[----:B------:R-:W-:Y:S01]  /*c870*/  PRMT R79, R79, 0x5410, R6 ;  /* 0x000054104f4f7816 */ /* 0x000fe20000000006 */
[----:B------:R-:W-:Y:S01]  /*c880*/  IMAD.U32 R29, R78, 0x10000, RZ ;  /* 0x000100004e1d7824 */ /* 0x000fe200078e00ff */
[----:B------:R-:W-:Y:S01]  /*c890*/  PRMT R21, R3, 0x5410, R24 ;  /* 0x0000541003157816 */ /* 0x000fe20000000018 */
[----:B------:R-:W-:Y:S01]  /*c8a0*/  IMAD.U32 R24, R75, 0x10000, RZ ;  /* 0x000100004b187824 */ /* 0x000fe200078e00ff */
[----:B------:R-:W-:Y:S02]  /*c8b0*/  PRMT R25, R0, 0x5410, R25 ;  /* 0x0000541000197816 */ /* 0x000fe40000000019 */
[----:B------:R-:W-:-:S02]  /*c8c0*/  PRMT R26, R2, 0x5410, R7 ;  /* 0x00005410021a7816 */ /* 0x000fc40000000007 */
[----:B------:R-:W-:Y:S02]  /*c8d0*/  LOP3.LUT R27, R80, 0xffff0000, RZ, 0xc0, !PT ;  /* 0xffff0000501b7812 */ /* 0x000fe400078ec0ff */
[----:B------:R-:W-:Y:S02]  /*c8e0*/  LOP3.LUT R75, R75, 0xffff0000, RZ, 0xc0, !PT ;  /* 0xffff00004b4b7812 */ /* 0x000fe400078ec0ff */
        /* <DEDUP_REMOVED lines=8> */
[----:B------:R-:W-:Y:S01]  /*c970*/  LOP3.LUT R8, R9, 0xffff0000, RZ, 0xc0, !PT ;  /* 0xffff000009087812 */ /* 0x000fe200078ec0ff */
[----:B------:R-:W-:-:S02]  /*c980*/  IMAD.U32 R20, R15, 0x10000, RZ ;  /* 0x000100000f147824 */ /* 0x000fc400078e00ff */
[----:B------:R-:W-:Y:S01]  /*c990*/  FMUL.FTZ R30, R11, R28 ;  /* 0x0000001c0b1e7220 */ /* 0x000fe20000410000 */
[----:B------:R-:W-:Y:S01]  /*c9a0*/  IMAD.U32 R3, R9, 0x10000, RZ ;  /* 0x0001000009037824 */ /* 0x000fe200078e00ff */
[C---:B------:R-:W-:Y:S01]  /*c9b0*/  LOP3.LUT R9, R12.reuse, 0xffff0000, RZ, 0xc0, !PT ;  /* 0xffff00000c097812 */ /* 0x040fe200078ec0ff */
[----:B------:R-:W-:Y:S01]  /*c9c0*/  IMAD.U32 R7, R12, 0x10000, RZ ;  /* 0x000100000c077824 */ /* 0x000fe200078e00ff */
[----:B------:R-:W-:Y:S01]  /*c9d0*/  LOP3.LUT R12, R13, 0xffff0000, RZ, 0xc0, !PT ;  /* 0xffff00000d0c7812 */ /* 0x000fe200078ec0ff */
[-C--:B------:R-:W-:Y:S01]  /*c9e0*/  FMUL.FTZ R32, R11, R24.reuse ;  /* 0x000000180b207220 */ /* 0x080fe20000410000 */
[----:B------:R-:W-:Y:S02]  /*c9f0*/  IMAD.U32 R11, R26, 0x10000, RZ ;  /* 0x000100001a0b7824 */ /* 0x000fe400078e00ff */
[C---:B------:R-:W-:Y:S01]  /*ca00*/  FMUL.FTZ R31, R20.reuse, R29 ;  /* 0x0000001d141f7220 */ /* 0x040fe20000410000 */
[C---:B------:R-:W-:Y:S01]  /*ca10*/  FFMA.FTZ R30, R3.reuse, R24, -R30 ;  /* 0x00000018031e7223 */ /* 0x040fe2000001081e */
[----:B------:R-:W-:Y:S01]  /*ca20*/  FFMA.FTZ R32, R3, R28, R32 ;  /* 0x0000001c03207223 */ /* 0x000fe20000010020 */
[-C--:B------:R-:W-:Y:S01]  /*ca30*/  FMUL.FTZ R33, R20, R11.reuse ;  /* 0x0000000b14217220 */ /* 0x080fe20000410000 */
[----:B------:R-:W-:Y:S01]  /*ca40*/  FFMA.FTZ R31, R6, R11, -R31 ;  /* 0x0000000b061f7223 */ /* 0x000fe2000001081f */
[----:B------:R-:W-:Y:S01]  /*ca50*/  FMUL.FTZ R3, R12, R27 ;  /* 0x0000001b0c037220 */ /* 0x000fe20000410000 */
[----:B------:R-:W-:-:S02]  /*ca60*/  IMAD.U32 R13, R14, 0x10000, RZ ;  /* 0x000100000e0d7824 */ /* 0x000fc400078e00ff */
[----:B------:R-:W-:Y:S01]  /*ca70*/  FMUL.FTZ R12, R12, R75 ;  /* 0x0000004b0c0c7220 */ /* 0x000fe20000410000 */
[----:B------:R-:W-:Y:S02]  /*ca80*/  IMAD.U32 R11, R77, 0x10000, RZ ;  /* 0x000100004d0b7824 */ /* 0x000fe400078e00ff */
[----:B------:R-:W-:Y:S01]  /*ca90*/  FFMA.FTZ R33, R6, R29, R33 ;  /* 0x0000001d06217223 */ /* 0x000fe20000010021 */
[----:B------:R-:W-:Y:S01]  /*caa0*/  FFMA.FTZ R75, R8, R75, -R3 ;  /* 0x0000004b084b7223 */ /* 0x000fe20000010803 */
[----:B------:R-:W-:Y:S01]  /*cab0*/  LOP3.LUT R15, R15, 0xffff0000, RZ, 0xc0, !PT ;  /* 0xffff00000f0f7812 */ /* 0x000fe200078ec0ff */
[----:B------:R-:W-:Y:S02]  /*cac0*/  IMAD.U32 R3, R25, 0x10000, RZ ;  /* 0x0001000019037824 */ /* 0x000fe400078e00ff */
[----:B------:R-:W-:Y:S01]  /*cad0*/  FMUL.FTZ R29, R13, R11 ;  /* 0x0000000b0d1d7220 */ /* 0x000fe20000410000 */
[----:B------:R-:W-:Y:S01]  /*cae0*/  LOP3.LUT R14, R14, 0xffff0000, RZ, 0xc0, !PT ;  /* 0xffff00000e0e7812 */ /* 0x000fe200078ec0ff */
[----:B------:R-:W-:Y:S01]  /*caf0*/  FFMA.FTZ R27, R8, R27, R12 ;  /* 0x0000001b081b7223 */ /* 0x000fe2000001000c */
[----:B------:R-:W-:Y:S01]  /*cb00*/  LOP3.LUT R77, R77, 0xffff0000, RZ, 0xc0, !PT ;  /* 0xffff00004d4d7812 */ /* 0x000fe200078ec0ff */
[-C--:B------:R-:W-:Y:S01]  /*cb10*/  FMUL.FTZ R13, R13, R3.reuse ;  /* 0x000000030d0d7220 */ /* 0x080fe20000410000 */
[----:B------:R-:W-:Y:S01]  /*cb20*/  LOP3.LUT R25, R25, 0xffff0000, RZ, 0xc0, !PT ;  /* 0xffff000019197812 */ /* 0x000fe200078ec0ff */
[----:B------:R-:W-:Y:S01]  /*cb30*/  FFMA.FTZ R29, R4, R3, -R29 ;  /* 0x00000003041d7223 */ /* 0x000fe2000001081d */
[----:B------:R-:W-:Y:S01]  /*cb40*/  LOP3.LUT R26, R26, 0xffff0000, RZ, 0xc0, !PT ;  /* 0xffff00001a1a7812 */ /* 0x000fe200078ec0ff */
[C---:B------:R-:W-:Y:S01]  /*cb50*/  FMUL.FTZ R3, R15.reuse, R78 ;  /* 0x0000004e0f037220 */ /* 0x040fe20000410000 */
[C---:B------:R-:W-:Y:S01]  /*cb60*/  FMUL.FTZ R6, R14.reuse, R77 ;  /* 0x0000004d0e067220 */ /* 0x040fe20000410000 */
[----:B------:R-:W-:Y:S01]  /*cb70*/  FMUL.FTZ R14, R14, R25 ;  /* 0x000000190e0e7220 */ /* 0x000fe20000410000 */
[----:B------:R-:W-:Y:S01]  /*cb80*/  FFMA.FTZ R13, R4, R11, R13 ;  /* 0x0000000b040d7223 */ /* 0x000fe2000001000d */
[-C--:B------:R-:W-:Y:S01]  /*cb90*/  FMUL.FTZ R15, R15, R26.reuse ;  /* 0x0000001a0f0f7220 */ /* 0x080fe20000410000 */
[----:B------:R-:W-:Y:S01]  /*cba0*/  FFMA.FTZ R26, R10, R26, -R3 ;  /* 0x0000001a0a1a7223 */ /* 0x000fe20000010803 */
[C---:B------:R-:W-:Y:S01]  /*cbb0*/  IMAD.U32 R4, R79.reuse, 0x10000, RZ ;  /* 0x000100004f047824 */ /* 0x040fe200078e00ff */
[----:B------:R-:W-:Y:S01]  /*cbc0*/  LOP3.LUT R79, R79, 0xffff0000, RZ, 0xc0, !PT ;  /* 0xffff00004f4f7812 */ /* 0x000fe200078ec0ff */
[C---:B------:R-:W-:Y:S01]  /*cbd0*/  IMAD.U32 R3, R21.reuse, 0x10000, RZ ;  /* 0x0001000015037824 */ /* 0x040fe200078e00ff */
[----:B------:R-:W-:Y:S01]  /*cbe0*/  LOP3.LUT R21, R21, 0xffff0000, RZ, 0xc0, !PT ;  /* 0xffff000015157812 */ /* 0x000fe200078ec0ff */
[C---:B------:R-:W-:Y:S01]  /*cbf0*/  FFMA.FTZ R12, R5.reuse, R25, -R6 ;  /* 0x00000019050c7223 */ /* 0x040fe20000010806 */
[----:B------:R-:W-:Y:S01]  /*cc00*/  FFMA.FTZ R14, R5, R77, R14 ;  /* 0x0000004d050e7223 */ /* 0x000fe2000001000e */
[CC--:B------:R-:W-:Y:S01]  /*cc10*/  FMUL.FTZ R5, R7.reuse, R4.reuse ;  /* 0x0000000407057220 */ /* 0x0c0fe20000410000 */
[----:B------:R-:W-:Y:S01]  /*cc20*/  FMUL.FTZ R7, R7, R3 ;  /* 0x0000000307077220 */ /* 0x000fe20000410000 */
[C---:B------:R-:W-:Y:S01]  /*cc30*/  FMUL.FTZ R11, R9.reuse, R79 ;  /* 0x0000004f090b7220 */ /* 0x040fe20000410000 */
[----:B------:R-:W-:Y:S01]  /*cc40*/  FMUL.FTZ R6, R9, R21 ;  /* 0x0000001509067220 */ /* 0x000fe20000410000 */
        /* <DEDUP_REMOVED lines=15> */
.L_x_4739:
[----:B------:R-:W-:Y:S05]  /*cd40*/  BSYNC B0 ;  /* 0x0000000000007941 */ /* 0x000fea0003800000 */
.L_x_4718:
        /* <DEDUP_REMOVED lines=8> */
.L_x_4715:
[----:B01-3--:R-:W3:Y:S02]  /*cdd0*/  LDL R0, [R1+0x308] ;  /* 0x0003080001007983 */ /* 0x00bee40000100800 */
[----:B---3--:R-:W-:-:S13]  /*cde0*/  R2UR UR4, R0 ;  /* 0x00000000000472ca */ /* 0x008fda00000e0000 */
[----:B------:R-:W-:-:S06]  /*cdf0*/  ULOP3.LUT UR4, UR4, 0x1, URZ, 0xfc, !UPT ;  /* 0x0000000104047892 */ /* 0x000fcc000f8efc3f */
[----:B------:R-:W-:-:S05]  /*ce00*/  IMAD.U32 R0, RZ, RZ, UR4 ;  /* 0x00000004ff007e24 */ /* 0x000fca000f8e00ff */
[----:B------:R-:W-:-:S13]  /*ce10*/  ISETP.NE.AND P0, PT, R0, 0x3, PT ;  /* 0x000000030000780c */ /* 0x000fda0003f05270 */
[----:B------:R-:W-:Y:S05]  /*ce20*/  @!P0 BRA `(.L_x_4767) ;  /* 0x0000000000048947 */ /* 0x000fea0003800000 */
[----:B------:R-:W-:Y:S01]  /*ce30*/  BPT.TRAP 0x1 ;  /* 0x000000040000795c */ /* 0x000fe20000300000 */
.L_x_4767:
[----:B--2---:R-:W-:Y:S02]  /*ce40*/  IMAD.U32 R11, RZ, RZ, UR38 ;  /* 0x00000026ff0b7e24 */ /* 0x004fe4000f8e00ff */
[----:B------:R-:W-:-:S03]  /*ce50*/  IMAD.U32 R0, RZ, RZ, UR60 ;  /* 0x0000003cff007e24 */ /* 0x000fc6000f8e00ff */
[----:B------:R-:W-:Y:S02]  /*ce60*/  LEA R11, R11, UR39, 0x3 ;  /* 0x000000270b0b7c11 */ /* 0x000fe4000f8e18ff */
[----:B------:R-:W-:-:S04]  /*ce70*/  SHF.L.U32 R0, R0, 0x1f, RZ ;  /* 0x0000001f00007819 */ /* 0x000fc800000006ff */
[----:B------:R0:W1:Y:S01]  /*ce80*/  SYNCS.PHASECHK.TRANS64.TRYWAIT P2, [R11+URZ+0x30830], R0 ;  /* 0x030830000b0075a7 */ /* 0x000062000804017f */
[----:B------:R-:W-:Y:S05]  /*ce90*/  @!P0 BRA `(.L_x_4768) ;  /* 0x0000000000048947 */ /* 0x000fea0003800000 */
[----:B------:R-:W-:Y:S01]  /*cea0*/  BPT.TRAP 0x1 ;  /* 0x000000040000795c */ /* 0x000fe20000300000 */
.L_x_4768:
[----:B------:R-:W2:Y:S02]  /*ceb0*/  S2R R2, SR_TID.X ;  /* 0x0000000000027919 */ /* 0x000ea40000002100 */
[----:B--2---:R-:W-:-:S04]  /*cec0*/  LOP3.LUT R2, R2, 0x7f, RZ, 0xc0, !PT ;  /* 0x0000007f02027812 */ /* 0x004fc800078ec0ff */
[----:B------:R-:W-:Y:S01]  /*ced0*/  ISETP.NE.AND P1, PT, R2, RZ, PT ;  /* 0x000000ff0200720c */ /* 0x000fe20003f25270 */
[----:B-1----:R-:W-:-:S12]  /*cee0*/  @P2 BRA `(.L_x_4769) ;  /* 0x0000000000082947 */ /* 0x002fd80003800000 */
[----:B------:R-:W1:Y:S02]  /*cef0*/  SYNCS.PHASECHK.TRANS64.TRYWAIT P2, [R11+URZ+0x30830], R0 ;  /* 0x030830000b0075a7 */ /* 0x000e64000804017f */
[----:B-1----:R-:W-:Y:S05]  /*cf00*/  @!P2 BRA `(.L_x_4770) ;  /* 0x000001b0007ca947 */ /* 0x002fea0003800000 */
.L_x_4769:
[----:B------:R-:W-:Y:S05]  /*cf10*/  WARPSYNC.ALL ;  /* 0x0000000000007948 */ /* 0x000fea0003800000 */
[----:B------:R-:W-:Y:S01]  /*cf20*/  UIADD3 UR4, UR39, 0x1e400, URZ ;  /* 0x0001e40027047890 */ /* 0x000fe2000fffe03f */
[----:B----4-:R-:W-:Y:S01]  /*cf30*/  WARPGROUP.ARRIVE ;  /* 0x00000000000079c5 */ /* 0x010fe20000000000 */
[----:B------:R-:W-:Y:S01]  /*cf40*/  UMOV UR9, 0x40000040 ;  /* 0x4000004000097882 */ /* 0x000fe20000000000 */
[----:B------:R-:W-:Y:S01]  /*cf50*/  UMOV UR11, 0x40000040 ;  /* 0x40000040000b7882 */ /* 0x000fe20000000000 */
[----:B------:R-:W-:Y:S01]  /*cf60*/  USHF.R.U32.HI UR4, URZ, 0x4, UR4 ;  /* 0x000000043f047899 */ /* 0x000fe20008011604 */
[----:B------:R-:W-:Y:S01]  /*cf70*/  IMAD.U32 R5, RZ, RZ, UR9 ;  /* 0x00000009ff057e24 */ /* 0x000fe2000f8e00ff */
[----:B------:R-:W-:Y:S01]  /*cf80*/  UMOV UR57, 0x40000040 ;  /* 0x4000004000397882 */ /* 0x000fe20000000000 */
[----:B------:R-:W-:Y:S01]  /*cf90*/  UMOV UR59, 0x40000040 ;  /* 0x40000040003b7882 */ /* 0x000fe20000000000 */
[----:B------:R-:W-:Y:S01]  /*cfa0*/  ULOP3.LUT UR4, UR4, 0x3fff, URZ, 0xc0, !UPT ;  /* 0x00003fff04047892 */ /* 0x000fe2000f8ec03f */
[----:B------:R-:W-:Y:S01]  /*cfb0*/  UMOV UR13, 0x40000040 ;  /* 0x40000040000d7882 */ /* 0x000fe20000000000 */
[----:B------:R-:W-:-:S02]  /*cfc0*/  UMOV UR15, 0x40000040 ;  /* 0x40000040000f7882 */ /* 0x000fc40000000000 */
[----:B------:R-:W-:Y:S02]  /*cfd0*/  ULOP3.LUT UR36, UR4, 0x10000, URZ, 0xfc, !UPT ;  /* 0x0001000004247892 */ /* 0x000fe4000f8efc3f */
[----:B------:R-:W-:Y:S02]  /*cfe0*/  ULOP3.LUT UR4, UR37, 0x10000, URZ, 0xfc, !UPT ;  /* 0x0001000025047892 */ /* 0x000fe4000f8efc3f */
[----:B------:R-:W-:Y:S02]  /*cff0*/  UIMAD UR5, UR38, 0x900, UR36 ;  /* 0x00000900260578a4 */ /* 0x000fe4000f8e0224 */
[----:B------:R-:W-:Y:S02]  /*d000*/  UIADD3 UR56, UR4, 0x2, URZ ;  /* 0x0000000204387890 */ /* 0x000fe4000fffe03f */
[----:B------:R-:W-:Y:S01]  /*d010*/  UIADD3 UR58, UR5, 0x2, URZ ;  /* 0x00000002053a7890 */ /* 0x000fe2000fffe03f */
[----:B------:R-:W-:Y:S02]  /*d020*/  UMOV UR8, UR4 ;  /* 0x0000000400087c82 */ /* 0x000fe40008000000 */
[----:B------:R-:W-:Y:S01]  /*d030*/  UMOV UR10, UR5 ;  /* 0x00000005000a7c82 */ /* 0x000fe20008000000 */
[----:B------:R-:W-:Y:S01]  /*d040*/  IMAD.U32 R4, RZ, RZ, UR8 ;  /* 0x00000008ff047e24 */ /* 0x000fe2000f8e00ff */
[----:B------:R-:W-:Y:S01]  /*d050*/  HGMMA.64x96x16.F32.BF16 R24, gdesc[UR8], RZ, !UPT, gsb0 ;  /* 0x01600000081879f0 */ /* 0x000fe2000c0018ff */
[----:B------:R-:W-:-:S02]  /*d060*/  UIADD3 UR8, UR4, 0x4, URZ ;  /* 0x0000000404087890 */ /* 0x000fc4000fffe03f */
[----:B------:R-:W-:Y:S01]  /*d070*/  UIADD3 UR10, UR5, 0x4, URZ ;  /* 0x00000004050a7890 */ /* 0x000fe2000fffe03f */
[----:B------:R-:W-:Y:S01]  /*d080*/  UMOV UR9, 0x40000040 ;  /* 0x4000004000097882 */ /* 0x000fe20000000000 */
[----:B------:R-:W-:Y:S01]  /*d090*/  UMOV UR11, 0x40000040 ;  /* 0x40000040000b7882 */ /* 0x000fe20000000000 */
        /* <DEDUP_REMOVED lines=39> */
[----:B------:R-:W-:Y:S01]  /*d310*/  @UP0 ULDC UR5, c[0x0][0x44c] ;  /* 0x0001130000050ab9 */ /* 0x000fe20000000800 */
        /* <DEDUP_REMOVED lines=46> */
[----:B01----:R-:W-:Y:S01]  /*d600*/  FMUL.FTZ R0, R26, UR4 ;  /* 0x000000041a007c20 */ /* 0x003fe20008410000 */
[----:B------:R-:W-:Y:S01]  /*d610*/  FMUL.FTZ R25, R27, UR4 ;  /* 0x000000041b197c20 */ /* 0x000fe20008410000 */
[----:B------:R-:W-:Y:S01]  /*d620*/  FMUL.FTZ R9, R28, UR4 ;  /* 0x000000041c097c20 */ /* 0x000fe20008410000 */
[----:B--2---:R-:W-:Y:S01]  /*d630*/  FMUL.FTZ R32, R42, UR4 ;  /* 0x000000042a207c20 */ /* 0x004fe20008410000 */
[----:B------:R-:W-:-:S02]  /*d640*/  VIADD R42, R194, UR61 ;  /* 0x0000003dc22a7c36 */ /* 0x000fc40008000000 */
[----:B------:R-:W-:Y:S01]  /*d650*/  FMUL.FTZ R2, R24, UR4 ;  /* 0x0000000418027c20 */ /* 0x000fe20008410000 */
[----:B------:R0:W1:Y:S01]  /*d660*/  MUFU.TANH R13, R29 ;  /* 0x0000001d000d7308 */ /* 0x0000620000002400 */
[----:B------:R-:W-:Y:S01]  /*d670*/  FMUL.FTZ R26, R30, UR4 ;  /* 0x000000041e1a7c20 */ /* 0x000fe20008410000 */
[----:B------:R-:W-:Y:S01]  /*d680*/  @P2 IMAD.HI.U32 R10, R42, UR5, RZ ;  /* 0x000000052a0a2c27 */ /* 0x000fe2000f8e00ff */
[----:B------:R-:W-:-:S03]  /*d690*/  @UP0 ULDC UR5, c[0x0][0x450] ;  /* 0x0001140000050ab9 */ /* 0x000fc60000000800 */
[----:B------:R-:W-:Y:S01]  /*d6a0*/  FMUL.FTZ R27, R31, UR4 ;  /* 0x000000041f1b7c20 */ /* 0x000fe20008410000 */
[----:B------:R-:W-:Y:S01]  /*d6b0*/  FMUL.FTZ R28, R34, UR4 ;  /* 0x00000004221c7c20 */ /* 0x000fe20008410000 */
[----:B------:R-:W-:Y:S01]  /*d6c0*/  FMUL.FTZ R30, R38, UR4 ;  /* 0x00000004261e7c20 */ /* 0x000fe20008410000 */
[----:B------:R-:W-:Y:S01]  /*d6d0*/  @P3 SHF.R.U32.HI R42, RZ, UR5, R10 ;  /* 0x00000005ff2a3c19 */ /* 0x000fe2000801160a */
        /* <DEDUP_REMOVED lines=29> */
[----:B------:R-:W-:-:S02]  /*d8b0*/  @!P1 VIADD R10, R11, 0x30840 ;  /* 0x000308400b0a9836 */ /* 0x000fc40000000000 */
[----:B------:R-:W-:Y:S01]  /*d8c0*/  FMUL.FTZ R69, R69, UR4 ;  /* 0x0000000445457c20 */ /* 0x000fe20008410000 */
[----:B------:R-:W2:Y:S01]  /*d8d0*/  SHFL.IDX PT, R50, R42, RZ, 0x1c1f ;  /* 0x001c1fff2a327589 */ /* 0x000ea200000e0000 */
[----:B------:R5:W1:Y:S01]  /*d8e0*/  MUFU.TANH R74, R41 ;  /* 0x00000029004a7308 */ /* 0x000a620000002400 */
[----:B0-----:R-:W-:Y:S01]  /*d8f0*/  FMUL.FTZ R40, R58, UR4 ;  /* 0x000000043a287c20 */ /* 0x001fe20008410000 */
[----:B------:R-:W-:Y:S01]  /*d900*/  FMUL.FTZ R46, R70, UR4 ;  /* 0x00000004462e7c20 */ /* 0x000fe20008410000 */
[----:B------:R-:W-:Y:S01]  /*d910*/  IMAD.MOV.U32 R11, RZ, RZ, -0x60 ;  /* 0xffffffa0ff0b7424 */ /* 0x000fe200078e00ff */
[----:B------:R-:W-:-:S03]  /*d920*/  @!P1 PRMT R10, RZ, 0x654, R10 ;  /* 0x00000654ff0a9816 */ /* 0x000fc6000000000a */
[----:B------:R-:W-:Y:S01]  /*d930*/  IMAD R11, R72, R11, 0x61 ;  /* 0x00000061480b7424 */ /* 0x000fe200078e020b */
[----:B------:R0:W1:Y:S01]  /*d940*/  MUFU.TANH R75, R44 ;  /* 0x0000002c004b7308 */ /* 0x0000620000002400 */
[----:B-----5:R-:W-:Y:S01]  /*d950*/  FMUL.FTZ R41, R59, UR4 ;  /* 0x000000043b297c20 */ /* 0x020fe20008410000 */
[----:B------:R5:W-:Y:S01]  /*d960*/  @!P1 SYNCS.ARRIVE.TRANS64.RED.A1T0 RZ, [R10+URZ], RZ ;  /* 0x000000ff0aff99a7 */ /* 0x000be2000810043f */
[----:B------:R-:W-:Y:S01]  /*d970*/  VIADD R66, R11, 0xffffffff ;  /* 0xffffffff0b427836 */ /* 0x000fe20000000000 */
[----:B------:R-:W-:-:S03]  /*d980*/  IADD3 R12, R22, R11, -R23 ;  /* 0x0000000b160c7210 */ /* 0x000fc60007ffe817 */
[----:B------:R-:W-:Y:S01]  /*d990*/  IMAD.IADD R67, R66, 0x1, -R23 ;  /* 0x0000000142437824 */ /* 0x000fe200078e0a17 */
[----:B------:R-:W1:Y:S01]  /*d9a0*/  MUFU.TANH R2, R2 ;  /* 0x0000000200027308 */ /* 0x000e620000002400 */
[----:B0-----:R-:W-:Y:S01]  /*d9b0*/  FMUL.FTZ R44, R71, UR4 ;  /* 0x00000004472c7c20 */ /* 0x001fe20008410000 */
[----:B------:R-:W-:Y:S01]  /*d9c0*/  ULDC.64 UR4, c[0x0][0x9e0] ;  /* 0x0002780000047ab9 */ /* 0x000fe20000000a00 */
[----:B-----5:R-:W-:Y:S01]  /*d9d0*/  IMAD R10, R72, -0x60, R22 ;  /* 0xffffffa0480a7824 */ /* 0x020fe200078e0216 */
[----:B------:R-:W-:Y:S01]  /*d9e0*/  UISETP.GE.AND UP1, UPT, UR5, 0x1, UPT ;  /* 0x000000010500788c */ /* 0x000fe2000bf26270 */
[----:B------:R-:W-:-:S03]  /*d9f0*/  IMAD.IADD R12, R12, 0x1, -R19 ;  /* 0x000000010c0c7824 */ /* 0x000fc600078e0a13 */
[----:B------:R-:W0:Y:S01]  /*da00*/  MUFU.TANH R8, R8 ;  /* 0x0000000800087308 */ /* 0x000e220000002400 */
[C---:B------:R-:W-:Y:S01]  /*da10*/  VIADD R62, R12.reuse, UR4 ;  /* 0x000000040c3e7c36 */ /* 0x040fe20008000000 */
[----:B------:R-:W-:Y:S01]  /*da20*/  PLOP3.LUT P2, PT, PT, PT, UP1, 0x40, 0x0 ;  /* 0x000000000000781c */ /* 0x000fe20003f4e818 */
[----:B------:R-:W-:Y:S01]  /*da30*/  VIADD R63, R12, UR58 ;  /* 0x0000003a0c3f7c36 */ /* 0x000fe20008000000 */
[----:B------:R-:W-:-:S04]  /*da40*/  IADD3 R59, -R23, 0x60, R10 ;  /* 0x00000060173b7810 */ /* 0x000fc80007ffe10a */
[----:B------:R-:W0:Y:S01]  /*da50*/  MUFU.TANH R0, R0 ;  /* 0x0000000000007308 */ /* 0x000e220000002400 */
[----:B--2---:R-:W-:-:S07]  /*da60*/  VIADDMNMX R20, R50, R62, R59, PT ;  /* 0x0000003e32147246 */ /* 0x004fce000380013b */
[----:B------:R-:W2:Y:S08]  /*da70*/  MUFU.TANH R25, R25 ;  /* 0x0000001900197308 */ /* 0x000eb00000002400 */
        /* <DEDUP_REMOVED lines=36> */
[----:B-----5:R-:W-:Y:S01]  /*dcc0*/  IMAD.IADD R57, R63, 0x1, R50 ;  /* 0x000000013f397824 */ /* 0x020fe200078e0232 */
[----:B-1234-:R-:W-:Y:S06]  /*dcd0*/  @P2 BRA `(.L_x_4771) ;  /* 0x0000000000542947 */ /* 0x01efec0003800000 */
        /* <DEDUP_REMOVED lines=12> */
.L_x_4773:
[----:B------:R-:W-:-:S06]  /*dda0*/  UISETP.NE.AND UP2, UPT, UR5, 0x1, UPT ;  /* 0x000000010500788c */ /* 0x000fcc000bf45270 */
[----:B------:R-:W-:-:S05]  /*ddb0*/  PLOP3.LUT P2, PT, PT, PT, UP2, 0x80, 0x0 ;  /* 0x000000000000781c */ /* 0x000fca0003f4f028 */
[----:B------:R-:W-:-:S08]  /*ddc0*/  @UP2 ULDC.64 UR6, c[0x0][0x9e8] ;  /* 0x00027a0000062ab9 */ /* 0x000fd00000000a00 */
[----:B------:R-:W-:-:S05]  /*ddd0*/  @P2 IMAD.HI.U32 R11, R10, UR6, RZ ;  /* 0x000000060a0b2c27 */ /* 0x000fca000f8e00ff */
[----:B------:R-:W-:-:S07]  /*dde0*/  @P2 SHF.R.U32.HI R10, RZ, UR7, R11 ;  /* 0x00000007ff0a2c19 */ /* 0x000fce000801160b */
.L_x_4774:
[----:B------:R-:W-:Y:S05]  /*ddf0*/  BSYNC B0 ;  /* 0x0000000000007941 */ /* 0x000fea0003800000 */
.L_x_4772:
[----:B------:R-:W-:-:S05]  /*de00*/  IMAD R10, R10, UR5, R67 ;  /* 0x000000050a0a7c24 */ /* 0x000fca000f8e0243 */
[----:B------:R-:W-:Y:S02]  /*de10*/  VIMNMX R57, R57, R10, !PT ;  /* 0x0000000a39397248 */ /* 0x000fe40007fe0100 */
[----:B------:R-:W-:-:S07]  /*de20*/  VIADDMNMX R20, R10, UR5, R20, PT ;  /* 0x000000050a147c46 */ /* 0x000fce000b800114 */
.L_x_4771:
[C---:B------:R-:W-:Y:S02]  /*de30*/  ISETP.GE.AND P2, PT, R66.reuse, 0x2, PT ;  /* 0x000000024200780c */ /* 0x040fe40003f46270 */
[C---:B------:R-:W-:Y:S02]  /*de40*/  ISETP.GE.AND P6, PT, R66.reuse, 0xa, PT ;  /* 0x0000000a4200780c */ /* 0x040fe40003fc6270 */
[----:B------:R-:W-:Y:S02]  /*de50*/  ISETP.GT.AND P4, PT, R57, 0x1, !P2 ;  /* 0x000000013900780c */ /* 0x000fe40005784270 */
[----:B------:R-:W-:Y:S02]  /*de60*/  ISETP.GE.AND P3, PT, R66, 0x9, PT ;  /* 0x000000094200780c */ /* 0x000fe40003f66270 */
[----:B------:R-:W-:Y:S02]  /*de70*/  ISETP.LT.OR P4, PT, R20, 0x2, P4 ;  /* 0x000000021400780c */ /* 0x000fe40002781670 */
[----:B------:R-:W-:-:S02]  /*de80*/  P2R R70, PR, RZ, 0x40 ;  /* 0x00000040ff467803 */ /* 0x000fc40000000000 */
[----:B0-----:R-:W-:Y:S02]  /*de90*/  FSEL R45, R8, -INF , !P4 ;  /* 0xff800000082d7808 */ /* 0x001fe40006000000 */
[C---:B------:R-:W-:Y:S02]  /*dea0*/  ISETP.GT.AND P4, PT, R57.reuse, 0x9, !P6 ;  /* 0x000000093900780c */ /* 0x040fe40007784270 */
[----:B------:R-:W-:Y:S02]  /*deb0*/  ISETP.GT.AND P5, PT, R57, 0x8, !P3 ;  /* 0x000000083900780c */ /* 0x000fe40005fa4270 */
[----:B------:R-:W-:Y:S02]  /*dec0*/  ISETP.LT.OR P4, PT, R20, 0xa, P4 ;  /* 0x0000000a1400780c */ /* 0x000fe40002781670 */
[----:B------:R-:W-:Y:S02]  /*ded0*/  ISETP.GE.AND P6, PT, R66, 0x11, PT ;  /* 0x000000114200780c */ /* 0x000fe40003fc6270 */
[----:B------:R-:W-:-:S02]  /*dee0*/  FSEL R47, R13, -INF , !P4 ;  /* 0xff8000000d2f7808 */ /* 0x000fc40006000000 */
[C---:B------:R-:W-:Y:S02]  /*def0*/  ISETP.LT.OR P5, PT, R20.reuse, 0x9, P5 ;  /* 0x000000091400780c */ /* 0x040fe40002fa1670 */
        /* <DEDUP_REMOVED lines=65> */
[C---:B------:R-:W-:Y:S02]  /*e310*/  ISETP.GT.AND P4, PT, R57.reuse, 0x41, !P5 ;  /* 0x000000413900780c */ /* 0x040fe40006f84270 */
        /* <DEDUP_REMOVED lines=55> */
.L_x_4777:
[----:B------:R-:W-:-:S06]  /*e690*/  UISETP.NE.AND UP2, UPT, UR5, 0x1, UPT ;  /* 0x000000010500788c */ /* 0x000fcc000bf45270 */
[----:B------:R-:W-:-:S05]  /*e6a0*/  PLOP3.LUT P6, PT, PT, PT, UP2, 0x80, 0x0 ;  /* 0x000000000000781c */ /* 0x000fca0003fcf028 */
[----:B------:R-:W-:-:S08]  /*e6b0*/  @UP2 ULDC.64 UR6, c[0x0][0x9e8] ;  /* 0x00027a0000062ab9 */ /* 0x000fd00000000a00 */
[----:B------:R-:W-:Y:S01]  /*e6c0*/  @P6 IMAD.HI.U32 R42, R2, UR6, RZ ;  /* 0x00000006022a6c27 */ /* 0x000fe2000f8e00ff */
[----:B------:R-:W-:-:S13]  /*e6d0*/  PLOP3.LUT P6, PT, PT, PT, UP2, 0x80, 0x0 ;  /* 0x000000000000781c */ /* 0x000fda0003fcf028 */
[----:B------:R-:W-:-:S07]  /*e6e0*/  @P6 SHF.R.U32.HI R2, RZ, UR7, R42 ;  /* 0x00000007ff026c19 */ /* 0x000fce000801162a */
.L_x_4778:
[----:B------:R-:W-:Y:S05]  /*e6f0*/  BSYNC B0 ;  /* 0x0000000000007941 */ /* 0x000fea0003800000 */
.L_x_4776:
[----:B------:R-:W-:-:S05]  /*e700*/  IMAD R2, R2, UR5, R67 ;  /* 0x0000000502027c24 */ /* 0x000fca000f8e0243 */
[----:B------:R-:W-:Y:S02]  /*e710*/  VIMNMX R59, R59, R2, !PT ;  /* 0x000000023b3b7248 */ /* 0x000fe40007fe0100 */
[----:B------:R-:W-:-:S07]  /*e720*/  VIADDMNMX R57, R2, UR5, R57, PT ;  /* 0x0000000502397c46 */ /* 0x000fce000b800139 */
.L_x_4775:
        /* <DEDUP_REMOVED lines=19> */
[----:B------:R-:W-:Y:S02]  /*e860*/  FMNMX.FTZ R61, R188, R45, !PT ;  /* 0x0000002dbc3d7209 */ /* 0x000fe40007810000 */
[C---:B------:R-:W-:Y:S02]  /*e870*/  ISETP.GT.AND P2, PT, R59.reuse, 0x10, !P2 ;  /* 0x000000103b00780c */ /* 0x040fe40005744270 */
[----:B------:R-:W-:Y:S02]  /*e880*/  ISETP.GT.AND P4, PT, R59, 0x51, !P4 ;  /* 0x000000513b00780c */ /* 0x000fe40006784270 */
[----:B------:R-:W-:Y:S02]  /*e890*/  ISETP.LT.OR P2, PT, R57, 0x11, P2 ;  /* 0x000000113900780c */ /* 0x000fe40001741670 */
[----:B------:R-:W-:Y:S02]  /*e8a0*/  ISETP.GT.AND P5, PT, R59, 0x58, !P5 ;  /* 0x000000583b00780c */ /* 0x000fe40006fa4270 */
[----:B------:R-:W-:-:S02]  /*e8b0*/  FSEL R28, R28, -INF , !P2 ;  /* 0xff8000001c1c7808 */ /* 0x000fc40005000000 */
[----:B------:R-:W-:Y:S02]  /*e8c0*/  ISETP.NE.AND P2, PT, R83, RZ, PT ;  /* 0x000000ff5300720c */ /* 0x000fe40003f45270 */
[----:B------:R-:W-:Y:S02]  /*e8d0*/  ISETP.LT.OR P4, PT, R57, 0x52, P4 ;  /* 0x000000523900780c */ /* 0x000fe40002781670 */
[----:B------:R-:W-:Y:S02]  /*e8e0*/  ISETP.GT.AND P2, PT, R59, 0x11, !P2 ;  /* 0x000000113b00780c */ /* 0x000fe40005744270 */
[C---:B------:R-:W-:Y:S02]  /*e8f0*/  ISETP.LT.OR P5, PT, R57.reuse, 0x59, P5 ;  /* 0x000000593900780c */ /* 0x040fe40002fa1670 */
[----:B------:R-:W-:Y:S02]  /*e900*/  ISETP.LT.OR P2, PT, R57, 0x12, P2 ;  /* 0x000000123900780c */ /* 0x000fe40001741670 */
[----:B------:R-:W-:-:S02]  /*e910*/  FSEL R6, R6, -INF , !P4 ;  /* 0xff80000006067808 */ /* 0x000fc40006000000 */
[----:B------:R-:W-:Y:S02]  /*e920*/  FSEL R29, R29, -INF , !P2 ;  /* 0xff8000001d1d7808 */ /* 0x000fe40005000000 */
[----:B------:R-:W-:Y:S02]  /*e930*/  ISETP.GT.AND P2, PT, R59, 0x18, !P3 ;  /* 0x000000183b00780c */ /* 0x000fe40005f44270 */
[----:B------:R-:W-:Y:S02]  /*e940*/  ISETP.NE.AND P3, PT, R81, RZ, PT ;  /* 0x000000ff5100720c */ /* 0x000fe40003f65270 */
[----:B------:R-:W-:Y:S02]  /*e950*/  ISETP.LT.OR P2, PT, R57, 0x19, P2 ;  /* 0x000000193900780c */ /* 0x000fe40001741670 */
[----:B------:R-:W-:Y:S02]  /*e960*/  FSEL R46, R46, -INF , !P5 ;  /* 0xff8000002e2e7808 */ /* 0x000fe40006800000 */
[----:B------:R-:W-:-:S02]  /*e970*/  FSEL R30, R30, -INF , !P2 ;  /* 0xff8000001e1e7808 */ /* 0x000fc40005000000 */
[----:B------:R-:W-:Y:S02]  /*e980*/  ISETP.GT.AND P2, PT, R59, 0x19, !P6 ;  /* 0x000000193b00780c */ /* 0x000fe40007744270 */
[----:B------:R-:W-:Y:S02]  /*e990*/  ISETP.NE.AND P6, PT, R60, RZ, PT ;  /* 0x000000ff3c00720c */ /* 0x000fe40003fc5270 */
[----:B------:R-:W-:Y:S02]  /*e9a0*/  ISETP.LT.OR P2, PT, R57, 0x1a, P2 ;  /* 0x0000001a3900780c */ /* 0x000fe40001741670 */
[----:B------:R-:W-:Y:S02]  /*e9b0*/  R2UR UR14, R76 ;  /* 0x000000004c0e72ca */ /* 0x000fe400000e0000 */
[----:B------:R-:W-:Y:S02]  /*e9c0*/  FSEL R31, R31, -INF , !P2 ;  /* 0xff8000001f1f7808 */ /* 0x000fe40005000000 */
[----:B------:R-:W-:-:S04]  /*e9d0*/  ISETP.NE.AND P2, PT, R86, RZ, PT ;  /* 0x000000ff5600720c */ /* 0x000fc80003f45270 */
[----:B------:R-:W-:-:S04]  /*e9e0*/  ISETP.GT.AND P2, PT, R59, 0x20, !P2 ;  /* 0x000000203b00780c */ /* 0x000fc80005744270 */
[----:B------:R-:W-:Y:S01]  /*e9f0*/  ISETP.LT.OR P2, PT, R57, 0x21, P2 ;  /* 0x000000213900780c */ /* 0x000fe20001741670 */
[----:B------:R-:W-:-:S03]  /*ea00*/  UIADD3 UR6, UR14, UR10, URZ ;  /* 0x0000000a0e067290 */ /* 0x000fc6000fffe03f */
[----:B------:R-:W-:Y:S01]  /*ea10*/  FSEL R32, R32, -INF , !P2 ;  /* 0xff80000020207808 */ /* 0x000fe20005000000 */
[----:B------:R-:W-:Y:S01]  /*ea20*/  UIADD3 UR4, UR6, UR4, URZ ;  /* 0x0000000406047290 */ /* 0x000fe2000fffe03f */
        /* <DEDUP_REMOVED lines=68> */
[----:B0-----:R-:W-:Y:S02]  /*ee70*/  FMNMX.FTZ R2, R0, R63, !PT ;  /* 0x0000003f00027209 */ /* 0x001fe40007810000 */
[----:B------:R-:W-:Y:S02]  /*ee80*/  FMNMX.FTZ R0, R26, R61, !PT ;  /* 0x0000003d1a007209 */ /* 0x000fe40007810000 */
[C---:B------:R-:W-:Y:S01]  /*ee90*/  FSETP.NEU.FTZ.AND P2, PT, R2.reuse, -INF , PT ;  /* 0xff8000000200780b */ /* 0x040fe20003f5d000 */
[----:B------:R-:W-:Y:S01]  /*eea0*/  FMUL.FTZ R60, R2, UR11 ;  /* 0x0000000b023c7c20 */ /* 0x000fe20008410000 */
[----:B------:R-:W-:-:S04]  /*eeb0*/  FMNMX.FTZ R61, R27, R0, !PT ;  /* 0x000000001b3d7209 */ /* 0x000fc80007810000 */
[----:B------:R-:W-:Y:S02]  /*eec0*/  FMNMX.FTZ R0, R28, R61, !PT ;  /* 0x0000003d1c007209 */ /* 0x000fe40007810000 */
[----:B------:R-:W-:Y:S02]  /*eed0*/  FSEL R63, R60, RZ, P2 ;  /* 0x000000ff3c3f7208 */ /* 0x000fe40001000000 */
[----:B------:R-:W-:Y:S02]  /*eee0*/  FMNMX.FTZ R61, R29, R0, !PT ;  /* 0x000000001d3d7209 */ /* 0x000fe40007810000 */
[----:B------:R-:W-:Y:S01]  /*eef0*/  ISETP.GT.AND P2, PT, R59, 0x48, !P6 ;  /* 0x000000483b00780c */ /* 0x000fe20007744270 */
        /* <DEDUP_REMOVED lines=14> */
[----:B------:R-:W-:Y:S01]  /*efe0*/  MUFU.EX2 R188, R188 ;  /* 0x000000bc00bc7308 */ /* 0x000fe20000000800 */
[----:B------:R-:W-:Y:S01]  /*eff0*/  ISETP.GT.AND P2, PT, R59, 0x49, !P2 ;  /* 0x000000493b00780c */ /* 0x000fe20005744270 */
[--C-:B------:R-:W-:Y:S01]  /*f000*/  FFMA.FTZ R47, R47, UR11, -R63.reuse ;  /* 0x0000000b2f2f7c23 */ /* 0x100fe2000801083f */
[----:B------:R-:W-:Y:S01]  /*f010*/  FMNMX.FTZ R0, R34, R61, !PT ;  /* 0x0000003d22007209 */ /* 0x000fe20007810000 */
[--C-:B------:R-:W-:Y:S01]  /*f020*/  FFMA.FTZ R13, R13, UR11, -R63.reuse ;  /* 0x0000000b0d0d7c23 */ /* 0x100fe2000801083f */
[----:B------:R-:W-:Y:S01]  /*f030*/  ISETP.LT.OR P2, PT, R57, 0x4a, P2 ;  /* 0x0000004a3900780c */ /* 0x000fe20001741670 */
[--C-:B------:R-:W-:Y:S01]  /*f040*/  FFMA.FTZ R49, R49, UR11, -R63.reuse ;  /* 0x0000000b31317c23 */ /* 0x100fe2000801083f */
[----:B------:R-:W-:Y:S01]  /*f050*/  FMNMX.FTZ R61, R35, R0, !PT ;  /* 0x00000000233d7209 */ /* 0x000fe20007810000 */
[----:B------:R-:W0:Y:S01]  /*f060*/  MUFU.EX2 R45, R45 ;  /* 0x0000002d002d7308 */ /* 0x000e220000000800 */
[----:B------:R-:W-:Y:S01]  /*f070*/  ISETP.NE.AND P6, PT, R64, RZ, PT ;  /* 0x000000ff4000720c */ /* 0x000fe20003fc5270 */
[--C-:B------:R-:W-:Y:S01]  /*f080*/  FFMA.FTZ R11, R11, UR11, -R63.reuse ;  /* 0x0000000b0b0b7c23 */ /* 0x100fe2000801083f */
[----:B------:R-:W-:Y:S01]  /*f090*/  FMNMX.FTZ R0, R36, R61, !PT ;  /* 0x0000003d24007209 */ /* 0x000fe20007810000 */
[--C-:B------:R-:W-:Y:S01]  /*f0a0*/  FFMA.FTZ R12, R12, UR11, -R63.reuse ;  /* 0x0000000b0c0c7c23 */ /* 0x100fe2000801083f */
[----:B------:R-:W-:Y:S01]  /*f0b0*/  FSEL R54, R7, -INF , !P3 ;  /* 0xff80000007367808 */ /* 0x000fe20005800000 */
[--C-:B------:R-:W-:Y:S01]  /*f0c0*/  FFMA.FTZ R51, R51, UR11, -R63.reuse ;  /* 0x0000000b33337c23 */ /* 0x100fe2000801083f */
[----:B------:R-:W-:Y:S01]  /*f0d0*/  FMNMX.FTZ R61, R37, R0, !PT ;  /* 0x00000000253d7209 */ /* 0x000fe20007810000 */
[----:B------:R-:W1:Y:S01]  /*f0e0*/  MUFU.EX2 R190, R190 ;  /* 0x000000be00be7308 */ /* 0x000e620000000800 */
[----:B------:R-:W-:Y:S01]  /*f0f0*/  ISETP.GT.AND P6, PT, R59, 0x59, !P6 ;  /* 0x000000593b00780c */ /* 0x000fe200077c4270 */
[--C-:B------:R-:W-:Y:S01]  /*f100*/  FFMA.FTZ R182, R52, UR11, -R63.reuse ;  /* 0x0000000b34b67c23 */ /* 0x100fe2000801083f */
[----:B------:R-:W-:Y:S01]  /*f110*/  FMNMX.FTZ R0, R38, R61, !PT ;  /* 0x0000003d26007209 */ /* 0x000fe20007810000 */
[--C-:B------:R-:W-:Y:S01]  /*f120*/  FFMA.FTZ R176, R48, UR11, -R63.reuse ;  /* 0x0000000b30b07c23 */ /* 0x100fe2000801083f */
[----:B------:R-:W-:Y:S01]  /*f130*/  ISETP.LT.OR P6, PT, R57, 0x5a, P6 ;  /* 0x0000005a3900780c */ /* 0x000fe200037c1670 */
[--C-:B------:R-:W-:Y:S01]  /*f140*/  FFMA.FTZ R24, R24, UR11, -R63.reuse ;  /* 0x0000000b18187c23 */ /* 0x100fe2000801083f */
[----:B------:R-:W-:Y:S01]  /*f150*/  FMNMX.FTZ R55, R39, R0, !PT ;  /* 0x0000000027377209 */ /* 0x000fe20007810000 */
[----:B------:R-:W2:Y:S01]  /*f160*/  MUFU.EX2 R47, R47 ;  /* 0x0000002f002f7308 */ /* 0x000ea20000000800 */
[----:B------:R-:W-:Y:S01]  /*f170*/  FSEL R44, R44, -INF , !P6 ;  /* 0xff8000002c2c7808 */ /* 0x000fe20007000000 */
[--C-:B------:R-:W-:Y:S01]  /*f180*/  FFMA.FTZ R20, R20, UR11, -R63.reuse ;  /* 0x0000000b14147c23 */ /* 0x100fe2000801083f */
[----:B------:R-:W-:Y:S01]  /*f190*/  FMNMX.FTZ R0, R40, R55, !PT ;  /* 0x0000003728007209 */ /* 0x000fe20007810000 */
[--C-:B------:R-:W-:Y:S01]  /*f1a0*/  FFMA.FTZ R14, R14, UR11, -R63.reuse ;  /* 0x0000000b0e0e7c23 */ /* 0x100fe2000801083f */
[----:B------:R-:W-:Y:S01]  /*f1b0*/  FSEL R55, R3, -INF , !P2 ;  /* 0xff80000003377808 */ /* 0x000fe20005000000 */
[--C-:B------:R-:W-:Y:S01]  /*f1c0*/  FFMA.FTZ R21, R21, UR11, -R63.reuse ;  /* 0x0000000b15157c23 */ /* 0x100fe2000801083f */
[----:B------:R-:W-:Y:S01]  /*f1d0*/  FMNMX.FTZ R0, R41, R0, !PT ;  /* 0x0000000029007209 */ /* 0x000fe20007810000 */
[----:B------:R-:W3:Y:S01]  /*f1e0*/  MUFU.EX2 R184, R184 ;  /* 0x000000b800b87308 */ /* 0x000ee20000000800 */
[--C-:B------:R-:W-:Y:S01]  /*f1f0*/  FFMA.FTZ R15, R15, UR11, -R63.reuse ;  /* 0x0000000b0f0f7c23 */ /* 0x100fe2000801083f */
[--C-:B------:R-:W-:Y:S01]  /*f200*/  FFMA.FTZ R10, R10, UR11, -R63.reuse ;  /* 0x0000000b0a0a7c23 */ /* 0x100fe2000801083f */
[----:B------:R-:W-:Y:S01]  /*f210*/  FMNMX.FTZ R0, R43, R0, !PT ;  /* 0x000000002b007209 */ /* 0x000fe20007810000 */
[--C-:B------:R-:W-:Y:S01]  /*f220*/  FFMA.FTZ R9, R9, UR11, -R63.reuse ;  /* 0x0000000b09097c23 */ /* 0x100fe2000801083f */
[----:B------:R-:W-:-:S02]  /*f230*/  FFMA.FTZ R8, R8, UR11, -R63 ;  /* 0x0000000b08087c23 */ /* 0x000fc4000801083f */
[----:B------:R-:W-:Y:S01]  /*f240*/  FMNMX.FTZ R3, R55, R0, !PT ;  /* 0x0000000037037209 */ /* 0x000fe20007810000 */
[----:B------:R-:W-:Y:S03]  /*f250*/  MUFU.EX2 R172, R13 ;  /* 0x0000000d00ac7308 */ /* 0x000fe60000000800 */
[----:B------:R-:W-:-:S04]  /*f260*/  FMNMX.FTZ R7, R54, R3, !PT ;  /* 0x0000000336077209 */ /* 0x000fc80007810000 */
[----:B------:R-:W-:Y:S01]  /*f270*/  FMNMX.FTZ R7, R6, R7, !PT ;  /* 0x0000000706077209 */ /* 0x000fe20007810000 */
[----:B------:R-:W4:Y:S03]  /*f280*/  MUFU.EX2 R49, R49 ;  /* 0x0000003100317308 */ /* 0x000f260000000800 */
[----:B------:R-:W-:-:S04]  /*f290*/  FMNMX.FTZ R7, R46, R7, !PT ;  /* 0x000000072e077209 */ /* 0x000fc80007810000 */
[----:B------:R-:W-:Y:S01]  /*f2a0*/  FMNMX.FTZ R0, R44, R7, !PT ;  /* 0x000000072c007209 */ /* 0x000fe20007810000 */
[----:B------:R0:W-:Y:S01]  /*f2b0*/  MUFU.EX2 R168, R11 ;  /* 0x0000000b00a87308 */ /* 0x0001e20000000800 */
[----:B------:R-:W-:-:S03]  /*f2c0*/  FFMA.FTZ R7, R50, UR11, -R63 ;  /* 0x0000000b32077c23 */ /* 0x000fc6000801083f */
[----:B------:R-:W5:Y:S04]  /*f2d0*/  SHFL.BFLY PT, R53, R0, 0x2, 0x1f ;  /* 0x0c401f0000357f89 */ /* 0x000f6800000e0000 */
[----:B------:R-:W4:Y:S01]  /*f2e0*/  MUFU.EX2 R186, R186 ;  /* 0x000000ba00ba7308 */ /* 0x000f220000000800 */
[----:B0-----:R-:W-:Y:S01]  /*f2f0*/  FADD.FTZ R11, R188, R45 ;  /* 0x0000002dbc0b7221 */ /* 0x001fe20000010000 */
[----:B------:R-:W-:-:S06]  /*f300*/  F2FP.BF16.F32.PACK_AB R188, R45, R188 ;  /* 0x000000bc2dbc723e */ /* 0x000fcc00000010ff */
[----:B------:R1:W-:Y:S08]  /*f310*/  MUFU.EX2 R59, R12 ;  /* 0x0000000c003b7308 */ /* 0x0003f00000000800 */
[----:B------:R-:W0:Y:S01]  /*f320*/  MUFU.EX2 R51, R51 ;  /* 0x0000003300337308 */ /* 0x000e220000000800 */
[----:B-1----:R-:W-:Y:S01]  /*f330*/  FADD.FTZ R12, R190, R11 ;  /* 0x0000000bbe0c7221 */ /* 0x002fe20000010000 */
[----:B--2---:R-:W-:-:S02]  /*f340*/  F2FP.BF16.F32.PACK_AB R190, R47, R190 ;  /* 0x000000be2fbe723e */ /* 0x004fc400000010ff */
[----:B-----5:R-:W-:Y:S01]  /*f350*/  FMNMX.FTZ R53, R0, R53, !PT ;  /* 0x0000003500357209 */ /* 0x020fe20007810000 */
[----:B------:R-:W-:-:S03]  /*f360*/  FADD.FTZ R11, R47, R12 ;  /* 0x0000000c2f0b7221 */ /* 0x000fc60000010000 */
[----:B------:R-:W1:Y:S01]  /*f370*/  MUFU.EX2 R180, R180 ;  /* 0x000000b400b47308 */ /* 0x000e620000000800 */
[----:B------:R-:W2:Y:S01]  /*f380*/  SHFL.BFLY PT, R0, R53, 0x1, 0x1f ;  /* 0x0c201f0035007f89 */ /* 0x000ea200000e0000 */
[----:B---3--:R-:W-:Y:S01]  /*f390*/  FADD.FTZ R12, R184, R11 ;  /* 0x0000000bb80c7221 */ /* 0x008fe20000010000 */
[----:B----4-:R-:W-:-:S03]  /*f3a0*/  F2FP.BF16.F32.PACK_AB R184, R49, R184 ;  /* 0x000000b831b8723e */ /* 0x010fc600000010ff */
[----:B------:R-:W-:Y:S02]  /*f3b0*/  FADD.FTZ R11, R49, R12 ;  /* 0x0000000c310b7221 */ /* 0x000fe40000010000 */
[----:B------:R-:W3:Y:S02]  /*f3c0*/  MUFU.EX2 R3, R56 ;  /* 0x0000003800037308 */ /* 0x000ee40000000800 */
[----:B------:R-:W-:Y:S01]  /*f3d0*/  FADD.FTZ R12, R186, R11 ;  /* 0x0000000bba0c7221 */ /* 0x000fe20000010000 */
[----:B0-----:R-:W-:-:S03]  /*f3e0*/  F2FP.BF16.F32.PACK_AB R186, R51, R186 ;  /* 0x000000ba33ba723e */ /* 0x001fc600000010ff */
[----:B------:R-:W-:Y:S02]  /*f3f0*/  FADD.FTZ R11, R51, R12 ;  /* 0x0000000c330b7221 */ /* 0x000fe40000010000 */
[----:B------:R-:W-:Y:S02]  /*f400*/  MUFU.EX2 R182, R182 ;  /* 0x000000b600b67308 */ /* 0x000fe40000000800 */
[----:B-1----:R-:W-:-:S06]  /*f410*/  FADD.FTZ R12, R180, R11 ;  /* 0x0000000bb40c7221 */ /* 0x002fcc0000010000 */
[----:B------:R-:W-:Y:S01]  /*f420*/  MUFU.EX2 R7, R7 ;  /* 0x0000000700077308 */ /* 0x000fe20000000800 */
[----:B--2---:R-:W-:Y:S01]  /*f430*/  FMNMX.FTZ R0, R53, R0, !PT ;  /* 0x0000000035007209 */ /* 0x004fe20007810000 */
[C---:B---3--:R-:W-:Y:S01]  /*f440*/  FADD.FTZ R61, R3.reuse, R12 ;  /* 0x0000000c033d7221 */ /* 0x048fe20000010000 */
[----:B------:R-:W-:Y:S02]  /*f450*/  F2FP.BF16.F32.PACK_AB R180, R3, R180 ;  /* 0x000000b403b4723e */ /* 0x000fe400000010ff */
[C---:B------:R-:W-:Y:S01]  /*f460*/  FSETP.NEU.FTZ.AND P2, PT, R0.reuse, -INF , PT ;  /* 0xff8000000000780b */ /* 0x040fe20003f5d000 */
[----:B------:R-:W-:Y:S02]  /*f470*/  FMUL.FTZ R13, R0, UR11 ;  /* 0x0000000b000d7c20 */ /* 0x000fe40008410000 */
[----:B------:R-:W-:Y:S03]  /*f480*/  MUFU.EX2 R176, R176 ;  /* 0x000000b000b07308 */ /* 0x000fe60000000800 */
[----:B------:R-:W-:-:S02]  /*f490*/  FSEL R53, R13, RZ, P2 ;  /* 0x000000ff0d357208 */ /* 0x000fc40001000000 */
[----:B------:R-:W-:-:S03]  /*f4a0*/  PLOP3.LUT P2, PT, PT, PT, UP1, 0x40, 0x0 ;  /* 0x000000000000781c */ /* 0x000fc60003f4e818 */
        /* <DEDUP_REMOVED lines=25> */
[----:B------:R-:W-:-:S05]  /*f640*/  FFMA.FTZ R44, R44, UR11, -R53 ;  /* 0x0000000b2c2c7c23 */ /* 0x000fca0008010835 */
[----:B------:R-:W2:Y:S01]  /*f650*/  MUFU.EX2 R27, R27 ;  /* 0x0000001b001b7308 */ /* 0x000ea20000000800 */
[----:B0-----:R-:W-:Y:S01]  /*f660*/  FADD.FTZ R11, R42, R25 ;  /* 0x000000192a0b7221 */ /* 0x001fe20000010000 */
[----:B------:R-:W-:-:S06]  /*f670*/  F2FP.BF16.F32.PACK_AB R189, R25, R42 ;  /* 0x0000002a19bd723e */ /* 0x000fcc00000010ff */
[----:B------:R-:W0:Y:S01]  /*f680*/  MUFU.EX2 R28, R28 ;  /* 0x0000001c001c7308 */ /* 0x000e220000000800 */
[----:B-1----:R-:W-:-:S07]  /*f690*/  FADD.FTZ R12, R26, R11 ;  /* 0x0000000b1a0c7221 */ /* 0x002fce0000010000 */
[----:B------:R-:W1:Y:S01]  /*f6a0*/  MUFU.EX2 R29, R29 ;  /* 0x0000001d001d7308 */ /* 0x000e620000000800 */
[C---:B--2---:R-:W-:Y:S01]  /*f6b0*/  FADD.FTZ R11, R27.reuse, R12 ;  /* 0x0000000c1b0b7221 */ /* 0x044fe20000010000 */
[----:B------:R-:W-:-:S06]  /*f6c0*/  F2FP.BF16.F32.PACK_AB R191, R27, R26 ;  /* 0x0000001a1bbf723e */ /* 0x000fcc00000010ff */
[----:B------:R-:W-:Y:S01]  /*f6d0*/  MUFU.EX2 R30, R30 ;  /* 0x0000001e001e7308 */ /* 0x000fe20000000800 */
[----:B0-----:R-:W-:Y:S01]  /*f6e0*/  FADD.FTZ R12, R28, R11 ;  /* 0x0000000b1c0c7221 */ /* 0x001fe20000010000 */
[----:B------:R-:W-:-:S06]  /*f6f0*/  FFMA.FTZ R11, R6, UR11, -R53 ;  /* 0x0000000b060b7c23 */ /* 0x000fcc0008010835 */
[----:B------:R-:W0:Y:S01]  /*f700*/  MUFU.EX2 R57, R24 ;  /* 0x0000001800397308 */ /* 0x000e220000000800 */
[----:B-1----:R-:W-:-:S07]  /*f710*/  F2FP.BF16.F32.PACK_AB R185, R29, R28 ;  /* 0x0000001c1db9723e */ /* 0x002fce00000010ff */
[----:B------:R1:W-:Y:S08]  /*f720*/  MUFU.EX2 R13, R20 ;  /* 0x00000014000d7308 */ /* 0x0003f00000000800 */
[----:B------:R-:W2:Y:S01]  /*f730*/  MUFU.EX2 R31, R31 ;  /* 0x0000001f001f7308 */ /* 0x000ea20000000800 */
[----:B-1----:R-:W-:Y:S01]  /*f740*/  FADD.FTZ R20, R182, R61 ;  /* 0x0000003db6147221 */ /* 0x002fe20000010000 */
[----:B------:R-:W-:-:S03]  /*f750*/  F2FP.BF16.F32.PACK_AB R182, R7, R182 ;  /* 0x000000b607b6723e */ /* 0x000fc600000010ff */
[----:B------:R-:W-:-:S03]  /*f760*/  FADD.FTZ R61, R7, R20 ;  /* 0x00000014073d7221 */ /* 0x000fc60000010000 */
[----:B------:R-:W1:Y:S01]  /*f770*/  MUFU.EX2 R14, R14 ;  /* 0x0000000e000e7308 */ /* 0x000e620000000800 */
[----:B------:R-:W-:Y:S01]  /*f780*/  FADD.FTZ R20, R176, R61 ;  /* 0x0000003db0147221 */ /* 0x000fe20000010000 */
[----:B------:R-:W-:Y:S01]  /*f790*/  FADD.FTZ R61, R29, R12 ;  /* 0x0000000c1d3d7221 */ /* 0x000fe20000010000 */
[C---:B0-----:R-:W-:Y:S02]  /*f7a0*/  F2FP.BF16.F32.PACK_AB R176, R57.reuse, R176 ;  /* 0x000000b039b0723e */ /* 0x041fe400000010ff */
[----:B------:R-:W-:Y:S01]  /*f7b0*/  FADD.FTZ R63, R57, R20 ;  /* 0x00000014393f7221 */ /* 0x000fe20000010000 */
[----:B------:R-:W-:Y:S02]  /*f7c0*/  FADD.FTZ R6, R30, R61 ;  /* 0x0000003d1e067221 */ /* 0x000fe40000010000 */
[----:B------:R-:W0:Y:S01]  /*f7d0*/  MUFU.EX2 R32, R32 ;  /* 0x0000002000207308 */ /* 0x000e220000000800 */
[C---:B--2---:R-:W-:Y:S01]  /*f7e0*/  F2FP.BF16.F32.PACK_AB R187, R31.reuse, R30 ;  /* 0x0000001e1fbb723e */ /* 0x044fe200000010ff */
[----:B------:R-:W-:-:S06]  /*f7f0*/  FADD.FTZ R61, R31, R6 ;  /* 0x000000061f3d7221 */ /* 0x000fcc0000010000 */
        /* <DEDUP_REMOVED lines=13> */
[----:B------:R-:W-:Y:S02]  /*f8d0*/  F2FP.BF16.F32.PACK_AB R172, R172, R15 ;  /* 0x0000000facac723e */ /* 0x000fe400000010ff */
[----:B------:R-:W0:Y:S01]  /*f8e0*/  MUFU.EX2 R10, R10 ;  /* 0x0000000a000a7308 */ /* 0x000e220000000800 */
[----:B--2---:R-:W-:-:S07]  /*f8f0*/  FADD.FTZ R6, R34, R45 ;  /* 0x0000002d22067221 */ /* 0x004fce0000010000 */
[----:B------:R-:W2:Y:S01]  /*f900*/  MUFU.EX2 R36, R36 ;  /* 0x0000002400247308 */ /* 0x000ea20000000800 */
[C---:B-1----:R-:W-:Y:S01]  /*f910*/  FADD.FTZ R3, R35.reuse, R6 ;  /* 0x0000000623037221 */ /* 0x042fe20000010000 */
[----:B------:R-:W-:-:S06]  /*f920*/  F2FP.BF16.F32.PACK_AB R183, R35, R34 ;  /* 0x0000002223b7723e */ /* 0x000fcc00000010ff */
[----:B------:R-:W1:Y:S01]  /*f930*/  MUFU.EX2 R37, R37 ;  /* 0x0000002500257308 */ /* 0x000e620000000800 */
[----:B0-----:R-:W-:Y:S01]  /*f940*/  FADD.FTZ R20, R10, R53 ;  /* 0x000000350a147221 */ /* 0x001fe20000010000 */
[----:B------:R-:W-:-:S03]  /*f950*/  F2FP.BF16.F32.PACK_AB R174, R59, R10 ;  /* 0x0000000a3bae723e */ /* 0x000fc600000010ff */
[----:B------:R-:W-:-:S03]  /*f960*/  FADD.FTZ R20, R59, R20 ;  /* 0x000000143b147221 */ /* 0x000fc60000010000 */
[----:B------:R-:W0:Y:S01]  /*f970*/  MUFU.EX2 R9, R9 ;  /* 0x0000000900097308 */ /* 0x000e220000000800 */
[----:B--2---:R-:W-:-:S07]  /*f980*/  FADD.FTZ R6, R36, R3 ;  /* 0x0000000324067221 */ /* 0x004fce0000010000 */
        /* <DEDUP_REMOVED lines=14> */
[C---:B------:R-:W-:Y:S01]  /*fa70*/  F2FP.BF16.F32.PACK_AB R170, R13.reuse, R8 ;  /* 0x000000080daa723e */ /* 0x040fe200000010ff */
[----:B------:R-:W-:Y:S02]  /*fa80*/  VIADD R7, R72, 0xfffffffe ;  /* 0xfffffffe48077836 */ /* 0x000fe40000000000 */
[----:B------:R-:W-:-:S03]  /*fa90*/  FADD.FTZ R6, R13, R10 ;  /* 0x0000000a0d067221 */ /* 0x000fc60000010000 */
        /* <DEDUP_REMOVED lines=29> */
.L_x_4780:
[----:B------:R-:W-:-:S11]  /*fc70*/  UISETP.NE.AND UP2, UPT, UR5, 0x1, UPT ;  /* 0x000000010500788c */ /* 0x000fd6000bf45270 */
[----:B------:R-:W-:Y:S02]  /*fc80*/  @UP2 ULDC.64 UR6, c[0x0][0x9e8] ;  /* 0x00027a0000062ab9 */ /* 0x000fe40000000a00 */
[----:B------:R-:W-:-:S04]  /*fc90*/  UIMAD.WIDE.U32 UR14, UR10, UR6, URZ ;  /* 0x000000060a0e72a5 */ /* 0x000fc8000f8e003f */
[----:B------:R-:W-:-:S12]  /*fca0*/  @UP2 USHF.R.U32.HI UR10, URZ, UR7, UR15 ;  /* 0x000000073f0a2299 */ /* 0x000fd8000801160f */
.L_x_4781:
[----:B------:R-:W-:-:S04]  /*fcb0*/  UIMAD UR5, UR10, UR5, UR5 ;  /* 0x000000050a0572a4 */ /* 0x000fc8000f8e0205 */
[----:B------:R-:W-:-:S04]  /*fcc0*/  UISETP.LT.AND UP2, UPT, UR4, UR5, UPT ;  /* 0x000000050400728c */ /* 0x000fc8000bf41270 */
[----:B------:R-:W-:-:S12]  /*fcd0*/  USEL UR4, UR4, UR5, UP2 ;  /* 0x0000000504047287 */ /* 0x000fd80009000000 */
.L_x_4779:
        /* <DEDUP_REMOVED lines=62> */
[----:B------:R-:W-:-:S05]  /*100c0*/  ULDC UR59, c[0x0][0x988] ;  /* 0x00026200003b7ab9 */ /* 0x000fca0000000800 */
.L_x_4799:
[----:B------:R-:W-:-:S04]  /*100d0*/  UIADD3 UR5, UR38, 0x1, URZ ;  /* 0x0000000126057890 */ /* 0x000fc8000fffe03f */
[----:B------:R-:W-:-:S04]  /*100e0*/  UISETP.NE.AND UP2, UPT, UR5, 0x2, UPT ;  /* 0x000000020500788c */ /* 0x000fc8000bf45270 */
[----:B------:R-:W-:Y:S02]  /*100f0*/  USEL UR37, URZ, 0x1, UP2 ;  /* 0x000000013f257887 */ /* 0x000fe40009000000 */
[----:B------:R-:W-:Y:S02]  /*10100*/  USEL UR5, UR5, URZ, UP2 ;  /* 0x0000003f05057287 */ /* 0x000fe40009000000 */
[----:B------:R-:W-:Y:S01]  /*10110*/  ULOP3.LUT UR37, UR60, UR37, URZ, 0x3c, !UPT ;  /* 0x000000253c257292 */ /* 0x000fe2000f8e3c3f */
[----:B------:R-:W-:Y:S11]  /*10120*/  @!P0 BRA `(.L_x_4783) ;  /* 0x0000000000048947 */ /* 0x000ff60003800000 */
[----:B------:R-:W-:Y:S01]  /*10130*/  BPT.TRAP 0x1 ;  /* 0x000000040000795c */ /* 0x000fe20000300000 */
.L_x_4783:
[----:B------:R-:W-:Y:S01]  /*10140*/  ULEA UR7, UR5, UR39, 0x3 ;  /* 0x0000002705077291 */ /* 0x000fe2000f8e183f */
[----:B------:R-:W-:-:S05]  /*10150*/  IMAD.U32 R9, RZ, RZ, UR37 ;  /* 0x00000025ff097e24 */ /* 0x000fca000f8e00ff */
[----:B------:R-:W-:-:S04]  /*10160*/  SHF.L.U32 R9, R9, 0x1f, RZ ;  /* 0x0000001f09097819 */ /* 0x000fc800000006ff */
[----:B------:R0:W1:Y:S01]  /*10170*/  SYNCS.PHASECHK.TRANS64.TRYWAIT P2, [UR7+0x30830], R9 ;  /* 0x03083009ff0075a7 */ /* 0x0000620008040147 */
[----:B------:R-:W-:Y:S05]  /*10180*/  @!P0 BRA `(.L_x_4784) ;  /* 0x0000000000048947 */ /* 0x000fea0003800000 */
[----:B------:R-:W-:Y:S01]  /*10190*/  BPT.TRAP 0x1 ;  /* 0x000000040000795c */ /* 0x000fe20000300000 */
.L_x_4784:
[-C--:B------:R-:W-:Y:S01]  /*101a0*/  FMUL.FTZ R24, R24, R11.reuse ;  /* 0x0000000b18187220 */ /* 0x080fe20000410000 */
[----:B------:R-:W-:Y:S01]  /*101b0*/  FMUL.FTZ R25, R25, R11 ;  /* 0x0000000b19197220 */ /* 0x000fe20000410000 */
[----:B-1----:R-:W-:Y:S06]  /*101c0*/  @P2 BRA `(.L_x_4785) ;  /* 0x0000000000082947 */ /* 0x002fec0003800000 */
[----:B------:R-:W1:Y:S02]  /*101d0*/  SYNCS.PHASECHK.TRANS64.TRYWAIT P2, [UR7+0x30830], R9 ;  /* 0x03083009ff0075a7 */ /* 0x000e640008040147 */
[----:B-1----:R-:W-:Y:S05]  /*101e0*/  @!P2 BRA `(.L_x_4786) ;  /* 0x0000017c00d8a947 */ /* 0x002fea0003800000 */
.L_x_4785:
        /* <DEDUP_REMOVED lines=125> */
[----:B------:R-:W-:Y:S01]  /*109c0*/  UIADD3 UR50, UR6, 0x606, URZ ;  /* 0x0000060606327890 */ /* 0x000fe2000fffe03f */
[----:B------:R-:W-:Y:S01]  /*109d0*/  FMUL.FTZ R119, R119, R8 ;  /* 0x0000000877777220 */ /* 0x000fe20000410000 */
[----:B------:R-:W-:Y:S01]  /*109e0*/  UMOV UR48, UR52 ;  /* 0x0000003400307c82 */ /* 0x000fe20008000000 */
[----:B------:R-:W-:Y:S01]  /*109f0*/  UMOV UR49, UR53 ;  /* 0x0000003500317c82 */ /* 0x000fe20008000000 */
[----:B------:R-:W-:Y:S01]  /*10a00*/  UMOV UR51, 0x40000040 ;  /* 0x4000004000337882 */ /* 0x000fe20000000000 */
        /* <DEDUP_REMOVED lines=33> */
.L_x_4787:
[----:B------:R-:W-:Y:S01]  /*10c20*/  ULEA UR6, UR38, UR39, 0x3 ;  /* 0x0000002726067291 */ /* 0x000fe2000f8e183f */
[----:B------:R-:W-:-:S05]  /*10c30*/  IMAD.U32 R8, RZ, RZ, UR60 ;  /* 0x0000003cff087e24 */ /* 0x000fca000f8e00ff */
[----:B------:R-:W-:-:S04]  /*10c40*/  SHF.L.U32 R8, R8, 0x1f, RZ ;  /* 0x0000001f08087819 */ /* 0x000fc800000006ff */
[----:B------:R2:W3:Y:S01]  /*10c50*/  SYNCS.PHASECHK.TRANS64.TRYWAIT P2, [UR6+0x30850], R8 ;  /* 0x03085008ff0075a7 */ /* 0x0004e20008040146 */
[----:B------:R-:W-:Y:S05]  /*10c60*/  @!P0 BRA `(.L_x_4788) ;  /* 0x0000000000048947 */ /* 0x000fea0003800000 */
[----:B------:R-:W-:Y:S01]  /*10c70*/  BPT.TRAP 0x1 ;  /* 0x000000040000795c */ /* 0x000fe20000300000 */
.L_x_4788:
[----:B---3--:R-:W-:Y:S05]  /*10c80*/  @P2 BRA `(.L_x_4789) ;  /* 0x0000000000082947 */ /* 0x008fea0003800000 */
[----:B------:R-:W3:Y:S02]  /*10c90*/  SYNCS.PHASECHK.TRANS64.TRYWAIT P2, [UR6+0x30850], R8 ;  /* 0x03085008ff0075a7 */ /* 0x000ee40008040146 */
[----:B---3--:R-:W-:Y:S05]  /*10ca0*/  @!P2 BRA `(.L_x_4790) ;  /* 0x000001740040a947 */ /* 0x008fea0003800000 */
.L_x_4789:
[----:B------:R-:W-:Y:S01]  /*10cb0*/  UIADD3 UR10, UR39, 0x400, URZ ;  /* 0x00000400270a7890 */ /* 0x000fe2000fffe03f */
[----:B------:R-:W-:Y:S01]  /*10cc0*/  WARPGROUP.ARRIVE ;  /* 0x00000000000079c5 */ /* 0x000fe20000000000 */
[----:B------:R-:W-:Y:S01]  /*10cd0*/  UMOV UR11, 0x40000040 ;  /* 0x40000040000b7882 */ /* 0x000fe20000000000 */
[----:B------:R-:W-:Y:S01]  /*10ce0*/  PLOP3.LUT P2, PT, PT, PT, UP0, 0x80, 0x0 ;  /* 0x000000000000781c */ /* 0x000fe20003f4f008 */
[----:B------:R-:W-:Y:S01]  /*10cf0*/  USHF.R.U32.HI UR10, URZ, 0x4, UR10 ;  /* 0x000000043f0a7899 */ /* 0x000fe2000801160a */
[----:B-1----:R-:W-:Y:S01]  /*10d00*/  FMUL.FTZ R10, R122, UR4 ;  /* 0x000000047a0a7c20 */ /* 0x002fe20008410000 */
        /* <DEDUP_REMOVED lines=11> */
[----:B0-----:R-:W-:Y:S02]  /*10dc0*/  IMAD.U32 R9, RZ, RZ, UR7 ;  /* 0x00000007ff097e24 */ /* 0x001fe4000f8e00ff */
        /* <DEDUP_REMOVED lines=11> */
[----:B------:R-:W-:-:S02]  /*10e80*/  @!P1 VIADD R9, R9, 0x30840 ;  /* 0x0003084009099836 */ /* 0x000fc40000000000 */
        /* <DEDUP_REMOVED lines=33> */
[----:B------:R-:W-:Y:S01]  /*110a0*/  @!P1 PRMT R9, RZ, 0x654, R9 ;  /* 0x00000654ff099816 */ /* 0x000fe20000000009 */
[----:B------:R-:W-:-:S02]  /*110b0*/  IMAD R162, R7, -0x60, RZ ;  /* 0xffffffa007a27824 */ /* 0x000fc400078e02ff */
[----:B------:R-:W-:Y:S01]  /*110c0*/  FMUL.FTZ R158, R167, UR4 ;  /* 0x00000004a79e7c20 */ /* 0x000fe20008410000 */
[----:B------:R-:W0:Y:S01]  /*110d0*/  MUFU.TANH R12, R12 ;  /* 0x0000000c000c7308 */ /* 0x000e220000002400 */
[----:B------:R-:W-:Y:S01]  /*110e0*/  ULDC UR15, c[0x0][0x9e0] ;  /* 0x00027800000f7ab9 */ /* 0x000fe20000000800 */
[----:B------:R-:W-:-:S06]  /*110f0*/  IMAD.IADD R157, R162, 0x1, -R23 ;  /* 0x00000001a29d7824 */ /* 0x000fcc00078e0a17 */
[----:B------:R-:W1:Y:S08]  /*11100*/  MUFU.TANH R13, R13 ;  /* 0x0000000d000d7308 */ /* 0x000e700000002400 */
        /* <DEDUP_REMOVED lines=70> */
[----:B--2---:R-:W-:Y:S01]  /*11570*/  @P2 IMAD.HI.U32 R8, R160, UR10, RZ ;  /* 0x0000000aa0082c27 */ /* 0x004fe2000f8e00ff */
[----:B------:R-:W-:Y:S01]  /*11580*/  @UP0 ULDC UR10, c[0x0][0x450] ;  /* 0x00011400000a0ab9 */ /* 0x000fe20000000800 */
[----:B------:R-:W-:-:S03]  /*11590*/  PLOP3.LUT P2, PT, PT, PT, UP1, 0x40, 0x0 ;  /* 0x000000000000781c */ /* 0x000fc60003f4e818 */
[----:B------:R-:W-:-:S05]  /*115a0*/  @P3 SHF.R.U32.HI R160, RZ, UR10, R8 ;  /* 0x0000000affa03c19 */ /* 0x000fca0008011608 */
[----:B------:R-:W2:Y:S01]  /*115b0*/  SHFL.IDX PT, R8, R160, RZ, 0x1c1f ;  /* 0x001c1fffa0087589 */ /* 0x000ea200000e0000 */
[----:B------:R-:W-:Y:S02]  /*115c0*/  WARPGROUP.DEPBAR.LE gsb0, 0x0 ;  /* 0x00008000000079c5 */ /* 0x000fe40000010000 */
[----:B------:R5:W-:Y:S02]  /*115d0*/  @!P1 SYNCS.ARRIVE.TRANS64.RED.A1T0 RZ, [R9+URZ], RZ ;  /* 0x000000ff09ff99a7 */ /* 0x000be4000810043f */
[----:B-----5:R-:W-:-:S04]  /*115e0*/  IADD3 R9, -R23, 0x1, R162 ;  /* 0x0000000117097810 */ /* 0x020fc80007ffe1a2 */
[----:B------:R-:W-:-:S05]  /*115f0*/  IADD3 R9, -R19, R9, R22 ;  /* 0x0000000913097210 */ /* 0x000fca0007ffe116 */
[C---:B------:R-:W-:Y:S02]  /*11600*/  VIADD R166, R9.reuse, UR15 ;  /* 0x0000000f09a67c36 */ /* 0x040fe40008000000 */
[----:B------:R-:W-:Y:S02]  /*11610*/  VIADD R165, R9, UR58 ;  /* 0x0000003a09a57c36 */ /* 0x000fe40008000000 */
[--C-:B--2---:R-:W-:Y:S02]  /*11620*/  IMAD.IADD R164, R166, 0x1, R8.reuse ;  /* 0x00000001a6a47824 */ /* 0x104fe400078e0208 */
        /* <DEDUP_REMOVED lines=14> */
.L_x_4793:
[----:B------:R-:W-:-:S05]  /*11710*/  IMAD.U32 R168, RZ, RZ, UR55 ;  /* 0x00000037ffa87e24 */ /* 0x000fca000f8e00ff */
[----:B------:R-:W-:-:S13]  /*11720*/  ISETP.NE.AND P2, PT, R168, 0x1, PT ;  /* 0x00000001a800780c */ /* 0x000fda0003f45270 */
[----:B------:R-:W0:Y:S02]  /*11730*/  @P2 LDC.64 R8, c[0x0][0x9e8] ;  /* 0x00027a00ff082b82 */ /* 0x000e240000000a00 */
[----:B0-----:R-:W-:-:S05]  /*11740*/  @P2 IMAD.HI.U32 R8, R167, R8, RZ ;  /* 0x00000008a7082227 */ /* 0x001fca00078e00ff */
[----:B------:R-:W-:-:S07]  /*11750*/  @P2 SHF.R.U32.HI R167, RZ, R9, R8 ;  /* 0x00000009ffa72219 */ /* 0x000fce0000011608 */
.L_x_4794:
[----:B------:R-:W-:Y:S05]  /*11760*/  BSYNC B0 ;  /* 0x0000000000007941 */ /* 0x000fea0003800000 */
.L_x_4792:
[----:B------:R-:W-:-:S05]  /*11770*/  IMAD R167, R167, R168, R157 ;  /* 0x000000a8a7a77224 */ /* 0x000fca00078e029d */
[----:B------:R-:W-:Y:S02]  /*11780*/  VIADDMNMX R164, R167, R168, R164, PT ;  /* 0x000000a8a7a47246 */ /* 0x000fe400038001a4 */
[----:B------:R-:W-:-:S07]  /*11790*/  VIMNMX R163, R163, R167, !PT ;  /* 0x000000a7a3a37248 */ /* 0x000fce0007fe0100 */
.L_x_4791:
        /* <DEDUP_REMOVED lines=153> */
.L_x_4797:
[----:B------:R-:W-:-:S05]  /*12130*/  IMAD.U32 R160, RZ, RZ, UR55 ;  /* 0x00000037ffa07e24 */ /* 0x000fca000f8e00ff */
[----:B------:R-:W-:-:S13]  /*12140*/  ISETP.NE.AND P6, PT, R160, 0x1, PT ;  /* 0x00000001a000780c */ /* 0x000fda0003fc5270 */
[----:B------:R-:W0:Y:S02]  /*12150*/  @P6 LDC.64 R8, c[0x0][0x9e8] ;  /* 0x00027a00ff086b82 */ /* 0x000e240000000a00 */
[----:B0-----:R-:W-:-:S05]  /*12160*/  @P6 IMAD.HI.U32 R8, R163, R8, RZ ;  /* 0x00000008a3086227 */ /* 0x001fca00078e00ff */
[----:B------:R-:W-:-:S07]  /*12170*/  @P6 SHF.R.U32.HI R163, RZ, R9, R8 ;  /* 0x00000009ffa36219 */ /* 0x000fce0000011608 */
.L_x_4798:
[----:B------:R-:W-:Y:S05]  /*12180*/  BSYNC B0 ;  /* 0x0000000000007941 */ /* 0x000fea0003800000 */
.L_x_4796:
[----:B------:R-:W-:-:S05]  /*12190*/  IMAD R157, R163, R160, R157 ;  /* 0x000000a0a39d7224 */ /* 0x000fca00078e029d */
[----:B------:R-:W-:Y:S02]  /*121a0*/  VIADDMNMX R166, R157, R160, R166, PT ;  /* 0x000000a09da67246 */ /* 0x000fe400038001a6 */
[----:B------:R-:W-:-:S07]  /*121b0*/  VIMNMX R165, R165, R157, !PT ;  /* 0x0000009da5a57248 */ /* 0x000fce0007fe0100 */
.L_x_4795:
[C---:B------:R-:W-:Y:S01]  /*121c0*/  ISETP.GT.AND P2, PT, R165.reuse, 0x1, !P2 ;  /* 0x00000001a500780c */ /* 0x040fe20005744270 */
[----:B------:R-:W-:Y:S01]  /*121d0*/  UMOV UR11, UR59 ;  /* 0x0000003b000b7c82 */ /* 0x000fe20008000000 */
[----:B------:R-:W-:Y:S01]  /*121e0*/  ISETP.GT.AND P3, PT, R165, 0x8, !P3 ;  /* 0x00000008a500780c */ /* 0x000fe20005f64270 */
[----:B------:R-:W-:Y:S01]  /*121f0*/  UMOV UR60, UR37 ;  /* 0x00000025003c7c82 */ /* 0x000fe20008000000 */
[C---:B------:R-:W-:Y:S01]  /*12200*/  ISETP.LT.OR P2, PT, R166.reuse, 0x2, P2 ;  /* 0x00000002a600780c */ /* 0x040fe20001741670 */
[----:B------:R-:W-:Y:S01]  /*12210*/  UMOV UR38, UR5 ;  /* 0x0000000500267c82 */ /* 0x000fe20008000000 */
[----:B------:R-:W-:Y:S02]  /*12220*/  ISETP.LT.OR P3, PT, R166, 0x9, P3 ;  /* 0x00000009a600780c */ /* 0x000fe40001f61670 */
[----:B------:R-:W-:Y:S02]  /*12230*/  FSEL R8, R11, -INF , !P2 ;  /* 0xff8000000b087808 */ /* 0x000fe40005000000 */
[----:B------:R-:W-:-:S02]  /*12240*/  LOP3.LUT P2, RZ, R18, 0x4, RZ, 0xc0, !PT ;  /* 0x0000000412ff7812 */ /* 0x000fc4000784c0ff */
[----:B------:R-:W-:Y:S02]  /*12250*/  FSEL R14, R14, -INF , !P3 ;  /* 0xff8000000e0e7808 */ /* 0x000fe40005800000 */
[----:B------:R-:W-:Y:S02]  /*12260*/  ISETP.GT.AND P2, PT, R165, 0x9, !P2 ;  /* 0x00000009a500780c */ /* 0x000fe40005744270 */
[----:B------:R-:W-:Y:S02]  /*12270*/  LOP3.LUT P3, RZ, R18, 0x20000, RZ, 0xc0, !PT ;  /* 0x0002000012ff7812 */ /* 0x000fe4000786c0ff */
[----:B------:R-:W-:Y:S02]  /*12280*/  ISETP.LT.OR P2, PT, R166, 0xa, P2 ;  /* 0x0000000aa600780c */ /* 0x000fe40001741670 */
[----:B------:R-:W-:Y:S02]  /*12290*/  LOP3.LUT P6, RZ, R18, 0x10000, RZ, 0xc0, !PT ;  /* 0x0001000012ff7812 */ /* 0x000fe400078cc0ff */
[----:B------:R-:W-:-:S02]  /*122a0*/  FSEL R15, R15, -INF , !P2 ;  /* 0xff8000000f0f7808 */ /* 0x000fc40005000000 */
[----:B------:R-:W-:Y:S02]  /*122b0*/  LOP3.LUT P2, RZ, R18, 0x8, RZ, 0xc0, !PT ;  /* 0x0000000812ff7812 */ /* 0x000fe4000784c0ff */
[----:B------:R-:W-:Y:S02]  /*122c0*/  FMNMX.FTZ R160, R12, R2, !PT ;  /* 0x000000020ca07209 */ /* 0x000fe40007810000 */
[----:B------:R-:W-:Y:S02]  /*122d0*/  ISETP.GT.AND P2, PT, R165, 0x10, !P2 ;  /* 0x00000010a500780c */ /* 0x000fe40005744270 */
[----:B------:R-:W-:Y:S02]  /*122e0*/  FMNMX.FTZ R9, R13, R160, !PT ;  /* 0x000000a00d097209 */ /* 0x000fe40007810000 */
[----:B------:R-:W-:Y:S02]  /*122f0*/  ISETP.LT.OR P2, PT, R166, 0x11, P2 ;  /* 0x00000011a600780c */ /* 0x000fe40001741670 */
[----:B------:R-:W-:-:S02]  /*12300*/  FMNMX.FTZ R160, R20, R9, !PT ;  /* 0x0000000914a07209 */ /* 0x000fc40007810000 */
        /* <DEDUP_REMOVED lines=85> */
[C---:B------:R-:W-:Y:S02]  /*12860*/  ISETP.GT.AND P2, PT, R165.reuse, 0x48, !P3 ;  /* 0x00000048a500780c */ /* 0x040fe40005f44270 */
[----:B------:R-:W-:Y:S02]  /*12870*/  LOP3.LUT P3, RZ, R18, 0x10, RZ, 0xc0, !PT ;  /* 0x0000001012ff7812 */ /* 0x000fe4000786c0ff */
[----:B------:R-:W-:Y:S02]  /*12880*/  ISETP.LT.OR P2, PT, R166, 0x49, P2 ;  /* 0x00000049a600780c */ /* 0x000fe40001741670 */
[----:B------:R-:W-:Y:S02]  /*12890*/  ISETP.GT.AND P3, PT, R165, 0x50, !P3 ;  /* 0x00000050a500780c */ /* 0x000fe40005f64270 */
[----:B------:R-:W-:-:S02]  /*128a0*/  FSEL R148, R148, -INF , !P2 ;  /* 0xff80000094947808 */ /* 0x000fc40005000000 */
[----:B------:R-:W-:Y:S02]  /*128b0*/  ISETP.GT.AND P2, PT, R165, 0x49, !P6 ;  /* 0x00000049a500780c */ /* 0x000fe40007744270 */
[C---:B------:R-:W-:Y:S02]  /*128c0*/  ISETP.LT.OR P3, PT, R166.reuse, 0x51, P3 ;  /* 0x00000051a600780c */ /* 0x040fe40001f61670 */
[----:B------:R-:W-:Y:S02]  /*128d0*/  ISETP.LT.OR P2, PT, R166, 0x4a, P2 ;  /* 0x0000004aa600780c */ /* 0x000fe40001741670 */
[C---:B------:R-:W-:Y:S02]  /*128e0*/  LOP3.LUT P6, RZ, R18.reuse, 0x1, RZ, 0xc0, !PT ;  /* 0x0000000112ff7812 */ /* 0x040fe400078cc0ff */
[----:B------:R-:W-:Y:S02]  /*128f0*/  FSEL R149, R149, -INF , !P2 ;  /* 0xff80000095957808 */ /* 0x000fe40005000000 */
[----:B------:R-:W-:-:S02]  /*12900*/  LOP3.LUT P2, RZ, R18, 0x2, RZ, 0xc0, !PT ;  /* 0x0000000212ff7812 */ /* 0x000fc4000784c0ff */
[----:B------:R-:W-:Y:S02]  /*12910*/  FSEL R152, R152, -INF , !P3 ;  /* 0xff80000098987808 */ /* 0x000fe40005800000 */
[C---:B------:R-:W-:Y:S02]  /*12920*/  ISETP.GT.AND P2, PT, R165.reuse, RZ, !P2 ;  /* 0x000000ffa500720c */ /* 0x040fe40005744270 */
[----:B------:R-:W-:Y:S02]  /*12930*/  ISETP.GT.AND P6, PT, R165, 0x59, !P6 ;  /* 0x00000059a500780c */ /* 0x000fe400077c4270 */
[C---:B------:R-:W-:Y:S02]  /*12940*/  ISETP.LT.OR P2, PT, R166.reuse, 0x1, P2 ;  /* 0x00000001a600780c */ /* 0x040fe40001741670 */
[----:B------:R-:W-:Y:S02]  /*12950*/  ISETP.LT.OR P6, PT, R166, 0x5a, P6 ;  /* 0x0000005aa600780c */ /* 0x000fe400037c1670 */
[----:B------:R-:W-:-:S02]  /*12960*/  FSEL R10, R10, -INF , !P2 ;  /* 0xff8000000a0a7808 */ /* 0x000fc40005000000 */
[----:B------:R-:W-:Y:S02]  /*12970*/  FSETP.NEU.FTZ.AND P2, PT, R9, -INF , PT ;  /* 0xff8000000900780b */ /* 0x000fe40003f5d000 */
[----:B------:R-:W-:Y:S02]  /*12980*/  FSEL R158, R158, -INF , !P6 ;  /* 0xff8000009e9e7808 */ /* 0x000fe40007000000 */
[----:B------:R-:W-:-:S05]  /*12990*/  FSEL R11, R11, RZ, P2 ;  /* 0x000000ff0b0b7208 */ /* 0x000fca0001000000 */
        /* <DEDUP_REMOVED lines=40> */
[----:B------:R0:W-:Y:S03]  /*12c20*/  MUFU.EX2 R21, R127 ;  /* 0x0000007f00157308 */ /* 0x0001e60000000800 */
[----:B------:R-:W-:-:S04]  /*12c30*/  FMNMX.FTZ R123, R142, R123, !PT ;  /* 0x0000007b8e7b7209 */ /* 0x000fc80007810000 */
[----:B------:R-:W-:Y:S01]  /*12c40*/  FMNMX.FTZ R122, R144, R123, !PT ;  /* 0x0000007b907a7209 */ /* 0x000fe20007810000 */
[----:B------:R-:W-:Y:S03]  /*12c50*/  MUFU.EX2 R184, R184 ;  /* 0x000000b800b87308 */ /* 0x000fe60000000800 */
[----:B0-----:R-:W-:-:S04]  /*12c60*/  FMNMX.FTZ R127, R145, R122, !PT ;  /* 0x0000007a917f7209 */ /* 0x001fc80007810000 */
[----:B------:R-:W-:Y:S01]  /*12c70*/  FMNMX.FTZ R122, R148, R127, !PT ;  /* 0x0000007f947a7209 */ /* 0x000fe20007810000 */
[----:B------:R0:W-:Y:S03]  /*12c80*/  MUFU.EX2 R123, R131 ;  /* 0x00000083007b7308 */ /* 0x0001e60000000800 */
[----:B------:R-:W-:-:S04]  /*12c90*/  FMNMX.FTZ R127, R149, R122, !PT ;  /* 0x0000007a957f7209 */ /* 0x000fc80007810000 */
[----:B------:R-:W-:Y:S01]  /*12ca0*/  FMNMX.FTZ R122, R152, R127, !PT ;  /* 0x0000007f987a7209 */ /* 0x000fe20007810000 */
[----:B------:R-:W-:Y:S01]  /*12cb0*/  MUFU.EX2 R20, R20 ;  /* 0x0000001400147308 */ /* 0x000fe20000000800 */
[----:B0-----:R-:W-:Y:S02]  /*12cc0*/  FFMA.FTZ R131, R147, UR11, -R11 ;  /* 0x0000000b93837c23 */ /* 0x001fe4000801080b */
[----:B------:R-:W-:-:S04]  /*12cd0*/  FMNMX.FTZ R127, R153, R122, !PT ;  /* 0x0000007a997f7209 */ /* 0x000fc80007810000 */
[----:B------:R-:W-:Y:S01]  /*12ce0*/  FMNMX.FTZ R127, R156, R127, !PT ;  /* 0x0000007f9c7f7209 */ /* 0x000fe20007810000 */
[----:B------:R-:W-:Y:S03]  /*12cf0*/  MUFU.EX2 R186, R186 ;  /* 0x000000ba00ba7308 */ /* 0x000fe60000000800 */
[----:B------:R-:W-:Y:S01]  /*12d00*/  FMNMX.FTZ R122, R158, R127, !PT ;  /* 0x0000007f9e7a7209 */ /* 0x000fe20007810000 */
[----:B------:R-:W-:-:S04]  /*12d10*/  FFMA.FTZ R127, R139, UR11, -R11 ;  /* 0x0000000b8b7f7c23 */ /* 0x000fc8000801080b */
[----:B------:R-:W0:Y:S01]  /*12d20*/  SHFL.BFLY PT, R135, R122, 0x2, 0x1f ;  /* 0x0c401f007a877f89 */ /* 0x000e2200000e0000 */
[----:B------:R-:W-:Y:S08]  /*12d30*/  MUFU.EX2 R180, R180 ;  /* 0x000000b400b47308 */ /* 0x000ff00000000800 */
[----:B------:R-:W-:Y:S08]  /*12d40*/  MUFU.EX2 R182, R182 ;  /* 0x000000b600b67308 */ /* 0x000ff00000000800 */
[----:B------:R-:W-:Y:S01]  /*12d50*/  MUFU.EX2 R126, R126 ;  /* 0x0000007e007e7308 */ /* 0x000fe20000000800 */
[----:B0-----:R-:W-:Y:S01]  /*12d60*/  FMNMX.FTZ R138, R122, R135, !PT ;  /* 0x000000877a8a7209 */ /* 0x001fe20007810000 */
[----:B------:R-:W-:Y:S01]  /*12d70*/  FFMA.FTZ R135, R155, UR11, -R11 ;  /* 0x0000000b9b877c23 */ /* 0x000fe2000801080b */
[----:B------:R-:W-:-:S05]  /*12d80*/  FSEL R11, R9, RZ, P2 ;  /* 0x000000ff090b7208 */ /* 0x000fca0001000000 */
[----:B------:R-:W-:Y:S01]  /*12d90*/  MUFU.EX2 R176, R176 ;  /* 0x000000b000b07308 */ /* 0x000fe20000000800 */
[----:B------:R-:W0:Y:S01]  /*12da0*/  SHFL.BFLY PT, R139, R138, 0x1, 0x1f ;  /* 0x0c201f008a8b7f89 */ /* 0x000e2200000e0000 */
[----:B------:R-:W-:-:S04]  /*12db0*/  FADD.FTZ R11, -R11, R2 ;  /* 0x000000020b0b7221 */ /* 0x000fc80000010100 */
[----:B------:R-:W-:Y:S02]  /*12dc0*/  FMUL.FTZ R11, R11, UR11 ;  /* 0x0000000b0b0b7c20 */ /* 0x000fe40008410000 */
[----:B------:R-:W-:Y:S08]  /*12dd0*/  MUFU.EX2 R127, R127 ;  /* 0x0000007f007f7308 */ /* 0x000ff00000000800 */
[----:B------:R-:W1:Y:S08]  /*12de0*/  MUFU.EX2 R11, R11 ;  /* 0x0000000b000b7308 */ /* 0x000e700000000800 */
[----:B------:R-:W-:Y:S01]  /*12df0*/  MUFU.EX2 R178, R178 ;  /* 0x000000b200b27308 */ /* 0x000fe20000000800 */
[----:B0-----:R-:W-:-:S04]  /*12e00*/  FMNMX.FTZ R122, R138, R139, !PT ;  /* 0x0000008b8a7a7209 */ /* 0x001fc80007810000 */
[C---:B------:R-:W-:Y:S01]  /*12e10*/  FSETP.NEU.FTZ.AND P2, PT, R122.reuse, -INF , PT ;  /* 0xff8000007a00780b */ /* 0x040fe20003f5d000 */
[----:B------:R-:W-:Y:S02]  /*12e20*/  FMUL.FTZ R138, R122, UR11 ;  /* 0x0000000b7a8a7c20 */ /* 0x000fe40008410000 */
[----:B------:R-:W-:Y:S03]  /*12e30*/  MUFU.EX2 R130, R130 ;  /* 0x0000008200827308 */ /* 0x000fe60000000800 */
[----:B------:R-:W-:-:S05]  /*12e40*/  FSEL R138, R138, RZ, P2 ;  /* 0x000000ff8a8a7208 */ /* 0x000fca0001000000 */
[--C-:B------:R-:W-:Y:S01]  /*12e50*/  FFMA.FTZ R185, R120, UR11, -R138.reuse ;  /* 0x0000000b78b97c23 */ /* 0x100fe2000801088a */
[--C-:B------:R-:W-:Y:S01]  /*12e60*/  FFMA.FTZ R120, R125, UR11, -R138.reuse ;  /* 0x0000000b7d787c23 */ /* 0x100fe2000801088a */
[----:B------:R-:W-:Y:S01]  /*12e70*/  FSEL R125, R122, RZ, P2 ;  /* 0x000000ff7a7d7208 */ /* 0x000fe20001000000 */
[--C-:B------:R-:W-:Y:S01]  /*12e80*/  FFMA.FTZ R189, R10, UR11, -R138.reuse ;  /* 0x0000000b0abd7c23 */ /* 0x100fe2000801088a */
[--C-:B------:R-:W-:Y:S01]  /*12e90*/  FFMA.FTZ R191, R14, UR11, -R138.reuse ;  /* 0x0000000b0ebf7c23 */ /* 0x100fe2000801088a */
[--C-:B------:R-:W-:Y:S01]  /*12ea0*/  FFMA.FTZ R14, R15, UR11, -R138.reuse ;  /* 0x0000000b0f0e7c23 */ /* 0x100fe2000801088a */
[----:B------:R-:W-:Y:S01]  /*12eb0*/  FFMA.FTZ R10, R8, UR11, -R138 ;  /* 0x0000000b080a7c23 */ /* 0x000fe2000801088a */
[----:B------:R-:W-:Y:S01]  /*12ec0*/  FADD.FTZ R125, -R125, R0 ;  /* 0x000000007d7d7221 */ /* 0x000fe20000010100 */
[--C-:B------:R-:W-:Y:S01]  /*12ed0*/  FFMA.FTZ R15, R121, UR11, -R138.reuse ;  /* 0x0000000b790f7c23 */ /* 0x100fe2000801088a */
[----:B------:R-:W-:Y:S01]  /*12ee0*/  FFMA.FTZ R121, R129, UR11, -R138 ;  /* 0x0000000b81797c23 */ /* 0x000fe2000801088a */
[----:B------:R-:W-:Y:S01]  /*12ef0*/  MUFU.EX2 R189, R189 ;  /* 0x000000bd00bd7308 */ /* 0x000fe20000000800 */
[----:B------:R-:W-:Y:S01]  /*12f00*/  FMUL.FTZ R125, R125, UR11 ;  /* 0x0000000b7d7d7c20 */ /* 0x000fe20008410000 */
[----:B-1----:R-:W-:Y:S01]  /*12f10*/  FFMA.FTZ R129, R11, R6, R188 ;  /* 0x000000060b817223 */ /* 0x002fe200000100bc */
[----:B------:R-:W-:Y:S01]  /*12f20*/  FFMA.FTZ R187, R124, UR11, -R138 ;  /* 0x0000000b7cbb7c23 */ /* 0x000fe2000801088a */
[----:B------:R-:W-:-:S02]  /*12f30*/  IMAD.U32 R124, RZ, RZ, UR6 ;  /* 0x00000006ff7c7e24 */ /* 0x000fc4000f8e00ff */
[--C-:B------:R-:W-:Y:S01]  /*12f40*/  FFMA.FTZ R181, R128, UR11, -R138.reuse ;  /* 0x0000000b80b57c23 */ /* 0x100fe2000801088a */
[----:B------:R-:W-:Y:S01]  /*12f50*/  FADD.FTZ R129, R12, R129 ;  /* 0x000000810c817221 */ /* 0x000fe20000010000 */
[--C-:B------:R-:W-:Y:S01]  /*12f60*/  FFMA.FTZ R183, R132, UR11, -R138.reuse ;  /* 0x0000000b84b77c23 */ /* 0x100fe2000801088a */
[----:B------:R-:W0:Y:S01]  /*12f70*/  MUFU.EX2 R8, R125 ;  /* 0x0000007d00087308 */ /* 0x000e220000000800 */
[----:B------:R-:W-:Y:S02]  /*12f80*/  @!P1 VIADD R124, R124, 0x30860 ;  /* 0x000308607c7c9836 */ /* 0x000fe40000000000 */
[----:B------:R-:W-:Y:S01]  /*12f90*/  FADD.FTZ R6, R190, R129 ;  /* 0x00000081be067221 */ /* 0x000fe20000010000 */
[--C-:B------:R-:W-:Y:S01]  /*12fa0*/  FFMA.FTZ R133, R133, UR11, -R138.reuse ;  /* 0x0000000b85857c23 */ /* 0x100fe2000801088a */
[--C-:B------:R-:W-:Y:S01]  /*12fb0*/  FFMA.FTZ R177, R136, UR11, -R138.reuse ;  /* 0x0000000b88b17c23 */ /* 0x100fe2000801088a */
[----:B------:R-:W-:Y:S01]  /*12fc0*/  FFMA.FTZ R179, R141, UR11, -R138 ;  /* 0x0000000b8db37c23 */ /* 0x000fe2000801088a */
[----:B------:R-:W-:Y:S01]  /*12fd0*/  FADD.FTZ R129, R13, R6 ;  /* 0x000000060d817221 */ /* 0x000fe20000010000 */
[----:B------:R-:W-:Y:S01]  /*12fe0*/  @!P1 PRMT R128, RZ, 0x654, R124 ;  /* 0x00000654ff809816 */ /* 0x000fe2000000007c */
[----:B------:R-:W1:Y:S01]  /*12ff0*/  MUFU.EX2 R10, R10 ;  /* 0x0000000a000a7308 */ /* 0x000e620000000800 */
[--C-:B------:R-:W-:Y:S01]  /*13000*/  FFMA.FTZ R124, R137, UR11, -R138.reuse ;  /* 0x0000000b897c7c23 */ /* 0x100fe2000801088a */
[----:B------:R-:W-:Y:S01]  /*13010*/  FADD.FTZ R129, R184, R129 ;  /* 0x00000081b8817221 */ /* 0x000fe20000010000 */
[----:B------:R2:W-:Y:S01]  /*13020*/  @!P1 SYNCS.ARRIVE.TRANS64.RED.A1T0 RZ, [R128+URZ], RZ ;  /* 0x000000ff80ff99a7 */ /* 0x0005e2000810043f */
[--C-:B------:R-:W-:Y:S01]  /*13030*/  FFMA.FTZ R173, R144, UR11, -R138.reuse ;  /* 0x0000000b90ad7c23 */ /* 0x100fe2000801088a */
[----:B------:R-:W-:Y:S01]  /*13040*/  F2FP.BF16.F32.PACK_AB R190, R13, R190 ;  /* 0x000000be0dbe723e */ /* 0x000fe200000010ff */
[----:B------:R-:W-:Y:S01]  /*13050*/  FADD.FTZ R129, R20, R129 ;  /* 0x0000008114817221 */ /* 0x000fe20000010000 */
[--C-:B------:R-:W-:Y:S01]  /*13060*/  FFMA.FTZ R175, R148, UR11, -R138.reuse ;  /* 0x0000000b94af7c23 */ /* 0x100fe2000801088a */
[----:B------:R-:W3:Y:S01]  /*13070*/  MUFU.EX2 R191, R191 ;  /* 0x000000bf00bf7308 */ /* 0x000ee20000000800 */
[----:B0-----:R-:W-:Y:S01]  /*13080*/  FFMA.FTZ R3, R8, R3, R189 ;  /* 0x0000000308037223 */ /* 0x001fe200000100bd */
[--C-:B------:R-:W-:Y:S01]  /*13090*/  FFMA.FTZ R169, R152, UR11, -R138.reuse ;  /* 0x0000000b98a97c23 */ /* 0x100fe2000801088a */
[----:B--2---:R-:W-:Y:S01]  /*130a0*/  FADD.FTZ R128, R186, R129 ;  /* 0x00000081ba807221 */ /* 0x004fe20000010000 */
[----:B------:R-:W-:Y:S01]  /*130b0*/  F2FP.BF16.F32.PACK_AB R184, R20, R184 ;  /* 0x000000b814b8723e */ /* 0x000fe200000010ff */
[--C-:B------:R-:W-:Y:S01]  /*130c0*/  FFMA.FTZ R153, R153, UR11, -R138.reuse ;  /* 0x0000000b99997c23 */ /* 0x100fe2000801088a */
[----:B------:R-:W-:Y:S01]  /*130d0*/  FFMA.FTZ R156, R156, UR11, -R138 ;  /* 0x0000000b9c9c7c23 */ /* 0x000fe2000801088a */
[----:B------:R-:W-:Y:S01]  /*130e0*/  FADD.FTZ R129, R21, R128 ;  /* 0x0000008015817221 */ /* 0x000fe20000010000 */
[----:B------:R-:W0:Y:S01]  /*130f0*/  MUFU.EX2 R14, R14 ;  /* 0x0000000e000e7308 */ /* 0x000e220000000800 */
[----:B-1----:R-:W-:Y:S01]  /*13100*/  FADD.FTZ R6, R10, R3 ;  /* 0x000000030a067221 */ /* 0x002fe20000010000 */
[----:B------:R-:W-:Y:S01]  /*13110*/  FFMA.FTZ R3, R142, UR11, -R138 ;  /* 0x0000000b8e037c23 */ /* 0x000fe2000801088a */
[----:B------:R-:W-:Y:S01]  /*13120*/  FADD.FTZ R128, R180, R129 ;  /* 0x00000081b4807221 */ /* 0x000fe20000010000 */
[----:B------:R-:W-:-:S02]  /*13130*/  F2FP.BF16.F32.PACK_AB R188, R12, R188 ;  /* 0x000000bc0cbc723e */ /* 0x000fc400000010ff */
[----:B------:R-:W-:Y:S02]  /*13140*/  F2FP.BF16.F32.PACK_AB R186, R21, R186 ;  /* 0x000000ba15ba723e */ /* 0x000fe400000010ff */
[----:B------:R-:W1:Y:S01]  /*13150*/  MUFU.EX2 R185, R185 ;  /* 0x000000b900b97308 */ /* 0x000e620000000800 */
[----:B---3--:R-:W-:Y:S01]  /*13160*/  FADD.FTZ R125, R191, R6 ;  /* 0x00000006bf7d7221 */ /* 0x008fe20000010000 */
[C---:B------:R-:W-:Y:S01]  /*13170*/  ISETP.GT.AND P2, PT, R7.reuse, UR54, PT ;  /* 0x0000003607007c0c */ /* 0x040fe2000bf44270 */
[----:B------:R-:W-:Y:S01]  /*13180*/  VIADD R7, R7, 0xffffffff ;  /* 0xffffffff07077836 */ /* 0x000fe20000000000 */
[C---:B------:R-:W-:Y:S02]  /*13190*/  F2FP.BF16.F32.PACK_AB R180, R123.reuse, R180 ;  /* 0x000000b47bb4723e */ /* 0x040fe400000010ff */
[----:B------:R-:W-:Y:S02]  /*131a0*/  F2FP.BF16.F32.PACK_AB R189, R10, R189 ;  /* 0x000000bd0abd723e */ /* 0x000fe400000010ff */
[----:B------:R-:W2:Y:S01]  /*131b0*/  MUFU.EX2 R15, R15 ;  /* 0x0000000f000f7308 */ /* 0x000ea20000000800 */
[C---:B0-----:R-:W-:Y:S01]  /*131c0*/  FADD.FTZ R6, R14.reuse, R125 ;  /* 0x0000007d0e067221 */ /* 0x041fe20000010000 */
[----:B------:R-:W-:Y:S01]  /*131d0*/  FADD.FTZ R125, R123, R128 ;  /* 0x000000807b7d7221 */ /* 0x000fe20000010000 */
[----:B------:R-:W-:Y:S01]  /*131e0*/  FFMA.FTZ R128, R149, UR11, -R138 ;  /* 0x0000000b95807c23 */ /* 0x000fe2000801088a */
[----:B------:R-:W-:-:S04]  /*131f0*/  F2FP.BF16.F32.PACK_AB R191, R14, R191 ;  /* 0x000000bf0ebf723e */ /* 0x000fc800000010ff */
        /* <DEDUP_REMOVED lines=10> */
[----:B------:R1:W-:Y:S01]  /*132a0*/  MUFU.EX2 R0, R133 ;  /* 0x0000008500007308 */ /* 0x0003e20000000800 */
[----:B--2---:R-:W-:-:S07]  /*132b0*/  FADD.FTZ R6, R181, R6 ;  /* 0x00000006b5067221 */ /* 0x004fce0000010000 */
[----:B------:R-:W2:Y:S01]  /*132c0*/  MUFU.EX2 R183, R183 ;  /* 0x000000b700b77308 */ /* 0x000ea20000000800 */
[----:B-1----:R-:W-:Y:S01]  /*132d0*/  FADD.FTZ R133, R182, R125 ;  /* 0x0000007db6857221 */ /* 0x002fe20000010000 */
[----:B0-----:R-:W-:Y:S01]  /*132e0*/  FADD.FTZ R6, R121, R6 ;  /* 0x0000000679067221 */ /* 0x001fe20000010000 */
[--C-:B------:R-:W-:Y:S01]  /*132f0*/  FFMA.FTZ R125, R145, UR11, -R138.reuse ;  /* 0x0000000b917d7c23 */ /* 0x100fe2000801088a */
[----:B------:R-:W-:Y:S01]  /*13300*/  FFMA.FTZ R138, R158, UR11, -R138 ;  /* 0x0000000b9e8a7c23 */ /* 0x000fe2000801088a */
[C---:B------:R-:W-:Y:S01]  /*13310*/  FADD.FTZ R133, R126.reuse, R133 ;  /* 0x000000857e857221 */ /* 0x040fe20000010000 */
[----:B------:R-:W-:Y:S02]  /*13320*/  F2FP.BF16.F32.PACK_AB R182, R126, R182 ;  /* 0x000000b67eb6723e */ /* 0x000fe400000010ff */
[----:B------:R-:W0:Y:S01]  /*13330*/  MUFU.EX2 R172, R172 ;  /* 0x000000ac00ac7308 */ /* 0x000e220000000800 */
[----:B------:R-:W-:Y:S01]  /*13340*/  FADD.FTZ R132, R176, R133 ;  /* 0x00000085b0847221 */ /* 0x000fe20000010000 */
[----:B------:R-:W-:-:S02]  /*13350*/  F2FP.BF16.F32.PACK_AB R176, R127, R176 ;  /* 0x000000b07fb0723e */ /* 0x000fc400000010ff */
[----:B------:R-:W-:Y:S01]  /*13360*/  F2FP.BF16.F32.PACK_AB R181, R121, R181 ;  /* 0x000000b579b5723e */ /* 0x000fe200000010ff */
[----:B------:R-:W-:-:S03]  /*13370*/  FADD.FTZ R129, R127, R132 ;  /* 0x000000847f817221 */ /* 0x000fc60000010000 */
[----:B------:R-:W1:Y:S01]  /*13380*/  MUFU.EX2 R177, R177 ;  /* 0x000000b100b17308 */ /* 0x000e620000000800 */
[----:B------:R-:W-:Y:S01]  /*13390*/  FADD.FTZ R133, R178, R129 ;  /* 0x00000081b2857221 */ /* 0x000fe20000010000 */
[----:B--2---:R-:W-:Y:S01]  /*133a0*/  FADD.FTZ R129, R183, R6 ;  /* 0x00000006b7817221 */ /* 0x004fe20000010000 */
[----:B------:R-:W-:Y:S02]  /*133b0*/  F2FP.BF16.F32.PACK_AB R183, R0, R183 ;  /* 0x000000b700b7723e */ /* 0x000fe400000010ff */
[----:B------:R-:W-:Y:S01]  /*133c0*/  FADD.FTZ R133, R130, R133 ;  /* 0x0000008582857221 */ /* 0x000fe20000010000 */
[----:B------:R-:W-:Y:S01]  /*133d0*/  FADD.FTZ R6, R0, R129 ;  /* 0x0000008100067221 */ /* 0x000fe20000010000 */
[----:B------:R-:W-:Y:S01]  /*133e0*/  F2FP.BF16.F32.PACK_AB R178, R130, R178 ;  /* 0x000000b282b2723e */ /* 0x000fe200000010ff */
[----:B------:R-:W2:Y:S01]  /*133f0*/  MUFU.EX2 R131, R131 ;  /* 0x0000008300837308 */ /* 0x000ea20000000800 */
[----:B0-----:R-:W-:Y:S01]  /*13400*/  FADD.FTZ R132, R172, R133 ;  /* 0x00000085ac847221 */ /* 0x001fe20000010000 */
[----:B------:R-:W-:-:S06]  /*13410*/  IMAD.MOV.U32 R0, RZ, RZ, R122 ;  /* 0x000000ffff007224 */ /* 0x000fcc00078e007a */
        /* <DEDUP_REMOVED lines=39> */
[----:B-1----:R-:W-:Y:S01]  /*13690*/  FADD.FTZ R13, R169, R2 ;  /* 0x00000002a90d7221 */ /* 0x002fe20000010000 */
[----:B------:R-:W-:-:S06]  /*136a0*/  IMAD.MOV.U32 R2, RZ, RZ, R9 ;  /* 0x000000ffff027224 */ /* 0x000fcc00078e0009 */
[----:B------:R-:W1:Y:S01]  /*136b0*/  MUFU.EX2 R138, R138 ;  /* 0x0000008a008a7308 */ /* 0x000e620000000800 */
[C---:B--2---:R-:W-:Y:S01]  /*136c0*/  FADD.FTZ R13, R12.reuse, R13 ;  /* 0x0000000d0c0d7221 */ /* 0x044fe20000010000 */
[----:B------:R-:W-:-:S03]  /*136d0*/  F2FP.BF16.F32.PACK_AB R169, R12, R169 ;  /* 0x000000a90ca9723e */ /* 0x000fc600000010ff */
[----:B0-----:R-:W-:-:S04]  /*136e0*/  FADD.FTZ R13, R156, R13 ;  /* 0x0000000d9c0d7221 */ /* 0x001fc80000010000 */
[C---:B-1----:R-:W-:Y:S01]  /*136f0*/  FADD.FTZ R3, R138.reuse, R13 ;  /* 0x0000000d8a037221 */ /* 0x042fe20000010000 */
[----:B------:R-:W-:Y:S01]  /*13700*/  F2FP.BF16.F32.PACK_AB R171, R138, R156 ;  /* 0x0000009c8aab723e */ /* 0x000fe200000010ff */
[----:B------:R-:W-:Y:S06]  /*13710*/  @P2 BRA `(.L_x_4799) ;  /* 0xffffffc8006c2947 */ /* 0x000fec000383ffff */
[----:B------:R-:W-:Y:S01]  /*13720*/  IMAD.MOV.U32 R0, RZ, RZ, R122 ;  /* 0x000000ffff007224 */ /* 0x000fe200078e007a */
[----:B------:R-:W-:Y:S01]  /*13730*/  UMOV UR38, UR5 ;  /* 0x0000000500267c82 */ /* 0x000fe20008000000 */
[----:B------:R-:W-:Y:S01]  /*13740*/  IMAD.MOV.U32 R2, RZ, RZ, R9 ;  /* 0x000000ffff027224 */ /* 0x000fe200078e0009 */
[----:B------:R-:W-:-:S06]  /*13750*/  UMOV UR60, UR37 ;  /* 0x00000025003c7c82 */ /* 0x000fcc0008000000 */
.L_x_4782:
        /* <DEDUP_REMOVED lines=27> */
.L_x_4801:
[----:B------:R-:W-:-:S11]  /*13910*/  UISETP.NE.AND UP2, UPT, UR10, 0x1, UPT ;  /* 0x000000010a00788c */ /* 0x000fd6000bf45270 */
[----:B------:R-:W-:Y:S02]  /*13920*/  @UP2 ULDC.64 UR4, c[0x0][0x9e8] ;  /* 0x00027a0000042ab9 */ /* 0x000fe40000000a00 */
[----:B------:R-:W-:-:S04]  /*13930*/  UIMAD.WIDE.U32 UR6, UR14, UR4, URZ ;  /* 0x000000040e0672a5 */ /* 0x000fc8000f8e003f */
[----:B------:R-:W-:-:S12]  /*13940*/  @UP2 USHF.R.U32.HI UR14, URZ, UR5, UR7 ;  /* 0x000000053f0e2299 */ /* 0x000fd80008011607 */
.L_x_4802:
[----:B------:R-:W-:-:S04]  /*13950*/  UIMAD UR10, UR14, UR10, URZ ;  /* 0x0000000a0e0a72a4 */ /* 0x000fc8000f8e023f */
[----:B------:R-:W-:-:S04]  /*13960*/  UISETP.LT.AND UP2, UPT, UR15, UR10, UPT ;  /* 0x0000000a0f00728c */ /* 0x000fc8000bf41270 */
[----:B------:R-:W-:-:S12]  /*13970*/  USEL UR15, UR15, UR10, !UP2 ;  /* 0x0000000a0f0f7287 */ /* 0x000fd8000d000000 */
.L_x_4800:
        /* <DEDUP_REMOVED lines=15> */
.L_x_4812:
[----:B------:R-:W-:-:S04]  /*13a70*/  UIADD3 UR37, UR4, 0x1, URZ ;  /* 0x0000000104257890 */ /* 0x000fc8000fffe03f */
[----:B------:R-:W-:-:S04]  /*13a80*/  UISETP.NE.AND UP2, UPT, UR37, 0x2, UPT ;  /* 0x000000022500788c */ /* 0x000fc8000bf45270 */
[----:B------:R-:W-:Y:S02]  /*13a90*/  USEL UR37, UR37, URZ, UP2 ;  /* 0x0000003f25257287 */ /* 0x000fe40009000000 */
[----:B------:R-:W-:-:S04]  /*13aa0*/  USEL UR60, URZ, 0x1, UP2 ;  /* 0x000000013f3c7887 */ /* 0x000fc80009000000 */
[----:B------:R-:W-:Y:S01]  /*13ab0*/  ULOP3.LUT UR60, UR7, UR60, URZ, 0x3c, !UPT ;  /* 0x0000003c073c7292 */ /* 0x000fe2000f8e3c3f */
[----:B------:R-:W-:Y:S01]  /*13ac0*/  UMOV UR38, UR37 ;  /* 0x0000002500267c82 */ /* 0x000fe20008000000 */
[----:B------:R-:W-:Y:S10]  /*13ad0*/  @!P0 BRA `(.L_x_4804) ;  /* 0x0000000000048947 */ /* 0x000ff40003800000 */
[----:B------:R-:W-:Y:S01]  /*13ae0*/  BPT.TRAP 0x1 ;  /* 0x000000040000795c */ /* 0x000fe20000300000 */
.L_x_4804:
[----:B------:R-:W-:Y:S01]  /*13af0*/  ULEA UR6, UR38, UR39, 0x3 ;  /* 0x0000002726067291 */ /* 0x000fe2000f8e183f */
[----:B------:R-:W-:-:S05]  /*13b00*/  IMAD.U32 R0, RZ, RZ, UR60 ;  /* 0x0000003cff007e24 */ /* 0x000fca000f8e00ff */
[----:B------:R-:W-:-:S04]  /*13b10*/  SHF.L.U32 R0, R0, 0x1f, RZ ;  /* 0x0000001f00007819 */ /* 0x000fc800000006ff */
[----:B------:R0:W1:Y:S01]  /*13b20*/  SYNCS.PHASECHK.TRANS64.TRYWAIT P2, [UR6+0x30830], R0 ;  /* 0x03083000ff0075a7 */ /* 0x0000620008040146 */
[----:B------:R-:W-:Y:S05]  /*13b30*/  @!P0 BRA `(.L_x_4805) ;  /* 0x0000000000048947 */ /* 0x000fea0003800000 */
[----:B------:R-:W-:Y:S01]  /*13b40*/  BPT.TRAP 0x1 ;  /* 0x000000040000795c */ /* 0x000fe20000300000 */
.L_x_4805:
[-C--:B------:R-:W-:Y:S01]  /*13b50*/  FMUL.FTZ R24, R24, R11.reuse ;  /* 0x0000000b18187220 */ /* 0x080fe20000410000 */
[----:B------:R-:W-:Y:S01]  /*13b60*/  FMUL.FTZ R25, R25, R11 ;  /* 0x0000000b19197220 */ /* 0x000fe20000410000 */
[----:B-1----:R-:W-:Y:S06]  /*13b70*/  @P2 BRA `(.L_x_4806) ;  /* 0x0000000000082947 */ /* 0x002fec0003800000 */
[----:B------:R-:W1:Y:S02]  /*13b80*/  SYNCS.PHASECHK.TRANS64.TRYWAIT P2, [UR6+0x30830], R0 ;  /* 0x03083000ff0075a7 */ /* 0x000e640008040146 */
[----:B-1----:R-:W-:Y:S05]  /*13b90*/  @!P2 BRA `(.L_x_4807) ;  /* 0x00000144009ca947 */ /* 0x002fea0003800000 */
.L_x_4806:
        /* <DEDUP_REMOVED lines=163> */
.L_x_4808:
[----:B------:R-:W-:Y:S01]  /*145d0*/  ULEA UR10, UR4, UR39, 0x3 ;  /* 0x00000027040a7291 */ /* 0x000fe2000f8e183f */
[----:B01----:R-:W-:-:S05]  /*145e0*/  IMAD.U32 R0, RZ, RZ, UR7 ;  /* 0x00000007ff007e24 */ /* 0x003fca000f8e00ff */
[----:B------:R-:W-:-:S04]  /*145f0*/  SHF.L.U32 R0, R0, 0x1f, RZ ;  /* 0x0000001f00007819 */ /* 0x000fc800000006ff */
[----:B------:R0:W1:Y:S01]  /*14600*/  SYNCS.PHASECHK.TRANS64.TRYWAIT P2, [UR10+0x30850], R0 ;  /* 0x03085000ff0075a7 */ /* 0x000062000804014a */
[----:B------:R-:W-:Y:S05]  /*14610*/  @!P0 BRA `(.L_x_4809) ;  /* 0x0000000000048947 */ /* 0x000fea0003800000 */
[----:B------:R-:W-:Y:S01]  /*14620*/  BPT.TRAP 0x1 ;  /* 0x000000040000795c */ /* 0x000fe20000300000 */
.L_x_4809:
[----:B-1----:R-:W-:Y:S05]  /*14630*/  @P2 BRA `(.L_x_4810) ;  /* 0x0000000000082947 */ /* 0x002fea0003800000 */
[----:B------:R-:W1:Y:S02]  /*14640*/  SYNCS.PHASECHK.TRANS64.TRYWAIT P2, [UR10+0x30850], R0 ;  /* 0x03085000ff0075a7 */ /* 0x000e64000804014a */
[----:B-1----:R-:W-:Y:S05]  /*14650*/  @!P2 BRA `(.L_x_4811) ;  /* 0x0000013c0004a947 */ /* 0x002fea0003800000 */
.L_x_4810:
[----:B------:R-:W-:Y:S01]  /*14660*/  UIADD3 UR6, UR39, 0x400, URZ ;  /* 0x0000040027067890 */ /* 0x000fe2000fffe03f */
[----:B------:R-:W-:Y:S01]  /*14670*/  WARPGROUP.ARRIVE ;  /* 0x00000000000079c5 */ /* 0x000fe20000000000 */
[----:B------:R-:W-:Y:S01]  /*14680*/  UMOV UR7, 0x40000040 ;  /* 0x4000004000077882 */ /* 0x000fe20000000000 */
[----:B01----:R-:W-:Y:S01]  /*14690*/  FMUL.FTZ R0, R120, UR5 ;  /* 0x0000000578007c20 */ /* 0x003fe20008410000 */
[----:B------:R-:W-:Y:S01]  /*146a0*/  USHF.R.U32.HI UR6, URZ, 0x4, UR6 ;  /* 0x000000043f067899 */ /* 0x000fe20008011606 */
[----:B------:R-:W-:Y:S01]  /*146b0*/  FMUL.FTZ R8, R121, UR5 ;  /* 0x0000000579087c20 */ /* 0x000fe20008410000 */
        /* <DEDUP_REMOVED lines=68> */
[----:B------:R-:W-:Y:S01]  /*14b00*/  ISETP.GT.AND P2, PT, R7, UR54, PT ;  /* 0x0000003607007c0c */ /* 0x000fe2000bf44270 */
        /* <DEDUP_REMOVED lines=38> */
[----:B------:R-:W3:Y:S08]  /*14d70*/  MUFU.TANH R14, R14 ;  /* 0x0000000e000e7308 */ /* 0x000ef00000002400 */
[----:B------:R-:W4:Y:S01]  /*14d80*/  MUFU.TANH R20, R20 ;  /* 0x0000001400147308 */ /* 0x000f220000002400 */
[----:B------:R-:W-:-:S02]  /*14d90*/  WARPGROUP.DEPBAR.LE gsb0, 0x0 ;  /* 0x00008000000079c5 */ /* 0x000fc40000010000 */
[----:B------:R-:W-:-:S05]  /*14da0*/  WARPGROUP.ARRIVE ;  /* 0x00000000000079c5 */ /* 0x000fca0000000000 */
[----:B------:R-:W5:Y:S01]  /*14db0*/  MUFU.TANH R120, R120 ;  /* 0x0000007800787308 */ /* 0x000f620000002400 */
[----:B------:R-:W-:Y:S01]  /*14dc0*/  HGMMA.64x192x16.F32.BF16 R24, R184, gdesc[UR4].tnspB, R24, gsb0 ;  /* 0x42e00004b8187df0 */ /* 0x000fe20008001818 */
[----:B------:R-:W-:Y:S01]  /*14dd0*/  UIADD3 UR6, UR4, 0x100, URZ ;  /* 0x0000010004067890 */ /* 0x000fe2000fffe03f */
[----:B--2---:R-:W-:Y:S01]  /*14de0*/  FMNMX.FTZ R11, R2, R11, !PT ;  /* 0x0000000b020b7209 */ /* 0x004fe20007810000 */
[----:B------:R-:W-:-:S04]  /*14df0*/  UMOV UR7, 0x40000040 ;  /* 0x4000004000077882 */ /* 0x000fc80000000000 */
[----:B------:R-:W2:Y:S01]  /*14e00*/  MUFU.TANH R123, R123 ;  /* 0x0000007b007b7308 */ /* 0x000ea20000002400 */
[----:B------:R-:W0:Y:S07]  /*14e10*/  SHFL.BFLY PT, R2, R11, 0x1, 0x1f ;  /* 0x0c201f000b027f89 */ /* 0x000e2e00000e0000 */
[----:B------:R-:W2:Y:S08]  /*14e20*/  MUFU.TANH R124, R124 ;  /* 0x0000007c007c7308 */ /* 0x000eb00000002400 */
[----:B------:R-:W2:Y:S08]  /*14e30*/  MUFU.TANH R127, R127 ;  /* 0x0000007f007f7308 */ /* 0x000eb00000002400 */
[----:B------:R-:W2:Y:S01]  /*14e40*/  MUFU.TANH R129, R129 ;  /* 0x0000008100817308 */ /* 0x000ea20000002400 */
[----:B0-----:R-:W-:-:S05]  /*14e50*/  FMNMX.FTZ R2, R11, R2, !PT ;  /* 0x000000020b027209 */ /* 0x001fca0007810000 */
[C---:B------:R-:W-:Y:S01]  /*14e60*/  FMUL.FTZ R161, R2.reuse, UR11 ;  /* 0x0000000b02a17c20 */ /* 0x040fe20008410000 */
[----:B------:R-:W-:Y:S01]  /*14e70*/  FADD.FTZ R9, -R2, R9 ;  /* 0x0000000902097221 */ /* 0x000fe20000010100 */
[----:B------:R-:W0:Y:S02]  /*14e80*/  MUFU.TANH R131, R131 ;  /* 0x0000008300837308 */ /* 0x000e240000002400 */
[--C-:B------:R-:W-:Y:S01]  /*14e90*/  FFMA.FTZ R188, R0, UR11, -R161.reuse ;  /* 0x0000000b00bc7c23 */ /* 0x100fe200080108a1 */
[----:B------:R-:W-:Y:S01]  /*14ea0*/  FMNMX.FTZ R0, R12, R10, !PT ;  /* 0x0000000a0c007209 */ /* 0x000fe20007810000 */
[----:B------:R-:W-:Y:S01]  /*14eb0*/  FMUL.FTZ R11, R9, UR11 ;  /* 0x0000000b090b7c20 */ /* 0x000fe20008410000 */
[--C-:B------:R-:W-:Y:S01]  /*14ec0*/  FFMA.FTZ R160, R8, UR11, -R161.reuse ;  /* 0x0000000b08a07c23 */ /* 0x100fe200080108a1 */
[--C-:B------:R-:W-:Y:S01]  /*14ed0*/  FFMA.FTZ R190, R15, UR11, -R161.reuse ;  /* 0x0000000b0fbe7c23 */ /* 0x100fe200080108a1 */
[----:B-1----:R-:W-:Y:S01]  /*14ee0*/  FMNMX.FTZ R9, R13, R0, !PT ;  /* 0x000000000d097209 */ /* 0x002fe20007810000 */
[----:B------:R-:W1:Y:S01]  /*14ef0*/  MUFU.TANH R132, R132 ;  /* 0x0000008400847308 */ /* 0x000e620000002400 */
        /* <DEDUP_REMOVED lines=11> */
[----:B--2---:R-:W-:Y:S01]  /*14fb0*/  FMNMX.FTZ R9, R123, R0, !PT ;  /* 0x000000007b097209 */ /* 0x004fe20007810000 */
[----:B------:R-:W2:Y:S03]  /*14fc0*/  MUFU.TANH R146, R146 ;  /* 0x0000009200927308 */ /* 0x000ea60000002400 */
[----:B------:R-:W-:-:S04]  /*14fd0*/  FMNMX.FTZ R0, R124, R9, !PT ;  /* 0x000000097c007209 */ /* 0x000fc80007810000 */
[----:B------:R-:W-:Y:S01]  /*14fe0*/  FMNMX.FTZ R0, R127, R0, !PT ;  /* 0x000000007f007209 */ /* 0x000fe20007810000 */
[----:B------:R-:W4:Y:S03]  /*14ff0*/  MUFU.TANH R147, R147 ;  /* 0x0000009300937308 */ /* 0x000f260000002400 */
[----:B------:R-:W-:-:S04]  /*15000*/  FMNMX.FTZ R0, R129, R0, !PT ;  /* 0x0000000081007209 */ /* 0x000fc80007810000 */
[----:B0-----:R-:W-:Y:S01]  /*15010*/  FMNMX.FTZ R9, R131, R0, !PT ;  /* 0x0000000083097209 */ /* 0x001fe20007810000 */
[----:B------:R-:W0:Y:S03]  /*15020*/  MUFU.TANH R150, R150 ;  /* 0x0000009600967308 */ /* 0x000e260000002400 */
[----:B-1----:R-:W-:-:S04]  /*15030*/  FMNMX.FTZ R0, R132, R9, !PT ;  /* 0x0000000984007209 */ /* 0x002fc80007810000 */
[----:B---3--:R-:W-:Y:S01]  /*15040*/  FMNMX.FTZ R9, R143, R0, !PT ;  /* 0x000000008f097209 */ /* 0x008fe20007810000 */
[----:B------:R-:W1:Y:S03]  /*15050*/  MUFU.TANH R151, R151 ;  /* 0x0000009700977308 */ /* 0x000e660000002400 */
[----:B--2---:R-:W-:-:S04]  /*15060*/  FMNMX.FTZ R0, R146, R9, !PT ;  /* 0x0000000992007209 */ /* 0x004fc80007810000 */
[----:B----4-:R-:W-:Y:S01]  /*15070*/  FMNMX.FTZ R9, R147, R0, !PT ;  /* 0x0000000093097209 */ /* 0x010fe20007810000 */
[----:B------:R-:W2:Y:S03]  /*15080*/  MUFU.TANH R152, R152 ;  /* 0x0000009800987308 */ /* 0x000ea60000002400 */
[----:B0-----:R-:W-:-:S05]  /*15090*/  FMNMX.FTZ R0, R150, R9, !PT ;  /* 0x0000000996007209 */ /* 0x001fca0007810000 */
        /* <DEDUP_REMOVED lines=14> */
[----:B------:R-:W-:Y:S01]  /*15180*/  MUFU.EX2 R11, R11 ;  /* 0x0000000b000b7308 */ /* 0x000fe20000000800 */
[----:B--2---:R-:W-:Y:S01]  /*15190*/  FMNMX.FTZ R0, R158, R9, !PT ;  /* 0x000000099e007209 */ /* 0x004fe20007810000 */
[----:B------:R-:W-:-:S06]  /*151a0*/  FFMA.FTZ R9, R144, UR11, -R161 ;  /* 0x0000000b90097c23 */ /* 0x000fcc00080108a1 */
        /* <DEDUP_REMOVED lines=8> */
[----:B------:R-:W0:Y:S01]  /*15230*/  SHFL.BFLY PT, R8, R0, 0x1, 0x1f ;  /* 0x0c201f0000087f89 */ /* 0x000e2200000e0000 */
[----:B------:R-:W-:Y:S02]  /*15240*/  WARPGROUP.DEPBAR.LE gsb0, 0x0 ;  /* 0x00008000000079c5 */ /* 0x000fe40000010000 */
[----:B------:R-:W-:Y:S01]  /*15250*/  WARPGROUP.ARRIVE ;  /* 0x00000000000079c5 */ /* 0x000fe20000000000 */
[--C-:B------:R-:W-:Y:S01]  /*15260*/  FFMA.FTZ R184, R121, UR11, -R161.reuse ;  /* 0x0000000b79b87c23 */ /* 0x100fe200080108a1 */
[--C-:B------:R-:W-:Y:S02]  /*15270*/  FFMA.FTZ R186, R125, UR11, -R161.reuse ;  /* 0x0000000b7dba7c23 */ /* 0x100fe400080108a1 */
[----:B------:R-:W-:Y:S01]  /*15280*/  MUFU.EX2 R21, R21 ;  /* 0x0000001500157308 */ /* 0x000fe20000000800 */
[--C-:B------:R-:W-:Y:S01]  /*15290*/  FFMA.FTZ R121, R130, UR11, -R161.reuse ;  /* 0x0000000b82797c23 */ /* 0x100fe200080108a1 */
[--C-:B------:R-:W-:Y:S01]  /*152a0*/  FFMA.FTZ R125, R136, UR11, -R161.reuse ;  /* 0x0000000b887d7c23 */ /* 0x100fe200080108a1 */
[----:B------:R-:W-:Y:S01]  /*152b0*/  HGMMA.64x192x16.F32.BF16 R24, R180, gdesc[UR4].tnspB, R24, gsb0 ;  /* 0x42e00004b4187df0 */ /* 0x000fe20008001818 */
[----:B------:R-:W-:Y:S01]  /*152c0*/  UIADD3 UR6, UR4, 0x180, URZ ;  /* 0x0000018004067890 */ /* 0x000fe2000fffe03f */
[----:B------:R-:W-:Y:S01]  /*152d0*/  FFMA.FTZ R130, R142, UR11, -R161 ;  /* 0x0000000b8e827c23 */ /* 0x000fe200080108a1 */
[----:B------:R-:W-:-:S02]  /*152e0*/  UMOV UR7, 0x40000040 ;  /* 0x4000004000077882 */ /* 0x000fc40000000000 */
[----:B------:R-:W-:Y:S01]  /*152f0*/  MUFU.EX2 R184, R184 ;  /* 0x000000b800b87308 */ /* 0x000fe20000000800 */
[----:B0-----:R-:W-:-:S07]  /*15300*/  FMNMX.FTZ R0, R0, R8, !PT ;  /* 0x0000000800007209 */ /* 0x001fce0007810000 */
[----:B------:R-:W-:Y:S01]  /*15310*/  MUFU.EX2 R186, R186 ;  /* 0x000000ba00ba7308 */ /* 0x000fe20000000800 */
[----:B------:R-:W-:-:S04]  /*15320*/  FADD.FTZ R8, -R0, R10 ;  /* 0x0000000a00087221 */ /* 0x000fc80000010100 */
[----:B------:R-:W-:-:S03]  /*15330*/  FMUL.FTZ R8, R8, UR11 ;  /* 0x0000000b08087c20 */ /* 0x000fc60008410000 */
        /* <DEDUP_REMOVED lines=14> */
[----:B------:R-:W-:Y:S02]  /*15420*/  FFMA.FTZ R133, R145, UR11, -R161 ;  /* 0x0000000b91857c23 */ /* 0x000fe400080108a1 */
[----:B------:R-:W-:Y:S01]  /*15430*/  HGMMA.64x192x16.F32.BF16 R24, R176, gdesc[UR4].tnspB, R24, gsb0 ;  /* 0x42e00004b0187df0 */ /* 0x000fe20008001818 */
[----:B------:R-:W-:Y:S01]  /*15440*/  UIADD3 UR6, UR4, 0x200, URZ ;  /* 0x0000020004067890 */ /* 0x000fe2000fffe03f */
[----:B------:R-:W-:Y:S01]  /*15450*/  MUFU.EX2 R180, R180 ;  /* 0x000000b400b47308 */ /* 0x000fe20000000800 */
[----:B------:R-:W-:-:S07]  /*15460*/  UMOV UR7, 0x40000040 ;  /* 0x4000004000077882 */ /* 0x000fce0000000000 */
[----:B------:R-:W-:Y:S08]  /*15470*/  MUFU.EX2 R182, R182 ;  /* 0x000000b600b67308 */ /* 0x000ff00000000800 */
[----:B------:R-:W-:Y:S08]  /*15480*/  MUFU.EX2 R128, R128 ;  /* 0x0000008000807308 */ /* 0x000ff00000000800 */
[----:B------:R-:W-:Y:S01]  /*15490*/  MUFU.EX2 R133, R133 ;  /* 0x0000008500857308 */ /* 0x000fe20000000800 */
[----:B------:R-:W-:-:S02]  /*154a0*/  WARPGROUP.DEPBAR.LE gsb0, 0x0 ;  /* 0x00008000000079c5 */ /* 0x000fc40000010000 */
[----:B------:R-:W-:Y:S01]  /*154b0*/  WARPGROUP.ARRIVE ;  /* 0x00000000000079c5 */ /* 0x000fe20000000000 */
[--C-:B------:R-:W-:Y:S01]  /*154c0*/  FFMA.FTZ R176, R135, UR11, -R161.reuse ;  /* 0x0000000b87b07c23 */ /* 0x100fe200080108a1 */
[----:B------:R-:W-:Y:S01]  /*154d0*/  FMUL.FTZ R135, R0, UR11 ;  /* 0x0000000b00877c20 */ /* 0x000fe20008410000 */
[----:B------:R-:W-:-:S03]  /*154e0*/  FFMA.FTZ R178, R137, UR11, -R161 ;  /* 0x0000000b89b27c23 */ /* 0x000fc600080108a1 */
[----:B------:R-:W-:Y:S01]  /*154f0*/  HGMMA.64x192x16.F32.BF16 R24, R172, gdesc[UR4].tnspB, R24, gsb0 ;  /* 0x42e00004ac187df0 */ /* 0x000fe20008001818 */
[----:B------:R-:W-:Y:S01]  /*15500*/  UIADD3 UR6, UR4, 0x280, URZ ;  /* 0x0000028004067890 */ /* 0x000fe2000fffe03f */
[--C-:B------:R-:W-:Y:S01]  /*15510*/  FFMA.FTZ R189, R12, UR11, -R135.reuse ;  /* 0x0000000b0cbd7c23 */ /* 0x100fe20008010887 */
[----:B------:R-:W-:Y:S01]  /*15520*/  UMOV UR7, 0x40000040 ;  /* 0x4000004000077882 */ /* 0x000fe20000000000 */
[--C-:B------:R-:W-:Y:S01]  /*15530*/  FFMA.FTZ R191, R14, UR11, -R135.reuse ;  /* 0x0000000b0ebf7c23 */ /* 0x100fe20008010887 */
[--C-:B------:R-:W-:Y:S01]  /*15540*/  FFMA.FTZ R14, R123, UR11, -R135.reuse ;  /* 0x0000000b7b0e7c23 */ /* 0x100fe20008010887 */
[----:B------:R-:W-:Y:S02]  /*15550*/  IMAD.U32 R123, RZ, RZ, UR37 ;  /* 0x00000025ff7b7e24 */ /* 0x000fe4000f8e00ff */
[--C-:B------:R-:W-:Y:S01]  /*15560*/  FFMA.FTZ R12, R13, UR11, -R135.reuse ;  /* 0x0000000b0d0c7c23 */ /* 0x100fe20008010887 */
[----:B------:R-:W0:Y:S01]  /*15570*/  MUFU.EX2 R189, R189 ;  /* 0x000000bd00bd7308 */ /* 0x000e220000000800 */
[--C-:B------:R-:W-:Y:S01]  /*15580*/  FFMA.FTZ R13, R20, UR11, -R135.reuse ;  /* 0x0000000b140d7c23 */ /* 0x100fe20008010887 */
[--C-:B------:R-:W-:Y:S01]  /*15590*/  FFMA.FTZ R187, R124, UR11, -R135.reuse ;  /* 0x0000000b7cbb7c23 */ /* 0x100fe20008010887 */
[----:B------:R-:W-:Y:S01]  /*155a0*/  @!P1 LEA R123, R123, UR39, 0x3 ;  /* 0x000000277b7b9c11 */ /* 0x000fe2000f8e18ff */
[--C-:B------:R-:W-:Y:S01]  /*155b0*/  FFMA.FTZ R185, R120, UR11, -R135.reuse ;  /* 0x0000000b78b97c23 */ /* 0x100fe20008010887 */
[--C-:B------:R-:W-:Y:S01]  /*155c0*/  FFMA.FTZ R124, R127, UR11, -R135.reuse ;  /* 0x0000000b7f7c7c23 */ /* 0x100fe20008010887 */
[----:B------:R-:W-:Y:S01]  /*155d0*/  FFMA.FTZ R181, R129, UR11, -R135 ;  /* 0x0000000b81b57c23 */ /* 0x000fe20008010887 */
[----:B------:R-:W-:Y:S01]  /*155e0*/  IMAD.U32 R129, RZ, RZ, UR10 ;  /* 0x0000000aff817e24 */ /* 0x000fe2000f8e00ff */
[----:B------:R-:W1:Y:S01]  /*155f0*/  MUFU.EX2 R12, R12 ;  /* 0x0000000c000c7308 */ /* 0x000e620000000800 */
[----:B------:R-:W-:-:S02]  /*15600*/  @!P1 VIADD R123, R123, 0x30840 ;  /* 0x000308407b7b9836 */ /* 0x000fc40000000000 */
[--C-:B------:R-:W-:Y:S01]  /*15610*/  FFMA.FTZ R183, R132, UR11, -R135.reuse ;  /* 0x0000000b84b77c23 */ /* 0x100fe20008010887 */
[----:B------:R-:W-:Y:S02]  /*15620*/  @!P1 VIADD R129, R129, 0x30860 ;  /* 0x0003086081819836 */ /* 0x000fe40000000000 */
[--C-:B------:R-:W-:Y:S01]  /*15630*/  FFMA.FTZ R20, R131, UR11, -R135.reuse ;  /* 0x0000000b83147c23 */ /* 0x100fe20008010887 */
[----:B------:R-:W-:Y:S01]  /*15640*/  FFMA.FTZ R120, R143, UR11, -R135 ;  /* 0x0000000b8f787c23 */ /* 0x000fe20008010887 */
[----:B------:R-:W-:Y:S01]  /*15650*/  @!P1 PRMT R127, RZ, 0x654, R123 ;  /* 0x00000654ff7f9816 */ /* 0x000fe2000000007b */
[----:B------:R-:W-:Y:S01]  /*15660*/  FFMA.FTZ R177, R146, UR11, -R135 ;  /* 0x0000000b92b17c23 */ /* 0x000fe20008010887 */
[----:B------:R-:W-:Y:S01]  /*15670*/  MUFU.EX2 R191, R191 ;  /* 0x000000bf00bf7308 */ /* 0x000fe20000000800 */
[----:B0-----:R-:W-:Y:S01]  /*15680*/  FFMA.FTZ R3, R8, R3, R189 ;  /* 0x0000000308037223 */ /* 0x001fe200000100bd */
[----:B------:R-:W-:Y:S01]  /*15690*/  @!P1 PRMT R129, RZ, 0x654, R129 ;  /* 0x00000654ff819816 */ /* 0x000fe20000000081 */
[--C-:B------:R-:W-:Y:S01]  /*156a0*/  FFMA.FTZ R147, R147, UR11, -R135.reuse ;  /* 0x0000000b93937c23 */ /* 0x100fe20008010887 */
[--C-:B------:R-:W-:Y:S01]  /*156b0*/  FFMA.FTZ R179, R150, UR11, -R135.reuse ;  /* 0x0000000b96b37c23 */ /* 0x100fe20008010887 */
[--C-:B------:R-:W-:Y:S01]  /*156c0*/  FFMA.FTZ R155, R155, UR11, -R135.reuse ;  /* 0x0000000b9b9b7c23 */ /* 0x100fe20008010887 */
[--C-:B------:R-:W-:Y:S01]  /*156d0*/  FFMA.FTZ R156, R156, UR11, -R135.reuse ;  /* 0x0000000b9c9c7c23 */ /* 0x100fe20008010887 */
[--C-:B------:R-:W-:Y:S01]  /*156e0*/  FFMA.FTZ R157, R157, UR11, -R135.reuse ;  /* 0x0000000b9d9d7c23 */ /* 0x100fe20008010887 */
[----:B------:R-:W-:Y:S01]  /*156f0*/  MUFU.EX2 R13, R13 ;  /* 0x0000000d000d7308 */ /* 0x000fe20000000800 */
[----:B-1----:R-:W-:Y:S01]  /*15700*/  F2FP.BF16.F32.PACK_AB R189, R12, R189 ;  /* 0x000000bd0cbd723e */ /* 0x002fe200000010ff */
[----:B------:R-:W-:Y:S01]  /*15710*/  FFMA.FTZ R158, R158, UR11, -R135 ;  /* 0x0000000b9e9e7c23 */ /* 0x000fe20008010887 */
[----:B------:R-:W-:-:S05]  /*15720*/  UMOV UR4, UR38 ;  /* 0x0000002600047c82 */ /* 0x000fca0008000000 */
        /* <DEDUP_REMOVED lines=15> */
[----:B------:R-:W-:Y:S01]  /*15820*/  MUFU.EX2 R158, R158 ;  /* 0x0000009e009e7308 */ /* 0x000fe20000000800 */
[----:B------:R-:W-:-:S02]  /*15830*/  WARPGROUP.DEPBAR.LE gsb0, 0x0 ;  /* 0x00008000000079c5 */ /* 0x000fc40000010000 */
[----:B------:R-:W-:Y:S01]  /*15840*/  WARPGROUP.ARRIVE ;  /* 0x00000000000079c5 */ /* 0x000fe20000000000 */
[----:B------:R-:W-:Y:S01]  /*15850*/  FFMA.FTZ R172, R139, UR11, -R161 ;  /* 0x0000000b8bac7c23 */ /* 0x000fe200080108a1 */
[----:B------:R-:W-:Y:S01]  /*15860*/  FFMA.FTZ R173, R152, UR11, -R135 ;  /* 0x0000000b98ad7c23 */ /* 0x000fe20008010887 */
[----:B------:R-:W-:Y:S01]  /*15870*/  FFMA.FTZ R174, R141, UR11, -R161 ;  /* 0x0000000b8dae7c23 */ /* 0x000fe200080108a1 */
[----:B------:R-:W-:Y:S02]  /*15880*/  FFMA.FTZ R175, R154, UR11, -R135 ;  /* 0x0000000b9aaf7c23 */ /* 0x000fe40008010887 */
[----:B------:R-:W-:Y:S01]  /*15890*/  HGMMA.64x192x16.F32.BF16 R24, R168, gdesc[UR4].tnspB, R24, gsb0 ;  /* 0x42e00004a8187df0 */ /* 0x000fe20008001818 */
[----:B------:R-:W-:Y:S01]  /*158a0*/  MUFU.EX2 R172, R172 ;  /* 0x000000ac00ac7308 */ /* 0x000fe20000000800 */
[----:B------:R-:W-:-:S07]  /*158b0*/  UMOV UR7, UR60 ;  /* 0x0000003c00077c82 */ /* 0x000fce0008000000 */
[----:B------:R-:W-:Y:S08]  /*158c0*/  MUFU.EX2 R173, R173 ;  /* 0x000000ad00ad7308 */ /* 0x000ff00000000800 */
[----:B------:R-:W-:Y:S08]  /*158d0*/  MUFU.EX2 R174, R174 ;  /* 0x000000ae00ae7308 */ /* 0x000ff00000000800 */
[----:B------:R-:W-:Y:S01]  /*158e0*/  MUFU.EX2 R175, R175 ;  /* 0x000000af00af7308 */ /* 0x000fe20000000800 */
[----:B------:R-:W-:-:S02]  /*158f0*/  WARPGROUP.DEPBAR.LE gsb0, 0x0 ;  /* 0x00008000000079c5 */ /* 0x000fc40000010000 */
[----:B------:R1:W-:Y:S01]  /*15900*/  @!P1 SYNCS.ARRIVE.TRANS64.RED.A1T0 RZ, [R127+URZ], RZ ;  /* 0x000000ff7fff99a7 */ /* 0x0003e2000810043f */
[----:B------:R-:W-:Y:S02]  /*15910*/  F2FP.BF16.F32.PACK_AB R168, R133, R9 ;  /* 0x0000000985a8723e */ /* 0x000fe400000010ff */
[----:B------:R-:W-:Y:S02]  /*15920*/  F2FP.BF16.F32.PACK_AB R170, R10, R134 ;  /* 0x000000860aaa723e */ /* 0x000fe400000010ff */
[----:B0-----:R-:W-:Y:S01]  /*15930*/  F2FP.BF16.F32.PACK_AB R169, R157, R156 ;  /* 0x0000009c9da9723e */ /* 0x001fe200000010ff */
[----:B-1----:R-:W-:Y:S01]  /*15940*/  FFMA.FTZ R127, R11, R6, R188 ;  /* 0x000000060b7f7223 */ /* 0x002fe200000100bc */
[----:B------:R-:W-:Y:S01]  /*15950*/  FADD.FTZ R6, R12, R3 ;  /* 0x000000030c067221 */ /* 0x000fe20000010000 */
[----:B------:R0:W-:Y:S01]  /*15960*/  @!P1 SYNCS.ARRIVE.TRANS64.RED.A1T0 RZ, [R129+URZ], RZ ;  /* 0x000000ff81ff99a7 */ /* 0x0001e2000810043f */
[----:B------:R-:W-:Y:S01]  /*15970*/  FFMA.FTZ R3, R151, UR11, -R135 ;  /* 0x0000000b97037c23 */ /* 0x000fe20008010887 */
[----:B------:R-:W-:Y:S01]  /*15980*/  FADD.FTZ R127, R160, R127 ;  /* 0x0000007fa07f7221 */ /* 0x000fe20000010000 */
[----:B------:R-:W-:Y:S01]  /*15990*/  FADD.FTZ R6, R191, R6 ;  /* 0x00000006bf067221 */ /* 0x000fe20000010000 */
[C---:B------:R-:W-:Y:S01]  /*159a0*/  F2FP.BF16.F32.PACK_AB R191, R13.reuse, R191 ;  /* 0x000000bf0dbf723e */ /* 0x040fe200000010ff */
[----:B------:R-:W-:Y:S01]  /*159b0*/  MUFU.EX2 R12, R155 ;  /* 0x0000009b000c7308 */ /* 0x000fe20000000800 */
[----:B------:R-:W-:Y:S01]  /*159c0*/  FADD.FTZ R127, R190, R127 ;  /* 0x0000007fbe7f7221 */ /* 0x000fe20000010000 */
[----:B------:R-:W-:Y:S01]  /*159d0*/  FADD.FTZ R132, R13, R6 ;  /* 0x000000060d847221 */ /* 0x000fe20000010000 */
[--C-:B------:R-:W-:Y:S01]  /*159e0*/  FFMA.FTZ R6, R153, UR11, -R135.reuse ;  /* 0x0000000b99067c23 */ /* 0x100fe20008010887 */
[----:B------:R-:W-:Y:S01]  /*159f0*/  FFMA.FTZ R135, R159, UR11, -R135 ;  /* 0x0000000b9f877c23 */ /* 0x000fe20008010887 */
[----:B------:R-:W-:Y:S01]  /*15a00*/  FADD.FTZ R127, R162, R127 ;  /* 0x0000007fa27f7221 */ /* 0x000fe20000010000 */
[----:B------:R-:W-:-:S02]  /*15a10*/  F2FP.BF16.F32.PACK_AB R188, R160, R188 ;  /* 0x000000bca0bc723e */ /* 0x000fc400000010ff */
[----:B------:R-:W1:Y:S01]  /*15a20*/  MUFU.EX2 R3, R3 ;  /* 0x0000000300037308 */ /* 0x000e620000000800 */
[----:B------:R-:W-:Y:S01]  /*15a30*/  FADD.FTZ R136, R184, R127 ;  /* 0x0000007fb8887221 */ /* 0x000fe20000010000 */
[----:B------:R-:W-:Y:S01]  /*15a40*/  FADD.FTZ R127, R185, R132 ;  /* 0x00000084b97f7221 */ /* 0x000fe20000010000 */
[C---:B------:R-:W-:Y:S02]  /*15a50*/  F2FP.BF16.F32.PACK_AB R185, R14.reuse, R185 ;  /* 0x000000b90eb9723e */ /* 0x040fe400000010ff */
[C---:B0-----:R-:W-:Y:S01]  /*15a60*/  FADD.FTZ R129, R15.reuse, R136 ;  /* 0x000000880f817221 */ /* 0x041fe20000010000 */
[----:B------:R-:W-:Y:S01]  /*15a70*/  FADD.FTZ R132, R14, R127 ;  /* 0x0000007f0e847221 */ /* 0x000fe20000010000 */
[----:B------:R-:W-:Y:S01]  /*15a80*/  F2FP.BF16.F32.PACK_AB R184, R15, R184 ;  /* 0x000000b80fb8723e */ /* 0x000fe200000010ff */
[----:B------:R-:W0:Y:S01]  /*15a90*/  MUFU.EX2 R6, R6 ;  /* 0x0000000600067308 */ /* 0x000e220000000800 */
[----:B------:R-:W-:Y:S01]  /*15aa0*/  FADD.FTZ R136, R186, R129 ;  /* 0x00000081ba887221 */ /* 0x000fe20000010000 */
[----:B------:R-:W-:Y:S01]  /*15ab0*/  FADD.FTZ R127, R187, R132 ;  /* 0x00000084bb7f7221 */ /* 0x000fe20000010000 */
[----:B------:R-:W-:-:S02]  /*15ac0*/  F2FP.BF16.F32.PACK_AB R190, R162, R190 ;  /* 0x000000bea2be723e */ /* 0x000fc400000010ff */
[C---:B------:R-:W-:Y:S01]  /*15ad0*/  FADD.FTZ R129, R21.reuse, R136 ;  /* 0x0000008815817221 */ /* 0x040fe20000010000 */
[----:B------:R-:W-:Y:S01]  /*15ae0*/  FADD.FTZ R132, R124, R127 ;  /* 0x0000007f7c847221 */ /* 0x000fe20000010000 */
[----:B------:R-:W-:Y:S01]  /*15af0*/  F2FP.BF16.F32.PACK_AB R186, R21, R186 ;  /* 0x000000ba15ba723e */ /* 0x000fe200000010ff */
[----:B------:R-:W2:Y:S01]  /*15b00*/  MUFU.EX2 R135, R135 ;  /* 0x0000008700877308 */ /* 0x000ea20000000800 */
[----:B------:R-:W-:Y:S01]  /*15b10*/  FADD.FTZ R136, R180, R129 ;  /* 0x00000081b4887221 */ /* 0x000fe20000010000 */
[----:B------:R-:W-:Y:S01]  /*15b20*/  FADD.FTZ R127, R181, R132 ;  /* 0x00000084b57f7221 */ /* 0x000fe20000010000 */
[----:B------:R-:W-:Y:S02]  /*15b30*/  F2FP.BF16.F32.PACK_AB R187, R124, R187 ;  /* 0x000000bb7cbb723e */ /* 0x000fe400000010ff */
[C---:B------:R-:W-:Y:S01]  /*15b40*/  FADD.FTZ R129, R121.reuse, R136 ;  /* 0x0000008879817221 */ /* 0x040fe20000010000 */
[----:B------:R-:W-:Y:S01]  /*15b50*/  FADD.FTZ R132, R20, R127 ;  /* 0x0000007f14847221 */ /* 0x000fe20000010000 */
[----:B------:R-:W-:-:S02]  /*15b60*/  F2FP.BF16.F32.PACK_AB R180, R121, R180 ;  /* 0x000000b479b4723e */ /* 0x000fc400000010ff */
[----:B------:R-:W-:Y:S01]  /*15b70*/  FADD.FTZ R129, R182, R129 ;  /* 0x00000081b6817221 */ /* 0x000fe20000010000 */
[----:B------:R-:W-:Y:S01]  /*15b80*/  FADD.FTZ R13, R183, R132 ;  /* 0x00000084b70d7221 */ /* 0x000fe20000010000 */
[----:B------:R-:W-:Y:S02]  /*15b90*/  F2FP.BF16.F32.PACK_AB R181, R20, R181 ;  /* 0x000000b514b5723e */ /* 0x000fe400000010ff */
        /* <DEDUP_REMOVED lines=11> */
[C---:B-1----:R-:W-:Y:S02]  /*15c50*/  F2FP.BF16.F32.PACK_AB R179, R3.reuse, R179 ;  /* 0x000000b303b3723e */ /* 0x042fe400000010ff */
[----:B------:R-:W-:Y:S01]  /*15c60*/  FADD.FTZ R13, R126, R13 ;  /* 0x0000000d7e0d7221 */ /* 0x000fe20000010000 */
[----:B------:R-:W-:Y:S01]  /*15c70*/  FADD.FTZ R132, R3, R132 ;  /* 0x0000008403847221 */ /* 0x000fe20000010000 */
[----:B------:R-:W-:-:S02]  /*15c80*/  F2FP.BF16.F32.PACK_AB R177, R123, R177 ;  /* 0x000000b17bb1723e */ /* 0x000fc400000010ff */
[----:B------:R-:W-:Y:S01]  /*15c90*/  FADD.FTZ R13, R172, R13 ;  /* 0x0000000dac0d7221 */ /* 0x000fe20000010000 */
[----:B------:R-:W-:Y:S01]  /*15ca0*/  FADD.FTZ R15, R173, R132 ;  /* 0x00000084ad0f7221 */ /* 0x000fe20000010000 */
[----:B0-----:R-:W-:Y:S02]  /*15cb0*/  F2FP.BF16.F32.PACK_AB R173, R6, R173 ;  /* 0x000000ad06ad723e */ /* 0x001fe400000010ff */
        /* <DEDUP_REMOVED lines=14> */
[----:B--2---:R-:W-:-:S02]  /*15da0*/  F2FP.BF16.F32.PACK_AB R171, R135, R158 ;  /* 0x0000009e87ab723e */ /* 0x004fc400000010ff */
[----:B------:R-:W-:Y:S01]  /*15db0*/  FADD.FTZ R3, R134, R3 ;  /* 0x0000000386037221 */ /* 0x000fe20000010000 */
[----:B------:R-:W-:-:S03]  /*15dc0*/  FADD.FTZ R9, R158, R9 ;  /* 0x000000099e097221 */ /* 0x000fc60000010000 */
[----:B------:R-:W-:Y:S01]  /*15dd0*/  FADD.FTZ R6, R10, R3 ;  /* 0x000000030a067221 */ /* 0x000fe20000010000 */
[----:B------:R-:W-:Y:S01]  /*15de0*/  FADD.FTZ R3, R135, R9 ;  /* 0x0000000987037221 */ /* 0x000fe20000010000 */
[----:B------:R-:W-:Y:S02]  /*15df0*/  IMAD.MOV.U32 R10, RZ, RZ, R0 ;  /* 0x000000ffff0a7224 */ /* 0x000fe400078e0000 */
[----:B------:R-:W-:Y:S01]  /*15e00*/  IMAD.MOV.U32 R9, RZ, RZ, R2 ;  /* 0x000000ffff097224 */ /* 0x000fe200078e0002 */
[----:B------:R-:W-:Y:S06]  /*15e10*/  @P2 BRA `(.L_x_4812) ;  /* 0xffffffdc00142947 */ /* 0x000fec000383ffff */
.L_x_4803:
        /* <DEDUP_REMOVED lines=11> */
.L_x_4830:
        /* <DEDUP_REMOVED lines=8> */
.L_x_4814:
[----:B------:R-:W-:Y:S01]  /*15f50*/  ULEA UR6, UR38, UR39, 0x3 ;  /* 0x0000002726067291 */ /* 0x000fe2000f8e183f */
[----:B------:R-:W-:-:S05]  /*15f60*/  IMAD.U32 R0, RZ, RZ, UR60 ;  /* 0x0000003cff007e24 */ /* 0x000fca000f8e00ff */
[----:B------:R-:W-:-:S04]  /*15f70*/  SHF.L.U32 R0, R0, 0x1f, RZ ;  /* 0x0000001f00007819 */ /* 0x000fc800000006ff */
[----:B------:R0:W1:Y:S01]  /*15f80*/  SYNCS.PHASECHK.TRANS64.TRYWAIT P2, [UR6+0x30830], R0 ;  /* 0x03083000ff0075a7 */ /* 0x0000620008040146 */
[----:B------:R-:W-:Y:S05]  /*15f90*/  @!P0 BRA `(.L_x_4815) ;  /* 0x0000000000048947 */ /* 0x000fea0003800000 */
[----:B------:R-:W-:Y:S01]  /*15fa0*/  BPT.TRAP 0x1 ;  /* 0x000000040000795c */ /* 0x000fe20000300000 */
.L_x_4815:
[-C--:B------:R-:W-:Y:S01]  /*15fb0*/  FMUL.FTZ R24, R24, R11.reuse ;  /* 0x0000000b18187220 */ /* 0x080fe20000410000 */
[----:B------:R-:W-:Y:S01]  /*15fc0*/  FMUL.FTZ R25, R25, R11 ;  /* 0x0000000b19197220 */ /* 0x000fe20000410000 */
[----:B-1----:R-:W-:Y:S06]  /*15fd0*/  @P2 BRA `(.L_x_4816) ;  /* 0x0000000000082947 */ /* 0x002fec0003800000 */
[----:B------:R-:W1:Y:S02]  /*15fe0*/  SYNCS.PHASECHK.TRANS64.TRYWAIT P2, [UR6+0x30830], R0 ;  /* 0x03083000ff0075a7 */ /* 0x000e640008040146 */
[----:B-1----:R-:W-:Y:S05]  /*15ff0*/  @!P2 BRA `(.L_x_4817) ;  /* 0x0000012000b4a947 */ /* 0x002fea0003800000 */
.L_x_4816:
        /* <DEDUP_REMOVED lines=163> */
.L_x_4818:
[----:B------:R-:W-:Y:S01]  /*16a30*/  ULEA UR10, UR4, UR39, 0x3 ;  /* 0x00000027040a7291 */ /* 0x000fe2000f8e183f */
[----:B01----:R-:W-:-:S05]  /*16a40*/  IMAD.U32 R0, RZ, RZ, UR7 ;  /* 0x00000007ff007e24 */ /* 0x003fca000f8e00ff */
[----:B------:R-:W-:-:S04]  /*16a50*/  SHF.L.U32 R0, R0, 0x1f, RZ ;  /* 0x0000001f00007819 */ /* 0x000fc800000006ff */
[----:B------:R0:W1:Y:S01]  /*16a60*/  SYNCS.PHASECHK.TRANS64.TRYWAIT P2, [UR10+0x30850], R0 ;  /* 0x03085000ff0075a7 */ /* 0x000062000804014a */
[----:B------:R-:W-:Y:S05]  /*16a70*/  @!P0 BRA `(.L_x_4819) ;  /* 0x0000000000048947 */ /* 0x000fea0003800000 */
[----:B------:R-:W-:Y:S01]  /*16a80*/  BPT.TRAP 0x1 ;  /* 0x000000040000795c */ /* 0x000fe20000300000 */
.L_x_4819:
[----:B-1----:R-:W-:Y:S05]  /*16a90*/  @P2 BRA `(.L_x_4820) ;  /* 0x0000000000082947 */ /* 0x002fea0003800000 */
[----:B------:R-:W1:Y:S02]  /*16aa0*/  SYNCS.PHASECHK.TRANS64.TRYWAIT P2, [UR10+0x30850], R0 ;  /* 0x03085000ff0075a7 */ /* 0x000e64000804014a */
[----:B-1----:R-:W-:Y:S05]  /*16ab0*/  @!P2 BRA `(.L_x_4821) ;  /* 0x00000118001ca947 */ /* 0x002fea0003800000 */
.L_x_4820:
[----:B------:R-:W-:Y:S01]  /*16ac0*/  UIADD3 UR6, UR39, 0x400, URZ ;  /* 0x0000040027067890 */ /* 0x000fe2000fffe03f */
[----:B------:R-:W-:Y:S01]  /*16ad0*/  WARPGROUP.ARRIVE ;  /* 0x00000000000079c5 */ /* 0x000fe20000000000 */
[----:B------:R-:W-:Y:S01]  /*16ae0*/  UMOV UR7, 0x40000040 ;  /* 0x4000004000077882 */ /* 0x000fe20000000000 */
[----:B------:R-:W-:Y:S01]  /*16af0*/  PLOP3.LUT P2, PT, PT, PT, UP0, 0x80, 0x0 ;  /* 0x000000000000781c */ /* 0x000fe20003f4f008 */
[----:B------:R-:W-:Y:S01]  /*16b00*/  USHF.R.U32.HI UR6, URZ, 0x4, UR6 ;  /* 0x000000043f067899 */ /* 0x000fe20008011606 */
[----:B01----:R-:W-:Y:S01]  /*16b10*/  FMUL.FTZ R0, R122, UR5 ;  /* 0x000000057a007c20 */ /* 0x003fe20008410000 */
        /* <DEDUP_REMOVED lines=11> */
[----:B------:R-:W-:Y:S02]  /*16bd0*/  IMAD.U32 R13, RZ, RZ, UR37 ;  /* 0x00000025ff0d7e24 */ /* 0x000fe4000f8e00ff */
        /* <DEDUP_REMOVED lines=120> */
[----:B------:R-:W-:-:S05]  /*17360*/  @!P1 LEA R12, R13, UR39, 0x3 ;  /* 0x000000270d0c9c11 */ /* 0x000fca000f8e18ff */
[----:B------:R-:W-:Y:S02]  /*17370*/  @!P1 VIADD R13, R12, 0x30840 ;  /* 0x000308400c0d9836 */ /* 0x000fe40000000000 */
[----:B------:R-:W5:Y:S03]  /*17380*/  SHFL.IDX PT, R12, R160, RZ, 0x1c1f ;  /* 0x001c1fffa00c7589 */ /* 0x000f6600000e0000 */
        /* <DEDUP_REMOVED lines=25> */
.L_x_4824:
[----:B------:R-:W-:-:S05]  /*17520*/  IMAD.U32 R168, RZ, RZ, UR54 ;  /* 0x00000036ffa87e24 */ /* 0x000fca000f8e00ff */
[----:B------:R-:W-:-:S13]  /*17530*/  ISETP.NE.AND P2, PT, R168, 0x1, PT ;  /* 0x00000001a800780c */ /* 0x000fda0003f45270 */
[----:B------:R-:W0:Y:S02]  /*17540*/  @P2 LDC.64 R12, c[0x0][0x9e8] ;  /* 0x00027a00ff0c2b82 */ /* 0x000e240000000a00 */
[----:B0-----:R-:W-:-:S05]  /*17550*/  @P2 IMAD.HI.U32 R12, R167, R12, RZ ;  /* 0x0000000ca70c2227 */ /* 0x001fca00078e00ff */
[----:B------:R-:W-:-:S07]  /*17560*/  @P2 SHF.R.U32.HI R167, RZ, R13, R12 ;  /* 0x0000000dffa72219 */ /* 0x000fce000001160c */
.L_x_4825:
[----:B------:R-:W-:Y:S05]  /*17570*/  BSYNC B0 ;  /* 0x0000000000007941 */ /* 0x000fea0003800000 */
.L_x_4823:
[----:B------:R-:W-:-:S05]  /*17580*/  IMAD R167, R167, R168, R158 ;  /* 0x000000a8a7a77224 */ /* 0x000fca00078e029e */
[----:B------:R-:W-:Y:S02]  /*17590*/  VIADDMNMX R164, R167, R168, R164, PT ;  /* 0x000000a8a7a47246 */ /* 0x000fe400038001a4 */
[----:B------:R-:W-:-:S07]  /*175a0*/  VIMNMX R163, R163, R167, !PT ;  /* 0x000000a7a3a37248 */ /* 0x000fce0007fe0100 */
.L_x_4822:
        /* <DEDUP_REMOVED lines=153> */
.L_x_4828:
[----:B------:R-:W-:-:S05]  /*17f40*/  IMAD.U32 R163, RZ, RZ, UR54 ;  /* 0x00000036ffa37e24 */ /* 0x000fca000f8e00ff */
[----:B------:R-:W-:-:S13]  /*17f50*/  ISETP.NE.AND P6, PT, R163, 0x1, PT ;  /* 0x00000001a300780c */ /* 0x000fda0003fc5270 */
[----:B------:R-:W0:Y:S02]  /*17f60*/  @P6 LDC.64 R12, c[0x0][0x9e8] ;  /* 0x00027a00ff0c6b82 */ /* 0x000e240000000a00 */
[----:B0-----:R-:W-:-:S05]  /*17f70*/  @P6 IMAD.HI.U32 R12, R167, R12, RZ ;  /* 0x0000000ca70c6227 */ /* 0x001fca00078e00ff */
[----:B------:R-:W-:-:S07]  /*17f80*/  @P6 SHF.R.U32.HI R167, RZ, R13, R12 ;  /* 0x0000000dffa76219 */ /* 0x000fce000001160c */
.L_x_4829:
[----:B------:R-:W-:Y:S05]  /*17f90*/  BSYNC B0 ;  /* 0x0000000000007941 */ /* 0x000fea0003800000 */
.L_x_4827:
[----:B------:R-:W-:-:S05]  /*17fa0*/  IMAD R158, R167, R163, R158 ;  /* 0x000000a3a79e7224 */ /* 0x000fca00078e029e */
[----:B------:R-:W-:Y:S02]  /*17fb0*/  VIADDMNMX R166, R158, R163, R166, PT ;  /* 0x000000a39ea67246 */ /* 0x000fe400038001a6 */
[----:B------:R-:W-:-:S07]  /*17fc0*/  VIMNMX R165, R165, R158, !PT ;  /* 0x0000009ea5a57248 */ /* 0x000fce0007fe0100 */
.L_x_4826:
[C---:B------:R-:W-:Y:S01]  /*17fd0*/  ISETP.GT.AND P2, PT, R165.reuse, 0x1, !P2 ;  /* 0x00000001a500780c */ /* 0x040fe20005744270 */
[----:B------:R-:W-:Y:S01]  /*17fe0*/  UMOV UR11, UR55 ;  /* 0x00000037000b7c82 */ /* 0x000fe20008000000 */
[----:B------:R-:W-:Y:S01]  /*17ff0*/  ISETP.GT.AND P3, PT, R165, 0x8, !P3 ;  /* 0x00000008a500780c */ /* 0x000fe20005f64270 */
[----:B------:R-:W-:Y:S01]  /*18000*/  UMOV UR7, UR60 ;  /* 0x0000003c00077c82 */ /* 0x000fe20008000000 */
[C---:B------:R-:W-:Y:S02]  /*18010*/  ISETP.LT.OR P2, PT, R166.reuse, 0x2, P2 ;  /* 0x00000002a600780c */ /* 0x040fe40001741670 */
        /* <DEDUP_REMOVED lines=96> */
[----:B------:R-:W-:-:S04]  /*18620*/  LOP3.LUT P2, RZ, R18, 0x80, RZ, 0xc0, !PT ;  /* 0x0000008012ff7812 */ /* 0x000fc8000784c0ff */
        /* <DEDUP_REMOVED lines=19> */
[----:B------:R-:W-:Y:S01]  /*18760*/  FSEL R13, R0, -INF , !P2 ;  /* 0xff800000000d7808 */ /* 0x000fe20005000000 */
[C---:B------:R-:W-:Y:S01]  /*18770*/  FMUL.FTZ R0, R2.reuse, UR11 ;  /* 0x0000000b02007c20 */ /* 0x040fe20008410000 */
[----:B------:R-:W-:-:S02]  /*18780*/  FSETP.NEU.FTZ.AND P2, PT, R2, -INF , PT ;  /* 0xff8000000200780b */ /* 0x000fc40003f5d000 */
[----:B------:R-:W-:Y:S02]  /*18790*/  FSEL R157, R157, -INF , !P6 ;  /* 0xff8000009d9d7808 */ /* 0x000fe40007000000 */
[----:B------:R-:W-:-:S05]  /*187a0*/  FSEL R0, R0, RZ, P2 ;  /* 0x000000ff00007208 */ /* 0x000fca0001000000 */
        /* <DEDUP_REMOVED lines=18> */
[----:B------:R-:W-:Y:S01]  /*188d0*/  FFMA.FTZ R126, R135, UR11, -R0 ;  /* 0x0000000b877e7c23 */ /* 0x000fe20008010800 */
[----:B------:R-:W-:Y:S01]  /*188e0*/  FADD.FTZ R139, -R139, R10 ;  /* 0x0000000a8b8b7221 */ /* 0x000fe20000010100 */
        /* <DEDUP_REMOVED lines=15> */
[----:B------:R-:W-:Y:S01]  /*189e0*/  FMUL.FTZ R139, R139, UR11 ;  /* 0x0000000b8b8b7c20 */ /* 0x000fe20008410000 */
[----:B------:R-:W-:Y:S01]  /*189f0*/  MUFU.EX2 R188, R188 ;  /* 0x000000bc00bc7308 */ /* 0x000fe20000000800 */
[----:B------:R-:W-:-:S04]  /*18a00*/  FMNMX.FTZ R11, R129, R8, !PT ;  /* 0x00000008810b7209 */ /* 0x000fc80007810000 */
[----:B------:R-:W-:-:S03]  /*18a10*/  FMNMX.FTZ R8, R132, R11, !PT ;  /* 0x0000000b84087209 */ /* 0x000fc60007810000 */
        /* <DEDUP_REMOVED lines=19> */
[----:B------:R-:W-:-:S05]  /*18b50*/  FMNMX.FTZ R8, R157, R8, !PT ;  /* 0x000000089d087209 */ /* 0x000fca0007810000 */
[----:B------:R-:W0:Y:S02]  /*18b60*/  SHFL.BFLY PT, R11, R8, 0x2, 0x1f ;  /* 0x0c401f00080b7f89 */ /* 0x000e2400000e0000 */
        /* <DEDUP_REMOVED lines=10> */
[----:B------:R-:W-:-:S03]  /*18c10*/  FSETP.NEU.FTZ.AND P2, PT, R0, -INF , PT ;  /* 0xff8000000000780b */ /* 0x000fc60003f5d000 */
[----:B------:R-:W0:Y:S01]  /*18c20*/  MUFU.EX2 R11, R139 ;  /* 0x0000008b000b7308 */ /* 0x000e220000000800 */
[C---:B------:R-:W-:Y:S01]  /*18c30*/  FMUL.FTZ R138, R0.reuse, UR11 ;  /* 0x0000000b008a7c20 */ /* 0x040fe20008410000 */
[----:B------:R-:W-:-:S04]  /*18c40*/  FSEL R8, R0, RZ, P2 ;  /* 0x000000ff00087208 */ /* 0x000fc80001000000 */
[----:B------:R-:W-:Y:S01]  /*18c50*/  FSEL R138, R138, RZ, P2 ;  /* 0x000000ff8a8a7208 */ /* 0x000fe20001000000 */
[----:B------:R-:W-:Y:S01]  /*18c60*/  FADD.FTZ R8, -R8, R9 ;  /* 0x0000000908087221 */ /* 0x000fe20000010100 */
[----:B------:R-:W-:Y:S01]  /*18c70*/  MUFU.EX2 R130, R130 ;  /* 0x0000008200827308 */ /* 0x000fe20000000800 */
[----:B------:R-:W-:Y:S02]  /*18c80*/  ISETP.GT.AND P2, PT, R7, UR4, PT ;  /* 0x0000000407007c0c */ /* 0x000fe4000bf44270 */
[--C-:B------:R-:W-:Y:S01]  /*18c90*/  FFMA.FTZ R189, R13, UR11, -R138.reuse ;  /* 0x0000000b0dbd7c23 */ /* 0x100fe2000801088a */
[----:B------:R-:W-:Y:S01]  /*18ca0*/  FMUL.FTZ R8, R8, UR11 ;  /* 0x0000000b08087c20 */ /* 0x000fe20008410000 */
[--C-:B------:R-:W-:Y:S01]  /*18cb0*/  FFMA.FTZ R12, R12, UR11, -R138.reuse ;  /* 0x0000000b0c0c7c23 */ /* 0x100fe2000801088a */
[--C-:B------:R-:W-:Y:S01]  /*18cc0*/  FFMA.FTZ R191, R14, UR11, -R138.reuse ;  /* 0x0000000b0ebf7c23 */ /* 0x100fe2000801088a */
[--C-:B------:R-:W-:Y:S01]  /*18cd0*/  FFMA.FTZ R14, R121, UR11, -R138.reuse ;  /* 0x0000000b790e7c23 */ /* 0x100fe2000801088a */
[----:B------:R-:W-:Y:S01]  /*18ce0*/  FFMA.FTZ R13, R15, UR11, -R138 ;  /* 0x0000000b0f0d7c23 */ /* 0x000fe2000801088a */
[----:B------:R-:W-:Y:S01]  /*18cf0*/  MUFU.EX2 R189, R189 ;  /* 0x000000bd00bd7308 */ /* 0x000fe20000000800 */
[----:B0-----:R-:W-:Y:S01]  /*18d00*/  FFMA.FTZ R121, R11, R6, R188 ;  /* 0x000000060b797223 */ /* 0x001fe200000100bc */
[----:B------:R-:W-:-:S02]  /*18d10*/  IMAD.U32 R6, RZ, RZ, UR10 ;  /* 0x0000000aff067e24 */ /* 0x000fc4000f8e00ff */
[--C-:B------:R-:W-:Y:S01]  /*18d20*/  FFMA.FTZ R15, R125, UR11, -R138.reuse ;  /* 0x0000000b7d0f7c23 */ /* 0x100fe2000801088a */
[--C-:B------:R-:W-:Y:S01]  /*18d30*/  FFMA.FTZ R185, R120, UR11, -R138.reuse ;  /* 0x0000000b78b97c23 */ /* 0x100fe2000801088a */
[----:B------:R-:W-:Y:S01]  /*18d40*/  FADD.FTZ R121, R158, R121 ;  /* 0x000000799e797221 */ /* 0x000fe20000010000 */
[----:B------:R-:W-:Y:S02]  /*18d50*/  @!P1 VIADD R6, R6, 0x30860 ;  /* 0x0003086006069836 */ /* 0x000fe40000000000 */
[--C-:B------:R-:W-:Y:S01]  /*18d60*/  FFMA.FTZ R187, R124, UR11, -R138.reuse ;  /* 0x0000000b7cbb7c23 */ /* 0x100fe2000801088a */
[----:B------:R-:W0:Y:S01]  /*18d70*/  MUFU.EX2 R8, R8 ;  /* 0x0000000800087308 */ /* 0x000e220000000800 */
[----:B------:R-:W-:Y:S01]  /*18d80*/  FADD.FTZ R125, R190, R121 ;  /* 0x00000079be7d7221 */ /* 0x000fe20000010000 */
[----:B------:R-:W-:Y:S01]  /*18d90*/  FFMA.FTZ R181, R128, UR11, -R138 ;  /* 0x0000000b80b57c23 */ /* 0x000fe2000801088a */
[----:B------:R-:W-:Y:S01]  /*18da0*/  @!P1 PRMT R6, RZ, 0x654, R6 ;  /* 0x00000654ff069816 */ /* 0x000fe20000000006 */
[--C-:B------:R-:W-:Y:S01]  /*18db0*/  FFMA.FTZ R120, R129, UR11, -R138.reuse ;  /* 0x0000000b81787c23 */ /* 0x100fe2000801088a */
[----:B------:R-:W-:Y:S01]  /*18dc0*/  FADD.FTZ R125, R20, R125 ;  /* 0x0000007d147d7221 */ /* 0x000fe20000010000 */
[--C-:B------:R-:W-:Y:S01]  /*18dd0*/  FFMA.FTZ R183, R132, UR11, -R138.reuse ;  /* 0x0000000b84b77c23 */ /* 0x100fe2000801088a */
[----:B------:R1:W-:Y:S01]  /*18de0*/  @!P1 SYNCS.ARRIVE.TRANS64.RED.A1T0 RZ, [R6+URZ], RZ ;  /* 0x000000ff06ff99a7 */ /* 0x0003e2000810043f */
[----:B------:R-:W2:Y:S01]  /*18df0*/  MUFU.EX2 R12, R12 ;  /* 0x0000000c000c7308 */ /* 0x000ea20000000800 */
[--C-:B------:R-:W-:Y:S01]  /*18e00*/  FFMA.FTZ R133, R133, UR11, -R138.reuse ;  /* 0x0000000b85857c23 */ /* 0x100fe2000801088a */
[--C-:B------:R-:W-:Y:S01]  /*18e10*/  FFMA.FTZ R177, R136, UR11, -R138.reuse ;  /* 0x0000000b88b17c23 */ /* 0x100fe2000801088a */
[--C-:B------:R-:W-:Y:S01]  /*18e20*/  FFMA.FTZ R121, R137, UR11, -R138.reuse ;  /* 0x0000000b89797c23 */ /* 0x100fe2000801088a */
[--C-:B------:R-:W-:Y:S01]  /*18e30*/  FFMA.FTZ R179, R141, UR11, -R138.reuse ;  /* 0x0000000b8db37c23 */ /* 0x100fe2000801088a */
[--C-:B------:R-:W-:Y:S01]  /*18e40*/  FFMA.FTZ R173, R144, UR11, -R138.reuse ;  /* 0x0000000b90ad7c23 */ /* 0x100fe2000801088a */
[--C-:B------:R-:W-:Y:S01]  /*18e50*/  FFMA.FTZ R175, R148, UR11, -R138.reuse ;  /* 0x0000000b94af7c23 */ /* 0x100fe2000801088a */
[----:B-1----:R-:W-:Y:S01]  /*18e60*/  FADD.FTZ R6, R184, R125 ;  /* 0x0000007db8067221 */ /* 0x002fe20000010000 */
[----:B------:R-:W1:Y:S01]  /*18e70*/  MUFU.EX2 R191, R191 ;  /* 0x000000bf00bf7308 */ /* 0x000e620000000800 */
[----:B0-----:R-:W-:Y:S01]  /*18e80*/  FFMA.FTZ R3, R8, R3, R189 ;  /* 0x0000000308037223 */ /* 0x001fe200000100bd */
[----:B------:R-:W-:Y:S01]  /*18e90*/  FFMA.FTZ R169, R151, UR11, -R138 ;  /* 0x0000000b97a97c23 */ /* 0x000fe2000801088a */
[----:B------:R-:W-:Y:S01]  /*18ea0*/  FADD.FTZ R125, R21, R6 ;  /* 0x00000006157d7221 */ /* 0x000fe20000010000 */
[--C-:B------:R-:W-:Y:S01]  /*18eb0*/  FFMA.FTZ R153, R153, UR11, -R138.reuse ;  /* 0x0000000b99997c23 */ /* 0x100fe2000801088a */
[----:B------:R-:W-:Y:S01]  /*18ec0*/  F2FP.BF16.F32.PACK_AB R184, R21, R184 ;  /* 0x000000b815b8723e */ /* 0x000fe200000010ff */
[--C-:B------:R-:W-:Y:S01]  /*18ed0*/  FFMA.FTZ R155, R155, UR11, -R138.reuse ;  /* 0x0000000b9b9b7c23 */ /* 0x100fe2000801088a */
[----:B------:R-:W-:Y:S01]  /*18ee0*/  FADD.FTZ R125, R186, R125 ;  /* 0x0000007dba7d7221 */ /* 0x000fe20000010000 */
[----:B------:R-:W0:Y:S01]  /*18ef0*/  MUFU.EX2 R13, R13 ;  /* 0x0000000d000d7308 */ /* 0x000e220000000800 */
[----:B--2---:R-:W-:Y:S01]  /*18f00*/  FADD.FTZ R6, R12, R3 ;  /* 0x000000030c067221 */ /* 0x004fe20000010000 */
[----:B------:R-:W-:Y:S01]  /*18f10*/  FFMA.FTZ R3, R142, UR11, -R138 ;  /* 0x0000000b8e037c23 */ /* 0x000fe2000801088a */
[----:B------:R-:W-:Y:S01]  /*18f20*/  FADD.FTZ R125, R122, R125 ;  /* 0x0000007d7a7d7221 */ /* 0x000fe20000010000 */
[----:B------:R-:W-:Y:S01]  /*18f30*/  F2FP.BF16.F32.PACK_AB R190, R20, R190 ;  /* 0x000000be14be723e */ /* 0x000fe200000010ff */
[----:B------:R-:W-:Y:S01]  /*18f40*/  UMOV UR4, UR38 ;  /* 0x0000002600047c82 */ /* 0x000fe20008000000 */
[----:B------:R-:W-:Y:S01]  /*18f50*/  F2FP.BF16.F32.PACK_AB R186, R122, R186 ;  /* 0x000000ba7aba723e */ /* 0x000fe200000010ff */
[----:B------:R-:W-:Y:S01]  /*18f60*/  FADD.FTZ R124, R180, R125 ;  /* 0x0000007db47c7221 */ /* 0x000fe20000010000 */
[----:B------:R-:W2:Y:S01]  /*18f70*/  MUFU.EX2 R185, R185 ;  /* 0x000000b900b97308 */ /* 0x000ea20000000800 */
[----:B-1----:R-:W-:Y:S01]  /*18f80*/  FADD.FTZ R6, R191, R6 ;  /* 0x00000006bf067221 */ /* 0x002fe20000010000 */
[C---:B------:R-:W-:Y:S01]  /*18f90*/  F2FP.BF16.F32.PACK_AB R180, R123.reuse, R180 ;  /* 0x000000b47bb4723e */ /* 0x040fe200000010ff */
[----:B------:R-:W-:Y:S01]  /*18fa0*/  FADD.FTZ R129, R123, R124 ;  /* 0x0000007c7b817221 */ /* 0x000fe20000010000 */
[----:B------:R-:W-:Y:S01]  /*18fb0*/  FFMA.FTZ R124, R145, UR11, -R138 ;  /* 0x0000000b917c7c23 */ /* 0x000fe2000801088a */
[----:B------:R-:W-:Y:S01]  /*18fc0*/  F2FP.BF16.F32.PACK_AB R188, R158, R188 ;  /* 0x000000bc9ebc723e */ /* 0x000fe200000010ff */
[----:B------:R-:W-:-:S02]  /*18fd0*/  VIADD R7, R7, 0xffffffff ;  /* 0xffffffff07077836 */ /* 0x000fc40000000000 */
[----:B------:R-:W-:Y:S01]  /*18fe0*/  FADD.FTZ R129, R182, R129 ;  /* 0x00000081b6817221 */ /* 0x000fe20000010000 */
[----:B------:R-:W1:Y:S01]  /*18ff0*/  MUFU.EX2 R14, R14 ;  /* 0x0000000e000e7308 */ /* 0x000e620000000800 */
[C---:B0-----:R-:W-:Y:S01]  /*19000*/  FADD.FTZ R6, R13.reuse, R6 ;  /* 0x000000060d067221 */ /* 0x041fe20000010000 */
[----:B------:R-:W-:Y:S01]  /*19010*/  F2FP.BF16.F32.PACK_AB R191, R13, R191 ;  /* 0x000000bf0dbf723e */ /* 0x000fe200000010ff */
[C---:B------:R-:W-:Y:S01]  /*19020*/  FADD.FTZ R129, R126.reuse, R129 ;  /* 0x000000817e817221 */ /* 0x040fe20000010000 */
[----:B------:R-:W-:Y:S02]  /*19030*/  F2FP.BF16.F32.PACK_AB R182, R126, R182 ;  /* 0x000000b67eb6723e */ /* 0x000fe400000010ff */
[----:B------:R-:W-:Y:S01]  /*19040*/  F2FP.BF16.F32.PACK_AB R189, R12, R189 ;  /* 0x000000bd0cbd723e */ /* 0x000fe200000010ff */
[----:B------:R-:W-:Y:S01]  /*19050*/  FADD.FTZ R128, R176, R129 ;  /* 0x00000081b0807221 */ /* 0x000fe20000010000 */
[----:B------:R-:W0:Y:S01]  /*19060*/  MUFU.EX2 R187, R187 ;  /* 0x000000bb00bb7308 */ /* 0x000e220000000800 */
[----:B--2---:R-:W-:Y:S01]  /*19070*/  FADD.FTZ R125, R185, R6 ;  /* 0x00000006b97d7221 */ /* 0x004fe20000010000 */
[----:B------:R-:W-:-:S06]  /*19080*/  F2FP.BF16.F32.PACK_AB R176, R127, R176 ;  /* 0x000000b07fb0723e */ /* 0x000fcc00000010ff */
[----:B------:R-:W2:Y:S01]  /*19090*/  MUFU.EX2 R15, R15 ;  /* 0x0000000f000f7308 */ /* 0x000ea20000000800 */
[C---:B-1----:R-:W-:Y:S01]  /*190a0*/  FADD.FTZ R6, R14.reuse, R125 ;  /* 0x0000007d0e067221 */ /* 0x042fe20000010000 */
[--C-:B------:R-:W-:Y:S01]  /*190b0*/  FFMA.FTZ R125, R149, UR11, -R138.reuse ;  /* 0x0000000b957d7c23 */ /* 0x100fe2000801088a */
[----:B------:R-:W-:Y:S01]  /*190c0*/  FFMA.FTZ R138, R157, UR11, -R138 ;  /* 0x0000000b9d8a7c23 */ /* 0x000fe2000801088a */
[----:B------:R-:W-:-:S04]  /*190d0*/  F2FP.BF16.F32.PACK_AB R185, R14, R185 ;  /* 0x000000b90eb9723e */ /* 0x000fc800000010ff */
[----:B------:R-:W1:Y:S01]  /*190e0*/  MUFU.EX2 R181, R181 ;  /* 0x000000b500b57308 */ /* 0x000e620000000800 */
[----:B0-----:R-:W-:-:S07]  /*190f0*/  FADD.FTZ R6, R187, R6 ;  /* 0x00000006bb067221 */ /* 0x001fce0000010000 */
[----:B------:R-:W0:Y:S01]  /*19100*/  MUFU.EX2 R120, R120 ;  /* 0x0000007800787308 */ /* 0x000e220000000800 */
[C---:B--2---:R-:W-:Y:S01]  /*19110*/  FADD.FTZ R6, R15.reuse, R6 ;  /* 0x000000060f067221 */ /* 0x044fe20000010000 */
[----:B------:R-:W-:-:S06]  /*19120*/  F2FP.BF16.F32.PACK_AB R187, R15, R187 ;  /* 0x000000bb0fbb723e */ /* 0x000fcc00000010ff */
[----:B------:R-:W2:Y:S01]  /*19130*/  MUFU.EX2 R183, R183 ;  /* 0x000000b700b77308 */ /* 0x000ea20000000800 */
[----:B-1----:R-:W-:-:S07]  /*19140*/  FADD.FTZ R129, R181, R6 ;  /* 0x00000006b5817221 */ /* 0x002fce0000010000 */
[----:B------:R1:W3:Y:S01]  /*19150*/  MUFU.EX2 R9, R133 ;  /* 0x0000008500097308 */ /* 0x0002e20000000800 */
[C---:B0-----:R-:W-:Y:S01]  /*19160*/  FADD.FTZ R6, R120.reuse, R129 ;  /* 0x0000008178067221 */ /* 0x041fe20000010000 */
[----:B------:R-:W-:-:S06]  /*19170*/  F2FP.BF16.F32.PACK_AB R181, R120, R181 ;  /* 0x000000b578b5723e */ /* 0x000fcc00000010ff */
[----:B------:R-:W0:Y:S01]  /*19180*/  MUFU.EX2 R177, R177 ;  /* 0x000000b100b17308 */ /* 0x000e220000000800 */
[----:B-1----:R-:W-:Y:S01]  /*19190*/  FADD.FTZ R133, R127, R128 ;  /* 0x000000807f857221 */ /* 0x002fe20000010000 */
[----:B--2---:R-:W-:-:S03]  /*191a0*/  FADD.FTZ R6, R183, R6 ;  /* 0x00000006b7067221 */ /* 0x004fc60000010000 */
[----:B------:R-:W-:Y:S01]  /*191b0*/  FADD.FTZ R133, R178, R133 ;  /* 0x00000085b2857221 */ /* 0x000fe20000010000 */
[C---:B------:R-:W-:Y:S02]  /*191c0*/  F2FP.BF16.F32.PACK_AB R178, R130.reuse, R178 ;  /* 0x000000b282b2723e */ /* 0x040fe400000010ff */
[----:B------:R-:W1:Y:S01]  /*191d0*/  MUFU.EX2 R172, R172 ;  /* 0x000000ac00ac7308 */ /* 0x000e620000000800 */
[C---:B---3--:R-:W-:Y:S01]  /*191e0*/  FADD.FTZ R6, R9.reuse, R6 ;  /* 0x0000000609067221 */ /* 0x048fe20000010000 */
[----:B------:R-:W-:Y:S01]  /*191f0*/  FADD.FTZ R133, R130, R133 ;  /* 0x0000008582857221 */ /* 0x000fe20000010000 */
[----:B------:R-:W-:Y:S01]  /*19200*/  F2FP.BF16.F32.PACK_AB R183, R9, R183 ;  /* 0x000000b709b7723e */ /* 0x000fe200000010ff */
[----:B------:R-:W-:-:S04]  /*19210*/  IMAD.MOV.U32 R9, RZ, RZ, R0 ;  /* 0x000000ffff097224 */ /* 0x000fc800078e0000 */
        /* <DEDUP_REMOVED lines=50> */
.L_x_4813:
        /* <DEDUP_REMOVED lines=99> */
.L_x_4831:
[----:B------:R-:W-:Y:S01]  /*19b70*/  ULEA UR5, UR38, UR39, 0x3 ;  /* 0x0000002726057291 */ /* 0x000fe2000f8e183f */
[----:B------:R-:W-:-:S05]  /*19b80*/  IMAD.U32 R4, RZ, RZ, UR60 ;  /* 0x0000003cff047e24 */ /* 0x000fca000f8e00ff */
[----:B------:R-:W-:-:S04]  /*19b90*/  SHF.L.U32 R4, R4, 0x1f, RZ ;  /* 0x0000001f04047819 */ /* 0x000fc800000006ff */
[----:B------:R0:W1:Y:S01]  /*19ba0*/  SYNCS.PHASECHK.TRANS64.TRYWAIT P2, [UR5+0x30850], R4 ;  /* 0x03085004ff0075a7 */ /* 0x0000620008040145 */
[----:B------:R-:W-:Y:S05]  /*19bb0*/  @!P0 BRA `(.L_x_4832) ;  /* 0x0000000000048947 */ /* 0x000fea0003800000 */
[----:B------:R-:W-:Y:S01]  /*19bc0*/  BPT.TRAP 0x1 ;  /* 0x000000040000795c */ /* 0x000fe20000300000 */
.L_x_4832:
[----:B-1----:R-:W-:Y:S05]  /*19bd0*/  @P2 BRA `(.L_x_4833) ;  /* 0x0000000000082947 */ /* 0x002fea0003800000 */
[----:B------:R-:W1:Y:S02]  /*19be0*/  SYNCS.PHASECHK.TRANS64.TRYWAIT P0, [UR5+0x30850], R4 ;  /* 0x03085004ff0075a7 */ /* 0x000e640008000145 */
[----:B-1----:R-:W-:Y:S05]  /*19bf0*/  @!P0 BRA `(.L_x_4834) ;  /* 0x000000e400e48947 */ /* 0x002fea0003800000 */
.L_x_4833:
[----:B------:R-:W-:Y:S01]  /*19c00*/  UIADD3 UR39, UR39, 0x400, URZ ;  /* 0x0000040027277890 */ /* 0x000fe2000fffe03f */
[----:B------:R-:W-:Y:S01]  /*19c10*/  WARPGROUP.ARRIVE ;  /* 0x00000000000079c5 */ /* 0x000fe20000000000 */
[----:B------:R-:W-:Y:S01]  /*19c20*/  UMOV UR7, 0x40000040 ;  /* 0x4000004000077882 */ /* 0x000fe20000000000 */
[----:B-1----:R-:W0:Y:S01]  /*19c30*/  SHFL.BFLY PT, R5, R6, 0x2, 0x1f ;  /* 0x0c401f0006057f89 */ /* 0x002e2200000e0000 */
[----:B------:R-:W-:Y:S01]  /*19c40*/  USHF.R.U32.HI UR39, URZ, 0x4, UR39 ;  /* 0x000000043f277899 */ /* 0x000fe20008011627 */
[----:B------:R-:W-:Y:S01]  /*19c50*/  IMAD.MOV.U32 R9, RZ, RZ, RZ ;  /* 0x000000ffff097224 */ /* 0x000fe200078e00ff */
[----:B------:R-:W-:Y:S01]  /*19c60*/  R2UR UR8, R232 ;  /* 0x00000000e80872ca */ /* 0x000fe200000e0000 */
[----:B------:R-:W1:Y:S01]  /*19c70*/  SHFL.BFLY PT, R8, R3, 0x2, 0x1f ;  /* 0x0c401f0003087f89 */ /* 0x000e6200000e0000 */
[----:B------:R-:W-:Y:S01]  /*19c80*/  ULOP3.LUT UR39, UR39, 0x3fff, URZ, 0xc0, !UPT ;  /* 0x00003fff27277892 */ /* 0x000fe2000f8ec03f */
[----:B------:R-:W-:-:S03]  /*19c90*/  IMAD.U32 R14, RZ, RZ, UR11 ;  /* 0x0000000bff0e7e24 */ /* 0x000fc6000f8e00ff */
[----:B------:R-:W-:-:S04]  /*19ca0*/  ULOP3.LUT UR4, UR39, 0x3000000, URZ, 0xfc, !UPT ;  /* 0x0300000027047892 */ /* 0x000fc8000f8efc3f */
        /* <DEDUP_REMOVED lines=11> */
[----:B------:R-:W-:Y:S01]  /*19d60*/  IMAD.MOV.U32 R3, RZ, RZ, -0x800000 ;  /* 0xff800000ff037424 */ /* 0x000fe200078e00ff */
        /* <DEDUP_REMOVED lines=8> */
[----:B------:R-:W-:Y:S02]  /*19df0*/  IMAD.U32 R8, RZ, RZ, UR5 ;  /* 0x00000005ff087e24 */ /* 0x000fe4000f8e00ff */
[----:B------:R-:W-:Y:S01]  /*19e00*/  IMAD.U32 R7, RZ, RZ, UR11 ;  /* 0x0000000bff077e24 */ /* 0x000fe2000f8e00ff */
[----:B------:R-:W-:Y:S01]  /*19e10*/  FSETP.NE.FTZ.AND P2, PT, R12, RZ, PT ;  /* 0x000000ff0c00720b */ /* 0x000fe20003f55000 */
[----:B------:R-:W-:-:S05]  /*19e20*/  @!P1 VIADD R8, R8, 0x30860 ;  /* 0x0003086008089836 */ /* 0x000fca0000000000 */
[----:B------:R-:W-:-:S03]  /*19e30*/  @!P1 PRMT R8, RZ, 0x654, R8 ;  /* 0x00000654ff089816 */ /* 0x000fc60000000008 */
        /* <DEDUP_REMOVED lines=135> */
.L_x_4712:
[----:B------:R-:W0:Y:S08]  /*1a6b0*/  S2UR UR4, SR_CgaCtaId ;  /* 0x00000000000479c3 */ /* 0x000e300000008800 */
[----:B------:R-:W-:Y:S06]  /*1a6c0*/  BAR.SYNC.DEFER_BLOCKING 0x5, 0x180 ;  /* 0x0146000000007b1d */ /* 0x000fec0000010000 */
[----:B------:R-:W-:Y:S01]  /*1a6d0*/  UMOV UR39, 0x400 ;  /* 0x0000040000277882 */ /* 0x000fe20000000000 */
[----:B------:R-:W-:Y:S01]  /*1a6e0*/  BSSY B0, `(.L_x_4835) ;  /* 0x00003a8000007945 */ /* 0x000fe20003800000 */
[----:B0-----:R-:W-:-:S09]  /*1a6f0*/  ULEA UR39, UR4, UR39, 0x18 ;  /* 0x0000002704277291 */ /* 0x001fd2000f8ec03f */
[----:B------:R-:W0:Y:S02]  /*1a700*/  LDS.128 R8, [UR39+0x308d0] ;  /* 0x0308d027ff087984 */ /* 0x000e240008000c00 */
[----:B0-----:R-:W-:Y:S02]  /*1a710*/  R2UR UR4, R9 ;  /* 0x00000000090472ca */ /* 0x001fe400000e0000 */
[----:B------:R-:W-:Y:S01]  /*1a720*/  R2UR UR45, R11 ;  /* 0x000000000b2d72ca */ /* 0x000fe200000e0000 */
[----:B------:R-:W-:Y:S06]  /*1a730*/  BAR.ARV 0x4, 0x180 ;  /* 0x0106000000007b1d */ /* 0x000fec0000002000 */
[----:B------:R-:W-:Y:S08]  /*1a740*/  @P0 BRA `(.L_x_4836) ;  /* 0x0000002c00300947 */ /* 0x000ff00003800000 */
[----:B------:R-:W2:Y:S01]  /*1a750*/  LDL R0, [R1+0x32c] ;  /* 0x00032c0001007983 */ /* 0x000ea20000100800 */
[----:B------:R-:W0:Y:S01]  /*1a760*/  S2UR UR5, SR_SWINHI ;  /* 0x00000000000579c3 */ /* 0x000e220000002f00 */
[----:B------:R-:W-:Y:S01]  /*1a770*/  F2FP.BF16.F32.PACK_AB R95, R111, R110 ;  /* 0x0000006e6f5f723e */ /* 0x000fe200000010ff */
[----:B------:R-:W-:-:S06]  /*1a780*/  ULDC.64 UR8, c[0x0][0x208] ;  /* 0x0000820000087ab9 */ /* 0x000fcc0000000a00 */
[----:B------:R-:W1:Y:S08]  /*1a790*/  LDC.64 R140, c[0x0][0xc00] ;  /* 0x00030000ff8c7b82 */ /* 0x000e700000000a00 */
[----:B------:R-:W3:Y:S01]  /*1a7a0*/  LDC.64 R142, c[0x0][0xc00] ;  /* 0x00030000ff8e7b82 */ /* 0x000ee20000000a00 */
[----:B------:R-:W-:Y:S01]  /*1a7b0*/  UMOV UR6, UR39 ;  /* 0x0000002700067c82 */ /* 0x000fe20008000000 */
[----:B0-----:R-:W-:Y:S01]  /*1a7c0*/  UMOV UR7, UR5 ;  /* 0x0000000500077c82 */ /* 0x001fe20008000000 */
[----:B------:R-:W-:-:S02]  /*1a7d0*/  IMAD.U32 R8, RZ, RZ, UR6 ;  /* 0x00000006ff087e24 */ /* 0x000fc4000f8e00ff */
[----:B------:R-:W-:-:S03]  /*1a7e0*/  IMAD.U32 R9, RZ, RZ, UR7 ;  /* 0x00000007ff097e24 */ /* 0x000fc6000f8e00ff */
[----:B------:R-:W-:Y:S01]  /*1a7f0*/  BAR.SYNC.DEFER_BLOCKING 0x1, 0x100 ;  /* 0x0044000000007b1d */ /* 0x000fe20000010000 */
[----:B--2---:R-:W-:-:S03]  /*1a800*/  IMAD.WIDE R12, R0, 0x2, R8 ;  /* 0x00000002000c7825 */ /* 0x004fc600078e0208 */
[C---:B------:R-:W-:Y:S02]  /*1a810*/  LOP3.LUT R11, R12.reuse, 0x380, RZ, 0xc0, !PT ;  /* 0x000003800c0b7812 */ /* 0x040fe400078ec0ff */
[C---:B------:R-:W-:Y:S02]  /*1a820*/  IADD3 R74, P5, R12.reuse, 0x8060, RZ ;  /* 0x000080600c4a7810 */ /* 0x040fe40007fbe0ff */
[C---:B------:R-:W-:Y:S02]  /*1a830*/  IADD3 R76, P6, R12.reuse, 0x8040, RZ ;  /* 0x000080400c4c7810 */ /* 0x040fe40007fde0ff */
[C---:B------:R-:W-:Y:S01]  /*1a840*/  IADD3 R78, P0, R12.reuse, 0x8020, RZ ;  /* 0x000080200c4e7810 */ /* 0x040fe20007f1e0ff */
[--C-:B------:R-:W-:Y:S01]  /*1a850*/  IMAD.X R75, RZ, RZ, R13.reuse, P5 ;  /* 0x000000ffff4b7224 */ /* 0x100fe200028e060d */
[C---:B------:R-:W-:Y:S01]  /*1a860*/  IADD3 R80, P1, R12.reuse, 0x8000, RZ ;  /* 0x000080000c507810 */ /* 0x040fe20007f3e0ff */
[--C-:B------:R-:W-:Y:S01]  /*1a870*/  IMAD.X R77, RZ, RZ, R13.reuse, P6 ;  /* 0x000000ffff4d7224 */ /* 0x100fe200030e060d */
[----:B------:R-:W-:Y:S01]  /*1a880*/  SHF.R.U64 R11, R11, 0x3, RZ ;  /* 0x000000030b0b7819 */ /* 0x000fe200000012ff */
[--C-:B------:R-:W-:Y:S01]  /*1a890*/  IMAD.X R79, RZ, RZ, R13.reuse, P0 ;  /* 0x000000ffff4f7224 */ /* 0x100fe200000e060d */
[C---:B------:R-:W-:Y:S01]  /*1a8a0*/  IADD3 R82, P2, R12.reuse, 0x4060, RZ ;  /* 0x000040600c527810 */ /* 0x040fe20007f5e0ff */
[----:B------:R-:W-:Y:S01]  /*1a8b0*/  IMAD.X R81, RZ, RZ, R13, P1 ;  /* 0x000000ffff517224 */ /* 0x000fe200008e060d */
[----:B------:R-:W-:-:S02]  /*1a8c0*/  IADD3 R72, P3, R12, 0x4040, RZ ;  /* 0x000040400c487810 */ /* 0x000fc40007f7e0ff */
        /* <DEDUP_REMOVED lines=14> */
[----:B------:R-:W-:-:S02]  /*1a9b0*/  LOP3.LUT R11, R80, 0x380, RZ, 0xc0, !PT ;  /* 0x00000380500b7812 */ /* 0x000fc400078ec0ff */
[----:B------:R-:W-:Y:S02]  /*1a9c0*/  LOP3.LUT R15, R78, 0x380, RZ, 0xc0, !PT ;  /* 0x000003804e0f7812 */ /* 0x000fe400078ec0ff */
[----:B------:R-:W-:Y:S02]  /*1a9d0*/  SHF.R.U64 R17, R17, 0x3, RZ ;  /* 0x0000000311117819 */ /* 0x000fe400000012ff */
[----:B------:R-:W-:Y:S02]  /*1a9e0*/  SHF.R.U64 R11, R11, 0x3, RZ ;  /* 0x000000030b0b7819 */ /* 0x000fe400000012ff */
[----:B------:R-:W-:Y:S02]  /*1a9f0*/  SHF.R.U64 R15, R15, 0x3, RZ ;  /* 0x000000030f0f7819 */ /* 0x000fe400000012ff */
[----:B------:R-:W-:Y:S02]  /*1aa00*/  LOP3.LUT R76, R17, R76, RZ, 0x3c, !PT ;  /* 0x0000004c114c7212 */ /* 0x000fe400078e3cff */
[----:B------:R-:W-:-:S02]  /*1aa10*/  LOP3.LUT R80, R11, R80, RZ, 0x3c, !PT ;  /* 0x000000500b507212 */ /* 0x000fc400078e3cff */
[----:B------:R-:W-:Y:S02]  /*1aa20*/  LOP3.LUT R17, R72, 0x380, RZ, 0xc0, !PT ;  /* 0x0000038048117812 */ /* 0x000fe400078ec0ff */
[----:B------:R-:W-:Y:S02]  /*1aa30*/  LOP3.LUT R19, R74, 0x380, RZ, 0xc0, !PT ;  /* 0x000003804a137812 */ /* 0x000fe400078ec0ff */
[----:B------:R-:W-:Y:S02]  /*1aa40*/  LOP3.LUT R78, R15, R78, RZ, 0x3c, !PT ;  /* 0x0000004e0f4e7212 */ /* 0x000fe400078e3cff */
[----:B------:R-:W-:Y:S02]  /*1aa50*/  LOP3.LUT R11, R14, 0x380, RZ, 0xc0, !PT ;  /* 0x000003800e0b7812 */ /* 0x000fe400078ec0ff */
[----:B------:R-:W-:Y:S02]  /*1aa60*/  LOP3.LUT R15, R22, 0x380, RZ, 0xc0, !PT ;  /* 0x00000380160f7812 */ /* 0x000fe400078ec0ff */
[----:B------:R-:W-:-:S02]  /*1aa70*/  SHF.R.U64 R17, R17, 0x3, RZ ;  /* 0x0000000311117819 */ /* 0x000fc400000012ff */
[----:B------:R-:W-:Y:S02]  /*1aa80*/  SHF.R.U64 R19, R19, 0x3, RZ ;  /* 0x0000000313137819 */ /* 0x000fe400000012ff */
[----:B------:R-:W-:Y:S02]  /*1aa90*/  SHF.R.U64 R11, R11, 0x3, RZ ;  /* 0x000000030b0b7819 */ /* 0x000fe400000012ff */
[----:B------:R-:W-:Y:S02]  /*1aaa0*/  SHF.R.U64 R15, R15, 0x3, RZ ;  /* 0x000000030f0f7819 */ /* 0x000fe400000012ff */
[----:B------:R-:W-:Y:S02]  /*1aab0*/  LOP3.LUT R84, R17, R72, RZ, 0x3c, !PT ;  /* 0x0000004811547212 */ /* 0x000fe400078e3cff */
[----:B------:R-:W-:Y:S02]  /*1aac0*/  LOP3.LUT R74, R19, R74, RZ, 0x3c, !PT ;  /* 0x0000004a134a7212 */ /* 0x000fe400078e3cff */
[----:B------:R-:W-:-:S02]  /*1aad0*/  LOP3.LUT R72, R11, R14, RZ, 0x3c, !PT ;  /* 0x0000000e0b487212 */ /* 0x000fc400078e3cff */
[----:B------:R-:W-:Y:S02]  /*1aae0*/  LOP3.LUT R19, R82, 0x380, RZ, 0xc0, !PT ;  /* 0x0000038052137812 */ /* 0x000fe400078ec0ff */
[----:B------:R-:W-:Y:S02]  /*1aaf0*/  LOP3.LUT R86, R15, R22, RZ, 0x3c, !PT ;  /* 0x000000160f567212 */ /* 0x000fe400078e3cff */
[----:B------:R-:W-:Y:S02]  /*1ab00*/  LOP3.LUT R11, R0, 0x380, RZ, 0xc0, !PT ;  /* 0x00000380000b7812 */ /* 0x000fe400078ec0ff */
        /* <DEDUP_REMOVED lines=8> */
[----:B------:R-:W-:-:S02]  /*1ab90*/  MOV R94, R12 ;  /* 0x0000000c005e7202 */ /* 0x000fc40000000f00 */
[----:B------:R-:W-:Y:S02]  /*1aba0*/  LOP3.LUT R92, R22, R5, RZ, 0x3c, !PT ;  /* 0x00000005165c7212 */ /* 0x000fe400078e3cff */
[----:B------:R-:W-:Y:S02]  /*1abb0*/  F2FP.BF16.F32.PACK_AB R12, R25, R24 ;  /* 0x00000018190c723e */ /* 0x000fe400000010ff */
[----:B------:R-:W-:Y:S02]  /*1abc0*/  F2FP.BF16.F32.PACK_AB R13, R27, R26 ;  /* 0x0000001a1b0d723e */ /* 0x000fe400000010ff */
[----:B------:R-:W-:Y:S02]  /*1abd0*/  F2FP.BF16.F32.PACK_AB R14, R29, R28 ;  /* 0x0000001c1d0e723e */ /* 0x000fe400000010ff */
[----:B------:R-:W-:Y:S02]  /*1abe0*/  F2FP.BF16.F32.PACK_AB R15, R31, R30 ;  /* 0x0000001e1f0f723e */ /* 0x000fe400000010ff */
[----:B------:R-:W-:-:S02]  /*1abf0*/  LOP3.LUT R90, R17, R2, RZ, 0x3c, !PT ;  /* 0x00000002115a7212 */ /* 0x000fc400078e3cff */
[----:B------:R-:W-:Y:S01]  /*1ac00*/  MOV R5, R76 ;  /* 0x0000004c00057202 */ /* 0x000fe20000000f00 */
[----:B------:R0:W-:Y:S01]  /*1ac10*/  STSM.16.M88.4 [R94], R12 ;  /* 0x0000000c5e007844 */ /* 0x0001e20000000200 */
[----:B------:R-:W-:Y:S02]  /*1ac20*/  MOV R11, R78 ;  /* 0x0000004e000b7202 */ /* 0x000fe40000000f00 */
[----:B------:R-:W-:Y:S02]  /*1ac30*/  MOV R0, R80 ;  /* 0x0000005000007202 */ /* 0x000fe40000000f00 */
[----:B------:R-:W-:Y:S02]  /*1ac40*/  MOV R17, R82 ;  /* 0x0000005200117202 */ /* 0x000fe40000000f00 */
[----:B------:R-:W-:Y:S02]  /*1ac50*/  MOV R88, R88 ;  /* 0x0000005800587202 */ /* 0x000fe40000000f00 */
[----:B------:R-:W-:-:S02]  /*1ac60*/  F2FP.BF16.F32.PACK_AB R76, R33, R32 ;  /* 0x00000020214c723e */ /* 0x000fc400000010ff */
[----:B------:R-:W-:Y:S02]  /*1ac70*/  F2FP.BF16.F32.PACK_AB R77, R35, R34 ;  /* 0x00000022234d723e */ /* 0x000fe400000010ff */
[----:B------:R-:W-:Y:S02]  /*1ac80*/  F2FP.BF16.F32.PACK_AB R78, R37, R36 ;  /* 0x00000024254e723e */ /* 0x000fe400000010ff */
[----:B------:R-:W-:Y:S02]  /*1ac90*/  F2FP.BF16.F32.PACK_AB R79, R39, R38 ;  /* 0x00000026274f723e */ /* 0x000fe400000010ff */
[----:B------:R-:W-:Y:S02]  /*1aca0*/  MOV R19, R84 ;  /* 0x0000005400137202 */ /* 0x000fe40000000f00 */
[----:B------:R-:W-:Y:S01]  /*1acb0*/  MOV R22, R86 ;  /* 0x0000005600167202 */ /* 0x000fe20000000f00 */
[----:B------:R2:W-:Y:S01]  /*1acc0*/  STSM.16.M88.4 [R88], R76 ;  /* 0x0000004c58007844 */ /* 0x0005e20000000200 */
[----:B------:R-:W-:-:S02]  /*1acd0*/  MOV R92, R92 ;  /* 0x0000005c005c7202 */ /* 0x000fc40000000f00 */
[----:B------:R-:W-:Y:S02]  /*1ace0*/  F2FP.BF16.F32.PACK_AB R80, R41, R40 ;  /* 0x000000282950723e */ /* 0x000fe400000010ff */
        /* <DEDUP_REMOVED lines=16> */
[----:B------:R-:W-:Y:S02]  /*1adf0*/  F2FP.BF16.F32.PACK_AB R72, R65, R64 ;  /* 0x000000404148723e */ /* 0x000fe400000010ff */
[----:B------:R-:W-:Y:S01]  /*1ae00*/  F2FP.BF16.F32.PACK_AB R73, R67, R66 ;  /* 0x000000424349723e */ /* 0x000fe200000010ff */
[----:B------:R-:W-:Y:S01]  /*1ae10*/  STSM.16.M88.4 [R93], R12 ;  /* 0x0000000c5d007844 */ /* 0x000fe20000000200 */
[----:B------:R-:W-:Y:S02]  /*1ae20*/  F2FP.BF16.F32.PACK_AB R74, R69, R68 ;  /* 0x00000044454a723e */ /* 0x000fe400000010ff */
[----:B------:R-:W-:-:S02]  /*1ae30*/  F2FP.BF16.F32.PACK_AB R75, R71, R70 ;  /* 0x00000046474b723e */ /* 0x000fc400000010ff */
[----:B--2---:R-:W-:Y:S02]  /*1ae40*/  F2FP.BF16.F32.PACK_AB R76, R7, R6 ;  /* 0x00000006074c723e */ /* 0x004fe400000010ff */
[----:B------:R-:W-:Y:S01]  /*1ae50*/  F2FP.BF16.F32.PACK_AB R77, R129, R128 ;  /* 0x00000080814d723e */ /* 0x000fe200000010ff */
[----:B------:R3:W-:Y:S01]  /*1ae60*/  STSM.16.M88.4 [R22], R72 ;  /* 0x0000004816007844 */ /* 0x0007e20000000200 */
[----:B------:R-:W-:Y:S02]  /*1ae70*/  F2FP.BF16.F32.PACK_AB R78, R21, R20 ;  /* 0x00000014154e723e */ /* 0x000fe400000010ff */
[----:B------:R-:W-:Y:S02]  /*1ae80*/  F2FP.BF16.F32.PACK_AB R79, R131, R130 ;  /* 0x00000082834f723e */ /* 0x000fe400000010ff */
[----:B----4-:R-:W-:Y:S02]  /*1ae90*/  F2FP.BF16.F32.PACK_AB R80, R121, R120 ;  /* 0x000000787950723e */ /* 0x010fe400000010ff */
[----:B------:R-:W-:Y:S01]  /*1aea0*/  F2FP.BF16.F32.PACK_AB R81, R133, R132 ;  /* 0x000000848551723e */ /* 0x000fe200000010ff */
[----:B------:R0:W-:Y:S01]  /*1aeb0*/  STSM.16.M88.4 [R19], R76 ;  /* 0x0000004c13007844 */ /* 0x0001e20000000200 */
[----:B------:R-:W-:-:S02]  /*1aec0*/  F2FP.BF16.F32.PACK_AB R82, R123, R122 ;  /* 0x0000007a7b52723e */ /* 0x000fc400000010ff */
[----:B------:R-:W-:Y:S02]  /*1aed0*/  F2FP.BF16.F32.PACK_AB R83, R135, R134 ;  /* 0x000000868753723e */ /* 0x000fe400000010ff */
[----:B-1----:R-:W-:Y:S02]  /*1aee0*/  F2FP.BF16.F32.PACK_AB R84, R125, R124 ;  /* 0x0000007c7d54723e */ /* 0x002fe400000010ff */
[----:B------:R-:W-:Y:S01]  /*1aef0*/  F2FP.BF16.F32.PACK_AB R85, R137, R136 ;  /* 0x000000888955723e */ /* 0x000fe200000010ff */
[----:B------:R-:W-:Y:S01]  /*1af00*/  STSM.16.M88.4 [R17], R80 ;  /* 0x0000005011007844 */ /* 0x000fe20000000200 */
[----:B------:R-:W-:Y:S01]  /*1af10*/  F2FP.BF16.F32.PACK_AB R86, R127, R126 ;  /* 0x0000007e7f56723e */ /* 0x000fe200000010ff */
[----:B---3--:R-:W-:Y:S01]  /*1af20*/  IMAD.WIDE R72, R202, 0x4, R142 ;  /* 0x00000004ca487825 */ /* 0x008fe200078e028e */
[----:B------:R-:W-:Y:S02]  /*1af30*/  F2FP.BF16.F32.PACK_AB R87, R139, R138 ;  /* 0x0000008a8b57723e */ /* 0x000fe400000010ff */
[----:B------:R-:W-:-:S02]  /*1af40*/  F2FP.BF16.F32.PACK_AB R88, R97, R96 ;  /* 0x000000606158723e */ /* 0x000fc400000010ff */
[----:B------:R-:W-:Y:S01]  /*1af50*/  F2FP.BF16.F32.PACK_AB R89, R99, R98 ;  /* 0x000000626359723e */ /* 0x000fe200000010ff */
[----:B------:R1:W-:Y:S01]  /*1af60*/  STSM.16.M88.4 [R0], R84 ;  /* 0x0000005400007844 */ /* 0x0003e20000000200 */
[----:B------:R-:W-:Y:S01]  /*1af70*/  F2FP.BF16.F32.PACK_AB R90, R101, R100 ;  /* 0x00000064655a723e */ /* 0x000fe200000010ff */
[----:B------:R-:W-:Y:S01]  /*1af80*/  ULDC UR5, c[0x0][0xa88] ;  /* 0x0002a20000057ab9 */ /* 0x000fe20000000800 */
[----:B------:R-:W-:Y:S01]  /*1af90*/  F2FP.BF16.F32.PACK_AB R91, R103, R102 ;  /* 0x00000066675b723e */ /* 0x000fe200000010ff */
[----:B0-----:R-:W0:Y:S01]  /*1afa0*/  LDC.64 R76, c[0x0][0xba8] ;  /* 0x0002ea00ff4c7b82 */ /* 0x001e220000000a00 */
[----:B------:R-:W-:Y:S02]  /*1afb0*/  F2FP.BF16.F32.PACK_AB R92, R105, R104 ;  /* 0x00000068695c723e */ /* 0x000fe400000010ff */
[----:B------:R-:W-:Y:S01]  /*1afc0*/  F2FP.BF16.F32.PACK_AB R93, R107, R106 ;  /* 0x0000006a6b5d723e */ /* 0x000fe200000010ff */
[----:B------:R-:W-:Y:S01]  /*1afd0*/  STSM.16.M88.4 [R11], R88 ;  /* 0x000000580b007844 */ /* 0x000fe20000000200 */
[----:B------:R-:W-:-:S02]  /*1afe0*/  F2FP.BF16.F32.PACK_AB R94, R109, R108 ;  /* 0x0000006c6d5e723e */ /* 0x000fc400000010ff */
[----:B------:R-:W-:Y:S02]  /*1aff0*/  F2FP.BF16.F32.PACK_AB R12, R113, R112 ;  /* 0x00000070710c723e */ /* 0x000fe400000010ff */
[----:B------:R-:W-:Y:S01]  /*1b000*/  F2FP.BF16.F32.PACK_AB R13, R115, R114 ;  /* 0x00000072730d723e */ /* 0x000fe200000010ff */
[----:B------:R-:W-:Y:S01]  /*1b010*/  STSM.16.M88.4 [R5], R92 ;  /* 0x0000005c05007844 */ /* 0x000fe20000000200 */
[----:B------:R-:W-:Y:S01]  /*1b020*/  F2FP.BF16.F32.PACK_AB R14, R117, R116 ;  /* 0x00000074750e723e */ /* 0x000fe200000010ff */
[----:B-1----:R-:W-:Y:S01]  /*1b030*/  IMAD.MOV.U32 R0, RZ, RZ, RZ ;  /* 0x000000ffff007224 */ /* 0x002fe200078e00ff */
[----:B------:R-:W-:Y:S02]  /*1b040*/  F2FP.BF16.F32.PACK_AB R15, R119, R118 ;  /* 0x00000076770f723e */ /* 0x000fe400000010ff */
[----:B------:R-:W-:-:S03]  /*1b050*/  ISETP.NE.U32.AND P0, PT, R140, RZ, PT ;  /* 0x000000ff8c00720c */ /* 0x000fc60003f05070 */
[----:B------:R1:W-:Y:S01]  /*1b060*/  STSM.16.M88.4 [R2], R12 ;  /* 0x0000000c02007844 */ /* 0x0003e20000000200 */
[----:B------:R-:W-:Y:S01]  /*1b070*/  ISETP.NE.AND.EX P0, PT, R141, RZ, PT, P0 ;  /* 0x000000ff8d00720c */ /* 0x000fe20003f05300 */
[----:B------:R-:W-:Y:S08]  /*1b080*/  BAR.SYNC.DEFER_BLOCKING 0x1, 0x100 ;  /* 0x0044000000007b1d */ /* 0x000ff00000010000 */
[----:B-1----:R-:W1:Y:S08]  /*1b090*/  LDC.64 R12, c[0x0][0xc08] ;  /* 0x00030200ff0c7b82 */ /* 0x002e700000000a00 */
[----:B------:R-:W2:Y:S01]  /*1b0a0*/  LDC R14, c[0x0][0xad4] ;  /* 0x0002b500ff0e7b82 */ /* 0x000ea20000000800 */
[----:B------:R-:W3:Y:S01]  /*1b0b0*/  @P0 LDG.E R0, desc[UR8][R72.64] ;  /* 0x0000000848000981 */ /* 0x000ee2000c1e1900 */
[----:B------:R-:W-:Y:S01]  /*1b0c0*/  ISETP.NE.AND P2, PT, R201, RZ, PT ;  /* 0x000000ffc900720c */ /* 0x000fe20003f45270 */
[----:B------:R-:W-:-:S05]  /*1b0d0*/  IMAD.MOV.U32 R78, RZ, RZ, 0x9b8 ;  /* 0x000009b8ff4e7424 */ /* 0x000fca00078e00ff */
[----:B------:R-:W4:Y:S01]  /*1b0e0*/  LDC R2, c[0x0][0xbe8] ;  /* 0x0002fa00ff027b82 */ /* 0x000f220000000800 */
[----:B------:R-:W-:Y:S01]  /*1b0f0*/  IMAD.U32 R17, RZ, RZ, UR5 ;  /* 0x00000005ff117e24 */ /* 0x000fe2000f8e00ff */
[----:B-1----:R-:W-:-:S04]  /*1b100*/  ISETP.NE.U32.AND P1, PT, R12, RZ, PT ;  /* 0x000000ff0c00720c */ /* 0x002fc80003f25070 */
[----:B------:R-:W-:-:S13]  /*1b110*/  ISETP.NE.AND.EX P1, PT, R13, RZ, PT, P1 ;  /* 0x000000ff0d00720c */ /* 0x000fda0003f25310 */
[----:B------:R-:W1:Y:S01]  /*1b120*/  @P1 LDC.64 R12, c[0x0][0xc08] ;  /* 0x00030200ff0c1b82 */ /* 0x000e620000000a00 */
[----:B--2---:R-:W-:-:S04]  /*1b130*/  SEL R14, R201, R14, P2 ;  /* 0x0000000ec90e7207 */ /* 0x004fc80001000000 */
[----:B------:R-:W-:-:S04]  /*1b140*/  ISETP.GT.AND P3, PT, R14, 0x1, PT ;  /* 0x000000010e00780c */ /* 0x000fc80003f64270 */
[----:B------:R-:W-:Y:S02]  /*1b150*/  SEL R78, R78, 0x978, P3 ;  /* 0x000009784e4e7807 */ /* 0x000fe40001800000 */
[----:B----4-:R-:W-:Y:S02]  /*1b160*/  ISETP.NE.AND P4, PT, R2, 0x1, PT ;  /* 0x000000010200780c */ /* 0x010fe40003f85270 */
[----:B------:R2:W4:Y:S01]  /*1b170*/  LDC.64 R14, c[0x0][R78+0x218] ;  /* 0x000086004e0e7b82 */ /* 0x0005220000000a00 */
[----:B-1----:R-:W-:Y:S01]  /*1b180*/  @P1 IMAD.WIDE R12, R202, 0x4, R12 ;  /* 0x00000004ca0c1825 */ /* 0x002fe200078e020c */
[----:B------:R-:W-:-:S09]  /*1b190*/  ISETP.NE.U32.AND P2, PT, R140, RZ, PT ;  /* 0x000000ff8c00720c */ /* 0x000fd20003f45070 */
[----:B------:R-:W1:Y:S01]  /*1b1a0*/  @P4 LDC R22, c[0x0][0xbec] ;  /* 0x0002fb00ff164b82 */ /* 0x000e620000000800 */
[----:B------:R0:W5:Y:S01]  /*1b1b0*/  @P1 LDG.E R17, desc[UR8][R12.64] ;  /* 0x000000080c111981 */ /* 0x000162000c1e1900 */
[----:B------:R-:W-:Y:S01]  /*1b1c0*/  ISETP.NE.AND.EX P2, PT, R141, RZ, PT, P2 ;  /* 0x000000ff8d00720c */ /* 0x000fe20003f45320 */
[----:B------:R-:W-:Y:S01]  /*1b1d0*/  VIADD R19, R194, UR61 ;  /* 0x0000003dc2137c36 */ /* 0x000fe20008000000 */
[----:B------:R-:W-:-:S04]  /*1b1e0*/  SHF.R.S32.HI R5, RZ, 0x1f, R202 ;  /* 0x0000001fff057819 */ /* 0x000fc800000114ca */
[----:B------:R-:W1:Y:S01]  /*1b1f0*/  @P4 LDC R83, c[0x0][0xbf0] ;  /* 0x0002fc00ff534b82 */ /* 0x000e620000000800 */
[----:B------:R-:W-:Y:S02]  /*1b200*/  SEL R202, R202, RZ, !P2 ;  /* 0x000000ffcaca7207 */ /* 0x000fe40005000000 */
[----:B------:R-:W-:-:S05]  /*1b210*/  SEL R5, R5, RZ, !P2 ;  /* 0x000000ff05057207 */ /* 0x000fca0005000000 */
[----:B0-----:R2:W0:Y:S08]  /*1b220*/  LDC.64 R12, c[0x0][R78+0x220] ;  /* 0x000088004e0c7b82 */ /* 0x0014300000000a00 */
[----:B------:R2:W1:Y:S08]  /*1b230*/  LDC.64 R74, c[0x0][R78+0x228] ;  /* 0x00008a004e4a7b82 */ /* 0x0004700000000a00 */
[----:B--2---:R-:W2:Y:S01]  /*1b240*/  LDC.64 R78, c[0x0][R78+0x210] ;  /* 0x000084004e4e7b82 */ /* 0x004ea20000000a00 */
[----:B0-----:R-:W-:-:S07]  /*1b250*/  IMAD R11, R13, R202, RZ ;  /* 0x000000ca0d0b7224 */ /* 0x001fce00078e02ff */
[----:B------:R-:W0:Y:S01]  /*1b260*/  @!P3 LDC R76, c[0x0][0xb50] ;  /* 0x0002d400ff4cbb82 */ /* 0x000e220000000800 */
[----:B------:R-:W-:Y:S01]  /*1b270*/  IMAD R81, R12, R5, R11 ;  /* 0x000000050c517224 */ /* 0x000fe200078e020b */
[----:B------:R-:W-:Y:S01]  /*1b280*/  SEL R5, R208, RZ, P3 ;  /* 0x000000ffd0057207 */ /* 0x000fe20001800000 */
[-C--:B----4-:R-:W-:Y:S02]  /*1b290*/  IMAD R11, R15, R195.reuse, RZ ;  /* 0x000000c30f0b7224 */ /* 0x090fe400078e02ff */
[----:B------:R-:W-:-:S03]  /*1b2a0*/  IMAD.WIDE.U32 R14, R14, R195, RZ ;  /* 0x000000c30e0e7225 */ /* 0x000fc600078e00ff */
[----:B------:R-:W4:Y:S01]  /*1b2b0*/  @!P3 LDC R77, c[0x0][0xb54] ;  /* 0x0002d500ff4dbb82 */ /* 0x000f220000000800 */
[----:B------:R-:W-:-:S04]  /*1b2c0*/  IMAD.WIDE.U32 R12, R12, R202, RZ ;  /* 0x000000ca0c0c7225 */ /* 0x000fc800078e00ff */
[----:B------:R-:W-:Y:S02]  /*1b2d0*/  IMAD.IADD R80, R15, 0x1, R11 ;  /* 0x000000010f507824 */ /* 0x000fe400078e020b */
[----:B------:R-:W-:Y:S02]  /*1b2e0*/  IMAD.IADD R15, R13, 0x1, R81 ;  /* 0x000000010d0f7824 */ /* 0x000fe400078e0251 */
[----:B------:R-:W-:Y:S02]  /*1b2f0*/  IMAD.MOV.U32 R13, RZ, RZ, R19 ;  /* 0x000000ffff0d7224 */ /* 0x000fe400078e0013 */
[-C--:B-1----:R-:W-:Y:S02]  /*1b300*/  IMAD R81, R75, R5.reuse, RZ ;  /* 0x000000054b517224 */ /* 0x082fe400078e02ff */
[----:B------:R-:W-:-:S04]  /*1b310*/  IMAD.WIDE.U32 R74, R74, R5, RZ ;  /* 0x000000054a4a7225 */ /* 0x000fc800078e00ff */
[----:B------:R-:W-:Y:S01]  /*1b320*/  IMAD.IADD R81, R75, 0x1, R81 ;  /* 0x000000014b517824 */ /* 0x000fe200078e0251 */
[--C-:B---3--:R-:W-:Y:S01]  /*1b330*/  IADD3 R14, P2, P5, R12, R14, R0.reuse ;  /* 0x0000000e0c0e7210 */ /* 0x108fe20007d5e000 */
[----:B------:R-:W-:Y:S01]  /*1b340*/  @P4 IMAD.HI.U32 R12, R19, R22, RZ ;  /* 0x00000016130c4227 */ /* 0x000fe200078e00ff */
[----:B------:R-:W-:-:S04]  /*1b350*/  SHF.R.S32.HI R11, RZ, 0x1f, R0 ;  /* 0x0000001fff0b7819 */ /* 0x000fc80000011400 */
[----:B------:R-:W-:Y:S02]  /*1b360*/  @P4 SHF.R.U32.HI R13, RZ, R83, R12 ;  /* 0x00000053ff0d4219 */ /* 0x000fe4000001160c */
[----:B------:R-:W-:Y:S02]  /*1b370*/  IADD3.X R15, R15, R80, R11, P2, P5 ;  /* 0x000000500f0f7210 */ /* 0x000fe400017ea40b */
[----:B------:R-:W-:Y:S01]  /*1b380*/  IADD3 R74, P2, P5, R13, R14, R74 ;  /* 0x0000000e0d4a7210 */ /* 0x000fe20007d5e04a */
[--C-:B------:R-:W-:Y:S01]  /*1b390*/  IMAD.MOV R5, RZ, RZ, -R13.reuse ;  /* 0x000000ffff057224 */ /* 0x100fe200078e0a0d */
[----:B------:R-:W-:-:S03]  /*1b3a0*/  SHF.R.S32.HI R12, RZ, 0x1f, R13 ;  /* 0x0000001fff0c7819 */ /* 0x000fc6000001140d */
[----:B------:R-:W-:Y:S01]  /*1b3b0*/  IMAD R5, R2, R5, R19 ;  /* 0x0000000502057224 */ /* 0x000fe200078e0213 */
[----:B------:R-:W-:-:S03]  /*1b3c0*/  IADD3.X R75, R12, R15, R81, P2, P5 ;  /* 0x0000000f0c4b7210 */ /* 0x000fc600017ea451 */
[-C--:B--2---:R-:W-:Y:S01]  /*1b3d0*/  IMAD R12, R79, R5.reuse, RZ ;  /* 0x000000054f0c7224 */ /* 0x084fe200078e02ff */
[----:B------:R-:W-:Y:S01]  /*1b3e0*/  SHF.R.S32.HI R13, RZ, 0x1f, R5 ;  /* 0x0000001fff0d7819 */ /* 0x000fe20000011405 */
[----:B------:R-:W-:-:S04]  /*1b3f0*/  IMAD.WIDE.U32 R74, R78, R5, R74 ;  /* 0x000000054e4a7225 */ /* 0x000fc800078e004a */
[----:B------:R-:W-:Y:S01]  /*1b400*/  IMAD R13, R78, R13, R12 ;  /* 0x0000000d4e0d7224 */ /* 0x000fe200078e020c */
[----:B0-----:R-:W-:-:S03]  /*1b410*/  LEA R76, P2, R74, R76, 0x2 ;  /* 0x0000004c4a4c7211 */ /* 0x001fc600078410ff */
[----:B------:R-:W-:-:S05]  /*1b420*/  IMAD.IADD R5, R75, 0x1, R13 ;  /* 0x000000014b057824 */ /* 0x000fca00078e020d */
[----:B----4-:R-:W-:Y:S01]  /*1b430*/  LEA.HI.X R5, R74, R77, R5, 0x2, P2 ;  /* 0x0000004d4a057211 */ /* 0x010fe200010f1405 */
[----:B------:R-:W-:Y:S06]  /*1b440*/  @P1 BRA `(.L_x_4837) ;  /* 0x0000000000141947 */ /* 0x000fec0003800000 */
[----:B------:R-:W-:Y:S05]  /*1b450*/  @!P0 BRA `(.L_x_4837) ;  /* 0x0000000000108947 */ /* 0x000fea0003800000 */
[----:B------:R-:W-:Y:S02]  /*1b460*/  ULDC.64 UR6, c[0x0][0x208] ;  /* 0x0000820000067ab9 */ /* 0x000fe40000000a00 */
[----:B------:R-:W2:Y:S04]  /*1b470*/  LDG.E R12, desc[UR6][R72.64] ;  /* 0x00000006480c7981 */ /* 0x000ea8000c1e1900 */
[----:B-----5:R-:W2:Y:S02]  /*1b480*/  LDG.E R17, desc[UR6][R72.64+0x4] ;  /* 0x0000040648117981 */ /* 0x020ea4000c1e1900 */
[----:B--2---:R-:W-:-:S07]  /*1b490*/  IMAD.IADD R17, R17, 0x1, -R12 ;  /* 0x0000000111117824 */ /* 0x004fce00078e0a0c */
.L_x_4837:
[----:B------:R-:W2:Y:S04]  /*1b4a0*/  LDL R72, [R1+0x328] ;  /* 0x0003280001487983 */ /* 0x000ea80000100800 */
[----:B------:R-:W3:Y:S01]  /*1b4b0*/  LDL R22, [R1+0x320] ;  /* 0x0003200001167983 */ /* 0x000ee20000100800 */
[----:B-----5:R-:W-:Y:S01]  /*1b4c0*/  IMAD R17, R17, R2, RZ ;  /* 0x0000000211117224 */ /* 0x020fe200078e02ff */
[----:B------:R-:W-:Y:S02]  /*1b4d0*/  ULDC.64 UR6, c[0x0][0x208] ;  /* 0x0000820000067ab9 */ /* 0x000fe40000000a00 */
[----:B------:R-:W-:Y:S04]  /*1b4e0*/  SHFL.IDX PT, R12, R76, RZ, 0x1c1f ;  /* 0x001c1fff4c0c7589 */ /* 0x000fe800000e0000 */
[----:B------:R-:W0:Y:S04]  /*1b4f0*/  SHFL.IDX PT, R13, R5, RZ, 0x1c1f ;  /* 0x001c1fff050d7589 */ /* 0x000e2800000e0000 */
[----:B------:R-:W-:Y:S04]  /*1b500*/  SHFL.IDX PT, R14, R76, 0x1, 0x1c1f ;  /* 0x003c1f004c0e7f89 */ /* 0x000fe800000e0000 */
[----:B------:R-:W1:Y:S01]  /*1b510*/  SHFL.IDX PT, R15, R5, 0x1, 0x1c1f ;  /* 0x003c1f00050f7f89 */ /* 0x000e6200000e0000 */
[----:B--2---:R-:W-:Y:S01]  /*1b520*/  VIADD R72, R72, UR61 ;  /* 0x0000003d48487c36 */ /* 0x004fe20008000000 */
[----:B---3--:R-:W-:-:S03]  /*1b530*/  LOP3.LUT P0, RZ, R22, 0x3, RZ, 0xc0, !PT ;  /* 0x0000000316ff7812 */ /* 0x008fc6000780c0ff */
[C---:B------:R-:W-:Y:S01]  /*1b540*/  VIADD R22, R72.reuse, 0x8 ;  /* 0x0000000848167836 */ /* 0x040fe20000000000 */
[----:B------:R-:W-:-:S04]  /*1b550*/  ISETP.GE.OR P1, PT, R72, R17, P0 ;  /* 0x000000114800720c */ /* 0x000fc80000726670 */
[----:B------:R-:W-:-:S09]  /*1b560*/  ISETP.GE.OR P0, PT, R22, R17, P0 ;  /* 0x000000111600720c */ /* 0x000fd20000706670 */
[----:B0-----:R0:W-:Y:S04]  /*1b570*/  @!P1 ST.E desc[UR6][R12.64], R3 ;  /* 0x000000030c009985 */ /* 0x0011e8000c101906 */
[----:B-1----:R0:W-:Y:S01]  /*1b580*/  @!P0 ST.E desc[UR6][R14.64], R4 ;  /* 0x000000040e008985 */ /* 0x0021e2000c101906 */
[----:B------:R-:W-:Y:S05]  /*1b590*/  @P3 BRA `(.L_x_4838) ;  /* 0x0000000c004c3947 */ /* 0x000fea0003800000 */
[----:B------:R-:W-:Y:S01]  /*1b5a0*/  IMAD.SHL.U32 R20, R233, 0x8, RZ ;  /* 0x00000008e9147824 */ /* 0x000fe200078e00ff */
[----:B------:R-:W1:Y:S01]  /*1b5b0*/  @P4 LDC R22, c[0x0][0xbec] ;  /* 0x0002fb00ff164b82 */ /* 0x000e620000000800 */
[----:B------:R-:W-:Y:S02]  /*1b5c0*/  ULDC.64 UR6, c[0x0][0x208] ;  /* 0x0000820000067ab9 */ /* 0x000fe40000000a00 */
[----:B0-----:R-:W-:-:S04]  /*1b5d0*/  IMAD R3, R231, 0x40, R20 ;  /* 0x00000040e7037824 */ /* 0x001fc800078e0214 */
[----:B------:R-:W-:Y:S01]  /*1b5e0*/  IMAD.WIDE R8, R3, 0x2, R8 ;  /* 0x0000000203087825 */ /* 0x000fe200078e0208 */
[----:B------:R-:W0:Y:S02]  /*1b5f0*/  @P4 LDC R21, c[0x0][0xbf0] ;  /* 0x0002fc00ff154b82 */ /* 0x000e240000000800 */
[C---:B------:R-:W-:Y:S02]  /*1b600*/  IADD3 R13, P3, R8.reuse, 0x1000, RZ ;  /* 0x00001000080d7810 */ /* 0x040fe40007f7e0ff */
[C---:B------:R-:W-:Y:S02]  /*1b610*/  IADD3 R25, P2, R8.reuse, 0x2000, RZ ;  /* 0x0000200008197810 */ /* 0x040fe40007f5e0ff */
[C---:B------:R-:W-:Y:S02]  /*1b620*/  IADD3 R29, P6, R8.reuse, 0x3000, RZ ;  /* 0x00003000081d7810 */ /* 0x040fe40007fde0ff */
[C---:B------:R-:W-:Y:S02]  /*1b630*/  IADD3 R33, P5, R8.reuse, 0x4000, RZ ;  /* 0x0000400008217810 */ /* 0x040fe40007fbe0ff */
[----:B------:R-:W-:-:S02]  /*1b640*/  IADD3 R37, P1, R8, 0x5000, RZ ;  /* 0x0000500008257810 */ /* 0x000fc40007f3e0ff */
        /* <DEDUP_REMOVED lines=73> */
[----:B--2---:R-:W-:-:S04]  /*1bae0*/  IMAD.WIDE.U32 R8, R0, UR6, RZ ;  /* 0x0000000600087c25 */ /* 0x004fc8000f8e00ff */
[----:B------:R-:W-:Y:S01]  /*1baf0*/  IMAD R11, R0, UR7, R11 ;  /* 0x00000007000b7c24 */ /* 0x000fe2000f8e020b */
[----:B------:R-:W-:Y:S01]  /*1bb00*/  ULDC.64 UR6, c[0x0][0xae8] ;  /* 0x0002ba0000067ab9 */ /* 0x000fe20000000a00 */
[----:B------:R-:W-:Y:S02]  /*1bb10*/  IMAD R0, R233, 0x20, R231 ;  /* 0x00000020e9007824 */ /* 0x000fe400078e02e7 */
[----:B------:R-:W-:Y:S01]  /*1bb20*/  IMAD.IADD R9, R9, 0x1, R11 ;  /* 0x0000000109097824 */ /* 0x000fe200078e020b */
[----:B------:R-:W-:Y:S01]  /*1bb30*/  SHF.R.S32.HI R11, RZ, 0x1f, R202 ;  /* 0x0000001fff0b7819 */ /* 0x000fe200000114ca */
[----:B------:R-:W-:Y:S02]  /*1bb40*/  VIADD R19, R0, UR61 ;  /* 0x0000003d00137c36 */ /* 0x000fe40008000000 */
[----:B------:R-:W-:-:S04]  /*1bb50*/  IMAD.WIDE.U32 R8, R195, UR6, R8 ;  /* 0x00000006c3087c25 */ /* 0x000fc8000f8e0008 */
[----:B------:R-:W-:Y:S01]  /*1bb60*/  IMAD R9, R195, UR7, R9 ;  /* 0x00000007c3097c24 */ /* 0x000fe2000f8e0209 */
[----:B------:R-:W-:Y:S01]  /*1bb70*/  ULDC.64 UR6, c[0x0][0xaf0] ;  /* 0x0002bc0000067ab9 */ /* 0x000fe20000000a00 */
[----:B-1----:R-:W-:-:S04]  /*1bb80*/  @P4 IMAD.HI.U32 R0, R19, R22, RZ ;  /* 0x0000001613004227 */ /* 0x002fc800078e00ff */
[----:B------:R-:W-:Y:S02]  /*1bb90*/  IMAD R11, R11, UR6, RZ ;  /* 0x000000060b0b7c24 */ /* 0x000fe4000f8e02ff */
[----:B------:R-:W-:Y:S01]  /*1bba0*/  IMAD.MOV.U32 R3, RZ, RZ, R19 ;  /* 0x000000ffff037224 */ /* 0x000fe200078e0013 */
[----:B0-----:R-:W-:Y:S01]  /*1bbb0*/  @P4 SHF.R.U32.HI R3, RZ, R21, R0 ;  /* 0x00000015ff034219 */ /* 0x001fe20000011600 */
[C---:B------:R-:W-:Y:S02]  /*1bbc0*/  IMAD R11, R202.reuse, UR7, R11 ;  /* 0x00000007ca0b7c24 */ /* 0x040fe4000f8e020b */
[----:B------:R-:W-:Y:S01]  /*1bbd0*/  IMAD.WIDE.U32 R8, R202, UR6, R8 ;  /* 0x00000006ca087c25 */ /* 0x000fe2000f8e0008 */
[----:B------:R-:W-:Y:S01]  /*1bbe0*/  SHF.R.S32.HI R0, RZ, 0x1f, R3 ;  /* 0x0000001fff007819 */ /* 0x000fe20000011403 */
[----:B------:R-:W-:Y:S02]  /*1bbf0*/  ULDC.64 UR6, c[0x0][0xae0] ;  /* 0x0002b80000067ab9 */ /* 0x000fe40000000a00 */
[----:B------:R-:W-:-:S02]  /*1bc00*/  IMAD.IADD R9, R9, 0x1, R11 ;  /* 0x0000000109097824 */ /* 0x000fc400078e020b */
        /* <DEDUP_REMOVED lines=9> */
[----:B------:R-:W-:Y:S01]  /*1bca0*/  VIADD R22, R231, UR61 ;  /* 0x0000003de7167c36 */ /* 0x000fe20008000000 */
        /* <DEDUP_REMOVED lines=12> */
[----:B---3--:R-:W-:Y:S01]  /*1bd70*/  SYNCS.ARRIVE.TRANS64.RED.A1T0 RZ, [UR5], RZ ;  /* 0x000000ffffff79a7 */ /* 0x008fe20008100405 */
        /* <DEDUP_REMOVED lines=24> */
.L_x_4840:
[----:B------:R-:W-:Y:S05]  /*1bf00*/  BSYNC B1 ;  /* 0x0000000000017941 */ /* 0x000fea0003800000 */
.L_x_4839:
        /* <DEDUP_REMOVED lines=18> */
.L_x_4842:
[----:B------:R-:W-:Y:S05]  /*1c030*/  BSYNC B1 ;  /* 0x0000000000017941 */ /* 0x000fea0003800000 */
.L_x_4841:
        /* <DEDUP_REMOVED lines=18> */
.L_x_4844:
[----:B------:R-:W-:Y:S05]  /*1c160*/  BSYNC B1 ;  /* 0x0000000000017941 */ /* 0x000fea0003800000 */
.L_x_4843:
[----:B------:R-:W-:Y:S01]  /*1c170*/  VIADD R0, R22, 0x60 ;  /* 0x0000006016007836 */ /* 0x000fe20000000000 */
[----:B0--3--:R-:W0:Y:S04]  /*1c180*/  SHFL.IDX PT, R19, R19, 0x3, 0x181f ;  /* 0x00781f0013137f89 */ /* 0x009e2800000e0000 */
        /* <DEDUP_REMOVED lines=9> */
[-C--:B0---4-:R-:W-:Y:S02]  /*1c220*/  @!P2 LEA.HI.X R3, R20, R19.reuse, R70, 0x1, P0 ;  /* 0x000000131403a211 */ /* 0x091fe400000f0c46 */
        /* <DEDUP_REMOVED lines=10> */
.L_x_4838:
[----:B------:R1:W5:Y:S01]  /*1c2d0*/  LDL R92, [R1+0x31c] ;  /* 0x00031c00015c7983 */ /* 0x0003620000100800 */
[----:B------:R-:W2:Y:S01]  /*1c2e0*/  @P4 LDC R8, c[0x0][0xbec] ;  /* 0x0002fb00ff084b82 */ /* 0x000ea20000000800 */
[----:B------:R-:W-:Y:S02]  /*1c2f0*/  ULDC.64 UR6, c[0x0][0xb08] ;  /* 0x0002c20000067ab9 */ /* 0x000fe40000000a00 */
        /* <DEDUP_REMOVED lines=16> */
[----:B------:R-:W-:Y:S01]  /*1c400*/  IMAD R11, R11, UR6, RZ ;  /* 0x000000060b0b7c24 */ /* 0x000fe2000f8e02ff */
[----:B0-----:R-:W0:Y:S01]  /*1c410*/  @P4 LDC R13, c[0x0][0xbf0] ;  /* 0x0002fc00ff0d4b82 */ /* 0x001e220000000800 */
[C---:B------:R-:W-:Y:S01]  /*1c420*/  IMAD.WIDE.U32 R4, R0.reuse, UR6, RZ ;  /* 0x0000000600047c25 */ /* 0x040fe2000f8e00ff */
[----:B------:R-:W-:Y:S01]  /*1c430*/  SHF.R.S32.HI R3, RZ, 0x1f, R202 ;  /* 0x0000001fff037819 */ /* 0x000fe200000114ca */
[----:B------:R-:W-:Y:S01]  /*1c440*/  ULDC.64 UR8, c[0x0][0xb30] ;  /* 0x0002cc0000087ab9 */ /* 0x000fe20000000a00 */
[----:B------:R-:W-:Y:S01]  /*1c450*/  UIADD3 UR5, UR39, 0x30820, URZ ;  /* 0x0003082027057890 */ /* 0x000fe2000fffe03f */
[----:B------:R-:W-:Y:S01]  /*1c460*/  IMAD R11, R0, UR7, R11 ;  /* 0x00000007000b7c24 */ /* 0x000fe2000f8e020b */
[----:B------:R-:W-:Y:S01]  /*1c470*/  ULDC.64 UR6, c[0x0][0xb38] ;  /* 0x0002ce0000067ab9 */ /* 0x000fe20000000a00 */
[----:B--2---:R-:W-:Y:S01]  /*1c480*/  @P4 IMAD.HI.U32 R8, R19, R8, RZ ;  /* 0x0000000813084227 */ /* 0x004fe200078e00ff */
[----:B------:R-:W-:Y:S01]  /*1c490*/  ISETP.GE.AND P0, PT, R72, R17, PT ;  /* 0x000000114800720c */ /* 0x000fe20003f06270 */
[----:B------:R-:W-:Y:S01]  /*1c4a0*/  UPRMT UR5, URZ, 0x654, UR5 ;  /* 0x000006543f057896 */ /* 0x000fe20008000005 */
[----:B------:R-:W-:Y:S01]  /*1c4b0*/  BSSY B1, `(.L_x_4846) ;  /* 0x0000088000017945 */ /* 0x000fe20003800000 */
[----:B------:R-:W-:-:S02]  /*1c4c0*/  IMAD.IADD R5, R5, 0x1, R11 ;  /* 0x0000000105057824 */ /* 0x000fc400078e020b */
[----:B------:R-:W-:-:S05]  /*1c4d0*/  IMAD.WIDE.U32 R4, R195, UR6, R4 ;  /* 0x00000006c3047c25 */ /* 0x000fca000f8e0004 */
[----:B------:R-:W-:Y:S01]  /*1c4e0*/  SYNCS.ARRIVE.TRANS64.RED.A1T0 RZ, [UR5], RZ ;  /* 0x000000ffffff79a7 */ /* 0x000fe20008100405 */
[----:B------:R-:W-:Y:S01]  /*1c4f0*/  IMAD R5, R195, UR7, R5 ;  /* 0x00000007c3057c24 */ /* 0x000fe2000f8e0205 */
[----:B------:R-:W-:Y:S02]  /*1c500*/  ULDC.64 UR6, c[0x0][0xb40] ;  /* 0x0002d00000067ab9 */ /* 0x000fe40000000a00 */
[----:B------:R-:W-:Y:S02]  /*1c510*/  IMAD R3, R3, UR6, RZ ;  /* 0x0000000603037c24 */ /* 0x000fe4000f8e02ff */
[----:B------:R-:W-:-:S04]  /*1c520*/  IMAD.WIDE.U32 R4, R202, UR6, R4 ;  /* 0x00000006ca047c25 */ /* 0x000fc8000f8e0004 */
[----:B------:R-:W-:Y:S01]  /*1c530*/  IMAD R9, R202, UR7, R3 ;  /* 0x00000007ca097c24 */ /* 0x000fe2000f8e0203 */
[----:B------:R-:W-:Y:S01]  /*1c540*/  ULDC.64 UR6, c[0x0][0xb48] ;  /* 0x0002d20000067ab9 */ /* 0x000fe20000000a00 */
[----:B------:R-:W-:Y:S01]  /*1c550*/  IMAD.MOV.U32 R3, RZ, RZ, R19 ;  /* 0x000000ffff037224 */ /* 0x000fe200078e0013 */
[----:B0-----:R-:W-:Y:S01]  /*1c560*/  @P4 SHF.R.U32.HI R3, RZ, R13, R8 ;  /* 0x0000000dff034219 */ /* 0x001fe20000011608 */
[----:B------:R-:W-:-:S03]  /*1c570*/  IMAD.IADD R5, R5, 0x1, R9 ;  /* 0x0000000105057824 */ /* 0x000fc600078e0209 */
[--C-:B------:R-:W-:Y:S01]  /*1c580*/  SHF.R.S32.HI R0, RZ, 0x1f, R3.reuse ;  /* 0x0000001fff007819 */ /* 0x100fe20000011403 */
[----:B------:R-:W-:Y:S02]  /*1c590*/  IMAD.MOV R9, RZ, RZ, -R3 ;  /* 0x000000ffff097224 */ /* 0x000fe400078e0a03 */
[----:B------:R-:W-:-:S04]  /*1c5a0*/  IMAD.WIDE.U32 R4, R208, UR6, R4 ;  /* 0x00000006d0047c25 */ /* 0x000fc8000f8e0004 */
        /* <DEDUP_REMOVED lines=14> */
[----:B------:R-:W-:Y:S01]  /*1c690*/  LEA.HI.X R11, R4, UR7, R3, 0x2, P1 ;  /* 0x00000007040b7c11 */ /* 0x000fe200088f1403 */
[----:B------:R1:W0:Y:S04]  /*1c6a0*/  SHFL.IDX PT, R2, R0, RZ, 0x1c1f ;  /* 0x001c1fff00027589 */ /* 0x00022800000e0000 */
[----:B------:R1:W2:Y:S01]  /*1c6b0*/  SHFL.IDX PT, R3, R11, RZ, 0x1c1f ;  /* 0x001c1fff0b037589 */ /* 0x0002a200000e0000 */
[----:B------:R-:W-:Y:S05]  /*1c6c0*/  @P0 BRA `(.L_x_4847) ;  /* 0x0000000400980947 */ /* 0x000fea0003800000 */
[----:B------:R-:W-:Y:S01]  /*1c6d0*/  ULDC UR5, c[0x0][0xac8] ;  /* 0x0002b20000057ab9 */ /* 0x000fe20000000800 */
[----:B------:R-:W-:Y:S01]  /*1c6e0*/  ULDC.64 UR6, c[0x0][0x208] ;  /* 0x0000820000067ab9 */ /* 0x000fe20000000a00 */
[----:B------:R-:W-:Y:S01]  /*1c6f0*/  ISETP.GE.AND P1, PT, R226, UR5, PT ;  /* 0x00000005e2007c0c */ /* 0x000fe2000bf26270 */
[----:B------:R-:W-:Y:S01]  /*1c700*/  VIADD R19, R23, 0xb0 ;  /* 0x000000b017137836 */ /* 0x000fe20000000000 */
[----:B------:R-:W-:Y:S02]  /*1c710*/  ISETP.GE.AND P0, PT, R225, UR5, PT ;  /* 0x00000005e1007c0c */ /* 0x000fe4000bf06270 */
[----:B------:R-:W-:Y:S02]  /*1c720*/  ISETP.GE.AND P2, PT, R23, UR5, PT ;  /* 0x0000000517007c0c */ /* 0x000fe4000bf46270 */
[----:B------:R-:W-:Y:S02]  /*1c730*/  ISETP.GE.AND P3, PT, R224, UR5, PT ;  /* 0x00000005e0007c0c */ /* 0x000fe4000bf66270 */
[----:B------:R-:W-:-:S05]  /*1c740*/  ISETP.GE.AND P4, PT, R223, UR5, PT ;  /* 0x00000005df007c0c */ /* 0x000fca000bf86270 */
[CC--:B0-----:R-:W-:Y:S02]  /*1c750*/  @!P1 LEA R4, P5, R226.reuse, R2.reuse, 0x2 ;  /* 0x00000002e2049211 */ /* 0x0c1fe400078a10ff */
[-C--:B------:R-:W-:Y:S02]  /*1c760*/  @!P0 LEA R8, P6, R225, R2.reuse, 0x2 ;  /* 0x00000002e1088211 */ /* 0x080fe400078c10ff */
[-C--:B--2--5:R-:W-:Y:S01]  /*1c770*/  @!P1 LEA.HI.X R5, R226, R3.reuse, R92, 0x2, P5 ;  /* 0x00000003e2059211 */ /* 0x0a4fe200028f145c */
[----:B------:R-:W-:Y:S01]  /*1c780*/  @!P2 IMAD.WIDE R12, R23, 0x4, R2 ;  /* 0x00000004170ca825 */ /* 0x000fe200078e0202 */
[----:B------:R-:W-:Y:S02]  /*1c790*/  ISETP.GE.AND P5, PT, R222, UR5, PT ;  /* 0x00000005de007c0c */ /* 0x000fe4000bfa6270 */
[----:B------:R-:W-:Y:S02]  /*1c7a0*/  @!P0 LEA.HI.X R9, R225, R3, R91, 0x2, P6 ;  /* 0x00000003e1098211 */ /* 0x000fe400030f145b */
[----:B------:R-:W-:Y:S01]  /*1c7b0*/  @!P2 ST.E.64 desc[UR6][R12.64], R24 ;  /* 0x000000180c00a985 */ /* 0x000fe2000c101b06 */
[----:B------:R-:W-:-:S02]  /*1c7c0*/  @!P3 LEA R14, P6, R224, R2, 0x2 ;  /* 0x00000002e00eb211 */ /* 0x000fc400078c10ff */
[-C--:B------:R-:W-:Y:S01]  /*1c7d0*/  @!P4 LEA R72, P2, R223, R2.reuse, 0x2 ;  /* 0x00000002df48c211 */ /* 0x080fe200078410ff */
[----:B------:R0:W-:Y:S01]  /*1c7e0*/  @!P1 ST.E.64 desc[UR6][R4.64], R28 ;  /* 0x0000001c04009985 */ /* 0x0001e2000c101b06 */
[----:B------:R-:W-:Y:S02]  /*1c7f0*/  ISETP.GE.AND P1, PT, R220, UR5, PT ;  /* 0x00000005dc007c0c */ /* 0x000fe4000bf26270 */
[-C--:B------:R-:W-:Y:S01]  /*1c800*/  @!P3 LEA.HI.X R15, R224, R3.reuse, R90, 0x2, P6 ;  /* 0x00000003e00fb211 */ /* 0x080fe200030f145a */
[----:B------:R2:W-:Y:S01]  /*1c810*/  @!P0 ST.E.64 desc[UR6][R8.64], R32 ;  /* 0x0000002008008985 */ /* 0x0005e2000c101b06 */
[----:B------:R-:W-:Y:S02]  /*1c820*/  ISETP.GE.AND P0, PT, R221, UR5, PT ;  /* 0x00000005dd007c0c */ /* 0x000fe4000bf06270 */
[----:B------:R-:W-:Y:S01]  /*1c830*/  @!P5 LEA R74, P6, R222, R2, 0x2 ;  /* 0x00000002de4ad211 */ /* 0x000fe200078c10ff */
[----:B------:R3:W-:Y:S01]  /*1c840*/  @!P3 ST.E.64 desc[UR6][R14.64], R36 ;  /* 0x000000240e00b985 */ /* 0x0007e2000c101b06 */
[----:B------:R-:W-:-:S02]  /*1c850*/  @!P4 LEA.HI.X R73, R223, R3, R89, 0x2, P2 ;  /* 0x00000003df49c211 */ /* 0x000fc400010f1459 */
[----:B------:R-:W-:Y:S02]  /*1c860*/  ISETP.GE.AND P2, PT, R219, UR5, PT ;  /* 0x00000005db007c0c */ /* 0x000fe4000bf46270 */
[----:B------:R-:W-:Y:S01]  /*1c870*/  @!P5 LEA.HI.X R75, R222, R3, R88, 0x2, P6 ;  /* 0x00000003de4bd211 */ /* 0x000fe200030f1458 */
[----:B------:R-:W-:Y:S01]  /*1c880*/  @!P4 ST.E.64 desc[UR6][R72.64], R40 ;  /* 0x000000284800c985 */ /* 0x000fe2000c101b06 */
[----:B------:R-:W-:Y:S02]  /*1c890*/  ISETP.GE.AND P3, PT, R218, UR5, PT ;  /* 0x00000005da007c0c */ /* 0x000fe4000bf66270 */
[----:B------:R-:W-:Y:S01]  /*1c8a0*/  ISETP.GE.AND P4, PT, R217, UR5, PT ;  /* 0x00000005d9007c0c */ /* 0x000fe2000bf86270 */
[----:B------:R-:W-:Y:S01]  /*1c8b0*/  @!P5 ST.E.64 desc[UR6][R74.64], R44 ;  /* 0x0000002c4a00d985 */ /* 0x000fe2000c101b06 */
[-C--:B0-----:R-:W-:Y:S02]  /*1c8c0*/  @!P0 LEA R4, P6, R221, R2.reuse, 0x2 ;  /* 0x00000002dd048211 */ /* 0x081fe400078c10ff */
[----:B--2---:R-:W-:-:S02]  /*1c8d0*/  @!P1 LEA R8, P5, R220, R2, 0x2 ;  /* 0x00000002dc089211 */ /* 0x004fc400078a10ff */
[-C--:B------:R-:W-:Y:S02]  /*1c8e0*/  @!P0 LEA.HI.X R5, R221, R3.reuse, R87, 0x2, P6 ;  /* 0x00000003dd058211 */ /* 0x080fe400030f1457 */
[CC--:B------:R-:W-:Y:S02]  /*1c8f0*/  @!P2 LEA R12, P6, R219.reuse, R2.reuse, 0x2 ;  /* 0x00000002db0ca211 */ /* 0x0c0fe400078c10ff */
[-C--:B------:R-:W-:Y:S01]  /*1c900*/  @!P1 LEA.HI.X R9, R220, R3.reuse, R86, 0x2, P5 ;  /* 0x00000003dc099211 */ /* 0x080fe200028f1456 */
[----:B------:R0:W-:Y:S01]  /*1c910*/  @!P0 ST.E.64 desc[UR6][R4.64], R48 ;  /* 0x0000003004008985 */ /* 0x0001e2000c101b06 */
[----:B------:R-:W-:Y:S02]  /*1c920*/  ISETP.GE.AND P5, PT, R216, UR5, PT ;  /* 0x00000005d8007c0c */ /* 0x000fe4000bfa6270 */
[----:B------:R-:W-:Y:S01]  /*1c930*/  @!P2 LEA.HI.X R13, R219, R3, R85, 0x2, P6 ;  /* 0x00000003db0da211 */ /* 0x000fe200030f1455 */
[----:B------:R2:W-:Y:S01]  /*1c940*/  @!P1 ST.E.64 desc[UR6][R8.64], R52 ;  /* 0x0000003408009985 */ /* 0x0005e2000c101b06 */
[----:B---3--:R-:W-:-:S02]  /*1c950*/  @!P3 LEA R14, P1, R218, R2, 0x2 ;  /* 0x00000002da0eb211 */ /* 0x008fc400078210ff */
[-C--:B------:R-:W-:Y:S01]  /*1c960*/  @!P4 LEA R24, P0, R217, R2.reuse, 0x2 ;  /* 0x00000002d918c211 */ /* 0x080fe200078010ff */
[----:B------:R3:W-:Y:S01]  /*1c970*/  @!P2 ST.E.64 desc[UR6][R12.64], R56 ;  /* 0x000000380c00a985 */ /* 0x0007e2000c101b06 */
[----:B------:R-:W-:Y:S02]  /*1c980*/  ISETP.GE.AND P2, PT, R215, UR5, PT ;  /* 0x00000005d7007c0c */ /* 0x000fe4000bf46270 */
[-C--:B------:R-:W-:Y:S02]  /*1c990*/  @!P3 LEA.HI.X R15, R218, R3.reuse, R84, 0x2, P1 ;  /* 0x00000003da0fb211 */ /* 0x080fe400008f1454 */
[----:B------:R-:W-:Y:S02]  /*1c9a0*/  ISETP.GE.AND P1, PT, R214, UR5, PT ;  /* 0x00000005d6007c0c */ /* 0x000fe4000bf26270 */
[----:B------:R-:W-:Y:S01]  /*1c9b0*/  @!P5 LEA R28, P6, R216, R2, 0x2 ;  /* 0x00000002d81cd211 */ /* 0x000fe200078c10ff */
[----:B------:R4:W-:Y:S01]  /*1c9c0*/  @!P3 ST.E.64 desc[UR6][R14.64], R60 ;  /* 0x0000003c0e00b985 */ /* 0x0009e2000c101b06 */
[----:B------:R-:W-:-:S02]  /*1c9d0*/  @!P4 LEA.HI.X R25, R217, R3, R83, 0x2, P0 ;  /* 0x00000003d919c211 */ /* 0x000fc400000f1453 */
[----:B------:R-:W-:Y:S02]  /*1c9e0*/  ISETP.GE.AND P0, PT, R213, UR5, PT ;  /* 0x00000005d5007c0c */ /* 0x000fe4000bf06270 */
[----:B------:R-:W-:Y:S01]  /*1c9f0*/  @!P5 LEA.HI.X R29, R216, R3, R82, 0x2, P6 ;  /* 0x00000003d81dd211 */ /* 0x000fe200030f1452 */
[----:B------:R1:W-:Y:S01]  /*1ca00*/  @!P4 ST.E.64 desc[UR6][R24.64], R64 ;  /* 0x000000401800c985 */ /* 0x0003e2000c101b06 */
[----:B------:R-:W-:Y:S02]  /*1ca10*/  ISETP.GE.AND P3, PT, R212, UR5, PT ;  /* 0x00000005d4007c0c */ /* 0x000fe4000bf66270 */
[-C--:B0-----:R-:W-:Y:S01]  /*1ca20*/  @!P2 LEA R4, P6, R215, R2.reuse, 0x2 ;  /* 0x00000002d704a211 */ /* 0x081fe200078c10ff */
[----:B------:R0:W-:Y:S01]  /*1ca30*/  @!P5 ST.E.64 desc[UR6][R28.64], R68 ;  /* 0x000000441c00d985 */ /* 0x0001e2000c101b06 */
[----:B--2---:R-:W-:Y:S02]  /*1ca40*/  @!P1 LEA R8, P4, R214, R2, 0x2 ;  /* 0x00000002d6089211 */ /* 0x004fe400078810ff */
[----:B------:R-:W-:-:S02]  /*1ca50*/  ISETP.GE.AND P5, PT, R211, UR5, PT ;  /* 0x00000005d3007c0c */ /* 0x000fc4000bfa6270 */
[-C--:B------:R-:W-:Y:S02]  /*1ca60*/  @!P2 LEA.HI.X R5, R215, R3.reuse, R81, 0x2, P6 ;  /* 0x00000003d705a211 */ /* 0x080fe400030f1451 */
[-C--:B------:R-:W-:Y:S02]  /*1ca70*/  @!P1 LEA.HI.X R9, R214, R3.reuse, R80, 0x2, P4 ;  /* 0x00000003d6099211 */ /* 0x080fe400020f1450 */
[CC--:B---3--:R-:W-:Y:S01]  /*1ca80*/  @!P0 LEA R12, P6, R213.reuse, R2.reuse, 0x2 ;  /* 0x00000002d50c8211 */ /* 0x0c8fe200078c10ff */
[----:B------:R-:W-:Y:S01]  /*1ca90*/  @!P2 ST.E.64 desc[UR6][R4.64], R6 ;  /* 0x000000060400a985 */ /* 0x000fe2000c101b06 */
[----:B------:R-:W-:Y:S02]  /*1caa0*/  ISETP.GE.AND P4, PT, R210, UR5, PT ;  /* 0x00000005d2007c0c */ /* 0x000fe4000bf86270 */
[----:B------:R-:W-:Y:S01]  /*1cab0*/  @!P0 LEA.HI.X R13, R213, R3, R79, 0x2, P6 ;  /* 0x00000003d50d8211 */ /* 0x000fe200030f144f */
[----:B------:R2:W-:Y:S01]  /*1cac0*/  @!P1 ST.E.64 desc[UR6][R8.64], R20 ;  /* 0x0000001408009985 */ /* 0x0005e2000c101b06 */
[----:B----4-:R-:W-:-:S02]  /*1cad0*/  @!P3 LEA R14, P1, R212, R2, 0x2 ;  /* 0x00000002d40eb211 */ /* 0x010fc400078210ff */
[-C--:B-1----:R-:W-:Y:S01]  /*1cae0*/  @!P5 LEA R24, P2, R211, R2.reuse, 0x2 ;  /* 0x00000002d318d211 */ /* 0x082fe200078410ff */
[----:B------:R1:W-:Y:S01]  /*1caf0*/  @!P0 ST.E.64 desc[UR6][R12.64], R120 ;  /* 0x000000780c008985 */ /* 0x0003e2000c101b06 */
[-C--:B------:R-:W-:Y:S02]  /*1cb00*/  @!P3 LEA.HI.X R15, R212, R3.reuse, R78, 0x2, P1 ;  /* 0x00000003d40fb211 */ /* 0x080fe400008f144e */
[----:B------:R-:W-:Y:S02]  /*1cb10*/  ISETP.GE.AND P1, PT, R229, UR5, PT ;  /* 0x00000005e5007c0c */ /* 0x000fe4000bf26270 */
[----:B------:R-:W-:Y:S01]  /*1cb20*/  ISETP.GE.AND P0, PT, R228, UR5, PT ;  /* 0x00000005e4007c0c */ /* 0x000fe2000bf06270 */
[----:B------:R3:W-:Y:S01]  /*1cb30*/  @!P3 ST.E.64 desc[UR6][R14.64], R122 ;  /* 0x0000007a0e00b985 */ /* 0x0007e2000c101b06 */
[-C--:B------:R-:W-:Y:S02]  /*1cb40*/  @!P5 LEA.HI.X R25, R211, R3.reuse, R77, 0x2, P2 ;  /* 0x00000003d319d211 */ /* 0x080fe400010f144d */
[C---:B0-----:R-:W-:Y:S01]  /*1cb50*/  @!P4 LEA R28, P6, R210.reuse, R2, 0x2 ;  /* 0x00000002d21cc211 */ /* 0x041fe200078c10ff */
[----:B--2---:R-:W-:Y:S01]  /*1cb60*/  VIADD R21, R23, 0xb8 ;  /* 0x000000b817157836 */ /* 0x004fe20000000000 */
[----:B------:R-:W-:Y:S01]  /*1cb70*/  ISETP.GE.AND P2, PT, R227, UR5, PT ;  /* 0x00000005e3007c0c */ /* 0x000fe2000bf46270 */
[----:B------:R4:W-:Y:S01]  /*1cb80*/  @!P5 ST.E.64 desc[UR6][R24.64], R124 ;  /* 0x0000007c1800d985 */ /* 0x0009e2000c101b06 */
[----:B------:R-:W-:-:S02]  /*1cb90*/  @!P4 LEA.HI.X R29, R210, R3, R76, 0x2, P6 ;  /* 0x00000003d21dc211 */ /* 0x000fc400030f144c */
[----:B------:R-:W-:Y:S02]  /*1cba0*/  ISETP.GE.AND P3, PT, R204, UR5, PT ;  /* 0x00000005cc007c0c */ /* 0x000fe4000bf66270 */
[-C--:B------:R-:W-:Y:S01]  /*1cbb0*/  @!P1 LEA R4, P5, R229, R2.reuse, 0x2 ;  /* 0x00000002e5049211 */ /* 0x080fe200078a10ff */
[----:B------:R4:W-:Y:S01]  /*1cbc0*/  @!P4 ST.E.64 desc[UR6][R28.64], R126 ;  /* 0x0000007e1c00c985 */ /* 0x0009e2000c101b06 */
[----:B------:R-:W-:Y:S02]  /*1cbd0*/  ISETP.GE.AND P4, PT, R19, UR5, PT ;  /* 0x0000000513007c0c */ /* 0x000fe4000bf86270 */
[-C--:B------:R-:W-:Y:S02]  /*1cbe0*/  @!P0 LEA R6, P6, R228, R2.reuse, 0x2 ;  /* 0x00000002e4068211 */ /* 0x080fe400078c10ff */
[----:B------:R-:W-:Y:S02]  /*1cbf0*/  @!P1 LEA.HI.X R5, R229, R3, R237, 0x2, P5 ;  /* 0x00000003e5059211 */ /* 0x000fe400028f14ed */
[----:B------:R-:W-:-:S02]  /*1cc00*/  @!P2 LEA R8, P5, R227, R2, 0x2 ;  /* 0x00000002e308a211 */ /* 0x000fc400078a10ff */
[-C--:B------:R-:W-:Y:S01]  /*1cc10*/  @!P0 LEA.HI.X R7, R228, R3.reuse, R236, 0x2, P6 ;  /* 0x00000003e4078211 */ /* 0x080fe200030f14ec */
[----:B------:R4:W-:Y:S01]  /*1cc20*/  @!P1 ST.E.64 desc[UR6][R4.64], R96 ;  /* 0x0000006004009985 */ /* 0x0009e2000c101b06 */
[----:B------:R-:W-:Y:S02]  /*1cc30*/  ISETP.GE.AND P6, PT, R21, UR5, PT ;  /* 0x0000000515007c0c */ /* 0x000fe4000bfc6270 */
[----:B------:R-:W-:Y:S01]  /*1cc40*/  @!P2 LEA.HI.X R9, R227, R3, R235, 0x2, P5 ;  /* 0x00000003e309a211 */ /* 0x000fe200028f14eb */
[----:B------:R4:W-:Y:S01]  /*1cc50*/  @!P0 ST.E.64 desc[UR6][R6.64], R100 ;  /* 0x0000006406008985 */ /* 0x0009e2000c101b06 */
[----:B-1----:R-:W-:Y:S02]  /*1cc60*/  SHF.R.S32.HI R13, RZ, 0x1f, R204 ;  /* 0x0000001fff0d7819 */ /* 0x002fe400000114cc */
[----:B------:R-:W-:Y:S01]  /*1cc70*/  @!P3 LEA R12, P5, R204, R2, 0x2 ;  /* 0x00000002cc0cb211 */ /* 0x000fe200078a10ff */
[----:B------:R4:W-:Y:S01]  /*1cc80*/  @!P2 ST.E.64 desc[UR6][R8.64], R104 ;  /* 0x000000680800a985 */ /* 0x0009e2000c101b06 */
[----:B---3--:R-:W-:-:S02]  /*1cc90*/  SHF.R.S32.HI R15, RZ, 0x1f, R19 ;  /* 0x0000001fff0f7819 */ /* 0x008fc40000011413 */
        /* <DEDUP_REMOVED lines=9> */
.L_x_4847:
[----:B------:R-:W-:Y:S05]  /*1cd30*/  BSYNC B1 ;  /* 0x0000000000017941 */ /* 0x000fea0003800000 */
.L_x_4846:
[----:B------:R-:W-:Y:S01]  /*1cd40*/  ISETP.GE.AND P0, PT, R22, R17, PT ;  /* 0x000000111600720c */ /* 0x000fe20003f06270 */
[----:B--2-4-:R2:W3:Y:S04]  /*1cd50*/  SHFL.IDX PT, R3, R11, 0x1, 0x1c1f ;  /* 0x003c1f000b037f89 */ /* 0x0144e800000e0000 */
[----:B0-----:R2:W0:Y:S08]  /*1cd60*/  SHFL.IDX PT, R2, R0, 0x1, 0x1c1f ;  /* 0x003c1f0000027f89 */ /* 0x00143000000e0000 */
[----:B--2---:R-:W-:Y:S05]  /*1cd70*/  @P0 BRA `(.L_x_4845) ;  /* 0x0000001000f80947 */ /* 0x004fea0003800000 */
[----:B------:R-:W-:Y:S01]  /*1cd80*/  ULDC UR5, c[0x0][0xac8] ;  /* 0x0002b20000057ab9 */ /* 0x000fe20000000800 */
[----:B------:R-:W-:Y:S01]  /*1cd90*/  ULDC.64 UR6, c[0x0][0x208] ;  /* 0x0000820000067ab9 */ /* 0x000fe20000000a00 */
[----:B------:R-:W-:Y:S01]  /*1cda0*/  ISETP.GE.AND P4, PT, R226, UR5, PT ;  /* 0x00000005e2007c0c */ /* 0x000fe2000bf86270 */
[----:B-1----:R-:W-:Y:S01]  /*1cdb0*/  VIADD R11, R23, 0xb0 ;  /* 0x000000b0170b7836 */ /* 0x002fe20000000000 */
[----:B------:R-:W-:Y:S02]  /*1cdc0*/  ISETP.GE.AND P3, PT, R225, UR5, PT ;  /* 0x00000005e1007c0c */ /* 0x000fe4000bf66270 */
[----:B------:R-:W-:Y:S02]  /*1cdd0*/  ISETP.GE.AND P5, PT, R23, UR5, PT ;  /* 0x0000000517007c0c */ /* 0x000fe4000bfa6270 */
[----:B------:R-:W-:Y:S02]  /*1cde0*/  ISETP.GE.AND P1, PT, R223, UR5, PT ;  /* 0x00000005df007c0c */ /* 0x000fe4000bf26270 */
[----:B------:R-:W-:-:S02]  /*1cdf0*/  ISETP.GE.AND P0, PT, R224, UR5, PT ;  /* 0x00000005e0007c0c */ /* 0x000fc4000bf06270 */
[----:B------:R-:W-:-:S03]  /*1ce00*/  SHF.R.S32.HI R0, RZ, 0x1f, R11 ;  /* 0x0000001fff007819 */ /* 0x000fc6000001140b */
[CC--:B0-----:R-:W-:Y:S02]  /*1ce10*/  @!P4 LEA R6, P2, R226.reuse, R2.reuse, 0x2 ;  /* 0x00000002e206c211 */ /* 0x0c1fe400078410ff */
[-C--:B------:R-:W-:Y:S02]  /*1ce20*/  @!P3 LEA R8, P6, R225, R2.reuse, 0x2 ;  /* 0x00000002e108b211 */ /* 0x080fe400078c10ff */
[----:B---3--:R-:W-:Y:S01]  /*1ce30*/  @!P5 IMAD.WIDE R4, R23, 0x4, R2 ;  /* 0x000000041704d825 */ /* 0x008fe200078e0202 */
[-C--:B-----5:R-:W-:Y:S02]  /*1ce40*/  @!P4 LEA.HI.X R7, R226, R3.reuse, R92, 0x2, P2 ;  /* 0x00000003e207c211 */ /* 0x0a0fe400010f145c */
[----:B------:R-:W-:Y:S02]  /*1ce50*/  ISETP.GE.AND P2, PT, R222, UR5, PT ;  /* 0x00000005de007c0c */ /* 0x000fe4000bf46270 */
[----:B------:R-:W-:Y:S01]  /*1ce60*/  @!P3 LEA.HI.X R9, R225, R3, R91, 0x2, P6 ;  /* 0x00000003e109b211 */ /* 0x000fe200030f145b */
[----:B------:R0:W-:Y:S01]  /*1ce70*/  @!P5 ST.E.64 desc[UR6][R4.64], R26 ;  /* 0x0000001a0400d985 */ /* 0x0001e2000c101b06 */
[----:B------:R-:W-:-:S02]  /*1ce80*/  @!P1 LEA R14, P5, R223, R2, 0x2 ;  /* 0x00000002df0e9211 */ /* 0x000fc400078a10ff */
[----:B------:R-:W-:Y:S01]  /*1ce90*/  @!P0 LEA R12, P6, R224, R2, 0x2 ;  /* 0x00000002e00c8211 */ /* 0x000fe200078c10ff */
[----:B------:R1:W-:Y:S01]  /*1cea0*/  @!P4 ST.E.64 desc[UR6][R6.64], R30 ;  /* 0x0000001e0600c985 */ /* 0x0003e2000c101b06 */
[----:B------:R-:W-:Y:S02]  /*1ceb0*/  ISETP.GE.AND P4, PT, R220, UR5, PT ;  /* 0x00000005dc007c0c */ /* 0x000fe4000bf86270 */
[-C--:B------:R-:W-:Y:S01]  /*1cec0*/  @!P1 LEA.HI.X R15, R223, R3.reuse, R89, 0x2, P5 ;  /* 0x00000003df0f9211 */ /* 0x080fe200028f1459 */
[----:B------:R2:W-:Y:S01]  /*1ced0*/  @!P3 ST.E.64 desc[UR6][R8.64], R34 ;  /* 0x000000220800b985 */ /* 0x0005e2000c101b06 */
[----:B------:R-:W-:Y:S02]  /*1cee0*/  ISETP.GE.AND P3, PT, R221, UR5, PT ;  /* 0x00000005dd007c0c */ /* 0x000fe4000bf66270 */
[----:B------:R-:W-:Y:S02]  /*1cef0*/  ISETP.GE.AND P5, PT, R219, UR5, PT ;  /* 0x00000005db007c0c */ /* 0x000fe4000bfa6270 */
[----:B------:R-:W-:-:S02]  /*1cf00*/  @!P0 LEA.HI.X R13, R224, R3, R90, 0x2, P6 ;  /* 0x00000003e00d8211 */ /* 0x000fc400030f145a */
[----:B------:R-:W-:-:S03]  /*1cf10*/  @!P2 LEA R20, P6, R222, R2, 0x2 ;  /* 0x00000002de14a211 */ /* 0x000fc600078c10ff */
[----:B------:R3:W-:Y:S01]  /*1cf20*/  @!P0 ST.E.64 desc[UR6][R12.64], R38 ;  /* 0x000000260c008985 */ /* 0x0007e2000c101b06 */
[-C--:B------:R-:W-:Y:S02]  /*1cf30*/  @!P2 LEA.HI.X R21, R222, R3.reuse, R88, 0x2, P6 ;  /* 0x00000003de15a211 */ /* 0x080fe400030f1458 */
[----:B------:R-:W-:Y:S01]  /*1cf40*/  ISETP.GE.AND P0, PT, R218, UR5, PT ;  /* 0x00000005da007c0c */ /* 0x000fe2000bf06270 */
[----:B------:R4:W-:Y:S01]  /*1cf50*/  @!P1 ST.E.64 desc[UR6][R14.64], R42 ;  /* 0x0000002a0e009985 */ /* 0x0009e2000c101b06 */
[-C--:B0-----:R-:W-:Y:S02]  /*1cf60*/  @!P3 LEA R4, P6, R221, R2.reuse, 0x2 ;  /* 0x00000002dd04b211 */ /* 0x081fe400078c10ff */
[----:B------:R-:W-:Y:S01]  /*1cf70*/  ISETP.GE.AND P1, PT, R217, UR5, PT ;  /* 0x00000005d9007c0c */ /* 0x000fe2000bf26270 */
[----:B------:R0:W-:Y:S01]  /*1cf80*/  @!P2 ST.E.64 desc[UR6][R20.64], R46 ;  /* 0x0000002e1400a985 */ /* 0x0001e2000c101b06 */
[----:B-1----:R-:W-:Y:S02]  /*1cf90*/  @!P4 LEA R6, P2, R220, R2, 0x2 ;  /* 0x00000002dc06c211 */ /* 0x002fe400078410ff */
[----:B------:R-:W-:-:S02]  /*1cfa0*/  @!P3 LEA.HI.X R5, R221, R3, R87, 0x2, P6 ;  /* 0x00000003dd05b211 */ /* 0x000fc400030f1457 */
[CC--:B--2---:R-:W-:Y:S02]  /*1cfb0*/  @!P5 LEA R8, P6, R219.reuse, R2.reuse, 0x2 ;  /* 0x00000002db08d211 */ /* 0x0c4fe400078c10ff */
[-C--:B------:R-:W-:Y:S01]  /*1cfc0*/  @!P4 LEA.HI.X R7, R220, R3.reuse, R86, 0x2, P2 ;  /* 0x00000003dc07c211 */ /* 0x080fe200010f1456 */
[----:B------:R1:W-:Y:S01]  /*1cfd0*/  @!P3 ST.E.64 desc[UR6][R4.64], R50 ;  /* 0x000000320400b985 */ /* 0x0003e2000c101b06 */
[----:B------:R-:W-:Y:S02]  /*1cfe0*/  ISETP.GE.AND P2, PT, R216, UR5, PT ;  /* 0x00000005d8007c0c */ /* 0x000fe4000bf46270 */
[----:B------:R-:W-:Y:S01]  /*1cff0*/  @!P5 LEA.HI.X R9, R219, R3, R85, 0x2, P6 ;  /* 0x00000003db09d211 */ /* 0x000fe200030f1455 */
[----:B------:R2:W-:Y:S01]  /*1d000*/  @!P4 ST.E.64 desc[UR6][R6.64], R54 ;  /* 0x000000360600c985 */ /* 0x0005e2000c101b06 */
[-C--:B---3--:R-:W-:Y:S02]  /*1d010*/  @!P0 LEA R12, P4, R218, R2.reuse, 0x2 ;  /* 0x00000002da0c8211 */ /* 0x088fe400078810ff */
[----:B------:R-:W-:Y:S01]  /*1d020*/  ISETP.GE.AND P3, PT, R215, UR5, PT ;  /* 0x00000005d7007c0c */ /* 0x000fe2000bf66270 */
[----:B------:R3:W-:Y:S01]  /*1d030*/  @!P5 ST.E.64 desc[UR6][R8.64], R58 ;  /* 0x0000003a0800d985 */ /* 0x0007e2000c101b06 */
[----:B----4-:R-:W-:-:S02]  /*1d040*/  @!P1 LEA R14, P5, R217, R2, 0x2 ;  /* 0x00000002d90e9211 */ /* 0x010fc400078a10ff */
[-C--:B------:R-:W-:Y:S02]  /*1d050*/  @!P0 LEA.HI.X R13, R218, R3.reuse, R84, 0x2, P4 ;  /* 0x00000003da0d8211 */ /* 0x080fe400020f1454 */
[----:B------:R-:W-:Y:S02]  /*1d060*/  ISETP.GE.AND P4, PT, R214, UR5, PT ;  /* 0x00000005d6007c0c */ /* 0x000fe4000bf86270 */
[----:B------:R-:W-:Y:S01]  /*1d070*/  @!P1 LEA.HI.X R15, R217, R3, R83, 0x2, P5 ;  /* 0x00000003d90f9211 */ /* 0x000fe200028f1453 */
[----:B------:R4:W-:Y:S01]  /*1d080*/  @!P0 ST.E.64 desc[UR6][R12.64], R62 ;  /* 0x0000003e0c008985 */ /* 0x0009e2000c101b06 */
[----:B------:R-:W-:Y:S02]  /*1d090*/  ISETP.GE.AND P5, PT, R213, UR5, PT ;  /* 0x00000005d5007c0c */ /* 0x000fe4000bfa6270 */
[----:B0-----:R-:W-:Y:S01]  /*1d0a0*/  @!P2 LEA R20, P6, R216, R2, 0x2 ;  /* 0x00000002d814a211 */ /* 0x001fe200078c10ff */
[----:B------:R0:W-:Y:S01]  /*1d0b0*/  @!P1 ST.E.64 desc[UR6][R14.64], R66 ;  /* 0x000000420e009985 */ /* 0x0001e2000c101b06 */
[----:B------:R-:W-:-:S02]  /*1d0c0*/  ISETP.GE.AND P0, PT, R212, UR5, PT ;  /* 0x00000005d4007c0c */ /* 0x000fc4000bf06270 */
[-C--:B------:R-:W-:Y:S02]  /*1d0d0*/  @!P2 LEA.HI.X R21, R216, R3.reuse, R82, 0x2, P6 ;  /* 0x00000003d815a211 */ /* 0x080fe400030f1452 */
[-C--:B-1----:R-:W-:Y:S02]  /*1d0e0*/  @!P3 LEA R4, P6, R215, R2.reuse, 0x2 ;  /* 0x00000002d704b211 */ /* 0x082fe400078c10ff */
[----:B------:R-:W-:Y:S01]  /*1d0f0*/  ISETP.GE.AND P1, PT, R211, UR5, PT ;  /* 0x00000005d3007c0c */ /* 0x000fe2000bf26270 */
[----:B------:R1:W-:Y:S01]  /*1d100*/  @!P2 ST.E.64 desc[UR6][R20.64], R70 ;  /* 0x000000461400a985 */ /* 0x0003e2000c101b06 */
[-C--:B--2---:R-:W-:Y:S02]  /*1d110*/  @!P4 LEA R6, P2, R214, R2.reuse, 0x2 ;  /* 0x00000002d606c211 */ /* 0x084fe400078410ff */
[----:B------:R-:W-:Y:S02]  /*1d120*/  @!P3 LEA.HI.X R5, R215, R3, R81, 0x2, P6 ;  /* 0x00000003d705b211 */ /* 0x000fe400030f1451 */
[----:B---3--:R-:W-:-:S02]  /*1d130*/  @!P5 LEA R8, P6, R213, R2, 0x2 ;  /* 0x00000002d508d211 */ /* 0x008fc400078c10ff */
[-C--:B------:R-:W-:Y:S01]  /*1d140*/  @!P4 LEA.HI.X R7, R214, R3.reuse, R80, 0x2, P2 ;  /* 0x00000003d607c211 */ /* 0x080fe200010f1450 */
[----:B------:R2:W-:Y:S01]  /*1d150*/  @!P3 ST.E.64 desc[UR6][R4.64], R128 ;  /* 0x000000800400b985 */ /* 0x0005e2000c101b06 */
[----:B------:R-:W-:Y:S02]  /*1d160*/  @!P5 LEA.HI.X R9, R213, R3, R79, 0x2, P6 ;  /* 0x00000003d509d211 */ /* 0x000fe400030f144f */
[----:B------:R-:W-:Y:S01]  /*1d170*/  ISETP.GE.AND P2, PT, R210, UR5, PT ;  /* 0x00000005d2007c0c */ /* 0x000fe2000bf46270 */
[----:B------:R-:W-:Y:S01]  /*1d180*/  @!P4 ST.E.64 desc[UR6][R6.64], R130 ;  /* 0x000000820600c985 */ /* 0x000fe2000c101b06 */
[-C--:B----4-:R-:W-:Y:S02]  /*1d190*/  @!P0 LEA R12, P3, R212, R2.reuse, 0x2 ;  /* 0x00000002d40c8211 */ /* 0x090fe400078610ff */
[----:B0-----:R-:W-:Y:S01]  /*1d1a0*/  @!P1 LEA R14, P6, R211, R2, 0x2 ;  /* 0x00000002d30e9211 */ /* 0x001fe200078c10ff */
[----:B------:R0:W-:Y:S01]  /*1d1b0*/  @!P5 ST.E.64 desc[UR6][R8.64], R132 ;  /* 0x000000840800d985 */ /* 0x0001e2000c101b06 */
[----:B------:R-:W-:-:S02]  /*1d1c0*/  ISETP.GE.AND P5, PT, R229, UR5, PT ;  /* 0x00000005e5007c0c */ /* 0x000fc4000bfa6270 */
        /* <DEDUP_REMOVED lines=8> */
[----:B------:R-:W-:Y:S02]  /*1d250*/  ISETP.GE.AND P0, PT, R11, UR5, PT ;  /* 0x000000050b007c0c */ /* 0x000fe4000bf06270 */
[-C--:B------:R-:W-:Y:S02]  /*1d260*/  @!P2 LEA.HI.X R21, R210, R3.reuse, R76, 0x2, P3 ;  /* 0x00000003d215a211 */ /* 0x080fe400018f144c */
[CC--:B--2---:R-:W-:Y:S02]  /*1d270*/  @!P5 LEA R4, P3, R229.reuse, R2.reuse, 0x2 ;  /* 0x00000002e504d211 */ /* 0x0c4fe400078610ff */
[----:B0-----:R-:W-:Y:S01]  /*1d280*/  SHF.R.S32.HI R9, RZ, 0x1f, R204 ;  /* 0x0000001fff097819 */ /* 0x001fe200000114cc */
[----:B------:R4:W-:Y:S01]  /*1d290*/  @!P2 ST.E.64 desc[UR6][R20.64], R138 ;  /* 0x0000008a1400a985 */ /* 0x0009e2000c101b06 */
[----:B------:R-:W-:Y:S02]  /*1d2a0*/  @!P5 LEA.HI.X R5, R229, R3, R237, 0x2, P3 ;  /* 0x00000003e505d211 */ /* 0x000fe400018f14ed */
[----:B---3--:R-:W-:-:S02]  /*1d2b0*/  @!P6 LEA R12, P3, R204, R2, 0x2 ;  /* 0x00000002cc0ce211 */ /* 0x008fc400078610ff */
[-C--:B------:R-:W-:Y:S01]  /*1d2c0*/  @!P4 LEA R6, P2, R228, R2.reuse, 0x2 ;  /* 0x00000002e406c211 */ /* 0x080fe200078410ff */
[----:B------:R4:W-:Y:S01]  /*1d2d0*/  @!P5 ST.E.64 desc[UR6][R4.64], R98 ;  /* 0x000000620400d985 */ /* 0x0009e2000c101b06 */
[-C--:B------:R-:W-:Y:S02]  /*1d2e0*/  @!P6 LEA.HI.X R13, R204, R3.reuse, R9, 0x2, P3 ;  /* 0x00000003cc0de211 */ /* 0x080fe400018f1409 */
[-C--:B------:R-:W-:Y:S02]  /*1d2f0*/  @!P1 LEA R8, P3, R227, R2.reuse, 0x2 ;  /* 0x00000002e3089211 */ /* 0x080fe400078610ff */
[-C--:B------:R-:W-:Y:S02]  /*1d300*/  @!P4 LEA.HI.X R7, R228, R3.reuse, R236, 0x2, P2 ;  /* 0x00000003e407c211 */ /* 0x080fe400010f14ec */
[----:B------:R-:W-:Y:S02]  /*1d310*/  @!P0 LEA R24, P2, R11, R2, 0x2 ;  /* 0x000000020b188211 */ /* 0x000fe400078410ff */
[-C--:B------:R-:W-:Y:S01]  /*1d320*/  @!P1 LEA.HI.X R9, R227, R3.reuse, R235, 0x2, P3 ;  /* 0x00000003e3099211 */ /* 0x080fe200018f14eb */
[----:B------:R4:W-:Y:S01]  /*1d330*/  @!P4 ST.E.64 desc[UR6][R6.64], R102 ;  /* 0x000000660600c985 */ /* 0x0009e2000c101b06 */
[----:B------:R-:W-:Y:S01]  /*1d340*/  @!P0 LEA.HI.X R25, R11, R3, R0, 0x2, P2 ;  /* 0x000000030b198211 */ /* 0x000fe200010f1400 */
[----:B------:R-:W-:-:S02]  /*1d350*/  VIADD R11, R23, 0xb8 ;  /* 0x000000b8170b7836 */ /* 0x000fc40000000000 */
[----:B------:R4:W-:Y:S04]  /*1d360*/  @!P1 ST.E.64 desc[UR6][R8.64], R106 ;  /* 0x0000006a08009985 */ /* 0x0009e8000c101b06 */
[----:B------:R4:W-:Y:S04]  /*1d370*/  @!P6 ST.E.64 desc[UR6][R12.64], R110 ;  /* 0x0000006e0c00e985 */ /* 0x0009e8000c101b06 */
[----:B------:R4:W-:Y:S01]  /*1d380*/  @!P0 ST.E.64 desc[UR6][R24.64], R114 ;  /* 0x0000007218008985 */ /* 0x0009e2000c101b06 */
[----:B------:R-:W-:-:S13]  /*1d390*/  ISETP.GE.AND P0, PT, R11, UR5, PT ;  /* 0x000000050b007c0c */ /* 0x000fda000bf06270 */
[----:B----4-:R-:W-:Y:S05]  /*1d3a0*/  @P0 BRA `(.L_x_4845) ;  /* 0x0000000c006c0947 */ /* 0x010fea0003800000 */
[----:B------:R-:W-:Y:S01]  /*1d3b0*/  LEA R2, P0, R11, R2, 0x2 ;  /* 0x000000020b027211 */ /* 0x000fe200078010ff */
[----:B------:R-:W-:Y:S01]  /*1d3c0*/  ULDC.64 UR6, c[0x0][0x208] ;  /* 0x0000820000067ab9 */ /* 0x000fe20000000a00 */
[----:B------:R-:W-:-:S04]  /*1d3d0*/  SHF.R.S32.HI R0, RZ, 0x1f, R11 ;  /* 0x0000001fff007819 */ /* 0x000fc8000001140b */
[----:B------:R-:W-:-:S05]  /*1d3e0*/  LEA.HI.X R3, R11, R3, R0, 0x2, P0 ;  /* 0x000000030b037211 */ /* 0x000fca00000f1400 */
[----:B------:R2:W-:Y:S01]  /*1d3f0*/  ST.E.64 desc[UR6][R2.64], R118 ;  /* 0x0000007602007985 */ /* 0x0005e2000c101b06 */
[----:B------:R-:W-:Y:S05]  /*1d400*/  BRA `(.L_x_4845) ;  /* 0x0000000c00547947 */ /* 0x000fea0003800000 */
.L_x_4836:
[----:B------:R-:W0:Y:S08]  /*1d410*/  LDC.64 R6, c[0x0][0xc08] ;  /* 0x00030200ff067b82 */ /* 0x000e300000000a00 */
[----:B------:R-:W1:Y:S01]  /*1d420*/  LDC.64 R4, c[0x0][0xc00] ;  /* 0x00030000ff047b82 */ /* 0x000e620000000a00 */
[----:B------:R-:W-:Y:S01]  /*1d430*/  ISETP.NE.AND P2, PT, R201, RZ, PT ;  /* 0x000000ffc900720c */ /* 0x000fe20003f45270 */
[----:B------:R-:W-:Y:S01]  /*1d440*/  IMAD.MOV.U32 R11, RZ, RZ, RZ ;  /* 0x000000ffff0b7224 */ /* 0x000fe200078e00ff */
[----:B------:R-:W-:-:S05]  /*1d450*/  ULDC.64 UR6, c[0x0][0x208] ;  /* 0x0000820000067ab9 */ /* 0x000fca0000000a00 */
[----:B------:R-:W2:Y:S01]  /*1d460*/  LDC.64 R2, c[0x0][0xc00] ;  /* 0x00030000ff027b82 */ /* 0x000ea20000000a00 */
[----:B0-----:R-:W-:-:S07]  /*1d470*/  ISETP.NE.U32.AND P0, PT, R6, RZ, PT ;  /* 0x000000ff0600720c */ /* 0x001fce0003f05070 */
[----:B------:R-:W0:Y:S01]  /*1d480*/  @!P2 LDC R201, c[0x0][0xad4] ;  /* 0x0002b500ffc9ab82 */ /* 0x000e220000000800 */
[----:B------:R-:W-:Y:S02]  /*1d490*/  ISETP.NE.AND.EX P1, PT, R7, RZ, PT, P0 ;  /* 0x000000ff0700720c */ /* 0x000fe40003f25300 */
[----:B-1----:R-:W-:-:S04]  /*1d4a0*/  ISETP.NE.U32.AND P0, PT, R4, RZ, PT ;  /* 0x000000ff0400720c */ /* 0x002fc80003f05070 */
[----:B------:R-:W-:Y:S01]  /*1d4b0*/  ISETP.NE.AND.EX P0, PT, R5, RZ, PT, P0 ;  /* 0x000000ff0500720c */ /* 0x000fe20003f05300 */
[----:B------:R-:W-:Y:S01]  /*1d4c0*/  ULDC UR5, c[0x0][0xa88] ;  /* 0x0002a20000057ab9 */ /* 0x000fe20000000800 */
[----:B--2---:R-:W-:-:S05]  /*1d4d0*/  IMAD.WIDE R2, R202, 0x4, R2 ;  /* 0x00000004ca027825 */ /* 0x004fca00078e0202 */
[----:B------:R-:W1:Y:S01]  /*1d4e0*/  @P1 LDC.64 R4, c[0x0][0xc08] ;  /* 0x00030200ff041b82 */ /* 0x000e620000000a00 */
[----:B------:R-:W-:Y:S01]  /*1d4f0*/  IMAD.U32 R0, RZ, RZ, UR5 ;  /* 0x00000005ff007e24 */ /* 0x000fe2000f8e00ff */
[----:B------:R-:W-:-:S04]  /*1d500*/  ISETP.GT.AND P3, PT, R196, 0x7f, PT ;  /* 0x0000007fc400780c */ /* 0x000fc80003f64270 */
[----:B------:R2:W5:Y:S01]  /*1d510*/  @P0 LDG.E R11, desc[UR6][R2.64] ;  /* 0x00000006020b0981 */ /* 0x000562000c1e1900 */
[----:B0-----:R-:W-:Y:S02]  /*1d520*/  ISETP.GT.AND P2, PT, R201, 0x1, PT ;  /* 0x00000001c900780c */ /* 0x001fe40003f44270 */
[----:B------:R-:W-:Y:S01]  /*1d530*/  SHF.R.S32.HI R22, RZ, 0x1f, R202 ;  /* 0x0000001fff167819 */ /* 0x000fe200000114ca */
[----:B-1----:R-:W-:-:S05]  /*1d540*/  @P1 IMAD.WIDE R4, R202, 0x4, R4 ;  /* 0x00000004ca041825 */ /* 0x002fca00078e0204 */
[----:B------:R2:W5:Y:S01]  /*1d550*/  @P1 LDG.E R0, desc[UR6][R4.64] ;  /* 0x0000000604001981 */ /* 0x000562000c1e1900 */
[----:B------:R-:W-:Y:S05]  /*1d560*/  @P1 BRA `(.L_x_4848) ;  /* 0x0000000000141947 */ /* 0x000fea0003800000 */
[----:B------:R-:W-:Y:S05]  /*1d570*/  @!P0 BRA `(.L_x_4848) ;  /* 0x0000000000108947 */ /* 0x000fea0003800000 */
[----:B------:R-:W-:Y:S02]  /*1d580*/  ULDC.64 UR6, c[0x0][0x208] ;  /* 0x0000820000067ab9 */ /* 0x000fe40000000a00 */
[----:B--2---:R-:W2:Y:S04]  /*1d590*/  LDG.E R5, desc[UR6][R2.64] ;  /* 0x0000000602057981 */ /* 0x004ea8000c1e1900 */
[----:B-----5:R-:W2:Y:S02]  /*1d5a0*/  LDG.E R0, desc[UR6][R2.64+0x4] ;  /* 0x0000040602007981 */ /* 0x020ea4000c1e1900 */
[----:B--2---:R-:W-:-:S07]  /*1d5b0*/  IMAD.IADD R0, R0, 0x1, -R5 ;  /* 0x0000000100007824 */ /* 0x004fce00078e0a05 */
.L_x_4848:
[----:B------:R-:W-:Y:S01]  /*1d5c0*/  BSSY B1, `(.L_x_4849) ;  /* 0x0000038000017945 */ /* 0x000fe20003800000 */
[----:B------:R-:W-:Y:S02]  /*1d5d0*/  SEL R25, R202, RZ, !P0 ;  /* 0x000000ffca197207 */ /* 0x000fe40004000000 */
[----:B------:R-:W-:Y:S02]  /*1d5e0*/  SEL R22, R22, RZ, !P0 ;  /* 0x000000ff16167207 */ /* 0x000fe40004000000 */
[----:B-----5:R-:W-:Y:S01]  /*1d5f0*/  SHF.R.S32.HI R20, RZ, 0x1f, R11 ;  /* 0x0000001fff147819 */ /* 0x020fe2000001140b */
[----:B------:R-:W-:Y:S06]  /*1d600*/  @P3 BRA `(.L_x_4850) ;  /* 0x0000000000cc3947 */ /* 0x000fec0003800000 */
[----:B--2---:R-:W0:Y:S01]  /*1d610*/  S2R R3, SR_TID.X ;  /* 0x0000000000037919 */ /* 0x004e220000002100 */
[----:B------:R-:W1:Y:S01]  /*1d620*/  LDC R31, c[0x0][0xbe8] ;  /* 0x0002fa00ff1f7b82 */ /* 0x000e620000000800 */
[----:B------:R-:W-:Y:S02]  /*1d630*/  IMAD.U32 R27, RZ, RZ, UR61 ;  /* 0x0000003dff1b7e24 */ /* 0x000fe4000f8e00ff */
[----:B-1----:R-:W-:-:S03]  /*1d640*/  IMAD R2, R0, R31, RZ ;  /* 0x0000001f00027224 */ /* 0x002fc600078e02ff */
[----:B0-----:R-:W-:-:S04]  /*1d650*/  IADD3 R27, R27, -0x80, R3 ;  /* 0xffffff801b1b7810 */ /* 0x001fc80007ffe003 */
[----:B------:R-:W-:-:S13]  /*1d660*/  ISETP.GE.AND P0, PT, R27, R2, PT ;  /* 0x000000021b00720c */ /* 0x000fda0003f06270 */
[----:B------:R-:W-:Y:S05]  /*1d670*/  @P0 BRA `(.L_x_4850) ;  /* 0x0000000000b00947 */ /* 0x000fea0003800000 */
[----:B------:R-:W-:Y:S01]  /*1d680*/  ISETP.NE.AND P1, PT, R31, 0x1, PT ;  /* 0x000000011f00780c */ /* 0x000fe20003f25270 */
[----:B------:R-:W-:Y:S01]  /*1d690*/  IMAD.MOV.U32 R17, RZ, RZ, 0x9b8 ;  /* 0x000009b8ff117424 */ /* 0x000fe200078e00ff */
[----:B------:R-:W-:Y:S01]  /*1d6a0*/  ISETP.GT.AND P0, PT, R201, 0x1, PT ;  /* 0x00000001c900780c */ /* 0x000fe20003f04270 */
[----:B------:R-:W0:Y:S01]  /*1d6b0*/  LDC.64 R28, c[0x0][0xba8] ;  /* 0x0002ea00ff1c7b82 */ /* 0x000e220000000a00 */
[----:B------:R-:W-:Y:S01]  /*1d6c0*/  IMAD.MOV.U32 R15, RZ, RZ, R27 ;  /* 0x000000ffff0f7224 */ /* 0x000fe200078e001b */
[----:B------:R-:W-:Y:S01]  /*1d6d0*/  ULDC.64 UR6, c[0x0][0x208] ;  /* 0x0000820000067ab9 */ /* 0x000fe20000000a00 */
[----:B------:R-:W-:-:S05]  /*1d6e0*/  SEL R17, R17, 0x978, P0 ;  /* 0x0000097811117807 */ /* 0x000fca0000000000 */
[----:B------:R-:W1:Y:S08]  /*1d6f0*/  LDC.64 R4, c[0x0][R17+0x220] ;  /* 0x0000880011047b82 */ /* 0x000e700000000a00 */
[----:B------:R-:W2:Y:S08]  /*1d700*/  @P1 LDC R14, c[0x0][0xbec] ;  /* 0x0002fb00ff0e1b82 */ /* 0x000eb00000000800 */
[----:B------:R-:W3:Y:S08]  /*1d710*/  LDC.64 R2, c[0x0][R17+0x218] ;  /* 0x0000860011027b82 */ /* 0x000ef00000000a00 */
[----:B------:R-:W4:Y:S01]  /*1d720*/  @P1 LDC R21, c[0x0][0xbf0] ;  /* 0x0002fc00ff151b82 */ /* 0x000f220000000800 */
[----:B-1----:R-:W-:-:S02]  /*1d730*/  IMAD R5, R5, R25, RZ ;  /* 0x0000001905057224 */ /* 0x002fc400078e02ff */
[----:B------:R-:W-:-:S05]  /*1d740*/  IMAD.WIDE.U32 R12, R4, R25, RZ ;  /* 0x00000019040c7225 */ /* 0x000fca00078e00ff */
[----:B------:R-:W1:Y:S01]  /*1d750*/  LDC.64 R6, c[0x0][R17+0x228] ;  /* 0x00008a0011067b82 */ /* 0x000e620000000a00 */
[----:B--2---:R-:W-:-:S07]  /*1d760*/  @P1 IMAD.HI.U32 R14, R27, R14, RZ ;  /* 0x0000000e1b0e1227 */ /* 0x004fce00078e00ff */
[----:B------:R-:W2:Y:S01]  /*1d770*/  LDC.64 R8, c[0x0][R17+0x210] ;  /* 0x0000840011087b82 */ /* 0x000ea20000000a00 */
[-C--:B---3--:R-:W-:Y:S02]  /*1d780*/  IMAD R19, R3, R195.reuse, RZ ;  /* 0x000000c303137224 */ /* 0x088fe400078e02ff */
[----:B------:R-:W-:-:S04]  /*1d790*/  IMAD.WIDE.U32 R2, R2, R195, RZ ;  /* 0x000000c302027225 */ /* 0x000fc800078e00ff */
[----:B------:R-:W-:Y:S01]  /*1d7a0*/  IMAD.IADD R19, R3, 0x1, R19 ;  /* 0x0000000103137824 */ /* 0x000fe200078e0213 */
[----:B----4-:R-:W-:Y:S01]  /*1d7b0*/  @P1 SHF.R.U32.HI R15, RZ, R21, R14 ;  /* 0x00000015ff0f1219 */ /* 0x010fe2000001160e */
[----:B------:R-:W-:Y:S01]  /*1d7c0*/  IMAD R21, R4, R22, R5 ;  /* 0x0000001604157224 */ /* 0x000fe200078e0205 */
[----:B------:R-:W-:Y:S01]  /*1d7d0*/  SEL R5, R208, RZ, P0 ;  /* 0x000000ffd0057207 */ /* 0x000fe20000000000 */
[----:B0-----:R-:W0:Y:S01]  /*1d7e0*/  @!P0 LDC R28, c[0x0][0xb50] ;  /* 0x0002d400ff1c8b82 */ /* 0x001e220000000800 */
[----:B------:R-:W-:Y:S01]  /*1d7f0*/  IADD3 R4, P1, P3, R12, R2, R11 ;  /* 0x000000020c047210 */ /* 0x000fe20007b3e00b */
[----:B------:R-:W-:Y:S02]  /*1d800*/  IMAD.IADD R21, R13, 0x1, R21 ;  /* 0x000000010d157824 */ /* 0x000fe400078e0215 */
[----:B------:R-:W-:Y:S02]  /*1d810*/  IMAD.MOV R12, RZ, RZ, -R15 ;  /* 0x000000ffff0c7224 */ /* 0x000fe400078e0a0f */
[----:B-1----:R-:W-:Y:S01]  /*1d820*/  IMAD.WIDE.U32 R2, R6, R5, RZ ;  /* 0x0000000506027225 */ /* 0x002fe200078e00ff */
[----:B------:R-:W-:Y:S01]  /*1d830*/  IADD3.X R6, R21, R19, R20, P1, P3 ;  /* 0x0000001315067210 */ /* 0x000fe20000fe6414 */
[----:B------:R-:W1:Y:S02]  /*1d840*/  @!P0 LDC R29, c[0x0][0xb54] ;  /* 0x0002d500ff1d8b82 */ /* 0x000e640000000800 */
[----:B------:R-:W-:Y:S01]  /*1d850*/  IMAD R7, R7, R5, RZ ;  /* 0x0000000507077224 */ /* 0x000fe200078e02ff */
[----:B------:R-:W-:Y:S01]  /*1d860*/  IADD3 R2, P0, P1, R15, R4, R2 ;  /* 0x000000040f027210 */ /* 0x000fe2000791e002 */
[----:B------:R-:W-:Y:S01]  /*1d870*/  IMAD R5, R31, R12, R27 ;  /* 0x0000000c1f057224 */ /* 0x000fe200078e021b */
[----:B------:R-:W-:Y:S01]  /*1d880*/  SHF.R.S32.HI R15, RZ, 0x1f, R15 ;  /* 0x0000001fff0f7819 */ /* 0x000fe2000001140f */
[----:B------:R-:W-:-:S02]  /*1d890*/  IMAD.IADD R7, R3, 0x1, R7 ;  /* 0x0000000103077824 */ /* 0x000fc400078e0207 */
[----:B--2---:R-:W-:-:S03]  /*1d8a0*/  IMAD R4, R9, R5, RZ ;  /* 0x0000000509047224 */ /* 0x004fc600078e02ff */
[----:B------:R-:W-:Y:S02]  /*1d8b0*/  IADD3.X R3, R15, R6, R7, P0, P1 ;  /* 0x000000060f037210 */ /* 0x000fe400007e2407 */
[----:B------:R-:W-:Y:S01]  /*1d8c0*/  SHF.R.S32.HI R7, RZ, 0x1f, R5 ;  /* 0x0000001fff077819 */ /* 0x000fe20000011405 */
[----:B------:R-:W-:-:S04]  /*1d8d0*/  IMAD.WIDE.U32 R2, R8, R5, R2 ;  /* 0x0000000508027225 */ /* 0x000fc800078e0002 */
[----:B------:R-:W-:Y:S01]  /*1d8e0*/  IMAD R7, R8, R7, R4 ;  /* 0x0000000708077224 */ /* 0x000fe200078e0204 */
[----:B0-----:R-:W-:-:S03]  /*1d8f0*/  LEA R4, P0, R2, R28, 0x2 ;  /* 0x0000001c02047211 */ /* 0x001fc600078010ff */
[----:B------:R-:W-:-:S05]  /*1d900*/  IMAD.IADD R3, R3, 0x1, R7 ;  /* 0x0000000103037824 */ /* 0x000fca00078e0207 */
[----:B-1----:R-:W-:Y:S01]  /*1d910*/  LEA.HI.X R5, R2, R29, R3, 0x2, P0 ;  /* 0x0000001d02057211 */ /* 0x002fe200000f1403 */
[----:B------:R-:W-:-:S05]  /*1d920*/  IMAD.MOV.U32 R3, RZ, RZ, -0x800000 ;  /* 0xff800000ff037424 */ /* 0x000fca00078e00ff */
[----:B------:R0:W-:Y:S02]  /*1d930*/  STG.E desc[UR6][R4.64], R3 ;  /* 0x0000000304007986 */ /* 0x0001e4000c101906 */
.L_x_4850:
[----:B------:R-:W-:Y:S05]  /*1d940*/  BSYNC B1 ;  /* 0x0000000000017941 */ /* 0x000fea0003800000 */
.L_x_4849:
[----:B------:R-:W-:Y:S05]  /*1d950*/  @P2 BRA `(.L_x_4845) ;  /* 0x0000000800002947 */ /* 0x000fea0003800000 */
[----:B------:R-:W1:Y:S01]  /*1d960*/  LDC R13, c[0x0][0xbe8] ;  /* 0x0002fa00ff0d7b82 */ /* 0x000e620000000800 */
[----:B------:R-:W-:Y:S01]  /*1d970*/  ULDC.64 UR6, c[0x0][0xaa0] ;  /* 0x0002a80000067ab9 */ /* 0x000fe20000000a00 */
[----:B0-2---:R-:W-:Y:S01]  /*1d980*/  IMAD R4, R233, 0x20, R231 ;  /* 0x00000020e9047824 */ /* 0x005fe200078e02e7 */
[----:B------:R-:W-:Y:S01]  /*1d990*/  ULDC.64 UR8, c[0x0][0xaf0] ;  /* 0x0002bc0000087ab9 */ /* 0x000fe20000000a00 */
[----:B------:R-:W-:Y:S01]  /*1d9a0*/  IMAD R2, R20, UR6, RZ ;  /* 0x0000000614027c24 */ /* 0x000fe2000f8e02ff */
[----:B------:R-:W-:Y:S01]  /*1d9b0*/  BSSY B1, `(.L_x_4851) ;  /* 0x0000041000017945 */ /* 0x000fe20003800000 */
[----:B------:R-:W-:Y:S02]  /*1d9c0*/  VIADD R9, R4, UR61 ;  /* 0x0000003d04097c36 */ /* 0x000fe40008000000 */
[C---:B------:R-:W-:Y:S02]  /*1d9d0*/  IMAD R5, R11.reuse, UR7, R2 ;  /* 0x000000070b057c24 */ /* 0x040fe4000f8e0202 */
[----:B------:R-:W-:Y:S01]  /*1d9e0*/  IMAD.WIDE.U32 R2, R11, UR6, RZ ;  /* 0x000000060b027c25 */ /* 0x000fe2000f8e00ff */
[----:B------:R-:W-:-:S03]  /*1d9f0*/  ULDC.64 UR6, c[0x0][0xae8] ;  /* 0x0002ba0000067ab9 */ /* 0x000fc60000000a00 */
[----:B------:R-:W-:Y:S02]  /*1da00*/  IMAD.IADD R3, R3, 0x1, R5 ;  /* 0x0000000103037824 */ /* 0x000fe400078e0205 */
[----:B------:R-:W-:Y:S02]  /*1da10*/  IMAD.MOV.U32 R5, RZ, RZ, R9 ;  /* 0x000000ffff057224 */ /* 0x000fe400078e0009 */
[----:B------:R-:W-:-:S04]  /*1da20*/  IMAD.WIDE.U32 R2, R195, UR6, R2 ;  /* 0x00000006c3027c25 */ /* 0x000fc8000f8e0002 */
[----:B------:R-:W-:Y:S01]  /*1da30*/  IMAD R3, R195, UR7, R3 ;  /* 0x00000007c3037c24 */ /* 0x000fe2000f8e0203 */
[----:B------:R-:W-:Y:S01]  /*1da40*/  ULDC.64 UR6, c[0x0][0xae0] ;  /* 0x0002b80000067ab9 */ /* 0x000fe20000000a00 */
[----:B-1----:R-:W-:Y:S01]  /*1da50*/  ISETP.NE.AND P0, PT, R13, 0x1, PT ;  /* 0x000000010d00780c */ /* 0x002fe20003f05270 */
[----:B------:R-:W-:Y:S02]  /*1da60*/  VIADD R8, R231, UR61 ;  /* 0x0000003de7087c36 */ /* 0x000fe40008000000 */
[----:B------:R-:W-:-:S10]  /*1da70*/  IMAD.WIDE.U32 R2, R25, UR8, R2 ;  /* 0x0000000819027c25 */ /* 0x000fd4000f8e0002 */
[----:B------:R-:W0:Y:S08]  /*1da80*/  @P0 LDC R6, c[0x0][0xbec] ;  /* 0x0002fb00ff060b82 */ /* 0x000e300000000800 */
[----:B------:R-:W1:Y:S01]  /*1da90*/  @P0 LDC R7, c[0x0][0xbf0] ;  /* 0x0002fc00ff070b82 */ /* 0x000e620000000800 */
[----:B0-----:R-:W-:-:S04]  /*1daa0*/  @P0 IMAD.HI.U32 R4, R9, R6, RZ ;  /* 0x0000000609040227 */ /* 0x001fc800078e00ff */
[----:B------:R-:W-:Y:S01]  /*1dab0*/  IMAD R6, R22, UR8, RZ ;  /* 0x0000000816067c24 */ /* 0x000fe2000f8e02ff */
[----:B-1----:R-:W-:-:S03]  /*1dac0*/  @P0 SHF.R.U32.HI R5, RZ, R7, R4 ;  /* 0x00000007ff050219 */ /* 0x002fc60000011604 */
[----:B------:R-:W-:Y:S01]  /*1dad0*/  IMAD R7, R25, UR9, R6 ;  /* 0x0000000919077c24 */ /* 0x000fe2000f8e0206 */
[--C-:B------:R-:W-:Y:S01]  /*1dae0*/  SHF.R.S32.HI R4, RZ, 0x1f, R5.reuse ;  /* 0x0000001fff047819 */ /* 0x100fe20000011405 */
        /* <DEDUP_REMOVED lines=10> */
[----:B------:R-:W-:Y:S02]  /*1db90*/  IMAD R13, R0, R13, RZ ;  /* 0x0000000d000d7224 */ /* 0x000fe400078e02ff */
        /* <DEDUP_REMOVED lines=34> */
.L_x_4852:
[----:B------:R-:W-:Y:S05]  /*1ddc0*/  BSYNC B1 ;  /* 0x0000000000017941 */ /* 0x000fea0003800000 */
.L_x_4851:
        /* <DEDUP_REMOVED lines=18> */
.L_x_4854:
[----:B------:R-:W-:Y:S05]  /*1def0*/  BSYNC B1 ;  /* 0x0000000000017941 */ /* 0x000fea0003800000 */
.L_x_4853:
        /* <DEDUP_REMOVED lines=18> */
.L_x_4856:
[----:B------:R-:W-:Y:S05]  /*1e020*/  BSYNC B1 ;  /* 0x0000000000017941 */ /* 0x000fea0003800000 */
.L_x_4855:
        /* <DEDUP_REMOVED lines=19> */
.L_x_4845:
[----:B------:R-:W-:Y:S05]  /*1e160*/  BSYNC B0 ;  /* 0x0000000000007941 */ /* 0x000fea0003800000 */
.L_x_4835:
[----:B------:R-:W-:Y:S02]  /*1e170*/  ULDC UR5, c[0x0][0xc3c] ;  /* 0x00030f0000057ab9 */ /* 0x000fe40000000800 */
[----:B------:R-:W-:-:S06]  /*1e180*/  UISETP.GE.AND UP0, UPT, UR45, UR5, UPT ;  /* 0x000000052d00728c */ /* 0x000fcc000bf06270 */
[----:B------:R-:W-:-:S13]  /*1e190*/  PLOP3.LUT P0, PT, PT, PT, UP0, 0x80, 0x0 ;  /* 0x000000000000781c */ /* 0x000fda0003f0f008 */
[----:B------:R-:W-:Y:S05]  /*1e1a0*/  @!P0 BRA `(.L_x_4857) ;  /* 0xfffffe3000708947 */ /* 0x000fea000383ffff */
[----:B------:R-:W-:Y:S05]  /*1e1b0*/  EXIT ;  /* 0x000000000000794d */ /* 0x000fea0003800000 */
.L_x_4680:
        /* <DEDUP_REMOVED lines=14> */
[----:B0-----:R0:W-:Y:S01]  /*1e2a0*/  STL.128 [R1+0x2d0], R4 ;  /* 0x0002d00401007387 */ /* 0x0011e20000100c00 */
[----:B------:R-:W-:Y:S06]  /*1e2b0*/  BAR.ARV 0x4, 0x180 ;  /* 0x0106000000007b1d */ /* 0x000fec0000002000 */
[----:B------:R-:W-:Y:S05]  /*1e2c0*/  BRA `(.L_x_4859) ;  /* 0x0000000c00c07947 */ /* 0x000fea0003800000 */
.L_x_4858:
[----:B------:R-:W0:Y:S01]  /*1e2d0*/  S2R R0, SR_TID.X ;  /* 0x0000000000007919 */ /* 0x000e220000002100 */
[----:B------:R-:W-:Y:S01]  /*1e2e0*/  ULDC UR4, c[0x0][0xc3c] ;  /* 0x00030f0000047ab9 */ /* 0x000fe20000000800 */
[----:B------:R-:W-:Y:S01]  /*1e2f0*/  ULDC.64 UR6, c[0x0][0x208] ;  /* 0x0000820000067ab9 */ /* 0x000fe20000000a00 */
        /* <DEDUP_REMOVED lines=8> */
[----:B-1----:R-:W-:-:S04]  /*1e380*/  @!P1 IMAD.WIDE.U32 R2, R0, 0x4, R4 ;  /* 0x0000000400029825 */ /* 0x002fc800078e0004 */
[----:B------:R-:W-:-:S06]  /*1e390*/  IMAD.MOV.U32 R5, RZ, RZ, RZ ;  /* 0x000000ffff057224 */ /* 0x000fcc00078e00ff */
        /* <DEDUP_REMOVED lines=32> */
.L_x_4862:
        /* <DEDUP_REMOVED lines=40> */
.L_x_4860:
        /* <DEDUP_REMOVED lines=10> */
[----:B------:R-:W-:-:S06]  /*1e8c0*/  VIADD R8, R10, 0xffffffff ;  /* 0xffffffff0a087836 */ /* 0x000fcc0000000000 */
[----:B------:R3:W4:Y:S02]  /*1e8d0*/  SHFL.IDX PT, R8, R3, R8, 0x1f ;  /* 0x00001f0803087589 */ /* 0x00072400000e0000 */
.L_x_4863:
[----:B---34-:R-:W-:Y:S01]  /*1e8e0*/  IMAD R3, R8, UR5, R9 ;  /* 0x0000000508037c24 */ /* 0x018fe2000f8e0209 */
[----:B-1----:R-:W-:Y:S01]  /*1e8f0*/  ISETP.NE.AND P0, PT, R7, 0x1, PT ;  /* 0x000000010700780c */ /* 0x002fe20003f05270 */
[----:B------:R-:W-:-:S03]  /*1e900*/  VIADD R13, R10, UR4 ;  /* 0x000000040a0d7c36 */ /* 0x000fc60008000000 */
[----:B------:R1:W-:Y:S01]  /*1e910*/  STL [R1+0x2d0], R3 ;  /* 0x0002d00301007387 */ /* 0x0003e20000100800 */
[----:B0-----:R-:W-:-:S03]  /*1e920*/  IADD3 R5, -R3, UR6, RZ ;  /* 0x0000000603057c10 */ /* 0x001fc6000fffe1ff */
[----:B------:R1:W-:Y:S05]  /*1e930*/  STL [R1+0x2dc], R13 ;  /* 0x0002dc0d01007387 */ /* 0x0003ea0000100800 */
[----:B------:R-:W-:Y:S05]  /*1e940*/  @!P0 BRA `(.L_x_4864) ;  /* 0x0000000000e08947 */ /* 0x000fea0003800000 */
[----:B--2---:R-:W-:Y:S01]  /*1e950*/  IABS R6, R4 ;  /* 0x0000000400067213 */ /* 0x004fe20000000000 */
[----:B------:R-:W-:Y:S01]  /*1e960*/  IMAD.MOV.U32 R2, RZ, RZ, RZ ;  /* 0x000000ffff027224 */ /* 0x000fe200078e00ff */
[----:B------:R-:W-:Y:S02]  /*1e970*/  IABS R8, R7 ;  /* 0x0000000700087213 */ /* 0x000fe40000000000 */
[----:B------:R-:W0:Y:S08]  /*1e980*/  I2F.RP R9, R6 ;  /* 0x0000000600097306 */ /* 0x000e300000209400 */
[----:B------:R-:W-:Y:S08]  /*1e990*/  I2F.RP R12, R8 ;  /* 0x00000008000c7306 */ /* 0x000ff00000209400 */
[----:B0-----:R-:W1:Y:S02]  /*1e9a0*/  MUFU.RCP R9, R9 ;  /* 0x0000000900097308 */ /* 0x001e640000001000 */
[----:B-1----:R-:W-:-:S06]  /*1e9b0*/  VIADD R3, R9, 0xffffffe ;  /* 0x0ffffffe09037836 */ /* 0x002fcc0000000000 */
[----:B------:R-:W0:Y:S02]  /*1e9c0*/  F2I.FTZ.U32.TRUNC.NTZ R3, R3 ;  /* 0x0000000300037305 */ /* 0x000e24000021f000 */
[----:B0-----:R-:W-:-:S04]  /*1e9d0*/  IMAD.MOV R11, RZ, RZ, -R3 ;  /* 0x000000ffff0b7224 */ /* 0x001fc800078e0a03 */
[----:B------:R-:W-:-:S04]  /*1e9e0*/  IMAD R11, R11, R6, RZ ;  /* 0x000000060b0b7224 */ /* 0x000fc800078e02ff */
[----:B------:R-:W-:Y:S01]  /*1e9f0*/  IMAD.HI.U32 R10, R3, R11, R2 ;  /* 0x0000000b030a7227 */ /* 0x000fe200078e0002 */
[----:B------:R-:W-:Y:S01]  /*1ea00*/  IABS R11, R5 ;  /* 0x00000005000b7213 */ /* 0x000fe20000000000 */
[----:B------:R-:W0:Y:S01]  /*1ea10*/  MUFU.RCP R2, R12 ;  /* 0x0000000c00027308 */ /* 0x000e220000001000 */
[----:B------:R-:W-:-:S03]  /*1ea20*/  IABS R3, R4 ;  /* 0x0000000400037213 */ /* 0x000fc60000000000 */
[----:B------:R-:W-:-:S04]  /*1ea30*/  IMAD.HI.U32 R9, R10, R11, RZ ;  /* 0x0000000b0a097227 */ /* 0x000fc800078e00ff */
[----:B------:R-:W-:-:S04]  /*1ea40*/  IMAD.MOV R14, RZ, RZ, -R3 ;  /* 0x000000ffff0e7224 */ /* 0x000fc800078e0a03 */
[----:B------:R-:W-:Y:S02]  /*1ea50*/  IMAD R11, R9, R14, R11 ;  /* 0x0000000e090b7224 */ /* 0x000fe400078e020b */
[----:B0-----:R-:W-:-:S03]  /*1ea60*/  VIADD R3, R2, 0xffffffe ;  /* 0x0ffffffe02037836 */ /* 0x001fc60000000000 */
[----:B------:R-:W-:Y:S01]  /*1ea70*/  ISETP.GT.U32.AND P1, PT, R6, R11, PT ;  /* 0x0000000b0600720c */ /* 0x000fe20003f24070 */
[----:B------:R-:W-:Y:S02]  /*1ea80*/  IMAD.MOV.U32 R2, RZ, RZ, RZ ;  /* 0x000000ffff027224 */ /* 0x000fe400078e00ff */
[----:B------:R-:W0:Y:S10]  /*1ea90*/  F2I.FTZ.U32.TRUNC.NTZ R3, R3 ;  /* 0x0000000300037305 */ /* 0x000e34000021f000 */
[----:B------:R-:W-:-:S02]  /*1eaa0*/  @!P1 IMAD.IADD R11, R11, 0x1, -R6 ;  /* 0x000000010b0b9824 */ /* 0x000fc400078e0a06 */
[----:B------:R-:W-:Y:S01]  /*1eab0*/  @!P1 VIADD R9, R9, 0x1 ;  /* 0x0000000109099836 */ /* 0x000fe20000000000 */
[----:B------:R-:W-:Y:S02]  /*1eac0*/  ISETP.NE.AND P1, PT, R4, RZ, PT ;  /* 0x000000ff0400720c */ /* 0x000fe40003f25270 */
[----:B------:R-:W-:Y:S01]  /*1ead0*/  ISETP.GE.U32.AND P0, PT, R11, R6, PT ;  /* 0x000000060b00720c */ /* 0x000fe20003f06070 */
[----:B0-----:R-:W-:-:S04]  /*1eae0*/  IMAD.MOV R11, RZ, RZ, -R3 ;  /* 0x000000ffff0b7224 */ /* 0x001fc800078e0a03 */
[----:B------:R-:W-:-:S04]  /*1eaf0*/  IMAD R11, R11, R8, RZ ;  /* 0x000000080b0b7224 */ /* 0x000fc800078e02ff */
[----:B------:R-:W-:Y:S01]  /*1eb00*/  IMAD.HI.U32 R6, R3, R11, R2 ;  /* 0x0000000b03067227 */ /* 0x000fe200078e0002 */
[----:B------:R-:W-:-:S03]  /*1eb10*/  LOP3.LUT R2, R5, R4, RZ, 0x3c, !PT ;  /* 0x0000000405027212 */ /* 0x000fc600078e3cff */
[----:B------:R-:W-:Y:S01]  /*1eb20*/  @P0 VIADD R9, R9, 0x1 ;  /* 0x0000000109090836 */ /* 0x000fe20000000000 */
[----:B------:R-:W-:Y:S02]  /*1eb30*/  ISETP.GE.AND P2, PT, R2, RZ, PT ;  /* 0x000000ff0200720c */ /* 0x000fe40003f46270 */
[----:B------:R-:W-:-:S05]  /*1eb40*/  IABS R2, R7 ;  /* 0x0000000700027213 */ /* 0x000fca0000000000 */
[----:B------:R-:W-:-:S06]  /*1eb50*/  IMAD.MOV R2, RZ, RZ, -R2 ;  /* 0x000000ffff027224 */ /* 0x000fcc00078e0a02 */
[----:B------:R-:W-:Y:S01]  /*1eb60*/  @!P2 IMAD.MOV R9, RZ, RZ, -R9 ;  /* 0x000000ffff09a224 */ /* 0x000fe200078e0a09 */
[----:B------:R-:W-:-:S04]  /*1eb70*/  @!P1 LOP3.LUT R9, RZ, R4, RZ, 0x33, !PT ;  /* 0x00000004ff099212 */ /* 0x000fc800078e33ff */
[----:B------:R-:W-:-:S05]  /*1eb80*/  IABS R3, R9 ;  /* 0x0000000900037213 */ /* 0x000fca0000000000 */
        /* <DEDUP_REMOVED lines=12> */
[--C-:B------:R-:W-:Y:S02]  /*1ec50*/  IMAD.MOV R2, RZ, RZ, -R6.reuse ;  /* 0x000000ffff027224 */ /* 0x100fe400078e0a06 */
[C---:B------:R-:W-:Y:S02]  /*1ec60*/  IMAD R6, R7.reuse, 0x1000000, R6 ;  /* 0x0100000007067824 */ /* 0x040fe400078e0206 */
[--C-:B------:R-:W-:Y:S02]  /*1ec70*/  IMAD R7, R7, R2, R9.reuse ;  /* 0x0000000207077224 */ /* 0x100fe400078e0209 */
[----:B------:R-:W-:Y:S02]  /*1ec80*/  IMAD.MOV R2, RZ, RZ, -R9 ;  /* 0x000000ffff027224 */ /* 0x000fe400078e0a09 */
[----:B------:R-:W-:Y:S02]  /*1ec90*/  IMAD R3, R7, 0x10000, R6 ;  /* 0x0001000007037824 */ /* 0x000fe400078e0206 */
[----:B------:R-:W-:-:S03]  /*1eca0*/  IMAD R2, R4, R2, R5 ;  /* 0x0000000204027224 */ /* 0x000fc600078e0205 */
[----:B------:R0:W-:Y:S01]  /*1ecb0*/  STL [R1+0x2d8], R3 ;  /* 0x0002d80301007387 */ /* 0x0001e20000100800 */
[----:B------:R-:W-:Y:S05]  /*1ecc0*/  BRA `(.L_x_4865) ;  /* 0x0000000000f87947 */ /* 0x000fea0003800000 */
.L_x_4864:
[----:B-1----:R-:W0:Y:S01]  /*1ecd0*/  LDC.64 R2, c[0x0][0xc90] ;  /* 0x00032400ff027b82 */ /* 0x002e220000000a00 */
[----:B------:R-:W-:Y:S01]  /*1ece0*/  ULDC.64 UR6, c[0x0][0x208] ;  /* 0x0000820000067ab9 */ /* 0x000fe20000000a00 */
[----:B0-----:R-:W-:-:S05]  /*1ecf0*/  IMAD.WIDE R2, R13, 0x4, R2 ;  /* 0x000000040d027825 */ /* 0x001fca00078e0202 */
[----:B------:R0:W2:Y:S02]  /*1ed00*/  LDG.E R7, desc[UR6][R2.64] ;  /* 0x0000000602077981 */ /* 0x0000a4000c1e1900 */
        /* <DEDUP_REMOVED lines=29> */
[----:B------:R-:W-:-:S04]  /*1eee0*/  VIADDMNMX R7, R10, UR5, R7, PT ;  /* 0x000000050a077c46 */ /* 0x000fc8000b800107 */
[-C--:B------:R-:W-:Y:S02]  /*1eef0*/  IABS R9, R7.reuse ;  /* 0x0000000700097213 */ /* 0x080fe40000000000 */
        /* <DEDUP_REMOVED lines=11> */
[----:B------:R-:W-:Y:S02]  /*1efb0*/  LOP3.LUT R3, R5, R7, RZ, 0x3c, !PT ;  /* 0x0000000705037212 */ /* 0x000fe400078e3cff */
[----:B------:R-:W-:Y:S01]  /*1efc0*/  IADD3 R5, R8, 0x1000000, R5 ;  /* 0x0100000008057810 */ /* 0x000fe20007ffe005 */
        /* <DEDUP_REMOVED lines=10> */
[----:B------:R-:W-:Y:S01]  /*1f070*/  @!P1 LOP3.LUT R2, RZ, R7, RZ, 0x33, !PT ;  /* 0x00000007ff029212 */ /* 0x000fe200078e33ff */
[----:B------:R-:W-:-:S04]  /*1f080*/  IMAD.MOV R7, RZ, RZ, -R7 ;  /* 0x000000ffff077224 */ /* 0x000fc800078e0a07 */
[----:B------:R-:W-:-:S05]  /*1f090*/  IMAD R3, R2, R7, R5 ;  /* 0x0000000702037224 */ /* 0x000fca00078e0205 */
[----:B------:R1:W-:Y:S02]  /*1f0a0*/  STL [R1+0x2d8], R3 ;  /* 0x0002d80301007387 */ /* 0x0003e40000100800 */
.L_x_4865:
[----:B01----:R-:W-:-:S05]  /*1f0b0*/  LOP3.LUT R3, RZ, R2, RZ, 0x33, !PT ;  /* 0x00000002ff037212 */ /* 0x003fca00078e33ff */
[----:B------:R-:W-:-:S05]  /*1f0c0*/  IMAD.IADD R2, R4, 0x1, R3 ;  /* 0x0000000104027824 */ /* 0x000fca00078e0203 */
[----:B------:R1:W-:Y:S01]  /*1f0d0*/  STL [R1+0x2d4], R2 ;  /* 0x0002d40201007387 */ /* 0x0003e20000100800 */
[----:B------:R-:W-:Y:S05]  /*1f0e0*/  BRA `(.L_x_4866) ;  /* 0x0000000000107947 */ /* 0x000fea0003800000 */
.L_x_4861:
[----:B------:R-:W-:Y:S01]  /*1f0f0*/  IMAD.U32 R2, RZ, RZ, UR6 ;  /* 0x00000006ff027e24 */ /* 0x000fe2000f8e00ff */
[----:B------:R0:W-:Y:S04]  /*1f100*/  STL [R1+0x2d4], RZ ;  /* 0x0002d4ff01007387 */ /* 0x0001e80000100800 */
[----:B------:R0:W-:Y:S04]  /*1f110*/  STL [R1+0x2d8], RZ ;  /* 0x0002d8ff01007387 */ /* 0x0001e80000100800 */
[----:B------:R0:W-:Y:S02]  /*1f120*/  STL [R1+0x2d0], R2 ;  /* 0x0002d00201007387 */ /* 0x0001e40000100800 */
.L_x_4866:
[----:B------:R-:W2:Y:S04]  /*1f130*/  LDL R4, [R1+0x2d0] ;  /* 0x0002d00001047983 */ /* 0x000ea80000100800 */
        /* <DEDUP_REMOVED lines=9> */
.L_x_4859:
[----:B--2---:R-:W2:Y:S01]  /*1f1d0*/  LDL R0, [R1+0x2dc] ;  /* 0x0002dc0001007983 */ /* 0x004ea20000100800 */
[----:B------:R-:W-:-:S03]  /*1f1e0*/  ULDC UR4, c[0x0][0xc3c] ;  /* 0x00030f0000047ab9 */ /* 0x000fc60000000800 */
[----:B------:R3:W-:Y:S04]  /*1f1f0*/  STL [R1+0x2e0], RZ ;  /* 0x0002e0ff01007387 */ /* 0x0007e80000100800 */
[----:B------:R3:W-:Y:S01]  /*1f200*/  STL [R1+0x32c], RZ ;  /* 0x00032cff01007387 */ /* 0x0007e20000100800 */
[----:B--2---:R-:W-:Y:S01]  /*1f210*/  ISETP.GE.AND P0, PT, R0, UR4, PT ;  /* 0x0000000400007c0c */ /* 0x004fe2000bf06270 */
[----:B------:R-:W-:-:S05]  /*1f220*/  IMAD.MOV.U32 R0, RZ, RZ, 0x1 ;  /* 0x00000001ff007424 */ /* 0x000fca00078e00ff */
[----:B------:R3:W-:Y:S07]  /*1f230*/  STL [R1+0x2e4], R0 ;  /* 0x0002e40001007387 */ /* 0x0007ee0000100800 */
[----:B------:R-:W-:Y:S05]  /*1f240*/  @P0 BRA `(.L_x_4867) ;  /* 0x0000008000c00947 */ /* 0x000fea0003800000 */
[----:B---3--:R-:W2:Y:S01]  /*1f250*/  LDL R0, [R1+0x308] ;  /* 0x0003080001007983 */ /* 0x008ea20000100800 */
[----:B------:R-:W3:Y:S01]  /*1f260*/  S2UR UR5, SR_CgaCtaId ;  /* 0x00000000000579c3 */ /* 0x000ee20000008800 */
[----:B------:R-:W-:Y:S01]  /*1f270*/  LOP3.LUT R18, R18, 0xfffffffd, RZ, 0xc0, !PT ;  /* 0xfffffffd12127812 */ /* 0x000fe200078ec0ff */
[----:B------:R-:W-:Y:S01]  /*1f280*/  UMOV UR4, 0x400 ;  /* 0x0000040000047882 */ /* 0x000fe20000000000 */
[----:B0-----:R-:W0:Y:S01]  /*1f290*/  S2R R6, SR_TID.X ;  /* 0x0000000000067919 */ /* 0x001e220000002100 */
[----:B------:R-:W-:Y:S01]  /*1f2a0*/  BSSY B8, `(.L_x_4867) ;  /* 0x000082a000087945 */ /* 0x000fe20003800000 */
[----:B------:R-:W-:Y:S01]  /*1f2b0*/  ULDC.64 UR36, c[0x0][0x198] ;  /* 0x0000660000247ab9 */ /* 0x000fe20000000a00 */
[----:B------:R-:W-:Y:S01]  /*1f2c0*/  ULDC UR39, c[0x0][0xc] ;  /* 0x0000030000277ab9 */ /* 0x000fe20000000800 */
[----:B------:R-:W-:Y:S04]  /*1f2d0*/  STL [R1+0x32c], RZ ;  /* 0x00032cff01007387 */ /* 0x000fe80000100800 */
[----:B------:R-:W-:Y:S04]  /*1f2e0*/  STL [R1+0x2ec], RZ ;  /* 0x0002ecff01007387 */ /* 0x000fe80000100800 */
[----:B------:R-:W-:Y:S01]  /*1f2f0*/  STL [R1+0x2e0], RZ ;  /* 0x0002e0ff01007387 */ /* 0x000fe20000100800 */
[----:B---3--:R-:W-:-:S06]  /*1f300*/  ULEA UR4, UR5, UR4, 0x18 ;  /* 0x0000000405047291 */ /* 0x008fcc000f8ec03f */
[----:B------:R-:W-:Y:S01]  /*1f310*/  IMAD.U32 R19, RZ, RZ, UR4 ;  /* 0x00000004ff137e24 */ /* 0x000fe2000f8e00ff */
[----:B0-----:R-:W-:-:S04]  /*1f320*/  LOP3.LUT R5, R6, 0x7f, RZ, 0xc0, !PT ;  /* 0x0000007f06057812 */ /* 0x001fc800078ec0ff */
[----:B------:R-:W-:-:S13]  /*1f330*/  ISETP.NE.AND P1, PT, R5, RZ, PT ;  /* 0x000000ff0500720c */ /* 0x000fda0003f25270 */
[----:B------:R-:W-:-:S04]  /*1f340*/  @P1 LOP3.LUT R18, R18, 0x2, RZ, 0xfc, !PT ;  /* 0x0000000212121812 */ /* 0x000fc800078efcff */
[----:B------:R-:W-:Y:S02]  /*1f350*/  LOP3.LUT R18, R18, 0xfffffffe, RZ, 0xc0, !PT ;  /* 0xfffffffe12127812 */ /* 0x000fe400078ec0ff */
[----:B--2---:R-:W-:Y:S01]  /*1f360*/  R2UR UR6, R0 ;  /* 0x00000000000672ca */ /* 0x004fe200000e0000 */
[----:B------:R-:W-:-:S05]  /*1f370*/  IMAD.SHL.U32 R0, R6, 0x8, RZ ;  /* 0x0000000806007824 */ /* 0x000fca00078e00ff */
[C---:B-1----:R-:W-:Y:S02]  /*1f380*/  LOP3.LUT R2, R0.reuse, 0x1f8, RZ, 0xc0, !PT ;  /* 0x000001f800027812 */ /* 0x042fe400078ec0ff */
[----:B------:R-:W-:Y:S02]  /*1f390*/  LOP3.LUT R0, R0, 0x38, RZ, 0xc0, !PT ;  /* 0x0000003800007812 */ /* 0x000fe400078ec0ff */
[----:B------:R-:W-:Y:S01]  /*1f3a0*/  LOP3.LUT R3, R2, 0x38, R6, 0x78, !PT ;  /* 0x0000003802037812 */ /* 0x000fe200078e7806 */
[----:B------:R-:W-:Y:S02]  /*1f3b0*/  IMAD.SHL.U32 R2, R5, 0x8, RZ ;  /* 0x0000000805027824 */ /* 0x000fe400078e00ff */
[----:B------:R-:W-:-:S03]  /*1f3c0*/  ULOP3.LUT UR38, UR6, 0x2, URZ, 0xfc, !UPT ;  /* 0x0000000206267892 */ /* 0x000fc6000f8efc3f */
[----:B------:R-:W-:Y:S02]  /*1f3d0*/  LOP3.LUT R4, R3, 0x200, R2, 0xf8, !PT ;  /* 0x0000020003047812 */ /* 0x000fe400078ef802 */
[----:B------:R-:W-:Y:S02]  /*1f3e0*/  LOP3.LUT P0, R2, R6, 0x1f, RZ, 0xc0, !PT ;  /* 0x0000001f06027812 */ /* 0x000fe4000780c0ff */
[----:B------:R-:W-:-:S03]  /*1f3f0*/  SHF.R.U32.HI R3, RZ, 0x3, R5 ;  /* 0x00000003ff037819 */ /* 0x000fc60000011605 */
[----:B------:R0:W-:Y:S08]  /*1f400*/  STL [R1+0x2f8], R2 ;  /* 0x0002f80201007387 */ /* 0x0001f00000100800 */
[----:B------:R-:W-:Y:S01]  /*1f410*/  @P0 LOP3.LUT R18, R18, 0x1, RZ, 0xfc, !PT ;  /* 0x0000000112120812 */ /* 0x000fe200078efcff */
[----:B0-----:R-:W-:Y:S01]  /*1f420*/  IMAD.SHL.U32 R2, R6, 0x10, RZ ;  /* 0x0000001006027824 */ /* 0x001fe200078e00ff */
[----:B------:R-:W-:-:S02]  /*1f430*/  ISETP.NE.OR P0, PT, R5, RZ, !P0 ;  /* 0x000000ff0500720c */ /* 0x000fc40004705670 */
[----:B------:R-:W-:Y:S02]  /*1f440*/  LOP3.LUT R18, R18, 0xfffffff7, RZ, 0xc0, !PT ;  /* 0xfffffff712127812 */ /* 0x000fe400078ec0ff */
[----:B------:R-:W-:Y:S01]  /*1f450*/  LOP3.LUT R3, R3, 0x70, R2, 0xf8, !PT ;  /* 0x0000007003037812 */ /* 0x000fe200078ef802 */
[----:B------:R-:W-:Y:S02]  /*1f460*/  IMAD.MOV.U32 R3, RZ, RZ, 0x1 ;  /* 0x00000001ff037424 */ /* 0x000fe400078e00ff */
[----:B------:R-:W-:-:S03]  /*1f470*/  IMAD R2, R4, 0x2, R19 ;  /* 0x0000000204027824 */ /* 0x000fc600078e0213 */
[----:B------:R-:W-:Y:S03]  /*1f480*/  STL [R1+0x2e4], R3 ;  /* 0x0002e40301007387 */ /* 0x000fe60000100800 */
[----:B------:R-:W-:Y:S01]  /*1f490*/  @P0 LOP3.LUT R18, R18, 0x8, RZ, 0xfc, !PT ;  /* 0x0000000812120812 */ /* 0x000fe200078efcff */
[----:B------:R0:W-:Y:S02]  /*1f4a0*/  STL [R1+0x2fc], R2 ;  /* 0x0002fc0201007387 */ /* 0x0001e40000100800 */
[----:B0-----:R-:W-:-:S05]  /*1f4b0*/  IMAD.MOV.U32 R2, RZ, RZ, 0x1 ;  /* 0x00000001ff027424 */ /* 0x001fca00078e00ff */
[----:B------:R0:W-:Y:S02]  /*1f4c0*/  STL [R1+0x2f0], R2 ;  /* 0x0002f00201007387 */ /* 0x0001e40000100800 */
[C---:B0-----:R-:W-:Y:S02]  /*1f4d0*/  LOP3.LUT R2, R0.reuse, 0x40, RZ, 0xfc, !PT ;  /* 0x0000004000027812 */ /* 0x041fe400078efcff */
[----:B------:R-:W-:-:S07]  /*1f4e0*/  LOP3.LUT R0, R0, 0x80, RZ, 0xfc, !PT ;  /* 0x0000008000007812 */ /* 0x000fce00078efcff */
.L_x_5037:
[----:B--2---:R-:W2:Y:S01]  /*1f4f0*/  LDL R14, [R1+0x2dc] ;  /* 0x0002dc00010e7983 */ /* 0x004ea20000100800 */
[----:B------:R-:W2:Y:S01]  /*1f500*/  LDC.64 R12, c[0x0][0xa00] ;  /* 0x00028000ff0c7b82 */ /* 0x000ea20000000a00 */
[----:B------:R-:W-:Y:S05]  /*1f510*/  YIELD ;  /* 0x0000000000007946 */ /* 0x000fea0003800000 */
[----:B------:R-:W-:Y:S01]  /*1f520*/  ULDC.64 UR4, c[0x0][0xa28] ;  /* 0x00028a0000047ab9 */ /* 0x000fe20000000a00 */
[----:B-1----:R-:W-:Y:S02]  /*1f530*/  CS2R R6, SRZ ;  /* 0x0000000000067805 */ /* 0x002fe4000001ff00 */
[----:B------:R-:W-:Y:S01]  /*1f540*/  ISETP.NE.U32.AND P0, PT, RZ, UR4, PT ;  /* 0x00000004ff007c0c */ /* 0x000fe2000bf05070 */
[----:B------:R-:W-:Y:S01]  /*1f550*/  ULDC.64 UR10, c[0x0][0x208] ;  /* 0x00008200000a7ab9 */ /* 0x000fe20000000a00 */
[----:B------:R-:W-:Y:S01]  /*1f560*/  ULDC.64 UR8, c[0x0][0xa18] ;  /* 0x0002860000087ab9 */ /* 0x000fe20000000a00 */
[----:B0-----:R-:W0:Y:S01]  /*1f570*/  LDC.64 R4, c[0x0][0xa08] ;  /* 0x00028200ff047b82 */ /* 0x001e220000000a00 */
[----:B------:R-:W-:Y:S01]  /*1f580*/  ISETP.NE.AND.EX P0, PT, RZ, UR5, PT, P0 ;  /* 0x00000005ff007c0c */ /* 0x000fe2000bf05300 */
[----:B------:R-:W-:Y:S01]  /*1f590*/  ULDC.64 UR4, c[0x0][0xa00] ;  /* 0x0002800000047ab9 */ /* 0x000fe20000000a00 */
[----:B------:R-:W-:Y:S01]  /*1f5a0*/  ULDC.64 UR6, c[0x0][0xa08] ;  /* 0x0002820000067ab9 */ /* 0x000fe20000000a00 */
[----:B------:R-:W-:-:S04]  /*1f5b0*/  ISETP.NE.U32.AND P1, PT, RZ, UR4, PT ;  /* 0x00000004ff007c0c */ /* 0x000fc8000bf25070 */
[----:B------:R-:W-:Y:S01]  /*1f5c0*/  ISETP.NE.AND.EX P1, PT, RZ, UR5, PT, P1 ;  /* 0x00000005ff007c0c */ /* 0x000fe2000bf25310 */
[----:B------:R-:W-:Y:S01]  /*1f5d0*/  ULDC.64 UR4, c[0x0][0xa10] ;  /* 0x0002840000047ab9 */ /* 0x000fe20000000a00 */
[----:B------:R-:W-:-:S04]  /*1f5e0*/  ISETP.NE.U32.AND P3, PT, RZ, UR8, PT ;  /* 0x00000008ff007c0c */ /* 0x000fc8000bf65070 */
[----:B------:R-:W-:Y:S01]  /*1f5f0*/  ISETP.NE.AND.EX P3, PT, RZ, UR9, PT, P3 ;  /* 0x00000009ff007c0c */ /* 0x000fe2000bf65330 */
[----:B---3--:R-:W1:-:S12]  /*1f600*/  @P0 LDC.64 R2, c[0x0][0xa28] ;  /* 0x00028a00ff020b82 */ /* 0x008e580000000a00 */
        /* <DEDUP_REMOVED lines=12> */
[----:B------:R-:W-:Y:S01]  /*1f6d0*/  IMAD.MOV.U32 R0, RZ, RZ, RZ ;  /* 0x000000ffff007224 */ /* 0x000fe200078e00ff */
[----:B-1----:R-:W1:Y:S01]  /*1f6e0*/  LDC.64 R2, c[0x0][0xa10] ;  /* 0x00028400ff027b82 */ /* 0x002e620000000a00 */
[----:B0-----:R-:W-:-:S10]  /*1f6f0*/  IMAD.WIDE R4, R14, 0x4, R4 ;  /* 0x000000040e047825 */ /* 0x001fd400078e0204 */
[----:B------:R0:W5:Y:S01]  /*1f700*/  @P2 LDG.E R8, desc[UR10][R4.64] ;  /* 0x0000000a04082981 */ /* 0x000162000c1e1900 */
[----:B-1----:R-:W-:-:S05]  /*1f710*/  IMAD.WIDE R2, R14, 0x4, R2 ;  /* 0x000000040e027825 */ /* 0x002fca00078e0202 */
        /* <DEDUP_REMOVED lines=15> */
[----:B-1----:R-:W-:Y:S01]  /*1f810*/  IMAD.U32 R7, RZ, RZ, UR4 ;  /* 0x00000004ff077e24 */ /* 0x002fe2000f8e00ff */
[----:B0-----:R-:W-:Y:S06]  /*1f820*/  @P3 BRA `(.L_x_4868) ;  /* 0x0000000000183947 */ /* 0x001fec0003800000 */
[----:B------:R-:W-:Y:S05]  /*1f830*/  @!P1 BRA `(.L_x_4868) ;  /* 0x0000000000149947 */ /* 0x000fea0003800000 */
[----:B------:R-:W-:Y:S02]  /*1f840*/  ULDC.64 UR4, c[0x0][0x208] ;  /* 0x0000820000047ab9 */ /* 0x000fe40000000a00 */
[----:B------:R-:W2:Y:S04]  /*1f850*/  LDG.E R9, desc[UR4][R12.64] ;  /* 0x000000040c097981 */ /* 0x000ea8000c1e1900 */
[----:B------:R-:W2:Y:S02]  /*1f860*/  LDG.E R12, desc[UR4][R12.64+0x4] ;  /* 0x000004040c0c7981 */ /* 0x000ea4000c1e1900 */
[----:B--2--5:R-:W-:-:S05]  /*1f870*/  IMAD.IADD R15, R12, 0x1, -R9 ;  /* 0x000000010c0f7824 */ /* 0x024fca00078e0a09 */
[----:B------:R0:W-:Y:S02]  /*1f880*/  STL [R1+0x314], R15 ;  /* 0x0003140f01007387 */ /* 0x0001e40000100800 */
.L_x_4868:
        /* <DEDUP_REMOVED lines=14> */
[----:B-1----:R-:W-:-:S05]  /*1f970*/  IMAD.WIDE R4, R14, 0x4, R4 ;  /* 0x000000040e047825 */ /* 0x002fca00078e0204 */
[----:B------:R1:W5:Y:S01]  /*1f980*/  LDG.E R7, desc[UR4][R4.64] ;  /* 0x0000000404077981 */ /* 0x000362000c1e1900 */
[----:B------:R-:W-:Y:S05]  /*1f990*/  BRA `(.L_x_4870) ;  /* 0x0000000000147947 */ /* 0x000fea0003800000 */
.L_x_4869:
[----:B------:R-:W-:Y:S05]  /*1f9a0*/  @!P2 BRA `(.L_x_4870) ;  /* 0x000000000010a947 */ /* 0x000fea0003800000 */
[----:B------:R-:W-:Y:S02]  /*1f9b0*/  ULDC.64 UR4, c[0x0][0x208] ;  /* 0x0000820000047ab9 */ /* 0x000fe40000000a00 */
[----:B------:R-:W2:Y:S04]  /*1f9c0*/  LDG.E R7, desc[UR4][R4.64] ;  /* 0x0000000404077981 */ /* 0x000ea8000c1e1900 */
[----:B------:R-:W2:Y:S02]  /*1f9d0*/  LDG.E R4, desc[UR4][R4.64+0x4] ;  /* 0x0000040404047981 */ /* 0x000ea4000c1e1900 */
[----:B--2---:R-:W-:-:S07]  /*1f9e0*/  IMAD.IADD R7, R4, 0x1, -R7 ;  /* 0x0000000104077824 */ /* 0x004fce00078e0a07 */
.L_x_4870:
[----:B------:R-:W2:Y:S01]  /*1f9f0*/  LDL.LU R8, [R1+0x2d4] ;  /* 0x0002d40001087983 */ /* 0x000ea20000300800 */
[----:B------:R-:W-:-:S03]  /*1fa00*/  ULDC.64 UR4, c[0x0][0x208] ;  /* 0x0000820000047ab9 */ /* 0x000fc60000000a00 */
[----:B-1----:R-:W3:Y:S04]  /*1fa10*/  @P0 LDG.E R4, desc[UR4][R2.64] ;  /* 0x0000000402040981 */ /* 0x002ee8000c1e1900 */
        /* <DEDUP_REMOVED lines=8> */
[----:B------:R2:W-:Y:S01]  /*1faa0*/  STL [R1+0x304], R12 ;  /* 0x0003040c01007387 */ /* 0x0005e20000100800 */
[----:B---3--:R-:W-:Y:S02]  /*1fab0*/  @P0 IMAD.IADD R10, R2, 0x1, -R4 ;  /* 0x00000001020a0824 */ /* 0x008fe400078e0a04 */
[----:B-1----:R-:W-:-:S04]  /*1fac0*/  @P1 IMAD.HI.U32 R2, R7, R3, RZ ;  /* 0x0000000307021227 */ /* 0x002fc800078e00ff */
[----:B------:R-:W-:Y:S01]  /*1fad0*/  IMAD.IADD R6, R9, 0x1, R10 ;  /* 0x0000000109067824 */ /* 0x000fe200078e020a */
[----:B----4-:R-:W-:-:S03]  /*1fae0*/  @P1 SHF.R.U32.HI R7, RZ, R5, R2 ;  /* 0x00000005ff071219 */ /* 0x010fc60000011602 */
[C---:B------:R-:W-:Y:S01]  /*1faf0*/  VIADD R2, R6.reuse, 0x5f ;  /* 0x0000005f06027836 */ /* 0x040fe20000000000 */
[----:B------:R-:W-:-:S03]  /*1fb00*/  IADD3 R21, R6, 0x1, -R15 ;  /* 0x0000000106157810 */ /* 0x000fc60007ffe80f */
[----:B------:R-:W-:-:S04]  /*1fb10*/  IMAD.HI R2, R2, 0x2aaaaaab, RZ ;  /* 0x2aaaaaab02027827 */ /* 0x000fc800078e02ff */
[----:B------:R-:W-:Y:S01]  /*1fb20*/  IMAD.IADD R7, R21, 0x1, R7 ;  /* 0x0000000115077824 */ /* 0x000fe200078e0207 */
[----:B------:R-:W-:-:S04]  /*1fb30*/  SHF.R.U32.HI R3, RZ, 0x1f, R2 ;  /* 0x0000001fff037819 */ /* 0x000fc80000011602 */
[----:B------:R-:W-:Y:S02]  /*1fb40*/  LEA.HI.SX32 R11, R2, R3, 0x1c ;  /* 0x00000003020b7211 */ /* 0x000fe400078fe2ff */
[----:B------:R-:W1:Y:S03]  /*1fb50*/  LDC.64 R2, c[0x0][0x9e0] ;  /* 0x00027800ff027b82 */ /* 0x000e660000000a00 */
        /* <DEDUP_REMOVED lines=15> */
.L_x_4873:
[----:B------:R-:W-:-:S13]  /*1fc50*/  ISETP.NE.AND P3, PT, R3, 0x1, PT ;  /* 0x000000010300780c */ /* 0x000fda0003f65270 */
[----:B------:R-:W1:Y:S02]  /*1fc60*/  @P3 LDC.64 R4, c[0x0][0x9e8] ;  /* 0x00027a00ff043b82 */ /* 0x000e640000000a00 */
[----:B-1----:R-:W-:-:S05]  /*1fc70*/  @P3 IMAD.HI.U32 R4, R2, R4, RZ ;  /* 0x0000000402043227 */ /* 0x002fca00078e00ff */
[----:B------:R-:W-:-:S07]  /*1fc80*/  @P3 SHF.R.U32.HI R2, RZ, R5, R4 ;  /* 0x00000005ff023219 */ /* 0x000fce0000011604 */
.L_x_4874:
[----:B------:R-:W-:Y:S05]  /*1fc90*/  BSYNC B0 ;  /* 0x0000000000007941 */ /* 0x000fea0003800000 */
.L_x_4872:
[----:B------:R-:W-:-:S05]  /*1fca0*/  IMAD R2, R2, R3, R3 ;  /* 0x0000000302027224 */ /* 0x000fca00078e0203 */
[----:B------:R-:W-:-:S07]  /*1fcb0*/  VIMNMX R8, R8, R2, PT ;  /* 0x0000000208087248 */ /* 0x000fce0003fe0100 */
.L_x_4871:
[----:B------:R-:W1:Y:S01]  /*1fcc0*/  @P1 LDC R4, c[0x0][0x44c] ;  /* 0x00011300ff041b82 */ /* 0x000e620000000800 */
[----:B------:R-:W-:Y:S01]  /*1fcd0*/  VIADD R8, R8, 0x5f ;  /* 0x0000005f08087836 */ /* 0x000fe20000000000 */
[----:B------:R-:W-:Y:S01]  /*1fce0*/  ULDC UR4, c[0x0][0x9dc] ;  /* 0x0002770000047ab9 */ /* 0x000fe20000000800 */
[----:B------:R-:W-:Y:S02]  /*1fcf0*/  IMAD.MOV.U32 R2, RZ, RZ, R12 ;  /* 0x000000ffff027224 */ /* 0x000fe400078e000c */
[----:B------:R-:W-:-:S03]  /*1fd00*/  IMAD.HI R8, R8, 0x2aaaaaab, RZ ;  /* 0x2aaaaaab08087827 */ /* 0x000fc600078e02ff */
[----:B------:R-:W2:Y:S01]  /*1fd10*/  @P1 LDC R5, c[0x0][0x450] ;  /* 0x00011400ff051b82 */ /* 0x000ea20000000800 */
[----:B------:R-:W-:Y:S01]  /*1fd20*/  IMAD.IADD R20, R6, 0x1, -R15 ;  /* 0x0000000106147824 */ /* 0x000fe200078e0a0f */
[----:B------:R-:W-:-:S04]  /*1fd30*/  SHF.R.U32.HI R7, RZ, 0x1f, R8 ;  /* 0x0000001fff077819 */ /* 0x000fc80000011608 */
[----:B------:R-:W-:-:S04]  /*1fd40*/  LEA.HI.SX32 R7, R8, R7, 0x1c ;  /* 0x0000000708077211 */ /* 0x000fc800078fe2ff */
[----:B------:R-:W-:Y:S01]  /*1fd50*/  VIMNMX R7, R11, R7, PT ;  /* 0x000000070b077248 */ /* 0x000fe20003fe0100 */
[----:B-1----:R-:W-:-:S05]  /*1fd60*/  @P1 IMAD.HI.U32 R4, R12, R4, RZ ;  /* 0x000000040c041227 */ /* 0x002fca00078e00ff */
[----:B--2---:R-:W-:-:S05]  /*1fd70*/  @P1 SHF.R.U32.HI R2, RZ, R5, R4 ;  /* 0x00000005ff021219 */ /* 0x004fca0000011604 */
        /* <DEDUP_REMOVED lines=13> */
.L_x_4877:
[----:B------:R-:W-:-:S13]  /*1fe50*/  ISETP.NE.AND P1, PT, R3, 0x1, PT ;  /* 0x000000010300780c */ /* 0x000fda0003f25270 */
[----:B------:R-:W1:Y:S02]  /*1fe60*/  @P1 LDC.64 R4, c[0x0][0x9e8] ;  /* 0x00027a00ff041b82 */ /* 0x000e640000000a00 */
[----:B-1----:R-:W-:-:S05]  /*1fe70*/  @P1 IMAD.HI.U32 R4, R2, R4, RZ ;  /* 0x0000000402041227 */ /* 0x002fca00078e00ff */
[----:B------:R-:W-:-:S07]  /*1fe80*/  @P1 SHF.R.U32.HI R2, RZ, R5, R4 ;  /* 0x00000005ff021219 */ /* 0x000fce0000011604 */
.L_x_4878:
[----:B------:R-:W-:Y:S05]  /*1fe90*/  BSYNC B0 ;  /* 0x0000000000007941 */ /* 0x000fea0003800000 */
.L_x_4876:
[----:B------:R-:W-:-:S05]  /*1fea0*/  IMAD R2, R2, R3, RZ ;  /* 0x0000000302027224 */ /* 0x000fca00078e02ff */
[----:B------:R-:W-:-:S07]  /*1feb0*/  VIMNMX R6, R6, R2, !PT ;  /* 0x0000000206067248 */ /* 0x000fce0007fe0100 */
.L_x_4875:
[----:B------:R-:W-:Y:S01]  /*1fec0*/  IMAD.HI R6, R6, 0x2aaaaaab, RZ ;  /* 0x2aaaaaab06067827 */ /* 0x000fe200078e02ff */
[----:B------:R-:W-:Y:S01]  /*1fed0*/  LOP3.LUT R12, R17, 0xff, RZ, 0xc0, !PT ;  /* 0x000000ff110c7812 */ /* 0x000fe200078ec0ff */
[----:B------:R-:W-:Y:S01]  /*1fee0*/  BSSY B0, `(.L_x_4879) ;  /* 0x0000027000007945 */ /* 0x000fe20003800000 */
[----:B------:R-:W-:Y:S01]  /*1fef0*/  SHF.R.U32.HI R17, RZ, 0x10, R17 ;  /* 0x00000010ff117819 */ /* 0x000fe20000011611 */
[----:B------:R-:W-:Y:S01]  /*1ff00*/  IMAD.MOV.U32 R2, RZ, RZ, RZ ;  /* 0x000000ffff027224 */ /* 0x000fe200078e00ff */
[----:B------:R-:W-:Y:S01]  /*1ff10*/  SHF.R.U32.HI R4, RZ, 0x1f, R6 ;  /* 0x0000001fff047819 */ /* 0x000fe20000011606 */
[----:B------:R1:W-:Y:S03]  /*1ff20*/  STL [R1+0x328], R12 ;  /* 0x0003280c01007387 */ /* 0x0003e60000100800 */
[----:B------:R-:W-:-:S04]  /*1ff30*/  LEA.HI.SX32 R4, R6, R4, 0x1c ;  /* 0x0000000406047211 */ /* 0x000fc800078fe2ff */
        /* <DEDUP_REMOVED lines=33> */
.L_x_4880:
[----:B------:R-:W-:Y:S05]  /*20150*/  BSYNC B0 ;  /* 0x0000000000007941 */ /* 0x000fea0003800000 */
.L_x_4879:
[----:B------:R-:W-:Y:S01]  /*20160*/  IMAD R4, R12, R2, R4 ;  /* 0x000000020c047224 */ /* 0x000fe200078e0204 */
[----:B------:R-:W-:Y:S01]  /*20170*/  BSSY B0, `(.L_x_4881) ;  /* 0x0000157000007945 */ /* 0x000fe20003800000 */
[----:B------:R-:W-:-:S03]  /*20180*/  PLOP3.LUT P5, PT, PT, PT, PT, 0x80, 0x0 ;  /* 0x000000000000781c */ /* 0x000fc60003faf070 */
        /* <DEDUP_REMOVED lines=22> */
.L_x_5077:
[----:B--2---:R-:W-:Y:S02]  /*202f0*/  ISETP.NE.AND P0, PT, R14, RZ, PT ;  /* 0x000000ff0e00720c */ /* 0x004fe40003f05270 */
[----:B------:R-:W-:-:S11]  /*20300*/  PLOP3.LUT P2, PT, PT, PT, PT, 0x8, 0x0 ;  /* 0x000000000000781c */ /* 0x000fd60003f4e170 */
[----:B------:R-:W-:Y:S05]  /*20310*/  @P0 BRA `(.L_x_4884) ;  /* 0x00000000000c0947 */ /* 0x000fea0003800000 */
[----:B------:R-:W-:-:S03]  /*20320*/  UMOV UR4, 0xffffffff ;  /* 0xffffffff00047882 */ /* 0x000fc60000000000 */
[----:B------:R-:W-:Y:S05]  /*20330*/  BRA.DIV UR4, `(.L_x_4885) ;  /* 0x0000008204607947 */ /* 0x000fea000b800000 */
[----:B------:R-:W-:-:S13]  /*20340*/  ELECT P2, URZ, PT ;  /* 0x00000000003f782f */ /* 0x000fda0003840000 */
.L_x_4884:
        /* <DEDUP_REMOVED lines=9> */
.L_x_5080:
[----:B------:R-:W-:Y:S05]  /*203e0*/  BSYNC B1 ;  /* 0x0000000000017941 */ /* 0x000fea0003800000 */
.L_x_4886:
[----:B------:R-:W-:Y:S04]  /*203f0*/  BSSY B1, `(.L_x_4888) ;  /* 0x000008a000017945 */ /* 0x000fe80003800000 */
[----:B------:R-:W-:Y:S05]  /*20400*/  @!P2 BRA `(.L_x_4889) ;  /* 0x000000080020a947 */ /* 0x000fea0003800000 */
[----:B------:R-:W2:Y:S04]  /*20410*/  LDL R6, [R1+0x2ec] ;  /* 0x0002ec0001067983 */ /* 0x000ea80000100800 */
[----:B------:R-:W3:Y:S01]  /*20420*/  LDL R7, [R1+0x2f0] ;  /* 0x0002f00001077983 */ /* 0x000ee20000100800 */
[----:B------:R-:W4:Y:S01]  /*20430*/  S2R R5, SR_TID.X ;  /* 0x0000000000057919 */ /* 0x000f220000002100 */
[----:B------:R-:W-:Y:S01]  /*20440*/  BSSY B2, `(.L_x_4890) ;  /* 0x0000007000027945 */ /* 0x000fe20003800000 */
[----:B----4-:R-:W-:-:S04]  /*20450*/  LOP3.LUT R5, R5, 0x7f, RZ, 0xc0, !PT ;  /* 0x0000007f05057812 */ /* 0x010fc800078ec0ff */
[----:B------:R-:W-:Y:S01]  /*20460*/  ISETP.NE.AND P4, PT, R5, RZ, PT ;  /* 0x000000ff0500720c */ /* 0x000fe20003f85270 */
[----:B--2---:R-:W-:Y:S01]  /*20470*/  IMAD R6, R6, 0x8, R19 ;  /* 0x0000000806067824 */ /* 0x004fe200078e0213 */
[----:B---3--:R-:W-:-:S04]  /*20480*/  SHF.L.U32 R10, R7, 0x1f, RZ ;  /* 0x0000001f070a7819 */ /* 0x008fc800000006ff */
[----:B------:R-:W2:Y:S02]  /*20490*/  SYNCS.PHASECHK.TRANS64.TRYWAIT P0, [R6+URZ+0x308a0], R10 ;  /* 0x0308a00a060075a7 */ /* 0x000ea4000800017f */
[----:B--2---:R-:W-:Y:S05]  /*204a0*/  @!P0 BRA `(.L_x_4891) ;  /* 0x00000080003c8947 */ /* 0x004fea0003800000 */
.L_x_5081:
[----:B------:R-:W-:Y:S05]  /*204b0*/  BSYNC B2 ;  /* 0x0000000000027941 */ /* 0x000fea0003800000 */
.L_x_4890:
[----:B------:R-:W-:Y:S04]  /*204c0*/  BSSY B2, `(.L_x_4892) ;  /* 0x0000007000027945 */ /* 0x000fe80003800000 */
[----:B------:R-:W-:Y:S05]  /*204d0*/  @P4 BRA `(.L_x_4893) ;  /* 0x0000000000144947 */ /* 0x000fea0003800000 */
[----:B------:R-:W-:Y:S01]  /*204e0*/  LOP3.LUT P0, RZ, R18, 0x1, RZ, 0xc0, !PT ;  /* 0x0000000112ff7812 */ /* 0x000fe2000780c0ff */
[----:B-1----:R-:W-:-:S04]  /*204f0*/  IMAD.MOV.U32 R4, RZ, RZ, 0x9000 ;  /* 0x00009000ff047424 */ /* 0x002fc800078e00ff */
[----:B------:R3:W-:Y:S08]  /*20500*/  SYNCS.ARRIVE.TRANS64 RZ, [R6+URZ+0x30890], R4 ;  /* 0x0308900406ff79a7 */ /* 0x0007f0000800003f */
[----:B------:R-:W-:Y:S05]  /*20510*/  @!P0 BRA `(.L_x_4893) ;  /* 0x0000000000048947 */ /* 0x000fea0003800000 */
[----:B------:R-:W-:Y:S01]  /*20520*/  BPT.TRAP 0x1 ;  /* 0x000000040000795c */ /* 0x000fe20000300000 */
.L_x_4893:
[----:B------:R-:W-:Y:S05]  /*20530*/  BSYNC B2 ;  /* 0x0000000000027941 */ /* 0x000fea0003800000 */
.L_x_4892:
        /* <DEDUP_REMOVED lines=11> */
[----:B------:R-:W-:Y:S02]  /*205f0*/  VIADD R4, R6, 0x30890 ;  /* 0x0003089006047836 */ /* 0x000fe40000000000 */
[----:B------:R-:W-:-:S07]  /*20600*/  VIADD R7, R8, 0x1e400 ;  /* 0x0001e40008077836 */ /* 0x000fce0000000000 */
.L_x_4894:
        /* <DEDUP_REMOVED lines=16> */
.L_x_4895:
        /* <DEDUP_REMOVED lines=16> */
.L_x_4896:
        /* <DEDUP_REMOVED lines=13> */
.L_x_5082:
[----:B------:R-:W-:Y:S05]  /*208e0*/  BSYNC B2 ;  /* 0x0000000000027941 */ /* 0x000fea0003800000 */
.L_x_4897:
[----:B------:R-:W-:Y:S01]  /*208f0*/  BSSY B2, `(.L_x_4899) ;  /* 0x0000009000027945 */ /* 0x000fe20003800000 */
[----:B-12---:R-:W-:Y:S02]  /*20900*/  IMAD.MOV.U32 R10, RZ, RZ, 0x0 ;  /* 0x00000000ff0a7424 */ /* 0x006fe400078e00ff */
[----:B------:R-:W-:Y:S01]  /*20910*/  IMAD.MOV.U32 R11, RZ, RZ, 0x12f00000 ;  /* 0x12f00000ff0b7424 */ /* 0x000fe200078e00ff */
[----:B------:R-:W-:Y:S06]  /*20920*/  @P4 BRA `(.L_x_4900) ;  /* 0x0000000000144947 */ /* 0x000fec0003800000 */
[----:B------:R-:W-:Y:S01]  /*20930*/  LOP3.LUT P0, RZ, R18, 0x1, RZ, 0xc0, !PT ;  /* 0x0000000112ff7812 */ /* 0x000fe2000780c0ff */
[----:B------:R-:W-:-:S04]  /*20940*/  IMAD.MOV.U32 R4, RZ, RZ, 0x9000 ;  /* 0x00009000ff047424 */ /* 0x000fc800078e00ff */
[----:B------:R1:W-:Y:S08]  /*20950*/  SYNCS.ARRIVE.TRANS64 RZ, [R6+URZ+0x308b0], R4 ;  /* 0x0308b00406ff79a7 */ /* 0x0003f0000800003f */
[----:B------:R-:W-:Y:S05]  /*20960*/  @!P0 BRA `(.L_x_4900) ;  /* 0x0000000000048947 */ /* 0x000fea0003800000 */
[----:B------:R-:W-:Y:S01]  /*20970*/  BPT.TRAP 0x1 ;  /* 0x000000040000795c */ /* 0x000fe20000300000 */
.L_x_4900:
[----:B------:R-:W-:Y:S05]  /*20980*/  BSYNC B2 ;  /* 0x0000000000027941 */ /* 0x000fea0003800000 */
.L_x_4899:
[----:B------:R-:W-:Y:S01]  /*20990*/  R2UR UR10, R14 ;  /* 0x000000000e0a72ca */ /* 0x000fe200000e0000 */
[----:B------:R-:W-:Y:S01]  /*209a0*/  UIADD3 UR4, UP0, UR36, 0x670, URZ ;  /* 0x0000067024047890 */ /* 0x000fe2000ff1e03f */
[----:B------:R-:W-:Y:S01]  /*209b0*/  R2UR UR6, R10 ;  /* 0x000000000a0672ca */ /* 0x000fe200000e0000 */
[----:B-1----:R-:W-:Y:S01]  /*209c0*/  VIADD R6, R6, 0x308b0 ;  /* 0x000308b006067836 */ /* 0x002fe20000000000 */
[----:B------:R-:W-:Y:S01]  /*209d0*/  R2UR UR7, R11 ;  /* 0x000000000b0772ca */ /* 0x000fe200000e0000 */
[----:B------:R-:W-:Y:S01]  /*209e0*/  VIADD R4, R8, 0x400 ;  /* 0x0000040008047836 */ /* 0x000fe20000000000 */
[----:B------:R-:W-:Y:S01]  /*209f0*/  PLOP3.LUT P0, PT, PT, PT, PT, 0x80, 0x0 ;  /* 0x000000000000781c */ /* 0x000fe20003f0f070 */
[----:B------:R-:W-:-:S12]  /*20a00*/  UIADD3.X UR5, URZ, UR37, URZ, UP0, !UPT ;  /* 0x000000253f057290 */ /* 0x000fd800087fe43f */
.L_x_4901:
        /* <DEDUP_REMOVED lines=10> */
[----:B------:R-:W-:Y:S01]  /*20ab0*/  R2UR UR10, R13 ;  /* 0x000000000d0a72ca */ /* 0x000fe200000e0000 */
[----:B------:R-:W-:Y:S01]  /*20ac0*/  VIADD R4, R8, 0x3400 ;  /* 0x0000340008047836 */ /* 0x000fe20000000000 */
[----:B------:R-:W-:Y:S02]  /*20ad0*/  R2UR UR6, R10 ;  /* 0x000000000a0672ca */ /* 0x000fe400000e0000 */
[----:B------:R-:W-:Y:S02]  /*20ae0*/  R2UR UR7, R11 ;  /* 0x000000000b0772ca */ /* 0x000fe400000e0000 */
[----:B------:R-:W-:-:S13]  /*20af0*/  PLOP3.LUT P0, PT, PT, PT, PT, 0x80, 0x0 ;  /* 0x000000000000781c */ /* 0x000fda0003f0f070 */
.L_x_4902:
        /* <DEDUP_REMOVED lines=15> */
.L_x_4903:
        /* <DEDUP_REMOVED lines=10> */
.L_x_4889:
[----:B------:R-:W-:Y:S05]  /*20c90*/  BSYNC B1 ;  /* 0x0000000000017941 */ /* 0x000fea0003800000 */
.L_x_4888:
[----:B-1----:R-:W2:Y:S04]  /*20ca0*/  LDL.LU R4, [R1+0x2ec] ;  /* 0x0002ec0001047983 */ /* 0x002ea80000300800 */
        /* <DEDUP_REMOVED lines=8> */
[----:B------:R-:W-:Y:S01]  /*20d30*/  ISETP.GE.AND P0, PT, R9, R3, PT ;  /* 0x000000030900720c */ /* 0x000fe20003f06270 */
[----:B------:R1:W-:Y:S04]  /*20d40*/  STL [R1+0x2ec], R4 ;  /* 0x0002ec0401007387 */ /* 0x0003e80000100800 */
[----:B------:R1:W-:Y:S08]  /*20d50*/  STL [R1+0x2f0], R7 ;  /* 0x0002f00701007387 */ /* 0x0003f00000100800 */
[----:B------:R-:W-:Y:S05]  /*20d60*/  @!P0 BRA `(.L_x_4882) ;  /* 0x00000008005c8947 */ /* 0x000fea0003800000 */
.L_x_4920:
[----:B------:R-:W-:Y:S05]  /*20d70*/  YIELD ;  /* 0x0000000000007946 */ /* 0x000fea0003800000 */
[----:B------:R-:W-:Y:S04]  /*20d80*/  BSSY B1, `(.L_x_4904) ;  /* 0x0000089000017945 */ /* 0x000fe80003800000 */
[----:B--2---:R-:W-:Y:S05]  /*20d90*/  @!P2 BRA `(.L_x_4905) ;  /* 0x00000008001ca947 */ /* 0x004fea0003800000 */
[----:B------:R-:W2:Y:S04]  /*20da0*/  LDL R6, [R1+0x2ec] ;  /* 0x0002ec0001067983 */ /* 0x000ea80000100800 */
[----:B------:R-:W3:Y:S01]  /*20db0*/  LDL R5, [R1+0x2f0] ;  /* 0x0002f00001057983 */ /* 0x000ee20000100800 */
[----:B-1----:R-:W1:Y:S01]  /*20dc0*/  S2R R4, SR_TID.X ;  /* 0x0000000000047919 */ /* 0x002e620000002100 */
[----:B------:R-:W-:Y:S01]  /*20dd0*/  BSSY B2, `(.L_x_4906) ;  /* 0x0000007000027945 */ /* 0x000fe20003800000 */
[----:B-1----:R-:W-:-:S04]  /*20de0*/  LOP3.LUT R4, R4, 0x7f, RZ, 0xc0, !PT ;  /* 0x0000007f04047812 */ /* 0x002fc800078ec0ff */
[----:B------:R-:W-:Y:S01]  /*20df0*/  ISETP.NE.AND P1, PT, R4, RZ, PT ;  /* 0x000000ff0400720c */ /* 0x000fe20003f25270 */
[----:B--2---:R-:W-:Y:S01]  /*20e00*/  IMAD R8, R6, 0x8, R19 ;  /* 0x0000000806087824 */ /* 0x004fe200078e0213 */
[----:B---3--:R-:W-:-:S04]  /*20e10*/  SHF.L.U32 R7, R5, 0x1f, RZ ;  /* 0x0000001f05077819 */ /* 0x008fc800000006ff */
[----:B------:R-:W1:Y:S02]  /*20e20*/  SYNCS.PHASECHK.TRANS64.TRYWAIT P0, [R8+URZ+0x308a0], R7 ;  /* 0x0308a007080075a7 */ /* 0x000e64000800017f */
[----:B-1----:R-:W-:Y:S05]  /*20e30*/  @!P0 BRA `(.L_x_4907) ;  /* 0x0000007800008947 */ /* 0x002fea0003800000 */
.L_x_5083:
[----:B------:R-:W-:Y:S05]  /*20e40*/  BSYNC B2 ;  /* 0x0000000000027941 */ /* 0x000fea0003800000 */
.L_x_4906:
[----:B------:R-:W-:Y:S04]  /*20e50*/  BSSY B2, `(.L_x_4908) ;  /* 0x0000007000027945 */ /* 0x000fe80003800000 */
[----:B------:R-:W-:Y:S05]  /*20e60*/  @P1 BRA `(.L_x_4909) ;  /* 0x0000000000141947 */ /* 0x000fea0003800000 */
[----:B------:R-:W-:Y:S01]  /*20e70*/  LOP3.LUT P0, RZ, R18, 0x1, RZ, 0xc0, !PT ;  /* 0x0000000112ff7812 */ /* 0x000fe2000780c0ff */
[----:B------:R-:W-:-:S04]  /*20e80*/  IMAD.MOV.U32 R4, RZ, RZ, 0x9000 ;  /* 0x00009000ff047424 */ /* 0x000fc800078e00ff */
[----:B------:R2:W-:Y:S08]  /*20e90*/  SYNCS.ARRIVE.TRANS64 RZ, [R8+URZ+0x30890], R4 ;  /* 0x0308900408ff79a7 */ /* 0x0005f0000800003f */
[----:B------:R-:W-:Y:S05]  /*20ea0*/  @!P0 BRA `(.L_x_4909) ;  /* 0x0000000000048947 */ /* 0x000fea0003800000 */
[----:B------:R-:W-:Y:S01]  /*20eb0*/  BPT.TRAP 0x1 ;  /* 0x000000040000795c */ /* 0x000fe20000300000 */
.L_x_4909:
[----:B------:R-:W-:Y:S05]  /*20ec0*/  BSYNC B2 ;  /* 0x0000000000027941 */ /* 0x000fea0003800000 */
.L_x_4908:
        /* <DEDUP_REMOVED lines=12> */
.L_x_4910:
        /* <DEDUP_REMOVED lines=12> */
[----:B------:R-:W-:Y:S01]  /*21050*/  VIADD R10, R6, 0x21400 ;  /* 0x00021400060a7836 */ /* 0x000fe20000000000 */
[----:B------:R-:W-:Y:S01]  /*21060*/  UMOV UR6, 0x0 ;  /* 0x0000000000067882 */ /* 0x000fe20000000000 */
[----:B------:R-:W-:Y:S01]  /*21070*/  UMOV UR7, 0x12f00000 ;  /* 0x12f0000000077882 */ /* 0x000fe20000000000 */
[----:B------:R-:W-:-:S15]  /*21080*/  R2UR UR10, R14 ;  /* 0x000000000e0a72ca */ /* 0x000fde00000e0000 */
.L_x_4911:
        /* <DEDUP_REMOVED lines=16> */
.L_x_4912:
        /* <DEDUP_REMOVED lines=10> */
[----:B------:R-:W2:Y:S01]  /*21230*/  SYNCS.PHASECHK.TRANS64.TRYWAIT P0, [R8+URZ+0x308c0], R7 ;  /* 0x0308c007080075a7 */ /* 0x000ea2000800017f */
[----:B------:R-:W-:Y:S04]  /*21240*/  BSSY B2, `(.L_x_4913) ;  /* 0x0000002000027945 */ /* 0x000fe80003800000 */
[----:B--2---:R-:W-:Y:S05]  /*21250*/  @!P0 BRA `(.L_x_4914) ;  /* 0x00000074000c8947 */ /* 0x004fea0003800000 */
.L_x_5084:
[----:B------:R-:W-:Y:S05]  /*21260*/  BSYNC B2 ;  /* 0x0000000000027941 */ /* 0x000fea0003800000 */
.L_x_4913:
        /* <DEDUP_REMOVED lines=9> */
.L_x_4916:
[----:B------:R-:W-:Y:S05]  /*21300*/  BSYNC B2 ;  /* 0x0000000000027941 */ /* 0x000fea0003800000 */
.L_x_4915:
[----:B------:R-:W-:Y:S01]  /*21310*/  R2UR UR10, R12 ;  /* 0x000000000c0a72ca */ /* 0x000fe200000e0000 */
[----:B------:R-:W-:Y:S01]  /*21320*/  UIADD3 UR4, UP0, UR36, 0x670, URZ ;  /* 0x0000067024047890 */ /* 0x000fe2000ff1e03f */
[----:B------:R-:W-:Y:S01]  /*21330*/  R2UR UR6, R10 ;  /* 0x000000000a0672ca */ /* 0x000fe200000e0000 */
[----:B-123--:R-:W-:Y:S01]  /*21340*/  VIADD R8, R8, 0x308b0 ;  /* 0x000308b008087836 */ /* 0x00efe20000000000 */
[----:B------:R-:W-:Y:S01]  /*21350*/  R2UR UR7, R11 ;  /* 0x000000000b0772ca */ /* 0x000fe200000e0000 */
[----:B------:R-:W-:Y:S01]  /*21360*/  VIADD R4, R6, 0x400 ;  /* 0x0000040006047836 */ /* 0x000fe20000000000 */
[----:B------:R-:W-:Y:S01]  /*21370*/  PLOP3.LUT P0, PT, PT, PT, PT, 0x80, 0x0 ;  /* 0x000000000000781c */ /* 0x000fe20003f0f070 */
[----:B------:R-:W-:-:S12]  /*21380*/  UIADD3.X UR5, URZ, UR37, URZ, UP0, !UPT ;  /* 0x000000253f057290 */ /* 0x000fd800087fe43f */
.L_x_4917:
        /* <DEDUP_REMOVED lines=15> */
.L_x_4918:
        /* <DEDUP_REMOVED lines=15> */
.L_x_4919:
        /* <DEDUP_REMOVED lines=10> */
.L_x_4905:
[----:B------:R-:W-:Y:S05]  /*21610*/  BSYNC B1 ;  /* 0x0000000000017941 */ /* 0x000fea0003800000 */
.L_x_4904:
        /* <DEDUP_REMOVED lines=8> */
[----:B------:R2:W-:Y:S01]  /*216a0*/  STL [R1+0x2ec], R4 ;  /* 0x0002ec0401007387 */ /* 0x0005e20000100800 */
[----:B------:R-:W-:-:S03]  /*216b0*/  VIADD R9, R9, 0xffffffff ;  /* 0xffffffff09097836 */ /* 0x000fc60000000000 */
[----:B------:R2:W-:Y:S08]  /*216c0*/  STL [R1+0x2f0], R7 ;  /* 0x0002f00701007387 */ /* 0x0005f00000100800 */
[----:B------:R-:W-:Y:S05]  /*216d0*/  @P0 BRA `(.L_x_4920) ;  /* 0xfffffff400a40947 */ /* 0x000fea000383ffff */
.L_x_4882:
[----:B------:R-:W-:Y:S05]  /*216e0*/  BSYNC B0 ;  /* 0x0000000000007941 */ /* 0x000fea0003800000 */
.L_x_4881:
[----:B-12---:R-:W2:Y:S01]  /*216f0*/  LDL R7, [R1+0x304] ;  /* 0x0003040001077983 */ /* 0x006ea20000100800 */
[----:B------:R-:W1:Y:S01]  /*21700*/  LDC R0, c[0x0][0x448] ;  /* 0x00011200ff007b82 */ /* 0x000e620000000800 */
[----:B------:R-:W-:Y:S07]  /*21710*/  @!P5 WARPSYNC.ALL ;  /* 0x000000000000d948 */ /* 0x000fee0003800000 */
[----:B------:R-:W-:Y:S01]  /*21720*/  @!P5 BAR.SYNC.DEFER_BLOCKING 0xc, 0x180 ;  /* 0x030600000000db1d */ /* 0x000fe20000010000 */
[----:B-1----:R-:W-:-:S13]  /*21730*/  ISETP.NE.AND P0, PT, R0, 0x1, PT ;  /* 0x000000010000780c */ /* 0x002fda0003f05270 */
[----:B------:R-:W1:Y:S08]  /*21740*/  @P0 LDC R0, c[0x0][0x44c] ;  /* 0x00011300ff000b82 */ /* 0x000e700000000800 */
[----:B------:R-:W3:Y:S01]  /*21750*/  @P0 LDC R3, c[0x0][0x450] ;  /* 0x00011400ff030b82 */ /* 0x000ee20000000800 */
[----:B--2---:R-:W-:-:S04]  /*21760*/  VIADD R2, R7, 0x7f ;  /* 0x0000007f07027836 */ /* 0x004fc80000000000 */
[----:B-1----:R-:W-:-:S05]  /*21770*/  @P0 IMAD.HI.U32 R0, R2, R0, RZ ;  /* 0x0000000002000227 */ /* 0x002fca00078e00ff */
[----:B---3--:R-:W-:-:S05]  /*21780*/  @P0 SHF.R.U32.HI R2, RZ, R3, R0 ;  /* 0x00000003ff020219 */ /* 0x008fca0000011600 */
        /* <DEDUP_REMOVED lines=16> */
.L_x_4923:
[----:B------:R-:W-:-:S13]  /*21890*/  ISETP.NE.AND P2, PT, R3, 0x1, PT ;  /* 0x000000010300780c */ /* 0x000fda0003f45270 */
[----:B------:R-:W1:Y:S02]  /*218a0*/  @P2 LDC.64 R4, c[0x0][0x9e8] ;  /* 0x00027a00ff042b82 */ /* 0x000e640000000a00 */
[----:B-1----:R-:W-:-:S05]  /*218b0*/  @P2 IMAD.HI.U32 R4, R6, R4, RZ ;  /* 0x0000000406042227 */ /* 0x002fca00078e00ff */
[----:B------:R-:W-:-:S07]  /*218c0*/  @P2 SHF.R.U32.HI R6, RZ, R5, R4 ;  /* 0x00000005ff062219 */ /* 0x000fce0000011604 */
.L_x_4924:
[----:B------:R-:W-:Y:S05]  /*218d0*/  BSYNC B0 ;  /* 0x0000000000007941 */ /* 0x000fea0003800000 */
.L_x_4922:
[----:B------:R-:W-:-:S05]  /*218e0*/  IMAD R6, R6, R3, R3 ;  /* 0x0000000306067224 */ /* 0x000fca00078e0203 */
[----:B------:R-:W-:-:S07]  /*218f0*/  VIMNMX R2, R2, R6, PT ;  /* 0x0000000602027248 */ /* 0x000fce0003fe0100 */
.L_x_4921:
[----:B------:R-:W2:Y:S01]  /*21900*/  LDL R6, [R1+0x330] ;  /* 0x0003300001067983 */ /* 0x000ea20000100800 */
[----:B------:R-:W1:Y:S01]  /*21910*/  @P0 LDC R4, c[0x0][0x44c] ;  /* 0x00011300ff040b82 */ /* 0x000e620000000800 */
[----:B------:R-:W-:Y:S01]  /*21920*/  VIADD R2, R2, 0x5f ;  /* 0x0000005f02027836 */ /* 0x000fe20000000000 */
[----:B------:R-:W-:Y:S01]  /*21930*/  ULDC UR4, c[0x0][0x9dc] ;  /* 0x0002770000047ab9 */ /* 0x000fe20000000800 */
[----:B------:R-:W-:Y:S02]  /*21940*/  IMAD.MOV.U32 R0, RZ, RZ, R7 ;  /* 0x000000ffff007224 */ /* 0x000fe400078e0007 */
[----:B------:R-:W-:-:S03]  /*21950*/  IMAD.HI R2, R2, 0x2aaaaaab, RZ ;  /* 0x2aaaaaab02027827 */ /* 0x000fc600078e02ff */
[----:B------:R-:W3:Y:S01]  /*21960*/  @P0 LDC R5, c[0x0][0x450] ;  /* 0x00011400ff050b82 */ /* 0x000ee20000000800 */
[----:B-1----:R-:W-:-:S05]  /*21970*/  @P0 IMAD.HI.U32 R4, R7, R4, RZ ;  /* 0x0000000407040227 */ /* 0x002fca00078e00ff */
[----:B---3--:R-:W-:Y:S02]  /*21980*/  @P0 SHF.R.U32.HI R0, RZ, R5, R4 ;  /* 0x00000005ff000219 */ /* 0x008fe40000011604 */
[----:B------:R-:W-:-:S03]  /*21990*/  SHF.R.U32.HI R4, RZ, 0x1f, R2 ;  /* 0x0000001fff047819 */ /* 0x000fc60000011602 */
[----:B------:R-:W-:Y:S01]  /*219a0*/  IMAD.IADD R0, R20, 0x1, R0 ;  /* 0x0000000114007824 */ /* 0x000fe200078e0200 */
[----:B------:R-:W-:-:S03]  /*219b0*/  LEA.HI.SX32 R7, R2, R4, 0x1c ;  /* 0x0000000402077211 */ /* 0x000fc600078fe2ff */
[----:B------:R-:W-:Y:S02]  /*219c0*/  VIADD R2, R0, -UR4 ;  /* 0x8000000400027c36 */ /* 0x000fe40008000000 */
        /* <DEDUP_REMOVED lines=13> */
.L_x_4927:
[----:B------:R-:W-:-:S13]  /*21aa0*/  ISETP.NE.AND P0, PT, R3, 0x1, PT ;  /* 0x000000010300780c */ /* 0x000fda0003f05270 */
[----:B------:R-:W1:Y:S02]  /*21ab0*/  @P0 LDC.64 R4, c[0x0][0x9e8] ;  /* 0x00027a00ff040b82 */ /* 0x000e640000000a00 */
[----:B-1----:R-:W-:-:S05]  /*21ac0*/  @P0 IMAD.HI.U32 R4, R0, R4, RZ ;  /* 0x0000000400040227 */ /* 0x002fca00078e00ff */
[----:B------:R-:W-:-:S07]  /*21ad0*/  @P0 SHF.R.U32.HI R0, RZ, R5, R4 ;  /* 0x00000005ff000219 */ /* 0x000fce0000011604 */
.L_x_4928:
[----:B------:R-:W-:Y:S05]  /*21ae0*/  BSYNC B0 ;  /* 0x0000000000007941 */ /* 0x000fea0003800000 */
.L_x_4926:
[----:B------:R-:W-:-:S05]  /*21af0*/  IMAD R0, R0, R3, RZ ;  /* 0x0000000300007224 */ /* 0x000fca00078e02ff */
[----:B------:R-:W-:-:S07]  /*21b00*/  VIMNMX R2, R2, R0, !PT ;  /* 0x0000000002027248 */ /* 0x000fce0007fe0100 */
.L_x_4925:
[----:B------:R-:W-:Y:S01]  /*21b10*/  IMAD.HI R2, R2, 0x2aaaaaab, RZ ;  /* 0x2aaaaaab02027827 */ /* 0x000fe200078e02ff */
[----:B------:R-:W-:Y:S01]  /*21b20*/  ISETP.NE.AND P1, PT, R17, RZ, PT ;  /* 0x000000ff1100720c */ /* 0x000fe20003f25270 */
[----:B------:R1:W-:Y:S01]  /*21b30*/  STL [R1+0x310], RZ ;  /* 0x000310ff01007387 */ /* 0x0003e20000100800 */
[----:B------:R-:W-:Y:S02]  /*21b40*/  BSSY B0, `(.L_x_4929) ;  /* 0x0000024000007945 */ /* 0x000fe40003800000 */
[----:B------:R-:W-:-:S04]  /*21b50*/  SHF.R.U32.HI R0, RZ, 0x1f, R2 ;  /* 0x0000001fff007819 */ /* 0x000fc80000011602 */
[----:B------:R-:W-:-:S04]  /*21b60*/  LEA.HI.SX32 R0, R2, R0, 0x1c ;  /* 0x0000000002007211 */ /* 0x000fc800078fe2ff */
[----:B------:R-:W-:Y:S01]  /*21b70*/  VIMNMX R8, RZ, R0, !PT ;  /* 0x00000000ff087248 */ /* 0x000fe20007fe0100 */
[----:B------:R-:W2:Y:S03]  /*21b80*/  @!P1 LDC R17, c[0x0][0x9f0] ;  /* 0x00027c00ff119b82 */ /* 0x000ea60000000800 */
[----:B------:R-:W-:Y:S01]  /*21b90*/  ISETP.GT.AND P0, PT, R6, R8, PT ;  /* 0x000000080600720c */ /* 0x000fe20003f04270 */
[----:B------:R1:W-:-:S12]  /*21ba0*/  STL [R1+0x30c], R8 ;  /* 0x00030c0801007387 */ /* 0x0003d80000100800 */
[----:B-1----:R-:W-:Y:S05]  /*21bb0*/  @!P0 BRA `(.L_x_4930) ;  /* 0x0000000000708947 */ /* 0x002fea0003800000 */
[----:B--2---:R-:W-:-:S04]  /*21bc0*/  IABS R0, R17 ;  /* 0x0000001100007213 */ /* 0x004fc80000000000 */
        /* <DEDUP_REMOVED lines=27> */
.L_x_4930:
[----:B------:R-:W-:Y:S05]  /*21d80*/  BSYNC B0 ;  /* 0x0000000000007941 */ /* 0x000fea0003800000 */
.L_x_4929:
[----:B------:R-:W3:Y:S04]  /*21d90*/  LDL R0, [R1+0x310] ;  /* 0x0003100001007983 */ /* 0x000ee80000100800 */
[----:B-1----:R-:W3:Y:S01]  /*21da0*/  LDL R2, [R1+0x328] ;  /* 0x0003280001027983 */ /* 0x002ee20000100800 */
[----:B------:R-:W-:Y:S01]  /*21db0*/  BSSY B7, `(.L_x_4931) ;  /* 0x000045a000077945 */ /* 0x000fe20003800000 */
[----:B---3--:R-:W-:-:S05]  /*21dc0*/  IMAD R2, R2, R0, R8 ;  /* 0x0000000002027224 */ /* 0x008fca00078e0208 */
[----:B------:R-:W-:Y:S01]  /*21dd0*/  VIADDMNMX R0, R2, R0, R6, PT ;  /* 0x0000000002007246 */ /* 0x000fe20003800106 */
[----:B------:R1:W-:Y:S03]  /*21de0*/  STL [R1+0x300], R2 ;  /* 0x0003000201007387 */ /* 0x0003e60000100800 */
[----:B------:R-:W-:Y:S01]  /*21df0*/  ISETP.GT.AND P0, PT, R0, R2, PT ;  /* 0x000000020000720c */ /* 0x000fe20003f04270 */
[----:B------:R1:W-:-:S12]  /*21e00*/  STL [R1+0x318], R0 ;  /* 0x0003180001007387 */ /* 0x0003d80000100800 */
[----:B-1----:R-:W-:Y:S05]  /*21e10*/  @P0 BRA `(.L_x_4932) ;  /* 0x00000000004c0947 */ /* 0x002fea0003800000 */
[----:B------:R-:W1:Y:S02]  /*21e20*/  S2R R0, SR_TID.X ;  /* 0x0000000000007919 */ /* 0x000e640000002100 */
[----:B-1----:R-:W-:-:S04]  /*21e30*/  LOP3.LUT R0, R0, 0x7f, RZ, 0xc0, !PT ;  /* 0x0000007f00007812 */ /* 0x002fc800078ec0ff */
[----:B------:R-:W-:-:S13]  /*21e40*/  ISETP.NE.AND P1, PT, R0, RZ, PT ;  /* 0x000000ff0000720c */ /* 0x000fda0003f25270 */
[----:B------:R-:W-:Y:S05]  /*21e50*/  @P1 BRA `(.L_x_4933) ;  /* 0x00000044003c1947 */ /* 0x000fea0003800000 */
[----:B------:R-:W1:Y:S01]  /*21e60*/  S2R R3, SR_LANEID ;  /* 0x0000000000037919 */ /* 0x000e620000000000 */
[----:B------:R-:W-:Y:S01]  /*21e70*/  VOTEU.ANY UR4, UPT, PT ;  /* 0x0000000000047886 */ /* 0x000fe200038e0100 */
[----:B------:R-:W3:Y:S01]  /*21e80*/  LDC.64 R4, c[0x0][0xc60] ;  /* 0x00031800ff047b82 */ /* 0x000ee20000000a00 */
[----:B------:R-:W1:Y:S01]  /*21e90*/  FLO.U32 R0, UR4 ;  /* 0x0000000400007d00 */ /* 0x000e6200080e0000 */
[----:B------:R-:W-:-:S07]  /*21ea0*/  ULDC.64 UR6, c[0x0][0x208] ;  /* 0x0000820000067ab9 */ /* 0x000fce0000000a00 */
[----:B------:R-:W3:Y:S01]  /*21eb0*/  POPC R2, UR4 ;  /* 0x0000000400027d09 */ /* 0x000ee20008000000 */
[----:B-1----:R-:W-:-:S13]  /*21ec0*/  ISETP.EQ.U32.AND P0, PT, R0, R3, PT ;  /* 0x000000030000720c */ /* 0x002fda0003f02070 */
[----:B---3--:R-:W3:Y:S01]  /*21ed0*/  @P0 ATOMG.E.ADD.STRONG.GPU PT, R5, desc[UR6][R4.64], R2 ;  /* 0x00000002040509a8 */ /* 0x008ee200081ee1c6 */
[----:B------:R-:W1:Y:S02]  /*21ee0*/  S2R R3, SR_LTMASK ;  /* 0x0000000000037919 */ /* 0x000e640000003900 */
[----:B-1----:R-:W-:-:S06]  /*21ef0*/  LOP3.LUT R3, R3, UR4, RZ, 0xc0, !PT ;  /* 0x0000000403037c12 */ /* 0x002fcc000f8ec0ff */
[----:B------:R-:W1:Y:S01]  /*21f00*/  POPC R3, R3 ;  /* 0x0000000300037309 */ /* 0x000e620000000000 */
[----:B---3--:R-:W1:Y:S02]  /*21f10*/  SHFL.IDX PT, R0, R5, R0, 0x1f ;  /* 0x00001f0005007589 */ /* 0x008e6400000e0000 */
[----:B-1----:R-:W-:-:S05]  /*21f20*/  IADD3 R0, R0, UR39, R3 ;  /* 0x0000002700007c10 */ /* 0x002fca000fffe003 */
[----:B------:R4:W-:Y:S01]  /*21f30*/  STL [R1+0x2d0], R0 ;  /* 0x0002d00001007387 */ /* 0x0009e20000100800 */
[----:B------:R-:W-:Y:S05]  /*21f40*/  BRA `(.L_x_4933) ;  /* 0x0000004400007947 */ /* 0x000fea0003800000 */
.L_x_4932:
        /* <DEDUP_REMOVED lines=20> */
.L_x_4935:
[----:B------:R-:W-:Y:S05]  /*22090*/  BSYNC B6 ;  /* 0x0000000000067941 */ /* 0x000fea0003800000 */
.L_x_4934:
[----:B------:R-:W-:Y:S01]  /*220a0*/  VIADD R0, R19, 0x400 ;  /* 0x0000040013007836 */ /* 0x000fe20000000000 */
[----:B------:R-:W-:Y:S04]  /*220b0*/  BSSY B6, `(.L_x_4936) ;  /* 0x0000022000067945 */ /* 0x000fe80003800000 */
[----:B------:R-:W-:-:S13]  /*220c0*/  LOP3.LUT P0, RZ, R0, 0x3ff, RZ, 0xc0, !PT ;  /* 0x000003ff00ff7812 */ /* 0x000fda000780c0ff */
[----:B------:R-:W-:Y:S05]  /*220d0*/  @!P0 BRA `(.L_x_4937) ;  /* 0x00000000007c8947 */ /* 0x000fea0003800000 */
[----:B--2---:R-:W-:Y:S01]  /*220e0*/  MOV R17, 0x0 ;  /* 0x0000000000117802 */ /* 0x004fe20000000f00 */
        /* <DEDUP_REMOVED lines=15> */
.L_x_4938:
        /* <DEDUP_REMOVED lines=15> */
.L_x_4937:
[----:B------:R-:W-:Y:S05]  /*222d0*/  BSYNC B6 ;  /* 0x0000000000067941 */ /* 0x000fea0003800000 */
.L_x_4936:
[----:B------:R-:W3:Y:S01]  /*222e0*/  LDL R0, [R1+0x2dc] ;  /* 0x0002dc0001007983 */ /* 0x000ee20000100800 */
[----:B------:R-:W-:Y:S02]  /*222f0*/  ULDC.64 UR4, c[0x0][0x9f8] ;  /* 0x00027e0000047ab9 */ /* 0x000fe40000000a00 */
[----:B------:R-:W-:Y:S01]  /*22300*/  ISETP.NE.U32.AND P0, PT, RZ, UR4, PT ;  /* 0x00000004ff007c0c */ /* 0x000fe2000bf05070 */
[----:B--2---:R-:W2:Y:S01]  /*22310*/  LDL R17, [R1+0x318] ;  /* 0x0003180001117983 */ /* 0x004ea20000100800 */
[----:B------:R-:W-:Y:S02]  /*22320*/  ULDC.64 UR6, c[0x0][0x208] ;  /* 0x0000820000067ab9 */ /* 0x000fe40000000a00 */
[----:B------:R-:W-:Y:S01]  /*22330*/  ISETP.NE.AND.EX P0, PT, RZ, UR5, PT, P0 ;  /* 0x00000005ff007c0c */ /* 0x000fe2000bf05300 */
[----:B------:R-:W-:-:S12]  /*22340*/  ULDC.64 UR4, c[0x0][0xa08] ;  /* 0x0002820000047ab9 */ /* 0x000fd80000000a00 */
[----:B------:R-:W1:Y:S01]  /*22350*/  @P0 LDC.64 R2, c[0x0][0x9f8] ;  /* 0x00027e00ff020b82 */ /* 0x000e620000000a00 */
[----:B---3--:R-:W-:Y:S02]  /*22360*/  IMAD.MOV.U32 R7, RZ, RZ, R0 ;  /* 0x000000ffff077224 */ /* 0x008fe400078e0000 */
[----:B-1----:R-:W-:-:S05]  /*22370*/  @P0 IMAD.WIDE R2, R0, 0x4, R2 ;  /* 0x0000000400020825 */ /* 0x002fca00078e0202 */
[----:B------:R1:W3:Y:S01]  /*22380*/  @P0 LDG.E R7, desc[UR6][R2.64] ;  /* 0x0000000602070981 */ /* 0x0002e2000c1e1900 */
[----:B--2---:R-:W-:Y:S01]  /*22390*/  VIADD R0, R17, 0xffffffff ;  /* 0xffffffff11007836 */ /* 0x004fe20000000000 */
[----:B-1----:R-:W1:Y:S02]  /*223a0*/  LDC.64 R2, c[0x0][0x418] ;  /* 0x00010600ff027b82 */ /* 0x002e640000000a00 */
[----:B-1----:R-:W-:Y:S01]  /*223b0*/  LOP3.LUT P0, RZ, R2, UR4, RZ, 0xfc, !PT ;  /* 0x0000000402ff7c12 */ /* 0x002fe2000f80fcff */
[----:B------:R-:W-:-:S03]  /*223c0*/  UMOV UR4, 0xffffffff ;  /* 0xffffffff00047882 */ /* 0x000fc60000000000 */
[----:B------:R-:W-:Y:S02]  /*223d0*/  LOP3.LUT P0, RZ, R3, UR5, RZ, 0xfc, P0 ;  /* 0x0000000503ff7c12 */ /* 0x000fe4000800fcff */
[----:B---3--:R-:W-:Y:S01]  /*223e0*/  SHF.R.S32.HI R8, RZ, 0x1f, R7 ;  /* 0x0000001fff087819 */ /* 0x008fe20000011407 */
        /* <DEDUP_REMOVED lines=8> */
.L_x_5087:
        /* <DEDUP_REMOVED lines=9> */
.L_x_5090:
        /* <DEDUP_REMOVED lines=25> */
.L_x_4942:
[----:B------:R-:W4:Y:S04]  /*22690*/  LDL R0, [R1+0x2e0] ;  /* 0x0002e00001007983 */ /* 0x000f280000100800 */
[----:B---3--:R-:W3:Y:S01]  /*226a0*/  LDL R2, [R1+0x2e4] ;  /* 0x0002e40001027983 */ /* 0x008ee20000100800 */
[----:B----4-:R-:W-:Y:S01]  /*226b0*/  IMAD R0, R0, 0x8, R19 ;  /* 0x0000000800007824 */ /* 0x010fe200078e0213 */
[----:B---3--:R-:W-:-:S04]  /*226c0*/  SHF.L.U32 R2, R2, 0x1f, RZ ;  /* 0x0000001f02027819 */ /* 0x008fc800000006ff */
[----:B------:R-:W3:Y:S02]  /*226d0*/  SYNCS.PHASECHK.TRANS64.TRYWAIT P0, [R0+URZ+0x30840], R2 ;  /* 0x03084002000075a7 */ /* 0x000ee4000800017f */
[----:B---3--:R-:W-:Y:S05]  /*226e0*/  @!P0 BRA `(.L_x_4943) ;  /* 0x0000006000508947 */ /* 0x008fea0003800000 */
.L_x_5091:
        /* <DEDUP_REMOVED lines=9> */
.L_x_4944:
[----:B--2---:R-:W2:Y:S04]  /*22780*/  LDL R4, [R1+0x2e0] ;  /* 0x0002e00001047983 */ /* 0x004ea80000100800 */
[----:B------:R-:W2:Y:S04]  /*22790*/  LDL R3, [R1+0x2d4] ;  /* 0x0002d40001037983 */ /* 0x000ea80000100800 */
[----:B---34-:R-:W3:Y:S01]  /*227a0*/  LDL R2, [R1+0x2e8] ;  /* 0x0002e80001027983 */ /* 0x018ee20000100800 */
        /* <DEDUP_REMOVED lines=12> */
[----:B--2---:R-:W-:Y:S01]  /*22870*/  IMAD R0, R4, 0x9000, R19 ;  /* 0x0000900004007824 */ /* 0x004fe200078e0213 */
[----:B------:R-:W-:-:S04]  /*22880*/  R2UR UR11, R3 ;  /* 0x00000000030b72ca */ /* 0x000fc800000e0000 */
        /* <DEDUP_REMOVED lines=10> */
[----:B--2---:R-:W-:Y:S01]  /*22930*/  UMOV UR8, UR15 ;  /* 0x0000000f00087c82 */ /* 0x004fe20008000000 */
[----:B------:R-:W-:Y:S02]  /*22940*/  UMOV UR10, UR17 ;  /* 0x00000011000a7c82 */ /* 0x000fe40008000000 */
[----:B------:R2:W-:Y:S02]  /*22950*/  UTMALDG.4D [UR8], [UR4], desc[UR6] ;  /* 0x00000608040075b4 */ /* 0x0005e40008019000 */
[----:B--2---:R-:W-:Y:S01]  /*22960*/  UMOV UR8, UR16 ;  /* 0x0000001000087c82 */ /* 0x004fe20008000000 */
[----:B------:R-:W-:-:S02]  /*22970*/  UMOV UR10, UR14 ;  /* 0x0000000e000a7c82 */ /* 0x000fc40008000000 */
[----:B------:R3:W-:Y:S02]  /*22980*/  UTMALDG.4D [UR8], [UR4], desc[UR6] ;  /* 0x00000608040075b4 */ /* 0x0007e40008019000 */
[----:B---3--:R-:W-:Y:S01]  /*22990*/  NOP ;  /* 0x0000000000007918 */ /* 0x008fe20000000000 */
.L_x_4940:
        /* <DEDUP_REMOVED lines=31> */
.L_x_4946:
[----:B------:R-:W-:Y:S05]  /*22b90*/  BSYNC B6 ;  /* 0x0000000000067941 */ /* 0x000fea0003800000 */
.L_x_4945:
[----:B--2---:R-:W2:Y:S01]  /*22ba0*/  LDL.LU R0, [R1+0x31c] ;  /* 0x00031c0001007983 */ /* 0x004ea20000300800 */
[----:B------:R-:W-:Y:S01]  /*22bb0*/  ULDC.64 UR6, c[0x0][0xa00] ;  /* 0x0002800000067ab9 */ /* 0x000fe20000000a00 */
[----:B-1----:R-:W1:Y:S02]  /*22bc0*/  LDC R7, c[0x0][0x448] ;  /* 0x00011200ff077b82 */ /* 0x002e640000000800 */
[----:B------:R-:W2:Y:S04]  /*22bd0*/  LDL.LU.64 R2, [R1+0x320] ;  /* 0x0003200001027983 */ /* 0x000ea80000300a00 */
[----:B------:R-:W3:Y:S04]  /*22be0*/  LDL R6, [R1+0x2dc] ;  /* 0x0002dc0001067983 */ /* 0x000ee80000100800 */
[----:B------:R-:W4:Y:S01]  /*22bf0*/  LDL R11, [R1+0x304] ;  /* 0x00030400010b7983 */ /* 0x000f220000100800 */
[----:B------:R-:W-:Y:S01]  /*22c00*/  ISETP.NE.U32.AND P0, PT, RZ, UR6, PT ;  /* 0x00000006ff007c0c */ /* 0x000fe2000bf05070 */
[----:B------:R-:W-:-:S03]  /*22c10*/  ULDC.64 UR4, c[0x0][0x2d8] ;  /* 0x0000b60000047ab9 */ /* 0x000fc60000000a00 */
[----:B------:R-:W-:Y:S01]  /*22c20*/  ISETP.NE.AND.EX P0, PT, RZ, UR7, PT, P0 ;  /* 0x00000007ff007c0c */ /* 0x000fe2000bf05300 */
[----:B------:R-:W5:Y:S02]  /*22c30*/  S2R R5, SR_TID.X ;  /* 0x0000000000057919 */ /* 0x000f640000002100 */
[----:B-----5:R-:W-:-:S04]  /*22c40*/  LOP3.LUT R5, R5, 0x7f, RZ, 0xc0, !PT ;  /* 0x0000007f05057812 */ /* 0x020fc800078ec0ff */
[----:B------:R-:W-:Y:S01]  /*22c50*/  SHF.R.U32.HI R5, RZ, 0x3, R5 ;  /* 0x00000003ff057819 */ /* 0x000fe20000011605 */
[----:B------:R-:W5:Y:S02]  /*22c60*/  S2R R10, SR_TID.X ;  /* 0x00000000000a7919 */ /* 0x000f640000002100 */
[----:B-----5:R-:W-:-:S05]  /*22c70*/  IMAD.SHL.U32 R9, R10, 0x8, RZ ;  /* 0x000000080a097824 */ /* 0x020fca00078e00ff */
[----:B------:R-:W-:-:S04]  /*22c80*/  LOP3.LUT R9, R9, 0x38, RZ, 0xc0, !PT ;  /* 0x0000003809097812 */ /* 0x000fc800078ec0ff */
[C---:B------:R-:W-:Y:S02]  /*22c90*/  LOP3.LUT R12, R9.reuse, 0x40, RZ, 0xfc, !PT ;  /* 0x00000040090c7812 */ /* 0x040fe400078efcff */
[----:B------:R-:W-:Y:S01]  /*22ca0*/  LOP3.LUT R9, R9, 0x80, RZ, 0xfc, !PT ;  /* 0x0000008009097812 */ /* 0x000fe200078efcff */
[----:B--2---:R-:W-:Y:S01]  /*22cb0*/  IMAD.MOV.U32 R3, RZ, RZ, R0 ;  /* 0x000000ffff037224 */ /* 0x004fe200078e0000 */
[----:B---3--:R-:W-:-:S04]  /*22cc0*/  SHF.R.S32.HI R0, RZ, 0x1f, R6 ;  /* 0x0000001fff007819 */ /* 0x008fc80000011406 */
[----:B------:R-:W-:Y:S02]  /*22cd0*/  SEL R4, R0, RZ, !P0 ;  /* 0x000000ff00047207 */ /* 0x000fe40004000000 */
[----:B------:R-:W-:Y:S02]  /*22ce0*/  SEL R0, R6, RZ, !P0 ;  /* 0x000000ff06007207 */ /* 0x000fe40004000000 */
[----:B------:R-:W2:Y:S01]  /*22cf0*/  S2R R6, SR_TID.X ;  /* 0x0000000000067919 */ /* 0x000ea20000002100 */
[----:B-1----:R-:W-:Y:S01]  /*22d00*/  ISETP.NE.AND P0, PT, R7, 0x1, PT ;  /* 0x000000010700780c */ /* 0x002fe20003f05270 */
[----:B------:R-:W-:-:S04]  /*22d10*/  IMAD.WIDE.U32 R2, R16, UR4, R2 ;  /* 0x0000000410027c25 */ /* 0x000fc8000f8e0002 */
[----:B------:R-:W-:Y:S01]  /*22d20*/  IMAD R3, R16, UR5, R3 ;  /* 0x0000000510037c24 */ /* 0x000fe2000f8e0203 */
[----:B------:R-:W-:Y:S02]  /*22d30*/  ULDC.64 UR4, c[0x0][0x2e0] ;  /* 0x0000b80000047ab9 */ /* 0x000fe40000000a00 */
[----:B------:R-:W-:Y:S02]  /*22d40*/  IMAD R4, R4, UR4, RZ ;  /* 0x0000000404047c24 */ /* 0x000fe4000f8e02ff */
[----:B--2---:R-:W-:-:S03]  /*22d50*/  IMAD.SHL.U32 R8, R6, 0x10, RZ ;  /* 0x0000001006087824 */ /* 0x004fc600078e00ff */
[----:B------:R-:W1:Y:S02]  /*22d60*/  @P0 LDC R6, c[0x0][0x450] ;  /* 0x00011400ff060b82 */ /* 0x000e640000000800 */
[----:B------:R-:W-:-:S06]  /*22d70*/  LOP3.LUT R8, R5, 0x70, R8, 0xf8, !PT ;  /* 0x0000007005087812 */ /* 0x000fcc00078ef808 */
[----:B------:R-:W2:Y:S01]  /*22d80*/  @P0 LDC R5, c[0x0][0x44c] ;  /* 0x00011300ff050b82 */ /* 0x000ea20000000800 */
[----:B------:R-:W-:-:S04]  /*22d90*/  IMAD.WIDE.U32 R2, R0, UR4, R2 ;  /* 0x0000000400027c25 */ /* 0x000fc8000f8e0002 */
[----:B------:R-:W-:Y:S01]  /*22da0*/  IMAD R0, R0, UR5, R4 ;  /* 0x0000000500007c24 */ /* 0x000fe2000f8e0204 */
[----:B------:R-:W-:Y:S01]  /*22db0*/  ULDC.64 UR4, c[0x0][0x2d0] ;  /* 0x0000b40000047ab9 */ /* 0x000fe20000000a00 */
[----:B----4-:R-:W-:Y:S02]  /*22dc0*/  IMAD.IADD R4, R8, 0x1, R11 ;  /* 0x0000000108047824 */ /* 0x010fe400078e020b */
[----:B------:R-:W-:Y:S02]  /*22dd0*/  IMAD.IADD R3, R3, 0x1, R0 ;  /* 0x0000000103037824 */ /* 0x000fe400078e0200 */
[----:B------:R-:W-:Y:S02]  /*22de0*/  IMAD.MOV.U32 R0, RZ, RZ, R4 ;  /* 0x000000ffff007224 */ /* 0x000fe400078e0004 */
[----:B--2---:R-:W-:-:S05]  /*22df0*/  @P0 IMAD.HI.U32 R5, R4, R5, RZ ;  /* 0x0000000504050227 */ /* 0x004fca00078e00ff */
        /* <DEDUP_REMOVED lines=14> */
[----:B------:R-:W-:Y:S02]  /*22ee0*/  IMAD.SHL.U32 R8, R10, 0x8, RZ ;  /* 0x000000080a087824 */ /* 0x000fe400078e00ff */
[----:B------:R-:W-:Y:S01]  /*22ef0*/  IMAD.IADD R3, R3, 0x1, R4 ;  /* 0x0000000103037824 */ /* 0x000fe200078e0204 */
[----:B------:R-:W-:Y:S01]  /*22f00*/  LEA R4, P0, R2, UR4, 0x1 ;  /* 0x0000000402047c11 */ /* 0x000fe2000f8008ff */
[----:B------:R-:W-:Y:S01]  /*22f10*/  ULDC UR4, c[0x0][0x2b8] ;  /* 0x0000ae0000047ab9 */ /* 0x000fe20000000800 */
[----:B------:R-:W-:Y:S02]  /*22f20*/  LOP3.LUT R8, R8, 0x38, RZ, 0xc0, !PT ;  /* 0x0000003808087812 */ /* 0x000fe400078ec0ff */
[----:B------:R-:W-:Y:S01]  /*22f30*/  LEA.HI.X R3, R2, UR5, R3, 0x1, P0 ;  /* 0x0000000502037c11 */ /* 0x000fe200080f0c03 */
[----:B------:R-:W-:Y:S01]  /*22f40*/  UMOV UR5, 0xffffffff ;  /* 0xffffffff00057882 */ /* 0x000fe20000000000 */
[----:B------:R-:W-:-:S02]  /*22f50*/  LOP3.LUT R10, R10, 0x7f, RZ, 0xc0, !PT ;  /* 0x0000007f0a0a7812 */ /* 0x000fc400078ec0ff */
[----:B------:R-:W-:Y:S02]  /*22f60*/  ISETP.GE.AND P3, PT, R8, UR4, PT ;  /* 0x0000000408007c0c */ /* 0x000fe4000bf66270 */
[----:B------:R-:W-:Y:S02]  /*22f70*/  ISETP.GE.AND P0, PT, R12, UR4, PT ;  /* 0x000000040c007c0c */ /* 0x000fe4000bf06270 */
[----:B------:R-:W-:Y:S02]  /*22f80*/  ISETP.GE.AND P1, PT, R9, UR4, PT ;  /* 0x0000000409007c0c */ /* 0x000fe4000bf26270 */
[----:B------:R-:W-:Y:S01]  /*22f90*/  SHF.R.U32.HI R10, RZ, 0x3, R10 ;  /* 0x00000003ff0a7819 */ /* 0x000fe2000001160a */
[----:B------:R-:W-:Y:S10]  /*22fa0*/  BRA.DIV UR5, `(.L_x_4947) ;  /* 0x0000005a05347947 */ /* 0x000ff4000b800000 */
[----:B------:R-:W2:Y:S04]  /*22fb0*/  LDL.LU R6, [R1+0x314] ;  /* 0x0003140001067983 */ /* 0x000ea80000300800 */
[----:B------:R-:W3:Y:S04]  /*22fc0*/  LDL.LU R11, [R1+0x304] ;  /* 0x00030400010b7983 */ /* 0x000ee80000300800 */
[----:B------:R-:W4:Y:S01]  /*22fd0*/  LDL R9, [R1+0x2fc] ;  /* 0x0002fc0001097983 */ /* 0x000f220000100800 */
[----:B------:R-:W-:Y:S01]  /*22fe0*/  ULDC.64 UR4, c[0x0][0x208] ;  /* 0x0000820000047ab9 */ /* 0x000fe20000000a00 */
[----:B--2---:R-:W-:-:S02]  /*22ff0*/  IMAD R2, R6, R7, RZ ;  /* 0x0000000706027224 */ /* 0x004fc400078e02ff */
[----:B------:R-:W1:Y:S01]  /*23000*/  SHFL.IDX PT, R7, R4, RZ, 0x181f ;  /* 0x00181fff04077589 */ /* 0x000e6200000e0000 */
[----:B---3--:R-:W-:-:S03]  /*23010*/  IMAD.IADD R0, R10, 0x1, R11 ;  /* 0x000000010a007824 */ /* 0x008fc600078e020b */
[----:B------:R-:W2:Y:S01]  /*23020*/  SHFL.IDX PT, R6, R3, RZ, 0x181f ;  /* 0x00181fff03067589 */ /* 0x000ea200000e0000 */
[C---:B------:R-:W-:Y:S01]  /*23030*/  VIADD R5, R0.reuse, 0x10 ;  /* 0x0000001000057836 */ /* 0x040fe20000000000 */
[----:B------:R-:W-:-:S13]  /*23040*/  ISETP.GE.AND P2, PT, R0, R2, PT ;  /* 0x000000020000720c */ /* 0x000fda0003f46270 */
[----:B-1----:R-:W-:-:S05]  /*23050*/  @!P2 LEA R7, P4, R8, R7, 0x1 ;  /* 0x000000070807a211 */ /* 0x002fca00078808ff */
[----:B--2---:R-:W-:-:S05]  /*23060*/  @!P2 IMAD.X R6, RZ, RZ, R6, P4 ;  /* 0x000000ffff06a224 */ /* 0x004fca00020e0606 */
[----:B------:R-:W-:-:S04]  /*23070*/  @!P2 LOP3.LUT R7, R7, R6, RZ, 0x3c, !PT ;  /* 0x000000060707a212 */ /* 0x000fc800078e3cff */
[----:B------:R-:W-:-:S04]  /*23080*/  @!P2 LOP3.LUT R6, R7, R6, RZ, 0x3c, !PT ;  /* 0x000000060706a212 */ /* 0x000fc800078e3cff */
[----:B------:R-:W-:-:S05]  /*23090*/  @!P2 LOP3.LUT R7, R7, R6, RZ, 0x3c, !PT ;  /* 0x000000060707a212 */ /* 0x000fca00078e3cff */
[----:B------:R-:W-:Y:S01]  /*230a0*/  @!PT LDS RZ, [RZ] ;  /* 0x00000000fffff984 */ /* 0x000fe20000000800 */
[----:B----4-:R-:W-:Y:S04]  /*230b0*/  @!P2 LDGSTS.E.BYPASS.LTC128B.128 [R9+0x12400], desc[UR4][R6.64], !P3 ;  /* 0x124000000609afae */ /* 0x010fe8000d901d44 */
[----:B------:R-:W-:Y:S04]  /*230c0*/  @!P2 LDGSTS.E.BYPASS.LTC128B.128 [R9+0x16400], desc[UR4][R6.64+0x80], !P0 ;  /* 0x164000800609afae */ /* 0x000fe8000c101d44 */
[----:B------:R1:W-:Y:S01]  /*230d0*/  @!P2 LDGSTS.E.BYPASS.LTC128B.128 [R9+0x1a400], desc[UR4][R6.64+0x100], !P1 ;  /* 0x1a4001000609afae */ /* 0x0003e2000c901d44 */
[----:B------:R-:W-:-:S03]  /*230e0*/  ISETP.GE.AND P2, PT, R5, R2, PT ;  /* 0x000000020500720c */ /* 0x000fc60003f46270 */
[----:B------:R-:W2:Y:S04]  /*230f0*/  SHFL.IDX PT, R5, R4, 0x1, 0x181f ;  /* 0x00381f0004057f89 */ /* 0x000ea800000e0000 */
[----:B-1----:R-:W1:Y:S06]  /*23100*/  SHFL.IDX PT, R6, R3, 0x1, 0x181f ;  /* 0x00381f0003067f89 */ /* 0x002e6c00000e0000 */
[----:B--2---:R-:W-:-:S05]  /*23110*/  @!P2 LEA R5, P4, R8, R5, 0x1 ;  /* 0x000000050805a211 */ /* 0x004fca00078808ff */
[----:B-1----:R-:W-:-:S04]  /*23120*/  @!P2 IMAD.X R6, RZ, RZ, R6, P4 ;  /* 0x000000ffff06a224 */ /* 0x002fc800020e0606 */
[----:B------:R-:W-:Y:S02]  /*23130*/  @!P2 IMAD.MOV.U32 R7, RZ, RZ, R6 ;  /* 0x000000ffff07a224 */ /* 0x000fe400078e0006 */
[----:B------:R-:W-:Y:S02]  /*23140*/  @!P2 IMAD.MOV.U32 R6, RZ, RZ, R5 ;  /* 0x000000ffff06a224 */ /* 0x000fe400078e0005 */
[----:B------:R-:W-:-:S03]  /*23150*/  VIADD R5, R0, 0x20 ;  /* 0x0000002000057836 */ /* 0x000fc60000000000 */
[----:B------:R-:W-:Y:S04]  /*23160*/  @!P2 LDGSTS.E.BYPASS.LTC128B.128 [R9+0x12c00], desc[UR4][R6.64], !P3 ;  /* 0x12c000000609afae */ /* 0x000fe8000d901d44 */
        /* <DEDUP_REMOVED lines=53> */
[----:B------:R1:W2:Y:S04]  /*234c0*/  SHFL.IDX PT, R5, R3, 0x7, 0x181f ;  /* 0x00f81f0003057f89 */ /* 0x0002a800000e0000 */
[----:B------:R1:W-:Y:S04]  /*234d0*/  @!P2 LDGSTS.E.BYPASS.LTC128B.128 [R9+0x15400], desc[UR4][R6.64], !P3 ;  /* 0x154000000609afae */ /* 0x0003e8000d901d44 */
[----:B------:R1:W-:Y:S04]  /*234e0*/  @!P2 LDGSTS.E.BYPASS.LTC128B.128 [R9+0x19400], desc[UR4][R6.64+0x80], !P0 ;  /* 0x194000800609afae */ /* 0x0003e8000c101d44 */
[----:B------:R1:W-:Y:S04]  /*234f0*/  @!P2 LDGSTS.E.BYPASS.LTC128B.128 [R9+0x1d400], desc[UR4][R6.64+0x100], !P1 ;  /* 0x1d4001000609afae */ /* 0x0003e8000c901d44 */
[----:B------:R1:W3:Y:S02]  /*23500*/  SHFL.IDX PT, R3, R4, 0x7, 0x181f ;  /* 0x00f81f0004037f89 */ /* 0x0002e400000e0000 */
.L_x_5108:
[----:B------:R-:W-:Y:S01]  /*23510*/  VIADD R0, R0, 0x70 ;  /* 0x0000007000007836 */ /* 0x000fe20000000000 */
[----:B------:R-:W-:Y:S04]  /*23520*/  BSSY B0, `(.L_x_4948) ;  /* 0x000000d000007945 */ /* 0x000fe80003800000 */
[----:B------:R-:W-:-:S13]  /*23530*/  ISETP.GE.AND P2, PT, R0, R2, PT ;  /* 0x000000020000720c */ /* 0x000fda0003f46270 */
[----:B------:R-:W-:Y:S05]  /*23540*/  @P2 BRA `(.L_x_4949) ;  /* 0x0000000000282947 */ /* 0x000fea0003800000 */
[----:B-1----:R-:W4:Y:S01]  /*23550*/  LDL R4, [R1+0x2fc] ;  /* 0x0002fc0001047983 */ /* 0x002f220000100800 */
[----:B---3--:R-:W-:Y:S01]  /*23560*/  LEA R2, P2, R8, R3, 0x1 ;  /* 0x0000000308027211 */ /* 0x008fe200078408ff */
[----:B------:R-:W-:-:S04]  /*23570*/  ULDC.64 UR4, c[0x0][0x208] ;  /* 0x0000820000047ab9 */ /* 0x000fc80000000a00 */
[----:B--2---:R-:W-:-:S05]  /*23580*/  IMAD.X R3, RZ, RZ, R5, P2 ;  /* 0x000000ffff037224 */ /* 0x004fca00010e0605 */
[----:B------:R-:W-:Y:S01]  /*23590*/  @!PT LDS RZ, [RZ] ;  /* 0x00000000fffff984 */ /* 0x000fe20000000800 */
[----:B------:R-:W-:Y:S01]  /*235a0*/  @!PT LDS RZ, [RZ] ;  /* 0x00000000fffff984 */ /* 0x000fe20000000800 */
[----:B------:R-:W-:Y:S01]  /*235b0*/  @!PT LDS RZ, [RZ] ;  /* 0x00000000fffff984 */ /* 0x000fe20000000800 */
[----:B----4-:R4:W-:Y:S04]  /*235c0*/  LDGSTS.E.BYPASS.LTC128B.128 [R4+0x15c00], desc[UR4][R2.64], !P3 ;  /* 0x15c0000002047fae */ /* 0x0109e8000d901d44 */
[----:B------:R4:W-:Y:S04]  /*235d0*/  LDGSTS.E.BYPASS.LTC128B.128 [R4+0x19c00], desc[UR4][R2.64+0x80], !P0 ;  /* 0x19c0008002047fae */ /* 0x0009e8000c101d44 */
[----:B------:R4:W-:Y:S02]  /*235e0*/  LDGSTS.E.BYPASS.LTC128B.128 [R4+0x1dc00], desc[UR4][R2.64+0x100], !P1 ;  /* 0x1dc0010002047fae */ /* 0x0009e4000c901d44 */
.L_x_4949:
[----:B------:R-:W-:Y:S05]  /*235f0*/  BSYNC B0 ;  /* 0x0000000000007941 */ /* 0x000fea0003800000 */
.L_x_4948:
[----:B------:R-:W-:Y:S01]  /*23600*/  NOP ;  /* 0x0000000000007918 */ /* 0x000fe20000000000 */
[----:B------:R-:W-:-:S13]  /*23610*/  PLOP3.LUT P0, PT, PT, PT, PT, 0x80, 0x0 ;  /* 0x000000000000781c */ /* 0x000fda0003f0f070 */
.L_x_4950:
        /* <DEDUP_REMOVED lines=18> */
.L_x_5109:
[----:B------:R-:W-:Y:S05]  /*23740*/  BSYNC B0 ;  /* 0x0000000000007941 */ /* 0x000fea0003800000 */
.L_x_4951:
[----:B------:R-:W4:Y:S04]  /*23750*/  LDL R2, [R1+0x318] ;  /* 0x0003180001027983 */ /* 0x000f280000100800 */
[----:B-1----:R-:W5:Y:S01]  /*23760*/  LDL R4, [R1+0x300] ;  /* 0x0003000001047983 */ /* 0x002f620000100800 */
[----:B------:R-:W-:Y:S01]  /*23770*/  BSSY B0, `(.L_x_4953) ;  /* 0x0000250000007945 */ /* 0x000fe20003800000 */
[----:B----4-:R-:W-:-:S05]  /*23780*/  VIADD R0, R2, 0xfffffffe ;  /* 0xfffffffe02007836 */ /* 0x010fca0000000000 */
[----:B-----5:R-:W-:-:S13]  /*23790*/  ISETP.GE.AND P0, PT, R0, R4, PT ;  /* 0x000000040000720c */ /* 0x020fda0003f06270 */
[----:B------:R-:W-:Y:S05]  /*237a0*/  @!P0 BRA `(.L_x_4954) ;  /* 0x0000002400308947 */ /* 0x000fea0003800000 */
[----:B---3--:R-:W3:Y:S04]  /*237b0*/  LDL.LU R3, [R1+0x328] ;  /* 0x0003280001037983 */ /* 0x008ee80000300800 */
[----:B------:R-:W4:Y:S04]  /*237c0*/  LDL.LU R7, [R1+0x310] ;  /* 0x0003100001077983 */ /* 0x000f280000300800 */
[----:B------:R-:W5:Y:S04]  /*237d0*/  LDL.LU R2, [R1+0x334] ;  /* 0x0003340001027983 */ /* 0x000f680000300800 */
[----:B------:R-:W5:Y:S04]  /*237e0*/  LDL.LU R6, [R1+0x30c] ;  /* 0x00030c0001067983 */ /* 0x000f680000300800 */
[----:B--2---:R-:W2:Y:S01]  /*237f0*/  LDL.LU R5, [R1+0x330] ;  /* 0x0003300001057983 */ /* 0x004ea20000300800 */
[----:B------:R-:W-:Y:S01]  /*23800*/  LOP3.LUT R10, RZ, R4, RZ, 0x33, !PT ;  /* 0x00000004ff0a7212 */ /* 0x000fe200078e33ff */
[----:B------:R-:W-:Y:S01]  /*23810*/  BSSY B2, `(.L_x_4955) ;  /* 0x00000cb000027945 */ /* 0x000fe20003800000 */
[----:B---3--:R-:W-:-:S04]  /*23820*/  VIADD R3, R3, 0x1 ;  /* 0x0000000103037836 */ /* 0x008fc80000000000 */
[----:B----4-:R-:W-:Y:S01]  /*23830*/  IMAD R3, R3, R7, RZ ;  /* 0x0000000703037224 */ /* 0x010fe200078e02ff */
[----:B-----5:R-:W-:-:S04]  /*23840*/  LOP3.LUT R2, RZ, R2, RZ, 0x33, !PT ;  /* 0x00000002ff027212 */ /* 0x020fc800078e33ff */
[----:B------:R-:W-:-:S04]  /*23850*/  LOP3.LUT R3, RZ, R3, RZ, 0x33, !PT ;  /* 0x00000003ff037212 */ /* 0x000fc800078e33ff */
[----:B------:R-:W-:Y:S02]  /*23860*/  VIADDMNMX R2, R3, -R6, R2, !PT ;  /* 0x8000000603027246 */ /* 0x000fe40007800102 */
[----:B--2---:R-:W-:-:S04]  /*23870*/  LOP3.LUT R7, RZ, R5, RZ, 0x33, !PT ;  /* 0x00000005ff077212 */ /* 0x004fc800078e33ff */
        /* <DEDUP_REMOVED lines=42> */
.L_x_4959:
[----:B------:R-:W-:Y:S01]  /*23b20*/  IMAD R3, R8, 0x8, R19 ;  /* 0x0000000808037824 */ /* 0x000fe200078e0213 */
[----:B------:R-:W-:Y:S01]  /*23b30*/  SHF.L.U32 R2, R9, 0x1f, RZ ;  /* 0x0000001f09027819 */ /* 0x000fe200000006ff */
[----:B------:R-:W-:Y:S03]  /*23b40*/  BSSY B3, `(.L_x_4960) ;  /* 0x0000003000037945 */ /* 0x000fe60003800000 */
[----:B------:R-:W2:Y:S02]  /*23b50*/  SYNCS.PHASECHK.TRANS64.TRYWAIT P0, [R3+URZ+0x30840], R2 ;  /* 0x03084002030075a7 */ /* 0x000ea4000800017f */
[----:B--2---:R-:W-:Y:S05]  /*23b60*/  @!P0 BRA `(.L_x_4961) ;  /* 0x0000005800448947 */ /* 0x004fea0003800000 */
.L_x_5110:
[----:B------:R-:W-:Y:S05]  /*23b70*/  BSYNC B3 ;  /* 0x0000000000037941 */ /* 0x000fea0003800000 */
.L_x_4960:
        /* <DEDUP_REMOVED lines=10> */
.L_x_4963:
[----:B------:R-:W-:Y:S05]  /*23c20*/  BSYNC B3 ;  /* 0x0000000000037941 */ /* 0x000fea0003800000 */
.L_x_4962:
[----:B-12---:R-:W2:Y:S01]  /*23c30*/  LDL R2, [R1+0x2e8] ;  /* 0x0002e80001027983 */ /* 0x006ea20000100800 */
        /* <DEDUP_REMOVED lines=11> */
.L_x_4964:
        /* <DEDUP_REMOVED lines=16> */
.L_x_4965:
        /* <DEDUP_REMOVED lines=16> */
.L_x_4966:
        /* <DEDUP_REMOVED lines=10> */
[----:B------:R-:W2:Y:S04]  /*23f90*/  LDL.LU R14, [R1+0x2e4] ;  /* 0x0002e400010e7983 */ /* 0x000ea80000300800 */
[----:B------:R-:W3:Y:S01]  /*23fa0*/  LDL R6, [R1+0x2e0] ;  /* 0x0002e00001067983 */ /* 0x000ee20000100800 */
[----:B------:R-:W-:Y:S01]  /*23fb0*/  BSSY B3, `(.L_x_4967) ;  /* 0x0000005000037945 */ /* 0x000fe20003800000 */
[----:B--2---:R-:W-:Y:S01]  /*23fc0*/  SHF.L.U32 R3, R14, 0x1f, RZ ;  /* 0x0000001f0e037819 */ /* 0x004fe200000006ff */
[----:B---3--:R-:W-:-:S04]  /*23fd0*/  IMAD R2, R6, 0x8, R19 ;  /* 0x0000000806027824 */ /* 0x008fc800078e0213 */
[----:B------:R-:W1:Y:S02]  /*23fe0*/  SYNCS.PHASECHK.TRANS64.TRYWAIT P0, [R2+URZ+0x30860], R3 ;  /* 0x03086003020075a7 */ /* 0x000e64000800017f */
[----:B-1----:R-:W-:Y:S05]  /*23ff0*/  @!P0 BRA `(.L_x_4968) ;  /* 0x0000005400348947 */ /* 0x002fea0003800000 */
.L_x_5111:
[----:B------:R-:W-:Y:S05]  /*24000*/  BSYNC B3 ;  /* 0x0000000000037941 */ /* 0x000fea0003800000 */
.L_x_4967:
[----:B------:R-:W2:Y:S01]  /*24010*/  S2R R5, SR_TID.X ;  /* 0x0000000000057919 */ /* 0x000ea20000002100 */
[----:B------:R-:W-:-:S04]  /*24020*/  UPRMT UR4, UR38, 0x9910, URZ ;  /* 0x0000991026047896 */ /* 0x000fc8000800003f */
[----:B------:R-:W-:Y:S01]  /*24030*/  UISETP.NE.AND UP0, UPT, UR4, 0x2, UPT ;  /* 0x000000020400788c */ /* 0x000fe2000bf05270 */
[----:B--2---:R-:W-:-:S04]  /*24040*/  LOP3.LUT R5, R5, 0x7f, RZ, 0xc0, !PT ;  /* 0x0000007f05057812 */ /* 0x004fc800078ec0ff */
[----:B------:R-:W-:-:S13]  /*24050*/  ISETP.NE.AND P0, PT, R5, RZ, PT ;  /* 0x000000ff0500720c */ /* 0x000fda0003f05270 */
[----:B-1----:R-:W-:-:S04]  /*24060*/  @!P0 IMAD.MOV.U32 R3, RZ, RZ, 0x9000 ;  /* 0x00009000ff038424 */ /* 0x002fc800078e00ff */
[----:B------:R1:W-:Y:S01]  /*24070*/  @!P0 SYNCS.ARRIVE.TRANS64 RZ, [R2+URZ+0x30850], R3 ;  /* 0x0308500302ff89a7 */ /* 0x0003e2000800003f */
[----:B------:R-:W-:-:S13]  /*24080*/  PLOP3.LUT P0, PT, PT, PT, UP0, 0x80, 0x0 ;  /* 0x000000000000781c */ /* 0x000fda0003f0f008 */
[----:B-1----:R-:W-:Y:S05]  /*24090*/  @P0 BRA `(.L_x_4969) ;  /* 0x0000000000040947 */ /* 0x002fea0003800000 */
[----:B------:R-:W-:Y:S01]  /*240a0*/  BPT.TRAP 0x1 ;  /* 0x000000040000795c */ /* 0x000fe20000300000 */
.L_x_4969:
[----:B------:R-:W-:Y:S01]  /*240b0*/  LOP3.LUT P0, RZ, R18, 0x8, RZ, 0xc0, !PT ;  /* 0x0000000812ff7812 */ /* 0x000fe2000780c0ff */
[----:B------:R-:W-:-:S12]  /*240c0*/  BSSY B3, `(.L_x_4970) ;  /* 0x0000003000037945 */ /* 0x000fd80003800000 */
[----:B------:R-:W-:Y:S05]  /*240d0*/  @P0 BRA `(.L_x_4971) ;  /* 0x0000000000040947 */ /* 0x000fea0003800000 */
[----:B------:R-:W-:Y:S01]  /*240e0*/  BPT.TRAP 0x1 ;  /* 0x000000040000795c */ /* 0x000fe20000300000 */
.L_x_4971:
[----:B------:R-:W-:Y:S05]  /*240f0*/  BSYNC B3 ;  /* 0x0000000000037941 */ /* 0x000fea0003800000 */
.L_x_4970:
        /* <DEDUP_REMOVED lines=13> */
.L_x_4972:
        /* <DEDUP_REMOVED lines=12> */
[----:B------:R-:W-:Y:S01]  /*24290*/  PLOP3.LUT P0, PT, PT, PT, PT, 0x80, 0x0 ;  /* 0x000000000000781c */ /* 0x000fe20003f0f070 */
[----:B------:R-:W-:Y:S01]  /*242a0*/  UMOV UR6, 0x0 ;  /* 0x0000000000067882 */ /* 0x000fe20000000000 */
[----:B------:R-:W-:-:S11]  /*242b0*/  UMOV UR7, 0x14f00000 ;  /* 0x14f0000000077882 */ /* 0x000fd60000000000 */
.L_x_4973:
        /* <DEDUP_REMOVED lines=15> */
.L_x_4974:
        /* <DEDUP_REMOVED lines=10> */
[----:B------:R1:W-:Y:S01]  /*24450*/  STL [R1+0x2d4], R0 ;  /* 0x0002d40001007387 */ /* 0x0003e20000100800 */
[----:B------:R-:W-:-:S07]  /*24460*/  IMAD.MOV.U32 R17, RZ, RZ, R4 ;  /* 0x000000ffff117224 */ /* 0x000fce00078e0004 */
.L_x_4958:
[----:B------:R-:W-:Y:S05]  /*24470*/  BSYNC B1 ;  /* 0x0000000000017941 */ /* 0x000fea0003800000 */
.L_x_4957:
[----:B-1----:R-:W2:Y:S04]  /*24480*/  LDL.LU R0, [R1+0x318] ;  /* 0x0003180001007983 */ /* 0x002ea80000300800 */
[----:B------:R1:W-:Y:S04]  /*24490*/  STL [R1+0x2e0], R8 ;  /* 0x0002e00801007387 */ /* 0x0003e80000100800 */
[----:B------:R1:W-:Y:S02]  /*244a0*/  STL [R1+0x2e4], R9 ;  /* 0x0002e40901007387 */ /* 0x0003e40000100800 */
[----:B-12---:R-:W-:-:S07]  /*244b0*/  VIADD R0, R0, 0xfffffffd ;  /* 0xfffffffd00007836 */ /* 0x006fce0000000000 */
.L_x_4956:
[----:B------:R-:W-:Y:S05]  /*244c0*/  BSYNC B2 ;  /* 0x0000000000027941 */ /* 0x000fea0003800000 */
.L_x_4955:
[----:B------:R-:W-:-:S05]  /*244d0*/  VIADD R10, R10, 0xfffffffe ;  /* 0xfffffffe0a0a7836 */ /* 0x000fca0000000000 */
[----:B------:R-:W-:-:S13]  /*244e0*/  ISETP.NE.AND P0, PT, R10, R7, PT ;  /* 0x000000070a00720c */ /* 0x000fda0003f05270 */
[----:B------:R-:W-:Y:S05]  /*244f0*/  @!P0 BRA `(.L_x_4954) ;  /* 0x0000001400dc8947 */ /* 0x000fea0003800000 */
[----:B------:R-:W-:-:S07]  /*24500*/  IMAD.MOV.U32 R9, RZ, RZ, R17 ;  /* 0x000000ffff097224 */ /* 0x000fce00078e0011 */
.L_x_5011:
        /* <DEDUP_REMOVED lines=10> */
[----:B-1----:R-:W-:Y:S06]  /*245b0*/  @!P1 BRA `(.L_x_4976) ;  /* 0x0000000800b89947 */ /* 0x002fec0003800000 */
        /* <DEDUP_REMOVED lines=25> */
.L_x_4977:
[----:B------:R-:W-:Y:S01]  /*24750*/  IMAD R3, R4, 0x8, R19 ;  /* 0x0000000804037824 */ /* 0x000fe200078e0213 */
[----:B------:R-:W-:Y:S01]  /*24760*/  SHF.L.U32 R2, R5, 0x1f, RZ ;  /* 0x0000001f05027819 */ /* 0x000fe200000006ff */
[----:B------:R-:W-:Y:S03]  /*24770*/  BSSY B2, `(.L_x_4978) ;  /* 0x0000003000027945 */ /* 0x000fe60003800000 */
[----:B------:R-:W2:Y:S02]  /*24780*/  SYNCS.PHASECHK.TRANS64.TRYWAIT P0, [R3+URZ+0x30840], R2 ;  /* 0x03084002030075a7 */ /* 0x000ea4000800017f */
[----:B--2---:R-:W-:Y:S05]  /*24790*/  @!P0 BRA `(.L_x_4979) ;  /* 0x0000004c00608947 */ /* 0x004fea0003800000 */
.L_x_5112:
[----:B------:R-:W-:Y:S05]  /*247a0*/  BSYNC B2 ;  /* 0x0000000000027941 */ /* 0x000fea0003800000 */
.L_x_4978:
[----:B------:R-:W3:Y:S01]  /*247b0*/  S2R R7, SR_TID.X ;  /* 0x0000000000077919 */ /* 0x000ee20000002100 */
[----:B------:R-:W-:Y:S01]  /*247c0*/  BSSY B2, `(.L_x_4980) ;  /* 0x0000009000027945 */ /* 0x000fe20003800000 */
[----:B---3--:R-:W-:-:S04]  /*247d0*/  LOP3.LUT R7, R7, 0x7f, RZ, 0xc0, !PT ;  /* 0x0000007f07077812 */ /* 0x008fc800078ec0ff */
[----:B------:R-:W-:-:S13]  /*247e0*/  ISETP.NE.AND P0, PT, R7, RZ, PT ;  /* 0x000000ff0700720c */ /* 0x000fda0003f05270 */
[----:B------:R-:W-:Y:S05]  /*247f0*/  @P0 BRA `(.L_x_4981) ;  /* 0x0000000000140947 */ /* 0x000fea0003800000 */
[----:B------:R-:W-:Y:S01]  /*24800*/  LOP3.LUT P1, RZ, R18, 0x1, RZ, 0xc0, !PT ;  /* 0x0000000112ff7812 */ /* 0x000fe2000782c0ff */
[----:B--2---:R-:W-:-:S04]  /*24810*/  IMAD.MOV.U32 R2, RZ, RZ, 0x9000 ;  /* 0x00009000ff027424 */ /* 0x004fc800078e00ff */
[----:B------:R3:W-:Y:S08]  /*24820*/  SYNCS.ARRIVE.TRANS64 RZ, [R3+URZ+0x30830], R2 ;  /* 0x0308300203ff79a7 */ /* 0x0007f0000800003f */
[----:B------:R-:W-:Y:S05]  /*24830*/  @!P1 BRA `(.L_x_4981) ;  /* 0x0000000000049947 */ /* 0x000fea0003800000 */
[----:B------:R-:W-:Y:S01]  /*24840*/  BPT.TRAP 0x1 ;  /* 0x000000040000795c */ /* 0x000fe20000300000 */
.L_x_4981:
[----:B------:R-:W-:Y:S05]  /*24850*/  BSYNC B2 ;  /* 0x0000000000027941 */ /* 0x000fea0003800000 */
.L_x_4980:
[----:B--23--:R-:W2:Y:S01]  /*24860*/  LDL R2, [R1+0x2e8] ;  /* 0x0002e80001027983 */ /* 0x00cea20000100800 */
[----:B------:R-:W-:Y:S01]  /*24870*/  IMAD.MOV.U32 R10, RZ, RZ, RZ ;  /* 0x000000ffff0a7224 */ /* 0x000fe200078e00ff */
[----:B------:R-:W-:Y:S01]  /*24880*/  UIADD3 UR4, UP0, UR36, 0x370, URZ ;  /* 0x0000037024047890 */ /* 0x000fe2000ff1e03f */
[----:B------:R-:W-:Y:S01]  /*24890*/  IMAD R7, R4, 0x9000, R19 ;  /* 0x0000900004077824 */ /* 0x000fe200078e0213 */
[----:B------:R-:W-:Y:S01]  /*248a0*/  PLOP3.LUT P0, PT, PT, PT, PT, 0x80, 0x0 ;  /* 0x000000000000781c */ /* 0x000fe20003f0f070 */
[----:B------:R-:W-:Y:S01]  /*248b0*/  VIADD R3, R3, 0x30830 ;  /* 0x0003083003037836 */ /* 0x000fe20000000000 */
[----:B------:R-:W-:Y:S01]  /*248c0*/  R2UR UR10, R10 ;  /* 0x000000000a0a72ca */ /* 0x000fe200000e0000 */
[----:B-1----:R-:W-:Y:S01]  /*248d0*/  VIADD R8, R7, 0x1e400 ;  /* 0x0001e40007087836 */ /* 0x002fe20000000000 */
[----:B------:R-:W-:Y:S01]  /*248e0*/  UIADD3.X UR5, URZ, UR37, URZ, UP0, !UPT ;  /* 0x000000253f057290 */ /* 0x000fe200087fe43f */
[----:B------:R-:W-:Y:S01]  /*248f0*/  UMOV UR6, 0x0 ;  /* 0x0000000000067882 */ /* 0x000fe20000000000 */
[----:B------:R-:W-:Y:S01]  /*24900*/  UMOV UR7, 0x14f00000 ;  /* 0x14f0000000077882 */ /* 0x000fe20000000000 */
[----:B--2---:R-:W-:-:S10]  /*24910*/  IMAD R2, R6, 0x60, R2 ;  /* 0x0000006006027824 */ /* 0x004fd400078e0202 */
.L_x_4982:
        /* <DEDUP_REMOVED lines=16> */
.L_x_4983:
        /* <DEDUP_REMOVED lines=16> */
.L_x_4984:
        /* <DEDUP_REMOVED lines=17> */
.L_x_5113:
[----:B------:R-:W-:Y:S05]  /*24c30*/  BSYNC B2 ;  /* 0x0000000000027941 */ /* 0x000fea0003800000 */
.L_x_4985:
        /* <DEDUP_REMOVED lines=10> */
.L_x_4987:
[----:B------:R-:W-:Y:S01]  /*24ce0*/  LOP3.LUT P0, RZ, R18, 0x8, RZ, 0xc0, !PT ;  /* 0x0000000812ff7812 */ /* 0x000fe2000780c0ff */
[----:B------:R-:W-:-:S12]  /*24cf0*/  BSSY B2, `(.L_x_4988) ;  /* 0x0000003000027945 */ /* 0x000fd80003800000 */
[----:B------:R-:W-:Y:S05]  /*24d00*/  @P0 BRA `(.L_x_4989) ;  /* 0x0000000000040947 */ /* 0x000fea0003800000 */
[----:B------:R-:W-:Y:S01]  /*24d10*/  BPT.TRAP 0x1 ;  /* 0x000000040000795c */ /* 0x000fe20000300000 */
.L_x_4989:
[----:B------:R-:W-:Y:S05]  /*24d20*/  BSYNC B2 ;  /* 0x0000000000027941 */ /* 0x000fea0003800000 */
.L_x_4988:
        /* <DEDUP_REMOVED lines=13> */
.L_x_4990:
        /* <DEDUP_REMOVED lines=15> */
.L_x_4991:
        /* <DEDUP_REMOVED lines=15> */
.L_x_4992:
        /* <DEDUP_REMOVED lines=12> */
.L_x_4976:
[----:B------:R-:W-:Y:S05]  /*250a0*/  BSYNC B1 ;  /* 0x0000000000017941 */ /* 0x000fea0003800000 */
.L_x_4975:
[----:B------:R-:W-:Y:S01]  /*250b0*/  VIADD R3, R4, 0x1 ;  /* 0x0000000104037836 */ /* 0x000fe20000000000 */
[----:B------:R-:W-:Y:S01]  /*250c0*/  LOP3.LUT P1, RZ, R18, 0x4, RZ, 0xc0, !PT ;  /* 0x0000000412ff7812 */ /* 0x000fe2000782c0ff */
[----:B------:R-:W-:Y:S01]  /*250d0*/  BSSY B1, `(.L_x_4993) ;  /* 0x00000b5000017945 */ /* 0x000fe20003800000 */
[----:B-1----:R-:W-:Y:S02]  /*250e0*/  VIADD R6, R0, 0xffffffff ;  /* 0xffffffff00067836 */ /* 0x002fe40000000000 */
[----:B------:R-:W-:-:S04]  /*250f0*/  ISETP.NE.AND P0, PT, R3, 0x2, PT ;  /* 0x000000020300780c */ /* 0x000fc80003f05270 */
[----:B------:R-:W-:Y:S02]  /*25100*/  SEL R2, RZ, 0x1, P0 ;  /* 0x00000001ff027807 */ /* 0x000fe40000000000 */
[----:B------:R-:W-:Y:S02]  /*25110*/  SEL R11, R3, RZ, P0 ;  /* 0x000000ff030b7207 */ /* 0x000fe40000000000 */
[----:B------:R-:W-:-:S03]  /*25120*/  LOP3.LUT R10, R5, R2, RZ, 0x3c, !PT ;  /* 0x00000002050a7212 */ /* 0x000fc600078e3cff */
        /* <DEDUP_REMOVED lines=9> */
[----:B------:R-:W3:Y:S01]  /*251c0*/  LDC R8, c[0x0][0x43c] ;  /* 0x00010f00ff087b82 */ /* 0x000ee20000000800 */
[----:B------:R-:W-:Y:S02]  /*251d0*/  ULDC.64 UR6, c[0x0][0x428] ;  /* 0x00010a0000067ab9 */ /* 0x000fe40000000a00 */
[----:B------:R-:W4:Y:S01]  /*251e0*/  LDL R12, [R1+0x2d8] ;  /* 0x0002d800010c7983 */ /* 0x000f220000100800 */
[----:B------:R-:W-:Y:S01]  /*251f0*/  ULDC.64 UR8, c[0x0][0x208] ;  /* 0x0000820000087ab9 */ /* 0x000fe20000000a00 */
[----:B---3--:R-:W-:-:S13]  /*25200*/  ISETP.NE.AND P0, PT, R8, 0x1, PT ;  /* 0x000000010800780c */ /* 0x008fda0003f05270 */
[----:B------:R-:W3:Y:S02]  /*25210*/  @P0 LDC.64 R2, c[0x0][0x440] ;  /* 0x00011000ff020b82 */ /* 0x000ee40000000a00 */
[----:B---3--:R-:W-:-:S04]  /*25220*/  @P0 IMAD.HI.U32 R7, R6, R2, RZ ;  /* 0x0000000206070227 */ /* 0x008fc800078e00ff */
[----:B------:R-:W-:Y:S01]  /*25230*/  IMAD.MOV.U32 R2, RZ, RZ, R6 ;  /* 0x000000ffff027224 */ /* 0x000fe200078e0006 */
[----:B------:R-:W-:-:S04]  /*25240*/  @P0 SHF.R.U32.HI R2, RZ, R3, R7 ;  /* 0x00000003ff020219 */ /* 0x000fc80000011607 */
[--C-:B------:R-:W-:Y:S01]  /*25250*/  SHF.R.S32.HI R3, RZ, 0x1f, R2.reuse ;  /* 0x0000001fff037819 */ /* 0x100fe20000011402 */
[----:B------:R-:W-:-:S04]  /*25260*/  IMAD.MOV R7, RZ, RZ, -R2 ;  /* 0x000000ffff077224 */ /* 0x000fc800078e0a02 */
[----:B------:R-:W-:Y:S02]  /*25270*/  IMAD R7, R8, R7, R6 ;  /* 0x0000000708077224 */ /* 0x000fe400078e0206 */
[----:B--2---:R-:W-:-:S04]  /*25280*/  IMAD R8, R13, UR6, RZ ;  /* 0x000000060d087c24 */ /* 0x004fc8000f8e02ff */
[C---:B----4-:R-:W-:Y:S02]  /*25290*/  IMAD R8, R12.reuse, UR7, R8 ;  /* 0x000000070c087c24 */ /* 0x050fe4000f8e0208 */
[----:B------:R-:W-:-:S04]  /*252a0*/  IMAD.WIDE.U32 R2, R12, UR6, R2 ;  /* 0x000000060c027c25 */ /* 0x000fc8000f8e0002 */
[----:B------:R-:W-:Y:S01]  /*252b0*/  IMAD.IADD R3, R8, 0x1, R3 ;  /* 0x0000000108037824 */ /* 0x000fe200078e0203 */
[----:B------:R-:W-:-:S04]  /*252c0*/  LEA R8, P0, R2, UR4, 0x2 ;  /* 0x0000000402087c11 */ /* 0x000fc8000f8010ff */
[----:B------:R-:W-:-:S06]  /*252d0*/  LEA.HI.X R9, R2, UR5, R3, 0x2, P0 ;  /* 0x0000000502097c11 */ /* 0x000fcc00080f1403 */
[----:B------:R2:W5:Y:S03]  /*252e0*/  LDG.E R9, desc[UR8][R8.64] ;  /* 0x0000000808097981 */ /* 0x000566000c1e1900 */
.L_x_4995:
[----:B------:R-:W-:Y:S01]  /*252f0*/  IMAD R3, R11, 0x8, R19 ;  /* 0x000000080b037824 */ /* 0x000fe200078e0213 */
[----:B------:R-:W-:Y:S01]  /*25300*/  SHF.L.U32 R2, R10, 0x1f, RZ ;  /* 0x0000001f0a027819 */ /* 0x000fe200000006ff */
[----:B------:R-:W-:Y:S03]  /*25310*/  BSSY B2, `(.L_x_4996) ;  /* 0x0000003000027945 */ /* 0x000fe60003800000 */
[----:B------:R-:W3:Y:S02]  /*25320*/  SYNCS.PHASECHK.TRANS64.TRYWAIT P0, [R3+URZ+0x30840], R2 ;  /* 0x03084002030075a7 */ /* 0x000ee4000800017f */
[----:B---3--:R-:W-:Y:S05]  /*25330*/  @!P0 BRA `(.L_x_4997) ;  /* 0x0000004000a08947 */ /* 0x008fea0003800000 */
.L_x_5114:
[----:B------:R-:W-:Y:S05]  /*25340*/  BSYNC B2 ;  /* 0x0000000000027941 */ /* 0x000fea0003800000 */
.L_x_4996:
[----:B--2---:R-:W2:Y:S01]  /*25350*/  S2R R8, SR_TID.X ;  /* 0x0000000000087919 */ /* 0x004ea20000002100 */
[----:B------:R-:W-:Y:S01]  /*25360*/  BSSY B2, `(.L_x_4998) ;  /* 0x0000009000027945 */ /* 0x000fe20003800000 */
[----:B--2---:R-:W-:-:S04]  /*25370*/  LOP3.LUT R8, R8, 0x7f, RZ, 0xc0, !PT ;  /* 0x0000007f08087812 */ /* 0x004fc800078ec0ff */
[----:B------:R-:W-:-:S13]  /*25380*/  ISETP.NE.AND P0, PT, R8, RZ, PT ;  /* 0x000000ff0800720c */ /* 0x000fda0003f05270 */
[----:B------:R-:W-:Y:S05]  /*25390*/  @P0 BRA `(.L_x_4999) ;  /* 0x0000000000140947 */ /* 0x000fea0003800000 */
[----:B------:R-:W-:Y:S01]  /*253a0*/  LOP3.LUT P1, RZ, R18, 0x1, RZ, 0xc0, !PT ;  /* 0x0000000112ff7812 */ /* 0x000fe2000782c0ff */
[----:B---3--:R-:W-:-:S04]  /*253b0*/  IMAD.MOV.U32 R2, RZ, RZ, 0x9000 ;  /* 0x00009000ff027424 */ /* 0x008fc800078e00ff */
[----:B------:R2:W-:Y:S08]  /*253c0*/  SYNCS.ARRIVE.TRANS64 RZ, [R3+URZ+0x30830], R2 ;  /* 0x0308300203ff79a7 */ /* 0x0005f0000800003f */
[----:B------:R-:W-:Y:S05]  /*253d0*/  @!P1 BRA `(.L_x_4999) ;  /* 0x0000000000049947 */ /* 0x000fea0003800000 */
[----:B------:R-:W-:Y:S01]  /*253e0*/  BPT.TRAP 0x1 ;  /* 0x000000040000795c */ /* 0x000fe20000300000 */
.L_x_4999:
[----:B------:R-:W-:Y:S05]  /*253f0*/  BSYNC B2 ;  /* 0x0000000000027941 */ /* 0x000fea0003800000 */
.L_x_4998:
[----:B------:R-:W4:Y:S04]  /*25400*/  LDL R8, [R1+0x2e0] ;  /* 0x0002e00001087983 */ /* 0x000f280000100800 */
[----:B--23--:R-:W2:Y:S01]  /*25410*/  LDL R2, [R1+0x2e8] ;  /* 0x0002e80001027983 */ /* 0x00cea20000100800 */
[----:B-1----:R-:W-:Y:S01]  /*25420*/  IMAD.MOV.U32 R11, RZ, RZ, RZ ;  /* 0x000000ffff0b7224 */ /* 0x002fe200078e00ff */
[----:B------:R-:W-:Y:S01]  /*25430*/  UIADD3 UR4, UP0, UR36, 0x370, URZ ;  /* 0x0000037024047890 */ /* 0x000fe2000ff1e03f */
[----:B------:R-:W-:Y:S01]  /*25440*/  PLOP3.LUT P0, PT, PT, PT, PT, 0x80, 0x0 ;  /* 0x000000000000781c */ /* 0x000fe20003f0f070 */
[----:B------:R-:W-:Y:S01]  /*25450*/  VIADD R3, R3, 0x30830 ;  /* 0x0003083003037836 */ /* 0x000fe20000000000 */
[----:B------:R-:W-:Y:S01]  /*25460*/  UMOV UR6, 0x0 ;  /* 0x0000000000067882 */ /* 0x000fe20000000000 */
[----:B------:R-:W-:Y:S01]  /*25470*/  R2UR UR10, R11 ;  /* 0x000000000b0a72ca */ /* 0x000fe200000e0000 */
[----:B------:R-:W-:Y:S01]  /*25480*/  UIADD3.X UR5, URZ, UR37, URZ, UP0, !UPT ;  /* 0x000000253f057290 */ /* 0x000fe200087fe43f */
[----:B------:R-:W-:Y:S01]  /*25490*/  UMOV UR7, 0x14f00000 ;  /* 0x14f0000000077882 */ /* 0x000fe20000000000 */
[----:B----4-:R-:W-:-:S02]  /*254a0*/  IMAD R8, R8, 0x9000, R19 ;  /* 0x0000900008087824 */ /* 0x010fc400078e0213 */
[----:B--2---:R-:W-:Y:S02]  /*254b0*/  IMAD R2, R7, 0x60, R2 ;  /* 0x0000006007027824 */ /* 0x004fe400078e0202 */
[----:B------:R-:W-:-:S08]  /*254c0*/  VIADD R10, R8, 0x1e400 ;  /* 0x0001e400080a7836 */ /* 0x000fd00000000000 */
.L_x_5000:
        /* <DEDUP_REMOVED lines=16> */
.L_x_5001:
        /* <DEDUP_REMOVED lines=16> */
.L_x_5002:
        /* <DEDUP_REMOVED lines=10> */
[----:B------:R-:W-:Y:S01]  /*25770*/  SHF.L.U32 R5, R5, 0x1f, RZ ;  /* 0x0000001f05057819 */ /* 0x000fe200000006ff */
[----:B------:R-:W-:Y:S01]  /*25780*/  IMAD R2, R4, 0x8, R19 ;  /* 0x0000000804027824 */ /* 0x000fe200078e0213 */
[----:B------:R-:W-:Y:S03]  /*25790*/  BSSY B2, `(.L_x_5003) ;  /* 0x0000003000027945 */ /* 0x000fe60003800000 */
[----:B------:R-:W1:Y:S02]  /*257a0*/  SYNCS.PHASECHK.TRANS64.TRYWAIT P0, [R2+URZ+0x30860], R5 ;  /* 0x03086005020075a7 */ /* 0x000e64000800017f */
[----:B-1----:R-:W-:Y:S05]  /*257b0*/  @!P0 BRA `(.L_x_5004) ;  /* 0x0000003c00948947 */ /* 0x002fea0003800000 */
.L_x_5115:
[----:B------:R-:W-:Y:S05]  /*257c0*/  BSYNC B2 ;  /* 0x0000000000027941 */ /* 0x000fea0003800000 */
.L_x_5003:
[----:B------:R-:W2:Y:S01]  /*257d0*/  S2R R3, SR_TID.X ;  /* 0x0000000000037919 */ /* 0x000ea20000002100 */
[----:B------:R-:W-:-:S04]  /*257e0*/  UPRMT UR4, UR38, 0x9910, URZ ;  /* 0x0000991026047896 */ /* 0x000fc8000800003f */
[----:B------:R-:W-:Y:S01]  /*257f0*/  UISETP.NE.AND UP0, UPT, UR4, 0x2, UPT ;  /* 0x000000020400788c */ /* 0x000fe2000bf05270 */
[----:B--2---:R-:W-:-:S04]  /*25800*/  LOP3.LUT R3, R3, 0x7f, RZ, 0xc0, !PT ;  /* 0x0000007f03037812 */ /* 0x004fc800078ec0ff */
[----:B------:R-:W-:-:S13]  /*25810*/  ISETP.NE.AND P0, PT, R3, RZ, PT ;  /* 0x000000ff0300720c */ /* 0x000fda0003f05270 */
[----:B------:R-:W-:-:S04]  /*25820*/  @!P0 IMAD.MOV.U32 R3, RZ, RZ, 0x9000 ;  /* 0x00009000ff038424 */ /* 0x000fc800078e00ff */
[----:B------:R2:W-:Y:S01]  /*25830*/  @!P0 SYNCS.ARRIVE.TRANS64 RZ, [R2+URZ+0x30850], R3 ;  /* 0x0308500302ff89a7 */ /* 0x0005e2000800003f */
[----:B------:R-:W-:-:S13]  /*25840*/  PLOP3.LUT P0, PT, PT, PT, UP0, 0x80, 0x0 ;  /* 0x000000000000781c */ /* 0x000fda0003f0f008 */
[----:B--2---:R-:W-:Y:S05]  /*25850*/  @P0 BRA `(.L_x_5005) ;  /* 0x0000000000040947 */ /* 0x004fea0003800000 */
[----:B------:R-:W-:Y:S01]  /*25860*/  BPT.TRAP 0x1 ;  /* 0x000000040000795c */ /* 0x000fe20000300000 */
.L_x_5005:
[----:B------:R-:W-:Y:S01]  /*25870*/  LOP3.LUT P0, RZ, R18, 0x8, RZ, 0xc0, !PT ;  /* 0x0000000812ff7812 */ /* 0x000fe2000780c0ff */
[----:B------:R-:W-:-:S12]  /*25880*/  BSSY B2, `(.L_x_5006) ;  /* 0x0000003000027945 */ /* 0x000fd80003800000 */
[----:B------:R-:W-:Y:S05]  /*25890*/  @P0 BRA `(.L_x_5007) ;  /* 0x0000000000040947 */ /* 0x000fea0003800000 */
[----:B------:R-:W-:Y:S01]  /*258a0*/  BPT.TRAP 0x1 ;  /* 0x000000040000795c */ /* 0x000fe20000300000 */
.L_x_5007:
[----:B------:R-:W-:Y:S05]  /*258b0*/  BSYNC B2 ;  /* 0x0000000000027941 */ /* 0x000fea0003800000 */
.L_x_5006:
[----:B-1----:R-:W2:Y:S04]  /*258c0*/  LDL R5, [R1+0x2e8] ;  /* 0x0002e80001057983 */ /* 0x002ea80000100800 */
        /* <DEDUP_REMOVED lines=11> */
.L_x_5008:
        /* <DEDUP_REMOVED lines=15> */
.L_x_5009:
        /* <DEDUP_REMOVED lines=15> */
.L_x_5010:
        /* <DEDUP_REMOVED lines=12> */
.L_x_4994:
[----:B------:R-:W-:Y:S05]  /*25c20*/  BSYNC B1 ;  /* 0x0000000000017941 */ /* 0x000fea0003800000 */
.L_x_4993:
[----:B------:R-:W3:Y:S01]  /*25c30*/  LDL R2, [R1+0x300] ;  /* 0x0003000001027983 */ /* 0x000ee20000100800 */
[----:B------:R-:W-:Y:S01]  /*25c40*/  VIADD R0, R0, 0xfffffffe ;  /* 0xfffffffe00007836 */ /* 0x000fe20000000000 */
[----:B---3--:R-:W-:-:S13]  /*25c50*/  ISETP.GT.AND P0, PT, R6, R2, PT ;  /* 0x000000020600720c */ /* 0x008fda0003f04270 */
[----:B------:R-:W-:Y:S05]  /*25c60*/  @P0 BRA `(.L_x_5011) ;  /* 0xffffffe800280947 */ /* 0x000fea000383ffff */
.L_x_4954:
[----:B------:R-:W-:Y:S05]  /*25c70*/  BSYNC B0 ;  /* 0x0000000000007941 */ /* 0x000fea0003800000 */
.L_x_4953:
[----:B------:R-:W4:Y:S01]  /*25c80*/  S2R R2, SR_TID.X ;  /* 0x0000000000027919 */ /* 0x000f220000002100 */
[----:B------:R-:W-:Y:S01]  /*25c90*/  BSSY B0, `(.L_x_5012) ;  /* 0x0000012000007945 */ /* 0x000fe20003800000 */
[----:B----4-:R-:W-:-:S04]  /*25ca0*/  LOP3.LUT R2, R2, 0x7f, RZ, 0xc0, !PT ;  /* 0x0000007f02027812 */ /* 0x010fc800078ec0ff */
[----:B------:R-:W-:-:S13]  /*25cb0*/  ISETP.NE.AND P0, PT, R2, RZ, PT ;  /* 0x000000ff0200720c */ /* 0x000fda0003f05270 */
[----:B------:R-:W-:Y:S05]  /*25cc0*/  @P0 BRA `(.L_x_5013) ;  /* 0x0000000000380947 */ /* 0x000fea0003800000 */
[----:B------:R-:W4:Y:S01]  /*25cd0*/  S2R R2, SR_LANEID ;  /* 0x0000000000027919 */ /* 0x000f220000000000 */
[----:B------:R-:W-:Y:S01]  /*25ce0*/  VOTEU.ANY UR4, UPT, PT ;  /* 0x0000000000047886 */ /* 0x000fe200038e0100 */
[----:B--2---:R-:W2:Y:S01]  /*25cf0*/  LDC.64 R4, c[0x0][0xc60] ;  /* 0x00031800ff047b82 */ /* 0x004ea20000000a00 */
[----:B------:R-:W4:Y:S01]  /*25d00*/  FLO.U32 R0, UR4 ;  /* 0x0000000400007d00 */ /* 0x000f2200080e0000 */
[----:B------:R-:W-:Y:S01]  /*25d10*/  ULDC.64 UR6, c[0x0][0x208] ;  /* 0x0000820000067ab9 */ /* 0x000fe20000000a00 */
[----:B----4-:R-:W-:-:S06]  /*25d20*/  ISETP.EQ.U32.AND P0, PT, R0, R2, PT ;  /* 0x000000020000720c */ /* 0x010fcc0003f02070 */
[----:B------:R-:W2:Y:S07]  /*25d30*/  POPC R2, UR4 ;  /* 0x0000000400027d09 */ /* 0x000eae0008000000 */
[----:B--2---:R-:W2:Y:S04]  /*25d40*/  @P0 ATOMG.E.ADD.STRONG.GPU PT, R2, desc[UR6][R4.64], R2 ;  /* 0x00000002040209a8 */ /* 0x004ea800081ee1c6 */
[----:B--2---:R2:W4:Y:S02]  /*25d50*/  SHFL.IDX PT, R2, R2, R0, 0x1f ;  /* 0x00001f0002027589 */ /* 0x00452400000e0000 */
[----:B--2---:R-:W2:Y:S02]  /*25d60*/  S2R R0, SR_LTMASK ;  /* 0x0000000000007919 */ /* 0x004ea40000003900 */
[----:B--2---:R-:W-:-:S06]  /*25d70*/  LOP3.LUT R0, R0, UR4, RZ, 0xc0, !PT ;  /* 0x0000000400007c12 */ /* 0x004fcc000f8ec0ff */
[----:B------:R-:W4:Y:S02]  /*25d80*/  POPC R0, R0 ;  /* 0x0000000000007309 */ /* 0x000f240000000000 */
[----:B----4-:R-:W-:-:S05]  /*25d90*/  IADD3 R0, R2, UR39, R0 ;  /* 0x0000002702007c10 */ /* 0x010fca000fffe000 */
[----:B------:R4:W-:Y:S02]  /*25da0*/  STL [R1+0x2d0], R0 ;  /* 0x0002d00001007387 */ /* 0x0009e40000100800 */
.L_x_5013:
[----:B------:R-:W-:Y:S05]  /*25db0*/  BSYNC B0 ;  /* 0x0000000000007941 */ /* 0x000fea0003800000 */
.L_x_5012:
[----:B------:R-:W-:Y:S01]  /*25dc0*/  LOP3.LUT P0, RZ, R18, 0x4, RZ, 0xc0, !PT ;  /* 0x0000000412ff7812 */ /* 0x000fe2000780c0ff */
[----:B------:R-:W-:-:S12]  /*25dd0*/  BSSY B0, `(.L_x_5014) ;  /* 0x000004e000007945 */ /* 0x000fd80003800000 */
[----:B------:R-:W-:Y:S05]  /*25de0*/  @!P0 BRA `(.L_x_5015) ;  /* 0x0000000400308947 */ /* 0x000fea0003800000 */
[----:B----4-:R-:W4:Y:S04]  /*25df0*/  LDL R0, [R1+0x2e0] ;  /* 0x0002e00001007983 */ /* 0x010f280000100800 */
[----:B------:R-:W5:Y:S01]  /*25e00*/  LDL R2, [R1+0x2e4] ;  /* 0x0002e40001027983 */ /* 0x000f620000100800 */
[----:B------:R-:W-:Y:S01]  /*25e10*/  BSSY B1, `(.L_x_5016) ;  /* 0x0000005000017945 */ /* 0x000fe20003800000 */
[----:B----4-:R-:W-:Y:S01]  /*25e20*/  IMAD R0, R0, 0x8, R19 ;  /* 0x0000000800007824 */ /* 0x010fe200078e0213 */
[----:B-----5:R-:W-:-:S04]  /*25e30*/  SHF.L.U32 R2, R2, 0x1f, RZ ;  /* 0x0000001f02027819 */ /* 0x020fc800000006ff */
[----:B------:R-:W4:Y:S02]  /*25e40*/  SYNCS.PHASECHK.TRANS64.TRYWAIT P0, [R0+URZ+0x30860], R2 ;  /* 0x03086002000075a7 */ /* 0x000f24000800017f */
[----:B----4-:R-:W-:Y:S05]  /*25e50*/  @!P0 BRA `(.L_x_5017) ;  /* 0x0000003800008947 */ /* 0x010fea0003800000 */
.L_x_5116:
[----:B------:R-:W-:Y:S05]  /*25e60*/  BSYNC B1 ;  /* 0x0000000000017941 */ /* 0x000fea0003800000 */
.L_x_5016:
[----:B---3--:R-:W3:Y:S01]  /*25e70*/  S2R R3, SR_TID.X ;  /* 0x0000000000037919 */ /* 0x008ee20000002100 */
[----:B------:R-:W-:-:S04]  /*25e80*/  UPRMT UR4, UR38, 0x9910, URZ ;  /* 0x0000991026047896 */ /* 0x000fc8000800003f */
[----:B------:R-:W-:Y:S01]  /*25e90*/  UISETP.NE.AND UP0, UPT, UR4, 0x2, UPT ;  /* 0x000000020400788c */ /* 0x000fe2000bf05270 */
[----:B---3--:R-:W-:-:S04]  /*25ea0*/  LOP3.LUT R3, R3, 0x7f, RZ, 0xc0, !PT ;  /* 0x0000007f03037812 */ /* 0x008fc800078ec0ff */
[----:B------:R-:W-:-:S13]  /*25eb0*/  ISETP.NE.AND P0, PT, R3, RZ, PT ;  /* 0x000000ff0300720c */ /* 0x000fda0003f05270 */
[----:B----4-:R-:W-:-:S04]  /*25ec0*/  @!P0 IMAD.MOV.U32 R2, RZ, RZ, 0x9000 ;  /* 0x00009000ff028424 */ /* 0x010fc800078e00ff */
[----:B------:R3:W-:Y:S01]  /*25ed0*/  @!P0 SYNCS.ARRIVE.TRANS64 RZ, [R0+URZ+0x30850], R2 ;  /* 0x0308500200ff89a7 */ /* 0x0007e2000800003f */
[----:B------:R-:W-:-:S13]  /*25ee0*/  PLOP3.LUT P0, PT, PT, PT, UP0, 0x80, 0x0 ;  /* 0x000000000000781c */ /* 0x000fda0003f0f008 */
[----:B---3--:R-:W-:Y:S05]  /*25ef0*/  @P0 BRA `(.L_x_5018) ;  /* 0x0000000000040947 */ /* 0x008fea0003800000 */
[----:B------:R-:W-:Y:S01]  /*25f00*/  BPT.TRAP 0x1 ;  /* 0x000000040000795c */ /* 0x000fe20000300000 */
.L_x_5018:
[----:B------:R-:W-:Y:S01]  /*25f10*/  LOP3.LUT P0, RZ, R18, 0x8, RZ, 0xc0, !PT ;  /* 0x0000000812ff7812 */ /* 0x000fe2000780c0ff */
[----:B------:R-:W-:-:S12]  /*25f20*/  BSSY B1, `(.L_x_5019) ;  /* 0x0000003000017945 */ /* 0x000fd80003800000 */
[----:B------:R-:W-:Y:S05]  /*25f30*/  @P0 BRA `(.L_x_5020) ;  /* 0x0000000000040947 */ /* 0x000fea0003800000 */
[----:B------:R-:W-:Y:S01]  /*25f40*/  BPT.TRAP 0x1 ;  /* 0x000000040000795c */ /* 0x000fe20000300000 */
.L_x_5020:
[----:B------:R-:W-:Y:S05]  /*25f50*/  BSYNC B1 ;  /* 0x0000000000017941 */ /* 0x000fea0003800000 */
.L_x_5019:
[----:B------:R-:W3:Y:S04]  /*25f60*/  LDL R2, [R1+0x2e0] ;  /* 0x0002e00001027983 */ /* 0x000ee80000100800 */
[----:B------:R-:W4:Y:S04]  /*25f70*/  LDL.LU R4, [R1+0x2e8] ;  /* 0x0002e80001047983 */ /* 0x000f280000300800 */
[----:B------:R-:W4:Y:S01]  /*25f80*/  LDL.LU R3, [R1+0x2d4] ;  /* 0x0002d40001037983 */ /* 0x000f220000300800 */
        /* <DEDUP_REMOVED lines=8> */
[----:B----4-:R-:W-:Y:S02]  /*26010*/  IMAD R3, R3, 0x60, R4 ;  /* 0x0000006003037824 */ /* 0x010fe400078e0204 */
[----:B------:R-:W-:-:S07]  /*26020*/  VIADD R4, R2, 0x400 ;  /* 0x0000040002047836 */ /* 0x000fce0000000000 */
.L_x_5021:
        /* <DEDUP_REMOVED lines=10> */
[----:B------:R-:W-:Y:S01]  /*260d0*/  PLOP3.LUT P0, PT, PT, PT, PT, 0x80, 0x0 ;  /* 0x000000000000781c */ /* 0x000fe20003f0f070 */
[----:B------:R-:W-:Y:S01]  /*260e0*/  VIADD R4, R2, 0x3400 ;  /* 0x0000340002047836 */ /* 0x000fe20000000000 */
[----:B------:R-:W-:Y:S01]  /*260f0*/  UMOV UR6, 0x0 ;  /* 0x0000000000067882 */ /* 0x000fe20000000000 */
[----:B------:R-:W-:Y:S01]  /*26100*/  UMOV UR7, 0x14f00000 ;  /* 0x14f0000000077882 */ /* 0x000fe20000000000 */
[----:B------:R-:W-:-:S09]  /*26110*/  UMOV UR10, 0x40 ;  /* 0x00000040000a7882 */ /* 0x000fd20000000000 */
.L_x_5022:
        /* <DEDUP_REMOVED lines=15> */
.L_x_5023:
        /* <DEDUP_REMOVED lines=10> */
.L_x_5015:
[----:B------:R-:W-:Y:S05]  /*262b0*/  BSYNC B0 ;  /* 0x0000000000007941 */ /* 0x000fea0003800000 */
.L_x_5014:
[----:B--2---:R-:W4:Y:S04]  /*262c0*/  LDL.LU R5, [R1+0x2e0] ;  /* 0x0002e00001057983 */ /* 0x004f280000300800 */
[----:B------:R-:W2:Y:S01]  /*262d0*/  LDL.LU R4, [R1+0x2e4] ;  /* 0x0002e40001047983 */ /* 0x000ea20000300800 */
[----:B----4-:R-:W-:-:S05]  /*262e0*/  VIADD R0, R5, 0x1 ;  /* 0x0000000105007836 */ /* 0x010fca0000000000 */
[----:B------:R-:W-:-:S04]  /*262f0*/  ISETP.NE.AND P0, PT, R0, 0x2, PT ;  /* 0x000000020000780c */ /* 0x000fc80003f05270 */
[----:B------:R-:W-:Y:S02]  /*26300*/  SEL R2, RZ, 0x1, P0 ;  /* 0x00000001ff027807 */ /* 0x000fe40000000000 */
[----:B------:R-:W-:Y:S02]  /*26310*/  SEL R0, R0, RZ, P0 ;  /* 0x000000ff00007207 */ /* 0x000fe40000000000 */
[----:B--2---:R-:W-:-:S03]  /*26320*/  LOP3.LUT R4, R4, R2, RZ, 0x3c, !PT ;  /* 0x0000000204047212 */ /* 0x004fc600078e3cff */
[----:B------:R2:W-:Y:S04]  /*26330*/  STL [R1+0x2e0], R0 ;  /* 0x0002e00001007387 */ /* 0x0005e80000100800 */
[----:B------:R2:W-:Y:S02]  /*26340*/  STL [R1+0x2e4], R4 ;  /* 0x0002e40401007387 */ /* 0x0005e40000100800 */
.L_x_4933:
[----:B------:R-:W-:Y:S05]  /*26350*/  BSYNC B7 ;  /* 0x0000000000077941 */ /* 0x000fea0003800000 */
.L_x_4931:
[----:B------:R-:W-:-:S13]  /*26360*/  LOP3.LUT P0, RZ, R18, 0x10, RZ, 0xc0, !PT ;  /* 0x0000001012ff7812 */ /* 0x000fda000780c0ff */
[----:B------:R-:W-:Y:S05]  /*26370*/  @!P0 BRA `(.L_x_5024) ;  /* 0x0000000000288947 */ /* 0x000fea0003800000 */
[----:B------:R-:W-:Y:S05]  /*26380*/  WARPSYNC.ALL ;  /* 0x0000000000007948 */ /* 0x000fea0003800000 */
[----:B------:R-:W5:Y:S08]  /*26390*/  S2UR UR5, SR_CgaCtaId ;  /* 0x00000000000579c3 */ /* 0x000f700000008800 */
[----:B------:R-:W-:Y:S06]  /*263a0*/  BAR.SYNC.DEFER_BLOCKING 0x5, 0x180 ;  /* 0x0146000000007b1d */ /* 0x000fec0000010000 */
[----:B------:R-:W-:-:S02]  /*263b0*/  UMOV UR4, 0x400 ;  /* 0x0000040000047882 */ /* 0x000fc40000000000 */
[----:B-----5:R-:W-:-:S06]  /*263c0*/  ULEA UR4, UR5, UR4, 0x18 ;  /* 0x0000000405047291 */ /* 0x020fcc000f8ec03f */
[----:B------:R-:W-:-:S05]  /*263d0*/  IMAD.U32 R19, RZ, RZ, UR4 ;  /* 0x00000004ff137e24 */ /* 0x000fca000f8e00ff */
[----:B--2---:R-:W2:Y:S04]  /*263e0*/  LDS.128 R4, [R19+0x308d0] ;  /* 0x0308d00013047984 */ /* 0x004ea80000000c00 */
[----:B--2---:R2:W-:Y:S01]  /*263f0*/  STL.128 [R1+0x2d0], R4 ;  /* 0x0002d00401007387 */ /* 0x0045e20000100c00 */
[----:B------:R-:W-:Y:S06]  /*26400*/  BAR.ARV 0x4, 0x180 ;  /* 0x0106000000007b1d */ /* 0x000fec0000002000 */
[----:B------:R-:W-:Y:S05]  /*26410*/  BRA `(.L_x_5025) ;  /* 0x0000001000387947 */ /* 0x000fea0003800000 */
.L_x_5024:
[----:B------:R-:W5:Y:S01]  /*26420*/  LDL R16, [R1+0x2f8] ;  /* 0x0002f80001107983 */ /* 0x000f620000100800 */
[----:B------:R-:W-:Y:S01]  /*26430*/  UMOV UR4, 0xffffffff ;  /* 0xffffffff00047882 */ /* 0x000fe20000000000 */
[----:B-----5:R-:W-:Y:S02]  /*26440*/  ISETP.NE.AND P5, PT, R16, 0x1f, PT ;  /* 0x0000001f1000780c */ /* 0x020fe40003fa5270 */
[----:B------:R-:W-:Y:S11]  /*26450*/  BRA.DIV UR4, `(.L_x_5026) ;  /* 0x0000003204947947 */ /* 0x000ff6000b800000 */
[----:B---3--:R-:W2:Y:S01]  /*26460*/  LDL R3, [R1+0x2dc] ;  /* 0x0002dc0001037983 */ /* 0x008ea20000100800 */
[----:B------:R-:W-:-:S03]  /*26470*/  ULDC UR4, c[0x0][0xc3c] ;  /* 0x00030f0000047ab9 */ /* 0x000fc60000000800 */
[----:B------:R-:W1:Y:S01]  /*26480*/  LDL.LU R2, [R1+0x2d0] ;  /* 0x0002d00001027983 */ /* 0x000e620000300800 */
[----:B------:R-:W-:Y:S01]  /*26490*/  ULDC.64 UR6, c[0x0][0x208] ;  /* 0x0000820000067ab9 */ /* 0x000fe20000000a00 */
[----:B------:R-:W-:Y:S01]  /*264a0*/  LOP3.LUT P4, RZ, R18, 0x1, RZ, 0xc0, !PT ;  /* 0x0000000112ff7812 */ /* 0x000fe2000788c0ff */
[----:B--2-4-:R-:W-:Y:S02]  /*264b0*/  IMAD.IADD R0, R3, 0x1, R16 ;  /* 0x0000000103007824 */ /* 0x014fe400078e0210 */
[----:B-1----:R-:W-:-:S03]  /*264c0*/  IMAD.MOV.U32 R10, RZ, RZ, R2 ;  /* 0x000000ffff0a7224 */ /* 0x002fc600078e0002 */
[----:B------:R-:W-:-:S13]  /*264d0*/  ISETP.GE.OR P0, PT, R0, UR4, !P5 ;  /* 0x0000000400007c0c */ /* 0x000fda000ef06670 */
[----:B------:R-:W1:Y:S08]  /*264e0*/  @!P0 LDC.64 R2, c[0x0][0xc80] ;  /* 0x00032000ff028b82 */ /* 0x000e700000000a00 */
[----:B------:R-:W2:Y:S01]  /*264f0*/  @!P0 LDC.64 R6, c[0x0][0xc78] ;  /* 0x00031e00ff068b82 */ /* 0x000ea20000000a00 */
        /* <DEDUP_REMOVED lines=13> */
[----:B--2---:R-:W-:Y:S01]  /*265d0*/  @!P0 IMAD.MOV.U32 R6, RZ, RZ, R2 ;  /* 0x000000ffff068224 */ /* 0x004fe200078e0002 */
[----:B------:R-:W-:-:S03]  /*265e0*/  ISETP.GE.U32.AND P0, PT, R16, 0x2, PT ;  /* 0x000000021000780c */ /* 0x000fc60003f06070 */
        /* <DEDUP_REMOVED lines=17> */
.L_x_5126:
[----:B------:R-:W-:Y:S02]  /*26700*/  ULDC UR4, c[0x0][0xc38] ;  /* 0x00030e0000047ab9 */ /* 0x000fe40000000800 */
[----:B------:R-:W-:-:S04]  /*26710*/  IMAD.U32 R2, RZ, RZ, UR4 ;  /* 0x00000004ff027e24 */ /* 0x000fc8000f8e00ff */
[----:B--2---:R-:W-:-:S04]  /*26720*/  IMAD R9, R9, R2, RZ ;  /* 0x0000000209097224 */ /* 0x004fc800078e02ff */
[----:B------:R-:W-:-:S05]  /*26730*/  IMAD.IADD R0, R0, 0x1, R9 ;  /* 0x0000000100007824 */ /* 0x000fca00078e0209 */
[----:B------:R-:W-:-:S13]  /*26740*/  ISETP.GT.AND P4, PT, R0, R5, PT ;  /* 0x000000050000720c */ /* 0x000fda0003f84270 */
[----:B------:R-:W-:Y:S05]  /*26750*/  @P4 BRA `(.L_x_5027) ;  /* 0x0000000000b04947 */ /* 0x000fea0003800000 */
.L_x_5030:
[----:B------:R-:W2:Y:S01]  /*26760*/  LDL.LU R3, [R1+0x2dc] ;  /* 0x0002dc0001037983 */ /* 0x000ea20000300800 */
[----:B------:R-:W3:Y:S01]  /*26770*/  LDC R2, c[0x0][0xc3c] ;  /* 0x00030f00ff027b82 */ /* 0x000ee20000000800 */
[----:B--2---:R-:W-:-:S05]  /*26780*/  VIADD R3, R3, 0x1f ;  /* 0x0000001f03037836 */ /* 0x004fca0000000000 */
[----:B---3--:R-:W-:-:S13]  /*26790*/  ISETP.GE.AND P4, PT, R3, R2, PT ;  /* 0x000000020300720c */ /* 0x008fda0003f86270 */
[----:B------:R-:W-:Y:S05]  /*267a0*/  @P4 BRA `(.L_x_5028) ;  /* 0x0000000800f04947 */ /* 0x000fea0003800000 */
[----:B------:R-:W2:Y:S01]  /*267b0*/  LDL R4, [R1+0x2f8] ;  /* 0x0002f80001047983 */ /* 0x000ea20000100800 */
[----:B------:R-:W-:-:S03]  /*267c0*/  ULDC.64 UR4, c[0x0][0x208] ;  /* 0x0000820000047ab9 */ /* 0x000fc60000000a00 */
[----:B------:R3:W-:Y:S01]  /*267d0*/  STL [R1+0x2dc], R3 ;  /* 0x0002dc0301007387 */ /* 0x0007e20000100800 */
[----:B--2---:R-:W-:Y:S02]  /*267e0*/  IMAD.IADD R6, R3, 0x1, R4 ;  /* 0x0000000103067824 */ /* 0x004fe400078e0204 */
[----:B------:R-:W-:-:S03]  /*267f0*/  IMAD.MOV.U32 R4, RZ, RZ, RZ ;  /* 0x000000ffff047224 */ /* 0x000fc600078e00ff */
[----:B------:R-:W-:-:S13]  /*26800*/  ISETP.GE.OR P4, PT, R6, R2, !P5 ;  /* 0x000000020600720c */ /* 0x000fda0006f86670 */
[----:B---3--:R-:W2:Y:S02]  /*26810*/  @!P4 LDC.64 R2, c[0x0][0xc80] ;  /* 0x00032000ff02cb82 */ /* 0x008ea40000000a00 */
[----:B--2---:R-:W-:-:S05]  /*26820*/  @!P4 IMAD.WIDE R2, R6, 0x4, R2 ;  /* 0x000000040602c825 */ /* 0x004fca00078e0202 */
[----:B------:R2:W3:Y:S02]  /*26830*/  @!P4 LDG.E R4, desc[UR4][R2.64] ;  /* 0x000000040204c981 */ /* 0x0004e4000c1e1900 */
[----:B--2---:R-:W2:Y:S02]  /*26840*/  @!P4 LDC.64 R2, c[0x0][0xc78] ;  /* 0x00031e00ff02cb82 */ /* 0x004ea40000000a00 */
[----:B--2---:R-:W-:-:S04]  /*26850*/  @!P4 IMAD.WIDE R2, R6, 0x4, R2 ;  /* 0x000000040602c825 */ /* 0x004fc800078e0202 */
[----:B------:R-:W-:-:S06]  /*26860*/  IMAD.MOV.U32 R6, RZ, RZ, RZ ;  /* 0x000000ffff067224 */ /* 0x000fcc00078e00ff */
[----:B------:R-:W3:Y:S01]  /*26870*/  @!P4 LDG.E R6, desc[UR4][R2.64] ;  /* 0x000000040206c981 */ /* 0x000ee2000c1e1900 */
[----:B------:R-:W-:Y:S01]  /*26880*/  UMOV UR4, 0xffffffff ;  /* 0xffffffff00047882 */ /* 0x000fe20000000000 */
[----:B---3--:R-:W-:Y:S02]  /*26890*/  IMAD R2, R6, R4, RZ ;  /* 0x0000000406027224 */ /* 0x008fe400078e02ff */
[----:B------:R-:W-:Y:S05]  /*268a0*/  BRA.DIV UR4, `(.L_x_5029) ;  /* 0x0000003204e47947 */ /* 0x000fea000b800000 */
[----:B------:R-:W2:Y:S01]  /*268b0*/  SHFL.UP PT, R3, R2, 0x1, RZ ;  /* 0x0420000002037989 */ /* 0x000ea200000e00ff */
[----:B------:R-:W-:-:S04]  /*268c0*/  LOP3.LUT P4, RZ, R18, 0x1, RZ, 0xc0, !PT ;  /* 0x0000000112ff7812 */ /* 0x000fc8000788c0ff */
[----:B--2---:R-:W-:-:S05]  /*268d0*/  SEL R3, R3, RZ, P4 ;  /* 0x000000ff03037207 */ /* 0x004fca0002000000 */
[----:B------:R-:W-:-:S05]  /*268e0*/  IMAD.IADD R2, R2, 0x1, R3 ;  /* 0x0000000102027824 */ /* 0x000fca00078e0203 */
[----:B------:R-:W2:Y:S02]  /*268f0*/  SHFL.UP PT, R3, R2, 0x2, RZ ;  /* 0x0440000002037989 */ /* 0x000ea400000e00ff */
        /* <DEDUP_REMOVED lines=10> */
[----:B-1----:R-:W-:-:S05]  /*269a0*/  IMAD.IADD R7, R2, 0x1, R3 ;  /* 0x0000000102077824 */ /* 0x002fca00078e0203 */
[----:B------:R1:W2:Y:S02]  /*269b0*/  SHFL.IDX PT, R9, R7, 0x1f, 0x1f ;  /* 0x03e01f0007097f89 */ /* 0x0002a400000e0000 */
.L_x_5134:
[----:B------:R-:W-:Y:S02]  /*269c0*/  ULDC UR4, c[0x0][0xc38] ;  /* 0x00030e0000047ab9 */ /* 0x000fe40000000800 */
[----:B------:R-:W-:-:S04]  /*269d0*/  IMAD.U32 R2, RZ, RZ, UR4 ;  /* 0x00000004ff027e24 */ /* 0x000fc8000f8e00ff */
[----:B--2---:R-:W-:-:S04]  /*269e0*/  IMAD R9, R9, R2, RZ ;  /* 0x0000000209097224 */ /* 0x004fc800078e02ff */
[----:B------:R-:W-:-:S05]  /*269f0*/  IMAD.IADD R0, R9, 0x1, R0 ;  /* 0x0000000109007824 */ /* 0x000fca00078e0200 */
[----:B------:R-:W-:-:S13]  /*26a00*/  ISETP.GT.AND P4, PT, R0, R5, PT ;  /* 0x000000050000720c */ /* 0x000fda0003f84270 */
[----:B------:R-:W-:Y:S05]  /*26a10*/  @!P4 BRA `(.L_x_5030) ;  /* 0xfffffffc0050c947 */ /* 0x000fea000383ffff */
.L_x_5027:
[----:B------:R-:W-:Y:S01]  /*26a20*/  IMAD.IADD R9, R0, 0x1, -R9 ;  /* 0x0000000100097824 */ /* 0x000fe200078e0a09 */
[----:B------:R-:W-:-:S03]  /*26a30*/  UMOV UR4, 0xffffffff ;  /* 0xffffffff00047882 */ /* 0x000fc60000000000 */
[----:B------:R-:W-:-:S05]  /*26a40*/  IMAD R0, R7, R2, R9 ;  /* 0x0000000207007224 */ /* 0x000fca00078e0209 */
[----:B------:R-:W-:Y:S01]  /*26a50*/  ISETP.GT.AND P6, PT, R0, R5, PT ;  /* 0x000000050000720c */ /* 0x000fe20003fc4270 */
[----:B------:R-:W-:-:S12]  /*26a60*/  BRA.DIV UR4, `(.L_x_5031) ;  /* 0x0000003604507947 */ /* 0x000fd8000b800000 */
[----:B------:R-:W2:Y:S01]  /*26a70*/  LDL.LU R10, [R1+0x2dc] ;  /* 0x0002dc00010a7983 */ /* 0x000ea20000300800 */
[----:B------:R-:W-:-:S04]  /*26a80*/  VOTE.ANY R3, PT, !P6 ;  /* 0x0000000000037806 */ /* 0x000fc800070e0100 */
[----:B------:R-:W3:Y:S02]  /*26a90*/  POPC R0, R3 ;  /* 0x0000000300007309 */ /* 0x000ee40000000000 */
[----:B---3--:R3:W4:Y:S04]  /*26aa0*/  SHFL.IDX PT, R4, R4, R0, 0x1f ;  /* 0x00001f0004047589 */ /* 0x00872800000e0000 */
[----:B------:R3:W0:Y:S01]  /*26ab0*/  SHFL.IDX PT, R6, R6, R0, 0x1f ;  /* 0x00001f0006067589 */ /* 0x00062200000e0000 */
[----:B--2---:R-:W-:-:S05]  /*26ac0*/  IMAD.IADD R10, R0, 0x1, R10 ;  /* 0x00000001000a7824 */ /* 0x004fca00078e020a */
[----:B0---4-:R3:W-:Y:S02]  /*26ad0*/  STL [R1+0x2dc], R10 ;  /* 0x0002dc0a01007387 */ /* 0x0117e40000100800 */
.L_x_5139:
[----:B------:R-:W-:-:S13]  /*26ae0*/  ISETP.NE.AND P0, PT, R3, RZ, PT ;  /* 0x000000ff0300720c */ /* 0x000fda0003f05270 */
[----:B------:R-:W-:Y:S05]  /*26af0*/  @!P0 BRA `(.L_x_5032) ;  /* 0x0000000000148947 */ /* 0x000fea0003800000 */
[----:B------:R-:W-:Y:S01]  /*26b00*/  UMOV UR4, 0xffffffff ;  /* 0xffffffff00047882 */ /* 0x000fe20000000000 */
[----:B---3--:R-:W-:Y:S02]  /*26b10*/  VIADD R0, R0, 0xffffffff ;  /* 0xffffffff00007836 */ /* 0x008fe40000000000 */
[----:B------:R-:W-:Y:S05]  /*26b20*/  BRA.DIV UR4, `(.L_x_5033) ;  /* 0x0000003604887947 */ /* 0x000fea000b800000 */
[----:B------:R2:W3:Y:S02]  /*26b30*/  SHFL.IDX PT, R0, R7, R0, 0x1f ;  /* 0x00001f0007007589 */ /* 0x0004e400000e0000 */
.L_x_5142:
[----:B---3--:R-:W-:-:S07]  /*26b40*/  IMAD.MOV.U32 R8, RZ, RZ, R0 ;  /* 0x000000ffff087224 */ /* 0x008fce00078e0000 */
.L_x_5032:
[----:B------:R-:W-:Y:S01]  /*26b50*/  ISETP.NE.AND P0, PT, R6, 0x1, PT ;  /* 0x000000010600780c */ /* 0x000fe20003f05270 */
[----:B---3--:R-:W-:-:S05]  /*26b60*/  IMAD R0, R8, R2, R9 ;  /* 0x0000000208007224 */ /* 0x008fca00078e0209 */
[----:B------:R3:W-:Y:S02]  /*26b70*/  STL [R1+0x2d0], R0 ;  /* 0x0002d00001007387 */ /* 0x0007e40000100800 */
[----:B---3--:R-:W-:-:S05]  /*26b80*/  IMAD.IADD R0, R5, 0x1, -R0 ;  /* 0x0000000105007824 */ /* 0x008fca00078e0a00 */
[----:B------:R-:W-:Y:S05]  /*26b90*/  @!P0 BRA `(.L_x_5034) ;  /* 0x0000000000e48947 */ /* 0x000fea0003800000 */
[----:B------:R-:W-:-:S04]  /*26ba0*/  IABS R5, R4 ;  /* 0x0000000400057213 */ /* 0x000fc80000000000 */
[----:B------:R-:W3:Y:S08]  /*26bb0*/  I2F.RP R2, R5 ;  /* 0x0000000500027306 */ /* 0x000ef00000209400 */
[----:B---3--:R-:W3:Y:S02]  /*26bc0*/  MUFU.RCP R2, R2 ;  /* 0x0000000200027308 */ /* 0x008ee40000001000 */
[----:B---3--:R-:W-:-:S06]  /*26bd0*/  VIADD R2, R2, 0xffffffe ;  /* 0x0ffffffe02027836 */ /* 0x008fcc0000000000 */
[----:B------:R-:W3:Y:S02]  /*26be0*/  F2I.FTZ.U32.TRUNC.NTZ R3, R2 ;  /* 0x0000000200037305 */ /* 0x000ee4000021f000 */
[----:B---3--:R-:W-:-:S04]  /*26bf0*/  IMAD.MOV R2, RZ, RZ, -R3 ;  /* 0x000000ffff027224 */ /* 0x008fc800078e0a03 */
        /* <DEDUP_REMOVED lines=14> */
[----:B------:R-:W3:Y:S07]  /*26ce0*/  I2F.RP R2, R5 ;  /* 0x0000000500027306 */ /* 0x000eee0000209400 */
[----:B------:R-:W-:Y:S01]  /*26cf0*/  @P0 VIADD R8, R8, 0x1 ;  /* 0x0000000108080836 */ /* 0x000fe20000000000 */
[----:B---3--:R-:W3:Y:S02]  /*26d00*/  MUFU.RCP R2, R2 ;  /* 0x0000000200027308 */ /* 0x008ee40000001000 */
[----:B---3--:R-:W-:-:S06]  /*26d10*/  VIADD R2, R2, 0xffffffe ;  /* 0x0ffffffe02027836 */ /* 0x008fcc0000000000 */
[----:B------:R-:W3:Y:S02]  /*26d20*/  F2I.FTZ.U32.TRUNC.NTZ R3, R2 ;  /* 0x0000000200037305 */ /* 0x000ee4000021f000 */
[----:B---3--:R-:W-:-:S04]  /*26d30*/  IMAD.MOV R2, RZ, RZ, -R3 ;  /* 0x000000ffff027224 */ /* 0x008fc800078e0a03 */
[----:B-12---:R-:W-:Y:S02]  /*26d40*/  IMAD R7, R2, R5, RZ ;  /* 0x0000000502077224 */ /* 0x006fe400078e02ff */
        /* <DEDUP_REMOVED lines=30> */
.L_x_5034:
[----:B------:R-:W3:Y:S01]  /*26f30*/  LDL R3, [R1+0x2dc] ;  /* 0x0002dc0001037983 */ /* 0x000ee20000100800 */
[----:B-12---:R-:W3:Y:S01]  /*26f40*/  LDC.64 R6, c[0x0][0xc90] ;  /* 0x00032400ff067b82 */ /* 0x006ee20000000a00 */
[----:B------:R-:W-:Y:S01]  /*26f50*/  ULDC.64 UR4, c[0x0][0x208] ;  /* 0x0000820000047ab9 */ /* 0x000fe20000000a00 */
[----:B---3--:R-:W-:-:S05]  /*26f60*/  IMAD.WIDE R6, R3, 0x4, R6 ;  /* 0x0000000403067825 */ /* 0x008fca00078e0206 */
[----:B------:R-:W2:Y:S02]  /*26f70*/  LDG.E R3, desc[UR4][R6.64] ;  /* 0x0000000406037981 */ /* 0x000ea4000c1e1900 */
[----:B--2---:R-:W-:-:S05]  /*26f80*/  IMAD R5, R4, R3, RZ ;  /* 0x0000000304057224 */ /* 0x004fca00078e02ff */
[----:B------:R-:W-:-:S04]  /*26f90*/  IABS R8, R5 ;  /* 0x0000000500087213 */ /* 0x000fc80000000000 */
        /* <DEDUP_REMOVED lines=57> */
.L_x_5035:
[----:B------:R-:W-:-:S05]  /*27330*/  LOP3.LUT R0, RZ, R0, RZ, 0x33, !PT ;  /* 0x00000000ff007212 */ /* 0x000fca00078e33ff */
[----:B------:R-:W-:-:S05]  /*27340*/  IMAD.IADD R0, R4, 0x1, R0 ;  /* 0x0000000104007824 */ /* 0x000fca00078e0200 */
[----:B------:R3:W-:Y:S01]  /*27350*/  STL [R1+0x2d4], R0 ;  /* 0x0002d40001007387 */ /* 0x0007e20000100800 */
[----:B------:R-:W-:Y:S05]  /*27360*/  BRA `(.L_x_5036) ;  /* 0x0000000000287947 */ /* 0x000fea0003800000 */
.L_x_5028:
[----:B------:R-:W-:Y:S01]  /*27370*/  UMOV UR4, URZ ;  /* 0x0000003f00047c82 */ /* 0x000fe20008000000 */
[----:B------:R-:W-:Y:S01]  /*27380*/  UMOV UR5, URZ ;  /* 0x0000003f00057c82 */ /* 0x000fe20008000000 */
[----:B------:R-:W-:Y:S01]  /*27390*/  ULDC UR6, c[0x0][0xc3c] ;  /* 0x00030f0000067ab9 */ /* 0x000fe20000000800 */
[----:B------:R-:W-:Y:S01]  /*273a0*/  IMAD.U32 R3, RZ, RZ, UR4 ;  /* 0x00000004ff037e24 */ /* 0x000fe2000f8e00ff */
[----:B------:R4:W-:Y:S01]  /*273b0*/  STL [R1+0x2d0], R5 ;  /* 0x0002d00501007387 */ /* 0x0009e20000100800 */
[----:B------:R-:W-:Y:S02]  /*273c0*/  IMAD.U32 R2, RZ, RZ, UR5 ;  /* 0x00000005ff027e24 */ /* 0x000fe4000f8e00ff */
[----:B------:R-:W-:Y:S01]  /*273d0*/  IMAD.U32 R0, RZ, RZ, UR6 ;  /* 0x00000006ff007e24 */ /* 0x000fe2000f8e00ff */
[----:B------:R4:W-:Y:S04]  /*273e0*/  STL [R1+0x2d4], R3 ;  /* 0x0002d40301007387 */ /* 0x0009e80000100800 */
[----:B------:R4:W-:Y:S04]  /*273f0*/  STL [R1+0x2dc], R0 ;  /* 0x0002dc0001007387 */ /* 0x0009e80000100800 */
[----:B------:R4:W-:Y:S02]  /*27400*/  STL [R1+0x2d8], R2 ;  /* 0x0002d80201007387 */ /* 0x0009e40000100800 */
.L_x_5036:
[----:B---34-:R-:W3:Y:S04]  /*27410*/  LDL R0, [R1+0x2f8] ;  /* 0x0002f80001007983 */ /* 0x018ee80000100800 */
[----:B-12---:R-:W2:Y:S04]  /*27420*/  LDL R2, [R1+0x2dc] ;  /* 0x0002dc0001027983 */ /* 0x006ea80000100800 */
[----:B------:R-:W4:Y:S04]  /*27430*/  LDL R3, [R1+0x2d8] ;  /* 0x0002d80001037983 */ /* 0x000f280000100800 */
[----:B------:R-:W5:Y:S04]  /*27440*/  LDL R4, [R1+0x2d0] ;  /* 0x0002d00001047983 */ /* 0x000f680000100800 */
[----:B------:R-:W5:Y:S01]  /*27450*/  LDL R5, [R1+0x2d4] ;  /* 0x0002d40001057983 */ /* 0x000f620000100800 */
[----:B------:R-:W-:Y:S05]  /*27460*/  WARPSYNC.ALL ;  /* 0x0000000000007948 */ /* 0x000fea0003800000 */
[----:B------:R-:W-:Y:S01]  /*27470*/  BAR.SYNC.DEFER_BLOCKING 0x4, 0x180 ;  /* 0x0106000000007b1d */ /* 0x000fe20000010000 */
[----:B---3--:R-:W-:-:S13]  /*27480*/  ISETP.NE.AND P0, PT, R0, RZ, PT ;  /* 0x000000ff0000720c */ /* 0x008fda0003f05270 */
[----:B------:R-:W1:Y:S01]  /*27490*/  @!P0 S2R R0, SR_CgaCtaId ;  /* 0x0000000000008919 */ /* 0x000e620000008800 */
[----:B--2---:R-:W-:Y:S01]  /*274a0*/  IMAD.MOV.U32 R7, RZ, RZ, R2 ;  /* 0x000000ffff077224 */ /* 0x004fe200078e0002 */
[----:B------:R-:W-:Y:S01]  /*274b0*/  @!P0 MOV R2, 0x400 ;  /* 0x0000040000028802 */ /* 0x000fe20000000f00 */
[----:B----4-:R-:W-:-:S03]  /*274c0*/  IMAD.MOV.U32 R6, RZ, RZ, R3 ;  /* 0x000000ffff067224 */ /* 0x010fc600078e0003 */
[----:B-1----:R-:W-:-:S05]  /*274d0*/  @!P0 LEA R19, R0, R2, 0x18 ;  /* 0x0000000200138211 */ /* 0x002fca00078ec0ff */
[----:B-----5:R1:W-:Y:S01]  /*274e0*/  @!P0 STS.128 [R19+0x308d0], R4 ;  /* 0x0308d00413008388 */ /* 0x0203e20000000c00 */
[----:B------:R-:W-:Y:S06]  /*274f0*/  BAR.ARV 0x5, 0x180 ;  /* 0x0146000000007b1d */ /* 0x000fec0000002000 */
.L_x_5025:
[----:B----4-:R-:W4:Y:S01]  /*27500*/  LDL R0, [R1+0x2dc] ;  /* 0x0002dc0001007983 */ /* 0x010f220000100800 */
[----:B------:R-:W-:Y:S02]  /*27510*/  ULDC UR4, c[0x0][0xc3c] ;  /* 0x00030f0000047ab9 */ /* 0x000fe40000000800 */
[----:B----4-:R-:W-:-:S13]  /*27520*/  ISETP.GE.AND P0, PT, R0, UR4, PT ;  /* 0x0000000400007c0c */ /* 0x010fda000bf06270 */
[----:B------:R-:W-:Y:S05]  /*27530*/  @!P0 BRA `(.L_x_5037) ;  /* 0xffffff7c00ec8947 */ /* 0x000fea000383ffff */
[----:B------:R-:W-:Y:S05]  /*27540*/  BSYNC B8 ;  /* 0x0000000000087941 */ /* 0x000fea0003800000 */
.L_x_4867:
[----:B---3--:R-:W3:Y:S01]  /*27550*/  LDL.LU R0, [R1+0x32c] ;  /* 0x00032c0001007983 */ /* 0x008ee20000300800 */
[----:B------:R-:W-:Y:S01]  /*27560*/  BSSY B0, `(.L_x_5038) ;  /* 0x000000b000007945 */ /* 0x000fe20003800000 */
[----:B012---:R-:W0:Y:S01]  /*27570*/  S2R R5, SR_CgaCtaId ;  /* 0x0000000000057919 */ /* 0x007e220000008800 */
        /* <DEDUP_REMOVED lines=9> */
.L_x_5143:
[----:B------:R-:W-:Y:S05]  /*27610*/  BSYNC B0 ;  /* 0x0000000000007941 */ /* 0x000fea0003800000 */
.L_x_5038:
[----:B------:R-:W-:-:S03]  /*27620*/  UMOV UR4, 0xffffffff ;  /* 0xffffffff00047882 */ /* 0x000fc60000000000 */
[----:B------:R-:W-:Y:S05]  /*27630*/  BRA.DIV UR4, `(.L_x_5040) ;  /* 0x0000002e04047947 */ /* 0x000fea000b800000 */
[----:B------:R-:W1:Y:S02]  /*27640*/  S2R R2, SR_TID.X ;  /* 0x0000000000027919 */ /* 0x000e640000002100 */
[----:B-1----:R-:W-:-:S04]  /*27650*/  SHF.R.U32.HI R2, RZ, 0x5, R2 ;  /* 0x00000005ff027819 */ /* 0x002fc80000011602 */
[----:B------:R-:W-:-:S05]  /*27660*/  LOP3.LUT R2, R2, 0x3, RZ, 0xc0, !PT ;  /* 0x0000000302027812 */ /* 0x000fca00078ec0ff */
[----:B------:R1:W2:Y:S02]  /*27670*/  SHFL.IDX PT, R14, R2, RZ, 0x1f ;  /* 0x00001fff020e7589 */ /* 0x0002a400000e0000 */
.L_x_5146:
[----:B--2---:R-:W-:Y:S01]  /*27680*/  ISETP.NE.AND P0, PT, R14, RZ, PT ;  /* 0x000000ff0e00720c */ /* 0x004fe20003f05270 */
[----:B------:R-:W-:-:S12]  /*27690*/  BSSY B0, `(.L_x_5041) ;  /* 0x0000029000007945 */ /* 0x000fd80003800000 */
[----:B------:R-:W-:Y:S05]  /*276a0*/  @P0 BRA `(.L_x_5042) ;  /* 0x00000000009c0947 */ /* 0x000fea0003800000 */
[----:B------:R-:W-:-:S03]  /*276b0*/  UMOV UR4, 0xffffffff ;  /* 0xffffffff00047882 */ /* 0x000fc60000000000 */
[----:B------:R-:W-:Y:S05]  /*276c0*/  BRA.DIV UR4, `(.L_x_5043) ;  /* 0x0000002e04147947 */ /* 0x000fea000b800000 */
[----:B------:R-:W-:-:S13]  /*276d0*/  ELECT P6, URZ, PT ;  /* 0x00000000003f782f */ /* 0x000fda00038c0000 */
.L_x_5149:
        /* <DEDUP_REMOVED lines=8> */
.L_x_5044:
        /* <DEDUP_REMOVED lines=14> */
.L_x_5150:
[----:B------:R-:W1:Y:S02]  /*27840*/  SYNCS.PHASECHK.TRANS64.TRYWAIT P0, [R7+URZ], R2 ;  /* 0x00000002070075a7 */ /* 0x000e64000800017f */
[----:B-1----:R-:W-:Y:S05]  /*27850*/  @!P0 BRA `(.L_x_5046) ;  /* 0x0000002800e48947 */ /* 0x002fea0003800000 */
.L_x_5151:
[----:B------:R-:W-:Y:S05]  /*27860*/  @!P2 BRA `(.L_x_5047) ;  /* 0x000000000004a947 */ /* 0x000fea0003800000 */
[----:B------:R-:W-:Y:S01]  /*27870*/  BPT.TRAP 0x1 ;  /* 0x000000040000795c */ /* 0x000fe20000300000 */
.L_x_5047:
[----:B------:R-:W2:Y:S01]  /*27880*/  LDL.LU R4, [R1+0x2e0] ;  /* 0x0002e00001047983 */ /* 0x000ea20000300800 */
[----:B------:R-:W-:-:S04]  /*27890*/  VIADD R0, R0, 0x30860 ;  /* 0x0003086000007836 */ /* 0x000fc80000000000 */
[----:B--2---:R-:W-:-:S04]  /*278a0*/  IMAD R4, R4, 0x8, R0 ;  /* 0x0000000804047824 */ /* 0x004fc800078e0200 */
[----:B------:R-:W2:Y:S02]  /*278b0*/  SYNCS.PHASECHK.TRANS64.TRYWAIT P0, [R4+URZ], R5 ;  /* 0x00000005040075a7 */ /* 0x000ea4000800017f */
[----:B--2---:R-:W-:Y:S05]  /*278c0*/  @!P0 BRA `(.L_x_5048) ;  /* 0x0000002800dc8947 */ /* 0x004fea0003800000 */
.L_x_5152:
[----:B------:R-:W-:-:S07]  /*278d0*/  IMAD R3, R3, 0x8, R0 ;  /* 0x0000000803037824 */ /* 0x000fce00078e0200 */
.L_x_5049:
[----:B---3--:R3:W4:Y:S02]  /*278e0*/  SYNCS.PHASECHK.TRANS64.TRYWAIT P0, [R3+URZ], R2 ;  /* 0x00000002030075a7 */ /* 0x008724000800017f */
[----:B----4-:R-:W-:Y:S05]  /*278f0*/  @!P0 NANOSLEEP.SYNCS 0x989680 ;  /* 0x009896800000895d */ /* 0x010fea0003900000 */
[----:B------:R-:W4:Y:S02]  /*27900*/  @!P0 SYNCS.PHASECHK.TRANS64 P0, [R3+URZ], R2 ;  /* 0x00000002030085a7 */ /* 0x000f24000800007f */
[----:B----4-:R-:W-:Y:S05]  /*27910*/  @!P0 BRA `(.L_x_5049) ;  /* 0xfffffffc00f08947 */ /* 0x010fea000383ffff */
.L_x_5042:
[----:B------:R-:W-:Y:S05]  /*27920*/  BSYNC B0 ;  /* 0x0000000000007941 */ /* 0x000fea0003800000 */
.L_x_5041:
[----:B------:R-:W-:Y:S05]  /*27930*/  EXIT ;  /* 0x000000000000794d */ /* 0x000fea0003800000 */
.L_x_4698:
[----:B0-----:R0:W1:Y:S02]  /*27940*/  SYNCS.PHASECHK.TRANS64.TRYWAIT P0, [R50+URZ+0x308b0], R9 ;  /* 0x0308b009320075a7 */ /* 0x001064000800017f */
[----:B-1----:R-:W-:Y:S05]  /*27950*/  @!P0 NANOSLEEP.SYNCS 0x989680 ;  /* 0x009896800000895d */ /* 0x002fea0003900000 */
[----:B------:R-:W1:Y:S02]  /*27960*/  @!P0 SYNCS.PHASECHK.TRANS64 P0, [R50+URZ+0x308b0], R9 ;  /* 0x0308b009320085a7 */ /* 0x000e64000800007f */
[----:B-1----:R-:W-:Y:S05]  /*27970*/  @!P0 BRA `(.L_x_4698) ;  /* 0xfffffffc00f08947 */ /* 0x002fea000383ffff */
[----:B------:R-:W-:Y:S05]  /*27980*/  BRA `(.L_x_5050) ;  /* 0xfffffdc400cc7947 */ /* 0x000fea000383ffff */
.L_x_4720:
[----:B------:R-:W-:Y:S02]  /*27990*/  IMAD.MOV.U32 R13, RZ, RZ, R0 ;  /* 0x000000ffff0d7224 */ /* 0x000fe400078e0000 */
[----:B------:R-:W-:Y:S02]  /*279a0*/  IMAD.MOV.U32 R12, RZ, RZ, RZ ;  /* 0x000000ffff0c7224 */ /* 0x000fe400078e00ff */
[----:B------:R-:W-:Y:S02]  /*279b0*/  IMAD.MOV.U32 R11, RZ, RZ, 0x1c1f ;  /* 0x00001c1fff0b7424 */ /* 0x000fe400078e00ff */
[----:B------:R-:W-:-:S07]  /*279c0*/  IMAD.MOV.U32 R15, RZ, RZ, -0x1 ;  /* 0xffffffffff0f7424 */ /* 0x000fce00078e00ff */
[----:B------:R-:W-:Y:S05]  /*279d0*/  WARPSYNC.COLLECTIVE R15, `(.L_x_5051) ;  /* 0x000000000f087348 */ /* 0x000fea0003c00000 */
[----:B------:R0:W1:Y:S02]  /*279e0*/  SHFL.IDX P6, R14, R13, R12, R11 ;  /* 0x0000000c0d0e7389 */ /* 0x00006400000c000b */
[----:B01----:R-:W-:Y:S01]  /*279f0*/  ENDCOLLECTIVE ;  /* 0x000000000000791b */ /* 0x003fe20003800000 */
.L_x_5051:
[----:B------:R-:W-:Y:S02]  /*27a00*/  IMAD.MOV.U32 R13, RZ, RZ, R4 ;  /* 0x000000ffff0d7224 */ /* 0x000fe400078e0004 */
[----:B------:R-:W-:-:S07]  /*27a10*/  IMAD.MOV.U32 R3, RZ, RZ, R14 ;  /* 0x000000ffff037224 */ /* 0x000fce00078e000e */
[----:B------:R-:W-:Y:S05]  /*27a20*/  WARPSYNC.COLLECTIVE R15, `(.L_x_5052) ;  /* 0x000000000f087348 */ /* 0x000fea0003c00000 */
[----:B------:R0:W1:Y:S02]  /*27a30*/  SHFL.IDX P6, R14, R13, R12, R11 ;  /* 0x0000000c0d0e7389 */ /* 0x00006400000c000b */
[----:B01----:R-:W-:Y:S01]  /*27a40*/  ENDCOLLECTIVE ;  /* 0x000000000000791b */ /* 0x003fe20003800000 */
.L_x_5052:
[----:B------:R-:W-:Y:S02]  /*27a50*/  IMAD.MOV.U32 R13, RZ, RZ, R7 ;  /* 0x000000ffff0d7224 */ /* 0x000fe400078e0007 */
[----:B------:R-:W-:-:S07]  /*27a60*/  IMAD.MOV.U32 R2, RZ, RZ, R14 ;  /* 0x000000ffff027224 */ /* 0x000fce00078e000e */
[----:B------:R-:W-:Y:S05]  /*27a70*/  WARPSYNC.COLLECTIVE R15, `(.L_x_5053) ;  /* 0x000000000f087348 */ /* 0x000fea0003c00000 */
[----:B------:R0:W1:Y:S02]  /*27a80*/  SHFL.IDX P6, R14, R13, R12, R11 ;  /* 0x0000000c0d0e7389 */ /* 0x00006400000c000b */
[----:B01----:R-:W-:Y:S01]  /*27a90*/  ENDCOLLECTIVE ;  /* 0x000000000000791b */ /* 0x003fe20003800000 */
.L_x_5053:
[----:B------:R-:W-:Y:S02]  /*27aa0*/  IMAD.MOV.U32 R13, RZ, RZ, R6 ;  /* 0x000000ffff0d7224 */ /* 0x000fe400078e0006 */
[----:B------:R-:W-:-:S07]  /*27ab0*/  IMAD.MOV.U32 R5, RZ, RZ, R14 ;  /* 0x000000ffff057224 */ /* 0x000fce00078e000e */
[----:B------:R-:W-:Y:S05]  /*27ac0*/  WARPSYNC.COLLECTIVE R15, `(.L_x_5054) ;  /* 0x000000000f087348 */ /* 0x000fea0003c00000 */
[----:B------:R0:W1:Y:S02]  /*27ad0*/  SHFL.IDX P6, R14, R13, R12, R11 ;  /* 0x0000000c0d0e7389 */ /* 0x00006400000c000b */
[----:B01----:R-:W-:Y:S01]  /*27ae0*/  ENDCOLLECTIVE ;  /* 0x000000000000791b */ /* 0x003fe20003800000 */
.L_x_5054:
[----:B------:R-:W-:Y:S05]  /*27af0*/  BRA `(.L_x_5055) ;  /* 0xfffffddc009c7947 */ /* 0x000fea000383ffff */
.L_x_4723:
[----:B------:R-:W-:Y:S01]  /*27b00*/  BSSY B1, `(.L_x_5056) ;  /* 0x0000008000017945 */ /* 0x000fe20003800000 */
[----:B------:R-:W-:Y:S02]  /*27b10*/  IMAD.MOV.U32 R13, RZ, RZ, R0 ;  /* 0x000000ffff0d7224 */ /* 0x000fe400078e0000 */
[----:B------:R-:W-:Y:S02]  /*27b20*/  IMAD.MOV.U32 R12, RZ, RZ, 0x1 ;  /* 0x00000001ff0c7424 */ /* 0x000fe400078e00ff */
[----:B------:R-:W-:Y:S02]  /*27b30*/  IMAD.MOV.U32 R11, RZ, RZ, 0x1c1f ;  /* 0x00001c1fff0b7424 */ /* 0x000fe400078e00ff */
[----:B------:R-:W-:-:S07]  /*27b40*/  IMAD.MOV.U32 R15, RZ, RZ, -0x1 ;  /* 0xffffffffff0f7424 */ /* 0x000fce00078e00ff */
[----:B0---4-:R-:W-:Y:S05]  /*27b50*/  WARPSYNC.COLLECTIVE R15, `(.L_x_5057) ;  /* 0x000000000f087348 */ /* 0x011fea0003c00000 */
[----:B----4-:R1:W2:Y:S02]  /*27b60*/  SHFL.IDX P6, R14, R13, R12, R11 ;  /* 0x0000000c0d0e7389 */ /* 0x0102a400000c000b */
[----:B012---:R-:W-:Y:S01]  /*27b70*/  ENDCOLLECTIVE ;  /* 0x000000000000791b */ /* 0x007fe20003800000 */
.L_x_5057:
[----:B------:R-:W-:Y:S05]  /*27b80*/  BSYNC B1 ;  /* 0x0000000000017941 */ /* 0x000fea0003800000 */
.L_x_5056:
        /* <DEDUP_REMOVED lines=8> */
.L_x_5058:
[----:B------:R-:W-:Y:S02]  /*27c10*/  IMAD.MOV.U32 R13, RZ, RZ, R7 ;  /* 0x000000ffff0d7224 */ /* 0x000fe400078e0007 */
[----:B------:R-:W-:-:S07]  /*27c20*/  IMAD.MOV.U32 R4, RZ, RZ, R14 ;  /* 0x000000ffff047224 */ /* 0x000fce00078e000e */
[----:B------:R-:W-:Y:S05]  /*27c30*/  WARPSYNC.COLLECTIVE R15, `(.L_x_5059) ;  /* 0x000000000f087348 */ /* 0x000fea0003c00000 */
[----:B------:R0:W1:Y:S02]  /*27c40*/  SHFL.IDX P6, R14, R13, R12, R11 ;  /* 0x0000000c0d0e7389 */ /* 0x00006400000c000b */
[----:B01----:R-:W-:Y:S01]  /*27c50*/  ENDCOLLECTIVE ;  /* 0x000000000000791b */ /* 0x003fe20003800000 */
.L_x_5059:
[----:B------:R-:W-:Y:S02]  /*27c60*/  IMAD.MOV.U32 R13, RZ, RZ, R6 ;  /* 0x000000ffff0d7224 */ /* 0x000fe400078e0006 */
[----:B------:R-:W-:-:S07]  /*27c70*/  IMAD.MOV.U32 R7, RZ, RZ, R14 ;  /* 0x000000ffff077224 */ /* 0x000fce00078e000e */
[----:B------:R-:W-:Y:S05]  /*27c80*/  WARPSYNC.COLLECTIVE R15, `(.L_x_5060) ;  /* 0x000000000f087348 */ /* 0x000fea0003c00000 */
[----:B------:R0:W1:Y:S02]  /*27c90*/  SHFL.IDX P6, R14, R13, R12, R11 ;  /* 0x0000000c0d0e7389 */ /* 0x00006400000c000b */
[----:B01----:R-:W-:Y:S01]  /*27ca0*/  ENDCOLLECTIVE ;  /* 0x000000000000791b */ /* 0x003fe20003800000 */
.L_x_5060:
[----:B------:R-:W-:Y:S01]  /*27cb0*/  IMAD.MOV.U32 R6, RZ, RZ, R14 ;  /* 0x000000ffff067224 */ /* 0x000fe200078e000e */
[----:B------:R-:W-:Y:S06]  /*27cc0*/  BRA `(.L_x_5061) ;  /* 0xfffffde400607947 */ /* 0x000fec000383ffff */
.L_x_4726:
[----:B0-----:R-:W-:-:S04]  /*27cd0*/  IMAD.U32 R5, RZ, RZ, UR39 ;  /* 0x00000027ff057e24 */ /* 0x001fc8000f8e00ff */
[----:B------:R0:W1:Y:S03]  /*27ce0*/  SYNCS.PHASECHK.TRANS64.TRYWAIT P0, [R5+URZ+0x30800], R4 ;  /* 0x03080004050075a7 */ /* 0x000066000800017f */
[----:B-1----:R-:W-:Y:S05]  /*27cf0*/  @!P0 NANOSLEEP.SYNCS 0x989680 ;  /* 0x009896800000895d */ /* 0x002fea0003900000 */
[----:B------:R-:W1:Y:S02]  /*27d00*/  @!P0 SYNCS.PHASECHK.TRANS64 P0, [R5+URZ+0x30800], R4 ;  /* 0x03080004050085a7 */ /* 0x000e64000800007f */
[----:B-1----:R-:W-:Y:S05]  /*27d10*/  @!P0 BRA `(.L_x_4726) ;  /* 0xfffffffc00ec8947 */ /* 0x002fea000383ffff */
[----:B------:R-:W-:Y:S05]  /*27d20*/  BRA `(.L_x_5062) ;  /* 0xfffffdec00987947 */ /* 0x000fea000383ffff */
.L_x_4750:
[----:B------:R-:W-:Y:S02]  /*27d30*/  IMAD.MOV.U32 R13, RZ, RZ, R4 ;  /* 0x000000ffff0d7224 */ /* 0x000fe400078e0004 */
[----:B------:R-:W-:Y:S02]  /*27d40*/  IMAD.MOV.U32 R12, RZ, RZ, RZ ;  /* 0x000000ffff0c7224 */ /* 0x000fe400078e00ff */
[----:B------:R-:W-:Y:S02]  /*27d50*/  IMAD.MOV.U32 R11, RZ, RZ, 0x1c1f ;  /* 0x00001c1fff0b7424 */ /* 0x000fe400078e00ff */
[----:B------:R-:W-:-:S07]  /*27d60*/  IMAD.MOV.U32 R15, RZ, RZ, -0x1 ;  /* 0xffffffffff0f7424 */ /* 0x000fce00078e00ff */
[----:B------:R-:W-:Y:S05]  /*27d70*/  WARPSYNC.COLLECTIVE R15, `(.L_x_5063) ;  /* 0x000000000f087348 */ /* 0x000fea0003c00000 */
[----:B------:R0:W1:Y:S02]  /*27d80*/  SHFL.IDX P6, R14, R13, R12, R11 ;  /* 0x0000000c0d0e7389 */ /* 0x00006400000c000b */
[----:B01----:R-:W-:Y:S01]  /*27d90*/  ENDCOLLECTIVE ;  /* 0x000000000000791b */ /* 0x003fe20003800000 */
.L_x_5063:
[----:B------:R-:W-:Y:S02]  /*27da0*/  IMAD.MOV.U32 R13, RZ, RZ, R0 ;  /* 0x000000ffff0d7224 */ /* 0x000fe400078e0000 */
[----:B------:R-:W-:-:S07]  /*27db0*/  IMAD.MOV.U32 R3, RZ, RZ, R14 ;  /* 0x000000ffff037224 */ /* 0x000fce00078e000e */
[----:B------:R-:W-:Y:S05]  /*27dc0*/  WARPSYNC.COLLECTIVE R15, `(.L_x_5064) ;  /* 0x000000000f087348 */ /* 0x000fea0003c00000 */
[----:B------:R0:W1:Y:S02]  /*27dd0*/  SHFL.IDX P6, R14, R13, R12, R11 ;  /* 0x0000000c0d0e7389 */ /* 0x00006400000c000b */
[----:B01----:R-:W-:Y:S01]  /*27de0*/  ENDCOLLECTIVE ;  /* 0x000000000000791b */ /* 0x003fe20003800000 */
.L_x_5064:
[----:B------:R-:W-:Y:S02]  /*27df0*/  IMAD.MOV.U32 R13, RZ, RZ, R9 ;  /* 0x000000ffff0d7224 */ /* 0x000fe400078e0009 */
[----:B------:R-:W-:-:S07]  /*27e00*/  IMAD.MOV.U32 R2, RZ, RZ, R14 ;  /* 0x000000ffff027224 */ /* 0x000fce00078e000e */
[----:B------:R-:W-:Y:S05]  /*27e10*/  WARPSYNC.COLLECTIVE R15, `(.L_x_5065) ;  /* 0x000000000f087348 */ /* 0x000fea0003c00000 */
[----:B------:R0:W1:Y:S02]  /*27e20*/  SHFL.IDX P6, R14, R13, R12, R11 ;  /* 0x0000000c0d0e7389 */ /* 0x00006400000c000b */
[----:B01----:R-:W-:Y:S01]  /*27e30*/  ENDCOLLECTIVE ;  /* 0x000000000000791b */ /* 0x003fe20003800000 */
.L_x_5065:
[----:B------:R-:W-:Y:S02]  /*27e40*/  IMAD.MOV.U32 R13, RZ, RZ, R8 ;  /* 0x000000ffff0d7224 */ /* 0x000fe400078e0008 */
[----:B------:R-:W-:-:S07]  /*27e50*/  IMAD.MOV.U32 R5, RZ, RZ, R14 ;  /* 0x000000ffff057224 */ /* 0x000fce00078e000e */
[----:B------:R-:W-:Y:S05]  /*27e60*/  WARPSYNC.COLLECTIVE R15, `(.L_x_5066) ;  /* 0x000000000f087348 */ /* 0x000fea0003c00000 */
[----:B------:R0:W1:Y:S02]  /*27e70*/  SHFL.IDX P6, R14, R13, R12, R11 ;  /* 0x0000000c0d0e7389 */ /* 0x00006400000c000b */
[----:B01----:R-:W-:Y:S01]  /*27e80*/  ENDCOLLECTIVE ;  /* 0x000000000000791b */ /* 0x003fe20003800000 */
.L_x_5066:
[----:B------:R-:W-:Y:S02]  /*27e90*/  IMAD.MOV.U32 R12, RZ, RZ, R2 ;  /* 0x000000ffff0c7224 */ /* 0x000fe400078e0002 */
[----:B------:R-:W-:Y:S01]  /*27ea0*/  IMAD.MOV.U32 R13, RZ, RZ, R3 ;  /* 0x000000ffff0d7224 */ /* 0x000fe200078e0003 */
[----:B------:R-:W-:Y:S06]  /*27eb0*/  BRA `(.L_x_5067) ;  /* 0xfffffe1400607947 */ /* 0x000fec000383ffff */
.L_x_4753:
[----:B------:R-:W-:Y:S01]  /*27ec0*/  BSSY B1, `(.L_x_5068) ;  /* 0x0000008000017945 */ /* 0x000fe20003800000 */
[----:B------:R-:W-:Y:S02]  /*27ed0*/  IMAD.MOV.U32 R13, RZ, RZ, R4 ;  /* 0x000000ffff0d7224 */ /* 0x000fe400078e0004 */
[----:B------:R-:W-:Y:S02]  /*27ee0*/  IMAD.MOV.U32 R12, RZ, RZ, 0x1 ;  /* 0x00000001ff0c7424 */ /* 0x000fe400078e00ff */
[----:B------:R-:W-:Y:S02]  /*27ef0*/  IMAD.MOV.U32 R11, RZ, RZ, 0x1c1f ;  /* 0x00001c1fff0b7424 */ /* 0x000fe400078e00ff */
[----:B------:R-:W-:-:S07]  /*27f00*/  IMAD.MOV.U32 R15, RZ, RZ, -0x1 ;  /* 0xffffffffff0f7424 */ /* 0x000fce00078e00ff */
[----:B------:R-:W-:Y:S05]  /*27f10*/  WARPSYNC.COLLECTIVE R15, `(.L_x_5069) ;  /* 0x000000000f087348 */ /* 0x000fea0003c00000 */
[----:B------:R0:W1:Y:S02]  /*27f20*/  SHFL.IDX P6, R14, R13, R12, R11 ;  /* 0x0000000c0d0e7389 */ /* 0x00006400000c000b */
[----:B01----:R-:W-:Y:S01]  /*27f30*/  ENDCOLLECTIVE ;  /* 0x000000000000791b */ /* 0x003fe20003800000 */
.L_x_5069:
[----:B------:R-:W-:Y:S05]  /*27f40*/  BSYNC B1 ;  /* 0x0000000000017941 */ /* 0x000fea0003800000 */
.L_x_5068:
        /* <DEDUP_REMOVED lines=8> */
.L_x_5070:
[----:B------:R-:W-:Y:S02]  /*27fd0*/  IMAD.MOV.U32 R63, RZ, RZ, R3 ;  /* 0x000000ffff3f7224 */ /* 0x000fe400078e0003 */
[----:B------:R-:W-:Y:S02]  /*27fe0*/  IMAD.MOV.U32 R13, RZ, RZ, R9 ;  /* 0x000000ffff0d7224 */ /* 0x000fe400078e0009 */
[----:B------:R-:W-:-:S07]  /*27ff0*/  IMAD.MOV.U32 R2, RZ, RZ, R14 ;  /* 0x000000ffff027224 */ /* 0x000fce00078e000e */
[----:B------:R-:W-:Y:S05]  /*28000*/  WARPSYNC.COLLECTIVE R15, `(.L_x_5071) ;  /* 0x000000000f087348 */ /* 0x000fea0003c00000 */
[----:B------:R0:W1:Y:S02]  /*28010*/  SHFL.IDX P6, R14, R13, R12, R11 ;  /* 0x0000000c0d0e7389 */ /* 0x00006400000c000b */
[----:B01----:R-:W-:Y:S01]  /*28020*/  ENDCOLLECTIVE ;  /* 0x000000000000791b */ /* 0x003fe20003800000 */
.L_x_5071:
[----:B------:R-:W-:Y:S02]  /*28030*/  IMAD.MOV.U32 R62, RZ, RZ, R2 ;  /* 0x000000ffff3e7224 */ /* 0x000fe400078e0002 */
[----:B------:R-:W-:Y:S02]  /*28040*/  IMAD.MOV.U32 R13, RZ, RZ, R8 ;  /* 0x000000ffff0d7224 */ /* 0x000fe400078e0008 */
[----:B------:R-:W-:-:S07]  /*28050*/  IMAD.MOV.U32 R5, RZ, RZ, R14 ;  /* 0x000000ffff057224 */ /* 0x000fce00078e000e */
[----:B------:R-:W-:Y:S05]  /*28060*/  WARPSYNC.COLLECTIVE R15, `(.L_x_5072) ;  /* 0x000000000f087348 */ /* 0x000fea0003c00000 */
[----:B------:R0:W1:Y:S02]  /*28070*/  SHFL.IDX P6, R14, R13, R12, R11 ;  /* 0x0000000c0d0e7389 */ /* 0x00006400000c000b */
[----:B01----:R-:W-:Y:S01]  /*28080*/  ENDCOLLECTIVE ;  /* 0x000000000000791b */ /* 0x003fe20003800000 */
.L_x_5072:
[----:B------:R-:W-:Y:S05]  /*28090*/  BRA `(.L_x_5073) ;  /* 0xfffffe18009c7947 */ /* 0x000fea000383ffff */
.L_x_4756:
[----:B0-----:R-:W-:-:S04]  /*280a0*/  IMAD.U32 R61, RZ, RZ, UR39 ;  /* 0x00000027ff3d7e24 */ /* 0x001fc8000f8e00ff */
[----:B------:R0:W1:Y:S03]  /*280b0*/  SYNCS.PHASECHK.TRANS64.TRYWAIT P0, [R61+URZ+0x30800], R60 ;  /* 0x0308003c3d0075a7 */ /* 0x000066000800017f */
[----:B-1----:R-:W-:Y:S05]  /*280c0*/  @!P0 NANOSLEEP.SYNCS 0x989680 ;  /* 0x009896800000895d */ /* 0x002fea0003900000 */
[----:B------:R-:W1:Y:S02]  /*280d0*/  @!P0 SYNCS.PHASECHK.TRANS64 P0, [R61+URZ+0x30800], R60 ;  /* 0x0308003c3d0085a7 */ /* 0x000e64000800007f */
[----:B-1----:R-:W-:Y:S05]  /*280e0*/  @!P0 BRA `(.L_x_4756) ;  /* 0xfffffffc00ec8947 */ /* 0x002fea000383ffff */
[----:B------:R-:W-:Y:S05]  /*280f0*/  BRA `(.L_x_5074) ;  /* 0xfffffe2000287947 */ /* 0x000fea000383ffff */
.L_x_4770:
[----:B-1----:R1:W2:Y:S02]  /*28100*/  SYNCS.PHASECHK.TRANS64.TRYWAIT P2, [R11+URZ+0x30830], R0 ;  /* 0x030830000b0075a7 */ /* 0x0022a4000804017f */
[----:B--2---:R-:W-:Y:S05]  /*28110*/  @!P2 NANOSLEEP.SYNCS 0x989680 ;  /* 0x009896800000a95d */ /* 0x004fea0003900000 */
[----:B------:R-:W2:Y:S02]  /*28120*/  @!P2 SYNCS.PHASECHK.TRANS64 P2, [R11+URZ+0x30830], R0 ;  /* 0x030830000b00a5a7 */ /* 0x000ea4000804007f */
[----:B--2---:R-:W-:Y:S05]  /*28130*/  @!P2 BRA `(.L_x_4770) ;  /* 0xfffffffc00f0a947 */ /* 0x004fea000383ffff */
[----:B------:R-:W-:Y:S05]  /*28140*/  BRA `(.L_x_4769) ;  /* 0xfffffe4c00707947 */ /* 0x000fea000383ffff */
.L_x_4786:
[----:B-1----:R-:W-:-:S04]  /*28150*/  IMAD.U32 R10, RZ, RZ, UR7 ;  /* 0x00000007ff0a7e24 */ /* 0x002fc8000f8e00ff */
[----:B------:R1:W2:Y:S03]  /*28160*/  SYNCS.PHASECHK.TRANS64.TRYWAIT P2, [R10+URZ+0x30830], R9 ;  /* 0x030830090a0075a7 */ /* 0x0002a6000804017f */
[----:B--2---:R-:W-:Y:S05]  /*28170*/  @!P2 NANOSLEEP.SYNCS 0x989680 ;  /* 0x009896800000a95d */ /* 0x004fea0003900000 */
[----:B------:R-:W2:Y:S02]  /*28180*/  @!P2 SYNCS.PHASECHK.TRANS64 P2, [R10+URZ+0x30830], R9 ;  /* 0x030830090a00a5a7 */ /* 0x000ea4000804007f */
[----:B--2---:R-:W-:Y:S05]  /*28190*/  @!P2 BRA `(.L_x_4786) ;  /* 0xfffffffc00eca947 */ /* 0x004fea000383ffff */
[----:B------:R-:W-:Y:S05]  /*281a0*/  BRA `(.L_x_4785) ;  /* 0xfffffe8000107947 */ /* 0x000fea000383ffff */
.L_x_4790:
[----:B01----:R-:W-:-:S04]  /*281b0*/  IMAD.U32 R9, RZ, RZ, UR6 ;  /* 0x00000006ff097e24 */ /* 0x003fc8000f8e00ff */
[----:B------:R0:W1:Y:S03]  /*281c0*/  SYNCS.PHASECHK.TRANS64.TRYWAIT P2, [R9+URZ+0x30850], R8 ;  /* 0x03085008090075a7 */ /* 0x000066000804017f */
[----:B-1----:R-:W-:Y:S05]  /*281d0*/  @!P2 NANOSLEEP.SYNCS 0x989680 ;  /* 0x009896800000a95d */ /* 0x002fea0003900000 */
[----:B------:R-:W1:Y:S02]  /*281e0*/  @!P2 SYNCS.PHASECHK.TRANS64 P2, [R9+URZ+0x30850], R8 ;  /* 0x030850080900a5a7 */ /* 0x000e64000804007f */
[----:B-1----:R-:W-:Y:S05]  /*281f0*/  @!P2 BRA `(.L_x_4790) ;  /* 0xfffffffc00eca947 */ /* 0x002fea000383ffff */
[----:B------:R-:W-:Y:S05]  /*28200*/  BRA `(.L_x_4789) ;  /* 0xfffffe8800a87947 */ /* 0x000fea000383ffff */
.L_x_4807:
[----:B-1----:R-:W-:-:S04]  /*28210*/  IMAD.U32 R13, RZ, RZ, UR6 ;  /* 0x00000006ff0d7e24 */ /* 0x002fc8000f8e00ff */
[----:B------:R1:W2:Y:S03]  /*28220*/  SYNCS.PHASECHK.TRANS64.TRYWAIT P2, [R13+URZ+0x30830], R0 ;  /* 0x030830000d0075a7 */ /* 0x0002a6000804017f */
[----:B--2---:R-:W-:Y:S05]  /*28230*/  @!P2 NANOSLEEP.SYNCS 0x989680 ;  /* 0x009896800000a95d */ /* 0x004fea0003900000 */
[----:B------:R-:W2:Y:S02]  /*28240*/  @!P2 SYNCS.PHASECHK.TRANS64 P2, [R13+URZ+0x30830], R0 ;  /* 0x030830000d00a5a7 */ /* 0x000ea4000804007f */
[----:B--2---:R-:W-:Y:S05]  /*28250*/  @!P2 BRA `(.L_x_4807) ;  /* 0xfffffffc00eca947 */ /* 0x004fea000383ffff */
[----:B------:R-:W-:Y:S05]  /*28260*/  BRA `(.L_x_4806) ;  /* 0xfffffeb8004c7947 */ /* 0x000fea000383ffff */
.L_x_4811:
[----:B-1----:R-:W-:-:S04]  /*28270*/  IMAD.U32 R2, RZ, RZ, UR10 ;  /* 0x0000000aff027e24 */ /* 0x002fc8000f8e00ff */
[----:B------:R1:W2:Y:S03]  /*28280*/  SYNCS.PHASECHK.TRANS64.TRYWAIT P2, [R2+URZ+0x30850], R0 ;  /* 0x03085000020075a7 */ /* 0x0002a6000804017f */
[----:B--2---:R-:W-:Y:S05]  /*28290*/  @!P2 NANOSLEEP.SYNCS 0x989680 ;  /* 0x009896800000a95d */ /* 0x004fea0003900000 */
[----:B------:R-:W2:Y:S02]  /*282a0*/  @!P2 SYNCS.PHASECHK.TRANS64 P2, [R2+URZ+0x30850], R0 ;  /* 0x030850000200a5a7 */ /* 0x000ea4000804007f */
[----:B--2---:R-:W-:Y:S05]  /*282b0*/  @!P2 BRA `(.L_x_4811) ;  /* 0xfffffffc00eca947 */ /* 0x004fea000383ffff */
[----:B------:R-:W-:Y:S05]  /*282c0*/  BRA `(.L_x_4810) ;  /* 0xfffffec000e47947 */ /* 0x000fea000383ffff */
.L_x_4817:
[----:B-1----:R-:W-:-:S04]  /*282d0*/  IMAD.U32 R13, RZ, RZ, UR6 ;  /* 0x00000006ff0d7e24 */ /* 0x002fc8000f8e00ff */
[----:B------:R1:W2:Y:S03]  /*282e0*/  SYNCS.PHASECHK.TRANS64.TRYWAIT P2, [R13+URZ+0x30830], R0 ;  /* 0x030830000d0075a7 */ /* 0x0002a6000804017f */
[----:B--2---:R-:W-:Y:S05]  /*282f0*/  @!P2 NANOSLEEP.SYNCS 0x989680 ;  /* 0x009896800000a95d */ /* 0x004fea0003900000 */
[----:B------:R-:W2:Y:S02]  /*28300*/  @!P2 SYNCS.PHASECHK.TRANS64 P2, [R13+URZ+0x30830], R0 ;  /* 0x030830000d00a5a7 */ /* 0x000ea4000804007f */
[----:B--2---:R-:W-:Y:S05]  /*28310*/  @!P2 BRA `(.L_x_4817) ;  /* 0xfffffffc00eca947 */ /* 0x004fea000383ffff */
[----:B------:R-:W-:Y:S05]  /*28320*/  BRA `(.L_x_4816) ;  /* 0xfffffedc00347947 */ /* 0x000fea000383ffff */
.L_x_4821:
[----:B-1----:R-:W-:-:S04]  /*28330*/  IMAD.U32 R2, RZ, RZ, UR10 ;  /* 0x0000000aff027e24 */ /* 0x002fc8000f8e00ff */
[----:B------:R1:W2:Y:S03]  /*28340*/  SYNCS.PHASECHK.TRANS64.TRYWAIT P2, [R2+URZ+0x30850], R0 ;  /* 0x03085000020075a7 */ /* 0x0002a6000804017f */
[----:B--2---:R-:W-:Y:S05]  /*28350*/  @!P2 NANOSLEEP.SYNCS 0x989680 ;  /* 0x009896800000a95d */ /* 0x004fea0003900000 */
[----:B------:R-:W2:Y:S02]  /*28360*/  @!P2 SYNCS.PHASECHK.TRANS64 P2, [R2+URZ+0x30850], R0 ;  /* 0x030850000200a5a7 */ /* 0x000ea4000804007f */
[----:B--2---:R-:W-:Y:S05]  /*28370*/  @!P2 BRA `(.L_x_4821) ;  /* 0xfffffffc00eca947 */ /* 0x004fea000383ffff */
[----:B------:R-:W-:Y:S05]  /*28380*/  BRA `(.L_x_4820) ;  /* 0xfffffee400cc7947 */ /* 0x000fea000383ffff */
.L_x_4834:
[----:B-1----:R-:W-:-:S04]  /*28390*/  IMAD.U32 R5, RZ, RZ, UR5 ;  /* 0x00000005ff057e24 */ /* 0x002fc8000f8e00ff */
[----:B------:R1:W2:Y:S03]  /*283a0*/  SYNCS.PHASECHK.TRANS64.TRYWAIT P0, [R5+URZ+0x30850], R4 ;  /* 0x03085004050075a7 */ /* 0x0002a6000800017f */
[----:B--2---:R-:W-:Y:S05]  /*283b0*/  @!P0 NANOSLEEP.SYNCS 0x989680 ;  /* 0x009896800000895d */ /* 0x004fea0003900000 */
[----:B------:R-:W2:Y:S02]  /*283c0*/  @!P0 SYNCS.PHASECHK.TRANS64 P0, [R5+URZ+0x30850], R4 ;  /* 0x03085004050085a7 */ /* 0x000ea4000800007f */
[----:B--2---:R-:W-:Y:S05]  /*283d0*/  @!P0 BRA `(.L_x_4834) ;  /* 0xfffffffc00ec8947 */ /* 0x004fea000383ffff */
[----:B------:R-:W-:Y:S05]  /*283e0*/  BRA `(.L_x_4833) ;  /* 0xffffff1800047947 */ /* 0x000fea000383ffff */
.L_x_4883:
        /* <DEDUP_REMOVED lines=11> */
.L_x_5076:
[----:B------:R-:W-:Y:S05]  /*284a0*/  BSYNC B1 ;  /* 0x0000000000017941 */ /* 0x000fea0003800000 */
.L_x_5075:
[----:B------:R-:W-:Y:S05]  /*284b0*/  BRA `(.L_x_5077) ;  /* 0xffffff7c008c7947 */ /* 0x000fea000383ffff */
.L_x_4885:
[----:B------:R-:W-:Y:S01]  /*284c0*/  BSSY B1, `(.L_x_5078) ;  /* 0x0000006000017945 */ /* 0x000fe20003800000 */
[----:B0-----:R-:W-:-:S07]  /*284d0*/  IMAD.MOV.U32 R15, RZ, RZ, -0x1 ;  /* 0xffffffffff0f7424 */ /* 0x001fce00078e00ff */
[----:B-1----:R-:W-:Y:S05]  /*284e0*/  WARPSYNC.COLLECTIVE R15, `(.L_x_5079) ;  /* 0x000000000f0c7348 */ /* 0x002fea0003c00000 */
[----:B------:R-:W-:Y:S02]  /*284f0*/  ELECT P6, UR62, PT ;  /* 0x00000000003e782f */ /* 0x000fe400038c0000 */
[----:B------:R-:W-:Y:S01]  /*28500*/  MOV R14, UR62 ;  /* 0x0000003e000e7c02 */ /* 0x000fe20008000f00 */
[----:B-1----:R-:W-:Y:S10]  /*28510*/  ENDCOLLECTIVE ;  /* 0x000000000000791b */ /* 0x002ff40003800000 */
.L_x_5079:
[----:B------:R-:W-:Y:S05]  /*28520*/  BSYNC B1 ;  /* 0x0000000000017941 */ /* 0x000fea0003800000 */
.L_x_5078:
[----:B------:R-:W-:Y:S01]  /*28530*/  PLOP3.LUT P2, PT, P6, PT, PT, 0x80, 0x0 ;  /* 0x000000000000781c */ /* 0x000fe2000374f070 */
[----:B------:R-:W-:-:S12]  /*28540*/  BRA `(.L_x_4884) ;  /* 0xffffff7c00807947 */ /* 0x000fd8000383ffff */
.L_x_4887:
[----:B-1----:R1:W2:Y:S02]  /*28550*/  SYNCS.PHASECHK.TRANS64.TRYWAIT P0, [R19+URZ+0x30820], R4 ;  /* 0x03082004130075a7 */ /* 0x0022a4000800017f */
[----:B--2---:R-:W-:Y:S05]  /*28560*/  @!P0 NANOSLEEP.SYNCS 0x989680 ;  /* 0x009896800000895d */ /* 0x004fea0003900000 */
[----:B------:R-:W2:Y:S02]  /*28570*/  @!P0 SYNCS.PHASECHK.TRANS64 P0, [R19+URZ+0x30820], R4 ;  /* 0x03082004130085a7 */ /* 0x000ea4000800007f */
[----:B--2---:R-:W-:Y:S05]  /*28580*/  @!P0 BRA `(.L_x_4887) ;  /* 0xfffffffc00f08947 */ /* 0x004fea000383ffff */
[----:B------:R-:W-:Y:S05]  /*28590*/  BRA `(.L_x_5080) ;  /* 0xffffff7c00907947 */ /* 0x000fea000383ffff */
.L_x_4891:
[----:B--2---:R2:W3:Y:S02]  /*285a0*/  SYNCS.PHASECHK.TRANS64.TRYWAIT P0, [R6+URZ+0x308a0], R10 ;  /* 0x0308a00a060075a7 */ /* 0x0044e4000800017f */
[----:B---3--:R-:W-:Y:S05]  /*285b0*/  @!P0 NANOSLEEP.SYNCS 0x989680 ;  /* 0x009896800000895d */ /* 0x008fea0003900000 */
[----:B------:R-:W3:Y:S02]  /*285c0*/  @!P0 SYNCS.PHASECHK.TRANS64 P0, [R6+URZ+0x308a0], R10 ;  /* 0x0308a00a060085a7 */ /* 0x000ee4000800007f */
[----:B---3--:R-:W-:Y:S05]  /*285d0*/  @!P0 BRA `(.L_x_4891) ;  /* 0xfffffffc00f08947 */ /* 0x008fea000383ffff */
[----:B------:R-:W-:Y:S05]  /*285e0*/  BRA `(.L_x_5081) ;  /* 0xffffff7c00b07947 */ /* 0x000fea000383ffff */
.L_x_4898:
[----:B-1----:R1:W3:Y:S02]  /*285f0*/  SYNCS.PHASECHK.TRANS64.TRYWAIT P0, [R6+URZ+0x308c0], R10 ;  /* 0x0308c00a060075a7 */ /* 0x0022e4000800017f */
[----:B---3--:R-:W-:Y:S05]  /*28600*/  @!P0 NANOSLEEP.SYNCS 0x989680 ;  /* 0x009896800000895d */ /* 0x008fea0003900000 */
[----:B------:R-:W3:Y:S02]  /*28610*/  @!P0 SYNCS.PHASECHK.TRANS64 P0, [R6+URZ+0x308c0], R10 ;  /* 0x0308c00a060085a7 */ /* 0x000ee4000800007f */
[----:B---3--:R-:W-:Y:S05]  /*28620*/  @!P0 BRA `(.L_x_4898) ;  /* 0xfffffffc00f08947 */ /* 0x008fea000383ffff */
[----:B------:R-:W-:Y:S05]  /*28630*/  BRA `(.L_x_5082) ;  /* 0xffffff8000a87947 */ /* 0x000fea000383ffff */
.L_x_4907:
[----:B-1----:R1:W2:Y:S02]  /*28640*/  SYNCS.PHASECHK.TRANS64.TRYWAIT P0, [R8+URZ+0x308a0], R7 ;  /* 0x0308a007080075a7 */ /* 0x0022a4000800017f */
[----:B--2---:R-:W-:Y:S05]  /*28650*/  @!P0 NANOSLEEP.SYNCS 0x989680 ;  /* 0x009896800000895d */ /* 0x004fea0003900000 */
[----:B------:R-:W2:Y:S02]  /*28660*/  @!P0 SYNCS.PHASECHK.TRANS64 P0, [R8+URZ+0x308a0], R7 ;  /* 0x0308a007080085a7 */ /* 0x000ea4000800007f */
[----:B--2---:R-:W-:Y:S05]  /*28670*/  @!P0 BRA `(.L_x_4907) ;  /* 0xfffffffc00f08947 */ /* 0x004fea000383ffff */
[----:B------:R-:W-:Y:S05]  /*28680*/  BRA `(.L_x_5083) ;  /* 0xffffff8400ec7947 */ /* 0x000fea000383ffff */
.L_x_4914:
[----:B--2---:R2:W3:Y:S02]  /*28690*/  SYNCS.PHASECHK.TRANS64.TRYWAIT P0, [R8+URZ+0x308c0], R7 ;  /* 0x0308c007080075a7 */ /* 0x0044e4000800017f */
[----:B---3--:R-:W-:Y:S05]  /*286a0*/  @!P0 NANOSLEEP.SYNCS 0x989680 ;  /* 0x009896800000895d */ /* 0x008fea0003900000 */
[----:B------:R-:W3:Y:S02]  /*286b0*/  @!P0 SYNCS.PHASECHK.TRANS64 P0, [R8+URZ+0x308c0], R7 ;  /* 0x0308c007080085a7 */ /* 0x000ee4000800007f */
[----:B---3--:R-:W-:Y:S05]  /*286c0*/  @!P0 BRA `(.L_x_4914) ;  /* 0xfffffffc00f08947 */ /* 0x008fea000383ffff */
[----:B------:R-:W-:Y:S05]  /*286d0*/  BRA `(.L_x_5084) ;  /* 0xffffff8800e07947 */ /* 0x000fea000383ffff */
.L_x_4939:
        /* <DEDUP_REMOVED lines=11> */
.L_x_5086:
[----:B------:R-:W-:Y:S05]  /*28790*/  BSYNC B0 ;  /* 0x0000000000007941 */ /* 0x000fea0003800000 */
.L_x_5085:
[----:B------:R-:W-:Y:S05]  /*287a0*/  BRA `(.L_x_5087) ;  /* 0xffffff9c00307947 */ /* 0x000fea000383ffff */
.L_x_4941:
[----:B------:R-:W-:Y:S01]  /*287b0*/  BSSY B0, `(.L_x_5088) ;  /* 0x0000006000007945 */ /* 0x000fe20003800000 */
[----:B0-----:R-:W-:-:S07]  /*287c0*/  IMAD.MOV.U32 R15, RZ, RZ, -0x1 ;  /* 0xffffffffff0f7424 */ /* 0x001fce00078e00ff */
[----:B-12---:R-:W-:Y:S05]  /*287d0*/  WARPSYNC.COLLECTIVE R15, `(.L_x_5089) ;  /* 0x000000000f0c7348 */ /* 0x006fea0003c00000 */
[----:B------:R-:W-:Y:S02]  /*287e0*/  ELECT P6, UR62, PT ;  /* 0x00000000003e782f */ /* 0x000fe400038c0000 */
[----:B------:R-:W-:Y:S01]  /*287f0*/  MOV R14, UR62 ;  /* 0x0000003e000e7c02 */ /* 0x000fe20008000f00 */
[----:B-12---:R-:W-:Y:S10]  /*28800*/  ENDCOLLECTIVE ;  /* 0x000000000000791b */ /* 0x006ff40003800000 */
.L_x_5089:
[----:B------:R-:W-:Y:S05]  /*28810*/  BSYNC B0 ;  /* 0x0000000000007941 */ /* 0x000fea0003800000 */
.L_x_5088:
[----:B------:R-:W-:Y:S05]  /*28820*/  BRA `(.L_x_5090) ;  /* 0xffffff9c00347947 */ /* 0x000fea000383ffff */
.L_x_4943:
[----:B---3--:R3:W4:Y:S02]  /*28830*/  SYNCS.PHASECHK.TRANS64.TRYWAIT P0, [R0+URZ+0x30840], R2 ;  /* 0x03084002000075a7 */ /* 0x008724000800017f */
[----:B----4-:R-:W-:Y:S05]  /*28840*/  @!P0 NANOSLEEP.SYNCS 0x989680 ;  /* 0x009896800000895d */ /* 0x010fea0003900000 */
[----:B------:R-:W4:Y:S02]  /*28850*/  @!P0 SYNCS.PHASECHK.TRANS64 P0, [R0+URZ+0x30840], R2 ;  /* 0x03084002000085a7 */ /* 0x000f24000800007f */
[----:B----4-:R-:W-:Y:S05]  /*28860*/  @!P0 BRA `(.L_x_4943) ;  /* 0xfffffffc00f08947 */ /* 0x010fea000383ffff */
[----:B------:R-:W-:Y:S05]  /*28870*/  BRA `(.L_x_5091) ;  /* 0xffffff9c009c7947 */ /* 0x000fea000383ffff */
.L_x_4947:
[----:B------:R1:W5:Y:S01]  /*28880*/  LDL.LU R9, [R1+0x314] ;  /* 0x0003140001097983 */ /* 0x0003620000300800 */
[----:B------:R-:W-:Y:S02]  /*28890*/  IMAD.MOV.U32 R5, RZ, RZ, R11 ;  /* 0x000000ffff057224 */ /* 0x000fe400078e000b */
[----:B------:R-:W-:Y:S02]  /*288a0*/  IMAD.MOV.U32 R13, RZ, RZ, R3 ;  /* 0x000000ffff0d7224 */ /* 0x000fe400078e0003 */
[----:B------:R-:W-:Y:S02]  /*288b0*/  IMAD.MOV.U32 R12, RZ, RZ, RZ ;  /* 0x000000ffff0c7224 */ /* 0x000fe400078e00ff */
[----:B------:R-:W-:Y:S02]  /*288c0*/  IMAD.MOV.U32 R11, RZ, RZ, 0x181f ;  /* 0x0000181fff0b7424 */ /* 0x000fe400078e00ff */
[----:B01----:R-:W-:-:S07]  /*288d0*/  IMAD.MOV.U32 R15, RZ, RZ, -0x1 ;  /* 0xffffffffff0f7424 */ /* 0x003fce00078e00ff */
[----:B-----5:R-:W-:Y:S05]  /*288e0*/  WARPSYNC.COLLECTIVE R15, `(.L_x_5092) ;  /* 0x000000000f087348 */ /* 0x020fea0003c00000 */
[----:B------:R0:W1:Y:S02]  /*288f0*/  SHFL.IDX P6, R14, R13, R12, R11 ;  /* 0x0000000c0d0e7389 */ /* 0x00006400000c000b */
[----:B01---5:R-:W-:Y:S01]  /*28900*/  ENDCOLLECTIVE ;  /* 0x000000000000791b */ /* 0x023fe20003800000 */
.L_x_5092:
[----:B------:R-:W-:Y:S02]  /*28910*/  IMAD.MOV.U32 R13, RZ, RZ, R4 ;  /* 0x000000ffff0d7224 */ /* 0x000fe400078e0004 */
[----:B------:R-:W-:-:S07]  /*28920*/  IMAD.MOV.U32 R6, RZ, RZ, R14 ;  /* 0x000000ffff067224 */ /* 0x000fce00078e000e */
[----:B------:R-:W-:Y:S05]  /*28930*/  WARPSYNC.COLLECTIVE R15, `(.L_x_5093) ;  /* 0x000000000f087348 */ /* 0x000fea0003c00000 */
[----:B------:R0:W1:Y:S02]  /*28940*/  SHFL.IDX P6, R14, R13, R12, R11 ;  /* 0x0000000c0d0e7389 */ /* 0x00006400000c000b */
[----:B01----:R-:W-:Y:S01]  /*28950*/  ENDCOLLECTIVE ;  /* 0x000000000000791b */ /* 0x003fe20003800000 */
.L_x_5093:
        /* <DEDUP_REMOVED lines=19> */
[----:B------:R0:W-:Y:S01]  /*28a90*/  @!P2 LDGSTS.E.BYPASS.LTC128B.128 [R9+0x1a400], desc[UR4][R6.64+0x100], !P1 ;  /* 0x1a4001000609afae */ /* 0x0001e2000c901d44 */
[----:B------:R-:W-:-:S13]  /*28aa0*/  ISETP.GE.AND P2, PT, R5, R2, PT ;  /* 0x000000020500720c */ /* 0x000fda0003f46270 */
[----:B0-----:R-:W-:Y:S05]  /*28ab0*/  WARPSYNC.COLLECTIVE R15, `(.L_x_5094) ;  /* 0x000000000f087348 */ /* 0x001fea0003c00000 */
[----:B------:R1:W2:Y:S02]  /*28ac0*/  SHFL.IDX P6, R14, R13, R12, R11 ;  /* 0x0000000c0d0e7389 */ /* 0x0002a400000c000b */
[----:B012---:R-:W-:Y:S01]  /*28ad0*/  ENDCOLLECTIVE ;  /* 0x000000000000791b */ /* 0x007fe20003800000 */
.L_x_5094:
[----:B------:R-:W-:Y:S02]  /*28ae0*/  IMAD.MOV.U32 R13, RZ, RZ, R4 ;  /* 0x000000ffff0d7224 */ /* 0x000fe400078e0004 */
[----:B------:R-:W-:-:S07]  /*28af0*/  IMAD.MOV.U32 R6, RZ, RZ, R14 ;  /* 0x000000ffff067224 */ /* 0x000fce00078e000e */
[----:B------:R-:W-:Y:S05]  /*28b00*/  WARPSYNC.COLLECTIVE R15, `(.L_x_5095) ;  /* 0x000000000f087348 */ /* 0x000fea0003c00000 */
[----:B------:R0:W1:Y:S02]  /*28b10*/  SHFL.IDX P6, R14, R13, R12, R11 ;  /* 0x0000000c0d0e7389 */ /* 0x00006400000c000b */
[----:B01----:R-:W-:Y:S01]  /*28b20*/  ENDCOLLECTIVE ;  /* 0x000000000000791b */ /* 0x003fe20003800000 */
.L_x_5095:
        /* <DEDUP_REMOVED lines=19> */
.L_x_5096:
[----:B------:R-:W-:Y:S02]  /*28c60*/  IMAD.MOV.U32 R13, RZ, RZ, R4 ;  /* 0x000000ffff0d7224 */ /* 0x000fe400078e0004 */
[----:B------:R-:W-:-:S07]  /*28c70*/  IMAD.MOV.U32 R6, RZ, RZ, R14 ;  /* 0x000000ffff067224 */ /* 0x000fce00078e000e */
[----:B------:R-:W-:Y:S05]  /*28c80*/  WARPSYNC.COLLECTIVE R15, `(.L_x_5097) ;  /* 0x000000000f087348 */ /* 0x000fea0003c00000 */
[----:B------:R0:W1:Y:S02]  /*28c90*/  SHFL.IDX P6, R14, R13, R12, R11 ;  /* 0x0000000c0d0e7389 */ /* 0x00006400000c000b */
[----:B01----:R-:W-:Y:S01]  /*28ca0*/  ENDCOLLECTIVE ;  /* 0x000000000000791b */ /* 0x003fe20003800000 */
.L_x_5097:
        /* <DEDUP_REMOVED lines=19> */
.L_x_5098:
[----:B------:R-:W-:Y:S02]  /*28de0*/  IMAD.MOV.U32 R13, RZ, RZ, R4 ;  /* 0x000000ffff0d7224 */ /* 0x000fe400078e0004 */
[----:B------:R-:W-:-:S07]  /*28df0*/  IMAD.MOV.U32 R6, RZ, RZ, R14 ;  /* 0x000000ffff067224 */ /* 0x000fce00078e000e */
[----:B------:R-:W-:Y:S05]  /*28e00*/  WARPSYNC.COLLECTIVE R15, `(.L_x_5099) ;  /* 0x000000000f087348 */ /* 0x000fea0003c00000 */
[----:B------:R0:W1:Y:S02]  /*28e10*/  SHFL.IDX P6, R14, R13, R12, R11 ;  /* 0x0000000c0d0e7389 */ /* 0x00006400000c000b */
[----:B01----:R-:W-:Y:S01]  /*28e20*/  ENDCOLLECTIVE ;  /* 0x000000000000791b */ /* 0x003fe20003800000 */
.L_x_5099:
        /* <DEDUP_REMOVED lines=19> */
.L_x_5100:
[----:B------:R-:W-:Y:S02]  /*28f60*/  IMAD.MOV.U32 R13, RZ, RZ, R4 ;  /* 0x000000ffff0d7224 */ /* 0x000fe400078e0004 */
[----:B------:R-:W-:-:S07]  /*28f70*/  IMAD.MOV.U32 R6, RZ, RZ, R14 ;  /* 0x000000ffff067224 */ /* 0x000fce00078e000e */
[----:B------:R-:W-:Y:S05]  /*28f80*/  WARPSYNC.COLLECTIVE R15, `(.L_x_5101) ;  /* 0x000000000f087348 */ /* 0x000fea0003c00000 */
[----:B------:R0:W1:Y:S02]  /*28f90*/  SHFL.IDX P6, R14, R13, R12, R11 ;  /* 0x0000000c0d0e7389 */ /* 0x00006400000c000b */
[----:B01----:R-:W-:Y:S01]  /*28fa0*/  ENDCOLLECTIVE ;  /* 0x000000000000791b */ /* 0x003fe20003800000 */
.L_x_5101:
        /* <DEDUP_REMOVED lines=19> */
.L_x_5102:
[----:B------:R-:W-:Y:S02]  /*290e0*/  IMAD.MOV.U32 R13, RZ, RZ, R4 ;  /* 0x000000ffff0d7224 */ /* 0x000fe400078e0004 */
[----:B------:R-:W-:-:S07]  /*290f0*/  IMAD.MOV.U32 R6, RZ, RZ, R14 ;  /* 0x000000ffff067224 */ /* 0x000fce00078e000e */
[----:B------:R-:W-:Y:S05]  /*29100*/  WARPSYNC.COLLECTIVE R15, `(.L_x_5103) ;  /* 0x000000000f087348 */ /* 0x000fea0003c00000 */
[----:B------:R0:W1:Y:S02]  /*29110*/  SHFL.IDX P6, R14, R13, R12, R11 ;  /* 0x0000000c0d0e7389 */ /* 0x00006400000c000b */
[----:B01----:R-:W-:Y:S01]  /*29120*/  ENDCOLLECTIVE ;  /* 0x000000000000791b */ /* 0x003fe20003800000 */
.L_x_5103:
        /* <DEDUP_REMOVED lines=19> */
.L_x_5104:
[----:B------:R-:W-:Y:S02]  /*29260*/  IMAD.MOV.U32 R13, RZ, RZ, R4 ;  /* 0x000000ffff0d7224 */ /* 0x000fe400078e0004 */
[----:B------:R-:W-:-:S07]  /*29270*/  IMAD.MOV.U32 R6, RZ, RZ, R14 ;  /* 0x000000ffff067224 */ /* 0x000fce00078e000e */
[----:B------:R-:W-:Y:S05]  /*29280*/  WARPSYNC.COLLECTIVE R15, `(.L_x_5105) ;  /* 0x000000000f087348 */ /* 0x000fea0003c00000 */
[----:B------:R0:W1:Y:S02]  /*29290*/  SHFL.IDX P6, R14, R13, R12, R11 ;  /* 0x0000000c0d0e7389 */ /* 0x00006400000c000b */
[----:B01----:R-:W-:Y:S01]  /*292a0*/  ENDCOLLECTIVE ;  /* 0x000000000000791b */ /* 0x003fe20003800000 */
.L_x_5105:
        /* <DEDUP_REMOVED lines=17> */
.L_x_5106:
[----:B------:R-:W-:Y:S02]  /*293c0*/  IMAD.MOV.U32 R13, RZ, RZ, R4 ;  /* 0x000000ffff0d7224 */ /* 0x000fe400078e0004 */
[----:B------:R-:W-:-:S07]  /*293d0*/  IMAD.MOV.U32 R5, RZ, RZ, R14 ;  /* 0x000000ffff057224 */ /* 0x000fce00078e000e */
[----:B------:R-:W-:Y:S05]  /*293e0*/  WARPSYNC.COLLECTIVE R15, `(.L_x_5107) ;  /* 0x000000000f087348 */ /* 0x000fea0003c00000 */
[----:B------:R0:W1:Y:S02]  /*293f0*/  SHFL.IDX P6, R14, R13, R12, R11 ;  /* 0x0000000c0d0e7389 */ /* 0x00006400000c000b */
[----:B01----:R-:W-:Y:S01]  /*29400*/  ENDCOLLECTIVE ;  /* 0x000000000000791b */ /* 0x003fe20003800000 */
.L_x_5107:
[----:B------:R-:W-:Y:S01]  /*29410*/  IMAD.MOV.U32 R3, RZ, RZ, R14 ;  /* 0x000000ffff037224 */ /* 0x000fe200078e000e */
[----:B------:R-:W-:Y:S06]  /*29420*/  BRA `(.L_x_5108) ;  /* 0xffffffa000387947 */ /* 0x000fec000383ffff */
.L_x_4952:
[----:B----4-:R4:W0:Y:S02]  /*29430*/  SYNCS.PHASECHK.TRANS64.TRYWAIT P0, [R19+URZ+0x30820], R0 ;  /* 0x03082000130075a7 */ /* 0x010824000800017f */
[----:B0-----:R-:W-:Y:S05]  /*29440*/  @!P0 NANOSLEEP.SYNCS 0x989680 ;  /* 0x009896800000895d */ /* 0x001fea0003900000 */
[----:B------:R-:W0:Y:S02]  /*29450*/  @!P0 SYNCS.PHASECHK.TRANS64 P0, [R19+URZ+0x30820], R0 ;  /* 0x03082000130085a7 */ /* 0x000e24000800007f */
[----:B0-----:R-:W-:Y:S05]  /*29460*/  @!P0 BRA `(.L_x_4952) ;  /* 0xfffffffc00f08947 */ /* 0x001fea000383ffff */
[----:B------:R-:W-:Y:S05]  /*29470*/  BRA `(.L_x_5109) ;  /* 0xffffffa000b07947 */ /* 0x000fea000383ffff */
.L_x_4961:
[----:B--2---:R2:W3:Y:S02]  /*29480*/  SYNCS.PHASECHK.TRANS64.TRYWAIT P0, [R3+URZ+0x30840], R2 ;  /* 0x03084002030075a7 */ /* 0x0044e4000800017f */
[----:B---3--:R-:W-:Y:S05]  /*29490*/  @!P0 NANOSLEEP.SYNCS 0x989680 ;  /* 0x009896800000895d */ /* 0x008fea0003900000 */
[----:B------:R-:W3:Y:S02]  /*294a0*/  @!P0 SYNCS.PHASECHK.TRANS64 P0, [R3+URZ+0x30840], R2 ;  /* 0x03084002030085a7 */ /* 0x000ee4000800007f */
[----:B---3--:R-:W-:Y:S05]  /*294b0*/  @!P0 BRA `(.L_x_4961) ;  /* 0xfffffffc00f08947 */ /* 0x008fea000383ffff */
[----:B------:R-:W-:Y:S05]  /*294c0*/  BRA `(.L_x_5110) ;  /* 0xffffffa400a87947 */ /* 0x000fea000383ffff */
.L_x_4968:
[----:B-1----:R1:W2:Y:S02]  /*294d0*/  SYNCS.PHASECHK.TRANS64.TRYWAIT P0, [R2+URZ+0x30860], R3 ;  /* 0x03086003020075a7 */ /* 0x0022a4000800017f */
[----:B--2---:R-:W-:Y:S05]  /*294e0*/  @!P0 NANOSLEEP.SYNCS 0x989680 ;  /* 0x009896800000895d */ /* 0x004fea0003900000 */
[----:B------:R-:W2:Y:S02]  /*294f0*/  @!P0 SYNCS.PHASECHK.TRANS64 P0, [R2+URZ+0x30860], R3 ;  /* 0x03086003020085a7 */ /* 0x000ea4000800007f */
[----:B--2---:R-:W-:Y:S05]  /*29500*/  @!P0 BRA `(.L_x_4968) ;  /* 0xfffffffc00f08947 */ /* 0x004fea000383ffff */
[----:B------:R-:W-:Y:S05]  /*29510*/  BRA `(.L_x_5111) ;  /* 0xffffffa800b87947 */ /* 0x000fea000383ffff */
.L_x_4979:
[----:B--2---:R2:W3:Y:S02]  /*29520*/  SYNCS.PHASECHK.TRANS64.TRYWAIT P0, [R3+URZ+0x30840], R2 ;  /* 0x03084002030075a7 */ /* 0x0044e4000800017f */
[----:B---3--:R-:W-:Y:S05]  /*29530*/  @!P0 NANOSLEEP.SYNCS 0x989680 ;  /* 0x009896800000895d */ /* 0x008fea0003900000 */
[----:B------:R-:W3:Y:S02]  /*29540*/  @!P0 SYNCS.PHASECHK.TRANS64 P0, [R3+URZ+0x30840], R2 ;  /* 0x03084002030085a7 */ /* 0x000ee4000800007f */
[----:B---3--:R-:W-:Y:S05]  /*29550*/  @!P0 BRA `(.L_x_4979) ;  /* 0xfffffffc00f08947 */ /* 0x008fea000383ffff */
[----:B------:R-:W-:Y:S05]  /*29560*/  BRA `(.L_x_5112) ;  /* 0xffffffb0008c7947 */ /* 0x000fea000383ffff */
.L_x_4986:
[----:B-1----:R1:W2:Y:S02]  /*29570*/  SYNCS.PHASECHK.TRANS64.TRYWAIT P0, [R2+URZ+0x30860], R3 ;  /* 0x03086003020075a7 */ /* 0x0022a4000800017f */
[----:B--2---:R-:W-:Y:S05]  /*29580*/  @!P0 NANOSLEEP.SYNCS 0x989680 ;  /* 0x009896800000895d */ /* 0x004fea0003900000 */
[----:B------:R-:W2:Y:S02]  /*29590*/  @!P0 SYNCS.PHASECHK.TRANS64 P0, [R2+URZ+0x30860], R3 ;  /* 0x03086003020085a7 */ /* 0x000ea4000800007f */
[----:B--2---:R-:W-:Y:S05]  /*295a0*/  @!P0 BRA `(.L_x_4986) ;  /* 0xfffffffc00f08947 */ /* 0x004fea000383ffff */
[----:B------:R-:W-:Y:S05]  /*295b0*/  BRA `(.L_x_5113) ;  /* 0xffffffb4009c7947 */ /* 0x000fea000383ffff */
.L_x_4997:
[----:B---3--:R3:W4:Y:S02]  /*295c0*/  SYNCS.PHASECHK.TRANS64.TRYWAIT P0, [R3+URZ+0x30840], R2 ;  /* 0x03084002030075a7 */ /* 0x008724000800017f */
[----:B----4-:R-:W-:Y:S05]  /*295d0*/  @!P0 NANOSLEEP.SYNCS 0x989680 ;  /* 0x009896800000895d */ /* 0x010fea0003900000 */
[----:B------:R-:W4:Y:S02]  /*295e0*/  @!P0 SYNCS.PHASECHK.TRANS64 P0, [R3+URZ+0x30840], R2 ;  /* 0x03084002030085a7 */ /* 0x000f24000800007f */
[----:B----4-:R-:W-:Y:S05]  /*295f0*/  @!P0 BRA `(.L_x_4997) ;  /* 0xfffffffc00f08947 */ /* 0x010fea000383ffff */
[----:B------:R-:W-:Y:S05]  /*29600*/  BRA `(.L_x_5114) ;  /* 0xffffffbc004c7947 */ /* 0x000fea000383ffff */
.L_x_5004:
[----:B-1----:R1:W2:Y:S02]  /*29610*/  SYNCS.PHASECHK.TRANS64.TRYWAIT P0, [R2+URZ+0x30860], R5 ;  /* 0x03086005020075a7 */ /* 0x0022a4000800017f */
[----:B--2---:R-:W-:Y:S05]  /*29620*/  @!P0 NANOSLEEP.SYNCS 0x989680 ;  /* 0x009896800000895d */ /* 0x004fea0003900000 */
[----:B------:R-:W2:Y:S02]  /*29630*/  @!P0 SYNCS.PHASECHK.TRANS64 P0, [R2+URZ+0x30860], R5 ;  /* 0x03086005020085a7 */ /* 0x000ea4000800007f */
[----:B--2---:R-:W-:Y:S05]  /*29640*/  @!P0 BRA `(.L_x_5004) ;  /* 0xfffffffc00f08947 */ /* 0x004fea000383ffff */
[----:B------:R-:W-:Y:S05]  /*29650*/  BRA `(.L_x_5115) ;  /* 0xffffffc000587947 */ /* 0x000fea000383ffff */
.L_x_5017:
[----:B----4-:R4:W0:Y:S02]  /*29660*/  SYNCS.PHASECHK.TRANS64.TRYWAIT P0, [R0+URZ+0x30860], R2 ;  /* 0x03086002000075a7 */ /* 0x010824000800017f */
[----:B0-----:R-:W-:Y:S05]  /*29670*/  @!P0 NANOSLEEP.SYNCS 0x989680 ;  /* 0x009896800000895d */ /* 0x001fea0003900000 */
[----:B------:R-:W0:Y:S02]  /*29680*/  @!P0 SYNCS.PHASECHK.TRANS64 P0, [R0+URZ+0x30860], R2 ;  /* 0x03086002000085a7 */ /* 0x000e24000800007f */
[----:B0-----:R-:W-:Y:S05]  /*29690*/  @!P0 BRA `(.L_x_5017) ;  /* 0xfffffffc00f08947 */ /* 0x001fea000383ffff */
[----:B------:R-:W-:Y:S05]  /*296a0*/  BRA `(.L_x_5116) ;  /* 0xffffffc400ec7947 */ /* 0x000fea000383ffff */
.L_x_5026:
[----:B--2-4-:R-:W2:Y:S01]  /*296b0*/  LDL R0, [R1+0x2d0] ;  /* 0x0002d00001007983 */ /* 0x014ea20000100800 */
[----:B------:R-:W-:Y:S01]  /*296c0*/  BSSY B0, `(.L_x_5117) ;  /* 0x0000008000007945 */ /* 0x000fe20003800000 */
[----:B------:R-:W-:Y:S02]  /*296d0*/  IMAD.MOV.U32 R12, RZ, RZ, RZ ;  /* 0x000000ffff0c7224 */ /* 0x000fe400078e00ff */
[----:B-1----:R-:W-:Y:S02]  /*296e0*/  IMAD.MOV.U32 R11, RZ, RZ, 0x1f ;  /* 0x0000001fff0b7424 */ /* 0x002fe400078e00ff */
[----:B0-----:R-:W-:Y:S02]  /*296f0*/  IMAD.MOV.U32 R15, RZ, RZ, -0x1 ;  /* 0xffffffffff0f7424 */ /* 0x001fe400078e00ff */
[----:B--2---:R-:W-:-:S07]  /*29700*/  IMAD.MOV.U32 R13, RZ, RZ, R0 ;  /* 0x000000ffff0d7224 */ /* 0x004fce00078e0000 */
[----:B---3--:R-:W-:Y:S05]  /*29710*/  WARPSYNC.COLLECTIVE R15, `(.L_x_5118) ;  /* 0x000000000f087348 */ /* 0x008fea0003c00000 */
[----:B------:R0:W1:Y:S02]  /*29720*/  SHFL.IDX P6, R14, R13, R12, R11 ;  /* 0x0000000c0d0e7389 */ /* 0x00006400000c000b */
[----:B01-3--:R-:W-:Y:S01]  /*29730*/  ENDCOLLECTIVE ;  /* 0x000000000000791b */ /* 0x00bfe20003800000 */
.L_x_5118:
[----:B------:R-:W-:Y:S05]  /*29740*/  BSYNC B0 ;  /* 0x0000000000007941 */ /* 0x000fea0003800000 */
.L_x_5117:
        /* <DEDUP_REMOVED lines=10> */
.L_x_5119:
        /* <DEDUP_REMOVED lines=25> */
.L_x_5120:
        /* <DEDUP_REMOVED lines=9> */
.L_x_5121:
        /* <DEDUP_REMOVED lines=8> */
.L_x_5122:
        /* <DEDUP_REMOVED lines=8> */
.L_x_5123:
        /* <DEDUP_REMOVED lines=8> */
.L_x_5124:
        /* <DEDUP_REMOVED lines=9> */
.L_x_5125:
[----:B------:R-:W-:Y:S01]  /*29c20*/  IMAD.MOV.U32 R9, RZ, RZ, R14 ;  /* 0x000000ffff097224 */ /* 0x000fe200078e000e */
[----:B------:R-:W-:Y:S06]  /*29c30*/  BRA `(.L_x_5126) ;  /* 0xffffffc800b07947 */ /* 0x000fec000383ffff */
.L_x_5029:
[----:B------:R-:W-:Y:S01]  /*29c40*/  BSSY B0, `(.L_x_5127) ;  /* 0x0000008000007945 */ /* 0x000fe20003800000 */
[----:B------:R-:W-:Y:S02]  /*29c50*/  IMAD.MOV.U32 R13, RZ, RZ, R2 ;  /* 0x000000ffff0d7224 */ /* 0x000fe400078e0002 */
[----:B------:R-:W-:Y:S02]  /*29c60*/  IMAD.MOV.U32 R12, RZ, RZ, 0x1 ;  /* 0x00000001ff0c7424 */ /* 0x000fe400078e00ff */
[----:B------:R-:W-:Y:S02]  /*29c70*/  IMAD.MOV.U32 R11, RZ, RZ, RZ ;  /* 0x000000ffff0b7224 */ /* 0x000fe400078e00ff */
[----:B0-----:R-:W-:-:S07]  /*29c80*/  IMAD.MOV.U32 R15, RZ, RZ, -0x1 ;  /* 0xffffffffff0f7424 */ /* 0x001fce00078e00ff */
[----:B-1----:R-:W-:Y:S05]  /*29c90*/  WARPSYNC.COLLECTIVE R15, `(.L_x_5128) ;  /* 0x000000000f087348 */ /* 0x002fea0003c00000 */
[----:B------:R0:W2:Y:S02]  /*29ca0*/  SHFL.UP P6, R14, R13, R12, R11 ;  /* 0x0400000c0d0e7389 */ /* 0x0000a400000c000b */
[----:B012---:R-:W-:Y:S01]  /*29cb0*/  ENDCOLLECTIVE ;  /* 0x000000000000791b */ /* 0x007fe20003800000 */
.L_x_5128:
[----:B------:R-:W-:Y:S05]  /*29cc0*/  BSYNC B0 ;  /* 0x0000000000007941 */ /* 0x000fea0003800000 */
.L_x_5127:
        /* <DEDUP_REMOVED lines=11> */
.L_x_5129:
        /* <DEDUP_REMOVED lines=8> */
.L_x_5130:
        /* <DEDUP_REMOVED lines=8> */
.L_x_5131:
        /* <DEDUP_REMOVED lines=8> */
.L_x_5132:
        /* <DEDUP_REMOVED lines=9> */
.L_x_5133:
[----:B------:R-:W-:Y:S01]  /*29f90*/  IMAD.MOV.U32 R9, RZ, RZ, R14 ;  /* 0x000000ffff097224 */ /* 0x000fe200078e000e */
[----:B------:R-:W-:Y:S06]  /*29fa0*/  BRA `(.L_x_5134) ;  /* 0xffffffc800847947 */ /* 0x000fec000383ffff */
.L_x_5031:
[----:B------:R-:W-:Y:S01]  /*29fb0*/  BSSY B0, `(.L_x_5135) ;  /* 0x0000006000007945 */ /* 0x000fe20003800000 */
[----:B------:R-:W-:Y:S01]  /*29fc0*/  PLOP3.LUT P6, PT, P6, PT, PT, 0x8, 0x0 ;  /* 0x000000000000781c */ /* 0x000fe200037ce170 */
[----:B0-----:R-:W-:-:S12]  /*29fd0*/  IMAD.MOV.U32 R15, RZ, RZ, -0x1 ;  /* 0xffffffffff0f7424 */ /* 0x001fd800078e00ff */
[----:B-1----:R-:W-:Y:S05]  /*29fe0*/  WARPSYNC.COLLECTIVE R15, `(.L_x_5136) ;  /* 0x000000000f087348 */ /* 0x002fea0003c00000 */
[----:B------:R-:W-:Y:S01]  /*29ff0*/  VOTE.ANY R14, PT, P6 ;  /* 0x00000000000e7806 */ /* 0x000fe200030e0100 */
[----:B-1----:R-:W-:Y:S06]  /*2a000*/  ENDCOLLECTIVE ;  /* 0x000000000000791b */ /* 0x002fec0003800000 */
.L_x_5136:
[----:B------:R-:W-:Y:S05]  /*2a010*/  BSYNC B0 ;  /* 0x0000000000007941 */ /* 0x000fea0003800000 */
.L_x_5135:
        /* <DEDUP_REMOVED lines=10> */
.L_x_5137:
[----:B------:R-:W-:Y:S02]  /*2a0c0*/  IMAD.MOV.U32 R13, RZ, RZ, R6 ;  /* 0x000000ffff0d7224 */ /* 0x000fe400078e0006 */
[----:B------:R-:W-:-:S07]  /*2a0d0*/  IMAD.MOV.U32 R4, RZ, RZ, R14 ;  /* 0x000000ffff047224 */ /* 0x000fce00078e000e */
[----:B------:R-:W-:Y:S05]  /*2a0e0*/  WARPSYNC.COLLECTIVE R15, `(.L_x_5138) ;  /* 0x000000000f087348 */ /* 0x000fea0003c00000 */
[----:B------:R0:W1:Y:S02]  /*2a0f0*/  SHFL.IDX P6, R14, R13, R12, R11 ;  /* 0x0000000c0d0e7389 */ /* 0x00006400000c000b */
[----:B01----:R-:W-:Y:S01]  /*2a100*/  ENDCOLLECTIVE ;  /* 0x000000000000791b */ /* 0x003fe20003800000 */
.L_x_5138:
[----:B------:R-:W-:Y:S02]  /*2a110*/  IMAD.MOV.U32 R6, RZ, RZ, R14 ;  /* 0x000000ffff067224 */ /* 0x000fe400078e000e */
[----:B------:R-:W-:-:S05]  /*2a120*/  IMAD.IADD R10, R0, 0x1, R10 ;  /* 0x00000001000a7824 */ /* 0x000fca00078e020a */
[----:B------:R0:W-:Y:S01]  /*2a130*/  STL [R1+0x2dc], R10 ;  /* 0x0002dc0a01007387 */ /* 0x0001e20000100800 */
[----:B------:R-:W-:Y:S05]  /*2a140*/  BRA `(.L_x_5139) ;  /* 0xffffffc800647947 */ /* 0x000fea000383ffff */
.L_x_5033:
        /* <DEDUP_REMOVED lines=8> */
.L_x_5141:
[----:B------:R-:W-:Y:S05]  /*2a1d0*/  BSYNC B0 ;  /* 0x0000000000007941 */ /* 0x000fea0003800000 */
.L_x_5140:
[----:B------:R-:W-:Y:S01]  /*2a1e0*/  IMAD.MOV.U32 R0, RZ, RZ, R14 ;  /* 0x000000ffff007224 */ /* 0x000fe200078e000e */
[----:B------:R-:W-:Y:S06]  /*2a1f0*/  BRA `(.L_x_5142) ;  /* 0xffffffc800507947 */ /* 0x000fec000383ffff */
.L_x_5039:
[----:B0-----:R0:W1:Y:S02]  /*2a200*/  SYNCS.PHASECHK.TRANS64.TRYWAIT P0, [R0+URZ+0x30820], R3 ;  /* 0x03082003000075a7 */ /* 0x001064000800017f */
[----:B-1----:R-:W-:Y:S05]  /*2a210*/  @!P0 NANOSLEEP.SYNCS 0x989680 ;  /* 0x009896800000895d */ /* 0x002fea0003900000 */
[----:B------:R-:W1:Y:S02]  /*2a220*/  @!P0 SYNCS.PHASECHK.TRANS64 P0, [R0+URZ+0x30820], R3 ;  /* 0x03082003000085a7 */ /* 0x000e64000800007f */
[----:B-1----:R-:W-:Y:S05]  /*2a230*/  @!P0 BRA `(.L_x_5039) ;  /* 0xfffffffc00f08947 */ /* 0x002fea000383ffff */
[----:B------:R-:W-:Y:S05]  /*2a240*/  BRA `(.L_x_5143) ;  /* 0xffffffd000f07947 */ /* 0x000fea000383ffff */
.L_x_5040:
        /* <DEDUP_REMOVED lines=11> */
.L_x_5145:
[----:B------:R-:W-:Y:S05]  /*2a300*/  BSYNC B0 ;  /* 0x0000000000007941 */ /* 0x000fea0003800000 */
.L_x_5144:
[----:B------:R-:W-:Y:S05]  /*2a310*/  BRA `(.L_x_5146) ;  /* 0xffffffd000d87947 */ /* 0x000fea000383ffff */
.L_x_5043:
[----:B------:R-:W-:Y:S01]  /*2a320*/  BSSY B1, `(.L_x_5147) ;  /* 0x0000006000017945 */ /* 0x000fe20003800000 */
[----:B------:R-:W-:-:S07]  /*2a330*/  IMAD.MOV.U32 R15, RZ, RZ, -0x1 ;  /* 0xffffffffff0f7424 */ /* 0x000fce00078e00ff */
[----:B01----:R-:W-:Y:S05]  /*2a340*/  WARPSYNC.COLLECTIVE R15, `(.L_x_5148) ;  /* 0x000000000f0c7348 */ /* 0x003fea0003c00000 */
[----:B------:R-:W-:Y:S02]  /*2a350*/  ELECT P6, UR62, PT ;  /* 0x00000000003e782f */ /* 0x000fe400038c0000 */
[----:B------:R-:W-:Y:S01]  /*2a360*/  MOV R14, UR62 ;  /* 0x0000003e000e7c02 */ /* 0x000fe20008000f00 */
[----:B01----:R-:W-:Y:S10]  /*2a370*/  ENDCOLLECTIVE ;  /* 0x000000000000791b */ /* 0x003ff40003800000 */
.L_x_5148:
[----:B------:R-:W-:Y:S05]  /*2a380*/  BSYNC B1 ;  /* 0x0000000000017941 */ /* 0x000fea0003800000 */
.L_x_5147:
[----:B------:R-:W-:Y:S05]  /*2a390*/  BRA `(.L_x_5149) ;  /* 0xffffffd000d07947 */ /* 0x000fea000383ffff */
.L_x_5045:
[----:B0-----:R0:W1:Y:S02]  /*2a3a0*/  SYNCS.PHASECHK.TRANS64.TRYWAIT P0, [R6+URZ], R5 ;  /* 0x00000005060075a7 */ /* 0x001064000800017f */
[----:B-1----:R-:W-:Y:S05]  /*2a3b0*/  @!P0 NANOSLEEP.SYNCS 0x989680 ;  /* 0x009896800000895d */ /* 0x002fea0003900000 */
[----:B------:R-:W1:Y:S02]  /*2a3c0*/  @!P0 SYNCS.PHASECHK.TRANS64 P0, [R6+URZ], R5 ;  /* 0x00000005060085a7 */ /* 0x000e64000800007f */
[----:B-1----:R-:W-:Y:S05]  /*2a3d0*/  @!P0 BRA `(.L_x_5045) ;  /* 0xfffffffc00f08947 */ /* 0x002fea000383ffff */
[----:B------:R-:W-:Y:S05]  /*2a3e0*/  BRA `(.L_x_5150) ;  /* 0xffffffd400147947 */ /* 0x000fea000383ffff */
.L_x_5046:
[----:B-1----:R1:W2:Y:S02]  /*2a3f0*/  SYNCS.PHASECHK.TRANS64.TRYWAIT P0, [R7+URZ], R2 ;  /* 0x00000002070075a7 */ /* 0x0022a4000800017f */
[----:B--2---:R-:W-:Y:S05]  /*2a400*/  @!P0 NANOSLEEP.SYNCS 0x989680 ;  /* 0x009896800000895d */ /* 0x004fea0003900000 */
[----:B------:R-:W2:Y:S02]  /*2a410*/  @!P0 SYNCS.PHASECHK.TRANS64 P0, [R7+URZ], R2 ;  /* 0x00000002070085a7 */ /* 0x000ea4000800007f */
[----:B--2---:R-:W-:Y:S05]  /*2a420*/  @!P0 BRA `(.L_x_5046) ;  /* 0xfffffffc00f08947 */ /* 0x004fea000383ffff */
[----:B------:R-:W-:Y:S05]  /*2a430*/  BRA `(.L_x_5151) ;  /* 0xffffffd400087947 */ /* 0x000fea000383ffff */
.L_x_5048:
[----:B--2---:R2:W3:Y:S02]  /*2a440*/  SYNCS.PHASECHK.TRANS64.TRYWAIT P0, [R4+URZ], R5 ;  /* 0x00000005040075a7 */ /* 0x0044e4000800017f */
[----:B---3--:R-:W-:Y:S05]  /*2a450*/  @!P0 NANOSLEEP.SYNCS 0x989680 ;  /* 0x009896800000895d */ /* 0x008fea0003900000 */
[----:B------:R-:W3:Y:S02]  /*2a460*/  @!P0 SYNCS.PHASECHK.TRANS64 P0, [R4+URZ], R5 ;  /* 0x00000005040085a7 */ /* 0x000ee4000800007f */
[----:B---3--:R-:W-:Y:S05]  /*2a470*/  @!P0 BRA `(.L_x_5048) ;  /* 0xfffffffc00f08947 */ /* 0x008fea000383ffff */
[----:B------:R-:W-:Y:S05]  /*2a480*/  BRA `(.L_x_5152) ;  /* 0xffffffd400107947 */ /* 0x000fea000383ffff */
        .type           $_ZN7cutlass13device_kernelIN5flash11enable_sm90INS1_16FlashAttnFwdSm90INS1_25CollectiveMainloopFwdSm90ILi2EN4cute5tupleIJNS5_1CILi1EEES8_S8_EEENS6_IJNS7_ILi128EEENS7_ILi96EEENS7_ILi192EEEEEELi192ENS_10bfloat16_tEfNS_4arch4Sm90ELb0ELb1ELb1ELb1ELb0ELb1ELb0ELb1ELb1ELb1ELb1ELb0EEENS1_21CollectiveEpilogueFwdINS6_IJSA_SC_SB_EEES9_SE_SG_Li256ELb1ELb1ELb1ELb0EEENS1_36VarlenDynamicPersistentTileSchedulerILi128ELi96ELi256ELi128ELb1ELb1ELb1ELb1ELb0ELb1EEEEEEEEEvNT_6ParamsE$_ZZN5flash25CollectiveMainloopFwdSm90ILi2EN4cute5tupleIJNS1_1CILi1EEES4_S4_EEENS2_IJNS3_ILi128EEENS3_ILi96EEENS3_ILi192EEEEEELi192EN7cutlass10bfloat16_tEfNSA_4arch4Sm90ELb0ELb1ELb1ELb1ELb0ELb1ELb0ELb1ELb1ELb1ELb1ELb0EE12store_kv_newINS_16FlashAttnFwdSm90ISE_NS_21CollectiveEpilogueFwdINS2_IJS6_S8_S7_EEES5_SB_SD_Li256ELb1ELb1ELb1ELb0EEENS_36VarlenDynamicPersistentTileSchedulerILi128ELi96ELi256ELi128ELb1ELb1ELb1ELb1ELb0ELb1EEEE13SharedStorageEEEbRKNSE_6ParamsENSA_25PipelineTmaAsyncNoClusterILi2ENSA_16PipelineTmaAsyncILi2EEEEESU_RNSA_13PipelineStateILj2EEEiRT_RKNS_16SeqlenInfoQKNewKILb1ELb1EEENS2_IJiiiiEEEENKUliRKT_E_clISW_EEDaiS17_,@function
        .size           $_ZN7cutlass13device_kernelIN5flash11enable_sm90INS1_16FlashAttnFwdSm90INS1_25CollectiveMainloopFwdSm90ILi2EN4cute5tupleIJNS5_1CILi1EEES8_S8_EEENS6_IJNS7_ILi128EEENS7_ILi96EEENS7_ILi192EEEEEELi192ENS_10bfloat16_tEfNS_4arch4Sm90ELb0ELb1ELb1ELb1ELb0ELb1ELb0ELb1ELb1ELb1ELb1ELb0EEENS1_21CollectiveEpilogueFwdINS6_IJSA_SC_SB_EEES9_SE_SG_Li256ELb1ELb1ELb1ELb0EEENS1_36VarlenDynamicPersistentTileSchedulerILi128ELi96ELi256ELi128ELb1ELb1ELb1ELb1ELb0ELb1EEEEEEEEEvNT_6ParamsE$_ZZN5flash25CollectiveMainloopFwdSm90ILi2EN4cute5tupleIJNS1_1CILi1EEES4_S4_EEENS2_IJNS3_ILi128EEENS3_ILi96EEENS3_ILi192EEEEEELi192EN7cutlass10bfloat16_tEfNSA_4arch4Sm90ELb0ELb1ELb1ELb1ELb0ELb1ELb0ELb1ELb1ELb1ELb1ELb0EE12store_kv_newINS_16FlashAttnFwdSm90ISE_NS_21CollectiveEpilogueFwdINS2_IJS6_S8_S7_EEES5_SB_SD_Li256ELb1ELb1ELb1ELb0EEENS_36VarlenDynamicPersistentTileSchedulerILi128ELi96ELi256ELi128ELb1ELb1ELb1ELb1ELb0ELb1EEEE13SharedStorageEEEbRKNSE_6ParamsENSA_25PipelineTmaAsyncNoClusterILi2ENSA_16PipelineTmaAsyncILi2EEEEESU_RNSA_13PipelineStateILj2EEEiRT_RKNS_16SeqlenInfoQKNewKILb1ELb1EEENS2_IJiiiiEEEENKUliRKT_E_clISW_EEDaiS17_,(.L_x_14846 - $_ZN7cutlass13device_kernelIN5flash11enable_sm90INS1_16FlashAttnFwdSm90INS1_25CollectiveMainloopFwdSm90ILi2EN4cute5tupleIJNS5_1CILi1EEES8_S8_EEENS6_IJNS7_ILi128EEENS7_ILi96EEENS7_ILi192EEEEEELi192ENS_10bfloat16_tEfNS_4arch4Sm90ELb0ELb1ELb1ELb1ELb0ELb1ELb0ELb1ELb1ELb1ELb1ELb0EEENS1_21CollectiveEpilogueFwdINS6_IJSA_SC_SB_EEES9_SE_SG_Li256ELb1ELb1ELb1ELb0EEENS1_36VarlenDynamicPersistentTileSchedulerILi128ELi96ELi256ELi128ELb1ELb1ELb1ELb1ELb0ELb1EEEEEEEEEvNT_6ParamsE$_ZZN5flash25CollectiveMainloopFwdSm90ILi2EN4cute5tupleIJNS1_1CILi1EEES4_S4_EEENS2_IJNS3_ILi128EEENS3_ILi96EEENS3_ILi192EEEEEELi192EN7cutlass10bfloat16_tEfNSA_4arch4Sm90ELb0ELb1ELb1ELb1ELb0ELb1ELb0ELb1ELb1ELb1ELb1ELb0EE12store_kv_newINS_16FlashAttnFwdSm90ISE_NS_21CollectiveEpilogueFwdINS2_IJS6_S8_S7_EEES5_SB_SD_Li256ELb1ELb1ELb1ELb0EEENS_36VarlenDynamicPersistentTileSchedulerILi128ELi96ELi256ELi128ELb1ELb1ELb1ELb1ELb0ELb1EEEE13SharedStorageEEEbRKNSE_6ParamsENSA_25PipelineTmaAsyncNoClusterILi2ENSA_16PipelineTmaAsyncILi2EEEEESU_RNSA_13PipelineStateILj2EEEiRT_RKNS_16SeqlenInfoQKNewKILb1ELb1EEENS2_IJiiiiEEEENKUliRKT_E_clISW_EEDaiS17_)
$_ZN7cutlass13device_kernelIN5flash11enable_sm90INS1_16FlashAttnFwdSm90INS1_25CollectiveMainloopFwdSm90ILi2EN4cute5tupleIJNS5_1CILi1EEES8_S8_EEENS6_IJNS7_ILi128EEENS7_ILi96EEENS7_ILi192EEEEEELi192ENS_10bfloat16_tEfNS_4arch4Sm90ELb0ELb1ELb1ELb1ELb0ELb1ELb0ELb1ELb1ELb1ELb1ELb0EEENS1_21CollectiveEpilogueFwdINS6_IJSA_SC_SB_EEES9_SE_SG_Li256ELb1ELb1ELb1ELb0EEENS1_36VarlenDynamicPersistentTileSchedulerILi128ELi96ELi256ELi128ELb1ELb1ELb1ELb1ELb0ELb1EEEEEEEEEvNT_6ParamsE$_ZZN5flash25CollectiveMainloopFwdSm90ILi2EN4cute5tupleIJNS1_1CILi1EEES4_S4_EEENS2_IJNS3_ILi128EEENS3_ILi96EEENS3_ILi192EEEEEELi192EN7cutlass10bfloat16_tEfNSA_4arch4Sm90ELb0ELb1ELb1ELb1ELb0ELb1ELb0ELb1ELb1ELb1ELb1ELb0EE12store_kv_newINS_16FlashAttnFwdSm90ISE_NS_21CollectiveEpilogueFwdINS2_IJS6_S8_S7_EEES5_SB_SD_Li256ELb1ELb1ELb1ELb0EEENS_36VarlenDynamicPersistentTileSchedulerILi128ELi96ELi256ELi128ELb1ELb1ELb1ELb1ELb0ELb1EEEE13SharedStorageEEEbRKNSE_6ParamsENSA_25PipelineTmaAsyncNoClusterILi2ENSA_16PipelineTmaAsyncILi2EEEEESU_RNSA_13PipelineStateILj2EEEiRT_RKNS_16SeqlenInfoQKNewKILb1ELb1EEENS2_IJiiiiEEEENKUliRKT_E_clISW_EEDaiS17_:
[----:B------:R-:W-:Y:S05]  /*2a490*/  YIELD ;  /* 0x0000000000007946 */ /* 0x000fea0003800000 */
[----:B------:R-:W-:Y:S02]  /*2a4a0*/  ULDC UR4, c[0x0][0x20] ;  /* 0x0000080000047ab9 */ /* 0x000fe40000000800 */
[----:B------:R-:W-:-:S05]  /*2a4b0*/  VIADD R80, R0, -UR4 ;  /* 0x8000000400507c36 */ /* 0x000fca0008000000 */
[----:B------:R-:W2:Y:S01]  /*2a4c0*/  LDL.64 R8, [R80+0x8] ;  /* 0x0000080050087983 */ /* 0x000ea20000100a00 */
[----:B------:R-:W0:Y:S02]  /*2a4d0*/  LDC.64 R82, c[0x0][0x208] ;  /* 0x00008200ff527b82 */ /* 0x000e240000000a00 */
[----:B0-----:R-:W-:Y:S02]  /*2a4e0*/  R2UR UR6, R82 ;  /* 0x00000000520672ca */ /* 0x001fe400000e0000 */
[----:B------:R-:W-:-:S13]  /*2a4f0*/  R2UR UR7, R83 ;  /* 0x00000000530772ca */ /* 0x000fda00000e0000 */
[----:B--2---:R-:W2:Y:S01]  /*2a500*/  LD.E R10, desc[UR6][R8.64+0x174] ;  /* 0x00017406080a7980 */ /* 0x004ea2000c101900 */
[----:B------:R-:W-:Y:S01]  /*2a510*/  VIADD R81, R81, -UR4 ;  /* 0x8000000451517c36 */ /* 0x000fe20008000000 */
[----:B------:R-:W-:Y:S01]  /*2a520*/  BSSY B0, `(.L_x_5153) ;  /* 0x0000a79000007945 */ /* 0x000fe20003800000 */
[----:B--2---:R-:W-:-:S13]  /*2a530*/  ISETP.GE.AND P0, PT, R10, 0x1, PT ;  /* 0x000000010a00780c */ /* 0x004fda0003f06270 */
[----:B------:R-:W-:Y:S05]  /*2a540*/  @!P0 BRA `(.L_x_5154) ;  /* 0x0000009800b08947 */ /* 0x000fea0003800000 */
[----:B------:R-:W2:Y:S01]  /*2a550*/  LDL.64 R10, [R80+0x40] ;  /* 0x00004000500a7983 */ /* 0x000ea20000100a00 */
[C---:B------:R-:W-:Y:S02]  /*2a560*/  R2UR UR6, R82.reuse ;  /* 0x00000000520672ca */ /* 0x040fe400000e0000 */
[C---:B------:R-:W-:Y:S01]  /*2a570*/  R2UR UR7, R83.reuse ;  /* 0x00000000530772ca */ /* 0x040fe200000e0000 */
[----:B------:R0:W5:Y:S01]  /*2a580*/  LDL.64 R100, [R80+0x50] ;  /* 0x0000500050647983 */ /* 0x0001620000100a00 */
[----:B------:R-:W-:Y:S02]  /*2a590*/  R2UR UR4, R82 ;  /* 0x00000000520472ca */ /* 0x000fe400000e0000 */
[----:B------:R-:W-:-:S09]  /*2a5a0*/  R2UR UR5, R83 ;  /* 0x00000000530572ca */ /* 0x000fd200000e0000 */
[----:B------:R-:W3:Y:S04]  /*2a5b0*/  LD.E.U8 R8, desc[UR6][R8.64+0x190] ;  /* 0x0001900608087980 */ /* 0x000ee8000c101100 */
[----:B--2---:R-:W2:Y:S01]  /*2a5c0*/  LD.E.64 R96, desc[UR4][R10.64+0x10] ;  /* 0x000010040a607980 */ /* 0x004ea2000c101b00 */
[----:B------:R-:W-:-:S03]  /*2a5d0*/  SHF.R.S32.HI R29, RZ, 0x1f, R27 ;  /* 0x0000001fff1d7819 */ /* 0x000fc6000001141b */
[----:B------:R0:W5:Y:S04]  /*2a5e0*/  LD.E.64 R88, desc[UR4][R10.64+0x8] ;  /* 0x000008040a587980 */ /* 0x000168000c101b00 */
[----:B------:R0:W5:Y:S01]  /*2a5f0*/  LD.E.64 R84, desc[UR6][R10.64+0x18] ;  /* 0x000018060a547980 */ /* 0x000162000c101b00 */
[----:B---3--:R-:W-:Y:S01]  /*2a600*/  ISETP.NE.AND P0, PT, R8, RZ, PT ;  /* 0x000000ff0800720c */ /* 0x008fe20003f05270 */
[-C--:B--2---:R-:W-:Y:S02]  /*2a610*/  IMAD R13, R97, R27.reuse, RZ ;  /* 0x0000001b610d7224 */ /* 0x084fe400078e02ff */
[----:B------:R-:W-:-:S04]  /*2a620*/  IMAD.WIDE.U32 R68, R96, R27, RZ ;  /* 0x0000001b60447225 */ /* 0x000fc800078e00ff */
[----:B------:R-:W-:-:S04]  /*2a630*/  IMAD R13, R96, R29, R13 ;  /* 0x0000001d600d7224 */ /* 0x000fc800078e020d */
[----:B------:R-:W-:Y:S02]  /*2a640*/  IMAD.IADD R71, R69, 0x1, R13 ;  /* 0x0000000145477824 */ /* 0x000fe400078e020d */
[----:B0-----:R-:W-:Y:S05]  /*2a650*/  @!P0 BRA `(.L_x_5155) ;  /* 0x0000004400cc8947 */ /* 0x001fea0003800000 */
[C---:B------:R-:W-:Y:S01]  /*2a660*/  R2UR UR8, R82.reuse ;  /* 0x00000000520872ca */ /* 0x040fe200000e0000 */
[----:B------:R0:W5:Y:S01]  /*2a670*/  LDL.64 R42, [R80+0x10] ;  /* 0x00001000502a7983 */ /* 0x0001620000100a00 */
[C---:B------:R-:W-:Y:S02]  /*2a680*/  R2UR UR9, R83.reuse ;  /* 0x00000000530972ca */ /* 0x040fe400000e0000 */
[C---:B------:R-:W-:Y:S02]  /*2a690*/  R2UR UR4, R82.reuse ;  /* 0x00000000520472ca */ /* 0x040fe400000e0000 */
[C---:B------:R-:W-:Y:S02]  /*2a6a0*/  R2UR UR5, R83.reuse ;  /* 0x00000000530572ca */ /* 0x040fe400000e0000 */
[----:B------:R-:W-:Y:S02]  /*2a6b0*/  R2UR UR6, R82 ;  /* 0x00000000520672ca */ /* 0x000fe400000e0000 */
[----:B------:R-:W-:-:S05]  /*2a6c0*/  R2UR UR7, R83 ;  /* 0x00000000530772ca */ /* 0x000fca00000e0000 */
[----:B-----5:R-:W2:Y:S04]  /*2a6d0*/  LD.E R8, desc[UR8][R100.64+0x10] ;  /* 0x0000100864087980 */ /* 0x020ea8000c101900 */
[----:B------:R-:W3:Y:S04]  /*2a6e0*/  LD.E R14, desc[UR4][R100.64+0xc] ;  /* 0x00000c04640e7980 */ /* 0x000ee8000c101900 */
[----:B------:R-:W4:Y:S04]  /*2a6f0*/  LD.E.64 R34, desc[UR4][R100.64+0x60] ;  /* 0x0000600464227980 */ /* 0x000f28000c101b00 */
[----:B------:R-:W4:Y:S01]  /*2a700*/  LD.E.64 R10, desc[UR6][R100.64+0x80] ;  /* 0x00008006640a7980 */ /* 0x000f22000c101b00 */
[----:B------:R-:W-:-:S02]  /*2a710*/  R2UR UR12, R82 ;  /* 0x00000000520c72ca */ /* 0x000fc400000e0000 */
[C---:B------:R-:W-:Y:S01]  /*2a720*/  R2UR UR13, R83.reuse ;  /* 0x00000000530d72ca */ /* 0x040fe200000e0000 */
[----:B------:R0:W5:Y:S01]  /*2a730*/  LD.E.64 R36, desc[UR4][R100.64+0x58] ;  /* 0x0000580464247980 */ /* 0x000162000c101b00 */
[----:B------:R-:W-:Y:S02]  /*2a740*/  R2UR UR10, R82 ;  /* 0x00000000520a72ca */ /* 0x000fe400000e0000 */
[----:B------:R-:W-:Y:S01]  /*2a750*/  R2UR UR11, R83 ;  /* 0x00000000530b72ca */ /* 0x000fe200000e0000 */
[----:B------:R0:W5:Y:S01]  /*2a760*/  LD.E.64 R32, desc[UR6][R100.64+0x68] ;  /* 0x0000680664207980 */ /* 0x000162000c101b00 */
[----:B------:R-:W-:Y:S01]  /*2a770*/  BSSY B2, `(.L_x_5156) ;  /* 0x000004c000027945 */ /* 0x000fe20003800000 */
[----:B------:R-:W-:Y:S02]  /*2a780*/  CS2R R56, SRZ ;  /* 0x0000000000387805 */ /* 0x000fe4000001ff00 */
[----:B------:R-:W-:Y:S02]  /*2a790*/  CS2R R62, SRZ ;  /* 0x00000000003e7805 */ /* 0x000fe4000001ff00 */
[----:B------:R-:W-:-:S02]  /*2a7a0*/  CS2R R66, SRZ ;  /* 0x0000000000427805 */ /* 0x000fc4000001ff00 */
[----:B------:R0:W5:Y:S01]  /*2a7b0*/  LD.E.U8 R60, desc[UR12][R100.64+0x18] ;  /* 0x0000180c643c7980 */ /* 0x000162000c101100 */
        /* <DEDUP_REMOVED lines=9> */
[----:B--2---:R-:W-:Y:S01]  /*2a850*/  SHF.R.S32.HI R9, RZ, 0x1f, R8 ;  /* 0x0000001fff097819 */ /* 0x004fe20000011408 */
[----:B---3--:R-:W-:-:S03]  /*2a860*/  IMAD R14, R27, -0x60, R14 ;  /* 0xffffffa01b0e7824 */ /* 0x008fc600078e020e */
[----:B------:R-:W-:Y:S02]  /*2a870*/  LEA.HI R9, R9, R8, RZ, 0x2 ;  /* 0x0000000809097211 */ /* 0x000fe400078f10ff */
[----:B------:R-:W-:Y:S02]  /*2a880*/  VIMNMX R31, R14, 0x60, PT ;  /* 0x000000600e1f7848 */ /* 0x000fe40003fe0100 */
[----:B------:R-:W-:Y:S01]  /*2a890*/  SHF.R.S32.HI R14, RZ, 0x2, R9 ;  /* 0x00000002ff0e7819 */ /* 0x000fe20000011409 */
[----:B----4-:R-:W-:Y:S01]  /*2a8a0*/  IMAD R13, R35, R27, RZ ;  /* 0x0000001b230d7224 */ /* 0x010fe200078e02ff */
[----:B------:R0:W5:Y:S02]  /*2a8b0*/  LD.E.64 R8, desc[UR8][R100.64+0x78] ;  /* 0x0000780864087980 */ /* 0x000164000c101b00 */
[----:B------:R-:W-:Y:S01]  /*2a8c0*/  ISETP.GE.AND P0, PT, R14, R31, PT ;  /* 0x0000001f0e00720c */ /* 0x000fe20003f06270 */
[----:B------:R-:W-:Y:S02]  /*2a8d0*/  IMAD R11, R11, R27, RZ ;  /* 0x0000001b0b0b7224 */ /* 0x000fe400078e02ff */
[----:B------:R-:W-:-:S02]  /*2a8e0*/  IMAD R15, R34, R29, R13 ;  /* 0x0000001d220f7224 */ /* 0x000fc400078e020d */
[----:B------:R-:W-:Y:S02]  /*2a8f0*/  IMAD R29, R10, R29, R11 ;  /* 0x0000001d0a1d7224 */ /* 0x000fe400078e020b */
[-C--:B------:R-:W-:Y:S01]  /*2a900*/  IMAD.WIDE.U32 R34, R34, R27.reuse, RZ ;  /* 0x0000001b22227225 */ /* 0x080fe200078e00ff */
[----:B------:R-:W5:Y:S03]  /*2a910*/  LD.E.64 R100, desc[UR10][R100.64+0x88] ;  /* 0x0000880a64647980 */ /* 0x000f66000c101b00 */
[----:B------:R-:W-:Y:S01]  /*2a920*/  IMAD.WIDE.U32 R10, R10, R27, RZ ;  /* 0x0000001b0a0a7225 */ /* 0x000fe200078e00ff */
[----:B------:R-:W-:-:S03]  /*2a930*/  CS2R R12, SRZ ;  /* 0x00000000000c7805 */ /* 0x000fc6000001ff00 */
[----:B------:R-:W-:Y:S02]  /*2a940*/  IMAD.IADD R61, R35, 0x1, R15 ;  /* 0x00000001233d7824 */ /* 0x000fe400078e020f */
[----:B------:R-:W-:Y:S02]  /*2a950*/  VIADD R30, R14, 0x40 ;  /* 0x000000400e1e7836 */ /* 0x000fe40000000000 */
[----:B------:R-:W-:Y:S01]  /*2a960*/  IMAD.IADD R103, R11, 0x1, R29 ;  /* 0x000000010b677824 */ /* 0x000fe200078e021d */
[----:B0-----:R-:W-:Y:S06]  /*2a970*/  @P0 BRA `(.L_x_5157) ;  /* 0x0000000000ac0947 */ /* 0x001fec0003800000 */
[----:B-----5:R-:W-:Y:S02]  /*2a980*/  LOP3.LUT R15, R60, 0x1, RZ, 0xc0, !PT ;  /* 0x000000013c0f7812 */ /* 0x020fe400078ec0ff */
[----:B------:R-:W-:Y:S02]  /*2a990*/  CS2R R96, SRZ ;  /* 0x0000000000607805 */ /* 0x000fe4000001ff00 */
[----:B------:R-:W-:Y:S02]  /*2a9a0*/  LEA R28, P1, R34, R32, 0x1 ;  /* 0x00000020221c7211 */ /* 0x000fe400078208ff */
[----:B------:R-:W-:Y:S02]  /*2a9b0*/  CS2R R92, SRZ ;  /* 0x00000000005c7805 */ /* 0x000fe4000001ff00 */
[----:B------:R-:W-:Y:S02]  /*2a9c0*/  LEA R14, P2, R10, R100, 0x1 ;  /* 0x000000640a0e7211 */ /* 0x000fe400078408ff */
[----:B------:R-:W-:-:S02]  /*2a9d0*/  CS2R R74, SRZ ;  /* 0x00000000004a7805 */ /* 0x000fc4000001ff00 */
[----:B------:R-:W-:Y:S02]  /*2a9e0*/  ISETP.NE.U32.AND P0, PT, R15, 0x1, PT ;  /* 0x000000010f00780c */ /* 0x000fe40003f05070 */
[----:B------:R-:W-:Y:S02]  /*2a9f0*/  CS2R R66, SRZ ;  /* 0x0000000000427805 */ /* 0x000fe4000001ff00 */
[----:B------:R-:W-:Y:S02]  /*2aa00*/  LEA.HI.X R29, R34, R33, R61, 0x1, P1 ;  /* 0x00000021221d7211 */ /* 0x000fe400008f0c3d */
[----:B------:R-:W-:Y:S02]  /*2aa10*/  CS2R R62, SRZ ;  /* 0x00000000003e7805 */ /* 0x000fe4000001ff00 */
[----:B------:R-:W-:Y:S02]  /*2aa20*/  LEA.HI.X R15, R10, R101, R103, 0x1, P2 ;  /* 0x000000650a0f7211 */ /* 0x000fe400010f0c67 */
[----:B------:R-:W-:-:S02]  /*2aa30*/  CS2R R56, SRZ ;  /* 0x0000000000387805 */ /* 0x000fc4000001ff00 */
[----:B------:R-:W-:Y:S02]  /*2aa40*/  R2P PR, R60, 0x3e ;  /* 0x0000003e3c007804 */ /* 0x000fe40000000000 */
[----:B------:R-:W-:Y:S02]  /*2aa50*/  @!P0 R2UR UR4, R82 ;  /* 0x00000000520482ca */ /* 0x000fe400000e0000 */
[----:B------:R-:W-:-:S09]  /*2aa60*/  @!P0 R2UR UR5, R83 ;  /* 0x00000000530582ca */ /* 0x000fd200000e0000 */
[C---:B------:R-:W-:Y:S02]  /*2aa70*/  @P1 R2UR UR6, R82.reuse ;  /* 0x00000000520612ca */ /* 0x040fe400000e0000 */
[C---:B------:R-:W-:Y:S02]  /*2aa80*/  @P1 R2UR UR7, R83.reuse ;  /* 0x00000000530712ca */ /* 0x040fe400000e0000 */
[C---:B------:R-:W-:Y:S02]  /*2aa90*/  @P2 R2UR UR8, R82.reuse ;  /* 0x00000000520822ca */ /* 0x040fe400000e0000 */
[----:B------:R-:W-:Y:S02]  /*2aaa0*/  @P2 R2UR UR9, R83 ;  /* 0x00000000530922ca */ /* 0x000fe400000e0000 */
[----:B------:R-:W-:Y:S02]  /*2aab0*/  @P3 R2UR UR10, R82 ;  /* 0x00000000520a32ca */ /* 0x000fe400000e0000 */
[----:B------:R-:W-:-:S02]  /*2aac0*/  CS2R R98, SRZ ;  /* 0x0000000000627805 */ /* 0x000fc4000001ff00 */
[C---:B------:R-:W-:Y:S02]  /*2aad0*/  @P3 R2UR UR11, R83.reuse ;  /* 0x00000000530b32ca */ /* 0x040fe400000e0000 */
[----:B------:R-:W-:Y:S02]  /*2aae0*/  CS2R R94, SRZ ;  /* 0x00000000005e7805 */ /* 0x000fe4000001ff00 */
[----:B------:R-:W-:Y:S02]  /*2aaf0*/  @P4 R2UR UR12, R82 ;  /* 0x00000000520c42ca */ /* 0x000fe400000e0000 */
[----:B------:R-:W-:Y:S02]  /*2ab00*/  CS2R R90, SRZ ;  /* 0x00000000005a7805 */ /* 0x000fe4000001ff00 */
[----:B------:R-:W-:Y:S02]  /*2ab10*/  @P4 R2UR UR13, R83 ;  /* 0x00000000530d42ca */ /* 0x000fe400000e0000 */
[----:B------:R-:W-:-:S02]  /*2ab20*/  CS2R R72, SRZ ;  /* 0x0000000000487805 */ /* 0x000fc4000001ff00 */
[----:B------:R-:W-:Y:S02]  /*2ab30*/  @P5 R2UR UR14, R82 ;  /* 0x00000000520e52ca */ /* 0x000fe400000e0000 */
[----:B------:R-:W-:Y:S02]  /*2ab40*/  CS2R R64, SRZ ;  /* 0x0000000000407805 */ /* 0x000fe4000001ff00 */
[----:B------:R-:W-:Y:S02]  /*2ab50*/  @P5 R2UR UR15, R83 ;  /* 0x00000000530f52ca */ /* 0x000fe400000e0000 */
[----:B------:R-:W-:Y:S01]  /*2ab60*/  CS2R R58, SRZ ;  /* 0x00000000003a7805 */ /* 0x000fe2000001ff00 */
[----:B------:R0:W5:Y:S04]  /*2ab70*/  @!P0 LD.E.64 R96, desc[UR4][R28.64] ;  /* 0x000000041c608980 */ /* 0x000168000c101b00 */
[----:B------:R0:W5:Y:S04]  /*2ab80*/  @P1 LD.E.64 R92, desc[UR6][R28.64+0x20] ;  /* 0x000020061c5c1980 */ /* 0x000168000c101b00 */
[----:B------:R0:W5:Y:S04]  /*2ab90*/  @P2 LD.E.64 R74, desc[UR8][R28.64+0x40] ;  /* 0x000040081c4a2980 */ /* 0x000168000c101b00 */
[----:B------:R0:W5:Y:S04]  /*2aba0*/  @P3 LD.E.64 R66, desc[UR10][R28.64+0x60] ;  /* 0x0000600a1c423980 */ /* 0x000168000c101b00 */
[----:B------:R0:W5:Y:S04]  /*2abb0*/  @P4 LD.E.64 R62, desc[UR12][R28.64+0x80] ;  /* 0x0000800c1c3e4980 */ /* 0x000168000c101b00 */
[----:B------:R0:W5:Y:S04]  /*2abc0*/  @P5 LD.E.64 R56, desc[UR14][R28.64+0xa0] ;  /* 0x0000a00e1c385980 */ /* 0x000168000c101b00 */
[----:B------:R0:W5:Y:S04]  /*2abd0*/  @!P0 LD.E.64 R98, desc[UR4][R14.64] ;  /* 0x000000040e628980 */ /* 0x000168000c101b00 */
[----:B------:R0:W5:Y:S04]  /*2abe0*/  @P1 LD.E.64 R94, desc[UR6][R14.64+0x20] ;  /* 0x000020060e5e1980 */ /* 0x000168000c101b00 */
[----:B------:R0:W5:Y:S04]  /*2abf0*/  @P2 LD.E.64 R90, desc[UR8][R14.64+0x40] ;  /* 0x000040080e5a2980 */ /* 0x000168000c101b00 */
[----:B------:R0:W5:Y:S04]  /*2ac00*/  @P3 LD.E.64 R72, desc[UR10][R14.64+0x60] ;  /* 0x0000600a0e483980 */ /* 0x000168000c101b00 */
[----:B------:R0:W5:Y:S04]  /*2ac10*/  @P4 LD.E.64 R64, desc[UR12][R14.64+0x80] ;  /* 0x0000800c0e404980 */ /* 0x000168000c101b00 */
[----:B------:R0:W5:Y:S02]  /*2ac20*/  @P5 LD.E.64 R58, desc[UR14][R14.64+0xa0] ;  /* 0x0000a00e0e3a5980 */ /* 0x000164000c101b00 */
.L_x_5157:
[----:B------:R-:W-:Y:S05]  /*2ac30*/  BSYNC B2 ;  /* 0x0000000000027941 */ /* 0x000fea0003800000 */
.L_x_5156:
[----:B------:R-:W-:Y:S01]  /*2ac40*/  ISETP.GE.AND P0, PT, R30, R31, PT ;  /* 0x0000001f1e00720c */ /* 0x000fe20003f06270 */
[----:B------:R-:W-:Y:S01]  /*2ac50*/  BSSY B2, `(.L_x_5158) ;  /* 0x000003c000027945 */ /* 0x000fe20003800000 */
[----:B------:R-:W-:Y:S02]  /*2ac60*/  CS2R R30, SRZ ;  /* 0x00000000001e7805 */ /* 0x000fe4000001ff00 */
[----:B------:R-:W-:Y:S02]  /*2ac70*/  CS2R R38, SRZ ;  /* 0x0000000000267805 */ /* 0x000fe4000001ff00 */
[----:B------:R-:W-:Y:S02]  /*2ac80*/  CS2R R46, SRZ ;  /* 0x00000000002e7805 */ /* 0x000fe4000001ff00 */
[----:B------:R-:W-:Y:S02]  /*2ac90*/  CS2R R48, SRZ ;  /* 0x0000000000307805 */ /* 0x000fe4000001ff00 */
[----:B------:R-:W-:-:S02]  /*2aca0*/  CS2R R54, SRZ ;  /* 0x0000000000367805 */ /* 0x000fc4000001ff00 */
[----:B0-----:R-:W-:Y:S02]  /*2acb0*/  CS2R R14, SRZ ;  /* 0x00000000000e7805 */ /* 0x001fe4000001ff00 */
[----:B------:R-:W-:Y:S02]  /*2acc0*/  CS2R R28, SRZ ;  /* 0x00000000001c7805 */ /* 0x000fe4000001ff00 */
[----:B------:R-:W-:Y:S02]  /*2acd0*/  CS2R R40, SRZ ;  /* 0x0000000000287805 */ /* 0x000fe4000001ff00 */
[----:B------:R-:W-:Y:S02]  /*2ace0*/  CS2R R44, SRZ ;  /* 0x00000000002c7805 */ /* 0x000fe4000001ff00 */
[----:B------:R-:W-:Y:S02]  /*2acf0*/  CS2R R50, SRZ ;  /* 0x0000000000327805 */ /* 0x000fe4000001ff00 */
[----:B------:R-:W-:Y:S01]  /*2ad00*/  CS2R R52, SRZ ;  /* 0x0000000000347805 */ /* 0x000fe2000001ff00 */
[----:B------:R-:W-:Y:S06]  /*2ad10*/  @P0 BRA `(.L_x_5159) ;  /* 0x0000000000bc0947 */ /* 0x000fec0003800000 */
[----:B-----5:R-:W-:Y:S02]  /*2ad20*/  IADD3 R35, P0, R36, R34, RZ ;  /* 0x0000002224237210 */ /* 0x020fe40007f1e0ff */
[----:B------:R-:W-:Y:S02]  /*2ad30*/  CS2R R54, SRZ ;  /* 0x0000000000367805 */ /* 0x000fe4000001ff00 */
[----:B------:R-:W-:Y:S02]  /*2ad40*/  IADD3 R13, P1, R8, R10, RZ ;  /* 0x0000000a080d7210 */ /* 0x000fe40007f3e0ff */
[----:B------:R-:W-:Y:S02]  /*2ad50*/  CS2R R48, SRZ ;  /* 0x0000000000307805 */ /* 0x000fe4000001ff00 */
[----:B------:R-:W-:Y:S01]  /*2ad60*/  LOP3.LUT R11, R60, 0x1, RZ, 0xc0, !PT ;  /* 0x000000013c0b7812 */ /* 0x000fe200078ec0ff */
[----:B------:R-:W-:Y:S01]  /*2ad70*/  IMAD.X R36, R37, 0x1, R61, P0 ;  /* 0x0000000125247824 */ /* 0x000fe200000e063d */
[----:B------:R-:W-:Y:S01]  /*2ad80*/  LEA R8, P2, R13, R100, 0x1 ;  /* 0x000000640d087211 */ /* 0x000fe200078408ff */
[----:B------:R-:W-:Y:S01]  /*2ad90*/  IMAD.X R9, R9, 0x1, R103, P1 ;  /* 0x0000000109097824 */ /* 0x000fe200008e0667 */
[----:B------:R-:W-:-:S02]  /*2ada0*/  LEA R10, P1, R35, R32, 0x1 ;  /* 0x00000020230a7211 */ /* 0x000fc400078208ff */
[----:B------:R-:W-:Y:S02]  /*2adb0*/  CS2R R46, SRZ ;  /* 0x00000000002e7805 */ /* 0x000fe4000001ff00 */
[----:B------:R-:W-:Y:S02]  /*2adc0*/  ISETP.NE.U32.AND P0, PT, R11, 0x1, PT ;  /* 0x000000010b00780c */ /* 0x000fe40003f05070 */
[----:B------:R-:W-:Y:S02]  /*2add0*/  CS2R R38, SRZ ;  /* 0x0000000000267805 */ /* 0x000fe4000001ff00 */
[----:B------:R-:W-:Y:S02]  /*2ade0*/  LEA.HI.X R11, R35, R33, R36, 0x1, P1 ;  /* 0x00000021230b7211 */ /* 0x000fe400008f0c24 */
[----:B------:R-:W-:Y:S02]  /*2adf0*/  CS2R R30, SRZ ;  /* 0x00000000001e7805 */ /* 0x000fe4000001ff00 */
[----:B------:R-:W-:-:S02]  /*2ae00*/  LEA.HI.X R9, R13, R101, R9, 0x1, P2 ;  /* 0x000000650d097211 */ /* 0x000fc400010f0c09 */
[----:B------:R-:W-:Y:S02]  /*2ae10*/  CS2R R12, SRZ ;  /* 0x00000000000c7805 */ /* 0x000fe4000001ff00 */
        /* <DEDUP_REMOVED lines=31> */
.L_x_5159:
[----:B------:R-:W-:Y:S05]  /*2b010*/  BSYNC B2 ;  /* 0x0000000000027941 */ /* 0x000fea0003800000 */
.L_x_5158:
[----:B------:R-:W-:Y:S01]  /*2b020*/  R2UR UR4, R82 ;  /* 0x00000000520472ca */ /* 0x000fe200000e0000 */
[----:B0----5:R0:W5:Y:S01]  /*2b030*/  LDL R8, [R81] ;  /* 0x0000000051087983 */ /* 0x0211620000100800 */
[----:B------:R-:W-:-:S03]  /*2b040*/  R2UR UR5, R83 ;  /* 0x00000000530572ca */ /* 0x000fc600000e0000 */
[----:B------:R0:W5:Y:S10]  /*2b050*/  LDL R9, [R81+0x4] ;  /* 0x0000040051097983 */ /* 0x0001740000100800 */
[----:B------:R-:W2:Y:S01]  /*2b060*/  LD.E R10, desc[UR4][R42.64+0x1c] ;  /* 0x00001c042a0a7980 */ /* 0x000ea2000c101900 */
[----:B------:R-:W-:-:S02]  /*2b070*/  IMAD.MOV.U32 R11, RZ, RZ, R56 ;  /* 0x000000ffff0b7224 */ /* 0x000fc400078e0038 */
        /* <DEDUP_REMOVED lines=89> */
[----:B------:R-:W-:Y:S01]  /*2b610*/  BSSY B2, `(.L_x_5160) ;  /* 0x000000b000027945 */ /* 0x000fe20003800000 */
[----:B------:R-:W-:-:S02]  /*2b620*/  PRMT R113, R34, 0x7610, R113 ;  /* 0x0000761022717816 */ /* 0x000fc40000000071 */
[----:B------:R-:W-:Y:S02]  /*2b630*/  PRMT R125, R11, 0x7610, R125 ;  /* 0x000076100b7d7816 */ /* 0x000fe4000000007d */
[----:B------:R-:W-:Y:S02]  /*2b640*/  PRMT R128, R32, 0x7610, R128 ;  /* 0x0000761020807816 */ /* 0x000fe40000000080 */
[----:B------:R-:W-:Y:S02]  /*2b650*/  PRMT R129, R33, 0x7610, R129 ;  /* 0x0000761021817816 */ /* 0x000fe40000000081 */
[----:B--2---:R-:W-:-:S04]  /*2b660*/  LOP3.LUT R10, R10, 0x1, RZ, 0xfc, !PT ;  /* 0x000000010a0a7812 */ /* 0x004fc800078efcff */
[----:B------:R-:W-:Y:S01]  /*2b670*/  ISETP.NE.AND P0, PT, R10, 0x3, PT ;  /* 0x000000030a00780c */ /* 0x000fe20003f05270 */
[----:B------:R-:W-:-:S05]  /*2b680*/  IMAD.MOV.U32 R10, RZ, RZ, R50 ;  /* 0x000000ffff0a7224 */ /* 0x000fca00078e0032 */
[----:B------:R-:W-:-:S07]  /*2b690*/  PRMT R124, R10, 0x7610, R124 ;  /* 0x000076100a7c7816 */ /* 0x000fce000000007c */
[----:B0-----:R-:W-:Y:S05]  /*2b6a0*/  @!P0 BRA `(.L_x_5161) ;  /* 0x0000000000048947 */ /* 0x001fea0003800000 */
[----:B------:R-:W-:Y:S01]  /*2b6b0*/  BPT.TRAP 0x1 ;  /* 0x000000040000795c */ /* 0x000fe20000300000 */
.L_x_5161:
[----:B------:R-:W-:Y:S05]  /*2b6c0*/  BSYNC B2 ;  /* 0x0000000000027941 */ /* 0x000fea0003800000 */
.L_x_5160:
[----:B------:R-:W-:Y:S02]  /*2b6d0*/  R2UR UR4, R82 ;  /* 0x00000000520472ca */ /* 0x000fe400000e0000 */
[----:B------:R-:W-:-:S13]  /*2b6e0*/  R2UR UR5, R83 ;  /* 0x00000000530572ca */ /* 0x000fda00000e0000 */
[----:B------:R-:W2:Y:S01]  /*2b6f0*/  LD.E.64 R42, desc[UR4][R42.64+0x8] ;  /* 0x000008042a2a7980 */ /* 0x000ea2000c101b00 */
[----:B-----5:R-:W-:Y:S01]  /*2b700*/  SHF.L.U32 R9, R9, 0x1f, RZ ;  /* 0x0000001f09097819 */ /* 0x020fe200000006ff */
[----:B------:R-:W-:Y:S01]  /*2b710*/  BSSY B2, `(.L_x_5162) ;  /* 0x0000005000027945 */ /* 0x000fe20003800000 */
[----:B--2---:R-:W-:-:S05]  /*2b720*/  MOV R11, R42 ;  /* 0x0000002a000b7202 */ /* 0x004fca0000000f00 */
[----:B------:R-:W-:-:S04]  /*2b730*/  IMAD R8, R8, 0x8, R11 ;  /* 0x0000000808087824 */ /* 0x000fc800078e020b */
[----:B------:R-:W0:Y:S02]  /*2b740*/  SYNCS.PHASECHK.TRANS64.TRYWAIT P0, [R8+URZ], R9 ;  /* 0x00000009080075a7 */ /* 0x000e24000800017f */
[----:B0-----:R-:W-:Y:S05]  /*2b750*/  @!P0 BRA `(.L_x_5163) ;  /* 0x0000009400b88947 */ /* 0x001fea0003800000 */
.L_x_5266:
[----:B------:R-:W-:Y:S05]  /*2b760*/  BSYNC B2 ;  /* 0x0000000000027941 */ /* 0x000fea0003800000 */
.L_x_5162:
[----:B------:R-:W2:Y:S04]  /*2b770*/  LDL.64 R32, [R80+0x50] ;  /* 0x0000500050207983 */ /* 0x000ea80000100a00 */
[----:B------:R-:W3:Y:S01]  /*2b780*/  LDL.64 R34, [R80+0x58] ;  /* 0x0000580050227983 */ /* 0x000ee20000100a00 */
[C---:B------:R-:W-:Y:S02]  /*2b790*/  R2UR UR4, R82.reuse ;  /* 0x00000000520472ca */ /* 0x040fe400000e0000 */
[C---:B------:R-:W-:Y:S01]  /*2b7a0*/  R2UR UR5, R83.reuse ;  /* 0x00000000530572ca */ /* 0x040fe200000e0000 */
[----:B0-----:R-:W4:Y:S01]  /*2b7b0*/  LDL R8, [R81] ;  /* 0x0000000051087983 */ /* 0x001f220000100800 */
[----:B------:R-:W-:Y:S02]  /*2b7c0*/  R2UR UR6, R82 ;  /* 0x00000000520672ca */ /* 0x000fe400000e0000 */
[----:B------:R-:W-:Y:S01]  /*2b7d0*/  R2UR UR7, R83 ;  /* 0x00000000530772ca */ /* 0x000fe200000e0000 */
[----:B------:R0:W5:Y:S08]  /*2b7e0*/  LDL.64 R36, [R80+0x38] ;  /* 0x0000380050247983 */ /* 0x0001700000100a00 */
[----:B--2---:R-:W2:Y:S04]  /*2b7f0*/  LD.E R9, desc[UR4][R32.64+0x8] ;  /* 0x0000080420097980 */ /* 0x004ea8000c101900 */
[----:B------:R-:W2:Y:S04]  /*2b800*/  LD.E R100, desc[UR4][R32.64+0xc] ;  /* 0x00000c0420647980 */ /* 0x000ea8000c101900 */
[----:B---3--:R-:W3:Y:S01]  /*2b810*/  LD.E.64 R34, desc[UR6][R34.64] ;  /* 0x0000000622227980 */ /* 0x008ee2000c101b00 */
[----:B----4-:R-:W-:-:S02]  /*2b820*/  IMAD R8, R8, 0x4800, RZ ;  /* 0x0000480008087824 */ /* 0x010fc400078e02ff */
[----:B------:R-:W-:Y:S01]  /*2b830*/  IMAD.MOV.U32 R102, RZ, RZ, 0x20 ;  /* 0x00000020ff667424 */ /* 0x000fe200078e00ff */
[----:B------:R-:W-:Y:S01]  /*2b840*/  BSSY B2, `(.L_x_5164) ;  /* 0x00001b2000027945 */ /* 0x000fe20003800000 */
[----:B--2---:R-:W-:-:S04]  /*2b850*/  SHF.R.S32.HI R10, RZ, 0x1f, R9 ;  /* 0x0000001fff0a7819 */ /* 0x004fc80000011409 */
[----:B------:R-:W-:-:S04]  /*2b860*/  LEA.HI R11, R10, R9, RZ, 0x2 ;  /* 0x000000090a0b7211 */ /* 0x000fc800078f10ff */
[--C-:B------:R-:W-:Y:S02]  /*2b870*/  SHF.R.S32.HI R115, RZ, 0x2, R11.reuse ;  /* 0x00000002ff737819 */ /* 0x100fe4000001140b */
[----:B------:R-:W-:-:S04]  /*2b880*/  SHF.R.S32.HI R42, RZ, 0x1f, R11 ;  /* 0x0000001fff2a7819 */ /* 0x000fc8000001140b */
[----:B------:R-:W-:-:S04]  /*2b890*/  LEA.HI R42, R42, R115, RZ, 0x3 ;  /* 0x000000732a2a7211 */ /* 0x000fc800078f18ff */
[----:B------:R-:W-:Y:S02]  /*2b8a0*/  LOP3.LUT R60, R42, 0xfffffff8, RZ, 0xc0, !PT ;  /* 0xfffffff82a3c7812 */ /* 0x000fe400078ec0ff */
[----:B------:R-:W-:-:S03]  /*2b8b0*/  LOP3.LUT R42, R11, 0x1ffffffc, RZ, 0xc0, !PT ;  /* 0x1ffffffc0b2a7812 */ /* 0x000fc600078ec0ff */
[----:B------:R-:W-:Y:S02]  /*2b8c0*/  IMAD.IADD R60, R115, 0x1, -R60 ;  /* 0x00000001733c7824 */ /* 0x000fe400078e0a3c */
[----:B------:R-:W-:Y:S02]  /*2b8d0*/  IMAD.IADD R42, R9, 0x1, -R42 ;  /* 0x00000001092a7824 */ /* 0x000fe400078e0a2a */
[----:B------:R-:W-:Y:S02]  /*2b8e0*/  IMAD.SHL.U32 R11, R60, 0x40, RZ ;  /* 0x000000403c0b7824 */ /* 0x000fe400078e00ff */
[----:B------:R-:W-:-:S03]  /*2b8f0*/  IMAD.SHL.U32 R119, R42, 0x8, RZ ;  /* 0x000000082a777824 */ /* 0x000fc600078e00ff */
[----:B------:R-:W-:Y:S02]  /*2b900*/  LOP3.LUT R42, R11, 0x1c0, RZ, 0xc0, !PT ;  /* 0x000001c00b2a7812 */ /* 0x000fe400078ec0ff */
[----:B------:R-:W-:Y:S02]  /*2b910*/  LEA.HI R9, R10, R9, RZ, 0x5 ;  /* 0x000000090a097211 */ /* 0x000fe400078f28ff */
[----:B------:R-:W-:Y:S02]  /*2b920*/  LOP3.LUT R11, R42, 0x18, R119, 0xf8, !PT ;  /* 0x000000182a0b7812 */ /* 0x000fe400078ef877 */
[----:B------:R-:W-:Y:S01]  /*2b930*/  SHF.R.U32.HI R42, RZ, 0x3, R42 ;  /* 0x00000003ff2a7819 */ /* 0x000fe2000001162a */
[----:B------:R-:W-:-:S03]  /*2b940*/  IMAD.SHL.U32 R9, R9, 0x10, RZ ;  /* 0x0000001009097824 */ /* 0x000fc600078e00ff */
[----:B------:R-:W-:Y:S01]  /*2b950*/  LOP3.LUT R42, R11, R42, RZ, 0x3c, !PT ;  /* 0x0000002a0b2a7212 */ /* 0x000fe200078e3cff */
[----:B------:R-:W-:-:S03]  /*2b960*/  IMAD R100, R27, -0x60, R100 ;  /* 0xffffffa01b647824 */ /* 0x000fc600078e0264 */
[----:B------:R-:W-:Y:S02]  /*2b970*/  LOP3.LUT R9, R42, 0xfffffe00, R9, 0xf8, !PT ;  /* 0xfffffe002a097812 */ /* 0x000fe400078ef809 */
[----:B------:R-:W-:Y:S02]  /*2b980*/  VIMNMX R10, R100, 0x60, PT ;  /* 0x00000060640a7848 */ /* 0x000fe40003fe0100 */
[----:B------:R-:W-:-:S04]  /*2b990*/  IADD3 R101, P1, R8, R9, RZ ;  /* 0x0000000908657210 */ /* 0x000fc80007f3e0ff */
[----:B------:R-:W-:Y:S02]  /*2b9a0*/  LEA.HI.X.SX32 R100, R8, RZ, 0x1, P1 ;  /* 0x000000ff08647211 */ /* 0x000fe400008f0eff */
[----:B------:R-:W-:Y:S02]  /*2b9b0*/  ISETP.GE.AND P1, PT, R115, R10, PT ;  /* 0x0000000a7300720c */ /* 0x000fe40003f26270 */
[----:B------:R-:W-:Y:S02]  /*2b9c0*/  LOP3.LUT P0, RZ, R60, 0x4, RZ, 0xc0, !PT ;  /* 0x000000043cff7812 */ /* 0x000fe4000780c0ff */
[C---:B---3--:R-:W-:Y:S02]  /*2b9d0*/  LEA R42, P2, R101.reuse, R34, 0x1 ;  /* 0x00000022652a7211 */ /* 0x048fe400078408ff */
[----:B------:R-:W-:Y:S02]  /*2b9e0*/  SHF.R.S32.HI R117, RZ, 0x1f, R119 ;  /* 0x0000001fff757819 */ /* 0x000fe40000011477 */
[----:B------:R-:W-:-:S02]  /*2b9f0*/  LEA.HI.X R43, R101, R35, R100, 0x1, P2 ;  /* 0x00000023652b7211 */ /* 0x000fc400010f0c64 */
[----:B------:R-:W-:-:S03]  /*2ba00*/  SEL R102, R102, 0xffffffe0, !P0 ;  /* 0xffffffe066667807 */ /* 0x000fc60004000000 */
[----:B0-----:R-:W-:Y:S05]  /*2ba10*/  @P1 BRA `(.L_x_5165) ;  /* 0x0000001800501947 */ /* 0x001fea0003800000 */
[----:B------:R-:W-:Y:S02]  /*2ba20*/  R2UR UR4, R82 ;  /* 0x00000000520472ca */ /* 0x000fe400000e0000 */
[----:B------:R-:W-:-:S13]  /*2ba30*/  R2UR UR5, R83 ;  /* 0x00000000530572ca */ /* 0x000fda00000e0000 */
[----:B-----5:R-:W2:Y:S01]  /*2ba40*/  LD.E.U8 R154, desc[UR4][R36.64] ;  /* 0x00000004249a7980 */ /* 0x020ea2000c101100 */
[----:B------:R-:W-:Y:S01]  /*2ba50*/  SHF.R.S32.HI R11, RZ, 0x1f, R115 ;  /* 0x0000001fff0b7819 */ /* 0x000fe20000011473 */
[----:B------:R-:W-:Y:S01]  /*2ba60*/  IMAD R10, R89, R115, RZ ;  /* 0x00000073590a7224 */ /* 0x000fe200078e02ff */
[----:B------:R-:W-:Y:S01]  /*2ba70*/  IADD3 R8, P0, R119, R68, RZ ;  /* 0x0000004477087210 */ /* 0x000fe20007f1e0ff */
[----:B------:R-:W-:Y:S02]  /*2ba80*/  BSSY B3, `(.L_x_5166) ;  /* 0x0000046000037945 */ /* 0x000fe40003800000 */
[C---:B------:R-:W-:Y:S02]  /*2ba90*/  IMAD R11, R88.reuse, R11, R10 ;  /* 0x0000000b580b7224 */ /* 0x040fe400078e020a */
[----:B------:R-:W-:Y:S02]  /*2baa0*/  IMAD.X R9, R117, 0x1, R71, P0 ;  /* 0x0000000175097824 */ /* 0x000fe400000e0647 */
[----:B------:R-:W-:-:S04]  /*2bab0*/  IMAD.WIDE.U32 R8, R88, R115, R8 ;  /* 0x0000007358087225 */ /* 0x000fc800078e0008 */
[----:B------:R-:W-:Y:S01]  /*2bac0*/  IMAD.IADD R9, R9, 0x1, R11 ;  /* 0x0000000109097824 */ /* 0x000fe200078e020b */
[----:B------:R-:W-:-:S04]  /*2bad0*/  LEA R60, P1, R8, R84, 0x1 ;  /* 0x00000054083c7211 */ /* 0x000fc800078208ff */
[----:B------:R-:W-:Y:S02]  /*2bae0*/  LEA.HI.X R61, R8, R85, R9, 0x1, P1 ;  /* 0x00000055083d7211 */ /* 0x000fe400008f0c09 */
[----:B--2---:R-:W-:-:S04]  /*2baf0*/  LOP3.LUT R10, R154, 0x1, RZ, 0xc0, !PT ;  /* 0x000000019a0a7812 */ /* 0x004fc800078ec0ff */
[----:B------:R-:W-:-:S13]  /*2bb00*/  ISETP.NE.U32.AND P0, PT, R10, 0x1, PT ;  /* 0x000000010a00780c */ /* 0x000fda0003f05070 */
[----:B------:R-:W-:Y:S05]  /*2bb10*/  @P0 BRA `(.L_x_5167) ;  /* 0x0000000000f00947 */ /* 0x000fea0003800000 */
[----:B------:R-:W-:Y:S02]  /*2bb20*/  R2UR UR4, R82 ;  /* 0x00000000520472ca */ /* 0x000fe400000e0000 */
[----:B------:R-:W-:-:S13]  /*2bb30*/  R2UR UR5, R83 ;  /* 0x00000000530572ca */ /* 0x000fda00000e0000 */
[----:B------:R-:W2:Y:S01]  /*2bb40*/  LD.E.U8 R8, desc[UR4][R32.64+0x18] ;  /* 0x0000180420087980 */ /* 0x000ea2000c101100 */
[----:B------:R-:W-:Y:S01]  /*2bb50*/  BSSY B4, `(.L_x_5168) ;  /* 0x0000032000047945 */ /* 0x000fe20003800000 */
[----:B--2---:R-:W-:-:S04]  /*2bb60*/  LOP3.LUT R8, R8, 0x1, RZ, 0xc0, !PT ;  /* 0x0000000108087812 */ /* 0x004fc800078ec0ff */
[----:B------:R-:W-:Y:S02]  /*2bb70*/  ISETP.NE.U32.AND P0, PT, R8, 0x1, PT ;  /* 0x000000010800780c */ /* 0x000fe40003f05070 */
[----:B------:R0:W5:Y:S11]  /*2bb80*/  LD.E.128 R8, desc[UR4][R42.64] ;  /* 0x000000042a087980 */ /* 0x000176000c101d00 */
[----:B0-----:R-:W-:Y:S05]  /*2bb90*/  @P0 BRA `(.L_x_5169) ;  /* 0x0000000000b40947 */ /* 0x001fea0003800000 */
[----:B------:R-:W-:Y:S02]  /*2bba0*/  SHF.R.U64 R98, R98, 0x10, R99 ;  /* 0x0000001062627819 */ /* 0x000fe40000001263 */
[----:B------:R-:W-:Y:S01]  /*2bbb0*/  SHF.R.U64 R154, R96, 0x10, R97 ;  /* 0x00000010609a7819 */ /* 0x000fe20000001261 */
[----:B-----5:R-:W-:Y:S01]  /*2bbc0*/  IMAD.U32 R96, R10, 0x10000, RZ ;  /* 0x000100000a607824 */ /* 0x020fe200078e00ff */
[----:B------:R-:W-:Y:S02]  /*2bbd0*/  SHF.R.U32.HI R157, RZ, 0x10, R99 ;  /* 0x00000010ff9d7819 */ /* 0x000fe40000011663 */
[----:B------:R-:W-:Y:S02]  /*2bbe0*/  PRMT R151, R151, 0x5410, R98 ;  /* 0x0000541097977816 */ /* 0x000fe40000000062 */
[----:B------:R-:W-:Y:S02]  /*2bbf0*/  PRMT R153, R153, 0x5410, R154 ;  /* 0x0000541099997816 */ /* 0x000fe4000000009a */
[----:B------:R-:W-:-:S02]  /*2bc00*/  SHF.R.U32.HI R155, RZ, 0x10, R97 ;  /* 0x00000010ff9b7819 */ /* 0x000fc40000011661 */
[----:B------:R-:W-:Y:S02]  /*2bc10*/  PRMT R157, R150, 0x5410, R157 ;  /* 0x00005410969d7816 */ /* 0x000fe4000000009d */
[----:B------:R-:W-:Y:S02]  /*2bc20*/  LOP3.LUT R99, R9, 0xffff0000, RZ, 0xc0, !PT ;  /* 0xffff000009637812 */ /* 0x000fe400078ec0ff */
[----:B------:R-:W-:Y:S01]  /*2bc30*/  LOP3.LUT R156, R151, 0xffff0000, RZ, 0xc0, !PT ;  /* 0xffff0000979c7812 */ /* 0x000fe200078ec0ff */
[----:B------:R-:W-:Y:S01]  /*2bc40*/  IMAD.U32 R98, R157, 0x10000, RZ ;  /* 0x000100009d627824 */ /* 0x000fe200078e00ff */
[----:B------:R-:W-:Y:S02]  /*2bc50*/  LOP3.LUT R150, R153, 0xffff0000, RZ, 0xc0, !PT ;  /* 0xffff000099967812 */ /* 0x000fe400078ec0ff */
[----:B------:R-:W-:Y:S01]  /*2bc60*/  PRMT R152, R152, 0x5410, R155 ;  /* 0x0000541098987816 */ /* 0x000fe2000000009b */
[----:B------:R-:W-:Y:S01]  /*2bc70*/  IMAD.U32 R155, R9, 0x10000, RZ ;  /* 0x00010000099b7824 */ /* 0x000fe200078e00ff */
[----:B------:R-:W-:Y:S01]  /*2bc80*/  LOP3.LUT R97, R10, 0xffff0000, RZ, 0xc0, !PT ;  /* 0xffff00000a617812 */ /* 0x000fe200078ec0ff */
[C---:B------:R-:W-:Y:S01]  /*2bc90*/  FMUL.FTZ R158, R99.reuse, R156 ;  /* 0x0000009c639e7220 */ /* 0x040fe20000410000 */
[----:B------:R-:W-:Y:S01]  /*2bca0*/  FMUL.FTZ R159, R99, R150 ;  /* 0x00000096639f7220 */ /* 0x000fe20000410000 */
[----:B------:R-:W-:Y:S01]  /*2bcb0*/  IMAD.U32 R154, R152, 0x10000, RZ ;  /* 0x00010000989a7824 */ /* 0x000fe200078e00ff */
[C---:B------:R-:W-:Y:S01]  /*2bcc0*/  LOP3.LUT R99, R8.reuse, 0xffff0000, RZ, 0xc0, !PT ;  /* 0xffff000008637812 */ /* 0x040fe200078ec0ff */
[----:B------:R-:W-:-:S02]  /*2bcd0*/  IMAD.U32 R9, R8, 0x10000, RZ ;  /* 0x0001000008097824 */ /* 0x000fc400078e00ff */
[----:B------:R-:W-:Y:S01]  /*2bce0*/  FMUL.FTZ R161, R97, R98 ;  /* 0x0000006261a17220 */ /* 0x000fe20000410000 */
[C---:B------:R-:W-:Y:S01]  /*2bcf0*/  FFMA.FTZ R8, R155.reuse, R150, -R158 ;  /* 0x000000969b087223 */ /* 0x040fe2000001089e */
[----:B------:R-:W-:Y:S01]  /*2bd00*/  FFMA.FTZ R155, R155, R156, R159 ;  /* 0x0000009c9b9b7223 */ /* 0x000fe2000001009f */
[----:B------:R-:W-:Y:S01]  /*2bd10*/  LOP3.LUT R10, R11, 0xffff0000, RZ, 0xc0, !PT ;  /* 0xffff00000b0a7812 */ /* 0x000fe200078ec0ff */
[-C--:B------:R-:W-:Y:S01]  /*2bd20*/  FMUL.FTZ R159, R97, R154.reuse ;  /* 0x0000009a619f7220 */ /* 0x080fe20000410000 */
[----:B------:R-:W-:Y:S01]  /*2bd30*/  LOP3.LUT R157, R157, 0xffff0000, RZ, 0xc0, !PT ;  /* 0xffff00009d9d7812 */ /* 0x000fe200078ec0ff */
[----:B------:R-:W-:Y:S01]  /*2bd40*/  FFMA.FTZ R97, R96, R154, -R161 ;  /* 0x0000009a60617223 */ /* 0x000fe200000108a1 */
[----:B------:R-:W-:Y:S01]  /*2bd50*/  LOP3.LUT R152, R152, 0xffff0000, RZ, 0xc0, !PT ;  /* 0xffff000098987812 */ /* 0x000fe200078ec0ff */
[----:B------:R-:W-:Y:S02]  /*2bd60*/  IMAD.U32 R154, R151, 0x10000, RZ ;  /* 0x00010000979a7824 */ /* 0x000fe400078e00ff */
[----:B------:R-:W-:Y:S01]  /*2bd70*/  FFMA.FTZ R96, R96, R98, R159 ;  /* 0x0000006260607223 */ /* 0x000fe2000001009f */
[----:B------:R-:W-:-:S02]  /*2bd80*/  IMAD.U32 R150, R153, 0x10000, RZ ;  /* 0x0001000099967824 */ /* 0x000fc400078e00ff */
[C---:B------:R-:W-:Y:S01]  /*2bd90*/  FMUL.FTZ R98, R10.reuse, R157 ;  /* 0x0000009d0a627220 */ /* 0x040fe20000410000 */
[----:B------:R-:W-:Y:S01]  /*2bda0*/  FMUL.FTZ R156, R10, R152 ;  /* 0x000000980a9c7220 */ /* 0x000fe20000410000 */
[----:B------:R-:W-:Y:S01]  /*2bdb0*/  FMUL.FTZ R10, R99, R154 ;  /* 0x0000009a630a7220 */ /* 0x000fe20000410000 */
[----:B------:R-:W-:Y:S02]  /*2bdc0*/  IMAD.U32 R11, R11, 0x10000, RZ ;  /* 0x000100000b0b7824 */ /* 0x000fe400078e00ff */
[-C--:B------:R-:W-:Y:S01]  /*2bdd0*/  FMUL.FTZ R99, R99, R150.reuse ;  /* 0x0000009663637220 */ /* 0x080fe20000410000 */
[----:B------:R-:W-:Y:S01]  /*2bde0*/  F2FP.BF16.F32.PACK_AB R96, R96, R97 ;  /* 0x000000616060723e */ /* 0x000fe200000010ff */
[----:B------:R-:W-:Y:S01]  /*2bdf0*/  FFMA.FTZ R10, R9, R150, -R10 ;  /* 0x00000096090a7223 */ /* 0x000fe2000001080a */
[----:B------:R-:W-:Y:S01]  /*2be00*/  FFMA.FTZ R98, R11, R152, -R98 ;  /* 0x000000980b627223 */ /* 0x000fe20000010862 */
[----:B------:R-:W-:Y:S01]  /*2be10*/  FFMA.FTZ R99, R9, R154, R99 ;  /* 0x0000009a09637223 */ /* 0x000fe20000010063 */
[----:B------:R-:W-:Y:S01]  /*2be20*/  FFMA.FTZ R11, R11, R157, R156 ;  /* 0x0000009d0b0b7223 */ /* 0x000fe2000001009c */
[----:B------:R-:W-:-:S03]  /*2be30*/  F2FP.BF16.F32.PACK_AB R9, R155, R8 ;  /* 0x000000089b09723e */ /* 0x000fc600000010ff */
[----:B------:R-:W-:Y:S01]  /*2be40*/  F2FP.BF16.F32.PACK_AB R8, R99, R10 ;  /* 0x0000000a6308723e */ /* 0x000fe200000010ff */
[----:B------:R-:W-:Y:S01]  /*2be50*/  IMAD.MOV.U32 R10, RZ, RZ, R96 ;  /* 0x000000ffff0a7224 */ /* 0x000fe200078e0060 */
[----:B------:R-:W-:-:S07]  /*2be60*/  F2FP.BF16.F32.PACK_AB R11, R11, R98 ;  /* 0x000000620b0b723e */ /* 0x000fce00000010ff */
.L_x_5169:
[----:B------:R-:W-:Y:S05]  /*2be70*/  BSYNC B4 ;  /* 0x0000000000047941 */ /* 0x000fea0003800000 */
.L_x_5168:
[C---:B------:R-:W-:Y:S02]  /*2be80*/  R2UR UR4, R82.reuse ;  /* 0x00000000520472ca */ /* 0x040fe400000e0000 */
[C---:B------:R-:W-:Y:S02]  /*2be90*/  R2UR UR5, R83.reuse ;  /* 0x00000000530572ca */ /* 0x040fe400000e0000 */
[----:B------:R-:W-:Y:S02]  /*2bea0*/  R2UR UR6, R82 ;  /* 0x00000000520672ca */ /* 0x000fe400000e0000 */
[----:B------:R-:W-:-:S09]  /*2beb0*/  R2UR UR7, R83 ;  /* 0x00000000530772ca */ /* 0x000fd200000e0000 */
[----:B-----5:R0:W-:Y:S04]  /*2bec0*/  ST.E.128 desc[UR4][R60.64], R8 ;  /* 0x000000083c007985 */ /* 0x0201e8000c101d04 */
[----:B------:R0:W5:Y:S02]  /*2bed0*/  LD.E.U8 R154, desc[UR6][R36.64] ;  /* 0x00000006249a7980 */ /* 0x000164000c101100 */
.L_x_5167:
[----:B------:R-:W-:Y:S05]  /*2bee0*/  BSYNC B3 ;  /* 0x0000000000037941 */ /* 0x000fea0003800000 */
.L_x_5166:
[----:B-----5:R-:W-:Y:S01]  /*2bef0*/  LOP3.LUT P0, RZ, R154, 0x2, RZ, 0xc0, !PT ;  /* 0x000000029aff7812 */ /* 0x020fe2000780c0ff */
[----:B------:R-:W-:-:S12]  /*2bf00*/  BSSY B3, `(.L_x_5170) ;  /* 0x0000041000037945 */ /* 0x000fd80003800000 */
[----:B------:R-:W-:Y:S05]  /*2bf10*/  @!P0 BRA `(.L_x_5171) ;  /* 0x0000000000fc8947 */ /* 0x000fea0003800000 */
[----:B------:R-:W-:Y:S02]  /*2bf20*/  R2UR UR4, R82 ;  /* 0x00000000520472ca */ /* 0x000fe400000e0000 */
[----:B------:R-:W-:-:S13]  /*2bf30*/  R2UR UR5, R83 ;  /* 0x00000000530572ca */ /* 0x000fda00000e0000 */
[----:B0-----:R-:W2:Y:S01]  /*2bf40*/  LD.E.U8 R11, desc[UR4][R32.64+0x18] ;  /* 0x00001804200b7980 */ /* 0x001ea2000c101100 */
[----:B------:R-:W-:-:S04]  /*2bf50*/  IADD3 R9, P0, R102, R101, RZ ;  /* 0x0000006566097210 */ /* 0x000fc80007f1e0ff */
[----:B------:R-:W-:Y:S02]  /*2bf60*/  LEA.HI.X.SX32 R10, R102, R100, 0x1, P0 ;  /* 0x00000064660a7211 */ /* 0x000fe400000f0eff */
[----:B------:R-:W-:-:S04]  /*2bf70*/  LEA R8, P1, R9, R34, 0x1 ;  /* 0x0000002209087211 */ /* 0x000fc800078208ff */
[----:B------:R-:W-:Y:S01]  /*2bf80*/  LEA.HI.X R9, R9, R35, R10, 0x1, P1 ;  /* 0x0000002309097211 */ /* 0x000fe200008f0c0a */
[----:B------:R-:W-:Y:S01]  /*2bf90*/  BSSY B4, `(.L_x_5172) ;  /* 0x0000031000047945 */ /* 0x000fe20003800000 */
[----:B--2---:R-:W-:-:S04]  /*2bfa0*/  LOP3.LUT P0, RZ, R11, 0x2, RZ, 0xc0, !PT ;  /* 0x000000020bff7812 */ /* 0x004fc8000780c0ff */
[----:B------:R-:W5:Y:S09]  /*2bfb0*/  LD.E.128 R8, desc[UR4][R8.64] ;  /* 0x0000000408087980 */ /* 0x000f72000c101d00 */
[----:B------:R-:W-:Y:S05]  /*2bfc0*/  @!P0 BRA `(.L_x_5173) ;  /* 0x0000000000b48947 */ /* 0x000fea0003800000 */
[--C-:B------:R-:W-:Y:S01]  /*2bfd0*/  SHF.R.U64 R97, R92, 0x10, R93.reuse ;  /* 0x000000105c617819 */ /* 0x100fe2000000125d */
[----:B-----5:R-:W-:Y:S01]  /*2bfe0*/  IMAD.U32 R92, R10, 0x10000, RZ ;  /* 0x000100000a5c7824 */ /* 0x020fe200078e00ff */
[----:B------:R-:W-:Y:S02]  /*2bff0*/  SHF.R.U32.HI R96, RZ, 0x10, R93 ;  /* 0x00000010ff607819 */ /* 0x000fe4000001165d */
[--C-:B------:R-:W-:Y:S02]  /*2c000*/  SHF.R.U64 R93, R94, 0x10, R95.reuse ;  /* 0x000000105e5d7819 */ /* 0x100fe4000000125f */
[----:B------:R-:W-:Y:S02]  /*2c010*/  SHF.R.U32.HI R94, RZ, 0x10, R95 ;  /* 0x00000010ff5e7819 */ /* 0x000fe4000001165f */
[----:B------:R-:W-:Y:S01]  /*2c020*/  PRMT R148, R148, 0x5410, R93 ;  /* 0x0000541094947816 */ /* 0x000fe2000000005d */
[----:B------:R-:W-:Y:S01]  /*2c030*/  IMAD.U32 R93, R9, 0x10000, RZ ;  /* 0x00010000095d7824 */ /* 0x000fe200078e00ff */
[----:B------:R-:W-:-:S02]  /*2c040*/  PRMT R146, R146, 0x5410, R97 ;  /* 0x0000541092927816 */ /* 0x000fc40000000061 */
[----:B------:R-:W-:Y:S02]  /*2c050*/  PRMT R149, R149, 0x5410, R94 ;  /* 0x0000541095957816 */ /* 0x000fe4000000005e */
[----:B------:R-:W-:Y:S02]  /*2c060*/  PRMT R147, R147, 0x5410, R96 ;  /* 0x0000541093937816 */ /* 0x000fe40000000060 */
[----:B------:R-:W-:Y:S01]  /*2c070*/  LOP3.LUT R94, R9, 0xffff0000, RZ, 0xc0, !PT ;  /* 0xffff0000095e7812 */ /* 0x000fe200078ec0ff */
[----:B------:R-:W-:Y:S01]  /*2c080*/  IMAD.U32 R99, R149, 0x10000, RZ ;  /* 0x0001000095637824 */ /* 0x000fe200078e00ff */
        /* <DEDUP_REMOVED lines=8> */
[----:B------:R-:W-:Y:S01]  /*2c110*/  LOP3.LUT R149, R149, 0xffff0000, RZ, 0xc0, !PT ;  /* 0xffff000095957812 */ /* 0x000fe200078ec0ff */
[----:B------:R-:W-:Y:S01]  /*2c120*/  FMUL.FTZ R151, R94, R96 ;  /* 0x000000605e977220 */ /* 0x000fe20000410000 */
[----:B------:R-:W-:Y:S01]  /*2c130*/  LOP3.LUT R147, R147, 0xffff0000, RZ, 0xc0, !PT ;  /* 0xffff000093937812 */ /* 0x000fe200078ec0ff */
[----:B------:R-:W-:Y:S01]  /*2c140*/  FMUL.FTZ R95, R95, R97 ;  /* 0x000000615f5f7220 */ /* 0x000fe20000410000 */
[----:B------:R-:W-:Y:S01]  /*2c150*/  LOP3.LUT R8, R8, 0xffff0000, RZ, 0xc0, !PT ;  /* 0xffff000008087812 */ /* 0x000fe200078ec0ff */
[----:B------:R-:W-:-:S02]  /*2c160*/  IMAD.U32 R148, R148, 0x10000, RZ ;  /* 0x0001000094947824 */ /* 0x000fc400078e00ff */
[C---:B------:R-:W-:Y:S01]  /*2c170*/  FFMA.FTZ R150, R93.reuse, R96, -R150 ;  /* 0x000000605d967223 */ /* 0x040fe20000010896 */
[----:B------:R-:W-:Y:S02]  /*2c180*/  IMAD.U32 R146, R146, 0x10000, RZ ;  /* 0x0001000092927824 */ /* 0x000fe400078e00ff */
[----:B------:R-:W-:Y:S01]  /*2c190*/  FFMA.FTZ R151, R93, R98, R151 ;  /* 0x000000625d977223 */ /* 0x000fe20000010097 */
[----:B------:R-:W-:Y:S01]  /*2c1a0*/  FFMA.FTZ R153, R92, R97, -R153 ;  /* 0x000000615c997223 */ /* 0x000fe20000010899 */
[C---:B------:R-:W-:Y:S01]  /*2c1b0*/  FMUL.FTZ R94, R10.reuse, R149 ;  /* 0x000000950a5e7220 */ /* 0x040fe20000410000 */
[----:B------:R-:W-:Y:S01]  /*2c1c0*/  FMUL.FTZ R96, R10, R147 ;  /* 0x000000930a607220 */ /* 0x000fe20000410000 */
[----:B------:R-:W-:Y:S02]  /*2c1d0*/  IMAD.U32 R11, R11, 0x10000, RZ ;  /* 0x000100000b0b7824 */ /* 0x000fe400078e00ff */
        /* <DEDUP_REMOVED lines=12> */
.L_x_5173:
[----:B------:R-:W-:Y:S05]  /*2c2a0*/  BSYNC B4 ;  /* 0x0000000000047941 */ /* 0x000fea0003800000 */
.L_x_5172:
[C---:B------:R-:W-:Y:S02]  /*2c2b0*/  R2UR UR4, R82.reuse ;  /* 0x00000000520472ca */ /* 0x040fe400000e0000 */
[C---:B------:R-:W-:Y:S02]  /*2c2c0*/  R2UR UR5, R83.reuse ;  /* 0x00000000530572ca */ /* 0x040fe400000e0000 */
[----:B------:R-:W-:Y:S02]  /*2c2d0*/  R2UR UR6, R82 ;  /* 0x00000000520672ca */ /* 0x000fe400000e0000 */
[----:B------:R-:W-:-:S09]  /*2c2e0*/  R2UR UR7, R83 ;  /* 0x00000000530772ca */ /* 0x000fd200000e0000 */
[----:B-----5:R1:W-:Y:S04]  /*2c2f0*/  ST.E.128 desc[UR4][R60.64+0x40], R8 ;  /* 0x000040083c007985 */ /* 0x0203e8000c101d04 */
[----:B------:R1:W5:Y:S02]  /*2c300*/  LD.E.U8 R154, desc[UR6][R36.64] ;  /* 0x00000006249a7980 */ /* 0x000364000c101100 */
.L_x_5171:
[----:B------:R-:W-:Y:S05]  /*2c310*/  BSYNC B3 ;  /* 0x0000000000037941 */ /* 0x000fea0003800000 */
.L_x_5170:
[----:B-----5:R-:W-:Y:S01]  /*2c320*/  LOP3.LUT P0, RZ, R154, 0x4, RZ, 0xc0, !PT ;  /* 0x000000049aff7812 */ /* 0x020fe2000780c0ff */
[----:B------:R-:W-:-:S12]  /*2c330*/  BSSY B3, `(.L_x_5174) ;  /* 0x000003d000037945 */ /* 0x000fd80003800000 */
[----:B------:R-:W-:Y:S05]  /*2c340*/  @!P0 BRA `(.L_x_5175) ;  /* 0x0000000000ec8947 */ /* 0x000fea0003800000 */
[----:B------:R-:W-:Y:S02]  /*2c350*/  R2UR UR4, R82 ;  /* 0x00000000520472ca */ /* 0x000fe400000e0000 */
[----:B------:R-:W-:-:S13]  /*2c360*/  R2UR UR5, R83 ;  /* 0x00000000530572ca */ /* 0x000fda00000e0000 */
[----:B01----:R-:W2:Y:S01]  /*2c370*/  LD.E.U8 R8, desc[UR4][R32.64+0x18] ;  /* 0x0000180420087980 */ /* 0x003ea2000c101100 */
[----:B------:R-:W-:Y:S01]  /*2c380*/  BSSY B4, `(.L_x_5176) ;  /* 0x0000031000047945 */ /* 0x000fe20003800000 */
[----:B--2---:R-:W-:Y:S02]  /*2c390*/  LOP3.LUT P0, RZ, R8, 0x4, RZ, 0xc0, !PT ;  /* 0x0000000408ff7812 */ /* 0x004fe4000780c0ff */
[----:B------:R0:W5:Y:S11]  /*2c3a0*/  LD.E.128 R8, desc[UR4][R42.64+0x3000] ;  /* 0x003000042a087980 */ /* 0x000176000c101d00 */
[----:B0-----:R-:W-:Y:S05]  /*2c3b0*/  @!P0 BRA `(.L_x_5177) ;  /* 0x0000000000b48947 */ /* 0x001fea0003800000 */
[----:B------:R-:W-:Y:S02]  /*2c3c0*/  SHF.R.U64 R95, R74, 0x10, R75 ;  /* 0x000000104a5f7819 */ /* 0x000fe4000000124b */
[--C-:B------:R-:W-:Y:S02]  /*2c3d0*/  SHF.R.U64 R93, R90, 0x10, R91.reuse ;  /* 0x000000105a5d7819 */ /* 0x100fe4000000125b */
[----:B------:R-:W-:Y:S02]  /*2c3e0*/  SHF.R.U32.HI R74, RZ, 0x10, R91 ;  /* 0x00000010ff4a7819 */ /* 0x000fe4000001165b */
[----:B------:R-:W-:Y:S01]  /*2c3f0*/  SHF.R.U32.HI R92, RZ, 0x10, R75 ;  /* 0x00000010ff5c7819 */ /* 0x000fe2000001164b */
[----:B-----5:R-:W-:Y:S01]  /*2c400*/  IMAD.U32 R75, R10, 0x10000, RZ ;  /* 0x000100000a4b7824 */ /* 0x020fe200078e00ff */
[----:B------:R-:W-:Y:S02]  /*2c410*/  PRMT R142, R142, 0x5410, R95 ;  /* 0x000054108e8e7816 */ /* 0x000fe4000000005f */
        /* <DEDUP_REMOVED lines=11> */
[C---:B------:R-:W-:Y:S01]  /*2c4d0*/  LOP3.LUT R91, R11.reuse, 0xffff0000, RZ, 0xc0, !PT ;  /* 0xffff00000b5b7812 */ /* 0x040fe200078ec0ff */
[----:B------:R-:W-:Y:S01]  /*2c4e0*/  FMUL.FTZ R97, R74, R92 ;  /* 0x0000005c4a617220 */ /* 0x000fe20000410000 */
[----:B------:R-:W-:-:S02]  /*2c4f0*/  IMAD.U32 R10, R11, 0x10000, RZ ;  /* 0x000100000b0a7824 */ /* 0x000fc400078e00ff */
[C---:B------:R-:W-:Y:S01]  /*2c500*/  FMUL.FTZ R74, R90.reuse, R95 ;  /* 0x0000005f5a4a7220 */ /* 0x040fe20000410000 */
[----:B------:R-:W-:Y:S02]  /*2c510*/  IMAD.U32 R11, R9, 0x10000, RZ ;  /* 0x00010000090b7824 */ /* 0x000fe400078e00ff */
[-C--:B------:R-:W-:Y:S01]  /*2c520*/  FMUL.FTZ R90, R90, R93.reuse ;  /* 0x0000005d5a5a7220 */ /* 0x080fe20000410000 */
[----:B------:R-:W-:Y:S01]  /*2c530*/  LOP3.LUT R145, R145, 0xffff0000, RZ, 0xc0, !PT ;  /* 0xffff000091917812 */ /* 0x000fe200078ec0ff */
[C---:B------:R-:W-:Y:S01]  /*2c540*/  IMAD.U32 R9, R8.reuse, 0x10000, RZ ;  /* 0x0001000008097824 */ /* 0x040fe200078e00ff */
[----:B------:R-:W-:Y:S01]  /*2c550*/  LOP3.LUT R143, R143, 0xffff0000, RZ, 0xc0, !PT ;  /* 0xffff00008f8f7812 */ /* 0x000fe200078ec0ff */
[----:B------:R-:W-:Y:S01]  /*2c560*/  FFMA.FTZ R96, R11, R92, -R96 ;  /* 0x0000005c0b607223 */ /* 0x000fe20000010860 */
[----:B------:R-:W-:Y:S01]  /*2c570*/  LOP3.LUT R8, R8, 0xffff0000, RZ, 0xc0, !PT ;  /* 0xffff000008087812 */ /* 0x000fe200078ec0ff */
[C---:B------:R-:W-:Y:S01]  /*2c580*/  FFMA.FTZ R93, R75.reuse, R93, -R74 ;  /* 0x0000005d4b5d7223 */ /* 0x040fe2000001084a */
[----:B------:R-:W-:Y:S01]  /*2c590*/  FFMA.FTZ R90, R75, R95, R90 ;  /* 0x0000005f4b5a7223 */ /* 0x000fe2000001005a */
[----:B------:R-:W-:-:S02]  /*2c5a0*/  IMAD.U32 R142, R142, 0x10000, RZ ;  /* 0x000100008e8e7824 */ /* 0x000fc400078e00ff */
[C---:B------:R-:W-:Y:S01]  /*2c5b0*/  FMUL.FTZ R75, R91.reuse, R145 ;  /* 0x000000915b4b7220 */ /* 0x040fe20000410000 */
[-C--:B------:R-:W-:Y:S01]  /*2c5c0*/  FMUL.FTZ R92, R91, R143.reuse ;  /* 0x0000008f5b5c7220 */ /* 0x080fe20000410000 */
[----:B------:R-:W-:Y:S01]  /*2c5d0*/  FFMA.FTZ R97, R11, R94, R97 ;  /* 0x0000005e0b617223 */ /* 0x000fe20000010061 */
        /* <DEDUP_REMOVED lines=8> */
[----:B------:R-:W-:Y:S02]  /*2c660*/  F2FP.BF16.F32.PACK_AB R8, R11, R74 ;  /* 0x0000004a0b08723e */ /* 0x000fe400000010ff */
[----:B------:R-:W-:Y:S01]  /*2c670*/  F2FP.BF16.F32.PACK_AB R10, R90, R93 ;  /* 0x0000005d5a0a723e */ /* 0x000fe200000010ff */
[----:B------:R-:W-:-:S07]  /*2c680*/  IMAD.MOV.U32 R11, RZ, RZ, R75 ;  /* 0x000000ffff0b7224 */ /* 0x000fce00078e004b */
.L_x_5177:
[----:B------:R-:W-:Y:S05]  /*2c690*/  BSYNC B4 ;  /* 0x0000000000047941 */ /* 0x000fea0003800000 */
.L_x_5176:
[C---:B------:R-:W-:Y:S02]  /*2c6a0*/  R2UR UR4, R82.reuse ;  /* 0x00000000520472ca */ /* 0x040fe400000e0000 */
[C---:B------:R-:W-:Y:S02]  /*2c6b0*/  R2UR UR5, R83.reuse ;  /* 0x00000000530572ca */ /* 0x040fe400000e0000 */
[----:B------:R-:W-:Y:S02]  /*2c6c0*/  R2UR UR6, R82 ;  /* 0x00000000520672ca */ /* 0x000fe400000e0000 */
[----:B------:R-:W-:-:S09]  /*2c6d0*/  R2UR UR7, R83 ;  /* 0x00000000530772ca */ /* 0x000fd200000e0000 */
[----:B-----5:R2:W-:Y:S04]  /*2c6e0*/  ST.E.128 desc[UR4][R60.64+0x80], R8 ;  /* 0x000080083c007985 */ /* 0x0205e8000c101d04 */
[----:B------:R2:W5:Y:S02]  /*2c6f0*/  LD.E.U8 R154, desc[UR6][R36.64] ;  /* 0x00000006249a7980 */ /* 0x000564000c101100 */
.L_x_5175:
[----:B------:R-:W-:Y:S05]  /*2c700*/  BSYNC B3 ;  /* 0x0000000000037941 */ /* 0x000fea0003800000 */
.L_x_5174:
[----:B-----5:R-:W-:Y:S01]  /*2c710*/  LOP3.LUT P0, RZ, R154, 0x8, RZ, 0xc0, !PT ;  /* 0x000000089aff7812 */ /* 0x020fe2000780c0ff */
[----:B------:R-:W-:-:S12]  /*2c720*/  BSSY B3, `(.L_x_5178) ;  /* 0x0000043000037945 */ /* 0x000fd80003800000 */
[----:B------:R-:W-:Y:S05]  /*2c730*/  @!P0 BRA `(.L_x_5179) ;  /* 0x0000000400048947 */ /* 0x000fea0003800000 */
[----:B------:R-:W-:Y:S02]  /*2c740*/  R2UR UR4, R82 ;  /* 0x00000000520472ca */ /* 0x000fe400000e0000 */
[----:B------:R-:W-:-:S13]  /*2c750*/  R2UR UR5, R83 ;  /* 0x00000000530572ca */ /* 0x000fda00000e0000 */
[----:B012---:R-:W2:Y:S01]  /*2c760*/  LD.E.U8 R11, desc[UR4][R32.64+0x18] ;  /* 0x00001804200b7980 */ /* 0x007ea2000c101100 */
[----:B------:R-:W-:-:S05]  /*2c770*/  VIADD R8, R102, 0x1800 ;  /* 0x0000180066087836 */ /* 0x000fca0000000000 */
        /* <DEDUP_REMOVED lines=8> */
[----:B------:R-:W-:Y:S02]  /*2c800*/  SHF.R.U32.HI R74, RZ, 0x10, R73 ;  /* 0x00000010ff4a7819 */ /* 0x000fe40000011649 */
[----:B------:R-:W-:Y:S02]  /*2c810*/  SHF.R.U32.HI R90, RZ, 0x10, R67 ;  /* 0x00000010ff5a7819 */ /* 0x000fe40000011643 */
[----:B------:R-:W-:Y:S01]  /*2c820*/  SHF.R.U64 R75, R72, 0x10, R73 ;  /* 0x00000010484b7819 */ /* 0x000fe20000001249 */
[----:B-----5:R-:W-:Y:S01]  /*2c830*/  IMAD.U32 R72, R11, 0x10000, RZ ;  /* 0x000100000b487824 */ /* 0x020fe200078e00ff */
[----:B------:R-:W-:Y:S01]  /*2c840*/  SHF.R.U64 R91, R66, 0x10, R67 ;  /* 0x00000010425b7819 */ /* 0x000fe20000001243 */
[----:B------:R-:W-:Y:S01]  /*2c850*/  IMAD.U32 R66, R10, 0x10000, RZ ;  /* 0x000100000a427824 */ /* 0x000fe200078e00ff */
[----:B------:R-:W-:Y:S02]  /*2c860*/  PRMT R141, R141, 0x5410, R74 ;  /* 0x000054108d8d7816 */ /* 0x000fe4000000004a */
[----:B------:R-:W-:-:S02]  /*2c870*/  PRMT R139, R139, 0x5410, R90 ;  /* 0x000054108b8b7816 */ /* 0x000fc4000000005a */
[----:B------:R-:W-:Y:S02]  /*2c880*/  PRMT R140, R140, 0x5410, R75 ;  /* 0x000054108c8c7816 */ /* 0x000fe4000000004b */
[----:B------:R-:W-:Y:S01]  /*2c890*/  LOP3.LUT R67, R10, 0xffff0000, RZ, 0xc0, !PT ;  /* 0xffff00000a437812 */ /* 0x000fe200078ec0ff */
[----:B------:R-:W-:Y:S01]  /*2c8a0*/  IMAD.U32 R75, R139, 0x10000, RZ ;  /* 0x000100008b4b7824 */ /* 0x000fe200078e00ff */
[----:B------:R-:W-:Y:S01]  /*2c8b0*/  LOP3.LUT R73, R11, 0xffff0000, RZ, 0xc0, !PT ;  /* 0xffff00000b497812 */ /* 0x000fe200078ec0ff */
[----:B------:R-:W-:Y:S01]  /*2c8c0*/  IMAD.U32 R10, R9, 0x10000, RZ ;  /* 0x00010000090a7824 */ /* 0x000fe200078e00ff */
[----:B------:R-:W-:Y:S01]  /*2c8d0*/  PRMT R138, R138, 0x5410, R91 ;  /* 0x000054108a8a7816 */ /* 0x000fe2000000005b */
[----:B------:R-:W-:Y:S01]  /*2c8e0*/  IMAD.U32 R91, R141, 0x10000, RZ ;  /* 0x000100008d5b7824 */ /* 0x000fe200078e00ff */
[----:B------:R-:W-:Y:S01]  /*2c8f0*/  LOP3.LUT R11, R9, 0xffff0000, RZ, 0xc0, !PT ;  /* 0xffff0000090b7812 */ /* 0x000fe200078ec0ff */
[----:B------:R-:W-:Y:S01]  /*2c900*/  IMAD.U32 R9, R8, 0x10000, RZ ;  /* 0x0001000008097824 */ /* 0x000fe200078e00ff */
[----:B------:R-:W-:Y:S01]  /*2c910*/  LOP3.LUT R90, R140, 0xffff0000, RZ, 0xc0, !PT ;  /* 0xffff00008c5a7812 */ /* 0x000fe200078ec0ff */
[C---:B------:R-:W-:Y:S01]  /*2c920*/  FMUL.FTZ R95, R67.reuse, R91 ;  /* 0x0000005b435f7220 */ /* 0x040fe20000410000 */
[----:B------:R-:W-:Y:S01]  /*2c930*/  LOP3.LUT R74, R138, 0xffff0000, RZ, 0xc0, !PT ;  /* 0xffff00008a4a7812 */ /* 0x000fe200078ec0ff */
[-C--:B------:R-:W-:Y:S01]  /*2c940*/  FMUL.FTZ R67, R67, R75.reuse ;  /* 0x0000004b43437220 */ /* 0x080fe20000410000 */
[----:B------:R-:W-:Y:S01]  /*2c950*/  LOP3.LUT R141, R141, 0xffff0000, RZ, 0xc0, !PT ;  /* 0xffff00008d8d7812 */ /* 0x000fe200078ec0ff */
[----:B------:R-:W-:Y:S01]  /*2c960*/  FMUL.FTZ R93, R11, R90 ;  /* 0x0000005a0b5d7220 */ /* 0x000fe20000410000 */
[----:B------:R-:W-:Y:S01]  /*2c970*/  LOP3.LUT R139, R139, 0xffff0000, RZ, 0xc0, !PT ;  /* 0xffff00008b8b7812 */ /* 0x000fe200078ec0ff */
[----:B------:R-:W-:Y:S01]  /*2c980*/  FFMA.FTZ R95, R66, R75, -R95 ;  /* 0x0000004b425f7223 */ /* 0x000fe2000001085f */
[-C--:B------:R-:W-:Y:S01]  /*2c990*/  FMUL.FTZ R11, R11, R74.reuse ;  /* 0x0000004a0b0b7220 */ /* 0x080fe20000410000 */
[----:B------:R-:W-:Y:S01]  /*2c9a0*/  LOP3.LUT R8, R8, 0xffff0000, RZ, 0xc0, !PT ;  /* 0xffff000008087812 */ /* 0x000fe200078ec0ff */
[----:B------:R-:W-:Y:S01]  /*2c9b0*/  FFMA.FTZ R93, R10, R74, -R93 ;  /* 0x0000004a0a5d7223 */ /* 0x000fe2000001085d */
[----:B------:R-:W-:Y:S01]  /*2c9c0*/  FFMA.FTZ R66, R66, R91, R67 ;  /* 0x0000005b42427223 */ /* 0x000fe20000010043 */
[----:B------:R-:W-:-:S02]  /*2c9d0*/  IMAD.U32 R140, R140, 0x10000, RZ ;  /* 0x000100008c8c7824 */ /* 0x000fc400078e00ff */
[C---:B------:R-:W-:Y:S01]  /*2c9e0*/  FMUL.FTZ R67, R73.reuse, R141 ;  /* 0x0000008d49437220 */ /* 0x040fe20000410000 */
[----:B------:R-:W-:Y:S02]  /*2c9f0*/  IMAD.U32 R138, R138, 0x10000, RZ ;  /* 0x000100008a8a7824 */ /* 0x000fe400078e00ff */
        /* <DEDUP_REMOVED lines=14> */
.L_x_5181:
[----:B------:R-:W-:Y:S05]  /*2cae0*/  BSYNC B4 ;  /* 0x0000000000047941 */ /* 0x000fea0003800000 */
.L_x_5180:
[C---:B------:R-:W-:Y:S02]  /*2caf0*/  R2UR UR4, R82.reuse ;  /* 0x00000000520472ca */ /* 0x040fe400000e0000 */
[C---:B------:R-:W-:Y:S02]  /*2cb00*/  R2UR UR5, R83.reuse ;  /* 0x00000000530572ca */ /* 0x040fe400000e0000 */
[----:B------:R-:W-:Y:S02]  /*2cb10*/  R2UR UR6, R82 ;  /* 0x00000000520672ca */ /* 0x000fe400000e0000 */
[----:B------:R-:W-:-:S09]  /*2cb20*/  R2UR UR7, R83 ;  /* 0x00000000530772ca */ /* 0x000fd200000e0000 */
[----:B-----5:R3:W-:Y:S04]  /*2cb30*/  ST.E.128 desc[UR4][R60.64+0xc0], R8 ;  /* 0x0000c0083c007985 */ /* 0x0207e8000c101d04 */
[----:B------:R3:W5:Y:S02]  /*2cb40*/  LD.E.U8 R154, desc[UR6][R36.64] ;  /* 0x00000006249a7980 */ /* 0x000764000c101100 */
.L_x_5179:
[----:B------:R-:W-:Y:S05]  /*2cb50*/  BSYNC B3 ;  /* 0x0000000000037941 */ /* 0x000fea0003800000 */
.L_x_5178:
[----:B-----5:R-:W-:Y:S01]  /*2cb60*/  LOP3.LUT P0, RZ, R154, 0x10, RZ, 0xc0, !PT ;  /* 0x000000109aff7812 */ /* 0x020fe2000780c0ff */
[----:B------:R-:W-:-:S12]  /*2cb70*/  BSSY B3, `(.L_x_5182) ;  /* 0x000003e000037945 */ /* 0x000fd80003800000 */
[----:B------:R-:W-:Y:S05]  /*2cb80*/  @!P0 BRA `(.L_x_5183) ;  /* 0x0000000000f08947 */ /* 0x000fea0003800000 */
[----:B------:R-:W-:Y:S02]  /*2cb90*/  R2UR UR4, R82 ;  /* 0x00000000520472ca */ /* 0x000fe400000e0000 */
[----:B------:R-:W-:-:S13]  /*2cba0*/  R2UR UR5, R83 ;  /* 0x00000000530572ca */ /* 0x000fda00000e0000 */
[----:B0123--:R-:W2:Y:S01]  /*2cbb0*/  LD.E.U8 R8, desc[UR4][R32.64+0x18] ;  /* 0x0000180420087980 */ /* 0x00fea2000c101100 */
[----:B------:R-:W-:Y:S01]  /*2cbc0*/  BSSY B4, `(.L_x_5184) ;  /* 0x0000032000047945 */ /* 0x000fe20003800000 */
[----:B--2---:R-:W-:Y:S02]  /*2cbd0*/  LOP3.LUT P0, RZ, R8, 0x10, RZ, 0xc0, !PT ;  /* 0x0000001008ff7812 */ /* 0x004fe4000780c0ff */
[----:B------:R0:W5:Y:S11]  /*2cbe0*/  LD.E.128 R8, desc[UR4][R42.64+0x6000] ;  /* 0x006000042a087980 */ /* 0x000176000c101d00 */
[----:B0-----:R-:W-:Y:S05]  /*2cbf0*/  @!P0 BRA `(.L_x_5185) ;  /* 0x0000000000b88947 */ /* 0x001fea0003800000 */
        /* <DEDUP_REMOVED lines=46> */
.L_x_5185:
[----:B------:R-:W-:Y:S05]  /*2cee0*/  BSYNC B4 ;  /* 0x0000000000047941 */ /* 0x000fea0003800000 */
.L_x_5184:
[C---:B------:R-:W-:Y:S02]  /*2cef0*/  R2UR UR4, R82.reuse ;  /* 0x00000000520472ca */ /* 0x040fe400000e0000 */
[C---:B------:R-:W-:Y:S02]  /*2cf00*/  R2UR UR5, R83.reuse ;  /* 0x00000000530572ca */ /* 0x040fe400000e0000 */
[----:B------:R-:W-:Y:S02]  /*2cf10*/  R2UR UR6, R82 ;  /* 0x00000000520672ca */ /* 0x000fe400000e0000 */
[----:B------:R-:W-:-:S09]  /*2cf20*/  R2UR UR7, R83 ;  /* 0x00000000530772ca */ /* 0x000fd200000e0000 */
[----:B-----5:R4:W-:Y:S04]  /*2cf30*/  ST.E.128 desc[UR4][R60.64+0x100], R8 ;  /* 0x000100083c007985 */ /* 0x0209e8000c101d04 */
[----:B------:R4:W5:Y:S02]  /*2cf40*/  LD.E.U8 R154, desc[UR6][R36.64] ;  /* 0x00000006249a7980 */ /* 0x000964000c101100 */
.L_x_5183:
[----:B------:R-:W-:Y:S05]  /*2cf50*/  BSYNC B3 ;  /* 0x0000000000037941 */ /* 0x000fea0003800000 */
.L_x_5182:
[----:B-----5:R-:W-:-:S13]  /*2cf60*/  LOP3.LUT P0, RZ, R154, 0x20, RZ, 0xc0, !PT ;  /* 0x000000209aff7812 */ /* 0x020fda000780c0ff */
[----:B------:R-:W-:Y:S05]  /*2cf70*/  @!P0 BRA `(.L_x_5165) ;  /* 0x0000000000f88947 */ /* 0x000fea0003800000 */
[----:B------:R-:W-:Y:S02]  /*2cf80*/  R2UR UR4, R82 ;  /* 0x00000000520472ca */ /* 0x000fe400000e0000 */
[----:B------:R-:W-:-:S13]  /*2cf90*/  R2UR UR5, R83 ;  /* 0x00000000530572ca */ /* 0x000fda00000e0000 */
[----:B------:R-:W2:Y:S02]  /*2cfa0*/  LD.E.U8 R62, desc[UR4][R32.64+0x18] ;  /* 0x00001804203e7980 */ /* 0x000ea4000c101100 */
[----:B01234-:R-:W-:-:S05]  /*2cfb0*/  VIADD R8, R102, 0x3000 ;  /* 0x0000300066087836 */ /* 0x01ffca0000000000 */
[----:B------:R-:W-:-:S04]  /*2cfc0*/  IADD3 R9, P0, R8, R101, RZ ;  /* 0x0000006508097210 */ /* 0x000fc80007f1e0ff */
[----:B------:R-:W-:Y:S02]  /*2cfd0*/  LEA.HI.X.SX32 R10, R8, R100, 0x1, P0 ;  /* 0x00000064080a7211 */ /* 0x000fe400000f0eff */
[----:B------:R-:W-:-:S04]  /*2cfe0*/  LEA R8, P0, R9, R34, 0x1 ;  /* 0x0000002209087211 */ /* 0x000fc800078008ff */
[----:B------:R-:W-:Y:S01]  /*2cff0*/  LEA.HI.X R9, R9, R35, R10, 0x1, P0 ;  /* 0x0000002309097211 */ /* 0x000fe200000f0c0a */
[----:B------:R-:W-:Y:S05]  /*2d000*/  BSSY B3, `(.L_x_5186) ;  /* 0x0000032000037945 */ /* 0x000fea0003800000 */
[----:B------:R-:W5:Y:S01]  /*2d010*/  LD.E.128 R8, desc[UR4][R8.64] ;  /* 0x0000000408087980 */ /* 0x000f62000c101d00 */
[----:B------:R-:W-:-:S13]  /*2d020*/  LOP3.LUT P0, RZ, R62, 0x20, RZ, 0xc0, !PT ;  /* 0x000000203eff7812 */ /* 0x000fda000780c0ff */
        /* <DEDUP_REMOVED lines=47> */
.L_x_5187:
[----:B------:R-:W-:Y:S05]  /*2d320*/  BSYNC B3 ;  /* 0x0000000000037941 */ /* 0x000fea0003800000 */
.L_x_5186:
[----:B------:R-:W-:Y:S02]  /*2d330*/  R2UR UR4, R82 ;  /* 0x00000000520472ca */ /* 0x000fe400000e0000 */
[----:B------:R-:W-:-:S13]  /*2d340*/  R2UR UR5, R83 ;  /* 0x00000000530572ca */ /* 0x000fda00000e0000 */
[----:B-----5:R0:W-:Y:S02]  /*2d350*/  ST.E.128 desc[UR4][R60.64+0x140], R8 ;  /* 0x000140083c007985 */ /* 0x0201e4000c101d04 */
.L_x_5165:
[----:B------:R-:W-:Y:S05]  /*2d360*/  BSYNC B2 ;  /* 0x0000000000027941 */ /* 0x000fea0003800000 */
.L_x_5164:
[----:B------:R-:W-:Y:S02]  /*2d370*/  R2UR UR4, R82 ;  /* 0x00000000520472ca */ /* 0x000fe400000e0000 */
[----:B------:R-:W-:-:S13]  /*2d380*/  R2UR UR5, R83 ;  /* 0x00000000530572ca */ /* 0x000fda00000e0000 */
[----:B01234-:R-:W2:Y:S02]  /*2d390*/  LD.E R8, desc[UR4][R32.64+0xc] ;  /* 0x00000c0420087980 */ /* 0x01fea4000c101900 */
[----:B--2---:R-:W-:Y:S02]  /*2d3a0*/  IMAD R9, R27, -0x60, R8 ;  /* 0xffffffa01b097824 */ /* 0x004fe400078e0208 */
[----:B------:R-:W-:-:S03]  /*2d3b0*/  VIADD R8, R115, 0x40 ;  /* 0x0000004073087836 */ /* 0x000fc60000000000 */
[----:B------:R-:W-:-:S04]  /*2d3c0*/  VIMNMX R9, R9, 0x60, PT ;  /* 0x0000006009097848 */ /* 0x000fc80003fe0100 */
[----:B------:R-:W-:-:S13]  /*2d3d0*/  ISETP.GE.AND P0, PT, R8, R9, PT ;  /* 0x000000090800720c */ /* 0x000fda0003f06270 */
[----:B------:R-:W-:Y:S05]  /*2d3e0*/  @P0 BRA `(.L_x_5188) ;  /* 0x0000007800300947 */ /* 0x000fea0003800000 */
[----:B------:R-:W-:Y:S02]  /*2d3f0*/  R2UR UR4, R82 ;  /* 0x00000000520472ca */ /* 0x000fe400000e0000 */
[----:B------:R-:W-:-:S13]  /*2d400*/  R2UR UR5, R83 ;  /* 0x00000000530572ca */ /* 0x000fda00000e0000 */
[----:B-----5:R-:W2:Y:S01]  /*2d410*/  LD.E.U8 R58, desc[UR4][R36.64] ;  /* 0x00000004243a7980 */ /* 0x020ea2000c101100 */
[----:B------:R-:W-:Y:S01]  /*2d420*/  IADD3 R11, P0, R115, 0x40, RZ ;  /* 0x00000040730b7810 */ /* 0x000fe20007f1e0ff */
[----:B------:R-:W-:Y:S01]  /*2d430*/  BSSY B2, `(.L_x_5189) ;  /* 0x000004a000027945 */ /* 0x000fe20003800000 */
[----:B------:R-:W-:Y:S02]  /*2d440*/  IADD3 R8, P1, R119, R68, RZ ;  /* 0x0000004477087210 */ /* 0x000fe40007f3e0ff */
[----:B------:R-:W-:-:S03]  /*2d450*/  LEA.HI.X.SX32 R115, R115, RZ, 0x1, P0 ;  /* 0x000000ff73737211 */ /* 0x000fc600000f0eff */
[----:B------:R-:W-:Y:S02]  /*2d460*/  IMAD.X R9, R117, 0x1, R71, P1 ;  /* 0x0000000175097824 */ /* 0x000fe400008e0647 */
[----:B------:R-:W-:Y:S02]  /*2d470*/  IMAD R115, R115, R88, RZ ;  /* 0x0000005873737224 */ /* 0x000fe400078e02ff */
[----:B------:R-:W-:-:S04]  /*2d480*/  IMAD.WIDE.U32 R8, R88, R11, R8 ;  /* 0x0000000b58087225 */ /* 0x000fc800078e0008 */
[----:B------:R-:W-:Y:S01]  /*2d490*/  IMAD R115, R89, R11, R115 ;  /* 0x0000000b59737224 */ /* 0x000fe200078e0273 */
[----:B------:R-:W-:-:S03]  /*2d4a0*/  LEA R56, P1, R8, R84, 0x1 ;  /* 0x0000005408387211 */ /* 0x000fc600078208ff */
[----:B------:R-:W-:-:S05]  /*2d4b0*/  IMAD.IADD R9, R9, 0x1, R115 ;  /* 0x0000000109097824 */ /* 0x000fca00078e0273 */
        /* <DEDUP_REMOVED lines=58> */
.L_x_5192:
[----:B------:R-:W-:Y:S05]  /*2d860*/  BSYNC B3 ;  /* 0x0000000000037941 */ /* 0x000fea0003800000 */
.L_x_5191:
[C---:B------:R-:W-:Y:S02]  /*2d870*/  R2UR UR4, R82.reuse ;  /* 0x00000000520472ca */ /* 0x040fe400000e0000 */
[C---:B------:R-:W-:Y:S02]  /*2d880*/  R2UR UR5, R83.reuse ;  /* 0x00000000530572ca */ /* 0x040fe400000e0000 */
[----:B------:R-:W-:Y:S02]  /*2d890*/  R2UR UR6, R82 ;  /* 0x00000000520672ca */ /* 0x000fe400000e0000 */
[----:B------:R-:W-:-:S09]  /*2d8a0*/  R2UR UR7, R83 ;  /* 0x00000000530772ca */ /* 0x000fd200000e0000 */
[----:B-----5:R0:W-:Y:S04]  /*2d8b0*/  ST.E.128 desc[UR4][R56.64], R8 ;  /* 0x0000000838007985 */ /* 0x0201e8000c101d04 */
[----:B------:R0:W5:Y:S02]  /*2d8c0*/  LD.E.U8 R58, desc[UR6][R36.64] ;  /* 0x00000006243a7980 */ /* 0x000164000c101100 */
.L_x_5190:
[----:B------:R-:W-:Y:S05]  /*2d8d0*/  BSYNC B2 ;  /* 0x0000000000027941 */ /* 0x000fea0003800000 */
.L_x_5189:
[----:B-----5:R-:W-:Y:S01]  /*2d8e0*/  LOP3.LUT P0, RZ, R58, 0x2, RZ, 0xc0, !PT ;  /* 0x000000023aff7812 */ /* 0x020fe2000780c0ff */
[----:B------:R-:W-:-:S12]  /*2d8f0*/  BSSY B2, `(.L_x_5193) ;  /* 0x0000043000027945 */ /* 0x000fd80003800000 */
[----:B------:R-:W-:Y:S05]  /*2d900*/  @!P0 BRA `(.L_x_5194) ;  /* 0x0000000400048947 */ /* 0x000fea0003800000 */
[----:B------:R-:W-:Y:S02]  /*2d910*/  R2UR UR4, R82 ;  /* 0x00000000520472ca */ /* 0x000fe400000e0000 */
[----:B------:R-:W-:-:S13]  /*2d920*/  R2UR UR5, R83 ;  /* 0x00000000530572ca */ /* 0x000fda00000e0000 */
[----:B0-----:R-:W2:Y:S01]  /*2d930*/  LD.E.U8 R11, desc[UR4][R32.64+0x18] ;  /* 0x00001804200b7980 */ /* 0x001ea2000c101100 */
        /* <DEDUP_REMOVED lines=55> */
.L_x_5196:
[----:B------:R-:W-:Y:S05]  /*2dcb0*/  BSYNC B3 ;  /* 0x0000000000037941 */ /* 0x000fea0003800000 */
.L_x_5195:
[C---:B------:R-:W-:Y:S02]  /*2dcc0*/  R2UR UR4, R82.reuse ;  /* 0x00000000520472ca */ /* 0x040fe400000e0000 */
[C---:B------:R-:W-:Y:S02]  /*2dcd0*/  R2UR UR5, R83.reuse ;  /* 0x00000000530572ca */ /* 0x040fe400000e0000 */
[----:B------:R-:W-:Y:S02]  /*2dce0*/  R2UR UR6, R82 ;  /* 0x00000000520672ca */ /* 0x000fe400000e0000 */
[----:B------:R-:W-:-:S09]  /*2dcf0*/  R2UR UR7, R83 ;  /* 0x00000000530772ca */ /* 0x000fd200000e0000 */
[----:B-----5:R1:W-:Y:S04]  /*2dd00*/  ST.E.128 desc[UR4][R56.64+0x40], R8 ;  /* 0x0000400838007985 */ /* 0x0203e8000c101d04 */
[----:B------:R1:W5:Y:S02]  /*2dd10*/  LD.E.U8 R58, desc[UR6][R36.64] ;  /* 0x00000006243a7980 */ /* 0x000364000c101100 */
.L_x_5194:
[----:B------:R-:W-:Y:S05]  /*2dd20*/  BSYNC B2 ;  /* 0x0000000000027941 */ /* 0x000fea0003800000 */
.L_x_5193:
        /* <DEDUP_REMOVED lines=14> */
[----:B------:R-:W-:Y:S02]  /*2de10*/  PRMT R121, R121, 0x5410, R48 ;  /* 0x0000541079797816 */ /* 0x000fe40000000030 */
[----:B------:R-:W-:Y:S01]  /*2de20*/  SHF.R.U64 R53, R46, 0x10, R47 ;  /* 0x000000102e357819 */ /* 0x000fe2000000122f */
[----:B------:R-:W-:Y:S01]  /*2de30*/  IMAD.U32 R46, R11, 0x10000, RZ ;  /* 0x000100000b2e7824 */ /* 0x000fe200078e00ff */
[----:B------:R-:W-:Y:S01]  /*2de40*/  PRMT R118, R118, 0x5410, R51 ;  /* 0x0000541076767816 */ /* 0x000fe20000000033 */
[----:B------:R-:W-:Y:S01]  /*2de50*/  IMAD.U32 R51, R121, 0x10000, RZ ;  /* 0x0001000079337824 */ /* 0x000fe200078e00ff */
[----:B------:R-:W-:-:S02]  /*2de60*/  PRMT R120, R120, 0x5410, R49 ;  /* 0x0000541078787816 */ /* 0x000fc40000000031 */
[----:B------:R-:W-:Y:S01]  /*2de70*/  LOP3.LUT R45, R10, 0xffff0000, RZ, 0xc0, !PT ;  /* 0xffff00000a2d7812 */ /* 0x000fe200078ec0ff */
[----:B------:R-:W-:Y:S01]  /*2de80*/  IMAD.U32 R49, R118, 0x10000, RZ ;  /* 0x0001000076317824 */ /* 0x000fe200078e00ff */
[----:B------:R-:W-:Y:S01]  /*2de90*/  LOP3.LUT R47, R11, 0xffff0000, RZ, 0xc0, !PT ;  /* 0xffff00000b2f7812 */ /* 0x000fe200078ec0ff */
[----:B------:R-:W-:Y:S01]  /*2dea0*/  IMAD.U32 R10, R9, 0x10000, RZ ;  /* 0x00010000090a7824 */ /* 0x000fe200078e00ff */
[----:B------:R-:W-:Y:S01]  /*2deb0*/  PRMT R116, R116, 0x5410, R53 ;  /* 0x0000541074747816 */ /* 0x000fe20000000035 */
[----:B------:R-:W-:Y:S01]  /*2dec0*/  FMUL.FTZ R55, R45, R51 ;  /* 0x000000332d377220 */ /* 0x000fe20000410000 */
[----:B------:R-:W-:Y:S01]  /*2ded0*/  LOP3.LUT R11, R9, 0xffff0000, RZ, 0xc0, !PT ;  /* 0xffff0000090b7812 */ /* 0x000fe200078ec0ff */
[-C--:B------:R-:W-:Y:S01]  /*2dee0*/  FMUL.FTZ R45, R45, R49.reuse ;  /* 0x000000312d2d7220 */ /* 0x080fe20000410000 */
[----:B------:R-:W-:Y:S01]  /*2def0*/  LOP3.LUT R50, R120, 0xffff0000, RZ, 0xc0, !PT ;  /* 0xffff000078327812 */ /* 0x000fe200078ec0ff */
[----:B------:R-:W-:Y:S01]  /*2df00*/  IMAD.U32 R9, R8, 0x10000, RZ ;  /* 0x0001000008097824 */ /* 0x000fe200078e00ff */
[----:B------:R-:W-:Y:S01]  /*2df10*/  LOP3.LUT R48, R116, 0xffff0000, RZ, 0xc0, !PT ;  /* 0xffff000074307812 */ /* 0x000fe200078ec0ff */
[----:B------:R-:W-:Y:S01]  /*2df20*/  FFMA.FTZ R55, R44, R49, -R55 ;  /* 0x000000312c377223 */ /* 0x000fe20000010837 */
[----:B------:R-:W-:Y:S01]  /*2df30*/  LOP3.LUT R121, R121, 0xffff0000, RZ, 0xc0, !PT ;  /* 0xffff000079797812 */ /* 0x000fe200078ec0ff */
[C---:B------:R-:W-:Y:S01]  /*2df40*/  FMUL.FTZ R53, R11.reuse, R50 ;  /* 0x000000320b357220 */ /* 0x040fe20000410000 */
[----:B------:R-:W-:Y:S01]  /*2df50*/  LOP3.LUT R118, R118, 0xffff0000, RZ, 0xc0, !PT ;  /* 0xffff000076767812 */ /* 0x000fe200078ec0ff */
[-C--:B------:R-:W-:Y:S01]  /*2df60*/  FMUL.FTZ R11, R11, R48.reuse ;  /* 0x000000300b0b7220 */ /* 0x080fe20000410000 */
[----:B------:R-:W-:Y:S01]  /*2df70*/  LOP3.LUT R8, R8, 0xffff0000, RZ, 0xc0, !PT ;  /* 0xffff000008087812 */ /* 0x000fe200078ec0ff */
[----:B------:R-:W-:Y:S01]  /*2df80*/  FFMA.FTZ R53, R10, R48, -R53 ;  /* 0x000000300a357223 */ /* 0x000fe20000010835 */
[----:B------:R-:W-:Y:S01]  /*2df90*/  FFMA.FTZ R44, R44, R51, R45 ;  /* 0x000000332c2c7223 */ /* 0x000fe2000001002d */
[----:B------:R-:W-:-:S02]  /*2dfa0*/  IMAD.U32 R120, R120, 0x10000, RZ ;  /* 0x0001000078787824 */ /* 0x000fc400078e00ff */
[CC--:B------:R-:W-:Y:S01]  /*2dfb0*/  FMUL.FTZ R45, R47.reuse, R121.reuse ;  /* 0x000000792f2d7220 */ /* 0x0c0fe20000410000 */
[----:B------:R-:W-:Y:S02]  /*2dfc0*/  IMAD.U32 R116, R116, 0x10000, RZ ;  /* 0x0001000074747824 */ /* 0x000fe400078e00ff */
[----:B------:R-:W-:Y:S01]  /*2dfd0*/  FMUL.FTZ R48, R47, R118 ;  /* 0x000000762f307220 */ /* 0x000fe20000410000 */
[----:B------:R-:W-:Y:S01]  /*2dfe0*/  FFMA.FTZ R50, R10, R50, R11 ;  /* 0x000000320a327223 */ /* 0x000fe2000001000b */
        /* <DEDUP_REMOVED lines=12> */
.L_x_5200:
[----:B------:R-:W-:Y:S05]  /*2e0b0*/  BSYNC B3 ;  /* 0x0000000000037941 */ /* 0x000fea0003800000 */
.L_x_5199:
[C---:B------:R-:W-:Y:S02]  /*2e0c0*/  R2UR UR4, R82.reuse ;  /* 0x00000000520472ca */ /* 0x040fe400000e0000 */
[C---:B------:R-:W-:Y:S02]  /*2e0d0*/  R2UR UR5, R83.reuse ;  /* 0x00000000530572ca */ /* 0x040fe400000e0000 */
[----:B------:R-:W-:Y:S02]  /*2e0e0*/  R2UR UR6, R82 ;  /* 0x00000000520672ca */ /* 0x000fe400000e0000 */
[----:B------:R-:W-:-:S09]  /*2e0f0*/  R2UR UR7, R83 ;  /* 0x00000000530772ca */ /* 0x000fd200000e0000 */
[----:B-----5:R2:W-:Y:S04]  /*2e100*/  ST.E.128 desc[UR4][R56.64+0x80], R8 ;  /* 0x0000800838007985 */ /* 0x0205e8000c101d04 */
[----:B------:R2:W5:Y:S02]  /*2e110*/  LD.E.U8 R58, desc[UR6][R36.64] ;  /* 0x00000006243a7980 */ /* 0x000564000c101100 */
.L_x_5198:
[----:B------:R-:W-:Y:S05]  /*2e120*/  BSYNC B2 ;  /* 0x0000000000027941 */ /* 0x000fea0003800000 */
.L_x_5197:
        /* <DEDUP_REMOVED lines=15> */
[----:B------:R-:W-:Y:S01]  /*2e220*/  SHF.R.U64 R44, R40, 0x10, R41 ;  /* 0x00000010282c7819 */ /* 0x000fe20000001229 */
[----:B-----5:R-:W-:Y:S01]  /*2e230*/  IMAD.U32 R40, R11, 0x10000, RZ ;  /* 0x000100000b287824 */ /* 0x020fe200078e00ff */
        /* <DEDUP_REMOVED lines=44> */
.L_x_5204:
[----:B------:R-:W-:Y:S05]  /*2e500*/  BSYNC B3 ;  /* 0x0000000000037941 */ /* 0x000fea0003800000 */
.L_x_5203:
[C---:B------:R-:W-:Y:S02]  /*2e510*/  R2UR UR4, R82.reuse ;  /* 0x00000000520472ca */ /* 0x040fe400000e0000 */
[C---:B------:R-:W-:Y:S02]  /*2e520*/  R2UR UR5, R83.reuse ;  /* 0x00000000530572ca */ /* 0x040fe400000e0000 */
[----:B------:R-:W-:Y:S02]  /*2e530*/  R2UR UR6, R82 ;  /* 0x00000000520672ca */ /* 0x000fe400000e0000 */
[----:B------:R-:W-:-:S09]  /*2e540*/  R2UR UR7, R83 ;  /* 0x00000000530772ca */ /* 0x000fd200000e0000 */
[----:B-----5:R3:W-:Y:S04]  /*2e550*/  ST.E.128 desc[UR4][R56.64+0xc0], R8 ;  /* 0x0000c00838007985 */ /* 0x0207e8000c101d04 */
[----:B------:R3:W5:Y:S02]  /*2e560*/  LD.E.U8 R58, desc[UR6][R36.64] ;  /* 0x00000006243a7980 */ /* 0x000764000c101100 */
.L_x_5202:
[----:B------:R-:W-:Y:S05]  /*2e570*/  BSYNC B2 ;  /* 0x0000000000027941 */ /* 0x000fea0003800000 */
.L_x_5201:
        /* <DEDUP_REMOVED lines=56> */
.L_x_5208:
[----:B------:R-:W-:Y:S05]  /*2e900*/  BSYNC B3 ;  /* 0x0000000000037941 */ /* 0x000fea0003800000 */
.L_x_5207:
[C---:B------:R-:W-:Y:S02]  /*2e910*/  R2UR UR4, R82.reuse ;  /* 0x00000000520472ca */ /* 0x040fe400000e0000 */
[C---:B------:R-:W-:Y:S02]  /*2e920*/  R2UR UR5, R83.reuse ;  /* 0x00000000530572ca */ /* 0x040fe400000e0000 */
[----:B------:R-:W-:Y:S02]  /*2e930*/  R2UR UR6, R82 ;  /* 0x00000000520672ca */ /* 0x000fe400000e0000 */
[----:B------:R-:W-:-:S09]  /*2e940*/  R2UR UR7, R83 ;  /* 0x00000000530772ca */ /* 0x000fd200000e0000 */
[----:B-----5:R4:W-:Y:S04]  /*2e950*/  ST.E.128 desc[UR4][R56.64+0x100], R8 ;  /* 0x0001000838007985 */ /* 0x0209e8000c101d04 */
[----:B------:R4:W5:Y:S02]  /*2e960*/  LD.E.U8 R58, desc[UR6][R36.64] ;  /* 0x00000006243a7980 */ /* 0x000964000c101100 */
.L_x_5206:
[----:B------:R-:W-:Y:S05]  /*2e970*/  BSYNC B2 ;  /* 0x0000000000027941 */ /* 0x000fea0003800000 */
.L_x_5205:
[----:B-----5:R-:W-:-:S13]  /*2e980*/  LOP3.LUT P0, RZ, R58, 0x20, RZ, 0xc0, !PT ;  /* 0x000000203aff7812 */ /* 0x020fda000780c0ff */
[----:B------:R-:W-:Y:S05]  /*2e990*/  @!P0 BRA `(.L_x_5188) ;  /* 0x0000006000c48947 */ /* 0x000fea0003800000 */
[----:B------:R-:W-:Y:S02]  /*2e9a0*/  R2UR UR4, R82 ;  /* 0x00000000520472ca */ /* 0x000fe400000e0000 */
[----:B------:R-:W-:-:S13]  /*2e9b0*/  R2UR UR5, R83 ;  /* 0x00000000530572ca */ /* 0x000fda00000e0000 */
[----:B------:R-:W2:Y:S01]  /*2e9c0*/  LD.E.U8 R32, desc[UR4][R32.64+0x18] ;  /* 0x0000180420207980 */ /* 0x000ea2000c101100 */
[----:B------:R-:W-:-:S05]  /*2e9d0*/  VIADD R102, R102, 0x4000 ;  /* 0x0000400066667836 */ /* 0x000fca0000000000 */
[----:B------:R-:W-:-:S04]  /*2e9e0*/  IADD3 R101, P0, R102, R101, RZ ;  /* 0x0000006566657210 */ /* 0x000fc80007f1e0ff */
[----:B------:R-:W-:Y:S02]  /*2e9f0*/  LEA.HI.X.SX32 R100, R102, R100, 0x1, P0 ;  /* 0x0000006466647211 */ /* 0x000fe400000f0eff */
[----:B01234-:R-:W-:-:S04]  /*2ea00*/  LEA R8, P0, R101, R34, 0x1 ;  /* 0x0000002265087211 */ /* 0x01ffc800078008ff */
        /* <DEDUP_REMOVED lines=51> */
.L_x_5210:
[----:B------:R-:W-:Y:S05]  /*2ed40*/  BSYNC B2 ;  /* 0x0000000000027941 */ /* 0x000fea0003800000 */
.L_x_5209:
[----:B------:R-:W-:Y:S02]  /*2ed50*/  R2UR UR4, R82 ;  /* 0x00000000520472ca */ /* 0x000fe400000e0000 */
[----:B------:R-:W-:-:S13]  /*2ed60*/  R2UR UR5, R83 ;  /* 0x00000000530572ca */ /* 0x000fda00000e0000 */
[----:B-----5:R0:W-:Y:S01]  /*2ed70*/  ST.E.128 desc[UR4][R56.64+0x140], R8 ;  /* 0x0001400838007985 */ /* 0x0201e2000c101d04 */
[----:B------:R-:W-:Y:S05]  /*2ed80*/  BRA `(.L_x_5188) ;  /* 0x0000005c00c87947 */ /* 0x000fea0003800000 */
.L_x_5155:
[C---:B------:R-:W-:Y:S01]  /*2ed90*/  R2UR UR8, R82.reuse ;  /* 0x00000000520872ca */ /* 0x040fe200000e0000 */
[----:B------:R0:W5:Y:S01]  /*2eda0*/  LDL.64 R72, [R80+0x10] ;  /* 0x0000100050487983 */ /* 0x0001620000100a00 */
[C---:B------:R-:W-:Y:S02]  /*2edb0*/  R2UR UR9, R83.reuse ;  /* 0x00000000530972ca */ /* 0x040fe400000e0000 */
[C---:B------:R-:W-:Y:S02]  /*2edc0*/  R2UR UR10, R82.reuse ;  /* 0x00000000520a72ca */ /* 0x040fe400000e0000 */
[C---:B------:R-:W-:Y:S02]  /*2edd0*/  R2UR UR11, R83.reuse ;  /* 0x00000000530b72ca */ /* 0x040fe400000e0000 */
[----:B------:R-:W-:Y:S02]  /*2ede0*/  R2UR UR4, R82 ;  /* 0x00000000520472ca */ /* 0x000fe400000e0000 */
[----:B------:R-:W-:-:S02]  /*2edf0*/  R2UR UR5, R83 ;  /* 0x00000000530572ca */ /* 0x000fc400000e0000 */
[C---:B------:R-:W-:Y:S02]  /*2ee00*/  R2UR UR6, R82.reuse ;  /* 0x00000000520672ca */ /* 0x040fe400000e0000 */
[----:B------:R-:W-:Y:S01]  /*2ee10*/  R2UR UR7, R83 ;  /* 0x00000000530772ca */ /* 0x000fe200000e0000 */
[----:B-----5:R-:W2:Y:S04]  /*2ee20*/  LD.E R8, desc[UR8][R100.64+0x14] ;  /* 0x0000140864087980 */ /* 0x020ea8000c101900 */
[----:B------:R-:W3:Y:S04]  /*2ee30*/  LD.E R10, desc[UR10][R100.64+0xc] ;  /* 0x00000c0a640a7980 */ /* 0x000ee8000c101900 */
[----:B------:R-:W4:Y:S04]  /*2ee40*/  LD.E.64 R90, desc[UR4][R100.64+0xa0] ;  /* 0x0000a004645a7980 */ /* 0x000f28000c101b00 */
[----:B------:R-:W4:Y:S01]  /*2ee50*/  LD.E.64 R92, desc[UR6][R100.64+0xc0] ;  /* 0x0000c006645c7980 */ /* 0x000f22000c101b00 */
[----:B------:R-:W-:-:S02]  /*2ee60*/  R2UR UR12, R82 ;  /* 0x00000000520c72ca */ /* 0x000fc400000e0000 */
[----:B------:R-:W-:Y:S01]  /*2ee70*/  R2UR UR13, R83 ;  /* 0x00000000530d72ca */ /* 0x000fe200000e0000 */
[----:B------:R0:W5:Y:S01]  /*2ee80*/  LD.E.64 R74, desc[UR4][R100.64+0x98] ;  /* 0x00009804644a7980 */ /* 0x000162000c101b00 */
[----:B------:R-:W-:Y:S03]  /*2ee90*/  BSSY B2, `(.L_x_5211) ;  /* 0x0000053000027945 */ /* 0x000fe60003800000 */
[----:B------:R0:W5:Y:S04]  /*2eea0*/  LD.E.64 R94, desc[UR6][R100.64+0xa8] ;  /* 0x0000a806645e7980 */ /* 0x000168000c101b00 */
[----:B------:R0:W5:Y:S04]  /*2eeb0*/  LD.E.64 R98, desc[UR8][R100.64+0xb8] ;  /* 0x0000b80864627980 */ /* 0x000168000c101b00 */
[----:B------:R0:W5:Y:S01]  /*2eec0*/  LD.E.U8 R106, desc[UR12][R100.64+0x19] ;  /* 0x0000190c646a7980 */ /* 0x000162000c101100 */
[----:B------:R-:W-:-:S02]  /*2eed0*/  CS2R R46, SRZ ;  /* 0x00000000002e7805 */ /* 0x000fc4000001ff00 */
[----:B------:R-:W-:Y:S02]  /*2eee0*/  CS2R R14, SRZ ;  /* 0x00000000000e7805 */ /* 0x000fe4000001ff00 */
[----:B------:R-:W-:Y:S02]  /*2eef0*/  CS2R R30, SRZ ;  /* 0x00000000001e7805 */ /* 0x000fe4000001ff00 */
[----:B------:R-:W-:Y:S02]  /*2ef00*/  CS2R R34, SRZ ;  /* 0x0000000000227805 */ /* 0x000fe4000001ff00 */
[----:B------:R-:W-:Y:S02]  /*2ef10*/  CS2R R32, SRZ ;  /* 0x0000000000207805 */ /* 0x000fe4000001ff00 */
[----:B------:R-:W-:Y:S02]  /*2ef20*/  CS2R R38, SRZ ;  /* 0x0000000000267805 */ /* 0x000fe4000001ff00 */
[----:B------:R-:W-:Y:S01]  /*2ef30*/  CS2R R36, SRZ ;  /* 0x0000000000247805 */ /* 0x000fe2000001ff00 */
[----:B------:R-:W5:Y:S01]  /*2ef40*/  LD.E.64 R100, desc[UR10][R100.64+0xc8] ;  /* 0x0000c80a64647980 */ /* 0x000f62000c101b00 */
        /* <DEDUP_REMOVED lines=13> */
[----:B--2---:R-:W-:Y:S01]  /*2f020*/  SHF.R.S32.HI R9, RZ, 0x1f, R8 ;  /* 0x0000001fff097819 */ /* 0x004fe20000011408 */
[----:B---3--:R-:W-:-:S03]  /*2f030*/  IMAD R10, R27, -0x60, R10 ;  /* 0xffffffa01b0a7824 */ /* 0x008fc600078e020a */
[----:B------:R-:W-:-:S04]  /*2f040*/  LEA.HI R9, R9, R8, RZ, 0x2 ;  /* 0x0000000809097211 */ /* 0x000fc800078f10ff */
[----:B------:R-:W-:Y:S02]  /*2f050*/  SHF.R.S32.HI R9, RZ, 0x2, R9 ;  /* 0x00000002ff097819 */ /* 0x000fe40000011409 */
[----:B------:R-:W-:-:S04]  /*2f060*/  VIMNMX R10, R10, 0x60, PT ;  /* 0x000000600a0a7848 */ /* 0x000fc80003fe0100 */
[-C--:B------:R-:W-:Y:S01]  /*2f070*/  ISETP.GE.AND P1, PT, R9, R10.reuse, PT ;  /* 0x0000000a0900720c */ /* 0x080fe20003f26270 */
[-C--:B----4-:R-:W-:Y:S02]  /*2f080*/  IMAD R11, R91, R27.reuse, RZ ;  /* 0x0000001b5b0b7224 */ /* 0x090fe400078e02ff */
[----:B------:R-:W-:Y:S02]  /*2f090*/  IMAD R13, R93, R27, RZ ;  /* 0x0000001b5d0d7224 */ /* 0x000fe400078e02ff */
[----:B------:R-:W-:Y:S02]  /*2f0a0*/  VIADD R8, R9, 0x40 ;  /* 0x0000004009087836 */ /* 0x000fe40000000000 */
[-C--:B------:R-:W-:Y:S02]  /*2f0b0*/  IMAD R103, R90, R29.reuse, R11 ;  /* 0x0000001d5a677224 */ /* 0x080fe400078e020b */
[----:B------:R-:W-:Y:S02]  /*2f0c0*/  IMAD R105, R92, R29, R13 ;  /* 0x0000001d5c697224 */ /* 0x000fe400078e020d */
[----:B------:R-:W-:Y:S01]  /*2f0d0*/  IMAD.WIDE.U32 R90, R90, R27, RZ ;  /* 0x0000001b5a5a7225 */ /* 0x000fe200078e00ff */
[----:B------:R-:W-:-:S03]  /*2f0e0*/  ISETP.GE.AND P0, PT, R8, R10, PT ;  /* 0x0000000a0800720c */ /* 0x000fc60003f06270 */
[----:B------:R-:W-:Y:S01]  /*2f0f0*/  IMAD.WIDE.U32 R92, R92, R27, RZ ;  /* 0x0000001b5c5c7225 */ /* 0x000fe200078e00ff */
[----:B------:R-:W-:Y:S02]  /*2f100*/  CS2R R10, SRZ ;  /* 0x00000000000a7805 */ /* 0x000fe4000001ff00 */
[----:B------:R-:W-:Y:S02]  /*2f110*/  CS2R R8, SRZ ;  /* 0x0000000000087805 */ /* 0x000fe4000001ff00 */
[----:B------:R-:W-:Y:S02]  /*2f120*/  CS2R R12, SRZ ;  /* 0x00000000000c7805 */ /* 0x000fe4000001ff00 */
[----:B------:R-:W-:Y:S01]  /*2f130*/  CS2R R28, SRZ ;  /* 0x00000000001c7805 */ /* 0x000fe2000001ff00 */
[----:B------:R-:W-:Y:S02]  /*2f140*/  IMAD.IADD R107, R91, 0x1, R103 ;  /* 0x000000015b6b7824 */ /* 0x000fe400078e0267 */
[----:B------:R-:W-:Y:S01]  /*2f150*/  IMAD.IADD R109, R93, 0x1, R105 ;  /* 0x000000015d6d7824 */ /* 0x000fe200078e0269 */
[----:B0-----:R-:W-:Y:S06]  /*2f160*/  @P1 BRA `(.L_x_5212) ;  /* 0x0000000000941947 */ /* 0x001fec0003800000 */
[----:B-----5:R-:W-:Y:S02]  /*2f170*/  LOP3.LUT R8, R106, 0x1, RZ, 0xc0, !PT ;  /* 0x000000016a087812 */ /* 0x020fe400078ec0ff */
[----:B------:R-:W-:Y:S02]  /*2f180*/  CS2R R30, SRZ ;  /* 0x00000000001e7805 */ /* 0x000fe4000001ff00 */
[----:B------:R-:W-:Y:S02]  /*2f190*/  CS2R R28, SRZ ;  /* 0x00000000001c7805 */ /* 0x000fe4000001ff00 */
[----:B------:R-:W-:Y:S02]  /*2f1a0*/  CS2R R14, SRZ ;  /* 0x00000000000e7805 */ /* 0x000fe4000001ff00 */
[----:B------:R-:W-:Y:S02]  /*2f1b0*/  ISETP.NE.U32.AND P3, PT, R8, 0x1, PT ;  /* 0x000000010800780c */ /* 0x000fe40003f65070 */
[----:B------:R-:W-:-:S02]  /*2f1c0*/  CS2R R12, SRZ ;  /* 0x00000000000c7805 */ /* 0x000fc4000001ff00 */
[----:B------:R-:W-:Y:S02]  /*2f1d0*/  CS2R R10, SRZ ;  /* 0x00000000000a7805 */ /* 0x000fe4000001ff00 */
[----:B------:R-:W-:Y:S02]  /*2f1e0*/  CS2R R8, SRZ ;  /* 0x0000000000087805 */ /* 0x000fe4000001ff00 */
[----:B------:R-:W-:Y:S02]  /*2f1f0*/  R2P PR, R106, 0x6 ;  /* 0x000000066a007804 */ /* 0x000fe40000000000 */
[----:B------:R-:W-:Y:S02]  /*2f200*/  CS2R R42, SRZ ;  /* 0x00000000002a7805 */ /* 0x000fe4000001ff00 */
[----:B------:R-:W-:Y:S02]  /*2f210*/  LEA R102, P4, R90, R94, 0x1 ;  /* 0x0000005e5a667211 */ /* 0x000fe400078808ff */
[----:B------:R-:W-:-:S02]  /*2f220*/  CS2R R40, SRZ ;  /* 0x0000000000287805 */ /* 0x000fc4000001ff00 */
[----:B------:R-:W-:Y:S02]  /*2f230*/  LEA R104, P5, R92, R100, 0x1 ;  /* 0x000000645c687211 */ /* 0x000fe400078a08ff */
[----:B------:R-:W-:Y:S02]  /*2f240*/  CS2R R38, SRZ ;  /* 0x0000000000267805 */ /* 0x000fe4000001ff00 */
[----:B------:R-:W-:Y:S02]  /*2f250*/  CS2R R36, SRZ ;  /* 0x0000000000247805 */ /* 0x000fe4000001ff00 */
[----:B------:R-:W-:Y:S02]  /*2f260*/  CS2R R34, SRZ ;  /* 0x0000000000227805 */ /* 0x000fe4000001ff00 */
[----:B------:R-:W-:Y:S02]  /*2f270*/  CS2R R32, SRZ ;  /* 0x0000000000207805 */ /* 0x000fe4000001ff00 */
[----:B------:R-:W-:-:S02]  /*2f280*/  @!P3 R2UR UR4, R82 ;  /* 0x000000005204b2ca */ /* 0x000fc400000e0000 */
[C---:B------:R-:W-:Y:S02]  /*2f290*/  @!P3 R2UR UR5, R83.reuse ;  /* 0x000000005305b2ca */ /* 0x040fe400000e0000 */
[C---:B------:R-:W-:Y:S02]  /*2f2a0*/  @P1 R2UR UR8, R82.reuse ;  /* 0x00000000520812ca */ /* 0x040fe400000e0000 */
[C---:B------:R-:W-:Y:S02]  /*2f2b0*/  @P1 R2UR UR9, R83.reuse ;  /* 0x00000000530912ca */ /* 0x040fe400000e0000 */
[C---:B------:R-:W-:Y:S02]  /*2f2c0*/  @P2 R2UR UR12, R82.reuse ;  /* 0x00000000520c22ca */ /* 0x040fe400000e0000 */
[----:B------:R-:W-:Y:S02]  /*2f2d0*/  @P2 R2UR UR13, R83 ;  /* 0x00000000530d22ca */ /* 0x000fe400000e0000 */
[----:B------:R-:W-:-:S02]  /*2f2e0*/  @!P3 R2UR UR6, R82 ;  /* 0x000000005206b2ca */ /* 0x000fc400000e0000 */
[C---:B------:R-:W-:Y:S02]  /*2f2f0*/  @!P3 R2UR UR7, R83.reuse ;  /* 0x000000005307b2ca */ /* 0x040fe400000e0000 */
[C---:B------:R-:W-:Y:S02]  /*2f300*/  @P1 R2UR UR10, R82.reuse ;  /* 0x00000000520a12ca */ /* 0x040fe400000e0000 */
[C---:B------:R-:W-:Y:S02]  /*2f310*/  @P1 R2UR UR11, R83.reuse ;  /* 0x00000000530b12ca */ /* 0x040fe400000e0000 */
[----:B------:R-:W-:Y:S02]  /*2f320*/  @P2 R2UR UR14, R82 ;  /* 0x00000000520e22ca */ /* 0x000fe400000e0000 */
[----:B------:R-:W-:Y:S02]  /*2f330*/  @P2 R2UR UR15, R83 ;  /* 0x00000000530f22ca */ /* 0x000fe400000e0000 */
[----:B------:R-:W-:-:S02]  /*2f340*/  LEA.HI.X R103, R90, R95, R107, 0x1, P4 ;  /* 0x0000005f5a677211 */ /* 0x000fc400020f0c6b */
[----:B------:R-:W-:-:S03]  /*2f350*/  LEA.HI.X R105, R92, R101, R109, 0x1, P5 ;  /* 0x000000655c697211 */ /* 0x000fc600028f0c6d */
[----:B------:R0:W5:Y:S04]  /*2f360*/  @!P3 LD.E.128 R28, desc[UR4][R102.64] ;  /* 0x00000004661cb980 */ /* 0x000168000c101d00 */
[----:B------:R0:W5:Y:S04]  /*2f370*/  @P1 LD.E.128 R12, desc[UR8][R102.64+0x40] ;  /* 0x00004008660c1980 */ /* 0x000168000c101d00 */
[----:B------:R0:W5:Y:S04]  /*2f380*/  @P2 LD.E.128 R8, desc[UR12][R102.64+0x80] ;  /* 0x0000800c66082980 */ /* 0x000168000c101d00 */
[----:B------:R0:W5:Y:S04]  /*2f390*/  @!P3 LD.E.128 R40, desc[UR6][R104.64] ;  /* 0x000000066828b980 */ /* 0x000168000c101d00 */
[----:B------:R0:W5:Y:S04]  /*2f3a0*/  @P1 LD.E.128 R36, desc[UR10][R104.64+0x40] ;  /* 0x0000400a68241980 */ /* 0x000168000c101d00 */
[----:B------:R0:W5:Y:S02]  /*2f3b0*/  @P2 LD.E.128 R32, desc[UR14][R104.64+0x80] ;  /* 0x0000800e68202980 */ /* 0x000164000c101d00 */
.L_x_5212:
[----:B------:R-:W-:Y:S05]  /*2f3c0*/  BSYNC B2 ;  /* 0x0000000000027941 */ /* 0x000fea0003800000 */
.L_x_5211:
[----:B------:R-:W-:Y:S04]  /*2f3d0*/  BSSY B2, `(.L_x_5213) ;  /* 0x000002b000027945 */ /* 0x000fe80003800000 */
[----:B------:R-:W-:Y:S05]  /*2f3e0*/  @P0 BRA `(.L_x_5214) ;  /* 0x0000000000a40947 */ /* 0x000fea0003800000 */
[----:B-----5:R-:W-:Y:S02]  /*2f3f0*/  IADD3 R91, P0, R74, R90, RZ ;  /* 0x0000005a4a5b7210 */ /* 0x020fe40007f1e0ff */
[----:B------:R-:W-:Y:S02]  /*2f400*/  CS2R R54, SRZ ;  /* 0x0000000000367805 */ /* 0x000fe4000001ff00 */
[----:B------:R-:W-:Y:S02]  /*2f410*/  IADD3 R93, P3, R98, R92, RZ ;  /* 0x0000005c625d7210 */ /* 0x000fe40007f7e0ff */
[----:B------:R-:W-:Y:S02]  /*2f420*/  CS2R R52, SRZ ;  /* 0x0000000000347805 */ /* 0x000fe4000001ff00 */
[C---:B------:R-:W-:Y:S01]  /*2f430*/  LOP3.LUT R44, R106.reuse, 0x1, RZ, 0xc0, !PT ;  /* 0x000000016a2c7812 */ /* 0x040fe200078ec0ff */
[----:B------:R-:W-:Y:S01]  /*2f440*/  IMAD.X R75, R75, 0x1, R107, P0 ;  /* 0x000000014b4b7824 */ /* 0x000fe200000e066b */
[----:B------:R-:W-:Y:S01]  /*2f450*/  R2P PR, R106, 0x6 ;  /* 0x000000066a007804 */ /* 0x000fe20000000000 */
[----:B------:R-:W-:Y:S01]  /*2f460*/  IMAD.X R98, R99, 0x1, R109, P3 ;  /* 0x0000000163627824 */ /* 0x000fe200018e066d */
[----:B------:R-:W-:-:S02]  /*2f470*/  ISETP.NE.U32.AND P4, PT, R44, 0x1, PT ;  /* 0x000000012c00780c */ /* 0x000fc40003f85070 */
[----:B------:R-:W-:Y:S02]  /*2f480*/  CS2R R50, SRZ ;  /* 0x0000000000327805 */ /* 0x000fe4000001ff00 */
[----:B------:R-:W-:Y:S02]  /*2f490*/  LEA R74, P0, R91, R94, 0x1 ;  /* 0x0000005e5b4a7211 */ /* 0x000fe400078008ff */
[----:B------:R-:W-:Y:S02]  /*2f4a0*/  CS2R R48, SRZ ;  /* 0x0000000000307805 */ /* 0x000fe4000001ff00 */
[----:B------:R-:W-:Y:S02]  /*2f4b0*/  LEA R90, P3, R93, R100, 0x1 ;  /* 0x000000645d5a7211 */ /* 0x000fe400078608ff */
[----:B------:R-:W-:Y:S02]  /*2f4c0*/  CS2R R46, SRZ ;  /* 0x00000000002e7805 */ /* 0x000fe4000001ff00 */
[----:B------:R-:W-:-:S02]  /*2f4d0*/  LEA.HI.X R75, R91, R95, R75, 0x1, P0 ;  /* 0x0000005f5b4b7211 */ /* 0x000fc400000f0c4b */
[----:B------:R-:W-:Y:S02]  /*2f4e0*/  CS2R R44, SRZ ;  /* 0x00000000002c7805 */ /* 0x000fe4000001ff00 */
[----:B------:R-:W-:Y:S02]  /*2f4f0*/  CS2R R66, SRZ ;  /* 0x0000000000427805 */ /* 0x000fe4000001ff00 */
[----:B------:R-:W-:Y:S02]  /*2f500*/  CS2R R64, SRZ ;  /* 0x0000000000407805 */ /* 0x000fe4000001ff00 */
[----:B------:R-:W-:Y:S02]  /*2f510*/  CS2R R62, SRZ ;  /* 0x00000000003e7805 */ /* 0x000fe4000001ff00 */
[----:B------:R-:W-:Y:S02]  /*2f520*/  @P1 R2UR UR8, R82 ;  /* 0x00000000520812ca */ /* 0x000fe400000e0000 */
[----:B------:R-:W-:-:S02]  /*2f530*/  CS2R R60, SRZ ;  /* 0x00000000003c7805 */ /* 0x000fc4000001ff00 */
[C---:B------:R-:W-:Y:S02]  /*2f540*/  @!P4 R2UR UR4, R82.reuse ;  /* 0x000000005204c2ca */ /* 0x040fe400000e0000 */
[----:B------:R-:W-:Y:S02]  /*2f550*/  CS2R R58, SRZ ;  /* 0x00000000003a7805 */ /* 0x000fe4000001ff00 */
[C---:B------:R-:W-:Y:S02]  /*2f560*/  @!P4 R2UR UR5, R83.reuse ;  /* 0x000000005305c2ca */ /* 0x040fe400000e0000 */
[----:B------:R-:W-:Y:S02]  /*2f570*/  CS2R R56, SRZ ;  /* 0x0000000000387805 */ /* 0x000fe4000001ff00 */
[----:B------:R-:W-:Y:S02]  /*2f580*/  @P1 R2UR UR9, R83 ;  /* 0x00000000530912ca */ /* 0x000fe400000e0000 */
[----:B------:R-:W-:-:S02]  /*2f590*/  @P2 R2UR UR12, R82 ;  /* 0x00000000520c22ca */ /* 0x000fc400000e0000 */
[C---:B------:R-:W-:Y:S02]  /*2f5a0*/  @P2 R2UR UR13, R83.reuse ;  /* 0x00000000530d22ca */ /* 0x040fe400000e0000 */
[C---:B------:R-:W-:Y:S02]  /*2f5b0*/  @!P4 R2UR UR6, R82.reuse ;  /* 0x000000005206c2ca */ /* 0x040fe400000e0000 */
[C---:B------:R-:W-:Y:S02]  /*2f5c0*/  @!P4 R2UR UR7, R83.reuse ;  /* 0x000000005307c2ca */ /* 0x040fe400000e0000 */
[C---:B------:R-:W-:Y:S01]  /*2f5d0*/  @P1 R2UR UR10, R82.reuse ;  /* 0x00000000520a12ca */ /* 0x040fe200000e0000 */
[----:B------:R1:W5:Y:S01]  /*2f5e0*/  @!P4 LD.E.128 R52, desc[UR4][R74.64] ;  /* 0x000000044a34c980 */ /* 0x000362000c101d00 */
[C---:B------:R-:W-:Y:S02]  /*2f5f0*/  @P1 R2UR UR11, R83.reuse ;  /* 0x00000000530b12ca */ /* 0x040fe400000e0000 */
[----:B------:R-:W-:Y:S01]  /*2f600*/  @P2 R2UR UR14, R82 ;  /* 0x00000000520e22ca */ /* 0x000fe200000e0000 */
[----:B------:R1:W5:Y:S01]  /*2f610*/  @P1 LD.E.128 R48, desc[UR8][R74.64+0x40] ;  /* 0x000040084a301980 */ /* 0x000362000c101d00 */
[----:B------:R-:W-:-:S02]  /*2f620*/  @P2 R2UR UR15, R83 ;  /* 0x00000000530f22ca */ /* 0x000fc400000e0000 */
[----:B------:R-:W-:Y:S01]  /*2f630*/  LEA.HI.X R91, R93, R101, R98, 0x1, P3 ;  /* 0x000000655d5b7211 */ /* 0x000fe200018f0c62 */
[----:B------:R1:W5:Y:S04]  /*2f640*/  @P2 LD.E.128 R44, desc[UR12][R74.64+0x80] ;  /* 0x0000800c4a2c2980 */ /* 0x000368000c101d00 */
[----:B------:R1:W5:Y:S04]  /*2f650*/  @!P4 LD.E.128 R64, desc[UR6][R90.64] ;  /* 0x000000065a40c980 */ /* 0x000368000c101d00 */
[----:B------:R1:W5:Y:S04]  /*2f660*/  @P1 LD.E.128 R60, desc[UR10][R90.64+0x40] ;  /* 0x0000400a5a3c1980 */ /* 0x000368000c101d00 */
[----:B------:R1:W5:Y:S02]  /*2f670*/  @P2 LD.E.128 R56, desc[UR14][R90.64+0x80] ;  /* 0x0000800e5a382980 */ /* 0x000364000c101d00 */
.L_x_5214:
[----:B------:R-:W-:Y:S05]  /*2f680*/  BSYNC B2 ;  /* 0x0000000000027941 */ /* 0x000fea0003800000 */
.L_x_5213:
[----:B------:R-:W-:Y:S01]  /*2f690*/  R2UR UR4, R82 ;  /* 0x00000000520472ca */ /* 0x000fe200000e0000 */
[----:B-1---5:R1:W5:Y:S01]  /*2f6a0*/  LDL R74, [R81] ;  /* 0x00000000514a7983 */ /* 0x0223620000100800 */
        /* <DEDUP_REMOVED lines=53> */
[----:B0-----:R-:W-:Y:S01]  /*2fa00*/  PRMT R105, R105, 0x5410, R94 ;  /* 0x0000541069697816 */ /* 0x001fe2000000005e */
        /* <DEDUP_REMOVED lines=48> */
[----:B-1----:R-:W-:Y:S05]  /*2fd10*/  @!P0 BRA `(.L_x_5216) ;  /* 0x0000000000048947 */ /* 0x002fea0003800000 */
[----:B------:R-:W-:Y:S01]  /*2fd20*/  BPT.TRAP 0x1 ;  /* 0x000000040000795c */ /* 0x000fe20000300000 */
.L_x_5216:
[----:B------:R-:W-:Y:S05]  /*2fd30*/  BSYNC B2 ;  /* 0x0000000000027941 */ /* 0x000fea0003800000 */
.L_x_5215:
        /* <DEDUP_REMOVED lines=9> */
.L_x_5267:
[----:B------:R-:W-:Y:S05]  /*2fdd0*/  BSYNC B2 ;  /* 0x0000000000027941 */ /* 0x000fea0003800000 */
.L_x_5217:
[----:B------:R-:W2:Y:S01]  /*2fde0*/  LDL.64 R90, [R80+0x50] ;  /* 0x00005000505a7983 */ /* 0x000ea20000100a00 */
[C---:B------:R-:W-:Y:S02]  /*2fdf0*/  R2UR UR4, R82.reuse ;  /* 0x00000000520472ca */ /* 0x040fe400000e0000 */
[C---:B------:R-:W-:Y:S01]  /*2fe00*/  R2UR UR5, R83.reuse ;  /* 0x00000000530572ca */ /* 0x040fe200000e0000 */
[----:B------:R-:W3:Y:S01]  /*2fe10*/  LDL.64 R72, [R80+0x8] ;  /* 0x0000080050487983 */ /* 0x000ee20000100a00 */
[C---:B------:R-:W-:Y:S02]  /*2fe20*/  R2UR UR6, R82.reuse ;  /* 0x00000000520672ca */ /* 0x040fe400000e0000 */
[----:B------:R-:W-:Y:S01]  /*2fe30*/  R2UR UR7, R83 ;  /* 0x00000000530772ca */ /* 0x000fe200000e0000 */
[----:B------:R-:W4:Y:S04]  /*2fe40*/  LDL R102, [R81] ;  /* 0x0000000051667983 */ /* 0x000f280000100800 */
[----:B------:R-:W3:Y:S04]  /*2fe50*/  LDL.64 R94, [R80+0x58] ;  /* 0x00005800505e7983 */ /* 0x000ee80000100a00 */
[----:B------:R-:W5:Y:S04]  /*2fe60*/  LDL.64 R92, [R80+0x38] ;  /* 0x00003800505c7983 */ /* 0x000f680000100a00 */
[----:B--2---:R-:W2:Y:S04]  /*2fe70*/  LD.E R131, desc[UR4][R90.64+0x8] ;  /* 0x000008045a837980 */ /* 0x004ea8000c101900 */
[----:B------:R-:W2:Y:S01]  /*2fe80*/  LD.E R70, desc[UR6][R90.64+0xc] ;  /* 0x00000c065a467980 */ /* 0x000ea2000c101900 */
[----:B------:R-:W-:-:S02]  /*2fe90*/  R2UR UR8, R82 ;  /* 0x00000000520872ca */ /* 0x000fc400000e0000 */
[----:B------:R-:W-:Y:S01]  /*2fea0*/  R2UR UR9, R83 ;  /* 0x00000000530972ca */ /* 0x000fe200000e0000 */
[----:B----4-:R-:W-:Y:S01]  /*2feb0*/  IMAD R102, R102, 0x4800, RZ ;  /* 0x0000480066667824 */ /* 0x010fe200078e02ff */
[----:B------:R-:W5:Y:S01]  /*2fec0*/  LD.E R101, desc[UR6][R90.64+0x4] ;  /* 0x000004065a657980 */ /* 0x000f62000c101900 */
[----:B------:R-:W-:Y:S03]  /*2fed0*/  BSSY B2, `(.L_x_5219) ;  /* 0x0000207000027945 */ /* 0x000fe60003800000 */
[----:B---3--:R-:W5:Y:S01]  /*2fee0*/  LD.E.64 R94, desc[UR4][R94.64] ;  /* 0x000000045e5e7980 */ /* 0x008f62000c101b00 */
[----:B------:R-:W-:-:S06]  /*2fef0*/  SHF.R.S32.HI R103, RZ, 0x1f, R102 ;  /* 0x0000001fff677819 */ /* 0x000fcc0000011466 */
[----:B------:R1:W5:Y:S01]  /*2ff00*/  LD.E R100, desc[UR8][R72.64+0x74] ;  /* 0x0000740848647980 */ /* 0x000362000c101900 */
[----:B--2---:R-:W-:Y:S01]  /*2ff10*/  SHF.R.S32.HI R132, RZ, 0x1f, R131 ;  /* 0x0000001fff847819 */ /* 0x004fe20000011483 */
[----:B------:R-:W-:-:S03]  /*2ff20*/  IMAD R70, R27, -0x60, R70 ;  /* 0xffffffa01b467824 */ /* 0x000fc600078e0246 */
[----:B------:R-:W-:Y:S02]  /*2ff30*/  LEA.HI R69, R132, R131, RZ, 0x2 ;  /* 0x0000008384457211 */ /* 0x000fe400078f10ff */
[----:B------:R-:W-:Y:S02]  /*2ff40*/  VIMNMX R70, R70, 0x60, PT ;  /* 0x0000006046467848 */ /* 0x000fe40003fe0100 */
[----:B------:R-:W-:-:S04]  /*2ff50*/  SHF.R.S32.HI R121, RZ, 0x2, R69 ;  /* 0x00000002ff797819 */ /* 0x000fc80000011445 */
[----:B------:R-:W-:Y:S02]  /*2ff60*/  ISETP.GE.AND P0, PT, R121, R70, PT ;  /* 0x000000467900720c */ /* 0x000fe40003f06270 */
[----:B------:R-:W-:Y:S01]  /*2ff70*/  LOP3.LUT R70, R69, 0x1ffffffc, RZ, 0xc0, !PT ;  /* 0x1ffffffc45467812 */ /* 0x000fe200078ec0ff */
[----:B-1----:R-:W-:Y:S01]  /*2ff80*/  IMAD R72, R89, R121, RZ ;  /* 0x0000007959487224 */ /* 0x002fe200078e02ff */
[----:B------:R-:W-:-:S03]  /*2ff90*/  SHF.R.S32.HI R69, RZ, 0x1f, R121 ;  /* 0x0000001fff457819 */ /* 0x000fc60000011479 */
[----:B------:R-:W-:Y:S02]  /*2ffa0*/  IMAD.IADD R70, R131, 0x1, -R70 ;  /* 0x0000000183467824 */ /* 0x000fe400078e0a46 */
[----:B------:R-:W-:Y:S02]  /*2ffb0*/  IMAD R69, R88, R69, R72 ;  /* 0x0000004558457224 */ /* 0x000fe400078e0248 */
[----:B------:R-:W-:Y:S02]  /*2ffc0*/  IMAD.SHL.U32 R104, R70, 0x8, RZ ;  /* 0x0000000846687824 */ /* 0x000fe400078e00ff */
[----:B------:R-:W-:Y:S01]  /*2ffd0*/  IMAD.MOV.U32 R70, RZ, RZ, R68 ;  /* 0x000000ffff467224 */ /* 0x000fe200078e0044 */
[----:B------:R-:W-:Y:S06]  /*2ffe0*/  @P0 BRA `(.L_x_5220) ;  /* 0x0000001c00d40947 */ /* 0x000fec0003800000 */
[----:B------:R-:W-:Y:S02]  /*2fff0*/  R2UR UR4, R82 ;  /* 0x00000000520472ca */ /* 0x000fe400000e0000 */
[----:B------:R-:W-:-:S13]  /*30000*/  R2UR UR5, R83 ;  /* 0x00000000530572ca */ /* 0x000fda00000e0000 */
[----:B-----5:R-:W2:Y:S01]  /*30010*/  LD.E.U8 R68, desc[UR4][R92.64] ;  /* 0x000000045c447980 */ /* 0x020ea2000c101100 */
[----:B------:R-:W-:Y:S01]  /*30020*/  IMAD.WIDE.U32 R98, R88, R121, R70 ;  /* 0x0000007958627225 */ /* 0x000fe200078e0046 */
[----:B------:R-:W-:Y:S03]  /*30030*/  BSSY B3, `(.L_x_5221) ;  /* 0x00000a3000037945 */ /* 0x000fe60003800000 */
[----:B------:R-:W-:Y:S01]  /*30040*/  IMAD.IADD R130, R99, 0x1, R69 ;  /* 0x0000000163827824 */ /* 0x000fe200078e0245 */
[----:B--2---:R-:W-:-:S04]  /*30050*/  LOP3.LUT R68, R68, 0x1, RZ, 0xc0, !PT ;  /* 0x0000000144447812 */ /* 0x004fc800078ec0ff */
[----:B------:R-:W-:-:S13]  /*30060*/  ISETP.NE.U32.AND P0, PT, R68, 0x1, PT ;  /* 0x000000014400780c */ /* 0x000fda0003f05070 */
[----:B------:R-:W-:Y:S05]  /*30070*/  @P0 BRA `(.L_x_5222) ;  /* 0x0000000800780947 */ /* 0x000fea0003800000 */
[----:B------:R-:W-:Y:S01]  /*30080*/  LEA.HI R143, R101, R101, RZ, 0x1 ;  /* 0x00000065658f7211 */ /* 0x000fe200078f08ff */
[----:B------:R-:W-:Y:S01]  /*30090*/  IMAD.IADD R68, R100, 0x1, -R101 ;  /* 0x0000000164447824 */ /* 0x000fe200078e0a65 */
[----:B------:R-:W-:Y:S02]  /*300a0*/  LEA.HI R73, R132, R131, RZ, 0x5 ;  /* 0x0000008384497211 */ /* 0x000fe400078f28ff */
[----:B------:R-:W-:Y:S02]  /*300b0*/  SHF.R.S32.HI R143, RZ, 0x1, R143 ;  /* 0x00000001ff8f7819 */ /* 0x000fe4000001148f */
[----:B------:R-:W-:Y:S01]  /*300c0*/  R2UR UR4, R82 ;  /* 0x00000000520472ca */ /* 0x000fe200000e0000 */
[----:B------:R-:W-:Y:S01]  /*300d0*/  IMAD.SHL.U32 R73, R73, 0x10, RZ ;  /* 0x0000001049497824 */ /* 0x000fe200078e00ff */
[----:B------:R-:W-:Y:S02]  /*300e0*/  ISETP.GE.AND P0, PT, R104, R143, PT ;  /* 0x0000008f6800720c */ /* 0x000fe40003f06270 */
[----:B------:R-:W-:-:S02]  /*300f0*/  R2UR UR5, R83 ;  /* 0x00000000530572ca */ /* 0x000fc400000e0000 */
[----:B------:R-:W-:Y:S02]  /*30100*/  SEL R69, R143, RZ, P0 ;  /* 0x000000ff8f457207 */ /* 0x000fe40000000000 */
[----:B------:R-:W-:Y:S02]  /*30110*/  SEL R71, R101, R68, !P0 ;  /* 0x0000004465477207 */ /* 0x000fe40004000000 */
[----:B------:R-:W-:Y:S01]  /*30120*/  LOP3.LUT R73, R73, 0xfffffe00, RZ, 0xc0, !PT ;  /* 0xfffffe0049497812 */ /* 0x000fe200078ec0ff */
[----:B------:R-:W-:Y:S01]  /*30130*/  IMAD.IADD R69, R104, 0x1, R69 ;  /* 0x0000000168457824 */ /* 0x000fe200078e0245 */
[----:B------:R-:W-:Y:S02]  /*30140*/  SHF.R.S32.HI R72, RZ, 0x1f, R71 ;  /* 0x0000001fff487819 */ /* 0x000fe40000011447 */
[----:B------:R-:W-:Y:S02]  /*30150*/  R2UR UR6, R82 ;  /* 0x00000000520672ca */ /* 0x000fe400000e0000 */
[----:B------:R-:W-:-:S02]  /*30160*/  SHF.R.S32.HI R70, RZ, 0x1f, R69 ;  /* 0x0000001fff467819 */ /* 0x000fc40000011445 */
[----:B------:R-:W-:Y:S01]  /*30170*/  LEA.HI R72, R72, R71, RZ, 0x4 ;  /* 0x0000004748487211 */ /* 0x000fe200078f20ff */
[----:B------:R-:W-:Y:S01]  /*30180*/  IMAD.SHL.U32 R71, R121, 0x40, RZ ;  /* 0x0000004079477824 */ /* 0x000fe200078e00ff */
[CC--:B------:R-:W-:Y:S02]  /*30190*/  LEA.HI R68, R70.reuse, R69.reuse, RZ, 0x3 ;  /* 0x0000004546447211 */ /* 0x0c0fe400078f18ff */
[----:B------:R-:W-:Y:S02]  /*301a0*/  LEA.HI R69, R70, R69, RZ, 0x6 ;  /* 0x0000004546457211 */ /* 0x000fe400078f30ff */
[----:B------:R-:W-:Y:S02]  /*301b0*/  SHF.R.S32.HI R145, RZ, 0x3, R68 ;  /* 0x00000003ff917819 */ /* 0x000fe40000011444 */
[----:B------:R-:W-:Y:S02]  /*301c0*/  LOP3.LUT R71, R71, 0x1c0, RZ, 0xc0, !PT ;  /* 0x000001c047477812 */ /* 0x000fe400078ec0ff */
[----:B------:R-:W-:-:S02]  /*301d0*/  LEA.HI.SX32 R72, R72, R145, 0x1c ;  /* 0x0000009148487211 */ /* 0x000fc400078fe2ff */
[----:B0-----:R-:W-:Y:S02]  /*301e0*/  SHF.R.U32.HI R75, RZ, 0x3, R71 ;  /* 0x00000003ff4b7819 */ /* 0x001fe40000011647 */
[----:B------:R-:W-:Y:S02]  /*301f0*/  SHF.R.S32.HI R141, RZ, 0x1f, R72 ;  /* 0x0000001fff8d7819 */ /* 0x000fe40000011448 */
[----:B------:R-:W-:Y:S02]  /*30200*/  SHF.R.S32.HI R70, RZ, 0x6, R69 ;  /* 0x00000006ff467819 */ /* 0x000fe40000011445 */
[----:B------:R-:W-:Y:S01]  /*30210*/  LEA.HI R74, R141, R72, RZ, 0x3 ;  /* 0x000000488d4a7211 */ /* 0x000fe200078f18ff */
[----:B------:R-:W-:Y:S01]  /*30220*/  IMAD.SHL.U32 R141, R72, 0x8, RZ ;  /* 0x00000008488d7824 */ /* 0x000fe200078e00ff */
[----:B------:R-:W-:Y:S01]  /*30230*/  LOP3.LUT R68, R71, 0x38, R68, 0xf8, !PT ;  /* 0x0000003847447812 */ /* 0x000fe200078ef844 */
[----:B------:R-:W-:Y:S01]  /*30240*/  IMAD R70, R70, 0x1800, R73 ;  /* 0x0000180046467824 */ /* 0x000fe200078e0249 */
[----:B------:R-:W-:-:S02]  /*30250*/  SHF.R.S32.HI R74, RZ, 0x3, R74 ;  /* 0x00000003ff4a7819 */ /* 0x000fc4000001144a */
[----:B------:R-:W-:Y:S02]  /*30260*/  LOP3.LUT R72, R71, 0x38, R141, 0xf8, !PT ;  /* 0x0000003847487812 */ /* 0x000fe400078ef88d */
[-C--:B------:R-:W-:Y:S01]  /*30270*/  LOP3.LUT R69, R68, R75.reuse, RZ, 0x3c, !PT ;  /* 0x0000004b44457212 */ /* 0x080fe200078e3cff */
[----:B------:R-:W-:Y:S01]  /*30280*/  IMAD R74, R74, 0x1800, R73 ;  /* 0x000018004a4a7824 */ /* 0x000fe200078e0249 */
[----:B------:R-:W-:Y:S02]  /*30290*/  LOP3.LUT R75, R72, R75, RZ, 0x3c, !PT ;  /* 0x0000004b484b7212 */ /* 0x000fe400078e3cff */
[----:B------:R-:W-:Y:S01]  /*302a0*/  R2UR UR7, R83 ;  /* 0x00000000530772ca */ /* 0x000fe200000e0000 */
[----:B------:R-:W-:Y:S02]  /*302b0*/  IMAD.IADD R69, R70, 0x1, R69 ;  /* 0x0000000146457824 */ /* 0x000fe400078e0245 */
[----:B------:R-:W-:-:S03]  /*302c0*/  IMAD.IADD R75, R74, 0x1, R75 ;  /* 0x000000014a4b7824 */ /* 0x000fc600078e024b */
[C---:B------:R-:W-:Y:S02]  /*302d0*/  IADD3 R69, P0, R102.reuse, R69, RZ ;  /* 0x0000004566457210 */ /* 0x040fe40007f1e0ff */
[----:B------:R-:W-:-:S03]  /*302e0*/  IADD3 R75, P1, R102, R75, RZ ;  /* 0x0000004b664b7210 */ /* 0x000fc60007f3e0ff */
[--C-:B------:R-:W-:Y:S01]  /*302f0*/  IMAD.X R71, RZ, RZ, R103.reuse, P0 ;  /* 0x000000ffff477224 */ /* 0x100fe200000e0667 */
[-C--:B------:R-:W-:Y:S01]  /*30300*/  LEA R68, P0, R69, R94.reuse, 0x1 ;  /* 0x0000005e45447211 */ /* 0x080fe200078008ff */
[----:B------:R-:W-:Y:S01]  /*30310*/  IMAD.X R70, RZ, RZ, R103, P1 ;  /* 0x000000ffff467224 */ /* 0x000fe200008e0667 */
[----:B------:R-:W-:Y:S02]  /*30320*/  LEA R72, P1, R75, R94, 0x1 ;  /* 0x0000005e4b487211 */ /* 0x000fe400078208ff */
[----:B------:R-:W-:Y:S02]  /*30330*/  LEA.HI.X R69, R69, R95, R71, 0x1, P0 ;  /* 0x0000005f45457211 */ /* 0x000fe400000f0c47 */
[----:B------:R-:W-:Y:S02]  /*30340*/  ISETP.GE.AND P0, PT, R104, R143, PT ;  /* 0x0000008f6800720c */ /* 0x000fe40003f06270 */
[----:B------:R-:W-:Y:S02]  /*30350*/  LEA.HI.X R73, R75, R95, R70, 0x1, P1 ;  /* 0x0000005f4b497211 */ /* 0x000fe400008f0c46 */
[----:B------:R-:W-:Y:S01]  /*30360*/  ISETP.GE.AND P1, PT, R141, R100, PT ;  /* 0x000000648d00720c */ /* 0x000fe20003f26270 */
[----:B------:R-:W-:Y:S01]  /*30370*/  IMAD.SHL.U32 R153, R145, 0x8, RZ ;  /* 0x0000000891997824 */ /* 0x000fe200078e00ff */
[----:B------:R-:W5:Y:S01]  /*30380*/  LD.E.128 R68, desc[UR4][R68.64] ;  /* 0x0000000444447980 */ /* 0x000f62000c101d00 */
[----:B------:R-:W-:Y:S03]  /*30390*/  BSSY B4, `(.L_x_5223) ;  /* 0x0000061000047945 */ /* 0x000fe60003800000 */
[C---:B------:R-:W-:Y:S01]  /*303a0*/  IADD3 R147, P2, R153.reuse, R98, RZ ;  /* 0x0000006299937210 */ /* 0x040fe20007f5e0ff */
[----:B------:R-:W5:Y:S03]  /*303b0*/  LD.E.128 R72, desc[UR6][R72.64] ;  /* 0x0000000648487980 */ /* 0x000f66000c101d00 */
[----:B------:R-:W-:-:S03]  /*303c0*/  LEA.HI.X.SX32 R143, R153, R130, 0x1, P2 ;  /* 0x00000082998f7211 */ /* 0x000fc600010f0eff */
[----:B------:R-:W-:Y:S01]  /*303d0*/  @!P1 IADD3 R145, P3, R141, R98, RZ ;  /* 0x000000628d919210 */ /* 0x000fe20007f7e0ff */
[----:B------:R-:W-:-:S12]  /*303e0*/  @P0 BRA `(.L_x_5224) ;  /* 0x00000004006c0947 */ /* 0x000fd80003800000 */
[--C-:B------:R-:W-:Y:S01]  /*303f0*/  SHF.R.U64 R40, R40, 0x10, R41.reuse ;  /* 0x0000001028287819 */ /* 0x100fe20000001229 */
[----:B-----5:R-:W-:Y:S01]  /*30400*/  IMAD.U32 R155, R73, 0x10000, RZ ;  /* 0x00010000499b7824 */ /* 0x020fe200078e00ff */
[----:B------:R-:W-:Y:S01]  /*30410*/  SHF.R.U32.HI R41, RZ, 0x10, R41 ;  /* 0x00000010ff297819 */ /* 0x000fe20000011629 */
[----:B------:R-:W-:Y:S01]  /*30420*/  IMAD.U32 R153, R69, 0x10000, RZ ;  /* 0x0001000045997824 */ /* 0x000fe200078e00ff */
[--C-:B------:R-:W-:Y:S01]  /*30430*/  SHF.R.U64 R28, R28, 0x10, R29.reuse ;  /* 0x000000101c1c7819 */ /* 0x100fe2000000121d */
[----:B------:R-:W-:Y:S01]  /*30440*/  IMAD.U32 R162, R75, 0x10000, RZ ;  /* 0x000100004ba27824 */ /* 0x000fe200078e00ff */
[----:B------:R-:W-:Y:S01]  /*30450*/  SHF.R.U32.HI R29, RZ, 0x10, R29 ;  /* 0x00000010ff1d7819 */ /* 0x000fe2000001161d */
[----:B------:R-:W-:Y:S01]  /*30460*/  IMAD.U32 R158, R71, 0x10000, RZ ;  /* 0x00010000479e7824 */ /* 0x000fe200078e00ff */
[----:B------:R-:W-:Y:S01]  /*30470*/  PRMT R164, R164, 0x5410, R41 ;  /* 0x00005410a4a47816 */ /* 0x000fe20000000029 */
[----:B------:R-:W-:Y:S01]  /*30480*/  IMAD.U32 R154, R68, 0x10000, RZ ;  /* 0x00010000449a7824 */ /* 0x000fe200078e00ff */
[----:B------:R-:W-:Y:S01]  /*30490*/  PRMT R160, R160, 0x5410, R29 ;  /* 0x00005410a0a07816 */ /* 0x000fe2000000001d */
[----:B------:R-:W-:Y:S01]  /*304a0*/  IMAD.U32 R163, R74, 0x10000, RZ ;  /* 0x000100004aa37824 */ /* 0x000fe200078e00ff */
[----:B------:R-:W-:Y:S01]  /*304b0*/  SHF.R.U64 R30, R30, 0x10, R31 ;  /* 0x000000101e1e7819 */ /* 0x000fe2000000121f */
[----:B------:R-:W-:Y:S01]  /*304c0*/  IMAD.U32 R166, R164, 0x10000, RZ ;  /* 0x00010000a4a67824 */ /* 0x000fe200078e00ff */
[----:B------:R-:W-:Y:S01]  /*304d0*/  SHF.R.U64 R42, R42, 0x10, R43 ;  /* 0x000000102a2a7819 */ /* 0x000fe2000000122b */
[----:B------:R-:W-:Y:S01]  /*304e0*/  IMAD.U32 R168, R160, 0x10000, RZ ;  /* 0x00010000a0a87824 */ /* 0x000fe200078e00ff */
[----:B------:R-:W-:Y:S01]  /*304f0*/  SHF.R.U32.HI R31, RZ, 0x10, R31 ;  /* 0x00000010ff1f7819 */ /* 0x000fe2000001161f */
[C---:B------:R-:W-:Y:S01]  /*30500*/  FMUL.FTZ R170, R155.reuse, R166 ;  /* 0x000000a69baa7220 */ /* 0x040fe20000410000 */
[----:B------:R-:W-:Y:S01]  /*30510*/  SHF.R.U32.HI R43, RZ, 0x10, R43 ;  /* 0x00000010ff2b7819 */ /* 0x000fe2000001162b */
[-C--:B------:R-:W-:Y:S01]  /*30520*/  FMUL.FTZ R172, R155, R168.reuse ;  /* 0x000000a89bac7220 */ /* 0x080fe20000410000 */
[----:B------:R-:W-:Y:S01]  /*30530*/  LOP3.LUT R156, R73, 0xffff0000, RZ, 0xc0, !PT ;  /* 0xffff0000499c7812 */ /* 0x000fe200078ec0ff */
[C---:B------:R-:W-:Y:S01]  /*30540*/  FFMA.FTZ R29, R153.reuse, R168, -R170 ;  /* 0x000000a8991d7223 */ /* 0x040fe200000108aa */
[----:B------:R-:W-:Y:S01]  /*30550*/  LOP3.LUT R164, R164, 0xffff0000, RZ, 0xc0, !PT ;  /* 0xffff0000a4a47812 */ /* 0x000fe200078ec0ff */
[----:B------:R-:W-:Y:S01]  /*30560*/  FFMA.FTZ R153, R153, R166, R172 ;  /* 0x000000a699997223 */ /* 0x000fe200000100ac */
[----:B------:R-:W-:Y:S01]  /*30570*/  PRMT R161, R161, 0x5410, R31 ;  /* 0x00005410a1a17816 */ /* 0x000fe2000000001f */
[----:B------:R-:W-:Y:S01]  /*30580*/  IMAD.U32 R73, R72, 0x10000, RZ ;  /* 0x0001000048497824 */ /* 0x000fe200078e00ff */
[----:B------:R-:W-:Y:S01]  /*30590*/  PRMT R159, R159, 0x5410, R43 ;  /* 0x000054109f9f7816 */ /* 0x000fe2000000002b */
[----:B------:R-:W-:Y:S01]  /*305a0*/  FMUL.FTZ R168, R156, R164 ;  /* 0x000000a49ca87220 */ /* 0x000fe20000410000 */
[----:B------:R-:W-:Y:S01]  /*305b0*/  LOP3.LUT R160, R160, 0xffff0000, RZ, 0xc0, !PT ;  /* 0xffff0000a0a07812 */ /* 0x000fe200078ec0ff */
[----:B------:R-:W-:Y:S01]  /*305c0*/  IMAD.U32 R31, R161, 0x10000, RZ ;  /* 0x00010000a11f7824 */ /* 0x000fe200078e00ff */
[----:B------:R-:W-:Y:S01]  /*305d0*/  LOP3.LUT R69, R69, 0xffff0000, RZ, 0xc0, !PT ;  /* 0xffff000045457812 */ /* 0x000fe200078ec0ff */
[----:B------:R-:W-:Y:S01]  /*305e0*/  IMAD.U32 R41, R159, 0x10000, RZ ;  /* 0x000100009f297824 */ /* 0x000fe200078e00ff */
[----:B------:R-:W-:Y:S01]  /*305f0*/  LOP3.LUT R75, R75, 0xffff0000, RZ, 0xc0, !PT ;  /* 0xffff00004b4b7812 */ /* 0x000fe200078ec0ff */
[-C--:B------:R-:W-:Y:S01]  /*30600*/  FMUL.FTZ R166, R156, R160.reuse ;  /* 0x000000a09ca67220 */ /* 0x080fe20000410000 */
[----:B------:R-:W-:Y:S01]  /*30610*/  PRMT R40, R108, 0x5432, R40 ;  /* 0x000054326c287816 */ /* 0x000fe20000000028 */
[----:B------:R-:W-:Y:S01]  /*30620*/  FFMA.FTZ R156, R69, R160, -R168 ;  /* 0x000000a0459c7223 */ /* 0x000fe200000108a8 */
[C---:B------:R-:W-:Y:S01]  /*30630*/  FMUL.FTZ R43, R162.reuse, R41 ;  /* 0x00000029a22b7220 */ /* 0x040fe20000410000 */
        /* <DEDUP_REMOVED lines=8> */
[----:B------:R-:W-:Y:S01]  /*306c0*/  FMUL.FTZ R158, R75, R160 ;  /* 0x000000a04b9e7220 */ /* 0x000fe20000410000 */
[----:B------:R-:W-:Y:S01]  /*306d0*/  LOP3.LUT R72, R72, 0xffff0000, RZ, 0xc0, !PT ;  /* 0xffff000048487812 */ /* 0x000fe200078ec0ff */
[----:B------:R-:W-:-:S02]  /*306e0*/  IMAD.U32 R69, R40, 0x10000, RZ ;  /* 0x0001000028457824 */ /* 0x000fc400078e00ff */
[-C--:B------:R-:W-:Y:S01]  /*306f0*/  FMUL.FTZ R166, R75, R162.reuse ;  /* 0x000000a24ba67220 */ /* 0x080fe20000410000 */
[----:B------:R-:W-:Y:S01]  /*30700*/  LOP3.LUT R43, R40, 0xffff0000, RZ, 0xc0, !PT ;  /* 0xffff0000282b7812 */ /* 0x000fe200078ec0ff */
[----:B------:R-:W-:Y:S01]  /*30710*/  IMAD.U32 R155, R28, 0x10000, RZ ;  /* 0x000100001c9b7824 */ /* 0x000fe200078e00ff */
[----:B------:R-:W-:Y:S01]  /*30720*/  LOP3.LUT R68, R68, 0xffff0000, RZ, 0xc0, !PT ;  /* 0xffff000044447812 */ /* 0x000fe200078ec0ff */
[----:B------:R-:W-:Y:S01]  /*30730*/  FFMA.FTZ R158, R71, R162, -R158 ;  /* 0x000000a2479e7223 */ /* 0x000fe2000001089e */
[----:B------:R-:W-:Y:S01]  /*30740*/  LOP3.LUT R75, R28, 0xffff0000, RZ, 0xc0, !PT ;  /* 0xffff00001c4b7812 */ /* 0x000fe200078ec0ff */
[----:B------:R-:W-:Y:S01]  /*30750*/  FMUL.FTZ R159, R73, R69 ;  /* 0x00000045499f7220 */ /* 0x000fe20000410000 */
[----:B------:R-:W-:Y:S01]  /*30760*/  FFMA.FTZ R160, R71, R160, R166 ;  /* 0x000000a047a07223 */ /* 0x000fe200000100a6 */
[----:B------:R-:W-:Y:S01]  /*30770*/  FMUL.FTZ R71, R72, R43 ;  /* 0x0000002b48477220 */ /* 0x000fe20000410000 */
[----:B------:R-:W-:Y:S01]  /*30780*/  PRMT R42, R105, 0x5432, R42 ;  /* 0x00005432692a7816 */ /* 0x000fe2000000002a */
[-C--:B------:R-:W-:Y:S01]  /*30790*/  FMUL.FTZ R40, R73, R155.reuse ;  /* 0x0000009b49287220 */ /* 0x080fe20000410000 */
[----:B------:R-:W-:Y:S01]  /*307a0*/  PRMT R30, R107, 0x5432, R30 ;  /* 0x000054326b1e7816 */ /* 0x000fe2000000001e */
[----:B------:R-:W-:Y:S01]  /*307b0*/  FFMA.FTZ R28, R154, R155, -R159 ;  /* 0x0000009b9a1c7223 */ /* 0x000fe2000001089f */
[-C--:B------:R-:W-:Y:S01]  /*307c0*/  FMUL.FTZ R155, R72, R75.reuse ;  /* 0x0000004b489b7220 */ /* 0x080fe20000410000 */
[----:B------:R-:W-:Y:S01]  /*307d0*/  FFMA.FTZ R71, R68, R75, -R71 ;  /* 0x0000004b44477223 */ /* 0x000fe20000010847 */
[----:B------:R-:W-:Y:S01]  /*307e0*/  LOP3.LUT R74, R74, 0xffff0000, RZ, 0xc0, !PT ;  /* 0xffff00004a4a7812 */ /* 0x000fe200078ec0ff */
[----:B------:R-:W-:Y:S01]  /*307f0*/  FFMA.FTZ R69, R154, R69, R40 ;  /* 0x000000459a457223 */ /* 0x000fe20000010028 */
[C---:B------:R-:W-:Y:S01]  /*30800*/  LOP3.LUT R75, R42.reuse, 0xffff0000, RZ, 0xc0, !PT ;  /* 0xffff00002a4b7812 */ /* 0x040fe200078ec0ff */
[----:B------:R-:W-:Y:S01]  /*30810*/  IMAD.U32 R72, R42, 0x10000, RZ ;  /* 0x000100002a487824 */ /* 0x000fe200078e00ff */
[C---:B------:R-:W-:Y:S01]  /*30820*/  LOP3.LUT R73, R30.reuse, 0xffff0000, RZ, 0xc0, !PT ;  /* 0xffff00001e497812 */ /* 0x040fe200078ec0ff */
[----:B------:R-:W-:-:S02]  /*30830*/  IMAD.U32 R40, R30, 0x10000, RZ ;  /* 0x000100001e287824 */ /* 0x000fc400078e00ff */
[----:B------:R-:W-:Y:S01]  /*30840*/  FFMA.FTZ R68, R68, R43, R155 ;  /* 0x0000002b44447223 */ /* 0x000fe2000001009b */
[C---:B------:R-:W-:Y:S01]  /*30850*/  IMAD.U32 R157, R70.reuse, 0x10000, RZ ;  /* 0x00010000469d7824 */ /* 0x040fe200078e00ff */
        /* <DEDUP_REMOVED lines=20> */
.L_x_5224:
[----:B------:R-:W-:Y:S05]  /*309a0*/  BSYNC B4 ;  /* 0x0000000000047941 */ /* 0x000fea0003800000 */
.L_x_5223:
[C---:B------:R-:W-:Y:S02]  /*309b0*/  R2UR UR4, R82.reuse ;  /* 0x00000000520472ca */ /* 0x040fe400000e0000 */
[C---:B------:R-:W-:Y:S02]  /*309c0*/  R2UR UR5, R83.reuse ;  /* 0x00000000530572ca */ /* 0x040fe400000e0000 */
[----:B------:R-:W-:Y:S02]  /*309d0*/  @!P1 R2UR UR6, R82 ;  /* 0x00000000520692ca */ /* 0x000fe400000e0000 */
[----:B------:R-:W-:Y:S02]  /*309e0*/  @!P1 R2UR UR7, R83 ;  /* 0x00000000530792ca */ /* 0x000fe400000e0000 */
[----:B------:R-:W-:Y:S02]  /*309f0*/  LEA R28, P0, R147, R84, 0x1 ;  /* 0x00000054931c7211 */ /* 0x000fe400078008ff */
[----:B------:R-:W-:-:S02]  /*30a00*/  @!P1 LEA.HI.X.SX32 R141, R141, R130, 0x1, P3 ;  /* 0x000000828d8d9211 */ /* 0x000fc400018f0eff */
[----:B------:R-:W-:Y:S02]  /*30a10*/  @!P1 LEA R30, P2, R145, R84, 0x1 ;  /* 0x00000054911e9211 */ /* 0x000fe400078408ff */
[-C--:B------:R-:W-:Y:S02]  /*30a20*/  LEA.HI.X R29, R147, R85.reuse, R143, 0x1, P0 ;  /* 0x00000055931d7211 */ /* 0x080fe400000f0c8f */
[----:B------:R-:W-:-:S03]  /*30a30*/  @!P1 LEA.HI.X R31, R145, R85, R141, 0x1, P2 ;  /* 0x00000055911f9211 */ /* 0x000fc600010f0c8d */
[----:B-----5:R1:W-:Y:S04]  /*30a40*/  ST.E.128 desc[UR4][R28.64], R68 ;  /* 0x000000441c007985 */ /* 0x0203e8000c101d04 */
[----:B------:R1:W-:Y:S02]  /*30a50*/  @!P1 ST.E.128 desc[UR6][R30.64], R72 ;  /* 0x000000481e009985 */ /* 0x0003e4000c101d06 */
.L_x_5222:
[----:B------:R-:W-:Y:S05]  /*30a60*/  BSYNC B3 ;  /* 0x0000000000037941 */ /* 0x000fea0003800000 */
.L_x_5221:
[----:B------:R-:W-:Y:S02]  /*30a70*/  R2UR UR4, R82 ;  /* 0x00000000520472ca */ /* 0x000fe400000e0000 */
[----:B------:R-:W-:-:S13]  /*30a80*/  R2UR UR5, R83 ;  /* 0x00000000530572ca */ /* 0x000fda00000e0000 */
[----:B-1----:R-:W2:Y:S01]  /*30a90*/  LD.E.U8 R28, desc[UR4][R92.64] ;  /* 0x000000045c1c7980 */ /* 0x002ea2000c101100 */
[----:B------:R-:W-:Y:S01]  /*30aa0*/  BSSY B3, `(.L_x_5225) ;  /* 0x00000a3000037945 */ /* 0x000fe20003800000 */
[----:B--2---:R-:W-:-:S13]  /*30ab0*/  LOP3.LUT P0, RZ, R28, 0x2, RZ, 0xc0, !PT ;  /* 0x000000021cff7812 */ /* 0x004fda000780c0ff */
[----:B------:R-:W-:Y:S05]  /*30ac0*/  @!P0 BRA `(.L_x_5226) ;  /* 0x0000000800808947 */ /* 0x000fea0003800000 */
[----:B------:R-:W-:Y:S02]  /*30ad0*/  R2UR UR4, R82 ;  /* 0x00000000520472ca */ /* 0x000fe400000e0000 */
[----:B------:R-:W-:-:S13]  /*30ae0*/  R2UR UR5, R83 ;  /* 0x00000000530572ca */ /* 0x000fda00000e0000 */
[----:B------:R-:W2:Y:S01]  /*30af0*/  LD.E R28, desc[UR4][R90.64+0x4] ;  /* 0x000004045a1c7980 */ /* 0x000ea2000c101900 */
[----:B------:R-:W-:Y:S01]  /*30b00*/  VIADD R68, R104, 0x20 ;  /* 0x0000002068447836 */ /* 0x000fe20000000000 */
[----:B------:R-:W-:Y:S02]  /*30b10*/  LEA.HI R41, R132, R131, RZ, 0x5 ;  /* 0x0000008384297211 */ /* 0x000fe400078f28ff */
[----:B------:R-:W-:Y:S02]  /*30b20*/  R2UR UR6, R82 ;  /* 0x00000000520672ca */ /* 0x000fe400000e0000 */
[----:B------:R-:W-:Y:S01]  /*30b30*/  R2UR UR7, R83 ;  /* 0x00000000530772ca */ /* 0x000fe200000e0000 */
[----:B------:R-:W-:-:S05]  /*30b40*/  IMAD.SHL.U32 R42, R41, 0x10, RZ ;  /* 0x00000010292a7824 */ /* 0x000fca00078e00ff */
[----:B------:R-:W-:Y:S01]  /*30b50*/  LOP3.LUT R43, R42, 0xfffffe00, RZ, 0xc0, !PT ;  /* 0xfffffe002a2b7812 */ /* 0x000fe200078ec0ff */
[----:B------:R-:W-:Y:S01]  /*30b60*/  BSSY B4, `(.L_x_5227) ;  /* 0x000008b000047945 */ /* 0x000fe20003800000 */
[----:B--2---:R-:W-:Y:S01]  /*30b70*/  LEA.HI R71, R28, R28, RZ, 0x1 ;  /* 0x0000001c1c477211 */ /* 0x004fe200078f08ff */
[----:B------:R-:W-:-:S03]  /*30b80*/  IMAD.IADD R28, R100, 0x1, -R101 ;  /* 0x00000001641c7824 */ /* 0x000fc600078e0a65 */
[----:B------:R-:W-:-:S04]  /*30b90*/  SHF.R.S32.HI R71, RZ, 0x1, R71 ;  /* 0x00000001ff477819 */ /* 0x000fc80000011447 */
[----:B------:R-:W-:-:S04]  /*30ba0*/  ISETP.GE.AND P0, PT, R68, R71, PT ;  /* 0x000000474400720c */ /* 0x000fc80003f06270 */
[----:B------:R-:W-:Y:S02]  /*30bb0*/  SEL R29, R71, RZ, P0 ;  /* 0x000000ff471d7207 */ /* 0x000fe40000000000 */
[----:B------:R-:W-:-:S03]  /*30bc0*/  SEL R31, R101, R28, !P0 ;  /* 0x0000001c651f7207 */ /* 0x000fc60004000000 */
[----:B------:R-:W-:Y:S01]  /*30bd0*/  IMAD.IADD R29, R68, 0x1, R29 ;  /* 0x00000001441d7824 */ /* 0x000fe200078e021d */
[----:B------:R-:W-:-:S04]  /*30be0*/  SHF.R.S32.HI R40, RZ, 0x1f, R31 ;  /* 0x0000001fff287819 */ /* 0x000fc8000001141f */
[----:B------:R-:W-:Y:S02]  /*30bf0*/  SHF.R.S32.HI R28, RZ, 0x1f, R29 ;  /* 0x0000001fff1c7819 */ /* 0x000fe4000001141d */
[----:B------:R-:W-:Y:S01]  /*30c00*/  LEA.HI R31, R40, R31, RZ, 0x4 ;  /* 0x0000001f281f7211 */ /* 0x000fe200078f20ff */
[----:B------:R-:W-:Y:S01]  /*30c10*/  IMAD.SHL.U32 R40, R121, 0x40, RZ ;  /* 0x0000004079287824 */ /* 0x000fe200078e00ff */
[CC--:B------:R-:W-:Y:S02]  /*30c20*/  LEA.HI R30, R28.reuse, R29.reuse, RZ, 0x3 ;  /* 0x0000001d1c1e7211 */ /* 0x0c0fe400078f18ff */
[----:B------:R-:W-:Y:S02]  /*30c30*/  LEA.HI R28, R28, R29, RZ, 0x6 ;  /* 0x0000001d1c1c7211 */ /* 0x000fe400078f30ff */
[----:B------:R-:W-:Y:S02]  /*30c40*/  SHF.R.S32.HI R70, RZ, 0x3, R30 ;  /* 0x00000003ff467819 */ /* 0x000fe4000001141e */
[----:B------:R-:W-:-:S02]  /*30c50*/  LOP3.LUT R41, R40, 0x1c0, RZ, 0xc0, !PT ;  /* 0x000001c028297812 */ /* 0x000fc400078ec0ff */
[----:B------:R-:W-:Y:S02]  /*30c60*/  LEA.HI.SX32 R31, R31, R70, 0x1c ;  /* 0x000000461f1f7211 */ /* 0x000fe400078fe2ff */
[----:B------:R-:W-:Y:S02]  /*30c70*/  SHF.R.U32.HI R42, RZ, 0x3, R41 ;  /* 0x00000003ff2a7819 */ /* 0x000fe40000011629 */
[----:B------:R-:W-:Y:S01]  /*30c80*/  SHF.R.S32.HI R40, RZ, 0x1f, R31 ;  /* 0x0000001fff287819 */ /* 0x000fe2000001141f */
[----:B------:R-:W-:Y:S01]  /*30c90*/  IMAD.SHL.U32 R69, R31, 0x8, RZ ;  /* 0x000000081f457824 */ /* 0x000fe200078e00ff */
[----:B------:R-:W-:Y:S02]  /*30ca0*/  SHF.R.S32.HI R28, RZ, 0x6, R28 ;  /* 0x00000006ff1c7819 */ /* 0x000fe4000001141c */
[----:B------:R-:W-:Y:S02]  /*30cb0*/  LEA.HI R40, R40, R31, RZ, 0x3 ;  /* 0x0000001f28287211 */ /* 0x000fe400078f18ff */
[----:B------:R-:W-:Y:S01]  /*30cc0*/  LOP3.LUT R30, R41, 0x38, R30, 0xf8, !PT ;  /* 0x00000038291e7812 */ /* 0x000fe200078ef81e */
[----:B------:R-:W-:Y:S01]  /*30cd0*/  IMAD R28, R28, 0x1800, R43 ;  /* 0x000018001c1c7824 */ /* 0x000fe200078e022b */
[----:B------:R-:W-:-:S02]  /*30ce0*/  SHF.R.S32.HI R40, RZ, 0x3, R40 ;  /* 0x00000003ff287819 */ /* 0x000fc40000011428 */
[----:B------:R-:W-:Y:S02]  /*30cf0*/  LOP3.LUT R31, R41, 0x38, R69, 0xf8, !PT ;  /* 0x00000038291f7812 */ /* 0x000fe400078ef845 */
[-C--:B------:R-:W-:Y:S01]  /*30d00*/  LOP3.LUT R29, R30, R42.reuse, RZ, 0x3c, !PT ;  /* 0x0000002a1e1d7212 */ /* 0x080fe200078e3cff */
[----:B------:R-:W-:Y:S01]  /*30d10*/  IMAD R40, R40, 0x1800, R43 ;  /* 0x0000180028287824 */ /* 0x000fe200078e022b */
[----:B------:R-:W-:-:S03]  /*30d20*/  LOP3.LUT R31, R31, R42, RZ, 0x3c, !PT ;  /* 0x0000002a1f1f7212 */ /* 0x000fc600078e3cff */
        /* <DEDUP_REMOVED lines=13> */
[----:B------:R-:W5:Y:S04]  /*30e00*/  LD.E.128 R28, desc[UR4][R28.64] ;  /* 0x000000041c1c7980 */ /* 0x000f68000c101d00 */
[C---:B0-----:R-:W-:Y:S01]  /*30e10*/  IADD3 R75, P2, R141.reuse, R98, RZ ;  /* 0x000000628d4b7210 */ /* 0x041fe20007f5e0ff */
[----:B------:R-:W5:Y:S03]  /*30e20*/  LD.E.128 R40, desc[UR6][R40.64] ;  /* 0x0000000628287980 */ /* 0x000f66000c101d00 */
[----:B------:R-:W-:-:S03]  /*30e30*/  LEA.HI.X.SX32 R71, R141, R130, 0x1, P2 ;  /* 0x000000828d477211 */ /* 0x000fc600010f0eff */
[----:B------:R-:W-:Y:S01]  /*30e40*/  @!P1 IADD3 R73, P3, R69, R98, RZ ;  /* 0x0000006245499210 */ /* 0x000fe20007f7e0ff */
[----:B------:R-:W-:-:S12]  /*30e50*/  @P0 BRA `(.L_x_5228) ;  /* 0x00000004006c0947 */ /* 0x000fd80003800000 */
[----:B------:R-:W-:Y:S01]  /*30e60*/  SHF.R.U32.HI R153, RZ, 0x10, R37 ;  /* 0x00000010ff997819 */ /* 0x000fe20000011625 */
[----:B-----5:R-:W-:Y:S01]  /*30e70*/  IMAD.U32 R72, R41, 0x10000, RZ ;  /* 0x0001000029487824 */ /* 0x020fe200078e00ff */
[--C-:B------:R-:W-:Y:S02]  /*30e80*/  SHF.R.U32.HI R155, RZ, 0x10, R13.reuse ;  /* 0x00000010ff9b7819 */ /* 0x100fe4000001160d */
[----:B------:R-:W-:Y:S01]  /*30e90*/  SHF.R.U64 R145, R12, 0x10, R13 ;  /* 0x000000100c917819 */ /* 0x000fe2000000120d */
[----:B------:R-:W-:Y:S01]  /*30ea0*/  IMAD.U32 R13, R40, 0x10000, RZ ;  /* 0x00010000280d7824 */ /* 0x000fe200078e00ff */
[----:B------:R-:W-:Y:S01]  /*30eb0*/  PRMT R152, R152, 0x5410, R153 ;  /* 0x0000541098987816 */ /* 0x000fe20000000099 */
[----:B------:R-:W-:Y:S01]  /*30ec0*/  IMAD.U32 R12, R28, 0x10000, RZ ;  /* 0x000100001c0c7824 */ /* 0x000fe200078e00ff */
[----:B------:R-:W-:Y:S02]  /*30ed0*/  PRMT R148, R148, 0x5410, R155 ;  /* 0x0000541094947816 */ /* 0x000fe4000000009b */
[----:B------:R-:W-:-:S02]  /*30ee0*/  SHF.R.U32.HI R141, RZ, 0x10, R39 ;  /* 0x00000010ff8d7819 */ /* 0x000fc40000011627 */
[--C-:B------:R-:W-:Y:S01]  /*30ef0*/  SHF.R.U64 R147, R14, 0x10, R15.reuse ;  /* 0x000000100e937819 */ /* 0x100fe2000000120f */
[----:B------:R-:W-:Y:S01]  /*30f00*/  IMAD.U32 R14, R30, 0x10000, RZ ;  /* 0x000100001e0e7824 */ /* 0x000fe200078e00ff */
[----:B------:R-:W-:Y:S02]  /*30f10*/  SHF.R.U32.HI R143, RZ, 0x10, R15 ;  /* 0x00000010ff8f7819 */ /* 0x000fe4000001160f */
[----:B------:R-:W-:Y:S01]  /*30f20*/  SHF.R.U64 R68, R36, 0x10, R37 ;  /* 0x0000001024447819 */ /* 0x000fe20000001225 */
[----:B------:R-:W-:Y:S01]  /*30f30*/  IMAD.U32 R37, R31, 0x10000, RZ ;  /* 0x000100001f257824 */ /* 0x000fe200078e00ff */
[----:B------:R-:W-:Y:S01]  /*30f40*/  SHF.R.U64 R70, R38, 0x10, R39 ;  /* 0x0000001026467819 */ /* 0x000fe20000001227 */
[----:B------:R-:W-:Y:S01]  /*30f50*/  IMAD.U32 R38, R29, 0x10000, RZ ;  /* 0x000100001d267824 */ /* 0x000fe200078e00ff */
[----:B------:R-:W-:Y:S01]  /*30f60*/  PRMT R146, R146, 0x5410, R145 ;  /* 0x0000541092927816 */ /* 0x000fe20000000091 */
[----:B------:R-:W-:Y:S01]  /*30f70*/  IMAD.U32 R145, R152, 0x10000, RZ ;  /* 0x0001000098917824 */ /* 0x000fe200078e00ff */
[----:B------:R-:W-:Y:S01]  /*30f80*/  LOP3.LUT R39, R41, 0xffff0000, RZ, 0xc0, !PT ;  /* 0xffff000029277812 */ /* 0x000fe200078ec0ff */
[----:B------:R-:W-:Y:S01]  /*30f90*/  IMAD.U32 R41, R43, 0x10000, RZ ;  /* 0x000100002b297824 */ /* 0x000fe200078e00ff */
[----:B------:R-:W-:-:S02]  /*30fa0*/  LOP3.LUT R15, R31, 0xffff0000, RZ, 0xc0, !PT ;  /* 0xffff00001f0f7812 */ /* 0x000fc400078ec0ff */
[----:B------:R-:W-:Y:S01]  /*30fb0*/  LOP3.LUT R31, R43, 0xffff0000, RZ, 0xc0, !PT ;  /* 0xffff00002b1f7812 */ /* 0x000fe200078ec0ff */
[----:B------:R-:W-:Y:S01]  /*30fc0*/  IMAD.U32 R43, R148, 0x10000, RZ ;  /* 0x00010000942b7824 */ /* 0x000fe200078e00ff */
[----:B------:R-:W-:Y:S02]  /*30fd0*/  PRMT R150, R150, 0x5410, R141 ;  /* 0x0000541096967816 */ /* 0x000fe4000000008d */
[----:B------:R-:W-:Y:S01]  /*30fe0*/  PRMT R144, R144, 0x5410, R143 ;  /* 0x0000541090907816 */ /* 0x000fe2000000008f */
[C---:B------:R-:W-:Y:S01]  /*30ff0*/  FMUL.FTZ R143, R72.reuse, R145 ;  /* 0x00000091488f7220 */ /* 0x040fe20000410000 */
[----:B------:R-:W-:Y:S01]  /*31000*/  PRMT R151, R151, 0x5410, R68 ;  /* 0x0000541097977816 */ /* 0x000fe20000000044 */
[-C--:B------:R-:W-:Y:S01]  /*31010*/  FMUL.FTZ R141, R72, R43.reuse ;  /* 0x0000002b488d7220 */ /* 0x080fe20000410000 */
[----:B------:R-:W-:Y:S01]  /*31020*/  LOP3.LUT R152, R152, 0xffff0000, RZ, 0xc0, !PT ;  /* 0xffff000098987812 */ /* 0x000fe200078ec0ff */
[----:B------:R-:W-:Y:S01]  /*31030*/  IMAD.U32 R72, R150, 0x10000, RZ ;  /* 0x0001000096487824 */ /* 0x000fe200078e00ff */
[----:B------:R-:W-:Y:S01]  /*31040*/  LOP3.LUT R68, R148, 0xffff0000, RZ, 0xc0, !PT ;  /* 0xffff000094447812 */ /* 0x000fe200078ec0ff */
[----:B------:R-:W-:Y:S01]  /*31050*/  FFMA.FTZ R43, R38, R43, -R143 ;  /* 0x0000002b262b7223 */ /* 0x000fe2000001088f */
[----:B------:R-:W-:Y:S01]  /*31060*/  PRMT R149, R149, 0x5410, R70 ;  /* 0x0000541095957816 */ /* 0x000fe20000000046 */
[----:B------:R-:W-:Y:S01]  /*31070*/  IMAD.U32 R70, R144, 0x10000, RZ ;  /* 0x0001000090467824 */ /* 0x000fe200078e00ff */
[----:B------:R-:W-:Y:S01]  /*31080*/  LOP3.LUT R36, R29, 0xffff0000, RZ, 0xc0, !PT ;  /* 0xffff00001d247812 */ /* 0x000fe200078ec0ff */
[C---:B------:R-:W-:Y:S01]  /*31090*/  FMUL.FTZ R143, R39.reuse, R152 ;  /* 0x00000098278f7220 */ /* 0x040fe20000410000 */
[----:B------:R-:W-:Y:S01]  /*310a0*/  FMUL.FTZ R39, R39, R68 ;  /* 0x0000004427277220 */ /* 0x000fe20000410000 */
[C---:B------:R-:W-:Y:S01]  /*310b0*/  FMUL.FTZ R74, R41.reuse, R72 ;  /* 0x00000048294a7220 */ /* 0x040fe20000410000 */
[----:B------:R-:W-:Y:S01]  /*310c0*/  LOP3.LUT R150, R150, 0xffff0000, RZ, 0xc0, !PT ;  /* 0xffff000096967812 */ /* 0x000fe200078ec0ff */
[----:B------:R-:W-:Y:S01]  /*310d0*/  FMUL.FTZ R41, R41, R70 ;  /* 0x0000004629297220 */ /* 0x000fe20000410000 */
[----:B------:R-:W-:Y:S01]  /*310e0*/  LOP3.LUT R144, R144, 0xffff0000, RZ, 0xc0, !PT ;  /* 0xffff000090907812 */ /* 0x000fe200078ec0ff */
[C---:B------:R-:W-:Y:S01]  /*310f0*/  FFMA.FTZ R68, R36.reuse, R68, -R143 ;  /* 0x0000004424447223 */ /* 0x040fe2000001088f */
[----:B------:R-:W-:Y:S01]  /*31100*/  FFMA.FTZ R39, R36, R152, R39 ;  /* 0x0000009824277223 */ /* 0x000fe20000010027 */
[C---:B------:R-:W-:Y:S01]  /*31110*/  FFMA.FTZ R36, R37.reuse, R70, -R74 ;  /* 0x0000004625247223 */ /* 0x040fe2000001084a */
[----:B------:R-:W-:Y:S01]  /*31120*/  FFMA.FTZ R37, R37, R72, R41 ;  /* 0x0000004825257223 */ /* 0x000fe20000010029 */
[----:B------:R-:W-:Y:S01]  /*31130*/  IMAD.U32 R70, R151, 0x10000, RZ ;  /* 0x0001000097467824 */ /* 0x000fe200078e00ff */
[----:B------:R-:W-:Y:S01]  /*31140*/  LOP3.LUT R40, R40, 0xffff0000, RZ, 0xc0, !PT ;  /* 0xffff000028287812 */ /* 0x000fe200078ec0ff */
[C---:B------:R-:W-:Y:S01]  /*31150*/  FMUL.FTZ R72, R31.reuse, R150 ;  /* 0x000000961f487220 */ /* 0x040fe20000410000 */
[----:B------:R-:W-:Y:S01]  /*31160*/  FMUL.FTZ R74, R31, R144 ;  /* 0x000000901f4a7220 */ /* 0x000fe20000410000 */
[----:B------:R-:W-:Y:S01]  /*31170*/  LOP3.LUT R151, R151, 0xffff0000, RZ, 0xc0, !PT ;  /* 0xffff000097977812 */ /* 0x000fe200078ec0ff */
[----:B------:R-:W-:Y:S01]  /*31180*/  FFMA.FTZ R38, R38, R145, R141 ;  /* 0x0000009126267223 */ /* 0x000fe2000001008d */
[C---:B------:R-:W-:Y:S01]  /*31190*/  IMAD.U32 R41, R146.reuse, 0x10000, RZ ;  /* 0x0001000092297824 */ /* 0x040fe200078e00ff */
[----:B------:R-:W-:Y:S01]  /*311a0*/  LOP3.LUT R141, R146, 0xffff0000, RZ, 0xc0, !PT ;  /* 0xffff0000928d7812 */ /* 0x000fe200078ec0ff */
[----:B------:R-:W-:Y:S01]  /*311b0*/  FMUL.FTZ R143, R13, R70 ;  /* 0x000000460d8f7220 */ /* 0x000fe20000410000 */
[----:B------:R-:W-:Y:S01]  /*311c0*/  LOP3.LUT R28, R28, 0xffff0000, RZ, 0xc0, !PT ;  /* 0xffff00001c1c7812 */ /* 0x000fe200078ec0ff */
[C---:B------:R-:W-:Y:S01]  /*311d0*/  FFMA.FTZ R31, R15.reuse, R144, -R72 ;  /* 0x000000900f1f7223 */ /* 0x040fe20000010848 */
[----:B------:R-:W-:Y:S01]  /*311e0*/  FFMA.FTZ R74, R15, R150, R74 ;  /* 0x000000960f4a7223 */ /* 0x000fe2000001004a */
[----:B------:R-:W-:Y:S01]  /*311f0*/  FMUL.FTZ R15, R40, R151 ;  /* 0x00000097280f7220 */ /* 0x000fe20000410000 */
[----:B------:R-:W-:Y:S01]  /*31200*/  PRMT R142, R142, 0x5410, R147 ;  /* 0x000054108e8e7816 */ /* 0x000fe20000000093 */
[-C--:B------:R-:W-:Y:S01]  /*31210*/  FMUL.FTZ R13, R13, R41.reuse ;  /* 0x000000290d0d7220 */ /* 0x080fe20000410000 */
[----:B------:R-:W-:Y:S01]  /*31220*/  FFMA.FTZ R143, R12, R41, -R143 ;  /* 0x000000290c8f7223 */ /* 0x000fe2000001088f */
[-C--:B------:R-:W-:Y:S01]  /*31230*/  FMUL.FTZ R41, R40, R141.reuse ;  /* 0x0000008d28297220 */ /* 0x080fe20000410000 */
[----:B------:R-:W-:Y:S01]  /*31240*/  FFMA.FTZ R40, R28, R141, -R15 ;  /* 0x0000008d1c287223 */ /* 0x000fe2000001080f */
[----:B------:R-:W-:-:S02]  /*31250*/  IMAD.U32 R29, R42, 0x10000, RZ ;  /* 0x000100002a1d7824 */ /* 0x000fc400078e00ff */
[----:B------:R-:W-:Y:S01]  /*31260*/  FFMA.FTZ R70, R12, R70, R13 ;  /* 0x000000460c467223 */ /* 0x000fe2000001000d */
[C---:B------:R-:W-:Y:S01]  /*31270*/  IMAD.U32 R15, R149.reuse, 0x10000, RZ ;  /* 0x00010000950f7824 */ /* 0x040fe200078e00ff */
[----:B------:R-:W-:Y:S01]  /*31280*/  LOP3.LUT R42, R42, 0xffff0000, RZ, 0xc0, !PT ;  /* 0xffff00002a2a7812 */ /* 0x000fe200078ec0ff */
[----:B------:R-:W-:Y:S01]  /*31290*/  IMAD.U32 R12, R142, 0x10000, RZ ;  /* 0x000100008e0c7824 */ /* 0x000fe200078e00ff */
[----:B------:R-:W-:Y:S01]  /*312a0*/  LOP3.LUT R149, R149, 0xffff0000, RZ, 0xc0, !PT ;  /* 0xffff000095957812 */ /* 0x000fe200078ec0ff */
[----:B------:R-:W-:Y:S01]  /*312b0*/  FFMA.FTZ R41, R28, R151, R41 ;  /* 0x000000971c297223 */ /* 0x000fe20000010029 */
[----:B------:R-:W-:Y:S01]  /*312c0*/  LOP3.LUT R13, R142, 0xffff0000, RZ, 0xc0, !PT ;  /* 0xffff00008e0d7812 */ /* 0x000fe200078ec0ff */
[C---:B------:R-:W-:Y:S01]  /*312d0*/  FMUL.FTZ R141, R29.reuse, R15 ;  /* 0x0000000f1d8d7220 */ /* 0x040fe20000410000 */
[-C--:B------:R-:W-:Y:S01]  /*312e0*/  FMUL.FTZ R28, R29, R12.reuse ;  /* 0x0000000c1d1c7220 */ /* 0x080fe20000410000 */
[----:B------:R-:W-:Y:S01]  /*312f0*/  LOP3.LUT R30, R30, 0xffff0000, RZ, 0xc0, !PT ;  /* 0xffff00001e1e7812 */ /* 0x000fe200078ec0ff */
        /* <DEDUP_REMOVED lines=17> */
.L_x_5228:
[----:B------:R-:W-:Y:S05]  /*31410*/  BSYNC B4 ;  /* 0x0000000000047941 */ /* 0x000fea0003800000 */
.L_x_5227:
        /* <DEDUP_REMOVED lines=11> */
.L_x_5226:
[----:B------:R-:W-:Y:S05]  /*314d0*/  BSYNC B3 ;  /* 0x0000000000037941 */ /* 0x000fea0003800000 */
.L_x_5225:
[----:B------:R-:W-:Y:S02]  /*314e0*/  R2UR UR4, R82 ;  /* 0x00000000520472ca */ /* 0x000fe400000e0000 */
[----:B------:R-:W-:-:S13]  /*314f0*/  R2UR UR5, R83 ;  /* 0x00000000530572ca */ /* 0x000fda00000e0000 */
[----:B-1----:R-:W2:Y:S02]  /*31500*/  LD.E.U8 R12, desc[UR4][R92.64] ;  /* 0x000000045c0c7980 */ /* 0x002ea4000c101100 */
        /* <DEDUP_REMOVED lines=12> */
[----:B--2---:R-:W-:-:S04]  /*315d0*/  LEA.HI R12, R12, R12, RZ, 0x1 ;  /* 0x0000000c0c0c7211 */ /* 0x004fc800078f08ff */
[----:B------:R-:W-:Y:S01]  /*315e0*/  SHF.R.S32.HI R37, RZ, 0x1, R12 ;  /* 0x00000001ff257819 */ /* 0x000fe2000001140c */
[----:B------:R-:W-:-:S03]  /*315f0*/  IMAD.IADD R12, R100, 0x1, -R101 ;  /* 0x00000001640c7824 */ /* 0x000fc600078e0a65 */
        /* <DEDUP_REMOVED lines=33> */
[-C--:B------:R-:W-:Y:S02]  /*31810*/  LEA.HI.X R13, R13, R95.reuse, R29, 0x1, P0 ;  /* 0x0000005f0d0d7211 */ /* 0x080fe400000f0c1d */
[----:B------:R-:W-:Y:S02]  /*31820*/  LEA.HI.X R29, R15, R95, R14, 0x1, P1 ;  /* 0x0000005f0f1d7211 */ /* 0x000fe400008f0c0e */
[----:B------:R-:W-:Y:S02]  /*31830*/  ISETP.GE.AND P1, PT, R39, R100, PT ;  /* 0x000000642700720c */ /* 0x000fe40003f26270 */
[----:B------:R-:W-:Y:S01]  /*31840*/  ISETP.GE.AND P0, PT, R36, R37, PT ;  /* 0x000000252400720c */ /* 0x000fe20003f06270 */
[----:B------:R-:W-:Y:S01]  /*31850*/  IMAD.SHL.U32 R41, R38, 0x8, RZ ;  /* 0x0000000826297824 */ /* 0x000fe200078e00ff */
[----:B------:R-:W5:Y:S04]  /*31860*/  LD.E.128 R12, desc[UR4][R12.64] ;  /* 0x000000040c0c7980 */ /* 0x000f68000c101d00 */
[C---:B------:R-:W-:Y:S01]  /*31870*/  IADD3 R37, P2, R41.reuse, R98, RZ ;  /* 0x0000006229257210 */ /* 0x040fe20007f5e0ff */
[----:B------:R-:W5:Y:S03]  /*31880*/  LD.E.128 R28, desc[UR6][R28.64] ;  /* 0x000000061c1c7980 */ /* 0x000f66000c101d00 */
[----:B------:R-:W-:-:S02]  /*31890*/  LEA.HI.X.SX32 R36, R41, R130, 0x1, P2 ;  /* 0x0000008229247211 */ /* 0x000fc400010f0eff */
[----:B------:R-:W-:-:S04]  /*318a0*/  @!P1 IADD3 R99, P3, R39, R98, RZ ;  /* 0x0000006227639210 */ /* 0x000fc80007f7e0ff */
[----:B------:R-:W-:Y:S01]  /*318b0*/  @!P1 LEA.HI.X.SX32 R130, R39, R130, 0x1, P3 ;  /* 0x0000008227829211 */ /* 0x000fe200018f0eff */
[----:B------:R-:W-:Y:S08]  /*318c0*/  @P0 BRA `(.L_x_5230) ;  /* 0x0000000400700947 */ /* 0x000ff00003800000 */
        /* <DEDUP_REMOVED lines=8> */
[----:B------:R-:W-:Y:S02]  /*31950*/  SHF.R.U32.HI R38, RZ, 0x10, R35 ;  /* 0x00000010ff267819 */ /* 0x000fe40000011623 */
[----:B------:R-:W-:Y:S01]  /*31960*/  SHF.R.U64 R69, R8, 0x10, R9 ;  /* 0x0000001008457819 */ /* 0x000fe20000001209 */
[----:B------:R-:W-:Y:S01]  /*31970*/  IMAD.U32 R9, R30, 0x10000, RZ ;  /* 0x000100001e097824 */ /* 0x000fe200078e00ff */
[----:B------:R-:W-:Y:S01]  /*31980*/  SHF.R.U64 R43, R34, 0x10, R35 ;  /* 0x00000010222b7819 */ /* 0x000fe20000001223 */
[----:B------:R-:W-:Y:S01]  /*31990*/  IMAD.U32 R34, R29, 0x10000, RZ ;  /* 0x000100001d227824 */ /* 0x000fe200078e00ff */
[----:B------:R-:W-:Y:S01]  /*319a0*/  PRMT R140, R140, 0x5410, R41 ;  /* 0x000054108c8c7816 */ /* 0x000fe20000000029 */
[----:B------:R-:W-:Y:S01]  /*319b0*/  IMAD.U32 R41, R133, 0x10000, RZ ;  /* 0x0001000085297824 */ /* 0x000fe200078e00ff */
[----:B------:R-:W-:Y:S01]  /*319c0*/  PRMT R134, R134, 0x5410, R39 ;  /* 0x0000541086867816 */ /* 0x000fe20000000027 */
[----:B------:R-:W-:Y:S01]  /*319d0*/  IMAD.U32 R39, R137, 0x10000, RZ ;  /* 0x0001000089277824 */ /* 0x000fe200078e00ff */
[----:B------:R-:W-:Y:S01]  /*319e0*/  SHF.R.U32.HI R42, RZ, 0x10, R11 ;  /* 0x00000010ff2a7819 */ /* 0x000fe2000001160b */
[----:B------:R-:W-:Y:S01]  /*319f0*/  IMAD.U32 R11, R28, 0x10000, RZ ;  /* 0x000100001c0b7824 */ /* 0x000fe200078e00ff */
[----:B------:R-:W-:Y:S01]  /*31a00*/  PRMT R135, R135, 0x5410, R38 ;  /* 0x0000541087877816 */ /* 0x000fe20000000026 */
[----:B------:R-:W-:Y:S01]  /*31a10*/  IMAD.U32 R8, R14, 0x10000, RZ ;  /* 0x000100000e087824 */ /* 0x000fe200078e00ff */
[----:B------:R-:W-:-:S02]  /*31a20*/  LOP3.LUT R33, R13, 0xffff0000, RZ, 0xc0, !PT ;  /* 0xffff00000d217812 */ /* 0x000fc400078ec0ff */
[----:B------:R-:W-:Y:S01]  /*31a30*/  LOP3.LUT R35, R29, 0xffff0000, RZ, 0xc0, !PT ;  /* 0xffff00001d237812 */ /* 0x000fe200078ec0ff */
[----:B------:R-:W-:Y:S01]  /*31a40*/  IMAD.U32 R29, R15, 0x10000, RZ ;  /* 0x000100000f1d7824 */ /* 0x000fe200078e00ff */
[----:B------:R-:W-:Y:S01]  /*31a50*/  PRMT R138, R138, 0x5410, R69 ;  /* 0x000054108a8a7816 */ /* 0x000fe20000000045 */
[----:B------:R-:W-:Y:S01]  /*31a60*/  FMUL.FTZ R69, R34, R39 ;  /* 0x0000002722457220 */ /* 0x000fe20000410000 */
[----:B------:R-:W-:Y:S01]  /*31a70*/  PRMT R136, R136, 0x5410, R43 ;  /* 0x0000541088887816 */ /* 0x000fe2000000002b */
[----:B------:R-:W-:Y:S01]  /*31a80*/  FMUL.FTZ R43, R34, R41 ;  /* 0x00000029222b7220 */ /* 0x000fe20000410000 */
[----:B------:R-:W-:Y:S01]  /*31a90*/  LOP3.LUT R38, R133, 0xffff0000, RZ, 0xc0, !PT ;  /* 0xffff000085267812 */ /* 0x000fe200078ec0ff */
[----:B------:R-:W-:Y:S01]  /*31aa0*/  IMAD.U32 R40, R135, 0x10000, RZ ;  /* 0x0001000087287824 */ /* 0x000fe200078e00ff */
[----:B------:R-:W-:Y:S01]  /*31ab0*/  LOP3.LUT R13, R15, 0xffff0000, RZ, 0xc0, !PT ;  /* 0xffff00000f0d7812 */ /* 0x000fe200078ec0ff */
[----:B------:R-:W-:Y:S01]  /*31ac0*/  IMAD.U32 R15, R31, 0x10000, RZ ;  /* 0x000100001f0f7824 */ /* 0x000fe200078e00ff */
[----:B------:R-:W-:Y:S01]  /*31ad0*/  PRMT R139, R139, 0x5410, R42 ;  /* 0x000054108b8b7816 */ /* 0x000fe2000000002a */
[C---:B------:R-:W-:Y:S01]  /*31ae0*/  FFMA.FTZ R43, R32.reuse, R39, -R43 ;  /* 0x00000027202b7223 */ /* 0x040fe2000001082b */
[----:B------:R-:W-:Y:S01]  /*31af0*/  LOP3.LUT R34, R137, 0xffff0000, RZ, 0xc0, !PT ;  /* 0xffff000089227812 */ /* 0x000fe200078ec0ff */
[----:B------:R-:W-:Y:S01]  /*31b00*/  FMUL.FTZ R42, R35, R38 ;  /* 0x00000026232a7220 */ /* 0x000fe20000410000 */
[----:B------:R-:W-:Y:S01]  /*31b10*/  FFMA.FTZ R69, R32, R41, R69 ;  /* 0x0000002920457223 */ /* 0x000fe20000010045 */
[----:B------:R-:W-:-:S02]  /*31b20*/  IMAD.U32 R32, R139, 0x10000, RZ ;  /* 0x000100008b207824 */ /* 0x000fc400078e00ff */
[----:B------:R-:W-:Y:S01]  /*31b30*/  FMUL.FTZ R70, R15, R40 ;  /* 0x000000280f467220 */ /* 0x000fe20000410000 */
[-C--:B------:R-:W-:Y:S01]  /*31b40*/  FMUL.FTZ R68, R35, R34.reuse ;  /* 0x0000002223447220 */ /* 0x080fe20000410000 */
[----:B------:R-:W-:Y:S01]  /*31b50*/  FFMA.FTZ R42, R33, R34, -R42 ;  /* 0x00000022212a7223 */ /* 0x000fe2000001082a */
[----:B------:R-:W-:Y:S01]  /*31b60*/  LOP3.LUT R31, R31, 0xffff0000, RZ, 0xc0, !PT ;  /* 0xffff00001f1f7812 */ /* 0x000fe200078ec0ff */
[-C--:B------:R-:W-:Y:S01]  /*31b70*/  FMUL.FTZ R15, R15, R32.reuse ;  /* 0x000000200f0f7220 */ /* 0x080fe20000410000 */
[----:B------:R-:W-:Y:S01]  /*31b80*/  LOP3.LUT R34, R135, 0xffff0000, RZ, 0xc0, !PT ;  /* 0xffff000087227812 */ /* 0x000fe200078ec0ff */
[----:B------:R-:W-:Y:S01]  /*31b90*/  FFMA.FTZ R70, R29, R32, -R70 ;  /* 0x000000201d467223 */ /* 0x000fe20000010846 */
[----:B------:R-:W-:Y:S01]  /*31ba0*/  LOP3.LUT R32, R139, 0xffff0000, RZ, 0xc0, !PT ;  /* 0xffff00008b207812 */ /* 0x000fe200078ec0ff */
[----:B------:R-:W-:Y:S01]  /*31bb0*/  FFMA.FTZ R68, R33, R38, R68 ;  /* 0x0000002621447223 */ /* 0x000fe20000010044 */
[----:B------:R-:W-:Y:S01]  /*31bc0*/  FFMA.FTZ R40, R29, R40, R15 ;  /* 0x000000281d287223 */ /* 0x000fe2000001000f */
[----:B------:R-:W-:Y:S01]  /*31bd0*/  FMUL.FTZ R38, R31, R34 ;  /* 0x000000221f267220 */ /* 0x000fe20000410000 */
[----:B------:R-:W-:-:S02]  /*31be0*/  IMAD.U32 R15, R138, 0x10000, RZ ;  /* 0x000100008a0f7824 */ /* 0x000fc400078e00ff */
[-C--:B------:R-:W-:Y:S01]  /*31bf0*/  FMUL.FTZ R72, R31, R32.reuse ;  /* 0x000000201f487220 */ /* 0x080fe20000410000 */
[----:B------:R-:W-:Y:S01]  /*31c00*/  LOP3.LUT R28, R28, 0xffff0000, RZ, 0xc0, !PT ;  /* 0xffff00001c1c7812 */ /* 0x000fe200078ec0ff */
[C---:B------:R-:W-:Y:S01]  /*31c10*/  IMAD.U32 R33, R134.reuse, 0x10000, RZ ;  /* 0x0001000086217824 */ /* 0x040fe200078e00ff */
[----:B------:R-:W-:Y:S01]  /*31c20*/  LOP3.LUT R31, R134, 0xffff0000, RZ, 0xc0, !PT ;  /* 0xffff0000861f7812 */ /* 0x000fe200078ec0ff */
[----:B------:R-:W-:Y:S01]  /*31c30*/  FFMA.FTZ R39, R13, R32, -R38 ;  /* 0x000000200d277223 */ /* 0x000fe20000010826 */
[----:B------:R-:W-:Y:S01]  /*31c40*/  LOP3.LUT R29, R138, 0xffff0000, RZ, 0xc0, !PT ;  /* 0xffff00008a1d7812 */ /* 0x000fe200078ec0ff */
[C---:B------:R-:W-:Y:S01]  /*31c50*/  FMUL.FTZ R32, R11.reuse, R15 ;  /* 0x0000000f0b207220 */ /* 0x040fe20000410000 */
[----:B------:R-:W-:Y:S01]  /*31c60*/  LOP3.LUT R12, R12, 0xffff0000, RZ, 0xc0, !PT ;  /* 0xffff00000c0c7812 */ /* 0x000fe200078ec0ff */
[----:B------:R-:W-:Y:S01]  /*31c70*/  FMUL.FTZ R35, R11, R33 ;  /* 0x000000210b237220 */ /* 0x000fe20000410000 */
[----:B------:R-:W-:Y:S01]  /*31c80*/  FMUL.FTZ R11, R28, R31 ;  /* 0x0000001f1c0b7220 */ /* 0x000fe20000410000 */
[C---:B------:R-:W-:Y:S01]  /*31c90*/  FFMA.FTZ R32, R10.reuse, R33, R32 ;  /* 0x000000210a207223 */ /* 0x040fe20000010020 */
[----:B------:R-:W-:Y:S01]  /*31ca0*/  FFMA.FTZ R41, R13, R34, R72 ;  /* 0x000000220d297223 */ /* 0x000fe20000010048 */
[----:B------:R-:W-:Y:S01]  /*31cb0*/  FFMA.FTZ R35, R10, R15, -R35 ;  /* 0x0000000f0a237223 */ /* 0x000fe20000010823 */
[-C--:B------:R-:W-:Y:S01]  /*31cc0*/  FMUL.FTZ R33, R28, R29.reuse ;  /* 0x0000001d1c217220 */ /* 0x080fe20000410000 */
[----:B------:R-:W-:Y:S01]  /*31cd0*/  LOP3.LUT R30, R30, 0xffff0000, RZ, 0xc0, !PT ;  /* 0xffff00001e1e7812 */ /* 0x000fe200078ec0ff */
[----:B------:R-:W-:Y:S01]  /*31ce0*/  FFMA.FTZ R28, R12, R29, -R11 ;  /* 0x0000001d0c1c7223 */ /* 0x000fe2000001080b */
[C---:B------:R-:W-:Y:S01]  /*31cf0*/  IMAD.U32 R13, R136.reuse, 0x10000, RZ ;  /* 0x00010000880d7824 */ /* 0x040fe200078e00ff */
[----:B------:R-:W-:Y:S01]  /*31d00*/  LOP3.LUT R15, R136, 0xffff0000, RZ, 0xc0, !PT ;  /* 0xffff0000880f7812 */ /* 0x000fe200078ec0ff */
[C---:B------:R-:W-:Y:S01]  /*31d10*/  IMAD.U32 R10, R140.reuse, 0x10000, RZ ;  /* 0x000100008c0a7824 */ /* 0x040fe200078e00ff */
[----:B------:R-:W-:Y:S01]  /*31d20*/  LOP3.LUT R11, R140, 0xffff0000, RZ, 0xc0, !PT ;  /* 0xffff00008c0b7812 */ /* 0x000fe200078ec0ff */
[----:B------:R-:W-:Y:S01]  /*31d30*/  FFMA.FTZ R33, R12, R31, R33 ;  /* 0x0000001f0c217223 */ /* 0x000fe20000010021 */
        /* <DEDUP_REMOVED lines=21> */
.L_x_5230:
[----:B------:R-:W-:Y:S05]  /*31e90*/  BSYNC B3 ;  /* 0x0000000000037941 */ /* 0x000fea0003800000 */
.L_x_5229:
[C---:B------:R-:W-:Y:S02]  /*31ea0*/  R2UR UR4, R82.reuse ;  /* 0x00000000520472ca */ /* 0x040fe400000e0000 */
[C---:B------:R-:W-:Y:S02]  /*31eb0*/  R2UR UR5, R83.reuse ;  /* 0x00000000530572ca */ /* 0x040fe400000e0000 */
[----:B------:R-:W-:Y:S02]  /*31ec0*/  @!P1 R2UR UR6, R82 ;  /* 0x00000000520692ca */ /* 0x000fe400000e0000 */
[----:B------:R-:W-:Y:S02]  /*31ed0*/  @!P1 R2UR UR7, R83 ;  /* 0x00000000530792ca */ /* 0x000fe400000e0000 */
[-C--:B------:R-:W-:Y:S02]  /*31ee0*/  LEA R8, P0, R37, R84.reuse, 0x1 ;  /* 0x0000005425087211 */ /* 0x080fe400078008ff */
[----:B------:R-:W-:-:S02]  /*31ef0*/  @!P1 LEA R10, P2, R99, R84, 0x1 ;  /* 0x00000054630a9211 */ /* 0x000fc400078408ff */
[-C--:B------:R-:W-:Y:S02]  /*31f00*/  LEA.HI.X R9, R37, R85.reuse, R36, 0x1, P0 ;  /* 0x0000005525097211 */ /* 0x080fe400000f0c24 */
[----:B------:R-:W-:-:S03]  /*31f10*/  @!P1 LEA.HI.X R11, R99, R85, R130, 0x1, P2 ;  /* 0x00000055630b9211 */ /* 0x000fc600010f0c82 */
[----:B-----5:R1:W-:Y:S04]  /*31f20*/  ST.E.128 desc[UR4][R8.64], R12 ;  /* 0x0000000c08007985 */ /* 0x0203e8000c101d04 */
[----:B------:R1:W-:Y:S02]  /*31f30*/  @!P1 ST.E.128 desc[UR6][R10.64], R28 ;  /* 0x0000001c0a009985 */ /* 0x0003e4000c101d06 */
.L_x_5220:
[----:B------:R-:W-:Y:S05]  /*31f40*/  BSYNC B2 ;  /* 0x0000000000027941 */ /* 0x000fea0003800000 */
.L_x_5219:
[----:B------:R-:W-:Y:S02]  /*31f50*/  R2UR UR4, R82 ;  /* 0x00000000520472ca */ /* 0x000fe400000e0000 */
[----:B------:R-:W-:-:S13]  /*31f60*/  R2UR UR5, R83 ;  /* 0x00000000530572ca */ /* 0x000fda00000e0000 */
[----:B-1----:R-:W2:Y:S01]  /*31f70*/  LD.E R8, desc[UR4][R90.64+0xc] ;  /* 0x00000c045a087980 */ /* 0x002ea2000c101900 */
[----:B------:R-:W-:Y:S01]  /*31f80*/  VIADD R121, R121, 0x40 ;  /* 0x0000004079797836 */ /* 0x000fe20000000000 */
[----:B------:R-:W-:Y:S01]  /*31f90*/  SHF.R.S32.HI R11, RZ, 0x1f, R27 ;  /* 0x0000001fff0b7819 */ /* 0x000fe2000001141b */
[----:B------:R-:W-:-:S04]  /*31fa0*/  IMAD R12, R97, R27, RZ ;  /* 0x0000001b610c7224 */ /* 0x000fc800078e02ff */
[----:B------:R-:W-:Y:S01]  /*31fb0*/  IMAD R97, R96, R11, R12 ;  /* 0x0000000b60617224 */ /* 0x000fe200078e020c */
[----:B------:R-:W-:Y:S01]  /*31fc0*/  SHF.R.S32.HI R11, RZ, 0x1f, R121 ;  /* 0x0000001fff0b7819 */ /* 0x000fe20000011479 */
[----:B--2---:R-:W-:-:S05]  /*31fd0*/  IMAD R8, R27, -0x60, R8 ;  /* 0xffffffa01b087824 */ /* 0x004fca00078e0208 */
[----:B------:R-:W-:Y:S01]  /*31fe0*/  VIMNMX R10, R8, 0x60, PT ;  /* 0x00000060080a7848 */ /* 0x000fe20003fe0100 */
[----:B------:R-:W-:-:S03]  /*31ff0*/  IMAD.WIDE.U32 R8, R96, R27, RZ ;  /* 0x0000001b60087225 */ /* 0x000fc600078e00ff */
[----:B------:R-:W-:Y:S01]  /*32000*/  ISETP.GE.AND P0, PT, R121, R10, PT ;  /* 0x0000000a7900720c */ /* 0x000fe20003f06270 */
[----:B------:R-:W-:Y:S02]  /*32010*/  IMAD R10, R89, R121, RZ ;  /* 0x00000079590a7224 */ /* 0x000fe400078e02ff */
[----:B------:R-:W-:Y:S02]  /*32020*/  IMAD.IADD R9, R9, 0x1, R97 ;  /* 0x0000000109097824 */ /* 0x000fe400078e0261 */
[C---:B------:R-:W-:Y:S02]  /*32030*/  IMAD R11, R88.reuse, R11, R10 ;  /* 0x0000000b580b7224 */ /* 0x040fe400078e020a */
[----:B------:R-:W-:-:S06]  /*32040*/  IMAD.WIDE.U32 R88, R88, R121, R8 ;  /* 0x0000007958587225 */ /* 0x000fcc00078e0008 */
[----:B------:R-:W-:Y:S05]  /*32050*/  @P0 BRA `(.L_x_5188) ;  /* 0x0000002c00140947 */ /* 0x000fea0003800000 */
[----:B------:R-:W-:Y:S02]  /*32060*/  R2UR UR4, R82 ;  /* 0x00000000520472ca */ /* 0x000fe400000e0000 */
[----:B------:R-:W-:-:S13]  /*32070*/  R2UR UR5, R83 ;  /* 0x00000000530572ca */ /* 0x000fda00000e0000 */
[----:B-----5:R-:W2:Y:S01]  /*32080*/  LD.E.U8 R8, desc[UR4][R92.64] ;  /* 0x000000045c087980 */ /* 0x020ea2000c101100 */
[----:B------:R-:W-:Y:S01]  /*32090*/  BSSY B2, `(.L_x_5231) ;  /* 0x00000a6000027945 */ /* 0x000fe20003800000 */
[----:B------:R-:W-:Y:S01]  /*320a0*/  IMAD.IADD R32, R89, 0x1, R11 ;  /* 0x0000000159207824 */ /* 0x000fe200078e020b */
[----:B--2---:R-:W-:-:S04]  /*320b0*/  LOP3.LUT R8, R8, 0x1, RZ, 0xc0, !PT ;  /* 0x0000000108087812 */ /* 0x004fc800078ec0ff */
[----:B------:R-:W-:-:S13]  /*320c0*/  ISETP.NE.U32.AND P0, PT, R8, 0x1, PT ;  /* 0x000000010800780c */ /* 0x000fda0003f05070 */
[----:B------:R-:W-:Y:S05]  /*320d0*/  @P0 BRA `(.L_x_5232) ;  /* 0x0000000800840947 */ /* 0x000fea0003800000 */
[----:B------:R-:W-:Y:S02]  /*320e0*/  R2UR UR4, R82 ;  /* 0x00000000520472ca */ /* 0x000fe400000e0000 */
[----:B------:R-:W-:-:S13]  /*320f0*/  R2UR UR5, R83 ;  /* 0x00000000530572ca */ /* 0x000fda00000e0000 */
[----:B------:R-:W2:Y:S01]  /*32100*/  LD.E R8, desc[UR4][R90.64+0x4] ;  /* 0x000004045a087980 */ /* 0x000ea2000c101900 */
[----:B------:R-:W-:Y:S02]  /*32110*/  SHF.R.S32.HI R14, RZ, 0x1f, R121 ;  /* 0x0000001fff0e7819 */ /* 0x000fe40000011479 */
[----:B------:R-:W-:Y:S02]  /*32120*/  R2UR UR6, R82 ;  /* 0x00000000520672ca */ /* 0x000fe400000e0000 */
[----:B------:R-:W-:Y:S02]  /*32130*/  LEA.HI R14, R14, R121, RZ, 0x3 ;  /* 0x000000790e0e7211 */ /* 0x000fe400078f18ff */
[----:B------:R-:W-:-:S03]  /*32140*/  R2UR UR7, R83 ;  /* 0x00000000530772ca */ /* 0x000fc600000e0000 */
        /* <DEDUP_REMOVED lines=45> */
[C---:B------:R-:W-:Y:S01]  /*32420*/  IADD3 R35, P2, R37.reuse, R88, RZ ;  /* 0x0000005825237210 */ /* 0x040fe20007f5e0ff */
[----:B------:R-:W5:Y:S03]  /*32430*/  LD.E.128 R12, desc[UR6][R12.64] ;  /* 0x000000060c0c7980 */ /* 0x000f66000c101d00 */
[----:B------:R-:W-:-:S03]  /*32440*/  LEA.HI.X.SX32 R31, R37, R32, 0x1, P2 ;  /* 0x00000020251f7211 */ /* 0x000fc600010f0eff */
[----:B------:R-:W-:Y:S01]  /*32450*/  @!P1 IADD3 R33, P3, R29, R88, RZ ;  /* 0x000000581d219210 */ /* 0x000fe20007f7e0ff */
[----:B------:R-:W-:-:S12]  /*32460*/  @P0 BRA `(.L_x_5234) ;  /* 0x0000000400700947 */ /* 0x000fd80003800000 */
[----:B------:R-:W-:Y:S01]  /*32470*/  SHF.R.U64 R41, R64, 0x10, R65 ;  /* 0x0000001040297819 */ /* 0x000fe20000001241 */
[----:B-----5:R-:W-:Y:S01]  /*32480*/  IMAD.U32 R37, R13, 0x10000, RZ ;  /* 0x000100000d257824 */ /* 0x020fe200078e00ff */
[----:B------:R-:W-:Y:S01]  /*32490*/  SHF.R.U64 R68, R52, 0x10, R53 ;  /* 0x0000001034447819 */ /* 0x000fe20000001235 */
[----:B------:R-:W-:Y:S01]  /*324a0*/  IMAD.U32 R30, R9, 0x10000, RZ ;  /* 0x00010000091e7824 */ /* 0x000fe200078e00ff */
[----:B------:R-:W-:Y:S01]  /*324b0*/  SHF.R.U32.HI R64, RZ, 0x10, R65 ;  /* 0x00000010ff407819 */ /* 0x000fe20000011641 */
[----:B------:R-:W-:Y:S01]  /*324c0*/  IMAD.U32 R39, R15, 0x10000, RZ ;  /* 0x000100000f277824 */ /* 0x000fe200078e00ff */
[----:B------:R-:W-:Y:S02]  /*324d0*/  SHF.R.U32.HI R53, RZ, 0x10, R53 ;  /* 0x00000010ff357819 */ /* 0x000fe40000011635 */
[----:B------:R-:W-:Y:S02]  /*324e0*/  SHF.R.U64 R42, R54, 0x10, R55 ;  /* 0x00000010362a7819 */ /* 0x000fe40000001237 */
[----:B------:R-:W-:-:S02]  /*324f0*/  PRMT R129, R129, 0x5410, R64 ;  /* 0x0000541081817816 */ /* 0x000fc40000000040 */
[----:B------:R-:W-:Y:S02]  /*32500*/  PRMT R124, R124, 0x5410, R53 ;  /* 0x000054107c7c7816 */ /* 0x000fe40000000035 */
[--C-:B------:R-:W-:Y:S02]  /*32510*/  SHF.R.U64 R52, R66, 0x10, R67.reuse ;  /* 0x0000001042347819 */ /* 0x100fe40000001243 */
[----:B------:R-:W-:Y:S01]  /*32520*/  PRMT R127, R127, 0x5410, R42 ;  /* 0x000054107f7f7816 */ /* 0x000fe2000000002a */
[----:B------:R-:W-:Y:S01]  /*32530*/  IMAD.U32 R42, R129, 0x10000, RZ ;  /* 0x00010000812a7824 */ /* 0x000fe200078e00ff */
[----:B------:R-:W-:Y:S02]  /*32540*/  SHF.R.U32.HI R67, RZ, 0x10, R67 ;  /* 0x00000010ff437819 */ /* 0x000fe40000011643 */
[----:B------:R-:W-:Y:S01]  /*32550*/  PRMT R128, R128, 0x5410, R41 ;  /* 0x0000541080807816 */ /* 0x000fe20000000029 */
[----:B------:R-:W-:Y:S01]  /*32560*/  IMAD.U32 R41, R124, 0x10000, RZ ;  /* 0x000100007c297824 */ /* 0x000fe200078e00ff */
[----:B------:R-:W-:Y:S01]  /*32570*/  SHF.R.U32.HI R55, RZ, 0x10, R55 ;  /* 0x00000010ff377819 */ /* 0x000fe20000011637 */
[-C--:B------:R-:W-:Y:S01]  /*32580*/  FMUL.FTZ R43, R37, R42.reuse ;  /* 0x0000002a252b7220 */ /* 0x080fe20000410000 */
[----:B------:R-:W-:Y:S01]  /*32590*/  LOP3.LUT R38, R13, 0xffff0000, RZ, 0xc0, !PT ;  /* 0xffff00000d267812 */ /* 0x000fe200078ec0ff */
[-C--:B------:R-:W-:Y:S01]  /*325a0*/  FMUL.FTZ R53, R37, R41.reuse ;  /* 0x0000002925357220 */ /* 0x080fe20000410000 */
[----:B------:R-:W-:Y:S01]  /*325b0*/  LOP3.LUT R129, R129, 0xffff0000, RZ, 0xc0, !PT ;  /* 0xffff000081817812 */ /* 0x000fe200078ec0ff */
[----:B------:R-:W-:Y:S01]  /*325c0*/  FFMA.FTZ R43, R30, R41, -R43 ;  /* 0x000000291e2b7223 */ /* 0x000fe2000001082b */
[----:B------:R-:W-:Y:S01]  /*325d0*/  PRMT R122, R122, 0x5410, R67 ;  /* 0x000054107a7a7816 */ /* 0x000fe20000000043 */
[----:B------:R-:W-:Y:S01]  /*325e0*/  FFMA.FTZ R53, R30, R42, R53 ;  /* 0x0000002a1e357223 */ /* 0x000fe20000010035 */
        /* <DEDUP_REMOVED lines=8> */
[----:B------:R-:W-:Y:S01]  /*32670*/  IMAD.U32 R13, R12, 0x10000, RZ ;  /* 0x000100000c0d7824 */ /* 0x000fe200078e00ff */
[----:B------:R-:W-:Y:S01]  /*32680*/  LOP3.LUT R40, R15, 0xffff0000, RZ, 0xc0, !PT ;  /* 0xffff00000f287812 */ /* 0x000fe200078ec0ff */
[----:B------:R-:W-:Y:S01]  /*32690*/  FFMA.FTZ R38, R34, R37, -R55 ;  /* 0x0000002522267223 */ /* 0x000fe20000010837 */
[----:B------:R-:W-:Y:S01]  /*326a0*/  LOP3.LUT R122, R122, 0xffff0000, RZ, 0xc0, !PT ;  /* 0xffff00007a7a7812 */ /* 0x000fe200078ec0ff */
[----:B------:R-:W-:-:S02]  /*326b0*/  IMAD.U32 R12, R11, 0x10000, RZ ;  /* 0x000100000b0c7824 */ /* 0x000fc400078e00ff */
[C---:B------:R-:W-:Y:S01]  /*326c0*/  FMUL.FTZ R37, R39.reuse, R41 ;  /* 0x0000002927257220 */ /* 0x040fe20000410000 */
[----:B------:R-:W-:Y:S01]  /*326d0*/  LOP3.LUT R126, R126, 0xffff0000, RZ, 0xc0, !PT ;  /* 0xffff00007e7e7812 */ /* 0x000fe200078ec0ff */
[-C--:B------:R-:W-:Y:S01]  /*326e0*/  FMUL.FTZ R54, R39, R30.reuse ;  /* 0x0000001e27367220 */ /* 0x080fe20000410000 */
[----:B------:R-:W-:Y:S01]  /*326f0*/  PRMT R125, R125, 0x5410, R68 ;  /* 0x000054107d7d7816 */ /* 0x000fe20000000044 */
[----:B------:R-:W-:Y:S01]  /*32700*/  FFMA.FTZ R42, R34, R129, R65 ;  /* 0x00000081222a7223 */ /* 0x000fe20000010041 */
[----:B------:R-:W-:Y:S01]  /*32710*/  PRMT R123, R123, 0x5410, R52 ;  /* 0x000054107b7b7816 */ /* 0x000fe20000000034 */
[----:B------:R-:W-:Y:S01]  /*32720*/  FFMA.FTZ R52, R12, R30, -R37 ;  /* 0x0000001e0c347223 */ /* 0x000fe20000010825 */
[----:B------:R-:W-:Y:S01]  /*32730*/  LOP3.LUT R11, R11, 0xffff0000, RZ, 0xc0, !PT ;  /* 0xffff00000b0b7812 */ /* 0x000fe200078ec0ff */
[C---:B------:R-:W-:Y:S01]  /*32740*/  FMUL.FTZ R34, R40.reuse, R122 ;  /* 0x0000007a28227220 */ /* 0x040fe20000410000 */
[-C--:B------:R-:W-:Y:S01]  /*32750*/  FMUL.FTZ R40, R40, R126.reuse ;  /* 0x0000007e28287220 */ /* 0x080fe20000410000 */
[----:B------:R-:W-:Y:S01]  /*32760*/  LOP3.LUT R37, R128, 0xffff0000, RZ, 0xc0, !PT ;  /* 0xffff000080257812 */ /* 0x000fe200078ec0ff */
[----:B------:R-:W-:Y:S01]  /*32770*/  FFMA.FTZ R54, R12, R41, R54 ;  /* 0x000000290c367223 */ /* 0x000fe20000010036 */
[----:B------:R-:W-:Y:S01]  /*32780*/  IMAD.U32 R30, R128, 0x10000, RZ ;  /* 0x00010000801e7824 */ /* 0x000fe200078e00ff */
[----:B------:R-:W-:Y:S01]  /*32790*/  LOP3.LUT R28, R8, 0xffff0000, RZ, 0xc0, !PT ;  /* 0xffff0000081c7812 */ /* 0x000fe200078ec0ff */
[C---:B------:R-:W-:Y:S01]  /*327a0*/  IMAD.U32 R12, R125.reuse, 0x10000, RZ ;  /* 0x000100007d0c7824 */ /* 0x040fe200078e00ff */
[----:B------:R-:W-:Y:S01]  /*327b0*/  LOP3.LUT R125, R125, 0xffff0000, RZ, 0xc0, !PT ;  /* 0xffff00007d7d7812 */ /* 0x000fe200078ec0ff */
[C---:B------:R-:W-:Y:S01]  /*327c0*/  FFMA.FTZ R41, R11.reuse, R126, -R34 ;  /* 0x0000007e0b297223 */ /* 0x040fe20000010822 */
[----:B------:R-:W-:Y:S01]  /*327d0*/  FFMA.FTZ R55, R11, R122, R40 ;  /* 0x0000007a0b377223 */ /* 0x000fe20000010028 */
[----:B------:R-:W-:Y:S01]  /*327e0*/  FMUL.FTZ R34, R13, R30 ;  /* 0x0000001e0d227220 */ /* 0x000fe20000410000 */
[----:B------:R-:W-:Y:S01]  /*327f0*/  FMUL.FTZ R11, R36, R37 ;  /* 0x00000025240b7220 */ /* 0x000fe20000410000 */
[----:B------:R-:W-:-:S02]  /*32800*/  IMAD.U32 R9, R8, 0x10000, RZ ;  /* 0x0001000008097824 */ /* 0x000fc400078e00ff */
[-C--:B------:R-:W-:Y:S01]  /*32810*/  FMUL.FTZ R13, R13, R12.reuse ;  /* 0x0000000c0d0d7220 */ /* 0x080fe20000410000 */
[-C--:B------:R-:W-:Y:S01]  /*32820*/  FMUL.FTZ R39, R36, R125.reuse ;  /* 0x0000007d24277220 */ /* 0x080fe20000410000 */
[----:B------:R-:W-:Y:S01]  /*32830*/  FFMA.FTZ R125, R28, R125, -R11 ;  /* 0x0000007d1c7d7223 */ /* 0x000fe2000001080b */
[C---:B------:R-:W-:Y:S02]  /*32840*/  IMAD.U32 R15, R14.reuse, 0x10000, RZ ;  /* 0x000100000e0f7824 */ /* 0x040fe400078e00ff */
        /* <DEDUP_REMOVED lines=8> */
[----:B------:R-:W-:-:S02]  /*328d0*/  IMAD.U32 R8, R10, 0x10000, RZ ;  /* 0x000100000a087824 */ /* 0x000fc400078e00ff */
[C---:B------:R-:W-:Y:S01]  /*328e0*/  FMUL.FTZ R37, R15.reuse, R11 ;  /* 0x0000000b0f257220 */ /* 0x040fe20000410000 */
[----:B------:R-:W-:Y:S01]  /*328f0*/  FMUL.FTZ R12, R15, R9 ;  /* 0x000000090f0c7220 */ /* 0x000fe20000410000 */
[----:B------:R-:W-:Y:S01]  /*32900*/  LOP3.LUT R10, R10, 0xffff0000, RZ, 0xc0, !PT ;  /* 0xffff00000a0a7812 */ /* 0x000fe200078ec0ff */
        /* <DEDUP_REMOVED lines=18> */
.L_x_5234:
[----:B------:R-:W-:Y:S05]  /*32a30*/  BSYNC B3 ;  /* 0x0000000000037941 */ /* 0x000fea0003800000 */
.L_x_5233:
        /* <DEDUP_REMOVED lines=11> */
.L_x_5232:
[----:B------:R-:W-:Y:S05]  /*32af0*/  BSYNC B2 ;  /* 0x0000000000027941 */ /* 0x000fea0003800000 */
.L_x_5231:
        /* <DEDUP_REMOVED lines=10> */
[----:B------:R-:W-:Y:S01]  /*32ba0*/  SHF.R.S32.HI R14, RZ, 0x1f, R121 ;  /* 0x0000001fff0e7819 */ /* 0x000fe20000011479 */
[----:B------:R-:W-:Y:S01]  /*32bb0*/  IMAD.IADD R10, R100, 0x1, -R101 ;  /* 0x00000001640a7824 */ /* 0x000fe200078e0a65 */
[----:B------:R-:W-:Y:S02]  /*32bc0*/  R2UR UR6, R82 ;  /* 0x00000000520672ca */ /* 0x000fe400000e0000 */
[----:B------:R-:W-:Y:S02]  /*32bd0*/  LEA.HI R14, R14, R121, RZ, 0x3 ;  /* 0x000000790e0e7211 */ /* 0x000fe400078f18ff */
[----:B------:R-:W-:-:S03]  /*32be0*/  R2UR UR7, R83 ;  /* 0x00000000530772ca */ /* 0x000fc600000e0000 */
[----:B------:R-:W-:-:S05]  /*32bf0*/  IMAD.SHL.U32 R14, R14, 0x40, RZ ;  /* 0x000000400e0e7824 */ /* 0x000fca00078e00ff */
[----:B------:R-:W-:Y:S01]  /*32c00*/  LOP3.LUT R15, R14, 0xfffffe00, RZ, 0xc0, !PT ;  /* 0xfffffe000e0f7812 */ /* 0x000fe200078ec0ff */
[----:B------:R-:W-:Y:S01]  /*32c10*/  BSSY B3, `(.L_x_5237) ;  /* 0x000008b000037945 */ /* 0x000fe20003800000 */
[----:B--2---:R-:W-:-:S04]  /*32c20*/  LEA.HI R8, R8, R8, RZ, 0x1 ;  /* 0x0000000808087211 */ /* 0x004fc800078f08ff */
        /* <DEDUP_REMOVED lines=49> */
[----:B------:R-:W-:Y:S01]  /*32f40*/  SHF.R.U64 R50, R60, 0x10, R61 ;  /* 0x000000103c327819 */ /* 0x000fe2000000123d */
[----:B------:R-:W-:Y:S01]  /*32f50*/  IMAD.U32 R39, R15, 0x10000, RZ ;  /* 0x000100000f277824 */ /* 0x000fe200078e00ff */
[----:B------:R-:W-:Y:S01]  /*32f60*/  SHF.R.U32.HI R49, RZ, 0x10, R49 ;  /* 0x00000010ff317819 */ /* 0x000fe20000011631 */
[----:B------:R-:W-:Y:S01]  /*32f70*/  IMAD.U32 R34, R12, 0x10000, RZ ;  /* 0x000100000c227824 */ /* 0x000fe200078e00ff */
[----:B------:R-:W-:Y:S02]  /*32f80*/  SHF.R.U32.HI R61, RZ, 0x10, R61 ;  /* 0x00000010ff3d7819 */ /* 0x000fe4000001163d */
[----:B------:R-:W-:-:S02]  /*32f90*/  PRMT R116, R116, 0x5410, R49 ;  /* 0x0000541074747816 */ /* 0x000fc40000000031 */
[----:B------:R-:W-:Y:S02]  /*32fa0*/  PRMT R120, R120, 0x5410, R61 ;  /* 0x0000541078787816 */ /* 0x000fe4000000003d */
[----:B------:R-:W-:Y:S01]  /*32fb0*/  SHF.R.U32.HI R51, RZ, 0x10, R51 ;  /* 0x00000010ff337819 */ /* 0x000fe20000011633 */
[----:B------:R-:W-:Y:S01]  /*32fc0*/  IMAD.U32 R41, R116, 0x10000, RZ ;  /* 0x0001000074297824 */ /* 0x000fe200078e00ff */
[--C-:B------:R-:W-:Y:S02]  /*32fd0*/  SHF.R.U64 R48, R62, 0x10, R63.reuse ;  /* 0x000000103e307819 */ /* 0x100fe4000000123f */
[----:B------:R-:W-:Y:S01]  /*32fe0*/  PRMT R113, R113, 0x5410, R42 ;  /* 0x0000541071717816 */ /* 0x000fe2000000002a */
[----:B------:R-:W-:Y:S01]  /*32ff0*/  IMAD.U32 R42, R120, 0x10000, RZ ;  /* 0x00010000782a7824 */ /* 0x000fe200078e00ff */
[----:B------:R-:W-:Y:S02]  /*33000*/  SHF.R.U32.HI R63, RZ, 0x10, R63 ;  /* 0x00000010ff3f7819 */ /* 0x000fe4000001163f */
[----:B------:R-:W-:Y:S01]  /*33010*/  LOP3.LUT R38, R13, 0xffff0000, RZ, 0xc0, !PT ;  /* 0xffff00000d267812 */ /* 0x000fe200078ec0ff */
[CC--:B------:R-:W-:Y:S01]  /*33020*/  FMUL.FTZ R49, R37.reuse, R42.reuse ;  /* 0x0000002a25317220 */ /* 0x0c0fe20000410000 */
[----:B------:R-:W-:Y:S01]  /*33030*/  PRMT R114, R114, 0x5410, R51 ;  /* 0x0000541072727816 */ /* 0x000fe20000000033 */
[-C--:B------:R-:W-:Y:S01]  /*33040*/  FMUL.FTZ R51, R37, R41.reuse ;  /* 0x0000002925337220 */ /* 0x080fe20000410000 */
[----:B------:R-:W-:Y:S01]  /*33050*/  LOP3.LUT R43, R120, 0xffff0000, RZ, 0xc0, !PT ;  /* 0xffff0000782b7812 */ /* 0x000fe200078ec0ff */
[----:B------:R-:W-:Y:S01]  /*33060*/  FFMA.FTZ R49, R28, R41, -R49 ;  /* 0x000000291c317223 */ /* 0x000fe20000010831 */
[----:B------:R-:W-:Y:S01]  /*33070*/  PRMT R118, R118, 0x5410, R63 ;  /* 0x0000541076767816 */ /* 0x000fe2000000003f */
[----:B------:R-:W-:Y:S01]  /*33080*/  FFMA.FTZ R51, R28, R42, R51 ;  /* 0x0000002a1c337223 */ /* 0x000fe20000010033 */
[----:B------:R-:W-:Y:S01]  /*33090*/  LOP3.LUT R37, R116, 0xffff0000, RZ, 0xc0, !PT ;  /* 0xffff000074257812 */ /* 0x000fe200078ec0ff */
[----:B------:R-:W-:Y:S01]  /*330a0*/  FMUL.FTZ R53, R38, R43 ;  /* 0x0000002b26357220 */ /* 0x000fe20000410000 */
[----:B------:R-:W-:Y:S01]  /*330b0*/  LOP3.LUT R30, R9, 0xffff0000, RZ, 0xc0, !PT ;  /* 0xffff0000091e7812 */ /* 0x000fe200078ec0ff */
[----:B------:R-:W-:Y:S01]  /*330c0*/  IMAD.U32 R41, R118, 0x10000, RZ ;  /* 0x0001000076297824 */ /* 0x000fe200078e00ff */
[----:B------:R-:W-:Y:S01]  /*330d0*/  LOP3.LUT R36, R12, 0xffff0000, RZ, 0xc0, !PT ;  /* 0xffff00000c247812 */ /* 0x000fe200078ec0ff */
[----:B------:R-:W-:-:S02]  /*330e0*/  IMAD.U32 R28, R114, 0x10000, RZ ;  /* 0x00010000721c7824 */ /* 0x000fc400078e00ff */
[-C--:B------:R-:W-:Y:S01]  /*330f0*/  FMUL.FTZ R55, R38, R37.reuse ;  /* 0x0000002526377220 */ /* 0x080fe20000410000 */
[----:B------:R-:W-:Y:S01]  /*33100*/  PRMT R117, R117, 0x5410, R48 ;  /* 0x0000541075757816 */ /* 0x000fe20000000030 */
[----:B------:R-:W-:Y:S01]  /*33110*/  FFMA.FTZ R38, R30, R37, -R53 ;  /* 0x000000251e267223 */ /* 0x000fe20000010835 */
[----:B------:R-:W-:Y:S01]  /*33120*/  IMAD.U32 R12, R11, 0x10000, RZ ;  /* 0x000100000b0c7824 */ /* 0x000fe200078e00ff */
[----:B------:R-:W-:Y:S01]  /*33130*/  LOP3.LUT R40, R15, 0xffff0000, RZ, 0xc0, !PT ;  /* 0xffff00000f287812 */ /* 0x000fe200078ec0ff */
[----:B------:R-:W-:Y:S01]  /*33140*/  FMUL.FTZ R37, R39, R41 ;  /* 0x0000002927257220 */ /* 0x000fe20000410000 */
[----:B------:R-:W-:Y:S01]  /*33150*/  PRMT R115, R115, 0x5410, R52 ;  /* 0x0000541073737816 */ /* 0x000fe20000000034 */
[-C--:B------:R-:W-:Y:S01]  /*33160*/  FMUL.FTZ R48, R39, R28.reuse ;  /* 0x0000001c27307220 */ /* 0x080fe20000410000 */
[----:B------:R-:W-:Y:S01]  /*33170*/  LOP3.LUT R118, R118, 0xffff0000, RZ, 0xc0, !PT ;  /* 0xffff000076767812 */ /* 0x000fe200078ec0ff */
[----:B------:R-:W-:Y:S01]  /*33180*/  FFMA.FTZ R42, R30, R43, R55 ;  /* 0x0000002b1e2a7223 */ /* 0x000fe20000010037 */
[----:B------:R-:W-:Y:S01]  /*33190*/  PRMT R119, R119, 0x5410, R50 ;  /* 0x0000541077777816 */ /* 0x000fe20000000032 */
[----:B------:R-:W-:Y:S01]  /*331a0*/  FFMA.FTZ R39, R12, R28, -R37 ;  /* 0x0000001c0c277223 */ /* 0x000fe20000010825 */
[----:B------:R-:W-:Y:S01]  /*331b0*/  LOP3.LUT R114, R114, 0xffff0000, RZ, 0xc0, !PT ;  /* 0xffff000072727812 */ /* 0x000fe200078ec0ff */
[----:B------:R-:W-:Y:S01]  /*331c0*/  FFMA.FTZ R48, R12, R41, R48 ;  /* 0x000000290c307223 */ /* 0x000fe20000010030 */
[----:B------:R-:W-:Y:S01]  /*331d0*/  LOP3.LUT R13, R11, 0xffff0000, RZ, 0xc0, !PT ;  /* 0xffff00000b0d7812 */ /* 0x000fe200078ec0ff */
[----:B------:R-:W-:Y:S01]  /*331e0*/  FMUL.FTZ R30, R40, R118 ;  /* 0x00000076281e7220 */ /* 0x000fe20000410000 */
[----:B------:R-:W-:-:S02]  /*331f0*/  IMAD.U32 R12, R115, 0x10000, RZ ;  /* 0x00010000730c7824 */ /* 0x000fc400078e00ff */
[-C--:B------:R-:W-:Y:S01]  /*33200*/  FMUL.FTZ R40, R40, R114.reuse ;  /* 0x0000007228287220 */ /* 0x080fe20000410000 */
[----:B------:R-:W-:Y:S02]  /*33210*/  IMAD.U32 R28, R119, 0x10000, RZ ;  /* 0x00010000771c7824 */ /* 0x000fe400078e00ff */
[----:B------:R-:W-:Y:S01]  /*33220*/  FFMA.FTZ R114, R13, R114, -R30 ;  /* 0x000000720d727223 */ /* 0x000fe2000001081e */
[----:B------:R-:W-:Y:S01]  /*33230*/  IMAD.U32 R9, R8, 0x10000, RZ ;  /* 0x0001000008097824 */ /* 0x000fe200078e00ff */
[----:B------:R-:W-:Y:S01]  /*33240*/  LOP3.LUT R119, R119, 0xffff0000, RZ, 0xc0, !PT ;  /* 0xffff000077777812 */ /* 0x000fe200078ec0ff */
[C---:B------:R-:W-:Y:S01]  /*33250*/  FMUL.FTZ R37, R34.reuse, R12 ;  /* 0x0000000c22257220 */ /* 0x040fe20000410000 */
[----:B------:R-:W-:Y:S01]  /*33260*/  LOP3.LUT R115, R115, 0xffff0000, RZ, 0xc0, !PT ;  /* 0xffff000073737812 */ /* 0x000fe200078ec0ff */
[----:B------:R-:W-:Y:S01]  /*33270*/  FMUL.FTZ R30, R34, R28 ;  /* 0x0000001c221e7220 */ /* 0x000fe20000410000 */
[----:B------:R-:W-:Y:S01]  /*33280*/  LOP3.LUT R8, R8, 0xffff0000, RZ, 0xc0, !PT ;  /* 0xffff000008087812 */ /* 0x000fe200078ec0ff */
[----:B------:R-:W-:Y:S01]  /*33290*/  FFMA.FTZ R41, R13, R118, R40 ;  /* 0x000000760d297223 */ /* 0x000fe20000010028 */
[----:B------:R-:W-:Y:S01]  /*332a0*/  FFMA.FTZ R37, R9, R28, R37 ;  /* 0x0000001c09257223 */ /* 0x000fe20000010025 */
[----:B------:R-:W-:-:S02]  /*332b0*/  IMAD.U32 R15, R14, 0x10000, RZ ;  /* 0x000100000e0f7824 */ /* 0x000fc400078e00ff */
[----:B------:R-:W-:Y:S01]  /*332c0*/  FMUL.FTZ R13, R36, R119 ;  /* 0x00000077240d7220 */ /* 0x000fe20000410000 */
[----:B------:R-:W-:Y:S01]  /*332d0*/  FFMA.FTZ R30, R9, R12, -R30 ;  /* 0x0000000c091e7223 */ /* 0x000fe2000001081e */
[----:B------:R-:W-:Y:S01]  /*332e0*/  IMAD.U32 R28, R117, 0x10000, RZ ;  /* 0x00010000751c7824 */ /* 0x000fe200078e00ff */
[----:B------:R-:W-:Y:S01]  /*332f0*/  LOP3.LUT R14, R14, 0xffff0000, RZ, 0xc0, !PT ;  /* 0xffff00000e0e7812 */ /* 0x000fe200078ec0ff */
[-C--:B------:R-:W-:Y:S01]  /*33300*/  FMUL.FTZ R9, R36, R115.reuse ;  /* 0x0000007324097220 */ /* 0x080fe20000410000 */
[----:B------:R-:W-:Y:S01]  /*33310*/  IMAD.U32 R12, R113, 0x10000, RZ ;  /* 0x00010000710c7824 */ /* 0x000fe200078e00ff */
[----:B------:R-:W-:Y:S01]  /*33320*/  LOP3.LUT R117, R117, 0xffff0000, RZ, 0xc0, !PT ;  /* 0xffff000075757812 */ /* 0x000fe200078ec0ff */
[----:B------:R-:W-:Y:S01]  /*33330*/  FFMA.FTZ R13, R8, R115, -R13 ;  /* 0x00000073080d7223 */ /* 0x000fe2000001080d */
[----:B------:R-:W-:Y:S01]  /*33340*/  LOP3.LUT R113, R113, 0xffff0000, RZ, 0xc0, !PT ;  /* 0xffff000071717812 */ /* 0x000fe200078ec0ff */
[----:B------:R-:W-:Y:S02]  /*33350*/  IMAD.U32 R11, R10, 0x10000, RZ ;  /* 0x000100000a0b7824 */ /* 0x000fe400078e00ff */
        /* <DEDUP_REMOVED lines=22> */
.L_x_5238:
[----:B------:R-:W-:Y:S05]  /*334c0*/  BSYNC B3 ;  /* 0x0000000000037941 */ /* 0x000fea0003800000 */
.L_x_5237:
        /* <DEDUP_REMOVED lines=11> */
.L_x_5236:
[----:B------:R-:W-:Y:S05]  /*33580*/  BSYNC B2 ;  /* 0x0000000000027941 */ /* 0x000fea0003800000 */
.L_x_5235:
[----:B------:R-:W-:Y:S02]  /*33590*/  R2UR UR4, R82 ;  /* 0x00000000520472ca */ /* 0x000fe400000e0000 */
[----:B------:R-:W-:-:S13]  /*335a0*/  R2UR UR5, R83 ;  /* 0x00000000530572ca */ /* 0x000fda00000e0000 */
[----:B------:R-:W2:Y:S02]  /*335b0*/  LD.E.U8 R92, desc[UR4][R92.64] ;  /* 0x000000045c5c7980 */ /* 0x000ea4000c101100 */
[----:B--2---:R-:W-:-:S13]  /*335c0*/  LOP3.LUT P0, RZ, R92, 0x4, RZ, 0xc0, !PT ;  /* 0x000000045cff7812 */ /* 0x004fda000780c0ff */
[----:B------:R-:W-:Y:S05]  /*335d0*/  @!P0 BRA `(.L_x_5188) ;  /* 0x0000001400b48947 */ /* 0x000fea0003800000 */
[----:B------:R-:W-:Y:S02]  /*335e0*/  R2UR UR4, R82 ;  /* 0x00000000520472ca */ /* 0x000fe400000e0000 */
[----:B------:R-:W-:-:S13]  /*335f0*/  R2UR UR5, R83 ;  /* 0x00000000530572ca */ /* 0x000fda00000e0000 */
[----:B------:R-:W2:Y:S01]  /*33600*/  LD.E R90, desc[UR4][R90.64+0x4] ;  /* 0x000004045a5a7980 */ /* 0x000ea2000c101900 */
[----:B-1----:R-:W-:Y:S01]  /*33610*/  VIADD R31, R104, 0x40 ;  /* 0x00000040681f7836 */ /* 0x002fe20000000000 */
[----:B------:R-:W-:Y:S01]  /*33620*/  SHF.R.S32.HI R14, RZ, 0x1f, R121 ;  /* 0x0000001fff0e7819 */ /* 0x000fe20000011479 */
[----:B------:R-:W-:Y:S01]  /*33630*/  IMAD.SHL.U32 R11, R121, 0x40, RZ ;  /* 0x00000040790b7824 */ /* 0x000fe200078e00ff */
[----:B------:R-:W-:Y:S02]  /*33640*/  R2UR UR6, R82 ;  /* 0x00000000520672ca */ /* 0x000fe400000e0000 */
[----:B------:R-:W-:Y:S02]  /*33650*/  LEA.HI R14, R14, R121, RZ, 0x3 ;  /* 0x000000790e0e7211 */ /* 0x000fe400078f18ff */
[----:B------:R-:W-:Y:S02]  /*33660*/  LOP3.LUT R11, R11, 0x1c0, RZ, 0xc0, !PT ;  /* 0x000001c00b0b7812 */ /* 0x000fe400078ec0ff */
[----:B------:R-:W-:Y:S01]  /*33670*/  R2UR UR7, R83 ;  /* 0x00000000530772ca */ /* 0x000fe200000e0000 */
[----:B------:R-:W-:Y:S01]  /*33680*/  IMAD.SHL.U32 R14, R14, 0x40, RZ ;  /* 0x000000400e0e7824 */ /* 0x000fe200078e00ff */
[----:B------:R-:W-:-:S04]  /*33690*/  SHF.R.U32.HI R15, RZ, 0x3, R11 ;  /* 0x00000003ff0f7819 */ /* 0x000fc8000001160b */
[----:B------:R-:W-:Y:S01]  /*336a0*/  LOP3.LUT R13, R14, 0xfffffe00, RZ, 0xc0, !PT ;  /* 0xfffffe000e0d7812 */ /* 0x000fe200078ec0ff */
[----:B------:R-:W-:Y:S01]  /*336b0*/  BSSY B2, `(.L_x_5239) ;  /* 0x0000085000027945 */ /* 0x000fe20003800000 */
[----:B--2---:R-:W-:-:S04]  /*336c0*/  LEA.HI R8, R90, R90, RZ, 0x1 ;  /* 0x0000005a5a087211 */ /* 0x004fc800078f08ff */
[----:B------:R-:W-:-:S04]  /*336d0*/  SHF.R.S32.HI R28, RZ, 0x1, R8 ;  /* 0x00000001ff1c7819 */ /* 0x000fc80000011408 */
[----:B------:R-:W-:-:S04]  /*336e0*/  ISETP.GE.AND P0, PT, R31, R28, PT ;  /* 0x0000001c1f00720c */ /* 0x000fc80003f06270 */
[----:B------:R-:W-:-:S05]  /*336f0*/  SEL R8, R28, RZ, P0 ;  /* 0x000000ff1c087207 */ /* 0x000fca0000000000 */
[----:B------:R-:W-:-:S04]  /*33700*/  IMAD.IADD R8, R31, 0x1, R8 ;  /* 0x000000011f087824 */ /* 0x000fc800078e0208 */
[----:B------:R-:W-:Y:S01]  /*33710*/  @P0 IMAD.IADD R101, R100, 0x1, -R101 ;  /* 0x0000000164650824 */ /* 0x000fe200078e0a65 */
[----:B------:R-:W-:-:S04]  /*33720*/  SHF.R.S32.HI R9, RZ, 0x1f, R8 ;  /* 0x0000001fff097819 */ /* 0x000fc80000011408 */
[----:B------:R-:W-:Y:S02]  /*33730*/  SHF.R.S32.HI R12, RZ, 0x1f, R101 ;  /* 0x0000001fff0c7819 */ /* 0x000fe40000011465 */
[CC--:B------:R-:W-:Y:S02]  /*33740*/  LEA.HI R10, R9.reuse, R8.reuse, RZ, 0x3 ;  /* 0x00000008090a7211 */ /* 0x0c0fe400078f18ff */
[----:B------:R-:W-:Y:S02]  /*33750*/  LEA.HI R101, R12, R101, RZ, 0x4 ;  /* 0x000000650c657211 */ /* 0x000fe400078f20ff */
[----:B------:R-:W-:Y:S02]  /*33760*/  SHF.R.S32.HI R30, RZ, 0x3, R10 ;  /* 0x00000003ff1e7819 */ /* 0x000fe4000001140a */
[----:B------:R-:W-:Y:S02]  /*33770*/  LEA.HI R8, R9, R8, RZ, 0x6 ;  /* 0x0000000809087211 */ /* 0x000fe400078f30ff */
[----:B------:R-:W-:-:S02]  /*33780*/  LEA.HI.SX32 R101, R101, R30, 0x1c ;  /* 0x0000001e65657211 */ /* 0x000fc400078fe2ff */
[----:B------:R-:W-:Y:S02]  /*33790*/  SHF.R.S32.HI R8, RZ, 0x6, R8 ;  /* 0x00000006ff087819 */ /* 0x000fe40000011408 */
[----:B------:R-:W-:Y:S01]  /*337a0*/  SHF.R.S32.HI R12, RZ, 0x1f, R101 ;  /* 0x0000001fff0c7819 */ /* 0x000fe20000011465 */
[----:B------:R-:W-:Y:S01]  /*337b0*/  IMAD.SHL.U32 R29, R101, 0x8, RZ ;  /* 0x00000008651d7824 */ /* 0x000fe200078e00ff */
[----:B------:R-:W-:Y:S01]  /*337c0*/  LOP3.LUT R10, R11, 0x38, R10, 0xf8, !PT ;  /* 0x000000380b0a7812 */ /* 0x000fe200078ef80a */
[----:B------:R-:W-:Y:S01]  /*337d0*/  IMAD R8, R8, 0x1800, R13 ;  /* 0x0000180008087824 */ /* 0x000fe200078e020d */
[----:B------:R-:W-:Y:S02]  /*337e0*/  LEA.HI R12, R12, R101, RZ, 0x3 ;  /* 0x000000650c0c7211 */ /* 0x000fe400078f18ff */
[----:B------:R-:W-:Y:S02]  /*337f0*/  LOP3.LUT R9, R10, R15, RZ, 0x3c, !PT ;  /* 0x0000000f0a097212 */ /* 0x000fe400078e3cff */
[----:B------:R-:W-:-:S02]  /*33800*/  SHF.R.S32.HI R12, RZ, 0x3, R12 ;  /* 0x00000003ff0c7819 */ /* 0x000fc4000001140c */
[----:B------:R-:W-:Y:S01]  /*33810*/  LOP3.LUT R11, R11, 0x38, R29, 0xf8, !PT ;  /* 0x000000380b0b7812 */ /* 0x000fe200078ef81d */
[----:B------:R-:W-:Y:S02]  /*33820*/  IMAD.IADD R9, R8, 0x1, R9 ;  /* 0x0000000108097824 */ /* 0x000fe400078e0209 */
[----:B------:R-:W-:Y:S01]  /*33830*/  IMAD R12, R12, 0x1800, R13 ;  /* 0x000018000c0c7824 */ /* 0x000fe200078e020d */
[----:B------:R-:W-:Y:S02]  /*33840*/  LOP3.LUT R11, R11, R15, RZ, 0x3c, !PT ;  /* 0x0000000f0b0b7212 */ /* 0x000fe400078e3cff */
[----:B------:R-:W-:-:S03]  /*33850*/  IADD3 R9, P0, R102, R9, RZ ;  /* 0x0000000966097210 */ /* 0x000fc60007f1e0ff */
[----:B------:R-:W-:Y:S02]  /*33860*/  IMAD.IADD R11, R12, 0x1, R11 ;  /* 0x000000010c0b7824 */ /* 0x000fe400078e020b */
[--C-:B------:R-:W-:Y:S01]  /*33870*/  IMAD.X R10, RZ, RZ, R103.reuse, P0 ;  /* 0x000000ffff0a7224 */ /* 0x100fe200000e0667 */
[C---:B------:R-:W-:Y:S02]  /*33880*/  LEA R8, P0, R9.reuse, R94, 0x1 ;  /* 0x0000005e09087211 */ /* 0x040fe400078008ff */
[----:B------:R-:W-:Y:S02]  /*33890*/  IADD3 R11, P1, R102, R11, RZ ;  /* 0x0000000b660b7210 */ /* 0x000fe40007f3e0ff */
[----:B------:R-:W-:Y:S02]  /*338a0*/  LEA.HI.X R9, R9, R95, R10, 0x1, P0 ;  /* 0x0000005f09097211 */ /* 0x000fe400000f0c0a */
[----:B------:R-:W-:Y:S01]  /*338b0*/  ISETP.GE.AND P0, PT, R31, R28, PT ;  /* 0x0000001c1f00720c */ /* 0x000fe20003f06270 */
[----:B------:R-:W-:Y:S01]  /*338c0*/  IMAD.X R103, RZ, RZ, R103, P1 ;  /* 0x000000ffff677224 */ /* 0x000fe200008e0667 */
[----:B------:R-:W-:-:S04]  /*338d0*/  LEA R12, P1, R11, R94, 0x1 ;  /* 0x0000005e0b0c7211 */ /* 0x000fc800078208ff */
[----:B------:R-:W-:Y:S01]  /*338e0*/  LEA.HI.X R13, R11, R95, R103, 0x1, P1 ;  /* 0x0000005f0b0d7211 */ /* 0x000fe200008f0c67 */
[----:B------:R-:W-:Y:S01]  /*338f0*/  IMAD.SHL.U32 R49, R30, 0x8, RZ ;  /* 0x000000081e317824 */ /* 0x000fe200078e00ff */
[----:B------:R-:W5:Y:S04]  /*33900*/  LD.E.128 R8, desc[UR4][R8.64] ;  /* 0x0000000408087980 */ /* 0x000f68000c101d00 */
[----:B------:R-:W5:Y:S01]  /*33910*/  LD.E.128 R12, desc[UR6][R12.64] ;  /* 0x000000060c0c7980 */ /* 0x000f62000c101d00 */
[----:B------:R-:W-:Y:S01]  /*33920*/  IADD3 R51, P1, R49, R88, RZ ;  /* 0x0000005831337210 */ /* 0x000fe20007f3e0ff */
        /* <DEDUP_REMOVED lines=9> */
[----:B------:R-:W-:Y:S02]  /*339c0*/  PRMT R112, R112, 0x5410, R57 ;  /* 0x0000541070707816 */ /* 0x000fe40000000039 */
[----:B------:R-:W-:-:S02]  /*339d0*/  PRMT R108, R108, 0x5410, R45 ;  /* 0x000054106c6c7816 */ /* 0x000fc4000000002d */
        /* <DEDUP_REMOVED lines=21> */
[-C--:B------:R-:W-:Y:S01]  /*33b30*/  FMUL.FTZ R35, R35, R108.reuse ;  /* 0x0000006c23237220 */ /* 0x080fe20000410000 */
[----:B------:R-:W-:Y:S01]  /*33b40*/  LOP3.LUT R110, R110, 0xffff0000, RZ, 0xc0, !PT ;  /* 0xffff00006e6e7812 */ /* 0x000fe200078ec0ff */
[-C--:B------:R-:W-:Y:S01]  /*33b50*/  FMUL.FTZ R36, R36, R39.reuse ;  /* 0x0000002724247220 */ /* 0x080fe20000410000 */
[----:B------:R-:W-:Y:S01]  /*33b60*/  LOP3.LUT R33, R12, 0xffff0000, RZ, 0xc0, !PT ;  /* 0xffff00000c217812 */ /* 0x000fe200078ec0ff */
[----:B------:R-:W-:Y:S01]  /*33b70*/  IMAD.U32 R12, R11, 0x10000, RZ ;  /* 0x000100000b0c7824 */ /* 0x000fe200078e00ff */
[----:B------:R-:W-:Y:S01]  /*33b80*/  PRMT R111, R111, 0x5410, R40 ;  /* 0x000054106f6f7816 */ /* 0x000fe20000000028 */
[C---:B------:R-:W-:Y:S01]  /*33b90*/  FFMA.FTZ R47, R30.reuse, R108, -R47 ;  /* 0x0000006c1e2f7223 */ /* 0x040fe2000001082f */
[----:B------:R-:W-:Y:S01]  /*33ba0*/  PRMT R105, R105, 0x5410, R44 ;  /* 0x0000541069697816 */ /* 0x000fe2000000002c */
[----:B------:R-:W-:Y:S01]  /*33bb0*/  FFMA.FTZ R112, R30, R112, R35 ;  /* 0x000000701e707223 */ /* 0x000fe20000010023 */
[----:B------:R-:W-:Y:S01]  /*33bc0*/  LOP3.LUT R106, R106, 0xffff0000, RZ, 0xc0, !PT ;  /* 0xffff00006a6a7812 */ /* 0x000fe200078ec0ff */
[----:B------:R-:W-:Y:S01]  /*33bd0*/  FMUL.FTZ R30, R37, R110 ;  /* 0x0000006e251e7220 */ /* 0x000fe20000410000 */
[----:B------:R-:W-:Y:S01]  /*33be0*/  LOP3.LUT R13, R11, 0xffff0000, RZ, 0xc0, !PT ;  /* 0xffff00000b0d7812 */ /* 0x000fe200078ec0ff */
[C---:B------:R-:W-:Y:S01]  /*33bf0*/  FFMA.FTZ R41, R12.reuse, R39, -R41 ;  /* 0x000000270c297223 */ /* 0x040fe20000010829 */
[----:B------:R-:W-:Y:S01]  /*33c00*/  FFMA.FTZ R43, R12, R43, R36 ;  /* 0x0000002b0c2b7223 */ /* 0x000fe20000010024 */
[----:B------:R-:W-:-:S02]  /*33c10*/  IMAD.U32 R28, R111, 0x10000, RZ ;  /* 0x000100006f1c7824 */ /* 0x000fc400078e00ff */
[-C--:B------:R-:W-:Y:S01]  /*33c20*/  FMUL.FTZ R36, R37, R106.reuse ;  /* 0x0000006a25247220 */ /* 0x080fe20000410000 */
[----:B------:R-:W-:Y:S02]  /*33c30*/  IMAD.U32 R12, R105, 0x10000, RZ ;  /* 0x00010000690c7824 */ /* 0x000fe400078e00ff */
[----:B------:R-:W-:Y:S01]  /*33c40*/  FFMA.FTZ R106, R13, R106, -R30 ;  /* 0x0000006a0d6a7223 */ /* 0x000fe2000001081e */
[----:B------:R-:W-:Y:S01]  /*33c50*/  FMUL.FTZ R30, R31, R28 ;  /* 0x0000001c1f1e7220 */ /* 0x000fe20000410000 */
[----:B------:R-:W-:Y:S01]  /*33c60*/  IMAD.U32 R9, R8, 0x10000, RZ ;  /* 0x0001000008097824 */ /* 0x000fe200078e00ff */
[----:B------:R-:W-:Y:S01]  /*33c70*/  PRMT R109, R109, 0x5410, R38 ;  /* 0x000054106d6d7816 */ /* 0x000fe20000000026 */
[----:B------:R-:W-:Y:S01]  /*33c80*/  FMUL.FTZ R31, R31, R12 ;  /* 0x0000000c1f1f7220 */ /* 0x000fe20000410000 */
[----:B------:R-:W-:Y:S01]  /*33c90*/  PRMT R107, R107, 0x5410, R42 ;  /* 0x000054106b6b7816 */ /* 0x000fe2000000002a */
[----:B------:R-:W-:Y:S01]  /*33ca0*/  IMAD.U32 R15, R14, 0x10000, RZ ;  /* 0x000100000e0f7824 */ /* 0x000fe200078e00ff */
[----:B------:R-:W-:Y:S01]  /*33cb0*/  LOP3.LUT R111, R111, 0xffff0000, RZ, 0xc0, !PT ;  /* 0xffff00006f6f7812 */ /* 0x000fe200078ec0ff */
[C---:B------:R-:W-:Y:S01]  /*33cc0*/  FFMA.FTZ R31, R9.reuse, R28, R31 ;  /* 0x0000001c091f7223 */ /* 0x040fe2000001001f */
[----:B------:R-:W-:Y:S01]  /*33cd0*/  FFMA.FTZ R30, R9, R12, -R30 ;  /* 0x0000000c091e7223 */ /* 0x000fe2000001081e */
[----:B------:R-:W-:Y:S01]  /*33ce0*/  IMAD.U32 R28, R109, 0x10000, RZ ;  /* 0x000100006d1c7824 */ /* 0x000fe200078e00ff */
[----:B------:R-:W-:Y:S01]  /*33cf0*/  LOP3.LUT R8, R8, 0xffff0000, RZ, 0xc0, !PT ;  /* 0xffff000008087812 */ /* 0x000fe200078ec0ff */
[----:B------:R-:W-:Y:S01]  /*33d00*/  FFMA.FTZ R110, R13, R110, R36 ;  /* 0x0000006e0d6e7223 */ /* 0x000fe20000010024 */
[----:B------:R-:W-:Y:S01]  /*33d10*/  LOP3.LUT R14, R14, 0xffff0000, RZ, 0xc0, !PT ;  /* 0xffff00000e0e7812 */ /* 0x000fe200078ec0ff */
[----:B------:R-:W-:Y:S01]  /*33d20*/  IMAD.U32 R12, R107, 0x10000, RZ ;  /* 0x000100006b0c7824 */ /* 0x000fe200078e00ff */
[----:B------:R-:W-:Y:S01]  /*33d30*/  LOP3.LUT R105, R105, 0xffff0000, RZ, 0xc0, !PT ;  /* 0xffff000069697812 */ /* 0x000fe200078ec0ff */
[----:B------:R-:W-:Y:S01]  /*33d40*/  FMUL.FTZ R13, R33, R111 ;  /* 0x0000006f210d7220 */ /* 0x000fe20000410000 */
[----:B------:R-:W-:Y:S01]  /*33d50*/  LOP3.LUT R109, R109, 0xffff0000, RZ, 0xc0, !PT ;  /* 0xffff00006d6d7812 */ /* 0x000fe200078ec0ff */
[C---:B------:R-:W-:Y:S01]  /*33d60*/  IMAD.U32 R11, R10.reuse, 0x10000, RZ ;  /* 0x000100000a0b7824 */ /* 0x040fe200078e00ff */
[----:B------:R-:W-:Y:S01]  /*33d70*/  LOP3.LUT R107, R107, 0xffff0000, RZ, 0xc0, !PT ;  /* 0xffff00006b6b7812 */ /* 0x000fe200078ec0ff */
[-C--:B------:R-:W-:Y:S01]  /*33d80*/  FMUL.FTZ R33, R33, R105.reuse ;  /* 0x0000006921217220 */ /* 0x080fe20000410000 */
[----:B------:R-:W-:Y:S01]  /*33d90*/  LOP3.LUT R10, R10, 0xffff0000, RZ, 0xc0, !PT ;  /* 0xffff00000a0a7812 */ /* 0x000fe200078ec0ff */
[----:B------:R-:W-:Y:S01]  /*33da0*/  FFMA.FTZ R13, R8, R105, -R13 ;  /* 0x00000069080d7223 */ /* 0x000fe2000001080d */
[C---:B------:R-:W-:Y:S01]  /*33db0*/  FMUL.FTZ R36, R15.reuse, R28 ;  /* 0x0000001c0f247220 */ /* 0x040fe20000410000 */
[C---:B------:R-:W-:Y:S01]  /*33dc0*/  FMUL.FTZ R9, R14.reuse, R109 ;  /* 0x0000006d0e097220 */ /* 0x040fe20000410000 */
[-C--:B------:R-:W-:Y:S01]  /*33dd0*/  FMUL.FTZ R15, R15, R12.reuse ;  /* 0x0000000c0f0f7220 */ /* 0x080fe20000410000 */
[----:B------:R-:W-:Y:S01]  /*33de0*/  FMUL.FTZ R14, R14, R107 ;  /* 0x0000006b0e0e7220 */ /* 0x000fe20000410000 */
[----:B------:R-:W-:Y:S01]  /*33df0*/  FFMA.FTZ R8, R8, R111, R33 ;  /* 0x0000006f08087223 */ /* 0x000fe20000010021 */
        /* <DEDUP_REMOVED lines=16> */
.L_x_5240:
[----:B------:R-:W-:Y:S05]  /*33f00*/  BSYNC B2 ;  /* 0x0000000000027941 */ /* 0x000fea0003800000 */
.L_x_5239:
[----:B------:R-:W-:Y:S02]  /*33f10*/  LEA.HI.X.SX32 R49, R49, R32, 0x1, P1 ;  /* 0x0000002031317211 */ /* 0x000fe400008f0eff */
[----:B------:R-:W-:Y:S02]  /*33f20*/  LEA R30, P0, R51, R84, 0x1 ;  /* 0x00000054331e7211 */ /* 0x000fe400078008ff */
[----:B------:R-:W-:Y:S02]  /*33f30*/  R2UR UR4, R82 ;  /* 0x00000000520472ca */ /* 0x000fe400000e0000 */
[----:B------:R-:W-:Y:S02]  /*33f40*/  R2UR UR5, R83 ;  /* 0x00000000530572ca */ /* 0x000fe400000e0000 */
[----:B------:R-:W-:Y:S02]  /*33f50*/  LEA.HI.X R31, R51, R85, R49, 0x1, P0 ;  /* 0x00000055331f7211 */ /* 0x000fe400000f0c31 */
[----:B------:R-:W-:-:S09]  /*33f60*/  ISETP.GE.AND P0, PT, R29, R100, PT ;  /* 0x000000641d00720c */ /* 0x000fd20003f06270 */
[----:B-----5:R1:W-:Y:S04]  /*33f70*/  ST.E.128 desc[UR4][R30.64], R8 ;  /* 0x000000081e007985 */ /* 0x0203e8000c101d04 */
[----:B------:R-:W-:Y:S05]  /*33f80*/  @P0 BRA `(.L_x_5188) ;  /* 0x0000000c00480947 */ /* 0x000fea0003800000 */
[----:B------:R-:W-:Y:S02]  /*33f90*/  IADD3 R89, P0, R29, R88, RZ ;  /* 0x000000581d597210 */ /* 0x000fe40007f1e0ff */
[----:B------:R-:W-:Y:S02]  /*33fa0*/  R2UR UR4, R82 ;  /* 0x00000000520472ca */ /* 0x000fe400000e0000 */
[----:B------:R-:W-:Y:S02]  /*33fb0*/  R2UR UR5, R83 ;  /* 0x00000000530572ca */ /* 0x000fe400000e0000 */
[----:B------:R-:W-:Y:S02]  /*33fc0*/  LEA.HI.X.SX32 R29, R29, R32, 0x1, P0 ;  /* 0x000000201d1d7211 */ /* 0x000fe400000f0eff */
[----:B-1----:R-:W-:-:S04]  /*33fd0*/  LEA R8, P0, R89, R84, 0x1 ;  /* 0x0000005459087211 */ /* 0x002fc800078008ff */
[----:B------:R-:W-:-:S05]  /*33fe0*/  LEA.HI.X R9, R89, R85, R29, 0x1, P0 ;  /* 0x0000005559097211 */ /* 0x000fca00000f0c1d */
[----:B------:R1:W-:Y:S01]  /*33ff0*/  ST.E.128 desc[UR4][R8.64], R12 ;  /* 0x0000000c08007985 */ /* 0x0003e2000c101d04 */
[----:B------:R-:W-:Y:S05]  /*34000*/  BRA `(.L_x_5188) ;  /* 0x0000000c00287947 */ /* 0x000fea0003800000 */
.L_x_5154:
[----:B------:R-:W2:Y:S01]  /*34010*/  LDL.64 R8, [R80+0x10] ;  /* 0x0000100050087983 */ /* 0x000ea20000100a00 */
[----:B------:R-:W-:Y:S02]  /*34020*/  R2UR UR4, R82 ;  /* 0x00000000520472ca */ /* 0x000fe400000e0000 */
[----:B------:R-:W-:Y:S01]  /*34030*/  R2UR UR5, R83 ;  /* 0x00000000530572ca */ /* 0x000fe200000e0000 */
[----:B------:R0:W5:Y:S04]  /*34040*/  LDL R10, [R81] ;  /* 0x00000000510a7983 */ /* 0x0001680000100800 */
[----:B------:R0:W5:Y:S08]  /*34050*/  LDL R11, [R81+0x4] ;  /* 0x00000400510b7983 */ /* 0x0001700000100800 */
[----:B--2---:R-:W2:Y:S01]  /*34060*/  LD.E R12, desc[UR4][R8.64+0x1c] ;  /* 0x00001c04080c7980 */ /* 0x004ea2000c101900 */
[----:B------:R-:W-:Y:S01]  /*34070*/  BSSY B2, `(.L_x_5241) ;  /* 0x0000005000027945 */ /* 0x000fe20003800000 */
[----:B--2---:R-:W-:-:S04]  /*34080*/  LOP3.LUT R12, R12, 0x1, RZ, 0xfc, !PT ;  /* 0x000000010c0c7812 */ /* 0x004fc800078efcff */
[----:B------:R-:W-:-:S13]  /*34090*/  ISETP.NE.AND P0, PT, R12, 0x3, PT ;  /* 0x000000030c00780c */ /* 0x000fda0003f05270 */
[----:B0-----:R-:W-:Y:S05]  /*340a0*/  @!P0 BRA `(.L_x_5242) ;  /* 0x0000000000048947 */ /* 0x001fea0003800000 */
[----:B------:R-:W-:Y:S01]  /*340b0*/  BPT.TRAP 0x1 ;  /* 0x000000040000795c */ /* 0x000fe20000300000 */
.L_x_5242:
[----:B------:R-:W-:Y:S05]  /*340c0*/  BSYNC B2 ;  /* 0x0000000000027941 */ /* 0x000fea0003800000 */
.L_x_5241:
        /* <DEDUP_REMOVED lines=9> */
.L_x_5268:
[----:B------:R-:W-:Y:S05]  /*34160*/  BSYNC B2 ;  /* 0x0000000000027941 */ /* 0x000fea0003800000 */
.L_x_5243:
[----:B------:R-:W2:Y:S04]  /*34170*/  LDL.64 R12, [R80] ;  /* 0x00000000500c7983 */ /* 0x000ea80000100a00 */
[----:B------:R-:W3:Y:S04]  /*34180*/  LDL.64 R8, [R80+0x18] ;  /* 0x0000180050087983 */ /* 0x000ee80000100a00 */
[----:B------:R-:W4:Y:S04]  /*34190*/  LDL.64 R32, [R80+0x30] ;  /* 0x0000300050207983 */ /* 0x000f280000100a00 */
[----:B0-----:R-:W4:Y:S01]  /*341a0*/  LDL.64 R10, [R80+0x20] ;  /* 0x00002000500a7983 */ /* 0x001f220000100a00 */
[----:B------:R-:W-:-:S02]  /*341b0*/  R2UR UR8, R82 ;  /* 0x00000000520872ca */ /* 0x000fc400000e0000 */
[C---:B------:R-:W-:Y:S01]  /*341c0*/  R2UR UR9, R83.reuse ;  /* 0x00000000530972ca */ /* 0x040fe200000e0000 */
[----:B------:R-:W4:Y:S01]  /*341d0*/  LDL R37, [R81] ;  /* 0x0000000051257983 */ /* 0x000f220000100800 */
[C---:B------:R-:W-:Y:S02]  /*341e0*/  R2UR UR4, R82.reuse ;  /* 0x00000000520472ca */ /* 0x040fe400000e0000 */
[C---:B------:R-:W-:Y:S01]  /*341f0*/  R2UR UR5, R83.reuse ;  /* 0x00000000530572ca */ /* 0x040fe200000e0000 */
[----:B------:R-:W5:Y:S01]  /*34200*/  LDL.64 R14, [R80+0x38] ;  /* 0x00003800500e7983 */ /* 0x000f620000100a00 */
[C---:B------:R-:W-:Y:S02]  /*34210*/  R2UR UR10, R82.reuse ;  /* 0x00000000520a72ca */ /* 0x040fe400000e0000 */
[----:B------:R-:W-:Y:S02]  /*34220*/  R2UR UR11, R83 ;  /* 0x00000000530b72ca */ /* 0x000fe400000e0000 */
[----:B------:R-:W-:-:S02]  /*34230*/  R2UR UR6, R82 ;  /* 0x00000000520672ca */ /* 0x000fc400000e0000 */
[C---:B------:R-:W-:Y:S02]  /*34240*/  R2UR UR7, R83.reuse ;  /* 0x00000000530772ca */ /* 0x040fe400000e0000 */
[----:B------:R-:W-:Y:S02]  /*34250*/  R2UR UR12, R82 ;  /* 0x00000000520c72ca */ /* 0x000fe400000e0000 */
[----:B------:R-:W-:Y:S01]  /*34260*/  R2UR UR13, R83 ;  /* 0x00000000530d72ca */ /* 0x000fe200000e0000 */
[----:B--2---:R0:W2:Y:S04]  /*34270*/  LD.E R12, desc[UR8][R12.64] ;  /* 0x000000080c0c7980 */ /* 0x0040a8000c101900 */
[----:B---3--:R-:W3:Y:S04]  /*34280*/  LD.E R36, desc[UR4][R8.64] ;  /* 0x0000000408247980 */ /* 0x008ee8000c101900 */
[----:B----4-:R-:W4:Y:S04]  /*34290*/  LD.E R40, desc[UR10][R32.64] ;  /* 0x0000000a20287980 */ /* 0x010f28000c101900 */
[----:B------:R-:W4:Y:S04]  /*342a0*/  LD.E.64 R28, desc[UR6][R10.64+0x10] ;  /* 0x000010060a1c7980 */ /* 0x000f28000c101b00 */
[----:B------:R1:W4:Y:S01]  /*342b0*/  LD.E.64 R38, desc[UR12][R8.64+0x8] ;  /* 0x0000080c08267980 */ /* 0x000322000c101b00 */
[----:B------:R-:W-:Y:S01]  /*342c0*/  IMAD R41, R37, 0x4800, RZ ;  /* 0x0000480025297824 */ /* 0x000fe200078e02ff */
[----:B------:R-:W-:Y:S02]  /*342d0*/  BSSY B2, `(.L_x_5245) ;  /* 0x0000055000027945 */ /* 0x000fe40003800000 */
[----:B------:R2:W5:Y:S02]  /*342e0*/  LD.E.64 R30, desc[UR4][R10.64+0x8] ;  /* 0x000008040a1e7980 */ /* 0x000564000c101b00 */
[----:B0-----:R-:W-:-:S02]  /*342f0*/  SHF.R.S32.HI R13, RZ, 0x1f, R41 ;  /* 0x0000001fff0d7819 */ /* 0x001fc40000011429 */
[----:B------:R0:W5:Y:S01]  /*34300*/  LD.E.64 R34, desc[UR6][R10.64+0x18] ;  /* 0x000018060a227980 */ /* 0x000162000c101b00 */
[----:B-1----:R-:W-:Y:S01]  /*34310*/  SHF.R.S32.HI R8, RZ, 0x1f, R27 ;  /* 0x0000001fff087819 */ /* 0x002fe2000001141b */
[----:B--2---:R-:W-:Y:S01]  /*34320*/  IMAD R12, R27, -0x60, R12 ;  /* 0xffffffa01b0c7824 */ /* 0x004fe200078e020c */
[----:B---3--:R-:W-:-:S04]  /*34330*/  IADD3 R43, P0, R36, R41, RZ ;  /* 0x00000029242b7210 */ /* 0x008fc80007f1e0ff */
[----:B------:R-:W-:Y:S02]  /*34340*/  VIMNMX R45, R12, 0x60, PT ;  /* 0x000000600c2d7848 */ /* 0x000fe40003fe0100 */
[----:B------:R-:W-:Y:S02]  /*34350*/  LEA.HI.X.SX32 R13, R36, R13, 0x1, P0 ;  /* 0x0000000d240d7211 */ /* 0x000fe400000f0eff */
[----:B----4-:R-:W-:Y:S01]  /*34360*/  ISETP.GE.AND P0, PT, R40, R45, PT ;  /* 0x0000002d2800720c */ /* 0x010fe20003f06270 */
[-C--:B------:R-:W-:Y:S02]  /*34370*/  IMAD R9, R29, R27.reuse, RZ ;  /* 0x0000001b1d097224 */ /* 0x080fe400078e02ff */
[----:B------:R-:W-:Y:S01]  /*34380*/  IMAD.WIDE.U32 R36, R28, R27, RZ ;  /* 0x0000001b1c247225 */ /* 0x000fe200078e00ff */
[----:B------:R-:W-:-:S03]  /*34390*/  LEA R12, P1, R43, R38, 0x1 ;  /* 0x000000262b0c7211 */ /* 0x000fc600078208ff */
[----:B------:R-:W-:Y:S02]  /*343a0*/  IMAD R9, R28, R8, R9 ;  /* 0x000000081c097224 */ /* 0x000fe400078e0209 */
[----:B------:R-:W-:Y:S01]  /*343b0*/  IMAD.WIDE R28, R41, 0x2, R38 ;  /* 0x00000002291c7825 */ /* 0x000fe200078e0226 */
[----:B------:R-:W-:-:S03]  /*343c0*/  LEA.HI.X R13, R43, R39, R13, 0x1, P1 ;  /* 0x000000272b0d7211 */ /* 0x000fc600008f0c0d */
[----:B------:R-:W-:Y:S01]  /*343d0*/  IMAD.IADD R41, R37, 0x1, R9 ;  /* 0x0000000125297824 */ /* 0x000fe200078e0209 */
[----:B0-----:R-:W-:Y:S06]  /*343e0*/  @P0 BRA `(.L_x_5246) ;  /* 0x00000004000c0947 */ /* 0x001fec0003800000 */
[----:B------:R-:W-:Y:S02]  /*343f0*/  R2UR UR4, R82 ;  /* 0x00000000520472ca */ /* 0x000fe400000e0000 */
[----:B------:R-:W-:-:S13]  /*34400*/  R2UR UR5, R83 ;  /* 0x00000000530572ca */ /* 0x000fda00000e0000 */
[----:B-----5:R-:W2:Y:S01]  /*34410*/  LD.E.U8 R40, desc[UR4][R14.64] ;  /* 0x000000040e287980 */ /* 0x020ea2000c101100 */
[C---:B------:R-:W-:Y:S01]  /*34420*/  LEA R38, P1, R36.reuse, R34, 0x1 ;  /* 0x0000002224267211 */ /* 0x040fe200078208ff */
[----:B------:R-:W-:Y:S03]  /*34430*/  BSSY B3, `(.L_x_5247) ;  /* 0x000000c000037945 */ /* 0x000fe60003800000 */
[----:B------:R-:W-:Y:S02]  /*34440*/  LEA.HI.X R39, R36, R35, R41, 0x1, P1 ;  /* 0x0000002324277211 */ /* 0x000fe400008f0c29 */
[----:B--2---:R-:W-:-:S04]  /*34450*/  LOP3.LUT R8, R40, 0x1, RZ, 0xc0, !PT ;  /* 0x0000000128087812 */ /* 0x004fc800078ec0ff */
[----:B------:R-:W-:-:S13]  /*34460*/  ISETP.NE.U32.AND P0, PT, R8, 0x1, PT ;  /* 0x000000010800780c */ /* 0x000fda0003f05070 */
[----:B------:R-:W-:Y:S05]  /*34470*/  @P0 BRA `(.L_x_5248) ;  /* 0x00000000001c0947 */ /* 0x000fea0003800000 */
[----:B------:R-:W-:Y:S02]  /*34480*/  R2UR UR4, R82 ;  /* 0x00000000520472ca */ /* 0x000fe400000e0000 */
[----:B------:R-:W-:-:S13]  /*34490*/  R2UR UR5, R83 ;  /* 0x00000000530572ca */ /* 0x000fda00000e0000 */
[----:B------:R-:W2:Y:S01]  /*344a0*/  LD.E.128 R8, desc[UR4][R28.64] ;  /* 0x000000041c087980 */ /* 0x000ea2000c101d00 */
[----:B------:R-:W-:Y:S02]  /*344b0*/  R2UR UR6, R82 ;  /* 0x00000000520672ca */ /* 0x000fe400000e0000 */
[----:B------:R-:W-:Y:S01]  /*344c0*/  R2UR UR7, R83 ;  /* 0x00000000530772ca */ /* 0x000fe200000e0000 */
[----:B--2---:R0:W-:-:S12]  /*344d0*/  ST.E.128 desc[UR4][R38.64], R8 ;  /* 0x0000000826007985 */ /* 0x0041d8000c101d04 */
[----:B------:R0:W5:Y:S02]  /*344e0*/  LD.E.U8 R40, desc[UR6][R14.64] ;  /* 0x000000060e287980 */ /* 0x000164000c101100 */
.L_x_5248:
[----:B------:R-:W-:Y:S05]  /*344f0*/  BSYNC B3 ;  /* 0x0000000000037941 */ /* 0x000fea0003800000 */
.L_x_5247:
[----:B-----5:R-:W-:Y:S01]  /*34500*/  LOP3.LUT P0, RZ, R40, 0x2, RZ, 0xc0, !PT ;  /* 0x0000000228ff7812 */ /* 0x020fe2000780c0ff */
[----:B------:R-:W-:-:S12]  /*34510*/  BSSY B3, `(.L_x_5249) ;  /* 0x0000009000037945 */ /* 0x000fd80003800000 */
[----:B------:R-:W-:Y:S05]  /*34520*/  @!P0 BRA `(.L_x_5250) ;  /* 0x00000000001c8947 */ /* 0x000fea0003800000 */
[----:B------:R-:W-:Y:S02]  /*34530*/  R2UR UR4, R82 ;  /* 0x00000000520472ca */ /* 0x000fe400000e0000 */
[----:B------:R-:W-:-:S13]  /*34540*/  R2UR UR5, R83 ;  /* 0x00000000530572ca */ /* 0x000fda00000e0000 */
[----:B0-----:R-:W2:Y:S01]  /*34550*/  LD.E.128 R8, desc[UR4][R12.64] ;  /* 0x000000040c087980 */ /* 0x001ea2000c101d00 */
[----:B------:R-:W-:Y:S02]  /*34560*/  R2UR UR6, R82 ;  /* 0x00000000520672ca */ /* 0x000fe400000e0000 */
[----:B------:R-:W-:Y:S01]  /*34570*/  R2UR UR7, R83 ;  /* 0x00000000530772ca */ /* 0x000fe200000e0000 */
[----:B--2---:R1:W-:-:S12]  /*34580*/  ST.E.128 desc[UR4][R38.64+0x40], R8 ;  /* 0x0000400826007985 */ /* 0x0043d8000c101d04 */
[----:B------:R1:W5:Y:S02]  /*34590*/  LD.E.U8 R40, desc[UR6][R14.64] ;  /* 0x000000060e287980 */ /* 0x000364000c101100 */
.L_x_5250:
[----:B------:R-:W-:Y:S05]  /*345a0*/  BSYNC B3 ;  /* 0x0000000000037941 */ /* 0x000fea0003800000 */
.L_x_5249:
[----:B-----5:R-:W-:Y:S01]  /*345b0*/  LOP3.LUT P0, RZ, R40, 0x4, RZ, 0xc0, !PT ;  /* 0x0000000428ff7812 */ /* 0x020fe2000780c0ff */
[----:B------:R-:W-:-:S12]  /*345c0*/  BSSY B3, `(.L_x_5251) ;  /* 0x0000009000037945 */ /* 0x000fd80003800000 */
[----:B------:R-:W-:Y:S05]  /*345d0*/  @!P0 BRA `(.L_x_5252) ;  /* 0x00000000001c8947 */ /* 0x000fea0003800000 */
[----:B------:R-:W-:Y:S02]  /*345e0*/  R2UR UR4, R82 ;  /* 0x00000000520472ca */ /* 0x000fe400000e0000 */
[----:B------:R-:W-:-:S13]  /*345f0*/  R2UR UR5, R83 ;  /* 0x00000000530572ca */ /* 0x000fda00000e0000 */
[----:B01----:R-:W2:Y:S01]  /*34600*/  LD.E.128 R8, desc[UR4][R28.64+0x3000] ;  /* 0x003000041c087980 */ /* 0x003ea2000c101d00 */
[----:B------:R-:W-:Y:S02]  /*34610*/  R2UR UR6, R82 ;  /* 0x00000000520672ca */ /* 0x000fe400000e0000 */
[----:B------:R-:W-:Y:S01]  /*34620*/  R2UR UR7, R83 ;  /* 0x00000000530772ca */ /* 0x000fe200000e0000 */
[----:B--2---:R2:W-:-:S12]  /*34630*/  ST.E.128 desc[UR4][R38.64+0x80], R8 ;  /* 0x0000800826007985 */ /* 0x0045d8000c101d04 */
[----:B------:R2:W5:Y:S02]  /*34640*/  LD.E.U8 R40, desc[UR6][R14.64] ;  /* 0x000000060e287980 */ /* 0x000564000c101100 */
.L_x_5252:
[----:B------:R-:W-:Y:S05]  /*34650*/  BSYNC B3 ;  /* 0x0000000000037941 */ /* 0x000fea0003800000 */
.L_x_5251:
[----:B-----5:R-:W-:Y:S01]  /*34660*/  LOP3.LUT P0, RZ, R40, 0x8, RZ, 0xc0, !PT ;  /* 0x0000000828ff7812 */ /* 0x020fe2000780c0ff */
[----:B------:R-:W-:-:S12]  /*34670*/  BSSY B3, `(.L_x_5253) ;  /* 0x0000009000037945 */ /* 0x000fd80003800000 */
[----:B------:R-:W-:Y:S05]  /*34680*/  @!P0 BRA `(.L_x_5254) ;  /* 0x00000000001c8947 */ /* 0x000fea0003800000 */
[----:B------:R-:W-:Y:S02]  /*34690*/  R2UR UR4, R82 ;  /* 0x00000000520472ca */ /* 0x000fe400000e0000 */
[----:B------:R-:W-:-:S13]  /*346a0*/  R2UR UR5, R83 ;  /* 0x00000000530572ca */ /* 0x000fda00000e0000 */
[----:B012---:R-:W2:Y:S01]  /*346b0*/  LD.E.128 R8, desc[UR4][R12.64+0x3000] ;  /* 0x003000040c087980 */ /* 0x007ea2000c101d00 */
[----:B------:R-:W-:Y:S02]  /*346c0*/  R2UR UR6, R82 ;  /* 0x00000000520672ca */ /* 0x000fe400000e0000 */
[----:B------:R-:W-:Y:S01]  /*346d0*/  R2UR UR7, R83 ;  /* 0x00000000530772ca */ /* 0x000fe200000e0000 */
[----:B--2---:R3:W-:-:S12]  /*346e0*/  ST.E.128 desc[UR4][R38.64+0xc0], R8 ;  /* 0x0000c00826007985 */ /* 0x0047d8000c101d04 */
[----:B------:R3:W5:Y:S02]  /*346f0*/  LD.E.U8 R40, desc[UR6][R14.64] ;  /* 0x000000060e287980 */ /* 0x000764000c101100 */
.L_x_5254:
[----:B------:R-:W-:Y:S05]  /*34700*/  BSYNC B3 ;  /* 0x0000000000037941 */ /* 0x000fea0003800000 */
.L_x_5253:
[----:B-----5:R-:W-:Y:S01]  /*34710*/  LOP3.LUT P0, RZ, R40, 0x10, RZ, 0xc0, !PT ;  /* 0x0000001028ff7812 */ /* 0x020fe2000780c0ff */
[----:B------:R-:W-:-:S12]  /*34720*/  BSSY B3, `(.L_x_5255) ;  /* 0x0000009000037945 */ /* 0x000fd80003800000 */
[----:B------:R-:W-:Y:S05]  /*34730*/  @!P0 BRA `(.L_x_5256) ;  /* 0x00000000001c8947 */ /* 0x000fea0003800000 */
[----:B------:R-:W-:Y:S02]  /*34740*/  R2UR UR4, R82 ;  /* 0x00000000520472ca */ /* 0x000fe400000e0000 */
[----:B------:R-:W-:-:S13]  /*34750*/  R2UR UR5, R83 ;  /* 0x00000000530572ca */ /* 0x000fda00000e0000 */
[----:B0123--:R-:W2:Y:S01]  /*34760*/  LD.E.128 R8, desc[UR4][R28.64+0x6000] ;  /* 0x006000041c087980 */ /* 0x00fea2000c101d00 */
[----:B------:R-:W-:Y:S02]  /*34770*/  R2UR UR6, R82 ;  /* 0x00000000520672ca */ /* 0x000fe400000e0000 */
[----:B------:R-:W-:Y:S01]  /*34780*/  R2UR UR7, R83 ;  /* 0x00000000530772ca */ /* 0x000fe200000e0000 */
[----:B--2---:R4:W-:-:S12]  /*34790*/  ST.E.128 desc[UR4][R38.64+0x100], R8 ;  /* 0x0001000826007985 */ /* 0x0049d8000c101d04 */
[----:B------:R4:W5:Y:S02]  /*347a0*/  LD.E.U8 R40, desc[UR6][R14.64] ;  /* 0x000000060e287980 */ /* 0x000964000c101100 */
.L_x_5256:
[----:B------:R-:W-:Y:S05]  /*347b0*/  BSYNC B3 ;  /* 0x0000000000037941 */ /* 0x000fea0003800000 */
.L_x_5255:
[----:B-----5:R-:W-:-:S13]  /*347c0*/  LOP3.LUT P0, RZ, R40, 0x20, RZ, 0xc0, !PT ;  /* 0x0000002028ff7812 */ /* 0x020fda000780c0ff */
[----:B------:R-:W-:Y:S05]  /*347d0*/  @!P0 BRA `(.L_x_5246) ;  /* 0x0000000000108947 */ /* 0x000fea0003800000 */
[----:B------:R-:W-:Y:S02]  /*347e0*/  R2UR UR4, R82 ;  /* 0x00000000520472ca */ /* 0x000fe400000e0000 */
[----:B------:R-:W-:-:S13]  /*347f0*/  R2UR UR5, R83 ;  /* 0x00000000530572ca */ /* 0x000fda00000e0000 */
[----:B01234-:R-:W2:Y:S04]  /*34800*/  LD.E.128 R8, desc[UR4][R12.64+0x6000] ;  /* 0x006000040c087980 */ /* 0x01fea8000c101d00 */
[----:B--2---:R0:W-:Y:S02]  /*34810*/  ST.E.128 desc[UR4][R38.64+0x140], R8 ;  /* 0x0001400826007985 */ /* 0x0041e4000c101d04 */
.L_x_5246:
[----:B------:R-:W-:Y:S05]  /*34820*/  BSYNC B2 ;  /* 0x0000000000027941 */ /* 0x000fea0003800000 */
.L_x_5245:
[----:B------:R-:W-:Y:S02]  /*34830*/  R2UR UR4, R82 ;  /* 0x00000000520472ca */ /* 0x000fe400000e0000 */
[----:B------:R-:W-:-:S13]  /*34840*/  R2UR UR5, R83 ;  /* 0x00000000530572ca */ /* 0x000fda00000e0000 */
[----:B------:R-:W0:Y:S02]  /*34850*/  LD.E R32, desc[UR4][R32.64] ;  /* 0x0000000420207980 */ /* 0x000e24000c101900 */
[----:B01234-:R-:W-:-:S05]  /*34860*/  VIADD R8, R32, 0x40 ;  /* 0x0000004020087836 */ /* 0x01ffca0000000000 */
[----:B------:R-:W-:-:S13]  /*34870*/  ISETP.GE.AND P0, PT, R8, R45, PT ;  /* 0x0000002d0800720c */ /* 0x000fda0003f06270 */
[----:B------:R-:W-:Y:S05]  /*34880*/  @P0 BRA `(.L_x_5188) ;  /* 0x0000000400080947 */ /* 0x000fea0003800000 */
[----:B------:R-:W-:Y:S02]  /*34890*/  R2UR UR4, R82 ;  /* 0x00000000520472ca */ /* 0x000fe400000e0000 */
[----:B------:R-:W-:-:S13]  /*348a0*/  R2UR UR5, R83 ;  /* 0x00000000530572ca */ /* 0x000fda00000e0000 */
[----:B-----5:R-:W2:Y:S02]  /*348b0*/  LD.E.U8 R32, desc[UR4][R14.64] ;  /* 0x000000040e207980 */ /* 0x020ea4000c101100 */
[----:B--2---:R-:W-:-:S04]  /*348c0*/  LOP3.LUT R8, R32, 0x1, RZ, 0xc0, !PT ;  /* 0x0000000120087812 */ /* 0x004fc800078ec0ff */
[----:B------:R-:W-:-:S13]  /*348d0*/  ISETP.NE.U32.AND P0, PT, R8, 0x1, PT ;  /* 0x000000010800780c */ /* 0x000fda0003f05070 */
[----:B------:R-:W-:Y:S02]  /*348e0*/  @!P0 R2UR UR4, R82 ;  /* 0x00000000520482ca */ /* 0x000fe400000e0000 */
[----:B------:R-:W-:-:S13]  /*348f0*/  @!P0 R2UR UR5, R83 ;  /* 0x00000000530582ca */ /* 0x000fda00000e0000 */
[----:B------:R-:W2:Y:S01]  /*34900*/  @!P0 LD.E.128 R8, desc[UR4][R28.64+0x2000] ;  /* 0x002000041c088980 */ /* 0x000ea2000c101d00 */
[----:B------:R-:W-:Y:S02]  /*34910*/  IADD3 R37, P1, R30, R36, RZ ;  /* 0x000000241e257210 */ /* 0x000fe40007f3e0ff */
[----:B------:R-:W-:Y:S02]  /*34920*/  @!P0 R2UR UR6, R82 ;  /* 0x00000000520682ca */ /* 0x000fe400000e0000 */
[----:B------:R-:W-:Y:S01]  /*34930*/  @!P0 R2UR UR7, R83 ;  /* 0x00000000530782ca */ /* 0x000fe200000e0000 */
[----:B------:R-:W-:Y:S01]  /*34940*/  IMAD.X R31, R31, 0x1, R41, P1 ;  /* 0x000000011f1f7824 */ /* 0x000fe200008e0629 */
[----:B------:R-:W-:-:S04]  /*34950*/  LEA R30, P1, R37, R34, 0x1 ;  /* 0x00000022251e7211 */ /* 0x000fc800078208ff */
[----:B------:R-:W-:-:S05]  /*34960*/  LEA.HI.X R31, R37, R35, R31, 0x1, P1 ;  /* 0x00000023251f7211 */ /* 0x000fca00008f0c1f */
[----:B--2---:R0:W-:Y:S04]  /*34970*/  @!P0 ST.E.128 desc[UR4][R30.64], R8 ;  /* 0x000000081e008985 */ /* 0x0041e8000c101d04 */
[----:B------:R-:W2:Y:S01]  /*34980*/  @!P0 LD.E.U8 R32, desc[UR6][R14.64] ;  /* 0x000000060e208980 */ /* 0x000ea2000c101100 */
[----:B------:R-:W-:Y:S01]  /*34990*/  BSSY B2, `(.L_x_5257) ;  /* 0x000000a000027945 */ /* 0x000fe20003800000 */
[----:B--2---:R-:W-:-:S13]  /*349a0*/  LOP3.LUT P0, RZ, R32, 0x2, RZ, 0xc0, !PT ;  /* 0x0000000220ff7812 */ /* 0x004fda000780c0ff */
[----:B0-----:R-:W-:Y:S05]  /*349b0*/  @!P0 BRA `(.L_x_5258) ;  /* 0x00000000001c8947 */ /* 0x001fea0003800000 */
[----:B------:R-:W-:Y:S02]  /*349c0*/  R2UR UR4, R82 ;  /* 0x00000000520472ca */ /* 0x000fe400000e0000 */
[----:B------:R-:W-:-:S13]  /*349d0*/  R2UR UR5, R83 ;  /* 0x00000000530572ca */ /* 0x000fda00000e0000 */
[----:B------:R-:W2:Y:S01]  /*349e0*/  LD.E.128 R8, desc[UR4][R12.64+0x2000] ;  /* 0x002000040c087980 */ /* 0x000ea2000c101d00 */
[----:B------:R-:W-:Y:S02]  /*349f0*/  R2UR UR6, R82 ;  /* 0x00000000520672ca */ /* 0x000fe400000e0000 */
[----:B------:R-:W-:Y:S01]  /*34a00*/  R2UR UR7, R83 ;  /* 0x00000000530772ca */ /* 0x000fe200000e0000 */
[----:B--2---:R0:W-:-:S12]  /*34a10*/  ST.E.128 desc[UR4][R30.64+0x40], R8 ;  /* 0x000040081e007985 */ /* 0x0041d8000c101d04 */
[----:B------:R0:W5:Y:S02]  /*34a20*/  LD.E.U8 R32, desc[UR6][R14.64] ;  /* 0x000000060e207980 */ /* 0x000164000c101100 */
.L_x_5258:
[----:B------:R-:W-:Y:S05]  /*34a30*/  BSYNC B2 ;  /* 0x0000000000027941 */ /* 0x000fea0003800000 */
.L_x_5257:
        /* <DEDUP_REMOVED lines=10> */
.L_x_5260:
[----:B------:R-:W-:Y:S05]  /*34ae0*/  BSYNC B2 ;  /* 0x0000000000027941 */ /* 0x000fea0003800000 */
.L_x_5259:
        /* <DEDUP_REMOVED lines=10> */
.L_x_5262:
[----:B------:R-:W-:Y:S05]  /*34b90*/  BSYNC B2 ;  /* 0x0000000000027941 */ /* 0x000fea0003800000 */
.L_x_5261:
        /* <DEDUP_REMOVED lines=10> */
.L_x_5264:
[----:B------:R-:W-:Y:S05]  /*34c40*/  BSYNC B2 ;  /* 0x0000000000027941 */ /* 0x000fea0003800000 */
.L_x_5263:
[----:B-----5:R-:W-:-:S13]  /*34c50*/  LOP3.LUT P0, RZ, R32, 0x20, RZ, 0xc0, !PT ;  /* 0x0000002020ff7812 */ /* 0x020fda000780c0ff */
[----:B------:R-:W-:Y:S05]  /*34c60*/  @!P0 BRA `(.L_x_5188) ;  /* 0x0000000000108947 */ /* 0x000fea0003800000 */
[----:B------:R-:W-:Y:S02]  /*34c70*/  R2UR UR4, R82 ;  /* 0x00000000520472ca */ /* 0x000fe400000e0000 */
[----:B------:R-:W-:-:S13]  /*34c80*/  R2UR UR5, R83 ;  /* 0x00000000530572ca */ /* 0x000fda00000e0000 */
[----:B0123--:R-:W2:Y:S04]  /*34c90*/  LD.E.128 R8, desc[UR4][R12.64+0x8000] ;  /* 0x008000040c087980 */ /* 0x00fea8000c101d00 */
[----:B--2---:R4:W-:Y:S02]  /*34ca0*/  ST.E.128 desc[UR4][R30.64+0x140], R8 ;  /* 0x000140081e007985 */ /* 0x0049e4000c101d04 */
.L_x_5188:
[----:B------:R-:W-:Y:S05]  /*34cb0*/  BSYNC B0 ;  /* 0x0000000000007941 */ /* 0x000fea0003800000 */
.L_x_5153:
        /* <DEDUP_REMOVED lines=8> */
[----:B0-----:R-:W-:-:S02]  /*34d40*/  LOP3.LUT P0, RZ, R9, 0x7f, RZ, 0xc0, !PT ;  /* 0x0000007f09ff7812 */ /* 0x001fc4000780c0ff */
[----:B------:R-:W-:-:S05]  /*34d50*/  LEA.HI R8, R9, 0x8, RZ, 0x19 ;  /* 0x0000000809087811 */ /* 0x000fca00078fc8ff */
[----:B-1----:R0:W-:Y:S06]  /*34d60*/  BAR.SYNC.DEFER_BLOCKING R8, 0x80 ;  /* 0x000200080000751d */ /* 0x0021ec0000010000 */
[----:B------:R-:W-:Y:S05]  /*34d70*/  @P0 BRA `(.L_x_5265) ;  /* 0x0000000000240947 */ /* 0x000fea0003800000 */
[----:B0-----:R-:W2:Y:S01]  /*34d80*/  LDL.64 R8, [R80+0x10] ;  /* 0x0000100050087983 */ /* 0x001ea20000100a00 */
[----:B------:R-:W-:Y:S02]  /*34d90*/  R2UR UR4, R82 ;  /* 0x00000000520472ca */ /* 0x000fe400000e0000 */
[----:B------:R-:W-:Y:S01]  /*34da0*/  R2UR UR5, R83 ;  /* 0x00000000530572ca */ /* 0x000fe200000e0000 */
[----:B------:R-:W3:-:S12]  /*34db0*/  LDL R81, [R81] ;  /* 0x0000000051517983 */ /* 0x000ed80000100800 */
[----:B--2---:R-:W2:Y:S02]  /*34dc0*/  LD.E.64 R8, desc[UR4][R8.64+0x30] ;  /* 0x0000300408087980 */ /* 0x004ea4000c101b00 */
[----:B--2---:R-:W-:-:S05]  /*34dd0*/  MOV R10, R8 ;  /* 0x00000008000a7202 */ /* 0x004fca0000000f00 */
[----:B---3--:R-:W-:-:S05]  /*34de0*/  IMAD R10, R81, 0x8, R10 ;  /* 0x00000008510a7824 */ /* 0x008fca00078e020a */
[----:B------:R-:W-:-:S04]  /*34df0*/  PRMT R10, RZ, 0x654, R10 ;  /* 0x00000654ff0a7816 */ /* 0x000fc8000000000a */
[----:B------:R1:W-:Y:S03]  /*34e00*/  SYNCS.ARRIVE.TRANS64.RED.A1T0 RZ, [R10+URZ], RZ ;  /* 0x000000ff0aff79a7 */ /* 0x0003e6000810043f */
.L_x_5265:
[----:B0-----:R-:W-:Y:S02]  /*34e10*/  IMAD.MOV.U32 R8, RZ, RZ, R87 ;  /* 0x000000ffff087224 */ /* 0x001fe400078e0057 */
[----:B------:R-:W-:-:S04]  /*34e20*/  IMAD.MOV.U32 R9, RZ, RZ, 0x0 ;  /* 0x00000000ff097424 */ /* 0x000fc800078e00ff */
[----:B-1---5:R-:W-:Y:S05]  /*34e30*/  RET.REL.NODEC R8 `(_ZN7cutlass13device_kernelIN5flash11enable_sm90INS1_16FlashAttnFwdSm90INS1_25CollectiveMainloopFwdSm90ILi2EN4cute5tupleIJNS5_1CILi1EEES8_S8_EEENS6_IJNS7_ILi128EEENS7_ILi96EEENS7_ILi192EEEEEELi192ENS_10bfloat16_tEfNS_4arch4Sm90ELb0ELb1ELb1ELb1ELb0ELb1ELb0ELb1ELb1ELb1ELb1ELb0EEENS1_21CollectiveEpilogueFwdINS6_IJSA_SC_SB_EEES9_SE_SG_Li256ELb1ELb1ELb1ELb0EEENS1_36VarlenDynamicPersistentTileSchedulerILi128ELi96ELi256ELi128ELb1ELb1ELb1ELb1ELb0ELb1EEEEEEEEEvNT_6ParamsE) ;  /* 0xfffffcb008707950 */ /* 0x022fea0003c3ffff */
.L_x_5163:
[----:B0-----:R0:W1:Y:S02]  /*34e40*/  SYNCS.PHASECHK.TRANS64.TRYWAIT P0, [R8+URZ], R9 ;  /* 0x00000009080075a7 */ /* 0x001064000800017f */
[----:B-1----:R-:W-:Y:S05]  /*34e50*/  @!P0 NANOSLEEP.SYNCS 0x989680 ;  /* 0x009896800000895d */ /* 0x002fea0003900000 */
[----:B------:R-:W1:Y:S02]  /*34e60*/  @!P0 SYNCS.PHASECHK.TRANS64 P0, [R8+URZ], R9 ;  /* 0x00000009080085a7 */ /* 0x000e64000800007f */
[----:B-1----:R-:W-:Y:S05]  /*34e70*/  @!P0 BRA `(.L_x_5163) ;  /* 0xfffffffc00f08947 */ /* 0x002fea000383ffff */
[----:B------:R-:W-:Y:S05]  /*34e80*/  BRA `(.L_x_5266) ;  /* 0xffffff6800347947 */ /* 0x000fea000383ffff */
.L_x_5218:
[----:B0-----:R0:W1:Y:S02]  /*34e90*/  SYNCS.PHASECHK.TRANS64.TRYWAIT P0, [R74+URZ], R75 ;  /* 0x0000004b4a0075a7 */ /* 0x001064000800017f */
[----:B-1----:R-:W-:Y:S05]  /*34ea0*/  @!P0 NANOSLEEP.SYNCS 0x989680 ;  /* 0x009896800000895d */ /* 0x002fea0003900000 */
[----:B------:R-:W1:Y:S02]  /*34eb0*/  @!P0 SYNCS.PHASECHK.TRANS64 P0, [R74+URZ], R75 ;  /* 0x0000004b4a0085a7 */ /* 0x000e64000800007f */
[----:B-1----:R-:W-:Y:S05]  /*34ec0*/  @!P0 BRA `(.L_x_5218) ;  /* 0xfffffffc00f08947 */ /* 0x002fea000383ffff */
[----:B------:R-:W-:Y:S05]  /*34ed0*/  BRA `(.L_x_5267) ;  /* 0xffffffac00bc7947 */ /* 0x000fea000383ffff */
.L_x_5244:
[----:B0-----:R0:W1:Y:S02]  /*34ee0*/  SYNCS.PHASECHK.TRANS64.TRYWAIT P0, [R10+URZ], R11 ;  /* 0x0000000b0a0075a7 */ /* 0x001064000800017f */
[----:B-1----:R-:W-:Y:S05]  /*34ef0*/  @!P0 NANOSLEEP.SYNCS 0x989680 ;  /* 0x009896800000895d */ /* 0x002fea0003900000 */
[----:B------:R-:W1:Y:S02]  /*34f00*/  @!P0 SYNCS.PHASECHK.TRANS64 P0, [R10+URZ], R11 ;  /* 0x0000000b0a0085a7 */ /* 0x000e64000800007f */
[----:B-1----:R-:W-:Y:S05]  /*34f10*/  @!P0 BRA `(.L_x_5244) ;  /* 0xfffffffc00f08947 */ /* 0x002fea000383ffff */
[----:B------:R-:W-:Y:S05]  /*34f20*/  BRA `(.L_x_5268) ;  /* 0xfffffff0008c7947 */ /* 0x000fea000383ffff */
.L_x_5269:
        /* <DEDUP_REMOVED lines=13> */
.L_x_14846:


//--------------------- .text._ZN7cutlass13device_kernelIN5flash11enable_sm90INS1_16FlashAttnFwdSm90INS1_25CollectiveMainloopFwdSm90ILi2EN4cute5tupleIJNS5_1CILi1EEES8_S8_EEENS6_IJNS7_ILi128EEENS7_ILi112EEENS7_ILi192EEEEEELi192ENS_10bfloat16_tEfNS_4arch4Sm90ELb1ELb0ELb1ELb0ELb0ELb0ELb0ELb1ELb1ELb1ELb1ELb0EEENS1_21CollectiveEpilogueFwdINS6_IJSA_SC_SB_EEES9_SE_SG_Li256ELb0ELb1ELb1ELb0EEENS1_19SingleTileSchedulerILb0ELb1ELb1ELi128EEEEEEEEEvNT_6ParamsE --------------------------
	.section	.text._ZN7cutlass13device_kernelIN5flash11enable_sm90INS1_16FlashAttnFwdSm90INS1_25CollectiveMainloopFwdSm90ILi2EN4cute5tupleIJNS5_1CILi1EEES8_S8_EEENS6_IJNS7_ILi128EEENS7_ILi112EEENS7_ILi192EEEEEELi192ENS_10bfloat16_tEfNS_4arch4Sm90ELb1ELb0ELb1ELb0ELb0ELb0ELb0ELb1ELb1ELb1ELb1ELb0EEENS1_21CollectiveEpilogueFwdINS6_IJSA_SC_SB_EEES9_SE_SG_Li256ELb0ELb1ELb1ELb0EEENS1_19SingleTileSchedulerILb0ELb1ELb1ELi128EEEEEEEEEvNT_6ParamsE,"ax",@progbits
	.align	128
.text._ZN7cutlass13device_kernelIN5flash11enable_sm90INS1_16FlashAttnFwdSm90INS1_25CollectiveMainloopFwdSm90ILi2EN4cute5tupleIJNS5_1CILi1EEES8_S8_EEENS6_IJNS7_ILi128EEENS7_ILi112EEENS7_ILi192EEEEEELi192ENS_10bfloat16_tEfNS_4arch4Sm90ELb1ELb0ELb1ELb0ELb0ELb0ELb0ELb1ELb1ELb1ELb1ELb0EEENS1_21CollectiveEpilogueFwdINS6_IJSA_SC_SB_EEES9_SE_SG_Li256ELb0ELb1ELb1ELb0EEENS1_19SingleTileSchedulerILb0ELb1ELb1ELi128EEEEEEEEEvNT_6ParamsE:
        .type           _ZN7cutlass13device_kernelIN5flash11enable_sm90INS1_16FlashAttnFwdSm90INS1_25CollectiveMainloopFwdSm90ILi2EN4cute5tupleIJNS5_1CILi1EEES8_S8_EEENS6_IJNS7_ILi128EEENS7_ILi112EEENS7_ILi192EEEEEELi192ENS_10bfloat16_tEfNS_4arch4Sm90ELb1ELb0ELb1ELb0ELb0ELb0ELb0ELb1ELb1ELb1ELb1ELb0EEENS1_21CollectiveEpilogueFwdINS6_IJSA_SC_SB_EEES9_SE_SG_Li256ELb0ELb1ELb1ELb0EEENS1_19SingleTileSchedulerILb0ELb1ELb1ELi128EEEEEEEEEvNT_6ParamsE,@function
        .size           _ZN7cutlass13device_kernelIN5flash11enable_sm90INS1_16FlashAttnFwdSm90INS1_25CollectiveMainloopFwdSm90ILi2EN4cute5tupleIJNS5_1CILi1EEES8_S8_EEENS6_IJNS7_ILi128EEENS7_ILi112EEENS7_ILi192EEEEEELi192ENS_10bfloat16_tEfNS_4arch4Sm90ELb1ELb0ELb1ELb0ELb0ELb0ELb0ELb1ELb1ELb1ELb1ELb0EEENS1_21CollectiveEpilogueFwdINS6_IJSA_SC_SB_EEES9_SE_SG_Li256ELb0ELb1ELb1ELb0EEENS1_19SingleTileSchedulerILb0ELb1ELb1ELi128EEEEEEEEEvNT_6ParamsE,(.L_x_14848 - _ZN7cutlass13device_kernelIN5flash11enable_sm90INS1_16FlashAttnFwdSm90INS1_25CollectiveMainloopFwdSm90ILi2EN4cute5tupleIJNS5_1CILi1EEES8_S8_EEENS6_IJNS7_ILi128EEENS7_ILi112EEENS7_ILi192EEEEEELi192ENS_10bfloat16_tEfNS_4arch4Sm90ELb1ELb0ELb1ELb0ELb0ELb0ELb0ELb1ELb1ELb1ELb1ELb0EEENS1_21CollectiveEpilogueFwdINS6_IJSA_SC_SB_EEES9_SE_SG_Li256ELb0ELb1ELb1ELb0EEENS1_19SingleTileSchedulerILb0ELb1ELb1ELi128EEEEEEEEEvNT_6ParamsE)
        .other          _ZN7cutlass13device_kernelIN5flash11enable_sm90INS1_16FlashAttnFwdSm90INS1_25CollectiveMainloopFwdSm90ILi2EN4cute5tupleIJNS5_1CILi1EEES8_S8_EEENS6_IJNS7_ILi128EEENS7_ILi112EEENS7_ILi192EEEEEELi192ENS_10bfloat16_tEfNS_4arch4Sm90ELb1ELb0ELb1ELb0ELb0ELb0ELb0ELb1ELb1ELb1ELb1ELb0EEENS1_21CollectiveEpilogueFwdINS6_IJSA_SC_SB_EEES9_SE_SG_Li256ELb0ELb1ELb1ELb0EEENS1_19SingleTileSchedulerILb0ELb1ELb1ELi128EEEEEEEEEvNT_6ParamsE,@"STO_CUDA_ENTRY STV_DEFAULT"
_ZN7cutlass13device_kernelIN5flash11enable_sm90INS1_16FlashAttnFwdSm90INS1_25CollectiveMainloopFwdSm90ILi2EN4cute5tupleIJNS5_1CILi1EEES8_S8_EEENS6_IJNS7_ILi128EEENS7_ILi112EEENS7_ILi192EEEEEELi192ENS_10bfloat16_tEfNS_4arch4Sm90ELb1ELb0ELb1ELb0ELb0ELb0ELb0ELb1ELb1ELb1ELb1ELb0EEENS1_21CollectiveEpilogueFwdINS6_IJSA_SC_SB_EEES9_SE_SG_Li256ELb0ELb1ELb1ELb0EEENS1_19SingleTileSchedulerILb0ELb1ELb1ELi128EEEEEEEEEvNT_6ParamsE:
        /* <DEDUP_REMOVED lines=18> */
.L_x_5271:
[----:B------:R-:W-:Y:S05]  /*0120*/  BSYNC B0 ;  /* 0x0000000000007941 */ /* 0x000fea0003800000 */
.L_x_5270:
        /* <DEDUP_REMOVED lines=41> */
.L_x_5272:
        /* <DEDUP_REMOVED lines=22> */
.L_x_5273:
        /* <DEDUP_REMOVED lines=18> */
.L_x_5274:
        /* <DEDUP_REMOVED lines=22> */
.L_x_5275:
        /* <DEDUP_REMOVED lines=22> */
.L_x_5276:
        /* <DEDUP_REMOVED lines=9> */
.L_x_5279:
        /* <DEDUP_REMOVED lines=19> */
[----:B------:R-:W1:Y:S01]  /*0ac0*/  S2UR UR38, SR_CTAID.X ;  /* 0x00000000002679c3 */ /* 0x000e620000002500 */
[----:B------:R-:W-:Y:S01]  /*0ad0*/  ULDC UR4, c[0x0][0x448] ;  /* 0x0001120000047ab9 */ /* 0x000fe20000000800 */
[----:B------:R-:W-:Y:S01]  /*0ae0*/  ULDC UR6, c[0x0][0x424] ;  /* 0x0001090000067ab9 */ /* 0x000fe20000000800 */
[----:B------:R-:W-:Y:S01]  /*0af0*/  UISETP.NE.AND UP1, UPT, UR4, 0x1, UPT ;  /* 0x000000010400788c */ /* 0x000fe2000bf25270 */
[----:B------:R-:W-:Y:S02]  /*0b00*/  ULDC UR7, c[0x0][0x288] ;  /* 0x0000a20000077ab9 */ /* 0x000fe40000000800 */
[----:B------:R-:W-:Y:S01]  /*0b10*/  ULDC.64 UR4, c[0x0][0x418] ;  /* 0x0001060000047ab9 */ /* 0x000fe20000000a00 */
[----:B------:R-:W-:Y:S02]  /*0b20*/  UIADD3 UR7, -UR7, 0x70, URZ ;  /* 0x0000007007077890 */ /* 0x000fe4000fffe13f */
[----:B------:R-:W-:Y:S01]  /*0b30*/  UISETP.NE.U32.AND UP0, UPT, UR4, URZ, UPT ;  /* 0x0000003f0400728c */ /* 0x000fe2000bf05070 */
[----:B------:R-:W-:Y:S01]  /*0b40*/  ULDC UR48, c[0x0][0x2f0] ;  /* 0x0000bc0000307ab9 */ /* 0x000fe20000000800 */
[----:B------:R-:W-:-:S02]  /*0b50*/  USHF.R.U32.HI UR11, URZ, 0x10, UR8 ;  /* 0x000000103f0b7899 */ /* 0x000fc40008011608 */
[----:B------:R-:W-:Y:S01]  /*0b60*/  UISETP.NE.AND.EX UP0, UPT, UR5, URZ, UPT, UP0 ;  /* 0x0000003f0500728c */ /* 0x000fe2000bf05300 */
[----:B------:R-:W-:Y:S02]  /*0b70*/  @UP1 ULDC UR9, c[0x0][0x450] ;  /* 0x0001140000091ab9 */ /* 0x000fe40000000800 */
[----:B------:R-:W-:Y:S01]  /*0b80*/  @UP1 ULDC UR5, c[0x0][0x44c] ;  /* 0x0001130000051ab9 */ /* 0x000fe20000000800 */
[----:B------:R-:W-:-:S04]  /*0b90*/  USEL UR10, UR6, 0x1, UP0 ;  /* 0x00000001060a7887 */ /* 0x000fc80008000000 */
[----:B------:R-:W-:Y:S02]  /*0ba0*/  UIMAD UR7, UR10, UR48, UR7 ;  /* 0x000000300a0772a4 */ /* 0x000fe4000f8e0207 */
[----:B-1----:R-:W-:Y:S01]  /*0bb0*/  USHF.L.U32 UR38, UR38, 0x7, URZ ;  /* 0x0000000726267899 */ /* 0x002fe2000800063f */
[----:B------:R-:W-:-:S03]  /*0bc0*/  IMAD.U32 R17, RZ, RZ, UR10 ;  /* 0x0000000aff117e24 */ /* 0x000fc6000f8e00ff */
[----:B------:R-:W-:Y:S02]  /*0bd0*/  @UP1 UIADD3 UR4, UR38, 0x7f, URZ ;  /* 0x0000007f26041890 */ /* 0x000fe4000fffe03f */
[----:B------:R-:W-:Y:S02]  /*0be0*/  UIADD3 UR6, UR38, 0x7f, URZ ;  /* 0x0000007f26067890 */ /* 0x000fe4000fffe03f */
[----:B------:R-:W-:-:S04]  /*0bf0*/  UIMAD.WIDE.U32 UR4, UR4, UR5, URZ ;  /* 0x00000005040472a5 */ /* 0x000fc8000f8e003f */
[----:B------:R-:W-:Y:S02]  /*0c00*/  @UP1 USHF.R.U32.HI UR6, URZ, UR9, UR5 ;  /* 0x000000093f061299 */ /* 0x000fe40008011605 */
[----:B------:R-:W-:Y:S02]  /*0c10*/  UIMAD UR5, UR10, UR48, 0x6f ;  /* 0x0000006f0a0574a4 */ /* 0x000fe4000f8e0230 */
[----:B------:R-:W-:Y:S01]  /*0c20*/  UIADD3 UR7, UR7, UR6, URZ ;  /* 0x0000000607077290 */ /* 0x000fe2000fffe03f */
[----:B------:R-:W-:Y:S02]  /*0c30*/  UMOV UR4, URZ ;  /* 0x0000003f00047c82 */ /* 0x000fe40008000000 */
[----:B------:R-:W-:Y:S01]  /*0c40*/  UMOV UR6, URZ ;  /* 0x0000003f00067c82 */ /* 0x000fe20008000000 */
[----:B------:R-:W-:Y:S02]  /*0c50*/  UIMAD.WIDE UR4, UR5, -0x6db6db6d, UR4 ;  /* 0x92492493050478a5 */ /* 0x000fe4000f8e0204 */
[----:B------:R-:W-:-:S02]  /*0c60*/  UIMAD.WIDE UR6, UR7, -0x6db6db6d, UR6 ;  /* 0x92492493070678a5 */ /* 0x000fc4000f8e0206 */
[----:B------:R-:W-:Y:S02]  /*0c70*/  USHF.R.U32.HI UR4, URZ, 0x1f, UR5 ;  /* 0x0000001f3f047899 */ /* 0x000fe40008011605 */
[----:B------:R-:W-:Y:S02]  /*0c80*/  USHF.R.U32.HI UR6, URZ, 0x1f, UR7 ;  /* 0x0000001f3f067899 */ /* 0x000fe40008011607 */
[----:B------:R-:W-:Y:S02]  /*0c90*/  ULEA.HI.SX32 UR4, UR5, UR4, 0x1a ;  /* 0x0000000405047291 */ /* 0x000fe4000f8fd23f */
[----:B------:R-:W-:Y:S02]  /*0ca0*/  ULEA.HI.SX32 UR6, UR7, UR6, 0x1a ;  /* 0x0000000607067291 */ /* 0x000fe4000f8fd23f */
[----:B------:R-:W-:Y:S02]  /*0cb0*/  ULOP3.LUT UR7, UR8, 0xffff, URZ, 0xc0, !UPT ;  /* 0x0000ffff08077892 */ /* 0x000fe4000f8ec03f */
[----:B------:R-:W-:-:S04]  /*0cc0*/  UISETP.LT.AND UP0, UPT, UR4, UR6, UPT ;  /* 0x000000060400728c */ /* 0x000fc8000bf01270 */
[----:B------:R-:W-:Y:S02]  /*0cd0*/  USEL UR10, UR4, UR6, UP0 ;  /* 0x00000006040a7287 */ /* 0x000fe40008000000 */
[----:B------:R-:W-:Y:S02]  /*0ce0*/  UISETP.NE.AND UP0, UPT, UR11, URZ, UPT ;  /* 0x0000003f0b00728c */ /* 0x000fe4000bf05270 */
[----:B------:R-:W-:Y:S01]  /*0cf0*/  UISETP.GE.AND UP1, UPT, UR10, 0x1, UPT ;  /* 0x000000010a00788c */ /* 0x000fe2000bf26270 */
[----:B------:R-:W-:-:S05]  /*0d00*/  UMOV UR4, URZ ;  /* 0x0000003f00047c82 */ /* 0x000fca0008000000 */
[----:B------:R-:W-:-:S03]  /*0d10*/  PLOP3.LUT P0, PT, PT, PT, UP1, 0x80, 0x0 ;  /* 0x000000000000781c */ /* 0x000fc60003f0f018 */
[----:B------:R-:W-:-:S10]  /*0d20*/  @!UP0 ULDC UR11, c[0x0][0x9f0] ;  /* 0x00027c00000b8ab9 */ /* 0x000fd40000000800 */
[----:B------:R-:W-:Y:S05]  /*0d30*/  @!P0 BRA `(.L_x_5281) ;  /* 0x0000000000848947 */ /* 0x000fea0003800000 */
[----:B------:R-:W-:Y:S01]  /*0d40*/  MOV R3, UR11 ;  /* 0x0000000b00037c02 */ /* 0x000fe20008000f00 */
[----:B------:R-:W-:Y:S01]  /*0d50*/  UIADD3 UR6, UR11, -0x1, UR10 ;  /* 0xffffffff0b067890 */ /* 0x000fe2000fffe00a */
[----:B------:R-:W-:Y:S02]  /*0d60*/  UMOV UR4, URZ ;  /* 0x0000003f00047c82 */ /* 0x000fe40008000000 */
        /* <DEDUP_REMOVED lines=30> */
.L_x_5281:
[----:B------:R-:W-:Y:S02]  /*0f50*/  UIMAD UR6, UR7, UR4, URZ ;  /* 0x00000004070672a4 */ /* 0x000fe4000f8e023f */
[----:B------:R-:W-:Y:S01]  /*0f60*/  IMAD.U32 R3, RZ, RZ, UR4 ;  /* 0x00000004ff037e24 */ /* 0x000fe2000f8e00ff */
[----:B------:R-:W-:Y:S01]  /*0f70*/  MOV R0, UR10 ;  /* 0x0000000a00007c02 */ /* 0x000fe20008000f00 */
[----:B0-----:R-:W0:Y:S01]  /*0f80*/  S2R R2, SR_TID.X ;  /* 0x0000000000027919 */ /* 0x001e220000002100 */
[----:B------:R-:W-:Y:S02]  /*0f90*/  R2UR UR5, R17 ;  /* 0x00000000110572ca */ /* 0x000fe400000e0000 */
[----:B------:R-:W-:Y:S02]  /*0fa0*/  CS2R R118, SRZ ;  /* 0x0000000000767805 */ /* 0x000fe4000001ff00 */
[----:B------:R-:W-:Y:S01]  /*0fb0*/  VIADDMNMX R0, R3, UR6, R0, PT ;  /* 0x0000000603007c46 */ /* 0x000fe2000b800100 */
[----:B------:R-:W-:Y:S01]  /*0fc0*/  IMAD.U32 R18, RZ, RZ, UR6 ;  /* 0x00000006ff127e24 */ /* 0x000fe2000f8e00ff */
[----:B------:R-:W-:-:S02]  /*0fd0*/  PLOP3.LUT P0, PT, PT, PT, PT, 0x80, 0x0 ;  /* 0x000000000000781c */ /* 0x000fc40003f0f070 */
[----:B------:R-:W-:Y:S02]  /*0fe0*/  CS2R R116, SRZ ;  /* 0x0000000000747805 */ /* 0x000fe4000001ff00 */
[----:B------:R-:W-:Y:S01]  /*0ff0*/  R2UR UR39, R0 ;  /* 0x00000000002772ca */ /* 0x000fe200000e0000 */
[----:B------:R-:W-:Y:S01]  /*1000*/  IMAD.MOV.U32 R0, RZ, RZ, RZ ;  /* 0x000000ffff007224 */ /* 0x000fe200078e00ff */
[----:B------:R-:W-:Y:S02]  /*1010*/  CS2R R114, SRZ ;  /* 0x0000000000727805 */ /* 0x000fe4000001ff00 */
[----:B------:R-:W-:Y:S02]  /*1020*/  CS2R R112, SRZ ;  /* 0x0000000000707805 */ /* 0x000fe4000001ff00 */
[----:B------:R-:W-:Y:S02]  /*1030*/  CS2R R110, SRZ ;  /* 0x00000000006e7805 */ /* 0x000fe4000001ff00 */
[----:B------:R-:W-:-:S02]  /*1040*/  CS2R R108, SRZ ;  /* 0x00000000006c7805 */ /* 0x000fc4000001ff00 */
[----:B------:R-:W-:Y:S01]  /*1050*/  CS2R R106, SRZ ;  /* 0x00000000006a7805 */ /* 0x000fe2000001ff00 */
[----:B------:R-:W-:Y:S01]  /*1060*/  UIMAD UR48, UR5, UR48, URZ ;  /* 0x00000030053072a4 */ /* 0x000fe2000f8e023f */
        /* <DEDUP_REMOVED lines=16> */
[----:B------:R-:W-:Y:S01]  /*1170*/  CS2R R76, SRZ ;  /* 0x00000000004c7805 */ /* 0x000fe2000001ff00 */
[----:B0-----:R-:W-:Y:S01]  /*1180*/  VIADD R22, R2, 0xffffff80 ;  /* 0xffffff8002167836 */ /* 0x001fe20000000000 */
[----:B------:R-:W-:Y:S02]  /*1190*/  MOV R2, RZ ;  /* 0x000000ff00027202 */ /* 0x000fe40000000f00 */
        /* <DEDUP_REMOVED lines=53> */
[----:B------:R-:W-:Y:S01]  /*14f0*/  IMAD.U32 R10, RZ, RZ, UR6 ;  /* 0x00000006ff0a7e24 */ /* 0x000fe2000f8e00ff */
[----:B------:R-:W-:Y:S01]  /*1500*/  MOV R7, UR5 ;  /* 0x0000000500077c02 */ /* 0x000fe20008000f00 */
[----:B------:R-:W-:Y:S01]  /*1510*/  IMAD.U32 R6, RZ, RZ, UR4 ;  /* 0x00000004ff067e24 */ /* 0x000fe2000f8e00ff */
[----:B------:R-:W-:Y:S01]  /*1520*/  MOV R13, RZ ;  /* 0x000000ff000d7202 */ /* 0x000fe20000000f00 */
[----:B------:R-:W-:-:S02]  /*1530*/  IMAD.U32 R11, RZ, RZ, UR7 ;  /* 0x00000007ff0b7e24 */ /* 0x000fc4000f8e00ff */
[----:B------:R-:W-:Y:S02]  /*1540*/  IMAD.MOV.U32 R8, RZ, RZ, 0x70 ;  /* 0x00000070ff087424 */ /* 0x000fe400078e00ff */
[----:B0-----:R-:W-:-:S07]  /*1550*/  IMAD.MOV.U32 R12, RZ, RZ, 0x1 ;  /* 0x00000001ff0c7424 */ /* 0x001fce00078e00ff */
[----:B------:R-:W-:-:S07]  /*1560*/  LEPC R20, `(.L_x_5283) ;  /* 0x000000001014794e */ /* 0x000fce0000000000 */
[----:B-1----:R-:W-:Y:S05]  /*1570*/  CALL.ABS.NOINC R2 ;  /* 0x0000000002007343 */ /* 0x002fea0003c00000 */
.L_x_5283:
[----:B------:R-:W-:Y:S02]  /*1580*/  R2UR UR4, R16 ;  /* 0x00000000100472ca */ /* 0x000fe400000e0000 */
[----:B------:R-:W-:-:S11]  /*1590*/  SHF.L.U32 R0, RZ, 0x1f, RZ ;  /* 0x0000001fff007819 */ /* 0x000fd600000006ff */
[----:B------:R-:W0:Y:S02]  /*15a0*/  SYNCS.PHASECHK.TRANS64.TRYWAIT P0, [UR4+0x36800], R0 ;  /* 0x03680000ff0075a7 */ /* 0x000e240008000144 */
[----:B0-----:R-:W-:Y:S05]  /*15b0*/  @!P0 BRA `(.L_x_5284) ;  /* 0x0000015000108947 */ /* 0x001fea0003800000 */
.L_x_5405:
[----:B------:R-:W2:Y:S02]  /*15c0*/  LDL R2, [R1+0xc] ;  /* 0x00000c0001027983 */ /* 0x000ea40000100800 */
[----:B--2---:R-:W-:-:S13]  /*15d0*/  R2UR UR4, R2 ;  /* 0x00000000020472ca */ /* 0x004fda00000e0000 */
[----:B------:R-:W-:-:S06]  /*15e0*/  ULOP3.LUT UR4, UR4, 0x1, URZ, 0xfc, !UPT ;  /* 0x0000000104047892 */ /* 0x000fcc000f8efc3f */
[----:B------:R-:W-:-:S05]  /*15f0*/  IMAD.U32 R2, RZ, RZ, UR4 ;  /* 0x00000004ff027e24 */ /* 0x000fca000f8e00ff */
[----:B------:R-:W-:-:S13]  /*1600*/  ISETP.NE.AND P0, PT, R2, 0x3, PT ;  /* 0x000000030200780c */ /* 0x000fda0003f05270 */
[----:B------:R-:W-:Y:S05]  /*1610*/  @!P0 BRA `(.L_x_5285) ;  /* 0x0000000000048947 */ /* 0x000fea0003800000 */
[----:B------:R-:W-:Y:S01]  /*1620*/  BPT.TRAP 0x1 ;  /* 0x000000040000795c */ /* 0x000fe20000300000 */
.L_x_5285:
[----:B------:R-:W-:-:S13]  /*1630*/  R2UR UR4, R16 ;  /* 0x00000000100472ca */ /* 0x000fda00000e0000 */
[----:B------:R1:W2:Y:S01]  /*1640*/  SYNCS.PHASECHK.TRANS64.TRYWAIT P2, [UR4+0x36830], R0 ;  /* 0x03683000ff0075a7 */ /* 0x0002a20008040144 */
[----:B------:R-:W-:Y:S05]  /*1650*/  @!P0 BRA `(.L_x_5286) ;  /* 0x0000000000048947 */ /* 0x000fea0003800000 */
[----:B------:R-:W-:Y:S01]  /*1660*/  BPT.TRAP 0x1 ;  /* 0x000000040000795c */ /* 0x000fe20000300000 */
.L_x_5286:
        /* <DEDUP_REMOVED lines=9> */
.L_x_5287:
        /* <DEDUP_REMOVED lines=18> */
[----:B------:R-:W-:Y:S01]  /*1820*/  R2UR UR17, R5 ;  /* 0x00000000051172ca */ /* 0x000fe200000e0000 */
[----:B------:R-:W-:Y:S01]  /*1830*/  USHF.R.U32.HI UR4, URZ, 0x4, UR4 ;  /* 0x000000043f047899 */ /* 0x000fe20008011604 */
[----:B------:R-:W-:Y:S01]  /*1840*/  R2UR UR6, R4 ;  /* 0x00000000040672ca */ /* 0x000fe200000e0000 */
[----:B------:R-:W-:Y:S01]  /*1850*/  UMOV UR27, 0x40000040 ;  /* 0x40000040001b7882 */ /* 0x000fe20000000000 */
[----:B------:R-:W-:Y:S01]  /*1860*/  UMOV UR29, 0x40000040 ;  /* 0x40000040001d7882 */ /* 0x000fe20000000000 */
[----:B------:R-:W-:Y:S01]  /*1870*/  ULOP3.LUT UR4, UR4, 0x3fff, URZ, 0xc0, !UPT ;  /* 0x00003fff04047892 */ /* 0x000fe2000f8ec03f */
[----:B------:R-:W-:Y:S01]  /*1880*/  LOP3.LUT R13, R80, 0xffffff80, RZ, 0xc0, !PT ;  /* 0xffffff80500d7812 */ /* 0x000fe200078ec0ff */
[----:B------:R-:W-:Y:S01]  /*1890*/  UMOV UR31, 0x40000040 ;  /* 0x40000040001f7882 */ /* 0x000fe20000000000 */
[----:B------:R-:W-:Y:S01]  /*18a0*/  UMOV UR33, 0x40000040 ;  /* 0x4000004000217882 */ /* 0x000fe20000000000 */
[----:B------:R-:W-:Y:S01]  /*18b0*/  ULOP3.LUT UR50, UR4, 0x10000, URZ, 0xfc, !UPT ;  /* 0x0001000004327892 */ /* 0x000fe2000f8efc3f */
[----:B------:R-:W-:Y:S01]  /*18c0*/  IADD3 R13, R22, -R13, RZ ;  /* 0x8000000d160d7210 */ /* 0x000fe20007ffe0ff */
[----:B------:R-:W-:Y:S01]  /*18d0*/  UMOV UR35, 0x40000040 ;  /* 0x4000004000237882 */ /* 0x000fe20000000000 */
[----:B------:R-:W-:Y:S01]  /*18e0*/  UMOV UR37, 0x40000040 ;  /* 0x4000004000257882 */ /* 0x000fe20000000000 */
[----:B------:R-:W-:Y:S01]  /*18f0*/  UIADD3 UR22, UR50, 0x80, URZ ;  /* 0x0000008032167890 */ /* 0x000fe2000fffe03f */
[----:B------:R-:W-:Y:S01]  /*1900*/  SHF.R.S32.HI R6, RZ, 0x1f, R13 ;  /* 0x0000001fff067819 */ /* 0x000fe2000001140d */
[----:B------:R-:W-:Y:S01]  /*1910*/  UIADD3 UR14, UR50, 0x180, URZ ;  /* 0x00000180320e7890 */ /* 0x000fe2000fffe03f */
[----:B------:R-:W-:Y:S01]  /*1920*/  LEA.HI R23, R23, R22, RZ, 0x2 ;  /* 0x0000001617177211 */ /* 0x000fe200078f10ff */
[----:B------:R-:W-:Y:S01]  /*1930*/  UMOV UR10, UR50 ;  /* 0x00000032000a7c82 */ /* 0x000fe20008000000 */
[----:B------:R-:W-:Y:S01]  /*1940*/  UIADD3 UR18, UR50, 0x200, URZ ;  /* 0x0000020032127890 */ /* 0x000fe2000fffe03f */
[----:B------:R-:W-:Y:S01]  /*1950*/  HGMMA.64x16x16.F32.BF16 R72, gdesc[UR8], RZ, !UPT, gsb0 ;  /* 0x00200000084879f0 */ /* 0x000fe2000c0018ff */
[----:B------:R-:W-:Y:S01]  /*1960*/  R2UR UR8, R4 ;  /* 0x00000000040872ca */ /* 0x000fe200000e0000 */
[----:B------:R-:W-:Y:S01]  /*1970*/  UIADD3 UR10, UR50, 0x100, URZ ;  /* 0x00000100320a7890 */ /* 0x000fe2000fffe03f */
[----:B------:R-:W-:Y:S01]  /*1980*/  R2UR UR9, R5 ;  /* 0x00000000050972ca */ /* 0x000fe200000e0000 */
[----:B------:R-:W-:Y:S01]  /*1990*/  UMOV UR11, 0x40000040 ;  /* 0x40000040000b7882 */ /* 0x000fe20000000000 */
[----:B------:R-:W-:Y:S01]  /*19a0*/  UIADD3 UR4, UR6, 0x2, URZ ;  /* 0x0000000206047890 */ /* 0x000fe2000fffe03f */
[CC--:B------:R-:W-:Y:S01]  /*19b0*/  LEA.HI R10, R6.reuse, R13.reuse, RZ, 0x2 ;  /* 0x0000000d060a7211 */ /* 0x0c0fe200078f10ff */
[----:B------:R-:W-:Y:S01]  /*19c0*/  UIADD3 UR7, UR50, 0x2, URZ ;  /* 0x0000000232077890 */ /* 0x000fe2000fffe03f */
[----:B------:R-:W-:Y:S01]  /*19d0*/  LEA.HI R12, R6, R13, RZ, 0x5 ;  /* 0x0000000d060c7211 */ /* 0x000fe200078f28ff */
[----:B------:R-:W-:Y:S01]  /*19e0*/  UIADD3 UR24, UR6, 0x404, URZ ;  /* 0x0000040406187890 */ /* 0x000fe2000fffe03f */
[----:B------:R-:W-:Y:S01]  /*19f0*/  SHF.R.S32.HI R6, RZ, 0x2, R10 ;  /* 0x00000002ff067819 */ /* 0x000fe2000001140a */
[----:B------:R-:W-:Y:S01]  /*1a00*/  UIADD3 UR26, UR50, 0x384, URZ ;  /* 0x00000384321a7890 */ /* 0x000fe2000fffe03f */
[----:B------:R-:W-:Y:S01]  /*1a10*/  LOP3.LUT R23, R23, 0xfffffffc, RZ, 0xc0, !PT ;  /* 0xfffffffc17177812 */ /* 0x000fe200078ec0ff */
[----:B------:R-:W-:Y:S01]  /*1a20*/  UIADD3 UR28, UR6, 0x406, URZ ;  /* 0x00000406061c7890 */ /* 0x000fe2000fffe03f */
[----:B------:R-:W-:Y:S01]  /*1a30*/  SHF.R.S32.HI R12, RZ, 0x5, R12 ;  /* 0x00000005ff0c7819 */ /* 0x000fe2000001140c */
[----:B------:R-:W-:-:S02]  /*1a40*/  UIADD3 UR30, UR50, 0x386, URZ ;  /* 0x00000386321e7890 */ /* 0x000fc4000fffe03f */
[----:B------:R-:W-:Y:S01]  /*1a50*/  IMAD.U32 R9, RZ, RZ, UR50 ;  /* 0x00000032ff097e24 */ /* 0x000fe2000f8e00ff */
[----:B------:R-:W-:Y:S01]  /*1a60*/  UIADD3 UR32, UR6, 0x800, URZ ;  /* 0x0000080006207890 */ /* 0x000fe2000fffe03f */
[----:B------:R-:W-:Y:S01]  /*1a70*/  LEA R12, R12, UR38, 0x4 ;  /* 0x000000260c0c7c11 */ /* 0x000fe2000f8e20ff */
[----:B------:R-:W-:Y:S01]  /*1a80*/  UIADD3 UR34, UR50, 0x700, URZ ;  /* 0x0000070032227890 */ /* 0x000fe2000fffe03f */
[----:B------:R-:W-:Y:S01]  /*1a90*/  CS2R R118, SRZ ;  /* 0x0000000000767805 */ /* 0x000fe2000001ff00 */
[----:B------:R-:W-:Y:S01]  /*1aa0*/  UIADD3 UR36, UR6, 0x802, URZ ;  /* 0x0000080206247890 */ /* 0x000fe2000fffe03f */
[----:B------:R-:W-:Y:S01]  /*1ab0*/  CS2R R116, SRZ ;  /* 0x0000000000747805 */ /* 0x000fe2000001ff00 */
[----:B------:R-:W-:Y:S01]  /*1ac0*/  UIADD3 UR42, UR50, 0x702, URZ ;  /* 0x00000702322a7890 */ /* 0x000fe2000fffe03f */
[----:B------:R-:W-:Y:S01]  /*1ad0*/  CS2R R114, SRZ ;  /* 0x0000000000727805 */ /* 0x000fe2000001ff00 */
[----:B------:R-:W-:Y:S01]  /*1ae0*/  UMOV UR41, UR37 ;  /* 0x0000002500297c82 */ /* 0x000fe20008000000 */
[----:B------:R-:W-:Y:S01]  /*1af0*/  UMOV UR43, 0x40000040 ;  /* 0x40000040002b7882 */ /* 0x000fe20000000000 */
[----:B------:R-:W-:Y:S01]  /*1b00*/  UIADD3 UR44, UR6, 0x806, URZ ;  /* 0x00000806062c7890 */ /* 0x000fe2000fffe03f */
[----:B------:R-:W-:Y:S01]  /*1b10*/  CS2R R112, SRZ ;  /* 0x0000000000707805 */ /* 0x000fe2000001ff00 */
[----:B------:R-:W-:Y:S01]  /*1b20*/  UMOV UR40, UR36 ;  /* 0x0000002400287c82 */ /* 0x000fe20008000000 */
[----:B------:R-:W-:Y:S01]  /*1b30*/  UIADD3 UR46, UR50, 0x706, URZ ;  /* 0x00000706322e7890 */ /* 0x000fe2000fffe03f */
[----:B------:R-:W-:Y:S01]  /*1b40*/  CS2R R110, SRZ ;  /* 0x00000000006e7805 */ /* 0x000fe2000001ff00 */
[----:B------:R-:W-:Y:S01]  /*1b50*/  UMOV UR45, 0x40000040 ;  /* 0x40000040002d7882 */ /* 0x000fe20000000000 */
[----:B------:R-:W-:Y:S01]  /*1b60*/  UMOV UR47, 0x40000040 ;  /* 0x40000040002f7882 */ /* 0x000fe20000000000 */
[----:B------:R-:W-:Y:S01]  /*1b70*/  UMOV UR60, URZ ;  /* 0x0000003f003c7c82 */ /* 0x000fe20008000000 */
[----:B------:R-:W-:-:S02]  /*1b80*/  CS2R R108, SRZ ;  /* 0x00000000006c7805 */ /* 0x000fc4000001ff00 */
[----:B------:R-:W-:Y:S01]  /*1b90*/  CS2R R106, SRZ ;  /* 0x00000000006a7805 */ /* 0x000fe2000001ff00 */
        /* <DEDUP_REMOVED lines=179> */
[----:B------:R-:W-:Y:S01]  /*26d0*/  UIADD3 UR14, UR39, -0x2, URZ ;  /* 0xfffffffe270e7890 */ /* 0x000fe2000fffe03f */
        /* <DEDUP_REMOVED lines=238> */
[----:B------:R-:W-:Y:S02]  /*35c0*/  UMOV UR10, 0xffffff90 ;  /* 0xffffff90000a7882 */ /* 0x000fe40000000000 */
[----:B------:R-:W-:Y:S01]  /*35d0*/  UIMAD UR10, UR39, UR10, 0x71 ;  /* 0x00000071270a74a4 */ /* 0x000fe2000f8e020a */
        /* <DEDUP_REMOVED lines=37> */
[----:B------:R-:W-:-:S06]  /*3830*/  UISETP.NE.AND UP0, UPT, UR7, 0x1, UPT ;  /* 0x000000010700788c */ /* 0x000fcc000bf05270 */
[----:B------:R-:W-:-:S05]  /*3840*/  PLOP3.LUT P2, PT, PT, PT, UP0, 0x80, 0x0 ;  /* 0x000000000000781c */ /* 0x000fca0003f4f008 */
[----:B------:R-:W-:Y:S01]  /*3850*/  @UP0 ULDC UR7, c[0x0][0x44c] ;  /* 0x0001130000070ab9 */ /* 0x000fe20000000800 */
[----:B------:R-:W-:Y:S01]  /*3860*/  @UP0 ULDC UR11, c[0x0][0x450] ;  /* 0x00011400000b0ab9 */ /* 0x000fe20000000800 */
        /* <DEDUP_REMOVED lines=20> */
[----:B0-----:R-:W-:Y:S01]  /*39b0*/  FMUL.FTZ R3, R77, UR6 ;  /* 0x000000064d037c20 */ /* 0x001fe20008410000 */
[----:B------:R-:W-:Y:S01]  /*39c0*/  HGMMA.64x16x16.F32.BF16 R64, gdesc[UR44], R64, gsb0 ;  /* 0x002000002c4079f0 */ /* 0x000fe20008001840 */
[----:B------:R-:W-:Y:S01]  /*39d0*/  UIADD3 UR46, UR50, 0x806, URZ ;  /* 0x00000806322e7890 */ /* 0x000fe2000fffe03f */
[----:B------:R-:W0:Y:S01]  /*39e0*/  MUFU.TANH R74, R74 ;  /* 0x0000004a004a7308 */ /* 0x000e220000002400 */
[----:B------:R-:W-:Y:S01]  /*39f0*/  UMOV UR47, 0x40000040 ;  /* 0x40000040002f7882 */ /* 0x000fe20000000000 */
[----:B------:R-:W-:Y:S01]  /*3a00*/  FMUL.FTZ R2, R73, UR6 ;  /* 0x0000000649027c20 */ /* 0x000fe20008410000 */
[----:B-1----:R-:W-:Y:S01]  /*3a10*/  FMUL.FTZ R0, R72, UR6 ;  /* 0x0000000648007c20 */ /* 0x002fe20008410000 */
[----:B------:R-:W-:-:S04]  /*3a20*/  FMUL.FTZ R7, R76, UR6 ;  /* 0x000000064c077c20 */ /* 0x000fc80008410000 */
[----:B------:R-:W1:Y:S08]  /*3a30*/  MUFU.TANH R75, R75 ;  /* 0x0000004b004b7308 */ /* 0x000e700000002400 */
[----:B------:R-:W2:Y:S08]  /*3a40*/  MUFU.TANH R78, R78 ;  /* 0x0000004e004e7308 */ /* 0x000eb00000002400 */
[----:B------:R-:W3:Y:S08]  /*3a50*/  MUFU.TANH R79, R79 ;  /* 0x0000004f004f7308 */ /* 0x000ef00000002400 */
[----:B------:R-:W-:Y:S08]  /*3a60*/  MUFU.TANH R0, R0 ;  /* 0x0000000000007308 */ /* 0x000ff00000002400 */
[----:B------:R-:W-:Y:S08]  /*3a70*/  MUFU.TANH R2, R2 ;  /* 0x0000000200027308 */ /* 0x000ff00000002400 */
[----:B------:R-:W-:Y:S01]  /*3a80*/  MUFU.TANH R7, R7 ;  /* 0x0000000700077308 */ /* 0x000fe20000002400 */
[----:B------:R-:W-:-:S02]  /*3a90*/  WARPGROUP.DEPBAR.LE gsb0, 0x0 ;  /* 0x00008000000079c5 */ /* 0x000fc40000010000 */
[----:B------:R-:W-:Y:S01]  /*3aa0*/  WARPGROUP.ARRIVE ;  /* 0x00000000000079c5 */ /* 0x000fe20000000000 */
[----:B------:R-:W-:Y:S01]  /*3ab0*/  FMUL.FTZ R11, R64, UR6 ;  /* 0x00000006400b7c20 */ /* 0x000fe20008410000 */
[----:B------:R-:W-:Y:S01]  /*3ac0*/  IMAD.IADD R64, R22, 0x1, -R23 ;  /* 0x0000000116407824 */ /* 0x000fe200078e0a17 */
[----:B------:R-:W-:Y:S01]  /*3ad0*/  LEA.HI R23, R81, R81, RZ, 0x1 ;  /* 0x0000005151177211 */ /* 0x000fe200078f08ff */
[----:B------:R-:W-:Y:S01]  /*3ae0*/  FMUL.FTZ R14, R69, UR6 ;  /* 0x00000006450e7c20 */ /* 0x000fe20008410000 */
[----:B------:R-:W-:Y:S01]  /*3af0*/  FMUL.FTZ R15, R68, UR6 ;  /* 0x00000006440f7c20 */ /* 0x000fe20008410000 */
[----:B------:R-:W-:Y:S01]  /*3b00*/  HGMMA.64x16x16.F32.BF16 R56, gdesc[UR44], R56, gsb0 ;  /* 0x002000002c3879f0 */ /* 0x000fe20008001838 */
[----:B------:R-:W-:Y:S01]  /*3b10*/  UIADD3 UR46, UR50, 0x886, URZ ;  /* 0x00000886322e7890 */ /* 0x000fe2000fffe03f */
[----:B------:R-:W-:Y:S01]  /*3b20*/  FMUL.FTZ R66, R66, UR6 ;  /* 0x0000000642427c20 */ /* 0x000fe20008410000 */
[----:B------:R-:W-:Y:S01]  /*3b30*/  UMOV UR47, 0x40000040 ;  /* 0x40000040002f7882 */ /* 0x000fe20000000000 */
[----:B------:R-:W-:Y:S01]  /*3b40*/  FMUL.FTZ R67, R67, UR6 ;  /* 0x0000000643437c20 */ /* 0x000fe20008410000 */
[----:B------:R-:W-:Y:S01]  /*3b50*/  FMUL.FTZ R70, R70, UR6 ;  /* 0x0000000646467c20 */ /* 0x000fe20008410000 */
[----:B------:R-:W-:Y:S01]  /*3b60*/  FMUL.FTZ R71, R71, UR6 ;  /* 0x0000000647477c20 */ /* 0x000fe20008410000 */
[----:B------:R-:W-:Y:S01]  /*3b70*/  FMUL.FTZ R8, R65, UR6 ;  /* 0x0000000641087c20 */ /* 0x000fe20008410000 */
[----:B------:R-:W4:Y:S08]  /*3b80*/  MUFU.TANH R66, R66 ;  /* 0x0000004200427308 */ /* 0x000f300000002400 */
[----:B------:R-:W5:Y:S08]  /*3b90*/  MUFU.TANH R67, R67 ;  /* 0x0000004300437308 */ /* 0x000f700000002400 */
[----:B------:R-:W5:Y:S08]  /*3ba0*/  MUFU.TANH R70, R70 ;  /* 0x0000004600467308 */ /* 0x000f700000002400 */
[----:B------:R-:W5:Y:S08]  /*3bb0*/  MUFU.TANH R65, R71 ;  /* 0x0000004700417308 */ /* 0x000f700000002400 */
[----:B------:R-:W-:Y:S08]  /*3bc0*/  MUFU.TANH R3, R3 ;  /* 0x0000000300037308 */ /* 0x000ff00000002400 */
[----:B------:R-:W-:Y:S01]  /*3bd0*/  MUFU.TANH R11, R11 ;  /* 0x0000000b000b7308 */ /* 0x000fe20000002400 */
[----:B------:R-:W-:-:S02]  /*3be0*/  WARPGROUP.DEPBAR.LE gsb0, 0x0 ;  /* 0x00008000000079c5 */ /* 0x000fc40000010000 */
[----:B------:R-:W-:Y:S01]  /*3bf0*/  WARPGROUP.ARRIVE ;  /* 0x00000000000079c5 */ /* 0x000fe20000000000 */
[----:B------:R-:W-:Y:S01]  /*3c00*/  FMUL.FTZ R20, R57, UR6 ;  /* 0x0000000639147c20 */ /* 0x000fe20008410000 */
[----:B------:R-:W-:Y:S01]  /*3c10*/  SHF.R.S32.HI R57, RZ, 0x1f, R10 ;  /* 0x0000001fff397819 */ /* 0x000fe2000001140a */
[----:B------:R-:W-:Y:S01]  /*3c20*/  FMUL.FTZ R59, R59, UR6 ;  /* 0x000000063b3b7c20 */ /* 0x000fe20008410000 */
[----:B------:R-:W-:Y:S01]  /*3c30*/  FMUL.FTZ R21, R56, UR6 ;  /* 0x0000000638157c20 */ /* 0x000fe20008410000 */
[----:B------:R-:W-:Y:S01]  /*3c40*/  LOP3.LUT R56, R23, 0x3fffffe, RZ, 0xc0, !PT ;  /* 0x03fffffe17387812 */ /* 0x000fe200078ec0ff */
[----:B------:R-:W-:Y:S01]  /*3c50*/  HGMMA.64x16x16.F32.BF16 R48, gdesc[UR44], R48, gsb0 ;  /* 0x002000002c3079f0 */ /* 0x000fe20008001830 */
[----:B------:R-:W-:Y:S01]  /*3c60*/  UIADD3 UR46, UR50, 0x906, URZ ;  /* 0x00000906322e7890 */ /* 0x000fe2000fffe03f */
[-C--:B------:R-:W-:Y:S01]  /*3c70*/  LEA.HI R57, R57, R6.reuse, RZ, 0x3 ;  /* 0x0000000639397211 */ /* 0x080fe200078f18ff */
[----:B------:R-:W-:Y:S01]  /*3c80*/  UMOV UR47, 0x40000040 ;  /* 0x40000040002f7882 */ /* 0x000fe20000000000 */
[----:B------:R0:W-:Y:S01]  /*3c90*/  MUFU.TANH R69, R59 ;  /* 0x0000003b00457308 */ /* 0x0001e20000002400 */
[----:B------:R-:W-:Y:S01]  /*3ca0*/  IMAD.IADD R56, R81, 0x1, -R56 ;  /* 0x0000000151387824 */ /* 0x000fe200078e0a38 */
[----:B------:R-:W-:Y:S01]  /*3cb0*/  LOP3.LUT R57, R57, 0xfffffff8, RZ, 0xc0, !PT ;  /* 0xfffffff839397812 */ /* 0x000fe200078ec0ff */
[----:B------:R-:W-:Y:S01]  /*3cc0*/  FMUL.FTZ R58, R58, UR6 ;  /* 0x000000063a3a7c20 */ /* 0x000fe20008410000 */
[----:B------:R-:W-:Y:S01]  /*3cd0*/  LOP3.LUT R10, R10, 0x7ffffffc, RZ, 0xc0, !PT ;  /* 0x7ffffffc0a0a7812 */ /* 0x000fe200078ec0ff */
[----:B------:R-:W-:Y:S01]  /*3ce0*/  FMUL.FTZ R22, R60, UR6 ;  /* 0x000000063c167c20 */ /* 0x000fe20008410000 */
[----:B------:R-:W-:Y:S01]  /*3cf0*/  FMUL.FTZ R23, R61, UR6 ;  /* 0x000000063d177c20 */ /* 0x000fe20008410000 */
[----:B------:R-:W-:Y:S01]  /*3d00*/  FMUL.FTZ R63, R63, UR6 ;  /* 0x000000063f3f7c20 */ /* 0x000fe20008410000 */
[----:B------:R1:W5:Y:S01]  /*3d10*/  MUFU.TANH R68, R58 ;  /* 0x0000003a00447308 */ /* 0x0003620000002400 */
[----:B0-----:R-:W-:Y:S01]  /*3d20*/  IADD3 R59, R12, R6, -R57 ;  /* 0x000000060c3b7210 */ /* 0x001fe20007ffe839 */
[----:B------:R-:W-:Y:S01]  /*3d30*/  IMAD.IADD R13, R13, 0x1, -R10 ;  /* 0x000000010d0d7824 */ /* 0x000fe200078e0a0a */
[----:B------:R-:W-:Y:S01]  /*3d40*/  LEA.HI R6, R64, R64, RZ, 0x1 ;  /* 0x0000004040067211 */ /* 0x000fe200078f08ff */
[----:B------:R-:W-:-:S02]  /*3d50*/  FMUL.FTZ R62, R62, UR6 ;  /* 0x000000063e3e7c20 */ /* 0x000fc40008410000 */
[----:B------:R-:W-:Y:S01]  /*3d60*/  IMAD R59, R56, 0x40, R59 ;  /* 0x00000040383b7824 */ /* 0x000fe200078e023b */
[----:B------:R-:W-:Y:S01]  /*3d70*/  LOP3.LUT R57, R6, 0x1ffffffe, RZ, 0xc0, !PT ;  /* 0x1ffffffe06397812 */ /* 0x000fe200078ec0ff */
[----:B------:R-:W-:Y:S04]  /*3d80*/  MUFU.TANH R73, R63 ;  /* 0x0000003f00497308 */ /* 0x000fe80000002400 */
[----:B------:R-:W-:Y:S02]  /*3d90*/  IMAD.IADD R12, R64, 0x1, -R57 ;  /* 0x00000001400c7824 */ /* 0x000fe400078e0a39 */
[----:B------:R-:W-:Y:S02]  /*3da0*/  IMAD.U32 R57, RZ, RZ, UR48 ;  /* 0x00000030ff397e24 */ /* 0x000fe4000f8e00ff */
[----:B------:R-:W0:Y:S01]  /*3db0*/  MUFU.TANH R62, R62 ;  /* 0x0000003e003e7308 */ /* 0x000e220000002400 */
[----:B------:R-:W-:-:S05]  /*3dc0*/  LEA R12, R12, R59, 0x3 ;  /* 0x0000003b0c0c7211 */ /* 0x000fca00078e18ff */
[----:B------:R-:W-:Y:S01]  /*3dd0*/  @P2 IMAD.HI.U32 R6, R12, UR7, RZ ;  /* 0x000000070c062c27 */ /* 0x000fe2000f8e00ff */
[----:B------:R-:W-:Y:S01]  /*3de0*/  @UP0 ULDC UR7, c[0x0][0x450] ;  /* 0x0001140000070ab9 */ /* 0x000fe20000000800 */
[----:B------:R-:W-:Y:S08]  /*3df0*/  MUFU.TANH R8, R8 ;  /* 0x0000000800087308 */ /* 0x000ff00000002400 */
[----:B------:R-:W-:Y:S01]  /*3e00*/  MUFU.TANH R15, R15 ;  /* 0x0000000f000f7308 */ /* 0x000fe20000002400 */
[----:B------:R-:W-:-:S02]  /*3e10*/  WARPGROUP.DEPBAR.LE gsb0, 0x0 ;  /* 0x00008000000079c5 */ /* 0x000fc40000010000 */
[----:B------:R-:W-:Y:S01]  /*3e20*/  WARPGROUP.ARRIVE ;  /* 0x00000000000079c5 */ /* 0x000fe20000000000 */
[----:B------:R-:W-:Y:S01]  /*3e30*/  FMUL.FTZ R56, R48, UR6 ;  /* 0x0000000630387c20 */ /* 0x000fe20008410000 */
[----:B------:R-:W-:Y:S01]  /*3e40*/  FMUL.FTZ R48, R49, UR6 ;  /* 0x0000000631307c20 */ /* 0x000fe20008410000 */
[----:B------:R-:W-:Y:S01]  /*3e50*/  IMAD.MOV.U32 R49, RZ, RZ, R12 ;  /* 0x000000ffff317224 */ /* 0x000fe200078e000c */
[----:B------:R-:W-:Y:S01]  /*3e60*/  @P2 SHF.R.U32.HI R49, RZ, UR7, R6 ;  /* 0x00000007ff312c19 */ /* 0x000fe20008011606 */
[----:B------:R-:W-:Y:S01]  /*3e70*/  UIMAD UR7, UR39, -0x70, UR48 ;  /* 0xffffff90270778a4 */ /* 0x000fe2000f8e0230 */
[----:B------:R-:W-:Y:S01]  /*3e80*/  HGMMA.64x16x16.F32.BF16 R40, gdesc[UR44], R40, gsb0 ;  /* 0x002000002c2879f0 */ /* 0x000fe20008001828 */
[----:B------:R-:W-:Y:S01]  /*3e90*/  UIADD3 UR46, UR50, 0x986, URZ ;  /* 0x00000986322e7890 */ /* 0x000fe2000fffe03f */
[----:B------:R-:W-:Y:S01]  /*3ea0*/  FMUL.FTZ R50, R50, UR6 ;  /* 0x0000000632327c20 */ /* 0x000fe20008410000 */
[----:B------:R-:W-:Y:S01]  /*3eb0*/  UMOV UR47, 0x40000040 ;  /* 0x40000040002f7882 */ /* 0x000fe20000000000 */
[----:B-1----:R-:W1:Y:S01]  /*3ec0*/  SHFL.IDX PT, R58, R49, 0x1, 0x1c1f ;  /* 0x003c1f00313a7f89 */ /* 0x002e6200000e0000 */
[----:B------:R-:W-:Y:S01]  /*3ed0*/  UIADD3 UR7, UR7, 0x70, URZ ;  /* 0x0000007007077890 */ /* 0x000fe2000fffe03f */
[----:B------:R-:W-:Y:S01]  /*3ee0*/  IMAD.U32 R6, RZ, RZ, UR10 ;  /* 0x0000000aff067e24 */ /* 0x000fe2000f8e00ff */
[----:B------:R2:W0:Y:S01]  /*3ef0*/  MUFU.TANH R60, R50 ;  /* 0x00000032003c7308 */ /* 0x0004220000002400 */
[----:B------:R-:W-:Y:S01]  /*3f00*/  ULDC UR10, c[0x0][0x288] ;  /* 0x0000a200000a7ab9 */ /* 0x000fe20000000800 */
[----:B------:R-:W-:Y:S01]  /*3f10*/  FMUL.FTZ R51, R51, UR6 ;  /* 0x0000000633337c20 */ /* 0x000fe20008410000 */
[----:B------:R-:W-:-:S02]  /*3f20*/  IMAD R6, R13, -0x2, R6 ;  /* 0xfffffffe0d067824 */ /* 0x000fc400078e0206 */
[----:B------:R-:W-:Y:S01]  /*3f30*/  FMUL.FTZ R54, R54, UR6 ;  /* 0x0000000636367c20 */ /* 0x000fe20008410000 */
[----:B------:R-:W-:Y:S01]  /*3f40*/  FMUL.FTZ R55, R55, UR6 ;  /* 0x0000000637377c20 */ /* 0x000fe20008410000 */
[----:B------:R-:W-:Y:S01]  /*3f50*/  FMUL.FTZ R52, R52, UR6 ;  /* 0x0000000634347c20 */ /* 0x000fe20008410000 */
[----:B------:R-:W-:Y:S01]  /*3f60*/  FMUL.FTZ R53, R53, UR6 ;  /* 0x0000000635357c20 */ /* 0x000fe20008410000 */
[----:B------:R-:W-:Y:S01]  /*3f70*/  IADD3 R57, R6, -UR10, R57 ;  /* 0x8000000a06397c10 */ /* 0x000fe2000fffe039 */
[----:B------:R3:W0:Y:S01]  /*3f80*/  MUFU.TANH R77, R51 ;  /* 0x00000033004d7308 */ /* 0x0006220000002400 */
[----:B--2---:R-:W-:Y:S01]  /*3f90*/  MOV R50, UR7 ;  /* 0x0000000700327c02 */ /* 0x004fe20008000f00 */
[----:B------:R-:W-:-:S04]  /*3fa0*/  ULDC UR7, c[0x0][0x988] ;  /* 0x0002620000077ab9 */ /* 0x000fc80000000800 */
[----:B------:R-:W-:Y:S02]  /*3fb0*/  IMAD R50, R13, -0x2, R50 ;  /* 0xfffffffe0d327824 */ /* 0x000fe400078e0232 */
[----:B------:R2:W0:Y:S03]  /*3fc0*/  MUFU.TANH R10, R54 ;  /* 0x00000036000a7308 */ /* 0x0004260000002400 */
[----:B-1----:R-:W-:-:S04]  /*3fd0*/  VIADDMNMX R58, R58, R57, R50, PT ;  /* 0x000000393a3a7246 */ /* 0x002fc80003800132 */
[C---:B------:R-:W-:Y:S01]  /*3fe0*/  ISETP.GT.AND P5, PT, R58.reuse, RZ, PT ;  /* 0x000000ff3a00720c */ /* 0x040fe20003fa4270 */
[----:B------:R1:W0:Y:S01]  /*3ff0*/  MUFU.TANH R81, R55 ;  /* 0x0000003700517308 */ /* 0x0002220000002400 */
[C---:B------:R-:W-:Y:S02]  /*4000*/  ISETP.GT.AND P6, PT, R58.reuse, 0x1, PT ;  /* 0x000000013a00780c */ /* 0x040fe40003fc4270 */
[----:B------:R-:W-:Y:S02]  /*4010*/  ISETP.GT.AND P4, PT, R58, 0x8, PT ;  /* 0x000000083a00780c */ /* 0x000fe40003f84270 */
[----:B---3--:R-:W-:Y:S02]  /*4020*/  FSEL R51, R74, -INF , P5 ;  /* 0xff8000004a337808 */ /* 0x008fe40002800000 */
[----:B--2---:R-:W-:Y:S01]  /*4030*/  FSEL R54, R75, -INF , P6 ;  /* 0xff8000004b367808 */ /* 0x004fe20003000000 */
[----:B------:R-:W-:Y:S01]  /*4040*/  MUFU.TANH R14, R14 ;  /* 0x0000000e000e7308 */ /* 0x000fe20000002400 */
[----:B------:R-:W-:-:S02]  /*4050*/  ISETP.GT.AND P3, PT, R58, 0x9, PT ;  /* 0x000000093a00780c */ /* 0x000fc40003f64270 */
[----:B-1----:R-:W-:Y:S02]  /*4060*/  FSEL R55, R78, -INF , P4 ;  /* 0xff8000004e377808 */ /* 0x002fe40002000000 */
[----:B------:R-:W-:Y:S02]  /*4070*/  FMNMX.FTZ R6, R51, R54, !PT ;  /* 0x0000003633067209 */ /* 0x000fe40007810000 */
[C---:B------:R-:W-:Y:S01]  /*4080*/  ISETP.GT.AND P5, PT, R58.reuse, 0x10, PT ;  /* 0x000000103a00780c */ /* 0x040fe20003fa4270 */
[----:B------:R-:W-:Y:S01]  /*4090*/  MUFU.TANH R21, R21 ;  /* 0x0000001500157308 */ /* 0x000fe20000002400 */
[----:B------:R-:W-:Y:S01]  /*40a0*/  FSEL R59, R79, -INF , P3 ;  /* 0xff8000004f3b7808 */ /* 0x000fe20001800000 */
[----:B------:R-:W-:Y:S02]  /*40b0*/  WARPGROUP.DEPBAR.LE gsb0, 0x0 ;  /* 0x00008000000079c5 */ /* 0x000fe40000010000 */
[----:B------:R-:W-:Y:S01]  /*40c0*/  WARPGROUP.ARRIVE ;  /* 0x00000000000079c5 */ /* 0x000fe20000000000 */
[----:B------:R-:W-:Y:S01]  /*40d0*/  FMNMX.FTZ R6, R55, R6, !PT ;  /* 0x0000000637067209 */ /* 0x000fe20007810000 */
[----:B------:R-:W-:Y:S01]  /*40e0*/  FMUL.FTZ R43, R43, UR6 ;  /* 0x000000062b2b7c20 */ /* 0x000fe20008410000 */
[----:B------:R-:W-:Y:S01]  /*40f0*/  ISETP.GT.AND P3, PT, R58, 0x11, PT ;  /* 0x000000113a00780c */ /* 0x000fe20003f64270 */
[----:B------:R-:W-:Y:S01]  /*4100*/  FMUL.FTZ R42, R42, UR6 ;  /* 0x000000062a2a7c20 */ /* 0x000fe20008410000 */
[----:B----4-:R-:W-:Y:S01]  /*4110*/  FSEL R61, R66, -INF , P5 ;  /* 0xff800000423d7808 */ /* 0x010fe20002800000 */
[----:B------:R-:W-:Y:S01]  /*4120*/  HGMMA.64x16x16.F32.BF16 R32, gdesc[UR44], R32, gsb0 ;  /* 0x002000002c2079f0 */ /* 0x000fe20008001820 */
[----:B------:R-:W-:Y:S01]  /*4130*/  UIADD3 UR46, UR50, 0xa06, URZ ;  /* 0x00000a06322e7890 */ /* 0x000fe2000fffe03f */
[----:B------:R-:W-:Y:S01]  /*4140*/  FMNMX.FTZ R6, R59, R6, !PT ;  /* 0x000000063b067209 */ /* 0x000fe20007810000 */
[----:B------:R-:W-:Y:S01]  /*4150*/  UMOV UR47, 0x40000040 ;  /* 0x40000040002f7882 */ /* 0x000fe20000000000 */
[----:B------:R-:W-:Y:S01]  /*4160*/  ISETP.GT.AND P4, PT, R58, 0x18, PT ;  /* 0x000000183a00780c */ /* 0x000fe20003f84270 */
[----:B------:R1:W-:Y:S01]  /*4170*/  MUFU.TANH R85, R43 ;  /* 0x0000002b00557308 */ /* 0x0003e20000002400 */
[----:B-----5:R-:W-:Y:S01]  /*4180*/  FSEL R63, R67, -INF , P3 ;  /* 0xff800000433f7808 */ /* 0x020fe20001800000 */
[----:B------:R-:W-:Y:S01]  /*4190*/  FMUL.FTZ R46, R46, UR6 ;  /* 0x000000062e2e7c20 */ /* 0x000fe20008410000 */
[----:B------:R-:W-:Y:S01]  /*41a0*/  FMNMX.FTZ R6, R61, R6, !PT ;  /* 0x000000063d067209 */ /* 0x000fe20007810000 */
[----:B------:R-:W-:Y:S01]  /*41b0*/  FMUL.FTZ R47, R47, UR6 ;  /* 0x000000062f2f7c20 */ /* 0x000fe20008410000 */
[----:B------:R-:W-:Y:S01]  /*41c0*/  ISETP.GT.AND P3, PT, R58, 0x19, PT ;  /* 0x000000193a00780c */ /* 0x000fe20003f64270 */
[----:B------:R-:W-:Y:S01]  /*41d0*/  FMUL.FTZ R40, R40, UR6 ;  /* 0x0000000628287c20 */ /* 0x000fe20008410000 */
[----:B------:R-:W-:Y:S01]  /*41e0*/  FMNMX.FTZ R6, R63, R6, !PT ;  /* 0x000000063f067209 */ /* 0x000fe20007810000 */
[----:B------:R-:W2:Y:S01]  /*41f0*/  MUFU.TANH R42, R42 ;  /* 0x0000002a002a7308 */ /* 0x000ea20000002400 */
[----:B-1----:R-:W-:Y:S01]  /*4200*/  FSEL R43, R70, -INF , P4 ;  /* 0xff800000462b7808 */ /* 0x002fe20002000000 */
[----:B------:R-:W-:Y:S01]  /*4210*/  FMUL.FTZ R41, R41, UR6 ;  /* 0x0000000629297c20 */ /* 0x000fe20008410000 */
[----:B------:R-:W-:Y:S01]  /*4220*/  ISETP.GT.AND P4, PT, R58, 0x20, PT ;  /* 0x000000203a00780c */ /* 0x000fe20003f84270 */
[----:B------:R-:W-:Y:S01]  /*4230*/  FMUL.FTZ R44, R44, UR6 ;  /* 0x000000062c2c7c20 */ /* 0x000fe20008410000 */
[----:B------:R-:W-:Y:S01]  /*4240*/  FSEL R65, R65, -INF , P3 ;  /* 0xff80000041417808 */ /* 0x000fe20001800000 */
[----:B------:R-:W-:Y:S01]  /*4250*/  FMUL.FTZ R45, R45, UR6 ;  /* 0x000000062d2d7c20 */ /* 0x000fe20008410000 */
[----:B------:R-:W-:Y:S01]  /*4260*/  FMNMX.FTZ R6, R43, R6, !PT ;  /* 0x000000062b067209 */ /* 0x000fe20007810000 */
[----:B------:R-:W1:Y:S01]  /*4270*/  MUFU.TANH R46, R46 ;  /* 0x0000002e002e7308 */ /* 0x000e620000002400 */
[----:B------:R-:W-:-:S02]  /*4280*/  ISETP.GT.AND P3, PT, R58, 0x21, PT ;  /* 0x000000213a00780c */ /* 0x000fc40003f64270 */
[----:B------:R-:W-:Y:S02]  /*4290*/  FSEL R67, R68, -INF , P4 ;  /* 0xff80000044437808 */ /* 0x000fe40002000000 */
[----:B------:R-:W-:Y:S02]  /*42a0*/  FMNMX.FTZ R6, R65, R6, !PT ;  /* 0x0000000641067209 */ /* 0x000fe40007810000 */
[C---:B------:R-:W-:Y:S01]  /*42b0*/  ISETP.GT.AND P4, PT, R58.reuse, 0x28, PT ;  /* 0x000000283a00780c */ /* 0x040fe20003f84270 */
[----:B------:R-:W3:Y:S01]  /*42c0*/  MUFU.TANH R47, R47 ;  /* 0x0000002f002f7308 */ /* 0x000ee20000002400 */
[----:B------:R-:W-:Y:S02]  /*42d0*/  FSEL R69, R69, -INF , P3 ;  /* 0xff80000045457808 */ /* 0x000fe40001800000 */
[----:B------:R-:W-:Y:S02]  /*42e0*/  FMNMX.FTZ R6, R67, R6, !PT ;  /* 0x0000000643067209 */ /* 0x000fe40007810000 */
[----:B------:R-:W-:-:S02]  /*42f0*/  ISETP.GT.AND P3, PT, R58, 0x29, PT ;  /* 0x000000293a00780c */ /* 0x000fc40003f64270 */
[----:B0-----:R-:W-:Y:S01]  /*4300*/  FSEL R71, R62, -INF , P4 ;  /* 0xff8000003e477808 */ /* 0x001fe20002000000 */
[----:B------:R-:W-:Y:S01]  /*4310*/  MUFU.TANH R20, R20 ;  /* 0x0000001400147308 */ /* 0x000fe20000002400 */
[----:B------:R-:W-:Y:S02]  /*4320*/  FMNMX.FTZ R6, R69, R6, !PT ;  /* 0x0000000645067209 */ /* 0x000fe40007810000 */
[C---:B------:R-:W-:Y:S02]  /*4330*/  ISETP.GT.AND P4, PT, R58.reuse, 0x30, PT ;  /* 0x000000303a00780c */ /* 0x040fe40003f84270 */
[----:B------:R-:W-:Y:S02]  /*4340*/  FSEL R73, R73, -INF , P3 ;  /* 0xff80000049497808 */ /* 0x000fe40001800000 */
[----:B------:R-:W-:Y:S01]  /*4350*/  FMNMX.FTZ R6, R71, R6, !PT ;  /* 0x0000000647067209 */ /* 0x000fe20007810000 */
[----:B------:R-:W-:Y:S01]  /*4360*/  MUFU.TANH R22, R22 ;  /* 0x0000001600167308 */ /* 0x000fe20000002400 */
[----:B------:R-:W-:-:S02]  /*4370*/  ISETP.GT.AND P3, PT, R58, 0x31, PT ;  /* 0x000000313a00780c */ /* 0x000fc40003f64270 */
        /* <DEDUP_REMOVED lines=11> */
[----:B------:R-:W0:Y:S01]  /*4430*/  MUFU.TANH R34, R34 ;  /* 0x0000002200227308 */ /* 0x000e220000002400 */
[----:B------:R-:W-:Y:S01]  /*4440*/  FSEL R79, R10, -INF , P4 ;  /* 0xff8000000a4f7808 */ /* 0x000fe20002000000 */
[----:B------:R-:W-:Y:S01]  /*4450*/  FMUL.FTZ R38, R38, UR6 ;  /* 0x0000000626267c20 */ /* 0x000fe20008410000 */
[----:B------:R-:W-:Y:S01]  /*4460*/  FMNMX.FTZ R6, R77, R6, !PT ;  /* 0x000000064d067209 */ /* 0x000fe20007810000 */
[----:B------:R-:W-:Y:S01]  /*4470*/  FMUL.FTZ R39, R39, UR6 ;  /* 0x0000000627277c20 */ /* 0x000fe20008410000 */
[C---:B------:R-:W-:Y:S01]  /*4480*/  ISETP.GT.AND P4, PT, R58.reuse, 0x40, PT ;  /* 0x000000403a00780c */ /* 0x040fe20003f84270 */
[----:B------:R-:W-:Y:S01]  /*4490*/  FMUL.FTZ R33, R33, UR6 ;  /* 0x0000000621217c20 */ /* 0x000fe20008410000 */
[----:B------:R-:W-:Y:S01]  /*44a0*/  FSEL R81, R81, -INF , P3 ;  /* 0xff80000051517808 */ /* 0x000fe20001800000 */
[----:B------:R-:W4:Y:S01]  /*44b0*/  MUFU.TANH R35, R35 ;  /* 0x0000002300237308 */ /* 0x000f220000002400 */
[----:B------:R-:W-:Y:S01]  /*44c0*/  FMNMX.FTZ R6, R79, R6, !PT ;  /* 0x000000064f067209 */ /* 0x000fe20007810000 */
[----:B------:R-:W-:Y:S01]  /*44d0*/  FMUL.FTZ R37, R37, UR6 ;  /* 0x0000000625257c20 */ /* 0x000fe20008410000 */
[----:B------:R-:W-:Y:S01]  /*44e0*/  ISETP.GT.AND P3, PT, R58, 0x41, PT ;  /* 0x000000413a00780c */ /* 0x000fe20003f64270 */
[----:B------:R-:W-:Y:S01]  /*44f0*/  FMUL.FTZ R32, R32, UR6 ;  /* 0x0000000620207c20 */ /* 0x000fe20008410000 */
[----:B--2---:R-:W-:Y:S01]  /*4500*/  FSEL R83, R42, -INF , P4 ;  /* 0xff8000002a537808 */ /* 0x004fe20002000000 */
[----:B------:R-:W-:Y:S01]  /*4510*/  FMUL.FTZ R36, R36, UR6 ;  /* 0x0000000624247c20 */ /* 0x000fe20008410000 */
[----:B------:R-:W-:Y:S01]  /*4520*/  FMNMX.FTZ R6, R81, R6, !PT ;  /* 0x0000000651067209 */ /* 0x000fe20007810000 */
[----:B------:R-:W2:Y:S01]  /*4530*/  MUFU.TANH R38, R38 ;  /* 0x0000002600267308 */ /* 0x000ea20000002400 */
[----:B------:R-:W-:-:S02]  /*4540*/  ISETP.GT.AND P4, PT, R58, 0x48, PT ;  /* 0x000000483a00780c */ /* 0x000fc40003f84270 */
[----:B------:R-:W-:Y:S02]  /*4550*/  FSEL R85, R85, -INF , P3 ;  /* 0xff80000055557808 */ /* 0x000fe40001800000 */
[----:B------:R-:W-:Y:S02]  /*4560*/  FMNMX.FTZ R6, R83, R6, !PT ;  /* 0x0000000653067209 */ /* 0x000fe40007810000 */
[----:B------:R-:W-:Y:S01]  /*4570*/  ISETP.GT.AND P3, PT, R58, 0x49, PT ;  /* 0x000000493a00780c */ /* 0x000fe20003f64270 */
[----:B------:R-:W5:Y:S01]  /*4580*/  MUFU.TANH R39, R39 ;  /* 0x0000002700277308 */ /* 0x000f620000002400 */
[----:B-1----:R-:W-:Y:S02]  /*4590*/  FSEL R87, R46, -INF , P4 ;  /* 0xff8000002e577808 */ /* 0x002fe40002000000 */
[----:B------:R-:W-:Y:S02]  /*45a0*/  FMNMX.FTZ R6, R85, R6, !PT ;  /* 0x0000000655067209 */ /* 0x000fe40007810000 */
[----:B------:R-:W-:-:S02]  /*45b0*/  ISETP.GT.AND P4, PT, R58, 0x50, PT ;  /* 0x000000503a00780c */ /* 0x000fc40003f84270 */
[----:B---3--:R-:W-:Y:S01]  /*45c0*/  FSEL R89, R47, -INF , P3 ;  /* 0xff8000002f597808 */ /* 0x008fe20001800000 */
[----:B------:R-:W-:Y:S01]  /*45d0*/  MUFU.TANH R23, R23 ;  /* 0x0000001700177308 */ /* 0x000fe20000002400 */
[----:B------:R-:W-:Y:S02]  /*45e0*/  FMNMX.FTZ R6, R87, R6, !PT ;  /* 0x0000000657067209 */ /* 0x000fe40007810000 */
[----:B------:R-:W-:Y:S02]  /*45f0*/  ISETP.GT.AND P3, PT, R58, 0x51, PT ;  /* 0x000000513a00780c */ /* 0x000fe40003f64270 */
[----:B0-----:R-:W-:Y:S02]  /*4600*/  FSEL R91, R34, -INF , P4 ;  /* 0xff800000225b7808 */ /* 0x001fe40002000000 */
[----:B------:R-:W-:Y:S01]  /*4610*/  FMNMX.FTZ R6, R89, R6, !PT ;  /* 0x0000000659067209 */ /* 0x000fe20007810000 */
[----:B------:R-:W-:Y:S01]  /*4620*/  MUFU.TANH R56, R56 ;  /* 0x0000003800387308 */ /* 0x000fe20000002400 */
[----:B------:R-:W-:-:S02]  /*4630*/  ISETP.GT.AND P4, PT, R58, 0x58, PT ;  /* 0x000000583a00780c */ /* 0x000fc40003f84270 */
[----:B----4-:R-:W-:Y:S02]  /*4640*/  FSEL R93, R35, -INF , P3 ;  /* 0xff800000235d7808 */ /* 0x010fe40001800000 */
[----:B------:R-:W-:Y:S02]  /*4650*/  FMNMX.FTZ R6, R91, R6, !PT ;  /* 0x000000065b067209 */ /* 0x000fe40007810000 */
[----:B------:R-:W-:Y:S01]  /*4660*/  ISETP.GT.AND P3, PT, R58, 0x59, PT ;  /* 0x000000593a00780c */ /* 0x000fe20003f64270 */
[----:B------:R-:W-:Y:S01]  /*4670*/  MUFU.TANH R48, R48 ;  /* 0x0000003000307308 */ /* 0x000fe20000002400 */
[----:B--2---:R-:W-:Y:S01]  /*4680*/  FSEL R95, R38, -INF , P4 ;  /* 0xff800000265f7808 */ /* 0x004fe20002000000 */
[----:B------:R-:W-:Y:S02]  /*4690*/  WARPGROUP.DEPBAR.LE gsb0, 0x0 ;  /* 0x00008000000079c5 */ /* 0x000fe40000010000 */
[----:B------:R-:W-:Y:S01]  /*46a0*/  FMUL.FTZ R26, R26, UR6 ;  /* 0x000000061a1a7c20 */ /* 0x000fe20008410000 */
[----:B------:R-:W-:Y:S01]  /*46b0*/  FMUL.FTZ R27, R27, UR6 ;  /* 0x000000061b1b7c20 */ /* 0x000fe20008410000 */
[----:B------:R-:W-:Y:S01]  /*46c0*/  FMUL.FTZ R30, R30, UR6 ;  /* 0x000000061e1e7c20 */ /* 0x000fe20008410000 */
[----:B------:R-:W-:Y:S01]  /*46d0*/  FMUL.FTZ R31, R31, UR6 ;  /* 0x000000061f1f7c20 */ /* 0x000fe20008410000 */
[----:B------:R-:W-:Y:S01]  /*46e0*/  FMNMX.FTZ R6, R93, R6, !PT ;  /* 0x000000065d067209 */ /* 0x000fe20007810000 */
[----:B------:R-:W-:Y:S01]  /*46f0*/  FMUL.FTZ R24, R24, UR6 ;  /* 0x0000000618187c20 */ /* 0x000fe20008410000 */
[----:B------:R-:W0:Y:S01]  /*4700*/  MUFU.TANH R26, R26 ;  /* 0x0000001a001a7308 */ /* 0x000e220000002400 */
[----:B------:R-:W-:Y:S01]  /*4710*/  ISETP.GT.AND P4, PT, R58, 0x60, PT ;  /* 0x000000603a00780c */ /* 0x000fe20003f84270 */
[----:B------:R-:W-:Y:S01]  /*4720*/  FMUL.FTZ R25, R25, UR6 ;  /* 0x0000000619197c20 */ /* 0x000fe20008410000 */
[----:B-----5:R-:W-:Y:S01]  /*4730*/  FSEL R97, R39, -INF , P3 ;  /* 0xff80000027617808 */ /* 0x020fe20001800000 */
[----:B------:R-:W-:Y:S01]  /*4740*/  FMUL.FTZ R29, R29, UR6 ;  /* 0x000000061d1d7c20 */ /* 0x000fe20008410000 */
[----:B------:R-:W-:Y:S01]  /*4750*/  FMNMX.FTZ R6, R95, R6, !PT ;  /* 0x000000065f067209 */ /* 0x000fe20007810000 */
[----:B------:R-:W-:Y:S01]  /*4760*/  FMUL.FTZ R28, R28, UR6 ;  /* 0x000000061c1c7c20 */ /* 0x000fe20008410000 */
[----:B------:R-:W-:Y:S01]  /*4770*/  ISETP.GT.AND P3, PT, R58, 0x61, PT ;  /* 0x000000613a00780c */ /* 0x000fe20003f64270 */
[----:B------:R-:W1:Y:S01]  /*4780*/  MUFU.TANH R27, R27 ;  /* 0x0000001b001b7308 */ /* 0x000e620000002400 */
[----:B------:R-:W-:Y:S01]  /*4790*/  FMNMX.FTZ R6, R97, R6, !PT ;  /* 0x0000000661067209 */ /* 0x000fe20007810000 */
[----:B------:R-:W-:-:S06]  /*47a0*/  @UP0 ULDC UR6, c[0x0][0x44c] ;  /* 0x0001130000060ab9 */ /* 0x000fcc0000000800 */
[----:B------:R-:W2:Y:S01]  /*47b0*/  MUFU.TANH R30, R30 ;  /* 0x0000001e001e7308 */ /* 0x000ea20000002400 */
[----:B0-----:R-:W-:Y:S02]  /*47c0*/  FSEL R99, R26, -INF , P4 ;  /* 0xff8000001a637808 */ /* 0x001fe40002000000 */
[----:B------:R-:W-:Y:S01]  /*47d0*/  ISETP.GT.AND P4, PT, R58, 0x68, PT ;  /* 0x000000683a00780c */ /* 0x000fe20003f84270 */
[----:B------:R-:W0:Y:S01]  /*47e0*/  SHFL.IDX PT, R26, R49, RZ, 0x1c1f ;  /* 0x001c1fff311a7589 */ /* 0x000e2200000e0000 */
[----:B------:R-:W-:-:S03]  /*47f0*/  FMNMX.FTZ R6, R99, R6, !PT ;  /* 0x0000000663067209 */ /* 0x000fc60007810000 */
[----:B------:R-:W3:Y:S01]  /*4800*/  MUFU.TANH R31, R31 ;  /* 0x0000001f001f7308 */ /* 0x000ee20000002400 */
[----:B-1----:R-:W-:Y:S02]  /*4810*/  FSEL R101, R27, -INF , P3 ;  /* 0xff8000001b657808 */ /* 0x002fe40001800000 */
[----:B------:R-:W-:Y:S02]  /*4820*/  ISETP.GT.AND P3, PT, R58, 0x69, PT ;  /* 0x000000693a00780c */ /* 0x000fe40003f64270 */
[----:B------:R-:W-:-:S03]  /*4830*/  FMNMX.FTZ R6, R101, R6, !PT ;  /* 0x0000000665067209 */ /* 0x000fc60007810000 */
[----:B------:R1:W-:Y:S01]  /*4840*/  MUFU.TANH R46, R24 ;  /* 0x00000018002e7308 */ /* 0x0003e20000002400 */
[----:B--2---:R-:W-:-:S04]  /*4850*/  FSEL R103, R30, -INF , P4 ;  /* 0xff8000001e677808 */ /* 0x004fc80002000000 */
[----:B------:R-:W-:-:S03]  /*4860*/  FMNMX.FTZ R6, R103, R6, !PT ;  /* 0x0000000667067209 */ /* 0x000fc60007810000 */
[----:B------:R2:W-:Y:S01]  /*4870*/  MUFU.TANH R58, R25 ;  /* 0x00000019003a7308 */ /* 0x0005e20000002400 */
[----:B---3--:R-:W-:Y:S02]  /*4880*/  FSEL R105, R31, -INF , P3 ;  /* 0xff8000001f697808 */ /* 0x008fe40001800000 */
[----:B0-----:R-:W-:Y:S02]  /*4890*/  VIADDMNMX R26, R26, R57, R50, PT ;  /* 0x000000391a1a7246 */ /* 0x001fe40003800132 */
[----:B------:R-:W-:Y:S02]  /*48a0*/  FMNMX.FTZ R6, R105, R6, !PT ;  /* 0x0000000669067209 */ /* 0x000fe40007810000 */
[C---:B------:R-:W-:Y:S01]  /*48b0*/  ISETP.GT.AND P4, PT, R26.reuse, 0x1, PT ;  /* 0x000000011a00780c */ /* 0x040fe20003f84270 */
[----:B------:R0:W-:Y:S01]  /*48c0*/  MUFU.TANH R50, R29 ;  /* 0x0000001d00327308 */ /* 0x0001e20000002400 */
[----:B------:R-:W-:Y:S01]  /*48d0*/  ISETP.GT.AND P5, PT, R26, 0x8, PT ;  /* 0x000000081a00780c */ /* 0x000fe20003fa4270 */
[----:B------:R-:W3:Y:S01]  /*48e0*/  SHFL.BFLY PT, R27, R6, 0x2, 0x1f ;  /* 0x0c401f00061b7f89 */ /* 0x000ee200000e0000 */
[----:B-1----:R-:W-:-:S02]  /*48f0*/  FSEL R24, R2, -INF , P4 ;  /* 0xff80000002187808 */ /* 0x002fc40002000000 */
[----:B------:R-:W-:Y:S02]  /*4900*/  FSEL R7, R7, -INF , P5 ;  /* 0xff80000007077808 */ /* 0x000fe40002800000 */
[----:B------:R-:W-:Y:S01]  /*4910*/  ISETP.GT.AND P4, PT, R26, 0x10, PT ;  /* 0x000000101a00780c */ /* 0x000fe20003f84270 */
[----:B------:R1:W-:Y:S08]  /*4920*/  MUFU.TANH R38, R33 ;  /* 0x0000002100267308 */ /* 0x0003f00000002400 */
[----:B------:R-:W4:Y:S08]  /*4930*/  MUFU.TANH R52, R52 ;  /* 0x0000003400347308 */ /* 0x000f300000002400 */
[----:B------:R-:W5:Y:S01]  /*4940*/  MUFU.TANH R53, R53 ;  /* 0x0000003500357308 */ /* 0x000f620000002400 */
[----:B---3--:R-:W-:Y:S01]  /*4950*/  FMNMX.FTZ R27, R6, R27, !PT ;  /* 0x0000001b061b7209 */ /* 0x008fe20007810000 */
[----:B------:R-:W-:Y:S01]  /*4960*/  IMAD.U32 R6, RZ, RZ, UR7 ;  /* 0x00000007ff067e24 */ /* 0x000fe2000f8e00ff */
[----:B------:R-:W-:-:S03]  /*4970*/  UIMAD.WIDE.U32 UR6, UR38, UR6, URZ ;  /* 0x00000006260672a5 */ /* 0x000fc6000f8e003f */
[----:B------:R-:W3:Y:S02]  /*4980*/  SHFL.BFLY PT, R10, R27, 0x1, 0x1f ;  /* 0x0c201f001b0a7f89 */ /* 0x000ee400000e0000 */
[----:B------:R-:W5:Y:S01]  /*4990*/  MUFU.TANH R40, R40 ;  /* 0x0000002800287308 */ /* 0x000f620000002400 */
[----:B------:R-:W-:-:S04]  /*49a0*/  @UP0 USHF.R.U32.HI UR38, URZ, UR11, UR7 ;  /* 0x0000000b3f260299 */ /* 0x000fc80008011607 */
[----:B------:R-:W-:-:S03]  /*49b0*/  UIADD3 UR39, UR38, -UR10, UR48 ;  /* 0x8000000a26277290 */ /* 0x000fc6000fffe030 */
[----:B------:R4:W-:Y:S01]  /*49c0*/  MUFU.TANH R42, R37 ;  /* 0x00000025002a7308 */ /* 0x0009e20000002400 */
[----:B------:R-:W-:Y:S02]  /*49d0*/  UMOV UR38, URZ ;  /* 0x0000003f00267c82 */ /* 0x000fe40008000000 */
[----:B------:R-:W-:-:S04]  /*49e0*/  UIMAD.WIDE UR38, UR39, -0x6db6db6d, UR38 ;  /* 0x92492493272678a5 */ /* 0x000fc8000f8e0226 */
[----:B------:R-:W-:Y:S01]  /*49f0*/  USHF.R.U32.HI UR6, URZ, 0x1f, UR39 ;  /* 0x0000001f3f067899 */ /* 0x000fe20008011627 */
[----:B------:R5:W5:Y:S03]  /*4a00*/  MUFU.TANH R47, R41 ;  /* 0x00000029002f7308 */ /* 0x000b660000002400 */
[----:B------:R-:W-:Y:S01]  /*4a10*/  ULEA.HI.SX32 UR6, UR39, UR6, 0x1a ;  /* 0x0000000627067291 */ /* 0x000fe2000f8fd23f */
[----:B---3--:R-:W-:-:S04]  /*4a20*/  FMNMX.FTZ R10, R27, R10, !PT ;  /* 0x0000000a1b0a7209 */ /* 0x008fc80007810000 */
[----:B------:R-:W3:Y:S01]  /*4a30*/  MUFU.TANH R44, R44 ;  /* 0x0000002c002c7308 */ /* 0x000ee20000002400 */
[----:B------:R-:W-:Y:S01]  /*4a40*/  UISETP.LT.AND UP1, UPT, UR15, UR6, UPT ;  /* 0x000000060f00728c */ /* 0x000fe2000bf21270 */
[C---:B------:R-:W-:Y:S01]  /*4a50*/  FSETP.NEU.FTZ.AND P3, PT, R10.reuse, -INF , PT ;  /* 0xff8000000a00780b */ /* 0x040fe20003f7d000 */
[----:B------:R-:W-:Y:S02]  /*4a60*/  FMUL.FTZ R27, R10, R6 ;  /* 0x000000060a1b7220 */ /* 0x000fe40000410000 */
[----:B------:R-:W-:-:S03]  /*4a70*/  USEL UR7, UR15, UR6, !UP1 ;  /* 0x000000060f077287 */ /* 0x000fc6000c800000 */
[----:B------:R3:W-:Y:S01]  /*4a80*/  MUFU.TANH R34, R45 ;  /* 0x0000002d00227308 */ /* 0x0007e20000002400 */
[----:B------:R-:W-:Y:S01]  /*4a90*/  FSEL R30, R27, RZ, P3 ;  /* 0x000000ff1b1e7208 */ /* 0x000fe20001800000 */
[----:B------:R-:W-:Y:S01]  /*4aa0*/  UISETP.GE.AND UP1, UPT, UR14, UR7, UPT ;  /* 0x000000070e00728c */ /* 0x000fe2000bf26270 */
[----:B------:R-:W-:Y:S01]  /*4ab0*/  ISETP.GT.AND P3, PT, R26, RZ, PT ;  /* 0x000000ff1a00720c */ /* 0x000fe20003f64270 */
[----:B------:R-:W-:Y:S01]  /*4ac0*/  UMOV UR6, URZ ;  /* 0x0000003f00067c82 */ /* 0x000fe20008000000 */
[----:B------:R-:W-:Y:S01]  /*4ad0*/  FSEL R27, R11, -INF , P4 ;  /* 0xff8000000b1b7808 */ /* 0x000fe20002000000 */
[-CC-:B------:R-:W-:Y:S01]  /*4ae0*/  FFMA.FTZ R199, R43, R6.reuse, -R30.reuse ;  /* 0x000000062bc77223 */ /* 0x180fe2000001081e */
[----:B--2---:R-:W-:Y:S01]  /*4af0*/  FSEL R25, R0, -INF , P3 ;  /* 0xff80000000197808 */ /* 0x004fe20001800000 */
[----:B------:R-:W-:Y:S01]  /*4b00*/  MUFU.TANH R32, R32 ;  /* 0x0000002000207308 */ /* 0x000fe20000002400 */
[C---:B------:R-:W-:Y:S01]  /*4b10*/  ISETP.GT.AND P3, PT, R26.reuse, 0x9, PT ;  /* 0x000000091a00780c */ /* 0x040fe20003f64270 */
[--C-:B------:R-:W-:Y:S01]  /*4b20*/  FFMA.FTZ R201, R51, R6, -R30.reuse ;  /* 0x0000000633c97223 */ /* 0x100fe2000001081e */
[----:B------:R-:W-:Y:S01]  /*4b30*/  FMNMX.FTZ R2, R25, R24, !PT ;  /* 0x0000001819027209 */ /* 0x000fe20007810000 */
[-CC-:B------:R-:W-:Y:S01]  /*4b40*/  FFMA.FTZ R203, R55, R6.reuse, -R30.reuse ;  /* 0x0000000637cb7223 */ /* 0x180fe2000001081e */
[----:B------:R-:W-:Y:S01]  /*4b50*/  FSEL R3, R3, -INF , P3 ;  /* 0xff80000003037808 */ /* 0x000fe20001800000 */
[--C-:B------:R-:W-:Y:S01]  /*4b60*/  FFMA.FTZ R59, R59, R6, -R30.reuse ;  /* 0x000000063b3b7223 */ /* 0x100fe2000001081e */
[----:B------:R-:W-:Y:S01]  /*4b70*/  FMNMX.FTZ R2, R7, R2, !PT ;  /* 0x0000000207027209 */ /* 0x000fe20007810000 */
[----:B------:R-:W-:Y:S01]  /*4b80*/  MUFU.TANH R36, R36 ;  /* 0x0000002400247308 */ /* 0x000fe20000002400 */
[C---:B------:R-:W-:Y:S01]  /*4b90*/  ISETP.GT.AND P3, PT, R26.reuse, 0x11, PT ;  /* 0x000000111a00780c */ /* 0x040fe20003f64270 */
[--C-:B------:R-:W-:Y:S01]  /*4ba0*/  FFMA.FTZ R197, R61, R6, -R30.reuse ;  /* 0x000000063dc57223 */ /* 0x100fe2000001081e */
[----:B------:R-:W-:Y:S01]  /*4bb0*/  FMNMX.FTZ R2, R3, R2, !PT ;  /* 0x0000000203027209 */ /* 0x000fe20007810000 */
[-CC-:B------:R-:W-:Y:S01]  /*4bc0*/  FFMA.FTZ R63, R63, R6.reuse, -R30.reuse ;  /* 0x000000063f3f7223 */ /* 0x180fe2000001081e */
[----:B------:R-:W-:Y:S01]  /*4bd0*/  ISETP.GT.AND P4, PT, R26, 0x18, PT ;  /* 0x000000181a00780c */ /* 0x000fe20003f84270 */
[--C-:B------:R-:W-:Y:S01]  /*4be0*/  FFMA.FTZ R65, R65, R6, -R30.reuse ;  /* 0x0000000641417223 */ /* 0x100fe2000001081e */
[----:B0-----:R-:W-:Y:S01]  /*4bf0*/  FSEL R29, R8, -INF , P3 ;  /* 0xff800000081d7808 */ /* 0x001fe20001800000 */
[----:B------:R-:W-:Y:S01]  /*4c00*/  MUFU.TANH R60, R28 ;  /* 0x0000001c003c7308 */ /* 0x000fe20000002400 */
[----:B------:R-:W-:Y:S01]  /*4c10*/  FMNMX.FTZ R2, R27, R2, !PT ;  /* 0x000000021b027209 */ /* 0x000fe20007810000 */
[-CC-:B------:R-:W-:Y:S01]  /*4c20*/  FFMA.FTZ R67, R67, R6.reuse, -R30.reuse ;  /* 0x0000000643437223 */ /* 0x180fe2000001081e */
[----:B------:R-:W-:Y:S01]  /*4c30*/  ISETP.GT.AND P3, PT, R26, 0x19, PT ;  /* 0x000000191a00780c */ /* 0x000fe20003f64270 */
[-CC-:B------:R-:W-:Y:S01]  /*4c40*/  FFMA.FTZ R0, R54, R6.reuse, -R30.reuse ;  /* 0x0000000636007223 */ /* 0x180fe2000001081e */
        /* <DEDUP_REMOVED lines=9> */
[-CC-:B------:R-:W-:Y:S01]  /*4ce0*/  FFMA.FTZ R75, R75, R6.reuse, -R30.reuse ;  /* 0x000000064b4b7223 */ /* 0x180fe2000001081e */
[C---:B------:R-:W-:Y:S01]  /*4cf0*/  ISETP.GT.AND P3, PT, R26.reuse, 0x21, PT ;  /* 0x000000211a00780c */ /* 0x040fe20003f64270 */
[----:B------:R-:W-:Y:S01]  /*4d00*/  MUFU.EX2 R2, R59 ;  /* 0x0000003b00027308 */ /* 0x000fe20000000800 */
[----:B------:R-:W-:Y:S01]  /*4d10*/  FSEL R21, R21, -INF , P4 ;  /* 0xff80000015157808 */ /* 0x000fe20002000000 */
[--C-:B------:R-:W-:Y:S01]  /*4d20*/  FFMA.FTZ R77, R77, R6, -R30.reuse ;  /* 0x000000064d4d7223 */ /* 0x100fe2000001081e */
[----:B------:R-:W-:Y:S01]  /*4d30*/  FMNMX.FTZ R8, R31, R8, !PT ;  /* 0x000000081f087209 */ /* 0x000fe20007810000 */
[-CC-:B------:R-:W-:Y:S01]  /*4d40*/  FFMA.FTZ R79, R79, R6.reuse, -R30.reuse ;  /* 0x000000064f4f7223 */ /* 0x180fe2000001081e */
[----:B------:R-:W-:Y:S01]  /*4d50*/  ISETP.GT.AND P4, PT, R26, 0x28, PT ;  /* 0x000000281a00780c */ /* 0x000fe20003f84270 */
[--C-:B------:R-:W-:Y:S01]  /*4d60*/  FFMA.FTZ R81, R81, R6, -R30.reuse ;  /* 0x0000000651517223 */ /* 0x100fe2000001081e */
[----:B-1----:R-:W-:Y:S01]  /*4d70*/  FSEL R33, R20, -INF , P3 ;  /* 0xff80000014217808 */ /* 0x002fe20001800000 */
[----:B------:R-:W-:Y:S01]  /*4d80*/  MUFU.EX2 R201, R201 ;  /* 0x000000c900c97308 */ /* 0x000fe20000000800 */
        /* <DEDUP_REMOVED lines=8> */
[C---:B------:R-:W-:Y:S01]  /*4e10*/  ISETP.GT.AND P4, PT, R26.reuse, 0x30, PT ;  /* 0x000000301a00780c */ /* 0x040fe20003f84270 */
[-CC-:B------:R-:W-:Y:S01]  /*4e20*/  FFMA.FTZ R89, R89, R6.reuse, -R30.reuse ;  /* 0x0000000659597223 */ /* 0x180fe2000001081e */
[----:B------:R-:W-:Y:S01]  /*4e30*/  FSEL R23, R23, -INF , P3 ;  /* 0xff80000017177808 */ /* 0x000fe20001800000 */
[--C-:B------:R-:W-:Y:S01]  /*4e40*/  FFMA.FTZ R91, R91, R6, -R30.reuse ;  /* 0x000000065b5b7223 */ /* 0x100fe2000001081e */
[----:B------:R-:W-:Y:S01]  /*4e50*/  FMNMX.FTZ R14, R35, R14, !PT ;  /* 0x0000000e230e7209 */ /* 0x000fe20007810000 */
[-CC-:B------:R-:W-:Y:S01]  /*4e60*/  FFMA.FTZ R93, R93, R6.reuse, -R30.reuse ;  /* 0x000000065d5d7223 */ /* 0x180fe2000001081e */
[----:B------:R-:W-:Y:S01]  /*4e70*/  ISETP.GT.AND P3, PT, R26, 0x31, PT ;  /* 0x000000311a00780c */ /* 0x000fe20003f64270 */
[----:B------:R-:W-:Y:S01]  /*4e80*/  MUFU.EX2 R8, R63 ;  /* 0x0000003f00087308 */ /* 0x000fe20000000800 */
[----:B----4-:R-:W-:Y:S01]  /*4e90*/  FSEL R37, R56, -INF , P4 ;  /* 0xff80000038257808 */ /* 0x010fe20002000000 */
[--C-:B------:R-:W-:Y:S01]  /*4ea0*/  FFMA.FTZ R95, R95, R6, -R30.reuse ;  /* 0x000000065f5f7223 */ /* 0x100fe2000001081e */
[----:B------:R-:W-:Y:S01]  /*4eb0*/  FMNMX.FTZ R14, R23, R14, !PT ;  /* 0x0000000e170e7209 */ /* 0x000fe20007810000 */
[-CC-:B------:R-:W-:Y:S01]  /*4ec0*/  FFMA.FTZ R97, R97, R6.reuse, -R30.reuse ;  /* 0x0000000661617223 */ /* 0x180fe2000001081e */
[----:B------:R-:W-:Y:S01]  /*4ed0*/  ISETP.GT.AND P4, PT, R26, 0x38, PT ;  /* 0x000000381a00780c */ /* 0x000fe20003f84270 */
[--C-:B------:R-:W-:Y:S01]  /*4ee0*/  FFMA.FTZ R99, R99, R6, -R30.reuse ;  /* 0x0000000663637223 */ /* 0x100fe2000001081e */
[----:B------:R-:W-:Y:S01]  /*4ef0*/  FSEL R39, R48, -INF , P3 ;  /* 0xff80000030277808 */ /* 0x000fe20001800000 */
[----:B------:R-:W0:Y:S01]  /*4f00*/  MUFU.EX2 R0, R0 ;  /* 0x0000000000007308 */ /* 0x000e220000000800 */
[----:B------:R-:W-:Y:S01]  /*4f10*/  FMNMX.FTZ R14, R37, R14, !PT ;  /* 0x0000000e250e7209 */ /* 0x000fe20007810000 */
[-CC-:B------:R-:W-:Y:S01]  /*4f20*/  FFMA.FTZ R101, R101, R6.reuse, -R30.reuse ;  /* 0x0000000665657223 */ /* 0x180fe2000001081e */
[----:B------:R-:W-:Y:S01]  /*4f30*/  ISETP.GT.AND P3, PT, R26, 0x39, PT ;  /* 0x000000391a00780c */ /* 0x000fe20003f64270 */
[-CC-:B------:R-:W-:Y:S01]  /*4f40*/  FFMA.FTZ R103, R103, R6.reuse, -R30.reuse ;  /* 0x0000000667677223 */ /* 0x180fe2000001081e */
[----:B-----5:R-:W-:Y:S01]  /*4f50*/  FSEL R41, R52, -INF , P4 ;  /* 0xff80000034297808 */ /* 0x020fe20002000000 */
[----:B------:R-:W-:Y:S01]  /*4f60*/  FFMA.FTZ R30, R105, R6, -R30 ;  /* 0x00000006691e7223 */ /* 0x000fe2000001081e */
[----:B------:R-:W-:Y:S01]  /*4f70*/  FMNMX.FTZ R14, R39, R14, !PT ;  /* 0x0000000e270e7209 */ /* 0x000fe20007810000 */
[----:B------:R-:W-:Y:S01]  /*4f80*/  MUFU.EX2 R203, R203 ;  /* 0x000000cb00cb7308 */ /* 0x000fe20000000800 */
[----:B------:R-:W-:Y:S01]  /*4f90*/  ISETP.GT.AND P4, PT, R26, 0x40, PT ;  /* 0x000000401a00780c */ /* 0x000fe20003f84270 */
[----:B------:R-:W-:Y:S01]  /*4fa0*/  IMAD.U32 R204, RZ, RZ, UR7 ;  /* 0x00000007ffcc7e24 */ /* 0x000fe2000f8e00ff */
[----:B------:R-:W-:-:S02]  /*4fb0*/  FSEL R43, R53, -INF , P3 ;  /* 0xff800000352b7808 */ /* 0x000fc40001800000 */
[----:B------:R-:W-:Y:S02]  /*4fc0*/  CS2R R104, SRZ ;  /* 0x0000000000687805 */ /* 0x000fe4000001ff00 */
[----:B------:R-:W-:Y:S02]  /*4fd0*/  FMNMX.FTZ R14, R41, R14, !PT ;  /* 0x0000000e290e7209 */ /* 0x000fe40007810000 */
[----:B------:R-:W-:Y:S01]  /*4fe0*/  ISETP.GT.AND P3, PT, R26, 0x41, PT ;  /* 0x000000411a00780c */ /* 0x000fe20003f64270 */
[----:B------:R-:W-:Y:S01]  /*4ff0*/  MUFU.EX2 R197, R197 ;  /* 0x000000c500c57308 */ /* 0x000fe20000000800 */
[----:B---3--:R-:W-:Y:S02]  /*5000*/  FSEL R45, R40, -INF , P4 ;  /* 0xff800000282d7808 */ /* 0x008fe40002000000 */
[----:B------:R-:W-:Y:S02]  /*5010*/  FMNMX.FTZ R14, R43, R14, !PT ;  /* 0x0000000e2b0e7209 */ /* 0x000fe40007810000 */
[----:B------:R-:W-:-:S02]  /*5020*/  ISETP.GT.AND P4, PT, R26, 0x48, PT ;  /* 0x000000481a00780c */ /* 0x000fc40003f84270 */
[----:B------:R-:W-:Y:S01]  /*5030*/  FSEL R47, R47, -INF , P3 ;  /* 0xff8000002f2f7808 */ /* 0x000fe20001800000 */
[----:B------:R-:W-:Y:S01]  /*5040*/  MUFU.EX2 R28, R69 ;  /* 0x00000045001c7308 */ /* 0x000fe20000000800 */
[----:B------:R-:W-:Y:S02]  /*5050*/  FMNMX.FTZ R14, R45, R14, !PT ;  /* 0x0000000e2d0e7209 */ /* 0x000fe40007810000 */
[----:B------:R-:W-:Y:S02]  /*5060*/  ISETP.GT.AND P3, PT, R26, 0x49, PT ;  /* 0x000000491a00780c */ /* 0x000fe40003f64270 */
[----:B------:R-:W-:Y:S01]  /*5070*/  FSEL R49, R44, -INF , P4 ;  /* 0xff8000002c317808 */ /* 0x000fe20002000000 */
[----:B0-----:R-:W-:Y:S01]  /*5080*/  FADD.FTZ R44, R201, R0 ;  /* 0x00000000c92c7221 */ /* 0x001fe20000010000 */
[----:B------:R-:W-:Y:S01]  /*5090*/  FMNMX.FTZ R14, R47, R14, !PT ;  /* 0x0000000e2f0e7209 */ /* 0x000fe20007810000 */
[----:B------:R-:W-:Y:S01]  /*50a0*/  MUFU.EX2 R199, R199 ;  /* 0x000000c700c77308 */ /* 0x000fe20000000800 */
[----:B------:R-:W-:-:S02]  /*50b0*/  ISETP.GT.AND P4, PT, R26, 0x50, PT ;  /* 0x000000501a00780c */ /* 0x000fc40003f84270 */
[----:B------:R-:W-:Y:S02]  /*50c0*/  FSEL R51, R34, -INF , P3 ;  /* 0xff80000022337808 */ /* 0x000fe40001800000 */
[----:B------:R-:W-:Y:S02]  /*50d0*/  FMNMX.FTZ R14, R49, R14, !PT ;  /* 0x0000000e310e7209 */ /* 0x000fe40007810000 */
[----:B------:R-:W-:Y:S01]  /*50e0*/  ISETP.GT.AND P3, PT, R26, 0x51, PT ;  /* 0x000000511a00780c */ /* 0x000fe20003f64270 */
[----:B------:R-:W-:Y:S01]  /*50f0*/  MUFU.EX2 R71, R71 ;  /* 0x0000004700477308 */ /* 0x000fe20000000800 */
[----:B------:R-:W-:Y:S02]  /*5100*/  FSEL R53, R32, -INF , P4 ;  /* 0xff80000020357808 */ /* 0x000fe40002000000 */
[----:B------:R-:W-:Y:S02]  /*5110*/  FMNMX.FTZ R14, R51, R14, !PT ;  /* 0x0000000e330e7209 */ /* 0x000fe40007810000 */
[----:B------:R-:W-:-:S02]  /*5120*/  ISETP.GT.AND P4, PT, R26, 0x58, PT ;  /* 0x000000581a00780c */ /* 0x000fc40003f84270 */
[----:B------:R-:W-:Y:S01]  /*5130*/  FSEL R55, R38, -INF , P3 ;  /* 0xff80000026377808 */ /* 0x000fe20001800000 */
[----:B------:R0:W1:Y:S01]  /*5140*/  MUFU.EX2 R32, R73 ;  /* 0x0000004900207308 */ /* 0x0000620000000800 */
[----:B------:R-:W-:Y:S02]  /*5150*/  FMNMX.FTZ R14, R53, R14, !PT ;  /* 0x0000000e350e7209 */ /* 0x000fe40007810000 */
[----:B------:R-:W-:Y:S02]  /*5160*/  ISETP.GT.AND P3, PT, R26, 0x59, PT ;  /* 0x000000591a00780c */ /* 0x000fe40003f64270 */
[----:B------:R-:W-:Y:S02]  /*5170*/  FSEL R57, R36, -INF , P4 ;  /* 0xff80000024397808 */ /* 0x000fe40002000000 */
[----:B------:R-:W-:Y:S01]  /*5180*/  FMNMX.FTZ R14, R55, R14, !PT ;  /* 0x0000000e370e7209 */ /* 0x000fe20007810000 */
[----:B------:R-:W-:Y:S01]  /*5190*/  MUFU.EX2 R75, R75 ;  /* 0x0000004b004b7308 */ /* 0x000fe20000000800 */
[----:B------:R-:W-:-:S02]  /*51a0*/  ISETP.GT.AND P4, PT, R26, 0x60, PT ;  /* 0x000000601a00780c */ /* 0x000fc40003f84270 */
[----:B0-----:R-:W-:Y:S02]  /*51b0*/  CS2R R72, SRZ ;  /* 0x0000000000487805 */ /* 0x001fe4000001ff00 */
[----:B------:R-:W-:Y:S02]  /*51c0*/  FSEL R59, R42, -INF , P3 ;  /* 0xff8000002a3b7808 */ /* 0x000fe40001800000 */
[----:B------:R-:W-:Y:S02]  /*51d0*/  FMNMX.FTZ R14, R57, R14, !PT ;  /* 0x0000000e390e7209 */ /* 0x000fe40007810000 */
[----:B------:R-:W-:Y:S01]  /*51e0*/  ISETP.GT.AND P3, PT, R26, 0x61, PT ;  /* 0x000000611a00780c */ /* 0x000fe20003f64270 */
[----:B------:R-:W-:Y:S01]  /*51f0*/  MUFU.EX2 R79, R79 ;  /* 0x0000004f004f7308 */ /* 0x000fe20000000800 */
[----:B------:R-:W-:Y:S02]  /*5200*/  FSEL R61, R46, -INF , P4 ;  /* 0xff8000002e3d7808 */ /* 0x000fe40002000000 */
[----:B------:R-:W-:-:S02]  /*5210*/  FMNMX.FTZ R14, R59, R14, !PT ;  /* 0x0000000e3b0e7209 */ /* 0x000fc40007810000 */
[----:B------:R-:W-:Y:S02]  /*5220*/  ISETP.GT.AND P4, PT, R26, 0x68, PT ;  /* 0x000000681a00780c */ /* 0x000fe40003f84270 */
[----:B------:R-:W-:Y:S01]  /*5230*/  FSEL R63, R58, -INF , P3 ;  /* 0xff8000003a3f7808 */ /* 0x000fe20001800000 */
[----:B------:R0:W2:Y:S01]  /*5240*/  MUFU.EX2 R34, R81 ;  /* 0x0000005100227308 */ /* 0x0000a20000000800 */
[----:B------:R-:W-:Y:S02]  /*5250*/  FMNMX.FTZ R14, R61, R14, !PT ;  /* 0x0000000e3d0e7209 */ /* 0x000fe40007810000 */
[----:B------:R-:W-:Y:S02]  /*5260*/  ISETP.GT.AND P3, PT, R26, 0x69, PT ;  /* 0x000000691a00780c */ /* 0x000fe40003f64270 */
[----:B------:R-:W-:Y:S02]  /*5270*/  FSEL R65, R60, -INF , P4 ;  /* 0xff8000003c417808 */ /* 0x000fe40002000000 */
[----:B------:R-:W-:Y:S01]  /*5280*/  FMNMX.FTZ R14, R63, R14, !PT ;  /* 0x0000000e3f0e7209 */ /* 0x000fe20007810000 */
[----:B------:R3:W4:Y:S01]  /*5290*/  MUFU.EX2 R26, R77 ;  /* 0x0000004d001a7308 */ /* 0x0007220000000800 */
[----:B------:R-:W-:-:S02]  /*52a0*/  FSEL R67, R50, -INF , P3 ;  /* 0xff80000032437808 */ /* 0x000fc40001800000 */
[----:B0-----:R-:W-:Y:S02]  /*52b0*/  CS2R R80, SRZ ;  /* 0x0000000000507805 */ /* 0x001fe4000001ff00 */
[----:B------:R-:W-:Y:S02]  /*52c0*/  FMNMX.FTZ R14, R65, R14, !PT ;  /* 0x0000000e410e7209 */ /* 0x000fe40007810000 */
[----:B------:R-:W-:Y:S02]  /*52d0*/  F2FP.BF16.F32.PACK_AB R201, R0, R201 ;  /* 0x000000c900c9723e */ /* 0x000fe400000010ff */
[----:B------:R-:W-:Y:S01]  /*52e0*/  FMNMX.FTZ R14, R67, R14, !PT ;  /* 0x0000000e430e7209 */ /* 0x000fe20007810000 */
[----:B------:R-:W-:Y:S01]  /*52f0*/  MUFU.EX2 R83, R83 ;  /* 0x0000005300537308 */ /* 0x000fe20000000800 */
[----:B-1----:R-:W-:Y:S02]  /*5300*/  F2FP.BF16.F32.PACK_AB R195, R32, R71 ;  /* 0x0000004720c3723e */ /* 0x002fe400000010ff */
[----:B---3--:R-:W-:-:S02]  /*5310*/  CS2R R76, SRZ ;  /* 0x00000000004c7805 */ /* 0x008fc4000001ff00 */
[----:B--2---:R-:W-:Y:S01]  /*5320*/  F2FP.BF16.F32.PACK_AB R191, R34, R79 ;  /* 0x0000004f22bf723e */ /* 0x004fe200000010ff */
[----:B------:R-:W0:Y:S02]  /*5330*/  SHFL.BFLY PT, R11, R14, 0x2, 0x1f ;  /* 0x0c401f000e0b7f89 */ /* 0x000e2400000e0000 */
[----:B------:R1:W2:Y:S01]  /*5340*/  MUFU.EX2 R36, R85 ;  /* 0x0000005500247308 */ /* 0x0002a20000000800 */
[----:B----4-:R-:W-:-:S07]  /*5350*/  F2FP.BF16.F32.PACK_AB R189, R26, R75 ;  /* 0x0000004b1abd723e */ /* 0x010fce00000010ff */
[----:B------:R-:W-:Y:S01]  /*5360*/  MUFU.EX2 R87, R87 ;  /* 0x0000005700577308 */ /* 0x000fe20000000800 */
[----:B-1----:R-:W-:-:S07]  /*5370*/  CS2R R84, SRZ ;  /* 0x0000000000547805 */ /* 0x002fce000001ff00 */
[----:B------:R1:W3:Y:S01]  /*5380*/  MUFU.EX2 R38, R89 ;  /* 0x0000005900267308 */ /* 0x0002e20000000800 */
[----:B--2---:R-:W-:Y:S02]  /*5390*/  F2FP.BF16.F32.PACK_AB R185, R36, R83 ;  /* 0x0000005324b9723e */ /* 0x004fe400000010ff */
[----:B0-----:R-:W-:-:S05]  /*53a0*/  FMNMX.FTZ R20, R14, R11, !PT ;  /* 0x0000000b0e147209 */ /* 0x001fca0007810000 */
[----:B------:R-:W-:Y:S01]  /*53b0*/  MUFU.EX2 R91, R91 ;  /* 0x0000005b005b7308 */ /* 0x000fe20000000800 */
[----:B------:R-:W0:Y:S01]  /*53c0*/  SHFL.BFLY PT, R11, R20, 0x1, 0x1f ;  /* 0x0c201f00140b7f89 */ /* 0x000e2200000e0000 */
[----:B-1----:R-:W-:-:S06]  /*53d0*/  CS2R R88, SRZ ;  /* 0x0000000000587805 */ /* 0x002fcc000001ff00 */
[----:B------:R1:W2:Y:S01]  /*53e0*/  MUFU.EX2 R40, R93 ;  /* 0x0000005d00287308 */ /* 0x0002a20000000800 */
[----:B---3--:R-:W-:-:S07]  /*53f0*/  F2FP.BF16.F32.PACK_AB R187, R38, R87 ;  /* 0x0000005726bb723e */ /* 0x008fce00000010ff */
[----:B------:R-:W-:Y:S01]  /*5400*/  MUFU.EX2 R95, R95 ;  /* 0x0000005f005f7308 */ /* 0x000fe20000000800 */
[----:B-1----:R-:W-:-:S07]  /*5410*/  CS2R R92, SRZ ;  /* 0x00000000005c7805 */ /* 0x002fce000001ff00 */
[----:B------:R1:W3:Y:S01]  /*5420*/  MUFU.EX2 R42, R97 ;  /* 0x00000061002a7308 */ /* 0x0002e20000000800 */
[----:B0-----:R-:W-:Y:S02]  /*5430*/  FMNMX.FTZ R11, R20, R11, !PT ;  /* 0x0000000b140b7209 */ /* 0x001fe40007810000 */
[----:B--2---:R-:W-:Y:S02]  /*5440*/  F2FP.BF16.F32.PACK_AB R181, R40, R91 ;  /* 0x0000005b28b5723e */ /* 0x004fe400000010ff */
[C---:B------:R-:W-:Y:S01]  /*5450*/  FSETP.NEU.FTZ.AND P3, PT, R11.reuse, -INF , PT ;  /* 0xff8000000b00780b */ /* 0x040fe20003f7d000 */
[----:B------:R-:W-:Y:S02]  /*5460*/  FMUL.FTZ R14, R11, R6 ;  /* 0x000000060b0e7220 */ /* 0x000fe40000410000 */
[----:B------:R-:W-:Y:S01]  /*5470*/  MUFU.EX2 R99, R99 ;  /* 0x0000006300637308 */ /* 0x000fe20000000800 */
[----:B-1----:R-:W-:Y:S02]  /*5480*/  CS2R R96, SRZ ;  /* 0x0000000000607805 */ /* 0x002fe4000001ff00 */
[----:B------:R-:W-:-:S02]  /*5490*/  FSEL R14, R14, RZ, P3 ;  /* 0x000000ff0e0e7208 */ /* 0x000fc40001800000 */
[----:B------:R-:W-:-:S03]  /*54a0*/  PLOP3.LUT P3, PT, PT, PT, UP1, 0x80, 0x0 ;  /* 0x000000000000781c */ /* 0x000fc60003f6f018 */
        /* <DEDUP_REMOVED lines=29> */
[-C--:B------:R-:W-:Y:S01]  /*5680*/  FFMA.FTZ R65, R65, R6.reuse, -R14 ;  /* 0x0000000641417223 */ /* 0x080fe2000001080e */
[----:B------:R2:W4:Y:S01]  /*5690*/  MUFU.EX2 R202, R7 ;  /* 0x0000000700ca7308 */ /* 0x0005220000000800 */
[----:B-1----:R-:W-:Y:S01]  /*56a0*/  FADD.FTZ R3, R203, R44 ;  /* 0x0000002ccb037221 */ /* 0x002fe20000010000 */
[----:B------:R-:W-:Y:S01]  /*56b0*/  FFMA.FTZ R14, R67, R6, -R14 ;  /* 0x00000006430e7223 */ /* 0x000fe2000001080e */
[----:B------:R-:W-:-:S02]  /*56c0*/  F2FP.BF16.F32.PACK_AB R203, R2, R203 ;  /* 0x000000cb02cb723e */ /* 0x000fc400000010ff */
[----:B------:R-:W-:Y:S01]  /*56d0*/  CS2R R66, SRZ ;  /* 0x0000000000427805 */ /* 0x000fe2000001ff00 */
[----:B------:R-:W-:Y:S01]  /*56e0*/  FADD.FTZ R44, R2, R3 ;  /* 0x00000003022c7221 */ /* 0x000fe20000010000 */
[----:B---3--:R-:W-:Y:S01]  /*56f0*/  F2FP.BF16.F32.PACK_AB R183, R42, R95 ;  /* 0x0000005f2ab7723e */ /* 0x008fe200000010ff */
[----:B------:R-:W1:Y:S02]  /*5700*/  MUFU.EX2 R27, R27 ;  /* 0x0000001b001b7308 */ /* 0x000e640000000800 */
[----:B------:R-:W-:Y:S01]  /*5710*/  FADD.FTZ R3, R197, R44 ;  /* 0x0000002cc5037221 */ /* 0x000fe20000010000 */
[----:B------:R-:W-:Y:S02]  /*5720*/  F2FP.BF16.F32.PACK_AB R197, R8, R197 ;  /* 0x000000c508c5723e */ /* 0x000fe400000010ff */
[----:B0-----:R-:W-:Y:S01]  /*5730*/  F2FP.BF16.F32.PACK_AB R200, R24, R25 ;  /* 0x0000001918c8723e */ /* 0x001fe200000010ff */
[----:B------:R-:W-:Y:S01]  /*5740*/  FADD.FTZ R44, R8, R3 ;  /* 0x00000003082c7221 */ /* 0x000fe20000010000 */
[----:B------:R-:W-:Y:S01]  /*5750*/  FADD.FTZ R3, R25, R24 ;  /* 0x0000001819037221 */ /* 0x000fe20000010000 */
[----:B------:R-:W-:Y:S01]  /*5760*/  CS2R R24, SRZ ;  /* 0x0000000000187805 */ /* 0x000fe2000001ff00 */
[----:B------:R0:W3:Y:S01]  /*5770*/  MUFU.EX2 R196, R29 ;  /* 0x0000001d00c47308 */ /* 0x0000e20000000800 */
[----:B--2---:R-:W-:Y:S01]  /*5780*/  FADD.FTZ R7, R199, R44 ;  /* 0x0000002cc7077221 */ /* 0x004fe20000010000 */
[----:B----4-:R-:W-:Y:S01]  /*5790*/  FADD.FTZ R44, R202, R3 ;  /* 0x00000003ca2c7221 */ /* 0x010fe20000010000 */
[----:B------:R-:W-:-:S02]  /*57a0*/  F2FP.BF16.F32.PACK_AB R202, R69, R202 ;  /* 0x000000ca45ca723e */ /* 0x000fc400000010ff */
[C---:B------:R-:W-:Y:S01]  /*57b0*/  FADD.FTZ R46, R22.reuse, R7 ;  /* 0x00000007162e7221 */ /* 0x040fe20000010000 */
[----:B------:R-:W-:Y:S01]  /*57c0*/  FADD.FTZ R44, R69, R44 ;  /* 0x0000002c452c7221 */ /* 0x000fe20000010000 */
[----:B------:R-:W-:Y:S01]  /*57d0*/  F2FP.BF16.F32.PACK_AB R199, R22, R199 ;  /* 0x000000c716c7723e */ /* 0x000fe200000010ff */
[----:B------:R-:W2:Y:S01]  /*57e0*/  MUFU.EX2 R15, R15 ;  /* 0x0000000f000f7308 */ /* 0x000ea20000000800 */
[----:B------:R-:W-:Y:S01]  /*57f0*/  FADD.FTZ R7, R193, R46 ;  /* 0x0000002ec1077221 */ /* 0x000fe20000010000 */
[----:B-1----:R-:W-:Y:S01]  /*5800*/  FADD.FTZ R3, R27, R44 ;  /* 0x0000002c1b037221 */ /* 0x002fe20000010000 */
[C---:B------:R-:W-:Y:S02]  /*5810*/  F2FP.BF16.F32.PACK_AB R193, R28.reuse, R193 ;  /* 0x000000c11cc1723e */ /* 0x040fe400000010ff */
[----:B------:R-:W-:Y:S01]  /*5820*/  CS2R R68, SRZ ;  /* 0x0000000000447805 */ /* 0x000fe2000001ff00 */
[----:B------:R-:W-:Y:S01]  /*5830*/  FADD.FTZ R46, R28, R7 ;  /* 0x000000071c2e7221 */ /* 0x000fe20000010000 */
[----:B0-----:R-:W-:Y:S01]  /*5840*/  CS2R R28, SRZ ;  /* 0x00000000001c7805 */ /* 0x001fe2000001ff00 */
[----:B------:R-:W0:Y:S01]  /*5850*/  MUFU.EX2 R198, R31 ;  /* 0x0000001f00c67308 */ /* 0x000e220000000800 */
[C---:B---3--:R-:W-:Y:S01]  /*5860*/  FADD.FTZ R44, R196.reuse, R3 ;  /* 0x00000003c42c7221 */ /* 0x048fe20000010000 */
[----:B------:R-:W-:Y:S01]  /*5870*/  FADD.FTZ R3, R71, R46 ;  /* 0x0000002e47037221 */ /* 0x000fe20000010000 */
[----:B------:R-:W-:-:S02]  /*5880*/  F2FP.BF16.F32.PACK_AB R196, R196, R27 ;  /* 0x0000001bc4c4723e */ /* 0x000fc400000010ff */
[----:B------:R-:W-:Y:S01]  /*5890*/  CS2R R70, SRZ ;  /* 0x0000000000467805 */ /* 0x000fe2000001ff00 */
[----:B------:R-:W-:Y:S02]  /*58a0*/  FADD.FTZ R46, R32, R3 ;  /* 0x00000003202e7221 */ /* 0x000fe40000010000 */
[----:B------:R-:W1:Y:S01]  /*58b0*/  MUFU.EX2 R21, R21 ;  /* 0x0000001500157308 */ /* 0x000e620000000800 */
[----:B--2---:R-:W-:-:S07]  /*58c0*/  FADD.FTZ R7, R15, R44 ;  /* 0x0000002c0f077221 */ /* 0x004fce0000010000 */
[----:B------:R2:W3:Y:S01]  /*58d0*/  MUFU.EX2 R192, R33 ;  /* 0x0000002100c07308 */ /* 0x0004e20000000800 */
[C---:B0-----:R-:W-:Y:S01]  /*58e0*/  FADD.FTZ R44, R198.reuse, R7 ;  /* 0x00000007c62c7221 */ /* 0x041fe20000010000 */
[----:B------:R-:W-:-:S06]  /*58f0*/  F2FP.BF16.F32.PACK_AB R198, R198, R15 ;  /* 0x0000000fc6c6723e */ /* 0x000fcc00000010ff */
[----:B------:R-:W0:Y:S01]  /*5900*/  MUFU.EX2 R35, R35 ;  /* 0x0000002300237308 */ /* 0x000e220000000800 */
[----:B-1----:R-:W-:Y:S01]  /*5910*/  FADD.FTZ R7, R21, R44 ;  /* 0x0000002c15077221 */ /* 0x002fe20000010000 */
[----:B--2---:R-:W-:-:S06]  /*5920*/  CS2R R32, SRZ ;  /* 0x0000000000207805 */ /* 0x004fcc000001ff00 */
[----:B------:R1:W2:Y:S01]  /*5930*/  MUFU.EX2 R194, R23 ;  /* 0x0000001700c27308 */ /* 0x0002a20000000800 */
[C---:B---3--:R-:W-:Y:S01]  /*5940*/  FADD.FTZ R44, R192.reuse, R7 ;  /* 0x00000007c02c7221 */ /* 0x048fe20000010000 */
[----:B------:R-:W-:-:S06]  /*5950*/  F2FP.BF16.F32.PACK_AB R192, R192, R21 ;  /* 0x00000015c0c0723e */ /* 0x000fcc00000010ff */
[----:B------:R-:W3:Y:S01]  /*5960*/  MUFU.EX2 R37, R37 ;  /* 0x0000002500257308 */ /* 0x000ee20000000800 */
[----:B-1----:R-:W-:-:S04]  /*5970*/  IMAD.U32 R23, RZ, RZ, UR49 ;  /* 0x00000031ff177e24 */ /* 0x002fc8000f8e00ff */
[----:B------:R-:W-:Y:S02]  /*5980*/  @!P1 VIADD R3, R23, 0x36840 ;  /* 0x0003684017039836 */ /* 0x000fe40000000000 */
[----:B------:R-:W-:Y:S01]  /*5990*/  FADD.FTZ R23, R75, R46 ;  /* 0x0000002e4b177221 */ /* 0x000fe20000010000 */
[----:B------:R-:W-:Y:S01]  /*59a0*/  CS2R R74, SRZ ;  /* 0x00000000004a7805 */ /* 0x000fe2000001ff00 */
[----:B------:R-:W1:Y:S01]  /*59b0*/  MUFU.EX2 R188, R39 ;  /* 0x0000002700bc7308 */ /* 0x000e620000000800 */
[----:B------:R-:W-:Y:S01]  /*59c0*/  @!P1 PRMT R3, RZ, 0x654, R3 ;  /* 0x00000654ff039816 */ /* 0x000fe20000000003 */
[----:B------:R-:W-:Y:S01]  /*59d0*/  FADD.FTZ R46, R26, R23 ;  /* 0x000000171a2e7221 */ /* 0x000fe20000010000 */
[----:B------:R-:W-:Y:S02]  /*59e0*/  CS2R R26, SRZ ;  /* 0x00000000001a7805 */ /* 0x000fe4000001ff00 */
[----:B------:R0:W-:Y:S01]  /*59f0*/  @!P1 SYNCS.ARRIVE.TRANS64.RED.A1T0 RZ, [R3+URZ], RZ ;  /* 0x000000ff03ff99a7 */ /* 0x0001e2000810043f */
[----:B------:R-:W-:-:S02]  /*5a00*/  FADD.FTZ R7, R79, R46 ;  /* 0x0000002e4f077221 */ /* 0x000fc40000010000 */
[----:B------:R-:W4:Y:S01]  /*5a10*/  MUFU.EX2 R41, R41 ;  /* 0x0000002900297308 */ /* 0x000f220000000800 */
[----:B------:R-:W-:Y:S01]  /*5a20*/  CS2R R78, SRZ ;  /* 0x00000000004e7805 */ /* 0x000fe2000001ff00 */
[----:B------:R-:W-:Y:S01]  /*5a30*/  FADD.FTZ R46, R34, R7 ;  /* 0x00000007222e7221 */ /* 0x000fe20000010000 */
[----:B0-----:R-:W-:-:S03]  /*5a40*/  FADD.FTZ R3, R35, R44 ;  /* 0x0000002c23037221 */ /* 0x001fc60000010000 */
[----:B------:R-:W-:Y:S02]  /*5a50*/  FADD.FTZ R7, R83, R46 ;  /* 0x0000002e53077221 */ /* 0x000fe40000010000 */
[----:B------:R-:W0:Y:S01]  /*5a60*/  MUFU.EX2 R190, R43 ;  /* 0x0000002b00be7308 */ /* 0x000e220000000800 */
[----:B------:R-:W-:Y:S01]  /*5a70*/  CS2R R82, SRZ ;  /* 0x0000000000527805 */ /* 0x000fe2000001ff00 */
[----:B--2---:R-:W-:Y:S01]  /*5a80*/  FADD.FTZ R44, R194, R3 ;  /* 0x00000003c22c7221 */ /* 0x004fe20000010000 */
[----:B------:R-:W-:Y:S01]  /*5a90*/  FADD.FTZ R46, R36, R7 ;  /* 0x00000007242e7221 */ /* 0x000fe20000010000 */
[----:B------:R-:W-:Y:S02]  /*5aa0*/  F2FP.BF16.F32.PACK_AB R194, R194, R35 ;  /* 0x00000023c2c2723e */ /* 0x000fe400000010ff */
[----:B------:R-:W-:Y:S01]  /*5ab0*/  CS2R R34, SRZ ;  /* 0x0000000000227805 */ /* 0x000fe2000001ff00 */
[----:B---3--:R-:W-:Y:S01]  /*5ac0*/  FADD.FTZ R3, R37, R44 ;  /* 0x0000002c25037221 */ /* 0x008fe20000010000 */
[----:B------:R-:W-:Y:S01]  /*5ad0*/  FADD.FTZ R7, R87, R46 ;  /* 0x0000002e57077221 */ /* 0x000fe20000010000 */
[----:B------:R-:W2:Y:S01]  /*5ae0*/  MUFU.EX2 R45, R45 ;  /* 0x0000002d002d7308 */ /* 0x000ea20000000800 */
[----:B------:R-:W-:Y:S01]  /*5af0*/  CS2R R86, SRZ ;  /* 0x0000000000567805 */ /* 0x000fe2000001ff00 */
[C---:B-1----:R-:W-:Y:S01]  /*5b00*/  FADD.FTZ R44, R188.reuse, R3 ;  /* 0x00000003bc2c7221 */ /* 0x042fe20000010000 */
[----:B------:R-:W-:-:S02]  /*5b10*/  F2FP.BF16.F32.PACK_AB R188, R188, R37 ;  /* 0x00000025bcbc723e */ /* 0x000fc400000010ff */
[----:B------:R-:W-:Y:S01]  /*5b20*/  CS2R R36, SRZ ;  /* 0x0000000000247805 */ /* 0x000fe2000001ff00 */
[----:B----4-:R-:W-:Y:S01]  /*5b30*/  FADD.FTZ R3, R41, R44 ;  /* 0x0000002c29037221 */ /* 0x010fe20000010000 */
[----:B------:R-:W-:Y:S01]  /*5b40*/  FADD.FTZ R44, R38, R7 ;  /* 0x00000007262c7221 */ /* 0x000fe20000010000 */
[----:B------:R1:W3:Y:S01]  /*5b50*/  MUFU.EX2 R184, R47 ;  /* 0x0000002f00b87308 */ /* 0x0002e20000000800 */
[----:B------:R-:W-:Y:S01]  /*5b60*/  CS2R R38, SRZ ;  /* 0x0000000000267805 */ /* 0x000fe2000001ff00 */
[C---:B0-----:R-:W-:Y:S01]  /*5b70*/  FADD.FTZ R0, R190.reuse, R3 ;  /* 0x00000003be007221 */ /* 0x041fe20000010000 */
[----:B------:R-:W-:Y:S01]  /*5b80*/  FADD.FTZ R7, R91, R44 ;  /* 0x0000002c5b077221 */ /* 0x000fe20000010000 */
[----:B------:R-:W-:Y:S02]  /*5b90*/  F2FP.BF16.F32.PACK_AB R190, R190, R41 ;  /* 0x00000029bebe723e */ /* 0x000fe400000010ff */
[----:B------:R-:W-:Y:S01]  /*5ba0*/  CS2R R90, SRZ ;  /* 0x00000000005a7805 */ /* 0x000fe2000001ff00 */
[----:B------:R-:W-:Y:S01]  /*5bb0*/  FADD.FTZ R2, R40, R7 ;  /* 0x0000000728027221 */ /* 0x000fe20000010000 */
[----:B------:R-:W0:Y:S01]  /*5bc0*/  MUFU.EX2 R49, R49 ;  /* 0x0000003100317308 */ /* 0x000e220000000800 */
[----:B--2---:R-:W-:Y:S01]  /*5bd0*/  FADD.FTZ R3, R45, R0 ;  /* 0x000000002d037221 */ /* 0x004fe20000010000 */
[----:B-1----:R-:W-:Y:S01]  /*5be0*/  CS2R R46, SRZ ;  /* 0x00000000002e7805 */ /* 0x002fe2000001ff00 */
[----:B------:R-:W-:Y:S01]  /*5bf0*/  FADD.FTZ R7, R95, R2 ;  /* 0x000000025f077221 */ /* 0x000fe20000010000 */
[----:B------:R-:W-:-:S02]  /*5c00*/  CS2R R94, SRZ ;  /* 0x00000000005e7805 */ /* 0x000fc4000001ff00 */
[----:B------:R-:W-:Y:S01]  /*5c10*/  CS2R R40, SRZ ;  /* 0x0000000000287805 */ /* 0x000fe2000001ff00 */
[----:B------:R-:W-:Y:S01]  /*5c20*/  FADD.FTZ R2, R42, R7 ;  /* 0x000000072a027221 */ /* 0x000fe20000010000 */
[----:B------:R1:W2:Y:S01]  /*5c30*/  MUFU.EX2 R186, R51 ;  /* 0x0000003300ba7308 */ /* 0x0002a20000000800 */
[C---:B---3--:R-:W-:Y:S01]  /*5c40*/  FADD.FTZ R0, R184.reuse, R3 ;  /* 0x00000003b8007221 */ /* 0x048fe20000010000 */
[----:B------:R-:W-:Y:S01]  /*5c50*/  F2FP.BF16.F32.PACK_AB R184, R184, R45 ;  /* 0x0000002db8b8723e */ /* 0x000fe200000010ff */
[----:B------:R-:W-:Y:S01]  /*5c60*/  FADD.FTZ R7, R99, R2 ;  /* 0x0000000263077221 */ /* 0x000fe20000010000 */
[----:B------:R-:W-:Y:S02]  /*5c70*/  CS2R R44, SRZ ;  /* 0x00000000002c7805 */ /* 0x000fe4000001ff00 */
[----:B------:R-:W-:Y:S02]  /*5c80*/  CS2R R42, SRZ ;  /* 0x00000000002a7805 */ /* 0x000fe4000001ff00 */
[----:B------:R-:W3:Y:S01]  /*5c90*/  MUFU.EX2 R53, R53 ;  /* 0x0000003500357308 */ /* 0x000ee20000000800 */
[----:B0-----:R-:W-:Y:S01]  /*5ca0*/  FADD.FTZ R3, R49, R0 ;  /* 0x0000000031037221 */ /* 0x001fe20000010000 */
[----:B-1----:R-:W-:-:S06]  /*5cb0*/  CS2R R50, SRZ ;  /* 0x0000000000327805 */ /* 0x002fcc000001ff00 */
[----:B------:R0:W1:Y:S01]  /*5cc0*/  MUFU.EX2 R180, R55 ;  /* 0x0000003700b47308 */ /* 0x0000620000000800 */
[C---:B--2---:R-:W-:Y:S01]  /*5cd0*/  FADD.FTZ R0, R186.reuse, R3 ;  /* 0x00000003ba007221 */ /* 0x044fe20000010000 */
[----:B------:R-:W-:Y:S02]  /*5ce0*/  F2FP.BF16.F32.PACK_AB R186, R186, R49 ;  /* 0x00000031baba723e */ /* 0x000fe400000010ff */
[----:B------:R-:W-:-:S04]  /*5cf0*/  CS2R R48, SRZ ;  /* 0x0000000000307805 */ /* 0x000fc8000001ff00 */
[----:B------:R-:W2:Y:S01]  /*5d00*/  MUFU.EX2 R57, R57 ;  /* 0x0000003900397308 */ /* 0x000ea20000000800 */
[----:B---3--:R-:W-:Y:S01]  /*5d10*/  FADD.FTZ R3, R53, R0 ;  /* 0x0000000035037221 */ /* 0x008fe20000010000 */
[----:B0-----:R-:W-:-:S06]  /*5d20*/  CS2R R54, SRZ ;  /* 0x0000000000367805 */ /* 0x001fcc000001ff00 */
[----:B------:R0:W3:Y:S01]  /*5d30*/  MUFU.EX2 R182, R59 ;  /* 0x0000003b00b67308 */ /* 0x0000e20000000800 */
[C---:B-1----:R-:W-:Y:S01]  /*5d40*/  FADD.FTZ R0, R180.reuse, R3 ;  /* 0x00000003b4007221 */ /* 0x042fe20000010000 */
[----:B------:R-:W-:Y:S02]  /*5d50*/  F2FP.BF16.F32.PACK_AB R180, R180, R53 ;  /* 0x00000035b4b4723e */ /* 0x000fe400000010ff */
[----:B------:R-:W-:-:S04]  /*5d60*/  CS2R R52, SRZ ;  /* 0x0000000000347805 */ /* 0x000fc8000001ff00 */
[----:B------:R-:W1:Y:S01]  /*5d70*/  MUFU.EX2 R61, R61 ;  /* 0x0000003d003d7308 */ /* 0x000e620000000800 */
[----:B--2---:R-:W-:Y:S01]  /*5d80*/  FADD.FTZ R3, R57, R0 ;  /* 0x0000000039037221 */ /* 0x004fe20000010000 */
[----:B0-----:R-:W-:-:S06]  /*5d90*/  CS2R R58, SRZ ;  /* 0x00000000003a7805 */ /* 0x001fcc000001ff00 */
[----:B------:R0:W2:Y:S01]  /*5da0*/  MUFU.EX2 R176, R63 ;  /* 0x0000003f00b07308 */ /* 0x0000a20000000800 */
[C---:B---3--:R-:W-:Y:S01]  /*5db0*/  FADD.FTZ R0, R182.reuse, R3 ;  /* 0x00000003b6007221 */ /* 0x048fe20000010000 */
[----:B------:R-:W-:Y:S02]  /*5dc0*/  F2FP.BF16.F32.PACK_AB R182, R182, R57 ;  /* 0x00000039b6b6723e */ /* 0x000fe400000010ff */
[----:B------:R-:W-:-:S04]  /*5dd0*/  CS2R R56, SRZ ;  /* 0x0000000000387805 */ /* 0x000fc8000001ff00 */
[----:B------:R3:W4:Y:S01]  /*5de0*/  MUFU.EX2 R20, R101 ;  /* 0x0000006500147308 */ /* 0x0007220000000800 */
[----:B-1----:R-:W-:Y:S01]  /*5df0*/  FADD.FTZ R3, R61, R0 ;  /* 0x000000003d037221 */ /* 0x002fe20000010000 */
[----:B0-----:R-:W-:-:S06]  /*5e00*/  CS2R R62, SRZ ;  /* 0x00000000003e7805 */ /* 0x001fcc000001ff00 */
[----:B------:R-:W0:Y:S01]  /*5e10*/  MUFU.EX2 R65, R65 ;  /* 0x0000004100417308 */ /* 0x000e220000000800 */
[C---:B--2---:R-:W-:Y:S01]  /*5e20*/  FADD.FTZ R0, R176.reuse, R3 ;  /* 0x00000003b0007221 */ /* 0x044fe20000010000 */
[----:B------:R-:W-:Y:S02]  /*5e30*/  F2FP.BF16.F32.PACK_AB R176, R176, R61 ;  /* 0x0000003db0b0723e */ /* 0x000fe400000010ff */
[----:B---3--:R-:W-:Y:S02]  /*5e40*/  CS2R R100, SRZ ;  /* 0x0000000000647805 */ /* 0x008fe4000001ff00 */
[----:B------:R-:W-:Y:S02]  /*5e50*/  CS2R R60, SRZ ;  /* 0x00000000003c7805 */ /* 0x000fe4000001ff00 */
[----:B------:R-:W1:Y:S01]  /*5e60*/  MUFU.EX2 R103, R103 ;  /* 0x0000006700677308 */ /* 0x000e620000000800 */
[C---:B----4-:R-:W-:Y:S01]  /*5e70*/  FADD.FTZ R2, R20.reuse, R7 ;  /* 0x0000000714027221 */ /* 0x050fe20000010000 */
[----:B------:R-:W-:Y:S01]  /*5e80*/  F2FP.BF16.F32.PACK_AB R177, R20, R99 ;  /* 0x0000006314b1723e */ /* 0x000fe200000010ff */
[----:B------:R-:W-:Y:S01]  /*5e90*/  IMAD.U32 R20, RZ, RZ, UR14 ;  /* 0x0000000eff147e24 */ /* 0x000fe2000f8e00ff */
[----:B------:R-:W-:-:S04]  /*5ea0*/  CS2R R98, SRZ ;  /* 0x0000000000627805 */ /* 0x000fc8000001ff00 */
[----:B------:R-:W2:Y:S01]  /*5eb0*/  MUFU.EX2 R14, R14 ;  /* 0x0000000e000e7308 */ /* 0x000ea20000000800 */
[----:B0-----:R-:W-:Y:S01]  /*5ec0*/  FADD.FTZ R3, R65, R0 ;  /* 0x0000000041037221 */ /* 0x001fe20000010000 */
[----:B------:R-:W-:-:S06]  /*5ed0*/  MOV R0, 0x3f800000 ;  /* 0x3f80000000007802 */ /* 0x000fcc0000000f00 */
[----:B------:R-:W0:Y:S01]  /*5ee0*/  MUFU.EX2 R30, R30 ;  /* 0x0000001e001e7308 */ /* 0x000e220000000800 */
[----:B-1----:R-:W-:Y:S01]  /*5ef0*/  FADD.FTZ R7, R103, R2 ;  /* 0x0000000267077221 */ /* 0x002fe20000010000 */
[----:B------:R-:W-:Y:S02]  /*5f00*/  IMAD.MOV.U32 R2, RZ, RZ, 0x3f800000 ;  /* 0x3f800000ff027424 */ /* 0x000fe400078e00ff */
[C---:B--2---:R-:W-:Y:S01]  /*5f10*/  FADD.FTZ R8, R14.reuse, R3 ;  /* 0x000000030e087221 */ /* 0x044fe20000010000 */
[----:B------:R-:W-:Y:S01]  /*5f20*/  IMAD.U32 R3, RZ, RZ, UR6 ;  /* 0x00000006ff037e24 */ /* 0x000fe2000f8e00ff */
[----:B------:R-:W-:Y:S02]  /*5f30*/  F2FP.BF16.F32.PACK_AB R178, R14, R65 ;  /* 0x000000410eb2723e */ /* 0x000fe400000010ff */
[----:B------:R-:W-:Y:S01]  /*5f40*/  CS2R R64, SRZ ;  /* 0x0000000000407805 */ /* 0x000fe2000001ff00 */
[C---:B0-----:R-:W-:Y:S01]  /*5f50*/  FADD.FTZ R7, R30.reuse, R7 ;  /* 0x000000071e077221 */ /* 0x041fe20000010000 */
[----:B------:R-:W-:-:S02]  /*5f60*/  F2FP.BF16.F32.PACK_AB R179, R30, R103 ;  /* 0x000000671eb3723e */ /* 0x000fc400000010ff */
[----:B------:R-:W-:Y:S02]  /*5f70*/  CS2R R102, SRZ ;  /* 0x0000000000667805 */ /* 0x000fe4000001ff00 */
[----:B------:R-:W-:Y:S01]  /*5f80*/  CS2R R30, SRZ ;  /* 0x00000000001e7805 */ /* 0x000fe2000001ff00 */
[----:B------:R-:W-:Y:S06]  /*5f90*/  @!P3 BRA `(.L_x_5289) ;  /* 0x0000004c0030b947 */ /* 0x000fec0003800000 */
[----:B------:R-:W-:Y:S01]  /*5fa0*/  R2UR UR59, R20 ;  /* 0x00000000143b72ca */ /* 0x000fe200000e0000 */
[----:B------:R-:W-:Y:S01]  /*5fb0*/  UMOV UR6, URZ ;  /* 0x0000003f00067c82 */ /* 0x000fe20008000000 */
[----:B------:R-:W-:Y:S01]  /*5fc0*/  IMAD.MOV.U32 R14, RZ, RZ, R10 ;  /* 0x000000ffff0e7224 */ /* 0x000fe200078e000a */
[----:B------:R-:W-:Y:S01]  /*5fd0*/  MOV R15, R11 ;  /* 0x0000000b000f7202 */ /* 0x000fe20000000f00 */
[----:B------:R-:W-:Y:S01]  /*5fe0*/  IMAD.U32 R21, RZ, RZ, UR6 ;  /* 0x00000006ff157e24 */ /* 0x000fe2000f8e00ff */
[----:B------:R-:W-:Y:S01]  /*5ff0*/  UMOV UR58, URZ ;  /* 0x0000003f003a7c82 */ /* 0x000fe20008000000 */
[----:B------:R-:W-:Y:S01]  /*6000*/  IMAD.MOV.U32 R2, RZ, RZ, 0x3f800000 ;  /* 0x3f800000ff027424 */ /* 0x000fe200078e00ff */
[----:B------:R-:W-:Y:S01]  /*6010*/  ULDC UR57, c[0x0][0x9d8] ;  /* 0x0002760000397ab9 */ /* 0x000fe20000000800 */
[----:B------:R-:W-:-:S07]  /*6020*/  IMAD.MOV.U32 R119, RZ, RZ, RZ ;  /* 0x000000ffff777224 */ /* 0x000fce00078e00ff */
.L_x_5298:
        /* <DEDUP_REMOVED lines=9> */
.L_x_5290:
[----:B------:R-:W-:Y:S02]  /*60c0*/  R2UR UR7, R16 ;  /* 0x00000000100772ca */ /* 0x000fe400000e0000 */
[----:B------:R-:W-:-:S11]  /*60d0*/  R2UR UR6, R3 ;  /* 0x00000000030672ca */ /* 0x000fd600000e0000 */
[----:B------:R-:W-:Y:S02]  /*60e0*/  ULEA UR61, UR60, UR7, 0x3 ;  /* 0x000000073c3d7291 */ /* 0x000fe4000f8e183f */
[----:B------:R-:W-:-:S04]  /*60f0*/  MOV R6, UR6 ;  /* 0x0000000600067c02 */ /* 0x000fc80008000f00 */
[----:B------:R-:W-:-:S04]  /*6100*/  SHF.L.U32 R6, R6, 0x1f, RZ ;  /* 0x0000001f06067819 */ /* 0x000fc800000006ff */
[----:B------:R0:W1:Y:S01]  /*6110*/  SYNCS.PHASECHK.TRANS64.TRYWAIT P3, [UR61+0x36830], R6 ;  /* 0x03683006ff0075a7 */ /* 0x000062000806017d */
[----:B------:R-:W-:Y:S05]  /*6120*/  @!P0 BRA `(.L_x_5291) ;  /* 0x0000000000048947 */ /* 0x000fea0003800000 */
[----:B------:R-:W-:Y:S01]  /*6130*/  BPT.TRAP 0x1 ;  /* 0x000000040000795c */ /* 0x000fe20000300000 */
.L_x_5291:
[----:B-1----:R-:W-:Y:S05]  /*6140*/  @P3 BRA `(.L_x_5292) ;  /* 0x0000000000083947 */ /* 0x002fea0003800000 */
[----:B------:R-:W1:Y:S02]  /*6150*/  SYNCS.PHASECHK.TRANS64.TRYWAIT P3, [UR61+0x36830], R6 ;  /* 0x03683006ff0075a7 */ /* 0x000e64000806017d */
[----:B-1----:R-:W-:Y:S05]  /*6160*/  @!P3 BRA `(.L_x_5293) ;  /* 0x00000104005cb947 */ /* 0x002fea0003800000 */
.L_x_5292:
        /* <DEDUP_REMOVED lines=13> */
[----:B------:R-:W-:Y:S01]  /*6240*/  UIMAD UR56, UR60, 0xa80, UR6 ;  /* 0x00000a803c3878a4 */ /* 0x000fe2000f8e0206 */
[C---:B------:R-:W-:Y:S01]  /*6250*/  R2UR UR40, R4.reuse ;  /* 0x00000000042872ca */ /* 0x040fe200000e0000 */
[----:B------:R-:W-:Y:S01]  /*6260*/  UMOV UR19, 0x40000040 ;  /* 0x4000004000137882 */ /* 0x000fe20000000000 */
[C---:B------:R-:W-:Y:S01]  /*6270*/  R2UR UR41, R5.reuse ;  /* 0x00000000052972ca */ /* 0x040fe200000e0000 */
[----:B------:R-:W-:Y:S01]  /*6280*/  UIADD3 UR50, UR56, 0x80, URZ ;  /* 0x0000008038327890 */ /* 0x000fe2000fffe03f */
[----:B------:R-:W-:Y:S01]  /*6290*/  MOV R11, UR45 ;  /* 0x0000002d000b7c02 */ /* 0x000fe20008000f00 */
[----:B------:R-:W-:Y:S01]  /*62a0*/  UIADD3 UR6, UR56, 0x100, URZ ;  /* 0x0000010038067890 */ /* 0x000fe2000fffe03f */
[----:B------:R-:W-:Y:S01]  /*62b0*/  MOV R20, UR44 ;  /* 0x0000002c00147c02 */ /* 0x000fe20008000f00 */
[----:B------:R-:W-:Y:S01]  /*62c0*/  UMOV UR54, UR56 ;  /* 0x0000003800367c82 */ /* 0x000fe20008000000 */
[----:B------:R-:W-:Y:S01]  /*62d0*/  UIADD3 UR7, UR56, 0x180, URZ ;  /* 0x0000018038077890 */ /* 0x000fe2000fffe03f */
[----:B------:R-:W-:Y:S01]  /*62e0*/  HGMMA.64x16x16.F32.BF16 R168, gdesc[UR52], RZ, !UPT, gsb0 ;  /* 0x0020000034a879f0 */ /* 0x000fe2000c0018ff */
[C---:B------:R-:W-:Y:S01]  /*62f0*/  R2UR UR52, R4.reuse ;  /* 0x00000000043472ca */ /* 0x040fe200000e0000 */
[----:B------:R-:W-:Y:S01]  /*6300*/  UMOV UR55, 0x40000040 ;  /* 0x4000004000377882 */ /* 0x000fe20000000000 */
[C---:B------:R-:W-:Y:S01]  /*6310*/  R2UR UR53, R5.reuse ;  /* 0x00000000053572ca */ /* 0x040fe200000e0000 */
[----:B------:R-:W-:Y:S01]  /*6320*/  UMOV UR54, UR6 ;  /* 0x0000000600367c82 */ /* 0x000fe20008000000 */
[----:B------:R-:W-:Y:S01]  /*6330*/  R2UR UR44, R4 ;  /* 0x00000000042c72ca */ /* 0x000fe200000e0000 */
[----:B------:R-:W-:Y:S01]  /*6340*/  UMOV UR42, UR7 ;  /* 0x00000007002a7c82 */ /* 0x000fe20008000000 */
[----:B------:R-:W-:Y:S01]  /*6350*/  R2UR UR45, R5 ;  /* 0x00000000052d72ca */ /* 0x000fe200000e0000 */
[----:B------:R-:W-:Y:S01]  /*6360*/  UIADD3 UR6, UR56, 0x200, URZ ;  /* 0x0000020038067890 */ /* 0x000fe2000fffe03f */
[-C--:B------:R-:W-:Y:S01]  /*6370*/  FMUL.FTZ R24, R24, R0.reuse ;  /* 0x0000000018187220 */ /* 0x080fe20000410000 */
        /* <DEDUP_REMOVED lines=578> */
.L_x_5294:
        /* <DEDUP_REMOVED lines=8> */
.L_x_5295:
[----:B-1----:R-:W-:Y:S05]  /*8820*/  @P3 BRA `(.L_x_5296) ;  /* 0x0000000000083947 */ /* 0x002fea0003800000 */
[----:B------:R-:W1:Y:S02]  /*8830*/  SYNCS.PHASECHK.TRANS64.TRYWAIT P3, [UR11+0x36850], R0 ;  /* 0x03685000ff0075a7 */ /* 0x000e64000806014b */
[----:B-1----:R-:W-:Y:S05]  /*8840*/  @!P3 BRA `(.L_x_5297) ;  /* 0x000000dc00bcb947 */ /* 0x002fea0003800000 */
.L_x_5296:
[----:B------:R-:W-:Y:S01]  /*8850*/  R2UR UR6, R16 ;  /* 0x00000000100672ca */ /* 0x000fe200000e0000 */
[----:B------:R-:W-:Y:S01]  /*8860*/  WARPGROUP.ARRIVE ;  /* 0x00000000000079c5 */ /* 0x000fe20000000000 */
[----:B------:R-:W-:Y:S01]  /*8870*/  UMOV UR7, 0x40000040 ;  /* 0x4000004000077882 */ /* 0x000fe20000000000 */
[----:B------:R-:W-:Y:S01]  /*8880*/  FMUL.FTZ R159, R159, UR57 ;  /* 0x000000399f9f7c20 */ /* 0x000fe20008410000 */
[----:B------:R-:W-:Y:S01]  /*8890*/  FMUL.FTZ R22, R160, UR57 ;  /* 0x00000039a0167c20 */ /* 0x000fe20008410000 */
[----:B------:R-:W-:Y:S01]  /*88a0*/  FMUL.FTZ R160, R164, UR57 ;  /* 0x00000039a4a07c20 */ /* 0x000fe20008410000 */
[----:B------:R-:W-:Y:S01]  /*88b0*/  R2UR UR15, R17 ;  /* 0x00000000110f72ca */ /* 0x000fe200000e0000 */
[----:B------:R-:W-:Y:S01]  /*88c0*/  MUFU.TANH R164, R159 ;  /* 0x0000009f00a47308 */ /* 0x000fe20000002400 */
[----:B------:R-:W-:Y:S01]  /*88d0*/  FMUL.FTZ R6, R170, UR57 ;  /* 0x00000039aa067c20 */ /* 0x000fe20008410000 */
[----:B------:R-:W-:Y:S01]  /*88e0*/  FMUL.FTZ R10, R171, UR57 ;  /* 0x00000039ab0a7c20 */ /* 0x000fe20008410000 */
[----:B------:R-:W-:Y:S01]  /*88f0*/  ULDC UR14, c[0x0][0x2f0] ;  /* 0x0000bc00000e7ab9 */ /* 0x000fe20000000800 */
[----:B------:R-:W-:Y:S01]  /*8900*/  FMUL.FTZ R21, R161, UR57 ;  /* 0x00000039a1157c20 */ /* 0x000fe20008410000 */
[----:B------:R-:W-:Y:S01]  /*8910*/  FMUL.FTZ R161, R152, UR57 ;  /* 0x0000003998a17c20 */ /* 0x000fe20008410000 */
[----:B------:R-:W-:Y:S01]  /*8920*/  UIADD3 UR6, UR6, 0x400, URZ ;  /* 0x0000040006067890 */ /* 0x000fe2000fffe03f */
[----:B------:R-:W-:Y:S01]  /*8930*/  FMUL.FTZ R152, R153, UR57 ;  /* 0x0000003999987c20 */ /* 0x000fe20008410000 */
[----:B------:R-:W2:Y:S01]  /*8940*/  MUFU.TANH R6, R6 ;  /* 0x0000000600067308 */ /* 0x000ea20000002400 */
[----:B------:R-:W-:Y:S01]  /*8950*/  FMUL.FTZ R153, R157, UR57 ;  /* 0x000000399d997c20 */ /* 0x000fe20008410000 */
[----:B------:R-:W-:Y:S01]  /*8960*/  USHF.R.U32.HI UR6, URZ, 0x4, UR6 ;  /* 0x000000043f067899 */ /* 0x000fe20008011606 */
[----:B------:R-:W-:Y:S01]  /*8970*/  FMUL.FTZ R157, R150, UR57 ;  /* 0x00000039969d7c20 */ /* 0x000fe20008410000 */
[----:B------:R-:W-:Y:S01]  /*8980*/  FMUL.FTZ R158, R158, UR57 ;  /* 0x000000399e9e7c20 */ /* 0x000fe20008410000 */
[----:B------:R-:W-:Y:S01]  /*8990*/  FMUL.FTZ R147, R147, UR57 ;  /* 0x0000003993937c20 */ /* 0x000fe20008410000 */
[----:B------:R-:W-:Y:S01]  /*89a0*/  ULOP3.LUT UR6, UR6, 0x3fff, URZ, 0xc0, !UPT ;  /* 0x00003fff06067892 */ /* 0x000fe2000f8ec03f */
[----:B------:R-:W-:Y:S01]  /*89b0*/  FMUL.FTZ R23, R165, UR57 ;  /* 0x00000039a5177c20 */ /* 0x000fe20008410000 */
[----:B------:R-:W3:Y:S01]  /*89c0*/  MUFU.TANH R10, R10 ;  /* 0x0000000a000a7308 */ /* 0x000ee20000002400 */
[----:B------:R-:W-:Y:S01]  /*89d0*/  FMUL.FTZ R151, R151, UR57 ;  /* 0x0000003997977c20 */ /* 0x000fe20008410000 */
[----:B------:R-:W-:Y:S01]  /*89e0*/  ULOP3.LUT UR6, UR6, 0x3800000, URZ, 0xfc, !UPT ;  /* 0x0380000006067892 */ /* 0x000fe2000f8efc3f */
[----:B------:R-:W-:Y:S01]  /*89f0*/  FMUL.FTZ R138, R138, UR57 ;  /* 0x000000398a8a7c20 */ /* 0x000fe20008410000 */
[----:B------:R-:W-:Y:S01]  /*8a00*/  FMUL.FTZ R139, R139, UR57 ;  /* 0x000000398b8b7c20 */ /* 0x000fe20008410000 */
[----:B------:R-:W-:Y:S01]  /*8a10*/  FMUL.FTZ R143, R143, UR57 ;  /* 0x000000398f8f7c20 */ /* 0x000fe20008410000 */
[----:B------:R-:W-:Y:S01]  /*8a20*/  UIMAD UR10, UR58, 0xa80, UR6 ;  /* 0x00000a803a0a78a4 */ /* 0x000fe2000f8e0206 */
[----:B------:R-:W-:Y:S01]  /*8a30*/  FMUL.FTZ R142, R142, UR57 ;  /* 0x000000398e8e7c20 */ /* 0x000fe20008410000 */
[----:B------:R-:W-:Y:S01]  /*8a40*/  MUFU.TANH R158, R158 ;  /* 0x0000009e009e7308 */ /* 0x000fe20000002400 */
[----:B------:R-:W-:Y:S01]  /*8a50*/  FMUL.FTZ R130, R130, UR57 ;  /* 0x0000003982827c20 */ /* 0x000fe20008410000 */
[----:B------:R-:W-:Y:S01]  /*8a60*/  FMUL.FTZ R134, R134, UR57 ;  /* 0x0000003986867c20 */ /* 0x000fe20008410000 */
[----:B------:R-:W-:Y:S01]  /*8a70*/  FMUL.FTZ R122, R122, UR57 ;  /* 0x000000397a7a7c20 */ /* 0x000fe20008410000 */
[----:B01----:R-:W-:Y:S01]  /*8a80*/  FMUL.FTZ R0, R169, UR57 ;  /* 0x00000039a9007c20 */ /* 0x003fe20008410000 */
[----:B------:R-:W-:Y:S01]  /*8a90*/  UMOV UR6, UR10 ;  /* 0x0000000a00067c82 */ /* 0x000fe20008000000 */
[----:B------:R-:W-:Y:S01]  /*8aa0*/  FMUL.FTZ R126, R126, UR57 ;  /* 0x000000397e7e7c20 */ /* 0x000fe20008410000 */
[----:B------:R-:W-:Y:S01]  /*8ab0*/  HGMMA.64x192x16.F32.BF16 R24, R200, gdesc[UR4].tnspB, R24, gsb0 ;  /* 0x42e00004c8187df0 */ /* 0x000fe20008001818 */
[----:B------:R-:W-:Y:S01]  /*8ac0*/  UIADD3 UR6, UR10, 0x80, URZ ;  /* 0x000000800a067890 */ /* 0x000fe2000fffe03f */
[----:B------:R-:W-:Y:S01]  /*8ad0*/  MUFU.TANH R165, R147 ;  /* 0x0000009300a57308 */ /* 0x000fe20000002400 */
[----:B------:R-:W-:Y:S01]  /*8ae0*/  UMOV UR7, 0x40000040 ;  /* 0x4000004000077882 */ /* 0x000fe20000000000 */
        /* <DEDUP_REMOVED lines=8> */
[----:B------:R-:W-:-:S06]  /*8b70*/  UMOV UR58, UR60 ;  /* 0x0000003c003a7c82 */ /* 0x000fcc0008000000 */
[----:B------:R-:W-:Y:S08]  /*8b80*/  MUFU.TANH R138, R138 ;  /* 0x0000008a008a7308 */ /* 0x000ff00000002400 */
[----:B------:R-:W-:Y:S08]  /*8b90*/  MUFU.TANH R142, R142 ;  /* 0x0000008e008e7308 */ /* 0x000ff00000002400 */
[----:B------:R-:W-:Y:S08]  /*8ba0*/  MUFU.TANH R130, R130 ;  /* 0x0000008200827308 */ /* 0x000ff00000002400 */
[----:B------:R-:W-:Y:S08]  /*8bb0*/  MUFU.TANH R134, R134 ;  /* 0x0000008600867308 */ /* 0x000ff00000002400 */
[----:B------:R-:W-:Y:S08]  /*8bc0*/  MUFU.TANH R122, R122 ;  /* 0x0000007a007a7308 */ /* 0x000ff00000002400 */
[----:B------:R0:W-:Y:S08]  /*8bd0*/  MUFU.TANH R173, R126 ;  /* 0x0000007e00ad7308 */ /* 0x0001f00000002400 */
[----:B------:R-:W-:Y:S01]  /*8be0*/  MUFU.TANH R2, R2 ;  /* 0x0000000200027308 */ /* 0x000fe20000002400 */
[----:B0-----:R-:W-:Y:S01]  /*8bf0*/  FMUL.FTZ R126, R148, UR57 ;  /* 0x00000039947e7c20 */ /* 0x001fe20008410000 */
[----:B------:R-:W-:-:S06]  /*8c00*/  FMUL.FTZ R148, R121, UR57 ;  /* 0x0000003979947c20 */ /* 0x000fcc0008410000 */
        /* <DEDUP_REMOVED lines=17> */
[----:B------:R-:W-:-:S05]  /*8d20*/  FMUL.FTZ R203, R174, UR57 ;  /* 0x00000039aecb7c20 */ /* 0x000fca0008410000 */
[----:B------:R-:W-:Y:S01]  /*8d30*/  HGMMA.64x192x16.F32.BF16 R24, R196, gdesc[UR4].tnspB, R24, gsb0 ;  /* 0x42e00004c4187df0 */ /* 0x000fe20008001818 */
[----:B------:R-:W-:Y:S01]  /*8d40*/  UIADD3 UR6, UR10, 0x100, URZ ;  /* 0x000001000a067890 */ /* 0x000fe2000fffe03f */
[----:B------:R-:W0:Y:S01]  /*8d50*/  MUFU.TANH R203, R203 ;  /* 0x000000cb00cb7308 */ /* 0x000e220000002400 */
[----:B------:R-:W-:Y:S01]  /*8d60*/  UMOV UR7, 0x40000040 ;  /* 0x4000004000077882 */ /* 0x000fe20000000000 */
[----:B------:R-:W-:Y:S02]  /*8d70*/  WARPGROUP.DEPBAR.LE gsb0, 0x0 ;  /* 0x00008000000079c5 */ /* 0x000fe40000010000 */
[----:B------:R-:W-:Y:S01]  /*8d80*/  WARPGROUP.ARRIVE ;  /* 0x00000000000079c5 */ /* 0x000fe20000000000 */
[----:B------:R-:W-:Y:S01]  /*8d90*/  FMUL.FTZ R199, R175, UR57 ;  /* 0x00000039afc77c20 */ /* 0x000fe20008410000 */
[----:B------:R-:W-:Y:S01]  /*8da0*/  FMUL.FTZ R175, R155, UR57 ;  /* 0x000000399baf7c20 */ /* 0x000fe20008410000 */
[----:B------:R-:W-:Y:S01]  /*8db0*/  FMUL.FTZ R197, R162, UR57 ;  /* 0x00000039a2c57c20 */ /* 0x000fe20008410000 */
[----:B------:R-:W-:Y:S01]  /*8dc0*/  FMUL.FTZ R162, R167, UR57 ;  /* 0x00000039a7a27c20 */ /* 0x000fe20008410000 */
[----:B------:R-:W-:-:S09]  /*8dd0*/  IMAD.U32 R167, RZ, RZ, UR14 ;  /* 0x0000000effa77e24 */ /* 0x000fd2000f8e00ff */
[----:B------:R-:W-:Y:S01]  /*8de0*/  HGMMA.64x192x16.F32.BF16 R24, R192, gdesc[UR4].tnspB, R24, gsb0 ;  /* 0x42e00004c0187df0 */ /* 0x000fe20008001818 */
[----:B------:R-:W-:Y:S01]  /*8df0*/  @UP0 ULDC UR6, c[0x0][0x44c] ;  /* 0x0001130000060ab9 */ /* 0x000fe20000000800 */
[----:B------:R-:W-:Y:S01]  /*8e00*/  UMOV UR7, 0x40000040 ;  /* 0x4000004000077882 */ /* 0x000fe20000000000 */
[----:B------:R-:W-:Y:S01]  /*8e10*/  @P2 IMAD.HI.U32 R155, R12, UR6, RZ ;  /* 0x000000060c9b2c27 */ /* 0x000fe2000f8e00ff */
[----:B------:R-:W-:Y:S01]  /*8e20*/  @UP0 ULDC UR6, c[0x0][0x450] ;  /* 0x0001140000060ab9 */ /* 0x000fe20000000800 */
[----:B------:R-:W-:Y:S01]  /*8e30*/  ULDC UR14, c[0x0][0x288] ;  /* 0x0000a200000e7ab9 */ /* 0x000fe20000000800 */
[----:B------:R-:W1:Y:S08]  /*8e40*/  MUFU.TANH R199, R199 ;  /* 0x000000c700c77308 */ /* 0x000e700000002400 */
[----:B------:R-:W4:Y:S08]  /*8e50*/  MUFU.TANH R197, R197 ;  /* 0x000000c500c57308 */ /* 0x000f300000002400 */
[----:B------:R-:W-:Y:S08]  /*8e60*/  MUFU.TANH R162, R162 ;  /* 0x000000a200a27308 */ /* 0x000ff00000002400 */
[----:B------:R-:W-:Y:S01]  /*8e70*/  MUFU.TANH R175, R175 ;  /* 0x000000af00af7308 */ /* 0x000fe20000002400 */
[----:B------:R-:W-:-:S02]  /*8e80*/  WARPGROUP.DEPBAR.LE gsb0, 0x0 ;  /* 0x00008000000079c5 */ /* 0x000fc40000010000 */
[----:B------:R-:W-:Y:S01]  /*8e90*/  FMUL.FTZ R195, R163, UR57 ;  /* 0x00000039a3c37c20 */ /* 0x000fe20008410000 */
[----:B------:R-:W-:Y:S01]  /*8ea0*/  FMUL.FTZ R163, R154, UR57 ;  /* 0x000000399aa37c20 */ /* 0x000fe20008410000 */
[----:B------:R-:W-:Y:S01]  /*8eb0*/  FMUL.FTZ R154, R156, UR57 ;  /* 0x000000399c9a7c20 */ /* 0x000fe20008410000 */
[----:B------:R-:W-:Y:S01]  /*8ec0*/  IMAD.MOV.U32 R156, RZ, RZ, R12 ;  /* 0x000000ffff9c7224 */ /* 0x000fe200078e000c */
[----:B------:R-:W-:Y:S01]  /*8ed0*/  @P2 SHF.R.U32.HI R156, RZ, UR6, R155 ;  /* 0x00000006ff9c2c19 */ /* 0x000fe2000801169b */
[----:B------:R-:W-:Y:S01]  /*8ee0*/  UMOV UR6, 0x1 ;  /* 0x0000000100067882 */ /* 0x000fe20000000000 */
[----:B------:R-:W-:Y:S01]  /*8ef0*/  FMUL.FTZ R155, R146, UR57 ;  /* 0x00000039929b7c20 */ /* 0x000fe20008410000 */
[----:B------:R-:W-:Y:S01]  /*8f00*/  UIMAD UR6, UR59, -0x70, UR6 ;  /* 0xffffff903b0678a4 */ /* 0x000fe2000f8e0206 */
[----:B------:R-:W-:Y:S01]  /*8f10*/  WARPGROUP.ARRIVE ;  /* 0x00000000000079c5 */ /* 0x000fe20000000000 */
[----:B------:R-:W5:Y:S01]  /*8f20*/  SHFL.IDX PT, R159, R156, 0x1, 0x1c1f ;  /* 0x003c1f009c9f7f89 */ /* 0x000f6200000e0000 */
[----:B------:R-:W-:Y:S01]  /*8f30*/  FMUL.FTZ R193, R166, UR57 ;  /* 0x00000039a6c17c20 */ /* 0x000fe20008410000 */
[----:B------:R-:W4:Y:S02]  /*8f40*/  MUFU.TANH R195, R195 ;  /* 0x000000c300c37308 */ /* 0x000f240000002400 */
[----:B------:R-:W-:Y:S01]  /*8f50*/  IMAD.U32 R146, RZ, RZ, UR6 ;  /* 0x00000006ff927e24 */ /* 0x000fe2000f8e00ff */
[----:B------:R-:W-:-:S03]  /*8f60*/  UIADD3 UR6, UR10, 0x180, URZ ;  /* 0x000001800a067890 */ /* 0x000fc6000fffe03f */
[----:B------:R-:W-:Y:S02]  /*8f70*/  IMAD R146, R13, -0x2, R146 ;  /* 0xfffffffe0d927824 */ /* 0x000fe400078e0292 */
[----:B------:R-:W4:Y:S02]  /*8f80*/  MUFU.TANH R193, R193 ;  /* 0x000000c100c17308 */ /* 0x000f240000002400 */
[----:B------:R-:W-:Y:S02]  /*8f90*/  IMAD R146, R167, UR15, R146 ;  /* 0x0000000fa7927c24 */ /* 0x000fe4000f8e0292 */
[----:B------:R-:W-:Y:S01]  /*8fa0*/  HGMMA.64x192x16.F32.BF16 R24, R188, gdesc[UR4].tnspB, R24, gsb0 ;  /* 0x42e00004bc187df0 */ /* 0x000fe20008001818 */
[----:B------:R-:W-:Y:S01]  /*8fb0*/  UIADD3 UR6, UR10, 0x200, URZ ;  /* 0x000002000a067890 */ /* 0x000fe2000fffe03f */
[----:B------:R-:W-:Y:S02]  /*8fc0*/  UMOV UR7, 0x40000040 ;  /* 0x4000004000077882 */ /* 0x000fe40000000000 */
[----:B------:R-:W4:Y:S01]  /*8fd0*/  MUFU.TANH R163, R163 ;  /* 0x000000a300a37308 */ /* 0x000f220000002400 */
[----:B-----5:R-:W-:-:S07]  /*8fe0*/  IADD3 R150, R159, -UR14, R146 ;  /* 0x8000000e9f967c10 */ /* 0x020fce000fffe092 */
[----:B------:R-:W5:Y:S01]  /*8ff0*/  MUFU.TANH R155, R155 ;  /* 0x0000009b009b7308 */ /* 0x000f620000002400 */
[C---:B------:R-:W-:Y:S02]  /*9000*/  ISETP.GT.AND P3, PT, R150.reuse, RZ, PT ;  /* 0x000000ff9600720c */ /* 0x040fe40003f64270 */
[----:B------:R-:W-:Y:S02]  /*9010*/  ISETP.GT.AND P4, PT, R150, 0x1, PT ;  /* 0x000000019600780c */ /* 0x000fe40003f84270 */
[----:B--2---:R-:W-:Y:S02]  /*9020*/  FSEL R201, R6, -INF , P3 ;  /* 0xff80000006c97808 */ /* 0x004fe40001800000 */
[----:B------:R-:W-:Y:S01]  /*9030*/  ISETP.GT.AND P3, PT, R150, 0x8, PT ;  /* 0x000000089600780c */ /* 0x000fe20003f64270 */
[----:B------:R-:W2:Y:S01]  /*9040*/  MUFU.TANH R159, R151 ;  /* 0x00000097009f7308 */ /* 0x000ea20000002400 */
[----:B---3--:R-:W-:Y:S02]  /*9050*/  FSEL R205, R10, -INF , P4 ;  /* 0xff8000000acd7808 */ /* 0x008fe40002000000 */
[----:B------:R-:W-:-:S02]  /*9060*/  FMNMX.FTZ R6, R201, R14, !PT ;  /* 0x0000000ec9067209 */ /* 0x000fc40007810000 */
[C---:B------:R-:W-:Y:S02]  /*9070*/  ISETP.GT.AND P4, PT, R150.reuse, 0x9, PT ;  /* 0x000000099600780c */ /* 0x040fe40003f84270 */
[----:B0-----:R-:W-:Y:S01]  /*9080*/  FSEL R203, R203, -INF , P3 ;  /* 0xff800000cbcb7808 */ /* 0x001fe20001800000 */
[----:B------:R5:W0:Y:S01]  /*9090*/  MUFU.TANH R166, R139 ;  /* 0x0000008b00a67308 */ /* 0x000a220000002400 */
[----:B------:R-:W-:Y:S02]  /*90a0*/  FMNMX.FTZ R6, R205, R6, !PT ;  /* 0x00000006cd067209 */ /* 0x000fe40007810000 */
[C---:B------:R-:W-:Y:S02]  /*90b0*/  ISETP.GT.AND P3, PT, R150.reuse, 0x10, PT ;  /* 0x000000109600780c */ /* 0x040fe40003f64270 */
[----:B-1----:R-:W-:Y:S02]  /*90c0*/  FSEL R199, R199, -INF , P4 ;  /* 0xff800000c7c77808 */ /* 0x002fe40002000000 */
[----:B------:R-:W-:Y:S01]  /*90d0*/  FMNMX.FTZ R6, R203, R6, !PT ;  /* 0x00000006cb067209 */ /* 0x000fe20007810000 */
[----:B------:R-:W1:Y:S01]  /*90e0*/  MUFU.TANH R167, R143 ;  /* 0x0000008f00a77308 */ /* 0x000e620000002400 */
[----:B------:R-:W-:-:S02]  /*90f0*/  ISETP.GT.AND P4, PT, R150, 0x11, PT ;  /* 0x000000119600780c */ /* 0x000fc40003f84270 */
[----:B----4-:R-:W-:Y:S02]  /*9100*/  FSEL R197, R197, -INF , P3 ;  /* 0xff800000c5c57808 */ /* 0x010fe40001800000 */
[----:B------:R-:W-:Y:S02]  /*9110*/  FMNMX.FTZ R6, R199, R6, !PT ;  /* 0x00000006c7067209 */ /* 0x000fe40007810000 */
[C---:B------:R-:W-:Y:S01]  /*9120*/  ISETP.GT.AND P3, PT, R150.reuse, 0x18, PT ;  /* 0x000000189600780c */ /* 0x040fe20003f64270 */
[----:B------:R-:W-:Y:S01]  /*9130*/  MUFU.TANH R154, R154 ;  /* 0x0000009a009a7308 */ /* 0x000fe20000002400 */
[----:B------:R-:W-:Y:S02]  /*9140*/  FSEL R195, R195, -INF , P4 ;  /* 0xff800000c3c37808 */ /* 0x000fe40002000000 */
[----:B------:R-:W-:Y:S02]  /*9150*/  FMNMX.FTZ R6, R197, R6, !PT ;  /* 0x00000006c5067209 */ /* 0x000fe40007810000 */
[----:B------:R-:W-:-:S02]  /*9160*/  ISETP.GT.AND P4, PT, R150, 0x19, PT ;  /* 0x000000199600780c */ /* 0x000fc40003f84270 */
[----:B------:R-:W-:Y:S02]  /*9170*/  FSEL R193, R193, -INF , P3 ;  /* 0xff800000c1c17808 */ /* 0x000fe40001800000 */
[----:B------:R-:W-:Y:S02]  /*9180*/  FMNMX.FTZ R6, R195, R6, !PT ;  /* 0x00000006c3067209 */ /* 0x000fe40007810000 */
[----:B------:R-:W-:Y:S02]  /*9190*/  ISETP.GT.AND P3, PT, R150, 0x20, PT ;  /* 0x000000209600780c */ /* 0x000fe40003f64270 */
[----:B------:R-:W-:Y:S01]  /*91a0*/  FMNMX.FTZ R6, R193, R6, !PT ;  /* 0x00000006c1067209 */ /* 0x000fe20007810000 */
[----:B------:R-:W-:Y:S02]  /*91b0*/  WARPGROUP.DEPBAR.LE gsb0, 0x0 ;  /* 0x00008000000079c5 */ /* 0x000fe40000010000 */
[----:B------:R-:W-:Y:S01]  /*91c0*/  WARPGROUP.ARRIVE ;  /* 0x00000000000079c5 */ /* 0x000fe20000000000 */
[----:B------:R-:W-:-:S02]  /*91d0*/  FSEL R191, R162, -INF , P4 ;  /* 0xff800000a2bf7808 */ /* 0x000fc40002000000 */
[C---:B------:R-:W-:Y:S02]  /*91e0*/  ISETP.GT.AND P4, PT, R150.reuse, 0x21, PT ;  /* 0x000000219600780c */ /* 0x040fe40003f84270 */
[----:B------:R-:W-:Y:S01]  /*91f0*/  FSEL R189, R163, -INF , P3 ;  /* 0xff800000a3bd7808 */ /* 0x000fe20001800000 */
[----:B------:R-:W-:Y:S01]  /*9200*/  HGMMA.64x192x16.F32.BF16 R24, R184, gdesc[UR4].tnspB, R24, gsb0 ;  /* 0x42e00004b8187df0 */ /* 0x000fe20008001818 */
[----:B------:R-:W-:Y:S01]  /*9210*/  FMNMX.FTZ R6, R191, R6, !PT ;  /* 0x00000006bf067209 */ /* 0x000fe20007810000 */
[----:B------:R-:W-:Y:S01]  /*9220*/  UIADD3 UR6, UR10, 0x280, URZ ;  /* 0x000002800a067890 */ /* 0x000fe2000fffe03f */
[C---:B------:R-:W-:Y:S01]  /*9230*/  ISETP.GT.AND P3, PT, R150.reuse, 0x28, PT ;  /* 0x000000289600780c */ /* 0x040fe20003f64270 */
[----:B------:R-:W-:Y:S01]  /*9240*/  UMOV UR7, 0x40000040 ;  /* 0x4000004000077882 */ /* 0x000fe20000000000 */
[----:B------:R-:W-:Y:S02]  /*9250*/  FSEL R175, R175, -INF , P4 ;  /* 0xff800000afaf7808 */ /* 0x000fe40002000000 */
[----:B------:R-:W-:Y:S01]  /*9260*/  FMNMX.FTZ R10, R189, R6, !PT ;  /* 0x00000006bd0a7209 */ /* 0x000fe20007810000 */
[----:B------:R-:W-:Y:S01]  /*9270*/  FMUL.FTZ R6, R131, UR57 ;  /* 0x0000003983067c20 */ /* 0x000fe20008410000 */
[----:B------:R-:W-:-:S02]  /*9280*/  ISETP.GT.AND P4, PT, R150, 0x29, PT ;  /* 0x000000299600780c */ /* 0x000fc40003f84270 */
[----:B------:R-:W-:Y:S02]  /*9290*/  FSEL R147, R158, -INF , P3 ;  /* 0xff8000009e937808 */ /* 0x000fe40001800000 */
[----:B------:R-:W-:Y:S01]  /*92a0*/  FMNMX.FTZ R10, R175, R10, !PT ;  /* 0x0000000aaf0a7209 */ /* 0x000fe20007810000 */
[----:B------:R3:W4:Y:S01]  /*92b0*/  MUFU.TANH R158, R6 ;  /* 0x00000006009e7308 */ /* 0x0007220000002400 */
[----:B------:R-:W-:Y:S02]  /*92c0*/  ISETP.GT.AND P3, PT, R150, 0x30, PT ;  /* 0x000000309600780c */ /* 0x000fe40003f64270 */
[----:B------:R-:W-:Y:S02]  /*92d0*/  FSEL R131, R164, -INF , P4 ;  /* 0xff800000a4837808 */ /* 0x000fe40002000000 */
[----:B------:R-:W-:Y:S02]  /*92e0*/  FMNMX.FTZ R10, R147, R10, !PT ;  /* 0x0000000a930a7209 */ /* 0x000fe40007810000 */
[----:B------:R-:W-:-:S02]  /*92f0*/  ISETP.GT.AND P4, PT, R150, 0x31, PT ;  /* 0x000000319600780c */ /* 0x000fc40003f84270 */
[----:B-----5:R-:W-:Y:S01]  /*9300*/  FSEL R139, R155, -INF , P3 ;  /* 0xff8000009b8b7808 */ /* 0x020fe20001800000 */
[----:B---3--:R-:W-:Y:S01]  /*9310*/  FMUL.FTZ R6, R135, UR57 ;  /* 0x0000003987067c20 */ /* 0x008fe20008410000 */
[----:B------:R-:W-:Y:S02]  /*9320*/  FMNMX.FTZ R10, R131, R10, !PT ;  /* 0x0000000a830a7209 */ /* 0x000fe40007810000 */
[C---:B------:R-:W-:Y:S01]  /*9330*/  ISETP.GT.AND P3, PT, R150.reuse, 0x38, PT ;  /* 0x000000389600780c */ /* 0x040fe20003f64270 */
[----:B------:R3:W5:Y:S01]  /*9340*/  MUFU.TANH R171, R6 ;  /* 0x0000000600ab7308 */ /* 0x0007620000002400 */
[----:B------:R-:W-:Y:S02]  /*9350*/  FSEL R143, R165, -INF , P4 ;  /* 0xff800000a58f7808 */ /* 0x000fe40002000000 */
[----:B------:R-:W-:Y:S02]  /*9360*/  FMNMX.FTZ R10, R139, R10, !PT ;  /* 0x0000000a8b0a7209 */ /* 0x000fe40007810000 */
[----:B------:R-:W-:-:S02]  /*9370*/  ISETP.GT.AND P4, PT, R150, 0x39, PT ;  /* 0x000000399600780c */ /* 0x000fc40003f84270 */
[----:B------:R-:W-:Y:S02]  /*9380*/  FSEL R151, R157, -INF , P3 ;  /* 0xff8000009d977808 */ /* 0x000fe40001800000 */
[----:B------:R-:W-:Y:S01]  /*9390*/  FMNMX.FTZ R10, R143, R10, !PT ;  /* 0x0000000a8f0a7209 */ /* 0x000fe20007810000 */
[----:B---3--:R-:W-:Y:S01]  /*93a0*/  FMUL.FTZ R6, R123, UR57 ;  /* 0x000000397b067c20 */ /* 0x008fe20008410000 */
[C---:B------:R-:W-:Y:S02]  /*93b0*/  ISETP.GT.AND P3, PT, R150.reuse, 0x40, PT ;  /* 0x000000409600780c */ /* 0x040fe40003f64270 */
[----:B--2---:R-:W-:Y:S01]  /*93c0*/  FSEL R135, R159, -INF , P4 ;  /* 0xff8000009f877808 */ /* 0x004fe20002000000 */
[----:B------:R2:W3:Y:S01]  /*93d0*/  MUFU.TANH R169, R6 ;  /* 0x0000000600a97308 */ /* 0x0004e20000002400 */
[----:B------:R-:W-:Y:S02]  /*93e0*/  FMNMX.FTZ R10, R151, R10, !PT ;  /* 0x0000000a970a7209 */ /* 0x000fe40007810000 */
[----:B------:R-:W-:-:S02]  /*93f0*/  ISETP.GT.AND P4, PT, R150, 0x41, PT ;  /* 0x000000419600780c */ /* 0x000fc40003f84270 */
[----:B------:R-:W-:Y:S01]  /*9400*/  FSEL R155, R138, -INF , P3 ;  /* 0xff8000008a9b7808 */ /* 0x000fe20001800000 */
[----:B------:R-:W-:Y:S01]  /*9410*/  FMUL.FTZ R138, R140, UR57 ;  /* 0x000000398c8a7c20 */ /* 0x000fe20008410000 */
[----:B------:R-:W-:Y:S01]  /*9420*/  FMNMX.FTZ R10, R135, R10, !PT ;  /* 0x0000000a870a7209 */ /* 0x000fe20007810000 */
[----:B------:R-:W-:Y:S01]  /*9430*/  FMUL.FTZ R140, R128, UR57 ;  /* 0x00000039808c7c20 */ /* 0x000fe20008410000 */
[----:B------:R-:W-:Y:S01]  /*9440*/  ISETP.GT.AND P3, PT, R150, 0x48, PT ;  /* 0x000000489600780c */ /* 0x000fe20003f64270 */
[----:B--2---:R-:W-:Y:S01]  /*9450*/  FMUL.FTZ R6, R127, UR57 ;  /* 0x000000397f067c20 */ /* 0x004fe20008410000 */
[----:B0-----:R-:W-:Y:S01]  /*9460*/  FSEL R157, R166, -INF , P4 ;  /* 0xff800000a69d7808 */ /* 0x001fe20002000000 */
[----:B------:R-:W-:Y:S01]  /*9470*/  FMUL.FTZ R128, R129, UR57 ;  /* 0x0000003981807c20 */ /* 0x000fe20008410000 */
[----:B------:R-:W-:Y:S01]  /*9480*/  FMNMX.FTZ R10, R155, R10, !PT ;  /* 0x0000000a9b0a7209 */ /* 0x000fe20007810000 */
[----:B------:R0:W2:Y:S01]  /*9490*/  SHFL.IDX PT, R129, R156, RZ, 0x1c1f ;  /* 0x001c1fff9c817589 */ /* 0x0000a200000e0000 */
[----:B------:R-:W-:Y:S01]  /*94a0*/  ISETP.GT.AND P4, PT, R150, 0x49, PT ;  /* 0x000000499600780c */ /* 0x000fe20003f84270 */
[----:B------:R-:W0:Y:S01]  /*94b0*/  MUFU.TANH R6, R6 ;  /* 0x0000000600067308 */ /* 0x000e220000002400 */
[----:B------:R-:W-:Y:S01]  /*94c0*/  FSEL R123, R142, -INF , P3 ;  /* 0xff8000008e7b7808 */ /* 0x000fe20001800000 */
[----:B------:R-:W-:Y:S01]  /*94d0*/  FMUL.FTZ R142, R132, UR57 ;  /* 0x00000039848e7c20 */ /* 0x000fe20008410000 */
[----:B------:R-:W-:Y:S01]  /*94e0*/  FMNMX.FTZ R10, R157, R10, !PT ;  /* 0x0000000a9d0a7209 */ /* 0x000fe20007810000 */
[----:B------:R-:W-:Y:S01]  /*94f0*/  FMUL.FTZ R132, R133, UR57 ;  /* 0x0000003985847c20 */ /* 0x000fe20008410000 */
[----:B------:R-:W-:-:S02]  /*9500*/  ISETP.GT.AND P3, PT, R150, 0x50, PT ;  /* 0x000000509600780c */ /* 0x000fc40003f64270 */
[----:B-1----:R-:W-:Y:S01]  /*9510*/  FSEL R159, R167, -INF , P4 ;  /* 0xff800000a79f7808 */ /* 0x002fe20002000000 */
[----:B------:R-:W-:Y:S01]  /*9520*/  MUFU.TANH R138, R138 ;  /* 0x0000008a008a7308 */ /* 0x000fe20000002400 */
[----:B------:R-:W-:Y:S02]  /*9530*/  FMNMX.FTZ R10, R123, R10, !PT ;  /* 0x0000000a7b0a7209 */ /* 0x000fe40007810000 */
[----:B------:R-:W-:Y:S02]  /*9540*/  ISETP.GT.AND P4, PT, R150, 0x51, PT ;  /* 0x000000519600780c */ /* 0x000fe40003f84270 */
[----:B------:R-:W-:Y:S01]  /*9550*/  FSEL R163, R130, -INF , P3 ;  /* 0xff80000082a37808 */ /* 0x000fe20001800000 */
[----:B------:R-:W-:Y:S01]  /*9560*/  FMUL.FTZ R130, R149, UR57 ;  /* 0x0000003995827c20 */ /* 0x000fe20008410000 */
[----:B------:R-:W-:Y:S01]  /*9570*/  FMNMX.FTZ R10, R159, R10, !PT ;  /* 0x0000000a9f0a7209 */ /* 0x000fe20007810000 */
[----:B------:R-:W-:Y:S01]  /*9580*/  MUFU.TANH R140, R140 ;  /* 0x0000008c008c7308 */ /* 0x000fe20000002400 */
[----:B------:R-:W-:-:S02]  /*9590*/  ISETP.GT.AND P3, PT, R150, 0x58, PT ;  /* 0x000000589600780c */ /* 0x000fc40003f64270 */
[----:B----4-:R-:W-:Y:S01]  /*95a0*/  FSEL R165, R158, -INF , P4 ;  /* 0xff8000009ea57808 */ /* 0x010fe20002000000 */
[----:B------:R-:W-:Y:S01]  /*95b0*/  FMUL.FTZ R158, R125, UR57 ;  /* 0x000000397d9e7c20 */ /* 0x000fe20008410000 */
[----:B------:R-:W-:Y:S02]  /*95c0*/  FMNMX.FTZ R10, R163, R10, !PT ;  /* 0x0000000aa30a7209 */ /* 0x000fe40007810000 */
[----:B------:R-:W-:Y:S01]  /*95d0*/  ISETP.GT.AND P4, PT, R150, 0x59, PT ;  /* 0x000000599600780c */ /* 0x000fe20003f84270 */
[----:B------:R-:W1:Y:S01]  /*95e0*/  MUFU.TANH R130, R130 ;  /* 0x0000008200827308 */ /* 0x000e620000002400 */
[----:B------:R-:W-:Y:S01]  /*95f0*/  FSEL R167, R134, -INF , P3 ;  /* 0xff80000086a77808 */ /* 0x000fe20001800000 */
[----:B------:R-:W-:Y:S01]  /*9600*/  FMUL.FTZ R134, R137, UR57 ;  /* 0x0000003989867c20 */ /* 0x000fe20008410000 */
[----:B------:R-:W-:Y:S01]  /*9610*/  FMNMX.FTZ R10, R165, R10, !PT ;  /* 0x0000000aa50a7209 */ /* 0x000fe20007810000 */
[----:B------:R-:W-:Y:S01]  /*9620*/  FMUL.FTZ R137, R141, UR57 ;  /* 0x000000398d897c20 */ /* 0x000fe20008410000 */
[----:B------:R-:W-:-:S02]  /*9630*/  ISETP.GT.AND P3, PT, R150, 0x60, PT ;  /* 0x000000609600780c */ /* 0x000fc40003f64270 */
[----:B-----5:R-:W-:Y:S01]  /*9640*/  FSEL R171, R171, -INF , P4 ;  /* 0xff800000abab7808 */ /* 0x020fe20002000000 */
[----:B------:R-:W4:Y:S01]  /*9650*/  MUFU.TANH R134, R134 ;  /* 0x0000008600867308 */ /* 0x000f220000002400 */
[----:B------:R-:W-:Y:S02]  /*9660*/  FMNMX.FTZ R10, R167, R10, !PT ;  /* 0x0000000aa70a7209 */ /* 0x000fe40007810000 */
[----:B------:R-:W-:Y:S02]  /*9670*/  ISETP.GT.AND P4, PT, R150, 0x61, PT ;  /* 0x000000619600780c */ /* 0x000fe40003f84270 */
[----:B------:R-:W-:Y:S02]  /*9680*/  FSEL R127, R122, -INF , P3 ;  /* 0xff8000007a7f7808 */ /* 0x000fe40001800000 */
[----:B------:R-:W-:Y:S01]  /*9690*/  FMNMX.FTZ R10, R171, R10, !PT ;  /* 0x0000000aab0a7209 */ /* 0x000fe20007810000 */
[----:B------:R-:W5:Y:S01]  /*96a0*/  MUFU.TANH R137, R137 ;  /* 0x0000008900897308 */ /* 0x000f620000002400 */
[----:B------:R-:W-:-:S02]  /*96b0*/  ISETP.GT.AND P3, PT, R150, 0x68, PT ;  /* 0x000000689600780c */ /* 0x000fc40003f64270 */
[----:B---3--:R-:W-:Y:S02]  /*96c0*/  FSEL R169, R169, -INF , P4 ;  /* 0xff800000a9a97808 */ /* 0x008fe40002000000 */
[----:B------:R-:W-:Y:S02]  /*96d0*/  FMNMX.FTZ R10, R127, R10, !PT ;  /* 0x0000000a7f0a7209 */ /* 0x000fe40007810000 */
[----:B------:R-:W-:Y:S01]  /*96e0*/  ISETP.GT.AND P4, PT, R150, 0x69, PT ;  /* 0x000000699600780c */ /* 0x000fe20003f84270 */
[----:B------:R-:W-:Y:S01]  /*96f0*/  FMUL.FTZ R150, R120, UR57 ;  /* 0x0000003978967c20 */ /* 0x000fe20008410000 */
[----:B------:R-:W-:Y:S01]  /*9700*/  FSEL R173, R173, -INF , P3 ;  /* 0xff800000adad7808 */ /* 0x000fe20001800000 */
[----:B0-----:R0:W-:Y:S01]  /*9710*/  MUFU.TANH R156, R124 ;  /* 0x0000007c009c7308 */ /* 0x0011e20000002400 */
[----:B------:R-:W-:Y:S02]  /*9720*/  FMNMX.FTZ R10, R169, R10, !PT ;  /* 0x0000000aa90a7209 */ /* 0x000fe40007810000 */
[----:B------:R-:W-:-:S02]  /*9730*/  FSEL R149, R6, -INF , P4 ;  /* 0xff80000006957808 */ /* 0x000fc40002000000 */
[----:B------:R-:W-:Y:S01]  /*9740*/  FMNMX.FTZ R10, R173, R10, !PT ;  /* 0x0000000aad0a7209 */ /* 0x000fe20007810000 */
[----:B------:R-:W3:Y:S01]  /*9750*/  LDC R6, c[0x0][0x988] ;  /* 0x00026200ff067b82 */ /* 0x000ee20000000800 */
[----:B--2---:R-:W-:Y:S01]  /*9760*/  IADD3 R146, R129, -UR14, R146 ;  /* 0x8000000e81927c10 */ /* 0x004fe2000fffe092 */
[----:B------:R-:W2:Y:S01]  /*9770*/  MUFU.TANH R128, R128 ;  /* 0x0000008000807308 */ /* 0x000ea20000002400 */
[----:B------:R-:W-:Y:S02]  /*9780*/  FMNMX.FTZ R10, R149, R10, !PT ;  /* 0x0000000a950a7209 */ /* 0x000fe40007810000 */
[C---:B------:R-:W-:Y:S02]  /*9790*/  ISETP.GT.AND P4, PT, R146.reuse, RZ, PT ;  /* 0x000000ff9200720c */ /* 0x040fe40003f84270 */
[----:B------:R-:W-:Y:S01]  /*97a0*/  ISETP.GT.AND P5, PT, R146, 0x1, PT ;  /* 0x000000019200780c */ /* 0x000fe20003fa4270 */
[----:B------:R-:W1:Y:S01]  /*97b0*/  SHFL.BFLY PT, R207, R10, 0x2, 0x1f ;  /* 0x0c401f000acf7f89 */ /* 0x000e6200000e0000 */
[----:B------:R-:W-:Y:S01]  /*97c0*/  FSEL R2, R2, -INF , P4 ;  /* 0xff80000002027808 */ /* 0x000fe20002000000 */
[----:B------:R-:W2:Y:S01]  /*97d0*/  MUFU.TANH R142, R142 ;  /* 0x0000008e008e7308 */ /* 0x000ea20000002400 */
[----:B------:R-:W-:-:S02]  /*97e0*/  FSEL R121, R0, -INF , P5 ;  /* 0xff80000000797808 */ /* 0x000fc40002800000 */
[----:B------:R-:W-:Y:S02]  /*97f0*/  ISETP.GT.AND P4, PT, R146, 0x8, PT ;  /* 0x000000089200780c */ /* 0x000fe40003f84270 */
[----:B------:R-:W-:Y:S02]  /*9800*/  FMNMX.FTZ R0, R2, R15, !PT ;  /* 0x0000000f02007209 */ /* 0x000fe40007810000 */
[----:B------:R-:W-:Y:S01]  /*9810*/  ISETP.GT.AND P5, PT, R146, 0x9, PT ;  /* 0x000000099200780c */ /* 0x000fe20003fa4270 */
[----:B------:R-:W2:Y:S01]  /*9820*/  MUFU.TANH R132, R132 ;  /* 0x0000008400847308 */ /* 0x000ea20000002400 */
[----:B------:R-:W-:Y:S02]  /*9830*/  FSEL R125, R20, -INF , P4 ;  /* 0xff800000147d7808 */ /* 0x000fe40002000000 */
[----:B------:R-:W-:Y:S02]  /*9840*/  FMNMX.FTZ R0, R121, R0, !PT ;  /* 0x0000000079007209 */ /* 0x000fe40007810000 */
[----:B------:R-:W-:-:S02]  /*9850*/  ISETP.GT.AND P4, PT, R146, 0x10, PT ;  /* 0x000000109200780c */ /* 0x000fc40003f84270 */
[----:B------:R-:W-:Y:S01]  /*9860*/  FSEL R129, R11, -INF , P5 ;  /* 0xff8000000b817808 */ /* 0x000fe20002800000 */
[----:B------:R-:W2:Y:S01]  /*9870*/  MUFU.TANH R150, R150 ;  /* 0x0000009600967308 */ /* 0x000ea20000002400 */
[----:B------:R-:W-:Y:S02]  /*9880*/  FMNMX.FTZ R0, R125, R0, !PT ;  /* 0x000000007d007209 */ /* 0x000fe40007810000 */
[----:B------:R-:W-:Y:S02]  /*9890*/  ISETP.GT.AND P5, PT, R146, 0x11, PT ;  /* 0x000000119200780c */ /* 0x000fe40003fa4270 */
[----:B------:R-:W-:Y:S02]  /*98a0*/  FSEL R133, R22, -INF , P4 ;  /* 0xff80000016857808 */ /* 0x000fe40002000000 */
[----:B-1----:R-:W-:Y:S01]  /*98b0*/  FMNMX.FTZ R207, R10, R207, !PT ;  /* 0x000000cf0acf7209 */ /* 0x002fe20007810000 */
[----:B------:R-:W1:Y:S01]  /*98c0*/  MUFU.TANH R158, R158 ;  /* 0x0000009e009e7308 */ /* 0x000e620000002400 */
[----:B------:R-:W-:-:S02]  /*98d0*/  FMNMX.FTZ R0, R129, R0, !PT ;  /* 0x0000000081007209 */ /* 0x000fc40007810000 */
[C---:B------:R-:W-:Y:S01]  /*98e0*/  ISETP.GT.AND P4, PT, R146.reuse, 0x18, PT ;  /* 0x000000189200780c */ /* 0x040fe20003f84270 */
[----:B------:R-:W4:Y:S01]  /*98f0*/  SHFL.BFLY PT, R10, R207, 0x1, 0x1f ;  /* 0x0c201f00cf0a7f89 */ /* 0x000f2200000e0000 */
[----:B------:R-:W-:Y:S02]  /*9900*/  FSEL R21, R21, -INF , P5 ;  /* 0xff80000015157808 */ /* 0x000fe40002800000 */
[----:B------:R-:W-:Y:S02]  /*9910*/  FMNMX.FTZ R0, R133, R0, !PT ;  /* 0x0000000085007209 */ /* 0x000fe40007810000 */
[----:B------:R-:W-:Y:S02]  /*9920*/  ISETP.GT.AND P5, PT, R146, 0x19, PT ;  /* 0x000000199200780c */ /* 0x000fe40003fa4270 */
[----:B------:R-:W-:Y:S02]  /*9930*/  FSEL R141, R160, -INF , P4 ;  /* 0xff800000a08d7808 */ /* 0x000fe40002000000 */
[----:B------:R-:W-:-:S02]  /*9940*/  FMNMX.FTZ R0, R21, R0, !PT ;  /* 0x0000000015007209 */ /* 0x000fc40007810000 */
[C---:B------:R-:W-:Y:S02]  /*9950*/  ISETP.GT.AND P4, PT, R146.reuse, 0x20, PT ;  /* 0x000000209200780c */ /* 0x040fe40003f84270 */
[----:B------:R-:W-:Y:S02]  /*9960*/  FSEL R23, R23, -INF , P5 ;  /* 0xff80000017177808 */ /* 0x000fe40002800000 */
[----:B------:R-:W-:Y:S02]  /*9970*/  FMNMX.FTZ R0, R141, R0, !PT ;  /* 0x000000008d007209 */ /* 0x000fe40007810000 */
[----:B------:R-:W-:Y:S02]  /*9980*/  ISETP.GT.AND P5, PT, R146, 0x21, PT ;  /* 0x000000219200780c */ /* 0x000fe40003fa4270 */
[----:B------:R-:W-:Y:S02]  /*9990*/  FSEL R161, R161, -INF , P4 ;  /* 0xff800000a1a17808 */ /* 0x000fe40002000000 */
[----:B------:R-:W-:-:S02]  /*99a0*/  FMNMX.FTZ R0, R23, R0, !PT ;  /* 0x0000000017007209 */ /* 0x000fc40007810000 */
[----:B------:R-:W-:Y:S02]  /*99b0*/  ISETP.GT.AND P4, PT, R146, 0x28, PT ;  /* 0x000000289200780c */ /* 0x000fe40003f84270 */
[----:B----4-:R-:W-:Y:S02]  /*99c0*/  FMNMX.FTZ R10, R207, R10, !PT ;  /* 0x0000000acf0a7209 */ /* 0x010fe40007810000 */
[----:B------:R-:W-:Y:S02]  /*99d0*/  FMNMX.FTZ R0, R161, R0, !PT ;  /* 0x00000000a1007209 */ /* 0x000fe40007810000 */
[C---:B------:R-:W-:Y:S01]  /*99e0*/  FSETP.NEU.FTZ.AND P3, PT, R10.reuse, -INF , PT ;  /* 0xff8000000a00780b */ /* 0x040fe20003f7d000 */
[----:B---3--:R-:W-:Y:S01]  /*99f0*/  FMUL.FTZ R120, R10, R6 ;  /* 0x000000060a787220 */ /* 0x008fe20000410000 */
[----:B------:R-:W-:-:S04]  /*9a00*/  R2UR UR14, R204 ;  /* 0x00000000cc0e72ca */ /* 0x000fc800000e0000 */
[----:B------:R-:W-:-:S05]  /*9a10*/  FSEL R120, R120, RZ, P3 ;  /* 0x000000ff78787208 */ /* 0x000fca0001800000 */
[-CC-:B------:R-:W-:Y:S01]  /*9a20*/  FFMA.FTZ R20, R205, R6.reuse, -R120.reuse ;  /* 0x00000006cd147223 */ /* 0x180fe20000010878 */
[-CC-:B0-----:R-:W-:Y:S01]  /*9a30*/  FFMA.FTZ R124, R191, R6.reuse, -R120.reuse ;  /* 0x00000006bf7c7223 */ /* 0x181fe20000010878 */
        /* <DEDUP_REMOVED lines=11> */
[----:B------:R-:W-:Y:S01]  /*9af0*/  FFMA.FTZ R127, R127, R6, -R120 ;  /* 0x000000067f7f7223 */ /* 0x000fe20000010878 */
[----:B------:R-:W-:-:S02]  /*9b00*/  WARPGROUP.DEPBAR.LE gsb0, 0x0 ;  /* 0x00008000000079c5 */ /* 0x000fc40000010000 */
[----:B------:R-:W-:Y:S01]  /*9b10*/  WARPGROUP.ARRIVE ;  /* 0x00000000000079c5 */ /* 0x000fe20000000000 */
[----:B------:R-:W-:Y:S01]  /*9b20*/  FSEL R185, R152, -INF , P5 ;  /* 0xff80000098b97808 */ /* 0x000fe20002800000 */
[----:B------:R-:W-:Y:S01]  /*9b30*/  MUFU.EX2 R201, R201 ;  /* 0x000000c900c97308 */ /* 0x000fe20000000800 */
[----:B------:R-:W-:Y:S01]  /*9b40*/  ISETP.GT.AND P5, PT, R146, 0x29, PT ;  /* 0x000000299200780c */ /* 0x000fe20003fa4270 */
[----:B------:R-:W-:Y:S01]  /*9b50*/  UISETP.GT.AND UP1, UPT, UR59, UR14, UPT ;  /* 0x0000000e3b00728c */ /* 0x000fe2000bf24270 */
[----:B------:R-:W-:Y:S01]  /*9b60*/  FSEL R187, R154, -INF , P4 ;  /* 0xff8000009abb7808 */ /* 0x000fe20002000000 */
[----:B------:R-:W-:Y:S01]  /*9b70*/  HGMMA.64x192x16.F32.BF16 R24, R180, gdesc[UR4].tnspB, R24, gsb0 ;  /* 0x42e00004b4187df0 */ /* 0x000fe20008001818 */
[----:B------:R-:W-:Y:S01]  /*9b80*/  FMNMX.FTZ R0, R185, R0, !PT ;  /* 0x00000000b9007209 */ /* 0x000fe20007810000 */
[----:B------:R-:W-:Y:S01]  /*9b90*/  UIADD3 UR6, UR10, 0x300, URZ ;  /* 0x000003000a067890 */ /* 0x000fe2000fffe03f */
[C---:B------:R-:W-:Y:S01]  /*9ba0*/  ISETP.GT.AND P4, PT, R146.reuse, 0x30, PT ;  /* 0x000000309200780c */ /* 0x040fe20003f84270 */
[----:B------:R-:W-:Y:S01]  /*9bb0*/  UMOV UR7, 0x40000040 ;  /* 0x4000004000077882 */ /* 0x000fe20000000000 */
[----:B------:R-:W-:Y:S01]  /*9bc0*/  FSEL R153, R153, -INF , P5 ;  /* 0xff80000099997808 */ /* 0x000fe20002800000 */
[----:B------:R-:W-:Y:S01]  /*9bd0*/  MUFU.EX2 R203, R203 ;  /* 0x000000cb00cb7308 */ /* 0x000fe20000000800 */
[----:B------:R-:W-:Y:S01]  /*9be0*/  FMNMX.FTZ R0, R187, R0, !PT ;  /* 0x00000000bb007209 */ /* 0x000fe20007810000 */
[----:B------:R-:W-:Y:S01]  /*9bf0*/  UIADD3 UR59, UR59, -0x1, URZ ;  /* 0xffffffff3b3b7890 */ /* 0x000fe2000fffe03f */
[----:B------:R-:W-:-:S02]  /*9c00*/  ISETP.GT.AND P5, PT, R146, 0x31, PT ;  /* 0x000000319200780c */ /* 0x000fc40003fa4270 */
[----:B------:R-:W-:Y:S02]  /*9c10*/  FSEL R205, R144, -INF , P4 ;  /* 0xff80000090cd7808 */ /* 0x000fe40002000000 */
[----:B------:R-:W-:Y:S01]  /*9c20*/  FMNMX.FTZ R0, R153, R0, !PT ;  /* 0x0000000099007209 */ /* 0x000fe20007810000 */
[----:B------:R-:W-:Y:S01]  /*9c30*/  MUFU.EX2 R22, R22 ;  /* 0x0000001600167308 */ /* 0x000fe20000000800 */
[C---:B------:R-:W-:Y:S02]  /*9c40*/  ISETP.GT.AND P4, PT, R146.reuse, 0x38, PT ;  /* 0x000000389200780c */ /* 0x040fe40003f84270 */
[----:B------:R-:W-:Y:S02]  /*9c50*/  FSEL R145, R145, -INF , P5 ;  /* 0xff80000091917808 */ /* 0x000fe40002800000 */
[----:B------:R-:W-:Y:S02]  /*9c60*/  FMNMX.FTZ R0, R205, R0, !PT ;  /* 0x00000000cd007209 */ /* 0x000fe40007810000 */
[----:B------:R-:W-:Y:S01]  /*9c70*/  ISETP.GT.AND P5, PT, R146, 0x39, PT ;  /* 0x000000399200780c */ /* 0x000fe20003fa4270 */
[----:B------:R-:W-:Y:S01]  /*9c80*/  MUFU.EX2 R197, R197 ;  /* 0x000000c500c57308 */ /* 0x000fe20000000800 */
[----:B------:R-:W-:Y:S01]  /*9c90*/  FSEL R211, R126, -INF , P4 ;  /* 0xff8000007ed37808 */ /* 0x000fe20002000000 */
[----:B------:R-:W-:Y:S01]  /*9ca0*/  FFMA.FTZ R126, R175, R6, -R120 ;  /* 0x00000006af7e7223 */ /* 0x000fe20000010878 */
[----:B------:R-:W-:-:S02]  /*9cb0*/  FMNMX.FTZ R0, R145, R0, !PT ;  /* 0x0000000091007209 */ /* 0x000fc40007810000 */
[----:B------:R-:W-:Y:S02]  /*9cc0*/  ISETP.GT.AND P4, PT, R146, 0x40, PT ;  /* 0x000000409200780c */ /* 0x000fe40003f84270 */
[----:B------:R-:W-:Y:S01]  /*9cd0*/  FSEL R207, R130, -INF , P5 ;  /* 0xff80000082cf7808 */ /* 0x000fe20002800000 */
        /* <DEDUP_REMOVED lines=12> */
[----:B------:R-:W-:Y:S01]  /*9da0*/  FFMA.FTZ R134, R157, R6, -R120 ;  /* 0x000000069d867223 */ /* 0x000fe20000010878 */
[----:B------:R-:W-:-:S02]  /*9db0*/  FMNMX.FTZ R0, R209, R0, !PT ;  /* 0x00000000d1007209 */ /* 0x000fc40007810000 */
[----:B------:R-:W-:Y:S01]  /*9dc0*/  ISETP.GT.AND P5, PT, R146, 0x49, PT ;  /* 0x000000499200780c */ /* 0x000fe20003fa4270 */
[----:B------:R-:W-:Y:S01]  /*9dd0*/  MUFU.EX2 R124, R124 ;  /* 0x0000007c007c7308 */ /* 0x000fe20000000800 */
[----:B------:R-:W-:Y:S01]  /*9de0*/  FSEL R189, R138, -INF , P4 ;  /* 0xff8000008abd7808 */ /* 0x000fe20002000000 */
[----:B------:R-:W-:Y:S01]  /*9df0*/  FFMA.FTZ R138, R163, R6, -R120 ;  /* 0x00000006a38a7223 */ /* 0x000fe20000010878 */
[----:B------:R-:W-:Y:S02]  /*9e00*/  FMNMX.FTZ R0, R191, R0, !PT ;  /* 0x00000000bf007209 */ /* 0x000fe40007810000 */
[----:B------:R-:W-:Y:S02]  /*9e10*/  ISETP.GT.AND P4, PT, R146, 0x50, PT ;  /* 0x000000509200780c */ /* 0x000fe40003f84270 */
[----:B-----5:R-:W-:Y:S01]  /*9e20*/  FSEL R137, R137, -INF , P5 ;  /* 0xff80000089897808 */ /* 0x020fe20002800000 */
[----:B------:R-:W-:Y:S01]  /*9e30*/  MUFU.EX2 R193, R193 ;  /* 0x000000c100c17308 */ /* 0x000fe20000000800 */
[----:B------:R-:W-:-:S02]  /*9e40*/  FMNMX.FTZ R0, R189, R0, !PT ;  /* 0x00000000bd007209 */ /* 0x000fc40007810000 */
[----:B------:R-:W-:Y:S02]  /*9e50*/  ISETP.GT.AND P5, PT, R146, 0x51, PT ;  /* 0x000000519200780c */ /* 0x000fe40003fa4270 */
[----:B------:R-:W-:Y:S01]  /*9e60*/  FSEL R175, R140, -INF , P4 ;  /* 0xff8000008caf7808 */ /* 0x000fe20002000000 */
[--C-:B------:R-:W-:Y:S01]  /*9e70*/  FFMA.FTZ R140, R171, R6, -R120.reuse ;  /* 0x00000006ab8c7223 */ /* 0x100fe20000010878 */
[----:B------:R-:W-:Y:S01]  /*9e80*/  FMNMX.FTZ R0, R137, R0, !PT ;  /* 0x0000000089007209 */ /* 0x000fe20007810000 */
[----:B------:R-:W-:Y:S01]  /*9e90*/  MUFU.EX2 R126, R126 ;  /* 0x0000007e007e7308 */ /* 0x000fe20000000800 */
[----:B------:R-:W-:Y:S02]  /*9ea0*/  ISETP.GT.AND P4, PT, R146, 0x58, PT ;  /* 0x000000589200780c */ /* 0x000fe40003f84270 */
[----:B--2---:R-:W-:Y:S01]  /*9eb0*/  FSEL R213, R128, -INF , P5 ;  /* 0xff80000080d57808 */ /* 0x004fe20002800000 */
[--C-:B------:R-:W-:Y:S01]  /*9ec0*/  FFMA.FTZ R128, R131, R6, -R120.reuse ;  /* 0x0000000683807223 */ /* 0x100fe20000010878 */
[----:B------:R-:W-:Y:S01]  /*9ed0*/  FMNMX.FTZ R0, R175, R0, !PT ;  /* 0x00000000af007209 */ /* 0x000fe20007810000 */
[-CC-:B------:R-:W-:Y:S01]  /*9ee0*/  FFMA.FTZ R131, R155, R6.reuse, -R120.reuse ;  /* 0x000000069b837223 */ /* 0x180fe20000010878 */
[----:B------:R-:W-:Y:S01]  /*9ef0*/  ISETP.GT.AND P5, PT, R146, 0x59, PT ;  /* 0x000000599200780c */ /* 0x000fe20003fa4270 */
[----:B------:R-:W-:Y:S01]  /*9f00*/  MUFU.EX2 R195, R195 ;  /* 0x000000c300c37308 */ /* 0x000fe20000000800 */
[----:B------:R-:W-:Y:S01]  /*9f10*/  FSEL R147, R142, -INF , P4 ;  /* 0xff8000008e937808 */ /* 0x000fe20002000000 */
[----:B------:R-:W-:Y:S01]  /*9f20*/  FFMA.FTZ R142, R169, R6, -R120 ;  /* 0x00000006a98e7223 */ /* 0x000fe20000010878 */
[----:B------:R-:W-:-:S02]  /*9f30*/  FMNMX.FTZ R0, R213, R0, !PT ;  /* 0x00000000d5007209 */ /* 0x000fc40007810000 */
[----:B------:R-:W-:Y:S02]  /*9f40*/  ISETP.GT.AND P4, PT, R146, 0x60, PT ;  /* 0x000000609200780c */ /* 0x000fe40003f84270 */
[----:B------:R-:W-:Y:S01]  /*9f50*/  FSEL R215, R132, -INF , P5 ;  /* 0xff80000084d77808 */ /* 0x000fe20002800000 */
[----:B------:R-:W-:Y:S01]  /*9f60*/  FFMA.FTZ R132, R151, R6, -R120 ;  /* 0x0000000697847223 */ /* 0x000fe20000010878 */
[----:B------:R-:W-:Y:S01]  /*9f70*/  FMNMX.FTZ R0, R147, R0, !PT ;  /* 0x0000000093007209 */ /* 0x000fe20007810000 */
[----:B------:R-:W-:Y:S01]  /*9f80*/  MUFU.EX2 R128, R128 ;  /* 0x0000008000807308 */ /* 0x000fe20000000800 */
[----:B------:R-:W-:Y:S02]  /*9f90*/  ISETP.GT.AND P5, PT, R146, 0x61, PT ;  /* 0x000000619200780c */ /* 0x000fe40003fa4270 */
[----:B------:R-:W-:Y:S02]  /*9fa0*/  FSEL R217, R150, -INF , P4 ;  /* 0xff80000096d97808 */ /* 0x000fe40002000000 */
[----:B------:R-:W-:-:S02]  /*9fb0*/  FMNMX.FTZ R0, R215, R0, !PT ;  /* 0x00000000d7007209 */ /* 0x000fc40007810000 */
[----:B------:R-:W-:Y:S01]  /*9fc0*/  ISETP.GT.AND P4, PT, R146, 0x68, PT ;  /* 0x000000689200780c */ /* 0x000fe20003f84270 */
[----:B------:R-:W-:Y:S01]  /*9fd0*/  MUFU.EX2 R130, R130 ;  /* 0x0000008200827308 */ /* 0x000fe20000000800 */
[----:B------:R-:W-:Y:S02]  /*9fe0*/  FSEL R219, R148, -INF , P5 ;  /* 0xff80000094db7808 */ /* 0x000fe40002800000 */
[----:B------:R-:W-:Y:S02]  /*9ff0*/  FMNMX.FTZ R0, R217, R0, !PT ;  /* 0x00000000d9007209 */ /* 0x000fe40007810000 */
[----:B------:R-:W-:Y:S02]  /*a000*/  ISETP.GT.AND P5, PT, R146, 0x69, PT ;  /* 0x000000699200780c */ /* 0x000fe40003fa4270 */
[----:B------:R-:W-:Y:S01]  /*a010*/  FSEL R221, R156, -INF , P4 ;  /* 0xff8000009cdd7808 */ /* 0x000fe20002000000 */
[----:B------:R-:W-:Y:S01]  /*a020*/  MUFU.EX2 R139, R139 ;  /* 0x0000008b008b7308 */ /* 0x000fe20000000800 */
[----:B------:R-:W-:-:S02]  /*a030*/  FMNMX.FTZ R0, R219, R0, !PT ;  /* 0x00000000db007209 */ /* 0x000fc40007810000 */
[----:B-1----:R-:W-:Y:S02]  /*a040*/  FSEL R223, R158, -INF , P5 ;  /* 0xff8000009edf7808 */ /* 0x002fe40002800000 */
        /* <DEDUP_REMOVED lines=15> */
[C---:B------:R-:W-:Y:S02]  /*a140*/  FMUL.FTZ R144, R11.reuse, R6 ;  /* 0x000000060b907220 */ /* 0x040fe40000410000 */
[----:B------:R-:W-:Y:S01]  /*a150*/  MUFU.EX2 R127, R127 ;  /* 0x0000007f007f7308 */ /* 0x000fe20000000800 */
[----:B------:R-:W-:Y:S02]  /*a160*/  FSEL R0, R11, RZ, P4 ;  /* 0x000000ff0b007208 */ /* 0x000fe40002000000 */
[----:B------:R-:W-:-:S03]  /*a170*/  FSEL R144, R144, RZ, P4 ;  /* 0x000000ff90907208 */ /* 0x000fc60002000000 */
[----:B------:R-:W-:Y:S02]  /*a180*/  FADD.FTZ R15, -R0, R15 ;  /* 0x0000000f000f7221 */ /* 0x000fe40000010100 */
[----:B------:R-:W-:Y:S01]  /*a190*/  MUFU.EX2 R142, R142 ;  /* 0x0000008e008e7308 */ /* 0x000fe20000000800 */
[-CC-:B------:R-:W-:Y:S01]  /*a1a0*/  FFMA.FTZ R198, R141, R6.reuse, -R144.reuse ;  /* 0x000000068dc67223 */ /* 0x180fe20000010890 */
[----:B------:R-:W-:Y:S01]  /*a1b0*/  FSEL R141, R10, RZ, P3 ;  /* 0x000000ff0a8d7208 */ /* 0x000fe20001800000 */
[-CC-:B------:R-:W-:Y:S01]  /*a1c0*/  FFMA.FTZ R151, R2, R6.reuse, -R144.reuse ;  /* 0x0000000602977223 */ /* 0x180fe20000010890 */
[-C--:B------:R-:W-:Y:S01]  /*a1d0*/  FMUL.FTZ R0, R15, R6.reuse ;  /* 0x000000060f007220 */ /* 0x080fe20000410000 */
[-CC-:B------:R-:W-:Y:S01]  /*a1e0*/  FFMA.FTZ R200, R121, R6.reuse, -R144.reuse ;  /* 0x0000000679c87223 */ /* 0x180fe20000010890 */
[-C--:B------:R-:W-:Y:S01]  /*a1f0*/  FFMA.FTZ R202, R125, R6.reuse, -R144 ;  /* 0x000000067dca7223 */ /* 0x080fe20000010890 */
[----:B------:R-:W-:Y:S01]  /*a200*/  FADD.FTZ R141, -R141, R14 ;  /* 0x0000000e8d8d7221 */ /* 0x000fe20000010100 */
[-CC-:B------:R-:W-:Y:S01]  /*a210*/  FFMA.FTZ R121, R129, R6.reuse, -R144.reuse ;  /* 0x0000000681797223 */ /* 0x180fe20000010890 */
[----:B------:R-:W-:Y:S01]  /*a220*/  MUFU.EX2 R151, R151 ;  /* 0x0000009700977308 */ /* 0x000fe20000000800 */
[-CC-:B------:R-:W-:Y:S01]  /*a230*/  FFMA.FTZ R196, R133, R6.reuse, -R144.reuse ;  /* 0x0000000685c47223 */ /* 0x180fe20000010890 */
[-C--:B------:R-:W-:Y:S01]  /*a240*/  FMUL.FTZ R141, R141, R6.reuse ;  /* 0x000000068d8d7220 */ /* 0x080fe20000410000 */
[----:B------:R-:W-:Y:S01]  /*a250*/  MOV R14, UR61 ;  /* 0x0000003d000e7c02 */ /* 0x000fe20008000f00 */
[----:B------:R-:W-:Y:S01]  /*a260*/  FFMA.FTZ R133, R145, R6, -R144 ;  /* 0x0000000691857223 */ /* 0x000fe20000010890 */
[----:B------:R-:W-:-:S02]  /*a270*/  IMAD.U32 R145, RZ, RZ, UR11 ;  /* 0x0000000bff917e24 */ /* 0x000fc4000f8e00ff */
[-CC-:B------:R-:W-:Y:S01]  /*a280*/  FFMA.FTZ R21, R21, R6.reuse, -R144.reuse ;  /* 0x0000000615157223 */ /* 0x180fe20000010890 */
[-CC-:B------:R-:W-:Y:S01]  /*a290*/  FFMA.FTZ R23, R23, R6.reuse, -R144.reuse ;  /* 0x0000000617177223 */ /* 0x180fe20000010890 */
[----:B------:R-:W0:Y:S01]  /*a2a0*/  MUFU.EX2 R0, R0 ;  /* 0x0000000000007308 */ /* 0x000e220000000800 */
[----:B------:R-:W-:Y:S02]  /*a2b0*/  @!P1 VIADD R14, R14, 0x36840 ;  /* 0x000368400e0e9836 */ /* 0x000fe40000000000 */
[-CC-:B------:R-:W-:Y:S01]  /*a2c0*/  FFMA.FTZ R192, R161, R6.reuse, -R144.reuse ;  /* 0x00000006a1c07223 */ /* 0x180fe20000010890 */
[----:B------:R-:W-:Y:S02]  /*a2d0*/  @!P1 VIADD R145, R145, 0x36860 ;  /* 0x0003686091919836 */ /* 0x000fe40000000000 */
[-CC-:B------:R-:W-:Y:S01]  /*a2e0*/  FFMA.FTZ R125, R185, R6.reuse, -R144.reuse ;  /* 0x00000006b97d7223 */ /* 0x180fe20000010890 */
[-C--:B------:R-:W-:Y:S01]  /*a2f0*/  FFMA.FTZ R194, R187, R6.reuse, -R144 ;  /* 0x00000006bbc27223 */ /* 0x080fe20000010890 */
[----:B------:R-:W-:Y:S01]  /*a300*/  @!P1 PRMT R14, RZ, 0x654, R14 ;  /* 0x00000654ff0e9816 */ /* 0x000fe2000000000e */
[-CC-:B------:R-:W-:Y:S01]  /*a310*/  FFMA.FTZ R129, R153, R6.reuse, -R144.reuse ;  /* 0x0000000699817223 */ /* 0x180fe20000010890 */
[----:B------:R0:W1:Y:S01]  /*a320*/  MUFU.EX2 R2, R141 ;  /* 0x0000008d00027308 */ /* 0x0000620000000800 */
[-CC-:B------:R-:W-:Y:S01]  /*a330*/  FFMA.FTZ R188, R205, R6.reuse, -R144.reuse ;  /* 0x00000006cdbc7223 */ /* 0x180fe20000010890 */
[-CC-:B------:R-:W-:Y:S01]  /*a340*/  FFMA.FTZ R137, R137, R6.reuse, -R144.reuse ;  /* 0x0000000689897223 */ /* 0x180fe20000010890 */
[----:B------:R-:W-:Y:S01]  /*a350*/  FFMA.FTZ R190, R211, R6, -R144 ;  /* 0x00000006d3be7223 */ /* 0x000fe20000010890 */
[----:B------:R-:W-:-:S02]  /*a360*/  WARPGROUP.DEPBAR.LE gsb0, 0x0 ;  /* 0x00008000000079c5 */ /* 0x000fc40000010000 */
[----:B------:R-:W-:Y:S01]  /*a370*/  WARPGROUP.ARRIVE ;  /* 0x00000000000079c5 */ /* 0x000fe20000000000 */
[--C-:B------:R-:W-:Y:S01]  /*a380*/  FFMA.FTZ R15, R207, R6, -R144.reuse ;  /* 0x00000006cf0f7223 */ /* 0x100fe20000010890 */
[----:B------:R-:W2:Y:S01]  /*a390*/  MUFU.EX2 R200, R200 ;  /* 0x000000c800c87308 */ /* 0x000ea20000000800 */
[----:B0-----:R-:W-:Y:S01]  /*a3a0*/  FFMA.FTZ R141, R0, R8, R151 ;  /* 0x00000008008d7223 */ /* 0x001fe20000010097 */
[----:B------:R-:W-:Y:S01]  /*a3b0*/  @!P1 PRMT R8, RZ, 0x654, R145 ;  /* 0x00000654ff089816 */ /* 0x000fe20000000091 */
[-CC-:B------:R-:W-:Y:S01]  /*a3c0*/  FFMA.FTZ R184, R209, R6.reuse, -R144.reuse ;  /* 0x00000006d1b87223 */ /* 0x180fe20000010890 */
[----:B------:R-:W-:Y:S01]  /*a3d0*/  HGMMA.64x192x16.F32.BF16 R24, R176, gdesc[UR4].tnspB, R24, gsb0 ;  /* 0x42e00004b0187df0 */ /* 0x000fe20008001818 */
[-CC-:B------:R-:W-:Y:S01]  /*a3e0*/  FFMA.FTZ R191, R191, R6.reuse, -R144.reuse ;  /* 0x00000006bfbf7223 */ /* 0x180fe20000010890 */
[-CC-:B------:R-:W-:Y:S01]  /*a3f0*/  FFMA.FTZ R186, R189, R6.reuse, -R144.reuse ;  /* 0x00000006bdba7223 */ /* 0x180fe20000010890 */
[-C--:B------:R-:W-:Y:S01]  /*a400*/  FFMA.FTZ R175, R175, R6.reuse, -R144 ;  /* 0x00000006afaf7223 */ /* 0x080fe20000010890 */
[----:B------:R-:W0:Y:S01]  /*a410*/  MUFU.EX2 R202, R202 ;  /* 0x000000ca00ca7308 */ /* 0x000e220000000800 */
[----:B-1----:R-:W-:Y:S01]  /*a420*/  FFMA.FTZ R145, R2, R7, R201 ;  /* 0x0000000702917223 */ /* 0x002fe200000100c9 */
[-C--:B------:R-:W-:Y:S01]  /*a430*/  FFMA.FTZ R181, R165, R6.reuse, -R120 ;  /* 0x00000006a5b57223 */ /* 0x080fe20000010878 */
[-C--:B------:R-:W-:Y:S01]  /*a440*/  FFMA.FTZ R213, R213, R6.reuse, -R144 ;  /* 0x00000006d5d57223 */ /* 0x080fe20000010890 */
[-C--:B------:R-:W-:Y:S01]  /*a450*/  FFMA.FTZ R183, R167, R6.reuse, -R120 ;  /* 0x00000006a7b77223 */ /* 0x080fe20000010878 */
[-CC-:B------:R-:W-:Y:S01]  /*a460*/  FFMA.FTZ R147, R147, R6.reuse, -R144.reuse ;  /* 0x0000000693937223 */ /* 0x180fe20000010890 */
[-CC-:B------:R-:W-:Y:S01]  /*a470*/  FFMA.FTZ R215, R215, R6.reuse, -R144.reuse ;  /* 0x00000006d7d77223 */ /* 0x180fe20000010890 */
[-CC-:B------:R-:W-:Y:S01]  /*a480*/  FFMA.FTZ R217, R217, R6.reuse, -R144.reuse ;  /* 0x00000006d9d97223 */ /* 0x180fe20000010890 */
[----:B------:R-:W1:Y:S01]  /*a490*/  MUFU.EX2 R121, R121 ;  /* 0x0000007900797308 */ /* 0x000e620000000800 */
[----:B--2---:R-:W-:Y:S01]  /*a4a0*/  FADD.FTZ R141, R200, R141 ;  /* 0x0000008dc88d7221 */ /* 0x004fe20000010000 */
[-CC-:B------:R-:W-:Y:S01]  /*a4b0*/  FFMA.FTZ R219, R219, R6.reuse, -R144.reuse ;  /* 0x00000006dbdb7223 */ /* 0x180fe20000010890 */
[-C--:B------:R-:W-:Y:S01]  /*a4c0*/  FFMA.FTZ R221, R221, R6.reuse, -R144 ;  /* 0x00000006dddd7223 */ /* 0x080fe20000010890 */
[-C--:B------:R-:W-:Y:S01]  /*a4d0*/  FFMA.FTZ R120, R149, R6.reuse, -R120 ;  /* 0x0000000695787223 */ /* 0x080fe20000010878 */
[----:B------:R-:W-:Y:S01]  /*a4e0*/  FFMA.FTZ R144, R223, R6, -R144 ;  /* 0x00000006df907223 */ /* 0x000fe20000010890 */
[----:B------:R-:W-:-:S02]  /*a4f0*/  R2UR UR6, R3 ;  /* 0x00000000030672ca */ /* 0x000fc400000e0000 */
[----:B------:R-:W2:Y:S01]  /*a500*/  MUFU.EX2 R196, R196 ;  /* 0x000000c400c47308 */ /* 0x000ea20000000800 */
[----:B------:R-:W-:Y:S02]  /*a510*/  PLOP3.LUT P3, PT, PT, PT, UP1, 0x80, 0x0 ;  /* 0x000000000000781c */ /* 0x000fe40003f6f018 */
[----:B------:R-:W-:Y:S02]  /*a520*/  F2FP.BF16.F32.PACK_AB R201, R20, R201 ;  /* 0x000000c914c9723e */ /* 0x000fe400000010ff */
[----:B------:R-:W-:Y:S02]  /*a530*/  F2FP.BF16.F32.PACK_AB R200, R200, R151 ;  /* 0x00000097c8c8723e */ /* 0x000fe400000010ff */
[----:B------:R-:W-:Y:S01]  /*a540*/  F2FP.BF16.F32.PACK_AB R189, R139, R130 ;  /* 0x000000828bbd723e */ /* 0x000fe200000010ff */
[----:B------:R-:W3:Y:S01]  /*a550*/  MUFU.EX2 R21, R21 ;  /* 0x0000001500157308 */ /* 0x000ee20000000800 */
[----:B------:R-:W-:Y:S02]  /*a560*/  F2FP.BF16.F32.PACK_AB R185, R134, R131 ;  /* 0x0000008386b9723e */ /* 0x000fe400000010ff */
[----:B------:R-:W-:-:S05]  /*a570*/  F2FP.BF16.F32.PACK_AB R187, R136, R123 ;  /* 0x0000007b88bb723e */ /* 0x000fca00000010ff */
[----:B------:R-:W4:Y:S08]  /*a580*/  MUFU.EX2 R198, R198 ;  /* 0x000000c600c67308 */ /* 0x000f300000000800 */
[----:B------:R-:W5:Y:S08]  /*a590*/  MUFU.EX2 R23, R23 ;  /* 0x0000001700177308 */ /* 0x000f700000000800 */
[----:B------:R-:W5:Y:S08]  /*a5a0*/  MUFU.EX2 R192, R192 ;  /* 0x000000c000c07308 */ /* 0x000f700000000800 */
[----:B------:R-:W5:Y:S08]  /*a5b0*/  MUFU.EX2 R125, R125 ;  /* 0x0000007d007d7308 */ /* 0x000f700000000800 */
[----:B------:R-:W5:Y:S08]  /*a5c0*/  MUFU.EX2 R194, R194 ;  /* 0x000000c200c27308 */ /* 0x000f700000000800 */
[----:B------:R-:W5:Y:S08]  /*a5d0*/  MUFU.EX2 R129, R129 ;  /* 0x0000008100817308 */ /* 0x000f700000000800 */
[----:B------:R-:W5:Y:S08]  /*a5e0*/  MUFU.EX2 R188, R188 ;  /* 0x000000bc00bc7308 */ /* 0x000f700000000800 */
[----:B------:R-:W-:Y:S08]  /*a5f0*/  MUFU.EX2 R146, R137 ;  /* 0x0000008900927308 */ /* 0x000ff00000000800 */
[----:B------:R-:W5:Y:S08]  /*a600*/  MUFU.EX2 R133, R133 ;  /* 0x0000008500857308 */ /* 0x000f700000000800 */
[----:B------:R-:W5:Y:S08]  /*a610*/  MUFU.EX2 R190, R190 ;  /* 0x000000be00be7308 */ /* 0x000f700000000800 */
[----:B------:R-:W5:Y:S08]  /*a620*/  MUFU.EX2 R15, R15 ;  /* 0x0000000f000f7308 */ /* 0x000f700000000800 */
[----:B------:R-:W-:Y:S08]  /*a630*/  MUFU.EX2 R184, R184 ;  /* 0x000000b800b87308 */ /* 0x000ff00000000800 */
[----:B------:R0:W-:Y:S08]  /*a640*/  MUFU.EX2 R7, R191 ;  /* 0x000000bf00077308 */ /* 0x0001f00000000800 */
        /* <DEDUP_REMOVED lines=11> */
[----:B------:R0:W-:Y:S01]  /*a700*/  @!P1 SYNCS.ARRIVE.TRANS64.RED.A1T0 RZ, [R14+URZ], RZ ;  /* 0x000000ff0eff99a7 */ /* 0x0001e2000810043f */
[----:B------:R-:W-:-:S04]  /*a710*/  F2FP.BF16.F32.PACK_AB R177, R142, R127 ;  /* 0x0000007f8eb1723e */ /* 0x000fc800000010ff */
[----:B------:R-:W-:Y:S01]  /*a720*/  MUFU.EX2 R176, R217 ;  /* 0x000000d900b07308 */ /* 0x000fe20000000800 */
[----:B------:R2:W-:Y:S01]  /*a730*/  @!P1 SYNCS.ARRIVE.TRANS64.RED.A1T0 RZ, [R8+URZ], RZ ;  /* 0x000000ff08ff99a7 */ /* 0x0005e2000810043f */
[----:B0-----:R-:W-:Y:S01]  /*a740*/  FADD.FTZ R14, R202, R141 ;  /* 0x0000008dca0e7221 */ /* 0x001fe20000010000 */
[----:B-1----:R-:W-:-:S05]  /*a750*/  F2FP.BF16.F32.PACK_AB R202, R121, R202 ;  /* 0x000000ca79ca723e */ /* 0x002fca00000010ff */
[----:B------:R-:W-:Y:S01]  /*a760*/  MUFU.EX2 R178, R221 ;  /* 0x000000dd00b27308 */ /* 0x000fe20000000800 */
[----:B--2---:R-:W-:Y:S01]  /*a770*/  FADD.FTZ R8, R20, R145 ;  /* 0x0000009114087221 */ /* 0x004fe20000010000 */
[----:B------:R-:W-:-:S03]  /*a780*/  FADD.FTZ R145, R121, R14 ;  /* 0x0000000e79917221 */ /* 0x000fc60000010000 */
[----:B------:R-:W-:Y:S01]  /*a790*/  FADD.FTZ R141, R203, R8 ;  /* 0x00000008cb8d7221 */ /* 0x000fe20000010000 */
[----:B------:R-:W-:Y:S01]  /*a7a0*/  FADD.FTZ R14, R196, R145 ;  /* 0x00000091c40e7221 */ /* 0x000fe20000010000 */
[C---:B---3--:R-:W-:Y:S01]  /*a7b0*/  F2FP.BF16.F32.PACK_AB R196, R21.reuse, R196 ;  /* 0x000000c415c4723e */ /* 0x048fe200000010ff */
[----:B------:R-:W-:Y:S01]  /*a7c0*/  MUFU.EX2 R144, R144 ;  /* 0x0000009000907308 */ /* 0x000fe20000000800 */
[C---:B------:R-:W-:Y:S01]  /*a7d0*/  FADD.FTZ R8, R22.reuse, R141 ;  /* 0x0000008d16087221 */ /* 0x040fe20000010000 */
[----:B------:R-:W-:Y:S01]  /*a7e0*/  FADD.FTZ R145, R21, R14 ;  /* 0x0000000e15917221 */ /* 0x000fe20000010000 */
[----:B------:R-:W-:Y:S02]  /*a7f0*/  F2FP.BF16.F32.PACK_AB R203, R22, R203 ;  /* 0x000000cb16cb723e */ /* 0x000fe400000010ff */
[----:B------:R-:W-:Y:S01]  /*a800*/  FADD.FTZ R141, R197, R8 ;  /* 0x00000008c58d7221 */ /* 0x000fe20000010000 */
[----:B----4-:R-:W-:Y:S01]  /*a810*/  FADD.FTZ R14, R198, R145 ;  /* 0x00000091c60e7221 */ /* 0x010fe20000010000 */
[C---:B-----5:R-:W-:Y:S01]  /*a820*/  F2FP.BF16.F32.PACK_AB R198, R23.reuse, R198 ;  /* 0x000000c617c6723e */ /* 0x060fe200000010ff */
[----:B------:R-:W0:Y:S01]  /*a830*/  MUFU.EX2 R120, R120 ;  /* 0x0000007800787308 */ /* 0x000e220000000800 */
[C---:B------:R-:W-:Y:S01]  /*a840*/  FADD.FTZ R8, R122.reuse, R141 ;  /* 0x0000008d7a087221 */ /* 0x040fe20000010000 */
[----:B------:R-:W-:Y:S01]  /*a850*/  FADD.FTZ R145, R23, R14 ;  /* 0x0000000e17917221 */ /* 0x000fe20000010000 */
        /* <DEDUP_REMOVED lines=21> */
[----:B------:R-:W-:Y:S02]  /*a9b0*/  F2FP.BF16.F32.PACK_AB R190, R15, R190 ;  /* 0x000000be0fbe723e */ /* 0x000fe400000010ff */
[----:B------:R-:W-:Y:S01]  /*a9c0*/  FADD.FTZ R23, R139, R14 ;  /* 0x0000000e8b177221 */ /* 0x000fe20000010000 */
[----:B------:R-:W-:Y:S01]  /*a9d0*/  FADD.FTZ R21, R15, R8 ;  /* 0x000000080f157221 */ /* 0x000fe20000010000 */
[----:B0-----:R-:W-:Y:S02]  /*a9e0*/  F2FP.BF16.F32.PACK_AB R179, R120, R143 ;  /* 0x0000008f78b3723e */ /* 0x001fe400000010ff */
[----:B------:R-:W-:Y:S01]  /*a9f0*/  FADD.FTZ R14, R132, R23 ;  /* 0x00000017840e7221 */ /* 0x000fe20000010000 */
[----:B------:R-:W-:Y:S01]  /*aa00*/  FADD.FTZ R8, R184, R21 ;  /* 0x00000015b8087221 */ /* 0x000fe20000010000 */
[----:B------:R-:W-:-:S02]  /*aa10*/  F2FP.BF16.F32.PACK_AB R184, R7, R184 ;  /* 0x000000b807b8723e */ /* 0x000fc400000010ff */
[----:B------:R-:W-:Y:S01]  /*aa20*/  FADD.FTZ R14, R135, R14 ;  /* 0x0000000e870e7221 */ /* 0x000fe20000010000 */
[----:B------:R-:W-:-:S03]  /*aa30*/  FADD.FTZ R23, R7, R8 ;  /* 0x0000000807177221 */ /* 0x000fc60000010000 */
[----:B------:R-:W-:Y:S01]  /*aa40*/  FADD.FTZ R21, R131, R14 ;  /* 0x0000000e83157221 */ /* 0x000fe20000010000 */
[----:B------:R-:W-:Y:S01]  /*aa50*/  FADD.FTZ R23, R186, R23 ;  /* 0x00000017ba177221 */ /* 0x000fe20000010000 */
[----:B------:R-:W-:Y:S01]  /*aa60*/  F2FP.BF16.F32.PACK_AB R186, R146, R186 ;  /* 0x000000ba92ba723e */ /* 0x000fe200000010ff */
[----:B------:R-:W-:Y:S02]  /*aa70*/  IMAD.MOV.U32 R14, RZ, RZ, R10 ;  /* 0x000000ffff0e7224 */ /* 0x000fe400078e000a */
[----:B------:R-:W-:Y:S01]  /*aa80*/  FADD.FTZ R8, R134, R21 ;  /* 0x0000001586087221 */ /* 0x000fe20000010000 */
[----:B------:R-:W-:Y:S01]  /*aa90*/  FADD.FTZ R23, R146, R23 ;  /* 0x0000001792177221 */ /* 0x000fe20000010000 */
[----:B------:R-:W-:Y:S02]  /*aaa0*/  IMAD.U32 R21, RZ, RZ, UR6 ;  /* 0x00000006ff157e24 */ /* 0x000fe4000f8e00ff */
[----:B------:R-:W-:Y:S01]  /*aab0*/  FADD.FTZ R15, R123, R8 ;  /* 0x000000087b0f7221 */ /* 0x000fe20000010000 */
[----:B------:R-:W-:Y:S01]  /*aac0*/  FADD.FTZ R23, R180, R23 ;  /* 0x00000017b4177221 */ /* 0x000fe20000010000 */
[----:B------:R-:W-:-:S02]  /*aad0*/  F2FP.BF16.F32.PACK_AB R180, R213, R180 ;  /* 0x000000b4d5b4723e */ /* 0x000fc400000010ff */
[----:B------:R-:W-:Y:S01]  /*aae0*/  FADD.FTZ R15, R136, R15 ;  /* 0x0000000f880f7221 */ /* 0x000fe20000010000 */
[----:B------:R-:W-:-:S03]  /*aaf0*/  FADD.FTZ R23, R213, R23 ;  /* 0x00000017d5177221 */ /* 0x000fc60000010000 */
        /* <DEDUP_REMOVED lines=16> */
[----:B------:R-:W-:-:S03]  /*ac00*/  MOV R15, R11 ;  /* 0x0000000b000f7202 */ /* 0x000fc60000000f00 */
[----:B------:R-:W-:Y:S01]  /*ac10*/  FADD.FTZ R7, R143, R8 ;  /* 0x000000088f077221 */ /* 0x000fe20000010000 */
[----:B------:R-:W-:-:S03]  /*ac20*/  FADD.FTZ R8, R144, R23 ;  /* 0x0000001790087221 */ /* 0x000fc60000010000 */
[----:B------:R-:W-:Y:S01]  /*ac30*/  FADD.FTZ R7, R120, R7 ;  /* 0x0000000778077221 */ /* 0x000fe20000010000 */
[----:B------:R-:W-:Y:S06]  /*ac40*/  @P3 BRA `(.L_x_5298) ;  /* 0xffffffb000f83947 */ /* 0x000fec000383ffff */
[----:B------:R-:W-:-:S07]  /*ac50*/  IMAD.U32 R20, RZ, RZ, UR59 ;  /* 0x0000003bff147e24 */ /* 0x000fce000f8e00ff */
.L_x_5289:
[----:B------:R-:W-:Y:S02]  /*ac60*/  R2UR UR7, R18 ;  /* 0x00000000120772ca */ /* 0x000fe400000e0000 */
[----:B------:R-:W-:-:S13]  /*ac70*/  R2UR UR6, R20 ;  /* 0x00000000140672ca */ /* 0x000fda00000e0000 */
[----:B------:R-:W-:-:S06]  /*ac80*/  UISETP.GE.AND UP0, UPT, UR6, UR7, UPT ;  /* 0x000000070600728c */ /* 0x000fcc000bf06270 */
[----:B------:R-:W-:-:S13]  /*ac90*/  PLOP3.LUT P2, PT, PT, PT, UP0, 0x80, 0x0 ;  /* 0x000000000000781c */ /* 0x000fda0003f4f008 */
[----:B------:R-:W-:Y:S05]  /*aca0*/  @!P2 BRA `(.L_x_5299) ;  /* 0x000000440038a947 */ /* 0x000fea0003800000 */
[----:B------:R-:W-:Y:S01]  /*acb0*/  R2UR UR7, R3 ;  /* 0x00000000030772ca */ /* 0x000fe200000e0000 */
[----:B------:R-:W-:Y:S01]  /*acc0*/  IMAD.MOV.U32 R13, RZ, RZ, R10 ;  /* 0x000000ffff0d7224 */ /* 0x000fe200078e000a */
[----:B------:R-:W-:Y:S01]  /*acd0*/  UMOV UR61, UR60 ;  /* 0x0000003c003d7c82 */ /* 0x000fe20008000000 */
[----:B------:R-:W-:Y:S01]  /*ace0*/  IMAD.MOV.U32 R12, RZ, RZ, R11 ;  /* 0x000000ffff0c7224 */ /* 0x000fe200078e000b */
[----:B------:R-:W-:-:S09]  /*acf0*/  ULDC UR6, c[0x0][0x9d8] ;  /* 0x0002760000067ab9 */ /* 0x000fd20000000800 */
[----:B------:R-:W-:-:S07]  /*ad00*/  MOV R14, UR7 ;  /* 0x00000007000e7c02 */ /* 0x000fce0008000f00 */
.L_x_5308:
        /* <DEDUP_REMOVED lines=9> */
.L_x_5300:
        /* <DEDUP_REMOVED lines=9> */
.L_x_5301:
[----:B-1----:R-:W-:Y:S05]  /*ae30*/  @P2 BRA `(.L_x_5302) ;  /* 0x00000000000c2947 */ /* 0x002fea0003800000 */
[----:B------:R-:W-:-:S13]  /*ae40*/  R2UR UR7, R15 ;  /* 0x000000000f0772ca */ /* 0x000fda00000e0000 */
[----:B------:R-:W1:Y:S02]  /*ae50*/  SYNCS.PHASECHK.TRANS64.TRYWAIT P2, [UR7+0x36830], R6 ;  /* 0x03683006ff0075a7 */ /* 0x000e640008040147 */
[----:B-1----:R-:W-:Y:S05]  /*ae60*/  @!P2 BRA `(.L_x_5303) ;  /* 0x000000b8004ca947 */ /* 0x002fea0003800000 */
.L_x_5302:
        /* <DEDUP_REMOVED lines=619> */
.L_x_5304:
        /* <DEDUP_REMOVED lines=8> */
.L_x_5305:
[----:B-1----:R-:W-:Y:S05]  /*d5a0*/  @P2 BRA `(.L_x_5306) ;  /* 0x0000000000082947 */ /* 0x002fea0003800000 */
[----:B------:R-:W1:Y:S02]  /*d5b0*/  SYNCS.PHASECHK.TRANS64.TRYWAIT P2, [UR11+0x36850], R0 ;  /* 0x03685000ff0075a7 */ /* 0x000e64000804014b */
[----:B-1----:R-:W-:Y:S05]  /*d5c0*/  @!P2 BRA `(.L_x_5307) ;  /* 0x000000900090a947 */ /* 0x002fea0003800000 */
.L_x_5306:
[----:B------:R-:W-:Y:S01]  /*d5d0*/  R2UR UR7, R16 ;  /* 0x00000000100772ca */ /* 0x000fe200000e0000 */
[----:B------:R-:W-:Y:S01]  /*d5e0*/  WARPGROUP.ARRIVE ;  /* 0x00000000000079c5 */ /* 0x000fe20000000000 */
[----:B------:R-:W-:Y:S01]  /*d5f0*/  UMOV UR15, 0x40000040 ;  /* 0x40000040000f7882 */ /* 0x000fe20000000000 */
[----:B------:R-:W-:Y:S01]  /*d600*/  R2UR UR18, R15 ;  /* 0x000000000f1272ca */ /* 0x000fe200000e0000 */
        /* <DEDUP_REMOVED lines=55> */
[----:B-1----:R-:W-:Y:S01]  /*d980*/  FMNMX.FTZ R0, R175, R0, !PT ;  /* 0x00000000af007209 */ /* 0x002fe20007810000 */
        /* <DEDUP_REMOVED lines=10> */
[----:B------:R-:W-:Y:S01]  /*da30*/  R2UR UR7, R20 ;  /* 0x00000000140772ca */ /* 0x000fe200000e0000 */
[----:B------:R-:W-:-:S03]  /*da40*/  UMOV UR61, UR60 ;  /* 0x0000003c003d7c82 */ /* 0x000fc60008000000 */
[----:B------:R-:W-:Y:S08]  /*da50*/  MUFU.TANH R211, R211 ;  /* 0x000000d300d37308 */ /* 0x000ff00000002400 */
        /* <DEDUP_REMOVED lines=28> */
[----:B------:R-:W-:-:S03]  /*dc20*/  FMUL.FTZ R203, R152, UR6 ;  /* 0x0000000698cb7c20 */ /* 0x000fc60008410000 */
        /* <DEDUP_REMOVED lines=30> */
[----:B-1----:R-:W-:-:S04]  /*de10*/  FMNMX.FTZ R0, R197, R0, !PT ;  /* 0x00000000c5007209 */ /* 0x002fc80007810000 */
[----:B------:R-:W-:-:S03]  /*de20*/  FMNMX.FTZ R0, R201, R0, !PT ;  /* 0x00000000c9007209 */ /* 0x000fc60007810000 */
[----:B------:R-:W1:Y:S01]  /*de30*/  MUFU.TANH R165, R165 ;  /* 0x000000a500a57308 */ /* 0x000e620000002400 */
[----:B--2---:R-:W-:-:S04]  /*de40*/  FMNMX.FTZ R0, R199, R0, !PT ;  /* 0x00000000c7007209 */ /* 0x004fc80007810000 */
[----:B------:R-:W-:-:S04]  /*de50*/  FMNMX.FTZ R0, R203, R0, !PT ;  /* 0x00000000cb007209 */ /* 0x000fc80007810000 */
[----:B------:R-:W-:Y:S02]  /*de60*/  FMNMX.FTZ R0, R205, R0, !PT ;  /* 0x00000000cd007209 */ /* 0x000fe40007810000 */
[----:B---3--:R-:W-:-:S04]  /*de70*/  FMNMX.FTZ R10, R161, R10, !PT ;  /* 0x0000000aa10a7209 */ /* 0x008fc80007810000 */
[----:B------:R-:W-:-:S04]  /*de80*/  FMNMX.FTZ R10, R163, R10, !PT ;  /* 0x0000000aa30a7209 */ /* 0x000fc80007810000 */
[----:B-1----:R-:W-:-:S04]  /*de90*/  FMNMX.FTZ R10, R165, R10, !PT ;  /* 0x0000000aa50a7209 */ /* 0x002fc80007810000 */
        /* <DEDUP_REMOVED lines=71> */
[-CC-:B------:R-:W-:Y:S01]  /*e310*/  FFMA.FTZ R15, R15, R6.reuse, -R2.reuse ;  /* 0x000000060f0f7223 */ /* 0x180fe20000010802 */
[----:B------:R-:W0:Y:S01]  /*e320*/  SHFL.BFLY PT, R193, R10, 0x2, 0x1f ;  /* 0x0c401f000ac17f89 */ /* 0x000e2200000e0000 */
[-CC-:B------:R-:W-:Y:S01]  /*e330*/  FFMA.FTZ R198, R201, R6.reuse, -R2.reuse ;  /* 0x00000006c9c67223 */ /* 0x180fe20000010802 */
[-C--:B------:R-:W-:Y:S01]  /*e340*/  FMUL.FTZ R235, R235, R6.reuse ;  /* 0x00000006ebeb7220 */ /* 0x080fe20000410000 */
        /* <DEDUP_REMOVED lines=17> */
[----:B------:R-:W-:Y:S01]  /*e460*/  FFMA.FTZ R231, R231, R6, -R2 ;  /* 0x00000006e7e77223 */ /* 0x000fe20000010802 */
        /* <DEDUP_REMOVED lines=8> */
[----:B------:R-:W-:-:S04]  /*e4f0*/  FMUL.FTZ R132, R10, R6 ;  /* 0x000000060a847220 */ /* 0x000fc80000410000 */
[-CC-:B------:R-:W-:Y:S01]  /*e500*/  FFMA.FTZ R201, R14, R6.reuse, -R132.reuse ;  /* 0x000000060ec97223 */ /* 0x180fe20000010884 */
[-CC-:B------:R-:W-:Y:S01]  /*e510*/  FFMA.FTZ R14, R21, R6.reuse, -R132.reuse ;  /* 0x00000006150e7223 */ /* 0x180fe20000010884 */
[----:B------:R-:W-:Y:S01]  /*e520*/  MOV R21, UR18 ;  /* 0x0000001200157c02 */ /* 0x000fe20008000f00 */
[-CC-:B------:R-:W-:Y:S01]  /*e530*/  FFMA.FTZ R203, R23, R6.reuse, -R132.reuse ;  /* 0x0000000617cb7223 */ /* 0x180fe20000010884 */
[-CC-:B------:R-:W-:Y:S01]  /*e540*/  FFMA.FTZ R120, R173, R6.reuse, -R132.reuse ;  /* 0x00000006ad787223 */ /* 0x180fe20000010884 */
[----:B------:R-:W-:Y:S01]  /*e550*/  IMAD.U32 R23, RZ, RZ, UR11 ;  /* 0x0000000bff177e24 */ /* 0x000fe2000f8e00ff */
[----:B------:R-:W-:Y:S01]  /*e560*/  MUFU.EX2 R201, R201 ;  /* 0x000000c900c97308 */ /* 0x000fe20000000800 */
[----:B------:R-:W-:Y:S02]  /*e570*/  @!P1 VIADD R20, R21, 0x36840 ;  /* 0x0003684015149836 */ /* 0x000fe40000000000 */
[----:B------:R-:W-:Y:S01]  /*e580*/  FFMA.FTZ R197, R161, R6, -R132 ;  /* 0x00000006a1c57223 */ /* 0x000fe20000010884 */
[----:B------:R-:W-:-:S02]  /*e590*/  @!P1 VIADD R23, R23, 0x36860 ;  /* 0x0003686017179836 */ /* 0x000fc40000000000 */
        /* <DEDUP_REMOVED lines=25> */
[----:B------:R-:W-:-:S03]  /*e730*/  R2UR UR18, R18 ;  /* 0x00000000121272ca */ /* 0x000fc600000e0000 */
[----:B------:R-:W-:Y:S01]  /*e740*/  MUFU.EX2 R197, R197 ;  /* 0x000000c500c57308 */ /* 0x000fe20000000800 */
[----:B------:R-:W-:Y:S02]  /*e750*/  WARPGROUP.DEPBAR.LE gsb0, 0x0 ;  /* 0x00008000000079c5 */ /* 0x000fe40000010000 */
[----:B------:R-:W-:Y:S01]  /*e760*/  WARPGROUP.ARRIVE ;  /* 0x00000000000079c5 */ /* 0x000fe20000000000 */
[-CC-:B------:R-:W-:Y:S01]  /*e770*/  FFMA.FTZ R187, R209, R6.reuse, -R2.reuse ;  /* 0x00000006d1bb7223 */ /* 0x180fe20000010802 */
[-CC-:B------:R-:W-:Y:S01]  /*e780*/  FFMA.FTZ R209, R189, R6.reuse, -R2.reuse ;  /* 0x00000006bdd17223 */ /* 0x180fe20000010802 */
[----:B------:R-:W-:Y:S01]  /*e790*/  FADD.FTZ R189, -R10, R13 ;  /* 0x0000000d0abd7221 */ /* 0x000fe20000010100 */
[-CC-:B------:R-:W-:Y:S01]  /*e7a0*/  FFMA.FTZ R185, R195, R6.reuse, -R2.reuse ;  /* 0x00000006c3b97223 */ /* 0x180fe20000010802 */
[-CC-:B------:R-:W-:Y:S01]  /*e7b0*/  FFMA.FTZ R184, R215, R6.reuse, -R2.reuse ;  /* 0x00000006d7b87223 */ /* 0x180fe20000010802 */
[----:B------:R-:W-:Y:S01]  /*e7c0*/  HGMMA.64x192x16.F32.BF16 R24, R180, gdesc[UR12].tnspB, R24, gsb0 ;  /* 0x42e0000cb4187df0 */ /* 0x000fe20008001818 */
[----:B------:R-:W-:Y:S01]  /*e7d0*/  UMOV UR14, UR10 ;  /* 0x0000000a000e7c82 */ /* 0x000fe20008000000 */
[----:B------:R-:W-:Y:S01]  /*e7e0*/  UMOV UR15, 0x40000040 ;  /* 0x40000040000f7882 */ /* 0x000fe20000000000 */
[-C--:B------:R-:W-:Y:S01]  /*e7f0*/  FMUL.FTZ R189, R189, R6.reuse ;  /* 0x00000006bdbd7220 */ /* 0x080fe20000410000 */
[-C--:B------:R-:W-:Y:S01]  /*e800*/  FFMA.FTZ R186, R219, R6.reuse, -R2 ;  /* 0x00000006dbba7223 */ /* 0x080fe20000010802 */
[----:B------:R-:W-:Y:S01]  /*e810*/  MUFU.EX2 R122, R122 ;  /* 0x0000007a007a7308 */ /* 0x000fe20000000800 */
[----:B------:R-:W-:Y:S01]  /*e820*/  FFMA.FTZ R195, R157, R6, -R132 ;  /* 0x000000069dc37223 */ /* 0x000fe20000010884 */
[----:B------:R-:W-:Y:S01]  /*e830*/  UISETP.GT.AND UP0, UPT, UR7, UR18, UPT ;  /* 0x000000120700728c */ /* 0x000fe2000bf04270 */
[----:B------:R-:W-:Y:S01]  /*e840*/  R2UR UR10, R3 ;  /* 0x00000000030a72ca */ /* 0x000fe200000e0000 */
[----:B------:R-:W-:-:S04]  /*e850*/  UIADD3 UR7, UR7, -0x1, URZ ;  /* 0xffffffff07077890 */ /* 0x000fc8000fffe03f */
[----:B------:R-:W-:Y:S01]  /*e860*/  MUFU.EX2 R198, R198 ;  /* 0x000000c600c67308 */ /* 0x000fe20000000800 */
[----:B------:R-:W-:-:S07]  /*e870*/  PLOP3.LUT P2, PT, PT, PT, UP0, 0x80, 0x0 ;  /* 0x000000000000781c */ /* 0x000fce0003f4f008 */
        /* <DEDUP_REMOVED lines=32> */
[----:B------:R0:W-:Y:S08]  /*ea80*/  MUFU.EX2 R2, R189 ;  /* 0x000000bd00027308 */ /* 0x0001f00000000800 */
[----:B------:R-:W-:Y:S01]  /*ea90*/  MUFU.EX2 R180, R180 ;  /* 0x000000b400b47308 */ /* 0x000fe20000000800 */
[----:B0-----:R-:W-:-:S07]  /*eaa0*/  FFMA.FTZ R189, R145, R6, -R132 ;  /* 0x0000000691bd7223 */ /* 0x001fce0000010884 */
        /* <DEDUP_REMOVED lines=13> */
[----:B------:R-:W1:Y:S01]  /*eb80*/  MUFU.EX2 R13, R231 ;  /* 0x000000e7000d7308 */ /* 0x000e620000000800 */
[----:B------:R-:W-:-:S02]  /*eb90*/  WARPGROUP.DEPBAR.LE gsb0, 0x0 ;  /* 0x00008000000079c5 */ /* 0x000fc40000010000 */
[----:B------:R2:W-:Y:S05]  /*eba0*/  @!P1 SYNCS.ARRIVE.TRANS64.RED.A1T0 RZ, [R21+URZ], RZ ;  /* 0x000000ff15ff99a7 */ /* 0x0005ea000810043f */
[----:B------:R-:W-:Y:S01]  /*ebb0*/  MUFU.EX2 R179, R233 ;  /* 0x000000e900b37308 */ /* 0x000fe20000000800 */
[----:B0-----:R-:W-:Y:S02]  /*ebc0*/  F2FP.BF16.F32.PACK_AB R176, R209, R12 ;  /* 0x0000000cd1b0723e */ /* 0x001fe400000010ff */
[----:B-1----:R-:W-:Y:S02]  /*ebd0*/  F2FP.BF16.F32.PACK_AB R178, R13, R22 ;  /* 0x000000160db2723e */ /* 0x002fe400000010ff */
[----:B------:R-:W-:Y:S01]  /*ebe0*/  F2FP.BF16.F32.PACK_AB R177, R123, R151 ;  /* 0x000000977bb1723e */ /* 0x000fe200000010ff */
[----:B--2---:R-:W-:Y:S01]  /*ebf0*/  FFMA.FTZ R21, R0, R8, R15 ;  /* 0x0000000800157223 */ /* 0x004fe2000001000f */
[----:B------:R-:W-:Y:S01]  /*ec00*/  @!P1 PRMT R8, RZ, 0x654, R23 ;  /* 0x00000654ff089816 */ /* 0x000fe20000000017 */
[----:B------:R-:W-:Y:S01]  /*ec10*/  FFMA.FTZ R23, R2, R7, R201 ;  /* 0x0000000702177223 */ /* 0x000fe200000100c9 */
[----:B------:R-:W-:Y:S01]  /*ec20*/  F2FP.BF16.F32.PACK_AB R201, R14, R201 ;  /* 0x000000c90ec9723e */ /* 0x000fe200000010ff */
[C---:B------:R-:W-:Y:S01]  /*ec30*/  FADD.FTZ R21, R200.reuse, R21 ;  /* 0x00000015c8157221 */ /* 0x040fe20000010000 */
[----:B------:R0:W-:Y:S01]  /*ec40*/  @!P1 SYNCS.ARRIVE.TRANS64.RED.A1T0 RZ, [R8+URZ], RZ ;  /* 0x000000ff08ff99a7 */ /* 0x0001e2000810043f */
[----:B------:R-:W-:Y:S01]  /*ec50*/  F2FP.BF16.F32.PACK_AB R200, R200, R15 ;  /* 0x0000000fc8c8723e */ /* 0x000fe200000010ff */
[----:B------:R-:W1:Y:S01]  /*ec60*/  MUFU.EX2 R7, R125 ;  /* 0x0000007d00077308 */ /* 0x000e620000000800 */
[----:B------:R-:W-:Y:S01]  /*ec70*/  FADD.FTZ R134, R202, R21 ;  /* 0x00000015ca867221 */ /* 0x000fe20000010000 */
[----:B------:R-:W-:Y:S01]  /*ec80*/  F2FP.BF16.F32.PACK_AB R202, R17, R202 ;  /* 0x000000ca11ca723e */ /* 0x000fe200000010ff */
[----:B0-----:R-:W-:-:S02]  /*ec90*/  FADD.FTZ R8, R14, R23 ;  /* 0x000000170e087221 */ /* 0x001fc40000010000 */
[----:B------:R-:W-:Y:S02]  /*eca0*/  FADD.FTZ R23, R17, R134 ;  /* 0x0000008611177221 */ /* 0x000fe40000010000 */
[----:B------:R-:W-:Y:S02]  /*ecb0*/  FADD.FTZ R21, R203, R8 ;  /* 0x00000008cb157221 */ /* 0x000fe40000010000 */
[----:B------:R-:W-:Y:S01]  /*ecc0*/  FADD.FTZ R134, R196, R23 ;  /* 0x00000017c4867221 */ /* 0x000fe20000010000 */
[C---:B------:R-:W-:Y:S01]  /*ecd0*/  F2FP.BF16.F32.PACK_AB R196, R169.reuse, R196 ;  /* 0x000000c4a9c4723e */ /* 0x040fe200000010ff */
[C---:B------:R-:W-:Y:S02]  /*ece0*/  FADD.FTZ R8, R120.reuse, R21 ;  /* 0x0000001578087221 */ /* 0x040fe40000010000 */
[----:B------:R-:W-:Y:S01]  /*ecf0*/  FADD.FTZ R23, R169, R134 ;  /* 0x00000086a9177221 */ /* 0x000fe20000010000 */
[----:B------:R-:W-:Y:S01]  /*ed00*/  F2FP.BF16.F32.PACK_AB R203, R120, R203 ;  /* 0x000000cb78cb723e */ /* 0x000fe200000010ff */
[----:B------:R-:W-:-:S02]  /*ed10*/  FADD.FTZ R21, R197, R8 ;  /* 0x00000008c5157221 */ /* 0x000fc40000010000 */
[----:B------:R-:W-:Y:S01]  /*ed20*/  FADD.FTZ R134, R198, R23 ;  /* 0x00000017c6867221 */ /* 0x000fe20000010000 */
[C---:B------:R-:W-:Y:S01]  /*ed30*/  F2FP.BF16.F32.PACK_AB R197, R122.reuse, R197 ;  /* 0x000000c57ac5723e */ /* 0x040fe200000010ff */
[----:B------:R-:W-:Y:S02]  /*ed40*/  FADD.FTZ R8, R122, R21 ;  /* 0x000000157a087221 */ /* 0x000fe40000010000 */
[C---:B------:R-:W-:Y:S01]  /*ed50*/  FADD.FTZ R23, R171.reuse, R134 ;  /* 0x00000086ab177221 */ /* 0x040fe20000010000 */
[----:B------:R-:W-:Y:S01]  /*ed60*/  F2FP.BF16.F32.PACK_AB R198, R171, R198 ;  /* 0x000000c6abc6723e */ /* 0x000fe200000010ff */
[----:B------:R-:W-:Y:S02]  /*ed70*/  FADD.FTZ R21, R199, R8 ;  /* 0x00000008c7157221 */ /* 0x000fe40000010000 */
[----:B------:R-:W-:Y:S01]  /*ed80*/  FADD.FTZ R134, R192, R23 ;  /* 0x00000017c0867221 */ /* 0x000fe20000010000 */
[C---:B------:R-:W-:Y:S01]  /*ed90*/  F2FP.BF16.F32.PACK_AB R199, R124.reuse, R199 ;  /* 0x000000c77cc7723e */ /* 0x040fe200000010ff */
[----:B------:R-:W-:-:S02]  /*eda0*/  FADD.FTZ R8, R124, R21 ;  /* 0x000000157c087221 */ /* 0x000fc40000010000 */
[C---:B------:R-:W-:Y:S01]  /*edb0*/  FADD.FTZ R23, R175.reuse, R134 ;  /* 0x00000086af177221 */ /* 0x040fe20000010000 */
[----:B------:R-:W-:Y:S01]  /*edc0*/  F2FP.BF16.F32.PACK_AB R192, R175, R192 ;  /* 0x000000c0afc0723e */ /* 0x000fe200000010ff */
[----:B------:R-:W-:Y:S02]  /*edd0*/  FADD.FTZ R21, R193, R8 ;  /* 0x00000008c1157221 */ /* 0x000fe40000010000 */
[----:B------:R-:W-:Y:S01]  /*ede0*/  FADD.FTZ R132, R194, R23 ;  /* 0x00000017c2847221 */ /* 0x000fe20000010000 */
[C---:B------:R-:W-:Y:S01]  /*edf0*/  F2FP.BF16.F32.PACK_AB R194, R185.reuse, R194 ;  /* 0x000000c2b9c2723e */ /* 0x040fe200000010ff */
[----:B------:R-:W-:Y:S02]  /*ee00*/  FADD.FTZ R8, R126, R21 ;  /* 0x000000157e087221 */ /* 0x000fe40000010000 */
[----:B------:R-:W-:Y:S01]  /*ee10*/  FADD.FTZ R17, R185, R132 ;  /* 0x00000084b9117221 */ /* 0x000fe20000010000 */
[----:B-1----:R-:W-:Y:S01]  /*ee20*/  F2FP.BF16.F32.PACK_AB R185, R129, R7 ;  /* 0x0000000781b9723e */ /* 0x002fe200000010ff */
[----:B------:R-:W-:-:S02]  /*ee30*/  FADD.FTZ R15, R195, R8 ;  /* 0x00000008c30f7221 */ /* 0x000fc40000010000 */
[----:B------:R-:W-:Y:S01]  /*ee40*/  FADD.FTZ R14, R188, R17 ;  /* 0x00000011bc0e7221 */ /* 0x000fe20000010000 */
[C---:B------:R-:W-:Y:S01]  /*ee50*/  F2FP.BF16.F32.PACK_AB R188, R187.reuse, R188 ;  /* 0x000000bcbbbc723e */ /* 0x040fe200000010ff */
[----:B------:R-:W-:Y:S02]  /*ee60*/  FADD.FTZ R8, R128, R15 ;  /* 0x0000000f80087221 */ /* 0x000fe40000010000 */
[----:B------:R-:W-:Y:S01]  /*ee70*/  FADD.FTZ R17, R187, R14 ;  /* 0x0000000ebb117221 */ /* 0x000fe20000010000 */
[----:B------:R-:W-:Y:S01]  /*ee80*/  F2FP.BF16.F32.PACK_AB R193, R126, R193 ;  /* 0x000000c17ec1723e */ /* 0x000fe200000010ff */
[----:B------:R-:W-:Y:S02]  /*ee90*/  FADD.FTZ R15, R189, R8 ;  /* 0x00000008bd0f7221 */ /* 0x000fe40000010000 */
[----:B------:R-:W-:Y:S01]  /*eea0*/  FADD.FTZ R14, R190, R17 ;  /* 0x00000011be0e7221 */ /* 0x000fe20000010000 */
[----:B------:R-:W-:Y:S01]  /*eeb0*/  F2FP.BF16.F32.PACK_AB R195, R128, R195 ;  /* 0x000000c380c3723e */ /* 0x000fe200000010ff */
[----:B------:R-:W-:-:S02]  /*eec0*/  FADD.FTZ R8, R130, R15 ;  /* 0x0000000f82087221 */ /* 0x000fc40000010000 */
[----:B------:R-:W-:Y:S01]  /*eed0*/  FADD.FTZ R17, R205, R14 ;  /* 0x0000000ecd117221 */ /* 0x000fe20000010000 */
[----:B------:R-:W-:Y:S01]  /*eee0*/  F2FP.BF16.F32.PACK_AB R189, R130, R189 ;  /* 0x000000bd82bd723e */ /* 0x000fe200000010ff */
[----:B------:R-:W-:Y:S02]  /*eef0*/  FADD.FTZ R15, R191, R8 ;  /* 0x00000008bf0f7221 */ /* 0x000fe40000010000 */
[----:B------:R-:W-:Y:S01]  /*ef00*/  FADD.FTZ R14, R184, R17 ;  /* 0x00000011b80e7221 */ /* 0x000fe20000010000 */
[C---:B------:R-:W-:Y:S01]  /*ef10*/  F2FP.BF16.F32.PACK_AB R191, R20.reuse, R191 ;  /* 0x000000bf14bf723e */ /* 0x040fe200000010ff */
[----:B------:R-:W-:Y:S02]  /*ef20*/  FADD.FTZ R8, R20, R15 ;  /* 0x0000000f14087221 */ /* 0x000fe40000010000 */
[----:B------:R-:W-:Y:S01]  /*ef30*/  FADD.FTZ R15, R207, R14 ;  /* 0x0000000ecf0f7221 */ /* 0x000fe20000010000 */
[----:B------:R-:W0:Y:S01]  /*ef40*/  MUFU.EX2 R20, R127 ;  /* 0x0000007f00147308 */ /* 0x000e220000000800 */
[----:B------:R-:W-:Y:S01]  /*ef50*/  F2FP.BF16.F32.PACK_AB R190, R205, R190 ;  /* 0x000000becdbe723e */ /* 0x000fe200000010ff */
        /* <DEDUP_REMOVED lines=23> */
[----:B------:R-:W-:Y:S02]  /*f0d0*/  IMAD.U32 R14, RZ, RZ, UR10 ;  /* 0x0000000aff0e7e24 */ /* 0x000fe4000f8e00ff */
[----:B------:R-:W-:Y:S01]  /*f0e0*/  FADD.FTZ R8, R151, R8 ;  /* 0x0000000897087221 */ /* 0x000fe20000010000 */
[----:B------:R-:W-:-:S03]  /*f0f0*/  FADD.FTZ R12, R22, R7 ;  /* 0x00000007160c7221 */ /* 0x000fc60000010000 */
[----:B------:R-:W-:-:S04]  /*f100*/  FADD.FTZ R8, R123, R8 ;  /* 0x000000087b087221 */ /* 0x000fc80000010000 */
[----:B------:R-:W-:Y:S01]  /*f110*/  FADD.FTZ R7, R179, R8 ;  /* 0x00000008b3077221 */ /* 0x000fe20000010000 */
[C---:B0-----:R-:W-:Y:S01]  /*f120*/  F2FP.BF16.F32.PACK_AB R179, R20.reuse, R179 ;  /* 0x000000b314b3723e */ /* 0x041fe200000010ff */
[----:B------:R-:W-:Y:S01]  /*f130*/  FADD.FTZ R8, R13, R12 ;  /* 0x0000000c0d087221 */ /* 0x000fe20000010000 */
[----:B------:R-:W-:Y:S02]  /*f140*/  IMAD.MOV.U32 R13, RZ, RZ, R10 ;  /* 0x000000ffff0d7224 */ /* 0x000fe400078e000a */
[----:B------:R-:W-:Y:S01]  /*f150*/  FADD.FTZ R7, R20, R7 ;  /* 0x0000000714077221 */ /* 0x000fe20000010000 */
[----:B------:R-:W-:Y:S01]  /*f160*/  IMAD.U32 R20, RZ, RZ, UR7 ;  /* 0x00000007ff147e24 */ /* 0x000fe2000f8e00ff */
[----:B------:R-:W-:Y:S01]  /*f170*/  MOV R12, R11 ;  /* 0x0000000b000c7202 */ /* 0x000fe20000000f00 */
[----:B------:R-:W-:Y:S06]  /*f180*/  @P2 BRA `(.L_x_5308) ;  /* 0xffffffb800e02947 */ /* 0x000fec000383ffff */
.L_x_5299:
        /* <DEDUP_REMOVED lines=99> */
.L_x_5309:
        /* <DEDUP_REMOVED lines=8> */
.L_x_5310:
[----:B-1----:R-:W-:Y:S05]  /*f840*/  @P2 BRA `(.L_x_5311) ;  /* 0x0000000000082947 */ /* 0x002fea0003800000 */
[----:B------:R-:W1:Y:S02]  /*f850*/  SYNCS.PHASECHK.TRANS64.TRYWAIT P0, [UR5+0x36850], R0 ;  /* 0x03685000ff0075a7 */ /* 0x000e640008000145 */
[----:B-1----:R-:W-:Y:S05]  /*f860*/  @!P0 BRA `(.L_x_5312) ;  /* 0x0000007000008947 */ /* 0x002fea0003800000 */
.L_x_5311:
[----:B------:R-:W-:Y:S01]  /*f870*/  R2UR UR4, R16 ;  /* 0x00000000100472ca */ /* 0x000fe200000e0000 */
[----:B------:R-:W-:Y:S01]  /*f880*/  WARPGROUP.ARRIVE ;  /* 0x00000000000079c5 */ /* 0x000fe20000000000 */
[----:B------:R-:W-:Y:S01]  /*f890*/  UMOV UR7, 0x40000040 ;  /* 0x4000004000077882 */ /* 0x000fe20000000000 */
[----:B-1----:R-:W1:Y:S01]  /*f8a0*/  SHFL.BFLY PT, R3, R8, 0x2, 0x1f ;  /* 0x0c401f0008037f89 */ /* 0x002e6200000e0000 */
[----:B------:R-:W-:Y:S01]  /*f8b0*/  MOV R12, UR5 ;  /* 0x00000005000c7c02 */ /* 0x000fe20008000f00 */
[----:B------:R-:W-:Y:S02]  /*f8c0*/  IMAD.MOV.U32 R2, RZ, RZ, -0x800000 ;  /* 0xff800000ff027424 */ /* 0x000fe400078e00ff */
[----:B0-----:R-:W0:Y:S02]  /*f8d0*/  SHFL.BFLY PT, R0, R7, 0x2, 0x1f ;  /* 0x0c401f0007007f89 */ /* 0x001e2400000e0000 */
[----:B------:R-:W-:-:S04]  /*f8e0*/  @!P1 VIADD R12, R12, 0x36860 ;  /* 0x000368600c0c9836 */ /* 0x000fc80000000000 */
[----:B------:R-:W-:Y:S01]  /*f8f0*/  UIADD3 UR4, UR4, 0x400, URZ ;  /* 0x0000040004047890 */ /* 0x000fe2000fffe03f */
[----:B------:R-:W-:-:S03]  /*f900*/  @!P1 PRMT R12, RZ, 0x654, R12 ;  /* 0x00000654ff0c9816 */ /* 0x000fc6000000000c */
[----:B------:R-:W-:-:S04]  /*f910*/  USHF.R.U32.HI UR4, URZ, 0x4, UR4 ;  /* 0x000000043f047899 */ /* 0x000fc80008011604 */
[----:B------:R-:W-:-:S04]  /*f920*/  ULOP3.LUT UR4, UR4, 0x3fff, URZ, 0xc0, !UPT ;  /* 0x00003fff04047892 */ /* 0x000fc8000f8ec03f */
[----:B------:R-:W-:Y:S01]  /*f930*/  ULOP3.LUT UR4, UR4, 0x3800000, URZ, 0xfc, !UPT ;  /* 0x0380000004047892 */ /* 0x000fe2000f8efc3f */
[----:B-1----:R-:W-:-:S03]  /*f940*/  FADD.FTZ R3, R3, R8 ;  /* 0x0000000803037221 */ /* 0x002fc60000010000 */
[----:B------:R-:W-:Y:S01]  /*f950*/  UIMAD UR60, UR60, 0xa80, UR4 ;  /* 0x00000a803c3c78a4 */ /* 0x000fe2000f8e0204 */
[----:B0-----:R-:W-:-:S03]  /*f960*/  FADD.FTZ R4, R0, R7 ;  /* 0x0000000700047221 */ /* 0x001fc60000010000 */
[----:B------:R-:W-:Y:S01]  /*f970*/  UIADD3 UR4, UR60, 0x80, URZ ;  /* 0x000000803c047890 */ /* 0x000fe2000fffe03f */
[----:B------:R-:W0:Y:S02]  /*f980*/  SHFL.BFLY PT, R0, R3, 0x1, 0x1f ;  /* 0x0c201f0003007f89 */ /* 0x000e2400000e0000 */
[----:B------:R-:W-:-:S06]  /*f990*/  UMOV UR6, UR60 ;  /* 0x0000003c00067c82 */ /* 0x000fcc0008000000 */
[----:B------:R-:W-:Y:S01]  /*f9a0*/  HGMMA.64x192x16.F32.BF16 R24, R200, gdesc[UR4].tnspB, R24, gsb0 ;  /* 0x42e00004c8187df0 */ /* 0x000fe20008001818 */
[----:B------:R-:W-:Y:S01]  /*f9b0*/  UMOV UR7, 0x40000040 ;  /* 0x4000004000077882 */ /* 0x000fe20000000000 */
[----:B------:R-:W-:Y:S01]  /*f9c0*/  UMOV UR6, UR4 ;  /* 0x0000000400067c82 */ /* 0x000fe20008000000 */
[----:B------:R-:W-:Y:S01]  /*f9d0*/  UIADD3 UR4, UR60, 0x100, URZ ;  /* 0x000001003c047890 */ /* 0x000fe2000fffe03f */
[----:B------:R-:W1:Y:S01]  /*f9e0*/  SHFL.BFLY PT, R5, R4, 0x1, 0x1f ;  /* 0x0c201f0004057f89 */ /* 0x000e6200000e0000 */
[----:B0-----:R-:W-:Y:S01]  /*f9f0*/  FADD.FTZ R13, R3, R0 ;  /* 0x00000000030d7221 */ /* 0x001fe20000010000 */
[----:B------:R-:W-:Y:S02]  /*fa00*/  IMAD.MOV.U32 R3, RZ, RZ, RZ ;  /* 0x000000ffff037224 */ /* 0x000fe400078e00ff */
[----:B------:R-:W-:Y:S02]  /*fa10*/  IMAD.MOV.U32 R0, RZ, RZ, -0x800000 ;  /* 0xff800000ff007424 */ /* 0x000fe400078e00ff */
[----:B------:R-:W-:Y:S01]  /*fa20*/  FSETP.NE.FTZ.AND P0, PT, R13, RZ, PT ;  /* 0x000000ff0d00720b */ /* 0x000fe20003f15000 */
[----:B-1----:R-:W-:Y:S01]  /*fa30*/  FADD.FTZ R14, R4, R5 ;  /* 0x00000005040e7221 */ /* 0x002fe20000010000 */
[----:B------:R-:W-:-:S04]  /*fa40*/  IMAD.MOV.U32 R5, RZ, RZ, RZ ;  /* 0x000000ffff057224 */ /* 0x000fc800078e00ff */
        /* <DEDUP_REMOVED lines=15> */
[----:B------:R-:W-:Y:S01]  /*fb40*/  UMOV UR6, UR4 ;  /* 0x0000000400067c82 */ /* 0x000fe20008000000 */
[----:B------:R-:W-:Y:S01]  /*fb50*/  UMOV UR7, 0x40000040 ;  /* 0x4000004000077882 */ /* 0x000fe20000000000 */
[----:B------:R-:W-:Y:S01]  /*fb60*/  UIADD3 UR4, UR60, 0x180, URZ ;  /* 0x000001803c047890 */ /* 0x000fe2000fffe03f */
[----:B------:R-:W-:Y:S02]  /*fb70*/  WARPGROUP.DEPBAR.LE gsb0, 0x0 ;  /* 0x00008000000079c5 */ /* 0x000fe40000010000 */
[----:B------:R-:W-:-:S14]  /*fb80*/  WARPGROUP.ARRIVE ;  /* 0x00000000000079c5 */ /* 0x000fdc0000000000 */
        /* <DEDUP_REMOVED lines=9> */
[----:B------:R-:W-:Y:S02]  /*fc20*/  UIADD3 UR4, UR60, 0x280, URZ ;  /* 0x000002803c047890 */ /* 0x000fe4000fffe03f */
[----:B------:R-:W-:Y:S01]  /*fc30*/  UIADD3 UR60, UR60, 0x300, URZ ;  /* 0x000003003c3c7890 */ /* 0x000fe2000fffe03f */
[----:B------:R-:W-:Y:S02]  /*fc40*/  WARPGROUP.DEPBAR.LE gsb0, 0x0 ;  /* 0x00008000000079c5 */ /* 0x000fe40000010000 */
[----:B------:R-:W-:-:S12]  /*fc50*/  WARPGROUP.ARRIVE ;  /* 0x00000000000079c5 */ /* 0x000fd80000000000 */
[----:B------:R-:W-:Y:S01]  /*fc60*/  HGMMA.64x192x16.F32.BF16 R24, R184, gdesc[UR4].tnspB, R24, gsb0 ;  /* 0x42e00004b8187df0 */ /* 0x000fe20008001818 */
[----:B------:R-:W-:Y:S01]  /*fc70*/  UMOV UR6, UR4 ;  /* 0x0000000400067c82 */ /* 0x000fe20008000000 */
[----:B------:R-:W-:Y:S01]  /*fc80*/  UMOV UR7, 0x40000040 ;  /* 0x4000004000077882 */ /* 0x000fe20000000000 */
[----:B------:R-:W-:Y:S02]  /*fc90*/  WARPGROUP.DEPBAR.LE gsb0, 0x0 ;  /* 0x00008000000079c5 */ /* 0x000fe40000010000 */
[----:B------:R-:W-:-:S15]  /*fca0*/  WARPGROUP.ARRIVE ;  /* 0x00000000000079c5 */ /* 0x000fde0000000000 */
        /* <DEDUP_REMOVED lines=104> */
.L_x_5282:
        /* <DEDUP_REMOVED lines=19> */
[----:B0-----:R-:W-:Y:S01]  /*10460*/  IADD3 R4, R3, -0x80, RZ ;  /* 0xffffff8003047810 */ /* 0x001fe20007ffe0ff */
[----:B------:R-:W-:Y:S01]  /*10470*/  ULDC.64 UR8, c[0x0][0xb38] ;  /* 0x0002ce0000087ab9 */ /* 0x000fe20000000a00 */
[----:B---3--:R-:W-:Y:S02]  /*10480*/  USHF.R.S32.HI UR10, URZ, 0x1f, UR12 ;  /* 0x0000001f3f0a7899 */ /* 0x008fe4000801140c */
[----:B------:R-:W-:Y:S01]  /*10490*/  SHF.R.S32.HI R3, RZ, 0x1f, R4 ;  /* 0x0000001fff037819 */ /* 0x000fe20000011404 */
[----:B------:R-:W-:Y:S02]  /*104a0*/  UIMAD UR7, UR7, UR8, URZ ;  /* 0x00000008070772a4 */ /* 0x000fe4000f8e023f */
[----:B------:R-:W0:Y:S01]  /*104b0*/  LDC.64 R14, c[0x0][0xb40] ;  /* 0x0002d000ff0e7b82 */ /* 0x000e220000000a00 */
[CC--:B------:R-:W-:Y:S02]  /*104c0*/  LEA.HI R5, R3.reuse, R4.reuse, RZ, 0x7 ;  /* 0x0000000403057211 */ /* 0x0c0fe400078f38ff */
[----:B------:R-:W-:-:S02]  /*104d0*/  LEA.HI R10, R3, R4, RZ, 0x2 ;  /* 0x00000004030a7211 */ /* 0x000fc400078f10ff */
[C---:B------:R-:W-:Y:S02]  /*104e0*/  LOP3.LUT R7, R5.reuse, 0xffffff80, RZ, 0xc0, !PT ;  /* 0xffffff8005077812 */ /* 0x040fe400078ec0ff */
[----:B------:R-:W-:Y:S01]  /*104f0*/  SHF.R.S32.HI R6, RZ, 0x7, R5 ;  /* 0x00000007ff067819 */ /* 0x000fe20000011405 */
[----:B------:R-:W1:Y:S02]  /*10500*/  @P0 LDC R13, c[0x0][0xbf0] ;  /* 0x0002fc00ff0d0b82 */ /* 0x000e640000000800 */
[----:B------:R-:W-:Y:S01]  /*10510*/  IMAD.IADD R20, R4, 0x1, -R7 ;  /* 0x0000000104147824 */ /* 0x000fe200078e0a07 */
[----:B------:R-:W-:Y:S02]  /*10520*/  LEA.HI R3, R5, R6, RZ, 0x1 ;  /* 0x0000000605037211 */ /* 0x000fe400078f08ff */
        /* <DEDUP_REMOVED lines=17> */
[----:B------:R-:W-:Y:S02]  /*10640*/  SHF.R.S32.HI R7, RZ, 0x5, R7 ;  /* 0x00000005ff077819 */ /* 0x000fe40000011407 */
[----:B------:R-:W-:Y:S01]  /*10650*/  IADD3 R12, R5, -R6, RZ ;  /* 0x80000006050c7210 */ /* 0x000fe20007ffe0ff */
[----:B------:R-:W-:-:S02]  /*10660*/  IMAD.IADD R4, R8, 0x1, -R9 ;  /* 0x0000000108047824 */ /* 0x000fc400078e0a09 */
[----:B------:R-:W0:Y:S01]  /*10670*/  @P0 LDC R9, c[0x0][0xbec] ;  /* 0x0002fb00ff090b82 */ /* 0x000e220000000800 */
[----:B------:R-:W-:Y:S02]  /*10680*/  IMAD.U32 R5, RZ, RZ, UR5 ;  /* 0x00000005ff057e24 */ /* 0x000fe4000f8e00ff */
[----:B------:R-:W-:Y:S02]  /*10690*/  IMAD R6, R7, 0x10, R4 ;  /* 0x0000001007067824 */ /* 0x000fe400078e0204 */
[----:B------:R-:W-:Y:S01]  /*106a0*/  IMAD.U32 R4, RZ, RZ, UR4 ;  /* 0x00000004ff047e24 */ /* 0x000fe2000f8e00ff */
[----:B------:R-:W-:Y:S01]  /*106b0*/  UIMAD.WIDE.U32 UR4, UR13, UR8, URZ ;  /* 0x000000080d0472a5 */ /* 0x000fe2000f8e003f */
[----:B------:R-:W-:Y:S01]  /*106c0*/  IMAD.U32 R5, RZ, RZ, UR6 ;  /* 0x00000006ff057e24 */ /* 0x000fe2000f8e00ff */
[----:B------:R-:W-:Y:S01]  /*106d0*/  LEA R3, R3, R6, 0x6 ;  /* 0x0000000603037211 */ /* 0x000fe200078e30ff */
[----:B------:R-:W-:Y:S01]  /*106e0*/  UIMAD UR6, UR13, UR9, UR7 ;  /* 0x000000090d0672a4 */ /* 0x000fe2000f8e0207 */
[----:B---3--:R-:W-:-:S02]  /*106f0*/  IMAD R8, R10, UR10, RZ ;  /* 0x0000000a0a087c24 */ /* 0x008fc4000f8e02ff */
[----:B------:R-:W-:Y:S01]  /*10700*/  IMAD.WIDE.U32 R4, R10, UR12, R4 ;  /* 0x0000000c0a047c25 */ /* 0x000fe2000f8e0004 */
[----:B------:R-:W-:Y:S01]  /*10710*/  UIADD3 UR6, UR5, UR6, URZ ;  /* 0x0000000605067290 */ /* 0x000fe2000fffe03f */
[----:B------:R-:W-:Y:S02]  /*10720*/  ULDC.64 UR8, c[0x0][0xb28] ;  /* 0x0002ca0000087ab9 */ /* 0x000fe40000000a00 */
[----:B------:R-:W-:Y:S02]  /*10730*/  IMAD R6, R12, 0x8, R3 ;  /* 0x000000080c067824 */ /* 0x000fe400078e0203 */
[----:B------:R-:W-:Y:S02]  /*10740*/  IMAD R11, R11, UR12, R8 ;  /* 0x0000000c0b0b7c24 */ /* 0x000fe4000f8e0208 */
[----:B--2---:R-:W-:Y:S02]  /*10750*/  IMAD R8, R16, 0x80, R6 ;  /* 0x0000008010087824 */ /* 0x004fe400078e0206 */
[----:B------:R-:W-:Y:S01]  /*10760*/  IMAD.U32 R7, RZ, RZ, UR5 ;  /* 0x00000005ff077e24 */ /* 0x000fe2000f8e00ff */
[----:B------:R-:W-:Y:S01]  /*10770*/  MOV R7, UR6 ;  /* 0x0000000600077c02 */ /* 0x000fe20008000f00 */
[----:B0-----:R-:W-:Y:S01]  /*10780*/  @P0 IMAD.HI.U32 R10, R8, R9, RZ ;  /* 0x00000009080a0227 */ /* 0x001fe200078e00ff */
[----:B------:R-:W-:-:S03]  /*10790*/  ULDC.64 UR6, c[0x0][0xb48] ;  /* 0x0002d20000067ab9 */ /* 0x000fc60000000a00 */
[----:B------:R-:W-:Y:S01]  /*107a0*/  IMAD.U32 R6, RZ, RZ, UR4 ;  /* 0x00000004ff067e24 */ /* 0x000fe2000f8e00ff */
[----:B------:R-:W-:Y:S01]  /*107b0*/  ULDC.64 UR4, c[0x0][0xbe0] ;  /* 0x0002f80000047ab9 */ /* 0x000fe20000000a00 */
[C---:B------:R-:W-:Y:S02]  /*107c0*/  IMAD R12, R14.reuse, UR10, RZ ;  /* 0x0000000a0e0c7c24 */ /* 0x040fe4000f8e02ff */
[----:B------:R-:W-:Y:S01]  /*107d0*/  IMAD.MOV.U32 R9, RZ, RZ, R8 ;  /* 0x000000ffff097224 */ /* 0x000fe200078e0008 */
[----:B-1----:R-:W-:Y:S01]  /*107e0*/  @P0 SHF.R.U32.HI R9, RZ, R13, R10 ;  /* 0x0000000dff090219 */ /* 0x002fe2000001160a */
[----:B------:R-:W-:Y:S01]  /*107f0*/  IMAD R13, R15, UR12, R12 ;  /* 0x0000000c0f0d7c24 */ /* 0x000fe2000f8e020c */
[----:B------:R-:W-:Y:S01]  /*10800*/  SHF.R.S32.HI R12, RZ, 0x1f, R21 ;  /* 0x0000001fff0c7819 */ /* 0x000fe20000011415 */
[----:B------:R-:W-:-:S04]  /*10810*/  IMAD.WIDE.U32 R6, R14, UR12, R6 ;  /* 0x0000000c0e067c25 */ /* 0x000fc8000f8e0006 */
[----:B------:R-:W-:Y:S01]  /*10820*/  IMAD.IADD R5, R5, 0x1, R11 ;  /* 0x0000000105057824 */ /* 0x000fe200078e020b */
[----:B------:R-:W-:Y:S01]  /*10830*/  IADD3 R7, R7, R13, RZ ;  /* 0x0000000d07077210 */ /* 0x000fe20007ffe0ff */
[----:B----4-:R-:W-:-:S04]  /*10840*/  @P0 IMAD.HI.U32 R23, R8, R23, RZ ;  /* 0x0000001708170227 */ /* 0x010fc800078e00ff */
        /* <DEDUP_REMOVED lines=35> */
[----:B------:R-:W-:Y:S01]  /*10a80*/  IADD3 R5, R5, R11, RZ ;  /* 0x0000000b05057210 */ /* 0x000fe20007ffe0ff */
        /* <DEDUP_REMOVED lines=16> */
[----:B------:R1:W2:Y:S01]  /*10b90*/  SHFL.IDX PT, R11, R13, 0x1, 0x1c1f ;  /* 0x003c1f000d0b7f89 */ /* 0x0002a200000e0000 */
[-C--:B------:R-:W-:Y:S01]  /*10ba0*/  ISETP.GE.OR P0, PT, R23, R18.reuse, P0 ;  /* 0x000000121700720c */ /* 0x080fe20000706670 */
[----:B------:R-:W-:Y:S01]  /*10bb0*/  UPRMT UR4, URZ, 0x654, UR4 ;  /* 0x000006543f047896 */ /* 0x000fe20008000004 */
[----:B------:R-:W-:Y:S01]  /*10bc0*/  ISETP.GE.AND P2, PT, R3, R18, PT ;  /* 0x000000120300720c */ /* 0x000fe20003f46270 */
[----:B------:R3:W4:Y:S01]  /*10bd0*/  SHFL.IDX PT, R4, R6, RZ, 0x1c1f ;  /* 0x001c1fff06047589 */ /* 0x00072200000e0000 */
[----:B-1----:R-:W-:-:S03]  /*10be0*/  LOP3.LUT R13, R22, 0x7ffffffc, RZ, 0xc0, !PT ;  /* 0x7ffffffc160d7812 */ /* 0x002fc600078ec0ff */
[----:B------:R3:W1:Y:S03]  /*10bf0*/  SHFL.IDX PT, R5, R7, RZ, 0x1c1f ;  /* 0x001c1fff07057589 */ /* 0x00066600000e0000 */
[----:B------:R-:W-:Y:S01]  /*10c00*/  SYNCS.ARRIVE.TRANS64.RED.A1T0 RZ, [UR4], RZ ;  /* 0x000000ffffff79a7 */ /* 0x000fe20008100404 */
[----:B------:R-:W-:-:S05]  /*10c10*/  IMAD.IADD R13, R20, 0x1, -R13 ;  /* 0x00000001140d7824 */ /* 0x000fca00078e0a0d */
[----:B------:R-:W-:Y:S01]  /*10c20*/  SHF.L.U32 R3, R13, 0x1, RZ ;  /* 0x000000010d037819 */ /* 0x000fe200000006ff */
        /* <DEDUP_REMOVED lines=15> */
[C---:B------:R-:W-:Y:S01]  /*10d20*/  VIADD R17, R3.reuse, 0x40 ;  /* 0x0000004003117836 */ /* 0x040fe20000000000 */
[C---:B------:R-:W-:Y:S01]  /*10d30*/  IADD3 R22, R3.reuse, 0x50, RZ ;  /* 0x0000005003167810 */ /* 0x040fe20007ffe0ff */
[C---:B------:R-:W-:Y:S01]  /*10d40*/  VIADD R20, R3.reuse, 0x48 ;  /* 0x0000004803147836 */ /* 0x040fe20000000000 */
[----:B------:R-:W-:Y:S01]  /*10d50*/  ISETP.GE.AND P3, PT, R16, UR4, PT ;  /* 0x0000000410007c0c */ /* 0x000fe2000bf66270 */
[----:B-1--4-:R-:W-:-:S02]  /*10d60*/  @!P0 IMAD.WIDE R8, R3, 0x4, R4 ;  /* 0x0000000403088825 */ /* 0x012fc400078e0204 */
[----:B------:R-:W-:Y:S02]  /*10d70*/  @!P1 LEA.HI R0, R0, R0, RZ, 0x1 ;  /* 0x0000000000009211 */ /* 0x000fe400078f08ff */
[----:B------:R-:W-:Y:S01]  /*10d80*/  @!P2 LEA.HI R2, R2, R2, RZ, 0x1 ;  /* 0x000000020202a211 */ /* 0x000fe200078f08ff */
[----:B------:R0:W-:Y:S01]  /*10d90*/  @!P0 ST.E.64 desc[UR6][R8.64], R24 ;  /* 0x0000001808008985 */ /* 0x0001e2000c101b06 */
[----:B------:R-:W-:Y:S02]  /*10da0*/  @!P1 LOP3.LUT R11, R0, 0xfffffffe, RZ, 0xc0, !PT ;  /* 0xfffffffe000b9812 */ /* 0x000fe400078ec0ff */
[----:B------:R-:W-:Y:S01]  /*10db0*/  @!P2 LOP3.LUT R13, R2, 0xfffffffe, RZ, 0xc0, !PT ;  /* 0xfffffffe020da812 */ /* 0x000fe200078ec0ff */
[C---:B------:R-:W-:Y:S01]  /*10dc0*/  VIADD R2, R3.reuse, 0x30 ;  /* 0x0000003003027836 */ /* 0x040fe20000000000 */
[----:B------:R-:W-:Y:S01]  /*10dd0*/  IADD3 R0, R3, 0x28, RZ ;  /* 0x0000002803007810 */ /* 0x000fe20007ffe0ff */
[----:B------:R-:W-:Y:S01]  /*10de0*/  @!P1 IMAD.WIDE R10, R11, 0x4, R4 ;  /* 0x000000040b0a9825 */ /* 0x000fe200078e0204 */
[----:B------:R-:W-:-:S02]  /*10df0*/  @!P5 LEA.HI R14, R14, R14, RZ, 0x1 ;  /* 0x0000000e0e0ed211 */ /* 0x000fc400078f08ff */
[----:B------:R-:W-:Y:S01]  /*10e00*/  ISETP.GE.AND P0, PT, R0, UR4, PT ;  /* 0x0000000400007c0c */ /* 0x000fe2000bf06270 */
[----:B------:R-:W-:Y:S01]  /*10e10*/  @!P2 IMAD.WIDE R12, R13, 0x4, R4 ;  /* 0x000000040d0ca825 */ /* 0x000fe200078e0204 */
[----:B------:R1:W-:Y:S01]  /*10e20*/  @!P1 ST.E.64 desc[UR6][R10.64], R28 ;  /* 0x0000001c0a009985 */ /* 0x0003e2000c101b06 */
[----:B------:R-:W-:Y:S02]  /*10e30*/  ISETP.GE.AND P4, PT, R2, UR4, PT ;  /* 0x0000000402007c0c */ /* 0x000fe4000bf86270 */
[----:B------:R-:W-:Y:S01]  /*10e40*/  ISETP.GE.AND P1, PT, R20, UR4, PT ;  /* 0x0000000414007c0c */ /* 0x000fe2000bf26270 */
        /* <DEDUP_REMOVED lines=22> */
[----:B------:R-:W-:Y:S01]  /*10fb0*/  VIADD R20, R3, 0x70 ;  /* 0x0000007003147836 */ /* 0x000fe20000000000 */
[----:B------:R-:W-:Y:S02]  /*10fc0*/  ISETP.GE.AND P5, PT, R22, UR4, PT ;  /* 0x0000000416007c0c */ /* 0x000fe4000bfa6270 */
        /* <DEDUP_REMOVED lines=20> */
[----:B0-----:R-:W-:Y:S02]  /*11110*/  @!P5 LOP3.LUT R9, R22, 0xfffffffe, RZ, 0xc0, !PT ;  /* 0xfffffffe1609d812 */ /* 0x001fe400078ec0ff */
[----:B------:R-:W-:Y:S02]  /*11120*/  @!P0 LEA.HI R0, R0, R0, RZ, 0x1 ;  /* 0x0000000000008211 */ /* 0x000fe400078f08ff */
[----:B-1----:R-:W-:Y:S01]  /*11130*/  @!P6 LOP3.LUT R11, R24, 0xfffffffe, RZ, 0xc0, !PT ;  /* 0xfffffffe180be812 */ /* 0x002fe200078ec0ff */
[--C-:B------:R-:W-:Y:S01]  /*11140*/  @!P5 IMAD.WIDE R8, R9, 0x4, R4.reuse ;  /* 0x000000040908d825 */ /* 0x100fe200078e0204 */
[----:B------:R-:W-:Y:S02]  /*11150*/  @!P1 LEA.HI R2, R2, R2, RZ, 0x1 ;  /* 0x0000000202029211 */ /* 0x000fe400078f08ff */
[----:B--2---:R-:W-:Y:S01]  /*11160*/  @!P0 LOP3.LUT R13, R0, 0xfffffffe, RZ, 0xc0, !PT ;  /* 0xfffffffe000d8812 */ /* 0x004fe200078ec0ff */
        /* <DEDUP_REMOVED lines=21> */
[----:B------:R-:W-:Y:S01]  /*112c0*/  IADD3 R21, R3, 0xa0, RZ ;  /* 0x000000a003157810 */ /* 0x000fe20007ffe0ff */
[----:B------:R1:W-:Y:S01]  /*112d0*/  @!P2 ST.E.64 desc[UR6][R10.64], R80 ;  /* 0x000000500a00a985 */ /* 0x0003e2000c101b06 */
[----:B------:R-:W-:Y:S01]  /*112e0*/  ISETP.GE.AND P2, PT, R20, UR4, PT ;  /* 0x0000000414007c0c */ /* 0x000fe2000bf46270 */
[----:B------:R-:W-:Y:S01]  /*112f0*/  @!P4 IMAD.WIDE R16, R25, 0x4, R4 ;  /* 0x000000041910c825 */ /* 0x000fe200078e0204 */
[----:B------:R-:W-:Y:S01]  /*11300*/  @!P0 LEA.HI R0, R0, R0, RZ, 0x1 ;  /* 0x0000000000008211 */ /* 0x000fe200078f08ff */
[----:B------:R3:W-:Y:S01]  /*11310*/  @!P3 ST.E.64 desc[UR6][R14.64], R84 ;  /* 0x000000540e00b985 */ /* 0x0007e2000c101b06 */
[----:B------:R-:W-:Y:S01]  /*11320*/  ISETP.GE.AND P3, PT, R21, UR4, PT ;  /* 0x0000000415007c0c */ /* 0x000fe2000bf66270 */
[----:B--2---:R-:W-:-:S02]  /*11330*/  VIADD R12, R3, 0xa8 ;  /* 0x000000a8030c7836 */ /* 0x004fc40000000000 */
[C---:B------:R-:W-:Y:S01]  /*11340*/  VIADD R13, R3.reuse, 0xb0 ;  /* 0x000000b0030d7836 */ /* 0x040fe20000000000 */
[----:B------:R2:W-:Y:S01]  /*11350*/  @!P4 ST.E.64 desc[UR6][R16.64], R88 ;  /* 0x000000581000c985 */ /* 0x0005e2000c101b06 */
[----:B0-----:R-:W-:Y:S01]  /*11360*/  VIADD R9, R3, 0xb8 ;  /* 0x000000b803097836 */ /* 0x001fe20000000000 */
[----:B------:R-:W-:Y:S02]  /*11370*/  ISETP.GE.AND P4, PT, R12, UR4, PT ;  /* 0x000000040c007c0c */ /* 0x000fe4000bf86270 */
[----:B------:R-:W-:Y:S02]  /*11380*/  ISETP.GE.AND P5, PT, R13, UR4, PT ;  /* 0x000000040d007c0c */ /* 0x000fe4000bfa6270 */
[----:B------:R-:W-:Y:S02]  /*11390*/  ISETP.GE.AND P6, PT, R9, UR4, PT ;  /* 0x0000000409007c0c */ /* 0x000fe4000bfc6270 */
[----:B------:R-:W-:Y:S02]  /*113a0*/  @!P1 LEA.HI R2, R2, R2, RZ, 0x1 ;  /* 0x0000000202029211 */ /* 0x000fe400078f08ff */
[----:B------:R-:W-:-:S02]  /*113b0*/  @!P2 LEA.HI R20, R20, R20, RZ, 0x1 ;  /* 0x000000141414a211 */ /* 0x000fc400078f08ff */
[----:B------:R-:W-:Y:S02]  /*113c0*/  @!P3 LEA.HI R21, R21, R21, RZ, 0x1 ;  /* 0x000000151515b211 */ /* 0x000fe400078f08ff */
[----:B-1----:R-:W-:Y:S02]  /*113d0*/  @!P1 LOP3.LUT R11, R2, 0xfffffffe, RZ, 0xc0, !PT ;  /* 0xfffffffe020b9812 */ /* 0x002fe400078ec0ff */
[----:B------:R-:W-:Y:S02]  /*113e0*/  @!P4 LEA.HI R12, R12, R12, RZ, 0x1 ;  /* 0x0000000c0c0cc211 */ /* 0x000fe400078f08ff */
[----:B------:R-:W-:Y:S02]  /*113f0*/  @!P5 LEA.HI R8, R13, R13, RZ, 0x1 ;  /* 0x0000000d0d08d211 */ /* 0x000fe400078f08ff */
[----:B------:R-:W-:Y:S02]  /*11400*/  @!P6 LEA.HI R10, R9, R9, RZ, 0x1 ;  /* 0x00000009090ae211 */ /* 0x000fe400078f08ff */
[----:B------:R-:W-:-:S02]  /*11410*/  @!P0 LOP3.LUT R9, R0, 0xfffffffe, RZ, 0xc0, !PT ;  /* 0xfffffffe00098812 */ /* 0x000fc400078ec0ff */
[----:B------:R-:W-:Y:S02]  /*11420*/  @!P2 LOP3.LUT R13, R20, 0xfffffffe, RZ, 0xc0, !PT ;  /* 0xfffffffe140da812 */ /* 0x000fe400078ec0ff */
[----:B---3--:R-:W-:Y:S02]  /*11430*/  @!P3 LOP3.LUT R15, R21, 0xfffffffe, RZ, 0xc0, !PT ;  /* 0xfffffffe150fb812 */ /* 0x008fe400078ec0ff */
[----:B--2---:R-:W-:Y:S01]  /*11440*/  @!P4 LOP3.LUT R17, R12, 0xfffffffe, RZ, 0xc0, !PT ;  /* 0xfffffffe0c11c812 */ /* 0x004fe200078ec0ff */
        /* <DEDUP_REMOVED lines=16> */
.L_x_5315:
[----:B------:R-:W-:Y:S05]  /*11550*/  BSYNC B0 ;  /* 0x0000000000007941 */ /* 0x000fea0003800000 */
.L_x_5314:
[----:B------:R-:W-:Y:S01]  /*11560*/  ISETP.GE.AND P0, PT, R23, R18, PT ;  /* 0x000000121700720c */ /* 0x000fe20003f06270 */
[----:B01----:R0:W1:Y:S04]  /*11570*/  SHFL.IDX PT, R5, R7, 0x1, 0x1c1f ;  /* 0x003c1f0007057f89 */ /* 0x00306800000e0000 */
[----:B----4-:R0:W4:Y:S08]  /*11580*/  SHFL.IDX PT, R4, R6, 0x1, 0x1c1f ;  /* 0x003c1f0006047f89 */ /* 0x01013000000e0000 */
[----:B0-----:R-:W-:Y:S05]  /*11590*/  @P0 BRA `(.L_x_5280) ;  /* 0x0000005000100947 */ /* 0x001fea0003800000 */
[C---:B---3--:R-:W-:Y:S01]  /*115a0*/  VIADD R0, R3.reuse, 0x8 ;  /* 0x0000000803007836 */ /* 0x048fe20000000000 */
[----:B------:R-:W-:Y:S01]  /*115b0*/  ULDC UR4, c[0x0][0xac8] ;  /* 0x0002b20000047ab9 */ /* 0x000fe20000000800 */
[C---:B------:R-:W-:Y:S01]  /*115c0*/  IADD3 R2, R3.reuse, 0x10, RZ ;  /* 0x0000001003027810 */ /* 0x040fe20007ffe0ff */
[C---:B------:R-:W-:Y:S01]  /*115d0*/  VIADD R10, R3.reuse, 0x18 ;  /* 0x00000018030a7836 */ /* 0x040fe20000000000 */
[C---:B------:R-:W-:Y:S01]  /*115e0*/  ISETP.GE.AND P2, PT, R3.reuse, UR4, PT ;  /* 0x0000000403007c0c */ /* 0x040fe2000bf46270 */
[C---:B------:R-:W-:Y:S01]  /*115f0*/  VIADD R11, R3.reuse, 0x28 ;  /* 0x00000028030b7836 */ /* 0x040fe20000000000 */
[----:B------:R-:W-:Y:S01]  /*11600*/  ISETP.GE.AND P3, PT, R0, UR4, PT ;  /* 0x0000000400007c0c */ /* 0x000fe2000bf66270 */
[----:B------:R-:W-:Y:S01]  /*11610*/  ULDC.64 UR6, c[0x0][0x208] ;  /* 0x0000820000067ab9 */ /* 0x000fe20000000a00 */
[----:B------:R-:W-:Y:S01]  /*11620*/  ISETP.GE.AND P0, PT, R2, UR4, PT ;  /* 0x0000000402007c0c */ /* 0x000fe2000bf06270 */
[C---:B------:R-:W-:Y:S01]  /*11630*/  VIADD R12, R3.reuse, 0x30 ;  /* 0x00000030030c7836 */ /* 0x040fe20000000000 */
[----:B------:R-:W-:Y:S01]  /*11640*/  ISETP.GE.AND P1, PT, R10, UR4, PT ;  /* 0x000000040a007c0c */ /* 0x000fe2000bf26270 */
[C---:B------:R-:W-:Y:S01]  /*11650*/  VIADD R14, R3.reuse, 0x40 ;  /* 0x00000040030e7836 */ /* 0x040fe20000000000 */
[C---:B------:R-:W-:Y:S01]  /*11660*/  IADD3 R13, R3.reuse, 0x38, RZ ;  /* 0x00000038030d7810 */ /* 0x040fe20007ffe0ff */
[C---:B------:R-:W-:Y:S01]  /*11670*/  VIADD R16, R3.reuse, 0x48 ;  /* 0x0000004803107836 */ /* 0x040fe20000000000 */
[----:B------:R-:W-:Y:S01]  /*11680*/  ISETP.GE.AND P4, PT, R12, UR4, PT ;  /* 0x000000040c007c0c */ /* 0x000fe2000bf86270 */
[----:B------:R-:W-:Y:S01]  /*11690*/  VIADD R18, R3, 0x50 ;  /* 0x0000005003127836 */ /* 0x000fe20000000000 */
[----:B------:R-:W-:Y:S01]  /*116a0*/  ISETP.GE.AND P5, PT, R13, UR4, PT ;  /* 0x000000040d007c0c */ /* 0x000fe2000bfa6270 */
[----:B-1--4-:R-:W-:Y:S01]  /*116b0*/  @!P2 IMAD.WIDE R6, R3, 0x4, R4 ;  /* 0x000000040306a825 */ /* 0x012fe200078e0204 */
[----:B------:R-:W-:-:S02]  /*116c0*/  ISETP.GE.AND P6, PT, R14, UR4, PT ;  /* 0x000000040e007c0c */ /* 0x000fc4000bfc6270 */
[----:B------:R-:W-:Y:S01]  /*116d0*/  @!P3 LEA.HI R0, R0, R0, RZ, 0x1 ;  /* 0x000000000000b211 */ /* 0x000fe200078f08ff */
[C---:B------:R-:W-:Y:S01]  /*116e0*/  VIADD R20, R3.reuse, 0x70 ;  /* 0x0000007003147836 */ /* 0x040fe20000000000 */
[----:B------:R0:W-:Y:S01]  /*116f0*/  @!P2 ST.E.64 desc[UR6][R6.64], R26 ;  /* 0x0000001a0600a985 */ /* 0x0001e2000c101b06 */
[----:B------:R-:W-:Y:S02]  /*11700*/  @!P0 LEA.HI R2, R2, R2, RZ, 0x1 ;  /* 0x0000000202028211 */ /* 0x000fe400078f08ff */
[----:B------:R-:W-:Y:S01]  /*11710*/  @!P3 LOP3.LUT R9, R0, 0xfffffffe, RZ, 0xc0, !PT ;  /* 0xfffffffe0009b812 */ /* 0x000fe200078ec0ff */
[----:B------:R-:W-:Y:S01]  /*11720*/  VIADD R0, R3, 0x20 ;  /* 0x0000002003007836 */ /* 0x000fe20000000000 */
[----:B------:R-:W-:Y:S02]  /*11730*/  @!P1 LEA.HI R10, R10, R10, RZ, 0x1 ;  /* 0x0000000a0a0a9211 */ /* 0x000fe400078f08ff */
[----:B------:R-:W-:Y:S01]  /*11740*/  @!P4 LEA.HI R12, R12, R12, RZ, 0x1 ;  /* 0x0000000c0c0cc211 */ /* 0x000fe200078f08ff */
[----:B------:R-:W-:Y:S01]  /*11750*/  @!P3 IMAD.WIDE R8, R9, 0x4, R4 ;  /* 0x000000040908b825 */ /* 0x000fe200078e0204 */
[----:B------:R-:W-:-:S02]  /*11760*/  ISETP.GE.AND P2, PT, R0, UR4, PT ;  /* 0x0000000400007c0c */ /* 0x000fc4000bf46270 */
[----:B------:R-:W-:Y:S02]  /*11770*/  @!P6 LEA.HI R14, R14, R14, RZ, 0x1 ;  /* 0x0000000e0e0ee211 */ /* 0x000fe400078f08ff */
[----:B------:R1:W-:Y:S01]  /*11780*/  @!P3 ST.E.64 desc[UR6][R8.64], R30 ;  /* 0x0000001e0800b985 */ /* 0x0003e2000c101b06 */
[----:B------:R-:W-:Y:S02]  /*11790*/  ISETP.GE.AND P3, PT, R11, UR4, PT ;  /* 0x000000040b007c0c */ /* 0x000fe4000bf66270 */
[----:B0-----:R-:W-:Y:S02]  /*117a0*/  @!P0 LOP3.LUT R7, R2, 0xfffffffe, RZ, 0xc0, !PT ;  /* 0xfffffffe02078812 */ /* 0x001fe400078ec0ff */
[----:B------:R-:W-:Y:S02]  /*117b0*/  @!P4 LOP3.LUT R15, R12, 0xfffffffe, RZ, 0xc0, !PT ;  /* 0xfffffffe0c0fc812 */ /* 0x000fe400078ec0ff */
[----:B------:R-:W-:Y:S01]  /*117c0*/  @!P6 LOP3.LUT R21, R14, 0xfffffffe, RZ, 0xc0, !PT ;  /* 0xfffffffe0e15e812 */ /* 0x000fe200078ec0ff */
[----:B------:R-:W-:Y:S01]  /*117d0*/  @!P0 IMAD.WIDE R6, R7, 0x4, R4 ;  /* 0x0000000407068825 */ /* 0x000fe200078e0204 */
[----:B------:R-:W-:-:S04]  /*117e0*/  @!P2 LEA.HI R0, R0, R0, RZ, 0x1 ;  /* 0x000000000000a211 */ /* 0x000fc800078f08ff */
        /* <DEDUP_REMOVED lines=12> */
[----:B------:R-:W-:-:S02]  /*118b0*/  ISETP.GE.AND P0, PT, R18, UR4, PT ;  /* 0x0000000412007c0c */ /* 0x000fc4000bf06270 */
[----:B------:R-:W-:Y:S01]  /*118c0*/  IADD3 R2, R3, 0x60, RZ ;  /* 0x0000006003027810 */ /* 0x000fe20007ffe0ff */
        /* <DEDUP_REMOVED lines=12> */
[----:B------:R-:W-:Y:S01]  /*11990*/  VIADD R21, R3, 0x78 ;  /* 0x0000007803157836 */ /* 0x000fe20000000000 */
[----:B------:R-:W-:Y:S01]  /*119a0*/  ISETP.GE.AND P4, PT, R20, UR4, PT ;  /* 0x0000000414007c0c */ /* 0x000fe2000bf86270 */
[----:B------:R-:W-:Y:S01]  /*119b0*/  @!P1 IMAD.WIDE R6, R7, 0x4, R4 ;  /* 0x0000000407069825 */ /* 0x000fe200078e0204 */
[----:B------:R-:W-:Y:S01]  /*119c0*/  @!P5 ST.E.64 desc[UR6][R12.64], R54 ;  /* 0x000000360c00d985 */ /* 0x000fe2000c101b06 */
[----:B------:R-:W-:-:S02]  /*119d0*/  ISETP.GE.AND P5, PT, R17, UR4, PT ;  /* 0x0000000411007c0c */ /* 0x000fc4000bfa6270 */
[----:B------:R-:W-:Y:S01]  /*119e0*/  ISETP.GE.AND P3, PT, R21, UR4, PT ;  /* 0x0000000415007c0c */ /* 0x000fe2000bf66270 */
[----:B------:R-:W-:Y:S01]  /*119f0*/  @!P6 ST.E.64 desc[UR6][R14.64], R58 ;  /* 0x0000003a0e00e985 */ /* 0x000fe2000c101b06 */
[----:B------:R-:W-:Y:S01]  /*11a00*/  ISETP.GE.AND P6, PT, R2, UR4, PT ;  /* 0x0000000402007c0c */ /* 0x000fe2000bfc6270 */
[----:B------:R-:W-:Y:S01]  /*11a10*/  VIADD R16, R3, 0x80 ;  /* 0x0000008003107836 */ /* 0x000fe20000000000 */
[----:B-1----:R-:W-:Y:S01]  /*11a20*/  @!P0 LOP3.LUT R9, R18, 0xfffffffe, RZ, 0xc0, !PT ;  /* 0xfffffffe12098812 */ /* 0x002fe200078ec0ff */
[----:B------:R1:W-:Y:S01]  /*11a30*/  @!P1 ST.E.64 desc[UR6][R6.64], R62 ;  /* 0x0000003e06009985 */ /* 0x0003e2000c101b06 */
[----:B------:R-:W-:Y:S02]  /*11a40*/  @!P2 LEA.HI R0, R0, R0, RZ, 0x1 ;  /* 0x000000000000a211 */ /* 0x000fe400078f08ff */
[----:B------:R-:W-:Y:S01]  /*11a50*/  @!P4 LEA.HI R20, R20, R20, RZ, 0x1 ;  /* 0x000000141414c211 */ /* 0x000fe200078f08ff */
[----:B------:R-:W-:Y:S01]  /*11a60*/  @!P0 IMAD.WIDE R8, R9, 0x4, R4 ;  /* 0x0000000409088825 */ /* 0x000fe200078e0204 */
[----:B0-----:R-:W-:-:S02]  /*11a70*/  @!P2 LOP3.LUT R11, R0, 0xfffffffe, RZ, 0xc0, !PT ;  /* 0xfffffffe000ba812 */ /* 0x001fc400078ec0ff */
[----:B------:R-:W-:Y:S01]  /*11a80*/  @!P5 LEA.HI R17, R17, R17, RZ, 0x1 ;  /* 0x000000111111d211 */ /* 0x000fe200078f08ff */
[----:B------:R-:W-:Y:S01]  /*11a90*/  VIADD R0, R3, 0x90 ;  /* 0x0000009003007836 */ /* 0x000fe20000000000 */
[----:B------:R-:W-:Y:S01]  /*11aa0*/  @!P3 LEA.HI R21, R21, R21, RZ, 0x1 ;  /* 0x000000151515b211 */ /* 0x000fe200078f08ff */
[----:B------:R0:W-:Y:S01]  /*11ab0*/  @!P0 ST.E.64 desc[UR6][R8.64], R66 ;  /* 0x0000004208008985 */ /* 0x0001e2000c101b06 */
[----:B------:R-:W-:Y:S02]  /*11ac0*/  @!P6 LEA.HI R2, R2, R2, RZ, 0x1 ;  /* 0x000000020202e211 */ /* 0x000fe400078f08ff */
[----:B------:R-:W-:Y:S01]  /*11ad0*/  @!P5 LOP3.LUT R17, R17, 0xfffffffe, RZ, 0xc0, !PT ;  /* 0xfffffffe1111d812 */ /* 0x000fe200078ec0ff */
[--C-:B-1----:R-:W-:Y:S01]  /*11ae0*/  @!P2 IMAD.WIDE R6, R11, 0x4, R4.reuse ;  /* 0x000000040b06a825 */ /* 0x102fe200078e0204 */
[----:B------:R-:W-:Y:S02]  /*11af0*/  @!P6 LOP3.LUT R13, R2, 0xfffffffe, RZ, 0xc0, !PT ;  /* 0xfffffffe020de812 */ /* 0x000fe400078ec0ff */
[----:B------:R-:W-:Y:S01]  /*11b00*/  @!P4 LOP3.LUT R15, R20, 0xfffffffe, RZ, 0xc0, !PT ;  /* 0xfffffffe140fc812 */ /* 0x000fe200078ec0ff */
[--C-:B------:R-:W-:Y:S01]  /*11b10*/  @!P5 IMAD.WIDE R10, R17, 0x4, R4.reuse ;  /* 0x00000004110ad825 */ /* 0x100fe200078e0204 */
[----:B------:R-:W-:Y:S01]  /*11b20*/  @!P3 LOP3.LUT R21, R21, 0xfffffffe, RZ, 0xc0, !PT ;  /* 0xfffffffe1515b812 */ /* 0x000fe200078ec0ff */
[----:B------:R1:W-:Y:S01]  /*11b30*/  @!P2 ST.E.64 desc[UR6][R6.64], R70 ;  /* 0x000000460600a985 */ /* 0x0003e2000c101b06 */
[C---:B------:R-:W-:Y:S01]  /*11b40*/  IADD3 R18, R3.reuse, 0x88, RZ ;  /* 0x0000008803127810 */ /* 0x040fe20007ffe0ff */
[----:B------:R-:W-:Y:S01]  /*11b50*/  VIADD R2, R3, 0x98 ;  /* 0x0000009803027836 */ /* 0x000fe20000000000 */
[----:B------:R-:W-:Y:S01]  /*11b60*/  ISETP.GE.AND P0, PT, R16, UR4, PT ;  /* 0x0000000410007c0c */ /* 0x000fe2000bf06270 */
[----:B0-----:R-:W-:Y:S01]  /*11b70*/  @!P6 IMAD.WIDE R8, R13, 0x4, R4 ;  /* 0x000000040d08e825 */ /* 0x001fe200078e0204 */
[----:B------:R-:W-:-:S02]  /*11b80*/  ISETP.GE.AND P1, PT, R18, UR4, PT ;  /* 0x0000000412007c0c */ /* 0x000fc4000bf26270 */
[----:B------:R-:W-:Y:S01]  /*11b90*/  ISETP.GE.AND P2, PT, R0, UR4, PT ;  /* 0x0000000400007c0c */ /* 0x000fe2000bf46270 */
[--C-:B------:R-:W-:Y:S01]  /*11ba0*/  @!P4 IMAD.WIDE R12, R15, 0x4, R4.reuse ;  /* 0x000000040f0cc825 */ /* 0x100fe200078e0204 */
[----:B------:R0:W-:Y:S03]  /*11bb0*/  @!P6 ST.E.64 desc[UR6][R8.64], R74 ;  /* 0x0000004a0800e985 */ /* 0x0001e6000c101b06 */
[----:B------:R-:W-:Y:S01]  /*11bc0*/  @!P3 IMAD.WIDE R14, R21, 0x4, R4 ;  /* 0x00000004150eb825 */ /* 0x000fe200078e0204 */
[----:B------:R2:W-:Y:S01]  /*11bd0*/  @!P5 ST.E.64 desc[UR6][R10.64], R78 ;  /* 0x0000004e0a00d985 */ /* 0x0005e2000c101b06 */
[C---:B------:R-:W-:Y:S02]  /*11be0*/  IADD3 R21, R3.reuse, 0xb0, RZ ;  /* 0x000000b003157810 */ /* 0x040fe40007ffe0ff */
[C---:B------:R-:W-:Y:S01]  /*11bf0*/  VIADD R17, R3.reuse, 0xa0 ;  /* 0x000000a003117836 */ /* 0x040fe20000000000 */
[----:B------:R3:W-:Y:S01]  /*11c00*/  @!P4 ST.E.64 desc[UR6][R12.64], R82 ;  /* 0x000000520c00c985 */ /* 0x0007e2000c101b06 */
[C---:B------:R-:W-:Y:S01]  /*11c10*/  VIADD R20, R3.reuse, 0xa8 ;  /* 0x000000a803147836 */ /* 0x040fe20000000000 */
[----:B------:R-:W-:Y:S01]  /*11c20*/  @!P0 LEA.HI R16, R16, R16, RZ, 0x1 ;  /* 0x0000001010108211 */ /* 0x000fe200078f08ff */
[----:B------:R-:W-:Y:S01]  /*11c30*/  VIADD R3, R3, 0xb8 ;  /* 0x000000b803037836 */ /* 0x000fe20000000000 */
[----:B------:R4:W-:Y:S01]  /*11c40*/  @!P3 ST.E.64 desc[UR6][R14.64], R86 ;  /* 0x000000560e00b985 */ /* 0x0009e2000c101b06 */
[----:B------:R-:W-:-:S02]  /*11c50*/  ISETP.GE.AND P3, PT, R2, UR4, PT ;  /* 0x0000000402007c0c */ /* 0x000fc4000bf66270 */
[----:B------:R-:W-:Y:S02]  /*11c60*/  ISETP.GE.AND P4, PT, R17, UR4, PT ;  /* 0x0000000411007c0c */ /* 0x000fe4000bf86270 */
[----:B------:R-:W-:Y:S02]  /*11c70*/  ISETP.GE.AND P5, PT, R20, UR4, PT ;  /* 0x0000000414007c0c */ /* 0x000fe4000bfa6270 */
[----:B------:R-:W-:Y:S02]  /*11c80*/  ISETP.GE.AND P6, PT, R21, UR4, PT ;  /* 0x0000000415007c0c */ /* 0x000fe4000bfc6270 */
[----:B------:R-:W-:Y:S02]  /*11c90*/  @!P1 LEA.HI R18, R18, R18, RZ, 0x1 ;  /* 0x0000001212129211 */ /* 0x000fe400078f08ff */
[----:B-1----:R-:W-:Y:S02]  /*11ca0*/  @!P0 LOP3.LUT R7, R16, 0xfffffffe, RZ, 0xc0, !PT ;  /* 0xfffffffe10078812 */ /* 0x002fe400078ec0ff */
[----:B0-----:R-:W-:-:S02]  /*11cb0*/  @!P1 LOP3.LUT R9, R18, 0xfffffffe, RZ, 0xc0, !PT ;  /* 0xfffffffe12099812 */ /* 0x001fc400078ec0ff */
[----:B------:R-:W-:Y:S01]  /*11cc0*/  @!P2 LEA.HI R0, R0, R0, RZ, 0x1 ;  /* 0x000000000000a211 */ /* 0x000fe200078f08ff */
[--C-:B------:R-:W-:Y:S01]  /*11cd0*/  @!P0 IMAD.WIDE R6, R7, 0x4, R4.reuse ;  /* 0x0000000407068825 */ /* 0x100fe200078e0204 */
[----:B------:R-:W-:Y:S02]  /*11ce0*/  @!P3 LEA.HI R2, R2, R2, RZ, 0x1 ;  /* 0x000000020202b211 */ /* 0x000fe400078f08ff */
[----:B------:R-:W-:Y:S01]  /*11cf0*/  @!P4 LEA.HI R17, R17, R17, RZ, 0x1 ;  /* 0x000000111111c211 */ /* 0x000fe200078f08ff */
[----:B------:R-:W-:Y:S01]  /*11d00*/  @!P1 IMAD.WIDE R8, R9, 0x4, R4 ;  /* 0x0000000409089825 */ /* 0x000fe200078e0204 */
[----:B------:R-:W-:Y:S01]  /*11d10*/  @!P5 LEA.HI R20, R20, R20, RZ, 0x1 ;  /* 0x000000141414d211 */ /* 0x000fe200078f08ff */
[----:B------:R0:W-:Y:S01]  /*11d20*/  @!P0 ST.E.64 desc[UR6][R6.64], R90 ;  /* 0x0000005a06008985 */ /* 0x0001e2000c101b06 */
[----:B------:R-:W-:Y:S02]  /*11d30*/  @!P6 LEA.HI R21, R21, R21, RZ, 0x1 ;  /* 0x000000151515e211 */ /* 0x000fe400078f08ff */
[----:B--2---:R-:W-:Y:S01]  /*11d40*/  @!P2 LOP3.LUT R11, R0, 0xfffffffe, RZ, 0xc0, !PT ;  /* 0xfffffffe000ba812 */ /* 0x004fe200078ec0ff */
[----:B------:R1:W-:Y:S01]  /*11d50*/  @!P1 ST.E.64 desc[UR6][R8.64], R94 ;  /* 0x0000005e08009985 */ /* 0x0003e2000c101b06 */
[----:B---3--:R-:W-:-:S02]  /*11d60*/  @!P3 LOP3.LUT R13, R2, 0xfffffffe, RZ, 0xc0, !PT ;  /* 0xfffffffe020db812 */ /* 0x008fc400078ec0ff */
[----:B------:R-:W-:Y:S02]  /*11d70*/  @!P4 LOP3.LUT R17, R17, 0xfffffffe, RZ, 0xc0, !PT ;  /* 0xfffffffe1111c812 */ /* 0x000fe400078ec0ff */
[----:B------:R-:W-:Y:S02]  /*11d80*/  ISETP.GE.AND P0, PT, R3, UR4, PT ;  /* 0x0000000403007c0c */ /* 0x000fe4000bf06270 */
[----:B----4-:R-:W-:Y:S02]  /*11d90*/  @!P5 LOP3.LUT R15, R20, 0xfffffffe, RZ, 0xc0, !PT ;  /* 0xfffffffe140fd812 */ /* 0x010fe400078ec0ff */
[----:B------:R-:W-:Y:S01]  /*11da0*/  @!P6 LOP3.LUT R21, R21, 0xfffffffe, RZ, 0xc0, !PT ;  /* 0xfffffffe1515e812 */ /* 0x000fe200078ec0ff */
        /* <DEDUP_REMOVED lines=17> */
.L_x_5313:
        /* <DEDUP_REMOVED lines=16> */
[----:B------:R-:W-:Y:S01]  /*11fc0*/  MOV R5, R0 ;  /* 0x0000000000057202 */ /* 0x000fe20000000f00 */
        /* <DEDUP_REMOVED lines=45> */
.L_x_5278:
        /* <DEDUP_REMOVED lines=18> */
.L_x_5316:
[----:B------:R-:W-:Y:S01]  /*123c0*/  ULDC UR42, c[0x0][0xc50] ;  /* 0x00031400002a7ab9 */ /* 0x000fe20000000800 */
[----:B------:R-:W-:Y:S01]  /*123d0*/  UMOV UR36, UR6 ;  /* 0x0000000600247c82 */ /* 0x000fe20008000000 */
[----:B------:R-:W-:-:S11]  /*123e0*/  UISETP.NE.AND UP0, UPT, UR42, 0x1, UPT ;  /* 0x000000012a00788c */ /* 0x000fd6000bf05270 */
[----:B------:R-:W-:Y:S01]  /*123f0*/  @UP0 ULDC UR4, c[0x0][0xc54] ;  /* 0x0003150000040ab9 */ /* 0x000fe20000000800 */
[----:B------:R-:W-:Y:S01]  /*12400*/  @UP0 ULDC UR7, c[0x0][0xc58] ;  /* 0x0003160000070ab9 */ /* 0x000fe20000000800 */
[----:B------:R-:W-:-:S04]  /*12410*/  UIMAD.WIDE.U32 UR4, UR6, UR4, URZ ;  /* 0x00000004060472a5 */ /* 0x000fc8000f8e003f */
[----:B------:R-:W-:-:S12]  /*12420*/  @UP0 USHF.R.U32.HI UR36, URZ, UR7, UR5 ;  /* 0x000000073f240299 */ /* 0x000fd80008011605 */
.L_x_5317:
        /* <DEDUP_REMOVED lines=14> */
[----:B------:R-:W-:Y:S02]  /*12510*/  UISETP.NE.AND.EX UP0, UPT, UR7, URZ, UPT, UP0 ;  /* 0x0000003f0700728c */ /* 0x000fe4000bf05300 */
[----:B------:R-:W-:-:S02]  /*12520*/  UIADD3 UR10, -UR5, 0x70, URZ ;  /* 0x00000070050a7890 */ /* 0x000fc4000fffe13f */
[----:B------:R-:W-:Y:S01]  /*12530*/  USEL UR7, UR6, 0x1, UP0 ;  /* 0x0000000106077887 */ /* 0x000fe20008000000 */
[----:B------:R-:W-:Y:S01]  /*12540*/  ULDC UR9, c[0x0][0x2f0] ;  /* 0x0000bc0000097ab9 */ /* 0x000fe20000000800 */
[----:B------:R-:W-:Y:S02]  /*12550*/  UMOV UR41, URZ ;  /* 0x0000003f00297c82 */ /* 0x000fe40008000000 */
[----:B------:R-:W-:Y:S02]  /*12560*/  UIMAD UR10, UR7, UR9, UR10 ;  /* 0x00000009070a72a4 */ /* 0x000fe4000f8e020a */
[----:B0-----:R-:W-:-:S03]  /*12570*/  ULEA UR8, UR4, 0x7f, 0x7 ;  /* 0x0000007f04087891 */ /* 0x001fc6000f8e383f */
[----:B------:R-:W-:Y:S02]  /*12580*/  @UP1 ULDC UR4, c[0x0][0x44c] ;  /* 0x0001130000041ab9 */ /* 0x000fe40000000800 */
[----:B------:R-:W-:Y:S02]  /*12590*/  UIMAD.WIDE.U32 UR4, UR8, UR4, URZ ;  /* 0x00000004080472a5 */ /* 0x000fe4000f8e003f */
[----:B------:R-:W-:Y:S01]  /*125a0*/  UMOV UR6, UR8 ;  /* 0x0000000800067c82 */ /* 0x000fe20008000000 */
[----:B------:R-:W-:Y:S02]  /*125b0*/  @UP1 ULDC UR8, c[0x0][0x450] ;  /* 0x0001140000081ab9 */ /* 0x000fe40000000800 */
[----:B------:R-:W-:Y:S02]  /*125c0*/  @UP1 USHF.R.U32.HI UR6, URZ, UR8, UR5 ;  /* 0x000000083f061299 */ /* 0x000fe40008011605 */
[----:B------:R-:W-:Y:S02]  /*125d0*/  UIMAD UR5, UR7, UR9, 0x6f ;  /* 0x0000006f070574a4 */ /* 0x000fe4000f8e0209 */
[----:B------:R-:W-:Y:S01]  /*125e0*/  UIADD3 UR7, UR10, UR6, URZ ;  /* 0x000000060a077290 */ /* 0x000fe2000fffe03f */
[----:B------:R-:W-:-:S02]  /*125f0*/  UMOV UR4, URZ ;  /* 0x0000003f00047c82 */ /* 0x000fc40008000000 */
[----:B------:R-:W-:Y:S01]  /*12600*/  UMOV UR6, URZ ;  /* 0x0000003f00067c82 */ /* 0x000fe20008000000 */
[----:B------:R-:W-:Y:S02]  /*12610*/  UIMAD.WIDE UR4, UR5, -0x6db6db6d, UR4 ;  /* 0x92492493050478a5 */ /* 0x000fe4000f8e0204 */
[----:B------:R-:W-:Y:S02]  /*12620*/  UIMAD.WIDE UR6, UR7, -0x6db6db6d, UR6 ;  /* 0x92492493070678a5 */ /* 0x000fe4000f8e0206 */
[----:B------:R-:W-:Y:S02]  /*12630*/  USHF.R.U32.HI UR8, URZ, 0x1f, UR5 ;  /* 0x0000001f3f087899 */ /* 0x000fe40008011605 */
[----:B------:R-:W-:Y:S02]  /*12640*/  USHF.R.U32.HI UR4, URZ, 0x1f, UR7 ;  /* 0x0000001f3f047899 */ /* 0x000fe40008011607 */
[----:B------:R-:W-:Y:S02]  /*12650*/  ULEA.HI.SX32 UR8, UR5, UR8, 0x1a ;  /* 0x0000000805087291 */ /* 0x000fe4000f8fd23f */
[----:B------:R-:W-:-:S02]  /*12660*/  ULEA.HI.SX32 UR4, UR7, UR4, 0x1a ;  /* 0x0000000407047291 */ /* 0x000fc4000f8fd23f */
[----:B------:R-:W-:Y:S02]  /*12670*/  USHF.R.U32.HI UR10, URZ, 0x10, UR42 ;  /* 0x000000103f0a7899 */ /* 0x000fe4000801162a */
[----:B------:R-:W-:Y:S02]  /*12680*/  UISETP.LT.AND UP0, UPT, UR8, UR4, UPT ;  /* 0x000000040800728c */ /* 0x000fe4000bf01270 */
[----:B------:R-:W-:Y:S02]  /*12690*/  ULOP3.LUT UR42, UR42, 0xffff, URZ, 0xc0, !UPT ;  /* 0x0000ffff2a2a7892 */ /* 0x000fe4000f8ec03f */
[----:B------:R-:W-:Y:S02]  /*126a0*/  USEL UR39, UR8, UR4, UP0 ;  /* 0x0000000408277287 */ /* 0x000fe40008000000 */
[----:B------:R-:W-:Y:S02]  /*126b0*/  UISETP.NE.AND UP0, UPT, UR10, URZ, UPT ;  /* 0x0000003f0a00728c */ /* 0x000fe4000bf05270 */
[----:B------:R-:W-:-:S06]  /*126c0*/  UISETP.GE.AND UP1, UPT, UR39, 0x1, UPT ;  /* 0x000000012700788c */ /* 0x000fcc000bf26270 */
[----:B------:R-:W-:-:S03]  /*126d0*/  PLOP3.LUT P0, PT, PT, PT, UP1, 0x80, 0x0 ;  /* 0x000000000000781c */ /* 0x000fc60003f0f018 */
[----:B------:R-:W-:-:S10]  /*126e0*/  @!UP0 ULDC UR10, c[0x0][0x9f0] ;  /* 0x00027c00000a8ab9 */ /* 0x000fd40000000800 */
[----:B------:R-:W-:Y:S05]  /*126f0*/  @!P0 BRA `(.L_x_5319) ;  /* 0x0000000000848947 */ /* 0x000fea0003800000 */
[----:B------:R-:W-:Y:S01]  /*12700*/  IMAD.U32 R3, RZ, RZ, UR10 ;  /* 0x0000000aff037e24 */ /* 0x000fe2000f8e00ff */
[----:B------:R-:W-:Y:S01]  /*12710*/  UIADD3 UR6, UR10, -0x1, UR39 ;  /* 0xffffffff0a067890 */ /* 0x000fe2000fffe027 */
[----:B------:R-:W-:-:S03]  /*12720*/  UMOV UR4, URZ ;  /* 0x0000003f00047c82 */ /* 0x000fc60008000000 */
[-C--:B------:R-:W-:Y:S02]  /*12730*/  IABS R0, R3.reuse ;  /* 0x0000000300007213 */ /* 0x080fe40000000000 */
[----:B------:R-:W-:Y:S01]  /*12740*/  IABS R4, R3 ;  /* 0x0000000300047213 */ /* 0x000fe20000000000 */
[----:B------:R-:W-:Y:S01]  /*12750*/  IMAD.U32 R3, RZ, RZ, UR6 ;  /* 0x00000006ff037e24 */ /* 0x000fe2000f8e00ff */
[----:B------:R-:W-:Y:S01]  /*12760*/  R2UR UR11, R0 ;  /* 0x00000000000b72ca */ /* 0x000fe200000e0000 */
[----:B------:R-:W-:Y:S01]  /*12770*/  ULOP3.LUT UR6, UR6, UR10, URZ, 0x3c, !UPT ;  /* 0x0000000a06067292 */ /* 0x000fe2000f8e3c3f */
[----:B------:R-:W-:-:S11]  /*12780*/  IADD3 R4, RZ, -R4, RZ ;  /* 0x80000004ff047210 */ /* 0x000fd60007ffe0ff */
[----:B------:R-:W0:Y:S08]  /*12790*/  I2F.RP R0, UR11 ;  /* 0x0000000b00007d06 */ /* 0x000e300008209400 */
[----:B0-----:R-:W0:Y:S02]  /*127a0*/  MUFU.RCP R0, R0 ;  /* 0x0000000000007308 */ /* 0x001e240000001000 */
[----:B0-----:R-:W-:Y:S01]  /*127b0*/  VIADD R2, R0, 0xffffffe ;  /* 0x0ffffffe00027836 */ /* 0x001fe20000000000 */
[----:B------:R-:W-:Y:S01]  /*127c0*/  IABS R0, R3 ;  /* 0x0000000300007213 */ /* 0x000fe20000000000 */
[----:B------:R-:W-:-:S03]  /*127d0*/  IMAD.MOV.U32 R3, RZ, RZ, R4 ;  /* 0x000000ffff037224 */ /* 0x000fc600078e0004 */
[----:B------:R-:W-:Y:S01]  /*127e0*/  R2UR UR8, R0 ;  /* 0x00000000000872ca */ /* 0x000fe200000e0000 */
[----:B------:R-:W0:Y:S01]  /*127f0*/  F2I.FTZ.U32.TRUNC.NTZ R2, R2 ;  /* 0x0000000200027305 */ /* 0x000e22000021f000 */
        /* <DEDUP_REMOVED lines=17> */
.L_x_5319:
[----:B------:R-:W-:Y:S01]  /*12910*/  UIMAD UR40, UR42, UR41, URZ ;  /* 0x000000292a2872a4 */ /* 0x000fe2000f8e023f */
[----:B------:R-:W-:-:S05]  /*12920*/  IMAD.U32 R0, RZ, RZ, UR39 ;  /* 0x00000027ff007e24 */ /* 0x000fca000f8e00ff */
[----:B------:R-:W-:-:S05]  /*12930*/  IMAD.U32 R3, RZ, RZ, UR40 ;  /* 0x00000028ff037e24 */ /* 0x000fca000f8e00ff */
[----:B------:R-:W-:Y:S01]  /*12940*/  VIADDMNMX R17, R3, UR41, R0, PT ;  /* 0x0000002903117c46 */ /* 0x000fe2000b800100 */
[----:B------:R-:W-:Y:S01]  /*12950*/  IMAD.MOV.U32 R0, RZ, RZ, RZ ;  /* 0x000000ffff007224 */ /* 0x000fe200078e00ff */
[----:B------:R-:W-:Y:S02]  /*12960*/  MOV R3, 0x1 ;  /* 0x0000000100037802 */ /* 0x000fe40000000f00 */
        /* <DEDUP_REMOVED lines=26> */
.L_x_5320:
        /* <DEDUP_REMOVED lines=20> */
.L_x_5322:
        /* <DEDUP_REMOVED lines=15> */
.L_x_5321:
        /* <DEDUP_REMOVED lines=21> */
.L_x_5407:
        /* <DEDUP_REMOVED lines=8> */
.L_x_5410:
[----:B------:R-:W-:Y:S05]  /*12f10*/  @!P6 BRA `(.L_x_5324) ;  /* 0x000000040008e947 */ /* 0x000fea0003800000 */
[----:B------:R-:W-:Y:S01]  /*12f20*/  IMAD.MOV.U32 R16, RZ, RZ, R18 ;  /* 0x000000ffff107224 */ /* 0x000fe200078e0012 */
[----:B------:R-:W-:Y:S06]  /*12f30*/  @!P1 BRA `(.L_x_5326) ;  /* 0x00000000004c9947 */ /* 0x000fec0003800000 */
[----:B------:R-:W1:Y:S01]  /*12f40*/  LDC R6, c[0x0][0x43c] ;  /* 0x00010f00ff067b82 */ /* 0x000e620000000800 */
[----:B0-----:R-:W-:Y:S01]  /*12f50*/  MOV R0, R17 ;  /* 0x0000001100007202 */ /* 0x001fe20000000f00 */
        /* <DEDUP_REMOVED lines=17> */
.L_x_5326:
[----:B0-----:R-:W-:Y:S01]  /*13070*/  IMAD.MOV.U32 R0, RZ, RZ, 0x1 ;  /* 0x00000001ff007424 */ /* 0x001fe200078e00ff */
[----:B------:R-:W1:Y:S04]  /*13080*/  S2R R8, SR_TID.X ;  /* 0x0000000000087919 */ /* 0x000e680000002100 */
[----:B------:R-:W-:-:S04]  /*13090*/  SHF.L.U32 R0, R0, 0x1f, RZ ;  /* 0x0000001f00007819 */ /* 0x000fc800000006ff */
[----:B------:R-:W0:Y:S01]  /*130a0*/  SYNCS.PHASECHK.TRANS64.TRYWAIT P0, [UR38+0x36840], R0 ;  /* 0x03684000ff0075a7 */ /* 0x000e220008000166 */
[----:B-1----:R-:W-:-:S04]  /*130b0*/  LOP3.LUT R2, R8, 0x7f, RZ, 0xc0, !PT ;  /* 0x0000007f08027812 */ /* 0x002fc800078ec0ff */
[----:B------:R-:W-:Y:S01]  /*130c0*/  ISETP.NE.AND P1, PT, R2, RZ, PT ;  /* 0x000000ff0200720c */ /* 0x000fe20003f25270 */
[----:B0-----:R-:W-:-:S12]  /*130d0*/  @!P0 BRA `(.L_x_5327) ;  /* 0x00000038003c8947 */ /* 0x001fd80003800000 */
.L_x_5411:
[----:B------:R-:W-:Y:S05]  /*130e0*/  @P1 BRA `(.L_x_5328) ;  /* 0x0000000000181947 */ /* 0x000fea0003800000 */
[----:B------:R-:W1:Y:S01]  /*130f0*/  S2R R2, SR_TID.X ;  /* 0x0000000000027919 */ /* 0x000e620000002100 */
[----:B0-----:R-:W-:-:S04]  /*13100*/  MOV R0, 0xa800 ;  /* 0x0000a80000007802 */ /* 0x001fc80000000f00 */
[----:B------:R2:W-:Y:S01]  /*13110*/  SYNCS.ARRIVE.TRANS64 RZ, [UR38+0x36830], R0 ;  /* 0x03683000ffff79a7 */ /* 0x0005e20008000026 */
[----:B-1----:R-:W-:-:S13]  /*13120*/  LOP3.LUT P0, RZ, R2, 0x1f, RZ, 0xc0, !PT ;  /* 0x0000001f02ff7812 */ /* 0x002fda000780c0ff */
[----:B--2---:R-:W-:Y:S05]  /*13130*/  @!P0 BRA `(.L_x_5328) ;  /* 0x0000000000048947 */ /* 0x004fea0003800000 */
[----:B------:R-:W-:Y:S01]  /*13140*/  BPT.TRAP 0x1 ;  /* 0x000000040000795c */ /* 0x000fe20000300000 */
.L_x_5328:
        /* <DEDUP_REMOVED lines=31> */
.L_x_5324:
        /* <DEDUP_REMOVED lines=22> */
.L_x_5329:
        /* <DEDUP_REMOVED lines=26> */
[----:B-1----:R-:W-:-:S04]  /*13640*/  @P0 IMAD.HI.U32 R10, R0, R9, RZ ;  /* 0x00000009000a0227 */ /* 0x002fc800078e00ff */
[----:B------:R-:W-:Y:S01]  /*13650*/  IMAD.SHL.U32 R9, R12, 0x8, RZ ;  /* 0x000000080c097824 */ /* 0x000fe200078e00ff */
[----:B0-----:R-:W-:-:S04]  /*13660*/  @P0 SHF.R.U32.HI R4, RZ, R7, R10 ;  /* 0x00000007ff040219 */ /* 0x001fc8000001160a */
[--C-:B------:R-:W-:Y:S01]  /*13670*/  SHF.R.S32.HI R5, RZ, 0x1f, R4.reuse ;  /* 0x0000001fff057819 */ /* 0x100fe20000011404 */
[----:B------:R-:W-:Y:S02]  /*13680*/  IMAD.MOV R7, RZ, RZ, -R4 ;  /* 0x000000ffff077224 */ /* 0x000fe400078e0a04 */
[----:B------:R-:W-:-:S04]  /*13690*/  IMAD.WIDE.U32 R2, R4, UR4, R2 ;  /* 0x0000000404027c25 */ /* 0x000fc8000f8e0002 */
[----:B------:R-:W-:Y:S02]  /*136a0*/  IMAD R5, R5, UR4, RZ ;  /* 0x0000000405057c24 */ /* 0x000fe4000f8e02ff */
[----:B------:R-:W-:Y:S02]  /*136b0*/  IMAD R0, R6, R7, R0 ;  /* 0x0000000706007224 */ /* 0x000fe400078e0200 */
[----:B------:R-:W-:Y:S01]  /*136c0*/  IMAD R5, R4, UR5, R5 ;  /* 0x0000000504057c24 */ /* 0x000fe2000f8e0205 */
[----:B------:R-:W-:Y:S02]  /*136d0*/  ULDC.64 UR4, c[0x0][0x2c8] ;  /* 0x0000b20000047ab9 */ /* 0x000fe40000000a00 */
[----:B------:R-:W-:Y:S02]  /*136e0*/  SHF.R.S32.HI R4, RZ, 0x1f, R0 ;  /* 0x0000001fff047819 */ /* 0x000fe40000011400 */
[----:B------:R-:W-:-:S03]  /*136f0*/  IADD3 R3, R3, R5, RZ ;  /* 0x0000000503037210 */ /* 0x000fc60007ffe0ff */
        /* <DEDUP_REMOVED lines=23> */
[----:B------:R-:W-:Y:S01]  /*13870*/  IMAD R8, R11, 0x80, R8 ;  /* 0x000000800b087824 */ /* 0x000fe200078e0208 */
[----:B------:R-:W-:Y:S01]  /*13880*/  ULDC.64 UR6, c[0x0][0x208] ;  /* 0x0000820000067ab9 */ /* 0x000fe20000000a00 */
[----:B------:R-:W1:Y:S01]  /*13890*/  SHFL.IDX PT, R14, R0, RZ, 0x181f ;  /* 0x00181fff000e7589 */ /* 0x000e6200000e0000 */
[----:B------:R-:W-:Y:S02]  /*138a0*/  IMAD R6, R6, UR4, RZ ;  /* 0x0000000406067c24 */ /* 0x000fe4000f8e02ff */
[C---:B------:R-:W-:Y:S01]  /*138b0*/  VIADD R5, R8.reuse, 0x10 ;  /* 0x0000001008057836 */ /* 0x040fe20000000000 */
[----:B------:R-:W2:Y:S02]  /*138c0*/  SHFL.IDX PT, R4, R7, 0x1, 0x181f ;  /* 0x00381f0007047f89 */ /* 0x000ea400000e0000 */
[----:B------:R-:W-:-:S13]  /*138d0*/  ISETP.GE.AND P3, PT, R8, R6, PT ;  /* 0x000000060800720c */ /* 0x000fda0003f66270 */
[----:B------:R-:W-:Y:S02]  /*138e0*/  @!P3 LEA R21, R9, UR38, 0x1 ;  /* 0x000000260915bc11 */ /* 0x000fe4000f8e08ff */
[----:B0-----:R-:W-:Y:S01]  /*138f0*/  MOV R3, R2 ;  /* 0x0000000200037202 */ /* 0x001fe20000000f00 */
[----:B-1----:R-:W-:Y:S02]  /*13900*/  IMAD.MOV.U32 R2, RZ, RZ, R14 ;  /* 0x000000ffff027224 */ /* 0x002fe400078e000e */
[----:B------:R-:W0:Y:S02]  /*13910*/  SHFL.IDX PT, R14, R0, 0x1, 0x181f ;  /* 0x00381f00000e7f89 */ /* 0x000e2400000e0000 */
[----:B------:R-:W-:-:S05]  /*13920*/  @!P3 IMAD.WIDE.U32 R2, R10, 0x2, R2 ;  /* 0x000000020a02b825 */ /* 0x000fca00078e0002 */
[----:B------:R-:W-:Y:S04]  /*13930*/  @!P3 LDGSTS.E.BYPASS.LTC128B.128 [R21+0x15400], desc[UR6][R2.64], !P2 ;  /* 0x154000000215bfae */ /* 0x000fe8000d101d46 */
[----:B------:R-:W-:Y:S04]  /*13940*/  @!P3 LDGSTS.E.BYPASS.LTC128B.128 [R21+0x19400], desc[UR6][R2.64+0x80], !P0 ;  /* 0x194000800215bfae */ /* 0x000fe8000c101d46 */
[----:B------:R1:W-:Y:S01]  /*13950*/  @!P3 LDGSTS.E.BYPASS.LTC128B.128 [R21+0x1d400], desc[UR6][R2.64+0x100], !P1 ;  /* 0x1d4001000215bfae */ /* 0x0003e2000c901d46 */
[----:B------:R-:W-:Y:S01]  /*13960*/  ISETP.GE.AND P3, PT, R5, R6, PT ;  /* 0x000000060500720c */ /* 0x000fe20003f66270 */
[----:B--2---:R-:W-:-:S02]  /*13970*/  IMAD.MOV.U32 R5, RZ, RZ, R4 ;  /* 0x000000ffff057224 */ /* 0x004fc400078e0004 */
[----:B0-----:R-:W-:Y:S02]  /*13980*/  IMAD.MOV.U32 R4, RZ, RZ, R14 ;  /* 0x000000ffff047224 */ /* 0x001fe400078e000e */
[----:B------:R-:W-:Y:S01]  /*13990*/  SHFL.IDX PT, R14, R0, 0x2, 0x181f ;  /* 0x00581f00000e7f89 */ /* 0x000fe200000e0000 */
[----:B-1----:R-:W-:-:S07]  /*139a0*/  IADD3 R3, R8, 0x20, RZ ;  /* 0x0000002008037810 */ /* 0x002fce0007ffe0ff */
[----:B------:R-:W-:Y:S01]  /*139b0*/  @!P3 IMAD.WIDE.U32 R4, R10, 0x2, R4 ;  /* 0x000000020a04b825 */ /* 0x000fe200078e0004 */
[----:B------:R-:W0:Y:S01]  /*139c0*/  SHFL.IDX PT, R2, R7, 0x2, 0x181f ;  /* 0x00581f0007027f89 */ /* 0x000e2200000e0000 */
[----:B------:R-:W-:-:S05]  /*139d0*/  @!P3 LEA R20, R9, UR38, 0x1 ;  /* 0x000000260914bc11 */ /* 0x000fca000f8e08ff */
[----:B------:R-:W-:Y:S04]  /*139e0*/  @!P3 LDGSTS.E.BYPASS.LTC128B.128 [R20+0x15c00], desc[UR6][R4.64], !P2 ;  /* 0x15c000000414bfae */ /* 0x000fe8000d101d46 */
[----:B------:R-:W-:Y:S04]  /*139f0*/  @!P3 LDGSTS.E.BYPASS.LTC128B.128 [R20+0x19c00], desc[UR6][R4.64+0x80], !P0 ;  /* 0x19c000800414bfae */ /* 0x000fe8000c101d46 */
[----:B------:R1:W-:Y:S01]  /*13a00*/  @!P3 LDGSTS.E.BYPASS.LTC128B.128 [R20+0x1dc00], desc[UR6][R4.64+0x100], !P1 ;  /* 0x1dc001000414bfae */ /* 0x0003e2000c901d46 */
[----:B------:R-:W-:Y:S01]  /*13a10*/  ISETP.GE.AND P3, PT, R3, R6, PT ;  /* 0x000000060300720c */ /* 0x000fe20003f66270 */
[----:B0-----:R-:W-:-:S02]  /*13a20*/  IMAD.MOV.U32 R3, RZ, RZ, R2 ;  /* 0x000000ffff037224 */ /* 0x001fc400078e0002 */
[----:B------:R-:W-:Y:S01]  /*13a30*/  IMAD.MOV.U32 R2, RZ, RZ, R14 ;  /* 0x000000ffff027224 */ /* 0x000fe200078e000e */
[----:B-1----:R-:W0:Y:S09]  /*13a40*/  SHFL.IDX PT, R4, R7, 0x3, 0x181f ;  /* 0x00781f0007047f89 */ /* 0x002e3200000e0000 */
        /* <DEDUP_REMOVED lines=8> */
[----:B0-----:R-:W-:Y:S01]  /*13ad0*/  IMAD.MOV.U32 R5, RZ, RZ, R4 ;  /* 0x000000ffff057224 */ /* 0x001fe200078e0004 */
[----:B-1----:R-:W-:Y:S01]  /*13ae0*/  MOV R4, R14 ;  /* 0x0000000e00047202 */ /* 0x002fe20000000f00 */
[----:B--2---:R-:W0:Y:S01]  /*13af0*/  SHFL.IDX PT, R2, R7, 0x4, 0x181f ;  /* 0x00981f0007027f89 */ /* 0x004e2200000e0000 */
[----:B------:R-:W-:-:S09]  /*13b00*/  VIADD R3, R8, 0x40 ;  /* 0x0000004008037836 */ /* 0x000fd20000000000 */
        /* <DEDUP_REMOVED lines=20> */
[----:B--2---:R-:W0:Y:S01]  /*13c50*/  SHFL.IDX PT, R2, R7, 0x6, 0x181f ;  /* 0x00d81f0007027f89 */ /* 0x004e2200000e0000 */
        /* <DEDUP_REMOVED lines=17> */
.L_x_5428:
[----:B0-----:R-:W-:Y:S01]  /*13d70*/  IADD3 R3, R8, 0x70, RZ ;  /* 0x0000007008037810 */ /* 0x001fe20007ffe0ff */
[----:B------:R-:W-:Y:S01]  /*13d80*/  BSSY B0, `(.L_x_5331) ;  /* 0x000000e000007945 */ /* 0x000fe20003800000 */
[----:B--2---:R-:W-:Y:S02]  /*13d90*/  IMAD.MOV.U32 R2, RZ, RZ, R14 ;  /* 0x000000ffff027224 */ /* 0x004fe400078e000e */
[----:B------:R-:W-:Y:S01]  /*13da0*/  ISETP.GE.AND P3, PT, R3, R6, PT ;  /* 0x000000060300720c */ /* 0x000fe20003f66270 */
[----:B-1----:R-:W-:-:S12]  /*13db0*/  IMAD.MOV.U32 R3, RZ, RZ, R4 ;  /* 0x000000ffff037224 */ /* 0x002fd800078e0004 */
        /* <DEDUP_REMOVED lines=10> */
.L_x_5332:
[----:B------:R-:W-:Y:S05]  /*13e60*/  BSYNC B0 ;  /* 0x0000000000007941 */ /* 0x000fea0003800000 */
.L_x_5331:
        /* <DEDUP_REMOVED lines=12> */
.L_x_5429:
[----:B0-----:R-:W-:Y:S01]  /*13f30*/  MOV R9, 0x1 ;  /* 0x0000000100097802 */ /* 0x001fe20000000f00 */
[----:B------:R-:W-:Y:S01]  /*13f40*/  IMAD.MOV.U32 R8, RZ, RZ, RZ ;  /* 0x000000ffff087224 */ /* 0x000fe200078e00ff */
        /* <DEDUP_REMOVED lines=26> */
.L_x_5370:
[----:B------:R-:W2:Y:S01]  /*140f0*/  LDL R2, [R1] ;  /* 0x0000000001027983 */ /* 0x000ea20000100800 */
[----:B------:R-:W-:Y:S01]  /*14100*/  VIADD R7, R7, 0xfffffffe ;  /* 0xfffffffe07077836 */ /* 0x000fe20000000000 */
[----:B------:R-:W-:Y:S04]  /*14110*/  BSSY B1, `(.L_x_5336) ;  /* 0x0000097000017945 */ /* 0x000fe80003800000 */
[----:B------:R-:W-:Y:S02]  /*14120*/  ISETP.NE.AND P1, PT, R7, RZ, PT ;  /* 0x000000ff0700720c */ /* 0x000fe40003f25270 */
[----:B--2---:R-:W-:-:S13]  /*14130*/  ISETP.NE.AND P0, PT, R2, RZ, PT ;  /* 0x000000ff0200720c */ /* 0x004fda0003f05270 */
[----:B0-----:R-:W-:Y:S05]  /*14140*/  @!P0 BRA `(.L_x_5337) ;  /* 0x00000008004c8947 */ /* 0x001fea0003800000 */
        /* <DEDUP_REMOVED lines=23> */
.L_x_5338:
[----:B------:R-:W1:Y:S01]  /*142c0*/  S2R R2, SR_TID.X ;  /* 0x0000000000027919 */ /* 0x000e620000002100 */
[----:B------:R-:W-:Y:S01]  /*142d0*/  BSSY B2, `(.L_x_5339) ;  /* 0x0000006000027945 */ /* 0x000fe20003800000 */
[----:B-1----:R-:W-:Y:S02]  /*142e0*/  LOP3.LUT R3, R2, 0x7f, RZ, 0xc0, !PT ;  /* 0x0000007f02037812 */ /* 0x002fe400078ec0ff */
[----:B------:R-:W-:Y:S02]  /*142f0*/  SHF.L.U32 R2, R6, 0x1f, RZ ;  /* 0x0000001f06027819 */ /* 0x000fe400000006ff */
[----:B------:R-:W-:Y:S02]  /*14300*/  ISETP.NE.AND P2, PT, R3, RZ, PT ;  /* 0x000000ff0300720c */ /* 0x000fe40003f45270 */
[----:B------:R-:W1:Y:S02]  /*14310*/  SYNCS.PHASECHK.TRANS64.TRYWAIT P0, [UR38+0x36848], R2 ;  /* 0x03684802ff0075a7 */ /* 0x000e640008000166 */
[----:B-1----:R-:W-:Y:S09]  /*14320*/  @!P0 BRA `(.L_x_5340) ;  /* 0x0000003000988947 */ /* 0x002ff20003800000 */
.L_x_5430:
[----:B------:R-:W-:Y:S05]  /*14330*/  BSYNC B2 ;  /* 0x0000000000027941 */ /* 0x000fea0003800000 */
.L_x_5339:
[----:B------:R-:W-:Y:S04]  /*14340*/  BSSY B2, `(.L_x_5341) ;  /* 0x0000007000027945 */ /* 0x000fe80003800000 */
[----:B------:R-:W-:Y:S05]  /*14350*/  @P2 BRA `(.L_x_5342) ;  /* 0x0000000000142947 */ /* 0x000fea0003800000 */
[----:B------:R-:W-:Y:S01]  /*14360*/  ISETP.NE.AND P0, PT, R10, RZ, PT ;  /* 0x000000ff0a00720c */ /* 0x000fe20003f05270 */
[----:B-1----:R-:W-:-:S04]  /*14370*/  IMAD.MOV.U32 R3, RZ, RZ, 0xa800 ;  /* 0x0000a800ff037424 */ /* 0x002fc800078e00ff */
[----:B------:R2:W-:Y:S08]  /*14380*/  SYNCS.ARRIVE.TRANS64 RZ, [UR38+0x36838], R3 ;  /* 0x03683803ffff79a7 */ /* 0x0005f00008000026 */
[----:B--2---:R-:W-:Y:S05]  /*14390*/  @!P0 BRA `(.L_x_5342) ;  /* 0x0000000000048947 */ /* 0x004fea0003800000 */
[----:B------:R-:W-:Y:S01]  /*143a0*/  BPT.TRAP 0x1 ;  /* 0x000000040000795c */ /* 0x000fe20000300000 */
.L_x_5342:
[----:B------:R-:W-:Y:S05]  /*143b0*/  BSYNC B2 ;  /* 0x0000000000027941 */ /* 0x000fea0003800000 */
.L_x_5341:
[----:B0-----:R-:W-:Y:S01]  /*143c0*/  MOV R5, RZ ;  /* 0x000000ff00057202 */ /* 0x001fe20000000f00 */
        /* <DEDUP_REMOVED lines=10> */
.L_x_5343:
        /* <DEDUP_REMOVED lines=13> */
.L_x_5344:
        /* <DEDUP_REMOVED lines=15> */
.L_x_5345:
        /* <DEDUP_REMOVED lines=12> */
.L_x_5431:
[----:B------:R-:W-:Y:S05]  /*146f0*/  BSYNC B2 ;  /* 0x0000000000027941 */ /* 0x000fea0003800000 */
.L_x_5346:
        /* <DEDUP_REMOVED lines=9> */
.L_x_5349:
[----:B------:R-:W-:Y:S05]  /*14790*/  BSYNC B2 ;  /* 0x0000000000027941 */ /* 0x000fea0003800000 */
.L_x_5348:
        /* <DEDUP_REMOVED lines=10> */
.L_x_5350:
        /* <DEDUP_REMOVED lines=13> */
.L_x_5351:
        /* <DEDUP_REMOVED lines=13> */
.L_x_5352:
        /* <DEDUP_REMOVED lines=10> */
.L_x_5337:
[----:B------:R-:W-:Y:S05]  /*14a80*/  BSYNC B1 ;  /* 0x0000000000017941 */ /* 0x000fea0003800000 */
.L_x_5336:
        /* <DEDUP_REMOVED lines=9> */
[----:B------:R-:W1:Y:S01]  /*14b20*/  LDC R4, c[0x0][0x43c] ;  /* 0x00010f00ff047b82 */ /* 0x000e620000000800 */
[----:B------:R-:W-:Y:S01]  /*14b30*/  ULDC.64 UR4, c[0x0][0x428] ;  /* 0x00010a0000047ab9 */ /* 0x000fe20000000a00 */
[----:B------:R-:W-:Y:S01]  /*14b40*/  ULDC.64 UR6, c[0x0][0x208] ;  /* 0x0000820000067ab9 */ /* 0x000fe20000000a00 */
[----:B-1----:R-:W-:-:S13]  /*14b50*/  ISETP.NE.AND P0, PT, R4, 0x1, PT ;  /* 0x000000010400780c */ /* 0x002fda0003f05270 */
[----:B------:R-:W1:Y:S02]  /*14b60*/  @P0 LDC.64 R2, c[0x0][0x440] ;  /* 0x00011000ff020b82 */ /* 0x000e640000000a00 */
[----:B-1----:R-:W-:-:S04]  /*14b70*/  @P0 IMAD.HI.U32 R5, R11, R2, RZ ;  /* 0x000000020b050227 */ /* 0x002fc800078e00ff */
        /* <DEDUP_REMOVED lines=13> */
.L_x_5355:
[----:B------:R-:W2:Y:S01]  /*14c50*/  S2R R2, SR_TID.X ;  /* 0x0000000000027919 */ /* 0x000ea20000002100 */
[----:B------:R-:W-:Y:S01]  /*14c60*/  BSSY B2, `(.L_x_5356) ;  /* 0x0000006000027945 */ /* 0x000fe20003800000 */
[----:B--2---:R-:W-:Y:S02]  /*14c70*/  LOP3.LUT R3, R2, 0x7f, RZ, 0xc0, !PT ;  /* 0x0000007f02037812 */ /* 0x004fe400078ec0ff */
[----:B------:R-:W-:Y:S02]  /*14c80*/  SHF.L.U32 R2, R9, 0x1f, RZ ;  /* 0x0000001f09027819 */ /* 0x000fe400000006ff */
[----:B------:R-:W-:Y:S02]  /*14c90*/  ISETP.NE.AND P2, PT, R3, RZ, PT ;  /* 0x000000ff0300720c */ /* 0x000fe40003f45270 */
[----:B------:R-:W2:Y:S02]  /*14ca0*/  SYNCS.PHASECHK.TRANS64.TRYWAIT P0, [UR38+0x36840], R2 ;  /* 0x03684002ff0075a7 */ /* 0x000ea40008000166 */
[----:B--2---:R-:W-:Y:S09]  /*14cb0*/  @!P0 BRA `(.L_x_5357) ;  /* 0x0000002800648947 */ /* 0x004ff20003800000 */
.L_x_5432:
[----:B------:R-:W-:Y:S05]  /*14cc0*/  BSYNC B2 ;  /* 0x0000000000027941 */ /* 0x000fea0003800000 */
.L_x_5356:
[----:B------:R-:W-:Y:S04]  /*14cd0*/  BSSY B2, `(.L_x_5358) ;  /* 0x0000007000027945 */ /* 0x000fe80003800000 */
[----:B------:R-:W-:Y:S05]  /*14ce0*/  @P2 BRA `(.L_x_5359) ;  /* 0x0000000000142947 */ /* 0x000fea0003800000 */
[----:B------:R-:W-:Y:S01]  /*14cf0*/  ISETP.NE.AND P0, PT, R10, RZ, PT ;  /* 0x000000ff0a00720c */ /* 0x000fe20003f05270 */
[----:B--2---:R-:W-:-:S04]  /*14d00*/  IMAD.MOV.U32 R2, RZ, RZ, 0xa800 ;  /* 0x0000a800ff027424 */ /* 0x004fc800078e00ff */
[----:B------:R3:W-:Y:S08]  /*14d10*/  SYNCS.ARRIVE.TRANS64 RZ, [UR38+0x36830], R2 ;  /* 0x03683002ffff79a7 */ /* 0x0007f00008000026 */
[----:B---3--:R-:W-:Y:S05]  /*14d20*/  @!P0 BRA `(.L_x_5359) ;  /* 0x0000000000048947 */ /* 0x008fea0003800000 */
[----:B------:R-:W-:Y:S01]  /*14d30*/  BPT.TRAP 0x1 ;  /* 0x000000040000795c */ /* 0x000fe20000300000 */
.L_x_5359:
[----:B------:R-:W-:Y:S05]  /*14d40*/  BSYNC B2 ;  /* 0x0000000000027941 */ /* 0x000fea0003800000 */
.L_x_5358:
[----:B0-----:R-:W-:Y:S01]  /*14d50*/  IMAD.MOV.U32 R14, RZ, RZ, RZ ;  /* 0x000000ffff0e7224 */ /* 0x001fe200078e00ff */
[----:B------:R-:W-:Y:S01]  /*14d60*/  ULDC.64 UR4, c[0x0][0x198] ;  /* 0x0000660000047ab9 */ /* 0x000fe20000000a00 */
[----:B------:R-:W-:Y:S01]  /*14d70*/  PLOP3.LUT P0, PT, PT, PT, PT, 0x80, 0x0 ;  /* 0x000000000000781c */ /* 0x000fe20003f0f070 */
[----:B------:R-:W-:Y:S01]  /*14d80*/  UIADD3 UR4, UP0, UR4, 0x370, URZ ;  /* 0x0000037004047890 */ /* 0x000fe2000ff1e03f */
[----:B--2---:R-:W-:Y:S01]  /*14d90*/  IMAD R2, R11, 0x70, RZ ;  /* 0x000000700b027824 */ /* 0x004fe200078e02ff */
[----:B------:R-:W-:Y:S01]  /*14da0*/  R2UR UR10, R14 ;  /* 0x000000000e0a72ca */ /* 0x000fe200000e0000 */
[----:B------:R-:W-:Y:S02]  /*14db0*/  UIADD3 UR8, UR38, 0x21400, URZ ;  /* 0x0002140026087890 */ /* 0x000fe4000fffe03f */
[----:B------:R-:W-:Y:S02]  /*14dc0*/  UIADD3 UR9, UR38, 0x36830, URZ ;  /* 0x0003683026097890 */ /* 0x000fe4000fffe03f */
[----:B------:R-:W-:Y:S01]  /*14dd0*/  UIADD3.X UR5, URZ, UR5, URZ, UP0, !UPT ;  /* 0x000000053f057290 */ /* 0x000fe200087fe43f */
[----:B------:R-:W-:Y:S01]  /*14de0*/  UMOV UR6, 0x0 ;  /* 0x0000000000067882 */ /* 0x000fe20000000000 */
[----:B------:R-:W-:-:S10]  /*14df0*/  UMOV UR7, 0x14f00000 ;  /* 0x14f0000000077882 */ /* 0x000fd40000000000 */
.L_x_5360:
        /* <DEDUP_REMOVED lines=8> */
[----:B-1----:R-:W-:Y:S01]  /*14e80*/  IMAD.MOV.U32 R5, RZ, RZ, 0x40 ;  /* 0x00000040ff057424 */ /* 0x002fe200078e00ff */
[----:B------:R-:W-:Y:S01]  /*14e90*/  PLOP3.LUT P0, PT, PT, PT, PT, 0x80, 0x0 ;  /* 0x000000000000781c */ /* 0x000fe20003f0f070 */
[----:B------:R-:W-:Y:S01]  /*14ea0*/  UIADD3 UR8, UR38, 0x24c00, URZ ;  /* 0x00024c0026087890 */ /* 0x000fe2000fffe03f */
[----:B------:R-:W-:Y:S02]  /*14eb0*/  UMOV UR6, 0x0 ;  /* 0x0000000000067882 */ /* 0x000fe40000000000 */
[----:B------:R-:W-:Y:S01]  /*14ec0*/  R2UR UR10, R5 ;  /* 0x00000000050a72ca */ /* 0x000fe200000e0000 */
[----:B------:R-:W-:-:S14]  /*14ed0*/  UMOV UR7, 0x14f00000 ;  /* 0x14f0000000077882 */ /* 0x000fdc0000000000 */
.L_x_5361:
        /* <DEDUP_REMOVED lines=14> */
.L_x_5362:
        /* <DEDUP_REMOVED lines=12> */
.L_x_5433:
[----:B------:R-:W-:Y:S05]  /*15080*/  BSYNC B2 ;  /* 0x0000000000027941 */ /* 0x000fea0003800000 */
.L_x_5363:
        /* <DEDUP_REMOVED lines=9> */
.L_x_5366:
[----:B------:R-:W-:Y:S05]  /*15120*/  BSYNC B2 ;  /* 0x0000000000027941 */ /* 0x000fea0003800000 */
.L_x_5365:
        /* <DEDUP_REMOVED lines=10> */
.L_x_5367:
        /* <DEDUP_REMOVED lines=13> */
.L_x_5368:
        /* <DEDUP_REMOVED lines=13> */
.L_x_5369:
        /* <DEDUP_REMOVED lines=10> */
.L_x_5354:
[----:B------:R-:W-:Y:S05]  /*15410*/  BSYNC B1 ;  /* 0x0000000000017941 */ /* 0x000fea0003800000 */
.L_x_5353:
[----:B------:R-:W-:Y:S02]  /*15420*/  VIADD R0, R0, 0xfffffffe ;  /* 0xfffffffe00007836 */ /* 0x000fe40000000000 */
[----:B------:R-:W-:Y:S01]  /*15430*/  IMAD.MOV.U32 R6, RZ, RZ, R9 ;  /* 0x000000ffff067224 */ /* 0x000fe200078e0009 */
[----:B------:R-:W-:Y:S06]  /*15440*/  @P1 BRA `(.L_x_5370) ;  /* 0xffffffec00281947 */ /* 0x000fec000383ffff */
[----:B------:R-:W-:Y:S05]  /*15450*/  BSYNC B0 ;  /* 0x0000000000007941 */ /* 0x000fea0003800000 */
.L_x_5335:
        /* <DEDUP_REMOVED lines=10> */
[----:B------:R-:W1:Y:S01]  /*15500*/  LDC R7, c[0x0][0x43c] ;  /* 0x00010f00ff077b82 */ /* 0x000e620000000800 */
[----:B------:R-:W-:Y:S01]  /*15510*/  IMAD.MOV.U32 R6, RZ, RZ, R0 ;  /* 0x000000ffff067224 */ /* 0x000fe200078e0000 */
[----:B------:R-:W-:Y:S01]  /*15520*/  ULDC.64 UR4, c[0x0][0x428] ;  /* 0x00010a0000047ab9 */ /* 0x000fe20000000a00 */
[----:B------:R-:W-:Y:S01]  /*15530*/  ULDC.64 UR6, c[0x0][0x208] ;  /* 0x0000820000067ab9 */ /* 0x000fe20000000a00 */
[----:B------:R-:W-:-:S04]  /*15540*/  IMAD R19, R19, UR4, RZ ;  /* 0x0000000413137c24 */ /* 0x000fc8000f8e02ff */
[----:B------:R-:W-:Y:S01]  /*15550*/  IMAD R19, R18, UR5, R19 ;  /* 0x0000000512137c24 */ /* 0x000fe2000f8e0213 */
[----:B-1----:R-:W-:-:S13]  /*15560*/  ISETP.NE.AND P0, PT, R7, 0x1, PT ;  /* 0x000000010700780c */ /* 0x002fda0003f05270 */
[----:B------:R-:W1:Y:S02]  /*15570*/  @P0 LDC.64 R2, c[0x0][0x440] ;  /* 0x00011000ff020b82 */ /* 0x000e640000000a00 */
[----:B-1----:R-:W-:-:S05]  /*15580*/  @P0 IMAD.HI.U32 R2, R0, R2, RZ ;  /* 0x0000000200020227 */ /* 0x002fca00078e00ff */
[----:B------:R-:W-:-:S04]  /*15590*/  @P0 SHF.R.U32.HI R6, RZ, R3, R2 ;  /* 0x00000003ff060219 */ /* 0x000fc80000011602 */
[----:B------:R-:W-:Y:S02]  /*155a0*/  SHF.R.S32.HI R3, RZ, 0x1f, R6 ;  /* 0x0000001fff037819 */ /* 0x000fe40000011406 */
[----:B------:R-:W-:-:S05]  /*155b0*/  MOV R2, R6 ;  /* 0x0000000600027202 */ /* 0x000fca0000000f00 */
        /* <DEDUP_REMOVED lines=8> */
.L_x_5372:
[----:B------:R-:W2:Y:S01]  /*15640*/  S2R R2, SR_TID.X ;  /* 0x0000000000027919 */ /* 0x000ea20000002100 */
[----:B------:R-:W-:Y:S01]  /*15650*/  BSSY B1, `(.L_x_5373) ;  /* 0x0000006000017945 */ /* 0x000fe20003800000 */
[----:B--2---:R-:W-:Y:S02]  /*15660*/  LOP3.LUT R3, R2, 0x7f, RZ, 0xc0, !PT ;  /* 0x0000007f02037812 */ /* 0x004fe400078ec0ff */
[----:B------:R-:W-:Y:S02]  /*15670*/  SHF.L.U32 R2, R9, 0x1f, RZ ;  /* 0x0000001f09027819 */ /* 0x000fe400000006ff */
[----:B------:R-:W-:Y:S02]  /*15680*/  ISETP.NE.AND P1, PT, R3, RZ, PT ;  /* 0x000000ff0300720c */ /* 0x000fe40003f25270 */
[----:B------:R-:W2:Y:S02]  /*15690*/  SYNCS.PHASECHK.TRANS64.TRYWAIT P0, [UR38+0x36848], R2 ;  /* 0x03684802ff0075a7 */ /* 0x000ea40008000166 */
[----:B--2---:R-:W-:Y:S09]  /*156a0*/  @!P0 BRA `(.L_x_5374) ;  /* 0x0000002000188947 */ /* 0x004ff20003800000 */
.L_x_5434:
[----:B------:R-:W-:Y:S05]  /*156b0*/  BSYNC B1 ;  /* 0x0000000000017941 */ /* 0x000fea0003800000 */
.L_x_5373:
[----:B------:R-:W-:Y:S04]  /*156c0*/  BSSY B1, `(.L_x_5375) ;  /* 0x0000007000017945 */ /* 0x000fe80003800000 */
[----:B------:R-:W-:Y:S05]  /*156d0*/  @P1 BRA `(.L_x_5376) ;  /* 0x0000000000141947 */ /* 0x000fea0003800000 */
[----:B------:R-:W-:Y:S01]  /*156e0*/  ISETP.NE.AND P0, PT, R10, RZ, PT ;  /* 0x000000ff0a00720c */ /* 0x000fe20003f05270 */
[----:B--2---:R-:W-:-:S04]  /*156f0*/  IMAD.MOV.U32 R3, RZ, RZ, 0xa800 ;  /* 0x0000a800ff037424 */ /* 0x004fc800078e00ff */
[----:B------:R3:W-:Y:S08]  /*15700*/  SYNCS.ARRIVE.TRANS64 RZ, [UR38+0x36838], R3 ;  /* 0x03683803ffff79a7 */ /* 0x0007f00008000026 */
[----:B---3--:R-:W-:Y:S05]  /*15710*/  @!P0 BRA `(.L_x_5376) ;  /* 0x0000000000048947 */ /* 0x008fea0003800000 */
[----:B------:R-:W-:Y:S01]  /*15720*/  BPT.TRAP 0x1 ;  /* 0x000000040000795c */ /* 0x000fe20000300000 */
.L_x_5376:
[----:B------:R-:W-:Y:S05]  /*15730*/  BSYNC B1 ;  /* 0x0000000000017941 */ /* 0x000fea0003800000 */
.L_x_5375:
[----:B------:R-:W-:Y:S01]  /*15740*/  IMAD.MOV.U32 R7, RZ, RZ, RZ ;  /* 0x000000ffff077224 */ /* 0x000fe200078e00ff */
        /* <DEDUP_REMOVED lines=10> */
.L_x_5377:
[----:B------:R-:W-:-:S13]  /*157f0*/  @P0 ELECT P2, URZ, PT ;  /* 0x00000000003f082f */ /* 0x000fda0003840000 */
[----:B-----5:R-:W-:Y:S01]  /*15800*/  @P2 R2UR UR13, R4 ;  /* 0x00000000040d22ca */ /* 0x020fe200000e0000 */
[----:B------:R-:W-:Y:S01]  /*15810*/  UMOV UR12, UR36 ;  /* 0x00000024000c7c82 */ /* 0x000fe20008000000 */
[----:B------:R-:W-:Y:S02]  /*15820*/  @P2 R2UR UR11, R3 ;  /* 0x00000000030b22ca */ /* 0x000fe400000e0000 */
[----:B------:R-:W-:Y:S02]  /*15830*/  @P2 PLOP3.LUT P0, PT, P2, PT, PT, 0x8, 0x0 ;  /* 0x000000000000281c */ /* 0x000fe4000170e170 */
[----:B------:R-:W-:-:S09]  /*15840*/  PLOP3.LUT P2, PT, PT, PT, PT, 0x8, 0x0 ;  /* 0x000000000000781c */ /* 0x000fd20003f4e170 */
[----:B------:R2:W-:Y:S02]  /*15850*/  UTMALDG.4D [UR8], [UR4], desc[UR6] ;  /* 0x00000608040075b4 */ /* 0x0005e40008019000 */
[----:B--2---:R-:W-:Y:S05]  /*15860*/  @P0 BRA.U.ANY `(.L_x_5377) ;  /* 0xfffffffd00e00947 */ /* 0x004fea000393ffff */
[----:B------:R-:W-:Y:S01]  /*15870*/  MOV R6, 0x40 ;  /* 0x0000004000067802 */ /* 0x000fe20000000f00 */
[----:B------:R-:W-:Y:S01]  /*15880*/  UIADD3 UR8, UR38, 0x2f400, URZ ;  /* 0x0002f40026087890 */ /* 0x000fe2000fffe03f */
[----:B------:R-:W-:Y:S01]  /*15890*/  PLOP3.LUT P0, PT, PT, PT, PT, 0x80, 0x0 ;  /* 0x000000000000781c */ /* 0x000fe20003f0f070 */
[----:B------:R-:W-:Y:S01]  /*158a0*/  UMOV UR6, 0x0 ;  /* 0x0000000000067882 */ /* 0x000fe20000000000 */
[----:B------:R-:W-:Y:S01]  /*158b0*/  R2UR UR10, R6 ;  /* 0x00000000060a72ca */ /* 0x000fe200000e0000 */
[----:B------:R-:W-:-:S14]  /*158c0*/  UMOV UR7, 0x14f00000 ;  /* 0x14f0000000077882 */ /* 0x000fdc0000000000 */
.L_x_5378:
        /* <DEDUP_REMOVED lines=8> */
[----:B-1----:R-:W-:Y:S01]  /*15950*/  IMAD.MOV.U32 R5, RZ, RZ, 0x80 ;  /* 0x00000080ff057424 */ /* 0x002fe200078e00ff */
[----:B------:R-:W-:Y:S01]  /*15960*/  PLOP3.LUT P0, PT, PT, PT, PT, 0x80, 0x0 ;  /* 0x000000000000781c */ /* 0x000fe20003f0f070 */
[----:B------:R-:W-:Y:S01]  /*15970*/  UIADD3 UR8, UR38, 0x32c00, URZ ;  /* 0x00032c0026087890 */ /* 0x000fe2000fffe03f */
[----:B------:R-:W-:Y:S02]  /*15980*/  UMOV UR6, 0x0 ;  /* 0x0000000000067882 */ /* 0x000fe40000000000 */
[----:B------:R-:W-:Y:S01]  /*15990*/  R2UR UR10, R5 ;  /* 0x00000000050a72ca */ /* 0x000fe200000e0000 */
[----:B------:R-:W-:-:S14]  /*159a0*/  UMOV UR7, 0x14f00000 ;  /* 0x14f0000000077882 */ /* 0x000fdc0000000000 */
.L_x_5379:
        /* <DEDUP_REMOVED lines=8> */
[----:B------:R-:W1:Y:S01]  /*15a30*/  SYNCS.PHASECHK.TRANS64.TRYWAIT P0, [UR38+0x36860], R2 ;  /* 0x03686002ff0075a7 */ /* 0x000e620008000166 */
[----:B------:R-:W-:Y:S04]  /*15a40*/  BSSY B1, `(.L_x_5380) ;  /* 0x0000002000017945 */ /* 0x000fe80003800000 */
[----:B-1----:R-:W-:Y:S05]  /*15a50*/  @!P0 BRA `(.L_x_5381) ;  /* 0x0000001c00448947 */ /* 0x002fea0003800000 */
.L_x_5435:
[----:B------:R-:W-:Y:S05]  /*15a60*/  BSYNC B1 ;  /* 0x0000000000017941 */ /* 0x000fea0003800000 */
.L_x_5380:
[----:B------:R-:W-:Y:S01]  /*15a70*/  BSSY B1, `(.L_x_5382) ;  /* 0x0000009000017945 */ /* 0x000fe20003800000 */
[----:B-1----:R-:W-:Y:S02]  /*15a80*/  IMAD.MOV.U32 R2, RZ, RZ, 0x0 ;  /* 0x00000000ff027424 */ /* 0x002fe400078e00ff */
[----:B------:R-:W-:Y:S01]  /*15a90*/  IMAD.MOV.U32 R3, RZ, RZ, 0x14f00000 ;  /* 0x14f00000ff037424 */ /* 0x000fe200078e00ff */
[----:B------:R-:W-:Y:S06]  /*15aa0*/  @P1 BRA `(.L_x_5383) ;  /* 0x0000000000141947 */ /* 0x000fec0003800000 */
[----:B------:R-:W-:Y:S01]  /*15ab0*/  ISETP.NE.AND P0, PT, R10, RZ, PT ;  /* 0x000000ff0a00720c */ /* 0x000fe20003f05270 */
[----:B------:R-:W-:-:S04]  /*15ac0*/  IMAD.MOV.U32 R11, RZ, RZ, 0xa800 ;  /* 0x0000a800ff0b7424 */ /* 0x000fc800078e00ff */
[----:B------:R1:W-:Y:S08]  /*15ad0*/  SYNCS.ARRIVE.TRANS64 RZ, [UR38+0x36850], R11 ;  /* 0x0368500bffff79a7 */ /* 0x0003f00008000026 */
[----:B-1----:R-:W-:Y:S05]  /*15ae0*/  @!P0 BRA `(.L_x_5383) ;  /* 0x0000000000048947 */ /* 0x002fea0003800000 */
[----:B------:R-:W-:Y:S01]  /*15af0*/  BPT.TRAP 0x1 ;  /* 0x000000040000795c */ /* 0x000fe20000300000 */
.L_x_5383:
[----:B------:R-:W-:Y:S05]  /*15b00*/  BSYNC B1 ;  /* 0x0000000000017941 */ /* 0x000fea0003800000 */
.L_x_5382:
        /* <DEDUP_REMOVED lines=10> */
.L_x_5384:
        /* <DEDUP_REMOVED lines=13> */
.L_x_5385:
        /* <DEDUP_REMOVED lines=13> */
.L_x_5386:
        /* <DEDUP_REMOVED lines=8> */
[----:B------:R-:W-:Y:S01]  /*15dd0*/  MOV R17, R0 ;  /* 0x0000000000117202 */ /* 0x000fe20000000f00 */
[----:B------:R-:W-:-:S07]  /*15de0*/  IMAD.MOV.U32 R16, RZ, RZ, R4 ;  /* 0x000000ffff107224 */ /* 0x000fce00078e0004 */
.L_x_5371:
[----:B------:R-:W-:Y:S05]  /*15df0*/  BSYNC B0 ;  /* 0x0000000000007941 */ /* 0x000fea0003800000 */
.L_x_5334:
        /* <DEDUP_REMOVED lines=12> */
.L_x_5436:
[----:B------:R-:W-:Y:S05]  /*15ec0*/  BSYNC B1 ;  /* 0x0000000000017941 */ /* 0x000fea0003800000 */
.L_x_5389:
        /* <DEDUP_REMOVED lines=8> */
.L_x_5392:
[----:B------:R-:W-:Y:S05]  /*15f50*/  BSYNC B1 ;  /* 0x0000000000017941 */ /* 0x000fea0003800000 */
.L_x_5391:
        /* <DEDUP_REMOVED lines=13> */
.L_x_5393:
        /* <DEDUP_REMOVED lines=13> */
.L_x_5394:
        /* <DEDUP_REMOVED lines=13> */
.L_x_5395:
        /* <DEDUP_REMOVED lines=8> */
.L_x_5388:
[----:B------:R-:W-:Y:S05]  /*16250*/  BSYNC B0 ;  /* 0x0000000000007941 */ /* 0x000fea0003800000 */
.L_x_5387:
[----:B-1----:R-:W-:Y:S02]  /*16260*/  VIADD R0, R8, 0x1 ;  /* 0x0000000108007836 */ /* 0x002fe40000000000 */
[----:B------:R-:W-:-:S03]  /*16270*/  IMAD.MOV.U32 R3, RZ, RZ, RZ ;  /* 0x000000ffff037224 */ /* 0x000fc600078e00ff */
[----:B------:R-:W-:-:S04]  /*16280*/  ISETP.NE.AND P0, PT, R0, 0x2, PT ;  /* 0x000000020000780c */ /* 0x000fc80003f05270 */
[----:B------:R-:W-:Y:S02]  /*16290*/  SEL R2, RZ, 0x1, P0 ;  /* 0x00000001ff027807 */ /* 0x000fe40000000000 */
[----:B------:R-:W-:Y:S02]  /*162a0*/  SEL R0, R0, RZ, P0 ;  /* 0x000000ff00007207 */ /* 0x000fe40000000000 */
[----:B------:R-:W-:-:S07]  /*162b0*/  LOP3.LUT R9, R9, R2, RZ, 0x3c, !PT ;  /* 0x0000000209097212 */ /* 0x000fce00078e3cff */
.L_x_5318:
[----:B------:R-:W1:Y:S01]  /*162c0*/  S2R R5, SR_CgaCtaId ;  /* 0x0000000000057919 */ /* 0x000e620000008800 */
[----:B------:R-:W-:Y:S02]  /*162d0*/  MOV R2, 0x400 ;  /* 0x0000040000027802 */ /* 0x000fe40000000f00 */
[----:B------:R-:W-:Y:S02]  /*162e0*/  SHF.L.U32 R3, R3, 0x1f, RZ ;  /* 0x0000001f03037819 */ /* 0x000fe400000006ff */
[----:B-1----:R-:W-:-:S04]  /*162f0*/  LEA R2, R5, R2, 0x18 ;  /* 0x0000000205027211 */ /* 0x002fc800078ec0ff */
[----:B------:R-:W1:Y:S02]  /*16300*/  SYNCS.PHASECHK.TRANS64.TRYWAIT P0, [R2+URZ+0x36820], R3 ;  /* 0x03682003020075a7 */ /* 0x000e64000800017f */
[----:B-1----:R-:W-:Y:S05]  /*16310*/  @!P0 BRA `(.L_x_5396) ;  /* 0x0000001400408947 */ /* 0x002fea0003800000 */
.L_x_5437:
[----:B------:R-:W-:-:S03]  /*16320*/  UMOV UR4, 0xffffffff ;  /* 0xffffffff00047882 */ /* 0x000fc60000000000 */
[----:B------:R-:W-:Y:S05]  /*16330*/  BRA.DIV UR4, `(.L_x_5397) ;  /* 0x00000016044c7947 */ /* 0x000fea000b800000 */
[----:B-1----:R-:W1:Y:S02]  /*16340*/  S2R R3, SR_TID.X ;  /* 0x0000000000037919 */ /* 0x002e640000002100 */
[----:B-1----:R-:W-:-:S04]  /*16350*/  SHF.R.U32.HI R3, RZ, 0x5, R3 ;  /* 0x00000005ff037819 */ /* 0x002fc80000011603 */
[----:B------:R-:W-:-:S05]  /*16360*/  LOP3.LUT R3, R3, 0x3, RZ, 0xc0, !PT ;  /* 0x0000000303037812 */ /* 0x000fca00078ec0ff */
[----:B0-----:R0:W1:Y:S02]  /*16370*/  SHFL.IDX PT, R14, R3, RZ, 0x1f ;  /* 0x00001fff030e7589 */ /* 0x00106400000e0000 */
.L_x_5440:
[----:B-1----:R-:W-:-:S13]  /*16380*/  ISETP.NE.AND P0, PT, R14, RZ, PT ;  /* 0x000000ff0e00720c */ /* 0x002fda0003f05270 */
[----:B------:R-:W-:Y:S05]  /*16390*/  @P0 BRA `(.L_x_5280) ;  /* 0x0000000000900947 */ /* 0x000fea0003800000 */
[----:B------:R-:W-:-:S03]  /*163a0*/  UMOV UR4, 0xffffffff ;  /* 0xffffffff00047882 */ /* 0x000fc60000000000 */
[----:B------:R-:W-:Y:S05]  /*163b0*/  BRA.DIV UR4, `(.L_x_5398) ;  /* 0x0000001604607947 */ /* 0x000fea000b800000 */
[----:B------:R-:W-:-:S13]  /*163c0*/  ELECT P6, URZ, PT ;  /* 0x00000000003f782f */ /* 0x000fda00038c0000 */
.L_x_5443:
        /* <DEDUP_REMOVED lines=8> */
.L_x_5399:
        /* <DEDUP_REMOVED lines=12> */
.L_x_5444:
[----:B------:R-:W1:Y:S02]  /*16510*/  SYNCS.PHASECHK.TRANS64.TRYWAIT P0, [R3+URZ], R4 ;  /* 0x00000004030075a7 */ /* 0x000e64000800017f */
[----:B-1----:R-:W-:Y:S05]  /*16520*/  @!P0 BRA `(.L_x_5401) ;  /* 0x0000001400388947 */ /* 0x002fea0003800000 */
.L_x_5445:
[----:B------:R-:W-:Y:S05]  /*16530*/  @!P2 BRA `(.L_x_5402) ;  /* 0x000000000004a947 */ /* 0x000fea0003800000 */
[----:B------:R-:W-:Y:S01]  /*16540*/  BPT.TRAP 0x1 ;  /* 0x000000040000795c */ /* 0x000fe20000300000 */
.L_x_5402:
[----:B-1----:R-:W-:-:S05]  /*16550*/  IADD3 R3, R2, 0x36860, RZ ;  /* 0x0003686002037810 */ /* 0x002fca0007ffe0ff */
[----:B------:R-:W-:-:S04]  /*16560*/  IMAD R0, R0, 0x8, R3 ;  /* 0x0000000800007824 */ /* 0x000fc800078e0203 */
[----:B------:R-:W1:Y:S02]  /*16570*/  SYNCS.PHASECHK.TRANS64.TRYWAIT P0, [R0+URZ], R5 ;  /* 0x00000005000075a7 */ /* 0x000e64000800017f */
[----:B-1----:R-:W-:Y:S05]  /*16580*/  @!P0 BRA `(.L_x_5403) ;  /* 0x0000001400348947 */ /* 0x002fea0003800000 */
.L_x_5446:
[----:B------:R-:W-:-:S07]  /*16590*/  IMAD R3, R8, 0x8, R3 ;  /* 0x0000000808037824 */ /* 0x000fce00078e0203 */
.L_x_5404:
[----:B--2---:R2:W3:Y:S02]  /*165a0*/  SYNCS.PHASECHK.TRANS64.TRYWAIT P0, [R3+URZ], R4 ;  /* 0x00000004030075a7 */ /* 0x0044e4000800017f */
[----:B---3--:R-:W-:Y:S05]  /*165b0*/  @!P0 NANOSLEEP.SYNCS 0x989680 ;  /* 0x009896800000895d */ /* 0x008fea0003900000 */
[----:B------:R-:W3:Y:S02]  /*165c0*/  @!P0 SYNCS.PHASECHK.TRANS64 P0, [R3+URZ], R4 ;  /* 0x00000004030085a7 */ /* 0x000ee4000800007f */
[----:B---3--:R-:W-:Y:S05]  /*165d0*/  @!P0 BRA `(.L_x_5404) ;  /* 0xfffffffc00f08947 */ /* 0x008fea000383ffff */
.L_x_5280:
[----:B------:R-:W-:Y:S05]  /*165e0*/  BSYNC B6 ;  /* 0x0000000000067941 */ /* 0x000fea0003800000 */
.L_x_5277:
[----:B------:R-:W-:Y:S05]  /*165f0*/  EXIT ;  /* 0x000000000000794d */ /* 0x000fea0003800000 */
.L_x_5284:
[----:B------:R-:W-:-:S13]  /*16600*/  R2UR UR4, R16 ;  /* 0x00000000100472ca */ /* 0x000fda00000e0000 */
[----:B0-----:R-:W-:-:S04]  /*16610*/  IMAD.U32 R3, RZ, RZ, UR4 ;  /* 0x00000004ff037e24 */ /* 0x001fc8000f8e00ff */
[----:B------:R0:W1:Y:S03]  /*16620*/  SYNCS.PHASECHK.TRANS64.TRYWAIT P0, [R3+URZ+0x36800], R0 ;  /* 0x03680000030075a7 */ /* 0x000066000800017f */
[----:B-1----:R-:W-:Y:S05]  /*16630*/  @!P0 NANOSLEEP.SYNCS 0x989680 ;  /* 0x009896800000895d */ /* 0x002fea0003900000 */
[----:B------:R-:W1:Y:S02]  /*16640*/  @!P0 SYNCS.PHASECHK.TRANS64 P0, [R3+URZ+0x36800], R0 ;  /* 0x03680000030085a7 */ /* 0x000e64000800007f */
[----:B-1----:R-:W-:Y:S05]  /*16650*/  @!P0 BRA `(.L_x_5284) ;  /* 0xfffffffc00e88947 */ /* 0x002fea000383ffff */
[----:B------:R-:W-:Y:S05]  /*16660*/  BRA `(.L_x_5405) ;  /* 0xfffffeac00d47947 */ /* 0x000fea000383ffff */
.L_x_5288:
[----:B------:R-:W-:-:S13]  /*16670*/  R2UR UR4, R16 ;  /* 0x00000000100472ca */ /* 0x000fda00000e0000 */
[----:B0-----:R-:W-:-:S04]  /*16680*/  IMAD.U32 R3, RZ, RZ, UR4 ;  /* 0x00000004ff037e24 */ /* 0x001fc8000f8e00ff */
[----:B------:R0:W2:Y:S03]  /*16690*/  SYNCS.PHASECHK.TRANS64.TRYWAIT P2, [R3+URZ+0x36830], R0 ;  /* 0x03683000030075a7 */ /* 0x0000a6000804017f */
[----:B--2---:R-:W-:Y:S05]  /*166a0*/  @!P2 NANOSLEEP.SYNCS 0x989680 ;  /* 0x009896800000a95d */ /* 0x004fea0003900000 */
[----:B------:R-:W2:Y:S02]  /*166b0*/  @!P2 SYNCS.PHASECHK.TRANS64 P2, [R3+URZ+0x36830], R0 ;  /* 0x036830000300a5a7 */ /* 0x000ea4000804007f */
[----:B--2---:R-:W-:Y:S05]  /*166c0*/  @!P2 BRA `(.L_x_5288) ;  /* 0xfffffffc00e8a947 */ /* 0x004fea000383ffff */
[----:B------:R-:W-:Y:S05]  /*166d0*/  BRA `(.L_x_5287) ;  /* 0xfffffeb000087947 */ /* 0x000fea000383ffff */
.L_x_5293:
[----:B-1----:R-:W-:-:S04]  /*166e0*/  MOV R11, UR61 ;  /* 0x0000003d000b7c02 */ /* 0x002fc80008000f00 */
[----:B------:R1:W2:Y:S03]  /*166f0*/  SYNCS.PHASECHK.TRANS64.TRYWAIT P3, [R11+URZ+0x36830], R6 ;  /* 0x036830060b0075a7 */ /* 0x0002a6000806017f */
[----:B--2---:R-:W-:Y:S05]  /*16700*/  @!P3 NANOSLEEP.SYNCS 0x989680 ;  /* 0x009896800000b95d */ /* 0x004fea0003900000 */
[----:B------:R-:W2:Y:S02]  /*16710*/  @!P3 SYNCS.PHASECHK.TRANS64 P3, [R11+URZ+0x36830], R6 ;  /* 0x036830060b00b5a7 */ /* 0x000ea4000806007f */
[----:B--2---:R-:W-:Y:S05]  /*16720*/  @!P3 BRA `(.L_x_5293) ;  /* 0xfffffffc00ecb947 */ /* 0x004fea000383ffff */
[----:B------:R-:W-:Y:S05]  /*16730*/  BRA `(.L_x_5292) ;  /* 0xfffffef8008c7947 */ /* 0x000fea000383ffff */
.L_x_5297:
[----:B-1----:R-:W-:-:S04]  /*16740*/  IMAD.U32 R11, RZ, RZ, UR11 ;  /* 0x0000000bff0b7e24 */ /* 0x002fc8000f8e00ff */
[----:B------:R1:W2:Y:S03]  /*16750*/  SYNCS.PHASECHK.TRANS64.TRYWAIT P3, [R11+URZ+0x36850], R0 ;  /* 0x036850000b0075a7 */ /* 0x0002a6000806017f */
[----:B--2---:R-:W-:Y:S05]  /*16760*/  @!P3 NANOSLEEP.SYNCS 0x989680 ;  /* 0x009896800000b95d */ /* 0x004fea0003900000 */
[----:B------:R-:W2:Y:S02]  /*16770*/  @!P3 SYNCS.PHASECHK.TRANS64 P3, [R11+URZ+0x36850], R0 ;  /* 0x036850000b00b5a7 */ /* 0x000ea4000806007f */
[----:B--2---:R-:W-:Y:S05]  /*16780*/  @!P3 BRA `(.L_x_5297) ;  /* 0xfffffffc00ecb947 */ /* 0x004fea000383ffff */
[----:B------:R-:W-:Y:S05]  /*16790*/  BRA `(.L_x_5296) ;  /* 0xffffff20002c7947 */ /* 0x000fea000383ffff */
.L_x_5303:
[----:B------:R-:W-:-:S13]  /*167a0*/  R2UR UR7, R15 ;  /* 0x000000000f0772ca */ /* 0x000fda00000e0000 */
[----:B-1----:R-:W-:-:S04]  /*167b0*/  IMAD.U32 R11, RZ, RZ, UR7 ;  /* 0x00000007ff0b7e24 */ /* 0x002fc8000f8e00ff */
[----:B------:R1:W2:Y:S03]  /*167c0*/  SYNCS.PHASECHK.TRANS64.TRYWAIT P2, [R11+URZ+0x36830], R6 ;  /* 0x036830060b0075a7 */ /* 0x0002a6000804017f */
[----:B--2---:R-:W-:Y:S05]  /*167d0*/  @!P2 NANOSLEEP.SYNCS 0x989680 ;  /* 0x009896800000a95d */ /* 0x004fea0003900000 */
[----:B------:R-:W2:Y:S02]  /*167e0*/  @!P2 SYNCS.PHASECHK.TRANS64 P2, [R11+URZ+0x36830], R6 ;  /* 0x036830060b00a5a7 */ /* 0x000ea4000804007f */
[----:B--2---:R-:W-:Y:S05]  /*167f0*/  @!P2 BRA `(.L_x_5303) ;  /* 0xfffffffc00e8a947 */ /* 0x004fea000383ffff */
[----:B------:R-:W-:Y:S05]  /*16800*/  BRA `(.L_x_5302) ;  /* 0xffffff4400987947 */ /* 0x000fea000383ffff */
.L_x_5307:
[----:B-1----:R-:W-:-:S04]  /*16810*/  IMAD.U32 R11, RZ, RZ, UR11 ;  /* 0x0000000bff0b7e24 */ /* 0x002fc8000f8e00ff */
[----:B------:R1:W2:Y:S03]  /*16820*/  SYNCS.PHASECHK.TRANS64.TRYWAIT P2, [R11+URZ+0x36850], R0 ;  /* 0x036850000b0075a7 */ /* 0x0002a6000804017f */
[----:B--2---:R-:W-:Y:S05]  /*16830*/  @!P2 NANOSLEEP.SYNCS 0x989680 ;  /* 0x009896800000a95d */ /* 0x004fea0003900000 */
[----:B------:R-:W2:Y:S02]  /*16840*/  @!P2 SYNCS.PHASECHK.TRANS64 P2, [R11+URZ+0x36850], R0 ;  /* 0x036850000b00a5a7 */ /* 0x000ea4000804007f */
[----:B--2---:R-:W-:Y:S05]  /*16850*/  @!P2 BRA `(.L_x_5307) ;  /* 0xfffffffc00eca947 */ /* 0x004fea000383ffff */
[----:B------:R-:W-:Y:S05]  /*16860*/  BRA `(.L_x_5306) ;  /* 0xffffff6c00587947 */ /* 0x000fea000383ffff */
.L_x_5312:
[----:B-1----:R-:W-:-:S04]  /*16870*/  IMAD.U32 R3, RZ, RZ, UR5 ;  /* 0x00000005ff037e24 */ /* 0x002fc8000f8e00ff */
[----:B------:R1:W2:Y:S03]  /*16880*/  SYNCS.PHASECHK.TRANS64.TRYWAIT P0, [R3+URZ+0x36850], R0 ;  /* 0x03685000030075a7 */ /* 0x0002a6000800017f */
[----:B--2---:R-:W-:Y:S05]  /*16890*/  @!P0 NANOSLEEP.SYNCS 0x989680 ;  /* 0x009896800000895d */ /* 0x004fea0003900000 */
[----:B------:R-:W2:Y:S02]  /*168a0*/  @!P0 SYNCS.PHASECHK.TRANS64 P0, [R3+URZ+0x36850], R0 ;  /* 0x03685000030085a7 */ /* 0x000ea4000800007f */
[----:B--2---:R-:W-:Y:S05]  /*168b0*/  @!P0 BRA `(.L_x_5312) ;  /* 0xfffffffc00ec8947 */ /* 0x004fea000383ffff */
[----:B------:R-:W-:Y:S05]  /*168c0*/  BRA `(.L_x_5311) ;  /* 0xffffff8c00e87947 */ /* 0x000fea000383ffff */
.L_x_5323:
[----:B------:R-:W-:Y:S01]  /*168d0*/  MOV R13, R0 ;  /* 0x00000000000d7202 */ /* 0x000fe20000000f00 */
[----:B------:R-:W-:Y:S02]  /*168e0*/  IMAD.MOV.U32 R12, RZ, RZ, RZ ;  /* 0x000000ffff0c7224 */ /* 0x000fe400078e00ff */
[----:B------:R-:W-:Y:S02]  /*168f0*/  IMAD.MOV.U32 R11, RZ, RZ, 0x1f ;  /* 0x0000001fff0b7424 */ /* 0x000fe400078e00ff */
[----:B------:R-:W-:-:S07]  /*16900*/  IMAD.MOV.U32 R15, RZ, RZ, -0x1 ;  /* 0xffffffffff0f7424 */ /* 0x000fce00078e00ff */
[----:B------:R-:W-:Y:S05]  /*16910*/  WARPSYNC.COLLECTIVE R15, `(.L_x_5406) ;  /* 0x000000000f087348 */ /* 0x000fea0003c00000 */
[----:B------:R0:W1:Y:S02]  /*16920*/  SHFL.IDX P6, R14, R13, R12, R11 ;  /* 0x0000000c0d0e7389 */ /* 0x00006400000c000b */
[----:B01----:R-:W-:Y:S01]  /*16930*/  ENDCOLLECTIVE ;  /* 0x000000000000791b */ /* 0x003fe20003800000 */
.L_x_5406:
[----:B------:R-:W-:Y:S05]  /*16940*/  BRA `(.L_x_5407) ;  /* 0xffffffc400507947 */ /* 0x000fea000383ffff */
.L_x_5325:
[----:B------:R-:W-:Y:S01]  /*16950*/  BSSY B0, `(.L_x_5408) ;  /* 0x0000006000007945 */ /* 0x000fe20003800000 */
[----:B------:R-:W-:-:S07]  /*16960*/  IMAD.MOV.U32 R15, RZ, RZ, -0x1 ;  /* 0xffffffffff0f7424 */ /* 0x000fce00078e00ff */
[----:B0-----:R-:W-:Y:S05]  /*16970*/  WARPSYNC.COLLECTIVE R15, `(.L_x_5409) ;  /* 0x000000000f0c7348 */ /* 0x001fea0003c00000 */
[----:B------:R-:W-:Y:S02]  /*16980*/  ELECT P6, UR62, PT ;  /* 0x00000000003e782f */ /* 0x000fe400038c0000 */
[----:B------:R-:W-:Y:S01]  /*16990*/  MOV R14, UR62 ;  /* 0x0000003e000e7c02 */ /* 0x000fe20008000f00 */
[----:B0-----:R-:W-:Y:S10]  /*169a0*/  ENDCOLLECTIVE ;  /* 0x000000000000791b */ /* 0x001ff40003800000 */
.L_x_5409:
[----:B------:R-:W-:Y:S05]  /*169b0*/  BSYNC B0 ;  /* 0x0000000000007941 */ /* 0x000fea0003800000 */
.L_x_5408:
[----:B------:R-:W-:Y:S05]  /*169c0*/  BRA `(.L_x_5410) ;  /* 0xffffffc400507947 */ /* 0x000fea000383ffff */
.L_x_5327:
[----:B0-----:R-:W-:-:S04]  /*169d0*/  MOV R3, UR38 ;  /* 0x0000002600037c02 */ /* 0x001fc80008000f00 */
[----:B------:R0:W1:Y:S03]  /*169e0*/  SYNCS.PHASECHK.TRANS64.TRYWAIT P0, [R3+URZ+0x36840], R0 ;  /* 0x03684000030075a7 */ /* 0x000066000800017f */
[----:B-1----:R-:W-:Y:S05]  /*169f0*/  @!P0 NANOSLEEP.SYNCS 0x989680 ;  /* 0x009896800000895d */ /* 0x002fea0003900000 */
[----:B------:R-:W1:Y:S02]  /*16a00*/  @!P0 SYNCS.PHASECHK.TRANS64 P0, [R3+URZ+0x36840], R0 ;  /* 0x03684000030085a7 */ /* 0x000e64000800007f */
[----:B-1----:R-:W-:Y:S05]  /*16a10*/  @!P0 BRA `(.L_x_5327) ;  /* 0xfffffffc00ec8947 */ /* 0x002fea000383ffff */
[----:B------:R-:W-:Y:S05]  /*16a20*/  BRA `(.L_x_5411) ;  /* 0xffffffc400ac7947 */ /* 0x000fea000383ffff */
.L_x_5330:
[----:B------:R-:W-:Y:S01]  /*16a30*/  IMAD R8, R11, 0x80, R8 ;  /* 0x000000800b087824 */ /* 0x000fe200078e0208 */
[----:B------:R-:W-:Y:S01]  /*16a40*/  MOV R15, 0xffffffff ;  /* 0xffffffff000f7802 */ /* 0x000fe20000000f00 */
[----:B------:R-:W-:Y:S02]  /*16a50*/  IMAD.MOV.U32 R13, RZ, RZ, R7 ;  /* 0x000000ffff0d7224 */ /* 0x000fe400078e0007 */
[----:B------:R-:W-:Y:S01]  /*16a60*/  IMAD.MOV.U32 R12, RZ, RZ, RZ ;  /* 0x000000ffff0c7224 */ /* 0x000fe200078e00ff */
[----:B------:R-:W-:Y:S01]  /*16a70*/  IADD3 R5, R8, 0x10, RZ ;  /* 0x0000001008057810 */ /* 0x000fe20007ffe0ff */
[----:B------:R-:W-:-:S07]  /*16a80*/  IMAD.MOV.U32 R11, RZ, RZ, 0x181f ;  /* 0x0000181fff0b7424 */ /* 0x000fce00078e00ff */
[----:B------:R-:W-:Y:S05]  /*16a90*/  WARPSYNC.COLLECTIVE R15, `(.L_x_5412) ;  /* 0x000000000f087348 */ /* 0x000fea0003c00000 */
[----:B------:R0:W1:Y:S02]  /*16aa0*/  SHFL.IDX P6, R14, R13, R12, R11 ;  /* 0x0000000c0d0e7389 */ /* 0x00006400000c000b */
[----:B01----:R-:W-:Y:S01]  /*16ab0*/  ENDCOLLECTIVE ;  /* 0x000000000000791b */ /* 0x003fe20003800000 */
.L_x_5412:
[----:B------:R-:W-:Y:S02]  /*16ac0*/  IMAD.MOV.U32 R13, RZ, RZ, R0 ;  /* 0x000000ffff0d7224 */ /* 0x000fe400078e0000 */
[----:B------:R-:W-:-:S07]  /*16ad0*/  IMAD.MOV.U32 R2, RZ, RZ, R14 ;  /* 0x000000ffff027224 */ /* 0x000fce00078e000e */
[----:B------:R-:W-:Y:S05]  /*16ae0*/  WARPSYNC.COLLECTIVE R15, `(.L_x_5413) ;  /* 0x000000000f087348 */ /* 0x000fea0003c00000 */
[----:B------:R0:W1:Y:S02]  /*16af0*/  SHFL.IDX P6, R14, R13, R12, R11 ;  /* 0x0000000c0d0e7389 */ /* 0x00006400000c000b */
[----:B01----:R-:W-:Y:S01]  /*16b00*/  ENDCOLLECTIVE ;  /* 0x000000000000791b */ /* 0x003fe20003800000 */
.L_x_5413:
        /* <DEDUP_REMOVED lines=20> */
.L_x_5414:
[----:B------:R-:W-:Y:S01]  /*16c50*/  VIADD R3, R8, 0x20 ;  /* 0x0000002008037836 */ /* 0x000fe20000000000 */
[----:B------:R-:W-:Y:S01]  /*16c60*/  @!P3 LEA R20, R9, UR38, 0x1 ;  /* 0x000000260914bc11 */ /* 0x000fe2000f8e08ff */
[----:B------:R-:W-:Y:S02]  /*16c70*/  IMAD.MOV.U32 R13, RZ, RZ, R0 ;  /* 0x000000ffff0d7224 */ /* 0x000fe400078e0000 */
[----:B------:R-:W-:-:S07]  /*16c80*/  IMAD.MOV.U32 R4, RZ, RZ, R14 ;  /* 0x000000ffff047224 */ /* 0x000fce00078e000e */
[----:B------:R-:W-:Y:S05]  /*16c90*/  WARPSYNC.COLLECTIVE R15, `(.L_x_5415) ;  /* 0x000000000f087348 */ /* 0x000fea0003c00000 */
[----:B------:R0:W1:Y:S02]  /*16ca0*/  SHFL.IDX P6, R14, R13, R12, R11 ;  /* 0x0000000c0d0e7389 */ /* 0x00006400000c000b */
[----:B01----:R-:W-:Y:S01]  /*16cb0*/  ENDCOLLECTIVE ;  /* 0x000000000000791b */ /* 0x003fe20003800000 */
.L_x_5415:
[----:B------:R-:W-:Y:S01]  /*16cc0*/  ULDC.64 UR4, c[0x0][0x208] ;  /* 0x0000820000047ab9 */ /* 0x000fe20000000a00 */
[----:B------:R-:W-:Y:S01]  /*16cd0*/  MOV R5, R4 ;  /* 0x0000000400057202 */ /* 0x000fe20000000f00 */
        /* <DEDUP_REMOVED lines=14> */
.L_x_5416:
[----:B------:R-:W-:Y:S01]  /*16dc0*/  VIADD R5, R8, 0x30 ;  /* 0x0000003008057836 */ /* 0x000fe20000000000 */
[----:B------:R-:W-:Y:S01]  /*16dd0*/  @!P3 LEA R21, R9, UR38, 0x1 ;  /* 0x000000260915bc11 */ /* 0x000fe2000f8e08ff */
[----:B------:R-:W-:Y:S01]  /*16de0*/  IMAD.MOV.U32 R13, RZ, RZ, R0 ;  /* 0x000000ffff0d7224 */ /* 0x000fe200078e0000 */
[----:B------:R-:W-:-:S07]  /*16df0*/  MOV R2, R14 ;  /* 0x0000000e00027202 */ /* 0x000fce0000000f00 */
[----:B------:R-:W-:Y:S05]  /*16e00*/  WARPSYNC.COLLECTIVE R15, `(.L_x_5417) ;  /* 0x000000000f087348 */ /* 0x000fea0003c00000 */
[----:B------:R0:W1:Y:S02]  /*16e10*/  SHFL.IDX P6, R14, R13, R12, R11 ;  /* 0x0000000c0d0e7389 */ /* 0x00006400000c000b */
[----:B01----:R-:W-:Y:S01]  /*16e20*/  ENDCOLLECTIVE ;  /* 0x000000000000791b */ /* 0x003fe20003800000 */
.L_x_5417:
[----:B------:R-:W-:Y:S01]  /*16e30*/  ULDC.64 UR4, c[0x0][0x208] ;  /* 0x0000820000047ab9 */ /* 0x000fe20000000a00 */
[----:B------:R-:W-:Y:S01]  /*16e40*/  IMAD.MOV.U32 R3, RZ, RZ, R2 ;  /* 0x000000ffff037224 */ /* 0x000fe200078e0002 */
        /* <DEDUP_REMOVED lines=14> */
.L_x_5418:
[----:B------:R-:W-:Y:S01]  /*16f30*/  VIADD R3, R8, 0x40 ;  /* 0x0000004008037836 */ /* 0x000fe20000000000 */
[----:B------:R-:W-:Y:S01]  /*16f40*/  @!P3 LEA R20, R9, UR38, 0x1 ;  /* 0x000000260914bc11 */ /* 0x000fe2000f8e08ff */
[----:B------:R-:W-:Y:S02]  /*16f50*/  IMAD.MOV.U32 R13, RZ, RZ, R0 ;  /* 0x000000ffff0d7224 */ /* 0x000fe400078e0000 */
[----:B------:R-:W-:-:S07]  /*16f60*/  IMAD.MOV.U32 R4, RZ, RZ, R14 ;  /* 0x000000ffff047224 */ /* 0x000fce00078e000e */
[----:B------:R-:W-:Y:S05]  /*16f70*/  WARPSYNC.COLLECTIVE R15, `(.L_x_5419) ;  /* 0x000000000f087348 */ /* 0x000fea0003c00000 */
[----:B------:R0:W1:Y:S02]  /*16f80*/  SHFL.IDX P6, R14, R13, R12, R11 ;  /* 0x0000000c0d0e7389 */ /* 0x00006400000c000b */
[----:B01----:R-:W-:Y:S01]  /*16f90*/  ENDCOLLECTIVE ;  /* 0x000000000000791b */ /* 0x003fe20003800000 */
.L_x_5419:
[----:B------:R-:W-:Y:S01]  /*16fa0*/  ULDC.64 UR4, c[0x0][0x208] ;  /* 0x0000820000047ab9 */ /* 0x000fe20000000a00 */
[----:B------:R-:W-:Y:S01]  /*16fb0*/  MOV R5, R4 ;  /* 0x0000000400057202 */ /* 0x000fe20000000f00 */
        /* <DEDUP_REMOVED lines=14> */
.L_x_5420:
[----:B------:R-:W-:Y:S01]  /*170a0*/  VIADD R5, R8, 0x50 ;  /* 0x0000005008057836 */ /* 0x000fe20000000000 */
[----:B------:R-:W-:Y:S01]  /*170b0*/  @!P3 LEA R21, R9, UR38, 0x1 ;  /* 0x000000260915bc11 */ /* 0x000fe2000f8e08ff */
[----:B------:R-:W-:Y:S02]  /*170c0*/  IMAD.MOV.U32 R13, RZ, RZ, R0 ;  /* 0x000000ffff0d7224 */ /* 0x000fe400078e0000 */
[----:B------:R-:W-:-:S07]  /*170d0*/  IMAD.MOV.U32 R2, RZ, RZ, R14 ;  /* 0x000000ffff027224 */ /* 0x000fce00078e000e */
[----:B------:R-:W-:Y:S05]  /*170e0*/  WARPSYNC.COLLECTIVE R15, `(.L_x_5421) ;  /* 0x000000000f087348 */ /* 0x000fea0003c00000 */
[----:B------:R0:W1:Y:S02]  /*170f0*/  SHFL.IDX P6, R14, R13, R12, R11 ;  /* 0x0000000c0d0e7389 */ /* 0x00006400000c000b */
[----:B01----:R-:W-:Y:S01]  /*17100*/  ENDCOLLECTIVE ;  /* 0x000000000000791b */ /* 0x003fe20003800000 */
.L_x_5421:
        /* <DEDUP_REMOVED lines=16> */
.L_x_5422:
[----:B------:R-:W-:Y:S02]  /*17210*/  IADD3 R3, R8, 0x60, RZ ;  /* 0x0000006008037810 */ /* 0x000fe40007ffe0ff */
[----:B------:R-:W-:Y:S01]  /*17220*/  @!P3 LEA R20, R9, UR38, 0x1 ;  /* 0x000000260914bc11 */ /* 0x000fe2000f8e08ff */
[----:B------:R-:W-:Y:S01]  /*17230*/  IMAD.MOV.U32 R13, RZ, RZ, R0 ;  /* 0x000000ffff0d7224 */ /* 0x000fe200078e0000 */
[----:B------:R-:W-:-:S07]  /*17240*/  MOV R4, R14 ;  /* 0x0000000e00047202 */ /* 0x000fce0000000f00 */
[----:B------:R-:W-:Y:S05]  /*17250*/  WARPSYNC.COLLECTIVE R15, `(.L_x_5423) ;  /* 0x000000000f087348 */ /* 0x000fea0003c00000 */
[----:B------:R0:W1:Y:S02]  /*17260*/  SHFL.IDX P6, R14, R13, R12, R11 ;  /* 0x0000000c0d0e7389 */ /* 0x00006400000c000b */
[----:B01----:R-:W-:Y:S01]  /*17270*/  ENDCOLLECTIVE ;  /* 0x000000000000791b */ /* 0x003fe20003800000 */
.L_x_5423:
        /* <DEDUP_REMOVED lines=16> */
.L_x_5424:
[----:B------:R-:W-:Y:S02]  /*17380*/  @!P3 LEA R21, R9, UR38, 0x1 ;  /* 0x000000260915bc11 */ /* 0x000fe4000f8e08ff */
[----:B------:R-:W-:Y:S01]  /*17390*/  MOV R13, R0 ;  /* 0x00000000000d7202 */ /* 0x000fe20000000f00 */
[----:B------:R-:W-:-:S07]  /*173a0*/  IMAD.MOV.U32 R2, RZ, RZ, R14 ;  /* 0x000000ffff027224 */ /* 0x000fce00078e000e */
[----:B------:R-:W-:Y:S05]  /*173b0*/  WARPSYNC.COLLECTIVE R15, `(.L_x_5425) ;  /* 0x000000000f087348 */ /* 0x000fea0003c00000 */
[----:B------:R0:W1:Y:S02]  /*173c0*/  SHFL.IDX P6, R14, R13, R12, R11 ;  /* 0x0000000c0d0e7389 */ /* 0x00006400000c000b */
[----:B01----:R-:W-:Y:S01]  /*173d0*/  ENDCOLLECTIVE ;  /* 0x000000000000791b */ /* 0x003fe20003800000 */
.L_x_5425:
[----:B------:R-:W-:Y:S01]  /*173e0*/  ULDC.64 UR4, c[0x0][0x208] ;  /* 0x0000820000047ab9 */ /* 0x000fe20000000a00 */
[----:B------:R-:W-:Y:S02]  /*173f0*/  IMAD.MOV.U32 R3, RZ, RZ, R2 ;  /* 0x000000ffff037224 */ /* 0x000fe400078e0002 */
        /* <DEDUP_REMOVED lines=13> */
.L_x_5426:
[----:B------:R-:W-:Y:S02]  /*174d0*/  IMAD.MOV.U32 R13, RZ, RZ, R0 ;  /* 0x000000ffff0d7224 */ /* 0x000fe400078e0000 */
[----:B------:R-:W-:-:S07]  /*174e0*/  IMAD.MOV.U32 R4, RZ, RZ, R14 ;  /* 0x000000ffff047224 */ /* 0x000fce00078e000e */
[----:B------:R-:W-:Y:S05]  /*174f0*/  WARPSYNC.COLLECTIVE R15, `(.L_x_5427) ;  /* 0x000000000f087348 */ /* 0x000fea0003c00000 */
[----:B------:R0:W1:Y:S02]  /*17500*/  SHFL.IDX P6, R14, R13, R12, R11 ;  /* 0x0000000c0d0e7389 */ /* 0x00006400000c000b */
[----:B01----:R-:W-:Y:S01]  /*17510*/  ENDCOLLECTIVE ;  /* 0x000000000000791b */ /* 0x003fe20003800000 */
.L_x_5427:
[----:B------:R-:W-:Y:S05]  /*17520*/  BRA `(.L_x_5428) ;  /* 0xffffffc800107947 */ /* 0x000fea000383ffff */
.L_x_5333:
[----:B-1----:R-:W-:-:S04]  /*17530*/  IMAD.U32 R3, RZ, RZ, UR38 ;  /* 0x00000026ff037e24 */ /* 0x002fc8000f8e00ff */
[----:B------:R1:W2:Y:S03]  /*17540*/  SYNCS.PHASECHK.TRANS64.TRYWAIT P0, [R3+URZ+0x36820], R2 ;  /* 0x03682002030075a7 */ /* 0x0002a6000800017f */
[----:B--2---:R-:W-:Y:S05]  /*17550*/  @!P0 NANOSLEEP.SYNCS 0x989680 ;  /* 0x009896800000895d */ /* 0x004fea0003900000 */
[----:B------:R-:W2:Y:S02]  /*17560*/  @!P0 SYNCS.PHASECHK.TRANS64 P0, [R3+URZ+0x36820], R2 ;  /* 0x03682002030085a7 */ /* 0x000ea4000800007f */
[----:B--2---:R-:W-:Y:S05]  /*17570*/  @!P0 BRA `(.L_x_5333) ;  /* 0xfffffffc00ec8947 */ /* 0x004fea000383ffff */
[----:B------:R-:W-:Y:S05]  /*17580*/  BRA `(.L_x_5429) ;  /* 0xffffffc800687947 */ /* 0x000fea000383ffff */
.L_x_5340:
[----:B-1----:R-:W-:-:S04]  /*17590*/  MOV R3, UR38 ;  /* 0x0000002600037c02 */ /* 0x002fc80008000f00 */
[----:B------:R1:W2:Y:S03]  /*175a0*/  SYNCS.PHASECHK.TRANS64.TRYWAIT P0, [R3+URZ+0x36848], R2 ;  /* 0x03684802030075a7 */ /* 0x0002a6000800017f */
[----:B--2---:R-:W-:Y:S05]  /*175b0*/  @!P0 NANOSLEEP.SYNCS 0x989680 ;  /* 0x009896800000895d */ /* 0x004fea0003900000 */
[----:B------:R-:W2:Y:S02]  /*175c0*/  @!P0 SYNCS.PHASECHK.TRANS64 P0, [R3+URZ+0x36848], R2 ;  /* 0x03684802030085a7 */ /* 0x000ea4000800007f */
[----:B--2---:R-:W-:Y:S05]  /*175d0*/  @!P0 BRA `(.L_x_5340) ;  /* 0xfffffffc00ec8947 */ /* 0x004fea000383ffff */
[----:B------:R-:W-:Y:S05]  /*175e0*/  BRA `(.L_x_5430) ;  /* 0xffffffcc00507947 */ /* 0x000fea000383ffff */
.L_x_5347:
[----:B0-----:R-:W-:-:S04]  /*175f0*/  IMAD.U32 R3, RZ, RZ, UR38 ;  /* 0x00000026ff037e24 */ /* 0x001fc8000f8e00ff */
[----:B------:R0:W1:Y:S03]  /*17600*/  SYNCS.PHASECHK.TRANS64.TRYWAIT P0, [R3+URZ+0x36860], R2 ;  /* 0x03686002030075a7 */ /* 0x000066000800017f */
[----:B-1----:R-:W-:Y:S05]  /*17610*/  @!P0 NANOSLEEP.SYNCS 0x989680 ;  /* 0x009896800000895d */ /* 0x002fea0003900000 */
[----:B------:R-:W1:Y:S02]  /*17620*/  @!P0 SYNCS.PHASECHK.TRANS64 P0, [R3+URZ+0x36860], R2 ;  /* 0x03686002030085a7 */ /* 0x000e64000800007f */
[----:B-1----:R-:W-:Y:S05]  /*17630*/  @!P0 BRA `(.L_x_5347) ;  /* 0xfffffffc00ec8947 */ /* 0x002fea000383ffff */
[----:B------:R-:W-:Y:S05]  /*17640*/  BRA `(.L_x_5431) ;  /* 0xffffffd000287947 */ /* 0x000fea000383ffff */
.L_x_5357:
[----:B--2---:R-:W-:-:S04]  /*17650*/  IMAD.U32 R3, RZ, RZ, UR38 ;  /* 0x00000026ff037e24 */ /* 0x004fc8000f8e00ff */
[----:B------:R2:W3:Y:S03]  /*17660*/  SYNCS.PHASECHK.TRANS64.TRYWAIT P0, [R3+URZ+0x36840], R2 ;  /* 0x03684002030075a7 */ /* 0x0004e6000800017f */
[----:B---3--:R-:W-:Y:S05]  /*17670*/  @!P0 NANOSLEEP.SYNCS 0x989680 ;  /* 0x009896800000895d */ /* 0x008fea0003900000 */
[----:B------:R-:W3:Y:S02]  /*17680*/  @!P0 SYNCS.PHASECHK.TRANS64 P0, [R3+URZ+0x36840], R2 ;  /* 0x03684002030085a7 */ /* 0x000ee4000800007f */
[----:B---3--:R-:W-:Y:S05]  /*17690*/  @!P0 BRA `(.L_x_5357) ;  /* 0xfffffffc00ec8947 */ /* 0x008fea000383ffff */
[----:B------:R-:W-:Y:S05]  /*176a0*/  BRA `(.L_x_5432) ;  /* 0xffffffd400847947 */ /* 0x000fea000383ffff */
.L_x_5364:
[----:B0-----:R-:W-:-:S04]  /*176b0*/  IMAD.U32 R3, RZ, RZ, UR38 ;  /* 0x00000026ff037e24 */ /* 0x001fc8000f8e00ff */
[----:B------:R0:W1:Y:S03]  /*176c0*/  SYNCS.PHASECHK.TRANS64.TRYWAIT P0, [R3+URZ+0x36868], R2 ;  /* 0x03686802030075a7 */ /* 0x000066000800017f */
[----:B-1----:R-:W-:Y:S05]  /*176d0*/  @!P0 NANOSLEEP.SYNCS 0x989680 ;  /* 0x009896800000895d */ /* 0x002fea0003900000 */
[----:B------:R-:W1:Y:S02]  /*176e0*/  @!P0 SYNCS.PHASECHK.TRANS64 P0, [R3+URZ+0x36868], R2 ;  /* 0x03686802030085a7 */ /* 0x000e64000800007f */
[----:B-1----:R-:W-:Y:S05]  /*176f0*/  @!P0 BRA `(.L_x_5364) ;  /* 0xfffffffc00ec8947 */ /* 0x002fea000383ffff */
[----:B------:R-:W-:Y:S05]  /*17700*/  BRA `(.L_x_5433) ;  /* 0xffffffd8005c7947 */ /* 0x000fea000383ffff */
.L_x_5374:
[----:B--2---:R-:W-:-:S04]  /*17710*/  MOV R3, UR38 ;  /* 0x0000002600037c02 */ /* 0x004fc80008000f00 */
[----:B------:R2:W3:Y:S03]  /*17720*/  SYNCS.PHASECHK.TRANS64.TRYWAIT P0, [R3+URZ+0x36848], R2 ;  /* 0x03684802030075a7 */ /* 0x0004e6000800017f */
[----:B---3--:R-:W-:Y:S05]  /*17730*/  @!P0 NANOSLEEP.SYNCS 0x989680 ;  /* 0x009896800000895d */ /* 0x008fea0003900000 */
[----:B------:R-:W3:Y:S02]  /*17740*/  @!P0 SYNCS.PHASECHK.TRANS64 P0, [R3+URZ+0x36848], R2 ;  /* 0x03684802030085a7 */ /* 0x000ee4000800007f */
[----:B---3--:R-:W-:Y:S05]  /*17750*/  @!P0 BRA `(.L_x_5374) ;  /* 0xfffffffc00ec8947 */ /* 0x008fea000383ffff */
[----:B------:R-:W-:Y:S05]  /*17760*/  BRA `(.L_x_5434) ;  /* 0xffffffdc00d07947 */ /* 0x000fea000383ffff */
.L_x_5381:
[----:B-1----:R-:W-:-:S04]  /*17770*/  IMAD.U32 R3, RZ, RZ, UR38 ;  /* 0x00000026ff037e24 */ /* 0x002fc8000f8e00ff */
[----:B------:R1:W2:Y:S03]  /*17780*/  SYNCS.PHASECHK.TRANS64.TRYWAIT P0, [R3+URZ+0x36860], R2 ;  /* 0x03686002030075a7 */ /* 0x0002a6000800017f */
[----:B--2---:R-:W-:Y:S05]  /*17790*/  @!P0 NANOSLEEP.SYNCS 0x989680 ;  /* 0x009896800000895d */ /* 0x004fea0003900000 */
[----:B------:R-:W2:Y:S02]  /*177a0*/  @!P0 SYNCS.PHASECHK.TRANS64 P0, [R3+URZ+0x36860], R2 ;  /* 0x03686002030085a7 */ /* 0x000ea4000800007f */
[----:B--2---:R-:W-:Y:S05]  /*177b0*/  @!P0 BRA `(.L_x_5381) ;  /* 0xfffffffc00ec8947 */ /* 0x004fea000383ffff */
[----:B------:R-:W-:Y:S05]  /*177c0*/  BRA `(.L_x_5435) ;  /* 0xffffffe000a47947 */ /* 0x000fea000383ffff */
.L_x_5390:
[----:B-1----:R1:W2:Y:S02]  /*177d0*/  SYNCS.PHASECHK.TRANS64.TRYWAIT P0, [R3+URZ+0x36860], R0 ;  /* 0x03686000030075a7 */ /* 0x0022a4000800017f */
[----:B--2---:R-:W-:Y:S05]  /*177e0*/  @!P0 NANOSLEEP.SYNCS 0x989680 ;  /* 0x009896800000895d */ /* 0x004fea0003900000 */
[----:B------:R-:W2:Y:S02]  /*177f0*/  @!P0 SYNCS.PHASECHK.TRANS64 P0, [R3+URZ+0x36860], R0 ;  /* 0x03686000030085a7 */ /* 0x000ea4000800007f */
[----:B--2---:R-:W-:Y:S05]  /*17800*/  @!P0 BRA `(.L_x_5390) ;  /* 0xfffffffc00f08947 */ /* 0x004fea000383ffff */
[----:B------:R-:W-:Y:S05]  /*17810*/  BRA `(.L_x_5436) ;  /* 0xffffffe400a87947 */ /* 0x000fea000383ffff */
.L_x_5396:
[----:B-1----:R1:W2:Y:S02]  /*17820*/  SYNCS.PHASECHK.TRANS64.TRYWAIT P0, [R2+URZ+0x36820], R3 ;  /* 0x03682003020075a7 */ /* 0x0022a4000800017f */
[----:B--2---:R-:W-:Y:S05]  /*17830*/  @!P0 NANOSLEEP.SYNCS 0x989680 ;  /* 0x009896800000895d */ /* 0x004fea0003900000 */
[----:B------:R-:W2:Y:S02]  /*17840*/  @!P0 SYNCS.PHASECHK.TRANS64 P0, [R2+URZ+0x36820], R3 ;  /* 0x03682003020085a7 */ /* 0x000ea4000800007f */
[----:B--2---:R-:W-:Y:S05]  /*17850*/  @!P0 BRA `(.L_x_5396) ;  /* 0xfffffffc00f08947 */ /* 0x004fea000383ffff */
[----:B------:R-:W-:Y:S05]  /*17860*/  BRA `(.L_x_5437) ;  /* 0xffffffe800ac7947 */ /* 0x000fea000383ffff */
.L_x_5397:
[----:B------:R-:W2:Y:S01]  /*17870*/  S2R R4, SR_TID.X ;  /* 0x0000000000047919 */ /* 0x000ea20000002100 */
[----:B------:R-:W-:Y:S01]  /*17880*/  BSSY B0, `(.L_x_5438) ;  /* 0x000000a000007945 */ /* 0x000fe20003800000 */
[----:B------:R-:W-:Y:S01]  /*17890*/  IMAD.MOV.U32 R12, RZ, RZ, RZ ;  /* 0x000000ffff0c7224 */ /* 0x000fe200078e00ff */
[----:B------:R-:W-:Y:S01]  /*178a0*/  MOV R11, 0x1f ;  /* 0x0000001f000b7802 */ /* 0x000fe20000000f00 */
[----:B------:R-:W-:Y:S01]  /*178b0*/  IMAD.MOV.U32 R15, RZ, RZ, -0x1 ;  /* 0xffffffffff0f7424 */ /* 0x000fe200078e00ff */
[----:B--2---:R-:W-:-:S04]  /*178c0*/  SHF.R.U32.HI R4, RZ, 0x5, R4 ;  /* 0x00000005ff047819 */ /* 0x004fc80000011604 */
[----:B------:R-:W-:-:S05]  /*178d0*/  LOP3.LUT R4, R4, 0x3, RZ, 0xc0, !PT ;  /* 0x0000000304047812 */ /* 0x000fca00078ec0ff */
[----:B------:R-:W-:-:S07]  /*178e0*/  IMAD.MOV.U32 R13, RZ, RZ, R4 ;  /* 0x000000ffff0d7224 */ /* 0x000fce00078e0004 */
[----:B01----:R-:W-:Y:S05]  /*178f0*/  WARPSYNC.COLLECTIVE R15, `(.L_x_5439) ;  /* 0x000000000f087348 */ /* 0x003fea0003c00000 */
[----:B0-----:R0:W2:Y:S02]  /*17900*/  SHFL.IDX P6, R14, R13, R12, R11 ;  /* 0x0000000c0d0e7389 */ /* 0x0010a400000c000b */
[----:B012---:R-:W-:Y:S01]  /*17910*/  ENDCOLLECTIVE ;  /* 0x000000000000791b */ /* 0x007fe20003800000 */
.L_x_5439:
[----:B------:R-:W-:Y:S05]  /*17920*/  BSYNC B0 ;  /* 0x0000000000007941 */ /* 0x000fea0003800000 */
.L_x_5438:
[----:B------:R-:W-:Y:S05]  /*17930*/  BRA `(.L_x_5440) ;  /* 0xffffffe800907947 */ /* 0x000fea000383ffff */
.L_x_5398:
[----:B------:R-:W-:Y:S01]  /*17940*/  BSSY B0, `(.L_x_5441) ;  /* 0x0000006000007945 */ /* 0x000fe20003800000 */
[----:B------:R-:W-:-:S07]  /*17950*/  IMAD.MOV.U32 R15, RZ, RZ, -0x1 ;  /* 0xffffffffff0f7424 */ /* 0x000fce00078e00ff */
[----:B0-----:R-:W-:Y:S05]  /*17960*/  WARPSYNC.COLLECTIVE R15, `(.L_x_5442) ;  /* 0x000000000f0c7348 */ /* 0x001fea0003c00000 */
[----:B------:R-:W-:Y:S02]  /*17970*/  ELECT P6, UR62, PT ;  /* 0x00000000003e782f */ /* 0x000fe400038c0000 */
[----:B------:R-:W-:Y:S01]  /*17980*/  MOV R14, UR62 ;  /* 0x0000003e000e7c02 */ /* 0x000fe20008000f00 */
[----:B0-----:R-:W-:Y:S10]  /*17990*/  ENDCOLLECTIVE ;  /* 0x000000000000791b */ /* 0x001ff40003800000 */
.L_x_5442:
[----:B------:R-:W-:Y:S05]  /*179a0*/  BSYNC B0 ;  /* 0x0000000000007941 */ /* 0x000fea0003800000 */
.L_x_5441:
[----:B------:R-:W-:Y:S05]  /*179b0*/  BRA `(.L_x_5443) ;  /* 0xffffffe800847947 */ /* 0x000fea000383ffff */
.L_x_5400:
[----:B0-----:R0:W1:Y:S02]  /*179c0*/  SYNCS.PHASECHK.TRANS64.TRYWAIT P0, [R6+URZ], R5 ;  /* 0x00000005060075a7 */ /* 0x001064000800017f */
[----:B-1----:R-:W-:Y:S05]  /*179d0*/  @!P0 NANOSLEEP.SYNCS 0x989680 ;  /* 0x009896800000895d */ /* 0x002fea0003900000 */
[----:B------:R-:W1:Y:S02]  /*179e0*/  @!P0 SYNCS.PHASECHK.TRANS64 P0, [R6+URZ], R5 ;  /* 0x00000005060085a7 */ /* 0x000e64000800007f */
[----:B-1----:R-:W-:Y:S05]  /*179f0*/  @!P0 BRA `(.L_x_5400) ;  /* 0xfffffffc00f08947 */ /* 0x002fea000383ffff */
[----:B------:R-:W-:Y:S05]  /*17a00*/  BRA `(.L_x_5444) ;  /* 0xffffffe800c07947 */ /* 0x000fea000383ffff */
.L_x_5401:
[----:B-1----:R1:W2:Y:S02]  /*17a10*/  SYNCS.PHASECHK.TRANS64.TRYWAIT P0, [R3+URZ], R4 ;  /* 0x00000004030075a7 */ /* 0x0022a4000800017f */
[----:B--2---:R-:W-:Y:S05]  /*17a20*/  @!P0 NANOSLEEP.SYNCS 0x989680 ;  /* 0x009896800000895d */ /* 0x004fea0003900000 */
[----:B------:R-:W2:Y:S02]  /*17a30*/  @!P0 SYNCS.PHASECHK.TRANS64 P0, [R3+URZ], R4 ;  /* 0x00000004030085a7 */ /* 0x000ea4000800007f */
[----:B--2---:R-:W-:Y:S05]  /*17a40*/  @!P0 BRA `(.L_x_5401) ;  /* 0xfffffffc00f08947 */ /* 0x004fea000383ffff */
[----:B------:R-:W-:Y:S05]  /*17a50*/  BRA `(.L_x_5445) ;  /* 0xffffffe800b47947 */ /* 0x000fea000383ffff */
.L_x_5403:
[----:B-1----:R1:W2:Y:S02]  /*17a60*/  SYNCS.PHASECHK.TRANS64.TRYWAIT P0, [R0+URZ], R5 ;  /* 0x00000005000075a7 */ /* 0x0022a4000800017f */
[----:B--2---:R-:W-:Y:S05]  /*17a70*/  @!P0 NANOSLEEP.SYNCS 0x989680 ;  /* 0x009896800000895d */ /* 0x004fea0003900000 */
[----:B------:R-:W2:Y:S02]  /*17a80*/  @!P0 SYNCS.PHASECHK.TRANS64 P0, [R0+URZ], R5 ;  /* 0x00000005000085a7 */ /* 0x000ea4000800007f */
[----:B--2---:R-:W-:Y:S05]  /*17a90*/  @!P0 BRA `(.L_x_5403) ;  /* 0xfffffffc00f08947 */ /* 0x004fea000383ffff */
[----:B------:R-:W-:Y:S05]  /*17aa0*/  BRA `(.L_x_5446) ;  /* 0xffffffe800b87947 */ /* 0x000fea000383ffff */
.L_x_5447:
        /* <DEDUP_REMOVED lines=13> */
.L_x_14848:


//--------------------- .text._ZN7cutlass13device_kernelIN5flash11enable_sm90INS1_16FlashAttnFwdSm90INS1_25CollectiveMainloopFwdSm90ILi2EN4cute5tupleIJNS5_1CILi1EEES8_S8_EEENS6_IJNS7_ILi128EEENS7_ILi112EEENS7_ILi192EEEEEELi192ENS_10bfloat16_tEfNS_4arch4Sm90ELb1ELb0ELb1ELb1ELb0ELb0ELb0ELb1ELb1ELb1ELb1ELb0EEENS1_21CollectiveEpilogueFwdINS6_IJSA_SC_SB_EEES9_SE_SG_Li256ELb1ELb1ELb1ELb0EEENS1_36VarlenDynamicPersistentTileSchedulerILi128ELi112ELi256ELi128ELb1ELb1ELb1ELb1ELb1ELb1EEEEEEEEEvNT_6ParamsE --------------------------
	.section	.text._ZN7cutlass13device_kernelIN5flash11enable_sm90INS1_16FlashAttnFwdSm90INS1_25CollectiveMainloopFwdSm90ILi2EN4cute5tupleIJNS5_1CILi1EEES8_S8_EEENS6_IJNS7_ILi128EEENS7_ILi112EEENS7_ILi192EEEEEELi192ENS_10bfloat16_tEfNS_4arch4Sm90ELb1ELb0ELb1ELb1ELb0ELb0ELb0ELb1ELb1ELb1ELb1ELb0EEENS1_21CollectiveEpilogueFwdINS6_IJSA_SC_SB_EEES9_SE_SG_Li256ELb1ELb1ELb1ELb0EEENS1_36VarlenDynamicPersistentTileSchedulerILi128ELi112ELi256ELi128ELb1ELb1ELb1ELb1ELb1ELb1EEEEEEEEEvNT_6ParamsE,"ax",@progbits
	.align	128
.text._ZN7cutlass13device_kernelIN5flash11enable_sm90INS1_16FlashAttnFwdSm90INS1_25CollectiveMainloopFwdSm90ILi2EN4cute5tupleIJNS5_1CILi1EEES8_S8_EEENS6_IJNS7_ILi128EEENS7_ILi112EEENS7_ILi192EEEEEELi192ENS_10bfloat16_tEfNS_4arch4Sm90ELb1ELb0ELb1ELb1ELb0ELb0ELb0ELb1ELb1ELb1ELb1ELb0EEENS1_21CollectiveEpilogueFwdINS6_IJSA_SC_SB_EEES9_SE_SG_Li256ELb1ELb1ELb1ELb0EEENS1_36VarlenDynamicPersistentTileSchedulerILi128ELi112ELi256ELi128ELb1ELb1ELb1ELb1ELb1ELb1EEEEEEEEEvNT_6ParamsE:
        .type           _ZN7cutlass13device_kernelIN5flash11enable_sm90INS1_16FlashAttnFwdSm90INS1_25CollectiveMainloopFwdSm90ILi2EN4cute5tupleIJNS5_1CILi1EEES8_S8_EEENS6_IJNS7_ILi128EEENS7_ILi112EEENS7_ILi192EEEEEELi192ENS_10bfloat16_tEfNS_4arch4Sm90ELb1ELb0ELb1ELb1ELb0ELb0ELb0ELb1ELb1ELb1ELb1ELb0EEENS1_21CollectiveEpilogueFwdINS6_IJSA_SC_SB_EEES9_SE_SG_Li256ELb1ELb1ELb1ELb0EEENS1_36VarlenDynamicPersistentTileSchedulerILi128ELi112ELi256ELi128ELb1ELb1ELb1ELb1ELb1ELb1EEEEEEEEEvNT_6ParamsE,@function
        .size           _ZN7cutlass13device_kernelIN5flash11enable_sm90INS1_16FlashAttnFwdSm90INS1_25CollectiveMainloopFwdSm90ILi2EN4cute5tupleIJNS5_1CILi1EEES8_S8_EEENS6_IJNS7_ILi128EEENS7_ILi112EEENS7_ILi192EEEEEELi192ENS_10bfloat16_tEfNS_4arch4Sm90ELb1ELb0ELb1ELb1ELb0ELb0ELb0ELb1ELb1ELb1ELb1ELb0EEENS1_21CollectiveEpilogueFwdINS6_IJSA_SC_SB_EEES9_SE_SG_Li256ELb1ELb1ELb1ELb0EEENS1_36VarlenDynamicPersistentTileSchedulerILi128ELi112ELi256ELi128ELb1ELb1ELb1ELb1ELb1ELb1EEEEEEEEEvNT_6ParamsE,(.L_x_14849 - _ZN7cutlass13device_kernelIN5flash11enable_sm90INS1_16FlashAttnFwdSm90INS1_25CollectiveMainloopFwdSm90ILi2EN4cute5tupleIJNS5_1CILi1EEES8_S8_EEENS6_IJNS7_ILi128EEENS7_ILi112EEENS7_ILi192EEEEEELi192ENS_10bfloat16_tEfNS_4arch4Sm90ELb1ELb0ELb1ELb1ELb0ELb0ELb0ELb1ELb1ELb1ELb1ELb0EEENS1_21CollectiveEpilogueFwdINS6_IJSA_SC_SB_EEES9_SE_SG_Li256ELb1ELb1ELb1ELb0EEENS1_36VarlenDynamicPersistentTileSchedulerILi128ELi112ELi256ELi128ELb1ELb1ELb1ELb1ELb1ELb1EEEEEEEEEvNT_6ParamsE)
        .other          _ZN7cutlass13device_kernelIN5flash11enable_sm90INS1_16FlashAttnFwdSm90INS1_25CollectiveMainloopFwdSm90ILi2EN4cute5tupleIJNS5_1CILi1EEES8_S8_EEENS6_IJNS7_ILi128EEENS7_ILi112EEENS7_ILi192EEEEEELi192ENS_10bfloat16_tEfNS_4arch4Sm90ELb1ELb0ELb1ELb1ELb0ELb0ELb0ELb1ELb1ELb1ELb1ELb0EEENS1_21CollectiveEpilogueFwdINS6_IJSA_SC_SB_EEES9_SE_SG_Li256ELb1ELb1ELb1ELb0EEENS1_36VarlenDynamicPersistentTileSchedulerILi128ELi112ELi256ELi128ELb1ELb1ELb1ELb1ELb1ELb1EEEEEEEEEvNT_6ParamsE,@"STO_CUDA_ENTRY STV_DEFAULT"
_ZN7cutlass13device_kernelIN5flash11enable_sm90INS1_16FlashAttnFwdSm90INS1_25CollectiveMainloopFwdSm90ILi2EN4cute5tupleIJNS5_1CILi1EEES8_S8_EEENS6_IJNS7_ILi128EEENS7_ILi112EEENS7_ILi192EEEEEELi192ENS_10bfloat16_tEfNS_4arch4Sm90ELb1ELb0ELb1ELb1ELb0ELb0ELb0ELb1ELb1ELb1ELb1ELb0EEENS1_21CollectiveEpilogueFwdINS6_IJSA_SC_SB_EEES9_SE_SG_Li256ELb1ELb1ELb1ELb0EEENS1_36VarlenDynamicPersistentTileSchedulerILi128ELi112ELi256ELi128ELb1ELb1ELb1ELb1ELb1ELb1EEEEEEEEEvNT_6ParamsE:
        /* <DEDUP_REMOVED lines=18> */
.L_x_5449:
[----:B------:R-:W-:Y:S05]  /*0120*/  BSYNC B0 ;  /* 0x0000000000007941 */ /* 0x000fea0003800000 */
.L_x_5448:
        /* <DEDUP_REMOVED lines=41> */
.L_x_5450:
        /* <DEDUP_REMOVED lines=22> */
.L_x_5451:
        /* <DEDUP_REMOVED lines=18> */
.L_x_5452:
        /* <DEDUP_REMOVED lines=22> */
.L_x_5453:
        /* <DEDUP_REMOVED lines=22> */
.L_x_5454:
        /* <DEDUP_REMOVED lines=8> */
.L_x_5456:
        /* <DEDUP_REMOVED lines=16> */
[----:B------:R-:W-:Y:S01]  /*0a80*/  UMOV UR36, URZ ;  /* 0x0000003f00247c82 */ /* 0x000fe20008000000 */
[----:B------:R-:W-:Y:S01]  /*0a90*/  R2UR UR7, R7 ;  /* 0x00000000070772ca */ /* 0x000fe200000e0000 */
[----:B------:R-:W0:Y:S01]  /*0aa0*/  S2R R0, SR_TID.X ;  /* 0x0000000000007919 */ /* 0x000e220000002100 */
[----:B------:R-:W-:Y:S01]  /*0ab0*/  R2UR UR5, R5 ;  /* 0x00000000050572ca */ /* 0x000fe200000e0000 */
[----:B0-----:R-:W-:-:S05]  /*0ac0*/  VIADD R12, R0, 0xffffff80 ;  /* 0xffffff80000c7836 */ /* 0x001fca0000000000 */
[----:B------:R-:W-:-:S04]  /*0ad0*/  SHF.R.S32.HI R0, RZ, 0x1f, R12 ;  /* 0x0000001fff007819 */ /* 0x000fc8000001140c */
[CC--:B------:R-:W-:Y:S02]  /*0ae0*/  LEA.HI R3, R0.reuse, R12.reuse, RZ, 0x4 ;  /* 0x0000000c00037211 */ /* 0x0c0fe400078f20ff */
[CC--:B------:R-:W-:Y:S02]  /*0af0*/  LEA.HI R4, R0.reuse, R12.reuse, RZ, 0x5 ;  /* 0x0000000c00047211 */ /* 0x0c0fe400078f28ff */
[----:B------:R-:W-:Y:S02]  /*0b00*/  SHF.R.S32.HI R6, RZ, 0x4, R3 ;  /* 0x00000004ff067819 */ /* 0x000fe40000011403 */
[----:B------:R-:W-:Y:S01]  /*0b10*/  LEA.HI R11, R0, R12, RZ, 0x2 ;  /* 0x0000000c000b7211 */ /* 0x000fe200078f10ff */
[----:B------:R-:W-:Y:S01]  /*0b20*/  IMAD.SHL.U32 R5, R4, 0x20, RZ ;  /* 0x0000002004057824 */ /* 0x000fe200078e00ff */
[C---:B------:R-:W-:Y:S02]  /*0b30*/  LOP3.LUT R4, R3.reuse, 0x3fffff0, RZ, 0xc0, !PT ;  /* 0x03fffff003047812 */ /* 0x040fe400078ec0ff */
[----:B------:R-:W-:-:S02]  /*0b40*/  LEA.HI R3, R3, R6, RZ, 0x1 ;  /* 0x0000000603037211 */ /* 0x000fc400078f08ff */
[----:B------:R-:W-:Y:S01]  /*0b50*/  LOP3.LUT R5, R5, 0xfffffc00, RZ, 0xc0, !PT ;  /* 0xfffffc0005057812 */ /* 0x000fe200078ec0ff */
[----:B------:R-:W-:Y:S01]  /*0b60*/  IMAD.IADD R4, R12, 0x1, -R4 ;  /* 0x000000010c047824 */ /* 0x000fe200078e0a04 */
[----:B------:R-:W-:Y:S02]  /*0b70*/  LOP3.LUT R3, R3, 0x1ffffffe, RZ, 0xc0, !PT ;  /* 0x1ffffffe03037812 */ /* 0x000fe400078ec0ff */
[----:B------:R-:W-:Y:S01]  /*0b80*/  LOP3.LUT R11, R11, 0xfffffffc, RZ, 0xc0, !PT ;  /* 0xfffffffc0b0b7812 */ /* 0x000fe200078ec0ff */
[----:B------:R-:W-:Y:S02]  /*0b90*/  IMAD R4, R4, 0x40, R5 ;  /* 0x0000004004047824 */ /* 0x000fe400078e0205 */
[----:B------:R-:W-:Y:S02]  /*0ba0*/  IMAD.IADD R3, R6, 0x1, -R3 ;  /* 0x0000000106037824 */ /* 0x000fe400078e0a03 */
[----:B------:R-:W-:Y:S02]  /*0bb0*/  IMAD.IADD R11, R12, 0x1, -R11 ;  /* 0x000000010c0b7824 */ /* 0x000fe400078e0a0b */
[----:B------:R-:W-:-:S03]  /*0bc0*/  IMAD R3, R3, 0x8, R4 ;  /* 0x0000000803037824 */ /* 0x000fc600078e0204 */
[----:B------:R-:W-:Y:S02]  /*0bd0*/  LEA.HI R5, R11, R11, RZ, 0x1 ;  /* 0x0000000b0b057211 */ /* 0x000fe400078f08ff */
[----:B------:R0:W-:Y:S02]  /*0be0*/  STL [R1+0x50], R3 ;  /* 0x0000500301007387 */ /* 0x0001e40000100800 */
[----:B------:R-:W-:-:S05]  /*0bf0*/  LOP3.LUT R4, R5, 0x1ffffffe, RZ, 0xc0, !PT ;  /* 0x1ffffffe05047812 */ /* 0x000fca00078ec0ff */
        /* <DEDUP_REMOVED lines=19> */
[----:B------:R-:W-:-:S02]  /*0d30*/  LOP3.LUT R6, R7, 0x7ffffffc, RZ, 0xc0, !PT ;  /* 0x7ffffffc07067812 */ /* 0x000fc400078ec0ff */
[----:B------:R-:W-:Y:S02]  /*0d40*/  LEA.HI R10, R10, R9, RZ, 0x3 ;  /* 0x000000090a0a7211 */ /* 0x000fe400078f18ff */
[----:B------:R-:W-:Y:S01]  /*0d50*/  SHF.R.S32.HI R8, RZ, 0x5, R8 ;  /* 0x00000005ff087819 */ /* 0x000fe20000011408 */
[----:B------:R-:W-:Y:S01]  /*0d60*/  IMAD.IADD R6, R235, 0x1, -R6 ;  /* 0x00000001eb067824 */ /* 0x000fe200078e0a06 */
[----:B------:R-:W-:-:S03]  /*0d70*/  LOP3.LUT R10, R10, 0xfffffff8, RZ, 0xc0, !PT ;  /* 0xfffffff80a0a7812 */ /* 0x000fc600078ec0ff */
[----:B------:R-:W-:Y:S02]  /*0d80*/  IMAD.SHL.U32 R19, R6, 0x2, RZ ;  /* 0x0000000206137824 */ /* 0x000fe400078e00ff */
[----:B------:R-:W-:Y:S02]  /*0d90*/  IMAD.IADD R9, R9, 0x1, -R10 ;  /* 0x0000000109097824 */ /* 0x000fe400078e0a0a */
[C---:B------:R-:W-:Y:S02]  /*0da0*/  VIADD R231, R19.reuse, 0x8 ;  /* 0x0000000813e77836 */ /* 0x040fe40000000000 */
[----:B------:R-:W-:Y:S02]  /*0db0*/  IMAD R9, R8, 0x10, R9 ;  /* 0x0000001008097824 */ /* 0x000fe400078e0209 */
[----:B------:R-:W-:Y:S01]  /*0dc0*/  VIADD R230, R19, 0x10 ;  /* 0x0000001013e67836 */ /* 0x000fe20000000000 */
[----:B------:R-:W-:Y:S01]  /*0dd0*/  SHF.R.S32.HI R5, RZ, 0x1f, R231 ;  /* 0x0000001fff057819 */ /* 0x000fe200000114e7 */
[----:B0-----:R-:W-:-:S02]  /*0de0*/  IMAD R3, R2, 0x40, R9 ;  /* 0x0000004002037824 */ /* 0x001fc400078e0209 */
[----:B------:R-:W-:Y:S01]  /*0df0*/  IMAD.U32 R2, RZ, RZ, UR4 ;  /* 0x00000004ff027e24 */ /* 0x000fe2000f8e00ff */
[----:B------:R-:W-:Y:S01]  /*0e00*/  UMOV UR4, URZ ;  /* 0x0000003f00047c82 */ /* 0x000fe20008000000 */
[C---:B------:R-:W-:Y:S01]  /*0e10*/  VIADD R229, R19.reuse, 0x30 ;  /* 0x0000003013e57836 */ /* 0x040fe20000000000 */
[----:B------:R-:W-:Y:S01]  /*0e20*/  STL [R1+0x48], R3 ;  /* 0x0000480301007387 */ /* 0x000fe20000100800 */
[C---:B------:R-:W-:Y:S02]  /*0e30*/  VIADD R228, R19.reuse, 0x38 ;  /* 0x0000003813e47836 */ /* 0x040fe40000000000 */
        /* <DEDUP_REMOVED lines=32> */
[----:B------:R-:W-:Y:S01]  /*1040*/  IMAD.U32 R234, RZ, RZ, UR4 ;  /* 0x00000004ffea7e24 */ /* 0x000fe2000f8e00ff */
[----:B------:R-:W-:Y:S01]  /*1050*/  SHF.R.S32.HI R2, RZ, 0x1f, R215 ;  /* 0x0000001fff027819 */ /* 0x000fe200000114d7 */
[C---:B------:R-:W-:Y:S01]  /*1060*/  VIADD R208, R19.reuse, 0x18 ;  /* 0x0000001813d07836 */ /* 0x040fe20000000000 */
[----:B------:R-:W-:Y:S01]  /*1070*/  SHF.R.S32.HI R0, RZ, 0x1f, R214 ;  /* 0x0000001fff007819 */ /* 0x000fe200000114d6 */
[----:B------:R-:W-:Y:S01]  /*1080*/  VIADD R207, R19, 0x28 ;  /* 0x0000002813cf7836 */ /* 0x000fe20000000000 */
[----:B------:R-:W-:Y:S01]  /*1090*/  SHF.R.S32.HI R237, RZ, 0x1f, R213 ;  /* 0x0000001fffed7819 */ /* 0x000fe200000114d5 */
[----:B------:R-:W-:Y:S01]  /*10a0*/  IMAD R204, R4, 0x8, R3 ;  /* 0x0000000804cc7824 */ /* 0x000fe200078e0203 */
[----:B------:R-:W-:Y:S01]  /*10b0*/  SHF.R.S32.HI R236, RZ, 0x1f, R212 ;  /* 0x0000001fffec7819 */ /* 0x000fe200000114d4 */
[----:B------:R-:W-:-:S07]  /*10c0*/  IMAD.U32 R16, RZ, RZ, UR4 ;  /* 0x00000004ff107e24 */ /* 0x000fce000f8e00ff */
.L_x_5514:
[----:B------:R-:W-:Y:S01]  /*10d0*/  ULDC.64 UR8, c[0x0][0xc88] ;  /* 0x0003220000087ab9 */ /* 0x000fe20000000a00 */
[----:B------:R-:W-:Y:S01]  /*10e0*/  ULDC.64 UR12, c[0x0][0x208] ;  /* 0x00008200000c7ab9 */ /* 0x000fe20000000a00 */
[----:B------:R-:W-:Y:S01]  /*10f0*/  UIMAD.WIDE UR8, UR7, 0x4, UR8 ;  /* 0x00000004070878a5 */ /* 0x000fe2000f8e0208 */
[----:B------:R-:W-:-:S05]  /*1100*/  ULDC.64 UR10, c[0x0][0xa18] ;  /* 0x00028600000a7ab9 */ /* 0x000fca0000000a00 */
[----:B01-34-:R-:W-:Y:S02]  /*1110*/  IMAD.U32 R2, RZ, RZ, UR8 ;  /* 0x00000008ff027e24 */ /* 0x01bfe4000f8e00ff */
[----:B------:R-:W-:Y:S01]  /*1120*/  IMAD.U32 R3, RZ, RZ, UR9 ;  /* 0x00000009ff037e24 */ /* 0x000fe2000f8e00ff */
[----:B------:R-:W-:-:S04]  /*1130*/  ULDC.64 UR8, c[0x0][0xa28] ;  /* 0x00028a0000087ab9 */ /* 0x000fc80000000a00 */
[----:B--2---:R-:W2:Y:S01]  /*1140*/  LDG.E R2, desc[UR12][R2.64] ;  /* 0x0000000c02027981 */ /* 0x004ea2000c1e1900 */
        /* <DEDUP_REMOVED lines=17> */
[----:B------:R-:W-:-:S03]  /*1260*/  IMAD.U32 R4, RZ, RZ, UR10 ;  /* 0x0000000aff047e24 */ /* 0x000fc6000f8e00ff */
[----:B------:R-:W-:Y:S01]  /*1270*/  IMAD.U32 R5, RZ, RZ, UR11 ;  /* 0x0000000bff057e24 */ /* 0x000fe2000f8e00ff */
[----:B------:R-:W2:Y:S01]  /*1280*/  @P0 LDG.E R2, desc[UR12][R2.64] ;  /* 0x0000000c02020981 */ /* 0x000ea2000c1e1900 */
[----:B------:R-:W-:Y:S02]  /*1290*/  UISETP.NE.U32.AND UP0, UPT, UR8, URZ, UPT ;  /* 0x0000003f0800728c */ /* 0x000fe4000bf05070 */
[----:B------:R-:W-:Y:S01]  /*12a0*/  ULOP3.LUT UR7, UR6, 0xff000000, URZ, 0xc0, !UPT ;  /* 0xff00000006077892 */ /* 0x000fe2000f8ec03f */
[----:B------:R-:W3:Y:S01]  /*12b0*/  @P2 LDG.E R4, desc[UR12][R4.64] ;  /* 0x0000000c04042981 */ /* 0x000ee2000c1e1900 */
[----:B------:R-:W-:Y:S01]  /*12c0*/  ULDC UR11, c[0x0][0x288] ;  /* 0x0000a200000b7ab9 */ /* 0x000fe20000000800 */
[----:B------:R-:W-:Y:S02]  /*12d0*/  UISETP.NE.AND.EX UP0, UPT, UR9, URZ, UPT, UP0 ;  /* 0x0000003f0900728c */ /* 0x000fe4000bf05300 */
[----:B------:R-:W-:Y:S01]  /*12e0*/  ULOP3.LUT UR8, UR6, 0xff0000, URZ, 0xc0, !UPT ;  /* 0x00ff000006087892 */ /* 0x000fe2000f8ec03f */
[----:B------:R-:W-:Y:S01]  /*12f0*/  ULDC UR9, c[0x0][0x424] ;  /* 0x0001090000097ab9 */ /* 0x000fe20000000800 */
[----:B------:R-:W-:Y:S01]  /*1300*/  ULDC.64 UR12, c[0x0][0xa20] ;  /* 0x00028800000c7ab9 */ /* 0x000fe20000000a00 */
[----:B------:R-:W-:Y:S01]  /*1310*/  ULOP3.LUT UR6, UR6, 0xffff, URZ, 0xc0, !UPT ;  /* 0x0000ffff06067892 */ /* 0x000fe2000f8ec03f */
[----:B------:R-:W-:Y:S01]  /*1320*/  ISETP.NE.U32.AND P1, PT, RZ, UR12, PT ;  /* 0x0000000cff007c0c */ /* 0x000fe2000bf25070 */
[----:B------:R-:W-:-:S02]  /*1330*/  USHF.R.U32.HI UR7, URZ, 0x8, UR7 ;  /* 0x000000083f077899 */ /* 0x000fc40008011607 */
[----:B------:R-:W-:Y:S01]  /*1340*/  USEL UR9, UR9, 0x1, UP0 ;  /* 0x0000000109097887 */ /* 0x000fe20008000000 */
[----:B------:R-:W-:Y:S01]  /*1350*/  ISETP.NE.AND.EX P1, PT, RZ, UR13, PT, P1 ;  /* 0x0000000dff007c0c */ /* 0x000fe2000bf25310 */
[----:B------:R-:W-:Y:S01]  /*1360*/  ULDC UR10, c[0x0][0x2f0] ;  /* 0x0000bc00000a7ab9 */ /* 0x000fe20000000800 */
[----:B------:R-:W-:Y:S01]  /*1370*/  UMOV UR4, URZ ;  /* 0x0000003f00047c82 */ /* 0x000fe20008000000 */
[----:B------:R-:W-:Y:S01]  /*1380*/  ULEA.HI UR8, UR8, UR7, URZ, 0x10 ;  /* 0x0000000708087291 */ /* 0x000fe2000f8f803f */
[----:B------:R-:W-:Y:S01]  /*1390*/  IMAD.U32 R211, RZ, RZ, UR6 ;  /* 0x00000006ffd37e24 */ /* 0x000fe2000f8e00ff */
[----:B------:R-:W-:Y:S01]  /*13a0*/  UIMAD UR9, UR9, UR10, URZ ;  /* 0x0000000a090972a4 */ /* 0x000fe2000f8e023f */
[----:B--2---:R-:W-:Y:S02]  /*13b0*/  @P0 R2UR UR4, R2 ;  /* 0x00000000020402ca */ /* 0x004fe400000e0000 */
[----:B---3--:R-:W-:-:S13]  /*13c0*/  @P2 R2UR UR11, R4 ;  /* 0x00000000040b22ca */ /* 0x008fda00000e0000 */
[----:B------:R-:W-:Y:S01]  /*13d0*/  IMAD.U32 R17, RZ, RZ, UR11 ;  /* 0x0000000bff117e24 */ /* 0x000fe2000f8e00ff */
[----:B-----5:R-:W-:Y:S06]  /*13e0*/  @P2 BRA `(.L_x_5457) ;  /* 0x0000000000402947 */ /* 0x020fec0003800000 */
        /* <DEDUP_REMOVED lines=16> */
.L_x_5457:
        /* <DEDUP_REMOVED lines=11> */
.L_x_5458:
        /* <DEDUP_REMOVED lines=15> */
.L_x_5459:
        /* <DEDUP_REMOVED lines=70> */
.L_x_5460:
        /* <DEDUP_REMOVED lines=97> */
.L_x_5462:
        /* <DEDUP_REMOVED lines=12> */
.L_x_5645:
[----:B------:R-:W-:Y:S05]  /*21c0*/  @!P0 BRA `(.L_x_5464) ;  /* 0x0000000000048947 */ /* 0x000fea0003800000 */
[----:B------:R-:W-:Y:S01]  /*21d0*/  BPT.TRAP 0x1 ;  /* 0x000000040000795c */ /* 0x000fe20000300000 */
.L_x_5464:
[----:B------:R-:W-:Y:S01]  /*21e0*/  R2UR UR4, R16 ;  /* 0x00000000100472ca */ /* 0x000fe200000e0000 */
[----:B0-----:R-:W-:-:S05]  /*21f0*/  IMAD.U32 R0, RZ, RZ, UR36 ;  /* 0x00000024ff007e24 */ /* 0x001fca000f8e00ff */
[----:B------:R-:W-:-:S07]  /*2200*/  LEA R0, R0, UR60, 0x3 ;  /* 0x0000003c00007c11 */ /* 0x000fce000f8e18ff */
[----:B------:R-:W-:-:S05]  /*2210*/  IMAD.U32 R3, RZ, RZ, UR4 ;  /* 0x00000004ff037e24 */ /* 0x000fca000f8e00ff */
[----:B------:R-:W-:-:S04]  /*2220*/  SHF.L.U32 R3, R3, 0x1f, RZ ;  /* 0x0000001f03037819 */ /* 0x000fc800000006ff */
[----:B------:R0:W1:Y:S01]  /*2230*/  SYNCS.PHASECHK.TRANS64.TRYWAIT P2, [R0+URZ+0x36830], R3 ;  /* 0x03683003000075a7 */ /* 0x000062000804017f */
[----:B------:R-:W-:Y:S05]  /*2240*/  @!P0 BRA `(.L_x_5465) ;  /* 0x0000000000048947 */ /* 0x000fea0003800000 */
[----:B------:R-:W-:Y:S01]  /*2250*/  BPT.TRAP 0x1 ;  /* 0x000000040000795c */ /* 0x000fe20000300000 */
.L_x_5465:
[----:B------:R-:W2:Y:S02]  /*2260*/  S2R R2, SR_TID.X ;  /* 0x0000000000027919 */ /* 0x000ea40000002100 */
[----:B--2---:R-:W-:Y:S01]  /*2270*/  LOP3.LUT P1, RZ, R2, 0x7f, RZ, 0xc0, !PT ;  /* 0x0000007f02ff7812 */ /* 0x004fe2000782c0ff */
[----:B-1----:R-:W-:-:S12]  /*2280*/  @P2 BRA `(.L_x_5466) ;  /* 0x0000000000082947 */ /* 0x002fd80003800000 */
[----:B------:R-:W1:Y:S02]  /*2290*/  SYNCS.PHASECHK.TRANS64.TRYWAIT P2, [R0+URZ+0x36830], R3 ;  /* 0x03683003000075a7 */ /* 0x000e64000804017f */
[----:B-1----:R-:W-:Y:S05]  /*22a0*/  @!P2 BRA `(.L_x_5467) ;  /* 0x000001a00008a947 */ /* 0x002fea0003800000 */
.L_x_5466:
[----:B------:R-:W-:Y:S05]  /*22b0*/  WARPSYNC.ALL ;  /* 0x0000000000007948 */ /* 0x000fea0003800000 */
[----:B------:R-:W-:Y:S01]  /*22c0*/  UIADD3 UR4, UR60, 0x21400, URZ ;  /* 0x000214003c047890 */ /* 0x000fe2000fffe03f */
[----:B------:R-:W-:Y:S01]  /*22d0*/  WARPGROUP.ARRIVE ;  /* 0x00000000000079c5 */ /* 0x000fe20000000000 */
[----:B------:R-:W-:Y:S01]  /*22e0*/  ULOP3.LUT UR38, UR38, 0x10000, URZ, 0xfc, !UPT ;  /* 0x0001000026267892 */ /* 0x000fe2000f8efc3f */
[----:B01----:R-:W-:Y:S01]  /*22f0*/  @!P1 VIADD R0, R0, 0x36840 ;  /* 0x0003684000009836 */ /* 0x003fe20000000000 */
[----:B------:R-:W-:Y:S01]  /*2300*/  USHF.R.U32.HI UR4, URZ, 0x4, UR4 ;  /* 0x000000043f047899 */ /* 0x000fe20008011604 */
[----:B------:R-:W-:Y:S01]  /*2310*/  CS2R R118, SRZ ;  /* 0x0000000000767805 */ /* 0x000fe2000001ff00 */
[----:B------:R-:W-:Y:S01]  /*2320*/  UMOV UR53, 0x40000040 ;  /* 0x4000004000357882 */ /* 0x000fe20000000000 */
[----:B------:R-:W-:Y:S01]  /*2330*/  UMOV UR55, 0x40000040 ;  /* 0x4000004000377882 */ /* 0x000fe20000000000 */
[----:B------:R-:W-:Y:S01]  /*2340*/  ULOP3.LUT UR4, UR4, 0x3fff, URZ, 0xc0, !UPT ;  /* 0x00003fff04047892 */ /* 0x000fe2000f8ec03f */
[----:B------:R-:W-:Y:S01]  /*2350*/  MOV R4, UR53 ;  /* 0x0000003500047c02 */ /* 0x000fe20008000f00 */
[----:B------:R-:W-:Y:S01]  /*2360*/  UMOV UR52, UR38 ;  /* 0x0000002600347c82 */ /* 0x000fe20008000000 */
[----:B------:R-:W-:Y:S01]  /*2370*/  UMOV UR7, 0x40000040 ;  /* 0x4000004000077882 */ /* 0x000fe20000000000 */
[----:B------:R-:W-:Y:S01]  /*2380*/  ULOP3.LUT UR5, UR4, 0x10000, URZ, 0xfc, !UPT ;  /* 0x0001000004057892 */ /* 0x000fe2000f8efc3f */
[----:B------:R-:W-:Y:S01]  /*2390*/  MOV R6, UR52 ;  /* 0x0000003400067c02 */ /* 0x000fe20008000f00 */
[----:B------:R-:W-:Y:S01]  /*23a0*/  UMOV UR8, UR52 ;  /* 0x0000003400087c82 */ /* 0x000fe20008000000 */
[----:B------:R-:W-:Y:S01]  /*23b0*/  UMOV UR4, UR52 ;  /* 0x0000003400047c82 */ /* 0x000fe20008000000 */
[----:B------:R-:W-:Y:S01]  /*23c0*/  UIMAD UR37, UR36, 0xa80, UR5 ;  /* 0x00000a80242578a4 */ /* 0x000fe2000f8e0205 */
[----:B------:R-:W-:Y:S01]  /*23d0*/  @!P1 PRMT R0, RZ, 0x654, R0 ;  /* 0x00000654ff009816 */ /* 0x000fe20000000000 */
[----:B------:R-:W-:Y:S01]  /*23e0*/  IMAD.U32 R5, RZ, RZ, UR5 ;  /* 0x00000005ff057e24 */ /* 0x000fe2000f8e00ff */
[----:B------:R-:W-:Y:S01]  /*23f0*/  UMOV UR5, UR53 ;  /* 0x0000003500057c82 */ /* 0x000fe20008000000 */
[----:B------:R-:W-:Y:S01]  /*2400*/  UIADD3 UR6, UR37, 0x80, URZ ;  /* 0x0000008025067890 */ /* 0x000fe2000fffe03f */
[----:B------:R-:W-:Y:S01]  /*2410*/  CS2R R116, SRZ ;  /* 0x0000000000747805 */ /* 0x000fe2000001ff00 */
[----:B------:R-:W-:Y:S01]  /*2420*/  UIADD3 UR10, UR37, 0x100, URZ ;  /* 0x00000100250a7890 */ /* 0x000fe2000fffe03f */
[----:B------:R-:W-:Y:S01]  /*2430*/  CS2R R114, SRZ ;  /* 0x0000000000727805 */ /* 0x000fe2000001ff00 */
[----:B------:R-:W-:Y:S01]  /*2440*/  UMOV UR54, UR37 ;  /* 0x0000002500367c82 */ /* 0x000fe20008000000 */
[----:B------:R-:W-:Y:S01]  /*2450*/  UMOV UR9, UR53 ;  /* 0x0000003500097c82 */ /* 0x000fe20008000000 */
[----:B------:R-:W-:Y:S01]  /*2460*/  HGMMA.64x16x16.F32.BF16 R72, gdesc[UR52], RZ, !UPT, gsb0 ;  /* 0x00200000344879f0 */ /* 0x000fe2000c0018ff */
[----:B------:R-:W-:Y:S01]  /*2470*/  UMOV UR11, 0x40000040 ;  /* 0x40000040000b7882 */ /* 0x000fe20000000000 */
[----:B------:R-:W-:Y:S01]  /*2480*/  UIADD3 UR14, UR37, 0x180, URZ ;  /* 0x00000180250e7890 */ /* 0x000fe2000fffe03f */
[----:B------:R-:W-:Y:S01]  /*2490*/  CS2R R112, SRZ ;  /* 0x0000000000707805 */ /* 0x000fe2000001ff00 */
[----:B------:R-:W-:Y:S01]  /*24a0*/  UMOV UR12, UR52 ;  /* 0x00000034000c7c82 */ /* 0x000fe20008000000 */
[----:B------:R-:W-:Y:S01]  /*24b0*/  UMOV UR13, UR53 ;  /* 0x00000035000d7c82 */ /* 0x000fe20008000000 */
        /* <DEDUP_REMOVED lines=34> */
[----:B------:R-:W-:Y:S01]  /*26e0*/  UMOV UR55, 0x40000040 ;  /* 0x4000004000377882 */ /* 0x000fe20000000000 */
[----:B------:R-:W-:-:S02]  /*26f0*/  CS2R R90, SRZ ;  /* 0x00000000005a7805 */ /* 0x000fc4000001ff00 */
[----:B------:R-:W-:Y:S02]  /*2700*/  CS2R R88, SRZ ;  /* 0x0000000000587805 */ /* 0x000fe4000001ff00 */
[----:B------:R-:W-:Y:S02]  /*2710*/  CS2R R86, SRZ ;  /* 0x0000000000567805 */ /* 0x000fe4000001ff00 */
[----:B------:R-:W-:Y:S02]  /*2720*/  CS2R R84, SRZ ;  /* 0x0000000000547805 */ /* 0x000fe4000001ff00 */
[----:B------:R-:W-:Y:S01]  /*2730*/  CS2R R82, SRZ ;  /* 0x0000000000527805 */ /* 0x000fe2000001ff00 */
        /* <DEDUP_REMOVED lines=440> */
[----:B------:R-:W-:Y:S01]  /*42c0*/  UMOV UR56, UR44 ;  /* 0x0000002c00387c82 */ /* 0x000fe20008000000 */
[----:B------:R-:W-:Y:S01]  /*42d0*/  UMOV UR57, UR45 ;  /* 0x0000002d00397c82 */ /* 0x000fe20008000000 */
[----:B------:R-:W-:-:S02]  /*42e0*/  UIADD3 UR6, UR38, 0x806, URZ ;  /* 0x0000080626067890 */ /* 0x000fc4000fffe03f */
[----:B------:R-:W-:Y:S01]  /*42f0*/  UIADD3 UR38, UR39, -0x2, URZ ;  /* 0xfffffffe27267890 */ /* 0x000fe2000fffe03f */
        /* <DEDUP_REMOVED lines=20> */
[----:B------:R-:W-:Y:S02]  /*4440*/  R2UR UR12, R3 ;  /* 0x00000000030c72ca */ /* 0x000fe400000e0000 */
        /* <DEDUP_REMOVED lines=18> */
[----:B------:R-:W-:Y:S02]  /*4570*/  WARPGROUP.DEPBAR.LE gsb0, 0x0 ;  /* 0x00008000000079c5 */ /* 0x000fe40000010000 */
[----:B------:R-:W-:-:S06]  /*4580*/  WARPGROUP.ARRIVE ;  /* 0x00000000000079c5 */ /* 0x000fcc0000000000 */
[----:B------:R-:W-:Y:S01]  /*4590*/  HGMMA.64x16x16.F32.BF16 R32, gdesc[UR48], R32, gsb0 ;  /* 0x00200000302079f0 */ /* 0x000fe20008001820 */
[----:B------:R-:W-:Y:S01]  /*45a0*/  UMOV UR48, UR6 ;  /* 0x0000000600307c82 */ /* 0x000fe20008000000 */
[----:B------:R-:W-:Y:S01]  /*45b0*/  UMOV UR49, 0x40000040 ;  /* 0x4000004000317882 */ /* 0x000fe20000000000 */
[----:B------:R-:W-:Y:S01]  /*45c0*/  UMOV UR50, UR10 ;  /* 0x0000000a00327c82 */ /* 0x000fe20008000000 */
[----:B------:R-:W-:Y:S01]  /*45d0*/  UMOV UR51, 0x40000040 ;  /* 0x4000004000337882 */ /* 0x000fe20000000000 */
[----:B------:R-:W-:Y:S01]  /*45e0*/  ULDC UR6, c[0x0][0x9d8] ;  /* 0x0002760000067ab9 */ /* 0x000fe20000000800 */
[----:B------:R-:W-:Y:S01]  /*45f0*/  UIMAD UR10, UR39, -0x70, UR18 ;  /* 0xffffff90270a78a4 */ /* 0x000fe2000f8e0212 */
        /* <DEDUP_REMOVED lines=18> */
[----:B------:R-:W-:Y:S01]  /*4720*/  UMOV UR51, 0x40000040 ;  /* 0x4000004000337882 */ /* 0x000fe20000000000 */
[----:B------:R-:W-:Y:S01]  /*4730*/  FMUL.FTZ R2, R72, UR6 ;  /* 0x0000000648027c20 */ /* 0x000fe20008410000 */
[----:B------:R-:W-:Y:S01]  /*4740*/  FMUL.FTZ R3, R73, UR6 ;  /* 0x0000000649037c20 */ /* 0x000fe20008410000 */
        /* <DEDUP_REMOVED lines=10> */
[----:B------:R-:W-:Y:S02]  /*47f0*/  VIADD R65, R204, UR11 ;  /* 0x0000000bcc417c36 */ /* 0x000fe40008000000 */
[----:B------:R-:W-:Y:S01]  /*4800*/  FMUL.FTZ R66, R66, UR6 ;  /* 0x0000000642427c20 */ /* 0x000fe20008410000 */
[----:B------:R-:W-:Y:S01]  /*4810*/  FMUL.FTZ R67, R67, UR6 ;  /* 0x0000000643437c20 */ /* 0x000fe20008410000 */
[----:B------:R-:W-:Y:S01]  /*4820*/  FMUL.FTZ R70, R70, UR6 ;  /* 0x0000000646467c20 */ /* 0x000fe20008410000 */
[----:B------:R-:W-:Y:S01]  /*4830*/  HGMMA.64x16x16.F32.BF16 R56, gdesc[UR48], R56, gsb0 ;  /* 0x00200000303879f0 */ /* 0x000fe20008001838 */
[----:B------:R-:W-:Y:S01]  /*4840*/  UIADD3 UR50, UR37, 0x886, URZ ;  /* 0x0000088625327890 */ /* 0x000fe2000fffe03f */
[----:B------:R-:W-:Y:S01]  /*4850*/  @P2 IMAD.HI.U32 R6, R65, UR7, RZ ;  /* 0x0000000741062c27 */ /* 0x000fe2000f8e00ff */
[----:B------:R-:W-:Y:S01]  /*4860*/  UMOV UR51, 0x40000040 ;  /* 0x4000004000337882 */ /* 0x000fe20000000000 */
[----:B------:R-:W-:Y:S01]  /*4870*/  @UP0 ULDC UR7, c[0x0][0x450] ;  /* 0x0001140000070ab9 */ /* 0x000fe20000000800 */
[----:B------:R4:W5:Y:S01]  /*4880*/  MUFU.TANH R20, R66 ;  /* 0x0000004200147308 */ /* 0x0009620000002400 */
[----:B------:R-:W-:Y:S01]  /*4890*/  FMUL.FTZ R8, R64, UR6 ;  /* 0x0000000640087c20 */ /* 0x000fe20008410000 */
[----:B------:R-:W-:Y:S01]  /*48a0*/  @P2 SHF.R.U32.HI R65, RZ, UR7, R6 ;  /* 0x00000007ff412c19 */ /* 0x000fe20008011606 */
[----:B------:R-:W-:Y:S01]  /*48b0*/  UIMAD UR7, UR39, -0x70, URZ ;  /* 0xffffff90270778a4 */ /* 0x000fe2000f8e023f */
[----:B------:R-:W-:Y:S01]  /*48c0*/  FMUL.FTZ R11, R68, UR6 ;  /* 0x00000006440b7c20 */ /* 0x000fe20008410000 */
[----:B------:R-:W-:Y:S01]  /*48d0*/  FMUL.FTZ R71, R71, UR6 ;  /* 0x0000000647477c20 */ /* 0x000fe20008410000 */
[----:B------:R-:W-:Y:S01]  /*48e0*/  FMUL.FTZ R10, R69, UR6 ;  /* 0x00000006450a7c20 */ /* 0x000fe20008410000 */
[----:B------:R-:W0:Y:S01]  /*48f0*/  SHFL.IDX PT, R6, R65, 0x1, 0x1c1f ;  /* 0x003c1f0041067f89 */ /* 0x000e2200000e0000 */
[----:B------:R-:W5:Y:S01]  /*4900*/  MUFU.TANH R72, R67 ;  /* 0x0000004300487308 */ /* 0x000f620000002400 */
[----:B----4-:R-:W-:Y:S01]  /*4910*/  IMAD.U32 R66, RZ, RZ, UR10 ;  /* 0x0000000aff427e24 */ /* 0x010fe2000f8e00ff */
[----:B------:R-:W-:Y:S01]  /*4920*/  UMOV UR10, UR11 ;  /* 0x0000000b000a7c82 */ /* 0x000fe20008000000 */
[----:B------:R-:W4:Y:S03]  /*4930*/  SHFL.IDX PT, R65, R65, RZ, 0x1c1f ;  /* 0x001c1fff41417589 */ /* 0x000f2600000e0000 */
[----:B------:R-:W-:-:S02]  /*4940*/  IADD3 R66, -R19, 0x70, R66 ;  /* 0x0000007013427810 */ /* 0x000fc40007ffe142 */
[----:B------:R-:W5:Y:S08]  /*4950*/  MUFU.TANH R70, R70 ;  /* 0x0000004600467308 */ /* 0x000f700000002400 */
[----:B------:R-:W5:Y:S08]  /*4960*/  MUFU.TANH R71, R71 ;  /* 0x0000004700477308 */ /* 0x000f700000002400 */
        /* <DEDUP_REMOVED lines=8> */
[----:B------:R1:W5:Y:S01]  /*49f0*/  MUFU.TANH R56, R58 ;  /* 0x0000003a00387308 */ /* 0x0003620000002400 */
[----:B------:R-:W-:Y:S01]  /*4a00*/  HGMMA.64x16x16.F32.BF16 R48, gdesc[UR48], R48, gsb0 ;  /* 0x00200000303079f0 */ /* 0x000fe20008001830 */
[----:B------:R-:W-:Y:S01]  /*4a10*/  UIADD3 UR50, UR37, 0x906, URZ ;  /* 0x0000090625327890 */ /* 0x000fe2000fffe03f */
[----:B------:R-:W-:Y:S01]  /*4a20*/  IMAD.U32 R60, RZ, RZ, UR19 ;  /* 0x00000013ff3c7e24 */ /* 0x000fe2000f8e00ff */
[----:B------:R-:W-:Y:S01]  /*4a30*/  UMOV UR51, 0x40000040 ;  /* 0x4000004000337882 */ /* 0x000fe20000000000 */
[----:B------:R-:W-:Y:S01]  /*4a40*/  FMUL.FTZ R62, R62, UR6 ;  /* 0x000000063e3e7c20 */ /* 0x000fe20008410000 */
[----:B------:R-:W-:Y:S01]  /*4a50*/  FMUL.FTZ R14, R61, UR6 ;  /* 0x000000063d0e7c20 */ /* 0x000fe20008410000 */
[----:B------:R-:W-:Y:S01]  /*4a60*/  FMUL.FTZ R59, R59, UR6 ;  /* 0x000000063b3b7c20 */ /* 0x000fe20008410000 */
[----:B------:R2:W-:Y:S01]  /*4a70*/  MUFU.TANH R76, R63 ;  /* 0x0000003f004c7308 */ /* 0x0005e20000002400 */
[----:B-1----:R-:W-:-:S02]  /*4a80*/  IMAD.U32 R58, RZ, RZ, UR7 ;  /* 0x00000007ff3a7e24 */ /* 0x002fc4000f8e00ff */
[----:B------:R-:W-:-:S05]  /*4a90*/  FMUL.FTZ R13, R57, UR6 ;  /* 0x00000006390d7c20 */ /* 0x000fca0008410000 */
[----:B------:R1:W-:Y:S01]  /*4aa0*/  MUFU.TANH R73, R62 ;  /* 0x0000003e00497308 */ /* 0x0003e20000002400 */
[----:B--2---:R-:W-:-:S04]  /*4ab0*/  IADD3 R63, -R19, 0x71, R58 ;  /* 0x00000071133f7810 */ /* 0x004fc80007ffe13a */
[----:B------:R-:W-:-:S03]  /*4ac0*/  IADD3 R63, -R60, UR18, R63 ;  /* 0x000000123c3f7c10 */ /* 0x000fc6000fffe13f */
[----:B------:R2:W2:Y:S01]  /*4ad0*/  MUFU.TANH R69, R59 ;  /* 0x0000003b00457308 */ /* 0x0004a20000002400 */
[-CC-:B0-----:R-:W-:Y:S02]  /*4ae0*/  VIADDMNMX R67, R6, R63.reuse, R66.reuse, PT ;  /* 0x0000003f06437246 */ /* 0x181fe40003800142 */
[----:B----4-:R-:W-:Y:S02]  /*4af0*/  VIADDMNMX R65, R65, R63, R66, PT ;  /* 0x0000003f41417246 */ /* 0x010fe40003800142 */
[C---:B------:R-:W-:Y:S02]  /*4b00*/  ISETP.GT.AND P5, PT, R67.reuse, RZ, PT ;  /* 0x000000ff4300720c */ /* 0x040fe40003fa4270 */
[C---:B------:R-:W-:Y:S01]  /*4b10*/  ISETP.GT.AND P6, PT, R67.reuse, 0x1, PT ;  /* 0x000000014300780c */ /* 0x040fe20003fc4270 */
[----:B------:R-:W-:Y:S01]  /*4b20*/  MUFU.TANH R9, R9 ;  /* 0x0000000900097308 */ /* 0x000fe20000002400 */
[----:B------:R-:W-:Y:S02]  /*4b30*/  ISETP.GT.AND P4, PT, R67, 0x8, PT ;  /* 0x000000084300780c */ /* 0x000fe40003f84270 */
[----:B------:R-:W-:-:S02]  /*4b40*/  FSEL R68, R74, -INF , P5 ;  /* 0xff8000004a447808 */ /* 0x000fc40002800000 */
[----:B------:R-:W-:Y:S02]  /*4b50*/  FSEL R64, R75, -INF , P6 ;  /* 0xff8000004b407808 */ /* 0x000fe40003000000 */
[C---:B------:R-:W-:Y:S01]  /*4b60*/  ISETP.GT.AND P3, PT, R67.reuse, 0x9, PT ;  /* 0x000000094300780c */ /* 0x040fe20003f64270 */
[----:B------:R-:W-:Y:S01]  /*4b70*/  MUFU.TANH R11, R11 ;  /* 0x0000000b000b7308 */ /* 0x000fe20000002400 */
[----:B-1----:R-:W-:Y:S02]  /*4b80*/  FSEL R62, R78, -INF , P4 ;  /* 0xff8000004e3e7808 */ /* 0x002fe40002000000 */
[----:B------:R-:W-:Y:S02]  /*4b90*/  ISETP.GT.AND P5, PT, R67, 0x10, PT ;  /* 0x000000104300780c */ /* 0x000fe40003fa4270 */
[----:B---3--:R-:W-:Y:S02]  /*4ba0*/  FSEL R61, R79, -INF , P3 ;  /* 0xff8000004f3d7808 */ /* 0x008fe40001800000 */
[----:B------:R-:W-:Y:S01]  /*4bb0*/  ISETP.GT.AND P3, PT, R67, 0x11, PT ;  /* 0x000000114300780c */ /* 0x000fe20003f64270 */
[----:B------:R-:W-:Y:S01]  /*4bc0*/  MUFU.TANH R10, R10 ;  /* 0x0000000a000a7308 */ /* 0x000fe20000002400 */
[----:B-----5:R-:W-:-:S02]  /*4bd0*/  FSEL R60, R20, -INF , P5 ;  /* 0xff800000143c7808 */ /* 0x020fc40002800000 */
[----:B------:R-:W-:Y:S01]  /*4be0*/  ISETP.GT.AND P4, PT, R67, 0x18, PT ;  /* 0x000000184300780c */ /* 0x000fe20003f84270 */
[----:B------:R-:W-:Y:S02]  /*4bf0*/  WARPGROUP.DEPBAR.LE gsb0, 0x0 ;  /* 0x00008000000079c5 */ /* 0x000fe40000010000 */
[----:B------:R-:W-:Y:S01]  /*4c00*/  WARPGROUP.ARRIVE ;  /* 0x00000000000079c5 */ /* 0x000fe20000000000 */
[----:B------:R-:W-:Y:S01]  /*4c10*/  FMUL.FTZ R21, R48, UR6 ;  /* 0x0000000630157c20 */ /* 0x000fe20008410000 */
[----:B------:R-:W-:Y:S01]  /*4c20*/  FMUL.FTZ R48, R49, UR6 ;  /* 0x0000000631307c20 */ /* 0x000fe20008410000 */
[----:B------:R-:W-:Y:S01]  /*4c30*/  FMNMX.FTZ R49, R68, R64, !PT ;  /* 0x0000004044317209 */ /* 0x000fe20007810000 */
[----:B------:R-:W-:Y:S01]  /*4c40*/  FMUL.FTZ R50, R50, UR6 ;  /* 0x0000000632327c20 */ /* 0x000fe20008410000 */
[----:B--2---:R-:W-:Y:S01]  /*4c50*/  FSEL R59, R72, -INF , P3 ;  /* 0xff800000483b7808 */ /* 0x004fe20001800000 */
[----:B------:R-:W-:Y:S01]  /*4c60*/  HGMMA.64x16x16.F32.BF16 R40, gdesc[UR48], R40, gsb0 ;  /* 0x00200000302879f0 */ /* 0x000fe20008001828 */
[----:B------:R-:W-:Y:S01]  /*4c70*/  UIADD3 UR50, UR37, 0x986, URZ ;  /* 0x0000098625327890 */ /* 0x000fe2000fffe03f */
[----:B------:R-:W-:Y:S01]  /*4c80*/  FMNMX.FTZ R6, R62, R49, !PT ;  /* 0x000000313e067209 */ /* 0x000fe20007810000 */
[----:B------:R-:W-:Y:S01]  /*4c90*/  UMOV UR51, 0x40000040 ;  /* 0x4000004000337882 */ /* 0x000fe20000000000 */
[----:B------:R-:W-:Y:S01]  /*4ca0*/  ISETP.GT.AND P3, PT, R67, 0x19, PT ;  /* 0x000000194300780c */ /* 0x000fe20003f64270 */
[----:B------:R-:W-:Y:S01]  /*4cb0*/  FMUL.FTZ R51, R51, UR6 ;  /* 0x0000000633337c20 */ /* 0x000fe20008410000 */
[----:B------:R-:W-:Y:S01]  /*4cc0*/  FMNMX.FTZ R49, R61, R6, !PT ;  /* 0x000000063d317209 */ /* 0x000fe20007810000 */
        /* <DEDUP_REMOVED lines=8> */
[----:B------:R-:W-:Y:S01]  /*4d50*/  MUFU.TANH R51, R51 ;  /* 0x0000003300337308 */ /* 0x000fe20000002400 */
[----:B------:R-:W-:-:S02]  /*4d60*/  ISETP.GT.AND P3, PT, R67, 0x21, PT ;  /* 0x000000214300780c */ /* 0x000fc40003f64270 */
[----:B------:R-:W-:Y:S02]  /*4d70*/  FSEL R56, R56, -INF , P4 ;  /* 0xff80000038387808 */ /* 0x000fe40002000000 */
[----:B------:R-:W-:Y:S02]  /*4d80*/  ISETP.GT.AND P4, PT, R67, 0x28, PT ;  /* 0x000000284300780c */ /* 0x000fe40003f84270 */
[----:B------:R-:W-:Y:S01]  /*4d90*/  ISETP.GT.AND P5, PT, R65, 0x8, PT ;  /* 0x000000084100780c */ /* 0x000fe20003fa4270 */
[----:B------:R1:W-:Y:S08]  /*4da0*/  MUFU.TANH R81, R55 ;  /* 0x0000003700517308 */ /* 0x0003f00000002400 */
[----:B------:R2:W3:Y:S01]  /*4db0*/  MUFU.TANH R80, R54 ;  /* 0x0000003600507308 */ /* 0x0004e20000002400 */
[----:B-1----:R-:W-:-:S02]  /*4dc0*/  FSEL R55, R69, -INF , P3 ;  /* 0xff80000045377808 */ /* 0x002fc40001800000 */
[----:B------:R-:W-:-:S04]  /*4dd0*/  ISETP.GT.AND P3, PT, R67, 0x29, PT ;  /* 0x000000294300780c */ /* 0x000fc80003f64270 */
[----:B------:R-:W-:Y:S01]  /*4de0*/  FSEL R50, R76, -INF , P3 ;  /* 0xff8000004c327808 */ /* 0x000fe20001800000 */
[----:B------:R-:W-:Y:S01]  /*4df0*/  MUFU.TANH R12, R12 ;  /* 0x0000000c000c7308 */ /* 0x000fe20000002400 */
[----:B--2---:R-:W-:Y:S02]  /*4e00*/  FSEL R54, R73, -INF , P4 ;  /* 0xff80000049367808 */ /* 0x004fe40002000000 */
[C---:B------:R-:W-:Y:S02]  /*4e10*/  ISETP.GT.AND P4, PT, R67.reuse, 0x30, PT ;  /* 0x000000304300780c */ /* 0x040fe40003f84270 */
[----:B------:R-:W-:-:S03]  /*4e20*/  ISETP.GT.AND P3, PT, R67, 0x31, PT ;  /* 0x000000314300780c */ /* 0x000fc60003f64270 */
[----:B------:R-:W-:Y:S01]  /*4e30*/  MUFU.TANH R13, R13 ;  /* 0x0000000d000d7308 */ /* 0x000fe20000002400 */
[----:B------:R-:W-:Y:S02]  /*4e40*/  WARPGROUP.DEPBAR.LE gsb0, 0x0 ;  /* 0x00008000000079c5 */ /* 0x000fe40000010000 */
[----:B------:R-:W-:Y:S01]  /*4e50*/  WARPGROUP.ARRIVE ;  /* 0x00000000000079c5 */ /* 0x000fe20000000000 */
[----:B------:R-:W-:Y:S01]  /*4e60*/  FMUL.FTZ R43, R43, UR6 ;  /* 0x000000062b2b7c20 */ /* 0x000fe20008410000 */
[----:B------:R-:W-:Y:S01]  /*4e70*/  FMUL.FTZ R47, R47, UR6 ;  /* 0x000000062f2f7c20 */ /* 0x000fe20008410000 */
[----:B------:R-:W-:Y:S01]  /*4e80*/  FMUL.FTZ R42, R42, UR6 ;  /* 0x000000062a2a7c20 */ /* 0x000fe20008410000 */
[----:B------:R-:W-:Y:S01]  /*4e90*/  FMUL.FTZ R46, R46, UR6 ;  /* 0x000000062e2e7c20 */ /* 0x000fe20008410000 */
[----:B------:R1:W2:Y:S01]  /*4ea0*/  MUFU.TANH R74, R43 ;  /* 0x0000002b004a7308 */ /* 0x0002a20000002400 */
        /* <DEDUP_REMOVED lines=8> */
[----:B-1----:R-:W-:-:S04]  /*4f30*/  FMNMX.FTZ R43, R59, R6, !PT ;  /* 0x000000063b2b7209 */ /* 0x002fc80007810000 */
[----:B------:R-:W-:-:S03]  /*4f40*/  FMNMX.FTZ R6, R58, R43, !PT ;  /* 0x0000002b3a067209 */ /* 0x000fc60007810000 */
[----:B------:R-:W1:Y:S01]  /*4f50*/  MUFU.TANH R42, R42 ;  /* 0x0000002a002a7308 */ /* 0x000e620000002400 */
[----:B------:R-:W-:-:S04]  /*4f60*/  FMNMX.FTZ R43, R57, R6, !PT ;  /* 0x00000006392b7209 */ /* 0x000fc80007810000 */
[----:B------:R-:W-:-:S03]  /*4f70*/  FMNMX.FTZ R6, R56, R43, !PT ;  /* 0x0000002b38067209 */ /* 0x000fc60007810000 */
[----:B------:R-:W5:Y:S01]  /*4f80*/  MUFU.TANH R75, R46 ;  /* 0x0000002e004b7308 */ /* 0x000f620000002400 */
[----:B------:R-:W-:-:S04]  /*4f90*/  FMNMX.FTZ R43, R55, R6, !PT ;  /* 0x00000006372b7209 */ /* 0x000fc80007810000 */
[----:B----4-:R-:W-:Y:S02]  /*4fa0*/  FMNMX.FTZ R47, R54, R43, !PT ;  /* 0x0000002b362f7209 */ /* 0x010fe40007810000 */
[----:B0-----:R-:W-:Y:S01]  /*4fb0*/  FSEL R43, R77, -INF , P4 ;  /* 0xff8000004d2b7808 */ /* 0x001fe20002000000 */
[----:B------:R-:W-:Y:S01]  /*4fc0*/  MUFU.TANH R15, R15 ;  /* 0x0000000f000f7308 */ /* 0x000fe20000002400 */
[----:B------:R-:W-:Y:S02]  /*4fd0*/  FMNMX.FTZ R20, R50, R47, !PT ;  /* 0x0000002f32147209 */ /* 0x000fe40007810000 */
[----:B------:R-:W-:Y:S02]  /*4fe0*/  ISETP.GT.AND P4, PT, R67, 0x38, PT ;  /* 0x000000384300780c */ /* 0x000fe40003f84270 */
[----:B------:R-:W-:Y:S02]  /*4ff0*/  FMNMX.FTZ R47, R43, R20, !PT ;  /* 0x000000142b2f7209 */ /* 0x000fe40007810000 */
[----:B---3--:R-:W-:Y:S01]  /*5000*/  FSEL R20, R80, -INF , P4 ;  /* 0xff80000050147808 */ /* 0x008fe20002000000 */
[----:B------:R-:W-:Y:S01]  /*5010*/  MUFU.TANH R14, R14 ;  /* 0x0000000e000e7308 */ /* 0x000fe20000002400 */
[----:B------:R-:W-:-:S07]  /*5020*/  ISETP.GT.AND P4, PT, R67, 0x40, PT ;  /* 0x000000404300780c */ /* 0x000fce0003f84270 */
[----:B------:R-:W-:Y:S01]  /*5030*/  MUFU.TANH R21, R21 ;  /* 0x0000001500157308 */ /* 0x000fe20000002400 */
[----:B------:R-:W-:Y:S02]  /*5040*/  WARPGROUP.DEPBAR.LE gsb0, 0x0 ;  /* 0x00008000000079c5 */ /* 0x000fe40000010000 */
[----:B------:R-:W-:Y:S01]  /*5050*/  WARPGROUP.ARRIVE ;  /* 0x00000000000079c5 */ /* 0x000fe20000000000 */
[----:B------:R-:W-:Y:S01]  /*5060*/  FMUL.FTZ R6, R38, UR6 ;  /* 0x0000000626067c20 */ /* 0x000fe20008410000 */
[----:B------:R-:W-:Y:S01]  /*5070*/  FSEL R38, R51, -INF , P3 ;  /* 0xff80000033267808 */ /* 0x000fe20001800000 */
[----:B------:R-:W-:Y:S01]  /*5080*/  FMUL.FTZ R34, R34, UR6 ;  /* 0x0000000622227c20 */ /* 0x000fe20008410000 */
[----:B------:R-:W-:Y:S01]  /*5090*/  ISETP.GT.AND P3, PT, R67, 0x39, PT ;  /* 0x000000394300780c */ /* 0x000fe20003f64270 */
[----:B------:R-:W-:Y:S01]  /*50a0*/  MUFU.TANH R72, R6 ;  /* 0x0000000600487308 */ /* 0x000fe20000002400 */
[----:B------:R-:W-:Y:S01]  /*50b0*/  HGMMA.64x16x16.F32.BF16 R24, gdesc[UR48], R24, gsb0 ;  /* 0x00200000301879f0 */ /* 0x000fe20008001818 */
[----:B------:R-:W-:Y:S01]  /*50c0*/  FMNMX.FTZ R47, R38, R47, !PT ;  /* 0x0000002f262f7209 */ /* 0x000fe20007810000 */
[----:B------:R-:W-:Y:S01]  /*50d0*/  FMUL.FTZ R35, R35, UR6 ;  /* 0x0000000623237c20 */ /* 0x000fe20008410000 */
[----:B------:R-:W-:Y:S01]  /*50e0*/  FMUL.FTZ R39, R39, UR6 ;  /* 0x0000000627277c20 */ /* 0x000fe20008410000 */
[----:B------:R-:W-:Y:S01]  /*50f0*/  FMUL.FTZ R33, R33, UR6 ;  /* 0x0000000621217c20 */ /* 0x000fe20008410000 */
[----:B------:R-:W-:Y:S01]  /*5100*/  FMNMX.FTZ R47, R20, R47, !PT ;  /* 0x0000002f142f7209 */ /* 0x000fe20007810000 */
[----:B------:R-:W-:Y:S01]  /*5110*/  FMUL.FTZ R37, R37, UR6 ;  /* 0x0000000625257c20 */ /* 0x000fe20008410000 */
[----:B------:R0:W3:Y:S01]  /*5120*/  MUFU.TANH R71, R34 ;  /* 0x0000002200477308 */ /* 0x0000e20000002400 */
[----:B------:R-:W-:Y:S01]  /*5130*/  FMUL.FTZ R32, R32, UR6 ;  /* 0x0000000620207c20 */ /* 0x000fe20008410000 */
[----:B------:R-:W-:-:S06]  /*5140*/  FMUL.FTZ R36, R36, UR6 ;  /* 0x0000000624247c20 */ /* 0x000fcc0008410000 */
[----:B------:R2:W4:Y:S01]  /*5150*/  MUFU.TANH R69, R35 ;  /* 0x0000002300457308 */ /* 0x0005220000002400 */
[----:B0-----:R-:W-:Y:S02]  /*5160*/  FSEL R34, R81, -INF , P3 ;  /* 0xff80000051227808 */ /* 0x001fe40001800000 */
[----:B------:R-:W-:Y:S02]  /*5170*/  CS2R R80, SRZ ;  /* 0x0000000000507805 */ /* 0x000fe4000001ff00 */
[C---:B------:R-:W-:Y:S02]  /*5180*/  ISETP.GT.AND P3, PT, R67.reuse, 0x41, PT ;  /* 0x000000414300780c */ /* 0x040fe40003f64270 */
[----:B------:R-:W-:Y:S01]  /*5190*/  FMNMX.FTZ R47, R34, R47, !PT ;  /* 0x0000002f222f7209 */ /* 0x000fe20007810000 */
[----:B------:R-:W0:Y:S01]  /*51a0*/  MUFU.TANH R73, R39 ;  /* 0x0000002700497308 */ /* 0x000e220000002400 */
[----:B--2---:R-:W-:Y:S02]  /*51b0*/  FSEL R35, R74, -INF , P3 ;  /* 0xff8000004a237808 */ /* 0x004fe40001800000 */
[----:B------:R-:W-:-:S05]  /*51c0*/  ISETP.GT.AND P3, PT, R67, 0x49, PT ;  /* 0x000000494300780c */ /* 0x000fca0003f64270 */
[----:B------:R-:W-:Y:S08]  /*51d0*/  MUFU.TANH R48, R48 ;  /* 0x0000003000307308 */ /* 0x000ff00000002400 */
[----:B------:R-:W-:Y:S08]  /*51e0*/  MUFU.TANH R45, R45 ;  /* 0x0000002d002d7308 */ /* 0x000ff00000002400 */
[----:B------:R-:W-:Y:S01]  /*51f0*/  MUFU.TANH R36, R36 ;  /* 0x0000002400247308 */ /* 0x000fe20000002400 */
[----:B------:R-:W-:-:S02]  /*5200*/  WARPGROUP.DEPBAR.LE gsb0, 0x0 ;  /* 0x00008000000079c5 */ /* 0x000fc40000010000 */
[----:B------:R-:W-:Y:S01]  /*5210*/  FMUL.FTZ R6, R26, UR6 ;  /* 0x000000061a067c20 */ /* 0x000fe20008410000 */
[----:B-1----:R-:W-:Y:S01]  /*5220*/  FSEL R26, R42, -INF , P4 ;  /* 0xff8000002a1a7808 */ /* 0x002fe20002000000 */
[----:B------:R-:W-:Y:S01]  /*5230*/  FMUL.FTZ R46, R27, UR6 ;  /* 0x000000061b2e7c20 */ /* 0x000fe20008410000 */
[----:B------:R-:W-:Y:S02]  /*5240*/  ISETP.GT.AND P4, PT, R67, 0x48, PT ;  /* 0x000000484300780c */ /* 0x000fe40003f84270 */
[----:B------:R1:W2:Y:S01]  /*5250*/  MUFU.TANH R76, R6 ;  /* 0x00000006004c7308 */ /* 0x0002a20000002400 */
[----:B------:R-:W-:Y:S01]  /*5260*/  FMNMX.FTZ R42, R26, R47, !PT ;  /* 0x0000002f1a2a7209 */ /* 0x000fe20007810000 */
[----:B------:R-:W-:Y:S01]  /*5270*/  FMUL.FTZ R51, R31, UR6 ;  /* 0x000000061f337c20 */ /* 0x000fe20008410000 */
[----:B-----5:R-:W-:Y:S01]  /*5280*/  FSEL R27, R75, -INF , P4 ;  /* 0xff8000004b1b7808 */ /* 0x020fe20002000000 */
[----:B------:R-:W-:Y:S01]  /*5290*/  FMUL.FTZ R24, R24, UR6 ;  /* 0x0000000618187c20 */ /* 0x000fe20008410000 */
[----:B------:R-:W-:Y:S01]  /*52a0*/  FMNMX.FTZ R70, R35, R42, !PT ;  /* 0x0000002a23467209 */ /* 0x000fe20007810000 */
[----:B------:R-:W-:Y:S01]  /*52b0*/  FMUL.FTZ R25, R25, UR6 ;  /* 0x0000000619197c20 */ /* 0x000fe20008410000 */
[----:B------:R-:W-:Y:S01]  /*52c0*/  ISETP.GT.AND P4, PT, R67, 0x50, PT ;  /* 0x000000504300780c */ /* 0x000fe20003f84270 */
[----:B------:R0:W5:Y:S01]  /*52d0*/  MUFU.TANH R74, R46 ;  /* 0x0000002e004a7308 */ /* 0x0001620000002400 */
[----:B------:R-:W-:Y:S01]  /*52e0*/  FSEL R42, R49, -INF , P3 ;  /* 0xff800000312a7808 */ /* 0x000fe20001800000 */
[----:B-1----:R-:W-:Y:S01]  /*52f0*/  FMUL.FTZ R6, R30, UR6 ;  /* 0x000000061e067c20 */ /* 0x002fe20008410000 */
[----:B------:R-:W-:Y:S01]  /*5300*/  FMNMX.FTZ R47, R27, R70, !PT ;  /* 0x000000461b2f7209 */ /* 0x000fe20007810000 */
[----:B------:R-:W-:Y:S01]  /*5310*/  FMUL.FTZ R28, R28, UR6 ;  /* 0x000000061c1c7c20 */ /* 0x000fe20008410000 */
[----:B------:R-:W-:Y:S01]  /*5320*/  ISETP.GT.AND P3, PT, R67, 0x51, PT ;  /* 0x000000514300780c */ /* 0x000fe20003f64270 */
[----:B------:R1:W-:Y:S01]  /*5330*/  @!P1 SYNCS.ARRIVE.TRANS64.RED.A1T0 RZ, [R0+URZ], RZ ;  /* 0x000000ff00ff99a7 */ /* 0x0003e2000810043f */
[----:B---3--:R-:W-:Y:S01]  /*5340*/  FSEL R39, R71, -INF , P4 ;  /* 0xff80000047277808 */ /* 0x008fe20002000000 */
[----:B------:R-:W-:Y:S01]  /*5350*/  MUFU.TANH R75, R33 ;  /* 0x00000021004b7308 */ /* 0x000fe20000002400 */
[----:B------:R-:W-:-:S02]  /*5360*/  FMNMX.FTZ R70, R42, R47, !PT ;  /* 0x0000002f2a467209 */ /* 0x000fc40007810000 */
[----:B------:R-:W-:Y:S02]  /*5370*/  ISETP.GT.AND P4, PT, R67, 0x58, PT ;  /* 0x000000584300780c */ /* 0x000fe40003f84270 */
[----:B----4-:R-:W-:Y:S02]  /*5380*/  FSEL R30, R69, -INF , P3 ;  /* 0xff800000451e7808 */ /* 0x010fe40001800000 */
[----:B------:R-:W-:Y:S01]  /*5390*/  FMNMX.FTZ R47, R39, R70, !PT ;  /* 0x00000046272f7209 */ /* 0x000fe20007810000 */
[----:B------:R3:W4:Y:S01]  /*53a0*/  MUFU.TANH R71, R6 ;  /* 0x0000000600477308 */ /* 0x0007220000002400 */
[----:B------:R-:W-:Y:S02]  /*53b0*/  ISETP.GT.AND P3, PT, R67, 0x59, PT ;  /* 0x000000594300780c */ /* 0x000fe40003f64270 */
[----:B------:R-:W-:Y:S02]  /*53c0*/  FSEL R31, R72, -INF , P4 ;  /* 0xff800000481f7808 */ /* 0x000fe40002000000 */
[----:B------:R-:W-:-:S02]  /*53d0*/  FMNMX.FTZ R70, R30, R47, !PT ;  /* 0x0000002f1e467209 */ /* 0x000fc40007810000 */
[----:B------:R-:W-:Y:S01]  /*53e0*/  ISETP.GT.AND P4, PT, R67, 0x60, PT ;  /* 0x000000604300780c */ /* 0x000fe20003f84270 */
[----:B------:R4:W1:Y:S01]  /*53f0*/  MUFU.TANH R72, R51 ;  /* 0x0000003300487308 */ /* 0x0008620000002400 */
[----:B0-----:R-:W-:Y:S01]  /*5400*/  FSEL R46, R73, -INF , P3 ;  /* 0xff800000492e7808 */ /* 0x001fe20001800000 */
[----:B---3--:R-:W-:Y:S01]  /*5410*/  FMUL.FTZ R6, R52, UR6 ;  /* 0x0000000634067c20 */ /* 0x008fe20008410000 */
[----:B------:R-:W-:Y:S02]  /*5420*/  FMNMX.FTZ R49, R31, R70, !PT ;  /* 0x000000461f317209 */ /* 0x000fe40007810000 */
[----:B------:R-:W-:Y:S02]  /*5430*/  ISETP.GT.AND P3, PT, R67, 0x61, PT ;  /* 0x000000614300780c */ /* 0x000fe40003f64270 */
[----:B--2---:R-:W-:Y:S01]  /*5440*/  FSEL R47, R76, -INF , P4 ;  /* 0xff8000004c2f7808 */ /* 0x004fe20002000000 */
[----:B------:R0:W2:Y:S01]  /*5450*/  MUFU.TANH R69, R6 ;  /* 0x0000000600457308 */ /* 0x0000a20000002400 */
[----:B------:R-:W-:-:S02]  /*5460*/  FMNMX.FTZ R52, R46, R49, !PT ;  /* 0x000000312e347209 */ /* 0x000fc40007810000 */
[----:B------:R-:W-:Y:S02]  /*5470*/  ISETP.GT.AND P4, PT, R67, 0x68, PT ;  /* 0x000000684300780c */ /* 0x000fe40003f84270 */
[----:B-----5:R-:W-:Y:S02]  /*5480*/  FSEL R49, R74, -INF , P3 ;  /* 0xff8000004a317808 */ /* 0x020fe40001800000 */
[----:B------:R-:W-:Y:S01]  /*5490*/  FMNMX.FTZ R52, R47, R52, !PT ;  /* 0x000000342f347209 */ /* 0x000fe20007810000 */
[----:B------:R-:W-:Y:S01]  /*54a0*/  MUFU.TANH R76, R37 ;  /* 0x00000025004c7308 */ /* 0x000fe20000002400 */
[----:B------:R-:W-:Y:S02]  /*54b0*/  ISETP.GT.AND P3, PT, R67, 0x69, PT ;  /* 0x000000694300780c */ /* 0x000fe40003f64270 */
[----:B----4-:R-:W-:Y:S02]  /*54c0*/  FSEL R51, R71, -INF , P4 ;  /* 0xff80000047337808 */ /* 0x010fe40002000000 */
[----:B------:R-:W-:-:S02]  /*54d0*/  FMNMX.FTZ R70, R49, R52, !PT ;  /* 0x0000003431467209 */ /* 0x000fc40007810000 */
[----:B-1----:R-:W-:Y:S01]  /*54e0*/  FSEL R52, R72, -INF , P3 ;  /* 0xff80000048347808 */ /* 0x002fe20001800000 */
[----:B------:R-:W1:Y:S01]  /*54f0*/  MUFU.TANH R71, R53 ;  /* 0x0000003500477308 */ /* 0x000e620000002400 */
[----:B------:R-:W-:Y:S02]  /*5500*/  FMNMX.FTZ R67, R51, R70, !PT ;  /* 0x0000004633437209 */ /* 0x000fe40007810000 */
[----:B------:R-:W-:Y:S02]  /*5510*/  ISETP.GT.AND P4, PT, R65, 0x1, PT ;  /* 0x000000014100780c */ /* 0x000fe40003f84270 */
[----:B------:R-:W-:-:S03]  /*5520*/  FMNMX.FTZ R67, R52, R67, !PT ;  /* 0x0000004334437209 */ /* 0x000fc60007810000 */
[----:B------:R-:W3:Y:S02]  /*5530*/  MUFU.TANH R70, R40 ;  /* 0x0000002800467308 */ /* 0x000ee40000002400 */
[----:B0-----:R-:W0:Y:S06]  /*5540*/  SHFL.BFLY PT, R6, R67, 0x2, 0x1f ;  /* 0x0c401f0043067f89 */ /* 0x001e2c00000e0000 */
[----:B------:R4:W5:Y:S08]  /*5550*/  MUFU.TANH R72, R41 ;  /* 0x0000002900487308 */ /* 0x0009700000002400 */
[----:B------:R2:W-:Y:S01]  /*5560*/  MUFU.TANH R74, R32 ;  /* 0x00000020004a7308 */ /* 0x0005e20000002400 */
[----:B----4-:R-:W-:-:S02]  /*5570*/  FSEL R41, R3, -INF , P4 ;  /* 0xff80000003297808 */ /* 0x010fc40002000000 */
[----:B------:R-:W-:-:S05]  /*5580*/  ISETP.GT.AND P4, PT, R65, 0x10, PT ;  /* 0x000000104100780c */ /* 0x000fca0003f84270 */
[----:B------:R-:W-:Y:S01]  /*5590*/  MUFU.TANH R77, R24 ;  /* 0x00000018004d7308 */ /* 0x000fe20000002400 */
[----:B--2---:R-:W-:Y:S01]  /*55a0*/  FMUL.FTZ R32, R29, UR6 ;  /* 0x000000061d207c20 */ /* 0x004fe20008410000 */
[----:B0-----:R-:W-:Y:S01]  /*55b0*/  FMNMX.FTZ R53, R67, R6, !PT ;  /* 0x0000000643357209 */ /* 0x001fe20007810000 */
[----:B------:R-:W-:Y:S01]  /*55c0*/  @UP0 ULDC UR6, c[0x0][0x44c] ;  /* 0x0001130000060ab9 */ /* 0x000fe20000000800 */
[----:B------:R-:W-:Y:S01]  /*55d0*/  FSEL R29, R7, -INF , P5 ;  /* 0xff800000071d7808 */ /* 0x000fe20002800000 */
[----:B------:R-:W-:Y:S02]  /*55e0*/  UIMAD.WIDE.U32 UR6, UR11, UR6, URZ ;  /* 0x000000060b0672a5 */ /* 0x000fe4000f8e003f */
[----:B------:R-:W0:Y:S01]  /*55f0*/  SHFL.BFLY PT, R6, R53, 0x1, 0x1f ;  /* 0x0c201f0035067f89 */ /* 0x000e2200000e0000 */
[----:B------:R2:W4:Y:S01]  /*5600*/  MUFU.TANH R73, R44 ;  /* 0x0000002c00497308 */ /* 0x0005220000002400 */
[----:B------:R-:W-:Y:S02]  /*5610*/  @UP0 ULDC UR11, c[0x0][0x450] ;  /* 0x00011400000b0ab9 */ /* 0x000fe40000000800 */
[----:B------:R-:W-:Y:S01]  /*5620*/  @UP0 USHF.R.U32.HI UR10, URZ, UR11, UR7 ;  /* 0x0000000b3f0a0299 */ /* 0x000fe20008011607 */
[----:B------:R-:W-:-:S03]  /*5630*/  UMOV UR6, URZ ;  /* 0x0000003f00067c82 */ /* 0x000fc60008000000 */
[----:B------:R-:W-:Y:S01]  /*5640*/  UIADD3 UR7, UR10, UR18, -UR19 ;  /* 0x000000120a077290 */ /* 0x000fe2000fffe813 */
[----:B------:R-:W4:Y:S01]  /*5650*/  MUFU.TANH R25, R25 ;  /* 0x0000001900197308 */ /* 0x000f220000002400 */
[----:B--2---:R-:W-:Y:S02]  /*5660*/  FSEL R44, R8, -INF , P4 ;  /* 0xff800000082c7808 */ /* 0x004fe40002000000 */
[----:B------:R-:W-:Y:S01]  /*5670*/  ISETP.GT.AND P4, PT, R65, 0x18, PT ;  /* 0x000000184100780c */ /* 0x000fe20003f84270 */
[----:B------:R-:W-:-:S04]  /*5680*/  UIMAD.WIDE UR6, UR7, -0x6db6db6d, UR6 ;  /* 0x92492493070678a5 */ /* 0x000fc8000f8e0206 */
[----:B------:R-:W2:Y:S01]  /*5690*/  MUFU.TANH R28, R28 ;  /* 0x0000001c001c7308 */ /* 0x000ea20000002400 */
[----:B------:R-:W-:-:S04]  /*56a0*/  USHF.R.U32.HI UR6, URZ, 0x1f, UR7 ;  /* 0x0000001f3f067899 */ /* 0x000fc80008011607 */
[----:B------:R-:W-:Y:S01]  /*56b0*/  ULEA.HI.SX32 UR6, UR7, UR6, 0x1a ;  /* 0x0000000607067291 */ /* 0x000fe2000f8fd23f */
[----:B0-----:R-:W-:Y:S02]  /*56c0*/  FMNMX.FTZ R6, R53, R6, !PT ;  /* 0x0000000635067209 */ /* 0x001fe40007810000 */
[----:B------:R-:W0:Y:S01]  /*56d0*/  MUFU.TANH R78, R32 ;  /* 0x00000020004e7308 */ /* 0x000e220000002400 */
[----:B------:R-:W-:Y:S01]  /*56e0*/  UISETP.LT.AND UP1, UPT, UR15, UR6, UPT ;  /* 0x000000060f00728c */ /* 0x000fe2000bf21270 */
[C---:B------:R-:W-:Y:S01]  /*56f0*/  FSETP.NEU.FTZ.AND P3, PT, R6.reuse, -INF , PT ;  /* 0xff8000000600780b */ /* 0x040fe20003f7d000 */
[----:B------:R-:W-:Y:S02]  /*5700*/  FMUL.FTZ R33, R6, UR14 ;  /* 0x0000000e06217c20 */ /* 0x000fe40008410000 */
[----:B------:R-:W-:-:S03]  /*5710*/  USEL UR7, UR15, UR6, !UP1 ;  /* 0x000000060f077287 */ /* 0x000fc6000c800000 */
[----:B------:R-:W-:Y:S01]  /*5720*/  FSEL R37, R33, RZ, P3 ;  /* 0x000000ff21257208 */ /* 0x000fe20001800000 */
[----:B------:R-:W-:Y:S01]  /*5730*/  UISETP.GE.AND UP1, UPT, UR38, UR7, UPT ;  /* 0x000000072600728c */ /* 0x000fe2000bf26270 */
[----:B------:R-:W-:-:S03]  /*5740*/  ISETP.GT.AND P3, PT, R65, RZ, PT ;  /* 0x000000ff4100720c */ /* 0x000fc60003f64270 */
[--C-:B------:R-:W-:Y:S01]  /*5750*/  FFMA.FTZ R203, R62, UR14, -R37.reuse ;  /* 0x0000000e3ecb7c23 */ /* 0x100fe20008010825 */
[----:B------:R-:W-:Y:S01]  /*5760*/  FSEL R40, R2, -INF , P3 ;  /* 0xff80000002287808 */ /* 0x000fe20001800000 */
[--C-:B------:R-:W-:Y:S01]  /*5770*/  FFMA.FTZ R7, R61, UR14, -R37.reuse ;  /* 0x0000000e3d077c23 */ /* 0x100fe20008010825 */
[----:B------:R-:W-:Y:S01]  /*5780*/  ISETP.GT.AND P3, PT, R65, 0x9, PT ;  /* 0x000000094100780c */ /* 0x000fe20003f64270 */
[--C-:B------:R-:W-:Y:S01]  /*5790*/  FFMA.FTZ R197, R60, UR14, -R37.reuse ;  /* 0x0000000e3cc57c23 */ /* 0x100fe20008010825 */
[----:B------:R-:W-:Y:S01]  /*57a0*/  FMNMX.FTZ R24, R40, R41, !PT ;  /* 0x0000002928187209 */ /* 0x000fe20007810000 */
[--C-:B------:R-:W-:Y:S01]  /*57b0*/  FFMA.FTZ R2, R64, UR14, -R37.reuse ;  /* 0x0000000e40027c23 */ /* 0x100fe20008010825 */
[----:B------:R-:W-:Y:S01]  /*57c0*/  FSEL R33, R4, -INF , P3 ;  /* 0xff80000004217808 */ /* 0x000fe20001800000 */
[--C-:B------:R-:W-:Y:S01]  /*57d0*/  FFMA.FTZ R199, R58, UR14, -R37.reuse ;  /* 0x0000000e3ac77c23 */ /* 0x100fe20008010825 */
[----:B------:R-:W-:Y:S01]  /*57e0*/  FMNMX.FTZ R24, R29, R24, !PT ;  /* 0x000000181d187209 */ /* 0x000fe20007810000 */
        /* <DEDUP_REMOVED lines=26> */
[----:B------:R-:W0:Y:S01]  /*5990*/  MUFU.EX2 R2, R2 ;  /* 0x0000000200027308 */ /* 0x000e220000000800 */
[----:B------:R-:W-:Y:S01]  /*59a0*/  ISETP.GT.AND P4, PT, R65, 0x28, PT ;  /* 0x000000284100780c */ /* 0x000fe20003f84270 */
[--C-:B------:R-:W-:Y:S01]  /*59b0*/  FFMA.FTZ R189, R43, UR14, -R37.reuse ;  /* 0x0000000e2bbd7c23 */ /* 0x100fe20008010825 */
[----:B------:R-:W-:Y:S01]  /*59c0*/  FSEL R60, R13, -INF , P3 ;  /* 0xff8000000d3c7808 */ /* 0x000fe20001800000 */
[--C-:B------:R-:W-:Y:S01]  /*59d0*/  FFMA.FTZ R181, R39, UR14, -R37.reuse ;  /* 0x0000000e27b57c23 */ /* 0x100fe20008010825 */
[----:B------:R-:W-:Y:S01]  /*59e0*/  FMNMX.FTZ R3, R63, R8, !PT ;  /* 0x000000083f037209 */ /* 0x000fe20007810000 */
[--C-:B------:R-:W-:Y:S01]  /*59f0*/  FFMA.FTZ R8, R59, UR14, -R37.reuse ;  /* 0x0000000e3b087c23 */ /* 0x100fe20008010825 */
[----:B------:R-:W-:Y:S01]  /*5a00*/  ISETP.GT.AND P3, PT, R65, 0x29, PT ;  /* 0x000000294100780c */ /* 0x000fe20003f64270 */
[----:B------:R-:W0:Y:S01]  /*5a10*/  MUFU.EX2 R203, R203 ;  /* 0x000000cb00cb7308 */ /* 0x000e220000000800 */
[----:B------:R-:W-:Y:S01]  /*5a20*/  FSEL R64, R15, -INF , P4 ;  /* 0xff8000000f407808 */ /* 0x000fe20002000000 */
[--C-:B------:R-:W-:Y:S01]  /*5a30*/  FFMA.FTZ R30, R30, UR14, -R37.reuse ;  /* 0x0000000e1e1e7c23 */ /* 0x100fe20008010825 */
[----:B------:R-:W-:Y:S01]  /*5a40*/  FMNMX.FTZ R3, R60, R3, !PT ;  /* 0x000000033c037209 */ /* 0x000fe20007810000 */
[--C-:B------:R-:W-:Y:S01]  /*5a50*/  FFMA.FTZ R177, R47, UR14, -R37.reuse ;  /* 0x0000000e2fb17c23 */ /* 0x100fe20008010825 */
[----:B------:R-:W-:Y:S01]  /*5a60*/  ISETP.GT.AND P4, PT, R65, 0x30, PT ;  /* 0x000000304100780c */ /* 0x000fe20003f84270 */
[--C-:B------:R-:W-:Y:S01]  /*5a70*/  FFMA.FTZ R49, R49, UR14, -R37.reuse ;  /* 0x0000000e31317c23 */ /* 0x100fe20008010825 */
[----:B------:R-:W-:Y:S01]  /*5a80*/  FSEL R59, R14, -INF , P3 ;  /* 0xff8000000e3b7808 */ /* 0x000fe20001800000 */
[----:B------:R-:W0:Y:S01]  /*5a90*/  MUFU.EX2 R197, R197 ;  /* 0x000000c500c57308 */ /* 0x000e220000000800 */
[----:B------:R-:W-:Y:S01]  /*5aa0*/  FMNMX.FTZ R10, R64, R3, !PT ;  /* 0x00000003400a7209 */ /* 0x000fe20007810000 */
[----:B------:R-:W-:Y:S01]  /*5ab0*/  FFMA.FTZ R179, R51, UR14, -R37 ;  /* 0x0000000e33b37c23 */ /* 0x000fe20008010825 */
[----:B------:R-:W-:-:S02]  /*5ac0*/  ISETP.GT.AND P3, PT, R65, 0x31, PT ;  /* 0x000000314100780c */ /* 0x000fc40003f64270 */
[----:B------:R-:W-:Y:S02]  /*5ad0*/  FSEL R66, R21, -INF , P4 ;  /* 0xff80000015427808 */ /* 0x000fe40002000000 */
[----:B------:R-:W-:Y:S01]  /*5ae0*/  FMNMX.FTZ R3, R59, R10, !PT ;  /* 0x0000000a3b037209 */ /* 0x000fe20007810000 */
[----:B------:R-:W-:Y:S01]  /*5af0*/  FFMA.FTZ R10, R57, UR14, -R37 ;  /* 0x0000000e390a7c23 */ /* 0x000fe20008010825 */
[C---:B------:R-:W-:Y:S01]  /*5b00*/  ISETP.GT.AND P4, PT, R65.reuse, 0x38, PT ;  /* 0x000000384100780c */ /* 0x040fe20003f84270 */
[----:B------:R-:W0:Y:S01]  /*5b10*/  MUFU.EX2 R8, R8 ;  /* 0x0000000800087308 */ /* 0x000e220000000800 */
[----:B------:R-:W-:Y:S02]  /*5b20*/  FSEL R58, R48, -INF , P3 ;  /* 0xff800000303a7808 */ /* 0x000fe40001800000 */
[----:B------:R-:W-:Y:S02]  /*5b30*/  FMNMX.FTZ R3, R66, R3, !PT ;  /* 0x0000000342037209 */ /* 0x000fe40007810000 */
[----:B------:R-:W-:-:S02]  /*5b40*/  ISETP.GT.AND P3, PT, R65, 0x39, PT ;  /* 0x000000394100780c */ /* 0x000fc40003f64270 */
[----:B------:R-:W-:Y:S01]  /*5b50*/  FSEL R67, R69, -INF , P4 ;  /* 0xff80000045437808 */ /* 0x000fe20002000000 */
[----:B------:R-:W0:Y:S01]  /*5b60*/  MUFU.EX2 R199, R199 ;  /* 0x000000c700c77308 */ /* 0x000e220000000800 */
[----:B------:R-:W-:Y:S02]  /*5b70*/  FMNMX.FTZ R12, R58, R3, !PT ;  /* 0x000000033a0c7209 */ /* 0x000fe40007810000 */
[----:B------:R-:W-:Y:S02]  /*5b80*/  ISETP.GT.AND P4, PT, R65, 0x40, PT ;  /* 0x000000404100780c */ /* 0x000fe40003f84270 */
[----:B-1----:R-:W-:Y:S02]  /*5b90*/  FSEL R57, R71, -INF , P3 ;  /* 0xff80000047397808 */ /* 0x002fe40001800000 */
[----:B------:R-:W-:Y:S01]  /*5ba0*/  FMNMX.FTZ R12, R67, R12, !PT ;  /* 0x0000000c430c7209 */ /* 0x000fe20007810000 */
[----:B------:R-:W1:Y:S01]  /*5bb0*/  MUFU.EX2 R10, R10 ;  /* 0x0000000a000a7308 */ /* 0x000e620000000800 */
[----:B------:R-:W-:-:S02]  /*5bc0*/  ISETP.GT.AND P3, PT, R65, 0x41, PT ;  /* 0x000000414100780c */ /* 0x000fc40003f64270 */
[----:B---3--:R-:W-:Y:S02]  /*5bd0*/  FSEL R68, R70, -INF , P4 ;  /* 0xff80000046447808 */ /* 0x008fe40002000000 */
[----:B------:R-:W-:Y:S02]  /*5be0*/  CS2R R70, SRZ ;  /* 0x0000000000467805 */ /* 0x000fe4000001ff00 */
[----:B------:R-:W-:Y:S01]  /*5bf0*/  FMNMX.FTZ R3, R57, R12, !PT ;  /* 0x0000000c39037209 */ /* 0x000fe20007810000 */
[----:B------:R-:W-:Y:S01]  /*5c00*/  FFMA.FTZ R12, R55, UR14, -R37 ;  /* 0x0000000e370c7c23 */ /* 0x000fe20008010825 */
[----:B------:R-:W-:Y:S01]  /*5c10*/  ISETP.GT.AND P4, PT, R65, 0x48, PT ;  /* 0x000000484100780c */ /* 0x000fe20003f84270 */
[----:B------:R-:W-:Y:S01]  /*5c20*/  MUFU.EX2 R193, R193 ;  /* 0x000000c100c17308 */ /* 0x000fe20000000800 */
[----:B-----5:R-:W-:Y:S02]  /*5c30*/  FSEL R56, R72, -INF , P3 ;  /* 0xff80000048387808 */ /* 0x020fe40001800000 */
[----:B------:R-:W-:-:S02]  /*5c40*/  CS2R R54, SRZ ;  /* 0x0000000000367805 */ /* 0x000fc4000001ff00 */
[----:B------:R-:W-:Y:S02]  /*5c50*/  FMNMX.FTZ R3, R68, R3, !PT ;  /* 0x0000000344037209 */ /* 0x000fe40007810000 */
[----:B------:R-:W-:Y:S02]  /*5c60*/  ISETP.GT.AND P3, PT, R65, 0x49, PT ;  /* 0x000000494100780c */ /* 0x000fe40003f64270 */
[----:B----4-:R-:W-:Y:S01]  /*5c70*/  FSEL R48, R73, -INF , P4 ;  /* 0xff80000049307808 */ /* 0x010fe20002000000 */
[----:B------:R-:W-:Y:S01]  /*5c80*/  MUFU.EX2 R12, R12 ;  /* 0x0000000c000c7308 */ /* 0x000fe20000000800 */
[----:B------:R-:W-:Y:S02]  /*5c90*/  FMNMX.FTZ R3, R56, R3, !PT ;  /* 0x0000000338037209 */ /* 0x000fe40007810000 */
[----:B------:R-:W-:Y:S02]  /*5ca0*/  CS2R R72, SRZ ;  /* 0x0000000000487805 */ /* 0x000fe4000001ff00 */
[----:B------:R-:W-:-:S02]  /*5cb0*/  ISETP.GT.AND P4, PT, R65, 0x50, PT ;  /* 0x000000504100780c */ /* 0x000fc40003f84270 */
[----:B------:R-:W-:Y:S02]  /*5cc0*/  FSEL R45, R45, -INF , P3 ;  /* 0xff8000002d2d7808 */ /* 0x000fe40001800000 */
[----:B------:R-:W-:Y:S01]  /*5cd0*/  FMNMX.FTZ R14, R48, R3, !PT ;  /* 0x00000003300e7209 */ /* 0x000fe20007810000 */
[----:B------:R-:W-:Y:S01]  /*5ce0*/  MUFU.EX2 R195, R195 ;  /* 0x000000c300c37308 */ /* 0x000fe20000000800 */
[----:B------:R-:W-:Y:S02]  /*5cf0*/  ISETP.GT.AND P3, PT, R65, 0x51, PT ;  /* 0x000000514100780c */ /* 0x000fe40003f64270 */
[----:B------:R-:W-:Y:S02]  /*5d00*/  FSEL R21, R74, -INF , P4 ;  /* 0xff8000004a157808 */ /* 0x000fe40002000000 */
[----:B------:R-:W-:Y:S02]  /*5d10*/  FMNMX.FTZ R14, R45, R14, !PT ;  /* 0x0000000e2d0e7209 */ /* 0x000fe40007810000 */
[----:B------:R-:W-:Y:S01]  /*5d20*/  ISETP.GT.AND P4, PT, R65, 0x58, PT ;  /* 0x000000584100780c */ /* 0x000fe20003f84270 */
[----:B------:R-:W-:Y:S01]  /*5d30*/  MUFU.EX2 R189, R189 ;  /* 0x000000bd00bd7308 */ /* 0x000fe20000000800 */
[----:B------:R-:W-:-:S02]  /*5d40*/  FSEL R3, R75, -INF , P3 ;  /* 0xff8000004b037808 */ /* 0x000fc40001800000 */
[----:B------:R-:W-:Y:S02]  /*5d50*/  CS2R R74, SRZ ;  /* 0x00000000004a7805 */ /* 0x000fe4000001ff00 */
[----:B------:R-:W-:Y:S02]  /*5d60*/  FMNMX.FTZ R14, R21, R14, !PT ;  /* 0x0000000e150e7209 */ /* 0x000fe40007810000 */
[----:B------:R-:W-:Y:S02]  /*5d70*/  ISETP.GT.AND P3, PT, R65, 0x59, PT ;  /* 0x000000594100780c */ /* 0x000fe40003f64270 */
[----:B------:R-:W-:Y:S01]  /*5d80*/  FSEL R9, R36, -INF , P4 ;  /* 0xff80000024097808 */ /* 0x000fe20002000000 */
[----:B------:R-:W-:Y:S01]  /*5d90*/  MUFU.EX2 R191, R191 ;  /* 0x000000bf00bf7308 */ /* 0x000fe20000000800 */
[----:B------:R-:W-:Y:S02]  /*5da0*/  FMNMX.FTZ R24, R3, R14, !PT ;  /* 0x0000000e03187209 */ /* 0x000fe40007810000 */
[----:B------:R-:W-:-:S02]  /*5db0*/  ISETP.GT.AND P4, PT, R65, 0x60, PT ;  /* 0x000000604100780c */ /* 0x000fc40003f84270 */
[----:B------:R-:W-:Y:S02]  /*5dc0*/  FSEL R11, R76, -INF , P3 ;  /* 0xff8000004c0b7808 */ /* 0x000fe40001800000 */
[----:B------:R-:W-:Y:S01]  /*5dd0*/  FMNMX.FTZ R24, R9, R24, !PT ;  /* 0x0000001809187209 */ /* 0x000fe20007810000 */
[----:B------:R3:W-:Y:S01]  /*5de0*/  MUFU.EX2 R14, R50 ;  /* 0x00000032000e7308 */ /* 0x0007e20000000800 */
[----:B------:R-:W-:Y:S02]  /*5df0*/  ISETP.GT.AND P3, PT, R65, 0x61, PT ;  /* 0x000000614100780c */ /* 0x000fe40003f64270 */
[----:B------:R-:W-:Y:S02]  /*5e00*/  FSEL R13, R77, -INF , P4 ;  /* 0xff8000004d0d7808 */ /* 0x000fe40002000000 */
[----:B------:R-:W-:Y:S02]  /*5e10*/  CS2R R76, SRZ ;  /* 0x00000000004c7805 */ /* 0x000fe4000001ff00 */
[----:B------:R-:W-:-:S02]  /*5e20*/  FMNMX.FTZ R24, R11, R24, !PT ;  /* 0x000000180b187209 */ /* 0x000fc40007810000 */
[----:B------:R-:W-:Y:S01]  /*5e30*/  ISETP.GT.AND P4, PT, R65, 0x68, PT ;  /* 0x000000684100780c */ /* 0x000fe20003f84270 */
[----:B------:R-:W-:Y:S01]  /*5e40*/  MUFU.EX2 R20, R20 ;  /* 0x0000001400147308 */ /* 0x000fe20000000800 */
[----:B------:R-:W-:Y:S02]  /*5e50*/  FSEL R15, R25, -INF , P3 ;  /* 0xff800000190f7808 */ /* 0x000fe40001800000 */
[----:B---3--:R-:W-:Y:S02]  /*5e60*/  CS2R R50, SRZ ;  /* 0x0000000000327805 */ /* 0x008fe4000001ff00 */
[----:B------:R-:W-:Y:S02]  /*5e70*/  FMNMX.FTZ R24, R13, R24, !PT ;  /* 0x000000180d187209 */ /* 0x000fe40007810000 */
[----:B------:R-:W-:Y:S02]  /*5e80*/  ISETP.GT.AND P3, PT, R65, 0x69, PT ;  /* 0x000000694100780c */ /* 0x000fe40003f64270 */
[----:B--2---:R-:W-:Y:S01]  /*5e90*/  FSEL R25, R28, -INF , P4 ;  /* 0xff8000001c197808 */ /* 0x004fe20002000000 */
[----:B------:R-:W-:Y:S01]  /*5ea0*/  MUFU.EX2 R185, R185 ;  /* 0x000000b900b97308 */ /* 0x000fe20000000800 */
[----:B------:R-:W-:-:S02]  /*5eb0*/  FMNMX.FTZ R32, R15, R24, !PT ;  /* 0x000000180f207209 */ /* 0x000fc40007810000 */
[----:B0-----:R-:W-:Y:S02]  /*5ec0*/  FSEL R28, R78, -INF , P3 ;  /* 0xff8000004e1c7808 */ /* 0x001fe40001800000 */
[----:B------:R-:W-:Y:S02]  /*5ed0*/  CS2R R78, SRZ ;  /* 0x00000000004e7805 */ /* 0x000fe4000001ff00 */
[----:B------:R-:W-:Y:S01]  /*5ee0*/  FMNMX.FTZ R7, R25, R32, !PT ;  /* 0x0000002019077209 */ /* 0x000fe20007810000 */
[----:B------:R-:W-:Y:S01]  /*5ef0*/  FFMA.FTZ R32, R42, UR14, -R37 ;  /* 0x0000000e2a207c23 */ /* 0x000fe20008010825 */
[----:B------:R0:W-:Y:S02]  /*5f00*/  MUFU.EX2 R24, R38 ;  /* 0x0000002600187308 */ /* 0x0001e40000000800 */
[----:B------:R-:W-:-:S05]  /*5f10*/  FMNMX.FTZ R7, R28, R7, !PT ;  /* 0x000000071c077209 */ /* 0x000fca0007810000 */
[----:B------:R-:W2:Y:S01]  /*5f20*/  SHFL.BFLY PT, R34, R7, 0x2, 0x1f ;  /* 0x0c401f0007227f89 */ /* 0x000ea200000e0000 */
[----:B------:R-:W-:Y:S01]  /*5f30*/  MUFU.EX2 R26, R26 ;  /* 0x0000001a001a7308 */ /* 0x000fe20000000800 */
[----:B0-----:R-:W-:-:S07]  /*5f40*/  FFMA.FTZ R38, R52, UR14, -R37 ;  /* 0x0000000e34267c23 */ /* 0x001fce0008010825 */
[----:B------:R-:W-:Y:S08]  /*5f50*/  MUFU.EX2 R187, R187 ;  /* 0x000000bb00bb7308 */ /* 0x000ff00000000800 */
[----:B------:R-:W-:Y:S01]  /*5f60*/  MUFU.EX2 R32, R32 ;  /* 0x0000002000207308 */ /* 0x000fe20000000800 */
[----:B--2---:R-:W-:Y:S01]  /*5f70*/  FMNMX.FTZ R27, R7, R34, !PT ;  /* 0x00000022071b7209 */ /* 0x004fe20007810000 */
[----:B------:R-:W-:-:S06]  /*5f80*/  FFMA.FTZ R34, R46, UR14, -R37 ;  /* 0x0000000e2e227c23 */ /* 0x000fcc0008010825 */
[----:B------:R-:W-:Y:S01]  /*5f90*/  MUFU.EX2 R181, R181 ;  /* 0x000000b500b57308 */ /* 0x000fe20000000800 */
[----:B------:R-:W-:Y:S01]  /*5fa0*/  CS2R R46, SRZ ;  /* 0x00000000002e7805 */ /* 0x000fe2000001ff00 */
[----:B------:R-:W0:Y:S06]  /*5fb0*/  SHFL.BFLY PT, R36, R27, 0x1, 0x1f ;  /* 0x0c201f001b247f89 */ /* 0x000e2c00000e0000 */
[----:B------:R-:W-:Y:S08]  /*5fc0*/  MUFU.EX2 R30, R30 ;  /* 0x0000001e001e7308 */ /* 0x000ff00000000800 */
[----:B------:R-:W-:Y:S08]  /*5fd0*/  MUFU.EX2 R183, R183 ;  /* 0x000000b700b77308 */ /* 0x000ff00000000800 */
[----:B------:R-:W-:Y:S01]  /*5fe0*/  MUFU.EX2 R34, R34 ;  /* 0x0000002200227308 */ /* 0x000fe20000000800 */
[----:B0-----:R-:W-:-:S04]  /*5ff0*/  FMNMX.FTZ R7, R27, R36, !PT ;  /* 0x000000241b077209 */ /* 0x001fc80007810000 */
[C---:B------:R-:W-:Y:S01]  /*6000*/  FSETP.NEU.FTZ.AND P3, PT, R7.reuse, -INF , PT ;  /* 0xff8000000700780b */ /* 0x040fe20003f7d000 */
[----:B------:R-:W-:Y:S02]  /*6010*/  FMUL.FTZ R27, R7, UR14 ;  /* 0x0000000e071b7c20 */ /* 0x000fe40008410000 */
[----:B------:R-:W-:Y:S03]  /*6020*/  MUFU.EX2 R177, R177 ;  /* 0x000000b100b17308 */ /* 0x000fe60000000800 */
[----:B------:R-:W-:Y:S02]  /*6030*/  FSEL R42, R27, RZ, P3 ;  /* 0x000000ff1b2a7208 */ /* 0x000fe40001800000 */
[----:B------:R-:W-:-:S03]  /*6040*/  PLOP3.LUT P3, PT, PT, PT, UP1, 0x80, 0x0 ;  /* 0x000000000000781c */ /* 0x000fc60003f6f018 */
[----:B------:R-:W-:Y:S01]  /*6050*/  MUFU.EX2 R36, R49 ;  /* 0x0000003100247308 */ /* 0x000fe20000000800 */
[--C-:B------:R-:W-:Y:S01]  /*6060*/  FFMA.FTZ R200, R40, UR14, -R42.reuse ;  /* 0x0000000e28c87c23 */ /* 0x100fe2000801082a */
[--C-:B------:R-:W-:Y:S01]  /*6070*/  FFMA.FTZ R27, R41, UR14, -R42.reuse ;  /* 0x0000000e291b7c23 */ /* 0x100fe2000801082a */
[----:B------:R-:W-:Y:S01]  /*6080*/  FFMA.FTZ R202, R29, UR14, -R42 ;  /* 0x0000000e1dca7c23 */ /* 0x000fe2000801082a */
        /* <DEDUP_REMOVED lines=20> */
[----:B------:R-:W2:Y:S01]  /*61d0*/  MUFU.EX2 R202, R202 ;  /* 0x000000ca00ca7308 */ /* 0x000ea20000000800 */
[----:B------:R-:W-:Y:S01]  /*61e0*/  FADD.FTZ R37, R199, R40 ;  /* 0x00000028c7257221 */ /* 0x000fe20000010000 */
[--C-:B------:R-:W-:Y:S01]  /*61f0*/  FFMA.FTZ R68, R68, UR14, -R42.reuse ;  /* 0x0000000e44447c23 */ /* 0x100fe2000801082a */
[--C-:B------:R-:W-:Y:S01]  /*6200*/  FFMA.FTZ R56, R56, UR14, -R42.reuse ;  /* 0x0000000e38387c23 */ /* 0x100fe2000801082a */
[--C-:B------:R-:W-:Y:S01]  /*6210*/  FFMA.FTZ R48, R48, UR14, -R42.reuse ;  /* 0x0000000e30307c23 */ /* 0x100fe2000801082a */
[----:B-1----:R-:W-:Y:S01]  /*6220*/  FADD.FTZ R44, R10, R37 ;  /* 0x000000250a2c7221 */ /* 0x002fe20000010000 */
[--C-:B------:R-:W-:Y:S01]  /*6230*/  FFMA.FTZ R3, R3, UR14, -R42.reuse ;  /* 0x0000000e03037c23 */ /* 0x100fe2000801082a */
[----:B------:R-:W-:Y:S01]  /*6240*/  FFMA.FTZ R45, R45, UR14, -R42 ;  /* 0x0000000e2d2d7c23 */ /* 0x000fe2000801082a */
[----:B------:R-:W1:Y:S01]  /*6250*/  MUFU.EX2 R29, R29 ;  /* 0x0000001d001d7308 */ /* 0x000e620000000800 */
[----:B0-----:R-:W-:Y:S01]  /*6260*/  FADD.FTZ R35, R200, R27 ;  /* 0x0000001bc8237221 */ /* 0x001fe20000010000 */
[----:B------:R-:W-:Y:S01]  /*6270*/  FADD.FTZ R39, R193, R44 ;  /* 0x0000002cc1277221 */ /* 0x000fe20000010000 */
[--C-:B------:R-:W-:Y:S01]  /*6280*/  FFMA.FTZ R21, R21, UR14, -R42.reuse ;  /* 0x0000000e15157c23 */ /* 0x100fe2000801082a */
[--C-:B------:R-:W-:Y:S01]  /*6290*/  FFMA.FTZ R9, R9, UR14, -R42.reuse ;  /* 0x0000000e09097c23 */ /* 0x100fe2000801082a */
[----:B------:R-:W-:Y:S01]  /*62a0*/  F2FP.BF16.F32.PACK_AB R201, R2, R201 ;  /* 0x000000c902c9723e */ /* 0x000fe200000010ff */
[----:B------:R-:W-:Y:S01]  /*62b0*/  FADD.FTZ R44, R12, R39 ;  /* 0x000000270c2c7221 */ /* 0x000fe20000010000 */
[----:B------:R-:W-:Y:S01]  /*62c0*/  FFMA.FTZ R11, R11, UR14, -R42 ;  /* 0x0000000e0b0b7c23 */ /* 0x000fe2000801082a */
[----:B------:R-:W0:Y:S01]  /*62d0*/  MUFU.EX2 R196, R196 ;  /* 0x000000c400c47308 */ /* 0x000e220000000800 */
[----:B--2---:R-:W-:Y:S01]  /*62e0*/  FADD.FTZ R40, R202, R35 ;  /* 0x00000023ca287221 */ /* 0x004fe20000010000 */
[----:B------:R-:W-:Y:S01]  /*62f0*/  FADD.FTZ R39, R195, R44 ;  /* 0x0000002cc3277221 */ /* 0x000fe20000010000 */
[--C-:B------:R-:W-:Y:S01]  /*6300*/  FFMA.FTZ R13, R13, UR14, -R42.reuse ;  /* 0x0000000e0d0d7c23 */ /* 0x100fe2000801082a */
[--C-:B------:R-:W-:Y:S01]  /*6310*/  FFMA.FTZ R15, R15, UR14, -R42.reuse ;  /* 0x0000000e0f0f7c23 */ /* 0x100fe2000801082a */
[--C-:B------:R-:W-:Y:S01]  /*6320*/  FFMA.FTZ R25, R25, UR14, -R42.reuse ;  /* 0x0000000e19197c23 */ /* 0x100fe2000801082a */
[----:B------:R-:W-:Y:S01]  /*6330*/  FADD.FTZ R44, R14, R39 ;  /* 0x000000270e2c7221 */ /* 0x000fe20000010000 */
[----:B------:R-:W-:Y:S01]  /*6340*/  FFMA.FTZ R28, R28, UR14, -R42 ;  /* 0x0000000e1c1c7c23 */ /* 0x000fe2000801082a */
[----:B------:R-:W2:Y:S01]  /*6350*/  MUFU.EX2 R31, R31 ;  /* 0x0000001f001f7308 */ /* 0x000ea20000000800 */
[----:B-1----:R-:W-:Y:S01]  /*6360*/  FADD.FTZ R37, R29, R40 ;  /* 0x000000281d257221 */ /* 0x002fe20000010000 */
[----:B------:R-:W-:Y:S01]  /*6370*/  FADD.FTZ R39, R189, R44 ;  /* 0x0000002cbd277221 */ /* 0x000fe20000010000 */
[----:B------:R-:W-:Y:S01]  /*6380*/  F2FP.BF16.F32.PACK_AB R197, R8, R197 ;  /* 0x000000c508c5723e */ /* 0x000fe200000010ff */
[----:B------:R-:W-:Y:S01]  /*6390*/  IMAD.U32 R8, RZ, RZ, UR7 ;  /* 0x00000007ff087e24 */ /* 0x000fe2000f8e00ff */
[----:B------:R-:W-:-:S02]  /*63a0*/  F2FP.BF16.F32.PACK_AB R203, R4, R203 ;  /* 0x000000cb04cb723e */ /* 0x000fc400000010ff */
[----:B------:R-:W-:Y:S02]  /*63b0*/  CS2R R52, SRZ ;  /* 0x0000000000347805 */ /* 0x000fe4000001ff00 */
[----:B------:R-:W-:Y:S01]  /*63c0*/  F2FP.BF16.F32.PACK_AB R189, R24, R189 ;  /* 0x000000bd18bd723e */ /* 0x000fe200000010ff */
[----:B------:R-:W1:Y:S01]  /*63d0*/  MUFU.EX2 R62, R62 ;  /* 0x0000003e003e7308 */ /* 0x000e620000000800 */
[----:B0-----:R-:W-:Y:S01]  /*63e0*/  FADD.FTZ R40, R196, R37 ;  /* 0x00000025c4287221 */ /* 0x001fe20000010000 */
[----:B------:R-:W-:Y:S02]  /*63f0*/  F2FP.BF16.F32.PACK_AB R200, R27, R200 ;  /* 0x000000c81bc8723e */ /* 0x000fe400000010ff */
[----:B------:R-:W-:Y:S02]  /*6400*/  CS2R R42, SRZ ;  /* 0x00000000002a7805 */ /* 0x000fe4000001ff00 */
[----:B------:R-:W-:Y:S02]  /*6410*/  F2FP.BF16.F32.PACK_AB R202, R29, R202 ;  /* 0x000000ca1dca723e */ /* 0x000fe400000010ff */
[----:B------:R-:W-:Y:S01]  /*6420*/  F2FP.BF16.F32.PACK_AB R199, R10, R199 ;  /* 0x000000c70ac7723e */ /* 0x000fe200000010ff */
[----:B------:R-:W0:Y:S01]  /*6430*/  MUFU.EX2 R61, R61 ;  /* 0x0000003d003d7308 */ /* 0x000e220000000800 */
[C---:B--2---:R-:W-:Y:S01]  /*6440*/  FADD.FTZ R37, R31.reuse, R40 ;  /* 0x000000281f257221 */ /* 0x044fe20000010000 */
[----:B------:R-:W-:-:S02]  /*6450*/  F2FP.BF16.F32.PACK_AB R196, R31, R196 ;  /* 0x000000c41fc4723e */ /* 0x000fc400000010ff */
[----:B------:R-:W-:Y:S02]  /*6460*/  F2FP.BF16.F32.PACK_AB R193, R12, R193 ;  /* 0x000000c10cc1723e */ /* 0x000fe400000010ff */
[----:B------:R-:W-:Y:S02]  /*6470*/  F2FP.BF16.F32.PACK_AB R195, R14, R195 ;  /* 0x000000c30ec3723e */ /* 0x000fe400000010ff */
[----:B------:R-:W2:Y:S01]  /*6480*/  MUFU.EX2 R63, R63 ;  /* 0x0000003f003f7308 */ /* 0x000ea20000000800 */
[----:B-1----:R-:W-:-:S07]  /*6490*/  FADD.FTZ R40, R62, R37 ;  /* 0x000000253e287221 */ /* 0x002fce0000010000 */
[----:B------:R-:W1:Y:S01]  /*64a0*/  MUFU.EX2 R60, R60 ;  /* 0x0000003c003c7308 */ /* 0x000e620000000800 */
[C---:B0-----:R-:W-:Y:S01]  /*64b0*/  FADD.FTZ R40, R61.reuse, R40 ;  /* 0x000000283d287221 */ /* 0x041fe20000010000 */
[----:B------:R-:W-:-:S06]  /*64c0*/  F2FP.BF16.F32.PACK_AB R198, R61, R62 ;  /* 0x0000003e3dc6723e */ /* 0x000fcc00000010ff */
[----:B------:R-:W0:Y:S01]  /*64d0*/  MUFU.EX2 R64, R64 ;  /* 0x0000004000407308 */ /* 0x000e220000000800 */
[----:B--2---:R-:W-:Y:S01]  /*64e0*/  FADD.FTZ R37, R63, R40 ;  /* 0x000000283f257221 */ /* 0x004fe20000010000 */
[----:B------:R-:W-:-:S04]  /*64f0*/  FADD.FTZ R40, R24, R39 ;  /* 0x0000002718287221 */ /* 0x000fc80000010000 */
[----:B------:R-:W-:Y:S01]  /*6500*/  FADD.FTZ R39, R191, R40 ;  /* 0x00000028bf277221 */ /* 0x000fe20000010000 */
[----:B------:R-:W-:Y:S01]  /*6510*/  F2FP.BF16.F32.PACK_AB R191, R20, R191 ;  /* 0x000000bf14bf723e */ /* 0x000fe200000010ff */
[----:B------:R-:W2:Y:S01]  /*6520*/  MUFU.EX2 R59, R59 ;  /* 0x0000003b003b7308 */ /* 0x000ea20000000800 */
[----:B-1----:R-:W-:Y:S01]  /*6530*/  FADD.FTZ R37, R60, R37 ;  /* 0x000000253c257221 */ /* 0x002fe20000010000 */
[----:B------:R-:W-:Y:S01]  /*6540*/  FADD.FTZ R40, R20, R39 ;  /* 0x0000002714287221 */ /* 0x000fe20000010000 */
[----:B------:R-:W-:Y:S02]  /*6550*/  F2FP.BF16.F32.PACK_AB R192, R60, R63 ;  /* 0x0000003f3cc0723e */ /* 0x000fe400000010ff */
[----:B------:R-:W-:Y:S02]  /*6560*/  CS2R R62, SRZ ;  /* 0x00000000003e7805 */ /* 0x000fe4000001ff00 */
[----:B------:R-:W-:Y:S01]  /*6570*/  CS2R R60, SRZ ;  /* 0x00000000003c7805 */ /* 0x000fe2000001ff00 */
[----:B------:R-:W-:Y:S01]  /*6580*/  FADD.FTZ R39, R185, R40 ;  /* 0x00000028b9277221 */ /* 0x000fe20000010000 */
[----:B------:R-:W-:Y:S01]  /*6590*/  F2FP.BF16.F32.PACK_AB R185, R26, R185 ;  /* 0x000000b91ab9723e */ /* 0x000fe200000010ff */
[----:B------:R-:W1:Y:S01]  /*65a0*/  MUFU.EX2 R66, R66 ;  /* 0x0000004200427308 */ /* 0x000e620000000800 */
[----:B0-----:R-:W-:Y:S01]  /*65b0*/  FADD.FTZ R0, R64, R37 ;  /* 0x0000002540007221 */ /* 0x001fe20000010000 */
[----:B------:R-:W-:Y:S01]  /*65c0*/  FADD.FTZ R40, R26, R39 ;  /* 0x000000271a287221 */ /* 0x000fe20000010000 */
[----:B------:R-:W-:-:S05]  /*65d0*/  CS2R R26, SRZ ;  /* 0x00000000001a7805 */ /* 0x000fca000001ff00 */
[----:B------:R0:W3:Y:S01]  /*65e0*/  MUFU.EX2 R33, R58 ;  /* 0x0000003a00217308 */ /* 0x0000e20000000800 */
[C---:B--2---:R-:W-:Y:S01]  /*65f0*/  FADD.FTZ R37, R59.reuse, R0 ;  /* 0x000000003b257221 */ /* 0x044fe20000010000 */
[----:B------:R-:W-:Y:S02]  /*6600*/  F2FP.BF16.F32.PACK_AB R194, R59, R64 ;  /* 0x000000403bc2723e */ /* 0x000fe400000010ff */
[----:B------:R-:W-:-:S04]  /*6610*/  CS2R R64, SRZ ;  /* 0x0000000000407805 */ /* 0x000fc8000001ff00 */
[----:B------:R-:W-:Y:S01]  /*6620*/  MUFU.EX2 R67, R67 ;  /* 0x0000004300437308 */ /* 0x000fe20000000800 */
[----:B-1----:R-:W-:Y:S01]  /*6630*/  FADD.FTZ R0, R66, R37 ;  /* 0x0000002542007221 */ /* 0x002fe20000010000 */
[----:B------:R-:W-:Y:S01]  /*6640*/  FADD.FTZ R37, R187, R40 ;  /* 0x00000028bb257221 */ /* 0x000fe20000010000 */
[----:B------:R-:W-:Y:S02]  /*6650*/  F2FP.BF16.F32.PACK_AB R187, R32, R187 ;  /* 0x000000bb20bb723e */ /* 0x000fe400000010ff */
[----:B0-----:R-:W-:Y:S02]  /*6660*/  CS2R R58, SRZ ;  /* 0x00000000003a7805 */ /* 0x001fe4000001ff00 */
[----:B------:R-:W-:Y:S01]  /*6670*/  CS2R R40, SRZ ;  /* 0x0000000000287805 */ /* 0x000fe2000001ff00 */
[----:B------:R-:W-:Y:S01]  /*6680*/  MUFU.EX2 R190, R57 ;  /* 0x0000003900be7308 */ /* 0x000fe20000000800 */
[C---:B---3--:R-:W-:Y:S01]  /*6690*/  FADD.FTZ R0, R33.reuse, R0 ;  /* 0x0000000021007221 */ /* 0x048fe20000010000 */
[----:B------:R-:W-:-:S06]  /*66a0*/  F2FP.BF16.F32.PACK_AB R188, R33, R66 ;  /* 0x0000004221bc723e */ /* 0x000fcc00000010ff */
[----:B------:R-:W-:Y:S08]  /*66b0*/  MUFU.EX2 R68, R68 ;  /* 0x0000004400447308 */ /* 0x000ff00000000800 */
[----:B------:R0:W1:Y:S08]  /*66c0*/  MUFU.EX2 R35, R56 ;  /* 0x0000003800237308 */ /* 0x0000700000000800 */
[----:B------:R-:W2:Y:S01]  /*66d0*/  MUFU.EX2 R48, R48 ;  /* 0x0000003000307308 */ /* 0x000ea20000000800 */
[----:B0-----:R-:W-:-:S07]  /*66e0*/  CS2R R56, SRZ ;  /* 0x0000000000387805 */ /* 0x001fce000001ff00 */
[----:B------:R0:W-:Y:S01]  /*66f0*/  MUFU.EX2 R180, R3 ;  /* 0x0000000300b47308 */ /* 0x0001e20000000800 */
[----:B-1----:R-:W-:-:S07]  /*6700*/  F2FP.BF16.F32.PACK_AB R184, R35, R68 ;  /* 0x0000004423b8723e */ /* 0x002fce00000010ff */
[----:B------:R-:W1:Y:S01]  /*6710*/  MUFU.EX2 R45, R45 ;  /* 0x0000002d002d7308 */ /* 0x000e620000000800 */
[----:B0-----:R-:W-:Y:S01]  /*6720*/  FADD.FTZ R3, R67, R0 ;  /* 0x0000000043037221 */ /* 0x001fe20000010000 */
[----:B------:R-:W-:Y:S01]  /*6730*/  FADD.FTZ R0, R32, R37 ;  /* 0x0000002520007221 */ /* 0x000fe20000010000 */
[----:B------:R-:W-:Y:S02]  /*6740*/  CS2R R32, SRZ ;  /* 0x0000000000207805 */ /* 0x000fe4000001ff00 */
[----:B------:R-:W-:Y:S01]  /*6750*/  FADD.FTZ R3, R190, R3 ;  /* 0x00000003be037221 */ /* 0x000fe20000010000 */
[----:B------:R-:W-:Y:S01]  /*6760*/  FADD.FTZ R37, R181, R0 ;  /* 0x00000000b5257221 */ /* 0x000fe20000010000 */
[----:B------:R-:W-:Y:S01]  /*6770*/  F2FP.BF16.F32.PACK_AB R181, R30, R181 ;  /* 0x000000b51eb5723e */ /* 0x000fe200000010ff */
[----:B------:R-:W0:Y:S01]  /*6780*/  MUFU.EX2 R21, R21 ;  /* 0x0000001500157308 */ /* 0x000e220000000800 */
[----:B------:R-:W-:Y:S01]  /*6790*/  FADD.FTZ R0, R68, R3 ;  /* 0x0000000344007221 */ /* 0x000fe20000010000 */
[----:B------:R-:W-:Y:S01]  /*67a0*/  FADD.FTZ R2, R30, R37 ;  /* 0x000000251e027221 */ /* 0x000fe20000010000 */
[----:B------:R-:W-:-:S02]  /*67b0*/  F2FP.BF16.F32.PACK_AB R190, R190, R67 ;  /* 0x00000043bebe723e */ /* 0x000fc400000010ff */
[----:B------:R-:W-:Y:S01]  /*67c0*/  CS2R R68, SRZ ;  /* 0x0000000000447805 */ /* 0x000fe2000001ff00 */
[----:B------:R-:W-:Y:S01]  /*67d0*/  FADD.FTZ R3, R35, R0 ;  /* 0x0000000023037221 */ /* 0x000fe20000010000 */
[----:B------:R-:W-:Y:S01]  /*67e0*/  FADD.FTZ R37, R183, R2 ;  /* 0x00000002b7257221 */ /* 0x000fe20000010000 */
[----:B------:R-:W-:Y:S01]  /*67f0*/  F2FP.BF16.F32.PACK_AB R183, R34, R183 ;  /* 0x000000b722b7723e */ /* 0x000fe200000010ff */
[----:B------:R-:W3:Y:S01]  /*6800*/  MUFU.EX2 R9, R9 ;  /* 0x0000000900097308 */ /* 0x000ee20000000800 */
[----:B--2---:R-:W-:Y:S01]  /*6810*/  FADD.FTZ R0, R48, R3 ;  /* 0x0000000330007221 */ /* 0x004fe20000010000 */
[----:B------:R-:W-:Y:S01]  /*6820*/  FADD.FTZ R2, R34, R37 ;  /* 0x0000002522027221 */ /* 0x000fe20000010000 */
[C---:B-1----:R-:W-:Y:S02]  /*6830*/  F2FP.BF16.F32.PACK_AB R186, R45.reuse, R48 ;  /* 0x000000302dba723e */ /* 0x042fe400000010ff */
[----:B------:R-:W-:Y:S01]  /*6840*/  CS2R R66, SRZ ;  /* 0x0000000000427805 */ /* 0x000fe2000001ff00 */
[----:B------:R-:W-:Y:S01]  /*6850*/  FADD.FTZ R0, R45, R0 ;  /* 0x000000002d007221 */ /* 0x000fe20000010000 */
[----:B------:R-:W-:-:S02]  /*6860*/  CS2R R48, SRZ ;  /* 0x0000000000307805 */ /* 0x000fc4000001ff00 */
[----:B------:R-:W-:Y:S01]  /*6870*/  CS2R R44, SRZ ;  /* 0x00000000002c7805 */ /* 0x000fe2000001ff00 */
[----:B------:R1:W2:Y:S01]  /*6880*/  MUFU.EX2 R182, R11 ;  /* 0x0000000b00b67308 */ /* 0x0002a20000000800 */
[----:B0-----:R-:W-:Y:S01]  /*6890*/  FADD.FTZ R3, R21, R0 ;  /* 0x0000000015037221 */ /* 0x001fe20000010000 */
[----:B------:R-:W-:Y:S02]  /*68a0*/  CS2R R34, SRZ ;  /* 0x0000000000227805 */ /* 0x000fe4000001ff00 */
[----:B------:R-:W-:Y:S01]  /*68b0*/  CS2R R30, SRZ ;  /* 0x00000000001e7805 */ /* 0x000fe2000001ff00 */
[C---:B------:R-:W-:Y:S01]  /*68c0*/  FADD.FTZ R0, R180.reuse, R3 ;  /* 0x00000003b4007221 */ /* 0x040fe20000010000 */
[----:B------:R-:W-:Y:S02]  /*68d0*/  F2FP.BF16.F32.PACK_AB R180, R180, R21 ;  /* 0x00000015b4b4723e */ /* 0x000fe400000010ff */
[----:B------:R-:W0:Y:S01]  /*68e0*/  MUFU.EX2 R13, R13 ;  /* 0x0000000d000d7308 */ /* 0x000e220000000800 */
[----:B-1----:R-:W-:Y:S01]  /*68f0*/  FADD.FTZ R11, R177, R2 ;  /* 0x00000002b10b7221 */ /* 0x002fe20000010000 */
[----:B------:R-:W-:-:S03]  /*6900*/  F2FP.BF16.F32.PACK_AB R177, R36, R177 ;  /* 0x000000b124b1723e */ /* 0x000fc600000010ff */
[----:B------:R-:W-:Y:S01]  /*6910*/  FADD.FTZ R2, R36, R11 ;  /* 0x0000000b24027221 */ /* 0x000fe20000010000 */
[----:B---3--:R-:W-:Y:S01]  /*6920*/  FADD.FTZ R11, R9, R0 ;  /* 0x00000000090b7221 */ /* 0x008fe20000010000 */
[----:B------:R-:W-:Y:S01]  /*6930*/  CS2R R36, SRZ ;  /* 0x0000000000247805 */ /* 0x000fe2000001ff00 */
[----:B------:R-:W1:Y:S02]  /*6940*/  MUFU.EX2 R176, R15 ;  /* 0x0000000f00b07308 */ /* 0x000e640000000800 */
[C---:B--2---:R-:W-:Y:S01]  /*6950*/  FADD.FTZ R0, R182.reuse, R11 ;  /* 0x0000000bb6007221 */ /* 0x044fe20000010000 */
[----:B------:R-:W-:-:S05]  /*6960*/  F2FP.BF16.F32.PACK_AB R182, R182, R9 ;  /* 0x00000009b6b6723e */ /* 0x000fca00000010ff */
[----:B------:R-:W2:Y:S01]  /*6970*/  MUFU.EX2 R179, R179 ;  /* 0x000000b300b37308 */ /* 0x000ea20000000800 */
[----:B0-----:R-:W-:-:S07]  /*6980*/  FADD.FTZ R11, R13, R0 ;  /* 0x000000000d0b7221 */ /* 0x001fce0000010000 */
[----:B------:R-:W0:Y:S01]  /*6990*/  MUFU.EX2 R25, R25 ;  /* 0x0000001900197308 */ /* 0x000e220000000800 */
[C---:B-1----:R-:W-:Y:S01]  /*69a0*/  FADD.FTZ R0, R176.reuse, R11 ;  /* 0x0000000bb0007221 */ /* 0x042fe20000010000 */
[----:B------:R-:W-:-:S06]  /*69b0*/  F2FP.BF16.F32.PACK_AB R176, R176, R13 ;  /* 0x0000000db0b0723e */ /* 0x000fcc00000010ff */
[----:B------:R-:W1:Y:S01]  /*69c0*/  MUFU.EX2 R38, R38 ;  /* 0x0000002600267308 */ /* 0x000e620000000800 */
[----:B--2---:R-:W-:Y:S01]  /*69d0*/  FADD.FTZ R3, R179, R2 ;  /* 0x00000002b3037221 */ /* 0x004fe20000010000 */
[----:B------:R-:W-:-:S06]  /*69e0*/  IMAD.MOV.U32 R2, RZ, RZ, 0x3f800000 ;  /* 0x3f800000ff027424 */ /* 0x000fcc00078e00ff */
[----:B------:R-:W2:Y:S01]  /*69f0*/  MUFU.EX2 R28, R28 ;  /* 0x0000001c001c7308 */ /* 0x000ea20000000800 */
[----:B0-----:R-:W-:Y:S01]  /*6a00*/  FADD.FTZ R11, R25, R0 ;  /* 0x00000000190b7221 */ /* 0x001fe20000010000 */
[----:B------:R-:W-:Y:S02]  /*6a10*/  IMAD.MOV.U32 R0, RZ, RZ, 0x3f800000 ;  /* 0x3f800000ff007424 */ /* 0x000fe400078e00ff */
[C---:B-1----:R-:W-:Y:S01]  /*6a20*/  FADD.FTZ R3, R38.reuse, R3 ;  /* 0x0000000326037221 */ /* 0x042fe20000010000 */
[----:B------:R-:W-:Y:S02]  /*6a30*/  F2FP.BF16.F32.PACK_AB R179, R38, R179 ;  /* 0x000000b326b3723e */ /* 0x000fe400000010ff */
[----:B------:R-:W-:Y:S01]  /*6a40*/  CS2R R38, SRZ ;  /* 0x0000000000267805 */ /* 0x000fe2000001ff00 */
[C---:B--2---:R-:W-:Y:S01]  /*6a50*/  FADD.FTZ R4, R28.reuse, R11 ;  /* 0x0000000b1c047221 */ /* 0x044fe20000010000 */
[----:B------:R-:W-:Y:S02]  /*6a60*/  F2FP.BF16.F32.PACK_AB R178, R28, R25 ;  /* 0x000000191cb2723e */ /* 0x000fe400000010ff */
[----:B------:R-:W-:-:S02]  /*6a70*/  CS2R R28, SRZ ;  /* 0x00000000001c7805 */ /* 0x000fc4000001ff00 */
[----:B------:R-:W-:Y:S01]  /*6a80*/  CS2R R24, SRZ ;  /* 0x0000000000187805 */ /* 0x000fe2000001ff00 */
[----:B------:R-:W-:Y:S06]  /*6a90*/  @!P3 BRA `(.L_x_5468) ;  /* 0x0000004c0008b947 */ /* 0x000fec0003800000 */
[----:B------:R-:W-:Y:S01]  /*6aa0*/  R2UR UR61, R16 ;  /* 0x00000000103d72ca */ /* 0x000fe200000e0000 */
[----:B------:R-:W-:Y:S01]  /*6ab0*/  IMAD.MOV.U32 R9, RZ, RZ, R6 ;  /* 0x000000ffff097224 */ /* 0x000fe200078e0006 */
[----:B------:R-:W-:Y:S01]  /*6ac0*/  UMOV UR37, UR36 ;  /* 0x0000002400257c82 */ /* 0x000fe20008000000 */
[----:B------:R-:W-:Y:S01]  /*6ad0*/  IMAD.MOV.U32 R10, RZ, RZ, R7 ;  /* 0x000000ffff0a7224 */ /* 0x000fe200078e0007 */
[----:B------:R-:W-:Y:S01]  /*6ae0*/  ULDC UR7, c[0x0][0x9d8] ;  /* 0x0002760000077ab9 */ /* 0x000fe20000000800 */
[----:B------:R-:W-:Y:S02]  /*6af0*/  IMAD.MOV.U32 R2, RZ, RZ, 0x3f800000 ;  /* 0x3f800000ff027424 */ /* 0x000fe400078e00ff */
[----:B------:R-:W-:-:S08]  /*6b00*/  IMAD.MOV.U32 R119, RZ, RZ, RZ ;  /* 0x000000ffff777224 */ /* 0x000fd000078e00ff */
.L_x_5477:
        /* <DEDUP_REMOVED lines=8> */
.L_x_5469:
[----:B------:R-:W-:Y:S01]  /*6b90*/  R2UR UR6, R16 ;  /* 0x00000000100672ca */ /* 0x000fe200000e0000 */
[----:B------:R-:W-:-:S12]  /*6ba0*/  ULEA UR39, UR36, UR60, 0x3 ;  /* 0x0000003c24277291 */ /* 0x000fd8000f8e183f */
[----:B------:R-:W-:-:S05]  /*6bb0*/  IMAD.U32 R6, RZ, RZ, UR6 ;  /* 0x00000006ff067e24 */ /* 0x000fca000f8e00ff */
[----:B------:R-:W-:-:S04]  /*6bc0*/  SHF.L.U32 R6, R6, 0x1f, RZ ;  /* 0x0000001f06067819 */ /* 0x000fc800000006ff */
[----:B------:R0:W1:Y:S01]  /*6bd0*/  SYNCS.PHASECHK.TRANS64.TRYWAIT P3, [UR39+0x36830], R6 ;  /* 0x03683006ff0075a7 */ /* 0x0000620008060167 */
[----:B------:R-:W-:Y:S05]  /*6be0*/  @!P0 BRA `(.L_x_5470) ;  /* 0x0000000000048947 */ /* 0x000fea0003800000 */
[----:B------:R-:W-:Y:S01]  /*6bf0*/  BPT.TRAP 0x1 ;  /* 0x000000040000795c */ /* 0x000fe20000300000 */
.L_x_5470:
[----:B-1----:R-:W-:Y:S05]  /*6c00*/  @P3 BRA `(.L_x_5471) ;  /* 0x0000000000083947 */ /* 0x002fea0003800000 */
[----:B------:R-:W1:Y:S02]  /*6c10*/  SYNCS.PHASECHK.TRANS64.TRYWAIT P3, [UR39+0x36830], R6 ;  /* 0x03683006ff0075a7 */ /* 0x000e640008060167 */
[----:B-1----:R-:W-:Y:S05]  /*6c20*/  @!P3 BRA `(.L_x_5472) ;  /* 0x0000015400bcb947 */ /* 0x002fea0003800000 */
.L_x_5471:
[----:B------:R-:W-:Y:S01]  /*6c30*/  R2UR UR6, R5 ;  /* 0x00000000050672ca */ /* 0x000fe200000e0000 */
[----:B------:R-:W-:Y:S01]  /*6c40*/  WARPGROUP.ARRIVE ;  /* 0x00000000000079c5 */ /* 0x000fe20000000000 */
[----:B------:R-:W-:Y:S01]  /*6c50*/  UMOV UR56, UR52 ;  /* 0x0000003400387c82 */ /* 0x000fe20008000000 */
[----:B------:R-:W-:Y:S01]  /*6c60*/  UMOV UR57, UR53 ;  /* 0x0000003500397c82 */ /* 0x000fe20008000000 */
        /* <DEDUP_REMOVED lines=9> */
[----:B------:R-:W-:Y:S01]  /*6d00*/  UIMAD UR6, UR36, 0xa80, UR6 ;  /* 0x00000a80240678a4 */ /* 0x000fe2000f8e0206 */
[-C--:B------:R-:W-:Y:S01]  /*6d10*/  FMUL.FTZ R24, R24, R0.reuse ;  /* 0x0000000018187220 */ /* 0x080fe20000410000 */
[----:B------:R-:W-:Y:S01]  /*6d20*/  UMOV UR51, 0x40000040 ;  /* 0x4000004000337882 */ /* 0x000fe20000000000 */
[-C--:B------:R-:W-:Y:S01]  /*6d30*/  FMUL.FTZ R25, R25, R0.reuse ;  /* 0x0000000019197220 */ /* 0x080fe20000410000 */
        /* <DEDUP_REMOVED lines=119> */
[----:B------:R-:W-:-:S05]  /*74b0*/  FMUL.FTZ R119, R119, R2 ;  /* 0x0000000277777220 */ /* 0x000fca0000410000 */
        /* <DEDUP_REMOVED lines=8> */
[----:B------:R-:W-:Y:S01]  /*7540*/  UMOV UR54, UR10 ;  /* 0x0000000a00367c82 */ /* 0x000fe20008000000 */
[----:B------:R-:W-:Y:S01]  /*7550*/  UMOV UR55, 0x40000040 ;  /* 0x4000004000377882 */ /* 0x000fe20000000000 */
[----:B------:R-:W-:Y:S01]  /*7560*/  UIADD3 UR10, UR6, 0x82, URZ ;  /* 0x00000082060a7890 */ /* 0x000fe2000fffe03f */
        /* <DEDUP_REMOVED lines=462> */
.L_x_5473:
[----:B------:R-:W-:Y:S01]  /*9250*/  ULEA UR6, UR37, UR60, 0x3 ;  /* 0x0000003c25067291 */ /* 0x000fe2000f8e183f */
[----:B------:R-:W-:-:S05]  /*9260*/  IMAD.U32 R0, RZ, RZ, UR61 ;  /* 0x0000003dff007e24 */ /* 0x000fca000f8e00ff */
[----:B------:R-:W-:-:S04]  /*9270*/  SHF.L.U32 R0, R0, 0x1f, RZ ;  /* 0x0000001f00007819 */ /* 0x000fc800000006ff */
[----:B------:R2:W3:Y:S01]  /*9280*/  SYNCS.PHASECHK.TRANS64.TRYWAIT P3, [UR6+0x36850], R0 ;  /* 0x03685000ff0075a7 */ /* 0x0004e20008060146 */
[----:B------:R-:W-:Y:S05]  /*9290*/  @!P0 BRA `(.L_x_5474) ;  /* 0x0000000000048947 */ /* 0x000fea0003800000 */
[----:B------:R-:W-:Y:S01]  /*92a0*/  BPT.TRAP 0x1 ;  /* 0x000000040000795c */ /* 0x000fe20000300000 */
.L_x_5474:
[----:B---3--:R-:W-:Y:S05]  /*92b0*/  @P3 BRA `(.L_x_5475) ;  /* 0x0000000000083947 */ /* 0x008fea0003800000 */
[----:B------:R-:W3:Y:S02]  /*92c0*/  SYNCS.PHASECHK.TRANS64.TRYWAIT P3, [UR6+0x36850], R0 ;  /* 0x03685000ff0075a7 */ /* 0x000ee40008060146 */
[----:B---3--:R-:W-:Y:S05]  /*92d0*/  @!P3 BRA `(.L_x_5476) ;  /* 0x000001300028b947 */ /* 0x008fea0003800000 */
.L_x_5475:
[----:B------:R-:W-:Y:S01]  /*92e0*/  UIADD3 UR10, UR60, 0x400, URZ ;  /* 0x000004003c0a7890 */ /* 0x000fe2000fffe03f */
[----:B------:R-:W-:Y:S01]  /*92f0*/  WARPGROUP.ARRIVE ;  /* 0x00000000000079c5 */ /* 0x000fe20000000000 */
[----:B------:R-:W-:Y:S01]  /*9300*/  UMOV UR11, 0x40000040 ;  /* 0x40000040000b7882 */ /* 0x000fe20000000000 */
[----:B------:R-:W-:Y:S01]  /*9310*/  R2UR UR19, R23 ;  /* 0x00000000171372ca */ /* 0x000fe200000e0000 */
[----:B------:R-:W-:Y:S01]  /*9320*/  USHF.R.U32.HI UR10, URZ, 0x4, UR10 ;  /* 0x000000043f0a7899 */ /* 0x000fe2000801160a */
[----:B------:R-:W-:Y:S01]  /*9330*/  FMUL.FTZ R21, R153, UR7 ;  /* 0x0000000799157c20 */ /* 0x000fe20008410000 */
[----:B------:R-:W-:Y:S01]  /*9340*/  FMUL.FTZ R153, R157, UR7 ;  /* 0x000000079d997c20 */ /* 0x000fe20008410000 */
[----:B------:R-:W-:Y:S01]  /*9350*/  FMUL.FTZ R157, R158, UR7 ;  /* 0x000000079e9d7c20 */ /* 0x000fe20008410000 */
[----:B------:R-:W-:Y:S01]  /*9360*/  ULOP3.LUT UR10, UR10, 0x3fff, URZ, 0xc0, !UPT ;  /* 0x00003fff0a0a7892 */ /* 0x000fe2000f8ec03f */
[----:B------:R-:W-:Y:S01]  /*9370*/  FMUL.FTZ R158, R147, UR7 ;  /* 0x00000007939e7c20 */ /* 0x000fe20008410000 */
[----:B------:R-:W-:Y:S01]  /*9380*/  R2UR UR18, R17 ;  /* 0x00000000111272ca */ /* 0x000fe200000e0000 */
[----:B------:R-:W-:Y:S01]  /*9390*/  FMUL.FTZ R13, R161, UR7 ;  /* 0x00000007a10d7c20 */ /* 0x000fe20008410000 */
[----:B------:R-:W-:Y:S01]  /*93a0*/  ULOP3.LUT UR10, UR10, 0x3800000, URZ, 0xfc, !UPT ;  /* 0x038000000a0a7892 */ /* 0x000fe2000f8efc3f */
[----:B------:R-:W-:Y:S01]  /*93b0*/  R2UR UR14, R18 ;  /* 0x00000000120e72ca */ /* 0x000fe200000e0000 */
[----:B------:R-:W-:Y:S01]  /*93c0*/  FMUL.FTZ R161, R162, UR7 ;  /* 0x00000007a2a17c20 */ /* 0x000fe20008410000 */
[----:B------:R-:W-:Y:S01]  /*93d0*/  FMUL.FTZ R162, R166, UR7 ;  /* 0x00000007a6a27c20 */ /* 0x000fe20008410000 */
[----:B------:R-:W-:Y:S01]  /*93e0*/  UIMAD UR15, UR37, 0xa80, UR10 ;  /* 0x00000a80250f78a4 */ /* 0x000fe2000f8e020a */
[----:B01----:R-:W-:-:S02]  /*93f0*/  VIADD R6, R204, UR19 ;  /* 0x00000013cc067c36 */ /* 0x003fc40008000000 */
[----:B---3--:R-:W-:Y:S01]  /*9400*/  FMUL.FTZ R2, R169, UR7 ;  /* 0x00000007a9027c20 */ /* 0x008fe20008410000 */
        /* <DEDUP_REMOVED lines=8> */
[----:B--2---:R-:W-:Y:S01]  /*9490*/  FMUL.FTZ R0, R168, UR7 ;  /* 0x00000007a8007c20 */ /* 0x004fe20008410000 */
[----:B------:R-:W-:Y:S01]  /*94a0*/  UMOV UR11, 0x40000040 ;  /* 0x40000040000b7882 */ /* 0x000fe20000000000 */
[----:B------:R-:W-:Y:S01]  /*94b0*/  FMUL.FTZ R167, R139, UR7 ;  /* 0x000000078ba77c20 */ /* 0x000fe20008410000 */
[----:B------:R-:W-:Y:S01]  /*94c0*/  FMUL.FTZ R168, R171, UR7 ;  /* 0x00000007aba87c20 */ /* 0x000fe20008410000 */
[----:B------:R-:W-:Y:S01]  /*94d0*/  IMAD.U32 R139, RZ, RZ, UR18 ;  /* 0x00000012ff8b7e24 */ /* 0x000fe2000f8e00ff */
        /* <DEDUP_REMOVED lines=20> */
[----:B------:R-:W-:Y:S01]  /*9620*/  FMUL.FTZ R174, R122, UR7 ;  /* 0x000000077aae7c20 */ /* 0x000fe20008410000 */
[----:B------:R-:W-:Y:S01]  /*9630*/  FMUL.FTZ R151, R151, UR7 ;  /* 0x0000000797977c20 */ /* 0x000fe20008410000 */
[----:B------:R-:W-:Y:S01]  /*9640*/  FMUL.FTZ R175, R123, UR7 ;  /* 0x000000077baf7c20 */ /* 0x000fe20008410000 */
[----:B------:R-:W-:Y:S01]  /*9650*/  FMUL.FTZ R127, R127, UR7 ;  /* 0x000000077f7f7c20 */ /* 0x000fe20008410000 */
[----:B------:R-:W3:Y:S01]  /*9660*/  MUFU.TANH R170, R170 ;  /* 0x000000aa00aa7308 */ /* 0x000ee20000002400 */
        /* <DEDUP_REMOVED lines=9> */
[----:B------:R-:W-:Y:S01]  /*9700*/  FMUL.FTZ R133, R133, UR7 ;  /* 0x0000000785857c20 */ /* 0x000fe20008410000 */
[----:B------:R-:W-:Y:S01]  /*9710*/  FMUL.FTZ R120, R120, UR7 ;  /* 0x0000000778787c20 */ /* 0x000fe20008410000 */
[----:B------:R-:W-:Y:S01]  /*9720*/  FMUL.FTZ R121, R121, UR7 ;  /* 0x0000000779797c20 */ /* 0x000fe20008410000 */
[----:B------:R-:W-:Y:S01]  /*9730*/  FMUL.FTZ R125, R125, UR7 ;  /* 0x000000077d7d7c20 */ /* 0x000fe20008410000 */
[----:B------:R-:W-:Y:S01]  /*9740*/  R2UR UR18, R8 ;  /* 0x00000000081272ca */ /* 0x000fe200000e0000 */
[----:B------:R-:W-:Y:S01]  /*9750*/  UMOV UR37, UR36 ;  /* 0x0000002400257c82 */ /* 0x000fe20008000000 */
[----:B------:R-:W5:Y:S01]  /*9760*/  MUFU.TANH R160, R160 ;  /* 0x000000a000a07308 */ /* 0x000f620000002400 */
[----:B------:R-:W-:-:S07]  /*9770*/  R2UR UR61, R16 ;  /* 0x00000000103d72ca */ /* 0x000fce00000e0000 */
[----:B------:R-:W5:Y:S03]  /*9780*/  MUFU.TANH R162, R162 ;  /* 0x000000a200a27308 */ /* 0x000f660000002400 */
[----:B------:R-:W-:-:S05]  /*9790*/  UISETP.GT.AND UP1, UPT, UR38, UR18, UPT ;  /* 0x000000122600728c */ /* 0x000fca000bf24270 */
[----:B------:R-:W5:Y:S08]  /*97a0*/  MUFU.TANH R163, R163 ;  /* 0x000000a300a37308 */ /* 0x000f700000002400 */
        /* <DEDUP_REMOVED lines=8> */
[----:B------:R-:W-:Y:S08]  /*9830*/  MUFU.TANH R166, R166 ;  /* 0x000000a600a67308 */ /* 0x000ff00000002400 */
[----:B------:R-:W5:Y:S08]  /*9840*/  MUFU.TANH R167, R167 ;  /* 0x000000a700a77308 */ /* 0x000f700000002400 */
[----:B------:R-:W5:Y:S08]  /*9850*/  MUFU.TANH R172, R172 ;  /* 0x000000ac00ac7308 */ /* 0x000f700000002400 */
[----:B------:R-:W-:Y:S08]  /*9860*/  MUFU.TANH R174, R174 ;  /* 0x000000ae00ae7308 */ /* 0x000ff00000002400 */
[----:B------:R-:W-:Y:S08]  /*9870*/  MUFU.TANH R175, R175 ;  /* 0x000000af00af7308 */ /* 0x000ff00000002400 */
[----:B------:R-:W-:Y:S08]  /*9880*/  MUFU.TANH R127, R127 ;  /* 0x0000007f007f7308 */ /* 0x000ff00000002400 */
[----:B------:R-:W-:Y:S08]  /*9890*/  MUFU.TANH R0, R0 ;  /* 0x0000000000007308 */ /* 0x000ff00000002400 */
[----:B------:R-:W-:Y:S08]  /*98a0*/  MUFU.TANH R2, R2 ;  /* 0x0000000200027308 */ /* 0x000ff00000002400 */
[----:B------:R-:W-:Y:S01]  /*98b0*/  MUFU.TANH R7, R7 ;  /* 0x0000000700077308 */ /* 0x000fe20000002400 */
[----:B------:R-:W-:-:S02]  /*98c0*/  WARPGROUP.DEPBAR.LE gsb0, 0x0 ;  /* 0x00008000000079c5 */ /* 0x000fc40000010000 */
[----:B------:R-:W-:-:S05]  /*98d0*/  WARPGROUP.ARRIVE ;  /* 0x00000000000079c5 */ /* 0x000fca0000000000 */
        /* <DEDUP_REMOVED lines=38> */
[----:B------:R-:W-:Y:S01]  /*9b40*/  @UP0 ULDC UR10, c[0x0][0x44c] ;  /* 0x00011300000a0ab9 */ /* 0x000fe20000000800 */
[----:B------:R-:W-:Y:S01]  /*9b50*/  UMOV UR11, 0x40000040 ;  /* 0x40000040000b7882 */ /* 0x000fe20000000000 */
[----:B------:R-:W-:Y:S01]  /*9b60*/  @P2 IMAD.HI.U32 R147, R6, UR10, RZ ;  /* 0x0000000a06932c27 */ /* 0x000fe2000f8e00ff */
[----:B------:R-:W-:-:S04]  /*9b70*/  @UP0 ULDC UR10, c[0x0][0x450] ;  /* 0x00011400000a0ab9 */ /* 0x000fc80000000800 */
[----:B------:R-:W-:Y:S01]  /*9b80*/  @P2 SHF.R.U32.HI R6, RZ, UR10, R147 ;  /* 0x0000000aff062c19 */ /* 0x000fe20008011693 */
[----:B------:R-:W-:Y:S02]  /*9b90*/  UIMAD UR10, UR38, -0x70, URZ ;  /* 0xffffff90260a78a4 */ /* 0x000fe4000f8e023f */
[----:B------:R-:W-:Y:S02]  /*9ba0*/  UIADD3 UR38, UR38, -0x1, URZ ;  /* 0xffffffff26267890 */ /* 0x000fe4000fffe03f */
[----:B------:R-:W0:Y:S02]  /*9bb0*/  SHFL.IDX PT, R147, R6, 0x1, 0x1c1f ;  /* 0x003c1f0006937f89 */ /* 0x000e2400000e0000 */
[----:B------:R-:W-:Y:S01]  /*9bc0*/  IMAD.U32 R138, RZ, RZ, UR10 ;  /* 0x0000000aff8a7e24 */ /* 0x000fe2000f8e00ff */
[----:B------:R-:W-:-:S04]  /*9bd0*/  ULDC UR10, c[0x0][0x988] ;  /* 0x00026200000a7ab9 */ /* 0x000fc80000000800 */
[----:B------:R-:W-:-:S04]  /*9be0*/  IADD3 R138, -R19, 0x1, R138 ;  /* 0x00000001138a7810 */ /* 0x000fc80007ffe18a */
[----:B------:R-:W-:Y:S01]  /*9bf0*/  IADD3 R138, -R139, UR14, R138 ;  /* 0x0000000e8b8a7c10 */ /* 0x000fe2000fffe18a */
[----:B------:R-:W-:Y:S01]  /*9c00*/  UMOV UR14, UR10 ;  /* 0x0000000a000e7c82 */ /* 0x000fe20008000000 */
[----:B------:R-:W-:-:S03]  /*9c10*/  UIADD3 UR10, UR15, 0x280, URZ ;  /* 0x000002800f0a7890 */ /* 0x000fc6000fffe03f */
[----:B0-----:R-:W-:Y:S02]  /*9c20*/  IMAD.IADD R164, R138, 0x1, R147 ;  /* 0x000000018aa47824 */ /* 0x001fe400078e0293 */
[----:B------:R-:W-:-:S03]  /*9c30*/  FMUL.FTZ R147, R131, UR7 ;  /* 0x0000000783937c20 */ /* 0x000fc60008410000 */
[C---:B------:R-:W-:Y:S02]  /*9c40*/  ISETP.GT.AND P3, PT, R164.reuse, RZ, PT ;  /* 0x000000ffa400720c */ /* 0x040fe40003f64270 */
[C---:B------:R-:W-:Y:S02]  /*9c50*/  ISETP.GT.AND P4, PT, R164.reuse, 0x1, PT ;  /* 0x00000001a400780c */ /* 0x040fe40003f84270 */
[----:B------:R-:W-:Y:S02]  /*9c60*/  FSEL R139, R169, -INF , P3 ;  /* 0xff800000a98b7808 */ /* 0x000fe40001800000 */
[----:B------:R-:W-:Y:S01]  /*9c70*/  ISETP.GT.AND P3, PT, R164, 0x8, PT ;  /* 0x00000008a400780c */ /* 0x000fe20003f64270 */
[----:B------:R0:W5:Y:S01]  /*9c80*/  MUFU.TANH R169, R148 ;  /* 0x0000009400a97308 */ /* 0x0001620000002400 */
[----:B-1----:R-:W-:Y:S02]  /*9c90*/  FSEL R130, R168, -INF , P4 ;  /* 0xff800000a8827808 */ /* 0x002fe40002000000 */
[----:B------:R-:W-:-:S02]  /*9ca0*/  FMNMX.FTZ R173, R139, R9, !PT ;  /* 0x000000098bad7209 */ /* 0x000fc40007810000 */
[----:B------:R-:W-:Y:S02]  /*9cb0*/  ISETP.GT.AND P4, PT, R164, 0x9, PT ;  /* 0x00000009a400780c */ /* 0x000fe40003f84270 */
[----:B--2---:R-:W-:Y:S01]  /*9cc0*/  FSEL R142, R171, -INF , P3 ;  /* 0xff800000ab8e7808 */ /* 0x004fe20001800000 */
[----:B------:R4:W-:Y:S01]  /*9cd0*/  MUFU.TANH R168, R143 ;  /* 0x0000008f00a87308 */ /* 0x0009e20000002400 */
[----:B------:R-:W-:Y:S01]  /*9ce0*/  FMNMX.FTZ R173, R130, R173, !PT ;  /* 0x000000ad82ad7209 */ /* 0x000fe20007810000 */
[----:B------:R-:W-:Y:S01]  /*9cf0*/  FMUL.FTZ R171, R134, UR7 ;  /* 0x0000000786ab7c20 */ /* 0x000fe20008410000 */
[----:B------:R-:W-:Y:S02]  /*9d00*/  ISETP.GT.AND P3, PT, R164, 0x10, PT ;  /* 0x00000010a400780c */ /* 0x000fe40003f64270 */
[----:B---3--:R-:W-:Y:S02]  /*9d10*/  FSEL R131, R170, -INF , P4 ;  /* 0xff800000aa837808 */ /* 0x008fe40002000000 */
[----:B0-----:R-:W-:Y:S01]  /*9d20*/  FMNMX.FTZ R148, R142, R173, !PT ;  /* 0x000000ad8e947209 */ /* 0x001fe20007810000 */
[----:B------:R0:W1:Y:S01]  /*9d30*/  MUFU.TANH R170, R147 ;  /* 0x0000009300aa7308 */ /* 0x0000620000002400 */
[----:B------:R-:W-:Y:S01]  /*9d40*/  ISETP.GT.AND P4, PT, R164, 0x11, PT ;  /* 0x00000011a400780c */ /* 0x000fe20003f84270 */
[----:B------:R-:W-:Y:S01]  /*9d50*/  FMUL.FTZ R173, R135, UR7 ;  /* 0x0000000787ad7c20 */ /* 0x000fe20008410000 */
[----:B----4-:R-:W-:-:S02]  /*9d60*/  FSEL R143, R161, -INF , P3 ;  /* 0xff800000a18f7808 */ /* 0x010fc40001800000 */
[----:B------:R-:W-:Y:S02]  /*9d70*/  FMNMX.FTZ R148, R131, R148, !PT ;  /* 0x0000009483947209 */ /* 0x000fe40007810000 */
[----:B------:R-:W-:Y:S01]  /*9d80*/  ISETP.GT.AND P3, PT, R164, 0x18, PT ;  /* 0x00000018a400780c */ /* 0x000fe20003f64270 */
[----:B------:R-:W2:Y:S01]  /*9d90*/  MUFU.TANH R171, R171 ;  /* 0x000000ab00ab7308 */ /* 0x000ea20000002400 */
[----:B-----5:R-:W-:Y:S02]  /*9da0*/  FSEL R134, R160, -INF , P4 ;  /* 0xff800000a0867808 */ /* 0x020fe40002000000 */
[----:B------:R-:W-:Y:S02]  /*9db0*/  FMNMX.FTZ R161, R143, R148, !PT ;  /* 0x000000948fa17209 */ /* 0x000fe40007810000 */
[----:B------:R-:W-:Y:S02]  /*9dc0*/  ISETP.GT.AND P4, PT, R164, 0x19, PT ;  /* 0x00000019a400780c */ /* 0x000fe40003f84270 */
[----:B0-----:R-:W-:Y:S01]  /*9dd0*/  FSEL R147, R162, -INF , P3 ;  /* 0xff800000a2937808 */ /* 0x001fe20001800000 */
[----:B------:R-:W0:Y:S01]  /*9de0*/  MUFU.TANH R173, R173 ;  /* 0x000000ad00ad7308 */ /* 0x000e220000002400 */
        /* <DEDUP_REMOVED lines=16> */
[C---:B------:R-:W-:Y:S02]  /*9ef0*/  ISETP.GT.AND P4, PT, R164.reuse, 0x31, PT ;  /* 0x00000031a400780c */ /* 0x040fe40003f84270 */
[----:B------:R-:W-:Y:S02]  /*9f00*/  FSEL R155, R159, -INF , P3 ;  /* 0xff8000009f9b7808 */ /* 0x000fe40001800000 */
[----:B------:R-:W-:-:S02]  /*9f10*/  ISETP.GT.AND P5, PT, R164, 0x38, PT ;  /* 0x00000038a400780c */ /* 0x000fc40003fa4270 */
[----:B------:R-:W-:Y:S02]  /*9f20*/  FSEL R163, R158, -INF , P4 ;  /* 0xff8000009ea37808 */ /* 0x000fe40002000000 */
[C---:B------:R-:W-:Y:S02]  /*9f30*/  ISETP.GT.AND P3, PT, R164.reuse, 0x39, PT ;  /* 0x00000039a400780c */ /* 0x040fe40003f64270 */
[----:B------:R-:W-:Y:S02]  /*9f40*/  FSEL R162, R165, -INF , P5 ;  /* 0xff800000a5a27808 */ /* 0x000fe40002800000 */
[C---:B------:R-:W-:Y:S02]  /*9f50*/  ISETP.GT.AND P4, PT, R164.reuse, 0x40, PT ;  /* 0x00000040a400780c */ /* 0x040fe40003f84270 */
[----:B------:R-:W-:Y:S02]  /*9f60*/  FSEL R158, R151, -INF , P3 ;  /* 0xff800000979e7808 */ /* 0x000fe40001800000 */
[----:B------:R-:W-:-:S02]  /*9f70*/  ISETP.GT.AND P5, PT, R164, 0x41, PT ;  /* 0x00000041a400780c */ /* 0x000fc40003fa4270 */
[C---:B------:R-:W-:Y:S02]  /*9f80*/  ISETP.GT.AND P6, PT, R164.reuse, 0x48, PT ;  /* 0x00000048a400780c */ /* 0x040fe40003fc4270 */
[----:B------:R-:W-:Y:S02]  /*9f90*/  FSEL R161, R167, -INF , P5 ;  /* 0xff800000a7a17808 */ /* 0x000fe40002800000 */
[----:B------:R-:W-:Y:S02]  /*9fa0*/  ISETP.GT.AND P3, PT, R164, 0x49, PT ;  /* 0x00000049a400780c */ /* 0x000fe40003f64270 */
[----:B------:R-:W-:Y:S02]  /*9fb0*/  FSEL R154, R172, -INF , P6 ;  /* 0xff800000ac9a7808 */ /* 0x000fe40003000000 */
[----:B------:R-:W-:Y:S02]  /*9fc0*/  FSEL R160, R169, -INF , P3 ;  /* 0xff800000a9a07808 */ /* 0x000fe40001800000 */
[----:B------:R-:W-:-:S02]  /*9fd0*/  ISETP.GT.AND P5, PT, R164, 0x51, PT ;  /* 0x00000051a400780c */ /* 0x000fc40003fa4270 */
[C---:B------:R-:W-:Y:S02]  /*9fe0*/  ISETP.GT.AND P6, PT, R164.reuse, 0x58, PT ;  /* 0x00000058a400780c */ /* 0x040fe40003fc4270 */
[----:B------:R-:W-:Y:S01]  /*9ff0*/  ISETP.GT.AND P3, PT, R164, 0x59, PT ;  /* 0x00000059a400780c */ /* 0x000fe20003f64270 */
[----:B------:R-:W-:Y:S02]  /*a000*/  WARPGROUP.DEPBAR.LE gsb0, 0x0 ;  /* 0x00008000000079c5 */ /* 0x000fe40000010000 */
[----:B------:R-:W-:Y:S01]  /*a010*/  FMUL.FTZ R184, R126, UR7 ;  /* 0x000000077eb87c20 */ /* 0x000fe20008410000 */
[----:B------:R-:W-:Y:S01]  /*a020*/  FMNMX.FTZ R126, R150, R157, !PT ;  /* 0x0000009d967e7209 */ /* 0x000fe20007810000 */
[----:B------:R-:W-:-:S03]  /*a030*/  WARPGROUP.ARRIVE ;  /* 0x00000000000079c5 */ /* 0x000fc60000000000 */
[----:B------:R-:W-:Y:S01]  /*a040*/  FMNMX.FTZ R126, R155, R126, !PT ;  /* 0x0000007e9b7e7209 */ /* 0x000fe20007810000 */
[----:B------:R-:W3:Y:S02]  /*a050*/  MUFU.TANH R184, R184 ;  /* 0x000000b800b87308 */ /* 0x000ee40000002400 */
[----:B------:R-:W-:Y:S01]  /*a060*/  HGMMA.64x192x16.F32.BF16 R24, R180, gdesc[UR8].tnspB, R24, gsb0 ;  /* 0x42e00008b4187df0 */ /* 0x000fe20008001818 */
[----:B------:R-:W-:Y:S01]  /*a070*/  FMNMX.FTZ R157, R163, R126, !PT ;  /* 0x0000007ea39d7209 */ /* 0x000fe20007810000 */
[----:B------:R-:W-:Y:S01]  /*a080*/  UIADD3 UR10, UR15, 0x300, URZ ;  /* 0x000003000f0a7890 */ /* 0x000fe2000fffe03f */
[----:B------:R-:W-:Y:S01]  /*a090*/  FSEL R126, R166, -INF , P4 ;  /* 0xff800000a67e7808 */ /* 0x000fe20002000000 */
[----:B------:R-:W-:Y:S01]  /*a0a0*/  UMOV UR11, 0x40000040 ;  /* 0x40000040000b7882 */ /* 0x000fe20000000000 */
[----:B------:R-:W-:Y:S02]  /*a0b0*/  FMNMX.FTZ R157, R162, R157, !PT ;  /* 0x0000009da29d7209 */ /* 0x000fe40007810000 */
[----:B------:R-:W-:-:S02]  /*a0c0*/  ISETP.GT.AND P4, PT, R164, 0x50, PT ;  /* 0x00000050a400780c */ /* 0x000fc40003f84270 */
[----:B------:R-:W-:-:S04]  /*a0d0*/  FMNMX.FTZ R157, R158, R157, !PT ;  /* 0x0000009d9e9d7209 */ /* 0x000fc80007810000 */
[----:B------:R-:W-:Y:S02]  /*a0e0*/  FMNMX.FTZ R156, R126, R157, !PT ;  /* 0x0000009d7e9c7209 */ /* 0x000fe40007810000 */
[----:B-1----:R-:W-:Y:S02]  /*a0f0*/  FSEL R157, R170, -INF , P5 ;  /* 0xff800000aa9d7808 */ /* 0x002fe40002800000 */
[----:B------:R-:W-:Y:S01]  /*a100*/  FMNMX.FTZ R151, R161, R156, !PT ;  /* 0x0000009ca1977209 */ /* 0x000fe20007810000 */
[----:B------:R-:W1:Y:S01]  /*a110*/  SHFL.IDX PT, R170, R6, RZ, 0x1c1f ;  /* 0x001c1fff06aa7589 */ /* 0x000e6200000e0000 */
[----:B------:R-:W-:Y:S02]  /*a120*/  FSEL R156, R168, -INF , P4 ;  /* 0xff800000a89c7808 */ /* 0x000fe40002000000 */
[----:B------:R-:W-:Y:S02]  /*a130*/  FMNMX.FTZ R159, R154, R151, !PT ;  /* 0x000000979a9f7209 */ /* 0x000fe40007810000 */
[----:B--2---:R-:W-:-:S02]  /*a140*/  FSEL R151, R171, -INF , P6 ;  /* 0xff800000ab977808 */ /* 0x004fc40003000000 */
[----:B------:R-:W-:Y:S02]  /*a150*/  FMNMX.FTZ R165, R160, R159, !PT ;  /* 0x0000009fa0a57209 */ /* 0x000fe40007810000 */
[----:B0-----:R-:W-:Y:S02]  /*a160*/  FSEL R159, R173, -INF , P3 ;  /* 0xff800000ad9f7808 */ /* 0x001fe40001800000 */
[C---:B------:R-:W-:Y:S02]  /*a170*/  ISETP.GT.AND P4, PT, R164.reuse, 0x60, PT ;  /* 0x00000060a400780c */ /* 0x040fe40003f84270 */
[C---:B------:R-:W-:Y:S02]  /*a180*/  ISETP.GT.AND P5, PT, R164.reuse, 0x61, PT ;  /* 0x00000061a400780c */ /* 0x040fe40003fa4270 */
[C---:B------:R-:W-:Y:S02]  /*a190*/  ISETP.GT.AND P6, PT, R164.reuse, 0x68, PT ;  /* 0x00000068a400780c */ /* 0x040fe40003fc4270 */
[----:B------:R-:W-:-:S02]  /*a1a0*/  ISETP.GT.AND P3, PT, R164, 0x69, PT ;  /* 0x00000069a400780c */ /* 0x000fc40003f64270 */
[----:B------:R-:W-:Y:S01]  /*a1b0*/  FMNMX.FTZ R164, R156, R165, !PT ;  /* 0x000000a59ca47209 */ /* 0x000fe20007810000 */
[----:B------:R-:W-:Y:S01]  /*a1c0*/  FMUL.FTZ R165, R149, UR7 ;  /* 0x0000000795a57c20 */ /* 0x000fe20008410000 */
[----:B------:R-:W-:Y:S02]  /*a1d0*/  FSEL R149, R174, -INF , P4 ;  /* 0xff800000ae957808 */ /* 0x000fe40002000000 */
[----:B------:R-:W-:Y:S01]  /*a1e0*/  FMNMX.FTZ R164, R157, R164, !PT ;  /* 0x000000a49da47209 */ /* 0x000fe20007810000 */
[----:B-1----:R-:W-:Y:S01]  /*a1f0*/  IMAD.IADD R138, R138, 0x1, R170 ;  /* 0x000000018a8a7824 */ /* 0x002fe200078e02aa */
[----:B------:R-:W-:Y:S01]  /*a200*/  FSEL R127, R127, -INF , P3 ;  /* 0xff8000007f7f7808 */ /* 0x000fe20001800000 */
[----:B------:R-:W0:Y:S01]  /*a210*/  MUFU.TANH R165, R165 ;  /* 0x000000a500a57308 */ /* 0x000e220000002400 */
[----:B------:R-:W-:Y:S02]  /*a220*/  FMNMX.FTZ R164, R151, R164, !PT ;  /* 0x000000a497a47209 */ /* 0x000fe40007810000 */
[----:B------:R-:W-:-:S02]  /*a230*/  ISETP.GT.AND P4, PT, R138, 0x8, PT ;  /* 0x000000088a00780c */ /* 0x000fc40003f84270 */
[----:B------:R-:W-:Y:S02]  /*a240*/  FMNMX.FTZ R166, R159, R164, !PT ;  /* 0x000000a49fa67209 */ /* 0x000fe40007810000 */
[----:B------:R-:W-:Y:S02]  /*a250*/  FSEL R164, R175, -INF , P5 ;  /* 0xff800000afa47808 */ /* 0x000fe40002800000 */
[----:B------:R-:W-:Y:S01]  /*a260*/  FMNMX.FTZ R167, R149, R166, !PT ;  /* 0x000000a695a77209 */ /* 0x000fe20007810000 */
[----:B------:R-:W-:Y:S01]  /*a270*/  FMUL.FTZ R166, R136, UR7 ;  /* 0x0000000788a67c20 */ /* 0x000fe20008410000 */
[----:B---3--:R-:W-:Y:S02]  /*a280*/  FSEL R136, R184, -INF , P6 ;  /* 0xff800000b8887808 */ /* 0x008fe40003000000 */
[----:B------:R-:W-:Y:S02]  /*a290*/  FMNMX.FTZ R167, R164, R167, !PT ;  /* 0x000000a7a4a77209 */ /* 0x000fe40007810000 */
[----:B------:R-:W-:Y:S01]  /*a2a0*/  ISETP.GT.AND P6, PT, R138, RZ, PT ;  /* 0x000000ff8a00720c */ /* 0x000fe20003fc4270 */
[----:B------:R-:W1:Y:S01]  /*a2b0*/  MUFU.TANH R166, R166 ;  /* 0x000000a600a67308 */ /* 0x000e620000002400 */
[----:B------:R-:W-:-:S02]  /*a2c0*/  FMNMX.FTZ R168, R136, R167, !PT ;  /* 0x000000a788a87209 */ /* 0x000fc40007810000 */
[----:B------:R-:W-:Y:S02]  /*a2d0*/  ISETP.GT.AND P5, PT, R138, 0x1, PT ;  /* 0x000000018a00780c */ /* 0x000fe40003fa4270 */
[----:B------:R-:W-:Y:S02]  /*a2e0*/  FMNMX.FTZ R168, R127, R168, !PT ;  /* 0x000000a87fa87209 */ /* 0x000fe40007810000 */
[----:B------:R-:W-:Y:S02]  /*a2f0*/  FSEL R0, R0, -INF , P6 ;  /* 0xff80000000007808 */ /* 0x000fe40003000000 */
[----:B------:R-:W-:Y:S01]  /*a300*/  FSEL R2, R2, -INF , P5 ;  /* 0xff80000002027808 */ /* 0x000fe20002800000 */
[----:B------:R-:W2:Y:S01]  /*a310*/  SHFL.BFLY PT, R167, R168, 0x2, 0x1f ;  /* 0x0c401f00a8a77f89 */ /* 0x000ea200000e0000 */
[C---:B------:R-:W-:Y:S02]  /*a320*/  ISETP.GT.AND P6, PT, R138.reuse, 0x9, PT ;  /* 0x000000098a00780c */ /* 0x040fe40003fc4270 */
[----:B------:R-:W-:-:S04]  /*a330*/  ISETP.GT.AND P5, PT, R138, 0x10, PT ;  /* 0x000000108a00780c */ /* 0x000fc80003fa4270 */
[----:B------:R-:W-:Y:S02]  /*a340*/  FSEL R12, R12, -INF , P5 ;  /* 0xff8000000c0c7808 */ /* 0x000fe40002800000 */
[----:B------:R-:W-:Y:S02]  /*a350*/  ISETP.GT.AND P5, PT, R138, 0x19, PT ;  /* 0x000000198a00780c */ /* 0x000fe40003fa4270 */
[----:B--2---:R-:W-:Y:S01]  /*a360*/  FMNMX.FTZ R168, R168, R167, !PT ;  /* 0x000000a7a8a87209 */ /* 0x004fe20007810000 */
[----:B------:R-:W-:-:S04]  /*a370*/  FMUL.FTZ R167, R124, UR7 ;  /* 0x000000077ca77c20 */ /* 0x000fc80008410000 */
[----:B------:R-:W2:Y:S02]  /*a380*/  SHFL.BFLY PT, R169, R168, 0x1, 0x1f ;  /* 0x0c201f00a8a97f89 */ /* 0x000ea400000e0000 */
[----:B------:R-:W3:Y:S01]  /*a390*/  MUFU.TANH R167, R167 ;  /* 0x000000a700a77308 */ /* 0x000ee20000002400 */
[----:B--2---:R-:W-:Y:S02]  /*a3a0*/  FMNMX.FTZ R6, R168, R169, !PT ;  /* 0x000000a9a8067209 */ /* 0x004fe40007810000 */
[----:B------:R-:W-:Y:S02]  /*a3b0*/  FMNMX.FTZ R169, R0, R10, !PT ;  /* 0x0000000a00a97209 */ /* 0x000fe40007810000 */
[C---:B------:R-:W-:Y:S01]  /*a3c0*/  FSETP.NEU.FTZ.AND P3, PT, R6.reuse, -INF , PT ;  /* 0xff8000000600780b */ /* 0x040fe20003f7d000 */
[----:B------:R-:W-:Y:S01]  /*a3d0*/  FMUL.FTZ R124, R6, UR14 ;  /* 0x0000000e067c7c20 */ /* 0x000fe20008410000 */
[----:B------:R-:W-:Y:S02]  /*a3e0*/  FMNMX.FTZ R170, R2, R169, !PT ;  /* 0x000000a902aa7209 */ /* 0x000fe40007810000 */
[----:B------:R-:W-:-:S02]  /*a3f0*/  FSEL R168, R11, -INF , P6 ;  /* 0xff8000000ba87808 */ /* 0x000fc40003000000 */
[----:B------:R-:W-:Y:S02]  /*a400*/  FSEL R124, R124, RZ, P3 ;  /* 0x000000ff7c7c7208 */ /* 0x000fe40001800000 */
[----:B------:R-:W-:-:S03]  /*a410*/  ISETP.GT.AND P6, PT, R138, 0x18, PT ;  /* 0x000000188a00780c */ /* 0x000fc60003fc4270 */
        /* <DEDUP_REMOVED lines=17> */
[----:B------:R-:W-:Y:S01]  /*a530*/  FMNMX.FTZ R7, R13, R130, !PT ;  /* 0x000000820d077209 */ /* 0x000fe20007810000 */
[--C-:B------:R-:W-:Y:S01]  /*a540*/  FFMA.FTZ R185, R126, UR14, -R124.reuse ;  /* 0x0000000e7eb97c23 */ /* 0x100fe2000801087c */
[----:B------:R-:W-:Y:S01]  /*a550*/  FSEL R130, R15, -INF , P5 ;  /* 0xff8000000f827808 */ /* 0x000fe20002800000 */
[--C-:B------:R-:W-:Y:S01]  /*a560*/  FFMA.FTZ R15, R131, UR14, -R124.reuse ;  /* 0x0000000e830f7c23 */ /* 0x100fe2000801087c */
[----:B------:R-:W-:Y:S01]  /*a570*/  FMNMX.FTZ R7, R14, R7, !PT ;  /* 0x000000070e077209 */ /* 0x000fe20007810000 */
[--C-:B------:R-:W-:Y:S01]  /*a580*/  FFMA.FTZ R122, R122, UR14, -R124.reuse ;  /* 0x0000000e7a7a7c23 */ /* 0x100fe2000801087c */
[----:B------:R-:W-:Y:S01]  /*a590*/  FSEL R131, R20, -INF , P4 ;  /* 0xff80000014837808 */ /* 0x000fe20002000000 */
[----:B------:R-:W-:Y:S01]  /*a5a0*/  MUFU.EX2 R11, R11 ;  /* 0x0000000b000b7308 */ /* 0x000fe20000000800 */
[----:B------:R-:W-:Y:S01]  /*a5b0*/  ISETP.GT.AND P6, PT, R138, 0x21, PT ;  /* 0x000000218a00780c */ /* 0x000fe20003fc4270 */
        /* <DEDUP_REMOVED lines=18> */
[----:B------:R-:W-:Y:S01]  /*a6e0*/  FFMA.FTZ R136, R136, UR14, -R124 ;  /* 0x0000000e88887c23 */ /* 0x000fe2000801087c */
[----:B------:R-:W-:-:S02]  /*a6f0*/  FMNMX.FTZ R134, R152, R7, !PT ;  /* 0x0000000798867209 */ /* 0x000fc40007810000 */
[----:B------:R-:W-:Y:S02]  /*a700*/  ISETP.GT.AND P5, PT, R138, 0x31, PT ;  /* 0x000000318a00780c */ /* 0x000fe40003fa4270 */
[----:B------:R-:W-:Y:S01]  /*a710*/  FSEL R144, R144, -INF , P6 ;  /* 0xff80000090907808 */ /* 0x000fe20003000000 */
[----:B------:R-:W-:Y:S01]  /*a720*/  MUFU.EX2 R197, R197 ;  /* 0x000000c500c57308 */ /* 0x000fe20000000800 */
[----:B------:R-:W-:Y:S02]  /*a730*/  FMNMX.FTZ R7, R153, R134, !PT ;  /* 0x0000008699077209 */ /* 0x000fe40007810000 */
[----:B------:R-:W-:Y:S02]  /*a740*/  ISETP.GT.AND P4, PT, R138, 0x38, PT ;  /* 0x000000388a00780c */ /* 0x000fe40003f84270 */
[----:B------:R-:W-:Y:S02]  /*a750*/  FSEL R145, R145, -INF , P5 ;  /* 0xff80000091917808 */ /* 0x000fe40002800000 */
[----:B------:R-:W-:Y:S01]  /*a760*/  FMNMX.FTZ R134, R144, R7, !PT ;  /* 0x0000000790867209 */ /* 0x000fe20007810000 */
[----:B------:R-:W-:Y:S01]  /*a770*/  MUFU.EX2 R20, R20 ;  /* 0x0000001400147308 */ /* 0x000fe20000000800 */
[----:B------:R-:W-:-:S02]  /*a780*/  ISETP.GT.AND P6, PT, R138, 0x39, PT ;  /* 0x000000398a00780c */ /* 0x000fc40003fc4270 */
[----:B------:R-:W-:Y:S02]  /*a790*/  FSEL R146, R146, -INF , P4 ;  /* 0xff80000092927808 */ /* 0x000fe40002000000 */
[----:B------:R-:W-:Y:S01]  /*a7a0*/  FMNMX.FTZ R7, R145, R134, !PT ;  /* 0x0000008691077209 */ /* 0x000fe20007810000 */
[--C-:B------:R-:W-:Y:S01]  /*a7b0*/  FFMA.FTZ R134, R135, UR14, -R124.reuse ;  /* 0x0000000e87867c23 */ /* 0x100fe2000801087c */
[----:B------:R-:W-:Y:S01]  /*a7c0*/  ISETP.GT.AND P5, PT, R138, 0x40, PT ;  /* 0x000000408a00780c */ /* 0x000fe20003fa4270 */
[----:B------:R-:W-:Y:S01]  /*a7d0*/  MUFU.EX2 R199, R199 ;  /* 0x000000c700c77308 */ /* 0x000fe20000000800 */
[----:B0-----:R-:W-:Y:S01]  /*a7e0*/  FSEL R165, R165, -INF , P6 ;  /* 0xff800000a5a57808 */ /* 0x001fe20003000000 */
[----:B------:R-:W-:Y:S02]  /*a7f0*/  WARPGROUP.DEPBAR.LE gsb0, 0x0 ;  /* 0x00008000000079c5 */ /* 0x000fe40000010000 */
[----:B------:R-:W-:Y:S01]  /*a800*/  FMNMX.FTZ R142, R146, R7, !PT ;  /* 0x00000007928e7209 */ /* 0x000fe20007810000 */
[----:B------:R-:W-:Y:S01]  /*a810*/  WARPGROUP.ARRIVE ;  /* 0x00000000000079c5 */ /* 0x000fe20000000000 */
[----:B------:R-:W-:Y:S01]  /*a820*/  ISETP.GT.AND P4, PT, R138, 0x41, PT ;  /* 0x000000418a00780c */ /* 0x000fe20003f84270 */
[--C-:B------:R-:W-:Y:S01]  /*a830*/  FFMA.FTZ R183, R151, UR14, -R124.reuse ;  /* 0x0000000e97b77c23 */ /* 0x100fe2000801087c */
[----:B-1----:R-:W-:Y:S01]  /*a840*/  FSEL R166, R166, -INF , P5 ;  /* 0xff800000a6a67808 */ /* 0x002fe20002800000 */
[----:B------:R-:W-:Y:S01]  /*a850*/  FFMA.FTZ R181, R157, UR14, -R124 ;  /* 0x0000000e9db57c23 */ /* 0x000fe2000801087c */
[----:B------:R-:W-:Y:S01]  /*a860*/  FMNMX.FTZ R7, R165, R142, !PT ;  /* 0x0000008ea5077209 */ /* 0x000fe20007810000 */
[----:B------:R-:W-:Y:S01]  /*a870*/  HGMMA.64x192x16.F32.BF16 R24, R176, gdesc[UR8].tnspB, R24, gsb0 ;  /* 0x42e00008b0187df0 */ /* 0x000fe20008001818 */
[----:B------:R-:W-:Y:S01]  /*a880*/  ISETP.GT.AND P6, PT, R138, 0x48, PT ;  /* 0x000000488a00780c */ /* 0x000fe20003fc4270 */
[----:B------:R-:W-:Y:S01]  /*a890*/  MUFU.EX2 R134, R134 ;  /* 0x0000008600867308 */ /* 0x000fe20000000800 */
[----:B------:R-:W-:-:S02]  /*a8a0*/  FSEL R137, R137, -INF , P4 ;  /* 0xff80000089897808 */ /* 0x000fc40002000000 */
[----:B------:R-:W-:Y:S02]  /*a8b0*/  FMNMX.FTZ R142, R166, R7, !PT ;  /* 0x00000007a68e7209 */ /* 0x000fe40007810000 */
[----:B------:R-:W-:Y:S02]  /*a8c0*/  ISETP.GT.AND P5, PT, R138, 0x49, PT ;  /* 0x000000498a00780c */ /* 0x000fe40003fa4270 */
[----:B------:R-:W-:Y:S01]  /*a8d0*/  FSEL R140, R140, -INF , P6 ;  /* 0xff8000008c8c7808 */ /* 0x000fe20003000000 */
[----:B------:R-:W-:Y:S01]  /*a8e0*/  MUFU.EX2 R193, R193 ;  /* 0x000000c100c17308 */ /* 0x000fe20000000800 */
[----:B------:R-:W-:Y:S02]  /*a8f0*/  FMNMX.FTZ R7, R137, R142, !PT ;  /* 0x0000008e89077209 */ /* 0x000fe40007810000 */
[----:B------:R-:W-:Y:S02]  /*a900*/  ISETP.GT.AND P4, PT, R138, 0x50, PT ;  /* 0x000000508a00780c */ /* 0x000fe40003f84270 */
[----:B------:R-:W-:-:S02]  /*a910*/  FSEL R141, R141, -INF , P5 ;  /* 0xff8000008d8d7808 */ /* 0x000fc40002800000 */
        /* <DEDUP_REMOVED lines=8> */
[----:B------:R-:W-:Y:S02]  /*a9a0*/  FMNMX.FTZ R142, R135, R142, !PT ;  /* 0x0000008e878e7209 */ /* 0x000fe40007810000 */
[----:B------:R-:W-:Y:S02]  /*a9b0*/  ISETP.GT.AND P4, PT, R138, 0x59, PT ;  /* 0x000000598a00780c */ /* 0x000fe40003f84270 */
[----:B------:R-:W-:Y:S01]  /*a9c0*/  FSEL R132, R132, -INF , P5 ;  /* 0xff80000084847808 */ /* 0x000fe20002800000 */
[----:B------:R-:W-:Y:S01]  /*a9d0*/  MUFU.EX2 R189, R189 ;  /* 0x000000bd00bd7308 */ /* 0x000fe20000000800 */
[----:B------:R-:W-:Y:S01]  /*a9e0*/  FMNMX.FTZ R7, R129, R142, !PT ;  /* 0x0000008e81077209 */ /* 0x000fe20007810000 */
[--C-:B------:R-:W-:Y:S01]  /*a9f0*/  FFMA.FTZ R142, R164, UR14, -R124.reuse ;  /* 0x0000000ea48e7c23 */ /* 0x100fe2000801087c */
[----:B------:R-:W-:Y:S02]  /*aa00*/  ISETP.GT.AND P6, PT, R138, 0x60, PT ;  /* 0x000000608a00780c */ /* 0x000fe40003fc4270 */
[----:B------:R-:W-:Y:S01]  /*aa10*/  FSEL R143, R133, -INF , P4 ;  /* 0xff800000858f7808 */ /* 0x000fe20002000000 */
[----:B------:R-:W-:Y:S01]  /*aa20*/  FFMA.FTZ R133, R159, UR14, -R124 ;  /* 0x0000000e9f857c23 */ /* 0x000fe2000801087c */
[----:B------:R-:W-:Y:S01]  /*aa30*/  FMNMX.FTZ R128, R132, R7, !PT ;  /* 0x0000000784807209 */ /* 0x000fe20007810000 */
[----:B------:R-:W-:Y:S01]  /*aa40*/  MUFU.EX2 R191, R191 ;  /* 0x000000bf00bf7308 */ /* 0x000fe20000000800 */
[----:B------:R-:W-:-:S02]  /*aa50*/  ISETP.GT.AND P5, PT, R138, 0x61, PT ;  /* 0x000000618a00780c */ /* 0x000fc40003fa4270 */
[----:B------:R-:W-:Y:S02]  /*aa60*/  FSEL R147, R120, -INF , P6 ;  /* 0xff80000078937808 */ /* 0x000fe40003000000 */
[----:B------:R-:W-:Y:S02]  /*aa70*/  FMNMX.FTZ R128, R143, R128, !PT ;  /* 0x000000808f807209 */ /* 0x000fe40007810000 */
[----:B------:R-:W-:Y:S01]  /*aa80*/  ISETP.GT.AND P4, PT, R138, 0x68, PT ;  /* 0x000000688a00780c */ /* 0x000fe20003f84270 */
[----:B------:R0:W-:Y:S01]  /*aa90*/  MUFU.EX2 R120, R123 ;  /* 0x0000007b00787308 */ /* 0x0001e20000000800 */
[----:B------:R-:W-:Y:S01]  /*aaa0*/  FSEL R148, R121, -INF , P5 ;  /* 0xff80000079947808 */ /* 0x000fe20002800000 */
[----:B------:R-:W-:Y:S01]  /*aab0*/  FFMA.FTZ R121, R158, UR14, -R124 ;  /* 0x0000000e9e797c23 */ /* 0x000fe2000801087c */
[----:B------:R-:W-:Y:S02]  /*aac0*/  FMNMX.FTZ R7, R147, R128, !PT ;  /* 0x0000008093077209 */ /* 0x000fe40007810000 */
[----:B------:R-:W-:-:S02]  /*aad0*/  ISETP.GT.AND P6, PT, R138, 0x69, PT ;  /* 0x000000698a00780c */ /* 0x000fc40003fc4270 */
[----:B---3--:R-:W-:Y:S01]  /*aae0*/  FSEL R167, R167, -INF , P4 ;  /* 0xff800000a7a77808 */ /* 0x008fe20002000000 */
[----:B------:R-:W-:Y:S01]  /*aaf0*/  MUFU.EX2 R121, R121 ;  /* 0x0000007900797308 */ /* 0x000fe20000000800 */
[----:B------:R-:W-:Y:S02]  /*ab00*/  FMNMX.FTZ R128, R148, R7, !PT ;  /* 0x0000000794807209 */ /* 0x000fe40007810000 */
[----:B------:R-:W-:Y:S01]  /*ab10*/  FSEL R150, R125, -INF , P6 ;  /* 0xff8000007d967808 */ /* 0x000fe20003000000 */
[----:B------:R-:W-:Y:S01]  /*ab20*/  FFMA.FTZ R125, R161, UR14, -R124 ;  /* 0x0000000ea17d7c23 */ /* 0x000fe2000801087c */
[----:B------:R-:W-:-:S03]  /*ab30*/  FMNMX.FTZ R7, R167, R128, !PT ;  /* 0x00000080a7077209 */ /* 0x000fc60007810000 */
[----:B------:R-:W-:Y:S01]  /*ab40*/  MUFU.EX2 R128, R163 ;  /* 0x000000a300807308 */ /* 0x000fe20000000800 */
[----:B------:R-:W-:-:S05]  /*ab50*/  FMNMX.FTZ R7, R150, R7, !PT ;  /* 0x0000000796077209 */ /* 0x000fca0007810000 */
[----:B0-----:R-:W0:Y:S02]  /*ab60*/  SHFL.BFLY PT, R123, R7, 0x2, 0x1f ;  /* 0x0c401f00077b7f89 */ /* 0x001e2400000e0000 */
        /* <DEDUP_REMOVED lines=9> */
[----:B0-----:R-:W-:Y:S01]  /*ac00*/  FMNMX.FTZ R7, R7, R138, !PT ;  /* 0x0000008a07077209 */ /* 0x001fe20007810000 */
[--C-:B------:R-:W-:Y:S01]  /*ac10*/  FFMA.FTZ R138, R149, UR14, -R124.reuse ;  /* 0x0000000e958a7c23 */ /* 0x100fe2000801087c */
[----:B------:R-:W-:-:S02]  /*ac20*/  FFMA.FTZ R124, R127, UR14, -R124 ;  /* 0x0000000e7f7c7c23 */ /* 0x000fc4000801087c */
[C---:B------:R-:W-:Y:S01]  /*ac30*/  FSETP.NEU.FTZ.AND P4, PT, R7.reuse, -INF , PT ;  /* 0xff8000000700780b */ /* 0x040fe20003f9d000 */
[----:B------:R-:W-:Y:S02]  /*ac40*/  FMUL.FTZ R149, R7, UR14 ;  /* 0x0000000e07957c20 */ /* 0x000fe40008410000 */
[----:B------:R-:W-:Y:S03]  /*ac50*/  MUFU.EX2 R133, R133 ;  /* 0x0000008500857308 */ /* 0x000fe60000000800 */
[----:B------:R-:W-:-:S05]  /*ac60*/  FSEL R149, R149, RZ, P4 ;  /* 0x000000ff95957208 */ /* 0x000fca0002000000 */
[----:B------:R-:W-:Y:S01]  /*ac70*/  MUFU.EX2 R138, R138 ;  /* 0x0000008a008a7308 */ /* 0x000fe20000000800 */
[--C-:B------:R-:W-:Y:S01]  /*ac80*/  FFMA.FTZ R200, R0, UR14, -R149.reuse ;  /* 0x0000000e00c87c23 */ /* 0x100fe20008010895 */
[----:B------:R-:W-:Y:S01]  /*ac90*/  FSEL R0, R6, RZ, P3 ;  /* 0x000000ff06007208 */ /* 0x000fe20001800000 */
[--C-:B------:R-:W-:Y:S01]  /*aca0*/  FFMA.FTZ R151, R2, UR14, -R149.reuse ;  /* 0x0000000e02977c23 */ /* 0x100fe20008010895 */
[--C-:B------:R-:W-:Y:S01]  /*acb0*/  FFMA.FTZ R202, R139, UR14, -R149.reuse ;  /* 0x0000000e8bca7c23 */ /* 0x100fe20008010895 */
[--C-:B------:R-:W-:Y:S01]  /*acc0*/  FFMA.FTZ R139, R168, UR14, -R149.reuse ;  /* 0x0000000ea88b7c23 */ /* 0x100fe20008010895 */
[----:B------:R-:W-:Y:S01]  /*acd0*/  FFMA.FTZ R196, R12, UR14, -R149 ;  /* 0x0000000e0cc47c23 */ /* 0x000fe20008010895 */
[----:B------:R-:W-:Y:S01]  /*ace0*/  FADD.FTZ R0, -R0, R9 ;  /* 0x0000000900007221 */ /* 0x000fe20000010100 */
[----:B------:R-:W-:Y:S01]  /*acf0*/  FSEL R9, R7, RZ, P4 ;  /* 0x000000ff07097208 */ /* 0x000fe20002000000 */
[----:B------:R-:W-:Y:S01]  /*ad00*/  MUFU.EX2 R200, R200 ;  /* 0x000000c800c87308 */ /* 0x000fe20000000800 */
[----:B------:R-:W-:Y:S01]  /*ad10*/  FFMA.FTZ R192, R131, UR14, -R149 ;  /* 0x0000000e83c07c23 */ /* 0x000fe20008010895 */
[----:B------:R-:W-:Y:S01]  /*ad20*/  FMUL.FTZ R2, R0, UR14 ;  /* 0x0000000e00027c20 */ /* 0x000fe20008410000 */
[----:B------:R-:W-:-:S02]  /*ad30*/  IMAD.U32 R131, RZ, RZ, UR6 ;  /* 0x00000006ff837e24 */ /* 0x000fc4000f8e00ff */
[----:B------:R-:W-:Y:S01]  /*ad40*/  FADD.FTZ R9, -R9, R10 ;  /* 0x0000000a09097221 */ /* 0x000fe20000010100 */
[----:B------:R-:W-:Y:S02]  /*ad50*/  IMAD.U32 R10, RZ, RZ, UR39 ;  /* 0x00000027ff0a7e24 */ /* 0x000fe4000f8e00ff */
[--C-:B------:R-:W-:Y:S01]  /*ad60*/  FFMA.FTZ R12, R13, UR14, -R149.reuse ;  /* 0x0000000e0d0c7c23 */ /* 0x100fe20008010895 */
[----:B------:R-:W-:Y:S02]  /*ad70*/  @!P1 VIADD R131, R131, 0x36860 ;  /* 0x0003686083839836 */ /* 0x000fe40000000000 */
[----:B------:R-:W-:Y:S01]  /*ad80*/  FMUL.FTZ R0, R9, UR14 ;  /* 0x0000000e09007c20 */ /* 0x000fe20008410000 */
[----:B------:R-:W-:Y:S01]  /*ad90*/  MUFU.EX2 R2, R2 ;  /* 0x0000000200027308 */ /* 0x000fe20000000800 */
[----:B------:R-:W-:Y:S02]  /*ada0*/  @!P1 VIADD R10, R10, 0x36840 ;  /* 0x000368400a0a9836 */ /* 0x000fe40000000000 */
[--C-:B------:R-:W-:Y:S01]  /*adb0*/  FFMA.FTZ R198, R14, UR14, -R149.reuse ;  /* 0x0000000e0ec67c23 */ /* 0x100fe20008010895 */
[----:B------:R-:W-:Y:S01]  /*adc0*/  FFMA.FTZ R188, R144, UR14, -R149 ;  /* 0x0000000e90bc7c23 */ /* 0x000fe20008010895 */
[----:B------:R-:W-:Y:S01]  /*add0*/  @!P1 PRMT R144, RZ, 0x654, R131 ;  /* 0x00000654ff909816 */ /* 0x000fe20000000083 */
[--C-:B------:R-:W-:Y:S01]  /*ade0*/  FFMA.FTZ R13, R130, UR14, -R149.reuse ;  /* 0x0000000e820d7c23 */ /* 0x100fe20008010895 */
[----:B------:R-:W-:Y:S01]  /*adf0*/  @!P1 PRMT R10, RZ, 0x654, R10 ;  /* 0x00000654ff0a9816 */ /* 0x000fe2000000000a */
        /* <DEDUP_REMOVED lines=18> */
[----:B0-----:R-:W-:Y:S01]  /*af20*/  FFMA.FTZ R4, R0, R4, R200 ;  /* 0x0000000400047223 */ /* 0x001fe200000100c8 */
[----:B------:R-:W-:Y:S01]  /*af30*/  FFMA.FTZ R167, R167, UR14, -R149 ;  /* 0x0000000ea7a77c23 */ /* 0x000fe20008010895 */
[----:B------:R-:W-:-:S05]  /*af40*/  PLOP3.LUT P3, PT, PT, PT, UP1, 0x80, 0x0 ;  /* 0x000000000000781c */ /* 0x000fca0003f6f018 */
[----:B------:R-:W0:Y:S01]  /*af50*/  MUFU.EX2 R139, R139 ;  /* 0x0000008b008b7308 */ /* 0x000e220000000800 */
[C---:B-1----:R-:W-:Y:S01]  /*af60*/  FADD.FTZ R131, R151.reuse, R4 ;  /* 0x0000000497837221 */ /* 0x042fe20000010000 */
[----:B------:R-:W-:-:S06]  /*af70*/  F2FP.BF16.F32.PACK_AB R200, R151, R200 ;  /* 0x000000c897c8723e */ /* 0x000fcc00000010ff */
[----:B------:R-:W1:Y:S01]  /*af80*/  MUFU.EX2 R196, R196 ;  /* 0x000000c400c47308 */ /* 0x000e620000000800 */
[----:B--2---:R-:W-:-:S07]  /*af90*/  FADD.FTZ R4, R202, R131 ;  /* 0x00000083ca047221 */ /* 0x004fce0000010000 */
[----:B------:R-:W2:Y:S01]  /*afa0*/  MUFU.EX2 R12, R12 ;  /* 0x0000000c000c7308 */ /* 0x000ea20000000800 */
[----:B------:R-:W-:Y:S02]  /*afb0*/  WARPGROUP.DEPBAR.LE gsb0, 0x0 ;  /* 0x00008000000079c5 */ /* 0x000fe40000010000 */
[----:B------:R3:W-:Y:S01]  /*afc0*/  @!P1 SYNCS.ARRIVE.TRANS64.RED.A1T0 RZ, [R10+URZ], RZ ;  /* 0x000000ff0aff99a7 */ /* 0x0007e2000810043f */
[----:B0-----:R-:W-:Y:S01]  /*afd0*/  FADD.FTZ R127, R139, R4 ;  /* 0x000000048b7f7221 */ /* 0x001fe20000010000 */
[--C-:B------:R-:W-:Y:S01]  /*afe0*/  FFMA.FTZ R4, R141, UR14, -R149.reuse ;  /* 0x0000000e8d047c23 */ /* 0x100fe20008010895 */
[----:B------:R-:W-:Y:S01]  /*aff0*/  FFMA.FTZ R149, R150, UR14, -R149 ;  /* 0x0000000e96957c23 */ /* 0x000fe20008010895 */
[----:B------:R-:W-:Y:S01]  /*b000*/  F2FP.BF16.F32.PACK_AB R202, R139, R202 ;  /* 0x000000ca8bca723e */ /* 0x000fe200000010ff */
[----:B------:R-:W0:Y:S01]  /*b010*/  MUFU.EX2 R198, R198 ;  /* 0x000000c600c67308 */ /* 0x000e220000000800 */
[----:B-1----:R-:W-:Y:S01]  /*b020*/  FADD.FTZ R127, R196, R127 ;  /* 0x0000007fc47f7221 */ /* 0x002fe20000010000 */
[----:B---3--:R-:W-:Y:S01]  /*b030*/  FFMA.FTZ R10, R2, R3, R201 ;  /* 0x00000003020a7223 */ /* 0x008fe200000100c9 */
[C---:B------:R-:W-:Y:S01]  /*b040*/  F2FP.BF16.F32.PACK_AB R201, R11.reuse, R201 ;  /* 0x000000c90bc9723e */ /* 0x040fe200000010ff */
[----:B------:R1:W-:Y:S02]  /*b050*/  @!P1 SYNCS.ARRIVE.TRANS64.RED.A1T0 RZ, [R144+URZ], RZ ;  /* 0x000000ff90ff99a7 */ /* 0x0003e4000810043f */
[----:B------:R-:W-:-:S02]  /*b060*/  FADD.FTZ R10, R11, R10 ;  /* 0x0000000a0b0a7221 */ /* 0x000fc40000010000 */
[----:B------:R-:W3:Y:S01]  /*b070*/  MUFU.EX2 R13, R13 ;  /* 0x0000000d000d7308 */ /* 0x000ee20000000800 */
[C---:B--2---:R-:W-:Y:S01]  /*b080*/  FADD.FTZ R127, R12.reuse, R127 ;  /* 0x0000007f0c7f7221 */ /* 0x044fe20000010000 */
[----:B------:R-:W-:Y:S01]  /*b090*/  F2FP.BF16.F32.PACK_AB R196, R12, R196 ;  /* 0x000000c40cc4723e */ /* 0x000fe200000010ff */
[----:B------:R-:W-:Y:S01]  /*b0a0*/  FADD.FTZ R10, R203, R10 ;  /* 0x0000000acb0a7221 */ /* 0x000fe20000010000 */
[----:B------:R-:W-:-:S03]  /*b0b0*/  F2FP.BF16.F32.PACK_AB R203, R15, R203 ;  /* 0x000000cb0fcb723e */ /* 0x000fc600000010ff */
[----:B------:R-:W-:Y:S01]  /*b0c0*/  FADD.FTZ R10, R15, R10 ;  /* 0x0000000a0f0a7221 */ /* 0x000fe20000010000 */
[----:B------:R-:W2:Y:S01]  /*b0d0*/  MUFU.EX2 R192, R192 ;  /* 0x000000c000c07308 */ /* 0x000ea20000000800 */
[----:B0-----:R-:W-:Y:S02]  /*b0e0*/  FADD.FTZ R132, R198, R127 ;  /* 0x0000007fc6847221 */ /* 0x001fe40000010000 */
[----:B------:R-:W-:Y:S01]  /*b0f0*/  FADD.FTZ R131, R197, R10 ;  /* 0x0000000ac5837221 */ /* 0x000fe20000010000 */
[----:B------:R-:W-:-:S03]  /*b100*/  F2FP.BF16.F32.PACK_AB R197, R20, R197 ;  /* 0x000000c514c5723e */ /* 0x000fc600000010ff */
[----:B------:R-:W-:Y:S01]  /*b110*/  FADD.FTZ R10, R20, R131 ;  /* 0x00000083140a7221 */ /* 0x000fe20000010000 */
[----:B------:R-:W0:Y:S01]  /*b120*/  MUFU.EX2 R14, R14 ;  /* 0x0000000e000e7308 */ /* 0x000e220000000800 */
[C---:B---3--:R-:W-:Y:S01]  /*b130*/  FADD.FTZ R131, R13.reuse, R132 ;  /* 0x000000840d837221 */ /* 0x048fe20000010000 */
[----:B------:R-:W-:Y:S01]  /*b140*/  F2FP.BF16.F32.PACK_AB R198, R13, R198 ;  /* 0x000000c60dc6723e */ /* 0x000fe200000010ff */
[----:B------:R-:W-:Y:S01]  /*b150*/  FADD.FTZ R127, R199, R10 ;  /* 0x0000000ac77f7221 */ /* 0x000fe20000010000 */
[----:B------:R-:W-:-:S03]  /*b160*/  F2FP.BF16.F32.PACK_AB R199, R134, R199 ;  /* 0x000000c786c7723e */ /* 0x000fc600000010ff */
[----:B------:R-:W-:Y:S01]  /*b170*/  FADD.FTZ R10, R134, R127 ;  /* 0x0000007f860a7221 */ /* 0x000fe20000010000 */
[----:B------:R-:W3:Y:S01]  /*b180*/  MUFU.EX2 R194, R194 ;  /* 0x000000c200c27308 */ /* 0x000ee20000000800 */
[----:B--2---:R-:W-:Y:S02]  /*b190*/  FADD.FTZ R131, R192, R131 ;  /* 0x00000083c0837221 */ /* 0x004fe40000010000 */
[----:B------:R-:W-:Y:S01]  /*b1a0*/  FADD.FTZ R127, R193, R10 ;  /* 0x0000000ac17f7221 */ /* 0x000fe20000010000 */
[----:B------:R-:W-:-:S03]  /*b1b0*/  F2FP.BF16.F32.PACK_AB R193, R122, R193 ;  /* 0x000000c17ac1723e */ /* 0x000fc600000010ff */
[----:B------:R-:W-:Y:S01]  /*b1c0*/  FADD.FTZ R10, R122, R127 ;  /* 0x0000007f7a0a7221 */ /* 0x000fe20000010000 */
[----:B------:R-:W2:Y:S01]  /*b1d0*/  MUFU.EX2 R21, R21 ;  /* 0x0000001500157308 */ /* 0x000ea20000000800 */
[C---:B0-----:R-:W-:Y:S01]  /*b1e0*/  FADD.FTZ R131, R14.reuse, R131 ;  /* 0x000000830e837221 */ /* 0x041fe20000010000 */
[----:B------:R-:W-:Y:S01]  /*b1f0*/  F2FP.BF16.F32.PACK_AB R192, R14, R192 ;  /* 0x000000c00ec0723e */ /* 0x000fe200000010ff */
[----:B------:R-:W-:Y:S01]  /*b200*/  FADD.FTZ R15, R195, R10 ;  /* 0x0000000ac30f7221 */ /* 0x000fe20000010000 */
[----:B------:R-:W-:-:S03]  /*b210*/  F2FP.BF16.F32.PACK_AB R195, R120, R195 ;  /* 0x000000c378c3723e */ /* 0x000fc600000010ff */
[----:B------:R-:W-:Y:S01]  /*b220*/  FADD.FTZ R10, R120, R15 ;  /* 0x0000000f780a7221 */ /* 0x000fe20000010000 */
[----:B------:R-:W0:Y:S01]  /*b230*/  MUFU.EX2 R188, R188 ;  /* 0x000000bc00bc7308 */ /* 0x000e220000000800 */
[----:B---3--:R-:W-:Y:S02]  /*b240*/  FADD.FTZ R132, R194, R131 ;  /* 0x00000083c2847221 */ /* 0x008fe40000010000 */
[----:B------:R-:W-:Y:S01]  /*b250*/  FADD.FTZ R15, R189, R10 ;  /* 0x0000000abd0f7221 */ /* 0x000fe20000010000 */
[----:B------:R-:W-:-:S03]  /*b260*/  F2FP.BF16.F32.PACK_AB R189, R128, R189 ;  /* 0x000000bd80bd723e */ /* 0x000fc600000010ff */
[----:B------:R-:W-:Y:S01]  /*b270*/  FADD.FTZ R10, R128, R15 ;  /* 0x0000000f800a7221 */ /* 0x000fe20000010000 */
        /* <DEDUP_REMOVED lines=15> */
[----:B------:R-:W-:-:S04]  /*b370*/  F2FP.BF16.F32.PACK_AB R187, R123, R187 ;  /* 0x000000bb7bbb723e */ /* 0x000fc800000010ff */
[----:B------:R-:W3:Y:S01]  /*b380*/  MUFU.EX2 R184, R184 ;  /* 0x000000b800b87308 */ /* 0x000ee20000000800 */
[----:B--2---:R-:W-:-:S07]  /*b390*/  FADD.FTZ R12, R190, R127 ;  /* 0x0000007fbe0c7221 */ /* 0x004fce0000010000 */
[----:B------:R-:W2:Y:S01]  /*b3a0*/  MUFU.EX2 R3, R137 ;  /* 0x0000008900037308 */ /* 0x000ea20000000800 */
[C---:B0-----:R-:W-:Y:S01]  /*b3b0*/  FADD.FTZ R13, R9.reuse, R12 ;  /* 0x0000000c090d7221 */ /* 0x041fe20000010000 */
[----:B------:R-:W-:Y:S01]  /*b3c0*/  F2FP.BF16.F32.PACK_AB R190, R9, R190 ;  /* 0x000000be09be723e */ /* 0x000fe200000010ff */
[----:B------:R-:W-:-:S05]  /*b3d0*/  FADD.FTZ R9, R123, R10 ;  /* 0x0000000a7b097221 */ /* 0x000fca0000010000 */
[----:B------:R-:W0:Y:S01]  /*b3e0*/  MUFU.EX2 R186, R186 ;  /* 0x000000ba00ba7308 */ /* 0x000e220000000800 */
[----:B---3--:R-:W-:-:S07]  /*b3f0*/  FADD.FTZ R12, R184, R13 ;  /* 0x0000000db80c7221 */ /* 0x008fce0000010000 */
[----:B------:R-:W3:Y:S01]  /*b400*/  MUFU.EX2 R4, R4 ;  /* 0x0000000400047308 */ /* 0x000ee20000000800 */
[C---:B--2---:R-:W-:Y:S01]  /*b410*/  FADD.FTZ R13, R3.reuse, R12 ;  /* 0x0000000c030d7221 */ /* 0x044fe20000010000 */
[----:B------:R-:W-:Y:S01]  /*b420*/  FADD.FTZ R12, R126, R9 ;  /* 0x000000097e0c7221 */ /* 0x000fe20000010000 */
[----:B------:R-:W-:-:S03]  /*b430*/  F2FP.BF16.F32.PACK_AB R184, R3, R184 ;  /* 0x000000b803b8723e */ /* 0x000fc600000010ff */
[C---:B------:R-:W-:Y:S01]  /*b440*/  FADD.FTZ R12, R181.reuse, R12 ;  /* 0x0000000cb50c7221 */ /* 0x040fe20000010000 */
[----:B------:R-:W-:Y:S01]  /*b450*/  F2FP.BF16.F32.PACK_AB R181, R181, R126 ;  /* 0x0000007eb5b5723e */ /* 0x000fe200000010ff */
[----:B------:R-:W2:Y:S01]  /*b460*/  MUFU.EX2 R180, R180 ;  /* 0x000000b400b47308 */ /* 0x000ea20000000800 */
[----:B0-----:R-:W-:Y:S01]  /*b470*/  FADD.FTZ R13, R186, R13 ;  /* 0x0000000dba0d7221 */ /* 0x001fe20000010000 */
[----:B------:R-:W-:Y:S01]  /*b480*/  FADD.FTZ R12, R183, R12 ;  /* 0x0000000cb70c7221 */ /* 0x000fe20000010000 */
[----:B------:R-:W-:-:S05]  /*b490*/  F2FP.BF16.F32.PACK_AB R183, R133, R183 ;  /* 0x000000b785b7723e */ /* 0x000fca00000010ff */
[----:B------:R-:W0:Y:S01]  /*b4a0*/  MUFU.EX2 R11, R129 ;  /* 0x00000081000b7308 */ /* 0x000e220000000800 */
[C---:B---3--:R-:W-:Y:S01]  /*b4b0*/  FADD.FTZ R13, R4.reuse, R13 ;  /* 0x0000000d040d7221 */ /* 0x048fe20000010000 */
[----:B------:R-:W-:-:S06]  /*b4c0*/  F2FP.BF16.F32.PACK_AB R186, R4, R186 ;  /* 0x000000ba04ba723e */ /* 0x000fcc00000010ff */
[----:B------:R-:W3:Y:S01]  /*b4d0*/  MUFU.EX2 R182, R182 ;  /* 0x000000b600b67308 */ /* 0x000ee20000000800 */
[----:B--2---:R-:W-:-:S07]  /*b4e0*/  FADD.FTZ R10, R180, R13 ;  /* 0x0000000db40a7221 */ /* 0x004fce0000010000 */
[----:B------:R-:W2:Y:S01]  /*b4f0*/  MUFU.EX2 R143, R143 ;  /* 0x0000008f008f7308 */ /* 0x000ea20000000800 */
[C---:B0-----:R-:W-:Y:S01]  /*b500*/  FADD.FTZ R3, R11.reuse, R10 ;  /* 0x0000000a0b037221 */ /* 0x041fe20000010000 */
[----:B------:R-:W-:Y:S01]  /*b510*/  F2FP.BF16.F32.PACK_AB R180, R11, R180 ;  /* 0x000000b40bb4723e */ /* 0x000fe200000010ff */
[----:B------:R-:W-:-:S05]  /*b520*/  IMAD.MOV.U32 R10, RZ, RZ, R7 ;  /* 0x000000ffff0a7224 */ /* 0x000fca00078e0007 */
[----:B------:R-:W0:Y:S01]  /*b530*/  MUFU.EX2 R147, R147 ;  /* 0x0000009300937308 */ /* 0x000e220000000800 */
[----:B---3--:R-:W-:Y:S01]  /*b540*/  FADD.FTZ R4, R182, R3 ;  /* 0x00000003b6047221 */ /* 0x008fe20000010000 */
[----:B------:R-:W-:-:S04]  /*b550*/  FADD.FTZ R3, R133, R12 ;  /* 0x0000000c85037221 */ /* 0x000fc80000010000 */
[----:B------:R-:W-:Y:S02]  /*b560*/  FADD.FTZ R3, R138, R3 ;  /* 0x000000038a037221 */ /* 0x000fe40000010000 */
[----:B------:R-:W3:Y:S01]  /*b570*/  MUFU.EX2 R148, R148 ;  /* 0x0000009400947308 */ /* 0x000ee20000000800 */
[C---:B--2---:R-:W-:Y:S01]  /*b580*/  FADD.FTZ R4, R143.reuse, R4 ;  /* 0x000000048f047221 */ /* 0x044fe20000010000 */
[----:B------:R-:W-:-:S06]  /*b590*/  F2FP.BF16.F32.PACK_AB R182, R143, R182 ;  /* 0x000000b68fb6723e */ /* 0x000fcc00000010ff */
[----:B------:R-:W2:Y:S01]  /*b5a0*/  MUFU.EX2 R142, R142 ;  /* 0x0000008e008e7308 */ /* 0x000ea20000000800 */
[----:B0-----:R-:W-:-:S07]  /*b5b0*/  FADD.FTZ R9, R147, R4 ;  /* 0x0000000493097221 */ /* 0x001fce0000010000 */
[----:B------:R-:W0:Y:S01]  /*b5c0*/  MUFU.EX2 R178, R167 ;  /* 0x000000a700b27308 */ /* 0x000e220000000800 */
[C---:B---3--:R-:W-:Y:S01]  /*b5d0*/  FADD.FTZ R9, R148.reuse, R9 ;  /* 0x0000000994097221 */ /* 0x048fe20000010000 */
[----:B------:R-:W-:-:S06]  /*b5e0*/  F2FP.BF16.F32.PACK_AB R176, R148, R147 ;  /* 0x0000009394b0723e */ /* 0x000fcc00000010ff */
[----:B------:R-:W3:Y:S01]  /*b5f0*/  MUFU.EX2 R136, R136 ;  /* 0x0000008800887308 */ /* 0x000ee20000000800 */
[C---:B--2---:R-:W-:Y:S01]  /*b600*/  FADD.FTZ R3, R142.reuse, R3 ;  /* 0x000000038e037221 */ /* 0x044fe20000010000 */
[----:B------:R-:W-:-:S06]  /*b610*/  F2FP.BF16.F32.PACK_AB R177, R142, R138 ;  /* 0x0000008a8eb1723e */ /* 0x000fcc00000010ff */
[----:B------:R-:W2:Y:S01]  /*b620*/  MUFU.EX2 R149, R149 ;  /* 0x0000009500957308 */ /* 0x000ea20000000800 */
[----:B0-----:R-:W-:-:S07]  /*b630*/  FADD.FTZ R9, R178, R9 ;  /* 0x00000009b2097221 */ /* 0x001fce0000010000 */
[----:B------:R-:W0:Y:S01]  /*b640*/  MUFU.EX2 R124, R124 ;  /* 0x0000007c007c7308 */ /* 0x000e220000000800 */
[----:B---3--:R-:W-:Y:S01]  /*b650*/  FADD.FTZ R3, R136, R3 ;  /* 0x0000000388037221 */ /* 0x008fe20000010000 */
[C---:B--2---:R-:W-:Y:S01]  /*b660*/  FADD.FTZ R4, R149.reuse, R9 ;  /* 0x0000000995047221 */ /* 0x044fe20000010000 */
[----:B------:R-:W-:Y:S01]  /*b670*/  F2FP.BF16.F32.PACK_AB R178, R149, R178 ;  /* 0x000000b295b2723e */ /* 0x000fe200000010ff */
[----:B------:R-:W-:Y:S02]  /*b680*/  IMAD.MOV.U32 R9, RZ, RZ, R6 ;  /* 0x000000ffff097224 */ /* 0x000fe400078e0006 */
[C---:B0-----:R-:W-:Y:S01]  /*b690*/  FADD.FTZ R3, R124.reuse, R3 ;  /* 0x000000037c037221 */ /* 0x041fe20000010000 */
[----:B------:R-:W-:Y:S01]  /*b6a0*/  F2FP.BF16.F32.PACK_AB R179, R124, R136 ;  /* 0x000000887cb3723e */ /* 0x000fe200000010ff */
[----:B-1----:R-:W-:Y:S06]  /*b6b0*/  @P3 BRA `(.L_x_5477) ;  /* 0xffffffb400143947 */ /* 0x002fec000383ffff */
.L_x_5468:
        /* <DEDUP_REMOVED lines=8> */
[----:B------:R-:W-:Y:S01]  /*b740*/  ULDC UR7, c[0x0][0x9d8] ;  /* 0x0002760000077ab9 */ /* 0x000fe20000000800 */
[----:B------:R-:W-:-:S10]  /*b750*/  ULDC UR61, c[0x0][0x988] ;  /* 0x00026200003d7ab9 */ /* 0x000fd40000000800 */
.L_x_5487:
        /* <DEDUP_REMOVED lines=8> */
.L_x_5479:
[----:B------:R-:W-:Y:S01]  /*b7e0*/  R2UR UR10, R16 ;  /* 0x00000000100a72ca */ /* 0x000fe200000e0000 */
[----:B------:R-:W-:-:S12]  /*b7f0*/  ULEA UR6, UR36, UR60, 0x3 ;  /* 0x0000003c24067291 */ /* 0x000fd8000f8e183f */
[----:B------:R-:W-:-:S05]  /*b800*/  IMAD.U32 R6, RZ, RZ, UR10 ;  /* 0x0000000aff067e24 */ /* 0x000fca000f8e00ff */
[----:B------:R-:W-:-:S04]  /*b810*/  SHF.L.U32 R6, R6, 0x1f, RZ ;  /* 0x0000001f06067819 */ /* 0x000fc800000006ff */
[----:B------:R0:W1:Y:S01]  /*b820*/  SYNCS.PHASECHK.TRANS64.TRYWAIT P2, [UR6+0x36830], R6 ;  /* 0x03683006ff0075a7 */ /* 0x0000620008040146 */
[----:B------:R-:W-:Y:S05]  /*b830*/  @!P0 BRA `(.L_x_5480) ;  /* 0x0000000000048947 */ /* 0x000fea0003800000 */
[----:B------:R-:W-:Y:S01]  /*b840*/  BPT.TRAP 0x1 ;  /* 0x000000040000795c */ /* 0x000fe20000300000 */
.L_x_5480:
[----:B-1----:R-:W-:Y:S05]  /*b850*/  @P2 BRA `(.L_x_5481) ;  /* 0x0000000000082947 */ /* 0x002fea0003800000 */
[----:B------:R-:W1:Y:S02]  /*b860*/  SYNCS.PHASECHK.TRANS64.TRYWAIT P2, [UR6+0x36830], R6 ;  /* 0x03683006ff0075a7 */ /* 0x000e640008040146 */
[----:B-1----:R-:W-:Y:S05]  /*b870*/  @!P2 BRA `(.L_x_5482) ;  /* 0x0000010800d8a947 */ /* 0x002fea0003800000 */
.L_x_5481:
[----:B------:R-:W-:Y:S01]  /*b880*/  R2UR UR6, R5 ;  /* 0x00000000050672ca */ /* 0x000fe200000e0000 */
[----:B------:R-:W-:Y:S01]  /*b890*/  WARPGROUP.ARRIVE ;  /* 0x00000000000079c5 */ /* 0x000fe20000000000 */
[----:B------:R-:W-:Y:S01]  /*b8a0*/  UMOV UR56, UR52 ;  /* 0x0000003400387c82 */ /* 0x000fe20008000000 */
[----:B------:R-:W-:Y:S01]  /*b8b0*/  UMOV UR57, UR53 ;  /* 0x0000003500397c82 */ /* 0x000fe20008000000 */
[----:B------:R-:W-:Y:S01]  /*b8c0*/  UMOV UR59, 0x40000040 ;  /* 0x40000040003b7882 */ /* 0x000fe20000000000 */
[----:B------:R-:W-:Y:S01]  /*b8d0*/  UMOV UR55, 0x40000040 ;  /* 0x4000004000377882 */ /* 0x000fe20000000000 */
[----:B------:R-:W-:Y:S01]  /*b8e0*/  MOV R10, UR45 ;  /* 0x0000002d000a7c02 */ /* 0x000fe20008000f00 */
[----:B------:R-:W-:Y:S01]  /*b8f0*/  UMOV UR45, UR53 ;  /* 0x00000035002d7c82 */ /* 0x000fe20008000000 */
[----:B------:R-:W-:Y:S01]  /*b900*/  MOV R11, UR44 ;  /* 0x0000002c000b7c02 */ /* 0x000fe20008000f00 */
[----:B------:R-:W-:Y:S01]  /*b910*/  UMOV UR44, UR52 ;  /* 0x00000034002c7c82 */ /* 0x000fe20008000000 */
[----:B------:R-:W-:Y:S01]  /*b920*/  UMOV UR47, 0x40000040 ;  /* 0x40000040002f7882 */ /* 0x000fe20000000000 */
[----:B01----:R-:W-:Y:S01]  /*b930*/  MOV R6, UR49 ;  /* 0x0000003100067c02 */ /* 0x003fe20008000f00 */
[----:B------:R-:W-:Y:S01]  /*b940*/  UMOV UR49, UR53 ;  /* 0x0000003500317c82 */ /* 0x000fe20008000000 */
[----:B------:R-:W-:Y:S01]  /*b950*/  UIMAD UR6, UR36, 0xa80, UR6 ;  /* 0x00000a80240678a4 */ /* 0x000fe2000f8e0206 */
[----:B------:R-:W-:Y:S01]  /*b960*/  MOV R7, UR48 ;  /* 0x0000003000077c02 */ /* 0x000fe20008000f00 */
[----:B------:R-:W-:Y:S01]  /*b970*/  UMOV UR48, UR52 ;  /* 0x0000003400307c82 */ /* 0x000fe20008000000 */
        /* <DEDUP_REMOVED lines=605> */
.L_x_5483:
[----:B------:R-:W-:Y:S01]  /*df50*/  ULEA UR6, UR37, UR60, 0x3 ;  /* 0x0000003c25067291 */ /* 0x000fe2000f8e183f */
[----:B------:R-:W-:-:S05]  /*df60*/  IMAD.U32 R0, RZ, RZ, UR39 ;  /* 0x00000027ff007e24 */ /* 0x000fca000f8e00ff */
[----:B------:R-:W-:-:S04]  /*df70*/  SHF.L.U32 R0, R0, 0x1f, RZ ;  /* 0x0000001f00007819 */ /* 0x000fc800000006ff */
[----:B------:R0:W1:Y:S01]  /*df80*/  SYNCS.PHASECHK.TRANS64.TRYWAIT P2, [UR6+0x36850], R0 ;  /* 0x03685000ff0075a7 */ /* 0x0000620008040146 */
[----:B------:R-:W-:Y:S05]  /*df90*/  @!P0 BRA `(.L_x_5484) ;  /* 0x0000000000048947 */ /* 0x000fea0003800000 */
[----:B------:R-:W-:Y:S01]  /*dfa0*/  BPT.TRAP 0x1 ;  /* 0x000000040000795c */ /* 0x000fe20000300000 */
.L_x_5484:
[----:B-1----:R-:W-:Y:S05]  /*dfb0*/  @P2 BRA `(.L_x_5485) ;  /* 0x0000000000082947 */ /* 0x002fea0003800000 */
[----:B------:R-:W1:Y:S02]  /*dfc0*/  SYNCS.PHASECHK.TRANS64.TRYWAIT P2, [UR6+0x36850], R0 ;  /* 0x03685000ff0075a7 */ /* 0x000e640008040146 */
[----:B-1----:R-:W-:Y:S05]  /*dfd0*/  @!P2 BRA `(.L_x_5486) ;  /* 0x000000e40018a947 */ /* 0x002fea0003800000 */
.L_x_5485:
[----:B------:R-:W-:Y:S01]  /*dfe0*/  UIADD3 UR10, UR60, 0x400, URZ ;  /* 0x000004003c0a7890 */ /* 0x000fe2000fffe03f */
[----:B------:R-:W-:Y:S01]  /*dff0*/  WARPGROUP.ARRIVE ;  /* 0x00000000000079c5 */ /* 0x000fe20000000000 */
[----:B------:R-:W-:Y:S01]  /*e000*/  UMOV UR11, 0x40000040 ;  /* 0x40000040000b7882 */ /* 0x000fe20000000000 */
[----:B-1----:R-:W-:Y:S01]  /*e010*/  FMUL.FTZ R2, R168, UR7 ;  /* 0x00000007a8027c20 */ /* 0x002fe20008410000 */
[----:B------:R-:W-:Y:S01]  /*e020*/  USHF.R.U32.HI UR10, URZ, 0x4, UR10 ;  /* 0x000000043f0a7899 */ /* 0x000fe2000801160a */
[----:B------:R-:W-:Y:S01]  /*e030*/  FMUL.FTZ R6, R169, UR7 ;  /* 0x00000007a9067c20 */ /* 0x000fe20008410000 */
[----:B------:R-:W-:Y:S01]  /*e040*/  FMUL.FTZ R12, R172, UR7 ;  /* 0x00000007ac0c7c20 */ /* 0x000fe20008410000 */
[----:B------:R-:W-:Y:S01]  /*e050*/  FMUL.FTZ R14, R173, UR7 ;  /* 0x00000007ad0e7c20 */ /* 0x000fe20008410000 */
[----:B------:R-:W-:Y:S01]  /*e060*/  ULOP3.LUT UR10, UR10, 0x3fff, URZ, 0xc0, !UPT ;  /* 0x00003fff0a0a7892 */ /* 0x000fe2000f8ec03f */
[----:B------:R-:W1:Y:S01]  /*e070*/  MUFU.TANH R2, R2 ;  /* 0x0000000200027308 */ /* 0x000e620000002400 */
[----:B------:R-:W-:Y:S01]  /*e080*/  FMUL.FTZ R18, R160, UR7 ;  /* 0x00000007a0127c20 */ /* 0x000fe20008410000 */
[----:B------:R-:W-:Y:S01]  /*e090*/  FMUL.FTZ R20, R161, UR7 ;  /* 0x00000007a1147c20 */ /* 0x000fe20008410000 */
[----:B------:R-:W-:Y:S01]  /*e0a0*/  ULOP3.LUT UR10, UR10, 0x3800000, URZ, 0xfc, !UPT ;  /* 0x038000000a0a7892 */ /* 0x000fe2000f8efc3f */
[----:B------:R-:W-:Y:S01]  /*e0b0*/  FMUL.FTZ R161, R164, UR7 ;  /* 0x00000007a4a17c20 */ /* 0x000fe20008410000 */
[----:B------:R-:W-:Y:S01]  /*e0c0*/  FMUL.FTZ R17, R162, UR7 ;  /* 0x00000007a2117c20 */ /* 0x000fe20008410000 */
[----:B------:R-:W-:Y:S01]  /*e0d0*/  FMUL.FTZ R162, R165, UR7 ;  /* 0x00000007a5a27c20 */ /* 0x000fe20008410000 */
[----:B------:R-:W-:Y:S01]  /*e0e0*/  UIMAD UR15, UR37, 0xa80, UR10 ;  /* 0x00000a80250f78a4 */ /* 0x000fe2000f8e020a */
[----:B------:R-:W2:Y:S01]  /*e0f0*/  MUFU.TANH R6, R6 ;  /* 0x0000000600067308 */ /* 0x000ea20000002400 */
        /* <DEDUP_REMOVED lines=9> */
[----:B------:R-:W3:Y:S01]  /*e190*/  MUFU.TANH R12, R12 ;  /* 0x0000000c000c7308 */ /* 0x000ee20000002400 */
[----:B------:R-:W-:Y:S01]  /*e1a0*/  UMOV UR11, 0x40000040 ;  /* 0x40000040000b7882 */ /* 0x000fe20000000000 */
[----:B-1----:R-:W-:Y:S01]  /*e1b0*/  FMNMX.FTZ R7, R2, R9, !PT ;  /* 0x0000000902077209 */ /* 0x002fe20007810000 */
[----:B------:R-:W-:Y:S01]  /*e1c0*/  FMUL.FTZ R155, R158, UR7 ;  /* 0x000000079e9b7c20 */ /* 0x000fe20008410000 */
[----:B------:R-:W-:Y:S01]  /*e1d0*/  FMUL.FTZ R158, R159, UR7 ;  /* 0x000000079f9e7c20 */ /* 0x000fe20008410000 */
[----:B------:R-:W-:Y:S01]  /*e1e0*/  FMUL.FTZ R159, R144, UR7 ;  /* 0x00000007909f7c20 */ /* 0x000fe20008410000 */
[----:B------:R-:W-:Y:S01]  /*e1f0*/  FMUL.FTZ R145, R145, UR7 ;  /* 0x0000000791917c20 */ /* 0x000fe20008410000 */
[----:B--2---:R-:W-:Y:S01]  /*e200*/  FMNMX.FTZ R7, R6, R7, !PT ;  /* 0x0000000706077209 */ /* 0x004fe20007810000 */
        /* <DEDUP_REMOVED lines=9> */
[----:B---3--:R-:W-:Y:S01]  /*e2a0*/  FMNMX.FTZ R7, R12, R7, !PT ;  /* 0x000000070c077209 */ /* 0x008fe20007810000 */
        /* <DEDUP_REMOVED lines=19> */
[----:B------:R-:W-:Y:S01]  /*e3e0*/  UMOV UR14, UR61 ;  /* 0x0000003d000e7c82 */ /* 0x000fe20008000000 */
        /* <DEDUP_REMOVED lines=21> */
[----:B------:R-:W-:Y:S01]  /*e540*/  R2UR UR18, R22 ;  /* 0x00000000161272ca */ /* 0x000fe200000e0000 */
[----:B------:R-:W-:Y:S01]  /*e550*/  UMOV UR37, UR36 ;  /* 0x0000002400257c82 */ /* 0x000fe20008000000 */
[----:B------:R-:W-:-:S03]  /*e560*/  R2UR UR39, R16 ;  /* 0x00000000102772ca */ /* 0x000fc600000e0000 */
[----:B------:R-:W2:Y:S01]  /*e570*/  MUFU.TANH R156, R156 ;  /* 0x0000009c009c7308 */ /* 0x000ea20000002400 */
[----:B0-----:R-:W-:-:S07]  /*e580*/  FMNMX.FTZ R0, R164, R7, !PT ;  /* 0x00000007a4007209 */ /* 0x001fce0007810000 */
[----:B------:R-:W0:Y:S01]  /*e590*/  MUFU.TANH R157, R157 ;  /* 0x0000009d009d7308 */ /* 0x000e220000002400 */
[----:B-1----:R-:W-:Y:S01]  /*e5a0*/  FMNMX.FTZ R7, R153, R0, !PT ;  /* 0x0000000099077209 */ /* 0x002fe20007810000 */
[----:B------:R-:W-:Y:S02]  /*e5b0*/  UISETP.GT.AND UP0, UPT, UR38, UR18, UPT ;  /* 0x000000122600728c */ /* 0x000fe4000bf04270 */
[----:B------:R-:W-:-:S04]  /*e5c0*/  UIADD3 UR38, UR38, -0x1, URZ ;  /* 0xffffffff26267890 */ /* 0x000fc8000fffe03f */
        /* <DEDUP_REMOVED lines=32> */
[----:B--2---:R-:W-:Y:S01]  /*e7d0*/  FMNMX.FTZ R7, R121, R0, !PT ;  /* 0x0000000079077209 */ /* 0x004fe20007810000 */
[----:B------:R-:W-:Y:S02]  /*e7e0*/  WARPGROUP.DEPBAR.LE gsb0, 0x0 ;  /* 0x00008000000079c5 */ /* 0x000fe40000010000 */
[----:B------:R-:W-:-:S04]  /*e7f0*/  WARPGROUP.ARRIVE ;  /* 0x00000000000079c5 */ /* 0x000fc80000000000 */
[----:B------:R-:W2:Y:S01]  /*e800*/  MUFU.TANH R10, R10 ;  /* 0x0000000a000a7308 */ /* 0x000ea20000002400 */
[----:B0-----:R-:W-:Y:S01]  /*e810*/  FMNMX.FTZ R0, R150, R7, !PT ;  /* 0x0000000796007209 */ /* 0x001fe20007810000 */
[----:B------:R-:W-:Y:S01]  /*e820*/  HGMMA.64x192x16.F32.BF16 R24, R196, gdesc[UR8].tnspB, R24, gsb0 ;  /* 0x42e00008c4187df0 */ /* 0x000fe20008001818 */
[----:B------:R-:W-:Y:S01]  /*e830*/  UIADD3 UR10, UR15, 0x100, URZ ;  /* 0x000001000f0a7890 */ /* 0x000fe2000fffe03f */
[----:B------:R-:W-:-:S04]  /*e840*/  UMOV UR11, 0x40000040 ;  /* 0x40000040000b7882 */ /* 0x000fc80000000000 */
        /* <DEDUP_REMOVED lines=12> */
[----:B--2---:R-:W-:-:S05]  /*e910*/  FMNMX.FTZ R7, R151, R0, !PT ;  /* 0x0000000097077209 */ /* 0x004fca0007810000 */
[C---:B------:R-:W-:Y:S01]  /*e920*/  FADD.FTZ R0, -R7.reuse, R9 ;  /* 0x0000000907007221 */ /* 0x040fe20000010100 */
[----:B------:R-:W-:Y:S01]  /*e930*/  FMUL.FTZ R9, R7, UR14 ;  /* 0x0000000e07097c20 */ /* 0x000fe20008410000 */
[----:B------:R-:W2:Y:S02]  /*e940*/  MUFU.TANH R154, R154 ;  /* 0x0000009a009a7308 */ /* 0x000ea40000002400 */
[----:B------:R-:W-:Y:S01]  /*e950*/  FMUL.FTZ R0, R0, UR14 ;  /* 0x0000000e00007c20 */ /* 0x000fe20008410000 */
[--C-:B------:R-:W-:Y:S01]  /*e960*/  FFMA.FTZ R200, R2, UR14, -R9.reuse ;  /* 0x0000000e02c87c23 */ /* 0x100fe20008010809 */
[----:B------:R-:W-:Y:S01]  /*e970*/  FMNMX.FTZ R2, R10, R8, !PT ;  /* 0x000000080a027209 */ /* 0x000fe20007810000 */
[--C-:B------:R-:W-:Y:S01]  /*e980*/  FFMA.FTZ R202, R12, UR14, -R9.reuse ;  /* 0x0000000e0cca7c23 */ /* 0x100fe20008010809 */
[--C-:B------:R-:W-:Y:S01]  /*e990*/  FFMA.FTZ R12, R153, UR14, -R9.reuse ;  /* 0x0000000e990c7c23 */ /* 0x100fe20008010809 */
[--C-:B------:R-:W-:Y:S01]  /*e9a0*/  FFMA.FTZ R151, R6, UR14, -R9.reuse ;  /* 0x0000000e06977c23 */ /* 0x100fe20008010809 */
[----:B0-----:R-:W-:Y:S01]  /*e9b0*/  FMNMX.FTZ R2, R11, R2, !PT ;  /* 0x000000020b027209 */ /* 0x001fe20007810000 */
[----:B------:R-:W0:Y:S01]  /*e9c0*/  MUFU.TANH R155, R155 ;  /* 0x0000009b009b7308 */ /* 0x000e220000002400 */
        /* <DEDUP_REMOVED lines=8> */
[----:B------:R-:W-:-:S02]  /*ea50*/  FFMA.FTZ R121, R121, UR14, -R9 ;  /* 0x0000000e79797c23 */ /* 0x000fc40008010809 */
[----:B-----5:R-:W-:-:S04]  /*ea60*/  FMNMX.FTZ R2, R17, R2, !PT ;  /* 0x0000000211027209 */ /* 0x020fc80007810000 */
[----:B-1----:R-:W-:Y:S01]  /*ea70*/  FMNMX.FTZ R165, R21, R2, !PT ;  /* 0x0000000215a57209 */ /* 0x002fe20007810000 */
[----:B------:R-:W1:Y:S03]  /*ea80*/  MUFU.TANH R144, R144 ;  /* 0x0000009000907308 */ /* 0x000e660000002400 */
[----:B------:R-:W-:-:S04]  /*ea90*/  FMNMX.FTZ R2, R160, R165, !PT ;  /* 0x000000a5a0027209 */ /* 0x000fc80007810000 */
[----:B------:R-:W-:Y:S01]  /*eaa0*/  FMNMX.FTZ R167, R163, R2, !PT ;  /* 0x00000002a3a77209 */ /* 0x000fe20007810000 */
[----:B------:R-:W4:Y:S03]  /*eab0*/  MUFU.TANH R146, R146 ;  /* 0x0000009200927308 */ /* 0x000f260000002400 */
[----:B------:R-:W-:-:S04]  /*eac0*/  FMNMX.FTZ R167, R152, R167, !PT ;  /* 0x000000a798a77209 */ /* 0x000fc80007810000 */
[----:B--2---:R-:W-:Y:S01]  /*ead0*/  FMNMX.FTZ R2, R154, R167, !PT ;  /* 0x000000a79a027209 */ /* 0x004fe20007810000 */
[----:B------:R-:W2:Y:S08]  /*eae0*/  MUFU.TANH R147, R147 ;  /* 0x0000009300937308 */ /* 0x000eb00000002400 */
        /* <DEDUP_REMOVED lines=9> */
[----:B------:R-:W-:Y:S08]  /*eb80*/  MUFU.TANH R122, R122 ;  /* 0x0000007a007a7308 */ /* 0x000ff00000002400 */
[----:B------:R-:W-:Y:S01]  /*eb90*/  MUFU.TANH R123, R123 ;  /* 0x0000007b007b7308 */ /* 0x000fe20000002400 */
[----:B------:R-:W-:-:S02]  /*eba0*/  WARPGROUP.DEPBAR.LE gsb0, 0x0 ;  /* 0x00008000000079c5 */ /* 0x000fc40000010000 */
[----:B------:R-:W-:Y:S01]  /*ebb0*/  WARPGROUP.ARRIVE ;  /* 0x00000000000079c5 */ /* 0x000fe20000000000 */
[----:B------:R-:W-:Y:S01]  /*ebc0*/  FFMA.FTZ R198, R161, UR14, -R9 ;  /* 0x0000000ea1c67c23 */ /* 0x000fe20008010809 */
[----:B0-----:R-:W-:-:S03]  /*ebd0*/  FMNMX.FTZ R161, R155, R2, !PT ;  /* 0x000000029ba17209 */ /* 0x001fc60007810000 */
[----:B------:R-:W-:Y:S01]  /*ebe0*/  MUFU.TANH R126, R126 ;  /* 0x0000007e007e7308 */ /* 0x000fe20000002400 */
[--C-:B------:R-:W-:Y:S01]  /*ebf0*/  FFMA.FTZ R196, R18, UR14, -R9.reuse ;  /* 0x0000000e12c47c23 */ /* 0x100fe20008010809 */
[----:B------:R-:W-:Y:S01]  /*ec00*/  FFMA.FTZ R18, R162, UR14, -R9 ;  /* 0x0000000ea2127c23 */ /* 0x000fe20008010809 */
[----:B------:R-:W-:Y:S01]  /*ec10*/  HGMMA.64x192x16.F32.BF16 R24, R192, gdesc[UR8].tnspB, R24, gsb0 ;  /* 0x42e00008c0187df0 */ /* 0x000fe20008001818 */
[----:B------:R-:W-:Y:S01]  /*ec20*/  UIADD3 UR10, UR15, 0x180, URZ ;  /* 0x000001800f0a7890 */ /* 0x000fe2000fffe03f */
[----:B---3--:R-:W-:Y:S01]  /*ec30*/  FMNMX.FTZ R161, R158, R161, !PT ;  /* 0x000000a19ea17209 */ /* 0x008fe20007810000 */
[----:B------:R-:W-:Y:S02]  /*ec40*/  UMOV UR11, 0x40000040 ;  /* 0x40000040000b7882 */ /* 0x000fe40000000000 */
[----:B------:R0:W-:Y:S01]  /*ec50*/  MUFU.EX2 R165, R20 ;  /* 0x0000001400a57308 */ /* 0x0001e20000000800 */
[----:B-1----:R-:W-:-:S04]  /*ec60*/  FMNMX.FTZ R161, R144, R161, !PT ;  /* 0x000000a190a17209 */ /* 0x002fc80007810000 */
[----:B----4-:R-:W-:-:S03]  /*ec70*/  FMNMX.FTZ R2, R146, R161, !PT ;  /* 0x000000a192027209 */ /* 0x010fc60007810000 */
[----:B------:R-:W-:Y:S01]  /*ec80*/  MUFU.TANH R127, R127 ;  /* 0x0000007f007f7308 */ /* 0x000fe20000002400 */
[----:B--2---:R-:W-:Y:S01]  /*ec90*/  FMNMX.FTZ R153, R147, R2, !PT ;  /* 0x0000000293997209 */ /* 0x004fe20007810000 */
[----:B0-----:R-:W-:-:S03]  /*eca0*/  FFMA.FTZ R20, R145, UR14, -R9 ;  /* 0x0000000e91147c23 */ /* 0x001fc60008010809 */
[----:B-----5:R-:W-:-:S03]  /*ecb0*/  FMNMX.FTZ R153, R124, R153, !PT ;  /* 0x000000997c997209 */ /* 0x020fc60007810000 */
[----:B------:R-:W-:Y:S01]  /*ecc0*/  MUFU.EX2 R0, R0 ;  /* 0x0000000000007308 */ /* 0x000fe20000000800 */
[----:B------:R-:W-:-:S04]  /*ecd0*/  FMNMX.FTZ R2, R138, R153, !PT ;  /* 0x000000998a027209 */ /* 0x000fc80007810000 */
[----:B------:R-:W-:-:S03]  /*ece0*/  FMNMX.FTZ R153, R139, R2, !PT ;  /* 0x000000028b997209 */ /* 0x000fc60007810000 */
[----:B------:R-:W0:Y:S01]  /*ecf0*/  MUFU.EX2 R200, R200 ;  /* 0x000000c800c87308 */ /* 0x000e220000000800 */
[----:B------:R-:W-:-:S04]  /*ed00*/  FMNMX.FTZ R2, R142, R153, !PT ;  /* 0x000000998e027209 */ /* 0x000fc80007810000 */
[----:B------:R-:W-:-:S03]  /*ed10*/  FMNMX.FTZ R157, R143, R2, !PT ;  /* 0x000000028f9d7209 */ /* 0x000fc60007810000 */
[----:B------:R-:W-:Y:S01]  /*ed20*/  MUFU.EX2 R153, R6 ;  /* 0x0000000600997308 */ /* 0x000fe20000000800 */
[----:B------:R-:W-:-:S04]  /*ed30*/  FMNMX.FTZ R2, R130, R157, !PT ;  /* 0x0000009d82027209 */ /* 0x000fc80007810000 */
[----:B------:R-:W-:-:S03]  /*ed40*/  FMNMX.FTZ R157, R131, R2, !PT ;  /* 0x00000002839d7209 */ /* 0x000fc60007810000 */
[----:B------:R-:W1:Y:S01]  /*ed50*/  MUFU.EX2 R151, R151 ;  /* 0x0000009700977308 */ /* 0x000e620000000800 */
[----:B------:R-:W-:Y:S01]  /*ed60*/  FMNMX.FTZ R2, R134, R157, !PT ;  /* 0x0000009d86027209 */ /* 0x000fe20007810000 */
[----:B0-----:R-:W-:-:S03]  /*ed70*/  FFMA.FTZ R4, R0, R4, R200 ;  /* 0x0000000400047223 */ /* 0x001fc600000100c8 */
[----:B------:R-:W-:-:S03]  /*ed80*/  FMNMX.FTZ R145, R135, R2, !PT ;  /* 0x0000000287917209 */ /* 0x000fc60007810000 */
[----:B------:R-:W-:Y:S01]  /*ed90*/  MUFU.EX2 R202, R202 ;  /* 0x000000ca00ca7308 */ /* 0x000fe20000000800 */
[----:B------:R-:W-:-:S04]  /*eda0*/  FMNMX.FTZ R2, R122, R145, !PT ;  /* 0x000000917a027209 */ /* 0x000fc80007810000 */
[----:B------:R-:W-:-:S03]  /*edb0*/  FMNMX.FTZ R145, R123, R2, !PT ;  /* 0x000000027b917209 */ /* 0x000fc60007810000 */
[----:B------:R-:W-:Y:S01]  /*edc0*/  MUFU.EX2 R166, R166 ;  /* 0x000000a600a67308 */ /* 0x000fe20000000800 */
[----:B------:R-:W-:Y:S02]  /*edd0*/  FMNMX.FTZ R2, R126, R145, !PT ;  /* 0x000000917e027209 */ /* 0x000fe40007810000 */
[----:B-1----:R-:W-:Y:S02]  /*ede0*/  F2FP.BF16.F32.PACK_AB R200, R151, R200 ;  /* 0x000000c897c8723e */ /* 0x002fe400000010ff */
[----:B------:R-:W-:-:S03]  /*edf0*/  FMNMX.FTZ R2, R127, R2, !PT ;  /* 0x000000027f027209 */ /* 0x000fc60007810000 */
[----:B------:R-:W-:Y:S02]  /*ee00*/  MUFU.EX2 R196, R196 ;  /* 0x000000c400c47308 */ /* 0x000fe40000000800 */
        /* <DEDUP_REMOVED lines=11> */
[----:B------:R-:W-:-:S04]  /*eec0*/  FADD.FTZ R2, -R6, R8 ;  /* 0x0000000806027221 */ /* 0x000fc80000010100 */
[----:B------:R-:W-:-:S06]  /*eed0*/  FMUL.FTZ R2, R2, UR14 ;  /* 0x0000000e02027c20 */ /* 0x000fcc0008410000 */
[----:B------:R-:W-:Y:S01]  /*eee0*/  MUFU.EX2 R2, R2 ;  /* 0x0000000200027308 */ /* 0x000fe20000000800 */
[----:B------:R-:W-:Y:S02]  /*eef0*/  WARPGROUP.DEPBAR.LE gsb0, 0x0 ;  /* 0x00008000000079c5 */ /* 0x000fe40000010000 */
[----:B------:R-:W-:Y:S01]  /*ef00*/  WARPGROUP.ARRIVE ;  /* 0x00000000000079c5 */ /* 0x000fe20000000000 */
[--C-:B------:R-:W-:Y:S01]  /*ef10*/  FFMA.FTZ R192, R164, UR14, -R9.reuse ;  /* 0x0000000ea4c07c23 */ /* 0x100fe20008010809 */
[----:B------:R-:W-:-:S04]  /*ef20*/  FFMA.FTZ R194, R156, UR14, -R9 ;  /* 0x0000000e9cc27c23 */ /* 0x000fc80008010809 */
[----:B------:R-:W-:Y:S01]  /*ef30*/  HGMMA.64x192x16.F32.BF16 R24, R188, gdesc[UR8].tnspB, R24, gsb0 ;  /* 0x42e00008bc187df0 */ /* 0x000fe20008001818 */
[----:B------:R-:W-:Y:S01]  /*ef40*/  UIADD3 UR10, UR15, 0x200, URZ ;  /* 0x000002000f0a7890 */ /* 0x000fe2000fffe03f */
[----:B------:R-:W-:Y:S01]  /*ef50*/  MUFU.EX2 R192, R192 ;  /* 0x000000c000c07308 */ /* 0x000fe20000000800 */
[----:B------:R-:W-:-:S07]  /*ef60*/  UMOV UR11, 0x40000040 ;  /* 0x40000040000b7882 */ /* 0x000fce0000000000 */
[----:B------:R-:W-:Y:S01]  /*ef70*/  MUFU.EX2 R194, R194 ;  /* 0x000000c200c27308 */ /* 0x000fe20000000800 */
[----:B------:R-:W-:Y:S02]  /*ef80*/  WARPGROUP.DEPBAR.LE gsb0, 0x0 ;  /* 0x00008000000079c5 */ /* 0x000fe40000010000 */
[----:B------:R-:W-:Y:S01]  /*ef90*/  WARPGROUP.ARRIVE ;  /* 0x00000000000079c5 */ /* 0x000fe20000000000 */
[--C-:B------:R-:W-:Y:S01]  /*efa0*/  FFMA.FTZ R188, R159, UR14, -R9.reuse ;  /* 0x0000000e9fbc7c23 */ /* 0x100fe20008010809 */
[----:B------:R-:W-:-:S05]  /*efb0*/  FFMA.FTZ R190, R148, UR14, -R9 ;  /* 0x0000000e94be7c23 */ /* 0x000fca0008010809 */
        /* <DEDUP_REMOVED lines=8> */
[--C-:B------:R-:W-:Y:S01]  /*f040*/  FFMA.FTZ R136, R137, UR14, -R9.reuse ;  /* 0x0000000e89887c23 */ /* 0x100fe20008010809 */
[--C-:B------:R-:W-:Y:S01]  /*f050*/  FFMA.FTZ R186, R140, UR14, -R9.reuse ;  /* 0x0000000e8cba7c23 */ /* 0x100fe20008010809 */
[----:B------:R-:W-:Y:S01]  /*f060*/  FFMA.FTZ R137, R141, UR14, -R9 ;  /* 0x0000000e8d897c23 */ /* 0x000fe20008010809 */
[----:B------:R-:W-:Y:S02]  /*f070*/  IMAD.U32 R140, RZ, RZ, UR6 ;  /* 0x00000006ff8c7e24 */ /* 0x000fe4000f8e00ff */
[----:B------:R-:W-:Y:S01]  /*f080*/  HGMMA.64x192x16.F32.BF16 R24, R180, gdesc[UR8].tnspB, R24, gsb0 ;  /* 0x42e00008b4187df0 */ /* 0x000fe20008001818 */
[----:B------:R-:W-:Y:S01]  /*f090*/  UIADD3 UR10, UR15, 0x300, URZ ;  /* 0x000003000f0a7890 */ /* 0x000fe2000fffe03f */
[----:B------:R-:W-:Y:S01]  /*f0a0*/  MUFU.EX2 R184, R184 ;  /* 0x000000b800b87308 */ /* 0x000fe20000000800 */
[----:B------:R-:W-:Y:S01]  /*f0b0*/  UMOV UR11, 0x40000040 ;  /* 0x40000040000b7882 */ /* 0x000fe20000000000 */
[----:B------:R-:W-:-:S05]  /*f0c0*/  @!P1 VIADD R140, R140, 0x36860 ;  /* 0x000368608c8c9836 */ /* 0x000fca0000000000 */
[----:B------:R-:W-:Y:S01]  /*f0d0*/  @!P1 PRMT R140, RZ, 0x654, R140 ;  /* 0x00000654ff8c9816 */ /* 0x000fe2000000008c */
        /* <DEDUP_REMOVED lines=9> */
[----:B------:R-:W-:Y:S01]  /*f170*/  FMUL.FTZ R125, R6, UR14 ;  /* 0x0000000e067d7c20 */ /* 0x000fe20008410000 */
[----:B------:R-:W-:Y:S01]  /*f180*/  HGMMA.64x192x16.F32.BF16 R24, R176, gdesc[UR8].tnspB, R24, gsb0 ;  /* 0x42e00008b0187df0 */ /* 0x000fe20008001818 */
[--C-:B------:R-:W-:Y:S01]  /*f190*/  FFMA.FTZ R182, R132, UR14, -R9.reuse ;  /* 0x0000000e84b67c23 */ /* 0x100fe20008010809 */
[----:B------:R-:W-:Y:S01]  /*f1a0*/  FFMA.FTZ R132, R150, UR14, -R9 ;  /* 0x0000000e96847c23 */ /* 0x000fe20008010809 */
        /* <DEDUP_REMOVED lines=16> */
[--C-:B------:R-:W-:Y:S01]  /*f2b0*/  FFMA.FTZ R189, R144, UR14, -R125.reuse ;  /* 0x0000000e90bd7c23 */ /* 0x100fe2000801087d */
[----:B------:R-:W-:Y:S01]  /*f2c0*/  @!P1 LEA R133, R133, UR60, 0x3 ;  /* 0x0000003c85859c11 */ /* 0x000fe2000f8e18ff */
[--C-:B------:R-:W-:Y:S01]  /*f2d0*/  FFMA.FTZ R21, R146, UR14, -R125.reuse ;  /* 0x0000000e92157c23 */ /* 0x100fe2000801087d */
[----:B------:R-:W0:Y:S01]  /*f2e0*/  MUFU.EX2 R9, R9 ;  /* 0x0000000900097308 */ /* 0x000e220000000800 */
[--C-:B------:R-:W-:Y:S01]  /*f2f0*/  FFMA.FTZ R191, R147, UR14, -R125.reuse ;  /* 0x0000000e93bf7c23 */ /* 0x100fe2000801087d */
[--C-:B------:R-:W-:Y:S01]  /*f300*/  FFMA.FTZ R124, R124, UR14, -R125.reuse ;  /* 0x0000000e7c7c7c23 */ /* 0x100fe2000801087d */
[----:B------:R-:W-:Y:S02]  /*f310*/  @!P1 VIADD R133, R133, 0x36840 ;  /* 0x0003684085859836 */ /* 0x000fe40000000000 */
[--C-:B------:R-:W-:Y:S01]  /*f320*/  FFMA.FTZ R181, R130, UR14, -R125.reuse ;  /* 0x0000000e82b57c23 */ /* 0x100fe2000801087d */
[--C-:B------:R-:W-:Y:S01]  /*f330*/  FFMA.FTZ R187, R142, UR14, -R125.reuse ;  /* 0x0000000e8ebb7c23 */ /* 0x100fe2000801087d */
[--C-:B------:R-:W-:Y:S01]  /*f340*/  FFMA.FTZ R143, R143, UR14, -R125.reuse ;  /* 0x0000000e8f8f7c23 */ /* 0x100fe2000801087d */
[----:B------:R-:W-:Y:S01]  /*f350*/  FFMA.FTZ R131, R131, UR14, -R125 ;  /* 0x0000000e83837c23 */ /* 0x000fe2000801087d */
[----:B------:R-:W2:Y:S01]  /*f360*/  MUFU.EX2 R203, R203 ;  /* 0x000000cb00cb7308 */ /* 0x000ea20000000800 */
[----:B-1----:R-:W-:Y:S01]  /*f370*/  FFMA.FTZ R138, R2, R3, R201 ;  /* 0x00000003028a7223 */ /* 0x002fe200000100c9 */
[----:B------:R-:W-:Y:S01]  /*f380*/  @!P1 PRMT R133, RZ, 0x654, R133 ;  /* 0x00000654ff859816 */ /* 0x000fe20000000085 */
[----:B------:R-:W-:Y:S01]  /*f390*/  FADD.FTZ R3, R151, R4 ;  /* 0x0000000497037221 */ /* 0x000fe20000010000 */
[--C-:B------:R-:W-:Y:S01]  /*f3a0*/  FFMA.FTZ R4, R139, UR14, -R125.reuse ;  /* 0x0000000e8b047c23 */ /* 0x100fe2000801087d */
[--C-:B------:R-:W-:Y:S01]  /*f3b0*/  FFMA.FTZ R134, R134, UR14, -R125.reuse ;  /* 0x0000000e86867c23 */ /* 0x100fe2000801087d */
[----:B------:R-:W-:Y:S01]  /*f3c0*/  FFMA.FTZ R135, R135, UR14, -R125 ;  /* 0x0000000e87877c23 */ /* 0x000fe2000801087d */
[----:B------:R-:W-:Y:S01]  /*f3d0*/  FADD.FTZ R3, R202, R3 ;  /* 0x00000003ca037221 */ /* 0x000fe20000010000 */
[----:B------:R-:W1:Y:S01]  /*f3e0*/  MUFU.EX2 R10, R10 ;  /* 0x0000000a000a7308 */ /* 0x000e620000000800 */
[C---:B0-----:R-:W-:Y:S01]  /*f3f0*/  FADD.FTZ R138, R9.reuse, R138 ;  /* 0x0000008a098a7221 */ /* 0x041fe20000010000 */
[----:B------:R-:W-:Y:S01]  /*f400*/  F2FP.BF16.F32.PACK_AB R201, R9, R201 ;  /* 0x000000c909c9723e */ /* 0x000fe200000010ff */
[----:B------:R-:W-:Y:S01]  /*f410*/  FADD.FTZ R3, R166, R3 ;  /* 0x00000003a6037221 */ /* 0x000fe20000010000 */
[--C-:B------:R-:W-:Y:S01]  /*f420*/  FFMA.FTZ R123, R123, UR14, -R125.reuse ;  /* 0x0000000e7b7b7c23 */ /* 0x100fe2000801087d */
[----:B------:R-:W-:Y:S01]  /*f430*/  FFMA.FTZ R126, R126, UR14, -R125 ;  /* 0x0000000e7e7e7c23 */ /* 0x000fe2000801087d */
[----:B------:R-:W-:-:S02]  /*f440*/  F2FP.BF16.F32.PACK_AB R202, R166, R202 ;  /* 0x000000caa6ca723e */ /* 0x000fc400000010ff */
[----:B------:R-:W0:Y:S08]  /*f450*/  MUFU.EX2 R197, R197 ;  /* 0x000000c500c57308 */ /* 0x000e300000000800 */
[----:B------:R-:W3:Y:S08]  /*f460*/  MUFU.EX2 R11, R11 ;  /* 0x0000000b000b7308 */ /* 0x000ef00000000800 */
[----:B------:R-:W4:Y:S08]  /*f470*/  MUFU.EX2 R199, R199 ;  /* 0x000000c700c77308 */ /* 0x000f300000000800 */
[----:B------:R-:W5:Y:S08]  /*f480*/  MUFU.EX2 R13, R13 ;  /* 0x0000000d000d7308 */ /* 0x000f700000000800 */
        /* <DEDUP_REMOVED lines=17> */
[----:B------:R2:W-:Y:S05]  /*f5a0*/  @!P1 SYNCS.ARRIVE.TRANS64.RED.A1T0 RZ, [R133+URZ], RZ ;  /* 0x000000ff85ff99a7 */ /* 0x0005ea000810043f */
[----:B------:R-:W-:Y:S01]  /*f5b0*/  MUFU.EX2 R129, R129 ;  /* 0x0000008100817308 */ /* 0x000fe20000000800 */
[----:B------:R-:W-:Y:S01]  /*f5c0*/  F2FP.BF16.F32.PACK_AB R176, R121, R120 ;  /* 0x0000007879b0723e */ /* 0x000fe200000010ff */
[----:B--2---:R-:W-:Y:S01]  /*f5d0*/  FADD.FTZ R133, R203, R138 ;  /* 0x0000008acb857221 */ /* 0x004fe20000010000 */
[----:B------:R2:W-:Y:S01]  /*f5e0*/  @!P1 SYNCS.ARRIVE.TRANS64.RED.A1T0 RZ, [R140+URZ], RZ ;  /* 0x000000ff8cff99a7 */ /* 0x0005e2000810043f */
[----:B-1----:R-:W-:-:S04]  /*f5f0*/  F2FP.BF16.F32.PACK_AB R203, R10, R203 ;  /* 0x000000cb0acb723e */ /* 0x002fc800000010ff */
[----:B------:R-:W-:Y:S01]  /*f600*/  MUFU.EX2 R135, R135 ;  /* 0x0000008700877308 */ /* 0x000fe20000000800 */
[----:B------:R-:W-:-:S04]  /*f610*/  FADD.FTZ R138, R10, R133 ;  /* 0x000000850a8a7221 */ /* 0x000fc80000010000 */
[----:B0-----:R-:W-:Y:S01]  /*f620*/  FADD.FTZ R138, R197, R138 ;  /* 0x0000008ac58a7221 */ /* 0x001fe20000010000 */
[----:B--2---:R-:W-:Y:S01]  /*f630*/  FADD.FTZ R140, R196, R3 ;  /* 0x00000003c48c7221 */ /* 0x004fe20000010000 */
[C---:B---3--:R-:W-:Y:S01]  /*f640*/  F2FP.BF16.F32.PACK_AB R197, R11.reuse, R197 ;  /* 0x000000c50bc5723e */ /* 0x048fe200000010ff */
[----:B------:R-:W-:Y:S01]  /*f650*/  MUFU.EX2 R10, R131 ;  /* 0x00000083000a7308 */ /* 0x000fe20000000800 */
[----:B------:R-:W-:Y:S01]  /*f660*/  FADD.FTZ R138, R11, R138 ;  /* 0x0000008a0b8a7221 */ /* 0x000fe20000010000 */
[C---:B------:R-:W-:Y:S01]  /*f670*/  FADD.FTZ R3, R165.reuse, R140 ;  /* 0x0000008ca5037221 */ /* 0x040fe20000010000 */
[----:B------:R-:W-:Y:S02]  /*f680*/  F2FP.BF16.F32.PACK_AB R196, R165, R196 ;  /* 0x000000c4a5c4723e */ /* 0x000fe400000010ff */
[----:B----4-:R-:W-:Y:S01]  /*f690*/  FADD.FTZ R138, R199, R138 ;  /* 0x0000008ac78a7221 */ /* 0x010fe20000010000 */
[----:B------:R-:W-:Y:S01]  /*f6a0*/  FADD.FTZ R133, R198, R3 ;  /* 0x00000003c6857221 */ /* 0x000fe20000010000 */
[----:B------:R-:W-:Y:S01]  /*f6b0*/  FFMA.FTZ R3, R122, UR14, -R125 ;  /* 0x0000000e7a037c23 */ /* 0x000fe2000801087d */
[C---:B------:R-:W-:Y:S01]  /*f6c0*/  F2FP.BF16.F32.PACK_AB R198, R18.reuse, R198 ;  /* 0x000000c612c6723e */ /* 0x040fe200000010ff */
[----:B-----5:R-:W-:Y:S01]  /*f6d0*/  FADD.FTZ R138, R13, R138 ;  /* 0x0000008a0d8a7221 */ /* 0x020fe20000010000 */
[----:B------:R-:W-:Y:S01]  /*f6e0*/  FADD.FTZ R133, R18, R133 ;  /* 0x0000008512857221 */ /* 0x000fe20000010000 */
[----:B------:R-:W-:Y:S01]  /*f6f0*/  MUFU.EX2 R122, R143 ;  /* 0x0000008f007a7308 */ /* 0x000fe20000000800 */
[----:B------:R-:W-:Y:S01]  /*f700*/  FFMA.FTZ R125, R127, UR14, -R125 ;  /* 0x0000000e7f7d7c23 */ /* 0x000fe2000801087d */
[----:B------:R-:W-:Y:S01]  /*f710*/  FADD.FTZ R138, R193, R138 ;  /* 0x0000008ac18a7221 */ /* 0x000fe20000010000 */
[----:B------:R-:W-:Y:S01]  /*f720*/  FADD.FTZ R133, R192, R133 ;  /* 0x00000085c0857221 */ /* 0x000fe20000010000 */
[----:B------:R-:W-:-:S02]  /*f730*/  F2FP.BF16.F32.PACK_AB R192, R12, R192 ;  /* 0x000000c00cc0723e */ /* 0x000fc400000010ff */
[----:B------:R-:W-:Y:S01]  /*f740*/  FADD.FTZ R138, R15, R138 ;  /* 0x0000008a0f8a7221 */ /* 0x000fe20000010000 */
[----:B------:R-:W-:Y:S01]  /*f750*/  FADD.FTZ R133, R12, R133 ;  /* 0x000000850c857221 */ /* 0x000fe20000010000 */
[----:B------:R-:W-:Y:S01]  /*f760*/  MUFU.EX2 R3, R3 ;  /* 0x0000000300037308 */ /* 0x000fe20000000800 */
[----:B------:R-:W-:Y:S01]  /*f770*/  F2FP.BF16.F32.PACK_AB R199, R13, R199 ;  /* 0x000000c70dc7723e */ /* 0x000fe200000010ff */
[----:B------:R-:W-:Y:S01]  /*f780*/  FADD.FTZ R138, R195, R138 ;  /* 0x0000008ac38a7221 */ /* 0x000fe20000010000 */
[----:B------:R-:W-:Y:S01]  /*f790*/  FADD.FTZ R130, R194, R133 ;  /* 0x00000085c2827221 */ /* 0x000fe20000010000 */
[----:B------:R-:W-:Y:S02]  /*f7a0*/  F2FP.BF16.F32.PACK_AB R193, R15, R193 ;  /* 0x000000c10fc1723e */ /* 0x000fe400000010ff */
[----:B------:R-:W-:Y:S01]  /*f7b0*/  FADD.FTZ R138, R17, R138 ;  /* 0x0000008a118a7221 */ /* 0x000fe20000010000 */
[C---:B------:R-:W-:Y:S01]  /*f7c0*/  FADD.FTZ R9, R153.reuse, R130 ;  /* 0x0000008299097221 */ /* 0x040fe20000010000 */
[----:B------:R-:W0:Y:S01]  /*f7d0*/  MUFU.EX2 R123, R123 ;  /* 0x0000007b007b7308 */ /* 0x000e220000000800 */
[----:B------:R-:W-:Y:S01]  /*f7e0*/  F2FP.BF16.F32.PACK_AB R194, R153, R194 ;  /* 0x000000c299c2723e */ /* 0x000fe200000010ff */
[----:B------:R-:W-:Y:S01]  /*f7f0*/  FADD.FTZ R138, R189, R138 ;  /* 0x0000008abd8a7221 */ /* 0x000fe20000010000 */
[----:B------:R-:W-:Y:S01]  /*f800*/  FADD.FTZ R9, R188, R9 ;  /* 0x00000009bc097221 */ /* 0x000fe20000010000 */
[----:B------:R-:W-:-:S02]  /*f810*/  F2FP.BF16.F32.PACK_AB R195, R17, R195 ;  /* 0x000000c311c3723e */ /* 0x000fc400000010ff */
[----:B------:R-:W-:Y:S01]  /*f820*/  FADD.FTZ R138, R21, R138 ;  /* 0x0000008a158a7221 */ /* 0x000fe20000010000 */
[C---:B------:R-:W-:Y:S01]  /*f830*/  FADD.FTZ R9, R20.reuse, R9 ;  /* 0x0000000914097221 */ /* 0x040fe20000010000 */
[----:B------:R-:W1:Y:S01]  /*f840*/  MUFU.EX2 R132, R132 ;  /* 0x0000008400847308 */ /* 0x000e620000000800 */
[----:B------:R-:W-:Y:S01]  /*f850*/  F2FP.BF16.F32.PACK_AB R188, R20, R188 ;  /* 0x000000bc14bc723e */ /* 0x000fe200000010ff */
[----:B------:R-:W-:Y:S01]  /*f860*/  FADD.FTZ R11, R191, R138 ;  /* 0x0000008abf0b7221 */ /* 0x000fe20000010000 */
[----:B------:R-:W-:Y:S01]  /*f870*/  FADD.FTZ R9, R190, R9 ;  /* 0x00000009be097221 */ /* 0x000fe20000010000 */
[----:B------:R-:W-:Y:S02]  /*f880*/  F2FP.BF16.F32.PACK_AB R189, R21, R189 ;  /* 0x000000bd15bd723e */ /* 0x000fe400000010ff */
[----:B------:R-:W-:Y:S01]  /*f890*/  FADD.FTZ R12, R124, R11 ;  /* 0x0000000b7c0c7221 */ /* 0x000fe20000010000 */
[----:B------:R-:W-:Y:S01]  /*f8a0*/  FADD.FTZ R9, R14, R9 ;  /* 0x000000090e097221 */ /* 0x000fe20000010000 */
[----:B------:R-:W2:Y:S01]  /*f8b0*/  MUFU.EX2 R179, R126 ;  /* 0x0000007e00b37308 */ /* 0x000ea20000000800 */
[----:B0-----:R-:W-:Y:S01]  /*f8c0*/  F2FP.BF16.F32.PACK_AB R177, R123, R3 ;  /* 0x000000037bb1723e */ /* 0x001fe200000010ff */
[----:B------:R-:W-:Y:S01]  /*f8d0*/  FADD.FTZ R11, R185, R12 ;  /* 0x0000000cb90b7221 */ /* 0x000fe20000010000 */
[----:B------:R-:W-:Y:S01]  /*f8e0*/  FADD.FTZ R9, R184, R9 ;  /* 0x00000009b8097221 */ /* 0x000fe20000010000 */
[----:B------:R-:W-:-:S02]  /*f8f0*/  F2FP.BF16.F32.PACK_AB R185, R4, R185 ;  /* 0x000000b904b9723e */ /* 0x000fc400000010ff */
[----:B------:R-:W-:Y:S01]  /*f900*/  FADD.FTZ R12, R4, R11 ;  /* 0x0000000b040c7221 */ /* 0x000fe20000010000 */
[----:B------:R-:W-:Y:S01]  /*f910*/  FADD.FTZ R9, R136, R9 ;  /* 0x0000000988097221 */ /* 0x000fe20000010000 */
[----:B------:R-:W0:Y:S01]  /*f920*/  MUFU.EX2 R125, R125 ;  /* 0x0000007d007d7308 */ /* 0x000e220000000800 */
[----:B-1----:R-:W-:Y:S02]  /*f930*/  F2FP.BF16.F32.PACK_AB R178, R8, R132 ;  /* 0x0000008408b2723e */ /* 0x002fe400000010ff */
        /* <DEDUP_REMOVED lines=25> */
[----:B--2---:R-:W-:Y:S01]  /*fad0*/  FADD.FTZ R12, R179, R12 ;  /* 0x0000000cb30c7221 */ /* 0x004fe20000010000 */
[----:B------:R-:W-:Y:S02]  /*fae0*/  F2FP.BF16.F32.PACK_AB R183, R135, R134 ;  /* 0x0000008687b7723e */ /* 0x000fe400000010ff */
[----:B------:R-:W-:Y:S01]  /*faf0*/  FADD.FTZ R4, R8, R9 ;  /* 0x0000000908047221 */ /* 0x000fe20000010000 */
[C---:B0-----:R-:W-:Y:S01]  /*fb00*/  FADD.FTZ R3, R125.reuse, R12 ;  /* 0x0000000c7d037221 */ /* 0x041fe20000010000 */
[----:B------:R-:W-:Y:S01]  /*fb10*/  F2FP.BF16.F32.PACK_AB R179, R125, R179 ;  /* 0x000000b37db3723e */ /* 0x000fe200000010ff */
[----:B------:R-:W-:Y:S02]  /*fb20*/  IMAD.MOV.U32 R8, RZ, RZ, R6 ;  /* 0x000000ffff087224 */ /* 0x000fe400078e0006 */
[----:B------:R-:W-:Y:S01]  /*fb30*/  IMAD.MOV.U32 R9, RZ, RZ, R7 ;  /* 0x000000ffff097224 */ /* 0x000fe200078e0007 */
[----:B------:R-:W-:Y:S06]  /*fb40*/  @P2 BRA `(.L_x_5487) ;  /* 0xffffffbc00042947 */ /* 0x000fec000383ffff */
.L_x_5478:
        /* <DEDUP_REMOVED lines=99> */
.L_x_5488:
[----:B------:R-:W-:Y:S01]  /*10180*/  R2UR UR4, R16 ;  /* 0x00000000100472ca */ /* 0x000fe200000e0000 */
[----:B------:R-:W-:-:S12]  /*10190*/  ULEA UR5, UR36, UR60, 0x3 ;  /* 0x0000003c24057291 */ /* 0x000fd8000f8e183f */
[----:B------:R-:W-:-:S05]  /*101a0*/  IMAD.U32 R0, RZ, RZ, UR4 ;  /* 0x00000004ff007e24 */ /* 0x000fca000f8e00ff */
[----:B------:R-:W-:-:S04]  /*101b0*/  SHF.L.U32 R0, R0, 0x1f, RZ ;  /* 0x0000001f00007819 */ /* 0x000fc800000006ff */
[----:B------:R0:W1:Y:S01]  /*101c0*/  SYNCS.PHASECHK.TRANS64.TRYWAIT P2, [UR5+0x36850], R0 ;  /* 0x03685000ff0075a7 */ /* 0x0000620008040145 */
[----:B------:R-:W-:Y:S05]  /*101d0*/  @!P0 BRA `(.L_x_5489) ;  /* 0x0000000000048947 */ /* 0x000fea0003800000 */
[----:B------:R-:W-:Y:S01]  /*101e0*/  BPT.TRAP 0x1 ;  /* 0x000000040000795c */ /* 0x000fe20000300000 */
.L_x_5489:
[----:B-1----:R-:W-:Y:S05]  /*101f0*/  @P2 BRA `(.L_x_5490) ;  /* 0x0000000000082947 */ /* 0x002fea0003800000 */
[----:B------:R-:W1:Y:S02]  /*10200*/  SYNCS.PHASECHK.TRANS64.TRYWAIT P0, [UR5+0x36850], R0 ;  /* 0x03685000ff0075a7 */ /* 0x000e640008000145 */
[----:B-1----:R-:W-:Y:S05]  /*10210*/  @!P0 BRA `(.L_x_5491) ;  /* 0x000000c000a08947 */ /* 0x002fea0003800000 */
.L_x_5490:
[----:B------:R-:W-:Y:S01]  /*10220*/  UIADD3 UR60, UR60, 0x400, URZ ;  /* 0x000004003c3c7890 */ /* 0x000fe2000fffe03f */
[----:B------:R-:W-:Y:S01]  /*10230*/  WARPGROUP.ARRIVE ;  /* 0x00000000000079c5 */ /* 0x000fe20000000000 */
[----:B------:R-:W-:Y:S01]  /*10240*/  UMOV UR7, 0x40000040 ;  /* 0x4000004000077882 */ /* 0x000fe20000000000 */
[----:B-1----:R-:W1:Y:S01]  /*10250*/  SHFL.BFLY PT, R5, R4, 0x2, 0x1f ;  /* 0x0c401f0004057f89 */ /* 0x002e6200000e0000 */
[----:B------:R-:W-:Y:S01]  /*10260*/  USHF.R.U32.HI UR60, URZ, 0x4, UR60 ;  /* 0x000000043f3c7899 */ /* 0x000fe2000801163c */
[----:B------:R-:W-:Y:S01]  /*10270*/  IMAD.U32 R11, RZ, RZ, UR5 ;  /* 0x00000005ff0b7e24 */ /* 0x000fe2000f8e00ff */
[----:B------:R-:W-:Y:S01]  /*10280*/  R2UR UR8, R234 ;  /* 0x00000000ea0872ca */ /* 0x000fe200000e0000 */
[----:B0-----:R-:W0:Y:S01]  /*10290*/  SHFL.BFLY PT, R0, R3, 0x2, 0x1f ;  /* 0x0c401f0003007f89 */ /* 0x001e2200000e0000 */
[----:B------:R-:W-:Y:S01]  /*102a0*/  ULOP3.LUT UR60, UR60, 0x3fff, URZ, 0xc0, !UPT ;  /* 0x00003fff3c3c7892 */ /* 0x000fe2000f8ec03f */
[----:B------:R-:W-:Y:S01]  /*102b0*/  @!P1 VIADD R11, R11, 0x36860 ;  /* 0x000368600b0b9836 */ /* 0x000fe20000000000 */
[----:B------:R-:W-:Y:S01]  /*102c0*/  R2UR UR5, R16 ;  /* 0x00000000100572ca */ /* 0x000fe200000e0000 */
[----:B------:R-:W-:Y:S01]  /*102d0*/  IMAD.MOV.U32 R8, RZ, RZ, RZ ;  /* 0x000000ffff087224 */ /* 0x000fe200078e00ff */
[----:B------:R-:W-:-:S02]  /*102e0*/  ULOP3.LUT UR4, UR60, 0x3800000, URZ, 0xfc, !UPT ;  /* 0x038000003c047892 */ /* 0x000fc4000f8efc3f */
[----:B------:R-:W-:Y:S02]  /*102f0*/  @!P1 PRMT R11, RZ, 0x654, R11 ;  /* 0x00000654ff0b9816 */ /* 0x000fe4000000000b */
[----:B------:R-:W-:Y:S02]  /*10300*/  UIMAD UR4, UR36, 0xa80, UR4 ;  /* 0x00000a80240478a4 */ /* 0x000fe4000f8e0204 */
[----:B------:R-:W-:Y:S02]  /*10310*/  UIADD3 UR36, UR36, 0x1, URZ ;  /* 0x0000000124247890 */ /* 0x000fe4000fffe03f */
[----:B------:R-:W-:Y:S02]  /*10320*/  UIADD3 UR8, UR8, 0x1, URZ ;  /* 0x0000000108087890 */ /* 0x000fe4000fffe03f */
[----:B------:R-:W-:Y:S01]  /*10330*/  UISETP.NE.AND UP0, UPT, UR36, 0x2, UPT ;  /* 0x000000022400788c */ /* 0x000fe2000bf05270 */
[----:B------:R-:W-:Y:S02]  /*10340*/  UMOV UR6, UR4 ;  /* 0x0000000400067c82 */ /* 0x000fe40008000000 */
[----:B------:R-:W-:Y:S01]  /*10350*/  HGMMA.64x192x16.F32.BF16 R24, R200, gdesc[UR4].tnspB, R24, gsb0 ;  /* 0x42e00004c8187df0 */ /* 0x000fe20008001818 */
[----:B------:R-:W-:Y:S01]  /*10360*/  UIADD3 UR6, UR4, 0x80, URZ ;  /* 0x0000008004067890 */ /* 0x000fe2000fffe03f */
[----:B-1----:R-:W-:Y:S01]  /*10370*/  FADD.FTZ R5, R5, R4 ;  /* 0x0000000405057221 */ /* 0x002fe20000010000 */
[----:B------:R-:W-:Y:S01]  /*10380*/  UMOV UR7, 0x40000040 ;  /* 0x4000004000077882 */ /* 0x000fe20000000000 */
[----:B------:R-:W-:-:S02]  /*10390*/  IMAD.U32 R4, RZ, RZ, UR14 ;  /* 0x0000000eff047e24 */ /* 0x000fc4000f8e00ff */
[----:B0-----:R-:W-:Y:S01]  /*103a0*/  FADD.FTZ R2, R0, R3 ;  /* 0x0000000300027221 */ /* 0x001fe20000010000 */
[----:B------:R-:W-:Y:S01]  /*103b0*/  IMAD.MOV.U32 R3, RZ, RZ, RZ ;  /* 0x000000ffff037224 */ /* 0x000fe200078e00ff */
[----:B------:R-:W0:Y:S01]  /*103c0*/  SHFL.BFLY PT, R0, R5, 0x1, 0x1f ;  /* 0x0c201f0005007f89 */ /* 0x000e2200000e0000 */
[----:B------:R-:W-:Y:S01]  /*103d0*/  IMAD.U32 R234, RZ, RZ, UR8 ;  /* 0x00000008ffea7e24 */ /* 0x000fe2000f8e00ff */
[----:B------:R-:W-:Y:S02]  /*103e0*/  USEL UR36, UR36, URZ, UP0 ;  /* 0x0000003f24247287 */ /* 0x000fe40008000000 */
[----:B------:R-:W1:Y:S01]  /*103f0*/  SHFL.BFLY PT, R9, R2, 0x1, 0x1f ;  /* 0x0c201f0002097f89 */ /* 0x000e6200000e0000 */
[----:B0-----:R-:W-:Y:S01]  /*10400*/  FADD.FTZ R12, R5, R0 ;  /* 0x00000000050c7221 */ /* 0x001fe20000010000 */
[----:B------:R-:W-:Y:S02]  /*10410*/  IMAD.U32 R5, RZ, RZ, UR14 ;  /* 0x0000000eff057e24 */ /* 0x000fe4000f8e00ff */
[----:B------:R-:W-:-:S02]  /*10420*/  IMAD.MOV.U32 R0, RZ, RZ, -0x800000 ;  /* 0xff800000ff007424 */ /* 0x000fc400078e00ff */
        /* <DEDUP_REMOVED lines=10> */
[----:B------:R-:W-:Y:S02]  /*104d0*/  PLOP3.LUT P0, PT, PT, PT, PT, 0x8, 0x0 ;  /* 0x000000000000781c */ /* 0x000fe40003f0e170 */
[----:B------:R-:W0:Y:S01]  /*104e0*/  @P2 MUFU.RCP R3, R13 ;  /* 0x0000000d00032308 */ /* 0x000e220000001000 */
[----:B--2---:R-:W-:Y:S01]  /*104f0*/  @P2 FMUL.FTZ R12, R5, 0.69314718246459960938 ;  /* 0x3f317218050c2820 */ /* 0x004fe20000410000 */
        /* <DEDUP_REMOVED lines=29> */
[----:B------:R-:W-:-:S06]  /*106d0*/  ULOP3.LUT UR5, UR5, UR4, URZ, 0x3c, !UPT ;  /* 0x0000000405057292 */ /* 0x000fcc000f8e3c3f */
[----:B------:R-:W-:Y:S01]  /*106e0*/  IMAD.U32 R16, RZ, RZ, UR5 ;  /* 0x00000005ff107e24 */ /* 0x000fe2000f8e00ff */
[----:B------:R-:W-:Y:S02]  /*106f0*/  WARPGROUP.DEPBAR.LE gsb0, 0x0 ;  /* 0x00008000000079c5 */ /* 0x000fe40000010000 */
[----:B------:R-:W-:-:S06]  /*10700*/  WARPGROUP.ARRIVE ;  /* 0x00000000000079c5 */ /* 0x000fcc0000000000 */
[----:B------:R-:W-:Y:S03]  /*10710*/  HGMMA.64x192x16.F32.BF16 R24, R176, gdesc[UR4].tnspB, R24, gsb0 ;  /* 0x42e00004b0187df0 */ /* 0x000fe60008001818 */
        /* <DEDUP_REMOVED lines=98> */
.L_x_5461:
        /* <DEDUP_REMOVED lines=20> */
[----:B------:R-:W-:-:S02]  /*10e80*/  R2UR UR17, R23 ;  /* 0x00000000171172ca */ /* 0x000fc400000e0000 */
[----:B------:R-:W-:Y:S02]  /*10e90*/  R2UR UR18, R209 ;  /* 0x00000000d11272ca */ /* 0x000fe400000e0000 */
[----:B------:R-:W-:Y:S01]  /*10ea0*/  R2UR UR23, R211 ;  /* 0x00000000d31772ca */ /* 0x000fe200000e0000 */
[----:B------:R-:W-:Y:S01]  /*10eb0*/  UIMAD.WIDE UR12, UR9, 0x4, UR12 ;  /* 0x00000004090c78a5 */ /* 0x000fe2000f8e020c */
[----:B------:R-:W-:Y:S01]  /*10ec0*/  UMOV UR10, UR8 ;  /* 0x00000008000a7c82 */ /* 0x000fe20008000000 */
[----:B0-----:R-:W-:Y:S01]  /*10ed0*/  UMOV UR11, UR4 ;  /* 0x00000004000b7c82 */ /* 0x001fe20008000000 */
[----:B------:R-:W-:Y:S01]  /*10ee0*/  BAR.SYNC.DEFER_BLOCKING 0x1, 0x100 ;  /* 0x0044000000007b1d */ /* 0x000fe20000010000 */
[----:B--2---:R-:W-:-:S03]  /*10ef0*/  IMAD.WIDE R4, R3, R4, UR10 ;  /* 0x0000000a03047e25 */ /* 0x004fc6000f8e0204 */
[C---:B------:R-:W-:Y:S02]  /*10f00*/  LOP3.LUT R3, R4.reuse, 0x380, RZ, 0xc0, !PT ;  /* 0x0000038004037812 */ /* 0x040fe400078ec0ff */
[C---:B------:R-:W-:Y:S02]  /*10f10*/  IADD3 R6, P2, R4.reuse, 0x20, RZ ;  /* 0x0000002004067810 */ /* 0x040fe40007f5e0ff */
[C---:B------:R-:W-:Y:S02]  /*10f20*/  IADD3 R8, P1, R4.reuse, 0x40, RZ ;  /* 0x0000004004087810 */ /* 0x040fe40007f3e0ff */
[C---:B------:R-:W-:Y:S01]  /*10f30*/  IADD3 R17, P6, R4.reuse, 0x60, RZ ;  /* 0x0000006004117810 */ /* 0x040fe20007fde0ff */
[--C-:B------:R-:W-:Y:S01]  /*10f40*/  IMAD.X R13, RZ, RZ, R5.reuse, P2 ;  /* 0x000000ffff0d7224 */ /* 0x100fe200010e0605 */
[----:B------:R-:W-:Y:S01]  /*10f50*/  IADD3 R133, P5, R4, 0x4000, RZ ;  /* 0x0000400004857810 */ /* 0x000fe20007fbe0ff */
[--C-:B------:R-:W-:Y:S01]  /*10f60*/  IMAD.X R15, RZ, RZ, R5.reuse, P1 ;  /* 0x000000ffff0f7224 */ /* 0x100fe200008e0605 */
[----:B------:R-:W-:Y:S01]  /*10f70*/  SHF.R.U64 R3, R3, 0x3, RZ ;  /* 0x0000000303037819 */ /* 0x000fe200000012ff */
[--C-:B------:R-:W-:Y:S01]  /*10f80*/  IMAD.X R85, RZ, RZ, R5.reuse, P6 ;  /* 0x000000ffff557224 */ /* 0x100fe200030e0605 */
[----:B------:R-:W-:Y:S01]  /*10f90*/  LOP3.LUT R7, R8, 0x380, RZ, 0xc0, !PT ;  /* 0x0000038008077812 */ /* 0x000fe200078ec0ff */
[----:B------:R-:W-:Y:S01]  /*10fa0*/  IMAD.X R87, RZ, RZ, R5, P5 ;  /* 0x000000ffff577224 */ /* 0x000fe200028e0605 */
[----:B------:R-:W-:-:S02]  /*10fb0*/  IADD3 R22, P0, R4, 0x4020, RZ ;  /* 0x0000402004167810 */ /* 0x000fc40007f1e0ff */
        /* <DEDUP_REMOVED lines=15> */
[----:B------:R-:W-:-:S02]  /*110b0*/  SHF.R.U64 R7, R7, 0x3, RZ ;  /* 0x0000000307077819 */ /* 0x000fc400000012ff */
[----:B------:R-:W-:Y:S02]  /*110c0*/  SHF.R.U64 R3, R3, 0x3, RZ ;  /* 0x0000000303037819 */ /* 0x000fe400000012ff */
[----:B------:R-:W-:Y:S02]  /*110d0*/  LOP3.LUT R14, R7, R8, RZ, 0x3c, !PT ;  /* 0x00000008070e7212 */ /* 0x000fe400078e3cff */
[----:B------:R-:W-:Y:S02]  /*110e0*/  LOP3.LUT R10, R17, 0x380, RZ, 0xc0, !PT ;  /* 0x00000380110a7812 */ /* 0x000fe400078ec0ff */
[----:B------:R-:W-:Y:S02]  /*110f0*/  LOP3.LUT R8, R137, 0x380, RZ, 0xc0, !PT ;  /* 0x0000038089087812 */ /* 0x000fe400078ec0ff */
[----:B------:R-:W-:Y:S02]  /*11100*/  LOP3.LUT R18, R133, 0x380, RZ, 0xc0, !PT ;  /* 0x0000038085127812 */ /* 0x000fe400078ec0ff */
[----:B------:R-:W-:-:S02]  /*11110*/  LOP3.LUT R12, R3, R6, RZ, 0x3c, !PT ;  /* 0x00000006030c7212 */ /* 0x000fc400078e3cff */
[----:B------:R-:W-:Y:S02]  /*11120*/  SHF.R.U64 R10, R10, 0x3, RZ ;  /* 0x000000030a0a7819 */ /* 0x000fe400000012ff */
[----:B------:R-:W-:Y:S02]  /*11130*/  LOP3.LUT R3, R22, 0x380, RZ, 0xc0, !PT ;  /* 0x0000038016037812 */ /* 0x000fe400078ec0ff */
[----:B------:R-:W-:Y:S02]  /*11140*/  LOP3.LUT R6, R135, 0x380, RZ, 0xc0, !PT ;  /* 0x0000038087067812 */ /* 0x000fe400078ec0ff */
[----:B------:R-:W-:Y:S02]  /*11150*/  SHF.R.U64 R8, R8, 0x3, RZ ;  /* 0x0000000308087819 */ /* 0x000fe400000012ff */
[----:B------:R-:W-:Y:S02]  /*11160*/  LOP3.LUT R7, R92, 0x380, RZ, 0xc0, !PT ;  /* 0x000003805c077812 */ /* 0x000fe400078ec0ff */
[----:B------:R-:W-:-:S02]  /*11170*/  SHF.R.U64 R18, R18, 0x3, RZ ;  /* 0x0000000312127819 */ /* 0x000fc400000012ff */
[----:B------:R-:W-:Y:S02]  /*11180*/  LOP3.LUT R84, R10, R17, RZ, 0x3c, !PT ;  /* 0x000000110a547212 */ /* 0x000fe400078e3cff */
[----:B------:R-:W-:Y:S02]  /*11190*/  SHF.R.U64 R3, R3, 0x3, RZ ;  /* 0x0000000303037819 */ /* 0x000fe400000012ff */
[----:B------:R-:W-:Y:S02]  /*111a0*/  SHF.R.U64 R6, R6, 0x3, RZ ;  /* 0x0000000306067819 */ /* 0x000fe400000012ff */
[----:B------:R-:W-:Y:S02]  /*111b0*/  LOP3.LUT R94, R8, R137, RZ, 0x3c, !PT ;  /* 0x00000089085e7212 */ /* 0x000fe400078e3cff */
[----:B------:R-:W-:Y:S02]  /*111c0*/  LOP3.LUT R8, R139, 0x380, RZ, 0xc0, !PT ;  /* 0x000003808b087812 */ /* 0x000fe400078ec0ff */
[----:B------:R-:W-:-:S02]  /*111d0*/  LOP3.LUT R10, R141, 0x380, RZ, 0xc0, !PT ;  /* 0x000003808d0a7812 */ /* 0x000fc400078ec0ff */
[----:B------:R-:W-:Y:S02]  /*111e0*/  SHF.R.U64 R7, R7, 0x3, RZ ;  /* 0x0000000307077819 */ /* 0x000fe400000012ff */
[----:B------:R-:W-:Y:S02]  /*111f0*/  LOP3.LUT R86, R18, R133, RZ, 0x3c, !PT ;  /* 0x0000008512567212 */ /* 0x000fe400078e3cff */
[----:B------:R-:W-:Y:S02]  /*11200*/  LOP3.LUT R88, R3, R22, RZ, 0x3c, !PT ;  /* 0x0000001603587212 */ /* 0x000fe400078e3cff */
[----:B------:R-:W-:Y:S02]  /*11210*/  LOP3.LUT R90, R6, R135, RZ, 0x3c, !PT ;  /* 0x00000087065a7212 */ /* 0x000fe400078e3cff */
[----:B------:R-:W-:Y:S02]  /*11220*/  SHF.R.U64 R8, R8, 0x3, RZ ;  /* 0x0000000308087819 */ /* 0x000fe400000012ff */
[----:B------:R-:W-:-:S02]  /*11230*/  SHF.R.U64 R10, R10, 0x3, RZ ;  /* 0x000000030a0a7819 */ /* 0x000fc400000012ff */
[----:B------:R-:W-:Y:S02]  /*11240*/  LOP3.LUT R92, R7, R92, RZ, 0x3c, !PT ;  /* 0x0000005c075c7212 */ /* 0x000fe400078e3cff */
[----:B------:R-:W-:Y:S02]  /*11250*/  MOV R17, R4 ;  /* 0x0000000400117202 */ /* 0x000fe40000000f00 */
[----:B------:R-:W-:Y:S02]  /*11260*/  F2FP.BF16.F32.PACK_AB R4, R25, R24 ;  /* 0x000000181904723e */ /* 0x000fe400000010ff */
[----:B------:R-:W-:Y:S02]  /*11270*/  F2FP.BF16.F32.PACK_AB R5, R27, R26 ;  /* 0x0000001a1b05723e */ /* 0x000fe400000010ff */
[----:B------:R-:W-:Y:S02]  /*11280*/  LOP3.LUT R3, R130, 0x380, RZ, 0xc0, !PT ;  /* 0x0000038082037812 */ /* 0x000fe400078ec0ff */
[----:B------:R-:W-:-:S02]  /*11290*/  F2FP.BF16.F32.PACK_AB R6, R29, R28 ;  /* 0x0000001c1d06723e */ /* 0x000fc400000010ff */
[----:B------:R-:W-:Y:S02]  /*112a0*/  F2FP.BF16.F32.PACK_AB R7, R31, R30 ;  /* 0x0000001e1f07723e */ /* 0x000fe400000010ff */
[----:B------:R-:W-:Y:S02]  /*112b0*/  MOV R135, R84 ;  /* 0x0000005400877202 */ /* 0x000fe40000000f00 */
[----:B------:R-:W-:Y:S01]  /*112c0*/  MOV R134, R86 ;  /* 0x0000005600867202 */ /* 0x000fe20000000f00 */
[----:B------:R0:W-:Y:S01]  /*112d0*/  STSM.16.M88.4 [R17], R4 ;  /* 0x0000000411007844 */ /* 0x0001e20000000200 */
[----:B------:R-:W-:Y:S02]  /*112e0*/  MOV R13, R12 ;  /* 0x0000000c000d7202 */ /* 0x000fe40000000f00 */
[----:B------:R-:W-:Y:S02]  /*112f0*/  MOV R133, R88 ;  /* 0x0000005800857202 */ /* 0x000fe40000000f00 */
[----:B------:R-:W-:-:S02]  /*11300*/  MOV R132, R90 ;  /* 0x0000005a00847202 */ /* 0x000fc40000000f00 */
[----:B------:R-:W-:Y:S02]  /*11310*/  F2FP.BF16.F32.PACK_AB R84, R33, R32 ;  /* 0x000000202154723e */ /* 0x000fe400000010ff */
[----:B------:R-:W-:Y:S02]  /*11320*/  F2FP.BF16.F32.PACK_AB R85, R35, R34 ;  /* 0x000000222355723e */ /* 0x000fe400000010ff */
[----:B------:R-:W-:Y:S02]  /*11330*/  F2FP.BF16.F32.PACK_AB R86, R37, R36 ;  /* 0x000000242556723e */ /* 0x000fe400000010ff */
[----:B------:R-:W-:Y:S02]  /*11340*/  F2FP.BF16.F32.PACK_AB R87, R39, R38 ;  /* 0x000000262757723e */ /* 0x000fe400000010ff */
[----:B------:R-:W-:Y:S02]  /*11350*/  LOP3.LUT R8, R8, R139, RZ, 0x3c, !PT ;  /* 0x0000008b08087212 */ /* 0x000fe400078e3cff */
[----:B------:R-:W-:Y:S01]  /*11360*/  LOP3.LUT R10, R10, R141, RZ, 0x3c, !PT ;  /* 0x0000008d0a0a7212 */ /* 0x000fe200078e3cff */
[----:B------:R1:W-:Y:S01]  /*11370*/  STSM.16.M88.4 [R13], R84 ;  /* 0x000000540d007844 */ /* 0x0003e20000000200 */
[----:B------:R-:W-:-:S02]  /*11380*/  MOV R14, R14 ;  /* 0x0000000e000e7202 */ /* 0x000fc40000000f00 */
[----:B------:R-:W-:Y:S02]  /*11390*/  F2FP.BF16.F32.PACK_AB R88, R41, R40 ;  /* 0x000000282958723e */ /* 0x000fe400000010ff */
[----:B------:R-:W-:Y:S02]  /*113a0*/  F2FP.BF16.F32.PACK_AB R89, R43, R42 ;  /* 0x0000002a2b59723e */ /* 0x000fe400000010ff */
[----:B------:R-:W-:Y:S02]  /*113b0*/  F2FP.BF16.F32.PACK_AB R90, R45, R44 ;  /* 0x0000002c2d5a723e */ /* 0x000fe400000010ff */
[----:B------:R-:W-:Y:S02]  /*113c0*/  F2FP.BF16.F32.PACK_AB R91, R47, R46 ;  /* 0x0000002e2f5b723e */ /* 0x000fe400000010ff */
[----:B------:R-:W-:Y:S02]  /*113d0*/  SHF.R.U64 R3, R3, 0x3, RZ ;  /* 0x0000000303037819 */ /* 0x000fe400000012ff */
[----:B------:R-:W-:Y:S01]  /*113e0*/  MOV R18, R8 ;  /* 0x0000000800127202 */ /* 0x000fe20000000f00 */
[----:B------:R2:W-:Y:S01]  /*113f0*/  STSM.16.M88.4 [R14], R88 ;  /* 0x000000580e007844 */ /* 0x0005e20000000200 */
[----:B0-----:R-:W-:-:S02]  /*11400*/  MOV R17, R10 ;  /* 0x0000000a00117202 */ /* 0x001fc40000000f00 */
[----:B------:R-:W-:Y:S02]  /*11410*/  F2FP.BF16.F32.PACK_AB R4, R49, R48 ;  /* 0x000000303104723e */ /* 0x000fe400000010ff */
[----:B------:R-:W-:Y:S02]  /*11420*/  F2FP.BF16.F32.PACK_AB R5, R51, R50 ;  /* 0x000000323305723e */ /* 0x000fe400000010ff */
[----:B------:R-:W-:Y:S02]  /*11430*/  F2FP.BF16.F32.PACK_AB R6, R53, R52 ;  /* 0x000000343506723e */ /* 0x000fe400000010ff */
[----:B------:R-:W-:Y:S02]  /*11440*/  F2FP.BF16.F32.PACK_AB R7, R55, R54 ;  /* 0x000000363707723e */ /* 0x000fe400000010ff */
[----:B------:R-:W-:Y:S02]  /*11450*/  F2FP.BF16.F32.PACK_AB R8, R57, R56 ;  /* 0x000000383908723e */ /* 0x000fe400000010ff */
[----:B------:R-:W-:Y:S01]  /*11460*/  F2FP.BF16.F32.PACK_AB R9, R59, R58 ;  /* 0x0000003a3b09723e */ /* 0x000fe200000010ff */
[----:B------:R-:W-:Y:S01]  /*11470*/  STSM.16.M88.4 [R135], R4 ;  /* 0x0000000487007844 */ /* 0x000fe20000000200 */
[----:B------:R-:W-:-:S02]  /*11480*/  F2FP.BF16.F32.PACK_AB R10, R61, R60 ;  /* 0x0000003c3d0a723e */ /* 0x000fc400000010ff */
[----:B------:R-:W-:Y:S02]  /*11490*/  F2FP.BF16.F32.PACK_AB R11, R63, R62 ;  /* 0x0000003e3f0b723e */ /* 0x000fe400000010ff */
[----:B------:R-:W-:Y:S02]  /*114a0*/  LOP3.LUT R130, R3, R130, RZ, 0x3c, !PT ;  /* 0x0000008203827212 */ /* 0x000fe400078e3cff */
[----:B------:R-:W-:Y:S01]  /*114b0*/  F2FP.BF16.F32.PACK_AB R12, R65, R64 ;  /* 0x00000040410c723e */ /* 0x000fe200000010ff */
[----:B------:R-:W-:Y:S01]  /*114c0*/  STSM.16.M88.4 [R134], R8 ;  /* 0x0000000886007844 */ /* 0x000fe20000000200 */
[----:B-1----:R-:W-:Y:S02]  /*114d0*/  F2FP.BF16.F32.PACK_AB R13, R67, R66 ;  /* 0x00000042430d723e */ /* 0x002fe400000010ff */
[----:B--2---:R-:W-:Y:S02]  /*114e0*/  F2FP.BF16.F32.PACK_AB R14, R69, R68 ;  /* 0x00000044450e723e */ /* 0x004fe400000010ff */
[----:B------:R-:W-:-:S02]  /*114f0*/  F2FP.BF16.F32.PACK_AB R15, R71, R70 ;  /* 0x00000046470f723e */ /* 0x000fc400000010ff */
[----:B------:R-:W-:Y:S02]  /*11500*/  F2FP.BF16.F32.PACK_AB R84, R73, R72 ;  /* 0x000000484954723e */ /* 0x000fe400000010ff */
[----:B------:R-:W-:Y:S01]  /*11510*/  F2FP.BF16.F32.PACK_AB R85, R75, R74 ;  /* 0x0000004a4b55723e */ /* 0x000fe200000010ff */
[----:B------:R-:W-:Y:S01]  /*11520*/  STSM.16.M88.4 [R133], R12 ;  /* 0x0000000c85007844 */ /* 0x000fe20000000200 */
[----:B------:R-:W-:Y:S02]  /*11530*/  F2FP.BF16.F32.PACK_AB R86, R77, R76 ;  /* 0x0000004c4d56723e */ /* 0x000fe400000010ff */
[----:B------:R-:W-:Y:S02]  /*11540*/  F2FP.BF16.F32.PACK_AB R87, R79, R78 ;  /* 0x0000004e4f57723e */ /* 0x000fe400000010ff */
[----:B------:R-:W-:Y:S02]  /*11550*/  MOV R3, R92 ;  /* 0x0000005c00037202 */ /* 0x000fe40000000f00 */
[----:B------:R-:W-:Y:S01]  /*11560*/  MOV R22, R94 ;  /* 0x0000005e00167202 */ /* 0x000fe20000000f00 */
[----:B------:R0:W-:Y:S01]  /*11570*/  STSM.16.M88.4 [R132], R84 ;  /* 0x0000005484007844 */ /* 0x0001e20000000200 */
[----:B------:R-:W-:-:S02]  /*11580*/  F2FP.BF16.F32.PACK_AB R88, R81, R80 ;  /* 0x000000505158723e */ /* 0x000fc400000010ff */
[----:B------:R-:W-:Y:S02]  /*11590*/  F2FP.BF16.F32.PACK_AB R89, R83, R82 ;  /* 0x000000525359723e */ /* 0x000fe400000010ff */
[----:B------:R-:W-:Y:S02]  /*115a0*/  F2FP.BF16.F32.PACK_AB R90, R21, R20 ;  /* 0x00000014155a723e */ /* 0x000fe400000010ff */
[----:B------:R-:W-:Y:S02]  /*115b0*/  F2FP.BF16.F32.PACK_AB R91, R125, R124 ;  /* 0x0000007c7d5b723e */ /* 0x000fe400000010ff */
[----:B------:R-:W-:Y:S02]  /*115c0*/  F2FP.BF16.F32.PACK_AB R92, R121, R120 ;  /* 0x00000078795c723e */ /* 0x000fe400000010ff */
[----:B------:R-:W-:Y:S01]  /*115d0*/  F2FP.BF16.F32.PACK_AB R93, R127, R126 ;  /* 0x0000007e7f5d723e */ /* 0x000fe200000010ff */
[----:B------:R-:W-:Y:S01]  /*115e0*/  STSM.16.M88.4 [R3], R88 ;  /* 0x0000005803007844 */ /* 0x000fe20000000200 */
[----:B------:R-:W-:-:S02]  /*115f0*/  F2FP.BF16.F32.PACK_AB R94, R123, R122 ;  /* 0x0000007a7b5e723e */ /* 0x000fc400000010ff */
[----:B------:R-:W-:Y:S01]  /*11600*/  F2FP.BF16.F32.PACK_AB R95, R129, R128 ;  /* 0x00000080815f723e */ /* 0x000fe200000010ff */
[----:B0-----:R-:W-:Y:S01]  /*11610*/  IMAD.U32 R84, RZ, RZ, UR12 ;  /* 0x0000000cff547e24 */ /* 0x001fe2000f8e00ff */
[----:B------:R-:W-:Y:S01]  /*11620*/  MOV R130, R130 ;  /* 0x0000008200827202 */ /* 0x000fe20000000f00 */
[----:B------:R-:W-:Y:S01]  /*11630*/  IMAD.U32 R85, RZ, RZ, UR13 ;  /* 0x0000000dff557e24 */ /* 0x000fe2000f8e00ff */
[----:B------:R-:W-:Y:S01]  /*11640*/  F2FP.BF16.F32.PACK_AB R4, R97, R96 ;  /* 0x000000606104723e */ /* 0x000fe200000010ff */
[----:B------:R-:W-:Y:S01]  /*11650*/  STSM.16.M88.4 [R22], R92 ;  /* 0x0000005c16007844 */ /* 0x000fe20000000200 */
[----:B------:R-:W-:Y:S01]  /*11660*/  F2FP.BF16.F32.PACK_AB R5, R99, R98 ;  /* 0x000000626305723e */ /* 0x000fe200000010ff */
[----:B------:R-:W-:Y:S01]  /*11670*/  ULDC.64 UR12, c[0x0][0xc08] ;  /* 0x00030200000c7ab9 */ /* 0x000fe20000000a00 */
[----:B------:R-:W-:Y:S02]  /*11680*/  F2FP.BF16.F32.PACK_AB R6, R101, R100 ;  /* 0x000000646506723e */ /* 0x000fe400000010ff */
[----:B------:R-:W-:-:S02]  /*11690*/  F2FP.BF16.F32.PACK_AB R7, R103, R102 ;  /* 0x000000666707723e */ /* 0x000fc400000010ff */
[----:B------:R-:W-:Y:S02]  /*116a0*/  F2FP.BF16.F32.PACK_AB R8, R105, R104 ;  /* 0x000000686908723e */ /* 0x000fe400000010ff */
[----:B------:R-:W-:Y:S01]  /*116b0*/  F2FP.BF16.F32.PACK_AB R9, R107, R106 ;  /* 0x0000006a6b09723e */ /* 0x000fe200000010ff */
[----:B------:R-:W-:Y:S01]  /*116c0*/  STSM.16.M88.4 [R130], R4 ;  /* 0x0000000482007844 */ /* 0x000fe20000000200 */
[----:B------:R-:W-:Y:S02]  /*116d0*/  F2FP.BF16.F32.PACK_AB R10, R109, R108 ;  /* 0x0000006c6d0a723e */ /* 0x000fe400000010ff */
[----:B------:R-:W-:Y:S02]  /*116e0*/  F2FP.BF16.F32.PACK_AB R11, R111, R110 ;  /* 0x0000006e6f0b723e */ /* 0x000fe400000010ff */
[----:B------:R-:W-:Y:S02]  /*116f0*/  F2FP.BF16.F32.PACK_AB R12, R113, R112 ;  /* 0x00000070710c723e */ /* 0x000fe400000010ff */
[----:B------:R-:W-:Y:S01]  /*11700*/  F2FP.BF16.F32.PACK_AB R13, R115, R114 ;  /* 0x00000072730d723e */ /* 0x000fe200000010ff */
[----:B------:R-:W-:Y:S01]  /*11710*/  STSM.16.M88.4 [R18], R8 ;  /* 0x0000000812007844 */ /* 0x000fe20000000200 */
[----:B------:R-:W-:-:S02]  /*11720*/  F2FP.BF16.F32.PACK_AB R14, R117, R116 ;  /* 0x00000074750e723e */ /* 0x000fc400000010ff */
[----:B------:R-:W-:Y:S02]  /*11730*/  F2FP.BF16.F32.PACK_AB R15, R119, R118 ;  /* 0x00000076770f723e */ /* 0x000fe400000010ff */
[----:B------:R-:W-:-:S03]  /*11740*/  ISETP.NE.U32.AND P0, PT, RZ, UR14, PT ;  /* 0x0000000eff007c0c */ /* 0x000fc6000bf05070 */
[----:B------:R0:W-:Y:S01]  /*11750*/  STSM.16.M88.4 [R17], R12 ;  /* 0x0000000c11007844 */ /* 0x0001e20000000200 */
[----:B------:R-:W-:Y:S01]  /*11760*/  BAR.SYNC.DEFER_BLOCKING 0x1, 0x100 ;  /* 0x0044000000007b1d */ /* 0x000fe20000010000 */
[----:B------:R-:W-:-:S07]  /*11770*/  ISETP.NE.AND.EX P0, PT, RZ, UR15, PT, P0 ;  /* 0x0000000fff007c0c */ /* 0x000fce000bf05300 */
[----:B0-----:R-:W0:Y:S06]  /*11780*/  LDC R17, c[0x0][0xbe8] ;  /* 0x0002fa00ff117b82 */ /* 0x001e2c0000000800 */
[----:B------:R-:W2:Y:S01]  /*11790*/  @P0 LDG.E R3, desc[UR20][R84.64] ;  /* 0x0000001454030981 */ /* 0x000ea2000c1e1900 */
[----:B------:R-:W-:Y:S01]  /*117a0*/  UISETP.NE.U32.AND UP0, UPT, UR12, URZ, UPT ;  /* 0x0000003f0c00728c */ /* 0x000fe2000bf05070 */
[----:B------:R-:W-:-:S03]  /*117b0*/  ULDC UR4, c[0x0][0xa88] ;  /* 0x0002a20000047ab9 */ /* 0x000fc60000000800 */
[----:B------:R-:W-:Y:S01]  /*117c0*/  UISETP.NE.AND.EX UP0, UPT, UR13, URZ, UPT, UP0 ;  /* 0x0000003f0d00728c */ /* 0x000fe2000bf05300 */
[----:B------:R-:W-:Y:S01]  /*117d0*/  IMAD.U32 R6, RZ, RZ, UR4 ;  /* 0x00000004ff067e24 */ /* 0x000fe2000f8e00ff */
[----:B------:R-:W-:-:S04]  /*117e0*/  ULDC UR4, c[0x0][0xad4] ;  /* 0x0002b50000047ab9 */ /* 0x000fc80000000800 */
[----:B------:R-:W-:Y:S02]  /*117f0*/  PLOP3.LUT P4, PT, PT, PT, UP0, 0x80, 0x0 ;  /* 0x000000000000781c */ /* 0x000fe40003f8f008 */
[----:B0-----:R-:W-:-:S03]  /*11800*/  ISETP.NE.AND P1, PT, R17, 0x1, PT ;  /* 0x000000011100780c */ /* 0x001fc60003f25270 */
[----:B------:R-:W-:-:S04]  /*11810*/  @UP0 ULEA UR12, UP1, UR9, UR12, 0x2 ;  /* 0x0000000c090c0291 */ /* 0x000fc8000f82103f */
[----:B------:R-:W-:Y:S02]  /*11820*/  @UP0 ULEA.HI.X UR13, UR9, UR13, UR16, 0x2, UP1 ;  /* 0x0000000d090d0291 */ /* 0x000fe400088f1410 */
[----:B------:R-:W-:Y:S01]  /*11830*/  UISETP.NE.AND UP0, UPT, UR19, URZ, UPT ;  /* 0x0000003f1300728c */ /* 0x000fe2000bf05270 */
[----:B------:R-:W-:-:S03]  /*11840*/  IMAD.U32 R4, RZ, RZ, UR12 ;  /* 0x0000000cff047e24 */ /* 0x000fc6000f8e00ff */
[----:B------:R-:W0:Y:S01]  /*11850*/  @P1 LDC R7, c[0x0][0xbec] ;  /* 0x0002fb00ff071b82 */ /* 0x000e220000000800 */
[----:B------:R-:W-:Y:S01]  /*11860*/  USEL UR4, UR19, UR4, UP0 ;  /* 0x0000000413047287 */ /* 0x000fe20008000000 */
[----:B------:R-:W-:Y:S01]  /*11870*/  IMAD.U32 R5, RZ, RZ, UR13 ;  /* 0x0000000dff057e24 */ /* 0x000fe2000f8e00ff */
[----:B------:R-:W-:Y:S02]  /*11880*/  UMOV UR22, 0x9b8 ;  /* 0x000009b800167882 */ /* 0x000fe40000000000 */
[----:B------:R-:W-:-:S03]  /*11890*/  UISETP.GT.AND UP1, UPT, UR4, 0x1, UPT ;  /* 0x000000010400788c */ /* 0x000fc6000bf24270 */
[----:B------:R-:W1:Y:S01]  /*118a0*/  @P1 LDC R9, c[0x0][0xbf0] ;  /* 0x0002fc00ff091b82 */ /* 0x000e620000000800 */
[----:B------:R-:W-:Y:S01]  /*118b0*/  USEL UR22, UR22, 0x978, UP1 ;  /* 0x0000097816167887 */ /* 0x000fe20008800000 */
[----:B------:R0:W5:Y:S01]  /*118c0*/  @P4 LDG.E R6, desc[UR20][R4.64] ;  /* 0x0000001404064981 */ /* 0x000162000c1e1900 */
[----:B------:R-:W-:Y:S01]  /*118d0*/  UISETP.NE.U32.AND UP0, UPT, UR14, URZ, UPT ;  /* 0x0000003f0e00728c */ /* 0x000fe2000bf05070 */
[----:B------:R-:W-:Y:S01]  /*118e0*/  VIADD R14, R204, UR17 ;  /* 0x00000011cc0e7c36 */ /* 0x000fe20008000000 */
[----:B------:R-:W-:Y:S01]  /*118f0*/  UMOV UR4, URZ ;  /* 0x0000003f00047c82 */ /* 0x000fe20008000000 */
[----:B------:R-:W-:Y:S02]  /*11900*/  USEL UR20, UR18, URZ, UP1 ;  /* 0x0000003f12147287 */ /* 0x000fe40008800000 */
[----:B------:R-:W-:-:S04]  /*11910*/  UISETP.NE.AND.EX UP0, UPT, UR15, URZ, UPT, UP0 ;  /* 0x0000003f0f00728c */ /* 0x000fc8000bf05300 */
        /* <DEDUP_REMOVED lines=9> */
[----:B------:R-:W-:Y:S02]  /*119b0*/  UIMAD.WIDE.U32 UR24, UR18, UR20, URZ ;  /* 0x00000014121872a5 */ /* 0x000fe4000f8e003f */
[----:B------:R-:W-:Y:S02]  /*119c0*/  UIMAD.WIDE.U32 UR12, UR16, UR9, URZ ;  /* 0x00000009100c72a5 */ /* 0x000fe4000f8e003f */
[----:B------:R-:W-:Y:S02]  /*119d0*/  UIMAD UR18, UR19, UR20, URZ ;  /* 0x00000014131272a4 */ /* 0x000fe4000f8e023f */
[----:B------:R-:W-:Y:S01]  /*119e0*/  UIMAD UR17, UR16, UR21, UR17 ;  /* 0x00000015101172a4 */ /* 0x000fe2000f8e0211 */
[----:B------:R-:W-:Y:S01]  /*119f0*/  IMAD.U32 R5, RZ, RZ, UR25 ;  /* 0x00000019ff057e24 */ /* 0x000fe2000f8e00ff */
[----:B------:R-:W-:Y:S02]  /*11a00*/  UIADD3 UR18, UR25, UR18, URZ ;  /* 0x0000001219127290 */ /* 0x000fe4000fffe03f */
[----:B------:R-:W-:-:S02]  /*11a10*/  UIADD3 UR23, UR15, UR23, URZ ;  /* 0x000000170f177290 */ /* 0x000fc4000fffe03f */
[----:B------:R-:W-:Y:S02]  /*11a20*/  UIADD3 UR17, UR13, UR17, URZ ;  /* 0x000000110d117290 */ /* 0x000fe4000fffe03f */
[----:B------:R-:W-:Y:S01]  /*11a30*/  IMAD.U32 R10, RZ, RZ, UR18 ;  /* 0x00000012ff0a7e24 */ /* 0x000fe2000f8e00ff */
[----:B--2---:R-:W-:Y:S01]  /*11a40*/  @P0 R2UR UR4, R3 ;  /* 0x00000000030402ca */ /* 0x004fe200000e0000 */
[----:B------:R-:W-:Y:S01]  /*11a50*/  IMAD.MOV.U32 R3, RZ, RZ, R14 ;  /* 0x000000ffff037224 */ /* 0x000fe200078e000e */
[----:B-1----:R-:W-:Y:S01]  /*11a60*/  @P1 SHF.R.U32.HI R3, RZ, R9, R4 ;  /* 0x00000009ff031219 */ /* 0x002fe20000011604 */
[----:B------:R-:W-:-:S03]  /*11a70*/  IMAD.U32 R4, RZ, RZ, UR24 ;  /* 0x00000018ff047e24 */ /* 0x000fc6000f8e00ff */
[--C-:B------:R-:W-:Y:S01]  /*11a80*/  SHF.R.S32.HI R5, RZ, 0x1f, R3.reuse ;  /* 0x0000001fff057819 */ /* 0x100fe20000011403 */
[----:B------:R-:W-:-:S04]  /*11a90*/  IMAD.MOV R8, RZ, RZ, -R3 ;  /* 0x000000ffff087224 */ /* 0x000fc800078e0a03 */
[----:B------:R-:W-:Y:S02]  /*11aa0*/  IMAD R7, R17, R8, R14 ;  /* 0x0000000811077224 */ /* 0x000fe400078e020e */
[----:B------:R-:W-:Y:S02]  /*11ab0*/  UIADD3 UR14, UP0, UP2, UR12, UR14, UR4 ;  /* 0x0000000e0c0e7290 */ /* 0x000fe4000fa1e004 */
[----:B------:R-:W-:Y:S01]  /*11ac0*/  USHF.R.S32.HI UR16, URZ, 0x1f, UR4 ;  /* 0x0000001f3f107899 */ /* 0x000fe20008011404 */
[----:B------:R-:W-:-:S03]  /*11ad0*/  ULDC.64 UR12, c[0x0][UR22+0x210] ;  /* 0x00008400160c7abb */ /* 0x000fc60008000a00 */
        /* <DEDUP_REMOVED lines=19> */
.L_x_5494:
[----:B------:R-:W2:Y:S01]  /*11c10*/  LDL R3, [R1+0x48] ;  /* 0x0000480001037983 */ /* 0x000ea20000100800 */
[----:B------:R-:W-:Y:S02]  /*11c20*/  R2UR UR12, R23 ;  /* 0x00000000170c72ca */ /* 0x000fe400000e0000 */
[----:B------:R-:W-:Y:S01]  /*11c30*/  LOP3.LUT P0, RZ, R235, 0x3, RZ, 0xc0, !PT ;  /* 0x00000003ebff7812 */ /* 0x000fe2000780c0ff */
[----:B------:R-:W-:Y:S04]  /*11c40*/  SHFL.IDX PT, R4, R7, RZ, 0x1c1f ;  /* 0x001c1fff07047589 */ /* 0x000fe800000e0000 */
[----:B------:R-:W0:Y:S04]  /*11c50*/  SHFL.IDX PT, R5, R10, RZ, 0x1c1f ;  /* 0x001c1fff0a057589 */ /* 0x000e2800000e0000 */
[----:B------:R-:W-:Y:S04]  /*11c60*/  SHFL.IDX PT, R8, R7, 0x1, 0x1c1f ;  /* 0x003c1f0007087f89 */ /* 0x000fe800000e0000 */
[----:B------:R-:W1:Y:S01]  /*11c70*/  SHFL.IDX PT, R9, R10, 0x1, 0x1c1f ;  /* 0x003c1f000a097f89 */ /* 0x000e6200000e0000 */
[----:B--2---:R-:W-:Y:S01]  /*11c80*/  VIADD R12, R3, UR12 ;  /* 0x0000000c030c7c36 */ /* 0x004fe20008000000 */
[----:B------:R-:W-:Y:S01]  /*11c90*/  ULDC.64 UR12, c[0x0][0x208] ;  /* 0x00008200000c7ab9 */ /* 0x000fe20000000a00 */
[----:B-----5:R-:W-:-:S02]  /*11ca0*/  IMAD R3, R6, R17, RZ ;  /* 0x0000001106037224 */ /* 0x020fc400078e02ff */
[----:B------:R-:W-:-:S03]  /*11cb0*/  VIADD R6, R12, 0x8 ;  /* 0x000000080c067836 */ /* 0x000fc60000000000 */
[-C--:B------:R-:W-:Y:S02]  /*11cc0*/  ISETP.GE.OR P2, PT, R12, R3.reuse, P0 ;  /* 0x000000030c00720c */ /* 0x080fe40000746670 */
[----:B------:R-:W-:-:S11]  /*11cd0*/  ISETP.GE.OR P0, PT, R6, R3, P0 ;  /* 0x000000030600720c */ /* 0x000fd60000706670 */
[----:B0-----:R0:W-:Y:S04]  /*11ce0*/  @!P2 ST.E desc[UR12][R4.64], R0 ;  /* 0x000000000400a985 */ /* 0x0011e8000c10190c */
[----:B-1----:R0:W-:Y:S01]  /*11cf0*/  @!P0 ST.E desc[UR12][R8.64], R2 ;  /* 0x0000000208008985 */ /* 0x0021e2000c10190c */
[----:B------:R-:W-:-:S13]  /*11d00*/  PLOP3.LUT P0, PT, PT, PT, UP1, 0x80, 0x0 ;  /* 0x000000000000781c */ /* 0x000fda0003f0f018 */
[----:B0-----:R-:W-:Y:S05]  /*11d10*/  @P0 BRA `(.L_x_5495) ;  /* 0x0000000c00640947 */ /* 0x001fea0003800000 */
[----:B------:R-:W-:Y:S01]  /*11d20*/  IMAD.SHL.U32 R63, R205, 0x8, RZ ;  /* 0x00000008cd3f7824 */ /* 0x000fe200078e00ff */
[----:B------:R-:W0:Y:S01]  /*11d30*/  @P1 LDC R57, c[0x0][0xbec] ;  /* 0x0002fb00ff391b82 */ /* 0x000e220000000800 */
[----:B------:R-:W-:Y:S01]  /*11d40*/  IMAD.MOV.U32 R5, RZ, RZ, 0x2 ;  /* 0x00000002ff057424 */ /* 0x000fe200078e00ff */
[----:B------:R-:W-:Y:S01]  /*11d50*/  ULDC.64 UR12, c[0x0][0x208] ;  /* 0x00008200000c7ab9 */ /* 0x000fe20000000a00 */
[----:B------:R-:W-:Y:S01]  /*11d60*/  IMAD R4, R232, 0x40, R63 ;  /* 0x00000040e8047824 */ /* 0x000fe200078e023f */
[----:B------:R-:W-:Y:S01]  /*11d70*/  R2UR UR17, R23 ;  /* 0x00000000171172ca */ /* 0x000fe200000e0000 */
        /* <DEDUP_REMOVED lines=84> */
[----:B------:R-:W-:Y:S01]  /*122c0*/  UIADD3 UR11, UR11, UR12, URZ ;  /* 0x0000000c0b0b7290 */ /* 0x000fe2000fffe03f */
[----:B------:R-:W-:-:S02]  /*122d0*/  VIADD R18, R0, UR17 ;  /* 0x0000001100127c36 */ /* 0x000fc40008000000 */
[----:B------:R-:W-:Y:S02]  /*122e0*/  ULDC.64 UR12, c[0x0][0xae8] ;  /* 0x0002ba00000c7ab9 */ /* 0x000fe40000000a00 */
[----:B------:R-:W-:Y:S01]  /*122f0*/  UIMAD.WIDE.U32 UR10, UR18, UR12, UR10 ;  /* 0x0000000c120a72a5 */ /* 0x000fe2000f8e000a */
[----:B0-----:R-:W-:Y:S01]  /*12300*/  @P1 IMAD.HI.U32 R0, R18, R57, RZ ;  /* 0x0000003912001227 */ /* 0x001fe200078e00ff */
[----:B------:R-:W-:Y:S02]  /*12310*/  USHF.R.S32.HI UR4, URZ, 0x1f, UR9 ;  /* 0x0000001f3f047899 */ /* 0x000fe40008011409 */
[----:B------:R-:W-:Y:S01]  /*12320*/  UIMAD UR11, UR18, UR13, UR11 ;  /* 0x0000000d120b72a4 */ /* 0x000fe2000f8e020b */
[----:B------:R-:W-:Y:S02]  /*12330*/  IMAD.MOV.U32 R59, RZ, RZ, R18 ;  /* 0x000000ffff3b7224 */ /* 0x000fe400078e0012 */
[----:B------:R-:W-:Y:S01]  /*12340*/  ULDC.64 UR12, c[0x0][0xaf0] ;  /* 0x0002bc00000c7ab9 */ /* 0x000fe20000000a00 */
[----:B-1----:R-:W-:Y:S01]  /*12350*/  @P1 SHF.R.U32.HI R59, RZ, R61, R0 ;  /* 0x0000003dff3b1219 */ /* 0x002fe20000011600 */
[----:B------:R-:W-:-:S02]  /*12360*/  UIMAD UR4, UR4, UR12, URZ ;  /* 0x0000000c040472a4 */ /* 0x000fc4000f8e023f */
[----:B------:R-:W-:Y:S01]  /*12370*/  UIMAD.WIDE.U32 UR10, UR9, UR12, UR10 ;  /* 0x0000000c090a72a5 */ /* 0x000fe2000f8e000a */
[--C-:B------:R-:W-:Y:S01]  /*12380*/  SHF.R.S32.HI R0, RZ, 0x1f, R59.reuse ;  /* 0x0000001fff007819 */ /* 0x100fe2000001143b */
[----:B------:R-:W-:Y:S01]  /*12390*/  UIMAD UR4, UR9, UR13, UR4 ;  /* 0x0000000d090472a4 */ /* 0x000fe2000f8e0204 */
[----:B------:R-:W-:Y:S02]  /*123a0*/  IMAD.MOV R2, RZ, RZ, -R59 ;  /* 0x000000ffff027224 */ /* 0x000fe400078e0a3b */
[----:B------:R-:W-:Y:S01]  /*123b0*/  ULDC.64 UR12, c[0x0][0xae0] ;  /* 0x0002b800000c7ab9 */ /* 0x000fe20000000a00 */
[----:B------:R-:W-:Y:S01]  /*123c0*/  UIADD3 UR4, UR11, UR4, URZ ;  /* 0x000000040b047290 */ /* 0x000fe2000fffe03f */
[----:B------:R-:W-:Y:S02]  /*123d0*/  IMAD R0, R0, UR12, RZ ;  /* 0x0000000c00007c24 */ /* 0x000fe4000f8e02ff */
[----:B------:R-:W-:Y:S02]  /*123e0*/  IMAD R17, R17, R2, R18 ;  /* 0x0000000211117224 */ /* 0x000fe400078e0212 */
[----:B------:R-:W-:-:S02]  /*123f0*/  IMAD.U32 R57, RZ, RZ, UR11 ;  /* 0x0000000bff397e24 */ /* 0x000fc4000f8e00ff */
[----:B------:R-:W-:Y:S01]  /*12400*/  IMAD.U32 R56, RZ, RZ, UR10 ;  /* 0x0000000aff387e24 */ /* 0x000fe2000f8e00ff */
[----:B------:R-:W-:Y:S01]  /*12410*/  ULDC.64 UR10, c[0x0][0xad8] ;  /* 0x0002b600000a7ab9 */ /* 0x000fe20000000a00 */
[----:B------:R-:W-:Y:S02]  /*12420*/  IMAD.U32 R57, RZ, RZ, UR4 ;  /* 0x00000004ff397e24 */ /* 0x000fe4000f8e00ff */
[C---:B------:R-:W-:Y:S01]  /*12430*/  IMAD R61, R59.reuse, UR13, R0 ;  /* 0x0000000d3b3d7c24 */ /* 0x040fe2000f8e0200 */
[----:B------:R-:W-:Y:S01]  /*12440*/  SHF.R.S32.HI R0, RZ, 0x1f, R17 ;  /* 0x0000001fff007819 */ /* 0x000fe20000011411 */
[----:B------:R-:W-:-:S04]  /*12450*/  IMAD.WIDE.U32 R56, R59, UR12, R56 ;  /* 0x0000000c3b387c25 */ /* 0x000fc8000f8e0038 */
[----:B------:R-:W-:Y:S02]  /*12460*/  IMAD R2, R0, UR10, RZ ;  /* 0x0000000a00027c24 */ /* 0x000fe4000f8e02ff */
[----:B------:R-:W-:Y:S02]  /*12470*/  VIADD R18, R232, UR17 ;  /* 0x00000011e8127c36 */ /* 0x000fe40008000000 */
[----:B------:R-:W-:Y:S02]  /*12480*/  IMAD.IADD R57, R57, 0x1, R61 ;  /* 0x0000000139397824 */ /* 0x000fe400078e023d */
[C---:B------:R-:W-:Y:S02]  /*12490*/  IMAD R59, R17.reuse, UR11, R2 ;  /* 0x0000000b113b7c24 */ /* 0x040fe4000f8e0202 */
[C---:B------:R-:W-:Y:S01]  /*124a0*/  VIADD R2, R18.reuse, 0x40 ;  /* 0x0000004012027836 */ /* 0x040fe20000000000 */
[----:B------:R-:W-:Y:S01]  /*124b0*/  UIADD3 UR8, UR8, 0x36820, URZ ;  /* 0x0003682008087890 */ /* 0x000fe2000fffe03f */
[----:B------:R-:W-:Y:S01]  /*124c0*/  IMAD.WIDE.U32 R56, R17, UR10, R56 ;  /* 0x0000000a11387c25 */ /* 0x000fe2000f8e0038 */
[-C--:B------:R-:W-:Y:S01]  /*124d0*/  ISETP.GE.AND P2, PT, R18, R3.reuse, PT ;  /* 0x000000031200720c */ /* 0x080fe20003f46270 */
[----:B------:R-:W-:Y:S01]  /*124e0*/  ULDC.64 UR10, c[0x0][0xa80] ;  /* 0x0002a000000a7ab9 */ /* 0x000fe20000000a00 */
[----:B------:R-:W-:Y:S01]  /*124f0*/  ISETP.GE.AND P1, PT, R2, R3, PT ;  /* 0x000000030200720c */ /* 0x000fe20003f26270 */
[----:B------:R-:W-:Y:S01]  /*12500*/  IMAD.IADD R17, R57, 0x1, R59 ;  /* 0x0000000139117824 */ /* 0x000fe200078e023b */
[----:B------:R-:W-:Y:S01]  /*12510*/  UPRMT UR8, URZ, 0x654, UR8 ;  /* 0x000006543f087896 */ /* 0x000fe20008000008 */
[----:B------:R-:W-:Y:S01]  /*12520*/  LEA R2, P3, R56, UR10, 0x1 ;  /* 0x0000000a38027c11 */ /* 0x000fe2000f8608ff */
[----:B------:R-:W-:-:S03]  /*12530*/  VIADD R0, R18, 0x20 ;  /* 0x0000002012007836 */ /* 0x000fc60000000000 */
[----:B------:R-:W-:Y:S01]  /*12540*/  LEA.HI.X R17, R56, UR11, R17, 0x1, P3 ;  /* 0x0000000b38117c11 */ /* 0x000fe200098f0c11 */
[C---:B------:R-:W-:Y:S01]  /*12550*/  VIADD R65, R63.reuse, 0x40 ;  /* 0x000000403f417836 */ /* 0x040fe20000000000 */
[----:B------:R-:W-:Y:S01]  /*12560*/  ISETP.GE.AND P0, PT, R0, R3, PT ;  /* 0x000000030000720c */ /* 0x000fe20003f06270 */
[----:B------:R-:W-:Y:S01]  /*12570*/  VIADD R67, R63, 0x80 ;  /* 0x000000803f437836 */ /* 0x000fe20000000000 */
[----:B--2---:R-:W-:Y:S01]  /*12580*/  SYNCS.ARRIVE.TRANS64.RED.A1T0 RZ, [UR8], RZ ;  /* 0x000000ffffff79a7 */ /* 0x004fe20008100408 */
[----:B------:R0:W1:Y:S01]  /*12590*/  SHFL.IDX PT, R60, R2, RZ, 0x181f ;  /* 0x00181fff023c7589 */ /* 0x00006200000e0000 */
[----:B------:R-:W-:Y:S03]  /*125a0*/  BSSY B1, `(.L_x_5496) ;  /* 0x0000014000017945 */ /* 0x000fe60003800000 */
[----:B------:R0:W2:Y:S01]  /*125b0*/  SHFL.IDX PT, R0, R17, RZ, 0x181f ;  /* 0x00181fff11007589 */ /* 0x0000a200000e0000 */
[----:B------:R-:W-:-:S02]  /*125c0*/  SHF.R.S32.HI R62, RZ, 0x1f, R63 ;  /* 0x0000001fff3e7819 */ /* 0x000fc4000001143f */
        /* <DEDUP_REMOVED lines=17> */
.L_x_5497:
[----:B------:R-:W-:Y:S05]  /*126e0*/  BSYNC B1 ;  /* 0x0000000000017941 */ /* 0x000fea0003800000 */
.L_x_5496:
[----:B--2---:R2:W4:Y:S01]  /*126f0*/  SHFL.IDX PT, R0, R17, 0x1, 0x181f ;  /* 0x00381f0011007f89 */ /* 0x00452200000e0000 */
[----:B------:R-:W-:Y:S03]  /*12700*/  BSSY B1, `(.L_x_5498) ;  /* 0x0000011000017945 */ /* 0x000fe60003800000 */
[----:B---3-5:R2:W3:Y:S01]  /*12710*/  SHFL.IDX PT, R24, R2, 0x1, 0x181f ;  /* 0x00381f0002187f89 */ /* 0x0284e200000e0000 */
[----:B------:R-:W-:Y:S05]  /*12720*/  @P0 BRA `(.L_x_5499) ;  /* 0x0000000000380947 */ /* 0x000fea0003800000 */
[----:B------:R-:W-:Y:S01]  /*12730*/  ULDC UR4, c[0x0][0xac8] ;  /* 0x0002b20000047ab9 */ /* 0x000fe20000000800 */
[----:B------:R-:W-:Y:S01]  /*12740*/  ULDC.64 UR8, c[0x0][0x208] ;  /* 0x0000820000087ab9 */ /* 0x000fe20000000a00 */
[----:B------:R-:W-:Y:S02]  /*12750*/  ISETP.GE.AND P4, PT, R63, UR4, PT ;  /* 0x000000043f007c0c */ /* 0x000fe4000bf86270 */
[----:B------:R-:W-:Y:S02]  /*12760*/  ISETP.GE.AND P5, PT, R65, UR4, PT ;  /* 0x0000000441007c0c */ /* 0x000fe4000bfa6270 */
[----:B------:R-:W-:-:S09]  /*12770*/  ISETP.GE.AND P6, PT, R67, UR4, PT ;  /* 0x0000000443007c0c */ /* 0x000fd2000bfc6270 */
[-C--:B---3--:R-:W-:Y:S02]  /*12780*/  @!P4 LEA R4, P0, R63, R24.reuse, 0x1 ;  /* 0x000000183f04c211 */ /* 0x088fe400078008ff */
        /* <DEDUP_REMOVED lines=8> */
.L_x_5499:
[----:B------:R-:W-:Y:S05]  /*12810*/  BSYNC B1 ;  /* 0x0000000000017941 */ /* 0x000fea0003800000 */
.L_x_5498:
[----:B----4-:R4:W0:Y:S01]  /*12820*/  SHFL.IDX PT, R0, R17, 0x2, 0x181f ;  /* 0x00581f0011007f89 */ /* 0x01082200000e0000 */
[----:B------:R-:W-:Y:S03]  /*12830*/  BSSY B1, `(.L_x_5500) ;  /* 0x0000011000017945 */ /* 0x000fe60003800000 */
[----:B---3--:R4:W3:Y:S01]  /*12840*/  SHFL.IDX PT, R8, R2, 0x2, 0x181f ;  /* 0x00581f0002087f89 */ /* 0x0088e200000e0000 */
        /* <DEDUP_REMOVED lines=15> */
.L_x_5501:
[----:B------:R-:W-:Y:S05]  /*12940*/  BSYNC B1 ;  /* 0x0000000000017941 */ /* 0x000fea0003800000 */
.L_x_5500:
[----:B0-----:R-:W-:Y:S01]  /*12950*/  VIADD R0, R18, 0x60 ;  /* 0x0000006012007836 */ /* 0x001fe20000000000 */
[----:B--2-4-:R-:W4:Y:S04]  /*12960*/  SHFL.IDX PT, R17, R17, 0x3, 0x181f ;  /* 0x00781f0011117f89 */ /* 0x014f2800000e0000 */
[----:B------:R-:W-:Y:S01]  /*12970*/  ISETP.GE.AND P0, PT, R0, R3, PT ;  /* 0x000000030000720c */ /* 0x000fe20003f06270 */
[----:B------:R0:W2:-:S12]  /*12980*/  SHFL.IDX PT, R6, R2, 0x3, 0x181f ;  /* 0x00781f0002067f89 */ /* 0x00009800000e0000 */
[----:B0-----:R-:W-:Y:S05]  /*12990*/  @P0 BRA `(.L_x_5502) ;  /* 0x0000002000680947 */ /* 0x001fea0003800000 */
[----:B------:R-:W-:Y:S01]  /*129a0*/  ULDC UR4, c[0x0][0xac8] ;  /* 0x0002b20000047ab9 */ /* 0x000fe20000000800 */
[----:B------:R-:W-:Y:S01]  /*129b0*/  ULDC.64 UR8, c[0x0][0x208] ;  /* 0x0000820000087ab9 */ /* 0x000fe20000000a00 */
[----:B------:R-:W-:Y:S02]  /*129c0*/  ISETP.GE.AND P2, PT, R63, UR4, PT ;  /* 0x000000043f007c0c */ /* 0x000fe4000bf46270 */
[----:B------:R-:W-:-:S11]  /*129d0*/  ISETP.GE.AND P3, PT, R65, UR4, PT ;  /* 0x0000000441007c0c */ /* 0x000fd6000bf66270 */
[-C--:B--2---:R-:W-:Y:S02]  /*129e0*/  @!P2 LEA R2, P0, R63, R6.reuse, 0x1 ;  /* 0x000000063f02a211 */ /* 0x084fe400078008ff */
[----:B------:R-:W-:Y:S02]  /*129f0*/  @!P3 LEA R4, P1, R65, R6, 0x1 ;  /* 0x000000064104b211 */ /* 0x000fe400078208ff */
[-C--:B----4-:R-:W-:Y:S02]  /*12a00*/  @!P2 LEA.HI.X R3, R63, R17.reuse, R62, 0x1, P0 ;  /* 0x000000113f03a211 */ /* 0x090fe400000f0c3e */
        /* <DEDUP_REMOVED lines=10> */
.L_x_5495:
        /* <DEDUP_REMOVED lines=43> */
[----:B------:R-:W-:Y:S01]  /*12d60*/  IMAD R17, R17, R2, R14 ;  /* 0x0000000211117224 */ /* 0x000fe200078e020e */
[----:B------:R-:W-:Y:S01]  /*12d70*/  SHF.R.S32.HI R95, RZ, 0x1f, R224 ;  /* 0x0000001fff5f7819 */ /* 0x000fe200000114e0 */
        /* <DEDUP_REMOVED lines=26> */
[----:B------:R-:W-:Y:S01]  /*12f20*/  VIADD R7, R19, 0x20 ;  /* 0x0000002013077836 */ /* 0x000fe20000000000 */
[----:B------:R-:W-:Y:S01]  /*12f30*/  ISETP.GE.AND P4, PT, R231, UR4, PT ;  /* 0x00000004e7007c0c */ /* 0x000fe2000bf86270 */
[----:B------:R-:W-:Y:S01]  /*12f40*/  ULDC.64 UR8, c[0x0][0x208] ;  /* 0x0000820000087ab9 */ /* 0x000fe20000000a00 */
[----:B------:R-:W-:Y:S02]  /*12f50*/  ISETP.GE.AND P3, PT, R230, UR4, PT ;  /* 0x00000004e6007c0c */ /* 0x000fe4000bf66270 */
[----:B------:R-:W-:Y:S02]  /*12f60*/  ISETP.GE.AND P5, PT, R19, UR4, PT ;  /* 0x0000000413007c0c */ /* 0x000fe4000bfa6270 */
[----:B------:R-:W-:Y:S02]  /*12f70*/  ISETP.GE.AND P0, PT, R7, UR4, PT ;  /* 0x0000000407007c0c */ /* 0x000fe4000bf06270 */
[----:B------:R-:W-:-:S02]  /*12f80*/  ISETP.GE.AND P1, PT, R208, UR4, PT ;  /* 0x00000004d0007c0c */ /* 0x000fc4000bf26270 */
[----:B------:R-:W-:Y:S02]  /*12f90*/  SHF.R.S32.HI R9, RZ, 0x1f, R7 ;  /* 0x0000001fff097819 */ /* 0x000fe40000011407 */
[----:B------:R-:W-:Y:S02]  /*12fa0*/  SHF.R.S32.HI R17, RZ, 0x1f, R207 ;  /* 0x0000001fff117819 */ /* 0x000fe400000114cf */
[-C--:B-1----:R-:W-:Y:S02]  /*12fb0*/  @!P4 LEA R12, P6, R231, R4.reuse, 0x2 ;  /* 0x00000004e70cc211 */ /* 0x082fe400078c10ff */
[C---:B------:R-:W-:Y:S01]  /*12fc0*/  @!P3 LEA R14, P2, R230.reuse, R4, 0x2 ;  /* 0x00000004e60eb211 */ /* 0x040fe200078410ff */
[----:B--2---:R-:W-:Y:S01]  /*12fd0*/  @!P5 IMAD.WIDE R10, R19, 0x4, R4 ;  /* 0x00000004130ad825 */ /* 0x004fe200078e0204 */
[-C--:B------:R-:W-:Y:S02]  /*12fe0*/  @!P4 LEA.HI.X R13, R231, R5.reuse, R136, 0x2, P6 ;  /* 0x00000005e70dc211 */ /* 0x080fe400030f1488 */
[----:B------:R-:W-:-:S02]  /*12ff0*/  @!P3 LEA.HI.X R15, R230, R5, R135, 0x2, P2 ;  /* 0x00000005e60fb211 */ /* 0x000fc400010f1487 */
[----:B------:R-:W-:Y:S01]  /*13000*/  ISETP.GE.AND P2, PT, R207, UR4, PT ;  /* 0x00000004cf007c0c */ /* 0x000fe2000bf46270 */
[----:B------:R1:W-:Y:S01]  /*13010*/  @!P5 ST.E.64 desc[UR8][R10.64], R24 ;  /* 0x000000180a00d985 */ /* 0x0003e2000c101b08 */
[CC--:B------:R-:W-:Y:S02]  /*13020*/  @!P0 LEA R8, P6, R7.reuse, R4.reuse, 0x2 ;  /* 0x0000000407088211 */ /* 0x0c0fe400078c10ff */
[----:B------:R-:W-:Y:S01]  /*13030*/  @!P1 LEA R22, P5, R208, R4, 0x2 ;  /* 0x00000004d0169211 */ /* 0x000fe200078a10ff */
[----:B------:R2:W-:Y:S01]  /*13040*/  @!P4 ST.E.64 desc[UR8][R12.64], R28 ;  /* 0x0000001c0c00c985 */ /* 0x0005e2000c101b08 */
[----:B------:R-:W-:Y:S02]  /*13050*/  @!P0 LEA.HI.X R9, R7, R5, R9, 0x2, P6 ;  /* 0x0000000507098211 */ /* 0x000fe400030f1409 */
[----:B------:R-:W-:Y:S01]  /*13060*/  SHF.R.S32.HI R7, RZ, 0x1f, R208 ;  /* 0x0000001fff077819 */ /* 0x000fe200000114d0 */
[----:B------:R3:W-:Y:S01]  /*13070*/  @!P3 ST.E.64 desc[UR8][R14.64], R32 ;  /* 0x000000200e00b985 */ /* 0x0007e2000c101b08 */
[----:B------:R-:W-:-:S02]  /*13080*/  ISETP.GE.AND P3, PT, R229, UR4, PT ;  /* 0x00000004e5007c0c */ /* 0x000fc4000bf66270 */
[----:B------:R-:W-:Y:S02]  /*13090*/  ISETP.GE.AND P4, PT, R228, UR4, PT ;  /* 0x00000004e4007c0c */ /* 0x000fe4000bf86270 */
[-C--:B------:R-:W-:Y:S02]  /*130a0*/  @!P1 LEA.HI.X R23, R208, R5.reuse, R7, 0x2, P5 ;  /* 0x00000005d0179211 */ /* 0x080fe400028f1407 */
[----:B------:R-:W-:Y:S02]  /*130b0*/  ISETP.GE.AND P5, PT, R227, UR4, PT ;  /* 0x00000004e3007c0c */ /* 0x000fe4000bfa6270 */
[CC--:B------:R-:W-:Y:S01]  /*130c0*/  @!P2 LEA R84, P6, R207.reuse, R4.reuse, 0x2 ;  /* 0x00000004cf54a211 */ /* 0x0c0fe200078c10ff */
[----:B------:R-:W-:Y:S03]  /*130d0*/  @!P1 ST.E.64 desc[UR8][R22.64], R36 ;  /* 0x0000002416009985 */ /* 0x000fe6000c101b08 */
[----:B------:R-:W-:Y:S01]  /*130e0*/  @!P2 LEA.HI.X R85, R207, R5, R17, 0x2, P6 ;  /* 0x00000005cf55a211 */ /* 0x000fe200030f1411 */
[----:B------:R4:W-:Y:S01]  /*130f0*/  @!P0 ST.E.64 desc[UR8][R8.64], R40 ;  /* 0x0000002808008985 */ /* 0x0009e2000c101b08 */
[----:B-1----:R-:W-:-:S02]  /*13100*/  @!P3 LEA R10, P1, R229, R4, 0x2 ;  /* 0x00000004e50ab211 */ /* 0x002fc400078210ff */
[----:B------:R-:W-:Y:S01]  /*13110*/  ISETP.GE.AND P0, PT, R226, UR4, PT ;  /* 0x00000004e2007c0c */ /* 0x000fe2000bf06270 */
[----:B------:R-:W-:Y:S01]  /*13120*/  @!P2 ST.E.64 desc[UR8][R84.64], R44 ;  /* 0x0000002c5400a985 */ /* 0x000fe2000c101b08 */
[-C--:B------:R-:W-:Y:S02]  /*13130*/  @!P3 LEA.HI.X R11, R229, R5.reuse, R134, 0x2, P1 ;  /* 0x00000005e50bb211 */ /* 0x080fe400008f1486 */
[----:B------:R-:W-:Y:S02]  /*13140*/  ISETP.GE.AND P1, PT, R225, UR4, PT ;  /* 0x00000004e1007c0c */ /* 0x000fe4000bf26270 */
[CC--:B--2---:R-:W-:Y:S01]  /*13150*/  @!P4 LEA R12, P2, R228.reuse, R4.reuse, 0x2 ;  /* 0x00000004e40cc211 */ /* 0x0c4fe200078410ff */
[----:B------:R1:W-:Y:S01]  /*13160*/  @!P3 ST.E.64 desc[UR8][R10.64], R48 ;  /* 0x000000300a00b985 */ /* 0x0003e2000c101b08 */
[----:B---3--:R-:W-:Y:S02]  /*13170*/  @!P5 LEA R14, P6, R227, R4, 0x2 ;  /* 0x00000004e30ed211 */ /* 0x008fe400078c10ff */
[----:B------:R-:W-:-:S02]  /*13180*/  @!P4 LEA.HI.X R13, R228, R5, R133, 0x2, P2 ;  /* 0x00000005e40dc211 */ /* 0x000fc400010f1485 */
[----:B------:R-:W-:Y:S02]  /*13190*/  ISETP.GE.AND P2, PT, R224, UR4, PT ;  /* 0x00000004e0007c0c */ /* 0x000fe4000bf46270 */
[----:B------:R-:W-:Y:S01]  /*131a0*/  @!P5 LEA.HI.X R15, R227, R5, R132, 0x2, P6 ;  /* 0x00000005e30fd211 */ /* 0x000fe200030f1484 */
[----:B------:R2:W-:Y:S01]  /*131b0*/  @!P4 ST.E.64 desc[UR8][R12.64], R52 ;  /* 0x000000340c00c985 */ /* 0x0005e2000c101b08 */
[-C--:B----4-:R-:W-:Y:S02]  /*131c0*/  @!P0 LEA R8, P6, R226, R4.reuse, 0x2 ;  /* 0x00000004e2088211 */ /* 0x090fe400078c10ff */
[----:B------:R-:W-:Y:S01]  /*131d0*/  @!P1 LEA R22, P3, R225, R4, 0x2 ;  /* 0x00000004e1169211 */ /* 0x000fe200078610ff */
[----:B------:R3:W-:Y:S01]  /*131e0*/  @!P5 ST.E.64 desc[UR8][R14.64], R56 ;  /* 0x000000380e00d985 */ /* 0x0007e2000c101b08 */
[----:B------:R-:W-:Y:S02]  /*131f0*/  ISETP.GE.AND P5, PT, R223, UR4, PT ;  /* 0x00000004df007c0c */ /* 0x000fe4000bfa6270 */
[----:B------:R-:W-:-:S02]  /*13200*/  ISETP.GE.AND P4, PT, R222, UR4, PT ;  /* 0x00000004de007c0c */ /* 0x000fc4000bf86270 */
[-C--:B------:R-:W-:Y:S02]  /*13210*/  @!P1 LEA.HI.X R23, R225, R5.reuse, R130, 0x2, P3 ;  /* 0x00000005e1179211 */ /* 0x080fe400018f1482 */
[----:B------:R-:W-:Y:S02]  /*13220*/  ISETP.GE.AND P3, PT, R221, UR4, PT ;  /* 0x00000004dd007c0c */ /* 0x000fe4000bf66270 */
[----:B------:R-:W-:Y:S02]  /*13230*/  @!P0 LEA.HI.X R9, R226, R5, R131, 0x2, P6 ;  /* 0x00000005e2098211 */ /* 0x000fe400030f1483 */
[----:B------:R-:W-:-:S03]  /*13240*/  @!P2 LEA R24, P6, R224, R4, 0x2 ;  /* 0x00000004e018a211 */ /* 0x000fc600078c10ff */
[----:B------:R4:W-:Y:S01]  /*13250*/  @!P0 ST.E.64 desc[UR8][R8.64], R60 ;  /* 0x0000003c08008985 */ /* 0x0009e2000c101b08 */
[-C--:B------:R-:W-:Y:S02]  /*13260*/  @!P2 LEA.HI.X R25, R224, R5.reuse, R95, 0x2, P6 ;  /* 0x00000005e019a211 */ /* 0x080fe400030f145f */
[CC--:B-1----:R-:W-:Y:S01]  /*13270*/  @!P5 LEA R10, P6, R223.reuse, R4.reuse, 0x2 ;  /* 0x00000004df0ad211 */ /* 0x0c2fe200078c10ff */
[----:B------:R1:W-:Y:S01]  /*13280*/  @!P1 ST.E.64 desc[UR8][R22.64], R64 ;  /* 0x0000004016009985 */ /* 0x0003e2000c101b08 */
[-C--:B--2---:R-:W-:Y:S02]  /*13290*/  @!P4 LEA R12, P0, R222, R4.reuse, 0x2 ;  /* 0x00000004de0cc211 */ /* 0x084fe400078010ff */
[----:B------:R-:W-:Y:S01]  /*132a0*/  @!P5 LEA.HI.X R11, R223, R5, R94, 0x2, P6 ;  /* 0x00000005df0bd211 */ /* 0x000fe200030f145e */
[----:B------:R2:W-:Y:S01]  /*132b0*/  @!P2 ST.E.64 desc[UR8][R24.64], R68 ;  /* 0x000000441800a985 */ /* 0x0005e2000c101b08 */
[----:B------:R-:W-:Y:S02]  /*132c0*/  ISETP.GE.AND P2, PT, R220, UR4, PT ;  /* 0x00000004dc007c0c */ /* 0x000fe4000bf46270 */
[----:B---3--:R-:W-:Y:S01]  /*132d0*/  @!P3 LEA R14, P6, R221, R4, 0x2 ;  /* 0x00000004dd0eb211 */ /* 0x008fe200078c10ff */
[----:B------:R3:W-:Y:S01]  /*132e0*/  @!P5 ST.E.64 desc[UR8][R10.64], R72 ;  /* 0x000000480a00d985 */ /* 0x0007e2000c101b08 */
[----:B------:R-:W-:-:S02]  /*132f0*/  ISETP.GE.AND P1, PT, R219, UR4, PT ;  /* 0x00000004db007c0c */ /* 0x000fc4000bf26270 */
[-C--:B------:R-:W-:Y:S02]  /*13300*/  @!P4 LEA.HI.X R13, R222, R5.reuse, R93, 0x2, P0 ;  /* 0x00000005de0dc211 */ /* 0x080fe400000f145d */
[----:B------:R-:W-:Y:S02]  /*13310*/  ISETP.GE.AND P0, PT, R218, UR4, PT ;  /* 0x00000004da007c0c */ /* 0x000fe4000bf06270 */
[----:B------:R-:W-:Y:S01]  /*13320*/  @!P3 LEA.HI.X R15, R221, R5, R92, 0x2, P6 ;  /* 0x00000005dd0fb211 */ /* 0x000fe200030f145c */
[----:B------:R5:W-:Y:S02]  /*13330*/  @!P4 ST.E.64 desc[UR8][R12.64], R76 ;  /* 0x0000004c0c00c985 */ /* 0x000be4000c101b08 */
[----:B----4-:R-:W-:Y:S02]  /*13340*/  @!P2 LEA R8, P4, R220, R4, 0x2 ;  /* 0x00000004dc08a211 */ /* 0x010fe400078810ff */
[----:B------:R-:W-:Y:S01]  /*13350*/  @!P3 ST.E.64 desc[UR8][R14.64], R80 ;  /* 0x000000500e00b985 */ /* 0x000fe2000c101b08 */
[----:B------:R-:W-:-:S02]  /*13360*/  ISETP.GE.AND P3, PT, R217, UR4, PT ;  /* 0x00000004d9007c0c */ /* 0x000fc4000bf66270 */
[CC--:B-1----:R-:W-:Y:S02]  /*13370*/  @!P1 LEA R22, P5, R219.reuse, R4.reuse, 0x2 ;  /* 0x00000004db169211 */ /* 0x0c2fe400078a10ff */
[-C--:B------:R-:W-:Y:S02]  /*13380*/  @!P2 LEA.HI.X R9, R220, R5.reuse, R91, 0x2, P4 ;  /* 0x00000005dc09a211 */ /* 0x080fe400020f145b */
[----:B--2---:R-:W-:Y:S02]  /*13390*/  @!P0 LEA R24, P6, R218, R4, 0x2 ;  /* 0x00000004da188211 */ /* 0x004fe400078c10ff */
[----:B------:R-:W-:Y:S01]  /*133a0*/  ISETP.GE.AND P4, PT, R216, UR4, PT ;  /* 0x00000004d8007c0c */ /* 0x000fe2000bf86270 */
[----:B------:R1:W-:Y:S01]  /*133b0*/  @!P2 ST.E.64 desc[UR8][R8.64], R20 ;  /* 0x000000140800a985 */ /* 0x0003e2000c101b08 */
[-C--:B------:R-:W-:Y:S02]  /*133c0*/  @!P1 LEA.HI.X R23, R219, R5.reuse, R90, 0x2, P5 ;  /* 0x00000005db179211 */ /* 0x080fe400028f145a */
[----:B------:R-:W-:-:S02]  /*133d0*/  @!P0 LEA.HI.X R25, R218, R5, R89, 0x2, P6 ;  /* 0x00000005da198211 */ /* 0x000fc400030f1459 */
[----:B------:R-:W-:Y:S01]  /*133e0*/  ISETP.GE.AND P2, PT, R215, UR4, PT ;  /* 0x00000004d7007c0c */ /* 0x000fe2000bf46270 */
[----:B------:R4:W-:Y:S01]  /*133f0*/  @!P1 ST.E.64 desc[UR8][R22.64], R120 ;  /* 0x0000007816009985 */ /* 0x0009e2000c101b08 */
[----:B---3--:R-:W-:Y:S02]  /*13400*/  @!P3 LEA R10, P5, R217, R4, 0x2 ;  /* 0x00000004d90ab211 */ /* 0x008fe400078a10ff */
[----:B------:R-:W-:Y:S01]  /*13410*/  ISETP.GE.AND P1, PT, R214, UR4, PT ;  /* 0x00000004d6007c0c */ /* 0x000fe2000bf26270 */
[----:B------:R4:W-:Y:S01]  /*13420*/  @!P0 ST.E.64 desc[UR8][R24.64], R122 ;  /* 0x0000007a18008985 */ /* 0x0009e2000c101b08 */
[----:B------:R-:W-:Y:S02]  /*13430*/  ISETP.GE.AND P0, PT, R213, UR4, PT ;  /* 0x00000004d5007c0c */ /* 0x000fe4000bf06270 */
[----:B------:R-:W-:Y:S02]  /*13440*/  @!P3 LEA.HI.X R11, R217, R5, R88, 0x2, P5 ;  /* 0x00000005d90bb211 */ /* 0x000fe400028f1458 */
[----:B------:R-:W-:-:S02]  /*13450*/  ISETP.GE.AND P5, PT, R212, UR4, PT ;  /* 0x00000004d4007c0c */ /* 0x000fc4000bfa6270 */
[CC--:B-----5:R-:W-:Y:S01]  /*13460*/  @!P4 LEA R12, P6, R216.reuse, R4.reuse, 0x2 ;  /* 0x00000004d80cc211 */ /* 0x0e0fe200078c10ff */
[----:B------:R4:W-:Y:S01]  /*13470*/  @!P3 ST.E.64 desc[UR8][R10.64], R96 ;  /* 0x000000600a00b985 */ /* 0x0009e2000c101b08 */
[CC--:B-1----:R-:W-:Y:S02]  /*13480*/  @!P2 LEA R8, P3, R215.reuse, R4.reuse, 0x2 ;  /* 0x00000004d708a211 */ /* 0x0c2fe400078610ff */
[-C--:B------:R-:W-:Y:S02]  /*13490*/  @!P4 LEA.HI.X R13, R216, R5.reuse, R87, 0x2, P6 ;  /* 0x00000005d80dc211 */ /* 0x080fe400030f1457 */
[-C--:B------:R-:W-:Y:S02]  /*134a0*/  @!P1 LEA R14, P6, R214, R4.reuse, 0x2 ;  /* 0x00000004d60e9211 */ /* 0x080fe400078c10ff */
[----:B------:R-:W-:Y:S01]  /*134b0*/  @!P2 LEA.HI.X R9, R215, R5, R86, 0x2, P3 ;  /* 0x00000005d709a211 */ /* 0x000fe200018f1456 */
[----:B------:R4:W-:Y:S01]  /*134c0*/  @!P4 ST.E.64 desc[UR8][R12.64], R100 ;  /* 0x000000640c00c985 */ /* 0x0009e2000c101b08 */
[----:B------:R-:W-:-:S02]  /*134d0*/  @!P0 LEA R20, P4, R213, R4, 0x2 ;  /* 0x00000004d5148211 */ /* 0x000fc400078810ff */
        /* <DEDUP_REMOVED lines=8> */
.L_x_5504:
[----:B------:R-:W-:Y:S05]  /*13560*/  BSYNC B1 ;  /* 0x0000000000017941 */ /* 0x000fea0003800000 */
.L_x_5503:
[----:B------:R-:W-:Y:S01]  /*13570*/  ISETP.GE.AND P0, PT, R6, R3, PT ;  /* 0x000000030600720c */ /* 0x000fe20003f06270 */
[----:B--2-4-:R2:W3:Y:S04]  /*13580*/  SHFL.IDX PT, R5, R2, 0x1, 0x1c1f ;  /* 0x003c1f0002057f89 */ /* 0x0144e800000e0000 */
[----:B-1----:R2:W1:Y:S08]  /*13590*/  SHFL.IDX PT, R4, R0, 0x1, 0x1c1f ;  /* 0x003c1f0000047f89 */ /* 0x00247000000e0000 */
[----:B--2---:R-:W-:Y:S05]  /*135a0*/  @P0 BRA `(.L_x_5502) ;  /* 0x0000001400640947 */ /* 0x004fea0003800000 */
        /* <DEDUP_REMOVED lines=9> */
[----:B0-----:R-:W-:Y:S02]  /*13640*/  SHF.R.S32.HI R0, RZ, 0x1f, R13 ;  /* 0x0000001fff007819 */ /* 0x001fe4000001140d */
[-C--:B-1----:R-:W-:Y:S01]  /*13650*/  @!P2 LEA R6, P0, R231, R4.reuse, 0x2 ;  /* 0x00000004e706a211 */ /* 0x082fe200078010ff */
[----:B---3--:R-:W-:Y:S02]  /*13660*/  @!P1 IMAD.WIDE R2, R19, 0x4, R4 ;  /* 0x0000000413029825 */ /* 0x008fe400078e0204 */
[----:B------:R-:W-:Y:S02]  /*13670*/  @!P5 LEA R8, P6, R230, R4, 0x2 ;  /* 0x00000004e608d211 */ /* 0x000fe400078c10ff */
[----:B------:R-:W-:Y:S01]  /*13680*/  @!P2 LEA.HI.X R7, R231, R5, R136, 0x2, P0 ;  /* 0x00000005e707a211 */ /* 0x000fe200000f1488 */
[----:B------:R0:W-:Y:S01]  /*13690*/  @!P1 ST.E.64 desc[UR8][R2.64], R26 ;  /* 0x0000001a02009985 */ /* 0x0001e2000c101b08 */
[----:B------:R-:W-:-:S02]  /*136a0*/  ISETP.GE.AND P0, PT, R207, UR4, PT ;  /* 0x00000004cf007c0c */ /* 0x000fc4000bf06270 */
[-C--:B------:R-:W-:Y:S01]  /*136b0*/  @!P5 LEA.HI.X R9, R230, R5.reuse, R135, 0x2, P6 ;  /* 0x00000005e609d211 */ /* 0x080fe200030f1487 */
[----:B------:R1:W-:Y:S01]  /*136c0*/  @!P2 ST.E.64 desc[UR8][R6.64], R30 ;  /* 0x0000001e0600a985 */ /* 0x0003e2000c101b08 */
[CC--:B------:R-:W-:Y:S02]  /*136d0*/  @!P4 LEA R10, P2, R208.reuse, R4.reuse, 0x2 ;  /* 0x00000004d00ac211 */ /* 0x0c0fe400078410ff */
[----:B------:R-:W-:Y:S01]  /*136e0*/  ISETP.GE.AND P1, PT, R229, UR4, PT ;  /* 0x00000004e5007c0c */ /* 0x000fe2000bf26270 */
[----:B------:R2:W-:Y:S01]  /*136f0*/  @!P5 ST.E.64 desc[UR8][R8.64], R34 ;  /* 0x000000220800d985 */ /* 0x0005e2000c101b08 */
[-C--:B------:R-:W-:Y:S02]  /*13700*/  @!P4 LEA.HI.X R11, R208, R5.reuse, R11, 0x2, P2 ;  /* 0x00000005d00bc211 */ /* 0x080fe400010f140b */
[C---:B------:R-:W-:Y:S02]  /*13710*/  @!P3 LEA R12, P6, R13.reuse, R4, 0x2 ;  /* 0x000000040d0cb211 */ /* 0x040fe400078c10ff */
[----:B------:R-:W-:Y:S01]  /*13720*/  ISETP.GE.AND P2, PT, R228, UR4, PT ;  /* 0x00000004e4007c0c */ /* 0x000fe2000bf46270 */
[----:B------:R3:W-:Y:S01]  /*13730*/  @!P4 ST.E.64 desc[UR8][R10.64], R38 ;  /* 0x000000260a00c985 */ /* 0x0007e2000c101b08 */
[----:B------:R-:W-:-:S02]  /*13740*/  @!P3 LEA.HI.X R13, R13, R5, R0, 0x2, P6 ;  /* 0x000000050d0db211 */ /* 0x000fc400030f1400 */
[----:B------:R-:W-:Y:S02]  /*13750*/  SHF.R.S32.HI R0, RZ, 0x1f, R207 ;  /* 0x0000001fff007819 */ /* 0x000fe400000114cf */
[-C--:B0-----:R-:W-:Y:S01]  /*13760*/  @!P0 LEA R2, P4, R207, R4.reuse, 0x2 ;  /* 0x00000004cf028211 */ /* 0x081fe200078810ff */
[----:B------:R0:W-:Y:S01]  /*13770*/  @!P3 ST.E.64 desc[UR8][R12.64], R42 ;  /* 0x0000002a0c00b985 */ /* 0x0001e2000c101b08 */
[----:B------:R-:W-:Y:S02]  /*13780*/  ISETP.GE.AND P3, PT, R227, UR4, PT ;  /* 0x00000004e3007c0c */ /* 0x000fe4000bf66270 */
[----:B------:R-:W-:Y:S02]  /*13790*/  @!P0 LEA.HI.X R3, R207, R5, R0, 0x2, P4 ;  /* 0x00000005cf038211 */ /* 0x000fe400020f1400 */
        /* <DEDUP_REMOVED lines=9> */
[----:B---3--:R-:W-:Y:S01]  /*13830*/  @!P4 LEA R10, P0, R226, R4, 0x2 ;  /* 0x00000004e20ac211 */ /* 0x008fe200078010ff */
        /* <DEDUP_REMOVED lines=11> */
[-C--:B----4-:R-:W-:Y:S02]  /*138f0*/  @!P1 LEA R6, P3, R223, R4.reuse, 0x2 ;  /* 0x00000004df069211 */ /* 0x090fe400078610ff */
        /* <DEDUP_REMOVED lines=51> */
.L_x_5493:
        /* <DEDUP_REMOVED lines=39> */
.L_x_5505:
        /* <DEDUP_REMOVED lines=64> */
.L_x_5507:
[----:B------:R-:W-:Y:S05]  /*142a0*/  BSYNC B1 ;  /* 0x0000000000017941 */ /* 0x000fea0003800000 */
.L_x_5506:
        /* <DEDUP_REMOVED lines=14> */
[----:B------:R-:W-:Y:S02]  /*14390*/  ULDC.64 UR10, c[0x0][0xae8] ;  /* 0x0002ba00000a7ab9 */ /* 0x000fe40000000a00 */
[----:B------:R-:W-:Y:S01]  /*143a0*/  UIMAD.WIDE.U32 UR8, UR17, UR10, UR8 ;  /* 0x0000000a110872a5 */ /* 0x000fe2000f8e0008 */
[----:B------:R-:W-:Y:S02]  /*143b0*/  VIADD R6, R2, UR16 ;  /* 0x0000001002067c36 */ /* 0x000fe40008000000 */
[----:B------:R-:W-:Y:S01]  /*143c0*/  VIADD R8, R232, UR16 ;  /* 0x00000010e8087c36 */ /* 0x000fe20008000000 */
[----:B------:R-:W-:Y:S01]  /*143d0*/  UIMAD UR9, UR17, UR11, UR9 ;  /* 0x0000000b110972a4 */ /* 0x000fe2000f8e0209 */
[----:B0-----:R-:W-:Y:S02]  /*143e0*/  IMAD.MOV.U32 R5, RZ, RZ, R6 ;  /* 0x000000ffff057224 */ /* 0x001fe400078e0006 */
[----:B------:R-:W-:Y:S01]  /*143f0*/  ULDC.64 UR10, c[0x0][0xaf0] ;  /* 0x0002bc00000a7ab9 */ /* 0x000fe20000000a00 */
[----:B-1----:R-:W-:Y:S01]  /*14400*/  ISETP.NE.AND P0, PT, R11, 0x1, PT ;  /* 0x000000010b00780c */ /* 0x002fe20003f05270 */
[----:B------:R-:W-:-:S04]  /*14410*/  UIMAD UR13, UR13, UR10, URZ ;  /* 0x0000000a0d0d72a4 */ /* 0x000fc8000f8e023f */
[----:B------:R-:W-:Y:S02]  /*14420*/  UIMAD UR4, UR12, UR11, UR13 ;  /* 0x0000000b0c0472a4 */ /* 0x000fe4000f8e020d */
[----:B------:R-:W-:-:S03]  /*14430*/  UIMAD.WIDE.U32 UR12, UR12, UR10, UR8 ;  /* 0x0000000a0c0c72a5 */ /* 0x000fc6000f8e0008 */
[----:B------:R-:W-:Y:S01]  /*14440*/  ULDC.64 UR8, c[0x0][0xae0] ;  /* 0x0002b80000087ab9 */ /* 0x000fe20000000a00 */
[----:B------:R-:W-:Y:S02]  /*14450*/  UIADD3 UR4, UR13, UR4, URZ ;  /* 0x000000040d047290 */ /* 0x000fe4000fffe03f */
[----:B------:R-:W0:Y:S08]  /*14460*/  @P0 LDC R3, c[0x0][0xbec] ;  /* 0x0002fb00ff030b82 */ /* 0x000e300000000800 */
        /* <DEDUP_REMOVED lines=9> */
[----:B------:R-:W-:Y:S02]  /*14500*/  IMAD.U32 R2, RZ, RZ, UR12 ;  /* 0x0000000cff027e24 */ /* 0x000fe4000f8e00ff */
[C---:B------:R-:W-:Y:S01]  /*14510*/  IMAD R9, R5.reuse, UR9, R4 ;  /* 0x0000000905097c24 */ /* 0x040fe2000f8e0204 */
[----:B------:R-:W-:Y:S01]  /*14520*/  SHF.R.S32.HI R4, RZ, 0x1f, R7 ;  /* 0x0000001fff047819 */ /* 0x000fe20000011407 */
[----:B------:R-:W-:Y:S01]  /*14530*/  IMAD.WIDE.U32 R2, R5, UR8, R2 ;  /* 0x0000000805027c25 */ /* 0x000fe2000f8e0002 */
[----:B------:R-:W-:-:S03]  /*14540*/  ULDC.64 UR8, c[0x0][0xad8] ;  /* 0x0002b60000087ab9 */ /* 0x000fc60000000a00 */
[----:B------:R-:W-:Y:S02]  /*14550*/  IMAD.IADD R3, R3, 0x1, R9 ;  /* 0x0000000103037824 */ /* 0x000fe400078e0209 */
[----:B------:R-:W-:Y:S02]  /*14560*/  IMAD R6, R4, UR8, RZ ;  /* 0x0000000804067c24 */ /* 0x000fe4000f8e02ff */
[----:B-----5:R-:W-:Y:S02]  /*14570*/  IMAD R11, R0, R11, RZ ;  /* 0x0000000b000b7224 */ /* 0x020fe400078e02ff */
[C---:B------:R-:W-:Y:S02]  /*14580*/  VIADD R4, R8.reuse, 0x40 ;  /* 0x0000004008047836 */ /* 0x040fe40000000000 */
[C---:B------:R-:W-:Y:S01]  /*14590*/  IMAD R5, R7.reuse, UR9, R6 ;  /* 0x0000000907057c24 */ /* 0x040fe2000f8e0206 */
[-C--:B------:R-:W-:Y:S01]  /*145a0*/  ISETP.GE.AND P2, PT, R8, R11.reuse, PT ;  /* 0x0000000b0800720c */ /* 0x080fe20003f46270 */
[----:B------:R-:W-:Y:S01]  /*145b0*/  IMAD.WIDE.U32 R2, R7, UR8, R2 ;  /* 0x0000000807027c25 */ /* 0x000fe2000f8e0002 */
[----:B------:R-:W-:Y:S01]  /*145c0*/  ULDC.64 UR8, c[0x0][0xa80] ;  /* 0x0002a00000087ab9 */ /* 0x000fe20000000a00 */
[----:B------:R-:W-:-:S02]  /*145d0*/  ISETP.GE.AND P1, PT, R4, R11, PT ;  /* 0x0000000b0400720c */ /* 0x000fc40003f26270 */
[----:B------:R-:W-:Y:S01]  /*145e0*/  IMAD.IADD R3, R3, 0x1, R5 ;  /* 0x0000000103037824 */ /* 0x000fe200078e0205 */
[----:B------:R-:W-:Y:S01]  /*145f0*/  LEA R4, P3, R2, UR8, 0x1 ;  /* 0x0000000802047c11 */ /* 0x000fe2000f8608ff */
[----:B------:R-:W-:Y:S02]  /*14600*/  VIADD R0, R8, 0x20 ;  /* 0x0000002008007836 */ /* 0x000fe40000000000 */
[----:B------:R-:W-:Y:S01]  /*14610*/  IMAD.SHL.U32 R7, R205, 0x8, RZ ;  /* 0x00000008cd077824 */ /* 0x000fe200078e00ff */
[----:B------:R-:W-:Y:S02]  /*14620*/  LEA.HI.X R5, R2, UR9, R3, 0x1, P3 ;  /* 0x0000000902057c11 */ /* 0x000fe400098f0c03 */
[----:B------:R-:W-:Y:S01]  /*14630*/  ISETP.GE.AND P0, PT, R0, R11, PT ;  /* 0x0000000b0000720c */ /* 0x000fe20003f06270 */
[C---:B------:R-:W-:Y:S01]  /*14640*/  VIADD R9, R7.reuse, 0x80 ;  /* 0x0000008007097836 */ /* 0x040fe20000000000 */
[----:B------:R0:W1:Y:S01]  /*14650*/  SHFL.IDX PT, R2, R4, RZ, 0x181f ;  /* 0x00181fff04027589 */ /* 0x00006200000e0000 */
[----:B------:R-:W-:Y:S01]  /*14660*/  VIADD R13, R7, 0x40 ;  /* 0x00000040070d7836 */ /* 0x000fe20000000000 */
[----:B------:R-:W-:-:S02]  /*14670*/  SHF.R.S32.HI R10, RZ, 0x1f, R7 ;  /* 0x0000001fff0a7819 */ /* 0x000fc40000011407 */
        /* <DEDUP_REMOVED lines=18> */
.L_x_5509:
[----:B------:R-:W-:Y:S05]  /*147a0*/  BSYNC B1 ;  /* 0x0000000000017941 */ /* 0x000fea0003800000 */
.L_x_5508:
        /* <DEDUP_REMOVED lines=18> */
.L_x_5511:
[----:B------:R-:W-:Y:S05]  /*148d0*/  BSYNC B1 ;  /* 0x0000000000017941 */ /* 0x000fea0003800000 */
.L_x_5510:
        /* <DEDUP_REMOVED lines=18> */
.L_x_5513:
[----:B------:R-:W-:Y:S05]  /*14a00*/  BSYNC B1 ;  /* 0x0000000000017941 */ /* 0x000fea0003800000 */
.L_x_5512:
        /* <DEDUP_REMOVED lines=19> */
.L_x_5502:
[----:B------:R-:W-:Y:S05]  /*14b40*/  BSYNC B0 ;  /* 0x0000000000007941 */ /* 0x000fea0003800000 */
.L_x_5492:
[----:B------:R-:W-:Y:S02]  /*14b50*/  ULDC UR4, c[0x0][0xc3c] ;  /* 0x00030f0000047ab9 */ /* 0x000fe40000000800 */
[----:B------:R-:W-:-:S06]  /*14b60*/  UISETP.GE.AND UP0, UPT, UR7, UR4, UPT ;  /* 0x000000040700728c */ /* 0x000fcc000bf06270 */
[----:B------:R-:W-:-:S13]  /*14b70*/  PLOP3.LUT P0, PT, PT, PT, UP0, 0x80, 0x0 ;  /* 0x000000000000781c */ /* 0x000fda0003f0f008 */
[----:B------:R-:W-:Y:S05]  /*14b80*/  @!P0 BRA `(.L_x_5514) ;  /* 0xfffffec400508947 */ /* 0x000fea000383ffff */
[----:B------:R-:W-:Y:S05]  /*14b90*/  EXIT ;  /* 0x000000000000794d */ /* 0x000fea0003800000 */
.L_x_5455:
        /* <DEDUP_REMOVED lines=18> */
.L_x_5515:
[----:B0-----:R-:W0:Y:S01]  /*14cc0*/  S2R R0, SR_TID.X ;  /* 0x0000000000007919 */ /* 0x001e220000002100 */
        /* <DEDUP_REMOVED lines=44> */
.L_x_5519:
        /* <DEDUP_REMOVED lines=40> */
.L_x_5517:
        /* <DEDUP_REMOVED lines=12> */
.L_x_5520:
[----:B---34-:R-:W-:Y:S01]  /*152d0*/  IMAD R3, R8, UR5, R9 ;  /* 0x0000000508037c24 */ /* 0x018fe2000f8e0209 */
[----:B-1----:R-:W-:Y:S01]  /*152e0*/  ISETP.NE.AND P0, PT, R7, 0x1, PT ;  /* 0x000000010700780c */ /* 0x002fe20003f05270 */
[----:B------:R-:W-:-:S03]  /*152f0*/  VIADD R13, R10, UR4 ;  /* 0x000000040a0d7c36 */ /* 0x000fc60008000000 */
[----:B------:R1:W-:Y:S01]  /*15300*/  STL [R1], R3 ;  /* 0x0000000301007387 */ /* 0x0003e20000100800 */
        /* <DEDUP_REMOVED lines=59> */
.L_x_5521:
        /* <DEDUP_REMOVED lines=62> */
.L_x_5522:
[----:B01----:R-:W-:-:S05]  /*15aa0*/  LOP3.LUT R3, RZ, R2, RZ, 0x33, !PT ;  /* 0x00000002ff037212 */ /* 0x003fca00078e33ff */
[----:B------:R-:W-:-:S05]  /*15ab0*/  IMAD.IADD R2, R4, 0x1, R3 ;  /* 0x0000000104027824 */ /* 0x000fca00078e0203 */
[----:B------:R1:W-:Y:S01]  /*15ac0*/  STL [R1+0x4], R2 ;  /* 0x0000040201007387 */ /* 0x0003e20000100800 */
[----:B------:R-:W-:Y:S05]  /*15ad0*/  BRA `(.L_x_5523) ;  /* 0x0000000000107947 */ /* 0x000fea0003800000 */
.L_x_5518:
[----:B------:R-:W-:Y:S01]  /*15ae0*/  IMAD.U32 R2, RZ, RZ, UR6 ;  /* 0x00000006ff027e24 */ /* 0x000fe2000f8e00ff */
[----:B------:R0:W-:Y:S04]  /*15af0*/  STL [R1+0x4], RZ ;  /* 0x000004ff01007387 */ /* 0x0001e80000100800 */
[----:B------:R0:W-:Y:S04]  /*15b00*/  STL [R1+0x8], RZ ;  /* 0x000008ff01007387 */ /* 0x0001e80000100800 */
[----:B------:R0:W-:Y:S02]  /*15b10*/  STL [R1], R2 ;  /* 0x0000000201007387 */ /* 0x0001e40000100800 */
.L_x_5523:
        /* <DEDUP_REMOVED lines=10> */
.L_x_5516:
        /* <DEDUP_REMOVED lines=8> */
[----:B---3--:R-:W2:Y:S01]  /*15c40*/  S2R R5, SR_TID.X ;  /* 0x0000000000057919 */ /* 0x008ea20000002100 */
[----:B------:R-:W3:Y:S01]  /*15c50*/  S2UR UR5, SR_CgaCtaId ;  /* 0x00000000000579c3 */ /* 0x000ee20000008800 */
[----:B------:R-:W-:Y:S01]  /*15c60*/  UMOV UR4, 0x400 ;  /* 0x0000040000047882 */ /* 0x000fe20000000000 */
[----:B------:R-:W-:Y:S01]  /*15c70*/  BSSY B8, `(.L_x_5524) ;  /* 0x0000622000087945 */ /* 0x000fe20003800000 */
[----:B------:R-:W-:Y:S01]  /*15c80*/  IMAD.MOV.U32 R19, RZ, RZ, RZ ;  /* 0x000000ffff137224 */ /* 0x000fe200078e00ff */
[----:B------:R-:W-:Y:S01]  /*15c90*/  ULDC UR38, c[0x0][0xc] ;  /* 0x0000030000267ab9 */ /* 0x000fe20000000800 */
[----:B------:R-:W-:Y:S01]  /*15ca0*/  ULDC.64 UR36, c[0x0][0x198] ;  /* 0x0000660000247ab9 */ /* 0x000fe20000000a00 */
[----:B---3--:R-:W-:-:S06]  /*15cb0*/  ULEA UR4, UR5, UR4, 0x18 ;  /* 0x0000000405047291 */ /* 0x008fcc000f8ec03f */
[----:B------:R-:W-:Y:S01]  /*15cc0*/  IMAD.U32 R18, RZ, RZ, UR4 ;  /* 0x00000004ff127e24 */ /* 0x000fe2000f8e00ff */
[C---:B--2---:R-:W-:Y:S01]  /*15cd0*/  LOP3.LUT R4, R5.reuse, 0x7f, RZ, 0xc0, !PT ;  /* 0x0000007f05047812 */ /* 0x044fe200078ec0ff */
[----:B0-----:R-:W-:-:S05]  /*15ce0*/  IMAD.SHL.U32 R0, R5, 0x8, RZ ;  /* 0x0000000805007824 */ /* 0x001fca00078e00ff */
[C---:B-1----:R-:W-:Y:S02]  /*15cf0*/  LOP3.LUT R2, R0.reuse, 0x1f8, RZ, 0xc0, !PT ;  /* 0x000001f800027812 */ /* 0x042fe400078ec0ff */
        /* <DEDUP_REMOVED lines=14> */
.L_x_5632:
        /* <DEDUP_REMOVED lines=52> */
[----:B------:R-:W-:Y:S01]  /*16120*/  IMAD.MOV.U32 R10, RZ, RZ, R9 ;  /* 0x000000ffff0a7224 */ /* 0x000fe200078e0009 */
[----:B------:R-:W-:Y:S06]  /*16130*/  @P2 BRA `(.L_x_5525) ;  /* 0x0000000000182947 */ /* 0x000fec0003800000 */
[----:B------:R-:W-:Y:S05]  /*16140*/  @!P1 BRA `(.L_x_5525) ;  /* 0x0000000000149947 */ /* 0x000fea0003800000 */
[----:B------:R-:W-:Y:S02]  /*16150*/  ULDC.64 UR4, c[0x0][0x208] ;  /* 0x0000820000047ab9 */ /* 0x000fe40000000a00 */
[----:B------:R-:W2:Y:S04]  /*16160*/  LDG.E R7, desc[UR4][R2.64] ;  /* 0x0000000402077981 */ /* 0x000ea8000c1e1900 */
[----:B------:R-:W2:Y:S02]  /*16170*/  LDG.E R2, desc[UR4][R2.64+0x4] ;  /* 0x0000040402027981 */ /* 0x000ea4000c1e1900 */
[----:B--2---:R-:W-:-:S05]  /*16180*/  IMAD.IADD R10, R2, 0x1, -R7 ;  /* 0x00000001020a7824 */ /* 0x004fca00078e0a07 */
[----:B------:R1:W-:Y:S02]  /*16190*/  STL [R1+0x38], R10 ;  /* 0x0000380a01007387 */ /* 0x0003e40000100800 */
.L_x_5525:
[----:B------:R-:W0:Y:S01]  /*161a0*/  LDL.LU R3, [R1+0x8] ;  /* 0x0000080001037983 */ /* 0x000e220000300800 */
[----:B------:R-:W-:Y:S02]  /*161b0*/  ULDC.64 UR4, c[0x0][0xa20] ;  /* 0x0002880000047ab9 */ /* 0x000fe40000000a00 */
[----:B------:R-:W-:-:S04]  /*161c0*/  ISETP.NE.U32.AND P1, PT, RZ, UR4, PT ;  /* 0x00000004ff007c0c */ /* 0x000fc8000bf25070 */
[----:B------:R-:W-:Y:S02]  /*161d0*/  ISETP.NE.AND.EX P1, PT, RZ, UR5, PT, P1 ;  /* 0x00000005ff007c0c */ /* 0x000fe4000bf25310 */
[C---:B0-----:R-:W-:Y:S02]  /*161e0*/  LOP3.LUT R9, R3.reuse, 0xff000000, RZ, 0xc0, !PT ;  /* 0xff00000003097812 */ /* 0x041fe400078ec0ff */
        /* <DEDUP_REMOVED lines=14> */
.L_x_5526:
[----:B------:R-:W-:Y:S05]  /*162d0*/  @!P0 BRA `(.L_x_5527) ;  /* 0x0000000000108947 */ /* 0x000fea0003800000 */
[----:B------:R-:W-:Y:S02]  /*162e0*/  ULDC.64 UR4, c[0x0][0x208] ;  /* 0x0000820000047ab9 */ /* 0x000fe40000000a00 */
[----:B------:R-:W2:Y:S04]  /*162f0*/  LDG.E R6, desc[UR4][R4.64] ;  /* 0x0000000404067981 */ /* 0x000ea8000c1e1900 */
[----:B------:R-:W2:Y:S02]  /*16300*/  LDG.E R4, desc[UR4][R4.64+0x4] ;  /* 0x0000040404047981 */ /* 0x000ea4000c1e1900 */
[----:B--2---:R-:W-:-:S07]  /*16310*/  IMAD.IADD R6, R4, 0x1, -R6 ;  /* 0x0000000104067824 */ /* 0x004fce00078e0a06 */
.L_x_5527:
[----:B0-----:R-:W3:Y:S01]  /*16320*/  LDL R2, [R1+0x4] ;  /* 0x0000040001027983 */ /* 0x001ee20000100800 */
[----:B-----5:R-:W-:Y:S01]  /*16330*/  IMAD.IADD R6, R6, 0x1, -R0 ;  /* 0x0000000106067824 */ /* 0x020fe200078e0a00 */
[----:B------:R-:W-:Y:S01]  /*16340*/  BSSY B0, `(.L_x_5528) ;  /* 0x000003c000007945 */ /* 0x000fe20003800000 */
[----:B------:R-:W0:Y:S01]  /*16350*/  LDC R0, c[0x0][0x448] ;  /* 0x00011200ff007b82 */ /* 0x000e220000000800 */
[----:B------:R-:W-:Y:S02]  /*16360*/  IMAD.MOV.U32 R4, RZ, RZ, RZ ;  /* 0x000000ffff047224 */ /* 0x000fe400078e00ff */
[----:B------:R-:W-:Y:S02]  /*16370*/  VIADD R5, R6, 0x6f ;  /* 0x0000006f06057836 */ /* 0x000fe40000000000 */
[----:B--2---:R-:W-:Y:S02]  /*16380*/  IMAD.MOV.U32 R7, RZ, RZ, RZ ;  /* 0x000000ffff077224 */ /* 0x004fe400078e00ff */
[----:B------:R-:W-:Y:S01]  /*16390*/  IMAD.HI R4, R5, -0x6db6db6d, R4 ;  /* 0x9249249305047827 */ /* 0x000fe200078e0204 */
[----:B0-----:R-:W-:-:S13]  /*163a0*/  ISETP.NE.AND P0, PT, R0, 0x1, PT ;  /* 0x000000010000780c */ /* 0x001fda0003f05270 */
[----:B------:R-:W0:Y:S08]  /*163b0*/  @P0 LDC R0, c[0x0][0x44c] ;  /* 0x00011300ff000b82 */ /* 0x000e300000000800 */
[----:B------:R-:W2:Y:S01]  /*163c0*/  @P0 LDC R3, c[0x0][0x450] ;  /* 0x00011400ff030b82 */ /* 0x000ea20000000800 */
[----:B---3--:R-:W-:-:S04]  /*163d0*/  IMAD.SHL.U32 R2, R2, 0x80, RZ ;  /* 0x0000008002027824 */ /* 0x008fc800078e00ff */
[----:B------:R-:W-:-:S04]  /*163e0*/  VIADD R2, R2, 0x7f ;  /* 0x0000007f02027836 */ /* 0x000fc80000000000 */
[----:B0-----:R-:W-:-:S05]  /*163f0*/  @P0 IMAD.HI.U32 R0, R2, R0, RZ ;  /* 0x0000000002000227 */ /* 0x001fca00078e00ff */
[----:B--2---:R-:W-:Y:S02]  /*16400*/  @P0 SHF.R.U32.HI R2, RZ, R3, R0 ;  /* 0x00000003ff020219 */ /* 0x004fe40000011600 */
[----:B------:R-:W-:Y:S02]  /*16410*/  IADD3 R3, R6, 0x70, -R10 ;  /* 0x0000007006037810 */ /* 0x000fe40007ffe80a */
[----:B------:R-:W-:Y:S02]  /*16420*/  SHF.R.U32.HI R0, RZ, 0x1f, R4 ;  /* 0x0000001fff007819 */ /* 0x000fe40000011604 */
[----:B-1----:R-:W-:Y:S01]  /*16430*/  LOP3.LUT R10, R9, 0xff, RZ, 0xc0, !PT ;  /* 0x000000ff090a7812 */ /* 0x002fe200078ec0ff */
[----:B------:R-:W-:Y:S01]  /*16440*/  IMAD.IADD R3, R3, 0x1, R2 ;  /* 0x0000000103037824 */ /* 0x000fe200078e0202 */
[----:B------:R-:W-:Y:S01]  /*16450*/  LEA.HI.SX32 R0, R4, R0, 0x1a ;  /* 0x0000000004007211 */ /* 0x000fe200078fd2ff */
[----:B------:R-:W-:-:S04]  /*16460*/  IMAD.MOV.U32 R2, RZ, RZ, RZ ;  /* 0x000000ffff027224 */ /* 0x000fc800078e00ff */
[----:B------:R-:W-:-:S05]  /*16470*/  IMAD.HI R2, R3, -0x6db6db6d, R2 ;  /* 0x9249249303027827 */ /* 0x000fca00078e0202 */
[----:B------:R-:W-:-:S04]  /*16480*/  SHF.R.U32.HI R3, RZ, 0x1f, R2 ;  /* 0x0000001fff037819 */ /* 0x000fc80000011602 */
[----:B------:R-:W-:-:S04]  /*16490*/  LEA.HI.SX32 R3, R2, R3, 0x1a ;  /* 0x0000000302037211 */ /* 0x000fc800078fd2ff */
[----:B------:R-:W-:Y:S02]  /*164a0*/  VIMNMX R8, R0, R3, PT ;  /* 0x0000000300087248 */ /* 0x000fe40003fe0100 */
[----:B------:R-:W-:Y:S01]  /*164b0*/  SHF.R.U32.HI R0, RZ, 0x10, R9 ;  /* 0x00000010ff007819 */ /* 0x000fe20000011609 */
[----:B------:R-:W-:Y:S01]  /*164c0*/  IMAD.MOV.U32 R9, RZ, RZ, R7 ;  /* 0x000000ffff097224 */ /* 0x000fe200078e0007 */
[----:B------:R-:W-:Y:S01]  /*164d0*/  ISETP.GE.AND P1, PT, R8, 0x1, PT ;  /* 0x000000010800780c */ /* 0x000fe20003f26270 */
[----:B------:R0:W-:Y:S01]  /*164e0*/  STL [R1+0x30], R8 ;  /* 0x0000300801007387 */ /* 0x0001e20000100800 */
[----:B------:R-:W-:-:S03]  /*164f0*/  ISETP.NE.AND P0, PT, R0, RZ, PT ;  /* 0x000000ff0000720c */ /* 0x000fc60003f05270 */
[----:B------:R0:W-:Y:S04]  /*16500*/  STL [R1+0x3c], R7 ;  /* 0x00003c0701007387 */ /* 0x0001e80000100800 */
[----:B------:R0:W-:Y:S06]  /*16510*/  STL [R1+0x48], R10 ;  /* 0x0000480a01007387 */ /* 0x0001ec0000100800 */
[----:B------:R-:W1:Y:S01]  /*16520*/  @!P0 LDC R0, c[0x0][0x9f0] ;  /* 0x00027c00ff008b82 */ /* 0x000e620000000800 */
[----:B------:R-:W-:Y:S05]  /*16530*/  @!P1 BRA `(.L_x_5529) ;  /* 0x0000000000709947 */ /* 0x000fea0003800000 */
        /* <DEDUP_REMOVED lines=8> */
[----:B0-----:R-:W-:Y:S01]  /*165c0*/  IMAD.HI.U32 R7, R3, R5, R2 ;  /* 0x0000000503077227 */ /* 0x001fe200078e0002 */
        /* <DEDUP_REMOVED lines=19> */
.L_x_5529:
[----:B------:R-:W-:Y:S05]  /*16700*/  BSYNC B0 ;  /* 0x0000000000007941 */ /* 0x000fea0003800000 */
.L_x_5528:
        /* <DEDUP_REMOVED lines=14> */
[----:B------:R-:W3:Y:S01]  /*167f0*/  LDC.64 R2, c[0x0][0xc60] ;  /* 0x00031800ff027b82 */ /* 0x000ee20000000a00 */
[----:B------:R-:W1:Y:S01]  /*16800*/  FLO.U32 R0, UR4 ;  /* 0x0000000400007d00 */ /* 0x000e6200080e0000 */
[----:B------:R-:W-:Y:S01]  /*16810*/  ULDC.64 UR6, c[0x0][0x208] ;  /* 0x0000820000067ab9 */ /* 0x000fe20000000a00 */
[----:B-1----:R-:W-:-:S06]  /*16820*/  ISETP.EQ.U32.AND P0, PT, R0, R5, PT ;  /* 0x000000050000720c */ /* 0x002fcc0003f02070 */
[----:B------:R-:W3:Y:S07]  /*16830*/  POPC R5, UR4 ;  /* 0x0000000400057d09 */ /* 0x000eee0008000000 */
[----:B---3--:R-:W3:Y:S01]  /*16840*/  @P0 ATOMG.E.ADD.STRONG.GPU PT, R3, desc[UR6][R2.64], R5 ;  /* 0x00000005020309a8 */ /* 0x008ee200081ee1c6 */
[----:B------:R-:W1:Y:S02]  /*16850*/  S2R R4, SR_LTMASK ;  /* 0x0000000000047919 */ /* 0x000e640000003900 */
[----:B-1----:R-:W-:-:S04]  /*16860*/  LOP3.LUT R4, R4, UR4, RZ, 0xc0, !PT ;  /* 0x0000000404047c12 */ /* 0x002fc8000f8ec0ff */
[----:B0-----:R-:W0:Y:S01]  /*16870*/  POPC R7, R4 ;  /* 0x0000000400077309 */ /* 0x001e220000000000 */
[----:B---3--:R-:W0:Y:S02]  /*16880*/  SHFL.IDX PT, R0, R3, R0, 0x1f ;  /* 0x00001f0003007589 */ /* 0x008e2400000e0000 */
[----:B0-----:R-:W-:-:S05]  /*16890*/  IADD3 R0, R0, UR38, R7 ;  /* 0x0000002600007c10 */ /* 0x001fca000fffe007 */
[----:B------:R3:W-:Y:S01]  /*168a0*/  STL [R1], R0 ;  /* 0x0000000001007387 */ /* 0x0007e20000100800 */
[----:B------:R-:W-:Y:S05]  /*168b0*/  BRA `(.L_x_5532) ;  /* 0x0000004000ec7947 */ /* 0x000fea0003800000 */
.L_x_5531:
        /* <DEDUP_REMOVED lines=19> */
[----:B-12---:R-:W-:Y:S05]  /*169f0*/  CALL.ABS.NOINC R2 ;  /* 0x0000000002007343 */ /* 0x006fea0003c00000 */
.L_x_5534:
[----:B------:R-:W-:Y:S05]  /*16a00*/  BSYNC B6 ;  /* 0x0000000000067941 */ /* 0x000fea0003800000 */
.L_x_5533:
        /* <DEDUP_REMOVED lines=10> */
[----:B------:R-:W-:Y:S02]  /*16ab0*/  IMAD.U32 R5, RZ, RZ, UR7 ;  /* 0x00000007ff057e24 */ /* 0x000fe4000f8e00ff */
[----:B------:R-:W-:Y:S02]  /*16ac0*/  IMAD.U32 R6, RZ, RZ, UR8 ;  /* 0x00000008ff067e24 */ /* 0x000fe4000f8e00ff */
[----:B0-----:R-:W-:-:S02]  /*16ad0*/  IMAD.U32 R7, RZ, RZ, UR9 ;  /* 0x00000009ff077e24 */ /* 0x001fc4000f8e00ff */
[----:B------:R-:W-:Y:S02]  /*16ae0*/  IMAD.U32 R10, RZ, RZ, UR4 ;  /* 0x00000004ff0a7e24 */ /* 0x000fe4000f8e00ff */
[----:B------:R-:W-:Y:S02]  /*16af0*/  IMAD.U32 R11, RZ, RZ, UR5 ;  /* 0x00000005ff0b7e24 */ /* 0x000fe4000f8e00ff */
[----:B------:R-:W-:Y:S02]  /*16b00*/  IMAD.MOV.U32 R8, RZ, RZ, 0x70 ;  /* 0x00000070ff087424 */ /* 0x000fe400078e00ff */
[----:B------:R-:W-:Y:S02]  /*16b10*/  IMAD.MOV.U32 R12, RZ, RZ, 0x1 ;  /* 0x00000001ff0c7424 */ /* 0x000fe400078e00ff */
[----:B-1----:R-:W-:-:S07]  /*16b20*/  IMAD.MOV.U32 R13, RZ, RZ, RZ ;  /* 0x000000ffff0d7224 */ /* 0x002fce00078e00ff */
[----:B------:R-:W-:-:S07]  /*16b30*/  LEPC R20, `(.L_x_5537) ;  /* 0x000000001014794e */ /* 0x000fce0000000000 */
[----:B--23--:R-:W-:Y:S05]  /*16b40*/  CALL.ABS.NOINC R2 ;  /* 0x0000000002007343 */ /* 0x00cfea0003c00000 */
.L_x_5537:
        /* <DEDUP_REMOVED lines=16> */
.L_x_5536:
[----:B------:R-:W-:Y:S05]  /*16c50*/  BSYNC B6 ;  /* 0x0000000000067941 */ /* 0x000fea0003800000 */
.L_x_5535:
[----:B------:R-:W3:Y:S01]  /*16c60*/  LDL.LU R4, [R1+0x1c] ;  /* 0x00001c0001047983 */ /* 0x000ee20000300800 */
[----:B------:R-:W-:-:S03]  /*16c70*/  ULDC.64 UR4, c[0x0][0x9f8] ;  /* 0x00027e0000047ab9 */ /* 0x000fc60000000a00 */
[----:B0-----:R-:W4:Y:S01]  /*16c80*/  LDL R7, [R1+0x10] ;  /* 0x0000100001077983 */ /* 0x001f220000100800 */
        /* <DEDUP_REMOVED lines=22> */
.L_x_5648:
        /* <DEDUP_REMOVED lines=9> */
.L_x_5651:
[----:B------:R-:W-:Y:S05]  /*16e80*/  @!P6 BRA `(.L_x_5539) ;  /* 0x000000040024e947 */ /* 0x000fea0003800000 */
[----:B------:R-:W-:-:S04]  /*16e90*/  ISETP.NE.U32.AND P0, PT, R2, RZ, PT ;  /* 0x000000ff0200720c */ /* 0x000fc80003f05070 */
[----:B------:R-:W-:-:S13]  /*16ea0*/  ISETP.NE.AND.EX P0, PT, R3, RZ, PT, P0 ;  /* 0x000000ff0300720c */ /* 0x000fda0003f05300 */
[----:B------:R-:W-:Y:S05]  /*16eb0*/  @!P0 BRA `(.L_x_5541) ;  /* 0x0000000000548947 */ /* 0x000fea0003800000 */
[----:B------:R-:W0:Y:S01]  /*16ec0*/  LDC R6, c[0x0][0x43c] ;  /* 0x00010f00ff067b82 */ /* 0x000e220000000800 */
[----:B--2---:R-:W-:Y:S01]  /*16ed0*/  IMAD.MOV.U32 R9, RZ, RZ, R0 ;  /* 0x000000ffff097224 */ /* 0x004fe200078e0000 */
        /* <DEDUP_REMOVED lines=19> */
.L_x_5541:
[----:B0-----:R-:W4:Y:S01]  /*17010*/  LDL R2, [R1+0x14] ;  /* 0x0000140001027983 */ /* 0x001f220000100800 */
[----:B---3--:R-:W-:Y:S01]  /*17020*/  IMAD R0, R19, 0x8, R18 ;  /* 0x0000000813007824 */ /* 0x008fe200078e0212 */
[----:B----4-:R-:W-:-:S04]  /*17030*/  SHF.L.U32 R2, R2, 0x1f, RZ ;  /* 0x0000001f02027819 */ /* 0x010fc800000006ff */
[----:B------:R-:W0:Y:S02]  /*17040*/  SYNCS.PHASECHK.TRANS64.TRYWAIT P0, [R0+URZ+0x36840], R2 ;  /* 0x03684002000075a7 */ /* 0x000e24000800017f */
[----:B0-----:R-:W-:Y:S05]  /*17050*/  @!P0 BRA `(.L_x_5542) ;  /* 0x00000054007c8947 */ /* 0x001fea0003800000 */
.L_x_5652:
        /* <DEDUP_REMOVED lines=11> */
.L_x_5543:
        /* <DEDUP_REMOVED lines=33> */
.L_x_5539:
        /* <DEDUP_REMOVED lines=39> */
[----:B0-2---:R-:W-:Y:S05]  /*17590*/  CALL.ABS.NOINC R2 ;  /* 0x0000000002007343 */ /* 0x005fea0003c00000 */
.L_x_5545:
[----:B------:R-:W-:Y:S05]  /*175a0*/  BSYNC B6 ;  /* 0x0000000000067941 */ /* 0x000fea0003800000 */
.L_x_5544:
[----:B0-----:R-:W3:Y:S01]  /*175b0*/  LDL.LU R0, [R1+0x44] ;  /* 0x0000440001007983 */ /* 0x001ee20000300800 */
[----:B------:R-:W-:Y:S01]  /*175c0*/  ULDC.64 UR4, c[0x0][0x2d8] ;  /* 0x0000b60000047ab9 */ /* 0x000fe20000000a00 */
[----:B------:R-:W0:Y:S01]  /*175d0*/  LDC R7, c[0x0][0x448] ;  /* 0x00011200ff077b82 */ /* 0x000e220000000800 */
[----:B------:R-:W-:Y:S01]  /*175e0*/  ULDC.64 UR6, c[0x0][0x280] ;  /* 0x0000a00000067ab9 */ /* 0x000fe20000000a00 */
[----:B------:R-:W4:Y:S04]  /*175f0*/  LDL.LU R5, [R1+0x34] ;  /* 0x0000340001057983 */ /* 0x000f280000300800 */
[----:B------:R-:W4:Y:S04]  /*17600*/  LDL.LU.64 R2, [R1+0x50] ;  /* 0x0000500001027983 */ /* 0x000f280000300a00 */
[----:B------:R-:W3:Y:S04]  /*17610*/  LDL.LU R4, [R1+0x2c] ;  /* 0x00002c0001047983 */ /* 0x000ee80000300800 */
[----:B--2---:R-:W2:Y:S01]  /*17620*/  LDL R9, [R1+0x4] ;  /* 0x0000040001097983 */ /* 0x004ea20000100800 */
[----:B------:R-:W1:Y:S01]  /*17630*/  S2R R10, SR_TID.X ;  /* 0x00000000000a7919 */ /* 0x000e620000002100 */
[----:B0-----:R-:W-:-:S13]  /*17640*/  ISETP.NE.AND P0, PT, R7, 0x1, PT ;  /* 0x000000010700780c */ /* 0x001fda0003f05270 */
[----:B------:R-:W0:Y:S01]  /*17650*/  @P0 LDC R6, c[0x0][0x450] ;  /* 0x00011400ff060b82 */ /* 0x000e220000000800 */
[----:B-1----:R-:W-:-:S05]  /*17660*/  IMAD.SHL.U32 R10, R10, 0x8, RZ ;  /* 0x000000080a0a7824 */ /* 0x002fca00078e00ff */
[----:B------:R-:W-:-:S04]  /*17670*/  LOP3.LUT R10, R10, 0x38, RZ, 0xc0, !PT ;  /* 0x000000380a0a7812 */ /* 0x000fc800078ec0ff */
[C---:B------:R-:W-:Y:S02]  /*17680*/  LOP3.LUT R11, R10.reuse, 0x40, RZ, 0xfc, !PT ;  /* 0x000000400a0b7812 */ /* 0x040fe400078efcff */
        /* <DEDUP_REMOVED lines=10> */
[----:B------:R-:W3:Y:S02]  /*17730*/  S2R R4, SR_TID.X ;  /* 0x0000000000047919 */ /* 0x000ee40000002100 */
[----:B------:R-:W-:Y:S01]  /*17740*/  IMAD.IADD R3, R3, 0x1, R0 ;  /* 0x0000000103037824 */ /* 0x000fe200078e0200 */
[----:B-1----:R-:W-:-:S04]  /*17750*/  LOP3.LUT R5, R5, 0x7f, RZ, 0xc0, !PT ;  /* 0x0000007f05057812 */ /* 0x002fc800078ec0ff */
[----:B------:R-:W-:Y:S01]  /*17760*/  SHF.R.U32.HI R5, RZ, 0x3, R5 ;  /* 0x00000003ff057819 */ /* 0x000fe20000011605 */
[----:B---3--:R-:W-:-:S05]  /*17770*/  IMAD.SHL.U32 R4, R4, 0x10, RZ ;  /* 0x0000001004047824 */ /* 0x008fca00078e00ff */
[----:B------:R-:W-:Y:S02]  /*17780*/  LOP3.LUT R4, R5, 0x70, R4, 0xf8, !PT ;  /* 0x0000007005047812 */ /* 0x000fe400078ef804 */
[----:B------:R-:W1:Y:S03]  /*17790*/  @P0 LDC R5, c[0x0][0x44c] ;  /* 0x00011300ff050b82 */ /* 0x000e660000000800 */
[----:B--2---:R-:W-:-:S04]  /*177a0*/  IMAD R0, R9, 0x80, R4 ;  /* 0x0000008009007824 */ /* 0x004fc800078e0204 */
        /* <DEDUP_REMOVED lines=9> */
[----:B------:R-:W-:Y:S01]  /*17840*/  ULDC.64 UR4, c[0x0][0x2c8] ;  /* 0x0000b20000047ab9 */ /* 0x000fe20000000a00 */
[----:B------:R-:W0:Y:S02]  /*17850*/  S2R R5, SR_TID.X ;  /* 0x0000000000057919 */ /* 0x000e240000002100 */
        /* <DEDUP_REMOVED lines=10> */
[----:B------:R-:W-:Y:S01]  /*17900*/  ISETP.GE.AND P1, PT, R11, UR4, PT ;  /* 0x000000040b007c0c */ /* 0x000fe2000bf26270 */
[----:B0-----:R-:W-:-:S05]  /*17910*/  IMAD.SHL.U32 R8, R5, 0x8, RZ ;  /* 0x0000000805087824 */ /* 0x001fca00078e00ff */
[----:B------:R-:W-:-:S04]  /*17920*/  LOP3.LUT R8, R8, 0x38, RZ, 0xc0, !PT ;  /* 0x0000003808087812 */ /* 0x000fc800078ec0ff */
[----:B------:R-:W-:Y:S01]  /*17930*/  ISETP.GE.AND P2, PT, R8, UR4, PT ;  /* 0x0000000408007c0c */ /* 0x000fe2000bf46270 */
[----:B------:R-:W-:Y:S01]  /*17940*/  UMOV UR4, 0xffffffff ;  /* 0xffffffff00047882 */ /* 0x000fe20000000000 */
[----:B------:R-:W-:Y:S02]  /*17950*/  LEA.HI.X R3, R2, UR7, R0, 0x1, P3 ;  /* 0x0000000702037c11 */ /* 0x000fe400098f0c00 */
[----:B-1----:R-:W-:Y:S09]  /*17960*/  BRA.DIV UR4, `(.L_x_5546) ;  /* 0x0000004e044c7947 */ /* 0x002ff2000b800000 */
[----:B------:R-:W0:Y:S02]  /*17970*/  S2R R6, SR_TID.X ;  /* 0x0000000000067919 */ /* 0x000e240000002100 */
[----:B0-----:R-:W-:-:S04]  /*17980*/  LOP3.LUT R6, R6, 0x7f, RZ, 0xc0, !PT ;  /* 0x0000007f06067812 */ /* 0x001fc800078ec0ff */
[----:B------:R-:W-:Y:S02]  /*17990*/  SHF.R.U32.HI R9, RZ, 0x3, R6 ;  /* 0x00000003ff097819 */ /* 0x000fe40000011606 */
[----:B------:R-:W2:Y:S04]  /*179a0*/  LDL.LU R6, [R1+0x4] ;  /* 0x0000040001067983 */ /* 0x000ea80000300800 */
[----:B------:R-:W3:Y:S01]  /*179b0*/  LDL.LU R8, [R1+0x38] ;  /* 0x0000380001087983 */ /* 0x000ee20000300800 */
[----:B------:R-:W-:Y:S01]  /*179c0*/  ULDC.64 UR4, c[0x0][0x208] ;  /* 0x0000820000047ab9 */ /* 0x000fe20000000a00 */
[----:B--2---:R-:W-:Y:S02]  /*179d0*/  IMAD R2, R6, 0x80, R9 ;  /* 0x0000008006027824 */ /* 0x004fe400078e0209 */
[----:B------:R-:W0:Y:S01]  /*179e0*/  S2R R6, SR_TID.X ;  /* 0x0000000000067919 */ /* 0x000e220000002100 */
[----:B---3--:R-:W-:-:S02]  /*179f0*/  IMAD R0, R8, R7, RZ ;  /* 0x0000000708007224 */ /* 0x008fc400078e02ff */
[----:B------:R-:W1:Y:S01]  /*17a00*/  SHFL.IDX PT, R7, R4, RZ, 0x181f ;  /* 0x00181fff04077589 */ /* 0x000e6200000e0000 */
[C---:B------:R-:W-:Y:S02]  /*17a10*/  VIADD R5, R2.reuse, 0x10 ;  /* 0x0000001002057836 */ /* 0x040fe40000000000 */
[-C--:B------:R-:W-:Y:S01]  /*17a20*/  ISETP.GE.AND P4, PT, R2, R0.reuse, PT ;  /* 0x000000000200720c */ /* 0x080fe20003f86270 */
[----:B------:R-:W-:Y:S02]  /*17a30*/  SHFL.IDX PT, R9, R3, 0x1, 0x181f ;  /* 0x00381f0003097f89 */ /* 0x000fe400000e0000 */
[----:B------:R-:W-:Y:S02]  /*17a40*/  ISETP.GE.AND P3, PT, R5, R0, PT ;  /* 0x000000000500720c */ /* 0x000fe40003f66270 */
[----:B------:R-:W-:Y:S01]  /*17a50*/  SHFL.IDX PT, R5, R4, 0x1, 0x181f ;  /* 0x00381f0004057f89 */ /* 0x000fe200000e0000 */
[----:B0-----:R-:W-:-:S03]  /*17a60*/  IMAD.SHL.U32 R11, R6, 0x8, RZ ;  /* 0x00000008060b7824 */ /* 0x001fc600078e00ff */
[----:B------:R-:W0:Y:S02]  /*17a70*/  SHFL.IDX PT, R6, R3, RZ, 0x181f ;  /* 0x00181fff03067589 */ /* 0x000e2400000e0000 */
[----:B------:R-:W-:-:S04]  /*17a80*/  LOP3.LUT R11, R11, 0x38, RZ, 0xc0, !PT ;  /* 0x000000380b0b7812 */ /* 0x000fc800078ec0ff */
[----:B-1----:R-:W-:-:S05]  /*17a90*/  @!P4 LEA R7, P5, R11, R7, 0x1 ;  /* 0x000000070b07c211 */ /* 0x002fca00078a08ff */
[----:B0-----:R-:W-:Y:S01]  /*17aa0*/  @!P4 IMAD.X R6, RZ, RZ, R6, P5 ;  /* 0x000000ffff06c224 */ /* 0x001fe200028e0606 */
[----:B------:R-:W-:-:S04]  /*17ab0*/  @!P3 LEA R8, P5, R11, R5, 0x1 ;  /* 0x000000050b08b211 */ /* 0x000fc800078a08ff */
[----:B------:R-:W-:Y:S01]  /*17ac0*/  @!P4 LOP3.LUT R7, R7, R6, RZ, 0x3c, !PT ;  /* 0x000000060707c212 */ /* 0x000fe200078e3cff */
[----:B------:R-:W-:-:S03]  /*17ad0*/  @!P3 IMAD.X R5, RZ, RZ, R9, P5 ;  /* 0x000000ffff05b224 */ /* 0x000fc600028e0609 */
[----:B------:R-:W-:-:S04]  /*17ae0*/  @!P4 LOP3.LUT R6, R7, R6, RZ, 0x3c, !PT ;  /* 0x000000060706c212 */ /* 0x000fc800078e3cff */
[----:B------:R-:W-:-:S05]  /*17af0*/  @!P4 LOP3.LUT R7, R7, R6, RZ, 0x3c, !PT ;  /* 0x000000060707c212 */ /* 0x000fca00078e3cff */
[----:B-----5:R-:W-:Y:S04]  /*17b00*/  @!P4 LDGSTS.E.BYPASS.LTC128B.128 [R10+0x15400], desc[UR4][R6.64], !P2 ;  /* 0x15400000060acfae */ /* 0x020fe8000d101d44 */
[----:B------:R-:W-:Y:S04]  /*17b10*/  @!P4 LDGSTS.E.BYPASS.LTC128B.128 [R10+0x19400], desc[UR4][R6.64+0x80], !P1 ;  /* 0x19400080060acfae */ /* 0x000fe8000c901d44 */
[----:B------:R0:W-:Y:S02]  /*17b20*/  @!P4 LDGSTS.E.BYPASS.LTC128B.128 [R10+0x1d400], desc[UR4][R6.64+0x100], !P0 ;  /* 0x1d400100060acfae */ /* 0x0001e4000c101d44 */
[----:B0-----:R-:W-:-:S02]  /*17b30*/  @!P3 IMAD.MOV.U32 R6, RZ, RZ, R8 ;  /* 0x000000ffff06b224 */ /* 0x001fc400078e0008 */
[----:B------:R-:W-:Y:S01]  /*17b40*/  @!P3 IMAD.MOV.U32 R7, RZ, RZ, R5 ;  /* 0x000000ffff07b224 */ /* 0x000fe200078e0005 */
[----:B------:R-:W-:Y:S01]  /*17b50*/  SHFL.IDX PT, R8, R3, 0x2, 0x181f ;  /* 0x00581f0003087f89 */ /* 0x000fe200000e0000 */
[----:B------:R-:W-:-:S03]  /*17b60*/  VIADD R5, R2, 0x20 ;  /* 0x0000002002057836 */ /* 0x000fc60000000000 */
[----:B------:R-:W-:Y:S04]  /*17b70*/  @!P3 LDGSTS.E.BYPASS.LTC128B.128 [R10+0x15c00], desc[UR4][R6.64], !P2 ;  /* 0x15c00000060abfae */ /* 0x000fe8000d101d44 */
[----:B------:R-:W-:Y:S04]  /*17b80*/  @!P3 LDGSTS.E.BYPASS.LTC128B.128 [R10+0x19c00], desc[UR4][R6.64+0x80], !P1 ;  /* 0x19c00080060abfae */ /* 0x000fe8000c901d44 */
[----:B------:R0:W-:Y:S01]  /*17b90*/  @!P3 LDGSTS.E.BYPASS.LTC128B.128 [R10+0x1dc00], desc[UR4][R6.64+0x100], !P0 ;  /* 0x1dc00100060abfae */ /* 0x0001e2000c101d44 */
[----:B------:R-:W-:-:S03]  /*17ba0*/  ISETP.GE.AND P3, PT, R5, R0, PT ;  /* 0x000000000500720c */ /* 0x000fc60003f66270 */
[----:B------:R-:W1:Y:S10]  /*17bb0*/  SHFL.IDX PT, R5, R4, 0x2, 0x181f ;  /* 0x00581f0004057f89 */ /* 0x000e7400000e0000 */
        /* <DEDUP_REMOVED lines=53> */
.L_x_5669:
        /* <DEDUP_REMOVED lines=16> */
.L_x_5548:
[----:B------:R-:W-:Y:S05]  /*18010*/  BSYNC B0 ;  /* 0x0000000000007941 */ /* 0x000fea0003800000 */
.L_x_5547:
[----:B------:R-:W-:Y:S01]  /*18020*/  NOP ;  /* 0x0000000000007918 */ /* 0x000fe20000000000 */
[----:B------:R-:W-:Y:S01]  /*18030*/  PLOP3.LUT P0, PT, PT, PT, PT, 0x80, 0x0 ;  /* 0x000000000000781c */ /* 0x000fe20003f0f070 */
[----:B0-----:R-:W-:-:S12]  /*18040*/  VIADD R6, R18, 0x36800 ;  /* 0x0003680012067836 */ /* 0x001fd80000000000 */
.L_x_5549:
        /* <DEDUP_REMOVED lines=18> */
.L_x_5670:
[----:B------:R-:W-:Y:S05]  /*18170*/  BSYNC B0 ;  /* 0x0000000000007941 */ /* 0x000fea0003800000 */
.L_x_5550:
        /* <DEDUP_REMOVED lines=55> */
.L_x_5558:
[----:B------:R-:W-:Y:S01]  /*184f0*/  IMAD R3, R9, 0x8, R18 ;  /* 0x0000000809037824 */ /* 0x000fe200078e0212 */
[----:B------:R-:W-:Y:S01]  /*18500*/  SHF.L.U32 R2, R13, 0x1f, RZ ;  /* 0x0000001f0d027819 */ /* 0x000fe200000006ff */
[----:B------:R-:W-:Y:S03]  /*18510*/  BSSY B3, `(.L_x_5559) ;  /* 0x0000003000037945 */ /* 0x000fe60003800000 */
[----:B------:R-:W1:Y:S02]  /*18520*/  SYNCS.PHASECHK.TRANS64.TRYWAIT P0, [R3+URZ+0x36840], R2 ;  /* 0x03684002030075a7 */ /* 0x000e64000800017f */
[----:B-1----:R-:W-:Y:S05]  /*18530*/  @!P0 BRA `(.L_x_5560) ;  /* 0x0000004c00648947 */ /* 0x002fea0003800000 */
.L_x_5671:
[----:B------:R-:W-:Y:S05]  /*18540*/  BSYNC B3 ;  /* 0x0000000000037941 */ /* 0x000fea0003800000 */
.L_x_5559:
        /* <DEDUP_REMOVED lines=12> */
.L_x_5562:
[----:B------:R-:W-:Y:S05]  /*18610*/  BSYNC B3 ;  /* 0x0000000000037941 */ /* 0x000fea0003800000 */
.L_x_5561:
        /* <DEDUP_REMOVED lines=12> */
.L_x_5563:
        /* <DEDUP_REMOVED lines=16> */
.L_x_5564:
        /* <DEDUP_REMOVED lines=16> */
.L_x_5565:
        /* <DEDUP_REMOVED lines=16> */
.L_x_5672:
[----:B------:R-:W-:Y:S05]  /*189e0*/  BSYNC B3 ;  /* 0x0000000000037941 */ /* 0x000fea0003800000 */
.L_x_5566:
        /* <DEDUP_REMOVED lines=12> */
.L_x_5569:
[----:B------:R-:W-:Y:S05]  /*18ab0*/  BSYNC B3 ;  /* 0x0000000000037941 */ /* 0x000fea0003800000 */
.L_x_5568:
        /* <DEDUP_REMOVED lines=13> */
.L_x_5570:
        /* <DEDUP_REMOVED lines=15> */
.L_x_5571:
        /* <DEDUP_REMOVED lines=15> */
.L_x_5572:
        /* <DEDUP_REMOVED lines=12> */
.L_x_5557:
[----:B------:R-:W-:Y:S05]  /*18e30*/  BSYNC B1 ;  /* 0x0000000000017941 */ /* 0x000fea0003800000 */
.L_x_5556:
[----:B0-----:R-:W2:Y:S01]  /*18e40*/  LDL.LU R0, [R1+0x40] ;  /* 0x0000400001007983 */ /* 0x001ea20000300800 */
[----:B------:R-:W-:-:S03]  /*18e50*/  IMAD.MOV.U32 R19, RZ, RZ, R9 ;  /* 0x000000ffff137224 */ /* 0x000fc600078e0009 */
[----:B------:R0:W-:Y:S02]  /*18e60*/  STL [R1+0x14], R13 ;  /* 0x0000140d01007387 */ /* 0x0001e40000100800 */
[----:B0-2---:R-:W-:-:S07]  /*18e70*/  VIADD R0, R0, 0xfffffffd ;  /* 0xfffffffd00007836 */ /* 0x005fce0000000000 */
.L_x_5555:
[----:B------:R-:W-:Y:S05]  /*18e80*/  BSYNC B2 ;  /* 0x0000000000027941 */ /* 0x000fea0003800000 */
.L_x_5554:
[----:B------:R-:W-:Y:S01]  /*18e90*/  VIADD R12, R12, 0xfffffffe ;  /* 0xfffffffe0c0c7836 */ /* 0x000fe20000000000 */
[----:B------:R-:W-:-:S04]  /*18ea0*/  LOP3.LUT R4, RZ, R4, RZ, 0x33, !PT ;  /* 0x00000004ff047212 */ /* 0x000fc800078e33ff */
[----:B------:R-:W-:-:S13]  /*18eb0*/  ISETP.NE.AND P0, PT, R12, R4, PT ;  /* 0x000000040c00720c */ /* 0x000fda0003f05270 */
[----:B------:R-:W-:Y:S05]  /*18ec0*/  @!P0 BRA `(.L_x_5553) ;  /* 0x0000001400cc8947 */ /* 0x000fea0003800000 */
[----:B------:R-:W-:-:S07]  /*18ed0*/  IMAD.MOV.U32 R9, RZ, RZ, R17 ;  /* 0x000000ffff097224 */ /* 0x000fce00078e0011 */
.L_x_5607:
        /* <DEDUP_REMOVED lines=36> */
.L_x_5575:
[----:B------:R-:W-:Y:S01]  /*19120*/  IMAD R3, R4, 0x8, R18 ;  /* 0x0000000804037824 */ /* 0x000fe200078e0212 */
[----:B------:R-:W-:Y:S01]  /*19130*/  SHF.L.U32 R2, R5, 0x1f, RZ ;  /* 0x0000001f05027819 */ /* 0x000fe200000006ff */
[----:B------:R-:W-:Y:S03]  /*19140*/  BSSY B2, `(.L_x_5576) ;  /* 0x0000003000027945 */ /* 0x000fe60003800000 */
[----:B------:R-:W1:Y:S02]  /*19150*/  SYNCS.PHASECHK.TRANS64.TRYWAIT P0, [R3+URZ+0x36840], R2 ;  /* 0x03684002030075a7 */ /* 0x000e64000800017f */
[----:B-1----:R-:W-:Y:S05]  /*19160*/  @!P0 BRA `(.L_x_5577) ;  /* 0x0000004000808947 */ /* 0x002fea0003800000 */
.L_x_5673:
[----:B------:R-:W-:Y:S05]  /*19170*/  BSYNC B2 ;  /* 0x0000000000027941 */ /* 0x000fea0003800000 */
.L_x_5576:
        /* <DEDUP_REMOVED lines=12> */
.L_x_5579:
[----:B------:R-:W-:Y:S05]  /*19240*/  BSYNC B2 ;  /* 0x0000000000027941 */ /* 0x000fea0003800000 */
.L_x_5578:
        /* <DEDUP_REMOVED lines=12> */
.L_x_5580:
        /* <DEDUP_REMOVED lines=16> */
.L_x_5581:
        /* <DEDUP_REMOVED lines=16> */
.L_x_5582:
        /* <DEDUP_REMOVED lines=16> */
.L_x_5674:
[----:B------:R-:W-:Y:S05]  /*19610*/  BSYNC B2 ;  /* 0x0000000000027941 */ /* 0x000fea0003800000 */
.L_x_5583:
        /* <DEDUP_REMOVED lines=11> */
.L_x_5586:
[----:B------:R-:W-:Y:S05]  /*196d0*/  BSYNC B2 ;  /* 0x0000000000027941 */ /* 0x000fea0003800000 */
.L_x_5585:
        /* <DEDUP_REMOVED lines=12> */
.L_x_5587:
        /* <DEDUP_REMOVED lines=15> */
.L_x_5588:
        /* <DEDUP_REMOVED lines=15> */
.L_x_5589:
        /* <DEDUP_REMOVED lines=12> */
.L_x_5574:
[----:B------:R-:W-:Y:S05]  /*19a40*/  BSYNC B1 ;  /* 0x0000000000017941 */ /* 0x000fea0003800000 */
.L_x_5573:
        /* <DEDUP_REMOVED lines=36> */
.L_x_5592:
[----:B------:R-:W-:Y:S01]  /*19c90*/  IMAD R2, R19, 0x8, R18 ;  /* 0x0000000813027824 */ /* 0x000fe200078e0212 */
[----:B------:R-:W-:Y:S01]  /*19ca0*/  SHF.L.U32 R3, R12, 0x1f, RZ ;  /* 0x0000001f0c037819 */ /* 0x000fe200000006ff */
[----:B------:R-:W-:Y:S03]  /*19cb0*/  BSSY B2, `(.L_x_5593) ;  /* 0x0000003000027945 */ /* 0x000fe60003800000 */
[----:B------:R-:W2:Y:S02]  /*19cc0*/  SYNCS.PHASECHK.TRANS64.TRYWAIT P0, [R2+URZ+0x36840], R3 ;  /* 0x03684003020075a7 */ /* 0x000ea4000800017f */
[----:B--2---:R-:W-:Y:S05]  /*19cd0*/  @!P0 BRA `(.L_x_5594) ;  /* 0x0000003400cc8947 */ /* 0x004fea0003800000 */
.L_x_5675:
[----:B------:R-:W-:Y:S05]  /*19ce0*/  BSYNC B2 ;  /* 0x0000000000027941 */ /* 0x000fea0003800000 */
.L_x_5593:
        /* <DEDUP_REMOVED lines=12> */
.L_x_5596:
[----:B------:R-:W-:Y:S05]  /*19db0*/  BSYNC B2 ;  /* 0x0000000000027941 */ /* 0x000fea0003800000 */
.L_x_5595:
        /* <DEDUP_REMOVED lines=13> */
.L_x_5597:
        /* <DEDUP_REMOVED lines=16> */
.L_x_5598:
        /* <DEDUP_REMOVED lines=16> */
.L_x_5599:
        /* <DEDUP_REMOVED lines=15> */
.L_x_5676:
[----:B------:R-:W-:Y:S05]  /*1a180*/  BSYNC B2 ;  /* 0x0000000000027941 */ /* 0x000fea0003800000 */
.L_x_5600:
        /* <DEDUP_REMOVED lines=11> */
.L_x_5603:
[----:B------:R-:W-:Y:S05]  /*1a240*/  BSYNC B2 ;  /* 0x0000000000027941 */ /* 0x000fea0003800000 */
.L_x_5602:
        /* <DEDUP_REMOVED lines=12> */
.L_x_5604:
        /* <DEDUP_REMOVED lines=15> */
.L_x_5605:
        /* <DEDUP_REMOVED lines=15> */
.L_x_5606:
        /* <DEDUP_REMOVED lines=12> */
.L_x_5591:
[----:B------:R-:W-:Y:S05]  /*1a5b0*/  BSYNC B1 ;  /* 0x0000000000017941 */ /* 0x000fea0003800000 */
.L_x_5590:
[----:B------:R-:W2:Y:S01]  /*1a5c0*/  LDL R2, [R1+0x28] ;  /* 0x0000280001027983 */ /* 0x000ea20000100800 */
[----:B------:R-:W-:Y:S01]  /*1a5d0*/  VIADD R0, R0, 0xfffffffe ;  /* 0xfffffffe00007836 */ /* 0x000fe20000000000 */
[----:B--2---:R-:W-:-:S13]  /*1a5e0*/  ISETP.GT.AND P0, PT, R7, R2, PT ;  /* 0x000000020700720c */ /* 0x004fda0003f04270 */
[----:B------:R-:W-:Y:S05]  /*1a5f0*/  @P0 BRA `(.L_x_5607) ;  /* 0xffffffe800380947 */ /* 0x000fea000383ffff */
.L_x_5553:
[----:B------:R-:W-:Y:S05]  /*1a600*/  BSYNC B0 ;  /* 0x0000000000007941 */ /* 0x000fea0003800000 */
.L_x_5552:
        /* <DEDUP_REMOVED lines=19> */
.L_x_5609:
[----:B------:R-:W-:Y:S05]  /*1a740*/  BSYNC B0 ;  /* 0x0000000000007941 */ /* 0x000fea0003800000 */
.L_x_5608:
        /* <DEDUP_REMOVED lines=11> */
.L_x_5677:
[----:B------:R-:W-:Y:S05]  /*1a800*/  BSYNC B1 ;  /* 0x0000000000017941 */ /* 0x000fea0003800000 */
.L_x_5612:
        /* <DEDUP_REMOVED lines=9> */
.L_x_5615:
[----:B------:R-:W-:Y:S05]  /*1a8a0*/  BSYNC B1 ;  /* 0x0000000000017941 */ /* 0x000fea0003800000 */
.L_x_5614:
        /* <DEDUP_REMOVED lines=12> */
.L_x_5616:
        /* <DEDUP_REMOVED lines=15> */
.L_x_5617:
        /* <DEDUP_REMOVED lines=15> */
.L_x_5618:
        /* <DEDUP_REMOVED lines=10> */
.L_x_5611:
[----:B------:R-:W-:Y:S05]  /*1abf0*/  BSYNC B0 ;  /* 0x0000000000007941 */ /* 0x000fea0003800000 */
.L_x_5610:
[----:B------:R-:W2:Y:S01]  /*1ac00*/  LDL.LU R4, [R1+0x14] ;  /* 0x0000140001047983 */ /* 0x000ea20000300800 */
[----:B------:R-:W-:-:S05]  /*1ac10*/  VIADD R19, R19, 0x1 ;  /* 0x0000000113137836 */ /* 0x000fca0000000000 */
[----:B------:R-:W-:-:S04]  /*1ac20*/  ISETP.NE.AND P0, PT, R19, 0x2, PT ;  /* 0x000000021300780c */ /* 0x000fc80003f05270 */
[----:B------:R-:W-:Y:S02]  /*1ac30*/  SEL R0, RZ, 0x1, P0 ;  /* 0x00000001ff007807 */ /* 0x000fe40000000000 */
[----:B------:R-:W-:Y:S02]  /*1ac40*/  SEL R19, R19, RZ, P0 ;  /* 0x000000ff13137207 */ /* 0x000fe40000000000 */
[----:B--2---:R-:W-:-:S05]  /*1ac50*/  LOP3.LUT R4, R4, R0, RZ, 0x3c, !PT ;  /* 0x0000000004047212 */ /* 0x004fca00078e3cff */
[----:B------:R2:W-:Y:S02]  /*1ac60*/  STL [R1+0x14], R4 ;  /* 0x0000140401007387 */ /* 0x0005e40000100800 */
.L_x_5532:
[----:B------:R-:W-:Y:S05]  /*1ac70*/  BSYNC B7 ;  /* 0x0000000000077941 */ /* 0x000fea0003800000 */
.L_x_5530:
        /* <DEDUP_REMOVED lines=14> */
.L_x_5619:
[----:B------:R-:W0:Y:S01]  /*1ad60*/  S2R R0, SR_TID.X ;  /* 0x0000000000007919 */ /* 0x000e220000002100 */
[----:B------:R-:W-:Y:S01]  /*1ad70*/  UMOV UR4, 0xffffffff ;  /* 0xffffffff00047882 */ /* 0x000fe20000000000 */
[----:B0-----:R-:W-:-:S04]  /*1ad80*/  LOP3.LUT R10, R0, 0x1f, RZ, 0xc0, !PT ;  /* 0x0000001f000a7812 */ /* 0x001fc800078ec0ff */
[----:B------:R-:W-:Y:S01]  /*1ad90*/  ISETP.NE.AND P0, PT, R10, 0x1f, PT ;  /* 0x0000001f0a00780c */ /* 0x000fe20003f05270 */
[----:B------:R-:W-:-:S12]  /*1ada0*/  BRA.DIV UR4, `(.L_x_5621) ;  /* 0x0000002604d47947 */ /* 0x000fd8000b800000 */
[----:B------:R-:W3:Y:S01]  /*1adb0*/  LDL.LU R3, [R1] ;  /* 0x0000000001037983 */ /* 0x000ee20000300800 */
[----:B------:R-:W-:-:S03]  /*1adc0*/  ULDC UR4, c[0x0][0xc3c] ;  /* 0x00030f0000047ab9 */ /* 0x000fc60000000800 */
[----:B-1----:R-:W4:Y:S01]  /*1add0*/  LDL R8, [R1+0xc] ;  /* 0x00000c0001087983 */ /* 0x002f220000100800 */
[----:B------:R-:W-:Y:S01]  /*1ade0*/  ULDC.64 UR6, c[0x0][0x208] ;  /* 0x0000820000067ab9 */ /* 0x000fe20000000a00 */
[----:B----4-:R-:W-:Y:S02]  /*1adf0*/  IMAD.IADD R0, R8, 0x1, R10 ;  /* 0x0000000108007824 */ /* 0x010fe400078e020a */
[----:B---3--:R-:W-:-:S03]  /*1ae00*/  IMAD.MOV.U32 R8, RZ, RZ, R3 ;  /* 0x000000ffff087224 */ /* 0x008fc600078e0003 */
[----:B------:R-:W-:-:S13]  /*1ae10*/  ISETP.GE.OR P1, PT, R0, UR4, !P0 ;  /* 0x0000000400007c0c */ /* 0x000fda000c726670 */
[----:B------:R-:W0:Y:S08]  /*1ae20*/  @!P1 LDC.64 R2, c[0x0][0xc80] ;  /* 0x00032000ff029b82 */ /* 0x000e300000000a00 */
[----:B------:R-:W1:Y:S01]  /*1ae30*/  @!P1 LDC.64 R6, c[0x0][0xc78] ;  /* 0x00031e00ff069b82 */ /* 0x000e620000000a00 */
[----:B0-----:R-:W-:-:S05]  /*1ae40*/  @!P1 IMAD.WIDE R2, R0, 0x4, R2 ;  /* 0x0000000400029825 */ /* 0x001fca00078e0202 */
[----:B------:R1:W3:Y:S02]  /*1ae50*/  @!P1 LDG.E R5, desc[UR6][R2.64] ;  /* 0x0000000602059981 */ /* 0x0002e4000c1e1900 */
[----:B-1----:R-:W-:-:S06]  /*1ae60*/  @!P1 IMAD.WIDE R2, R0, 0x4, R6 ;  /* 0x0000000400029825 */ /* 0x002fcc00078e0206 */
[----:B------:R-:W4:Y:S01]  /*1ae70*/  @!P1 LDG.E R2, desc[UR6][R2.64] ;  /* 0x0000000602029981 */ /* 0x000f22000c1e1900 */
[----:B------:R-:W-:Y:S02]  /*1ae80*/  CS2R R6, SRZ ;  /* 0x0000000000067805 */ /* 0x000fe4000001ff00 */
[C---:B------:R-:W-:Y:S02]  /*1ae90*/  ISETP.GE.U32.AND P2, PT, R10.reuse, 0x2, PT ;  /* 0x000000020a00780c */ /* 0x040fe40003f46070 */
[C---:B------:R-:W-:Y:S01]  /*1aea0*/  ISETP.GE.U32.AND P3, PT, R10.reuse, 0x4, PT ;  /* 0x000000040a00780c */ /* 0x040fe20003f66070 */
[----:B--2---:R-:W-:Y:S01]  /*1aeb0*/  SHFL.IDX PT, R4, R8, RZ, 0x1f ;  /* 0x00001fff08047589 */ /* 0x004fe200000e0000 */
[C---:B------:R-:W-:Y:S02]  /*1aec0*/  ISETP.GE.U32.AND P4, PT, R10.reuse, 0x8, PT ;  /* 0x000000080a00780c */ /* 0x040fe40003f86070 */
[----:B------:R-:W-:Y:S01]  /*1aed0*/  ISETP.GE.U32.AND P5, PT, R10, 0x10, PT ;  /* 0x000000100a00780c */ /* 0x000fe20003fa6070 */
[----:B------:R-:W-:Y:S01]  /*1aee0*/  SHFL.IDX PT, R0, R8, 0x1, 0x1f ;  /* 0x00201f0008007f89 */ /* 0x000fe200000e0000 */
[----:B---3--:R-:W-:-:S02]  /*1aef0*/  @!P1 IMAD.MOV.U32 R6, RZ, RZ, R5 ;  /* 0x000000ffff069224 */ /* 0x008fc400078e0005 */
[----:B----4-:R-:W-:Y:S01]  /*1af00*/  @!P1 IMAD.MOV.U32 R7, RZ, RZ, R2 ;  /* 0x000000ffff079224 */ /* 0x010fe200078e0002 */
[----:B------:R-:W-:-:S03]  /*1af10*/  ISETP.NE.AND P1, PT, R10, RZ, PT ;  /* 0x000000ff0a00720c */ /* 0x000fc60003f25270 */
[----:B------:R-:W-:-:S05]  /*1af20*/  IMAD R2, R7, R6, RZ ;  /* 0x0000000607027224 */ /* 0x000fca00078e02ff */
[----:B------:R-:W0:Y:S02]  /*1af30*/  SHFL.UP PT, R3, R2, 0x1, RZ ;  /* 0x0420000002037989 */ /* 0x000e2400000e00ff */
[----:B0-----:R-:W-:-:S05]  /*1af40*/  SEL R5, R3, RZ, P1 ;  /* 0x000000ff03057207 */ /* 0x001fca0000800000 */
[----:B------:R-:W-:Y:S02]  /*1af50*/  IMAD.IADD R2, R2, 0x1, R5 ;  /* 0x0000000102027824 */ /* 0x000fe400078e0205 */
[----:B------:R-:W-:-:S03]  /*1af60*/  IMAD.MOV.U32 R5, RZ, RZ, RZ ;  /* 0x000000ffff057224 */ /* 0x000fc600078e00ff */
        /* <DEDUP_REMOVED lines=13> */
.L_x_5687:
[----:B------:R-:W-:Y:S02]  /*1b040*/  ULDC UR4, c[0x0][0xc38] ;  /* 0x00030e0000047ab9 */ /* 0x000fe40000000800 */
[----:B------:R-:W-:-:S04]  /*1b050*/  IMAD.U32 R8, RZ, RZ, UR4 ;  /* 0x00000004ff087e24 */ /* 0x000fc8000f8e00ff */
[----:B-1----:R-:W-:-:S04]  /*1b060*/  IMAD R9, R9, R8, RZ ;  /* 0x0000000809097224 */ /* 0x002fc800078e02ff */
[----:B------:R-:W-:-:S05]  /*1b070*/  IMAD.IADD R0, R0, 0x1, R9 ;  /* 0x0000000100007824 */ /* 0x000fca00078e0209 */
[----:B------:R-:W-:-:S13]  /*1b080*/  ISETP.GT.AND P6, PT, R0, R4, PT ;  /* 0x000000040000720c */ /* 0x000fda0003fc4270 */
[----:B------:R-:W-:Y:S05]  /*1b090*/  @P6 BRA `(.L_x_5622) ;  /* 0x0000000000b06947 */ /* 0x000fea0003800000 */
.L_x_5625:
        /* <DEDUP_REMOVED lines=38> */
.L_x_5695:
[----:B------:R-:W-:Y:S02]  /*1b300*/  ULDC UR4, c[0x0][0xc38] ;  /* 0x00030e0000047ab9 */ /* 0x000fe40000000800 */
[----:B------:R-:W-:-:S04]  /*1b310*/  IMAD.U32 R8, RZ, RZ, UR4 ;  /* 0x00000004ff087e24 */ /* 0x000fc8000f8e00ff */
[----:B-1----:R-:W-:-:S04]  /*1b320*/  IMAD R9, R9, R8, RZ ;  /* 0x0000000809097224 */ /* 0x002fc800078e02ff */
[----:B------:R-:W-:-:S05]  /*1b330*/  IMAD.IADD R0, R9, 0x1, R0 ;  /* 0x0000000109007824 */ /* 0x000fca00078e0200 */
[----:B------:R-:W-:-:S13]  /*1b340*/  ISETP.GT.AND P6, PT, R0, R4, PT ;  /* 0x000000040000720c */ /* 0x000fda0003fc4270 */
[----:B------:R-:W-:Y:S05]  /*1b350*/  @!P6 BRA `(.L_x_5625) ;  /* 0xfffffffc0050e947 */ /* 0x000fea000383ffff */
.L_x_5622:
        /* <DEDUP_REMOVED lines=12> */
.L_x_5700:
[----:B------:R-:W-:-:S13]  /*1b420*/  ISETP.NE.AND P0, PT, R3, RZ, PT ;  /* 0x000000ff0300720c */ /* 0x000fda0003f05270 */
[----:B------:R-:W-:Y:S05]  /*1b430*/  @!P0 BRA `(.L_x_5627) ;  /* 0x0000000000148947 */ /* 0x000fea0003800000 */
[----:B------:R-:W-:Y:S01]  /*1b440*/  UMOV UR4, 0xffffffff ;  /* 0xffffffff00047882 */ /* 0x000fe20000000000 */
[----:B---3--:R-:W-:Y:S02]  /*1b450*/  VIADD R10, R10, 0xffffffff ;  /* 0xffffffff0a0a7836 */ /* 0x008fe40000000000 */
[----:B------:R-:W-:Y:S05]  /*1b460*/  BRA.DIV UR4, `(.L_x_5628) ;  /* 0x0000002a04c47947 */ /* 0x000fea000b800000 */
[----:B0-----:R0:W1:Y:S02]  /*1b470*/  SHFL.IDX PT, R2, R2, R10, 0x1f ;  /* 0x00001f0a02027589 */ /* 0x00106400000e0000 */
.L_x_5703:
[----:B-1----:R-:W-:-:S07]  /*1b480*/  IMAD.MOV.U32 R5, RZ, RZ, R2 ;  /* 0x000000ffff057224 */ /* 0x002fce00078e0002 */
.L_x_5627:
        /* <DEDUP_REMOVED lines=31> */
[----:B---3--:R-:W-:Y:S02]  /*1b680*/  IMAD R6, R2, R5, RZ ;  /* 0x0000000502067224 */ /* 0x008fe400078e02ff */
        /* <DEDUP_REMOVED lines=30> */
.L_x_5629:
[----:B------:R-:W2:Y:S01]  /*1b870*/  LDL R5, [R1+0xc] ;  /* 0x00000c0001057983 */ /* 0x000ea20000100800 */
[----:B0-----:R-:W2:Y:S01]  /*1b880*/  LDC.64 R2, c[0x0][0xc90] ;  /* 0x00032400ff027b82 */ /* 0x001ea20000000a00 */
[----:B------:R-:W-:Y:S01]  /*1b890*/  ULDC.64 UR4, c[0x0][0x208] ;  /* 0x0000820000047ab9 */ /* 0x000fe20000000a00 */
[----:B--2---:R-:W-:-:S05]  /*1b8a0*/  IMAD.WIDE R2, R5, 0x4, R2 ;  /* 0x0000000405027825 */ /* 0x004fca00078e0202 */
[----:B---3--:R-:W2:Y:S02]  /*1b8b0*/  LDG.E R6, desc[UR4][R2.64] ;  /* 0x0000000402067981 */ /* 0x008ea4000c1e1900 */
        /* <DEDUP_REMOVED lines=59> */
.L_x_5630:
[----:B0-----:R-:W-:-:S05]  /*1bc70*/  LOP3.LUT R3, RZ, R4, RZ, 0x33, !PT ;  /* 0x00000004ff037212 */ /* 0x001fca00078e33ff */
[----:B------:R-:W-:-:S05]  /*1bc80*/  IMAD.IADD R0, R0, 0x1, R3 ;  /* 0x0000000100007824 */ /* 0x000fca00078e0203 */
[----:B------:R2:W-:Y:S01]  /*1bc90*/  STL [R1+0x4], R0 ;  /* 0x0000040001007387 */ /* 0x0005e20000100800 */
[----:B------:R-:W-:Y:S05]  /*1bca0*/  BRA `(.L_x_5631) ;  /* 0x0000000000287947 */ /* 0x000fea0003800000 */
.L_x_5623:
        /* <DEDUP_REMOVED lines=10> */
.L_x_5631:
[----:B0-----:R-:W3:Y:S04]  /*1bd50*/  LDL R3, [R1+0x8] ;  /* 0x0000080001037983 */ /* 0x001ee80000100800 */
[----:B-1----:R-:W4:Y:S04]  /*1bd60*/  LDL R2, [R1+0xc] ;  /* 0x00000c0001027983 */ /* 0x002f280000100800 */
[----:B------:R-:W5:Y:S04]  /*1bd70*/  LDL R4, [R1] ;  /* 0x0000000001047983 */ /* 0x000f680000100800 */
[----:B------:R-:W5:Y:S01]  /*1bd80*/  LDL R5, [R1+0x4] ;  /* 0x0000040001057983 */ /* 0x000f620000100800 */
[----:B------:R-:W-:Y:S05]  /*1bd90*/  WARPSYNC.ALL ;  /* 0x0000000000007948 */ /* 0x000fea0003800000 */
[----:B--2---:R-:W0:Y:S02]  /*1bda0*/  S2R R0, SR_TID.X ;  /* 0x0000000000007919 */ /* 0x004e240000002100 */
        /* <DEDUP_REMOVED lines=10> */
.L_x_5620:
[----:B------:R-:W2:Y:S01]  /*1be50*/  LDL R0, [R1+0xc] ;  /* 0x00000c0001007983 */ /* 0x000ea20000100800 */
[----:B------:R-:W-:Y:S02]  /*1be60*/  ULDC UR4, c[0x0][0xc3c] ;  /* 0x00030f0000047ab9 */ /* 0x000fe40000000800 */
[----:B--2---:R-:W-:-:S13]  /*1be70*/  ISETP.GE.AND P0, PT, R0, UR4, PT ;  /* 0x0000000400007c0c */ /* 0x004fda000bf06270 */
[----:B------:R-:W-:Y:S05]  /*1be80*/  @!P0 BRA `(.L_x_5632) ;  /* 0xffffff9c00d48947 */ /* 0x000fea000383ffff */
[----:B------:R-:W-:Y:S05]  /*1be90*/  BSYNC B8 ;  /* 0x0000000000087941 */ /* 0x000fea0003800000 */
.L_x_5524:
[----:B0-----:R-:W2:Y:S01]  /*1bea0*/  LDL.LU R0, [R1+0x58] ;  /* 0x0000580001007983 */ /* 0x001ea20000300800 */
[----:B------:R-:W-:Y:S01]  /*1beb0*/  BSSY B0, `(.L_x_5633) ;  /* 0x000000b000007945 */ /* 0x000fe20003800000 */
[----:B-1-3--:R-:W0:Y:S01]  /*1bec0*/  S2R R5, SR_CgaCtaId ;  /* 0x0000000000057919 */ /* 0x00ae220000008800 */
        /* <DEDUP_REMOVED lines=9> */
.L_x_5704:
[----:B------:R-:W-:Y:S05]  /*1bf60*/  BSYNC B0 ;  /* 0x0000000000007941 */ /* 0x000fea0003800000 */
.L_x_5633:
[----:B------:R-:W-:-:S03]  /*1bf70*/  UMOV UR4, 0xffffffff ;  /* 0xffffffff00047882 */ /* 0x000fc60000000000 */
[----:B------:R-:W-:Y:S05]  /*1bf80*/  BRA.DIV UR4, `(.L_x_5635) ;  /* 0x00000022043c7947 */ /* 0x000fea000b800000 */
[----:B------:R-:W1:Y:S02]  /*1bf90*/  S2R R2, SR_TID.X ;  /* 0x0000000000027919 */ /* 0x000e640000002100 */
[----:B-1----:R-:W-:-:S04]  /*1bfa0*/  SHF.R.U32.HI R2, RZ, 0x5, R2 ;  /* 0x00000005ff027819 */ /* 0x002fc80000011602 */
[----:B------:R-:W-:-:S05]  /*1bfb0*/  LOP3.LUT R2, R2, 0x3, RZ, 0xc0, !PT ;  /* 0x0000000302027812 */ /* 0x000fca00078ec0ff */
[----:B------:R1:W2:Y:S02]  /*1bfc0*/  SHFL.IDX PT, R14, R2, RZ, 0x1f ;  /* 0x00001fff020e7589 */ /* 0x0002a400000e0000 */
.L_x_5707:
[----:B--2---:R-:W-:Y:S01]  /*1bfd0*/  ISETP.NE.AND P0, PT, R14, RZ, PT ;  /* 0x000000ff0e00720c */ /* 0x004fe20003f05270 */
[----:B------:R-:W-:-:S12]  /*1bfe0*/  BSSY B0, `(.L_x_5636) ;  /* 0x0000027000007945 */ /* 0x000fd80003800000 */
[----:B------:R-:W-:Y:S05]  /*1bff0*/  @P0 BRA `(.L_x_5637) ;  /* 0x0000000000940947 */ /* 0x000fea0003800000 */
[----:B------:R-:W-:-:S03]  /*1c000*/  UMOV UR4, 0xffffffff ;  /* 0xffffffff00047882 */ /* 0x000fc60000000000 */
[----:B------:R-:W-:Y:S05]  /*1c010*/  BRA.DIV UR4, `(.L_x_5638) ;  /* 0x00000022044c7947 */ /* 0x000fea000b800000 */
[----:B------:R-:W-:-:S13]  /*1c020*/  ELECT P6, URZ, PT ;  /* 0x00000000003f782f */ /* 0x000fda00038c0000 */
.L_x_5710:
        /* <DEDUP_REMOVED lines=8> */
.L_x_5639:
        /* <DEDUP_REMOVED lines=13> */
.L_x_5711:
[----:B------:R-:W1:Y:S02]  /*1c180*/  SYNCS.PHASECHK.TRANS64.TRYWAIT P0, [R7+URZ], R2 ;  /* 0x00000002070075a7 */ /* 0x000e64000800017f */
[----:B-1----:R-:W-:Y:S05]  /*1c190*/  @!P0 BRA `(.L_x_5641) ;  /* 0x0000002000208947 */ /* 0x002fea0003800000 */
.L_x_5712:
[----:B------:R-:W-:Y:S05]  /*1c1a0*/  @!P2 BRA `(.L_x_5642) ;  /* 0x000000000004a947 */ /* 0x000fea0003800000 */
[----:B------:R-:W-:Y:S01]  /*1c1b0*/  BPT.TRAP 0x1 ;  /* 0x000000040000795c */ /* 0x000fe20000300000 */
.L_x_5642:
[----:B------:R-:W-:-:S04]  /*1c1c0*/  VIADD R0, R0, 0x36860 ;  /* 0x0003686000007836 */ /* 0x000fc80000000000 */
[----:B------:R-:W-:-:S04]  /*1c1d0*/  IMAD R4, R19, 0x8, R0 ;  /* 0x0000000813047824 */ /* 0x000fc800078e0200 */
[----:B------:R-:W2:Y:S02]  /*1c1e0*/  SYNCS.PHASECHK.TRANS64.TRYWAIT P0, [R4+URZ], R5 ;  /* 0x00000005040075a7 */ /* 0x000ea4000800017f */
[----:B--2---:R-:W-:Y:S05]  /*1c1f0*/  @!P0 BRA `(.L_x_5643) ;  /* 0x00000020001c8947 */ /* 0x004fea0003800000 */
.L_x_5713:
[----:B------:R-:W-:-:S07]  /*1c200*/  IMAD R3, R3, 0x8, R0 ;  /* 0x0000000803037824 */ /* 0x000fce00078e0200 */
.L_x_5644:
[----:B---3--:R3:W4:Y:S02]  /*1c210*/  SYNCS.PHASECHK.TRANS64.TRYWAIT P0, [R3+URZ], R2 ;  /* 0x00000002030075a7 */ /* 0x008724000800017f */
[----:B----4-:R-:W-:Y:S05]  /*1c220*/  @!P0 NANOSLEEP.SYNCS 0x989680 ;  /* 0x009896800000895d */ /* 0x010fea0003900000 */
[----:B------:R-:W4:Y:S02]  /*1c230*/  @!P0 SYNCS.PHASECHK.TRANS64 P0, [R3+URZ], R2 ;  /* 0x00000002030085a7 */ /* 0x000f24000800007f */
[----:B----4-:R-:W-:Y:S05]  /*1c240*/  @!P0 BRA `(.L_x_5644) ;  /* 0xfffffffc00f08947 */ /* 0x010fea000383ffff */
.L_x_5637:
[----:B------:R-:W-:Y:S05]  /*1c250*/  BSYNC B0 ;  /* 0x0000000000007941 */ /* 0x000fea0003800000 */
.L_x_5636:
[----:B------:R-:W-:Y:S05]  /*1c260*/  EXIT ;  /* 0x000000000000794d */ /* 0x000fea0003800000 */
.L_x_5463:
[----:B0-----:R-:W-:-:S04]  /*1c270*/  IMAD.U32 R3, RZ, RZ, UR60 ;  /* 0x0000003cff037e24 */ /* 0x001fc8000f8e00ff */
[----:B------:R0:W1:Y:S03]  /*1c280*/  SYNCS.PHASECHK.TRANS64.TRYWAIT P1, [R3+URZ+0x36800], R0 ;  /* 0x03680000030075a7 */ /* 0x000066000802017f */
[----:B-1----:R-:W-:Y:S05]  /*1c290*/  @!P1 NANOSLEEP.SYNCS 0x989680 ;  /* 0x009896800000995d */ /* 0x002fea0003900000 */
[----:B------:R-:W1:Y:S02]  /*1c2a0*/  @!P1 SYNCS.PHASECHK.TRANS64 P1, [R3+URZ+0x36800], R0 ;  /* 0x03680000030095a7 */ /* 0x000e64000802007f */
[----:B-1----:R-:W-:Y:S05]  /*1c2b0*/  @!P1 BRA `(.L_x_5463) ;  /* 0xfffffffc00ec9947 */ /* 0x002fea000383ffff */
[----:B------:R-:W-:Y:S05]  /*1c2c0*/  BRA `(.L_x_5645) ;  /* 0xfffffe5c00bc7947 */ /* 0x000fea000383ffff */
.L_x_5467:
[----:B-1----:R1:W2:Y:S02]  /*1c2d0*/  SYNCS.PHASECHK.TRANS64.TRYWAIT P2, [R0+URZ+0x36830], R3 ;  /* 0x03683003000075a7 */ /* 0x0022a4000804017f */
[----:B--2---:R-:W-:Y:S05]  /*1c2e0*/  @!P2 NANOSLEEP.SYNCS 0x989680 ;  /* 0x009896800000a95d */ /* 0x004fea0003900000 */
[----:B------:R-:W2:Y:S02]  /*1c2f0*/  @!P2 SYNCS.PHASECHK.TRANS64 P2, [R0+URZ+0x36830], R3 ;  /* 0x036830030000a5a7 */ /* 0x000ea4000804007f */
[----:B--2---:R-:W-:Y:S05]  /*1c300*/  @!P2 BRA `(.L_x_5467) ;  /* 0xfffffffc00f0a947 */ /* 0x004fea000383ffff */
[----:B------:R-:W-:Y:S05]  /*1c310*/  BRA `(.L_x_5466) ;  /* 0xfffffe5c00e47947 */ /* 0x000fea000383ffff */
.L_x_5472:
[----:B-1----:R-:W-:-:S04]  /*1c320*/  IMAD.U32 R7, RZ, RZ, UR39 ;  /* 0x00000027ff077e24 */ /* 0x002fc8000f8e00ff */
[----:B------:R1:W2:Y:S03]  /*1c330*/  SYNCS.PHASECHK.TRANS64.TRYWAIT P3, [R7+URZ+0x36830], R6 ;  /* 0x03683006070075a7 */ /* 0x0002a6000806017f */
[----:B--2---:R-:W-:Y:S05]  /*1c340*/  @!P3 NANOSLEEP.SYNCS 0x989680 ;  /* 0x009896800000b95d */ /* 0x004fea0003900000 */
[----:B------:R-:W2:Y:S02]  /*1c350*/  @!P3 SYNCS.PHASECHK.TRANS64 P3, [R7+URZ+0x36830], R6 ;  /* 0x036830060700b5a7 */ /* 0x000ea4000806007f */
[----:B--2---:R-:W-:Y:S05]  /*1c360*/  @!P3 BRA `(.L_x_5472) ;  /* 0xfffffffc00ecb947 */ /* 0x004fea000383ffff */
[----:B------:R-:W-:Y:S05]  /*1c370*/  BRA `(.L_x_5471) ;  /* 0xfffffea8002c7947 */ /* 0x000fea000383ffff */
.L_x_5476:
[----:B---3--:R-:W-:-:S04]  /*1c380*/  IMAD.U32 R2, RZ, RZ, UR6 ;  /* 0x00000006ff027e24 */ /* 0x008fc8000f8e00ff */
[----:B------:R3:W4:Y:S03]  /*1c390*/  SYNCS.PHASECHK.TRANS64.TRYWAIT P3, [R2+URZ+0x36850], R0 ;  /* 0x03685000020075a7 */ /* 0x000726000806017f */
[----:B----4-:R-:W-:Y:S05]  /*1c3a0*/  @!P3 NANOSLEEP.SYNCS 0x989680 ;  /* 0x009896800000b95d */ /* 0x010fea0003900000 */
[----:B------:R-:W4:Y:S02]  /*1c3b0*/  @!P3 SYNCS.PHASECHK.TRANS64 P3, [R2+URZ+0x36850], R0 ;  /* 0x036850000200b5a7 */ /* 0x000f24000806007f */
[----:B----4-:R-:W-:Y:S05]  /*1c3c0*/  @!P3 BRA `(.L_x_5476) ;  /* 0xfffffffc00ecb947 */ /* 0x010fea000383ffff */
[----:B------:R-:W-:Y:S05]  /*1c3d0*/  BRA `(.L_x_5475) ;  /* 0xfffffecc00c07947 */ /* 0x000fea000383ffff */
.L_x_5482:
[----:B-1----:R-:W-:-:S04]  /*1c3e0*/  IMAD.U32 R7, RZ, RZ, UR6 ;  /* 0x00000006ff077e24 */ /* 0x002fc8000f8e00ff */
[----:B------:R1:W2:Y:S03]  /*1c3f0*/  SYNCS.PHASECHK.TRANS64.TRYWAIT P2, [R7+URZ+0x36830], R6 ;  /* 0x03683006070075a7 */ /* 0x0002a6000804017f */
[----:B--2---:R-:W-:Y:S05]  /*1c400*/  @!P2 NANOSLEEP.SYNCS 0x989680 ;  /* 0x009896800000a95d */ /* 0x004fea0003900000 */
[----:B------:R-:W2:Y:S02]  /*1c410*/  @!P2 SYNCS.PHASECHK.TRANS64 P2, [R7+URZ+0x36830], R6 ;  /* 0x036830060700a5a7 */ /* 0x000ea4000804007f */
[----:B--2---:R-:W-:Y:S05]  /*1c420*/  @!P2 BRA `(.L_x_5482) ;  /* 0xfffffffc00eca947 */ /* 0x004fea000383ffff */
[----:B------:R-:W-:Y:S05]  /*1c430*/  BRA `(.L_x_5481) ;  /* 0xfffffef400107947 */ /* 0x000fea000383ffff */
.L_x_5486:
[----:B-1----:R-:W-:-:S04]  /*1c440*/  IMAD.U32 R2, RZ, RZ, UR6 ;  /* 0x00000006ff027e24 */ /* 0x002fc8000f8e00ff */
[----:B------:R1:W2:Y:S03]  /*1c450*/  SYNCS.PHASECHK.TRANS64.TRYWAIT P2, [R2+URZ+0x36850], R0 ;  /* 0x03685000020075a7 */ /* 0x0002a6000804017f */
[----:B--2---:R-:W-:Y:S05]  /*1c460*/  @!P2 NANOSLEEP.SYNCS 0x989680 ;  /* 0x009896800000a95d */ /* 0x004fea0003900000 */
[----:B------:R-:W2:Y:S02]  /*1c470*/  @!P2 SYNCS.PHASECHK.TRANS64 P2, [R2+URZ+0x36850], R0 ;  /* 0x036850000200a5a7 */ /* 0x000ea4000804007f */
[----:B--2---:R-:W-:Y:S05]  /*1c480*/  @!P2 BRA `(.L_x_5486) ;  /* 0xfffffffc00eca947 */ /* 0x004fea000383ffff */
[----:B------:R-:W-:Y:S05]  /*1c490*/  BRA `(.L_x_5485) ;  /* 0xffffff1800d07947 */ /* 0x000fea000383ffff */
.L_x_5491:
[----:B-1----:R-:W-:-:S04]  /*1c4a0*/  IMAD.U32 R5, RZ, RZ, UR5 ;  /* 0x00000005ff057e24 */ /* 0x002fc8000f8e00ff */
[----:B------:R1:W2:Y:S03]  /*1c4b0*/  SYNCS.PHASECHK.TRANS64.TRYWAIT P0, [R5+URZ+0x36850], R0 ;  /* 0x03685000050075a7 */ /* 0x0002a6000800017f */
[----:B--2---:R-:W-:Y:S05]  /*1c4c0*/  @!P0 NANOSLEEP.SYNCS 0x989680 ;  /* 0x009896800000895d */ /* 0x004fea0003900000 */
[----:B------:R-:W2:Y:S02]  /*1c4d0*/  @!P0 SYNCS.PHASECHK.TRANS64 P0, [R5+URZ+0x36850], R0 ;  /* 0x03685000050085a7 */ /* 0x000ea4000800007f */
[----:B--2---:R-:W-:Y:S05]  /*1c4e0*/  @!P0 BRA `(.L_x_5491) ;  /* 0xfffffffc00ec8947 */ /* 0x004fea000383ffff */
[----:B------:R-:W-:Y:S05]  /*1c4f0*/  BRA `(.L_x_5490) ;  /* 0xffffff3c00487947 */ /* 0x000fea000383ffff */
.L_x_5538:
        /* <DEDUP_REMOVED lines=11> */
.L_x_5647:
[----:B------:R-:W-:Y:S05]  /*1c5b0*/  BSYNC B0 ;  /* 0x0000000000007941 */ /* 0x000fea0003800000 */
.L_x_5646:
[----:B------:R-:W-:Y:S05]  /*1c5c0*/  BRA `(.L_x_5648) ;  /* 0xffffffa800087947 */ /* 0x000fea000383ffff */
.L_x_5540:
[----:B------:R-:W-:Y:S01]  /*1c5d0*/  BSSY B0, `(.L_x_5649) ;  /* 0x0000006000007945 */ /* 0x000fe20003800000 */
[----:B------:R-:W-:-:S07]  /*1c5e0*/  IMAD.MOV.U32 R15, RZ, RZ, -0x1 ;  /* 0xffffffffff0f7424 */ /* 0x000fce00078e00ff */
[----:B--23--:R-:W-:Y:S05]  /*1c5f0*/  WARPSYNC.COLLECTIVE R15, `(.L_x_5650) ;  /* 0x000000000f0c7348 */ /* 0x00cfea0003c00000 */
[----:B------:R-:W-:Y:S02]  /*1c600*/  ELECT P6, UR62, PT ;  /* 0x00000000003e782f */ /* 0x000fe400038c0000 */
[----:B------:R-:W-:Y:S01]  /*1c610*/  MOV R14, UR62 ;  /* 0x0000003e000e7c02 */ /* 0x000fe20008000f00 */
[----:B--23--:R-:W-:Y:S10]  /*1c620*/  ENDCOLLECTIVE ;  /* 0x000000000000791b */ /* 0x00cff40003800000 */
.L_x_5650:
[----:B------:R-:W-:Y:S05]  /*1c630*/  BSYNC B0 ;  /* 0x0000000000007941 */ /* 0x000fea0003800000 */
.L_x_5649:
[----:B------:R-:W-:Y:S05]  /*1c640*/  BRA `(.L_x_5651) ;  /* 0xffffffa8000c7947 */ /* 0x000fea000383ffff */
.L_x_5542:
[----:B0-----:R0:W1:Y:S02]  /*1c650*/  SYNCS.PHASECHK.TRANS64.TRYWAIT P0, [R0+URZ+0x36840], R2 ;  /* 0x03684002000075a7 */ /* 0x001064000800017f */
[----:B-1----:R-:W-:Y:S05]  /*1c660*/  @!P0 NANOSLEEP.SYNCS 0x989680 ;  /* 0x009896800000895d */ /* 0x002fea0003900000 */
[----:B------:R-:W1:Y:S02]  /*1c670*/  @!P0 SYNCS.PHASECHK.TRANS64 P0, [R0+URZ+0x36840], R2 ;  /* 0x03684002000085a7 */ /* 0x000e64000800007f */
[----:B-1----:R-:W-:Y:S05]  /*1c680*/  @!P0 BRA `(.L_x_5542) ;  /* 0xfffffffc00f08947 */ /* 0x002fea000383ffff */
[----:B------:R-:W-:Y:S05]  /*1c690*/  BRA `(.L_x_5652) ;  /* 0xffffffa800707947 */ /* 0x000fea000383ffff */
.L_x_5546:
[----:B------:R-:W2:Y:S01]  /*1c6a0*/  LDL.LU R11, [R1+0x38] ;  /* 0x00003800010b7983 */ /* 0x000ea20000300800 */
[----:B------:R-:W-:Y:S01]  /*1c6b0*/  IMAD.MOV.U32 R13, RZ, RZ, R3 ;  /* 0x000000ffff0d7224 */ /* 0x000fe200078e0003 */
[----:B------:R-:W-:Y:S01]  /*1c6c0*/  LOP3.LUT R5, R5, 0x7f, RZ, 0xc0, !PT ;  /* 0x0000007f05057812 */ /* 0x000fe200078ec0ff */
[----:B------:R-:W-:Y:S02]  /*1c6d0*/  IMAD.MOV.U32 R12, RZ, RZ, RZ ;  /* 0x000000ffff0c7224 */ /* 0x000fe400078e00ff */
[----:B------:R-:W-:Y:S01]  /*1c6e0*/  IMAD.MOV.U32 R15, RZ, RZ, -0x1 ;  /* 0xffffffffff0f7424 */ /* 0x000fe200078e00ff */
        /* <DEDUP_REMOVED lines=9> */
.L_x_5653:
[----:B------:R-:W-:Y:S02]  /*1c780*/  IMAD.MOV.U32 R13, RZ, RZ, R4 ;  /* 0x000000ffff0d7224 */ /* 0x000fe400078e0004 */
[----:B------:R-:W-:-:S07]  /*1c790*/  IMAD.MOV.U32 R6, RZ, RZ, R14 ;  /* 0x000000ffff067224 */ /* 0x000fce00078e000e */
[----:B------:R-:W-:Y:S05]  /*1c7a0*/  WARPSYNC.COLLECTIVE R15, `(.L_x_5654) ;  /* 0x000000000f087348 */ /* 0x000fea0003c00000 */
[----:B------:R0:W1:Y:S02]  /*1c7b0*/  SHFL.IDX P6, R14, R13, R12, R11 ;  /* 0x0000000c0d0e7389 */ /* 0x00006400000c000b */
[----:B01----:R-:W-:Y:S01]  /*1c7c0*/  ENDCOLLECTIVE ;  /* 0x000000000000791b */ /* 0x003fe20003800000 */
.L_x_5654:
        /* <DEDUP_REMOVED lines=19> */
.L_x_5655:
[----:B------:R-:W-:Y:S02]  /*1c900*/  IMAD.MOV.U32 R13, RZ, RZ, R4 ;  /* 0x000000ffff0d7224 */ /* 0x000fe400078e0004 */
[----:B------:R-:W-:-:S07]  /*1c910*/  IMAD.MOV.U32 R9, RZ, RZ, R14 ;  /* 0x000000ffff097224 */ /* 0x000fce00078e000e */
[----:B------:R-:W-:Y:S05]  /*1c920*/  WARPSYNC.COLLECTIVE R15, `(.L_x_5656) ;  /* 0x000000000f087348 */ /* 0x000fea0003c00000 */
[----:B------:R0:W1:Y:S02]  /*1c930*/  SHFL.IDX P6, R14, R13, R12, R11 ;  /* 0x0000000c0d0e7389 */ /* 0x00006400000c000b */
[----:B01----:R-:W-:Y:S01]  /*1c940*/  ENDCOLLECTIVE ;  /* 0x000000000000791b */ /* 0x003fe20003800000 */
.L_x_5656:
        /* <DEDUP_REMOVED lines=20> */
.L_x_5657:
[----:B------:R-:W-:Y:S02]  /*1ca90*/  IMAD.MOV.U32 R13, RZ, RZ, R4 ;  /* 0x000000ffff0d7224 */ /* 0x000fe400078e0004 */
[----:B------:R-:W-:-:S05]  /*1caa0*/  IMAD.SHL.U32 R9, R9, 0x8, RZ ;  /* 0x0000000809097824 */ /* 0x000fca00078e00ff */
[----:B------:R-:W-:Y:S01]  /*1cab0*/  LOP3.LUT R9, R9, 0x38, RZ, 0xc0, !PT ;  /* 0x0000003809097812 */ /* 0x000fe200078ec0ff */
[----:B------:R-:W-:-:S07]  /*1cac0*/  IMAD.MOV.U32 R8, RZ, RZ, R14 ;  /* 0x000000ffff087224 */ /* 0x000fce00078e000e */
[----:B------:R-:W-:Y:S05]  /*1cad0*/  WARPSYNC.COLLECTIVE R15, `(.L_x_5658) ;  /* 0x000000000f087348 */ /* 0x000fea0003c00000 */
[----:B------:R0:W1:Y:S02]  /*1cae0*/  SHFL.IDX P6, R14, R13, R12, R11 ;  /* 0x0000000c0d0e7389 */ /* 0x00006400000c000b */
[----:B01----:R-:W-:Y:S01]  /*1caf0*/  ENDCOLLECTIVE ;  /* 0x000000000000791b */ /* 0x003fe20003800000 */
.L_x_5658:
        /* <DEDUP_REMOVED lines=19> */
.L_x_5659:
[----:B------:R-:W-:Y:S02]  /*1cc30*/  IMAD.MOV.U32 R13, RZ, RZ, R4 ;  /* 0x000000ffff0d7224 */ /* 0x000fe400078e0004 */
[----:B------:R-:W-:-:S07]  /*1cc40*/  IMAD.MOV.U32 R6, RZ, RZ, R14 ;  /* 0x000000ffff067224 */ /* 0x000fce00078e000e */
[----:B------:R-:W-:Y:S05]  /*1cc50*/  WARPSYNC.COLLECTIVE R15, `(.L_x_5660) ;  /* 0x000000000f087348 */ /* 0x000fea0003c00000 */
[----:B------:R0:W1:Y:S02]  /*1cc60*/  SHFL.IDX P6, R14, R13, R12, R11 ;  /* 0x0000000c0d0e7389 */ /* 0x00006400000c000b */
[----:B01----:R-:W-:Y:S01]  /*1cc70*/  ENDCOLLECTIVE ;  /* 0x000000000000791b */ /* 0x003fe20003800000 */
.L_x_5660:
        /* <DEDUP_REMOVED lines=19> */
.L_x_5661:
[----:B------:R-:W-:Y:S02]  /*1cdb0*/  IMAD.MOV.U32 R13, RZ, RZ, R4 ;  /* 0x000000ffff0d7224 */ /* 0x000fe400078e0004 */
[----:B------:R-:W-:-:S07]  /*1cdc0*/  IMAD.MOV.U32 R6, RZ, RZ, R14 ;  /* 0x000000ffff067224 */ /* 0x000fce00078e000e */
[----:B------:R-:W-:Y:S05]  /*1cdd0*/  WARPSYNC.COLLECTIVE R15, `(.L_x_5662) ;  /* 0x000000000f087348 */ /* 0x000fea0003c00000 */
[----:B------:R0:W1:Y:S02]  /*1cde0*/  SHFL.IDX P6, R14, R13, R12, R11 ;  /* 0x0000000c0d0e7389 */ /* 0x00006400000c000b */
[----:B01----:R-:W-:Y:S01]  /*1cdf0*/  ENDCOLLECTIVE ;  /* 0x000000000000791b */ /* 0x003fe20003800000 */
.L_x_5662:
        /* <DEDUP_REMOVED lines=19> */
.L_x_5663:
[----:B------:R-:W-:Y:S02]  /*1cf30*/  IMAD.MOV.U32 R13, RZ, RZ, R4 ;  /* 0x000000ffff0d7224 */ /* 0x000fe400078e0004 */
[----:B------:R-:W-:-:S07]  /*1cf40*/  IMAD.MOV.U32 R6, RZ, RZ, R14 ;  /* 0x000000ffff067224 */ /* 0x000fce00078e000e */
[----:B------:R-:W-:Y:S05]  /*1cf50*/  WARPSYNC.COLLECTIVE R15, `(.L_x_5664) ;  /* 0x000000000f087348 */ /* 0x000fea0003c00000 */
[----:B------:R0:W1:Y:S02]  /*1cf60*/  SHFL.IDX P6, R14, R13, R12, R11 ;  /* 0x0000000c0d0e7389 */ /* 0x00006400000c000b */
[----:B01----:R-:W-:Y:S01]  /*1cf70*/  ENDCOLLECTIVE ;  /* 0x000000000000791b */ /* 0x003fe20003800000 */
.L_x_5664:
        /* <DEDUP_REMOVED lines=17> */
.L_x_5665:
[----:B------:R-:W-:-:S05]  /*1d090*/  VIADD R7, R2, 0x60 ;  /* 0x0000006002077836 */ /* 0x000fca0000000000 */
[----:B------:R-:W-:Y:S01]  /*1d0a0*/  ISETP.GE.AND P4, PT, R7, R0, PT ;  /* 0x000000000700720c */ /* 0x000fe20003f86270 */
[----:B------:R-:W-:Y:S02]  /*1d0b0*/  IMAD.MOV.U32 R13, RZ, RZ, R4 ;  /* 0x000000ffff0d7224 */ /* 0x000fe400078e0004 */
[----:B------:R-:W-:-:S10]  /*1d0c0*/  IMAD.MOV.U32 R6, RZ, RZ, R14 ;  /* 0x000000ffff067224 */ /* 0x000fd400078e000e */
[----:B------:R-:W-:Y:S05]  /*1d0d0*/  WARPSYNC.COLLECTIVE R15, `(.L_x_5666) ;  /* 0x000000000f087348 */ /* 0x000fea0003c00000 */
[----:B------:R0:W1:Y:S02]  /*1d0e0*/  SHFL.IDX P6, R14, R13, R12, R11 ;  /* 0x0000000c0d0e7389 */ /* 0x00006400000c000b */
[----:B01----:R-:W-:Y:S01]  /*1d0f0*/  ENDCOLLECTIVE ;  /* 0x000000000000791b */ /* 0x003fe20003800000 */
.L_x_5666:
        /* <DEDUP_REMOVED lines=17> */
.L_x_5667:
[----:B------:R-:W-:Y:S02]  /*1d210*/  IMAD.MOV.U32 R13, RZ, RZ, R4 ;  /* 0x000000ffff0d7224 */ /* 0x000fe400078e0004 */
[----:B------:R-:W-:-:S07]  /*1d220*/  IMAD.MOV.U32 R5, RZ, RZ, R14 ;  /* 0x000000ffff057224 */ /* 0x000fce00078e000e */
[----:B------:R-:W-:Y:S05]  /*1d230*/  WARPSYNC.COLLECTIVE R15, `(.L_x_5668) ;  /* 0x000000000f087348 */ /* 0x000fea0003c00000 */
[----:B------:R0:W1:Y:S02]  /*1d240*/  SHFL.IDX P6, R14, R13, R12, R11 ;  /* 0x0000000c0d0e7389 */ /* 0x00006400000c000b */
[----:B01----:R-:W-:Y:S01]  /*1d250*/  ENDCOLLECTIVE ;  /* 0x000000000000791b */ /* 0x003fe20003800000 */
.L_x_5668:
[----:B------:R-:W-:Y:S01]  /*1d260*/  IMAD.MOV.U32 R3, RZ, RZ, R14 ;  /* 0x000000ffff037224 */ /* 0x000fe200078e000e */
[----:B------:R-:W-:Y:S06]  /*1d270*/  BRA `(.L_x_5669) ;  /* 0xffffffac00247947 */ /* 0x000fec000383ffff */
.L_x_5551:
[----:B0-----:R0:W3:Y:S02]  /*1d280*/  SYNCS.PHASECHK.TRANS64.TRYWAIT P0, [R18+URZ+0x36820], R0 ;  /* 0x03682000120075a7 */ /* 0x0010e4000800017f */
[----:B---3--:R-:W-:Y:S05]  /*1d290*/  @!P0 NANOSLEEP.SYNCS 0x989680 ;  /* 0x009896800000895d */ /* 0x008fea0003900000 */
[----:B------:R-:W3:Y:S02]  /*1d2a0*/  @!P0 SYNCS.PHASECHK.TRANS64 P0, [R18+URZ+0x36820], R0 ;  /* 0x03682000120085a7 */ /* 0x000ee4000800007f */
[----:B---3--:R-:W-:Y:S05]  /*1d2b0*/  @!P0 BRA `(.L_x_5551) ;  /* 0xfffffffc00f08947 */ /* 0x008fea000383ffff */
[----:B------:R-:W-:Y:S05]  /*1d2c0*/  BRA `(.L_x_5670) ;  /* 0xffffffac00a87947 */ /* 0x000fea000383ffff */
.L_x_5560:
[----:B-1----:R1:W2:Y:S02]  /*1d2d0*/  SYNCS.PHASECHK.TRANS64.TRYWAIT P0, [R3+URZ+0x36840], R2 ;  /* 0x03684002030075a7 */ /* 0x0022a4000800017f */
[----:B--2---:R-:W-:Y:S05]  /*1d2e0*/  @!P0 NANOSLEEP.SYNCS 0x989680 ;  /* 0x009896800000895d */ /* 0x004fea0003900000 */
[----:B------:R-:W2:Y:S02]  /*1d2f0*/  @!P0 SYNCS.PHASECHK.TRANS64 P0, [R3+URZ+0x36840], R2 ;  /* 0x03684002030085a7 */ /* 0x000ea4000800007f */
[----:B--2---:R-:W-:Y:S05]  /*1d300*/  @!P0 BRA `(.L_x_5560) ;  /* 0xfffffffc00f08947 */ /* 0x004fea000383ffff */
[----:B------:R-:W-:Y:S05]  /*1d310*/  BRA `(.L_x_5671) ;  /* 0xffffffb000887947 */ /* 0x000fea000383ffff */
.L_x_5567:
[----:B-1----:R1:W2:Y:S02]  /*1d320*/  SYNCS.PHASECHK.TRANS64.TRYWAIT P0, [R3+URZ+0x60], R2 ;  /* 0x00006002030075a7 */ /* 0x0022a4000800017f */
[----:B--2---:R-:W-:Y:S05]  /*1d330*/  @!P0 NANOSLEEP.SYNCS 0x989680 ;  /* 0x009896800000895d */ /* 0x004fea0003900000 */
[----:B------:R-:W2:Y:S02]  /*1d340*/  @!P0 SYNCS.PHASECHK.TRANS64 P0, [R3+URZ+0x60], R2 ;  /* 0x00006002030085a7 */ /* 0x000ea4000800007f */
[----:B--2---:R-:W-:Y:S05]  /*1d350*/  @!P0 BRA `(.L_x_5567) ;  /* 0xfffffffc00f08947 */ /* 0x004fea000383ffff */
[----:B------:R-:W-:Y:S05]  /*1d360*/  BRA `(.L_x_5672) ;  /* 0xffffffb4009c7947 */ /* 0x000fea000383ffff */
.L_x_5577:
[----:B-1----:R1:W2:Y:S02]  /*1d370*/  SYNCS.PHASECHK.TRANS64.TRYWAIT P0, [R3+URZ+0x36840], R2 ;  /* 0x03684002030075a7 */ /* 0x0022a4000800017f */
[----:B--2---:R-:W-:Y:S05]  /*1d380*/  @!P0 NANOSLEEP.SYNCS 0x989680 ;  /* 0x009896800000895d */ /* 0x004fea0003900000 */
[----:B------:R-:W2:Y:S02]  /*1d390*/  @!P0 SYNCS.PHASECHK.TRANS64 P0, [R3+URZ+0x36840], R2 ;  /* 0x03684002030085a7 */ /* 0x000ea4000800007f */
[----:B--2---:R-:W-:Y:S05]  /*1d3a0*/  @!P0 BRA `(.L_x_5577) ;  /* 0xfffffffc00f08947 */ /* 0x004fea000383ffff */
[----:B------:R-:W-:Y:S05]  /*1d3b0*/  BRA `(.L_x_5673) ;  /* 0xffffffbc006c7947 */ /* 0x000fea000383ffff */
.L_x_5584:
[----:B0-----:R0:W1:Y:S02]  /*1d3c0*/  SYNCS.PHASECHK.TRANS64.TRYWAIT P0, [R2+URZ+0x60], R3 ;  /* 0x00006003020075a7 */ /* 0x001064000800017f */
[----:B-1----:R-:W-:Y:S05]  /*1d3d0*/  @!P0 NANOSLEEP.SYNCS 0x989680 ;  /* 0x009896800000895d */ /* 0x002fea0003900000 */
[----:B------:R-:W1:Y:S02]  /*1d3e0*/  @!P0 SYNCS.PHASECHK.TRANS64 P0, [R2+URZ+0x60], R3 ;  /* 0x00006003020085a7 */ /* 0x000e64000800007f */
[----:B-1----:R-:W-:Y:S05]  /*1d3f0*/  @!P0 BRA `(.L_x_5584) ;  /* 0xfffffffc00f08947 */ /* 0x002fea000383ffff */
[----:B------:R-:W-:Y:S05]  /*1d400*/  BRA `(.L_x_5674) ;  /* 0xffffffc000807947 */ /* 0x000fea000383ffff */
.L_x_5594:
[----:B--2---:R2:W3:Y:S02]  /*1d410*/  SYNCS.PHASECHK.TRANS64.TRYWAIT P0, [R2+URZ+0x36840], R3 ;  /* 0x03684003020075a7 */ /* 0x0044e4000800017f */
[----:B---3--:R-:W-:Y:S05]  /*1d420*/  @!P0 NANOSLEEP.SYNCS 0x989680 ;  /* 0x009896800000895d */ /* 0x008fea0003900000 */
[----:B------:R-:W3:Y:S02]  /*1d430*/  @!P0 SYNCS.PHASECHK.TRANS64 P0, [R2+URZ+0x36840], R3 ;  /* 0x03684003020085a7 */ /* 0x000ee4000800007f */
[----:B---3--:R-:W-:Y:S05]  /*1d440*/  @!P0 BRA `(.L_x_5594) ;  /* 0xfffffffc00f08947 */ /* 0x008fea000383ffff */
[----:B------:R-:W-:Y:S05]  /*1d450*/  BRA `(.L_x_5675) ;  /* 0xffffffc800207947 */ /* 0x000fea000383ffff */
.L_x_5601:
[----:B0-----:R0:W1:Y:S02]  /*1d460*/  SYNCS.PHASECHK.TRANS64.TRYWAIT P0, [R2+URZ+0x60], R5 ;  /* 0x00006005020075a7 */ /* 0x001064000800017f */
[----:B-1----:R-:W-:Y:S05]  /*1d470*/  @!P0 NANOSLEEP.SYNCS 0x989680 ;  /* 0x009896800000895d */ /* 0x002fea0003900000 */
[----:B------:R-:W1:Y:S02]  /*1d480*/  @!P0 SYNCS.PHASECHK.TRANS64 P0, [R2+URZ+0x60], R5 ;  /* 0x00006005020085a7 */ /* 0x000e64000800007f */
[----:B-1----:R-:W-:Y:S05]  /*1d490*/  @!P0 BRA `(.L_x_5601) ;  /* 0xfffffffc00f08947 */ /* 0x002fea000383ffff */
[----:B------:R-:W-:Y:S05]  /*1d4a0*/  BRA `(.L_x_5676) ;  /* 0xffffffcc00347947 */ /* 0x000fea000383ffff */
.L_x_5613:
[----:B--2---:R2:W3:Y:S02]  /*1d4b0*/  SYNCS.PHASECHK.TRANS64.TRYWAIT P0, [R0+URZ+0x36860], R2 ;  /* 0x03686002000075a7 */ /* 0x0044e4000800017f */
[----:B---3--:R-:W-:Y:S05]  /*1d4c0*/  @!P0 NANOSLEEP.SYNCS 0x989680 ;  /* 0x009896800000895d */ /* 0x008fea0003900000 */
[----:B------:R-:W3:Y:S02]  /*1d4d0*/  @!P0 SYNCS.PHASECHK.TRANS64 P0, [R0+URZ+0x36860], R2 ;  /* 0x03686002000085a7 */ /* 0x000ee4000800007f */
[----:B---3--:R-:W-:Y:S05]  /*1d4e0*/  @!P0 BRA `(.L_x_5613) ;  /* 0xfffffffc00f08947 */ /* 0x008fea000383ffff */
[----:B------:R-:W-:Y:S05]  /*1d4f0*/  BRA `(.L_x_5677) ;  /* 0xffffffd000c07947 */ /* 0x000fea000383ffff */
.L_x_5621:
        /* <DEDUP_REMOVED lines=9> */
.L_x_5679:
[----:B------:R-:W-:Y:S05]  /*1d590*/  BSYNC B0 ;  /* 0x0000000000007941 */ /* 0x000fea0003800000 */
.L_x_5678:
        /* <DEDUP_REMOVED lines=9> */
.L_x_5680:
        /* <DEDUP_REMOVED lines=26> */
.L_x_5681:
        /* <DEDUP_REMOVED lines=8> */
.L_x_5682:
        /* <DEDUP_REMOVED lines=8> */
.L_x_5683:
        /* <DEDUP_REMOVED lines=8> */
.L_x_5684:
        /* <DEDUP_REMOVED lines=8> */
.L_x_5685:
        /* <DEDUP_REMOVED lines=9> */
.L_x_5686:
[----:B------:R-:W-:Y:S01]  /*1da60*/  IMAD.MOV.U32 R9, RZ, RZ, R14 ;  /* 0x000000ffff097224 */ /* 0x000fe200078e000e */
[----:B------:R-:W-:Y:S06]  /*1da70*/  BRA `(.L_x_5687) ;  /* 0xffffffd400707947 */ /* 0x000fec000383ffff */
.L_x_5624:
        /* <DEDUP_REMOVED lines=8> */
.L_x_5689:
[----:B------:R-:W-:Y:S05]  /*1db00*/  BSYNC B0 ;  /* 0x0000000000007941 */ /* 0x000fea0003800000 */
.L_x_5688:
        /* <DEDUP_REMOVED lines=10> */
.L_x_5690:
        /* <DEDUP_REMOVED lines=8> */
.L_x_5691:
        /* <DEDUP_REMOVED lines=8> */
.L_x_5692:
        /* <DEDUP_REMOVED lines=8> */
.L_x_5693:
        /* <DEDUP_REMOVED lines=9> */
.L_x_5694:
[----:B------:R-:W-:Y:S01]  /*1ddc0*/  IMAD.MOV.U32 R9, RZ, RZ, R14 ;  /* 0x000000ffff097224 */ /* 0x000fe200078e000e */
[----:B------:R-:W-:Y:S06]  /*1ddd0*/  BRA `(.L_x_5695) ;  /* 0xffffffd400487947 */ /* 0x000fec000383ffff */
.L_x_5626:
[----:B------:R-:W-:Y:S01]  /*1dde0*/  BSSY B0, `(.L_x_5696) ;  /* 0x0000006000007945 */ /* 0x000fe20003800000 */
[----:B------:R-:W-:Y:S01]  /*1ddf0*/  PLOP3.LUT P6, PT, P6, PT, PT, 0x8, 0x0 ;  /* 0x000000000000781c */ /* 0x000fe200037ce170 */
[----:B------:R-:W-:-:S12]  /*1de00*/  IMAD.MOV.U32 R15, RZ, RZ, -0x1 ;  /* 0xffffffffff0f7424 */ /* 0x000fd800078e00ff */
[----:B0-----:R-:W-:Y:S05]  /*1de10*/  WARPSYNC.COLLECTIVE R15, `(.L_x_5697) ;  /* 0x000000000f087348 */ /* 0x001fea0003c00000 */
[----:B------:R-:W-:Y:S01]  /*1de20*/  VOTE.ANY R14, PT, P6 ;  /* 0x00000000000e7806 */ /* 0x000fe200030e0100 */
[----:B0-----:R-:W-:Y:S06]  /*1de30*/  ENDCOLLECTIVE ;  /* 0x000000000000791b */ /* 0x001fec0003800000 */
.L_x_5697:
[----:B------:R-:W-:Y:S05]  /*1de40*/  BSYNC B0 ;  /* 0x0000000000007941 */ /* 0x000fea0003800000 */
.L_x_5696:
        /* <DEDUP_REMOVED lines=10> */
.L_x_5698:
[----:B------:R-:W-:Y:S02]  /*1def0*/  IMAD.MOV.U32 R13, RZ, RZ, R7 ;  /* 0x000000ffff0d7224 */ /* 0x000fe400078e0007 */
[----:B------:R-:W-:-:S07]  /*1df00*/  IMAD.MOV.U32 R0, RZ, RZ, R14 ;  /* 0x000000ffff007224 */ /* 0x000fce00078e000e */
[----:B------:R-:W-:Y:S05]  /*1df10*/  WARPSYNC.COLLECTIVE R15, `(.L_x_5699) ;  /* 0x000000000f087348 */ /* 0x000fea0003c00000 */
[----:B------:R0:W1:Y:S02]  /*1df20*/  SHFL.IDX P6, R14, R13, R12, R11 ;  /* 0x0000000c0d0e7389 */ /* 0x00006400000c000b */
[----:B01----:R-:W-:Y:S01]  /*1df30*/  ENDCOLLECTIVE ;  /* 0x000000000000791b */ /* 0x003fe20003800000 */
.L_x_5699:
[----:B------:R-:W-:Y:S02]  /*1df40*/  IMAD.MOV.U32 R7, RZ, RZ, R14 ;  /* 0x000000ffff077224 */ /* 0x000fe400078e000e */
[----:B------:R-:W-:-:S05]  /*1df50*/  IMAD.IADD R6, R10, 0x1, R16 ;  /* 0x000000010a067824 */ /* 0x000fca00078e0210 */
[----:B------:R0:W-:Y:S01]  /*1df60*/  STL [R1+0xc], R6 ;  /* 0x00000c0601007387 */ /* 0x0001e20000100800 */
[----:B------:R-:W-:Y:S05]  /*1df70*/  BRA `(.L_x_5700) ;  /* 0xffffffd400287947 */ /* 0x000fea000383ffff */
.L_x_5628:
        /* <DEDUP_REMOVED lines=8> */
.L_x_5702:
[----:B------:R-:W-:Y:S05]  /*1e000*/  BSYNC B0 ;  /* 0x0000000000007941 */ /* 0x000fea0003800000 */
.L_x_5701:
[----:B------:R-:W-:Y:S01]  /*1e010*/  IMAD.MOV.U32 R2, RZ, RZ, R14 ;  /* 0x000000ffff027224 */ /* 0x000fe200078e000e */
[----:B------:R-:W-:Y:S06]  /*1e020*/  BRA `(.L_x_5703) ;  /* 0xffffffd400147947 */ /* 0x000fec000383ffff */
.L_x_5634:
[----:B0-----:R0:W1:Y:S02]  /*1e030*/  SYNCS.PHASECHK.TRANS64.TRYWAIT P0, [R0+URZ+0x36820], R3 ;  /* 0x03682003000075a7 */ /* 0x001064000800017f */
[----:B-1----:R-:W-:Y:S05]  /*1e040*/  @!P0 NANOSLEEP.SYNCS 0x989680 ;  /* 0x009896800000895d */ /* 0x002fea0003900000 */
[----:B------:R-:W1:Y:S02]  /*1e050*/  @!P0 SYNCS.PHASECHK.TRANS64 P0, [R0+URZ+0x36820], R3 ;  /* 0x03682003000085a7 */ /* 0x000e64000800007f */
[----:B-1----:R-:W-:Y:S05]  /*1e060*/  @!P0 BRA `(.L_x_5634) ;  /* 0xfffffffc00f08947 */ /* 0x002fea000383ffff */
[----:B------:R-:W-:Y:S05]  /*1e070*/  BRA `(.L_x_5704) ;  /* 0xffffffdc00b87947 */ /* 0x000fea000383ffff */
.L_x_5635:
        /* <DEDUP_REMOVED lines=11> */
.L_x_5706:
[----:B------:R-:W-:Y:S05]  /*1e130*/  BSYNC B0 ;  /* 0x0000000000007941 */ /* 0x000fea0003800000 */
.L_x_5705:
[----:B------:R-:W-:Y:S05]  /*1e140*/  BRA `(.L_x_5707) ;  /* 0xffffffdc00a07947 */ /* 0x000fea000383ffff */
.L_x_5638:
[----:B------:R-:W-:Y:S01]  /*1e150*/  BSSY B1, `(.L_x_5708) ;  /* 0x0000006000017945 */ /* 0x000fe20003800000 */
[----:B------:R-:W-:-:S07]  /*1e160*/  IMAD.MOV.U32 R15, RZ, RZ, -0x1 ;  /* 0xffffffffff0f7424 */ /* 0x000fce00078e00ff */
[----:B01----:R-:W-:Y:S05]  /*1e170*/  WARPSYNC.COLLECTIVE R15, `(.L_x_5709) ;  /* 0x000000000f0c7348 */ /* 0x003fea0003c00000 */
[----:B------:R-:W-:Y:S02]  /*1e180*/  ELECT P6, UR62, PT ;  /* 0x00000000003e782f */ /* 0x000fe400038c0000 */
[----:B------:R-:W-:Y:S01]  /*1e190*/  MOV R14, UR62 ;  /* 0x0000003e000e7c02 */ /* 0x000fe20008000f00 */
[----:B01----:R-:W-:Y:S10]  /*1e1a0*/  ENDCOLLECTIVE ;  /* 0x000000000000791b */ /* 0x003ff40003800000 */
.L_x_5709:
[----:B------:R-:W-:Y:S05]  /*1e1b0*/  BSYNC B1 ;  /* 0x0000000000017941 */ /* 0x000fea0003800000 */
.L_x_5708:
[----:B------:R-:W-:Y:S05]  /*1e1c0*/  BRA `(.L_x_5710) ;  /* 0xffffffdc00987947 */ /* 0x000fea000383ffff */
.L_x_5640:
[----:B0-----:R0:W1:Y:S02]  /*1e1d0*/  SYNCS.PHASECHK.TRANS64.TRYWAIT P0, [R6+URZ], R5 ;  /* 0x00000005060075a7 */ /* 0x001064000800017f */
[----:B-1----:R-:W-:Y:S05]  /*1e1e0*/  @!P0 NANOSLEEP.SYNCS 0x989680 ;  /* 0x009896800000895d */ /* 0x002fea0003900000 */
[----:B------:R-:W1:Y:S02]  /*1e1f0*/  @!P0 SYNCS.PHASECHK.TRANS64 P0, [R6+URZ], R5 ;  /* 0x00000005060085a7 */ /* 0x000e64000800007f */
[----:B-1----:R-:W-:Y:S05]  /*1e200*/  @!P0 BRA `(.L_x_5640) ;  /* 0xfffffffc00f08947 */ /* 0x002fea000383ffff */
[----:B------:R-:W-:Y:S05]  /*1e210*/  BRA `(.L_x_5711) ;  /* 0xffffffdc00d87947 */ /* 0x000fea000383ffff */
.L_x_5641:
[----:B-1----:R1:W2:Y:S02]  /*1e220*/  SYNCS.PHASECHK.TRANS64.TRYWAIT P0, [R7+URZ], R2 ;  /* 0x00000002070075a7 */ /* 0x0022a4000800017f */
[----:B--2---:R-:W-:Y:S05]  /*1e230*/  @!P0 NANOSLEEP.SYNCS 0x989680 ;  /* 0x009896800000895d */ /* 0x004fea0003900000 */
[----:B------:R-:W2:Y:S02]  /*1e240*/  @!P0 SYNCS.PHASECHK.TRANS64 P0, [R7+URZ], R2 ;  /* 0x00000002070085a7 */ /* 0x000ea4000800007f */
[----:B--2---:R-:W-:Y:S05]  /*1e250*/  @!P0 BRA `(.L_x_5641) ;  /* 0xfffffffc00f08947 */ /* 0x004fea000383ffff */
[----:B------:R-:W-:Y:S05]  /*1e260*/  BRA `(.L_x_5712) ;  /* 0xffffffdc00cc7947 */ /* 0x000fea000383ffff */
.L_x_5643:
[----:B--2---:R2:W3:Y:S02]  /*1e270*/  SYNCS.PHASECHK.TRANS64.TRYWAIT P0, [R4+URZ], R5 ;  /* 0x00000005040075a7 */ /* 0x0044e4000800017f */
[----:B---3--:R-:W-:Y:S05]  /*1e280*/  @!P0 NANOSLEEP.SYNCS 0x989680 ;  /* 0x009896800000895d */ /* 0x008fea0003900000 */
[----:B------:R-:W3:Y:S02]  /*1e290*/  @!P0 SYNCS.PHASECHK.TRANS64 P0, [R4+URZ], R5 ;  /* 0x00000005040085a7 */ /* 0x000ee4000800007f */
[----:B---3--:R-:W-:Y:S05]  /*1e2a0*/  @!P0 BRA `(.L_x_5643) ;  /* 0xfffffffc00f08947 */ /* 0x008fea000383ffff */
[----:B------:R-:W-:Y:S05]  /*1e2b0*/  BRA `(.L_x_5713) ;  /* 0xffffffdc00d07947 */ /* 0x000fea000383ffff */
.L_x_5714:
        /* <DEDUP_REMOVED lines=12> */
.L_x_14849:


//--------------------- .text._ZN7cutlass13device_kernelIN5flash11enable_sm90INS1_16FlashAttnFwdSm90INS1_25CollectiveMainloopFwdSm90ILi2EN4cute5tupleIJNS5_1CILi1EEES8_S8_EEENS6_IJNS7_ILi128EEENS7_ILi112EEENS7_ILi192EEEEEELi192ENS_10bfloat16_tEfNS_4arch4Sm90ELb1ELb0ELb1ELb1ELb0ELb1ELb0ELb1ELb1ELb1ELb1ELb0EEENS1_21CollectiveEpilogueFwdINS6_IJSA_SC_SB_EEES9_SE_SG_Li256ELb1ELb1ELb1ELb0EEENS1_36VarlenDynamicPersistentTileSchedulerILi128ELi112ELi256ELi128ELb1ELb1ELb1ELb1ELb1ELb1EEEEEEEEEvNT_6ParamsE --------------------------
	.section	.text._ZN7cutlass13device_kernelIN5flash11enable_sm90INS1_16FlashAttnFwdSm90INS1_25CollectiveMainloopFwdSm90ILi2EN4cute5tupleIJNS5_1CILi1EEES8_S8_EEENS6_IJNS7_ILi128EEENS7_ILi112EEENS7_ILi192EEEEEELi192ENS_10bfloat16_tEfNS_4arch4Sm90ELb1ELb0ELb1ELb1ELb0ELb1ELb0ELb1ELb1ELb1ELb1ELb0EEENS1_21CollectiveEpilogueFwdINS6_IJSA_SC_SB_EEES9_SE_SG_Li256ELb1ELb1ELb1ELb0EEENS1_36VarlenDynamicPersistentTileSchedulerILi128ELi112ELi256ELi128ELb1ELb1ELb1ELb1ELb1ELb1EEEEEEEEEvNT_6ParamsE,"ax",@progbits
	.align	128
.text._ZN7cutlass13device_kernelIN5flash11enable_sm90INS1_16FlashAttnFwdSm90INS1_25CollectiveMainloopFwdSm90ILi2EN4cute5tupleIJNS5_1CILi1EEES8_S8_EEENS6_IJNS7_ILi128EEENS7_ILi112EEENS7_ILi192EEEEEELi192ENS_10bfloat16_tEfNS_4arch4Sm90ELb1ELb0ELb1ELb1ELb0ELb1ELb0ELb1ELb1ELb1ELb1ELb0EEENS1_21CollectiveEpilogueFwdINS6_IJSA_SC_SB_EEES9_SE_SG_Li256ELb1ELb1ELb1ELb0EEENS1_36VarlenDynamicPersistentTileSchedulerILi128ELi112ELi256ELi128ELb1ELb1ELb1ELb1ELb1ELb1EEEEEEEEEvNT_6ParamsE:
        .type           _ZN7cutlass13device_kernelIN5flash11enable_sm90INS1_16FlashAttnFwdSm90INS1_25CollectiveMainloopFwdSm90ILi2EN4cute5tupleIJNS5_1CILi1EEES8_S8_EEENS6_IJNS7_ILi128EEENS7_ILi112EEENS7_ILi192EEEEEELi192ENS_10bfloat16_tEfNS_4arch4Sm90ELb1ELb0ELb1ELb1ELb0ELb1ELb0ELb1ELb1ELb1ELb1ELb0EEENS1_21CollectiveEpilogueFwdINS6_IJSA_SC_SB_EEES9_SE_SG_Li256ELb1ELb1ELb1ELb0EEENS1_36VarlenDynamicPersistentTileSchedulerILi128ELi112ELi256ELi128ELb1ELb1ELb1ELb1ELb1ELb1EEEEEEEEEvNT_6ParamsE,@function
        .size           _ZN7cutlass13device_kernelIN5flash11enable_sm90INS1_16FlashAttnFwdSm90INS1_25CollectiveMainloopFwdSm90ILi2EN4cute5tupleIJNS5_1CILi1EEES8_S8_EEENS6_IJNS7_ILi128EEENS7_ILi112EEENS7_ILi192EEEEEELi192ENS_10bfloat16_tEfNS_4arch4Sm90ELb1ELb0ELb1ELb1ELb0ELb1ELb0ELb1ELb1ELb1ELb1ELb0EEENS1_21CollectiveEpilogueFwdINS6_IJSA_SC_SB_EEES9_SE_SG_Li256ELb1ELb1ELb1ELb0EEENS1_36VarlenDynamicPersistentTileSchedulerILi128ELi112ELi256ELi128ELb1ELb1ELb1ELb1ELb1ELb1EEEEEEEEEvNT_6ParamsE,(.L_x_14850 - _ZN7cutlass13device_kernelIN5flash11enable_sm90INS1_16FlashAttnFwdSm90INS1_25CollectiveMainloopFwdSm90ILi2EN4cute5tupleIJNS5_1CILi1EEES8_S8_EEENS6_IJNS7_ILi128EEENS7_ILi112EEENS7_ILi192EEEEEELi192ENS_10bfloat16_tEfNS_4arch4Sm90ELb1ELb0ELb1ELb1ELb0ELb1ELb0ELb1ELb1ELb1ELb1ELb0EEENS1_21CollectiveEpilogueFwdINS6_IJSA_SC_SB_EEES9_SE_SG_Li256ELb1ELb1ELb1ELb0EEENS1_36VarlenDynamicPersistentTileSchedulerILi128ELi112ELi256ELi128ELb1ELb1ELb1ELb1ELb1ELb1EEEEEEEEEvNT_6ParamsE)
        .other          _ZN7cutlass13device_kernelIN5flash11enable_sm90INS1_16FlashAttnFwdSm90INS1_25CollectiveMainloopFwdSm90ILi2EN4cute5tupleIJNS5_1CILi1EEES8_S8_EEENS6_IJNS7_ILi128EEENS7_ILi112EEENS7_ILi192EEEEEELi192ENS_10bfloat16_tEfNS_4arch4Sm90ELb1ELb0ELb1ELb1ELb0ELb1ELb0ELb1ELb1ELb1ELb1ELb0EEENS1_21CollectiveEpilogueFwdINS6_IJSA_SC_SB_EEES9_SE_SG_Li256ELb1ELb1ELb1ELb0EEENS1_36VarlenDynamicPersistentTileSchedulerILi128ELi112ELi256ELi128ELb1ELb1ELb1ELb1ELb1ELb1EEEEEEEEEvNT_6ParamsE,@"STO_CUDA_ENTRY STV_DEFAULT"
_ZN7cutlass13device_kernelIN5flash11enable_sm90INS1_16FlashAttnFwdSm90INS1_25CollectiveMainloopFwdSm90ILi2EN4cute5tupleIJNS5_1CILi1EEES8_S8_EEENS6_IJNS7_ILi128EEENS7_ILi112EEENS7_ILi192EEEEEELi192ENS_10bfloat16_tEfNS_4arch4Sm90ELb1ELb0ELb1ELb1ELb0ELb1ELb0ELb1ELb1ELb1ELb1ELb0EEENS1_21CollectiveEpilogueFwdINS6_IJSA_SC_SB_EEES9_SE_SG_Li256ELb1ELb1ELb1ELb0EEENS1_36VarlenDynamicPersistentTileSchedulerILi128ELi112ELi256ELi128ELb1ELb1ELb1ELb1ELb1ELb1EEEEEEEEEvNT_6ParamsE:
        /* <DEDUP_REMOVED lines=24> */
.L_x_5716:
[----:B------:R-:W-:Y:S05]  /*0180*/  BSYNC B0 ;  /* 0x0000000000007941 */ /* 0x000fea0003800000 */
.L_x_5715:
        /* <DEDUP_REMOVED lines=41> */
.L_x_5717:
        /* <DEDUP_REMOVED lines=22> */
.L_x_5718:
        /* <DEDUP_REMOVED lines=18> */
.L_x_5719:
        /* <DEDUP_REMOVED lines=22> */
.L_x_5720:
        /* <DEDUP_REMOVED lines=22> */
.L_x_5721:
[----:B0-----:R-:W-:Y:S01]  /*0960*/  UMOV UR4, 0x1 ;  /* 0x0000000100047882 */ /* 0x001fe20000000000 */
[----:B------:R-:W-:Y:S01]  /*0970*/  PLOP3.LUT P0, PT, PT, PT, UP0, 0x80, 0x0 ;  /* 0x000000000000781c */ /* 0x000fe20003f0f008 */
[----:B------:R-:W-:Y:S01]  /*0980*/  USEL UR4, UR4, 0x2, !UP0 ;  /* 0x0000000204047887 */ /* 0x000fe2000c000000 */
[----:B------:R-:W-:Y:S01]  /*0990*/  NOP ;  /* 0x0000000000007918 */ /* 0x000fe20000000000 */
[----:B------:R-:W-:Y:S01]  /*09a0*/  ULDC.64 UR60, c[0x0][0x208] ;  /* 0x00008200003c7ab9 */ /* 0x000fe20000000a00 */
[----:B------:R-:W-:Y:S03]  /*09b0*/  BSSY B9, `(.L_x_5722) ;  /* 0x0003103000097945 */ /* 0x000fe60003800000 */
[----:B------:R-:W-:-:S05]  /*09c0*/  IMAD.U32 R2, RZ, RZ, UR4 ;  /* 0x00000004ff027e24 */ /* 0x000fca000f8e00ff */
[----:B------:R0:W-:Y:S01]  /*09d0*/  STL [R1+0x78], R2 ;  /* 0x0000780201007387 */ /* 0x0001e20000100800 */
[----:B-12-4-:R-:W-:Y:S06]  /*09e0*/  BAR.SYNC.DEFER_BLOCKING 0x0 ;  /* 0x0000000000007b1d */ /* 0x016fec0000010000 */
[----:B------:R-:W-:Y:S05]  /*09f0*/  @!P0 BRA `(.L_x_5723) ;  /* 0x0000027c00cc8947 */ /* 0x000fea0003800000 */
.L_x_5724:
        /* <DEDUP_REMOVED lines=21> */
[----:B------:R-:W-:Y:S01]  /*0b50*/  SHF.R.S32.HI R3, RZ, 0x1f, R6 ;  /* 0x0000001fff037819 */ /* 0x000fe20000011406 */
[----:B------:R-:W-:-:S03]  /*0b60*/  IMAD.MOV.U32 R205, RZ, RZ, RZ ;  /* 0x000000ffffcd7224 */ /* 0x000fc600078e00ff */
[----:B0-----:R-:W-:-:S04]  /*0b70*/  LEA.HI R2, R3, R6, RZ, 0x4 ;  /* 0x0000000603027211 */ /* 0x001fc800078f20ff */
[----:B------:R-:W-:Y:S01]  /*0b80*/  SHF.R.S32.HI R7, RZ, 0x4, R2 ;  /* 0x00000004ff077819 */ /* 0x000fe20000011402 */
[----:B------:R-:W-:-:S03]  /*0b90*/  UIADD3 UR4, UR4, 0x15400, URZ ;  /* 0x0001540004047890 */ /* 0x000fc6000fffe03f */
[----:B------:R-:W-:-:S04]  /*0ba0*/  LEA.HI R4, R2, R7, RZ, 0x1 ;  /* 0x0000000702047211 */ /* 0x000fc800078f08ff */
[----:B------:R-:W-:-:S05]  /*0bb0*/  LOP3.LUT R4, R4, 0x1ffffffe, RZ, 0xc0, !PT ;  /* 0x1ffffffe04047812 */ /* 0x000fca00078ec0ff */
[----:B------:R-:W-:Y:S01]  /*0bc0*/  IMAD.IADD R7, R7, 0x1, -R4 ;  /* 0x0000000107077824 */ /* 0x000fe200078e0a04 */
[----:B------:R-:W-:-:S04]  /*0bd0*/  LEA.HI R4, R3, R6, RZ, 0x5 ;  /* 0x0000000603047211 */ /* 0x000fc800078f28ff */
[----:B------:R-:W-:-:S05]  /*0be0*/  SHF.R.S32.HI R4, RZ, 0x5, R4 ;  /* 0x00000005ff047819 */ /* 0x000fca0000011404 */
[----:B------:R-:W-:Y:S01]  /*0bf0*/  IMAD.SHL.U32 R220, R4, 0x200, RZ ;  /* 0x0000020004dc7824 */ /* 0x000fe200078e00ff */
[----:B--2---:R-:W-:Y:S02]  /*0c00*/  R2UR UR5, R0 ;  /* 0x00000000000572ca */ /* 0x004fe400000e0000 */
[----:B------:R-:W-:-:S04]  /*0c10*/  LEA.HI R0, R3, R6, RZ, 0x7 ;  /* 0x0000000603007211 */ /* 0x000fc800078f38ff */
[----:B------:R-:W-:-:S05]  /*0c20*/  LOP3.LUT R5, R0, 0xffffff80, RZ, 0xc0, !PT ;  /* 0xffffff8000057812 */ /* 0x000fca00078ec0ff */
[----:B------:R-:W-:Y:S02]  /*0c30*/  IMAD.IADD R21, R6, 0x1, -R5 ;  /* 0x0000000106157824 */ /* 0x000fe400078e0a05 */
[----:B------:R-:W-:-:S03]  /*0c40*/  ULOP3.LUT UR5, UR5, 0x1, URZ, 0xfc, !UPT ;  /* 0x0000000105057892 */ /* 0x000fc6000f8efc3f */
[----:B------:R-:W-:Y:S01]  /*0c50*/  SHF.R.S32.HI R9, RZ, 0x1f, R21 ;  /* 0x0000001fff097819 */ /* 0x000fe20000011415 */
[----:B------:R-:W-:Y:S03]  /*0c60*/  STL [R1+0x6c], R21 ;  /* 0x00006c1501007387 */ /* 0x000fe60000100800 */
[CC--:B------:R-:W-:Y:S02]  /*0c70*/  LEA.HI R12, R9.reuse, R21.reuse, RZ, 0x2 ;  /* 0x00000015090c7211 */ /* 0x0c0fe400078f10ff */
[----:B------:R-:W-:Y:S02]  /*0c80*/  LEA.HI R9, R9, R21, RZ, 0x5 ;  /* 0x0000001509097211 */ /* 0x000fe400078f28ff */
[--C-:B------:R-:W-:Y:S02]  /*0c90*/  SHF.R.S32.HI R8, RZ, 0x2, R12.reuse ;  /* 0x00000002ff087819 */ /* 0x100fe4000001140c */
[----:B------:R-:W-:-:S02]  /*0ca0*/  SHF.R.S32.HI R5, RZ, 0x1f, R12 ;  /* 0x0000001fff057819 */ /* 0x000fc4000001140c */
[----:B------:R-:W-:Y:S02]  /*0cb0*/  LOP3.LUT R12, R12, 0x7ffffffc, RZ, 0xc0, !PT ;  /* 0x7ffffffc0c0c7812 */ /* 0x000fe400078ec0ff */
[----:B------:R-:W-:-:S03]  /*0cc0*/  LEA.HI R5, R5, R8, RZ, 0x3 ;  /* 0x0000000805057211 */ /* 0x000fc600078f18ff */
[----:B------:R-:W-:Y:S01]  /*0cd0*/  IMAD.IADD R12, R21, 0x1, -R12 ;  /* 0x00000001150c7824 */ /* 0x000fe200078e0a0c */
[----:B------:R-:W-:Y:S02]  /*0ce0*/  LOP3.LUT R11, R5, 0xfffffff8, RZ, 0xc0, !PT ;  /* 0xfffffff8050b7812 */ /* 0x000fe400078ec0ff */
[----:B------:R-:W-:Y:S01]  /*0cf0*/  SHF.R.S32.HI R5, RZ, 0x7, R0 ;  /* 0x00000007ff057819 */ /* 0x000fe20000011400 */
[----:B------:R-:W-:Y:S02]  /*0d00*/  IMAD.SHL.U32 R227, R12, 0x2, RZ ;  /* 0x000000020ce37824 */ /* 0x000fe400078e00ff */
[----:B------:R-:W-:Y:S01]  /*0d10*/  IMAD.IADD R11, R8, 0x1, -R11 ;  /* 0x00000001080b7824 */ /* 0x000fe200078e0a0b */
[----:B------:R-:W-:Y:S01]  /*0d20*/  LEA.HI R8, R3, R6, RZ, 0x2 ;  /* 0x0000000603087211 */ /* 0x000fe200078f10ff */
[C---:B------:R-:W-:Y:S01]  /*0d30*/  VIADD R30, R227.reuse, 0x10 ;  /* 0x00000010e31e7836 */ /* 0x040fe20000000000 */
[----:B------:R-:W-:Y:S01]  /*0d40*/  LOP3.LUT R3, R2, 0x3fffff0, RZ, 0xc0, !PT ;  /* 0x03fffff002037812 */ /* 0x000fe200078ec0ff */
[C---:B------:R-:W-:Y:S01]  /*0d50*/  VIADD R31, R227.reuse, 0x8 ;  /* 0x00000008e31f7836 */ /* 0x040fe20000000000 */
[----:B------:R-:W-:Y:S01]  /*0d60*/  LEA.HI R0, R0, R5, RZ, 0x1 ;  /* 0x0000000500007211 */ /* 0x000fe200078f08ff */
[C---:B------:R-:W-:Y:S01]  /*0d70*/  VIADD R27, R227.reuse, 0x28 ;  /* 0x00000028e31b7836 */ /* 0x040fe20000000000 */
[----:B------:R-:W-:Y:S01]  /*0d80*/  SHF.R.S32.HI R2, RZ, 0x5, R9 ;  /* 0x00000005ff027819 */ /* 0x000fe20000011409 */
[----:B------:R-:W-:Y:S01]  /*0d90*/  IMAD.IADD R3, R6, 0x1, -R3 ;  /* 0x0000000106037824 */ /* 0x000fe200078e0a03 */
[----:B------:R-:W-:Y:S01]  /*0da0*/  LOP3.LUT R0, R0, 0x3fffffe, RZ, 0xc0, !PT ;  /* 0x03fffffe00007812 */ /* 0x000fe200078ec0ff */
[----:B------:R-:W-:Y:S01]  /*0db0*/  VIADD R28, R227, 0x20 ;  /* 0x00000020e31c7836 */ /* 0x000fe20000000000 */
[--C-:B------:R-:W-:Y:S01]  /*0dc0*/  SHF.R.S32.HI R204, RZ, 0x2, R8.reuse ;  /* 0x00000002ffcc7819 */ /* 0x100fe20000011408 */
[----:B------:R-:W-:Y:S01]  /*0dd0*/  IMAD R10, R4, 0x10, R3 ;  /* 0x00000010040a7824 */ /* 0x000fe200078e0203 */
[----:B------:R-:W-:Y:S01]  /*0de0*/  SHF.R.S32.HI R3, RZ, 0x1f, R8 ;  /* 0x0000001fff037819 */ /* 0x000fe20000011408 */
[----:B------:R-:W-:Y:S01]  /*0df0*/  IMAD.IADD R0, R5, 0x1, -R0 ;  /* 0x0000000105007824 */ /* 0x000fe200078e0a00 */
[----:B------:R-:W-:Y:S01]  /*0e00*/  LOP3.LUT R9, R8, 0xfffffffc, RZ, 0xc0, !PT ;  /* 0xfffffffc08097812 */ /* 0x000fe200078ec0ff */
[----:B------:R-:W-:Y:S01]  /*0e10*/  IMAD R11, R2, 0x10, R11 ;  /* 0x00000010020b7824 */ /* 0x000fe200078e020b */
[----:B------:R-:W-:Y:S01]  /*0e20*/  LEA.HI R3, R3, R204, RZ, 0x3 ;  /* 0x000000cc03037211 */ /* 0x000fe200078f18ff */
[----:B------:R-:W-:-:S02]  /*0e30*/  VIADD R236, R204, 0x40 ;  /* 0x00000040ccec7836 */ /* 0x000fc40000000000 */
[----:B------:R-:W-:Y:S01]  /*0e40*/  IMAD R20, R0, 0x40, R11 ;  /* 0x0000004000147824 */ /* 0x000fe200078e020b */
[----:B------:R-:W-:Y:S01]  /*0e50*/  LOP3.LUT R3, R3, 0xfffffff8, RZ, 0xc0, !PT ;  /* 0xfffffff803037812 */ /* 0x000fe200078ec0ff */
[----:B------:R-:W-:Y:S02]  /*0e60*/  IMAD.U32 R0, RZ, RZ, UR5 ;  /* 0x00000005ff007e24 */ /* 0x000fe4000f8e00ff */
[----:B------:R-:W-:Y:S01]  /*0e70*/  IMAD.IADD R6, R6, 0x1, -R9 ;  /* 0x0000000106067824 */ /* 0x000fe200078e0a09 */
[----:B------:R-:W-:Y:S01]  /*0e80*/  STL [R1+0x70], R20 ;  /* 0x0000701401007387 */ /* 0x000fe20000100800 */
[----:B------:R-:W-:Y:S02]  /*0e90*/  IMAD.SHL.U32 R217, R236, 0x40, RZ ;  /* 0x00000040ecd97824 */ /* 0x000fe400078e00ff */
[----:B------:R-:W-:Y:S01]  /*0ea0*/  IMAD R2, R10, 0x8, R7 ;  /* 0x000000080a027824 */ /* 0x000fe200078e0207 */
[----:B------:R-:W-:Y:S01]  /*0eb0*/  SHF.R.S32.HI R7, RZ, 0x1f, R236 ;  /* 0x0000001fff077819 */ /* 0x000fe200000114ec */
[----:B------:R-:W-:Y:S01]  /*0ec0*/  IMAD.U32 R5, RZ, RZ, UR4 ;  /* 0x00000004ff057e24 */ /* 0x000fe2000f8e00ff */
[----:B------:R0:W-:Y:S01]  /*0ed0*/  STL [R1+0x44], R0 ;  /* 0x0000440001007387 */ /* 0x0001e20000100800 */
[----:B------:R-:W-:Y:S01]  /*0ee0*/  LOP3.LUT R217, R217, 0x1c0, RZ, 0xc0, !PT ;  /* 0x000001c0d9d97812 */ /* 0x000fe200078ec0ff */
[----:B------:R-:W-:Y:S01]  /*0ef0*/  IMAD.IADD R3, R204, 0x1, -R3 ;  /* 0x00000001cc037824 */ /* 0x000fe200078e0a03 */
[----:B------:R-:W-:Y:S01]  /*0f00*/  LEA.HI R7, R7, R236, RZ, 0x3 ;  /* 0x000000ec07077211 */ /* 0x000fe200078f18ff */
[----:B------:R1:W-:Y:S01]  /*0f10*/  STL [R1+0x4c], R5 ;  /* 0x00004c0501007387 */ /* 0x0003e20000100800 */
[----:B------:R-:W-:-:S02]  /*0f20*/  IMAD.MOV.U32 R10, RZ, RZ, R14 ;  /* 0x000000ffff0a7224 */ /* 0x000fc400078e000e */
[----:B------:R-:W-:Y:S02]  /*0f30*/  IMAD.SHL.U32 R3, R3, 0x40, RZ ;  /* 0x0000004003037824 */ /* 0x000fe400078e00ff */
[----:B------:R-:W-:Y:S01]  /*0f40*/  IMAD.SHL.U32 R7, R7, 0x40, RZ ;  /* 0x0000004007077824 */ /* 0x000fe200078e00ff */
[C---:B0-----:R-:W-:Y:S01]  /*0f50*/  LEA.HI R0, R6.reuse, R6, RZ, 0x1 ;  /* 0x0000000606007211 */ /* 0x041fe200078f08ff */
[----:B------:R-:W-:Y:S01]  /*0f60*/  IMAD.SHL.U32 R22, R6, 0x4, RZ ;  /* 0x0000000406167824 */ /* 0x000fe200078e00ff */
[----:B------:R-:W-:Y:S01]  /*0f70*/  LOP3.LUT R218, R3, 0x1c0, RZ, 0xc0, !PT ;  /* 0x000001c003da7812 */ /* 0x000fe200078ec0ff */
[----:B------:R-:W-:Y:S01]  /*0f80*/  VIADD R24, R227, 0x40 ;  /* 0x00000040e3187836 */ /* 0x000fe20000000000 */
[----:B-1----:R-:W-:Y:S01]  /*0f90*/  LOP3.LUT R5, R0, 0x1ffffffe, RZ, 0xc0, !PT ;  /* 0x1ffffffe00057812 */ /* 0x002fe200078ec0ff */
[----:B------:R-:W-:Y:S01]  /*0fa0*/  IMAD.MOV.U32 R11, RZ, RZ, R15 ;  /* 0x000000ffff0b7224 */ /* 0x000fe200078e000f */
[----:B------:R-:W-:Y:S01]  /*0fb0*/  SHF.R.U32.HI R0, RZ, 0x3, R217 ;  /* 0x00000003ff007819 */ /* 0x000fe200000116d9 */
[----:B------:R-:W-:Y:S01]  /*0fc0*/  IMAD.SHL.U32 R0, R2, 0x8, RZ ;  /* 0x0000000802007824 */ /* 0x000fe200078e00ff */
[----:B------:R-:W-:Y:S01]  /*0fd0*/  LOP3.LUT R221, R7, 0xfffffe00, RZ, 0xc0, !PT ;  /* 0xfffffe0007dd7812 */ /* 0x000fe200078ec0ff */
[C---:B------:R-:W-:Y:S01]  /*0fe0*/  VIADD R25, R227.reuse, 0x38 ;  /* 0x00000038e3197836 */ /* 0x040fe20000000000 */
[----:B------:R-:W-:Y:S01]  /*0ff0*/  SHF.R.S32.HI R2, RZ, 0x1f, R30 ;  /* 0x0000001fff027819 */ /* 0x000fe2000001141e */
[C---:B------:R-:W-:Y:S01]  /*1000*/  VIADD R14, R227.reuse, 0x58 ;  /* 0x00000058e30e7836 */ /* 0x040fe20000000000 */
[----:B------:R0:W-:Y:S01]  /*1010*/  STL [R1+0x74], R0 ;  /* 0x0000740001007387 */ /* 0x0001e20000100800 */
[----:B------:R-:W-:Y:S01]  /*1020*/  IMAD.MOV.U32 R9, RZ, RZ, R13 ;  /* 0x000000ffff097224 */ /* 0x000fe200078e000d */
[----:B------:R-:W-:Y:S01]  /*1030*/  SHF.R.S32.HI R7, RZ, 0x1f, R31 ;  /* 0x0000001fff077819 */ /* 0x000fe2000001141f */
[C---:B------:R-:W-:Y:S01]  /*1040*/  IMAD.SHL.U32 R18, R6.reuse, 0x8, RZ ;  /* 0x0000000806127824 */ /* 0x040fe200078e00ff */
[----:B------:R-:W-:Y:S01]  /*1050*/  SHF.R.S32.HI R2, RZ, 0x1f, R27 ;  /* 0x0000001fff027819 */ /* 0x000fe2000001141b */
[----:B------:R-:W-:Y:S01]  /*1060*/  IMAD.IADD R5, R6, 0x1, -R5 ;  /* 0x0000000106057824 */ /* 0x000fe200078e0a05 */
        /* <DEDUP_REMOVED lines=12> */
[----:B------:R-:W-:Y:S01]  /*1130*/  SHF.R.U32.HI R219, RZ, 0x3, R218 ;  /* 0x00000003ffdb7819 */ /* 0x000fe200000116da */
        /* <DEDUP_REMOVED lines=8> */
[----:B0-----:R-:W-:Y:S01]  /*11c0*/  VIADD R0, R227, 0x90 ;  /* 0x00000090e3007836 */ /* 0x001fe20000000000 */
        /* <DEDUP_REMOVED lines=10> */
[C---:B------:R-:W-:Y:S02]  /*1270*/  IMAD.IADD R206, R22.reuse, 0x1, R213 ;  /* 0x0000000116ce7824 */ /* 0x040fe400078e02d5 */
[----:B------:R-:W-:Y:S02]  /*1280*/  IMAD.IADD R207, R22, 0x1, R212 ;  /* 0x0000000116cf7824 */ /* 0x000fe400078e02d4 */
[----:B------:R-:W-:Y:S02]  /*1290*/  VIADD R237, R227, 0x98 ;  /* 0x00000098e3ed7836 */ /* 0x000fe40000000000 */
[----:B------:R-:W-:-:S07]  /*12a0*/  IMAD R229, R5, 0x8, R20 ;  /* 0x0000000805e57824 */ /* 0x000fce00078e0214 */
.L_x_5956:
[----:B0-----:R-:W0:Y:S01]  /*12b0*/  LDC.64 R232, c[0x0][0xc88] ;  /* 0x00032200ffe87b82 */ /* 0x001e220000000a00 */
[----:B------:R-:W-:Y:S01]  /*12c0*/  ULDC.64 UR4, c[0x0][0xa28] ;  /* 0x00028a0000047ab9 */ /* 0x000fe20000000a00 */
[----:B------:R-:W-:Y:S01]  /*12d0*/  ULDC.64 UR8, c[0x0][0xa18] ;  /* 0x0002860000087ab9 */ /* 0x000fe20000000a00 */
[----:B------:R-:W-:Y:S01]  /*12e0*/  ULDC.64 UR6, c[0x0][0xa08] ;  /* 0x0002820000067ab9 */ /* 0x000fe20000000a00 */
[----:B0-----:R-:W-:-:S06]  /*12f0*/  IMAD.WIDE R232, R11, 0x4, R232 ;  /* 0x000000040be87825 */ /* 0x001fcc00078e02e8 */
        /* <DEDUP_REMOVED lines=11> */
[C---:B---3--:R-:W-:Y:S02]  /*13b0*/  @P2 LEA R2, P3, R232.reuse, UR4, 0x2 ;  /* 0x00000004e8022c11 */ /* 0x048fe4000f8610ff */
[C-C-:B------:R-:W-:Y:S01]  /*13c0*/  SHF.L.U64.HI R234, R232.reuse, 0x2, R0.reuse ;  /* 0x00000002e8ea7819 */ /* 0x140fe20000010200 */
[----:B------:R0:W-:Y:S01]  /*13d0*/  STL [R1+0x68], R0 ;  /* 0x0000680001007387 */ /* 0x0001e20000100800 */
[----:B------:R-:W-:Y:S01]  /*13e0*/  @P2 LEA.HI.X R3, R232, UR5, R0, 0x2, P3 ;  /* 0x00000005e8032c11 */ /* 0x000fe200098f1400 */
[----:B------:R-:W-:Y:S01]  /*13f0*/  ULDC UR4, c[0x0][0x288] ;  /* 0x0000a20000047ab9 */ /* 0x000fe20000000800 */
[----:B----4-:R-:W-:-:S03]  /*1400*/  IADD3 R6, P4, R233, UR6, RZ ;  /* 0x00000006e9067c10 */ /* 0x010fc6000ff9e0ff */
[----:B------:R1:W5:Y:S01]  /*1410*/  @P2 LDG.E R8, desc[UR60][R2.64] ;  /* 0x0000003c02082981 */ /* 0x000362000c1e1900 */
[----:B------:R-:W-:Y:S01]  /*1420*/  @P1 IADD3 R4, P2, R233, UR8, RZ ;  /* 0x00000008e9041c10 */ /* 0x000fe2000ff5e0ff */
[----:B------:R-:W-:Y:S01]  /*1430*/  IMAD.U32 R224, RZ, RZ, UR4 ;  /* 0x00000004ffe07e24 */ /* 0x000fe2000f8e00ff */
[C---:B------:R-:W-:Y:S01]  /*1440*/  IADD3.X R7, R234.reuse, UR7, RZ, P4, !PT ;  /* 0x00000007ea077c10 */ /* 0x040fe2000a7fe4ff */
[----:B------:R-:W-:Y:S01]  /*1450*/  ULDC.64 UR4, c[0x0][0x418] ;  /* 0x0001060000047ab9 */ /* 0x000fe20000000a00 */
[----:B------:R-:W-:Y:S01]  /*1460*/  @P1 IADD3.X R5, R234, UR9, RZ, P2, !PT ;  /* 0x00000009ea051c10 */ /* 0x000fe200097fe4ff */
[----:B------:R-:W-:Y:S02]  /*1470*/  ULDC.64 UR6, c[0x0][0xa20] ;  /* 0x0002880000067ab9 */ /* 0x000fe40000000a00 */
[----:B------:R2:W5:Y:S04]  /*1480*/  @P0 LDG.E R26, desc[UR60][R6.64] ;  /* 0x0000003c061a0981 */ /* 0x000568000c1e1900 */
[----:B------:R2:W5:Y:S01]  /*1490*/  @P1 LDG.E R224, desc[UR60][R4.64] ;  /* 0x0000003c04e01981 */ /* 0x000562000c1e1900 */
[----:B------:R-:W-:Y:S01]  /*14a0*/  UISETP.NE.U32.AND UP0, UPT, UR4, URZ, UPT ;  /* 0x0000003f0400728c */ /* 0x000fe2000bf05070 */
[----:B-1----:R-:W-:-:S02]  /*14b0*/  LOP3.LUT R2, R10, 0xff000000, RZ, 0xc0, !PT ;  /* 0xff0000000a027812 */ /* 0x002fc400078ec0ff */
[----:B------:R-:W-:Y:S01]  /*14c0*/  ULDC UR4, c[0x0][0x424] ;  /* 0x0001090000047ab9 */ /* 0x000fe20000000800 */
[----:B------:R-:W-:Y:S01]  /*14d0*/  UISETP.NE.AND.EX UP0, UPT, UR5, URZ, UPT, UP0 ;  /* 0x0000003f0500728c */ /* 0x000fe2000bf05300 */
[----:B------:R-:W-:Y:S02]  /*14e0*/  ISETP.NE.U32.AND P2, PT, RZ, UR6, PT ;  /* 0x00000006ff007c0c */ /* 0x000fe4000bf45070 */
[----:B------:R-:W-:Y:S01]  /*14f0*/  ULDC UR5, c[0x0][0x2f0] ;  /* 0x0000bc0000057ab9 */ /* 0x000fe20000000800 */
[----:B------:R-:W-:Y:S01]  /*1500*/  USEL UR4, UR4, 0x1, UP0 ;  /* 0x0000000104047887 */ /* 0x000fe20008000000 */
[----:B0-----:R-:W-:Y:S02]  /*1510*/  LOP3.LUT R0, R10, 0xff0000, RZ, 0xc0, !PT ;  /* 0x00ff00000a007812 */ /* 0x001fe400078ec0ff */
[----:B------:R-:W-:Y:S01]  /*1520*/  SHF.R.U32.HI R3, RZ, 0x8, R2 ;  /* 0x00000008ff037819 */ /* 0x000fe20000011602 */
[----:B------:R-:W-:Y:S01]  /*1530*/  UIMAD UR4, UR4, UR5, URZ ;  /* 0x00000005040472a4 */ /* 0x000fe2000f8e023f */
[----:B------:R-:W-:-:S02]  /*1540*/  ISETP.NE.AND.EX P2, PT, RZ, UR7, PT, P2 ;  /* 0x00000007ff007c0c */ /* 0x000fc4000bf45320 */
[----:B------:R-:W-:Y:S01]  /*1550*/  ULDC UR5, c[0x0][0x348] ;  /* 0x0000d20000057ab9 */ /* 0x000fe20000000800 */
[----:B------:R-:W-:Y:S02]  /*1560*/  LEA.HI R231, R0, R3, RZ, 0x10 ;  /* 0x0000000300e77211 */ /* 0x000fe400078f80ff */
[----:B------:R-:W-:Y:S01]  /*1570*/  LOP3.LUT R230, R10, 0xffff, RZ, 0xc0, !PT ;  /* 0x0000ffff0ae67812 */ /* 0x000fe200078ec0ff */
[----:B--2---:R-:W-:Y:S07]  /*1580*/  @P1 BRA `(.L_x_5726) ;  /* 0x0000000000241947 */ /* 0x004fee0003800000 */
        /* <DEDUP_REMOVED lines=9> */
.L_x_5726:
[----:B------:R-:W-:Y:S02]  /*1620*/  IMAD.U32 R2, RZ, RZ, UR5 ;  /* 0x00000005ff027e24 */ /* 0x000fe4000f8e00ff */
[----:B------:R-:W-:Y:S01]  /*1630*/  IMAD.U32 R27, RZ, RZ, UR4 ;  /* 0x00000004ff1b7e24 */ /* 0x000fe2000f8e00ff */
[----:B------:R-:W-:Y:S06]  /*1640*/  @!P2 BRA `(.L_x_5727) ;  /* 0x000000000010a947 */ /* 0x000fec0003800000 */
[----:B------:R-:W-:-:S04]  /*1650*/  IADD3 R4, P0, R233, UR6, RZ ;  /* 0x00000006e9047c10 */ /* 0x000fc8000ff1e0ff */
[----:B------:R-:W-:-:S05]  /*1660*/  IADD3.X R5, R234, UR7, RZ, P0, !PT ;  /* 0x00000007ea057c10 */ /* 0x000fca00087fe4ff */
[----:B------:R0:W5:Y:S01]  /*1670*/  LDG.E R27, desc[UR60][R4.64] ;  /* 0x0000003c041b7981 */ /* 0x000162000c1e1900 */
[----:B------:R-:W-:Y:S05]  /*1680*/  BRA `(.L_x_5728) ;  /* 0x0000000000107947 */ /* 0x000fea0003800000 */
.L_x_5727:
[----:B------:R-:W-:Y:S05]  /*1690*/  @!P0 BRA `(.L_x_5728) ;  /* 0x00000000000c8947 */ /* 0x000fea0003800000 */
[----:B------:R-:W2:Y:S04]  /*16a0*/  LDG.E R0, desc[UR60][R6.64] ;  /* 0x0000003c06007981 */ /* 0x000ea8000c1e1900 */
[----:B------:R-:W2:Y:S02]  /*16b0*/  LDG.E R27, desc[UR60][R6.64+0x4] ;  /* 0x0000043c061b7981 */ /* 0x000ea4000c1e1900 */
[----:B--2---:R-:W-:-:S07]  /*16c0*/  IMAD.IADD R27, R27, 0x1, -R0 ;  /* 0x000000011b1b7824 */ /* 0x004fce00078e0a00 */
.L_x_5728:
[----:B------:R-:W-:Y:S01]  /*16d0*/  ULDC.64 UR4, c[0x0][0xa10] ;  /* 0x0002840000047ab9 */ /* 0x000fe20000000a00 */
[----:B------:R-:W1:Y:S01]  /*16e0*/  LDC R10, c[0x0][0x448] ;  /* 0x00011200ff0a7b82 */ /* 0x000e620000000800 */
[----:B------:R-:W-:-:S04]  /*16f0*/  ISETP.NE.U32.AND P0, PT, RZ, UR4, PT ;  /* 0x00000004ff007c0c */ /* 0x000fc8000bf05070 */
        /* <DEDUP_REMOVED lines=9> */
[----:B------:R-:W-:-:S04]  /*1790*/  @P1 IADD3 R6, P2, R233, UR4, RZ ;  /* 0x00000004e9061c10 */ /* 0x000fc8000ff5e0ff */
[----:B------:R-:W-:-:S05]  /*17a0*/  @P1 IADD3.X R7, R234, UR5, RZ, P2, !PT ;  /* 0x00000005ea071c10 */ /* 0x000fca00097fe4ff */
[----:B------:R3:W5:Y:S01]  /*17b0*/  @P1 LDG.E R145, desc[UR60][R6.64] ;  /* 0x0000003c06911981 */ /* 0x000762000c1e1900 */
[----:B-1----:R-:W-:Y:S01]  /*17c0*/  ISETP.NE.AND P1, PT, R10, 0x1, PT ;  /* 0x000000010a00780c */ /* 0x002fe20003f25270 */
[----:B------:R-:W-:Y:S01]  /*17d0*/  IMAD.SHL.U32 R226, R9, 0x80, RZ ;  /* 0x0000008009e27824 */ /* 0x000fe200078e00ff */
[----:B------:R-:W-:Y:S01]  /*17e0*/  LOP3.LUT R13, R231, 0xff, RZ, 0xc0, !PT ;  /* 0x000000ffe70d7812 */ /* 0x000fe200078ec0ff */
[----:B------:R-:W-:Y:S01]  /*17f0*/  IMAD.IADD R9, R27, 0x1, -R8 ;  /* 0x000000011b097824 */ /* 0x000fe200078e0a08 */
[----:B------:R-:W-:Y:S01]  /*1800*/  BSSY B0, `(.L_x_5729) ;  /* 0x0000036000007945 */ /* 0x000fe20003800000 */
[----:B0-----:R-:W-:Y:S01]  /*1810*/  VIADD R4, R226, 0x7f ;  /* 0x0000007fe2047836 */ /* 0x001fe20000000000 */
[----:B------:R-:W-:Y:S01]  /*1820*/  SHF.R.U32.HI R231, RZ, 0x10, R231 ;  /* 0x00000010ffe77819 */ /* 0x000fe200000116e7 */
[----:B------:R0:W-:Y:S01]  /*1830*/  STL [R1+0x48], R13 ;  /* 0x0000480d01007387 */ /* 0x0001e20000100800 */
[----:B---3--:R-:W-:-:S05]  /*1840*/  IMAD.MOV.U32 R6, RZ, RZ, RZ ;  /* 0x000000ffff067224 */ /* 0x008fca00078e00ff */
[----:B------:R-:W1:Y:S08]  /*1850*/  @P1 LDC R11, c[0x0][0x44c] ;  /* 0x00011300ff0b1b82 */ /* 0x000e700000000800 */
[----:B------:R-:W3:Y:S01]  /*1860*/  @P1 LDC R5, c[0x0][0x450] ;  /* 0x00011400ff051b82 */ /* 0x000ee20000000800 */
[----:B--2---:R-:W-:Y:S02]  /*1870*/  @P0 IMAD.IADD R2, R3, 0x1, -R0 ;  /* 0x0000000103020824 */ /* 0x004fe400078e0a00 */
[----:B-1----:R-:W-:-:S04]  /*1880*/  @P1 IMAD.HI.U32 R0, R4, R11, RZ ;  /* 0x0000000b04001227 */ /* 0x002fc800078e00ff */
[----:B------:R-:W-:Y:S01]  /*1890*/  IMAD.IADD R228, R9, 0x1, R2 ;  /* 0x0000000109e47824 */ /* 0x000fe200078e0202 */
[----:B---3--:R-:W-:Y:S01]  /*18a0*/  @P1 SHF.R.U32.HI R4, RZ, R5, R0 ;  /* 0x00000005ff041219 */ /* 0x008fe20000011600 */
[----:B------:R-:W-:Y:S02]  /*18b0*/  IMAD.MOV.U32 R0, RZ, RZ, RZ ;  /* 0x000000ffff007224 */ /* 0x000fe400078e00ff */
[C---:B------:R-:W-:Y:S01]  /*18c0*/  VIADD R5, R228.reuse, 0x6f ;  /* 0x0000006fe4057836 */ /* 0x040fe20000000000 */
[----:B------:R-:W-:-:S05]  /*18d0*/  IADD3 R150, R228, 0x70, -R224 ;  /* 0x00000070e4967810 */ /* 0x000fca0007ffe8e0 */
[----:B------:R-:W-:Y:S02]  /*18e0*/  IMAD.IADD R7, R150, 0x1, R4 ;  /* 0x0000000196077824 */ /* 0x000fe400078e0204 */
[----:B------:R-:W-:Y:S02]  /*18f0*/  IMAD.MOV.U32 R4, RZ, RZ, RZ ;  /* 0x000000ffff047224 */ /* 0x000fe400078e00ff */
[----:B------:R-:W-:-:S04]  /*1900*/  IMAD.HI R6, R7, -0x6db6db6d, R6 ;  /* 0x9249249307067827 */ /* 0x000fc800078e0206 */
[----:B------:R-:W-:Y:S01]  /*1910*/  IMAD.HI R4, R5, -0x6db6db6d, R4 ;  /* 0x9249249305047827 */ /* 0x000fe200078e0204 */
[----:B------:R-:W-:-:S04]  /*1920*/  SHF.R.U32.HI R3, RZ, 0x1f, R6 ;  /* 0x0000001fff037819 */ /* 0x000fc80000011606 */
[----:B------:R-:W-:Y:S02]  /*1930*/  SHF.R.U32.HI R151, RZ, 0x1f, R4 ;  /* 0x0000001fff977819 */ /* 0x000fe40000011604 */
[----:B------:R-:W-:Y:S02]  /*1940*/  LEA.HI.SX32 R6, R6, R3, 0x1a ;  /* 0x0000000306067211 */ /* 0x000fe400078fd2ff */
        /* <DEDUP_REMOVED lines=33> */
.L_x_5730:
[----:B------:R-:W-:Y:S05]  /*1b60*/  BSYNC B0 ;  /* 0x0000000000007941 */ /* 0x000fea0003800000 */
.L_x_5729:
        /* <DEDUP_REMOVED lines=10> */
[----:B------:R-:W-:-:S06]  /*1c10*/  IMAD.MOV.U32 R24, RZ, RZ, R125 ;  /* 0x000000ffff187224 */ /* 0x000fcc00078e007d */
        /* <DEDUP_REMOVED lines=26> */
[----:B-1---5:R-:W-:Y:S05]  /*1dc0*/  CALL.ABS.NOINC R14 ;  /* 0x000000000e007343 */ /* 0x022fea0003c00000 */
.L_x_5733:
[----:B------:R-:W-:Y:S05]  /*1dd0*/  BSYNC B6 ;  /* 0x0000000000067941 */ /* 0x000fea0003800000 */
.L_x_5732:
        /* <DEDUP_REMOVED lines=20> */
.L_x_5735:
[----:B------:R-:W-:Y:S05]  /*1f20*/  BSYNC B6 ;  /* 0x0000000000067941 */ /* 0x000fea0003800000 */
.L_x_5734:
[----:B------:R-:W-:Y:S01]  /*1f30*/  ULDC.64 UR4, c[0x0][0x9f8] ;  /* 0x00027e0000047ab9 */ /* 0x000fe20000000a00 */
[----:B------:R-:W-:Y:S01]  /*1f40*/  IMAD.MOV.U32 R6, RZ, RZ, R232 ;  /* 0x000000ffff067224 */ /* 0x000fe200078e00e8 */
[----:B------:R-:W-:Y:S01]  /*1f50*/  ISETP.NE.U32.AND P0, PT, RZ, UR4, PT ;  /* 0x00000004ff007c0c */ /* 0x000fe2000bf05070 */
[----:B------:R-:W2:Y:S01]  /*1f60*/  LDL.LU R20, [R1+0x10] ;  /* 0x0000100001147983 */ /* 0x000ea20000300800 */
[----:B------:R-:W-:Y:S01]  /*1f70*/  ULDC UR6, c[0x0][0x2f4] ;  /* 0x0000bd0000067ab9 */ /* 0x000fe20000000800 */
[----:B------:R-:W0:Y:S01]  /*1f80*/  LDC.64 R114, c[0x0][0x300] ;  /* 0x0000c000ff727b82 */ /* 0x000e220000000a00 */
[----:B------:R-:W-:Y:S01]  /*1f90*/  ISETP.NE.AND.EX P0, PT, RZ, UR5, PT, P0 ;  /* 0x00000005ff007c0c */ /* 0x000fe2000bf05300 */
[----:B------:R-:W1:Y:S01]  /*1fa0*/  S2R R3, SR_TID.X ;  /* 0x0000000000037919 */ /* 0x000e620000002100 */
[----:B------:R-:W-:Y:S02]  /*1fb0*/  VIADD R0, R18, 0x60 ;  /* 0x0000006012007836 */ /* 0x000fe40000000000 */
[----:B------:R-:W-:Y:S01]  /*1fc0*/  IMAD.IADD R121, R26, 0x1, R27 ;  /* 0x000000011a797824 */ /* 0x000fe200078e021b */
[----:B------:R-:W-:Y:S01]  /*1fd0*/  SHF.R.S32.HI R19, RZ, 0x1f, R18 ;  /* 0x0000001fff137819 */ /* 0x000fe20000011412 */
[----:B------:R-:W-:Y:S01]  /*1fe0*/  ULDC.64 UR8, c[0x0][0xa08] ;  /* 0x0002820000087ab9 */ /* 0x000fe20000000a00 */
[----:B------:R-:W3:Y:S06]  /*1ff0*/  LDC.64 R108, c[0x0][0x3f8] ;  /* 0x0000fe00ff6c7b82 */ /* 0x000eec0000000a00 */
[----:B------:R-:W-:-:S02]  /*2000*/  @P0 IADD3 R4, P1, R233, UR4, RZ ;  /* 0x00000004e9040c10 */ /* 0x000fc4000ff3e0ff */
[----:B------:R-:W4:Y:S02]  /*2010*/  LDC.64 R102, c[0x0][0x408] ;  /* 0x00010200ff667b82 */ /* 0x000f240000000a00 */
[----:B------:R-:W-:Y:S01]  /*2020*/  @P0 IADD3.X R5, R234, UR5, RZ, P1, !PT ;  /* 0x00000005ea050c10 */ /* 0x000fe20008ffe4ff */
[----:B------:R-:W-:-:S04]  /*2030*/  ULDC.64 UR4, c[0x0][0x330] ;  /* 0x0000cc0000047ab9 */ /* 0x000fc80000000a00 */
[----:B------:R1:W2:Y:S01]  /*2040*/  @P0 LDG.E R6, desc[UR60][R4.64] ;  /* 0x0000003c04060981 */ /* 0x0002a2000c1e1900 */
[----:B------:R-:W-:Y:S01]  /*2050*/  ISETP.GE.AND P1, PT, R206, UR6, PT ;  /* 0x00000006ce007c0c */ /* 0x000fe2000bf26270 */
[----:B------:R-:W-:Y:S01]  /*2060*/  IMAD.WIDE.U32 R116, R230, UR4, R18 ;  /* 0x00000004e6747c25 */ /* 0x000fe2000f8e0012 */
[----:B------:R-:W-:Y:S01]  /*2070*/  ISETP.GE.AND P0, PT, R18, UR6, PT ;  /* 0x0000000612007c0c */ /* 0x000fe2000bf06270 */
[----:B------:R-:W0:Y:S01]  /*2080*/  LDC R15, c[0x0][0x3f4] ;  /* 0x0000fd00ff0f7b82 */ /* 0x000e220000000800 */
[----:B------:R-:W-:Y:S01]  /*2090*/  SEL R7, RZ, 0xffffffff, P1 ;  /* 0xffffffffff077807 */ /* 0x000fe20000800000 */
[----:B------:R-:W-:Y:S01]  /*20a0*/  IMAD R117, R230, UR5, R117 ;  /* 0x00000005e6757c24 */ /* 0x000fe2000f8e0275 */
[----:B------:R-:W-:Y:S01]  /*20b0*/  ISETP.GE.AND P1, PT, R0, UR6, PT ;  /* 0x0000000600007c0c */ /* 0x000fe2000bf26270 */
[----:B------:R-:W-:Y:S01]  /*20c0*/  ULDC.64 UR4, c[0x0][0x308] ;  /* 0x0000c20000047ab9 */ /* 0x000fe20000000a00 */
[----:B------:R-:W-:Y:S01]  /*20d0*/  SHF.R.S32.HI R13, RZ, 0x1f, R121 ;  /* 0x0000001fff0d7819 */ /* 0x000fe20000011479 */
[----:B-1----:R-:W-:Y:S01]  /*20e0*/  IMAD.SHL.U32 R4, R7, 0x2, RZ ;  /* 0x0000000207047824 */ /* 0x002fe200078e00ff */
[----:B------:R-:W-:Y:S01]  /*20f0*/  SEL R5, RZ, 0x8, P1 ;  /* 0x00000008ff057807 */ /* 0x000fe20000800000 */
[----:B------:R-:W-:Y:S01]  /*2100*/  VIADD R8, R3, 0xffffff80 ;  /* 0xffffff8003087836 */ /* 0x000fe20000000000 */
[----:B------:R-:W-:Y:S01]  /*2110*/  SEL R3, RZ, 0x1, P0 ;  /* 0x00000001ff037807 */ /* 0x000fe20000000000 */
[----:B---3--:R-:W-:Y:S01]  /*2120*/  IMAD.WIDE.U32 R110, R204, R108, R18 ;  /* 0x0000006ccc6e7225 */ /* 0x008fe200078e0012 */
[----:B------:R-:W-:Y:S01]  /*2130*/  ISETP.GE.AND P0, PT, R207, UR6, PT ;  /* 0x00000006cf007c0c */ /* 0x000fe2000bf06270 */
[----:B------:R-:W1:Y:S01]  /*2140*/  S2R R152, SR_TID.X ;  /* 0x0000000000987919 */ /* 0x000e620000002100 */
[----:B------:R-:W-:Y:S01]  /*2150*/  LOP3.LUT R3, R4, 0x2, R3, 0xe2, !PT ;  /* 0x0000000204037812 */ /* 0x000fe200078ee203 */
[----:B----4-:R-:W-:Y:S01]  /*2160*/  IMAD.WIDE.U32 R104, R204, R102, R18 ;  /* 0x00000066cc687225 */ /* 0x010fe200078e0012 */
[----:B------:R-:W-:-:S02]  /*2170*/  SEL R4, RZ, 0x4, P0 ;  /* 0x00000004ff047807 */ /* 0x000fc40000000000 */
[----:B------:R-:W-:Y:S01]  /*2180*/  SHF.R.S32.HI R7, RZ, 0x1f, R8 ;  /* 0x0000001fff077819 */ /* 0x000fe20000011408 */
[----:B------:R-:W-:Y:S01]  /*2190*/  IMAD R33, R109, 0x70, RZ ;  /* 0x000000706d217824 */ /* 0x000fe200078e02ff */
[----:B------:R-:W-:Y:S01]  /*21a0*/  LOP3.LUT R30, R5, R3, R4, 0xfe, !PT ;  /* 0x00000003051e7212 */ /* 0x000fe200078efe04 */
[----:B------:R-:W-:Y:S01]  /*21b0*/  VIADD R3, R18, 0x80 ;  /* 0x0000008012037836 */ /* 0x000fe20000000000 */
[----:B------:R-:W-:Y:S01]  /*21c0*/  LEA.HI R7, R7, R8, RZ, 0x2 ;  /* 0x0000000807077211 */ /* 0x000fe200078f10ff */
[-C--:B0-----:R-:W-:Y:S01]  /*21d0*/  IMAD R8, R13, R114.reuse, RZ ;  /* 0x000000720d087224 */ /* 0x081fe200078e02ff */
[----:B------:R-:W-:Y:S01]  /*21e0*/  SHF.R.S32.HI R148, RZ, 0x1f, R204 ;  /* 0x0000001fff947819 */ /* 0x000fe200000114cc */
[----:B------:R-:W-:Y:S01]  /*21f0*/  IMAD.WIDE.U32 R4, R121, R114, RZ ;  /* 0x0000007279047225 */ /* 0x000fe200078e00ff */
[----:B------:R-:W-:Y:S02]  /*2200*/  ISETP.GE.AND P0, PT, R3, UR6, PT ;  /* 0x0000000603007c0c */ /* 0x000fe4000bf06270 */
[----:B------:R-:W-:Y:S01]  /*2210*/  SHF.R.S32.HI R11, RZ, 0x1f, R7 ;  /* 0x0000001fff0b7819 */ /* 0x000fe20000011407 */
[----:B------:R-:W-:Y:S01]  /*2220*/  IMAD R9, R121, R115, R8 ;  /* 0x0000007379097224 */ /* 0x000fe200078e0208 */
[----:B------:R-:W-:Y:S01]  /*2230*/  SEL R7, RZ, 0x10, P0 ;  /* 0x00000010ff077807 */ /* 0x000fe20000000000 */
[----:B------:R-:W-:Y:S01]  /*2240*/  IMAD R133, R115, 0x70, RZ ;  /* 0x0000007073857824 */ /* 0x000fe200078e02ff */
[----:B------:R-:W-:Y:S01]  /*2250*/  ISETP.NE.U32.AND P0, PT, RZ, UR8, PT ;  /* 0x00000008ff007c0c */ /* 0x000fe2000bf05070 */
[----:B------:R-:W-:Y:S01]  /*2260*/  IMAD.IADD R5, R5, 0x1, R9 ;  /* 0x0000000105057824 */ /* 0x000fe200078e0209 */
[----:B------:R-:W-:Y:S01]  /*2270*/  LEA.HI R11, R11, R204, RZ, 0x3 ;  /* 0x000000cc0b0b7211 */ /* 0x000fe200078f18ff */
[----:B------:R-:W-:Y:S01]  /*2280*/  IMAD.SHL.U32 R137, R114, 0x40, RZ ;  /* 0x0000004072897824 */ /* 0x000fe200078e00ff */
[----:B------:R-:W-:Y:S01]  /*2290*/  LOP3.LUT R30, R30, R7, RZ, 0xfc, !PT ;  /* 0x000000071e1e7212 */ /* 0x000fe200078efcff */
[----:B------:R-:W-:Y:S01]  /*22a0*/  IMAD.WIDE.U32 R4, R230, UR4, R4 ;  /* 0x00000004e6047c25 */ /* 0x000fe2000f8e0004 */
[----:B------:R-:W-:-:S02]  /*22b0*/  ISETP.NE.AND.EX P0, PT, RZ, UR9, PT, P0 ;  /* 0x00000009ff007c0c */ /* 0x000fc4000bf05300 */
[----:B------:R-:W-:Y:S01]  /*22c0*/  LOP3.LUT R11, R11, 0xfffffff8, RZ, 0xc0, !PT ;  /* 0xfffffff80b0b7812 */ /* 0x000fe200078ec0ff */
[----:B------:R-:W-:Y:S01]  /*22d0*/  IMAD R5, R230, UR5, R5 ;  /* 0x00000005e6057c24 */ /* 0x000fe2000f8e0205 */
[----:B------:R-:W-:Y:S01]  /*22e0*/  ULDC.64 UR4, c[0x0][0x310] ;  /* 0x0000c40000047ab9 */ /* 0x000fe20000000a00 */
[--C-:B------:R-:W-:Y:S01]  /*22f0*/  SHF.R.S32.HI R23, RZ, 0x1f, R22.reuse ;  /* 0x0000001fff177819 */ /* 0x100fe20000011416 */
[----:B------:R-:W-:Y:S01]  /*2300*/  IMAD R135, R103, 0x70, RZ ;  /* 0x0000007067877824 */ /* 0x000fe200078e02ff */
[----:B------:R-:W-:Y:S01]  /*2310*/  ISETP.GE.AND P2, PT, R207, R15, PT ;  /* 0x0000000fcf00720c */ /* 0x000fe20003f46270 */
[C---:B------:R-:W-:Y:S01]  /*2320*/  IMAD.IADD R132, R204.reuse, 0x1, -R11 ;  /* 0x00000001cc847824 */ /* 0x040fe200078e0a0b */
[C---:B------:R-:W-:Y:S01]  /*2330*/  IADD3 R120, P3, R204.reuse, R121, RZ ;  /* 0x00000079cc787210 */ /* 0x040fe20007f7e0ff */
[----:B------:R-:W-:Y:S01]  /*2340*/  IMAD.WIDE.U32 R112, R204, R108, R22 ;  /* 0x0000006ccc707225 */ /* 0x000fe200078e0016 */
[----:B------:R-:W-:Y:S02]  /*2350*/  SHF.L.U64.HI R136, R114, 0x6, R115 ;  /* 0x0000000672887819 */ /* 0x000fe40000010273 */
[----:B------:R-:W-:Y:S01]  /*2360*/  LOP3.LUT P1, RZ, R132, 0x4, RZ, 0xc0, !PT ;  /* 0x0000000484ff7812 */ /* 0x000fe2000782c0ff */
[----:B------:R-:W-:Y:S01]  /*2370*/  IMAD.WIDE.U32 R106, R204, R102, R22 ;  /* 0x00000066cc6a7225 */ /* 0x000fe200078e0016 */
[----:B------:R-:W-:-:S02]  /*2380*/  SHF.R.S32.HI R149, RZ, 0x1f, R236 ;  /* 0x0000001fff957819 */ /* 0x000fc400000114ec */
[----:B-1----:R-:W-:Y:S01]  /*2390*/  LEA.HI R152, R152, 0x8, RZ, 0x19 ;  /* 0x0000000898987811 */ /* 0x002fe200078fc8ff */
[----:B------:R-:W-:Y:S02]  /*23a0*/  IMAD.SHL.U32 R124, R15, 0x2, RZ ;  /* 0x000000020f7c7824 */ /* 0x000fe400078e00ff */
[----:B------:R-:W-:Y:S01]  /*23b0*/  IMAD.X R121, R13, 0x1, R148, P3 ;  /* 0x000000010d797824 */ /* 0x000fe200018e0694 */
[----:B--2---:R-:W-:-:S05]  /*23c0*/  LOP3.LUT R20, R20, 0xfffffffb, RZ, 0xc0, !PT ;  /* 0xfffffffb14147812 */ /* 0x004fca00078ec0ff */
        /* <DEDUP_REMOVED lines=8> */
[----:B------:R-:W-:Y:S02]  /*2450*/  SEL R8, R7, RZ, !P0 ;  /* 0x000000ff07087207 */ /* 0x000fe40004000000 */
[----:B0-----:R-:W-:Y:S01]  /*2460*/  SHF.R.U32.HI R20, RZ, 0x3, R217 ;  /* 0x00000003ff147819 */ /* 0x001fe200000116d9 */
[----:B------:R-:W-:-:S04]  /*2470*/  IMAD.WIDE.U32 R118, R39, UR4, R4 ;  /* 0x0000000427767c25 */ /* 0x000fc8000f8e0004 */
[----:B------:R-:W-:Y:S02]  /*2480*/  IMAD R10, R8, UR4, RZ ;  /* 0x00000004080a7c24 */ /* 0x000fe4000f8e02ff */
[----:B------:R-:W-:Y:S02]  /*2490*/  IMAD R9, R204, R109, R6 ;  /* 0x0000006dcc097224 */ /* 0x000fe400078e0206 */
[----:B------:R-:W-:Y:S01]  /*24a0*/  IMAD R11, R39, UR5, R10 ;  /* 0x00000005270b7c24 */ /* 0x000fe2000f8e020a */
[----:B------:R-:W-:Y:S01]  /*24b0*/  ULDC.64 UR4, c[0x0][0x338] ;  /* 0x0000ce0000047ab9 */ /* 0x000fe20000000a00 */
[-C--:B------:R-:W-:Y:S02]  /*24c0*/  IMAD R4, R148, R114.reuse, RZ ;  /* 0x0000007294047224 */ /* 0x080fe400078e02ff */
[----:B------:R-:W-:-:S04]  /*24d0*/  IMAD.WIDE.U32 R6, R204, R114, R18 ;  /* 0x00000072cc067225 */ /* 0x000fc800078e0012 */
[----:B------:R-:W-:Y:S01]  /*24e0*/  IMAD R10, R204, R115, R4 ;  /* 0x00000073cc0a7224 */ /* 0x000fe200078e0204 */
[----:B------:R-:W-:Y:S01]  /*24f0*/  IADD3 R4, P0, R118, R6, RZ ;  /* 0x0000000676047210 */ /* 0x000fe20007f1e0ff */
[----:B------:R-:W-:Y:S02]  /*2500*/  IMAD.IADD R5, R119, 0x1, R11 ;  /* 0x0000000177057824 */ /* 0x000fe400078e020b */
[----:B------:R-:W-:Y:S02]  /*2510*/  IMAD R8, R8, UR4, RZ ;  /* 0x0000000408087c24 */ /* 0x000fe4000f8e02ff */
[----:B------:R-:W-:Y:S01]  /*2520*/  IMAD.IADD R113, R113, 0x1, R9 ;  /* 0x0000000171717824 */ /* 0x000fe200078e0209 */
[----:B------:R-:W-:Y:S01]  /*2530*/  IADD3.X R6, R5, R7, R10, P0, !PT ;  /* 0x0000000705067210 */ /* 0x000fe200007fe40a */
[----:B------:R-:W-:Y:S01]  /*2540*/  IMAD R7, R148, R102, RZ ;  /* 0x0000006694077224 */ /* 0x000fe200078e02ff */
[----:B------:R-:W-:Y:S01]  /*2550*/  ISETP.GE.AND P0, PT, R18, R15, PT ;  /* 0x0000000f1200720c */ /* 0x000fe20003f06270 */
[----:B------:R-:W-:Y:S01]  /*2560*/  IMAD.IADD R111, R9, 0x1, R111 ;  /* 0x00000001096f7824 */ /* 0x000fe200078e026f */
[C---:B------:R-:W-:Y:S01]  /*2570*/  SEL R9, R15.reuse, RZ, P1 ;  /* 0x000000ff0f097207 */ /* 0x040fe20000800000 */
[----:B------:R-:W-:Y:S01]  /*2580*/  IMAD R11, R204, R103, R7 ;  /* 0x00000067cc0b7224 */ /* 0x000fe200078e0207 */
[----:B------:R-:W-:Y:S01]  /*2590*/  SEL R7, R15, RZ, P0 ;  /* 0x000000ff0f077207 */ /* 0x000fe20000000000 */
[----:B------:R-:W-:-:S04]  /*25a0*/  IMAD.WIDE.U32 R116, R39, UR4, R116 ;  /* 0x0000000427747c25 */ /* 0x000fc8000f8e0074 */
[----:B------:R-:W-:Y:S01]  /*25b0*/  IMAD R39, R39, UR5, R8 ;  /* 0x0000000527277c24 */ /* 0x000fe2000f8e0208 */
[----:B------:R-:W-:Y:S01]  /*25c0*/  SEL R8, R15, RZ, P2 ;  /* 0x000000ff0f087207 */ /* 0x000fe20001000000 */
[----:B------:R-:W-:Y:S02]  /*25d0*/  IMAD.IADD R7, R18, 0x1, R7 ;  /* 0x0000000112077824 */ /* 0x000fe400078e0207 */
[----:B------:R-:W-:Y:S02]  /*25e0*/  IMAD.IADD R9, R206, 0x1, R9 ;  /* 0x00000001ce097824 */ /* 0x000fe400078e0209 */
[----:B------:R-:W-:Y:S01]  /*25f0*/  IMAD.IADD R12, R207, 0x1, R8 ;  /* 0x00000001cf0c7824 */ /* 0x000fe200078e0208 */
[----:B------:R-:W-:Y:S01]  /*2600*/  SHF.R.S32.HI R8, RZ, 0x1f, R7 ;  /* 0x0000001fff087819 */ /* 0x000fe20000011407 */
[----:B------:R-:W-:Y:S01]  /*2610*/  IMAD.IADD R107, R107, 0x1, R11 ;  /* 0x000000016b6b7824 */ /* 0x000fe200078e020b */
[----:B------:R-:W-:Y:S01]  /*2620*/  SHF.R.S32.HI R10, RZ, 0x1f, R9 ;  /* 0x0000001fff0a7819 */ /* 0x000fe20000011409 */
[----:B------:R-:W-:Y:S01]  /*2630*/  IMAD.IADD R105, R11, 0x1, R105 ;  /* 0x000000010b697824 */ /* 0x000fe200078e0269 */
[CC--:B------:R-:W-:Y:S01]  /*2640*/  LEA.HI R21, R8.reuse, R7.reuse, RZ, 0x3 ;  /* 0x0000000708157211 */ /* 0x0c0fe200078f18ff */
[----:B-----5:R-:W-:Y:S01]  /*2650*/  IMAD.WIDE.U32 R112, R145, R108, R112 ;  /* 0x0000006c91707225 */ /* 0x020fe200078e0070 */
[----:B------:R-:W-:-:S02]  /*2660*/  LEA.HI R7, R8, R7, RZ, 0x6 ;  /* 0x0000000708077211 */ /* 0x000fc400078f30ff */
[CC--:B------:R-:W-:Y:S01]  /*2670*/  LEA.HI R8, R10.reuse, R9.reuse, RZ, 0x6 ;  /* 0x000000090a087211 */ /* 0x0c0fe200078f30ff */
[C---:B------:R-:W-:Y:S01]  /*2680*/  IMAD.WIDE.U32 R110, R145.reuse, R108, R110 ;  /* 0x0000006c916e7225 */ /* 0x040fe200078e006e */
[----:B------:R-:W-:Y:S02]  /*2690*/  LEA.HI R27, R10, R9, RZ, 0x3 ;  /* 0x000000090a1b7211 */ /* 0x000fe400078f18ff */
[----:B------:R-:W-:Y:S01]  /*26a0*/  SHF.R.S32.HI R9, RZ, 0x6, R8 ;  /* 0x00000006ff097819 */ /* 0x000fe20000011408 */
[-C--:B------:R-:W-:Y:S01]  /*26b0*/  IMAD.WIDE.U32 R106, R145, R102.reuse, R106 ;  /* 0x00000066916a7225 */ /* 0x080fe200078e006a */
[----:B------:R-:W-:Y:S02]  /*26c0*/  LOP3.LUT R10, R218, 0x38, R27, 0xf8, !PT ;  /* 0x00000038da0a7812 */ /* 0x000fe400078ef81b */
[----:B------:R-:W-:Y:S01]  /*26d0*/  SHF.R.S32.HI R29, RZ, 0x1f, R12 ;  /* 0x0000001fff1d7819 */ /* 0x000fe2000001140c */
[C---:B------:R-:W-:Y:S01]  /*26e0*/  IMAD R143, R9.reuse, 0x1c00, R220 ;  /* 0x00001c00098f7824 */ /* 0x040fe200078e02dc */
[----:B------:R-:W-:Y:S01]  /*26f0*/  SHF.R.S32.HI R7, RZ, 0x6, R7 ;  /* 0x00000006ff077819 */ /* 0x000fe20000011407 */
[----:B------:R-:W-:Y:S01]  /*2700*/  IMAD R140, R9, 0x1c00, R221 ;  /* 0x00001c00098c7824 */ /* 0x000fe200078e02dd */
[----:B------:R-:W-:Y:S01]  /*2710*/  LOP3.LUT R10, R10, R219, RZ, 0x3c, !PT ;  /* 0x000000db0a0a7212 */ /* 0x000fe200078e3cff */
[----:B------:R-:W-:Y:S01]  /*2720*/  IMAD.WIDE.U32 R104, R145, R102, R104 ;  /* 0x0000006691687225 */ /* 0x000fe200078e0068 */
[----:B------:R-:W-:-:S02]  /*2730*/  LEA.HI R32, R29, R12, RZ, 0x3 ;  /* 0x0000000c1d207211 */ /* 0x000fc400078f18ff */
[----:B------:R-:W-:Y:S01]  /*2740*/  LOP3.LUT R8, R218, 0x38, R21, 0xf8, !PT ;  /* 0x00000038da087812 */ /* 0x000fe200078ef815 */
[----:B------:R-:W-:Y:S01]  /*2750*/  IMAD R144, R7, 0x1c00, R220 ;  /* 0x00001c0007907824 */ /* 0x000fe200078e02dc */
[----:B------:R-:W-:Y:S01]  /*2760*/  LEA.HI R12, R29, R12, RZ, 0x6 ;  /* 0x0000000c1d0c7211 */ /* 0x000fe200078f30ff */
[--C-:B------:R-:W-:Y:S01]  /*2770*/  IMAD R142, R7, 0x1c00, R221.reuse ;  /* 0x00001c00078e7824 */ /* 0x100fe200078e02dd */
[-C--:B------:R-:W-:Y:S01]  /*2780*/  LOP3.LUT R7, R8, R219.reuse, RZ, 0x3c, !PT ;  /* 0x000000db08077212 */ /* 0x080fe200078e3cff */
[----:B------:R-:W-:Y:S01]  /*2790*/  IMAD.IADD R143, R143, 0x1, R10 ;  /* 0x000000018f8f7824 */ /* 0x000fe200078e020a */
[----:B------:R-:W-:Y:S01]  /*27a0*/  SHF.R.S32.HI R12, RZ, 0x6, R12 ;  /* 0x00000006ff0c7819 */ /* 0x000fe2000001140c */
[----:B------:R-:W-:Y:S01]  /*27b0*/  IMAD.WIDE.U32 R114, R114, 0x70, RZ ;  /* 0x0000007072727825 */ /* 0x000fe200078e00ff */
[--C-:B------:R-:W-:Y:S02]  /*27c0*/  LOP3.LUT R8, R218, 0x38, R32.reuse, 0xf8, !PT ;  /* 0x00000038da087812 */ /* 0x100fe400078ef820 */
[----:B------:R-:W-:Y:S01]  /*27d0*/  LOP3.LUT R10, R217, 0x38, R32, 0xf8, !PT ;  /* 0x00000038d90a7812 */ /* 0x000fe200078ef820 */
[----:B------:R-:W-:Y:S01]  /*27e0*/  IMAD R141, R12, 0x1c00, R220 ;  /* 0x00001c000c8d7824 */ /* 0x000fe200078e02dc */
[----:B------:R-:W-:Y:S01]  /*27f0*/  LOP3.LUT R8, R8, R219, RZ, 0x3c, !PT ;  /* 0x000000db08087212 */ /* 0x000fe200078e3cff */
[----:B------:R-:W-:Y:S01]  /*2800*/  IMAD R139, R12, 0x1c00, R221 ;  /* 0x00001c000c8b7824 */ /* 0x000fe200078e02dd */
[----:B------:R-:W-:Y:S01]  /*2810*/  LOP3.LUT R10, R10, R20, RZ, 0x3c, !PT ;  /* 0x000000140a0a7212 */ /* 0x000fe200078e3cff */
[----:B------:R-:W-:Y:S01]  /*2820*/  IMAD.IADD R144, R144, 0x1, R7 ;  /* 0x0000000190907824 */ /* 0x000fe200078e0207 */
[----:B------:R-:W-:Y:S01]  /*2830*/  SHF.R.S32.HI R9, RZ, 0x1f, R145 ;  /* 0x0000001fff097819 */ /* 0x000fe20000011491 */
[----:B------:R-:W-:Y:S01]  /*2840*/  IMAD.IADD R141, R141, 0x1, R8 ;  /* 0x000000018d8d7824 */ /* 0x000fe200078e0208 */
[----:B------:R-:W-:Y:S01]  /*2850*/  LOP3.LUT R7, R217, 0x38, R27, 0xf8, !PT ;  /* 0x00000038d9077812 */ /* 0x000fe200078ef81b */
[----:B------:R-:W-:Y:S01]  /*2860*/  IMAD.IADD R139, R139, 0x1, R10 ;  /* 0x000000018b8b7824 */ /* 0x000fe200078e020a */
[----:B------:R-:W-:Y:S01]  /*2870*/  LOP3.LUT R11, R217, 0x38, R21, 0xf8, !PT ;  /* 0x00000038d90b7812 */ /* 0x000fe200078ef815 */
[C---:B------:R-:W-:Y:S01]  /*2880*/  IMAD R8, R9.reuse, R108, RZ ;  /* 0x0000006c09087224 */ /* 0x040fe200078e02ff */
[----:B------:R-:W-:Y:S01]  /*2890*/  LOP3.LUT R12, R218, 0x18, R18, 0xf8, !PT ;  /* 0x00000018da0c7812 */ /* 0x000fe200078ef812 */
[----:B------:R-:W-:Y:S01]  /*28a0*/  IMAD R10, R9, R102, RZ ;  /* 0x00000066090a7224 */ /* 0x000fe200078e02ff */
[-C--:B------:R-:W-:Y:S01]  /*28b0*/  LOP3.LUT R7, R7, R20.reuse, RZ, 0x3c, !PT ;  /* 0x0000001407077212 */ /* 0x080fe200078e3cff */
[----:B------:R-:W-:Y:S01]  /*28c0*/  VIADD R9, R18, 0xa0 ;  /* 0x000000a012097836 */ /* 0x000fe20000000000 */
[----:B------:R-:W-:Y:S01]  /*28d0*/  LOP3.LUT R11, R11, R20, RZ, 0x3c, !PT ;  /* 0x000000140b0b7212 */ /* 0x000fe200078e3cff */
[----:B------:R-:W-:Y:S01]  /*28e0*/  IMAD R35, R145, R109, R8 ;  /* 0x0000006d91237224 */ /* 0x000fe200078e0208 */
[----:B------:R-:W-:Y:S01]  /*28f0*/  LOP3.LUT R29, R12, R219, RZ, 0x3c, !PT ;  /* 0x000000db0c1d7212 */ /* 0x000fe200078e3cff */
[----:B------:R-:W-:Y:S01]  /*2900*/  IMAD.IADD R140, R140, 0x1, R7 ;  /* 0x000000018c8c7824 */ /* 0x000fe200078e0207 */
[----:B------:R-:W-:Y:S01]  /*2910*/  ISETP.GE.AND P2, PT, R9, UR6, PT ;  /* 0x0000000609007c0c */ /* 0x000fe2000bf46270 */
[----:B------:R-:W-:Y:S01]  /*2920*/  IMAD.IADD R142, R142, 0x1, R11 ;  /* 0x000000018e8e7824 */ /* 0x000fe200078e020b */
[C---:B------:R-:W-:Y:S01]  /*2930*/  SHF.L.U64.HI R7, R108.reuse, 0x6, R109 ;  /* 0x000000066c077819 */ /* 0x040fe2000001026d */
[----:B------:R-:W-:Y:S01]  /*2940*/  IMAD.SHL.U32 R8, R108, 0x40, RZ ;  /* 0x000000406c087824 */ /* 0x000fe200078e00ff */
[----:B------:R-:W-:Y:S01]  /*2950*/  SEL R31, RZ, 0x20, P2 ;  /* 0x00000020ff1f7807 */ /* 0x000fe20001000000 */
[----:B------:R-:W-:Y:S01]  /*2960*/  IMAD R37, R145, R103, R10 ;  /* 0x0000006791257224 */ /* 0x000fe200078e020a */
[----:B------:R-:W-:Y:S01]  /*2970*/  SHF.L.U64.HI R10, R102, 0x6, R103 ;  /* 0x00000006660a7819 */ /* 0x000fe20000010267 */
[----:B------:R-:W-:Y:S01]  /*2980*/  IMAD.WIDE.U32 R108, R108, 0x70, RZ ;  /* 0x000000706c6c7825 */ /* 0x000fe200078e00ff */
[----:B------:R-:W-:-:S02]  /*2990*/  SHF.R.S32.HI R20, RZ, 0x3, R21 ;  /* 0x00000003ff147819 */ /* 0x000fc40000011415 */
[----:B------:R-:W-:Y:S01]  /*29a0*/  SHF.R.S32.HI R26, RZ, 0x3, R27 ;  /* 0x00000003ff1a7819 */ /* 0x000fe2000001141b */
[----:B------:R-:W-:Y:S01]  /*29b0*/  IMAD.SHL.U32 R11, R102, 0x40, RZ ;  /* 0x00000040660b7824 */ /* 0x000fe200078e00ff */
[----:B------:R-:W-:Y:S01]  /*29c0*/  LOP3.LUT R38, R30, R31, RZ, 0xfc, !PT ;  /* 0x0000001f1e267212 */ /* 0x000fe200078efcff */
[----:B------:R-:W-:Y:S01]  /*29d0*/  IMAD.IADD R138, R220, 0x1, R29 ;  /* 0x00000001dc8a7824 */ /* 0x000fe200078e021d */
[----:B------:R-:W-:Y:S01]  /*29e0*/  LOP3.LUT R21, R21, 0xfffffff8, RZ, 0xc0, !PT ;  /* 0xfffffff815157812 */ /* 0x000fe200078ec0ff */
[----:B------:R-:W-:Y:S01]  /*29f0*/  IMAD.WIDE.U32 R102, R102, 0x70, RZ ;  /* 0x0000007066667825 */ /* 0x000fe200078e00ff */
[----:B------:R-:W-:Y:S02]  /*2a00*/  LOP3.LUT R27, R27, 0xfffffff8, RZ, 0xc0, !PT ;  /* 0xfffffff81b1b7812 */ /* 0x000fe400078ec0ff */
[----:B------:R-:W-:Y:S01]  /*2a10*/  LOP3.LUT R29, R32, 0xfffffff8, RZ, 0xc0, !PT ;  /* 0xfffffff8201d7812 */ /* 0x000fe200078ec0ff */
[----:B------:R-:W-:Y:S01]  /*2a20*/  IMAD.IADD R12, R113, 0x1, R35 ;  /* 0x00000001710c7824 */ /* 0x000fe200078e0223 */
[----:B------:R-:W-:Y:S01]  /*2a30*/  SHF.R.S32.HI R28, RZ, 0x3, R32 ;  /* 0x00000003ff1c7819 */ /* 0x000fe20000011420 */
[----:B------:R-:W-:Y:S01]  /*2a40*/  IMAD.IADD R13, R35, 0x1, R111 ;  /* 0x00000001230d7824 */ /* 0x000fe200078e026f */
[C---:B------:R-:W-:Y:S01]  /*2a50*/  LOP3.LUT R34, R38.reuse, 0x2, RZ, 0xc0, !PT ;  /* 0x0000000226227812 */ /* 0x040fe200078ec0ff */
[----:B------:R-:W-:Y:S01]  /*2a60*/  IMAD.IADD R14, R107, 0x1, R37 ;  /* 0x000000016b0e7824 */ /* 0x000fe200078e0225 */
[C---:B------:R-:W-:Y:S01]  /*2a70*/  LOP3.LUT R35, R38.reuse, 0x4, RZ, 0xc0, !PT ;  /* 0x0000000426237812 */ /* 0x040fe200078ec0ff */
[----:B------:R-:W-:Y:S01]  /*2a80*/  IMAD.IADD R15, R37, 0x1, R105 ;  /* 0x00000001250f7824 */ /* 0x000fe200078e0269 */
[C---:B------:R-:W-:Y:S01]  /*2a90*/  LOP3.LUT R36, R38.reuse, 0x8, RZ, 0xc0, !PT ;  /* 0x0000000826247812 */ /* 0x040fe200078ec0ff */
[----:B------:R-:W-:Y:S01]  /*2aa0*/  IMAD.IADD R134, R109, 0x1, R33 ;  /* 0x000000016d867824 */ /* 0x000fe200078e0221 */
[----:B------:R-:W-:Y:S01]  /*2ab0*/  LOP3.LUT R37, R38, 0x10, RZ, 0xc0, !PT ;  /* 0x0000001026257812 */ /* 0x000fe200078ec0ff */
[----:B------:R-:W-:Y:S01]  /*2ac0*/  IMAD.IADD R133, R115, 0x1, R133 ;  /* 0x0000000173857824 */ /* 0x000fe200078e0285 */
[----:B------:R-:W-:Y:S01]  /*2ad0*/  LOP3.LUT R30, R30, 0x1, RZ, 0xc0, !PT ;  /* 0x000000011e1e7812 */ /* 0x000fe200078ec0ff */
[----:B------:R-:W-:Y:S01]  /*2ae0*/  IMAD.IADD R135, R103, 0x1, R135 ;  /* 0x0000000167877824 */ /* 0x000fe200078e0287 */
[----:B------:R-:W-:Y:S01]  /*2af0*/  SHF.R.S32.HI R31, RZ, 0x1f, R21 ;  /* 0x0000001fff1f7819 */ /* 0x000fe20000011415 */
[----:B------:R-:W-:Y:S01]  /*2b00*/  IMAD.IADD R39, R117, 0x1, R39 ;  /* 0x0000000175277824 */ /* 0x000fe200078e0227 */
[----:B------:R-:W-:-:S02]  /*2b10*/  SHF.R.S32.HI R32, RZ, 0x1f, R27 ;  /* 0x0000001fff207819 */ /* 0x000fc4000001141b */
[----:B------:R-:W-:Y:S02]  /*2b20*/  SHF.R.S32.HI R33, RZ, 0x1f, R29 ;  /* 0x0000001fff217819 */ /* 0x000fe4000001141d */
[----:B------:R-:W-:-:S07]  /*2b30*/  LOP3.LUT R38, R38, 0x20, RZ, 0xc0, !PT ;  /* 0x0000002026267812 */ /* 0x000fce00078ec0ff */
.L_x_5835:
[----:B-12---:R-:W2:Y:S01]  /*2b40*/  LDL.LU R45, [R1+0x10] ;  /* 0x00001000012d7983 */ /* 0x006ea20000300800 */
[----:B------:R-:W-:Y:S01]  /*2b50*/  VIADD R47, R24, 0xffffffff ;  /* 0xffffffff182f7836 */ /* 0x000fe20000000000 */
        /* <DEDUP_REMOVED lines=10> */
[----:B------:R-:W-:-:S02]  /*2c00*/  IADD3 R24, P2, P3, R4, R126, R137 ;  /* 0x0000007e04187210 */ /* 0x000fc40007b5e089 */
[----:B------:R-:W-:Y:S01]  /*2c10*/  IADD3 R42, P4, R4, R126, RZ ;  /* 0x0000007e042a7210 */ /* 0x000fe20007f9e0ff */
[----:B------:R-:W-:-:S04]  /*2c20*/  IMAD.IADD R96, R127, 0x1, R41 ;  /* 0x000000017f607824 */ /* 0x000fc800078e0229 */
[----:B------:R-:W-:Y:S01]  /*2c30*/  IMAD.X R43, R96, 0x1, R6, P4 ;  /* 0x00000001602b7824 */ /* 0x000fe200020e0606 */
[----:B------:R-:W-:Y:S02]  /*2c40*/  IADD3.X R41, R6, R96, R136, P2, P3 ;  /* 0x0000006006297210 */ /* 0x000fe400017e6488 */
[----:B------:R-:W-:Y:S02]  /*2c50*/  ISETP.GT.AND P3, PT, R47, R125, PT ;  /* 0x0000007d2f00720c */ /* 0x000fe40003f64270 */
[-C--:B0-----:R-:W-:Y:S02]  /*2c60*/  LEA R48, P2, R24, R122.reuse, 0x1 ;  /* 0x0000007a18307211 */ /* 0x081fe400078408ff */
[----:B------:R-:W-:Y:S02]  /*2c70*/  LEA R50, P4, R42, R122, 0x1 ;  /* 0x0000007a2a327211 */ /* 0x000fe400078808ff */
[----:B------:R-:W-:Y:S01]  /*2c80*/  LEA.HI.X R49, R24, R123, R41, 0x1, P2 ;  /* 0x0000007b18317211 */ /* 0x000fe200010f0c29 */
[----:B------:R-:W-:Y:S01]  /*2c90*/  IMAD.MOV.U32 R24, RZ, RZ, R47 ;  /* 0x000000ffff187224 */ /* 0x000fe200078e002f */
[----:B-1----:R-:W-:-:S02]  /*2ca0*/  ISETP.GE.AND P2, PT, R101, 0x1, PT ;  /* 0x000000016500780c */ /* 0x002fc40003f46270 */
[----:B------:R-:W-:Y:S01]  /*2cb0*/  LEA.HI.X R51, R42, R123, R43, 0x1, P4 ;  /* 0x0000007b2a337211 */ /* 0x000fe200020f0c2b */
[C---:B------:R-:W-:Y:S02]  /*2cc0*/  VIADD R42, R40.reuse, 0x20 ;  /* 0x00000020282a7836 */ /* 0x040fe40000000000 */
[C---:B------:R-:W-:Y:S02]  /*2cd0*/  @P5 VIADD R42, R40.reuse, 0xffffffe0 ;  /* 0xffffffe0282a5836 */ /* 0x040fe40000000000 */
[--C-:B------:R-:W-:Y:S02]  /*2ce0*/  IMAD R40, R40, 0x2, R25.reuse ;  /* 0x0000000228287824 */ /* 0x100fe400078e0219 */
[----:B------:R-:W-:Y:S01]  /*2cf0*/  IMAD R41, R42, 0x2, R25 ;  /* 0x000000022a297824 */ /* 0x000fe200078e0219 */
[----:B--2---:R-:W-:-:S04]  /*2d00*/  LOP3.LUT R45, R45, 0xfffffffd, RZ, 0xc0, !PT ;  /* 0xfffffffd2d2d7812 */ /* 0x004fc800078ec0ff */
[----:B------:R-:W-:-:S05]  /*2d10*/  @P3 LOP3.LUT R45, R45, 0x2, RZ, 0xfc, !PT ;  /* 0x000000022d2d3812 */ /* 0x000fca00078efcff */
[----:B------:R0:W-:Y:S01]  /*2d20*/  STL [R1+0x10], R45 ;  /* 0x0000102d01007387 */ /* 0x0001e20000100800 */
[----:B-----5:R-:W-:Y:S05]  /*2d30*/  @!P2 BRA `(.L_x_5737) ;  /* 0x000000740054a947 */ /* 0x020fea0003800000 */
[----:B------:R-:W-:Y:S01]  /*2d40*/  ULDC.U8 UR4, c[0x0][0x410] ;  /* 0x0001040000047ab9 */ /* 0x000fe20000000000 */
[-C--:B------:R-:W-:Y:S01]  /*2d50*/  IMAD R43, R134, R47.reuse, RZ ;  /* 0x0000002f862b7224 */ /* 0x080fe200078e02ff */
[----:B------:R-:W-:Y:S01]  /*2d60*/  ISETP.NE.AND P2, PT, RZ, UR4, PT ;  /* 0x00000004ff007c0c */ /* 0x000fe2000bf45270 */
[-C--:B0-----:R-:W-:Y:S02]  /*2d70*/  IMAD R45, R135, R47.reuse, RZ ;  /* 0x0000002f872d7224 */ /* 0x081fe400078e02ff */
        /* <DEDUP_REMOVED lines=25> */
[----:B------:R-:W-:Y:S01]  /*2f10*/  IADD3 R45, P2, R112, R94, RZ ;  /* 0x0000005e702d7210 */ /* 0x000fe20007f5e0ff */
[----:B------:R-:W-:Y:S01]  /*2f20*/  ULDC.64 UR4, c[0x0][0x3e8] ;  /* 0x0000fa0000047ab9 */ /* 0x000fe20000000a00 */
[----:B------:R-:W-:Y:S02]  /*2f30*/  CS2R R122, SRZ ;  /* 0x00000000007a7805 */ /* 0x000fe4000001ff00 */
[----:B------:R-:W-:Y:S01]  /*2f40*/  CS2R R126, SRZ ;  /* 0x00000000007e7805 */ /* 0x000fe2000001ff00 */
[----:B------:R-:W-:Y:S01]  /*2f50*/  IMAD.X R46, R43, 0x1, R12, P2 ;  /* 0x000000012b2e7824 */ /* 0x000fe200010e060c */
[----:B------:R-:W-:-:S04]  /*2f60*/  LEA R44, P2, R45, UR4, 0x1 ;  /* 0x000000042d2c7c11 */ /* 0x000fc8000f8408ff */
[----:B------:R-:W-:Y:S01]  /*2f70*/  LEA.HI.X R45, R45, UR5, R46, 0x1, P2 ;  /* 0x000000052d2d7c11 */ /* 0x000fe200090f0c2e */
[----:B------:R-:W-:Y:S01]  /*2f80*/  ULDC.64 UR4, c[0x0][0x400] ;  /* 0x0001000000047ab9 */ /* 0x000fe20000000a00 */
[----:B------:R-:W-:-:S05]  /*2f90*/  IADD3 R47, P2, R106, R92, RZ ;  /* 0x0000005c6a2f7210 */ /* 0x000fca0007f5e0ff */
[----:B------:R-:W-:Y:S01]  /*2fa0*/  IMAD.X R54, R100, 0x1, R14, P2 ;  /* 0x0000000164367824 */ /* 0x000fe200010e060e */
        /* <DEDUP_REMOVED lines=30> */
.L_x_5740:
[----:B------:R-:W-:Y:S05]  /*3190*/  BSYNC B1 ;  /* 0x0000000000017941 */ /* 0x000fea0003800000 */
.L_x_5739:
        /* <DEDUP_REMOVED lines=12> */
[----:B-----5:R-:W-:Y:S01]  /*3260*/  IMAD.MOV.U32 R129, RZ, RZ, R76 ;  /* 0x000000ffff817224 */ /* 0x020fe200078e004c */
[----:B------:R-:W-:Y:S01]  /*3270*/  CS2R R74, SRZ ;  /* 0x00000000004a7805 */ /* 0x000fe2000001ff00 */
[----:B------:R-:W-:Y:S01]  /*3280*/  IMAD.MOV.U32 R128, RZ, RZ, R77 ;  /* 0x000000ffff807224 */ /* 0x000fe200078e004d */
[----:B------:R-:W-:Y:S06]  /*3290*/  @P4 BRA `(.L_x_5742) ;  /* 0x0000000000a04947 */ /* 0x000fec0003800000 */
        /* <DEDUP_REMOVED lines=40> */
.L_x_5742:
[----:B------:R-:W-:Y:S05]  /*3520*/  BSYNC B1 ;  /* 0x0000000000017941 */ /* 0x000fea0003800000 */
.L_x_5741:
[----:B------:R-:W2:Y:S01]  /*3530*/  LDL R43, [R1+0x44] ;  /* 0x00004400012b7983 */ /* 0x000ea20000100800 */
[----:B01----:R-:W-:Y:S01]  /*3540*/  IMAD.MOV.U32 R44, RZ, RZ, R81 ;  /* 0x000000ffff2c7224 */ /* 0x003fe200078e0051 */
[----:B------:R-:W-:Y:S01]  /*3550*/  PRMT R159, R129, 0x5410, R128 ;  /* 0x00005410819f7816 */ /* 0x000fe20000000080 */
[----:B------:R-:W-:Y:S02]  /*3560*/  IMAD.MOV.U32 R45, RZ, RZ, R84 ;  /* 0x000000ffff2d7224 */ /* 0x000fe400078e0054 */
        /* <DEDUP_REMOVED lines=10> */
[----:B--2---:R-:W-:Y:S01]  /*3610*/  R2UR UR4, R43 ;  /* 0x000000002b0472ca */ /* 0x004fe200000e0000 */
[----:B------:R-:W-:-:S05]  /*3620*/  IMAD.MOV.U32 R43, RZ, RZ, R80 ;  /* 0x000000ffff2b7224 */ /* 0x000fca00078e0050 */
[----:B------:R-:W-:Y:S01]  /*3630*/  PRMT R163, R44, 0x5410, R43 ;  /* 0x000054102ca37816 */ /* 0x000fe2000000002b */
[----:B------:R-:W-:Y:S02]  /*3640*/  IMAD.MOV.U32 R43, RZ, RZ, R88 ;  /* 0x000000ffff2b7224 */ /* 0x000fe400078e0058 */
[----:B------:R-:W-:-:S03]  /*3650*/  IMAD.MOV.U32 R44, RZ, RZ, R89 ;  /* 0x000000ffff2c7224 */ /* 0x000fc600078e0059 */
[----:B------:R-:W-:Y:S01]  /*3660*/  PRMT R165, R165, 0x5410, R43 ;  /* 0x00005410a5a57816 */ /* 0x000fe2000000002b */
[----:B------:R-:W-:Y:S01]  /*3670*/  IMAD.MOV.U32 R43, RZ, RZ, R79 ;  /* 0x000000ffff2b7224 */ /* 0x000fe200078e004f */
[----:B------:R-:W-:Y:S01]  /*3680*/  PRMT R166, R166, 0x5410, R44 ;  /* 0x00005410a6a67816 */ /* 0x000fe2000000002c */
[----:B------:R-:W-:Y:S01]  /*3690*/  IMAD.MOV.U32 R44, RZ, RZ, R122 ;  /* 0x000000ffff2c7224 */ /* 0x000fe200078e007a */
[----:B------:R-:W-:Y:S02]  /*36a0*/  UISETP.NE.AND UP0, UPT, UR4, 0x3, UPT ;  /* 0x000000030400788c */ /* 0x000fe4000bf05270 */
[----:B------:R-:W-:Y:S01]  /*36b0*/  PRMT R160, R46, 0x5410, R43 ;  /* 0x000054102ea07816 */ /* 0x000fe2000000002b */
[----:B------:R-:W-:Y:S01]  /*36c0*/  IMAD.MOV.U32 R46, RZ, RZ, R82 ;  /* 0x000000ffff2e7224 */ /* 0x000fe200078e0052 */
[----:B------:R-:W-:Y:S01]  /*36d0*/  PRMT R95, R95, 0x5410, R44 ;  /* 0x000054105f5f7816 */ /* 0x000fe2000000002c */
[----:B------:R-:W-:Y:S01]  /*36e0*/  IMAD.MOV.U32 R43, RZ, RZ, R86 ;  /* 0x000000ffff2b7224 */ /* 0x000fe200078e0056 */
[----:B------:R-:W-:Y:S01]  /*36f0*/  PLOP3.LUT P2, PT, PT, PT, UP0, 0x80, 0x0 ;  /* 0x000000000000781c */ /* 0x000fe20003f4f008 */
        /* <DEDUP_REMOVED lines=54> */
[----:B------:R-:W-:Y:S06]  /*3a60*/  @!P2 BRA `(.L_x_5743) ;  /* 0x000000000004a947 */ /* 0x000fec0003800000 */
[----:B------:R-:W-:Y:S01]  /*3a70*/  BPT.TRAP 0x1 ;  /* 0x000000040000795c */ /* 0x000fe20000300000 */
.L_x_5743:
[----:B------:R-:W-:Y:S01]  /*3a80*/  IMAD R43, R17, 0x8, R16 ;  /* 0x00000008112b7824 */ /* 0x000fe200078e0210 */
[----:B------:R-:W-:Y:S01]  /*3a90*/  SHF.L.U32 R100, R209, 0x1f, RZ ;  /* 0x0000001fd1647819 */ /* 0x000fe200000006ff */
[----:B------:R-:W-:Y:S03]  /*3aa0*/  BSSY B1, `(.L_x_5744) ;  /* 0x0000003000017945 */ /* 0x000fe60003800000 */
[----:B------:R-:W0:Y:S02]  /*3ab0*/  SYNCS.PHASECHK.TRANS64.TRYWAIT P5, [R43+URZ+0x36890], R100 ;  /* 0x036890642b0075a7 */ /* 0x000e2400080a017f */
[----:B0-----:R-:W-:Y:S05]  /*3ac0*/  @!P5 BRA `(.L_x_5745) ;  /* 0x000002dc00ccd947 */ /* 0x001fea0003800000 */
.L_x_6131:
[----:B------:R-:W-:Y:S05]  /*3ad0*/  BSYNC B1 ;  /* 0x0000000000017941 */ /* 0x000fea0003800000 */
.L_x_5744:
        /* <DEDUP_REMOVED lines=44> */
[----:B------:R-:W-:Y:S01]  /*3da0*/  IMAD.U32 R122, R93, 0x10000, RZ ;  /* 0x000100005d7a7824 */ /* 0x000fe200078e00ff */
[C---:B------:R-:W-:Y:S01]  /*3db0*/  LOP3.LUT R93, R44.reuse, 0xffff0000, RZ, 0xc0, !PT ;  /* 0xffff00002c5d7812 */ /* 0x040fe200078ec0ff */
[----:B------:R-:W-:-:S02]  /*3dc0*/  IMAD.U32 R44, R44, 0x10000, RZ ;  /* 0x000100002c2c7824 */ /* 0x000fc400078e00ff */
[----:B------:R-:W-:Y:S02]  /*3dd0*/  F2FP.BF16.F32.PACK_AB R47, R47, R94 ;  /* 0x0000005e2f2f723e */ /* 0x000fe400000010ff */
[C---:B------:R-:W-:Y:S01]  /*3de0*/  FMUL.FTZ R126, R93.reuse, R122 ;  /* 0x0000007a5d7e7220 */ /* 0x040fe20000410000 */
[----:B------:R-:W-:-:S03]  /*3df0*/  FMUL.FTZ R93, R93, R92 ;  /* 0x0000005c5d5d7220 */ /* 0x000fc60000410000 */
[C---:B------:R-:W-:Y:S01]  /*3e00*/  FFMA.FTZ R126, R44.reuse, R92, -R126 ;  /* 0x0000005c2c7e7223 */ /* 0x040fe2000001087e */
[----:B------:R-:W-:-:S05]  /*3e10*/  FFMA.FTZ R93, R44, R122, R93 ;  /* 0x0000007a2c5d7223 */ /* 0x000fca000001005d */
[----:B------:R-:W-:-:S05]  /*3e20*/  F2FP.BF16.F32.PACK_AB R93, R93, R126 ;  /* 0x0000007e5d5d723e */ /* 0x000fca00000010ff */
[----:B------:R-:W-:-:S07]  /*3e30*/  IMAD.MOV.U32 R44, RZ, RZ, R93 ;  /* 0x000000ffff2c7224 */ /* 0x000fce00078e005d */
.L_x_5751:
[----:B------:R-:W-:Y:S05]  /*3e40*/  BSYNC B3 ;  /* 0x0000000000037941 */ /* 0x000fea0003800000 */
.L_x_5750:
[----:B--2---:R1:W-:Y:S02]  /*3e50*/  STG.E.128 desc[UR60][R50.64], R44 ;  /* 0x0000002c32007986 */ /* 0x0043e4000c101d3c */
.L_x_5749:
[----:B------:R-:W-:Y:S05]  /*3e60*/  BSYNC B2 ;  /* 0x0000000000027941 */ /* 0x000fea0003800000 */
.L_x_5748:
        /* <DEDUP_REMOVED lines=10> */
[C---:B------:R-:W-:Y:S02]  /*3f10*/  PRMT R95, R167.reuse, 0x5410, R95 ;  /* 0x00005410a75f7816 */ /* 0x040fe4000000005f */
[----:B------:R-:W-:Y:S02]  /*3f20*/  PRMT R92, R167, 0x5432, R92 ;  /* 0x00005432a75c7816 */ /* 0x000fe4000000005c */
[----:B------:R-:W-:Y:S02]  /*3f30*/  SHF.R.U32.HI R96, RZ, 0x10, R97 ;  /* 0x00000010ff607819 */ /* 0x000fe40000011661 */
[----:B------:R-:W-:-:S02]  /*3f40*/  LOP3.LUT R122, R45, 0xffff0000, RZ, 0xc0, !PT ;  /* 0xffff00002d7a7812 */ /* 0x000fc400078ec0ff */
[C---:B------:R-:W-:Y:S01]  /*3f50*/  LOP3.LUT R97, R95.reuse, 0xffff0000, RZ, 0xc0, !PT ;  /* 0xffff00005f617812 */ /* 0x040fe200078ec0ff */
[----:B------:R-:W-:Y:S01]  /*3f60*/  IMAD.U32 R95, R95, 0x10000, RZ ;  /* 0x000100005f5f7824 */ /* 0x000fe200078e00ff */
[C---:B------:R-:W-:Y:S01]  /*3f70*/  LOP3.LUT R94, R92.reuse, 0xffff0000, RZ, 0xc0, !PT ;  /* 0xffff00005c5e7812 */ /* 0x040fe200078ec0ff */
[----:B------:R-:W-:Y:S01]  /*3f80*/  IMAD.U32 R92, R92, 0x10000, RZ ;  /* 0x000100005c5c7824 */ /* 0x000fe200078e00ff */
[----:B------:R-:W-:Y:S01]  /*3f90*/  SHF.R.U32.HI R98, RZ, 0x10, R99 ;  /* 0x00000010ff627819 */ /* 0x000fe20000011663 */
[C---:B------:R-:W-:Y:S02]  /*3fa0*/  FMUL.FTZ R99, R122.reuse, R97 ;  /* 0x000000617a637220 */ /* 0x040fe40000410000 */
[-C--:B------:R-:W-:Y:S01]  /*3fb0*/  FMUL.FTZ R45, R122, R94.reuse ;  /* 0x0000005e7a2d7220 */ /* 0x080fe20000410000 */
[C---:B------:R-:W-:Y:S01]  /*3fc0*/  LOP3.LUT R122, R46.reuse, 0xffff0000, RZ, 0xc0, !PT ;  /* 0xffff00002e7a7812 */ /* 0x040fe200078ec0ff */
[----:B------:R-:W-:Y:S01]  /*3fd0*/  FFMA.FTZ R94, R93, R94, -R99 ;  /* 0x0000005e5d5e7223 */ /* 0x000fe20000010863 */
[----:B------:R-:W-:-:S02]  /*3fe0*/  IMAD.U32 R46, R46, 0x10000, RZ ;  /* 0x000100002e2e7824 */ /* 0x000fc400078e00ff */
[----:B------:R-:W-:Y:S01]  /*3ff0*/  FFMA.FTZ R93, R93, R97, R45 ;  /* 0x000000615d5d7223 */ /* 0x000fe2000001002d */
[----:B------:R-:W-:Y:S02]  /*4000*/  PRMT R45, R168, 0x5432, R96 ;  /* 0x00005432a82d7816 */ /* 0x000fe40000000060 */
        /* <DEDUP_REMOVED lines=29> */
.L_x_5755:
[----:B------:R-:W-:Y:S05]  /*41e0*/  BSYNC B3 ;  /* 0x0000000000037941 */ /* 0x000fea0003800000 */
.L_x_5754:
[----:B--2---:R2:W-:Y:S02]  /*41f0*/  STG.E.128 desc[UR60][R50.64+0x40], R44 ;  /* 0x0000402c32007986 */ /* 0x0045e4000c101d3c */
.L_x_5753:
[----:B------:R-:W-:Y:S05]  /*4200*/  BSYNC B2 ;  /* 0x0000000000027941 */ /* 0x000fea0003800000 */
.L_x_5752:
        /* <DEDUP_REMOVED lines=55> */
.L_x_5759:
[----:B------:R-:W-:Y:S05]  /*4580*/  BSYNC B3 ;  /* 0x0000000000037941 */ /* 0x000fea0003800000 */
.L_x_5758:
[----:B--2---:R3:W-:Y:S02]  /*4590*/  STG.E.128 desc[UR60][R50.64+0x80], R44 ;  /* 0x0000802c32007986 */ /* 0x0047e4000c101d3c */
.L_x_5757:
[----:B------:R-:W-:Y:S05]  /*45a0*/  BSYNC B2 ;  /* 0x0000000000027941 */ /* 0x000fea0003800000 */
.L_x_5756:
[----:B------:R-:W-:Y:S01]  /*45b0*/  ISETP.NE.AND P3, PT, R36, RZ, PT ;  /* 0x000000ff2400720c */ /* 0x000fe20003f65270 */
[----:B------:R-:W-:-:S12]  /*45c0*/  BSSY B2, `(.L_x_5760) ;  /* 0x0000036000027945 */ /* 0x000fd80003800000 */
[----:B------:R-:W-:Y:S05]  /*45d0*/  @!P3 BRA `(.L_x_5761) ;  /* 0x0000000000d0b947 */ /* 0x000fea0003800000 */
[----:B-123--:R1:W2:Y:S01]  /*45e0*/  LDS.128 R44, [R41+0x24800] ;  /* 0x02480000292c7984 */ /* 0x00e2a20000000c00 */
[----:B------:R-:W-:Y:S01]  /*45f0*/  ISETP.GE.AND P3, PT, R214, R101, PT ;  /* 0x00000065d600720c */ /* 0x000fe20003f66270 */
[----:B------:R-:W-:-:S12]  /*4600*/  BSSY B3, `(.L_x_5762) ;  /* 0x0000030000037945 */ /* 0x000fd80003800000 */
[----:B-1----:R-:W-:Y:S05]  /*4610*/  @P3 BRA `(.L_x_5763) ;  /* 0x0000000000b83947 */ /* 0x002fea0003800000 */
[----:B------:R-:W-:Y:S02]  /*4620*/  SHF.R.U64 R88, R86, 0x10, R87 ;  /* 0x0000001056587819 */ /* 0x000fe40000001257 */
[--C-:B------:R-:W-:Y:S02]  /*4630*/  SHF.R.U64 R89, R84, 0x10, R85.reuse ;  /* 0x0000001054597819 */ /* 0x100fe40000001255 */
[----:B------:R-:W-:Y:S02]  /*4640*/  SHF.R.U32.HI R84, RZ, 0x10, R85 ;  /* 0x00000010ff547819 */ /* 0x000fe40000011655 */
[----:B------:R-:W-:Y:S02]  /*4650*/  PRMT R88, R169, 0x5432, R88 ;  /* 0x00005432a9587816 */ /* 0x000fe40000000058 */
[----:B------:R-:W-:Y:S02]  /*4660*/  PRMT R85, R164, 0x5410, R89 ;  /* 0x00005410a4557816 */ /* 0x000fe40000000059 */
[----:B------:R-:W-:-:S02]  /*4670*/  SHF.R.U32.HI R86, RZ, 0x10, R87 ;  /* 0x00000010ff567819 */ /* 0x000fc40000011657 */
[C---:B--2---:R-:W-:Y:S01]  /*4680*/  LOP3.LUT R90, R45.reuse, 0xffff0000, RZ, 0xc0, !PT ;  /* 0xffff00002d5a7812 */ /* 0x044fe200078ec0ff */
[----:B------:R-:W-:Y:S01]  /*4690*/  IMAD.U32 R45, R45, 0x10000, RZ ;  /* 0x000100002d2d7824 */ /* 0x000fe200078e00ff */
[----:B------:R-:W-:Y:S02]  /*46a0*/  LOP3.LUT R89, R88, 0xffff0000, RZ, 0xc0, !PT ;  /* 0xffff000058597812 */ /* 0x000fe400078ec0ff */
[C---:B------:R-:W-:Y:S01]  /*46b0*/  LOP3.LUT R87, R85.reuse, 0xffff0000, RZ, 0xc0, !PT ;  /* 0xffff000055577812 */ /* 0x040fe200078ec0ff */
[----:B------:R-:W-:Y:S01]  /*46c0*/  IMAD.U32 R85, R85, 0x10000, RZ ;  /* 0x0001000055557824 */ /* 0x000fe200078e00ff */
[----:B------:R-:W-:Y:S01]  /*46d0*/  PRMT R86, R170, 0x5432, R86 ;  /* 0x00005432aa567816 */ /* 0x000fe20000000056 */
[----:B------:R-:W-:Y:S01]  /*46e0*/  FMUL.FTZ R91, R90, R89 ;  /* 0x000000595a5b7220 */ /* 0x000fe20000410000 */
[----:B------:R-:W-:Y:S01]  /*46f0*/  PRMT R84, R164, 0x5432, R84 ;  /* 0x00005432a4547816 */ /* 0x000fe20000000054 */
[-C--:B------:R-:W-:Y:S01]  /*4700*/  FMUL.FTZ R90, R90, R87.reuse ;  /* 0x000000575a5a7220 */ /* 0x080fe20000410000 */
[C---:B------:R-:W-:Y:S01]  /*4710*/  LOP3.LUT R92, R46.reuse, 0xffff0000, RZ, 0xc0, !PT ;  /* 0xffff00002e5c7812 */ /* 0x040fe200078ec0ff */
[----:B------:R-:W-:Y:S01]  /*4720*/  FFMA.FTZ R87, R45, R87, -R91 ;  /* 0x000000572d577223 */ /* 0x000fe2000001085b */
[----:B------:R-:W-:-:S02]  /*4730*/  IMAD.U32 R46, R46, 0x10000, RZ ;  /* 0x000100002e2e7824 */ /* 0x000fc400078e00ff */
[----:B------:R-:W-:Y:S01]  /*4740*/  FFMA.FTZ R45, R45, R89, R90 ;  /* 0x000000592d2d7223 */ /* 0x000fe2000001005a */
[C---:B------:R-:W-:Y:S01]  /*4750*/  IMAD.U32 R89, R86.reuse, 0x10000, RZ ;  /* 0x0001000056597824 */ /* 0x040fe200078e00ff */
[----:B------:R-:W-:Y:S01]  /*4760*/  LOP3.LUT R86, R86, 0xffff0000, RZ, 0xc0, !PT ;  /* 0xffff000056567812 */ /* 0x000fe200078ec0ff */
[C---:B------:R-:W-:Y:S01]  /*4770*/  IMAD.U32 R90, R84.reuse, 0x10000, RZ ;  /* 0x00010000545a7824 */ /* 0x040fe200078e00ff */
[----:B------:R-:W-:Y:S01]  /*4780*/  LOP3.LUT R84, R84, 0xffff0000, RZ, 0xc0, !PT ;  /* 0xffff000054547812 */ /* 0x000fe200078ec0ff */
[C---:B------:R-:W-:Y:S01]  /*4790*/  FMUL.FTZ R91, R92.reuse, R89 ;  /* 0x000000595c5b7220 */ /* 0x040fe20000410000 */
[----:B------:R-:W-:Y:S01]  /*47a0*/  F2FP.BF16.F32.PACK_AB R45, R45, R87 ;  /* 0x000000572d2d723e */ /* 0x000fe200000010ff */
[-C--:B------:R-:W-:Y:S02]  /*47b0*/  FMUL.FTZ R92, R92, R90.reuse ;  /* 0x0000005a5c5c7220 */ /* 0x080fe40000410000 */
[----:B------:R-:W-:Y:S01]  /*47c0*/  FFMA.FTZ R91, R46, R90, -R91 ;  /* 0x0000005a2e5b7223 */ /* 0x000fe2000001085b */
[----:B------:R-:W-:-:S02]  /*47d0*/  IMAD.U32 R90, R88, 0x10000, RZ ;  /* 0x00010000585a7824 */ /* 0x000fc400078e00ff */
        /* <DEDUP_REMOVED lines=10> */
[C---:B------:R-:W-:Y:S01]  /*4880*/  FMUL.FTZ R84, R44.reuse, R90 ;  /* 0x0000005a2c547220 */ /* 0x040fe20000410000 */
[----:B------:R-:W-:-:S03]  /*4890*/  FMUL.FTZ R44, R44, R85 ;  /* 0x000000552c2c7220 */ /* 0x000fc60000410000 */
[----:B------:R-:W-:Y:S01]  /*48a0*/  F2FP.BF16.F32.PACK_AB R46, R46, R88 ;  /* 0x000000582e2e723e */ /* 0x000fe200000010ff */
[C---:B------:R-:W-:Y:S01]  /*48b0*/  FFMA.FTZ R84, R89.reuse, R85, -R84 ;  /* 0x0000005559547223 */ /* 0x040fe20000010854 */
[----:B------:R-:W-:-:S03]  /*48c0*/  FFMA.FTZ R44, R89, R90, R44 ;  /* 0x0000005a592c7223 */ /* 0x000fc6000001002c */
[----:B------:R-:W-:Y:S02]  /*48d0*/  IMAD.MOV.U32 R47, RZ, RZ, R46 ;  /* 0x000000ffff2f7224 */ /* 0x000fe400078e002e */
[----:B------:R-:W-:Y:S01]  /*48e0*/  F2FP.BF16.F32.PACK_AB R44, R44, R84 ;  /* 0x000000542c2c723e */ /* 0x000fe200000010ff */
[----:B------:R-:W-:-:S07]  /*48f0*/  IMAD.MOV.U32 R46, RZ, RZ, R91 ;  /* 0x000000ffff2e7224 */ /* 0x000fce00078e005b */
.L_x_5763:
[----:B------:R-:W-:Y:S05]  /*4900*/  BSYNC B3 ;  /* 0x0000000000037941 */ /* 0x000fea0003800000 */
.L_x_5762:
[----:B--2---:R4:W-:Y:S02]  /*4910*/  STG.E.128 desc[UR60][R50.64+0xc0], R44 ;  /* 0x0000c02c32007986 */ /* 0x0049e4000c101d3c */
.L_x_5761:
[----:B------:R-:W-:Y:S05]  /*4920*/  BSYNC B2 ;  /* 0x0000000000027941 */ /* 0x000fea0003800000 */
.L_x_5760:
        /* <DEDUP_REMOVED lines=9> */
[--C-:B------:R-:W-:Y:S01]  /*49c0*/  SHF.R.U64 R85, R80, 0x10, R81.reuse ;  /* 0x0000001050557819 */ /* 0x100fe20000001251 */
[----:B------:R-:W-:Y:S01]  /*49d0*/  IMAD.U32 R88, R44, 0x10000, RZ ;  /* 0x000100002c587824 */ /* 0x000fe200078e00ff */
[----:B------:R-:W-:Y:S01]  /*49e0*/  SHF.R.U32.HI R87, RZ, 0x10, R81 ;  /* 0x00000010ff577819 */ /* 0x000fe20000011651 */
[----:B------:R-:W-:Y:S01]  /*49f0*/  IMAD.U32 R81, R46, 0x10000, RZ ;  /* 0x000100002e517824 */ /* 0x000fe200078e00ff */
[----:B------:R-:W-:Y:S02]  /*4a00*/  SHF.R.U32.HI R83, RZ, 0x10, R83 ;  /* 0x00000010ff537819 */ /* 0x000fe40000011653 */
[----:B------:R-:W-:Y:S02]  /*4a10*/  PRMT R84, R162, 0x5432, R84 ;  /* 0x00005432a2547816 */ /* 0x000fe40000000054 */
[----:B------:R-:W-:-:S02]  /*4a20*/  PRMT R85, R163, 0x5432, R85 ;  /* 0x00005432a3557816 */ /* 0x000fc40000000055 */
[----:B------:R-:W-:Y:S01]  /*4a30*/  LOP3.LUT R80, R47, 0xffff0000, RZ, 0xc0, !PT ;  /* 0xffff00002f507812 */ /* 0x000fe200078ec0ff */
[C---:B------:R-:W-:Y:S01]  /*4a40*/  IMAD.U32 R47, R45.reuse, 0x10000, RZ ;  /* 0x000100002d2f7824 */ /* 0x040fe200078e00ff */
[----:B------:R-:W-:Y:S02]  /*4a50*/  LOP3.LUT R92, R45, 0xffff0000, RZ, 0xc0, !PT ;  /* 0xffff00002d5c7812 */ /* 0x000fe400078ec0ff */
[----:B------:R-:W-:Y:S02]  /*4a60*/  PRMT R82, R163, 0x5410, R87 ;  /* 0x00005410a3527816 */ /* 0x000fe40000000057 */
[----:B------:R-:W-:Y:S02]  /*4a70*/  PRMT R83, R162, 0x5410, R83 ;  /* 0x00005410a2537816 */ /* 0x000fe40000000053 */
[----:B------:R-:W-:Y:S01]  /*4a80*/  LOP3.LUT R45, R84, 0xffff0000, RZ, 0xc0, !PT ;  /* 0xffff0000542d7812 */ /* 0x000fe200078ec0ff */
[----:B------:R-:W-:Y:S01]  /*4a90*/  IMAD.U32 R90, R82, 0x10000, RZ ;  /* 0x00010000525a7824 */ /* 0x000fe200078e00ff */
[----:B------:R-:W-:Y:S01]  /*4aa0*/  LOP3.LUT R87, R85, 0xffff0000, RZ, 0xc0, !PT ;  /* 0xffff000055577812 */ /* 0x000fe200078ec0ff */
[C---:B------:R-:W-:Y:S01]  /*4ab0*/  IMAD.U32 R89, R83.reuse, 0x10000, RZ ;  /* 0x0001000053597824 */ /* 0x040fe200078e00ff */
[----:B------:R-:W-:Y:S01]  /*4ac0*/  LOP3.LUT R83, R83, 0xffff0000, RZ, 0xc0, !PT ;  /* 0xffff000053537812 */ /* 0x000fe200078ec0ff */
[----:B------:R-:W-:Y:S01]  /*4ad0*/  FMUL.FTZ R91, R92, R45 ;  /* 0x0000002d5c5b7220 */ /* 0x000fe20000410000 */
[----:B------:R-:W-:Y:S01]  /*4ae0*/  LOP3.LUT R82, R82, 0xffff0000, RZ, 0xc0, !PT ;  /* 0xffff000052527812 */ /* 0x000fe200078ec0ff */
[----:B------:R-:W-:Y:S01]  /*4af0*/  FMUL.FTZ R92, R92, R87 ;  /* 0x000000575c5c7220 */ /* 0x000fe20000410000 */
[----:B------:R-:W-:Y:S01]  /*4b00*/  LOP3.LUT R44, R44, 0xffff0000, RZ, 0xc0, !PT ;  /* 0xffff00002c2c7812 */ /* 0x000fe200078ec0ff */
[----:B------:R-:W-:Y:S01]  /*4b10*/  IMAD.U32 R84, R84, 0x10000, RZ ;  /* 0x0001000054547824 */ /* 0x000fe200078e00ff */
        /* <DEDUP_REMOVED lines=10> */
[C---:B------:R-:W-:Y:S01]  /*4bc0*/  FMUL.FTZ R93, R46.reuse, R89 ;  /* 0x000000592e5d7220 */ /* 0x040fe20000410000 */
[----:B------:R-:W-:Y:S01]  /*4bd0*/  FMUL.FTZ R46, R46, R90 ;  /* 0x0000005a2e2e7220 */ /* 0x000fe20000410000 */
[C---:B------:R-:W-:Y:S01]  /*4be0*/  FFMA.FTZ R47, R88.reuse, R85, -R47 ;  /* 0x00000055582f7223 */ /* 0x040fe2000001082f */
[----:B------:R-:W-:Y:S01]  /*4bf0*/  FFMA.FTZ R44, R88, R84, R44 ;  /* 0x00000054582c7223 */ /* 0x000fe2000001002c */
[----:B------:R-:W-:Y:S01]  /*4c00*/  F2FP.BF16.F32.PACK_AB R45, R80, R45 ;  /* 0x0000002d502d723e */ /* 0x000fe200000010ff */
[C---:B------:R-:W-:Y:S01]  /*4c10*/  FFMA.FTZ R93, R81.reuse, R90, -R93 ;  /* 0x0000005a515d7223 */ /* 0x040fe2000001085d */
[----:B------:R-:W-:Y:S01]  /*4c20*/  FFMA.FTZ R46, R81, R89, R46 ;  /* 0x00000059512e7223 */ /* 0x000fe2000001002e */
[----:B------:R-:W-:-:S02]  /*4c30*/  F2FP.BF16.F32.PACK_AB R91, R92, R91 ;  /* 0x0000005b5c5b723e */ /* 0x000fc400000010ff */
[----:B------:R-:W-:Y:S01]  /*4c40*/  F2FP.BF16.F32.PACK_AB R44, R44, R47 ;  /* 0x0000002f2c2c723e */ /* 0x000fe200000010ff */
[----:B------:R-:W-:Y:S01]  /*4c50*/  IMAD.MOV.U32 R47, RZ, RZ, R45 ;  /* 0x000000ffff2f7224 */ /* 0x000fe200078e002d */
[----:B------:R-:W-:Y:S01]  /*4c60*/  F2FP.BF16.F32.PACK_AB R46, R46, R93 ;  /* 0x0000005d2e2e723e */ /* 0x000fe200000010ff */
[----:B------:R-:W-:-:S07]  /*4c70*/  IMAD.MOV.U32 R45, RZ, RZ, R91 ;  /* 0x000000ffff2d7224 */ /* 0x000fce00078e005b */
.L_x_5767:
[----:B------:R-:W-:Y:S05]  /*4c80*/  BSYNC B3 ;  /* 0x0000000000037941 */ /* 0x000fea0003800000 */
.L_x_5766:
[----:B--2---:R1:W-:Y:S02]  /*4c90*/  STG.E.128 desc[UR60][R50.64+0x100], R44 ;  /* 0x0001002c32007986 */ /* 0x0043e4000c101d3c */
.L_x_5765:
[----:B------:R-:W-:Y:S05]  /*4ca0*/  BSYNC B2 ;  /* 0x0000000000027941 */ /* 0x000fea0003800000 */
.L_x_5764:
        /* <DEDUP_REMOVED lines=40> */
[CC--:B------:R-:W-:Y:S01]  /*4f30*/  FMUL.FTZ R78, R44.reuse, R77.reuse ;  /* 0x0000004d2c4e7220 */ /* 0x0c0fe20000410000 */
        /* <DEDUP_REMOVED lines=10> */
.L_x_5769:
[----:B------:R-:W-:Y:S05]  /*4fe0*/  BSYNC B2 ;  /* 0x0000000000027941 */ /* 0x000fea0003800000 */
.L_x_5768:
[----:B--2---:R1:W-:Y:S02]  /*4ff0*/  STG.E.128 desc[UR60][R50.64+0x140], R44 ;  /* 0x0001402c32007986 */ /* 0x0043e4000c101d3c */
.L_x_5747:
[----:B------:R-:W-:Y:S05]  /*5000*/  BSYNC B1 ;  /* 0x0000000000017941 */ /* 0x000fea0003800000 */
.L_x_5746:
        /* <DEDUP_REMOVED lines=19> */
[----:B------:R-:W-:Y:S01]  /*5140*/  LOP3.LUT R45, R51, 0xffff0000, RZ, 0xc0, !PT ;  /* 0xffff0000332d7812 */ /* 0x000fe200078ec0ff */
        /* <DEDUP_REMOVED lines=10> */
[----:B------:R-:W-:Y:S01]  /*51f0*/  FFMA.FTZ R81, R75, R45, R81 ;  /* 0x0000002d4b517223 */ /* 0x000fe20000010051 */
[C---:B------:R-:W-:Y:S01]  /*5200*/  FMUL.FTZ R82, R46.reuse, R78 ;  /* 0x0000004e2e527220 */ /* 0x040fe20000410000 */
[-C--:B------:R-:W-:Y:S01]  /*5210*/  FMUL.FTZ R45, R46, R79.reuse ;  /* 0x0000004f2e2d7220 */ /* 0x080fe20000410000 */
[----:B------:R-:W-:Y:S01]  /*5220*/  LOP3.LUT R46, R161, 0xffff0000, RZ, 0xc0, !PT ;  /* 0xffff0000a12e7812 */ /* 0x000fe200078ec0ff */
[----:B------:R-:W-:Y:S01]  /*5230*/  IMAD.U32 R50, R50, 0x10000, RZ ;  /* 0x0001000032327824 */ /* 0x000fe200078e00ff */
[----:B------:R-:W-:Y:S01]  /*5240*/  LOP3.LUT R72, R72, 0xffff0000, RZ, 0xc0, !PT ;  /* 0xffff000048487812 */ /* 0x000fe200078ec0ff */
[----:B------:R-:W-:Y:S01]  /*5250*/  FFMA.FTZ R80, R75, R76, -R80 ;  /* 0x0000004c4b507223 */ /* 0x000fe20000010850 */
[C---:B------:R-:W-:Y:S01]  /*5260*/  FFMA.FTZ R82, R74.reuse, R79, -R82 ;  /* 0x0000004f4a527223 */ /* 0x040fe20000010852 */
[----:B------:R-:W-:Y:S01]  /*5270*/  FFMA.FTZ R45, R74, R78, R45 ;  /* 0x0000004e4a2d7223 */ /* 0x000fe2000001002d */
[----:B------:R-:W-:Y:S01]  /*5280*/  FMUL.FTZ R76, R73, R46 ;  /* 0x0000002e494c7220 */ /* 0x000fe20000410000 */
[----:B------:R-:W-:Y:S01]  /*5290*/  FMUL.FTZ R74, R44, R51 ;  /* 0x000000332c4a7220 */ /* 0x000fe20000410000 */
[----:B------:R-:W-:-:S02]  /*52a0*/  IMAD.U32 R47, R47, 0x10000, RZ ;  /* 0x000100002f2f7824 */ /* 0x000fc400078e00ff */
[----:B------:R-:W-:Y:S01]  /*52b0*/  FMUL.FTZ R73, R73, R72 ;  /* 0x0000004849497220 */ /* 0x000fe20000410000 */
[-C--:B------:R-:W-:Y:S01]  /*52c0*/  FMUL.FTZ R44, R44, R50.reuse ;  /* 0x000000322c2c7220 */ /* 0x080fe20000410000 */
[----:B------:R-:W-:Y:S01]  /*52d0*/  FFMA.FTZ R74, R77, R50, -R74 ;  /* 0x000000324d4a7223 */ /* 0x000fe2000001084a */
[C---:B------:R-:W-:Y:S01]  /*52e0*/  FFMA.FTZ R76, R47.reuse, R72, -R76 ;  /* 0x000000482f4c7223 */ /* 0x040fe2000001084c */
[----:B------:R-:W-:Y:S01]  /*52f0*/  FFMA.FTZ R73, R47, R46, R73 ;  /* 0x0000002e2f497223 */ /* 0x000fe20000010049 */
[----:B------:R-:W-:Y:S01]  /*5300*/  FFMA.FTZ R51, R77, R51, R44 ;  /* 0x000000334d337223 */ /* 0x000fe2000001002c */
[----:B------:R-:W-:Y:S02]  /*5310*/  F2FP.BF16.F32.PACK_AB R80, R81, R80 ;  /* 0x000000505150723e */ /* 0x000fe400000010ff */
[----:B------:R-:W-:Y:S02]  /*5320*/  F2FP.BF16.F32.PACK_AB R46, R45, R82 ;  /* 0x000000522d2e723e */ /* 0x000fe400000010ff */
[----:B------:R-:W-:Y:S01]  /*5330*/  F2FP.BF16.F32.PACK_AB R47, R73, R76 ;  /* 0x0000004c492f723e */ /* 0x000fe200000010ff */
[----:B------:R-:W-:Y:S01]  /*5340*/  IMAD.MOV.U32 R45, RZ, RZ, R80 ;  /* 0x000000ffff2d7224 */ /* 0x000fe200078e0050 */
[----:B------:R-:W-:-:S07]  /*5350*/  F2FP.BF16.F32.PACK_AB R44, R51, R74 ;  /* 0x0000004a332c723e */ /* 0x000fce00000010ff */
.L_x_5774:
[----:B------:R-:W-:Y:S05]  /*5360*/  BSYNC B2 ;  /* 0x0000000000027941 */ /* 0x000fea0003800000 */
.L_x_5773:
[----:B--2---:R1:W-:Y:S02]  /*5370*/  STG.E.128 desc[UR60][R48.64], R44 ;  /* 0x0000002c30007986 */ /* 0x0043e4000c101d3c */
.L_x_5772:
[----:B------:R-:W-:Y:S05]  /*5380*/  BSYNC B1 ;  /* 0x0000000000017941 */ /* 0x000fea0003800000 */
.L_x_5771:
        /* <DEDUP_REMOVED lines=12> */
[----:B------:R-:W-:Y:S01]  /*5450*/  PRMT R68, R156, 0x5410, R73 ;  /* 0x000054109c447816 */ /* 0x000fe20000000049 */
[----:B------:R-:W-:Y:S01]  /*5460*/  IMAD.U32 R73, R45, 0x10000, RZ ;  /* 0x000100002d497824 */ /* 0x000fe200078e00ff */
[----:B------:R-:W-:-:S02]  /*5470*/  SHF.R.U32.HI R69, RZ, 0x10, R69 ;  /* 0x00000010ff457819 */ /* 0x000fc40000011645 */
[----:B------:R-:W-:Y:S02]  /*5480*/  PRMT R157, R157, 0x5432, R72 ;  /* 0x000054329d9d7816 */ /* 0x000fe40000000048 */
[----:B------:R-:W-:Y:S01]  /*5490*/  LOP3.LUT R71, R45, 0xffff0000, RZ, 0xc0, !PT ;  /* 0xffff00002d477812 */ /* 0x000fe200078ec0ff */
[----:B------:R-:W-:Y:S01]  /*54a0*/  IMAD.U32 R45, R44, 0x10000, RZ ;  /* 0x000100002c2d7824 */ /* 0x000fe200078e00ff */
[C---:B------:R-:W-:Y:S01]  /*54b0*/  LOP3.LUT R76, R70.reuse, 0xffff0000, RZ, 0xc0, !PT ;  /* 0xffff0000464c7812 */ /* 0x040fe200078ec0ff */
[----:B------:R-:W-:Y:S01]  /*54c0*/  IMAD.U32 R70, R70, 0x10000, RZ ;  /* 0x0001000046467824 */ /* 0x000fe200078e00ff */
[C---:B------:R-:W-:Y:S01]  /*54d0*/  LOP3.LUT R72, R68.reuse, 0xffff0000, RZ, 0xc0, !PT ;  /* 0xffff000044487812 */ /* 0x040fe200078ec0ff */
[----:B------:R-:W-:Y:S01]  /*54e0*/  IMAD.U32 R68, R68, 0x10000, RZ ;  /* 0x0001000044447824 */ /* 0x000fe200078e00ff */
[----:B------:R-:W-:Y:S01]  /*54f0*/  PRMT R156, R156, 0x5432, R69 ;  /* 0x000054329c9c7816 */ /* 0x000fe20000000045 */
[----:B------:R-:W-:Y:S01]  /*5500*/  IMAD.U32 R69, R157, 0x10000, RZ ;  /* 0x000100009d457824 */ /* 0x000fe200078e00ff */
[----:B------:R-:W-:Y:S01]  /*5510*/  LOP3.LUT R51, R46, 0xffff0000, RZ, 0xc0, !PT ;  /* 0xffff00002e337812 */ /* 0x000fe200078ec0ff */
[C---:B------:R-:W-:Y:S01]  /*5520*/  FMUL.FTZ R78, R71.reuse, R76 ;  /* 0x0000004c474e7220 */ /* 0x040fe20000410000 */
[-C--:B------:R-:W-:Y:S01]  /*5530*/  FMUL.FTZ R75, R71, R72.reuse ;  /* 0x00000048474b7220 */ /* 0x080fe20000410000 */
[----:B------:R-:W-:Y:S01]  /*5540*/  IMAD.U32 R74, R156, 0x10000, RZ ;  /* 0x000100009c4a7824 */ /* 0x000fe200078e00ff */
[----:B------:R-:W-:Y:S01]  /*5550*/  LOP3.LUT R46, R47, 0xffff0000, RZ, 0xc0, !PT ;  /* 0xffff00002f2e7812 */ /* 0x000fe200078ec0ff */
[----:B------:R-:W-:Y:S01]  /*5560*/  FMUL.FTZ R77, R51, R69 ;  /* 0x00000045334d7220 */ /* 0x000fe20000410000 */
[----:B------:R-:W-:Y:S01]  /*5570*/  LOP3.LUT R71, R44, 0xffff0000, RZ, 0xc0, !PT ;  /* 0xffff00002c477812 */ /* 0x000fe200078ec0ff */
[----:B------:R-:W-:Y:S01]  /*5580*/  FFMA.FTZ R44, R73, R72, -R78 ;  /* 0x00000048492c7223 */ /* 0x000fe2000001084e */
[----:B------:R-:W-:Y:S01]  /*5590*/  LOP3.LUT R157, R157, 0xffff0000, RZ, 0xc0, !PT ;  /* 0xffff00009d9d7812 */ /* 0x000fe200078ec0ff */
[----:B------:R-:W-:Y:S01]  /*55a0*/  FFMA.FTZ R73, R73, R76, R75 ;  /* 0x0000004c49497223 */ /* 0x000fe2000001004b */
[----:B------:R-:W-:Y:S01]  /*55b0*/  LOP3.LUT R156, R156, 0xffff0000, RZ, 0xc0, !PT ;  /* 0xffff00009c9c7812 */ /* 0x000fe200078ec0ff */
[-C--:B------:R-:W-:Y:S01]  /*55c0*/  FMUL.FTZ R75, R51, R74.reuse ;  /* 0x0000004a334b7220 */ /* 0x080fe20000410000 */
[----:B------:R-:W-:Y:S01]  /*55d0*/  FFMA.FTZ R51, R50, R74, -R77 ;  /* 0x0000004a32337223 */ /* 0x000fe2000001084d */
[----:B------:R-:W-:Y:S01]  /*55e0*/  FMUL.FTZ R72, R46, R157 ;  /* 0x0000009d2e487220 */ /* 0x000fe20000410000 */
[----:B------:R-:W-:-:S02]  /*55f0*/  IMAD.U32 R47, R47, 0x10000, RZ ;  /* 0x000100002f2f7824 */ /* 0x000fc400078e00ff */
[----:B------:R-:W-:Y:S01]  /*5600*/  FMUL.FTZ R74, R46, R156 ;  /* 0x0000009c2e4a7220 */ /* 0x000fe20000410000 */
[C---:B------:R-:W-:Y:S01]  /*5610*/  FMUL.FTZ R46, R71.reuse, R70 ;  /* 0x00000046472e7220 */ /* 0x040fe20000410000 */
[----:B------:R-:W-:Y:S01]  /*5620*/  FFMA.FTZ R50, R50, R69, R75 ;  /* 0x0000004532327223 */ /* 0x000fe2000001004b */
[----:B------:R-:W-:Y:S01]  /*5630*/  FMUL.FTZ R71, R71, R68 ;  /* 0x0000004447477220 */ /* 0x000fe20000410000 */
[----:B------:R-:W-:Y:S01]  /*5640*/  FFMA.FTZ R72, R47, R156, -R72 ;  /* 0x0000009c2f487223 */ /* 0x000fe20000010848 */
[----:B------:R-:W-:Y:S01]  /*5650*/  FFMA.FTZ R46, R45, R68, -R46 ;  /* 0x000000442d2e7223 */ /* 0x000fe2000001082e */
[----:B------:R-:W-:Y:S01]  /*5660*/  FFMA.FTZ R47, R47, R157, R74 ;  /* 0x0000009d2f2f7223 */ /* 0x000fe2000001004a */
[----:B------:R-:W-:Y:S01]  /*5670*/  FFMA.FTZ R71, R45, R70, R71 ;  /* 0x000000462d477223 */ /* 0x000fe20000010047 */
[----:B------:R-:W-:Y:S02]  /*5680*/  F2FP.BF16.F32.PACK_AB R50, R50, R51 ;  /* 0x000000333232723e */ /* 0x000fe400000010ff */
[----:B------:R-:W-:-:S02]  /*5690*/  F2FP.BF16.F32.PACK_AB R45, R73, R44 ;  /* 0x0000002c492d723e */ /* 0x000fc400000010ff */
[----:B------:R-:W-:Y:S01]  /*56a0*/  F2FP.BF16.F32.PACK_AB R44, R71, R46 ;  /* 0x0000002e472c723e */ /* 0x000fe200000010ff */
[----:B------:R-:W-:Y:S01]  /*56b0*/  IMAD.MOV.U32 R46, RZ, RZ, R50 ;  /* 0x000000ffff2e7224 */ /* 0x000fe200078e0032 */
[----:B------:R-:W-:-:S07]  /*56c0*/  F2FP.BF16.F32.PACK_AB R47, R47, R72 ;  /* 0x000000482f2f723e */ /* 0x000fce00000010ff */
.L_x_5778:
[----:B------:R-:W-:Y:S05]  /*56d0*/  BSYNC B2 ;  /* 0x0000000000027941 */ /* 0x000fea0003800000 */
.L_x_5777:
[----:B--2---:R1:W-:Y:S02]  /*56e0*/  STG.E.128 desc[UR60][R48.64+0x40], R44 ;  /* 0x0000402c30007986 */ /* 0x0043e4000c101d3c */
.L_x_5776:
[----:B------:R-:W-:Y:S05]  /*56f0*/  BSYNC B1 ;  /* 0x0000000000017941 */ /* 0x000fea0003800000 */
.L_x_5775:
        /* <DEDUP_REMOVED lines=11> */
[----:B------:R-:W-:Y:S02]  /*57b0*/  PRMT R51, R155, 0x5432, R68 ;  /* 0x000054329b337816 */ /* 0x000fe40000000044 */
[C---:B------:R-:W-:Y:S02]  /*57c0*/  PRMT R68, R154.reuse, 0x5410, R69 ;  /* 0x000054109a447816 */ /* 0x040fe40000000045 */
[----:B------:R-:W-:-:S02]  /*57d0*/  PRMT R154, R154, 0x5432, R65 ;  /* 0x000054329a9a7816 */ /* 0x000fc40000000041 */
[----:B------:R-:W-:Y:S01]  /*57e0*/  SHF.R.U32.HI R64, RZ, 0x10, R67 ;  /* 0x00000010ff407819 */ /* 0x000fe20000011643 */
[----:B------:R-:W-:Y:S01]  /*57f0*/  IMAD.U32 R69, R68, 0x10000, RZ ;  /* 0x0001000044457824 */ /* 0x000fe200078e00ff */
[----:B------:R-:W-:Y:S02]  /*5800*/  LOP3.LUT R65, R45, 0xffff0000, RZ, 0xc0, !PT ;  /* 0xffff00002d417812 */ /* 0x000fe400078ec0ff */
[C---:B------:R-:W-:Y:S01]  /*5810*/  LOP3.LUT R70, R154.reuse, 0xffff0000, RZ, 0xc0, !PT ;  /* 0xffff00009a467812 */ /* 0x040fe200078ec0ff */
[----:B------:R-:W-:Y:S01]  /*5820*/  IMAD.U32 R154, R154, 0x10000, RZ ;  /* 0x000100009a9a7824 */ /* 0x000fe200078e00ff */
[----:B------:R-:W-:Y:S01]  /*5830*/  PRMT R155, R155, 0x5410, R64 ;  /* 0x000054109b9b7816 */ /* 0x000fe20000000040 */
[----:B------:R-:W-:Y:S01]  /*5840*/  IMAD.U32 R64, R45, 0x10000, RZ ;  /* 0x000100002d407824 */ /* 0x000fe200078e00ff */
[----:B------:R-:W-:Y:S01]  /*5850*/  LOP3.LUT R67, R51, 0xffff0000, RZ, 0xc0, !PT ;  /* 0xffff000033437812 */ /* 0x000fe200078ec0ff */
[----:B------:R-:W-:Y:S01]  /*5860*/  FMUL.FTZ R73, R65, R70 ;  /* 0x0000004641497220 */ /* 0x000fe20000410000 */
[----:B------:R-:W-:Y:S01]  /*5870*/  LOP3.LUT R66, R46, 0xffff0000, RZ, 0xc0, !PT ;  /* 0xffff00002e427812 */ /* 0x000fe200078ec0ff */
[----:B------:R-:W-:Y:S01]  /*5880*/  IMAD.U32 R71, R155, 0x10000, RZ ;  /* 0x000100009b477824 */ /* 0x000fe200078e00ff */
[----:B------:R-:W-:Y:S01]  /*5890*/  LOP3.LUT R46, R47, 0xffff0000, RZ, 0xc0, !PT ;  /* 0xffff00002f2e7812 */ /* 0x000fe200078ec0ff */
[-C--:B------:R-:W-:Y:S01]  /*58a0*/  FMUL.FTZ R65, R65, R67.reuse ;  /* 0x0000004341417220 */ /* 0x080fe20000410000 */
[----:B------:R-:W-:Y:S01]  /*58b0*/  FFMA.FTZ R73, R64, R67, -R73 ;  /* 0x0000004340497223 */ /* 0x000fe20000010849 */
[----:B------:R-:W-:-:S02]  /*58c0*/  IMAD.U32 R45, R44, 0x10000, RZ ;  /* 0x000100002c2d7824 */ /* 0x000fc400078e00ff */
[----:B------:R-:W-:Y:S01]  /*58d0*/  FMUL.FTZ R75, R66, R71 ;  /* 0x00000047424b7220 */ /* 0x000fe20000410000 */
[----:B------:R-:W-:Y:S01]  /*58e0*/  FFMA.FTZ R64, R64, R70, R65 ;  /* 0x0000004640407223 */ /* 0x000fe20000010041 */
[----:B------:R-:W-:Y:S01]  /*58f0*/  LOP3.LUT R155, R155, 0xffff0000, RZ, 0xc0, !PT ;  /* 0xffff00009b9b7812 */ /* 0x000fe200078ec0ff */
[-C--:B------:R-:W-:Y:S01]  /*5900*/  FMUL.FTZ R65, R66, R69.reuse ;  /* 0x0000004542417220 */ /* 0x080fe20000410000 */
[----:B------:R-:W-:Y:S01]  /*5910*/  LOP3.LUT R68, R68, 0xffff0000, RZ, 0xc0, !PT ;  /* 0xffff000044447812 */ /* 0x000fe200078ec0ff */
[----:B------:R-:W-:Y:S01]  /*5920*/  IMAD.U32 R51, R51, 0x10000, RZ ;  /* 0x0001000033337824 */ /* 0x000fe200078e00ff */
[----:B------:R-:W-:Y:S01]  /*5930*/  LOP3.LUT R44, R44, 0xffff0000, RZ, 0xc0, !PT ;  /* 0xffff00002c2c7812 */ /* 0x000fe200078ec0ff */
[C---:B------:R-:W-:Y:S01]  /*5940*/  FFMA.FTZ R75, R50.reuse, R69, -R75 ;  /* 0x00000045324b7223 */ /* 0x040fe2000001084b */
[----:B------:R-:W-:Y:S01]  /*5950*/  FFMA.FTZ R50, R50, R71, R65 ;  /* 0x0000004732327223 */ /* 0x000fe20000010041 */
[C---:B------:R-:W-:Y:S01]  /*5960*/  FMUL.FTZ R66, R46.reuse, R155 ;  /* 0x0000009b2e427220 */ /* 0x040fe20000410000 */
[----:B------:R-:W-:Y:S01]  /*5970*/  FMUL.FTZ R70, R46, R68 ;  /* 0x000000442e467220 */ /* 0x000fe20000410000 */
[----:B------:R-:W-:-:S02]  /*5980*/  IMAD.U32 R47, R47, 0x10000, RZ ;  /* 0x000100002f2f7824 */ /* 0x000fc400078e00ff */
[C---:B------:R-:W-:Y:S01]  /*5990*/  FMUL.FTZ R46, R44.reuse, R154 ;  /* 0x0000009a2c2e7220 */ /* 0x040fe20000410000 */
[----:B------:R-:W-:Y:S01]  /*59a0*/  FMUL.FTZ R65, R44, R51 ;  /* 0x000000332c417220 */ /* 0x000fe20000410000 */
        /* <DEDUP_REMOVED lines=9> */
.L_x_5782:
[----:B------:R-:W-:Y:S05]  /*5a40*/  BSYNC B2 ;  /* 0x0000000000027941 */ /* 0x000fea0003800000 */
.L_x_5781:
[----:B--2---:R1:W-:Y:S02]  /*5a50*/  STG.E.128 desc[UR60][R48.64+0x80], R44 ;  /* 0x0000802c30007986 */ /* 0x0043e4000c101d3c */
.L_x_5780:
[----:B------:R-:W-:Y:S05]  /*5a60*/  BSYNC B1 ;  /* 0x0000000000017941 */ /* 0x000fea0003800000 */
.L_x_5779:
        /* <DEDUP_REMOVED lines=26> */
[----:B------:R-:W-:Y:S01]  /*5c10*/  FMUL.FTZ R68, R50, R66 ;  /* 0x0000004232447220 */ /* 0x000fe20000410000 */
[----:B------:R-:W-:Y:S02]  /*5c20*/  IMAD.U32 R45, R44, 0x10000, RZ ;  /* 0x000100002c2d7824 */ /* 0x000fe400078e00ff */
[----:B------:R-:W-:Y:S01]  /*5c30*/  FMUL.FTZ R69, R50, R63 ;  /* 0x0000003f32457220 */ /* 0x000fe20000410000 */
[----:B------:R-:W-:Y:S01]  /*5c40*/  LOP3.LUT R44, R44, 0xffff0000, RZ, 0xc0, !PT ;  /* 0xffff00002c2c7812 */ /* 0x000fe200078ec0ff */
[C---:B------:R-:W-:Y:S01]  /*5c50*/  FMUL.FTZ R50, R60.reuse, R67 ;  /* 0x000000433c327220 */ /* 0x040fe20000410000 */
[-C--:B------:R-:W-:Y:S01]  /*5c60*/  FMUL.FTZ R60, R60, R64.reuse ;  /* 0x000000403c3c7220 */ /* 0x080fe20000410000 */
[----:B------:R-:W-:Y:S01]  /*5c70*/  LOP3.LUT R153, R153, 0xffff0000, RZ, 0xc0, !PT ;  /* 0xffff000099997812 */ /* 0x000fe200078ec0ff */
[----:B------:R-:W-:Y:S01]  /*5c80*/  IMAD.U32 R62, R62, 0x10000, RZ ;  /* 0x000100003e3e7824 */ /* 0x000fe200078e00ff */
[----:B------:R-:W-:Y:S01]  /*5c90*/  LOP3.LUT R147, R147, 0xffff0000, RZ, 0xc0, !PT ;  /* 0xffff000093937812 */ /* 0x000fe200078ec0ff */
[----:B------:R-:W-:Y:S01]  /*5ca0*/  FFMA.FTZ R64, R51, R64, -R50 ;  /* 0x0000004033407223 */ /* 0x000fe20000010832 */
[C---:B------:R-:W-:Y:S01]  /*5cb0*/  FMUL.FTZ R50, R44.reuse, R65 ;  /* 0x000000412c327220 */ /* 0x040fe20000410000 */
[C---:B------:R-:W-:Y:S01]  /*5cc0*/  FFMA.FTZ R68, R47.reuse, R63, -R68 ;  /* 0x0000003f2f447223 */ /* 0x040fe20000010844 */
[----:B------:R-:W-:Y:S01]  /*5cd0*/  FFMA.FTZ R69, R47, R66, R69 ;  /* 0x000000422f457223 */ /* 0x000fe20000010045 */
[----:B------:R-:W-:Y:S01]  /*5ce0*/  FFMA.FTZ R51, R51, R67, R60 ;  /* 0x0000004333337223 */ /* 0x000fe2000001003c */
        /* <DEDUP_REMOVED lines=12> */
.L_x_5786:
[----:B------:R-:W-:Y:S05]  /*5db0*/  BSYNC B2 ;  /* 0x0000000000027941 */ /* 0x000fea0003800000 */
.L_x_5785:
[----:B--2---:R1:W-:Y:S02]  /*5dc0*/  STG.E.128 desc[UR60][R48.64+0xc0], R44 ;  /* 0x0000c02c30007986 */ /* 0x0043e4000c101d3c */
.L_x_5784:
[----:B------:R-:W-:Y:S05]  /*5dd0*/  BSYNC B1 ;  /* 0x0000000000017941 */ /* 0x000fea0003800000 */
.L_x_5783:
        /* <DEDUP_REMOVED lines=53> */
.L_x_5790:
[----:B------:R-:W-:Y:S05]  /*6130*/  BSYNC B2 ;  /* 0x0000000000027941 */ /* 0x000fea0003800000 */
.L_x_5789:
[----:B--2---:R1:W-:Y:S02]  /*6140*/  STG.E.128 desc[UR60][R48.64+0x100], R44 ;  /* 0x0001002c30007986 */ /* 0x0043e4000c101d3c */
.L_x_5788:
[----:B------:R-:W-:Y:S05]  /*6150*/  BSYNC B1 ;  /* 0x0000000000017941 */ /* 0x000fea0003800000 */
.L_x_5787:
        /* <DEDUP_REMOVED lines=52> */
.L_x_5792:
[----:B------:R-:W-:Y:S05]  /*64a0*/  BSYNC B1 ;  /* 0x0000000000017941 */ /* 0x000fea0003800000 */
.L_x_5791:
[----:B--2---:R1:W-:Y:S01]  /*64b0*/  STG.E.128 desc[UR60][R48.64+0x140], R44 ;  /* 0x0001402c30007986 */ /* 0x0043e2000c101d3c */
[----:B------:R-:W-:Y:S05]  /*64c0*/  BRA `(.L_x_5770) ;  /* 0x0000004000507947 */ /* 0x000fea0003800000 */
.L_x_5738:
        /* <DEDUP_REMOVED lines=22> */
[----:B------:R-:W-:Y:S02]  /*6630*/  LEA R68, P2, R44, UR4, 0x1 ;  /* 0x000000042c447c11 */ /* 0x000fe4000f8408ff */
[----:B------:R-:W-:-:S02]  /*6640*/  CS2R R64, SRZ ;  /* 0x0000000000407805 */ /* 0x000fc4000001ff00 */
        /* <DEDUP_REMOVED lines=23> */
.L_x_5794:
[----:B------:R-:W-:Y:S05]  /*67c0*/  BSYNC B1 ;  /* 0x0000000000017941 */ /* 0x000fea0003800000 */
.L_x_5793:
[----:B------:R-:W-:Y:S01]  /*67d0*/  ISETP.GE.AND P3, PT, R236, R42, PT ;  /* 0x0000002aec00720c */ /* 0x000fe20003f66270 */
[----:B------:R-:W-:Y:S01]  /*67e0*/  BSSY B1, `(.L_x_5795) ;  /* 0x000002e000017945 */ /* 0x000fe20003800000 */
        /* <DEDUP_REMOVED lines=45> */
.L_x_5796:
[----:B------:R-:W-:Y:S05]  /*6ac0*/  BSYNC B1 ;  /* 0x0000000000017941 */ /* 0x000fea0003800000 */
.L_x_5795:
[----:B------:R-:W2:Y:S01]  /*6ad0*/  LDL R43, [R1+0x44] ;  /* 0x00004400012b7983 */ /* 0x000ea20000100800 */
[----:B0-----:R-:W-:Y:S01]  /*6ae0*/  IMAD.MOV.U32 R92, RZ, RZ, R45 ;  /* 0x000000ffff5c7224 */ /* 0x001fe200078e002d */
        /* <DEDUP_REMOVED lines=19> */
[----:B------:R-:W-:-:S05]  /*6c20*/  IMAD.MOV.U32 R94, RZ, RZ, R65 ;  /* 0x000000ffff5e7224 */ /* 0x000fca00078e0041 */
[----:B------:R-:W-:Y:S02]  /*6c30*/  PRMT R167, R94, 0x7610, R167 ;  /* 0x000076105ea77816 */ /* 0x000fe400000000a7 */
        /* <DEDUP_REMOVED lines=9> */
[----:B------:R-:W-:Y:S01]  /*6cd0*/  PLOP3.LUT P2, PT, PT, PT, UP0, 0x80, 0x0 ;  /* 0x000000000000781c */ /* 0x000fe20003f4f008 */
        /* <DEDUP_REMOVED lines=9> */
[----:B------:R-:W-:Y:S01]  /*6d70*/  IMAD.MOV.U32 R93, RZ, RZ, R64 ;  /* 0x000000ffff5d7224 */ /* 0x000fe200078e0040 */
[----:B------:R-:W-:Y:S01]  /*6d80*/  PRMT R166, R92, 0x7610, R166 ;  /* 0x000076105ca67816 */ /* 0x000fe200000000a6 */
[----:B-----5:R-:W-:-:S03]  /*6d90*/  IMAD.MOV.U32 R92, RZ, RZ, R70 ;  /* 0x000000ffff5c7224 */ /* 0x020fc600078e0046 */
        /* <DEDUP_REMOVED lines=38> */
.L_x_5797:
[----:B------:R-:W-:Y:S01]  /*7000*/  IMAD R43, R17, 0x8, R16 ;  /* 0x00000008112b7824 */ /* 0x000fe200078e0210 */
[----:B------:R-:W-:Y:S01]  /*7010*/  SHF.L.U32 R100, R209, 0x1f, RZ ;  /* 0x0000001fd1647819 */ /* 0x000fe200000006ff */
[----:B------:R-:W0:Y:S01]  /*7020*/  LDC R146, c[0x0][0x2f4] ;  /* 0x0000bd00ff927b82 */ /* 0x000e220000000800 */
[----:B------:R-:W-:Y:S01]  /*7030*/  BSSY B1, `(.L_x_5798) ;  /* 0x0000005000017945 */ /* 0x000fe20003800000 */
[----:B------:R-:W-:Y:S01]  /*7040*/  IMAD.MOV.U32 R127, RZ, RZ, R96 ;  /* 0x000000ffff7f7224 */ /* 0x000fe200078e0060 */
[----:B------:R-:W1:Y:S05]  /*7050*/  SYNCS.PHASECHK.TRANS64.TRYWAIT P5, [R43+URZ+0x36890], R100 ;  /* 0x036890642b0075a7 */ /* 0x000e6a00080a017f */
[----:B------:R-:W2:Y:S01]  /*7060*/  LDC.64 R128, c[0x0][0x300] ;  /* 0x0000c000ff807b82 */ /* 0x000ea20000000a00 */
[----:B-1----:R-:W-:Y:S05]  /*7070*/  @!P5 BRA `(.L_x_5799) ;  /* 0x000002a80074d947 */ /* 0x002fea0003800000 */
.L_x_6132:
[----:B------:R-:W-:Y:S05]  /*7080*/  BSYNC B1 ;  /* 0x0000000000017941 */ /* 0x000fea0003800000 */
.L_x_5798:
        /* <DEDUP_REMOVED lines=124> */
.L_x_5805:
[----:B------:R-:W-:Y:S05]  /*7850*/  BSYNC B3 ;  /* 0x0000000000037941 */ /* 0x000fea0003800000 */
.L_x_5804:
        /* <DEDUP_REMOVED lines=12> */
.L_x_5803:
[----:B------:R-:W-:Y:S05]  /*7920*/  BSYNC B2 ;  /* 0x0000000000027941 */ /* 0x000fea0003800000 */
.L_x_5802:
        /* <DEDUP_REMOVED lines=116> */
.L_x_5809:
[----:B------:R-:W-:Y:S05]  /*8070*/  BSYNC B3 ;  /* 0x0000000000037941 */ /* 0x000fea0003800000 */
.L_x_5808:
        /* <DEDUP_REMOVED lines=12> */
.L_x_5807:
[----:B------:R-:W-:Y:S05]  /*8140*/  BSYNC B2 ;  /* 0x0000000000027941 */ /* 0x000fea0003800000 */
.L_x_5806:
        /* <DEDUP_REMOVED lines=21> */
[----:B--2---:R-:W-:Y:S02]  /*82a0*/  IMAD R52, R17, 0x5400, R49 ;  /* 0x0000540011347824 */ /* 0x004fe400078e0231 */
        /* <DEDUP_REMOVED lines=18> */
[----:B------:R-:W-:Y:S01]  /*83d0*/  LOP3.LUT R49, R49, 0xffff0000, RZ, 0xc0, !PT ;  /* 0xffff000031317812 */ /* 0x000fe200078ec0ff */
[-C--:B------:R-:W-:Y:S01]  /*83e0*/  FMUL.FTZ R92, R92, R66.reuse ;  /* 0x000000425c5c7220 */ /* 0x080fe20000410000 */
[----:B------:R-:W-:Y:S01]  /*83f0*/  LOP3.LUT R55, R55, 0xffff0000, RZ, 0xc0, !PT ;  /* 0xffff000037377812 */ /* 0x000fe200078ec0ff */
[C---:B------:R-:W-:Y:S01]  /*8400*/  FFMA.FTZ R66, R65.reuse, R66, -R93 ;  /* 0x0000004241427223 */ /* 0x040fe2000001085d */
[----:B------:R-:W-:Y:S01]  /*8410*/  SHF.R.U64 R56, R56, 0x10, R57 ;  /* 0x0000001038387819 */ /* 0x000fe20000001239 */
[----:B------:R-:W-:Y:S01]  /*8420*/  FFMA.FTZ R65, R65, R67, R92 ;  /* 0x0000004341417223 */ /* 0x000fe2000001005c */
[C---:B------:R-:W-:Y:S01]  /*8430*/  FMUL.FTZ R67, R53.reuse, R64 ;  /* 0x0000004035437220 */ /* 0x040fe20000410000 */
[----:B------:R-:W-:Y:S01]  /*8440*/  FMUL.FTZ R53, R53, R63 ;  /* 0x0000003f35357220 */ /* 0x000fe20000410000 */
[----:B------:R-:W-:-:S02]  /*8450*/  SHF.R.U64 R44, R44, 0x10, R45 ;  /* 0x000000102c2c7819 */ /* 0x000fc4000000122d */
[C---:B------:R-:W-:Y:S01]  /*8460*/  FFMA.FTZ R63, R49.reuse, R63, -R67 ;  /* 0x0000003f313f7223 */ /* 0x040fe20000010843 */
[----:B------:R-:W-:Y:S01]  /*8470*/  FFMA.FTZ R49, R49, R64, R53 ;  /* 0x0000004031317223 */ /* 0x000fe20000010035 */
[----:B------:R-:W-:Y:S01]  /*8480*/  SHF.R.U32.HI R53, RZ, 0x10, R59 ;  /* 0x00000010ff357819 */ /* 0x000fe2000001163b */
[C---:B------:R-:W-:Y:S01]  /*8490*/  IMAD.U32 R67, R51.reuse, 0x10000, RZ ;  /* 0x0001000033437824 */ /* 0x040fe200078e00ff */
[----:B------:R-:W-:Y:S02]  /*84a0*/  SHF.R.U32.HI R64, RZ, 0x10, R47 ;  /* 0x00000010ff407819 */ /* 0x000fe4000001162f */
[C---:B------:R-:W-:Y:S02]  /*84b0*/  PRMT R53, R174.reuse, 0x5410, R53 ;  /* 0x00005410ae357816 */ /* 0x040fe40000000035 */
[----:B------:R-:W-:Y:S02]  /*84c0*/  PRMT R64, R174, 0x5432, R64 ;  /* 0x00005432ae407816 */ /* 0x000fe40000000040 */
[----:B------:R-:W-:Y:S01]  /*84d0*/  LOP3.LUT R45, R51, 0xffff0000, RZ, 0xc0, !PT ;  /* 0xffff0000332d7812 */ /* 0x000fe200078ec0ff */
[C---:B------:R-:W-:Y:S01]  /*84e0*/  IMAD.U32 R92, R53.reuse, 0x10000, RZ ;  /* 0x00010000355c7824 */ /* 0x040fe200078e00ff */
[----:B------:R-:W-:Y:S01]  /*84f0*/  LOP3.LUT R53, R53, 0xffff0000, RZ, 0xc0, !PT ;  /* 0xffff000035357812 */ /* 0x000fe200078ec0ff */
[C---:B------:R-:W-:Y:S01]  /*8500*/  IMAD.U32 R93, R64.reuse, 0x10000, RZ ;  /* 0x00010000405d7824 */ /* 0x040fe200078e00ff */
[----:B------:R-:W-:Y:S01]  /*8510*/  LOP3.LUT R64, R64, 0xffff0000, RZ, 0xc0, !PT ;  /* 0xffff000040407812 */ /* 0x000fe200078ec0ff */
[----:B------:R-:W-:Y:S01]  /*8520*/  FMUL.FTZ R94, R95, R92 ;  /* 0x0000005c5f5e7220 */ /* 0x000fe20000410000 */
[C---:B------:R-:W-:Y:S01]  /*8530*/  PRMT R56, R172.reuse, 0x5410, R56 ;  /* 0x00005410ac387816 */ /* 0x040fe20000000038 */
[----:B------:R-:W-:Y:S01]  /*8540*/  FMUL.FTZ R51, R55, R53 ;  /* 0x0000003537337220 */ /* 0x000fe20000410000 */
[-C--:B------:R-:W-:Y:S01]  /*8550*/  FMUL.FTZ R95, R95, R93.reuse ;  /* 0x0000005d5f5f7220 */ /* 0x080fe20000410000 */
[----:B------:R-:W-:Y:S01]  /*8560*/  FMUL.FTZ R55, R55, R64 ;  /* 0x0000004037377220 */ /* 0x000fe20000410000 */
[----:B------:R-:W-:Y:S01]  /*8570*/  PRMT R44, R172, 0x5432, R44 ;  /* 0x00005432ac2c7816 */ /* 0x000fe2000000002c */
[C---:B------:R-:W-:Y:S01]  /*8580*/  FFMA.FTZ R94, R67.reuse, R93, -R94 ;  /* 0x0000005d435e7223 */ /* 0x040fe2000001085e */
[----:B------:R-:W-:Y:S01]  /*8590*/  FFMA.FTZ R95, R67, R92, R95 ;  /* 0x0000005c435f7223 */ /* 0x000fe2000001005f */
[----:B------:R-:W-:Y:S01]  /*85a0*/  FFMA.FTZ R55, R45, R53, R55 ;  /* 0x000000352d377223 */ /* 0x000fe20000010037 */
[----:B------:R-:W-:-:S02]  /*85b0*/  IMAD.U32 R67, R52, 0x10000, RZ ;  /* 0x0001000034437824 */ /* 0x000fc400078e00ff */
[----:B------:R-:W-:Y:S01]  /*85c0*/  FFMA.FTZ R51, R45, R64, -R51 ;  /* 0x000000402d337223 */ /* 0x000fe20000010833 */
[----:B------:R-:W-:Y:S01]  /*85d0*/  IMAD.U32 R53, R56, 0x10000, RZ ;  /* 0x0001000038357824 */ /* 0x000fe200078e00ff */
[----:B------:R-:W-:Y:S01]  /*85e0*/  LOP3.LUT R52, R52, 0xffff0000, RZ, 0xc0, !PT ;  /* 0xffff000034347812 */ /* 0x000fe200078ec0ff */
[----:B------:R-:W-:Y:S01]  /*85f0*/  IMAD.U32 R57, R44, 0x10000, RZ ;  /* 0x000100002c397824 */ /* 0x000fe200078e00ff */
[----:B------:R-:W-:Y:S01]  /*8600*/  LOP3.LUT R56, R56, 0xffff0000, RZ, 0xc0, !PT ;  /* 0xffff000038387812 */ /* 0x000fe200078ec0ff */
[C---:B------:R-:W-:Y:S01]  /*8610*/  FMUL.FTZ R64, R67.reuse, R53 ;  /* 0x0000003543407220 */ /* 0x040fe20000410000 */
[----:B------:R-:W-:Y:S02]  /*8620*/  IMAD.U32 R45, R48, 0x10000, RZ ;  /* 0x00010000302d7824 */ /* 0x000fe400078e00ff */
[-C--:B------:R-:W-:Y:S01]  /*8630*/  FMUL.FTZ R67, R67, R57.reuse ;  /* 0x0000003943437220 */ /* 0x080fe20000410000 */
[----:B------:R-:W-:Y:S02]  /*8640*/  LOP3.LUT R44, R44, 0xffff0000, RZ, 0xc0, !PT ;  /* 0xffff00002c2c7812 */ /* 0x000fe400078ec0ff */
[----:B------:R-:W-:Y:S01]  /*8650*/  SHF.R.U64 R58, R58, 0x10, R59 ;  /* 0x000000103a3a7819 */ /* 0x000fe2000000123b */
[C---:B------:R-:W-:Y:S01]  /*8660*/  FFMA.FTZ R64, R45.reuse, R57, -R64 ;  /* 0x000000392d407223 */ /* 0x040fe20000010840 */
[----:B------:R-:W-:Y:S01]  /*8670*/  SHF.R.U64 R46, R46, 0x10, R47 ;  /* 0x000000102e2e7819 */ /* 0x000fe2000000122f */
[----:B------:R-:W-:Y:S01]  /*8680*/  FFMA.FTZ R67, R45, R53, R67 ;  /* 0x000000352d437223 */ /* 0x000fe20000010043 */
[----:B------:R-:W-:Y:S01]  /*8690*/  LOP3.LUT R48, R48, 0xffff0000, RZ, 0xc0, !PT ;  /* 0xffff000030307812 */ /* 0x000fe200078ec0ff */
[C---:B------:R-:W-:Y:S01]  /*86a0*/  FMUL.FTZ R45, R52.reuse, R56 ;  /* 0x00000038342d7220 */ /* 0x040fe20000410000 */
[----:B------:R-:W-:Y:S01]  /*86b0*/  FMUL.FTZ R52, R52, R44 ;  /* 0x0000002c34347220 */ /* 0x000fe20000410000 */
[----:B------:R-:W-:-:S02]  /*86c0*/  PRMT R58, R173, 0x5410, R58 ;  /* 0x00005410ad3a7816 */ /* 0x000fc4000000003a */
[----:B------:R-:W-:Y:S01]  /*86d0*/  PRMT R46, R173, 0x5432, R46 ;  /* 0x00005432ad2e7816 */ /* 0x000fe2000000002e */
[C---:B------:R-:W-:Y:S01]  /*86e0*/  FFMA.FTZ R52, R48.reuse, R56, R52 ;  /* 0x0000003830347223 */ /* 0x040fe20000010034 */
[----:B------:R-:W-:Y:S01]  /*86f0*/  FFMA.FTZ R45, R48, R44, -R45 ;  /* 0x0000002c302d7223 */ /* 0x000fe2000001082d */
        /* <DEDUP_REMOVED lines=25> */
[----:B------:R-:W-:Y:S01]  /*8890*/  IMAD.MOV.U32 R50, RZ, RZ, R44 ;  /* 0x000000ffff327224 */ /* 0x000fe200078e002c */
[----:B------:R-:W-:Y:S02]  /*88a0*/  F2FP.BF16.F32.PACK_AB R52, R52, R67 ;  /* 0x000000433434723e */ /* 0x000fe400000010ff */
[----:B------:R-:W-:-:S07]  /*88b0*/  F2FP.BF16.F32.PACK_AB R54, R54, R56 ;  /* 0x000000383636723e */ /* 0x000fce00000010ff */
.L_x_5811:
[----:B------:R-:W-:Y:S05]  /*88c0*/  BSYNC B2 ;  /* 0x0000000000027941 */ /* 0x000fea0003800000 */
.L_x_5810:
        /* <DEDUP_REMOVED lines=10> */
.L_x_5801:
[----:B------:R-:W-:Y:S05]  /*8970*/  BSYNC B1 ;  /* 0x0000000000017941 */ /* 0x000fea0003800000 */
.L_x_5800:
[-C--:B0-2---:R-:W-:Y:S02]  /*8980*/  IMAD R44, R149, R128.reuse, RZ ;  /* 0x00000080952c7224 */ /* 0x085fe400078e02ff */
        /* <DEDUP_REMOVED lines=9> */
[----:B---3--:R-:W-:Y:S02]  /*8a20*/  IADD3 R48, P3, P4, R118, R126, R21 ;  /* 0x0000007e76307210 */ /* 0x008fe40007c7e015 */
[----:B------:R-:W-:Y:S02]  /*8a30*/  SHF.R.S32.HI R45, RZ, 0x1f, R44 ;  /* 0x0000001fff2d7819 */ /* 0x000fe4000001142c */
[----:B------:R-:W-:Y:S02]  /*8a40*/  IADD3.X R49, R5, R56, R31, P3, P4 ;  /* 0x0000003805317210 */ /* 0x000fe40001fe841f */
[----:B------:R-:W-:Y:S02]  /*8a50*/  LEA.HI R45, R45, R44, RZ, 0x4 ;  /* 0x0000002c2d2d7211 */ /* 0x000fe400078f20ff */
[----:B------:R-:W-:-:S02]  /*8a60*/  SHF.R.U32.HI R50, RZ, 0x3, R217 ;  /* 0x00000003ff327819 */ /* 0x000fc400000116d9 */
[----:B------:R-:W-:-:S05]  /*8a70*/  LEA.HI.SX32 R44, R45, R20, 0x1c ;  /* 0x000000142d2c7211 */ /* 0x000fca00078fe2ff */
[----:B------:R-:W-:-:S05]  /*8a80*/  IMAD.SHL.U32 R45, R44, 0x8, RZ ;  /* 0x000000082c2d7824 */ /* 0x000fca00078e00ff */
[----:B------:R-:W-:-:S13]  /*8a90*/  ISETP.GE.AND P3, PT, R45, R146, PT ;  /* 0x000000922d00720c */ /* 0x000fda0003f66270 */
[--C-:B------:R-:W-:Y:S02]  /*8aa0*/  @!P3 SHF.R.S32.HI R47, RZ, 0x1f, R45.reuse ;  /* 0x0000001fff2fb819 */ /* 0x100fe4000001142d */
[--C-:B------:R-:W-:Y:S02]  /*8ab0*/  @!P3 IADD3 R46, P4, P5, R118, R126, R45.reuse ;  /* 0x0000007e762eb210 */ /* 0x100fe40007d9e02d */
[----:B------:R-:W-:Y:S02]  /*8ac0*/  LOP3.LUT R45, R217, 0x38, R45, 0xf8, !PT ;  /* 0x00000038d92d7812 */ /* 0x000fe400078ef82d */
[----:B------:R-:W-:Y:S02]  /*8ad0*/  @!P3 IADD3.X R47, R5, R56, R47, P4, P5 ;  /* 0x00000038052fb210 */ /* 0x000fe400027ea42f */
[----:B------:R-:W-:Y:S02]  /*8ae0*/  LEA R52, P4, R48, R122, 0x1 ;  /* 0x0000007a30347211 */ /* 0x000fe400078808ff */
[----:B------:R-:W-:-:S02]  /*8af0*/  LOP3.LUT R45, R45, R50, RZ, 0x3c, !PT ;  /* 0x000000322d2d7212 */ /* 0x000fc400078e3cff */
[----:B------:R-:W-:Y:S02]  /*8b00*/  LEA.HI.X R53, R48, R123, R49, 0x1, P4 ;  /* 0x0000007b30357211 */ /* 0x000fe400020f0c31 */
[----:B------:R-:W-:-:S04]  /*8b10*/  @!P3 LEA R54, P4, R46, R122, 0x1 ;  /* 0x0000007a2e36b211 */ /* 0x000fc800078808ff */
[----:B------:R-:W-:Y:S02]  /*8b20*/  @!P3 LEA.HI.X R55, R46, R123, R47, 0x1, P4 ;  /* 0x0000007b2e37b211 */ /* 0x000fe400020f0c2f */
[----:B------:R-:W-:Y:S02]  /*8b30*/  SHF.R.S32.HI R46, RZ, 0x1f, R44 ;  /* 0x0000001fff2e7819 */ /* 0x000fe4000001142c */
[----:B------:R-:W-:Y:S02]  /*8b40*/  ISETP.GE.AND P4, PT, R18, R101, PT ;  /* 0x000000651200720c */ /* 0x000fe40003f86270 */
[----:B------:R-:W-:-:S04]  /*8b50*/  LEA.HI R44, R46, R44, RZ, 0x3 ;  /* 0x0000002c2e2c7211 */ /* 0x000fc800078f18ff */
[----:B------:R-:W-:-:S05]  /*8b60*/  SHF.R.S32.HI R44, RZ, 0x3, R44 ;  /* 0x00000003ff2c7819 */ /* 0x000fca000001142c */
        /* <DEDUP_REMOVED lines=19> */
[----:B------:R-:W-:Y:S01]  /*8ca0*/  PRMT R76, R169, 0x5432, R76 ;  /* 0x00005432a94c7816 */ /* 0x000fe2000000004c */
[----:B------:R-:W-:Y:S01]  /*8cb0*/  IMAD.U32 R65, R46, 0x10000, RZ ;  /* 0x000100002e417824 */ /* 0x000fe200078e00ff */
[----:B------:R-:W-:-:S02]  /*8cc0*/  SHF.R.U64 R58, R78, 0x10, R79 ;  /* 0x000000104e3a7819 */ /* 0x000fc4000000124f */
[----:B------:R-:W-:Y:S01]  /*8cd0*/  SHF.R.U32.HI R78, RZ, 0x10, R79 ;  /* 0x00000010ff4e7819 */ /* 0x000fe2000001164f */
[----:B------:R-:W-:Y:S01]  /*8ce0*/  IMAD.U32 R79, R88, 0x10000, RZ ;  /* 0x00010000584f7824 */ /* 0x000fe200078e00ff */
[--C-:B------:R-:W-:Y:S01]  /*8cf0*/  SHF.R.U64 R60, R90, 0x10, R91.reuse ;  /* 0x000000105a3c7819 */ /* 0x100fe2000000125b */
[----:B------:R-:W-:Y:S01]  /*8d00*/  IMAD.U32 R89, R76, 0x10000, RZ ;  /* 0x000100004c597824 */ /* 0x000fe200078e00ff */
[----:B------:R-:W-:Y:S02]  /*8d10*/  SHF.R.U32.HI R90, RZ, 0x10, R91 ;  /* 0x00000010ff5a7819 */ /* 0x000fe4000001165b */
[----:B------:R-:W-:Y:S01]  /*8d20*/  LOP3.LUT R64, R49, 0xffff0000, RZ, 0xc0, !PT ;  /* 0xffff000031407812 */ /* 0x000fe200078ec0ff */
[----:B------:R-:W-:Y:S01]  /*8d30*/  IMAD.U32 R49, R48, 0x10000, RZ ;  /* 0x0001000030317824 */ /* 0x000fe200078e00ff */
[----:B------:R-:W-:Y:S01]  /*8d40*/  PRMT R91, R170, 0x5410, R60 ;  /* 0x00005410aa5b7816 */ /* 0x000fe2000000003c */
[C---:B------:R-:W-:Y:S01]  /*8d50*/  FMUL.FTZ R60, R63.reuse, R79 ;  /* 0x0000004f3f3c7220 */ /* 0x040fe20000410000 */
[----:B------:R-:W-:Y:S01]  /*8d60*/  LOP3.LUT R88, R88, 0xffff0000, RZ, 0xc0, !PT ;  /* 0xffff000058587812 */ /* 0x000fe200078ec0ff */
[-C--:B------:R-:W-:Y:S01]  /*8d70*/  FMUL.FTZ R63, R63, R89.reuse ;  /* 0x000000593f3f7220 */ /* 0x080fe20000410000 */
[----:B------:R-:W-:Y:S01]  /*8d80*/  PRMT R90, R170, 0x5432, R90 ;  /* 0x00005432aa5a7816 */ /* 0x000fe2000000005a */
[----:B------:R-:W-:Y:S01]  /*8d90*/  FFMA.FTZ R60, R61, R89, -R60 ;  /* 0x000000593d3c7223 */ /* 0x000fe2000001083c */
[----:B------:R-:W-:Y:S01]  /*8da0*/  PRMT R78, R168, 0x5432, R78 ;  /* 0x00005432a84e7816 */ /* 0x000fe2000000004e */
[----:B------:R-:W-:Y:S01]  /*8db0*/  FMUL.FTZ R92, R64, R88 ;  /* 0x00000058405c7220 */ /* 0x000fe20000410000 */
[----:B------:R-:W-:Y:S01]  /*8dc0*/  LOP3.LUT R62, R45, 0xffff0000, RZ, 0xc0, !PT ;  /* 0xffff00002d3e7812 */ /* 0x000fe200078ec0ff */
[----:B------:R-:W-:Y:S01]  /*8dd0*/  IMAD.U32 R89, R90, 0x10000, RZ ;  /* 0x000100005a597824 */ /* 0x000fe200078e00ff */
[----:B------:R-:W-:Y:S01]  /*8de0*/  LOP3.LUT R76, R76, 0xffff0000, RZ, 0xc0, !PT ;  /* 0xffff00004c4c7812 */ /* 0x000fe200078ec0ff */
[----:B------:R-:W-:Y:S01]  /*8df0*/  FFMA.FTZ R63, R61, R79, R63 ;  /* 0x0000004f3d3f7223 */ /* 0x000fe2000001003f */
[----:B------:R-:W-:Y:S01]  /*8e00*/  IMAD.U32 R61, R78, 0x10000, RZ ;  /* 0x000100004e3d7824 */ /* 0x000fe200078e00ff */
[----:B------:R-:W-:Y:S01]  /*8e10*/  LOP3.LUT R51, R51, 0xffff0000, RZ, 0xc0, !PT ;  /* 0xffff000033337812 */ /* 0x000fe200078ec0ff */
[----:B------:R-:W-:-:S02]  /*8e20*/  IMAD.U32 R45, R44, 0x10000, RZ ;  /* 0x000100002c2d7824 */ /* 0x000fc400078e00ff */
[-C--:B------:R-:W-:Y:S01]  /*8e30*/  FMUL.FTZ R64, R64, R76.reuse ;  /* 0x0000004c40407220 */ /* 0x080fe20000410000 */
[----:B------:R-:W-:Y:S01]  /*8e40*/  FFMA.FTZ R92, R62, R76, -R92 ;  /* 0x0000004c3e5c7223 */ /* 0x000fe2000001085c */
[C---:B------:R-:W-:Y:S01]  /*8e50*/  FMUL.FTZ R76, R67.reuse, R89 ;  /* 0x00000059434c7220 */ /* 0x040fe20000410000 */
[----:B------:R-:W-:Y:S01]  /*8e60*/  LOP3.LUT R90, R90, 0xffff0000, RZ, 0xc0, !PT ;  /* 0xffff00005a5a7812 */ /* 0x000fe200078ec0ff */
[-C--:B------:R-:W-:Y:S01]  /*8e70*/  FMUL.FTZ R67, R67, R61.reuse ;  /* 0x0000003d43437220 */ /* 0x080fe20000410000 */
[----:B------:R-:W-:Y:S01]  /*8e80*/  PRMT R59, R171, 0x5410, R59 ;  /* 0x00005410ab3b7816 */ /* 0x000fe2000000003b */
[C---:B------:R-:W-:Y:S01]  /*8e90*/  FFMA.FTZ R76, R66.reuse, R61, -R76 ;  /* 0x0000003d424c7223 */ /* 0x040fe2000001084c */
[----:B------:R-:W-:Y:S01]  /*8ea0*/  PRMT R57, R169, 0x5410, R57 ;  /* 0x00005410a9397816 */ /* 0x000fe20000000039 */
[----:B------:R-:W-:Y:S01]  /*8eb0*/  FFMA.FTZ R67, R66, R89, R67 ;  /* 0x0000005942437223 */ /* 0x000fe20000010043 */
[----:B------:R-:W-:Y:S01]  /*8ec0*/  LOP3.LUT R47, R47, 0xffff0000, RZ, 0xc0, !PT ;  /* 0xffff00002f2f7812 */ /* 0x000fe200078ec0ff */
[----:B------:R-:W-:Y:S01]  /*8ed0*/  FMUL.FTZ R66, R51, R90 ;  /* 0x0000005a33427220 */ /* 0x000fe20000410000 */
[----:B------:R-:W-:Y:S01]  /*8ee0*/  LOP3.LUT R78, R78, 0xffff0000, RZ, 0xc0, !PT ;  /* 0xffff00004e4e7812 */ /* 0x000fe200078ec0ff */
[----:B------:R-:W-:Y:S01]  /*8ef0*/  FFMA.FTZ R64, R62, R88, R64 ;  /* 0x000000583e407223 */ /* 0x000fe20000010040 */
[----:B------:R-:W-:Y:S01]  /*8f00*/  IMAD.U32 R62, R59, 0x10000, RZ ;  /* 0x000100003b3e7824 */ /* 0x000fe200078e00ff */
[----:B------:R-:W-:Y:S01]  /*8f10*/  LOP3.LUT R48, R48, 0xffff0000, RZ, 0xc0, !PT ;  /* 0xffff000030307812 */ /* 0x000fe200078ec0ff */
[----:B------:R-:W-:-:S02]  /*8f20*/  IMAD.U32 R61, R57, 0x10000, RZ ;  /* 0x00010000393d7824 */ /* 0x000fc400078e00ff */
[-C--:B------:R-:W-:Y:S01]  /*8f30*/  FMUL.FTZ R51, R51, R78.reuse ;  /* 0x0000004e33337220 */ /* 0x080fe20000410000 */
[----:B------:R-:W-:Y:S01]  /*8f40*/  FFMA.FTZ R66, R47, R78, -R66 ;  /* 0x0000004e2f427223 */ /* 0x000fe20000010842 */
[----:B------:R-:W-:Y:S01]  /*8f50*/  LOP3.LUT R78, R57, 0xffff0000, RZ, 0xc0, !PT ;  /* 0xffff0000394e7812 */ /* 0x000fe200078ec0ff */
[----:B------:R-:W-:Y:S01]  /*8f60*/  FMUL.FTZ R57, R49, R62 ;  /* 0x0000003e31397220 */ /* 0x000fe20000410000 */
[----:B------:R-:W-:Y:S01]  /*8f70*/  LOP3.LUT R59, R59, 0xffff0000, RZ, 0xc0, !PT ;  /* 0xffff00003b3b7812 */ /* 0x000fe200078ec0ff */
[-C--:B------:R-:W-:Y:S01]  /*8f80*/  FMUL.FTZ R49, R49, R61.reuse ;  /* 0x0000003d31317220 */ /* 0x080fe20000410000 */
[----:B------:R-:W-:Y:S01]  /*8f90*/  PRMT R58, R168, 0x5410, R58 ;  /* 0x00005410a83a7816 */ /* 0x000fe2000000003a */
[----:B------:R-:W-:Y:S01]  /*8fa0*/  FFMA.FTZ R51, R47, R90, R51 ;  /* 0x0000005a2f337223 */ /* 0x000fe20000010033 */
[C---:B------:R-:W-:Y:S01]  /*8fb0*/  FFMA.FTZ R57, R45.reuse, R61, -R57 ;  /* 0x0000003d2d397223 */ /* 0x040fe20000010839 */
[----:B------:R-:W-:Y:S01]  /*8fc0*/  FFMA.FTZ R49, R45, R62, R49 ;  /* 0x0000003e2d317223 */ /* 0x000fe20000010031 */
[----:B------:R-:W-:Y:S01]  /*8fd0*/  LOP3.LUT R44, R44, 0xffff0000, RZ, 0xc0, !PT ;  /* 0xffff00002c2c7812 */ /* 0x000fe200078ec0ff */
[-C--:B------:R-:W-:Y:S01]  /*8fe0*/  FMUL.FTZ R47, R48, R59.reuse ;  /* 0x0000003b302f7220 */ /* 0x080fe20000410000 */
[C---:B------:R-:W-:Y:S01]  /*8ff0*/  IMAD.U32 R45, R91.reuse, 0x10000, RZ ;  /* 0x000100005b2d7824 */ /* 0x040fe200078e00ff */
[----:B------:R-:W-:Y:S01]  /*9000*/  LOP3.LUT R50, R50, 0xffff0000, RZ, 0xc0, !PT ;  /* 0xffff000032327812 */ /* 0x000fe200078ec0ff */
[-C--:B------:R-:W-:Y:S01]  /*9010*/  FMUL.FTZ R48, R48, R78.reuse ;  /* 0x0000004e30307220 */ /* 0x080fe20000410000 */
[----:B------:R-:W-:Y:S01]  /*9020*/  LOP3.LUT R91, R91, 0xffff0000, RZ, 0xc0, !PT ;  /* 0xffff00005b5b7812 */ /* 0x000fe200078ec0ff */
[C---:B------:R-:W-:Y:S01]  /*9030*/  IMAD.U32 R61, R58.reuse, 0x10000, RZ ;  /* 0x000100003a3d7824 */ /* 0x040fe200078e00ff */
[----:B------:R-:W-:Y:S01]  /*9040*/  LOP3.LUT R58, R58, 0xffff0000, RZ, 0xc0, !PT ;  /* 0xffff00003a3a7812 */ /* 0x000fe200078ec0ff */
[----:B------:R-:W-:Y:S01]  /*9050*/  FFMA.FTZ R47, R44, R78, -R47 ;  /* 0x0000004e2c2f7223 */ /* 0x000fe2000001082f */
[----:B------:R-:W-:Y:S01]  /*9060*/  LOP3.LUT R46, R46, 0xffff0000, RZ, 0xc0, !PT ;  /* 0xffff00002e2e7812 */ /* 0x000fe200078ec0ff */
[----:B------:R-:W-:Y:S01]  /*9070*/  FFMA.FTZ R48, R44, R59, R48 ;  /* 0x0000003b2c307223 */ /* 0x000fe20000010030 */
[C---:B------:R-:W-:Y:S01]  /*9080*/  FMUL.FTZ R44, R77.reuse, R45 ;  /* 0x0000002d4d2c7220 */ /* 0x040fe20000410000 */
[C---:B------:R-:W-:Y:S01]  /*9090*/  FMUL.FTZ R59, R50.reuse, R91 ;  /* 0x0000005b323b7220 */ /* 0x040fe20000410000 */
[-C--:B------:R-:W-:Y:S01]  /*90a0*/  FMUL.FTZ R77, R77, R61.reuse ;  /* 0x0000003d4d4d7220 */ /* 0x080fe20000410000 */
[-C--:B------:R-:W-:Y:S01]  /*90b0*/  FMUL.FTZ R50, R50, R58.reuse ;  /* 0x0000003a32327220 */ /* 0x080fe20000410000 */
[----:B------:R-:W-:Y:S01]  /*90c0*/  FFMA.FTZ R44, R65, R61, -R44 ;  /* 0x0000003d412c7223 */ /* 0x000fe2000001082c */
[C---:B------:R-:W-:Y:S01]  /*90d0*/  FFMA.FTZ R59, R46.reuse, R58, -R59 ;  /* 0x0000003a2e3b7223 */ /* 0x040fe2000001083b */
        /* <DEDUP_REMOVED lines=14> */
.L_x_5815:
[----:B------:R-:W-:Y:S05]  /*91c0*/  BSYNC B2 ;  /* 0x0000000000027941 */ /* 0x000fea0003800000 */
.L_x_5814:
[----:B0-----:R0:W-:Y:S04]  /*91d0*/  STG.E.128 desc[UR60][R52.64], R44 ;  /* 0x0000002c34007986 */ /* 0x0011e8000c101d3c */
[----:B--2---:R0:W-:Y:S02]  /*91e0*/  @!P3 STG.E.128 desc[UR60][R54.64], R48 ;  /* 0x000000303600b986 */ /* 0x0041e4000c101d3c */
.L_x_5813:
[----:B------:R-:W-:Y:S05]  /*91f0*/  BSYNC B1 ;  /* 0x0000000000017941 */ /* 0x000fea0003800000 */
.L_x_5812:
[----:B------:R-:W-:Y:S01]  /*9200*/  ISETP.NE.AND P3, PT, R34, RZ, PT ;  /* 0x000000ff2200720c */ /* 0x000fe20003f65270 */
[----:B------:R-:W-:-:S12]  /*9210*/  BSSY B1, `(.L_x_5816) ;  /* 0x0000083000017945 */ /* 0x000fd80003800000 */
[----:B------:R-:W-:Y:S05]  /*9220*/  @!P3 BRA `(.L_x_5817) ;  /* 0x000000080004b947 */ /* 0x000fea0003800000 */
[----:B0-----:R-:W-:Y:S01]  /*9230*/  SEL R44, R124, R147, !P1 ;  /* 0x000000937c2c7207 */ /* 0x001fe20004800000 */
[----:B------:R-:W-:Y:S01]  /*9240*/  BSSY B2, `(.L_x_5818) ;  /* 0x000007d000027945 */ /* 0x000fe20003800000 */
[----:B------:R-:W-:Y:S02]  /*9250*/  IADD3 R46, P3, P4, R118, R126, R27 ;  /* 0x0000007e762e7210 */ /* 0x000fe40007c7e01b */
[----:B------:R-:W-:Y:S02]  /*9260*/  SHF.R.S32.HI R45, RZ, 0x1f, R44 ;  /* 0x0000001fff2d7819 */ /* 0x000fe4000001142c */
[----:B------:R-:W-:Y:S02]  /*9270*/  IADD3.X R47, R5, R56, R32, P3, P4 ;  /* 0x00000038052f7210 */ /* 0x000fe40001fe8420 */
[----:B------:R-:W-:Y:S02]  /*9280*/  LEA.HI R45, R45, R44, RZ, 0x4 ;  /* 0x0000002c2d2d7211 */ /* 0x000fe400078f20ff */
[----:B---3--:R-:W-:-:S02]  /*9290*/  SHF.R.U32.HI R50, RZ, 0x3, R217 ;  /* 0x00000003ff327819 */ /* 0x008fc400000116d9 */
[----:B------:R-:W-:-:S05]  /*92a0*/  LEA.HI.SX32 R48, R45, R26, 0x1c ;  /* 0x0000001a2d307211 */ /* 0x000fca00078fe2ff */
[----:B------:R-:W-:-:S05]  /*92b0*/  IMAD.SHL.U32 R49, R48, 0x8, RZ ;  /* 0x0000000830317824 */ /* 0x000fca00078e00ff */
[----:B------:R-:W-:-:S13]  /*92c0*/  ISETP.GE.AND P3, PT, R49, R146, PT ;  /* 0x000000923100720c */ /* 0x000fda0003f66270 */
[--C-:B------:R-:W-:Y:S02]  /*92d0*/  @!P3 SHF.R.S32.HI R45, RZ, 0x1f, R49.reuse ;  /* 0x0000001fff2db819 */ /* 0x100fe40000011431 */
[----:B------:R-:W-:-:S04]  /*92e0*/  @!P3 IADD3 R44, P4, P5, R118, R126, R49 ;  /* 0x0000007e762cb210 */ /* 0x000fc80007d9e031 */
[----:B------:R-:W-:Y:S02]  /*92f0*/  @!P3 IADD3.X R45, R5, R56, R45, P4, P5 ;  /* 0x00000038052db210 */ /* 0x000fe400027ea42d */
[----:B------:R-:W-:-:S04]  /*9300*/  LEA R52, P4, R46, R122, 0x1 ;  /* 0x0000007a2e347211 */ /* 0x000fc800078808ff */
[----:B------:R-:W-:Y:S02]  /*9310*/  LEA.HI.X R53, R46, R123, R47, 0x1, P4 ;  /* 0x0000007b2e357211 */ /* 0x000fe400020f0c2f */
[----:B------:R-:W-:-:S04]  /*9320*/  @!P3 LEA R54, P4, R44, R122, 0x1 ;  /* 0x0000007a2c36b211 */ /* 0x000fc800078808ff */
[----:B------:R-:W-:Y:S02]  /*9330*/  @!P3 LEA.HI.X R55, R44, R123, R45, 0x1, P4 ;  /* 0x0000007b2c37b211 */ /* 0x000fe400020f0c2d */
[----:B------:R-:W-:Y:S02]  /*9340*/  SHF.R.S32.HI R45, RZ, 0x1f, R48 ;  /* 0x0000001fff2d7819 */ /* 0x000fe40000011430 */
[----:B------:R-:W-:Y:S02]  /*9350*/  LOP3.LUT R44, R217, 0x38, R49, 0xf8, !PT ;  /* 0x00000038d92c7812 */ /* 0x000fe400078ef831 */
[----:B------:R-:W-:Y:S02]  /*9360*/  LEA.HI R45, R45, R48, RZ, 0x3 ;  /* 0x000000302d2d7211 */ /* 0x000fe400078f18ff */
[----:B------:R-:W-:Y:S02]  /*9370*/  LOP3.LUT R44, R44, R50, RZ, 0x3c, !PT ;  /* 0x000000322c2c7212 */ /* 0x000fe400078e3cff */
[----:B------:R-:W-:-:S02]  /*9380*/  SHF.R.S32.HI R46, RZ, 0x3, R45 ;  /* 0x00000003ff2e7819 */ /* 0x000fc4000001142d */
[----:B------:R-:W-:-:S03]  /*9390*/  ISETP.GE.AND P4, PT, R206, R101, PT ;  /* 0x00000065ce00720c */ /* 0x000fc60003f86270 */
        /* <DEDUP_REMOVED lines=17> */
[----:B------:R-:W-:Y:S01]  /*94b0*/  SHF.R.U64 R60, R86, 0x10, R87 ;  /* 0x00000010563c7819 */ /* 0x000fe20000001257 */
[----:B------:R-:W-:Y:S01]  /*94c0*/  IMAD.U32 R73, R50, 0x10000, RZ ;  /* 0x0001000032497824 */ /* 0x000fe200078e00ff */
[----:B------:R-:W-:Y:S01]  /*94d0*/  PRMT R84, R162, 0x5432, R84 ;  /* 0x00005432a2547816 */ /* 0x000fe20000000054 */
[----:B------:R-:W-:Y:S01]  /*94e0*/  IMAD.U32 R65, R46, 0x10000, RZ ;  /* 0x000100002e417824 */ /* 0x000fe200078e00ff */
[----:B------:R-:W-:-:S02]  /*94f0*/  SHF.R.U64 R58, R74, 0x10, R75 ;  /* 0x000000104a3a7819 */ /* 0x000fc4000000124b */
[----:B------:R-:W-:Y:S01]  /*9500*/  SHF.R.U32.HI R86, RZ, 0x10, R87 ;  /* 0x00000010ff567819 */ /* 0x000fe20000011657 */
[----:B------:R-:W-:Y:S01]  /*9510*/  IMAD.U32 R76, R84, 0x10000, RZ ;  /* 0x00010000544c7824 */ /* 0x000fe200078e00ff */
[----:B------:R-:W-:Y:S02]  /*9520*/  PRMT R72, R160, 0x5432, R72 ;  /* 0x00005432a0487816 */ /* 0x000fe40000000048 */
[----:B------:R-:W-:Y:S01]  /*9530*/  SHF.R.U32.HI R74, RZ, 0x10, R75 ;  /* 0x00000010ff4a7819 */ /* 0x000fe2000001164b */
[----:B------:R-:W-:Y:S01]  /*9540*/  FMUL.FTZ R88, R63, R76 ;  /* 0x0000004c3f587220 */ /* 0x000fe20000410000 */
[----:B------:R-:W-:Y:S01]  /*9550*/  LOP3.LUT R64, R49, 0xffff0000, RZ, 0xc0, !PT ;  /* 0xffff000031407812 */ /* 0x000fe200078ec0ff */
[----:B------:R-:W-:Y:S01]  /*9560*/  IMAD.U32 R78, R72, 0x10000, RZ ;  /* 0x00010000484e7824 */ /* 0x000fe200078e00ff */
[----:B------:R-:W-:Y:S01]  /*9570*/  LOP3.LUT R75, R84, 0xffff0000, RZ, 0xc0, !PT ;  /* 0xffff0000544b7812 */ /* 0x000fe200078ec0ff */
[----:B------:R-:W-:Y:S01]  /*9580*/  IMAD.U32 R49, R48, 0x10000, RZ ;  /* 0x0001000030317824 */ /* 0x000fe200078e00ff */
[----:B------:R-:W-:Y:S01]  /*9590*/  PRMT R86, R161, 0x5432, R86 ;  /* 0x00005432a1567816 */ /* 0x000fe20000000056 */
[-C--:B------:R-:W-:Y:S01]  /*95a0*/  FMUL.FTZ R84, R63, R78.reuse ;  /* 0x0000004e3f547220 */ /* 0x080fe20000410000 */
[----:B------:R-:W-:Y:S01]  /*95b0*/  PRMT R74, R159, 0x5432, R74 ;  /* 0x000054329f4a7816 */ /* 0x000fe2000000004a */
[----:B------:R-:W-:Y:S01]  /*95c0*/  FMUL.FTZ R85, R64, R75 ;  /* 0x0000004b40557220 */ /* 0x000fe20000410000 */
[----:B------:R-:W-:Y:S01]  /*95d0*/  LOP3.LUT R79, R72, 0xffff0000, RZ, 0xc0, !PT ;  /* 0xffff0000484f7812 */ /* 0x000fe200078ec0ff */
[----:B------:R-:W-:Y:S01]  /*95e0*/  IMAD.U32 R77, R86, 0x10000, RZ ;  /* 0x00010000564d7824 */ /* 0x000fe200078e00ff */
[----:B------:R-:W-:Y:S01]  /*95f0*/  LOP3.LUT R62, R45, 0xffff0000, RZ, 0xc0, !PT ;  /* 0xffff00002d3e7812 */ /* 0x000fe200078ec0ff */
[----:B------:R-:W-:Y:S01]  /*9600*/  IMAD.U32 R63, R74, 0x10000, RZ ;  /* 0x000100004a3f7824 */ /* 0x000fe200078e00ff */
[----:B------:R-:W-:Y:S01]  /*9610*/  PRMT R162, R162, 0x5410, R59 ;  /* 0x00005410a2a27816 */ /* 0x000fe2000000003b */
[-C--:B------:R-:W-:Y:S01]  /*9620*/  FMUL.FTZ R87, R64, R79.reuse ;  /* 0x0000004f40577220 */ /* 0x080fe20000410000 */
[----:B------:R-:W-:Y:S01]  /*9630*/  FFMA.FTZ R59, R61, R78, -R88 ;  /* 0x0000004e3d3b7223 */ /* 0x000fe20000010858 */
[----:B------:R-:W-:Y:S01]  /*9640*/  FFMA.FTZ R64, R62, R79, -R85 ;  /* 0x0000004f3e407223 */ /* 0x000fe20000010855 */
[----:B------:R-:W-:Y:S01]  /*9650*/  LOP3.LUT R51, R51, 0xffff0000, RZ, 0xc0, !PT ;  /* 0xffff000033337812 */ /* 0x000fe200078ec0ff */
[----:B------:R-:W-:Y:S01]  /*9660*/  FFMA.FTZ R61, R61, R76, R84 ;  /* 0x0000004c3d3d7223 */ /* 0x000fe20000010054 */
[C---:B------:R-:W-:Y:S01]  /*9670*/  FMUL.FTZ R79, R67.reuse, R77 ;  /* 0x0000004d434f7220 */ /* 0x040fe20000410000 */
[----:B------:R-:W-:Y:S01]  /*9680*/  LOP3.LUT R72, R86, 0xffff0000, RZ, 0xc0, !PT ;  /* 0xffff000056487812 */ /* 0x000fe200078ec0ff */
[-C--:B------:R-:W-:Y:S01]  /*9690*/  FMUL.FTZ R76, R67, R63.reuse ;  /* 0x0000003f434c7220 */ /* 0x080fe20000410000 */
[----:B------:R-:W-:Y:S01]  /*96a0*/  LOP3.LUT R74, R74, 0xffff0000, RZ, 0xc0, !PT ;  /* 0xffff00004a4a7812 */ /* 0x000fe200078ec0ff */
[----:B------:R-:W-:Y:S01]  /*96b0*/  FFMA.FTZ R63, R66, R63, -R79 ;  /* 0x0000003f423f7223 */ /* 0x000fe2000001084f */
[----:B------:R-:W-:Y:S01]  /*96c0*/  PRMT R57, R160, 0x5410, R57 ;  /* 0x00005410a0397816 */ /* 0x000fe20000000039 */
[----:B------:R-:W-:Y:S01]  /*96d0*/  FFMA.FTZ R66, R66, R77, R76 ;  /* 0x0000004d42427223 */ /* 0x000fe2000001004c */
[----:B------:R-:W-:Y:S01]  /*96e0*/  LOP3.LUT R47, R47, 0xffff0000, RZ, 0xc0, !PT ;  /* 0xffff00002f2f7812 */ /* 0x000fe200078ec0ff */
[----:B------:R-:W-:Y:S01]  /*96f0*/  FMUL.FTZ R84, R51, R72 ;  /* 0x0000004833547220 */ /* 0x000fe20000410000 */
[----:B------:R-:W-:-:S02]  /*9700*/  IMAD.U32 R76, R162, 0x10000, RZ ;  /* 0x00010000a24c7824 */ /* 0x000fc400078e00ff */
[-C--:B------:R-:W-:Y:S01]  /*9710*/  FMUL.FTZ R86, R51, R74.reuse ;  /* 0x0000004a33567220 */ /* 0x080fe20000410000 */
[----:B------:R-:W-:Y:S01]  /*9720*/  LOP3.LUT R48, R48, 0xffff0000, RZ, 0xc0, !PT ;  /* 0xffff000030307812 */ /* 0x000fe200078ec0ff */
[----:B------:R-:W-:Y:S01]  /*9730*/  IMAD.U32 R78, R57, 0x10000, RZ ;  /* 0x00010000394e7824 */ /* 0x000fe200078e00ff */
[----:B------:R-:W-:Y:S01]  /*9740*/  LOP3.LUT R51, R162, 0xffff0000, RZ, 0xc0, !PT ;  /* 0xffff0000a2337812 */ /* 0x000fe200078ec0ff */
[----:B------:R-:W-:Y:S01]  /*9750*/  FFMA.FTZ R74, R47, R74, -R84 ;  /* 0x0000004a2f4a7223 */ /* 0x000fe20000010854 */
[C---:B------:R-:W-:Y:S01]  /*9760*/  IMAD.U32 R45, R44.reuse, 0x10000, RZ ;  /* 0x000100002c2d7824 */ /* 0x040fe200078e00ff */
[----:B------:R-:W-:Y:S01]  /*9770*/  LOP3.LUT R57, R57, 0xffff0000, RZ, 0xc0, !PT ;  /* 0xffff000039397812 */ /* 0x000fe200078ec0ff */
[C---:B------:R-:W-:Y:S01]  /*9780*/  FMUL.FTZ R84, R49.reuse, R76 ;  /* 0x0000004c31547220 */ /* 0x040fe20000410000 */
[----:B------:R-:W-:Y:S01]  /*9790*/  LOP3.LUT R44, R44, 0xffff0000, RZ, 0xc0, !PT ;  /* 0xffff00002c2c7812 */ /* 0x000fe200078ec0ff */
[----:B------:R-:W-:Y:S01]  /*97a0*/  FFMA.FTZ R62, R62, R75, R87 ;  /* 0x0000004b3e3e7223 */ /* 0x000fe20000010057 */
[-C--:B------:R-:W-:Y:S01]  /*97b0*/  FMUL.FTZ R67, R49, R78.reuse ;  /* 0x0000004e31437220 */ /* 0x080fe20000410000 */
[----:B------:R-:W-:Y:S01]  /*97c0*/  PRMT R60, R161, 0x5410, R60 ;  /* 0x00005410a13c7816 */ /* 0x000fe2000000003c */
[C---:B------:R-:W-:Y:S01]  /*97d0*/  FMUL.FTZ R75, R48.reuse, R51 ;  /* 0x00000033304b7220 */ /* 0x040fe20000410000 */
[----:B------:R-:W-:Y:S01]  /*97e0*/  PRMT R58, R159, 0x5410, R58 ;  /* 0x000054109f3a7816 */ /* 0x000fe2000000003a */
[C---:B------:R-:W-:Y:S01]  /*97f0*/  FFMA.FTZ R49, R45.reuse, R78, -R84 ;  /* 0x0000004e2d317223 */ /* 0x040fe20000010854 */
[----:B------:R-:W-:Y:S01]  /*9800*/  FFMA.FTZ R45, R45, R76, R67 ;  /* 0x0000004c2d2d7223 */ /* 0x000fe20000010043 */
[-C--:B------:R-:W-:Y:S01]  /*9810*/  FMUL.FTZ R77, R48, R57.reuse ;  /* 0x00000039304d7220 */ /* 0x080fe20000410000 */
[----:B------:R-:W-:Y:S01]  /*9820*/  LOP3.LUT R50, R50, 0xffff0000, RZ, 0xc0, !PT ;  /* 0xffff000032327812 */ /* 0x000fe200078ec0ff */
[----:B------:R-:W-:Y:S01]  /*9830*/  FFMA.FTZ R48, R44, R57, -R75 ;  /* 0x000000392c307223 */ /* 0x000fe2000001084b */
[C---:B------:R-:W-:Y:S01]  /*9840*/  LOP3.LUT R67, R60.reuse, 0xffff0000, RZ, 0xc0, !PT ;  /* 0xffff00003c437812 */ /* 0x040fe200078ec0ff */
[----:B------:R-:W-:Y:S01]  /*9850*/  FFMA.FTZ R47, R47, R72, R86 ;  /* 0x000000482f2f7223 */ /* 0x000fe20000010056 */
[----:B------:R-:W-:Y:S01]  /*9860*/  IMAD.U32 R76, R60, 0x10000, RZ ;  /* 0x000100003c4c7824 */ /* 0x000fe200078e00ff */
[C---:B------:R-:W-:Y:S01]  /*9870*/  LOP3.LUT R57, R58.reuse, 0xffff0000, RZ, 0xc0, !PT ;  /* 0xffff00003a397812 */ /* 0x040fe200078ec0ff */
[----:B------:R-:W-:Y:S01]  /*9880*/  IMAD.U32 R72, R58, 0x10000, RZ ;  /* 0x000100003a487824 */ /* 0x000fe200078e00ff */
[----:B------:R-:W-:Y:S01]  /*9890*/  LOP3.LUT R46, R46, 0xffff0000, RZ, 0xc0, !PT ;  /* 0xffff00002e2e7812 */ /* 0x000fe200078ec0ff */
[----:B------:R-:W-:Y:S01]  /*98a0*/  FFMA.FTZ R44, R44, R51, R77 ;  /* 0x000000332c2c7223 */ /* 0x000fe2000001004d */
[C---:B------:R-:W-:Y:S01]  /*98b0*/  FMUL.FTZ R58, R73.reuse, R76 ;  /* 0x0000004c493a7220 */ /* 0x040fe20000410000 */
[C---:B------:R-:W-:Y:S01]  /*98c0*/  FMUL.FTZ R51, R50.reuse, R67 ;  /* 0x0000004332337220 */ /* 0x040fe20000410000 */
[-C--:B------:R-:W-:Y:S01]  /*98d0*/  FMUL.FTZ R73, R73, R72.reuse ;  /* 0x0000004849497220 */ /* 0x080fe20000410000 */
[-C--:B------:R-:W-:Y:S01]  /*98e0*/  FMUL.FTZ R50, R50, R57.reuse ;  /* 0x0000003932327220 */ /* 0x080fe20000410000 */
[C---:B------:R-:W-:Y:S01]  /*98f0*/  FFMA.FTZ R58, R65.reuse, R72, -R58 ;  /* 0x00000048413a7223 */ /* 0x040fe2000001083a */
[----:B------:R-:W-:Y:S01]  /*9900*/  FFMA.FTZ R51, R46, R57, -R51 ;  /* 0x000000392e337223 */ /* 0x000fe20000010833 */
[----:B------:R-:W-:Y:S01]  /*9910*/  F2FP.BF16.F32.PACK_AB R48, R48, R49 ;  /* 0x000000313030723e */ /* 0x000fe200000010ff */
        /* <DEDUP_REMOVED lines=13> */
[----:B------:R-:W-:Y:S02]  /*99f0*/  IMAD.MOV.U32 R49, RZ, RZ, R61 ;  /* 0x000000ffff317224 */ /* 0x000fe400078e003d */
[----:B------:R-:W-:-:S07]  /*9a00*/  IMAD.MOV.U32 R51, RZ, RZ, R66 ;  /* 0x000000ffff337224 */ /* 0x000fce00078e0042 */
.L_x_5819:
[----:B------:R-:W-:Y:S05]  /*9a10*/  BSYNC B2 ;  /* 0x0000000000027941 */ /* 0x000fea0003800000 */
.L_x_5818:
[----:B0-----:R4:W-:Y:S04]  /*9a20*/  STG.E.128 desc[UR60][R52.64], R44 ;  /* 0x0000002c34007986 */ /* 0x0019e8000c101d3c */
[----:B--2---:R4:W-:Y:S02]  /*9a30*/  @!P3 STG.E.128 desc[UR60][R54.64], R48 ;  /* 0x000000303600b986 */ /* 0x0049e4000c101d3c */
.L_x_5817:
[----:B------:R-:W-:Y:S05]  /*9a40*/  BSYNC B1 ;  /* 0x0000000000017941 */ /* 0x000fea0003800000 */
.L_x_5816:
[----:B------:R-:W-:-:S13]  /*9a50*/  ISETP.NE.AND P3, PT, R35, RZ, PT ;  /* 0x000000ff2300720c */ /* 0x000fda0003f65270 */
[----:B------:R-:W-:Y:S05]  /*9a60*/  @!P3 BRA `(.L_x_5770) ;  /* 0x0000000800e8b947 */ /* 0x000fea0003800000 */
[----:B0---4-:R-:W2:Y:S01]  /*9a70*/  LDL R44, [R1+0x10] ;  /* 0x00001000012c7983 */ /* 0x011ea20000100800 */
[----:B------:R-:W-:Y:S01]  /*9a80*/  SHF.R.U32.HI R47, RZ, 0x3, R217 ;  /* 0x00000003ff2f7819 */ /* 0x000fe200000116d9 */
[----:B------:R-:W-:Y:S01]  /*9a90*/  BSSY B1, `(.L_x_5820) ;  /* 0x0000075000017945 */ /* 0x000fe20003800000 */
[----:B------:R-:W-:-:S04]  /*9aa0*/  IADD3 R46, P3, P4, R118, R126, R29 ;  /* 0x0000007e762e7210 */ /* 0x000fc80007c7e01d */
[----:B---3--:R-:W-:Y:S02]  /*9ab0*/  IADD3.X R49, R5, R56, R33, P3, P4 ;  /* 0x0000003805317210 */ /* 0x008fe40001fe8421 */
[----:B------:R-:W-:-:S04]  /*9ac0*/  LEA R52, P3, R46, R122, 0x1 ;  /* 0x0000007a2e347211 */ /* 0x000fc800078608ff */
[----:B------:R-:W-:Y:S02]  /*9ad0*/  LEA.HI.X R53, R46, R123, R49, 0x1, P3 ;  /* 0x0000007b2e357211 */ /* 0x000fe400018f0c31 */
[----:B------:R-:W-:Y:S02]  /*9ae0*/  ISETP.GE.AND P3, PT, R207, R101, PT ;  /* 0x00000065cf00720c */ /* 0x000fe40003f66270 */
[----:B--2---:R-:W-:-:S04]  /*9af0*/  LOP3.LUT P5, RZ, R44, 0x1, RZ, 0xc0, !PT ;  /* 0x000000012cff7812 */ /* 0x004fc800078ac0ff */
[----:B------:R-:W-:-:S04]  /*9b00*/  SEL R147, R124, R147, !P5 ;  /* 0x000000937c937207 */ /* 0x000fc80006800000 */
[----:B------:R-:W-:-:S04]  /*9b10*/  SHF.R.S32.HI R44, RZ, 0x1f, R147 ;  /* 0x0000001fff2c7819 */ /* 0x000fc80000011493 */
        /* <DEDUP_REMOVED lines=19> */
[----:B------:R-:W-:Y:S01]  /*9c50*/  SHF.R.U32.HI R68, RZ, 0x10, R81 ;  /* 0x00000010ff447819 */ /* 0x000fe20000011651 */
[----:B------:R-:W-:Y:S01]  /*9c60*/  IMAD.U32 R61, R49, 0x10000, RZ ;  /* 0x00010000313d7824 */ /* 0x000fe200078e00ff */
[----:B------:R-:W-:Y:S01]  /*9c70*/  SHF.R.U32.HI R66, RZ, 0x10, R69 ;  /* 0x00000010ff427819 */ /* 0x000fe20000011645 */
[----:B0-----:R-:W-:Y:S01]  /*9c80*/  IMAD.U32 R64, R45, 0x10000, RZ ;  /* 0x000100002d407824 */ /* 0x001fe200078e00ff */
[----:B------:R-:W-:Y:S01]  /*9c90*/  SHF.R.U64 R69, R70, 0x10, R71 ;  /* 0x0000001046457819 */ /* 0x000fe20000001247 */
[----:B------:R-:W-:Y:S01]  /*9ca0*/  IMAD.U32 R62, R47, 0x10000, RZ ;  /* 0x000100002f3e7824 */ /* 0x000fe200078e00ff */
[----:B------:R-:W-:Y:S02]  /*9cb0*/  PRMT R68, R157, 0x5432, R68 ;  /* 0x000054329d447816 */ /* 0x000fe40000000044 */
[----:B------:R-:W-:-:S02]  /*9cc0*/  PRMT R63, R155, 0x5410, R72 ;  /* 0x000054109b3f7816 */ /* 0x000fc40000000048 */
[----:B------:R-:W-:Y:S02]  /*9cd0*/  SHF.R.U32.HI R73, RZ, 0x10, R71 ;  /* 0x00000010ff497819 */ /* 0x000fe40000011647 */
[----:B------:R-:W-:Y:S02]  /*9ce0*/  SHF.R.U64 R58, R80, 0x10, R81 ;  /* 0x00000010503a7819 */ /* 0x000fe40000001251 */
[----:B------:R-:W-:Y:S02]  /*9cf0*/  LOP3.LUT R59, R51, 0xffff0000, RZ, 0xc0, !PT ;  /* 0xffff0000333b7812 */ /* 0x000fe400078ec0ff */
[----:B------:R-:W-:Y:S02]  /*9d00*/  PRMT R155, R155, 0x5432, R66 ;  /* 0x000054329b9b7816 */ /* 0x000fe40000000042 */
[----:B------:R-:W-:Y:S02]  /*9d10*/  SHF.R.U64 R71, R82, 0x10, R83 ;  /* 0x0000001052477819 */ /* 0x000fe40000001253 */
[----:B------:R-:W-:Y:S01]  /*9d20*/  PRMT R51, R154, 0x5410, R69 ;  /* 0x000054109a337816 */ /* 0x000fe20000000045 */
[----:B------:R-:W-:Y:S01]  /*9d30*/  IMAD.U32 R69, R68, 0x10000, RZ ;  /* 0x0001000044457824 */ /* 0x000fe200078e00ff */
[----:B------:R-:W-:Y:S01]  /*9d40*/  SHF.R.U32.HI R83, RZ, 0x10, R83 ;  /* 0x00000010ff537819 */ /* 0x000fe20000011653 */
[----:B------:R-:W-:Y:S01]  /*9d50*/  IMAD.U32 R66, R155, 0x10000, RZ ;  /* 0x000100009b427824 */ /* 0x000fe200078e00ff */
[----:B------:R-:W-:-:S02]  /*9d60*/  PRMT R157, R157, 0x5410, R58 ;  /* 0x000054109d9d7816 */ /* 0x000fc4000000003a */
[----:B------:R-:W-:Y:S01]  /*9d70*/  PRMT R58, R156, 0x5410, R71 ;  /* 0x000054109c3a7816 */ /* 0x000fe20000000047 */
[CC--:B------:R-:W-:Y:S01]  /*9d80*/  FMUL.FTZ R71, R61.reuse, R69.reuse ;  /* 0x000000453d477220 */ /* 0x0c0fe20000410000 */
[----:B------:R-:W-:Y:S01]  /*9d90*/  PRMT R154, R154, 0x5432, R73 ;  /* 0x000054329a9a7816 */ /* 0x000fe20000000049 */
[-C--:B------:R-:W-:Y:S01]  /*9da0*/  FMUL.FTZ R73, R61, R66.reuse ;  /* 0x000000423d497220 */ /* 0x080fe20000410000 */
[----:B------:R-:W-:Y:S01]  /*9db0*/  PRMT R156, R156, 0x5432, R83 ;  /* 0x000054329c9c7816 */ /* 0x000fe20000000053 */
[C---:B------:R-:W-:Y:S01]  /*9dc0*/  FFMA.FTZ R61, R64.reuse, R66, -R71 ;  /* 0x00000042403d7223 */ /* 0x040fe20000010847 */
[----:B------:R-:W-:Y:S01]  /*9dd0*/  LOP3.LUT R65, R49, 0xffff0000, RZ, 0xc0, !PT ;  /* 0xffff000031417812 */ /* 0x000fe200078ec0ff */
[----:B------:R-:W-:Y:S01]  /*9de0*/  FFMA.FTZ R64, R64, R69, R73 ;  /* 0x0000004540407223 */ /* 0x000fe20000010049 */
[----:B------:R-:W-:Y:S01]  /*9df0*/  LOP3.LUT R70, R68, 0xffff0000, RZ, 0xc0, !PT ;  /* 0xffff000044467812 */ /* 0x000fe200078ec0ff */
[----:B------:R-:W-:Y:S01]  /*9e00*/  IMAD.U32 R71, R156, 0x10000, RZ ;  /* 0x000100009c477824 */ /* 0x000fe200078e00ff */
[----:B------:R-:W-:Y:S01]  /*9e10*/  LOP3.LUT R66, R155, 0xffff0000, RZ, 0xc0, !PT ;  /* 0xffff00009b427812 */ /* 0x000fe200078ec0ff */
[----:B------:R-:W-:Y:S01]  /*9e20*/  IMAD.U32 R68, R154, 0x10000, RZ ;  /* 0x000100009a447824 */ /* 0x000fe200078e00ff */
[----:B------:R-:W-:Y:S01]  /*9e30*/  LOP3.LUT R60, R45, 0xffff0000, RZ, 0xc0, !PT ;  /* 0xffff00002d3c7812 */ /* 0x000fe200078ec0ff */
[----:B------:R-:W-:Y:S01]  /*9e40*/  FMUL.FTZ R75, R65, R70 ;  /* 0x00000046414b7220 */ /* 0x000fe20000410000 */
[-C--:B------:R-:W-:Y:S01]  /*9e50*/  FMUL.FTZ R69, R67, R71.reuse ;  /* 0x0000004743457220 */ /* 0x080fe20000410000 */
[----:B------:R-:W-:Y:S01]  /*9e60*/  FMUL.FTZ R65, R65, R66 ;  /* 0x0000004241417220 */ /* 0x000fe20000410000 */
[----:B------:R-:W-:Y:S01]  /*9e70*/  LOP3.LUT R156, R156, 0xffff0000, RZ, 0xc0, !PT ;  /* 0xffff00009c9c7812 */ /* 0x000fe200078ec0ff */
[----:B------:R-:W-:Y:S01]  /*9e80*/  FMUL.FTZ R72, R67, R68 ;  /* 0x0000004443487220 */ /* 0x000fe20000410000 */
[----:B------:R-:W-:Y:S01]  /*9e90*/  LOP3.LUT R154, R154, 0xffff0000, RZ, 0xc0, !PT ;  /* 0xffff00009a9a7812 */ /* 0x000fe200078ec0ff */
[C---:B------:R-:W-:Y:S01]  /*9ea0*/  FFMA.FTZ R66, R60.reuse, R66, -R75 ;  /* 0x000000423c427223 */ /* 0x040fe2000001084b */
[----:B------:R-:W-:Y:S01]  /*9eb0*/  FFMA.FTZ R65, R60, R70, R65 ;  /* 0x000000463c417223 */ /* 0x000fe20000010041 */
[C---:B------:R-:W-:Y:S01]  /*9ec0*/  FFMA.FTZ R60, R62.reuse, R68, -R69 ;  /* 0x000000443e3c7223 */ /* 0x040fe20000010845 */
[----:B------:R-:W-:Y:S01]  /*9ed0*/  LOP3.LUT R57, R47, 0xffff0000, RZ, 0xc0, !PT ;  /* 0xffff00002f397812 */ /* 0x000fe200078ec0ff */
[----:B------:R-:W-:Y:S01]  /*9ee0*/  FFMA.FTZ R62, R62, R71, R72 ;  /* 0x000000473e3e7223 */ /* 0x000fe20000010048 */
[----:B------:R-:W-:Y:S01]  /*9ef0*/  FMUL.FTZ R72, R59, R156 ;  /* 0x0000009c3b487220 */ /* 0x000fe20000410000 */
[----:B------:R-:W-:Y:S01]  /*9f00*/  IMAD.U32 R70, R157, 0x10000, RZ ;  /* 0x000100009d467824 */ /* 0x000fe200078e00ff */
[C---:B------:R-:W-:Y:S01]  /*9f10*/  LOP3.LUT R54, R48.reuse, 0xffff0000, RZ, 0xc0, !PT ;  /* 0xffff000030367812 */ /* 0x040fe200078ec0ff */
[----:B------:R-:W-:-:S02]  /*9f20*/  IMAD.U32 R49, R48, 0x10000, RZ ;  /* 0x0001000030317824 */ /* 0x000fc400078e00ff */
[-C--:B------:R-:W-:Y:S01]  /*9f30*/  FMUL.FTZ R74, R59, R154.reuse ;  /* 0x0000009a3b4a7220 */ /* 0x080fe20000410000 */
[----:B------:R-:W-:Y:S01]  /*9f40*/  LOP3.LUT R157, R157, 0xffff0000, RZ, 0xc0, !PT ;  /* 0xffff00009d9d7812 */ /* 0x000fe200078ec0ff */
[----:B------:R-:W-:Y:S02]  /*9f50*/  IMAD.U32 R68, R63, 0x10000, RZ ;  /* 0x000100003f447824 */ /* 0x000fe400078e00ff */
[----:B------:R-:W-:Y:S01]  /*9f60*/  FFMA.FTZ R69, R57, R154, -R72 ;  /* 0x0000009a39457223 */ /* 0x000fe20000010848 */
[C---:B------:R-:W-:Y:S01]  /*9f70*/  IMAD.U32 R45, R44.reuse, 0x10000, RZ ;  /* 0x000100002c2d7824 */ /* 0x040fe200078e00ff */
[----:B------:R-:W-:Y:S01]  /*9f80*/  LOP3.LUT R63, R63, 0xffff0000, RZ, 0xc0, !PT ;  /* 0xffff00003f3f7812 */ /* 0x000fe200078ec0ff */
[----:B------:R-:W-:Y:S01]  /*9f90*/  FMUL.FTZ R72, R49, R70 ;  /* 0x0000004631487220 */ /* 0x000fe20000410000 */
[----:B------:R-:W-:Y:S01]  /*9fa0*/  LOP3.LUT R44, R44, 0xffff0000, RZ, 0xc0, !PT ;  /* 0xffff00002c2c7812 */ /* 0x000fe200078ec0ff */
[----:B------:R-:W-:Y:S01]  /*9fb0*/  FFMA.FTZ R71, R57, R156, R74 ;  /* 0x0000009c39477223 */ /* 0x000fe2000001004a */
[----:B------:R-:W-:Y:S01]  /*9fc0*/  FMUL.FTZ R49, R49, R68 ;  /* 0x0000004431317220 */ /* 0x000fe20000410000 */
[----:B------:R-:W-:Y:S01]  /*9fd0*/  FMUL.FTZ R57, R54, R157 ;  /* 0x0000009d36397220 */ /* 0x000fe20000410000 */
[C---:B------:R-:W-:Y:S01]  /*9fe0*/  IMAD.U32 R47, R46.reuse, 0x10000, RZ ;  /* 0x000100002e2f7824 */ /* 0x040fe200078e00ff */
[----:B------:R-:W-:Y:S01]  /*9ff0*/  LOP3.LUT R48, R46, 0xffff0000, RZ, 0xc0, !PT ;  /* 0xffff00002e307812 */ /* 0x000fe200078ec0ff */
[----:B------:R-:W-:Y:S01]  /*a000*/  FMUL.FTZ R59, R54, R63 ;  /* 0x0000003f363b7220 */ /* 0x000fe20000410000 */
[----:B------:R-:W-:-:S02]  /*a010*/  IMAD.U32 R46, R50, 0x10000, RZ ;  /* 0x00010000322e7824 */ /* 0x000fc400078e00ff */
[C---:B------:R-:W-:Y:S01]  /*a020*/  FFMA.FTZ R72, R45.reuse, R68, -R72 ;  /* 0x000000442d487223 */ /* 0x040fe20000010848 */
[----:B------:R-:W-:Y:S01]  /*a030*/  FFMA.FTZ R70, R45, R70, R49 ;  /* 0x000000462d467223 */ /* 0x000fe20000010031 */
[----:B------:R-:W-:Y:S01]  /*a040*/  FFMA.FTZ R63, R44, R63, -R57 ;  /* 0x0000003f2c3f7223 */ /* 0x000fe20000010839 */
[----:B------:R-:W-:Y:S01]  /*a050*/  LOP3.LUT R50, R50, 0xffff0000, RZ, 0xc0, !PT ;  /* 0xffff000032327812 */ /* 0x000fe200078ec0ff */
[C---:B------:R-:W-:Y:S01]  /*a060*/  IMAD.U32 R45, R51.reuse, 0x10000, RZ ;  /* 0x00010000332d7824 */ /* 0x040fe200078e00ff */
[C---:B------:R-:W-:Y:S01]  /*a070*/  LOP3.LUT R57, R58.reuse, 0xffff0000, RZ, 0xc0, !PT ;  /* 0xffff00003a397812 */ /* 0x040fe200078ec0ff */
[----:B------:R-:W-:Y:S01]  /*a080*/  IMAD.U32 R49, R58, 0x10000, RZ ;  /* 0x000100003a317824 */ /* 0x000fe200078e00ff */
[----:B------:R-:W-:Y:S01]  /*a090*/  LOP3.LUT R51, R51, 0xffff0000, RZ, 0xc0, !PT ;  /* 0xffff000033337812 */ /* 0x000fe200078ec0ff */
[----:B------:R-:W-:Y:S01]  /*a0a0*/  FFMA.FTZ R59, R44, R157, R59 ;  /* 0x0000009d2c3b7223 */ /* 0x000fe2000001003b */
[----:B------:R-:W-:Y:S01]  /*a0b0*/  F2FP.BF16.F32.PACK_AB R72, R63, R72 ;  /* 0x000000483f48723e */ /* 0x000fe200000010ff */
[----:B------:R-:W-:Y:S01]  /*a0c0*/  FMUL.FTZ R44, R46, R49 ;  /* 0x000000312e2c7220 */ /* 0x000fe20000410000 */
[----:B------:R-:W-:Y:S01]  /*a0d0*/  FMUL.FTZ R67, R50, R57 ;  /* 0x0000003932437220 */ /* 0x000fe20000410000 */
[----:B------:R-:W-:Y:S01]  /*a0e0*/  FMUL.FTZ R46, R46, R45 ;  /* 0x0000002d2e2e7220 */ /* 0x000fe20000410000 */
[----:B------:R-:W-:Y:S01]  /*a0f0*/  FMUL.FTZ R50, R50, R51 ;  /* 0x0000003332327220 */ /* 0x000fe20000410000 */
[C---:B------:R-:W-:Y:S01]  /*a100*/  FFMA.FTZ R44, R47.reuse, R45, -R44 ;  /* 0x0000002d2f2c7223 */ /* 0x040fe2000001082c */
[C---:B------:R-:W-:Y:S01]  /*a110*/  FFMA.FTZ R67, R48.reuse, R51, -R67 ;  /* 0x0000003330437223 */ /* 0x040fe20000010843 */
[----:B------:R-:W-:Y:S01]  /*a120*/  FFMA.FTZ R46, R47, R49, R46 ;  /* 0x000000312f2e7223 */ /* 0x000fe2000001002e */
[----:B------:R-:W-:Y:S01]  /*a130*/  FFMA.FTZ R57, R48, R57, R50 ;  /* 0x0000003930397223 */ /* 0x000fe20000010032 */
[----:B------:R-:W-:-:S02]  /*a140*/  F2FP.BF16.F32.PACK_AB R45, R66, R61 ;  /* 0x0000003d422d723e */ /* 0x000fc400000010ff */
[----:B------:R-:W-:Y:S01]  /*a150*/  F2FP.BF16.F32.PACK_AB R50, R67, R44 ;  /* 0x0000002c4332723e */ /* 0x000fe200000010ff */
[----:B------:R-:W-:Y:S01]  /*a160*/  IMAD.MOV.U32 R44, RZ, RZ, R72 ;  /* 0x000000ffff2c7224 */ /* 0x000fe200078e0048 */
[----:B------:R-:W-:Y:S02]  /*a170*/  F2FP.BF16.F32.PACK_AB R54, R57, R46 ;  /* 0x0000002e3936723e */ /* 0x000fe400000010ff */
[----:B------:R-:W-:Y:S01]  /*a180*/  F2FP.BF16.F32.PACK_AB R47, R69, R60 ;  /* 0x0000003c452f723e */ /* 0x000fe200000010ff */
[----:B------:R-:W-:Y:S01]  /*a190*/  IMAD.MOV.U32 R46, RZ, RZ, R50 ;  /* 0x000000ffff2e7224 */ /* 0x000fe200078e0032 */
[----:B------:R-:W-:Y:S01]  /*a1a0*/  F2FP.BF16.F32.PACK_AB R49, R65, R64 ;  /* 0x000000404131723e */ /* 0x000fe200000010ff */
[----:B------:R-:W-:Y:S01]  /*a1b0*/  IMAD.MOV.U32 R50, RZ, RZ, R54 ;  /* 0x000000ffff327224 */ /* 0x000fe200078e0036 */
[----:B------:R-:W-:Y:S02]  /*a1c0*/  F2FP.BF16.F32.PACK_AB R51, R71, R62 ;  /* 0x0000003e4733723e */ /* 0x000fe400000010ff */
[----:B------:R-:W-:-:S07]  /*a1d0*/  F2FP.BF16.F32.PACK_AB R48, R59, R70 ;  /* 0x000000463b30723e */ /* 0x000fce00000010ff */
.L_x_5821:
[----:B------:R-:W-:Y:S05]  /*a1e0*/  BSYNC B1 ;  /* 0x0000000000017941 */ /* 0x000fea0003800000 */
.L_x_5820:
        /* <DEDUP_REMOVED lines=10> */
.L_x_5737:
[----:B------:R-:W2:Y:S02]  /*a290*/  LDL R44, [R1+0x44] ;  /* 0x00004400012c7983 */ /* 0x000ea40000100800 */
[----:B--2---:R-:W-:-:S13]  /*a2a0*/  R2UR UR4, R44 ;  /* 0x000000002c0472ca */ /* 0x004fda00000e0000 */
[----:B------:R-:W-:-:S06]  /*a2b0*/  UISETP.NE.AND UP0, UPT, UR4, 0x3, UPT ;  /* 0x000000030400788c */ /* 0x000fcc000bf05270 */
[----:B------:R-:W-:-:S13]  /*a2c0*/  PLOP3.LUT P2, PT, PT, PT, UP0, 0x80, 0x0 ;  /* 0x000000000000781c */ /* 0x000fda0003f4f008 */
[----:B------:R-:W-:Y:S05]  /*a2d0*/  @!P2 BRA `(.L_x_5822) ;  /* 0x000000000004a947 */ /* 0x000fea0003800000 */
[----:B------:R-:W-:Y:S01]  /*a2e0*/  BPT.TRAP 0x1 ;  /* 0x000000040000795c */ /* 0x000fe20000300000 */
.L_x_5822:
[----:B------:R-:W-:Y:S01]  /*a2f0*/  IMAD R43, R17, 0x8, R16 ;  /* 0x00000008112b7824 */ /* 0x000fe200078e0210 */
[----:B------:R-:W-:Y:S01]  /*a300*/  SHF.L.U32 R100, R209, 0x1f, RZ ;  /* 0x0000001fd1647819 */ /* 0x000fe200000006ff */
[----:B------:R-:W-:Y:S01]  /*a310*/  IMAD R42, R24, -0x70, R2 ;  /* 0xffffff90182a7824 */ /* 0x000fe200078e0202 */
[----:B------:R-:W-:Y:S02]  /*a320*/  BSSY B1, `(.L_x_5823) ;  /* 0x0000004000017945 */ /* 0x000fe40003800000 */
[----:B------:R-:W1:Y:S02]  /*a330*/  SYNCS.PHASECHK.TRANS64.TRYWAIT P3, [R43+URZ+0x36890], R100 ;  /* 0x036890642b0075a7 */ /* 0x000e64000806017f */
[----:B------:R-:W-:Y:S01]  /*a340*/  VIMNMX R42, R42, 0x70, PT ;  /* 0x000000702a2a7848 */ /* 0x000fe20003fe0100 */
[----:B-1----:R-:W-:Y:S06]  /*a350*/  @!P3 BRA `(.L_x_5824) ;  /* 0x0000027400d0b947 */ /* 0x002fec0003800000 */
.L_x_6133:
[----:B------:R-:W-:Y:S05]  /*a360*/  BSYNC B1 ;  /* 0x0000000000017941 */ /* 0x000fea0003800000 */
.L_x_5823:
        /* <DEDUP_REMOVED lines=21> */
.L_x_5826:
[----:B------:R-:W-:Y:S05]  /*a4c0*/  BSYNC B1 ;  /* 0x0000000000017941 */ /* 0x000fea0003800000 */
.L_x_5825:
        /* <DEDUP_REMOVED lines=20> */
.L_x_5770:
[----:B------:R-:W-:Y:S05]  /*a610*/  BSYNC B0 ;  /* 0x0000000000007941 */ /* 0x000fea0003800000 */
.L_x_5736:
        /* <DEDUP_REMOVED lines=17> */
.L_x_5828:
[----:B------:R-:W-:Y:S05]  /*a730*/  BSYNC B0 ;  /* 0x0000000000007941 */ /* 0x000fea0003800000 */
.L_x_5827:
[----:B------:R-:W1:Y:S01]  /*a740*/  SYNCS.PHASECHK.TRANS64.TRYWAIT P2, [R43+URZ+0x368b0], R100 ;  /* 0x0368b0642b0075a7 */ /* 0x000e62000804017f */
[----:B------:R-:W-:Y:S01]  /*a750*/  ULDC.64 UR4, c[0x0][0x318] ;  /* 0x0000c60000047ab9 */ /* 0x000fe20000000a00 */
[----:B------:R-:W-:Y:S01]  /*a760*/  ULDC.64 UR6, c[0x0][0x328] ;  /* 0x0000ca0000067ab9 */ /* 0x000fe20000000a00 */
[----:B0-----:R-:W-:Y:S01]  /*a770*/  IMAD.U32 R44, RZ, RZ, UR4 ;  /* 0x00000004ff2c7e24 */ /* 0x001fe2000f8e00ff */
[----:B------:R-:W-:Y:S01]  /*a780*/  BSSY B0, `(.L_x_5829) ;  /* 0x0000009000007945 */ /* 0x000fe20003800000 */
[----:B------:R-:W-:Y:S02]  /*a790*/  IMAD.U32 R46, RZ, RZ, UR6 ;  /* 0x00000006ff2e7e24 */ /* 0x000fe4000f8e00ff */
[----:B------:R-:W-:Y:S01]  /*a7a0*/  IMAD.U32 R45, RZ, RZ, UR7 ;  /* 0x00000007ff2d7e24 */ /* 0x000fe2000f8e00ff */
[----:B------:R0:W-:Y:S04]  /*a7b0*/  STL [R1+0x38], R44 ;  /* 0x0000382c01007387 */ /* 0x0001e80000100800 */
[----:B------:R2:W-:Y:S01]  /*a7c0*/  STL [R1+0x40], R46 ;  /* 0x0000402e01007387 */ /* 0x0005e20000100800 */
[----:B0-----:R-:W-:-:S05]  /*a7d0*/  IMAD.U32 R44, RZ, RZ, UR5 ;  /* 0x00000005ff2c7e24 */ /* 0x001fca000f8e00ff */
[----:B------:R2:W-:Y:S04]  /*a7e0*/  STL [R1+0x14], R44 ;  /* 0x0000142c01007387 */ /* 0x0005e80000100800 */
[----:B------:R2:W-:Y:S02]  /*a7f0*/  STL [R1+0x3c], R45 ;  /* 0x00003c2d01007387 */ /* 0x0005e40000100800 */
[----:B-12---:R-:W-:Y:S05]  /*a800*/  @!P2 BRA `(.L_x_5830) ;  /* 0x0000027000b8a947 */ /* 0x006fea0003800000 */
.L_x_6134:
[----:B------:R-:W-:Y:S05]  /*a810*/  BSYNC B0 ;  /* 0x0000000000007941 */ /* 0x000fea0003800000 */
.L_x_5829:
[----:B------:R1:W5:Y:S04]  /*a820*/  LDL R55, [R1+0x40] ;  /* 0x0000400001377983 */ /* 0x0003680000100800 */
[----:B------:R1:W5:Y:S04]  /*a830*/  LDL R54, [R1+0x3c] ;  /* 0x00003c0001367983 */ /* 0x0003680000100800 */
[----:B------:R1:W5:Y:S04]  /*a840*/  LDL R53, [R1+0x38] ;  /* 0x0000380001357983 */ /* 0x0003680000100800 */
[----:B------:R1:W5:Y:S01]  /*a850*/  LDL R52, [R1+0x14] ;  /* 0x0000140001347983 */ /* 0x0003620000100800 */
[----:B------:R-:W-:Y:S01]  /*a860*/  ISETP.GE.AND P2, PT, R204, R42, PT ;  /* 0x0000002acc00720c */ /* 0x000fe20003f46270 */
[----:B------:R-:W-:Y:S01]  /*a870*/  BSSY B0, `(.L_x_5831) ;  /* 0x0000022000007945 */ /* 0x000fe20003800000 */
[----:B------:R-:W-:-:S11]  /*a880*/  IMAD.WIDE R48, R24, 0x70, R120 ;  /* 0x0000007018307825 */ /* 0x000fd600078e0278 */
[----:B-1----:R-:W-:Y:S05]  /*a890*/  @P2 BRA `(.L_x_5832) ;  /* 0x00000000007c2947 */ /* 0x002fea0003800000 */
[----:B-----5:R-:W-:Y:S01]  /*a8a0*/  R2UR UR7, R55 ;  /* 0x00000000370772ca */ /* 0x020fe200000e0000 */
[----:B------:R-:W-:Y:S01]  /*a8b0*/  IMAD.MOV.U32 R44, RZ, RZ, R116 ;  /* 0x000000ffff2c7224 */ /* 0x000fe200078e0074 */
        /* <DEDUP_REMOVED lines=12> */
[----:B------:R-:W1:Y:S04]  /*a980*/  @!P2 LDS.128 R44, [R40] ;  /* 0x00000000282ca984 */ /* 0x000e680000000c00 */
[----:B-1----:R-:W-:Y:S01]  /*a990*/  @!P2 STG.E.128 desc[UR60][R50.64], R44 ;  /* 0x0000002c3200a986 */ /* 0x002fe2000c101d3c */
[----:B------:R-:W-:-:S13]  /*a9a0*/  ISETP.GE.AND P2, PT, R206, UR4, PT ;  /* 0x00000004ce007c0c */ /* 0x000fda000bf46270 */
[----:B------:R-:W1:Y:S04]  /*a9b0*/  @!P2 LDS.128 R44, [R41] ;  /* 0x00000000292ca984 */ /* 0x000e680000000c00 */
[----:B-1----:R-:W-:Y:S01]  /*a9c0*/  @!P2 STG.E.128 desc[UR60][R50.64+0x40], R44 ;  /* 0x0000402c3200a986 */ /* 0x002fe2000c101d3c */
[----:B------:R-:W-:-:S13]  /*a9d0*/  ISETP.GE.AND P2, PT, R207, UR4, PT ;  /* 0x00000004cf007c0c */ /* 0x000fda000bf46270 */
[----:B------:R-:W1:Y:S04]  /*a9e0*/  @!P2 LDS.128 R44, [R40+0x3800] ;  /* 0x00380000282ca984 */ /* 0x000e680000000c00 */
        /* <DEDUP_REMOVED lines=9> */
[----:B-1----:R1:W-:Y:S02]  /*aa80*/  @!P2 STG.E.128 desc[UR60][R50.64+0x140], R44 ;  /* 0x0001402c3200a986 */ /* 0x0023e4000c101d3c */
.L_x_5832:
[----:B------:R-:W-:Y:S05]  /*aa90*/  BSYNC B0 ;  /* 0x0000000000007941 */ /* 0x000fea0003800000 */
.L_x_5831:
[----:B------:R-:W-:Y:S01]  /*aaa0*/  ISETP.GE.AND P2, PT, R236, R42, PT ;  /* 0x0000002aec00720c */ /* 0x000fe20003f46270 */
[----:B------:R-:W-:-:S12]  /*aab0*/  BSSY B0, `(.L_x_5833) ;  /* 0x0000023000007945 */ /* 0x000fd80003800000 */
[----:B------:R-:W-:Y:S05]  /*aac0*/  @P2 BRA `(.L_x_5834) ;  /* 0x0000000000842947 */ /* 0x000fea0003800000 */
[----:B-----5:R-:W-:Y:S01]  /*aad0*/  R2UR UR7, R55 ;  /* 0x00000000370772ca */ /* 0x020fe200000e0000 */
[----:B-1----:R-:W-:Y:S01]  /*aae0*/  IMAD.MOV.U32 R44, RZ, RZ, R116 ;  /* 0x000000ffff2c7224 */ /* 0x002fe200078e0074 */
        /* <DEDUP_REMOVED lines=31> */
.L_x_5834:
[----:B------:R-:W-:Y:S05]  /*ace0*/  BSYNC B0 ;  /* 0x0000000000007941 */ /* 0x000fea0003800000 */
.L_x_5833:
[----:B------:R-:W3:Y:S01]  /*acf0*/  LDL R40, [R1+0x10] ;  /* 0x0000100001287983 */ /* 0x000ee20000100800 */
        /* <DEDUP_REMOVED lines=14> */
[----:B---3--:R-:W-:Y:S02]  /*ade0*/  LOP3.LUT P4, RZ, R40, 0x2, RZ, 0xc0, !PT ;  /* 0x0000000228ff7812 */ /* 0x008fe4000788c0ff */
[----:B------:R-:W-:-:S04]  /*adf0*/  SEL R40, RZ, 0x1, P3 ;  /* 0x00000001ff287807 */ /* 0x000fc80001800000 */
[----:B------:R-:W-:-:S07]  /*ae00*/  LOP3.LUT R209, R209, R40, RZ, 0x3c, !PT ;  /* 0x00000028d1d17212 */ /* 0x000fce00078e3cff */
[----:B0-----:R-:W-:Y:S05]  /*ae10*/  @P4 BRA `(.L_x_5835) ;  /* 0xffffff7c00484947 */ /* 0x001fea000383ffff */
.L_x_5731:
[----:B------:R-:W0:Y:S01]  /*ae20*/  LDC R0, c[0x0][0x448] ;  /* 0x00011200ff007b82 */ /* 0x000e220000000800 */
[----:B------:R-:W-:Y:S01]  /*ae30*/  VIADD R3, R226, 0x7f ;  /* 0x0000007fe2037836 */ /* 0x000fe20000000000 */
[----:B------:R-:W-:Y:S01]  /*ae40*/  BSSY B0, `(.L_x_5836) ;  /* 0x0000011000007945 */ /* 0x000fe20003800000 */
[----:B------:R-:W-:Y:S01]  /*ae50*/  IMAD.MOV.U32 R2, RZ, RZ, RZ ;  /* 0x000000ffff027224 */ /* 0x000fe200078e00ff */
[----:B0-----:R-:W-:-:S13]  /*ae60*/  ISETP.NE.AND P0, PT, R0, 0x1, PT ;  /* 0x000000010000780c */ /* 0x001fda0003f05270 */
[----:B------:R-:W0:Y:S08]  /*ae70*/  @P0 LDC R0, c[0x0][0x44c] ;  /* 0x00011300ff000b82 */ /* 0x000e300000000800 */
[----:B------:R-:W3:Y:S01]  /*ae80*/  @P0 LDC R5, c[0x0][0x450] ;  /* 0x00011400ff050b82 */ /* 0x000ee20000000800 */
[----:B0-----:R-:W-:-:S05]  /*ae90*/  @P0 IMAD.HI.U32 R0, R3, R0, RZ ;  /* 0x0000000003000227 */ /* 0x001fca00078e00ff */
[----:B---3--:R-:W-:-:S05]  /*aea0*/  @P0 SHF.R.U32.HI R3, RZ, R5, R0 ;  /* 0x00000005ff030219 */ /* 0x008fca0000011600 */
[----:B------:R-:W-:-:S04]  /*aeb0*/  IMAD.IADD R3, R150, 0x1, R3 ;  /* 0x0000000196037824 */ /* 0x000fc800078e0203 */
[----:B------:R-:W-:-:S05]  /*aec0*/  IMAD.HI R2, R3, -0x6db6db6d, R2 ;  /* 0x9249249303027827 */ /* 0x000fca00078e0202 */
[----:B------:R-:W-:-:S04]  /*aed0*/  SHF.R.U32.HI R3, RZ, 0x1f, R2 ;  /* 0x0000001fff037819 */ /* 0x000fc80000011602 */
[----:B------:R-:W-:-:S04]  /*aee0*/  LEA.HI.SX32 R2, R2, R3, 0x1a ;  /* 0x0000000302027211 */ /* 0x000fc800078fd2ff */
[----:B------:R-:W-:Y:S01]  /*aef0*/  VIMNMX R151, R151, R2, PT ;  /* 0x0000000297977248 */ /* 0x000fe20003fe0100 */
[----:B------:R-:W-:-:S03]  /*af00*/  IMAD.MOV.U32 R2, RZ, RZ, RZ ;  /* 0x000000ffff027224 */ /* 0x000fc600078e00ff */
[----:B------:R-:W-:Y:S01]  /*af10*/  ISETP.GE.AND P0, PT, R151, 0x1, PT ;  /* 0x000000019700780c */ /* 0x000fe20003f06270 */
[----:B------:R-:W-:-:S12]  /*af20*/  @P2 BRA `(.L_x_5837) ;  /* 0x0000000000082947 */ /* 0x000fd80003800000 */
[----:B------:R-:W0:Y:S02]  /*af30*/  FENCE.VIEW.ASYNC.G ;  /* 0x00000000000073c6 */ /* 0x000e240000000100 */
[----:B0-----:R-:W-:Y:S06]  /*af40*/  BAR.ARV 0xc, 0x180 ;  /* 0x0306000000007b1d */ /* 0x001fec0000002000 */
.L_x_5837:
[----:B------:R-:W-:Y:S05]  /*af50*/  BSYNC B0 ;  /* 0x0000000000007941 */ /* 0x000fea0003800000 */
.L_x_5836:
[----:B------:R-:W-:Y:S04]  /*af60*/  BSSY B0, `(.L_x_5838) ;  /* 0x0000020000007945 */ /* 0x000fe80003800000 */
[----:B------:R-:W-:Y:S05]  /*af70*/  @!P0 BRA `(.L_x_5839) ;  /* 0x0000000000788947 */ /* 0x000fea0003800000 */
[----:B------:R-:W-:Y:S01]  /*af80*/  ISETP.NE.AND P0, PT, R231, RZ, PT ;  /* 0x000000ffe700720c */ /* 0x000fe20003f05270 */
[----:B------:R-:W-:-:S03]  /*af90*/  ULDC UR4, c[0x0][0x9f0] ;  /* 0x00027c0000047ab9 */ /* 0x000fc60000000800 */
        /* <DEDUP_REMOVED lines=10> */
[----:B------:R0:W3:Y:S01]  /*b040*/  F2I.FTZ.U32.TRUNC.NTZ R3, R2 ;  /* 0x0000000200037305 */ /* 0x0000e2000021f000 */
[----:B------:R-:W-:Y:S01]  /*b050*/  ISETP.GE.AND P2, PT, R0, RZ, PT ;  /* 0x000000ff0000720c */ /* 0x000fe20003f46270 */
[----:B0-----:R-:W-:Y:S02]  /*b060*/  IMAD.MOV.U32 R2, RZ, RZ, RZ ;  /* 0x000000ffff027224 */ /* 0x001fe400078e00ff */
[----:B---3--:R-:W-:-:S04]  /*b070*/  IMAD.MOV R8, RZ, RZ, -R3 ;  /* 0x000000ffff087224 */ /* 0x008fc800078e0a03 */
        /* <DEDUP_REMOVED lines=14> */
.L_x_5839:
[----:B------:R-:W-:Y:S05]  /*b160*/  BSYNC B0 ;  /* 0x0000000000007941 */ /* 0x000fea0003800000 */
.L_x_5838:
[----:B------:R-:W3:Y:S01]  /*b170*/  LDL R0, [R1+0x48] ;  /* 0x0000480001007983 */ /* 0x000ee20000100800 */
[----:B------:R-:W-:Y:S01]  /*b180*/  PLOP3.LUT P0, PT, PT, PT, PT, 0x80, 0x0 ;  /* 0x000000000000781c */ /* 0x000fe20003f0f070 */
        /* <DEDUP_REMOVED lines=33> */
[----:B-----5:R-:W-:Y:S02]  /*b3a0*/  CS2R R54, SRZ ;  /* 0x0000000000367805 */ /* 0x020fe4000001ff00 */
[----:B------:R-:W-:Y:S02]  /*b3b0*/  CS2R R52, SRZ ;  /* 0x0000000000347805 */ /* 0x000fe4000001ff00 */
[----:B-1----:R-:W-:-:S02]  /*b3c0*/  CS2R R50, SRZ ;  /* 0x0000000000327805 */ /* 0x002fc4000001ff00 */
[----:B--2---:R-:W-:Y:S02]  /*b3d0*/  CS2R R48, SRZ ;  /* 0x0000000000307805 */ /* 0x004fe4000001ff00 */
        /* <DEDUP_REMOVED lines=12> */
[----:B---3--:R-:W-:Y:S02]  /*b4a0*/  IMAD R225, R0, R2, RZ ;  /* 0x0000000200e17224 */ /* 0x008fe400078e02ff */
[----:B------:R-:W-:-:S03]  /*b4b0*/  IMAD.MOV.U32 R0, RZ, RZ, RZ ;  /* 0x000000ffff007224 */ /* 0x000fc600078e00ff */
[----:B------:R-:W-:-:S04]  /*b4c0*/  VIADDMNMX R2, R225, R2, R151, PT ;  /* 0x00000002e1027246 */ /* 0x000fc80003800197 */
[----:B------:R-:W-:-:S13]  /*b4d0*/  ISETP.GT.AND P1, PT, R2, R225, PT ;  /* 0x000000e10200720c */ /* 0x000fda0003f24270 */
[----:B------:R-:W-:Y:S05]  /*b4e0*/  @!P1 BRA `(.L_x_5840) ;  /* 0x0000019400b49947 */ /* 0x000fea0003800000 */
[----:B------:R-:W2:Y:S01]  /*b4f0*/  LDL R3, [R1+0x4c] ;  /* 0x00004c0001037983 */ /* 0x000ea20000100800 */
[----:B------:R-:W0:Y:S02]  /*b500*/  S2R R0, SR_TID.X ;  /* 0x0000000000007919 */ /* 0x000e240000002100 */
[----:B0-----:R-:W-:-:S05]  /*b510*/  VIADD R73, R0, 0xffffff80 ;  /* 0xffffff8000497836 */ /* 0x001fca0000000000 */
[----:B------:R-:W-:-:S04]  /*b520*/  SHF.R.S32.HI R38, RZ, 0x1f, R73 ;  /* 0x0000001fff267819 */ /* 0x000fc80000011449 */
[----:B------:R-:W-:-:S04]  /*b530*/  LEA.HI R0, R38, R73, RZ, 0x7 ;  /* 0x0000004926007211 */ /* 0x000fc800078f38ff */
[----:B------:R-:W-:-:S06]  /*b540*/  SHF.R.S32.HI R0, RZ, 0x7, R0 ;  /* 0x00000007ff007819 */ /* 0x000fcc0000011400 */
[----:B------:R-:W0:Y:S01]  /*b550*/  SHFL.IDX PT, R0, R0, RZ, 0x1f ;  /* 0x00001fff00007589 */ /* 0x000e2200000e0000 */
[----:B--2---:R-:W-:Y:S02]  /*b560*/  R2UR UR4, R3 ;  /* 0x00000000030472ca */ /* 0x004fe400000e0000 */
[----:B0-----:R-:W-:-:S04]  /*b570*/  LEA.HI R3, R0, R0, RZ, 0x1 ;  /* 0x0000000000037211 */ /* 0x001fc800078f08ff */
[----:B------:R-:W-:-:S05]  /*b580*/  LOP3.LUT R3, R3, 0x1e, RZ, 0xc0, !PT ;  /* 0x0000001e03037812 */ /* 0x000fca00078ec0ff */
[----:B------:R-:W-:Y:S02]  /*b590*/  IMAD.IADD R3, R0, 0x1, -R3 ;  /* 0x0000000100037824 */ /* 0x000fe400078e0a03 */
[----:B------:R-:W-:-:S03]  /*b5a0*/  ULOP3.LUT UP0, URZ, UR4, 0x9f, URZ, 0xc0, !UPT ;  /* 0x0000009f043f7892 */ /* 0x000fc6000f80c03f */
[----:B------:R-:W-:-:S03]  /*b5b0*/  LEA R3, R3, UR4, 0xd ;  /* 0x0000000403037c11 */ /* 0x000fc6000f8e68ff */
[----:B------:R-:W-:Y:S02]  /*b5c0*/  PLOP3.LUT P0, PT, PT, PT, UP0, 0x80, 0x0 ;  /* 0x000000000000781c */ /* 0x000fe40003f0f008 */
[----:B------:R-:W-:-:S04]  /*b5d0*/  SHF.R.U32.HI R3, RZ, 0x4, R3 ;  /* 0x00000004ff037819 */ /* 0x000fc80000011603 */
[----:B------:R-:W-:-:S07]  /*b5e0*/  LOP3.LUT R68, R3, 0x3fff, RZ, 0xc0, !PT ;  /* 0x00003fff03447812 */ /* 0x000fce00078ec0ff */
        /* <DEDUP_REMOVED lines=17> */
.L_x_5841:
        /* <DEDUP_REMOVED lines=12> */
.L_x_5845:
[----:B-1----:R1:W2:Y:S02]  /*b7c0*/  SYNCS.PHASECHK.TRANS64.TRYWAIT P0, [R16+URZ+0x36800], R3 ;  /* 0x03680003100075a7 */ /* 0x0022a4000800017f */
[----:B--2---:R-:W-:Y:S05]  /*b7d0*/  @!P0 NANOSLEEP.SYNCS 0x989680 ;  /* 0x009896800000895d */ /* 0x004fea0003900000 */
[----:B------:R-:W2:Y:S02]  /*b7e0*/  @!P0 SYNCS.PHASECHK.TRANS64 P0, [R16+URZ+0x36800], R3 ;  /* 0x03680003100085a7 */ /* 0x000ea4000800007f */
[----:B--2---:R-:W-:Y:S05]  /*b7f0*/  @!P0 BRA `(.L_x_5845) ;  /* 0xfffffffc00f08947 */ /* 0x004fea000383ffff */
.L_x_5844:
[----:B------:R-:W-:Y:S05]  /*b800*/  BSYNC B0 ;  /* 0x0000000000007941 */ /* 0x000fea0003800000 */
.L_x_5843:
[----:B------:R-:W-:Y:S05]  /*b810*/  BRA `(.L_x_5846) ;  /* 0x0000007400fc7947 */ /* 0x000fea0003800000 */
.L_x_5842:
[----:B------:R-:W2:Y:S01]  /*b820*/  LDL R0, [R1+0x4c] ;  /* 0x00004c0001007983 */ /* 0x000ea20000100800 */
[----:B------:R-:W-:Y:S02]  /*b830*/  ULDC.64 UR6, c[0x0][0x408] ;  /* 0x0001020000067ab9 */ /* 0x000fe40000000a00 */
[----:B------:R-:W-:Y:S01]  /*b840*/  IMAD.WIDE.U32 R24, R145, UR6, RZ ;  /* 0x0000000691187c25 */ /* 0x000fe2000f8e00ff */
[----:B--2---:R-:W-:Y:S02]  /*b850*/  R2UR UR4, R0 ;  /* 0x00000000000472ca */ /* 0x004fe400000e0000 */
[----:B------:R-:W-:-:S11]  /*b860*/  SHF.R.S32.HI R0, RZ, 0x1f, R145 ;  /* 0x0000001fff007819 */ /* 0x000fd60000011491 */
[----:B------:R-:W-:-:S03]  /*b870*/  ULOP3.LUT UP0, URZ, UR4, 0x3ff, URZ, 0xc0, !UPT ;  /* 0x000003ff043f7892 */ /* 0x000fc6000f80c03f */
[----:B------:R-:W-:Y:S02]  /*b880*/  ULDC.64 UR4, c[0x0][0x3f8] ;  /* 0x0000fe0000047ab9 */ /* 0x000fe40000000a00 */
[C---:B------:R-:W-:Y:S01]  /*b890*/  IMAD R4, R0.reuse, UR4, RZ ;  /* 0x0000000400047c24 */ /* 0x040fe2000f8e02ff */
[----:B------:R-:W-:Y:S01]  /*b8a0*/  PLOP3.LUT P0, PT, PT, PT, UP0, 0x80, 0x0 ;  /* 0x000000000000781c */ /* 0x000fe20003f0f008 */
[----:B------:R-:W-:Y:S02]  /*b8b0*/  IMAD R0, R0, UR6, RZ ;  /* 0x0000000600007c24 */ /* 0x000fe4000f8e02ff */
[----:B------:R-:W-:-:S04]  /*b8c0*/  IMAD.WIDE.U32 R26, R145, UR4, RZ ;  /* 0x00000004911a7c25 */ /* 0x000fc8000f8e00ff */
[C---:B------:R-:W-:Y:S02]  /*b8d0*/  IMAD R29, R145.reuse, UR5, R4 ;  /* 0x00000005911d7c24 */ /* 0x040fe4000f8e0204 */
[----:B------:R-:W-:Y:S02]  /*b8e0*/  IMAD R31, R145, UR7, R0 ;  /* 0x00000007911f7c24 */ /* 0x000fe4000f8e0200 */
[----:B------:R-:W-:Y:S02]  /*b8f0*/  IMAD.IADD R29, R29, 0x1, R27 ;  /* 0x000000011d1d7824 */ /* 0x000fe400078e021b */
[----:B------:R-:W-:Y:S01]  /*b900*/  IMAD.IADD R31, R31, 0x1, R25 ;  /* 0x000000011f1f7824 */ /* 0x000fe200078e0219 */
        /* <DEDUP_REMOVED lines=17> */
.L_x_5847:
[----:B------:R-:W-:Y:S01]  /*ba20*/  ULDC.U8 UR4, c[0x0][0x410] ;  /* 0x0001040000047ab9 */ /* 0x000fe20000000000 */
[----:B------:R-:W-:Y:S01]  /*ba30*/  BSSY B0, `(.L_x_5848) ;  /* 0x0000755000007945 */ /* 0x000fe20003800000 */
[----:B------:R-:W-:Y:S01]  /*ba40*/  ISETP.NE.AND P0, PT, RZ, UR4, PT ;  /* 0x00000004ff007c0c */ /* 0x000fe2000bf05270 */
[----:B------:R-:W-:-:S12]  /*ba50*/  IMAD.IADD R64, R204, 0x1, R226 ;  /* 0x00000001cc407824 */ /* 0x000fd800078e02e2 */
[----:B------:R-:W-:Y:S05]  /*ba60*/  @!P0 BRA `(.L_x_5849) ;  /* 0x0000003800a88947 */ /* 0x000fea0003800000 */
[----:B------:R-:W0:Y:S01]  /*ba70*/  LDC R71, c[0x0][0x448] ;  /* 0x00011200ff477b82 */ /* 0x000e220000000800 */
[----:B------:R-:W-:Y:S01]  /*ba80*/  LEA.HI R38, R38, R73, RZ, 0x2 ;  /* 0x0000004926267211 */ /* 0x000fe200078f10ff */
[----:B------:R-:W-:Y:S01]  /*ba90*/  ULDC.64 UR4, c[0x0][0x3f8] ;  /* 0x0000fe0000047ab9 */ /* 0x000fe20000000a00 */
[----:B------:R-:W-:Y:S01]  /*baa0*/  ULDC.64 UR6, c[0x0][0x408] ;  /* 0x0001020000067ab9 */ /* 0x000fe20000000a00 */
[----:B------:R-:W-:Y:S01]  /*bab0*/  IMAD.MOV.U32 R6, RZ, RZ, R26 ;  /* 0x000000ffff067224 */ /* 0x000fe200078e001a */
[----:B------:R-:W-:Y:S01]  /*bac0*/  LOP3.LUT R4, R38, 0xfffffffc, RZ, 0xc0, !PT ;  /* 0xfffffffc26047812 */ /* 0x000fe200078ec0ff */
[----:B------:R-:W-:Y:S01]  /*bad0*/  IMAD.MOV.U32 R7, RZ, RZ, R29 ;  /* 0x000000ffff077224 */ /* 0x000fe200078e001d */
[----:B------:R-:W-:Y:S01]  /*bae0*/  SHF.R.S32.HI R67, RZ, 0x1f, R214 ;  /* 0x0000001fff437819 */ /* 0x000fe200000114d6 */
[----:B------:R-:W-:Y:S01]  /*baf0*/  IMAD.MOV.U32 R8, RZ, RZ, R24 ;  /* 0x000000ffff087224 */ /* 0x000fe200078e0018 */
[----:B------:R-:W-:Y:S01]  /*bb00*/  SHF.R.S32.HI R65, RZ, 0x1f, R212 ;  /* 0x0000001fff417819 */ /* 0x000fe200000114d4 */
[----:B------:R-:W-:Y:S01]  /*bb10*/  IMAD.IADD R3, R73, 0x1, -R4 ;  /* 0x0000000149037824 */ /* 0x000fe200078e0a04 */
[----:B------:R-:W-:Y:S01]  /*bb20*/  SHF.R.S32.HI R66, RZ, 0x1f, R213 ;  /* 0x0000001fff427819 */ /* 0x000fe200000114d5 */
[----:B------:R-:W-:Y:S01]  /*bb30*/  IMAD.MOV.U32 R9, RZ, RZ, R31 ;  /* 0x000000ffff097224 */ /* 0x000fe200078e001f */
[----:B------:R-:W-:Y:S01]  /*bb40*/  SHF.R.S32.HI R84, RZ, 0x1f, R215 ;  /* 0x0000001fff547819 */ /* 0x000fe200000114d7 */
[----:B------:R-:W-:Y:S01]  /*bb50*/  IMAD R3, R3, 0x40, R64 ;  /* 0x0000004003037824 */ /* 0x000fe200078e0240 */
        /* <DEDUP_REMOVED lines=26> */
.L_x_6140:
        /* <DEDUP_REMOVED lines=18> */
[----:B------:R-:W-:Y:S02]  /*be20*/  ISETP.GE.AND P3, PT, R215, UR4, PT ;  /* 0x00000004d7007c0c */ /* 0x000fe4000bf66270 */
[----:B------:R-:W-:Y:S02]  /*be30*/  ISETP.GE.AND P2, PT, R213, UR4, PT ;  /* 0x00000004d5007c0c */ /* 0x000fe4000bf46270 */
[----:B------:R-:W-:Y:S02]  /*be40*/  ISETP.GE.AND P1, PT, R214, UR4, PT ;  /* 0x00000004d6007c0c */ /* 0x000fe4000bf26270 */
[----:B------:R-:W-:Y:S02]  /*be50*/  ISETP.GE.AND P0, PT, R212, UR4, PT ;  /* 0x00000004d4007c0c */ /* 0x000fe4000bf06270 */
[----:B------:R-:W-:-:S05]  /*be60*/  ISETP.GE.AND P4, PT, R22, UR4, PT ;  /* 0x0000000416007c0c */ /* 0x000fca000bf86270 */
[C---:B------:R-:W-:Y:S01]  /*be70*/  @!P3 IMAD.SHL.U32 R31, R215.reuse, 0x2, RZ ;  /* 0x00000002d71fb824 */ /* 0x040fe200078e00ff */
[----:B------:R-:W-:Y:S01]  /*be80*/  @!P3 SHF.L.U64.HI R20, R215, 0x1, R84 ;  /* 0x00000001d714b819 */ /* 0x000fe20000010254 */
[C---:B------:R-:W-:Y:S01]  /*be90*/  @!P2 IMAD.SHL.U32 R27, R213.reuse, 0x2, RZ ;  /* 0x00000002d51ba824 */ /* 0x040fe200078e00ff */
[----:B------:R-:W-:Y:S01]  /*bea0*/  @!P2 SHF.L.U64.HI R10, R213, 0x1, R66 ;  /* 0x00000001d50aa819 */ /* 0x000fe20000010242 */
[----:B------:R-:W-:Y:S01]  /*beb0*/  @!P1 IMAD.SHL.U32 R21, R214, 0x2, RZ ;  /* 0x00000002d6159824 */ /* 0x000fe200078e00ff */
[-C--:B--2---:R-:W-:Y:S02]  /*bec0*/  @!P3 IADD3 R32, P6, R6, R31.reuse, RZ ;  /* 0x0000001f0620b210 */ /* 0x084fe40007fde0ff */
[----:B----4-:R-:W-:Y:S02]  /*bed0*/  @!P3 IADD3 R30, P5, R14, R31, RZ ;  /* 0x0000001f0e1eb210 */ /* 0x010fe40007fbe0ff */
[----:B------:R-:W-:Y:S01]  /*bee0*/  @!P1 SHF.L.U64.HI R12, R214, 0x1, R67 ;  /* 0x00000001d60c9819 */ /* 0x000fe20000010243 */
[--C-:B-1----:R-:W-:Y:S01]  /*bef0*/  @!P3 IMAD.X R33, R5, 0x1, R20.reuse, P6 ;  /* 0x000000010521b824 */ /* 0x102fe200030e0614 */
[-C--:B------:R-:W-:Y:S01]  /*bf00*/  @!P2 IADD3 R28, P6, R6, R27.reuse, RZ ;  /* 0x0000001b061ca210 */ /* 0x080fe20007fde0ff */
[----:B---3--:R-:W-:Y:S01]  /*bf10*/  @!P3 IMAD.X R31, R7, 0x1, R20, P5 ;  /* 0x00000001071fb824 */ /* 0x008fe200028e0614 */
[----:B------:R-:W-:Y:S01]  /*bf20*/  @!P2 IADD3 R26, P5, R14, R27, RZ ;  /* 0x0000001b0e1aa210 */ /* 0x000fe20007fbe0ff */
[----:B------:R-:W-:-:S02]  /*bf30*/  @!P0 IMAD.SHL.U32 R11, R212, 0x2, RZ ;  /* 0x00000002d40b8824 */ /* 0x000fc400078e00ff */
[--C-:B------:R-:W-:Y:S01]  /*bf40*/  @!P2 IMAD.X R29, R5, 0x1, R10.reuse, P6 ;  /* 0x00000001051da824 */ /* 0x100fe200030e060a */
[-C--:B------:R-:W-:Y:S01]  /*bf50*/  @!P1 IADD3 R24, P6, R6, R21.reuse, RZ ;  /* 0x0000001506189210 */ /* 0x080fe20007fde0ff */
[----:B------:R-:W-:Y:S01]  /*bf60*/  @!P2 IMAD.X R27, R7, 0x1, R10, P5 ;  /* 0x00000001071ba824 */ /* 0x000fe200028e060a */
[----:B------:R-:W-:Y:S01]  /*bf70*/  ISETP.GE.AND P5, PT, R216, UR4, PT ;  /* 0x00000004d8007c0c */ /* 0x000fe2000bfa6270 */
[----:B------:R-:W-:Y:S02]  /*bf80*/  @!P4 IMAD.MOV.U32 R8, RZ, RZ, R6 ;  /* 0x000000ffff08c224 */ /* 0x000fe400078e0006 */
[----:B------:R-:W-:Y:S01]  /*bf90*/  @!P1 IMAD.X R25, R5, 0x1, R12, P6 ;  /* 0x0000000105199824 */ /* 0x000fe200030e060c */
[----:B------:R-:W-:Y:S01]  /*bfa0*/  @!P1 IADD3 R20, P6, R14, R21, RZ ;  /* 0x000000150e149210 */ /* 0x000fe20007fde0ff */
[----:B------:R-:W-:Y:S01]  /*bfb0*/  @!P4 IMAD.MOV.U32 R9, RZ, RZ, R5 ;  /* 0x000000ffff09c224 */ /* 0x000fe200078e0005 */
[----:B------:R-:W-:-:S03]  /*bfc0*/  @!P0 SHF.L.U64.HI R10, R212, 0x1, R65 ;  /* 0x00000001d40a8819 */ /* 0x000fc60000010241 */
[----:B------:R-:W-:Y:S01]  /*bfd0*/  @!P1 IMAD.X R21, R7, 0x1, R12, P6 ;  /* 0x0000000107159824 */ /* 0x000fe200030e060c */
[----:B------:R-:W-:Y:S01]  /*bfe0*/  @!P0 IADD3 R12, P6, R6, R11, RZ ;  /* 0x0000000b060c8210 */ /* 0x000fe20007fde0ff */
[----:B------:R-:W-:Y:S01]  /*bff0*/  @!P4 IMAD.WIDE R8, R22, 0x2, R8 ;  /* 0x000000021608c825 */ /* 0x000fe200078e0208 */
[----:B------:R-:W-:-:S03]  /*c000*/  CS2R R60, SRZ ;  /* 0x00000000003c7805 */ /* 0x000fc6000001ff00 */
[----:B------:R-:W-:Y:S01]  /*c010*/  @!P4 IMAD.MOV.U32 R15, RZ, RZ, R7 ;  /* 0x000000ffff0fc224 */ /* 0x000fe200078e0007 */
[----:B------:R1:W5:Y:S01]  /*c020*/  @!P4 LD.E.64 R58, desc[UR60][R8.64] ;  /* 0x0000003c083ac980 */ /* 0x000362000c101b00 */
[----:B------:R-:W-:Y:S02]  /*c030*/  @!P0 IMAD.X R13, R5, 0x1, R10, P6 ;  /* 0x00000001050d8824 */ /* 0x000fe400030e060a */
[----:B------:R-:W-:-:S04]  /*c040*/  @!P4 IMAD.WIDE R34, R22, 0x2, R14 ;  /* 0x000000021622c825 */ /* 0x000fc800078e020e */
[----:B------:R-:W-:Y:S01]  /*c050*/  @!P5 IMAD.SHL.U32 R15, R216, 0x2, RZ ;  /* 0x00000002d80fd824 */ /* 0x000fe200078e00ff */
[----:B------:R2:W5:Y:S01]  /*c060*/  @!P4 LD.E.64 R60, desc[UR60][R34.64] ;  /* 0x0000003c223cc980 */ /* 0x000562000c101b00 */
[----:B-1----:R-:W-:Y:S02]  /*c070*/  SHF.R.S32.HI R9, RZ, 0x1f, R216 ;  /* 0x0000001fff097819 */ /* 0x002fe400000114d8 */
[----:B------:R-:W-:Y:S02]  /*c080*/  @!P0 IADD3 R8, P6, R14, R11, RZ ;  /* 0x0000000b0e088210 */ /* 0x000fe40007fde0ff */
[----:B------:R-:W-:-:S03]  /*c090*/  @!P5 SHF.L.U64.HI R36, R216, 0x1, R9 ;  /* 0x00000001d824d819 */ /* 0x000fc60000010209 */
[----:B------:R-:W-:Y:S01]  /*c0a0*/  @!P0 IMAD.X R9, R7, 0x1, R10, P6 ;  /* 0x0000000107098824 */ /* 0x000fe200030e060a */
[-C--:B------:R-:W-:Y:S02]  /*c0b0*/  @!P5 IADD3 R10, P4, R6, R15.reuse, RZ ;  /* 0x0000000f060ad210 */ /* 0x080fe40007f9e0ff */
[----:B------:R-:W-:Y:S02]  /*c0c0*/  @!P5 IADD3 R14, P6, R14, R15, RZ ;  /* 0x0000000f0e0ed210 */ /* 0x000fe40007fde0ff */
[----:B------:R-:W-:Y:S02]  /*c0d0*/  CS2R R54, SRZ ;  /* 0x0000000000367805 */ /* 0x000fe4000001ff00 */
[----:B------:R-:W-:Y:S01]  /*c0e0*/  CS2R R56, SRZ ;  /* 0x0000000000387805 */ /* 0x000fe2000001ff00 */
[--C-:B------:R-:W-:Y:S01]  /*c0f0*/  @!P5 IMAD.X R11, R5, 0x1, R36.reuse, P4 ;  /* 0x00000001050bd824 */ /* 0x100fe200020e0624 */
[----:B------:R-:W-:Y:S01]  /*c100*/  CS2R R50, SRZ ;  /* 0x0000000000327805 */ /* 0x000fe2000001ff00 */
[----:B------:R-:W-:Y:S01]  /*c110*/  @!P5 IMAD.X R15, R7, 0x1, R36, P6 ;  /* 0x00000001070fd824 */ /* 0x000fe200030e0624 */
[----:B------:R-:W-:-:S02]  /*c120*/  CS2R R52, SRZ ;  /* 0x0000000000347805 */ /* 0x000fc4000001ff00 */
[----:B------:R-:W-:Y:S02]  /*c130*/  CS2R R46, SRZ ;  /* 0x00000000002e7805 */ /* 0x000fe4000001ff00 */
[----:B------:R-:W-:Y:S02]  /*c140*/  CS2R R48, SRZ ;  /* 0x0000000000307805 */ /* 0x000fe4000001ff00 */
[----:B------:R-:W-:Y:S02]  /*c150*/  CS2R R42, SRZ ;  /* 0x00000000002a7805 */ /* 0x000fe4000001ff00 */
[----:B------:R-:W-:Y:S02]  /*c160*/  CS2R R44, SRZ ;  /* 0x00000000002c7805 */ /* 0x000fe4000001ff00 */
[----:B------:R-:W-:Y:S02]  /*c170*/  CS2R R36, SRZ ;  /* 0x0000000000247805 */ /* 0x000fe4000001ff00 */
[----:B--2---:R-:W-:Y:S01]  /*c180*/  CS2R R34, SRZ ;  /* 0x0000000000227805 */ /* 0x004fe2000001ff00 */
        /* <DEDUP_REMOVED lines=10> */
.L_x_5852:
[----:B------:R-:W-:Y:S05]  /*c230*/  BSYNC B1 ;  /* 0x0000000000017941 */ /* 0x000fea0003800000 */
.L_x_5851:
[----:B-1---5:R-:W-:Y:S01]  /*c240*/  IMAD.MOV.U32 R5, RZ, RZ, R36 ;  /* 0x000000ffff057224 */ /* 0x022fe200078e0024 */
[----:B------:R-:W-:Y:S01]  /*c250*/  UMOV UR4, 0xffffffff ;  /* 0xffffffff00047882 */ /* 0x000fe20000000000 */
[----:B--2---:R-:W-:Y:S01]  /*c260*/  IMAD.MOV.U32 R6, RZ, RZ, R37 ;  /* 0x000000ffff067224 */ /* 0x004fe200078e0025 */
[----:B------:R-:W-:Y:S01]  /*c270*/  CS2R R26, SRZ ;  /* 0x00000000001a7805 */ /* 0x000fe2000001ff00 */
        /* <DEDUP_REMOVED lines=47> */
[----:B0-----:R-:W0:Y:S04]  /*c570*/  SHFL.IDX PT, R0, R0, 0x1, 0x1c1f ;  /* 0x003c1f0000007f89 */ /* 0x001e2800000e0000 */
[----:B------:R1:W2:Y:S04]  /*c580*/  SHFL.IDX PT, R69, R4, 0x1, 0x1c1f ;  /* 0x003c1f0004457f89 */ /* 0x0002a800000e0000 */
[----:B------:R-:W3:Y:S04]  /*c590*/  SHFL.IDX PT, R63, R63, 0x1, 0x1c1f ;  /* 0x003c1f003f3f7f89 */ /* 0x000ee800000e0000 */
[----:B------:R1:W0:Y:S02]  /*c5a0*/  SHFL.IDX PT, R62, R3, 0x1, 0x1c1f ;  /* 0x003c1f00033e7f89 */ /* 0x00022400000e0000 */
.L_x_6146:
[----:B-1----:R-:W-:Y:S01]  /*c5b0*/  SHF.R.S32.HI R3, RZ, 0x1f, R38 ;  /* 0x0000001fff037819 */ /* 0x002fe20000011426 */
[----:B------:R-:W-:Y:S01]  /*c5c0*/  VIADD R64, R64, 0x40 ;  /* 0x0000004040407836 */ /* 0x000fe20000000000 */
[----:B------:R-:W-:Y:S01]  /*c5d0*/  LOP3.LUT R4, R218, 0x18, R18, 0xf8, !PT ;  /* 0x00000018da047812 */ /* 0x000fe200078ef812 */
[----:B------:R-:W-:Y:S01]  /*c5e0*/  BSSY B1, `(.L_x_5854) ;  /* 0x0000059000017945 */ /* 0x000fe20003800000 */
[----:B------:R-:W-:Y:S02]  /*c5f0*/  LEA.HI R3, R3, R204, RZ, 0x3 ;  /* 0x000000cc03037211 */ /* 0x000fe400078f18ff */
[----:B------:R-:W-:Y:S02]  /*c600*/  CS2R R38, SRZ ;  /* 0x0000000000267805 */ /* 0x000fe4000001ff00 */
[----:B------:R-:W-:Y:S02]  /*c610*/  ISETP.GE.AND P1, PT, R64, R71, PT ;  /* 0x000000474000720c */ /* 0x000fe40003f26270 */
[----:B------:R-:W-:-:S02]  /*c620*/  CS2R R8, SRZ ;  /* 0x0000000000087805 */ /* 0x000fc4000001ff00 */
[----:B------:R-:W-:Y:S02]  /*c630*/  LOP3.LUT R3, R3, 0xfffffff8, RZ, 0xc0, !PT ;  /* 0xfffffff803037812 */ /* 0x000fe400078ec0ff */
[----:B------:R-:W-:Y:S02]  /*c640*/  CS2R R12, SRZ ;  /* 0x00000000000c7805 */ /* 0x000fe4000001ff00 */
[----:B------:R-:W-:Y:S02]  /*c650*/  CS2R R20, SRZ ;  /* 0x0000000000147805 */ /* 0x000fe4000001ff00 */
[----:B------:R-:W-:Y:S02]  /*c660*/  CS2R R28, SRZ ;  /* 0x00000000001c7805 */ /* 0x000fe4000001ff00 */
[----:B------:R-:W-:Y:S01]  /*c670*/  CS2R R32, SRZ ;  /* 0x0000000000207805 */ /* 0x000fe2000001ff00 */
[----:B------:R-:W-:Y:S01]  /*c680*/  IMAD.IADD R3, R204, 0x1, -R3 ;  /* 0x00000001cc037824 */ /* 0x000fe200078e0a03 */
[----:B------:R-:W-:-:S02]  /*c690*/  CS2R R40, SRZ ;  /* 0x0000000000287805 */ /* 0x000fc4000001ff00 */
[----:B------:R-:W-:Y:S02]  /*c6a0*/  CS2R R30, SRZ ;  /* 0x00000000001e7805 */ /* 0x000fe4000001ff00 */
[----:B------:R-:W-:Y:S02]  /*c6b0*/  CS2R R24, SRZ ;  /* 0x0000000000187805 */ /* 0x000fe4000001ff00 */
[----:B----4-:R-:W-:Y:S02]  /*c6c0*/  CS2R R14, SRZ ;  /* 0x00000000000e7805 */ /* 0x010fe4000001ff00 */
[----:B------:R-:W-:Y:S02]  /*c6d0*/  LOP3.LUT P0, RZ, R3, 0x4, RZ, 0xc0, !PT ;  /* 0x0000000403ff7812 */ /* 0x000fe4000780c0ff */
[----:B------:R-:W-:Y:S02]  /*c6e0*/  CS2R R10, SRZ ;  /* 0x00000000000a7805 */ /* 0x000fe4000001ff00 */
[----:B------:R-:W-:-:S05]  /*c6f0*/  LOP3.LUT R3, R4, R219, RZ, 0x3c, !PT ;  /* 0x000000db04037212 */ /* 0x000fca00078e3cff */
[----:B------:R-:W-:-:S04]  /*c700*/  IMAD.IADD R3, R220, 0x1, R3 ;  /* 0x00000001dc037824 */ /* 0x000fc800078e0203 */
[----:B------:R-:W-:Y:S01]  /*c710*/  IMAD R3, R3, 0x2, R16 ;  /* 0x0000000203037824 */ /* 0x000fe200078e0210 */
[----:B------:R-:W-:Y:S06]  /*c720*/  @P1 BRA `(.L_x_5855) ;  /* 0x0000000400101947 */ /* 0x000fec0003800000 */
[----:B------:R-:W-:Y:S01]  /*c730*/  ULDC UR4, c[0x0][0x3f4] ;  /* 0x0000fd0000047ab9 */ /* 0x000fe20000000800 */
[----:B------:R-:W-:Y:S02]  /*c740*/  CS2R R38, SRZ ;  /* 0x0000000000267805 */ /* 0x000fe4000001ff00 */
[----:B------:R-:W-:Y:S02]  /*c750*/  ISETP.GE.AND P4, PT, R215, UR4, PT ;  /* 0x00000004d7007c0c */ /* 0x000fe4000bf86270 */
[----:B------:R-:W-:Y:S02]  /*c760*/  CS2R R40, SRZ ;  /* 0x0000000000287805 */ /* 0x000fe4000001ff00 */
[----:B------:R-:W-:Y:S02]  /*c770*/  ISETP.GE.AND P3, PT, R213, UR4, PT ;  /* 0x00000004d5007c0c */ /* 0x000fe4000bf66270 */
[----:B------:R-:W-:Y:S02]  /*c780*/  ISETP.GE.AND P2, PT, R214, UR4, PT ;  /* 0x00000004d6007c0c */ /* 0x000fe4000bf46270 */
[----:B------:R-:W-:-:S05]  /*c790*/  ISETP.GE.AND P1, PT, R212, UR4, PT ;  /* 0x00000004d4007c0c */ /* 0x000fca000bf26270 */
[C---:B------:R-:W-:Y:S01]  /*c7a0*/  @!P4 IMAD.SHL.U32 R24, R215.reuse, 0x2, RZ ;  /* 0x00000002d718c824 */ /* 0x040fe200078e00ff */
[----:B------:R-:W-:-:S03]  /*c7b0*/  @!P4 SHF.L.U64.HI R84, R215, 0x1, R84 ;  /* 0x00000001d754c819 */ /* 0x000fc60000010254 */
[C---:B------:R-:W-:Y:S01]  /*c7c0*/  @!P3 IMAD.SHL.U32 R14, R213.reuse, 0x2, RZ ;  /* 0x00000002d50eb824 */ /* 0x040fe200078e00ff */
[----:B------:R-:W-:Y:S01]  /*c7d0*/  @!P3 SHF.L.U64.HI R66, R213, 0x1, R66 ;  /* 0x00000001d542b819 */ /* 0x000fe20000010242 */
[----:B------:R-:W-:Y:S01]  /*c7e0*/  @!P2 IMAD.SHL.U32 R10, R214, 0x2, RZ ;  /* 0x00000002d60aa824 */ /* 0x000fe200078e00ff */
[CC--:B--2---:R-:W-:Y:S01]  /*c7f0*/  @!P4 IADD3 R28, P5, R69.reuse, R24.reuse, RZ ;  /* 0x00000018451cc210 */ /* 0x0c4fe20007fbe0ff */
[----:B------:R-:W-:Y:S01]  /*c800*/  @!P1 IMAD.SHL.U32 R4, R212, 0x2, RZ ;  /* 0x00000002d4049824 */ /* 0x000fe200078e00ff */
[----:B0-----:R-:W-:Y:S02]  /*c810*/  @!P4 IADD3 R24, P6, R62, R24, RZ ;  /* 0x000000183e18c210 */ /* 0x001fe40007fde0ff */
[----:B------:R-:W-:Y:S01]  /*c820*/  @!P2 SHF.L.U64.HI R67, R214, 0x1, R67 ;  /* 0x00000001d643a819 */ /* 0x000fe20000010243 */
[--C-:B------:R-:W-:Y:S01]  /*c830*/  @!P4 IMAD.X R29, R0, 0x1, R84.reuse, P5 ;  /* 0x00000001001dc824 */ /* 0x100fe200028e0654 */
[-C--:B------:R-:W-:Y:S01]  /*c840*/  @!P3 IADD3 R20, P5, R69, R14.reuse, RZ ;  /* 0x0000000e4514b210 */ /* 0x080fe20007fbe0ff */
[----:B---3--:R-:W-:Y:S01]  /*c850*/  @!P4 IMAD.X R25, R63, 0x1, R84, P6 ;  /* 0x000000013f19c824 */ /* 0x008fe200030e0654 */
[----:B------:R-:W-:-:S02]  /*c860*/  @!P3 IADD3 R14, P6, R62, R14, RZ ;  /* 0x0000000e3e0eb210 */ /* 0x000fc40007fde0ff */
[----:B------:R-:W-:Y:S01]  /*c870*/  @!P1 SHF.L.U64.HI R65, R212, 0x1, R65 ;  /* 0x00000001d4419819 */ /* 0x000fe20000010241 */
[--C-:B------:R-:W-:Y:S01]  /*c880*/  @!P3 IMAD.X R21, R0, 0x1, R66.reuse, P5 ;  /* 0x000000010015b824 */ /* 0x100fe200028e0642 */
[-C--:B------:R-:W-:Y:S01]  /*c890*/  @!P2 IADD3 R12, P5, R69, R10.reuse, RZ ;  /* 0x0000000a450ca210 */ /* 0x080fe20007fbe0ff */
[----:B------:R-:W-:Y:S01]  /*c8a0*/  @!P3 IMAD.X R15, R63, 0x1, R66, P6 ;  /* 0x000000013f0fb824 */ /* 0x000fe200030e0642 */
[----:B------:R-:W-:-:S03]  /*c8b0*/  @!P2 IADD3 R10, P6, R62, R10, RZ ;  /* 0x0000000a3e0aa210 */ /* 0x000fc60007fde0ff */
[--C-:B------:R-:W-:Y:S01]  /*c8c0*/  @!P2 IMAD.X R13, R0, 0x1, R67.reuse, P5 ;  /* 0x00000001000da824 */ /* 0x100fe200028e0643 */
[----:B------:R-:W-:Y:S01]  /*c8d0*/  @!P1 IADD3 R8, P5, R69, R4, RZ ;  /* 0x0000000445089210 */ /* 0x000fe20007fbe0ff */
[----:B------:R-:W-:Y:S01]  /*c8e0*/  @!P2 IMAD.X R11, R63, 0x1, R67, P6 ;  /* 0x000000013f0ba824 */ /* 0x000fe200030e0643 */
[----:B------:R-:W-:-:S03]  /*c8f0*/  ISETP.GE.AND P6, PT, R22, UR4, PT ;  /* 0x0000000416007c0c */ /* 0x000fc6000bfc6270 */
[----:B------:R-:W-:Y:S01]  /*c900*/  @!P1 IMAD.X R9, R0, 0x1, R65, P5 ;  /* 0x0000000100099824 */ /* 0x000fe200028e0641 */
[----:B------:R-:W-:-:S05]  /*c910*/  @!P1 IADD3 R4, P5, R62, R4, RZ ;  /* 0x000000043e049210 */ /* 0x000fca0007fbe0ff */
[----:B------:R-:W-:Y:S01]  /*c920*/  @!P1 IMAD.X R5, R63, 0x1, R65, P5 ;  /* 0x000000013f059824 */ /* 0x000fe200028e0641 */
[----:B------:R-:W-:-:S03]  /*c930*/  ISETP.GE.AND P5, PT, R216, UR4, PT ;  /* 0x00000004d8007c0c */ /* 0x000fc6000bfa6270 */
[----:B------:R-:W-:Y:S02]  /*c940*/  @!P6 IMAD.MOV.U32 R26, RZ, RZ, R69 ;  /* 0x000000ffff1ae224 */ /* 0x000fe400078e0045 */
[----:B------:R-:W-:Y:S02]  /*c950*/  @!P6 IMAD.MOV.U32 R27, RZ, RZ, R0 ;  /* 0x000000ffff1be224 */ /* 0x000fe400078e0000 */
[----:B------:R-:W-:Y:S02]  /*c960*/  @!P6 IMAD.MOV.U32 R6, RZ, RZ, R62 ;  /* 0x000000ffff06e224 */ /* 0x000fe400078e003e */
[----:B------:R-:W-:Y:S02]  /*c970*/  @!P6 IMAD.MOV.U32 R7, RZ, RZ, R63 ;  /* 0x000000ffff07e224 */ /* 0x000fe400078e003f */
[----:B------:R-:W-:-:S04]  /*c980*/  @!P6 IMAD.WIDE R64, R22, 0x2, R26 ;  /* 0x000000021640e825 */ /* 0x000fc800078e021a */
[----:B------:R-:W-:Y:S01]  /*c990*/  @!P6 IMAD.WIDE R66, R22, 0x2, R6 ;  /* 0x000000021642e825 */ /* 0x000fe200078e0206 */
[----:B------:R-:W-:Y:S01]  /*c9a0*/  SHF.R.S32.HI R7, RZ, 0x1f, R216 ;  /* 0x0000001fff077819 */ /* 0x000fe200000114d8 */
[----:B------:R-:W5:Y:S02]  /*c9b0*/  @!P6 LD.E.64 R38, desc[UR60][R64.64] ;  /* 0x0000003c4026e980 */ /* 0x000f64000c101b00 */
[C---:B------:R-:W-:Y:S01]  /*c9c0*/  @!P5 IMAD.SHL.U32 R26, R216.reuse, 0x2, RZ ;  /* 0x00000002d81ad824 */ /* 0x040fe200078e00ff */
[----:B------:R-:W-:Y:S01]  /*c9d0*/  @!P5 SHF.L.U64.HI R30, R216, 0x1, R7 ;  /* 0x00000001d81ed819 */ /* 0x000fe20000010207 */
[----:B------:R-:W5:Y:S03]  /*c9e0*/  @!P6 LD.E.64 R40, desc[UR60][R66.64] ;  /* 0x0000003c4228e980 */ /* 0x000f66000c101b00 */
[----:B------:R-:W-:-:S05]  /*c9f0*/  @!P5 IADD3 R6, P6, R69, R26, RZ ;  /* 0x0000001a4506d210 */ /* 0x000fca0007fde0ff */
[--C-:B------:R-:W-:Y:S01]  /*ca00*/  @!P5 IMAD.X R7, R0, 0x1, R30.reuse, P6 ;  /* 0x000000010007d824 */ /* 0x100fe200030e061e */
[----:B------:R-:W-:Y:S02]  /*ca10*/  @!P5 IADD3 R62, P6, R62, R26, RZ ;  /* 0x0000001a3e3ed210 */ /* 0x000fe40007fde0ff */
[----:B------:R-:W-:Y:S02]  /*ca20*/  CS2R R26, SRZ ;  /* 0x00000000001a7805 */ /* 0x000fe4000001ff00 */
[----:B------:R-:W-:Y:S01]  /*ca30*/  CS2R R32, SRZ ;  /* 0x0000000000207805 */ /* 0x000fe2000001ff00 */
[----:B------:R-:W-:Y:S01]  /*ca40*/  @!P5 IMAD.X R63, R63, 0x1, R30, P6 ;  /* 0x000000013f3fd824 */ /* 0x000fe200030e061e */
[----:B------:R-:W-:Y:S02]  /*ca50*/  CS2R R30, SRZ ;  /* 0x00000000001e7805 */ /* 0x000fe4000001ff00 */
[----:B------:R0:W5:Y:S04]  /*ca60*/  @!P4 LD.E.64 R26, desc[UR60][R28.64] ;  /* 0x0000003c1c1ac980 */ /* 0x000168000c101b00 */
[----:B------:R1:W5:Y:S04]  /*ca70*/  @!P4 LD.E.64 R32, desc[UR60][R24.64] ;  /* 0x0000003c1820c980 */ /* 0x000368000c101b00 */
[----:B------:R2:W5:Y:S01]  /*ca80*/  @!P3 LD.E.64 R30, desc[UR60][R20.64] ;  /* 0x0000003c141eb980 */ /* 0x000562000c101b00 */
[----:B0-----:R-:W-:-:S02]  /*ca90*/  CS2R R28, SRZ ;  /* 0x00000000001c7805 */ /* 0x001fc4000001ff00 */
[----:B-1----:R-:W-:-:S04]  /*caa0*/  CS2R R24, SRZ ;  /* 0x0000000000187805 */ /* 0x002fc8000001ff00 */
[----:B------:R0:W5:Y:S01]  /*cab0*/  @!P3 LD.E.64 R28, desc[UR60][R14.64] ;  /* 0x0000003c0e1cb980 */ /* 0x000162000c101b00 */
[----:B--2---:R-:W-:-:S03]  /*cac0*/  CS2R R20, SRZ ;  /* 0x0000000000147805 */ /* 0x004fc6000001ff00 */
[----:B------:R1:W5:Y:S04]  /*cad0*/  @!P2 LD.E.64 R24, desc[UR60][R12.64] ;  /* 0x0000003c0c18a980 */ /* 0x000368000c101b00 */
[----:B------:R2:W5:Y:S01]  /*cae0*/  @!P2 LD.E.64 R20, desc[UR60][R10.64] ;  /* 0x0000003c0a14a980 */ /* 0x000562000c101b00 */
[----:B0-----:R-:W-:Y:S02]  /*caf0*/  CS2R R14, SRZ ;  /* 0x00000000000e7805 */ /* 0x001fe4000001ff00 */
[----:B-1----:R-:W-:-:S04]  /*cb00*/  CS2R R12, SRZ ;  /* 0x00000000000c7805 */ /* 0x002fc8000001ff00 */
[----:B------:R0:W5:Y:S01]  /*cb10*/  @!P1 LD.E.64 R14, desc[UR60][R8.64] ;  /* 0x0000003c080e9980 */ /* 0x000162000c101b00 */
[----:B--2---:R-:W-:-:S03]  /*cb20*/  CS2R R10, SRZ ;  /* 0x00000000000a7805 */ /* 0x004fc6000001ff00 */
[----:B------:R1:W5:Y:S04]  /*cb30*/  @!P1 LD.E.64 R12, desc[UR60][R4.64] ;  /* 0x0000003c040c9980 */ /* 0x000368000c101b00 */
[----:B------:R1:W5:Y:S01]  /*cb40*/  @!P5 LD.E.64 R10, desc[UR60][R6.64] ;  /* 0x0000003c060ad980 */ /* 0x000362000c101b00 */
[----:B0-----:R-:W-:-:S06]  /*cb50*/  CS2R R8, SRZ ;  /* 0x0000000000087805 */ /* 0x001fcc000001ff00 */
[----:B------:R1:W5:Y:S02]  /*cb60*/  @!P5 LD.E.64 R8, desc[UR60][R62.64] ;  /* 0x0000003c3e08d980 */ /* 0x000364000c101b00 */
.L_x_5855:
[----:B------:R-:W-:Y:S05]  /*cb70*/  BSYNC B1 ;  /* 0x0000000000017941 */ /* 0x000fea0003800000 */
.L_x_5854:
[----:B-1----:R-:W-:Y:S01]  /*cb80*/  LEA.HI R4, R235, R235, RZ, 0x1 ;  /* 0x000000ebeb047211 */ /* 0x002fe200078f08ff */
[----:B-----5:R-:W-:Y:S01]  /*cb90*/  IMAD.MOV.U32 R5, RZ, RZ, R26 ;  /* 0x000000ffff057224 */ /* 0x020fe200078e001a */
[----:B------:R-:W-:Y:S01]  /*cba0*/  VIADDMNMX R71, R71, -R226, 0x80, PT ;  /* 0x0000008047477446 */ /* 0x000fe200038009e2 */
[C---:B------:R-:W-:Y:S01]  /*cbb0*/  VIADD R6, R3.reuse, 0x15400 ;  /* 0x0001540003067836 */ /* 0x040fe20000000000 */
[----:B------:R-:W-:Y:S01]  /*cbc0*/  LOP3.LUT R4, R4, 0xfffffffe, RZ, 0xc0, !PT ;  /* 0xfffffffe04047812 */ /* 0x000fe200078ec0ff */
[----:B0-----:R-:W-:Y:S01]  /*cbd0*/  VIADD R0, R3, 0x15440 ;  /* 0x0001544003007836 */ /* 0x001fe20000000000 */
[----:B------:R-:W-:Y:S01]  /*cbe0*/  PRMT R96, R5, 0x7610, R96 ;  /* 0x0000761005607816 */ /* 0x000fe20000000060 */
[----:B------:R-:W-:Y:S01]  /*cbf0*/  IMAD.MOV.U32 R5, RZ, RZ, R27 ;  /* 0x000000ffff057224 */ /* 0x000fe200078e001b */
[----:B------:R-:W-:Y:S01]  /*cc00*/  BSSY B1, `(.L_x_5856) ;  /* 0x0000032000017945 */ /* 0x000fe20003800000 */
[----:B------:R-:W-:Y:S01]  /*cc10*/  IMAD.IADD R4, R235, 0x1, -R4 ;  /* 0x00000001eb047824 */ /* 0x000fe200078e0a04 */
[----:B------:R-:W-:Y:S01]  /*cc20*/  ISETP.GE.AND P1, PT, R204, R71, PT ;  /* 0x00000047cc00720c */ /* 0x000fe20003f26270 */
[----:B------:R-:W-:Y:S01]  /*cc30*/  @P0 VIADD R0, R6, 0xffffffc0 ;  /* 0xffffffc006000836 */ /* 0x000fe20000000000 */
[----:B------:R-:W-:Y:S01]  /*cc40*/  PRMT R97, R5, 0x7610, R97 ;  /* 0x0000761005617816 */ /* 0x000fe20000000061 */
[----:B------:R-:W-:Y:S01]  /*cc50*/  IMAD.MOV.U32 R6, RZ, RZ, R38 ;  /* 0x000000ffff067224 */ /* 0x000fe200078e0026 */
[----:B------:R-:W-:Y:S01]  /*cc60*/  SHF.L.U32 R5, R4, 0x1f, RZ ;  /* 0x0000001f04057819 */ /* 0x000fe200000006ff */
[----:B------:R-:W-:-:S02]  /*cc70*/  IMAD.MOV.U32 R7, RZ, RZ, R39 ;  /* 0x000000ffff077224 */ /* 0x000fc400078e0027 */
[----:B------:R-:W-:Y:S01]  /*cc80*/  IMAD.MOV.U32 R4, RZ, RZ, R13 ;  /* 0x000000ffff047224 */ /* 0x000fe200078e000d */
[----:B------:R-:W0:Y:S01]  /*cc90*/  SYNCS.PHASECHK.TRANS64.TRYWAIT P0, [R16+URZ+0x36800], R5 ;  /* 0x03680005100075a7 */ /* 0x000e22000800017f */
        /* <DEDUP_REMOVED lines=8> */
[----:B---3--:R-:W-:Y:S01]  /*cd20*/  PRMT R63, R7, 0x7610, R63 ;  /* 0x00007610073f7816 */ /* 0x008fe2000000003f */
        /* <DEDUP_REMOVED lines=27> */
[----:B--2---:R-:W-:Y:S01]  /*cee0*/  PRMT R69, R7, 0x7610, R69 ;  /* 0x0000761007457816 */ /* 0x004fe20000000045 */
[----:B------:R-:W-:Y:S01]  /*cef0*/  IMAD.MOV.U32 R6, RZ, RZ, R11 ;  /* 0x000000ffff067224 */ /* 0x000fe200078e000b */
[----:B------:R-:W-:Y:S01]  /*cf00*/  PRMT R79, R64, 0x7610, R79 ;  /* 0x00007610404f7816 */ /* 0x000fe2000000004f */
[----:B0-----:R-:W-:Y:S06]  /*cf10*/  @!P0 BRA `(.L_x_5857) ;  /* 0x0000024c00ec8947 */ /* 0x001fec0003800000 */
.L_x_6147:
[----:B------:R-:W-:Y:S05]  /*cf20*/  BSYNC B1 ;  /* 0x0000000000017941 */ /* 0x000fea0003800000 */
.L_x_5856:
        /* <DEDUP_REMOVED lines=59> */
.L_x_5861:
[----:B------:R-:W-:Y:S05]  /*d2e0*/  BSYNC B2 ;  /* 0x0000000000027941 */ /* 0x000fea0003800000 */
.L_x_5860:
[----:B------:R-:W-:Y:S04]  /*d2f0*/  BSSY B2, `(.L_x_5862) ;  /* 0x0000030000027945 */ /* 0x000fe80003800000 */
[----:B------:R-:W-:Y:S05]  /*d300*/  @P1 BRA `(.L_x_5863) ;  /* 0x0000000000b81947 */ /* 0x000fea0003800000 */
[----:B0-----:R-:W0:Y:S01]  /*d310*/  LDS.128 R4, [R0] ;  /* 0x0000000000047984 */ /* 0x001e220000000c00 */
        /* <DEDUP_REMOVED lines=45> */
.L_x_5863:
[----:B------:R-:W-:Y:S05]  /*d5f0*/  BSYNC B2 ;  /* 0x0000000000027941 */ /* 0x000fea0003800000 */
.L_x_5862:
        /* <DEDUP_REMOVED lines=48> */
.L_x_5865:
[----:B------:R-:W-:Y:S05]  /*d900*/  BSYNC B2 ;  /* 0x0000000000027941 */ /* 0x000fea0003800000 */
.L_x_5864:
        /* <DEDUP_REMOVED lines=48> */
.L_x_5867:
[----:B------:R-:W-:Y:S05]  /*dc10*/  BSYNC B2 ;  /* 0x0000000000027941 */ /* 0x000fea0003800000 */
.L_x_5866:
        /* <DEDUP_REMOVED lines=48> */
.L_x_5869:
[----:B------:R-:W-:Y:S05]  /*df20*/  BSYNC B2 ;  /* 0x0000000000027941 */ /* 0x000fea0003800000 */
.L_x_5868:
        /* <DEDUP_REMOVED lines=22> */
[----:B------:R-:W-:Y:S01]  /*e090*/  FFMA.FTZ R47, R34, R43, R46 ;  /* 0x0000002b222f7223 */ /* 0x000fe2000001002e */
[-C--:B------:R-:W-:Y:S01]  /*e0a0*/  FMUL.FTZ R43, R37, R72.reuse ;  /* 0x00000048252b7220 */ /* 0x080fe20000410000 */
[----:B------:R-:W-:Y:S01]  /*e0b0*/  FFMA.FTZ R72, R36, R72, -R35 ;  /* 0x0000004824487223 */ /* 0x000fe20000010823 */
[----:B------:R-:W-:Y:S02]  /*e0c0*/  IMAD.U32 R7, R5, 0x10000, RZ ;  /* 0x0001000005077824 */ /* 0x000fe400078e00ff */
[----:B------:R-:W-:Y:S01]  /*e0d0*/  FFMA.FTZ R44, R34, R42, -R45 ;  /* 0x0000002a222c7223 */ /* 0x000fe2000001082d */
[----:B------:R-:W-:Y:S01]  /*e0e0*/  IMAD.U32 R35, R70, 0x10000, RZ ;  /* 0x0001000046237824 */ /* 0x000fe200078e00ff */
[----:B------:R-:W-:Y:S01]  /*e0f0*/  LOP3.LUT R4, R4, 0xffff0000, RZ, 0xc0, !PT ;  /* 0xffff000004047812 */ /* 0x000fe200078ec0ff */
[----:B------:R-:W-:Y:S01]  /*e100*/  IMAD.U32 R37, R73, 0x10000, RZ ;  /* 0x0001000049257824 */ /* 0x000fe200078e00ff */
[----:B------:R-:W-:Y:S01]  /*e110*/  LOP3.LUT R5, R5, 0xffff0000, RZ, 0xc0, !PT ;  /* 0xffff000005057812 */ /* 0x000fe200078ec0ff */
[----:B------:R-:W-:Y:S01]  /*e120*/  FFMA.FTZ R49, R36, R74, R43 ;  /* 0x0000004a24317223 */ /* 0x000fe2000001002b */
[----:B------:R-:W-:Y:S01]  /*e130*/  LOP3.LUT R34, R73, 0xffff0000, RZ, 0xc0, !PT ;  /* 0xffff000049227812 */ /* 0x000fe200078ec0ff */
[----:B------:R-:W-:Y:S01]  /*e140*/  FMUL.FTZ R43, R4, R37 ;  /* 0x00000025042b7220 */ /* 0x000fe20000410000 */
[----:B------:R-:W-:Y:S01]  /*e150*/  LOP3.LUT R70, R70, 0xffff0000, RZ, 0xc0, !PT ;  /* 0xffff000046467812 */ /* 0x000fe200078ec0ff */
[----:B------:R-:W-:-:S02]  /*e160*/  FMUL.FTZ R36, R4, R35 ;  /* 0x0000002304247220 */ /* 0x000fc40000410000 */
[C---:B------:R-:W-:Y:S01]  /*e170*/  FMUL.FTZ R42, R5.reuse, R34 ;  /* 0x00000022052a7220 */ /* 0x040fe20000410000 */
[C---:B------:R-:W-:Y:S01]  /*e180*/  FFMA.FTZ R4, R6.reuse, R35, -R43 ;  /* 0x0000002306047223 */ /* 0x040fe2000001082b */
[-C--:B------:R-:W-:Y:S01]  /*e190*/  FMUL.FTZ R45, R5, R70.reuse ;  /* 0x00000046052d7220 */ /* 0x080fe20000410000 */
[----:B------:R-:W-:Y:S01]  /*e1a0*/  FFMA.FTZ R37, R6, R37, R36 ;  /* 0x0000002506257223 */ /* 0x000fe20000010024 */
[----:B------:R-:W-:Y:S01]  /*e1b0*/  FFMA.FTZ R5, R7, R70, -R42 ;  /* 0x0000004607057223 */ /* 0x000fe2000001082a */
[----:B------:R-:W-:Y:S01]  /*e1c0*/  F2FP.BF16.F32.PACK_AB R6, R47, R44 ;  /* 0x0000002c2f06723e */ /* 0x000fe200000010ff */
[----:B------:R-:W-:Y:S01]  /*e1d0*/  FFMA.FTZ R34, R7, R34, R45 ;  /* 0x0000002207227223 */ /* 0x000fe2000001002d */
[----:B------:R-:W-:Y:S02]  /*e1e0*/  F2FP.BF16.F32.PACK_AB R7, R49, R72 ;  /* 0x000000483107723e */ /* 0x000fe400000010ff */
[----:B------:R-:W-:Y:S02]  /*e1f0*/  F2FP.BF16.F32.PACK_AB R4, R37, R4 ;  /* 0x000000042504723e */ /* 0x000fe400000010ff */
[----:B------:R-:W-:-:S05]  /*e200*/  F2FP.BF16.F32.PACK_AB R5, R34, R5 ;  /* 0x000000052205723e */ /* 0x000fca00000010ff */
[----:B------:R0:W-:Y:S02]  /*e210*/  STS.128 [R0+0x8000], R4 ;  /* 0x0080000400007388 */ /* 0x0001e40000000c00 */
.L_x_5859:
[----:B------:R-:W-:Y:S05]  /*e220*/  BSYNC B1 ;  /* 0x0000000000017941 */ /* 0x000fea0003800000 */
.L_x_5858:
        /* <DEDUP_REMOVED lines=57> */
.L_x_5872:
[----:B------:R-:W-:Y:S05]  /*e5c0*/  BSYNC B1 ;  /* 0x0000000000017941 */ /* 0x000fea0003800000 */
.L_x_5871:
[----:B------:R-:W-:Y:S04]  /*e5d0*/  BSSY B1, `(.L_x_5873) ;  /* 0x0000030000017945 */ /* 0x000fe80003800000 */
[----:B------:R-:W-:Y:S05]  /*e5e0*/  @P1 BRA `(.L_x_5874) ;  /* 0x0000000000b81947 */ /* 0x000fea0003800000 */
[----:B0-----:R-:W0:Y:S01]  /*e5f0*/  LDS.128 R4, [R0+0x2000] ;  /* 0x0020000000047984 */ /* 0x001e220000000c00 */
        /* <DEDUP_REMOVED lines=45> */
.L_x_5874:
[----:B------:R-:W-:Y:S05]  /*e8d0*/  BSYNC B1 ;  /* 0x0000000000017941 */ /* 0x000fea0003800000 */
.L_x_5873:
[----:B------:R-:W-:Y:S04]  /*e8e0*/  BSSY B1, `(.L_x_5875) ;  /* 0x0000030000017945 */ /* 0x000fe80003800000 */
[----:B------:R-:W-:Y:S05]  /*e8f0*/  @P2 BRA `(.L_x_5876) ;  /* 0x0000000000b82947 */ /* 0x000fea0003800000 */
[----:B01----:R-:W0:Y:S01]  /*e900*/  LDS.128 R4, [R3+0x1b400] ;  /* 0x01b4000003047984 */ /* 0x003e220000000c00 */
        /* <DEDUP_REMOVED lines=45> */
.L_x_5876:
[----:B------:R-:W-:Y:S05]  /*ebe0*/  BSYNC B1 ;  /* 0x0000000000017941 */ /* 0x000fea0003800000 */
.L_x_5875:
        /* <DEDUP_REMOVED lines=48> */
.L_x_5878:
[----:B------:R-:W-:Y:S05]  /*eef0*/  BSYNC B1 ;  /* 0x0000000000017941 */ /* 0x000fea0003800000 */
.L_x_5877:
        /* <DEDUP_REMOVED lines=23> */
[C---:B------:R-:W-:Y:S01]  /*f070*/  FFMA.FTZ R27, R12.reuse, R21, R26 ;  /* 0x000000150c1b7223 */ /* 0x040fe2000001001a */
[-C--:B------:R-:W-:Y:S01]  /*f080*/  FMUL.FTZ R21, R15, R79.reuse ;  /* 0x0000004f0f157220 */ /* 0x080fe20000410000 */
[C---:B------:R-:W-:Y:S02]  /*f090*/  IMAD.U32 R7, R5.reuse, 0x10000, RZ ;  /* 0x0001000005077824 */ /* 0x040fe400078e00ff */
[----:B------:R-:W-:Y:S01]  /*f0a0*/  FFMA.FTZ R24, R12, R20, -R25 ;  /* 0x000000140c187223 */ /* 0x000fe20000010819 */
        /* <DEDUP_REMOVED lines=21> */
.L_x_5880:
[----:B------:R-:W-:Y:S05]  /*f200*/  BSYNC B1 ;  /* 0x0000000000017941 */ /* 0x000fea0003800000 */
.L_x_5879:
        /* <DEDUP_REMOVED lines=18> */
[CC--:B------:R-:W-:Y:S01]  /*f330*/  FMUL.FTZ R13, R9.reuse, R12.reuse ;  /* 0x0000000c090d7220 */ /* 0x0c0fe20000410000 */
[----:B------:R-:W-:Y:S01]  /*f340*/  FMUL.FTZ R9, R9, R11 ;  /* 0x0000000b09097220 */ /* 0x000fe20000410000 */
[C---:B------:R-:W-:Y:S01]  /*f350*/  FMUL.FTZ R21, R7.reuse, R63 ;  /* 0x0000003f07157220 */ /* 0x040fe20000410000 */
[----:B------:R-:W-:Y:S02]  /*f360*/  IMAD.U32 R3, R4, 0x10000, RZ ;  /* 0x0001000004037824 */ /* 0x000fe400078e00ff */
[C---:B------:R-:W-:Y:S01]  /*f370*/  FFMA.FTZ R14, R8.reuse, R11, -R13 ;  /* 0x0000000b080e7223 */ /* 0x040fe2000001080d */
[----:B------:R-:W-:Y:S01]  /*f380*/  FFMA.FTZ R15, R8, R12, R9 ;  /* 0x0000000c080f7223 */ /* 0x000fe20000010009 */
[-C--:B------:R-:W-:Y:S01]  /*f390*/  FMUL.FTZ R9, R7, R65.reuse ;  /* 0x0000004107097220 */ /* 0x080fe20000410000 */
        /* <DEDUP_REMOVED lines=23> */
.L_x_5849:
        /* <DEDUP_REMOVED lines=8> */
[----:B------:R-:W-:Y:S02]  /*f590*/  IMAD.MOV.U32 R7, RZ, RZ, R31 ;  /* 0x000000ffff077224 */ /* 0x000fe400078e001f */
[----:B------:R-:W-:Y:S01]  /*f5a0*/  IMAD.IADD R73, R73, 0x1, -R38 ;  /* 0x0000000149497824 */ /* 0x000fe200078e0a26 */
[----:B------:R-:W-:-:S03]  /*f5b0*/  LEA.HI R69, R21, R206, RZ, 0x3 ;  /* 0x000000ce15457211 */ /* 0x000fc600078f18ff */
[----:B------:R-:W-:Y:S01]  /*f5c0*/  IMAD R3, R73, 0x40, R64 ;  /* 0x0000004049037824 */ /* 0x000fe200078e0240 */
        /* <DEDUP_REMOVED lines=19> */
[----:B------:R-:W-:Y:S01]  /*f700*/  SHF.R.S32.HI R0, RZ, 0x1f, R207 ;  /* 0x0000001fff007819 */ /* 0x000fe200000114cf */
[----:B------:R-:W-:Y:S01]  /*f710*/  IMAD.IADD R71, R7, 0x1, R71 ;  /* 0x0000000107477824 */ /* 0x000fe200078e0247 */
[----:B------:R-:W-:-:S02]  /*f720*/  LEA R70, P1, R6, UR6, 0x1 ;  /* 0x0000000606467c11 */ /* 0x000fc4000f8208ff */
[----:B------:R-:W-:Y:S02]  /*f730*/  LEA.HI R3, R0, R207, RZ, 0x3 ;  /* 0x000000cf00037211 */ /* 0x000fe400078f18ff */
[----:B------:R-:W-:Y:S02]  /*f740*/  LEA.HI.X R63, R4, UR5, R63, 0x1, P0 ;  /* 0x00000005043f7c11 */ /* 0x000fe400080f0c3f */
[----:B------:R-:W-:Y:S02]  /*f750*/  LEA.HI.X R71, R6, UR7, R71, 0x1, P1 ;  /* 0x0000000706477c11 */ /* 0x000fe400088f0c47 */
[----:B------:R-:W-:Y:S01]  /*f760*/  SHF.R.S32.HI R20, RZ, 0x3, R3 ;  /* 0x00000003ff147819 */ /* 0x000fe20000011403 */
[----:B------:R-:W-:Y:S06]  /*f770*/  BRA.DIV UR4, `(.L_x_5881) ;  /* 0x0000022604e87947 */ /* 0x000fec000b800000 */
[----:B------:R-:W0:Y:S04]  /*f780*/  SHFL.IDX PT, R5, R63, RZ, 0x1c1f ;  /* 0x001c1fff3f057589 */ /* 0x000e2800000e0000 */
[----:B------:R-:W1:Y:S04]  /*f790*/  SHFL.IDX PT, R4, R62, RZ, 0x1c1f ;  /* 0x001c1fff3e047589 */ /* 0x000e6800000e0000 */
[----:B------:R2:W3:Y:S04]  /*f7a0*/  SHFL.IDX PT, R7, R71, RZ, 0x1c1f ;  /* 0x001c1fff47077589 */ /* 0x0004e800000e0000 */
[----:B------:R2:W4:Y:S01]  /*f7b0*/  SHFL.IDX PT, R14, R70, RZ, 0x1c1f ;  /* 0x001c1fff460e7589 */ /* 0x00052200000e0000 */
[----:B0-----:R-:W-:-:S02]  /*f7c0*/  IMAD.MOV.U32 R9, RZ, RZ, R5 ;  /* 0x000000ffff097224 */ /* 0x001fc400078e0005 */
[----:B-12---:R-:W-:-:S07]  /*f7d0*/  IMAD.MOV.U32 R8, RZ, RZ, R4 ;  /* 0x000000ffff087224 */ /* 0x006fce00078e0004 */
.L_x_6153:
[----:B------:R-:W-:Y:S01]  /*f7e0*/  IMAD R75, R224, R75, RZ ;  /* 0x0000004be04b7224 */ /* 0x000fe200078e02ff */
[----:B------:R-:W-:Y:S01]  /*f7f0*/  BSSY B1, `(.L_x_5882) ;  /* 0x000002e000017945 */ /* 0x000fe20003800000 */
[----:B---3--:R-:W-:Y:S01]  /*f800*/  IMAD.MOV.U32 R15, RZ, RZ, R7 ;  /* 0x000000ffff0f7224 */ /* 0x008fe200078e0007 */
[----:B------:R-:W-:Y:S02]  /*f810*/  CS2R R44, SRZ ;  /* 0x00000000002c7805 */ /* 0x000fe4000001ff00 */
[----:B------:R-:W-:Y:S02]  /*f820*/  CS2R R46, SRZ ;  /* 0x00000000002e7805 */ /* 0x000fe4000001ff00 */
[----:B------:R-:W-:Y:S02]  /*f830*/  ISETP.GE.AND P0, PT, R64, R75, PT ;  /* 0x0000004b4000720c */ /* 0x000fe40003f06270 */
        /* <DEDUP_REMOVED lines=14> */
[----:B------:R-:W-:Y:S02]  /*f920*/  CS2R R34, SRZ ;  /* 0x0000000000227805 */ /* 0x000fe4000001ff00 */
[----:B------:R-:W-:Y:S02]  /*f930*/  ISETP.GE.AND P1, PT, R206, UR4, PT ;  /* 0x00000004ce007c0c */ /* 0x000fe4000bf26270 */
[----:B------:R-:W-:Y:S02]  /*f940*/  ISETP.GE.AND P2, PT, R207, UR4, PT ;  /* 0x00000004cf007c0c */ /* 0x000fe4000bf46270 */
[----:B------:R-:W-:-:S02]  /*f950*/  CS2R R44, SRZ ;  /* 0x00000000002c7805 */ /* 0x000fc4000001ff00 */
[----:B------:R-:W-:-:S03]  /*f960*/  CS2R R46, SRZ ;  /* 0x00000000002e7805 */ /* 0x000fc6000001ff00 */
[----:B------:R-:W-:-:S04]  /*f970*/  @!P0 IMAD.WIDE R10, R18, 0x2, R8 ;  /* 0x00000002120a8825 */ /* 0x000fc800078e0208 */
[----:B------:R-:W-:Y:S01]  /*f980*/  @!P1 IMAD.SHL.U32 R13, R72, 0x8, RZ ;  /* 0x00000008480d9824 */ /* 0x000fe200078e00ff */
[----:B------:R4:W5:Y:S01]  /*f990*/  @!P0 LD.E.128 R32, desc[UR60][R10.64] ;  /* 0x0000003c0a208980 */ /* 0x000962000c101d00 */
        /* <DEDUP_REMOVED lines=9> */
[----:B------:R-:W-:Y:S01]  /*fa30*/  CS2R R38, SRZ ;  /* 0x0000000000267805 */ /* 0x000fe2000001ff00 */
[--C-:B----4-:R-:W-:Y:S01]  /*fa40*/  @!P2 IMAD.WIDE R10, R25, 0x2, R14.reuse ;  /* 0x00000002190aa825 */ /* 0x110fe200078e020e */
        /* <DEDUP_REMOVED lines=8> */
.L_x_5883:
[----:B------:R-:W-:Y:S05]  /*fad0*/  BSYNC B1 ;  /* 0x0000000000017941 */ /* 0x000fea0003800000 */
.L_x_5882:
[----:B0----5:R-:W-:Y:S01]  /*fae0*/  IMAD.MOV.U32 R4, RZ, RZ, R44 ;  /* 0x000000ffff047224 */ /* 0x021fe200078e002c */
        /* <DEDUP_REMOVED lines=52> */
[----:B------:R-:W2:Y:S04]  /*fe30*/  SHFL.IDX PT, R71, R71, 0x1, 0x1c1f ;  /* 0x003c1f0047477f89 */ /* 0x000ea800000e0000 */
[----:B------:R-:W3:Y:S02]  /*fe40*/  SHFL.IDX PT, R70, R70, 0x1, 0x1c1f ;  /* 0x003c1f0046467f89 */ /* 0x000ee400000e0000 */
.L_x_6159:
[----:B------:R-:W-:Y:S01]  /*fe50*/  VIADD R64, R64, 0x40 ;  /* 0x0000004040407836 */ /* 0x000fe20000000000 */
[----:B------:R-:W-:Y:S01]  /*fe60*/  BSSY B1, `(.L_x_5885) ;  /* 0x000002c000017945 */ /* 0x000fe20003800000 */
[----:B------:R-:W-:Y:S02]  /*fe70*/  CS2R R6, SRZ ;  /* 0x0000000000067805 */ /* 0x000fe4000001ff00 */
[----:B------:R-:W-:Y:S02]  /*fe80*/  CS2R R8, SRZ ;  /* 0x0000000000087805 */ /* 0x000fe4000001ff00 */
[----:B------:R-:W-:Y:S02]  /*fe90*/  CS2R R10, SRZ ;  /* 0x00000000000a7805 */ /* 0x000fe4000001ff00 */
[----:B------:R-:W-:Y:S02]  /*fea0*/  ISETP.GE.AND P0, PT, R64, R75, PT ;  /* 0x0000004b4000720c */ /* 0x000fe40003f06270 */
[----:B------:R-:W-:-:S02]  /*feb0*/  CS2R R12, SRZ ;  /* 0x00000000000c7805 */ /* 0x000fc4000001ff00 */
[----:B----4-:R-:W-:Y:S02]  /*fec0*/  CS2R R14, SRZ ;  /* 0x00000000000e7805 */ /* 0x010fe4000001ff00 */
[----:B------:R-:W-:Y:S02]  /*fed0*/  CS2R R48, SRZ ;  /* 0x0000000000307805 */ /* 0x000fe4000001ff00 */
[----:B------:R-:W-:Y:S02]  /*fee0*/  CS2R R50, SRZ ;  /* 0x0000000000327805 */ /* 0x000fe4000001ff00 */
[----:B------:R-:W-:Y:S02]  /*fef0*/  CS2R R52, SRZ ;  /* 0x0000000000347805 */ /* 0x000fe4000001ff00 */
[----:B------:R-:W-:Y:S02]  /*ff00*/  CS2R R54, SRZ ;  /* 0x0000000000367805 */ /* 0x000fe4000001ff00 */
[----:B------:R-:W-:-:S02]  /*ff10*/  CS2R R56, SRZ ;  /* 0x0000000000387805 */ /* 0x000fc4000001ff00 */
        /* <DEDUP_REMOVED lines=9> */
[----:B------:R-:W-:Y:S02]  /*ffb0*/  CS2R R6, SRZ ;  /* 0x0000000000067805 */ /* 0x000fe4000001ff00 */
[----:B------:R-:W-:Y:S01]  /*ffc0*/  CS2R R52, SRZ ;  /* 0x0000000000347805 */ /* 0x000fe2000001ff00 */
[----:B01----:R-:W-:-:S04]  /*ffd0*/  @!P0 IMAD.WIDE R12, R18, 0x2, R62 ;  /* 0x00000002120c8825 */ /* 0x003fc800078e023e */
        /* <DEDUP_REMOVED lines=12> */
[--C-:B--23--:R-:W-:Y:S01]  /*100a0*/  @!P1 IMAD.WIDE R64, R65, 0x2, R70.reuse ;  /* 0x0000000241409825 */ /* 0x10cfe200078e0246 */
[----:B------:R4:W5:Y:S03]  /*100b0*/  @!P1 LD.E.128 R52, desc[UR60][R60.64] ;  /* 0x0000003c3c349980 */ /* 0x000966000c101d00 */
[--C-:B------:R-:W-:Y:S01]  /*100c0*/  @!P2 IMAD.WIDE R66, R67, 0x2, R70.reuse ;  /* 0x000000024342a825 */ /* 0x100fe200078e0246 */
[----:B------:R4:W5:Y:S03]  /*100d0*/  @!P1 LD.E.128 R8, desc[UR60][R64.64] ;  /* 0x0000003c40089980 */ /* 0x000966000c101d00 */
[----:B------:R-:W-:Y:S01]  /*100e0*/  @!P0 IMAD.WIDE R70, R18, 0x2, R70 ;  /* 0x0000000212468825 */ /* 0x000fe200078e0246 */
[----:B------:R4:W5:Y:S04]  /*100f0*/  @!P2 LD.E.128 R56, desc[UR60][R62.64] ;  /* 0x0000003c3e38a980 */ /* 0x000968000c101d00 */
[----:B------:R4:W5:Y:S04]  /*10100*/  @!P0 LD.E.128 R4, desc[UR60][R70.64] ;  /* 0x0000003c46048980 */ /* 0x000968000c101d00 */
[----:B------:R4:W5:Y:S02]  /*10110*/  @!P2 LD.E.128 R12, desc[UR60][R66.64] ;  /* 0x0000003c420ca980 */ /* 0x000964000c101d00 */
.L_x_5886:
[----:B------:R-:W-:Y:S05]  /*10120*/  BSYNC B1 ;  /* 0x0000000000017941 */ /* 0x000fea0003800000 */
.L_x_5885:
[----:B----4-:R-:W-:Y:S01]  /*10130*/  LEA.HI R60, R235, R235, RZ, 0x1 ;  /* 0x000000ebeb3c7211 */ /* 0x010fe200078f08ff */
[----:B-----5:R-:W-:Y:S01]  /*10140*/  IMAD.MOV.U32 R61, RZ, RZ, R4 ;  /* 0x000000ffff3d7224 */ /* 0x020fe200078e0004 */
[----:B--2---:R-:W-:Y:S01]  /*10150*/  VIADDMNMX R71, R75, -R226, 0x80, PT ;  /* 0x000000804b477446 */ /* 0x004fe200038009e2 */
[----:B-1----:R-:W-:Y:S01]  /*10160*/  IMAD.MOV.U32 R62, RZ, RZ, R5 ;  /* 0x000000ffff3e7224 */ /* 0x002fe200078e0005 */
[----:B------:R-:W-:Y:S01]  /*10170*/  LOP3.LUT R60, R60, 0xfffffffe, RZ, 0xc0, !PT ;  /* 0xfffffffe3c3c7812 */ /* 0x000fe200078ec0ff */
[----:B0-----:R-:W-:Y:S01]  /*10180*/  IMAD.MOV.U32 R63, RZ, RZ, R7 ;  /* 0x000000ffff3f7224 */ /* 0x001fe200078e0007 */
[----:B------:R-:W-:Y:S01]  /*10190*/  PRMT R100, R61, 0x7610, R100 ;  /* 0x000076103d647816 */ /* 0x000fe20000000064 */
[----:B------:R-:W-:Y:S01]  /*101a0*/  IMAD.MOV.U32 R61, RZ, RZ, R6 ;  /* 0x000000ffff3d7224 */ /* 0x000fe200078e0006 */
[----:B------:R-:W-:Y:S01]  /*101b0*/  PRMT R101, R62, 0x7610, R101 ;  /* 0x000076103e657816 */ /* 0x000fe20000000065 */
[----:B------:R-:W-:Y:S01]  /*101c0*/  IMAD.IADD R60, R235, 0x1, -R60 ;  /* 0x00000001eb3c7824 */ /* 0x000fe200078e0a3c */
        /* <DEDUP_REMOVED lines=8> */
[----:B------:R-:W0:Y:S01]  /*10250*/  SYNCS.PHASECHK.TRANS64.TRYWAIT P0, [R16+URZ+0x36800], R61 ;  /* 0x0368003d100075a7 */ /* 0x000e22000800017f */
        /* <DEDUP_REMOVED lines=27> */
[----:B------:R-:W-:Y:S01]  /*10410*/  IMAD.MOV.U32 R64, RZ, RZ, R57 ;  /* 0x000000ffff407224 */ /* 0x000fe200078e0039 */
[----:B------:R-:W-:Y:S01]  /*10420*/  PRMT R90, R60, 0x7610, R90 ;  /* 0x000076103c5a7816 */ /* 0x000fe2000000005a */
[----:B------:R-:W-:Y:S01]  /*10430*/  IMAD.MOV.U32 R60, RZ, RZ, R58 ;  /* 0x000000ffff3c7224 */ /* 0x000fe200078e003a */
[----:B------:R-:W-:Y:S01]  /*10440*/  PRMT R91, R62, 0x7610, R91 ;  /* 0x000076103e5b7816 */ /* 0x000fe2000000005b */
[----:B------:R-:W-:Y:S01]  /*10450*/  IMAD.MOV.U32 R62, RZ, RZ, R59 ;  /* 0x000000ffff3e7224 */ /* 0x000fe200078e003b */
[----:B------:R-:W-:-:S02]  /*10460*/  ISETP.GE.AND P1, PT, R204, R71, PT ;  /* 0x00000047cc00720c */ /* 0x000fc40003f26270 */
[----:B------:R-:W-:Y:S02]  /*10470*/  PRMT R78, R63, 0x7610, R78 ;  /* 0x000076103f4e7816 */ /* 0x000fe4000000004e */
[----:B------:R-:W-:Y:S01]  /*10480*/  PRMT R79, R64, 0x7610, R79 ;  /* 0x00007610404f7816 */ /* 0x000fe2000000004f */
[----:B0-----:R-:W-:Y:S08]  /*10490*/  @!P0 BRA `(.L_x_5888) ;  /* 0x0000021c008c8947 */ /* 0x001ff00003800000 */
.L_x_6160:
[----:B------:R-:W-:Y:S05]  /*104a0*/  BSYNC B1 ;  /* 0x0000000000017941 */ /* 0x000fea0003800000 */
.L_x_5887:
[----:B------:R-:W-:Y:S01]  /*104b0*/  BSSY B1, `(.L_x_5889) ;  /* 0x0000157000017945 */ /* 0x000fe20003800000 */
[----:B------:R-:W-:Y:S02]  /*104c0*/  PRMT R80, R60, 0x7610, R80 ;  /* 0x000076103c507816 */ /* 0x000fe40000000050 */
[----:B------:R-:W-:Y:S01]  /*104d0*/  PRMT R81, R62, 0x7610, R81 ;  /* 0x000076103e517816 */ /* 0x000fe20000000051 */
[----:B------:R-:W-:Y:S06]  /*104e0*/  @P1 BRA `(.L_x_5890) ;  /* 0x00000014004c1947 */ /* 0x000fec0003800000 */
[----:B------:R-:W1:Y:S01]  /*104f0*/  LDC R75, c[0x0][0x3f4] ;  /* 0x0000fd00ff4b7b82 */ /* 0x000e620000000800 */
[----:B------:R-:W-:Y:S01]  /*10500*/  BSSY B2, `(.L_x_5891) ;  /* 0x000006f000027945 */ /* 0x000fe20003800000 */
        /* <DEDUP_REMOVED lines=8> */
[-C--:B0-----:R-:W-:Y:S02]  /*10590*/  LOP3.LUT R61, R60, R219.reuse, RZ, 0x3c, !PT ;  /* 0x000000db3c3d7212 */ /* 0x081fe400078e3cff */
[----:B------:R-:W-:Y:S02]  /*105a0*/  LEA.HI R65, R65, R62, RZ, 0x3 ;  /* 0x0000003e41417211 */ /* 0x000fe400078f18ff */
[----:B------:R-:W-:Y:S01]  /*105b0*/  LOP3.LUT R60, R218, 0x38, R63, 0xf8, !PT ;  /* 0x00000038da3c7812 */ /* 0x000fe200078ef83f */
[----:B------:R-:W-:Y:S01]  /*105c0*/  IMAD.IADD R61, R220, 0x1, R61 ;  /* 0x00000001dc3d7824 */ /* 0x000fe200078e023d */
[----:B------:R-:W-:Y:S01]  /*105d0*/  SHF.R.U64 R119, R44, 0x10, R45 ;  /* 0x000000102c777819 */ /* 0x000fe2000000122d */
[----:B------:R-:W-:Y:S01]  /*105e0*/  IMAD.SHL.U32 R65, R65, 0x400, RZ ;  /* 0x0000040041417824 */ /* 0x000fe200078e00ff */
[----:B------:R-:W-:Y:S01]  /*105f0*/  LOP3.LUT R60, R60, R219, RZ, 0x3c, !PT ;  /* 0x000000db3c3c7212 */ /* 0x000fe200078e3cff */
[----:B------:R-:W-:Y:S01]  /*10600*/  IMAD R82, R61, 0x2, R16 ;  /* 0x000000023d527824 */ /* 0x000fe200078e0210 */
[----:B------:R-:W-:-:S02]  /*10610*/  SHF.R.U64 R121, R32, 0x10, R33 ;  /* 0x0000001020797819 */ /* 0x000fc40000001221 */
[----:B------:R-:W-:Y:S02]  /*10620*/  LOP3.LUT R65, R65, 0x7fffe000, RZ, 0xc0, !PT ;  /* 0x7fffe00041417812 */ /* 0x000fe400078ec0ff */
[----:B------:R-:W-:Y:S02]  /*10630*/  PRMT R118, R118, 0x5410, R119 ;  /* 0x0000541076767816 */ /* 0x000fe40000000077 */
[----:B------:R-:W-:Y:S02]  /*10640*/  IADD3 R65, R60, R65, R220 ;  /* 0x000000413c417210 */ /* 0x000fe40007ffe0dc */
[----:B------:R-:W0:Y:S01]  /*10650*/  LDS.128 R60, [R82+0x15400] ;  /* 0x01540000523c7984 */ /* 0x000e220000000c00 */
[----:B------:R-:W-:Y:S01]  /*10660*/  SHF.R.U32.HI R32, RZ, 0x10, R33 ;  /* 0x00000010ff207819 */ /* 0x000fe20000011621 */
[----:B------:R-:W-:Y:S01]  /*10670*/  IMAD.U32 R126, R118, 0x10000, RZ ;  /* 0x00010000767e7824 */ /* 0x000fe200078e00ff */
[--C-:B------:R-:W-:Y:S01]  /*10680*/  SHF.R.U64 R33, R34, 0x10, R35.reuse ;  /* 0x0000001022217819 */ /* 0x100fe20000001223 */
[----:B------:R-:W-:Y:S01]  /*10690*/  IMAD R83, R65, 0x2, R16 ;  /* 0x0000000241537824 */ /* 0x000fe200078e0210 */
[----:B------:R-:W-:-:S02]  /*106a0*/  SHF.R.U32.HI R116, RZ, 0x10, R35 ;  /* 0x00000010ff747819 */ /* 0x000fc40000011623 */
[----:B------:R-:W-:Y:S02]  /*106b0*/  PRMT R34, R78, 0x5432, R121 ;  /* 0x000054324e227816 */ /* 0x000fe40000000079 */
[----:B------:R-:W1:Y:S01]  /*106c0*/  LDS.128 R64, [R83+0x15400] ;  /* 0x0154000053407984 */ /* 0x000e620000000c00 */
[----:B------:R-:W-:Y:S02]  /*106d0*/  SHF.R.U32.HI R117, RZ, 0x10, R45 ;  /* 0x00000010ff757819 */ /* 0x000fe4000001162d */
[--C-:B------:R-:W-:Y:S01]  /*106e0*/  SHF.R.U32.HI R44, RZ, 0x10, R47.reuse ;  /* 0x00000010ff2c7819 */ /* 0x100fe2000001162f */
[----:B------:R-:W-:Y:S01]  /*106f0*/  IMAD.U32 R125, R34, 0x10000, RZ ;  /* 0x00010000227d7824 */ /* 0x000fe200078e00ff */
[----:B------:R-:W-:Y:S02]  /*10700*/  SHF.R.U64 R45, R46, 0x10, R47 ;  /* 0x000000102e2d7819 */ /* 0x000fe4000000122f */
[----:B------:R-:W-:Y:S02]  /*10710*/  PRMT R35, R81, 0x5432, R116 ;  /* 0x0000543251237816 */ /* 0x000fe40000000074 */
[----:B------:R-:W-:-:S02]  /*10720*/  PRMT R32, R79, 0x5432, R32 ;  /* 0x000054324f207816 */ /* 0x000fc40000000020 */
[----:B------:R-:W-:Y:S02]  /*10730*/  PRMT R46, R74, 0x5432, R117 ;  /* 0x000054324a2e7816 */ /* 0x000fe40000000075 */
[----:B------:R-:W-:Y:S02]  /*10740*/  PRMT R44, R77, 0x5432, R44 ;  /* 0x000054324d2c7816 */ /* 0x000fe4000000002c */
[----:B------:R-:W-:Y:S01]  /*10750*/  LOP3.LUT R34, R34, 0xffff0000, RZ, 0xc0, !PT ;  /* 0xffff000022227812 */ /* 0x000fe200078ec0ff */
[C---:B------:R-:W-:Y:S01]  /*10760*/  IMAD.U32 R127, R46.reuse, 0x10000, RZ ;  /* 0x000100002e7f7824 */ /* 0x040fe200078e00ff */
[----:B------:R-:W-:Y:S02]  /*10770*/  LOP3.LUT R46, R46, 0xffff0000, RZ, 0xc0, !PT ;  /* 0xffff00002e2e7812 */ /* 0x000fe400078ec0ff */
        /* <DEDUP_REMOVED lines=15> */
[C---:B------:R-:W-:Y:S01]  /*10870*/  IMAD.U32 R124, R67.reuse, 0x10000, RZ ;  /* 0x00010000437c7824 */ /* 0x040fe200078e00ff */
[----:B------:R-:W-:Y:S01]  /*10880*/  LOP3.LUT R66, R67, 0xffff0000, RZ, 0xc0, !PT ;  /* 0xffff000043427812 */ /* 0x000fe200078ec0ff */
[----:B------:R-:W-:Y:S01]  /*10890*/  FMUL.FTZ R130, R120, R125 ;  /* 0x0000007d78827220 */ /* 0x000fe20000410000 */
[----:B------:R-:W-:-:S02]  /*108a0*/  IMAD.U32 R123, R65, 0x10000, RZ ;  /* 0x00010000417b7824 */ /* 0x000fc400078e00ff */
[C---:B------:R-:W-:Y:S01]  /*108b0*/  FFMA.FTZ R67, R119.reuse, R125, -R128 ;  /* 0x0000007d77437223 */ /* 0x040fe20000010880 */
[----:B------:R-:W-:Y:S02]  /*108c0*/  IMAD.U32 R120, R32, 0x10000, RZ ;  /* 0x0001000020787824 */ /* 0x000fe400078e00ff */
[----:B------:R-:W-:Y:S01]  /*108d0*/  FFMA.FTZ R119, R119, R126, R130 ;  /* 0x0000007e77777223 */ /* 0x000fe20000010082 */
[----:B------:R-:W-:Y:S02]  /*108e0*/  IMAD.U32 R128, R44, 0x10000, RZ ;  /* 0x000100002c807824 */ /* 0x000fe400078e00ff */
[C---:B------:R-:W-:Y:S01]  /*108f0*/  FMUL.FTZ R129, R123.reuse, R127 ;  /* 0x0000007f7b817220 */ /* 0x040fe20000410000 */
[----:B------:R-:W-:Y:S01]  /*10900*/  FMUL.FTZ R131, R123, R120 ;  /* 0x000000787b837220 */ /* 0x000fe20000410000 */
[----:B------:R-:W-:Y:S02]  /*10910*/  IMAD.U32 R125, R35, 0x10000, RZ ;  /* 0x00010000237d7824 */ /* 0x000fe400078e00ff */
[----:B------:R-:W-:Y:S01]  /*10920*/  FMUL.FTZ R126, R124, R128 ;  /* 0x000000807c7e7220 */ /* 0x000fe20000410000 */
[----:B------:R-:W-:Y:S01]  /*10930*/  LOP3.LUT R123, R118, 0xffff0000, RZ, 0xc0, !PT ;  /* 0xffff0000767b7812 */ /* 0x000fe200078ec0ff */
[----:B------:R-:W-:Y:S01]  /*10940*/  FFMA.FTZ R120, R122, R120, -R129 ;  /* 0x000000787a787223 */ /* 0x000fe20000010881 */
[-C--:B------:R-:W-:Y:S01]  /*10950*/  FMUL.FTZ R129, R124, R125.reuse ;  /* 0x0000007d7c817220 */ /* 0x080fe20000410000 */
[----:B------:R-:W-:Y:S01]  /*10960*/  FFMA.FTZ R118, R121, R125, -R126 ;  /* 0x0000007d79767223 */ /* 0x000fe2000001087e */
[----:B------:R-:W-:Y:S01]  /*10970*/  LOP3.LUT R65, R65, 0xffff0000, RZ, 0xc0, !PT ;  /* 0xffff000041417812 */ /* 0x000fe200078ec0ff */
[C---:B------:R-:W-:Y:S01]  /*10980*/  FMUL.FTZ R125, R117.reuse, R123 ;  /* 0x0000007b757d7220 */ /* 0x040fe20000410000 */
[----:B------:R-:W-:Y:S01]  /*10990*/  LOP3.LUT R124, R32, 0xffff0000, RZ, 0xc0, !PT ;  /* 0xffff0000207c7812 */ /* 0x000fe200078ec0ff */
[----:B------:R-:W-:Y:S01]  /*109a0*/  FFMA.FTZ R122, R122, R127, R131 ;  /* 0x0000007f7a7a7223 */ /* 0x000fe20000010083 */
[-C--:B------:R-:W-:Y:S01]  /*109b0*/  FMUL.FTZ R127, R117, R34.reuse ;  /* 0x00000022757f7220 */ /* 0x080fe20000410000 */
[C---:B------:R-:W-:Y:S01]  /*109c0*/  FFMA.FTZ R32, R116.reuse, R34, -R125 ;  /* 0x0000002274207223 */ /* 0x040fe2000001087d */
[----:B------:R-:W-:Y:S01]  /*109d0*/  FFMA.FTZ R121, R121, R128, R129 ;  /* 0x0000008079797223 */ /* 0x000fe20000010081 */
[C---:B------:R-:W-:Y:S01]  /*109e0*/  FMUL.FTZ R34, R65.reuse, R46 ;  /* 0x0000002e41227220 */ /* 0x040fe20000410000 */
[-C--:B------:R-:W-:Y:S01]  /*109f0*/  FMUL.FTZ R129, R65, R124.reuse ;  /* 0x0000007c41817220 */ /* 0x080fe20000410000 */
        /* <DEDUP_REMOVED lines=8> */
[----:B------:R-:W-:Y:S01]  /*10a80*/  LOP3.LUT R33, R44, 0xffff0000, RZ, 0xc0, !PT ;  /* 0xffff00002c217812 */ /* 0x000fe200078ec0ff */
[C---:B------:R-:W-:Y:S01]  /*10a90*/  FMUL.FTZ R123, R64.reuse, R125 ;  /* 0x0000007d407b7220 */ /* 0x040fe20000410000 */
[----:B------:R-:W-:Y:S01]  /*10aa0*/  FMUL.FTZ R61, R64, R117 ;  /* 0x00000075403d7220 */ /* 0x000fe20000410000 */
[C---:B------:R-:W-:Y:S01]  /*10ab0*/  FMUL.FTZ R44, R63.reuse, R46 ;  /* 0x0000002e3f2c7220 */ /* 0x040fe20000410000 */
[-C--:B------:R-:W-:Y:S01]  /*10ac0*/  FMUL.FTZ R63, R63, R34.reuse ;  /* 0x000000223f3f7220 */ /* 0x080fe20000410000 */
[C---:B------:R-:W-:Y:S01]  /*10ad0*/  FMUL.FTZ R45, R66.reuse, R33 ;  /* 0x00000021422d7220 */ /* 0x040fe20000410000 */
        /* <DEDUP_REMOVED lines=13> */
[----:B------:R1:W-:Y:S01]  /*10bb0*/  STS.128 [R82+0x15400], R32 ;  /* 0x0154002052007388 */ /* 0x0003e20000000c00 */
[----:B------:R-:W-:-:S02]  /*10bc0*/  F2FP.BF16.F32.PACK_AB R46, R46, R61 ;  /* 0x0000003d2e2e723e */ /* 0x000fc400000010ff */
[----:B------:R-:W-:-:S05]  /*10bd0*/  F2FP.BF16.F32.PACK_AB R47, R66, R121 ;  /* 0x00000079422f723e */ /* 0x000fca00000010ff */
[----:B------:R1:W-:Y:S02]  /*10be0*/  STS.128 [R83+0x15400], R44 ;  /* 0x0154002c53007388 */ /* 0x0003e40000000c00 */
.L_x_5892:
[----:B------:R-:W-:Y:S05]  /*10bf0*/  BSYNC B2 ;  /* 0x0000000000027941 */ /* 0x000fea0003800000 */
.L_x_5891:
[----:B------:R-:W-:Y:S04]  /*10c00*/  BSSY B2, `(.L_x_5893) ;  /* 0x0000071000027945 */ /* 0x000fe80003800000 */
[----:B------:R-:W-:Y:S05]  /*10c10*/  @P1 BRA `(.L_x_5894) ;  /* 0x0000000400bc1947 */ /* 0x000fea0003800000 */
[----:B-1----:R-:W2:Y:S01]  /*10c20*/  LDL R32, [R1+0x4c] ;  /* 0x00004c0001207983 */ /* 0x002ea20000100800 */
[----:B------:R-:W-:Y:S02]  /*10c30*/  LEA.HI R34, R21, R206, RZ, 0x6 ;  /* 0x000000ce15227211 */ /* 0x000fe400078f30ff */
[----:B------:R-:W-:Y:S02]  /*10c40*/  LOP3.LUT R44, R218, 0x38, R69, 0xf8, !PT ;  /* 0x00000038da2c7812 */ /* 0x000fe400078ef845 */
[----:B------:R-:W-:Y:S01]  /*10c50*/  SHF.R.U64 R62, R30, 0x10, R31 ;  /* 0x000000101e3e7819 */ /* 0x000fe2000000121f */
[----:B------:R-:W-:Y:S01]  /*10c60*/  IMAD.SHL.U32 R35, R34, 0x80, RZ ;  /* 0x0000008022237824 */ /* 0x000fe200078e00ff */
[----:B------:R-:W-:Y:S02]  /*10c70*/  LOP3.LUT R44, R44, R219, RZ, 0x3c, !PT ;  /* 0x000000db2c2c7212 */ /* 0x000fe400078e3cff */
[----:B------:R-:W-:Y:S02]  /*10c80*/  SHF.R.U64 R30, R40, 0x10, R41 ;  /* 0x00000010281e7819 */ /* 0x000fe40000001229 */
[----:B------:R-:W-:-:S02]  /*10c90*/  LOP3.LUT R35, R35, 0xffffe000, RZ, 0xc0, !PT ;  /* 0xffffe00023237812 */ /* 0x000fc400078ec0ff */
[----:B------:R-:W-:Y:S02]  /*10ca0*/  SHF.R.U64 R64, R28, 0x10, R29 ;  /* 0x000000101c407819 */ /* 0x000fe4000000121d */
[----:B------:R-:W-:Y:S02]  /*10cb0*/  IADD3 R35, R44, R35, R220 ;  /* 0x000000232c237210 */ /* 0x000fe40007ffe0dc */
[----:B------:R-:W-:Y:S02]  /*10cc0*/  SHF.R.U32.HI R31, RZ, 0x10, R31 ;  /* 0x00000010ff1f7819 */ /* 0x000fe4000001161f */
[----:B------:R-:W-:Y:S02]  /*10cd0*/  SHF.R.U32.HI R41, RZ, 0x10, R41 ;  /* 0x00000010ff297819 */ /* 0x000fe40000011629 */
[----:B------:R-:W-:Y:S02]  /*10ce0*/  PRMT R109, R109, 0x5410, R30 ;  /* 0x000054106d6d7816 */ /* 0x000fe4000000001e */
[----:B------:R-:W-:-:S02]  /*10cf0*/  PRMT R115, R115, 0x5410, R64 ;  /* 0x0000541073737816 */ /* 0x000fc40000000040 */
[----:B------:R-:W-:Y:S01]  /*10d00*/  SHF.R.U32.HI R29, RZ, 0x10, R29 ;  /* 0x00000010ff1d7819 */ /* 0x000fe2000001161d */
[----:B------:R-:W-:Y:S01]  /*10d10*/  IMAD.U32 R64, R109, 0x10000, RZ ;  /* 0x000100006d407824 */ /* 0x000fe200078e00ff */
[----:B------:R-:W-:Y:S02]  /*10d20*/  SHF.R.U64 R28, R42, 0x10, R43 ;  /* 0x000000102a1c7819 */ /* 0x000fe4000000122b */
[----:B------:R-:W-:Y:S02]  /*10d30*/  PRMT R112, R112, 0x5410, R31 ;  /* 0x0000541070707816 */ /* 0x000fe4000000001f */
[----:B------:R-:W-:Y:S02]  /*10d40*/  PRMT R110, R110, 0x5410, R41 ;  /* 0x000054106e6e7816 */ /* 0x000fe40000000029 */
[----:B------:R-:W-:Y:S02]  /*10d50*/  SHF.R.U32.HI R43, RZ, 0x10, R43 ;  /* 0x00000010ff2b7819 */ /* 0x000fe4000001162b */
[----:B------:R-:W-:Y:S01]  /*10d60*/  PRMT R114, R114, 0x5410, R29 ;  /* 0x0000541072727816 */ /* 0x000fe2000000001d */
[----:B------:R-:W-:Y:S01]  /*10d70*/  IMAD.U32 R65, R110, 0x10000, RZ ;  /* 0x000100006e417824 */ /* 0x000fe200078e00ff */
[----:B------:R-:W-:-:S02]  /*10d80*/  PRMT R113, R113, 0x5410, R62 ;  /* 0x0000541071717816 */ /* 0x000fc4000000003e */
[----:B------:R-:W-:Y:S02]  /*10d90*/  PRMT R111, R111, 0x5410, R28 ;  /* 0x000054106f6f7816 */ /* 0x000fe4000000001c */
[----:B------:R-:W-:Y:S02]  /*10da0*/  PRMT R108, R108, 0x5410, R43 ;  /* 0x000054106c6c7816 */ /* 0x000fe4000000002b */
[----:B------:R-:W-:Y:S02]  /*10db0*/  LOP3.LUT R109, R109, 0xffff0000, RZ, 0xc0, !PT ;  /* 0xffff00006d6d7812 */ /* 0x000fe400078ec0ff */
[----:B------:R-:W-:Y:S01]  /*10dc0*/  LOP3.LUT R110, R110, 0xffff0000, RZ, 0xc0, !PT ;  /* 0xffff00006e6e7812 */ /* 0x000fe200078ec0ff */
[----:B------:R-:W-:Y:S01]  /*10dd0*/  IMAD.U32 R66, R108, 0x10000, RZ ;  /* 0x000100006c427824 */ /* 0x000fe200078e00ff */
[----:B--2---:R-:W-:Y:S02]  /*10de0*/  R2UR UR4, R32 ;  /* 0x00000000200472ca */ /* 0x004fe400000e0000 */
[----:B------:R-:W-:-:S04]  /*10df0*/  LEA.HI R32, R75, R72, RZ, 0x1d ;  /* 0x000000484b207211 */ /* 0x000fc800078fe8ff */
[----:B------:R-:W-:-:S04]  /*10e00*/  SHF.R.S32.HI R33, RZ, 0x1f, R32 ;  /* 0x0000001fff217819 */ /* 0x000fc80000011420 */
[----:B------:R-:W-:Y:S01]  /*10e10*/  LEA.HI R34, R33, R32, RZ, 0x3 ;  /* 0x0000002021227211 */ /* 0x000fe200078f18ff */
[----:B------:R-:W-:Y:S02]  /*10e20*/  IMAD.SHL.U32 R33, R32, 0x8, RZ ;  /* 0x0000000820217824 */ /* 0x000fe400078e00ff */
[----:B------:R-:W-:Y:S02]  /*10e30*/  LEA R60, R35, UR4, 0x1 ;  /* 0x00000004233c7c11 */ /* 0x000fe4000f8e08ff */
[----:B------:R-:W-:Y:S01]  /*10e40*/  IMAD.SHL.U32 R34, R34, 0x400, RZ ;  /* 0x0000040022227824 */ /* 0x000fe200078e00ff */
[----:B------:R-:W-:-:S04]  /*10e50*/  LOP3.LUT R32, R218, 0x38, R33, 0xf8, !PT ;  /* 0x00000038da207812 */ /* 0x000fc800078ef821 */
[----:B------:R-:W-:Y:S02]  /*10e60*/  LOP3.LUT R32, R32, R219, RZ, 0x3c, !PT ;  /* 0x000000db20207212 */ /* 0x000fe400078e3cff */
[----:B------:R-:W-:-:S04]  /*10e70*/  LOP3.LUT R33, R34, 0x7fffe000, RZ, 0xc0, !PT ;  /* 0x7fffe00022217812 */ /* 0x000fc800078ec0ff */
[----:B0-----:R-:W-:Y:S02]  /*10e80*/  IADD3 R61, R32, R33, R220 ;  /* 0x00000021203d7210 */ /* 0x001fe40007ffe0dc */
[----:B------:R-:W0:Y:S03]  /*10e90*/  LDS.128 R32, [R60] ;  /* 0x000000003c207984 */ /* 0x000e260000000c00 */
[----:B------:R-:W-:-:S05]  /*10ea0*/  IMAD R61, R61, 0x2, R16 ;  /* 0x000000023d3d7824 */ /* 0x000fca00078e0210 */
[----:B------:R-:W1:Y:S01]  /*10eb0*/  LDS.128 R44, [R61+0x15400] ;  /* 0x015400003d2c7984 */ /* 0x000e620000000c00 */
[C---:B0-----:R-:W-:Y:S01]  /*10ec0*/  IMAD.U32 R40, R32.reuse, 0x10000, RZ ;  /* 0x0001000020287824 */ /* 0x041fe200078e00ff */
[----:B------:R-:W-:Y:S01]  /*10ed0*/  LOP3.LUT R41, R32, 0xffff0000, RZ, 0xc0, !PT ;  /* 0xffff000020297812 */ /* 0x000fe200078ec0ff */
[----:B------:R-:W-:Y:S01]  /*10ee0*/  IMAD.U32 R32, R115, 0x10000, RZ ;  /* 0x0001000073207824 */ /* 0x000fe200078e00ff */
[C---:B------:R-:W-:Y:S01]  /*10ef0*/  LOP3.LUT R28, R34.reuse, 0xffff0000, RZ, 0xc0, !PT ;  /* 0xffff0000221c7812 */ /* 0x040fe200078ec0ff */
[----:B------:R-:W-:Y:S01]  /*10f00*/  IMAD.U32 R29, R34, 0x10000, RZ ;  /* 0x00010000221d7824 */ /* 0x000fe200078e00ff */
[C---:B------:R-:W-:Y:S01]  /*10f10*/  LOP3.LUT R34, R35.reuse, 0xffff0000, RZ, 0xc0, !PT ;  /* 0xffff000023227812 */ /* 0x040fe200078ec0ff */
[----:B------:R-:W-:Y:S01]  /*10f20*/  IMAD.U32 R43, R35, 0x10000, RZ ;  /* 0x00010000232b7824 */ /* 0x000fe200078e00ff */
[----:B------:R-:W-:Y:S01]  /*10f30*/  LOP3.LUT R115, R115, 0xffff0000, RZ, 0xc0, !PT ;  /* 0xffff000073737812 */ /* 0x000fe200078ec0ff */
[----:B-1----:R-:W-:Y:S01]  /*10f40*/  IMAD.U32 R31, R44, 0x10000, RZ ;  /* 0x000100002c1f7824 */ /* 0x002fe200078e00ff */
[C---:B------:R-:W-:Y:S01]  /*10f50*/  LOP3.LUT R30, R46.reuse, 0xffff0000, RZ, 0xc0, !PT ;  /* 0xffff00002e1e7812 */ /* 0x040fe200078ec0ff */
[----:B------:R-:W-:Y:S01]  /*10f60*/  IMAD.U32 R62, R46, 0x10000, RZ ;  /* 0x000100002e3e7824 */ /* 0x000fe200078e00ff */
[----:B------:R-:W-:Y:S01]  /*10f70*/  LOP3.LUT R46, R47, 0xffff0000, RZ, 0xc0, !PT ;  /* 0xffff00002f2e7812 */ /* 0x000fe200078ec0ff */
[----:B------:R-:W-:Y:S01]  /*10f80*/  FMUL.FTZ R67, R31, R64 ;  /* 0x000000401f437220 */ /* 0x000fe20000410000 */
[----:B------:R-:W-:-:S02]  /*10f90*/  IMAD.U32 R63, R47, 0x10000, RZ ;  /* 0x000100002f3f7824 */ /* 0x000fc400078e00ff */
[-C--:B------:R-:W-:Y:S01]  /*10fa0*/  FMUL.FTZ R83, R31, R32.reuse ;  /* 0x000000201f537220 */ /* 0x080fe20000410000 */
[----:B------:R-:W-:Y:S02]  /*10fb0*/  IMAD.U32 R35, R45, 0x10000, RZ ;  /* 0x000100002d237824 */ /* 0x000fe400078e00ff */
[----:B------:R-:W-:Y:S01]  /*10fc0*/  FFMA.FTZ R31, R40, R32, -R67 ;  /* 0x00000020281f7223 */ /* 0x000fe20000010843 */
[----:B------:R-:W-:Y:S02]  /*10fd0*/  IMAD.U32 R47, R114, 0x10000, RZ ;  /* 0x00010000722f7824 */ /* 0x000fe400078e00ff */
[----:B------:R-:W-:Y:S01]  /*10fe0*/  FFMA.FTZ R32, R40, R64, R83 ;  /* 0x0000004028207223 */ /* 0x000fe20000010053 */
[----:B------:R-:W-:Y:S01]  /*10ff0*/  IMAD.U32 R42, R33, 0x10000, RZ ;  /* 0x00010000212a7824 */ /* 0x000fe200078e00ff */
[----:B------:R-:W-:Y:S01]  /*11000*/  LOP3.LUT R44, R44, 0xffff0000, RZ, 0xc0, !PT ;  /* 0xffff00002c2c7812 */ /* 0x000fe200078ec0ff */
[----:B------:R-:W-:Y:S01]  /*11010*/  FMUL.FTZ R67, R35, R65 ;  /* 0x0000004123437220 */ /* 0x000fe20000410000 */
[----:B------:R-:W-:-:S02]  /*11020*/  IMAD.U32 R40, R112, 0x10000, RZ ;  /* 0x0001000070287824 */ /* 0x000fc400078e00ff */
[-C--:B------:R-:W-:Y:S01]  /*11030*/  FMUL.FTZ R83, R35, R47.reuse ;  /* 0x0000002f23537220 */ /* 0x080fe20000410000 */
[----:B------:R-:W-:Y:S01]  /*11040*/  FMUL.FTZ R64, R63, R66 ;  /* 0x000000423f407220 */ /* 0x000fe20000410000 */
[----:B------:R-:W-:Y:S01]  /*11050*/  LOP3.LUT R45, R45, 0xffff0000, RZ, 0xc0, !PT ;  /* 0xffff00002d2d7812 */ /* 0x000fe200078ec0ff */
[C---:B------:R-:W-:Y:S01]  /*11060*/  FFMA.FTZ R35, R42.reuse, R47, -R67 ;  /* 0x0000002f2a237223 */ /* 0x040fe20000010843 */
[-C--:B------:R-:W-:Y:S01]  /*11070*/  FMUL.FTZ R63, R63, R40.reuse ;  /* 0x000000283f3f7220 */ /* 0x080fe20000410000 */
[----:B------:R-:W-:Y:S01]  /*11080*/  FFMA.FTZ R83, R42, R65, R83 ;  /* 0x000000412a537223 */ /* 0x000fe20000010053 */
[----:B------:R-:W-:Y:S01]  /*11090*/  FMUL.FTZ R42, R44, R109 ;  /* 0x0000006d2c2a7220 */ /* 0x000fe20000410000 */
[----:B------:R-:W-:Y:S01]  /*110a0*/  LOP3.LUT R114, R114, 0xffff0000, RZ, 0xc0, !PT ;  /* 0xffff000072727812 */ /* 0x000fe200078ec0ff */
[C---:B------:R-:W-:Y:S01]  /*110b0*/  FFMA.FTZ R40, R43.reuse, R40, -R64 ;  /* 0x000000282b287223 */ /* 0x040fe20000010840 */
[----:B------:R-:W-:Y:S01]  /*110c0*/  FFMA.FTZ R63, R43, R66, R63 ;  /* 0x000000422b3f7223 */ /* 0x000fe2000001003f */
[-C--:B------:R-:W-:Y:S01]  /*110d0*/  FMUL.FTZ R64, R44, R115.reuse ;  /* 0x000000732c407220 */ /* 0x080fe20000410000 */
[----:B------:R-:W-:Y:S01]  /*110e0*/  LOP3.LUT R33, R33, 0xffff0000, RZ, 0xc0, !PT ;  /* 0xffff000021217812 */ /* 0x000fe200078ec0ff */
[----:B------:R-:W-:Y:S01]  /*110f0*/  FFMA.FTZ R44, R41, R115, -R42 ;  /* 0x00000073292c7223 */ /* 0x000fe2000001082a */
[----:B------:R-:W-:-:S02]  /*11100*/  IMAD.U32 R43, R111, 0x10000, RZ ;  /* 0x000100006f2b7824 */ /* 0x000fc400078e00ff */
[----:B------:R-:W-:Y:S01]  /*11110*/  FMUL.FTZ R66, R45, R110 ;  /* 0x0000006e2d427220 */ /* 0x000fe20000410000 */
[----:B------:R-:W-:Y:S02]  /*11120*/  IMAD.U32 R42, R113, 0x10000, RZ ;  /* 0x00010000712a7824 */ /* 0x000fe400078e00ff */
[-C--:B------:R-:W-:Y:S01]  /*11130*/  FMUL.FTZ R45, R45, R114.reuse ;  /* 0x000000722d2d7220 */ /* 0x080fe20000410000 */
[----:B------:R-:W-:Y:S01]  /*11140*/  FFMA.FTZ R109, R41, R109, R64 ;  /* 0x0000006d296d7223 */ /* 0x000fe20000010040 */
[CC--:B------:R-:W-:Y:S01]  /*11150*/  FMUL.FTZ R64, R62.reuse, R43.reuse ;  /* 0x0000002b3e407220 */ /* 0x0c0fe20000410000 */
[C---:B------:R-:W-:Y:S01]  /*11160*/  FFMA.FTZ R66, R33.reuse, R114, -R66 ;  /* 0x0000007221427223 */ /* 0x040fe20000010842 */
        /* <DEDUP_REMOVED lines=10> */
[----:B------:R-:W-:Y:S01]  /*11210*/  F2FP.BF16.F32.PACK_AB R32, R109, R32 ;  /* 0x000000206d20723e */ /* 0x000fe200000010ff */
        /* <DEDUP_REMOVED lines=13> */
[----:B------:R-:W-:-:S05]  /*112f0*/  F2FP.BF16.F32.PACK_AB R35, R46, R63 ;  /* 0x0000003f2e23723e */ /* 0x000fca00000010ff */
[----:B------:R2:W-:Y:S02]  /*11300*/  STS.128 [R61+0x15400], R32 ;  /* 0x015400203d007388 */ /* 0x0005e40000000c00 */
.L_x_5894:
[----:B------:R-:W-:Y:S05]  /*11310*/  BSYNC B2 ;  /* 0x0000000000027941 */ /* 0x000fea0003800000 */
.L_x_5893:
[----:B------:R-:W-:Y:S05]  /*11320*/  @P2 BRA `(.L_x_5890) ;  /* 0x0000000400bc2947 */ /* 0x000fea0003800000 */
[----:B--2---:R-:W2:Y:S01]  /*11330*/  LDL R28, [R1+0x4c] ;  /* 0x00004c00011c7983 */ /* 0x004ea20000100800 */
[----:B------:R-:W-:Y:S02]  /*11340*/  LEA.HI R75, R75, R20, RZ, 0x1d ;  /* 0x000000144b4b7211 */ /* 0x000fe400078fe8ff */
[----:B------:R-:W-:Y:S02]  /*11350*/  LEA.HI R29, R0, R207, RZ, 0x6 ;  /* 0x000000cf001d7211 */ /* 0x000fe400078f30ff */
[----:B------:R-:W-:Y:S02]  /*11360*/  LOP3.LUT R30, R218, 0x38, R3, 0xf8, !PT ;  /* 0x00000038da1e7812 */ /* 0x000fe400078ef803 */
[----:B-1----:R-:W-:Y:S01]  /*11370*/  SHF.R.U64 R45, R24, 0x10, R25 ;  /* 0x00000010182d7819 */ /* 0x002fe20000001219 */
[----:B------:R-:W-:Y:S01]  /*11380*/  IMAD.SHL.U32 R31, R29, 0x80, RZ ;  /* 0x000000801d1f7824 */ /* 0x000fe200078e00ff */
[----:B------:R-:W-:Y:S02]  /*11390*/  LOP3.LUT R30, R30, R219, RZ, 0x3c, !PT ;  /* 0x000000db1e1e7212 */ /* 0x000fe400078e3cff */
[----:B------:R-:W-:-:S02]  /*113a0*/  SHF.R.U64 R43, R26, 0x10, R27 ;  /* 0x000000101a2b7819 */ /* 0x000fc4000000121b */
[----:B------:R-:W-:Y:S02]  /*113b0*/  LOP3.LUT R31, R31, 0xffffe000, RZ, 0xc0, !PT ;  /* 0xffffe0001f1f7812 */ /* 0x000fe400078ec0ff */
[----:B------:R-:W-:Y:S02]  /*113c0*/  SHF.R.U32.HI R24, RZ, 0x10, R25 ;  /* 0x00000010ff187819 */ /* 0x000fe40000011619 */
[----:B------:R-:W-:Y:S02]  /*113d0*/  IADD3 R30, R30, R31, R220 ;  /* 0x0000001f1e1e7210 */ /* 0x000fe40007ffe0dc */
[----:B------:R-:W-:Y:S02]  /*113e0*/  SHF.R.U32.HI R26, RZ, 0x10, R27 ;  /* 0x00000010ff1a7819 */ /* 0x000fe4000001161b */
[----:B------:R-:W-:Y:S02]  /*113f0*/  SHF.R.U64 R27, R36, 0x10, R37 ;  /* 0x00000010241b7819 */ /* 0x000fe40000001225 */
[----:B------:R-:W-:-:S02]  /*11400*/  SHF.R.U64 R25, R38, 0x10, R39 ;  /* 0x0000001026197819 */ /* 0x000fc40000001227 */
[----:B------:R-:W-:Y:S02]  /*11410*/  SHF.R.U32.HI R36, RZ, 0x10, R37 ;  /* 0x00000010ff247819 */ /* 0x000fe40000011625 */
[----:B------:R-:W-:Y:S02]  /*11420*/  PRMT R97, R97, 0x5410, R24 ;  /* 0x0000541061617816 */ /* 0x000fe40000000018 */
[----:B------:R-:W-:Y:S02]  /*11430*/  PRMT R92, R92, 0x5410, R27 ;  /* 0x000054105c5c7816 */ /* 0x000fe4000000001b */
[----:B------:R-:W-:Y:S02]  /*11440*/  PRMT R94, R94, 0x5410, R25 ;  /* 0x000054105e5e7816 */ /* 0x000fe40000000019 */
[----:B------:R-:W-:Y:S02]  /*11450*/  PRMT R99, R99, 0x5410, R26 ;  /* 0x0000541063637816 */ /* 0x000fe4000000001a */
[----:B------:R-:W-:-:S02]  /*11460*/  PRMT R96, R96, 0x5410, R45 ;  /* 0x0000541060607816 */ /* 0x000fc4000000002d */
[----:B------:R-:W-:Y:S02]  /*11470*/  PRMT R93, R93, 0x5410, R36 ;  /* 0x000054105d5d7816 */ /* 0x000fe40000000024 */
[----:B------:R-:W-:Y:S01]  /*11480*/  PRMT R98, R98, 0x5410, R43 ;  /* 0x0000541062627816 */ /* 0x000fe2000000002b */
[----:B------:R-:W-:Y:S01]  /*11490*/  IMAD.U32 R43, R92, 0x10000, RZ ;  /* 0x000100005c2b7824 */ /* 0x000fe200078e00ff */
[----:B------:R-:W-:Y:S01]  /*114a0*/  SHF.R.U32.HI R38, RZ, 0x10, R39 ;  /* 0x00000010ff267819 */ /* 0x000fe20000011627 */
[----:B------:R-:W-:Y:S01]  /*114b0*/  IMAD.U32 R42, R96, 0x10000, RZ ;  /* 0x00010000602a7824 */ /* 0x000fe200078e00ff */
[----:B------:R-:W-:Y:S01]  /*114c0*/  LOP3.LUT R92, R92, 0xffff0000, RZ, 0xc0, !PT ;  /* 0xffff00005c5c7812 */ /* 0x000fe200078ec0ff */
[----:B------:R-:W-:Y:S01]  /*114d0*/  IMAD.U32 R44, R93, 0x10000, RZ ;  /* 0x000100005d2c7824 */ /* 0x000fe200078e00ff */
[----:B------:R-:W-:Y:S02]  /*114e0*/  PRMT R95, R95, 0x5410, R38 ;  /* 0x000054105f5f7816 */ /* 0x000fe40000000026 */
[----:B------:R-:W-:-:S02]  /*114f0*/  LOP3.LUT R96, R96, 0xffff0000, RZ, 0xc0, !PT ;  /* 0xffff000060607812 */ /* 0x000fc400078ec0ff */
[----:B------:R-:W-:Y:S02]  /*11500*/  LOP3.LUT R93, R93, 0xffff0000, RZ, 0xc0, !PT ;  /* 0xffff00005d5d7812 */ /* 0x000fe400078ec0ff */
[----:B--2---:R-:W-:Y:S02]  /*11510*/  R2UR UR4, R28 ;  /* 0x000000001c0472ca */ /* 0x004fe400000e0000 */
[----:B------:R-:W-:-:S04]  /*11520*/  SHF.R.S32.HI R28, RZ, 0x1f, R75 ;  /* 0x0000001fff1c7819 */ /* 0x000fc8000001144b */
[----:B------:R-:W-:Y:S01]  /*11530*/  LEA.HI R29, R28, R75, RZ, 0x3 ;  /* 0x0000004b1c1d7211 */ /* 0x000fe200078f18ff */
[----:B------:R-:W-:-:S04]  /*11540*/  IMAD.SHL.U32 R75, R75, 0x8, RZ ;  /* 0x000000084b4b7824 */ /* 0x000fc800078e00ff */
[----:B------:R-:W-:Y:S01]  /*11550*/  IMAD.SHL.U32 R29, R29, 0x400, RZ ;  /* 0x000004001d1d7824 */ /* 0x000fe200078e00ff */
[----:B------:R-:W-:Y:S02]  /*11560*/  LOP3.LUT R28, R218, 0x38, R75, 0xf8, !PT ;  /* 0x00000038da1c7812 */ /* 0x000fe400078ef84b */
[----:B------:R-:W-:Y:S02]  /*11570*/  LEA R40, R30, UR4, 0x1 ;  /* 0x000000041e287c11 */ /* 0x000fe4000f8e08ff */
[----:B------:R-:W-:Y:S02]  /*11580*/  LOP3.LUT R28, R28, R219, RZ, 0x3c, !PT ;  /* 0x000000db1c1c7212 */ /* 0x000fe400078e3cff */
[----:B------:R-:W-:-:S04]  /*11590*/  LOP3.LUT R29, R29, 0x7fffe000, RZ, 0xc0, !PT ;  /* 0x7fffe0001d1d7812 */ /* 0x000fc800078ec0ff */
[----:B------:R-:W-:Y:S02]  /*115a0*/  IADD3 R41, R28, R29, R220 ;  /* 0x0000001d1c297210 */ /* 0x000fe40007ffe0dc */
[----:B------:R-:W1:Y:S03]  /*115b0*/  LDS.128 R28, [R40] ;  /* 0x00000000281c7984 */ /* 0x000e660000000c00 */
        /* <DEDUP_REMOVED lines=17> */
[----:B0-----:R-:W-:Y:S01]  /*116d0*/  FMUL.FTZ R61, R37, R44 ;  /* 0x0000002c253d7220 */ /* 0x001fe20000410000 */
        /* <DEDUP_REMOVED lines=52> */
.L_x_5890:
[----:B------:R-:W-:Y:S05]  /*11a20*/  BSYNC B1 ;  /* 0x0000000000017941 */ /* 0x000fea0003800000 */
.L_x_5889:
[----:B------:R-:W-:-:S13]  /*11a30*/  ISETP.GE.AND P0, PT, R236, R71, PT ;  /* 0x00000047ec00720c */ /* 0x000fda0003f06270 */
[----:B------:R-:W-:Y:S05]  /*11a40*/  @P0 BRA `(.L_x_5870) ;  /* 0x00000014004c0947 */ /* 0x000fea0003800000 */
[----:B-1----:R1:W5:Y:S01]  /*11a50*/  LDL R46, [R1+0x4c] ;  /* 0x00004c00012e7983 */ /* 0x0023620000100800 */
[----:B--2---:R-:W2:Y:S01]  /*11a60*/  LDC R33, c[0x0][0x3f4] ;  /* 0x0000fd00ff217b82 */ /* 0x004ea20000000800 */
[----:B------:R-:W-:Y:S01]  /*11a70*/  BSSY B1, `(.L_x_5895) ;  /* 0x0000070000017945 */ /* 0x000fe20003800000 */
[----:B------:R-:W-:Y:S02]  /*11a80*/  SHF.R.U32.HI R44, RZ, 0x3, R217 ;  /* 0x00000003ff2c7819 */ /* 0x000fe400000116d9 */
[-C--:B--2---:R-:W-:Y:S02]  /*11a90*/  ISETP.GE.AND P0, PT, R18, R33.reuse, PT ;  /* 0x000000211200720c */ /* 0x084fe40003f06270 */
[-C--:B------:R-:W-:Y:S02]  /*11aa0*/  ISETP.GE.AND P1, PT, R206, R33.reuse, PT ;  /* 0x00000021ce00720c */ /* 0x080fe40003f26270 */
[----:B------:R-:W-:-:S09]  /*11ab0*/  ISETP.GE.AND P2, PT, R207, R33, PT ;  /* 0x00000021cf00720c */ /* 0x000fd20003f46270 */
[----:B-1----:R-:W-:Y:S05]  /*11ac0*/  @P0 BRA `(.L_x_5896) ;  /* 0x0000000400a80947 */ /* 0x002fea0003800000 */
[----:B------:R-:W-:Y:S02]  /*11ad0*/  LEA.HI R73, R33, R73, RZ, 0x1d ;  /* 0x0000004921497211 */ /* 0x000fe400078fe8ff */
[----:B-----5:R-:W-:Y:S02]  /*11ae0*/  R2UR UR4, R46 ;  /* 0x000000002e0472ca */ /* 0x020fe400000e0000 */
[----:B---3--:R-:W-:Y:S01]  /*11af0*/  SHF.R.S32.HI R26, RZ, 0x1f, R73 ;  /* 0x0000001fff1a7819 */ /* 0x008fe20000011449 */
[----:B------:R-:W-:Y:S01]  /*11b00*/  IMAD.SHL.U32 R24, R73, 0x8, RZ ;  /* 0x0000000849187824 */ /* 0x000fe200078e00ff */
[C---:B------:R-:W-:Y:S02]  /*11b10*/  LOP3.LUT R28, R217.reuse, 0x38, R18, 0xf8, !PT ;  /* 0x00000038d91c7812 */ /* 0x040fe400078ef812 */
        /* <DEDUP_REMOVED lines=9> */
[----:B------:R-:W1:Y:S01]  /*11bb0*/  LDS.128 R24, [R32] ;  /* 0x0000000020187984 */ /* 0x000e620000000c00 */
[----:B------:R-:W-:Y:S02]  /*11bc0*/  SHF.R.U32.HI R4, RZ, 0x10, R5 ;  /* 0x00000010ff047819 */ /* 0x000fe40000011605 */
[----:B------:R-:W-:Y:S01]  /*11bd0*/  IMAD R34, R29, 0x2, R16 ;  /* 0x000000021d227824 */ /* 0x000fe200078e0210 */
[--C-:B------:R-:W-:Y:S02]  /*11be0*/  SHF.R.U64 R5, R6, 0x10, R7.reuse ;  /* 0x0000001006057819 */ /* 0x100fe40000001207 */
[----:B------:R-:W-:Y:S02]  /*11bf0*/  SHF.R.U32.HI R6, RZ, 0x10, R7 ;  /* 0x00000010ff067819 */ /* 0x000fe40000011607 */
[----:B------:R-:W2:Y:S01]  /*11c00*/  LDS.128 R28, [R34+0x15400] ;  /* 0x01540000221c7984 */ /* 0x000ea20000000c00 */
[----:B------:R-:W-:Y:S02]  /*11c10*/  SHF.R.U64 R39, R48, 0x10, R49 ;  /* 0x0000001030277819 */ /* 0x000fe40000001231 */
[----:B------:R-:W-:-:S02]  /*11c20*/  PRMT R100, R100, 0x5410, R35 ;  /* 0x0000541064647816 */ /* 0x000fc40000000023 */
[----:B------:R-:W-:Y:S02]  /*11c30*/  PRMT R101, R101, 0x5410, R4 ;  /* 0x0000541065657816 */ /* 0x000fe40000000004 */
[----:B------:R-:W-:Y:S01]  /*11c40*/  PRMT R102, R102, 0x5410, R5 ;  /* 0x0000541066667816 */ /* 0x000fe20000000005 */
[----:B------:R-:W-:Y:S01]  /*11c50*/  IMAD.U32 R40, R100, 0x10000, RZ ;  /* 0x0001000064287824 */ /* 0x000fe200078e00ff */
[----:B------:R-:W-:Y:S01]  /*11c60*/  PRMT R103, R103, 0x5410, R6 ;  /* 0x0000541067677816 */ /* 0x000fe20000000006 */
[----:B------:R-:W-:Y:S01]  /*11c70*/  IMAD.U32 R41, R101, 0x10000, RZ ;  /* 0x0001000065297824 */ /* 0x000fe200078e00ff */
[----:B------:R-:W-:Y:S02]  /*11c80*/  PRMT R104, R104, 0x5410, R39 ;  /* 0x0000541068687816 */ /* 0x000fe40000000027 */
[----:B------:R-:W-:Y:S02]  /*11c90*/  SHF.R.U32.HI R48, RZ, 0x10, R49 ;  /* 0x00000010ff307819 */ /* 0x000fe40000011631 */
[----:B------:R-:W-:Y:S01]  /*11ca0*/  SHF.R.U64 R37, R50, 0x10, R51 ;  /* 0x0000001032257819 */ /* 0x000fe20000001233 */
[----:B------:R-:W-:Y:S01]  /*11cb0*/  IMAD.U32 R39, R104, 0x10000, RZ ;  /* 0x0001000068277824 */ /* 0x000fe200078e00ff */
[----:B------:R-:W-:-:S02]  /*11cc0*/  PRMT R105, R105, 0x5410, R48 ;  /* 0x0000541069697816 */ /* 0x000fc40000000030 */
[----:B------:R-:W-:Y:S02]  /*11cd0*/  SHF.R.U32.HI R50, RZ, 0x10, R51 ;  /* 0x00000010ff327819 */ /* 0x000fe40000011633 */
[----:B------:R-:W-:Y:S02]  /*11ce0*/  LOP3.LUT R100, R100, 0xffff0000, RZ, 0xc0, !PT ;  /* 0xffff000064647812 */ /* 0x000fe400078ec0ff */
[----:B------:R-:W-:Y:S02]  /*11cf0*/  PRMT R107, R107, 0x5410, R50 ;  /* 0x000054106b6b7816 */ /* 0x000fe40000000032 */
[----:B------:R-:W-:Y:S02]  /*11d00*/  LOP3.LUT R104, R104, 0xffff0000, RZ, 0xc0, !PT ;  /* 0xffff000068687812 */ /* 0x000fe400078ec0ff */
[----:B------:R-:W-:Y:S02]  /*11d10*/  LOP3.LUT R101, R101, 0xffff0000, RZ, 0xc0, !PT ;  /* 0xffff000065657812 */ /* 0x000fe400078ec0ff */
[----:B------:R-:W-:Y:S01]  /*11d20*/  PRMT R106, R106, 0x5410, R37 ;  /* 0x000054106a6a7816 */ /* 0x000fe20000000025 */
        /* <DEDUP_REMOVED lines=68> */
.L_x_5896:
[----:B------:R-:W-:Y:S05]  /*12170*/  BSYNC B1 ;  /* 0x0000000000017941 */ /* 0x000fea0003800000 */
.L_x_5895:
[----:B------:R-:W-:Y:S04]  /*12180*/  BSSY B1, `(.L_x_5897) ;  /* 0x0000070000017945 */ /* 0x000fe80003800000 */
[----:B------:R-:W-:Y:S05]  /*12190*/  @P1 BRA `(.L_x_5898) ;  /* 0x0000000400b81947 */ /* 0x000fea0003800000 */
[----:B------:R-:W-:Y:S02]  /*121a0*/  LEA.HI R72, R33, R72, RZ, 0x1d ;  /* 0x0000004821487211 */ /* 0x000fe400078fe8ff */
[----:B------:R-:W-:Y:S02]  /*121b0*/  LEA.HI R21, R21, R206, RZ, 0x6 ;  /* 0x000000ce15157211 */ /* 0x000fe400078f30ff */
[----:B-1----:R-:W-:Y:S01]  /*121c0*/  SHF.R.S32.HI R5, RZ, 0x1f, R72 ;  /* 0x0000001fff057819 */ /* 0x002fe20000011448 */
[----:B------:R-:W-:Y:S01]  /*121d0*/  IMAD.SHL.U32 R4, R72, 0x8, RZ ;  /* 0x0000000848047824 */ /* 0x000fe200078e00ff */
[----:B-----5:R-:W-:Y:S01]  /*121e0*/  R2UR UR4, R46 ;  /* 0x000000002e0472ca */ /* 0x020fe200000e0000 */
[----:B------:R-:W-:Y:S01]  /*121f0*/  IMAD.SHL.U32 R21, R21, 0x80, RZ ;  /* 0x0000008015157824 */ /* 0x000fe200078e00ff */
[----:B------:R-:W-:Y:S02]  /*12200*/  LEA.HI R5, R5, R72, RZ, 0x3 ;  /* 0x0000004805057211 */ /* 0x000fe400078f18ff */
[----:B------:R-:W-:-:S02]  /*12210*/  LOP3.LUT R4, R217, 0x38, R4, 0xf8, !PT ;  /* 0x00000038d9047812 */ /* 0x000fc400078ef804 */
[----:B------:R-:W-:Y:S01]  /*12220*/  LOP3.LUT R69, R217, 0x38, R69, 0xf8, !PT ;  /* 0x00000038d9457812 */ /* 0x000fe200078ef845 */
[----:B------:R-:W-:Y:S01]  /*12230*/  IMAD.SHL.U32 R5, R5, 0x400, RZ ;  /* 0x0000040005057824 */ /* 0x000fe200078e00ff */
[-C--:B------:R-:W-:Y:S02]  /*12240*/  LOP3.LUT R4, R4, R44.reuse, RZ, 0x3c, !PT ;  /* 0x0000002c04047212 */ /* 0x080fe400078e3cff */
[----:B------:R-:W-:Y:S02]  /*12250*/  LOP3.LUT R69, R69, R44, RZ, 0x3c, !PT ;  /* 0x0000002c45457212 */ /* 0x000fe400078e3cff */
[----:B------:R-:W-:Y:S02]  /*12260*/  LOP3.LUT R5, R5, 0x7fffe000, RZ, 0xc0, !PT ;  /* 0x7fffe00005057812 */ /* 0x000fe400078ec0ff */
[----:B------:R-:W-:Y:S02]  /*12270*/  LOP3.LUT R6, R21, 0xffffe000, RZ, 0xc0, !PT ;  /* 0xffffe00015067812 */ /* 0x000fe400078ec0ff */
[----:B---3--:R-:W-:-:S02]  /*12280*/  IADD3 R25, R4, R5, R221 ;  /* 0x0000000504197210 */ /* 0x008fc40007ffe0dd */
[----:B------:R-:W-:Y:S02]  /*12290*/  IADD3 R6, R69, R6, R221 ;  /* 0x0000000645067210 */ /* 0x000fe40007ffe0dd */
[----:B------:R-:W-:Y:S01]  /*122a0*/  SHF.R.U64 R35, R52, 0x10, R53 ;  /* 0x0000001034237819 */ /* 0x000fe20000001235 */
[----:B------:R-:W-:Y:S01]  /*122b0*/  IMAD R28, R25, 0x2, R16 ;  /* 0x00000002191c7824 */ /* 0x000fe200078e0210 */
[----:B------:R-:W-:Y:S02]  /*122c0*/  LEA R21, R6, UR4, 0x1 ;  /* 0x0000000406157c11 */ /* 0x000fe4000f8e08ff */
[--C-:B------:R-:W-:Y:S02]  /*122d0*/  SHF.R.U64 R29, R8, 0x10, R9.reuse ;  /* 0x00000010081d7819 */ /* 0x100fe40000001209 */
[----:B------:R-:W1:Y:S01]  /*122e0*/  LDS.128 R24, [R28+0x15400] ;  /* 0x015400001c187984 */ /* 0x000e620000000c00 */
[----:B------:R-:W-:Y:S02]  /*122f0*/  SHF.R.U32.HI R8, RZ, 0x10, R9 ;  /* 0x00000010ff087819 */ /* 0x000fe40000011609 */
[----:B------:R-:W-:Y:S01]  /*12300*/  PRMT R88, R88, 0x5410, R35 ;  /* 0x0000541058587816 */ /* 0x000fe20000000023 */
[----:B------:R-:W2:Y:S01]  /*12310*/  LDS.128 R4, [R21] ;  /* 0x0000000015047984 */ /* 0x000ea20000000c00 */
[----:B------:R-:W-:-:S02]  /*12320*/  PRMT R84, R84, 0x5410, R29 ;  /* 0x0000541054547816 */ /* 0x000fc4000000001d */
[----:B------:R-:W-:Y:S01]  /*12330*/  SHF.R.U32.HI R52, RZ, 0x10, R53 ;  /* 0x00000010ff347819 */ /* 0x000fe20000011635 */
[----:B------:R-:W-:Y:S01]  /*12340*/  IMAD.U32 R34, R88, 0x10000, RZ ;  /* 0x0001000058227824 */ /* 0x000fe200078e00ff */
[----:B------:R-:W-:Y:S01]  /*12350*/  SHF.R.U64 R31, R54, 0x10, R55 ;  /* 0x00000010361f7819 */ /* 0x000fe20000001237 */
[----:B------:R-:W-:Y:S01]  /*12360*/  IMAD.U32 R35, R84, 0x10000, RZ ;  /* 0x0001000054237824 */ /* 0x000fe200078e00ff */
[----:B------:R-:W-:Y:S02]  /*12370*/  SHF.R.U64 R9, R10, 0x10, R11 ;  /* 0x000000100a097819 */ /* 0x000fe4000000120b */
[----:B------:R-:W-:Y:S02]  /*12380*/  PRMT R85, R85, 0x5410, R8 ;  /* 0x0000541055557816 */ /* 0x000fe40000000008 */
[----:B------:R-:W-:Y:S02]  /*12390*/  SHF.R.U32.HI R54, RZ, 0x10, R55 ;  /* 0x00000010ff367819 */ /* 0x000fe40000011637 */
[----:B------:R-:W-:Y:S01]  /*123a0*/  SHF.R.U32.HI R10, RZ, 0x10, R11 ;  /* 0x00000010ff0a7819 */ /* 0x000fe2000001160b */
[----:B------:R-:W-:Y:S01]  /*123b0*/  IMAD.U32 R36, R85, 0x10000, RZ ;  /* 0x0001000055247824 */ /* 0x000fe200078e00ff */
[----:B------:R-:W-:-:S02]  /*123c0*/  PRMT R89, R89, 0x5410, R52 ;  /* 0x0000541059597816 */ /* 0x000fc40000000034 */
[----:B------:R-:W-:Y:S02]  /*123d0*/  PRMT R91, R91, 0x5410, R54 ;  /* 0x000054105b5b7816 */ /* 0x000fe40000000036 */
[----:B------:R-:W-:Y:S02]  /*123e0*/  PRMT R87, R87, 0x5410, R10 ;  /* 0x0000541057577816 */ /* 0x000fe4000000000a */
[----:B------:R-:W-:Y:S02]  /*123f0*/  PRMT R86, R86, 0x5410, R9 ;  /* 0x0000541056567816 */ /* 0x000fe40000000009 */
[----:B------:R-:W-:Y:S01]  /*12400*/  PRMT R90, R90, 0x5410, R31 ;  /* 0x000054105a5a7816 */ /* 0x000fe2000000001f */
[C---:B-1----:R-:W-:Y:S01]  /*12410*/  IMAD.U32 R29, R24.reuse, 0x10000, RZ ;  /* 0x00010000181d7824 */ /* 0x042fe200078e00ff */
[----:B------:R-:W-:Y:S01]  /*12420*/  LOP3.LUT R24, R24, 0xffff0000, RZ, 0xc0, !PT ;  /* 0xffff000018187812 */ /* 0x000fe200078ec0ff */
[C---:B------:R-:W-:Y:S01]  /*12430*/  IMAD.U32 R30, R25.reuse, 0x10000, RZ ;  /* 0x00010000191e7824 */ /* 0x040fe200078e00ff */
[----:B------:R-:W-:Y:S01]  /*12440*/  LOP3.LUT R25, R25, 0xffff0000, RZ, 0xc0, !PT ;  /* 0xffff000019197812 */ /* 0x000fe200078ec0ff */
[----:B--2---:R-:W-:-:S02]  /*12450*/  IMAD.U32 R8, R4, 0x10000, RZ ;  /* 0x0001000004087824 */ /* 0x004fc400078e00ff */
[CC--:B------:R-:W-:Y:S01]  /*12460*/  FMUL.FTZ R37, R29.reuse, R35.reuse ;  /* 0x000000231d257220 */ /* 0x0c0fe20000410000 */
[----:B------:R-:W-:Y:S01]  /*12470*/  FMUL.FTZ R39, R29, R34 ;  /* 0x000000221d277220 */ /* 0x000fe20000410000 */
[----:B------:R-:W-:Y:S02]  /*12480*/  IMAD.U32 R29, R89, 0x10000, RZ ;  /* 0x00010000591d7824 */ /* 0x000fe400078e00ff */
[----:B------:R-:W-:Y:S01]  /*12490*/  FMUL.FTZ R38, R30, R36 ;  /* 0x000000241e267220 */ /* 0x000fe20000410000 */
[----:B------:R-:W-:Y:S02]  /*124a0*/  IMAD.U32 R9, R5, 0x10000, RZ ;  /* 0x0001000005097824 */ /* 0x000fe400078e00ff */
[C---:B------:R-:W-:Y:S01]  /*124b0*/  FFMA.FTZ R37, R8.reuse, R34, -R37 ;  /* 0x0000002208257223 */ /* 0x040fe20000010825 */
[----:B------:R-:W-:Y:S01]  /*124c0*/  FFMA.FTZ R39, R8, R35, R39 ;  /* 0x0000002308277223 */ /* 0x000fe20000010027 */
[----:B------:R-:W-:Y:S02]  /*124d0*/  IMAD.U32 R32, R27, 0x10000, RZ ;  /* 0x000100001b207824 */ /* 0x000fe400078e00ff */
[----:B------:R-:W-:Y:S01]  /*124e0*/  FMUL.FTZ R30, R30, R29 ;  /* 0x0000001d1e1e7220 */ /* 0x000fe20000410000 */
[----:B------:R-:W-:-:S02]  /*124f0*/  IMAD.U32 R34, R87, 0x10000, RZ ;  /* 0x0001000057227824 */ /* 0x000fc400078e00ff */
[----:B------:R-:W-:Y:S01]  /*12500*/  FFMA.FTZ R38, R9, R29, -R38 ;  /* 0x0000001d09267223 */ /* 0x000fe20000010826 */
[----:B------:R-:W-:Y:S01]  /*12510*/  IMAD.U32 R8, R91, 0x10000, RZ ;  /* 0x000100005b087824 */ /* 0x000fe200078e00ff */
[----:B------:R-:W-:Y:S01]  /*12520*/  LOP3.LUT R29, R84, 0xffff0000, RZ, 0xc0, !PT ;  /* 0xffff0000541d7812 */ /* 0x000fe200078ec0ff */
[----:B------:R-:W-:Y:S02]  /*12530*/  IMAD.U32 R11, R7, 0x10000, RZ ;  /* 0x00010000070b7824 */ /* 0x000fe400078e00ff */
[C---:B------:R-:W-:Y:S01]  /*12540*/  FMUL.FTZ R40, R32.reuse, R34 ;  /* 0x0000002220287220 */ /* 0x040fe20000410000 */
[----:B------:R-:W-:Y:S01]  /*12550*/  FMUL.FTZ R35, R32, R8 ;  /* 0x0000000820237220 */ /* 0x000fe20000410000 */
[----:B------:R-:W-:Y:S01]  /*12560*/  FFMA.FTZ R36, R9, R36, R30 ;  /* 0x0000002409247223 */ /* 0x000fe2000001001e */
[----:B------:R-:W-:Y:S01]  /*12570*/  LOP3.LUT R9, R88, 0xffff0000, RZ, 0xc0, !PT ;  /* 0xffff000058097812 */ /* 0x000fe200078ec0ff */
[C---:B------:R-:W-:Y:S01]  /*12580*/  FFMA.FTZ R40, R11.reuse, R8, -R40 ;  /* 0x000000080b287223 */ /* 0x040fe20000010828 */
[----:B------:R-:W-:Y:S01]  /*12590*/  LOP3.LUT R4, R4, 0xffff0000, RZ, 0xc0, !PT ;  /* 0xffff000004047812 */ /* 0x000fe200078ec0ff */
[----:B------:R-:W-:Y:S01]  /*125a0*/  FFMA.FTZ R42, R11, R34, R35 ;  /* 0x000000220b2a7223 */ /* 0x000fe20000010023 */
[C---:B------:R-:W-:Y:S01]  /*125b0*/  FMUL.FTZ R11, R24.reuse, R29 ;  /* 0x0000001d180b7220 */ /* 0x040fe20000410000 */
[-C--:B------:R-:W-:Y:S01]  /*125c0*/  FMUL.FTZ R35, R24, R9.reuse ;  /* 0x0000000918237220 */ /* 0x080fe20000410000 */
[----:B------:R-:W-:Y:S01]  /*125d0*/  IMAD.U32 R31, R26, 0x10000, RZ ;  /* 0x000100001a1f7824 */ /* 0x000fe200078e00ff */
[----:B------:R-:W-:Y:S01]  /*125e0*/  LOP3.LUT R8, R89, 0xffff0000, RZ, 0xc0, !PT ;  /* 0xffff000059087812 */ /* 0x000fe200078ec0ff */
[----:B------:R-:W-:Y:S01]  /*125f0*/  FFMA.FTZ R24, R4, R9, -R11 ;  /* 0x0000000904187223 */ /* 0x000fe2000001080b */
[----:B------:R-:W-:Y:S01]  /*12600*/  LOP3.LUT R30, R85, 0xffff0000, RZ, 0xc0, !PT ;  /* 0xffff0000551e7812 */ /* 0x000fe200078ec0ff */
[----:B------:R-:W-:-:S02]  /*12610*/  IMAD.U32 R11, R86, 0x10000, RZ ;  /* 0x00010000560b7824 */ /* 0x000fc400078e00ff */
[----:B------:R-:W-:Y:S01]  /*12620*/  FFMA.FTZ R32, R4, R29, R35 ;  /* 0x0000001d04207223 */ /* 0x000fe20000010023 */
[----:B------:R-:W-:Y:S01]  /*12630*/  LOP3.LUT R5, R5, 0xffff0000, RZ, 0xc0, !PT ;  /* 0xffff000005057812 */ /* 0x000fe200078ec0ff */
[----:B------:R-:W-:Y:S02]  /*12640*/  IMAD.U32 R10, R6, 0x10000, RZ ;  /* 0x00010000060a7824 */ /* 0x000fe400078e00ff */
[----:B------:R-:W-:Y:S01]  /*12650*/  FMUL.FTZ R29, R31, R11 ;  /* 0x0000000b1f1d7220 */ /* 0x000fe20000410000 */
[----:B------:R-:W-:Y:S02]  /*12660*/  IMAD.U32 R9, R90, 0x10000, RZ ;  /* 0x000100005a097824 */ /* 0x000fe400078e00ff */
[C---:B------:R-:W-:Y:S01]  /*12670*/  FMUL.FTZ R34, R25.reuse, R30 ;  /* 0x0000001e19227220 */ /* 0x040fe20000410000 */
[-C--:B------:R-:W-:Y:S01]  /*12680*/  FMUL.FTZ R41, R25, R8.reuse ;  /* 0x0000000819297220 */ /* 0x080fe20000410000 */
[----:B------:R-:W-:Y:S01]  /*12690*/  LOP3.LUT R26, R26, 0xffff0000, RZ, 0xc0, !PT ;  /* 0xffff00001a1a7812 */ /* 0x000fe200078ec0ff */
[-C--:B------:R-:W-:Y:S01]  /*126a0*/  FMUL.FTZ R31, R31, R9.reuse ;  /* 0x000000091f1f7220 */ /* 0x080fe20000410000 */
[----:B------:R-:W-:Y:S01]  /*126b0*/  FFMA.FTZ R29, R10, R9, -R29 ;  /* 0x000000090a1d7223 */ /* 0x000fe2000001081d */
[C---:B------:R-:W-:Y:S01]  /*126c0*/  FFMA.FTZ R25, R5.reuse, R8, -R34 ;  /* 0x0000000805197223 */ /* 0x040fe20000010822 */
[----:B------:R-:W-:Y:S01]  /*126d0*/  FFMA.FTZ R41, R5, R30, R41 ;  /* 0x0000001e05297223 */ /* 0x000fe20000010029 */
[----:B------:R-:W-:Y:S01]  /*126e0*/  LOP3.LUT R9, R86, 0xffff0000, RZ, 0xc0, !PT ;  /* 0xffff000056097812 */ /* 0x000fe200078ec0ff */
[----:B------:R-:W-:Y:S01]  /*126f0*/  FFMA.FTZ R10, R10, R11, R31 ;  /* 0x0000000b0a0a7223 */ /* 0x000fe2000001001f */
[----:B------:R-:W-:-:S02]  /*12700*/  LOP3.LUT R27, R27, 0xffff0000, RZ, 0xc0, !PT ;  /* 0xffff00001b1b7812 */ /* 0x000fc400078ec0ff */
[----:B------:R-:W-:Y:S01]  /*12710*/  LOP3.LUT R5, R90, 0xffff0000, RZ, 0xc0, !PT ;  /* 0xffff00005a057812 */ /* 0x000fe200078ec0ff */
[C---:B------:R-:W-:Y:S01]  /*12720*/  FMUL.FTZ R11, R26.reuse, R9 ;  /* 0x000000091a0b7220 */ /* 0x040fe20000410000 */
[----:B------:R-:W-:Y:S02]  /*12730*/  LOP3.LUT R8, R87, 0xffff0000, RZ, 0xc0, !PT ;  /* 0xffff000057087812 */ /* 0x000fe400078ec0ff */
[----:B------:R-:W-:Y:S01]  /*12740*/  LOP3.LUT R4, R91, 0xffff0000, RZ, 0xc0, !PT ;  /* 0xffff00005b047812 */ /* 0x000fe200078ec0ff */
[-C--:B------:R-:W-:Y:S01]  /*12750*/  FMUL.FTZ R30, R26, R5.reuse ;  /* 0x000000051a1e7220 */ /* 0x080fe20000410000 */
[----:B------:R-:W-:Y:S01]  /*12760*/  LOP3.LUT R6, R6, 0xffff0000, RZ, 0xc0, !PT ;  /* 0xffff000006067812 */ /* 0x000fe200078ec0ff */
[----:B------:R-:W-:Y:S01]  /*12770*/  FMUL.FTZ R34, R27, R8 ;  /* 0x000000081b227220 */ /* 0x000fe20000410000 */
        /* <DEDUP_REMOVED lines=16> */
.L_x_5898:
[----:B------:R-:W-:Y:S05]  /*12880*/  BSYNC B1 ;  /* 0x0000000000017941 */ /* 0x000fea0003800000 */
.L_x_5897:
[----:B------:R-:W-:Y:S05]  /*12890*/  @P2 BRA `(.L_x_5870) ;  /* 0x0000000400b82947 */ /* 0x000fea0003800000 */
[----:B------:R-:W-:Y:S02]  /*128a0*/  LEA.HI R20, R33, R20, RZ, 0x1d ;  /* 0x0000001421147211 */ /* 0x000fe400078fe8ff */
[----:B------:R-:W-:Y:S02]  /*128b0*/  LEA.HI R0, R0, R207, RZ, 0x6 ;  /* 0x000000cf00007211 */ /* 0x000fe400078f30ff */
[----:B-12---:R-:W-:Y:S02]  /*128c0*/  LOP3.LUT R5, R217, 0x38, R3, 0xf8, !PT ;  /* 0x00000038d9057812 */ /* 0x006fe400078ef803 */
[----:B------:R-:W-:Y:S01]  /*128d0*/  SHF.R.S32.HI R3, RZ, 0x1f, R20 ;  /* 0x0000001fff037819 */ /* 0x000fe20000011414 */
[----:B------:R-:W-:Y:S01]  /*128e0*/  IMAD.SHL.U32 R4, R0, 0x80, RZ ;  /* 0x0000008000047824 */ /* 0x000fe200078e00ff */
[----:B-----5:R-:W-:Y:S01]  /*128f0*/  R2UR UR4, R46 ;  /* 0x000000002e0472ca */ /* 0x020fe200000e0000 */
[----:B------:R-:W-:Y:S01]  /*12900*/  IMAD.SHL.U32 R0, R20, 0x8, RZ ;  /* 0x0000000814007824 */ /* 0x000fe200078e00ff */
[----:B------:R-:W-:-:S02]  /*12910*/  LEA.HI R3, R3, R20, RZ, 0x3 ;  /* 0x0000001403037211 */ /* 0x000fc400078f18ff */
[-C--:B------:R-:W-:Y:S02]  /*12920*/  LOP3.LUT R5, R5, R44.reuse, RZ, 0x3c, !PT ;  /* 0x0000002c05057212 */ /* 0x080fe400078e3cff */
[----:B------:R-:W-:Y:S01]  /*12930*/  LOP3.LUT R0, R217, 0x38, R0, 0xf8, !PT ;  /* 0x00000038d9007812 */ /* 0x000fe200078ef800 */
[----:B------:R-:W-:Y:S01]  /*12940*/  IMAD.SHL.U32 R3, R3, 0x400, RZ ;  /* 0x0000040003037824 */ /* 0x000fe200078e00ff */
[----:B------:R-:W-:Y:S02]  /*12950*/  LOP3.LUT R4, R4, 0xffffe000, RZ, 0xc0, !PT ;  /* 0xffffe00004047812 */ /* 0x000fe400078ec0ff */
[----:B------:R-:W-:Y:S02]  /*12960*/  LOP3.LUT R0, R0, R44, RZ, 0x3c, !PT ;  /* 0x0000002c00007212 */ /* 0x000fe400078e3cff */
[----:B------:R-:W-:Y:S02]  /*12970*/  LOP3.LUT R3, R3, 0x7fffe000, RZ, 0xc0, !PT ;  /* 0x7fffe00003037812 */ /* 0x000fe400078ec0ff */
[----:B------:R-:W-:-:S02]  /*12980*/  IADD3 R4, R5, R4, R221 ;  /* 0x0000000405047210 */ /* 0x000fc40007ffe0dd */
[----:B------:R-:W-:Y:S02]  /*12990*/  IADD3 R3, R0, R3, R221 ;  /* 0x0000000300037210 */ /* 0x000fe40007ffe0dd */
[----:B---3--:R-:W-:Y:S02]  /*129a0*/  LEA R30, R4, UR4, 0x1 ;  /* 0x00000004041e7c11 */ /* 0x008fe4000f8e08ff */
[----:B------:R-:W-:Y:S01]  /*129b0*/  SHF.R.U64 R25, R12, 0x10, R13 ;  /* 0x000000100c197819 */ /* 0x000fe2000000120d */
[----:B------:R-:W-:Y:S01]  /*129c0*/  IMAD R3, R3, 0x2, R16 ;  /* 0x0000000203037824 */ /* 0x000fe200078e0210 */
[----:B------:R-:W-:Y:S01]  /*129d0*/  SHF.R.U64 R29, R56, 0x10, R57 ;  /* 0x00000010381d7819 */ /* 0x000fe20000001239 */
[----:B------:R-:W1:Y:S01]  /*129e0*/  LDS.128 R4, [R30] ;  /* 0x000000001e047984 */ /* 0x000e620000000c00 */
[----:B------:R-:W-:Y:S02]  /*129f0*/  PRMT R70, R70, 0x5410, R25 ;  /* 0x0000541046467816 */ /* 0x000fe40000000019 */
[----:B------:R-:W-:Y:S01]  /*12a00*/  SHF.R.U32.HI R21, RZ, 0x10, R13 ;  /* 0x00000010ff157819 */ /* 0x000fe2000001160d */
[----:B------:R-:W2:Y:S01]  /*12a10*/  LDS.128 R8, [R3+0x15400] ;  /* 0x0154000003087984 */ /* 0x000ea20000000c00 */
[----:B------:R-:W-:Y:S01]  /*12a20*/  SHF.R.U64 R13, R14, 0x10, R15 ;  /* 0x000000100e0d7819 */ /* 0x000fe2000000120f */
[----:B------:R-:W-:Y:S01]  /*12a30*/  IMAD.U32 R26, R70, 0x10000, RZ ;  /* 0x00010000461a7824 */ /* 0x000fe200078e00ff */
[----:B------:R-:W-:-:S02]  /*12a40*/  PRMT R78, R78, 0x5410, R29 ;  /* 0x000054104e4e7816 */ /* 0x000fc4000000001d */
[----:B------:R-:W-:Y:S02]  /*12a50*/  SHF.R.U32.HI R56, RZ, 0x10, R57 ;  /* 0x00000010ff387819 */ /* 0x000fe40000011639 */
[----:B------:R-:W-:Y:S01]  /*12a60*/  SHF.R.U64 R27, R58, 0x10, R59 ;  /* 0x000000103a1b7819 */ /* 0x000fe2000000123b */
[----:B------:R-:W-:Y:S01]  /*12a70*/  IMAD.U32 R25, R78, 0x10000, RZ ;  /* 0x000100004e197824 */ /* 0x000fe200078e00ff */
[----:B------:R-:W-:Y:S02]  /*12a80*/  SHF.R.U32.HI R14, RZ, 0x10, R15 ;  /* 0x00000010ff0e7819 */ /* 0x000fe4000001160f */
[----:B------:R-:W-:Y:S02]  /*12a90*/  PRMT R74, R74, 0x5410, R21 ;  /* 0x000054104a4a7816 */ /* 0x000fe40000000015 */
[----:B------:R-:W-:Y:S02]  /*12aa0*/  PRMT R79, R79, 0x5410, R56 ;  /* 0x000054104f4f7816 */ /* 0x000fe40000000038 */
[----:B------:R-:W-:Y:S01]  /*12ab0*/  PRMT R80, R80, 0x5410, R27 ;  /* 0x0000541050507816 */ /* 0x000fe2000000001b */
[----:B------:R-:W-:Y:S01]  /*12ac0*/  IMAD.U32 R29, R74, 0x10000, RZ ;  /* 0x000100004a1d7824 */ /* 0x000fe200078e00ff */
[----:B------:R-:W-:-:S02]  /*12ad0*/  SHF.R.U32.HI R58, RZ, 0x10, R59 ;  /* 0x00000010ff3a7819 */ /* 0x000fc4000001163b */
[----:B------:R-:W-:Y:S02]  /*12ae0*/  PRMT R77, R77, 0x5410, R14 ;  /* 0x000054104d4d7816 */ /* 0x000fe4000000000e */
[----:B------:R-:W-:Y:S02]  /*12af0*/  PRMT R81, R81, 0x5410, R58 ;  /* 0x0000541051517816 */ /* 0x000fe4000000003a */
[----:B------:R-:W-:Y:S01]  /*12b00*/  PRMT R76, R76, 0x5410, R13 ;  /* 0x000054104c4c7816 */ /* 0x000fe2000000000d */
[----:B------:R-:W-:Y:S01]  /*12b10*/  IMAD.U32 R31, R77, 0x10000, RZ ;  /* 0x000100004d1f7824 */ /* 0x000fe200078e00ff */
[----:B------:R-:W-:Y:S01]  /*12b20*/  LOP3.LUT R74, R74, 0xffff0000, RZ, 0xc0, !PT ;  /* 0xffff00004a4a7812 */ /* 0x000fe200078ec0ff */
[C---:B-1----:R-:W-:Y:S01]  /*12b30*/  IMAD.U32 R0, R4.reuse, 0x10000, RZ ;  /* 0x0001000004007824 */ /* 0x042fe200078e00ff */
        /* <DEDUP_REMOVED lines=10> */
[----:B------:R-:W-:Y:S01]  /*12be0*/  FFMA.FTZ R28, R0, R25, -R27 ;  /* 0x00000019001c7223 */ /* 0x000fe2000001081b */
[C---:B------:R-:W-:Y:S01]  /*12bf0*/  FMUL.FTZ R27, R20.reuse, R29 ;  /* 0x0000001d141b7220 */ /* 0x040fe20000410000 */
[----:B------:R-:W-:Y:S02]  /*12c00*/  IMAD.U32 R24, R11, 0x10000, RZ ;  /* 0x000100000b187824 */ /* 0x000fe400078e00ff */
[-C--:B------:R-:W-:Y:S01]  /*12c10*/  FMUL.FTZ R35, R20, R15.reuse ;  /* 0x0000000f14237220 */ /* 0x080fe20000410000 */
[----:B------:R-:W-:Y:S02]  /*12c20*/  IMAD.U32 R14, R7, 0x10000, RZ ;  /* 0x00010000070e7824 */ /* 0x000fe400078e00ff */
[----:B------:R-:W-:Y:S01]  /*12c30*/  FFMA.FTZ R20, R12, R15, -R27 ;  /* 0x0000000f0c147223 */ /* 0x000fe2000001081b */
[----:B------:R-:W-:Y:S02]  /*12c40*/  IMAD.U32 R25, R81, 0x10000, RZ ;  /* 0x0001000051197824 */ /* 0x000fe400078e00ff */
[----:B------:R-:W-:Y:S01]  /*12c50*/  FMUL.FTZ R15, R24, R31 ;  /* 0x0000001f180f7220 */ /* 0x000fe20000410000 */
[----:B------:R-:W-:Y:S01]  /*12c60*/  FFMA.FTZ R33, R0, R26, R33 ;  /* 0x0000001a00217223 */ /* 0x000fe20000010021 */
[----:B------:R-:W-:Y:S01]  /*12c70*/  LOP3.LUT R27, R70, 0xffff0000, RZ, 0xc0, !PT ;  /* 0xffff0000461b7812 */ /* 0x000fe200078ec0ff */
[-C--:B------:R-:W-:Y:S01]  /*12c80*/  FMUL.FTZ R24, R24, R25.reuse ;  /* 0x0000001918187220 */ /* 0x080fe20000410000 */
[----:B------:R-:W-:Y:S01]  /*12c90*/  FFMA.FTZ R26, R14, R25, -R15 ;  /* 0x000000190e1a7223 */ /* 0x000fe2000001080f */
[----:B------:R-:W-:Y:S01]  /*12ca0*/  LOP3.LUT R15, R78, 0xffff0000, RZ, 0xc0, !PT ;  /* 0xffff00004e0f7812 */ /* 0x000fe200078ec0ff */
[----:B------:R-:W-:Y:S01]  /*12cb0*/  FFMA.FTZ R35, R12, R29, R35 ;  /* 0x0000001d0c237223 */ /* 0x000fe20000010023 */
[----:B------:R-:W-:Y:S01]  /*12cc0*/  LOP3.LUT R0, R79, 0xffff0000, RZ, 0xc0, !PT ;  /* 0xffff00004f007812 */ /* 0x000fe200078ec0ff */
[----:B------:R-:W-:Y:S01]  /*12cd0*/  FMUL.FTZ R25, R8, R27 ;  /* 0x0000001b08197220 */ /* 0x000fe20000410000 */
[----:B------:R-:W-:-:S02]  /*12ce0*/  IMAD.U32 R21, R10, 0x10000, RZ ;  /* 0x000100000a157824 */ /* 0x000fc400078e00ff */
[----:B------:R-:W-:Y:S01]  /*12cf0*/  FMUL.FTZ R29, R8, R15 ;  /* 0x0000000f081d7220 */ /* 0x000fe20000410000 */
[----:B------:R-:W-:Y:S02]  /*12d00*/  IMAD.U32 R12, R76, 0x10000, RZ ;  /* 0x000100004c0c7824 */ /* 0x000fe400078e00ff */
[----:B------:R-:W-:Y:S01]  /*12d10*/  FFMA.FTZ R31, R14, R31, R24 ;  /* 0x0000001f0e1f7223 */ /* 0x000fe20000010018 */
[C---:B------:R-:W-:Y:S01]  /*12d20*/  FMUL.FTZ R24, R9.reuse, R74 ;  /* 0x0000004a09187220 */ /* 0x040fe20000410000 */
[----:B------:R-:W-:Y:S01]  /*12d30*/  FFMA.FTZ R25, R4, R15, -R25 ;  /* 0x0000000f04197223 */ /* 0x000fe20000010819 */
[----:B------:R-:W-:Y:S02]  /*12d40*/  IMAD.U32 R8, R80, 0x10000, RZ ;  /* 0x0001000050087824 */ /* 0x000fe400078e00ff */
[----:B------:R-:W-:Y:S01]  /*12d50*/  FMUL.FTZ R9, R9, R0 ;  /* 0x0000000009097220 */ /* 0x000fe20000410000 */
[----:B------:R-:W-:Y:S01]  /*12d60*/  FFMA.FTZ R14, R4, R27, R29 ;  /* 0x0000001b040e7223 */ /* 0x000fe2000001001d */
[----:B------:R-:W-:-:S02]  /*12d70*/  IMAD.U32 R13, R6, 0x10000, RZ ;  /* 0x00010000060d7824 */ /* 0x000fc400078e00ff */
[----:B------:R-:W-:Y:S01]  /*12d80*/  FMUL.FTZ R4, R21, R12 ;  /* 0x0000000c15047220 */ /* 0x000fe20000410000 */
[C---:B------:R-:W-:Y:S01]  /*12d90*/  FFMA.FTZ R15, R5.reuse, R0, -R24 ;  /* 0x00000000050f7223 */ /* 0x040fe20000010818 */
[----:B------:R-:W-:Y:S01]  /*12da0*/  FFMA.FTZ R74, R5, R74, R9 ;  /* 0x0000004a054a7223 */ /* 0x000fe20000010009 */
[-C--:B------:R-:W-:Y:S01]  /*12db0*/  FMUL.FTZ R24, R21, R8.reuse ;  /* 0x0000000815187220 */ /* 0x080fe20000410000 */
[----:B------:R-:W-:Y:S01]  /*12dc0*/  LOP3.LUT R10, R10, 0xffff0000, RZ, 0xc0, !PT ;  /* 0xffff00000a0a7812 */ /* 0x000fe200078ec0ff */
[C---:B------:R-:W-:Y:S01]  /*12dd0*/  FFMA.FTZ R21, R13.reuse, R8, -R4 ;  /* 0x000000080d157223 */ /* 0x040fe20000010804 */
[----:B------:R-:W-:Y:S01]  /*12de0*/  LOP3.LUT R9, R76, 0xffff0000, RZ, 0xc0, !PT ;  /* 0xffff00004c097812 */ /* 0x000fe200078ec0ff */
[----:B------:R-:W-:Y:S01]  /*12df0*/  FFMA.FTZ R24, R13, R12, R24 ;  /* 0x0000000c0d187223 */ /* 0x000fe20000010018 */
[----:B------:R-:W-:Y:S02]  /*12e00*/  LOP3.LUT R11, R11, 0xffff0000, RZ, 0xc0, !PT ;  /* 0xffff00000b0b7812 */ /* 0x000fe400078ec0ff */
[----:B------:R-:W-:Y:S01]  /*12e10*/  LOP3.LUT R5, R80, 0xffff0000, RZ, 0xc0, !PT ;  /* 0xffff000050057812 */ /* 0x000fe200078ec0ff */
[----:B------:R-:W-:Y:S01]  /*12e20*/  FMUL.FTZ R13, R10, R9 ;  /* 0x000000090a0d7220 */ /* 0x000fe20000410000 */
[----:B------:R-:W-:-:S02]  /*12e30*/  LOP3.LUT R4, R77, 0xffff0000, RZ, 0xc0, !PT ;  /* 0xffff00004d047812 */ /* 0x000fc400078ec0ff */
        /* <DEDUP_REMOVED lines=20> */
.L_x_5870:
[----:B------:R-:W-:Y:S05]  /*12f80*/  BSYNC B0 ;  /* 0x0000000000007941 */ /* 0x000fea0003800000 */
.L_x_5848:
        /* <DEDUP_REMOVED lines=8> */
.L_x_5846:
[----:B0--3--:R-:W3:Y:S02]  /*13010*/  LDL R0, [R1+0x44] ;  /* 0x0000440001007983 */ /* 0x009ee40000100800 */
[----:B---3--:R-:W-:-:S13]  /*13020*/  R2UR UR4, R0 ;  /* 0x00000000000472ca */ /* 0x008fda00000e0000 */
[----:B------:R-:W-:-:S05]  /*13030*/  IMAD.U32 R0, RZ, RZ, UR4 ;  /* 0x00000004ff007e24 */ /* 0x000fca000f8e00ff */
[----:B------:R-:W-:-:S13]  /*13040*/  ISETP.NE.AND P0, PT, R0, 0x3, PT ;  /* 0x000000030000780c */ /* 0x000fda0003f05270 */
[----:B------:R-:W-:Y:S05]  /*13050*/  @!P0 BRA `(.L_x_5899) ;  /* 0x0000000000048947 */ /* 0x000fea0003800000 */
[----:B------:R-:W-:Y:S01]  /*13060*/  BPT.TRAP 0x1 ;  /* 0x000000040000795c */ /* 0x000fe20000300000 */
.L_x_5899:
[----:B------:R-:W-:Y:S01]  /*13070*/  IMAD R0, R205, 0x8, R16 ;  /* 0x00000008cd007824 */ /* 0x000fe200078e0210 */
[----:B-12-4-:R-:W-:-:S04]  /*13080*/  SHF.L.U32 R3, R208, 0x1f, RZ ;  /* 0x0000001fd0037819 */ /* 0x016fc800000006ff */
[----:B------:R0:W1:Y:S01]  /*13090*/  SYNCS.PHASECHK.TRANS64.TRYWAIT P2, [R0+URZ+0x36830], R3 ;  /* 0x03683003000075a7 */ /* 0x000062000804017f */
[----:B------:R-:W-:Y:S05]  /*130a0*/  @!P0 BRA `(.L_x_5900) ;  /* 0x0000000000048947 */ /* 0x000fea0003800000 */
[----:B------:R-:W-:Y:S01]  /*130b0*/  BPT.TRAP 0x1 ;  /* 0x000000040000795c */ /* 0x000fe20000300000 */
.L_x_5900:
[----:B------:R-:W2:Y:S02]  /*130c0*/  S2R R4, SR_TID.X ;  /* 0x0000000000047919 */ /* 0x000ea40000002100 */
[----:B--2---:R-:W-:-:S04]  /*130d0*/  LOP3.LUT R4, R4, 0x7f, RZ, 0xc0, !PT ;  /* 0x0000007f04047812 */ /* 0x004fc800078ec0ff */
[----:B------:R-:W-:Y:S01]  /*130e0*/  ISETP.NE.AND P1, PT, R4, RZ, PT ;  /* 0x000000ff0400720c */ /* 0x000fe20003f25270 */
[----:B-1----:R-:W-:-:S12]  /*130f0*/  @P2 BRA `(.L_x_5901) ;  /* 0x0000000000082947 */ /* 0x002fd80003800000 */
[----:B------:R-:W1:Y:S02]  /*13100*/  SYNCS.PHASECHK.TRANS64.TRYWAIT P2, [R0+URZ+0x36830], R3 ;  /* 0x03683003000075a7 */ /* 0x000e64000804017f */
[----:B-1----:R-:W-:Y:S05]  /*13110*/  @!P2 BRA `(.L_x_5902) ;  /* 0x000001f00080a947 */ /* 0x002fea0003800000 */
.L_x_5901:
        /* <DEDUP_REMOVED lines=11> */
[----:B------:R-:W-:Y:S01]  /*131d0*/  UMOV UR17, UR27 ;  /* 0x0000001b00117c82 */ /* 0x000fe20008000000 */
[----:B------:R-:W-:Y:S01]  /*131e0*/  R2UR UR19, R7 ;  /* 0x00000000071372ca */ /* 0x000fe200000e0000 */
        /* <DEDUP_REMOVED lines=8> */
[----:B------:R-:W-:Y:S01]  /*13270*/  IMAD.U32 R13, RZ, RZ, UR5 ;  /* 0x00000005ff0d7e24 */ /* 0x000fe2000f8e00ff */
[----:B------:R-:W-:Y:S01]  /*13280*/  UMOV UR4, UR24 ;  /* 0x0000001800047c82 */ /* 0x000fe20008000000 */
[C---:B------:R-:W-:Y:S01]  /*13290*/  VIADD R6, R4.reuse, 0x80 ;  /* 0x0000008004067836 */ /* 0x040fe20000000000 */
[C---:B------:R-:W-:Y:S01]  /*132a0*/  R2UR UR6, R4.reuse ;  /* 0x00000000040672ca */ /* 0x040fe200000e0000 */
[----:B------:R-:W-:Y:S01]  /*132b0*/  UMOV UR26, UR4 ;  /* 0x00000004001a7c82 */ /* 0x000fe20008000000 */
[----:B------:R-:W-:Y:S01]  /*132c0*/  VIADD R8, R4, 0x100 ;  /* 0x0000010004087836 */ /* 0x000fe20000000000 */
[----:B------:R-:W-:Y:S01]  /*132d0*/  UMOV UR16, UR26 ;  /* 0x0000001a00107c82 */ /* 0x000fe20008000000 */
[----:B------:R-:W-:Y:S01]  /*132e0*/  R2UR UR18, R6 ;  /* 0x00000000061272ca */ /* 0x000fe200000e0000 */
[----:B------:R-:W-:Y:S01]  /*132f0*/  UMOV UR20, UR26 ;  /* 0x0000001a00147c82 */ /* 0x000fe20008000000 */
[----:B------:R-:W-:Y:S01]  /*13300*/  VIADD R6, R4, 0x180 ;  /* 0x0000018004067836 */ /* 0x000fe20000000000 */
[----:B------:R-:W-:Y:S01]  /*13310*/  R2UR UR22, R8 ;  /* 0x00000000081672ca */ /* 0x000fe200000e0000 */
[----:B------:R-:W-:Y:S01]  /*13320*/  IMAD.U32 R12, RZ, RZ, UR4 ;  /* 0x00000004ff0c7e24 */ /* 0x000fe2000f8e00ff */
[----:B------:R-:W-:Y:S01]  /*13330*/  UMOV UR8, UR26 ;  /* 0x0000001a00087c82 */ /* 0x000fe20008000000 */
[----:B------:R-:W-:Y:S01]  /*13340*/  VIADD R10, R4, 0x200 ;  /* 0x00000200040a7836 */ /* 0x000fe20000000000 */
[----:B------:R-:W-:Y:S01]  /*13350*/  UMOV UR12, UR26 ;  /* 0x0000001a000c7c82 */ /* 0x000fe20008000000 */
[----:B------:R-:W-:Y:S01]  /*13360*/  IMAD.MOV.U32 R11, RZ, RZ, 0x40000040 ;  /* 0x40000040ff0b7424 */ /* 0x000fe200078e00ff */
[----:B------:R-:W-:Y:S01]  /*13370*/  HGMMA.64x16x16.F32.BF16 R72, gdesc[UR4], RZ, !UPT, gsb0 ;  /* 0x00200000044879f0 */ /* 0x000fe2000c0018ff */
[----:B------:R-:W-:Y:S01]  /*13380*/  R2UR UR6, R6 ;  /* 0x00000000060672ca */ /* 0x000fe200000e0000 */
[----:B------:R-:W-:Y:S01]  /*13390*/  UMOV UR4, UR26 ;  /* 0x0000001a00047c82 */ /* 0x000fe20008000000 */
[----:B------:R-:W-:Y:S01]  /*133a0*/  R2UR UR7, R7 ;  /* 0x00000000070772ca */ /* 0x000fe200000e0000 */
[----:B------:R-:W-:Y:S01]  /*133b0*/  UMOV UR5, UR27 ;  /* 0x0000001b00057c82 */ /* 0x000fe20008000000 */
[----:B------:R-:W-:Y:S01]  /*133c0*/  R2UR UR10, R10 ;  /* 0x000000000a0a72ca */ /* 0x000fe200000e0000 */
[C---:B------:R-:W-:Y:S01]  /*133d0*/  VIADD R8, R4.reuse, 0x280 ;  /* 0x0000028004087836 */ /* 0x040fe20000000000 */
[----:B------:R-:W-:Y:S01]  /*133e0*/  R2UR UR11, R11 ;  /* 0x000000000b0b72ca */ /* 0x000fe200000e0000 */
[----:B------:R-:W-:Y:S01]  /*133f0*/  IMAD.MOV.U32 R9, RZ, RZ, 0x40000040 ;  /* 0x40000040ff097424 */ /* 0x000fe200078e00ff */
[----:B------:R-:W-:Y:S01]  /*13400*/  UMOV UR13, UR27 ;  /* 0x0000001b000d7c82 */ /* 0x000fe20008000000 */
[----:B------:R-:W-:Y:S01]  /*13410*/  VIADD R6, R4, 0x300 ;  /* 0x0000030004067836 */ /* 0x000fe20000000000 */
[----:B------:R-:W-:Y:S01]  /*13420*/  R2UR UR14, R8 ;  /* 0x00000000080e72ca */ /* 0x000fe200000e0000 */
[----:B------:R-:W-:Y:S01]  /*13430*/  IMAD.MOV.U32 R7, RZ, RZ, 0x40000040 ;  /* 0x40000040ff077424 */ /* 0x000fe200078e00ff */
[----:B------:R-:W-:Y:S01]  /*13440*/  R2UR UR15, R9 ;  /* 0x00000000090f72ca */ /* 0x000fe200000e0000 */
[C---:B------:R-:W-:Y:S01]  /*13450*/  VIADD R8, R4.reuse, 0x2 ;  /* 0x0000000204087836 */ /* 0x040fe20000000000 */
[----:B------:R-:W-:Y:S01]  /*13460*/  UMOV UR29, 0x40000040 ;  /* 0x40000040001d7882 */ /* 0x000fe20000000000 */
[----:B------:R-:W-:Y:S01]  /*13470*/  IMAD.MOV.U32 R9, RZ, RZ, 0x40000040 ;  /* 0x40000040ff097424 */ /* 0x000fe200078e00ff */
[----:B------:R0:W-:Y:S01]  /*13480*/  STL.64 [R1+0x30], R12 ;  /* 0x0000300c01007387 */ /* 0x0001e20000100a00 */
[----:B------:R-:W-:Y:S01]  /*13490*/  VIADD R10, R4, 0x102 ;  /* 0x00000102040a7836 */ /* 0x000fe20000000000 */
[----:B------:R-:W-:Y:S01]  /*134a0*/  R2UR UR30, R8 ;  /* 0x00000000081e72ca */ /* 0x000fe200000e0000 */
[----:B------:R-:W-:Y:S01]  /*134b0*/  IMAD.MOV.U32 R11, RZ, RZ, 0x40000040 ;  /* 0x40000040ff0b7424 */ /* 0x000fe200078e00ff */
[----:B------:R-:W-:Y:S01]  /*134c0*/  R2UR UR31, R9 ;  /* 0x00000000091f72ca */ /* 0x000fe200000e0000 */
[----:B------:R-:W-:Y:S01]  /*134d0*/  VIADD R8, R4, 0x182 ;  /* 0x0000018204087836 */ /* 0x000fe20000000000 */
[----:B------:R-:W-:Y:S01]  /*134e0*/  UIADD3 UR56, UR24, 0x404, URZ ;  /* 0x0000040418387890 */ /* 0x000fe2000fffe03f */
[----:B------:R-:W-:Y:S01]  /*134f0*/  IMAD.MOV.U32 R9, RZ, RZ, 0x40000040 ;  /* 0x40000040ff097424 */ /* 0x000fe200078e00ff */
[----:B------:R-:W-:Y:S01]  /*13500*/  UMOV UR57, 0x40000040 ;  /* 0x4000004000397882 */ /* 0x000fe20000000000 */
[----:B------:R-:W-:Y:S01]  /*13510*/  UIADD3 UR52, UR24, 0x406, URZ ;  /* 0x0000040618347890 */ /* 0x000fe2000fffe03f */
[----:B------:R-:W1:Y:S01]  /*13520*/  LDC R3, c[0x0][0x448] ;  /* 0x00011200ff037b82 */ /* 0x000e620000000800 */
[----:B------:R-:W-:Y:S01]  /*13530*/  UMOV UR53, 0x40000040 ;  /* 0x4000004000357882 */ /* 0x000fe20000000000 */
[----:B0-----:R-:W-:Y:S01]  /*13540*/  IMAD.U32 R13, RZ, RZ, UR29 ;  /* 0x0000001dff0d7e24 */ /* 0x001fe2000f8e00ff */
        /* <DEDUP_REMOVED lines=19> */
[----:B-1----:R-:W-:Y:S01]  /*13680*/  ISETP.NE.AND P2, PT, R3, 0x1, PT ;  /* 0x000000010300780c */ /* 0x002fe20003f45270 */
[----:B------:R-:W-:Y:S02]  /*13690*/  WARPGROUP.DEPBAR.LE gsb0, 0x0 ;  /* 0x00008000000079c5 */ /* 0x000fe40000010000 */
[----:B------:R-:W-:-:S06]  /*136a0*/  WARPGROUP.ARRIVE ;  /* 0x00000000000079c5 */ /* 0x000fcc0000000000 */
[----:B------:R-:W-:Y:S01]  /*136b0*/  HGMMA.64x16x16.F32.BF16 R64, gdesc[UR16], RZ, !UPT, gsb0 ;  /* 0x00200000104079f0 */ /* 0x000fe2000c0018ff */
        /* <DEDUP_REMOVED lines=9> */
[----:B------:R-:W-:Y:S01]  /*13750*/  HGMMA.64x16x16.F32.BF16 R56, gdesc[UR20], RZ, !UPT, gsb0 ;  /* 0x00200000143879f0 */ /* 0x000fe2000c0018ff */
[----:B------:R-:W-:Y:S01]  /*13760*/  R2UR UR22, R10 ;  /* 0x000000000a1672ca */ /* 0x000fe200000e0000 */
[----:B------:R-:W-:Y:S01]  /*13770*/  UMOV UR21, UR27 ;  /* 0x0000001b00157c82 */ /* 0x000fe20008000000 */
[----:B------:R-:W-:Y:S01]  /*13780*/  R2UR UR23, R11 ;  /* 0x000000000b1772ca */ /* 0x000fe200000e0000 */
[----:B------:R-:W-:Y:S02]  /*13790*/  VIADD R10, R4, 0x282 ;  /* 0x00000282040a7836 */ /* 0x000fe40000000000 */
[----:B------:R-:W-:Y:S01]  /*137a0*/  IMAD.MOV.U32 R11, RZ, RZ, 0x40000040 ;  /* 0x40000040ff0b7424 */ /* 0x000fe200078e00ff */
        /* <DEDUP_REMOVED lines=16> */
[----:B-----5:R-:W-:-:S06]  /*138b0*/  WARPGROUP.ARRIVE ;  /* 0x00000000000079c5 */ /* 0x020fcc0000000000 */
        /* <DEDUP_REMOVED lines=270> */
[----:B------:R-:W-:Y:S01]  /*149a0*/  R2UR UR58, R8 ;  /* 0x00000000083a72ca */ /* 0x000fe200000e0000 */
[----:B------:R-:W-:Y:S01]  /*149b0*/  UMOV UR20, UR26 ;  /* 0x0000001a00147c82 */ /* 0x000fe20008000000 */
[----:B------:R-:W-:Y:S01]  /*149c0*/  UMOV UR4, UR26 ;  /* 0x0000001a00047c82 */ /* 0x000fe20008000000 */
[----:B------:R-:W-:Y:S01]  /*149d0*/  R2UR UR59, R9 ;  /* 0x00000000093b72ca */ /* 0x000fe200000e0000 */
[----:B------:R-:W-:-:S02]  /*149e0*/  VIADD R8, R4, 0x504 ;  /* 0x0000050404087836 */ /* 0x000fc40000000000 */
[----:B------:R-:W-:Y:S02]  /*149f0*/  IMAD.MOV.U32 R9, RZ, RZ, 0x40000040 ;  /* 0x40000040ff097424 */ /* 0x000fe400078e00ff */
[----:B------:R-:W-:-:S05]  /*14a00*/  IMAD.U32 R12, RZ, RZ, UR28 ;  /* 0x0000001cff0c7e24 */ /* 0x000fca000f8e00ff */
        /* <DEDUP_REMOVED lines=332> */
[----:B------:R-:W-:Y:S01]  /*15ed0*/  ULDC UR42, c[0x0][0x9d8] ;  /* 0x00027600002a7ab9 */ /* 0x000fe20000000800 */
[----:B------:R-:W-:Y:S01]  /*15ee0*/  ULDC UR43, c[0x0][0x9d8] ;  /* 0x00027600002b7ab9 */ /* 0x000fe20000000800 */
        /* <DEDUP_REMOVED lines=47> */
[----:B------:R-:W1:Y:S01]  /*161e0*/  MUFU.TANH R94, R94 ;  /* 0x0000005e005e7308 */ /* 0x000e620000002400 */
[----:B------:R-:W-:-:S02]  /*161f0*/  IMAD.MOV.U32 R7, RZ, RZ, 0x40000040 ;  /* 0x40000040ff077424 */ /* 0x000fc400078e00ff */
[----:B------:R-:W-:Y:S01]  /*16200*/  FMUL.FTZ R8, R72, UR8 ;  /* 0x0000000848087c20 */ /* 0x000fe20008410000 */
[----:B------:R-:W-:Y:S01]  /*16210*/  FMUL.FTZ R9, R73, UR8 ;  /* 0x0000000849097c20 */ /* 0x000fe20008410000 */
[----:B------:R-:W-:-:S03]  /*16220*/  FMUL.FTZ R11, R77, UR8 ;  /* 0x000000084d0b7c20 */ /* 0x000fc60008410000 */
[----:B------:R-:W2:Y:S08]  /*16230*/  MUFU.TANH R92, R92 ;  /* 0x0000005c005c7308 */ /* 0x000eb00000002400 */
[----:B------:R-:W3:Y:S08]  /*16240*/  MUFU.TANH R78, R78 ;  /* 0x0000004e004e7308 */ /* 0x000ef00000002400 */
[----:B------:R-:W4:Y:S08]  /*16250*/  MUFU.TANH R79, R79 ;  /* 0x0000004f004f7308 */ /* 0x000f300000002400 */
[----:B------:R-:W-:Y:S08]  /*16260*/  MUFU.TANH R8, R8 ;  /* 0x0000000800087308 */ /* 0x000ff00000002400 */
[----:B------:R-:W-:Y:S01]  /*16270*/  MUFU.TANH R9, R9 ;  /* 0x0000000900097308 */ /* 0x000fe20000002400 */
[----:B------:R-:W-:-:S02]  /*16280*/  WARPGROUP.DEPBAR.LE gsb0, 0x0 ;  /* 0x00008000000079c5 */ /* 0x000fc40000010000 */
[----:B------:R-:W-:Y:S01]  /*16290*/  WARPGROUP.ARRIVE ;  /* 0x00000000000079c5 */ /* 0x000fe20000000000 */
[----:B0-----:R-:W-:Y:S01]  /*162a0*/  FMUL.FTZ R12, R64, UR8 ;  /* 0x00000008400c7c20 */ /* 0x001fe20008410000 */
[----:B------:R-:W-:Y:S01]  /*162b0*/  FMUL.FTZ R66, R66, UR8 ;  /* 0x0000000842427c20 */ /* 0x000fe20008410000 */
[----:B------:R-:W0:Y:S01]  /*162c0*/  @P2 LDC R64, c[0x0][0x44c] ;  /* 0x00011300ff402b82 */ /* 0x000e220000000800 */
        /* <DEDUP_REMOVED lines=8> */
[----:B------:R-:W4:Y:S01]  /*16350*/  MUFU.TANH R66, R66 ;  /* 0x0000004200427308 */ /* 0x000f220000002400 */
[----:B------:R-:W-:-:S02]  /*16360*/  IMAD.MOV.U32 R7, RZ, RZ, 0x40000040 ;  /* 0x40000040ff077424 */ /* 0x000fc400078e00ff */
[----:B------:R-:W-:Y:S01]  /*16370*/  FMUL.FTZ R71, R71, UR8 ;  /* 0x0000000847477c20 */ /* 0x000fe20008410000 */
[----:B------:R-:W-:Y:S01]  /*16380*/  FMUL.FTZ R14, R68, UR8 ;  /* 0x00000008440e7c20 */ /* 0x000fe20008410000 */
[----:B------:R-:W-:Y:S01]  /*16390*/  FMUL.FTZ R13, R65, UR8 ;  /* 0x00000008410d7c20 */ /* 0x000fe20008410000 */
[----:B------:R-:W-:Y:S02]  /*163a0*/  FMUL.FTZ R15, R69, UR8 ;  /* 0x00000008450f7c20 */ /* 0x000fe40008410000 */
[----:B------:R-:W4:Y:S08]  /*163b0*/  MUFU.TANH R67, R67 ;  /* 0x0000004300437308 */ /* 0x000f300000002400 */
[----:B------:R-:W4:Y:S08]  /*163c0*/  MUFU.TANH R70, R70 ;  /* 0x0000004600467308 */ /* 0x000f300000002400 */
        /* <DEDUP_REMOVED lines=8> */
[----:B------:R-:W1:Y:S01]  /*16450*/  @P2 LDC R60, c[0x0][0x450] ;  /* 0x00011400ff3c2b82 */ /* 0x000e620000000800 */
[----:B------:R-:W-:Y:S01]  /*16460*/  FMUL.FTZ R58, R58, UR8 ;  /* 0x000000083a3a7c20 */ /* 0x000fe20008410000 */
[----:B------:R-:W-:Y:S01]  /*16470*/  HGMMA.64x16x16.F32.BF16 R48, gdesc[UR4], R48, gsb0 ;  /* 0x00200000043079f0 */ /* 0x000fe20008001830 */
[----:B------:R-:W-:Y:S01]  /*16480*/  R2UR UR6, R6 ;  /* 0x00000000060672ca */ /* 0x000fe200000e0000 */
[----:B------:R-:W-:Y:S01]  /*16490*/  UMOV UR4, UR36 ;  /* 0x0000002400047c82 */ /* 0x000fe20008000000 */
[----:B------:R-:W-:Y:S01]  /*164a0*/  R2UR UR7, R7 ;  /* 0x00000000070772ca */ /* 0x000fe200000e0000 */
[----:B------:R-:W-:Y:S01]  /*164b0*/  UMOV UR5, UR37 ;  /* 0x0000002500057c82 */ /* 0x000fe20008000000 */
[----:B------:R-:W-:Y:S01]  /*164c0*/  VIADD R6, R4, 0x986 ;  /* 0x0000098604067836 */ /* 0x000fe20000000000 */
[----:B------:R2:W-:Y:S01]  /*164d0*/  MUFU.TANH R74, R59 ;  /* 0x0000003b004a7308 */ /* 0x0005e20000002400 */
[----:B------:R-:W-:-:S02]  /*164e0*/  IMAD.MOV.U32 R7, RZ, RZ, 0x40000040 ;  /* 0x40000040ff077424 */ /* 0x000fc400078e00ff */
[----:B------:R-:W-:Y:S01]  /*164f0*/  FMUL.FTZ R62, R62, UR8 ;  /* 0x000000083e3e7c20 */ /* 0x000fe20008410000 */
[----:B------:R-:W-:Y:S02]  /*16500*/  VIADD R4, R4, 0xa06 ;  /* 0x00000a0604047836 */ /* 0x000fe40000000000 */
[----:B------:R-:W-:Y:S01]  /*16510*/  FMUL.FTZ R63, R63, UR8 ;  /* 0x000000083f3f7c20 */ /* 0x000fe20008410000 */
[----:B------:R-:W-:Y:S01]  /*16520*/  FMUL.FTZ R21, R57, UR8 ;  /* 0x0000000839157c20 */ /* 0x000fe20008410000 */
[----:B------:R-:W-:Y:S01]  /*16530*/  FMUL.FTZ R57, R61, UR8 ;  /* 0x000000083d397c20 */ /* 0x000fe20008410000 */
[----:B------:R3:W4:Y:S01]  /*16540*/  MUFU.TANH R76, R58 ;  /* 0x0000003a004c7308 */ /* 0x0007220000002400 */
[----:B--2---:R-:W-:-:S04]  /*16550*/  IMAD.IADD R59, R229, 0x1, R226 ;  /* 0x00000001e53b7824 */ /* 0x004fc800078e02e2 */
[----:B0-----:R-:W-:-:S03]  /*16560*/  @P2 IMAD.HI.U32 R3, R59, R64, RZ ;  /* 0x000000403b032227 */ /* 0x001fc600078e00ff */
[----:B------:R-:W0:Y:S01]  /*16570*/  MUFU.TANH R62, R62 ;  /* 0x0000003e003e7308 */ /* 0x000e220000002400 */
[----:B---3--:R-:W-:Y:S01]  /*16580*/  IMAD R58, R2, -0x70, R228 ;  /* 0xffffff90023a7824 */ /* 0x008fe200078e02e4 */
[----:B-1----:R-:W-:-:S05]  /*16590*/  @P2 SHF.R.U32.HI R59, RZ, R60, R3 ;  /* 0x0000003cff3b2219 */ /* 0x002fca0000011603 */
[----:B------:R-:W1:Y:S01]  /*165a0*/  SHFL.IDX PT, R60, R59, 0x1, 0x1c1f ;  /* 0x003c1f003b3c7f89 */ /* 0x000e6200000e0000 */
[----:B------:R-:W2:Y:S03]  /*165b0*/  MUFU.TANH R63, R63 ;  /* 0x0000003f003f7308 */ /* 0x000ea60000002400 */
[----:B------:R-:W3:Y:S05]  /*165c0*/  SHFL.IDX PT, R59, R59, RZ, 0x1c1f ;  /* 0x001c1fff3b3b7589 */ /* 0x000eea00000e0000 */
        /* <DEDUP_REMOVED lines=14> */
[----:B------:R-:W-:Y:S01]  /*166b0*/  IMAD R6, R2, -0x70, RZ ;  /* 0xffffff9002067824 */ /* 0x000fe200078e02ff */
[----:B------:R4:W-:Y:S01]  /*166c0*/  MUFU.TANH R7, R49 ;  /* 0x0000003100077308 */ /* 0x0009e20000002400 */
[----:B------:R-:W-:-:S03]  /*166d0*/  FMUL.FTZ R48, R48, UR8 ;  /* 0x0000000830307c20 */ /* 0x000fc60008410000 */
[----:B------:R-:W-:-:S04]  /*166e0*/  IADD3 R3, -R227, 0x71, R6 ;  /* 0x00000071e3037810 */ /* 0x000fc80007ffe106 */
[----:B------:R-:W-:Y:S01]  /*166f0*/  IADD3 R90, -R224, R3, R228 ;  /* 0x00000003e05a7210 */ /* 0x000fe20007ffe1e4 */
[----:B------:R-:W2:Y:S01]  /*16700*/  MUFU.TANH R50, R50 ;  /* 0x0000003200327308 */ /* 0x000ea20000002400 */
[----:B----4-:R-:W-:-:S04]  /*16710*/  IADD3 R49, -R227, 0x70, R58 ;  /* 0x00000070e3317810 */ /* 0x010fc80007ffe13a */
[-CC-:B-1----:R-:W-:Y:S02]  /*16720*/  VIADDMNMX R3, R60, R90.reuse, R49.reuse, PT ;  /* 0x0000005a3c037246 */ /* 0x182fe40003800131 */
[----:B---3--:R-:W-:Y:S01]  /*16730*/  VIADDMNMX R49, R59, R90, R49, PT ;  /* 0x0000005a3b317246 */ /* 0x008fe20003800131 */
[----:B------:R-:W1:Y:S01]  /*16740*/  MUFU.TANH R51, R51 ;  /* 0x0000003300337308 */ /* 0x000e620000002400 */
[C---:B------:R-:W-:Y:S02]  /*16750*/  ISETP.GT.AND P5, PT, R3.reuse, RZ, PT ;  /* 0x000000ff0300720c */ /* 0x040fe40003fa4270 */
[C---:B------:R-:W-:Y:S02]  /*16760*/  ISETP.GT.AND P6, PT, R3.reuse, 0x1, PT ;  /* 0x000000010300780c */ /* 0x040fe40003fc4270 */
[----:B------:R-:W-:Y:S02]  /*16770*/  ISETP.GT.AND P4, PT, R3, 0x8, PT ;  /* 0x000000080300780c */ /* 0x000fe40003f84270 */
[----:B------:R-:W-:Y:S01]  /*16780*/  FSEL R94, R94, -INF , P5 ;  /* 0xff8000005e5e7808 */ /* 0x000fe20002800000 */
[----:B------:R-:W3:Y:S01]  /*16790*/  MUFU.TANH R54, R54 ;  /* 0x0000003600367308 */ /* 0x000ee20000002400 */
[----:B------:R-:W-:-:S02]  /*167a0*/  FSEL R92, R92, -INF , P6 ;  /* 0xff8000005c5c7808 */ /* 0x000fc40003000000 */
[C---:B------:R-:W-:Y:S02]  /*167b0*/  ISETP.GT.AND P3, PT, R3.reuse, 0x9, PT ;  /* 0x000000090300780c */ /* 0x040fe40003f64270 */
[----:B------:R-:W-:Y:S02]  /*167c0*/  FSEL R88, R78, -INF , P4 ;  /* 0xff8000004e587808 */ /* 0x000fe40002000000 */
[----:B------:R-:W-:Y:S01]  /*167d0*/  ISETP.GT.AND P5, PT, R3, 0x10, PT ;  /* 0x000000100300780c */ /* 0x000fe20003fa4270 */
[----:B------:R-:W4:Y:S01]  /*167e0*/  MUFU.TANH R55, R55 ;  /* 0x0000003700377308 */ /* 0x000f220000002400 */
[----:B------:R-:W-:Y:S02]  /*167f0*/  FSEL R86, R79, -INF , P3 ;  /* 0xff8000004f567808 */ /* 0x000fe40001800000 */
[----:B------:R-:W-:Y:S02]  /*16800*/  ISETP.GT.AND P3, PT, R3, 0x11, PT ;  /* 0x000000110300780c */ /* 0x000fe40003f64270 */
[----:B------:R-:W-:-:S02]  /*16810*/  FSEL R84, R66, -INF , P5 ;  /* 0xff80000042547808 */ /* 0x000fc40002800000 */
[----:B------:R-:W-:Y:S01]  /*16820*/  ISETP.GT.AND P4, PT, R3, 0x18, PT ;  /* 0x000000180300780c */ /* 0x000fe20003f84270 */
[----:B------:R-:W-:Y:S01]  /*16830*/  MUFU.TANH R14, R14 ;  /* 0x0000000e000e7308 */ /* 0x000fe20000002400 */
[----:B------:R-:W-:Y:S02]  /*16840*/  FSEL R82, R67, -INF , P3 ;  /* 0xff80000043527808 */ /* 0x000fe40001800000 */
[C---:B------:R-:W-:Y:S01]  /*16850*/  ISETP.GT.AND P3, PT, R3.reuse, 0x19, PT ;  /* 0x000000190300780c */ /* 0x040fe20003f64270 */
[----:B------:R-:W-:Y:S02]  /*16860*/  WARPGROUP.DEPBAR.LE gsb0, 0x0 ;  /* 0x00008000000079c5 */ /* 0x000fe40000010000 */
[----:B------:R-:W-:Y:S01]  /*16870*/  WARPGROUP.ARRIVE ;  /* 0x00000000000079c5 */ /* 0x000fe20000000000 */
[----:B------:R-:W-:Y:S01]  /*16880*/  FSEL R80, R70, -INF , P4 ;  /* 0xff80000046507808 */ /* 0x000fe20002000000 */
[----:B------:R-:W-:Y:S01]  /*16890*/  FMUL.FTZ R42, R42, UR8 ;  /* 0x000000082a2a7c20 */ /* 0x000fe20008410000 */
[----:B------:R-:W-:Y:S01]  /*168a0*/  ISETP.GT.AND P4, PT, R3, 0x20, PT ;  /* 0x000000200300780c */ /* 0x000fe20003f84270 */
[----:B------:R-:W-:Y:S01]  /*168b0*/  FMUL.FTZ R43, R43, UR8 ;  /* 0x000000082b2b7c20 */ /* 0x000fe20008410000 */
[----:B------:R-:W-:Y:S01]  /*168c0*/  FSEL R78, R71, -INF , P3 ;  /* 0xff800000474e7808 */ /* 0x000fe20001800000 */
[----:B------:R-:W-:Y:S01]  /*168d0*/  HGMMA.64x16x16.F32.BF16 R32, gdesc[UR4], R32, gsb0 ;  /* 0x00200000042079f0 */ /* 0x000fe20008001820 */
[----:B------:R-:W-:Y:S01]  /*168e0*/  R2UR UR6, R4 ;  /* 0x00000000040672ca */ /* 0x000fe200000e0000 */
[----:B------:R-:W-:Y:S01]  /*168f0*/  UMOV UR4, UR36 ;  /* 0x0000002400047c82 */ /* 0x000fe20008000000 */
[----:B------:R-:W-:Y:S01]  /*16900*/  R2UR UR7, R5 ;  /* 0x00000000050772ca */ /* 0x000fe200000e0000 */
[----:B------:R-:W-:Y:S01]  /*16910*/  UMOV UR5, UR37 ;  /* 0x0000002500057c82 */ /* 0x000fe20008000000 */
[----:B------:R-:W-:Y:S01]  /*16920*/  FMNMX.FTZ R5, R94, R92, !PT ;  /* 0x0000005c5e057209 */ /* 0x000fe20007810000 */
[----:B------:R-:W4:Y:S01]  /*16930*/  MUFU.TANH R42, R42 ;  /* 0x0000002a002a7308 */ /* 0x000f220000002400 */
[----:B------:R-:W-:Y:S01]  /*16940*/  ISETP.GT.AND P3, PT, R3, 0x21, PT ;  /* 0x000000210300780c */ /* 0x000fe20003f64270 */
[----:B------:R-:W-:Y:S01]  /*16950*/  FMUL.FTZ R46, R46, UR8 ;  /* 0x000000082e2e7c20 */ /* 0x000fe20008410000 */
[----:B------:R-:W-:Y:S01]  /*16960*/  FMNMX.FTZ R5, R88, R5, !PT ;  /* 0x0000000558057209 */ /* 0x000fe20007810000 */
[----:B------:R-:W-:Y:S01]  /*16970*/  FMUL.FTZ R47, R47, UR8 ;  /* 0x000000082f2f7c20 */ /* 0x000fe20008410000 */
[----:B------:R-:W-:-:S02]  /*16980*/  FSEL R76, R76, -INF , P4 ;  /* 0xff8000004c4c7808 */ /* 0x000fc40002000000 */
[----:B------:R-:W-:Y:S01]  /*16990*/  FMNMX.FTZ R5, R86, R5, !PT ;  /* 0x0000000556057209 */ /* 0x000fe20007810000 */
[----:B------:R-:W4:Y:S01]  /*169a0*/  MUFU.TANH R43, R43 ;  /* 0x0000002b002b7308 */ /* 0x000f220000002400 */
[C---:B------:R-:W-:Y:S02]  /*169b0*/  ISETP.GT.AND P4, PT, R3.reuse, 0x28, PT ;  /* 0x000000280300780c */ /* 0x040fe40003f84270 */
[----:B------:R-:W-:Y:S02]  /*169c0*/  FMNMX.FTZ R5, R84, R5, !PT ;  /* 0x0000000554057209 */ /* 0x000fe40007810000 */
[----:B------:R-:W-:Y:S02]  /*169d0*/  FSEL R74, R74, -INF , P3 ;  /* 0xff8000004a4a7808 */ /* 0x000fe40001800000 */
[----:B------:R-:W-:Y:S01]  /*169e0*/  FMNMX.FTZ R5, R82, R5, !PT ;  /* 0x0000000552057209 */ /* 0x000fe20007810000 */
[----:B------:R-:W4:Y:S01]  /*169f0*/  MUFU.TANH R46, R46 ;  /* 0x0000002e002e7308 */ /* 0x000f220000002400 */
[----:B------:R-:W-:-:S02]  /*16a00*/  ISETP.GT.AND P3, PT, R3, 0x29, PT ;  /* 0x000000290300780c */ /* 0x000fc40003f64270 */
[----:B------:R-:W-:Y:S02]  /*16a10*/  FMNMX.FTZ R5, R80, R5, !PT ;  /* 0x0000000550057209 */ /* 0x000fe40007810000 */
[----:B0-----:R-:W-:Y:S02]  /*16a20*/  FSEL R72, R62, -INF , P4 ;  /* 0xff8000003e487808 */ /* 0x001fe40002000000 */
[----:B------:R-:W-:Y:S01]  /*16a30*/  FMNMX.FTZ R5, R78, R5, !PT ;  /* 0x000000054e057209 */ /* 0x000fe20007810000 */
[----:B------:R-:W0:Y:S01]  /*16a40*/  MUFU.TANH R47, R47 ;  /* 0x0000002f002f7308 */ /* 0x000e220000002400 */
[----:B------:R-:W-:Y:S02]  /*16a50*/  ISETP.GT.AND P4, PT, R3, 0x30, PT ;  /* 0x000000300300780c */ /* 0x000fe40003f84270 */
[----:B------:R-:W-:Y:S02]  /*16a60*/  FMNMX.FTZ R5, R76, R5, !PT ;  /* 0x000000054c057209 */ /* 0x000fe40007810000 */
[----:B--2---:R-:W-:-:S02]  /*16a70*/  FSEL R70, R63, -INF , P3 ;  /* 0xff8000003f467808 */ /* 0x004fc40001800000 */
[----:B------:R-:W-:Y:S01]  /*16a80*/  FMNMX.FTZ R5, R74, R5, !PT ;  /* 0x000000054a057209 */ /* 0x000fe20007810000 */
[----:B------:R-:W-:Y:S01]  /*16a90*/  MUFU.TANH R15, R15 ;  /* 0x0000000f000f7308 */ /* 0x000fe20000002400 */
[C---:B------:R-:W-:Y:S02]  /*16aa0*/  ISETP.GT.AND P3, PT, R3.reuse, 0x31, PT ;  /* 0x000000310300780c */ /* 0x040fe40003f64270 */
[----:B------:R-:W-:Y:S02]  /*16ab0*/  FMNMX.FTZ R5, R72, R5, !PT ;  /* 0x0000000548057209 */ /* 0x000fe40007810000 */
[----:B------:R-:W-:Y:S02]  /*16ac0*/  FSEL R68, R50, -INF , P4 ;  /* 0xff80000032447808 */ /* 0x000fe40002000000 */
[----:B------:R-:W-:Y:S01]  /*16ad0*/  FMNMX.FTZ R5, R70, R5, !PT ;  /* 0x0000000546057209 */ /* 0x000fe20007810000 */
[----:B------:R-:W-:Y:S01]  /*16ae0*/  MUFU.TANH R20, R20 ;  /* 0x0000001400147308 */ /* 0x000fe20000002400 */
[----:B------:R-:W-:-:S02]  /*16af0*/  ISETP.GT.AND P4, PT, R3, 0x38, PT ;  /* 0x000000380300780c */ /* 0x000fc40003f84270 */
[----:B-1----:R-:W-:Y:S02]  /*16b00*/  FSEL R66, R51, -INF , P3 ;  /* 0xff80000033427808 */ /* 0x002fe40001800000 */
[----:B------:R-:W-:Y:S01]  /*16b10*/  FMNMX.FTZ R5, R68, R5, !PT ;  /* 0x0000000544057209 */ /* 0x000fe20007810000 */
[----:B------:R-:W-:Y:S02]  /*16b20*/  WARPGROUP.DEPBAR.LE gsb0, 0x0 ;  /* 0x00008000000079c5 */ /* 0x000fe40000010000 */
[----:B------:R-:W-:Y:S01]  /*16b30*/  WARPGROUP.ARRIVE ;  /* 0x00000000000079c5 */ /* 0x000fe20000000000 */
[----:B------:R-:W-:Y:S01]  /*16b40*/  ISETP.GT.AND P3, PT, R3, 0x39, PT ;  /* 0x000000390300780c */ /* 0x000fe20003f64270 */
[----:B------:R-:W-:Y:S01]  /*16b50*/  FMUL.FTZ R34, R34, UR8 ;  /* 0x0000000822227c20 */ /* 0x000fe20008410000 */
[----:B---3--:R-:W-:Y:S01]  /*16b60*/  FSEL R60, R54, -INF , P4 ;  /* 0xff800000363c7808 */ /* 0x008fe20002000000 */
[----:B------:R-:W-:Y:S01]  /*16b70*/  FMUL.FTZ R35, R35, UR8 ;  /* 0x0000000823237c20 */ /* 0x000fe20008410000 */
[----:B------:R-:W-:Y:S01]  /*16b80*/  FMNMX.FTZ R5, R66, R5, !PT ;  /* 0x0000000542057209 */ /* 0x000fe20007810000 */
[----:B------:R-:W-:Y:S01]  /*16b90*/  HGMMA.64x16x16.F32.BF16 R24, gdesc[UR4], R24, gsb0 ;  /* 0x00200000041879f0 */ /* 0x000fe20008001818 */
[----:B------:R-:W-:Y:S01]  /*16ba0*/  ISETP.GT.AND P4, PT, R3, 0x40, PT ;  /* 0x000000400300780c */ /* 0x000fe20003f84270 */
[----:B------:R-:W1:Y:S01]  /*16bb0*/  MUFU.TANH R34, R34 ;  /* 0x0000002200227308 */ /* 0x000e620000002400 */
[----:B----4-:R-:W-:Y:S01]  /*16bc0*/  FSEL R64, R55, -INF , P3 ;  /* 0xff80000037407808 */ /* 0x010fe20001800000 */
[----:B------:R-:W-:Y:S01]  /*16bd0*/  FMUL.FTZ R38, R38, UR8 ;  /* 0x0000000826267c20 */ /* 0x000fe20008410000 */
[----:B------:R-:W-:Y:S01]  /*16be0*/  FMNMX.FTZ R5, R60, R5, !PT ;  /* 0x000000053c057209 */ /* 0x000fe20007810000 */
[----:B------:R-:W-:Y:S01]  /*16bf0*/  FMUL.FTZ R39, R39, UR8 ;  /* 0x0000000827277c20 */ /* 0x000fe20008410000 */
[----:B------:R-:W-:Y:S01]  /*16c00*/  ISETP.GT.AND P3, PT, R3, 0x41, PT ;  /* 0x000000410300780c */ /* 0x000fe20003f64270 */
[----:B------:R-:W-:Y:S01]  /*16c10*/  ULDC UR4, c[0x0][0x988] ;  /* 0x0002620000047ab9 */ /* 0x000fe20000000800 */
[----:B------:R-:W-:Y:S01]  /*16c20*/  FSEL R62, R42, -INF , P4 ;  /* 0xff8000002a3e7808 */ /* 0x000fe20002000000 */
[----:B------:R-:W2:Y:S01]  /*16c30*/  MUFU.TANH R35, R35 ;  /* 0x0000002300237308 */ /* 0x000ea20000002400 */
[----:B------:R-:W-:Y:S01]  /*16c40*/  FMNMX.FTZ R5, R64, R5, !PT ;  /* 0x0000000540057209 */ /* 0x000fe20007810000 */
[----:B------:R-:W-:Y:S01]  /*16c50*/  FMUL.FTZ R98, R37, UR8 ;  /* 0x0000000825627c20 */ /* 0x000fe20008410000 */
[----:B------:R-:W-:Y:S01]  /*16c60*/  ISETP.GT.AND P4, PT, R3, 0x48, PT ;  /* 0x000000480300780c */ /* 0x000fe20003f84270 */
[----:B------:R-:W-:Y:S01]  /*16c70*/  FMUL.FTZ R96, R36, UR8 ;  /* 0x0000000824607c20 */ /* 0x000fe20008410000 */
[----:B------:R-:W-:-:S02]  /*16c80*/  FSEL R58, R43, -INF , P3 ;  /* 0xff8000002b3a7808 */ /* 0x000fc40001800000 */
[----:B------:R-:W-:Y:S01]  /*16c90*/  FMNMX.FTZ R5, R62, R5, !PT ;  /* 0x000000053e057209 */ /* 0x000fe20007810000 */
[----:B------:R2:W3:Y:S01]  /*16ca0*/  MUFU.TANH R4, R38 ;  /* 0x0000002600047308 */ /* 0x0004e20000002400 */
[C---:B------:R-:W-:Y:S02]  /*16cb0*/  ISETP.GT.AND P3, PT, R3.reuse, 0x49, PT ;  /* 0x000000490300780c */ /* 0x040fe40003f64270 */
[----:B------:R-:W-:Y:S02]  /*16cc0*/  FSEL R54, R46, -INF , P4 ;  /* 0xff8000002e367808 */ /* 0x000fe40002000000 */
[----:B------:R-:W-:Y:S02]  /*16cd0*/  FMNMX.FTZ R5, R58, R5, !PT ;  /* 0x000000053a057209 */ /* 0x000fe40007810000 */
[----:B------:R-:W-:Y:S01]  /*16ce0*/  ISETP.GT.AND P4, PT, R3, 0x50, PT ;  /* 0x000000500300780c */ /* 0x000fe20003f84270 */
[----:B------:R-:W4:Y:S01]  /*16cf0*/  MUFU.TANH R39, R39 ;  /* 0x0000002700277308 */ /* 0x000f220000002400 */
[----:B0-----:R-:W-:Y:S01]  /*16d00*/  FSEL R50, R47, -INF , P3 ;  /* 0xff8000002f327808 */ /* 0x001fe20001800000 */
        /* <DEDUP_REMOVED lines=8> */
[----:B--2---:R-:W-:Y:S01]  /*16d90*/  FSEL R38, R35, -INF , P3 ;  /* 0xff80000023267808 */ /* 0x004fe20001800000 */
[----:B------:R-:W-:Y:S01]  /*16da0*/  FMUL.FTZ R35, R53, UR8 ;  /* 0x0000000835237c20 */ /* 0x000fe20008410000 */
[----:B------:R-:W-:Y:S01]  /*16db0*/  FMNMX.FTZ R5, R46, R5, !PT ;  /* 0x000000052e057209 */ /* 0x000fe20007810000 */
[----:B------:R-:W-:Y:S01]  /*16dc0*/  MUFU.TANH R56, R56 ;  /* 0x0000003800387308 */ /* 0x000fe20000002400 */
[----:B------:R-:W-:-:S02]  /*16dd0*/  ISETP.GT.AND P3, PT, R3, 0x59, PT ;  /* 0x000000590300780c */ /* 0x000fc40003f64270 */
[----:B---3--:R-:W-:Y:S02]  /*16de0*/  FSEL R42, R4, -INF , P4 ;  /* 0xff800000042a7808 */ /* 0x008fe40002000000 */
[----:B------:R-:W-:Y:S02]  /*16df0*/  FMNMX.FTZ R5, R38, R5, !PT ;  /* 0x0000000526057209 */ /* 0x000fe40007810000 */
[----:B------:R-:W-:Y:S01]  /*16e00*/  ISETP.GT.AND P4, PT, R3, 0x60, PT ;  /* 0x000000600300780c */ /* 0x000fe20003f84270 */
[----:B------:R-:W-:Y:S01]  /*16e10*/  MUFU.TANH R57, R57 ;  /* 0x0000003900397308 */ /* 0x000fe20000002400 */
[----:B----4-:R-:W-:Y:S01]  /*16e20*/  FSEL R34, R39, -INF , P3 ;  /* 0xff80000027227808 */ /* 0x010fe20001800000 */
[----:B------:R-:W-:Y:S02]  /*16e30*/  WARPGROUP.DEPBAR.LE gsb0, 0x0 ;  /* 0x00008000000079c5 */ /* 0x000fe40000010000 */
[----:B------:R-:W-:Y:S01]  /*16e40*/  FMUL.FTZ R26, R26, UR8 ;  /* 0x000000081a1a7c20 */ /* 0x000fe20008410000 */
[----:B------:R-:W-:Y:S01]  /*16e50*/  FMUL.FTZ R27, R27, UR8 ;  /* 0x000000081b1b7c20 */ /* 0x000fe20008410000 */
[----:B------:R-:W-:Y:S01]  /*16e60*/  FMUL.FTZ R30, R30, UR8 ;  /* 0x000000081e1e7c20 */ /* 0x000fe20008410000 */
[----:B------:R-:W-:Y:S01]  /*16e70*/  FMUL.FTZ R31, R31, UR8 ;  /* 0x000000081f1f7c20 */ /* 0x000fe20008410000 */
[----:B------:R-:W-:Y:S01]  /*16e80*/  FMNMX.FTZ R5, R42, R5, !PT ;  /* 0x000000052a057209 */ /* 0x000fe20007810000 */
[----:B------:R0:W-:Y:S01]  /*16e90*/  MUFU.TANH R6, R27 ;  /* 0x0000001b00067308 */ /* 0x0001e20000002400 */
[----:B------:R-:W-:Y:S01]  /*16ea0*/  ISETP.GT.AND P3, PT, R3, 0x61, PT ;  /* 0x000000610300780c */ /* 0x000fe20003f64270 */
[----:B------:R-:W-:Y:S01]  /*16eb0*/  FMUL.FTZ R39, R45, UR8 ;  /* 0x000000082d277c20 */ /* 0x000fe20008410000 */
[----:B------:R-:W-:Y:S01]  /*16ec0*/  FMNMX.FTZ R5, R34, R5, !PT ;  /* 0x0000000522057209 */ /* 0x000fe20007810000 */
[----:B------:R-:W-:Y:S01]  /*16ed0*/  FMUL.FTZ R45, R33, UR8 ;  /* 0x00000008212d7c20 */ /* 0x000fe20008410000 */
[----:B------:R-:W-:Y:S01]  /*16ee0*/  FMUL.FTZ R33, R25, UR8 ;  /* 0x0000000819217c20 */ /* 0x000fe20008410000 */
[----:B------:R-:W-:Y:S01]  /*16ef0*/  ISETP.GT.AND P5, PT, R49, 0x8, PT ;  /* 0x000000083100780c */ /* 0x000fe20003fa4270 */
[----:B------:R-:W-:Y:S01]  /*16f00*/  FMUL.FTZ R100, R24, UR8 ;  /* 0x0000000818647c20 */ /* 0x000fe20008410000 */
[----:B------:R-:W1:Y:S01]  /*16f10*/  MUFU.TANH R26, R26 ;  /* 0x0000001a001a7308 */ /* 0x000e620000002400 */
[----:B------:R-:W-:Y:S01]  /*16f20*/  FMUL.FTZ R102, R28, UR8 ;  /* 0x000000081c667c20 */ /* 0x000fe20008410000 */
[----:B------:R-:W-:Y:S01]  /*16f30*/  FSEL R24, R10, -INF , P5 ;  /* 0xff8000000a187808 */ /* 0x000fe20002800000 */
[----:B0-----:R-:W-:Y:S01]  /*16f40*/  FMUL.FTZ R27, R52, UR8 ;  /* 0x00000008341b7c20 */ /* 0x001fe20008410000 */
[----:B------:R-:W-:Y:S01]  /*16f50*/  FMUL.FTZ R29, R29, UR8 ;  /* 0x000000081d1d7c20 */ /* 0x000fe20008410000 */
[----:B------:R0:W-:Y:S03]  /*16f60*/  @!P1 SYNCS.ARRIVE.TRANS64.RED.A1T0 RZ, [R0+URZ], RZ ;  /* 0x000000ff00ff99a7 */ /* 0x0001e6000810043f */
[----:B------:R2:W3:Y:S08]  /*16f70*/  MUFU.TANH R43, R30 ;  /* 0x0000001e002b7308 */ /* 0x0004f00000002400 */
[----:B------:R-:W4:Y:S01]  /*16f80*/  MUFU.TANH R31, R31 ;  /* 0x0000001f001f7308 */ /* 0x000f220000002400 */
[----:B-1----:R-:W-:-:S02]  /*16f90*/  FSEL R4, R26, -INF , P4 ;  /* 0xff8000001a047808 */ /* 0x002fc40002000000 */
[C---:B------:R-:W-:Y:S02]  /*16fa0*/  ISETP.GT.AND P4, PT, R3.reuse, 0x68, PT ;  /* 0x000000680300780c */ /* 0x040fe40003f84270 */
[----:B--2---:R-:W-:Y:S02]  /*16fb0*/  FSEL R30, R6, -INF , P3 ;  /* 0xff800000061e7808 */ /* 0x004fe40001800000 */
[----:B------:R-:W-:Y:S01]  /*16fc0*/  FMNMX.FTZ R5, R4, R5, !PT ;  /* 0x0000000504057209 */ /* 0x000fe20007810000 */
[----:B------:R-:W1:Y:S01]  /*16fd0*/  MUFU.TANH R48, R48 ;  /* 0x0000003000307308 */ /* 0x000e620000002400 */
[----:B------:R-:W-:Y:S01]  /*16fe0*/  ISETP.GT.AND P3, PT, R3, 0x69, PT ;  /* 0x000000690300780c */ /* 0x000fe20003f64270 */
[----:B------:R-:W-:Y:S01]  /*16ff0*/  IMAD.U32 R3, RZ, RZ, UR4 ;  /* 0x00000004ff037e24 */ /* 0x000fe2000f8e00ff */
[----:B---3--:R-:W-:Y:S01]  /*17000*/  FSEL R26, R43, -INF , P4 ;  /* 0xff8000002b1a7808 */ /* 0x008fe20002000000 */
[----:B------:R-:W-:Y:S01]  /*17010*/  FMUL.FTZ R43, R40, UR8 ;  /* 0x00000008282b7c20 */ /* 0x000fe20008410000 */
[----:B------:R-:W-:-:S02]  /*17020*/  FMNMX.FTZ R5, R30, R5, !PT ;  /* 0x000000051e057209 */ /* 0x000fc40007810000 */
[----:B------:R-:W-:Y:S01]  /*17030*/  ISETP.GT.AND P4, PT, R49, 0x1, PT ;  /* 0x000000013100780c */ /* 0x000fe20003f84270 */
[----:B------:R-:W2:Y:S01]  /*17040*/  MUFU.TANH R27, R27 ;  /* 0x0000001b001b7308 */ /* 0x000ea20000002400 */
[----:B----4-:R-:W-:Y:S01]  /*17050*/  FSEL R6, R31, -INF , P3 ;  /* 0xff8000001f067808 */ /* 0x010fe20001800000 */
[----:B------:R-:W-:Y:S01]  /*17060*/  FMUL.FTZ R31, R32, UR8 ;  /* 0x00000008201f7c20 */ /* 0x000fe20008410000 */
[----:B------:R-:W-:Y:S02]  /*17070*/  FMNMX.FTZ R5, R26, R5, !PT ;  /* 0x000000051a057209 */ /* 0x000fe40007810000 */
[----:B------:R-:W-:Y:S02]  /*17080*/  FSEL R9, R9, -INF , P4 ;  /* 0xff80000009097808 */ /* 0x000fe40002000000 */
[----:B------:R-:W-:Y:S01]  /*17090*/  FMNMX.FTZ R5, R6, R5, !PT ;  /* 0x0000000506057209 */ /* 0x000fe20007810000 */
[----:B------:R-:W3:Y:S01]  /*170a0*/  MUFU.TANH R35, R35 ;  /* 0x0000002300237308 */ /* 0x000ee20000002400 */
[----:B------:R-:W-:-:S03]  /*170b0*/  ISETP.GT.AND P4, PT, R49, 0x10, PT ;  /* 0x000000103100780c */ /* 0x000fc60003f84270 */
[----:B------:R-:W4:Y:S01]  /*170c0*/  SHFL.BFLY PT, R40, R5, 0x2, 0x1f ;  /* 0x0c401f0005287f89 */ /* 0x000f2200000e0000 */
[----:B------:R-:W-:Y:S02]  /*170d0*/  FSEL R32, R12, -INF , P4 ;  /* 0xff8000000c207808 */ /* 0x000fe40002000000 */
[----:B------:R-:W-:Y:S01]  /*170e0*/  ISETP.GT.AND P4, PT, R49, 0x18, PT ;  /* 0x000000183100780c */ /* 0x000fe20003f84270 */
[----:B------:R-:W0:Y:S08]  /*170f0*/  MUFU.TANH R43, R43 ;  /* 0x0000002b002b7308 */ /* 0x000e300000002400 */
[----:B------:R-:W-:Y:S08]  /*17100*/  MUFU.TANH R47, R47 ;  /* 0x0000002f002f7308 */ /* 0x000ff00000002400 */
[----:B------:R-:W-:Y:S01]  /*17110*/  MUFU.TANH R41, R41 ;  /* 0x0000002900297308 */ /* 0x000fe20000002400 */
[----:B----4-:R-:W-:-:S07]  /*17120*/  FMNMX.FTZ R40, R5, R40, !PT ;  /* 0x0000002805287209 */ /* 0x010fce0007810000 */
[----:B------:R-:W-:Y:S01]  /*17130*/  MUFU.TANH R39, R39 ;  /* 0x0000002700277308 */ /* 0x000fe20000002400 */
[----:B------:R-:W4:Y:S07]  /*17140*/  SHFL.BFLY PT, R5, R40, 0x1, 0x1f ;  /* 0x0c201f0028057f89 */ /* 0x000f2e00000e0000 */
[----:B------:R-:W-:Y:S08]  /*17150*/  MUFU.TANH R31, R31 ;  /* 0x0000001f001f7308 */ /* 0x000ff00000002400 */
[----:B------:R-:W-:Y:S08]  /*17160*/  MUFU.TANH R45, R45 ;  /* 0x0000002d002d7308 */ /* 0x000ff00000002400 */
[----:B------:R-:W-:Y:S01]  /*17170*/  MUFU.TANH R96, R96 ;  /* 0x0000006000607308 */ /* 0x000fe20000002400 */
[----:B----4-:R-:W-:-:S02]  /*17180*/  FMNMX.FTZ R5, R40, R5, !PT ;  /* 0x0000000528057209 */ /* 0x010fc40007810000 */
[----:B------:R-:W-:Y:S02]  /*17190*/  FSEL R40, R14, -INF , P4 ;  /* 0xff8000000e287808 */ /* 0x000fe40002000000 */
[C---:B------:R-:W-:Y:S01]  /*171a0*/  FSETP.NEU.FTZ.AND P3, PT, R5.reuse, -INF , PT ;  /* 0xff8000000500780b */ /* 0x040fe20003f7d000 */
[----:B------:R-:W-:Y:S01]  /*171b0*/  FMUL.FTZ R25, R5, R3 ;  /* 0x0000000305197220 */ /* 0x000fe20000410000 */
[----:B------:R-:W-:Y:S01]  /*171c0*/  ISETP.GT.AND P4, PT, R49, 0x20, PT ;  /* 0x000000203100780c */ /* 0x000fe20003f84270 */
[----:B------:R-:W-:Y:S03]  /*171d0*/  MUFU.TANH R98, R98 ;  /* 0x0000006200627308 */ /* 0x000fe60000002400 */
[----:B------:R-:W-:Y:S02]  /*171e0*/  FSEL R25, R25, RZ, P3 ;  /* 0x000000ff19197208 */ /* 0x000fe40001800000 */
[----:B------:R-:W-:-:S02]  /*171f0*/  ISETP.GT.AND P3, PT, R49, RZ, PT ;  /* 0x000000ff3100720c */ /* 0x000fc40003f64270 */
[----:B------:R-:W-:Y:S01]  /*17200*/  FSEL R52, R20, -INF , P4 ;  /* 0xff80000014347808 */ /* 0x000fe20002000000 */
[-CC-:B------:R-:W-:Y:S01]  /*17210*/  FFMA.FTZ R197, R84, R3.reuse, -R25.reuse ;  /* 0x0000000354c57223 */ /* 0x180fe20000010819 */
[----:B------:R-:W-:Y:S01]  /*17220*/  FSEL R8, R8, -INF , P3 ;  /* 0xff80000008087808 */ /* 0x000fe20001800000 */
[-CC-:B------:R-:W-:Y:S01]  /*17230*/  FFMA.FTZ R14, R82, R3.reuse, -R25.reuse ;  /* 0x00000003520e7223 */ /* 0x180fe20000010819 */
[----:B------:R-:W-:Y:S01]  /*17240*/  ISETP.GT.AND P3, PT, R49, 0x9, PT ;  /* 0x000000093100780c */ /* 0x000fe20003f64270 */
[--C-:B------:R-:W-:Y:S01]  /*17250*/  FFMA.FTZ R199, R80, R3, -R25.reuse ;  /* 0x0000000350c77223 */ /* 0x100fe20000010819 */
        /* <DEDUP_REMOVED lines=11> */
[----:B------:R-:W-:Y:S01]  /*17310*/  MUFU.TANH R100, R100 ;  /* 0x0000006400647308 */ /* 0x000fe20000002400 */
        /* <DEDUP_REMOVED lines=10> */
[C---:B------:R-:W-:Y:S01]  /*173c0*/  ISETP.GT.AND P3, PT, R49.reuse, 0x21, PT ;  /* 0x000000213100780c */ /* 0x040fe20003f64270 */
[--C-:B------:R-:W-:Y:S01]  /*173d0*/  FFMA.FTZ R60, R64, R3, -R25.reuse ;  /* 0x00000003403c7223 */ /* 0x100fe20000010819 */
[----:B------:R-:W-:Y:S01]  /*173e0*/  FMNMX.FTZ R37, R44, R37, !PT ;  /* 0x000000252c257209 */ /* 0x000fe20007810000 */
[-CC-:B------:R-:W-:Y:S01]  /*173f0*/  FFMA.FTZ R177, R4, R3.reuse, -R25.reuse ;  /* 0x0000000304b17223 */ /* 0x180fe20000010819 */
[----:B------:R-:W-:Y:S01]  /*17400*/  ISETP.GT.AND P4, PT, R49, 0x28, PT ;  /* 0x000000283100780c */ /* 0x000fe20003f84270 */
[----:B------:R-:W-:Y:S01]  /*17410*/  MUFU.TANH R102, R102 ;  /* 0x0000006600667308 */ /* 0x000fe20000002400 */
[----:B------:R-:W-:Y:S01]  /*17420*/  FSEL R84, R21, -INF , P3 ;  /* 0xff80000015547808 */ /* 0x000fe20001800000 */
[--C-:B------:R-:W-:Y:S01]  /*17430*/  FFMA.FTZ R179, R26, R3, -R25.reuse ;  /* 0x000000031ab37223 */ /* 0x100fe20000010819 */
[----:B------:R-:W-:Y:S01]  /*17440*/  FMNMX.FTZ R37, R52, R37, !PT ;  /* 0x0000002534257209 */ /* 0x000fe20007810000 */
[-CC-:B------:R-:W-:Y:S01]  /*17450*/  FFMA.FTZ R26, R6, R3.reuse, -R25.reuse ;  /* 0x00000003061a7223 */ /* 0x180fe20000010819 */
[C---:B------:R-:W-:Y:S01]  /*17460*/  ISETP.GT.AND P3, PT, R49.reuse, 0x29, PT ;  /* 0x000000293100780c */ /* 0x040fe20003f64270 */
[--C-:B------:R-:W-:Y:S01]  /*17470*/  FFMA.FTZ R74, R74, R3, -R25.reuse ;  /* 0x000000034a4a7223 */ /* 0x100fe20000010819 */
[----:B------:R-:W-:Y:S01]  /*17480*/  FSEL R56, R56, -INF , P4 ;  /* 0xff80000038387808 */ /* 0x000fe20002000000 */
        /* <DEDUP_REMOVED lines=11> */
[----:B-1----:R-:W-:Y:S01]  /*17540*/  FSEL R48, R48, -INF , P4 ;  /* 0xff80000030307808 */ /* 0x002fe20002000000 */
        /* <DEDUP_REMOVED lines=9> */
[----:B------:R-:W-:Y:S01]  /*175e0*/  ISETP.GT.AND P3, PT, R49, 0x39, PT ;  /* 0x000000393100780c */ /* 0x000fe20003f64270 */
[--C-:B------:R-:W-:Y:S01]  /*175f0*/  FFMA.FTZ R183, R42, R3, -R25.reuse ;  /* 0x000000032ab77223 */ /* 0x100fe20000010819 */
[----:B--2---:R-:W-:Y:S01]  /*17600*/  FSEL R86, R27, -INF , P4 ;  /* 0xff8000001b567808 */ /* 0x004fe20002000000 */
[----:B------:R-:W2:Y:S01]  /*17610*/  MUFU.EX2 R203, R203 ;  /* 0x000000cb00cb7308 */ /* 0x000ea20000000800 */
[----:B------:R-:W-:Y:S01]  /*17620*/  FMNMX.FTZ R37, R80, R37, !PT ;  /* 0x0000002550257209 */ /* 0x000fe20007810000 */
[-CC-:B------:R-:W-:Y:S01]  /*17630*/  FFMA.FTZ R34, R34, R3.reuse, -R25.reuse ;  /* 0x0000000322227223 */ /* 0x180fe20000010819 */
[----:B------:R-:W-:Y:S01]  /*17640*/  ISETP.GT.AND P4, PT, R49, 0x40, PT ;  /* 0x000000403100780c */ /* 0x000fe20003f84270 */
[----:B------:R-:W-:Y:S01]  /*17650*/  FFMA.FTZ R30, R30, R3, -R25 ;  /* 0x000000031e1e7223 */ /* 0x000fe20000010819 */
[----:B---3--:R-:W-:-:S02]  /*17660*/  FSEL R78, R35, -INF , P3 ;  /* 0xff800000234e7808 */ /* 0x008fc40001800000 */
[----:B------:R-:W-:Y:S02]  /*17670*/  CS2R R62, SRZ ;  /* 0x00000000003e7805 */ /* 0x000fe4000001ff00 */
[----:B------:R-:W-:Y:S01]  /*17680*/  FMNMX.FTZ R37, R86, R37, !PT ;  /* 0x0000002556257209 */ /* 0x000fe20007810000 */
[----:B------:R-:W3:Y:S01]  /*17690*/  MUFU.EX2 R12, R12 ;  /* 0x0000000c000c7308 */ /* 0x000ee20000000800 */
[----:B------:R-:W-:Y:S01]  /*176a0*/  ISETP.GT.AND P3, PT, R49, 0x41, PT ;  /* 0x000000413100780c */ /* 0x000fe20003f64270 */
[----:B------:R-:W4:Y:S01]  /*176b0*/  @P2 LDC R35, c[0x0][0x450] ;  /* 0x00011400ff232b82 */ /* 0x000f220000000800 */
[----:B0-----:R-:W-:Y:S01]  /*176c0*/  FSEL R88, R43, -INF , P4 ;  /* 0xff8000002b587808 */ /* 0x001fe20002000000 */
[----:B-1----:R-:W-:Y:S01]  /*176d0*/  FADD.FTZ R6, R201, R10 ;  /* 0x0000000ac9067221 */ /* 0x002fe20000010000 */
[----:B------:R-:W-:Y:S02]  /*176e0*/  FMNMX.FTZ R37, R78, R37, !PT ;  /* 0x000000254e257209 */ /* 0x000fe40007810000 */
[----:B------:R-:W-:-:S02]  /*176f0*/  CS2R R54, SRZ ;  /* 0x0000000000367805 */ /* 0x000fc4000001ff00 */
[----:B------:R-:W-:Y:S01]  /*17700*/  ISETP.GT.AND P4, PT, R49, 0x48, PT ;  /* 0x000000483100780c */ /* 0x000fe20003f84270 */
[----:B------:R-:W0:Y:S01]  /*17710*/  MUFU.EX2 R197, R197 ;  /* 0x000000c500c57308 */ /* 0x000e220000000800 */
[----:B------:R-:W-:Y:S02]  /*17720*/  FSEL R92, R47, -INF , P3 ;  /* 0xff8000002f5c7808 */ /* 0x000fe40001800000 */
[----:B------:R-:W-:Y:S02]  /*17730*/  CS2R R46, SRZ ;  /* 0x00000000002e7805 */ /* 0x000fe4000001ff00 */
[----:B------:R-:W-:Y:S02]  /*17740*/  FMNMX.FTZ R37, R88, R37, !PT ;  /* 0x0000002558257209 */ /* 0x000fe40007810000 */
[----:B------:R-:W-:Y:S02]  /*17750*/  CS2R R42, SRZ ;  /* 0x00000000002a7805 */ /* 0x000fe4000001ff00 */
[----:B------:R-:W-:-:S02]  /*17760*/  ISETP.GT.AND P3, PT, R49, 0x49, PT ;  /* 0x000000493100780c */ /* 0x000fc40003f64270 */
[----:B------:R-:W-:Y:S01]  /*17770*/  FSEL R76, R41, -INF , P4 ;  /* 0xff800000294c7808 */ /* 0x000fe20002000000 */
[----:B------:R-:W1:Y:S01]  /*17780*/  MUFU.EX2 R14, R14 ;  /* 0x0000000e000e7308 */ /* 0x000e620000000800 */
[----:B------:R-:W-:Y:S02]  /*17790*/  FMNMX.FTZ R37, R92, R37, !PT ;  /* 0x000000255c257209 */ /* 0x000fe40007810000 */
[----:B------:R-:W-:Y:S02]  /*177a0*/  ISETP.GT.AND P4, PT, R49, 0x50, PT ;  /* 0x000000503100780c */ /* 0x000fe40003f84270 */
[----:B------:R-:W-:Y:S01]  /*177b0*/  FSEL R90, R39, -INF , P3 ;  /* 0xff800000275a7808 */ /* 0x000fe20001800000 */
[----:B------:R-:W-:Y:S01]  /*177c0*/  IMAD.MOV.U32 R39, RZ, RZ, R226 ;  /* 0x000000ffff277224 */ /* 0x000fe200078e00e2 */
[----:B------:R-:W-:Y:S01]  /*177d0*/  FMNMX.FTZ R37, R76, R37, !PT ;  /* 0x000000254c257209 */ /* 0x000fe20007810000 */
[----:B------:R-:W4:Y:S01]  /*177e0*/  MUFU.EX2 R199, R199 ;  /* 0x000000c700c77308 */ /* 0x000f220000000800 */
[----:B------:R-:W-:-:S02]  /*177f0*/  ISETP.GT.AND P3, PT, R49, 0x51, PT ;  /* 0x000000513100780c */ /* 0x000fc40003f64270 */
[----:B------:R-:W-:Y:S02]  /*17800*/  FSEL R94, R31, -INF , P4 ;  /* 0xff8000001f5e7808 */ /* 0x000fe40002000000 */
[----:B------:R-:W-:Y:S02]  /*17810*/  FMNMX.FTZ R37, R90, R37, !PT ;  /* 0x000000255a257209 */ /* 0x000fe40007810000 */
[----:B------:R-:W-:Y:S01]  /*17820*/  ISETP.GT.AND P4, PT, R49, 0x58, PT ;  /* 0x000000583100780c */ /* 0x000fe20003f84270 */
[----:B------:R-:W4:Y:S01]  /*17830*/  MUFU.EX2 R20, R20 ;  /* 0x0000001400147308 */ /* 0x000f220000000800 */
[----:B------:R-:W-:Y:S02]  /*17840*/  FSEL R72, R45, -INF , P3 ;  /* 0xff8000002d487808 */ /* 0x000fe40001800000 */
[----:B------:R-:W-:Y:S02]  /*17850*/  FMNMX.FTZ R37, R94, R37, !PT ;  /* 0x000000255e257209 */ /* 0x000fe40007810000 */
[----:B------:R-:W-:-:S02]  /*17860*/  ISETP.GT.AND P3, PT, R49, 0x59, PT ;  /* 0x000000593100780c */ /* 0x000fc40003f64270 */
[----:B------:R-:W-:Y:S01]  /*17870*/  FSEL R96, R96, -INF , P4 ;  /* 0xff80000060607808 */ /* 0x000fe20002000000 */
[----:B------:R-:W4:Y:S01]  /*17880*/  MUFU.EX2 R193, R193 ;  /* 0x000000c100c17308 */ /* 0x000f220000000800 */
[----:B------:R-:W-:Y:S02]  /*17890*/  FMNMX.FTZ R37, R72, R37, !PT ;  /* 0x0000002548257209 */ /* 0x000fe40007810000 */
[C---:B------:R-:W-:Y:S02]  /*178a0*/  ISETP.GT.AND P4, PT, R49.reuse, 0x60, PT ;  /* 0x000000603100780c */ /* 0x040fe40003f84270 */
[----:B------:R-:W-:Y:S02]  /*178b0*/  FSEL R98, R98, -INF , P3 ;  /* 0xff80000062627808 */ /* 0x000fe40001800000 */
[----:B------:R-:W-:Y:S01]  /*178c0*/  FMNMX.FTZ R37, R96, R37, !PT ;  /* 0x0000002560257209 */ /* 0x000fe20007810000 */
[----:B------:R-:W4:Y:S01]  /*178d0*/  MUFU.EX2 R74, R74 ;  /* 0x0000004a004a7308 */ /* 0x000f220000000800 */
[----:B------:R-:W-:-:S02]  /*178e0*/  ISETP.GT.AND P3, PT, R49, 0x61, PT ;  /* 0x000000613100780c */ /* 0x000fc40003f64270 */
[----:B------:R-:W-:Y:S02]  /*178f0*/  FSEL R100, R100, -INF , P4 ;  /* 0xff80000064647808 */ /* 0x000fe40002000000 */
[----:B------:R-:W-:Y:S02]  /*17900*/  FMNMX.FTZ R37, R98, R37, !PT ;  /* 0x0000002562257209 */ /* 0x000fe40007810000 */
[----:B------:R-:W-:Y:S01]  /*17910*/  ISETP.GT.AND P4, PT, R49, 0x68, PT ;  /* 0x000000683100780c */ /* 0x000fe20003f84270 */
[----:B------:R-:W-:Y:S01]  /*17920*/  MUFU.EX2 R195, R195 ;  /* 0x000000c300c37308 */ /* 0x000fe20000000800 */
[----:B------:R-:W-:Y:S02]  /*17930*/  FSEL R68, R33, -INF , P3 ;  /* 0xff80000021447808 */ /* 0x000fe40001800000 */
[----:B------:R-:W-:Y:S01]  /*17940*/  FMNMX.FTZ R37, R100, R37, !PT ;  /* 0x0000002564257209 */ /* 0x000fe20007810000 */
[----:B------:R-:W4:Y:S01]  /*17950*/  @P2 LDC R33, c[0x0][0x44c] ;  /* 0x00011300ff212b82 */ /* 0x000f220000000800 */
[----:B------:R-:W-:-:S02]  /*17960*/  ISETP.GT.AND P3, PT, R49, 0x69, PT ;  /* 0x000000693100780c */ /* 0x000fc40003f64270 */
[----:B------:R-:W-:Y:S01]  /*17970*/  FSEL R102, R102, -INF , P4 ;  /* 0xff80000066667808 */ /* 0x000fe20002000000 */
[----:B------:R-:W-:Y:S01]  /*17980*/  MUFU.EX2 R70, R70 ;  /* 0x0000004600467308 */ /* 0x000fe20000000800 */
[----:B------:R-:W-:Y:S02]  /*17990*/  FMNMX.FTZ R37, R68, R37, !PT ;  /* 0x0000002544257209 */ /* 0x000fe40007810000 */
[----:B------:R-:W-:Y:S02]  /*179a0*/  FSEL R104, R29, -INF , P3 ;  /* 0xff8000001d687808 */ /* 0x000fe40001800000 */
[----:B------:R-:W-:Y:S02]  /*179b0*/  FMNMX.FTZ R37, R102, R37, !PT ;  /* 0x0000002566257209 */ /* 0x000fe40007810000 */
[----:B------:R-:W-:Y:S01]  /*179c0*/  F2FP.BF16.F32.PACK_AB R201, R10, R201 ;  /* 0x000000c90ac9723e */ /* 0x000fe200000010ff */
[----:B------:R-:W-:Y:S01]  /*179d0*/  MUFU.EX2 R189, R189 ;  /* 0x000000bd00bd7308 */ /* 0x000fe20000000800 */
[----:B------:R-:W-:Y:S01]  /*179e0*/  FMNMX.FTZ R37, R104, R37, !PT ;  /* 0x0000002568257209 */ /* 0x000fe20007810000 */
[----:B------:R-:W-:-:S02]  /*179f0*/  VIADD R10, R2, 0xfffffffe ;  /* 0xfffffffe020a7836 */ /* 0x000fc40000000000 */
[----:B------:R-:W-:Y:S02]  /*17a00*/  IMAD.MOV.U32 R2, RZ, RZ, 0x3f800000 ;  /* 0x3f800000ff027424 */ /* 0x000fe400078e00ff */
[----:B------:R-:W2:Y:S02]  /*17a10*/  SHFL.BFLY PT, R64, R37, 0x2, 0x1f ;  /* 0x0c401f0025407f89 */ /* 0x000ea400000e0000 */
[----:B------:R-:W-:Y:S08]  /*17a20*/  MUFU.EX2 R66, R66 ;  /* 0x0000004200427308 */ /* 0x000ff00000000800 */
[----:B------:R-:W-:Y:S08]  /*17a30*/  MUFU.EX2 R191, R191 ;  /* 0x000000bf00bf7308 */ /* 0x000ff00000000800 */
[----:B------:R-:W-:Y:S01]  /*17a40*/  MUFU.EX2 R60, R60 ;  /* 0x0000003c003c7308 */ /* 0x000fe20000000800 */
[----:B--2---:R-:W-:-:S07]  /*17a50*/  FMNMX.FTZ R64, R37, R64, !PT ;  /* 0x0000004025407209 */ /* 0x004fce0007810000 */
[----:B------:R-:W-:Y:S01]  /*17a60*/  MUFU.EX2 R185, R185 ;  /* 0x000000b900b97308 */ /* 0x000fe20000000800 */
[----:B------:R-:W2:Y:S07]  /*17a70*/  SHFL.BFLY PT, R7, R64, 0x1, 0x1f ;  /* 0x0c201f0040077f89 */ /* 0x000eae00000e0000 */
[----:B------:R-:W-:Y:S08]  /*17a80*/  MUFU.EX2 R58, R58 ;  /* 0x0000003a003a7308 */ /* 0x000ff00000000800 */
[----:B------:R-:W-:Y:S08]  /*17a90*/  MUFU.EX2 R187, R187 ;  /* 0x000000bb00bb7308 */ /* 0x000ff00000000800 */
[----:B------:R-:W-:Y:S01]  /*17aa0*/  MUFU.EX2 R50, R50 ;  /* 0x0000003200327308 */ /* 0x000fe20000000800 */
[----:B--2---:R-:W-:Y:S01]  /*17ab0*/  FMNMX.FTZ R4, R64, R7, !PT ;  /* 0x0000000740047209 */ /* 0x004fe20007810000 */
[----:B------:R-:W-:Y:S01]  /*17ac0*/  FADD.FTZ R7, R203, R6 ;  /* 0x00000006cb077221 */ /* 0x000fe20000010000 */
[----:B---3--:R-:W-:-:S02]  /*17ad0*/  F2FP.BF16.F32.PACK_AB R203, R12, R203 ;  /* 0x000000cb0ccb723e */ /* 0x008fc400000010ff */
[----:B------:R-:W-:Y:S02]  /*17ae0*/  CS2R R64, SRZ ;  /* 0x0000000000407805 */ /* 0x000fe4000001ff00 */
[C---:B------:R-:W-:Y:S01]  /*17af0*/  FSETP.NEU.FTZ.AND P3, PT, R4.reuse, -INF , PT ;  /* 0xff8000000400780b */ /* 0x040fe20003f7d000 */
[----:B------:R-:W-:Y:S01]  /*17b00*/  FMUL.FTZ R27, R4, R3 ;  /* 0x00000003041b7220 */ /* 0x000fe20000410000 */
[----:B------:R-:W-:Y:S01]  /*17b10*/  FADD.FTZ R6, R12, R7 ;  /* 0x000000070c067221 */ /* 0x000fe20000010000 */
[----:B------:R-:W-:Y:S03]  /*17b20*/  MUFU.EX2 R181, R181 ;  /* 0x000000b500b57308 */ /* 0x000fe60000000800 */
[----:B------:R-:W-:Y:S01]  /*17b30*/  FSEL R27, R27, RZ, P3 ;  /* 0x000000ff1b1b7208 */ /* 0x000fe20001800000 */
[----:B0-----:R-:W-:Y:S01]  /*17b40*/  FADD.FTZ R7, R197, R6 ;  /* 0x00000006c5077221 */ /* 0x001fe20000010000 */
[----:B-1----:R-:W-:-:S03]  /*17b50*/  F2FP.BF16.F32.PACK_AB R197, R14, R197 ;  /* 0x000000c50ec5723e */ /* 0x002fc600000010ff */
        /* <DEDUP_REMOVED lines=8> */
[----:B----4-:R-:W-:-:S04]  /*17be0*/  @P2 IMAD.HI.U32 R8, R226, R33, RZ ;  /* 0x00000021e2082227 */ /* 0x010fc800078e00ff */
[----:B------:R-:W-:Y:S01]  /*17bf0*/  FADD.FTZ R6, R14, R7 ;  /* 0x000000070e067221 */ /* 0x000fe20000010000 */
[-CC-:B------:R-:W-:Y:S01]  /*17c00*/  FFMA.FTZ R15, R44, R3.reuse, -R27.reuse ;  /* 0x000000032c0f7223 */ /* 0x180fe2000001081b */
[-CC-:B------:R-:W-:Y:S01]  /*17c10*/  FFMA.FTZ R192, R52, R3.reuse, -R27.reuse ;  /* 0x0000000334c07223 */ /* 0x180fe2000001081b */
[--C-:B------:R-:W-:Y:S01]  /*17c20*/  FFMA.FTZ R21, R84, R3, -R27.reuse ;  /* 0x0000000354157223 */ /* 0x100fe2000001081b */
[----:B------:R-:W-:Y:S01]  /*17c30*/  @P2 SHF.R.U32.HI R39, RZ, R35, R8 ;  /* 0x00000023ff272219 */ /* 0x000fe20000011608 */
[----:B------:R-:W0:Y:S01]  /*17c40*/  MUFU.EX2 R9, R9 ;  /* 0x0000000900097308 */ /* 0x000e220000000800 */
[----:B------:R-:W-:Y:S01]  /*17c50*/  FADD.FTZ R35, R199, R6 ;  /* 0x00000006c7237221 */ /* 0x000fe20000010000 */
[-CC-:B------:R-:W-:Y:S01]  /*17c60*/  FFMA.FTZ R194, R56, R3.reuse, -R27.reuse ;  /* 0x0000000338c27223 */ /* 0x180fe2000001081b */
[-CC-:B------:R-:W-:Y:S01]  /*17c70*/  FFMA.FTZ R25, R82, R3.reuse, -R27.reuse ;  /* 0x0000000352197223 */ /* 0x180fe2000001081b */
[-C--:B------:R-:W-:Y:S01]  /*17c80*/  FFMA.FTZ R188, R48, R3.reuse, -R27 ;  /* 0x0000000330bc7223 */ /* 0x080fe2000001081b */
[----:B------:R-:W-:Y:S01]  /*17c90*/  FADD.FTZ R8, R20, R35 ;  /* 0x0000002314087221 */ /* 0x000fe20000010000 */
[-CC-:B------:R-:W-:Y:S01]  /*17ca0*/  FFMA.FTZ R29, R80, R3.reuse, -R27.reuse ;  /* 0x00000003501d7223 */ /* 0x180fe2000001081b */
[-CC-:B------:R-:W-:Y:S01]  /*17cb0*/  FFMA.FTZ R190, R86, R3.reuse, -R27.reuse ;  /* 0x0000000356be7223 */ /* 0x180fe2000001081b */
[----:B------:R-:W1:Y:S01]  /*17cc0*/  MUFU.EX2 R202, R202 ;  /* 0x000000ca00ca7308 */ /* 0x000e620000000800 */
[----:B------:R-:W-:Y:S01]  /*17cd0*/  FADD.FTZ R37, R193, R8 ;  /* 0x00000008c1257221 */ /* 0x000fe20000010000 */
[-CC-:B------:R-:W-:Y:S01]  /*17ce0*/  FFMA.FTZ R31, R78, R3.reuse, -R27.reuse ;  /* 0x000000034e1f7223 */ /* 0x180fe2000001081b */
[-CC-:B------:R-:W-:Y:S01]  /*17cf0*/  FFMA.FTZ R184, R88, R3.reuse, -R27.reuse ;  /* 0x0000000358b87223 */ /* 0x180fe2000001081b */
[-C--:B------:R-:W-:Y:S01]  /*17d00*/  FFMA.FTZ R33, R92, R3.reuse, -R27 ;  /* 0x000000035c217223 */ /* 0x080fe2000001081b */
[----:B------:R-:W-:Y:S01]  /*17d10*/  FADD.FTZ R8, R74, R37 ;  /* 0x000000254a087221 */ /* 0x000fe20000010000 */
[-CC-:B------:R-:W-:Y:S01]  /*17d20*/  FFMA.FTZ R186, R76, R3.reuse, -R27.reuse ;  /* 0x000000034cba7223 */ /* 0x180fe2000001081b */
[-C--:B------:R-:W-:Y:S01]  /*17d30*/  FFMA.FTZ R90, R90, R3.reuse, -R27 ;  /* 0x000000035a5a7223 */ /* 0x080fe2000001081b */
[----:B------:R-:W2:Y:S01]  /*17d40*/  MUFU.EX2 R11, R11 ;  /* 0x0000000b000b7308 */ /* 0x000ea20000000800 */
[----:B0-----:R-:W-:Y:S01]  /*17d50*/  FADD.FTZ R7, R200, R9 ;  /* 0x00000009c8077221 */ /* 0x001fe20000010000 */
[----:B------:R-:W-:Y:S01]  /*17d60*/  FADD.FTZ R37, R195, R8 ;  /* 0x00000008c3257221 */ /* 0x000fe20000010000 */
[-CC-:B------:R-:W-:Y:S01]  /*17d70*/  FFMA.FTZ R94, R94, R3.reuse, -R27.reuse ;  /* 0x000000035e5e7223 */ /* 0x180fe2000001081b */
[-CC-:B------:R-:W-:Y:S01]  /*17d80*/  FFMA.FTZ R72, R72, R3.reuse, -R27.reuse ;  /* 0x0000000348487223 */ /* 0x180fe2000001081b */
[-C--:B------:R-:W-:Y:S01]  /*17d90*/  FFMA.FTZ R96, R96, R3.reuse, -R27 ;  /* 0x0000000360607223 */ /* 0x080fe2000001081b */
[----:B------:R-:W-:Y:S01]  /*17da0*/  FADD.FTZ R8, R70, R37 ;  /* 0x0000002546087221 */ /* 0x000fe20000010000 */
[-C--:B------:R-:W-:Y:S01]  /*17db0*/  FFMA.FTZ R98, R98, R3.reuse, -R27 ;  /* 0x0000000362627223 */ /* 0x080fe2000001081b */
[----:B------:R-:W0:Y:S01]  /*17dc0*/  MUFU.EX2 R196, R196 ;  /* 0x000000c400c47308 */ /* 0x000e220000000800 */
[----:B-1----:R-:W-:Y:S01]  /*17dd0*/  FADD.FTZ R6, R202, R7 ;  /* 0x00000007ca067221 */ /* 0x002fe20000010000 */
[----:B------:R-:W-:Y:S01]  /*17de0*/  IADD3 R7, R39, R228, -R224 ;  /* 0x000000e427077210 */ /* 0x000fe20007ffe8e0 */
[----:B------:R-:W-:Y:S01]  /*17df0*/  FADD.FTZ R37, R189, R8 ;  /* 0x00000008bd257221 */ /* 0x000fe20000010000 */
[-CC-:B------:R-:W-:Y:S01]  /*17e00*/  FFMA.FTZ R100, R100, R3.reuse, -R27.reuse ;  /* 0x0000000364647223 */ /* 0x180fe2000001081b */
[-CC-:B------:R-:W-:Y:S01]  /*17e10*/  FFMA.FTZ R68, R68, R3.reuse, -R27.reuse ;  /* 0x0000000344447223 */ /* 0x180fe2000001081b */
[-CC-:B------:R-:W-:Y:S01]  /*17e20*/  FFMA.FTZ R102, R102, R3.reuse, -R27.reuse ;  /* 0x0000000366667223 */ /* 0x180fe2000001081b */
[----:B------:R-:W-:Y:S01]  /*17e30*/  FFMA.FTZ R104, R104, R3, -R27 ;  /* 0x0000000368687223 */ /* 0x000fe2000001081b */
[----:B------:R-:W1:Y:S01]  /*17e40*/  MUFU.EX2 R13, R13 ;  /* 0x0000000d000d7308 */ /* 0x000e620000000800 */
[----:B--2---:R-:W-:Y:S01]  /*17e50*/  FADD.FTZ R35, R11, R6 ;  /* 0x000000060b237221 */ /* 0x004fe20000010000 */
[----:B------:R-:W-:-:S02]  /*17e60*/  F2FP.BF16.F32.PACK_AB R200, R9, R200 ;  /* 0x000000c809c8723e */ /* 0x000fc400000010ff */
[----:B------:R-:W-:Y:S02]  /*17e70*/  CS2R R92, SRZ ;  /* 0x00000000005c7805 */ /* 0x000fe4000001ff00 */
[----:B------:R-:W-:Y:S02]  /*17e80*/  F2FP.BF16.F32.PACK_AB R202, R11, R202 ;  /* 0x000000ca0bca723e */ /* 0x000fe400000010ff */
[----:B------:R-:W-:Y:S02]  /*17e90*/  CS2R R88, SRZ ;  /* 0x0000000000587805 */ /* 0x000fe4000001ff00 */
[----:B------:R-:W-:Y:S02]  /*17ea0*/  F2FP.BF16.F32.PACK_AB R193, R74, R193 ;  /* 0x000000c14ac1723e */ /* 0x000fe400000010ff */
[----:B------:R-:W-:Y:S01]  /*17eb0*/  CS2R R86, SRZ ;  /* 0x0000000000567805 */ /* 0x000fe2000001ff00 */
[----:B------:R-:W2:Y:S01]  /*17ec0*/  MUFU.EX2 R198, R198 ;  /* 0x000000c600c67308 */ /* 0x000ea20000000800 */
[----:B0-----:R-:W-:Y:S01]  /*17ed0*/  FADD.FTZ R6, R196, R35 ;  /* 0x00000023c4067221 */ /* 0x001fe20000010000 */
[----:B------:R-:W-:-:S02]  /*17ee0*/  F2FP.BF16.F32.PACK_AB R195, R70, R195 ;  /* 0x000000c346c3723e */ /* 0x000fc400000010ff */
[----:B------:R-:W-:Y:S02]  /*17ef0*/  CS2R R84, SRZ ;  /* 0x0000000000547805 */ /* 0x000fe4000001ff00 */
[----:B------:R-:W-:Y:S02]  /*17f00*/  F2FP.BF16.F32.PACK_AB R189, R66, R189 ;  /* 0x000000bd42bd723e */ /* 0x000fe400000010ff */
[----:B------:R-:W-:Y:S02]  /*17f10*/  CS2R R82, SRZ ;  /* 0x0000000000527805 */ /* 0x000fe4000001ff00 */
[----:B------:R-:W-:Y:S02]  /*17f20*/  F2FP.BF16.F32.PACK_AB R199, R20, R199 ;  /* 0x000000c714c7723e */ /* 0x000fe400000010ff */
[----:B------:R-:W-:Y:S01]  /*17f30*/  CS2R R80, SRZ ;  /* 0x0000000000507805 */ /* 0x000fe2000001ff00 */
[----:B------:R-:W0:Y:S01]  /*17f40*/  MUFU.EX2 R15, R15 ;  /* 0x0000000f000f7308 */ /* 0x000e220000000800 */
[C---:B-1----:R-:W-:Y:S01]  /*17f50*/  FADD.FTZ R35, R13.reuse, R6 ;  /* 0x000000060d237221 */ /* 0x042fe20000010000 */
[----:B------:R-:W-:Y:S01]  /*17f60*/  IMAD.MOV.U32 R6, RZ, RZ, RZ ;  /* 0x000000ffff067224 */ /* 0x000fe200078e00ff */
[----:B------:R-:W-:-:S02]  /*17f70*/  F2FP.BF16.F32.PACK_AB R196, R13, R196 ;  /* 0x000000c40dc4723e */ /* 0x000fc400000010ff */
[----:B------:R-:W-:Y:S02]  /*17f80*/  CS2R R78, SRZ ;  /* 0x00000000004e7805 */ /* 0x000fe4000001ff00 */
[----:B------:R-:W-:Y:S01]  /*17f90*/  CS2R R76, SRZ ;  /* 0x00000000004c7805 */ /* 0x000fe2000001ff00 */
[----:B------:R-:W-:-:S04]  /*17fa0*/  IMAD.HI R24, R7, -0x6db6db6d, R6 ;  /* 0x9249249307187827 */ /* 0x000fc800078e0206 */
[----:B------:R-:W-:Y:S01]  /*17fb0*/  FADD.FTZ R6, R66, R37 ;  /* 0x0000002542067221 */ /* 0x000fe20000010000 */
[----:B------:R-:W1:Y:S01]  /*17fc0*/  MUFU.EX2 R192, R192 ;  /* 0x000000c000c07308 */ /* 0x000e620000000800 */
[----:B--2---:R-:W-:Y:S01]  /*17fd0*/  FADD.FTZ R0, R198, R35 ;  /* 0x00000023c6007221 */ /* 0x004fe20000010000 */
[----:B------:R-:W-:Y:S01]  /*17fe0*/  CS2R R74, SRZ ;  /* 0x00000000004a7805 */ /* 0x000fe2000001ff00 */
[----:B------:R-:W-:Y:S01]  /*17ff0*/  FADD.FTZ R37, R191, R6 ;  /* 0x00000006bf257221 */ /* 0x000fe20000010000 */
[C---:B------:R-:W-:Y:S02]  /*18000*/  F2FP.BF16.F32.PACK_AB R191, R60.reuse, R191 ;  /* 0x000000bf3cbf723e */ /* 0x040fe400000010ff */
[----:B------:R-:W-:Y:S02]  /*18010*/  CS2R R70, SRZ ;  /* 0x0000000000467805 */ /* 0x000fe4000001ff00 */
[----:B------:R-:W-:Y:S01]  /*18020*/  CS2R R66, SRZ ;  /* 0x0000000000427805 */ /* 0x000fe2000001ff00 */
[----:B------:R-:W-:Y:S01]  /*18030*/  FADD.FTZ R6, R60, R37 ;  /* 0x000000253c067221 */ /* 0x000fe20000010000 */
[----:B------:R-:W2:Y:S01]  /*18040*/  MUFU.EX2 R21, R21 ;  /* 0x0000001500157308 */ /* 0x000ea20000000800 */
[C---:B0-----:R-:W-:Y:S01]  /*18050*/  FADD.FTZ R35, R15.reuse, R0 ;  /* 0x000000000f237221 */ /* 0x041fe20000010000 */
[----:B------:R-:W-:Y:S01]  /*18060*/  F2FP.BF16.F32.PACK_AB R198, R15, R198 ;  /* 0x000000c60fc6723e */ /* 0x000fe200000010ff */
[----:B------:R-:W-:Y:S01]  /*18070*/  FADD.FTZ R39, R185, R6 ;  /* 0x00000006b9277221 */ /* 0x000fe20000010000 */
[----:B------:R-:W-:-:S02]  /*18080*/  F2FP.BF16.F32.PACK_AB R185, R58, R185 ;  /* 0x000000b93ab9723e */ /* 0x000fc400000010ff */
[----:B------:R-:W-:Y:S02]  /*18090*/  CS2R R60, SRZ ;  /* 0x00000000003c7805 */ /* 0x000fe4000001ff00 */
[----:B------:R-:W-:Y:S01]  /*180a0*/  CS2R R56, SRZ ;  /* 0x0000000000387805 */ /* 0x000fe2000001ff00 */
[----:B------:R-:W-:Y:S01]  /*180b0*/  FADD.FTZ R6, R58, R39 ;  /* 0x000000273a067221 */ /* 0x000fe20000010000 */
[----:B------:R-:W0:Y:S01]  /*180c0*/  MUFU.EX2 R194, R194 ;  /* 0x000000c200c27308 */ /* 0x000e220000000800 */
[----:B-1----:R-:W-:Y:S01]  /*180d0*/  FADD.FTZ R0, R192, R35 ;  /* 0x00000023c0007221 */ /* 0x002fe20000010000 */
[----:B------:R-:W-:Y:S02]  /*180e0*/  SHF.R.U32.HI R39, RZ, 0x1f, R24 ;  /* 0x0000001fff277819 */ /* 0x000fe40000011618 */
[----:B------:R-:W-:Y:S02]  /*180f0*/  CS2R R58, SRZ ;  /* 0x00000000003a7805 */ /* 0x000fe4000001ff00 */
[----:B------:R-:W-:-:S02]  /*18100*/  CS2R R52, SRZ ;  /* 0x0000000000347805 */ /* 0x000fc4000001ff00 */
[----:B------:R-:W-:Y:S02]  /*18110*/  CS2R R48, SRZ ;  /* 0x0000000000307805 */ /* 0x000fe4000001ff00 */
[----:B------:R-:W-:Y:S02]  /*18120*/  LEA.HI.SX32 R8, R24, R39, 0x1a ;  /* 0x0000002718087211 */ /* 0x000fe400078fd2ff */
[----:B------:R-:W-:Y:S01]  /*18130*/  CS2R R44, SRZ ;  /* 0x00000000002c7805 */ /* 0x000fe2000001ff00 */
[----:B------:R-:W1:Y:S01]  /*18140*/  MUFU.EX2 R25, R25 ;  /* 0x0000001900197308 */ /* 0x000e620000000800 */
[----:B--2---:R-:W-:Y:S01]  /*18150*/  FADD.FTZ R35, R21, R0 ;  /* 0x0000000015237221 */ /* 0x004fe20000010000 */
[----:B------:R-:W-:Y:S02]  /*18160*/  VIMNMX R223, R225, R8, !PT ;  /* 0x00000008e1df7248 */ /* 0x000fe40007fe0100 */
[----:B------:R-:W-:Y:S02]  /*18170*/  F2FP.BF16.F32.PACK_AB R192, R21, R192 ;  /* 0x000000c015c0723e */ /* 0x000fe400000010ff */
[----:B------:R-:W-:-:S02]  /*18180*/  ISETP.GE.AND P3, PT, R10, R223, PT ;  /* 0x000000df0a00720c */ /* 0x000fc40003f66270 */
        /* <DEDUP_REMOVED lines=8> */
[----:B------:R-:W-:Y:S01]  /*18210*/  FADD.FTZ R37, R187, R6 ;  /* 0x00000006bb257221 */ /* 0x000fe20000010000 */
[----:B------:R-:W-:-:S03]  /*18220*/  F2FP.BF16.F32.PACK_AB R187, R50, R187 ;  /* 0x000000bb32bb723e */ /* 0x000fc600000010ff */
[----:B------:R-:W-:Y:S01]  /*18230*/  FADD.FTZ R6, R50, R37 ;  /* 0x0000002532067221 */ /* 0x000fe20000010000 */
[----:B------:R-:W-:Y:S01]  /*18240*/  CS2R R50, SRZ ;  /* 0x0000000000327805 */ /* 0x000fe2000001ff00 */
[----:B------:R-:W2:Y:S01]  /*18250*/  MUFU.EX2 R31, R31 ;  /* 0x0000001f001f7308 */ /* 0x000ea20000000800 */
[----:B0-----:R-:W-:Y:S01]  /*18260*/  FADD.FTZ R27, R29, R0 ;  /* 0x000000001d1b7221 */ /* 0x001fe20000010000 */
[----:B------:R-:W-:Y:S01]  /*18270*/  FADD.FTZ R39, R181, R6 ;  /* 0x00000006b5277221 */ /* 0x000fe20000010000 */
[----:B------:R-:W-:Y:S02]  /*18280*/  F2FP.BF16.F32.PACK_AB R188, R29, R188 ;  /* 0x000000bc1dbc723e */ /* 0x000fe400000010ff */
[----:B------:R-:W-:-:S03]  /*18290*/  CS2R R28, SRZ ;  /* 0x00000000001c7805 */ /* 0x000fc6000001ff00 */
        /* <DEDUP_REMOVED lines=16> */
[----:B------:R0:W3:Y:S01]  /*183a0*/  MUFU.EX2 R7, R90 ;  /* 0x0000005a00077308 */ /* 0x0000e20000000800 */
[----:B-1----:R-:W-:-:S07]  /*183b0*/  FADD.FTZ R0, R186, R37 ;  /* 0x00000025ba007221 */ /* 0x002fce0000010000 */
[----:B------:R-:W1:Y:S01]  /*183c0*/  MUFU.EX2 R94, R94 ;  /* 0x0000005e005e7308 */ /* 0x000e620000000800 */
[C---:B--2---:R-:W-:Y:S01]  /*183d0*/  FADD.FTZ R6, R34.reuse, R39 ;  /* 0x0000002722067221 */ /* 0x044fe20000010000 */
[----:B------:R-:W-:Y:S02]  /*183e0*/  F2FP.BF16.F32.PACK_AB R183, R34, R183 ;  /* 0x000000b722b7723e */ /* 0x000fe400000010ff */
[----:B0-----:R-:W-:-:S04]  /*183f0*/  CS2R R90, SRZ ;  /* 0x00000000005a7805 */ /* 0x001fc8000001ff00 */
[----:B------:R0:W2:Y:S01]  /*18400*/  MUFU.EX2 R35, R72 ;  /* 0x0000004800237308 */ /* 0x0000a20000000800 */
[C---:B---3--:R-:W-:Y:S01]  /*18410*/  FADD.FTZ R39, R7.reuse, R0 ;  /* 0x0000000007277221 */ /* 0x048fe20000010000 */
[----:B------:R-:W-:-:S06]  /*18420*/  F2FP.BF16.F32.PACK_AB R186, R7, R186 ;  /* 0x000000ba07ba723e */ /* 0x000fcc00000010ff */
[----:B------:R-:W3:Y:S01]  /*18430*/  MUFU.EX2 R96, R96 ;  /* 0x0000006000607308 */ /* 0x000ee20000000800 */
[----:B-1----:R-:W-:Y:S01]  /*18440*/  FADD.FTZ R0, R94, R39 ;  /* 0x000000275e007221 */ /* 0x002fe20000010000 */
[----:B0-----:R-:W-:-:S06]  /*18450*/  CS2R R72, SRZ ;  /* 0x0000000000487805 */ /* 0x001fcc000001ff00 */
[----:B------:R0:W1:Y:S01]  /*18460*/  MUFU.EX2 R27, R98 ;  /* 0x00000062001b7308 */ /* 0x0000620000000800 */
[C---:B--2---:R-:W-:Y:S01]  /*18470*/  FADD.FTZ R39, R35.reuse, R0 ;  /* 0x0000000023277221 */ /* 0x044fe20000010000 */
[----:B------:R-:W-:Y:S02]  /*18480*/  F2FP.BF16.F32.PACK_AB R180, R35, R94 ;  /* 0x0000005e23b4723e */ /* 0x000fe400000010ff */
[----:B------:R-:W-:Y:S02]  /*18490*/  CS2R R94, SRZ ;  /* 0x00000000005e7805 */ /* 0x000fe4000001ff00 */
[----:B------:R-:W-:Y:S02]  /*184a0*/  CS2R R34, SRZ ;  /* 0x0000000000227805 */ /* 0x000fe4000001ff00 */
[----:B------:R-:W2:Y:S01]  /*184b0*/  MUFU.EX2 R177, R177 ;  /* 0x000000b100b17308 */ /* 0x000ea20000000800 */
[----:B---3--:R-:W-:Y:S01]  /*184c0*/  FADD.FTZ R0, R96, R39 ;  /* 0x0000002760007221 */ /* 0x008fe20000010000 */
[----:B0-----:R-:W-:-:S06]  /*184d0*/  CS2R R98, SRZ ;  /* 0x0000000000627805 */ /* 0x001fcc000001ff00 */
[----:B------:R-:W0:Y:S01]  /*184e0*/  MUFU.EX2 R100, R100 ;  /* 0x0000006400647308 */ /* 0x000e220000000800 */
[C---:B-1----:R-:W-:Y:S01]  /*184f0*/  FADD.FTZ R39, R27.reuse, R0 ;  /* 0x000000001b277221 */ /* 0x042fe20000010000 */
[----:B------:R-:W-:Y:S02]  /*18500*/  F2FP.BF16.F32.PACK_AB R182, R27, R96 ;  /* 0x000000601bb6723e */ /* 0x000fe400000010ff */
[----:B------:R-:W-:-:S04]  /*18510*/  CS2R R96, SRZ ;  /* 0x0000000000607805 */ /* 0x000fc8000001ff00 */
[----:B------:R-:W1:Y:S01]  /*18520*/  MUFU.EX2 R30, R30 ;  /* 0x0000001e001e7308 */ /* 0x000e620000000800 */
[----:B--2---:R-:W-:-:S07]  /*18530*/  FADD.FTZ R41, R177, R6 ;  /* 0x00000006b1297221 */ /* 0x004fce0000010000 */
[----:B------:R2:W3:Y:S01]  /*18540*/  MUFU.EX2 R37, R68 ;  /* 0x0000004400257308 */ /* 0x0004e20000000800 */
[----:B0-----:R-:W-:Y:S01]  /*18550*/  FADD.FTZ R0, R100, R39 ;  /* 0x0000002764007221 */ /* 0x001fe20000010000 */
[----:B------:R-:W-:-:S06]  /*18560*/  CS2R R38, SRZ ;  /* 0x0000000000267805 */ /* 0x000fcc000001ff00 */
[----:B------:R-:W0:Y:S01]  /*18570*/  MUFU.EX2 R179, R179 ;  /* 0x000000b300b37308 */ /* 0x000e220000000800 */
[C---:B-1----:R-:W-:Y:S01]  /*18580*/  FADD.FTZ R6, R30.reuse, R41 ;  /* 0x000000291e067221 */ /* 0x042fe20000010000 */
[----:B------:R-:W-:Y:S02]  /*18590*/  F2FP.BF16.F32.PACK_AB R177, R30, R177 ;  /* 0x000000b11eb1723e */ /* 0x000fe400000010ff */
[----:B--2---:R-:W-:Y:S02]  /*185a0*/  CS2R R68, SRZ ;  /* 0x0000000000447805 */ /* 0x004fe4000001ff00 */
[----:B------:R-:W-:Y:S02]  /*185b0*/  CS2R R30, SRZ ;  /* 0x00000000001e7805 */ /* 0x000fe4000001ff00 */
[----:B------:R-:W1:Y:S01]  /*185c0*/  MUFU.EX2 R102, R102 ;  /* 0x0000006600667308 */ /* 0x000e620000000800 */
[C---:B---3--:R-:W-:Y:S01]  /*185d0*/  FADD.FTZ R11, R37.reuse, R0 ;  /* 0x00000000250b7221 */ /* 0x048fe20000010000 */
[----:B------:R-:W-:-:S02]  /*185e0*/  F2FP.BF16.F32.PACK_AB R176, R37, R100 ;  /* 0x0000006425b0723e */ /* 0x000fc400000010ff */
[----:B------:R-:W-:Y:S02]  /*185f0*/  CS2R R100, SRZ ;  /* 0x0000000000647805 */ /* 0x000fe4000001ff00 */
[----:B------:R-:W-:Y:S02]  /*18600*/  CS2R R36, SRZ ;  /* 0x0000000000247805 */ /* 0x000fe4000001ff00 */
[----:B------:R-:W2:Y:S01]  /*18610*/  MUFU.EX2 R26, R26 ;  /* 0x0000001a001a7308 */ /* 0x000ea20000000800 */
[----:B0-----:R-:W-:-:S07]  /*18620*/  FADD.FTZ R41, R179, R6 ;  /* 0x00000006b3297221 */ /* 0x001fce0000010000 */
[----:B------:R0:W3:Y:S01]  /*18630*/  MUFU.EX2 R9, R104 ;  /* 0x0000006800097308 */ /* 0x0000e20000000800 */
[----:B-1----:R-:W-:Y:S01]  /*18640*/  FADD.FTZ R0, R102, R11 ;  /* 0x0000000b66007221 */ /* 0x002fe20000010000 */
[C---:B--2---:R-:W-:Y:S01]  /*18650*/  FADD.FTZ R6, R26.reuse, R41 ;  /* 0x000000291a067221 */ /* 0x044fe20000010000 */
[----:B------:R-:W-:Y:S02]  /*18660*/  F2FP.BF16.F32.PACK_AB R179, R26, R179 ;  /* 0x000000b31ab3723e */ /* 0x000fe400000010ff */
[----:B0-----:R-:W-:Y:S02]  /*18670*/  CS2R R104, SRZ ;  /* 0x0000000000687805 */ /* 0x001fe4000001ff00 */
[----:B------:R-:W-:Y:S02]  /*18680*/  CS2R R40, SRZ ;  /* 0x0000000000287805 */ /* 0x000fe4000001ff00 */
[----:B------:R-:W-:Y:S01]  /*18690*/  CS2R R26, SRZ ;  /* 0x00000000001a7805 */ /* 0x000fe2000001ff00 */
[C---:B---3--:R-:W-:Y:S01]  /*186a0*/  FADD.FTZ R7, R9.reuse, R0 ;  /* 0x0000000009077221 */ /* 0x048fe20000010000 */
[----:B------:R-:W-:Y:S01]  /*186b0*/  F2FP.BF16.F32.PACK_AB R178, R9, R102 ;  /* 0x0000006609b2723e */ /* 0x000fe200000010ff */
[----:B------:R-:W-:Y:S01]  /*186c0*/  IMAD.MOV.U32 R0, RZ, RZ, 0x3f800000 ;  /* 0x3f800000ff007424 */ /* 0x000fe200078e00ff */
        /* <DEDUP_REMOVED lines=9> */
.L_x_5915:
[----:B------:R-:W-:-:S05]  /*18760*/  VIADD R3, R12, 0x1 ;  /* 0x000000010c037836 */ /* 0x000fca0000000000 */
[----:B------:R-:W-:-:S04]  /*18770*/  ISETP.NE.AND P3, PT, R3, 0x2, PT ;  /* 0x000000020300780c */ /* 0x000fc80003f65270 */
[----:B------:R-:W-:Y:S02]  /*18780*/  SEL R208, RZ, 0x1, P3 ;  /* 0x00000001ffd07807 */ /* 0x000fe40001800000 */
[----:B------:R-:W-:Y:S02]  /*18790*/  SEL R205, R3, RZ, P3 ;  /* 0x000000ff03cd7207 */ /* 0x000fe40001800000 */
[----:B------:R-:W-:Y:S01]  /*187a0*/  LOP3.LUT R208, R11, R208, RZ, 0x3c, !PT ;  /* 0x000000d00bd07212 */ /* 0x000fe200078e3cff */
[----:B------:R-:W-:Y:S06]  /*187b0*/  @!P0 BRA `(.L_x_5905) ;  /* 0x0000000000048947 */ /* 0x000fec0003800000 */
[----:B------:R-:W-:Y:S01]  /*187c0*/  BPT.TRAP 0x1 ;  /* 0x000000040000795c */ /* 0x000fe20000300000 */
.L_x_5905:
[----:B------:R-:W-:Y:S01]  /*187d0*/  IMAD R13, R205, 0x8, R16 ;  /* 0x00000008cd0d7824 */ /* 0x000fe200078e0210 */
[----:B------:R-:W-:-:S04]  /*187e0*/  SHF.L.U32 R4, R208, 0x1f, RZ ;  /* 0x0000001fd0047819 */ /* 0x000fc800000006ff */
[----:B------:R0:W1:Y:S01]  /*187f0*/  SYNCS.PHASECHK.TRANS64.TRYWAIT P3, [R13+URZ+0x36830], R4 ;  /* 0x036830040d0075a7 */ /* 0x000062000806017f */
[----:B------:R-:W-:Y:S05]  /*18800*/  @!P0 BRA `(.L_x_5906) ;  /* 0x0000000000048947 */ /* 0x000fea0003800000 */
[----:B------:R-:W-:Y:S01]  /*18810*/  BPT.TRAP 0x1 ;  /* 0x000000040000795c */ /* 0x000fe20000300000 */
.L_x_5906:
[----:B------:R-:W-:Y:S01]  /*18820*/  IMAD R3, R205, 0xa80, R222 ;  /* 0x00000a80cd037824 */ /* 0x000fe200078e02de */
[----:B------:R-:W-:Y:S03]  /*18830*/  BSSY B2, `(.L_x_5907) ;  /* 0x0000006000027945 */ /* 0x000fe60003800000 */
[C---:B------:R-:W-:Y:S02]  /*18840*/  VIADD R122, R3.reuse, 0x80 ;  /* 0x00000080037a7836 */ /* 0x040fe40000000000 */
[----:B------:R-:W-:Y:S01]  /*18850*/  VIADD R124, R3, 0x100 ;  /* 0x00000100037c7836 */ /* 0x000fe20000000000 */
[----:B-1----:R-:W-:Y:S06]  /*18860*/  @P3 BRA `(.L_x_5908) ;  /* 0x0000000000083947 */ /* 0x002fec0003800000 */
[----:B------:R-:W1:Y:S02]  /*18870*/  SYNCS.PHASECHK.TRANS64.TRYWAIT P3, [R13+URZ+0x36830], R4 ;  /* 0x036830040d0075a7 */ /* 0x000e64000806017f */
[----:B-1----:R-:W-:Y:S05]  /*18880*/  @!P3 BRA `(.L_x_5909) ;  /* 0x0000019800b8b947 */ /* 0x002fea0003800000 */
.L_x_5908:
[----:B------:R-:W-:Y:S05]  /*18890*/  BSYNC B2 ;  /* 0x0000000000027941 */ /* 0x000fea0003800000 */
.L_x_5907:
[----:B------:R-:W2:Y:S01]  /*188a0*/  LDL.64 R20, [R1+0x30] ;  /* 0x0000300001147983 */ /* 0x000ea20000100a00 */
[----:B------:R-:W-:Y:S02]  /*188b0*/  IMAD.MOV.U32 R120, RZ, RZ, R3 ;  /* 0x000000ffff787224 */ /* 0x000fe400078e0003 */
[----:B------:R-:W-:Y:S01]  /*188c0*/  IMAD.MOV.U32 R121, RZ, RZ, 0x40000040 ;  /* 0x40000040ff797424 */ /* 0x000fe200078e00ff */
[----:B------:R-:W3:Y:S02]  /*188d0*/  LDL.64 R14, [R1+0x28] ;  /* 0x00002800010e7983 */ /* 0x000ee40000100a00 */
[----:B------:R-:W-:Y:S02]  /*188e0*/  R2UR UR6, R120 ;  /* 0x00000000780672ca */ /* 0x000fe400000e0000 */
[C---:B------:R-:W-:Y:S01]  /*188f0*/  R2UR UR7, R121.reuse ;  /* 0x00000000790772ca */ /* 0x040fe200000e0000 */
[----:B------:R-:W-:Y:S01]  /*18900*/  WARPGROUP.ARRIVE ;  /* 0x00000000000079c5 */ /* 0x000fe20000000000 */
[----:B------:R-:W-:Y:S01]  /*18910*/  IMAD.MOV.U32 R123, RZ, RZ, 0x40000040 ;  /* 0x40000040ff7b7424 */ /* 0x000fe200078e00ff */
[----:B------:R-:W-:Y:S01]  /*18920*/  R2UR UR22, R122 ;  /* 0x000000007a1672ca */ /* 0x000fe200000e0000 */
[----:B------:R-:W-:Y:S01]  /*18930*/  IMAD.MOV.U32 R125, RZ, RZ, 0x40000040 ;  /* 0x40000040ff7d7424 */ /* 0x000fe200078e00ff */
[----:B------:R-:W-:Y:S01]  /*18940*/  R2UR UR19, R121 ;  /* 0x00000000791372ca */ /* 0x000fe200000e0000 */
[----:B------:R4:W-:Y:S01]  /*18950*/  STL.64 [R1+0x88], R8 ;  /* 0x0000880801007387 */ /* 0x0009e20000100a00 */
[----:B------:R-:W-:Y:S01]  /*18960*/  R2UR UR23, R123 ;  /* 0x000000007b1772ca */ /* 0x000fe200000e0000 */
[----:B------:R-:W-:-:S02]  /*18970*/  IMAD.MOV.U32 R120, RZ, RZ, R124 ;  /* 0x000000ffff787224 */ /* 0x000fc400078e007c */
[----:B------:R-:W-:Y:S01]  /*18980*/  VIADD R122, R3, 0x180 ;  /* 0x00000180037a7836 */ /* 0x000fe20000000000 */
[----:B------:R-:W-:Y:S01]  /*18990*/  R2UR UR15, R123 ;  /* 0x000000007b0f72ca */ /* 0x000fe200000e0000 */
[----:B------:R0:W-:Y:S01]  /*189a0*/  STL.64 [R1+0x80], R6 ;  /* 0x0000800601007387 */ /* 0x0001e20000100a00 */
[----:B------:R-:W-:Y:S02]  /*189b0*/  R2UR UR18, R120 ;  /* 0x00000000781272ca */ /* 0x000fe400000e0000 */
[----:B------:R-:W-:Y:S01]  /*189c0*/  R2UR UR14, R122 ;  /* 0x000000007a0e72ca */ /* 0x000fe200000e0000 */
[----:B------:R-:W-:Y:S01]  /*189d0*/  VIADD R120, R3, 0x200 ;  /* 0x0000020003787836 */ /* 0x000fe20000000000 */
[----:B------:R-:W-:Y:S02]  /*189e0*/  R2UR UR35, R121 ;  /* 0x00000000792372ca */ /* 0x000fe400000e0000 */
[----:B--2---:R-:W-:Y:S02]  /*189f0*/  R2UR UR8, R20 ;  /* 0x00000000140872ca */ /* 0x004fe400000e0000 */
[----:B------:R-:W-:Y:S01]  /*18a00*/  R2UR UR9, R21 ;  /* 0x00000000150972ca */ /* 0x000fe200000e0000 */
[----:B------:R-:W-:Y:S01]  /*18a10*/  VIADD R124, R3, 0x280 ;  /* 0x00000280037c7836 */ /* 0x000fe20000000000 */
[----:B------:R-:W-:Y:S01]  /*18a20*/  R2UR UR31, R125 ;  /* 0x000000007d1f72ca */ /* 0x000fe200000e0000 */
[----:B----4-:R-:W2:Y:S01]  /*18a30*/  LDL.64 R8, [R1+0x20] ;  /* 0x0000200001087983 */ /* 0x010ea20000100a00 */
[----:B------:R-:W-:-:S02]  /*18a40*/  R2UR UR27, R123 ;  /* 0x000000007b1b72ca */ /* 0x000fc400000e0000 */
[----:B---3--:R-:W-:Y:S01]  /*18a50*/  R2UR UR46, R14 ;  /* 0x000000000e2e72ca */ /* 0x008fe200000e0000 */
[----:B------:R-:W-:Y:S01]  /*18a60*/  VIADD R210, R3, 0x84 ;  /* 0x0000008403d27836 */ /* 0x000fe20000000000 */
[----:B------:R-:W-:Y:S01]  /*18a70*/  R2UR UR47, R15 ;  /* 0x000000000f2f72ca */ /* 0x000fe200000e0000 */
[----:B------:R-:W-:Y:S01]  /*18a80*/  IMAD.MOV.U32 R211, RZ, RZ, 0x40000040 ;  /* 0x40000040ffd37424 */ /* 0x000fe200078e00ff */
[----:B0-----:R-:W3:Y:S01]  /*18a90*/  LDL.64 R6, [R1+0x18] ;  /* 0x0000180001067983 */ /* 0x001ee20000100a00 */
[----:B------:R-:W-:Y:S02]  /*18aa0*/  UMOV UR4, UR8 ;  /* 0x0000000800047c82 */ /* 0x000fe40008000000 */
[----:B------:R-:W-:Y:S02]  /*18ab0*/  UMOV UR5, UR9 ;  /* 0x0000000900057c82 */ /* 0x000fe40008000000 */
[----:B------:R-:W-:Y:S01]  /*18ac0*/  HGMMA.64x16x16.F32.BF16 R168, gdesc[UR4], RZ, !UPT, gsb0 ;  /* 0x0020000004a879f0 */ /* 0x000fe2000c0018ff */
        /* <DEDUP_REMOVED lines=17> */
[----:B------:R-:W-:Y:S01]  /*18be0*/  UMOV UR33, UR9 ;  /* 0x0000000900217c82 */ /* 0x000fe20008000000 */
[----:B------:R-:W-:Y:S02]  /*18bf0*/  WARPGROUP.DEPBAR.LE gsb0, 0x0 ;  /* 0x00008000000079c5 */ /* 0x000fe40000010000 */
[----:B------:R-:W-:-:S08]  /*18c00*/  WARPGROUP.ARRIVE ;  /* 0x00000000000079c5 */ /* 0x000fd00000000000 */
[----:B------:R-:W-:Y:S01]  /*18c10*/  HGMMA.64x16x16.F32.BF16 R136, gdesc[UR32], RZ, !UPT, gsb0 ;  /* 0x00200000208879f0 */ /* 0x000fe2000c0018ff */
[----:B------:R-:W-:Y:S01]  /*18c20*/  R2UR UR30, R124 ;  /* 0x000000007c1e72ca */ /* 0x000fe200000e0000 */
[----:B------:R-:W-:Y:S01]  /*18c30*/  UMOV UR28, UR8 ;  /* 0x00000008001c7c82 */ /* 0x000fe20008000000 */
[----:B------:R-:W-:Y:S01]  /*18c40*/  UMOV UR29, UR9 ;  /* 0x00000009001d7c82 */ /* 0x000fe20008000000 */
[C---:B------:R-:W-:Y:S02]  /*18c50*/  VIADD R120, R3.reuse, 0x2 ;  /* 0x0000000203787836 */ /* 0x040fe40000000000 */
[----:B------:R-:W-:Y:S02]  /*18c60*/  IMAD.MOV.U32 R121, RZ, RZ, 0x40000040 ;  /* 0x40000040ff797424 */ /* 0x000fe400078e00ff */
[C---:B------:R-:W-:Y:S01]  /*18c70*/  VIADD R122, R3.reuse, 0x300 ;  /* 0x00000300037a7836 */ /* 0x040fe20000000000 */
[----:B------:R-:W-:Y:S01]  /*18c80*/  R2UR UR10, R120 ;  /* 0x00000000780a72ca */ /* 0x000fe200000e0000 */
[----:B------:R-:W-:Y:S01]  /*18c90*/  VIADD R120, R3, 0x102 ;  /* 0x0000010203787836 */ /* 0x000fe20000000000 */
[----:B------:R-:W-:Y:S01]  /*18ca0*/  R2UR UR11, R121 ;  /* 0x00000000790b72ca */ /* 0x000fe200000e0000 */
[----:B------:R-:W-:Y:S01]  /*18cb0*/  IMAD.MOV.U32 R121, RZ, RZ, 0x40000040 ;  /* 0x40000040ff797424 */ /* 0x000fe200078e00ff */
[----:B------:R-:W-:-:S02]  /*18cc0*/  WARPGROUP.DEPBAR.LE gsb0, 0x0 ;  /* 0x00008000000079c5 */ /* 0x000fc40000010000 */
[----:B------:R-:W-:-:S06]  /*18cd0*/  WARPGROUP.ARRIVE ;  /* 0x00000000000079c5 */ /* 0x000fcc0000000000 */
[----:B------:R-:W-:Y:S01]  /*18ce0*/  HGMMA.64x16x16.F32.BF16 R128, gdesc[UR28], RZ, !UPT, gsb0 ;  /* 0x002000001c8079f0 */ /* 0x000fe2000c0018ff */
[----:B------:R-:W-:Y:S01]  /*18cf0*/  R2UR UR26, R122 ;  /* 0x000000007a1a72ca */ /* 0x000fe200000e0000 */
[----:B------:R-:W-:Y:S01]  /*18d00*/  VIADD R122, R3, 0x82 ;  /* 0x00000082037a7836 */ /* 0x000fe20000000000 */
[----:B------:R-:W-:Y:S01]  /*18d10*/  R2UR UR22, R120 ;  /* 0x00000000781672ca */ /* 0x000fe200000e0000 */
[----:B------:R-:W-:Y:S01]  /*18d20*/  IMAD.MOV.U32 R123, RZ, RZ, 0x40000040 ;  /* 0x40000040ff7b7424 */ /* 0x000fe200078e00ff */
[----:B------:R-:W-:Y:S01]  /*18d30*/  R2UR UR23, R121 ;  /* 0x00000000791772ca */ /* 0x000fe200000e0000 */
[C---:B------:R-:W-:Y:S02]  /*18d40*/  VIADD R120, R3.reuse, 0x202 ;  /* 0x0000020203787836 */ /* 0x040fe40000000000 */
[----:B------:R-:W-:Y:S01]  /*18d50*/  IMAD.MOV.U32 R121, RZ, RZ, 0x40000040 ;  /* 0x40000040ff797424 */ /* 0x000fe200078e00ff */
[----:B------:R-:W-:Y:S01]  /*18d60*/  R2UR UR6, R122 ;  /* 0x000000007a0672ca */ /* 0x000fe200000e0000 */
[----:B------:R-:W-:Y:S01]  /*18d70*/  VIADD R122, R3, 0x182 ;  /* 0x00000182037a7836 */ /* 0x000fe20000000000 */
[----:B------:R-:W-:Y:S01]  /*18d80*/  R2UR UR7, R123 ;  /* 0x000000007b0772ca */ /* 0x000fe200000e0000 */
        /* <DEDUP_REMOVED lines=13> */
[----:B------:R-:W-:-:S02]  /*18e60*/  R2UR UR14, R122 ;  /* 0x000000007a0e72ca */ /* 0x000fc400000e0000 */
[----:B------:R-:W-:Y:S02]  /*18e70*/  R2UR UR15, R123 ;  /* 0x000000007b0f72ca */ /* 0x000fe400000e0000 */
[----:B------:R-:W-:Y:S02]  /*18e80*/  R2UR UR30, R120 ;  /* 0x00000000781e72ca */ /* 0x000fe400000e0000 */
[----:B------:R-:W-:Y:S01]  /*18e90*/  R2UR UR31, R121 ;  /* 0x00000000791f72ca */ /* 0x000fe200000e0000 */
        /* <DEDUP_REMOVED lines=25> */
[----:B------:R-:W-:Y:S01]  /*19030*/  MOV R20, UR49 ;  /* 0x0000003100147c02 */ /* 0x000fe20008000f00 */
[----:B------:R-:W-:Y:S01]  /*19040*/  UMOV UR49, UR47 ;  /* 0x0000002f00317c82 */ /* 0x000fe20008000000 */
[----:B------:R-:W-:Y:S01]  /*19050*/  MOV R21, UR48 ;  /* 0x0000003000157c02 */ /* 0x000fe20008000f00 */
        /* <DEDUP_REMOVED lines=16> */
[----:B------:R-:W-:Y:S01]  /*19160*/  R2UR UR26, R210 ;  /* 0x00000000d21a72ca */ /* 0x000fe200000e0000 */
[----:B------:R0:W5:Y:S08]  /*19170*/  LDL.LU.64 R8, [R1+0x88] ;  /* 0x0000880001087983 */ /* 0x0001700000300a00 */
[----:B------:R-:W-:-:S02]  /*19180*/  UMOV UR28, UR38 ;  /* 0x00000026001c7c82 */ /* 0x000fc40008000000 */
        /* <DEDUP_REMOVED lines=59> */
[----:B---3--:R-:W-:Y:S02]  /*19540*/  R2UR UR40, R6 ;  /* 0x00000000062872ca */ /* 0x008fe400000e0000 */
        /* <DEDUP_REMOVED lines=81> */
[----:B------:R-:W2:Y:S08]  /*19a60*/  LDL.64 R210, [R1] ;  /* 0x0000000001d27983 */ /* 0x000eb00000100a00 */
[----:B------:R-:W-:-:S02]  /*19a70*/  UMOV UR18, UR38 ;  /* 0x0000002600127c82 */ /* 0x000fc40008000000 */
[----:B------:R-:W-:Y:S01]  /*19a80*/  UMOV UR19, UR39 ;  /* 0x0000002700137c82 */ /* 0x000fe20008000000 */
[----:B------:R-:W-:Y:S02]  /*19a90*/  WARPGROUP.DEPBAR.LE gsb0, 0x0 ;  /* 0x00008000000079c5 */ /* 0x000fe40000010000 */
[----:B------:R-:W-:-:S06]  /*19aa0*/  WARPGROUP.ARRIVE ;  /* 0x00000000000079c5 */ /* 0x000fcc0000000000 */
[----:B------:R-:W-:Y:S01]  /*19ab0*/  HGMMA.64x16x16.F32.BF16 R160, gdesc[UR16], R160, gsb0 ;  /* 0x0020000010a079f0 */ /* 0x000fe200080018a0 */
[----:B------:R-:W-:Y:S01]  /*19ac0*/  R2UR UR49, R20 ;  /* 0x00000000143172ca */ /* 0x000fe200000e0000 */
[----:B------:R-:W-:Y:S01]  /*19ad0*/  VIADD R20, R3, 0x480 ;  /* 0x0000048003147836 */ /* 0x000fe20000000000 */
[----:B------:R-:W-:Y:S01]  /*19ae0*/  R2UR UR48, R21 ;  /* 0x00000000153072ca */ /* 0x000fe200000e0000 */
        /* <DEDUP_REMOVED lines=28> */
[----:B-1----:R-:W-:Y:S02]  /*19cb0*/  MOV R4, UR43 ;  /* 0x0000002b00047c02 */ /* 0x002fe40008000f00 */
[----:B------:R-:W-:Y:S02]  /*19cc0*/  MOV R5, UR42 ;  /* 0x0000002a00057c02 */ /* 0x000fe40008000f00 */
[----:B------:R-:W-:Y:S02]  /*19cd0*/  R2UR UR42, R20 ;  /* 0x00000000142a72ca */ /* 0x000fe400000e0000 */
[----:B------:R-:W-:Y:S01]  /*19ce0*/  R2UR UR43, R21 ;  /* 0x00000000152b72ca */ /* 0x000fe200000e0000 */
[----:B------:R-:W-:Y:S01]  /*19cf0*/  UMOV UR40, UR46 ;  /* 0x0000002e00287c82 */ /* 0x000fe20008000000 */
[----:B------:R-:W-:Y:S01]  /*19d00*/  UMOV UR41, UR47 ;  /* 0x0000002f00297c82 */ /* 0x000fe20008000000 */
[----:B------:R-:W-:-:S02]  /*19d10*/  WARPGROUP.DEPBAR.LE gsb0, 0x0 ;  /* 0x00008000000079c5 */ /* 0x000fc40000010000 */
        /* <DEDUP_REMOVED lines=323> */
[----:B------:R-:W-:Y:S01]  /*1b150*/  IMAD.MOV.U32 R5, RZ, RZ, 0x40000040 ;  /* 0x40000040ff057424 */ /* 0x000fe200078e00ff */
[----:B------:R-:W-:Y:S02]  /*1b160*/  R2UR UR41, R14 ;  /* 0x000000000e2972ca */ /* 0x000fe400000e0000 */
        /* <DEDUP_REMOVED lines=222> */
.L_x_5910:
[----:B------:R-:W-:Y:S01]  /*1bf50*/  SHF.L.U32 R0, R11, 0x1f, RZ ;  /* 0x0000001f0b007819 */ /* 0x000fe200000006ff */
[----:B------:R-:W-:-:S04]  /*1bf60*/  IMAD R11, R12, 0x8, R16 ;  /* 0x000000080c0b7824 */ /* 0x000fc800078e0210 */
[----:B------:R0:W1:Y:S01]  /*1bf70*/  SYNCS.PHASECHK.TRANS64.TRYWAIT P3, [R11+URZ+0x36850], R0 ;  /* 0x036850000b0075a7 */ /* 0x000062000806017f */
[----:B------:R-:W-:Y:S05]  /*1bf80*/  @!P0 BRA `(.L_x_5911) ;  /* 0x0000000000048947 */ /* 0x000fea0003800000 */
[----:B------:R-:W-:Y:S01]  /*1bf90*/  BPT.TRAP 0x1 ;  /* 0x000000040000795c */ /* 0x000fe20000300000 */
.L_x_5911:
[----:B------:R-:W-:Y:S04]  /*1bfa0*/  BSSY B2, `(.L_x_5912) ;  /* 0x0000004000027945 */ /* 0x000fe80003800000 */
[----:B-1----:R-:W-:Y:S05]  /*1bfb0*/  @P3 BRA `(.L_x_5913) ;  /* 0x0000000000083947 */ /* 0x002fea0003800000 */
[----:B------:R-:W1:Y:S02]  /*1bfc0*/  SYNCS.PHASECHK.TRANS64.TRYWAIT P3, [R11+URZ+0x36850], R0 ;  /* 0x036850000b0075a7 */ /* 0x000e64000806017f */
[----:B-1----:R-:W-:Y:S05]  /*1bfd0*/  @!P3 BRA `(.L_x_5914) ;  /* 0x0000016000f8b947 */ /* 0x002fea0003800000 */
.L_x_5913:
[----:B------:R-:W-:Y:S05]  /*1bfe0*/  BSYNC B2 ;  /* 0x0000000000027941 */ /* 0x000fea0003800000 */
.L_x_5912:
[----:B01----:R-:W-:Y:S01]  /*1bff0*/  VIADD R0, R16, 0x400 ;  /* 0x0000040010007836 */ /* 0x003fe20000000000 */
[----:B------:R-:W-:Y:S01]  /*1c000*/  WARPGROUP.ARRIVE ;  /* 0x00000000000079c5 */ /* 0x000fe20000000000 */
[----:B------:R-:W-:Y:S01]  /*1c010*/  IMAD.MOV.U32 R3, RZ, RZ, 0x40000040 ;  /* 0x40000040ff037424 */ /* 0x000fe200078e00ff */
[----:B------:R-:W0:Y:S01]  /*1c020*/  @P2 LDC R15, c[0x0][0x44c] ;  /* 0x00011300ff0f2b82 */ /* 0x000e220000000800 */
[----:B------:R-:W-:Y:S01]  /*1c030*/  IMAD.MOV.U32 R5, RZ, RZ, 0x40000040 ;  /* 0x40000040ff057424 */ /* 0x000fe200078e00ff */
[----:B------:R-:W-:Y:S01]  /*1c040*/  SHF.R.U32.HI R0, RZ, 0x4, R0 ;  /* 0x00000004ff007819 */ /* 0x000fe20000011600 */
[----:B------:R-:W-:Y:S01]  /*1c050*/  FMUL.FTZ R21, R173, UR43 ;  /* 0x0000002bad157c20 */ /* 0x000fe20008410000 */
[----:B------:R-:W-:Y:S01]  /*1c060*/  R2UR UR7, R3 ;  /* 0x00000000030772ca */ /* 0x000fe200000e0000 */
[----:B------:R-:W-:Y:S01]  /*1c070*/  FMUL.FTZ R3, R169, UR43 ;  /* 0x0000002ba9037c20 */ /* 0x000fe20008410000 */
[----:B------:R-:W-:Y:S01]  /*1c080*/  LOP3.LUT R0, R0, 0x3fff, RZ, 0xc0, !PT ;  /* 0x00003fff00007812 */ /* 0x000fe200078ec0ff */
[----:B------:R-:W-:Y:S01]  /*1c090*/  FMUL.FTZ R169, R161, UR43 ;  /* 0x0000002ba1a97c20 */ /* 0x000fe20008410000 */
[----:B------:R-:W1:Y:S01]  /*1c0a0*/  @P2 LDC R14, c[0x0][0x450] ;  /* 0x00011400ff0e2b82 */ /* 0x000e620000000800 */
[----:B------:R-:W-:Y:S01]  /*1c0b0*/  FMUL.FTZ R161, R162, UR43 ;  /* 0x0000002ba2a17c20 */ /* 0x000fe20008410000 */
[----:B------:R-:W-:Y:S01]  /*1c0c0*/  LOP3.LUT R0, R0, 0x3800000, RZ, 0xfc, !PT ;  /* 0x0380000000007812 */ /* 0x000fe200078efcff */
[----:B------:R-:W-:Y:S01]  /*1c0d0*/  FMUL.FTZ R162, R163, UR43 ;  /* 0x0000002ba3a27c20 */ /* 0x000fe20008410000 */
[----:B------:R-:W-:Y:S01]  /*1c0e0*/  FMUL.FTZ R163, R164, UR43 ;  /* 0x0000002ba4a37c20 */ /* 0x000fe20008410000 */
[----:B------:R-:W-:Y:S01]  /*1c0f0*/  FMUL.FTZ R164, R165, UR43 ;  /* 0x0000002ba5a47c20 */ /* 0x000fe20008410000 */
[----:B------:R-:W-:Y:S01]  /*1c100*/  IMAD.IADD R165, R229, 0x1, R226 ;  /* 0x00000001e5a57824 */ /* 0x000fe200078e02e2 */
[----:B------:R-:W-:Y:S01]  /*1c110*/  MUFU.TANH R3, R3 ;  /* 0x0000000300037308 */ /* 0x000fe20000002400 */
[----:B------:R-:W-:-:S02]  /*1c120*/  IMAD R2, R12, 0xa80, R0 ;  /* 0x00000a800c027824 */ /* 0x000fc400078e0200 */
[----:B------:R-:W-:Y:S01]  /*1c130*/  FMUL.FTZ R0, R168, UR43 ;  /* 0x0000002ba8007c20 */ /* 0x000fe20008410000 */
[----:B------:R-:W-:Y:S01]  /*1c140*/  FMUL.FTZ R160, R160, UR43 ;  /* 0x0000002ba0a07c20 */ /* 0x000fe20008410000 */
[----:B------:R-:W-:Y:S01]  /*1c150*/  FMUL.FTZ R12, R171, UR43 ;  /* 0x0000002bab0c7c20 */ /* 0x000fe20008410000 */
[C---:B------:R-:W-:Y:S01]  /*1c160*/  VIADD R4, R2.reuse, 0x80 ;  /* 0x0000008002047836 */ /* 0x040fe20000000000 */
[----:B------:R-:W-:Y:S01]  /*1c170*/  R2UR UR6, R2 ;  /* 0x00000000020672ca */ /* 0x000fe200000e0000 */
[----:B------:R-:W-:Y:S01]  /*1c180*/  FMUL.FTZ R152, R152, UR43 ;  /* 0x0000002b98987c20 */ /* 0x000fe20008410000 */
[----:B------:R-:W2:Y:S01]  /*1c190*/  MUFU.TANH R0, R0 ;  /* 0x0000000000007308 */ /* 0x000ea20000002400 */
[----:B0-----:R-:W-:-:S04]  /*1c1a0*/  @P2 IMAD.HI.U32 R15, R165, R15, RZ ;  /* 0x0000000fa50f2227 */ /* 0x001fc800078e00ff */
        /* <DEDUP_REMOVED lines=9> */
[----:B------:R-:W-:Y:S01]  /*1c240*/  HGMMA.64x192x16.F32.BF16 R24, R200, gdesc[UR4].tnspB, R24, gsb0 ;  /* 0x42e00004c8187df0 */ /* 0x000fe20008001818 */
        /* <DEDUP_REMOVED lines=10> */
[----:B------:R-:W-:Y:S01]  /*1c2f0*/  ULDC UR4, c[0x0][0x988] ;  /* 0x0002620000047ab9 */ /* 0x000fe20000000800 */
        /* <DEDUP_REMOVED lines=24> */
[----:B------:R-:W-:Y:S01]  /*1c480*/  @!P1 VIADD R13, R13, 0x36840 ;  /* 0x000368400d0d9836 */ /* 0x000fe20000000000 */
[----:B------:R-:W-:Y:S01]  /*1c490*/  MUFU.TANH R152, R152 ;  /* 0x0000009800987308 */ /* 0x000fe20000002400 */
[----:B------:R-:W-:-:S03]  /*1c4a0*/  @!P1 VIADD R11, R11, 0x36860 ;  /* 0x000368600b0b9836 */ /* 0x000fc60000000000 */
[----:B------:R-:W-:Y:S02]  /*1c4b0*/  @!P1 PRMT R13, RZ, 0x654, R13 ;  /* 0x00000654ff0d9816 */ /* 0x000fe4000000000d */
[----:B------:R-:W-:Y:S02]  /*1c4c0*/  @!P1 PRMT R11, RZ, 0x654, R11 ;  /* 0x00000654ff0b9816 */ /* 0x000fe4000000000b */
        /* <DEDUP_REMOVED lines=54> */
[----:B------:R-:W-:Y:S01]  /*1c830*/  FMUL.FTZ R5, R170, UR43 ;  /* 0x0000002baa057c20 */ /* 0x000fe20008410000 */
[----:B------:R-:W-:Y:S01]  /*1c840*/  FMUL.FTZ R170, R140, UR43 ;  /* 0x0000002b8caa7c20 */ /* 0x000fe20008410000 */
[----:B------:R-:W-:Y:S01]  /*1c850*/  IMAD.MOV.U32 R140, RZ, RZ, R165 ;  /* 0x000000ffff8c7224 */ /* 0x000fe200078e00a5 */
[----:B------:R-:W-:Y:S01]  /*1c860*/  R2UR UR6, R4 ;  /* 0x00000000040672ca */ /* 0x000fe200000e0000 */
[----:B------:R-:W-:Y:S01]  /*1c870*/  FMUL.FTZ R4, R172, UR43 ;  /* 0x0000002bac047c20 */ /* 0x000fe20008410000 */
[----:B-1----:R-:W-:Y:S01]  /*1c880*/  @P2 SHF.R.U32.HI R140, RZ, R14, R15 ;  /* 0x0000000eff8c2219 */ /* 0x002fe2000001160f */
[----:B------:R0:W-:Y:S01]  /*1c890*/  MUFU.TANH R165, R170 ;  /* 0x000000aa00a57308 */ /* 0x0001e20000002400 */
[----:B------:R-:W-:Y:S02]  /*1c8a0*/  IMAD.MOV.U32 R15, RZ, RZ, 0x40000040 ;  /* 0x40000040ff0f7424 */ /* 0x000fe400078e00ff */
[----:B------:R-:W-:Y:S01]  /*1c8b0*/  FMUL.FTZ R172, R127, UR43 ;  /* 0x0000002b7fac7c20 */ /* 0x000fe20008410000 */
[----:B------:R-:W-:-:S04]  /*1c8c0*/  VIADD R14, R2, 0x280 ;  /* 0x00000280020e7836 */ /* 0x000fc80000000000 */
[----:B------:R-:W1:Y:S01]  /*1c8d0*/  MUFU.TANH R4, R4 ;  /* 0x0000000400047308 */ /* 0x000e620000002400 */
[----:B0-----:R-:W0:Y:S04]  /*1c8e0*/  SHFL.IDX PT, R170, R140, RZ, 0x1c1f ;  /* 0x001c1fff8caa7589 */ /* 0x001e2800000e0000 */
[----:B------:R-:W3:Y:S03]  /*1c8f0*/  SHFL.IDX PT, R140, R140, 0x1, 0x1c1f ;  /* 0x003c1f008c8c7f89 */ /* 0x000ee600000e0000 */
[----:B------:R-:W-:Y:S01]  /*1c900*/  MUFU.TANH R5, R5 ;  /* 0x0000000500057308 */ /* 0x000fe20000002400 */
[----:B------:R-:W-:Y:S02]  /*1c910*/  WARPGROUP.DEPBAR.LE gsb0, 0x0 ;  /* 0x00008000000079c5 */ /* 0x000fe40000010000 */
[----:B------:R-:W-:-:S06]  /*1c920*/  WARPGROUP.ARRIVE ;  /* 0x00000000000079c5 */ /* 0x000fcc0000000000 */
[----:B------:R-:W-:Y:S01]  /*1c930*/  HGMMA.64x192x16.F32.BF16 R24, R184, gdesc[UR4].tnspB, R24, gsb0 ;  /* 0x42e00004b8187df0 */ /* 0x000fe20008001818 */
[----:B------:R-:W-:Y:S01]  /*1c940*/  R2UR UR7, R15 ;  /* 0x000000000f0772ca */ /* 0x000fe200000e0000 */
[----:B------:R-:W-:Y:S01]  /*1c950*/  IMAD R15, R10, -0x70, RZ ;  /* 0xffffff900a0f7824 */ /* 0x000fe200078e02ff */
[----:B------:R-:W-:Y:S01]  /*1c960*/  R2UR UR6, R14 ;  /* 0x000000000e0672ca */ /* 0x000fe200000e0000 */
[----:B------:R-:W-:Y:S01]  /*1c970*/  FMUL.FTZ R14, R128, UR43 ;  /* 0x0000002b800e7c20 */ /* 0x000fe20008410000 */
[----:B------:R-:W-:Y:S01]  /*1c980*/  FMUL.FTZ R128, R129, UR43 ;  /* 0x0000002b81807c20 */ /* 0x000fe20008410000 */
[----:B------:R-:W-:Y:S01]  /*1c990*/  FMUL.FTZ R129, R132, UR43 ;  /* 0x0000002b84817c20 */ /* 0x000fe20008410000 */
[----:B------:R-:W-:-:S03]  /*1c9a0*/  IADD3 R15, -R227, 0x1, R15 ;  /* 0x00000001e30f7810 */ /* 0x000fc60007ffe10f */
[----:B------:R-:W4:Y:S01]  /*1c9b0*/  MUFU.TANH R14, R14 ;  /* 0x0000000e000e7308 */ /* 0x000f220000002400 */
[----:B------:R-:W-:-:S05]  /*1c9c0*/  IADD3 R15, -R224, R15, R228 ;  /* 0x0000000fe00f7210 */ /* 0x000fca0007ffe1e4 */
[C---:B0-----:R-:W-:Y:S02]  /*1c9d0*/  IMAD.IADD R132, R15.reuse, 0x1, R170 ;  /* 0x000000010f847824 */ /* 0x041fe400078e02aa */
[----:B------:R-:W-:Y:S01]  /*1c9e0*/  FMUL.FTZ R170, R166, UR43 ;  /* 0x0000002ba6aa7c20 */ /* 0x000fe20008410000 */
[----:B------:R-:W0:Y:S01]  /*1c9f0*/  MUFU.TANH R128, R128 ;  /* 0x0000008000807308 */ /* 0x000e220000002400 */
[----:B---3--:R-:W-:Y:S01]  /*1ca00*/  IMAD.IADD R127, R15, 0x1, R140 ;  /* 0x000000010f7f7824 */ /* 0x008fe200078e028c */
[C---:B------:R-:W-:Y:S02]  /*1ca10*/  ISETP.GT.AND P3, PT, R132.reuse, RZ, PT ;  /* 0x000000ff8400720c */ /* 0x040fe40003f64270 */
[----:B------:R-:W-:Y:S02]  /*1ca20*/  ISETP.GT.AND P4, PT, R132, 0x1, PT ;  /* 0x000000018400780c */ /* 0x000fe40003f84270 */
[----:B--2---:R-:W-:Y:S02]  /*1ca30*/  FSEL R0, R0, -INF , P3 ;  /* 0xff80000000007808 */ /* 0x004fe40001800000 */
[----:B------:R-:W2:Y:S01]  /*1ca40*/  MUFU.TANH R129, R129 ;  /* 0x0000008100817308 */ /* 0x000ea20000002400 */
[----:B------:R-:W-:-:S02]  /*1ca50*/  FSEL R166, R3, -INF , P4 ;  /* 0xff80000003a67808 */ /* 0x000fc40002000000 */
[----:B------:R-:W-:Y:S02]  /*1ca60*/  ISETP.GT.AND P5, PT, R132, 0x8, PT ;  /* 0x000000088400780c */ /* 0x000fe40003fa4270 */
[----:B-----5:R-:W-:Y:S02]  /*1ca70*/  FMNMX.FTZ R3, R0, R9, !PT ;  /* 0x0000000900037209 */ /* 0x020fe40007810000 */
[----:B------:R-:W-:Y:S01]  /*1ca80*/  ISETP.GT.AND P6, PT, R132, 0x9, PT ;  /* 0x000000098400780c */ /* 0x000fe20003fc4270 */
[----:B------:R-:W-:Y:S01]  /*1ca90*/  MUFU.TANH R170, R170 ;  /* 0x000000aa00aa7308 */ /* 0x000fe20000002400 */
[----:B-1----:R-:W-:Y:S02]  /*1caa0*/  FSEL R171, R4, -INF , P5 ;  /* 0xff80000004ab7808 */ /* 0x002fe40002800000 */
[----:B------:R-:W-:Y:S02]  /*1cab0*/  FMNMX.FTZ R3, R166, R3, !PT ;  /* 0x00000003a6037209 */ /* 0x000fe40007810000 */
[----:B------:R-:W-:-:S02]  /*1cac0*/  ISETP.GT.AND P3, PT, R132, 0x10, PT ;  /* 0x000000108400780c */ /* 0x000fc40003f64270 */
[----:B------:R-:W-:Y:S01]  /*1cad0*/  FSEL R21, R21, -INF , P6 ;  /* 0xff80000015157808 */ /* 0x000fe20003000000 */
[----:B------:R-:W-:Y:S01]  /*1cae0*/  MUFU.TANH R15, R172 ;  /* 0x000000ac000f7308 */ /* 0x000fe20000002400 */
[----:B------:R-:W-:Y:S02]  /*1caf0*/  FMNMX.FTZ R3, R171, R3, !PT ;  /* 0x00000003ab037209 */ /* 0x000fe40007810000 */
[----:B------:R-:W-:Y:S02]  /*1cb00*/  ISETP.GT.AND P4, PT, R132, 0x11, PT ;  /* 0x000000118400780c */ /* 0x000fe40003f84270 */
[----:B------:R-:W-:Y:S02]  /*1cb10*/  FSEL R160, R160, -INF , P3 ;  /* 0xff800000a0a07808 */ /* 0x000fe40001800000 */
[----:B------:R-:W-:Y:S02]  /*1cb20*/  FMNMX.FTZ R3, R21, R3, !PT ;  /* 0x0000000315037209 */ /* 0x000fe40007810000 */
[----:B------:R-:W-:-:S02]  /*1cb30*/  ISETP.GT.AND P5, PT, R132, 0x18, PT ;  /* 0x000000188400780c */ /* 0x000fc40003fa4270 */
[----:B------:R-:W-:Y:S02]  /*1cb40*/  FSEL R169, R169, -INF , P4 ;  /* 0xff800000a9a97808 */ /* 0x000fe40002000000 */
[----:B------:R-:W-:Y:S02]  /*1cb50*/  FMNMX.FTZ R3, R160, R3, !PT ;  /* 0x00000003a0037209 */ /* 0x000fe40007810000 */
        /* <DEDUP_REMOVED lines=39> */
[----:B------:R-:W-:Y:S01]  /*1cdd0*/  ISETP.GT.AND P3, PT, R132, 0x50, PT ;  /* 0x000000508400780c */ /* 0x000fe20003f64270 */
[----:B------:R1:W3:Y:S01]  /*1cde0*/  MUFU.TANH R3, R121 ;  /* 0x0000007900037308 */ /* 0x0002e20000002400 */
[----:B------:R-:W-:-:S02]  /*1cdf0*/  FSEL R141, R141, -INF , P6 ;  /* 0xff8000008d8d7808 */ /* 0x000fc40003000000 */
[----:B------:R-:W-:Y:S02]  /*1ce00*/  FMNMX.FTZ R4, R165, R4, !PT ;  /* 0x00000004a5047209 */ /* 0x000fe40007810000 */
[----:B------:R-:W-:Y:S02]  /*1ce10*/  ISETP.GT.AND P4, PT, R132, 0x51, PT ;  /* 0x000000518400780c */ /* 0x000fe40003f84270 */
[----:B----4-:R-:W-:Y:S02]  /*1ce20*/  FSEL R14, R14, -INF , P3 ;  /* 0xff8000000e0e7808 */ /* 0x010fe40001800000 */
[----:B------:R-:W-:Y:S01]  /*1ce30*/  FMNMX.FTZ R4, R141, R4, !PT ;  /* 0x000000048d047209 */ /* 0x000fe20007810000 */
[----:B-1----:R-:W-:Y:S01]  /*1ce40*/  FMUL.FTZ R121, R124, UR43 ;  /* 0x0000002b7c797c20 */ /* 0x002fe20008410000 */
[----:B------:R-:W-:Y:S01]  /*1ce50*/  ISETP.GT.AND P5, PT, R132, 0x58, PT ;  /* 0x000000588400780c */ /* 0x000fe20003fa4270 */
[----:B------:R-:W-:Y:S01]  /*1ce60*/  FMUL.FTZ R124, R125, UR43 ;  /* 0x0000002b7d7c7c20 */ /* 0x000fe20008410000 */
[----:B0-----:R-:W-:-:S02]  /*1ce70*/  FSEL R128, R128, -INF , P4 ;  /* 0xff80000080807808 */ /* 0x001fc40002000000 */
[----:B------:R-:W-:Y:S01]  /*1ce80*/  FMNMX.FTZ R4, R14, R4, !PT ;  /* 0x000000040e047209 */ /* 0x000fe20007810000 */
[----:B------:R-:W0:Y:S01]  /*1ce90*/  MUFU.TANH R121, R121 ;  /* 0x0000007900797308 */ /* 0x000e220000002400 */
[----:B------:R-:W-:Y:S02]  /*1cea0*/  ISETP.GT.AND P6, PT, R132, 0x59, PT ;  /* 0x000000598400780c */ /* 0x000fe40003fc4270 */
[----:B--2---:R-:W-:Y:S02]  /*1ceb0*/  FSEL R129, R129, -INF , P5 ;  /* 0xff80000081817808 */ /* 0x004fe40002800000 */
[----:B------:R-:W-:Y:S02]  /*1cec0*/  FMNMX.FTZ R4, R128, R4, !PT ;  /* 0x0000000480047209 */ /* 0x000fe40007810000 */
[----:B------:R-:W-:Y:S01]  /*1ced0*/  ISETP.GT.AND P3, PT, R132, 0x60, PT ;  /* 0x000000608400780c */ /* 0x000fe20003f64270 */
[----:B------:R-:W1:Y:S01]  /*1cee0*/  MUFU.TANH R124, R124 ;  /* 0x0000007c007c7308 */ /* 0x000e620000002400 */
[----:B------:R-:W-:-:S02]  /*1cef0*/  FSEL R133, R133, -INF , P6 ;  /* 0xff80000085857808 */ /* 0x000fc40003000000 */
[----:B------:R-:W-:Y:S02]  /*1cf00*/  FMNMX.FTZ R4, R129, R4, !PT ;  /* 0x0000000481047209 */ /* 0x000fe40007810000 */
[----:B------:R-:W-:Y:S02]  /*1cf10*/  ISETP.GT.AND P4, PT, R132, 0x61, PT ;  /* 0x000000618400780c */ /* 0x000fe40003f84270 */
[----:B------:R-:W-:Y:S02]  /*1cf20*/  FSEL R120, R120, -INF , P3 ;  /* 0xff80000078787808 */ /* 0x000fe40001800000 */
[----:B------:R-:W-:Y:S02]  /*1cf30*/  FMNMX.FTZ R4, R133, R4, !PT ;  /* 0x0000000485047209 */ /* 0x000fe40007810000 */
[----:B------:R-:W-:Y:S02]  /*1cf40*/  ISETP.GT.AND P5, PT, R132, 0x68, PT ;  /* 0x000000688400780c */ /* 0x000fe40003fa4270 */
[----:B---3--:R-:W-:-:S02]  /*1cf50*/  FSEL R125, R3, -INF , P4 ;  /* 0xff800000037d7808 */ /* 0x008fc40002000000 */
[----:B------:R-:W-:Y:S02]  /*1cf60*/  FMNMX.FTZ R4, R120, R4, !PT ;  /* 0x0000000478047209 */ /* 0x000fe40007810000 */
[----:B------:R-:W-:Y:S01]  /*1cf70*/  ISETP.GT.AND P6, PT, R132, 0x69, PT ;  /* 0x000000698400780c */ /* 0x000fe20003fc4270 */
[----:B------:R-:W-:Y:S01]  /*1cf80*/  FMUL.FTZ R132, R167, UR43 ;  /* 0x0000002ba7847c20 */ /* 0x000fe20008410000 */
[----:B0-----:R-:W-:Y:S02]  /*1cf90*/  FSEL R121, R121, -INF , P5 ;  /* 0xff80000079797808 */ /* 0x001fe40002800000 */
[----:B------:R-:W-:Y:S02]  /*1cfa0*/  FMNMX.FTZ R4, R125, R4, !PT ;  /* 0x000000047d047209 */ /* 0x000fe40007810000 */
[----:B-1----:R-:W-:Y:S01]  /*1cfb0*/  FSEL R124, R124, -INF , P6 ;  /* 0xff8000007c7c7808 */ /* 0x002fe20003000000 */
[----:B------:R-:W0:Y:S01]  /*1cfc0*/  MUFU.TANH R132, R132 ;  /* 0x0000008400847308 */ /* 0x000e220000002400 */
[----:B------:R-:W-:-:S02]  /*1cfd0*/  FMNMX.FTZ R3, R121, R4, !PT ;  /* 0x0000000479037209 */ /* 0x000fc40007810000 */
[C---:B------:R-:W-:Y:S02]  /*1cfe0*/  ISETP.GT.AND P4, PT, R127.reuse, RZ, PT ;  /* 0x000000ff7f00720c */ /* 0x040fe40003f84270 */
[----:B------:R-:W-:Y:S02]  /*1cff0*/  FMNMX.FTZ R3, R124, R3, !PT ;  /* 0x000000037c037209 */ /* 0x000fe40007810000 */
[----:B------:R-:W-:-:S03]  /*1d000*/  ISETP.GT.AND P5, PT, R127, 0x1, PT ;  /* 0x000000017f00780c */ /* 0x000fc60003fa4270 */
[----:B------:R-:W1:Y:S01]  /*1d010*/  SHFL.BFLY PT, R4, R3, 0x2, 0x1f ;  /* 0x0c401f0003047f89 */ /* 0x000e6200000e0000 */
[----:B------:R-:W-:Y:S02]  /*1d020*/  FSEL R12, R12, -INF , P5 ;  /* 0xff8000000c0c7808 */ /* 0x000fe40002800000 */
[----:B------:R-:W-:-:S04]  /*1d030*/  ISETP.GT.AND P5, PT, R127, 0x9, PT ;  /* 0x000000097f00780c */ /* 0x000fc80003fa4270 */
[----:B------:R-:W-:Y:S02]  /*1d040*/  FSEL R168, R168, -INF , P5 ;  /* 0xff800000a8a87808 */ /* 0x000fe40002800000 */
[C---:B------:R-:W-:Y:S01]  /*1d050*/  ISETP.GT.AND P5, PT, R127.reuse, 0x11, PT ;  /* 0x000000117f00780c */ /* 0x040fe20003fa4270 */
[----:B------:R-:W-:Y:S02]  /*1d060*/  WARPGROUP.DEPBAR.LE gsb0, 0x0 ;  /* 0x00008000000079c5 */ /* 0x000fe40000010000 */
[----:B------:R-:W-:Y:S01]  /*1d070*/  WARPGROUP.ARRIVE ;  /* 0x00000000000079c5 */ /* 0x000fe20000000000 */
[----:B------:R-:W-:Y:S02]  /*1d080*/  FSEL R162, R162, -INF , P5 ;  /* 0xff800000a2a27808 */ /* 0x000fe40002800000 */
[----:B------:R-:W-:-:S03]  /*1d090*/  ISETP.GT.AND P5, PT, R127, 0x19, PT ;  /* 0x000000197f00780c */ /* 0x000fc60003fa4270 */
[----:B------:R-:W-:Y:S01]  /*1d0a0*/  HGMMA.64x192x16.F32.BF16 R24, R180, gdesc[UR4].tnspB, R24, gsb0 ;  /* 0x42e00004b4187df0 */ /* 0x000fe20008001818 */
[----:B-1----:R-:W-:-:S05]  /*1d0b0*/  FMNMX.FTZ R4, R3, R4, !PT ;  /* 0x0000000403047209 */ /* 0x002fca0007810000 */
[----:B------:R-:W1:Y:S02]  /*1d0c0*/  SHFL.BFLY PT, R3, R4, 0x1, 0x1f ;  /* 0x0c201f0004037f89 */ /* 0x000e6400000e0000 */
[----:B-1----:R-:W-:Y:S01]  /*1d0d0*/  FMNMX.FTZ R4, R4, R3, !PT ;  /* 0x0000000304047209 */ /* 0x002fe20007810000 */
[----:B------:R-:W-:-:S03]  /*1d0e0*/  IMAD.U32 R3, RZ, RZ, UR4 ;  /* 0x00000004ff037e24 */ /* 0x000fc6000f8e00ff */
[C---:B------:R-:W-:Y:S01]  /*1d0f0*/  FSETP.NEU.FTZ.AND P3, PT, R4.reuse, -INF , PT ;  /* 0xff8000000400780b */ /* 0x040fe20003f7d000 */
[----:B------:R-:W-:-:S05]  /*1d100*/  FMUL.FTZ R167, R4, R3 ;  /* 0x0000000304a77220 */ /* 0x000fca0000410000 */
[----:B------:R-:W-:-:S05]  /*1d110*/  FSEL R140, R167, RZ, P3 ;  /* 0x000000ffa78c7208 */ /* 0x000fca0001800000 */
[-CC-:B------:R-:W-:Y:S01]  /*1d120*/  FFMA.FTZ R200, R0, R3.reuse, -R140.reuse ;  /* 0x0000000300c87223 */ /* 0x180fe2000001088c */
[----:B------:R-:W-:Y:S01]  /*1d130*/  FSEL R0, R5, -INF , P4 ;  /* 0xff80000005007808 */ /* 0x000fe20002000000 */
[-CC-:B------:R-:W-:Y:S01]  /*1d140*/  FFMA.FTZ R196, R160, R3.reuse, -R140.reuse ;  /* 0x00000003a0c47223 */ /* 0x180fe2000001088c */
[----:B------:R-:W-:Y:S01]  /*1d150*/  ISETP.GT.AND P4, PT, R127, 0x8, PT ;  /* 0x000000087f00780c */ /* 0x000fe20003f84270 */
[-CC-:B------:R-:W-:Y:S01]  /*1d160*/  FFMA.FTZ R198, R163, R3.reuse, -R140.reuse ;  /* 0x00000003a3c67223 */ /* 0x180fe2000001088c */
        /* <DEDUP_REMOVED lines=23> */
[-CC-:B------:R-:W-:Y:S01]  /*1d2e0*/  FFMA.FTZ R128, R128, R3.reuse, -R140.reuse ;  /* 0x0000000380807223 */ /* 0x180fe2000001088c */
[----:B0-----:R-:W-:Y:S01]  /*1d2f0*/  FSEL R166, R132, -INF , P5 ;  /* 0xff80000084a67808 */ /* 0x001fe20002800000 */
        /* <DEDUP_REMOVED lines=23> */
[----:B------:R-:W-:Y:S01]  /*1d470*/  FSEL R160, R146, -INF , P4 ;  /* 0xff80000092a07808 */ /* 0x000fe20002000000 */
[----:B------:R-:W-:Y:S01]  /*1d480*/  FFMA.FTZ R146, R164, R3, -R140 ;  /* 0x00000003a4927223 */ /* 0x000fe2000001088c */
[----:B------:R-:W-:Y:S02]  /*1d490*/  FMNMX.FTZ R5, R159, R5, !PT ;  /* 0x000000059f057209 */ /* 0x000fe40007810000 */
[----:B------:R-:W-:Y:S01]  /*1d4a0*/  ISETP.GT.AND P4, PT, R127, 0x38, PT ;  /* 0x000000387f00780c */ /* 0x000fe20003f84270 */
[----:B------:R-:W-:Y:S01]  /*1d4b0*/  MUFU.EX2 R198, R198 ;  /* 0x000000c600c67308 */ /* 0x000fe20000000800 */
[----:B------:R-:W-:Y:S02]  /*1d4c0*/  FSEL R147, R147, -INF , P5 ;  /* 0xff80000093937808 */ /* 0x000fe40002800000 */
[----:B------:R-:W-:Y:S02]  /*1d4d0*/  FMNMX.FTZ R5, R160, R5, !PT ;  /* 0x00000005a0057209 */ /* 0x000fe40007810000 */
[----:B------:R-:W-:-:S02]  /*1d4e0*/  ISETP.GT.AND P5, PT, R127, 0x39, PT ;  /* 0x000000397f00780c */ /* 0x000fc40003fa4270 */
        /* <DEDUP_REMOVED lines=41> */
[--C-:B------:R-:W-:Y:S01]  /*1d780*/  FFMA.FTZ R122, R145, R3, -R140.reuse ;  /* 0x00000003917a7223 */ /* 0x100fe2000001088c */
[----:B------:R-:W-:Y:S02]  /*1d790*/  FMNMX.FTZ R5, R135, R5, !PT ;  /* 0x0000000587057209 */ /* 0x000fe40007810000 */
[----:B------:R-:W-:Y:S01]  /*1d7a0*/  ISETP.GT.AND P4, PT, R127, 0x68, PT ;  /* 0x000000687f00780c */ /* 0x000fe20003f84270 */
[----:B------:R-:W-:Y:S01]  /*1d7b0*/  MUFU.EX2 R186, R186 ;  /* 0x000000ba00ba7308 */ /* 0x000fe20000000800 */
[----:B------:R-:W-:Y:S01]  /*1d7c0*/  FSEL R144, R123, -INF , P5 ;  /* 0xff8000007b907808 */ /* 0x000fe20002800000 */
[--C-:B------:R-:W-:Y:S01]  /*1d7d0*/  FFMA.FTZ R123, R149, R3, -R140.reuse ;  /* 0x00000003957b7223 */ /* 0x100fe2000001088c */
[----:B------:R-:W-:Y:S02]  /*1d7e0*/  FMNMX.FTZ R5, R153, R5, !PT ;  /* 0x0000000599057209 */ /* 0x000fe40007810000 */
[----:B------:R-:W-:Y:S01]  /*1d7f0*/  ISETP.GT.AND P5, PT, R127, 0x69, PT ;  /* 0x000000697f00780c */ /* 0x000fe20003fa4270 */
[-CC-:B------:R-:W-:Y:S01]  /*1d800*/  FFMA.FTZ R127, R141, R3.reuse, -R140.reuse ;  /* 0x000000038d7f7223 */ /* 0x180fe2000001088c */
[----:B------:R-:W-:Y:S01]  /*1d810*/  FSEL R156, R126, -INF , P4 ;  /* 0xff8000007e9c7808 */ /* 0x000fe20002000000 */
[----:B------:R-:W-:Y:S01]  /*1d820*/  FFMA.FTZ R126, R137, R3, -R140 ;  /* 0x00000003897e7223 */ /* 0x000fe2000001088c */
[----:B------:R-:W-:Y:S01]  /*1d830*/  FMNMX.FTZ R5, R144, R5, !PT ;  /* 0x0000000590057209 */ /* 0x000fe20007810000 */
[----:B------:R-:W-:Y:S01]  /*1d840*/  MUFU.EX2 R122, R122 ;  /* 0x0000007a007a7308 */ /* 0x000fe20000000800 */
[----:B------:R-:W-:-:S02]  /*1d850*/  FSEL R145, R15, -INF , P5 ;  /* 0xff8000000f917808 */ /* 0x000fc40002800000 */
[----:B------:R-:W-:-:S04]  /*1d860*/  FMNMX.FTZ R5, R156, R5, !PT ;  /* 0x000000059c057209 */ /* 0x000fc80007810000 */
[----:B------:R-:W-:Y:S01]  /*1d870*/  FMNMX.FTZ R5, R145, R5, !PT ;  /* 0x0000000591057209 */ /* 0x000fe20007810000 */
[----:B------:R-:W-:Y:S04]  /*1d880*/  MUFU.EX2 R123, R123 ;  /* 0x0000007b007b7308 */ /* 0x000fe80000000800 */
[----:B------:R-:W0:Y:S01]  /*1d890*/  SHFL.BFLY PT, R15, R5, 0x2, 0x1f ;  /* 0x0c401f00050f7f89 */ /* 0x000e2200000e0000 */
[----:B------:R-:W-:Y:S02]  /*1d8a0*/  WARPGROUP.DEPBAR.LE gsb0, 0x0 ;  /* 0x00008000000079c5 */ /* 0x000fe40000010000 */
[-CC-:B------:R-:W-:Y:S01]  /*1d8b0*/  FFMA.FTZ R180, R14, R3.reuse, -R140.reuse ;  /* 0x000000030eb47223 */ /* 0x180fe2000001088c */
[----:B------:R-:W-:Y:S01]  /*1d8c0*/  WARPGROUP.ARRIVE ;  /* 0x00000000000079c5 */ /* 0x000fe20000000000 */
[-CC-:B------:R-:W-:Y:S01]  /*1d8d0*/  FFMA.FTZ R182, R129, R3.reuse, -R140.reuse ;  /* 0x0000000381b67223 */ /* 0x180fe2000001088c */
[----:B------:R-:W-:Y:S01]  /*1d8e0*/  FFMA.FTZ R129, R133, R3, -R140 ;  /* 0x0000000385817223 */ /* 0x000fe2000001088c */
        /* <DEDUP_REMOVED lines=8> */
[----:B0-----:R-:W-:Y:S01]  /*1d970*/  FMNMX.FTZ R5, R5, R14, !PT ;  /* 0x0000000e05057209 */ /* 0x001fe20007810000 */
[----:B------:R-:W-:-:S06]  /*1d980*/  VIADD R14, R2, 0x300 ;  /* 0x00000300020e7836 */ /* 0x000fcc0000000000 */
[----:B------:R-:W-:Y:S01]  /*1d990*/  MUFU.EX2 R120, R120 ;  /* 0x0000007800787308 */ /* 0x000fe20000000800 */
[C---:B------:R-:W-:Y:S01]  /*1d9a0*/  FSETP.NEU.FTZ.AND P4, PT, R5.reuse, -INF , PT ;  /* 0xff8000000500780b */ /* 0x040fe20003f9d000 */
[C---:B------:R-:W-:Y:S01]  /*1d9b0*/  FMUL.FTZ R136, R5.reuse, R3 ;  /* 0x0000000305887220 */ /* 0x040fe20000410000 */
[----:B------:R-:W-:Y:S02]  /*1d9c0*/  R2UR UR6, R14 ;  /* 0x000000000e0672ca */ /* 0x000fe400000e0000 */
[----:B------:R-:W-:Y:S02]  /*1d9d0*/  FSEL R15, R5, RZ, P4 ;  /* 0x000000ff050f7208 */ /* 0x000fe40002000000 */
[----:B------:R-:W-:Y:S01]  /*1d9e0*/  FSEL R136, R136, RZ, P4 ;  /* 0x000000ff88887208 */ /* 0x000fe20002000000 */
[----:B------:R-:W-:Y:S02]  /*1d9f0*/  MUFU.EX2 R125, R125 ;  /* 0x0000007d007d7308 */ /* 0x000fe40000000800 */
[----:B------:R-:W-:Y:S01]  /*1da00*/  FADD.FTZ R2, -R15, R8 ;  /* 0x000000080f027221 */ /* 0x000fe20000010100 */
[----:B------:R-:W-:-:S02]  /*1da10*/  IMAD.MOV.U32 R15, RZ, RZ, 0x40000040 ;  /* 0x40000040ff0f7424 */ /* 0x000fc400078e00ff */
[-CC-:B------:R-:W-:Y:S01]  /*1da20*/  FFMA.FTZ R201, R0, R3.reuse, -R136.reuse ;  /* 0x0000000300c97223 */ /* 0x180fe20000010888 */
[----:B------:R-:W-:Y:S01]  /*1da30*/  FSEL R0, R4, RZ, P3 ;  /* 0x000000ff04007208 */ /* 0x000fe20001800000 */
[-C--:B------:R-:W-:Y:S01]  /*1da40*/  FMUL.FTZ R2, R2, R3.reuse ;  /* 0x0000000302027220 */ /* 0x080fe20000410000 */
[-CC-:B------:R-:W-:Y:S01]  /*1da50*/  FFMA.FTZ R12, R12, R3.reuse, -R136.reuse ;  /* 0x000000030c0c7223 */ /* 0x180fe20000010888 */
[----:B------:R-:W-:Y:S01]  /*1da60*/  R2UR UR7, R15 ;  /* 0x000000000f0772ca */ /* 0x000fe200000e0000 */
[-CC-:B------:R-:W-:Y:S01]  /*1da70*/  FFMA.FTZ R203, R167, R3.reuse, -R136.reuse ;  /* 0x00000003a7cb7223 */ /* 0x180fe20000010888 */
[----:B------:R-:W-:Y:S01]  /*1da80*/  FADD.FTZ R0, -R0, R9 ;  /* 0x0000000900007221 */ /* 0x000fe20000010100 */
[----:B------:R-:W-:Y:S01]  /*1da90*/  MUFU.EX2 R201, R201 ;  /* 0x000000c900c97308 */ /* 0x000fe20000000800 */
[-CC-:B------:R-:W-:Y:S01]  /*1daa0*/  FFMA.FTZ R133, R168, R3.reuse, -R136.reuse ;  /* 0x00000003a8857223 */ /* 0x180fe20000010888 */
[-CC-:B------:R-:W-:Y:S01]  /*1dab0*/  FFMA.FTZ R197, R161, R3.reuse, -R136.reuse ;  /* 0x00000003a1c57223 */ /* 0x180fe20000010888 */
[-C--:B------:R-:W-:Y:S01]  /*1dac0*/  FMUL.FTZ R0, R0, R3.reuse ;  /* 0x0000000300007220 */ /* 0x080fe20000410000 */
[-CC-:B------:R-:W-:Y:S01]  /*1dad0*/  FFMA.FTZ R141, R162, R3.reuse, -R136.reuse ;  /* 0x00000003a28d7223 */ /* 0x180fe20000010888 */
[-CC-:B------:R-:W-:Y:S01]  /*1dae0*/  FFMA.FTZ R199, R170, R3.reuse, -R136.reuse ;  /* 0x00000003aac77223 */ /* 0x180fe20000010888 */
[-CC-:B------:R-:W-:Y:S01]  /*1daf0*/  FFMA.FTZ R137, R166, R3.reuse, -R136.reuse ;  /* 0x00000003a6897223 */ /* 0x180fe20000010888 */
[-CC-:B------:R-:W-:Y:S01]  /*1db00*/  FFMA.FTZ R193, R154, R3.reuse, -R136.reuse ;  /* 0x000000039ac17223 */ /* 0x180fe20000010888 */
[----:B------:R-:W0:Y:S01]  /*1db10*/  MUFU.EX2 R2, R2 ;  /* 0x0000000200027308 */ /* 0x000e220000000800 */
[-CC-:B------:R-:W-:Y:S01]  /*1db20*/  FFMA.FTZ R140, R155, R3.reuse, -R136.reuse ;  /* 0x000000039b8c7223 */ /* 0x180fe20000010888 */
[----:B------:R-:W-:Y:S01]  /*1db30*/  HGMMA.64x192x16.F32.BF16 R24, R176, gdesc[UR4].tnspB, R24, gsb0 ;  /* 0x42e00004b0187df0 */ /* 0x000fe20008001818 */
        /* <DEDUP_REMOVED lines=13> */
[----:B------:R-:W2:Y:S01]  /*1dc10*/  MUFU.EX2 R12, R12 ;  /* 0x0000000c000c7308 */ /* 0x000ea20000000800 */
[----:B0-----:R-:W-:Y:S01]  /*1dc20*/  FFMA.FTZ R6, R2, R6, R201 ;  /* 0x0000000602067223 */ /* 0x001fe200000100c9 */
[-CC-:B------:R-:W-:Y:S01]  /*1dc30*/  FFMA.FTZ R153, R153, R3.reuse, -R136.reuse ;  /* 0x0000000399997223 */ /* 0x180fe20000010888 */
[-CC-:B------:R-:W-:Y:S01]  /*1dc40*/  FFMA.FTZ R144, R144, R3.reuse, -R136.reuse ;  /* 0x0000000390907223 */ /* 0x180fe20000010888 */
[----:B------:R-:W-:Y:S01]  /*1dc50*/  FFMA.FTZ R156, R156, R3, -R136 ;  /* 0x000000039c9c7223 */ /* 0x000fe20000010888 */
[C---:B------:R-:W-:Y:S01]  /*1dc60*/  ISETP.GT.AND P3, PT, R10.reuse, R223, PT ;  /* 0x000000df0a00720c */ /* 0x040fe20003f64270 */
[----:B------:R-:W-:-:S02]  /*1dc70*/  VIADD R10, R10, 0xffffffff ;  /* 0xffffffff0a0a7836 */ /* 0x000fc40000000000 */
[----:B------:R-:W-:Y:S01]  /*1dc80*/  MUFU.EX2 R203, R203 ;  /* 0x000000cb00cb7308 */ /* 0x000fe20000000800 */
[----:B-1----:R-:W-:Y:S01]  /*1dc90*/  FFMA.FTZ R7, R0, R7, R200 ;  /* 0x0000000700077223 */ /* 0x002fe200000100c8 */
[----:B------:R-:W-:-:S03]  /*1dca0*/  F2FP.BF16.F32.PACK_AB R200, R20, R200 ;  /* 0x000000c814c8723e */ /* 0x000fc600000010ff */
[----:B------:R-:W-:-:S03]  /*1dcb0*/  FADD.FTZ R7, R20, R7 ;  /* 0x0000000714077221 */ /* 0x000fc60000010000 */
[----:B------:R-:W-:Y:S01]  /*1dcc0*/  MUFU.EX2 R133, R133 ;  /* 0x0000008500857308 */ /* 0x000fe20000000800 */
[----:B--2---:R-:W-:Y:S01]  /*1dcd0*/  FADD.FTZ R6, R12, R6 ;  /* 0x000000060c067221 */ /* 0x004fe20000010000 */
[----:B------:R-:W-:Y:S01]  /*1dce0*/  FADD.FTZ R7, R202, R7 ;  /* 0x00000007ca077221 */ /* 0x000fe20000010000 */
[----:B------:R-:W-:Y:S01]  /*1dcf0*/  F2FP.BF16.F32.PACK_AB R201, R12, R201 ;  /* 0x000000c90cc9723e */ /* 0x000fe200000010ff */
[----:B------:R-:W-:Y:S01]  /*1dd00*/  IMAD.MOV.U32 R12, RZ, RZ, R205 ;  /* 0x000000ffff0c7224 */ /* 0x000fe200078e00cd */
[C---:B------:R-:W-:Y:S01]  /*1dd10*/  F2FP.BF16.F32.PACK_AB R202, R21.reuse, R202 ;  /* 0x000000ca15ca723e */ /* 0x040fe200000010ff */
[----:B------:R-:W-:Y:S02]  /*1dd20*/  FADD.FTZ R7, R21, R7 ;  /* 0x0000000715077221 */ /* 0x000fe40000010000 */
        /* <DEDUP_REMOVED lines=20> */
[----:B------:R-:W-:Y:S01]  /*1de70*/  MUFU.EX2 R156, R156 ;  /* 0x0000009c009c7308 */ /* 0x000fe20000000800 */
[----:B------:R-:W-:-:S02]  /*1de80*/  WARPGROUP.DEPBAR.LE gsb0, 0x0 ;  /* 0x00008000000079c5 */ /* 0x000fc40000010000 */
[----:B------:R1:W-:Y:S05]  /*1de90*/  @!P1 SYNCS.ARRIVE.TRANS64.RED.A1T0 RZ, [R13+URZ], RZ ;  /* 0x000000ff0dff99a7 */ /* 0x0003ea000810043f */
[----:B------:R-:W-:Y:S01]  /*1dea0*/  MUFU.EX2 R124, R124 ;  /* 0x0000007c007c7308 */ /* 0x000fe20000000800 */
[----:B------:R-:W-:Y:S02]  /*1deb0*/  F2FP.BF16.F32.PACK_AB R176, R125, R120 ;  /* 0x000000787db0723e */ /* 0x000fe400000010ff */
[----:B0-----:R-:W-:Y:S01]  /*1dec0*/  F2FP.BF16.F32.PACK_AB R177, R144, R153 ;  /* 0x0000009990b1723e */ /* 0x001fe200000010ff */
[----:B-1----:R-:W-:Y:S01]  /*1ded0*/  FADD.FTZ R13, R203, R6 ;  /* 0x00000006cb0d7221 */ /* 0x002fe20000010000 */
[----:B------:R0:W-:Y:S03]  /*1dee0*/  @!P1 SYNCS.ARRIVE.TRANS64.RED.A1T0 RZ, [R11+URZ], RZ ;  /* 0x000000ff0bff99a7 */ /* 0x0001e6000810043f */
[----:B------:R-:W1:Y:S01]  /*1def0*/  MUFU.EX2 R6, R139 ;  /* 0x0000008b00067308 */ /* 0x000e620000000800 */
[C---:B------:R-:W-:Y:S01]  /*1df00*/  F2FP.BF16.F32.PACK_AB R203, R133.reuse, R203 ;  /* 0x000000cb85cb723e */ /* 0x040fe200000010ff */
[----:B------:R-:W-:-:S04]  /*1df10*/  FADD.FTZ R13, R133, R13 ;  /* 0x0000000d850d7221 */ /* 0x000fc80000010000 */
[----:B------:R-:W-:Y:S01]  /*1df20*/  FADD.FTZ R13, R197, R13 ;  /* 0x0000000dc50d7221 */ /* 0x000fe20000010000 */
[----:B0-----:R-:W-:Y:S01]  /*1df30*/  FADD.FTZ R11, R196, R7 ;  /* 0x00000007c40b7221 */ /* 0x001fe20000010000 */
[--C-:B------:R-:W-:Y:S01]  /*1df40*/  FFMA.FTZ R7, R143, R3, -R136.reuse ;  /* 0x000000038f077223 */ /* 0x100fe20000010888 */
[C---:B------:R-:W-:Y:S01]  /*1df50*/  F2FP.BF16.F32.PACK_AB R196, R132.reuse, R196 ;  /* 0x000000c484c4723e */ /* 0x040fe200000010ff */
[C---:B------:R-:W-:Y:S01]  /*1df60*/  FADD.FTZ R13, R141.reuse, R13 ;  /* 0x0000000d8d0d7221 */ /* 0x040fe20000010000 */
[----:B------:R-:W-:Y:S01]  /*1df70*/  FADD.FTZ R11, R132, R11 ;  /* 0x0000000b840b7221 */ /* 0x000fe20000010000 */
[----:B------:R-:W-:Y:S02]  /*1df80*/  F2FP.BF16.F32.PACK_AB R197, R141, R197 ;  /* 0x000000c58dc5723e */ /* 0x000fe400000010ff */
[----:B------:R-:W-:Y:S01]  /*1df90*/  FADD.FTZ R13, R199, R13 ;  /* 0x0000000dc70d7221 */ /* 0x000fe20000010000 */
[----:B------:R-:W-:Y:S01]  /*1dfa0*/  FADD.FTZ R14, R198, R11 ;  /* 0x0000000bc60e7221 */ /* 0x000fe20000010000 */
[----:B------:R-:W0:Y:S01]  /*1dfb0*/  MUFU.EX2 R7, R7 ;  /* 0x0000000700077308 */ /* 0x000e220000000800 */
[-C--:B------:R-:W-:Y:S01]  /*1dfc0*/  FFMA.FTZ R11, R131, R3.reuse, -R136 ;  /* 0x00000003830b7223 */ /* 0x080fe20000010888 */
[----:B------:R-:W-:Y:S01]  /*1dfd0*/  FADD.FTZ R13, R137, R13 ;  /* 0x0000000d890d7221 */ /* 0x000fe20000010000 */
[C---:B------:R-:W-:Y:S01]  /*1dfe0*/  FADD.FTZ R14, R146.reuse, R14 ;  /* 0x0000000e920e7221 */ /* 0x040fe20000010000 */
[----:B------:R-:W-:Y:S01]  /*1dff0*/  FFMA.FTZ R136, R145, R3, -R136 ;  /* 0x0000000391887223 */ /* 0x000fe20000010888 */
[----:B------:R-:W-:Y:S01]  /*1e000*/  F2FP.BF16.F32.PACK_AB R198, R146, R198 ;  /* 0x000000c692c6723e */ /* 0x000fe200000010ff */
[----:B------:R-:W-:Y:S01]  /*1e010*/  FADD.FTZ R13, R193, R13 ;  /* 0x0000000dc10d7221 */ /* 0x000fe20000010000 */
[----:B------:R-:W-:Y:S01]  /*1e020*/  FADD.FTZ R14, R192, R14 ;  /* 0x0000000ec00e7221 */ /* 0x000fe20000010000 */
[----:B------:R-:W2:Y:S01]  /*1e030*/  MUFU.EX2 R11, R11 ;  /* 0x0000000b000b7308 */ /* 0x000ea20000000800 */
[----:B------:R-:W-:Y:S01]  /*1e040*/  F2FP.BF16.F32.PACK_AB R199, R137, R199 ;  /* 0x000000c789c7723e */ /* 0x000fe200000010ff */
[----:B------:R-:W-:Y:S01]  /*1e050*/  FADD.FTZ R13, R140, R13 ;  /* 0x0000000d8c0d7221 */ /* 0x000fe20000010000 */
[C---:B------:R-:W-:Y:S01]  /*1e060*/  FADD.FTZ R14, R138.reuse, R14 ;  /* 0x0000000e8a0e7221 */ /* 0x040fe20000010000 */
[----:B------:R-:W-:-:S02]  /*1e070*/  F2FP.BF16.F32.PACK_AB R192, R138, R192 ;  /* 0x000000c08ac0723e */ /* 0x000fc400000010ff */
[----:B------:R-:W-:Y:S01]  /*1e080*/  FADD.FTZ R13, R195, R13 ;  /* 0x0000000dc30d7221 */ /* 0x000fe20000010000 */
[----:B------:R-:W-:Y:S01]  /*1e090*/  FADD.FTZ R14, R194, R14 ;  /* 0x0000000ec20e7221 */ /* 0x000fe20000010000 */
[----:B------:R-:W3:Y:S01]  /*1e0a0*/  MUFU.EX2 R136, R136 ;  /* 0x0000008800887308 */ /* 0x000ee20000000800 */
[----:B------:R-:W-:Y:S01]  /*1e0b0*/  F2FP.BF16.F32.PACK_AB R193, R140, R193 ;  /* 0x000000c18cc1723e */ /* 0x000fe200000010ff */
[----:B------:R-:W-:Y:S01]  /*1e0c0*/  FADD.FTZ R13, R148, R13 ;  /* 0x0000000d940d7221 */ /* 0x000fe20000010000 */
[C---:B------:R-:W-:Y:S01]  /*1e0d0*/  FADD.FTZ R14, R130.reuse, R14 ;  /* 0x0000000e820e7221 */ /* 0x040fe20000010000 */
[----:B------:R-:W-:Y:S02]  /*1e0e0*/  F2FP.BF16.F32.PACK_AB R194, R130, R194 ;  /* 0x000000c282c2723e */ /* 0x000fe400000010ff */
[----:B------:R-:W-:Y:S01]  /*1e0f0*/  FADD.FTZ R13, R189, R13 ;  /* 0x0000000dbd0d7221 */ /* 0x000fe20000010000 */
[----:B------:R-:W-:Y:S01]  /*1e100*/  FADD.FTZ R14, R188, R14 ;  /* 0x0000000ebc0e7221 */ /* 0x000fe20000010000 */
[----:B------:R-:W-:-:S02]  /*1e110*/  F2FP.BF16.F32.PACK_AB R189, R9, R189 ;  /* 0x000000bd09bd723e */ /* 0x000fc400000010ff */
[----:B------:R-:W-:Y:S01]  /*1e120*/  FADD.FTZ R13, R9, R13 ;  /* 0x0000000d090d7221 */ /* 0x000fe20000010000 */
[----:B------:R-:W-:Y:S01]  /*1e130*/  FADD.FTZ R14, R122, R14 ;  /* 0x0000000e7a0e7221 */ /* 0x000fe20000010000 */
[----:B------:R-:W-:Y:S01]  /*1e140*/  F2FP.BF16.F32.PACK_AB R195, R148, R195 ;  /* 0x000000c394c3723e */ /* 0x000fe200000010ff */
[----:B------:R-:W-:Y:S02]  /*1e150*/  IMAD.MOV.U32 R9, RZ, RZ, R4 ;  /* 0x000000ffff097224 */ /* 0x000fe400078e0004 */
[----:B------:R-:W-:Y:S01]  /*1e160*/  FADD.FTZ R13, R191, R13 ;  /* 0x0000000dbf0d7221 */ /* 0x000fe20000010000 */
[----:B------:R-:W-:Y:S01]  /*1e170*/  FADD.FTZ R14, R190, R14 ;  /* 0x0000000ebe0e7221 */ /* 0x000fe20000010000 */
[C---:B------:R-:W-:Y:S02]  /*1e180*/  F2FP.BF16.F32.PACK_AB R191, R8.reuse, R191 ;  /* 0x000000bf08bf723e */ /* 0x040fe400000010ff */
[----:B------:R-:W-:Y:S01]  /*1e190*/  FADD.FTZ R13, R8, R13 ;  /* 0x0000000d080d7221 */ /* 0x000fe20000010000 */
[----:B------:R-:W-:Y:S01]  /*1e1a0*/  FADD.FTZ R14, R123, R14 ;  /* 0x0000000e7b0e7221 */ /* 0x000fe20000010000 */
[----:B------:R-:W-:Y:S01]  /*1e1b0*/  F2FP.BF16.F32.PACK_AB R188, R122, R188 ;  /* 0x000000bc7abc723e */ /* 0x000fe200000010ff */
[----:B------:R-:W-:-:S02]  /*1e1c0*/  IMAD.MOV.U32 R8, RZ, RZ, R5 ;  /* 0x000000ffff087224 */ /* 0x000fc400078e0005 */
[----:B------:R-:W-:Y:S01]  /*1e1d0*/  FADD.FTZ R13, R185, R13 ;  /* 0x0000000db90d7221 */ /* 0x000fe20000010000 */
[----:B------:R-:W-:Y:S01]  /*1e1e0*/  FADD.FTZ R14, R184, R14 ;  /* 0x0000000eb80e7221 */ /* 0x000fe20000010000 */
[C---:B-1----:R-:W-:Y:S02]  /*1e1f0*/  F2FP.BF16.F32.PACK_AB R185, R6.reuse, R185 ;  /* 0x000000b906b9723e */ /* 0x042fe400000010ff */
[----:B------:R-:W-:Y:S01]  /*1e200*/  FADD.FTZ R13, R6, R13 ;  /* 0x0000000d060d7221 */ /* 0x000fe20000010000 */
[----:B------:R-:W-:Y:S01]  /*1e210*/  FADD.FTZ R14, R126, R14 ;  /* 0x0000000e7e0e7221 */ /* 0x000fe20000010000 */
[----:B------:R-:W-:Y:S02]  /*1e220*/  F2FP.BF16.F32.PACK_AB R190, R123, R190 ;  /* 0x000000be7bbe723e */ /* 0x000fe400000010ff */
[----:B------:R-:W-:Y:S01]  /*1e230*/  FADD.FTZ R13, R187, R13 ;  /* 0x0000000dbb0d7221 */ /* 0x000fe20000010000 */
[----:B------:R-:W-:Y:S01]  /*1e240*/  FADD.FTZ R14, R186, R14 ;  /* 0x0000000eba0e7221 */ /* 0x000fe20000010000 */
[----:B0-----:R-:W-:-:S02]  /*1e250*/  F2FP.BF16.F32.PACK_AB R187, R7, R187 ;  /* 0x000000bb07bb723e */ /* 0x001fc400000010ff */
[----:B------:R-:W-:Y:S01]  /*1e260*/  FADD.FTZ R13, R7, R13 ;  /* 0x0000000d070d7221 */ /* 0x000fe20000010000 */
[----:B------:R-:W-:Y:S01]  /*1e270*/  FADD.FTZ R14, R127, R14 ;  /* 0x0000000e7f0e7221 */ /* 0x000fe20000010000 */
[----:B------:R-:W-:Y:S02]  /*1e280*/  F2FP.BF16.F32.PACK_AB R184, R126, R184 ;  /* 0x000000b87eb8723e */ /* 0x000fe400000010ff */
[----:B------:R-:W-:Y:S01]  /*1e290*/  FADD.FTZ R13, R181, R13 ;  /* 0x0000000db50d7221 */ /* 0x000fe20000010000 */
[----:B------:R-:W-:Y:S01]  /*1e2a0*/  FADD.FTZ R14, R180, R14 ;  /* 0x0000000eb40e7221 */ /* 0x000fe20000010000 */
[C---:B--2---:R-:W-:Y:S02]  /*1e2b0*/  F2FP.BF16.F32.PACK_AB R181, R11.reuse, R181 ;  /* 0x000000b50bb5723e */ /* 0x044fe400000010ff */
[----:B------:R-:W-:Y:S01]  /*1e2c0*/  FADD.FTZ R13, R11, R13 ;  /* 0x0000000d0b0d7221 */ /* 0x000fe20000010000 */
[----:B------:R-:W-:Y:S01]  /*1e2d0*/  FADD.FTZ R14, R128, R14 ;  /* 0x0000000e800e7221 */ /* 0x000fe20000010000 */
[----:B------:R-:W-:Y:S01]  /*1e2e0*/  F2FP.BF16.F32.PACK_AB R186, R127, R186 ;  /* 0x000000ba7fba723e */ /* 0x000fe200000010ff */
[----:B------:R-:W-:-:S02]  /*1e2f0*/  IMAD.MOV.U32 R11, RZ, RZ, R208 ;  /* 0x000000ffff0b7224 */ /* 0x000fc400078e00d0 */
[----:B------:R-:W-:Y:S01]  /*1e300*/  FADD.FTZ R13, R183, R13 ;  /* 0x0000000db70d7221 */ /* 0x000fe20000010000 */
[----:B------:R-:W-:Y:S01]  /*1e310*/  FADD.FTZ R14, R182, R14 ;  /* 0x0000000eb60e7221 */ /* 0x000fe20000010000 */
[----:B------:R-:W-:Y:S02]  /*1e320*/  F2FP.BF16.F32.PACK_AB R180, R128, R180 ;  /* 0x000000b480b4723e */ /* 0x000fe400000010ff */
        /* <DEDUP_REMOVED lines=11> */
[C---:B---3--:R-:W-:Y:S02]  /*1e3e0*/  F2FP.BF16.F32.PACK_AB R179, R136.reuse, R156 ;  /* 0x0000009c88b3723e */ /* 0x048fe400000010ff */
[----:B------:R-:W-:Y:S01]  /*1e3f0*/  FADD.FTZ R6, R136, R13 ;  /* 0x0000000d88067221 */ /* 0x000fe20000010000 */
[----:B------:R-:W-:Y:S01]  /*1e400*/  FADD.FTZ R7, R124, R14 ;  /* 0x0000000e7c077221 */ /* 0x000fe20000010000 */
[----:B------:R-:W-:Y:S06]  /*1e410*/  @P3 BRA `(.L_x_5915) ;  /* 0xffffffa000d03947 */ /* 0x000fec000383ffff */
[----:B------:R-:W-:Y:S05]  /*1e420*/  BSYNC B1 ;  /* 0x0000000000017941 */ /* 0x000fea0003800000 */
.L_x_5904:
[----:B------:R-:W-:Y:S05]  /*1e430*/  BSYNC B0 ;  /* 0x0000000000007941 */ /* 0x000fea0003800000 */
.L_x_5903:
[----:B------:R-:W-:Y:S01]  /*1e440*/  ISETP.GE.AND P2, PT, R10, R225, PT ;  /* 0x000000e10a00720c */ /* 0x000fe20003f46270 */
[----:B------:R-:W-:-:S12]  /*1e450*/  BSSY B0, `(.L_x_5916) ;  /* 0x0000551000007945 */ /* 0x000fd80003800000 */
[----:B------:R-:W-:Y:S05]  /*1e460*/  @!P2 BRA `(.L_x_5917) ;  /* 0x00000054003ca947 */ /* 0x000fea0003800000 */
[----:B------:R-:W-:Y:S02]  /*1e470*/  IMAD.MOV.U32 R8, RZ, RZ, R5 ;  /* 0x000000ffff087224 */ /* 0x000fe400078e0005 */
[----:B------:R-:W-:Y:S02]  /*1e480*/  IMAD.MOV.U32 R9, RZ, RZ, R4 ;  /* 0x000000ffff097224 */ /* 0x000fe400078e0004 */
[----:B------:R-:W-:Y:S02]  /*1e490*/  IMAD.MOV.U32 R11, RZ, RZ, R208 ;  /* 0x000000ffff0b7224 */ /* 0x000fe400078e00d0 */
[----:B------:R-:W-:-:S07]  /*1e4a0*/  IMAD.MOV.U32 R12, RZ, RZ, R205 ;  /* 0x000000ffff0c7224 */ /* 0x000fce00078e00cd */
.L_x_5928:
        /* <DEDUP_REMOVED lines=8> */
.L_x_5918:
[----:B------:R-:W-:Y:S01]  /*1e530*/  IMAD R4, R205, 0x8, R16 ;  /* 0x00000008cd047824 */ /* 0x000fe200078e0210 */
[----:B------:R-:W-:-:S04]  /*1e540*/  SHF.L.U32 R5, R208, 0x1f, RZ ;  /* 0x0000001fd0057819 */ /* 0x000fc800000006ff */
[----:B------:R0:W1:Y:S01]  /*1e550*/  SYNCS.PHASECHK.TRANS64.TRYWAIT P2, [R4+URZ+0x36830], R5 ;  /* 0x03683005040075a7 */ /* 0x000062000804017f */
[----:B------:R-:W-:Y:S05]  /*1e560*/  @!P0 BRA `(.L_x_5919) ;  /* 0x0000000000048947 */ /* 0x000fea0003800000 */
[----:B------:R-:W-:Y:S01]  /*1e570*/  BPT.TRAP 0x1 ;  /* 0x000000040000795c */ /* 0x000fe20000300000 */
.L_x_5919:
[----:B------:R-:W-:Y:S01]  /*1e580*/  IMAD R3, R205, 0xa80, R222 ;  /* 0x00000a80cd037824 */ /* 0x000fe200078e02de */
[----:B------:R-:W-:Y:S03]  /*1e590*/  BSSY B1, `(.L_x_5920) ;  /* 0x0000006000017945 */ /* 0x000fe60003800000 */
[C---:B------:R-:W-:Y:S02]  /*1e5a0*/  VIADD R122, R3.reuse, 0x80 ;  /* 0x00000080037a7836 */ /* 0x040fe40000000000 */
[----:B------:R-:W-:Y:S01]  /*1e5b0*/  VIADD R124, R3, 0x100 ;  /* 0x00000100037c7836 */ /* 0x000fe20000000000 */
[----:B-1----:R-:W-:Y:S06]  /*1e5c0*/  @P2 BRA `(.L_x_5921) ;  /* 0x0000000000082947 */ /* 0x002fec0003800000 */
[----:B------:R-:W1:Y:S02]  /*1e5d0*/  SYNCS.PHASECHK.TRANS64.TRYWAIT P2, [R4+URZ+0x36830], R5 ;  /* 0x03683005040075a7 */ /* 0x000e64000804017f */
[----:B-1----:R-:W-:Y:S05]  /*1e5e0*/  @!P2 BRA `(.L_x_5922) ;  /* 0x0000013c0088a947 */ /* 0x002fea0003800000 */
.L_x_5921:
[----:B------:R-:W-:Y:S05]  /*1e5f0*/  BSYNC B1 ;  /* 0x0000000000017941 */ /* 0x000fea0003800000 */
.L_x_5920:
        /* <DEDUP_REMOVED lines=875> */
.L_x_5923:
[----:B------:R-:W-:Y:S01]  /*21cb0*/  SHF.L.U32 R0, R11, 0x1f, RZ ;  /* 0x0000001f0b007819 */ /* 0x000fe200000006ff */
[----:B------:R-:W-:-:S04]  /*21cc0*/  IMAD R11, R12, 0x8, R16 ;  /* 0x000000080c0b7824 */ /* 0x000fc800078e0210 */
[----:B------:R0:W1:Y:S01]  /*21cd0*/  SYNCS.PHASECHK.TRANS64.TRYWAIT P2, [R11+URZ+0x36850], R0 ;  /* 0x036850000b0075a7 */ /* 0x000062000804017f */
[----:B------:R-:W-:Y:S05]  /*21ce0*/  @!P0 BRA `(.L_x_5924) ;  /* 0x0000000000048947 */ /* 0x000fea0003800000 */
[----:B------:R-:W-:Y:S01]  /*21cf0*/  BPT.TRAP 0x1 ;  /* 0x000000040000795c */ /* 0x000fe20000300000 */
.L_x_5924:
[----:B------:R-:W-:Y:S04]  /*21d00*/  BSSY B1, `(.L_x_5925) ;  /* 0x0000004000017945 */ /* 0x000fe80003800000 */
[----:B-1----:R-:W-:Y:S05]  /*21d10*/  @P2 BRA `(.L_x_5926) ;  /* 0x0000000000082947 */ /* 0x002fea0003800000 */
[----:B------:R-:W1:Y:S02]  /*21d20*/  SYNCS.PHASECHK.TRANS64.TRYWAIT P2, [R11+URZ+0x36850], R0 ;  /* 0x036850000b0075a7 */ /* 0x000e64000804017f */
[----:B-1----:R-:W-:Y:S05]  /*21d30*/  @!P2 BRA `(.L_x_5927) ;  /* 0x0000010400c8a947 */ /* 0x002fea0003800000 */
.L_x_5926:
[----:B------:R-:W-:Y:S05]  /*21d40*/  BSYNC B1 ;  /* 0x0000000000017941 */ /* 0x000fea0003800000 */
.L_x_5925:
        /* <DEDUP_REMOVED lines=20> */
[----:B------:R-:W-:Y:S01]  /*21e90*/  FMUL.FTZ R12, R170, UR42 ;  /* 0x0000002aaa0c7c20 */ /* 0x000fe20008410000 */
[----:B------:R-:W-:Y:S01]  /*21ea0*/  FMUL.FTZ R170, R160, UR42 ;  /* 0x0000002aa0aa7c20 */ /* 0x000fe20008410000 */
[C---:B------:R-:W-:Y:S01]  /*21eb0*/  VIADD R2, R14.reuse, 0x80 ;  /* 0x000000800e027836 */ /* 0x040fe20000000000 */
[----:B------:R-:W-:Y:S01]  /*21ec0*/  R2UR UR6, R14 ;  /* 0x000000000e0672ca */ /* 0x000fe200000e0000 */
        /* <DEDUP_REMOVED lines=12> */
[----:B------:R-:W-:Y:S01]  /*21f90*/  HGMMA.64x192x16.F32.BF16 R24, R200, gdesc[UR4].tnspB, R24, gsb0 ;  /* 0x42e00004c8187df0 */ /* 0x000fe20008001818 */
[----:B------:R-:W-:Y:S01]  /*21fa0*/  R2UR UR6, R2 ;  /* 0x00000000020672ca */ /* 0x000fe200000e0000 */
[----:B------:R-:W-:Y:S01]  /*21fb0*/  VIADD R2, R14, 0x100 ;  /* 0x000001000e027836 */ /* 0x000fe20000000000 */
[----:B------:R-:W-:Y:S01]  /*21fc0*/  R2UR UR7, R3 ;  /* 0x00000000030772ca */ /* 0x000fe200000e0000 */
[----:B------:R-:W-:-:S02]  /*21fd0*/  IMAD.MOV.U32 R3, RZ, RZ, 0x40000040 ;  /* 0x40000040ff037424 */ /* 0x000fc400078e00ff */
        /* <DEDUP_REMOVED lines=23> */
[----:B------:R-:W-:Y:S01]  /*22150*/  ULDC UR4, c[0x0][0x988] ;  /* 0x0002620000047ab9 */ /* 0x000fe20000000800 */
[----:B------:R-:W-:Y:S01]  /*22160*/  FMUL.FTZ R124, R151, UR42 ;  /* 0x0000002a977c7c20 */ /* 0x000fe20008410000 */
[----:B------:R-:W-:Y:S01]  /*22170*/  VIADD R120, R14, 0x280 ;  /* 0x000002800e787836 */ /* 0x000fe20000000000 */
[----:B------:R-:W-:Y:S01]  /*22180*/  MUFU.TANH R153, R153 ;  /* 0x0000009900997308 */ /* 0x000fe20000002400 */
[----:B------:R-:W-:-:S02]  /*22190*/  IMAD.MOV.U32 R121, RZ, RZ, 0x40000040 ;  /* 0x40000040ff797424 */ /* 0x000fc400078e00ff */
        /* <DEDUP_REMOVED lines=13> */
[----:B------:R-:W-:Y:S01]  /*22270*/  @!P1 IMAD R13, R13, 0x8, R16 ;  /* 0x000000080d0d9824 */ /* 0x000fe200078e0210 */
[----:B------:R-:W-:Y:S01]  /*22280*/  MUFU.TANH R157, R157 ;  /* 0x0000009d009d7308 */ /* 0x000fe20000002400 */
[----:B------:R-:W-:Y:S01]  /*22290*/  @!P1 VIADD R11, R11, 0x36860 ;  /* 0x000368600b0b9836 */ /* 0x000fe20000000000 */
[----:B------:R-:W-:Y:S01]  /*222a0*/  ISETP.GT.AND P2, PT, R10, R225, PT ;  /* 0x000000e10a00720c */ /* 0x000fe20003f44270 */
[----:B------:R-:W-:-:S02]  /*222b0*/  @!P1 VIADD R13, R13, 0x36840 ;  /* 0x000368400d0d9836 */ /* 0x000fc40000000000 */
[----:B------:R-:W-:Y:S01]  /*222c0*/  VIADD R10, R10, 0xffffffff ;  /* 0xffffffff0a0a7836 */ /* 0x000fe20000000000 */
        /* <DEDUP_REMOVED lines=63> */
[----:B------:R-:W-:Y:S01]  /*226c0*/  FMUL.FTZ R2, R168, UR42 ;  /* 0x0000002aa8027c20 */ /* 0x000fe20008410000 */
[----:B------:R-:W-:Y:S01]  /*226d0*/  FMUL.FTZ R168, R173, UR42 ;  /* 0x0000002aada87c20 */ /* 0x000fe20008410000 */
[----:B------:R-:W-:Y:S01]  /*226e0*/  R2UR UR7, R3 ;  /* 0x00000000030772ca */ /* 0x000fe200000e0000 */
[----:B------:R-:W-:-:S03]  /*226f0*/  IMAD.U32 R3, RZ, RZ, UR4 ;  /* 0x00000004ff037e24 */ /* 0x000fc6000f8e00ff */
[----:B------:R-:W0:Y:S08]  /*22700*/  MUFU.TANH R2, R2 ;  /* 0x0000000200027308 */ /* 0x000e300000002400 */
[----:B------:R-:W1:Y:S01]  /*22710*/  MUFU.TANH R168, R168 ;  /* 0x000000a800a87308 */ /* 0x000e620000002400 */
[----:B0----5:R-:W-:-:S04]  /*22720*/  FMNMX.FTZ R0, R2, R9, !PT ;  /* 0x0000000902007209 */ /* 0x021fc80007810000 */
        /* <DEDUP_REMOVED lines=30> */
[----:B0-----:R-:W-:-:S05]  /*22910*/  FMNMX.FTZ R4, R4, R0, !PT ;  /* 0x0000000004047209 */ /* 0x001fca0007810000 */
[C---:B------:R-:W-:Y:S01]  /*22920*/  FMUL.FTZ R174, R4.reuse, R3 ;  /* 0x0000000304ae7220 */ /* 0x040fe20000410000 */
[----:B------:R-:W-:-:S03]  /*22930*/  FADD.FTZ R0, -R4, R9 ;  /* 0x0000000904007221 */ /* 0x000fc60000010100 */
[-CC-:B------:R-:W-:Y:S01]  /*22940*/  FFMA.FTZ R200, R2, R3.reuse, -R174.reuse ;  /* 0x0000000302c87223 */ /* 0x180fe200000108ae */
[----:B------:R-:W-:Y:S01]  /*22950*/  FMNMX.FTZ R2, R12, R8, !PT ;  /* 0x000000080c027209 */ /* 0x000fe20007810000 */
[-CC-:B------:R-:W-:Y:S01]  /*22960*/  FFMA.FTZ R151, R5, R3.reuse, -R174.reuse ;  /* 0x0000000305977223 */ /* 0x180fe200000108ae */
[-C--:B------:R-:W-:Y:S01]  /*22970*/  FMUL.FTZ R0, R0, R3.reuse ;  /* 0x0000000300007220 */ /* 0x080fe20000410000 */
[-CC-:B------:R-:W-:Y:S01]  /*22980*/  FFMA.FTZ R202, R21, R3.reuse, -R174.reuse ;  /* 0x0000000315ca7223 */ /* 0x180fe200000108ae */
[----:B------:R-:W-:Y:S01]  /*22990*/  FMNMX.FTZ R2, R15, R2, !PT ;  /* 0x000000020f027209 */ /* 0x000fe20007810000 */
[----:B------:R-:W-:Y:S02]  /*229a0*/  WARPGROUP.DEPBAR.LE gsb0, 0x0 ;  /* 0x00008000000079c5 */ /* 0x000fe40000010000 */
[----:B------:R-:W-:Y:S01]  /*229b0*/  WARPGROUP.ARRIVE ;  /* 0x00000000000079c5 */ /* 0x000fe20000000000 */
[----:B------:R-:W-:Y:S01]  /*229c0*/  FMNMX.FTZ R2, R20, R2, !PT ;  /* 0x0000000214027209 */ /* 0x000fe20007810000 */
[----:B------:R-:W-:Y:S01]  /*229d0*/  MUFU.EX2 R0, R0 ;  /* 0x0000000000007308 */ /* 0x000fe20000000800 */
[-CC-:B------:R-:W-:Y:S01]  /*229e0*/  FFMA.FTZ R168, R168, R3.reuse, -R174.reuse ;  /* 0x00000003a8a87223 */ /* 0x180fe200000108ae */
[-CC-:B------:R-:W-:Y:S01]  /*229f0*/  FFMA.FTZ R196, R170, R3.reuse, -R174.reuse ;  /* 0x00000003aac47223 */ /* 0x180fe200000108ae */
[----:B------:R-:W-:Y:S01]  /*22a00*/  FMNMX.FTZ R2, R169, R2, !PT ;  /* 0x00000002a9027209 */ /* 0x000fe20007810000 */
[----:B------:R-:W-:Y:S01]  /*22a10*/  HGMMA.64x192x16.F32.BF16 R24, R184, gdesc[UR4].tnspB, R24, gsb0 ;  /* 0x42e00004b8187df0 */ /* 0x000fe20008001818 */
[----:B------:R-:W-:Y:S01]  /*22a20*/  R2UR UR6, R120 ;  /* 0x00000000780672ca */ /* 0x000fe200000e0000 */
[-CC-:B------:R-:W-:Y:S01]  /*22a30*/  FFMA.FTZ R161, R161, R3.reuse, -R174.reuse ;  /* 0x00000003a1a17223 */ /* 0x180fe200000108ae */
[----:B------:R-:W-:Y:S01]  /*22a40*/  FMNMX.FTZ R2, R160, R2, !PT ;  /* 0x00000002a0027209 */ /* 0x000fe20007810000 */
[----:B------:R0:W-:Y:S01]  /*22a50*/  MUFU.TANH R120, R127 ;  /* 0x0000007f00787308 */ /* 0x0001e20000002400 */
[----:B------:R-:W-:Y:S01]  /*22a60*/  R2UR UR7, R121 ;  /* 0x00000000790772ca */ /* 0x000fe200000e0000 */
[-CC-:B------:R-:W-:Y:S01]  /*22a70*/  FFMA.FTZ R198, R164, R3.reuse, -R174.reuse ;  /* 0x00000003a4c67223 */ /* 0x180fe200000108ae */
[----:B------:R-:W-:Y:S01]  /*22a80*/  FMNMX.FTZ R2, R162, R2, !PT ;  /* 0x00000002a2027209 */ /* 0x000fe20007810000 */
[-CC-:B------:R-:W-:Y:S01]  /*22a90*/  FFMA.FTZ R125, R125, R3.reuse, -R174.reuse ;  /* 0x000000037d7d7223 */ /* 0x180fe200000108ae */
[-CC-:B------:R-:W-:Y:S01]  /*22aa0*/  FFMA.FTZ R21, R165, R3.reuse, -R174.reuse ;  /* 0x00000003a5157223 */ /* 0x180fe200000108ae */
[-CC-:B------:R-:W-:Y:S01]  /*22ab0*/  FFMA.FTZ R192, R167, R3.reuse, -R174.reuse ;  /* 0x00000003a7c07223 */ /* 0x180fe200000108ae */
[----:B------:R-:W-:Y:S01]  /*22ac0*/  FMNMX.FTZ R2, R163, R2, !PT ;  /* 0x00000002a3027209 */ /* 0x000fe20007810000 */
[----:B------:R-:W1:Y:S01]  /*22ad0*/  MUFU.EX2 R200, R200 ;  /* 0x000000c800c87308 */ /* 0x000e620000000800 */
[-CC-:B0-----:R-:W-:Y:S01]  /*22ae0*/  FFMA.FTZ R127, R141, R3.reuse, -R174.reuse ;  /* 0x000000038d7f7223 */ /* 0x181fe200000108ae */
[-CC-:B------:R-:W-:Y:S01]  /*22af0*/  FFMA.FTZ R164, R153, R3.reuse, -R174.reuse ;  /* 0x0000000399a47223 */ /* 0x180fe200000108ae */
[----:B------:R-:W-:Y:S01]  /*22b00*/  FMNMX.FTZ R2, R166, R2, !PT ;  /* 0x00000002a6027209 */ /* 0x000fe20007810000 */
[-CC-:B------:R-:W-:Y:S01]  /*22b10*/  FFMA.FTZ R194, R156, R3.reuse, -R174.reuse ;  /* 0x000000039cc27223 */ /* 0x180fe200000108ae */
[-CC-:B------:R-:W-:Y:S01]  /*22b20*/  FFMA.FTZ R153, R157, R3.reuse, -R174.reuse ;  /* 0x000000039d997223 */ /* 0x180fe200000108ae */
[-CC-:B------:R-:W-:Y:S01]  /*22b30*/  FFMA.FTZ R190, R148, R3.reuse, -R174.reuse ;  /* 0x0000000394be7223 */ /* 0x180fe200000108ae */
[----:B------:R-:W-:Y:S01]  /*22b40*/  FMNMX.FTZ R2, R152, R2, !PT ;  /* 0x0000000298027209 */ /* 0x000fe20007810000 */
[----:B------:R-:W0:Y:S01]  /*22b50*/  MUFU.EX2 R151, R151 ;  /* 0x0000009700977308 */ /* 0x000e220000000800 */
[-CC-:B------:R-:W-:Y:S01]  /*22b60*/  FFMA.FTZ R188, R159, R3.reuse, -R174.reuse ;  /* 0x000000039fbc7223 */ /* 0x180fe200000108ae */
[-CC-:B------:R-:W-:Y:S01]  /*22b70*/  FFMA.FTZ R121, R145, R3.reuse, -R174.reuse ;  /* 0x0000000391797223 */ /* 0x180fe200000108ae */
[----:B------:R-:W-:Y:S01]  /*22b80*/  FMNMX.FTZ R2, R154, R2, !PT ;  /* 0x000000029a027209 */ /* 0x000fe20007810000 */
[-CC-:B------:R-:W-:Y:S01]  /*22b90*/  FFMA.FTZ R145, R149, R3.reuse, -R174.reuse ;  /* 0x0000000395917223 */ /* 0x180fe200000108ae */
[----:B------:R-:W-:-:S02]  /*22ba0*/  FFMA.FTZ R9, R150, R3, -R174 ;  /* 0x0000000396097223 */ /* 0x000fc400000108ae */
[----:B------:R-:W-:Y:S01]  /*22bb0*/  FMNMX.FTZ R2, R155, R2, !PT ;  /* 0x000000029b027209 */ /* 0x000fe20007810000 */
[----:B------:R-:W2:Y:S01]  /*22bc0*/  MUFU.EX2 R202, R202 ;  /* 0x000000ca00ca7308 */ /* 0x000ea20000000800 */
[----:B-1----:R-:W-:Y:S02]  /*22bd0*/  FFMA.FTZ R7, R0, R7, R200 ;  /* 0x0000000700077223 */ /* 0x002fe400000100c8 */
[----:B------:R-:W-:-:S04]  /*22be0*/  FMNMX.FTZ R2, R158, R2, !PT ;  /* 0x000000029e027209 */ /* 0x000fc80007810000 */
[----:B------:R-:W-:Y:S01]  /*22bf0*/  FMNMX.FTZ R2, R144, R2, !PT ;  /* 0x0000000290027209 */ /* 0x000fe20007810000 */
[----:B------:R-:W1:Y:S01]  /*22c00*/  MUFU.EX2 R168, R168 ;  /* 0x000000a800a87308 */ /* 0x000e620000000800 */
[C---:B0-----:R-:W-:Y:S01]  /*22c10*/  FADD.FTZ R7, R151.reuse, R7 ;  /* 0x0000000797077221 */ /* 0x041fe20000010000 */
[----:B------:R-:W-:Y:S02]  /*22c20*/  F2FP.BF16.F32.PACK_AB R200, R151, R200 ;  /* 0x000000c897c8723e */ /* 0x000fe400000010ff */
[----:B------:R-:W-:-:S04]  /*22c30*/  FMNMX.FTZ R2, R146, R2, !PT ;  /* 0x0000000292027209 */ /* 0x000fc80007810000 */
[----:B------:R-:W-:Y:S01]  /*22c40*/  FMNMX.FTZ R2, R147, R2, !PT ;  /* 0x0000000293027209 */ /* 0x000fe20007810000 */
[----:B------:R-:W-:Y:S01]  /*22c50*/  MUFU.EX2 R196, R196 ;  /* 0x000000c400c47308 */ /* 0x000fe20000000800 */
[----:B--2---:R-:W-:Y:S02]  /*22c60*/  FADD.FTZ R7, R202, R7 ;  /* 0x00000007ca077221 */ /* 0x004fe40000010000 */
[----:B------:R-:W-:-:S04]  /*22c70*/  FMNMX.FTZ R2, R124, R2, !PT ;  /* 0x000000027c027209 */ /* 0x000fc80007810000 */
[----:B------:R-:W-:Y:S01]  /*22c80*/  FMNMX.FTZ R2, R138, R2, !PT ;  /* 0x000000028a027209 */ /* 0x000fe20007810000 */
[----:B------:R-:W-:Y:S01]  /*22c90*/  MUFU.EX2 R161, R161 ;  /* 0x000000a100a17308 */ /* 0x000fe20000000800 */
[C---:B-1----:R-:W-:Y:S01]  /*22ca0*/  FADD.FTZ R7, R168.reuse, R7 ;  /* 0x00000007a8077221 */ /* 0x042fe20000010000 */
[----:B------:R-:W-:Y:S02]  /*22cb0*/  F2FP.BF16.F32.PACK_AB R202, R168, R202 ;  /* 0x000000caa8ca723e */ /* 0x000fe400000010ff */
        /* <DEDUP_REMOVED lines=27> */
[----:B------:R-:W-:Y:S02]  /*22e70*/  FADD.FTZ R2, -R5, R8 ;  /* 0x0000000805027221 */ /* 0x000fe40000010100 */
[----:B------:R0:W-:Y:S02]  /*22e80*/  MUFU.EX2 R8, R125 ;  /* 0x0000007d00087308 */ /* 0x0001e40000000800 */
        /* <DEDUP_REMOVED lines=10> */
[-CC-:B------:R-:W-:Y:S01]  /*22f30*/  FFMA.FTZ R12, R15, R3.reuse, -R140.reuse ;  /* 0x000000030f0c7223 */ /* 0x180fe2000001088c */
[----:B------:R-:W-:Y:S01]  /*22f40*/  IMAD.MOV.U32 R15, RZ, RZ, 0x40000040 ;  /* 0x40000040ff0f7424 */ /* 0x000fe200078e00ff */
[----:B------:R-:W-:Y:S01]  /*22f50*/  R2UR UR6, R14 ;  /* 0x000000000e0672ca */ /* 0x000fe200000e0000 */
[-CC-:B------:R-:W-:Y:S01]  /*22f60*/  FFMA.FTZ R203, R20, R3.reuse, -R140.reuse ;  /* 0x0000000314cb7223 */ /* 0x180fe2000001088c */
[-CC-:B------:R-:W-:Y:S01]  /*22f70*/  FFMA.FTZ R20, R169, R3.reuse, -R140.reuse ;  /* 0x00000003a9147223 */ /* 0x180fe2000001088c */
[----:B------:R-:W1:Y:S01]  /*22f80*/  MUFU.EX2 R201, R201 ;  /* 0x000000c900c97308 */ /* 0x000e620000000800 */
[----:B------:R-:W-:Y:S01]  /*22f90*/  R2UR UR7, R15 ;  /* 0x000000000f0772ca */ /* 0x000fe200000e0000 */
[-CC-:B------:R-:W-:Y:S01]  /*22fa0*/  FFMA.FTZ R197, R160, R3.reuse, -R140.reuse ;  /* 0x00000003a0c57223 */ /* 0x180fe2000001088c */
[-CC-:B------:R-:W-:Y:S01]  /*22fb0*/  FFMA.FTZ R141, R162, R3.reuse, -R140.reuse ;  /* 0x00000003a28d7223 */ /* 0x180fe2000001088c */
[-CC-:B------:R-:W-:Y:S01]  /*22fc0*/  FFMA.FTZ R199, R163, R3.reuse, -R140.reuse ;  /* 0x00000003a3c77223 */ /* 0x180fe2000001088c */
[----:B------:R-:W-:Y:S01]  /*22fd0*/  @!P1 PRMT R15, RZ, 0x654, R13 ;  /* 0x00000654ff0f9816 */ /* 0x000fe2000000000d */
[-CC-:B0-----:R-:W-:Y:S01]  /*22fe0*/  FFMA.FTZ R125, R166, R3.reuse, -R140.reuse ;  /* 0x00000003a67d7223 */ /* 0x181fe2000001088c */
        /* <DEDUP_REMOVED lines=10> */
[----:B-1----:R-:W-:Y:S01]  /*23090*/  FFMA.FTZ R6, R2, R6, R201 ;  /* 0x0000000602067223 */ /* 0x002fe200000100c9 */
[-CC-:B------:R-:W-:Y:S01]  /*230a0*/  FFMA.FTZ R185, R138, R3.reuse, -R140.reuse ;  /* 0x000000038ab97223 */ /* 0x180fe2000001088c */
[-CC-:B------:R-:W-:Y:S01]  /*230b0*/  FFMA.FTZ R139, R139, R3.reuse, -R140.reuse ;  /* 0x000000038b8b7223 */ /* 0x180fe2000001088c */
[-CC-:B------:R-:W-:Y:S01]  /*230c0*/  FFMA.FTZ R187, R142, R3.reuse, -R140.reuse ;  /* 0x000000038ebb7223 */ /* 0x180fe2000001088c */
[-CC-:B------:R-:W-:Y:S01]  /*230d0*/  FFMA.FTZ R135, R135, R3.reuse, -R140.reuse ;  /* 0x0000000387877223 */ /* 0x180fe2000001088c */
[-CC-:B------:R-:W-:Y:S01]  /*230e0*/  FFMA.FTZ R122, R122, R3.reuse, -R140.reuse ;  /* 0x000000037a7a7223 */ /* 0x180fe2000001088c */
[-C--:B------:R-:W-:Y:S01]  /*230f0*/  FFMA.FTZ R123, R123, R3.reuse, -R140 ;  /* 0x000000037b7b7223 */ /* 0x080fe2000001088c */
[----:B------:R-:W-:Y:S01]  /*23100*/  MUFU.EX2 R20, R20 ;  /* 0x0000001400147308 */ /* 0x000fe20000000800 */
[----:B0-----:R-:W-:Y:S01]  /*23110*/  FADD.FTZ R6, R12, R6 ;  /* 0x000000060c067221 */ /* 0x001fe20000010000 */
[-CC-:B------:R-:W-:Y:S01]  /*23120*/  FFMA.FTZ R126, R126, R3.reuse, -R140.reuse ;  /* 0x000000037e7e7223 */ /* 0x180fe2000001088c */
[----:B------:R-:W-:Y:S01]  /*23130*/  FFMA.FTZ R120, R120, R3, -R140 ;  /* 0x0000000378787223 */ /* 0x000fe2000001088c */
[----:B------:R-:W-:Y:S01]  /*23140*/  F2FP.BF16.F32.PACK_AB R201, R12, R201 ;  /* 0x000000c90cc9723e */ /* 0x000fe200000010ff */
[----:B------:R-:W-:-:S03]  /*23150*/  IMAD.MOV.U32 R12, RZ, RZ, R205 ;  /* 0x000000ffff0c7224 */ /* 0x000fc600078e00cd */
        /* <DEDUP_REMOVED lines=24> */
[-C--:B------:R-:W-:Y:S01]  /*232e0*/  FFMA.FTZ R181, R130, R3.reuse, -R140 ;  /* 0x0000000382b57223 */ /* 0x080fe2000001088c */
[-CC-:B------:R-:W-:Y:S01]  /*232f0*/  FFMA.FTZ R128, R129, R3.reuse, -R174.reuse ;  /* 0x0000000381807223 */ /* 0x180fe200000108ae */
[-C--:B------:R-:W-:Y:S01]  /*23300*/  FFMA.FTZ R182, R132, R3.reuse, -R174 ;  /* 0x0000000384b67223 */ /* 0x080fe200000108ae */
[-C--:B------:R-:W-:Y:S01]  /*23310*/  FFMA.FTZ R183, R134, R3.reuse, -R140 ;  /* 0x0000000386b77223 */ /* 0x080fe2000001088c */
[----:B------:R-:W-:Y:S01]  /*23320*/  HGMMA.64x192x16.F32.BF16 R24, R176, gdesc[UR4].tnspB, R24, gsb0 ;  /* 0x42e00004b0187df0 */ /* 0x000fe20008001818 */
[----:B------:R-:W-:Y:S01]  /*23330*/  MUFU.EX2 R180, R180 ;  /* 0x000000b400b47308 */ /* 0x000fe20000000800 */
[-CC-:B------:R-:W-:Y:S01]  /*23340*/  FFMA.FTZ R129, R133, R3.reuse, -R174.reuse ;  /* 0x0000000385817223 */ /* 0x180fe200000108ae */
[-CC-:B------:R-:W-:Y:S01]  /*23350*/  FFMA.FTZ R132, R171, R3.reuse, -R174.reuse ;  /* 0x00000003ab847223 */ /* 0x180fe200000108ae */
[----:B------:R-:W-:-:S05]  /*23360*/  FFMA.FTZ R133, R172, R3, -R174 ;  /* 0x00000003ac857223 */ /* 0x000fca00000108ae */
[----:B------:R-:W-:Y:S08]  /*23370*/  MUFU.EX2 R181, R181 ;  /* 0x000000b500b57308 */ /* 0x000ff00000000800 */
[----:B------:R-:W-:Y:S08]  /*23380*/  MUFU.EX2 R128, R128 ;  /* 0x0000008000807308 */ /* 0x000ff00000000800 */
[----:B------:R-:W-:Y:S08]  /*23390*/  MUFU.EX2 R182, R182 ;  /* 0x000000b600b67308 */ /* 0x000ff00000000800 */
[----:B------:R-:W-:Y:S08]  /*233a0*/  MUFU.EX2 R183, R183 ;  /* 0x000000b700b77308 */ /* 0x000ff00000000800 */
[----:B------:R-:W-:Y:S08]  /*233b0*/  MUFU.EX2 R129, R129 ;  /* 0x0000008100817308 */ /* 0x000ff00000000800 */
[----:B------:R-:W0:Y:S08]  /*233c0*/  MUFU.EX2 R132, R132 ;  /* 0x0000008400847308 */ /* 0x000e300000000800 */
[----:B------:R-:W1:Y:S08]  /*233d0*/  MUFU.EX2 R133, R133 ;  /* 0x0000008500857308 */ /* 0x000e700000000800 */
[----:B------:R-:W2:Y:S01]  /*233e0*/  MUFU.EX2 R120, R120 ;  /* 0x0000007800787308 */ /* 0x000ea20000000800 */
[----:B------:R-:W-:-:S02]  /*233f0*/  WARPGROUP.DEPBAR.LE gsb0, 0x0 ;  /* 0x00008000000079c5 */ /* 0x000fc40000010000 */
[----:B------:R3:W-:Y:S01]  /*23400*/  @!P1 SYNCS.ARRIVE.TRANS64.RED.A1T0 RZ, [R15+URZ], RZ ;  /* 0x000000ff0fff99a7 */ /* 0x0007e2000810043f */
[----:B0-----:R-:W-:Y:S02]  /*23410*/  F2FP.BF16.F32.PACK_AB R176, R132, R9 ;  /* 0x0000000984b0723e */ /* 0x001fe400000010ff */
[----:B-1----:R-:W-:Y:S02]  /*23420*/  F2FP.BF16.F32.PACK_AB R178, R8, R133 ;  /* 0x0000008508b2723e */ /* 0x002fe400000010ff */
[----:B------:R-:W-:Y:S02]  /*23430*/  F2FP.BF16.F32.PACK_AB R177, R123, R122 ;  /* 0x0000007a7bb1723e */ /* 0x000fe400000010ff */
[----:B--2---:R-:W-:Y:S01]  /*23440*/  F2FP.BF16.F32.PACK_AB R179, R120, R126 ;  /* 0x0000007e78b3723e */ /* 0x004fe200000010ff */
[----:B---3--:R-:W-:Y:S01]  /*23450*/  FADD.FTZ R15, R203, R6 ;  /* 0x00000006cb0f7221 */ /* 0x008fe20000010000 */
[----:B------:R0:W-:Y:S01]  /*23460*/  @!P1 SYNCS.ARRIVE.TRANS64.RED.A1T0 RZ, [R11+URZ], RZ ;  /* 0x000000ff0bff99a7 */ /* 0x0001e2000810043f */
[----:B------:R-:W1:Y:S01]  /*23470*/  MUFU.EX2 R6, R139 ;  /* 0x0000008b00067308 */ /* 0x000e620000000800 */
[C---:B------:R-:W-:Y:S01]  /*23480*/  F2FP.BF16.F32.PACK_AB R203, R20.reuse, R203 ;  /* 0x000000cb14cb723e */ /* 0x040fe200000010ff */
[----:B------:R-:W-:-:S04]  /*23490*/  FADD.FTZ R15, R20, R15 ;  /* 0x0000000f140f7221 */ /* 0x000fc80000010000 */
[----:B------:R-:W-:Y:S01]  /*234a0*/  FADD.FTZ R15, R197, R15 ;  /* 0x0000000fc50f7221 */ /* 0x000fe20000010000 */
[----:B0-----:R-:W-:Y:S01]  /*234b0*/  FADD.FTZ R11, R196, R7 ;  /* 0x00000007c40b7221 */ /* 0x001fe20000010000 */
[--C-:B------:R-:W-:Y:S01]  /*234c0*/  FFMA.FTZ R7, R143, R3, -R140.reuse ;  /* 0x000000038f077223 */ /* 0x100fe2000001088c */
[----:B------:R-:W-:Y:S01]  /*234d0*/  F2FP.BF16.F32.PACK_AB R196, R161, R196 ;  /* 0x000000c4a1c4723e */ /* 0x000fe200000010ff */
[----:B------:R-:W-:Y:S01]  /*234e0*/  FADD.FTZ R15, R141, R15 ;  /* 0x0000000f8d0f7221 */ /* 0x000fe20000010000 */
[----:B------:R-:W-:Y:S01]  /*234f0*/  FADD.FTZ R11, R161, R11 ;  /* 0x0000000ba10b7221 */ /* 0x000fe20000010000 */
[----:B------:R-:W-:Y:S02]  /*23500*/  F2FP.BF16.F32.PACK_AB R197, R141, R197 ;  /* 0x000000c58dc5723e */ /* 0x000fe400000010ff */
[----:B------:R-:W-:Y:S01]  /*23510*/  FADD.FTZ R15, R199, R15 ;  /* 0x0000000fc70f7221 */ /* 0x000fe20000010000 */
[----:B------:R-:W-:Y:S01]  /*23520*/  FADD.FTZ R124, R198, R11 ;  /* 0x0000000bc67c7221 */ /* 0x000fe20000010000 */
[----:B------:R-:W0:Y:S01]  /*23530*/  MUFU.EX2 R7, R7 ;  /* 0x0000000700077308 */ /* 0x000e220000000800 */
[----:B------:R-:W-:Y:S01]  /*23540*/  FFMA.FTZ R11, R131, R3, -R140 ;  /* 0x00000003830b7223 */ /* 0x000fe2000001088c */
[----:B------:R-:W-:Y:S01]  /*23550*/  FADD.FTZ R15, R125, R15 ;  /* 0x0000000f7d0f7221 */ /* 0x000fe20000010000 */
[C---:B------:R-:W-:Y:S01]  /*23560*/  FADD.FTZ R124, R21.reuse, R124 ;  /* 0x0000007c157c7221 */ /* 0x040fe20000010000 */
[----:B------:R-:W-:-:S02]  /*23570*/  F2FP.BF16.F32.PACK_AB R198, R21, R198 ;  /* 0x000000c615c6723e */ /* 0x000fc400000010ff */
[----:B------:R-:W-:Y:S01]  /*23580*/  FADD.FTZ R15, R193, R15 ;  /* 0x0000000fc10f7221 */ /* 0x000fe20000010000 */
[----:B------:R-:W-:Y:S01]  /*23590*/  FADD.FTZ R124, R192, R124 ;  /* 0x0000007cc07c7221 */ /* 0x000fe20000010000 */
[----:B------:R-:W2:Y:S01]  /*235a0*/  MUFU.EX2 R11, R11 ;  /* 0x0000000b000b7308 */ /* 0x000ea20000000800 */
        /* <DEDUP_REMOVED lines=14> */
[C---:B------:R-:W-:Y:S01]  /*23690*/  FADD.FTZ R124, R121.reuse, R124 ;  /* 0x0000007c797c7221 */ /* 0x040fe20000010000 */
[----:B------:R-:W-:-:S02]  /*236a0*/  F2FP.BF16.F32.PACK_AB R188, R121, R188 ;  /* 0x000000bc79bc723e */ /* 0x000fc400000010ff */
        /* <DEDUP_REMOVED lines=8> */
[----:B-1----:R-:W-:-:S02]  /*23730*/  F2FP.BF16.F32.PACK_AB R185, R6, R185 ;  /* 0x000000b906b9723e */ /* 0x002fc400000010ff */
[----:B------:R-:W-:Y:S01]  /*23740*/  FADD.FTZ R15, R6, R15 ;  /* 0x0000000f060f7221 */ /* 0x000fe20000010000 */
[----:B------:R-:W-:Y:S01]  /*23750*/  FADD.FTZ R124, R136, R124 ;  /* 0x0000007c887c7221 */ /* 0x000fe20000010000 */
[----:B------:R-:W-:Y:S02]  /*23760*/  F2FP.BF16.F32.PACK_AB R191, R13, R191 ;  /* 0x000000bf0dbf723e */ /* 0x000fe400000010ff */
[----:B------:R-:W-:Y:S01]  /*23770*/  FADD.FTZ R15, R187, R15 ;  /* 0x0000000fbb0f7221 */ /* 0x000fe20000010000 */
[----:B------:R-:W-:Y:S01]  /*23780*/  FADD.FTZ R124, R186, R124 ;  /* 0x0000007cba7c7221 */ /* 0x000fe20000010000 */
[C---:B0-----:R-:W-:Y:S02]  /*23790*/  F2FP.BF16.F32.PACK_AB R187, R7.reuse, R187 ;  /* 0x000000bb07bb723e */ /* 0x041fe400000010ff */
[----:B------:R-:W-:Y:S01]  /*237a0*/  FADD.FTZ R15, R7, R15 ;  /* 0x0000000f070f7221 */ /* 0x000fe20000010000 */
[----:B------:R-:W-:Y:S01]  /*237b0*/  FADD.FTZ R124, R127, R124 ;  /* 0x0000007c7f7c7221 */ /* 0x000fe20000010000 */
[----:B------:R-:W-:-:S02]  /*237c0*/  F2FP.BF16.F32.PACK_AB R184, R136, R184 ;  /* 0x000000b888b8723e */ /* 0x000fc400000010ff */
[----:B------:R-:W-:Y:S01]  /*237d0*/  FADD.FTZ R15, R181, R15 ;  /* 0x0000000fb50f7221 */ /* 0x000fe20000010000 */
[----:B------:R-:W-:Y:S01]  /*237e0*/  FADD.FTZ R124, R180, R124 ;  /* 0x0000007cb47c7221 */ /* 0x000fe20000010000 */
[C---:B--2---:R-:W-:Y:S02]  /*237f0*/  F2FP.BF16.F32.PACK_AB R181, R11.reuse, R181 ;  /* 0x000000b50bb5723e */ /* 0x044fe400000010ff */
[----:B------:R-:W-:Y:S01]  /*23800*/  FADD.FTZ R15, R11, R15 ;  /* 0x0000000f0b0f7221 */ /* 0x000fe20000010000 */
[----:B------:R-:W-:Y:S01]  /*23810*/  FADD.FTZ R124, R128, R124 ;  /* 0x0000007c807c7221 */ /* 0x000fe20000010000 */
[----:B------:R-:W-:Y:S01]  /*23820*/  F2FP.BF16.F32.PACK_AB R186, R127, R186 ;  /* 0x000000ba7fba723e */ /* 0x000fe200000010ff */
[----:B------:R-:W-:Y:S02]  /*23830*/  IMAD.MOV.U32 R11, RZ, RZ, R208 ;  /* 0x000000ffff0b7224 */ /* 0x000fe400078e00d0 */
        /* <DEDUP_REMOVED lines=8> */
[----:B------:R-:W-:Y:S01]  /*238c0*/  F2FP.BF16.F32.PACK_AB R183, R135, R183 ;  /* 0x000000b787b7723e */ /* 0x000fe200000010ff */
[----:B------:R-:W-:Y:S02]  /*238d0*/  IMAD.MOV.U32 R9, RZ, RZ, R4 ;  /* 0x000000ffff097224 */ /* 0x000fe400078e0004 */
[----:B------:R-:W-:Y:S01]  /*238e0*/  FADD.FTZ R15, R123, R15 ;  /* 0x0000000f7b0f7221 */ /* 0x000fe20000010000 */
[----:B------:R-:W-:-:S03]  /*238f0*/  FADD.FTZ R124, R132, R124 ;  /* 0x0000007c847c7221 */ /* 0x000fc60000010000 */
[----:B------:R-:W-:Y:S01]  /*23900*/  FADD.FTZ R15, R126, R15 ;  /* 0x0000000f7e0f7221 */ /* 0x000fe20000010000 */
[----:B------:R-:W-:-:S03]  /*23910*/  FADD.FTZ R7, R133, R124 ;  /* 0x0000007c85077221 */ /* 0x000fc60000010000 */
[----:B------:R-:W-:Y:S01]  /*23920*/  FADD.FTZ R6, R120, R15 ;  /* 0x0000000f78067221 */ /* 0x000fe20000010000 */
[----:B------:R-:W-:Y:S01]  /*23930*/  FADD.FTZ R7, R8, R7 ;  /* 0x0000000708077221 */ /* 0x000fe20000010000 */
[----:B------:R-:W-:Y:S01]  /*23940*/  IMAD.MOV.U32 R8, RZ, RZ, R5 ;  /* 0x000000ffff087224 */ /* 0x000fe200078e0005 */
[----:B------:R-:W-:Y:S06]  /*23950*/  @P2 BRA `(.L_x_5928) ;  /* 0xffffffa800d42947 */ /* 0x000fec000383ffff */
.L_x_5917:
[----:B------:R-:W-:Y:S05]  /*23960*/  BSYNC B0 ;  /* 0x0000000000007941 */ /* 0x000fea0003800000 */
.L_x_5916:
        /* <DEDUP_REMOVED lines=99> */
.L_x_5929:
[----:B------:R-:W-:Y:S01]  /*23fa0*/  IMAD R0, R205, 0x8, R16 ;  /* 0x00000008cd007824 */ /* 0x000fe200078e0210 */
[----:B------:R-:W-:-:S04]  /*23fb0*/  SHF.L.U32 R9, R208, 0x1f, RZ ;  /* 0x0000001fd0097819 */ /* 0x000fc800000006ff */
[----:B------:R0:W1:Y:S01]  /*23fc0*/  SYNCS.PHASECHK.TRANS64.TRYWAIT P2, [R0+URZ+0x36850], R9 ;  /* 0x03685009000075a7 */ /* 0x000062000804017f */
[----:B------:R-:W-:Y:S05]  /*23fd0*/  @!P0 BRA `(.L_x_5930) ;  /* 0x0000000000048947 */ /* 0x000fea0003800000 */
[----:B------:R-:W-:Y:S01]  /*23fe0*/  BPT.TRAP 0x1 ;  /* 0x000000040000795c */ /* 0x000fe20000300000 */
.L_x_5930:
        /* <DEDUP_REMOVED lines=9> */
.L_x_5932:
[----:B------:R-:W-:Y:S05]  /*24080*/  BSYNC B0 ;  /* 0x0000000000007941 */ /* 0x000fea0003800000 */
.L_x_5931:
[----:B------:R-:W-:Y:S01]  /*24090*/  IMAD.MOV.U32 R8, RZ, RZ, R2 ;  /* 0x000000ffff087224 */ /* 0x000fe200078e0002 */
[----:B------:R-:W-:Y:S01]  /*240a0*/  WARPGROUP.ARRIVE ;  /* 0x00000000000079c5 */ /* 0x000fe20000000000 */
[----:B01----:R-:W-:Y:S02]  /*240b0*/  IMAD.MOV.U32 R9, RZ, RZ, 0x40000040 ;  /* 0x40000040ff097424 */ /* 0x003fe400078e00ff */
[----:B------:R-:W-:Y:S01]  /*240c0*/  @!P1 VIADD R12, R0, 0x36860 ;  /* 0x00036860000c9836 */ /* 0x000fe20000000000 */
[----:B------:R-:W-:Y:S01]  /*240d0*/  R2UR UR6, R8 ;  /* 0x00000000080672ca */ /* 0x000fe200000e0000 */
[----:B------:R-:W-:Y:S01]  /*240e0*/  VIADD R8, R2, 0x80 ;  /* 0x0000008002087836 */ /* 0x000fe20000000000 */
[----:B------:R-:W-:Y:S01]  /*240f0*/  R2UR UR7, R9 ;  /* 0x00000000090772ca */ /* 0x000fe200000e0000 */
[----:B------:R-:W-:Y:S01]  /*24100*/  IMAD.MOV.U32 R9, RZ, RZ, 0x40000040 ;  /* 0x40000040ff097424 */ /* 0x000fe200078e00ff */
[----:B------:R-:W-:Y:S01]  /*24110*/  @!P1 PRMT R12, RZ, 0x654, R12 ;  /* 0x00000654ff0c9816 */ /* 0x000fe2000000000c */
[----:B------:R-:W-:-:S02]  /*24120*/  VIADD R205, R205, 0x1 ;  /* 0x00000001cdcd7836 */ /* 0x000fc40000000000 */
[----:B------:R-:W-:Y:S02]  /*24130*/  IMAD.MOV.U32 R0, RZ, RZ, -0x800000 ;  /* 0xff800000ff007424 */ /* 0x000fe400078e00ff */
[----:B------:R-:W-:Y:S01]  /*24140*/  VIADD R235, R235, 0x1 ;  /* 0x00000001ebeb7836 */ /* 0x000fe20000000000 */
[----:B------:R-:W-:-:S04]  /*24150*/  ISETP.NE.AND P2, PT, R205, 0x2, PT ;  /* 0x00000002cd00780c */ /* 0x000fc80003f45270 */
[----:B------:R-:W-:Y:S01]  /*24160*/  SEL R205, R205, RZ, P2 ;  /* 0x000000ffcdcd7207 */ /* 0x000fe20001000000 */
        /* <DEDUP_REMOVED lines=33> */
[----:B------:R-:W0:Y:S02]  /*24380*/  SHFL.BFLY PT, R2, R7, 0x2, 0x1f ;  /* 0x0c401f0007027f89 */ /* 0x000e2400000e0000 */
[----:B0-----:R-:W-:Y:S01]  /*24390*/  FADD.FTZ R2, R2, R7 ;  /* 0x0000000702027221 */ /* 0x001fe20000010000 */
[----:B------:R-:W-:Y:S01]  /*243a0*/  IMAD.MOV.U32 R7, RZ, RZ, RZ ;  /* 0x000000ffff077224 */ /* 0x000fe200078e00ff */
[----:B------:R-:W-:Y:S02]  /*243b0*/  WARPGROUP.DEPBAR.LE gsb0, 0x0 ;  /* 0x00008000000079c5 */ /* 0x000fe40000010000 */
[----:B------:R-:W-:-:S09]  /*243c0*/  WARPGROUP.ARRIVE ;  /* 0x00000000000079c5 */ /* 0x000fd20000000000 */
[----:B------:R-:W-:Y:S01]  /*243d0*/  HGMMA.64x192x16.F32.BF16 R24, R180, gdesc[UR4].tnspB, R24, gsb0 ;  /* 0x42e00004b4187df0 */ /* 0x000fe20008001818 */
[----:B------:R-:W-:Y:S02]  /*243e0*/  R2UR UR6, R8 ;  /* 0x00000000080672ca */ /* 0x000fe400000e0000 */
[----:B------:R-:W-:Y:S02]  /*243f0*/  R2UR UR7, R9 ;  /* 0x00000000090772ca */ /* 0x000fe400000e0000 */
[----:B------:R-:W0:Y:S02]  /*24400*/  SHFL.BFLY PT, R9, R6, 0x2, 0x1f ;  /* 0x0c401f0006097f89 */ /* 0x000e2400000e0000 */
[----:B0-----:R-:W-:Y:S01]  /*24410*/  FADD.FTZ R8, R9, R6 ;  /* 0x0000000609087221 */ /* 0x001fe20000010000 */
[----:B------:R-:W-:Y:S01]  /*24420*/  IMAD.MOV.U32 R6, RZ, RZ, -0x800000 ;  /* 0xff800000ff067424 */ /* 0x000fe200078e00ff */
[----:B------:R-:W0:Y:S04]  /*24430*/  SHFL.BFLY PT, R9, R2, 0x1, 0x1f ;  /* 0x0c201f0002097f89 */ /* 0x000e2800000e0000 */
[----:B------:R-:W1:Y:S01]  /*24440*/  SHFL.BFLY PT, R11, R8, 0x1, 0x1f ;  /* 0x0c201f00080b7f89 */ /* 0x000e6200000e0000 */
[----:B0-----:R-:W-:Y:S01]  /*24450*/  FADD.FTZ R13, R2, R9 ;  /* 0x00000009020d7221 */ /* 0x001fe20000010000 */
[----:B------:R-:W-:Y:S01]  /*24460*/  IMAD.MOV.U32 R2, RZ, RZ, RZ ;  /* 0x000000ffff027224 */ /* 0x000fe200078e00ff */
[----:B------:R-:W-:Y:S01]  /*24470*/  SEL R9, RZ, 0x1, P2 ;  /* 0x00000001ff097807 */ /* 0x000fe20001000000 */
[----:B-1----:R-:W-:-:S02]  /*24480*/  FADD.FTZ R14, R8, R11 ;  /* 0x0000000b080e7221 */ /* 0x002fc40000010000 */
[----:B------:R-:W-:Y:S02]  /*24490*/  FSETP.NE.FTZ.AND P0, PT, R13, RZ, PT ;  /* 0x000000ff0d00720b */ /* 0x000fe40003f15000 */
[----:B------:R-:W-:Y:S02]  /*244a0*/  LOP3.LUT R208, R208, R9, RZ, 0x3c, !PT ;  /* 0x00000009d0d07212 */ /* 0x000fe400078e3cff */
        /* <DEDUP_REMOVED lines=113> */
.L_x_5840:
        /* <DEDUP_REMOVED lines=20> */
[----:B------:R-:W-:Y:S02]  /*24d00*/  IADD3 R86, P2, R12, 0x20, RZ ;  /* 0x000000200c567810 */ /* 0x000fe40007f5e0ff */
[----:B------:R-:W-:Y:S02]  /*24d10*/  LOP3.LUT R100, R92, 0x380, RZ, 0xc0, !PT ;  /* 0x000003805c647812 */ /* 0x000fe400078ec0ff */
[C---:B------:R-:W-:Y:S01]  /*24d20*/  IADD3 R90, P6, R12.reuse, 0x60, RZ ;  /* 0x000000600c5a7810 */ /* 0x040fe20007fde0ff */
[----:B------:R-:W-:Y:S01]  /*24d30*/  IMAD.X R87, RZ, RZ, R13, P2 ;  /* 0x000000ffff577224 */ /* 0x000fe200010e060d */
[C---:B------:R-:W-:Y:S02]  /*24d40*/  IADD3 R14, P0, R12.reuse, 0x4020, RZ ;  /* 0x000040200c0e7810 */ /* 0x040fe40007f1e0ff */
[----:B------:R-:W-:-:S02]  /*24d50*/  IADD3 R96, P4, R12, 0x4040, RZ ;  /* 0x000040400c607810 */ /* 0x000fc40007f9e0ff */
[----:B------:R-:W-:Y:S02]  /*24d60*/  SHF.R.U64 R100, R100, 0x3, RZ ;  /* 0x0000000364647819 */ /* 0x000fe400000012ff */
[C---:B------:R-:W-:Y:S02]  /*24d70*/  LOP3.LUT R85, R12.reuse, 0x380, RZ, 0xc0, !PT ;  /* 0x000003800c557812 */ /* 0x040fe400078ec0ff */
[C---:B------:R-:W-:Y:S02]  /*24d80*/  IADD3 R15, P2, R12.reuse, 0x8000, RZ ;  /* 0x000080000c0f7810 */ /* 0x040fe40007f5e0ff */
[----:B------:R-:W-:Y:S02]  /*24d90*/  IADD3 R88, P1, R12, 0x40, RZ ;  /* 0x000000400c587810 */ /* 0x000fe40007f3e0ff */
[----:B------:R-:W-:Y:S02]  /*24da0*/  LOP3.LUT R94, R90, 0x380, RZ, 0xc0, !PT ;  /* 0x000003805a5e7812 */ /* 0x000fe400078ec0ff */
[----:B------:R-:W-:-:S02]  /*24db0*/  LOP3.LUT R107, R14, 0x380, RZ, 0xc0, !PT ;  /* 0x000003800e6b7812 */ /* 0x000fc400078ec0ff */
[----:B------:R-:W-:Y:S02]  /*24dc0*/  IADD3 R98, P3, R12, 0x4060, RZ ;  /* 0x000040600c627810 */ /* 0x000fe40007f7e0ff */
[----:B------:R-:W-:Y:S02]  /*24dd0*/  LOP3.LUT R92, R100, R92, RZ, 0x3c, !PT ;  /* 0x0000005c645c7212 */ /* 0x000fe400078e3cff */
[----:B------:R-:W-:Y:S02]  /*24de0*/  LOP3.LUT R141, R96, 0x380, RZ, 0xc0, !PT ;  /* 0x00000380608d7812 */ /* 0x000fe400078ec0ff */
[----:B------:R-:W-:Y:S02]  /*24df0*/  SHF.R.U64 R85, R85, 0x3, RZ ;  /* 0x0000000355557819 */ /* 0x000fe400000012ff */
[----:B------:R-:W-:Y:S01]  /*24e00*/  LOP3.LUT R100, R15, 0x380, RZ, 0xc0, !PT ;  /* 0x000003800f647812 */ /* 0x000fe200078ec0ff */
[--C-:B------:R-:W-:Y:S01]  /*24e10*/  IMAD.X R89, RZ, RZ, R13.reuse, P1 ;  /* 0x000000ffff597224 */ /* 0x100fe200008e060d */
[----:B------:R-:W-:Y:S01]  /*24e20*/  SHF.R.U64 R94, R94, 0x3, RZ ;  /* 0x000000035e5e7819 */ /* 0x000fe200000012ff */
[--C-:B------:R-:W-:Y:S01]  /*24e30*/  IMAD.X R91, RZ, RZ, R13.reuse, P6 ;  /* 0x000000ffff5b7224 */ /* 0x100fe200030e060d */
[----:B------:R-:W-:Y:S01]  /*24e40*/  SHF.R.U64 R107, R107, 0x3, RZ ;  /* 0x000000036b6b7819 */ /* 0x000fe200000012ff */
[----:B------:R-:W-:Y:S01]  /*24e50*/  IMAD.X R93, RZ, RZ, R13, P5 ;  /* 0x000000ffff5d7224 */ /* 0x000fe200028e060d */
[----:B------:R-:W-:-:S02]  /*24e60*/  IADD3 R7, P1, R12, 0x8020, RZ ;  /* 0x000080200c077810 */ /* 0x000fc40007f3e0ff */
[C---:B-1----:R-:W-:Y:S02]  /*24e70*/  IADD3 R8, P6, R12.reuse, 0x8040, RZ ;  /* 0x000080400c087810 */ /* 0x042fe40007fde0ff */
[----:B------:R-:W-:Y:S02]  /*24e80*/  IADD3 R84, P5, R12, 0x8060, RZ ;  /* 0x000080600c547810 */ /* 0x000fe40007fbe0ff */
[----:B------:R-:W-:Y:S02]  /*24e90*/  LOP3.LUT R104, R88, 0x380, RZ, 0xc0, !PT ;  /* 0x0000038058687812 */ /* 0x000fe400078ec0ff */
[----:B------:R-:W-:Y:S02]  /*24ea0*/  LOP3.LUT R143, R98, 0x380, RZ, 0xc0, !PT ;  /* 0x00000380628f7812 */ /* 0x000fe400078ec0ff */
[----:B------:R-:W-:Y:S02]  /*24eb0*/  SHF.R.U64 R141, R141, 0x3, RZ ;  /* 0x000000038d8d7819 */ /* 0x000fe400000012ff */
[----:B------:R-:W-:-:S02]  /*24ec0*/  LOP3.LUT R12, R85, R12, RZ, 0x3c, !PT ;  /* 0x0000000c550c7212 */ /* 0x000fc400078e3cff */
[----:B------:R-:W-:Y:S02]  /*24ed0*/  LOP3.LUT R102, R86, 0x380, RZ, 0xc0, !PT ;  /* 0x0000038056667812 */ /* 0x000fe400078ec0ff */
[----:B------:R-:W-:Y:S02]  /*24ee0*/  SHF.R.U64 R100, R100, 0x3, RZ ;  /* 0x0000000364647819 */ /* 0x000fe400000012ff */
[----:B------:R-:W-:Y:S02]  /*24ef0*/  LOP3.LUT R90, R94, R90, RZ, 0x3c, !PT ;  /* 0x0000005a5e5a7212 */ /* 0x000fe400078e3cff */
[----:B------:R-:W-:Y:S01]  /*24f00*/  LOP3.LUT R94, R107, R14, RZ, 0x3c, !PT ;  /* 0x0000000e6b5e7212 */ /* 0x000fe200078e3cff */
[--C-:B------:R-:W-:Y:S01]  /*24f10*/  IMAD.X R95, RZ, RZ, R13.reuse, P0 ;  /* 0x000000ffff5f7224 */ /* 0x100fe200000e060d */
[----:B------:R-:W-:Y:S01]  /*24f20*/  SHF.R.U64 R104, R104, 0x3, RZ ;  /* 0x0000000368687819 */ /* 0x000fe200000012ff */
[--C-:B------:R-:W-:Y:S01]  /*24f30*/  IMAD.X R97, RZ, RZ, R13.reuse, P4 ;  /* 0x000000ffff617224 */ /* 0x100fe200020e060d */
[----:B------:R-:W-:Y:S01]  /*24f40*/  SHF.R.U64 R143, R143, 0x3, RZ ;  /* 0x000000038f8f7819 */ /* 0x000fe200000012ff */
[--C-:B------:R-:W-:Y:S01]  /*24f50*/  IMAD.X R99, RZ, RZ, R13.reuse, P3 ;  /* 0x000000ffff637224 */ /* 0x100fe200018e060d */
[----:B------:R-:W-:Y:S01]  /*24f60*/  LOP3.LUT R96, R141, R96, RZ, 0x3c, !PT ;  /* 0x000000608d607212 */ /* 0x000fe200078e3cff */
[--C-:B------:R-:W-:Y:S01]  /*24f70*/  IMAD.X R101, RZ, RZ, R13.reuse, P2 ;  /* 0x000000ffff657224 */ /* 0x100fe200010e060d */
[----:B------:R-:W-:Y:S01]  /*24f80*/  LOP3.LUT R107, R8, 0x380, RZ, 0xc0, !PT ;  /* 0x00000380086b7812 */ /* 0x000fe200078ec0ff */
[--C-:B------:R-:W-:Y:S01]  /*24f90*/  IMAD.X R103, RZ, RZ, R13.reuse, P1 ;  /* 0x000000ffff677224 */ /* 0x100fe200008e060d */
[----:B------:R-:W-:Y:S01]  /*24fa0*/  SHF.R.U64 R102, R102, 0x3, RZ ;  /* 0x0000000366667819 */ /* 0x000fe200000012ff */
[--C-:B------:R-:W-:Y:S01]  /*24fb0*/  IMAD.X R105, RZ, RZ, R13.reuse, P6 ;  /* 0x000000ffff697224 */ /* 0x100fe200030e060d */
[----:B------:R-:W-:Y:S01]  /*24fc0*/  LOP3.LUT R100, R100, R15, RZ, 0x3c, !PT ;  /* 0x0000000f64647212 */ /* 0x000fe200078e3cff */
[----:B------:R-:W-:Y:S01]  /*24fd0*/  IMAD.X R85, RZ, RZ, R13, P5 ;  /* 0x000000ffff557224 */ /* 0x000fe200028e060d */
[----:B------:R-:W-:-:S02]  /*24fe0*/  MOV R141, R12 ;  /* 0x0000000c008d7202 */ /* 0x000fc40000000f00 */
[----:B------:R-:W-:Y:S02]  /*24ff0*/  F2FP.BF16.F32.PACK_AB R12, R25, R24 ;  /* 0x00000018190c723e */ /* 0x000fe400000010ff */
[----:B------:R-:W-:Y:S02]  /*25000*/  F2FP.BF16.F32.PACK_AB R13, R27, R26 ;  /* 0x0000001a1b0d723e */ /* 0x000fe400000010ff */
[----:B------:R-:W-:Y:S02]  /*25010*/  F2FP.BF16.F32.PACK_AB R14, R29, R28 ;  /* 0x0000001c1d0e723e */ /* 0x000fe400000010ff */
[----:B------:R-:W-:Y:S02]  /*25020*/  F2FP.BF16.F32.PACK_AB R15, R31, R30 ;  /* 0x0000001e1f0f723e */ /* 0x000fe400000010ff */
[----:B------:R-:W-:Y:S02]  /*25030*/  LOP3.LUT R88, R104, R88, RZ, 0x3c, !PT ;  /* 0x0000005868587212 */ /* 0x000fe400078e3cff */
[----:B------:R-:W-:-:S02]  /*25040*/  LOP3.LUT R98, R143, R98, RZ, 0x3c, !PT ;  /* 0x000000628f627212 */ /* 0x000fc400078e3cff */
[----:B------:R-:W-:Y:S02]  /*25050*/  SHF.R.U64 R107, R107, 0x3, RZ ;  /* 0x000000036b6b7819 */ /* 0x000fe400000012ff */
[----:B------:R-:W-:Y:S02]  /*25060*/  LOP3.LUT R86, R102, R86, RZ, 0x3c, !PT ;  /* 0x0000005666567212 */ /* 0x000fe400078e3cff */
[----:B------:R-:W-:Y:S01]  /*25070*/  LOP3.LUT R143, R84, 0x380, RZ, 0xc0, !PT ;  /* 0x00000380548f7812 */ /* 0x000fe200078ec0ff */
[----:B------:R1:W-:Y:S01]  /*25080*/  STSM.16.M88.4 [R141], R12 ;  /* 0x0000000c8d007844 */ /* 0x0003e20000000200 */
[----:B------:R-:W-:Y:S02]  /*25090*/  LOP3.LUT R104, R107, R8, RZ, 0x3c, !PT ;  /* 0x000000086b687212 */ /* 0x000fe400078e3cff */
[----:B------:R-:W-:Y:S02]  /*250a0*/  SHF.R.U64 R143, R143, 0x3, RZ ;  /* 0x000000038f8f7819 */ /* 0x000fe400000012ff */
[----:B------:R-:W-:-:S02]  /*250b0*/  MOV R86, R86 ;  /* 0x0000005600567202 */ /* 0x000fc40000000f00 */
[----:B------:R-:W-:Y:S02]  /*250c0*/  MOV R8, R92 ;  /* 0x0000005c00087202 */ /* 0x000fe40000000f00 */
[----:B------:R-:W-:Y:S02]  /*250d0*/  MOV R106, R94 ;  /* 0x0000005e006a7202 */ /* 0x000fe40000000f00 */
[----:B------:R-:W-:Y:S02]  /*250e0*/  MOV R107, R96 ;  /* 0x00000060006b7202 */ /* 0x000fe40000000f00 */
[----:B------:R-:W-:Y:S02]  /*250f0*/  MOV R142, R98 ;  /* 0x00000062008e7202 */ /* 0x000fe40000000f00 */
[----:B-1----:R-:W-:Y:S02]  /*25100*/  MOV R12, R88 ;  /* 0x00000058000c7202 */ /* 0x002fe40000000f00 */
[----:B------:R-:W-:-:S02]  /*25110*/  MOV R13, R90 ;  /* 0x0000005a000d7202 */ /* 0x000fc40000000f00 */
[----:B------:R-:W-:Y:S02]  /*25120*/  F2FP.BF16.F32.PACK_AB R88, R33, R32 ;  /* 0x000000202158723e */ /* 0x000fe400000010ff */
[----:B------:R-:W-:Y:S02]  /*25130*/  F2FP.BF16.F32.PACK_AB R89, R35, R34 ;  /* 0x000000222359723e */ /* 0x000fe400000010ff */
[----:B------:R-:W-:Y:S02]  /*25140*/  F2FP.BF16.F32.PACK_AB R90, R37, R36 ;  /* 0x00000024255a723e */ /* 0x000fe400000010ff */
[----:B------:R-:W-:Y:S02]  /*25150*/  F2FP.BF16.F32.PACK_AB R91, R39, R38 ;  /* 0x00000026275b723e */ /* 0x000fe400000010ff */
        /* <DEDUP_REMOVED lines=8> */
[----:B------:R1:W-:Y:S01]  /*251e0*/  STSM.16.M88.4 [R86], R88 ;  /* 0x0000005856007844 */ /* 0x0003e20000000200 */
[----:B------:R-:W-:-:S02]  /*251f0*/  LOP3.LUT R84, R143, R84, RZ, 0x3c, !PT ;  /* 0x000000548f547212 */ /* 0x000fc400078e3cff */
[----:B------:R-:W-:Y:S01]  /*25200*/  LOP3.LUT R102, R7, 0x380, RZ, 0xc0, !PT ;  /* 0x0000038007667812 */ /* 0x000fe200078ec0ff */
[----:B------:R2:W-:Y:S01]  /*25210*/  STSM.16.M88.4 [R12], R92 ;  /* 0x0000005c0c007844 */ /* 0x0005e20000000200 */
[----:B------:R-:W-:Y:S02]  /*25220*/  MOV R141, R84 ;  /* 0x00000054008d7202 */ /* 0x000fe40000000f00 */
[----:B------:R-:W-:Y:S01]  /*25230*/  F2FP.BF16.F32.PACK_AB R14, R61, R60 ;  /* 0x0000003c3d0e723e */ /* 0x000fe200000010ff */
[----:B------:R3:W-:Y:S01]  /*25240*/  STSM.16.M88.4 [R13], R96 ;  /* 0x000000600d007844 */ /* 0x0007e20000000200 */
[----:B------:R-:W-:Y:S02]  /*25250*/  F2FP.BF16.F32.PACK_AB R15, R63, R62 ;  /* 0x0000003e3f0f723e */ /* 0x000fe400000010ff */
[----:B------:R-:W-:Y:S02]  /*25260*/  SHF.R.U64 R102, R102, 0x3, RZ ;  /* 0x0000000366667819 */ /* 0x000fe400000012ff */
[----:B------:R-:W-:-:S02]  /*25270*/  F2FP.BF16.F32.PACK_AB R84, R65, R64 ;  /* 0x000000404154723e */ /* 0x000fc400000010ff */
[----:B------:R-:W-:Y:S02]  /*25280*/  F2FP.BF16.F32.PACK_AB R85, R67, R66 ;  /* 0x000000424355723e */ /* 0x000fe400000010ff */
[----:B-1----:R-:W-:Y:S02]  /*25290*/  F2FP.BF16.F32.PACK_AB R86, R69, R68 ;  /* 0x000000444556723e */ /* 0x002fe400000010ff */
[----:B------:R-:W-:Y:S02]  /*252a0*/  F2FP.BF16.F32.PACK_AB R87, R71, R70 ;  /* 0x000000464757723e */ /* 0x000fe400000010ff */
[----:B--2---:R-:W-:Y:S02]  /*252b0*/  F2FP.BF16.F32.PACK_AB R12, R57, R56 ;  /* 0x00000038390c723e */ /* 0x004fe400000010ff */
[----:B---3--:R-:W-:Y:S02]  /*252c0*/  F2FP.BF16.F32.PACK_AB R13, R59, R58 ;  /* 0x0000003a3b0d723e */ /* 0x008fe400000010ff */
        /* <DEDUP_REMOVED lines=9> */
[----:B------:R-:W-:Y:S02]  /*25360*/  MOV R100, R100 ;  /* 0x0000006400647202 */ /* 0x000fe40000000f00 */
[----:B------:R-:W-:Y:S02]  /*25370*/  F2FP.BF16.F32.PACK_AB R96, R21, R20 ;  /* 0x000000141560723e */ /* 0x000fe400000010ff */
[----:B------:R-:W-:Y:S02]  /*25380*/  F2FP.BF16.F32.PACK_AB R97, R131, R130 ;  /* 0x000000828361723e */ /* 0x000fe400000010ff */
[----:B------:R-:W-:Y:S02]  /*25390*/  F2FP.BF16.F32.PACK_AB R98, R121, R120 ;  /* 0x000000787962723e */ /* 0x000fe400000010ff */
[----:B------:R-:W-:Y:S01]  /*253a0*/  F2FP.BF16.F32.PACK_AB R99, R133, R132 ;  /* 0x000000848563723e */ /* 0x000fe200000010ff */
[----:B------:R-:W-:Y:S01]  /*253b0*/  STSM.16.M88.4 [R106], R84 ;  /* 0x000000546a007844 */ /* 0x000fe20000000200 */
[----:B------:R-:W-:-:S03]  /*253c0*/  LOP3.LUT R102, R102, R7, RZ, 0x3c, !PT ;  /* 0x0000000766667212 */ /* 0x000fc600078e3cff */
[----:B------:R-:W-:Y:S01]  /*253d0*/  STSM.16.M88.4 [R107], R88 ;  /* 0x000000586b007844 */ /* 0x000fe20000000200 */
        /* <DEDUP_REMOVED lines=8> */
[----:B------:R-:W-:-:S02]  /*25460*/  F2FP.BF16.F32.PACK_AB R105, R139, R138 ;  /* 0x0000008a8b69723e */ /* 0x000fc400000010ff */
[----:B-1----:R-:W-:Y:S02]  /*25470*/  F2FP.BF16.F32.PACK_AB R12, R113, R112 ;  /* 0x00000070710c723e */ /* 0x002fe400000010ff */
[----:B------:R-:W-:Y:S02]  /*25480*/  F2FP.BF16.F32.PACK_AB R13, R115, R114 ;  /* 0x00000072730d723e */ /* 0x000fe400000010ff */
[----:B------:R-:W-:Y:S02]  /*25490*/  F2FP.BF16.F32.PACK_AB R14, R117, R116 ;  /* 0x00000074750e723e */ /* 0x000fe400000010ff */
[----:B------:R-:W-:Y:S02]  /*254a0*/  F2FP.BF16.F32.PACK_AB R15, R119, R118 ;  /* 0x00000076770f723e */ /* 0x000fe400000010ff */
[----:B------:R-:W-:Y:S01]  /*254b0*/  ISETP.NE.U32.AND P0, PT, RZ, UR6, PT ;  /* 0x00000006ff007c0c */ /* 0x000fe2000bf05070 */
[----:B------:R-:W-:Y:S01]  /*254c0*/  IMAD.MOV.U32 R8, RZ, RZ, RZ ;  /* 0x000000ffff087224 */ /* 0x000fe200078e00ff */
[----:B--2---:R-:W-:Y:S01]  /*254d0*/  F2FP.BF16.F32.PACK_AB R100, R123, R122 ;  /* 0x0000007a7b64723e */ /* 0x004fe200000010ff */
[----:B------:R-:W1:Y:S01]  /*254e0*/  LDC R92, c[0x0][0xbe8] ;  /* 0x0002fa00ff5c7b82 */ /* 0x000e620000000800 */
[----:B------:R-:W-:-:S02]  /*254f0*/  F2FP.BF16.F32.PACK_AB R106, R109, R108 ;  /* 0x0000006c6d6a723e */ /* 0x000fc400000010ff */
[----:B------:R-:W-:Y:S01]  /*25500*/  F2FP.BF16.F32.PACK_AB R107, R111, R110 ;  /* 0x0000006e6f6b723e */ /* 0x000fe200000010ff */
[----:B------:R-:W-:Y:S04]  /*25510*/  STSM.16.M88.4 [R7], R100 ;  /* 0x0000006407007844 */ /* 0x000fe80000000200 */
[----:B------:R-:W-:Y:S01]  /*25520*/  STSM.16.M88.4 [R140], R104 ;  /* 0x000000688c007844 */ /* 0x000fe20000000200 */
[----:B------:R-:W-:Y:S01]  /*25530*/  IADD3 R84, P1, R233, UR6, RZ ;  /* 0x00000006e9547c10 */ /* 0x000fe2000ff3e0ff */
[----:B------:R-:W2:Y:S02]  /*25540*/  LDC.64 R90, c[0x0][0xba8] ;  /* 0x0002ea00ff5a7b82 */ /* 0x000ea40000000a00 */
[----:B------:R3:W-:Y:S06]  /*25550*/  STSM.16.M88.4 [R141], R12 ;  /* 0x0000000c8d007844 */ /* 0x0007ec0000000200 */
[----:B------:R-:W-:Y:S01]  /*25560*/  BAR.SYNC.DEFER_BLOCKING 0x1, 0x100 ;  /* 0x0044000000007b1d */ /* 0x000fe20000010000 */
[----:B------:R-:W-:-:S02]  /*25570*/  ISETP.NE.AND.EX P0, PT, RZ, UR7, PT, P0 ;  /* 0x00000007ff007c0c */ /* 0x000fc4000bf05300 */
[----:B------:R-:W-:-:S11]  /*25580*/  IADD3.X R85, R234, UR7, RZ, P1, !PT ;  /* 0x00000007ea557c10 */ /* 0x000fd60008ffe4ff */
[----:B------:R-:W2:Y:S01]  /*25590*/  @P0 LDG.E R8, desc[UR60][R84.64] ;  /* 0x0000003c54080981 */ /* 0x000ea2000c1e1900 */
[----:B------:R-:W-:-:S04]  /*255a0*/  ISETP.NE.U32.AND P1, PT, RZ, UR4, PT ;  /* 0x00000004ff007c0c */ /* 0x000fc8000bf25070 */
[----:B------:R-:W-:Y:S01]  /*255b0*/  ISETP.NE.AND.EX P1, PT, RZ, UR5, PT, P1 ;  /* 0x00000005ff007c0c */ /* 0x000fe2000bf25310 */
[----:B------:R-:W-:-:S12]  /*255c0*/  IMAD.MOV.U32 R94, RZ, RZ, 0x9b8 ;  /* 0x000009b8ff5e7424 */ /* 0x000fd800078e00ff */
[----:B---3--:R-:W-:Y:S01]  /*255d0*/  @P1 IADD3 R12, P2, R233, UR4, RZ ;  /* 0x00000004e90c1c10 */ /* 0x008fe2000ff5e0ff */
[----:B------:R-:W-:-:S03]  /*255e0*/  ULDC UR4, c[0x0][0xa88] ;  /* 0x0002a20000047ab9 */ /* 0x000fc60000000800 */
[----:B------:R-:W-:Y:S01]  /*255f0*/  @P1 IADD3.X R13, R234, UR5, RZ, P2, !PT ;  /* 0x00000005ea0d1c10 */ /* 0x000fe200097fe4ff */
[----:B------:R-:W-:Y:S01]  /*25600*/  IMAD.U32 R93, RZ, RZ, UR4 ;  /* 0x00000004ff5d7e24 */ /* 0x000fe2000f8e00ff */
[----:B------:R-:W-:Y:S01]  /*25610*/  ISETP.NE.AND P2, PT, R231, RZ, PT ;  /* 0x000000ffe700720c */ /* 0x000fe20003f45270 */
[----:B------:R-:W-:-:S03]  /*25620*/  ULDC UR4, c[0x0][0xad4] ;  /* 0x0002b50000047ab9 */ /* 0x000fc60000000800 */
[----:B------:R-:W-:Y:S01]  /*25630*/  SEL R231, R231, UR4, P2 ;  /* 0x00000004e7e77c07 */ /* 0x000fe20009000000 */
[----:B------:R3:W5:Y:S03]  /*25640*/  @P1 LDG.E R93, desc[UR60][R12.64] ;  /* 0x0000003c0c5d1981 */ /* 0x000766000c1e1900 */
[----:B------:R-:W-:-:S04]  /*25650*/  ISETP.GT.AND P3, PT, R231, 0x1, PT ;  /* 0x00000001e700780c */ /* 0x000fc80003f64270 */
[----:B------:R-:W-:-:S04]  /*25660*/  SEL R94, R94, 0x978, P3 ;  /* 0x000009785e5e7807 */ /* 0x000fc80001800000 */
[----:B------:R-:W0:Y:S08]  /*25670*/  LDC.64 R14, c[0x0][R94+0x220] ;  /* 0x000088005e0e7b82 */ /* 0x000e300000000a00 */
[----:B------:R-:W2:Y:S01]  /*25680*/  LDC.64 R86, c[0x0][R94+0x218] ;  /* 0x000086005e567b82 */ /* 0x000ea20000000a00 */
[----:B-1----:R-:W-:-:S07]  /*25690*/  ISETP.NE.AND P4, PT, R92, 0x1, PT ;  /* 0x000000015c00780c */ /* 0x002fce0003f85270 */
[----:B------:R-:W1:Y:S01]  /*256a0*/  LDC.64 R88, c[0x0][R94+0x228] ;  /* 0x00008a005e587b82 */ /* 0x000e620000000a00 */
[----:B------:R-:W-:-:S07]  /*256b0*/  ISETP.NE.U32.AND P2, PT, RZ, UR6, PT ;  /* 0x00000006ff007c0c */ /* 0x000fce000bf45070 */
[----:B---3--:R3:W3:Y:S01]  /*256c0*/  LDC.64 R12, c[0x0][R94+0x210] ;  /* 0x000084005e0c7b82 */ /* 0x0086e20000000a00 */
[----:B------:R-:W-:-:S07]  /*256d0*/  ISETP.NE.AND.EX P2, PT, RZ, UR7, PT, P2 ;  /* 0x00000007ff007c0c */ /* 0x000fce000bf45320 */
[----:B------:R-:W3:Y:S01]  /*256e0*/  @P4 LDC R96, c[0x0][0xbec] ;  /* 0x0002fb00ff604b82 */ /* 0x000ee20000000800 */
[----:B------:R-:W-:-:S07]  /*256f0*/  SEL R232, R232, RZ, !P2 ;  /* 0x000000ffe8e87207 */ /* 0x000fce0005000000 */
[----:B------:R-:W3:Y:S01]  /*25700*/  @P4 LDC R101, c[0x0][0xbf0] ;  /* 0x0002fc00ff654b82 */ /* 0x000ee20000000800 */
[----:B----4-:R-:W-:Y:S01]  /*25710*/  SEL R7, R145, RZ, !P2 ;  /* 0x000000ff91077207 */ /* 0x010fe20005000000 */
[----:B0-----:R-:W-:-:S06]  /*25720*/  IMAD R15, R15, R232, RZ ;  /* 0x000000e80f0f7224 */ /* 0x001fcc00078e02ff */
[----:B--2---:R-:W0:Y:S01]  /*25730*/  @!P3 LDC R90, c[0x0][0xb50] ;  /* 0x0002d400ff5abb82 */ /* 0x004e220000000800 */
[C---:B------:R-:W-:Y:S02]  /*25740*/  IMAD R99, R14.reuse, R7, R15 ;  /* 0x000000070e637224 */ /* 0x040fe400078e020f */
[----:B------:R-:W-:-:S05]  /*25750*/  IMAD.WIDE.U32 R14, R14, R232, RZ ;  /* 0x000000e80e0e7225 */ /* 0x000fca00078e00ff */
[----:B------:R-:W2:Y:S01]  /*25760*/  @!P3 LDC R91, c[0x0][0xb54] ;  /* 0x0002d500ff5bbb82 */ /* 0x000ea20000000800 */
[-C--:B------:R-:W-:Y:S02]  /*25770*/  IMAD R97, R87, R230.reuse, RZ ;  /* 0x000000e657617224 */ /* 0x080fe400078e02ff */
[----:B------:R-:W-:-:S04]  /*25780*/  IMAD.WIDE.U32 R86, R86, R230, RZ ;  /* 0x000000e656567225 */ /* 0x000fc800078e00ff */
[----:B------:R-:W-:Y:S02]  /*25790*/  IMAD.IADD R7, R229, 0x1, R226 ;  /* 0x00000001e5077824 */ /* 0x000fe400078e02e2 */
[----:B------:R-:W-:Y:S01]  /*257a0*/  IMAD.IADD R103, R87, 0x1, R97 ;  /* 0x0000000157677824 */ /* 0x000fe200078e0261 */
[----:B------:R-:W-:Y:S01]  /*257b0*/  SEL R95, R144, RZ, P3 ;  /* 0x000000ff905f7207 */ /* 0x000fe20001800000 */
[----:B------:R-:W-:Y:S02]  /*257c0*/  IMAD.IADD R99, R15, 0x1, R99 ;  /* 0x000000010f637824 */ /* 0x000fe400078e0263 */
[----:B------:R-:W-:Y:S02]  /*257d0*/  IMAD.MOV.U32 R15, RZ, RZ, R7 ;  /* 0x000000ffff0f7224 */ /* 0x000fe400078e0007 */
[-C--:B-1----:R-:W-:Y:S02]  /*257e0*/  IMAD R97, R89, R95.reuse, RZ ;  /* 0x0000005f59617224 */ /* 0x082fe400078e02ff */
[----:B------:R-:W-:-:S04]  /*257f0*/  IMAD.WIDE.U32 R88, R88, R95, RZ ;  /* 0x0000005f58587225 */ /* 0x000fc800078e00ff */
[----:B------:R-:W-:Y:S01]  /*25800*/  IMAD.IADD R97, R89, 0x1, R97 ;  /* 0x0000000159617824 */ /* 0x000fe200078e0261 */
[--C-:B------:R-:W-:Y:S01]  /*25810*/  IADD3 R87, P2, P5, R14, R86, R8.reuse ;  /* 0x000000560e577210 */ /* 0x100fe20007d5e008 */
[----:B---3--:R-:W-:Y:S01]  /*25820*/  @P4 IMAD.HI.U32 R14, R7, R96, RZ ;  /* 0x00000060070e4227 */ /* 0x008fe200078e00ff */
        /* <DEDUP_REMOVED lines=14> */
[----:B--2---:R-:W-:Y:S01]  /*25910*/  LEA.HI.X R91, R88, R91, R12, 0x2, P2 ;  /* 0x0000005b585b7211 */ /* 0x004fe200010f140c */
[----:B------:R-:W-:Y:S06]  /*25920*/  @P1 BRA `(.L_x_5936) ;  /* 0x0000000000101947 */ /* 0x000fec0003800000 */
[----:B------:R-:W-:Y:S05]  /*25930*/  @!P0 BRA `(.L_x_5936) ;  /* 0x00000000000c8947 */ /* 0x000fea0003800000 */
[----:B------:R-:W2:Y:S04]  /*25940*/  LDG.E R12, desc[UR60][R84.64] ;  /* 0x0000003c540c7981 */ /* 0x000ea8000c1e1900 */
[----:B-----5:R-:W2:Y:S02]  /*25950*/  LDG.E R93, desc[UR60][R84.64+0x4] ;  /* 0x0000043c545d7981 */ /* 0x020ea4000c1e1900 */
[----:B--2---:R-:W-:-:S07]  /*25960*/  IMAD.IADD R93, R93, 0x1, -R12 ;  /* 0x000000015d5d7824 */ /* 0x004fce00078e0a0c */
.L_x_5936:
[----:B------:R-:W2:Y:S04]  /*25970*/  LDL R84, [R1+0x70] ;  /* 0x0000700001547983 */ /* 0x000ea80000100800 */
[----:B------:R-:W3:Y:S04]  /*25980*/  LDL R85, [R1+0x6c] ;  /* 0x00006c0001557983 */ /* 0x000ee80000100800 */
[----:B------:R-:W-:Y:S04]  /*25990*/  SHFL.IDX PT, R12, R90, RZ, 0x1c1f ;  /* 0x001c1fff5a0c7589 */ /* 0x000fe800000e0000 */
[----:B------:R-:W0:Y:S04]  /*259a0*/  SHFL.IDX PT, R13, R91, RZ, 0x1c1f ;  /* 0x001c1fff5b0d7589 */ /* 0x000e2800000e0000 */
[----:B------:R-:W-:Y:S04]  /*259b0*/  SHFL.IDX PT, R14, R90, 0x1, 0x1c1f ;  /* 0x003c1f005a0e7f89 */ /* 0x000fe800000e0000 */
[----:B------:R-:W1:Y:S01]  /*259c0*/  SHFL.IDX PT, R15, R91, 0x1, 0x1c1f ;  /* 0x003c1f005b0f7f89 */ /* 0x000e6200000e0000 */
[----:B--2---:R-:W-:-:S02]  /*259d0*/  IMAD.IADD R87, R84, 0x1, R226 ;  /* 0x0000000154577824 */ /* 0x004fc400078e02e2 */
[----:B-----5:R-:W-:Y:S01]  /*259e0*/  IMAD R84, R93, R92, RZ ;  /* 0x0000005c5d547224 */ /* 0x020fe200078e02ff */
[----:B---3--:R-:W-:Y:S01]  /*259f0*/  LOP3.LUT P0, RZ, R85, 0x3, RZ, 0xc0, !PT ;  /* 0x0000000355ff7812 */ /* 0x008fe2000780c0ff */
[----:B------:R-:W-:-:S03]  /*25a00*/  VIADD R85, R87, 0x8 ;  /* 0x0000000857557836 */ /* 0x000fc60000000000 */
[-C--:B------:R-:W-:Y:S02]  /*25a10*/  ISETP.GE.OR P1, PT, R87, R84.reuse, P0 ;  /* 0x000000545700720c */ /* 0x080fe40000726670 */
[----:B------:R-:W-:-:S11]  /*25a20*/  ISETP.GE.OR P0, PT, R85, R84, P0 ;  /* 0x000000545500720c */ /* 0x000fd60000706670 */
        /* <DEDUP_REMOVED lines=14> */
[----:B------:R-:W-:-:S04]  /*25b10*/  IMAD R5, R21, 0x40, R0 ;  /* 0x0000004015057824 */ /* 0x000fc800078e0200 */
[----:B------:R-:W-:-:S03]  /*25b20*/  IMAD.WIDE R2, R5, 0x2, R2 ;  /* 0x0000000205027825 */ /* 0x000fc600078e0202 */
        /* <DEDUP_REMOVED lines=29> */
[----:B------:R-:W-:Y:S01]  /*25d00*/  IMAD.X R61, RZ, RZ, R3, P1 ;  /* 0x000000ffff3d7224 */ /* 0x000fe200008e0603 */
[C---:B------:R-:W-:Y:S01]  /*25d10*/  IADD3 R49, P2, R2.reuse, 0x8000, RZ ;  /* 0x0000800002317810 */ /* 0x040fe20007f5e0ff */
[----:B------:R-:W5:Y:S01]  /*25d20*/  LD.E.128 R24, desc[UR60][R24.64] ;  /* 0x0000003c18187980 */ /* 0x000f62000c101d00 */
[C---:B------:R-:W-:Y:S02]  /*25d30*/  IADD3 R53, P6, R2.reuse, 0x9000, RZ ;  /* 0x0000900002357810 */ /* 0x040fe40007fde0ff */
[C---:B------:R-:W-:Y:S01]  /*25d40*/  IADD3 R57, P5, R2.reuse, 0xa000, RZ ;  /* 0x0000a00002397810 */ /* 0x040fe20007fbe0ff */
[----:B------:R-:W5:Y:S01]  /*25d50*/  LD.E.128 R28, desc[UR60][R28.64] ;  /* 0x0000003c1c1c7980 */ /* 0x000f62000c101d00 */
[----:B------:R-:W-:Y:S02]  /*25d60*/  LOP3.LUT R7, R2, 0x380, RZ, 0xc0, !PT ;  /* 0x0000038002077812 */ /* 0x000fe400078ec0ff */
[----:B------:R-:W-:Y:S01]  /*25d70*/  LOP3.LUT R4, R5, 0x380, RZ, 0xc0, !PT ;  /* 0x0000038005047812 */ /* 0x000fe200078ec0ff */
[----:B------:R-:W5:Y:S01]  /*25d80*/  LD.E.128 R32, desc[UR60][R32.64] ;  /* 0x0000003c20207980 */ /* 0x000f62000c101d00 */
[----:B------:R-:W-:-:S02]  /*25d90*/  LOP3.LUT R40, R41, 0x380, RZ, 0xc0, !PT ;  /* 0x0000038029287812 */ /* 0x000fc400078ec0ff */
[----:B------:R-:W-:Y:S01]  /*25da0*/  LOP3.LUT R44, R45, 0x380, RZ, 0xc0, !PT ;  /* 0x000003802d2c7812 */ /* 0x000fe200078ec0ff */
[----:B------:R-:W5:Y:S01]  /*25db0*/  LD.E.128 R36, desc[UR60][R36.64] ;  /* 0x0000003c24247980 */ /* 0x000f62000c101d00 */
        /* <DEDUP_REMOVED lines=10> */
[----:B------:R-:W-:-:S02]  /*25e60*/  LOP3.LUT R2, R7, R2, RZ, 0x3c, !PT ;  /* 0x0000000207027212 */ /* 0x000fc400078e3cff */
        /* <DEDUP_REMOVED lines=12> */
[----:B------:R0:W5:Y:S01]  /*25f30*/  LD.E.128 R4, desc[UR60][R2.64] ;  /* 0x0000003c02047980 */ /* 0x000162000c101d00 */
[----:B------:R-:W-:-:S03]  /*25f40*/  SHF.R.S32.HI R67, RZ, 0x1f, R232 ;  /* 0x0000001fff437819 */ /* 0x000fc600000114e8 */
[----:B------:R-:W5:Y:S04]  /*25f50*/  LD.E.128 R44, desc[UR60][R44.64] ;  /* 0x0000003c2c2c7980 */ /* 0x000f68000c101d00 */
[----:B------:R-:W5:Y:S01]  /*25f60*/  LD.E.128 R48, desc[UR60][R48.64] ;  /* 0x0000003c30307980 */ /* 0x000f62000c101d00 */
[----:B0-----:R-:W-:-:S03]  /*25f70*/  IMAD R3, R86, UR4, RZ ;  /* 0x0000000456037c24 */ /* 0x001fc6000f8e02ff */
[----:B------:R-:W5:Y:S01]  /*25f80*/  LD.E.128 R52, desc[UR60][R52.64] ;  /* 0x0000003c34347980 */ /* 0x000f62000c101d00 */
[C---:B------:R-:W-:Y:S02]  /*25f90*/  IMAD R65, R8.reuse, UR5, R3 ;  /* 0x0000000508417c24 */ /* 0x040fe4000f8e0203 */
[----:B------:R-:W-:Y:S01]  /*25fa0*/  IMAD.WIDE.U32 R2, R8, UR4, RZ ;  /* 0x0000000408027c25 */ /* 0x000fe2000f8e00ff */
[----:B------:R-:W-:Y:S01]  /*25fb0*/  ULDC.64 UR4, c[0x0][0xae8] ;  /* 0x0002ba0000047ab9 */ /* 0x000fe20000000a00 */
[----:B------:R-:W5:Y:S02]  /*25fc0*/  LD.E.128 R56, desc[UR60][R56.64] ;  /* 0x0000003c38387980 */ /* 0x000f64000c101d00 */
[----:B------:R-:W-:Y:S02]  /*25fd0*/  IMAD.IADD R3, R3, 0x1, R65 ;  /* 0x0000000103037824 */ /* 0x000fe400078e0241 */
[----:B------:R-:W-:Y:S01]  /*25fe0*/  IMAD R65, R20, 0x20, R21 ;  /* 0x0000002014417824 */ /* 0x000fe200078e0215 */
[----:B------:R-:W5:Y:S01]  /*25ff0*/  LD.E.128 R60, desc[UR60][R60.64] ;  /* 0x0000003c3c3c7980 */ /* 0x000f62000c101d00 */
[----:B------:R-:W-:Y:S01]  /*26000*/  IMAD.WIDE.U32 R2, R230, UR4, R2 ;  /* 0x00000004e6027c25 */ /* 0x000fe2000f8e0002 */
[----:B------:R-:W-:Y:S01]  /*26010*/  @!PT LDS RZ, [RZ] ;  /* 0x00000000fffff984 */ /* 0x000fe20000000800 */
[----:B------:R-:W-:Y:S01]  /*26020*/  @!PT LDS RZ, [RZ] ;  /* 0x00000000fffff984 */ /* 0x000fe20000000800 */
[----:B------:R-:W-:Y:S01]  /*26030*/  @!PT LDS RZ, [RZ] ;  /* 0x00000000fffff984 */ /* 0x000fe20000000800 */
[----:B------:R-:W-:Y:S01]  /*26040*/  @!PT LDS RZ, [RZ] ;  /* 0x00000000fffff984 */ /* 0x000fe20000000800 */
[----:B------:R0:W-:Y:S06]  /*26050*/  MEMBAR.ALL.CTA ;  /* 0x0000000000007992 */ /* 0x0001ec0000008000 */
[----:B0-----:R-:W0:Y:S01]  /*26060*/  FENCE.VIEW.ASYNC.S ;  /* 0x00000000000073c6 */ /* 0x001e220000000000 */
[----:B------:R-:W-:-:S02]  /*26070*/  IMAD.IADD R20, R226, 0x1, R65 ;  /* 0x00000001e2147824 */ /* 0x000fc400078e0241 */
[----:B------:R-:W-:Y:S01]  /*26080*/  IMAD R3, R230, UR5, R3 ;  /* 0x00000005e6037c24 */ /* 0x000fe2000f8e0203 */
[----:B------:R-:W-:Y:S01]  /*26090*/  ULDC.64 UR4, c[0x0][0xaf0] ;  /* 0x0002bc0000047ab9 */ /* 0x000fe20000000a00 */
[----:B-1----:R-:W-:-:S04]  /*260a0*/  @P4 IMAD.HI.U32 R8, R20, R69, RZ ;  /* 0x0000004514084227 */ /* 0x002fc800078e00ff */
[----:B------:R-:W-:Y:S01]  /*260b0*/  IMAD.MOV.U32 R65, RZ, RZ, R20 ;  /* 0x000000ffff417224 */ /* 0x000fe200078e0014 */
[----:B--2---:R-:W-:Y:S01]  /*260c0*/  @P4 SHF.R.U32.HI R65, RZ, R71, R8 ;  /* 0x00000047ff414219 */ /* 0x004fe20000011608 */
        /* <DEDUP_REMOVED lines=18> */
[----:B------:R-:W-:Y:S01]  /*261f0*/  IMAD.IADD R71, R21, 0x1, R226 ;  /* 0x0000000115477824 */ /* 0x000fe200078e02e2 */
[----:B------:R-:W-:Y:S01]  /*26200*/  LEA R8, P2, R2, UR4, 0x1 ;  /* 0x0000000402087c11 */ /* 0x000fe2000f8408ff */
[----:B------:R-:W-:-:S05]  /*26210*/  IMAD.IADD R67, R3, 0x1, R69 ;  /* 0x0000000103437824 */ /* 0x000fca00078e0245 */
[----:B------:R-:W-:Y:S02]  /*26220*/  LEA.HI.X R67, R2, UR5, R67, 0x1, P2 ;  /* 0x0000000502437c11 */ /* 0x000fe400090f0c43 */
[CC--:B------:R-:W-:Y:S01]  /*26230*/  ISETP.GE.AND P2, PT, R71.reuse, R84.reuse, PT ;  /* 0x000000544700720c */ /* 0x0c0fe20003f46270 */
[----:B------:R-:W-:Y:S02]  /*26240*/  VIADD R3, R16, 0x36820 ;  /* 0x0003682010037836 */ /* 0x000fe40000000000 */
[C---:B------:R-:W-:Y:S02]  /*26250*/  VIADD R21, R71.reuse, 0x20 ;  /* 0x0000002047157836 */ /* 0x040fe40000000000 */
[----:B------:R-:W-:Y:S01]  /*26260*/  VIADD R65, R71, 0x40 ;  /* 0x0000004047417836 */ /* 0x000fe20000000000 */
[----:B------:R-:W-:Y:S01]  /*26270*/  PRMT R3, RZ, 0x654, R3 ;  /* 0x00000654ff037816 */ /* 0x000fe20000000003 */
[C---:B------:R-:W-:Y:S01]  /*26280*/  VIADD R66, R0.reuse, 0x40 ;  /* 0x0000004000427836 */ /* 0x040fe20000000000 */
[-C--:B------:R-:W-:Y:S01]  /*26290*/  ISETP.GE.AND P1, PT, R21, R84.reuse, PT ;  /* 0x000000541500720c */ /* 0x080fe20003f26270 */
[----:B------:R-:W-:Y:S01]  /*262a0*/  VIADD R70, R0, 0x80 ;  /* 0x0000008000467836 */ /* 0x000fe20000000000 */
[----:B------:R-:W-:Y:S01]  /*262b0*/  ISETP.GE.AND P0, PT, R65, R84, PT ;  /* 0x000000544100720c */ /* 0x000fe20003f06270 */
[----:B0-----:R0:W-:Y:S01]  /*262c0*/  SYNCS.ARRIVE.TRANS64.RED.A1T0 RZ, [R3+URZ], RZ ;  /* 0x000000ff03ff79a7 */ /* 0x0011e2000810043f */
[----:B------:R0:W1:Y:S01]  /*262d0*/  SHFL.IDX PT, R21, R8, RZ, 0x181f ;  /* 0x00181fff08157589 */ /* 0x00006200000e0000 */
[----:B------:R-:W-:Y:S03]  /*262e0*/  BSSY B1, `(.L_x_5938) ;  /* 0x0000013000017945 */ /* 0x000fe60003800000 */
[----:B------:R0:W2:Y:S01]  /*262f0*/  SHFL.IDX PT, R65, R67, RZ, 0x181f ;  /* 0x00181fff43417589 */ /* 0x0000a200000e0000 */
[----:B------:R-:W-:-:S02]  /*26300*/  SHF.R.S32.HI R69, RZ, 0x1f, R0 ;  /* 0x0000001fff457819 */ /* 0x000fc40000011400 */
[----:B------:R-:W-:Y:S02]  /*26310*/  SHF.R.S32.HI R68, RZ, 0x1f, R66 ;  /* 0x0000001fff447819 */ /* 0x000fe40000011442 */
        /* <DEDUP_REMOVED lines=8> */
[----:B0-2---:R-:W-:Y:S02]  /*263a0*/  @!P4 LEA.HI.X R3, R0, R65, R69, 0x1, P6 ;  /* 0x000000410003c211 */ /* 0x005fe400030f0c45 */
[----:B------:R-:W-:Y:S02]  /*263b0*/  @!P2 LEA R64, P6, R70, R21, 0x1 ;  /* 0x000000154640a211 */ /* 0x000fe400078c08ff */
[-C--:B------:R-:W-:Y:S01]  /*263c0*/  @!P3 LEA.HI.X R21, R66, R65.reuse, R68, 0x1, P5 ;  /* 0x000000414215b211 */ /* 0x080fe200028f0c44 */
[----:B-----5:R3:W-:Y:S01]  /*263d0*/  @!P4 ST.E.128 desc[UR60][R2.64], R4 ;  /* 0x000000040200c985 */ /* 0x0207e2000c101d3c */
[----:B------:R-:W-:-:S03]  /*263e0*/  @!P2 LEA.HI.X R65, R70, R65, R72, 0x1, P6 ;  /* 0x000000414641a211 */ /* 0x000fc600030f0c48 */
[----:B------:R3:W-:Y:S04]  /*263f0*/  @!P3 ST.E.128 desc[UR60][R20.64], R32 ;  /* 0x000000201400b985 */ /* 0x0007e8000c101d3c */
[----:B------:R3:W-:Y:S02]  /*26400*/  @!P2 ST.E.128 desc[UR60][R64.64], R48 ;  /* 0x000000304000a985 */ /* 0x0007e4000c101d3c */
.L_x_5939:
[----:B------:R-:W-:Y:S05]  /*26410*/  BSYNC B1 ;  /* 0x0000000000017941 */ /* 0x000fea0003800000 */
.L_x_5938:
[----:B---3-5:R3:W4:Y:S01]  /*26420*/  SHFL.IDX PT, R7, R67, 0x1, 0x181f ;  /* 0x00381f0043077f89 */ /* 0x02872200000e0000 */
[----:B------:R-:W-:Y:S03]  /*26430*/  BSSY B1, `(.L_x_5940) ;  /* 0x0000010000017945 */ /* 0x000fe60003800000 */
[----:B0-----:R3:W0:Y:S01]  /*26440*/  SHFL.IDX PT, R3, R8, 0x1, 0x181f ;  /* 0x00381f0008037f89 */ /* 0x00162200000e0000 */
        /* <DEDUP_REMOVED lines=14> */
.L_x_5941:
[----:B------:R-:W-:Y:S05]  /*26530*/  BSYNC B1 ;  /* 0x0000000000017941 */ /* 0x000fea0003800000 */
.L_x_5940:
[----:B0---4-:R0:W4:Y:S01]  /*26540*/  SHFL.IDX PT, R7, R67, 0x2, 0x181f ;  /* 0x00581f0043077f89 */ /* 0x01112200000e0000 */
[----:B------:R-:W-:Y:S03]  /*26550*/  BSSY B1, `(.L_x_5942) ;  /* 0x0000010000017945 */ /* 0x000fe60003800000 */
[----:B------:R0:W0:Y:S01]  /*26560*/  SHFL.IDX PT, R3, R8, 0x2, 0x181f ;  /* 0x00581f0008037f89 */ /* 0x00002200000e0000 */
        /* <DEDUP_REMOVED lines=14> */
.L_x_5943:
[----:B------:R-:W-:Y:S05]  /*26650*/  BSYNC B1 ;  /* 0x0000000000017941 */ /* 0x000fea0003800000 */
.L_x_5942:
[----:B0-----:R-:W-:Y:S01]  /*26660*/  VIADD R3, R71, 0x60 ;  /* 0x0000006047037836 */ /* 0x001fe20000000000 */
[----:B---3--:R-:W3:Y:S04]  /*26670*/  SHFL.IDX PT, R67, R67, 0x3, 0x181f ;  /* 0x00781f0043437f89 */ /* 0x008ee800000e0000 */
[----:B------:R-:W-:Y:S01]  /*26680*/  ISETP.GE.AND P0, PT, R3, R84, PT ;  /* 0x000000540300720c */ /* 0x000fe20003f06270 */
[----:B----4-:R0:W4:-:S12]  /*26690*/  SHFL.IDX PT, R7, R8, 0x3, 0x181f ;  /* 0x00781f0008077f89 */ /* 0x01011800000e0000 */
[----:B0-----:R-:W-:Y:S05]  /*266a0*/  @P0 BRA `(.L_x_5944) ;  /* 0x00000020008c0947 */ /* 0x001fea0003800000 */
[----:B------:R-:W-:Y:S02]  /*266b0*/  ULDC UR4, c[0x0][0xac8] ;  /* 0x0002b20000047ab9 */ /* 0x000fe40000000800 */
[----:B------:R-:W-:Y:S02]  /*266c0*/  ISETP.GE.AND P2, PT, R0, UR4, PT ;  /* 0x0000000400007c0c */ /* 0x000fe4000bf46270 */
[----:B------:R-:W-:-:S11]  /*266d0*/  ISETP.GE.AND P3, PT, R66, UR4, PT ;  /* 0x0000000442007c0c */ /* 0x000fd6000bf66270 */
[-C--:B----4-:R-:W-:Y:S02]  /*266e0*/  @!P2 LEA R2, P0, R0, R7.reuse, 0x1 ;  /* 0x000000070002a211 */ /* 0x090fe400078008ff */
[----:B------:R-:W-:Y:S02]  /*266f0*/  @!P3 LEA R4, P1, R66, R7, 0x1 ;  /* 0x000000074204b211 */ /* 0x000fe400078208ff */
[-C--:B---3--:R-:W-:Y:S02]  /*26700*/  @!P2 LEA.HI.X R3, R0, R67.reuse, R69, 0x1, P0 ;  /* 0x000000430003a211 */ /* 0x088fe400000f0c45 */
[----:B------:R-:W-:Y:S02]  /*26710*/  @!P3 LEA.HI.X R5, R66, R67, R68, 0x1, P1 ;  /* 0x000000434205b211 */ /* 0x000fe400008f0c44 */
[----:B------:R-:W-:Y:S01]  /*26720*/  ISETP.GE.AND P0, PT, R70, UR4, PT ;  /* 0x0000000446007c0c */ /* 0x000fe2000bf06270 */
[----:B------:R0:W-:Y:S04]  /*26730*/  @!P2 ST.E.128 desc[UR60][R2.64], R28 ;  /* 0x0000001c0200a985 */ /* 0x0001e8000c101d3c */
[----:B------:R0:W-:Y:S08]  /*26740*/  @!P3 ST.E.128 desc[UR60][R4.64], R44 ;  /* 0x0000002c0400b985 */ /* 0x0001f0000c101d3c */
[----:B------:R-:W-:Y:S05]  /*26750*/  @P0 BRA `(.L_x_5944) ;  /* 0x0000002000600947 */ /* 0x000fea0003800000 */
[----:B0-----:R-:W-:-:S04]  /*26760*/  LEA R2, P0, R70, R7, 0x1 ;  /* 0x0000000746027211 */ /* 0x001fc800078008ff */
[----:B------:R-:W-:-:S05]  /*26770*/  LEA.HI.X R3, R70, R67, R72, 0x1, P0 ;  /* 0x0000004346037211 */ /* 0x000fca00000f0c48 */
[----:B------:R0:W-:Y:S01]  /*26780*/  ST.E.128 desc[UR60][R2.64], R60 ;  /* 0x0000003c02007985 */ /* 0x0001e2000c101d3c */
[----:B------:R-:W-:Y:S05]  /*26790*/  BRA `(.L_x_5944) ;  /* 0x0000002000507947 */ /* 0x000fea0003800000 */
.L_x_5937:
[----:B0-----:R-:W0:Y:S01]  /*267a0*/  @P4 LDC R0, c[0x0][0xbec] ;  /* 0x0002fb00ff004b82 */ /* 0x001e220000000800 */
[----:B------:R-:W-:Y:S01]  /*267b0*/  ULDC.64 UR4, c[0x0][0xb08] ;  /* 0x0002c20000047ab9 */ /* 0x000fe20000000a00 */
[----:B------:R-:W-:Y:S01]  /*267c0*/  ULDC.64 UR6, c[0x0][0xb30] ;  /* 0x0002cc0000067ab9 */ /* 0x000fe20000000a00 */
[----:B------:R-:W-:Y:S01]  /*267d0*/  IMAD R13, R86, UR4, RZ ;  /* 0x00000004560d7c24 */ /* 0x000fe2000f8e02ff */
[----:B------:R-:W-:Y:S01]  /*267e0*/  ISETP.GE.AND P0, PT, R87, R84, PT ;  /* 0x000000545700720c */ /* 0x000fe20003f06270 */
[C---:B------:R-:W-:Y:S01]  /*267f0*/  IMAD.WIDE.U32 R2, R8.reuse, UR4, RZ ;  /* 0x0000000408027c25 */ /* 0x040fe2000f8e00ff */
[----:B------:R-:W-:Y:S02]  /*26800*/  BSSY B1, `(.L_x_5945) ;  /* 0x00000c8000017945 */ /* 0x000fe40003800000 */
[----:B------:R-:W1:Y:S01]  /*26810*/  @P4 LDC R89, c[0x0][0xbf0] ;  /* 0x0002fc00ff594b82 */ /* 0x000e620000000800 */
[----:B------:R-:W-:Y:S01]  /*26820*/  IMAD R13, R8, UR5, R13 ;  /* 0x00000005080d7c24 */ /* 0x000fe2000f8e020d */
[----:B------:R-:W-:Y:S01]  /*26830*/  ULDC.64 UR4, c[0x0][0xb38] ;  /* 0x0002ce0000047ab9 */ /* 0x000fe20000000a00 */
[----:B------:R-:W-:-:S02]  /*26840*/  VIADD R88, R227, 0x90 ;  /* 0x00000090e3587836 */ /* 0x000fc40000000000 */
        /* <DEDUP_REMOVED lines=10> */
[----:B0-----:R-:W-:Y:S01]  /*268f0*/  @P4 IMAD.HI.U32 R0, R7, R0, RZ ;  /* 0x0000000007004227 */ /* 0x001fe200078e00ff */
[----:B------:R-:W-:-:S03]  /*26900*/  SHF.R.S32.HI R94, RZ, 0x1f, R94 ;  /* 0x0000001fff5e7819 */ /* 0x000fc6000001145e */
[C---:B------:R-:W-:Y:S02]  /*26910*/  IMAD R15, R232.reuse, UR5, R13 ;  /* 0x00000005e80f7c24 */ /* 0x040fe4000f8e020d */
[----:B------:R-:W-:Y:S01]  /*26920*/  IMAD.WIDE.U32 R2, R232, UR4, R2 ;  /* 0x00000004e8027c25 */ /* 0x000fe2000f8e0002 */
[----:B------:R-:W-:-:S03]  /*26930*/  ULDC.64 UR4, c[0x0][0xb48] ;  /* 0x0002d20000047ab9 */ /* 0x000fc60000000a00 */
        /* <DEDUP_REMOVED lines=75> */
[----:B------:R-:W-:Y:S02]  /*26df0*/  ULDC UR4, c[0x0][0xac8] ;  /* 0x0002b20000047ab9 */ /* 0x000fe40000000800 */
[----:B------:R-:W-:Y:S02]  /*26e00*/  ISETP.GE.AND P4, PT, R153, UR4, PT ;  /* 0x0000000499007c0c */ /* 0x000fe4000bf86270 */
[----:B------:R-:W-:Y:S02]  /*26e10*/  ISETP.GE.AND P3, PT, R151, UR4, PT ;  /* 0x0000000497007c0c */ /* 0x000fe4000bf66270 */
[----:B------:R-:W-:Y:S02]  /*26e20*/  ISETP.GE.AND P5, PT, R227, UR4, PT ;  /* 0x00000004e3007c0c */ /* 0x000fe4000bfa6270 */
[----:B------:R-:W-:Y:S02]  /*26e30*/  ISETP.GE.AND P0, PT, R149, UR4, PT ;  /* 0x0000000495007c0c */ /* 0x000fe4000bf06270 */
[----:B------:R-:W-:-:S05]  /*26e40*/  ISETP.GE.AND P1, PT, R147, UR4, PT ;  /* 0x0000000493007c0c */ /* 0x000fca000bf26270 */
[-C--:B------:R-:W-:Y:S02]  /*26e50*/  @!P4 LEA R6, P2, R153, R2.reuse, 0x2 ;  /* 0x000000029906c211 */ /* 0x080fe400078410ff */
[----:B------:R-:W-:Y:S02]  /*26e60*/  @!P3 LEA R12, P6, R151, R2, 0x2 ;  /* 0x00000002970cb211 */ /* 0x000fe400078c10ff */
[-C--:B------:R-:W-:Y:S01]  /*26e70*/  @!P4 LEA.HI.X R7, R153, R3.reuse, R154, 0x2, P2 ;  /* 0x000000039907c211 */ /* 0x080fe200010f149a */
[----:B------:R-:W-:Y:S01]  /*26e80*/  @!P5 IMAD.WIDE R14, R227, 0x4, R2 ;  /* 0x00000004e30ed825 */ /* 0x000fe200078e0202 */
[----:B------:R-:W-:Y:S02]  /*26e90*/  ISETP.GE.AND P2, PT, R145, UR4, PT ;  /* 0x0000000491007c0c */ /* 0x000fe4000bf46270 */
[----:B------:R-:W-:Y:S02]  /*26ea0*/  @!P3 LEA.HI.X R13, R151, R3, R152, 0x2, P6 ;  /* 0x00000003970db211 */ /* 0x000fe400030f1498 */
[----:B------:R0:W-:Y:S04]  /*26eb0*/  @!P5 ST.E.64 desc[UR60][R14.64], R24 ;  /* 0x000000180e00d985 */ /* 0x0001e8000c101b3c */
[----:B------:R1:W-:Y:S01]  /*26ec0*/  @!P4 ST.E.64 desc[UR60][R6.64], R28 ;  /* 0x0000001c0600c985 */ /* 0x0003e2000c101b3c */
[----:B------:R-:W-:-:S03]  /*26ed0*/  ISETP.GE.AND P4, PT, R141, UR4, PT ;  /* 0x000000048d007c0c */ /* 0x000fc6000bf86270 */
[----:B------:R2:W-:Y:S01]  /*26ee0*/  @!P3 ST.E.64 desc[UR60][R12.64], R32 ;  /* 0x000000200c00b985 */ /* 0x0005e2000c101b3c */
[----:B------:R-:W-:Y:S01]  /*26ef0*/  ISETP.GE.AND P3, PT, R143, UR4, PT ;  /* 0x000000048f007c0c */ /* 0x000fe2000bf66270 */
[----:B0-----:R-:W-:Y:S01]  /*26f00*/  VIADD R25, R227, 0xa0 ;  /* 0x000000a0e3197836 */ /* 0x001fe20000000000 */
[----:B------:R-:W-:Y:S02]  /*26f10*/  SHF.R.S32.HI R24, RZ, 0x1f, R237 ;  /* 0x0000001fff187819 */ /* 0x000fe400000114ed */
[-C--:B-1----:R-:W-:Y:S01]  /*26f20*/  @!P0 LEA R6, P6, R149, R2.reuse, 0x2 ;  /* 0x0000000295068211 */ /* 0x082fe200078c10ff */
[----:B------:R-:W-:Y:S01]  /*26f30*/  VIADD R29, R227, 0xa8 ;  /* 0x000000a8e31d7836 */ /* 0x000fe20000000000 */
[-C--:B--2---:R-:W-:Y:S01]  /*26f40*/  @!P1 LEA R12, P5, R147, R2.reuse, 0x2 ;  /* 0x00000002930c9211 */ /* 0x084fe200078a10ff */
[----:B------:R-:W-:Y:S01]  /*26f50*/  VIADD R33, R227, 0xb0 ;  /* 0x000000b0e3217836 */ /* 0x000fe20000000000 */
[----:B------:R-:W-:Y:S02]  /*26f60*/  @!P0 LEA.HI.X R7, R149, R3, R150, 0x2, P6 ;  /* 0x0000000395078211 */ /* 0x000fe400030f1496 */
[----:B------:R-:W-:-:S02]  /*26f70*/  @!P2 LEA R14, P6, R145, R2, 0x2 ;  /* 0x00000002910ea211 */ /* 0x000fc400078c10ff */
[-C--:B------:R-:W-:Y:S01]  /*26f80*/  @!P1 LEA.HI.X R13, R147, R3.reuse, R148, 0x2, P5 ;  /* 0x00000003930d9211 */ /* 0x080fe200028f1494 */
[----:B------:R0:W-:Y:S01]  /*26f90*/  @!P0 ST.E.64 desc[UR60][R6.64], R36 ;  /* 0x0000002406008985 */ /* 0x0001e2000c101b3c */
[----:B------:R-:W-:Y:S02]  /*26fa0*/  ISETP.GE.AND P5, PT, R107, UR4, PT ;  /* 0x000000046b007c0c */ /* 0x000fe4000bfa6270 */
[----:B------:R-:W-:Y:S01]  /*26fb0*/  @!P2 LEA.HI.X R15, R145, R3, R146, 0x2, P6 ;  /* 0x00000003910fa211 */ /* 0x000fe200030f1492 */
[----:B------:R1:W-:Y:S01]  /*26fc0*/  @!P1 ST.E.64 desc[UR60][R12.64], R40 ;  /* 0x000000280c009985 */ /* 0x0003e2000c101b3c */
[----:B------:R-:W-:Y:S02]  /*26fd0*/  ISETP.GE.AND P0, PT, R105, UR4, PT ;  /* 0x0000000469007c0c */ /* 0x000fe4000bf06270 */
[----:B------:R-:W-:Y:S01]  /*26fe0*/  ISETP.GE.AND P1, PT, R103, UR4, PT ;  /* 0x0000000467007c0c */ /* 0x000fe2000bf26270 */
[----:B------:R2:W-:Y:S01]  /*26ff0*/  @!P2 ST.E.64 desc[UR60][R14.64], R44 ;  /* 0x0000002c0e00a985 */ /* 0x0005e2000c101b3c */
[-C--:B0-----:R-:W-:Y:S01]  /*27000*/  @!P3 LEA R6, P6, R143, R2.reuse, 0x2 ;  /* 0x000000028f06b211 */ /* 0x081fe200078c10ff */
[----:B------:R-:W-:Y:S01]  /*27010*/  VIADD R37, R227, 0xb8 ;  /* 0x000000b8e3257836 */ /* 0x000fe20000000000 */
[----:B-1----:R-:W-:-:S02]  /*27020*/  @!P4 LEA R12, P2, R141, R2, 0x2 ;  /* 0x000000028d0cc211 */ /* 0x002fc400078410ff */
        /* <DEDUP_REMOVED lines=15> */
[-C--:B------:R-:W-:Y:S02]  /*27120*/  @!P1 LEA.HI.X R13, R103, R3.reuse, R104, 0x2, P3 ;  /* 0x00000003670d9211 */ /* 0x080fe400018f1468 */
[----:B------:R-:W-:-:S02]  /*27130*/  @!P2 LEA.HI.X R15, R101, R3, R102, 0x2, P6 ;  /* 0x00000003650fa211 */ /* 0x000fc400030f1466 */
[----:B------:R-:W-:Y:S01]  /*27140*/  ISETP.GE.AND P3, PT, R95, UR4, PT ;  /* 0x000000045f007c0c */ /* 0x000fe2000bf66270 */
        /* <DEDUP_REMOVED lines=10> */
[CC--:B--2---:R-:W-:Y:S01]  /*271f0*/  @!P3 LEA R14, P6, R95.reuse, R2.reuse, 0x2 ;  /* 0x000000025f0eb211 */ /* 0x0c4fe200078c10ff */
[----:B------:R1:W-:Y:S03]  /*27200*/  @!P4 ST.E.64 desc[UR60][R12.64], R76 ;  /* 0x0000004c0c00c985 */ /* 0x0003e6000c101b3c */
[----:B------:R-:W-:Y:S02]  /*27210*/  @!P3 LEA.HI.X R15, R95, R3, R96, 0x2, P6 ;  /* 0x000000035f0fb211 */ /* 0x000fe400030f1460 */
[----:B0-----:R-:W-:-:S03]  /*27220*/  @!P2 LEA R6, P4, R93, R2, 0x2 ;  /* 0x000000025d06a211 */ /* 0x001fc600078810ff */
[----:B------:R0:W-:Y:S01]  /*27230*/  @!P3 ST.E.64 desc[UR60][R14.64], R80 ;  /* 0x000000500e00b985 */ /* 0x0001e2000c101b3c */
[----:B------:R-:W-:Y:S02]  /*27240*/  ISETP.GE.AND P3, PT, R237, UR4, PT ;  /* 0x00000004ed007c0c */ /* 0x000fe4000bf66270 */
[-C--:B------:R-:W-:Y:S02]  /*27250*/  @!P2 LEA.HI.X R7, R93, R3.reuse, R94, 0x2, P4 ;  /* 0x000000035d07a211 */ /* 0x080fe400020f145e */
[----:B------:R-:W-:Y:S02]  /*27260*/  ISETP.GE.AND P4, PT, R25, UR4, PT ;  /* 0x0000000419007c0c */ /* 0x000fe4000bf86270 */
[C---:B-1----:R-:W-:Y:S01]  /*27270*/  @!P0 LEA R12, P5, R91.reuse, R2, 0x2 ;  /* 0x000000025b0c8211 */ /* 0x042fe200078a10ff */
[----:B------:R1:W-:Y:S01]  /*27280*/  @!P2 ST.E.64 desc[UR60][R6.64], R4 ;  /* 0x000000040600a985 */ /* 0x0003e2000c101b3c */
[----:B------:R-:W-:Y:S02]  /*27290*/  ISETP.GE.AND P2, PT, R86, UR4, PT ;  /* 0x0000000456007c0c */ /* 0x000fe4000bf46270 */
[----:B------:R-:W-:-:S02]  /*272a0*/  @!P0 LEA.HI.X R13, R91, R3, R92, 0x2, P5 ;  /* 0x000000035b0d8211 */ /* 0x000fc400028f145c */
[----:B0-----:R-:W-:-:S03]  /*272b0*/  @!P1 LEA R14, P6, R89, R2, 0x2 ;  /* 0x00000002590e9211 */ /* 0x001fc600078c10ff */
[----:B------:R0:W-:Y:S01]  /*272c0*/  @!P0 ST.E.64 desc[UR60][R12.64], R20 ;  /* 0x000000140c008985 */ /* 0x0001e2000c101b3c */
[----:B------:R-:W-:Y:S02]  /*272d0*/  ISETP.GE.AND P0, PT, R33, UR4, PT ;  /* 0x0000000421007c0c */ /* 0x000fe4000bf06270 */
[----:B------:R-:W-:Y:S02]  /*272e0*/  @!P1 LEA.HI.X R15, R89, R3, R90, 0x2, P6 ;  /* 0x00000003590f9211 */ /* 0x000fe400030f145a */
[----:B-1----:R-:W-:-:S03]  /*272f0*/  SHF.R.S32.HI R4, RZ, 0x1f, R25 ;  /* 0x0000001fff047819 */ /* 0x002fc60000011419 */
[----:B------:R1:W-:Y:S01]  /*27300*/  @!P1 ST.E.64 desc[UR60][R14.64], R120 ;  /* 0x000000780e009985 */ /* 0x0003e2000c101b3c */
[----:B------:R-:W-:Y:S02]  /*27310*/  ISETP.GE.AND P1, PT, R29, UR4, PT ;  /* 0x000000041d007c0c */ /* 0x000fe4000bf26270 */
[----:B------:R-:W-:Y:S02]  /*27320*/  SHF.R.S32.HI R5, RZ, 0x1f, R33 ;  /* 0x0000001fff057819 */ /* 0x000fe40000011421 */
[----:B0-----:R-:W-:-:S04]  /*27330*/  @!P4 LEA R12, P5, R25, R2, 0x2 ;  /* 0x00000002190cc211 */ /* 0x001fc800078a10ff */
[-C--:B------:R-:W-:Y:S02]  /*27340*/  @!P4 LEA.HI.X R13, R25, R3.reuse, R4, 0x2, P5 ;  /* 0x00000003190dc211 */ /* 0x080fe400028f1404 */
[----:B------:R-:W-:Y:S02]  /*27350*/  ISETP.GE.AND P5, PT, R37, UR4, PT ;  /* 0x0000000425007c0c */ /* 0x000fe4000bfa6270 */
[CC--:B-1----:R-:W-:Y:S02]  /*27360*/  @!P3 LEA R14, P6, R237.reuse, R2.reuse, 0x2 ;  /* 0x00000002ed0eb211 */ /* 0x0c2fe400078c10ff */
[----:B------:R-:W-:Y:S02]  /*27370*/  SHF.R.S32.HI R4, RZ, 0x1f, R29 ;  /* 0x0000001fff047819 */ /* 0x000fe4000001141d */
[----:B------:R-:W-:Y:S02]  /*27380*/  @!P3 LEA.HI.X R15, R237, R3, R24, 0x2, P6 ;  /* 0x00000003ed0fb211 */ /* 0x000fe400030f1418 */
[----:B------:R-:W-:-:S02]  /*27390*/  @!P2 LEA R20, P6, R86, R2, 0x2 ;  /* 0x000000025614a211 */ /* 0x000fc400078c10ff */
[----:B------:R-:W-:Y:S02]  /*273a0*/  SHF.R.S32.HI R24, RZ, 0x1f, R37 ;  /* 0x0000001fff187819 */ /* 0x000fe40000011425 */
[----:B------:R-:W-:Y:S02]  /*273b0*/  @!P2 LEA.HI.X R21, R86, R3, R88, 0x2, P6 ;  /* 0x000000035615a211 */ /* 0x000fe400030f1458 */
[----:B------:R-:W-:-:S03]  /*273c0*/  @!P1 LEA R6, P6, R29, R2, 0x2 ;  /* 0x000000021d069211 */ /* 0x000fc600078c10ff */
[----:B------:R0:W-:Y:S01]  /*273d0*/  @!P2 ST.E.64 desc[UR60][R20.64], R122 ;  /* 0x0000007a1400a985 */ /* 0x0001e2000c101b3c */
[-C--:B------:R-:W-:Y:S02]  /*273e0*/  @!P1 LEA.HI.X R7, R29, R3.reuse, R4, 0x2, P6 ;  /* 0x000000031d079211 */ /* 0x080fe400030f1404 */
[CC--:B------:R-:W-:Y:S01]  /*273f0*/  @!P0 LEA R4, P6, R33.reuse, R2.reuse, 0x2 ;  /* 0x0000000221048211 */ /* 0x0c0fe200078c10ff */
[----:B------:R0:W-:Y:S03]  /*27400*/  @!P3 ST.E.64 desc[UR60][R14.64], R124 ;  /* 0x0000007c0e00b985 */ /* 0x0001e6000c101b3c */
[----:B------:R-:W-:Y:S01]  /*27410*/  @!P0 LEA.HI.X R5, R33, R3, R5, 0x2, P6 ;  /* 0x0000000321058211 */ /* 0x000fe200030f1405 */
[----:B------:R0:W-:Y:S01]  /*27420*/  @!P4 ST.E.64 desc[UR60][R12.64], R126 ;  /* 0x0000007e0c00c985 */ /* 0x0001e2000c101b3c */
[----:B------:R-:W-:-:S03]  /*27430*/  @!P5 LEA R2, P6, R37, R2, 0x2 ;  /* 0x000000022502d211 */ /* 0x000fc600078c10ff */
[----:B------:R0:W-:Y:S01]  /*27440*/  @!P1 ST.E.64 desc[UR60][R6.64], R108 ;  /* 0x0000006c06009985 */ /* 0x0001e2000c101b3c */
[----:B------:R-:W-:-:S03]  /*27450*/  @!P5 LEA.HI.X R3, R37, R3, R24, 0x2, P6 ;  /* 0x000000032503d211 */ /* 0x000fc600030f1418 */
[----:B------:R0:W-:Y:S04]  /*27460*/  @!P0 ST.E.64 desc[UR60][R4.64], R112 ;  /* 0x0000007004008985 */ /* 0x0001e8000c101b3c */
[----:B------:R0:W-:Y:S02]  /*27470*/  @!P5 ST.E.64 desc[UR60][R2.64], R116 ;  /* 0x000000740200d985 */ /* 0x0001e4000c101b3c */
.L_x_5946:
[----:B------:R-:W-:Y:S05]  /*27480*/  BSYNC B1 ;  /* 0x0000000000017941 */ /* 0x000fea0003800000 */
.L_x_5945:
[----:B------:R-:W-:Y:S01]  /*27490*/  ISETP.GE.AND P0, PT, R85, R84, PT ;  /* 0x000000545500720c */ /* 0x000fe20003f06270 */
[----:B0-----:R0:W1:Y:S04]  /*274a0*/  SHFL.IDX PT, R3, R8, 0x1, 0x1c1f ;  /* 0x003c1f0008037f89 */ /* 0x00106800000e0000 */
[----:B------:R0:W2:Y:S08]  /*274b0*/  SHFL.IDX PT, R2, R0, 0x1, 0x1c1f ;  /* 0x003c1f0000027f89 */ /* 0x0000b000000e0000 */
[----:B0-----:R-:W-:Y:S05]  /*274c0*/  @P0 BRA `(.L_x_5944) ;  /* 0x0000001400040947 */ /* 0x001fea0003800000 */
[----:B------:R-:W-:Y:S01]  /*274d0*/  ULDC UR4, c[0x0][0xac8] ;  /* 0x0002b20000047ab9 */ /* 0x000fe20000000800 */
[----:B------:R-:W-:Y:S01]  /*274e0*/  VIADD R29, R227, 0xb0 ;  /* 0x000000b0e31d7836 */ /* 0x000fe20000000000 */
        /* <DEDUP_REMOVED lines=8> */
[-C--:B-1----:R-:W-:Y:S01]  /*27570*/  @!P1 LEA.HI.X R7, R153, R3.reuse, R154, 0x2, P5 ;  /* 0x0000000399079211 */ /* 0x082fe200028f149a */
[----:B------:R-:W-:Y:S01]  /*27580*/  @!P2 IMAD.WIDE R4, R227, 0x4, R2 ;  /* 0x00000004e304a825 */ /* 0x000fe200078e0202 */
[----:B------:R-:W-:Y:S02]  /*27590*/  ISETP.GE.AND P5, PT, R145, UR4, PT ;  /* 0x0000000491007c0c */ /* 0x000fe4000bfa6270 */
[----:B------:R-:W-:Y:S02]  /*275a0*/  @!P0 LEA.HI.X R13, R151, R3, R152, 0x2, P6 ;  /* 0x00000003970d8211 */ /* 0x000fe400030f1498 */
        /* <DEDUP_REMOVED lines=10> */
[----:B------:R-:W-:Y:S01]  /*27650*/  @!P4 LEA.HI.X R21, R147, R3, R148, 0x2, P2 ;  /* 0x000000039315c211 */ /* 0x000fe200010f1494 */
[----:B0-----:R-:W-:Y:S01]  /*27660*/  VIADD R27, R227, 0xa0 ;  /* 0x000000a0e31b7836 */ /* 0x001fe20000000000 */
[----:B------:R-:W-:-:S02]  /*27670*/  ISETP.GE.AND P2, PT, R107, UR4, PT ;  /* 0x000000046b007c0c */ /* 0x000fc4000bf46270 */
[-C--:B------:R-:W-:Y:S01]  /*27680*/  @!P5 LEA.HI.X R25, R145, R3.reuse, R146, 0x2, P6 ;  /* 0x000000039119d211 */ /* 0x080fe200030f1492 */
[----:B------:R0:W-:Y:S01]  /*27690*/  @!P4 ST.E.64 desc[UR60][R20.64], R42 ;  /* 0x0000002a1400c985 */ /* 0x0001e2000c101b3c */
[----:B------:R-:W-:Y:S02]  /*276a0*/  ISETP.GE.AND P3, PT, R105, UR4, PT ;  /* 0x0000000469007c0c */ /* 0x000fe4000bf66270 */
[----:B------:R-:W-:Y:S01]  /*276b0*/  ISETP.GE.AND P4, PT, R103, UR4, PT ;  /* 0x0000000467007c0c */ /* 0x000fe2000bf86270 */
[----:B------:R4:W-:Y:S01]  /*276c0*/  @!P5 ST.E.64 desc[UR60][R24.64], R46 ;  /* 0x0000002e1800d985 */ /* 0x0009e2000c101b3c */
[-C--:B------:R-:W-:Y:S02]  /*276d0*/  @!P0 LEA R4, P6, R143, R2.reuse, 0x2 ;  /* 0x000000028f048211 */ /* 0x080fe400078c10ff */
[----:B-1----:R-:W-:Y:S02]  /*276e0*/  @!P1 LEA R6, P5, R141, R2, 0x2 ;  /* 0x000000028d069211 */ /* 0x002fe400078a10ff */
[----:B------:R-:W-:-:S02]  /*276f0*/  @!P0 LEA.HI.X R5, R143, R3, R144, 0x2, P6 ;  /* 0x000000038f058211 */ /* 0x000fc400030f1490 */
[-C--:B--2---:R-:W-:Y:S02]  /*27700*/  @!P2 LEA R12, P6, R107, R2.reuse, 0x2 ;  /* 0x000000026b0ca211 */ /* 0x084fe400078c10ff */
[-C--:B------:R-:W-:Y:S01]  /*27710*/  @!P1 LEA.HI.X R7, R141, R3.reuse, R142, 0x2, P5 ;  /* 0x000000038d079211 */ /* 0x080fe200028f148e */
[----:B------:R1:W-:Y:S01]  /*27720*/  @!P0 ST.E.64 desc[UR60][R4.64], R50 ;  /* 0x0000003204008985 */ /* 0x0003e2000c101b3c */
[----:B------:R-:W-:Y:S02]  /*27730*/  ISETP.GE.AND P5, PT, R101, UR4, PT ;  /* 0x0000000465007c0c */ /* 0x000fe4000bfa6270 */
[----:B------:R-:W-:Y:S01]  /*27740*/  @!P2 LEA.HI.X R13, R107, R3, R140, 0x2, P6 ;  /* 0x000000036b0da211 */ /* 0x000fe200030f148c */
[----:B------:R2:W-:Y:S01]  /*27750*/  @!P1 ST.E.64 desc[UR60][R6.64], R54 ;  /* 0x0000003606009985 */ /* 0x0005e2000c101b3c */
[-C--:B---3--:R-:W-:Y:S02]  /*27760*/  @!P3 LEA R14, P1, R105, R2.reuse, 0x2 ;  /* 0x00000002690eb211 */ /* 0x088fe400078210ff */
[----:B0-----:R-:W-:Y:S01]  /*27770*/  @!P4 LEA R20, P0, R103, R2, 0x2 ;  /* 0x000000026714c211 */ /* 0x001fe200078010ff */
[----:B------:R0:W-:Y:S01]  /*27780*/  @!P2 ST.E.64 desc[UR60][R12.64], R58 ;  /* 0x0000003a0c00a985 */ /* 0x0001e2000c101b3c */
[----:B------:R-:W-:-:S02]  /*27790*/  ISETP.GE.AND P2, PT, R99, UR4, PT ;  /* 0x0000000463007c0c */ /* 0x000fc4000bf46270 */
[-C--:B------:R-:W-:Y:S02]  /*277a0*/  @!P3 LEA.HI.X R15, R105, R3.reuse, R106, 0x2, P1 ;  /* 0x00000003690fb211 */ /* 0x080fe400008f146a */
[----:B------:R-:W-:Y:S02]  /*277b0*/  ISETP.GE.AND P1, PT, R97, UR4, PT ;  /* 0x0000000461007c0c */ /* 0x000fe4000bf26270 */
[----:B----4-:R-:W-:Y:S01]  /*277c0*/  @!P5 LEA R24, P6, R101, R2, 0x2 ;  /* 0x000000026518d211 */ /* 0x010fe200078c10ff */
[----:B------:R3:W-:Y:S01]  /*277d0*/  @!P3 ST.E.64 desc[UR60][R14.64], R62 ;  /* 0x0000003e0e00b985 */ /* 0x0007e2000c101b3c */
[-C--:B------:R-:W-:Y:S02]  /*277e0*/  @!P4 LEA.HI.X R21, R103, R3.reuse, R104, 0x2, P0 ;  /* 0x000000036715c211 */ /* 0x080fe400000f1468 */
[----:B------:R-:W-:Y:S02]  /*277f0*/  @!P5 LEA.HI.X R25, R101, R3, R102, 0x2, P6 ;  /* 0x000000036519d211 */ /* 0x000fe400030f1466 */
[----:B------:R-:W-:Y:S01]  /*27800*/  ISETP.GE.AND P0, PT, R95, UR4, PT ;  /* 0x000000045f007c0c */ /* 0x000fe2000bf06270 */
[----:B------:R-:W-:Y:S01]  /*27810*/  @!P4 ST.E.64 desc[UR60][R20.64], R66 ;  /* 0x000000421400c985 */ /* 0x000fe2000c101b3c */
[----:B------:R-:W-:-:S02]  /*27820*/  ISETP.GE.AND P3, PT, R93, UR4, PT ;  /* 0x000000045d007c0c */ /* 0x000fc4000bf66270 */
[-C--:B-1----:R-:W-:Y:S01]  /*27830*/  @!P2 LEA R4, P6, R99, R2.reuse, 0x2 ;  /* 0x000000026304a211 */ /* 0x082fe200078c10ff */
[----:B------:R1:W-:Y:S01]  /*27840*/  @!P5 ST.E.64 desc[UR60][R24.64], R70 ;  /* 0x000000461800d985 */ /* 0x0003e2000c101b3c */
[----:B------:R-:W-:Y:S02]  /*27850*/  ISETP.GE.AND P4, PT, R91, UR4, PT ;  /* 0x000000045b007c0c */ /* 0x000fe4000bf86270 */
[-C--:B--2---:R-:W-:Y:S02]  /*27860*/  @!P1 LEA R6, P5, R97, R2.reuse, 0x2 ;  /* 0x0000000261069211 */ /* 0x084fe400078a10ff */
[-C--:B------:R-:W-:Y:S02]  /*27870*/  @!P2 LEA.HI.X R5, R99, R3.reuse, R100, 0x2, P6 ;  /* 0x000000036305a211 */ /* 0x080fe400030f1464 */
[----:B------:R-:W-:Y:S02]  /*27880*/  @!P1 LEA.HI.X R7, R97, R3, R98, 0x2, P5 ;  /* 0x0000000361079211 */ /* 0x000fe400028f1462 */
[----:B0-----:R-:W-:Y:S01]  /*27890*/  @!P0 LEA R12, P6, R95, R2, 0x2 ;  /* 0x000000025f0c8211 */ /* 0x001fe200078c10ff */
[----:B------:R0:W-:Y:S01]  /*278a0*/  @!P2 ST.E.64 desc[UR60][R4.64], R74 ;  /* 0x0000004a0400a985 */ /* 0x0001e2000c101b3c */
[----:B------:R-:W-:-:S02]  /*278b0*/  ISETP.GE.AND P2, PT, R89, UR4, PT ;  /* 0x0000000459007c0c */ /* 0x000fc4000bf46270 */
[-C--:B------:R-:W-:Y:S01]  /*278c0*/  @!P0 LEA.HI.X R13, R95, R3.reuse, R96, 0x2, P6 ;  /* 0x000000035f0d8211 */ /* 0x080fe200030f1460 */
[----:B------:R2:W-:Y:S01]  /*278d0*/  @!P1 ST.E.64 desc[UR60][R6.64], R78 ;  /* 0x0000004e06009985 */ /* 0x0005e2000c101b3c */
[-C--:B---3--:R-:W-:Y:S01]  /*278e0*/  @!P3 LEA R14, P1, R93, R2.reuse, 0x2 ;  /* 0x000000025d0eb211 */ /* 0x088fe200078210ff */
[----:B-1----:R-:W-:Y:S01]  /*278f0*/  VIADD R25, R227, 0xa8 ;  /* 0x000000a8e3197836 */ /* 0x002fe20000000000 */
[----:B------:R-:W-:Y:S01]  /*27900*/  @!P4 LEA R20, P5, R91, R2, 0x2 ;  /* 0x000000025b14c211 */ /* 0x000fe200078a10ff */
[----:B------:R1:W-:Y:S01]  /*27910*/  @!P0 ST.E.64 desc[UR60][R12.64], R82 ;  /* 0x000000520c008985 */ /* 0x0003e2000c101b3c */
[-C--:B------:R-:W-:Y:S02]  /*27920*/  @!P3 LEA.HI.X R15, R93, R3.reuse, R94, 0x2, P1 ;  /* 0x000000035d0fb211 */ /* 0x080fe400008f145e */
[----:B------:R-:W-:Y:S02]  /*27930*/  ISETP.GE.AND P1, PT, R86, UR4, PT ;  /* 0x0000000456007c0c */ /* 0x000fe4000bf26270 */
[----:B------:R-:W-:Y:S01]  /*27940*/  @!P4 LEA.HI.X R21, R91, R3, R92, 0x2, P5 ;  /* 0x000000035b15c211 */ /* 0x000fe200028f145c */
[----:B------:R3:W-:Y:S01]  /*27950*/  @!P3 ST.E.64 desc[UR60][R14.64], R128 ;  /* 0x000000800e00b985 */ /* 0x0007e2000c101b3c */
[----:B------:R-:W-:-:S02]  /*27960*/  ISETP.GE.AND P0, PT, R237, UR4, PT ;  /* 0x00000004ed007c0c */ /* 0x000fc4000bf06270 */
[-C--:B0-----:R-:W-:Y:S01]  /*27970*/  @!P2 LEA R4, P5, R89, R2.reuse, 0x2 ;  /* 0x000000025904a211 */ /* 0x081fe200078a10ff */
[----:B------:R0:W-:Y:S01]  /*27980*/  @!P4 ST.E.64 desc[UR60][R20.64], R130 ;  /* 0x000000821400c985 */ /* 0x0001e2000c101b3c */
[----:B------:R-:W-:Y:S02]  /*27990*/  ISETP.GE.AND P4, PT, R27, UR4, PT ;  /* 0x000000041b007c0c */ /* 0x000fe4000bf86270 */
[----:B------:R-:W-:Y:S02]  /*279a0*/  ISETP.GE.AND P3, PT, R25, UR4, PT ;  /* 0x0000000419007c0c */ /* 0x000fe4000bf66270 */
[----:B------:R-:W-:Y:S02]  /*279b0*/  @!P2 LEA.HI.X R5, R89, R3, R90, 0x2, P5 ;  /* 0x000000035905a211 */ /* 0x000fe400028f145a */
[-C--:B--2---:R-:W-:Y:S02]  /*279c0*/  @!P1 LEA R6, P6, R86, R2.reuse, 0x2 ;  /* 0x0000000256069211 */ /* 0x084fe400078c10ff */
[----:B------:R-:W-:Y:S01]  /*279d0*/  SHF.R.S32.HI R0, RZ, 0x1f, R27 ;  /* 0x0000001fff007819 */ /* 0x000fe2000001141b */
[----:B------:R4:W-:Y:S01]  /*279e0*/  @!P2 ST.E.64 desc[UR60][R4.64], R132 ;  /* 0x000000840400a985 */ /* 0x0009e2000c101b3c */
[----:B-1----:R-:W-:-:S02]  /*279f0*/  @!P0 LEA R12, P5, R237, R2, 0x2 ;  /* 0x00000002ed0c8211 */ /* 0x002fc400078a10ff */
[-C--:B------:R-:W-:Y:S02]  /*27a00*/  @!P1 LEA.HI.X R7, R86, R3.reuse, R88, 0x2, P6 ;  /* 0x0000000356079211 */ /* 0x080fe400030f1458 */
[----:B------:R-:W-:Y:S02]  /*27a10*/  ISETP.GE.AND P6, PT, R29, UR4, PT ;  /* 0x000000041d007c0c */ /* 0x000fe4000bfc6270 */
[----:B------:R-:W-:Y:S01]  /*27a20*/  @!P0 LEA.HI.X R13, R237, R3, R8, 0x2, P5 ;  /* 0x00000003ed0d8211 */ /* 0x000fe200028f1408 */
[----:B------:R4:W-:Y:S01]  /*27a30*/  @!P1 ST.E.64 desc[UR60][R6.64], R134 ;  /* 0x0000008606009985 */ /* 0x0009e2000c101b3c */
[----:B---3--:R-:W-:-:S03]  /*27a40*/  @!P4 LEA R14, P5, R27, R2, 0x2 ;  /* 0x000000021b0ec211 */ /* 0x008fc600078a10ff */
[----:B------:R4:W-:Y:S01]  /*27a50*/  @!P0 ST.E.64 desc[UR60][R12.64], R136 ;  /* 0x000000880c008985 */ /* 0x0009e2000c101b3c */
[-C--:B------:R-:W-:Y:S01]  /*27a60*/  @!P4 LEA.HI.X R15, R27, R3.reuse, R0, 0x2, P5 ;  /* 0x000000031b0fc211 */ /* 0x080fe200028f1400 */
[----:B------:R-:W-:Y:S01]  /*27a70*/  VIADD R27, R227, 0xb8 ;  /* 0x000000b8e31b7836 */ /* 0x000fe20000000000 */
[----:B------:R-:W-:Y:S02]  /*27a80*/  SHF.R.S32.HI R0, RZ, 0x1f, R25 ;  /* 0x0000001fff007819 */ /* 0x000fe40000011419 */
[----:B0-----:R-:W-:Y:S01]  /*27a90*/  @!P3 LEA R20, P5, R25, R2, 0x2 ;  /* 0x000000021914b211 */ /* 0x001fe200078a10ff */
[----:B------:R4:W-:Y:S01]  /*27aa0*/  @!P4 ST.E.64 desc[UR60][R14.64], R138 ;  /* 0x0000008a0e00c985 */ /* 0x0009e2000c101b3c */
[----:B------:R-:W-:Y:S02]  /*27ab0*/  ISETP.GE.AND P0, PT, R27, UR4, PT ;  /* 0x000000041b007c0c */ /* 0x000fe4000bf06270 */
[----:B------:R-:W-:Y:S02]  /*27ac0*/  @!P3 LEA.HI.X R21, R25, R3, R0, 0x2, P5 ;  /* 0x000000031915b211 */ /* 0x000fe400028f1400 */
[----:B------:R-:W-:-:S02]  /*27ad0*/  SHF.R.S32.HI R0, RZ, 0x1f, R29 ;  /* 0x0000001fff007819 */ /* 0x000fc4000001141d */
[C---:B------:R-:W-:Y:S01]  /*27ae0*/  @!P6 LEA R24, P5, R29.reuse, R2, 0x2 ;  /* 0x000000021d18e211 */ /* 0x040fe200078a10ff */
[----:B------:R4:W-:Y:S03]  /*27af0*/  @!P3 ST.E.64 desc[UR60][R20.64], R110 ;  /* 0x0000006e1400b985 */ /* 0x0009e6000c101b3c */
[----:B------:R-:W-:-:S05]  /*27b00*/  @!P6 LEA.HI.X R25, R29, R3, R0, 0x2, P5 ;  /* 0x000000031d19e211 */ /* 0x000fca00028f1400 */
[----:B------:R4:W-:Y:S01]  /*27b10*/  @!P6 ST.E.64 desc[UR60][R24.64], R114 ;  /* 0x000000721800e985 */ /* 0x0009e2000c101b3c */
[----:B------:R-:W-:Y:S05]  /*27b20*/  @P0 BRA `(.L_x_5944) ;  /* 0x0000000c006c0947 */ /* 0x000fea0003800000 */
[----:B------:R-:W-:Y:S02]  /*27b30*/  LEA R2, P0, R27, R2, 0x2 ;  /* 0x000000021b027211 */ /* 0x000fe400078010ff */
[----:B------:R-:W-:-:S04]  /*27b40*/  SHF.R.S32.HI R0, RZ, 0x1f, R27 ;  /* 0x0000001fff007819 */ /* 0x000fc8000001141b */
[----:B------:R-:W-:-:S05]  /*27b50*/  LEA.HI.X R3, R27, R3, R0, 0x2, P0 ;  /* 0x000000031b037211 */ /* 0x000fca00000f1400 */
[----:B------:R0:W-:Y:S01]  /*27b60*/  ST.E.64 desc[UR60][R2.64], R118 ;  /* 0x0000007602007985 */ /* 0x0001e2000c101b3c */
[----:B------:R-:W-:Y:S05]  /*27b70*/  BRA `(.L_x_5944) ;  /* 0x0000000c00587947 */ /* 0x000fea0003800000 */
.L_x_5935:
        /* <DEDUP_REMOVED lines=26> */
.L_x_5947:
[----:B------:R-:W2:Y:S01]  /*27d20*/  LDL.LU R2, [R1+0x68] ;  /* 0x0000680001027983 */ /* 0x000ea20000300800 */
[----:B------:R-:W-:Y:S01]  /*27d30*/  BSSY B1, `(.L_x_5948) ;  /* 0x0000036000017945 */ /* 0x000fe20003800000 */
[----:B------:R-:W-:Y:S02]  /*27d40*/  SEL R33, R232, RZ, !P0 ;  /* 0x000000ffe8217207 */ /* 0x000fe40004000000 */
[----:B-----5:R-:W-:Y:S02]  /*27d50*/  SHF.R.S32.HI R26, RZ, 0x1f, R25 ;  /* 0x0000001fff1a7819 */ /* 0x020fe40000011419 */
[----:B--2---:R-:W-:Y:S01]  /*27d60*/  SEL R28, R2, RZ, !P0 ;  /* 0x000000ff021c7207 */ /* 0x004fe20004000000 */
[----:B------:R-:W-:Y:S06]  /*27d70*/  @P3 BRA `(.L_x_5949) ;  /* 0x0000000000c43947 */ /* 0x000fec0003800000 */
[----:B------:R-:W2:Y:S01]  /*27d80*/  LDC R37, c[0x0][0xbe8] ;  /* 0x0002fa00ff257b82 */ /* 0x000ea20000000800 */
[----:B------:R-:W-:Y:S01]  /*27d90*/  IADD3 R35, R226, -0x80, R35 ;  /* 0xffffff80e2237810 */ /* 0x000fe20007ffe023 */
[----:B--2---:R-:W-:-:S05]  /*27da0*/  IMAD R2, R0, R37, RZ ;  /* 0x0000002500027224 */ /* 0x004fca00078e02ff */
        /* <DEDUP_REMOVED lines=8> */
[----:B------:R-:W-:-:S05]  /*27e30*/  SEL R24, R24, 0x978, P0 ;  /* 0x0000097818187807 */ /* 0x000fca0000000000 */
[----:B------:R-:W4:Y:S08]  /*27e40*/  LDC.64 R12, c[0x0][R24+0x220] ;  /* 0x00008800180c7b82 */ /* 0x000f300000000a00 */
[----:B------:R-:W5:Y:S08]  /*27e50*/  LDC.64 R6, c[0x0][R24+0x218] ;  /* 0x0000860018067b82 */ /* 0x000f700000000a00 */
[----:B------:R-:W0:Y:S08]  /*27e60*/  LDC.64 R14, c[0x0][R24+0x228] ;  /* 0x00008a00180e7b82 */ /* 0x000e300000000a00 */
[----:B-1----:R-:W1:Y:S08]  /*27e70*/  @P1 LDC R8, c[0x0][0xbec] ;  /* 0x0002fb00ff081b82 */ /* 0x002e700000000800 */
        /* <DEDUP_REMOVED lines=16> */
[----:B------:R-:W-:-:S04]  /*27f80*/  IMAD.WIDE.U32 R6, R14, R13, RZ ;  /* 0x0000000d0e067225 */ /* 0x000fc800078e00ff */
[----:B------:R-:W-:Y:S02]  /*27f90*/  IMAD R15, R15, R13, RZ ;  /* 0x0000000d0f0f7224 */ /* 0x000fe400078e02ff */
[----:B------:R-:W-:Y:S01]  /*27fa0*/  IMAD R13, R37, R12, R35 ;  /* 0x0000000c250d7224 */ /* 0x000fe200078e0223 */
[----:B------:R-:W-:Y:S01]  /*27fb0*/  IADD3.X R12, R31, R29, R26, P1, P3 ;  /* 0x0000001d1f0c7210 */ /* 0x000fe20000fe641a */
[----:B------:R-:W-:Y:S01]  /*27fc0*/  IMAD.IADD R15, R7, 0x1, R15 ;  /* 0x00000001070f7824 */ /* 0x000fe200078e020f */
[----:B------:R-:W-:Y:S01]  /*27fd0*/  IADD3 R6, P0, P1, R27, R8, R6 ;  /* 0x000000081b067210 */ /* 0x000fe2000791e006 */
[----:B------:R-:W-:Y:S01]  /*27fe0*/  IMAD R5, R5, R13, RZ ;  /* 0x0000000d05057224 */ /* 0x000fe200078e02ff */
[----:B------:R-:W-:-:S04]  /*27ff0*/  SHF.R.S32.HI R27, RZ, 0x1f, R27 ;  /* 0x0000001fff1b7819 */ /* 0x000fc8000001141b */
[----:B------:R-:W-:Y:S02]  /*28000*/  IADD3.X R7, R27, R12, R15, P0, P1 ;  /* 0x0000000c1b077210 */ /* 0x000fe400007e240f */
[----:B------:R-:W-:-:S05]  /*28010*/  SHF.R.S32.HI R15, RZ, 0x1f, R13 ;  /* 0x0000001fff0f7819 */ /* 0x000fca000001140d */
[C---:B------:R-:W-:Y:S02]  /*28020*/  IMAD R15, R4.reuse, R15, R5 ;  /* 0x0000000f040f7224 */ /* 0x040fe400078e0205 */
[----:B------:R-:W-:-:S04]  /*28030*/  IMAD.WIDE.U32 R4, R4, R13, R6 ;  /* 0x0000000d04047225 */ /* 0x000fc800078e0006 */
[----:B------:R-:W-:Y:S01]  /*28040*/  IMAD.IADD R5, R5, 0x1, R15 ;  /* 0x0000000105057824 */ /* 0x000fe200078e020f */
[----:B-1----:R-:W-:-:S04]  /*28050*/  LEA R2, P0, R4, R2, 0x2 ;  /* 0x0000000204027211 */ /* 0x002fc800078010ff */
[----:B---3--:R-:W-:Y:S01]  /*28060*/  LEA.HI.X R3, R4, R3, R5, 0x2, P0 ;  /* 0x0000000304037211 */ /* 0x008fe200000f1405 */
[----:B------:R-:W-:-:S05]  /*28070*/  IMAD.MOV.U32 R5, RZ, RZ, -0x800000 ;  /* 0xff800000ff057424 */ /* 0x000fca00078e00ff */
[----:B------:R2:W-:Y:S03]  /*28080*/  STG.E desc[UR60][R2.64], R5 ;  /* 0x0000000502007986 */ /* 0x0005e6000c10193c */
.L_x_5949:
[----:B------:R-:W-:Y:S05]  /*28090*/  BSYNC B1 ;  /* 0x0000000000017941 */ /* 0x000fea0003800000 */
.L_x_5948:
        /* <DEDUP_REMOVED lines=23> */
[----:B-1----:R-:W-:Y:S02]  /*28210*/  IMAD.IADD R8, R226, 0x1, R5 ;  /* 0x00000001e2087824 */ /* 0x002fe400078e0205 */
        /* <DEDUP_REMOVED lines=15> */
[----:B------:R-:W-:Y:S01]  /*28310*/  ULDC.64 UR4, c[0x0][0xad8] ;  /* 0x0002b60000047ab9 */ /* 0x000fe20000000a00 */
[----:B------:R-:W-:Y:S02]  /*28320*/  IMAD.IADD R226, R12, 0x1, R226 ;  /* 0x000000010ce27824 */ /* 0x000fe400078e02e2 */
        /* <DEDUP_REMOVED lines=16> */
[----:B------:R1:W2:Y:S01]  /*28430*/  SHFL.IDX PT, R2, R4, RZ, 0x181f ;  /* 0x00181fff04027589 */ /* 0x0002a200000e0000 */
[----:B------:R-:W-:Y:S01]  /*28440*/  VIADD R7, R21, 0x40 ;  /* 0x0000004015077836 */ /* 0x000fe20000000000 */
[----:B------:R-:W-:Y:S02]  /*28450*/  SHF.R.S32.HI R12, RZ, 0x1f, R21 ;  /* 0x0000001fff0c7819 */ /* 0x000fe40000011415 */
[----:B------:R1:W3:Y:S01]  /*28460*/  SHFL.IDX PT, R0, R5, RZ, 0x181f ;  /* 0x00181fff05007589 */ /* 0x0002e200000e0000 */
[----:B------:R-:W-:Y:S02]  /*28470*/  SHF.R.S32.HI R6, RZ, 0x1f, R15 ;  /* 0x0000001fff067819 */ /* 0x000fe4000001140f */
[----:B------:R-:W-:Y:S01]  /*28480*/  SHF.R.S32.HI R8, RZ, 0x1f, R7 ;  /* 0x0000001fff087819 */ /* 0x000fe20000011407 */
[----:B------:R-:W-:Y:S06]  /*28490*/  @P2 BRA `(.L_x_5951) ;  /* 0x0000000000342947 */ /* 0x000fec0003800000 */
[----:B------:R-:W-:Y:S02]  /*284a0*/  ULDC UR4, c[0x0][0xac8] ;  /* 0x0002b20000047ab9 */ /* 0x000fe40000000800 */
[----:B------:R-:W-:Y:S02]  /*284b0*/  ISETP.GE.AND P4, PT, R21, UR4, PT ;  /* 0x0000000415007c0c */ /* 0x000fe4000bf86270 */
[----:B------:R-:W-:Y:S02]  /*284c0*/  ISETP.GE.AND P3, PT, R7, UR4, PT ;  /* 0x0000000407007c0c */ /* 0x000fe4000bf66270 */
[----:B------:R-:W-:-:S09]  /*284d0*/  ISETP.GE.AND P2, PT, R15, UR4, PT ;  /* 0x000000040f007c0c */ /* 0x000fd2000bf46270 */
[-C--:B--2---:R-:W-:Y:S02]  /*284e0*/  @!P4 LEA R24, P6, R21, R2.reuse, 0x1 ;  /* 0x000000021518c211 */ /* 0x084fe400078c08ff */
[----:B------:R-:W-:Y:S02]  /*284f0*/  @!P3 LEA R26, P5, R7, R2, 0x1 ;  /* 0x00000002071ab211 */ /* 0x000fe400078a08ff */
[----:B---3--:R-:W-:Y:S02]  /*28500*/  @!P4 LEA.HI.X R25, R21, R0, R12, 0x1, P6 ;  /* 0x000000001519c211 */ /* 0x008fe400030f0c0c */
[----:B------:R-:W-:Y:S02]  /*28510*/  @!P2 LEA R2, P6, R15, R2, 0x1 ;  /* 0x000000020f02a211 */ /* 0x000fe400078c08ff */
[-C--:B------:R-:W-:Y:S01]  /*28520*/  @!P3 LEA.HI.X R27, R7, R0.reuse, R8, 0x1, P5 ;  /* 0x00000000071bb211 */ /* 0x080fe200028f0c08 */
[----:B------:R4:W-:Y:S01]  /*28530*/  @!P4 ST.E.128 desc[UR60][R24.64], RZ ;  /* 0x000000ff1800c985 */ /* 0x0009e2000c101d3c */
[----:B------:R-:W-:-:S03]  /*28540*/  @!P2 LEA.HI.X R3, R15, R0, R6, 0x1, P6 ;  /* 0x000000000f03a211 */ /* 0x000fc600030f0c06 */
[----:B------:R4:W-:Y:S04]  /*28550*/  @!P3 ST.E.128 desc[UR60][R26.64], RZ ;  /* 0x000000ff1a00b985 */ /* 0x0009e8000c101d3c */
[----:B------:R4:W-:Y:S02]  /*28560*/  @!P2 ST.E.128 desc[UR60][R2.64], RZ ;  /* 0x000000ff0200a985 */ /* 0x0009e4000c101d3c */
.L_x_5951:
[----:B------:R-:W-:Y:S05]  /*28570*/  BSYNC B1 ;  /* 0x0000000000017941 */ /* 0x000fea0003800000 */
.L_x_5950:
[----:B---3--:R3:W0:Y:S01]  /*28580*/  SHFL.IDX PT, R0, R5, 0x1, 0x181f ;  /* 0x00381f0005007f89 */ /* 0x00862200000e0000 */
[----:B------:R-:W-:Y:S03]  /*28590*/  BSSY B1, `(.L_x_5952) ;  /* 0x0000010000017945 */ /* 0x000fe60003800000 */
[----:B--2-4-:R3:W2:Y:S01]  /*285a0*/  SHFL.IDX PT, R2, R4, 0x1, 0x181f ;  /* 0x00381f0004027f89 */ /* 0x0146a200000e0000 */
[----:B------:R-:W-:Y:S05]  /*285b0*/  @P0 BRA `(.L_x_5953) ;  /* 0x0000000000340947 */ /* 0x000fea0003800000 */
[----:B------:R-:W-:Y:S02]  /*285c0*/  ULDC UR4, c[0x0][0xac8] ;  /* 0x0002b20000047ab9 */ /* 0x000fe40000000800 */
        /* <DEDUP_REMOVED lines=12> */
.L_x_5953:
[----:B------:R-:W-:Y:S05]  /*28690*/  BSYNC B1 ;  /* 0x0000000000017941 */ /* 0x000fea0003800000 */
.L_x_5952:
[----:B0-----:R0:W0:Y:S01]  /*286a0*/  SHFL.IDX PT, R0, R5, 0x2, 0x181f ;  /* 0x00581f0005007f89 */ /* 0x00102200000e0000 */
[----:B------:R-:W-:Y:S03]  /*286b0*/  BSSY B1, `(.L_x_5954) ;  /* 0x0000010000017945 */ /* 0x000fe60003800000 */
[----:B--2-4-:R2:W4:Y:S01]  /*286c0*/  SHFL.IDX PT, R2, R4, 0x2, 0x181f ;  /* 0x00581f0004027f89 */ /* 0x01452200000e0000 */
[----:B------:R-:W-:Y:S05]  /*286d0*/  @P1 BRA `(.L_x_5955) ;  /* 0x0000000000341947 */ /* 0x000fea0003800000 */
[----:B------:R-:W-:Y:S02]  /*286e0*/  ULDC UR4, c[0x0][0xac8] ;  /* 0x0002b20000047ab9 */ /* 0x000fe40000000800 */
        /* <DEDUP_REMOVED lines=12> */
.L_x_5955:
[----:B------:R-:W-:Y:S05]  /*287b0*/  BSYNC B1 ;  /* 0x0000000000017941 */ /* 0x000fea0003800000 */
.L_x_5954:
[----:B0-----:R-:W-:Y:S01]  /*287c0*/  VIADD R0, R226, 0x60 ;  /* 0x00000060e2007836 */ /* 0x001fe20000000000 */
[----:B-1-3--:R-:W0:Y:S04]  /*287d0*/  SHFL.IDX PT, R5, R5, 0x3, 0x181f ;  /* 0x00781f0005057f89 */ /* 0x00ae2800000e0000 */
[----:B------:R-:W-:Y:S01]  /*287e0*/  ISETP.GE.AND P0, PT, R0, R13, PT ;  /* 0x0000000d0000720c */ /* 0x000fe20003f06270 */
[----:B----4-:R1:W3:-:S12]  /*287f0*/  SHFL.IDX PT, R2, R4, 0x3, 0x181f ;  /* 0x00781f0004027f89 */ /* 0x0102d800000e0000 */
[----:B-1----:R-:W-:Y:S05]  /*28800*/  @P0 BRA `(.L_x_5944) ;  /* 0x0000000000340947 */ /* 0x002fea0003800000 */
        /* <DEDUP_REMOVED lines=13> */
.L_x_5944:
[----:B------:R-:W-:Y:S05]  /*288e0*/  BSYNC B0 ;  /* 0x0000000000007941 */ /* 0x000fea0003800000 */
.L_x_5934:
[----:B------:R-:W-:Y:S02]  /*288f0*/  ULDC UR4, c[0x0][0xc3c] ;  /* 0x00030f0000047ab9 */ /* 0x000fe40000000800 */
[----:B-1----:R-:W-:-:S13]  /*28900*/  ISETP.GE.AND P0, PT, R11, UR4, PT ;  /* 0x000000040b007c0c */ /* 0x002fda000bf06270 */
[----:B------:R-:W-:Y:S05]  /*28910*/  @!P0 BRA `(.L_x_5956) ;  /* 0xfffffd8800648947 */ /* 0x000fea000383ffff */
[----:B------:R-:W-:Y:S05]  /*28920*/  BRA `(.L_x_5725) ;  /* 0x00000090002c7947 */ /* 0x000fea0003800000 */
.L_x_5723:
        /* <DEDUP_REMOVED lines=20> */
.L_x_5957:
        /* <DEDUP_REMOVED lines=43> */
.L_x_5961:
        /* <DEDUP_REMOVED lines=39> */
.L_x_5959:
        /* <DEDUP_REMOVED lines=12> */
.L_x_5962:
        /* <DEDUP_REMOVED lines=63> */
.L_x_5963:
[----:B-1----:R-:W1:Y:S02]  /*29440*/  LDC.64 R2, c[0x0][0xc90] ;  /* 0x00032400ff027b82 */ /* 0x002e640000000a00 */
        /* <DEDUP_REMOVED lines=60> */
.L_x_5964:
[----:B01----:R-:W-:-:S05]  /*29810*/  LOP3.LUT R3, RZ, R2, RZ, 0x33, !PT ;  /* 0x00000002ff037212 */ /* 0x003fca00078e33ff */
[----:B------:R-:W-:-:S05]  /*29820*/  IMAD.IADD R2, R4, 0x1, R3 ;  /* 0x0000000104027824 */ /* 0x000fca00078e0203 */
[----:B------:R1:W-:Y:S01]  /*29830*/  STL [R1+0x4], R2 ;  /* 0x0000040201007387 */ /* 0x0003e20000100800 */
[----:B------:R-:W-:Y:S05]  /*29840*/  BRA `(.L_x_5965) ;  /* 0x0000000000107947 */ /* 0x000fea0003800000 */
.L_x_5960:
[----:B------:R-:W-:Y:S01]  /*29850*/  IMAD.U32 R2, RZ, RZ, UR6 ;  /* 0x00000006ff027e24 */ /* 0x000fe2000f8e00ff */
[----:B------:R0:W-:Y:S04]  /*29860*/  STL [R1+0x4], RZ ;  /* 0x000004ff01007387 */ /* 0x0001e80000100800 */
[----:B------:R0:W-:Y:S04]  /*29870*/  STL [R1+0x8], RZ ;  /* 0x000008ff01007387 */ /* 0x0001e80000100800 */
[----:B------:R0:W-:Y:S02]  /*29880*/  STL [R1], R2 ;  /* 0x0000000201007387 */ /* 0x0001e40000100800 */
.L_x_5965:
        /* <DEDUP_REMOVED lines=10> */
.L_x_5958:
        /* <DEDUP_REMOVED lines=10> */
[----:B------:R-:W4:Y:S01]  /*299d0*/  S2UR UR5, SR_CgaCtaId ;  /* 0x00000000000579c3 */ /* 0x000f220000008800 */
[----:B------:R-:W-:Y:S01]  /*299e0*/  LOP3.LUT R5, R6, 0x7f, RZ, 0xc0, !PT ;  /* 0x0000007f06057812 */ /* 0x000fe200078ec0ff */
[----:B------:R-:W-:Y:S01]  /*299f0*/  UMOV UR4, 0x400 ;  /* 0x0000040000047882 */ /* 0x000fe20000000000 */
[----:B------:R-:W-:Y:S01]  /*29a00*/  BSSY B8, `(.L_x_5966) ;  /* 0x00007c3000087945 */ /* 0x000fe20003800000 */
[----:B------:R-:W-:Y:S01]  /*29a10*/  IMAD.MOV.U32 R19, RZ, RZ, RZ ;  /* 0x000000ffff137224 */ /* 0x000fe200078e00ff */
[C---:B------:R-:W-:Y:S01]  /*29a20*/  ISETP.NE.AND P1, PT, R5.reuse, RZ, PT ;  /* 0x000000ff0500720c */ /* 0x040fe20003f25270 */
[----:B01----:R-:W-:Y:S01]  /*29a30*/  IMAD.SHL.U32 R2, R5, 0x8, RZ ;  /* 0x0000000805027824 */ /* 0x003fe200078e00ff */
[----:B------:R-:W-:Y:S01]  /*29a40*/  ULDC.64 UR36, c[0x0][0x198] ;  /* 0x0000660000247ab9 */ /* 0x000fe20000000a00 */
        /* <DEDUP_REMOVED lines=21> */
[----:B------:R-:W-:Y:S02]  /*29ba0*/  IMAD R2, R3, 0x2, R18 ;  /* 0x0000000203027824 */ /* 0x000fe400078e0212 */
[----:B------:R-:W-:-:S03]  /*29bb0*/  IMAD.MOV.U32 R3, RZ, RZ, 0x1 ;  /* 0x00000001ff037424 */ /* 0x000fc600078e00ff */
[----:B------:R0:W-:Y:S01]  /*29bc0*/  STL [R1+0x30], R2 ;  /* 0x0000300201007387 */ /* 0x0001e20000100800 */
[----:B------:R-:W-:-:S03]  /*29bd0*/  @P0 LOP3.LUT R4, R4, 0x8, RZ, 0xfc, !PT ;  /* 0x0000000804040812 */ /* 0x000fc600078efcff */
[----:B------:R-:W-:Y:S04]  /*29be0*/  STL [R1+0x64], RZ ;  /* 0x000064ff01007387 */ /* 0x000fe80000100800 */
[----:B------:R-:W-:Y:S01]  /*29bf0*/  STL [R1+0x10], R4 ;  /* 0x0000100401007387 */ /* 0x000fe20000100800 */
[----:B0-----:R-:W-:-:S05]  /*29c00*/  IMAD.MOV.U32 R2, RZ, RZ, 0x1 ;  /* 0x00000001ff027424 */ /* 0x001fca00078e00ff */
[----:B------:R0:W-:Y:S04]  /*29c10*/  STL [R1+0x24], R2 ;  /* 0x0000240201007387 */ /* 0x0001e80000100800 */
[----:B------:R1:W-:Y:S04]  /*29c20*/  STL [R1+0x20], RZ ;  /* 0x000020ff01007387 */ /* 0x0003e80000100800 */
[----:B------:R1:W-:Y:S01]  /*29c30*/  STL [R1+0x18], R3 ;  /* 0x0000180301007387 */ /* 0x0003e20000100800 */
[C---:B0-----:R-:W-:Y:S02]  /*29c40*/  LOP3.LUT R2, R0.reuse, 0x40, RZ, 0xfc, !PT ;  /* 0x0000004000027812 */ /* 0x041fe400078efcff */
[----:B------:R-:W-:-:S07]  /*29c50*/  LOP3.LUT R0, R0, 0x80, RZ, 0xfc, !PT ;  /* 0x0000008000007812 */ /* 0x000fce00078efcff */
.L_x_6120:
[----:B------:R-:W2:Y:S01]  /*29c60*/  LDL R0, [R1+0xc] ;  /* 0x00000c0001007983 */ /* 0x000ea20000100800 */
[----:B-1----:R-:W2:Y:S01]  /*29c70*/  LDC.64 R2, c[0x0][0xc88] ;  /* 0x00032200ff027b82 */ /* 0x002ea20000000a00 */
[----:B------:R-:W-:Y:S05]  /*29c80*/  YIELD ;  /* 0x0000000000007946 */ /* 0x000fea0003800000 */
[----:B------:R-:W-:Y:S01]  /*29c90*/  ULDC.64 UR4, c[0x0][0xa28] ;  /* 0x00028a0000047ab9 */ /* 0x000fe20000000a00 */
[----:B------:R-:W-:Y:S01]  /*29ca0*/  ULDC.64 UR10, c[0x0][0xa18] ;  /* 0x00028600000a7ab9 */ /* 0x000fe20000000a00 */
[----:B------:R-:W-:Y:S01]  /*29cb0*/  ISETP.NE.U32.AND P0, PT, RZ, UR4, PT ;  /* 0x00000004ff007c0c */ /* 0x000fe2000bf05070 */
[----:B------:R-:W-:Y:S01]  /*29cc0*/  ULDC.64 UR6, c[0x0][0xa08] ;  /* 0x0002820000067ab9 */ /* 0x000fe20000000a00 */
[----:B--2---:R-:W-:Y:S01]  /*29cd0*/  IMAD.WIDE R2, R0, 0x4, R2 ;  /* 0x0000000400027825 */ /* 0x004fe200078e0202 */
[----:B------:R-:W-:-:S04]  /*29ce0*/  ULDC.64 UR8, c[0x0][0xa10] ;  /* 0x0002840000087ab9 */ /* 0x000fc80000000a00 */
[----:B0-----:R-:W2:Y:S01]  /*29cf0*/  LDG.E R4, desc[UR60][R2.64] ;  /* 0x0000003c02047981 */ /* 0x001ea2000c1e1900 */
[----:B------:R-:W-:Y:S01]  /*29d00*/  ISETP.NE.AND.EX P0, PT, RZ, UR5, PT, P0 ;  /* 0x00000005ff007c0c */ /* 0x000fe2000bf05300 */
[----:B------:R-:W-:Y:S01]  /*29d10*/  IMAD.MOV.U32 R0, RZ, RZ, RZ ;  /* 0x000000ffff007224 */ /* 0x000fe200078e00ff */
[----:B------:R-:W-:-:S04]  /*29d20*/  ISETP.NE.U32.AND P3, PT, RZ, UR10, PT ;  /* 0x0000000aff007c0c */ /* 0x000fc8000bf65070 */
[----:B------:R-:W-:Y:S01]  /*29d30*/  ISETP.NE.AND.EX P3, PT, RZ, UR11, PT, P3 ;  /* 0x0000000bff007c0c */ /* 0x000fe2000bf65330 */
[----:B------:R-:W-:Y:S01]  /*29d40*/  IMAD.MOV.U32 R12, RZ, RZ, RZ ;  /* 0x000000ffff0c7224 */ /* 0x000fe200078e00ff */
[----:B--2---:R-:W-:Y:S01]  /*29d50*/  SHF.R.S32.HI R5, RZ, 0x1f, R4 ;  /* 0x0000001fff057819 */ /* 0x004fe20000011404 */
[----:B------:R-:W-:-:S04]  /*29d60*/  IMAD.SHL.U32 R15, R4, 0x4, RZ ;  /* 0x00000004040f7824 */ /* 0x000fc800078e00ff */
        /* <DEDUP_REMOVED lines=45> */
[----:B------:R-:W2:Y:S04]  /*2a040*/  LDG.E R12, desc[UR60][R2.64] ;  /* 0x0000003c020c7981 */ /* 0x000ea8000c1e1900 */
[----:B------:R-:W2:Y:S02]  /*2a050*/  LDG.E R2, desc[UR60][R2.64+0x4] ;  /* 0x0000043c02027981 */ /* 0x000ea4000c1e1900 */
[----:B--2--5:R-:W-:-:S05]  /*2a060*/  IMAD.IADD R13, R2, 0x1, -R12 ;  /* 0x00000001020d7824 */ /* 0x024fca00078e0a0c */
[----:B------:R0:W-:Y:S02]  /*2a070*/  STL [R1+0x50], R13 ;  /* 0x0000500d01007387 */ /* 0x0001e40000100800 */
.L_x_5967:
        /* <DEDUP_REMOVED lines=14> */
[----:B-1----:R-:W-:-:S04]  /*2a160*/  IADD3 R2, P1, R15, UR4, RZ ;  /* 0x000000040f027c10 */ /* 0x002fc8000ff3e0ff */
[----:B------:R-:W-:-:S05]  /*2a170*/  IADD3.X R3, R14, UR5, RZ, P1, !PT ;  /* 0x000000050e037c10 */ /* 0x000fca0008ffe4ff */
[----:B------:R2:W5:Y:S01]  /*2a180*/  LDG.E R8, desc[UR60][R2.64] ;  /* 0x0000003c02087981 */ /* 0x000562000c1e1900 */
[----:B------:R-:W-:Y:S05]  /*2a190*/  BRA `(.L_x_5969) ;  /* 0x0000000000107947 */ /* 0x000fea0003800000 */
.L_x_5968:
[----:B------:R-:W-:Y:S05]  /*2a1a0*/  @!P2 BRA `(.L_x_5969) ;  /* 0x00000000000ca947 */ /* 0x000fea0003800000 */
[----:B------:R-:W2:Y:S04]  /*2a1b0*/  LDG.E R8, desc[UR60][R6.64] ;  /* 0x0000003c06087981 */ /* 0x000ea8000c1e1900 */
[----:B------:R-:W2:Y:S02]  /*2a1c0*/  LDG.E R6, desc[UR60][R6.64+0x4] ;  /* 0x0000043c06067981 */ /* 0x000ea4000c1e1900 */
[----:B--2---:R-:W-:-:S07]  /*2a1d0*/  IMAD.IADD R8, R6, 0x1, -R8 ;  /* 0x0000000106087824 */ /* 0x004fce00078e0a08 */
.L_x_5969:
[----:B-12---:R-:W2:Y:S01]  /*2a1e0*/  @P0 LDG.E R2, desc[UR60][R4.64] ;  /* 0x0000003c04020981 */ /* 0x006ea2000c1e1900 */
[----:B------:R-:W1:Y:S03]  /*2a1f0*/  LDC R3, c[0x0][0x448] ;  /* 0x00011200ff037b82 */ /* 0x000e660000000800 */
[----:B------:R-:W3:Y:S04]  /*2a200*/  LDL R6, [R1+0x4] ;  /* 0x0000040001067983 */ /* 0x000ee80000100800 */
[----:B------:R4:W2:Y:S01]  /*2a210*/  @P0 LDG.E R4, desc[UR60][R4.64+0x4] ;  /* 0x0000043c04040981 */ /* 0x0008a2000c1e1900 */
[----:B-1----:R-:W-:-:S13]  /*2a220*/  ISETP.NE.AND P1, PT, R3, 0x1, PT ;  /* 0x000000010300780c */ /* 0x002fda0003f25270 */
[----:B------:R-:W1:Y:S08]  /*2a230*/  @P1 LDC R3, c[0x0][0x44c] ;  /* 0x00011300ff031b82 */ /* 0x000e700000000800 */
[----:B----4-:R-:W4:Y:S01]  /*2a240*/  @P1 LDC R5, c[0x0][0x450] ;  /* 0x00011400ff051b82 */ /* 0x010f220000000800 */
[----:B-----5:R-:W-:Y:S01]  /*2a250*/  IMAD.IADD R7, R8, 0x1, -R0 ;  /* 0x0000000108077824 */ /* 0x020fe200078e0a00 */
[----:B------:R-:W-:-:S05]  /*2a260*/  LOP3.LUT R11, R17, 0xff, RZ, 0xc0, !PT ;  /* 0x000000ff110b7812 */ /* 0x000fca00078ec0ff */
[----:B------:R0:W-:Y:S01]  /*2a270*/  STL [R1+0x60], R11 ;  /* 0x0000600b01007387 */ /* 0x0001e20000100800 */
[----:B------:R-:W-:Y:S01]  /*2a280*/  BSSY B0, `(.L_x_5970) ;  /* 0x0000034000007945 */ /* 0x000fe20003800000 */
[----:B------:R-:W-:Y:S01]  /*2a290*/  SHF.R.U32.HI R17, RZ, 0x10, R17 ;  /* 0x00000010ff117819 */ /* 0x000fe20000011611 */
[----:B--2---:R-:W-:Y:S02]  /*2a2a0*/  @P0 IMAD.IADD R9, R4, 0x1, -R2 ;  /* 0x0000000104090824 */ /* 0x004fe400078e0a02 */
[----:B---3--:R-:W-:-:S04]  /*2a2b0*/  IMAD.SHL.U32 R2, R6, 0x80, RZ ;  /* 0x0000008006027824 */ /* 0x008fc800078e00ff */
[----:B------:R-:W-:-:S04]  /*2a2c0*/  VIADD R2, R2, 0x7f ;  /* 0x0000007f02027836 */ /* 0x000fc80000000000 */
[----:B-1----:R-:W-:-:S04]  /*2a2d0*/  @P1 IMAD.HI.U32 R0, R2, R3, RZ ;  /* 0x0000000302001227 */ /* 0x002fc800078e00ff */
[----:B------:R-:W-:Y:S01]  /*2a2e0*/  IMAD.MOV.U32 R4, RZ, RZ, R2 ;  /* 0x000000ffff047224 */ /* 0x000fe200078e0002 */
[----:B----4-:R-:W-:Y:S01]  /*2a2f0*/  @P1 SHF.R.U32.HI R4, RZ, R5, R0 ;  /* 0x00000005ff041219 */ /* 0x010fe20000011600 */
[----:B------:R-:W-:Y:S02]  /*2a300*/  IMAD.IADD R0, R7, 0x1, R9 ;  /* 0x0000000107007824 */ /* 0x000fe400078e0209 */
[----:B------:R-:W-:Y:S02]  /*2a310*/  IMAD.MOV.U32 R2, RZ, RZ, RZ ;  /* 0x000000ffff027224 */ /* 0x000fe400078e00ff */
[C---:B------:R-:W-:Y:S01]  /*2a320*/  VIADD R3, R0.reuse, 0x6f ;  /* 0x0000006f00037836 */ /* 0x040fe20000000000 */
[----:B------:R-:W-:-:S03]  /*2a330*/  IADD3 R21, R0, 0x70, -R13 ;  /* 0x0000007000157810 */ /* 0x000fc60007ffe80d */
[----:B------:R-:W-:-:S04]  /*2a340*/  IMAD.HI R5, R3, -0x6db6db6d, R2 ;  /* 0x9249249303057827 */ /* 0x000fc800078e0202 */
[----:B------:R-:W-:-:S04]  /*2a350*/  IMAD.IADD R3, R21, 0x1, R4 ;  /* 0x0000000115037824 */ /* 0x000fc800078e0204 */
[----:B------:R-:W-:Y:S01]  /*2a360*/  IMAD.HI R2, R3, -0x6db6db6d, R2 ;  /* 0x9249249303027827 */ /* 0x000fe200078e0202 */
[----:B------:R-:W-:-:S04]  /*2a370*/  SHF.R.U32.HI R20, RZ, 0x1f, R5 ;  /* 0x0000001fff147819 */ /* 0x000fc80000011605 */
[----:B------:R-:W-:Y:S02]  /*2a380*/  SHF.R.U32.HI R6, RZ, 0x1f, R2 ;  /* 0x0000001fff067819 */ /* 0x000fe40000011602 */
[----:B------:R-:W-:Y:S02]  /*2a390*/  LEA.HI.SX32 R20, R5, R20, 0x1a ;  /* 0x0000001405147211 */ /* 0x000fe400078fd2ff */
[----:B------:R-:W-:-:S04]  /*2a3a0*/  LEA.HI.SX32 R6, R2, R6, 0x1a ;  /* 0x0000000602067211 */ /* 0x000fc800078fd2ff */
[----:B------:R-:W-:-:S04]  /*2a3b0*/  VIMNMX R6, R20, R6, PT ;  /* 0x0000000614067248 */ /* 0x000fc80003fe0100 */
[----:B------:R-:W-:Y:S01]  /*2a3c0*/  ISETP.GE.AND P1, PT, R6, 0x1, PT ;  /* 0x000000010600780c */ /* 0x000fe20003f26270 */
[----:B------:R-:W-:-:S12]  /*2a3d0*/  IMAD.MOV.U32 R0, RZ, RZ, RZ ;  /* 0x000000ffff007224 */ /* 0x000fd800078e00ff */
        /* <DEDUP_REMOVED lines=30> */
.L_x_5971:
[----:B------:R-:W-:Y:S05]  /*2a5c0*/  BSYNC B0 ;  /* 0x0000000000007941 */ /* 0x000fea0003800000 */
.L_x_5970:
        /* <DEDUP_REMOVED lines=8> */
[----:B------:R-:W-:Y:S02]  /*2a650*/  ISETP.GT.AND P1, PT, R2, R0, PT ;  /* 0x000000000200720c */ /* 0x000fe40003f24270 */
[----:B------:R-:W-:-:S05]  /*2a660*/  SHF.R.U32.HI R4, RZ, 0x4, R0 ;  /* 0x00000004ff047819 */ /* 0x000fca0000011600 */
[----:B------:R-:W-:-:S04]  /*2a670*/  IMAD.WIDE.U32 R4, R4, 0x24924925, RZ ;  /* 0x2492492504047825 */ /* 0x000fc800078e00ff */
[----:B------:R-:W-:Y:S02]  /*2a680*/  IMAD.MOV.U32 R9, RZ, RZ, R5 ;  /* 0x000000ffff097224 */ /* 0x000fe400078e0005 */
[----:B------:R-:W-:Y:S02]  /*2a690*/  @P1 VIADD R3, R2, 0x6f ;  /* 0x0000006f02031836 */ /* 0x000fe40000000000 */
[----:B------:R-:W-:Y:S02]  /*2a6a0*/  @P1 IMAD.MOV.U32 R2, RZ, RZ, RZ ;  /* 0x000000ffff021224 */ /* 0x000fe400078e00ff */
[----:B------:R-:W-:Y:S02]  /*2a6b0*/  IMAD.MOV.U32 R7, RZ, RZ, R9 ;  /* 0x000000ffff077224 */ /* 0x000fe400078e0009 */
        /* <DEDUP_REMOVED lines=12> */
.L_x_6163:
[----:B-1----:R-:W-:Y:S02]  /*2a780*/  ISETP.NE.AND P0, PT, R14, RZ, PT ;  /* 0x000000ff0e00720c */ /* 0x002fe40003f05270 */
[----:B------:R-:W-:-:S11]  /*2a790*/  PLOP3.LUT P2, PT, PT, PT, PT, 0x8, 0x0 ;  /* 0x000000000000781c */ /* 0x000fd60003f4e170 */
[----:B------:R-:W-:Y:S05]  /*2a7a0*/  @P0 BRA `(.L_x_5975) ;  /* 0x00000000000c0947 */ /* 0x000fea0003800000 */
[----:B------:R-:W-:-:S03]  /*2a7b0*/  UMOV UR4, 0xffffffff ;  /* 0xffffffff00047882 */ /* 0x000fc60000000000 */
[----:B------:R-:W-:Y:S05]  /*2a7c0*/  BRA.DIV UR4, `(.L_x_5976) ;  /* 0x0000007e04807947 */ /* 0x000fea000b800000 */
[----:B------:R-:W-:-:S13]  /*2a7d0*/  ELECT P2, URZ, PT ;  /* 0x00000000003f782f */ /* 0x000fda0003840000 */
.L_x_5975:
        /* <DEDUP_REMOVED lines=9> */
.L_x_6166:
[----:B------:R-:W-:Y:S05]  /*2a870*/  BSYNC B1 ;  /* 0x0000000000017941 */ /* 0x000fea0003800000 */
.L_x_5977:
        /* <DEDUP_REMOVED lines=12> */
.L_x_6167:
[----:B------:R-:W-:Y:S05]  /*2a940*/  BSYNC B2 ;  /* 0x0000000000027941 */ /* 0x000fea0003800000 */
.L_x_5981:
        /* <DEDUP_REMOVED lines=8> */
.L_x_5984:
[----:B------:R-:W-:Y:S05]  /*2a9d0*/  BSYNC B2 ;  /* 0x0000000000027941 */ /* 0x000fea0003800000 */
.L_x_5983:
        /* <DEDUP_REMOVED lines=10> */
[----:B--2---:R-:W-:-:S02]  /*2aa80*/  IMAD R6, R2, 0xa800, R18 ;  /* 0x0000a80002067824 */ /* 0x004fc400078e0212 */
[----:B------:R-:W-:Y:S02]  /*2aa90*/  VIADD R2, R5, 0x36890 ;  /* 0x0003689005027836 */ /* 0x000fe40000000000 */
[----:B------:R-:W-:-:S07]  /*2aaa0*/  VIADD R4, R6, 0x21400 ;  /* 0x0002140006047836 */ /* 0x000fce0000000000 */
.L_x_5985:
        /* <DEDUP_REMOVED lines=16> */
.L_x_5986:
        /* <DEDUP_REMOVED lines=16> */
.L_x_5987:
        /* <DEDUP_REMOVED lines=13> */
.L_x_6168:
[----:B------:R-:W-:Y:S05]  /*2ad80*/  BSYNC B2 ;  /* 0x0000000000027941 */ /* 0x000fea0003800000 */
.L_x_5988:
        /* <DEDUP_REMOVED lines=10> */
.L_x_5991:
[----:B------:R-:W-:Y:S05]  /*2ae30*/  BSYNC B2 ;  /* 0x0000000000027941 */ /* 0x000fea0003800000 */
.L_x_5990:
        /* <DEDUP_REMOVED lines=8> */
.L_x_5992:
        /* <DEDUP_REMOVED lines=15> */
.L_x_5993:
        /* <DEDUP_REMOVED lines=15> */
.L_x_5994:
        /* <DEDUP_REMOVED lines=10> */
.L_x_5980:
[----:B------:R-:W-:Y:S05]  /*2b140*/  BSYNC B1 ;  /* 0x0000000000017941 */ /* 0x000fea0003800000 */
.L_x_5979:
        /* <DEDUP_REMOVED lines=13> */
.L_x_6011:
        /* <DEDUP_REMOVED lines=13> */
.L_x_6169:
[----:B------:R-:W-:Y:S05]  /*2b2f0*/  BSYNC B2 ;  /* 0x0000000000027941 */ /* 0x000fea0003800000 */
.L_x_5997:
        /* <DEDUP_REMOVED lines=8> */
.L_x_6000:
[----:B------:R-:W-:Y:S05]  /*2b380*/  BSYNC B2 ;  /* 0x0000000000027941 */ /* 0x000fea0003800000 */
.L_x_5999:
        /* <DEDUP_REMOVED lines=12> */
.L_x_6001:
        /* <DEDUP_REMOVED lines=16> */
.L_x_6002:
        /* <DEDUP_REMOVED lines=16> */
.L_x_6003:
        /* <DEDUP_REMOVED lines=13> */
.L_x_6170:
[----:B------:R-:W-:Y:S05]  /*2b720*/  BSYNC B2 ;  /* 0x0000000000027941 */ /* 0x000fea0003800000 */
.L_x_6004:
        /* <DEDUP_REMOVED lines=10> */
.L_x_6007:
[----:B------:R-:W-:Y:S05]  /*2b7d0*/  BSYNC B2 ;  /* 0x0000000000027941 */ /* 0x000fea0003800000 */
.L_x_6006:
        /* <DEDUP_REMOVED lines=8> */
.L_x_6008:
        /* <DEDUP_REMOVED lines=15> */
.L_x_6009:
        /* <DEDUP_REMOVED lines=15> */
.L_x_6010:
        /* <DEDUP_REMOVED lines=10> */
.L_x_5996:
[----:B------:R-:W-:Y:S05]  /*2bae0*/  BSYNC B1 ;  /* 0x0000000000017941 */ /* 0x000fea0003800000 */
.L_x_5995:
        /* <DEDUP_REMOVED lines=12> */
.L_x_5973:
[----:B------:R-:W-:Y:S05]  /*2bbb0*/  BSYNC B0 ;  /* 0x0000000000007941 */ /* 0x000fea0003800000 */
.L_x_5972:
        /* <DEDUP_REMOVED lines=12> */
[----:B-1----:R-:W-:Y:S01]  /*2bc80*/  @P0 SHF.R.U32.HI R0, RZ, R3, R2 ;  /* 0x00000003ff000219 */ /* 0x002fe20000011602 */
[----:B------:R-:W-:-:S04]  /*2bc90*/  IMAD.MOV.U32 R2, RZ, RZ, RZ ;  /* 0x000000ffff027224 */ /* 0x000fc800078e00ff */
[----:B------:R-:W-:-:S04]  /*2bca0*/  IMAD.IADD R3, R21, 0x1, R0 ;  /* 0x0000000115037824 */ /* 0x000fc800078e0200 */
[----:B------:R-:W-:-:S05]  /*2bcb0*/  IMAD.HI R2, R3, -0x6db6db6d, R2 ;  /* 0x9249249303027827 */ /* 0x000fca00078e0202 */
        /* <DEDUP_REMOVED lines=34> */
.L_x_6013:
[----:B------:R-:W-:Y:S05]  /*2bee0*/  BSYNC B0 ;  /* 0x0000000000007941 */ /* 0x000fea0003800000 */
.L_x_6012:
        /* <DEDUP_REMOVED lines=14> */
[----:B------:R-:W-:Y:S02]  /*2bfd0*/  VOTEU.ANY UR4, UPT, PT ;  /* 0x0000000000047886 */ /* 0x000fe400038e0100 */
[----:B------:R-:W0:Y:S08]  /*2bfe0*/  FLO.U32 R0, UR4 ;  /* 0x0000000400007d00 */ /* 0x000e3000080e0000 */
[----:B------:R-:W1:Y:S01]  /*2bff0*/  POPC R4, UR4 ;  /* 0x0000000400047d09 */ /* 0x000e620008000000 */
[----:B0-----:R-:W-:-:S02]  /*2c000*/  ISETP.EQ.U32.AND P0, PT, R0, R3, PT ;  /* 0x000000030000720c */ /* 0x001fc40003f02070 */
[----:B------:R-:W1:Y:S11]  /*2c010*/  LDC.64 R2, c[0x0][0xc60] ;  /* 0x00031800ff027b82 */ /* 0x000e760000000a00 */
        /* <DEDUP_REMOVED lines=8> */
.L_x_6015:
        /* <DEDUP_REMOVED lines=20> */
.L_x_6018:
[----:B------:R-:W-:Y:S05]  /*2c1e0*/  BSYNC B6 ;  /* 0x0000000000067941 */ /* 0x000fea0003800000 */
.L_x_6017:
        /* <DEDUP_REMOVED lines=20> */
.L_x_6021:
        /* <DEDUP_REMOVED lines=15> */
.L_x_6020:
[----:B------:R-:W-:Y:S05]  /*2c420*/  BSYNC B6 ;  /* 0x0000000000067941 */ /* 0x000fea0003800000 */
.L_x_6019:
        /* <DEDUP_REMOVED lines=25> */
.L_x_6173:
        /* <DEDUP_REMOVED lines=11> */
.L_x_6176:
        /* <DEDUP_REMOVED lines=24> */
.L_x_6025:
[----:B-1----:R-:W2:Y:S01]  /*2c7f0*/  LDL R2, [R1+0x18] ;  /* 0x0000180001027983 */ /* 0x002ea20000100800 */
[----:B0-----:R-:W-:Y:S01]  /*2c800*/  IMAD R0, R19, 0x8, R18 ;  /* 0x0000000813007824 */ /* 0x001fe200078e0212 */
[----:B--2---:R-:W-:-:S04]  /*2c810*/  SHF.L.U32 R2, R2, 0x1f, RZ ;  /* 0x0000001f02027819 */ /* 0x004fc800000006ff */
[----:B------:R-:W0:Y:S02]  /*2c820*/  SYNCS.PHASECHK.TRANS64.TRYWAIT P0, [R0+URZ+0x36840], R2 ;  /* 0x03684002000075a7 */ /* 0x000e24000800017f */
[----:B0-----:R-:W-:Y:S05]  /*2c830*/  @!P0 BRA `(.L_x_6026) ;  /* 0x0000006000408947 */ /* 0x001fea0003800000 */
.L_x_6177:
        /* <DEDUP_REMOVED lines=10> */
.L_x_6027:
        /* <DEDUP_REMOVED lines=34> */
.L_x_6023:
        /* <DEDUP_REMOVED lines=40> */
.L_x_6029:
[----:B------:R-:W-:Y:S05]  /*2cd80*/  BSYNC B6 ;  /* 0x0000000000067941 */ /* 0x000fea0003800000 */
.L_x_6028:
        /* <DEDUP_REMOVED lines=63> */
[----:B------:R-:W-:-:S05]  /*2d180*/  SHF.R.U32.HI R11, RZ, 0x3, R11 ;  /* 0x00000003ff0b7819 */ /* 0x000fca000001160b */
[----:B------:R-:W-:-:S04]  /*2d190*/  IMAD R0, R10, 0x80, R11 ;  /* 0x000000800a007824 */ /* 0x000fc800078e020b */
[----:B------:R-:W-:Y:S02]  /*2d1a0*/  VIADD R5, R0, 0x10 ;  /* 0x0000001000057836 */ /* 0x000fe40000000000 */
[----:B--2---:R-:W-:Y:S02]  /*2d1b0*/  IMAD R2, R6, R7, RZ ;  /* 0x0000000706027224 */ /* 0x004fe400078e02ff */
        /* <DEDUP_REMOVED lines=74> */
[----:B------:R1:W2:Y:S04]  /*2d660*/  SHFL.IDX PT, R5, R3, 0x7, 0x181f ;  /* 0x00f81f0003057f89 */ /* 0x0002a800000e0000 */
[----:B------:R1:W-:Y:S04]  /*2d670*/  @!P2 LDGSTS.E.BYPASS.LTC128B.128 [R9+0x18400], desc[UR60][R6.64], !P3 ;  /* 0x184000000609afae */ /* 0x0003e8000d901d7c */
[----:B------:R1:W-:Y:S04]  /*2d680*/  @!P2 LDGSTS.E.BYPASS.LTC128B.128 [R9+0x1c400], desc[UR60][R6.64+0x80], !P0 ;  /* 0x1c4000800609afae */ /* 0x0003e8000c101d7c */
[----:B------:R1:W-:Y:S04]  /*2d690*/  @!P2 LDGSTS.E.BYPASS.LTC128B.128 [R9+0x20400], desc[UR60][R6.64+0x100], !P1 ;  /* 0x204001000609afae */ /* 0x0003e8000c901d7c */
[----:B------:R1:W3:Y:S02]  /*2d6a0*/  SHFL.IDX PT, R3, R4, 0x7, 0x181f ;  /* 0x00f81f0004037f89 */ /* 0x0002e400000e0000 */
.L_x_6194:
[----:B------:R-:W-:Y:S01]  /*2d6b0*/  VIADD R0, R0, 0x70 ;  /* 0x0000007000007836 */ /* 0x000fe20000000000 */
[----:B------:R-:W-:Y:S04]  /*2d6c0*/  BSSY B0, `(.L_x_6031) ;  /* 0x000000c000007945 */ /* 0x000fe80003800000 */
[----:B------:R-:W-:-:S13]  /*2d6d0*/  ISETP.GE.AND P2, PT, R0, R2, PT ;  /* 0x000000020000720c */ /* 0x000fda0003f46270 */
[----:B------:R-:W-:Y:S05]  /*2d6e0*/  @P2 BRA `(.L_x_6032) ;  /* 0x0000000000242947 */ /* 0x000fea0003800000 */
[----:B-1----:R-:W4:Y:S01]  /*2d6f0*/  LDL R4, [R1+0x30] ;  /* 0x0000300001047983 */ /* 0x002f220000100800 */
[----:B---3--:R-:W-:-:S05]  /*2d700*/  LEA R2, P2, R8, R3, 0x1 ;  /* 0x0000000308027211 */ /* 0x008fca00078408ff */
[----:B--2---:R-:W-:-:S05]  /*2d710*/  IMAD.X R3, RZ, RZ, R5, P2 ;  /* 0x000000ffff037224 */ /* 0x004fca00010e0605 */
[----:B------:R-:W-:Y:S01]  /*2d720*/  @!PT LDS RZ, [RZ] ;  /* 0x00000000fffff984 */ /* 0x000fe20000000800 */
[----:B------:R-:W-:Y:S01]  /*2d730*/  @!PT LDS RZ, [RZ] ;  /* 0x00000000fffff984 */ /* 0x000fe20000000800 */
[----:B------:R-:W-:Y:S01]  /*2d740*/  @!PT LDS RZ, [RZ] ;  /* 0x00000000fffff984 */ /* 0x000fe20000000800 */
[----:B----4-:R4:W-:Y:S04]  /*2d750*/  LDGSTS.E.BYPASS.LTC128B.128 [R4+0x18c00], desc[UR60][R2.64], !P3 ;  /* 0x18c0000002047fae */ /* 0x0109e8000d901d7c */
[----:B------:R4:W-:Y:S04]  /*2d760*/  LDGSTS.E.BYPASS.LTC128B.128 [R4+0x1cc00], desc[UR60][R2.64+0x80], !P0 ;  /* 0x1cc0008002047fae */ /* 0x0009e8000c101d7c */
[----:B------:R4:W-:Y:S02]  /*2d770*/  LDGSTS.E.BYPASS.LTC128B.128 [R4+0x20c00], desc[UR60][R2.64+0x100], !P1 ;  /* 0x20c0010002047fae */ /* 0x0009e4000c901d7c */
.L_x_6032:
[----:B------:R-:W-:Y:S05]  /*2d780*/  BSYNC B0 ;  /* 0x0000000000007941 */ /* 0x000fea0003800000 */
.L_x_6031:
[----:B------:R-:W-:Y:S01]  /*2d790*/  NOP ;  /* 0x0000000000007918 */ /* 0x000fe20000000000 */
[----:B------:R-:W-:-:S13]  /*2d7a0*/  PLOP3.LUT P0, PT, PT, PT, PT, 0x80, 0x0 ;  /* 0x000000000000781c */ /* 0x000fda0003f0f070 */
.L_x_6033:
        /* <DEDUP_REMOVED lines=18> */
.L_x_6195:
[----:B------:R-:W-:Y:S05]  /*2d8d0*/  BSYNC B0 ;  /* 0x0000000000007941 */ /* 0x000fea0003800000 */
.L_x_6034:
[----:B------:R-:W4:Y:S04]  /*2d8e0*/  LDL R2, [R1+0x48] ;  /* 0x0000480001027983 */ /* 0x000f280000100800 */
[----:B-1-3--:R-:W3:Y:S01]  /*2d8f0*/  LDL R3, [R1+0x34] ;  /* 0x0000340001037983 */ /* 0x00aee20000100800 */
[----:B------:R-:W-:Y:S01]  /*2d900*/  BSSY B0, `(.L_x_6036) ;  /* 0x0000249000007945 */ /* 0x000fe20003800000 */
[----:B----4-:R-:W-:-:S05]  /*2d910*/  VIADD R0, R2, 0xfffffffe ;  /* 0xfffffffe02007836 */ /* 0x010fca0000000000 */
[----:B---3--:R-:W-:-:S13]  /*2d920*/  ISETP.GE.AND P0, PT, R0, R3, PT ;  /* 0x000000030000720c */ /* 0x008fda0003f06270 */
[----:B------:R-:W-:Y:S05]  /*2d930*/  @!P0 BRA `(.L_x_6037) ;  /* 0x0000002400148947 */ /* 0x000fea0003800000 */
[----:B------:R-:W3:Y:S04]  /*2d940*/  LDL.LU R2, [R1+0x60] ;  /* 0x0000600001027983 */ /* 0x000ee80000300800 */
[----:B--2---:R-:W2:Y:S04]  /*2d950*/  LDL.LU R5, [R1+0x44] ;  /* 0x0000440001057983 */ /* 0x004ea80000300800 */
[----:B------:R-:W0:Y:S01]  /*2d960*/  LDL.LU R4, [R1+0x40] ;  /* 0x0000400001047983 */ /* 0x000e220000300800 */
[----:B------:R-:W-:Y:S01]  /*2d970*/  BSSY B2, `(.L_x_6038) ;  /* 0x00000c7000027945 */ /* 0x000fe20003800000 */
[----:B---3--:R-:W-:-:S04]  /*2d980*/  VIADD R2, R2, 0x1 ;  /* 0x0000000102027836 */ /* 0x008fc80000000000 */
[----:B--2---:R-:W-:-:S05]  /*2d990*/  IMAD R2, R2, R5, RZ ;  /* 0x0000000502027224 */ /* 0x004fca00078e02ff */
[----:B0-----:R-:W-:Y:S02]  /*2d9a0*/  VIMNMX R6, R4, R2, PT ;  /* 0x0000000204067248 */ /* 0x001fe40003fe0100 */
        /* <DEDUP_REMOVED lines=41> */
.L_x_6042:
[----:B------:R-:W-:Y:S01]  /*2dc40*/  IMAD R3, R8, 0x8, R18 ;  /* 0x0000000808037824 */ /* 0x000fe200078e0212 */
[----:B------:R-:W-:Y:S01]  /*2dc50*/  SHF.L.U32 R2, R10, 0x1f, RZ ;  /* 0x0000001f0a027819 */ /* 0x000fe200000006ff */
[----:B------:R-:W-:Y:S03]  /*2dc60*/  BSSY B3, `(.L_x_6043) ;  /* 0x0000003000037945 */ /* 0x000fe60003800000 */
[----:B------:R-:W1:Y:S02]  /*2dc70*/  SYNCS.PHASECHK.TRANS64.TRYWAIT P0, [R3+URZ+0x36840], R2 ;  /* 0x03684002030075a7 */ /* 0x000e64000800017f */
[----:B-1----:R-:W-:Y:S05]  /*2dc80*/  @!P0 BRA `(.L_x_6044) ;  /* 0x0000005800388947 */ /* 0x002fea0003800000 */
.L_x_6196:
[----:B------:R-:W-:Y:S05]  /*2dc90*/  BSYNC B3 ;  /* 0x0000000000037941 */ /* 0x000fea0003800000 */
.L_x_6043:
        /* <DEDUP_REMOVED lines=11> */
.L_x_6046:
[----:B------:R-:W-:Y:S05]  /*2dd50*/  BSYNC B3 ;  /* 0x0000000000037941 */ /* 0x000fea0003800000 */
.L_x_6045:
        /* <DEDUP_REMOVED lines=12> */
.L_x_6047:
        /* <DEDUP_REMOVED lines=16> */
.L_x_6048:
        /* <DEDUP_REMOVED lines=16> */
.L_x_6049:
        /* <DEDUP_REMOVED lines=16> */
.L_x_6197:
[----:B------:R-:W-:Y:S05]  /*2e120*/  BSYNC B3 ;  /* 0x0000000000037941 */ /* 0x000fea0003800000 */
.L_x_6050:
        /* <DEDUP_REMOVED lines=10> */
.L_x_6052:
[----:B------:R-:W2:Y:S01]  /*2e1d0*/  LDL R3, [R1+0x10] ;  /* 0x0000100001037983 */ /* 0x000ea20000100800 */
[----:B------:R-:W-:Y:S01]  /*2e1e0*/  BSSY B3, `(.L_x_6053) ;  /* 0x0000004000037945 */ /* 0x000fe20003800000 */
[----:B--2---:R-:W-:-:S13]  /*2e1f0*/  LOP3.LUT P0, RZ, R3, 0x8, RZ, 0xc0, !PT ;  /* 0x0000000803ff7812 */ /* 0x004fda000780c0ff */
[----:B------:R-:W-:Y:S05]  /*2e200*/  @P0 BRA `(.L_x_6054) ;  /* 0x0000000000040947 */ /* 0x000fea0003800000 */
[----:B------:R-:W-:Y:S01]  /*2e210*/  BPT.TRAP 0x1 ;  /* 0x000000040000795c */ /* 0x000fe20000300000 */
.L_x_6054:
[----:B------:R-:W-:Y:S05]  /*2e220*/  BSYNC B3 ;  /* 0x0000000000037941 */ /* 0x000fea0003800000 */
.L_x_6053:
        /* <DEDUP_REMOVED lines=12> */
.L_x_6055:
        /* <DEDUP_REMOVED lines=15> */
.L_x_6056:
        /* <DEDUP_REMOVED lines=15> */
.L_x_6057:
        /* <DEDUP_REMOVED lines=12> */
.L_x_6041:
[----:B------:R-:W-:Y:S05]  /*2e590*/  BSYNC B1 ;  /* 0x0000000000017941 */ /* 0x000fea0003800000 */
.L_x_6040:
[----:B0-----:R-:W2:Y:S01]  /*2e5a0*/  LDL.LU R0, [R1+0x48] ;  /* 0x0000480001007983 */ /* 0x001ea20000300800 */
[----:B------:R-:W-:-:S03]  /*2e5b0*/  IMAD.MOV.U32 R19, RZ, RZ, R8 ;  /* 0x000000ffff137224 */ /* 0x000fc600078e0008 */
[----:B------:R0:W-:Y:S02]  /*2e5c0*/  STL [R1+0x18], R10 ;  /* 0x0000180a01007387 */ /* 0x0001e40000100800 */
[----:B0-2---:R-:W-:-:S07]  /*2e5d0*/  VIADD R0, R0, 0xfffffffd ;  /* 0xfffffffd00007836 */ /* 0x005fce0000000000 */
.L_x_6039:
[----:B------:R-:W-:Y:S05]  /*2e5e0*/  BSYNC B2 ;  /* 0x0000000000027941 */ /* 0x000fea0003800000 */
.L_x_6038:
[----:B------:R-:W-:Y:S01]  /*2e5f0*/  VIADD R9, R9, 0xfffffffe ;  /* 0xfffffffe09097836 */ /* 0x000fe20000000000 */
[----:B------:R-:W-:-:S04]  /*2e600*/  LOP3.LUT R6, RZ, R6, RZ, 0x33, !PT ;  /* 0x00000006ff067212 */ /* 0x000fc800078e33ff */
[----:B------:R-:W-:-:S13]  /*2e610*/  ISETP.NE.AND P0, PT, R9, R6, PT ;  /* 0x000000060900720c */ /* 0x000fda0003f05270 */
[----:B------:R-:W-:Y:S05]  /*2e620*/  @!P0 BRA `(.L_x_6037) ;  /* 0x0000001400d88947 */ /* 0x000fea0003800000 */
[----:B------:R-:W-:-:S07]  /*2e630*/  IMAD.MOV.U32 R9, RZ, RZ, R17 ;  /* 0x000000ffff097224 */ /* 0x000fce00078e0011 */
.L_x_6094:
        /* <DEDUP_REMOVED lines=35> */
.L_x_6060:
[----:B------:R-:W-:Y:S01]  /*2e870*/  IMAD R3, R4, 0x8, R18 ;  /* 0x0000000804037824 */ /* 0x000fe200078e0212 */
[----:B------:R-:W-:Y:S01]  /*2e880*/  SHF.L.U32 R2, R5, 0x1f, RZ ;  /* 0x0000001f05027819 */ /* 0x000fe200000006ff */
[----:B------:R-:W-:Y:S03]  /*2e890*/  BSSY B2, `(.L_x_6061) ;  /* 0x0000003000027945 */ /* 0x000fe60003800000 */
[----:B------:R-:W1:Y:S02]  /*2e8a0*/  SYNCS.PHASECHK.TRANS64.TRYWAIT P0, [R3+URZ+0x36840], R2 ;  /* 0x03684002030075a7 */ /* 0x000e64000800017f */
[----:B-1----:R-:W-:Y:S05]  /*2e8b0*/  @!P0 BRA `(.L_x_6062) ;  /* 0x0000004c00548947 */ /* 0x002fea0003800000 */
.L_x_6198:
[----:B------:R-:W-:Y:S05]  /*2e8c0*/  BSYNC B2 ;  /* 0x0000000000027941 */ /* 0x000fea0003800000 */
.L_x_6061:
        /* <DEDUP_REMOVED lines=11> */
.L_x_6064:
[----:B------:R-:W-:Y:S05]  /*2e980*/  BSYNC B2 ;  /* 0x0000000000027941 */ /* 0x000fea0003800000 */
.L_x_6063:
        /* <DEDUP_REMOVED lines=12> */
.L_x_6065:
        /* <DEDUP_REMOVED lines=16> */
.L_x_6066:
        /* <DEDUP_REMOVED lines=16> */
.L_x_6067:
        /* <DEDUP_REMOVED lines=16> */
.L_x_6199:
[----:B------:R-:W-:Y:S05]  /*2ed50*/  BSYNC B2 ;  /* 0x0000000000027941 */ /* 0x000fea0003800000 */
.L_x_6068:
        /* <DEDUP_REMOVED lines=10> */
.L_x_6070:
[----:B------:R-:W2:Y:S01]  /*2ee00*/  LDL R3, [R1+0x10] ;  /* 0x0000100001037983 */ /* 0x000ea20000100800 */
[----:B------:R-:W-:Y:S01]  /*2ee10*/  BSSY B2, `(.L_x_6071) ;  /* 0x0000004000027945 */ /* 0x000fe20003800000 */
[----:B--2---:R-:W-:-:S13]  /*2ee20*/  LOP3.LUT P0, RZ, R3, 0x8, RZ, 0xc0, !PT ;  /* 0x0000000803ff7812 */ /* 0x004fda000780c0ff */
[----:B------:R-:W-:Y:S05]  /*2ee30*/  @P0 BRA `(.L_x_6072) ;  /* 0x0000000000040947 */ /* 0x000fea0003800000 */
[----:B------:R-:W-:Y:S01]  /*2ee40*/  BPT.TRAP 0x1 ;  /* 0x000000040000795c */ /* 0x000fe20000300000 */
.L_x_6072:
[----:B------:R-:W-:Y:S05]  /*2ee50*/  BSYNC B2 ;  /* 0x0000000000027941 */ /* 0x000fea0003800000 */
.L_x_6071:
        /* <DEDUP_REMOVED lines=12> */
.L_x_6073:
        /* <DEDUP_REMOVED lines=15> */
.L_x_6074:
        /* <DEDUP_REMOVED lines=15> */
.L_x_6075:
        /* <DEDUP_REMOVED lines=12> */
.L_x_6059:
[----:B------:R-:W-:Y:S05]  /*2f1c0*/  BSYNC B1 ;  /* 0x0000000000017941 */ /* 0x000fea0003800000 */
.L_x_6058:
        /* <DEDUP_REMOVED lines=35> */
.L_x_6078:
[----:B------:R-:W-:Y:S01]  /*2f400*/  IMAD R3, R19, 0x8, R18 ;  /* 0x0000000813037824 */ /* 0x000fe200078e0212 */
[----:B------:R-:W-:Y:S01]  /*2f410*/  SHF.L.U32 R2, R10, 0x1f, RZ ;  /* 0x0000001f0a027819 */ /* 0x000fe200000006ff */
[----:B------:R-:W-:Y:S03]  /*2f420*/  BSSY B2, `(.L_x_6079) ;  /* 0x0000003000027945 */ /* 0x000fe60003800000 */
[----:B------:R-:W2:Y:S02]  /*2f430*/  SYNCS.PHASECHK.TRANS64.TRYWAIT P0, [R3+URZ+0x36840], R2 ;  /* 0x03684002030075a7 */ /* 0x000ea4000800017f */
[----:B--2---:R-:W-:Y:S05]  /*2f440*/  @!P0 BRA `(.L_x_6080) ;  /* 0x0000004000988947 */ /* 0x004fea0003800000 */
.L_x_6200:
[----:B------:R-:W-:Y:S05]  /*2f450*/  BSYNC B2 ;  /* 0x0000000000027941 */ /* 0x000fea0003800000 */
.L_x_6079:
        /* <DEDUP_REMOVED lines=11> */
.L_x_6082:
[----:B------:R-:W-:Y:S05]  /*2f510*/  BSYNC B2 ;  /* 0x0000000000027941 */ /* 0x000fea0003800000 */
.L_x_6081:
        /* <DEDUP_REMOVED lines=12> */
.L_x_6083:
        /* <DEDUP_REMOVED lines=16> */
.L_x_6084:
        /* <DEDUP_REMOVED lines=16> */
.L_x_6085:
        /* <DEDUP_REMOVED lines=15> */
.L_x_6201:
[----:B------:R-:W-:Y:S05]  /*2f8d0*/  BSYNC B2 ;  /* 0x0000000000027941 */ /* 0x000fea0003800000 */
.L_x_6086:
        /* <DEDUP_REMOVED lines=10> */
.L_x_6088:
[----:B------:R-:W2:Y:S01]  /*2f980*/  LDL R3, [R1+0x10] ;  /* 0x0000100001037983 */ /* 0x000ea20000100800 */
[----:B------:R-:W-:Y:S01]  /*2f990*/  BSSY B2, `(.L_x_6089) ;  /* 0x0000004000027945 */ /* 0x000fe20003800000 */
[----:B--2---:R-:W-:-:S13]  /*2f9a0*/  LOP3.LUT P0, RZ, R3, 0x8, RZ, 0xc0, !PT ;  /* 0x0000000803ff7812 */ /* 0x004fda000780c0ff */
[----:B------:R-:W-:Y:S05]  /*2f9b0*/  @P0 BRA `(.L_x_6090) ;  /* 0x0000000000040947 */ /* 0x000fea0003800000 */
[----:B------:R-:W-:Y:S01]  /*2f9c0*/  BPT.TRAP 0x1 ;  /* 0x000000040000795c */ /* 0x000fe20000300000 */
.L_x_6090:
[----:B------:R-:W-:Y:S05]  /*2f9d0*/  BSYNC B2 ;  /* 0x0000000000027941 */ /* 0x000fea0003800000 */
.L_x_6089:
        /* <DEDUP_REMOVED lines=12> */
.L_x_6091:
        /* <DEDUP_REMOVED lines=15> */
.L_x_6092:
        /* <DEDUP_REMOVED lines=15> */
.L_x_6093:
        /* <DEDUP_REMOVED lines=12> */
.L_x_6077:
[----:B------:R-:W-:Y:S05]  /*2fd40*/  BSYNC B1 ;  /* 0x0000000000017941 */ /* 0x000fea0003800000 */
.L_x_6076:
[----:B------:R-:W2:Y:S01]  /*2fd50*/  LDL R2, [R1+0x34] ;  /* 0x0000340001027983 */ /* 0x000ea20000100800 */
[----:B------:R-:W-:Y:S01]  /*2fd60*/  VIADD R0, R0, 0xfffffffe ;  /* 0xfffffffe00007836 */ /* 0x000fe20000000000 */
[----:B--2---:R-:W-:-:S13]  /*2fd70*/  ISETP.GT.AND P0, PT, R6, R2, PT ;  /* 0x000000020600720c */ /* 0x004fda0003f04270 */
[----:B------:R-:W-:Y:S05]  /*2fd80*/  @P0 BRA `(.L_x_6094) ;  /* 0xffffffe8002c0947 */ /* 0x000fea000383ffff */
.L_x_6037:
[----:B------:R-:W-:Y:S05]  /*2fd90*/  BSYNC B0 ;  /* 0x0000000000007941 */ /* 0x000fea0003800000 */
.L_x_6036:
[----:B------:R-:W3:Y:S01]  /*2fda0*/  S2R R2, SR_TID.X ;  /* 0x0000000000027919 */ /* 0x000ee20000002100 */
[----:B------:R-:W-:Y:S01]  /*2fdb0*/  BSSY B0, `(.L_x_6095) ;  /* 0x0000011000007945 */ /* 0x000fe20003800000 */
[----:B---3--:R-:W-:-:S04]  /*2fdc0*/  LOP3.LUT R2, R2, 0x7f, RZ, 0xc0, !PT ;  /* 0x0000007f02027812 */ /* 0x008fc800078ec0ff */
[----:B------:R-:W-:-:S13]  /*2fdd0*/  ISETP.NE.AND P0, PT, R2, RZ, PT ;  /* 0x000000ff0200720c */ /* 0x000fda0003f05270 */
[----:B------:R-:W-:Y:S05]  /*2fde0*/  @P0 BRA `(.L_x_6096) ;  /* 0x0000000000340947 */ /* 0x000fea0003800000 */
[----:B------:R-:W3:Y:S01]  /*2fdf0*/  S2R R2, SR_LANEID ;  /* 0x0000000000027919 */ /* 0x000ee20000000000 */
[----:B------:R-:W-:Y:S01]  /*2fe00*/  VOTEU.ANY UR4, UPT, PT ;  /* 0x0000000000047886 */ /* 0x000fe200038e0100 */
[----:B--2---:R-:W2:Y:S01]  /*2fe10*/  LDC.64 R4, c[0x0][0xc60] ;  /* 0x00031800ff047b82 */ /* 0x004ea20000000a00 */
[----:B------:R-:W3:Y:S02]  /*2fe20*/  FLO.U32 R0, UR4 ;  /* 0x0000000400007d00 */ /* 0x000ee400080e0000 */
[----:B---3--:R-:W-:-:S06]  /*2fe30*/  ISETP.EQ.U32.AND P0, PT, R0, R2, PT ;  /* 0x000000020000720c */ /* 0x008fcc0003f02070 */
[----:B------:R-:W2:Y:S07]  /*2fe40*/  POPC R2, UR4 ;  /* 0x0000000400027d09 */ /* 0x000eae0008000000 */
[----:B--2---:R-:W2:Y:S04]  /*2fe50*/  @P0 ATOMG.E.ADD.STRONG.GPU PT, R2, desc[UR60][R4.64], R2 ;  /* 0x00000002040209a8 */ /* 0x004ea800081ee1fc */
[----:B--2---:R2:W3:Y:S02]  /*2fe60*/  SHFL.IDX PT, R2, R2, R0, 0x1f ;  /* 0x00001f0002027589 */ /* 0x0044e400000e0000 */
[----:B--2---:R-:W2:Y:S02]  /*2fe70*/  S2R R0, SR_LTMASK ;  /* 0x0000000000007919 */ /* 0x004ea40000003900 */
[----:B--2---:R-:W-:-:S06]  /*2fe80*/  LOP3.LUT R0, R0, UR4, RZ, 0xc0, !PT ;  /* 0x0000000400007c12 */ /* 0x004fcc000f8ec0ff */
[----:B------:R-:W3:Y:S02]  /*2fe90*/  POPC R0, R0 ;  /* 0x0000000000007309 */ /* 0x000ee40000000000 */
[----:B---3--:R-:W-:-:S05]  /*2fea0*/  IADD3 R0, R2, UR39, R0 ;  /* 0x0000002702007c10 */ /* 0x008fca000fffe000 */
[----:B------:R3:W-:Y:S02]  /*2feb0*/  STL [R1], R0 ;  /* 0x0000000001007387 */ /* 0x0007e40000100800 */
.L_x_6096:
[----:B------:R-:W-:Y:S05]  /*2fec0*/  BSYNC B0 ;  /* 0x0000000000007941 */ /* 0x000fea0003800000 */
.L_x_6095:
[----:B---3--:R-:W3:Y:S01]  /*2fed0*/  LDL R0, [R1+0x10] ;  /* 0x0000100001007983 */ /* 0x008ee20000100800 */
[----:B------:R-:W-:Y:S01]  /*2fee0*/  BSSY B0, `(.L_x_6097) ;  /* 0x000004e000007945 */ /* 0x000fe20003800000 */
[----:B---3--:R-:W-:-:S13]  /*2fef0*/  LOP3.LUT P0, RZ, R0, 0x4, RZ, 0xc0, !PT ;  /* 0x0000000400ff7812 */ /* 0x008fda000780c0ff */
[----:B------:R-:W-:Y:S05]  /*2ff00*/  @!P0 BRA `(.L_x_6098) ;  /* 0x00000004002c8947 */ /* 0x000fea0003800000 */
[----:B------:R-:W3:Y:S01]  /*2ff10*/  LDL R2, [R1+0x18] ;  /* 0x0000180001027983 */ /* 0x000ee20000100800 */
[----:B------:R-:W-:Y:S01]  /*2ff20*/  IMAD R0, R19, 0x8, R18 ;  /* 0x0000000813007824 */ /* 0x000fe200078e0212 */
[----:B------:R-:W-:Y:S01]  /*2ff30*/  BSSY B1, `(.L_x_6099) ;  /* 0x0000004000017945 */ /* 0x000fe20003800000 */
[----:B---3--:R-:W-:-:S04]  /*2ff40*/  SHF.L.U32 R2, R2, 0x1f, RZ ;  /* 0x0000001f02027819 */ /* 0x008fc800000006ff */
[----:B------:R-:W3:Y:S02]  /*2ff50*/  SYNCS.PHASECHK.TRANS64.TRYWAIT P0, [R0+URZ+0x36860], R2 ;  /* 0x03686002000075a7 */ /* 0x000ee4000800017f */
[----:B---3--:R-:W-:Y:S05]  /*2ff60*/  @!P0 BRA `(.L_x_6100) ;  /* 0x0000003400f88947 */ /* 0x008fea0003800000 */
.L_x_6202:
[----:B------:R-:W-:Y:S05]  /*2ff70*/  BSYNC B1 ;  /* 0x0000000000017941 */ /* 0x000fea0003800000 */
.L_x_6099:
[----:B------:R-:W4:Y:S01]  /*2ff80*/  S2R R3, SR_TID.X ;  /* 0x0000000000037919 */ /* 0x000f220000002100 */
[----:B------:R-:W-:-:S04]  /*2ff90*/  UPRMT UR4, UR38, 0x9910, URZ ;  /* 0x0000991026047896 */ /* 0x000fc8000800003f */
[----:B------:R-:W-:Y:S01]  /*2ffa0*/  UISETP.NE.AND UP0, UPT, UR4, 0x2, UPT ;  /* 0x000000020400788c */ /* 0x000fe2000bf05270 */
[----:B----4-:R-:W-:-:S04]  /*2ffb0*/  LOP3.LUT R3, R3, 0x7f, RZ, 0xc0, !PT ;  /* 0x0000007f03037812 */ /* 0x010fc800078ec0ff */
[----:B------:R-:W-:-:S13]  /*2ffc0*/  ISETP.NE.AND P0, PT, R3, RZ, PT ;  /* 0x000000ff0300720c */ /* 0x000fda0003f05270 */
[----:B---3--:R-:W-:-:S04]  /*2ffd0*/  @!P0 IMAD.MOV.U32 R2, RZ, RZ, 0xa800 ;  /* 0x0000a800ff028424 */ /* 0x008fc800078e00ff */
[----:B------:R3:W-:Y:S01]  /*2ffe0*/  @!P0 SYNCS.ARRIVE.TRANS64 RZ, [R0+URZ+0x36850], R2 ;  /* 0x0368500200ff89a7 */ /* 0x0007e2000800003f */
[----:B------:R-:W-:-:S13]  /*2fff0*/  PLOP3.LUT P0, PT, PT, PT, UP0, 0x80, 0x0 ;  /* 0x000000000000781c */ /* 0x000fda0003f0f008 */
[----:B---3--:R-:W-:Y:S05]  /*30000*/  @P0 BRA `(.L_x_6101) ;  /* 0x0000000000040947 */ /* 0x008fea0003800000 */
[----:B------:R-:W-:Y:S01]  /*30010*/  BPT.TRAP 0x1 ;  /* 0x000000040000795c */ /* 0x000fe20000300000 */
.L_x_6101:
[----:B------:R-:W3:Y:S01]  /*30020*/  LDL R2, [R1+0x10] ;  /* 0x0000100001027983 */ /* 0x000ee20000100800 */
[----:B------:R-:W-:Y:S01]  /*30030*/  BSSY B1, `(.L_x_6102) ;  /* 0x0000004000017945 */ /* 0x000fe20003800000 */
[----:B---3--:R-:W-:-:S13]  /*30040*/  LOP3.LUT P0, RZ, R2, 0x8, RZ, 0xc0, !PT ;  /* 0x0000000802ff7812 */ /* 0x008fda000780c0ff */
[----:B------:R-:W-:Y:S05]  /*30050*/  @P0 BRA `(.L_x_6103) ;  /* 0x0000000000040947 */ /* 0x000fea0003800000 */
[----:B------:R-:W-:Y:S01]  /*30060*/  BPT.TRAP 0x1 ;  /* 0x000000040000795c */ /* 0x000fe20000300000 */
.L_x_6103:
[----:B------:R-:W-:Y:S05]  /*30070*/  BSYNC B1 ;  /* 0x0000000000017941 */ /* 0x000fea0003800000 */
.L_x_6102:
[----:B------:R-:W3:Y:S04]  /*30080*/  LDL.LU R3, [R1+0x1c] ;  /* 0x00001c0001037983 */ /* 0x000ee80000300800 */
[----:B------:R-:W3:Y:S01]  /*30090*/  LDL.LU R2, [R1+0x8] ;  /* 0x0000080001027983 */ /* 0x000ee20000300800 */
        /* <DEDUP_REMOVED lines=10> */
.L_x_6104:
        /* <DEDUP_REMOVED lines=15> */
.L_x_6105:
        /* <DEDUP_REMOVED lines=15> */
.L_x_6106:
        /* <DEDUP_REMOVED lines=10> */
.L_x_6098:
[----:B------:R-:W-:Y:S05]  /*303c0*/  BSYNC B0 ;  /* 0x0000000000007941 */ /* 0x000fea0003800000 */
.L_x_6097:
[----:B------:R-:W3:Y:S01]  /*303d0*/  LDL.LU R4, [R1+0x18] ;  /* 0x0000180001047983 */ /* 0x000ee20000300800 */
[----:B------:R-:W-:-:S05]  /*303e0*/  VIADD R19, R19, 0x1 ;  /* 0x0000000113137836 */ /* 0x000fca0000000000 */
[----:B------:R-:W-:-:S04]  /*303f0*/  ISETP.NE.AND P0, PT, R19, 0x2, PT ;  /* 0x000000021300780c */ /* 0x000fc80003f05270 */
[----:B------:R-:W-:Y:S02]  /*30400*/  SEL R0, RZ, 0x1, P0 ;  /* 0x00000001ff007807 */ /* 0x000fe40000000000 */
[----:B------:R-:W-:Y:S02]  /*30410*/  SEL R19, R19, RZ, P0 ;  /* 0x000000ff13137207 */ /* 0x000fe40000000000 */
[----:B---3--:R-:W-:-:S05]  /*30420*/  LOP3.LUT R4, R4, R0, RZ, 0x3c, !PT ;  /* 0x0000000004047212 */ /* 0x008fca00078e3cff */
[----:B------:R3:W-:Y:S02]  /*30430*/  STL [R1+0x18], R4 ;  /* 0x0000180401007387 */ /* 0x0007e40000100800 */
.L_x_6016:
[----:B------:R-:W-:Y:S05]  /*30440*/  BSYNC B7 ;  /* 0x0000000000077941 */ /* 0x000fea0003800000 */
.L_x_6014:
[----:B0-----:R-:W4:Y:S02]  /*30450*/  LDL R10, [R1+0x10] ;  /* 0x00001000010a7983 */ /* 0x001f240000100800 */
[----:B----4-:R-:W-:-:S13]  /*30460*/  LOP3.LUT P0, RZ, R10, 0x10, RZ, 0xc0, !PT ;  /* 0x000000100aff7812 */ /* 0x010fda000780c0ff */
[----:B------:R-:W-:Y:S05]  /*30470*/  @!P0 BRA `(.L_x_6107) ;  /* 0x00000000002c8947 */ /* 0x000fea0003800000 */
[----:B------:R-:W-:Y:S05]  /*30480*/  WARPSYNC.ALL ;  /* 0x0000000000007948 */ /* 0x000fea0003800000 */
[----:B------:R-:W0:Y:S08]  /*30490*/  S2UR UR5, SR_CgaCtaId ;  /* 0x00000000000579c3 */ /* 0x000e300000008800 */
[----:B------:R-:W-:Y:S06]  /*304a0*/  BAR.SYNC.DEFER_BLOCKING 0x5, 0x180 ;  /* 0x0146000000007b1d */ /* 0x000fec0000010000 */
[----:B------:R-:W-:-:S02]  /*304b0*/  UMOV UR4, 0x400 ;  /* 0x0000040000047882 */ /* 0x000fc40000000000 */
[----:B0-----:R-:W-:-:S06]  /*304c0*/  ULEA UR4, UR5, UR4, 0x18 ;  /* 0x0000000405047291 */ /* 0x001fcc000f8ec03f */
[----:B------:R-:W-:-:S05]  /*304d0*/  IMAD.U32 R18, RZ, RZ, UR4 ;  /* 0x00000004ff127e24 */ /* 0x000fca000f8e00ff */
[----:B-123--:R-:W0:Y:S04]  /*304e0*/  LDS.128 R4, [R18+0x368d0] ;  /* 0x0368d00012047984 */ /* 0x00ee280000000c00 */
[----:B0-----:R0:W-:Y:S04]  /*304f0*/  STL.64 [R1], R4 ;  /* 0x0000000401007387 */ /* 0x0011e80000100a00 */
[----:B------:R0:W-:Y:S01]  /*30500*/  STL.64 [R1+0x8], R6 ;  /* 0x0000080601007387 */ /* 0x0001e20000100a00 */
[----:B------:R-:W-:Y:S06]  /*30510*/  BAR.ARV 0x4, 0x180 ;  /* 0x0106000000007b1d */ /* 0x000fec0000002000 */
[----:B------:R-:W-:Y:S05]  /*30520*/  BRA `(.L_x_6108) ;  /* 0x0000001000307947 */ /* 0x000fea0003800000 */
.L_x_6107:
[----:B------:R-:W4:Y:S01]  /*30530*/  LDL R16, [R1+0x2c] ;  /* 0x00002c0001107983 */ /* 0x000f220000100800 */
[----:B------:R-:W-:Y:S01]  /*30540*/  UMOV UR4, 0xffffffff ;  /* 0xffffffff00047882 */ /* 0x000fe20000000000 */
[----:B----4-:R-:W-:Y:S02]  /*30550*/  ISETP.NE.AND P5, PT, R16, 0x1f, PT ;  /* 0x0000001f1000780c */ /* 0x010fe40003fa5270 */
        /* <DEDUP_REMOVED lines=8> */
[----:B------:R-:W0:Y:S08]  /*305e0*/  @!P0 LDC.64 R2, c[0x0][0xc80] ;  /* 0x00032000ff028b82 */ /* 0x000e300000000a00 */
[----:B-1----:R-:W1:Y:S01]  /*305f0*/  @!P0 LDC.64 R6, c[0x0][0xc78] ;  /* 0x00031e00ff068b82 */ /* 0x002e620000000a00 */
[----:B0-----:R-:W-:-:S05]  /*30600*/  @!P0 IMAD.WIDE R2, R0, 0x4, R2 ;  /* 0x0000000400028825 */ /* 0x001fca00078e0202 */
[----:B------:R1:W4:Y:S02]  /*30610*/  @!P0 LDG.E R8, desc[UR60][R2.64] ;  /* 0x0000003c02088981 */ /* 0x000324000c1e1900 */
[----:B-1----:R-:W-:-:S06]  /*30620*/  @!P0 IMAD.WIDE R2, R0, 0x4, R6 ;  /* 0x0000000400028825 */ /* 0x002fcc00078e0206 */
[----:B------:R-:W5:Y:S01]  /*30630*/  @!P0 LDG.E R2, desc[UR60][R2.64] ;  /* 0x0000003c02028981 */ /* 0x000f62000c1e1900 */
[----:B---3--:R-:W-:Y:S01]  /*30640*/  IMAD.MOV.U32 R4, RZ, RZ, RZ ;  /* 0x000000ffff047224 */ /* 0x008fe200078e00ff */
[C---:B------:R-:W-:Y:S01]  /*30650*/  ISETP.GE.U32.AND P1, PT, R16.reuse, 0x4, PT ;  /* 0x000000041000780c */ /* 0x040fe20003f26070 */
[----:B------:R-:W-:Y:S01]  /*30660*/  IMAD.MOV.U32 R6, RZ, RZ, RZ ;  /* 0x000000ffff067224 */ /* 0x000fe200078e00ff */
[C---:B------:R-:W-:Y:S01]  /*30670*/  ISETP.GE.U32.AND P2, PT, R16.reuse, 0x8, PT ;  /* 0x000000081000780c */ /* 0x040fe20003f46070 */
[----:B--2---:R-:W-:Y:S01]  /*30680*/  SHFL.IDX PT, R5, R10, RZ, 0x1f ;  /* 0x00001fff0a057589 */ /* 0x004fe200000e0000 */
[----:B------:R-:W-:-:S03]  /*30690*/  ISETP.GE.U32.AND P3, PT, R16, 0x10, PT ;  /* 0x000000101000780c */ /* 0x000fc60003f66070 */
[----:B------:R-:W-:Y:S01]  /*306a0*/  SHFL.IDX PT, R0, R10, 0x1, 0x1f ;  /* 0x00201f000a007f89 */ /* 0x000fe200000e0000 */
[----:B----4-:R-:W-:Y:S02]  /*306b0*/  @!P0 IMAD.MOV.U32 R4, RZ, RZ, R8 ;  /* 0x000000ffff048224 */ /* 0x010fe400078e0008 */
[----:B------:R-:W-:Y:S02]  /*306c0*/  IMAD.MOV.U32 R8, RZ, RZ, RZ ;  /* 0x000000ffff087224 */ /* 0x000fe400078e00ff */
[----:B-----5:R-:W-:Y:S01]  /*306d0*/  @!P0 IMAD.MOV.U32 R6, RZ, RZ, R2 ;  /* 0x000000ffff068224 */ /* 0x020fe200078e0002 */
        /* <DEDUP_REMOVED lines=18> */
.L_x_6212:
[----:B------:R-:W-:Y:S02]  /*30800*/  ULDC UR4, c[0x0][0xc38] ;  /* 0x00030e0000047ab9 */ /* 0x000fe40000000800 */
[----:B------:R-:W-:-:S04]  /*30810*/  IMAD.U32 R2, RZ, RZ, UR4 ;  /* 0x00000004ff027e24 */ /* 0x000fc8000f8e00ff */
[----:B-1----:R-:W-:-:S04]  /*30820*/  IMAD R9, R9, R2, RZ ;  /* 0x0000000209097224 */ /* 0x002fc800078e02ff */
[----:B------:R-:W-:-:S05]  /*30830*/  IMAD.IADD R0, R0, 0x1, R9 ;  /* 0x0000000100007824 */ /* 0x000fca00078e0209 */
[----:B------:R-:W-:-:S13]  /*30840*/  ISETP.GT.AND P4, PT, R0, R5, PT ;  /* 0x000000050000720c */ /* 0x000fda0003f84270 */
[----:B------:R-:W-:Y:S05]  /*30850*/  @P4 BRA `(.L_x_6110) ;  /* 0x0000000000b04947 */ /* 0x000fea0003800000 */
.L_x_6113:
        /* <DEDUP_REMOVED lines=38> */
.L_x_6220:
[----:B------:R-:W-:Y:S02]  /*30ac0*/  ULDC UR4, c[0x0][0xc38] ;  /* 0x00030e0000047ab9 */ /* 0x000fe40000000800 */
[----:B------:R-:W-:-:S04]  /*30ad0*/  IMAD.U32 R2, RZ, RZ, UR4 ;  /* 0x00000004ff027e24 */ /* 0x000fc8000f8e00ff */
[----:B-1----:R-:W-:-:S04]  /*30ae0*/  IMAD R9, R9, R2, RZ ;  /* 0x0000000209097224 */ /* 0x002fc800078e02ff */
[----:B------:R-:W-:-:S05]  /*30af0*/  IMAD.IADD R0, R9, 0x1, R0 ;  /* 0x0000000109007824 */ /* 0x000fca00078e0200 */
[----:B------:R-:W-:-:S13]  /*30b00*/  ISETP.GT.AND P4, PT, R0, R5, PT ;  /* 0x000000050000720c */ /* 0x000fda0003f84270 */
[----:B------:R-:W-:Y:S05]  /*30b10*/  @!P4 BRA `(.L_x_6113) ;  /* 0xfffffffc0050c947 */ /* 0x000fea000383ffff */
.L_x_6110:
        /* <DEDUP_REMOVED lines=12> */
.L_x_6225:
[----:B------:R-:W-:-:S13]  /*30be0*/  ISETP.NE.AND P0, PT, R0, RZ, PT ;  /* 0x000000ff0000720c */ /* 0x000fda0003f05270 */
[----:B------:R-:W-:Y:S05]  /*30bf0*/  @!P0 BRA `(.L_x_6115) ;  /* 0x0000000000148947 */ /* 0x000fea0003800000 */
[----:B------:R-:W-:Y:S01]  /*30c00*/  UMOV UR4, 0xffffffff ;  /* 0xffffffff00047882 */ /* 0x000fe20000000000 */
[----:B-1----:R-:W-:Y:S02]  /*30c10*/  VIADD R3, R3, 0xffffffff ;  /* 0xffffffff03037836 */ /* 0x002fe40000000000 */
[----:B------:R-:W-:Y:S05]  /*30c20*/  BRA.DIV UR4, `(.L_x_6116) ;  /* 0x0000003604847947 */ /* 0x000fea000b800000 */
[----:B------:R1:W2:Y:S02]  /*30c30*/  SHFL.IDX PT, R3, R7, R3, 0x1f ;  /* 0x00001f0307037589 */ /* 0x0002a400000e0000 */
.L_x_6228:
[----:B--2---:R-:W-:-:S07]  /*30c40*/  IMAD.MOV.U32 R8, RZ, RZ, R3 ;  /* 0x000000ffff087224 */ /* 0x004fce00078e0003 */
.L_x_6115:
        /* <DEDUP_REMOVED lines=62> */
.L_x_6117:
[----:B-1----:R-:W2:Y:S01]  /*31030*/  LDL R3, [R1+0xc] ;  /* 0x00000c0001037983 */ /* 0x002ea20000100800 */
[----:B0-----:R-:W2:Y:S02]  /*31040*/  LDC.64 R6, c[0x0][0xc90] ;  /* 0x00032400ff067b82 */ /* 0x001ea40000000a00 */
        /* <DEDUP_REMOVED lines=61> */
.L_x_6118:
[----:B------:R-:W-:-:S05]  /*31420*/  LOP3.LUT R0, RZ, R0, RZ, 0x33, !PT ;  /* 0x00000000ff007212 */ /* 0x000fca00078e33ff */
[----:B------:R-:W-:-:S05]  /*31430*/  IMAD.IADD R0, R4, 0x1, R0 ;  /* 0x0000000104007824 */ /* 0x000fca00078e0200 */
[----:B------:R2:W-:Y:S01]  /*31440*/  STL [R1+0x4], R0 ;  /* 0x0000040001007387 */ /* 0x0005e20000100800 */
[----:B------:R-:W-:Y:S05]  /*31450*/  BRA `(.L_x_6119) ;  /* 0x0000000000287947 */ /* 0x000fea0003800000 */
.L_x_6111:
        /* <DEDUP_REMOVED lines=10> */
.L_x_6119:
        /* <DEDUP_REMOVED lines=15> */
.L_x_6108:
[----:B------:R-:W2:Y:S01]  /*315f0*/  LDL R0, [R1+0xc] ;  /* 0x00000c0001007983 */ /* 0x000ea20000100800 */
[----:B------:R-:W-:Y:S02]  /*31600*/  ULDC UR4, c[0x0][0xc3c] ;  /* 0x00030f0000047ab9 */ /* 0x000fe40000000800 */
[----:B--2---:R-:W-:-:S13]  /*31610*/  ISETP.GE.AND P0, PT, R0, UR4, PT ;  /* 0x0000000400007c0c */ /* 0x004fda000bf06270 */
[----:B------:R-:W-:Y:S05]  /*31620*/  @!P0 BRA `(.L_x_6120) ;  /* 0xffffff84008c8947 */ /* 0x000fea000383ffff */
[----:B------:R-:W-:Y:S05]  /*31630*/  BSYNC B8 ;  /* 0x0000000000087941 */ /* 0x000fea0003800000 */
.L_x_5966:
        /* <DEDUP_REMOVED lines=12> */
.L_x_6229:
[----:B------:R-:W-:Y:S05]  /*31700*/  BSYNC B0 ;  /* 0x0000000000007941 */ /* 0x000fea0003800000 */
.L_x_6121:
[----:B------:R-:W-:-:S03]  /*31710*/  UMOV UR4, 0xffffffff ;  /* 0xffffffff00047882 */ /* 0x000fc60000000000 */
[----:B------:R-:W-:Y:S05]  /*31720*/  BRA.DIV UR4, `(.L_x_6123) ;  /* 0x0000002e04047947 */ /* 0x000fea000b800000 */
[----:B------:R-:W1:Y:S02]  /*31730*/  S2R R2, SR_TID.X ;  /* 0x0000000000027919 */ /* 0x000e640000002100 */
[----:B-1----:R-:W-:-:S04]  /*31740*/  SHF.R.U32.HI R2, RZ, 0x5, R2 ;  /* 0x00000005ff027819 */ /* 0x002fc80000011602 */
[----:B------:R-:W-:-:S05]  /*31750*/  LOP3.LUT R2, R2, 0x3, RZ, 0xc0, !PT ;  /* 0x0000000302027812 */ /* 0x000fca00078ec0ff */
[----:B------:R1:W2:Y:S02]  /*31760*/  SHFL.IDX PT, R14, R2, RZ, 0x1f ;  /* 0x00001fff020e7589 */ /* 0x0002a400000e0000 */
.L_x_6232:
[----:B--2---:R-:W-:-:S13]  /*31770*/  ISETP.NE.AND P0, PT, R14, RZ, PT ;  /* 0x000000ff0e00720c */ /* 0x004fda0003f05270 */
[----:B------:R-:W-:Y:S05]  /*31780*/  @P0 BRA `(.L_x_5725) ;  /* 0x0000000000940947 */ /* 0x000fea0003800000 */
[----:B------:R-:W-:-:S03]  /*31790*/  UMOV UR4, 0xffffffff ;  /* 0xffffffff00047882 */ /* 0x000fc60000000000 */
[----:B------:R-:W-:Y:S05]  /*317a0*/  BRA.DIV UR4, `(.L_x_6124) ;  /* 0x0000002e04187947 */ /* 0x000fea000b800000 */
[----:B------:R-:W-:-:S13]  /*317b0*/  ELECT P6, URZ, PT ;  /* 0x00000000003f782f */ /* 0x000fda00038c0000 */
.L_x_6235:
        /* <DEDUP_REMOVED lines=8> */
.L_x_6125:
        /* <DEDUP_REMOVED lines=13> */
.L_x_6236:
[----:B------:R-:W1:Y:S02]  /*31910*/  SYNCS.PHASECHK.TRANS64.TRYWAIT P0, [R7+URZ], R2 ;  /* 0x00000002070075a7 */ /* 0x000e64000800017f */
[----:B-1----:R-:W-:Y:S05]  /*31920*/  @!P0 BRA `(.L_x_6127) ;  /* 0x0000002800ec8947 */ /* 0x002fea0003800000 */
.L_x_6237:
[----:B------:R-:W-:Y:S05]  /*31930*/  @!P2 BRA `(.L_x_6128) ;  /* 0x000000000004a947 */ /* 0x000fea0003800000 */
[----:B------:R-:W-:Y:S01]  /*31940*/  BPT.TRAP 0x1 ;  /* 0x000000040000795c */ /* 0x000fe20000300000 */
.L_x_6128:
[----:B------:R-:W-:-:S04]  /*31950*/  VIADD R0, R0, 0x36860 ;  /* 0x0003686000007836 */ /* 0x000fc80000000000 */
[----:B------:R-:W-:-:S04]  /*31960*/  IMAD R4, R19, 0x8, R0 ;  /* 0x0000000813047824 */ /* 0x000fc800078e0200 */
[----:B------:R-:W2:Y:S02]  /*31970*/  SYNCS.PHASECHK.TRANS64.TRYWAIT P0, [R4+URZ], R5 ;  /* 0x00000005040075a7 */ /* 0x000ea4000800017f */
[----:B--2---:R-:W-:Y:S05]  /*31980*/  @!P0 BRA `(.L_x_6129) ;  /* 0x0000002800e88947 */ /* 0x004fea0003800000 */
.L_x_6238:
[----:B------:R-:W-:-:S07]  /*31990*/  IMAD R3, R3, 0x8, R0 ;  /* 0x0000000803037824 */ /* 0x000fce00078e0200 */
.L_x_6130:
[----:B---3--:R3:W4:Y:S02]  /*319a0*/  SYNCS.PHASECHK.TRANS64.TRYWAIT P0, [R3+URZ], R2 ;  /* 0x00000002030075a7 */ /* 0x008724000800017f */
[----:B----4-:R-:W-:Y:S05]  /*319b0*/  @!P0 NANOSLEEP.SYNCS 0x989680 ;  /* 0x009896800000895d */ /* 0x010fea0003900000 */
[----:B------:R-:W4:Y:S02]  /*319c0*/  @!P0 SYNCS.PHASECHK.TRANS64 P0, [R3+URZ], R2 ;  /* 0x00000002030085a7 */ /* 0x000f24000800007f */
[----:B----4-:R-:W-:Y:S05]  /*319d0*/  @!P0 BRA `(.L_x_6130) ;  /* 0xfffffffc00f08947 */ /* 0x010fea000383ffff */
.L_x_5725:
[----:B------:R-:W-:Y:S05]  /*319e0*/  BSYNC B9 ;  /* 0x0000000000097941 */ /* 0x000fea0003800000 */
.L_x_5722:
[----:B------:R-:W-:Y:S05]  /*319f0*/  EXIT ;  /* 0x000000000000794d */ /* 0x000fea0003800000 */
.L_x_5745:
[----:B0-----:R0:W1:Y:S02]  /*31a00*/  SYNCS.PHASECHK.TRANS64.TRYWAIT P5, [R43+URZ+0x36890], R100 ;  /* 0x036890642b0075a7 */ /* 0x00106400080a017f */
[----:B-1----:R-:W-:Y:S05]  /*31a10*/  @!P5 NANOSLEEP.SYNCS 0x989680 ;  /* 0x009896800000d95d */ /* 0x002fea0003900000 */
[----:B------:R-:W1:Y:S02]  /*31a20*/  @!P5 SYNCS.PHASECHK.TRANS64 P5, [R43+URZ+0x36890], R100 ;  /* 0x036890642b00d5a7 */ /* 0x000e6400080a007f */
[----:B-1----:R-:W-:Y:S05]  /*31a30*/  @!P5 BRA `(.L_x_5745) ;  /* 0xfffffffc00f0d947 */ /* 0x002fea000383ffff */
[----:B------:R-:W-:Y:S05]  /*31a40*/  BRA `(.L_x_6131) ;  /* 0xfffffd2000207947 */ /* 0x000fea000383ffff */
.L_x_5799:
[----:B-1----:R1:W3:Y:S02]  /*31a50*/  SYNCS.PHASECHK.TRANS64.TRYWAIT P5, [R43+URZ+0x36890], R100 ;  /* 0x036890642b0075a7 */ /* 0x0022e400080a017f */
[----:B---3--:R-:W-:Y:S05]  /*31a60*/  @!P5 NANOSLEEP.SYNCS 0x989680 ;  /* 0x009896800000d95d */ /* 0x008fea0003900000 */
[----:B------:R-:W3:Y:S02]  /*31a70*/  @!P5 SYNCS.PHASECHK.TRANS64 P5, [R43+URZ+0x36890], R100 ;  /* 0x036890642b00d5a7 */ /* 0x000ee400080a007f */
[----:B---3--:R-:W-:Y:S05]  /*31a80*/  @!P5 BRA `(.L_x_5799) ;  /* 0xfffffffc00f0d947 */ /* 0x008fea000383ffff */
[----:B------:R-:W-:Y:S05]  /*31a90*/  BRA `(.L_x_6132) ;  /* 0xfffffd5400787947 */ /* 0x000fea000383ffff */
.L_x_5824:
[----:B-1----:R1:W2:Y:S02]  /*31aa0*/  SYNCS.PHASECHK.TRANS64.TRYWAIT P3, [R43+URZ+0x36890], R100 ;  /* 0x036890642b0075a7 */ /* 0x0022a4000806017f */
[----:B--2---:R-:W-:Y:S05]  /*31ab0*/  @!P3 NANOSLEEP.SYNCS 0x989680 ;  /* 0x009896800000b95d */ /* 0x004fea0003900000 */
[----:B------:R-:W2:Y:S02]  /*31ac0*/  @!P3 SYNCS.PHASECHK.TRANS64 P3, [R43+URZ+0x36890], R100 ;  /* 0x036890642b00b5a7 */ /* 0x000ea4000806007f */
[----:B--2---:R-:W-:Y:S05]  /*31ad0*/  @!P3 BRA `(.L_x_5824) ;  /* 0xfffffffc00f0b947 */ /* 0x004fea000383ffff */
[----:B------:R-:W-:Y:S05]  /*31ae0*/  BRA `(.L_x_6133) ;  /* 0xfffffd88001c7947 */ /* 0x000fea000383ffff */
.L_x_5830:
[----:B0-----:R0:W1:Y:S02]  /*31af0*/  SYNCS.PHASECHK.TRANS64.TRYWAIT P2, [R43+URZ+0x368b0], R100 ;  /* 0x0368b0642b0075a7 */ /* 0x001064000804017f */
[----:B-1----:R-:W-:Y:S05]  /*31b00*/  @!P2 NANOSLEEP.SYNCS 0x989680 ;  /* 0x009896800000a95d */ /* 0x002fea0003900000 */
[----:B------:R-:W1:Y:S02]  /*31b10*/  @!P2 SYNCS.PHASECHK.TRANS64 P2, [R43+URZ+0x368b0], R100 ;  /* 0x0368b0642b00a5a7 */ /* 0x000e64000804007f */
[----:B-1----:R-:W-:Y:S05]  /*31b20*/  @!P2 BRA `(.L_x_5830) ;  /* 0xfffffffc00f0a947 */ /* 0x002fea000383ffff */
[----:B------:R-:W-:Y:S05]  /*31b30*/  BRA `(.L_x_6134) ;  /* 0xfffffd8c00347947 */ /* 0x000fea000383ffff */
.L_x_5850:
        /* <DEDUP_REMOVED lines=8> */
.L_x_6136:
[----:B------:R-:W-:Y:S05]  /*31bc0*/  BSYNC B1 ;  /* 0x0000000000017941 */ /* 0x000fea0003800000 */
.L_x_6135:
        /* <DEDUP_REMOVED lines=8> */
.L_x_6137:
[----:B------:R-:W-:Y:S02]  /*31c50*/  IMAD.MOV.U32 R13, RZ, RZ, R63 ;  /* 0x000000ffff0d7224 */ /* 0x000fe400078e003f */
[----:B------:R-:W-:-:S07]  /*31c60*/  IMAD.MOV.U32 R6, RZ, RZ, R14 ;  /* 0x000000ffff067224 */ /* 0x000fce00078e000e */
[----:B------:R-:W-:Y:S05]  /*31c70*/  WARPSYNC.COLLECTIVE R15, `(.L_x_6138) ;  /* 0x000000000f087348 */ /* 0x000fea0003c00000 */
[----:B------:R0:W1:Y:S02]  /*31c80*/  SHFL.IDX P6, R14, R13, R12, R11 ;  /* 0x0000000c0d0e7389 */ /* 0x00006400000c000b */
[----:B01----:R-:W-:Y:S01]  /*31c90*/  ENDCOLLECTIVE ;  /* 0x000000000000791b */ /* 0x003fe20003800000 */
.L_x_6138:
[----:B------:R-:W-:Y:S02]  /*31ca0*/  IMAD.MOV.U32 R13, RZ, RZ, R3 ;  /* 0x000000ffff0d7224 */ /* 0x000fe400078e0003 */
[----:B------:R-:W-:-:S07]  /*31cb0*/  IMAD.MOV.U32 R7, RZ, RZ, R14 ;  /* 0x000000ffff077224 */ /* 0x000fce00078e000e */
[----:B------:R-:W-:Y:S05]  /*31cc0*/  WARPSYNC.COLLECTIVE R15, `(.L_x_6139) ;  /* 0x000000000f087348 */ /* 0x000fea0003c00000 */
[----:B------:R0:W1:Y:S02]  /*31cd0*/  SHFL.IDX P6, R14, R13, R12, R11 ;  /* 0x0000000c0d0e7389 */ /* 0x00006400000c000b */
[----:B01----:R-:W-:Y:S01]  /*31ce0*/  ENDCOLLECTIVE ;  /* 0x000000000000791b */ /* 0x003fe20003800000 */
.L_x_6139:
[----:B------:R-:W-:Y:S05]  /*31cf0*/  BRA `(.L_x_6140) ;  /* 0xfffffda000007947 */ /* 0x000fea000383ffff */
.L_x_5853:
        /* <DEDUP_REMOVED lines=8> */
.L_x_6142:
[----:B------:R-:W-:Y:S05]  /*31d80*/  BSYNC B1 ;  /* 0x0000000000017941 */ /* 0x000fea0003800000 */
.L_x_6141:
        /* <DEDUP_REMOVED lines=8> */
.L_x_6143:
[----:B------:R-:W-:Y:S02]  /*31e10*/  IMAD.MOV.U32 R13, RZ, RZ, R63 ;  /* 0x000000ffff0d7224 */ /* 0x000fe400078e003f */
[----:B------:R-:W-:-:S07]  /*31e20*/  IMAD.MOV.U32 R69, RZ, RZ, R14 ;  /* 0x000000ffff457224 */ /* 0x000fce00078e000e */
[----:B------:R-:W-:Y:S05]  /*31e30*/  WARPSYNC.COLLECTIVE R15, `(.L_x_6144) ;  /* 0x000000000f087348 */ /* 0x000fea0003c00000 */
[----:B------:R0:W1:Y:S02]  /*31e40*/  SHFL.IDX P6, R14, R13, R12, R11 ;  /* 0x0000000c0d0e7389 */ /* 0x00006400000c000b */
[----:B01----:R-:W-:Y:S01]  /*31e50*/  ENDCOLLECTIVE ;  /* 0x000000000000791b */ /* 0x003fe20003800000 */
.L_x_6144:
[----:B------:R-:W-:Y:S02]  /*31e60*/  IMAD.MOV.U32 R13, RZ, RZ, R3 ;  /* 0x000000ffff0d7224 */ /* 0x000fe400078e0003 */
[----:B------:R-:W-:-:S07]  /*31e70*/  IMAD.MOV.U32 R63, RZ, RZ, R14 ;  /* 0x000000ffff3f7224 */ /* 0x000fce00078e000e */
[----:B------:R-:W-:Y:S05]  /*31e80*/  WARPSYNC.COLLECTIVE R15, `(.L_x_6145) ;  /* 0x000000000f087348 */ /* 0x000fea0003c00000 */
[----:B------:R0:W1:Y:S02]  /*31e90*/  SHFL.IDX P6, R14, R13, R12, R11 ;  /* 0x0000000c0d0e7389 */ /* 0x00006400000c000b */
[----:B01----:R-:W-:Y:S01]  /*31ea0*/  ENDCOLLECTIVE ;  /* 0x000000000000791b */ /* 0x003fe20003800000 */
.L_x_6145:
[----:B------:R-:W-:Y:S01]  /*31eb0*/  IMAD.MOV.U32 R62, RZ, RZ, R14 ;  /* 0x000000ffff3e7224 */ /* 0x000fe200078e000e */
[----:B------:R-:W-:Y:S06]  /*31ec0*/  BRA `(.L_x_6146) ;  /* 0xfffffda400b87947 */ /* 0x000fec000383ffff */
.L_x_5857:
[----:B0-----:R0:W1:Y:S02]  /*31ed0*/  SYNCS.PHASECHK.TRANS64.TRYWAIT P0, [R16+URZ+0x36800], R5 ;  /* 0x03680005100075a7 */ /* 0x001064000800017f */
[----:B-1----:R-:W-:Y:S05]  /*31ee0*/  @!P0 NANOSLEEP.SYNCS 0x989680 ;  /* 0x009896800000895d */ /* 0x002fea0003900000 */
[----:B------:R-:W1:Y:S02]  /*31ef0*/  @!P0 SYNCS.PHASECHK.TRANS64 P0, [R16+URZ+0x36800], R5 ;  /* 0x03680005100085a7 */ /* 0x000e64000800007f */
[----:B-1----:R-:W-:Y:S05]  /*31f00*/  @!P0 BRA `(.L_x_5857) ;  /* 0xfffffffc00f08947 */ /* 0x002fea000383ffff */
[----:B------:R-:W-:Y:S05]  /*31f10*/  BRA `(.L_x_6147) ;  /* 0xfffffdb000007947 */ /* 0x000fea000383ffff */
.L_x_5881:
        /* <DEDUP_REMOVED lines=8> */
.L_x_6149:
[----:B------:R-:W-:Y:S05]  /*31fa0*/  BSYNC B1 ;  /* 0x0000000000017941 */ /* 0x000fea0003800000 */
.L_x_6148:
        /* <DEDUP_REMOVED lines=8> */
.L_x_6150:
[----:B------:R-:W-:Y:S02]  /*32030*/  IMAD.MOV.U32 R9, RZ, RZ, R5 ;  /* 0x000000ffff097224 */ /* 0x000fe400078e0005 */
[----:B------:R-:W-:Y:S02]  /*32040*/  IMAD.MOV.U32 R13, RZ, RZ, R71 ;  /* 0x000000ffff0d7224 */ /* 0x000fe400078e0047 */
[----:B------:R-:W-:-:S07]  /*32050*/  IMAD.MOV.U32 R4, RZ, RZ, R14 ;  /* 0x000000ffff047224 */ /* 0x000fce00078e000e */
[----:B------:R-:W-:Y:S05]  /*32060*/  WARPSYNC.COLLECTIVE R15, `(.L_x_6151) ;  /* 0x000000000f087348 */ /* 0x000fea0003c00000 */
[----:B------:R0:W1:Y:S02]  /*32070*/  SHFL.IDX P6, R14, R13, R12, R11 ;  /* 0x0000000c0d0e7389 */ /* 0x00006400000c000b */
[----:B01----:R-:W-:Y:S01]  /*32080*/  ENDCOLLECTIVE ;  /* 0x000000000000791b */ /* 0x003fe20003800000 */
.L_x_6151:
[----:B------:R-:W-:Y:S02]  /*32090*/  IMAD.MOV.U32 R8, RZ, RZ, R4 ;  /* 0x000000ffff087224 */ /* 0x000fe400078e0004 */
[----:B------:R-:W-:Y:S02]  /*320a0*/  IMAD.MOV.U32 R13, RZ, RZ, R70 ;  /* 0x000000ffff0d7224 */ /* 0x000fe400078e0046 */
[----:B------:R-:W-:-:S07]  /*320b0*/  IMAD.MOV.U32 R7, RZ, RZ, R14 ;  /* 0x000000ffff077224 */ /* 0x000fce00078e000e */
[----:B------:R-:W-:Y:S05]  /*320c0*/  WARPSYNC.COLLECTIVE R15, `(.L_x_6152) ;  /* 0x000000000f087348 */ /* 0x000fea0003c00000 */
[----:B------:R0:W1:Y:S02]  /*320d0*/  SHFL.IDX P6, R14, R13, R12, R11 ;  /* 0x0000000c0d0e7389 */ /* 0x00006400000c000b */
[----:B01----:R-:W-:Y:S01]  /*320e0*/  ENDCOLLECTIVE ;  /* 0x000000000000791b */ /* 0x003fe20003800000 */
.L_x_6152:
[----:B------:R-:W-:Y:S05]  /*320f0*/  BRA `(.L_x_6153) ;  /* 0xfffffdd400b87947 */ /* 0x000fea000383ffff */
.L_x_5884:
[----:B------:R-:W-:Y:S01]  /*32100*/  BSSY B1, `(.L_x_6154) ;  /* 0x0000008000017945 */ /* 0x000fe20003800000 */
[----:B------:R-:W-:Y:S02]  /*32110*/  IMAD.MOV.U32 R13, RZ, RZ, R63 ;  /* 0x000000ffff0d7224 */ /* 0x000fe400078e003f */
[----:B------:R-:W-:Y:S02]  /*32120*/  IMAD.MOV.U32 R12, RZ, RZ, 0x1 ;  /* 0x00000001ff0c7424 */ /* 0x000fe400078e00ff */
[----:B------:R-:W-:Y:S02]  /*32130*/  IMAD.MOV.U32 R11, RZ, RZ, 0x1c1f ;  /* 0x00001c1fff0b7424 */ /* 0x000fe400078e00ff */
[----:B------:R-:W-:-:S07]  /*32140*/  IMAD.MOV.U32 R15, RZ, RZ, -0x1 ;  /* 0xffffffffff0f7424 */ /* 0x000fce00078e00ff */
[----:B----4-:R-:W-:Y:S05]  /*32150*/  WARPSYNC.COLLECTIVE R15, `(.L_x_6155) ;  /* 0x000000000f087348 */ /* 0x010fea0003c00000 */
[----:B----4-:R0:W1:Y:S02]  /*32160*/  SHFL.IDX P6, R14, R13, R12, R11 ;  /* 0x0000000c0d0e7389 */ /* 0x01006400000c000b */
[----:B01----:R-:W-:Y:S01]  /*32170*/  ENDCOLLECTIVE ;  /* 0x000000000000791b */ /* 0x003fe20003800000 */
.L_x_6155:
[----:B------:R-:W-:Y:S05]  /*32180*/  BSYNC B1 ;  /* 0x0000000000017941 */ /* 0x000fea0003800000 */
.L_x_6154:
        /* <DEDUP_REMOVED lines=8> */
.L_x_6156:
[----:B------:R-:W-:Y:S02]  /*32210*/  IMAD.MOV.U32 R13, RZ, RZ, R71 ;  /* 0x000000ffff0d7224 */ /* 0x000fe400078e0047 */
[----:B------:R-:W-:-:S07]  /*32220*/  IMAD.MOV.U32 R62, RZ, RZ, R14 ;  /* 0x000000ffff3e7224 */ /* 0x000fce00078e000e */
[----:B------:R-:W-:Y:S05]  /*32230*/  WARPSYNC.COLLECTIVE R15, `(.L_x_6157) ;  /* 0x000000000f087348 */ /* 0x000fea0003c00000 */
[----:B------:R0:W1:Y:S02]  /*32240*/  SHFL.IDX P6, R14, R13, R12, R11 ;  /* 0x0000000c0d0e7389 */ /* 0x00006400000c000b */
[----:B01----:R-:W-:Y:S01]  /*32250*/  ENDCOLLECTIVE ;  /* 0x000000000000791b */ /* 0x003fe20003800000 */
.L_x_6157:
[----:B------:R-:W-:Y:S02]  /*32260*/  IMAD.MOV.U32 R13, RZ, RZ, R70 ;  /* 0x000000ffff0d7224 */ /* 0x000fe400078e0046 */
[----:B------:R-:W-:-:S07]  /*32270*/  IMAD.MOV.U32 R71, RZ, RZ, R14 ;  /* 0x000000ffff477224 */ /* 0x000fce00078e000e */
[----:B------:R-:W-:Y:S05]  /*32280*/  WARPSYNC.COLLECTIVE R15, `(.L_x_6158) ;  /* 0x000000000f087348 */ /* 0x000fea0003c00000 */
[----:B------:R0:W1:Y:S02]  /*32290*/  SHFL.IDX P6, R14, R13, R12, R11 ;  /* 0x0000000c0d0e7389 */ /* 0x00006400000c000b */
[----:B01----:R-:W-:Y:S01]  /*322a0*/  ENDCOLLECTIVE ;  /* 0x000000000000791b */ /* 0x003fe20003800000 */
.L_x_6158:
[----:B------:R-:W-:Y:S01]  /*322b0*/  IMAD.MOV.U32 R70, RZ, RZ, R14 ;  /* 0x000000ffff467224 */ /* 0x000fe200078e000e */
[----:B------:R-:W-:Y:S06]  /*322c0*/  BRA `(.L_x_6159) ;  /* 0xfffffdd800e07947 */ /* 0x000fec000383ffff */
.L_x_5888:
[----:B0-----:R0:W1:Y:S02]  /*322d0*/  SYNCS.PHASECHK.TRANS64.TRYWAIT P0, [R16+URZ+0x36800], R61 ;  /* 0x0368003d100075a7 */ /* 0x001064000800017f */
[----:B-1----:R-:W-:Y:S05]  /*322e0*/  @!P0 NANOSLEEP.SYNCS 0x989680 ;  /* 0x009896800000895d */ /* 0x002fea0003900000 */
[----:B------:R-:W1:Y:S02]  /*322f0*/  @!P0 SYNCS.PHASECHK.TRANS64 P0, [R16+URZ+0x36800], R61 ;  /* 0x0368003d100085a7 */ /* 0x000e64000800007f */
[----:B-1----:R-:W-:Y:S05]  /*32300*/  @!P0 BRA `(.L_x_5888) ;  /* 0xfffffffc00f08947 */ /* 0x002fea000383ffff */
[----:B------:R-:W-:Y:S05]  /*32310*/  BRA `(.L_x_6160) ;  /* 0xfffffde000607947 */ /* 0x000fea000383ffff */
.L_x_5902:
[----:B-1----:R1:W2:Y:S02]  /*32320*/  SYNCS.PHASECHK.TRANS64.TRYWAIT P2, [R0+URZ+0x36830], R3 ;  /* 0x03683003000075a7 */ /* 0x0022a4000804017f */
[----:B--2---:R-:W-:Y:S05]  /*32330*/  @!P2 NANOSLEEP.SYNCS 0x989680 ;  /* 0x009896800000a95d */ /* 0x004fea0003900000 */
[----:B------:R-:W2:Y:S02]  /*32340*/  @!P2 SYNCS.PHASECHK.TRANS64 P2, [R0+URZ+0x36830], R3 ;  /* 0x036830030000a5a7 */ /* 0x000ea4000804007f */
[----:B--2---:R-:W-:Y:S05]  /*32350*/  @!P2 BRA `(.L_x_5902) ;  /* 0xfffffffc00f0a947 */ /* 0x004fea000383ffff */
[----:B------:R-:W-:Y:S05]  /*32360*/  BRA `(.L_x_5901) ;  /* 0xfffffe0c006c7947 */ /* 0x000fea000383ffff */
.L_x_5909:
[----:B-1----:R1:W2:Y:S02]  /*32370*/  SYNCS.PHASECHK.TRANS64.TRYWAIT P3, [R13+URZ+0x36830], R4 ;  /* 0x036830040d0075a7 */ /* 0x0022a4000806017f */
[----:B--2---:R-:W-:Y:S05]  /*32380*/  @!P3 NANOSLEEP.SYNCS 0x989680 ;  /* 0x009896800000b95d */ /* 0x004fea0003900000 */
[----:B------:R-:W2:Y:S02]  /*32390*/  @!P3 SYNCS.PHASECHK.TRANS64 P3, [R13+URZ+0x36830], R4 ;  /* 0x036830040d00b5a7 */ /* 0x000ea4000806007f */
[----:B--2---:R-:W-:Y:S05]  /*323a0*/  @!P3 BRA `(.L_x_5909) ;  /* 0xfffffffc00f0b947 */ /* 0x004fea000383ffff */
[----:B------:R-:W-:Y:S05]  /*323b0*/  BRA `(.L_x_5908) ;  /* 0xfffffe6400347947 */ /* 0x000fea000383ffff */
.L_x_5914:
[----:B-1----:R1:W2:Y:S02]  /*323c0*/  SYNCS.PHASECHK.TRANS64.TRYWAIT P3, [R11+URZ+0x36850], R0 ;  /* 0x036850000b0075a7 */ /* 0x0022a4000806017f */
[----:B--2---:R-:W-:Y:S05]  /*323d0*/  @!P3 NANOSLEEP.SYNCS 0x989680 ;  /* 0x009896800000b95d */ /* 0x004fea0003900000 */
[----:B------:R-:W2:Y:S02]  /*323e0*/  @!P3 SYNCS.PHASECHK.TRANS64 P3, [R11+URZ+0x36850], R0 ;  /* 0x036850000b00b5a7 */ /* 0x000ea4000806007f */
[----:B--2---:R-:W-:Y:S05]  /*323f0*/  @!P3 BRA `(.L_x_5914) ;  /* 0xfffffffc00f0b947 */ /* 0x004fea000383ffff */
[----:B------:R-:W-:Y:S05]  /*32400*/  BRA `(.L_x_5913) ;  /* 0xfffffe9800f47947 */ /* 0x000fea000383ffff */
.L_x_5922:
[----:B-1----:R1:W2:Y:S02]  /*32410*/  SYNCS.PHASECHK.TRANS64.TRYWAIT P2, [R4+URZ+0x36830], R5 ;  /* 0x03683005040075a7 */ /* 0x0022a4000804017f */
[----:B--2---:R-:W-:Y:S05]  /*32420*/  @!P2 NANOSLEEP.SYNCS 0x989680 ;  /* 0x009896800000a95d */ /* 0x004fea0003900000 */
[----:B------:R-:W2:Y:S02]  /*32430*/  @!P2 SYNCS.PHASECHK.TRANS64 P2, [R4+URZ+0x36830], R5 ;  /* 0x036830050400a5a7 */ /* 0x000ea4000804007f */
[----:B--2---:R-:W-:Y:S05]  /*32440*/  @!P2 BRA `(.L_x_5922) ;  /* 0xfffffffc00f0a947 */ /* 0x004fea000383ffff */
[----:B------:R-:W-:Y:S05]  /*32450*/  BRA `(.L_x_5921) ;  /* 0xfffffec000647947 */ /* 0x000fea000383ffff */
.L_x_5927:
[----:B-1----:R1:W2:Y:S02]  /*32460*/  SYNCS.PHASECHK.TRANS64.TRYWAIT P2, [R11+URZ+0x36850], R0 ;  /* 0x036850000b0075a7 */ /* 0x0022a4000804017f */
[----:B--2---:R-:W-:Y:S05]  /*32470*/  @!P2 NANOSLEEP.SYNCS 0x989680 ;  /* 0x009896800000a95d */ /* 0x004fea0003900000 */
[----:B------:R-:W2:Y:S02]  /*32480*/  @!P2 SYNCS.PHASECHK.TRANS64 P2, [R11+URZ+0x36850], R0 ;  /* 0x036850000b00a5a7 */ /* 0x000ea4000804007f */
[----:B--2---:R-:W-:Y:S05]  /*32490*/  @!P2 BRA `(.L_x_5927) ;  /* 0xfffffffc00f0a947 */ /* 0x004fea000383ffff */
[----:B------:R-:W-:Y:S05]  /*324a0*/  BRA `(.L_x_5926) ;  /* 0xfffffef800247947 */ /* 0x000fea000383ffff */
.L_x_5933:
[----:B-1----:R1:W2:Y:S02]  /*324b0*/  SYNCS.PHASECHK.TRANS64.TRYWAIT P0, [R0+URZ+0x36850], R9 ;  /* 0x03685009000075a7 */ /* 0x0022a4000800017f */
[----:B--2---:R-:W-:Y:S05]  /*324c0*/  @!P0 NANOSLEEP.SYNCS 0x989680 ;  /* 0x009896800000895d */ /* 0x004fea0003900000 */
[----:B------:R-:W2:Y:S02]  /*324d0*/  @!P0 SYNCS.PHASECHK.TRANS64 P0, [R0+URZ+0x36850], R9 ;  /* 0x03685009000085a7 */ /* 0x000ea4000800007f */
[----:B--2---:R-:W-:Y:S05]  /*324e0*/  @!P0 BRA `(.L_x_5933) ;  /* 0xfffffffc00f08947 */ /* 0x004fea000383ffff */
[----:B------:R-:W-:Y:S05]  /*324f0*/  BRA `(.L_x_5932) ;  /* 0xffffff1800e07947 */ /* 0x000fea000383ffff */
.L_x_5974:
        /* <DEDUP_REMOVED lines=11> */
.L_x_6162:
[----:B------:R-:W-:Y:S05]  /*325b0*/  BSYNC B1 ;  /* 0x0000000000017941 */ /* 0x000fea0003800000 */
.L_x_6161:
[----:B------:R-:W-:Y:S05]  /*325c0*/  BRA `(.L_x_6163) ;  /* 0xffffff80006c7947 */ /* 0x000fea000383ffff */
.L_x_5976:
[----:B------:R-:W-:Y:S01]  /*325d0*/  BSSY B1, `(.L_x_6164) ;  /* 0x0000006000017945 */ /* 0x000fe20003800000 */
[----:B------:R-:W-:-:S07]  /*325e0*/  IMAD.MOV.U32 R15, RZ, RZ, -0x1 ;  /* 0xffffffffff0f7424 */ /* 0x000fce00078e00ff */
[----:B0-----:R-:W-:Y:S05]  /*325f0*/  WARPSYNC.COLLECTIVE R15, `(.L_x_6165) ;  /* 0x000000000f0c7348 */ /* 0x001fea0003c00000 */
[----:B------:R-:W-:Y:S02]  /*32600*/  ELECT P6, UR62, PT ;  /* 0x00000000003e782f */ /* 0x000fe400038c0000 */
[----:B------:R-:W-:Y:S01]  /*32610*/  MOV R14, UR62 ;  /* 0x0000003e000e7c02 */ /* 0x000fe20008000f00 */
[----:B0-----:R-:W-:Y:S10]  /*32620*/  ENDCOLLECTIVE ;  /* 0x000000000000791b */ /* 0x001ff40003800000 */
.L_x_6165:
[----:B------:R-:W-:Y:S05]  /*32630*/  BSYNC B1 ;  /* 0x0000000000017941 */ /* 0x000fea0003800000 */
.L_x_6164:
[----:B------:R-:W-:Y:S01]  /*32640*/  PLOP3.LUT P2, PT, P6, PT, PT, 0x80, 0x0 ;  /* 0x000000000000781c */ /* 0x000fe2000374f070 */
[----:B------:R-:W-:-:S12]  /*32650*/  BRA `(.L_x_5975) ;  /* 0xffffff8000607947 */ /* 0x000fd8000383ffff */
.L_x_5978:
[----:B0-----:R0:W1:Y:S02]  /*32660*/  SYNCS.PHASECHK.TRANS64.TRYWAIT P0, [R18+URZ+0x36820], R2 ;  /* 0x03682002120075a7 */ /* 0x001064000800017f */
[----:B-1----:R-:W-:Y:S05]  /*32670*/  @!P0 NANOSLEEP.SYNCS 0x989680 ;  /* 0x009896800000895d */ /* 0x002fea0003900000 */
[----:B------:R-:W1:Y:S02]  /*32680*/  @!P0 SYNCS.PHASECHK.TRANS64 P0, [R18+URZ+0x36820], R2 ;  /* 0x03682002120085a7 */ /* 0x000e64000800007f */
[----:B-1----:R-:W-:Y:S05]  /*32690*/  @!P0 BRA `(.L_x_5978) ;  /* 0xfffffffc00f08947 */ /* 0x002fea000383ffff */
[----:B------:R-:W-:Y:S05]  /*326a0*/  BRA `(.L_x_6166) ;  /* 0xffffff8000707947 */ /* 0x000fea000383ffff */
.L_x_5982:
[----:B-1----:R1:W2:Y:S02]  /*326b0*/  SYNCS.PHASECHK.TRANS64.TRYWAIT P0, [R5+URZ+0x368a0], R8 ;  /* 0x0368a008050075a7 */ /* 0x0022a4000800017f */
[----:B--2---:R-:W-:Y:S05]  /*326c0*/  @!P0 NANOSLEEP.SYNCS 0x989680 ;  /* 0x009896800000895d */ /* 0x004fea0003900000 */
[----:B------:R-:W2:Y:S02]  /*326d0*/  @!P0 SYNCS.PHASECHK.TRANS64 P0, [R5+URZ+0x368a0], R8 ;  /* 0x0368a008050085a7 */ /* 0x000ea4000800007f */
[----:B--2---:R-:W-:Y:S05]  /*326e0*/  @!P0 BRA `(.L_x_5982) ;  /* 0xfffffffc00f08947 */ /* 0x004fea000383ffff */
[----:B------:R-:W-:Y:S05]  /*326f0*/  BRA `(.L_x_6167) ;  /* 0xffffff8000907947 */ /* 0x000fea000383ffff */
.L_x_5989:
[----:B0-----:R0:W2:Y:S02]  /*32700*/  SYNCS.PHASECHK.TRANS64.TRYWAIT P0, [R5+URZ+0x368c0], R8 ;  /* 0x0368c008050075a7 */ /* 0x0010a4000800017f */
[----:B--2---:R-:W-:Y:S05]  /*32710*/  @!P0 NANOSLEEP.SYNCS 0x989680 ;  /* 0x009896800000895d */ /* 0x004fea0003900000 */
[----:B------:R-:W2:Y:S02]  /*32720*/  @!P0 SYNCS.PHASECHK.TRANS64 P0, [R5+URZ+0x368c0], R8 ;  /* 0x0368c008050085a7 */ /* 0x000ea4000800007f */
[----:B--2---:R-:W-:Y:S05]  /*32730*/  @!P0 BRA `(.L_x_5989) ;  /* 0xfffffffc00f08947 */ /* 0x004fea000383ffff */
[----:B------:R-:W-:Y:S05]  /*32740*/  BRA `(.L_x_6168) ;  /* 0xffffff84008c7947 */ /* 0x000fea000383ffff */
.L_x_5998:
[----:B0-----:R0:W1:Y:S02]  /*32750*/  SYNCS.PHASECHK.TRANS64.TRYWAIT P0, [R6+URZ+0x368a0], R5 ;  /* 0x0368a005060075a7 */ /* 0x001064000800017f */
[----:B-1----:R-:W-:Y:S05]  /*32760*/  @!P0 NANOSLEEP.SYNCS 0x989680 ;  /* 0x009896800000895d */ /* 0x002fea0003900000 */
[----:B------:R-:W1:Y:S02]  /*32770*/  @!P0 SYNCS.PHASECHK.TRANS64 P0, [R6+URZ+0x368a0], R5 ;  /* 0x0368a005060085a7 */ /* 0x000e64000800007f */
[----:B-1----:R-:W-:Y:S05]  /*32780*/  @!P0 BRA `(.L_x_5998) ;  /* 0xfffffffc00f08947 */ /* 0x002fea000383ffff */
[----:B------:R-:W-:Y:S05]  /*32790*/  BRA `(.L_x_6169) ;  /* 0xffffff8800d47947 */ /* 0x000fea000383ffff */
.L_x_6005:
[----:B-1----:R1:W2:Y:S02]  /*327a0*/  SYNCS.PHASECHK.TRANS64.TRYWAIT P0, [R6+URZ+0x368c0], R5 ;  /* 0x0368c005060075a7 */ /* 0x0022a4000800017f */
[----:B--2---:R-:W-:Y:S05]  /*327b0*/  @!P0 NANOSLEEP.SYNCS 0x989680 ;  /* 0x009896800000895d */ /* 0x004fea0003900000 */
[----:B------:R-:W2:Y:S02]  /*327c0*/  @!P0 SYNCS.PHASECHK.TRANS64 P0, [R6+URZ+0x368c0], R5 ;  /* 0x0368c005060085a7 */ /* 0x000ea4000800007f */
[----:B--2---:R-:W-:Y:S05]  /*327d0*/  @!P0 BRA `(.L_x_6005) ;  /* 0xfffffffc00f08947 */ /* 0x004fea000383ffff */
[----:B------:R-:W-:Y:S05]  /*327e0*/  BRA `(.L_x_6170) ;  /* 0xffffff8c00cc7947 */ /* 0x000fea000383ffff */
.L_x_6022:
        /* <DEDUP_REMOVED lines=11> */
.L_x_6172:
[----:B------:R-:W-:Y:S05]  /*328a0*/  BSYNC B0 ;  /* 0x0000000000007941 */ /* 0x000fea0003800000 */
.L_x_6171:
[----:B------:R-:W-:Y:S05]  /*328b0*/  BRA `(.L_x_6173) ;  /* 0xffffff9c00407947 */ /* 0x000fea000383ffff */
.L_x_6024:
[----:B------:R-:W-:Y:S01]  /*328c0*/  BSSY B0, `(.L_x_6174) ;  /* 0x0000006000007945 */ /* 0x000fe20003800000 */
[----:B------:R-:W-:-:S07]  /*328d0*/  IMAD.MOV.U32 R15, RZ, RZ, -0x1 ;  /* 0xffffffffff0f7424 */ /* 0x000fce00078e00ff */
[----:B0-----:R-:W-:Y:S05]  /*328e0*/  WARPSYNC.COLLECTIVE R15, `(.L_x_6175) ;  /* 0x000000000f0c7348 */ /* 0x001fea0003c00000 */
[----:B------:R-:W-:Y:S02]  /*328f0*/  ELECT P6, UR62, PT ;  /* 0x00000000003e782f */ /* 0x000fe400038c0000 */
[----:B------:R-:W-:Y:S01]  /*32900*/  MOV R14, UR62 ;  /* 0x0000003e000e7c02 */ /* 0x000fe20008000f00 */
[----:B0-----:R-:W-:Y:S10]  /*32910*/  ENDCOLLECTIVE ;  /* 0x000000000000791b */ /* 0x001ff40003800000 */
.L_x_6175:
[----:B------:R-:W-:Y:S05]  /*32920*/  BSYNC B0 ;  /* 0x0000000000007941 */ /* 0x000fea0003800000 */
.L_x_6174:
[----:B------:R-:W-:Y:S05]  /*32930*/  BRA `(.L_x_6176) ;  /* 0xffffff9c004c7947 */ /* 0x000fea000383ffff */
.L_x_6026:
[----:B0-----:R0:W1:Y:S02]  /*32940*/  SYNCS.PHASECHK.TRANS64.TRYWAIT P0, [R0+URZ+0x36840], R2 ;  /* 0x03684002000075a7 */ /* 0x001064000800017f */
[----:B-1----:R-:W-:Y:S05]  /*32950*/  @!P0 NANOSLEEP.SYNCS 0x989680 ;  /* 0x009896800000895d */ /* 0x002fea0003900000 */
[----:B------:R-:W1:Y:S02]  /*32960*/  @!P0 SYNCS.PHASECHK.TRANS64 P0, [R0+URZ+0x36840], R2 ;  /* 0x03684002000085a7 */ /* 0x000e64000800007f */
[----:B-1----:R-:W-:Y:S05]  /*32970*/  @!P0 BRA `(.L_x_6026) ;  /* 0xfffffffc00f08947 */ /* 0x002fea000383ffff */
[----:B------:R-:W-:Y:S05]  /*32980*/  BRA `(.L_x_6177) ;  /* 0xffffff9c00ac7947 */ /* 0x000fea000383ffff */
.L_x_6030:
        /* <DEDUP_REMOVED lines=9> */
.L_x_6178:
[----:B------:R-:W-:Y:S02]  /*32a20*/  IMAD.MOV.U32 R13, RZ, RZ, R4 ;  /* 0x000000ffff0d7224 */ /* 0x000fe400078e0004 */
[----:B------:R-:W-:-:S07]  /*32a30*/  IMAD.MOV.U32 R6, RZ, RZ, R14 ;  /* 0x000000ffff067224 */ /* 0x000fce00078e000e */
[----:B------:R-:W-:Y:S05]  /*32a40*/  WARPSYNC.COLLECTIVE R15, `(.L_x_6179) ;  /* 0x000000000f087348 */ /* 0x000fea0003c00000 */
[----:B------:R0:W1:Y:S02]  /*32a50*/  SHFL.IDX P6, R14, R13, R12, R11 ;  /* 0x0000000c0d0e7389 */ /* 0x00006400000c000b */
[----:B01----:R-:W-:Y:S01]  /*32a60*/  ENDCOLLECTIVE ;  /* 0x000000000000791b */ /* 0x003fe20003800000 */
.L_x_6179:
[----:B------:R-:W-:-:S04]  /*32a70*/  LOP3.LUT R5, R5, 0x7f, RZ, 0xc0, !PT ;  /* 0x0000007f05057812 */ /* 0x000fc800078ec0ff */
[----:B------:R-:W-:Y:S01]  /*32a80*/  SHF.R.U32.HI R0, RZ, 0x3, R5 ;  /* 0x00000003ff007819 */ /* 0x000fe20000011605 */
[----:B------:R-:W-:Y:S02]  /*32a90*/  IMAD R2, R9, R7, RZ ;  /* 0x0000000709027224 */ /* 0x000fe400078e02ff */
[----:B------:R0:W5:Y:S02]  /*32aa0*/  LDL R9, [R1+0x30] ;  /* 0x0000300001097983 */ /* 0x0001640000100800 */
[----:B------:R-:W-:Y:S02]  /*32ab0*/  IMAD R0, R10, 0x80, R0 ;  /* 0x000000800a007824 */ /* 0x000fe400078e0200 */
        /* <DEDUP_REMOVED lines=8> */
.L_x_6180:
        /* <DEDUP_REMOVED lines=17> */
.L_x_6181:
[----:B------:R-:W-:Y:S02]  /*32c50*/  IMAD.MOV.U32 R13, RZ, RZ, R3 ;  /* 0x000000ffff0d7224 */ /* 0x000fe400078e0003 */
[----:B------:R-:W-:Y:S02]  /*32c60*/  IMAD.MOV.U32 R12, RZ, RZ, 0x2 ;  /* 0x00000002ff0c7424 */ /* 0x000fe400078e00ff */
[----:B------:R-:W-:-:S07]  /*32c70*/  IMAD.MOV.U32 R5, RZ, RZ, R14 ;  /* 0x000000ffff057224 */ /* 0x000fce00078e000e */
[----:B------:R-:W-:Y:S05]  /*32c80*/  WARPSYNC.COLLECTIVE R15, `(.L_x_6182) ;  /* 0x000000000f087348 */ /* 0x000fea0003c00000 */
[----:B------:R0:W1:Y:S02]  /*32c90*/  SHFL.IDX P6, R14, R13, R12, R11 ;  /* 0x0000000c0d0e7389 */ /* 0x00006400000c000b */
[----:B01----:R-:W-:Y:S01]  /*32ca0*/  ENDCOLLECTIVE ;  /* 0x000000000000791b */ /* 0x003fe20003800000 */
.L_x_6182:
        /* <DEDUP_REMOVED lines=17> */
.L_x_6183:
[----:B------:R-:W-:Y:S02]  /*32dc0*/  IMAD.MOV.U32 R13, RZ, RZ, R3 ;  /* 0x000000ffff0d7224 */ /* 0x000fe400078e0003 */
[----:B------:R-:W-:Y:S02]  /*32dd0*/  IMAD.MOV.U32 R12, RZ, RZ, 0x3 ;  /* 0x00000003ff0c7424 */ /* 0x000fe400078e00ff */
[----:B------:R-:W-:-:S07]  /*32de0*/  IMAD.MOV.U32 R5, RZ, RZ, R14 ;  /* 0x000000ffff057224 */ /* 0x000fce00078e000e */
[----:B------:R-:W-:Y:S05]  /*32df0*/  WARPSYNC.COLLECTIVE R15, `(.L_x_6184) ;  /* 0x000000000f087348 */ /* 0x000fea0003c00000 */
[----:B------:R0:W1:Y:S02]  /*32e00*/  SHFL.IDX P6, R14, R13, R12, R11 ;  /* 0x0000000c0d0e7389 */ /* 0x00006400000c000b */
[----:B01----:R-:W-:Y:S01]  /*32e10*/  ENDCOLLECTIVE ;  /* 0x000000000000791b */ /* 0x003fe20003800000 */
.L_x_6184:
        /* <DEDUP_REMOVED lines=17> */
.L_x_6185:
[----:B------:R-:W-:Y:S02]  /*32f30*/  IMAD.MOV.U32 R13, RZ, RZ, R3 ;  /* 0x000000ffff0d7224 */ /* 0x000fe400078e0003 */
[----:B------:R-:W-:Y:S02]  /*32f40*/  IMAD.MOV.U32 R12, RZ, RZ, 0x4 ;  /* 0x00000004ff0c7424 */ /* 0x000fe400078e00ff */
[----:B------:R-:W-:-:S07]  /*32f50*/  IMAD.MOV.U32 R5, RZ, RZ, R14 ;  /* 0x000000ffff057224 */ /* 0x000fce00078e000e */
[----:B------:R-:W-:Y:S05]  /*32f60*/  WARPSYNC.COLLECTIVE R15, `(.L_x_6186) ;  /* 0x000000000f087348 */ /* 0x000fea0003c00000 */
[----:B------:R0:W1:Y:S02]  /*32f70*/  SHFL.IDX P6, R14, R13, R12, R11 ;  /* 0x0000000c0d0e7389 */ /* 0x00006400000c000b */
[----:B01----:R-:W-:Y:S01]  /*32f80*/  ENDCOLLECTIVE ;  /* 0x000000000000791b */ /* 0x003fe20003800000 */
.L_x_6186:
        /* <DEDUP_REMOVED lines=17> */
.L_x_6187:
[----:B------:R-:W-:Y:S02]  /*330a0*/  IMAD.MOV.U32 R13, RZ, RZ, R3 ;  /* 0x000000ffff0d7224 */ /* 0x000fe400078e0003 */
[----:B------:R-:W-:Y:S02]  /*330b0*/  IMAD.MOV.U32 R12, RZ, RZ, 0x5 ;  /* 0x00000005ff0c7424 */ /* 0x000fe400078e00ff */
[----:B------:R-:W-:-:S07]  /*330c0*/  IMAD.MOV.U32 R5, RZ, RZ, R14 ;  /* 0x000000ffff057224 */ /* 0x000fce00078e000e */
[----:B------:R-:W-:Y:S05]  /*330d0*/  WARPSYNC.COLLECTIVE R15, `(.L_x_6188) ;  /* 0x000000000f087348 */ /* 0x000fea0003c00000 */
[----:B------:R0:W1:Y:S02]  /*330e0*/  SHFL.IDX P6, R14, R13, R12, R11 ;  /* 0x0000000c0d0e7389 */ /* 0x00006400000c000b */
[----:B01----:R-:W-:Y:S01]  /*330f0*/  ENDCOLLECTIVE ;  /* 0x000000000000791b */ /* 0x003fe20003800000 */
.L_x_6188:
        /* <DEDUP_REMOVED lines=17> */
.L_x_6189:
[----:B------:R-:W-:Y:S02]  /*33210*/  IMAD.MOV.U32 R13, RZ, RZ, R3 ;  /* 0x000000ffff0d7224 */ /* 0x000fe400078e0003 */
[----:B------:R-:W-:Y:S02]  /*33220*/  IMAD.MOV.U32 R12, RZ, RZ, 0x6 ;  /* 0x00000006ff0c7424 */ /* 0x000fe400078e00ff */
[----:B------:R-:W-:-:S07]  /*33230*/  IMAD.MOV.U32 R5, RZ, RZ, R14 ;  /* 0x000000ffff057224 */ /* 0x000fce00078e000e */
[----:B------:R-:W-:Y:S05]  /*33240*/  WARPSYNC.COLLECTIVE R15, `(.L_x_6190) ;  /* 0x000000000f087348 */ /* 0x000fea0003c00000 */
[----:B------:R0:W1:Y:S02]  /*33250*/  SHFL.IDX P6, R14, R13, R12, R11 ;  /* 0x0000000c0d0e7389 */ /* 0x00006400000c000b */
[----:B01----:R-:W-:Y:S01]  /*33260*/  ENDCOLLECTIVE ;  /* 0x000000000000791b */ /* 0x003fe20003800000 */
.L_x_6190:
        /* <DEDUP_REMOVED lines=17> */
.L_x_6191:
[----:B------:R-:W-:Y:S02]  /*33380*/  IMAD.MOV.U32 R13, RZ, RZ, R3 ;  /* 0x000000ffff0d7224 */ /* 0x000fe400078e0003 */
[----:B------:R-:W-:Y:S02]  /*33390*/  IMAD.MOV.U32 R12, RZ, RZ, 0x7 ;  /* 0x00000007ff0c7424 */ /* 0x000fe400078e00ff */
[----:B------:R-:W-:-:S07]  /*333a0*/  IMAD.MOV.U32 R5, RZ, RZ, R14 ;  /* 0x000000ffff057224 */ /* 0x000fce00078e000e */
[----:B------:R-:W-:Y:S05]  /*333b0*/  WARPSYNC.COLLECTIVE R15, `(.L_x_6192) ;  /* 0x000000000f087348 */ /* 0x000fea0003c00000 */
[----:B------:R0:W1:Y:S02]  /*333c0*/  SHFL.IDX P6, R14, R13, R12, R11 ;  /* 0x0000000c0d0e7389 */ /* 0x00006400000c000b */
[----:B01----:R-:W-:Y:S01]  /*333d0*/  ENDCOLLECTIVE ;  /* 0x000000000000791b */ /* 0x003fe20003800000 */
.L_x_6192:
        /* <DEDUP_REMOVED lines=14> */
.L_x_6193:
[----:B------:R-:W-:Y:S01]  /*334c0*/  @!PT LDS RZ, [RZ] ;  /* 0x00000000fffff984 */ /* 0x000fe20000000800 */
[----:B------:R-:W-:Y:S01]  /*334d0*/  @!PT LDS RZ, [RZ] ;  /* 0x00000000fffff984 */ /* 0x000fe20000000800 */
[----:B------:R-:W-:Y:S01]  /*334e0*/  @!PT LDS RZ, [RZ] ;  /* 0x00000000fffff984 */ /* 0x000fe20000000800 */
[----:B------:R0:W-:Y:S01]  /*334f0*/  @!P2 LDGSTS.E.BYPASS.LTC128B.128 [R9+0x20400], desc[UR60][R6.64+0x100], !P1 ;  /* 0x204001000609afae */ /* 0x0001e2000c901d7c */
[----:B------:R-:W-:Y:S01]  /*33500*/  IMAD.MOV.U32 R3, RZ, RZ, R14 ;  /* 0x000000ffff037224 */ /* 0x000fe200078e000e */
[----:B------:R-:W-:Y:S06]  /*33510*/  BRA `(.L_x_6194) ;  /* 0xffffffa000647947 */ /* 0x000fec000383ffff */
.L_x_6035:
[----:B----4-:R4:W0:Y:S02]  /*33520*/  SYNCS.PHASECHK.TRANS64.TRYWAIT P0, [R18+URZ+0x36820], R0 ;  /* 0x03682000120075a7 */ /* 0x010824000800017f */
[----:B0-----:R-:W-:Y:S05]  /*33530*/  @!P0 NANOSLEEP.SYNCS 0x989680 ;  /* 0x009896800000895d */ /* 0x001fea0003900000 */
[----:B------:R-:W0:Y:S02]  /*33540*/  @!P0 SYNCS.PHASECHK.TRANS64 P0, [R18+URZ+0x36820], R0 ;  /* 0x03682000120085a7 */ /* 0x000e24000800007f */
[----:B0-----:R-:W-:Y:S05]  /*33550*/  @!P0 BRA `(.L_x_6035) ;  /* 0xfffffffc00f08947 */ /* 0x001fea000383ffff */
[----:B------:R-:W-:Y:S05]  /*33560*/  BRA `(.L_x_6195) ;  /* 0xffffffa000d87947 */ /* 0x000fea000383ffff */
.L_x_6044:
[----:B-1----:R1:W2:Y:S02]  /*33570*/  SYNCS.PHASECHK.TRANS64.TRYWAIT P0, [R3+URZ+0x36840], R2 ;  /* 0x03684002030075a7 */ /* 0x0022a4000800017f */
[----:B--2---:R-:W-:Y:S05]  /*33580*/  @!P0 NANOSLEEP.SYNCS 0x989680 ;  /* 0x009896800000895d */ /* 0x004fea0003900000 */
[----:B------:R-:W2:Y:S02]  /*33590*/  @!P0 SYNCS.PHASECHK.TRANS64 P0, [R3+URZ+0x36840], R2 ;  /* 0x03684002030085a7 */ /* 0x000ea4000800007f */
[----:B--2---:R-:W-:Y:S05]  /*335a0*/  @!P0 BRA `(.L_x_6044) ;  /* 0xfffffffc00f08947 */ /* 0x004fea000383ffff */
[----:B------:R-:W-:Y:S05]  /*335b0*/  BRA `(.L_x_6196) ;  /* 0xffffffa400b47947 */ /* 0x000fea000383ffff */
.L_x_6051:
[----:B0-----:R0:W1:Y:S02]  /*335c0*/  SYNCS.PHASECHK.TRANS64.TRYWAIT P0, [R2+URZ+0x36860], R3 ;  /* 0x03686003020075a7 */ /* 0x001064000800017f */
[----:B-1----:R-:W-:Y:S05]  /*335d0*/  @!P0 NANOSLEEP.SYNCS 0x989680 ;  /* 0x009896800000895d */ /* 0x002fea0003900000 */
[----:B------:R-:W1:Y:S02]  /*335e0*/  @!P0 SYNCS.PHASECHK.TRANS64 P0, [R2+URZ+0x36860], R3 ;  /* 0x03686003020085a7 */ /* 0x000e64000800007f */
[----:B-1----:R-:W-:Y:S05]  /*335f0*/  @!P0 BRA `(.L_x_6051) ;  /* 0xfffffffc00f08947 */ /* 0x002fea000383ffff */
[----:B------:R-:W-:Y:S05]  /*33600*/  BRA `(.L_x_6197) ;  /* 0xffffffa800c47947 */ /* 0x000fea000383ffff */
.L_x_6062:
[----:B-1----:R1:W2:Y:S02]  /*33610*/  SYNCS.PHASECHK.TRANS64.TRYWAIT P0, [R3+URZ+0x36840], R2 ;  /* 0x03684002030075a7 */ /* 0x0022a4000800017f */
[----:B--2---:R-:W-:Y:S05]  /*33620*/  @!P0 NANOSLEEP.SYNCS 0x989680 ;  /* 0x009896800000895d */ /* 0x004fea0003900000 */
[----:B------:R-:W2:Y:S02]  /*33630*/  @!P0 SYNCS.PHASECHK.TRANS64 P0, [R3+URZ+0x36840], R2 ;  /* 0x03684002030085a7 */ /* 0x000ea4000800007f */
[----:B--2---:R-:W-:Y:S05]  /*33640*/  @!P0 BRA `(.L_x_6062) ;  /* 0xfffffffc00f08947 */ /* 0x004fea000383ffff */
[----:B------:R-:W-:Y:S05]  /*33650*/  BRA `(.L_x_6198) ;  /* 0xffffffb000987947 */ /* 0x000fea000383ffff */
.L_x_6069:
[----:B0-----:R0:W1:Y:S02]  /*33660*/  SYNCS.PHASECHK.TRANS64.TRYWAIT P0, [R2+URZ+0x36860], R3 ;  /* 0x03686003020075a7 */ /* 0x001064000800017f */
[----:B-1----:R-:W-:Y:S05]  /*33670*/  @!P0 NANOSLEEP.SYNCS 0x989680 ;  /* 0x009896800000895d */ /* 0x002fea0003900000 */
[----:B------:R-:W1:Y:S02]  /*33680*/  @!P0 SYNCS.PHASECHK.TRANS64 P0, [R2+URZ+0x36860], R3 ;  /* 0x03686003020085a7 */ /* 0x000e64000800007f */
[----:B-1----:R-:W-:Y:S05]  /*33690*/  @!P0 BRA `(.L_x_6069) ;  /* 0xfffffffc00f08947 */ /* 0x002fea000383ffff */
[----:B------:R-:W-:Y:S05]  /*336a0*/  BRA `(.L_x_6199) ;  /* 0xffffffb400a87947 */ /* 0x000fea000383ffff */
.L_x_6080:
[----:B--2---:R2:W3:Y:S02]  /*336b0*/  SYNCS.PHASECHK.TRANS64.TRYWAIT P0, [R3+URZ+0x36840], R2 ;  /* 0x03684002030075a7 */ /* 0x0044e4000800017f */
[----:B---3--:R-:W-:Y:S05]  /*336c0*/  @!P0 NANOSLEEP.SYNCS 0x989680 ;  /* 0x009896800000895d */ /* 0x008fea0003900000 */
[----:B------:R-:W3:Y:S02]  /*336d0*/  @!P0 SYNCS.PHASECHK.TRANS64 P0, [R3+URZ+0x36840], R2 ;  /* 0x03684002030085a7 */ /* 0x000ee4000800007f */
[----:B---3--:R-:W-:Y:S05]  /*336e0*/  @!P0 BRA `(.L_x_6080) ;  /* 0xfffffffc00f08947 */ /* 0x008fea000383ffff */
[----:B------:R-:W-:Y:S05]  /*336f0*/  BRA `(.L_x_6200) ;  /* 0xffffffbc00547947 */ /* 0x000fea000383ffff */
.L_x_6087:
[----:B0-----:R0:W1:Y:S02]  /*33700*/  SYNCS.PHASECHK.TRANS64.TRYWAIT P0, [R2+URZ+0x36860], R5 ;  /* 0x03686005020075a7 */ /* 0x001064000800017f */
[----:B-1----:R-:W-:Y:S05]  /*33710*/  @!P0 NANOSLEEP.SYNCS 0x989680 ;  /* 0x009896800000895d */ /* 0x002fea0003900000 */
[----:B------:R-:W1:Y:S02]  /*33720*/  @!P0 SYNCS.PHASECHK.TRANS64 P0, [R2+URZ+0x36860], R5 ;  /* 0x03686005020085a7 */ /* 0x000e64000800007f */
[----:B-1----:R-:W-:Y:S05]  /*33730*/  @!P0 BRA `(.L_x_6087) ;  /* 0xfffffffc00f08947 */ /* 0x002fea000383ffff */
[----:B------:R-:W-:Y:S05]  /*33740*/  BRA `(.L_x_6201) ;  /* 0xffffffc000607947 */ /* 0x000fea000383ffff */
.L_x_6100:
[----:B---3--:R3:W4:Y:S02]  /*33750*/  SYNCS.PHASECHK.TRANS64.TRYWAIT P0, [R0+URZ+0x36860], R2 ;  /* 0x03686002000075a7 */ /* 0x008724000800017f */
[----:B----4-:R-:W-:Y:S05]  /*33760*/  @!P0 NANOSLEEP.SYNCS 0x989680 ;  /* 0x009896800000895d */ /* 0x010fea0003900000 */
[----:B------:R-:W4:Y:S02]  /*33770*/  @!P0 SYNCS.PHASECHK.TRANS64 P0, [R0+URZ+0x36860], R2 ;  /* 0x03686002000085a7 */ /* 0x000f24000800007f */
[----:B----4-:R-:W-:Y:S05]  /*33780*/  @!P0 BRA `(.L_x_6100) ;  /* 0xfffffffc00f08947 */ /* 0x010fea000383ffff */
[----:B------:R-:W-:Y:S05]  /*33790*/  BRA `(.L_x_6202) ;  /* 0xffffffc400f47947 */ /* 0x000fea000383ffff */
.L_x_6109:
[----:B------:R-:W4:Y:S01]  /*337a0*/  LDL R0, [R1] ;  /* 0x0000000001007983 */ /* 0x000f220000100800 */
[----:B------:R-:W-:Y:S01]  /*337b0*/  BSSY B0, `(.L_x_6203) ;  /* 0x0000008000007945 */ /* 0x000fe20003800000 */
[----:B------:R-:W-:Y:S02]  /*337c0*/  IMAD.MOV.U32 R12, RZ, RZ, RZ ;  /* 0x000000ffff0c7224 */ /* 0x000fe400078e00ff */
[----:B------:R-:W-:Y:S02]  /*337d0*/  IMAD.MOV.U32 R11, RZ, RZ, 0x1f ;  /* 0x0000001fff0b7424 */ /* 0x000fe400078e00ff */
[----:B------:R-:W-:Y:S02]  /*337e0*/  IMAD.MOV.U32 R15, RZ, RZ, -0x1 ;  /* 0xffffffffff0f7424 */ /* 0x000fe400078e00ff */
[----:B----4-:R-:W-:-:S07]  /*337f0*/  IMAD.MOV.U32 R13, RZ, RZ, R0 ;  /* 0x000000ffff0d7224 */ /* 0x010fce00078e0000 */
[----:B-123--:R-:W-:Y:S05]  /*33800*/  WARPSYNC.COLLECTIVE R15, `(.L_x_6204) ;  /* 0x000000000f087348 */ /* 0x00efea0003c00000 */
[----:B------:R0:W4:Y:S02]  /*33810*/  SHFL.IDX P6, R14, R13, R12, R11 ;  /* 0x0000000c0d0e7389 */ /* 0x00012400000c000b */
[----:B01234-:R-:W-:Y:S01]  /*33820*/  ENDCOLLECTIVE ;  /* 0x000000000000791b */ /* 0x01ffe20003800000 */
.L_x_6204:
[----:B------:R-:W-:Y:S05]  /*33830*/  BSYNC B0 ;  /* 0x0000000000007941 */ /* 0x000fea0003800000 */
.L_x_6203:
        /* <DEDUP_REMOVED lines=10> */
.L_x_6205:
[----:B------:R-:W-:Y:S01]  /*338e0*/  ULDC UR4, c[0x0][0xc3c] ;  /* 0x00030f0000047ab9 */ /* 0x000fe20000000800 */
        /* <DEDUP_REMOVED lines=23> */
.L_x_6206:
        /* <DEDUP_REMOVED lines=9> */
.L_x_6207:
        /* <DEDUP_REMOVED lines=8> */
.L_x_6208:
        /* <DEDUP_REMOVED lines=8> */
.L_x_6209:
        /* <DEDUP_REMOVED lines=8> */
.L_x_6210:
        /* <DEDUP_REMOVED lines=9> */
.L_x_6211:
[----:B------:R-:W-:Y:S01]  /*33d00*/  IMAD.MOV.U32 R9, RZ, RZ, R14 ;  /* 0x000000ffff097224 */ /* 0x000fe200078e000e */
[----:B------:R-:W-:Y:S06]  /*33d10*/  BRA `(.L_x_6212) ;  /* 0xffffffc800b87947 */ /* 0x000fec000383ffff */
.L_x_6112:
        /* <DEDUP_REMOVED lines=8> */
.L_x_6214:
[----:B------:R-:W-:Y:S05]  /*33da0*/  BSYNC B0 ;  /* 0x0000000000007941 */ /* 0x000fea0003800000 */
.L_x_6213:
        /* <DEDUP_REMOVED lines=12> */
.L_x_6215:
        /* <DEDUP_REMOVED lines=8> */
.L_x_6216:
        /* <DEDUP_REMOVED lines=8> */
.L_x_6217:
        /* <DEDUP_REMOVED lines=8> */
.L_x_6218:
        /* <DEDUP_REMOVED lines=9> */
.L_x_6219:
[----:B------:R-:W-:Y:S01]  /*34080*/  IMAD.MOV.U32 R9, RZ, RZ, R14 ;  /* 0x000000ffff097224 */ /* 0x000fe200078e000e */
[----:B------:R-:W-:Y:S06]  /*34090*/  BRA `(.L_x_6220) ;  /* 0xffffffc800887947 */ /* 0x000fec000383ffff */
.L_x_6114:
[----:B------:R-:W-:Y:S01]  /*340a0*/  BSSY B0, `(.L_x_6221) ;  /* 0x0000006000007945 */ /* 0x000fe20003800000 */
[----:B------:R-:W-:Y:S01]  /*340b0*/  PLOP3.LUT P6, PT, P6, PT, PT, 0x8, 0x0 ;  /* 0x000000000000781c */ /* 0x000fe200037ce170 */
[----:B------:R-:W-:-:S12]  /*340c0*/  IMAD.MOV.U32 R15, RZ, RZ, -0x1 ;  /* 0xffffffffff0f7424 */ /* 0x000fd800078e00ff */
[----:B0-----:R-:W-:Y:S05]  /*340d0*/  WARPSYNC.COLLECTIVE R15, `(.L_x_6222) ;  /* 0x000000000f087348 */ /* 0x001fea0003c00000 */
[----:B------:R-:W-:Y:S01]  /*340e0*/  VOTE.ANY R14, PT, P6 ;  /* 0x00000000000e7806 */ /* 0x000fe200030e0100 */
[----:B0-----:R-:W-:Y:S06]  /*340f0*/  ENDCOLLECTIVE ;  /* 0x000000000000791b */ /* 0x001fec0003800000 */
.L_x_6222:
[----:B------:R-:W-:Y:S05]  /*34100*/  BSYNC B0 ;  /* 0x0000000000007941 */ /* 0x000fea0003800000 */
.L_x_6221:
        /* <DEDUP_REMOVED lines=10> */
.L_x_6223:
[----:B------:R-:W-:Y:S02]  /*341b0*/  IMAD.MOV.U32 R13, RZ, RZ, R6 ;  /* 0x000000ffff0d7224 */ /* 0x000fe400078e0006 */
[----:B------:R-:W-:-:S07]  /*341c0*/  IMAD.MOV.U32 R4, RZ, RZ, R14 ;  /* 0x000000ffff047224 */ /* 0x000fce00078e000e */
[----:B------:R-:W-:Y:S05]  /*341d0*/  WARPSYNC.COLLECTIVE R15, `(.L_x_6224) ;  /* 0x000000000f087348 */ /* 0x000fea0003c00000 */
[----:B------:R0:W1:Y:S02]  /*341e0*/  SHFL.IDX P6, R14, R13, R12, R11 ;  /* 0x0000000c0d0e7389 */ /* 0x00006400000c000b */
[----:B01----:R-:W-:Y:S01]  /*341f0*/  ENDCOLLECTIVE ;  /* 0x000000000000791b */ /* 0x003fe20003800000 */
.L_x_6224:
[----:B------:R-:W-:Y:S02]  /*34200*/  IMAD.MOV.U32 R6, RZ, RZ, R14 ;  /* 0x000000ffff067224 */ /* 0x000fe400078e000e */
[----:B------:R-:W-:-:S05]  /*34210*/  IMAD.IADD R10, R3, 0x1, R10 ;  /* 0x00000001030a7824 */ /* 0x000fca00078e020a */
[----:B------:R0:W-:Y:S01]  /*34220*/  STL [R1+0xc], R10 ;  /* 0x00000c0a01007387 */ /* 0x0001e20000100800 */
[----:B------:R-:W-:Y:S05]  /*34230*/  BRA `(.L_x_6225) ;  /* 0xffffffc800687947 */ /* 0x000fea000383ffff */
.L_x_6116:
        /* <DEDUP_REMOVED lines=8> */
.L_x_6227:
[----:B------:R-:W-:Y:S05]  /*342c0*/  BSYNC B0 ;  /* 0x0000000000007941 */ /* 0x000fea0003800000 */
.L_x_6226:
[----:B------:R-:W-:Y:S01]  /*342d0*/  IMAD.MOV.U32 R3, RZ, RZ, R14 ;  /* 0x000000ffff037224 */ /* 0x000fe200078e000e */
[----:B------:R-:W-:Y:S06]  /*342e0*/  BRA `(.L_x_6228) ;  /* 0xffffffc800547947 */ /* 0x000fec000383ffff */
.L_x_6122:
[----:B0-----:R0:W1:Y:S02]  /*342f0*/  SYNCS.PHASECHK.TRANS64.TRYWAIT P0, [R0+URZ+0x36820], R3 ;  /* 0x03682003000075a7 */ /* 0x001064000800017f */
[----:B-1----:R-:W-:Y:S05]  /*34300*/  @!P0 NANOSLEEP.SYNCS 0x989680 ;  /* 0x009896800000895d */ /* 0x002fea0003900000 */
[----:B------:R-:W1:Y:S02]  /*34310*/  @!P0 SYNCS.PHASECHK.TRANS64 P0, [R0+URZ+0x36820], R3 ;  /* 0x03682003000085a7 */ /* 0x000e64000800007f */
[----:B-1----:R-:W-:Y:S05]  /*34320*/  @!P0 BRA `(.L_x_6122) ;  /* 0xfffffffc00f08947 */ /* 0x002fea000383ffff */
[----:B------:R-:W-:Y:S05]  /*34330*/  BRA `(.L_x_6229) ;  /* 0xffffffd000f07947 */ /* 0x000fea000383ffff */
.L_x_6123:
        /* <DEDUP_REMOVED lines=11> */
.L_x_6231:
[----:B------:R-:W-:Y:S05]  /*343f0*/  BSYNC B0 ;  /* 0x0000000000007941 */ /* 0x000fea0003800000 */
.L_x_6230:
[----:B------:R-:W-:Y:S05]  /*34400*/  BRA `(.L_x_6232) ;  /* 0xffffffd000d87947 */ /* 0x000fea000383ffff */
.L_x_6124:
[----:B------:R-:W-:Y:S01]  /*34410*/  BSSY B0, `(.L_x_6233) ;  /* 0x0000006000007945 */ /* 0x000fe20003800000 */
[----:B------:R-:W-:-:S07]  /*34420*/  IMAD.MOV.U32 R15, RZ, RZ, -0x1 ;  /* 0xffffffffff0f7424 */ /* 0x000fce00078e00ff */
[----:B01----:R-:W-:Y:S05]  /*34430*/  WARPSYNC.COLLECTIVE R15, `(.L_x_6234) ;  /* 0x000000000f0c7348 */ /* 0x003fea0003c00000 */
[----:B------:R-:W-:Y:S02]  /*34440*/  ELECT P6, UR62, PT ;  /* 0x00000000003e782f */ /* 0x000fe400038c0000 */
[----:B------:R-:W-:Y:S01]  /*34450*/  MOV R14, UR62 ;  /* 0x0000003e000e7c02 */ /* 0x000fe20008000f00 */
[----:B01----:R-:W-:Y:S10]  /*34460*/  ENDCOLLECTIVE ;  /* 0x000000000000791b */ /* 0x003ff40003800000 */
.L_x_6234:
[----:B------:R-:W-:Y:S05]  /*34470*/  BSYNC B0 ;  /* 0x0000000000007941 */ /* 0x000fea0003800000 */
.L_x_6233:
[----:B------:R-:W-:Y:S05]  /*34480*/  BRA `(.L_x_6235) ;  /* 0xffffffd000cc7947 */ /* 0x000fea000383ffff */
.L_x_6126:
[----:B0-----:R0:W1:Y:S02]  /*34490*/  SYNCS.PHASECHK.TRANS64.TRYWAIT P0, [R6+URZ], R5 ;  /* 0x00000005060075a7 */ /* 0x001064000800017f */
[----:B-1----:R-:W-:Y:S05]  /*344a0*/  @!P0 NANOSLEEP.SYNCS 0x989680 ;  /* 0x009896800000895d */ /* 0x002fea0003900000 */
[----:B------:R-:W1:Y:S02]  /*344b0*/  @!P0 SYNCS.PHASECHK.TRANS64 P0, [R6+URZ], R5 ;  /* 0x00000005060085a7 */ /* 0x000e64000800007f */
[----:B-1----:R-:W-:Y:S05]  /*344c0*/  @!P0 BRA `(.L_x_6126) ;  /* 0xfffffffc00f08947 */ /* 0x002fea000383ffff */
[----:B------:R-:W-:Y:S05]  /*344d0*/  BRA `(.L_x_6236) ;  /* 0xffffffd4000c7947 */ /* 0x000fea000383ffff */
.L_x_6127:
[----:B-1----:R1:W2:Y:S02]  /*344e0*/  SYNCS.PHASECHK.TRANS64.TRYWAIT P0, [R7+URZ], R2 ;  /* 0x00000002070075a7 */ /* 0x0022a4000800017f */
[----:B--2---:R-:W-:Y:S05]  /*344f0*/  @!P0 NANOSLEEP.SYNCS 0x989680 ;  /* 0x009896800000895d */ /* 0x004fea0003900000 */
[----:B------:R-:W2:Y:S02]  /*34500*/  @!P0 SYNCS.PHASECHK.TRANS64 P0, [R7+URZ], R2 ;  /* 0x00000002070085a7 */ /* 0x000ea4000800007f */
[----:B--2---:R-:W-:Y:S05]  /*34510*/  @!P0 BRA `(.L_x_6127) ;  /* 0xfffffffc00f08947 */ /* 0x004fea000383ffff */
[----:B------:R-:W-:Y:S05]  /*34520*/  BRA `(.L_x_6237) ;  /* 0xffffffd400007947 */ /* 0x000fea000383ffff */
.L_x_6129:
[----:B--2---:R2:W3:Y:S02]  /*34530*/  SYNCS.PHASECHK.TRANS64.TRYWAIT P0, [R4+URZ], R5 ;  /* 0x00000005040075a7 */ /* 0x0044e4000800017f */
[----:B---3--:R-:W-:Y:S05]  /*34540*/  @!P0 NANOSLEEP.SYNCS 0x989680 ;  /* 0x009896800000895d */ /* 0x008fea0003900000 */
[----:B------:R-:W3:Y:S02]  /*34550*/  @!P0 SYNCS.PHASECHK.TRANS64 P0, [R4+URZ], R5 ;  /* 0x00000005040085a7 */ /* 0x000ee4000800007f */
[----:B---3--:R-:W-:Y:S05]  /*34560*/  @!P0 BRA `(.L_x_6129) ;  /* 0xfffffffc00f08947 */ /* 0x008fea000383ffff */
[----:B------:R-:W-:Y:S05]  /*34570*/  BRA `(.L_x_6238) ;  /* 0xffffffd400047947 */ /* 0x000fea000383ffff */
.L_x_6239:
        /* <DEDUP_REMOVED lines=16> */
.L_x_14850:


//--------------------- .text._ZN7cutlass13device_kernelIN5flash11enable_sm90INS1_16FlashAttnFwdSm90INS1_25CollectiveMainloopFwdSm90ILi2EN4cute5tupleIJNS5_1CILi1EEES8_S8_EEENS6_IJNS7_ILi128EEENS7_ILi176EEESA_EEELi128ENS_10bfloat16_tEfNS_4arch4Sm90ELb0ELb0ELb1ELb0ELb0ELb0ELb0ELb1ELb1ELb1ELb1ELb0EEENS1_21CollectiveEpilogueFwdINS6_IJSA_SA_SB_EEES9_SD_SF_Li256ELb0ELb1ELb1ELb0EEENS1_19SingleTileSchedulerILb0ELb1ELb1ELi128EEEEEEEEEvNT_6ParamsE --------------------------
	.section	.text._ZN7cutlass13device_kernelIN5flash11enable_sm90INS1_16FlashAttnFwdSm90INS1_25CollectiveMainloopFwdSm90ILi2EN4cute5tupleIJNS5_1CILi1EEES8_S8_EEENS6_IJNS7_ILi128EEENS7_ILi176EEESA_EEELi128ENS_10bfloat16_tEfNS_4arch4Sm90ELb0ELb0ELb1ELb0ELb0ELb0ELb0ELb1ELb1ELb1ELb1ELb0EEENS1_21CollectiveEpilogueFwdINS6_IJSA_SA_SB_EEES9_SD_SF_Li256ELb0ELb1ELb1ELb0EEENS1_19SingleTileSchedulerILb0ELb1ELb1ELi128EEEEEEEEEvNT_6ParamsE,"ax",@progbits
	.align	128
.text._ZN7cutlass13device_kernelIN5flash11enable_sm90INS1_16FlashAttnFwdSm90INS1_25CollectiveMainloopFwdSm90ILi2EN4cute5tupleIJNS5_1CILi1EEES8_S8_EEENS6_IJNS7_ILi128EEENS7_ILi176EEESA_EEELi128ENS_10bfloat16_tEfNS_4arch4Sm90ELb0ELb0ELb1ELb0ELb0ELb0ELb0ELb1ELb1ELb1ELb1ELb0EEENS1_21CollectiveEpilogueFwdINS6_IJSA_SA_SB_EEES9_SD_SF_Li256ELb0ELb1ELb1ELb0EEENS1_19SingleTileSchedulerILb0ELb1ELb1ELi128EEEEEEEEEvNT_6ParamsE:
        .type           _ZN7cutlass13device_kernelIN5flash11enable_sm90INS1_16FlashAttnFwdSm90INS1_25CollectiveMainloopFwdSm90ILi2EN4cute5tupleIJNS5_1CILi1EEES8_S8_EEENS6_IJNS7_ILi128EEENS7_ILi176EEESA_EEELi128ENS_10bfloat16_tEfNS_4arch4Sm90ELb0ELb0ELb1ELb0ELb0ELb0ELb0ELb1ELb1ELb1ELb1ELb0EEENS1_21CollectiveEpilogueFwdINS6_IJSA_SA_SB_EEES9_SD_SF_Li256ELb0ELb1ELb1ELb0EEENS1_19SingleTileSchedulerILb0ELb1ELb1ELi128EEEEEEEEEvNT_6ParamsE,@function
        .size           _ZN7cutlass13device_kernelIN5flash11enable_sm90INS1_16FlashAttnFwdSm90INS1_25CollectiveMainloopFwdSm90ILi2EN4cute5tupleIJNS5_1CILi1EEES8_S8_EEENS6_IJNS7_ILi128EEENS7_ILi176EEESA_EEELi128ENS_10bfloat16_tEfNS_4arch4Sm90ELb0ELb0ELb1ELb0ELb0ELb0ELb0ELb1ELb1ELb1ELb1ELb0EEENS1_21CollectiveEpilogueFwdINS6_IJSA_SA_SB_EEES9_SD_SF_Li256ELb0ELb1ELb1ELb0EEENS1_19SingleTileSchedulerILb0ELb1ELb1ELi128EEEEEEEEEvNT_6ParamsE,(.L_x_14851 - _ZN7cutlass13device_kernelIN5flash11enable_sm90INS1_16FlashAttnFwdSm90INS1_25CollectiveMainloopFwdSm90ILi2EN4cute5tupleIJNS5_1CILi1EEES8_S8_EEENS6_IJNS7_ILi128EEENS7_ILi176EEESA_EEELi128ENS_10bfloat16_tEfNS_4arch4Sm90ELb0ELb0ELb1ELb0ELb0ELb0ELb0ELb1ELb1ELb1ELb1ELb0EEENS1_21CollectiveEpilogueFwdINS6_IJSA_SA_SB_EEES9_SD_SF_Li256ELb0ELb1ELb1ELb0EEENS1_19SingleTileSchedulerILb0ELb1ELb1ELi128EEEEEEEEEvNT_6ParamsE)
        .other          _ZN7cutlass13device_kernelIN5flash11enable_sm90INS1_16FlashAttnFwdSm90INS1_25CollectiveMainloopFwdSm90ILi2EN4cute5tupleIJNS5_1CILi1EEES8_S8_EEENS6_IJNS7_ILi128EEENS7_ILi176EEESA_EEELi128ENS_10bfloat16_tEfNS_4arch4Sm90ELb0ELb0ELb1ELb0ELb0ELb0ELb0ELb1ELb1ELb1ELb1ELb0EEENS1_21CollectiveEpilogueFwdINS6_IJSA_SA_SB_EEES9_SD_SF_Li256ELb0ELb1ELb1ELb0EEENS1_19SingleTileSchedulerILb0ELb1ELb1ELi128EEEEEEEEEvNT_6ParamsE,@"STO_CUDA_ENTRY STV_DEFAULT"
_ZN7cutlass13device_kernelIN5flash11enable_sm90INS1_16FlashAttnFwdSm90INS1_25CollectiveMainloopFwdSm90ILi2EN4cute5tupleIJNS5_1CILi1EEES8_S8_EEENS6_IJNS7_ILi128EEENS7_ILi176EEESA_EEELi128ENS_10bfloat16_tEfNS_4arch4Sm90ELb0ELb0ELb1ELb0ELb0ELb0ELb0ELb1ELb1ELb1ELb1ELb0EEENS1_21CollectiveEpilogueFwdINS6_IJSA_SA_SB_EEES9_SD_SF_Li256ELb0ELb1ELb1ELb0EEENS1_19SingleTileSchedulerILb0ELb1ELb1ELi128EEEEEEEEEvNT_6ParamsE:
[----:B------:R-:W0:Y:S02]  /*0000*/  LDC R1, c[0x0][0x28] ;  /* 0x00000a00ff017b82 */ /* 0x000e240000000800 */
[----:B0-----:R-:W-:Y:S01]  /*0010*/  VIADD R1, R1, 0xfffffff0 ;  /* 0xfffffff001017836 */ /* 0x001fe20000000000 */
[----:B------:R-:W0:Y:S01]  /*0020*/  S2R R3, SR_TID.X ;  /* 0x0000000000037919 */ /* 0x000e220000002100 */
[----:B------:R-:W-:Y:S01]  /*0030*/  ELECT P0, URZ, PT ;  /* 0x00000000003f782f */ /* 0x000fe20003800000 */
[----:B------:R-:W-:Y:S01]  /*0040*/  BSSY B0, `(.L_x_6240) ;  /* 0x000000e000007945 */ /* 0x000fe20003800000 */
[--C-:B0-----:R-:W-:Y:S02]  /*0050*/  SHF.R.U32.HI R0, RZ, 0x5, R3.reuse ;  /* 0x00000005ff007819 */ /* 0x101fe40000011603 */
[----:B------:R-:W-:-:S03]  /*0060*/  SHF.R.U32.HI R22, RZ, 0x7, R3 ;  /* 0x00000007ff167819 */ /* 0x000fc60000011603 */
        /* <DEDUP_REMOVED lines=11> */
.L_x_6241:
[----:B------:R-:W-:Y:S05]  /*0120*/  BSYNC B0 ;  /* 0x0000000000007941 */ /* 0x000fea0003800000 */
.L_x_6240:
        /* <DEDUP_REMOVED lines=41> */
.L_x_6242:
        /* <DEDUP_REMOVED lines=22> */
.L_x_6243:
        /* <DEDUP_REMOVED lines=18> */
.L_x_6244:
        /* <DEDUP_REMOVED lines=22> */
.L_x_6245:
        /* <DEDUP_REMOVED lines=22> */
.L_x_6246:
        /* <DEDUP_REMOVED lines=9> */
.L_x_6249:
[----:B------:R-:W-:-:S08]  /*0990*/  NOP ;  /* 0x0000000000007918 */ /* 0x000fd00000000000 */
[----:B------:R-:W1:Y:S02]  /*09a0*/  USETMAXREG.TRY_ALLOC.CTAPOOL UP0, 0xf0 ;  /* 0x000000f0000079c8 */ /* 0x000e640008000600 */
[----:B-1----:R-:W-:-:S13]  /*09b0*/  PLOP3.LUT P0, PT, PT, PT, UP0, 0x80, 0x0 ;  /* 0x000000000000781c */ /* 0x002fda0003f0f008 */
[----:B------:R-:W-:Y:S05]  /*09c0*/  @!P0 BRA `(.L_x_6249) ;  /* 0xfffffffc00f08947 */ /* 0x000fea000383ffff */
[----:B------:R-:W1:Y:S01]  /*09d0*/  S2R R6, SR_TID.X ;  /* 0x0000000000067919 */ /* 0x000e620000002100 */
[----:B------:R-:W2:Y:S01]  /*09e0*/  S2UR UR6, SR_CTAID.Y ;  /* 0x00000000000679c3 */ /* 0x000ea20000002600 */
[----:B------:R-:W-:Y:S02]  /*09f0*/  ULDC UR7, c[0x0][0xc50] ;  /* 0x0003140000077ab9 */ /* 0x000fe40000000800 */
[----:B------:R-:W-:-:S05]  /*0a00*/  UISETP.NE.AND UP0, UPT, UR7, 0x1, UPT ;  /* 0x000000010700788c */ /* 0x000fca000bf05270 */
[----:B------:R-:W3:Y:S06]  /*0a10*/  S2UR UR8, SR_CTAID.Z ;  /* 0x00000000000879c3 */ /* 0x000eec0000002700 */
[----:B------:R-:W-:Y:S01]  /*0a20*/  @UP0 ULDC UR4, c[0x0][0xc54] ;  /* 0x0003150000040ab9 */ /* 0x000fe20000000800 */
[----:B------:R-:W-:Y:S01]  /*0a30*/  @UP0 ULDC UR9, c[0x0][0xc58] ;  /* 0x0003160000090ab9 */ /* 0x000fe20000000800 */
[----:B--2---:R-:W-:Y:S02]  /*0a40*/  UIMAD.WIDE.U32 UR4, UR6, UR4, URZ ;  /* 0x00000004060472a5 */ /* 0x004fe4000f8e003f */
[----:B------:R-:W-:-:S02]  /*0a50*/  UMOV UR10, UR6 ;  /* 0x00000006000a7c82 */ /* 0x000fc40008000000 */
[----:B------:R-:W-:Y:S01]  /*0a60*/  @UP0 USHF.R.U32.HI UR10, URZ, UR9, UR5 ;  /* 0x000000093f0a0299 */ /* 0x000fe20008011605 */
[----:B-1----:R-:W-:-:S03]  /*0a70*/  LOP3.LUT R0, R6, 0xffffff80, RZ, 0xc0, !PT ;  /* 0xffffff8006007812 */ /* 0x002fc600078ec0ff */
[----:B------:R-:W-:Y:S02]  /*0a80*/  UIADD3 UR4, -UR10, URZ, URZ ;  /* 0x0000003f0a047290 */ /* 0x000fe4000fffe13f */
[----:B------:R-:W-:Y:S01]  /*0a90*/  IMAD.U32 R19, RZ, RZ, UR10 ;  /* 0x0000000aff137e24 */ /* 0x000fe2000f8e00ff */
[----:B------:R-:W-:Y:S06]  /*0aa0*/  BAR.ARV 0x8, 0x180 ;  /* 0x0206000000007b1d */ /* 0x000fec0000002000 */
[----:B------:R-:W-:Y:S01]  /*0ab0*/  ISETP.NE.AND P0, PT, R0, 0x80, PT ;  /* 0x000000800000780c */ /* 0x000fe20003f05270 */
[----:B------:R-:W-:-:S12]  /*0ac0*/  UIMAD UR7, UR7, UR4, UR6 ;  /* 0x00000004070772a4 */ /* 0x000fd8000f8e0206 */
[----:B------:R-:W-:Y:S06]  /*0ad0*/  @!P0 BAR.ARV 0x9, 0x100 ;  /* 0x0244000000008b1d */ /* 0x000fec0000002000 */
[----:B---3--:R-:W-:-:S13]  /*0ae0*/  ISETP.LE.AND P0, PT, RZ, UR8, PT ;  /* 0x00000008ff007c0c */ /* 0x008fda000bf03270 */
        /* <DEDUP_REMOVED lines=8> */
[----:B------:R-:W-:-:S04]  /*0b70*/  UIMAD UR37, UR37, UR4, URZ ;  /* 0x00000004252572a4 */ /* 0x000fc8000f8e023f */
[----:B------:R-:W-:Y:S02]  /*0b80*/  UISETP.GE.AND UP0, UPT, UR37, 0x1, UPT ;  /* 0x000000012500788c */ /* 0x000fe4000bf06270 */
[----:B------:R-:W-:-:S04]  /*0b90*/  UIADD3 UR4, UR37, 0xaf, URZ ;  /* 0x000000af25047890 */ /* 0x000fc8000fffe03f */
[----:B------:R-:W-:Y:S01]  /*0ba0*/  PLOP3.LUT P0, PT, PT, PT, UP0, 0x80, 0x0 ;  /* 0x000000000000781c */ /* 0x000fe20003f0f008 */
[----:B------:R-:W-:-:S04]  /*0bb0*/  UIMAD.WIDE UR4, UR4, 0x2e8ba2e9, URZ ;  /* 0x2e8ba2e9040478a5 */ /* 0x000fc8000f8e023f */
        /* <DEDUP_REMOVED lines=11> */
[----:B------:R-:W-:Y:S01]  /*0c70*/  IMAD.U32 R4, RZ, RZ, UR8 ;  /* 0x00000008ff047e24 */ /* 0x000fe2000f8e00ff */
[----:B------:R-:W-:Y:S01]  /*0c80*/  IABS R5, R3 ;  /* 0x0000000300057213 */ /* 0x000fe20000000000 */
[----:B------:R-:W-:Y:S01]  /*0c90*/  ULOP3.LUT UR8, UR8, UR7, URZ, 0x3c, !UPT ;  /* 0x0000000708087292 */ /* 0x000fe2000f8e3c3f */
[----:B------:R-:W-:Y:S02]  /*0ca0*/  R2UR UR12, R0 ;  /* 0x00000000000c72ca */ /* 0x000fe400000e0000 */
[----:B------:R-:W-:-:S05]  /*0cb0*/  IABS R4, R4 ;  /* 0x0000000400047213 */ /* 0x000fca0000000000 */
[----:B------:R-:W-:-:S05]  /*0cc0*/  IMAD.MOV.U32 R3, RZ, RZ, R4 ;  /* 0x000000ffff037224 */ /* 0x000fca00078e0004 */
[----:B------:R-:W-:Y:S01]  /*0cd0*/  R2UR UR11, R3 ;  /* 0x00000000030b72ca */ /* 0x000fe200000e0000 */
[----:B------:R-:W1:Y:S08]  /*0ce0*/  I2F.RP R0, UR12 ;  /* 0x0000000c00007d06 */ /* 0x000e700008209400 */
[----:B-1----:R-:W0:Y:S02]  /*0cf0*/  MUFU.RCP R0, R0 ;  /* 0x0000000000007308 */ /* 0x002e240000001000 */
[----:B0-----:R-:W-:Y:S01]  /*0d00*/  IADD3 R2, R0, 0xffffffe, RZ ;  /* 0x0ffffffe00027810 */ /* 0x001fe20007ffe0ff */
[----:B------:R-:W-:-:S05]  /*0d10*/  IMAD.MOV R0, RZ, RZ, -R5 ;  /* 0x000000ffff007224 */ /* 0x000fca00078e0a05 */
        /* <DEDUP_REMOVED lines=18> */
.L_x_6251:
[----:B------:R-:W-:Y:S01]  /*0e40*/  UIMAD UR5, UR9, UR4, URZ ;  /* 0x00000004090572a4 */ /* 0x000fe2000f8e023f */
[----:B------:R-:W-:Y:S01]  /*0e50*/  IMAD.U32 R0, RZ, RZ, UR6 ;  /* 0x00000006ff007e24 */ /* 0x000fe2000f8e00ff */
[----:B------:R-:W-:Y:S01]  /*0e60*/  MOV R3, UR4 ;  /* 0x0000000400037c02 */ /* 0x000fe20008000f00 */
[----:B------:R-:W-:Y:S01]  /*0e70*/  VIADD R23, R6, 0xffffff80 ;  /* 0xffffff8006177836 */ /* 0x000fe20000000000 */
[----:B------:R-:W-:Y:S01]  /*0e80*/  PLOP3.LUT P0, PT, PT, PT, PT, 0x80, 0x0 ;  /* 0x000000000000781c */ /* 0x000fe20003f0f070 */
[----:B------:R-:W-:Y:S01]  /*0e90*/  IMAD.MOV.U32 R16, RZ, RZ, RZ ;  /* 0x000000ffff107224 */ /* 0x000fe200078e00ff */
        /* <DEDUP_REMOVED lines=18> */
[----:B0-----:R-:W-:-:S02]  /*0fc0*/  CS2R R2, SRZ ;  /* 0x0000000000027805 */ /* 0x001fc4000001ff00 */
        /* <DEDUP_REMOVED lines=32> */
[----:B------:R-:W-:Y:S02]  /*11d0*/  ULEA.HI UR4, UR7, UR7, URZ, 0x1 ;  /* 0x0000000707047291 */ /* 0x000fe4000f8f083f */
[----:B------:R-:W-:Y:S02]  /*11e0*/  MOV R18, UR7 ;  /* 0x0000000700127c02 */ /* 0x000fe40008000f00 */
        /* <DEDUP_REMOVED lines=22> */
.L_x_6253:
[----:B------:R-:W-:Y:S02]  /*1350*/  R2UR UR4, R16 ;  /* 0x00000000100472ca */ /* 0x000fe400000e0000 */
[----:B------:R-:W-:-:S11]  /*1360*/  SHF.L.U32 R0, RZ, 0x1f, RZ ;  /* 0x0000001fff007819 */ /* 0x000fd600000006ff */
[----:B------:R-:W0:Y:S02]  /*1370*/  SYNCS.PHASECHK.TRANS64.TRYWAIT P0, [UR4+0x34800], R0 ;  /* 0x03480000ff0075a7 */ /* 0x000e240008000144 */
[----:B0-----:R-:W-:Y:S05]  /*1380*/  @!P0 BRA `(.L_x_6254) ;  /* 0x0000010c00d48947 */ /* 0x001fea0003800000 */
.L_x_6358:
[----:B------:R-:W2:Y:S02]  /*1390*/  LDL R2, [R1+0xc] ;  /* 0x00000c0001027983 */ /* 0x000ea40000100800 */
[----:B--2---:R-:W-:-:S13]  /*13a0*/  R2UR UR4, R2 ;  /* 0x00000000020472ca */ /* 0x004fda00000e0000 */
[----:B------:R-:W-:-:S06]  /*13b0*/  ULOP3.LUT UR4, UR4, 0x1, URZ, 0xfc, !UPT ;  /* 0x0000000104047892 */ /* 0x000fcc000f8efc3f */
[----:B------:R-:W-:-:S05]  /*13c0*/  IMAD.U32 R2, RZ, RZ, UR4 ;  /* 0x00000004ff027e24 */ /* 0x000fca000f8e00ff */
[----:B------:R-:W-:-:S13]  /*13d0*/  ISETP.NE.AND P0, PT, R2, 0x3, PT ;  /* 0x000000030200780c */ /* 0x000fda0003f05270 */
[----:B------:R-:W-:Y:S05]  /*13e0*/  @!P0 BRA `(.L_x_6255) ;  /* 0x0000000000048947 */ /* 0x000fea0003800000 */
[----:B------:R-:W-:Y:S01]  /*13f0*/  BPT.TRAP 0x1 ;  /* 0x000000040000795c */ /* 0x000fe20000300000 */
.L_x_6255:
[----:B------:R-:W-:-:S13]  /*1400*/  R2UR UR4, R16 ;  /* 0x00000000100472ca */ /* 0x000fda00000e0000 */
[----:B------:R1:W2:Y:S01]  /*1410*/  SYNCS.PHASECHK.TRANS64.TRYWAIT P2, [UR4+0x34830], R0 ;  /* 0x03483000ff0075a7 */ /* 0x0002a20008040144 */
[----:B------:R-:W-:Y:S05]  /*1420*/  @!P0 BRA `(.L_x_6256) ;  /* 0x0000000000048947 */ /* 0x000fea0003800000 */
[----:B------:R-:W-:Y:S01]  /*1430*/  BPT.TRAP 0x1 ;  /* 0x000000040000795c */ /* 0x000fe20000300000 */
.L_x_6256:
        /* <DEDUP_REMOVED lines=8> */
.L_x_6257:
[----:B------:R-:W-:Y:S05]  /*14c0*/  WARPSYNC.ALL ;  /* 0x0000000000007948 */ /* 0x000fea0003800000 */
[----:B01----:R-:W-:Y:S01]  /*14d0*/  IMAD.MOV.U32 R0, RZ, RZ, RZ ;  /* 0x000000ffff007224 */ /* 0x003fe200078e00ff */
[----:B------:R-:W-:Y:S01]  /*14e0*/  LOP3.LUT R2, R2, 0x10000, RZ, 0xfc, !PT ;  /* 0x0001000002027812 */ /* 0x000fe200078efcff */
[----:B------:R-:W-:Y:S01]  /*14f0*/  IMAD.MOV.U32 R87, RZ, RZ, RZ ;  /* 0x000000ffff577224 */ /* 0x000fe200078e00ff */
[----:B------:R-:W-:Y:S02]  /*1500*/  MOV R3, 0x40000040 ;  /* 0x4000004000037802 */ /* 0x000fe40000000f00 */
        /* <DEDUP_REMOVED lines=23> */
[----:B------:R-:W-:Y:S01]  /*1680*/  UMOV UR29, UR33 ;  /* 0x00000021001d7c82 */ /* 0x000fe20008000000 */
[----:B------:R-:W-:Y:S01]  /*1690*/  UMOV UR31, 0x40000040 ;  /* 0x40000040001f7882 */ /* 0x000fe20000000000 */
[----:B------:R-:W-:Y:S01]  /*16a0*/  ULOP3.LUT UR61, UR4, 0x10000, URZ, 0xfc, !UPT ;  /* 0x00010000043d7892 */ /* 0x000fe2000f8efc3f */
[----:B------:R-:W-:Y:S01]  /*16b0*/  P2R R20, PR, RZ, 0x1 ;  /* 0x00000001ff147803 */ /* 0x000fe20000000000 */
[----:B------:R-:W-:Y:S01]  /*16c0*/  IMAD.IADD R23, R23, 0x1, -R80 ;  /* 0x0000000117177824 */ /* 0x000fe200078e0a50 */
[----:B------:R-:W-:Y:S01]  /*16d0*/  UMOV UR35, 0x40000040 ;  /* 0x4000004000237882 */ /* 0x000fe20000000000 */
[----:B------:R-:W-:-:S02]  /*16e0*/  UIADD3 UR14, UR61, 0x80, URZ ;  /* 0x000000803d0e7890 */ /* 0x000fc4000fffe03f */
[----:B------:R-:W-:Y:S01]  /*16f0*/  UIADD3 UR18, UR61, 0x180, URZ ;  /* 0x000001803d127890 */ /* 0x000fe2000fffe03f */
[----:B------:R-:W-:Y:S01]  /*1700*/  SHF.R.S32.HI R10, RZ, 0x1f, R23 ;  /* 0x0000001fff0a7819 */ /* 0x000fe20000011417 */
        /* <DEDUP_REMOVED lines=8> */
[----:B------:R-:W-:Y:S01]  /*1790*/  LEA.HI R10, R10, R23, RZ, 0x2 ;  /* 0x000000170a0a7211 */ /* 0x000fe200078f10ff */
[----:B------:R-:W-:-:S02]  /*17a0*/  UIADD3 UR7, UR61, 0x2, URZ ;  /* 0x000000023d077890 */ /* 0x000fc4000fffe03f */
[----:B------:R-:W-:Y:S01]  /*17b0*/  UIADD3 UR24, UR6, 0x404, URZ ;  /* 0x0000040406187890 */ /* 0x000fe2000fffe03f */
[----:B------:R-:W-:Y:S01]  /*17c0*/  LOP3.LUT R10, R10, 0x7ffffffc, RZ, 0xc0, !PT ;  /* 0x7ffffffc0a0a7812 */ /* 0x000fe200078ec0ff */
[----:B------:R-:W-:Y:S02]  /*17d0*/  UIADD3 UR26, UR61, 0x584, URZ ;  /* 0x000005843d1a7890 */ /* 0x000fe4000fffe03f */
[----:B------:R-:W-:Y:S02]  /*17e0*/  UIADD3 UR32, UR6, 0x406, URZ ;  /* 0x0000040606207890 */ /* 0x000fe4000fffe03f */
[----:B------:R-:W-:Y:S01]  /*17f0*/  UIADD3 UR30, UR61, 0x586, URZ ;  /* 0x000005863d1e7890 */ /* 0x000fe2000fffe03f */
[----:B------:R-:W-:Y:S01]  /*1800*/  IMAD.IADD R10, R23, 0x1, -R10 ;  /* 0x00000001170a7824 */ /* 0x000fe200078e0a0a */
[----:B------:R-:W-:Y:S01]  /*1810*/  UIADD3 UR34, UR61, 0xa86, URZ ;  /* 0x00000a863d227890 */ /* 0x000fe2000fffe03f */
[----:B------:R-:W-:Y:S02]  /*1820*/  IMAD.MOV.U32 R23, RZ, RZ, -0x2 ;  /* 0xfffffffeff177424 */ /* 0x000fe400078e00ff */
[----:B------:R-:W-:-:S02]  /*1830*/  UMOV UR28, UR32 ;  /* 0x00000020001c7c82 */ /* 0x000fc40008000000 */
[----:B------:R-:W-:Y:S02]  /*1840*/  IMAD R10, R10, R23, 0xb0 ;  /* 0x000000b00a0a7424 */ /* 0x000fe400078e0217 */
[----:B------:R-:W-:Y:S01]  /*1850*/  IMAD.U32 R23, RZ, RZ, UR36 ;  /* 0x00000024ff177e24 */ /* 0x000fe2000f8e00ff */
[----:B------:R-:W-:Y:S02]  /*1860*/  UIADD3 UR36, UR36, -0x2, URZ ;  /* 0xfffffffe24247890 */ /* 0x000fe4000fffe03f */
[----:B------:R-:W-:-:S05]  /*1870*/  IADD3 R10, R10, UR37, RZ ;  /* 0x000000250a0a7c10 */ /* 0x000fca000fffe0ff */
[----:B------:R-:W-:-:S05]  /*1880*/  IMAD R10, R23, -0xb0, R10 ;  /* 0xffffff50170a7824 */ /* 0x000fca00078e020a */
[C---:B------:R-:W-:Y:S02]  /*1890*/  ISETP.GT.AND P5, PT, R10.reuse, RZ, PT ;  /* 0x000000ff0a00720c */ /* 0x040fe40003fa4270 */
[C---:B------:R-:W-:Y:S02]  /*18a0*/  ISETP.GT.AND P4, PT, R10.reuse, 0x1, PT ;  /* 0x000000010a00780c */ /* 0x040fe40003f84270 */
[C---:B------:R-:W-:Y:S02]  /*18b0*/  ISETP.GT.AND P2, PT, R10.reuse, 0x8, PT ;  /* 0x000000080a00780c */ /* 0x040fe40003f44270 */
[C---:B------:R-:W-:Y:S02]  /*18c0*/  ISETP.GT.AND P6, PT, R10.reuse, 0x10, PT ;  /* 0x000000100a00780c */ /* 0x040fe40003fc4270 */
[----:B------:R-:W-:Y:S01]  /*18d0*/  ISETP.GT.AND P3, PT, R10, 0x9, PT ;  /* 0x000000090a00780c */ /* 0x000fe20003f64270 */
        /* <DEDUP_REMOVED lines=74> */
[----:B------:R-:W-:Y:S02]  /*1d80*/  UIADD3 UR9, UR61, 0x182, URZ ;  /* 0x000001823d097890 */ /* 0x000fe4000fffe03f */
[----:B------:R-:W-:Y:S02]  /*1d90*/  UIADD3 UR8, UR6, 0x4, URZ ;  /* 0x0000000406087890 */ /* 0x000fe4000fffe03f */
[----:B------:R-:W-:Y:S01]  /*1da0*/  UIADD3 UR10, UR61, 0x4, URZ ;  /* 0x000000043d0a7890 */ /* 0x000fe2000fffe03f */
        /* <DEDUP_REMOVED lines=414> */
[----:B------:R-:W-:Y:S08]  /*3790*/  MUFU.TANH R7, R7 ;  /* 0x0000000700077308 */ /* 0x000ff00000002400 */
[----:B------:R-:W0:Y:S08]  /*37a0*/  MUFU.TANH R8, R8 ;  /* 0x0000000800087308 */ /* 0x000e300000002400 */
[----:B------:R-:W-:Y:S08]  /*37b0*/  MUFU.TANH R118, R118 ;  /* 0x0000007600767308 */ /* 0x000ff00000002400 */
[----:B------:R-:W1:Y:S01]  /*37c0*/  MUFU.TANH R6, R6 ;  /* 0x0000000600067308 */ /* 0x000e620000002400 */
[----:B0-----:R-:W-:-:S07]  /*37d0*/  FSEL R81, R8, -INF , P2 ;  /* 0xff80000008517808 */ /* 0x001fce0001000000 */
[----:B------:R-:W0:Y:S08]  /*37e0*/  MUFU.TANH R9, R9 ;  /* 0x0000000900097308 */ /* 0x000e300000002400 */
[----:B------:R-:W2:Y:S01]  /*37f0*/  MUFU.TANH R5, R5 ;  /* 0x0000000500057308 */ /* 0x000ea20000002400 */
[----:B-1----:R-:W-:Y:S01]  /*3800*/  FSEL R6, R6, -INF , P4 ;  /* 0xff80000006067808 */ /* 0x002fe20002000000 */
[----:B------:R-:W-:-:S02]  /*3810*/  WARPGROUP.DEPBAR.LE gsb0, 0x0 ;  /* 0x00008000000079c5 */ /* 0x000fc40000010000 */
[----:B------:R-:W-:Y:S01]  /*3820*/  WARPGROUP.ARRIVE ;  /* 0x00000000000079c5 */ /* 0x000fe20000000000 */
[----:B------:R-:W-:Y:S01]  /*3830*/  FMUL.FTZ R104, R104, UR6 ;  /* 0x0000000668687c20 */ /* 0x000fe20008410000 */
[----:B------:R-:W-:Y:S01]  /*3840*/  FMUL.FTZ R106, R106, UR6 ;  /* 0x000000066a6a7c20 */ /* 0x000fe20008410000 */
[----:B------:R-:W-:Y:S01]  /*3850*/  FMUL.FTZ R109, R109, UR6 ;  /* 0x000000066d6d7c20 */ /* 0x000fe20008410000 */
[----:B------:R-:W-:Y:S01]  /*3860*/  FMUL.FTZ R105, R105, UR6 ;  /* 0x0000000669697c20 */ /* 0x000fe20008410000 */
[----:B------:R-:W1:Y:S01]  /*3870*/  MUFU.TANH R85, R104 ;  /* 0x0000006800557308 */ /* 0x000e620000002400 */
[----:B------:R-:W-:Y:S01]  /*3880*/  HGMMA.64x16x16.F32.BF16 R96, gdesc[UR28], R96, gsb0 ;  /* 0x002000001c6079f0 */ /* 0x000fe20008001860 */
[----:B------:R-:W-:Y:S01]  /*3890*/  UIADD3 UR30, UR61, 0x706, URZ ;  /* 0x000007063d1e7890 */ /* 0x000fe2000fffe03f */
[----:B------:R-:W-:Y:S01]  /*38a0*/  FMUL.FTZ R108, R108, UR6 ;  /* 0x000000066c6c7c20 */ /* 0x000fe20008410000 */
[----:B------:R-:W-:Y:S01]  /*38b0*/  UMOV UR28, UR32 ;  /* 0x00000020001c7c82 */ /* 0x000fe20008000000 */
[----:B------:R-:W-:Y:S01]  /*38c0*/  UMOV UR29, UR33 ;  /* 0x00000021001d7c82 */ /* 0x000fe20008000000 */
[----:B------:R-:W-:Y:S01]  /*38d0*/  UMOV UR31, 0x40000040 ;  /* 0x40000040001f7882 */ /* 0x000fe20000000000 */
[----:B0-----:R-:W-:Y:S01]  /*38e0*/  FSEL R9, R9, -INF , P3 ;  /* 0xff80000009097808 */ /* 0x001fe20001800000 */
[----:B------:R-:W0:Y:S01]  /*38f0*/  MUFU.TANH R13, R106 ;  /* 0x0000006a000d7308 */ /* 0x000e220000002400 */
[----:B------:R-:W-:Y:S01]  /*3900*/  FMUL.FTZ R107, R107, UR6 ;  /* 0x000000066b6b7c20 */ /* 0x000fe20008410000 */
[----:B--2---:R-:W-:Y:S01]  /*3910*/  FSEL R5, R5, -INF , P5 ;  /* 0xff80000005057808 */ /* 0x004fe20002800000 */
[----:B------:R-:W-:Y:S01]  /*3920*/  FMUL.FTZ R110, R110, UR6 ;  /* 0x000000066e6e7c20 */ /* 0x000fe20008410000 */
[----:B------:R-:W-:-:S04]  /*3930*/  FMUL.FTZ R111, R111, UR6 ;  /* 0x000000066f6f7c20 */ /* 0x000fc80008410000 */
[----:B------:R-:W-:Y:S01]  /*3940*/  MUFU.TANH R109, R109 ;  /* 0x0000006d006d7308 */ /* 0x000fe20000002400 */
[----:B-1----:R-:W-:-:S07]  /*3950*/  FSEL R85, R85, -INF , P6 ;  /* 0xff80000055557808 */ /* 0x002fce0003000000 */
[----:B------:R-:W-:Y:S01]  /*3960*/  MUFU.TANH R105, R105 ;  /* 0x0000006900697308 */ /* 0x000fe20000002400 */
[----:B0-----:R-:W-:Y:S02]  /*3970*/  FSEL R13, R13, -INF , P6 ;  /* 0xff8000000d0d7808 */ /* 0x001fe40003000000 */
[----:B------:R-:W-:-:S05]  /*3980*/  ISETP.GT.AND P6, PT, R10, 0x21, PT ;  /* 0x000000210a00780c */ /* 0x000fca0003fc4270 */
[----:B------:R-:W-:Y:S08]  /*3990*/  MUFU.TANH R108, R108 ;  /* 0x0000006c006c7308 */ /* 0x000ff00000002400 */
[----:B------:R-:W0:Y:S08]  /*39a0*/  MUFU.TANH R11, R119 ;  /* 0x00000077000b7308 */ /* 0x000e300000002400 */
        /* <DEDUP_REMOVED lines=15> */
[----:B------:R-:W1:Y:S01]  /*3aa0*/  MUFU.TANH R96, R96 ;  /* 0x0000006000607308 */ /* 0x000e620000002400 */
[----:B------:R-:W-:Y:S01]  /*3ab0*/  FMUL.FTZ R99, R99, UR6 ;  /* 0x0000000663637c20 */ /* 0x000fe20008410000 */
[----:B0-----:R-:W-:Y:S01]  /*3ac0*/  FSEL R11, R11, -INF , P3 ;  /* 0xff8000000b0b7808 */ /* 0x001fe20001800000 */
[----:B------:R-:W-:Y:S01]  /*3ad0*/  FMUL.FTZ R102, R102, UR6 ;  /* 0x0000000666667c20 */ /* 0x000fe20008410000 */
[----:B------:R-:W-:-:S04]  /*3ae0*/  ISETP.GT.AND P3, PT, R10, 0x20, PT ;  /* 0x000000200a00780c */ /* 0x000fc80003f64270 */
[----:B------:R-:W0:Y:S08]  /*3af0*/  MUFU.TANH R21, R110 ;  /* 0x0000006e00157308 */ /* 0x000e300000002400 */
[----:B------:R-:W2:Y:S08]  /*3b00*/  MUFU.TANH R100, R100 ;  /* 0x0000006400647308 */ /* 0x000eb00000002400 */
[----:B------:R-:W3:Y:S08]  /*3b10*/  MUFU.TANH R111, R111 ;  /* 0x0000006f006f7308 */ /* 0x000ef00000002400 */
        /* <DEDUP_REMOVED lines=19> */
[----:B------:R-:W-:Y:S08]  /*3c50*/  MUFU.TANH R98, R98 ;  /* 0x0000006200627308 */ /* 0x000ff00000002400 */
[----:B------:R1:W-:Y:S08]  /*3c60*/  MUFU.TANH R14, R99 ;  /* 0x00000063000e7308 */ /* 0x0003f00000002400 */
[----:B------:R-:W4:Y:S01]  /*3c70*/  MUFU.TANH R88, R88 ;  /* 0x0000005800587308 */ /* 0x000f220000002400 */
[----:B-1----:R-:W-:-:S07]  /*3c80*/  FSEL R99, R96, -INF , P3 ;  /* 0xff80000060637808 */ /* 0x002fce0001800000 */
[----:B------:R-:W-:Y:S08]  /*3c90*/  MUFU.TANH R89, R89 ;  /* 0x0000005900597308 */ /* 0x000ff00000002400 */
[----:B------:R-:W-:Y:S01]  /*3ca0*/  MUFU.TANH R102, R102 ;  /* 0x0000006600667308 */ /* 0x000fe20000002400 */
[----:B------:R-:W-:Y:S02]  /*3cb0*/  WARPGROUP.DEPBAR.LE gsb0, 0x0 ;  /* 0x00008000000079c5 */ /* 0x000fe40000010000 */
[----:B------:R-:W-:Y:S01]  /*3cc0*/  WARPGROUP.ARRIVE ;  /* 0x00000000000079c5 */ /* 0x000fe20000000000 */
[----:B------:R-:W-:-:S04]  /*3cd0*/  FMUL.FTZ R79, R79, UR6 ;  /* 0x000000064f4f7c20 */ /* 0x000fc80008410000 */
[----:B------:R-:W-:Y:S01]  /*3ce0*/  MUFU.TANH R92, R92 ;  /* 0x0000005c005c7308 */ /* 0x000fe20000002400 */
[----:B------:R-:W-:Y:S01]  /*3cf0*/  FMUL.FTZ R72, R72, UR6 ;  /* 0x0000000648487c20 */ /* 0x000fe20008410000 */
[----:B------:R-:W-:Y:S01]  /*3d00*/  FMUL.FTZ R73, R73, UR6 ;  /* 0x0000000649497c20 */ /* 0x000fe20008410000 */
        /* <DEDUP_REMOVED lines=11> */
[----:B------:R-:W-:Y:S01]  /*3dc0*/  MUFU.TANH R93, R93 ;  /* 0x0000005d005d7308 */ /* 0x000fe20000002400 */
[----:B-1----:R-:W-:Y:S02]  /*3dd0*/  FSEL R79, R4, -INF , P5 ;  /* 0xff800000044f7808 */ /* 0x002fe40002800000 */
[----:B------:R-:W-:Y:S02]  /*3de0*/  FSEL R4, R7, -INF , P4 ;  /* 0xff80000007047808 */ /* 0x000fe40002000000 */
[----:B------:R-:W-:Y:S02]  /*3df0*/  FSEL R7, R118, -INF , P2 ;  /* 0xff80000076077808 */ /* 0x000fe40001000000 */
[C---:B------:R-:W-:Y:S01]  /*3e00*/  ISETP.GT.AND P2, PT, R10.reuse, 0x19, PT ;  /* 0x000000190a00780c */ /* 0x040fe20003f44270 */
[----:B------:R-:W1:Y:S01]  /*3e10*/  MUFU.TANH R90, R90 ;  /* 0x0000005a005a7308 */ /* 0x000e620000002400 */
[----:B------:R-:W-:Y:S02]  /*3e20*/  ISETP.GT.AND P5, PT, R10, 0x11, PT ;  /* 0x000000110a00780c */ /* 0x000fe40003fa4270 */
[----:B------:R-:W-:-:S02]  /*3e30*/  FSEL R97, R109, -INF , P2 ;  /* 0xff8000006d617808 */ /* 0x000fc40001000000 */
[----:B------:R-:W-:Y:S02]  /*3e40*/  FSEL R109, R12, -INF , P6 ;  /* 0xff8000000c6d7808 */ /* 0x000fe40003000000 */
[----:B------:R-:W-:Y:S01]  /*3e50*/  FMNMX.FTZ R12, R79, R6, !PT ;  /* 0x000000064f0c7209 */ /* 0x000fe20007810000 */
[----:B------:R-:W-:Y:S01]  /*3e60*/  MUFU.TANH R72, R72 ;  /* 0x0000004800487308 */ /* 0x000fe20000002400 */
[----:B------:R-:W-:Y:S02]  /*3e70*/  ISETP.GT.AND P4, PT, R10, 0x18, PT ;  /* 0x000000180a00780c */ /* 0x000fe40003f84270 */
[----:B------:R-:W-:Y:S02]  /*3e80*/  FMNMX.FTZ R12, R81, R12, !PT ;  /* 0x0000000c510c7209 */ /* 0x000fe40007810000 */
[----:B------:R-:W-:Y:S02]  /*3e90*/  FSEL R91, R105, -INF , P5 ;  /* 0xff800000695b7808 */ /* 0x000fe40002800000 */
[----:B------:R-:W-:Y:S01]  /*3ea0*/  FMNMX.FTZ R12, R9, R12, !PT ;  /* 0x0000000c090c7209 */ /* 0x000fe20007810000 */
[----:B------:R-:W5:Y:S01]  /*3eb0*/  MUFU.TANH R73, R73 ;  /* 0x0000004900497308 */ /* 0x000f620000002400 */
[----:B------:R-:W-:-:S02]  /*3ec0*/  FSEL R95, R108, -INF , P4 ;  /* 0xff8000006c5f7808 */ /* 0x000fc40002000000 */
[----:B------:R-:W-:Y:S02]  /*3ed0*/  FMNMX.FTZ R12, R85, R12, !PT ;  /* 0x0000000c550c7209 */ /* 0x000fe40007810000 */
[----:B------:R-:W-:Y:S02]  /*3ee0*/  FSEL R15, R15, -INF , P5 ;  /* 0xff8000000f0f7808 */ /* 0x000fe40002800000 */
[----:B------:R-:W-:Y:S01]  /*3ef0*/  FMNMX.FTZ R12, R91, R12, !PT ;  /* 0x0000000c5b0c7209 */ /* 0x000fe20007810000 */
[----:B------:R-:W5:Y:S01]  /*3f00*/  MUFU.TANH R94, R94 ;  /* 0x0000005e005e7308 */ /* 0x000f620000002400 */
[----:B------:R-:W-:Y:S02]  /*3f10*/  ISETP.GT.AND P5, PT, R10, 0x28, PT ;  /* 0x000000280a00780c */ /* 0x000fe40003fa4270 */
[----:B------:R-:W-:Y:S02]  /*3f20*/  FMNMX.FTZ R12, R95, R12, !PT ;  /* 0x0000000c5f0c7209 */ /* 0x000fe40007810000 */
[----:B0-----:R-:W-:Y:S01]  /*3f30*/  FSEL R21, R21, -INF , P4 ;  /* 0xff80000015157808 */ /* 0x001fe20002000000 */
[----:B------:R-:W-:-:S02]  /*3f40*/  WARPGROUP.DEPBAR.LE gsb0, 0x0 ;  /* 0x00008000000079c5 */ /* 0x000fc40000010000 */
[----:B------:R-:W-:Y:S01]  /*3f50*/  WARPGROUP.ARRIVE ;  /* 0x00000000000079c5 */ /* 0x000fe20000000000 */
[----:B------:R-:W-:Y:S01]  /*3f60*/  FMNMX.FTZ R12, R97, R12, !PT ;  /* 0x0000000c610c7209 */ /* 0x000fe20007810000 */
[----:B------:R-:W-:Y:S01]  /*3f70*/  FMUL.FTZ R69, R69, UR6 ;  /* 0x0000000645457c20 */ /* 0x000fe20008410000 */
[----:B------:R-:W-:Y:S01]  /*3f80*/  ISETP.GT.AND P4, PT, R10, 0x29, PT ;  /* 0x000000290a00780c */ /* 0x000fe20003f84270 */
[----:B------:R-:W0:Y:S01]  /*3f90*/  MUFU.TANH R76, R76 ;  /* 0x0000004c004c7308 */ /* 0x000e220000002400 */
[----:B------:R-:W-:Y:S01]  /*3fa0*/  FMNMX.FTZ R12, R99, R12, !PT ;  /* 0x0000000c630c7209 */ /* 0x000fe20007810000 */
[----:B------:R-:W-:Y:S01]  /*3fb0*/  HGMMA.64x16x16.F32.BF16 R56, gdesc[UR28], R56, gsb0 ;  /* 0x002000001c3879f0 */ /* 0x000fe20008001838 */
[----:B------:R-:W-:Y:S01]  /*3fc0*/  UIADD3 UR30, UR61, 0x906, URZ ;  /* 0x000009063d1e7890 */ /* 0x000fe2000fffe03f */
[----:B--2---:R-:W-:Y:S01]  /*3fd0*/  FSEL R107, R100, -INF , P5 ;  /* 0xff800000646b7808 */ /* 0x004fe20002800000 */
[----:B------:R-:W-:Y:S01]  /*3fe0*/  UMOV UR28, UR32 ;  /* 0x00000020001c7c82 */ /* 0x000fe20008000000 */
[----:B------:R-:W-:Y:S01]  /*3ff0*/  UMOV UR29, UR33 ;  /* 0x00000021001d7c82 */ /* 0x000fe20008000000 */
[----:B------:R-:W-:Y:S01]  /*4000*/  UMOV UR31, 0x40000040 ;  /* 0x40000040001f7882 */ /* 0x000fe20000000000 */
[----:B------:R-:W-:Y:S01]  /*4010*/  FMNMX.FTZ R12, R109, R12, !PT ;  /* 0x0000000c6d0c7209 */ /* 0x000fe20007810000 */
[----:B------:R-:W-:Y:S01]  /*4020*/  MUFU.TANH R133, R69 ;  /* 0x0000004500857308 */ /* 0x000fe20000002400 */
[----:B---3--:R-:W-:Y:S01]  /*4030*/  FSEL R23, R111, -INF , P2 ;  /* 0xff8000006f177808 */ /* 0x008fe20001000000 */
[----:B------:R-:W-:Y:S01]  /*4040*/  FMUL.FTZ R64, R64, UR6 ;  /* 0x0000000640407c20 */ /* 0x000fe20008410000 */
[----:B------:R-:W-:Y:S01]  /*4050*/  ISETP.GT.AND P2, PT, R10, 0x30, PT ;  /* 0x000000300a00780c */ /* 0x000fe20003f44270 */
[----:B------:R-:W-:Y:S01]  /*4060*/  FMUL.FTZ R65, R65, UR6 ;  /* 0x0000000641417c20 */ /* 0x000fe20008410000 */
[----:B------:R-:W-:Y:S01]  /*4070*/  FMNMX.FTZ R12, R107, R12, !PT ;  /* 0x0000000c6b0c7209 */ /* 0x000fe20007810000 */
[----:B------:R-:W-:Y:S01]  /*4080*/  FMUL.FTZ R68, R68, UR6 ;  /* 0x0000000644447c20 */ /* 0x000fe20008410000 */
[----:B----4-:R-:W-:Y:S01]  /*4090*/  FSEL R105, R88, -INF , P2 ;  /* 0xff80000058697808 */ /* 0x010fe20001000000 */
[----:B------:R-:W2:Y:S01]  /*40a0*/  MUFU.TANH R77, R77 ;  /* 0x0000004d004d7308 */ /* 0x000ea20000002400 */
[----:B------:R-:W-:Y:S01]  /*40b0*/  FMUL.FTZ R66, R66, UR6 ;  /* 0x0000000642427c20 */ /* 0x000fe20008410000 */
[----:B------:R-:W-:Y:S01]  /*40c0*/  FMUL.FTZ R67, R67, UR6 ;  /* 0x0000000643437c20 */ /* 0x000fe20008410000 */
[----:B------:R-:W-:Y:S01]  /*40d0*/  FMUL.FTZ R70, R70, UR6 ;  /* 0x0000000646467c20 */ /* 0x000fe20008410000 */
[----:B------:R-:W-:Y:S01]  /*40e0*/  FMUL.FTZ R71, R71, UR6 ;  /* 0x0000000647477c20 */ /* 0x000fe20008410000 */
[----:B------:R-:W-:-:S03]  /*40f0*/  IMAD.U32 R88, RZ, RZ, UR7 ;  /* 0x00000007ff587e24 */ /* 0x000fc6000f8e00ff */
[----:B------:R-:W3:Y:S08]  /*4100*/  MUFU.TANH R74, R74 ;  /* 0x0000004a004a7308 */ /* 0x000ef00000002400 */
[----:B------:R-:W4:Y:S08]  /*4110*/  MUFU.TANH R64, R64 ;  /* 0x0000004000407308 */ /* 0x000f300000002400 */
[----:B------:R-:W4:Y:S08]  /*4120*/  MUFU.TANH R75, R75 ;  /* 0x0000004b004b7308 */ /* 0x000f300000002400 */
[----:B------:R-:W4:Y:S01]  /*4130*/  MUFU.TANH R129, R65 ;  /* 0x0000004100817308 */ /* 0x000f220000002400 */
        /* <DEDUP_REMOVED lines=18> */
[----:B------:R-:W4:Y:S08]  /*4260*/  MUFU.TANH R78, R78 ;  /* 0x0000004e004e7308 */ /* 0x000f300000002400 */
        /* <DEDUP_REMOVED lines=18> */
[----:B-1----:R-:W-:Y:S01]  /*4390*/  FSEL R49, R90, -INF , P2 ;  /* 0xff8000005a317808 */ /* 0x002fe20001000000 */
[----:B------:R-:W-:Y:S01]  /*43a0*/  FMUL.FTZ R50, R50, UR6 ;  /* 0x0000000632327c20 */ /* 0x000fe20008410000 */
[----:B------:R-:W-:Y:S01]  /*43b0*/  ISETP.GT.AND P2, PT, R10, 0x41, PT ;  /* 0x000000410a00780c */ /* 0x000fe20003f44270 */
[----:B------:R-:W-:-:S03]  /*43c0*/  FMUL.FTZ R54, R54, UR6 ;  /* 0x0000000636367c20 */ /* 0x000fc60008410000 */
[----:B-----5:R-:W-:Y:S01]  /*43d0*/  FSEL R119, R73, -INF , P2 ;  /* 0xff80000049777808 */ /* 0x020fe20001000000 */
[----:B------:R-:W-:Y:S08]  /*43e0*/  MUFU.TANH R8, R55 ;  /* 0x0000003700087308 */ /* 0x000ff00000002400 */
[----:B------:R-:W1:Y:S08]  /*43f0*/  MUFU.TANH R67, R67 ;  /* 0x0000004300437308 */ /* 0x000e700000002400 */
[----:B------:R-:W-:Y:S08]  /*4400*/  MUFU.TANH R86, R63 ;  /* 0x0000003f00567308 */ /* 0x000ff00000002400 */
[----:B------:R-:W5:Y:S08]  /*4410*/  MUFU.TANH R70, R70 ;  /* 0x0000004600467308 */ /* 0x000f700000002400 */
[----:B------:R-:W5:Y:S01]  /*4420*/  MUFU.TANH R60, R60 ;  /* 0x0000003c003c7308 */ /* 0x000f620000002400 */
[----:B------:R-:W-:-:S02]  /*4430*/  WARPGROUP.DEPBAR.LE gsb0, 0x0 ;  /* 0x00008000000079c5 */ /* 0x000fc40000010000 */
[----:B------:R-:W-:Y:S01]  /*4440*/  WARPGROUP.ARRIVE ;  /* 0x00000000000079c5 */ /* 0x000fe20000000000 */
[----:B------:R-:W-:Y:S01]  /*4450*/  FMUL.FTZ R104, R47, UR6 ;  /* 0x000000062f687c20 */ /* 0x000fe20008410000 */
[----:B------:R-:W-:Y:S01]  /*4460*/  FSEL R47, R103, -INF , P4 ;  /* 0xff800000672f7808 */ /* 0x000fe20002000000 */
[----:B------:R-:W-:Y:S01]  /*4470*/  FMUL.FTZ R59, R41, UR6 ;  /* 0x00000006293b7c20 */ /* 0x000fe20008410000 */
[----:B------:R-:W-:Y:S01]  /*4480*/  FSEL R103, R101, -INF , P4 ;  /* 0xff80000065677808 */ /* 0x000fe20002000000 */
[----:B------:R-:W-:Y:S01]  /*4490*/  FMUL.FTZ R61, R43, UR6 ;  /* 0x000000062b3d7c20 */ /* 0x000fe20008410000 */
[----:B------:R-:W-:Y:S01]  /*44a0*/  HGMMA.64x16x16.F32.BF16 R32, gdesc[UR28], R32, gsb0 ;  /* 0x002000001c2079f0 */ /* 0x000fe20008001820 */
[----:B------:R-:W-:Y:S01]  /*44b0*/  FSEL R41, R98, -INF , P3 ;  /* 0xff80000062297808 */ /* 0x000fe20001800000 */
[----:B------:R-:W-:Y:S01]  /*44c0*/  FMUL.FTZ R69, R45, UR6 ;  /* 0x000000062d457c20 */ /* 0x000fe20008410000 */
[----:B------:R-:W-:Y:S01]  /*44d0*/  ISETP.GT.AND P3, PT, R10, 0x31, PT ;  /* 0x000000310a00780c */ /* 0x000fe20003f64270 */
[----:B------:R-:W-:Y:S01]  /*44e0*/  FMUL.FTZ R57, R40, UR6 ;  /* 0x0000000628397c20 */ /* 0x000fe20008410000 */
[----:B------:R-:W-:Y:S01]  /*44f0*/  FMNMX.FTZ R12, R103, R12, !PT ;  /* 0x0000000c670c7209 */ /* 0x000fe20007810000 */
[----:B------:R0:W-:Y:S01]  /*4500*/  MUFU.TANH R40, R51 ;  /* 0x0000003300287308 */ /* 0x0001e20000002400 */
[----:B------:R-:W-:Y:S01]  /*4510*/  FSEL R43, R14, -INF , P6 ;  /* 0xff8000000e2b7808 */ /* 0x000fe20003000000 */
[----:B------:R-:W-:Y:S01]  /*4520*/  FMUL.FTZ R44, R44, UR6 ;  /* 0x000000062c2c7c20 */ /* 0x000fe20008410000 */
[----:B------:R-:W-:Y:S01]  /*4530*/  ISETP.GT.AND P6, PT, R10, 0x38, PT ;  /* 0x000000380a00780c */ /* 0x000fe20003fc4270 */
[----:B------:R-:W-:Y:S01]  /*4540*/  FMUL.FTZ R42, R42, UR6 ;  /* 0x000000062a2a7c20 */ /* 0x000fe20008410000 */
[----:B------:R-:W-:Y:S01]  /*4550*/  FSEL R113, R89, -INF , P3 ;  /* 0xff80000059717808 */ /* 0x000fe20001800000 */
[----:B------:R-:W-:Y:S01]  /*4560*/  FMUL.FTZ R46, R46, UR6 ;  /* 0x000000062e2e7c20 */ /* 0x000fe20008410000 */
[----:B------:R-:W-:Y:S01]  /*4570*/  FMNMX.FTZ R12, R105, R12, !PT ;  /* 0x0000000c690c7209 */ /* 0x000fe20007810000 */
[----:B------:R3:W-:Y:S01]  /*4580*/  MUFU.TANH R157, R57 ;  /* 0x00000039009d7308 */ /* 0x0007e20000002400 */
[----:B------:R-:W-:-:S02]  /*4590*/  FSEL R45, R102, -INF , P5 ;  /* 0xff800000662d7808 */ /* 0x000fc40002800000 */
[----:B------:R-:W-:Y:S02]  /*45a0*/  ISETP.GT.AND P5, PT, R10, 0x39, PT ;  /* 0x000000390a00780c */ /* 0x000fe40003fa4270 */
[----:B------:R-:W-:Y:S02]  /*45b0*/  FSEL R117, R92, -INF , P6 ;  /* 0xff8000005c757808 */ /* 0x000fe40003000000 */
[----:B------:R-:W-:Y:S01]  /*45c0*/  FMNMX.FTZ R12, R113, R12, !PT ;  /* 0x0000000c710c7209 */ /* 0x000fe20007810000 */
[----:B------:R1:W-:Y:S01]  /*45d0*/  MUFU.TANH R159, R59 ;  /* 0x0000003b009f7308 */ /* 0x0003e20000002400 */
[----:B------:R-:W-:Y:S02]  /*45e0*/  ISETP.GT.AND P4, PT, R10, 0x40, PT ;  /* 0x000000400a00780c */ /* 0x000fe40003f84270 */
[----:B------:R-:W-:Y:S02]  /*45f0*/  FSEL R115, R93, -INF , P5 ;  /* 0xff8000005d737808 */ /* 0x000fe40002800000 */
[----:B------:R-:W-:-:S02]  /*4600*/  FMNMX.FTZ R12, R117, R12, !PT ;  /* 0x0000000c750c7209 */ /* 0x000fc40007810000 */
[----:B------:R-:W-:Y:S01]  /*4610*/  FSEL R121, R72, -INF , P4 ;  /* 0xff80000048797808 */ /* 0x000fe20002000000 */
[----:B------:R5:W-:Y:S01]  /*4620*/  MUFU.TANH R111, R61 ;  /* 0x0000003d006f7308 */ /* 0x000be20000002400 */
[----:B------:R-:W-:Y:S01]  /*4630*/  FMNMX.FTZ R12, R115, R12, !PT ;  /* 0x0000000c730c7209 */ /* 0x000fe20007810000 */
[--C-:B------:R-:W-:Y:S01]  /*4640*/  IMAD.MOV.U32 R72, RZ, RZ, R87.reuse ;  /* 0x000000ffff487224 */ /* 0x100fe200078e0057 */
[----:B0-----:R-:W-:Y:S01]  /*4650*/  FSEL R51, R82, -INF , P3 ;  /* 0xff80000052337808 */ /* 0x001fe20001800000 */
[----:B------:R-:W-:Y:S01]  /*4660*/  IMAD.MOV.U32 R82, RZ, RZ, R87 ;  /* 0x000000ffff527224 */ /* 0x000fe200078e0057 */
[----:B------:R-:W-:Y:S02]  /*4670*/  ISETP.GT.AND P3, PT, R10, 0x48, PT ;  /* 0x000000480a00780c */ /* 0x000fe40003f64270 */
[----:B------:R-:W-:Y:S01]  /*4680*/  FMNMX.FTZ R12, R121, R12, !PT ;  /* 0x0000000c790c7209 */ /* 0x000fe20007810000 */
[----:B------:R-:W0:Y:S01]  /*4690*/  MUFU.TANH R71, R71 ;  /* 0x0000004700477308 */ /* 0x000e220000002400 */
[----:B------:R-:W-:-:S02]  /*46a0*/  FSEL R53, R94, -INF , P6 ;  /* 0xff8000005e357808 */ /* 0x000fc40003000000 */
[----:B------:R-:W-:Y:S02]  /*46b0*/  ISETP.GT.AND P6, PT, R10, 0x49, PT ;  /* 0x000000490a00780c */ /* 0x000fe40003fc4270 */
[----:B------:R-:W-:Y:S01]  /*46c0*/  FSEL R123, R76, -INF , P3 ;  /* 0xff8000004c7b7808 */ /* 0x000fe20001800000 */
[----:B------:R-:W-:Y:S01]  /*46d0*/  IMAD.MOV.U32 R76, RZ, RZ, R87 ;  /* 0x000000ffff4c7224 */ /* 0x000fe200078e0057 */
[----:B------:R-:W-:Y:S01]  /*46e0*/  FMNMX.FTZ R12, R119, R12, !PT ;  /* 0x0000000c770c7209 */ /* 0x000fe20007810000 */
[----:B------:R-:W0:Y:S01]  /*46f0*/  MUFU.TANH R58, R58 ;  /* 0x0000003a003a7308 */ /* 0x000e220000002400 */
[----:B------:R-:W-:Y:S02]  /*4700*/  FSEL R55, R83, -INF , P5 ;  /* 0xff80000053377808 */ /* 0x000fe40002800000 */
[----:B------:R-:W-:Y:S02]  /*4710*/  ISETP.GT.AND P5, PT, R10, 0x50, PT ;  /* 0x000000500a00780c */ /* 0x000fe40003fa4270 */
[----:B--2---:R-:W-:Y:S01]  /*4720*/  FSEL R125, R77, -INF , P6 ;  /* 0xff8000004d7d7808 */ /* 0x004fe20003000000 */
[----:B------:R-:W-:-:S02]  /*4730*/  WARPGROUP.DEPBAR.LE gsb0, 0x0 ;  /* 0x00008000000079c5 */ /* 0x000fc40000010000 */
[----:B------:R-:W-:Y:S01]  /*4740*/  FMNMX.FTZ R14, R123, R12, !PT ;  /* 0x0000000c7b0e7209 */ /* 0x000fe20007810000 */
[----:B------:R-:W-:Y:S01]  /*4750*/  WARPGROUP.ARRIVE ;  /* 0x00000000000079c5 */ /* 0x000fe20000000000 */
[----:B---3--:R-:W-:Y:S01]  /*4760*/  FSEL R57, R74, -INF , P4 ;  /* 0xff8000004a397808 */ /* 0x008fe20002000000 */
[----:B------:R-:W2:Y:S01]  /*4770*/  MUFU.TANH R48, R48 ;  /* 0x0000003000307308 */ /* 0x000ea20000002400 */
[----:B------:R-:W-:Y:S01]  /*4780*/  ISETP.GT.AND P4, PT, R10, 0x51, PT ;  /* 0x000000510a00780c */ /* 0x000fe20003f84270 */
[----:B------:R-:W-:Y:S01]  /*4790*/  FMUL.FTZ R12, R33, UR6 ;  /* 0x00000006210c7c20 */ /* 0x000fe20008410000 */
[----:B----4-:R-:W-:Y:S01]  /*47a0*/  FSEL R127, R64, -INF , P5 ;  /* 0xff800000407f7808 */ /* 0x010fe20002800000 */
[----:B------:R-:W-:Y:S01]  /*47b0*/  HGMMA.64x16x16.F32.BF16 R24, gdesc[UR32], R24, gsb0 ;  /* 0x00200000201879f0 */ /* 0x000fe20008001818 */
[----:B------:R-:W-:Y:S01]  /*47c0*/  FMNMX.FTZ R14, R125, R14, !PT ;  /* 0x0000000e7d0e7209 */ /* 0x000fe20007810000 */
[----:B------:R-:W-:Y:S01]  /*47d0*/  FMUL.FTZ R32, R32, UR6 ;  /* 0x0000000620207c20 */ /* 0x000fe20008410000 */
[----:B-1----:R-:W-:Y:S01]  /*47e0*/  FSEL R59, R75, -INF , P2 ;  /* 0xff8000004b3b7808 */ /* 0x002fe20001000000 */
[----:B------:R-:W1:Y:S01]  /*47f0*/  MUFU.TANH R62, R62 ;  /* 0x0000003e003e7308 */ /* 0x000e620000002400 */
[----:B------:R-:W-:Y:S01]  /*4800*/  ISETP.GT.AND P2, PT, R10, 0x58, PT ;  /* 0x000000580a00780c */ /* 0x000fe20003f44270 */
[----:B------:R-:W-:Y:S01]  /*4810*/  FMUL.FTZ R36, R36, UR6 ;  /* 0x0000000624247c20 */ /* 0x000fe20008410000 */
[----:B------:R-:W-:Y:S01]  /*4820*/  FSEL R129, R129, -INF , P4 ;  /* 0xff80000081817808 */ /* 0x000fe20002000000 */
[----:B------:R-:W-:Y:S01]  /*4830*/  FMUL.FTZ R34, R34, UR6 ;  /* 0x0000000622227c20 */ /* 0x000fe20008410000 */
[----:B------:R-:W-:Y:S01]  /*4840*/  FMNMX.FTZ R14, R127, R14, !PT ;  /* 0x0000000e7f0e7209 */ /* 0x000fe20007810000 */
[----:B------:R-:W-:Y:S01]  /*4850*/  FMUL.FTZ R38, R38, UR6 ;  /* 0x0000000626267c20 */ /* 0x000fe20008410000 */
[----:B------:R-:W-:Y:S01]  /*4860*/  FSEL R63, R84, -INF , P6 ;  /* 0xff800000543f7808 */ /* 0x000fe20003000000 */
[----:B------:R3:W-:Y:S01]  /*4870*/  MUFU.TANH R163, R69 ;  /* 0x0000004500a37308 */ /* 0x0007e20000002400 */
[----:B-----5:R-:W-:Y:S01]  /*4880*/  FSEL R61, R78, -INF , P3 ;  /* 0xff8000004e3d7808 */ /* 0x020fe20001800000 */
[----:B------:R-:W-:Y:S01]  /*4890*/  FMUL.FTZ R39, R39, UR6 ;  /* 0x0000000627277c20 */ /* 0x000fe20008410000 */
[C---:B------:R-:W-:Y:S01]  /*48a0*/  ISETP.GT.AND P6, PT, R10.reuse, 0x60, PT ;  /* 0x000000600a00780c */ /* 0x040fe20003fc4270 */
[--C-:B------:R-:W-:Y:S01]  /*48b0*/  IMAD.MOV.U32 R84, RZ, RZ, R87.reuse ;  /* 0x000000ffff547224 */ /* 0x100fe200078e0057 */
[----:B------:R-:W-:Y:S01]  /*48c0*/  ISETP.GT.AND P3, PT, R10, 0x59, PT ;  /* 0x000000590a00780c */ /* 0x000fe20003f64270 */
[--C-:B------:R-:W-:Y:S01]  /*48d0*/  IMAD.MOV.U32 R78, RZ, RZ, R87.reuse ;  /* 0x000000ffff4e7224 */ /* 0x100fe200078e0057 */
[----:B------:R-:W-:Y:S01]  /*48e0*/  FSEL R131, R68, -INF , P2 ;  /* 0xff80000044837808 */ /* 0x000fe20001000000 */
[----:B------:R-:W4:Y:S01]  /*48f0*/  MUFU.TANH R52, R52 ;  /* 0x0000003400347308 */ /* 0x000f220000002400 */
[----:B------:R-:W-:Y:S01]  /*4900*/  FMNMX.FTZ R14, R129, R14, !PT ;  /* 0x0000000e810e7209 */ /* 0x000fe20007810000 */
[--C-:B------:R-:W-:Y:S01]  /*4910*/  IMAD.MOV.U32 R74, RZ, RZ, R87.reuse ;  /* 0x000000ffff4a7224 */ /* 0x100fe200078e0057 */
[----:B------:R-:W-:Y:S01]  /*4920*/  FSEL R135, R56, -INF , P6 ;  /* 0xff80000038877808 */ /* 0x000fe20003000000 */
[--C-:B------:R-:W-:Y:S01]  /*4930*/  IMAD.MOV.U32 R68, RZ, RZ, R87.reuse ;  /* 0x000000ffff447224 */ /* 0x100fe200078e0057 */
[----:B------:R-:W-:Y:S01]  /*4940*/  FSEL R133, R133, -INF , P3 ;  /* 0xff80000085857808 */ /* 0x000fe20001800000 */
[--C-:B------:R-:W-:Y:S01]  /*4950*/  IMAD.MOV.U32 R64, RZ, RZ, R87.reuse ;  /* 0x000000ffff407224 */ /* 0x100fe200078e0057 */
[----:B------:R-:W-:Y:S01]  /*4960*/  FMNMX.FTZ R56, R131, R14, !PT ;  /* 0x0000000e83387209 */ /* 0x000fe20007810000 */
[----:B------:R-:W5:Y:S01]  /*4970*/  MUFU.TANH R50, R50 ;  /* 0x0000003200327308 */ /* 0x000f620000002400 */
[----:B------:R-:W-:Y:S01]  /*4980*/  FSEL R65, R66, -INF , P5 ;  /* 0xff80000042417808 */ /* 0x000fe20002800000 */
[----:B------:R-:W-:Y:S01]  /*4990*/  FMUL.FTZ R14, R35, UR6 ;  /* 0x00000006230e7c20 */ /* 0x000fe20008410000 */
[----:B------:R-:W-:Y:S01]  /*49a0*/  ISETP.GT.AND P5, PT, R10, 0x61, PT ;  /* 0x000000610a00780c */ /* 0x000fe20003fa4270 */
[----:B------:R-:W-:Y:S01]  /*49b0*/  IMAD.MOV.U32 R66, RZ, RZ, R87 ;  /* 0x000000ffff427224 */ /* 0x000fe200078e0057 */
[----:B------:R-:W-:-:S02]  /*49c0*/  FMNMX.FTZ R56, R133, R56, !PT ;  /* 0x0000003885387209 */ /* 0x000fc40007810000 */
[----:B------:R-:W-:Y:S01]  /*49d0*/  FSEL R67, R67, -INF , P4 ;  /* 0xff80000043437808 */ /* 0x000fe20002000000 */
[----:B------:R-:W5:Y:S01]  /*49e0*/  MUFU.TANH R54, R54 ;  /* 0x0000003600367308 */ /* 0x000f620000002400 */
[----:B------:R-:W-:Y:S02]  /*49f0*/  ISETP.GT.AND P4, PT, R10, 0x68, PT ;  /* 0x000000680a00780c */ /* 0x000fe40003f84270 */
[----:B------:R-:W-:Y:S02]  /*4a00*/  FSEL R137, R137, -INF , P5 ;  /* 0xff80000089897808 */ /* 0x000fe40002800000 */
[----:B------:R-:W-:Y:S02]  /*4a10*/  FMNMX.FTZ R56, R135, R56, !PT ;  /* 0x0000003887387209 */ /* 0x000fe40007810000 */
[----:B---3--:R-:W-:Y:S01]  /*4a20*/  FSEL R69, R70, -INF , P2 ;  /* 0xff80000046457808 */ /* 0x008fe20001000000 */
[----:B------:R-:W3:Y:S01]  /*4a30*/  MUFU.TANH R44, R44 ;  /* 0x0000002c002c7308 */ /* 0x000ee20000002400 */
[----:B------:R-:W-:-:S02]  /*4a40*/  ISETP.GT.AND P2, PT, R10, 0x69, PT ;  /* 0x000000690a00780c */ /* 0x000fc40003f44270 */
[----:B------:R-:W-:Y:S02]  /*4a50*/  FSEL R141, R60, -INF , P4 ;  /* 0xff8000003c8d7808 */ /* 0x000fe40002000000 */
[----:B------:R-:W-:Y:S02]  /*4a60*/  FMNMX.FTZ R56, R137, R56, !PT ;  /* 0x0000003889387209 */ /* 0x000fe40007810000 */
[----:B0-----:R-:W-:Y:S01]  /*4a70*/  FSEL R71, R71, -INF , P3 ;  /* 0xff80000047477808 */ /* 0x001fe20001800000 */
[----:B------:R-:W0:Y:S01]  /*4a80*/  MUFU.TANH R32, R32 ;  /* 0x0000002000207308 */ /* 0x000e220000002400 */
[----:B------:R-:W-:Y:S01]  /*4a90*/  ISETP.GT.AND P3, PT, R10, 0x70, PT ;  /* 0x000000700a00780c */ /* 0x000fe20003f64270 */
[----:B------:R-:W-:Y:S02]  /*4aa0*/  WARPGROUP.DEPBAR.LE gsb0, 0x0 ;  /* 0x00008000000079c5 */ /* 0x000fe40000010000 */
[----:B------:R-:W-:Y:S01]  /*4ab0*/  FSEL R145, R145, -INF , P2 ;  /* 0xff80000091917808 */ /* 0x000fe20001000000 */
[----:B------:R-:W-:Y:S01]  /*4ac0*/  FMUL.FTZ R24, R24, UR6 ;  /* 0x0000000618187c20 */ /* 0x000fe20008410000 */
[----:B------:R-:W-:Y:S01]  /*4ad0*/  FMNMX.FTZ R56, R141, R56, !PT ;  /* 0x000000388d387209 */ /* 0x000fe20007810000 */
[----:B------:R-:W-:Y:S01]  /*4ae0*/  FMUL.FTZ R28, R28, UR6 ;  /* 0x000000061c1c7c20 */ /* 0x000fe20008410000 */
[----:B------:R-:W-:Y:S01]  /*4af0*/  FSEL R73, R58, -INF , P6 ;  /* 0xff8000003a497808 */ /* 0x000fe20003000000 */
[----:B------:R-:W0:Y:S01]  /*4b00*/  MUFU.TANH R42, R42 ;  /* 0x0000002a002a7308 */ /* 0x000e220000002400 */
[----:B------:R-:W-:Y:S01]  /*4b10*/  ISETP.GT.AND P6, PT, R10, 0x71, PT ;  /* 0x000000710a00780c */ /* 0x000fe20003fc4270 */
[----:B------:R-:W-:Y:S01]  /*4b20*/  FMUL.FTZ R26, R26, UR6 ;  /* 0x000000061a1a7c20 */ /* 0x000fe20008410000 */
[----:B--2---:R-:W-:Y:S01]  /*4b30*/  FSEL R147, R48, -INF , P3 ;  /* 0xff80000030937808 */ /* 0x004fe20001800000 */
[----:B------:R-:W-:Y:S01]  /*4b40*/  FMUL.FTZ R48, R37, UR6 ;  /* 0x0000000625307c20 */ /* 0x000fe20008410000 */
[----:B------:R-:W-:Y:S01]  /*4b50*/  FMNMX.FTZ R56, R145, R56, !PT ;  /* 0x0000003891387209 */ /* 0x000fe20007810000 */
[----:B------:R-:W-:Y:S01]  /*4b60*/  FMUL.FTZ R30, R30, UR6 ;  /* 0x000000061e1e7c20 */ /* 0x000fe20008410000 */
[----:B------:R-:W-:Y:S01]  /*4b70*/  FSEL R33, R80, -INF , P5 ;  /* 0xff80000050217808 */ /* 0x000fe20002800000 */
[----:B------:R-:W2:Y:S01]  /*4b80*/  MUFU.TANH R12, R12 ;  /* 0x0000000c000c7308 */ /* 0x000ea20000002400 */
[----:B------:R-:W-:Y:S01]  /*4b90*/  ISETP.GT.AND P5, PT, R10, 0x78, PT ;  /* 0x000000780a00780c */ /* 0x000fe20003fa4270 */
[----:B------:R-:W-:Y:S01]  /*4ba0*/  IMAD.MOV.U32 R58, RZ, RZ, R87 ;  /* 0x000000ffff3a7224 */ /* 0x000fe200078e0057 */
[----:B------:R-:W-:-:S02]  /*4bb0*/  FSEL R153, R153, -INF , P6 ;  /* 0xff80000099997808 */ /* 0x000fc40003000000 */
[----:B------:R-:W-:Y:S02]  /*4bc0*/  FMNMX.FTZ R56, R147, R56, !PT ;  /* 0x0000003893387209 */ /* 0x000fe40007810000 */
[----:B-1----:R-:W-:Y:S01]  /*4bd0*/  FSEL R75, R62, -INF , P4 ;  /* 0xff8000003e4b7808 */ /* 0x002fe20002000000 */
[----:B------:R-:W1:Y:S01]  /*4be0*/  MUFU.TANH R46, R46 ;  /* 0x0000002e002e7308 */ /* 0x000e620000002400 */
[----:B------:R-:W-:Y:S01]  /*4bf0*/  ISETP.GT.AND P4, PT, R10, 0x79, PT ;  /* 0x000000790a00780c */ /* 0x000fe20003f84270 */
[--C-:B------:R-:W-:Y:S01]  /*4c00*/  IMAD.MOV.U32 R62, RZ, RZ, R87.reuse ;  /* 0x000000ffff3e7224 */ /* 0x100fe200078e0057 */
[----:B----4-:R-:W-:Y:S02]  /*4c10*/  FSEL R151, R52, -INF , P5 ;  /* 0xff80000034977808 */ /* 0x010fe40002800000 */
[----:B------:R-:W-:Y:S02]  /*4c20*/  FMNMX.FTZ R56, R153, R56, !PT ;  /* 0x0000003899387209 */ /* 0x000fe40007810000 */
[----:B------:R-:W-:Y:S01]  /*4c30*/  FSEL R35, R86, -INF , P2 ;  /* 0xff80000056237808 */ /* 0x000fe20001000000 */
[----:B------:R-:W4:Y:S01]  /*4c40*/  MUFU.TANH R36, R36 ;  /* 0x0000002400247308 */ /* 0x000f220000002400 */
[----:B------:R-:W-:Y:S01]  /*4c50*/  ISETP.GT.AND P2, PT, R10, 0x80, PT ;  /* 0x000000800a00780c */ /* 0x000fe20003f44270 */
[----:B------:R-:W-:Y:S01]  /*4c60*/  IMAD.MOV.U32 R86, RZ, RZ, R87 ;  /* 0x000000ffff567224 */ /* 0x000fe200078e0057 */
[----:B------:R-:W-:-:S02]  /*4c70*/  FSEL R155, R155, -INF , P4 ;  /* 0xff8000009b9b7808 */ /* 0x000fc40002000000 */
[----:B------:R-:W-:Y:S02]  /*4c80*/  FMNMX.FTZ R56, R151, R56, !PT ;  /* 0x0000003897387209 */ /* 0x000fe40007810000 */
[----:B-----5:R-:W-:Y:S01]  /*4c90*/  FSEL R77, R50, -INF , P3 ;  /* 0xff800000324d7808 */ /* 0x020fe20001800000 */
[----:B------:R-:W5:Y:S01]  /*4ca0*/  MUFU.TANH R104, R104 ;  /* 0x0000006800687308 */ /* 0x000f620000002400 */
[----:B------:R-:W-:Y:S02]  /*4cb0*/  ISETP.GT.AND P3, PT, R10, 0x81, PT ;  /* 0x000000810a00780c */ /* 0x000fe40003f64270 */
[----:B------:R-:W-:Y:S02]  /*4cc0*/  FSEL R157, R157, -INF , P2 ;  /* 0xff8000009d9d7808 */ /* 0x000fe40001000000 */
[----:B------:R-:W-:Y:S02]  /*4cd0*/  FMNMX.FTZ R56, R155, R56, !PT ;  /* 0x000000389b387209 */ /* 0x000fe40007810000 */
[----:B------:R-:W-:Y:S01]  /*4ce0*/  FSEL R37, R40, -INF , P6 ;  /* 0xff80000028257808 */ /* 0x000fe20003000000 */
[----:B------:R-:W5:Y:S01]  /*4cf0*/  MUFU.TANH R48, R48 ;  /* 0x0000003000307308 */ /* 0x000f620000002400 */
[----:B------:R-:W-:-:S02]  /*4d00*/  ISETP.GT.AND P6, PT, R10, 0x88, PT ;  /* 0x000000880a00780c */ /* 0x000fc40003fc4270 */
[----:B------:R-:W-:Y:S02]  /*4d10*/  FSEL R159, R159, -INF , P3 ;  /* 0xff8000009f9f7808 */ /* 0x000fe40001800000 */
[----:B------:R-:W-:Y:S02]  /*4d20*/  FMNMX.FTZ R56, R157, R56, !PT ;  /* 0x000000389d387209 */ /* 0x000fe40007810000 */
[----:B------:R-:W-:Y:S01]  /*4d30*/  FSEL R83, R54, -INF , P5 ;  /* 0xff80000036537808 */ /* 0x000fe20002800000 */
[----:B------:R-:W5:Y:S01]  /*4d40*/  MUFU.TANH R34, R34 ;  /* 0x0000002200227308 */ /* 0x000f620000002400 */
[----:B------:R-:W-:Y:S02]  /*4d50*/  ISETP.GT.AND P5, PT, R10, 0x89, PT ;  /* 0x000000890a00780c */ /* 0x000fe40003fa4270 */
[----:B---3--:R-:W-:Y:S02]  /*4d60*/  FSEL R161, R44, -INF , P6 ;  /* 0xff8000002ca17808 */ /* 0x008fe40003000000 */
[----:B------:R-:W-:-:S02]  /*4d70*/  FMNMX.FTZ R56, R159, R56, !PT ;  /* 0x000000389f387209 */ /* 0x000fc40007810000 */
[----:B------:R-:W-:Y:S01]  /*4d80*/  FSEL R93, R8, -INF , P4 ;  /* 0xff800000085d7808 */ /* 0x000fe20002000000 */
[----:B------:R-:W-:Y:S01]  /*4d90*/  FMUL.FTZ R8, R25, UR6 ;  /* 0x0000000619087c20 */ /* 0x000fe20008410000 */
[C---:B------:R-:W-:Y:S01]  /*4da0*/  ISETP.GT.AND P4, PT, R10.reuse, 0x90, PT ;  /* 0x000000900a00780c */ /* 0x040fe20003f84270 */
[----:B------:R-:W3:Y:S01]  /*4db0*/  MUFU.TANH R24, R24 ;  /* 0x0000001800187308 */ /* 0x000ee20000002400 */
[----:B------:R-:W-:Y:S02]  /*4dc0*/  FSEL R163, R163, -INF , P5 ;  /* 0xff800000a3a37808 */ /* 0x000fe40002800000 */
[----:B------:R-:W-:Y:S02]  /*4dd0*/  FMNMX.FTZ R56, R161, R56, !PT ;  /* 0x00000038a1387209 */ /* 0x000fe40007810000 */
[----:B------:R-:W-:Y:S02]  /*4de0*/  FSEL R111, R111, -INF , P3 ;  /* 0xff8000006f6f7808 */ /* 0x000fe40001800000 */
[----:B------:R-:W-:Y:S01]  /*4df0*/  ISETP.GT.AND P3, PT, R10, 0x91, PT ;  /* 0x000000910a00780c */ /* 0x000fe20003f64270 */
[----:B------:R-:W3:Y:S01]  /*4e00*/  MUFU.TANH R14, R14 ;  /* 0x0000000e000e7308 */ /* 0x000ee20000002400 */
[----:B0-----:R-:W-:-:S02]  /*4e10*/  FSEL R165, R32, -INF , P4 ;  /* 0xff80000020a57808 */ /* 0x001fc40002000000 */
[----:B------:R-:W-:Y:S02]  /*4e20*/  FMNMX.FTZ R56, R163, R56, !PT ;  /* 0x00000038a3387209 */ /* 0x000fe40007810000 */
[----:B------:R-:W-:Y:S02]  /*4e30*/  FSEL R101, R42, -INF , P2 ;  /* 0xff8000002a657808 */ /* 0x000fe40001000000 */
[----:B------:R-:W-:Y:S01]  /*4e40*/  ISETP.GT.AND P2, PT, R10, 0x98, PT ;  /* 0x000000980a00780c */ /* 0x000fe20003f44270 */
[----:B------:R-:W0:Y:S01]  /*4e50*/  MUFU.TANH R8, R8 ;  /* 0x0000000800087308 */ /* 0x000e220000002400 */
[----:B--2---:R-:W-:Y:S01]  /*4e60*/  FSEL R167, R12, -INF , P3 ;  /* 0xff8000000ca77808 */ /* 0x004fe20001800000 */
[----:B------:R-:W-:Y:S01]  /*4e70*/  FMUL.FTZ R12, R29, UR6 ;  /* 0x000000061d0c7c20 */ /* 0x000fe20008410000 */
[----:B------:R-:W-:Y:S02]  /*4e80*/  FMNMX.FTZ R56, R165, R56, !PT ;  /* 0x00000038a5387209 */ /* 0x000fe40007810000 */
[----:B-1----:R-:W-:-:S02]  /*4e90*/  FSEL R25, R46, -INF , P6 ;  /* 0xff8000002e197808 */ /* 0x002fc40003000000 */
[----:B------:R-:W-:Y:S01]  /*4ea0*/  ISETP.GT.AND P6, PT, R10, 0x99, PT ;  /* 0x000000990a00780c */ /* 0x000fe20003fc4270 */
[----:B------:R-:W1:Y:S01]  /*4eb0*/  MUFU.TANH R38, R38 ;  /* 0x0000002600267308 */ /* 0x000e620000002400 */
[----:B----4-:R-:W-:Y:S02]  /*4ec0*/  FSEL R169, R36, -INF , P2 ;  /* 0xff80000024a97808 */ /* 0x010fe40001000000 */
[----:B------:R-:W-:Y:S02]  /*4ed0*/  FMNMX.FTZ R56, R167, R56, !PT ;  /* 0x00000038a7387209 */ /* 0x000fe40007810000 */
[----:B-----5:R-:W-:Y:S02]  /*4ee0*/  FSEL R29, R104, -INF , P5 ;  /* 0xff800000681d7808 */ /* 0x020fe40002800000 */
[----:B------:R-:W-:Y:S01]  /*4ef0*/  ISETP.GT.AND P5, PT, R10, 0xa0, PT ;  /* 0x000000a00a00780c */ /* 0x000fe20003fa4270 */
[----:B------:R-:W2:Y:S01]  /*4f00*/  MUFU.TANH R28, R28 ;  /* 0x0000001c001c7308 */ /* 0x000ea20000002400 */
[----:B------:R-:W-:-:S02]  /*4f10*/  FSEL R171, R48, -INF , P6 ;  /* 0xff80000030ab7808 */ /* 0x000fc40003000000 */
[----:B------:R-:W-:Y:S02]  /*4f20*/  FMNMX.FTZ R56, R169, R56, !PT ;  /* 0x00000038a9387209 */ /* 0x000fe40007810000 */
[----:B------:R-:W-:Y:S02]  /*4f30*/  FSEL R139, R34, -INF , P4 ;  /* 0xff800000228b7808 */ /* 0x000fe40002000000 */
[----:B------:R-:W-:Y:S01]  /*4f40*/  ISETP.GT.AND P4, PT, R10, 0xa1, PT ;  /* 0x000000a10a00780c */ /* 0x000fe20003f84270 */
[----:B------:R-:W4:Y:S01]  /*4f50*/  MUFU.TANH R12, R12 ;  /* 0x0000000c000c7308 */ /* 0x000f220000002400 */
[----:B---3--:R-:W-:Y:S02]  /*4f60*/  FSEL R173, R24, -INF , P5 ;  /* 0xff80000018ad7808 */ /* 0x008fe40002800000 */
[----:B------:R-:W-:Y:S02]  /*4f70*/  FMNMX.FTZ R56, R171, R56, !PT ;  /* 0x00000038ab387209 */ /* 0x000fe40007810000 */
[----:B------:R-:W-:Y:S01]  /*4f80*/  FSEL R143, R14, -INF , P3 ;  /* 0xff8000000e8f7808 */ /* 0x000fe20001800000 */
[----:B------:R-:W-:Y:S01]  /*4f90*/  FMUL.FTZ R14, R31, UR6 ;  /* 0x000000061f0e7c20 */ /* 0x000fe20008410000 */
[----:B------:R-:W-:Y:S01]  /*4fa0*/  ISETP.GT.AND P3, PT, R10, 0xa8, PT ;  /* 0x000000a80a00780c */ /* 0x000fe20003f64270 */
[----:B------:R-:W-:Y:S01]  /*4fb0*/  MUFU.TANH R26, R26 ;  /* 0x0000001a001a7308 */ /* 0x000fe20000002400 */
[----:B0-----:R-:W-:-:S02]  /*4fc0*/  FSEL R175, R8, -INF , P4 ;  /* 0xff80000008af7808 */ /* 0x001fc40002000000 */
[----:B------:R-:W-:Y:S02]  /*4fd0*/  FMNMX.FTZ R56, R173, R56, !PT ;  /* 0x00000038ad387209 */ /* 0x000fe40007810000 */
[----:B-1----:R-:W-:Y:S02]  /*4fe0*/  FSEL R149, R38, -INF , P2 ;  /* 0xff80000026957808 */ /* 0x002fe40001000000 */
[----:B------:R-:W-:Y:S01]  /*4ff0*/  ISETP.GT.AND P2, PT, R10, 0xa9, PT ;  /* 0x000000a90a00780c */ /* 0x000fe20003f44270 */
[----:B------:R-:W-:Y:S01]  /*5000*/  MUFU.TANH R30, R30 ;  /* 0x0000001e001e7308 */ /* 0x000fe20000002400 */
[----:B--2---:R-:W-:Y:S02]  /*5010*/  FSEL R177, R28, -INF , P3 ;  /* 0xff8000001cb17808 */ /* 0x004fe40001800000 */
[----:B------:R-:W-:Y:S02]  /*5020*/  FMNMX.FTZ R56, R175, R56, !PT ;  /* 0x00000038af387209 */ /* 0x000fe40007810000 */
[----:B----4-:R-:W-:-:S02]  /*5030*/  FSEL R179, R12, -INF , P2 ;  /* 0xff8000000cb37808 */ /* 0x010fc40001000000 */
[----:B------:R-:W-:Y:S01]  /*5040*/  FMNMX.FTZ R56, R177, R56, !PT ;  /* 0x00000038b1387209 */ /* 0x000fe20007810000 */
[----:B------:R-:W0:Y:S01]  /*5050*/  MUFU.TANH R10, R39 ;  /* 0x00000027000a7308 */ /* 0x000e220000002400 */
[-C--:B------:R-:W-:Y:S02]  /*5060*/  MOV R80, R87.reuse ;  /* 0x0000005700507202 */ /* 0x080fe40000000f00 */
[----:B------:R-:W-:Y:S02]  /*5070*/  FMNMX.FTZ R56, R179, R56, !PT ;  /* 0x00000038b3387209 */ /* 0x000fe40007810000 */
[-C--:B------:R-:W-:Y:S02]  /*5080*/  MOV R70, R87.reuse ;  /* 0x0000005700467202 */ /* 0x080fe40000000f00 */
[----:B------:R-:W-:Y:S01]  /*5090*/  MOV R60, R87 ;  /* 0x00000057003c7202 */ /* 0x000fe20000000f00 */
[----:B------:R-:W1:Y:S01]  /*50a0*/  SHFL.BFLY PT, R89, R56, 0x2, 0x1f ;  /* 0x0c401f0038597f89 */ /* 0x000e6200000e0000 */
[----:B------:R-:W-:Y:S01]  /*50b0*/  MUFU.TANH R14, R14 ;  /* 0x0000000e000e7308 */ /* 0x000fe20000002400 */
[----:B-1----:R-:W-:Y:S01]  /*50c0*/  FMNMX.FTZ R12, R56, R89, !PT ;  /* 0x00000059380c7209 */ /* 0x002fe20007810000 */
[----:B------:R-:W-:-:S04]  /*50d0*/  IMAD.MOV.U32 R56, RZ, RZ, R87 ;  /* 0x000000ffff387224 */ /* 0x000fc800078e0057 */
[----:B------:R-:W1:Y:S02]  /*50e0*/  SHFL.BFLY PT, R89, R12, 0x1, 0x1f ;  /* 0x0c201f000c597f89 */ /* 0x000e6400000e0000 */
[----:B-1----:R-:W-:Y:S01]  /*50f0*/  FMNMX.FTZ R89, R12, R89, !PT ;  /* 0x000000590c597209 */ /* 0x002fe20007810000 */
[----:B------:R-:W-:Y:S01]  /*5100*/  FMUL.FTZ R12, R27, UR6 ;  /* 0x000000061b0c7c20 */ /* 0x000fe20008410000 */
[----:B------:R-:W-:Y:S02]  /*5110*/  R2UR UR6, R17 ;  /* 0x00000000110672ca */ /* 0x000fe400000e0000 */
[C---:B------:R-:W-:Y:S01]  /*5120*/  FSETP.NEU.FTZ.AND P0, PT, R89.reuse, -INF , PT ;  /* 0xff8000005900780b */ /* 0x040fe20003f1d000 */
[----:B------:R-:W-:Y:S02]  /*5130*/  FMUL.FTZ R8, R89, R88 ;  /* 0x0000005859087220 */ /* 0x000fe40000410000 */
[----:B------:R-:W1:Y:S03]  /*5140*/  MUFU.TANH R12, R12 ;  /* 0x0000000c000c7308 */ /* 0x000e660000002400 */
[----:B------:R-:W-:-:S02]  /*5150*/  FSEL R8, R8, RZ, P0 ;  /* 0x000000ff08087208 */ /* 0x000fc40000000000 */
[----:B------:R-:W-:-:S03]  /*5160*/  ISETP.NE.AND P0, PT, R20, RZ, PT ;  /* 0x000000ff1400720c */ /* 0x000fc60003f05270 */
[--C-:B------:R-:W-:Y:S01]  /*5170*/  FFMA.FTZ R27, R6, R88, -R8.reuse ;  /* 0x00000058061b7223 */ /* 0x100fe20000010808 */
[----:B------:R-:W-:Y:S01]  /*5180*/  FMNMX.FTZ R6, R5, R4, !PT ;  /* 0x0000000405067209 */ /* 0x000fe20007810000 */
[-CC-:B------:R-:W-:Y:S01]  /*5190*/  FFMA.FTZ R192, R121, R88.reuse, -R8.reuse ;  /* 0x0000005879c07223 */ /* 0x180fe20000010808 */
[----:B0-----:R-:W-:Y:S01]  /*51a0*/  FSEL R121, R10, -INF , P6 ;  /* 0xff8000000a797808 */ /* 0x001fe20003000000 */
[--C-:B------:R-:W-:Y:S01]  /*51b0*/  FFMA.FTZ R194, R123, R88, -R8.reuse ;  /* 0x000000587bc27223 */ /* 0x100fe20000010808 */
[----:B------:R-:W-:Y:S01]  /*51c0*/  FMNMX.FTZ R6, R7, R6, !PT ;  /* 0x0000000607067209 */ /* 0x000fe20007810000 */
[-CC-:B------:R-:W-:Y:S01]  /*51d0*/  FFMA.FTZ R196, R127, R88.reuse, -R8.reuse ;  /* 0x000000587fc47223 */ /* 0x180fe20000010808 */
[----:B------:R-:W-:Y:S01]  /*51e0*/  FSEL R123, R26, -INF , P5 ;  /* 0xff8000001a7b7808 */ /* 0x000fe20002800000 */
[--C-:B------:R-:W-:Y:S01]  /*51f0*/  FFMA.FTZ R198, R131, R88, -R8.reuse ;  /* 0x0000005883c67223 */ /* 0x100fe20000010808 */
[----:B------:R-:W-:Y:S01]  /*5200*/  FMNMX.FTZ R6, R11, R6, !PT ;  /* 0x000000060b067209 */ /* 0x000fe20007810000 */
[-CC-:B------:R-:W-:Y:S01]  /*5210*/  FFMA.FTZ R188, R105, R88.reuse, -R8.reuse ;  /* 0x0000005869bc7223 */ /* 0x180fe20000010808 */
[----:B-1----:R-:W-:Y:S01]  /*5220*/  FSEL R127, R12, -INF , P4 ;  /* 0xff8000000c7f7808 */ /* 0x002fe20002000000 */
[--C-:B------:R-:W-:Y:S01]  /*5230*/  FFMA.FTZ R105, R133, R88, -R8.reuse ;  /* 0x0000005885697223 */ /* 0x100fe20000010808 */
[----:B------:R-:W-:Y:S01]  /*5240*/  FMNMX.FTZ R6, R13, R6, !PT ;  /* 0x000000060d067209 */ /* 0x000fe20007810000 */
        /* <DEDUP_REMOVED lines=25> */
[-CC-:B------:R-:W-:Y:S01]  /*53e0*/  FFMA.FTZ R91, R113, R88.reuse, -R8.reuse ;  /* 0x00000058715b7223 */ /* 0x180fe20000010808 */
[--C-:B------:R-:W-:Y:S01]  /*53f0*/  FFMA.FTZ R190, R117, R88, -R8.reuse ;  /* 0x0000005875be7223 */ /* 0x100fe20000010808 */
[----:B------:R-:W-:Y:S01]  /*5400*/  FMNMX.FTZ R6, R47, R6, !PT ;  /* 0x000000062f067209 */ /* 0x000fe20007810000 */
[-CC-:B------:R-:W-:Y:S01]  /*5410*/  FFMA.FTZ R95, R115, R88.reuse, -R8.reuse ;  /* 0x00000058735f7223 */ /* 0x180fe20000010808 */
[--C-:B------:R-:W-:Y:S01]  /*5420*/  FFMA.FTZ R97, R119, R88, -R8.reuse ;  /* 0x0000005877617223 */ /* 0x100fe20000010808 */
[----:B------:R-:W2:Y:S01]  /*5430*/  MUFU.EX2 R31, R31 ;  /* 0x0000001f001f7308 */ /* 0x000ea20000000800 */
[----:B------:R-:W-:Y:S01]  /*5440*/  FMNMX.FTZ R6, R49, R6, !PT ;  /* 0x0000000631067209 */ /* 0x000fe20007810000 */
[-CC-:B------:R-:W-:Y:S01]  /*5450*/  FFMA.FTZ R99, R125, R88.reuse, -R8.reuse ;  /* 0x000000587d637223 */ /* 0x180fe20000010808 */
[-CC-:B------:R-:W-:Y:S01]  /*5460*/  FFMA.FTZ R103, R129, R88.reuse, -R8.reuse ;  /* 0x0000005881677223 */ /* 0x180fe20000010808 */
[--C-:B------:R-:W-:Y:S01]  /*5470*/  FFMA.FTZ R200, R135, R88, -R8.reuse ;  /* 0x0000005887c87223 */ /* 0x100fe20000010808 */
[----:B------:R-:W-:Y:S01]  /*5480*/  FMNMX.FTZ R6, R51, R6, !PT ;  /* 0x0000000633067209 */ /* 0x000fe20007810000 */
[-CC-:B------:R-:W-:Y:S01]  /*5490*/  FFMA.FTZ R202, R141, R88.reuse, -R8.reuse ;  /* 0x000000588dca7223 */ /* 0x180fe20000010808 */
[--C-:B------:R-:W-:Y:S01]  /*54a0*/  FFMA.FTZ R109, R145, R88, -R8.reuse ;  /* 0x00000058916d7223 */ /* 0x100fe20000010808 */
[----:B------:R-:W3:Y:S01]  /*54b0*/  MUFU.EX2 R180, R180 ;  /* 0x000000b400b47308 */ /* 0x000ee20000000800 */
[----:B------:R-:W-:Y:S01]  /*54c0*/  FMNMX.FTZ R6, R53, R6, !PT ;  /* 0x0000000635067209 */ /* 0x000fe20007810000 */
[-CC-:B------:R-:W-:Y:S01]  /*54d0*/  FFMA.FTZ R204, R147, R88.reuse, -R8.reuse ;  /* 0x0000005893cc7223 */ /* 0x180fe20000010808 */
[-CC-:B------:R-:W-:Y:S01]  /*54e0*/  FFMA.FTZ R113, R153, R88.reuse, -R8.reuse ;  /* 0x0000005899717223 */ /* 0x180fe20000010808 */
[--C-:B------:R-:W-:Y:S01]  /*54f0*/  FFMA.FTZ R206, R151, R88, -R8.reuse ;  /* 0x0000005897ce7223 */ /* 0x100fe20000010808 */
[----:B------:R-:W-:Y:S01]  /*5500*/  FMNMX.FTZ R6, R55, R6, !PT ;  /* 0x0000000637067209 */ /* 0x000fe20007810000 */
[-CC-:B------:R-:W-:Y:S01]  /*5510*/  FFMA.FTZ R115, R155, R88.reuse, -R8.reuse ;  /* 0x000000589b737223 */ /* 0x180fe20000010808 */
[--C-:B------:R-:W-:Y:S01]  /*5520*/  FFMA.FTZ R208, R157, R88, -R8.reuse ;  /* 0x000000589dd07223 */ /* 0x100fe20000010808 */
[----:B------:R-:W4:Y:S01]  /*5530*/  MUFU.EX2 R39, R39 ;  /* 0x0000002700277308 */ /* 0x000f220000000800 */
[----:B------:R-:W-:Y:S01]  /*5540*/  FMNMX.FTZ R6, R57, R6, !PT ;  /* 0x0000000639067209 */ /* 0x000fe20007810000 */
[-CC-:B------:R-:W-:Y:S01]  /*5550*/  FFMA.FTZ R117, R159, R88.reuse, -R8.reuse ;  /* 0x000000589f757223 */ /* 0x180fe20000010808 */
[-CC-:B------:R-:W-:Y:S01]  /*5560*/  FFMA.FTZ R210, R161, R88.reuse, -R8.reuse ;  /* 0x00000058a1d27223 */ /* 0x180fe20000010808 */
[--C-:B------:R-:W-:Y:S01]  /*5570*/  FFMA.FTZ R119, R163, R88, -R8.reuse ;  /* 0x00000058a3777223 */ /* 0x100fe20000010808 */
[----:B------:R-:W-:Y:S01]  /*5580*/  FMNMX.FTZ R6, R59, R6, !PT ;  /* 0x000000063b067209 */ /* 0x000fe20007810000 */
[-CC-:B------:R-:W-:Y:S01]  /*5590*/  FFMA.FTZ R212, R165, R88.reuse, -R8.reuse ;  /* 0x00000058a5d47223 */ /* 0x180fe20000010808 */
[--C-:B------:R-:W-:Y:S01]  /*55a0*/  FFMA.FTZ R125, R167, R88, -R8.reuse ;  /* 0x00000058a77d7223 */ /* 0x100fe20000010808 */
[----:B------:R-:W5:Y:S01]  /*55b0*/  MUFU.EX2 R182, R182 ;  /* 0x000000b600b67308 */ /* 0x000f620000000800 */
[----:B------:R-:W-:Y:S01]  /*55c0*/  FMNMX.FTZ R6, R61, R6, !PT ;  /* 0x000000063d067209 */ /* 0x000fe20007810000 */
[-CC-:B------:R-:W-:Y:S01]  /*55d0*/  FFMA.FTZ R214, R169, R88.reuse, -R8.reuse ;  /* 0x00000058a9d67223 */ /* 0x180fe20000010808 */
[-CC-:B------:R-:W-:Y:S01]  /*55e0*/  FFMA.FTZ R129, R171, R88.reuse, -R8.reuse ;  /* 0x00000058ab817223 */ /* 0x180fe20000010808 */
[--C-:B------:R-:W-:Y:S01]  /*55f0*/  FFMA.FTZ R216, R173, R88, -R8.reuse ;  /* 0x00000058add87223 */ /* 0x100fe20000010808 */
[----:B------:R-:W-:Y:S01]  /*5600*/  FMNMX.FTZ R6, R63, R6, !PT ;  /* 0x000000063f067209 */ /* 0x000fe20007810000 */
[----:B------:R-:W-:Y:S01]  /*5610*/  FFMA.FTZ R135, R175, R88, -R8 ;  /* 0x00000058af877223 */ /* 0x000fe20000010808 */
[----:B------:R-:W-:Y:S01]  /*5620*/  UISETP.GE.AND UP0, UPT, UR36, UR6, UPT ;  /* 0x000000062400728c */ /* 0x000fe2000bf06270 */
[----:B------:R-:W5:Y:S01]  /*5630*/  MUFU.EX2 R79, R79 ;  /* 0x0000004f004f7308 */ /* 0x000f620000000800 */
[----:B------:R-:W-:Y:S01]  /*5640*/  FMNMX.FTZ R6, R65, R6, !PT ;  /* 0x0000000641067209 */ /* 0x000fe20007810000 */
[----:B------:R-:W-:-:S02]  /*5650*/  UMOV UR6, URZ ;  /* 0x0000003f00067c82 */ /* 0x000fc40008000000 */
[----:B------:R-:W-:Y:S01]  /*5660*/  IMAD.U32 R221, RZ, RZ, UR6 ;  /* 0x00000006ffdd7e24 */ /* 0x000fe2000f8e00ff */
[----:B------:R-:W-:-:S03]  /*5670*/  FMNMX.FTZ R6, R67, R6, !PT ;  /* 0x0000000643067209 */ /* 0x000fc60007810000 */
[----:B------:R-:W5:Y:S01]  /*5680*/  MUFU.EX2 R184, R184 ;  /* 0x000000b800b87308 */ /* 0x000f620000000800 */
        /* <DEDUP_REMOVED lines=47> */
[----:B------:R-:W-:Y:S02]  /*5980*/  FSEL R36, R6, RZ, P2 ;  /* 0x000000ff06247208 */ /* 0x000fe40001000000 */
[----:B------:R-:W-:-:S03]  /*5990*/  PLOP3.LUT P2, PT, PT, PT, UP0, 0x80, 0x0 ;  /* 0x000000000000781c */ /* 0x000fc60003f4f008 */
[-CC-:B------:R-:W-:Y:S01]  /*59a0*/  FFMA.FTZ R177, R5, R88.reuse, -R36.reuse ;  /* 0x0000005805b17223 */ /* 0x180fe20000010824 */
[----:B------:R-:W-:Y:S01]  /*59b0*/  FADD.FTZ R5, R176, R27 ;  /* 0x0000001bb0057221 */ /* 0x000fe20000010000 */
[-CC-:B------:R-:W-:Y:S01]  /*59c0*/  FFMA.FTZ R4, R4, R88.reuse, -R36.reuse ;  /* 0x0000005804047223 */ /* 0x180fe20000010824 */
[-CC-:B------:R-:W-:Y:S01]  /*59d0*/  FFMA.FTZ R179, R7, R88.reuse, -R36.reuse ;  /* 0x0000005807b37223 */ /* 0x180fe20000010824 */
[-CC-:B------:R-:W-:Y:S01]  /*59e0*/  FFMA.FTZ R6, R11, R88.reuse, -R36.reuse ;  /* 0x000000580b067223 */ /* 0x180fe20000010824 */
[----:B-1----:R-:W-:Y:S01]  /*59f0*/  FADD.FTZ R32, R178, R5 ;  /* 0x00000005b2207221 */ /* 0x002fe20000010000 */
[----:B------:R-:W-:Y:S01]  /*5a00*/  MUFU.EX2 R177, R177 ;  /* 0x000000b100b17308 */ /* 0x000fe20000000800 */
[-CC-:B------:R-:W-:Y:S01]  /*5a10*/  FFMA.FTZ R181, R13, R88.reuse, -R36.reuse ;  /* 0x000000580db57223 */ /* 0x180fe20000010824 */
[-C--:B------:R-:W-:Y:S01]  /*5a20*/  FFMA.FTZ R8, R15, R88.reuse, -R36 ;  /* 0x000000580f087223 */ /* 0x080fe20000010824 */
[----:B--2---:R-:W-:Y:S01]  /*5a30*/  FADD.FTZ R5, R31, R32 ;  /* 0x000000201f057221 */ /* 0x004fe20000010000 */
[-CC-:B------:R-:W-:Y:S01]  /*5a40*/  FFMA.FTZ R183, R21, R88.reuse, -R36.reuse ;  /* 0x0000005815b77223 */ /* 0x180fe20000010824 */
[-CC-:B------:R-:W-:Y:S01]  /*5a50*/  FFMA.FTZ R10, R23, R88.reuse, -R36.reuse ;  /* 0x00000058170a7223 */ /* 0x180fe20000010824 */
[-CC-:B------:R-:W-:Y:S01]  /*5a60*/  FFMA.FTZ R185, R41, R88.reuse, -R36.reuse ;  /* 0x0000005829b97223 */ /* 0x180fe20000010824 */
[----:B---3--:R-:W-:Y:S01]  /*5a70*/  FADD.FTZ R32, R180, R5 ;  /* 0x00000005b4207221 */ /* 0x008fe20000010000 */
[----:B------:R-:W0:Y:S01]  /*5a80*/  MUFU.EX2 R4, R4 ;  /* 0x0000000400047308 */ /* 0x000e220000000800 */
[-CC-:B------:R-:W-:Y:S01]  /*5a90*/  FFMA.FTZ R12, R43, R88.reuse, -R36.reuse ;  /* 0x000000582b0c7223 */ /* 0x180fe20000010824 */
[-C--:B------:R-:W-:Y:S01]  /*5aa0*/  FFMA.FTZ R187, R45, R88.reuse, -R36 ;  /* 0x000000582dbb7223 */ /* 0x080fe20000010824 */
[----:B----4-:R-:W-:Y:S01]  /*5ab0*/  FADD.FTZ R5, R39, R32 ;  /* 0x0000002027057221 */ /* 0x010fe20000010000 */
[-CC-:B------:R-:W-:Y:S01]  /*5ac0*/  FFMA.FTZ R14, R47, R88.reuse, -R36.reuse ;  /* 0x000000582f0e7223 */ /* 0x180fe20000010824 */
[-CC-:B------:R-:W-:Y:S01]  /*5ad0*/  FFMA.FTZ R189, R49, R88.reuse, -R36.reuse ;  /* 0x0000005831bd7223 */ /* 0x180fe20000010824 */
[-CC-:B------:R-:W-:Y:S01]  /*5ae0*/  FFMA.FTZ R20, R51, R88.reuse, -R36.reuse ;  /* 0x0000005833147223 */ /* 0x180fe20000010824 */
[----:B-----5:R-:W-:Y:S01]  /*5af0*/  FADD.FTZ R34, R182, R5 ;  /* 0x00000005b6227221 */ /* 0x020fe20000010000 */
[----:B------:R-:W1:Y:S01]  /*5b00*/  MUFU.EX2 R179, R179 ;  /* 0x000000b300b37308 */ /* 0x000e620000000800 */
[-CC-:B------:R-:W-:Y:S01]  /*5b10*/  FFMA.FTZ R191, R53, R88.reuse, -R36.reuse ;  /* 0x0000005835bf7223 */ /* 0x180fe20000010824 */
[-C--:B------:R-:W-:Y:S01]  /*5b20*/  FFMA.FTZ R24, R55, R88.reuse, -R36 ;  /* 0x0000005837187223 */ /* 0x080fe20000010824 */
[----:B------:R-:W-:Y:S01]  /*5b30*/  FADD.FTZ R5, R79, R34 ;  /* 0x000000224f057221 */ /* 0x000fe20000010000 */
[-CC-:B------:R-:W-:Y:S01]  /*5b40*/  FFMA.FTZ R193, R57, R88.reuse, -R36.reuse ;  /* 0x0000005839c17223 */ /* 0x180fe20000010824 */
[-CC-:B------:R-:W-:Y:S01]  /*5b50*/  FFMA.FTZ R26, R59, R88.reuse, -R36.reuse ;  /* 0x000000583b1a7223 */ /* 0x180fe20000010824 */
[-C--:B------:R-:W-:Y:S01]  /*5b60*/  FFMA.FTZ R195, R61, R88.reuse, -R36 ;  /* 0x000000583dc37223 */ /* 0x080fe20000010824 */
[----:B------:R-:W-:Y:S01]  /*5b70*/  FADD.FTZ R34, R184, R5 ;  /* 0x00000005b8227221 */ /* 0x000fe20000010000 */
[----:B------:R-:W2:Y:S01]  /*5b80*/  MUFU.EX2 R6, R6 ;  /* 0x0000000600067308 */ /* 0x000ea20000000800 */
[----:B0-----:R-:W-:Y:S01]  /*5b90*/  FADD.FTZ R38, R177, R4 ;  /* 0x00000004b1267221 */ /* 0x001fe20000010000 */
[-C--:B------:R-:W-:Y:S01]  /*5ba0*/  FFMA.FTZ R28, R63, R88.reuse, -R36 ;  /* 0x000000583f1c7223 */ /* 0x080fe20000010824 */
[----:B------:R-:W-:Y:S01]  /*5bb0*/  FADD.FTZ R7, R81, R34 ;  /* 0x0000002251077221 */ /* 0x000fe20000010000 */
[-CC-:B------:R-:W-:Y:S01]  /*5bc0*/  FFMA.FTZ R197, R65, R88.reuse, -R36.reuse ;  /* 0x0000005841c57223 */ /* 0x180fe20000010824 */
[-CC-:B------:R-:W-:Y:S01]  /*5bd0*/  FFMA.FTZ R30, R67, R88.reuse, -R36.reuse ;  /* 0x00000058431e7223 */ /* 0x180fe20000010824 */
[-C--:B------:R-:W-:Y:S01]  /*5be0*/  FFMA.FTZ R199, R69, R88.reuse, -R36 ;  /* 0x0000005845c77223 */ /* 0x080fe20000010824 */
[----:B------:R-:W-:Y:S01]  /*5bf0*/  FADD.FTZ R40, R186, R7 ;  /* 0x00000007ba287221 */ /* 0x000fe20000010000 */
[----:B------:R-:W0:Y:S01]  /*5c00*/  MUFU.EX2 R181, R181 ;  /* 0x000000b500b57308 */ /* 0x000e220000000800 */
[----:B-1----:R-:W-:Y:S01]  /*5c10*/  FADD.FTZ R5, R179, R38 ;  /* 0x00000026b3057221 */ /* 0x002fe20000010000 */
[-C--:B------:R-:W-:Y:S01]  /*5c20*/  FFMA.FTZ R32, R71, R88.reuse, -R36 ;  /* 0x0000005847207223 */ /* 0x080fe20000010824 */
[----:B------:R-:W-:Y:S01]  /*5c30*/  FADD.FTZ R7, R85, R40 ;  /* 0x0000002855077221 */ /* 0x000fe20000010000 */
[-CC-:B------:R-:W-:Y:S01]  /*5c40*/  FFMA.FTZ R201, R73, R88.reuse, -R36.reuse ;  /* 0x0000005849c97223 */ /* 0x180fe20000010824 */
[-CC-:B------:R-:W-:Y:S01]  /*5c50*/  FFMA.FTZ R34, R33, R88.reuse, -R36.reuse ;  /* 0x0000005821227223 */ /* 0x180fe20000010824 */
[-CC-:B------:R-:W-:Y:S01]  /*5c60*/  FFMA.FTZ R203, R75, R88.reuse, -R36.reuse ;  /* 0x000000584bcb7223 */ /* 0x180fe20000010824 */
[----:B------:R-:W-:Y:S01]  /*5c70*/  FADD.FTZ R40, R188, R7 ;  /* 0x00000007bc287221 */ /* 0x000fe20000010000 */
[----:B------:R-:W1:Y:S01]  /*5c80*/  MUFU.EX2 R8, R8 ;  /* 0x0000000800087308 */ /* 0x000e620000000800 */
[----:B--2---:R-:W-:Y:S01]  /*5c90*/  FADD.FTZ R38, R6, R5 ;  /* 0x0000000506267221 */ /* 0x004fe20000010000 */
        /* <DEDUP_REMOVED lines=12> */
[----:B------:R-:W-:Y:S01]  /*5d60*/  FFMA.FTZ R25, R25, R88, -R36 ;  /* 0x0000005819197223 */ /* 0x000fe20000010824 */
[----:B------:R-:W-:Y:S01]  /*5d70*/  FADD.FTZ R42, R192, R7 ;  /* 0x00000007c02a7221 */ /* 0x000fe20000010000 */
[----:B------:R-:W0:Y:S01]  /*5d80*/  MUFU.EX2 R10, R10 ;  /* 0x0000000a000a7308 */ /* 0x000e220000000800 */
[----:B-1----:R-:W-:Y:S01]  /*5d90*/  FADD.FTZ R38, R8, R5 ;  /* 0x0000000508267221 */ /* 0x002fe20000010000 */
[----:B------:R-:W-:-:S02]  /*5da0*/  IMAD.U32 R7, RZ, RZ, UR38 ;  /* 0x00000026ff077e24 */ /* 0x000fc4000f8e00ff */
[----:B------:R-:W-:Y:S01]  /*5db0*/  FADD.FTZ R11, R97, R42 ;  /* 0x0000002a610b7221 */ /* 0x000fe20000010000 */
[-CC-:B------:R-:W-:Y:S01]  /*5dc0*/  FFMA.FTZ R29, R29, R88.reuse, -R36.reuse ;  /* 0x000000581d1d7223 */ /* 0x180fe20000010824 */
[-CC-:B------:R-:W-:Y:S01]  /*5dd0*/  FFMA.FTZ R139, R139, R88.reuse, -R36.reuse ;  /* 0x000000588b8b7223 */ /* 0x180fe20000010824 */
[-C--:B------:R-:W-:Y:S01]  /*5de0*/  FFMA.FTZ R143, R143, R88.reuse, -R36 ;  /* 0x000000588f8f7223 */ /* 0x080fe20000010824 */
[----:B------:R-:W-:Y:S01]  /*5df0*/  FADD.FTZ R44, R194, R11 ;  /* 0x0000000bc22c7221 */ /* 0x000fe20000010000 */
[----:B------:R-:W1:Y:S01]  /*5e00*/  MUFU.EX2 R185, R185 ;  /* 0x000000b900b97308 */ /* 0x000e620000000800 */
[----:B--2---:R-:W-:Y:S01]  /*5e10*/  FADD.FTZ R5, R183, R38 ;  /* 0x00000026b7057221 */ /* 0x004fe20000010000 */
[-CC-:B------:R-:W-:Y:S01]  /*5e20*/  FFMA.FTZ R149, R149, R88.reuse, -R36.reuse ;  /* 0x0000005895957223 */ /* 0x180fe20000010824 */
[-CC-:B------:R-:W-:Y:S01]  /*5e30*/  FFMA.FTZ R121, R121, R88.reuse, -R36.reuse ;  /* 0x0000005879797223 */ /* 0x180fe20000010824 */
[-CC-:B------:R-:W-:Y:S01]  /*5e40*/  FFMA.FTZ R123, R123, R88.reuse, -R36.reuse ;  /* 0x000000587b7b7223 */ /* 0x180fe20000010824 */
[-CC-:B------:R-:W-:Y:S01]  /*5e50*/  FFMA.FTZ R127, R127, R88.reuse, -R36.reuse ;  /* 0x000000587f7f7223 */ /* 0x180fe20000010824 */
[-CC-:B------:R-:W-:Y:S01]  /*5e60*/  FFMA.FTZ R131, R131, R88.reuse, -R36.reuse ;  /* 0x0000005883837223 */ /* 0x180fe20000010824 */
[----:B------:R-:W-:Y:S01]  /*5e70*/  FFMA.FTZ R133, R133, R88, -R36 ;  /* 0x0000005885857223 */ /* 0x000fe20000010824 */
[----:B------:R-:W2:Y:S01]  /*5e80*/  MUFU.EX2 R12, R12 ;  /* 0x0000000c000c7308 */ /* 0x000ea20000000800 */
[----:B0-----:R-:W-:Y:S01]  /*5e90*/  FADD.FTZ R40, R10, R5 ;  /* 0x000000050a287221 */ /* 0x001fe20000010000 */
[----:B------:R-:W-:Y:S01]  /*5ea0*/  F2FP.BF16.F32.PACK_AB R177, R4, R177 ;  /* 0x000000b104b1723e */ /* 0x000fe200000010ff */
[--C-:B------:R-:W-:Y:S01]  /*5eb0*/  IMAD.MOV.U32 R73, RZ, RZ, R87.reuse ;  /* 0x000000ffff497224 */ /* 0x100fe200078e0057 */
[----:B------:R-:W-:Y:S01]  /*5ec0*/  F2FP.BF16.F32.PACK_AB R179, R6, R179 ;  /* 0x000000b306b3723e */ /* 0x000fe200000010ff */
[--C-:B------:R-:W-:Y:S01]  /*5ed0*/  IMAD.MOV.U32 R71, RZ, RZ, R87.reuse ;  /* 0x000000ffff477224 */ /* 0x100fe200078e0057 */
[----:B------:R-:W-:Y:S01]  /*5ee0*/  F2FP.BF16.F32.PACK_AB R176, R27, R176 ;  /* 0x000000b01bb0723e */ /* 0x000fe200000010ff */
[--C-:B------:R-:W-:Y:S01]  /*5ef0*/  IMAD.MOV.U32 R69, RZ, RZ, R87.reuse ;  /* 0x000000ffff457224 */ /* 0x100fe200078e0057 */
[----:B------:R-:W0:Y:S01]  /*5f00*/  MUFU.EX2 R187, R187 ;  /* 0x000000bb00bb7308 */ /* 0x000e220000000800 */
[----:B-1----:R-:W-:Y:S01]  /*5f10*/  FADD.FTZ R5, R185, R40 ;  /* 0x00000028b9057221 */ /* 0x002fe20000010000 */
[----:B------:R-:W-:Y:S01]  /*5f20*/  F2FP.BF16.F32.PACK_AB R178, R31, R178 ;  /* 0x000000b21fb2723e */ /* 0x000fe200000010ff */
[--C-:B------:R-:W-:Y:S01]  /*5f30*/  IMAD.MOV.U32 R67, RZ, RZ, R87.reuse ;  /* 0x000000ffff437224 */ /* 0x100fe200078e0057 */
[----:B------:R-:W-:Y:S01]  /*5f40*/  F2FP.BF16.F32.PACK_AB R180, R39, R180 ;  /* 0x000000b427b4723e */ /* 0x000fe200000010ff */
[--C-:B------:R-:W-:Y:S01]  /*5f50*/  IMAD.MOV.U32 R63, RZ, RZ, R87.reuse ;  /* 0x000000ffff3f7224 */ /* 0x100fe200078e0057 */
[----:B------:R-:W-:Y:S01]  /*5f60*/  F2FP.BF16.F32.PACK_AB R182, R79, R182 ;  /* 0x000000b64fb6723e */ /* 0x000fe200000010ff */
[----:B------:R-:W-:Y:S01]  /*5f70*/  IMAD.MOV.U32 R79, RZ, RZ, R87 ;  /* 0x000000ffff4f7224 */ /* 0x000fe200078e0057 */
[----:B------:R-:W1:Y:S01]  /*5f80*/  MUFU.EX2 R14, R14 ;  /* 0x0000000e000e7308 */ /* 0x000e620000000800 */
[----:B--2---:R-:W-:Y:S01]  /*5f90*/  FADD.FTZ R40, R12, R5 ;  /* 0x000000050c287221 */ /* 0x004fe20000010000 */
[----:B------:R-:W-:Y:S01]  /*5fa0*/  @!P1 VIADD R5, R7, 0x34840 ;  /* 0x0003484007059836 */ /* 0x000fe20000000000 */
[----:B------:R-:W-:Y:S01]  /*5fb0*/  F2FP.BF16.F32.PACK_AB R184, R81, R184 ;  /* 0x000000b851b8723e */ /* 0x000fe200000010ff */
[--C-:B------:R-:W-:Y:S01]  /*5fc0*/  IMAD.MOV.U32 R81, RZ, RZ, R87.reuse ;  /* 0x000000ffff517224 */ /* 0x100fe200078e0057 */
[----:B------:R-:W-:Y:S01]  /*5fd0*/  F2FP.BF16.F32.PACK_AB R186, R85, R186 ;  /* 0x000000ba55ba723e */ /* 0x000fe200000010ff */
[----:B------:R-:W-:Y:S01]  /*5fe0*/  IMAD.MOV.U32 R61, RZ, RZ, R87 ;  /* 0x000000ffff3d7224 */ /* 0x000fe200078e0057 */
[----:B------:R-:W-:Y:S01]  /*5ff0*/  @!P1 PRMT R5, RZ, 0x654, R5 ;  /* 0x00000654ff059816 */ /* 0x000fe20000000005 */
[----:B------:R-:W2:Y:S01]  /*6000*/  MUFU.EX2 R189, R189 ;  /* 0x000000bd00bd7308 */ /* 0x000ea20000000800 */
[----:B0-----:R-:W-:Y:S01]  /*6010*/  FADD.FTZ R7, R187, R40 ;  /* 0x00000028bb077221 */ /* 0x001fe20000010000 */
[----:B------:R-:W-:Y:S01]  /*6020*/  F2FP.BF16.F32.PACK_AB R188, R91, R188 ;  /* 0x000000bc5bbc723e */ /* 0x000fe200000010ff */
[----:B------:R2:W-:Y:S01]  /*6030*/  @!P1 SYNCS.ARRIVE.TRANS64.RED.A1T0 RZ, [R5+URZ], RZ ;  /* 0x000000ff05ff99a7 */ /* 0x0005e2000810043f */
[----:B------:R-:W-:Y:S01]  /*6040*/  F2FP.BF16.F32.PACK_AB R190, R95, R190 ;  /* 0x000000be5fbe723e */ /* 0x000fe200000010ff */
[--C-:B------:R-:W-:Y:S01]  /*6050*/  IMAD.MOV.U32 R59, RZ, RZ, R87.reuse ;  /* 0x000000ffff3b7224 */ /* 0x100fe200078e0057 */
[----:B------:R-:W-:Y:S01]  /*6060*/  F2FP.BF16.F32.PACK_AB R192, R97, R192 ;  /* 0x000000c061c0723e */ /* 0x000fe200000010ff */
[----:B------:R-:W-:Y:S01]  /*6070*/  IMAD.MOV.U32 R57, RZ, RZ, R87 ;  /* 0x000000ffff397224 */ /* 0x000fe200078e0057 */
[----:B------:R-:W0:Y:S01]  /*6080*/  MUFU.EX2 R20, R20 ;  /* 0x0000001400147308 */ /* 0x000e220000000800 */
[----:B-1----:R-:W-:Y:S01]  /*6090*/  FADD.FTZ R42, R14, R7 ;  /* 0x000000070e2a7221 */ /* 0x002fe20000010000 */
[C---:B------:R-:W-:Y:S01]  /*60a0*/  FADD.FTZ R7, R99.reuse, R44 ;  /* 0x0000002c63077221 */ /* 0x040fe20000010000 */
[----:B------:R-:W-:Y:S01]  /*60b0*/  F2FP.BF16.F32.PACK_AB R194, R99, R194 ;  /* 0x000000c263c2723e */ /* 0x000fe200000010ff */
[----:B------:R-:W-:Y:S01]  /*60c0*/  IMAD.MOV.U32 R53, RZ, RZ, R87 ;  /* 0x000000ffff357224 */ /* 0x000fe200078e0057 */
[----:B------:R-:W-:Y:S01]  /*60d0*/  F2FP.BF16.F32.PACK_AB R181, R8, R181 ;  /* 0x000000b508b5723e */ /* 0x000fe200000010ff */
[----:B------:R-:W-:Y:S01]  /*60e0*/  FADD.FTZ R44, R196, R7 ;  /* 0x00000007c42c7221 */ /* 0x000fe20000010000 */
[----:B------:R-:W-:Y:S01]  /*60f0*/  F2FP.BF16.F32.PACK_AB R196, R103, R196 ;  /* 0x000000c467c4723e */ /* 0x000fe200000010ff */
[----:B------:R-:W1:Y:S01]  /*6100*/  MUFU.EX2 R191, R191 ;  /* 0x000000bf00bf7308 */ /* 0x000e620000000800 */
[----:B--2---:R-:W-:Y:S01]  /*6110*/  FADD.FTZ R5, R189, R42 ;  /* 0x0000002abd057221 */ /* 0x004fe20000010000 */
[----:B------:R-:W-:Y:S01]  /*6120*/  FADD.FTZ R7, R103, R44 ;  /* 0x0000002c67077221 */ /* 0x000fe20000010000 */
[----:B------:R-:W-:Y:S01]  /*6130*/  F2FP.BF16.F32.PACK_AB R183, R10, R183 ;  /* 0x000000b70ab7723e */ /* 0x000fe200000010ff */
[----:B------:R-:W-:Y:S01]  /*6140*/  IMAD.MOV.U32 R51, RZ, RZ, R87 ;  /* 0x000000ffff337224 */ /* 0x000fe200078e0057 */
[----:B------:R-:W-:Y:S01]  /*6150*/  F2FP.BF16.F32.PACK_AB R185, R12, R185 ;  /* 0x000000b90cb9723e */ /* 0x000fe200000010ff */
[----:B------:R-:W-:Y:S01]  /*6160*/  FADD.FTZ R46, R198, R7 ;  /* 0x00000007c62e7221 */ /* 0x000fe20000010000 */
[C---:B------:R-:W-:Y:S01]  /*6170*/  F2FP.BF16.F32.PACK_AB R198, R105.reuse, R198 ;  /* 0x000000c669c6723e */ /* 0x040fe200000010ff */
        /* <DEDUP_REMOVED lines=10> */
[----:B------:R-:W-:Y:S01]  /*6220*/  FADD.FTZ R7, R107, R46 ;  /* 0x0000002e6b077221 */ /* 0x000fe20000010000 */
[-C--:B------:R-:W-:Y:S01]  /*6230*/  MOV R85, R87.reuse ;  /* 0x0000005700557202 */ /* 0x080fe20000000f00 */
[----:B------:R-:W-:Y:S01]  /*6240*/  IMAD.MOV.U32 R47, RZ, RZ, R87 ;  /* 0x000000ffff2f7224 */ /* 0x000fe200078e0057 */
[----:B------:R-:W-:Y:S01]  /*6250*/  MOV R75, R87 ;  /* 0x00000057004b7202 */ /* 0x000fe20000000f00 */
[----:B------:R-:W-:Y:S01]  /*6260*/  FADD.FTZ R48, R202, R7 ;  /* 0x00000007ca307221 */ /* 0x000fe20000010000 */
[C---:B------:R-:W-:Y:S01]  /*6270*/  F2FP.BF16.F32.PACK_AB R202, R109.reuse, R202 ;  /* 0x000000ca6dca723e */ /* 0x040fe200000010ff */
[----:B------:R-:W1:Y:S01]  /*6280*/  MUFU.EX2 R26, R26 ;  /* 0x0000001a001a7308 */ /* 0x000e620000000800 */
[C---:B--2---:R-:W-:Y:S01]  /*6290*/  FADD.FTZ R44, R24.reuse, R5 ;  /* 0x00000005182c7221 */ /* 0x044fe20000010000 */
[----:B------:R-:W-:Y:S01]  /*62a0*/  FADD.FTZ R7, R109, R48 ;  /* 0x000000306d077221 */ /* 0x000fe20000010000 */
[----:B------:R-:W-:Y:S01]  /*62b0*/  F2FP.BF16.F32.PACK_AB R191, R24, R191 ;  /* 0x000000bf18bf723e */ /* 0x000fe200000010ff */
[--C-:B------:R-:W-:Y:S01]  /*62c0*/  IMAD.MOV.U32 R43, RZ, RZ, R87.reuse ;  /* 0x000000ffff2b7224 */ /* 0x100fe200078e0057 */
[-C--:B------:R-:W-:Y:S01]  /*62d0*/  MOV R65, R87.reuse ;  /* 0x0000005700417202 */ /* 0x080fe20000000f00 */
[--C-:B------:R-:W-:Y:S01]  /*62e0*/  IMAD.MOV.U32 R41, RZ, RZ, R87.reuse ;  /* 0x000000ffff297224 */ /* 0x100fe200078e0057 */
[-C--:B------:R-:W-:Y:S01]  /*62f0*/  MOV R55, R87.reuse ;  /* 0x0000005700377202 */ /* 0x080fe20000000f00 */
[----:B------:R-:W2:Y:S01]  /*6300*/  MUFU.EX2 R195, R195 ;  /* 0x000000c300c37308 */ /* 0x000ea20000000800 */
[----:B0-----:R-:W-:Y:S01]  /*6310*/  FADD.FTZ R5, R193, R44 ;  /* 0x0000002cc1057221 */ /* 0x001fe20000010000 */
[----:B------:R-:W-:Y:S01]  /*6320*/  MOV R45, R87 ;  /* 0x00000057002d7202 */ /* 0x000fe20000000f00 */
[----:B------:R-:W-:-:S02]  /*6330*/  IMAD.MOV.U32 R39, RZ, RZ, R87 ;  /* 0x000000ffff277224 */ /* 0x000fc400078e0057 */
[--C-:B------:R-:W-:Y:S02]  /*6340*/  IMAD.MOV.U32 R33, RZ, RZ, R87.reuse ;  /* 0x000000ffff217224 */ /* 0x100fe400078e0057 */
[----:B------:R-:W-:Y:S01]  /*6350*/  IMAD.MOV.U32 R31, RZ, RZ, R87 ;  /* 0x000000ffff1f7224 */ /* 0x000fe200078e0057 */
[----:B------:R-:W0:Y:S01]  /*6360*/  MUFU.EX2 R28, R28 ;  /* 0x0000001c001c7308 */ /* 0x000e220000000800 */
[C---:B-1----:R-:W-:Y:S01]  /*6370*/  FADD.FTZ R44, R26.reuse, R5 ;  /* 0x000000051a2c7221 */ /* 0x042fe20000010000 */
[----:B------:R-:W-:Y:S01]  /*6380*/  F2FP.BF16.F32.PACK_AB R193, R26, R193 ;  /* 0x000000c11ac1723e */ /* 0x000fe200000010ff */
[--C-:B------:R-:W-:Y:S02]  /*6390*/  IMAD.MOV.U32 R27, RZ, RZ, R87.reuse ;  /* 0x000000ffff1b7224 */ /* 0x100fe400078e0057 */
[--C-:B------:R-:W-:Y:S02]  /*63a0*/  IMAD.MOV.U32 R26, RZ, RZ, R87.reuse ;  /* 0x000000ffff1a7224 */ /* 0x100fe400078e0057 */
[----:B------:R-:W-:Y:S01]  /*63b0*/  IMAD.MOV.U32 R24, RZ, RZ, R87 ;  /* 0x000000ffff187224 */ /* 0x000fe200078e0057 */
        /* <DEDUP_REMOVED lines=9> */
[C---:B--2---:R-:W-:Y:S01]  /*6450*/  FADD.FTZ R36, R30.reuse, R5 ;  /* 0x000000051e247221 */ /* 0x044fe20000010000 */
[----:B------:R-:W-:Y:S02]  /*6460*/  F2FP.BF16.F32.PACK_AB R197, R30, R197 ;  /* 0x000000c51ec5723e */ /* 0x000fe400000010ff */
[----:B------:R-:W-:-:S04]  /*6470*/  MOV R30, R87 ;  /* 0x00000057001e7202 */ /* 0x000fc80000000f00 */
        /* <DEDUP_REMOVED lines=20> */
[----:B------:R-:W-:Y:S01]  /*65c0*/  F2FP.BF16.F32.PACK_AB R201, R34, R201 ;  /* 0x000000c922c9723e */ /* 0x000fe200000010ff */
[----:B------:R-:W-:-:S05]  /*65d0*/  IMAD.MOV.U32 R34, RZ, RZ, R87 ;  /* 0x000000ffff227224 */ /* 0x000fca00078e0057 */
[----:B------:R-:W1:Y:S01]  /*65e0*/  MUFU.EX2 R117, R117 ;  /* 0x0000007500757308 */ /* 0x000e620000000800 */
[----:B--2---:R-:W-:-:S07]  /*65f0*/  FADD.FTZ R48, R208, R7 ;  /* 0x00000007d0307221 */ /* 0x004fce0000010000 */
[----:B------:R2:W3:Y:S01]  /*6600*/  MUFU.EX2 R38, R35 ;  /* 0x0000002300267308 */ /* 0x0004e20000000800 */
[----:B0-----:R-:W-:-:S07]  /*6610*/  FADD.FTZ R5, R203, R46 ;  /* 0x0000002ecb057221 */ /* 0x001fce0000010000 */
[----:B------:R-:W0:Y:S01]  /*6620*/  MUFU.EX2 R210, R210 ;  /* 0x000000d200d27308 */ /* 0x000e220000000800 */
[C---:B-1----:R-:W-:Y:S01]  /*6630*/  FADD.FTZ R7, R117.reuse, R48 ;  /* 0x0000003075077221 */ /* 0x042fe20000010000 */
[----:B------:R-:W-:Y:S02]  /*6640*/  F2FP.BF16.F32.PACK_AB R208, R117, R208 ;  /* 0x000000d075d0723e */ /* 0x000fe400000010ff */
[----:B--2---:R-:W-:-:S04]  /*6650*/  MOV R35, R87 ;  /* 0x0000005700237202 */ /* 0x004fc80000000f00 */
[----:B------:R-:W1:Y:S01]  /*6660*/  MUFU.EX2 R77, R77 ;  /* 0x0000004d004d7308 */ /* 0x000e620000000800 */
[C---:B---3--:R-:W-:Y:S01]  /*6670*/  FADD.FTZ R48, R38.reuse, R5 ;  /* 0x0000000526307221 */ /* 0x048fe20000010000 */
[----:B------:R-:W-:Y:S01]  /*6680*/  F2FP.BF16.F32.PACK_AB R203, R38, R203 ;  /* 0x000000cb26cb723e */ /* 0x000fe200000010ff */
[----:B------:R-:W-:-:S05]  /*6690*/  IMAD.MOV.U32 R38, RZ, RZ, R87 ;  /* 0x000000ffff267224 */ /* 0x000fca00078e0057 */
[----:B------:R-:W2:Y:S01]  /*66a0*/  MUFU.EX2 R119, R119 ;  /* 0x0000007700777308 */ /* 0x000ea20000000800 */
[----:B0-----:R-:W-:-:S07]  /*66b0*/  FADD.FTZ R50, R210, R7 ;  /* 0x00000007d2327221 */ /* 0x001fce0000010000 */
[----:B------:R0:W3:Y:S01]  /*66c0*/  MUFU.EX2 R40, R37 ;  /* 0x0000002500287308 */ /* 0x0000e20000000800 */
[----:B-1----:R-:W-:-:S07]  /*66d0*/  FADD.FTZ R5, R77, R48 ;  /* 0x000000304d057221 */ /* 0x002fce0000010000 */
[----:B------:R-:W1:Y:S01]  /*66e0*/  MUFU.EX2 R212, R212 ;  /* 0x000000d400d47308 */ /* 0x000e620000000800 */
[C---:B--2---:R-:W-:Y:S01]  /*66f0*/  FADD.FTZ R7, R119.reuse, R50 ;  /* 0x0000003277077221 */ /* 0x044fe20000010000 */
[----:B------:R-:W-:Y:S01]  /*6700*/  F2FP.BF16.F32.PACK_AB R210, R119, R210 ;  /* 0x000000d277d2723e */ /* 0x000fe200000010ff */
[----:B0-----:R-:W-:-:S05]  /*6710*/  IMAD.MOV.U32 R37, RZ, RZ, R87 ;  /* 0x000000ffff257224 */ /* 0x001fca00078e0057 */
[----:B------:R-:W0:Y:S01]  /*6720*/  MUFU.EX2 R83, R83 ;  /* 0x0000005300537308 */ /* 0x000e220000000800 */
[C---:B---3--:R-:W-:Y:S01]  /*6730*/  FADD.FTZ R48, R40.reuse, R5 ;  /* 0x0000000528307221 */ /* 0x048fe20000010000 */
[----:B------:R-:W-:Y:S01]  /*6740*/  F2FP.BF16.F32.PACK_AB R205, R40, R77 ;  /* 0x0000004d28cd723e */ /* 0x000fe200000010ff */
[----:B------:R-:W-:Y:S01]  /*6750*/  IMAD.MOV.U32 R77, RZ, RZ, R87 ;  /* 0x000000ffff4d7224 */ /* 0x000fe200078e0057 */
[----:B------:R-:W-:-:S04]  /*6760*/  MOV R40, R87 ;  /* 0x0000005700287202 */ /* 0x000fc80000000f00 */
        /* <DEDUP_REMOVED lines=9> */
[----:B------:R-:W-:Y:S01]  /*6800*/  F2FP.BF16.F32.PACK_AB R207, R42, R83 ;  /* 0x000000532acf723e */ /* 0x000fe200000010ff */
[--C-:B------:R-:W-:Y:S02]  /*6810*/  IMAD.MOV.U32 R83, RZ, RZ, R87.reuse ;  /* 0x000000ffff537224 */ /* 0x100fe400078e0057 */
[----:B------:R-:W-:-:S03]  /*6820*/  IMAD.MOV.U32 R42, RZ, RZ, R87 ;  /* 0x000000ffff2a7224 */ /* 0x000fc600078e0057 */
        /* <DEDUP_REMOVED lines=9> */
[----:B------:R-:W-:Y:S01]  /*68c0*/  F2FP.BF16.F32.PACK_AB R209, R44, R101 ;  /* 0x000000652cd1723e */ /* 0x000fe200000010ff */
[----:B------:R-:W-:-:S05]  /*68d0*/  IMAD.MOV.U32 R44, RZ, RZ, R87 ;  /* 0x000000ffff2c7224 */ /* 0x000fca00078e0057 */
[----:B------:R-:W0:Y:S01]  /*68e0*/  MUFU.EX2 R135, R135 ;  /* 0x0000008700877308 */ /* 0x000e220000000800 */
[----:B--2---:R-:W-:-:S07]  /*68f0*/  FADD.FTZ R52, R216, R7 ;  /* 0x00000007d8347221 */ /* 0x004fce0000010000 */
[----:B------:R2:W3:Y:S01]  /*6900*/  MUFU.EX2 R36, R29 ;  /* 0x0000001d00247308 */ /* 0x0004e20000000800 */
[----:B-1----:R-:W-:-:S07]  /*6910*/  FADD.FTZ R5, R25, R50 ;  /* 0x0000003219057221 */ /* 0x002fce0000010000 */
[----:B------:R-:W1:Y:S01]  /*6920*/  MUFU.EX2 R139, R139 ;  /* 0x0000008b008b7308 */ /* 0x000e620000000800 */
[C---:B0-----:R-:W-:Y:S01]  /*6930*/  FADD.FTZ R7, R135.reuse, R52 ;  /* 0x0000003487077221 */ /* 0x041fe20000010000 */
[----:B------:R-:W-:Y:S01]  /*6940*/  F2FP.BF16.F32.PACK_AB R216, R135, R216 ;  /* 0x000000d887d8723e */ /* 0x000fe200000010ff */
[----:B--2---:R-:W-:-:S05]  /*6950*/  IMAD.MOV.U32 R29, RZ, RZ, R87 ;  /* 0x000000ffff1d7224 */ /* 0x004fca00078e0057 */
[----:B------:R-:W0:Y:S01]  /*6960*/  MUFU.EX2 R46, R143 ;  /* 0x0000008f002e7308 */ /* 0x000e220000000800 */
[C---:B---3--:R-:W-:Y:S01]  /*6970*/  FADD.FTZ R52, R36.reuse, R5 ;  /* 0x0000000524347221 */ /* 0x048fe20000010000 */
[----:B------:R-:W-:Y:S01]  /*6980*/  F2FP.BF16.F32.PACK_AB R211, R36, R25 ;  /* 0x0000001924d3723e */ /* 0x000fe200000010ff */
[----:B------:R-:W-:Y:S01]  /*6990*/  IMAD.MOV.U32 R36, RZ, RZ, R87 ;  /* 0x000000ffff247224 */ /* 0x000fe200078e0057 */
[----:B------:R-:W-:-:S04]  /*69a0*/  MOV R25, R87 ;  /* 0x0000005700197202 */ /* 0x000fc80000000f00 */
[----:B------:R-:W2:Y:S01]  /*69b0*/  MUFU.EX2 R149, R149 ;  /* 0x0000009500957308 */ /* 0x000ea20000000800 */
[----:B-1----:R-:W-:Y:S01]  /*69c0*/  FADD.FTZ R5, R139, R52 ;  /* 0x000000348b057221 */ /* 0x002fe20000010000 */
[----:B------:R-:W-:-:S06]  /*69d0*/  IMAD.MOV.U32 R52, RZ, RZ, R87 ;  /* 0x000000ffff347224 */ /* 0x000fcc00078e0057 */
        /* <DEDUP_REMOVED lines=8> */
[----:B------:R-:W-:Y:S01]  /*6a60*/  F2FP.BF16.F32.PACK_AB R215, R48, R149 ;  /* 0x0000009530d7723e */ /* 0x000fe200000010ff */
[----:B------:R-:W-:-:S05]  /*6a70*/  IMAD.MOV.U32 R48, RZ, RZ, R87 ;  /* 0x000000ffff307224 */ /* 0x000fca00078e0057 */
[----:B------:R-:W1:Y:S01]  /*6a80*/  MUFU.EX2 R218, R218 ;  /* 0x000000da00da7308 */ /* 0x000e620000000800 */
[----:B0-----:R-:W-:-:S07]  /*6a90*/  FADD.FTZ R5, R123, R6 ;  /* 0x000000067b057221 */ /* 0x001fce0000010000 */
[----:B------:R-:W0:Y:S01]  /*6aa0*/  MUFU.EX2 R131, R131 ;  /* 0x0000008300837308 */ /* 0x000e220000000800 */
[C---:B--2---:R-:W-:Y:S01]  /*6ab0*/  FADD.FTZ R6, R50.reuse, R5 ;  /* 0x0000000532067221 */ /* 0x044fe20000010000 */
[----:B------:R-:W-:Y:S02]  /*6ac0*/  F2FP.BF16.F32.PACK_AB R217, R50, R123 ;  /* 0x0000007b32d9723e */ /* 0x000fe400000010ff */
[----:B------:R-:W-:-:S04]  /*6ad0*/  MOV R50, R87 ;  /* 0x0000005700327202 */ /* 0x000fc80000000f00 */
[----:B------:R-:W2:Y:S01]  /*6ae0*/  MUFU.EX2 R137, R137 ;  /* 0x0000008900897308 */ /* 0x000ea20000000800 */
[----:B-1----:R-:W-:-:S07]  /*6af0*/  FADD.FTZ R54, R218, R7 ;  /* 0x00000007da367221 */ /* 0x002fce0000010000 */
[----:B------:R-:W1:Y:S01]  /*6b00*/  MUFU.EX2 R4, R133 ;  /* 0x0000008500047308 */ /* 0x000e620000000800 */
[----:B0-----:R-:W-:Y:S01]  /*6b10*/  FADD.FTZ R5, R131, R6 ;  /* 0x0000000683057221 */ /* 0x001fe20000010000 */
[C---:B--2---:R-:W-:Y:S01]  /*6b20*/  FADD.FTZ R7, R137.reuse, R54 ;  /* 0x0000003689077221 */ /* 0x044fe20000010000 */
[----:B------:R-:W-:Y:S01]  /*6b30*/  F2FP.BF16.F32.PACK_AB R218, R137, R218 ;  /* 0x000000da89da723e */ /* 0x000fe200000010ff */
[----:B------:R-:W-:Y:S02]  /*6b40*/  IMAD.MOV.U32 R54, RZ, RZ, R87 ;  /* 0x000000ffff367224 */ /* 0x000fe400078e0057 */
[C---:B-1----:R-:W-:Y:S01]  /*6b50*/  FADD.FTZ R6, R4.reuse, R5 ;  /* 0x0000000504067221 */ /* 0x042fe20000010000 */
[----:B------:R-:W-:Y:S01]  /*6b60*/  F2FP.BF16.F32.PACK_AB R219, R4, R131 ;  /* 0x0000008304db723e */ /* 0x000fe200000010ff */
[----:B------:R-:W-:Y:S06]  /*6b70*/  @!P2 BRA `(.L_x_6259) ;  /* 0x000000580008a947 */ /* 0x000fec0003800000 */
[----:B------:R-:W-:Y:S01]  /*6b80*/  UMOV UR6, URZ ;  /* 0x0000003f00067c82 */ /* 0x000fe20008000000 */
[----:B------:R-:W-:Y:S01]  /*6b90*/  IMAD.U32 R220, RZ, RZ, UR36 ;  /* 0x00000024ffdc7e24 */ /* 0x000fe2000f8e00ff */
[----:B------:R-:W-:Y:S01]  /*6ba0*/  MOV R5, R89 ;  /* 0x0000005900057202 */ /* 0x000fe20000000f00 */
[----:B------:R-:W-:Y:S01]  /*6bb0*/  IMAD.MOV.U32 R4, RZ, RZ, R9 ;  /* 0x000000ffff047224 */ /* 0x000fe200078e0009 */
[----:B------:R-:W-:Y:S01]  /*6bc0*/  CS2R R86, SRZ ;  /* 0x0000000000567805 */ /* 0x000fe2000001ff00 */
[----:B------:R-:W-:Y:S01]  /*6bd0*/  IMAD.U32 R11, RZ, RZ, UR6 ;  /* 0x00000006ff0b7e24 */ /* 0x000fe2000f8e00ff */
        /* <DEDUP_REMOVED lines=31> */
[----:B------:R-:W-:Y:S01]  /*6dd0*/  IMAD.U32 R12, RZ, RZ, UR6 ;  /* 0x00000006ff0c7e24 */ /* 0x000fe2000f8e00ff */
[----:B------:R-:W-:-:S06]  /*6de0*/  ULDC UR60, c[0x0][0x9d8] ;  /* 0x00027600003c7ab9 */ /* 0x000fcc0000000800 */
.L_x_6268:
[----:B------:R-:W-:Y:S02]  /*6df0*/  R2UR UR6, R12 ;  /* 0x000000000c0672ca */ /* 0x000fe400000e0000 */
[----:B------:R-:W-:Y:S02]  /*6e00*/  R2UR UR11, R18 ;  /* 0x00000000120b72ca */ /* 0x000fe400000e0000 */
[----:B------:R-:W-:-:S09]  /*6e10*/  R2UR UR10, R11 ;  /* 0x000000000b0a72ca */ /* 0x000fd200000e0000 */
[----:B------:R-:W-:Y:S02]  /*6e20*/  UIADD3 UR6, UR6, 0x1, URZ ;  /* 0x0000000106067890 */ /* 0x000fe4000fffe03f */
[----:B------:R-:W-:Y:S02]  /*6e30*/  ISETP.NE.AND P3, PT, RZ, UR11, PT ;  /* 0x0000000bff007c0c */ /* 0x000fe4000bf65270 */
[----:B------:R-:W-:-:S04]  /*6e40*/  UISETP.NE.AND UP0, UPT, UR6, 0x2, UPT ;  /* 0x000000020600788c */ /* 0x000fc8000bf05270 */
[----:B------:R-:W-:Y:S02]  /*6e50*/  USEL UR7, URZ, 0x1, UP0 ;  /* 0x000000013f077887 */ /* 0x000fe40008000000 */
[----:B------:R-:W-:Y:S02]  /*6e60*/  USEL UR6, UR6, URZ, UP0 ;  /* 0x0000003f06067287 */ /* 0x000fe40008000000 */
[----:B------:R-:W-:-:S04]  /*6e70*/  ULOP3.LUT UR7, UR10, UR7, URZ, 0x3c, !UPT ;  /* 0x000000070a077292 */ /* 0x000fc8000f8e3c3f */
[----:B------:R-:W-:Y:S02]  /*6e80*/  IMAD.U32 R0, RZ, RZ, UR6 ;  /* 0x00000006ff007e24 */ /* 0x000fe4000f8e00ff */
[----:B------:R-:W-:Y:S01]  /*6e90*/  IMAD.U32 R221, RZ, RZ, UR7 ;  /* 0x00000007ffdd7e24 */ /* 0x000fe2000f8e00ff */
[----:B------:R-:W-:Y:S06]  /*6ea0*/  @P3 BRA `(.L_x_6260) ;  /* 0x0000000000343947 */ /* 0x000fec0003800000 */
[----:B------:R-:W-:Y:S05]  /*6eb0*/  @!P0 BRA `(.L_x_6261) ;  /* 0x0000000000048947 */ /* 0x000fea0003800000 */
[----:B------:R-:W-:Y:S01]  /*6ec0*/  BPT.TRAP 0x1 ;  /* 0x000000040000795c */ /* 0x000fe20000300000 */
.L_x_6261:
[----:B------:R-:W-:Y:S02]  /*6ed0*/  R2UR UR7, R221 ;  /* 0x00000000dd0772ca */ /* 0x000fe400000e0000 */
[----:B------:R-:W-:-:S11]  /*6ee0*/  R2UR UR6, R16 ;  /* 0x00000000100672ca */ /* 0x000fd600000e0000 */
[----:B------:R-:W-:Y:S02]  /*6ef0*/  MOV R8, UR7 ;  /* 0x0000000700087c02 */ /* 0x000fe40008000f00 */
[----:B------:R-:W-:Y:S02]  /*6f00*/  LEA R9, R0, UR6, 0x3 ;  /* 0x0000000600097c11 */ /* 0x000fe4000f8e18ff */
[----:B------:R-:W-:-:S04]  /*6f10*/  SHF.L.U32 R8, R8, 0x1f, RZ ;  /* 0x0000001f08087819 */ /* 0x000fc800000006ff */
[----:B------:R0:W1:Y:S01]  /*6f20*/  SYNCS.PHASECHK.TRANS64.TRYWAIT P2, [R9+URZ+0x34830], R8 ;  /* 0x03483008090075a7 */ /* 0x000062000804017f */
[----:B------:R-:W-:Y:S05]  /*6f30*/  @!P0 BRA `(.L_x_6262) ;  /* 0x0000000000048947 */ /* 0x000fea0003800000 */
[----:B------:R-:W-:Y:S01]  /*6f40*/  BPT.TRAP 0x1 ;  /* 0x000000040000795c */ /* 0x000fe20000300000 */
.L_x_6262:
[----:B-1----:R-:W-:Y:S05]  /*6f50*/  @P2 BRA `(.L_x_6260) ;  /* 0x0000000000082947 */ /* 0x002fea0003800000 */
[----:B------:R-:W1:Y:S02]  /*6f60*/  SYNCS.PHASECHK.TRANS64.TRYWAIT P2, [R9+URZ+0x34830], R8 ;  /* 0x03483008090075a7 */ /* 0x000e64000804017f */
[----:B-1----:R-:W-:Y:S05]  /*6f70*/  @!P2 BRA `(.L_x_6263) ;  /* 0x000000b40010a947 */ /* 0x002fea0003800000 */
.L_x_6260:
[----:B01----:R-:W-:Y:S01]  /*6f80*/  VIADD R8, R22, 0x8 ;  /* 0x0000000816087836 */ /* 0x003fe20000000000 */
[----:B------:R-:W-:Y:S01]  /*6f90*/  R2UR UR30, R0 ;  /* 0x00000000001e72ca */ /* 0x000fe200000e0000 */
[----:B------:R-:W-:Y:S01]  /*6fa0*/  UMOV UR31, 0x40000040 ;  /* 0x40000040001f7882 */ /* 0x000fe20000000000 */
[C---:B------:R-:W-:Y:S01]  /*6fb0*/  R2UR UR28, R2.reuse ;  /* 0x00000000021c72ca */ /* 0x040fe200000e0000 */
[----:B------:R-:W-:Y:S01]  /*6fc0*/  UMOV UR51, 0x40000040 ;  /* 0x4000004000337882 */ /* 0x000fe20000000000 */
[----:B------:R0:W-:Y:S01]  /*6fd0*/  BAR.SYNC.DEFER_BLOCKING R8, 0x100 ;  /* 0x000400080000751d */ /* 0x0001e20000010000 */
[C---:B------:R-:W-:Y:S02]  /*6fe0*/  R2UR UR29, R3.reuse ;  /* 0x00000000031d72ca */ /* 0x040fe400000e0000 */
[C---:B------:R-:W-:Y:S02]  /*6ff0*/  R2UR UR48, R2.reuse ;  /* 0x00000000023072ca */ /* 0x040fe400000e0000 */
[C---:B------:R-:W-:Y:S01]  /*7000*/  R2UR UR49, R3.reuse ;  /* 0x00000000033172ca */ /* 0x040fe200000e0000 */
[----:B------:R-:W-:Y:S01]  /*7010*/  UMOV UR55, 0x40000040 ;  /* 0x4000004000377882 */ /* 0x000fe20000000000 */
[C---:B------:R-:W-:Y:S01]  /*7020*/  R2UR UR52, R2.reuse ;  /* 0x00000000023472ca */ /* 0x040fe200000e0000 */
[----:B------:R-:W-:Y:S01]  /*7030*/  UMOV UR39, 0x40000040 ;  /* 0x4000004000277882 */ /* 0x000fe20000000000 */
[----:B------:R-:W-:Y:S01]  /*7040*/  UIMAD UR30, UR30, 0xb00, UR61 ;  /* 0x00000b001e1e78a4 */ /* 0x000fe2000f8e023d */
[C---:B------:R-:W-:Y:S01]  /*7050*/  R2UR UR53, R3.reuse ;  /* 0x00000000033572ca */ /* 0x040fe200000e0000 */
[----:B------:R-:W-:Y:S01]  /*7060*/  UMOV UR43, 0x40000040 ;  /* 0x40000040002b7882 */ /* 0x000fe20000000000 */
[C---:B------:R-:W-:Y:S01]  /*7070*/  R2UR UR36, R2.reuse ;  /* 0x00000000022472ca */ /* 0x040fe200000e0000 */
[----:B------:R-:W-:Y:S01]  /*7080*/  UIADD3 UR50, UR30, 0x80, URZ ;  /* 0x000000801e327890 */ /* 0x000fe2000fffe03f */
[C---:B------:R-:W-:Y:S01]  /*7090*/  R2UR UR37, R3.reuse ;  /* 0x00000000032572ca */ /* 0x040fe200000e0000 */
[----:B------:R-:W-:Y:S01]  /*70a0*/  UIADD3 UR54, UR30, 0x100, URZ ;  /* 0x000001001e367890 */ /* 0x000fe2000fffe03f */
[C---:B------:R-:W-:Y:S01]  /*70b0*/  R2UR UR40, R2.reuse ;  /* 0x00000000022872ca */ /* 0x040fe200000e0000 */
[----:B------:R-:W-:Y:S01]  /*70c0*/  UIADD3 UR38, UR30, 0x180, URZ ;  /* 0x000001801e267890 */ /* 0x000fe2000fffe03f */
[C---:B------:R-:W-:Y:S01]  /*70d0*/  R2UR UR41, R3.reuse ;  /* 0x00000000032972ca */ /* 0x040fe200000e0000 */
[----:B------:R-:W-:Y:S01]  /*70e0*/  UIADD3 UR42, UR30, 0x200, URZ ;  /* 0x000002001e2a7890 */ /* 0x000fe2000fffe03f */
[----:B------:R-:W-:Y:S01]  /*70f0*/  R2UR UR44, R2 ;  /* 0x00000000022c72ca */ /* 0x000fe200000e0000 */
[----:B------:R-:W-:Y:S01]  /*7100*/  UIADD3 UR46, UR30, 0x280, URZ ;  /* 0x000002801e2e7890 */ /* 0x000fe2000fffe03f */
[----:B------:R-:W-:Y:S01]  /*7110*/  R2UR UR45, R3 ;  /* 0x00000000032d72ca */ /* 0x000fe200000e0000 */
[----:B------:R-:W-:Y:S01]  /*7120*/  UMOV UR47, 0x40000040 ;  /* 0x40000040002f7882 */ /* 0x000fe20000000000 */
[----:B------:R-:W-:Y:S01]  /*7130*/  WARPGROUP.ARRIVE ;  /* 0x00000000000079c5 */ /* 0x000fe20000000000 */
[----:B------:R-:W-:Y:S01]  /*7140*/  UIADD3 UR6, UR30, 0x2, URZ ;  /* 0x000000021e067890 */ /* 0x000fe2000fffe03f */
[----:B------:R-:W-:Y:S01]  /*7150*/  MOV R9, UR33 ;  /* 0x0000002100097c02 */ /* 0x000fe20008000f00 */
[----:B------:R-:W-:Y:S01]  /*7160*/  UMOV UR7, 0x40000040 ;  /* 0x4000004000077882 */ /* 0x000fe20000000000 */
[----:B------:R-:W-:Y:S01]  /*7170*/  UIADD3 UR10, UR30, 0x82, URZ ;  /* 0x000000821e0a7890 */ /* 0x000fe2000fffe03f */
[----:B------:R-:W-:Y:S01]  /*7180*/  MOV R10, UR32 ;  /* 0x00000020000a7c02 */ /* 0x000fe20008000f00 */
[----:B------:R-:W-:Y:S01]  /*7190*/  HGMMA.64x16x16.F32.BF16 R168, gdesc[UR28], RZ, !UPT, gsb0 ;  /* 0x002000001ca879f0 */ /* 0x000fe2000c0018ff */
[----:B------:R-:W-:Y:S01]  /*71a0*/  UMOV UR32, UR4 ;  /* 0x0000000400207c82 */ /* 0x000fe20008000000 */
[----:B------:R-:W-:Y:S01]  /*71b0*/  UMOV UR33, UR5 ;  /* 0x0000000500217c82 */ /* 0x000fe20008000000 */
[----:B------:R-:W-:Y:S01]  /*71c0*/  UMOV UR35, 0x40000040 ;  /* 0x4000004000237882 */ /* 0x000fe20000000000 */
[----:B------:R-:W-:Y:S01]  /*71d0*/  UIADD3 UR11, UR30, 0x102, URZ ;  /* 0x000001021e0b7890 */ /* 0x000fe2000fffe03f */
[----:B------:R-:W-:Y:S01]  /*71e0*/  UMOV UR34, UR10 ;  /* 0x0000000a00227c82 */ /* 0x000fe20008000000 */
[----:B------:R-:W-:Y:S01]  /*71f0*/  UIADD3 UR58, UR30, 0x402, URZ ;  /* 0x000004021e3a7890 */ /* 0x000fe2000fffe03f */
[----:B------:R-:W-:Y:S01]  /*7200*/  UMOV UR56, UR4 ;  /* 0x0000000400387c82 */ /* 0x000fe20008000000 */
[----:B------:R-:W-:Y:S01]  /*7210*/  UMOV UR57, UR5 ;  /* 0x0000000500397c82 */ /* 0x000fe20008000000 */
[----:B------:R-:W-:Y:S01]  /*7220*/  UMOV UR59, 0x40000040 ;  /* 0x40000040003b7882 */ /* 0x000fe20000000000 */
[----:B------:R-:W-:-:S02]  /*7230*/  UIADD3 UR10, UR30, 0x502, URZ ;  /* 0x000005021e0a7890 */ /* 0x000fc4000fffe03f */
[----:B------:R-:W-:Y:S01]  /*7240*/  UIADD3 UR14, UR30, 0x6, URZ ;  /* 0x000000061e0e7890 */ /* 0x000fe2000fffe03f */
[----:B------:R-:W-:Y:S01]  /*7250*/  UMOV UR15, 0x40000040 ;  /* 0x40000040000f7882 */ /* 0x000fe20000000000 */
[----:B------:R-:W-:Y:S01]  /*7260*/  UIADD3 UR18, UR30, 0x580, URZ ;  /* 0x000005801e127890 */ /* 0x000fe2000fffe03f */
[----:B------:R-:W-:Y:S01]  /*7270*/  UMOV UR19, 0x40000040 ;  /* 0x4000004000137882 */ /* 0x000fe20000000000 */
[----:B------:R-:W-:Y:S01]  /*7280*/  UIADD3 UR22, UR30, 0x582, URZ ;  /* 0x000005821e167890 */ /* 0x000fe2000fffe03f */
[----:B------:R-:W-:Y:S01]  /*7290*/  UMOV UR23, 0x40000040 ;  /* 0x4000004000177882 */ /* 0x000fe20000000000 */
[----:B------:R-:W-:Y:S01]  /*72a0*/  UIADD3 UR26, UR30, 0x584, URZ ;  /* 0x000005841e1a7890 */ /* 0x000fe2000fffe03f */
[----:B------:R-:W-:Y:S01]  /*72b0*/  UMOV UR27, 0x40000040 ;  /* 0x40000040001b7882 */ /* 0x000fe20000000000 */
        /* <DEDUP_REMOVED lines=140> */
[----:B------:R-:W-:-:S05]  /*7b80*/  UIADD3 UR7, UR30, 0x104, URZ ;  /* 0x000001041e077890 */ /* 0x000fca000fffe03f */
        /* <DEDUP_REMOVED lines=293> */
[----:B------:R-:W-:Y:S01]  /*8de0*/  UIADD3 UR34, UR30, 0x586, URZ ;  /* 0x000005861e227890 */ /* 0x000fe2000fffe03f */
[----:B------:R-:W-:Y:S01]  /*8df0*/  R2UR UR32, R10 ;  /* 0x000000000a2072ca */ /* 0x000fe200000e0000 */
[----:B------:R-:W-:-:S10]  /*8e00*/  UMOV UR35, 0x40000040 ;  /* 0x4000004000237882 */ /* 0x000fd40000000000 */
[----:B------:R-:W-:Y:S02]  /*8e10*/  UMOV UR29, UR33 ;  /* 0x00000021001d7c82 */ /* 0x000fe40008000000 */
        /* <DEDUP_REMOVED lines=62> */
[----:B------:R-:W-:-:S07]  /*9200*/  UIADD3 UR6, UR30, 0x986, URZ ;  /* 0x000009861e067890 */ /* 0x000fce000fffe03f */
        /* <DEDUP_REMOVED lines=40> */
[----:B0-----:R-:W-:Y:S05]  /*9490*/  @P3 BRA `(.L_x_6264) ;  /* 0x0000000000383947 */ /* 0x001fea0003800000 */
[----:B------:R-:W-:Y:S05]  /*94a0*/  @!P0 BRA `(.L_x_6265) ;  /* 0x0000000000048947 */ /* 0x000fea0003800000 */
[----:B------:R-:W-:Y:S01]  /*94b0*/  BPT.TRAP 0x1 ;  /* 0x000000040000795c */ /* 0x000fe20000300000 */
.L_x_6265:
        /* <DEDUP_REMOVED lines=9> */
.L_x_6266:
[----:B-1----:R-:W-:Y:S05]  /*9550*/  @P2 BRA `(.L_x_6264) ;  /* 0x0000000000082947 */ /* 0x002fea0003800000 */
[----:B------:R-:W1:Y:S02]  /*9560*/  SYNCS.PHASECHK.TRANS64.TRYWAIT P2, [UR6+0x34850], R8 ;  /* 0x03485008ff0075a7 */ /* 0x000e640008040146 */
[----:B-1----:R-:W-:Y:S05]  /*9570*/  @!P2 BRA `(.L_x_6267) ;  /* 0x0000008c00a4a947 */ /* 0x002fea0003800000 */
.L_x_6264:
[----:B------:R-:W-:Y:S01]  /*9580*/  R2UR UR14, R16 ;  /* 0x00000000100e72ca */ /* 0x000fe200000e0000 */
[----:B------:R-:W-:Y:S01]  /*9590*/  WARPGROUP.ARRIVE ;  /* 0x00000000000079c5 */ /* 0x000fe20000000000 */
[----:B------:R-:W-:Y:S01]  /*95a0*/  R2UR UR15, R12 ;  /* 0x000000000c0f72ca */ /* 0x000fe200000e0000 */
[----:B------:R-:W-:Y:S01]  /*95b0*/  UMOV UR7, 0x40000040 ;  /* 0x4000004000077882 */ /* 0x000fe20000000000 */
        /* <DEDUP_REMOVED lines=9> */
[----:B------:R-:W-:Y:S01]  /*9650*/  UIADD3 UR6, UR14, 0x400, URZ ;  /* 0x000004000e067890 */ /* 0x000fe2000fffe03f */
[----:B------:R-:W-:Y:S01]  /*9660*/  FMUL.FTZ R163, R166, UR60 ;  /* 0x0000003ca6a37c20 */ /* 0x000fe20008410000 */
[----:B------:R-:W-:Y:S01]  /*9670*/  FMUL.FTZ R161, R164, UR60 ;  /* 0x0000003ca4a17c20 */ /* 0x000fe20008410000 */
[----:B------:R-:W-:Y:S01]  /*9680*/  FMUL.FTZ R23, R162, UR60 ;  /* 0x0000003ca2177c20 */ /* 0x000fe20008410000 */
[----:B------:R-:W-:Y:S01]  /*9690*/  USHF.R.U32.HI UR6, URZ, 0x4, UR6 ;  /* 0x000000043f067899 */ /* 0x000fe20008011606 */
[----:B------:R-:W-:Y:S01]  /*96a0*/  FMUL.FTZ R162, R165, UR60 ;  /* 0x0000003ca5a27c20 */ /* 0x000fe20008410000 */
[----:B------:R-:W1:Y:S01]  /*96b0*/  MUFU.TANH R9, R9 ;  /* 0x0000000900097308 */ /* 0x000e620000002400 */
[----:B------:R-:W-:Y:S01]  /*96c0*/  FMUL.FTZ R152, R152, UR60 ;  /* 0x0000003c98987c20 */ /* 0x000fe20008410000 */
[----:B------:R-:W-:Y:S01]  /*96d0*/  ULOP3.LUT UR6, UR6, 0x3fff, URZ, 0xc0, !UPT ;  /* 0x00003fff06067892 */ /* 0x000fe2000f8ec03f */
[----:B------:R-:W-:Y:S01]  /*96e0*/  FMUL.FTZ R153, R153, UR60 ;  /* 0x0000003c99997c20 */ /* 0x000fe20008410000 */
[----:B------:R-:W-:Y:S01]  /*96f0*/  FMUL.FTZ R156, R156, UR60 ;  /* 0x0000003c9c9c7c20 */ /* 0x000fe20008410000 */
[----:B------:R-:W-:Y:S01]  /*9700*/  FMUL.FTZ R157, R157, UR60 ;  /* 0x0000003c9d9d7c20 */ /* 0x000fe20008410000 */
[----:B------:R-:W-:Y:S01]  /*9710*/  ULOP3.LUT UR6, UR6, 0x5800000, URZ, 0xfc, !UPT ;  /* 0x0580000006067892 */ /* 0x000fe2000f8efc3f */
[----:B------:R-:W-:Y:S01]  /*9720*/  FMUL.FTZ R144, R144, UR60 ;  /* 0x0000003c90907c20 */ /* 0x000fe20008410000 */
[----:B------:R-:W2:Y:S01]  /*9730*/  MUFU.TANH R12, R12 ;  /* 0x0000000c000c7308 */ /* 0x000ea20000002400 */
[----:B0-----:R-:W-:Y:S01]  /*9740*/  FMNMX.FTZ R166, R8, R5, !PT ;  /* 0x0000000508a67209 */ /* 0x001fe20007810000 */
[----:B------:R-:W-:Y:S01]  /*9750*/  UIMAD UR6, UR15, 0xb00, UR6 ;  /* 0x00000b000f0678a4 */ /* 0x000fe2000f8e0206 */
[----:B------:R-:W-:Y:S01]  /*9760*/  FMUL.FTZ R145, R145, UR60 ;  /* 0x0000003c91917c20 */ /* 0x000fe20008410000 */
[----:B------:R-:W-:Y:S01]  /*9770*/  FMUL.FTZ R148, R148, UR60 ;  /* 0x0000003c94947c20 */ /* 0x000fe20008410000 */
[----:B------:R-:W-:Y:S01]  /*9780*/  FMUL.FTZ R149, R149, UR60 ;  /* 0x0000003c95957c20 */ /* 0x000fe20008410000 */
[----:B------:R-:W-:Y:S01]  /*9790*/  UIADD3 UR10, UR6, 0x80, URZ ;  /* 0x00000080060a7890 */ /* 0x000fe2000fffe03f */
[----:B------:R-:W-:Y:S01]  /*97a0*/  FMUL.FTZ R136, R136, UR60 ;  /* 0x0000003c88887c20 */ /* 0x000fe20008410000 */
[----:B------:R-:W0:Y:S01]  /*97b0*/  MUFU.TANH R13, R13 ;  /* 0x0000000d000d7308 */ /* 0x000e220000002400 */
[----:B-1----:R-:W-:Y:S01]  /*97c0*/  FMNMX.FTZ R165, R9, R166, !PT ;  /* 0x000000a609a57209 */ /* 0x002fe20007810000 */
[----:B------:R-:W-:Y:S01]  /*97d0*/  FMUL.FTZ R137, R137, UR60 ;  /* 0x0000003c89897c20 */ /* 0x000fe20008410000 */
[----:B------:R-:W-:Y:S01]  /*97e0*/  HGMMA.64x128x16.F32.BF16 R24, R176, gdesc[UR4].tnspB, R24, gsb0 ;  /* 0x41e00004b0187df0 */ /* 0x000fe20008001818 */
        /* <DEDUP_REMOVED lines=71> */
[----:B------:R-:W-:-:S05]  /*9c60*/  UMOV UR7, 0x40000040 ;  /* 0x4000004000077882 */ /* 0x000fca0000000000 */
[----:B------:R-:W1:Y:S01]  /*9c70*/  MUFU.TANH R145, R145 ;  /* 0x0000009100917308 */ /* 0x000e620000002400 */
[----:B--2---:R-:W-:-:S07]  /*9c80*/  FMNMX.FTZ R117, R157, R166, !PT ;  /* 0x000000a69d757209 */ /* 0x004fce0007810000 */
[----:B------:R-:W2:Y:S01]  /*9c90*/  MUFU.TANH R148, R148 ;  /* 0x0000009400947308 */ /* 0x000ea20000002400 */
[----:B0-----:R-:W-:Y:S01]  /*9ca0*/  FMNMX.FTZ R166, R144, R117, !PT ;  /* 0x0000007590a67209 */ /* 0x001fe20007810000 */
[----:B------:R-:W-:-:S06]  /*9cb0*/  FMUL.FTZ R117, R118, UR60 ;  /* 0x0000003c76757c20 */ /* 0x000fcc0008410000 */
[----:B------:R-:W0:Y:S01]  /*9cc0*/  MUFU.TANH R149, R149 ;  /* 0x0000009500957308 */ /* 0x000e220000002400 */
[----:B-1----:R-:W-:-:S07]  /*9cd0*/  FMNMX.FTZ R167, R145, R166, !PT ;  /* 0x000000a691a77209 */ /* 0x002fce0007810000 */
[----:B------:R-:W1:Y:S01]  /*9ce0*/  MUFU.TANH R136, R136 ;  /* 0x0000008800887308 */ /* 0x000e620000002400 */
[----:B--2---:R-:W-:Y:S01]  /*9cf0*/  FMNMX.FTZ R118, R148, R167, !PT ;  /* 0x000000a794767209 */ /* 0x004fe20007810000 */
[----:B------:R-:W-:-:S06]  /*9d00*/  FMUL.FTZ R167, R104, UR60 ;  /* 0x0000003c68a77c20 */ /* 0x000fcc0008410000 */
[----:B------:R-:W2:Y:S01]  /*9d10*/  MUFU.TANH R137, R137 ;  /* 0x0000008900897308 */ /* 0x000ea20000002400 */
[----:B0-----:R-:W-:Y:S01]  /*9d20*/  FMNMX.FTZ R169, R149, R118, !PT ;  /* 0x0000007695a97209 */ /* 0x001fe20007810000 */
[----:B------:R-:W-:-:S05]  /*9d30*/  IMAD.U32 R118, RZ, RZ, UR15 ;  /* 0x0000000fff767e24 */ /* 0x000fca000f8e00ff */
[----:B------:R-:W-:Y:S01]  /*9d40*/  @!P1 LEA R118, R118, UR14, 0x3 ;  /* 0x0000000e76769c11 */ /* 0x000fe2000f8e18ff */
[----:B------:R-:W0:Y:S01]  /*9d50*/  MUFU.TANH R140, R140 ;  /* 0x0000008c008c7308 */ /* 0x000e220000002400 */
[----:B-1----:R-:W-:Y:S02]  /*9d60*/  FMNMX.FTZ R104, R136, R169, !PT ;  /* 0x000000a988687209 */ /* 0x002fe40007810000 */
[----:B------:R-:W-:-:S04]  /*9d70*/  @!P1 IADD3 R118, R118, 0x34860, RZ ;  /* 0x0003486076769810 */ /* 0x000fc80007ffe0ff */
[----:B------:R-:W-:Y:S01]  /*9d80*/  @!P1 PRMT R118, RZ, 0x654, R118 ;  /* 0x00000654ff769816 */ /* 0x000fe20000000076 */
[----:B------:R-:W1:Y:S01]  /*9d90*/  MUFU.TANH R141, R141 ;  /* 0x0000008d008d7308 */ /* 0x000e620000002400 */
[----:B--2---:R-:W-:-:S07]  /*9da0*/  FMNMX.FTZ R169, R137, R104, !PT ;  /* 0x0000006889a97209 */ /* 0x004fce0007810000 */
[----:B------:R-:W2:Y:S01]  /*9db0*/  MUFU.TANH R128, R128 ;  /* 0x0000008000807308 */ /* 0x000ea20000002400 */
[----:B0-----:R-:W-:Y:S01]  /*9dc0*/  FMNMX.FTZ R104, R140, R169, !PT ;  /* 0x000000a98c687209 */ /* 0x001fe20007810000 */
[----:B------:R-:W-:-:S06]  /*9dd0*/  FMUL.FTZ R169, R108, UR60 ;  /* 0x0000003c6ca97c20 */ /* 0x000fcc0008410000 */
[----:B------:R-:W0:Y:S01]  /*9de0*/  MUFU.TANH R129, R129 ;  /* 0x0000008100817308 */ /* 0x000e220000002400 */
[----:B------:R-:W-:Y:S02]  /*9df0*/  WARPGROUP.DEPBAR.LE gsb0, 0x0 ;  /* 0x00008000000079c5 */ /* 0x000fe40000010000 */
[----:B------:R-:W-:Y:S01]  /*9e00*/  WARPGROUP.ARRIVE ;  /* 0x00000000000079c5 */ /* 0x000fe20000000000 */
[----:B-1----:R-:W-:Y:S01]  /*9e10*/  FMNMX.FTZ R171, R141, R104, !PT ;  /* 0x000000688dab7209 */ /* 0x002fe20007810000 */
[----:B------:R-:W-:Y:S01]  /*9e20*/  FMUL.FTZ R177, R89, UR60 ;  /* 0x0000003c59b17c20 */ /* 0x000fe20008410000 */
[----:B------:R-:W-:Y:S02]  /*9e30*/  FMUL.FTZ R179, R92, UR60 ;  /* 0x0000003c5cb37c20 */ /* 0x000fe40008410000 */
[----:B------:R-:W1:Y:S01]  /*9e40*/  MUFU.TANH R132, R132 ;  /* 0x0000008400847308 */ /* 0x000e620000002400 */
[----:B------:R-:W-:Y:S01]  /*9e50*/  HGMMA.64x128x16.F32.BF16 R24, R180, gdesc[UR8].tnspB, R24, gsb0 ;  /* 0x41e00008b4187df0 */ /* 0x000fe20008001818 */
[----:B------:R-:W-:Y:S01]  /*9e60*/  UIADD3 UR10, UR6, 0x100, URZ ;  /* 0x00000100060a7890 */ /* 0x000fe2000fffe03f */
[----:B--2---:R-:W-:Y:S01]  /*9e70*/  FMNMX.FTZ R104, R128, R171, !PT ;  /* 0x000000ab80687209 */ /* 0x004fe20007810000 */
[----:B------:R-:W-:-:S04]  /*9e80*/  UMOV UR11, 0x40000040 ;  /* 0x40000040000b7882 */ /* 0x000fc80000000000 */
[----:B------:R-:W2:Y:S01]  /*9e90*/  MUFU.TANH R133, R133 ;  /* 0x0000008500857308 */ /* 0x000ea20000002400 */
[----:B0-----:R-:W-:-:S07]  /*9ea0*/  FMNMX.FTZ R171, R129, R104, !PT ;  /* 0x0000006881ab7209 */ /* 0x001fce0007810000 */
[----:B------:R-:W0:Y:S01]  /*9eb0*/  MUFU.TANH R120, R120 ;  /* 0x0000007800787308 */ /* 0x000e220000002400 */
[----:B-1----:R-:W-:Y:S01]  /*9ec0*/  FMNMX.FTZ R104, R132, R171, !PT ;  /* 0x000000ab84687209 */ /* 0x002fe20007810000 */
[----:B------:R-:W-:-:S06]  /*9ed0*/  FMUL.FTZ R171, R96, UR60 ;  /* 0x0000003c60ab7c20 */ /* 0x000fcc0008410000 */
        /* <DEDUP_REMOVED lines=8> */
[----:B------:R-:W-:-:S06]  /*9f60*/  FMUL.FTZ R173, R100, UR60 ;  /* 0x0000003c64ad7c20 */ /* 0x000fcc0008410000 */
        /* <DEDUP_REMOVED lines=8> */
[----:B------:R-:W-:Y:S02]  /*9ff0*/  FMUL.FTZ R175, R88, UR60 ;  /* 0x0000003c58af7c20 */ /* 0x000fe40008410000 */
[----:B------:R-:W0:Y:S04]  /*a000*/  LDC R88, c[0x0][0x988] ;  /* 0x00026200ff587b82 */ /* 0x000e280000000800 */
[----:B------:R-:W3:Y:S01]  /*a010*/  MUFU.TANH R105, R105 ;  /* 0x0000006900697308 */ /* 0x000ee20000002400 */
[----:B-1----:R-:W-:-:S07]  /*a020*/  FMNMX.FTZ R96, R165, R96, !PT ;  /* 0x00000060a5607209 */ /* 0x002fce0007810000 */
[----:B------:R-:W1:Y:S01]  /*a030*/  MUFU.TANH R169, R169 ;  /* 0x000000a900a97308 */ /* 0x000e620000002400 */
[----:B--2---:R-:W-:-:S07]  /*a040*/  FMNMX.FTZ R96, R167, R96, !PT ;  /* 0x00000060a7607209 */ /* 0x004fce0007810000 */
[----:B------:R-:W2:Y:S01]  /*a050*/  MUFU.TANH R109, R109 ;  /* 0x0000006d006d7308 */ /* 0x000ea20000002400 */
[----:B---3--:R-:W-:-:S07]  /*a060*/  FMNMX.FTZ R96, R105, R96, !PT ;  /* 0x0000006069607209 */ /* 0x008fce0007810000 */
[----:B------:R-:W3:Y:S01]  /*a070*/  MUFU.TANH R171, R171 ;  /* 0x000000ab00ab7308 */ /* 0x000ee20000002400 */
[----:B-1----:R-:W-:-:S07]  /*a080*/  FMNMX.FTZ R96, R169, R96, !PT ;  /* 0x00000060a9607209 */ /* 0x002fce0007810000 */
[----:B------:R-:W1:Y:S01]  /*a090*/  MUFU.TANH R97, R97 ;  /* 0x0000006100617308 */ /* 0x000e620000002400 */
[----:B--2---:R-:W-:-:S07]  /*a0a0*/  FMNMX.FTZ R96, R109, R96, !PT ;  /* 0x000000606d607209 */ /* 0x004fce0007810000 */
[----:B------:R-:W2:Y:S01]  /*a0b0*/  MUFU.TANH R173, R173 ;  /* 0x000000ad00ad7308 */ /* 0x000ea20000002400 */
[----:B---3--:R-:W-:-:S07]  /*a0c0*/  FMNMX.FTZ R96, R171, R96, !PT ;  /* 0x00000060ab607209 */ /* 0x008fce0007810000 */
[----:B------:R-:W3:Y:S01]  /*a0d0*/  MUFU.TANH R101, R101 ;  /* 0x0000006500657308 */ /* 0x000ee20000002400 */
[----:B-1----:R-:W-:Y:S01]  /*a0e0*/  FMNMX.FTZ R96, R97, R96, !PT ;  /* 0x0000006061607209 */ /* 0x002fe20007810000 */
[----:B------:R-:W-:Y:S02]  /*a0f0*/  WARPGROUP.DEPBAR.LE gsb0, 0x0 ;  /* 0x00008000000079c5 */ /* 0x000fe40000010000 */
[----:B------:R-:W-:-:S04]  /*a100*/  WARPGROUP.ARRIVE ;  /* 0x00000000000079c5 */ /* 0x000fc80000000000 */
[----:B------:R-:W1:Y:S01]  /*a110*/  MUFU.TANH R175, R175 ;  /* 0x000000af00af7308 */ /* 0x000e620000002400 */
[----:B--2---:R-:W-:Y:S01]  /*a120*/  FMNMX.FTZ R96, R173, R96, !PT ;  /* 0x00000060ad607209 */ /* 0x004fe20007810000 */
[----:B------:R-:W-:Y:S01]  /*a130*/  FMUL.FTZ R181, R106, UR60 ;  /* 0x0000003c6ab57c20 */ /* 0x000fe20008410000 */
[----:B------:R-:W-:Y:S01]  /*a140*/  FMUL.FTZ R183, R110, UR60 ;  /* 0x0000003c6eb77c20 */ /* 0x000fe20008410000 */
[----:B------:R-:W-:Y:S01]  /*a150*/  @!P1 LEA R110, R0, UR14, 0x3 ;  /* 0x0000000e006e9c11 */ /* 0x000fe2000f8e18ff */
[----:B------:R-:W-:Y:S01]  /*a160*/  HGMMA.64x128x16.F32.BF16 R24, R184, gdesc[UR8].tnspB, R24, gsb0 ;  /* 0x41e00008b8187df0 */ /* 0x000fe20008001818 */
[----:B------:R-:W-:Y:S01]  /*a170*/  UIADD3 UR10, UR6, 0x180, URZ ;  /* 0x00000180060a7890 */ /* 0x000fe2000fffe03f */
[----:B---3--:R-:W-:Y:S01]  /*a180*/  FMNMX.FTZ R96, R101, R96, !PT ;  /* 0x0000006065607209 */ /* 0x008fe20007810000 */
[----:B------:R-:W-:Y:S01]  /*a190*/  UMOV UR11, 0x40000040 ;  /* 0x40000040000b7882 */ /* 0x000fe20000000000 */
[----:B------:R-:W2:Y:S01]  /*a1a0*/  MUFU.TANH R177, R177 ;  /* 0x000000b100b17308 */ /* 0x000ea20000002400 */
[----:B------:R-:W-:-:S07]  /*a1b0*/  @!P1 VIADD R110, R110, 0x34840 ;  /* 0x000348406e6e9836 */ /* 0x000fce0000000000 */
[----:B------:R-:W3:Y:S01]  /*a1c0*/  MUFU.TANH R179, R179 ;  /* 0x000000b300b37308 */ /* 0x000ee20000002400 */
[----:B-1----:R-:W-:-:S07]  /*a1d0*/  FMNMX.FTZ R96, R175, R96, !PT ;  /* 0x00000060af607209 */ /* 0x002fce0007810000 */
[----:B------:R-:W1:Y:S01]  /*a1e0*/  MUFU.TANH R93, R93 ;  /* 0x0000005d005d7308 */ /* 0x000e620000002400 */
[----:B--2---:R-:W-:-:S07]  /*a1f0*/  FMNMX.FTZ R96, R177, R96, !PT ;  /* 0x00000060b1607209 */ /* 0x004fce0007810000 */
[----:B------:R-:W2:Y:S01]  /*a200*/  MUFU.TANH R11, R11 ;  /* 0x0000000b000b7308 */ /* 0x000ea20000002400 */
[----:B---3--:R-:W-:-:S07]  /*a210*/  FMNMX.FTZ R96, R179, R96, !PT ;  /* 0x00000060b3607209 */ /* 0x008fce0007810000 */
[----:B------:R-:W3:Y:S01]  /*a220*/  MUFU.TANH R10, R10 ;  /* 0x0000000a000a7308 */ /* 0x000ee20000002400 */
[----:B-1----:R-:W-:-:S05]  /*a230*/  FMNMX.FTZ R96, R93, R96, !PT ;  /* 0x000000605d607209 */ /* 0x002fca0007810000 */
[----:B------:R-:W1:Y:S02]  /*a240*/  SHFL.BFLY PT, R89, R96, 0x2, 0x1f ;  /* 0x0c401f0060597f89 */ /* 0x000e6400000e0000 */
[----:B------:R-:W4:Y:S08]  /*a250*/  MUFU.TANH R14, R14 ;  /* 0x0000000e000e7308 */ /* 0x000f300000002400 */
[----:B------:R-:W5:Y:S08]  /*a260*/  MUFU.TANH R15, R15 ;  /* 0x0000000f000f7308 */ /* 0x000f700000002400 */
[----:B------:R-:W5:Y:S01]  /*a270*/  MUFU.TANH R23, R23 ;  /* 0x0000001700177308 */ /* 0x000f620000002400 */
[----:B-1----:R-:W-:-:S07]  /*a280*/  FMNMX.FTZ R89, R96, R89, !PT ;  /* 0x0000005960597209 */ /* 0x002fce0007810000 */
[----:B------:R-:W1:Y:S01]  /*a290*/  MUFU.TANH R160, R160 ;  /* 0x000000a000a07308 */ /* 0x000e620000002400 */
[----:B------:R-:W0:Y:S07]  /*a2a0*/  SHFL.BFLY PT, R92, R89, 0x1, 0x1f ;  /* 0x0c201f00595c7f89 */ /* 0x000e2e00000e0000 */
[----:B------:R-:W1:Y:S08]  /*a2b0*/  MUFU.TANH R163, R163 ;  /* 0x000000a300a37308 */ /* 0x000e700000002400 */
[----:B------:R-:W1:Y:S08]  /*a2c0*/  MUFU.TANH R164, R164 ;  /* 0x000000a400a47308 */ /* 0x000e700000002400 */
[----:B------:R-:W-:Y:S01]  /*a2d0*/  MUFU.TANH R154, R154 ;  /* 0x0000009a009a7308 */ /* 0x000fe20000002400 */
[----:B0-----:R-:W-:-:S05]  /*a2e0*/  FMNMX.FTZ R89, R89, R92, !PT ;  /* 0x0000005c59597209 */ /* 0x001fca0007810000 */
[----:B------:R-:W-:Y:S02]  /*a2f0*/  FADD.FTZ R5, -R89, R5 ;  /* 0x0000000559057221 */ /* 0x000fe40000010100 */
        /* <DEDUP_REMOVED lines=11> */
[----:B------:R-:W-:Y:S01]  /*a3b0*/  HGMMA.64x128x16.F32.BF16 R24, R188, gdesc[UR8].tnspB, R24, gsb0 ;  /* 0x41e00008bc187df0 */ /* 0x000fe20008001818 */
        /* <DEDUP_REMOVED lines=22> */
[----:B------:R-:W-:-:S03]  /*a520*/  FMUL.FTZ R90, R5, R88 ;  /* 0x00000058055a7220 */ /* 0x000fc60000410000 */
[----:B------:R-:W-:Y:S01]  /*a530*/  MUFU.TANH R107, R107 ;  /* 0x0000006b006b7308 */ /* 0x000fe20000002400 */
[----:B------:R-:W-:Y:S01]  /*a540*/  FMUL.FTZ R191, R94, UR60 ;  /* 0x0000003c5ebf7c20 */ /* 0x000fe20008410000 */
[----:B------:R-:W-:Y:S01]  /*a550*/  HGMMA.64x128x16.F32.BF16 R24, R192, gdesc[UR8].tnspB, R24, gsb0 ;  /* 0x41e00008c0187df0 */ /* 0x000fe20008001818 */
[----:B------:R-:W-:Y:S01]  /*a560*/  UIADD3 UR10, UR6, 0x280, URZ ;  /* 0x00000280060a7890 */ /* 0x000fe2000fffe03f */
[----:B------:R-:W-:-:S04]  /*a570*/  UMOV UR11, 0x40000040 ;  /* 0x40000040000b7882 */ /* 0x000fc80000000000 */
        /* <DEDUP_REMOVED lines=10> */
[----:B------:R-:W-:Y:S01]  /*a620*/  MUFU.EX2 R90, R90 ;  /* 0x0000005a005a7308 */ /* 0x000fe20000000800 */
[----:B------:R-:W-:-:S02]  /*a630*/  WARPGROUP.DEPBAR.LE gsb0, 0x0 ;  /* 0x00008000000079c5 */ /* 0x000fc40000010000 */
[----:B------:R-:W-:Y:S01]  /*a640*/  WARPGROUP.ARRIVE ;  /* 0x00000000000079c5 */ /* 0x000fe20000000000 */
[----:B------:R-:W-:-:S04]  /*a650*/  FMUL.FTZ R195, R89, R88 ;  /* 0x0000005859c37220 */ /* 0x000fc80000410000 */
[--C-:B------:R-:W-:Y:S01]  /*a660*/  FFMA.FTZ R176, R9, R88, -R195.reuse ;  /* 0x0000005809b07223 */ /* 0x100fe200000108c3 */
[----:B------:R-:W-:Y:S01]  /*a670*/  HGMMA.64x128x16.F32.BF16 R24, R196, gdesc[UR8].tnspB, R24, gsb0 ;  /* 0x41e00008c4187df0 */ /* 0x000fe20008001818 */
[----:B------:R-:W-:Y:S01]  /*a680*/  UIADD3 UR10, UR6, 0x300, URZ ;  /* 0x00000300060a7890 */ /* 0x000fe2000fffe03f */
[----:B--2---:R-:W-:Y:S01]  /*a690*/  FMNMX.FTZ R9, R11, R4, !PT ;  /* 0x000000040b097209 */ /* 0x004fe20007810000 */
[----:B------:R-:W-:Y:S01]  /*a6a0*/  UMOV UR11, 0x40000040 ;  /* 0x40000040000b7882 */ /* 0x000fe20000000000 */
[-CC-:B------:R-:W-:Y:S01]  /*a6b0*/  FFMA.FTZ R5, R8, R88.reuse, -R195.reuse ;  /* 0x0000005808057223 */ /* 0x180fe200000108c3 */
[-CC-:B------:R-:W-:Y:S01]  /*a6c0*/  FFMA.FTZ R178, R12, R88.reuse, -R195.reuse ;  /* 0x000000580cb27223 */ /* 0x180fe200000108c3 */
[----:B---3--:R-:W-:Y:S01]  /*a6d0*/  FMNMX.FTZ R9, R10, R9, !PT ;  /* 0x000000090a097209 */ /* 0x008fe20007810000 */
[-CC-:B------:R-:W-:Y:S01]  /*a6e0*/  FFMA.FTZ R193, R21, R88.reuse, -R195.reuse ;  /* 0x0000005815c17223 */ /* 0x180fe200000108c3 */
[-CC-:B------:R-:W-:Y:S01]  /*a6f0*/  FFMA.FTZ R21, R157, R88.reuse, -R195.reuse ;  /* 0x000000589d157223 */ /* 0x180fe200000108c3 */
[-CC-:B------:R-:W-:Y:S01]  /*a700*/  FFMA.FTZ R157, R129, R88.reuse, -R195.reuse ;  /* 0x00000058819d7223 */ /* 0x180fe200000108c3 */
[----:B----4-:R-:W-:Y:S01]  /*a710*/  FMNMX.FTZ R8, R14, R9, !PT ;  /* 0x000000090e087209 */ /* 0x010fe20007810000 */
[-CC-:B------:R-:W-:Y:S01]  /*a720*/  FFMA.FTZ R129, R133, R88.reuse, -R195.reuse ;  /* 0x0000005885817223 */ /* 0x180fe200000108c3 */
[-CC-:B------:R-:W-:Y:S01]  /*a730*/  FFMA.FTZ R133, R165, R88.reuse, -R195.reuse ;  /* 0x00000058a5857223 */ /* 0x180fe200000108c3 */
[--C-:B------:R-:W-:Y:S01]  /*a740*/  FFMA.FTZ R165, R177, R88, -R195.reuse ;  /* 0x00000058b1a57223 */ /* 0x100fe200000108c3 */
[----:B-----5:R-:W-:Y:S01]  /*a750*/  FMNMX.FTZ R8, R15, R8, !PT ;  /* 0x000000080f087209 */ /* 0x020fe20007810000 */
[-CC-:B------:R-:W-:Y:S01]  /*a760*/  FFMA.FTZ R179, R179, R88.reuse, -R195.reuse ;  /* 0x00000058b3b37223 */ /* 0x180fe200000108c3 */
[----:B------:R-:W0:Y:S01]  /*a770*/  MUFU.EX2 R5, R5 ;  /* 0x0000000500057308 */ /* 0x000e220000000800 */
[--C-:B------:R-:W-:Y:S01]  /*a780*/  FFMA.FTZ R13, R13, R88, -R195.reuse ;  /* 0x000000580d0d7223 */ /* 0x100fe200000108c3 */
[----:B------:R-:W-:Y:S01]  /*a790*/  FMNMX.FTZ R9, R23, R8, !PT ;  /* 0x0000000817097209 */ /* 0x000fe20007810000 */
[-CC-:B------:R-:W-:Y:S01]  /*a7a0*/  FFMA.FTZ R180, R20, R88.reuse, -R195.reuse ;  /* 0x0000005814b47223 */ /* 0x180fe200000108c3 */
[-CC-:B------:R-:W-:Y:S01]  /*a7b0*/  FFMA.FTZ R182, R161, R88.reuse, -R195.reuse ;  /* 0x00000058a1b67223 */ /* 0x180fe200000108c3 */
[-CC-:B------:R-:W-:Y:S01]  /*a7c0*/  FFMA.FTZ R161, R162, R88.reuse, -R195.reuse ;  /* 0x00000058a2a17223 */ /* 0x180fe200000108c3 */
[----:B-1----:R-:W-:Y:S01]  /*a7d0*/  FMNMX.FTZ R8, R160, R9, !PT ;  /* 0x00000009a0087209 */ /* 0x002fe20007810000 */
[-CC-:B------:R-:W-:Y:S01]  /*a7e0*/  FFMA.FTZ R184, R152, R88.reuse, -R195.reuse ;  /* 0x0000005898b87223 */ /* 0x180fe200000108c3 */
[----:B------:R-:W1:Y:S01]  /*a7f0*/  MUFU.EX2 R176, R176 ;  /* 0x000000b000b07308 */ /* 0x000e620000000800 */
[--C-:B------:R-:W-:Y:S01]  /*a800*/  FFMA.FTZ R153, R153, R88, -R195.reuse ;  /* 0x0000005899997223 */ /* 0x100fe200000108c3 */
[----:B------:R-:W-:Y:S01]  /*a810*/  FMNMX.FTZ R9, R163, R8, !PT ;  /* 0x00000008a3097209 */ /* 0x000fe20007810000 */
[-CC-:B------:R-:W-:Y:S01]  /*a820*/  FFMA.FTZ R186, R156, R88.reuse, -R195.reuse ;  /* 0x000000589cba7223 */ /* 0x180fe200000108c3 */
[-CC-:B------:R-:W-:Y:S01]  /*a830*/  FFMA.FTZ R188, R144, R88.reuse, -R195.reuse ;  /* 0x0000005890bc7223 */ /* 0x180fe200000108c3 */
[-CC-:B------:R-:W-:Y:S01]  /*a840*/  FFMA.FTZ R145, R145, R88.reuse, -R195.reuse ;  /* 0x0000005891917223 */ /* 0x180fe200000108c3 */
[----:B------:R-:W-:Y:S01]  /*a850*/  FMNMX.FTZ R9, R164, R9, !PT ;  /* 0x00000009a4097209 */ /* 0x000fe20007810000 */
[-C--:B------:R-:W-:Y:S01]  /*a860*/  FFMA.FTZ R190, R148, R88.reuse, -R195 ;  /* 0x0000005894be7223 */ /* 0x080fe200000108c3 */
[----:B------:R-:W-:Y:S01]  /*a870*/  MUFU.EX2 R178, R178 ;  /* 0x000000b200b27308 */ /* 0x000fe20000000800 */
[----:B0-----:R-:W-:Y:S01]  /*a880*/  FFMA.FTZ R7, R90, R7, R5 ;  /* 0x000000075a077223 */ /* 0x001fe20000010005 */
[----:B------:R-:W-:Y:S01]  /*a890*/  FMNMX.FTZ R8, R154, R9, !PT ;  /* 0x000000099a087209 */ /* 0x000fe20007810000 */
[-CC-:B------:R-:W-:Y:S01]  /*a8a0*/  FFMA.FTZ R149, R149, R88.reuse, -R195.reuse ;  /* 0x0000005895957223 */ /* 0x180fe200000108c3 */
[-CC-:B------:R-:W-:Y:S01]  /*a8b0*/  FFMA.FTZ R192, R136, R88.reuse, -R195.reuse ;  /* 0x0000005888c07223 */ /* 0x180fe200000108c3 */
[--C-:B------:R-:W-:Y:S01]  /*a8c0*/  FFMA.FTZ R137, R137, R88, -R195.reuse ;  /* 0x0000005889897223 */ /* 0x100fe200000108c3 */
[----:B------:R-:W-:Y:S01]  /*a8d0*/  FMNMX.FTZ R9, R155, R8, !PT ;  /* 0x000000089b097209 */ /* 0x000fe20007810000 */
[-C--:B------:R-:W-:Y:S01]  /*a8e0*/  FFMA.FTZ R194, R140, R88.reuse, -R195 ;  /* 0x000000588cc27223 */ /* 0x080fe200000108c3 */
[----:B------:R-:W-:Y:S01]  /*a8f0*/  MUFU.EX2 R13, R13 ;  /* 0x0000000d000d7308 */ /* 0x000fe20000000800 */
[----:B-1----:R-:W-:Y:S01]  /*a900*/  FADD.FTZ R7, R176, R7 ;  /* 0x00000007b0077221 */ /* 0x002fe20000010000 */
[----:B------:R-:W-:Y:S01]  /*a910*/  FMNMX.FTZ R8, R158, R9, !PT ;  /* 0x000000099e087209 */ /* 0x000fe20007810000 */
[-CC-:B------:R-:W-:Y:S01]  /*a920*/  FFMA.FTZ R141, R141, R88.reuse, -R195.reuse ;  /* 0x000000588d8d7223 */ /* 0x180fe200000108c3 */
[-CC-:B------:R-:W-:Y:S01]  /*a930*/  FFMA.FTZ R121, R121, R88.reuse, -R195.reuse ;  /* 0x0000005879797223 */ /* 0x180fe200000108c3 */
[--C-:B------:R-:W-:Y:S01]  /*a940*/  FFMA.FTZ R125, R125, R88, -R195.reuse ;  /* 0x000000587d7d7223 */ /* 0x100fe200000108c3 */
[----:B------:R-:W-:Y:S01]  /*a950*/  FMNMX.FTZ R9, R159, R8, !PT ;  /* 0x000000089f097209 */ /* 0x000fe20007810000 */
[-CC-:B------:R-:W-:Y:S01]  /*a960*/  FFMA.FTZ R113, R113, R88.reuse, -R195.reuse ;  /* 0x0000005871717223 */ /* 0x180fe200000108c3 */
[----:B------:R-:W-:Y:S01]  /*a970*/  MUFU.EX2 R180, R180 ;  /* 0x000000b400b47308 */ /* 0x000fe20000000800 */
[-CC-:B------:R-:W-:Y:S01]  /*a980*/  FFMA.FTZ R105, R105, R88.reuse, -R195.reuse ;  /* 0x0000005869697223 */ /* 0x180fe200000108c3 */
[----:B------:R-:W-:Y:S01]  /*a990*/  FMNMX.FTZ R8, R146, R9, !PT ;  /* 0x0000000992087209 */ /* 0x000fe20007810000 */
[-CC-:B------:R-:W-:Y:S01]  /*a9a0*/  FFMA.FTZ R109, R109, R88.reuse, -R195.reuse ;  /* 0x000000586d6d7223 */ /* 0x180fe200000108c3 */
[-CC-:B------:R-:W-:Y:S01]  /*a9b0*/  FFMA.FTZ R97, R97, R88.reuse, -R195.reuse ;  /* 0x0000005861617223 */ /* 0x180fe200000108c3 */
[--C-:B------:R-:W-:Y:S01]  /*a9c0*/  FFMA.FTZ R101, R101, R88, -R195.reuse ;  /* 0x0000005865657223 */ /* 0x100fe200000108c3 */
[----:B------:R-:W-:Y:S01]  /*a9d0*/  FMNMX.FTZ R9, R147, R8, !PT ;  /* 0x0000000893097209 */ /* 0x000fe20007810000 */
[-CC-:B------:R-:W-:Y:S01]  /*a9e0*/  FFMA.FTZ R20, R175, R88.reuse, -R195.reuse ;  /* 0x00000058af147223 */ /* 0x180fe200000108c3 */
[----:B------:R-:W-:Y:S01]  /*a9f0*/  MUFU.EX2 R193, R193 ;  /* 0x000000c100c17308 */ /* 0x000fe20000000800 */
[----:B------:R-:W-:Y:S01]  /*aa00*/  FFMA.FTZ R93, R93, R88, -R195 ;  /* 0x000000585d5d7223 */ /* 0x000fe200000108c3 */
[----:B------:R-:W-:-:S02]  /*aa10*/  FMNMX.FTZ R8, R150, R9, !PT ;  /* 0x0000000996087209 */ /* 0x000fc40007810000 */
[----:B------:R-:W-:Y:S02]  /*aa20*/  F2FP.BF16.F32.PACK_AB R176, R176, R5 ;  /* 0x00000005b0b0723e */ /* 0x000fe400000010ff */
        /* <DEDUP_REMOVED lines=30> */
[----:B------:R-:W-:Y:S02]  /*ac10*/  WARPGROUP.DEPBAR.LE gsb0, 0x0 ;  /* 0x00008000000079c5 */ /* 0x000fe40000010000 */
[----:B------:R-:W-:Y:S01]  /*ac20*/  WARPGROUP.ARRIVE ;  /* 0x00000000000079c5 */ /* 0x000fe20000000000 */
[----:B------:R-:W-:Y:S02]  /*ac30*/  FMNMX.FTZ R8, R111, R8, !PT ;  /* 0x000000086f087209 */ /* 0x000fe40007810000 */
[----:B------:R-:W-:Y:S01]  /*ac40*/  MUFU.EX2 R192, R192 ;  /* 0x000000c000c07308 */ /* 0x000fe20000000800 */
[-CC-:B------:R-:W-:Y:S01]  /*ac50*/  FFMA.FTZ R196, R128, R88.reuse, -R195.reuse ;  /* 0x0000005880c47223 */ /* 0x180fe200000108c3 */
[----:B------:R-:W-:Y:S01]  /*ac60*/  FFMA.FTZ R198, R132, R88, -R195 ;  /* 0x0000005884c67223 */ /* 0x000fe200000108c3 */
[----:B------:R-:W-:Y:S01]  /*ac70*/  FMNMX.FTZ R8, R185, R8, !PT ;  /* 0x00000008b9087209 */ /* 0x000fe20007810000 */
[----:B------:R-:W-:Y:S01]  /*ac80*/  HGMMA.64x128x16.F32.BF16 R24, R200, gdesc[UR8].tnspB, R24, gsb0 ;  /* 0x41e00008c8187df0 */ /* 0x000fe20008001818 */
[----:B------:R-:W-:Y:S01]  /*ac90*/  UIADD3 UR10, UR6, 0x380, URZ ;  /* 0x00000380060a7890 */ /* 0x000fe2000fffe03f */
[----:B------:R-:W-:Y:S01]  /*aca0*/  UMOV UR11, 0x40000040 ;  /* 0x40000040000b7882 */ /* 0x000fe20000000000 */
        /* <DEDUP_REMOVED lines=10> */
[--C-:B------:R-:W-:Y:S01]  /*ad50*/  FFMA.FTZ R8, R171, R88, -R195.reuse ;  /* 0x00000058ab087223 */ /* 0x100fe200000108c3 */
[----:B------:R-:W-:Y:S03]  /*ad60*/  MUFU.EX2 R196, R196 ;  /* 0x000000c400c47308 */ /* 0x000fe60000000800 */
[----:B------:R-:W0:Y:S05]  /*ad70*/  SHFL.BFLY PT, R12, R9, 0x2, 0x1f ;  /* 0x0c401f00090c7f89 */ /* 0x000e2a00000e0000 */
        /* <DEDUP_REMOVED lines=10> */
[----:B------:R-:W-:Y:S08]  /*ae20*/  MUFU.EX2 R133, R133 ;  /* 0x0000008500857308 */ /* 0x000ff00000000800 */
[----:B------:R0:W-:Y:S08]  /*ae30*/  MUFU.EX2 R92, R179 ;  /* 0x000000b3005c7308 */ /* 0x0001f00000000800 */
        /* <DEDUP_REMOVED lines=8> */
[----:B------:R-:W-:-:S03]  /*aec0*/  FFMA.FTZ R202, R124, R88, -R195 ;  /* 0x000000587cca7223 */ /* 0x000fc600000108c3 */
[----:B------:R-:W-:Y:S01]  /*aed0*/  MUFU.EX2 R101, R101 ;  /* 0x0000006500657308 */ /* 0x000fe20000000800 */
[----:B------:R-:W-:Y:S01]  /*aee0*/  HGMMA.64x128x16.F32.BF16 R24, R204, gdesc[UR8].tnspB, R24, gsb0 ;  /* 0x41e00008cc187df0 */ /* 0x000fe20008001818 */
[----:B------:R-:W-:Y:S01]  /*aef0*/  UIADD3 UR10, UR6, 0x400, URZ ;  /* 0x00000400060a7890 */ /* 0x000fe2000fffe03f */
[----:B------:R-:W-:-:S05]  /*af00*/  UMOV UR11, 0x40000040 ;  /* 0x40000040000b7882 */ /* 0x000fca0000000000 */
        /* <DEDUP_REMOVED lines=8> */
[----:B------:R-:W-:Y:S01]  /*af90*/  IADD3 R112, -R22, 0xb, RZ ;  /* 0x0000000b16707810 */ /* 0x000fe20007ffe1ff */
[----:B------:R-:W-:Y:S01]  /*afa0*/  FFMA.FTZ R206, R116, R88, -R195 ;  /* 0x0000005874ce7223 */ /* 0x000fe200000108c3 */
[----:B------:R-:W-:Y:S02]  /*afb0*/  @!P1 PRMT R116, RZ, 0x654, R110 ;  /* 0x00000654ff749816 */ /* 0x000fe4000000006e */
[----:B------:R-:W-:Y:S01]  /*afc0*/  HGMMA.64x128x16.F32.BF16 R24, R208, gdesc[UR8].tnspB, R24, gsb0 ;  /* 0x41e00008d0187df0 */ /* 0x000fe20008001818 */
[----:B------:R-:W-:Y:S01]  /*afd0*/  UIADD3 UR10, UR6, 0x480, URZ ;  /* 0x00000480060a7890 */ /* 0x000fe2000fffe03f */
[----:B------:R-:W-:Y:S01]  /*afe0*/  MUFU.EX2 R204, R204 ;  /* 0x000000cc00cc7308 */ /* 0x000fe20000000800 */
[----:B------:R-:W-:Y:S01]  /*aff0*/  UMOV UR11, 0x40000040 ;  /* 0x40000040000b7882 */ /* 0x000fe20000000000 */
[----:B------:R-:W-:-:S06]  /*b000*/  UIADD3 UR6, UR6, 0x500, URZ ;  /* 0x0000050006067890 */ /* 0x000fcc000fffe03f */
[----:B------:R-:W-:Y:S01]  /*b010*/  MUFU.EX2 R206, R206 ;  /* 0x000000ce00ce7308 */ /* 0x000fe20000000800 */
[----:B------:R-:W-:Y:S02]  /*b020*/  WARPGROUP.DEPBAR.LE gsb0, 0x0 ;  /* 0x00008000000079c5 */ /* 0x000fe40000010000 */
[----:B------:R-:W-:Y:S01]  /*b030*/  WARPGROUP.ARRIVE ;  /* 0x00000000000079c5 */ /* 0x000fe20000000000 */
[-CC-:B------:R-:W-:Y:S01]  /*b040*/  FFMA.FTZ R208, R167, R88.reuse, -R195.reuse ;  /* 0x00000058a7d07223 */ /* 0x180fe200000108c3 */
[-C--:B------:R-:W-:Y:S01]  /*b050*/  FFMA.FTZ R210, R169, R88.reuse, -R195 ;  /* 0x00000058a9d27223 */ /* 0x080fe200000108c3 */
[C---:B------:R-:W-:Y:S01]  /*b060*/  FADD.FTZ R167, -R9.reuse, R4 ;  /* 0x0000000409a77221 */ /* 0x040fe20000010100 */
[-C--:B------:R-:W-:Y:S02]  /*b070*/  FMUL.FTZ R169, R9, R88.reuse ;  /* 0x0000005809a97220 */ /* 0x080fe40000410000 */
[----:B------:R-:W-:Y:S01]  /*b080*/  HGMMA.64x128x16.F32.BF16 R24, R212, gdesc[UR8].tnspB, R24, gsb0 ;  /* 0x41e00008d4187df0 */ /* 0x000fe20008001818 */
[-C--:B------:R-:W-:Y:S01]  /*b090*/  FMUL.FTZ R167, R167, R88.reuse ;  /* 0x00000058a7a77220 */ /* 0x080fe20000410000 */
[-CC-:B------:R-:W-:Y:S01]  /*b0a0*/  FFMA.FTZ R4, R11, R88.reuse, -R169.reuse ;  /* 0x000000580b047223 */ /* 0x180fe200000108a9 */
[-CC-:B------:R-:W-:Y:S01]  /*b0b0*/  FFMA.FTZ R177, R10, R88.reuse, -R169.reuse ;  /* 0x000000580ab17223 */ /* 0x180fe200000108a9 */
[-CC-:B0-----:R-:W-:Y:S01]  /*b0c0*/  FFMA.FTZ R179, R14, R88.reuse, -R169.reuse ;  /* 0x000000580eb37223 */ /* 0x181fe200000108a9 */
        /* <DEDUP_REMOVED lines=25> */
[--C-:B------:R-:W-:Y:S01]  /*b260*/  FFMA.FTZ R108, R131, R88, -R169.reuse ;  /* 0x00000058836c7223 */ /* 0x100fe200000108a9 */
[----:B------:R-:W-:Y:S01]  /*b270*/  MUFU.EX2 R179, R179 ;  /* 0x000000b300b37308 */ /* 0x000fe20000000800 */
[----:B0-----:R-:W-:Y:S01]  /*b280*/  FFMA.FTZ R6, R167, R6, R4 ;  /* 0x00000006a7067223 */ /* 0x001fe20000010004 */
        /* <DEDUP_REMOVED lines=9> */
[----:B------:R-:W-:-:S05]  /*b320*/  FFMA.FTZ R95, R95, R88, -R169 ;  /* 0x000000585f5f7223 */ /* 0x000fca00000108a9 */
[----:B------:R-:W-:Y:S08]  /*b330*/  MUFU.EX2 R11, R11 ;  /* 0x0000000b000b7308 */ /* 0x000ff00000000800 */
        /* <DEDUP_REMOVED lines=13> */
[----:B------:R-:W-:-:S05]  /*b410*/  WARPGROUP.ARRIVE ;  /* 0x00000000000079c5 */ /* 0x000fca0000000000 */
[----:B------:R-:W-:Y:S01]  /*b420*/  MUFU.EX2 R104, R104 ;  /* 0x0000006800687308 */ /* 0x000fe20000000800 */
[----:B------:R-:W-:Y:S02]  /*b430*/  F2FP.BF16.F32.PACK_AB R214, R101, R12 ;  /* 0x0000000c65d6723e */ /* 0x000fe400000010ff */
[----:B------:R-:W-:Y:S01]  /*b440*/  F2FP.BF16.F32.PACK_AB R212, R97, R8 ;  /* 0x0000000861d4723e */ /* 0x000fe200000010ff */
[----:B------:R-:W-:Y:S01]  /*b450*/  HGMMA.64x128x16.F32.BF16 R24, R216, gdesc[UR4].tnspB, R24, gsb0 ;  /* 0x41e00004d8187df0 */ /* 0x000fe20008001818 */
[----:B------:R-:W-:-:S03]  /*b460*/  R2UR UR7, R17 ;  /* 0x00000000110772ca */ /* 0x000fc600000e0000 */
[----:B------:R-:W0:Y:S01]  /*b470*/  MUFU.EX2 R139, R139 ;  /* 0x0000008b008b7308 */ /* 0x000e220000000800 */
[----:B------:R-:W-:-:S07]  /*b480*/  R2UR UR6, R220 ;  /* 0x00000000dc0672ca */ /* 0x000fce00000e0000 */
[----:B------:R-:W1:Y:S06]  /*b490*/  MUFU.EX2 R195, R195 ;  /* 0x000000c300c37308 */ /* 0x000e6c0000000800 */
[----:B------:R-:W-:Y:S01]  /*b4a0*/  UISETP.GT.AND UP0, UPT, UR6, UR7, UPT ;  /* 0x000000070600728c */ /* 0x000fe2000bf04270 */
[----:B------:R-:W-:Y:S01]  /*b4b0*/  R2UR UR7, R0 ;  /* 0x00000000000772ca */ /* 0x000fe200000e0000 */
[----:B------:R-:W2:Y:S01]  /*b4c0*/  MUFU.EX2 R106, R106 ;  /* 0x0000006a006a7308 */ /* 0x000ea20000000800 */
[----:B------:R-:W-:-:S03]  /*b4d0*/  UIADD3 UR6, UR6, -0x1, URZ ;  /* 0xffffffff06067890 */ /* 0x000fc6000fffe03f */
[----:B------:R-:W-:-:S03]  /*b4e0*/  PLOP3.LUT P2, PT, PT, PT, UP0, 0x80, 0x0 ;  /* 0x000000000000781c */ /* 0x000fc60003f4f008 */
[----:B------:R-:W-:Y:S01]  /*b4f0*/  IMAD.U32 R220, RZ, RZ, UR6 ;  /* 0x00000006ffdc7e24 */ /* 0x000fe2000f8e00ff */
[----:B------:R-:W3:Y:S08]  /*b500*/  MUFU.EX2 R197, R197 ;  /* 0x000000c500c57308 */ /* 0x000ef00000000800 */
[----:B------:R-:W4:Y:S08]  /*b510*/  MUFU.EX2 R108, R108 ;  /* 0x0000006c006c7308 */ /* 0x000f300000000800 */
        /* <DEDUP_REMOVED lines=14> */
[----:B------:R0:W-:Y:S06]  /*b600*/  BAR.ARV R112, 0x100 ;  /* 0x000400700000751d */ /* 0x0001ec0000002000 */
[----:B------:R1:W-:Y:S01]  /*b610*/  @!P1 SYNCS.ARRIVE.TRANS64.RED.A1T0 RZ, [R116+URZ], RZ ;  /* 0x000000ff74ff99a7 */ /* 0x0003e2000810043f */
[----:B------:R-:W-:Y:S01]  /*b620*/  MUFU.EX2 R95, R95 ;  /* 0x0000005f005f7308 */ /* 0x000fe20000000800 */
[----:B0-----:R-:W-:Y:S01]  /*b630*/  FADD.FTZ R112, R178, R7 ;  /* 0x00000007b2707221 */ /* 0x001fe20000010000 */
[----:B------:R-:W-:Y:S01]  /*b640*/  F2FP.BF16.F32.PACK_AB R178, R13, R178 ;  /* 0x000000b20db2723e */ /* 0x000fe200000010ff */
[----:B------:R-:W-:Y:S01]  /*b650*/  FMUL.FTZ R24, R24, R90 ;  /* 0x0000005a18187220 */ /* 0x000fe20000410000 */
[----:B------:R-:W-:Y:S01]  /*b660*/  F2FP.BF16.F32.PACK_AB R216, R165, R20 ;  /* 0x00000014a5d8723e */ /* 0x000fe200000010ff */
[----:B------:R-:W-:Y:S01]  /*b670*/  FMUL.FTZ R25, R25, R90 ;  /* 0x0000005a19197220 */ /* 0x000fe20000410000 */
[----:B------:R-:W-:Y:S01]  /*b680*/  F2FP.BF16.F32.PACK_AB R218, R93, R92 ;  /* 0x0000005c5dda723e */ /* 0x000fe200000010ff */
[----:B-1----:R-:W-:Y:S01]  /*b690*/  FADD.FTZ R116, R177, R6 ;  /* 0x00000006b1747221 */ /* 0x002fe20000010000 */
[----:B------:R-:W-:Y:S01]  /*b6a0*/  FFMA.FTZ R6, R123, R88, -R169 ;  /* 0x000000587b067223 */ /* 0x000fe200000108a9 */
[----:B------:R-:W-:Y:S01]  /*b6b0*/  FADD.FTZ R123, R13, R112 ;  /* 0x000000700d7b7221 */ /* 0x000fe20000010000 */
[----:B------:R0:W-:Y:S01]  /*b6c0*/  @!P1 SYNCS.ARRIVE.TRANS64.RED.A1T0 RZ, [R118+URZ], RZ ;  /* 0x000000ff76ff99a7 */ /* 0x0001e2000810043f */
[----:B------:R-:W-:Y:S01]  /*b6d0*/  FADD.FTZ R7, R179, R116 ;  /* 0x00000074b3077221 */ /* 0x000fe20000010000 */
[----:B------:R-:W-:Y:S01]  /*b6e0*/  F2FP.BF16.F32.PACK_AB R179, R10, R179 ;  /* 0x000000b30ab3723e */ /* 0x000fe200000010ff */
[----:B------:R-:W-:Y:S01]  /*b6f0*/  FADD.FTZ R116, R180, R123 ;  /* 0x0000007bb4747221 */ /* 0x000fe20000010000 */
[----:B------:R-:W1:Y:S01]  /*b700*/  MUFU.EX2 R6, R6 ;  /* 0x0000000600067308 */ /* 0x000e620000000800 */
[----:B------:R-:W-:Y:S01]  /*b710*/  FADD.FTZ R112, R10, R7 ;  /* 0x000000070a707221 */ /* 0x000fe20000010000 */
[----:B------:R-:W-:Y:S01]  /*b720*/  F2FP.BF16.F32.PACK_AB R177, R177, R4 ;  /* 0x00000004b1b1723e */ /* 0x000fe200000010ff */
[C---:B------:R-:W-:Y:S01]  /*b730*/  FADD.FTZ R123, R193.reuse, R116 ;  /* 0x00000074c17b7221 */ /* 0x040fe20000010000 */
[----:B------:R-:W-:Y:S01]  /*b740*/  F2FP.BF16.F32.PACK_AB R180, R193, R180 ;  /* 0x000000b4c1b4723e */ /* 0x000fe200000010ff */
[----:B------:R-:W-:Y:S01]  /*b750*/  FADD.FTZ R7, R11, R112 ;  /* 0x000000700b077221 */ /* 0x000fe20000010000 */
[----:B------:R-:W-:Y:S01]  /*b760*/  FFMA.FTZ R112, R127, R88, -R169 ;  /* 0x000000587f707223 */ /* 0x000fe200000108a9 */
[----:B0-----:R-:W-:Y:S01]  /*b770*/  FADD.FTZ R118, R182, R123 ;  /* 0x0000007bb6767221 */ /* 0x001fe20000010000 */
[----:B------:R-:W-:Y:S01]  /*b780*/  MUFU.EX2 R4, R107 ;  /* 0x0000006b00047308 */ /* 0x000fe20000000800 */
[----:B------:R-:W-:Y:S01]  /*b790*/  FADD.FTZ R116, R14, R7 ;  /* 0x000000070e747221 */ /* 0x000fe20000010000 */
[C---:B------:R-:W-:Y:S01]  /*b7a0*/  F2FP.BF16.F32.PACK_AB R182, R161.reuse, R182 ;  /* 0x000000b6a1b6723e */ /* 0x040fe200000010ff */
[----:B------:R-:W-:Y:S01]  /*b7b0*/  FADD.FTZ R115, R161, R118 ;  /* 0x00000076a1737221 */ /* 0x000fe20000010000 */
[----:B------:R-:W-:Y:S01]  /*b7c0*/  F2FP.BF16.F32.PACK_AB R193, R139, R104 ;  /* 0x000000688bc1723e */ /* 0x000fe200000010ff */
[----:B------:R-:W-:Y:S01]  /*b7d0*/  FADD.FTZ R7, R15, R116 ;  /* 0x000000740f077221 */ /* 0x000fe20000010000 */
[-C--:B------:R-:W-:Y:S01]  /*b7e0*/  FFMA.FTZ R116, R119, R88.reuse, -R169 ;  /* 0x0000005877747223 */ /* 0x080fe200000108a9 */
[----:B------:R-:W-:Y:S01]  /*b7f0*/  FADD.FTZ R120, R184, R115 ;  /* 0x00000073b8787221 */ /* 0x000fe20000010000 */
[----:B------:R-:W0:Y:S01]  /*b800*/  MUFU.EX2 R112, R112 ;  /* 0x0000007000707308 */ /* 0x000e220000000800 */
[C---:B------:R-:W-:Y:S01]  /*b810*/  FADD.FTZ R118, R94.reuse, R7 ;  /* 0x000000075e767221 */ /* 0x040fe20000010000 */
[-CC-:B------:R-:W-:Y:S01]  /*b820*/  FFMA.FTZ R115, R183, R88.reuse, -R169.reuse ;  /* 0x00000058b7737223 */ /* 0x180fe200000108a9 */
[----:B------:R-:W-:Y:S01]  /*b830*/  FADD.FTZ R117, R153, R120 ;  /* 0x0000007899757221 */ /* 0x000fe20000010000 */
[----:B------:R-:W-:Y:S01]  /*b840*/  F2FP.BF16.F32.PACK_AB R183, R94, R15 ;  /* 0x0000000f5eb7723e */ /* 0x000fe200000010ff */
[----:B------:R-:W-:Y:S01]  /*b850*/  FADD.FTZ R7, R23, R118 ;  /* 0x0000007617077221 */ /* 0x000fe20000010000 */
[-C--:B------:R-:W-:Y:S01]  /*b860*/  FFMA.FTZ R119, R187, R88.reuse, -R169 ;  /* 0x00000058bb777223 */ /* 0x080fe200000108a9 */
[----:B------:R-:W-:Y:S01]  /*b870*/  FADD.FTZ R118, R186, R117 ;  /* 0x00000075ba767221 */ /* 0x000fe20000010000 */
[----:B------:R-:W0:Y:S01]  /*b880*/  MUFU.EX2 R116, R116 ;  /* 0x0000007400747308 */ /* 0x000e220000000800 */
[C---:B------:R-:W-:Y:S01]  /*b890*/  FADD.FTZ R7, R96.reuse, R7 ;  /* 0x0000000760077221 */ /* 0x040fe20000010000 */
[----:B------:R-:W-:Y:S01]  /*b8a0*/  FFMA.FTZ R117, R185, R88, -R169 ;  /* 0x00000058b9757223 */ /* 0x000fe200000108a9 */
[----:B------:R-:W-:Y:S01]  /*b8b0*/  F2FP.BF16.F32.PACK_AB R185, R96, R23 ;  /* 0x0000001760b9723e */ /* 0x000fe200000010ff */
[----:B------:R-:W-:Y:S01]  /*b8c0*/  FMUL.FTZ R28, R28, R90 ;  /* 0x0000005a1c1c7220 */ /* 0x000fe20000410000 */
[----:B------:R-:W-:Y:S01]  /*b8d0*/  FADD.FTZ R120, R98, R7 ;  /* 0x0000000762787221 */ /* 0x000fe20000010000 */
[----:B------:R-:W-:Y:S01]  /*b8e0*/  FADD.FTZ R7, R21, R118 ;  /* 0x0000007615077221 */ /* 0x000fe20000010000 */
[----:B------:R-:W-:Y:S01]  /*b8f0*/  FFMA.FTZ R118, R99, R88, -R169 ;  /* 0x0000005863767223 */ /* 0x000fe200000108a9 */
[----:B------:R-:W0:Y:S01]  /*b900*/  MUFU.EX2 R94, R115 ;  /* 0x00000073005e7308 */ /* 0x000e220000000800 */
[C---:B------:R-:W-:Y:S01]  /*b910*/  FADD.FTZ R123, R155.reuse, R120 ;  /* 0x000000789b7b7221 */ /* 0x040fe20000010000 */
[----:B------:R-:W-:Y:S01]  /*b920*/  FADD.FTZ R120, R188, R7 ;  /* 0x00000007bc787221 */ /* 0x000fe20000010000 */
[----:B------:R-:W-:Y:S01]  /*b930*/  F2FP.BF16.F32.PACK_AB R187, R155, R98 ;  /* 0x000000629bbb723e */ /* 0x000fe200000010ff */
[----:B------:R-:W-:Y:S01]  /*b940*/  FFMA.FTZ R99, R189, R88, -R169 ;  /* 0x00000058bd637223 */ /* 0x000fe200000108a9 */
[----:B------:R-:W-:Y:S01]  /*b950*/  FADD.FTZ R122, R100, R123 ;  /* 0x0000007b647a7221 */ /* 0x000fe20000010000 */
[----:B------:R-:W-:Y:S01]  /*b960*/  FADD.FTZ R7, R145, R120 ;  /* 0x0000007891077221 */ /* 0x000fe20000010000 */
[----:B------:R-:W-:Y:S01]  /*b970*/  F2FP.BF16.F32.PACK_AB R184, R153, R184 ;  /* 0x000000b899b8723e */ /* 0x000fe200000010ff */
[----:B------:R-:W0:Y:S01]  /*b980*/  MUFU.EX2 R96, R117 ;  /* 0x0000007500607308 */ /* 0x000e220000000800 */
[----:B------:R-:W-:Y:S01]  /*b990*/  FADD.FTZ R123, R147, R122 ;  /* 0x0000007a937b7221 */ /* 0x000fe20000010000 */
[----:B------:R-:W-:Y:S01]  /*b9a0*/  FADD.FTZ R120, R190, R7 ;  /* 0x00000007be787221 */ /* 0x000fe20000010000 */
[----:B------:R-:W-:Y:S01]  /*b9b0*/  FFMA.FTZ R7, R191, R88, -R169 ;  /* 0x00000058bf077223 */ /* 0x000fe200000108a9 */
[----:B------:R-:W-:Y:S01]  /*b9c0*/  F2FP.BF16.F32.PACK_AB R186, R21, R186 ;  /* 0x000000ba15ba723e */ /* 0x000fe200000010ff */
[----:B------:R-:W-:Y:S01]  /*b9d0*/  FADD.FTZ R122, R102, R123 ;  /* 0x0000007b667a7221 */ /* 0x000fe20000010000 */
[----:B------:R-:W-:Y:S01]  /*b9e0*/  FADD.FTZ R123, R149, R120 ;  /* 0x00000078957b7221 */ /* 0x000fe20000010000 */
[----:B------:R-:W-:Y:S01]  /*b9f0*/  F2FP.BF16.F32.PACK_AB R188, R145, R188 ;  /* 0x000000bc91bc723e */ /* 0x000fe200000010ff */
[----:B------:R-:W0:Y:S01]  /*ba00*/  MUFU.EX2 R118, R118 ;  /* 0x0000007600767308 */ /* 0x000e220000000800 */
[----:B------:R-:W-:Y:S01]  /*ba10*/  FADD.FTZ R127, R151, R122 ;  /* 0x0000007a977f7221 */ /* 0x000fe20000010000 */
[----:B------:R-:W-:Y:S01]  /*ba20*/  FADD.FTZ R120, R192, R123 ;  /* 0x0000007bc0787221 */ /* 0x000fe20000010000 */
[----:B------:R-:W-:Y:S01]  /*ba30*/  F2FP.BF16.F32.PACK_AB R189, R147, R100 ;  /* 0x0000006493bd723e */ /* 0x000fe200000010ff */
[----:B------:R-:W-:Y:S01]  /*ba40*/  FMUL.FTZ R29, R29, R90 ;  /* 0x0000005a1d1d7220 */ /* 0x000fe20000410000 */
        /* <DEDUP_REMOVED lines=11> */
[----:B------:R-:W-:Y:S01]  /*bb00*/  FMUL.FTZ R33, R33, R90 ;  /* 0x0000005a21217220 */ /* 0x000fe20000410000 */
[----:B--2---:R-:W-:Y:S01]  /*bb10*/  FADD.FTZ R10, R106, R5 ;  /* 0x000000056a0a7221 */ /* 0x004fe20000010000 */
[----:B------:R-:W-:Y:S01]  /*bb20*/  FADD.FTZ R14, R196, R13 ;  /* 0x0000000dc40e7221 */ /* 0x000fe20000010000 */
[----:B------:R-:W-:Y:S01]  /*bb30*/  F2FP.BF16.F32.PACK_AB R194, R141, R194 ;  /* 0x000000c28dc2723e */ /* 0x000fe200000010ff */
[-C--:B------:R-:W-:Y:S01]  /*bb40*/  FMUL.FTZ R36, R36, R90.reuse ;  /* 0x0000005a24247220 */ /* 0x080fe20000410000 */
[----:B---3--:R-:W-:Y:S01]  /*bb50*/  FADD.FTZ R5, R197, R10 ;  /* 0x0000000ac5057221 */ /* 0x008fe20000010000 */
[----:B------:R-:W-:Y:S01]  /*bb60*/  FADD.FTZ R11, R157, R14 ;  /* 0x0000000e9d0b7221 */ /* 0x000fe20000010000 */
[----:B------:R-:W-:Y:S01]  /*bb70*/  F2FP.BF16.F32.PACK_AB R195, R106, R195 ;  /* 0x000000c36ac3723e */ /* 0x000fe200000010ff */
[----:B------:R-:W-:Y:S01]  /*bb80*/  FMUL.FTZ R37, R37, R90 ;  /* 0x0000005a25257220 */ /* 0x000fe20000410000 */
[----:B----4-:R-:W-:Y:S01]  /*bb90*/  FADD.FTZ R10, R108, R5 ;  /* 0x000000056c0a7221 */ /* 0x010fe20000010000 */
[----:B------:R-:W-:Y:S01]  /*bba0*/  FADD.FTZ R14, R198, R11 ;  /* 0x0000000bc60e7221 */ /* 0x000fe20000010000 */
[----:B------:R-:W-:Y:S01]  /*bbb0*/  F2FP.BF16.F32.PACK_AB R196, R157, R196 ;  /* 0x000000c49dc4723e */ /* 0x000fe200000010ff */
[-C--:B------:R-:W-:Y:S01]  /*bbc0*/  FMUL.FTZ R40, R40, R90.reuse ;  /* 0x0000005a28287220 */ /* 0x080fe20000410000 */
[----:B-----5:R-:W-:Y:S01]  /*bbd0*/  FADD.FTZ R5, R199, R10 ;  /* 0x0000000ac7057221 */ /* 0x020fe20000010000 */
[----:B------:R-:W-:Y:S01]  /*bbe0*/  FADD.FTZ R11, R129, R14 ;  /* 0x0000000e810b7221 */ /* 0x000fe20000010000 */
[----:B------:R-:W-:Y:S01]  /*bbf0*/  F2FP.BF16.F32.PACK_AB R197, R108, R197 ;  /* 0x000000c56cc5723e */ /* 0x000fe200000010ff */
[----:B------:R-:W-:Y:S01]  /*bc00*/  FMUL.FTZ R41, R41, R90 ;  /* 0x0000005a29297220 */ /* 0x000fe20000410000 */
[----:B------:R-:W-:Y:S01]  /*bc10*/  FADD.FTZ R10, R110, R5 ;  /* 0x000000056e0a7221 */ /* 0x000fe20000010000 */
[----:B------:R-:W-:Y:S01]  /*bc20*/  FADD.FTZ R14, R200, R11 ;  /* 0x0000000bc80e7221 */ /* 0x000fe20000010000 */
[----:B------:R-:W-:Y:S01]  /*bc30*/  F2FP.BF16.F32.PACK_AB R198, R129, R198 ;  /* 0x000000c681c6723e */ /* 0x000fe200000010ff */
[-C--:B------:R-:W-:Y:S01]  /*bc40*/  FMUL.FTZ R44, R44, R90.reuse ;  /* 0x0000005a2c2c7220 */ /* 0x080fe20000410000 */
[----:B------:R-:W-:Y:S01]  /*bc50*/  FADD.FTZ R5, R201, R10 ;  /* 0x0000000ac9057221 */ /* 0x000fe20000010000 */
[----:B------:R-:W-:Y:S01]  /*bc60*/  FADD.FTZ R11, R121, R14 ;  /* 0x0000000e790b7221 */ /* 0x000fe20000010000 */
[C---:B-1----:R-:W-:Y:S01]  /*bc70*/  F2FP.BF16.F32.PACK_AB R201, R6.reuse, R201 ;  /* 0x000000c906c9723e */ /* 0x042fe200000010ff */
[-C--:B------:R-:W-:Y:S01]  /*bc80*/  FMUL.FTZ R45, R45, R90.reuse ;  /* 0x0000005a2d2d7220 */ /* 0x080fe20000410000 */
        /* <DEDUP_REMOVED lines=8> */
[----:B0-----:R-:W-:Y:S01]  /*bd10*/  FADD.FTZ R10, R112, R5 ;  /* 0x00000005700a7221 */ /* 0x001fe20000010000 */
[----:B------:R-:W-:Y:S01]  /*bd20*/  FADD.FTZ R14, R204, R11 ;  /* 0x0000000bcc0e7221 */ /* 0x000fe20000010000 */
[----:B------:R-:W-:Y:S01]  /*bd30*/  F2FP.BF16.F32.PACK_AB R202, R125, R202 ;  /* 0x000000ca7dca723e */ /* 0x000fe200000010ff */
        /* <DEDUP_REMOVED lines=19> */
[----:B------:R-:W0:Y:S01]  /*be70*/  MUFU.EX2 R10, R99 ;  /* 0x00000063000a7308 */ /* 0x000e220000000800 */
[C---:B------:R-:W-:Y:S01]  /*be80*/  F2FP.BF16.F32.PACK_AB R209, R4.reuse, R209 ;  /* 0x000000d104d1723e */ /* 0x040fe200000010ff */
[----:B------:R-:W-:Y:S01]  /*be90*/  FADD.FTZ R5, R4, R5 ;  /* 0x0000000504057221 */ /* 0x000fe20000010000 */
[----:B------:R-:W-:Y:S01]  /*bea0*/  FADD.FTZ R6, R210, R11 ;  /* 0x0000000bd2067221 */ /* 0x000fe20000010000 */
[----:B------:R-:W-:Y:S01]  /*beb0*/  F2FP.BF16.F32.PACK_AB R207, R116, R207 ;  /* 0x000000cf74cf723e */ /* 0x000fe200000010ff */
[----:B------:R-:W-:Y:S01]  /*bec0*/  FMUL.FTZ R61, R61, R90 ;  /* 0x0000005a3d3d7220 */ /* 0x000fe20000410000 */
[----:B------:R-:W-:Y:S01]  /*bed0*/  FADD.FTZ R5, R94, R5 ;  /* 0x000000055e057221 */ /* 0x000fe20000010000 */
[----:B------:R-:W-:Y:S01]  /*bee0*/  FADD.FTZ R11, R109, R6 ;  /* 0x000000066d0b7221 */ /* 0x000fe20000010000 */
[----:B------:R1:W2:Y:S01]  /*bef0*/  MUFU.EX2 R14, R7 ;  /* 0x00000007000e7308 */ /* 0x0002a20000000800 */
[----:B------:R-:W-:Y:S01]  /*bf00*/  F2FP.BF16.F32.PACK_AB R208, R105, R208 ;  /* 0x000000d069d0723e */ /* 0x000fe200000010ff */
        /* <DEDUP_REMOVED lines=8> */
[----:B------:R-:W-:Y:S01]  /*bf90*/  FADD.FTZ R5, R118, R5 ;  /* 0x0000000576057221 */ /* 0x000fe20000010000 */
[----:B------:R-:W-:Y:S01]  /*bfa0*/  FADD.FTZ R6, R12, R11 ;  /* 0x0000000b0c067221 */ /* 0x000fe20000010000 */
[----:B------:R-:W-:Y:S01]  /*bfb0*/  IMAD.U32 R12, RZ, RZ, UR7 ;  /* 0x00000007ff0c7e24 */ /* 0x000fe2000f8e00ff */
[----:B------:R-:W-:Y:S01]  /*bfc0*/  R2UR UR7, R221 ;  /* 0x00000000dd0772ca */ /* 0x000fe200000e0000 */
[----:B------:R-:W-:Y:S01]  /*bfd0*/  FADD.FTZ R5, R98, R5 ;  /* 0x0000000562057221 */ /* 0x000fe20000010000 */
[----:B------:R-:W-:Y:S01]  /*bfe0*/  FADD.FTZ R11, R101, R6 ;  /* 0x00000006650b7221 */ /* 0x000fe20000010000 */
[----:B------:R-:W-:Y:S01]  /*bff0*/  F2FP.BF16.F32.PACK_AB R213, R118, R96 ;  /* 0x0000006076d5723e */ /* 0x000fe200000010ff */
[----:B------:R-:W-:Y:S01]  /*c000*/  FMUL.FTZ R68, R68, R90 ;  /* 0x0000005a44447220 */ /* 0x000fe20000410000 */
[C---:B------:R-:W-:Y:S01]  /*c010*/  FADD.FTZ R5, R103.reuse, R5 ;  /* 0x0000000567057221 */ /* 0x040fe20000010000 */
[----:B------:R-:W-:Y:S01]  /*c020*/  FADD.FTZ R4, R20, R11 ;  /* 0x0000000b14047221 */ /* 0x000fe20000010000 */
[----:B------:R-:W-:Y:S01]  /*c030*/  F2FP.BF16.F32.PACK_AB R215, R103, R98 ;  /* 0x0000006267d7723e */ /* 0x000fe200000010ff */
[----:B------:R-:W-:Y:S01]  /*c040*/  FMUL.FTZ R69, R69, R90 ;  /* 0x0000005a45457220 */ /* 0x000fe20000410000 */
[----:B0-----:R-:W-:Y:S01]  /*c050*/  FADD.FTZ R5, R10, R5 ;  /* 0x000000050a057221 */ /* 0x001fe20000010000 */
[----:B-1----:R-:W-:Y:S01]  /*c060*/  FADD.FTZ R7, R165, R4 ;  /* 0x00000004a5077221 */ /* 0x002fe20000010000 */
[C---:B------:R-:W-:Y:S01]  /*c070*/  F2FP.BF16.F32.PACK_AB R217, R91.reuse, R10 ;  /* 0x0000000a5bd9723e */ /* 0x040fe200000010ff */
[-C--:B------:R-:W-:Y:S01]  /*c080*/  FMUL.FTZ R72, R72, R90.reuse ;  /* 0x0000005a48487220 */ /* 0x080fe20000410000 */
[----:B------:R-:W-:Y:S01]  /*c090*/  FADD.FTZ R5, R91, R5 ;  /* 0x000000055b057221 */ /* 0x000fe20000010000 */
[----:B------:R-:W-:Y:S01]  /*c0a0*/  FADD.FTZ R4, R92, R7 ;  /* 0x000000075c047221 */ /* 0x000fe20000010000 */
[----:B------:R-:W-:Y:S01]  /*c0b0*/  MOV R11, UR7 ;  /* 0x00000007000b7c02 */ /* 0x000fe20008000f00 */
[----:B------:R-:W-:Y:S01]  /*c0c0*/  FMUL.FTZ R73, R73, R90 ;  /* 0x0000005a49497220 */ /* 0x000fe20000410000 */
[----:B--2---:R-:W-:Y:S01]  /*c0d0*/  FADD.FTZ R5, R14, R5 ;  /* 0x000000050e057221 */ /* 0x004fe20000010000 */
[----:B------:R-:W-:Y:S01]  /*c0e0*/  FADD.FTZ R7, R93, R4 ;  /* 0x000000045d077221 */ /* 0x000fe20000010000 */
[C---:B------:R-:W-:Y:S01]  /*c0f0*/  F2FP.BF16.F32.PACK_AB R219, R95.reuse, R14 ;  /* 0x0000000e5fdb723e */ /* 0x040fe200000010ff */
[-C--:B------:R-:W-:Y:S01]  /*c100*/  FMUL.FTZ R76, R76, R90.reuse ;  /* 0x0000005a4c4c7220 */ /* 0x080fe20000410000 */
[----:B------:R-:W-:Y:S01]  /*c110*/  FADD.FTZ R6, R95, R5 ;  /* 0x000000055f067221 */ /* 0x000fe20000010000 */
        /* <DEDUP_REMOVED lines=37> */
[----:B------:R-:W-:-:S02]  /*c370*/  IMAD.MOV.U32 R4, RZ, RZ, R9 ;  /* 0x000000ffff047224 */ /* 0x000fc400078e0009 */
[----:B------:R-:W-:Y:S01]  /*c380*/  IMAD.MOV.U32 R5, RZ, RZ, R89 ;  /* 0x000000ffff057224 */ /* 0x000fe200078e0059 */
[----:B------:R-:W-:Y:S06]  /*c390*/  @P2 BRA `(.L_x_6268) ;  /* 0xffffffa800942947 */ /* 0x000fec000383ffff */
.L_x_6259:
[----:B------:R-:W-:Y:S06]  /*c3a0*/  BAR.ARV 0x8, 0x180 ;  /* 0x0206000000007b1d */ /* 0x000fec0000002000 */
[----:B------:R-:W-:Y:S05]  /*c3b0*/  @!P0 BRA `(.L_x_6269) ;  /* 0x0000000000048947 */ /* 0x000fea0003800000 */
[----:B------:R-:W-:Y:S01]  /*c3c0*/  BPT.TRAP 0x1 ;  /* 0x000000040000795c */ /* 0x000fe20000300000 */
.L_x_6269:
        /* <DEDUP_REMOVED lines=8> */
.L_x_6270:
[----:B-1----:R-:W-:Y:S05]  /*c450*/  @P2 BRA `(.L_x_6271) ;  /* 0x0000000000082947 */ /* 0x002fea0003800000 */
[----:B------:R-:W1:Y:S02]  /*c460*/  SYNCS.PHASECHK.TRANS64.TRYWAIT P0, [R11+URZ+0x34850], R2 ;  /* 0x034850020b0075a7 */ /* 0x000e64000800017f */
[----:B-1----:R-:W-:Y:S05]  /*c470*/  @!P0 BRA `(.L_x_6272) ;  /* 0x0000005c00fc8947 */ /* 0x002fea0003800000 */
.L_x_6271:
[----:B------:R-:W-:Y:S01]  /*c480*/  R2UR UR4, R16 ;  /* 0x00000000100472ca */ /* 0x000fe200000e0000 */
[----:B------:R-:W-:Y:S01]  /*c490*/  WARPGROUP.ARRIVE ;  /* 0x00000000000079c5 */ /* 0x000fe20000000000 */
[----:B------:R-:W-:Y:S01]  /*c4a0*/  R2UR UR5, R0 ;  /* 0x00000000000572ca */ /* 0x000fe200000e0000 */
[----:B------:R-:W-:Y:S01]  /*c4b0*/  UMOV UR7, 0x40000040 ;  /* 0x4000004000077882 */ /* 0x000fe20000000000 */
[----:B------:R-:W2:Y:S01]  /*c4c0*/  SHFL.BFLY PT, R0, R7, 0x2, 0x1f ;  /* 0x0c401f0007007f89 */ /* 0x000ea200000e0000 */
[----:B------:R-:W-:Y:S01]  /*c4d0*/  IMAD.MOV.U32 R8, RZ, RZ, RZ ;  /* 0x000000ffff087224 */ /* 0x000fe200078e00ff */
[----:B------:R-:W-:Y:S01]  /*c4e0*/  MOV R17, RZ ;  /* 0x000000ff00117202 */ /* 0x000fe20000000f00 */
[----:B------:R-:W-:Y:S01]  /*c4f0*/  IMAD.MOV.U32 R16, RZ, RZ, -0x800000 ;  /* 0xff800000ff107424 */ /* 0x000fe200078e00ff */
[----:B------:R-:W0:Y:S05]  /*c500*/  SHFL.BFLY PT, R3, R6, 0x2, 0x1f ;  /* 0x0c401f0006037f89 */ /* 0x000e2a00000e0000 */
[----:B------:R-:W-:-:S04]  /*c510*/  UIADD3 UR4, UR4, 0x400, URZ ;  /* 0x0000040004047890 */ /* 0x000fc8000fffe03f */
[----:B------:R-:W-:-:S04]  /*c520*/  USHF.R.U32.HI UR4, URZ, 0x4, UR4 ;  /* 0x000000043f047899 */ /* 0x000fc80008011604 */
[----:B------:R-:W-:-:S04]  /*c530*/  ULOP3.LUT UR4, UR4, 0x3fff, URZ, 0xc0, !UPT ;  /* 0x00003fff04047892 */ /* 0x000fc8000f8ec03f */
[----:B------:R-:W-:Y:S01]  /*c540*/  ULOP3.LUT UR4, UR4, 0x5800000, URZ, 0xfc, !UPT ;  /* 0x0580000004047892 */ /* 0x000fe2000f8efc3f */
[----:B--2---:R-:W-:-:S03]  /*c550*/  FADD.FTZ R0, R0, R7 ;  /* 0x0000000700007221 */ /* 0x004fc60000010000 */
[----:B------:R-:W-:Y:S01]  /*c560*/  UIMAD UR4, UR5, 0xb00, UR4 ;  /* 0x00000b00050478a4 */ /* 0x000fe2000f8e0204 */
[----:B01----:R-:W-:Y:S02]  /*c570*/  FADD.FTZ R2, R3, R6 ;  /* 0x0000000603027221 */ /* 0x003fe40000010000 */
[----:B------:R-:W0:Y:S04]  /*c580*/  SHFL.BFLY PT, R3, R0, 0x1, 0x1f ;  /* 0x0c201f0000037f89 */ /* 0x000e2800000e0000 */
[----:B------:R-:W-:Y:S02]  /*c590*/  UMOV UR6, UR4 ;  /* 0x0000000400067c82 */ /* 0x000fe40008000000 */
[----:B------:R-:W-:Y:S01]  /*c5a0*/  HGMMA.64x128x16.F32.BF16 R24, R176, gdesc[UR4].tnspB, R24, gsb0 ;  /* 0x41e00004b0187df0 */ /* 0x000fe20008001818 */
[----:B------:R-:W-:Y:S01]  /*c5b0*/  UIADD3 UR6, UR4, 0x80, URZ ;  /* 0x0000008004067890 */ /* 0x000fe2000fffe03f */
[----:B------:R-:W1:Y:S01]  /*c5c0*/  SHFL.BFLY PT, R5, R2, 0x1, 0x1f ;  /* 0x0c201f0002057f89 */ /* 0x000e6200000e0000 */
[----:B------:R-:W-:Y:S01]  /*c5d0*/  UMOV UR7, 0x40000040 ;  /* 0x4000004000077882 */ /* 0x000fe20000000000 */
[----:B0-----:R-:W-:Y:S01]  /*c5e0*/  FADD.FTZ R10, R0, R3 ;  /* 0x00000003000a7221 */ /* 0x001fe20000010000 */
[----:B------:R-:W-:-:S04]  /*c5f0*/  IMAD.MOV.U32 R0, RZ, RZ, -0x800000 ;  /* 0xff800000ff007424 */ /* 0x000fc800078e00ff */
[----:B------:R-:W-:Y:S01]  /*c600*/  FSETP.NE.FTZ.AND P0, PT, R10, RZ, PT ;  /* 0x000000ff0a00720b */ /* 0x000fe20003f15000 */
[----:B-1----:R-:W-:Y:S01]  /*c610*/  FADD.FTZ R12, R2, R5 ;  /* 0x00000005020c7221 */ /* 0x002fe20000010000 */
[----:B------:R-:W-:-:S04]  /*c620*/  @!P1 VIADD R5, R11, 0x34860 ;  /* 0x000348600b059836 */ /* 0x000fc80000000000 */
[----:B------:R-:W-:Y:S02]  /*c630*/  FSETP.NE.FTZ.AND P2, PT, R12, RZ, PT ;  /* 0x000000ff0c00720b */ /* 0x000fe40003f55000 */
[----:B------:R-:W-:-:S05]  /*c640*/  @!P1 PRMT R5, RZ, 0x654, R5 ;  /* 0x00000654ff059816 */ /* 0x000fca0000000005 */
        /* <DEDUP_REMOVED lines=13> */
[----:B------:R-:W-:Y:S01]  /*c720*/  HGMMA.64x128x16.F32.BF16 R24, R180, gdesc[UR4].tnspB, R24, gsb0 ;  /* 0x41e00004b4187df0 */ /* 0x000fe20008001818 */
[----:B------:R-:W-:Y:S01]  /*c730*/  UIADD3 UR6, UR4, 0x100, URZ ;  /* 0x0000010004067890 */ /* 0x000fe2000fffe03f */
[----:B------:R-:W-:Y:S01]  /*c740*/  UMOV UR7, 0x40000040 ;  /* 0x4000004000077882 */ /* 0x000fe20000000000 */
[----:B------:R-:W-:Y:S02]  /*c750*/  WARPGROUP.DEPBAR.LE gsb0, 0x0 ;  /* 0x00008000000079c5 */ /* 0x000fe40000010000 */
[----:B------:R-:W-:-:S07]  /*c760*/  WARPGROUP.ARRIVE ;  /* 0x00000000000079c5 */ /* 0x000fce0000000000 */
        /* <DEDUP_REMOVED lines=33> */
[----:B------:R-:W-:Y:S01]  /*c980*/  UIADD3 UR4, UR4, 0x500, URZ ;  /* 0x0000050004047890 */ /* 0x000fe2000fffe03f */
[----:B------:R-:W-:Y:S02]  /*c990*/  WARPGROUP.DEPBAR.LE gsb0, 0x0 ;  /* 0x00008000000079c5 */ /* 0x000fe40000010000 */
[----:B------:R-:W-:-:S06]  /*c9a0*/  WARPGROUP.ARRIVE ;  /* 0x00000000000079c5 */ /* 0x000fcc0000000000 */
[----:B------:R-:W-:Y:S01]  /*c9b0*/  HGMMA.64x128x16.F32.BF16 R24, R212, gdesc[UR4].tnspB, R24, gsb0 ;  /* 0x41e00004d4187df0 */ /* 0x000fe20008001818 */
[----:B------:R-:W-:Y:S01]  /*c9c0*/  UMOV UR6, UR4 ;  /* 0x0000000400067c82 */ /* 0x000fe20008000000 */
[----:B------:R-:W-:Y:S01]  /*c9d0*/  UMOV UR7, 0x40000040 ;  /* 0x4000004000077882 */ /* 0x000fe20000000000 */
[----:B------:R-:W-:Y:S02]  /*c9e0*/  WARPGROUP.DEPBAR.LE gsb0, 0x0 ;  /* 0x00008000000079c5 */ /* 0x000fe40000010000 */
[----:B------:R-:W-:-:S07]  /*c9f0*/  WARPGROUP.ARRIVE ;  /* 0x00000000000079c5 */ /* 0x000fce0000000000 */
[----:B------:R-:W-:Y:S03]  /*ca00*/  HGMMA.64x128x16.F32.BF16 R24, R216, gdesc[UR4].tnspB, R24, gsb0 ;  /* 0x41e00004d8187df0 */ /* 0x000fe60008001818 */
[----:B------:R-:W-:Y:S02]  /*ca10*/  WARPGROUP.DEPBAR.LE gsb0, 0x0 ;  /* 0x00008000000079c5 */ /* 0x000fe40000010000 */
        /* <DEDUP_REMOVED lines=12> */
[-C--:B0-----:R-:W-:Y:S01]  /*cae0*/  FMUL.FTZ R40, R30, R17.reuse ;  /* 0x000000111e287220 */ /* 0x081fe20000410000 */
[-C--:B------:R-:W-:Y:S01]  /*caf0*/  FMUL.FTZ R41, R31, R17.reuse ;  /* 0x000000111f297220 */ /* 0x080fe20000410000 */
        /* <DEDUP_REMOVED lines=51> */
.L_x_6252:
        /* <DEDUP_REMOVED lines=10> */
[----:B------:R-:W4:Y:S01]  /*ced0*/  LDC.64 R68, c[0x0][0xbd8] ;  /* 0x0002f600ff447b82 */ /* 0x000f220000000a00 */
[----:B------:R-:W-:Y:S02]  /*cee0*/  UIMAD.WIDE.U32 UR4, UR13, UR8, URZ ;  /* 0x000000080d0472a5 */ /* 0x000fe4000f8e003f */
[----:B------:R-:W-:-:S04]  /*cef0*/  UIMAD UR6, UR7, UR8, URZ ;  /* 0x00000008070672a4 */ /* 0x000fc8000f8e023f */
[----:B------:R-:W-:Y:S01]  /*cf00*/  UIMAD UR6, UR13, UR9, UR6 ;  /* 0x000000090d0672a4 */ /* 0x000fe2000f8e0206 */
[----:B-1----:R-:W-:Y:S01]  /*cf10*/  ISETP.NE.AND P0, PT, R71, 0x1, PT ;  /* 0x000000014700780c */ /* 0x002fe20003f05270 */
[----:B------:R-:W1:Y:S01]  /*cf20*/  S2UR UR11, SR_CTAID.Y ;  /* 0x00000000000b79c3 */ /* 0x000e620000002600 */
[----:B------:R-:W-:Y:S01]  /*cf30*/  ULDC.64 UR8, c[0x0][0xb38] ;  /* 0x0002ce0000087ab9 */ /* 0x000fe20000000a00 */
[----:B------:R-:W-:Y:S02]  /*cf40*/  UIADD3 UR6, UR5, UR6, URZ ;  /* 0x0000000605067290 */ /* 0x000fe4000fffe03f */
[----:B------:R-:W-:Y:S01]  /*cf50*/  UIMAD UR7, UR7, UR8, URZ ;  /* 0x00000008070772a4 */ /* 0x000fe2000f8e023f */
[----:B0-----:R-:W-:Y:S01]  /*cf60*/  VIADD R59, R17, 0xffffff80 ;  /* 0xffffff80113b7836 */ /* 0x001fe20000000000 */
[----:B---3--:R-:W-:Y:S02]  /*cf70*/  USHF.R.S32.HI UR10, URZ, 0x1f, UR12 ;  /* 0x0000001f3f0a7899 */ /* 0x008fe4000801140c */
[----:B------:R-:W1:Y:S02]  /*cf80*/  LDC R75, c[0x0][0xc50] ;  /* 0x00031400ff4b7b82 */ /* 0x000e640000000800 */
[----:B------:R-:W-:-:S04]  /*cf90*/  SHF.R.S32.HI R22, RZ, 0x1f, R59 ;  /* 0x0000001fff167819 */ /* 0x000fc8000001143b */
[CC--:B------:R-:W-:Y:S02]  /*cfa0*/  LEA.HI R17, R22.reuse, R59.reuse, RZ, 0x7 ;  /* 0x0000003b16117211 */ /* 0x0c0fe400078f38ff */
[----:B------:R-:W0:Y:S01]  /*cfb0*/  LDC.64 R72, c[0x0][0xb40] ;  /* 0x0002d000ff487b82 */ /* 0x000e220000000a00 */
[----:B------:R-:W-:Y:S02]  /*cfc0*/  LEA.HI R22, R22, R59, RZ, 0x2 ;  /* 0x0000003b16167211 */ /* 0x000fe400078f10ff */
[----:B------:R-:W-:Y:S02]  /*cfd0*/  LOP3.LUT R18, R17, 0xffffff80, RZ, 0xc0, !PT ;  /* 0xffffff8011127812 */ /* 0x000fe400078ec0ff */
[----:B------:R-:W-:Y:S02]  /*cfe0*/  SHF.R.S32.HI R58, RZ, 0x7, R17 ;  /* 0x00000007ff3a7819 */ /* 0x000fe40000011411 */
[----:B------:R-:W-:Y:S01]  /*cff0*/  LOP3.LUT R22, R22, 0xfffffffc, RZ, 0xc0, !PT ;  /* 0xfffffffc16167812 */ /* 0x000fe200078ec0ff */
[----:B------:R-:W-:Y:S01]  /*d000*/  IMAD.IADD R70, R59, 0x1, -R18 ;  /* 0x000000013b467824 */ /* 0x000fe200078e0a12 */
[----:B------:R-:W-:Y:S01]  /*d010*/  LEA.HI R17, R17, R58, RZ, 0x1 ;  /* 0x0000003a11117211 */ /* 0x000fe200078f08ff */
[----:B------:R-:W3:Y:S02]  /*d020*/  @P0 LDC R67, c[0x0][0xbf0] ;  /* 0x0002fc00ff430b82 */ /* 0x000ee40000000800 */
[----:B------:R-:W-:Y:S01]  /*d030*/  IMAD.IADD R22, R59, 0x1, -R22 ;  /* 0x000000013b167824 */ /* 0x000fe200078e0a16 */
[----:B------:R-:W-:-:S02]  /*d040*/  SHF.R.S32.HI R63, RZ, 0x1f, R70 ;  /* 0x0000001fff3f7819 */ /* 0x000fc40000011446 */
[----:B------:R-:W-:Y:S02]  /*d050*/  LOP3.LUT R17, R17, 0x3fffffe, RZ, 0xc0, !PT ;  /* 0x03fffffe11117812 */ /* 0x000fe400078ec0ff */
[----:B------:R-:W-:Y:S01]  /*d060*/  LEA.HI R77, R63, R70, RZ, 0x2 ;  /* 0x000000463f4d7211 */ /* 0x000fe200078f10ff */
[----:B------:R-:W5:Y:S01]  /*d070*/  @P0 LDC R79, c[0x0][0xbec] ;  /* 0x0002fb00ff4f0b82 */ /* 0x000f620000000800 */
[----:B------:R-:W-:Y:S02]  /*d080*/  IADD3 R17, R58, -R17, RZ ;  /* 0x800000113a117210 */ /* 0x000fe40007ffe0ff */
[--C-:B------:R-:W-:Y:S02]  /*d090*/  SHF.R.S32.HI R18, RZ, 0x2, R77.reuse ;  /* 0x00000002ff127819 */ /* 0x100fe4000001144d */
[----:B------:R-:W-:Y:S01]  /*d0a0*/  SHF.R.S32.HI R23, RZ, 0x1f, R77 ;  /* 0x0000001fff177819 */ /* 0x000fe2000001144d */
[----:B0-----:R-:W-:Y:S01]  /*d0b0*/  IMAD R66, R72, UR10, RZ ;  /* 0x0000000a48427c24 */ /* 0x001fe2000f8e02ff */
[----:B------:R-:W-:Y:S01]  /*d0c0*/  LEA.HI R58, R22, R22, RZ, 0x1 ;  /* 0x00000016163a7211 */ /* 0x000fe200078f08ff */
[----:B------:R-:W0:Y:S01]  /*d0d0*/  @P0 LDC R74, c[0x0][0xbf0] ;  /* 0x0002fc00ff4a0b82 */ /* 0x000e220000000800 */
[----:B------:R-:W-:-:S02]  /*d0e0*/  LEA.HI R23, R23, R18, RZ, 0x3 ;  /* 0x0000001217177211 */ /* 0x000fc400078f18ff */
[----:B------:R-:W-:Y:S02]  /*d0f0*/  LOP3.LUT R59, R58, 0x1ffffffe, RZ, 0xc0, !PT ;  /* 0x1ffffffe3a3b7812 */ /* 0x000fe400078ec0ff */
[----:B------:R-:W-:Y:S02]  /*d100*/  LOP3.LUT R23, R23, 0xfffffff8, RZ, 0xc0, !PT ;  /* 0xfffffff817177812 */ /* 0x000fe400078ec0ff */
[----:B------:R-:W-:Y:S01]  /*d110*/  LOP3.LUT R77, R77, 0x7ffffffc, RZ, 0xc0, !PT ;  /* 0x7ffffffc4d4d7812 */ /* 0x000fe200078ec0ff */
[----:B------:R-:W-:Y:S02]  /*d120*/  IMAD.IADD R58, R22, 0x1, -R59 ;  /* 0x00000001163a7824 */ /* 0x000fe400078e0a3b */
[----:B------:R-:W-:Y:S01]  /*d130*/  IMAD.IADD R23, R18, 0x1, -R23 ;  /* 0x0000000112177824 */ /* 0x000fe200078e0a17 */
[----:B------:R-:W-:Y:S01]  /*d140*/  LEA.HI R18, R63, R70, RZ, 0x5 ;  /* 0x000000463f127211 */ /* 0x000fe200078f28ff */
[----:B------:R-:W-:Y:S01]  /*d150*/  IMAD.U32 R22, RZ, RZ, UR4 ;  /* 0x00000004ff167e24 */ /* 0x000fe2000f8e00ff */
[----:B------:R-:W1:Y:S02]  /*d160*/  @P0 LDC R63, c[0x0][0xbec] ;  /* 0x0002fb00ff3f0b82 */ /* 0x000e640000000800 */
[----:B------:R-:W-:-:S05]  /*d170*/  SHF.R.S32.HI R18, RZ, 0x5, R18 ;  /* 0x00000005ff127819 */ /* 0x000fca0000011412 */
[----:B------:R-:W-:Y:S01]  /*d180*/  IMAD R18, R18, 0x10, R23 ;  /* 0x0000001012127824 */ /* 0x000fe200078e0217 */
[----:B------:R-:W-:Y:S01]  /*d190*/  MOV R23, UR5 ;  /* 0x0000000500177c02 */ /* 0x000fe20008000f00 */
[----:B------:R-:W-:Y:S01]  /*d1a0*/  IMAD.U32 R23, RZ, RZ, UR6 ;  /* 0x00000006ff177e24 */ /* 0x000fe2000f8e00ff */
[----:B------:R-:W-:Y:S01]  /*d1b0*/  UIMAD.WIDE.U32 UR4, UR13, UR8, URZ ;  /* 0x000000080d0472a5 */ /* 0x000fe2000f8e003f */
[----:B------:R-:W-:Y:S01]  /*d1c0*/  IMAD R17, R17, 0x40, R18 ;  /* 0x0000004011117824 */ /* 0x000fe200078e0212 */
[----:B------:R-:W-:Y:S01]  /*d1d0*/  UIMAD UR6, UR13, UR9, UR7 ;  /* 0x000000090d0672a4 */ /* 0x000fe2000f8e0207 */
[----:B----4-:R-:W-:Y:S02]  /*d1e0*/  IMAD R18, R68, UR10, RZ ;  /* 0x0000000a44127c24 */ /* 0x010fe4000f8e02ff */
[----:B------:R-:W-:Y:S01]  /*d1f0*/  IMAD R58, R58, 0x8, R17 ;  /* 0x000000083a3a7824 */ /* 0x000fe200078e0211 */
[----:B------:R-:W-:Y:S01]  /*d200*/  UIADD3 UR6, UR5, UR6, URZ ;  /* 0x0000000605067290 */ /* 0x000fe2000fffe03f */
[----:B------:R-:W-:Y:S01]  /*d210*/  IMAD R65, R69, UR12, R18 ;  /* 0x0000000c45417c24 */ /* 0x000fe2000f8e0212 */
[----:B------:R-:W-:Y:S01]  /*d220*/  ULDC.64 UR8, c[0x0][0xb28] ;  /* 0x0002ca0000087ab9 */ /* 0x000fe20000000a00 */
[----:B--2---:R-:W-:Y:S01]  /*d230*/  IMAD R18, R64, 0x80, R58 ;  /* 0x0000008040127824 */ /* 0x004fe200078e023a */
[----:B------:R-:W-:Y:S01]  /*d240*/  MOV R58, UR4 ;  /* 0x00000004003a7c02 */ /* 0x000fe20008000f00 */
[----:B------:R-:W-:-:S04]  /*d250*/  IMAD.WIDE.U32 R22, R68, UR12, R22 ;  /* 0x0000000c44167c25 */ /* 0x000fc8000f8e0016 */
[----:B------:R-:W-:Y:S01]  /*d260*/  IMAD R68, RZ, RZ, -UR13 ;  /* 0x8000000dff447e24 */ /* 0x000fe2000f8e02ff */
[----:B------:R-:W-:Y:S01]  /*d270*/  IADD3 R23, R23, R65, RZ ;  /* 0x0000004117177210 */ /* 0x000fe20007ffe0ff */
[----:B-1----:R-:W-:-:S04]  /*d280*/  @P0 IMAD.HI.U32 R62, R18, R63, RZ ;  /* 0x0000003f123e0227 */ /* 0x002fc800078e00ff */
[----:B------:R-:W-:Y:S01]  /*d290*/  IMAD.U32 R59, RZ, RZ, UR5 ;  /* 0x00000005ff3b7e24 */ /* 0x000fe2000f8e00ff */
[----:B------:R-:W-:Y:S01]  /*d2a0*/  ULDC.64 UR4, c[0x0][0xbe0] ;  /* 0x0002f80000047ab9 */ /* 0x000fe20000000a00 */
[----:B------:R-:W-:Y:S02]  /*d2b0*/  IMAD R75, R75, R68, UR11 ;  /* 0x0000000b4b4b7e24 */ /* 0x000fe4000f8e0244 */
[----:B------:R-:W-:Y:S01]  /*d2c0*/  IMAD.U32 R59, RZ, RZ, UR6 ;  /* 0x00000006ff3b7e24 */ /* 0x000fe2000f8e00ff */
[----:B------:R-:W-:Y:S01]  /*d2d0*/  ULDC.64 UR6, c[0x0][0xb48] ;  /* 0x0002d20000067ab9 */ /* 0x000fe20000000a00 */
[----:B------:R-:W-:Y:S01]  /*d2e0*/  IMAD.MOV.U32 R63, RZ, RZ, R18 ;  /* 0x000000ffff3f7224 */ /* 0x000fe200078e0012 */
[----:B---3--:R-:W-:Y:S01]  /*d2f0*/  @P0 SHF.R.U32.HI R63, RZ, R67, R62 ;  /* 0x00000043ff3f0219 */ /* 0x008fe2000001163e */
[----:B------:R-:W-:Y:S01]  /*d300*/  IMAD R67, R73, UR12, R66 ;  /* 0x0000000c49437c24 */ /* 0x000fe2000f8e0242 */
[----:B------:R-:W-:Y:S01]  /*d310*/  SHF.R.S32.HI R66, RZ, 0x1f, R75 ;  /* 0x0000001fff427819 */ /* 0x000fe2000001144b */
[----:B------:R-:W-:-:S04]  /*d320*/  IMAD.WIDE.U32 R58, R72, UR12, R58 ;  /* 0x0000000c483a7c25 */ /* 0x000fc8000f8e003a */
[----:B-----5:R-:W-:-:S04]  /*d330*/  @P0 IMAD.HI.U32 R79, R18, R79, RZ ;  /* 0x0000004f124f0227 */ /* 0x020fc800078e00ff */
[----:B------:R-:W-:Y:S02]  /*d340*/  IMAD.IADD R59, R59, 0x1, R67 ;  /* 0x000000013b3b7824 */ /* 0x000fe400078e0243 */
[----:B------:R-:W-:Y:S02]  /*d350*/  IMAD R67, R66, UR6, RZ ;  /* 0x0000000642437c24 */ /* 0x000fe4000f8e02ff */
[----:B------:R-:W-:-:S04]  /*d360*/  IMAD.WIDE.U32 R22, R75, UR4, R22 ;  /* 0x000000044b167c25 */ /* 0x000fc8000f8e0016 */
[----:B------:R-:W-:Y:S01]  /*d370*/  IMAD.MOV.U32 R65, RZ, RZ, R18 ;  /* 0x000000ffff417224 */ /* 0x000fe200078e0012 */
[----:B0-----:R-:W-:Y:S01]  /*d380*/  @P0 SHF.R.U32.HI R65, RZ, R74, R79 ;  /* 0x0000004aff410219 */ /* 0x001fe2000001164f */
[----:B------:R-:W-:Y:S01]  /*d390*/  IMAD R62, R66, UR4, RZ ;  /* 0x00000004423e7c24 */ /* 0x000fe2000f8e02ff */
[----:B------:R-:W-:Y:S01]  /*d3a0*/  BAR.SYNC.DEFER_BLOCKING 0x1, 0x100 ;  /* 0x0044000000007b1d */ /* 0x000fe20000010000 */
[C---:B------:R-:W-:Y:S01]  /*d3b0*/  IMAD R69, R75.reuse, UR7, R67 ;  /* 0x000000074b457c24 */ /* 0x040fe2000f8e0243 */
[--C-:B------:R-:W-:Y:S01]  /*d3c0*/  SHF.R.S32.HI R67, RZ, 0x1f, R63.reuse ;  /* 0x0000001fff437819 */ /* 0x100fe2000001143f */
[----:B------:R-:W-:Y:S01]  /*d3d0*/  IMAD R66, R75, UR5, R62 ;  /* 0x000000054b427c24 */ /* 0x000fe2000f8e023e */
[----:B------:R-:W-:Y:S01]  /*d3e0*/  IADD3 R22, P0, R63, R22, RZ ;  /* 0x000000163f167210 */ /* 0x000fe20007f1e0ff */
[----:B------:R-:W-:Y:S01]  /*d3f0*/  IMAD.MOV R63, RZ, RZ, -R63 ;  /* 0x000000ffff3f7224 */ /* 0x000fe200078e0a3f */
[----:B------:R-:W-:Y:S01]  /*d400*/  SHF.R.S32.HI R62, RZ, 0x1f, R65 ;  /* 0x0000001fff3e7819 */ /* 0x000fe20000011441 */
[----:B------:R-:W-:Y:S01]  /*d410*/  IMAD.WIDE.U32 R58, R75, UR6, R58 ;  /* 0x000000064b3a7c25 */ /* 0x000fe2000f8e003a */
[----:B------:R-:W-:Y:S01]  /*d420*/  ULDC.64 UR4, c[0x0][0xb30] ;  /* 0x0002cc0000047ab9 */ /* 0x000fe20000000a00 */
[----:B------:R-:W-:Y:S01]  /*d430*/  IADD3.X R23, R67, R23, R66, P0, !PT ;  /* 0x0000001743177210 */ /* 0x000fe200007fe442 */
[----:B------:R-:W-:Y:S01]  /*d440*/  ULDC.64 UR6, c[0x0][0xbc8] ;  /* 0x0002f20000067ab9 */ /* 0x000fe20000000a00 */
[----:B------:R-:W-:Y:S01]  /*d450*/  IMAD.MOV R68, RZ, RZ, -R65 ;  /* 0x000000ffff447224 */ /* 0x000fe200078e0a41 */
[----:B------:R-:W-:Y:S01]  /*d460*/  IADD3 R59, R59, R69, RZ ;  /* 0x000000453b3b7210 */ /* 0x000fe20007ffe0ff */
[----:B------:R-:W-:-:S02]  /*d470*/  IMAD R63, R71, R63, R18 ;  /* 0x0000003f473f7224 */ /* 0x000fc400078e0212 */
[----:B------:R-:W-:Y:S02]  /*d480*/  IMAD R62, R62, UR4, RZ ;  /* 0x000000043e3e7c24 */ /* 0x000fe4000f8e02ff */
[----:B------:R-:W-:Y:S01]  /*d490*/  IMAD R67, R71, R68, R18 ;  /* 0x0000004447437224 */ /* 0x000fe200078e0212 */
[----:B------:R-:W-:Y:S01]  /*d4a0*/  SHF.R.S32.HI R18, RZ, 0x1f, R63 ;  /* 0x0000001fff127819 */ /* 0x000fe2000001143f */
[C---:B------:R-:W-:Y:S01]  /*d4b0*/  IMAD R69, R65.reuse, UR5, R62 ;  /* 0x0000000541457c24 */ /* 0x040fe2000f8e023e */
[----:B------:R-:W0:Y:S01]  /*d4c0*/  S2UR UR5, SR_CgaCtaId ;  /* 0x00000000000579c3 */ /* 0x000e220000008800 */
[----:B------:R-:W-:Y:S01]  /*d4d0*/  IMAD.WIDE.U32 R58, R65, UR4, R58 ;  /* 0x00000004413a7c25 */ /* 0x000fe2000f8e003a */
[----:B------:R-:W-:Y:S01]  /*d4e0*/  SHF.R.S32.HI R62, RZ, 0x1f, R67 ;  /* 0x0000001fff3e7819 */ /* 0x000fe20000011443 */
[----:B------:R-:W-:Y:S02]  /*d4f0*/  UMOV UR4, 0x400 ;  /* 0x0000040000047882 */ /* 0x000fe40000000000 */
        /* <DEDUP_REMOVED lines=14> */
[----:B0-----:R-:W-:Y:S01]  /*d5e0*/  ULEA UR4, UR5, UR4, 0x18 ;  /* 0x0000000405047291 */ /* 0x001fe2000f8ec03f */
[----:B------:R-:W-:Y:S01]  /*d5f0*/  IMAD R17, R64, 0x80, R17 ;  /* 0x0000008040117824 */ /* 0x000fe200078e0211 */
[----:B------:R-:W-:Y:S01]  /*d600*/  LEA.HI.X R63, R22, UR7, R63, 0x2, P0 ;  /* 0x00000007163f7c11 */ /* 0x000fe200080f143f */
[----:B------:R-:W-:Y:S01]  /*d610*/  IMAD R18, R71, UR6, RZ ;  /* 0x0000000647127c24 */ /* 0x000fe2000f8e02ff */
[----:B------:R-:W-:Y:S01]  /*d620*/  LEA.HI.X R76, R58, UR9, R23, 0x2, P1 ;  /* 0x000000093a4c7c11 */ /* 0x000fe200088f1417 */
[----:B------:R-:W-:Y:S01]  /*d630*/  SHFL.IDX PT, R22, R62, RZ, 0x1c1f ;  /* 0x001c1fff3e167589 */ /* 0x000fe200000e0000 */
[C---:B------:R-:W-:Y:S01]  /*d640*/  LOP3.LUT P0, RZ, R70.reuse, 0x3, RZ, 0xc0, !PT ;  /* 0x0000000346ff7812 */ /* 0x040fe2000780c0ff */
[----:B------:R-:W-:Y:S01]  /*d650*/  UIADD3 UR4, UR4, 0x34820, URZ ;  /* 0x0003482004047890 */ /* 0x000fe2000fffe03f */
[C---:B------:R-:W-:Y:S01]  /*d660*/  IADD3 R69, R17.reuse, 0x8, RZ ;  /* 0x0000000811457810 */ /* 0x040fe20007ffe0ff */
[----:B------:R-:W0:Y:S01]  /*d670*/  SHFL.IDX PT, R23, R63, RZ, 0x1c1f ;  /* 0x001c1fff3f177589 */ /* 0x000e2200000e0000 */
[-C--:B------:R-:W-:Y:S01]  /*d680*/  ISETP.GE.OR P1, PT, R17, R18.reuse, P0 ;  /* 0x000000121100720c */ /* 0x080fe20000726670 */
[----:B------:R-:W-:Y:S01]  /*d690*/  UPRMT UR4, URZ, 0x654, UR4 ;  /* 0x000006543f047896 */ /* 0x000fe20008000004 */
[-C--:B------:R-:W-:Y:S01]  /*d6a0*/  ISETP.GE.OR P0, PT, R69, R18.reuse, P0 ;  /* 0x000000124500720c */ /* 0x080fe20000706670 */
[----:B------:R-:W-:Y:S01]  /*d6b0*/  SHFL.IDX PT, R58, R62, 0x1, 0x1c1f ;  /* 0x003c1f003e3a7f89 */ /* 0x000fe200000e0000 */
[----:B------:R-:W-:Y:S01]  /*d6c0*/  ISETP.GE.AND P2, PT, R17, R18, PT ;  /* 0x000000121100720c */ /* 0x000fe20003f46270 */
[----:B------:R-:W-:-:S02]  /*d6d0*/  IMAD.IADD R71, R70, 0x1, -R77 ;  /* 0x0000000146477824 */ /* 0x000fc400078e0a4d */
[----:B------:R-:W1:Y:S02]  /*d6e0*/  SHFL.IDX PT, R59, R63, 0x1, 0x1c1f ;  /* 0x003c1f003f3b7f89 */ /* 0x000e6400000e0000 */
[----:B------:R-:W-:Y:S01]  /*d6f0*/  IMAD.SHL.U32 R71, R71, 0x2, RZ ;  /* 0x0000000247477824 */ /* 0x000fe200078e00ff */
[----:B------:R-:W-:Y:S01]  /*d700*/  SYNCS.ARRIVE.TRANS64.RED.A1T0 RZ, [UR4], RZ ;  /* 0x000000ffffff79a7 */ /* 0x000fe20008100404 */
[----:B------:R2:W3:Y:S04]  /*d710*/  SHFL.IDX PT, R66, R74, RZ, 0x1c1f ;  /* 0x001c1fff4a427589 */ /* 0x0004e800000e0000 */
[----:B------:R2:W4:Y:S04]  /*d720*/  SHFL.IDX PT, R67, R76, RZ, 0x1c1f ;  /* 0x001c1fff4c437589 */ /* 0x00052800000e0000 */
        /* <DEDUP_REMOVED lines=10> */
[C---:B------:R-:W-:Y:S01]  /*d7d0*/  IADD3 R59, R71.reuse, 0x18, RZ ;  /* 0x00000018473b7810 */ /* 0x040fe20007ffe0ff */
[C---:B------:R-:W-:Y:S01]  /*d7e0*/  VIADD R63, R71.reuse, 0x30 ;  /* 0x00000030473f7836 */ /* 0x040fe20000000000 */
[----:B------:R-:W-:Y:S01]  /*d7f0*/  ISETP.GE.AND P0, PT, R58, UR4, PT ;  /* 0x000000043a007c0c */ /* 0x000fe2000bf06270 */
[----:B------:R-:W-:Y:S01]  /*d800*/  VIADD R64, R71, 0x38 ;  /* 0x0000003847407836 */ /* 0x000fe20000000000 */
[----:B------:R-:W-:Y:S01]  /*d810*/  ISETP.GE.AND P1, PT, R59, UR4, PT ;  /* 0x000000043b007c0c */ /* 0x000fe2000bf26270 */
[C---:B------:R-:W-:Y:S01]  /*d820*/  VIADD R68, R71.reuse, 0x50 ;  /* 0x0000005047447836 */ /* 0x040fe20000000000 */
[C---:B------:R-:W-:Y:S01]  /*d830*/  IADD3 R65, R71.reuse, 0x40, RZ ;  /* 0x0000004047417810 */ /* 0x040fe20007ffe0ff */
[----:B------:R-:W-:Y:S01]  /*d840*/  VIADD R70, R71, 0x58 ;  /* 0x0000005847467836 */ /* 0x000fe20000000000 */
[----:B------:R-:W-:Y:S01]  /*d850*/  ISETP.GE.AND P4, PT, R63, UR4, PT ;  /* 0x000000043f007c0c */ /* 0x000fe2000bf86270 */
[----:B---34-:R-:W-:Y:S01]  /*d860*/  @!P2 IMAD.WIDE R16, R71, 0x4, R66 ;  /* 0x000000044710a825 */ /* 0x018fe200078e0242 */
[----:B------:R-:W-:-:S02]  /*d870*/  ISETP.GE.AND P5, PT, R64, UR4, PT ;  /* 0x0000000440007c0c */ /* 0x000fc4000bfa6270 */
[----:B------:R-:W-:Y:S01]  /*d880*/  @!P3 LEA.HI R0, R0, R0, RZ, 0x1 ;  /* 0x000000000000b211 */ /* 0x000fe200078f08ff */
[----:B------:R-:W-:Y:S01]  /*d890*/  VIADD R72, R71, 0x60 ;  /* 0x0000006047487836 */ /* 0x000fe20000000000 */
[----:B------:R0:W-:Y:S01]  /*d8a0*/  @!P2 ST.E.64 desc[UR6][R16.64], R88 ;  /* 0x000000581000a985 */ /* 0x0001e2000c101b06 */
[----:B------:R-:W-:Y:S02]  /*d8b0*/  ISETP.GE.AND P6, PT, R65, UR4, PT ;  /* 0x0000000441007c0c */ /* 0x000fe4000bfc6270 */
        /* <DEDUP_REMOVED lines=13> */
[----:B------:R-:W-:-:S04]  /*d990*/  @!P2 LEA.HI R0, R0, R0, RZ, 0x1 ;  /* 0x000000000000a211 */ /* 0x000fc800078f08ff */
[----:B------:R0:W-:Y:S01]  /*d9a0*/  @!P0 ST.E.64 desc[UR6][R16.64], R90 ;  /* 0x0000005a10008985 */ /* 0x0001e2000c101b06 */
[----:B------:R-:W-:Y:S02]  /*d9b0*/  @!P3 LEA.HI R62, R62, R62, RZ, 0x1 ;  /* 0x0000003e3e3eb211 */ /* 0x000fe400078f08ff */
[----:B-1----:R-:W-:Y:S02]  /*d9c0*/  @!P1 LOP3.LUT R23, R59, 0xfffffffe, RZ, 0xc0, !PT ;  /* 0xfffffffe3b179812 */ /* 0x002fe400078ec0ff */
[----:B------:R-:W-:Y:S02]  /*d9d0*/  @!P2 LOP3.LUT R59, R0, 0xfffffffe, RZ, 0xc0, !PT ;  /* 0xfffffffe003ba812 */ /* 0x000fe400078ec0ff */
[----:B------:R-:W-:Y:S01]  /*d9e0*/  @!P3 LOP3.LUT R63, R62, 0xfffffffe, RZ, 0xc0, !PT ;  /* 0xfffffffe3e3fb812 */ /* 0x000fe200078ec0ff */
[--C-:B------:R-:W-:Y:S01]  /*d9f0*/  @!P1 IMAD.WIDE R22, R23, 0x4, R66.reuse ;  /* 0x0000000417169825 */ /* 0x100fe200078e0242 */
[----:B------:R-:W-:Y:S02]  /*da00*/  @!P6 LEA.HI R0, R65, R65, RZ, 0x1 ;  /* 0x000000414100e211 */ /* 0x000fe400078f08ff */
[----:B------:R-:W-:Y:S01]  /*da10*/  @!P4 LOP3.LUT R65, R58, 0xfffffffe, RZ, 0xc0, !PT ;  /* 0xfffffffe3a41c812 */ /* 0x000fe200078ec0ff */
[--C-:B------:R-:W-:Y:S01]  /*da20*/  @!P2 IMAD.WIDE R58, R59, 0x4, R66.reuse ;  /* 0x000000043b3aa825 */ /* 0x100fe200078e0242 */
[----:B------:R-:W-:Y:S01]  /*da30*/  @!P6 LOP3.LUT R75, R0, 0xfffffffe, RZ, 0xc0, !PT ;  /* 0xfffffffe004be812 */ /* 0x000fe200078ec0ff */
[----:B------:R1:W-:Y:S01]  /*da40*/  @!P1 ST.E.64 desc[UR6][R22.64], R94 ;  /* 0x0000005e16009985 */ /* 0x0003e2000c101b06 */
[----:B------:R-:W-:Y:S01]  /*da50*/  ISETP.GE.AND P1, PT, R68, UR4, PT ;  /* 0x0000000444007c0c */ /* 0x000fe2000bf26270 */
[----:B0-----:R-:W-:-:S02]  /*da60*/  @!P3 IMAD.WIDE R16, R63, 0x4, R66 ;  /* 0x000000043f10b825 */ /* 0x001fc400078e0242 */
[----:B------:R0:W-:Y:S01]  /*da70*/  @!P2 ST.E.64 desc[UR6][R58.64], R36 ;  /* 0x000000243a00a985 */ /* 0x0001e2000c101b06 */
[----:B------:R-:W-:Y:S01]  /*da80*/  ISETP.GE.AND P2, PT, R70, UR4, PT ;  /* 0x0000000446007c0c */ /* 0x000fe2000bf46270 */
[----:B------:R-:W-:Y:S02]  /*da90*/  VIADD R0, R71, 0x48 ;  /* 0x0000004847007836 */ /* 0x000fe40000000000 */
[--C-:B------:R-:W-:Y:S01]  /*daa0*/  @!P5 IMAD.WIDE R62, R73, 0x4, R66.reuse ;  /* 0x00000004493ed825 */ /* 0x100fe200078e0242 */
[----:B------:R2:W-:Y:S01]  /*dab0*/  @!P3 ST.E.64 desc[UR6][R16.64], R32 ;  /* 0x000000201000b985 */ /* 0x0005e2000c101b06 */
[----:B------:R-:W-:Y:S02]  /*dac0*/  ISETP.GE.AND P3, PT, R72, UR4, PT ;  /* 0x0000000448007c0c */ /* 0x000fe4000bf66270 */
[----:B------:R-:W-:Y:S01]  /*dad0*/  ISETP.GE.AND P0, PT, R0, UR4, PT ;  /* 0x0000000400007c0c */ /* 0x000fe2000bf06270 */
[----:B-1----:R-:W-:Y:S01]  /*dae0*/  @!P4 IMAD.WIDE R22, R65, 0x4, R66 ;  /* 0x000000044116c825 */ /* 0x002fe200078e0242 */
[----:B------:R-:W-:-:S03]  /*daf0*/  @!P1 LEA.HI R68, R68, R68, RZ, 0x1 ;  /* 0x0000004444449211 */ /* 0x000fc600078f08ff */
[----:B------:R-:W-:Y:S01]  /*db00*/  @!P6 IMAD.WIDE R64, R75, 0x4, R66 ;  /* 0x000000044b40e825 */ /* 0x000fe200078e0242 */
[----:B------:R1:W-:Y:S01]  /*db10*/  @!P4 ST.E.64 desc[UR6][R22.64], R28 ;  /* 0x0000001c1600c985 */ /* 0x0003e2000c101b06 */
[C---:B0-----:R-:W-:Y:S02]  /*db20*/  IADD3 R36, R71.reuse, 0x68, RZ ;  /* 0x0000006847247810 */ /* 0x041fe40007ffe0ff */
[C---:B------:R-:W-:Y:S01]  /*db30*/  VIADD R37, R71.reuse, 0x70 ;  /* 0x0000007047257836 */ /* 0x040fe20000000000 */
[----:B------:R0:W-:Y:S01]  /*db40*/  @!P5 ST.E.64 desc[UR6][R62.64], R44 ;  /* 0x0000002c3e00d985 */ /* 0x0001e2000c101b06 */
[----:B--2---:R-:W-:Y:S01]  /*db50*/  VIADD R17, R71, 0x78 ;  /* 0x0000007847117836 */ /* 0x004fe20000000000 */
[----:B------:R-:W-:Y:S02]  /*db60*/  ISETP.GE.AND P4, PT, R36, UR4, PT ;  /* 0x0000000424007c0c */ /* 0x000fe4000bf86270 */
[----:B------:R2:W-:Y:S01]  /*db70*/  @!P6 ST.E.64 desc[UR6][R64.64], R96 ;  /* 0x000000604000e985 */ /* 0x0005e2000c101b06 */
[----:B------:R-:W-:-:S02]  /*db80*/  ISETP.GE.AND P5, PT, R37, UR4, PT ;  /* 0x0000000425007c0c */ /* 0x000fc4000bfa6270 */
[----:B------:R-:W-:Y:S02]  /*db90*/  ISETP.GE.AND P6, PT, R17, UR4, PT ;  /* 0x0000000411007c0c */ /* 0x000fe4000bfc6270 */
[----:B------:R-:W-:Y:S02]  /*dba0*/  @!P0 LEA.HI R0, R0, R0, RZ, 0x1 ;  /* 0x0000000000008211 */ /* 0x000fe400078f08ff */
[----:B------:R-:W-:Y:S02]  /*dbb0*/  @!P2 LEA.HI R70, R70, R70, RZ, 0x1 ;  /* 0x000000464646a211 */ /* 0x000fe400078f08ff */
[----:B------:R-:W-:Y:S02]  /*dbc0*/  @!P3 LEA.HI R72, R72, R72, RZ, 0x1 ;  /* 0x000000484848b211 */ /* 0x000fe400078f08ff */
[----:B------:R-:W-:Y:S02]  /*dbd0*/  @!P4 LEA.HI R36, R36, R36, RZ, 0x1 ;  /* 0x000000242424c211 */ /* 0x000fe400078f08ff */
[----:B-1----:R-:W-:-:S02]  /*dbe0*/  @!P1 LOP3.LUT R23, R68, 0xfffffffe, RZ, 0xc0, !PT ;  /* 0xfffffffe44179812 */ /* 0x002fc400078ec0ff */
[----:B------:R-:W-:Y:S02]  /*dbf0*/  @!P5 LEA.HI R16, R37, R37, RZ, 0x1 ;  /* 0x000000252510d211 */ /* 0x000fe400078f08ff */
[----:B------:R-:W-:Y:S02]  /*dc00*/  @!P6 LEA.HI R22, R17, R17, RZ, 0x1 ;  /* 0x000000111116e211 */ /* 0x000fe400078f08ff */
[----:B------:R-:W-:Y:S02]  /*dc10*/  @!P0 LOP3.LUT R17, R0, 0xfffffffe, RZ, 0xc0, !PT ;  /* 0xfffffffe00118812 */ /* 0x000fe400078ec0ff */
[----:B------:R-:W-:Y:S02]  /*dc20*/  @!P2 LOP3.LUT R29, R70, 0xfffffffe, RZ, 0xc0, !PT ;  /* 0xfffffffe461da812 */ /* 0x000fe400078ec0ff */
[----:B------:R-:W-:Y:S02]  /*dc30*/  @!P3 LOP3.LUT R33, R72, 0xfffffffe, RZ, 0xc0, !PT ;  /* 0xfffffffe4821b812 */ /* 0x000fe400078ec0ff */
[----:B------:R-:W-:Y:S01]  /*dc40*/  @!P4 LOP3.LUT R37, R36, 0xfffffffe, RZ, 0xc0, !PT ;  /* 0xfffffffe2425c812 */ /* 0x000fe200078ec0ff */
[----:B------:R-:W-:Y:S01]  /*dc50*/  @!P2 IMAD.WIDE R28, R29, 0x4, R66 ;  /* 0x000000041d1ca825 */ /* 0x000fe200078e0242 */
[----:B0-----:R-:W-:-:S02]  /*dc60*/  @!P5 LOP3.LUT R45, R16, 0xfffffffe, RZ, 0xc0, !PT ;  /* 0xfffffffe102dd812 */ /* 0x001fc400078ec0ff */
        /* <DEDUP_REMOVED lines=14> */
.L_x_6275:
[----:B------:R-:W-:Y:S05]  /*dd50*/  BSYNC B0 ;  /* 0x0000000000007941 */ /* 0x000fea0003800000 */
.L_x_6274:
[----:B------:R-:W-:Y:S01]  /*dd60*/  ISETP.GE.AND P0, PT, R69, R18, PT ;  /* 0x000000124500720c */ /* 0x000fe20003f06270 */
[----:B--2---:R0:W1:Y:S04]  /*dd70*/  SHFL.IDX PT, R23, R76, 0x1, 0x1c1f ;  /* 0x003c1f004c177f89 */ /* 0x00406800000e0000 */
[----:B------:R0:W2:Y:S08]  /*dd80*/  SHFL.IDX PT, R22, R74, 0x1, 0x1c1f ;  /* 0x003c1f004a167f89 */ /* 0x0000b000000e0000 */
[----:B0-----:R-:W-:Y:S05]  /*dd90*/  @P0 BRA `(.L_x_6250) ;  /* 0x0000004400480947 */ /* 0x001fea0003800000 */
[----:B------:R-:W-:Y:S01]  /*dda0*/  ULDC UR4, c[0x0][0xac8] ;  /* 0x0002b20000047ab9 */ /* 0x000fe20000000800 */
[C---:B------:R-:W-:Y:S01]  /*ddb0*/  VIADD R0, R71.reuse, 0x8 ;  /* 0x0000000847007836 */ /* 0x040fe20000000000 */
[C---:B------:R-:W-:Y:S01]  /*ddc0*/  ISETP.GE.AND P0, PT, R71.reuse, UR4, PT ;  /* 0x0000000447007c0c */ /* 0x040fe2000bf06270 */
[C---:B------:R-:W-:Y:S01]  /*ddd0*/  VIADD R4, R71.reuse, 0x10 ;  /* 0x0000001047047836 */ /* 0x040fe20000000000 */
[C---:B------:R-:W-:Y:S01]  /*dde0*/  IADD3 R6, R71.reuse, 0x18, RZ ;  /* 0x0000001847067810 */ /* 0x040fe20007ffe0ff */
[----:B------:R-:W-:Y:S01]  /*ddf0*/  ULDC.64 UR6, c[0x0][0x208] ;  /* 0x0000820000067ab9 */ /* 0x000fe20000000a00 */
[----:B------:R-:W-:Y:S01]  /*de00*/  ISETP.GE.AND P5, PT, R0, UR4, PT ;  /* 0x0000000400007c0c */ /* 0x000fe2000bfa6270 */
[C---:B------:R-:W-:Y:S01]  /*de10*/  VIADD R13, R71.reuse, 0x28 ;  /* 0x00000028470d7836 */ /* 0x040fe20000000000 */
[----:B------:R-:W-:Y:S01]  /*de20*/  ISETP.GE.AND P6, PT, R4, UR4, PT ;  /* 0x0000000404007c0c */ /* 0x000fe2000bfc6270 */
[C---:B------:R-:W-:Y:S01]  /*de30*/  VIADD R12, R71.reuse, 0x20 ;  /* 0x00000020470c7836 */ /* 0x040fe20000000000 */
[C---:B------:R-:W-:Y:S01]  /*de40*/  IADD3 R24, R71.reuse, 0x40, RZ ;  /* 0x0000004047187810 */ /* 0x040fe20007ffe0ff */
[----:B------:R-:W-:Y:S01]  /*de50*/  VIADD R17, R71, 0x38 ;  /* 0x0000003847117836 */ /* 0x000fe20000000000 */
[----:B------:R-:W-:Y:S01]  /*de60*/  ISETP.GE.AND P3, PT, R13, UR4, PT ;  /* 0x000000040d007c0c */ /* 0x000fe2000bf66270 */
[C---:B------:R-:W-:Y:S01]  /*de70*/  VIADD R16, R71.reuse, 0x30 ;  /* 0x0000003047107836 */ /* 0x040fe20000000000 */
[----:B------:R-:W-:Y:S01]  /*de80*/  ISETP.GE.AND P4, PT, R12, UR4, PT ;  /* 0x000000040c007c0c */ /* 0x000fe2000bf86270 */
[----:B-12---:R-:W-:Y:S01]  /*de90*/  @!P0 IMAD.WIDE R2, R71, 0x4, R22 ;  /* 0x0000000447028825 */ /* 0x006fe200078e0216 */
[----:B------:R-:W-:-:S02]  /*dea0*/  ISETP.GE.AND P1, PT, R17, UR4, PT ;  /* 0x0000000411007c0c */ /* 0x000fc4000bf26270 */
[----:B------:R-:W-:Y:S01]  /*deb0*/  ISETP.GE.AND P2, PT, R16, UR4, PT ;  /* 0x0000000410007c0c */ /* 0x000fe2000bf46270 */
[C---:B------:R-:W-:Y:S01]  /*dec0*/  VIADD R28, R71.reuse, 0x48 ;  /* 0x00000048471c7836 */ /* 0x040fe20000000000 */
[----:B------:R0:W-:Y:S01]  /*ded0*/  @!P0 ST.E.64 desc[UR6][R2.64], R52 ;  /* 0x0000003402008985 */ /* 0x0001e2000c101b06 */
[----:B------:R-:W-:Y:S01]  /*dee0*/  ISETP.GE.AND P0, PT, R6, UR4, PT ;  /* 0x0000000406007c0c */ /* 0x000fe2000bf06270 */
[----:B------:R-:W-:Y:S01]  /*def0*/  VIADD R32, R71, 0x70 ;  /* 0x0000007047207836 */ /* 0x000fe20000000000 */
[----:B------:R-:W-:Y:S02]  /*df00*/  @!P5 LEA.HI R0, R0, R0, RZ, 0x1 ;  /* 0x000000000000d211 */ /* 0x000fe400078f08ff */
[----:B------:R-:W-:Y:S02]  /*df10*/  @!P6 LEA.HI R4, R4, R4, RZ, 0x1 ;  /* 0x000000040404e211 */ /* 0x000fe400078f08ff */
[----:B------:R-:W-:Y:S02]  /*df20*/  @!P5 LOP3.LUT R5, R0, 0xfffffffe, RZ, 0xc0, !PT ;  /* 0xfffffffe0005d812 */ /* 0x000fe400078ec0ff */
[----:B------:R-:W-:-:S02]  /*df30*/  @!P6 LOP3.LUT R7, R4, 0xfffffffe, RZ, 0xc0, !PT ;  /* 0xfffffffe0407e812 */ /* 0x000fc400078ec0ff */
[----:B------:R-:W-:Y:S02]  /*df40*/  @!P3 LEA.HI R0, R13, R13, RZ, 0x1 ;  /* 0x0000000d0d00b211 */ /* 0x000fe400078f08ff */
[----:B------:R-:W-:Y:S01]  /*df50*/  @!P4 LEA.HI R12, R12, R12, RZ, 0x1 ;  /* 0x0000000c0c0cc211 */ /* 0x000fe200078f08ff */
[--C-:B0-----:R-:W-:Y:S01]  /*df60*/  @!P5 IMAD.WIDE R2, R5, 0x4, R22.reuse ;  /* 0x000000040502d825 */ /* 0x101fe200078e0216 */
[----:B------:R-:W-:Y:S02]  /*df70*/  @!P0 LEA.HI R6, R6, R6, RZ, 0x1 ;  /* 0x0000000606068211 */ /* 0x000fe400078f08ff */
[----:B------:R-:W-:Y:S01]  /*df80*/  @!P1 LEA.HI R18, R17, R17, RZ, 0x1 ;  /* 0x0000001111129211 */ /* 0x000fe200078f08ff */
[----:B------:R-:W-:Y:S01]  /*df90*/  @!P6 IMAD.WIDE R4, R7, 0x4, R22 ;  /* 0x000000040704e825 */ /* 0x000fe200078e0216 */
[----:B------:R-:W-:Y:S01]  /*dfa0*/  @!P0 LOP3.LUT R7, R6, 0xfffffffe, RZ, 0xc0, !PT ;  /* 0xfffffffe06078812 */ /* 0x000fe200078ec0ff */
[----:B------:R0:W-:Y:S01]  /*dfb0*/  @!P5 ST.E.64 desc[UR6][R2.64], R40 ;  /* 0x000000280200d985 */ /* 0x0001e2000c101b06 */
[----:B------:R-:W-:-:S02]  /*dfc0*/  ISETP.GE.AND P5, PT, R24, UR4, PT ;  /* 0x0000000418007c0c */ /* 0x000fc4000bfa6270 */
[----:B------:R-:W-:Y:S01]  /*dfd0*/  @!P2 LEA.HI R16, R16, R16, RZ, 0x1 ;  /* 0x000000101010a211 */ /* 0x000fe200078f08ff */
[----:B------:R1:W-:Y:S01]  /*dfe0*/  @!P6 ST.E.64 desc[UR6][R4.64], R56 ;  /* 0x000000380400e985 */ /* 0x0003e2000c101b06 */
[----:B------:R-:W-:Y:S01]  /*dff0*/  @!P3 LOP3.LUT R17, R0, 0xfffffffe, RZ, 0xc0, !PT ;  /* 0xfffffffe0011b812 */ /* 0x000fe200078ec0ff */
[----:B------:R-:W-:Y:S01]  /*e000*/  VIADD R0, R71, 0x50 ;  /* 0x0000005047007836 */ /* 0x000fe20000000000 */
[----:B------:R-:W-:Y:S02]  /*e010*/  @!P4 LOP3.LUT R13, R12, 0xfffffffe, RZ, 0xc0, !PT ;  /* 0xfffffffe0c0dc812 */ /* 0x000fe400078ec0ff */
[----:B------:R-:W-:Y:S02]  /*e020*/  @!P2 LOP3.LUT R25, R16, 0xfffffffe, RZ, 0xc0, !PT ;  /* 0xfffffffe1019a812 */ /* 0x000fe400078ec0ff */
[----:B------:R-:W-:Y:S02]  /*e030*/  ISETP.GE.AND P6, PT, R28, UR4, PT ;  /* 0x000000041c007c0c */ /* 0x000fe4000bfc6270 */
[----:B------:R-:W-:Y:S01]  /*e040*/  @!P1 LOP3.LUT R29, R18, 0xfffffffe, RZ, 0xc0, !PT ;  /* 0xfffffffe121d9812 */ /* 0x000fe200078ec0ff */
[----:B0-----:R-:W-:Y:S01]  /*e050*/  @!P0 IMAD.WIDE R2, R7, 0x4, R22 ;  /* 0x0000000407028825 */ /* 0x001fe200078e0216 */
[----:B------:R-:W-:-:S03]  /*e060*/  @!P5 LEA.HI R24, R24, R24, RZ, 0x1 ;  /* 0x000000181818d211 */ /* 0x000fc600078f08ff */
        /* <DEDUP_REMOVED lines=8> */
[----:B------:R-:W-:-:S02]  /*e0f0*/  ISETP.GE.AND P4, PT, R32, UR4, PT ;  /* 0x0000000420007c0c */ /* 0x000fc4000bf86270 */
[--C-:B------:R-:W-:Y:S01]  /*e100*/  @!P1 IMAD.WIDE R16, R29, 0x4, R22.reuse ;  /* 0x000000041d109825 */ /* 0x100fe200078e0216 */
[----:B------:R-:W-:Y:S01]  /*e110*/  @!P2 ST.E.64 desc[UR6][R12.64], R34 ;  /* 0x000000220c00a985 */ /* 0x000fe2000c101b06 */
[C---:B------:R-:W-:Y:S02]  /*e120*/  IADD3 R29, R71.reuse, 0x68, RZ ;  /* 0x00000068471d7810 */ /* 0x040fe40007ffe0ff */
[C---:B------:R-:W-:Y:S01]  /*e130*/  VIADD R18, R71.reuse, 0x58 ;  /* 0x0000005847127836 */ /* 0x040fe20000000000 */
[----:B------:R-:W-:Y:S01]  /*e140*/  @!P1 ST.E.64 desc[UR6][R16.64], R46 ;  /* 0x0000002e10009985 */ /* 0x000fe2000c101b06 */
[C---:B------:R-:W-:Y:S01]  /*e150*/  VIADD R25, R71.reuse, 0x60 ;  /* 0x0000006047197836 */ /* 0x040fe20000000000 */
[----:B0-----:R-:W-:Y:S01]  /*e160*/  @!P5 LOP3.LUT R3, R24, 0xfffffffe, RZ, 0xc0, !PT ;  /* 0xfffffffe1803d812 */ /* 0x001fe200078ec0ff */
[----:B------:R-:W-:Y:S01]  /*e170*/  VIADD R71, R71, 0x78 ;  /* 0x0000007847477836 */ /* 0x000fe20000000000 */
[----:B------:R-:W-:Y:S02]  /*e180*/  ISETP.GE.AND P1, PT, R18, UR4, PT ;  /* 0x0000000412007c0c */ /* 0x000fe4000bf26270 */
        /* <DEDUP_REMOVED lines=11> */
[----:B------:R-:W-:Y:S01]  /*e240*/  @!P3 LEA.HI R29, R29, R29, RZ, 0x1 ;  /* 0x0000001d1d1db211 */ /* 0x000fe200078f08ff */
[----:B------:R1:W-:Y:S01]  /*e250*/  @!P6 ST.E.64 desc[UR6][R4.64], R50 ;  /* 0x000000320400e985 */ /* 0x0003e2000c101b06 */
[----:B------:R-:W-:Y:S02]  /*e260*/  @!P1 LOP3.LUT R11, R18, 0xfffffffe, RZ, 0xc0, !PT ;  /* 0xfffffffe120b9812 */ /* 0x000fe400078ec0ff */
[----:B------:R-:W-:Y:S01]  /*e270*/  @!P2 LOP3.LUT R25, R25, 0xfffffffe, RZ, 0xc0, !PT ;  /* 0xfffffffe1919a812 */ /* 0x000fe200078ec0ff */
[--C-:B0-----:R-:W-:Y:S01]  /*e280*/  @!P0 IMAD.WIDE R2, R7, 0x4, R22.reuse ;  /* 0x0000000407028825 */ /* 0x101fe200078e0216 */
[----:B------:R-:W-:Y:S02]  /*e290*/  @!P3 LOP3.LUT R29, R29, 0xfffffffe, RZ, 0xc0, !PT ;  /* 0xfffffffe1d1db812 */ /* 0x000fe400078ec0ff */
[----:B------:R-:W-:Y:S01]  /*e2a0*/  @!P4 LOP3.LUT R13, R32, 0xfffffffe, RZ, 0xc0, !PT ;  /* 0xfffffffe200dc812 */ /* 0x000fe200078ec0ff */
[----:B------:R-:W-:Y:S01]  /*e2b0*/  @!P2 IMAD.WIDE R6, R25, 0x4, R22 ;  /* 0x000000041906a825 */ /* 0x000fe200078e0216 */
[----:B------:R0:W-:Y:S01]  /*e2c0*/  @!P0 ST.E.64 desc[UR6][R2.64], R8 ;  /* 0x0000000802008985 */ /* 0x0001e2000c101b06 */
[----:B------:R-:W-:-:S02]  /*e2d0*/  ISETP.GE.AND P0, PT, R71, UR4, PT ;  /* 0x0000000447007c0c */ /* 0x000fc4000bf06270 */
[----:B------:R-:W-:-:S04]  /*e2e0*/  @!P4 IMAD.WIDE R12, R13, 0x4, R22 ;  /* 0x000000040d0cc825 */ /* 0x000fc800078e0216 */
[----:B-1----:R-:W-:-:S04]  /*e2f0*/  @!P1 IMAD.WIDE R4, R11, 0x4, R22 ;  /* 0x000000040b049825 */ /* 0x002fc800078e0216 */
[----:B------:R-:W-:Y:S01]  /*e300*/  @!P3 IMAD.WIDE R10, R29, 0x4, R22 ;  /* 0x000000041d0ab825 */ /* 0x000fe200078e0216 */
[----:B------:R0:W-:Y:S04]  /*e310*/  @!P1 ST.E.64 desc[UR6][R4.64], R14 ;  /* 0x0000000e04009985 */ /* 0x0001e8000c101b06 */
[----:B------:R0:W-:Y:S04]  /*e320*/  @!P2 ST.E.64 desc[UR6][R6.64], R26 ;  /* 0x0000001a0600a985 */ /* 0x0001e8000c101b06 */
[----:B------:R0:W-:Y:S04]  /*e330*/  @!P3 ST.E.64 desc[UR6][R10.64], R42 ;  /* 0x0000002a0a00b985 */ /* 0x0001e8000c101b06 */
[----:B------:R0:W-:Y:S01]  /*e340*/  @!P4 ST.E.64 desc[UR6][R12.64], R54 ;  /* 0x000000360c00c985 */ /* 0x0001e2000c101b06 */
[----:B------:R-:W-:Y:S05]  /*e350*/  @P0 BRA `(.L_x_6250) ;  /* 0x0000003c00d80947 */ /* 0x000fea0003800000 */
[----:B------:R-:W-:Y:S01]  /*e360*/  LEA.HI R71, R71, R71, RZ, 0x1 ;  /* 0x0000004747477211 */ /* 0x000fe200078f08ff */
[----:B------:R-:W-:-:S03]  /*e370*/  ULDC.64 UR4, c[0x0][0x208] ;  /* 0x0000820000047ab9 */ /* 0x000fc60000000a00 */
[----:B0-----:R-:W-:-:S05]  /*e380*/  LOP3.LUT R3, R71, 0xfffffffe, RZ, 0xc0, !PT ;  /* 0xfffffffe47037812 */ /* 0x001fca00078ec0ff */
[----:B------:R-:W-:-:S05]  /*e390*/  IMAD.WIDE R2, R3, 0x4, R22 ;  /* 0x0000000403027825 */ /* 0x000fca00078e0216 */
[----:B------:R0:W-:Y:S01]  /*e3a0*/  ST.E.64 desc[UR4][R2.64], R86 ;  /* 0x0000005602007985 */ /* 0x0001e2000c101b04 */
[----:B------:R-:W-:Y:S05]  /*e3b0*/  BRA `(.L_x_6250) ;  /* 0x0000003c00c07947 */ /* 0x000fea0003800000 */
.L_x_6273:
        /* <DEDUP_REMOVED lines=35> */
[----:B--2---:R-:W-:Y:S01]  /*e5f0*/  @P0 IMAD.HI.U32 R4, R0, R7, RZ ;  /* 0x0000000700040227 */ /* 0x004fe200078e00ff */
[----:B------:R-:W-:-:S03]  /*e600*/  IADD3 R7, RZ, -UR11, RZ ;  /* 0x8000000bff077c10 */ /* 0x000fc6000fffe0ff */
        /* <DEDUP_REMOVED lines=25> */
.L_x_6248:
        /* <DEDUP_REMOVED lines=18> */
.L_x_6276:
[----:B------:R-:W-:Y:S01]  /*e8c0*/  ULDC UR7, c[0x0][0xc50] ;  /* 0x0003140000077ab9 */ /* 0x000fe20000000800 */
[----:B------:R-:W-:Y:S01]  /*e8d0*/  UMOV UR36, UR6 ;  /* 0x0000000600247c82 */ /* 0x000fe20008000000 */
[----:B------:R-:W-:-:S11]  /*e8e0*/  UISETP.NE.AND UP0, UPT, UR7, 0x1, UPT ;  /* 0x000000010700788c */ /* 0x000fd6000bf05270 */
[----:B------:R-:W-:Y:S01]  /*e8f0*/  @UP0 ULDC UR4, c[0x0][0xc54] ;  /* 0x0003150000040ab9 */ /* 0x000fe20000000800 */
[----:B------:R-:W-:Y:S01]  /*e900*/  @UP0 ULDC UR8, c[0x0][0xc58] ;  /* 0x0003160000080ab9 */ /* 0x000fe20000000800 */
[----:B------:R-:W-:-:S04]  /*e910*/  UIMAD.WIDE.U32 UR4, UR6, UR4, URZ ;  /* 0x00000004060472a5 */ /* 0x000fc8000f8e003f */
[----:B------:R-:W-:-:S12]  /*e920*/  @UP0 USHF.R.U32.HI UR36, URZ, UR8, UR5 ;  /* 0x000000083f240299 */ /* 0x000fd80008011605 */
.L_x_6277:
        /* <DEDUP_REMOVED lines=30> */
[----:B------:R-:W-:Y:S02]  /*eb10*/  IABS R4, R3 ;  /* 0x0000000300047213 */ /* 0x000fe40000000000 */
[----:B------:R-:W-:Y:S02]  /*eb20*/  R2UR UR11, R0 ;  /* 0x00000000000b72ca */ /* 0x000fe400000e0000 */
[----:B------:R-:W-:Y:S01]  /*eb30*/  MOV R3, UR7 ;  /* 0x0000000700037c02 */ /* 0x000fe20008000f00 */
[----:B------:R-:W-:Y:S01]  /*eb40*/  IMAD.MOV R4, RZ, RZ, -R4 ;  /* 0x000000ffff047224 */ /* 0x000fe200078e0a04 */
[----:B------:R-:W-:-:S09]  /*eb50*/  ULOP3.LUT UR7, UR7, UR6, URZ, 0x3c, !UPT ;  /* 0x0000000607077292 */ /* 0x000fd2000f8e3c3f */
        /* <DEDUP_REMOVED lines=24> */
.L_x_6279:
[----:B------:R-:W-:Y:S01]  /*ece0*/  UIMAD UR39, UR42, UR41, URZ ;  /* 0x000000292a2772a4 */ /* 0x000fe2000f8e023f */
[----:B------:R-:W-:-:S05]  /*ecf0*/  IMAD.U32 R0, RZ, RZ, UR40 ;  /* 0x00000028ff007e24 */ /* 0x000fca000f8e00ff */
        /* <DEDUP_REMOVED lines=22> */
[----:B------:R-:W-:Y:S01]  /*ee60*/  MOV R13, RZ ;  /* 0x000000ff000d7202 */ /* 0x000fe20000000f00 */
[----:B------:R-:W-:Y:S02]  /*ee70*/  IMAD.U32 R6, RZ, RZ, UR8 ;  /* 0x00000008ff067e24 */ /* 0x000fe4000f8e00ff */
[----:B------:R-:W-:-:S02]  /*ee80*/  IMAD.U32 R10, RZ, RZ, UR4 ;  /* 0x00000004ff0a7e24 */ /* 0x000fc4000f8e00ff */
[----:B------:R-:W-:Y:S02]  /*ee90*/  IMAD.U32 R11, RZ, RZ, UR5 ;  /* 0x00000005ff0b7e24 */ /* 0x000fe4000f8e00ff */
[----:B------:R-:W-:Y:S02]  /*eea0*/  IMAD.MOV.U32 R8, RZ, RZ, 0x70 ;  /* 0x00000070ff087424 */ /* 0x000fe400078e00ff */
[----:B------:R-:W-:-:S07]  /*eeb0*/  IMAD.MOV.U32 R12, RZ, RZ, 0x1 ;  /* 0x00000001ff0c7424 */ /* 0x000fce00078e00ff */
[----:B------:R-:W-:-:S07]  /*eec0*/  LEPC R20, `(.L_x_6280) ;  /* 0x000000001014794e */ /* 0x000fce0000000000 */
[----:B0-----:R-:W-:Y:S05]  /*eed0*/  CALL.ABS.NOINC R2 ;  /* 0x0000000002007343 */ /* 0x001fea0003c00000 */
.L_x_6280:
        /* <DEDUP_REMOVED lines=20> */
.L_x_6282:
[----:B------:R0:W1:Y:S01]  /*f020*/  LDC.64 R2, c[0x4][R16] ;  /* 0x0100000010027b82 */ /* 0x0000620000000a00 */
[----:B------:R-:W-:Y:S01]  /*f030*/  ULDC.64 UR6, c[0x4][0x1b8] ;  /* 0x01006e0000067ab9 */ /* 0x000fe20000000a00 */
[----:B------:R-:W-:Y:S01]  /*f040*/  ULDC.64 UR8, c[0x4][0x1c0] ;  /* 0x0100700000087ab9 */ /* 0x000fe20000000a00 */
[----:B------:R-:W-:Y:S01]  /*f050*/  ULDC.64 UR4, c[0x4][0xc0] ;  /* 0x0100300000047ab9 */ /* 0x000fe20000000a00 */
[----:B------:R-:W-:Y:S01]  /*f060*/  MOV R4, UR6 ;  /* 0x0000000600047c02 */ /* 0x000fe20008000f00 */
[----:B------:R-:W-:Y:S01]  /*f070*/  IMAD.U32 R5, RZ, RZ, UR7 ;  /* 0x00000007ff057e24 */ /* 0x000fe2000f8e00ff */
[----:B------:R-:W-:Y:S01]  /*f080*/  MOV R11, UR5 ;  /* 0x00000005000b7c02 */ /* 0x000fe20008000f00 */
[----:B------:R-:W-:Y:S02]  /*f090*/  IMAD.U32 R6, RZ, RZ, UR8 ;  /* 0x00000008ff067e24 */ /* 0x000fe4000f8e00ff */
[----:B------:R-:W-:Y:S02]  /*f0a0*/  IMAD.U32 R7, RZ, RZ, UR9 ;  /* 0x00000009ff077e24 */ /* 0x000fe4000f8e00ff */
[----:B------:R-:W-:-:S02]  /*f0b0*/  IMAD.U32 R10, RZ, RZ, UR4 ;  /* 0x00000004ff0a7e24 */ /* 0x000fc4000f8e00ff */
[----:B------:R-:W-:Y:S02]  /*f0c0*/  IMAD.MOV.U32 R8, RZ, RZ, 0x70 ;  /* 0x00000070ff087424 */ /* 0x000fe400078e00ff */
[----:B------:R-:W-:Y:S02]  /*f0d0*/  IMAD.MOV.U32 R12, RZ, RZ, 0x1 ;  /* 0x00000001ff0c7424 */ /* 0x000fe400078e00ff */
[----:B0-----:R-:W-:-:S07]  /*f0e0*/  IMAD.MOV.U32 R13, RZ, RZ, RZ ;  /* 0x000000ffff0d7224 */ /* 0x001fce00078e00ff */
[----:B------:R-:W-:-:S07]  /*f0f0*/  LEPC R20, `(.L_x_6281) ;  /* 0x000000001014794e */ /* 0x000fce0000000000 */
[----:B-1----:R-:W-:Y:S05]  /*f100*/  CALL.ABS.NOINC R2 ;  /* 0x0000000002007343 */ /* 0x002fea0003c00000 */
.L_x_6281:
        /* <DEDUP_REMOVED lines=21> */
.L_x_6360:
        /* <DEDUP_REMOVED lines=8> */
.L_x_6363:
        /* <DEDUP_REMOVED lines=22> */
.L_x_6286:
[----:B0-----:R-:W-:Y:S01]  /*f440*/  MOV R0, 0x1 ;  /* 0x0000000100007802 */ /* 0x001fe20000000f00 */
[----:B------:R-:W1:Y:S03]  /*f450*/  S2R R8, SR_TID.X ;  /* 0x0000000000087919 */ /* 0x000e660000002100 */
[----:B------:R-:W-:-:S04]  /*f460*/  SHF.L.U32 R0, R0, 0x1f, RZ ;  /* 0x0000001f00007819 */ /* 0x000fc800000006ff */
[----:B------:R-:W0:Y:S01]  /*f470*/  SYNCS.PHASECHK.TRANS64.TRYWAIT P0, [UR38+0x34840], R0 ;  /* 0x03484000ff0075a7 */ /* 0x000e220008000166 */
[----:B-1----:R-:W-:-:S04]  /*f480*/  LOP3.LUT R2, R8, 0x7f, RZ, 0xc0, !PT ;  /* 0x0000007f08027812 */ /* 0x002fc800078ec0ff */
[----:B------:R-:W-:Y:S01]  /*f490*/  ISETP.NE.AND P1, PT, R2, RZ, PT ;  /* 0x000000ff0200720c */ /* 0x000fe20003f25270 */
[----:B0-----:R-:W-:-:S12]  /*f4a0*/  @!P0 BRA `(.L_x_6287) ;  /* 0x0000003000448947 */ /* 0x001fd80003800000 */
.L_x_6364:
[----:B------:R-:W-:Y:S05]  /*f4b0*/  @P1 BRA `(.L_x_6288) ;  /* 0x0000000000181947 */ /* 0x000fea0003800000 */
[----:B------:R-:W1:Y:S01]  /*f4c0*/  S2R R2, SR_TID.X ;  /* 0x0000000000027919 */ /* 0x000e620000002100 */
[----:B0-----:R-:W-:-:S04]  /*f4d0*/  IMAD.MOV.U32 R0, RZ, RZ, 0xb000 ;  /* 0x0000b000ff007424 */ /* 0x001fc800078e00ff */
[----:B------:R2:W-:Y:S01]  /*f4e0*/  SYNCS.ARRIVE.TRANS64 RZ, [UR38+0x34830], R0 ;  /* 0x03483000ffff79a7 */ /* 0x0005e20008000026 */
[----:B-1----:R-:W-:-:S13]  /*f4f0*/  LOP3.LUT P0, RZ, R2, 0x1f, RZ, 0xc0, !PT ;  /* 0x0000001f02ff7812 */ /* 0x002fda000780c0ff */
[----:B--2---:R-:W-:Y:S05]  /*f500*/  @!P0 BRA `(.L_x_6288) ;  /* 0x0000000000048947 */ /* 0x004fea0003800000 */
[----:B------:R-:W-:Y:S01]  /*f510*/  BPT.TRAP 0x1 ;  /* 0x000000040000795c */ /* 0x000fe20000300000 */
.L_x_6288:
        /* <DEDUP_REMOVED lines=21> */
[----:B------:R1:W-:Y:S01]  /*f670*/  UTMALDG.4D [UR8], [UR4], desc[UR6] ;  /* 0x00000608040075b4 */ /* 0x0003e20008019000 */
[----:B------:R1:W-:Y:S02]  /*f680*/  UTMALDG.4D [UR16], [UR4], desc[UR6] ;  /* 0x00000610040075b4 */ /* 0x0003e40008019000 */
[----:B-1----:R-:W-:Y:S01]  /*f690*/  NOP ;  /* 0x0000000000007918 */ /* 0x002fe20000000000 */
.L_x_6284:
        /* <DEDUP_REMOVED lines=21> */
[----:B01----:R-:W-:Y:S05]  /*f7f0*/  CALL.ABS.NOINC R2 ;  /* 0x0000000002007343 */ /* 0x003fea0003c00000 */
.L_x_6289:
        /* <DEDUP_REMOVED lines=12> */
[C---:B--2---:R-:W-:Y:S01]  /*f8c0*/  LOP3.LUT R13, R14.reuse, 0x7f, RZ, 0xc0, !PT ;  /* 0x0000007f0e0d7812 */ /* 0x044fe200078ec0ff */
[----:B------:R-:W-:-:S10]  /*f8d0*/  IMAD.SHL.U32 R11, R14, 0x10, RZ ;  /* 0x000000100e0b7824 */ /* 0x000fd400078e00ff */
        /* <DEDUP_REMOVED lines=12> */
[----:B-1----:R-:W-:-:S05]  /*f9a0*/  @P0 IMAD.HI.U32 R10, R0, R9, RZ ;  /* 0x00000009000a0227 */ /* 0x002fca00078e00ff */
        /* <DEDUP_REMOVED lines=24> */
[----:B------:R-:W-:Y:S01]  /*fb30*/  ISETP.GE.AND P0, PT, R2, UR4, PT ;  /* 0x0000000402007c0c */ /* 0x000fe2000bf06270 */
[----:B------:R-:W-:Y:S01]  /*fb40*/  UMOV UR4, 0xffffffff ;  /* 0xffffffff00047882 */ /* 0x000fe20000000000 */
[----:B------:R-:W-:-:S02]  /*fb50*/  LOP3.LUT R3, R3, 0x38, R14, 0x78, !PT ;  /* 0x0000003803037812 */ /* 0x000fc400078e780e */
[----:B------:R-:W-:-:S04]  /*fb60*/  SHF.L.U32 R2, R13, 0x3, RZ ;  /* 0x000000030d027819 */ /* 0x000fc800000006ff */
[----:B------:R-:W-:Y:S01]  /*fb70*/  LOP3.LUT R9, R3, 0x200, R2, 0xf8, !PT ;  /* 0x0000020003097812 */ /* 0x000fe200078ef802 */
[----:B------:R-:W-:Y:S06]  /*fb80*/  BRA.DIV UR4, `(.L_x_6290) ;  /* 0x0000002a04a47947 */ /* 0x000fec000b800000 */
[----:B------:R-:W0:Y:S01]  /*fb90*/  S2R R3, SR_CTAID.X ;  /* 0x0000000000037919 */ /* 0x000e220000002500 */
[----:B------:R-:W-:Y:S01]  /*fba0*/  ULDC UR4, c[0x0][0x288] ;  /* 0x0000a20000047ab9 */ /* 0x000fe20000000800 */
[----:B------:R-:W-:Y:S01]  /*fbb0*/  ULDC.64 UR6, c[0x0][0x208] ;  /* 0x0000820000067ab9 */ /* 0x000fe20000000a00 */
[----:B------:R-:W-:Y:S01]  /*fbc0*/  IMAD R6, R6, UR4, RZ ;  /* 0x0000000406067c24 */ /* 0x000fe2000f8e02ff */
[----:B------:R-:W1:Y:S04]  /*fbd0*/  SHFL.IDX PT, R2, R7, RZ, 0x181f ;  /* 0x00181fff07027589 */ /* 0x000e6800000e0000 */
[----:B------:R-:W2:Y:S04]  /*fbe0*/  SHFL.IDX PT, R14, R0, RZ, 0x181f ;  /* 0x00181fff000e7589 */ /* 0x000ea800000e0000 */
[----:B------:R-:W3:Y:S01]  /*fbf0*/  SHFL.IDX PT, R4, R7, 0x1, 0x181f ;  /* 0x00381f0007047f89 */ /* 0x000ee200000e0000 */
[----:B0-----:R-:W-:-:S02]  /*fc00*/  IMAD R8, R3, 0x80, R8 ;  /* 0x0000008003087824 */ /* 0x001fc400078e0208 */
[----:B-1----:R-:W-:Y:S02]  /*fc10*/  IMAD.MOV.U32 R3, RZ, RZ, R2 ;  /* 0x000000ffff037224 */ /* 0x002fe400078e0002 */
[----:B--2---:R-:W-:Y:S01]  /*fc20*/  IMAD.MOV.U32 R2, RZ, RZ, R14 ;  /* 0x000000ffff027224 */ /* 0x004fe200078e000e */
[C---:B------:R-:W-:Y:S01]  /*fc30*/  ISETP.GE.AND P2, PT, R8.reuse, R6, PT ;  /* 0x000000060800720c */ /* 0x040fe20003f46270 */
[----:B------:R-:W0:Y:S01]  /*fc40*/  SHFL.IDX PT, R14, R0, 0x1, 0x181f ;  /* 0x00381f00000e7f89 */ /* 0x000e2200000e0000 */
[----:B------:R-:W-:-:S11]  /*fc50*/  IADD3 R5, R8, 0x10, RZ ;  /* 0x0000001008057810 */ /* 0x000fd60007ffe0ff */
[----:B------:R-:W-:Y:S01]  /*fc60*/  @!P2 IMAD.WIDE.U32 R2, R10, 0x2, R2 ;  /* 0x000000020a02a825 */ /* 0x000fe200078e0002 */
[----:B------:R-:W-:-:S05]  /*fc70*/  @!P2 LEA R21, R9, UR38, 0x1 ;  /* 0x000000260915ac11 */ /* 0x000fca000f8e08ff */
[----:B------:R-:W-:Y:S04]  /*fc80*/  @!P2 LDGSTS.E.BYPASS.LTC128B.128 [R21+0x16400], desc[UR6][R2.64], !P1 ;  /* 0x164000000215afae */ /* 0x000fe8000c901d46 */
[----:B------:R1:W-:Y:S01]  /*fc90*/  @!P2 LDGSTS.E.BYPASS.LTC128B.128 [R21+0x1a400], desc[UR6][R2.64+0x80], !P0 ;  /* 0x1a4000800215afae */ /* 0x0003e2000c101d46 */
[----:B------:R-:W-:Y:S01]  /*fca0*/  ISETP.GE.AND P2, PT, R5, R6, PT ;  /* 0x000000060500720c */ /* 0x000fe20003f46270 */
[----:B---3--:R-:W-:Y:S02]  /*fcb0*/  IMAD.MOV.U32 R5, RZ, RZ, R4 ;  /* 0x000000ffff057224 */ /* 0x008fe400078e0004 */
[----:B0-----:R-:W-:Y:S02]  /*fcc0*/  IMAD.MOV.U32 R4, RZ, RZ, R14 ;  /* 0x000000ffff047224 */ /* 0x001fe400078e000e */
[----:B------:R-:W-:Y:S04]  /*fcd0*/  SHFL.IDX PT, R14, R0, 0x2, 0x181f ;  /* 0x00581f00000e7f89 */ /* 0x000fe800000e0000 */
[----:B-1----:R-:W0:Y:S01]  /*fce0*/  SHFL.IDX PT, R2, R7, 0x2, 0x181f ;  /* 0x00581f0007027f89 */ /* 0x002e2200000e0000 */
[----:B------:R-:W-:-:S03]  /*fcf0*/  VIADD R3, R8, 0x20 ;  /* 0x0000002008037836 */ /* 0x000fc60000000000 */
[----:B------:R-:W-:Y:S01]  /*fd00*/  @!P2 LEA R20, R9, UR38, 0x1 ;  /* 0x000000260914ac11 */ /* 0x000fe2000f8e08ff */
[----:B------:R-:W-:-:S05]  /*fd10*/  @!P2 IMAD.WIDE.U32 R4, R10, 0x2, R4 ;  /* 0x000000020a04a825 */ /* 0x000fca00078e0004 */
[----:B------:R-:W-:Y:S04]  /*fd20*/  @!P2 LDGSTS.E.BYPASS.LTC128B.128 [R20+0x16c00], desc[UR6][R4.64], !P1 ;  /* 0x16c000000414afae */ /* 0x000fe8000c901d46 */
[----:B------:R1:W-:Y:S01]  /*fd30*/  @!P2 LDGSTS.E.BYPASS.LTC128B.128 [R20+0x1ac00], desc[UR6][R4.64+0x80], !P0 ;  /* 0x1ac000800414afae */ /* 0x0003e2000c101d46 */
[----:B------:R-:W-:Y:S02]  /*fd40*/  ISETP.GE.AND P2, PT, R3, R6, PT ;  /* 0x000000060300720c */ /* 0x000fe40003f46270 */
[----:B0-----:R-:W-:Y:S01]  /*fd50*/  MOV R3, R2 ;  /* 0x0000000200037202 */ /* 0x001fe20000000f00 */
[----:B------:R-:W-:Y:S01]  /*fd60*/  IMAD.MOV.U32 R2, RZ, RZ, R14 ;  /* 0x000000ffff027224 */ /* 0x000fe200078e000e */
[----:B-1----:R-:W0:Y:S09]  /*fd70*/  SHFL.IDX PT, R4, R7, 0x3, 0x181f ;  /* 0x00781f0007047f89 */ /* 0x002e3200000e0000 */
[----:B------:R-:W-:Y:S01]  /*fd80*/  @!P2 LEA R21, R9, UR38, 0x1 ;  /* 0x000000260915ac11 */ /* 0x000fe2000f8e08ff */
[----:B------:R-:W-:Y:S01]  /*fd90*/  VIADD R5, R8, 0x30 ;  /* 0x0000003008057836 */ /* 0x000fe20000000000 */
[----:B------:R-:W1:Y:S01]  /*fda0*/  SHFL.IDX PT, R14, R0, 0x3, 0x181f ;  /* 0x00781f00000e7f89 */ /* 0x000e6200000e0000 */
[----:B------:R-:W-:-:S05]  /*fdb0*/  @!P2 IMAD.WIDE.U32 R2, R10, 0x2, R2 ;  /* 0x000000020a02a825 */ /* 0x000fca00078e0002 */
[----:B------:R-:W-:Y:S04]  /*fdc0*/  @!P2 LDGSTS.E.BYPASS.LTC128B.128 [R21+0x17400], desc[UR6][R2.64], !P1 ;  /* 0x174000000215afae */ /* 0x000fe8000c901d46 */
[----:B------:R2:W-:Y:S01]  /*fdd0*/  @!P2 LDGSTS.E.BYPASS.LTC128B.128 [R21+0x1b400], desc[UR6][R2.64+0x80], !P0 ;  /* 0x1b4000800215afae */ /* 0x0005e2000c101d46 */
[----:B------:R-:W-:Y:S01]  /*fde0*/  ISETP.GE.AND P2, PT, R5, R6, PT ;  /* 0x000000060500720c */ /* 0x000fe20003f46270 */
[----:B0-----:R-:W-:Y:S02]  /*fdf0*/  IMAD.MOV.U32 R5, RZ, RZ, R4 ;  /* 0x000000ffff057224 */ /* 0x001fe400078e0004 */
[----:B--2---:R-:W0:Y:S01]  /*fe00*/  SHFL.IDX PT, R2, R7, 0x4, 0x181f ;  /* 0x00981f0007027f89 */ /* 0x004e2200000e0000 */
[----:B------:R-:W-:Y:S01]  /*fe10*/  VIADD R3, R8, 0x40 ;  /* 0x0000004008037836 */ /* 0x000fe20000000000 */
[----:B-1----:R-:W-:-:S02]  /*fe20*/  MOV R4, R14 ;  /* 0x0000000e00047202 */ /* 0x002fc40000000f00 */
[----:B------:R-:W1:Y:S06]  /*fe30*/  SHFL.IDX PT, R14, R0, 0x4, 0x181f ;  /* 0x00981f00000e7f89 */ /* 0x000e6c00000e0000 */
[----:B------:R-:W-:Y:S01]  /*fe40*/  @!P2 LEA R20, R9, UR38, 0x1 ;  /* 0x000000260914ac11 */ /* 0x000fe2000f8e08ff */
[----:B------:R-:W-:-:S05]  /*fe50*/  @!P2 IMAD.WIDE.U32 R4, R10, 0x2, R4 ;  /* 0x000000020a04a825 */ /* 0x000fca00078e0004 */
[----:B------:R-:W-:Y:S04]  /*fe60*/  @!P2 LDGSTS.E.BYPASS.LTC128B.128 [R20+0x17c00], desc[UR6][R4.64], !P1 ;  /* 0x17c000000414afae */ /* 0x000fe8000c901d46 */
[----:B------:R2:W-:Y:S01]  /*fe70*/  @!P2 LDGSTS.E.BYPASS.LTC128B.128 [R20+0x1bc00], desc[UR6][R4.64+0x80], !P0 ;  /* 0x1bc000800414afae */ /* 0x0005e2000c101d46 */
[----:B------:R-:W-:Y:S01]  /*fe80*/  ISETP.GE.AND P2, PT, R3, R6, PT ;  /* 0x000000060300720c */ /* 0x000fe20003f46270 */
[----:B0-----:R-:W-:Y:S02]  /*fe90*/  IMAD.MOV.U32 R3, RZ, RZ, R2 ;  /* 0x000000ffff037224 */ /* 0x001fe400078e0002 */
[----:B-1----:R-:W-:Y:S01]  /*fea0*/  IMAD.MOV.U32 R2, RZ, RZ, R14 ;  /* 0x000000ffff027224 */ /* 0x002fe200078e000e */
[----:B--2---:R-:W0:Y:S09]  /*feb0*/  SHFL.IDX PT, R4, R7, 0x5, 0x181f ;  /* 0x00b81f0007047f89 */ /* 0x004e3200000e0000 */
[----:B------:R-:W-:Y:S01]  /*fec0*/  @!P2 LEA R21, R9, UR38, 0x1 ;  /* 0x000000260915ac11 */ /* 0x000fe2000f8e08ff */
[----:B------:R-:W-:Y:S01]  /*fed0*/  @!P2 IMAD.WIDE.U32 R2, R10, 0x2, R2 ;  /* 0x000000020a02a825 */ /* 0x000fe200078e0002 */
[----:B------:R-:W1:Y:S01]  /*fee0*/  SHFL.IDX PT, R14, R0, 0x5, 0x181f ;  /* 0x00b81f00000e7f89 */ /* 0x000e6200000e0000 */
[----:B------:R-:W-:-:S03]  /*fef0*/  IADD3 R5, R8, 0x50, RZ ;  /* 0x0000005008057810 */ /* 0x000fc60007ffe0ff */
[----:B------:R-:W-:Y:S04]  /*ff00*/  @!P2 LDGSTS.E.BYPASS.LTC128B.128 [R21+0x18400], desc[UR6][R2.64], !P1 ;  /* 0x184000000215afae */ /* 0x000fe8000c901d46 */
[----:B------:R2:W-:Y:S01]  /*ff10*/  @!P2 LDGSTS.E.BYPASS.LTC128B.128 [R21+0x1c400], desc[UR6][R2.64+0x80], !P0 ;  /* 0x1c4000800215afae */ /* 0x0005e2000c101d46 */
[----:B------:R-:W-:Y:S01]  /*ff20*/  ISETP.GE.AND P2, PT, R5, R6, PT ;  /* 0x000000060500720c */ /* 0x000fe20003f46270 */
[----:B0-----:R-:W-:Y:S02]  /*ff30*/  IMAD.MOV.U32 R5, RZ, RZ, R4 ;  /* 0x000000ffff057224 */ /* 0x001fe400078e0004 */
[----:B--2---:R-:W0:Y:S10]  /*ff40*/  SHFL.IDX PT, R2, R7, 0x6, 0x181f ;  /* 0x00d81f0007027f89 */ /* 0x004e3400000e0000 */
[----:B------:R-:W-:Y:S01]  /*ff50*/  @!P2 LEA R20, R9, UR38, 0x1 ;  /* 0x000000260914ac11 */ /* 0x000fe2000f8e08ff */
[----:B------:R-:W-:-:S02]  /*ff60*/  VIADD R3, R8, 0x60 ;  /* 0x0000006008037836 */ /* 0x000fc40000000000 */
[----:B-1----:R-:W-:Y:S02]  /*ff70*/  IMAD.MOV.U32 R4, RZ, RZ, R14 ;  /* 0x000000ffff047224 */ /* 0x002fe400078e000e */
[----:B------:R-:W1:Y:S02]  /*ff80*/  SHFL.IDX PT, R14, R0, 0x6, 0x181f ;  /* 0x00d81f00000e7f89 */ /* 0x000e6400000e0000 */
[----:B------:R-:W-:-:S05]  /*ff90*/  @!P2 IMAD.WIDE.U32 R4, R10, 0x2, R4 ;  /* 0x000000020a04a825 */ /* 0x000fca00078e0004 */
[----:B------:R-:W-:Y:S04]  /*ffa0*/  @!P2 LDGSTS.E.BYPASS.LTC128B.128 [R20+0x18c00], desc[UR6][R4.64], !P1 ;  /* 0x18c000000414afae */ /* 0x000fe8000c901d46 */
[----:B------:R-:W-:Y:S01]  /*ffb0*/  @!P2 LDGSTS.E.BYPASS.LTC128B.128 [R20+0x1cc00], desc[UR6][R4.64+0x80], !P0 ;  /* 0x1cc000800414afae */ /* 0x000fe2000c101d46 */
[----:B------:R-:W-:Y:S02]  /*ffc0*/  ISETP.GE.AND P2, PT, R3, R6, PT ;  /* 0x000000060300720c */ /* 0x000fe40003f46270 */
[----:B0-----:R-:W-:Y:S01]  /*ffd0*/  MOV R3, R2 ;  /* 0x0000000200037202 */ /* 0x001fe20000000f00 */
[----:B-1----:R-:W-:-:S10]  /*ffe0*/  IMAD.MOV.U32 R2, RZ, RZ, R14 ;  /* 0x000000ffff027224 */ /* 0x002fd400078e000e */
[----:B------:R-:W-:Y:S01]  /*fff0*/  @!P2 LEA R21, R9, UR38, 0x1 ;  /* 0x000000260915ac11 */ /* 0x000fe2000f8e08ff */
[----:B------:R0:W1:Y:S01]  /*10000*/  SHFL.IDX PT, R14, R0, 0x7, 0x181f ;  /* 0x00f81f00000e7f89 */ /* 0x00006200000e0000 */
[----:B------:R-:W-:-:S05]  /*10010*/  @!P2 IMAD.WIDE.U32 R2, R10, 0x2, R2 ;  /* 0x000000020a02a825 */ /* 0x000fca00078e0002 */
[----:B------:R-:W-:Y:S04]  /*10020*/  @!P2 LDGSTS.E.BYPASS.LTC128B.128 [R21+0x19400], desc[UR6][R2.64], !P1 ;  /* 0x194000000215afae */ /* 0x000fe8000c901d46 */
[----:B------:R2:W-:Y:S04]  /*10030*/  @!P2 LDGSTS.E.BYPASS.LTC128B.128 [R21+0x1d400], desc[UR6][R2.64+0x80], !P0 ;  /* 0x1d4000800215afae */ /* 0x0005e8000c101d46 */
[----:B--2---:R0:W2:Y:S02]  /*10040*/  SHFL.IDX PT, R2, R7, 0x7, 0x181f ;  /* 0x00f81f0007027f89 */ /* 0x0040a400000e0000 */
.L_x_6381:
[----:B------:R-:W-:Y:S01]  /*10050*/  VIADD R3, R8, 0x70 ;  /* 0x0000007008037836 */ /* 0x000fe20000000000 */
[----:B------:R-:W-:Y:S04]  /*10060*/  BSSY B0, `(.L_x_6291) ;  /* 0x000000d000007945 */ /* 0x000fe80003800000 */
[----:B------:R-:W-:Y:S01]  /*10070*/  ISETP.GE.AND P2, PT, R3, R6, PT ;  /* 0x000000060300720c */ /* 0x000fe20003f46270 */
[----:B--2---:R-:W-:Y:S01]  /*10080*/  IMAD.MOV.U32 R3, RZ, RZ, R2 ;  /* 0x000000ffff037224 */ /* 0x004fe200078e0002 */
        /* <DEDUP_REMOVED lines=9> */
[----:B------:R1:W-:Y:S02]  /*10120*/  LDGSTS.E.BYPASS.LTC128B.128 [R9+0x1dc00], desc[UR4][R2.64+0x80], !P0 ;  /* 0x1dc0008002097fae */ /* 0x0003e4000c101d44 */
.L_x_6292:
[----:B------:R-:W-:Y:S05]  /*10130*/  BSYNC B0 ;  /* 0x0000000000007941 */ /* 0x000fea0003800000 */
.L_x_6291:
[----:B------:R-:W-:Y:S01]  /*10140*/  NOP ;  /* 0x0000000000007918 */ /* 0x000fe20000000000 */
[----:B------:R-:W-:Y:S01]  /*10150*/  SYNCS.ARRIVE.TRANS64.RED.A0T1 RZ, [UR38+0x34800], RZ ;  /* 0x034800ffffff79a7 */ /* 0x000fe20008200426 */
[----:B-1----:R-:W-:Y:S01]  /*10160*/  IMAD.MOV.U32 R2, RZ, RZ, 0x1 ;  /* 0x00000001ff027424 */ /* 0x002fe200078e00ff */
[----:B------:R-:W-:Y:S04]  /*10170*/  ARRIVES.LDGSTSBAR.64.TRANSCNT [UR38+0x34800] ;  /* 0x03480000ff0079b0 */ /* 0x000fe80008000aa6 */
[----:B------:R-:W-:Y:S01]  /*10180*/  SHF.L.U32 R2, R2, 0x1f, RZ ;  /* 0x0000001f02027819 */ /* 0x000fe200000006ff */
[----:B------:R-:W-:Y:S01]  /*10190*/  NOP ;  /* 0x0000000000007918 */ /* 0x000fe20000000000 */
[----:B------:R-:W0:Y:S01]  /*101a0*/  LDL.LU R3, [R1+0x8] ;  /* 0x0000080001037983 */ /* 0x000e220000300800 */
[----:B------:R-:W-:Y:S01]  /*101b0*/  SYNCS.ARRIVE.TRANS64.A1T0 RZ, [UR38+0x34800], RZ ;  /* 0x034800ffffff79a7 */ /* 0x000fe20008100026 */
[----:B------:R-:W1:Y:S01]  /*101c0*/  SYNCS.PHASECHK.TRANS64.TRYWAIT P0, [UR38+0x34820], R2 ;  /* 0x03482002ff0075a7 */ /* 0x000e620008000166 */
[----:B0-----:R-:W-:-:S05]  /*101d0*/  VIADD R0, R3, 0xfffffffe ;  /* 0xfffffffe03007836 */ /* 0x001fca0000000000 */
[----:B------:R-:W-:Y:S01]  /*101e0*/  ISETP.GE.AND P1, PT, R0, UR39, PT ;  /* 0x0000002700007c0c */ /* 0x000fe2000bf26270 */
[----:B-1----:R-:W-:-:S12]  /*101f0*/  @!P0 BRA `(.L_x_6293) ;  /* 0x0000002c00ac8947 */ /* 0x002fd80003800000 */
.L_x_6382:
[----:B------:R-:W-:Y:S01]  /*10200*/  IMAD.MOV.U32 R9, RZ, RZ, 0x1 ;  /* 0x00000001ff097424 */ /* 0x000fe200078e00ff */
[----:B------:R-:W-:Y:S01]  /*10210*/  MOV R8, RZ ;  /* 0x000000ff00087202 */ /* 0x000fe20000000f00 */
[----:B------:R-:W-:Y:S06]  /*10220*/  @!P1 BRA `(.L_x_6294) ;  /* 0x0000001800609947 */ /* 0x000fec0003800000 */
[----:B------:R-:W-:Y:S01]  /*10230*/  UIADD3 UR4, UR42, 0x1, URZ ;  /* 0x000000012a047890 */ /* 0x000fe2000fffe03f */
[----:B0-----:R-:W-:Y:S01]  /*10240*/  LOP3.LUT R2, RZ, UR39, RZ, 0x33, !PT ;  /* 0x00000027ff027c12 */ /* 0x001fe2000f8e33ff */
        /* <DEDUP_REMOVED lines=23> */
.L_x_6326:
        /* <DEDUP_REMOVED lines=29> */
.L_x_6298:
[----:B------:R-:W1:Y:S01]  /*10590*/  S2R R2, SR_TID.X ;  /* 0x0000000000027919 */ /* 0x000e620000002100 */
[----:B------:R-:W-:Y:S01]  /*105a0*/  BSSY B2, `(.L_x_6299) ;  /* 0x0000006000027945 */ /* 0x000fe20003800000 */
[----:B-1----:R-:W-:Y:S02]  /*105b0*/  LOP3.LUT R3, R2, 0x7f, RZ, 0xc0, !PT ;  /* 0x0000007f02037812 */ /* 0x002fe400078ec0ff */
[----:B------:R-:W-:Y:S02]  /*105c0*/  SHF.L.U32 R2, R6, 0x1f, RZ ;  /* 0x0000001f06027819 */ /* 0x000fe400000006ff */
[----:B------:R-:W-:Y:S02]  /*105d0*/  ISETP.NE.AND P2, PT, R3, RZ, PT ;  /* 0x000000ff0300720c */ /* 0x000fe40003f45270 */
[----:B------:R-:W1:Y:S02]  /*105e0*/  SYNCS.PHASECHK.TRANS64.TRYWAIT P0, [UR38+0x34848], R2 ;  /* 0x03484802ff0075a7 */ /* 0x000e640008000166 */
[----:B-1----:R-:W-:Y:S09]  /*105f0*/  @!P0 BRA `(.L_x_6300) ;  /* 0x0000002800c48947 */ /* 0x002ff20003800000 */
.L_x_6383:
[----:B------:R-:W-:Y:S05]  /*10600*/  BSYNC B2 ;  /* 0x0000000000027941 */ /* 0x000fea0003800000 */
.L_x_6299:
[----:B------:R-:W-:Y:S04]  /*10610*/  BSSY B2, `(.L_x_6301) ;  /* 0x0000007000027945 */ /* 0x000fe80003800000 */
[----:B------:R-:W-:Y:S05]  /*10620*/  @P2 BRA `(.L_x_6302) ;  /* 0x0000000000142947 */ /* 0x000fea0003800000 */
[----:B------:R-:W-:Y:S01]  /*10630*/  ISETP.NE.AND P0, PT, R10, RZ, PT ;  /* 0x000000ff0a00720c */ /* 0x000fe20003f05270 */
[----:B-1----:R-:W-:-:S04]  /*10640*/  IMAD.MOV.U32 R3, RZ, RZ, 0xb000 ;  /* 0x0000b000ff037424 */ /* 0x002fc800078e00ff */
[----:B------:R2:W-:Y:S08]  /*10650*/  SYNCS.ARRIVE.TRANS64 RZ, [UR38+0x34838], R3 ;  /* 0x03483803ffff79a7 */ /* 0x0005f00008000026 */
[----:B--2---:R-:W-:Y:S05]  /*10660*/  @!P0 BRA `(.L_x_6302) ;  /* 0x0000000000048947 */ /* 0x004fea0003800000 */
[----:B------:R-:W-:Y:S01]  /*10670*/  BPT.TRAP 0x1 ;  /* 0x000000040000795c */ /* 0x000fe20000300000 */
.L_x_6302:
[----:B------:R-:W-:Y:S05]  /*10680*/  BSYNC B2 ;  /* 0x0000000000027941 */ /* 0x000fea0003800000 */
.L_x_6301:
        /* <DEDUP_REMOVED lines=11> */
.L_x_6303:
        /* <DEDUP_REMOVED lines=13> */
.L_x_6304:
        /* <DEDUP_REMOVED lines=12> */
.L_x_6384:
[----:B------:R-:W-:Y:S05]  /*108d0*/  BSYNC B2 ;  /* 0x0000000000027941 */ /* 0x000fea0003800000 */
.L_x_6305:
        /* <DEDUP_REMOVED lines=9> */
.L_x_6308:
[----:B------:R-:W-:Y:S05]  /*10970*/  BSYNC B2 ;  /* 0x0000000000027941 */ /* 0x000fea0003800000 */
.L_x_6307:
        /* <DEDUP_REMOVED lines=10> */
.L_x_6309:
        /* <DEDUP_REMOVED lines=13> */
.L_x_6310:
        /* <DEDUP_REMOVED lines=10> */
.L_x_6297:
[----:B------:R-:W-:Y:S05]  /*10b90*/  BSYNC B1 ;  /* 0x0000000000017941 */ /* 0x000fea0003800000 */
.L_x_6296:
        /* <DEDUP_REMOVED lines=23> */
[----:B------:R-:W-:-:S04]  /*10d10*/  ULDC.64 UR4, c[0x0][0x418] ;  /* 0x0001060000047ab9 */ /* 0x000fc80000000a00 */
[----:B------:R-:W-:Y:S02]  /*10d20*/  IADD3 R3, R4, R3, RZ ;  /* 0x0000000304037210 */ /* 0x000fe40007ffe0ff */
[----:B------:R-:W-:-:S04]  /*10d30*/  LEA R4, P0, R2, UR4, 0x2 ;  /* 0x0000000402047c11 */ /* 0x000fc8000f8010ff */
[----:B------:R-:W-:-:S05]  /*10d40*/  LEA.HI.X R5, R2, UR5, R3, 0x2, P0 ;  /* 0x0000000502057c11 */ /* 0x000fca00080f1403 */
[----:B------:R0:W5:Y:S04]  /*10d50*/  LDG.E R4, desc[UR6][R4.64] ;  /* 0x0000000604047981 */ /* 0x000168000c1e1900 */
.L_x_6313:
[----:B------:R-:W1:Y:S01]  /*10d60*/  S2R R2, SR_TID.X ;  /* 0x0000000000027919 */ /* 0x000e620000002100 */
[----:B------:R-:W-:Y:S01]  /*10d70*/  BSSY B2, `(.L_x_6314) ;  /* 0x0000006000027945 */ /* 0x000fe20003800000 */
[----:B-1----:R-:W-:Y:S02]  /*10d80*/  LOP3.LUT R3, R2, 0x7f, RZ, 0xc0, !PT ;  /* 0x0000007f02037812 */ /* 0x002fe400078ec0ff */
[----:B------:R-:W-:Y:S02]  /*10d90*/  SHF.L.U32 R2, R9, 0x1f, RZ ;  /* 0x0000001f09027819 */ /* 0x000fe400000006ff */
[----:B------:R-:W-:Y:S02]  /*10da0*/  ISETP.NE.AND P2, PT, R3, RZ, PT ;  /* 0x000000ff0300720c */ /* 0x000fe40003f45270 */
[----:B------:R-:W1:Y:S02]  /*10db0*/  SYNCS.PHASECHK.TRANS64.TRYWAIT P0, [UR38+0x34840], R2 ;  /* 0x03484002ff0075a7 */ /* 0x000e640008000166 */
[----:B-1----:R-:W-:Y:S09]  /*10dc0*/  @!P0 BRA `(.L_x_6315) ;  /* 0x0000002400008947 */ /* 0x002ff20003800000 */
.L_x_6385:
[----:B------:R-:W-:Y:S05]  /*10dd0*/  BSYNC B2 ;  /* 0x0000000000027941 */ /* 0x000fea0003800000 */
.L_x_6314:
[----:B------:R-:W-:Y:S04]  /*10de0*/  BSSY B2, `(.L_x_6316) ;  /* 0x0000007000027945 */ /* 0x000fe80003800000 */
[----:B------:R-:W-:Y:S05]  /*10df0*/  @P2 BRA `(.L_x_6317) ;  /* 0x0000000000142947 */ /* 0x000fea0003800000 */
[----:B------:R-:W-:Y:S01]  /*10e00*/  ISETP.NE.AND P0, PT, R10, RZ, PT ;  /* 0x000000ff0a00720c */ /* 0x000fe20003f05270 */
[----:B-1----:R-:W-:-:S04]  /*10e10*/  IMAD.MOV.U32 R2, RZ, RZ, 0xb000 ;  /* 0x0000b000ff027424 */ /* 0x002fc800078e00ff */
[----:B------:R2:W-:Y:S08]  /*10e20*/  SYNCS.ARRIVE.TRANS64 RZ, [UR38+0x34830], R2 ;  /* 0x03483002ffff79a7 */ /* 0x0005f00008000026 */
[----:B--2---:R-:W-:Y:S05]  /*10e30*/  @!P0 BRA `(.L_x_6317) ;  /* 0x0000000000048947 */ /* 0x004fea0003800000 */
[----:B------:R-:W-:Y:S01]  /*10e40*/  BPT.TRAP 0x1 ;  /* 0x000000040000795c */ /* 0x000fe20000300000 */
.L_x_6317:
[----:B------:R-:W-:Y:S05]  /*10e50*/  BSYNC B2 ;  /* 0x0000000000027941 */ /* 0x000fea0003800000 */
.L_x_6316:
        /* <DEDUP_REMOVED lines=11> */
.L_x_6318:
        /* <DEDUP_REMOVED lines=14> */
.L_x_6319:
        /* <DEDUP_REMOVED lines=12> */
.L_x_6386:
[----:B------:R-:W-:Y:S05]  /*110b0*/  BSYNC B2 ;  /* 0x0000000000027941 */ /* 0x000fea0003800000 */
.L_x_6320:
        /* <DEDUP_REMOVED lines=9> */
.L_x_6323:
[----:B------:R-:W-:Y:S05]  /*11150*/  BSYNC B2 ;  /* 0x0000000000027941 */ /* 0x000fea0003800000 */
.L_x_6322:
        /* <DEDUP_REMOVED lines=10> */
.L_x_6324:
        /* <DEDUP_REMOVED lines=13> */
.L_x_6325:
        /* <DEDUP_REMOVED lines=10> */
.L_x_6312:
[----:B------:R-:W-:Y:S05]  /*11370*/  BSYNC B1 ;  /* 0x0000000000017941 */ /* 0x000fea0003800000 */
.L_x_6311:
[----:B------:R-:W-:Y:S02]  /*11380*/  VIADD R0, R0, 0xfffffffe ;  /* 0xfffffffe00007836 */ /* 0x000fe40000000000 */
[----:B------:R-:W-:Y:S01]  /*11390*/  IMAD.MOV.U32 R6, RZ, RZ, R9 ;  /* 0x000000ffff067224 */ /* 0x000fe200078e0009 */
[----:B------:R-:W-:Y:S06]  /*113a0*/  @P1 BRA `(.L_x_6326) ;  /* 0xfffffff000041947 */ /* 0x000fec000383ffff */
[----:B------:R-:W-:Y:S05]  /*113b0*/  BSYNC B0 ;  /* 0x0000000000007941 */ /* 0x000fea0003800000 */
.L_x_6295:
        /* <DEDUP_REMOVED lines=30> */
.L_x_6328:
[----:B------:R-:W1:Y:S01]  /*115a0*/  S2R R2, SR_TID.X ;  /* 0x0000000000027919 */ /* 0x000e620000002100 */
[----:B------:R-:W-:Y:S01]  /*115b0*/  BSSY B1, `(.L_x_6329) ;  /* 0x0000006000017945 */ /* 0x000fe20003800000 */
[----:B-1----:R-:W-:Y:S02]  /*115c0*/  LOP3.LUT R3, R2, 0x7f, RZ, 0xc0, !PT ;  /* 0x0000007f02037812 */ /* 0x002fe400078ec0ff */
[----:B------:R-:W-:Y:S02]  /*115d0*/  SHF.L.U32 R2, R9, 0x1f, RZ ;  /* 0x0000001f09027819 */ /* 0x000fe400000006ff */
[----:B------:R-:W-:Y:S02]  /*115e0*/  ISETP.NE.AND P1, PT, R3, RZ, PT ;  /* 0x000000ff0300720c */ /* 0x000fe40003f25270 */
[----:B------:R-:W1:Y:S02]  /*115f0*/  SYNCS.PHASECHK.TRANS64.TRYWAIT P0, [UR38+0x34848], R2 ;  /* 0x03484802ff0075a7 */ /* 0x000e640008000166 */
[----:B-1----:R-:W-:Y:S09]  /*11600*/  @!P0 BRA `(.L_x_6330) ;  /* 0x0000001c00208947 */ /* 0x002ff20003800000 */
.L_x_6387:
[----:B------:R-:W-:Y:S05]  /*11610*/  BSYNC B1 ;  /* 0x0000000000017941 */ /* 0x000fea0003800000 */
.L_x_6329:
[----:B------:R-:W-:Y:S04]  /*11620*/  BSSY B1, `(.L_x_6331) ;  /* 0x0000007000017945 */ /* 0x000fe80003800000 */
[----:B------:R-:W-:Y:S05]  /*11630*/  @P1 BRA `(.L_x_6332) ;  /* 0x0000000000141947 */ /* 0x000fea0003800000 */
[----:B------:R-:W-:Y:S02]  /*11640*/  ISETP.NE.AND P0, PT, R10, RZ, PT ;  /* 0x000000ff0a00720c */ /* 0x000fe40003f05270 */
[----:B-1----:R-:W-:-:S04]  /*11650*/  MOV R3, 0xb000 ;  /* 0x0000b00000037802 */ /* 0x002fc80000000f00 */
[----:B------:R2:W-:Y:S07]  /*11660*/  SYNCS.ARRIVE.TRANS64 RZ, [UR38+0x34838], R3 ;  /* 0x03483803ffff79a7 */ /* 0x0005ee0008000026 */
[----:B------:R-:W-:Y:S05]  /*11670*/  @!P0 BRA `(.L_x_6332) ;  /* 0x0000000000048947 */ /* 0x000fea0003800000 */
[----:B------:R-:W-:Y:S01]  /*11680*/  BPT.TRAP 0x1 ;  /* 0x000000040000795c */ /* 0x000fe20000300000 */
.L_x_6332:
[----:B------:R-:W-:Y:S05]  /*11690*/  BSYNC B1 ;  /* 0x0000000000017941 */ /* 0x000fea0003800000 */
.L_x_6331:
        /* <DEDUP_REMOVED lines=11> */
.L_x_6333:
        /* <DEDUP_REMOVED lines=14> */
.L_x_6334:
        /* <DEDUP_REMOVED lines=11> */
.L_x_6388:
[----:B------:R-:W-:Y:S05]  /*118e0*/  BSYNC B1 ;  /* 0x0000000000017941 */ /* 0x000fea0003800000 */
.L_x_6335:
        /* <DEDUP_REMOVED lines=9> */
.L_x_6338:
[----:B------:R-:W-:Y:S05]  /*11980*/  BSYNC B1 ;  /* 0x0000000000017941 */ /* 0x000fea0003800000 */
.L_x_6337:
        /* <DEDUP_REMOVED lines=10> */
.L_x_6339:
        /* <DEDUP_REMOVED lines=13> */
.L_x_6340:
        /* <DEDUP_REMOVED lines=10> */
.L_x_6327:
[----:B------:R-:W-:Y:S05]  /*11ba0*/  BSYNC B0 ;  /* 0x0000000000007941 */ /* 0x000fea0003800000 */
.L_x_6294:
[----:B------:R-:W2:Y:S01]  /*11bb0*/  LDL.LU R0, [R1] ;  /* 0x0000000001007983 */ /* 0x000ea20000300800 */
[----:B------:R-:W-:Y:S01]  /*11bc0*/  BSSY B0, `(.L_x_6341) ;  /* 0x0000037000007945 */ /* 0x000fe20003800000 */
[----:B--2---:R-:W-:-:S13]  /*11bd0*/  ISETP.NE.AND P0, PT, R0, RZ, PT ;  /* 0x000000ff0000720c */ /* 0x004fda0003f05270 */
[----:B------:R-:W-:Y:S05]  /*11be0*/  @!P0 BRA `(.L_x_6342) ;  /* 0x0000000000d08947 */ /* 0x000fea0003800000 */
[----:B------:R-:W1:Y:S01]  /*11bf0*/  S2R R0, SR_TID.X ;  /* 0x0000000000007919 */ /* 0x000e620000002100 */
[----:B0-----:R-:W-:Y:S01]  /*11c00*/  LEA R3, R8, UR38, 0x3 ;  /* 0x0000002608037c11 */ /* 0x001fe2000f8e18ff */
[----:B------:R-:W-:Y:S01]  /*11c10*/  BSSY B1, `(.L_x_6343) ;  /* 0x0000006000017945 */ /* 0x000fe20003800000 */
[----:B-1----:R-:W-:Y:S02]  /*11c20*/  LOP3.LUT R2, R0, 0x7f, RZ, 0xc0, !PT ;  /* 0x0000007f00027812 */ /* 0x002fe400078ec0ff */
[----:B------:R-:W-:Y:S02]  /*11c30*/  SHF.L.U32 R0, R9, 0x1f, RZ ;  /* 0x0000001f09007819 */ /* 0x000fe400000006ff */
[----:B------:R-:W-:Y:S02]  /*11c40*/  ISETP.NE.AND P1, PT, R2, RZ, PT ;  /* 0x000000ff0200720c */ /* 0x000fe40003f25270 */
[----:B------:R-:W0:Y:S02]  /*11c50*/  SYNCS.PHASECHK.TRANS64.TRYWAIT P0, [R3+URZ+0x34860], R0 ;  /* 0x03486000030075a7 */ /* 0x000e24000800017f */
[----:B0-----:R-:W-:Y:S09]  /*11c60*/  @!P0 BRA `(.L_x_6344) ;  /* 0x0000001400b88947 */ /* 0x001ff20003800000 */
.L_x_6389:
[----:B------:R-:W-:Y:S05]  /*11c70*/  BSYNC B1 ;  /* 0x0000000000017941 */ /* 0x000fea0003800000 */
.L_x_6343:
        /* <DEDUP_REMOVED lines=8> */
.L_x_6346:
[----:B------:R-:W-:Y:S05]  /*11d00*/  BSYNC B1 ;  /* 0x0000000000017941 */ /* 0x000fea0003800000 */
.L_x_6345:
        /* <DEDUP_REMOVED lines=13> */
.L_x_6347:
        /* <DEDUP_REMOVED lines=13> */
.L_x_6348:
        /* <DEDUP_REMOVED lines=8> */
.L_x_6342:
[----:B------:R-:W-:Y:S05]  /*11f30*/  BSYNC B0 ;  /* 0x0000000000007941 */ /* 0x000fea0003800000 */
.L_x_6341:
[----:B0-----:R-:W-:Y:S02]  /*11f40*/  VIADD R0, R8, 0x1 ;  /* 0x0000000108007836 */ /* 0x001fe40000000000 */
[----:B------:R-:W-:-:S03]  /*11f50*/  IMAD.MOV.U32 R3, RZ, RZ, RZ ;  /* 0x000000ffff037224 */ /* 0x000fc600078e00ff */
[----:B------:R-:W-:-:S04]  /*11f60*/  ISETP.NE.AND P0, PT, R0, 0x2, PT ;  /* 0x000000020000780c */ /* 0x000fc80003f05270 */
[----:B------:R-:W-:Y:S02]  /*11f70*/  SEL R2, RZ, 0x1, P0 ;  /* 0x00000001ff027807 */ /* 0x000fe40000000000 */
[----:B------:R-:W-:Y:S02]  /*11f80*/  SEL R0, R0, RZ, P0 ;  /* 0x000000ff00007207 */ /* 0x000fe40000000000 */
[----:B------:R-:W-:-:S07]  /*11f90*/  LOP3.LUT R9, R9, R2, RZ, 0x3c, !PT ;  /* 0x0000000209097212 */ /* 0x000fce00078e3cff */
.L_x_6278:
[----:B------:R-:W0:Y:S01]  /*11fa0*/  S2R R5, SR_CgaCtaId ;  /* 0x0000000000057919 */ /* 0x000e220000008800 */
[----:B------:R-:W-:Y:S02]  /*11fb0*/  MOV R2, 0x400 ;  /* 0x0000040000027802 */ /* 0x000fe40000000f00 */
[----:B------:R-:W-:Y:S02]  /*11fc0*/  SHF.L.U32 R3, R3, 0x1f, RZ ;  /* 0x0000001f03037819 */ /* 0x000fe400000006ff */
[----:B0-----:R-:W-:-:S04]  /*11fd0*/  LEA R2, R5, R2, 0x18 ;  /* 0x0000000205027211 */ /* 0x001fc800078ec0ff */
[----:B------:R-:W0:Y:S02]  /*11fe0*/  SYNCS.PHASECHK.TRANS64.TRYWAIT P0, [R2+URZ+0x34820], R3 ;  /* 0x03482003020075a7 */ /* 0x000e24000800017f */
[----:B0-----:R-:W-:Y:S05]  /*11ff0*/  @!P0 BRA `(.L_x_6349) ;  /* 0x0000001000e88947 */ /* 0x001fea0003800000 */
.L_x_6390:
[----:B------:R-:W-:-:S03]  /*12000*/  UMOV UR4, 0xffffffff ;  /* 0xffffffff00047882 */ /* 0x000fc60000000000 */
[----:B------:R-:W-:Y:S05]  /*12010*/  BRA.DIV UR4, `(.L_x_6350) ;  /* 0x0000001204f47947 */ /* 0x000fea000b800000 */
[----:B0-----:R-:W0:Y:S02]  /*12020*/  S2R R3, SR_TID.X ;  /* 0x0000000000037919 */ /* 0x001e240000002100 */
[----:B0-----:R-:W-:-:S04]  /*12030*/  SHF.R.U32.HI R3, RZ, 0x5, R3 ;  /* 0x00000005ff037819 */ /* 0x001fc80000011603 */
[----:B------:R-:W-:-:S05]  /*12040*/  LOP3.LUT R3, R3, 0x3, RZ, 0xc0, !PT ;  /* 0x0000000303037812 */ /* 0x000fca00078ec0ff */
[----:B------:R0:W1:Y:S02]  /*12050*/  SHFL.IDX PT, R14, R3, RZ, 0x1f ;  /* 0x00001fff030e7589 */ /* 0x00006400000e0000 */
.L_x_6393:
[----:B-1----:R-:W-:-:S13]  /*12060*/  ISETP.NE.AND P0, PT, R14, RZ, PT ;  /* 0x000000ff0e00720c */ /* 0x002fda0003f05270 */
[----:B------:R-:W-:Y:S05]  /*12070*/  @P0 BRA `(.L_x_6250) ;  /* 0x0000000000900947 */ /* 0x000fea0003800000 */
[----:B------:R-:W-:-:S03]  /*12080*/  UMOV UR4, 0xffffffff ;  /* 0xffffffff00047882 */ /* 0x000fc60000000000 */
[----:B------:R-:W-:Y:S05]  /*12090*/  BRA.DIV UR4, `(.L_x_6351) ;  /* 0x0000001604087947 */ /* 0x000fea000b800000 */
[----:B------:R-:W-:-:S13]  /*120a0*/  ELECT P6, URZ, PT ;  /* 0x00000000003f782f */ /* 0x000fda00038c0000 */
.L_x_6396:
        /* <DEDUP_REMOVED lines=8> */
.L_x_6352:
[----:B------:R-:W-:Y:S01]  /*12130*/  IADD3 R7, R2, 0x34840, RZ ;  /* 0x0003484002077810 */ /* 0x000fe20007ffe0ff */
[----:B------:R-:W-:Y:S01]  /*12140*/  VIADD R3, R0, 0x1 ;  /* 0x0000000100037836 */ /* 0x000fe20000000000 */
[----:B------:R-:W-:-:S03]  /*12150*/  SHF.L.U32 R5, R9, 0x1f, RZ ;  /* 0x0000001f09057819 */ /* 0x000fc600000006ff */
[----:B------:R-:W-:Y:S01]  /*12160*/  IMAD R6, R0, 0x8, R7 ;  /* 0x0000000800067824 */ /* 0x000fe200078e0207 */
[----:B------:R-:W-:-:S03]  /*12170*/  ISETP.NE.AND P1, PT, R3, 0x2, PT ;  /* 0x000000020300780c */ /* 0x000fc60003f25270 */
[----:B------:R-:W0:Y:S01]  /*12180*/  SYNCS.PHASECHK.TRANS64.TRYWAIT P0, [R6+URZ], R5 ;  /* 0x00000005060075a7 */ /* 0x000e22000800017f */
[----:B------:R-:W-:Y:S02]  /*12190*/  SEL R4, RZ, 0x1, P1 ;  /* 0x00000001ff047807 */ /* 0x000fe40000800000 */
[----:B------:R-:W-:Y:S02]  /*121a0*/  SEL R8, R3, RZ, P1 ;  /* 0x000000ff03087207 */ /* 0x000fe40000800000 */
[----:B------:R-:W-:-:S03]  /*121b0*/  LOP3.LUT R4, R9, R4, RZ, 0x3c, !PT ;  /* 0x0000000409047212 */ /* 0x000fc600078e3cff */
[----:B------:R-:W-:Y:S01]  /*121c0*/  IMAD R3, R8, 0x8, R7 ;  /* 0x0000000808037824 */ /* 0x000fe200078e0207 */
[----:B------:R-:W-:Y:S01]  /*121d0*/  SHF.L.U32 R4, R4, 0x1f, RZ ;  /* 0x0000001f04047819 */ /* 0x000fe200000006ff */
[----:B0-----:R-:W-:Y:S06]  /*121e0*/  @!P0 BRA `(.L_x_6353) ;  /* 0x0000001000d48947 */ /* 0x001fec0003800000 */
.L_x_6397:
[----:B------:R-:W1:Y:S02]  /*121f0*/  SYNCS.PHASECHK.TRANS64.TRYWAIT P0, [R3+URZ], R4 ;  /* 0x00000004030075a7 */ /* 0x000e64000800017f */
[----:B-1----:R-:W-:Y:S05]  /*12200*/  @!P0 BRA `(.L_x_6354) ;  /* 0x0000001000e08947 */ /* 0x002fea0003800000 */
.L_x_6398:
[----:B------:R-:W-:Y:S05]  /*12210*/  @!P2 BRA `(.L_x_6355) ;  /* 0x000000000004a947 */ /* 0x000fea0003800000 */
[----:B------:R-:W-:Y:S01]  /*12220*/  BPT.TRAP 0x1 ;  /* 0x000000040000795c */ /* 0x000fe20000300000 */
.L_x_6355:
[----:B-1----:R-:W-:-:S05]  /*12230*/  IADD3 R3, R2, 0x34860, RZ ;  /* 0x0003486002037810 */ /* 0x002fca0007ffe0ff */
[----:B------:R-:W-:-:S04]  /*12240*/  IMAD R0, R0, 0x8, R3 ;  /* 0x0000000800007824 */ /* 0x000fc800078e0203 */
[----:B------:R-:W1:Y:S02]  /*12250*/  SYNCS.PHASECHK.TRANS64.TRYWAIT P0, [R0+URZ], R5 ;  /* 0x00000005000075a7 */ /* 0x000e64000800017f */
[----:B-1----:R-:W-:Y:S05]  /*12260*/  @!P0 BRA `(.L_x_6356) ;  /* 0x0000001000dc8947 */ /* 0x002fea0003800000 */
.L_x_6399:
[----:B------:R-:W-:-:S07]  /*12270*/  IMAD R3, R8, 0x8, R3 ;  /* 0x0000000808037824 */ /* 0x000fce00078e0203 */
.L_x_6357:
[----:B--2---:R2:W3:Y:S02]  /*12280*/  SYNCS.PHASECHK.TRANS64.TRYWAIT P0, [R3+URZ], R4 ;  /* 0x00000004030075a7 */ /* 0x0044e4000800017f */
[----:B---3--:R-:W-:Y:S05]  /*12290*/  @!P0 NANOSLEEP.SYNCS 0x989680 ;  /* 0x009896800000895d */ /* 0x008fea0003900000 */
[----:B------:R-:W3:Y:S02]  /*122a0*/  @!P0 SYNCS.PHASECHK.TRANS64 P0, [R3+URZ], R4 ;  /* 0x00000004030085a7 */ /* 0x000ee4000800007f */
[----:B---3--:R-:W-:Y:S05]  /*122b0*/  @!P0 BRA `(.L_x_6357) ;  /* 0xfffffffc00f08947 */ /* 0x008fea000383ffff */
.L_x_6250:
[----:B------:R-:W-:Y:S05]  /*122c0*/  BSYNC B6 ;  /* 0x0000000000067941 */ /* 0x000fea0003800000 */
.L_x_6247:
[----:B------:R-:W-:Y:S05]  /*122d0*/  EXIT ;  /* 0x000000000000794d */ /* 0x000fea0003800000 */
.L_x_6254:
[----:B------:R-:W-:-:S13]  /*122e0*/  R2UR UR4, R16 ;  /* 0x00000000100472ca */ /* 0x000fda00000e0000 */
[----:B0-----:R-:W-:-:S04]  /*122f0*/  IMAD.U32 R3, RZ, RZ, UR4 ;  /* 0x00000004ff037e24 */ /* 0x001fc8000f8e00ff */
[----:B------:R0:W1:Y:S03]  /*12300*/  SYNCS.PHASECHK.TRANS64.TRYWAIT P0, [R3+URZ+0x34800], R0 ;  /* 0x03480000030075a7 */ /* 0x000066000800017f */
[----:B-1----:R-:W-:Y:S05]  /*12310*/  @!P0 NANOSLEEP.SYNCS 0x989680 ;  /* 0x009896800000895d */ /* 0x002fea0003900000 */
[----:B------:R-:W1:Y:S02]  /*12320*/  @!P0 SYNCS.PHASECHK.TRANS64 P0, [R3+URZ+0x34800], R0 ;  /* 0x03480000030085a7 */ /* 0x000e64000800007f */
[----:B-1----:R-:W-:Y:S05]  /*12330*/  @!P0 BRA `(.L_x_6254) ;  /* 0xfffffffc00e88947 */ /* 0x002fea000383ffff */
[----:B------:R-:W-:Y:S05]  /*12340*/  BRA `(.L_x_6358) ;  /* 0xfffffef000107947 */ /* 0x000fea000383ffff */
.L_x_6258:
[----:B------:R-:W-:-:S13]  /*12350*/  R2UR UR4, R16 ;  /* 0x00000000100472ca */ /* 0x000fda00000e0000 */
[----:B0-----:R-:W-:-:S04]  /*12360*/  MOV R3, UR4 ;  /* 0x0000000400037c02 */ /* 0x001fc80008000f00 */
[----:B------:R0:W2:Y:S03]  /*12370*/  SYNCS.PHASECHK.TRANS64.TRYWAIT P2, [R3+URZ+0x34830], R0 ;  /* 0x03483000030075a7 */ /* 0x0000a6000804017f */
[----:B--2---:R-:W-:Y:S05]  /*12380*/  @!P2 NANOSLEEP.SYNCS 0x989680 ;  /* 0x009896800000a95d */ /* 0x004fea0003900000 */
[----:B------:R-:W2:Y:S02]  /*12390*/  @!P2 SYNCS.PHASECHK.TRANS64 P2, [R3+URZ+0x34830], R0 ;  /* 0x034830000300a5a7 */ /* 0x000ea4000804007f */
[----:B--2---:R-:W-:Y:S05]  /*123a0*/  @!P2 BRA `(.L_x_6258) ;  /* 0xfffffffc00e8a947 */ /* 0x004fea000383ffff */
[----:B------:R-:W-:Y:S05]  /*123b0*/  BRA `(.L_x_6257) ;  /* 0xfffffef000407947 */ /* 0x000fea000383ffff */
.L_x_6263:
[----:B-1----:R1:W2:Y:S02]  /*123c0*/  SYNCS.PHASECHK.TRANS64.TRYWAIT P2, [R9+URZ+0x34830], R8 ;  /* 0x03483008090075a7 */ /* 0x0022a4000804017f */
[----:B--2---:R-:W-:Y:S05]  /*123d0*/  @!P2 NANOSLEEP.SYNCS 0x989680 ;  /* 0x009896800000a95d */ /* 0x004fea0003900000 */
[----:B------:R-:W2:Y:S02]  /*123e0*/  @!P2 SYNCS.PHASECHK.TRANS64 P2, [R9+URZ+0x34830], R8 ;  /* 0x034830080900a5a7 */ /* 0x000ea4000804007f */
[----:B--2---:R-:W-:Y:S05]  /*123f0*/  @!P2 BRA `(.L_x_6263) ;  /* 0xfffffffc00f0a947 */ /* 0x004fea000383ffff */
[----:B------:R-:W-:Y:S05]  /*12400*/  BRA `(.L_x_6260) ;  /* 0xffffff4800dc7947 */ /* 0x000fea000383ffff */
.L_x_6267:
[----:B-1----:R-:W-:-:S04]  /*12410*/  IMAD.U32 R9, RZ, RZ, UR6 ;  /* 0x00000006ff097e24 */ /* 0x002fc8000f8e00ff */
[----:B------:R1:W2:Y:S03]  /*12420*/  SYNCS.PHASECHK.TRANS64.TRYWAIT P2, [R9+URZ+0x34850], R8 ;  /* 0x03485008090075a7 */ /* 0x0002a6000804017f */
[----:B--2---:R-:W-:Y:S05]  /*12430*/  @!P2 NANOSLEEP.SYNCS 0x989680 ;  /* 0x009896800000a95d */ /* 0x004fea0003900000 */
[----:B------:R-:W2:Y:S02]  /*12440*/  @!P2 SYNCS.PHASECHK.TRANS64 P2, [R9+URZ+0x34850], R8 ;  /* 0x034850080900a5a7 */ /* 0x000ea4000804007f */
[----:B--2---:R-:W-:Y:S05]  /*12450*/  @!P2 BRA `(.L_x_6267) ;  /* 0xfffffffc00eca947 */ /* 0x004fea000383ffff */
[----:B------:R-:W-:Y:S05]  /*12460*/  BRA `(.L_x_6264) ;  /* 0xffffff7000447947 */ /* 0x000fea000383ffff */
.L_x_6272:
[----:B-1----:R1:W2:Y:S02]  /*12470*/  SYNCS.PHASECHK.TRANS64.TRYWAIT P0, [R11+URZ+0x34850], R2 ;  /* 0x034850020b0075a7 */ /* 0x0022a4000800017f */
[----:B--2---:R-:W-:Y:S05]  /*12480*/  @!P0 NANOSLEEP.SYNCS 0x989680 ;  /* 0x009896800000895d */ /* 0x004fea0003900000 */
[----:B------:R-:W2:Y:S02]  /*12490*/  @!P0 SYNCS.PHASECHK.TRANS64 P0, [R11+URZ+0x34850], R2 ;  /* 0x034850020b0085a7 */ /* 0x000ea4000800007f */
[----:B--2---:R-:W-:Y:S05]  /*124a0*/  @!P0 BRA `(.L_x_6272) ;  /* 0xfffffffc00f08947 */ /* 0x004fea000383ffff */
[----:B------:R-:W-:Y:S05]  /*124b0*/  BRA `(.L_x_6271) ;  /* 0xffffff9c00f07947 */ /* 0x000fea000383ffff */
.L_x_6283:
[----:B------:R-:W-:Y:S01]  /*124c0*/  IMAD.MOV.U32 R13, RZ, RZ, R0 ;  /* 0x000000ffff0d7224 */ /* 0x000fe200078e0000 */
[----:B------:R-:W-:Y:S01]  /*124d0*/  MOV R11, 0x1f ;  /* 0x0000001f000b7802 */ /* 0x000fe20000000f00 */
[----:B------:R-:W-:Y:S02]  /*124e0*/  IMAD.MOV.U32 R12, RZ, RZ, RZ ;  /* 0x000000ffff0c7224 */ /* 0x000fe400078e00ff */
[----:B------:R-:W-:-:S07]  /*124f0*/  IMAD.MOV.U32 R15, RZ, RZ, -0x1 ;  /* 0xffffffffff0f7424 */ /* 0x000fce00078e00ff */
[----:B------:R-:W-:Y:S05]  /*12500*/  WARPSYNC.COLLECTIVE R15, `(.L_x_6359) ;  /* 0x000000000f087348 */ /* 0x000fea0003c00000 */
[----:B------:R0:W1:Y:S02]  /*12510*/  SHFL.IDX P6, R14, R13, R12, R11 ;  /* 0x0000000c0d0e7389 */ /* 0x00006400000c000b */
[----:B01----:R-:W-:Y:S01]  /*12520*/  ENDCOLLECTIVE ;  /* 0x000000000000791b */ /* 0x003fe20003800000 */
.L_x_6359:
[----:B------:R-:W-:Y:S05]  /*12530*/  BRA `(.L_x_6360) ;  /* 0xffffffcc00487947 */ /* 0x000fea000383ffff */
.L_x_6285:
[----:B------:R-:W-:Y:S01]  /*12540*/  BSSY B0, `(.L_x_6361) ;  /* 0x0000006000007945 */ /* 0x000fe20003800000 */
[----:B------:R-:W-:-:S07]  /*12550*/  IMAD.MOV.U32 R15, RZ, RZ, -0x1 ;  /* 0xffffffffff0f7424 */ /* 0x000fce00078e00ff */
[----:B0-----:R-:W-:Y:S05]  /*12560*/  WARPSYNC.COLLECTIVE R15, `(.L_x_6362) ;  /* 0x000000000f0c7348 */ /* 0x001fea0003c00000 */
[----:B------:R-:W-:Y:S02]  /*12570*/  ELECT P6, UR62, PT ;  /* 0x00000000003e782f */ /* 0x000fe400038c0000 */
[----:B------:R-:W-:Y:S01]  /*12580*/  MOV R14, UR62 ;  /* 0x0000003e000e7c02 */ /* 0x000fe20008000f00 */
[----:B0-----:R-:W-:Y:S10]  /*12590*/  ENDCOLLECTIVE ;  /* 0x000000000000791b */ /* 0x001ff40003800000 */
.L_x_6362:
[----:B------:R-:W-:Y:S05]  /*125a0*/  BSYNC B0 ;  /* 0x0000000000007941 */ /* 0x000fea0003800000 */
.L_x_6361:
[----:B------:R-:W-:Y:S05]  /*125b0*/  BRA `(.L_x_6363) ;  /* 0xffffffcc00487947 */ /* 0x000fea000383ffff */
.L_x_6287:
[----:B0-----:R-:W-:-:S04]  /*125c0*/  IMAD.U32 R3, RZ, RZ, UR38 ;  /* 0x00000026ff037e24 */ /* 0x001fc8000f8e00ff */
[----:B------:R0:W1:Y:S03]  /*125d0*/  SYNCS.PHASECHK.TRANS64.TRYWAIT P0, [R3+URZ+0x34840], R0 ;  /* 0x03484000030075a7 */ /* 0x000066000800017f */
[----:B-1----:R-:W-:Y:S05]  /*125e0*/  @!P0 NANOSLEEP.SYNCS 0x989680 ;  /* 0x009896800000895d */ /* 0x002fea0003900000 */
[----:B------:R-:W1:Y:S02]  /*125f0*/  @!P0 SYNCS.PHASECHK.TRANS64 P0, [R3+URZ+0x34840], R0 ;  /* 0x03484000030085a7 */ /* 0x000e64000800007f */
[----:B-1----:R-:W-:Y:S05]  /*12600*/  @!P0 BRA `(.L_x_6287) ;  /* 0xfffffffc00ec8947 */ /* 0x002fea000383ffff */
[----:B------:R-:W-:Y:S05]  /*12610*/  BRA `(.L_x_6364) ;  /* 0xffffffcc00a47947 */ /* 0x000fea000383ffff */
.L_x_6290:
[----:B------:R-:W-:Y:S01]  /*12620*/  LEA R8, R12, R8, 0x7 ;  /* 0x000000080c087211 */ /* 0x000fe200078e38ff */
[----:B------:R-:W-:Y:S01]  /*12630*/  IMAD.MOV.U32 R13, RZ, RZ, R7 ;  /* 0x000000ffff0d7224 */ /* 0x000fe200078e0007 */
[----:B------:R-:W-:Y:S01]  /*12640*/  MOV R15, 0xffffffff ;  /* 0xffffffff000f7802 */ /* 0x000fe20000000f00 */
[----:B------:R-:W-:Y:S02]  /*12650*/  IMAD.MOV.U32 R12, RZ, RZ, RZ ;  /* 0x000000ffff0c7224 */ /* 0x000fe400078e00ff */
[----:B------:R-:W-:Y:S02]  /*12660*/  IMAD.MOV.U32 R11, RZ, RZ, 0x181f ;  /* 0x0000181fff0b7424 */ /* 0x000fe400078e00ff */
[----:B------:R-:W-:-:S07]  /*12670*/  VIADD R5, R8, 0x10 ;  /* 0x0000001008057836 */ /* 0x000fce0000000000 */
[----:B------:R-:W-:Y:S05]  /*12680*/  WARPSYNC.COLLECTIVE R15, `(.L_x_6365) ;  /* 0x000000000f087348 */ /* 0x000fea0003c00000 */
[----:B------:R0:W1:Y:S02]  /*12690*/  SHFL.IDX P6, R14, R13, R12, R11 ;  /* 0x0000000c0d0e7389 */ /* 0x00006400000c000b */
[----:B01----:R-:W-:Y:S01]  /*126a0*/  ENDCOLLECTIVE ;  /* 0x000000000000791b */ /* 0x003fe20003800000 */
.L_x_6365:
[----:B------:R-:W-:Y:S02]  /*126b0*/  IMAD.MOV.U32 R13, RZ, RZ, R0 ;  /* 0x000000ffff0d7224 */ /* 0x000fe400078e0000 */
[----:B------:R-:W-:-:S07]  /*126c0*/  IMAD.MOV.U32 R2, RZ, RZ, R14 ;  /* 0x000000ffff027224 */ /* 0x000fce00078e000e */
[----:B------:R-:W-:Y:S05]  /*126d0*/  WARPSYNC.COLLECTIVE R15, `(.L_x_6366) ;  /* 0x000000000f087348 */ /* 0x000fea0003c00000 */
[----:B------:R0:W1:Y:S02]  /*126e0*/  SHFL.IDX P6, R14, R13, R12, R11 ;  /* 0x0000000c0d0e7389 */ /* 0x00006400000c000b */
[----:B01----:R-:W-:Y:S01]  /*126f0*/  ENDCOLLECTIVE ;  /* 0x000000000000791b */ /* 0x003fe20003800000 */
.L_x_6366:
[----:B------:R-:W-:Y:S01]  /*12700*/  ULDC UR4, c[0x0][0x288] ;  /* 0x0000a20000047ab9 */ /* 0x000fe20000000800 */
[----:B------:R-:W-:Y:S01]  /*12710*/  IMAD.MOV.U32 R3, RZ, RZ, R2 ;  /* 0x000000ffff037224 */ /* 0x000fe200078e0002 */
[----:B------:R-:W-:Y:S01]  /*12720*/  ULDC.64 UR6, c[0x0][0x208] ;  /* 0x0000820000067ab9 */ /* 0x000fe20000000a00 */
[----:B------:R-:W-:-:S05]  /*12730*/  IMAD R6, R6, UR4, RZ ;  /* 0x0000000406067c24 */ /* 0x000fca000f8e02ff */
[----:B------:R-:W-:Y:S01]  /*12740*/  ISETP.GE.AND P2, PT, R8, R6, PT ;  /* 0x000000060800720c */ /* 0x000fe20003f46270 */
[----:B------:R-:W-:Y:S02]  /*12750*/  IMAD.MOV.U32 R13, RZ, RZ, R7 ;  /* 0x000000ffff0d7224 */ /* 0x000fe400078e0007 */
[----:B------:R-:W-:-:S10]  /*12760*/  IMAD.MOV.U32 R12, RZ, RZ, 0x1 ;  /* 0x00000001ff0c7424 */ /* 0x000fd400078e00ff */
[----:B------:R-:W-:Y:S02]  /*12770*/  @!P2 LEA R21, R9, UR38, 0x1 ;  /* 0x000000260915ac11 */ /* 0x000fe4000f8e08ff */
[----:B------:R-:W-:-:S05]  /*12780*/  MOV R2, R14 ;  /* 0x0000000e00027202 */ /* 0x000fca0000000f00 */
[----:B------:R-:W-:-:S05]  /*12790*/  @!P2 IMAD.WIDE.U32 R2, R10, 0x2, R2 ;  /* 0x000000020a02a825 */ /* 0x000fca00078e0002 */
[----:B------:R-:W-:Y:S01]  /*127a0*/  @!PT LDS RZ, [RZ] ;  /* 0x00000000fffff984 */ /* 0x000fe20000000800 */
[----:B------:R-:W-:Y:S01]  /*127b0*/  @!PT LDS RZ, [RZ] ;  /* 0x00000000fffff984 */ /* 0x000fe20000000800 */
[----:B------:R-:W-:Y:S01]  /*127c0*/  @!PT LDS RZ, [RZ] ;  /* 0x00000000fffff984 */ /* 0x000fe20000000800 */
[----:B------:R0:W-:Y:S04]  /*127d0*/  @!P2 LDGSTS.E.BYPASS.LTC128B.128 [R21+0x16400], desc[UR6][R2.64], !P1 ;  /* 0x164000000215afae */ /* 0x0001e8000c901d46 */
[----:B------:R0:W-:Y:S01]  /*127e0*/  @!P2 LDGSTS.E.BYPASS.LTC128B.128 [R21+0x1a400], desc[UR6][R2.64+0x80], !P0 ;  /* 0x1a4000800215afae */ /* 0x0001e2000c101d46 */
[----:B------:R-:W-:-:S13]  /*127f0*/  ISETP.GE.AND P2, PT, R5, R6, PT ;  /* 0x000000060500720c */ /* 0x000fda0003f46270 */
[----:B0-----:R-:W-:Y:S05]  /*12800*/  WARPSYNC.COLLECTIVE R15, `(.L_x_6367) ;  /* 0x000000000f087348 */ /* 0x001fea0003c00000 */
[----:B------:R1:W2:Y:S02]  /*12810*/  SHFL.IDX P6, R14, R13, R12, R11 ;  /* 0x0000000c0d0e7389 */ /* 0x0002a400000c000b */
[----:B012---:R-:W-:Y:S01]  /*12820*/  ENDCOLLECTIVE ;  /* 0x000000000000791b */ /* 0x007fe20003800000 */
.L_x_6367:
[----:B------:R-:W-:Y:S02]  /*12830*/  IADD3 R3, R8, 0x20, RZ ;  /* 0x0000002008037810 */ /* 0x000fe40007ffe0ff */
[----:B------:R-:W-:Y:S01]  /*12840*/  @!P2 LEA R20, R9, UR38, 0x1 ;  /* 0x000000260914ac11 */ /* 0x000fe2000f8e08ff */
[----:B------:R-:W-:Y:S01]  /*12850*/  IMAD.MOV.U32 R13, RZ, RZ, R0 ;  /* 0x000000ffff0d7224 */ /* 0x000fe200078e0000 */
[----:B------:R-:W-:-:S07]  /*12860*/  MOV R4, R14 ;  /* 0x0000000e00047202 */ /* 0x000fce0000000f00 */
[----:B------:R-:W-:Y:S05]  /*12870*/  WARPSYNC.COLLECTIVE R15, `(.L_x_6368) ;  /* 0x000000000f087348 */ /* 0x000fea0003c00000 */
[----:B------:R0:W1:Y:S02]  /*12880*/  SHFL.IDX P6, R14, R13, R12, R11 ;  /* 0x0000000c0d0e7389 */ /* 0x00006400000c000b */
[----:B01----:R-:W-:Y:S01]  /*12890*/  ENDCOLLECTIVE ;  /* 0x000000000000791b */ /* 0x003fe20003800000 */
.L_x_6368:
        /* <DEDUP_REMOVED lines=15> */
.L_x_6369:
[----:B------:R-:W-:Y:S01]  /*12990*/  VIADD R5, R8, 0x30 ;  /* 0x0000003008057836 */ /* 0x000fe20000000000 */
[----:B------:R-:W-:Y:S02]  /*129a0*/  @!P2 LEA R21, R9, UR38, 0x1 ;  /* 0x000000260915ac11 */ /* 0x000fe4000f8e08ff */
[----:B------:R-:W-:Y:S01]  /*129b0*/  MOV R13, R0 ;  /* 0x00000000000d7202 */ /* 0x000fe20000000f00 */
[----:B------:R-:W-:-:S07]  /*129c0*/  IMAD.MOV.U32 R2, RZ, RZ, R14 ;  /* 0x000000ffff027224 */ /* 0x000fce00078e000e */
[----:B------:R-:W-:Y:S05]  /*129d0*/  WARPSYNC.COLLECTIVE R15, `(.L_x_6370) ;  /* 0x000000000f087348 */ /* 0x000fea0003c00000 */
[----:B------:R0:W1:Y:S02]  /*129e0*/  SHFL.IDX P6, R14, R13, R12, R11 ;  /* 0x0000000c0d0e7389 */ /* 0x00006400000c000b */
[----:B01----:R-:W-:Y:S01]  /*129f0*/  ENDCOLLECTIVE ;  /* 0x000000000000791b */ /* 0x003fe20003800000 */
.L_x_6370:
        /* <DEDUP_REMOVED lines=15> */
.L_x_6371:
[----:B------:R-:W-:Y:S01]  /*12af0*/  VIADD R3, R8, 0x40 ;  /* 0x0000004008037836 */ /* 0x000fe20000000000 */
[----:B------:R-:W-:Y:S01]  /*12b00*/  @!P2 LEA R20, R9, UR38, 0x1 ;  /* 0x000000260914ac11 */ /* 0x000fe2000f8e08ff */
[----:B------:R-:W-:Y:S02]  /*12b10*/  IMAD.MOV.U32 R13, RZ, RZ, R0 ;  /* 0x000000ffff0d7224 */ /* 0x000fe400078e0000 */
[----:B------:R-:W-:-:S07]  /*12b20*/  IMAD.MOV.U32 R4, RZ, RZ, R14 ;  /* 0x000000ffff047224 */ /* 0x000fce00078e000e */
[----:B------:R-:W-:Y:S05]  /*12b30*/  WARPSYNC.COLLECTIVE R15, `(.L_x_6372) ;  /* 0x000000000f087348 */ /* 0x000fea0003c00000 */
[----:B------:R0:W1:Y:S02]  /*12b40*/  SHFL.IDX P6, R14, R13, R12, R11 ;  /* 0x0000000c0d0e7389 */ /* 0x00006400000c000b */
[----:B01----:R-:W-:Y:S01]  /*12b50*/  ENDCOLLECTIVE ;  /* 0x000000000000791b */ /* 0x003fe20003800000 */
.L_x_6372:
        /* <DEDUP_REMOVED lines=15> */
.L_x_6373:
[----:B------:R-:W-:Y:S01]  /*12c50*/  VIADD R5, R8, 0x50 ;  /* 0x0000005008057836 */ /* 0x000fe20000000000 */
[----:B------:R-:W-:Y:S01]  /*12c60*/  @!P2 LEA R21, R9, UR38, 0x1 ;  /* 0x000000260915ac11 */ /* 0x000fe2000f8e08ff */
[----:B------:R-:W-:Y:S02]  /*12c70*/  IMAD.MOV.U32 R13, RZ, RZ, R0 ;  /* 0x000000ffff0d7224 */ /* 0x000fe400078e0000 */
[----:B------:R-:W-:-:S07]  /*12c80*/  IMAD.MOV.U32 R2, RZ, RZ, R14 ;  /* 0x000000ffff027224 */ /* 0x000fce00078e000e */
[----:B------:R-:W-:Y:S05]  /*12c90*/  WARPSYNC.COLLECTIVE R15, `(.L_x_6374) ;  /* 0x000000000f087348 */ /* 0x000fea0003c00000 */
[----:B------:R0:W1:Y:S02]  /*12ca0*/  SHFL.IDX P6, R14, R13, R12, R11 ;  /* 0x0000000c0d0e7389 */ /* 0x00006400000c000b */
[----:B01----:R-:W-:Y:S01]  /*12cb0*/  ENDCOLLECTIVE ;  /* 0x000000000000791b */ /* 0x003fe20003800000 */
.L_x_6374:
        /* <DEDUP_REMOVED lines=15> */
.L_x_6375:
[----:B------:R-:W-:Y:S02]  /*12db0*/  IADD3 R3, R8, 0x60, RZ ;  /* 0x0000006008037810 */ /* 0x000fe40007ffe0ff */
[----:B------:R-:W-:Y:S01]  /*12dc0*/  @!P2 LEA R20, R9, UR38, 0x1 ;  /* 0x000000260914ac11 */ /* 0x000fe2000f8e08ff */
[----:B------:R-:W-:Y:S01]  /*12dd0*/  IMAD.MOV.U32 R13, RZ, RZ, R0 ;  /* 0x000000ffff0d7224 */ /* 0x000fe200078e0000 */
[----:B------:R-:W-:-:S07]  /*12de0*/  MOV R4, R14 ;  /* 0x0000000e00047202 */ /* 0x000fce0000000f00 */
[----:B------:R-:W-:Y:S05]  /*12df0*/  WARPSYNC.COLLECTIVE R15, `(.L_x_6376) ;  /* 0x000000000f087348 */ /* 0x000fea0003c00000 */
[----:B------:R0:W1:Y:S02]  /*12e00*/  SHFL.IDX P6, R14, R13, R12, R11 ;  /* 0x0000000c0d0e7389 */ /* 0x00006400000c000b */
[----:B01----:R-:W-:Y:S01]  /*12e10*/  ENDCOLLECTIVE ;  /* 0x000000000000791b */ /* 0x003fe20003800000 */
.L_x_6376:
        /* <DEDUP_REMOVED lines=15> */
.L_x_6377:
[----:B------:R-:W-:Y:S02]  /*12f10*/  @!P2 LEA R21, R9, UR38, 0x1 ;  /* 0x000000260915ac11 */ /* 0x000fe4000f8e08ff */
[----:B------:R-:W-:Y:S01]  /*12f20*/  MOV R13, R0 ;  /* 0x00000000000d7202 */ /* 0x000fe20000000f00 */
[----:B------:R-:W-:-:S07]  /*12f30*/  IMAD.MOV.U32 R2, RZ, RZ, R14 ;  /* 0x000000ffff027224 */ /* 0x000fce00078e000e */
[----:B------:R-:W-:Y:S05]  /*12f40*/  WARPSYNC.COLLECTIVE R15, `(.L_x_6378) ;  /* 0x000000000f087348 */ /* 0x000fea0003c00000 */
[----:B------:R0:W1:Y:S02]  /*12f50*/  SHFL.IDX P6, R14, R13, R12, R11 ;  /* 0x0000000c0d0e7389 */ /* 0x00006400000c000b */
[----:B01----:R-:W-:Y:S01]  /*12f60*/  ENDCOLLECTIVE ;  /* 0x000000000000791b */ /* 0x003fe20003800000 */
.L_x_6378:
        /* <DEDUP_REMOVED lines=10> */
[----:B------:R0:W-:Y:S02]  /*13010*/  @!P2 LDGSTS.E.BYPASS.LTC128B.128 [R21+0x1d400], desc[UR4][R2.64+0x80], !P0 ;  /* 0x1d4000800215afae */ /* 0x0001e4000c101d44 */
[----:B0-----:R-:W-:Y:S05]  /*13020*/  WARPSYNC.COLLECTIVE R15, `(.L_x_6379) ;  /* 0x000000000f087348 */ /* 0x001fea0003c00000 */
[----:B------:R1:W2:Y:S02]  /*13030*/  SHFL.IDX P6, R14, R13, R12, R11 ;  /* 0x0000000c0d0e7389 */ /* 0x0002a400000c000b */
[----:B012---:R-:W-:Y:S01]  /*13040*/  ENDCOLLECTIVE ;  /* 0x000000000000791b */ /* 0x007fe20003800000 */
.L_x_6379:
[----:B------:R-:W-:Y:S02]  /*13050*/  IMAD.MOV.U32 R13, RZ, RZ, R0 ;  /* 0x000000ffff0d7224 */ /* 0x000fe400078e0000 */
[----:B------:R-:W-:-:S07]  /*13060*/  IMAD.MOV.U32 R2, RZ, RZ, R14 ;  /* 0x000000ffff027224 */ /* 0x000fce00078e000e */
[----:B------:R-:W-:Y:S05]  /*13070*/  WARPSYNC.COLLECTIVE R15, `(.L_x_6380) ;  /* 0x000000000f087348 */ /* 0x000fea0003c00000 */
[----:B------:R0:W1:Y:S02]  /*13080*/  SHFL.IDX P6, R14, R13, R12, R11 ;  /* 0x0000000c0d0e7389 */ /* 0x00006400000c000b */
[----:B01----:R-:W-:Y:S01]  /*13090*/  ENDCOLLECTIVE ;  /* 0x000000000000791b */ /* 0x003fe20003800000 */
.L_x_6380:
[----:B------:R-:W-:Y:S05]  /*130a0*/  BRA `(.L_x_6381) ;  /* 0xffffffcc00e87947 */ /* 0x000fea000383ffff */
.L_x_6293:
[----:B0-----:R-:W-:-:S04]  /*130b0*/  IMAD.U32 R3, RZ, RZ, UR38 ;  /* 0x00000026ff037e24 */ /* 0x001fc8000f8e00ff */
[----:B------:R0:W1:Y:S03]  /*130c0*/  SYNCS.PHASECHK.TRANS64.TRYWAIT P0, [R3+URZ+0x34820], R2 ;  /* 0x03482002030075a7 */ /* 0x000066000800017f */
[----:B-1----:R-:W-:Y:S05]  /*130d0*/  @!P0 NANOSLEEP.SYNCS 0x989680 ;  /* 0x009896800000895d */ /* 0x002fea0003900000 */
[----:B------:R-:W1:Y:S02]  /*130e0*/  @!P0 SYNCS.PHASECHK.TRANS64 P0, [R3+URZ+0x34820], R2 ;  /* 0x03482002030085a7 */ /* 0x000e64000800007f */
[----:B-1----:R-:W-:Y:S05]  /*130f0*/  @!P0 BRA `(.L_x_6293) ;  /* 0xfffffffc00ec8947 */ /* 0x002fea000383ffff */
[----:B------:R-:W-:Y:S05]  /*13100*/  BRA `(.L_x_6382) ;  /* 0xffffffd0003c7947 */ /* 0x000fea000383ffff */
.L_x_6300:
[----:B-1----:R-:W-:-:S04]  /*13110*/  MOV R3, UR38 ;  /* 0x0000002600037c02 */ /* 0x002fc80008000f00 */
[----:B------:R1:W2:Y:S03]  /*13120*/  SYNCS.PHASECHK.TRANS64.TRYWAIT P0, [R3+URZ+0x34848], R2 ;  /* 0x03484802030075a7 */ /* 0x0002a6000800017f */
[----:B--2---:R-:W-:Y:S05]  /*13130*/  @!P0 NANOSLEEP.SYNCS 0x989680 ;  /* 0x009896800000895d */ /* 0x004fea0003900000 */
[----:B------:R-:W2:Y:S02]  /*13140*/  @!P0 SYNCS.PHASECHK.TRANS64 P0, [R3+URZ+0x34848], R2 ;  /* 0x03484802030085a7 */ /* 0x000ea4000800007f */
[----:B--2---:R-:W-:Y:S05]  /*13150*/  @!P0 BRA `(.L_x_6300) ;  /* 0xfffffffc00ec8947 */ /* 0x004fea000383ffff */
[----:B------:R-:W-:Y:S05]  /*13160*/  BRA `(.L_x_6383) ;  /* 0xffffffd400247947 */ /* 0x000fea000383ffff */
.L_x_6306:
[----:B0-----:R-:W-:-:S04]  /*13170*/  IMAD.U32 R3, RZ, RZ, UR38 ;  /* 0x00000026ff037e24 */ /* 0x001fc8000f8e00ff */
[----:B------:R0:W1:Y:S03]  /*13180*/  SYNCS.PHASECHK.TRANS64.TRYWAIT P0, [R3+URZ+0x34860], R2 ;  /* 0x03486002030075a7 */ /* 0x000066000800017f */
[----:B-1----:R-:W-:Y:S05]  /*13190*/  @!P0 NANOSLEEP.SYNCS 0x989680 ;  /* 0x009896800000895d */ /* 0x002fea0003900000 */
[----:B------:R-:W1:Y:S02]  /*131a0*/  @!P0 SYNCS.PHASECHK.TRANS64 P0, [R3+URZ+0x34860], R2 ;  /* 0x03486002030085a7 */ /* 0x000e64000800007f */
[----:B-1----:R-:W-:Y:S05]  /*131b0*/  @!P0 BRA `(.L_x_6306) ;  /* 0xfffffffc00ec8947 */ /* 0x002fea000383ffff */
[----:B------:R-:W-:Y:S05]  /*131c0*/  BRA `(.L_x_6384) ;  /* 0xffffffd400c07947 */ /* 0x000fea000383ffff */
.L_x_6315:
[----:B-1----:R-:W-:-:S04]  /*131d0*/  IMAD.U32 R3, RZ, RZ, UR38 ;  /* 0x00000026ff037e24 */ /* 0x002fc8000f8e00ff */
[----:B------:R1:W2:Y:S03]  /*131e0*/  SYNCS.PHASECHK.TRANS64.TRYWAIT P0, [R3+URZ+0x34840], R2 ;  /* 0x03484002030075a7 */ /* 0x0002a6000800017f */
[----:B--2---:R-:W-:Y:S05]  /*131f0*/  @!P0 NANOSLEEP.SYNCS 0x989680 ;  /* 0x009896800000895d */ /* 0x004fea0003900000 */
[----:B------:R-:W2:Y:S02]  /*13200*/  @!P0 SYNCS.PHASECHK.TRANS64 P0, [R3+URZ+0x34840], R2 ;  /* 0x03484002030085a7 */ /* 0x000ea4000800007f */
[----:B--2---:R-:W-:Y:S05]  /*13210*/  @!P0 BRA `(.L_x_6315) ;  /* 0xfffffffc00ec8947 */ /* 0x004fea000383ffff */
[----:B------:R-:W-:Y:S05]  /*13220*/  BRA `(.L_x_6385) ;  /* 0xffffffd800e87947 */ /* 0x000fea000383ffff */
.L_x_6321:
[----:B0-----:R-:W-:-:S04]  /*13230*/  IMAD.U32 R3, RZ, RZ, UR38 ;  /* 0x00000026ff037e24 */ /* 0x001fc8000f8e00ff */
[----:B------:R0:W1:Y:S03]  /*13240*/  SYNCS.PHASECHK.TRANS64.TRYWAIT P0, [R3+URZ+0x34868], R2 ;  /* 0x03486802030075a7 */ /* 0x000066000800017f */
[----:B-1----:R-:W-:Y:S05]  /*13250*/  @!P0 NANOSLEEP.SYNCS 0x989680 ;  /* 0x009896800000895d */ /* 0x002fea0003900000 */
[----:B------:R-:W1:Y:S02]  /*13260*/  @!P0 SYNCS.PHASECHK.TRANS64 P0, [R3+URZ+0x34868], R2 ;  /* 0x03486802030085a7 */ /* 0x000e64000800007f */
[----:B-1----:R-:W-:Y:S05]  /*13270*/  @!P0 BRA `(.L_x_6321) ;  /* 0xfffffffc00ec8947 */ /* 0x002fea000383ffff */
[----:B------:R-:W-:Y:S05]  /*13280*/  BRA `(.L_x_6386) ;  /* 0xffffffdc00887947 */ /* 0x000fea000383ffff */
.L_x_6330:
[----:B-1----:R-:W-:-:S04]  /*13290*/  MOV R3, UR38 ;  /* 0x0000002600037c02 */ /* 0x002fc80008000f00 */
[----:B------:R1:W2:Y:S03]  /*132a0*/  SYNCS.PHASECHK.TRANS64.TRYWAIT P0, [R3+URZ+0x34848], R2 ;  /* 0x03484802030075a7 */ /* 0x0002a6000800017f */
[----:B--2---:R-:W-:Y:S05]  /*132b0*/  @!P0 NANOSLEEP.SYNCS 0x989680 ;  /* 0x009896800000895d */ /* 0x004fea0003900000 */
[----:B------:R-:W2:Y:S02]  /*132c0*/  @!P0 SYNCS.PHASECHK.TRANS64 P0, [R3+URZ+0x34848], R2 ;  /* 0x03484802030085a7 */ /* 0x000ea4000800007f */
[----:B--2---:R-:W-:Y:S05]  /*132d0*/  @!P0 BRA `(.L_x_6330) ;  /* 0xfffffffc00ec8947 */ /* 0x004fea000383ffff */
[----:B------:R-:W-:Y:S05]  /*132e0*/  BRA `(.L_x_6387) ;  /* 0xffffffe000c87947 */ /* 0x000fea000383ffff */
.L_x_6336:
[----:B0-----:R-:W-:-:S04]  /*132f0*/  IMAD.U32 R3, RZ, RZ, UR38 ;  /* 0x00000026ff037e24 */ /* 0x001fc8000f8e00ff */
[----:B------:R0:W1:Y:S03]  /*13300*/  SYNCS.PHASECHK.TRANS64.TRYWAIT P0, [R3+URZ+0x34860], R2 ;  /* 0x03486002030075a7 */ /* 0x000066000800017f */
[----:B-1----:R-:W-:Y:S05]  /*13310*/  @!P0 NANOSLEEP.SYNCS 0x989680 ;  /* 0x009896800000895d */ /* 0x002fea0003900000 */
[----:B------:R-:W1:Y:S02]  /*13320*/  @!P0 SYNCS.PHASECHK.TRANS64 P0, [R3+URZ+0x34860], R2 ;  /* 0x03486002030085a7 */ /* 0x000e64000800007f */
[----:B-1----:R-:W-:Y:S05]  /*13330*/  @!P0 BRA `(.L_x_6336) ;  /* 0xfffffffc00ec8947 */ /* 0x002fea000383ffff */
[----:B------:R-:W-:Y:S05]  /*13340*/  BRA `(.L_x_6388) ;  /* 0xffffffe400647947 */ /* 0x000fea000383ffff */
.L_x_6344:
[----:B0-----:R0:W1:Y:S02]  /*13350*/  SYNCS.PHASECHK.TRANS64.TRYWAIT P0, [R3+URZ+0x34860], R0 ;  /* 0x03486000030075a7 */ /* 0x001064000800017f */
[----:B-1----:R-:W-:Y:S05]  /*13360*/  @!P0 NANOSLEEP.SYNCS 0x989680 ;  /* 0x009896800000895d */ /* 0x002fea0003900000 */
[----:B------:R-:W1:Y:S02]  /*13370*/  @!P0 SYNCS.PHASECHK.TRANS64 P0, [R3+URZ+0x34860], R0 ;  /* 0x03486000030085a7 */ /* 0x000e64000800007f */
[----:B-1----:R-:W-:Y:S05]  /*13380*/  @!P0 BRA `(.L_x_6344) ;  /* 0xfffffffc00f08947 */ /* 0x002fea000383ffff */
[----:B------:R-:W-:Y:S05]  /*13390*/  BRA `(.L_x_6389) ;  /* 0xffffffe800347947 */ /* 0x000fea000383ffff */
.L_x_6349:
[----:B0-----:R0:W1:Y:S02]  /*133a0*/  SYNCS.PHASECHK.TRANS64.TRYWAIT P0, [R2+URZ+0x34820], R3 ;  /* 0x03482003020075a7 */ /* 0x001064000800017f */
[----:B-1----:R-:W-:Y:S05]  /*133b0*/  @!P0 NANOSLEEP.SYNCS 0x989680 ;  /* 0x009896800000895d */ /* 0x002fea0003900000 */
[----:B------:R-:W1:Y:S02]  /*133c0*/  @!P0 SYNCS.PHASECHK.TRANS64 P0, [R2+URZ+0x34820], R3 ;  /* 0x03482003020085a7 */ /* 0x000e64000800007f */
[----:B-1----:R-:W-:Y:S05]  /*133d0*/  @!P0 BRA `(.L_x_6349) ;  /* 0xfffffffc00f08947 */ /* 0x002fea000383ffff */
[----:B------:R-:W-:Y:S05]  /*133e0*/  BRA `(.L_x_6390) ;  /* 0xffffffec00047947 */ /* 0x000fea000383ffff */
.L_x_6350:
        /* <DEDUP_REMOVED lines=11> */
.L_x_6392:
[----:B------:R-:W-:Y:S05]  /*134a0*/  BSYNC B0 ;  /* 0x0000000000007941 */ /* 0x000fea0003800000 */
.L_x_6391:
[----:B------:R-:W-:Y:S05]  /*134b0*/  BRA `(.L_x_6393) ;  /* 0xffffffe800e87947 */ /* 0x000fea000383ffff */
.L_x_6351:
[----:B------:R-:W-:Y:S01]  /*134c0*/  BSSY B0, `(.L_x_6394) ;  /* 0x0000006000007945 */ /* 0x000fe20003800000 */
[----:B------:R-:W-:-:S07]  /*134d0*/  IMAD.MOV.U32 R15, RZ, RZ, -0x1 ;  /* 0xffffffffff0f7424 */ /* 0x000fce00078e00ff */
[----:B0-----:R-:W-:Y:S05]  /*134e0*/  WARPSYNC.COLLECTIVE R15, `(.L_x_6395) ;  /* 0x000000000f0c7348 */ /* 0x001fea0003c00000 */
[----:B------:R-:W-:Y:S02]  /*134f0*/  ELECT P6, UR62, PT ;  /* 0x00000000003e782f */ /* 0x000fe400038c0000 */
[----:B------:R-:W-:Y:S01]  /*13500*/  MOV R14, UR62 ;  /* 0x0000003e000e7c02 */ /* 0x000fe20008000f00 */
[----:B0-----:R-:W-:Y:S10]  /*13510*/  ENDCOLLECTIVE ;  /* 0x000000000000791b */ /* 0x001ff40003800000 */
.L_x_6395:
[----:B------:R-:W-:Y:S05]  /*13520*/  BSYNC B0 ;  /* 0x0000000000007941 */ /* 0x000fea0003800000 */
.L_x_6394:
[----:B------:R-:W-:Y:S05]  /*13530*/  BRA `(.L_x_6396) ;  /* 0xffffffe800dc7947 */ /* 0x000fea000383ffff */
.L_x_6353:
[----:B0-----:R0:W1:Y:S02]  /*13540*/  SYNCS.PHASECHK.TRANS64.TRYWAIT P0, [R6+URZ], R5 ;  /* 0x00000005060075a7 */ /* 0x001064000800017f */
[----:B-1----:R-:W-:Y:S05]  /*13550*/  @!P0 NANOSLEEP.SYNCS 0x989680 ;  /* 0x009896800000895d */ /* 0x002fea0003900000 */
[----:B------:R-:W1:Y:S02]  /*13560*/  @!P0 SYNCS.PHASECHK.TRANS64 P0, [R6+URZ], R5 ;  /* 0x00000005060085a7 */ /* 0x000e64000800007f */
[----:B-1----:R-:W-:Y:S05]  /*13570*/  @!P0 BRA `(.L_x_6353) ;  /* 0xfffffffc00f08947 */ /* 0x002fea000383ffff */
[----:B------:R-:W-:Y:S05]  /*13580*/  BRA `(.L_x_6397) ;  /* 0xffffffec00187947 */ /* 0x000fea000383ffff */
.L_x_6354:
[----:B-1----:R1:W2:Y:S02]  /*13590*/  SYNCS.PHASECHK.TRANS64.TRYWAIT P0, [R3+URZ], R4 ;  /* 0x00000004030075a7 */ /* 0x0022a4000800017f */
[----:B--2---:R-:W-:Y:S05]  /*135a0*/  @!P0 NANOSLEEP.SYNCS 0x989680 ;  /* 0x009896800000895d */ /* 0x004fea0003900000 */
[----:B------:R-:W2:Y:S02]  /*135b0*/  @!P0 SYNCS.PHASECHK.TRANS64 P0, [R3+URZ], R4 ;  /* 0x00000004030085a7 */ /* 0x000ea4000800007f */
[----:B--2---:R-:W-:Y:S05]  /*135c0*/  @!P0 BRA `(.L_x_6354) ;  /* 0xfffffffc00f08947 */ /* 0x004fea000383ffff */
[----:B------:R-:W-:Y:S05]  /*135d0*/  BRA `(.L_x_6398) ;  /* 0xffffffec000c7947 */ /* 0x000fea000383ffff */
.L_x_6356:
[----:B-1----:R1:W2:Y:S02]  /*135e0*/  SYNCS.PHASECHK.TRANS64.TRYWAIT P0, [R0+URZ], R5 ;  /* 0x00000005000075a7 */ /* 0x0022a4000800017f */
[----:B--2---:R-:W-:Y:S05]  /*135f0*/  @!P0 NANOSLEEP.SYNCS 0x989680 ;  /* 0x009896800000895d */ /* 0x004fea0003900000 */
[----:B------:R-:W2:Y:S02]  /*13600*/  @!P0 SYNCS.PHASECHK.TRANS64 P0, [R0+URZ], R5 ;  /* 0x00000005000085a7 */ /* 0x000ea4000800007f */
[----:B--2---:R-:W-:Y:S05]  /*13610*/  @!P0 BRA `(.L_x_6356) ;  /* 0xfffffffc00f08947 */ /* 0x004fea000383ffff */
[----:B------:R-:W-:Y:S05]  /*13620*/  BRA `(.L_x_6399) ;  /* 0xffffffec00107947 */ /* 0x000fea000383ffff */
.L_x_6400:
        /* <DEDUP_REMOVED lines=13> */
.L_x_14851:


//--------------------- .text._ZN7cutlass13device_kernelIN5flash11enable_sm90INS1_16FlashAttnFwdSm90INS1_25CollectiveMainloopFwdSm90ILi2EN4cute5tupleIJNS5_1CILi1EEES8_S8_EEENS6_IJNS7_ILi128EEENS7_ILi176EEESA_EEELi128ENS_10bfloat16_tEfNS_4arch4Sm90ELb0ELb0ELb1ELb1ELb0ELb0ELb0ELb1ELb1ELb1ELb1ELb0EEENS1_21CollectiveEpilogueFwdINS6_IJSA_SA_SB_EEES9_SD_SF_Li256ELb1ELb1ELb1ELb0EEENS1_36VarlenDynamicPersistentTileSchedulerILi128ELi176ELi256ELi128ELb1ELb1ELb1ELb0ELb1ELb1EEEEEEEEEvNT_6ParamsE --------------------------
	.section	.text._ZN7cutlass13device_kernelIN5flash11enable_sm90INS1_16FlashAttnFwdSm90INS1_25CollectiveMainloopFwdSm90ILi2EN4cute5tupleIJNS5_1CILi1EEES8_S8_EEENS6_IJNS7_ILi128EEENS7_ILi176EEESA_EEELi128ENS_10bfloat16_tEfNS_4arch4Sm90ELb0ELb0ELb1ELb1ELb0ELb0ELb0ELb1ELb1ELb1ELb1ELb0EEENS1_21CollectiveEpilogueFwdINS6_IJSA_SA_SB_EEES9_SD_SF_Li256ELb1ELb1ELb1ELb0EEENS1_36VarlenDynamicPersistentTileSchedulerILi128ELi176ELi256ELi128ELb1ELb1ELb1ELb0ELb1ELb1EEEEEEEEEvNT_6ParamsE,"ax",@progbits
	.align	128
.text._ZN7cutlass13device_kernelIN5flash11enable_sm90INS1_16FlashAttnFwdSm90INS1_25CollectiveMainloopFwdSm90ILi2EN4cute5tupleIJNS5_1CILi1EEES8_S8_EEENS6_IJNS7_ILi128EEENS7_ILi176EEESA_EEELi128ENS_10bfloat16_tEfNS_4arch4Sm90ELb0ELb0ELb1ELb1ELb0ELb0ELb0ELb1ELb1ELb1ELb1ELb0EEENS1_21CollectiveEpilogueFwdINS6_IJSA_SA_SB_EEES9_SD_SF_Li256ELb1ELb1ELb1ELb0EEENS1_36VarlenDynamicPersistentTileSchedulerILi128ELi176ELi256ELi128ELb1ELb1ELb1ELb0ELb1ELb1EEEEEEEEEvNT_6ParamsE:
        .type           _ZN7cutlass13device_kernelIN5flash11enable_sm90INS1_16FlashAttnFwdSm90INS1_25CollectiveMainloopFwdSm90ILi2EN4cute5tupleIJNS5_1CILi1EEES8_S8_EEENS6_IJNS7_ILi128EEENS7_ILi176EEESA_EEELi128ENS_10bfloat16_tEfNS_4arch4Sm90ELb0ELb0ELb1ELb1ELb0ELb0ELb0ELb1ELb1ELb1ELb1ELb0EEENS1_21CollectiveEpilogueFwdINS6_IJSA_SA_SB_EEES9_SD_SF_Li256ELb1ELb1ELb1ELb0EEENS1_36VarlenDynamicPersistentTileSchedulerILi128ELi176ELi256ELi128ELb1ELb1ELb1ELb0ELb1ELb1EEEEEEEEEvNT_6ParamsE,@function
        .size           _ZN7cutlass13device_kernelIN5flash11enable_sm90INS1_16FlashAttnFwdSm90INS1_25CollectiveMainloopFwdSm90ILi2EN4cute5tupleIJNS5_1CILi1EEES8_S8_EEENS6_IJNS7_ILi128EEENS7_ILi176EEESA_EEELi128ENS_10bfloat16_tEfNS_4arch4Sm90ELb0ELb0ELb1ELb1ELb0ELb0ELb0ELb1ELb1ELb1ELb1ELb0EEENS1_21CollectiveEpilogueFwdINS6_IJSA_SA_SB_EEES9_SD_SF_Li256ELb1ELb1ELb1ELb0EEENS1_36VarlenDynamicPersistentTileSchedulerILi128ELi176ELi256ELi128ELb1ELb1ELb1ELb0ELb1ELb1EEEEEEEEEvNT_6ParamsE,(.L_x_14852 - _ZN7cutlass13device_kernelIN5flash11enable_sm90INS1_16FlashAttnFwdSm90INS1_25CollectiveMainloopFwdSm90ILi2EN4cute5tupleIJNS5_1CILi1EEES8_S8_EEENS6_IJNS7_ILi128EEENS7_ILi176EEESA_EEELi128ENS_10bfloat16_tEfNS_4arch4Sm90ELb0ELb0ELb1ELb1ELb0ELb0ELb0ELb1ELb1ELb1ELb1ELb0EEENS1_21CollectiveEpilogueFwdINS6_IJSA_SA_SB_EEES9_SD_SF_Li256ELb1ELb1ELb1ELb0EEENS1_36VarlenDynamicPersistentTileSchedulerILi128ELi176ELi256ELi128ELb1ELb1ELb1ELb0ELb1ELb1EEEEEEEEEvNT_6ParamsE)
        .other          _ZN7cutlass13device_kernelIN5flash11enable_sm90INS1_16FlashAttnFwdSm90INS1_25CollectiveMainloopFwdSm90ILi2EN4cute5tupleIJNS5_1CILi1EEES8_S8_EEENS6_IJNS7_ILi128EEENS7_ILi176EEESA_EEELi128ENS_10bfloat16_tEfNS_4arch4Sm90ELb0ELb0ELb1ELb1ELb0ELb0ELb0ELb1ELb1ELb1ELb1ELb0EEENS1_21CollectiveEpilogueFwdINS6_IJSA_SA_SB_EEES9_SD_SF_Li256ELb1ELb1ELb1ELb0EEENS1_36VarlenDynamicPersistentTileSchedulerILi128ELi176ELi256ELi128ELb1ELb1ELb1ELb0ELb1ELb1EEEEEEEEEvNT_6ParamsE,@"STO_CUDA_ENTRY STV_DEFAULT"
_ZN7cutlass13device_kernelIN5flash11enable_sm90INS1_16FlashAttnFwdSm90INS1_25CollectiveMainloopFwdSm90ILi2EN4cute5tupleIJNS5_1CILi1EEES8_S8_EEENS6_IJNS7_ILi128EEENS7_ILi176EEESA_EEELi128ENS_10bfloat16_tEfNS_4arch4Sm90ELb0ELb0ELb1ELb1ELb0ELb0ELb0ELb1ELb1ELb1ELb1ELb0EEENS1_21CollectiveEpilogueFwdINS6_IJSA_SA_SB_EEES9_SD_SF_Li256ELb1ELb1ELb1ELb0EEENS1_36VarlenDynamicPersistentTileSchedulerILi128ELi176ELi256ELi128ELb1ELb1ELb1ELb0ELb1ELb1EEEEEEEEEvNT_6ParamsE:
        /* <DEDUP_REMOVED lines=18> */
.L_x_6402:
[----:B------:R-:W-:Y:S05]  /*0120*/  BSYNC B0 ;  /* 0x0000000000007941 */ /* 0x000fea0003800000 */
.L_x_6401:
        /* <DEDUP_REMOVED lines=41> */
.L_x_6403:
        /* <DEDUP_REMOVED lines=22> */
.L_x_6404:
        /* <DEDUP_REMOVED lines=18> */
.L_x_6405:
        /* <DEDUP_REMOVED lines=22> */
.L_x_6406:
        /* <DEDUP_REMOVED lines=22> */
.L_x_6407:
        /* <DEDUP_REMOVED lines=8> */
.L_x_6409:
[----:B------:R-:W-:-:S08]  /*0980*/  NOP ;  /* 0x0000000000007918 */ /* 0x000fd00000000000 */
[----:B------:R-:W1:Y:S02]  /*0990*/  USETMAXREG.TRY_ALLOC.CTAPOOL UP0, 0xf0 ;  /* 0x000000f0000079c8 */ /* 0x000e640008000600 */
[----:B-1----:R-:W-:-:S13]  /*09a0*/  PLOP3.LUT P0, PT, PT, PT, UP0, 0x80, 0x0 ;  /* 0x000000000000781c */ /* 0x002fda0003f0f008 */
[----:B------:R-:W-:Y:S05]  /*09b0*/  @!P0 BRA `(.L_x_6409) ;  /* 0xfffffffc00f08947 */ /* 0x000fea000383ffff */
[----:B0-----:R-:W0:Y:S01]  /*09c0*/  S2R R2, SR_TID.X ;  /* 0x0000000000027919 */ /* 0x001e220000002100 */
[----:B------:R-:W1:Y:S01]  /*09d0*/  S2UR UR5, SR_CgaCtaId ;  /* 0x00000000000579c3 */ /* 0x000e620000008800 */
[----:B------:R-:W-:-:S07]  /*09e0*/  UMOV UR4, 0x400 ;  /* 0x0000040000047882 */ /* 0x000fce0000000000 */
[----:B------:R-:W-:Y:S06]  /*09f0*/  BAR.ARV 0x8, 0x180 ;  /* 0x0206000000007b1d */ /* 0x000fec0000002000 */
[----:B-1----:R-:W-:Y:S01]  /*0a00*/  ULEA UR4, UR5, UR4, 0x18 ;  /* 0x0000000405047291 */ /* 0x002fe2000f8ec03f */
[----:B0-----:R-:W-:-:S04]  /*0a10*/  LOP3.LUT R0, R2, 0xffffff80, RZ, 0xc0, !PT ;  /* 0xffffff8002007812 */ /* 0x001fc800078ec0ff */
[----:B------:R-:W-:-:S13]  /*0a20*/  ISETP.NE.AND P0, PT, R0, 0x80, PT ;  /* 0x000000800000780c */ /* 0x000fda0003f05270 */
[----:B------:R-:W-:Y:S08]  /*0a30*/  @!P0 BAR.ARV 0x9, 0x100 ;  /* 0x0244000000008b1d */ /* 0x000ff00000002000 */
[----:B------:R-:W-:Y:S06]  /*0a40*/  BAR.SYNC.DEFER_BLOCKING 0x5, 0x180 ;  /* 0x0146000000007b1d */ /* 0x000fec0000010000 */
[----:B------:R-:W0:Y:S01]  /*0a50*/  LDS.128 R12, [UR4+0x348d0] ;  /* 0x0348d004ff0c7984 */ /* 0x000e220008000c00 */
[----:B------:R-:W-:Y:S01]  /*0a60*/  ULDC UR4, c[0x0][0xc3c] ;  /* 0x00030f0000047ab9 */ /* 0x000fe20000000800 */
[----:B------:R-:W-:Y:S06]  /*0a70*/  BAR.ARV 0x4, 0x180 ;  /* 0x0106000000007b1d */ /* 0x000fec0000002000 */
[----:B0-----:R-:W-:-:S13]  /*0a80*/  ISETP.GE.AND P0, PT, R15, UR4, PT ;  /* 0x000000040f007c0c */ /* 0x001fda000bf06270 */
[----:B------:R-:W-:Y:S05]  /*0a90*/  @P0 EXIT ;  /* 0x000000000000094d */ /* 0x000fea0003800000 */
[----:B------:R-:W2:Y:S01]  /*0aa0*/  LDL R3, [R1+0x6c] ;  /* 0x00006c0001037983 */ /* 0x000ea20000100800 */
[----:B------:R-:W-:Y:S01]  /*0ab0*/  VIADD R16, R2, 0xffffff80 ;  /* 0xffffff8002107836 */ /* 0x000fe20000000000 */
[----:B------:R-:W-:Y:S02]  /*0ac0*/  R2UR UR6, R13 ;  /* 0x000000000d0672ca */ /* 0x000fe400000e0000 */
[----:B------:R-:W-:Y:S02]  /*0ad0*/  R2UR UR5, R14 ;  /* 0x000000000e0572ca */ /* 0x000fe400000e0000 */
[----:B------:R-:W-:-:S04]  /*0ae0*/  SHF.R.S32.HI R0, RZ, 0x1f, R16 ;  /* 0x0000001fff007819 */ /* 0x000fc80000011410 */
[CC--:B------:R-:W-:Y:S02]  /*0af0*/  LEA.HI R2, R0.reuse, R16.reuse, RZ, 0x7 ;  /* 0x0000001000027211 */ /* 0x0c0fe400078f38ff */
[CC--:B------:R-:W-:Y:S02]  /*0b00*/  LEA.HI R4, R0.reuse, R16.reuse, RZ, 0x5 ;  /* 0x0000001000047211 */ /* 0x0c0fe400078f28ff */
[----:B------:R-:W-:Y:S02]  /*0b10*/  LEA.HI R11, R0, R16, RZ, 0x2 ;  /* 0x00000010000b7211 */ /* 0x000fe400078f10ff */
[----:B------:R-:W-:Y:S01]  /*0b20*/  SHF.R.S32.HI R17, RZ, 0x7, R2 ;  /* 0x00000007ff117819 */ /* 0x000fe20000011402 */
[----:B------:R-:W-:Y:S01]  /*0b30*/  IMAD.SHL.U32 R5, R4, 0x20, RZ ;  /* 0x0000002004057824 */ /* 0x000fe200078e00ff */
[----:B------:R-:W-:-:S04]  /*0b40*/  LOP3.LUT R11, R11, 0xfffffffc, RZ, 0xc0, !PT ;  /* 0xfffffffc0b0b7812 */ /* 0x000fc800078ec0ff */
[----:B------:R-:W-:Y:S01]  /*0b50*/  LOP3.LUT R5, R5, 0xfffffc00, RZ, 0xc0, !PT ;  /* 0xfffffc0005057812 */ /* 0x000fe200078ec0ff */
[----:B------:R-:W-:Y:S01]  /*0b60*/  IMAD.IADD R11, R16, 0x1, -R11 ;  /* 0x00000001100b7824 */ /* 0x000fe200078e0a0b */
[----:B--2---:R-:W-:Y:S02]  /*0b70*/  R2UR UR4, R3 ;  /* 0x00000000030472ca */ /* 0x004fe400000e0000 */
[C---:B------:R-:W-:Y:S02]  /*0b80*/  LOP3.LUT R3, R2.reuse, 0xffffff80, RZ, 0xc0, !PT ;  /* 0xffffff8002037812 */ /* 0x040fe400078ec0ff */
[----:B------:R-:W-:-:S03]  /*0b90*/  LEA.HI R2, R2, R17, RZ, 0x1 ;  /* 0x0000001102027211 */ /* 0x000fc600078f08ff */
[----:B------:R-:W-:Y:S01]  /*0ba0*/  IMAD.IADD R12, R16, 0x1, -R3 ;  /* 0x00000001100c7824 */ /* 0x000fe200078e0a03 */
[CC--:B------:R-:W-:Y:S02]  /*0bb0*/  LEA.HI R3, R0.reuse, R16.reuse, RZ, 0x4 ;  /* 0x0000001000037211 */ /* 0x0c0fe400078f20ff */
[----:B------:R-:W-:Y:S02]  /*0bc0*/  LEA.HI R0, R0, R16, RZ, 0x3 ;  /* 0x0000001000007211 */ /* 0x000fe400078f18ff */
[----:B------:R-:W-:Y:S01]  /*0bd0*/  SHF.R.S32.HI R7, RZ, 0x1f, R12 ;  /* 0x0000001fff077819 */ /* 0x000fe2000001140c */
[----:B------:R-:W-:Y:S01]  /*0be0*/  ULOP3.LUT UR4, UR4, 0x1, URZ, 0xfc, !UPT ;  /* 0x0000000104047892 */ /* 0x000fe2000f8efc3f */
[----:B------:R-:W-:Y:S02]  /*0bf0*/  LOP3.LUT R4, R3, 0x3fffff0, RZ, 0xc0, !PT ;  /* 0x03fffff003047812 */ /* 0x000fe400078ec0ff */
[----:B------:R-:W-:Y:S02]  /*0c00*/  LEA.HI R8, R7, R12, RZ, 0x2 ;  /* 0x0000000c07087211 */ /* 0x000fe400078f10ff */
[----:B------:R-:W-:Y:S01]  /*0c10*/  LOP3.LUT R23, R0, 0xfffffff8, RZ, 0xc0, !PT ;  /* 0xfffffff800177812 */ /* 0x000fe200078ec0ff */
[----:B------:R-:W-:Y:S01]  /*0c20*/  IMAD.IADD R4, R16, 0x1, -R4 ;  /* 0x0000000110047824 */ /* 0x000fe200078e0a04 */
[----:B------:R-:W-:-:S02]  /*0c30*/  SHF.R.S32.HI R9, RZ, 0x2, R8 ;  /* 0x00000002ff097819 */ /* 0x000fc40000011408 */
[----:B------:R-:W-:Y:S01]  /*0c40*/  SHF.R.S32.HI R6, RZ, 0x1f, R8 ;  /* 0x0000001fff067819 */ /* 0x000fe20000011408 */
[----:B------:R-:W-:Y:S01]  /*0c50*/  IMAD R4, R4, 0x40, R5 ;  /* 0x0000004004047824 */ /* 0x000fe200078e0205 */
[----:B------:R-:W-:Y:S01]  /*0c60*/  LOP3.LUT R8, R8, 0x7ffffffc, RZ, 0xc0, !PT ;  /* 0x7ffffffc08087812 */ /* 0x000fe200078ec0ff */
[----:B------:R-:W-:Y:S01]  /*0c70*/  IMAD.IADD R23, R16, 0x1, -R23 ;  /* 0x0000000110177824 */ /* 0x000fe200078e0a17 */
[----:B------:R-:W-:Y:S01]  /*0c80*/  LEA.HI R6, R6, R9, RZ, 0x3 ;  /* 0x0000000906067211 */ /* 0x000fe200078f18ff */
[----:B------:R-:W-:Y:S01]  /*0c90*/  IMAD.MOV.U32 R16, RZ, RZ, RZ ;  /* 0x000000ffff107224 */ /* 0x000fe200078e00ff */
[----:B------:R-:W-:Y:S01]  /*0ca0*/  LOP3.LUT R2, R2, 0x3fffffe, RZ, 0xc0, !PT ;  /* 0x03fffffe02027812 */ /* 0x000fe200078ec0ff */
[----:B------:R-:W-:Y:S01]  /*0cb0*/  IMAD.IADD R8, R12, 0x1, -R8 ;  /* 0x000000010c087824 */ /* 0x000fe200078e0a08 */
[----:B------:R-:W-:Y:S02]  /*0cc0*/  LOP3.LUT R10, R6, 0xfffffff8, RZ, 0xc0, !PT ;  /* 0xfffffff8060a7812 */ /* 0x000fe400078ec0ff */
[----:B------:R-:W-:Y:S01]  /*0cd0*/  SHF.R.S32.HI R6, RZ, 0x4, R3 ;  /* 0x00000004ff067819 */ /* 0x000fe20000011403 */
[----:B------:R-:W-:Y:S01]  /*0ce0*/  IMAD.IADD R2, R17, 0x1, -R2 ;  /* 0x0000000111027824 */ /* 0x000fe200078e0a02 */
[----:B------:R-:W-:Y:S01]  /*0cf0*/  LEA.HI R7, R7, R12, RZ, 0x5 ;  /* 0x0000000c07077211 */ /* 0x000fe200078f28ff */
[----:B------:R-:W-:Y:S01]  /*0d00*/  IMAD.SHL.U32 R17, R23, 0x8, RZ ;  /* 0x0000000817117824 */ /* 0x000fe200078e00ff */
[----:B------:R-:W-:Y:S01]  /*0d10*/  LEA.HI R3, R3, R6, RZ, 0x1 ;  /* 0x0000000603037211 */ /* 0x000fe200078f08ff */
[----:B------:R-:W-:Y:S01]  /*0d20*/  IMAD.IADD R10, R9, 0x1, -R10 ;  /* 0x00000001090a7824 */ /* 0x000fe200078e0a0a */
[----:B------:R-:W-:Y:S01]  /*0d30*/  SHF.R.S32.HI R7, RZ, 0x5, R7 ;  /* 0x00000005ff077819 */ /* 0x000fe20000011407 */
[----:B------:R-:W-:Y:S01]  /*0d40*/  VIADD R22, R17, 0x40 ;  /* 0x0000004011167836 */ /* 0x000fe20000000000 */
[----:B------:R-:W-:-:S02]  /*0d50*/  LOP3.LUT R3, R3, 0x1ffffffe, RZ, 0xc0, !PT ;  /* 0x1ffffffe03037812 */ /* 0x000fc400078ec0ff */
[----:B------:R-:W-:Y:S01]  /*0d60*/  LEA.HI R5, R11, R11, RZ, 0x1 ;  /* 0x0000000b0b057211 */ /* 0x000fe200078f08ff */
[----:B------:R-:W-:Y:S02]  /*0d70*/  IMAD R7, R7, 0x10, R10 ;  /* 0x0000001007077824 */ /* 0x000fe400078e020a */
[----:B------:R-:W-:Y:S01]  /*0d80*/  IMAD.IADD R3, R6, 0x1, -R3 ;  /* 0x0000000106037824 */ /* 0x000fe200078e0a03 */
[----:B------:R-:W-:Y:S01]  /*0d90*/  LOP3.LUT R6, R5, 0x1ffffffe, RZ, 0xc0, !PT ;  /* 0x1ffffffe05067812 */ /* 0x000fe200078ec0ff */
[----:B------:R-:W-:Y:S02]  /*0da0*/  IMAD R5, R2, 0x40, R7 ;  /* 0x0000004002057824 */ /* 0x000fe400078e0207 */
[----:B------:R-:W-:Y:S01]  /*0db0*/  IMAD R3, R3, 0x8, R4 ;  /* 0x0000000803037824 */ /* 0x000fe200078e0204 */
[----:B------:R-:W-:Y:S01]  /*0dc0*/  SHF.R.S32.HI R4, RZ, 0x1f, R17 ;  /* 0x0000001fff047819 */ /* 0x000fe20000011411 */
[----:B------:R-:W-:Y:S02]  /*0dd0*/  IMAD.IADD R6, R11, 0x1, -R6 ;  /* 0x000000010b067824 */ /* 0x000fe400078e0a06 */
[----:B------:R-:W-:Y:S01]  /*0de0*/  IMAD.U32 R2, RZ, RZ, UR4 ;  /* 0x00000004ff027e24 */ /* 0x000fe2000f8e00ff */
[----:B------:R0:W-:Y:S01]  /*0df0*/  STL [R1+0x64], R3 ;  /* 0x0000640301007387 */ /* 0x0001e20000100800 */
[----:B------:R-:W-:-:S03]  /*0e00*/  IMAD.MOV.U32 R7, RZ, RZ, R15 ;  /* 0x000000ffff077224 */ /* 0x000fc600078e000f */
[----:B------:R-:W-:Y:S04]  /*0e10*/  STL [R1+0x5c], R5 ;  /* 0x00005c0501007387 */ /* 0x000fe80000100800 */
[----:B------:R-:W-:Y:S01]  /*0e20*/  STL [R1+0x10], RZ ;  /* 0x000010ff01007387 */ /* 0x000fe20000100800 */
[----:B0-----:R-:W-:Y:S01]  /*0e30*/  IMAD.SHL.U32 R3, R8, 0x2, RZ ;  /* 0x0000000208037824 */ /* 0x001fe200078e00ff */
[----:B------:R-:W-:Y:S02]  /*0e40*/  SHF.R.S32.HI R8, RZ, 0x3, R0 ;  /* 0x00000003ff087819 */ /* 0x000fe40000011400 */
[----:B------:R-:W-:Y:S01]  /*0e50*/  STL [R1+0x68], R2 ;  /* 0x0000680201007387 */ /* 0x000fe20000100800 */
        /* <DEDUP_REMOVED lines=14> */
[----:B------:R-:W-:Y:S01]  /*0f40*/  IMAD R0, R6, 0x8, R5 ;  /* 0x0000000806007824 */ /* 0x000fe200078e0205 */
[----:B------:R-:W-:Y:S01]  /*0f50*/  SHF.R.S32.HI R4, RZ, 0x1f, R236 ;  /* 0x0000001fff047819 */ /* 0x000fe200000114ec */
[----:B------:R-:W-:-:S02]  /*0f60*/  VIADD R233, R3, 0x28 ;  /* 0x0000002803e97836 */ /* 0x000fc40000000000 */
[C---:B------:R-:W-:Y:S01]  /*0f70*/  VIADD R232, R3.reuse, 0x30 ;  /* 0x0000003003e87836 */ /* 0x040fe20000000000 */
[----:B------:R1:W-:Y:S01]  /*0f80*/  STL [R1+0x60], R0 ;  /* 0x0000600001007387 */ /* 0x0003e20000100800 */
[C---:B------:R-:W-:Y:S01]  /*0f90*/  VIADD R230, R3.reuse, 0x40 ;  /* 0x0000004003e67836 */ /* 0x040fe20000000000 */
[----:B------:R-:W-:Y:S01]  /*0fa0*/  SHF.R.S32.HI R4, RZ, 0x1f, R233 ;  /* 0x0000001fff047819 */ /* 0x000fe200000114e9 */
[C---:B------:R-:W-:Y:S02]  /*0fb0*/  VIADD R229, R3.reuse, 0x48 ;  /* 0x0000004803e57836 */ /* 0x040fe40000000000 */
[C---:B------:R-:W-:Y:S01]  /*0fc0*/  VIADD R227, R3.reuse, 0x58 ;  /* 0x0000005803e37836 */ /* 0x040fe20000000000 */
[----:B------:R-:W-:Y:S01]  /*0fd0*/  SHF.R.S32.HI R4, RZ, 0x1f, R230 ;  /* 0x0000001fff047819 */ /* 0x000fe200000114e6 */
[C---:B------:R-:W-:Y:S02]  /*0fe0*/  VIADD R226, R3.reuse, 0x60 ;  /* 0x0000006003e27836 */ /* 0x040fe40000000000 */
[C---:B------:R-:W-:Y:S01]  /*0ff0*/  VIADD R224, R3.reuse, 0x70 ;  /* 0x0000007003e07836 */ /* 0x040fe20000000000 */
[----:B------:R-:W-:Y:S01]  /*1000*/  SHF.R.S32.HI R4, RZ, 0x1f, R227 ;  /* 0x0000001fff047819 */ /* 0x000fe200000114e3 */
[----:B------:R-:W-:Y:S01]  /*1010*/  VIADD R223, R3, 0x78 ;  /* 0x0000007803df7836 */ /* 0x000fe20000000000 */
[----:B0-----:R-:W-:Y:S01]  /*1020*/  SHF.R.S32.HI R3, RZ, 0x1f, R235 ;  /* 0x0000001fff037819 */ /* 0x001fe200000114eb */
[----:B------:R-:W-:Y:S01]  /*1030*/  IMAD.MOV.U32 R2, RZ, RZ, RZ ;  /* 0x000000ffff027224 */ /* 0x000fe200078e00ff */
[----:B------:R-:W-:-:S02]  /*1040*/  SHF.R.S32.HI R3, RZ, 0x1f, R232 ;  /* 0x0000001fff037819 */ /* 0x000fc400000114e8 */
[----:B------:R-:W-:Y:S02]  /*1050*/  SHF.R.S32.HI R3, RZ, 0x1f, R229 ;  /* 0x0000001fff037819 */ /* 0x000fe400000114e5 */
[----:B------:R-:W-:Y:S02]  /*1060*/  SHF.R.S32.HI R3, RZ, 0x1f, R226 ;  /* 0x0000001fff037819 */ /* 0x000fe400000114e2 */
[----:B------:R-:W-:Y:S02]  /*1070*/  SHF.R.S32.HI R4, RZ, 0x1f, R224 ;  /* 0x0000001fff047819 */ /* 0x000fe400000114e0 */
[----:B-1----:R-:W-:-:S07]  /*1080*/  SHF.R.S32.HI R3, RZ, 0x1f, R223 ;  /* 0x0000001fff037819 */ /* 0x002fce00000114df */
.L_x_6456:
[----:B0123--:R-:W0:Y:S01]  /*1090*/  LDC.64 R4, c[0x0][0xc88] ;  /* 0x00032200ff047b82 */ /* 0x00fe220000000a00 */
[----:B------:R-:W-:Y:S01]  /*10a0*/  ULDC.64 UR12, c[0x0][0x208] ;  /* 0x00008200000c7ab9 */ /* 0x000fe20000000a00 */
[----:B------:R-:W-:Y:S01]  /*10b0*/  ULDC.64 UR8, c[0x0][0xa28] ;  /* 0x00028a0000087ab9 */ /* 0x000fe20000000a00 */
[----:B------:R-:W-:Y:S01]  /*10c0*/  ULDC.64 UR10, c[0x0][0xa20] ;  /* 0x00028800000a7ab9 */ /* 0x000fe20000000a00 */
[----:B0-----:R-:W-:-:S06]  /*10d0*/  IMAD.WIDE R4, R7, 0x4, R4 ;  /* 0x0000000407047825 */ /* 0x001fcc00078e0204 */
        /* <DEDUP_REMOVED lines=14> */
[----:B------:R-:W-:Y:S01]  /*11c0*/  IMAD.U32 R4, RZ, RZ, UR8 ;  /* 0x00000008ff047e24 */ /* 0x000fe2000f8e00ff */
[----:B------:R-:W-:Y:S02]  /*11d0*/  STL [R1+0xc], R0 ;  /* 0x00000c0001007387 */ /* 0x000fe40000100800 */
[----:B------:R-:W-:Y:S01]  /*11e0*/  @UP1 ULEA.HI.X UR11, UR4, UR11, UR7, 0x2, UP0 ;  /* 0x0000000b040b1291 */ /* 0x000fe200080f1407 */
[----:B------:R-:W-:Y:S01]  /*11f0*/  IMAD.U32 R5, RZ, RZ, UR9 ;  /* 0x00000009ff057e24 */ /* 0x000fe2000f8e00ff */
[----:B------:R0:W-:Y:S01]  /*1200*/  STL [R1+0x14], R3 ;  /* 0x0000140301007387 */ /* 0x0001e20000100800 */
[----:B------:R-:W-:Y:S01]  /*1210*/  IMAD.U32 R6, RZ, RZ, UR10 ;  /* 0x0000000aff067e24 */ /* 0x000fe2000f8e00ff */
[----:B------:R-:W-:Y:S01]  /*1220*/  ULDC.64 UR8, c[0x0][0x418] ;  /* 0x0001060000087ab9 */ /* 0x000fe20000000a00 */
[----:B------:R-:W-:Y:S01]  /*1230*/  ULDC UR4, c[0x0][0x424] ;  /* 0x0001090000047ab9 */ /* 0x000fe20000000800 */
[----:B------:R-:W-:Y:S01]  /*1240*/  IMAD.U32 R7, RZ, RZ, UR11 ;  /* 0x0000000bff077e24 */ /* 0x000fe2000f8e00ff */
[----:B------:R-:W2:Y:S01]  /*1250*/  @P0 LDG.E R4, desc[UR12][R4.64] ;  /* 0x0000000c04040981 */ /* 0x000ea2000c1e1900 */
[----:B------:R-:W-:-:S03]  /*1260*/  ULDC UR7, c[0x0][0x2f0] ;  /* 0x0000bc0000077ab9 */ /* 0x000fc60000000800 */
[----:B------:R-:W3:Y:S01]  /*1270*/  @P1 LDG.E R6, desc[UR12][R6.64] ;  /* 0x0000000c06061981 */ /* 0x000ee2000c1e1900 */
[----:B0-----:R-:W-:Y:S01]  /*1280*/  IMAD.U32 R3, RZ, RZ, UR6 ;  /* 0x00000006ff037e24 */ /* 0x001fe2000f8e00ff */
[----:B------:R-:W-:Y:S02]  /*1290*/  UISETP.NE.U32.AND UP0, UPT, UR8, URZ, UPT ;  /* 0x0000003f0800728c */ /* 0x000fe4000bf05070 */
[----:B------:R-:W-:Y:S02]  /*12a0*/  ULOP3.LUT UR6, UR5, 0xffff, URZ, 0xc0, !UPT ;  /* 0x0000ffff05067892 */ /* 0x000fe4000f8ec03f */
[----:B------:R0:W-:Y:S01]  /*12b0*/  STL [R1], R3 ;  /* 0x0000000301007387 */ /* 0x0001e20000100800 */
[----:B------:R-:W-:Y:S01]  /*12c0*/  UISETP.NE.AND.EX UP0, UPT, UR9, URZ, UPT, UP0 ;  /* 0x0000003f0900728c */ /* 0x000fe2000bf05300 */
[----:B------:R-:W-:Y:S02]  /*12d0*/  UMOV UR52, URZ ;  /* 0x0000003f00347c82 */ /* 0x000fe40008000000 */
[----:B------:R-:W-:Y:S01]  /*12e0*/  IMAD.U32 R222, RZ, RZ, UR6 ;  /* 0x00000006ffde7e24 */ /* 0x000fe2000f8e00ff */
[----:B------:R-:W-:-:S02]  /*12f0*/  USEL UR4, UR4, 0x1, UP0 ;  /* 0x0000000104047887 */ /* 0x000fc40008000000 */
[----:B------:R-:W-:Y:S02]  /*1300*/  ULOP3.LUT UR6, UR5, 0xff0000, URZ, 0xc0, !UPT ;  /* 0x00ff000005067892 */ /* 0x000fe4000f8ec03f */
[----:B------:R-:W-:Y:S02]  /*1310*/  UIMAD UR4, UR4, UR7, URZ ;  /* 0x00000007040472a4 */ /* 0x000fe4000f8e023f */
[----:B------:R-:W-:Y:S01]  /*1320*/  ULOP3.LUT UR7, UR5, 0xff000000, URZ, 0xc0, !UPT ;  /* 0xff00000005077892 */ /* 0x000fe2000f8ec03f */
[----:B--2---:R-:W-:-:S04]  /*1330*/  @P0 R2UR UR52, R4 ;  /* 0x00000000043402ca */ /* 0x004fc800000e0000 */
        /* <DEDUP_REMOVED lines=17> */
.L_x_6410:
        /* <DEDUP_REMOVED lines=10> */
[----:B------:R-:W-:Y:S01]  /*14f0*/  MOV R221, UR8 ;  /* 0x0000000800dd7c02 */ /* 0x000fe20008000f00 */
        /* <DEDUP_REMOVED lines=41> */
.L_x_6411:
[----:B------:R-:W-:Y:S01]  /*1790*/  R2UR UR5, R221 ;  /* 0x00000000dd0572ca */ /* 0x000fe200000e0000 */
[----:B------:R-:W-:Y:S01]  /*17a0*/  IMAD.U32 R0, RZ, RZ, UR9 ;  /* 0x00000009ff007e24 */ /* 0x000fe2000f8e00ff */
[----:B------:R-:W-:Y:S01]  /*17b0*/  PLOP3.LUT P0, PT, PT, PT, PT, 0x80, 0x0 ;  /* 0x000000000000781c */ /* 0x000fe20003f0f070 */
[----:B------:R-:W-:Y:S01]  /*17c0*/  IMAD.U32 R3, RZ, RZ, UR4 ;  /* 0x00000004ff037e24 */ /* 0x000fe2000f8e00ff */
        /* <DEDUP_REMOVED lines=9> */
[----:B------:R-:W-:Y:S01]  /*1860*/  UIMAD UR5, UR5, UR4, URZ ;  /* 0x00000004050572a4 */ /* 0x000fe2000f8e023f */
[----:B------:R-:W-:-:S02]  /*1870*/  CS2R R68, SRZ ;  /* 0x0000000000447805 */ /* 0x000fc4000001ff00 */
[----:B------:R-:W-:Y:S02]  /*1880*/  CS2R R66, SRZ ;  /* 0x0000000000427805 */ /* 0x000fe4000001ff00 */
[----:B------:R-:W-:Y:S02]  /*1890*/  CS2R R64, SRZ ;  /* 0x0000000000407805 */ /* 0x000fe4000001ff00 */
[----:B------:R-:W-:Y:S02]  /*18a0*/  CS2R R62, SRZ ;  /* 0x00000000003e7805 */ /* 0x000fe4000001ff00 */
[----:B------:R-:W-:Y:S02]  /*18b0*/  CS2R R60, SRZ ;  /* 0x00000000003c7805 */ /* 0x000fe4000001ff00 */
[----:B------:R-:W-:Y:S01]  /*18c0*/  VIADDMNMX R3, R3, UR5, R0, PT ;  /* 0x0000000503037c46 */ /* 0x000fe2000b800100 */
[----:B------:R-:W-:Y:S01]  /*18d0*/  IMAD.U32 R18, RZ, RZ, UR5 ;  /* 0x00000005ff127e24 */ /* 0x000fe2000f8e00ff */
[----:B------:R-:W-:Y:S01]  /*18e0*/  CS2R R58, SRZ ;  /* 0x00000000003a7805 */ /* 0x000fe2000001ff00 */
[----:B------:R-:W-:Y:S01]  /*18f0*/  IMAD.MOV.U32 R0, RZ, RZ, RZ ;  /* 0x000000ffff007224 */ /* 0x000fe200078e00ff */
[----:B------:R-:W-:Y:S01]  /*1900*/  R2UR UR53, R3 ;  /* 0x00000000033572ca */ /* 0x000fe200000e0000 */
        /* <DEDUP_REMOVED lines=12> */
[----:B------:R-:W-:Y:S01]  /*19d0*/  UISETP.GT.AND UP0, UPT, UR53, UR5, UPT ;  /* 0x000000053500728c */ /* 0x000fe2000bf04270 */
[----:B------:R-:W-:Y:S02]  /*19e0*/  CS2R R96, SRZ ;  /* 0x0000000000607805 */ /* 0x000fe4000001ff00 */
[----:B------:R-:W-:-:S02]  /*19f0*/  CS2R R90, SRZ ;  /* 0x00000000005a7805 */ /* 0x000fc4000001ff00 */
[----:B------:R-:W-:Y:S02]  /*1a00*/  CS2R R94, SRZ ;  /* 0x00000000005e7805 */ /* 0x000fe4000001ff00 */
[----:B------:R-:W-:Y:S02]  /*1a10*/  CS2R R88, SRZ ;  /* 0x0000000000587805 */ /* 0x000fe4000001ff00 */
[----:B------:R-:W-:Y:S02]  /*1a20*/  CS2R R92, SRZ ;  /* 0x00000000005c7805 */ /* 0x000fe4000001ff00 */
[----:B------:R-:W-:Y:S02]  /*1a30*/  PLOP3.LUT P1, PT, PT, PT, UP0, 0x80, 0x0 ;  /* 0x000000000000781c */ /* 0x000fe40003f2f008 */
[----:B------:R-:W-:-:S11]  /*1a40*/  CS2R R20, SRZ ;  /* 0x0000000000147805 */ /* 0x000fd6000001ff00 */
[----:B------:R-:W-:Y:S05]  /*1a50*/  @!P1 BRA `(.L_x_6412) ;  /* 0x000000c000609947 */ /* 0x000fea0003800000 */
        /* <DEDUP_REMOVED lines=13> */
[----:B------:R-:W-:Y:S02]  /*1b30*/  ULEA.HI UR4, UR7, UR7, URZ, 0x1 ;  /* 0x0000000707047291 */ /* 0x000fe4000f8f083f */
[----:B------:R-:W-:Y:S02]  /*1b40*/  IMAD.U32 R19, RZ, RZ, UR7 ;  /* 0x00000007ff137e24 */ /* 0x000fe4000f8e00ff */
        /* <DEDUP_REMOVED lines=22> */
.L_x_6413:
[----:B------:R-:W2:Y:S04]  /*1cb0*/  LDL R20, [R1+0x10] ;  /* 0x0000100001147983 */ /* 0x000ea80000100800 */
[----:B------:R-:W3:Y:S01]  /*1cc0*/  LDL R21, [R1+0x68] ;  /* 0x0000680001157983 */ /* 0x000ee20000100800 */
[----:B------:R-:W0:Y:S01]  /*1cd0*/  S2UR UR5, SR_CgaCtaId ;  /* 0x00000000000579c3 */ /* 0x000e220000008800 */
[----:B------:R-:W-:Y:S02]  /*1ce0*/  UMOV UR4, 0x400 ;  /* 0x0000040000047882 */ /* 0x000fe40000000000 */
[----:B0-----:R-:W-:Y:S01]  /*1cf0*/  ULEA UR4, UR5, UR4, 0x18 ;  /* 0x0000000405047291 */ /* 0x001fe2000f8ec03f */
[----:B------:R-:W-:Y:S01]  /*1d00*/  BSSY B0, `(.L_x_6414) ;  /* 0x000000b000007945 */ /* 0x000fe20003800000 */
[----:B--2---:R-:W-:-:S04]  /*1d10*/  LEA.HI R0, R20, R20, RZ, 0x1 ;  /* 0x0000001414007211 */ /* 0x004fc800078f08ff */
[----:B------:R-:W-:-:S05]  /*1d20*/  LOP3.LUT R0, R0, 0xfffffffe, RZ, 0xc0, !PT ;  /* 0xfffffffe00007812 */ /* 0x000fca00078ec0ff */
[----:B------:R-:W-:Y:S02]  /*1d30*/  IMAD.IADD R3, R20, 0x1, -R0 ;  /* 0x0000000114037824 */ /* 0x000fe400078e0a00 */
[----:B------:R-:W-:-:S03]  /*1d40*/  IMAD.U32 R0, RZ, RZ, UR4 ;  /* 0x00000004ff007e24 */ /* 0x000fc6000f8e00ff */
[----:B------:R-:W-:-:S04]  /*1d50*/  SHF.L.U32 R3, R3, 0x1f, RZ ;  /* 0x0000001f03037819 */ /* 0x000fc800000006ff */
[----:B------:R-:W0:Y:S01]  /*1d60*/  SYNCS.PHASECHK.TRANS64.TRYWAIT P1, [R0+URZ+0x34800], R3 ;  /* 0x03480003000075a7 */ /* 0x000e22000802017f */
[----:B---3--:R-:W-:-:S13]  /*1d70*/  R2UR UR6, R21 ;  /* 0x00000000150672ca */ /* 0x008fda00000e0000 */
[----:B------:R-:W-:-:S05]  /*1d80*/  IMAD.U32 R4, RZ, RZ, UR6 ;  /* 0x00000006ff047e24 */ /* 0x000fca000f8e00ff */
[----:B------:R-:W-:Y:S01]  /*1d90*/  ISETP.NE.AND P0, PT, R4, 0x3, PT ;  /* 0x000000030400780c */ /* 0x000fe20003f05270 */
[----:B0-----:R-:W-:-:S12]  /*1da0*/  @!P1 BRA `(.L_x_6415) ;  /* 0x0000015400f09947 */ /* 0x001fd80003800000 */
.L_x_6576:
[----:B------:R-:W-:Y:S05]  /*1db0*/  BSYNC B0 ;  /* 0x0000000000007941 */ /* 0x000fea0003800000 */
.L_x_6414:
[----:B------:R-:W-:Y:S05]  /*1dc0*/  @!P0 BRA `(.L_x_6416) ;  /* 0x0000000000048947 */ /* 0x000fea0003800000 */
[----:B------:R-:W-:Y:S01]  /*1dd0*/  BPT.TRAP 0x1 ;  /* 0x000000040000795c */ /* 0x000fe20000300000 */
.L_x_6416:
[----:B------:R-:W-:Y:S01]  /*1de0*/  IMAD R10, R2, 0x8, R0 ;  /* 0x00000008020a7824 */ /* 0x000fe200078e0200 */
[----:B0-----:R-:W-:-:S04]  /*1df0*/  SHF.L.U32 R3, R16, 0x1f, RZ ;  /* 0x0000001f10037819 */ /* 0x001fc800000006ff */
[----:B------:R0:W1:Y:S01]  /*1e00*/  SYNCS.PHASECHK.TRANS64.TRYWAIT P2, [R10+URZ+0x34830], R3 ;  /* 0x034830030a0075a7 */ /* 0x000062000804017f */
[----:B------:R-:W-:Y:S05]  /*1e10*/  @!P0 BRA `(.L_x_6417) ;  /* 0x0000000000048947 */ /* 0x000fea0003800000 */
[----:B------:R-:W-:Y:S01]  /*1e20*/  BPT.TRAP 0x1 ;  /* 0x000000040000795c */ /* 0x000fe20000300000 */
.L_x_6417:
[----:B------:R-:W2:Y:S01]  /*1e30*/  S2R R4, SR_TID.X ;  /* 0x0000000000047919 */ /* 0x000ea20000002100 */
[----:B------:R-:W-:Y:S01]  /*1e40*/  IMAD.MOV.U32 R87, RZ, RZ, RZ ;  /* 0x000000ffff577224 */ /* 0x000fe200078e00ff */
[----:B--2---:R-:W-:Y:S01]  /*1e50*/  LOP3.LUT P1, RZ, R4, 0x7f, RZ, 0xc0, !PT ;  /* 0x0000007f04ff7812 */ /* 0x004fe2000782c0ff */
[----:B-1----:R-:W-:-:S12]  /*1e60*/  @P2 BRA `(.L_x_6418) ;  /* 0x0000000000082947 */ /* 0x002fd80003800000 */
[----:B------:R-:W1:Y:S02]  /*1e70*/  SYNCS.PHASECHK.TRANS64.TRYWAIT P2, [R10+URZ+0x34830], R3 ;  /* 0x034830030a0075a7 */ /* 0x000e64000804017f */
[----:B-1----:R-:W-:Y:S05]  /*1e80*/  @!P2 BRA `(.L_x_6419) ;  /* 0x0000015400cca947 */ /* 0x002fea0003800000 */
.L_x_6418:
[----:B------:R-:W-:Y:S05]  /*1e90*/  WARPSYNC.ALL ;  /* 0x0000000000007948 */ /* 0x000fea0003800000 */
[----:B------:R-:W-:Y:S01]  /*1ea0*/  R2UR UR4, R0 ;  /* 0x00000000000472ca */ /* 0x000fe200000e0000 */
[----:B------:R-:W2:Y:S01]  /*1eb0*/  LDL R121, [R1+0x4] ;  /* 0x0000040001797983 */ /* 0x000ea20000100800 */
[----:B------:R-:W-:Y:S01]  /*1ec0*/  R2UR UR6, R2 ;  /* 0x00000000020672ca */ /* 0x000fe200000e0000 */
[----:B------:R-:W-:Y:S01]  /*1ed0*/  WARPGROUP.ARRIVE ;  /* 0x00000000000079c5 */ /* 0x000fe20000000000 */
        /* <DEDUP_REMOVED lines=9> */
[----:B------:R-:W-:Y:S01]  /*1f70*/  UIADD3 UR4, UR4, 0x1e400, URZ ;  /* 0x0001e40004047890 */ /* 0x000fe2000fffe03f */
[----:B------:R-:W-:Y:S01]  /*1f80*/  IMAD.U32 R12, RZ, RZ, UR52 ;  /* 0x00000034ff0c7e24 */ /* 0x000fe2000f8e00ff */
[----:B------:R-:W-:Y:S01]  /*1f90*/  UMOV UR43, 0x40000040 ;  /* 0x40000040002b7882 */ /* 0x000fe20000000000 */
[----:B------:R-:W-:Y:S01]  /*1fa0*/  UMOV UR45, 0x40000040 ;  /* 0x40000040002d7882 */ /* 0x000fe20000000000 */
[----:B------:R-:W-:Y:S01]  /*1fb0*/  USHF.R.U32.HI UR4, URZ, 0x4, UR4 ;  /* 0x000000043f047899 */ /* 0x000fe20008011604 */
[----:B------:R-:W-:Y:S01]  /*1fc0*/  IMAD.U32 R9, RZ, RZ, UR45 ;  /* 0x0000002dff097e24 */ /* 0x000fe2000f8e00ff */
[----:B------:R-:W-:Y:S01]  /*1fd0*/  UMOV UR47, 0x40000040 ;  /* 0x40000040002f7882 */ /* 0x000fe20000000000 */
[----:B------:R-:W-:Y:S01]  /*1fe0*/  UMOV UR51, 0x40000040 ;  /* 0x4000004000337882 */ /* 0x000fe20000000000 */
[----:B------:R-:W-:Y:S01]  /*1ff0*/  ULOP3.LUT UR4, UR4, 0x3fff, URZ, 0xc0, !UPT ;  /* 0x00003fff04047892 */ /* 0x000fe2000f8ec03f */
[----:B------:R-:W-:Y:S01]  /*2000*/  P2R R120, PR, RZ, 0x1 ;  /* 0x00000001ff787803 */ /* 0x000fe20000000000 */
[----:B01----:R-:W-:Y:S01]  /*2010*/  @!P1 VIADD R10, R10, 0x34840 ;  /* 0x000348400a0a9836 */ /* 0x003fe20000000000 */
[----:B------:R-:W-:Y:S01]  /*2020*/  R2UR UR54, R18 ;  /* 0x00000000123672ca */ /* 0x000fe200000e0000 */
[----:B------:R-:W-:-:S02]  /*2030*/  ULOP3.LUT UR5, UR4, 0x10000, URZ, 0xfc, !UPT ;  /* 0x0001000004057892 */ /* 0x000fc4000f8efc3f */
[----:B------:R-:W-:Y:S02]  /*2040*/  ULOP3.LUT UR4, UR36, 0x10000, URZ, 0xfc, !UPT ;  /* 0x0001000024047892 */ /* 0x000fe4000f8efc3f */
[----:B------:R-:W-:Y:S02]  /*2050*/  UIMAD UR6, UR6, 0xb00, UR5 ;  /* 0x00000b00060678a4 */ /* 0x000fe4000f8e0205 */
[----:B------:R-:W-:Y:S01]  /*2060*/  IMAD.U32 R3, RZ, RZ, UR5 ;  /* 0x00000005ff037e24 */ /* 0x000fe2000f8e00ff */
[----:B------:R-:W-:Y:S01]  /*2070*/  UMOV UR5, 0x40000040 ;  /* 0x4000004000057882 */ /* 0x000fe20000000000 */
[----:B------:R-:W-:Y:S01]  /*2080*/  UIADD3 UR10, UR6, 0x80, URZ ;  /* 0x00000080060a7890 */ /* 0x000fe2000fffe03f */
[----:B------:R-:W-:Y:S01]  /*2090*/  UMOV UR8, UR4 ;  /* 0x0000000400087c82 */ /* 0x000fe20008000000 */
[----:B------:R-:W-:Y:S01]  /*20a0*/  UMOV UR9, UR5 ;  /* 0x0000000500097c82 */ /* 0x000fe20008000000 */
[----:B------:R-:W-:Y:S02]  /*20b0*/  UIADD3 UR14, UR6, 0x100, URZ ;  /* 0x00000100060e7890 */ /* 0x000fe4000fffe03f */
[----:B------:R-:W-:Y:S01]  /*20c0*/  HGMMA.64x16x16.F32.BF16 R112, gdesc[UR4], RZ, !UPT, gsb0 ;  /* 0x00200000047079f0 */ /* 0x000fe2000c0018ff */
[----:B------:R-:W-:Y:S01]  /*20d0*/  UMOV UR12, UR4 ;  /* 0x00000004000c7c82 */ /* 0x000fe20008000000 */
[----:B------:R-:W-:Y:S01]  /*20e0*/  UMOV UR13, UR5 ;  /* 0x00000005000d7c82 */ /* 0x000fe20008000000 */
[----:B------:R-:W-:Y:S01]  /*20f0*/  UIADD3 UR18, UR6, 0x180, URZ ;  /* 0x0000018006127890 */ /* 0x000fe2000fffe03f */
        /* <DEDUP_REMOVED lines=20> */
[----:B------:R-:W-:-:S02]  /*2240*/  UIADD3 UR7, UR4, 0x2, URZ ;  /* 0x0000000204077890 */ /* 0x000fc4000fffe03f */
[----:B------:R-:W-:-:S05]  /*2250*/  UIADD3 UR50, UR6, 0x604, URZ ;  /* 0x0000060406327890 */ /* 0x000fca000fffe03f */
[----:B------:R-:W-:Y:S01]  /*2260*/  UMOV UR44, UR7 ;  /* 0x00000007002c7c82 */ /* 0x000fe20008000000 */
[----:B------:R-:W-:Y:S01]  /*2270*/  UIADD3 UR7, UR4, 0x4, URZ ;  /* 0x0000000404077890 */ /* 0x000fe2000fffe03f */
[----:B------:R-:W-:Y:S01]  /*2280*/  IMAD.U32 R8, RZ, RZ, UR44 ;  /* 0x0000002cff087e24 */ /* 0x000fe2000f8e00ff */
        /* <DEDUP_REMOVED lines=30> */
[----:B--2---:R-:W-:Y:S01]  /*2470*/  IADD3 R12, R12, 0xb0, -R121 ;  /* 0x000000b00c0c7810 */ /* 0x004fe20007ffe879 */
        /* <DEDUP_REMOVED lines=357> */
[----:B------:R-:W-:Y:S02]  /*3ad0*/  ULDC UR11, c[0x0][0x988] ;  /* 0x00026200000b7ab9 */ /* 0x000fe40000000800 */
        /* <DEDUP_REMOVED lines=128> */
[----:B------:R-:W-:Y:S01]  /*42e0*/  FMUL.FTZ R21, R117, UR7 ;  /* 0x0000000775157c20 */ /* 0x000fe20008410000 */
[----:B------:R-:W-:Y:S01]  /*42f0*/  UMOV UR23, 0x40000040 ;  /* 0x4000004000177882 */ /* 0x000fe20000000000 */
[----:B------:R-:W-:Y:S01]  /*4300*/  MUFU.TANH R13, R13 ;  /* 0x0000000d000d7308 */ /* 0x000fe20000002400 */
[----:B------:R-:W-:Y:S01]  /*4310*/  FMUL.FTZ R14, R115, UR7 ;  /* 0x00000007730e7c20 */ /* 0x000fe20008410000 */
[----:B------:R-:W-:-:S06]  /*4320*/  FMUL.FTZ R82, R118, UR7 ;  /* 0x0000000776527c20 */ /* 0x000fcc0008410000 */
[----:B------:R-:W-:Y:S08]  /*4330*/  MUFU.TANH R15, R15 ;  /* 0x0000000f000f7308 */ /* 0x000ff00000002400 */
[----:B------:R-:W0:Y:S08]  /*4340*/  MUFU.TANH R11, R11 ;  /* 0x0000000b000b7308 */ /* 0x000e300000002400 */
[----:B------:R-:W-:Y:S08]  /*4350*/  MUFU.TANH R83, R83 ;  /* 0x0000005300537308 */ /* 0x000ff00000002400 */
[----:B------:R-:W-:Y:S08]  /*4360*/  MUFU.TANH R20, R20 ;  /* 0x0000001400147308 */ /* 0x000ff00000002400 */
[----:B------:R-:W1:Y:S01]  /*4370*/  MUFU.TANH R21, R21 ;  /* 0x0000001500157308 */ /* 0x000e620000002400 */
        /* <DEDUP_REMOVED lines=16> */
[----:B------:R-:W2:Y:S08]  /*4480*/  MUFU.TANH R14, R14 ;  /* 0x0000000e000e7308 */ /* 0x000eb00000002400 */
[----:B------:R-:W3:Y:S08]  /*4490*/  MUFU.TANH R82, R82 ;  /* 0x0000005200527308 */ /* 0x000ef00000002400 */
[----:B------:R-:W4:Y:S08]  /*44a0*/  MUFU.TANH R81, R81 ;  /* 0x0000005100517308 */ /* 0x000f300000002400 */
[----:B------:R-:W5:Y:S01]  /*44b0*/  MUFU.TANH R85, R85 ;  /* 0x0000005500557308 */ /* 0x000f620000002400 */
        /* <DEDUP_REMOVED lines=11> */
[----:B------:R-:W-:Y:S01]  /*4570*/  FMUL.FTZ R102, R103, UR7 ;  /* 0x0000000767667c20 */ /* 0x000fe20008410000 */
[----:B------:R-:W5:Y:S01]  /*4580*/  MUFU.TANH R84, R84 ;  /* 0x0000005400547308 */ /* 0x000f620000002400 */
[----:B------:R-:W-:-:S07]  /*4590*/  FMUL.FTZ R99, R99, UR7 ;  /* 0x0000000763637c20 */ /* 0x000fce0008410000 */
[----:B------:R-:W-:Y:S08]  /*45a0*/  MUFU.TANH R106, R106 ;  /* 0x0000006a006a7308 */ /* 0x000ff00000002400 */
[----:B------:R-:W5:Y:S08]  /*45b0*/  MUFU.TANH R105, R105 ;  /* 0x0000006900697308 */ /* 0x000f700000002400 */
        /* <DEDUP_REMOVED lines=36> */
[----:B------:R-:W5:Y:S08]  /*4800*/  MUFU.TANH R98, R98 ;  /* 0x0000006200627308 */ /* 0x000f700000002400 */
[----:B------:R-:W-:Y:S08]  /*4810*/  MUFU.TANH R90, R90 ;  /* 0x0000005a005a7308 */ /* 0x000ff00000002400 */
        /* <DEDUP_REMOVED lines=12> */
[----:B------:R-:W5:Y:S01]  /*48e0*/  MUFU.TANH R77, R77 ;  /* 0x0000004d004d7308 */ /* 0x000f620000002400 */
[----:B------:R-:W-:Y:S01]  /*48f0*/  UMOV UR23, 0x40000040 ;  /* 0x4000004000177882 */ /* 0x000fe20000000000 */
[----:B------:R-:W-:Y:S01]  /*4900*/  FMUL.FTZ R64, R64, UR7 ;  /* 0x0000000740407c20 */ /* 0x000fe20008410000 */
[----:B------:R-:W-:Y:S01]  /*4910*/  FMUL.FTZ R65, R65, UR7 ;  /* 0x0000000741417c20 */ /* 0x000fe20008410000 */
[----:B------:R-:W-:-:S04]  /*4920*/  FMUL.FTZ R71, R71, UR7 ;  /* 0x0000000747477c20 */ /* 0x000fc80008410000 */
[----:B------:R-:W5:Y:S08]  /*4930*/  MUFU.TANH R102, R102 ;  /* 0x0000006600667308 */ /* 0x000f700000002400 */
[----:B------:R-:W-:Y:S08]  /*4940*/  MUFU.TANH R89, R89 ;  /* 0x0000005900597308 */ /* 0x000ff00000002400 */
[----:B------:R-:W5:Y:S08]  /*4950*/  MUFU.TANH R93, R93 ;  /* 0x0000005d005d7308 */ /* 0x000f700000002400 */
[----:B------:R-:W-:Y:S08]  /*4960*/  MUFU.TANH R92, R92 ;  /* 0x0000005c005c7308 */ /* 0x000ff00000002400 */
[----:B------:R-:W5:Y:S08]  /*4970*/  MUFU.TANH R95, R95 ;  /* 0x0000005f005f7308 */ /* 0x000f700000002400 */
[----:B------:R-:W5:Y:S01]  /*4980*/  MUFU.TANH R64, R64 ;  /* 0x0000004000407308 */ /* 0x000f620000002400 */
[----:B------:R-:W-:-:S02]  /*4990*/  WARPGROUP.DEPBAR.LE gsb0, 0x0 ;  /* 0x00008000000079c5 */ /* 0x000fc40000010000 */
[----:B------:R-:W-:Y:S01]  /*49a0*/  WARPGROUP.ARRIVE ;  /* 0x00000000000079c5 */ /* 0x000fe20000000000 */
[----:B------:R-:W-:Y:S01]  /*49b0*/  FMUL.FTZ R70, R57, UR7 ;  /* 0x0000000739467c20 */ /* 0x000fe20008410000 */
[----:B------:R-:W-:Y:S02]  /*49c0*/  IMAD.U32 R57, RZ, RZ, UR53 ;  /* 0x00000035ff397e24 */ /* 0x000fe4000f8e00ff */
[----:B------:R-:W-:Y:S01]  /*49d0*/  FMUL.FTZ R113, R62, UR7 ;  /* 0x000000073e717c20 */ /* 0x000fe20008410000 */
[----:B------:R-:W-:Y:S01]  /*49e0*/  FMUL.FTZ R62, R63, UR7 ;  /* 0x000000073f3e7c20 */ /* 0x000fe20008410000 */
[----:B------:R-:W-:Y:S01]  /*49f0*/  FMUL.FTZ R69, R56, UR7 ;  /* 0x0000000738457c20 */ /* 0x000fe20008410000 */
[----:B------:R-:W-:Y:S01]  /*4a00*/  HGMMA.64x16x16.F32.BF16 R48, gdesc[UR20], R48, gsb0 ;  /* 0x00200000143079f0 */ /* 0x000fe20008001830 */
[----:B------:R-:W-:Y:S01]  /*4a10*/  UIADD3 UR22, UR6, 0x986, URZ ;  /* 0x0000098606167890 */ /* 0x000fe2000fffe03f */
[----:B------:R-:W-:Y:S01]  /*4a20*/  IMAD R12, R57, -0xb0, R12 ;  /* 0xffffff50390c7824 */ /* 0x000fe200078e020c */
[----:B------:R-:W-:Y:S01]  /*4a30*/  UMOV UR23, 0x40000040 ;  /* 0x4000004000177882 */ /* 0x000fe20000000000 */
[----:B------:R-:W-:Y:S01]  /*4a40*/  FMUL.FTZ R111, R59, UR7 ;  /* 0x000000073b6f7c20 */ /* 0x000fe20008410000 */
[----:B------:R-:W-:Y:S01]  /*4a50*/  FMUL.FTZ R112, R58, UR7 ;  /* 0x000000073a707c20 */ /* 0x000fe20008410000 */
[----:B------:R-:W5:Y:S01]  /*4a60*/  MUFU.TANH R72, R72 ;  /* 0x0000004800487308 */ /* 0x000f620000002400 */
[----:B------:R-:W-:Y:S01]  /*4a70*/  ISETP.GT.AND P5, PT, R12, RZ, PT ;  /* 0x000000ff0c00720c */ /* 0x000fe20003fa4270 */
[----:B------:R-:W-:Y:S01]  /*4a80*/  FMUL.FTZ R110, R60, UR7 ;  /* 0x000000073c6e7c20 */ /* 0x000fe20008410000 */
[C---:B------:R-:W-:Y:S01]  /*4a90*/  ISETP.GT.AND P4, PT, R12.reuse, 0x1, PT ;  /* 0x000000010c00780c */ /* 0x040fe20003f84270 */
[----:B------:R-:W-:Y:S01]  /*4aa0*/  FMUL.FTZ R61, R61, UR7 ;  /* 0x000000073d3d7c20 */ /* 0x000fe20008410000 */
[C---:B------:R-:W-:Y:S01]  /*4ab0*/  ISETP.GT.AND P3, PT, R12.reuse, 0x9, PT ;  /* 0x000000090c00780c */ /* 0x040fe20003f64270 */
[----:B------:R-:W-:Y:S01]  /*4ac0*/  UIADD3 UR53, UR53, -0x2, URZ ;  /* 0xfffffffe35357890 */ /* 0x000fe2000fffe03f */
[----:B------:R-:W-:Y:S01]  /*4ad0*/  ISETP.GT.AND P2, PT, R12, 0x8, PT ;  /* 0x000000080c00780c */ /* 0x000fe20003f44270 */
[----:B------:R-:W5:Y:S01]  /*4ae0*/  MUFU.TANH R65, R65 ;  /* 0x0000004100417308 */ /* 0x000f620000002400 */
[----:B0-----:R-:W-:Y:S01]  /*4af0*/  FSEL R11, R11, -INF , P5 ;  /* 0xff8000000b0b7808 */ /* 0x001fe20002800000 */
[----:B------:R-:W-:Y:S01]  /*4b00*/  UISETP.GE.AND UP0, UPT, UR53, UR54, UPT ;  /* 0x000000363500728c */ /* 0x000fe2000bf06270 */
[----:B-1----:R-:W-:-:S02]  /*4b10*/  FSEL R68, R21, -INF , P3 ;  /* 0xff80000015447808 */ /* 0x002fc40001800000 */
[----:B------:R-:W-:Y:S02]  /*4b20*/  ISETP.GT.AND P6, PT, R12, 0x10, PT ;  /* 0x000000100c00780c */ /* 0x000fe40003fc4270 */
[----:B--2---:R-:W-:Y:S01]  /*4b30*/  FSEL R14, R14, -INF , P4 ;  /* 0xff8000000e0e7808 */ /* 0x004fe20002000000 */
[----:B------:R-:W0:Y:S01]  /*4b40*/  MUFU.TANH R67, R67 ;  /* 0x0000004300437308 */ /* 0x000e220000002400 */
[----:B------:R-:W-:-:S07]  /*4b50*/  FSEL R80, R80, -INF , P6 ;  /* 0xff80000050507808 */ /* 0x000fce0003000000 */
[----:B------:R-:W1:Y:S08]  /*4b60*/  MUFU.TANH R74, R74 ;  /* 0x0000004a004a7308 */ /* 0x000e700000002400 */
[----:B------:R-:W2:Y:S08]  /*4b70*/  MUFU.TANH R78, R78 ;  /* 0x0000004e004e7308 */ /* 0x000eb00000002400 */
[----:B------:R-:W2:Y:S01]  /*4b80*/  MUFU.TANH R73, R73 ;  /* 0x0000004900497308 */ /* 0x000ea20000002400 */
[----:B------:R-:W-:-:S02]  /*4b90*/  WARPGROUP.DEPBAR.LE gsb0, 0x0 ;  /* 0x00008000000079c5 */ /* 0x000fc40000010000 */
[----:B------:R-:W-:Y:S01]  /*4ba0*/  WARPGROUP.ARRIVE ;  /* 0x00000000000079c5 */ /* 0x000fe20000000000 */
[----:B------:R-:W-:Y:S01]  /*4bb0*/  FMUL.FTZ R63, R48, UR7 ;  /* 0x00000007303f7c20 */ /* 0x000fe20008410000 */
[----:B------:R-:W-:Y:S01]  /*4bc0*/  FMUL.FTZ R114, R49, UR7 ;  /* 0x0000000731727c20 */ /* 0x000fe20008410000 */
        /* <DEDUP_REMOVED lines=8> */
[----:B------:R-:W-:Y:S01]  /*4c50*/  FSEL R15, R83, -INF , P3 ;  /* 0xff800000530f7808 */ /* 0x000fe20001800000 */
[----:B------:R-:W-:Y:S01]  /*4c60*/  UIADD3 UR22, UR6, 0xa06, URZ ;  /* 0x00000a0606167890 */ /* 0x000fe2000fffe03f */
[----:B------:R3:W-:Y:S01]  /*4c70*/  MUFU.TANH R83, R48 ;  /* 0x0000003000537308 */ /* 0x0007e20000002400 */
[----:B------:R-:W-:Y:S01]  /*4c80*/  FSEL R51, R20, -INF , P2 ;  /* 0xff80000014337808 */ /* 0x000fe20001000000 */
[----:B------:R-:W-:Y:S01]  /*4c90*/  FMUL.FTZ R55, R55, UR7 ;  /* 0x0000000737377c20 */ /* 0x000fe20008410000 */
[----:B------:R-:W-:Y:S01]  /*4ca0*/  FSEL R21, R86, -INF , P5 ;  /* 0xff80000056157808 */ /* 0x000fe20002800000 */
[----:B------:R-:W-:Y:S01]  /*4cb0*/  UMOV UR23, 0x40000040 ;  /* 0x4000004000177882 */ /* 0x000fe20000000000 */
[----:B------:R-:W-:Y:S01]  /*4cc0*/  FSEL R20, R104, -INF , P6 ;  /* 0xff80000068147808 */ /* 0x000fe20003000000 */
[----:B------:R-:W-:Y:S01]  /*4cd0*/  FMUL.FTZ R115, R50, UR7 ;  /* 0x0000000732737c20 */ /* 0x000fe20008410000 */
[----:B------:R-:W-:Y:S01]  /*4ce0*/  ISETP.GT.AND P4, PT, R12, 0x18, PT ;  /* 0x000000180c00780c */ /* 0x000fe20003f84270 */
[----:B------:R5:W-:Y:S01]  /*4cf0*/  MUFU.TANH R86, R53 ;  /* 0x0000003500567308 */ /* 0x000be20000002400 */
[----:B---3--:R-:W-:-:S02]  /*4d00*/  FMNMX.FTZ R48, R49, R52, !PT ;  /* 0x0000003431307209 */ /* 0x008fc40007810000 */
[----:B------:R-:W-:Y:S02]  /*4d10*/  FSEL R13, R82, -INF , P2 ;  /* 0xff800000520d7808 */ /* 0x000fe40001000000 */
[----:B----4-:R-:W-:Y:S02]  /*4d20*/  FSEL R81, R81, -INF , P5 ;  /* 0xff80000051517808 */ /* 0x010fe40002800000 */
[C---:B------:R-:W-:Y:S01]  /*4d30*/  ISETP.GT.AND P2, PT, R12.reuse, 0x19, PT ;  /* 0x000000190c00780c */ /* 0x040fe20003f44270 */
[----:B------:R3:W-:Y:S01]  /*4d40*/  MUFU.TANH R104, R54 ;  /* 0x0000003600687308 */ /* 0x0007e20000002400 */
[----:B-----5:R-:W-:Y:S02]  /*4d50*/  FMNMX.FTZ R53, R51, R48, !PT ;  /* 0x0000003033357209 */ /* 0x020fe40007810000 */
[----:B------:R-:W-:Y:S02]  /*4d60*/  ISETP.GT.AND P3, PT, R12, 0x20, PT ;  /* 0x000000200c00780c */ /* 0x000fe40003f64270 */
[----:B------:R-:W-:-:S02]  /*4d70*/  FMNMX.FTZ R53, R68, R53, !PT ;  /* 0x0000003544357209 */ /* 0x000fc40007810000 */
[----:B------:R-:W-:Y:S01]  /*4d80*/  ISETP.GT.AND P5, PT, R12, 0x28, PT ;  /* 0x000000280c00780c */ /* 0x000fe20003fa4270 */
[----:B------:R-:W4:Y:S01]  /*4d90*/  MUFU.TANH R71, R71 ;  /* 0x0000004700477308 */ /* 0x000f220000002400 */
[----:B---3--:R-:W-:Y:S02]  /*4da0*/  FMNMX.FTZ R54, R80, R53, !PT ;  /* 0x0000003550367209 */ /* 0x008fe40007810000 */
[----:B------:R-:W-:Y:S02]  /*4db0*/  FSEL R85, R85, -INF , P4 ;  /* 0xff80000055557808 */ /* 0x000fe40002000000 */
[----:B------:R-:W-:Y:S02]  /*4dc0*/  FMNMX.FTZ R54, R81, R54, !PT ;  /* 0x0000003651367209 */ /* 0x000fe40007810000 */
[----:B------:R-:W-:Y:S01]  /*4dd0*/  FSEL R84, R84, -INF , P2 ;  /* 0xff80000054547808 */ /* 0x000fe20001000000 */
[----:B------:R-:W3:Y:S01]  /*4de0*/  MUFU.TANH R109, R109 ;  /* 0x0000006d006d7308 */ /* 0x000ee20000002400 */
[----:B------:R-:W-:-:S02]  /*4df0*/  FSEL R105, R105, -INF , P3 ;  /* 0xff80000069697808 */ /* 0x000fc40001800000 */
[----:B------:R-:W-:Y:S02]  /*4e00*/  ISETP.GT.AND P6, PT, R12, 0x21, PT ;  /* 0x000000210c00780c */ /* 0x000fe40003fc4270 */
[----:B------:R-:W-:Y:S02]  /*4e10*/  FSEL R98, R98, -INF , P5 ;  /* 0xff80000062627808 */ /* 0x000fe40002800000 */
[----:B------:R-:W-:Y:S01]  /*4e20*/  FSEL R96, R96, -INF , P6 ;  /* 0xff80000060607808 */ /* 0x000fe20003000000 */
[----:B------:R-:W5:Y:S01]  /*4e30*/  MUFU.TANH R66, R66 ;  /* 0x0000004200427308 */ /* 0x000f620000002400 */
[----:B------:R-:W-:Y:S02]  /*4e40*/  WARPGROUP.DEPBAR.LE gsb0, 0x0 ;  /* 0x00008000000079c5 */ /* 0x000fe40000010000 */
[----:B------:R-:W-:Y:S01]  /*4e50*/  WARPGROUP.ARRIVE ;  /* 0x00000000000079c5 */ /* 0x000fe20000000000 */
[----:B------:R-:W-:Y:S01]  /*4e60*/  FMUL.FTZ R56, R41, UR7 ;  /* 0x0000000729387c20 */ /* 0x000fe20008410000 */
[----:B------:R-:W-:Y:S01]  /*4e70*/  FMUL.FTZ R57, R42, UR7 ;  /* 0x000000072a397c20 */ /* 0x000fe20008410000 */
[----:B------:R-:W-:Y:S01]  /*4e80*/  FMUL.FTZ R59, R44, UR7 ;  /* 0x000000072c3b7c20 */ /* 0x000fe20008410000 */
[----:B------:R-:W-:Y:S01]  /*4e90*/  FSEL R41, R106, -INF , P2 ;  /* 0xff8000006a297808 */ /* 0x000fe20001000000 */
[----:B------:R-:W-:Y:S01]  /*4ea0*/  FMUL.FTZ R117, R46, UR7 ;  /* 0x000000072e757c20 */ /* 0x000fe20008410000 */
[----:B------:R-:W-:Y:S01]  /*4eb0*/  FSEL R42, R108, -INF , P3 ;  /* 0xff8000006c2a7808 */ /* 0x000fe20001800000 */
[----:B------:R-:W-:Y:S01]  /*4ec0*/  HGMMA.64x16x16.F32.BF16 R32, gdesc[UR20], R32, gsb0 ;  /* 0x00200000142079f0 */ /* 0x000fe20008001820 */
[C---:B------:R-:W-:Y:S01]  /*4ed0*/  ISETP.GT.AND P2, PT, R12.reuse, 0x30, PT ;  /* 0x000000300c00780c */ /* 0x040fe20003f44270 */
[----:B------:R-:W-:Y:S01]  /*4ee0*/  FMUL.FTZ R118, R47, UR7 ;  /* 0x000000072f767c20 */ /* 0x000fe20008410000 */
[----:B------:R-:W-:Y:S01]  /*4ef0*/  ISETP.GT.AND P3, PT, R12, 0x31, PT ;  /* 0x000000310c00780c */ /* 0x000fe20003f64270 */
[----:B------:R-:W-:Y:S01]  /*4f00*/  FMUL.FTZ R58, R43, UR7 ;  /* 0x000000072b3a7c20 */ /* 0x000fe20008410000 */
[----:B------:R-:W-:Y:S01]  /*4f10*/  FSEL R44, R101, -INF , P5 ;  /* 0xff800000652c7808 */ /* 0x000fe20002800000 */
[----:B------:R-:W-:Y:S01]  /*4f20*/  FMUL.FTZ R50, R40, UR7 ;  /* 0x0000000728327c20 */ /* 0x000fe20008410000 */
[----:B------:R0:W-:Y:S01]  /*4f30*/  MUFU.TANH R101, R55 ;  /* 0x0000003700657308 */ /* 0x0001e20000002400 */
[----:B------:R-:W-:Y:S01]  /*4f40*/  FSEL R46, R103, -INF , P2 ;  /* 0xff800000672e7808 */ /* 0x000fe20001000000 */
[----:B------:R-:W-:Y:S01]  /*4f50*/  FMUL.FTZ R60, R45, UR7 ;  /* 0x000000072d3c7c20 */ /* 0x000fe20008410000 */
[----:B------:R-:W-:Y:S01]  /*4f60*/  FSEL R100, R100, -INF , P2 ;  /* 0xff80000064647808 */ /* 0x000fe20001000000 */
[----:B------:R-:W-:Y:S01]  /*4f70*/  UIADD3 UR22, UR6, 0xa86, URZ ;  /* 0x00000a8606167890 */ /* 0x000fe2000fffe03f */
[----:B------:R-:W-:Y:S01]  /*4f80*/  FSEL R47, R91, -INF , P3 ;  /* 0xff8000005b2f7808 */ /* 0x000fe20001800000 */
[----:B------:R-:W-:Y:S01]  /*4f90*/  UMOV UR23, 0x40000040 ;  /* 0x4000004000177882 */ /* 0x000fe20000000000 */
[----:B------:R-:W-:Y:S01]  /*4fa0*/  ISETP.GT.AND P2, PT, R12, 0x41, PT ;  /* 0x000000410c00780c */ /* 0x000fe20003f44270 */
[----:B------:R1:W-:Y:S01]  /*4fb0*/  MUFU.TANH R91, R56 ;  /* 0x00000038005b7308 */ /* 0x0003e20000002400 */
[----:B0-----:R-:W-:-:S02]  /*4fc0*/  FMNMX.FTZ R55, R85, R54, !PT ;  /* 0x0000003655377209 */ /* 0x001fc40007810000 */
[----:B------:R-:W-:Y:S02]  /*4fd0*/  FSEL R54, R75, -INF , P2 ;  /* 0xff8000004b367808 */ /* 0x000fe40001000000 */
[----:B------:R-:W-:Y:S02]  /*4fe0*/  FSEL R43, R99, -INF , P6 ;  /* 0xff800000632b7808 */ /* 0x000fe40003000000 */
[----:B------:R-:W-:Y:S01]  /*4ff0*/  ISETP.GT.AND P6, PT, R12, 0x38, PT ;  /* 0x000000380c00780c */ /* 0x000fe20003fc4270 */
[----:B------:R0:W-:Y:S01]  /*5000*/  MUFU.TANH R99, R50 ;  /* 0x0000003200637308 */ /* 0x0001e20000002400 */
[----:B-1----:R-:W-:Y:S02]  /*5010*/  FMNMX.FTZ R56, R84, R55, !PT ;  /* 0x0000003754387209 */ /* 0x002fe40007810000 */
[----:B------:R-:W-:Y:S02]  /*5020*/  FSEL R82, R88, -INF , P3 ;  /* 0xff80000058527808 */ /* 0x000fe40001800000 */
[----:B------:R-:W-:-:S02]  /*5030*/  FMNMX.FTZ R75, R105, R56, !PT ;  /* 0x00000038694b7209 */ /* 0x000fc40007810000 */
[----:B------:R-:W-:Y:S01]  /*5040*/  FSEL R40, R107, -INF , P4 ;  /* 0xff8000006b287808 */ /* 0x000fe20002000000 */
[----:B------:R-:W1:Y:S01]  /*5050*/  MUFU.TANH R79, R79 ;  /* 0x0000004f004f7308 */ /* 0x000e620000002400 */
[C---:B------:R-:W-:Y:S02]  /*5060*/  ISETP.GT.AND P3, PT, R12.reuse, 0x48, PT ;  /* 0x000000480c00780c */ /* 0x040fe40003f64270 */
[----:B------:R-:W-:Y:S02]  /*5070*/  ISETP.GT.AND P4, PT, R12, 0x29, PT ;  /* 0x000000290c00780c */ /* 0x000fe40003f84270 */
[----:B------:R-:W-:Y:S02]  /*5080*/  FMNMX.FTZ R75, R96, R75, !PT ;  /* 0x0000004b604b7209 */ /* 0x000fe40007810000 */
[----:B------:R-:W-:Y:S01]  /*5090*/  FSEL R48, R94, -INF , P6 ;  /* 0xff8000005e307808 */ /* 0x000fe20003000000 */
[----:B------:R-:W1:Y:S01]  /*50a0*/  MUFU.TANH R62, R62 ;  /* 0x0000003e003e7308 */ /* 0x000e620000002400 */
[----:B------:R-:W-:-:S02]  /*50b0*/  FSEL R90, R90, -INF , P6 ;  /* 0xff8000005a5a7808 */ /* 0x000fc40003000000 */
[----:B------:R-:W-:Y:S02]  /*50c0*/  ISETP.GT.AND P6, PT, R12, 0x49, PT ;  /* 0x000000490c00780c */ /* 0x000fe40003fc4270 */
[----:B------:R-:W-:Y:S02]  /*50d0*/  FSEL R55, R76, -INF , P3 ;  /* 0xff8000004c377808 */ /* 0x000fe40001800000 */
[----:B------:R-:W-:Y:S01]  /*50e0*/  FSEL R97, R97, -INF , P4 ;  /* 0xff80000061617808 */ /* 0x000fe20002000000 */
[----:B------:R-:W1:Y:S01]  /*50f0*/  MUFU.TANH R69, R69 ;  /* 0x0000004500457308 */ /* 0x000e620000002400 */
[----:B------:R-:W-:Y:S02]  /*5100*/  FMNMX.FTZ R76, R98, R75, !PT ;  /* 0x0000004b624c7209 */ /* 0x000fe40007810000 */
[----:B------:R-:W-:Y:S02]  /*5110*/  FSEL R56, R77, -INF , P6 ;  /* 0xff8000004d387808 */ /* 0x000fe40003000000 */
[----:B------:R-:W-:Y:S01]  /*5120*/  FMNMX.FTZ R77, R97, R76, !PT ;  /* 0x0000004c614d7209 */ /* 0x000fe20007810000 */
[----:B------:R-:W-:-:S02]  /*5130*/  WARPGROUP.DEPBAR.LE gsb0, 0x0 ;  /* 0x00008000000079c5 */ /* 0x000fc40000010000 */
[----:B------:R-:W-:Y:S01]  /*5140*/  ISETP.GT.AND P5, PT, R12, 0x39, PT ;  /* 0x000000390c00780c */ /* 0x000fe20003fa4270 */
[----:B------:R-:W-:Y:S01]  /*5150*/  WARPGROUP.ARRIVE ;  /* 0x00000000000079c5 */ /* 0x000fe20000000000 */
[----:B------:R-:W-:Y:S01]  /*5160*/  FMNMX.FTZ R77, R100, R77, !PT ;  /* 0x0000004d644d7209 */ /* 0x000fe20007810000 */
[----:B------:R-:W1:Y:S01]  /*5170*/  MUFU.TANH R61, R61 ;  /* 0x0000003d003d7308 */ /* 0x000e620000002400 */
[----:B------:R-:W-:Y:S02]  /*5180*/  FSEL R45, R102, -INF , P4 ;  /* 0xff800000662d7808 */ /* 0x000fe40002000000 */
[C---:B------:R-:W-:Y:S01]  /*5190*/  ISETP.GT.AND P4, PT, R12.reuse, 0x40, PT ;  /* 0x000000400c00780c */ /* 0x040fe20003f84270 */
[----:B------:R-:W-:Y:S01]  /*51a0*/  HGMMA.64x16x16.F32.BF16 R24, gdesc[UR20], R24, gsb0 ;  /* 0x00200000141879f0 */ /* 0x000fe20008001818 */
[----:B0-----:R-:W-:Y:S02]  /*51b0*/  FSEL R50, R93, -INF , P5 ;  /* 0xff8000005d327808 */ /* 0x001fe40002800000 */
[----:B------:R-:W-:Y:S01]  /*51c0*/  FSEL R89, R89, -INF , P5 ;  /* 0xff80000059597808 */ /* 0x000fe20002800000 */
[----:B------:R2:W-:Y:S01]  /*51d0*/  MUFU.TANH R93, R58 ;  /* 0x0000003a005d7308 */ /* 0x0005e20000002400 */
[----:B------:R-:W-:-:S02]  /*51e0*/  ISETP.GT.AND P5, PT, R12, 0x50, PT ;  /* 0x000000500c00780c */ /* 0x000fc40003fa4270 */
[----:B------:R-:W-:Y:S02]  /*51f0*/  FMNMX.FTZ R77, R82, R77, !PT ;  /* 0x0000004d524d7209 */ /* 0x000fe40007810000 */
[----:B------:R-:W-:Y:S02]  /*5200*/  FSEL R53, R95, -INF , P4 ;  /* 0xff8000005f357808 */ /* 0x000fe40002000000 */
[----:B------:R-:W-:Y:S01]  /*5210*/  FSEL R92, R92, -INF , P4 ;  /* 0xff8000005c5c7808 */ /* 0x000fe20002000000 */
[----:B------:R4:W-:Y:S01]  /*5220*/  MUFU.TANH R95, R60 ;  /* 0x0000003c005f7308 */ /* 0x0009e20000002400 */
[----:B------:R-:W-:Y:S02]  /*5230*/  ISETP.GT.AND P4, PT, R12, 0x51, PT ;  /* 0x000000510c00780c */ /* 0x000fe40003f84270 */
[----:B------:R-:W-:Y:S02]  /*5240*/  FSEL R75, R64, -INF , P5 ;  /* 0xff800000404b7808 */ /* 0x000fe40002800000 */
[----:B------:R-:W-:-:S02]  /*5250*/  FMNMX.FTZ R64, R90, R77, !PT ;  /* 0x0000004d5a407209 */ /* 0x000fc40007810000 */
[----:B------:R-:W-:Y:S01]  /*5260*/  FSEL R72, R72, -INF , P2 ;  /* 0xff80000048487808 */ /* 0x000fe20001000000 */
[----:B------:R-:W0:Y:S01]  /*5270*/  MUFU.TANH R70, R70 ;  /* 0x0000004600467308 */ /* 0x000e220000002400 */
[----:B------:R-:W-:Y:S02]  /*5280*/  ISETP.GT.AND P2, PT, R12, 0x58, PT ;  /* 0x000000580c00780c */ /* 0x000fe40003f44270 */
[----:B------:R-:W-:Y:S02]  /*5290*/  FSEL R76, R65, -INF , P4 ;  /* 0xff800000414c7808 */ /* 0x000fe40002000000 */
[----:B------:R-:W-:Y:S02]  /*52a0*/  FMNMX.FTZ R65, R89, R64, !PT ;  /* 0x0000004059417209 */ /* 0x000fe40007810000 */
[----:B------:R-:W-:Y:S01]  /*52b0*/  FSEL R77, R67, -INF , P2 ;  /* 0xff800000434d7808 */ /* 0x000fe20001000000 */
[----:B------:R-:W0:Y:S01]  /*52c0*/  MUFU.TANH R110, R110 ;  /* 0x0000006e006e7308 */ /* 0x000e220000002400 */
[----:B------:R-:W-:Y:S01]  /*52d0*/  FMNMX.FTZ R67, R92, R65, !PT ;  /* 0x000000415c437209 */ /* 0x000fe20007810000 */
[----:B------:R-:W-:Y:S01]  /*52e0*/  FMUL.FTZ R65, R32, UR7 ;  /* 0x0000000720417c20 */ /* 0x000fe20008410000 */
[----:B------:R-:W-:-:S02]  /*52f0*/  FSEL R74, R74, -INF , P3 ;  /* 0xff8000004a4a7808 */ /* 0x000fc40001800000 */
[----:B------:R-:W-:Y:S02]  /*5300*/  FMNMX.FTZ R67, R72, R67, !PT ;  /* 0x0000004348437209 */ /* 0x000fe40007810000 */
[----:B--2---:R-:W-:Y:S01]  /*5310*/  FSEL R58, R78, -INF , P4 ;  /* 0xff8000004e3a7808 */ /* 0x004fe20002000000 */
[----:B------:R3:W-:Y:S01]  /*5320*/  MUFU.TANH R94, R59 ;  /* 0x0000003b005e7308 */ /* 0x0007e20000002400 */
[----:B------:R-:W-:Y:S02]  /*5330*/  FSEL R73, R73, -INF , P6 ;  /* 0xff80000049497808 */ /* 0x000fe40003000000 */
[----:B------:R-:W-:Y:S01]  /*5340*/  FMNMX.FTZ R78, R74, R67, !PT ;  /* 0x000000434a4e7209 */ /* 0x000fe20007810000 */
[----:B------:R-:W-:Y:S01]  /*5350*/  FMUL.FTZ R67, R33, UR7 ;  /* 0x0000000721437c20 */ /* 0x000fe20008410000 */
[----:B------:R-:W-:Y:S02]  /*5360*/  ISETP.GT.AND P3, PT, R12, 0x59, PT ;  /* 0x000000590c00780c */ /* 0x000fe40003f64270 */
[----:B------:R-:W-:Y:S01]  /*5370*/  FMNMX.FTZ R78, R73, R78, !PT ;  /* 0x0000004e494e7209 */ /* 0x000fe20007810000 */
[----:B------:R1:W-:Y:S01]  /*5380*/  MUFU.TANH R88, R57 ;  /* 0x0000003900587308 */ /* 0x0003e20000002400 */
[----:B----4-:R-:W-:-:S02]  /*5390*/  FSEL R60, R71, -INF , P3 ;  /* 0xff800000473c7808 */ /* 0x010fc40001800000 */
[----:B------:R-:W-:Y:S01]  /*53a0*/  FMNMX.FTZ R71, R75, R78, !PT ;  /* 0x0000004e4b477209 */ /* 0x000fe20007810000 */
[----:B------:R-:W-:Y:S01]  /*53b0*/  FMUL.FTZ R78, R34, UR7 ;  /* 0x00000007224e7c20 */ /* 0x000fe20008410000 */
[----:B---3--:R-:W-:Y:S02]  /*53c0*/  FSEL R59, R109, -INF , P2 ;  /* 0xff8000006d3b7808 */ /* 0x008fe40001000000 */
[----:B------:R-:W-:Y:S01]  /*53d0*/  FMNMX.FTZ R102, R76, R71, !PT ;  /* 0x000000474c667209 */ /* 0x000fe20007810000 */
[----:B------:R-:W2:Y:S01]  /*53e0*/  MUFU.TANH R112, R112 ;  /* 0x0000007000707308 */ /* 0x000ea20000002400 */
[C---:B------:R-:W-:Y:S01]  /*53f0*/  ISETP.GT.AND P2, PT, R12.reuse, 0x69, PT ;  /* 0x000000690c00780c */ /* 0x040fe20003f44270 */
[----:B------:R-:W-:Y:S02]  /*5400*/  WARPGROUP.DEPBAR.LE gsb0, 0x0 ;  /* 0x00008000000079c5 */ /* 0x000fe40000010000 */
[----:B------:R-:W-:Y:S01]  /*5410*/  ISETP.GT.AND P6, PT, R12, 0x60, PT ;  /* 0x000000600c00780c */ /* 0x000fe20003fc4270 */
[----:B------:R-:W-:Y:S01]  /*5420*/  FMUL.FTZ R28, R28, UR7 ;  /* 0x000000071c1c7c20 */ /* 0x000fe20008410000 */
[----:B-----5:R-:W-:Y:S01]  /*5430*/  FSEL R66, R66, -INF , P3 ;  /* 0xff80000042427808 */ /* 0x020fe20001800000 */
[----:B------:R-:W-:Y:S01]  /*5440*/  FMUL.FTZ R30, R30, UR7 ;  /* 0x000000071e1e7c20 */ /* 0x000fe20008410000 */
[----:B------:R-:W-:Y:S01]  /*5450*/  FMNMX.FTZ R71, R77, R102, !PT ;  /* 0x000000664d477209 */ /* 0x000fe20007810000 */
[----:B------:R-:W-:Y:S01]  /*5460*/  MUFU.TANH R63, R63 ;  /* 0x0000003f003f7308 */ /* 0x000fe20000002400 */
[----:B-1----:R-:W-:Y:S01]  /*5470*/  FSEL R57, R79, -INF , P5 ;  /* 0xff8000004f397808 */ /* 0x002fe20002800000 */
[----:B------:R-:W-:Y:S01]  /*5480*/  FMUL.FTZ R79, R35, UR7 ;  /* 0x00000007234f7c20 */ /* 0x000fe20008410000 */
[----:B------:R-:W-:Y:S01]  /*5490*/  FSEL R35, R62, -INF , P2 ;  /* 0xff8000003e237808 */ /* 0x000fe20001000000 */
[----:B------:R-:W-:Y:S01]  /*54a0*/  FMUL.FTZ R102, R37, UR7 ;  /* 0x0000000725667c20 */ /* 0x000fe20008410000 */
[----:B------:R-:W-:-:S02]  /*54b0*/  ISETP.GT.AND P5, PT, R12, 0x61, PT ;  /* 0x000000610c00780c */ /* 0x000fc40003fa4270 */
[----:B------:R-:W-:Y:S01]  /*54c0*/  FSEL R69, R69, -INF , P6 ;  /* 0xff80000045457808 */ /* 0x000fe20003000000 */
[----:B------:R-:W1:Y:S01]  /*54d0*/  MUFU.TANH R111, R111 ;  /* 0x0000006f006f7308 */ /* 0x000e620000002400 */
[----:B------:R-:W-:Y:S02]  /*54e0*/  FMNMX.FTZ R62, R66, R71, !PT ;  /* 0x00000047423e7209 */ /* 0x000fe40007810000 */
[----:B------:R-:W-:Y:S02]  /*54f0*/  FSEL R71, R61, -INF , P2 ;  /* 0xff8000003d477808 */ /* 0x000fe40001000000 */
[----:B------:R-:W-:Y:S02]  /*5500*/  ISETP.GT.AND P4, PT, R12, 0x68, PT ;  /* 0x000000680c00780c */ /* 0x000fe40003f84270 */
[----:B0-----:R-:W-:Y:S01]  /*5510*/  FSEL R70, R70, -INF , P5 ;  /* 0xff80000046467808 */ /* 0x001fe20002800000 */
[----:B------:R-:W0:Y:S01]  /*5520*/  MUFU.TANH R114, R114 ;  /* 0x0000007200727308 */ /* 0x000e220000002400 */
[----:B------:R-:W-:Y:S01]  /*5530*/  FMNMX.FTZ R61, R69, R62, !PT ;  /* 0x0000003e453d7209 */ /* 0x000fe20007810000 */
[----:B------:R-:W-:Y:S01]  /*5540*/  FMUL.FTZ R62, R36, UR7 ;  /* 0x00000007243e7c20 */ /* 0x000fe20008410000 */
[----:B------:R-:W-:-:S02]  /*5550*/  FSEL R110, R110, -INF , P4 ;  /* 0xff8000006e6e7808 */ /* 0x000fc40002000000 */
[----:B------:R-:W-:Y:S02]  /*5560*/  FMNMX.FTZ R61, R70, R61, !PT ;  /* 0x0000003d463d7209 */ /* 0x000fe40007810000 */
[----:B------:R-:W-:Y:S01]  /*5570*/  ISETP.GT.AND P3, PT, R12, 0x70, PT ;  /* 0x000000700c00780c */ /* 0x000fe20003f64270 */
[----:B------:R-:W3:Y:S01]  /*5580*/  MUFU.TANH R113, R113 ;  /* 0x0000007100717308 */ /* 0x000ee20000002400 */
[----:B------:R-:W-:Y:S02]  /*5590*/  FMNMX.FTZ R108, R110, R61, !PT ;  /* 0x0000003d6e6c7209 */ /* 0x000fe40007810000 */
[----:B--2---:R-:W-:Y:S02]  /*55a0*/  FSEL R32, R112, -INF , P6 ;  /* 0xff80000070207808 */ /* 0x004fe40003000000 */
[C---:B------:R-:W-:Y:S02]  /*55b0*/  ISETP.GT.AND P6, PT, R12.reuse, 0x71, PT ;  /* 0x000000710c00780c */ /* 0x040fe40003fc4270 */
[----:B------:R-:W-:Y:S01]  /*55c0*/  FMNMX.FTZ R107, R71, R108, !PT ;  /* 0x0000006c476b7209 */ /* 0x000fe20007810000 */
[----:B------:R-:W2:Y:S01]  /*55d0*/  MUFU.TANH R115, R115 ;  /* 0x0000007300737308 */ /* 0x000ea20000002400 */
[----:B-1----:R-:W-:Y:S01]  /*55e0*/  FSEL R33, R111, -INF , P5 ;  /* 0xff8000006f217808 */ /* 0x002fe20002800000 */
[----:B------:R-:W-:Y:S01]  /*55f0*/  FMUL.FTZ R111, R39, UR7 ;  /* 0x00000007276f7c20 */ /* 0x000fe20008410000 */
[----:B------:R-:W-:-:S02]  /*5600*/  ISETP.GT.AND P5, PT, R12, 0x78, PT ;  /* 0x000000780c00780c */ /* 0x000fc40003fa4270 */
[----:B0-----:R-:W-:Y:S02]  /*5610*/  FSEL R114, R114, -INF , P6 ;  /* 0xff80000072727808 */ /* 0x001fe40003000000 */
[C---:B------:R-:W-:Y:S01]  /*5620*/  ISETP.GT.AND P2, PT, R12.reuse, 0x80, PT ;  /* 0x000000800c00780c */ /* 0x040fe20003f44270 */
[----:B------:R0:W-:Y:S01]  /*5630*/  MUFU.TANH R103, R78 ;  /* 0x0000004e00677308 */ /* 0x0001e20000002400 */
[----:B---3--:R-:W-:Y:S02]  /*5640*/  FSEL R34, R113, -INF , P4 ;  /* 0xff80000071227808 */ /* 0x008fe40002000000 */
[----:B------:R-:W-:Y:S02]  /*5650*/  ISETP.GT.AND P4, PT, R12, 0x79, PT ;  /* 0x000000790c00780c */ /* 0x000fe40003f84270 */
[----:B------:R-:W-:Y:S01]  /*5660*/  FSEL R61, R104, -INF , P5 ;  /* 0xff800000683d7808 */ /* 0x000fe20002800000 */
[----:B------:R-:W-:Y:S01]  /*5670*/  FMUL.FTZ R104, R38, UR7 ;  /* 0x0000000726687c20 */ /* 0x000fe20008410000 */
[----:B------:R-:W-:Y:S01]  /*5680*/  FSEL R38, R101, -INF , P4 ;  /* 0xff80000065267808 */ /* 0x000fe20002000000 */
[----:B------:R-:W1:Y:S01]  /*5690*/  MUFU.TANH R116, R116 ;  /* 0x0000007400747308 */ /* 0x000e620000002400 */
[----:B0-----:R-:W-:Y:S01]  /*56a0*/  FSEL R78, R63, -INF , P3 ;  /* 0xff8000003f4e7808 */ /* 0x001fe20001800000 */
[----:B------:R-:W-:Y:S01]  /*56b0*/  FMUL.FTZ R101, R24, UR7 ;  /* 0x0000000718657c20 */ /* 0x000fe20008410000 */
[----:B--2---:R-:W-:-:S02]  /*56c0*/  FSEL R36, R115, -INF , P3 ;  /* 0xff80000073247808 */ /* 0x004fc40001800000 */
[----:B------:R-:W-:Y:S02]  /*56d0*/  FMNMX.FTZ R107, R78, R107, !PT ;  /* 0x0000006b4e6b7209 */ /* 0x000fe40007810000 */
[----:B------:R-:W-:Y:S01]  /*56e0*/  ISETP.GT.AND P3, PT, R12, 0x81, PT ;  /* 0x000000810c00780c */ /* 0x000fe20003f64270 */
[----:B------:R0:W-:Y:S01]  /*56f0*/  MUFU.TANH R106, R79 ;  /* 0x0000004f006a7308 */ /* 0x0001e20000002400 */
[----:B------:R-:W-:Y:S02]  /*5700*/  FSEL R24, R88, -INF , P2 ;  /* 0xff80000058187808 */ /* 0x000fe40001000000 */
[----:B------:R-:W-:-:S05]  /*5710*/  FSEL R91, R91, -INF , P3 ;  /* 0xff8000005b5b7808 */ /* 0x000fca0001800000 */
[----:B------:R2:W-:Y:S01]  /*5720*/  MUFU.TANH R63, R62 ;  /* 0x0000003e003f7308 */ /* 0x0005e20000002400 */
[----:B0-----:R-:W-:Y:S02]  /*5730*/  FSEL R79, R83, -INF , P5 ;  /* 0xff800000534f7808 */ /* 0x001fe40002800000 */
[----:B------:R-:W-:Y:S02]  /*5740*/  FSEL R83, R86, -INF , P4 ;  /* 0xff80000056537808 */ /* 0x000fe40002000000 */
[----:B------:R-:W-:Y:S02]  /*5750*/  FSEL R86, R99, -INF , P2 ;  /* 0xff80000063567808 */ /* 0x000fe40001000000 */
[----:B-1----:R-:W-:Y:S01]  /*5760*/  FSEL R37, R116, -INF , P6 ;  /* 0xff80000074257808 */ /* 0x002fe20003000000 */
[----:B------:R-:W0:Y:S01]  /*5770*/  MUFU.TANH R65, R65 ;  /* 0x0000004100417308 */ /* 0x000e220000002400 */
[----:B--2---:R-:W-:Y:S02]  /*5780*/  FMNMX.FTZ R62, R114, R107, !PT ;  /* 0x0000006b723e7209 */ /* 0x004fe40007810000 */
[----:B------:R-:W-:-:S02]  /*5790*/  ISETP.GT.AND P6, PT, R12, 0x88, PT ;  /* 0x000000880c00780c */ /* 0x000fc40003fc4270 */
[----:B------:R-:W-:Y:S02]  /*57a0*/  FMNMX.FTZ R62, R79, R62, !PT ;  /* 0x0000003e4f3e7209 */ /* 0x000fe40007810000 */
[----:B------:R-:W-:Y:S01]  /*57b0*/  ISETP.GT.AND P5, PT, R12, 0x89, PT ;  /* 0x000000890c00780c */ /* 0x000fe20003fa4270 */
[----:B------:R-:W1:Y:S01]  /*57c0*/  MUFU.TANH R67, R67 ;  /* 0x0000004300437308 */ /* 0x000e620000002400 */
[----:B------:R-:W-:Y:S02]  /*57d0*/  FMNMX.FTZ R99, R83, R62, !PT ;  /* 0x0000003e53637209 */ /* 0x000fe40007810000 */
[----:B------:R-:W-:Y:S02]  /*57e0*/  FSEL R62, R93, -INF , P3 ;  /* 0xff8000005d3e7808 */ /* 0x000fe40001800000 */
[----:B------:R-:W-:Y:S02]  /*57f0*/  FMNMX.FTZ R108, R86, R99, !PT ;  /* 0x00000063566c7209 */ /* 0x000fe40007810000 */
[----:B------:R-:W-:Y:S01]  /*5800*/  FSEL R93, R94, -INF , P6 ;  /* 0xff8000005e5d7808 */ /* 0x000fe20003000000 */
[----:B------:R-:W-:Y:S01]  /*5810*/  MUFU.TANH R117, R117 ;  /* 0x0000007500757308 */ /* 0x000fe20000002400 */
[----:B------:R-:W-:-:S02]  /*5820*/  FMNMX.FTZ R108, R91, R108, !PT ;  /* 0x0000006c5b6c7209 */ /* 0x000fc40007810000 */
[C---:B------:R-:W-:Y:S02]  /*5830*/  ISETP.GT.AND P4, PT, R12.reuse, 0x90, PT ;  /* 0x000000900c00780c */ /* 0x040fe40003f84270 */
[----:B------:R-:W-:Y:S02]  /*5840*/  FSEL R94, R95, -INF , P5 ;  /* 0xff8000005f5e7808 */ /* 0x000fe40002800000 */
[----:B------:R-:W-:Y:S01]  /*5850*/  FMNMX.FTZ R99, R93, R108, !PT ;  /* 0x0000006c5d637209 */ /* 0x000fe20007810000 */
[----:B------:R-:W2:Y:S01]  /*5860*/  MUFU.TANH R64, R118 ;  /* 0x0000007600407308 */ /* 0x000ea20000002400 */
[----:B------:R-:W-:Y:S02]  /*5870*/  ISETP.GT.AND P3, PT, R12, 0x91, PT ;  /* 0x000000910c00780c */ /* 0x000fe40003f64270 */
[----:B0-----:R-:W-:Y:S02]  /*5880*/  FSEL R95, R65, -INF , P4 ;  /* 0xff800000415f7808 */ /* 0x001fe40002000000 */
[----:B------:R-:W-:-:S02]  /*5890*/  FMNMX.FTZ R108, R94, R99, !PT ;  /* 0x000000635e6c7209 */ /* 0x000fc40007810000 */
[----:B------:R-:W-:Y:S01]  /*58a0*/  ISETP.GT.AND P2, PT, R12, 0x98, PT ;  /* 0x000000980c00780c */ /* 0x000fe20003f44270 */
[----:B------:R-:W0:Y:S01]  /*58b0*/  MUFU.TANH R102, R102 ;  /* 0x0000006600667308 */ /* 0x000e220000002400 */
[----:B-1----:R-:W-:Y:S01]  /*58c0*/  FSEL R99, R67, -INF , P3 ;  /* 0xff80000043637808 */ /* 0x002fe20001800000 */
[----:B------:R-:W-:Y:S01]  /*58d0*/  FMUL.FTZ R67, R29, UR7 ;  /* 0x000000071d437c20 */ /* 0x000fe20008410000 */
[----:B------:R-:W-:-:S04]  /*58e0*/  FMNMX.FTZ R108, R95, R108, !PT ;  /* 0x0000006c5f6c7209 */ /* 0x000fc80007810000 */
[----:B------:R-:W-:Y:S01]  /*58f0*/  FMNMX.FTZ R108, R99, R108, !PT ;  /* 0x0000006c636c7209 */ /* 0x000fe20007810000 */
[----:B------:R1:W3:Y:S01]  /*5900*/  MUFU.TANH R107, R104 ;  /* 0x00000068006b7308 */ /* 0x0002e20000002400 */
[----:B--2---:R-:W-:Y:S02]  /*5910*/  FSEL R64, R64, -INF , P5 ;  /* 0xff80000040407808 */ /* 0x004fe40002800000 */
[----:B------:R-:W-:-:S05]  /*5920*/  ISETP.GT.AND P5, PT, R12, 0xa0, PT ;  /* 0x000000a00c00780c */ /* 0x000fca0003fa4270 */
[----:B------:R2:W4:Y:S01]  /*5930*/  MUFU.TANH R88, R101 ;  /* 0x0000006500587308 */ /* 0x0005220000002400 */
[----:B-1----:R-:W-:Y:S01]  /*5940*/  FMUL.FTZ R104, R25, UR7 ;  /* 0x0000000719687c20 */ /* 0x002fe20008410000 */
[----:B------:R-:W-:Y:S02]  /*5950*/  FSEL R25, R117, -INF , P6 ;  /* 0xff80000075197808 */ /* 0x000fe40003000000 */
[----:B------:R-:W-:-:S04]  /*5960*/  ISETP.GT.AND P6, PT, R12, 0x99, PT ;  /* 0x000000990c00780c */ /* 0x000fc80003fc4270 */
[----:B------:R-:W1:Y:S01]  /*5970*/  MUFU.TANH R104, R104 ;  /* 0x0000006800687308 */ /* 0x000e620000002400 */
[----:B--2---:R-:W-:Y:S02]  /*5980*/  FSEL R101, R63, -INF , P2 ;  /* 0xff8000003f657808 */ /* 0x004fe40001000000 */
[----:B0-----:R-:W-:Y:S02]  /*5990*/  FSEL R102, R102, -INF , P6 ;  /* 0xff80000066667808 */ /* 0x001fe40003000000 */
[----:B------:R-:W-:Y:S01]  /*59a0*/  FMNMX.FTZ R29, R101, R108, !PT ;  /* 0x0000006c651d7209 */ /* 0x000fe20007810000 */
[----:B------:R-:W-:Y:S01]  /*59b0*/  FMUL.FTZ R108, R26, UR7 ;  /* 0x000000071a6c7c20 */ /* 0x000fe20008410000 */
[----:B---3--:R-:W-:Y:S01]  /*59c0*/  FSEL R63, R107, -INF , P2 ;  /* 0xff8000006b3f7808 */ /* 0x008fe20001000000 */
[----:B------:R0:W2:Y:S01]  /*59d0*/  MUFU.TANH R65, R28 ;  /* 0x0000001c00417308 */ /* 0x0000a20000002400 */
[----:B------:R-:W-:Y:S01]  /*59e0*/  ISETP.GT.AND P2, PT, R12, 0xa9, PT ;  /* 0x000000a90c00780c */ /* 0x000fe20003f44270 */
[----:B------:R-:W-:-:S06]  /*59f0*/  FMUL.FTZ R26, R31, UR7 ;  /* 0x000000071f1a7c20 */ /* 0x000fcc0008410000 */
[----:B------:R-:W3:Y:S01]  /*5a00*/  MUFU.TANH R67, R67 ;  /* 0x0000004300437308 */ /* 0x000ee20000002400 */
[----:B0-----:R-:W-:Y:S02]  /*5a10*/  FSEL R28, R103, -INF , P4 ;  /* 0xff800000671c7808 */ /* 0x001fe40002000000 */
[----:B----4-:R-:W-:Y:S02]  /*5a20*/  FSEL R103, R88, -INF , P5 ;  /* 0xff80000058677808 */ /* 0x010fe40002800000 */
[----:B------:R-:W-:Y:S02]  /*5a30*/  ISETP.GT.AND P4, PT, R12, 0xa1, PT ;  /* 0x000000a10c00780c */ /* 0x000fe40003f84270 */
[----:B------:R-:W-:Y:S01]  /*5a40*/  FMNMX.FTZ R88, R102, R29, !PT ;  /* 0x0000001d66587209 */ /* 0x000fe20007810000 */
[----:B------:R-:W0:Y:S01]  /*5a50*/  MUFU.TANH R111, R111 ;  /* 0x0000006f006f7308 */ /* 0x000e220000002400 */
[----:B------:R-:W-:Y:S02]  /*5a60*/  FSEL R29, R106, -INF , P3 ;  /* 0xff8000006a1d7808 */ /* 0x000fe40001800000 */
[----:B------:R-:W-:-:S02]  /*5a70*/  ISETP.GT.AND P3, PT, R12, 0xa8, PT ;  /* 0x000000a80c00780c */ /* 0x000fc40003f64270 */
[----:B-1----:R-:W-:Y:S02]  /*5a80*/  FSEL R104, R104, -INF , P4 ;  /* 0xff80000068687808 */ /* 0x002fe40002000000 */
[----:B------:R-:W-:Y:S01]  /*5a90*/  FMNMX.FTZ R109, R103, R88, !PT ;  /* 0x00000058676d7209 */ /* 0x000fe20007810000 */
[----:B------:R-:W1:Y:S01]  /*5aa0*/  MUFU.TANH R108, R108 ;  /* 0x0000006c006c7308 */ /* 0x000e620000002400 */
[----:B--2---:R-:W-:Y:S02]  /*5ab0*/  FSEL R106, R65, -INF , P3 ;  /* 0xff800000416a7808 */ /* 0x004fe40001800000 */
[----:B------:R-:W-:Y:S02]  /*5ac0*/  FMNMX.FTZ R109, R104, R109, !PT ;  /* 0x0000006d686d7209 */ /* 0x000fe40007810000 */
[----:B---3--:R-:W-:Y:S02]  /*5ad0*/  FSEL R12, R67, -INF , P2 ;  /* 0xff800000430c7808 */ /* 0x008fe40001000000 */
[----:B------:R-:W-:Y:S01]  /*5ae0*/  FMNMX.FTZ R109, R106, R109, !PT ;  /* 0x0000006d6a6d7209 */ /* 0x000fe20007810000 */
[----:B------:R-:W2:Y:S01]  /*5af0*/  MUFU.TANH R30, R30 ;  /* 0x0000001e001e7308 */ /* 0x000ea20000002400 */
[----:B0-----:R-:W-:-:S02]  /*5b00*/  FSEL R111, R111, -INF , P6 ;  /* 0xff8000006f6f7808 */ /* 0x001fc40003000000 */
[----:B------:R-:W-:-:S05]  /*5b10*/  FMNMX.FTZ R109, R12, R109, !PT ;  /* 0x0000006d0c6d7209 */ /* 0x000fca0007810000 */
[----:B------:R-:W0:Y:S01]  /*5b20*/  SHFL.BFLY PT, R88, R109, 0x2, 0x1f ;  /* 0x0c401f006d587f89 */ /* 0x000e2200000e0000 */
[----:B------:R-:W3:Y:S01]  /*5b30*/  MUFU.TANH R26, R26 ;  /* 0x0000001a001a7308 */ /* 0x000ee20000002400 */
[----:B-1----:R-:W-:Y:S02]  /*5b40*/  FSEL R108, R108, -INF , P5 ;  /* 0xff8000006c6c7808 */ /* 0x002fe40002800000 */
[----:B--2---:R-:W-:Y:S02]  /*5b50*/  FSEL R30, R30, -INF , P3 ;  /* 0xff8000001e1e7808 */ /* 0x004fe40001800000 */
[----:B---3--:R-:W-:Y:S02]  /*5b60*/  FSEL R26, R26, -INF , P2 ;  /* 0xff8000001a1a7808 */ /* 0x008fe40001000000 */
[----:B0-----:R-:W-:Y:S01]  /*5b70*/  FMNMX.FTZ R65, R109, R88, !PT ;  /* 0x000000586d417209 */ /* 0x001fe20007810000 */
[----:B------:R-:W-:-:S04]  /*5b80*/  FMUL.FTZ R109, R27, UR7 ;  /* 0x000000071b6d7c20 */ /* 0x000fc80008410000 */
[----:B------:R-:W0:Y:S02]  /*5b90*/  SHFL.BFLY PT, R88, R65, 0x1, 0x1f ;  /* 0x0c201f0041587f89 */ /* 0x000e2400000e0000 */
[----:B------:R-:W1:Y:S02]  /*5ba0*/  MUFU.TANH R109, R109 ;  /* 0x0000006d006d7308 */ /* 0x000e640000002400 */
[----:B-1----:R-:W-:Y:S02]  /*5bb0*/  FSEL R109, R109, -INF , P4 ;  /* 0xff8000006d6d7808 */ /* 0x002fe40002000000 */
[----:B0-----:R-:W-:-:S04]  /*5bc0*/  FMNMX.FTZ R88, R65, R88, !PT ;  /* 0x0000005841587209 */ /* 0x001fc80007810000 */
[C---:B------:R-:W-:Y:S01]  /*5bd0*/  FSETP.NEU.FTZ.AND P0, PT, R88.reuse, -INF , PT ;  /* 0xff8000005800780b */ /* 0x040fe20003f1d000 */
[----:B------:R-:W-:-:S05]  /*5be0*/  FMUL.FTZ R107, R88, UR11 ;  /* 0x0000000b586b7c20 */ /* 0x000fca0008410000 */
[----:B------:R-:W-:Y:S02]  /*5bf0*/  FSEL R107, R107, RZ, P0 ;  /* 0x000000ff6b6b7208 */ /* 0x000fe40000000000 */
[----:B------:R-:W-:-:S03]  /*5c00*/  ISETP.NE.AND P0, PT, R120, RZ, PT ;  /* 0x000000ff7800720c */ /* 0x000fc60003f05270 */
        /* <DEDUP_REMOVED lines=16> */
[----:B------:R-:W0:Y:S01]  /*5d10*/  MUFU.EX2 R176, R176 ;  /* 0x000000b000b07308 */ /* 0x000e220000000800 */
[----:B------:R-:W-:Y:S01]  /*5d20*/  FMNMX.FTZ R67, R21, R52, !PT ;  /* 0x0000003415437209 */ /* 0x000fe20007810000 */
[--C-:B------:R-:W-:Y:S01]  /*5d30*/  FFMA.FTZ R101, R12, UR11, -R107.reuse ;  /* 0x0000000b0c657c23 */ /* 0x100fe2000801086b */
[--C-:B------:R-:W-:Y:S01]  /*5d40*/  FFMA.FTZ R184, R105, UR11, -R107.reuse ;  /* 0x0000000b69b87c23 */ /* 0x100fe2000801086b */
[--C-:B------:R-:W-:Y:S01]  /*5d50*/  FFMA.FTZ R51, R96, UR11, -R107.reuse ;  /* 0x0000000b60337c23 */ /* 0x100fe2000801086b */
[----:B------:R-:W-:Y:S01]  /*5d60*/  FMNMX.FTZ R52, R40, R67, !PT ;  /* 0x0000004328347209 */ /* 0x000fe20007810000 */
[--C-:B------:R-:W-:Y:S01]  /*5d70*/  FFMA.FTZ R186, R98, UR11, -R107.reuse ;  /* 0x0000000b62ba7c23 */ /* 0x100fe2000801086b */
[--C-:B------:R-:W-:Y:S01]  /*5d80*/  FFMA.FTZ R65, R97, UR11, -R107.reuse ;  /* 0x0000000b61417c23 */ /* 0x100fe2000801086b */
[----:B------:R-:W1:Y:S01]  /*5d90*/  MUFU.EX2 R178, R178 ;  /* 0x000000b200b27308 */ /* 0x000e620000000800 */
[----:B------:R-:W-:Y:S01]  /*5da0*/  FMNMX.FTZ R67, R41, R52, !PT ;  /* 0x0000003429437209 */ /* 0x000fe20007810000 */
[--C-:B------:R-:W-:Y:S01]  /*5db0*/  FFMA.FTZ R188, R100, UR11, -R107.reuse ;  /* 0x0000000b64bc7c23 */ /* 0x100fe2000801086b */
[--C-:B------:R-:W-:Y:S01]  /*5dc0*/  FFMA.FTZ R190, R90, UR11, -R107.reuse ;  /* 0x0000000b5abe7c23 */ /* 0x100fe2000801086b */
[--C-:B------:R-:W-:Y:S01]  /*5dd0*/  FFMA.FTZ R192, R92, UR11, -R107.reuse ;  /* 0x0000000b5cc07c23 */ /* 0x100fe2000801086b */
[----:B------:R-:W-:Y:S01]  /*5de0*/  FMNMX.FTZ R52, R42, R67, !PT ;  /* 0x000000432a347209 */ /* 0x000fe20007810000 */
[--C-:B------:R-:W-:Y:S01]  /*5df0*/  FFMA.FTZ R67, R82, UR11, -R107.reuse ;  /* 0x0000000b52437c23 */ /* 0x100fe2000801086b */
[--C-:B------:R-:W-:Y:S01]  /*5e00*/  FFMA.FTZ R72, R72, UR11, -R107.reuse ;  /* 0x0000000b48487c23 */ /* 0x100fe2000801086b */
[----:B------:R-:W2:Y:S01]  /*5e10*/  MUFU.EX2 R31, R31 ;  /* 0x0000001f001f7308 */ /* 0x000ea20000000800 */
[----:B------:R-:W-:Y:S01]  /*5e20*/  FMNMX.FTZ R81, R43, R52, !PT ;  /* 0x000000342b517209 */ /* 0x000fe20007810000 */
[--C-:B------:R-:W-:Y:S01]  /*5e30*/  FFMA.FTZ R194, R74, UR11, -R107.reuse ;  /* 0x0000000b4ac27c23 */ /* 0x100fe2000801086b */
[--C-:B------:R-:W-:Y:S01]  /*5e40*/  FFMA.FTZ R73, R73, UR11, -R107.reuse ;  /* 0x0000000b49497c23 */ /* 0x100fe2000801086b */
[--C-:B------:R-:W-:Y:S01]  /*5e50*/  FFMA.FTZ R196, R75, UR11, -R107.reuse ;  /* 0x0000000b4bc47c23 */ /* 0x100fe2000801086b */
[----:B------:R-:W-:Y:S01]  /*5e60*/  FMNMX.FTZ R52, R44, R81, !PT ;  /* 0x000000512c347209 */ /* 0x000fe20007810000 */
[--C-:B------:R-:W-:Y:S01]  /*5e70*/  FFMA.FTZ R75, R76, UR11, -R107.reuse ;  /* 0x0000000b4c4b7c23 */ /* 0x100fe2000801086b */
[--C-:B------:R-:W-:Y:S01]  /*5e80*/  FFMA.FTZ R200, R69, UR11, -R107.reuse ;  /* 0x0000000b45c87c23 */ /* 0x100fe2000801086b */
[----:B------:R-:W3:Y:S01]  /*5e90*/  MUFU.EX2 R180, R180 ;  /* 0x000000b400b47308 */ /* 0x000ee20000000800 */
[----:B------:R-:W-:Y:S01]  /*5ea0*/  FMNMX.FTZ R81, R45, R52, !PT ;  /* 0x000000342d517209 */ /* 0x000fe20007810000 */
[--C-:B------:R-:W-:Y:S01]  /*5eb0*/  FFMA.FTZ R69, R70, UR11, -R107.reuse ;  /* 0x0000000b46457c23 */ /* 0x100fe2000801086b */
[--C-:B------:R-:W-:Y:S01]  /*5ec0*/  FFMA.FTZ R202, R110, UR11, -R107.reuse ;  /* 0x0000000b6eca7c23 */ /* 0x100fe2000801086b */
[--C-:B------:R-:W-:Y:S01]  /*5ed0*/  FFMA.FTZ R71, R71, UR11, -R107.reuse ;  /* 0x0000000b47477c23 */ /* 0x100fe2000801086b */
[----:B------:R-:W-:Y:S01]  /*5ee0*/  FMNMX.FTZ R52, R46, R81, !PT ;  /* 0x000000512e347209 */ /* 0x000fe20007810000 */
[--C-:B------:R-:W-:Y:S01]  /*5ef0*/  FFMA.FTZ R81, R89, UR11, -R107.reuse ;  /* 0x0000000b59517c23 */ /* 0x100fe2000801086b */
[--C-:B------:R-:W-:Y:S01]  /*5f00*/  FFMA.FTZ R204, R78, UR11, -R107.reuse ;  /* 0x0000000b4ecc7c23 */ /* 0x100fe2000801086b */
[----:B------:R-:W4:Y:S01]  /*5f10*/  MUFU.EX2 R39, R39 ;  /* 0x0000002700277308 */ /* 0x000f220000000800 */
[----:B------:R-:W-:Y:S01]  /*5f20*/  FMNMX.FTZ R85, R47, R52, !PT ;  /* 0x000000342f557209 */ /* 0x000fe20007810000 */
[--C-:B------:R-:W-:Y:S01]  /*5f30*/  FFMA.FTZ R97, R114, UR11, -R107.reuse ;  /* 0x0000000b72617c23 */ /* 0x100fe2000801086b */
[--C-:B------:R-:W-:Y:S01]  /*5f40*/  FFMA.FTZ R206, R79, UR11, -R107.reuse ;  /* 0x0000000b4fce7c23 */ /* 0x100fe2000801086b */
[--C-:B------:R-:W-:Y:S01]  /*5f50*/  FFMA.FTZ R79, R83, UR11, -R107.reuse ;  /* 0x0000000b534f7c23 */ /* 0x100fe2000801086b */
[----:B------:R-:W-:Y:S01]  /*5f60*/  FMNMX.FTZ R85, R48, R85, !PT ;  /* 0x0000005530557209 */ /* 0x000fe20007810000 */
[--C-:B------:R-:W-:Y:S01]  /*5f70*/  FFMA.FTZ R208, R86, UR11, -R107.reuse ;  /* 0x0000000b56d07c23 */ /* 0x100fe2000801086b */
[--C-:B------:R-:W-:Y:S01]  /*5f80*/  FFMA.FTZ R83, R91, UR11, -R107.reuse ;  /* 0x0000000b5b537c23 */ /* 0x100fe2000801086b */
[----:B------:R-:W5:Y:S01]  /*5f90*/  MUFU.EX2 R182, R182 ;  /* 0x000000b600b67308 */ /* 0x000f620000000800 */
        /* <DEDUP_REMOVED lines=10> */
[----:B------:R-:W-:Y:S01]  /*6040*/  FFMA.FTZ R218, R106, UR11, -R107 ;  /* 0x0000000b6ada7c23 */ /* 0x000fe2000801086b */
[--C-:B------:R-:W-:Y:S01]  /*6050*/  IMAD.MOV.U32 R86, RZ, RZ, R87.reuse ;  /* 0x000000ffff567224 */ /* 0x100fe200078e0057 */
[----:B------:R-:W-:Y:S01]  /*6060*/  FMNMX.FTZ R89, R55, R52, !PT ;  /* 0x0000003437597209 */ /* 0x000fe20007810000 */
[--C-:B------:R-:W-:Y:S01]  /*6070*/  IMAD.MOV.U32 R84, RZ, RZ, R87.reuse ;  /* 0x000000ffff547224 */ /* 0x100fe200078e0057 */
[----:B------:R-:W-:Y:S01]  /*6080*/  MOV R76, R87 ;  /* 0x00000057004c7202 */ /* 0x000fe20000000f00 */
[----:B------:R-:W5:Y:S01]  /*6090*/  MUFU.EX2 R184, R184 ;  /* 0x000000b800b87308 */ /* 0x000f620000000800 */
[----:B------:R-:W-:Y:S01]  /*60a0*/  FMNMX.FTZ R52, R56, R89, !PT ;  /* 0x0000005938347209 */ /* 0x000fe20007810000 */
[----:B------:R-:W-:-:S02]  /*60b0*/  IMAD.MOV.U32 R82, RZ, RZ, R87 ;  /* 0x000000ffff527224 */ /* 0x000fc400078e0057 */
[--C-:B------:R-:W-:Y:S01]  /*60c0*/  IMAD.MOV.U32 R80, RZ, RZ, R87.reuse ;  /* 0x000000ffff507224 */ /* 0x100fe200078e0057 */
[----:B------:R-:W-:Y:S01]  /*60d0*/  FMNMX.FTZ R89, R57, R52, !PT ;  /* 0x0000003439597209 */ /* 0x000fe20007810000 */
[--C-:B------:R-:W-:Y:S02]  /*60e0*/  IMAD.MOV.U32 R78, RZ, RZ, R87.reuse ;  /* 0x000000ffff4e7224 */ /* 0x100fe400078e0057 */
[----:B------:R-:W-:Y:S01]  /*60f0*/  MUFU.EX2 R51, R51 ;  /* 0x0000003300337308 */ /* 0x000fe20000000800 */
[----:B------:R-:W-:Y:S01]  /*6100*/  FMNMX.FTZ R52, R58, R89, !PT ;  /* 0x000000593a347209 */ /* 0x000fe20007810000 */
[--C-:B------:R-:W-:Y:S02]  /*6110*/  IMAD.MOV.U32 R74, RZ, RZ, R87.reuse ;  /* 0x000000ffff4a7224 */ /* 0x100fe400078e0057 */
[--C-:B------:R-:W-:Y:S01]  /*6120*/  IMAD.MOV.U32 R70, RZ, RZ, R87.reuse ;  /* 0x000000ffff467224 */ /* 0x100fe200078e0057 */
[----:B------:R-:W-:Y:S01]  /*6130*/  FMNMX.FTZ R89, R59, R52, !PT ;  /* 0x000000343b597209 */ /* 0x000fe20007810000 */
[----:B------:R-:W-:-:S02]  /*6140*/  IMAD.MOV.U32 R68, RZ, RZ, R87 ;  /* 0x000000ffff447224 */ /* 0x000fc400078e0057 */
        /* <DEDUP_REMOVED lines=8> */
[----:B------:R-:W-:Y:S01]  /*61d0*/  FMNMX.FTZ R52, R36, R77, !PT ;  /* 0x0000004d24347209 */ /* 0x000fe20007810000 */
[----:B------:R-:W-:Y:S01]  /*61e0*/  FFMA.FTZ R77, R66, UR11, -R107 ;  /* 0x0000000b424d7c23 */ /* 0x000fe2000801086b */
[----:B------:R-:W-:Y:S01]  /*61f0*/  IMAD.MOV.U32 R66, RZ, RZ, R87 ;  /* 0x000000ffff427224 */ /* 0x000fe200078e0057 */
        /* <DEDUP_REMOVED lines=13> */
[----:B------:R-:W-:-:S04]  /*62d0*/  FMNMX.FTZ R52, R29, R52, !PT ;  /* 0x000000341d347209 */ /* 0x000fc80007810000 */
[----:B------:R-:W-:-:S03]  /*62e0*/  FMNMX.FTZ R52, R63, R52, !PT ;  /* 0x000000343f347209 */ /* 0x000fc60007810000 */
[----:B------:R-:W-:Y:S01]  /*62f0*/  MUFU.EX2 R194, R194 ;  /* 0x000000c200c27308 */ /* 0x000fe20000000800 */
[----:B------:R-:W-:Y:S01]  /*6300*/  FMNMX.FTZ R89, R111, R52, !PT ;  /* 0x000000346f597209 */ /* 0x000fe20007810000 */
[----:B0-----:R-:W-:-:S03]  /*6310*/  IMAD.MOV.U32 R72, RZ, RZ, R87 ;  /* 0x000000ffff487224 */ /* 0x001fc600078e0057 */
        /* <DEDUP_REMOVED lines=23> */
[----:B------:R-:W-:Y:S01]  /*6490*/  FFMA.FTZ R177, R11, UR11, -R103 ;  /* 0x0000000b0bb17c23 */ /* 0x000fe20008010867 */
[----:B------:R-:W-:Y:S01]  /*64a0*/  FADD.FTZ R11, R176, R27 ;  /* 0x0000001bb00b7221 */ /* 0x000fe20000010000 */
[--C-:B------:R-:W-:Y:S01]  /*64b0*/  FFMA.FTZ R12, R14, UR11, -R103.reuse ;  /* 0x0000000b0e0c7c23 */ /* 0x100fe20008010867 */
[--C-:B------:R-:W-:Y:S01]  /*64c0*/  FFMA.FTZ R179, R13, UR11, -R103.reuse ;  /* 0x0000000b0db37c23 */ /* 0x100fe20008010867 */
[----:B------:R-:W-:Y:S01]  /*64d0*/  FFMA.FTZ R52, R15, UR11, -R103 ;  /* 0x0000000b0f347c23 */ /* 0x000fe20008010867 */
[----:B-1----:R-:W-:Y:S01]  /*64e0*/  FADD.FTZ R14, R178, R11 ;  /* 0x0000000bb20e7221 */ /* 0x002fe20000010000 */
[--C-:B------:R-:W-:Y:S01]  /*64f0*/  FFMA.FTZ R181, R20, UR11, -R103.reuse ;  /* 0x0000000b14b57c23 */ /* 0x100fe20008010867 */
[----:B------:R-:W-:Y:S01]  /*6500*/  MUFU.EX2 R177, R177 ;  /* 0x000000b100b17308 */ /* 0x000fe20000000800 */
[--C-:B------:R-:W-:Y:S01]  /*6510*/  FFMA.FTZ R20, R21, UR11, -R103.reuse ;  /* 0x0000000b15147c23 */ /* 0x100fe20008010867 */
[----:B--2---:R-:W-:Y:S01]  /*6520*/  FADD.FTZ R11, R31, R14 ;  /* 0x0000000e1f0b7221 */ /* 0x004fe20000010000 */
[--C-:B------:R-:W-:Y:S01]  /*6530*/  FFMA.FTZ R183, R40, UR11, -R103.reuse ;  /* 0x0000000b28b77c23 */ /* 0x100fe20008010867 */
[--C-:B------:R-:W-:Y:S01]  /*6540*/  FFMA.FTZ R201, R32, UR11, -R103.reuse ;  /* 0x0000000b20c97c23 */ /* 0x100fe20008010867 */
[----:B------:R-:W-:Y:S01]  /*6550*/  FFMA.FTZ R191, R48, UR11, -R103 ;  /* 0x0000000b30bf7c23 */ /* 0x000fe20008010867 */
[----:B---3--:R-:W-:Y:S01]  /*6560*/  FADD.FTZ R14, R180, R11 ;  /* 0x0000000bb40e7221 */ /* 0x008fe20000010000 */
[--C-:B------:R-:W-:Y:S01]  /*6570*/  FFMA.FTZ R40, R41, UR11, -R103.reuse ;  /* 0x0000000b29287c23 */ /* 0x100fe20008010867 */
[----:B------:R-:W0:Y:S01]  /*6580*/  MUFU.EX2 R12, R12 ;  /* 0x0000000c000c7308 */ /* 0x000e220000000800 */
[--C-:B------:R-:W-:Y:S01]  /*6590*/  FFMA.FTZ R48, R50, UR11, -R103.reuse ;  /* 0x0000000b32307c23 */ /* 0x100fe20008010867 */
[----:B----4-:R-:W-:Y:S01]  /*65a0*/  FADD.FTZ R11, R39, R14 ;  /* 0x0000000e270b7221 */ /* 0x010fe20000010000 */
[--C-:B------:R-:W-:Y:S01]  /*65b0*/  FFMA.FTZ R50, R54, UR11, -R103.reuse ;  /* 0x0000000b36327c23 */ /* 0x100fe20008010867 */
[--C-:B------:R-:W-:Y:S01]  /*65c0*/  FFMA.FTZ R54, R56, UR11, -R103.reuse ;  /* 0x0000000b38367c23 */ /* 0x100fe20008010867 */
[----:B------:R-:W-:Y:S01]  /*65d0*/  FFMA.FTZ R56, R58, UR11, -R103 ;  /* 0x0000000b3a387c23 */ /* 0x000fe20008010867 */
[----:B-----5:R-:W-:Y:S01]  /*65e0*/  FADD.FTZ R14, R182, R11 ;  /* 0x0000000bb60e7221 */ /* 0x020fe20000010000 */
[--C-:B------:R-:W-:Y:S01]  /*65f0*/  FFMA.FTZ R185, R42, UR11, -R103.reuse ;  /* 0x0000000b2ab97c23 */ /* 0x100fe20008010867 */
[----:B------:R-:W1:Y:S01]  /*6600*/  MUFU.EX2 R179, R179 ;  /* 0x000000b300b37308 */ /* 0x000e620000000800 */
[--C-:B------:R-:W-:Y:S01]  /*6610*/  FFMA.FTZ R58, R60, UR11, -R103.reuse ;  /* 0x0000000b3c3a7c23 */ /* 0x100fe20008010867 */
[----:B------:R-:W-:Y:S01]  /*6620*/  FADD.FTZ R11, R49, R14 ;  /* 0x0000000e310b7221 */ /* 0x000fe20000010000 */
[--C-:B------:R-:W-:Y:S01]  /*6630*/  FFMA.FTZ R42, R43, UR11, -R103.reuse ;  /* 0x0000000b2b2a7c23 */ /* 0x100fe20008010867 */
[--C-:B------:R-:W-:Y:S01]  /*6640*/  FFMA.FTZ R187, R44, UR11, -R103.reuse ;  /* 0x0000000b2cbb7c23 */ /* 0x100fe20008010867 */
[----:B------:R-:W-:Y:S01]  /*6650*/  FFMA.FTZ R203, R34, UR11, -R103 ;  /* 0x0000000b22cb7c23 */ /* 0x000fe20008010867 */
[----:B------:R-:W-:Y:S01]  /*6660*/  FADD.FTZ R32, R184, R11 ;  /* 0x0000000bb8207221 */ /* 0x000fe20000010000 */
        /* <DEDUP_REMOVED lines=8> */
[--C-:B------:R-:W-:Y:S01]  /*66f0*/  FFMA.FTZ R193, R53, UR11, -R103.reuse ;  /* 0x0000000b35c17c23 */ /* 0x100fe20008010867 */
[----:B------:R-:W0:Y:S01]  /*6700*/  MUFU.EX2 R181, R181 ;  /* 0x000000b500b57308 */ /* 0x000e220000000800 */
[----:B-1----:R-:W-:Y:S01]  /*6710*/  FADD.FTZ R11, R179, R14 ;  /* 0x0000000eb30b7221 */ /* 0x002fe20000010000 */
[----:B------:R-:W-:Y:S01]  /*6720*/  FADD.FTZ R13, R65, R60 ;  /* 0x0000003c410d7221 */ /* 0x000fe20000010000 */
[--C-:B------:R-:W-:Y:S01]  /*6730*/  FFMA.FTZ R195, R55, UR11, -R103.reuse ;  /* 0x0000000b37c37c23 */ /* 0x100fe20008010867 */
[--C-:B------:R-:W-:Y:S01]  /*6740*/  FFMA.FTZ R197, R57, UR11, -R103.reuse ;  /* 0x0000000b39c57c23 */ /* 0x100fe20008010867 */
[----:B------:R-:W-:Y:S01]  /*6750*/  FFMA.FTZ R199, R59, UR11, -R103 ;  /* 0x0000000b3bc77c23 */ /* 0x000fe20008010867 */
[----:B------:R-:W-:Y:S01]  /*6760*/  FADD.FTZ R34, R188, R13 ;  /* 0x0000000dbc227221 */ /* 0x000fe20000010000 */
[----:B------:R-:W-:Y:S01]  /*6770*/  FFMA.FTZ R32, R33, UR11, -R103 ;  /* 0x0000000b21207c23 */ /* 0x000fe20008010867 */
[----:B------:R-:W1:Y:S01]  /*6780*/  MUFU.EX2 R20, R20 ;  /* 0x0000001400147308 */ /* 0x000e620000000800 */
[----:B--2---:R-:W-:Y:S01]  /*6790*/  FADD.FTZ R14, R52, R11 ;  /* 0x0000000b340e7221 */ /* 0x004fe20000010000 */
        /* <DEDUP_REMOVED lines=16> */
[--C-:B------:R-:W-:Y:S01]  /*68a0*/  FFMA.FTZ R29, R29, UR11, -R103.reuse ;  /* 0x0000000b1d1d7c23 */ /* 0x100fe20008010867 */
[--C-:B------:R-:W-:Y:S01]  /*68b0*/  FFMA.FTZ R63, R63, UR11, -R103.reuse ;  /* 0x0000000b3f3f7c23 */ /* 0x100fe20008010867 */
[--C-:B------:R-:W-:Y:S01]  /*68c0*/  FFMA.FTZ R111, R111, UR11, -R103.reuse ;  /* 0x0000000b6f6f7c23 */ /* 0x100fe20008010867 */
[--C-:B------:R-:W-:Y:S01]  /*68d0*/  FFMA.FTZ R108, R108, UR11, -R103.reuse ;  /* 0x0000000b6c6c7c23 */ /* 0x100fe20008010867 */
[----:B------:R-:W-:Y:S01]  /*68e0*/  FFMA.FTZ R109, R109, UR11, -R103 ;  /* 0x0000000b6d6d7c23 */ /* 0x000fe20008010867 */
[----:B------:R-:W-:Y:S01]  /*68f0*/  F2FP.BF16.F32.PACK_AB R177, R12, R177 ;  /* 0x000000b10cb1723e */ /* 0x000fe200000010ff */
        /* <DEDUP_REMOVED lines=26> */
[C---:B------:R-:W-:Y:S01]  /*6aa0*/  FADD.FTZ R11, R85.reuse, R36 ;  /* 0x00000024550b7221 */ /* 0x040fe20000010000 */
[----:B------:R-:W-:Y:S01]  /*6ab0*/  F2FP.BF16.F32.PACK_AB R192, R85, R192 ;  /* 0x000000c055c0723e */ /* 0x000fe200000010ff */
[----:B------:R-:W-:Y:S01]  /*6ac0*/  IMAD.MOV.U32 R85, RZ, RZ, R87 ;  /* 0x000000ffff557224 */ /* 0x000fe200078e0057 */
[----:B------:R-:W-:Y:S01]  /*6ad0*/  F2FP.BF16.F32.PACK_AB R179, R52, R179 ;  /* 0x000000b334b3723e */ /* 0x000fe200000010ff */
[----:B------:R-:W-:Y:S01]  /*6ae0*/  FADD.FTZ R36, R194, R11 ;  /* 0x0000000bc2247221 */ /* 0x000fe20000010000 */
[----:B------:R-:W-:Y:S01]  /*6af0*/  @!P1 PRMT R11, RZ, 0x654, R10 ;  /* 0x00000654ff0b9816 */ /* 0x000fe2000000000a */
[----:B------:R-:W2:Y:S01]  /*6b00*/  MUFU.EX2 R189, R189 ;  /* 0x000000bd00bd7308 */ /* 0x000ea20000000800 */
[----:B0-----:R-:W-:Y:S01]  /*6b10*/  FADD.FTZ R13, R187, R14 ;  /* 0x0000000ebb0d7221 */ /* 0x001fe20000010000 */
[C---:B------:R-:W-:Y:S01]  /*6b20*/  F2FP.BF16.F32.PACK_AB R194, R73.reuse, R194 ;  /* 0x000000c249c2723e */ /* 0x040fe200000010ff */
[----:B------:R2:W-:Y:S01]  /*6b30*/  @!P1 SYNCS.ARRIVE.TRANS64.RED.A1T0 RZ, [R11+URZ], RZ ;  /* 0x000000ff0bff99a7 */ /* 0x0005e2000810043f */
[----:B------:R-:W-:Y:S01]  /*6b40*/  F2FP.BF16.F32.PACK_AB R183, R40, R183 ;  /* 0x000000b728b7723e */ /* 0x000fe200000010ff */
[--C-:B------:R-:W-:Y:S01]  /*6b50*/  IMAD.MOV.U32 R52, RZ, RZ, R87.reuse ;  /* 0x000000ffff347224 */ /* 0x100fe200078e0057 */
[----:B------:R-:W-:Y:S01]  /*6b60*/  F2FP.BF16.F32.PACK_AB R185, R42, R185 ;  /* 0x000000b92ab9723e */ /* 0x000fe200000010ff */
[----:B------:R-:W-:Y:S01]  /*6b70*/  IMAD.MOV.U32 R51, RZ, RZ, R87 ;  /* 0x000000ffff337224 */ /* 0x000fe200078e0057 */
[----:B------:R-:W0:Y:S01]  /*6b80*/  MUFU.EX2 R46, R46 ;  /* 0x0000002e002e7308 */ /* 0x000e220000000800 */
[C---:B-1----:R-:W-:Y:S01]  /*6b90*/  FADD.FTZ R14, R44.reuse, R13 ;  /* 0x0000000d2c0e7221 */ /* 0x042fe20000010000 */
[----:B------:R-:W-:Y:S01]  /*6ba0*/  FADD.FTZ R13, R73, R36 ;  /* 0x00000024490d7221 */ /* 0x000fe20000010000 */
[----:B------:R-:W-:Y:S01]  /*6bb0*/  F2FP.BF16.F32.PACK_AB R187, R44, R187 ;  /* 0x000000bb2cbb723e */ /* 0x000fe200000010ff */
[----:B------:R-:W-:-:S02]  /*6bc0*/  IMAD.MOV.U32 R73, RZ, RZ, R87 ;  /* 0x000000ffff497224 */ /* 0x000fc400078e0057 */
[----:B------:R-:W-:Y:S01]  /*6bd0*/  FADD.FTZ R36, R196, R13 ;  /* 0x0000000dc4247221 */ /* 0x000fe20000010000 */
[----:B------:R-:W-:Y:S01]  /*6be0*/  F2FP.BF16.F32.PACK_AB R196, R75, R196 ;  /* 0x000000c44bc4723e */ /* 0x000fe200000010ff */
[----:B------:R-:W1:Y:S01]  /*6bf0*/  MUFU.EX2 R191, R191 ;  /* 0x000000bf00bf7308 */ /* 0x000e620000000800 */
[----:B--2---:R-:W-:Y:S01]  /*6c00*/  FADD.FTZ R11, R189, R14 ;  /* 0x0000000ebd0b7221 */ /* 0x004fe20000010000 */
[----:B------:R-:W-:Y:S01]  /*6c10*/  FADD.FTZ R13, R75, R36 ;  /* 0x000000244b0d7221 */ /* 0x000fe20000010000 */
[--C-:B------:R-:W-:Y:S02]  /*6c20*/  IMAD.MOV.U32 R75, RZ, RZ, R87.reuse ;  /* 0x000000ffff4b7224 */ /* 0x100fe400078e0057 */
[----:B------:R-:W-:Y:S02]  /*6c30*/  IMAD.MOV.U32 R49, RZ, RZ, R87 ;  /* 0x000000ffff317224 */ /* 0x000fe400078e0057 */
[----:B------:R-:W-:Y:S01]  /*6c40*/  FADD.FTZ R36, R198, R13 ;  /* 0x0000000dc6247221 */ /* 0x000fe20000010000 */
[C---:B------:R-:W-:Y:S01]  /*6c50*/  F2FP.BF16.F32.PACK_AB R198, R77.reuse, R198 ;  /* 0x000000c64dc6723e */ /* 0x040fe200000010ff */
[----:B------:R-:W2:Y:S01]  /*6c60*/  MUFU.EX2 R48, R48 ;  /* 0x0000003000307308 */ /* 0x000ea20000000800 */
[C---:B0-----:R-:W-:Y:S01]  /*6c70*/  FADD.FTZ R14, R46.reuse, R11 ;  /* 0x0000000b2e0e7221 */ /* 0x041fe20000010000 */
[----:B------:R-:W-:Y:S01]  /*6c80*/  FADD.FTZ R15, R77, R36 ;  /* 0x000000244d0f7221 */ /* 0x000fe20000010000 */
[----:B------:R-:W-:Y:S01]  /*6c90*/  F2FP.BF16.F32.PACK_AB R189, R46, R189 ;  /* 0x000000bd2ebd723e */ /* 0x000fe200000010ff */
[----:B------:R-:W-:-:S02]  /*6ca0*/  IMAD.MOV.U32 R77, RZ, RZ, R87 ;  /* 0x000000ffff4d7224 */ /* 0x000fc400078e0057 */
[--C-:B------:R-:W-:Y:S02]  /*6cb0*/  IMAD.MOV.U32 R47, RZ, RZ, R87.reuse ;  /* 0x000000ffff2f7224 */ /* 0x100fe400078e0057 */
[----:B------:R-:W0:Y:S01]  /*6cc0*/  MUFU.EX2 R193, R193 ;  /* 0x000000c100c17308 */ /* 0x000e220000000800 */
[----:B-1----:R-:W-:Y:S01]  /*6cd0*/  FADD.FTZ R11, R191, R14 ;  /* 0x0000000ebf0b7221 */ /* 0x002fe20000010000 */
[--C-:B------:R-:W-:Y:S02]  /*6ce0*/  IMAD.MOV.U32 R46, RZ, RZ, R87.reuse ;  /* 0x000000ffff2e7224 */ /* 0x100fe400078e0057 */
[--C-:B------:R-:W-:Y:S02]  /*6cf0*/  IMAD.MOV.U32 R45, RZ, RZ, R87.reuse ;  /* 0x000000ffff2d7224 */ /* 0x100fe400078e0057 */
[----:B------:R-:W-:Y:S02]  /*6d00*/  IMAD.MOV.U32 R44, RZ, RZ, R87 ;  /* 0x000000ffff2c7224 */ /* 0x000fe400078e0057 */
[----:B------:R-:W1:Y:S01]  /*6d10*/  MUFU.EX2 R50, R50 ;  /* 0x0000003200327308 */ /* 0x000e620000000800 */
[----:B--2---:R-:W-:Y:S01]  /*6d20*/  FADD.FTZ R14, R48, R11 ;  /* 0x0000000b300e7221 */ /* 0x004fe20000010000 */
[----:B------:R-:W-:Y:S01]  /*6d30*/  FFMA.FTZ R11, R28, UR11, -R103 ;  /* 0x0000000b1c0b7c23 */ /* 0x000fe20008010867 */
[----:B------:R-:W-:Y:S01]  /*6d40*/  FADD.FTZ R28, R200, R15 ;  /* 0x0000000fc81c7221 */ /* 0x000fe20000010000 */
[C---:B------:R-:W-:Y:S01]  /*6d50*/  F2FP.BF16.F32.PACK_AB R200, R69.reuse, R200 ;  /* 0x000000c845c8723e */ /* 0x040fe200000010ff */
[--C-:B------:R-:W-:Y:S01]  /*6d60*/  IMAD.MOV.U32 R43, RZ, RZ, R87.reuse ;  /* 0x000000ffff2b7224 */ /* 0x100fe200078e0057 */
[----:B------:R-:W-:Y:S01]  /*6d70*/  F2FP.BF16.F32.PACK_AB R191, R48, R191 ;  /* 0x000000bf30bf723e */ /* 0x000fe200000010ff */
[----:B------:R-:W-:Y:S01]  /*6d80*/  FADD.FTZ R15, R69, R28 ;  /* 0x0000001c450f7221 */ /* 0x000fe20000010000 */
[----:B------:R-:W2:Y:S01]  /*6d90*/  MUFU.EX2 R195, R195 ;  /* 0x000000c300c37308 */ /* 0x000ea20000000800 */
[----:B0-----:R-:W-:Y:S01]  /*6da0*/  FADD.FTZ R13, R193, R14 ;  /* 0x0000000ec10d7221 */ /* 0x001fe20000010000 */
[----:B------:R-:W-:-:S02]  /*6db0*/  IMAD.MOV.U32 R69, RZ, RZ, R87 ;  /* 0x000000ffff457224 */ /* 0x000fc400078e0057 */
[----:B------:R-:W-:Y:S01]  /*6dc0*/  FADD.FTZ R36, R202, R15 ;  /* 0x0000000fca247221 */ /* 0x000fe20000010000 */
[C---:B------:R-:W-:Y:S01]  /*6dd0*/  F2FP.BF16.F32.PACK_AB R202, R71.reuse, R202 ;  /* 0x000000ca47ca723e */ /* 0x040fe200000010ff */
[----:B------:R-:W-:Y:S02]  /*6de0*/  IMAD.MOV.U32 R48, RZ, RZ, R87 ;  /* 0x000000ffff307224 */ /* 0x000fe400078e0057 */
[----:B------:R-:W-:Y:S01]  /*6df0*/  FADD.FTZ R21, R71, R36 ;  /* 0x0000002447157221 */ /* 0x000fe20000010000 */
[----:B------:R-:W0:Y:S01]  /*6e00*/  MUFU.EX2 R54, R54 ;  /* 0x0000003600367308 */ /* 0x000e220000000800 */
[C---:B-1----:R-:W-:Y:S01]  /*6e10*/  FADD.FTZ R14, R50.reuse, R13 ;  /* 0x0000000d320e7221 */ /* 0x042fe20000010000 */
[----:B------:R-:W-:Y:S01]  /*6e20*/  F2FP.BF16.F32.PACK_AB R193, R50, R193 ;  /* 0x000000c132c1723e */ /* 0x000fe200000010ff */
[--C-:B------:R-:W-:Y:S02]  /*6e30*/  IMAD.MOV.U32 R71, RZ, RZ, R87.reuse ;  /* 0x000000ffff477224 */ /* 0x100fe400078e0057 */
[----:B------:R-:W-:-:S02]  /*6e40*/  IMAD.MOV.U32 R50, RZ, RZ, R87 ;  /* 0x000000ffff327224 */ /* 0x000fc400078e0057 */
[--C-:B------:R-:W-:Y:S01]  /*6e50*/  IMAD.MOV.U32 R42, RZ, RZ, R87.reuse ;  /* 0x000000ffff2a7224 */ /* 0x100fe200078e0057 */
[----:B------:R-:W1:Y:S01]  /*6e60*/  MUFU.EX2 R197, R197 ;  /* 0x000000c500c57308 */ /* 0x000e620000000800 */
[----:B--2---:R-:W-:Y:S01]  /*6e70*/  FADD.FTZ R13, R195, R14 ;  /* 0x0000000ec30d7221 */ /* 0x004fe20000010000 */
[--C-:B------:R-:W-:Y:S02]  /*6e80*/  IMAD.MOV.U32 R41, RZ, RZ, R87.reuse ;  /* 0x000000ffff297224 */ /* 0x100fe400078e0057 */
[--C-:B------:R-:W-:Y:S02]  /*6e90*/  IMAD.MOV.U32 R40, RZ, RZ, R87.reuse ;  /* 0x000000ffff287224 */ /* 0x100fe400078e0057 */
[----:B------:R-:W-:Y:S02]  /*6ea0*/  IMAD.MOV.U32 R39, RZ, RZ, R87 ;  /* 0x000000ffff277224 */ /* 0x000fe400078e0057 */
[----:B------:R-:W2:Y:S01]  /*6eb0*/  MUFU.EX2 R56, R56 ;  /* 0x0000003800387308 */ /* 0x000ea20000000800 */
[----:B0-----:R-:W-:Y:S01]  /*6ec0*/  FADD.FTZ R14, R54, R13 ;  /* 0x0000000d360e7221 */ /* 0x001fe20000010000 */
[----:B------:R-:W-:Y:S01]  /*6ed0*/  FFMA.FTZ R13, R30, UR11, -R103 ;  /* 0x0000000b1e0d7c23 */ /* 0x000fe20008010867 */
[----:B------:R-:W-:Y:S01]  /*6ee0*/  FADD.FTZ R30, R204, R21 ;  /* 0x00000015cc1e7221 */ /* 0x000fe20000010000 */
[----:B------:R-:W-:Y:S01]  /*6ef0*/  FFMA.FTZ R103, R26, UR11, -R103 ;  /* 0x0000000b1a677c23 */ /* 0x000fe20008010867 */
[----:B------:R-:W-:Y:S01]  /*6f00*/  F2FP.BF16.F32.PACK_AB R195, R54, R195 ;  /* 0x000000c336c3723e */ /* 0x000fe200000010ff */
[----:B------:R-:W-:-:S02]  /*6f10*/  IMAD.MOV.U32 R54, RZ, RZ, R87 ;  /* 0x000000ffff367224 */ /* 0x000fc400078e0057 */
[----:B------:R-:W-:Y:S01]  /*6f20*/  FADD.FTZ R21, R97, R30 ;  /* 0x0000001e61157221 */ /* 0x000fe20000010000 */
[----:B------:R-:W0:Y:S01]  /*6f30*/  MUFU.EX2 R199, R199 ;  /* 0x000000c700c77308 */ /* 0x000e220000000800 */
[----:B-1----:R-:W-:Y:S01]  /*6f40*/  FADD.FTZ R15, R197, R14 ;  /* 0x0000000ec50f7221 */ /* 0x002fe20000010000 */
[----:B------:R-:W-:Y:S01]  /*6f50*/  F2FP.BF16.F32.PACK_AB R204, R97, R204 ;  /* 0x000000cc61cc723e */ /* 0x000fe200000010ff */
[--C-:B------:R-:W-:Y:S02]  /*6f60*/  IMAD.MOV.U32 R35, RZ, RZ, R87.reuse ;  /* 0x000000ffff237224 */ /* 0x100fe400078e0057 */
[--C-:B------:R-:W-:Y:S02]  /*6f70*/  IMAD.MOV.U32 R33, RZ, RZ, R87.reuse ;  /* 0x000000ffff217224 */ /* 0x100fe400078e0057 */
[----:B------:R-:W-:Y:S01]  /*6f80*/  IMAD.MOV.U32 R31, RZ, RZ, R87 ;  /* 0x000000ffff1f7224 */ /* 0x000fe200078e0057 */
[----:B------:R-:W1:Y:S01]  /*6f90*/  MUFU.EX2 R58, R58 ;  /* 0x0000003a003a7308 */ /* 0x000e620000000800 */
[C---:B--2---:R-:W-:Y:S01]  /*6fa0*/  FADD.FTZ R14, R56.reuse, R15 ;  /* 0x0000000f380e7221 */ /* 0x044fe20000010000 */
[----:B------:R-:W-:Y:S01]  /*6fb0*/  F2FP.BF16.F32.PACK_AB R197, R56, R197 ;  /* 0x000000c538c5723e */ /* 0x000fe200000010ff */
[----:B------:R-:W-:-:S02]  /*6fc0*/  IMAD.MOV.U32 R56, RZ, RZ, R87 ;  /* 0x000000ffff387224 */ /* 0x000fc400078e0057 */
[--C-:B------:R-:W-:Y:S02]  /*6fd0*/  IMAD.MOV.U32 R27, RZ, RZ, R87.reuse ;  /* 0x000000ffff1b7224 */ /* 0x100fe400078e0057 */
[----:B------:R-:W-:Y:S01]  /*6fe0*/  IMAD.MOV.U32 R25, RZ, RZ, R87 ;  /* 0x000000ffff197224 */ /* 0x000fe200078e0057 */
        /* <DEDUP_REMOVED lines=9> */
[----:B0-----:R-:W-:-:S07]  /*7080*/  FADD.FTZ R15, R201, R14 ;  /* 0x0000000ec90f7221 */ /* 0x001fce0000010000 */
[----:B------:R-:W0:Y:S01]  /*7090*/  MUFU.EX2 R208, R208 ;  /* 0x000000d000d07308 */ /* 0x000e220000000800 */
[C---:B-1----:R-:W-:Y:S01]  /*70a0*/  FADD.FTZ R21, R79.reuse, R26 ;  /* 0x0000001a4f157221 */ /* 0x042fe20000010000 */
[----:B------:R-:W-:Y:S01]  /*70b0*/  F2FP.BF16.F32.PACK_AB R206, R79, R206 ;  /* 0x000000ce4fce723e */ /* 0x000fe200000010ff */
[----:B------:R-:W-:-:S05]  /*70c0*/  IMAD.MOV.U32 R79, RZ, RZ, R87 ;  /* 0x000000ffff4f7224 */ /* 0x000fca00078e0057 */
[----:B------:R-:W1:Y:S01]  /*70d0*/  MUFU.EX2 R203, R203 ;  /* 0x000000cb00cb7308 */ /* 0x000e620000000800 */
[C---:B--2---:R-:W-:Y:S01]  /*70e0*/  FADD.FTZ R14, R32.reuse, R15 ;  /* 0x0000000f200e7221 */ /* 0x044fe20000010000 */
[----:B------:R-:W-:Y:S01]  /*70f0*/  F2FP.BF16.F32.PACK_AB R201, R32, R201 ;  /* 0x000000c920c9723e */ /* 0x000fe200000010ff */
[----:B------:R-:W-:-:S05]  /*7100*/  IMAD.MOV.U32 R32, RZ, RZ, R87 ;  /* 0x000000ffff207224 */ /* 0x000fca00078e0057 */
[----:B------:R-:W2:Y:S01]  /*7110*/  MUFU.EX2 R83, R83 ;  /* 0x0000005300537308 */ /* 0x000ea20000000800 */
[----:B0-----:R-:W-:-:S07]  /*7120*/  FADD.FTZ R26, R208, R21 ;  /* 0x00000015d01a7221 */ /* 0x001fce0000010000 */
[----:B------:R-:W0:Y:S01]  /*7130*/  MUFU.EX2 R34, R34 ;  /* 0x0000002200227308 */ /* 0x000e220000000800 */
[----:B-1----:R-:W-:-:S07]  /*7140*/  FADD.FTZ R15, R203, R14 ;  /* 0x0000000ecb0f7221 */ /* 0x002fce0000010000 */
[----:B------:R-:W1:Y:S01]  /*7150*/  MUFU.EX2 R210, R210 ;  /* 0x000000d200d27308 */ /* 0x000e620000000800 */
[C---:B--2---:R-:W-:Y:S01]  /*7160*/  FADD.FTZ R21, R83.reuse, R26 ;  /* 0x0000001a53157221 */ /* 0x044fe20000010000 */
[----:B------:R-:W-:Y:S01]  /*7170*/  F2FP.BF16.F32.PACK_AB R208, R83, R208 ;  /* 0x000000d053d0723e */ /* 0x000fe200000010ff */
[----:B------:R-:W-:-:S05]  /*7180*/  IMAD.MOV.U32 R83, RZ, RZ, R87 ;  /* 0x000000ffff537224 */ /* 0x000fca00078e0057 */
        /* <DEDUP_REMOVED lines=11> */
[----:B-1----:R-:W-:-:S05]  /*7240*/  IMAD.MOV.U32 R37, RZ, RZ, R87 ;  /* 0x000000ffff257224 */ /* 0x002fca00078e0057 */
[----:B------:R-:W0:Y:S01]  /*7250*/  MUFU.EX2 R207, R207 ;  /* 0x000000cf00cf7308 */ /* 0x000e220000000800 */
[C---:B---3--:R-:W-:Y:S01]  /*7260*/  FADD.FTZ R14, R10.reuse, R15 ;  /* 0x0000000f0a0e7221 */ /* 0x048fe20000010000 */
[----:B------:R-:W-:-:S06]  /*7270*/  F2FP.BF16.F32.PACK_AB R205, R10, R205 ;  /* 0x000000cd0acd723e */ /* 0x000fcc00000010ff */
[----:B------:R-:W1:Y:S01]  /*7280*/  MUFU.EX2 R93, R93 ;  /* 0x0000005d005d7308 */ /* 0x000e620000000800 */
[----:B--2---:R-:W-:-:S07]  /*7290*/  FADD.FTZ R30, R212, R21 ;  /* 0x00000015d41e7221 */ /* 0x004fce0000010000 */
[----:B------:R2:W3:Y:S01]  /*72a0*/  MUFU.EX2 R24, R38 ;  /* 0x0000002600187308 */ /* 0x0004e20000000800 */
[----:B0-----:R-:W-:-:S07]  /*72b0*/  FADD.FTZ R15, R207, R14 ;  /* 0x0000000ecf0f7221 */ /* 0x001fce0000010000 */
[----:B------:R-:W0:Y:S01]  /*72c0*/  MUFU.EX2 R214, R214 ;  /* 0x000000d600d67308 */ /* 0x000e220000000800 */
[C---:B-1----:R-:W-:Y:S01]  /*72d0*/  FADD.FTZ R21, R93.reuse, R30 ;  /* 0x0000001e5d157221 */ /* 0x042fe20000010000 */
[----:B------:R-:W-:Y:S01]  /*72e0*/  F2FP.BF16.F32.PACK_AB R212, R93, R212 ;  /* 0x000000d45dd4723e */ /* 0x000fe200000010ff */
[----:B--2---:R-:W-:-:S05]  /*72f0*/  IMAD.MOV.U32 R38, RZ, RZ, R87 ;  /* 0x000000ffff267224 */ /* 0x004fca00078e0057 */
        /* <DEDUP_REMOVED lines=14> */
[----:B------:R-:W-:Y:S02]  /*73e0*/  F2FP.BF16.F32.PACK_AB R209, R28, R209 ;  /* 0x000000d11cd1723e */ /* 0x000fe400000010ff */
        /* <DEDUP_REMOVED lines=8> */
[----:B------:R2:W3:Y:S01]  /*7470*/  MUFU.EX2 R26, R29 ;  /* 0x0000001d001a7308 */ /* 0x0004e20000000800 */
[C---:B-1----:R-:W-:Y:S01]  /*7480*/  FADD.FTZ R36, R64.reuse, R15 ;  /* 0x0000000f40247221 */ /* 0x042fe20000010000 */
[----:B------:R-:W-:Y:S01]  /*7490*/  F2FP.BF16.F32.PACK_AB R211, R64, R211 ;  /* 0x000000d340d3723e */ /* 0x000fe200000010ff */
[----:B------:R-:W-:-:S05]  /*74a0*/  IMAD.MOV.U32 R64, RZ, RZ, R87 ;  /* 0x000000ffff407224 */ /* 0x000fca00078e0057 */
[----:B------:R-:W1:Y:S01]  /*74b0*/  MUFU.EX2 R63, R63 ;  /* 0x0000003f003f7308 */ /* 0x000e620000000800 */
[----:B0-----:R-:W-:Y:S01]  /*74c0*/  FADD.FTZ R15, R11, R36 ;  /* 0x000000240b0f7221 */ /* 0x001fe20000010000 */
[--C-:B------:R-:W-:Y:S02]  /*74d0*/  IMAD.MOV.U32 R36, RZ, RZ, R87.reuse ;  /* 0x000000ffff247224 */ /* 0x100fe400078e0057 */
[----:B--2---:R-:W-:-:S04]  /*74e0*/  IMAD.MOV.U32 R29, RZ, RZ, R87 ;  /* 0x000000ffff1d7224 */ /* 0x004fc800078e0057 */
[----:B------:R-:W0:Y:S01]  /*74f0*/  MUFU.EX2 R30, R111 ;  /* 0x0000006f001e7308 */ /* 0x000e220000000800 */
[C---:B---3--:R-:W-:Y:S01]  /*7500*/  FADD.FTZ R12, R26.reuse, R15 ;  /* 0x0000000f1a0c7221 */ /* 0x048fe20000010000 */
[----:B------:R-:W-:Y:S01]  /*7510*/  F2FP.BF16.F32.PACK_AB R213, R26, R11 ;  /* 0x0000000b1ad5723e */ /* 0x000fe200000010ff */
[----:B------:R-:W-:-:S05]  /*7520*/  IMAD.MOV.U32 R26, RZ, RZ, R87 ;  /* 0x000000ffff1a7224 */ /* 0x000fca00078e0057 */
[----:B------:R-:W2:Y:S01]  /*7530*/  MUFU.EX2 R108, R108 ;  /* 0x0000006c006c7308 */ /* 0x000ea20000000800 */
[----:B-1----:R-:W-:-:S07]  /*7540*/  FADD.FTZ R15, R63, R12 ;  /* 0x0000000c3f0f7221 */ /* 0x002fce0000010000 */
[----:B------:R-:W1:Y:S01]  /*7550*/  MUFU.EX2 R109, R109 ;  /* 0x0000006d006d7308 */ /* 0x000e620000000800 */
[C---:B0-----:R-:W-:Y:S01]  /*7560*/  FADD.FTZ R15, R30.reuse, R15 ;  /* 0x0000000f1e0f7221 */ /* 0x041fe20000010000 */
[----:B------:R-:W-:Y:S01]  /*7570*/  F2FP.BF16.F32.PACK_AB R215, R30, R63 ;  /* 0x0000003f1ed7723e */ /* 0x000fe200000010ff */
[--C-:B------:R-:W-:Y:S02]  /*7580*/  IMAD.MOV.U32 R63, RZ, RZ, R87.reuse ;  /* 0x000000ffff3f7224 */ /* 0x100fe400078e0057 */
[----:B------:R-:W-:-:S03]  /*7590*/  IMAD.MOV.U32 R30, RZ, RZ, R87 ;  /* 0x000000ffff1e7224 */ /* 0x000fc600078e0057 */
        /* <DEDUP_REMOVED lines=51> */
[----:B------:R-:W-:-:S06]  /*78d0*/  ULDC UR60, c[0x0][0x9d8] ;  /* 0x00027600003c7ab9 */ /* 0x000fcc0000000800 */
.L_x_6429:
[----:B------:R-:W-:Y:S01]  /*78e0*/  R2UR UR10, R19 ;  /* 0x00000000130a72ca */ /* 0x000fe200000e0000 */
[----:B------:R-:W-:-:S04]  /*78f0*/  UIADD3 UR6, UR61, 0x1, URZ ;  /* 0x000000013d067890 */ /* 0x000fc8000fffe03f */
[----:B------:R-:W-:-:S04]  /*7900*/  UISETP.NE.AND UP0, UPT, UR6, 0x2, UPT ;  /* 0x000000020600788c */ /* 0x000fc8000bf05270 */
[----:B------:R-:W-:Y:S02]  /*7910*/  USEL UR7, URZ, 0x1, UP0 ;  /* 0x000000013f077887 */ /* 0x000fe40008000000 */
[----:B------:R-:W-:Y:S02]  /*7920*/  USEL UR6, UR6, URZ, UP0 ;  /* 0x0000003f06067287 */ /* 0x000fe40008000000 */
[----:B------:R-:W-:Y:S02]  /*7930*/  ISETP.NE.AND P3, PT, RZ, UR10, PT ;  /* 0x0000000aff007c0c */ /* 0x000fe4000bf65270 */
[----:B------:R-:W-:Y:S02]  /*7940*/  LOP3.LUT R16, R15, UR7, RZ, 0x3c, !PT ;  /* 0x000000070f107c12 */ /* 0x000fe4000f8e3cff */
[----:B------:R-:W-:-:S09]  /*7950*/  IMAD.U32 R2, RZ, RZ, UR6 ;  /* 0x00000006ff027e24 */ /* 0x000fd2000f8e00ff */
[----:B------:R-:W-:Y:S05]  /*7960*/  @P3 BRA `(.L_x_6421) ;  /* 0x0000000000343947 */ /* 0x000fea0003800000 */
[----:B------:R-:W-:Y:S05]  /*7970*/  @!P0 BRA `(.L_x_6422) ;  /* 0x0000000000048947 */ /* 0x000fea0003800000 */
[----:B------:R-:W-:Y:S01]  /*7980*/  BPT.TRAP 0x1 ;  /* 0x000000040000795c */ /* 0x000fe20000300000 */
.L_x_6422:
[----:B------:R-:W0:Y:S01]  /*7990*/  S2UR UR7, SR_CgaCtaId ;  /* 0x00000000000779c3 */ /* 0x000e220000008800 */
[----:B------:R-:W-:Y:S01]  /*79a0*/  UMOV UR6, 0x400 ;  /* 0x0000040000067882 */ /* 0x000fe20000000000 */
[----:B------:R-:W-:Y:S01]  /*79b0*/  SHF.L.U32 R21, R16, 0x1f, RZ ;  /* 0x0000001f10157819 */ /* 0x000fe200000006ff */
[----:B0-----:R-:W-:-:S06]  /*79c0*/  ULEA UR6, UR7, UR6, 0x18 ;  /* 0x0000000607067291 */ /* 0x001fcc000f8ec03f */
[----:B------:R-:W-:-:S04]  /*79d0*/  LEA R0, R2, UR6, 0x3 ;  /* 0x0000000602007c11 */ /* 0x000fc8000f8e18ff */
[----:B------:R0:W1:Y:S01]  /*79e0*/  SYNCS.PHASECHK.TRANS64.TRYWAIT P2, [R0+URZ+0x34830], R21 ;  /* 0x03483015000075a7 */ /* 0x000062000804017f */
[----:B------:R-:W-:Y:S05]  /*79f0*/  @!P0 BRA `(.L_x_6423) ;  /* 0x0000000000048947 */ /* 0x000fea0003800000 */
[----:B------:R-:W-:Y:S01]  /*7a00*/  BPT.TRAP 0x1 ;  /* 0x000000040000795c */ /* 0x000fe20000300000 */
.L_x_6423:
[----:B-1----:R-:W-:Y:S05]  /*7a10*/  @P2 BRA `(.L_x_6421) ;  /* 0x0000000000082947 */ /* 0x002fea0003800000 */
[----:B------:R-:W1:Y:S02]  /*7a20*/  SYNCS.PHASECHK.TRANS64.TRYWAIT P2, [R0+URZ+0x34830], R21 ;  /* 0x03483015000075a7 */ /* 0x000e64000804017f */
[----:B-1----:R-:W-:Y:S05]  /*7a30*/  @!P2 BRA `(.L_x_6424) ;  /* 0x000000f800f4a947 */ /* 0x002fea0003800000 */
.L_x_6421:
[----:B------:R-:W2:Y:S01]  /*7a40*/  S2R R20, SR_TID.X ;  /* 0x0000000000147919 */ /* 0x000ea20000002100 */
[----:B------:R-:W-:Y:S01]  /*7a50*/  R2UR UR7, R3 ;  /* 0x00000000030772ca */ /* 0x000fe200000e0000 */
[----:B------:R-:W-:Y:S01]  /*7a60*/  UMOV UR24, UR4 ;  /* 0x0000000400187c82 */ /* 0x000fe20008000000 */
[----:B------:R-:W-:Y:S01]  /*7a70*/  R2UR UR6, R2 ;  /* 0x00000000020672ca */ /* 0x000fe200000e0000 */
[----:B------:R-:W-:Y:S01]  /*7a80*/  UMOV UR25, UR5 ;  /* 0x0000000500197c82 */ /* 0x000fe20008000000 */
[----:B------:R-:W-:Y:S01]  /*7a90*/  UMOV UR27, 0x40000040 ;  /* 0x40000040001b7882 */ /* 0x000fe20000000000 */
[----:B------:R-:W-:Y:S01]  /*7aa0*/  UMOV UR56, UR4 ;  /* 0x0000000400387c82 */ /* 0x000fe20008000000 */
        /* <DEDUP_REMOVED lines=9> */
[----:B------:R-:W-:Y:S01]  /*7b40*/  UIMAD UR6, UR6, 0xb00, UR7 ;  /* 0x00000b00060678a4 */ /* 0x000fe2000f8e0207 */
[----:B------:R-:W-:Y:S01]  /*7b50*/  R2UR UR10, R8 ;  /* 0x00000000080a72ca */ /* 0x000fe200000e0000 */
[----:B------:R-:W-:Y:S01]  /*7b60*/  UMOV UR37, UR5 ;  /* 0x0000000500257c82 */ /* 0x000fe20008000000 */
[----:B------:R-:W-:Y:S01]  /*7b70*/  UMOV UR7, 0x40000040 ;  /* 0x4000004000077882 */ /* 0x000fe20000000000 */
[----:B------:R-:W-:Y:S01]  /*7b80*/  UIADD3 UR26, UR6, 0x80, URZ ;  /* 0x00000080061a7890 */ /* 0x000fe2000fffe03f */
[----:B------:R-:W-:Y:S01]  /*7b90*/  R2UR UR11, R9 ;  /* 0x00000000090b72ca */ /* 0x000fe200000e0000 */
[----:B------:R-:W-:Y:S01]  /*7ba0*/  UIADD3 UR58, UR6, 0x100, URZ ;  /* 0x00000100063a7890 */ /* 0x000fe2000fffe03f */
[----:B------:R-:W-:Y:S01]  /*7bb0*/  R2UR UR14, R6 ;  /* 0x00000000060e72ca */ /* 0x000fe200000e0000 */
[----:B------:R-:W-:Y:S01]  /*7bc0*/  UIADD3 UR30, UR6, 0x180, URZ ;  /* 0x00000180061e7890 */ /* 0x000fe2000fffe03f */
[----:B------:R-:W-:Y:S01]  /*7bd0*/  R2UR UR15, R7 ;  /* 0x00000000070f72ca */ /* 0x000fe200000e0000 */
[----:B------:R-:W-:-:S02]  /*7be0*/  UIADD3 UR34, UR6, 0x200, URZ ;  /* 0x0000020006227890 */ /* 0x000fc4000fffe03f */
[----:B------:R-:W-:Y:S01]  /*7bf0*/  UIADD3 UR38, UR6, 0x280, URZ ;  /* 0x0000028006267890 */ /* 0x000fe2000fffe03f */
[----:B------:R-:W-:Y:S01]  /*7c00*/  UMOV UR39, 0x40000040 ;  /* 0x4000004000277882 */ /* 0x000fe20000000000 */
[----:B------:R-:W-:Y:S01]  /*7c10*/  UIADD3 UR42, UR6, 0x300, URZ ;  /* 0x00000300062a7890 */ /* 0x000fe2000fffe03f */
[----:B--2---:R-:W-:Y:S01]  /*7c20*/  SHF.R.U32.HI R20, RZ, 0x7, R20 ;  /* 0x00000007ff147819 */ /* 0x004fe20000011614 */
[----:B------:R-:W-:Y:S01]  /*7c30*/  UMOV UR40, UR4 ;  /* 0x0000000400287c82 */ /* 0x000fe20008000000 */
[----:B------:R-:W-:Y:S01]  /*7c40*/  UMOV UR41, UR5 ;  /* 0x0000000500297c82 */ /* 0x000fe20008000000 */
[----:B------:R-:W-:Y:S01]  /*7c50*/  UMOV UR43, 0x40000040 ;  /* 0x40000040002b7882 */ /* 0x000fe20000000000 */
[----:B------:R-:W-:Y:S01]  /*7c60*/  UIADD3 UR46, UR6, 0x380, URZ ;  /* 0x00000380062e7890 */ /* 0x000fe2000fffe03f */
[----:B01----:R-:W-:Y:S01]  /*7c70*/  VIADD R0, R20, 0x8 ;  /* 0x0000000814007836 */ /* 0x003fe20000000000 */
[----:B------:R-:W-:Y:S01]  /*7c80*/  UMOV UR44, UR4 ;  /* 0x00000004002c7c82 */ /* 0x000fe20008000000 */
[----:B------:R-:W-:Y:S01]  /*7c90*/  UMOV UR45, UR5 ;  /* 0x00000005002d7c82 */ /* 0x000fe20008000000 */
[----:B------:R-:W-:Y:S01]  /*7ca0*/  UMOV UR47, 0x40000040 ;  /* 0x40000040002f7882 */ /* 0x000fe20000000000 */
[----:B------:R-:W-:Y:S01]  /*7cb0*/  UIADD3 UR50, UR6, 0x480, URZ ;  /* 0x0000048006327890 */ /* 0x000fe2000fffe03f */
[----:B------:R0:W-:Y:S01]  /*7cc0*/  BAR.SYNC.DEFER_BLOCKING R0, 0x100 ;  /* 0x000400000000751d */ /* 0x0001e20000010000 */
[----:B------:R-:W-:-:S02]  /*7cd0*/  UIADD3 UR54, UR6, 0x500, URZ ;  /* 0x0000050006367890 */ /* 0x000fc4000fffe03f */
[----:B------:R-:W-:Y:S02]  /*7ce0*/  UIADD3 UR18, UR6, 0x584, URZ ;  /* 0x0000058406127890 */ /* 0x000fe4000fffe03f */
[----:B------:R-:W-:Y:S01]  /*7cf0*/  UIADD3 UR22, UR6, 0x586, URZ ;  /* 0x0000058606167890 */ /* 0x000fe2000fffe03f */
[----:B------:R-:W-:Y:S01]  /*7d00*/  UMOV UR48, UR4 ;  /* 0x0000000400307c82 */ /* 0x000fe20008000000 */
[----:B------:R-:W-:Y:S01]  /*7d10*/  UMOV UR49, UR5 ;  /* 0x0000000500317c82 */ /* 0x000fe20008000000 */
[----:B------:R-:W-:Y:S01]  /*7d20*/  UMOV UR51, 0x40000040 ;  /* 0x4000004000337882 */ /* 0x000fe20000000000 */
[----:B------:R-:W-:Y:S01]  /*7d30*/  UMOV UR52, UR4 ;  /* 0x0000000400347c82 */ /* 0x000fe20008000000 */
[----:B------:R-:W-:Y:S01]  /*7d40*/  UMOV UR53, UR5 ;  /* 0x0000000500357c82 */ /* 0x000fe20008000000 */
[----:B------:R-:W-:Y:S01]  /*7d50*/  UMOV UR55, 0x40000040 ;  /* 0x4000004000377882 */ /* 0x000fe20000000000 */
[----:B------:R-:W-:Y:S01]  /*7d60*/  UMOV UR19, 0x40000040 ;  /* 0x4000004000137882 */ /* 0x000fe20000000000 */
[----:B------:R-:W-:Y:S01]  /*7d70*/  UMOV UR23, 0x40000040 ;  /* 0x4000004000177882 */ /* 0x000fe20000000000 */
[----:B------:R-:W-:-:S06]  /*7d80*/  WARPGROUP.ARRIVE ;  /* 0x00000000000079c5 */ /* 0x000fcc0000000000 */
[----:B------:R-:W-:Y:S01]  /*7d90*/  HGMMA.64x16x16.F32.BF16 R168, gdesc[UR4], RZ, !UPT, gsb0 ;  /* 0x0020000004a879f0 */ /* 0x000fe2000c0018ff */
[----:B------:R-:W-:Y:S02]  /*7da0*/  UIADD3 UR7, UR6, 0x400, URZ ;  /* 0x0000040006077890 */ /* 0x000fe4000fffe03f */
        /* <DEDUP_REMOVED lines=143> */
[----:B------:R-:W-:Y:S02]  /*86a0*/  R2UR UR10, R4 ;  /* 0x00000000040a72ca */ /* 0x000fe400000e0000 */
[----:B------:R-:W-:Y:S01]  /*86b0*/  R2UR UR11, R5 ;  /* 0x00000000050b72ca */ /* 0x000fe200000e0000 */
        /* <DEDUP_REMOVED lines=377> */
[----:B------:R-:W-:Y:S01]  /*9e50*/  UIADD3 UR6, UR6, 0xa86, URZ ;  /* 0x00000a8606067890 */ /* 0x000fe2000fffe03f */
        /* <DEDUP_REMOVED lines=36> */
.L_x_6426:
[----:B------:R-:W0:Y:S01]  /*a0a0*/  S2UR UR7, SR_CgaCtaId ;  /* 0x00000000000779c3 */ /* 0x000e220000008800 */
[----:B------:R-:W-:Y:S01]  /*a0b0*/  UMOV UR6, 0x400 ;  /* 0x0000040000067882 */ /* 0x000fe20000000000 */
[----:B------:R-:W-:Y:S01]  /*a0c0*/  SHF.L.U32 R0, R15, 0x1f, RZ ;  /* 0x0000001f0f007819 */ /* 0x000fe200000006ff */
[----:B0-----:R-:W-:-:S04]  /*a0d0*/  ULEA UR6, UR7, UR6, 0x18 ;  /* 0x0000000607067291 */ /* 0x001fc8000f8ec03f */
[----:B------:R-:W-:-:S09]  /*a0e0*/  ULEA UR6, UR61, UR6, 0x3 ;  /* 0x000000063d067291 */ /* 0x000fd2000f8e183f */
[----:B------:R0:W1:Y:S01]  /*a0f0*/  SYNCS.PHASECHK.TRANS64.TRYWAIT P2, [UR6+0x34850], R0 ;  /* 0x03485000ff0075a7 */ /* 0x0000620008040146 */
[----:B------:R-:W-:Y:S05]  /*a100*/  @!P0 BRA `(.L_x_6427) ;  /* 0x0000000000048947 */ /* 0x000fea0003800000 */
[----:B------:R-:W-:Y:S01]  /*a110*/  BPT.TRAP 0x1 ;  /* 0x000000040000795c */ /* 0x000fe20000300000 */
.L_x_6427:
[----:B-1----:R-:W-:Y:S05]  /*a120*/  @P2 BRA `(.L_x_6425) ;  /* 0x0000000000082947 */ /* 0x002fea0003800000 */
[----:B------:R-:W1:Y:S02]  /*a130*/  SYNCS.PHASECHK.TRANS64.TRYWAIT P2, [UR6+0x34850], R0 ;  /* 0x03485000ff0075a7 */ /* 0x000e640008040146 */
[----:B-1----:R-:W-:Y:S05]  /*a140*/  @!P2 BRA `(.L_x_6428) ;  /* 0x000000d40044a947 */ /* 0x002fea0003800000 */
.L_x_6425:
[----:B------:R-:W2:Y:S01]  /*a150*/  S2UR UR7, SR_CgaCtaId ;  /* 0x00000000000779c3 */ /* 0x000ea20000008800 */
[----:B------:R-:W-:Y:S01]  /*a160*/  UMOV UR6, 0x400 ;  /* 0x0000040000067882 */ /* 0x000fe20000000000 */
[----:B------:R-:W-:Y:S01]  /*a170*/  WARPGROUP.ARRIVE ;  /* 0x00000000000079c5 */ /* 0x000fe20000000000 */
[----:B-1----:R-:W-:Y:S01]  /*a180*/  FMUL.FTZ R15, R168, UR60 ;  /* 0x0000003ca80f7c20 */ /* 0x002fe20008410000 */
        /* <DEDUP_REMOVED lines=20> */
[----:B--2---:R-:W-:Y:S01]  /*a2d0*/  ULEA UR6, UR7, UR6, 0x18 ;  /* 0x0000000607067291 */ /* 0x004fe2000f8ec03f */
[----:B------:R-:W2:Y:S01]  /*a2e0*/  MUFU.TANH R169, R169 ;  /* 0x000000a900a97308 */ /* 0x000ea20000002400 */
[----:B-1----:R-:W-:Y:S01]  /*a2f0*/  FMNMX.FTZ R173, R15, R11, !PT ;  /* 0x0000000b0fad7209 */ /* 0x002fe20007810000 */
[----:B------:R-:W-:Y:S01]  /*a300*/  UMOV UR7, 0x40000040 ;  /* 0x4000004000077882 */ /* 0x000fe20000000000 */
[----:B------:R-:W-:Y:S01]  /*a310*/  FMUL.FTZ R140, R140, UR60 ;  /* 0x0000003c8c8c7c20 */ /* 0x000fe20008410000 */
[----:B------:R-:W-:Y:S01]  /*a320*/  FMUL.FTZ R141, R141, UR60 ;  /* 0x0000003c8d8d7c20 */ /* 0x000fe20008410000 */
[----:B0-----:R-:W-:-:S02]  /*a330*/  IMAD.U32 R0, RZ, RZ, UR6 ;  /* 0x00000006ff007e24 */ /* 0x001fc4000f8e00ff */
[----:B------:R-:W-:Y:S01]  /*a340*/  FMUL.FTZ R128, R128, UR60 ;  /* 0x0000003c80807c20 */ /* 0x000fe20008410000 */
[----:B------:R-:W-:Y:S01]  /*a350*/  FMUL.FTZ R129, R129, UR60 ;  /* 0x0000003c81817c20 */ /* 0x000fe20008410000 */
[----:B------:R-:W0:Y:S01]  /*a360*/  MUFU.TANH R170, R170 ;  /* 0x000000aa00aa7308 */ /* 0x000e220000002400 */
[----:B---3--:R-:W-:Y:S01]  /*a370*/  FMNMX.FTZ R173, R20, R173, !PT ;  /* 0x000000ad14ad7209 */ /* 0x008fe20007810000 */
[----:B------:R-:W-:Y:S01]  /*a380*/  FMUL.FTZ R132, R132, UR60 ;  /* 0x0000003c84847c20 */ /* 0x000fe20008410000 */
[----:B------:R-:W-:Y:S01]  /*a390*/  R2UR UR6, R0 ;  /* 0x00000000000672ca */ /* 0x000fe200000e0000 */
        /* <DEDUP_REMOVED lines=12> */
[----:B------:R-:W-:Y:S01]  /*a460*/  UIADD3 UR6, UR6, 0x400, URZ ;  /* 0x0000040006067890 */ /* 0x000fe2000fffe03f */
[----:B------:R-:W2:Y:S01]  /*a470*/  MUFU.TANH R161, R161 ;  /* 0x000000a100a17308 */ /* 0x000ea20000002400 */
[----:B0-----:R-:W-:Y:S01]  /*a480*/  FMNMX.FTZ R173, R170, R173, !PT ;  /* 0x000000adaaad7209 */ /* 0x001fe20007810000 */
[----:B------:R-:W-:Y:S01]  /*a490*/  FMUL.FTZ R105, R105, UR60 ;  /* 0x0000003c69697c20 */ /* 0x000fe20008410000 */
[----:B------:R-:W-:Y:S01]  /*a4a0*/  USHF.R.U32.HI UR6, URZ, 0x4, UR6 ;  /* 0x000000043f067899 */ /* 0x000fe20008011606 */
[----:B------:R-:W-:Y:S01]  /*a4b0*/  FMUL.FTZ R108, R108, UR60 ;  /* 0x0000003c6c6c7c20 */ /* 0x000fe20008410000 */
[----:B------:R-:W-:Y:S01]  /*a4c0*/  FMUL.FTZ R109, R109, UR60 ;  /* 0x0000003c6d6d7c20 */ /* 0x000fe20008410000 */
[----:B------:R-:W-:Y:S01]  /*a4d0*/  FMUL.FTZ R96, R96, UR60 ;  /* 0x0000003c60607c20 */ /* 0x000fe20008410000 */
[----:B------:R-:W-:Y:S01]  /*a4e0*/  ULOP3.LUT UR6, UR6, 0x3fff, URZ, 0xc0, !UPT ;  /* 0x00003fff06067892 */ /* 0x000fe2000f8ec03f */
[----:B------:R-:W0:Y:S01]  /*a4f0*/  MUFU.TANH R164, R164 ;  /* 0x000000a400a47308 */ /* 0x000e220000002400 */
[----:B-1----:R-:W-:Y:S01]  /*a500*/  FMNMX.FTZ R173, R160, R173, !PT ;  /* 0x000000ada0ad7209 */ /* 0x002fe20007810000 */
[----:B------:R-:W-:Y:S01]  /*a510*/  FMUL.FTZ R168, R171, UR60 ;  /* 0x0000003caba87c20 */ /* 0x000fe20008410000 */
[----:B------:R-:W-:Y:S01]  /*a520*/  ULOP3.LUT UR6, UR6, 0x5800000, URZ, 0xfc, !UPT ;  /* 0x0580000006067892 */ /* 0x000fe2000f8efc3f */
[----:B------:R-:W-:Y:S01]  /*a530*/  FMUL.FTZ R171, R174, UR60 ;  /* 0x0000003caeab7c20 */ /* 0x000fe20008410000 */
[----:B------:R-:W-:Y:S01]  /*a540*/  FMUL.FTZ R97, R97, UR60 ;  /* 0x0000003c61617c20 */ /* 0x000fe20008410000 */
[----:B------:R-:W-:Y:S01]  /*a550*/  FMUL.FTZ R100, R100, UR60 ;  /* 0x0000003c64647c20 */ /* 0x000fe20008410000 */
[----:B------:R-:W-:Y:S01]  /*a560*/  UIMAD UR10, UR61, 0xb00, UR6 ;  /* 0x00000b003d0a78a4 */ /* 0x000fe2000f8e0206 */
[----:B------:R-:W1:Y:S01]  /*a570*/  MUFU.TANH R165, R165 ;  /* 0x000000a500a57308 */ /* 0x000e620000002400 */
[----:B--2---:R-:W-:Y:S01]  /*a580*/  FMNMX.FTZ R173, R161, R173, !PT ;  /* 0x000000ada1ad7209 */ /* 0x004fe20007810000 */
[----:B------:R-:W-:Y:S01]  /*a590*/  FMUL.FTZ R101, R101, UR60 ;  /* 0x0000003c65657c20 */ /* 0x000fe20008410000 */
[----:B------:R-:W-:Y:S01]  /*a5a0*/  FMUL.FTZ R88, R88, UR60 ;  /* 0x0000003c58587c20 */ /* 0x000fe20008410000 */
[----:B------:R-:W-:Y:S01]  /*a5b0*/  FMUL.FTZ R89, R89, UR60 ;  /* 0x0000003c59597c20 */ /* 0x000fe20008410000 */
[----:B------:R-:W-:Y:S01]  /*a5c0*/  FMUL.FTZ R92, R92, UR60 ;  /* 0x0000003c5c5c7c20 */ /* 0x000fe20008410000 */
[----:B------:R-:W-:Y:S01]  /*a5d0*/  UMOV UR6, UR10 ;  /* 0x0000000a00067c82 */ /* 0x000fe20008000000 */
[----:B------:R-:W-:Y:S01]  /*a5e0*/  FMUL.FTZ R93, R93, UR60 ;  /* 0x0000003c5d5d7c20 */ /* 0x000fe20008410000 */
[----:B------:R-:W-:Y:S01]  /*a5f0*/  HGMMA.64x128x16.F32.BF16 R24, R176, gdesc[UR4].tnspB, R24, gsb0 ;  /* 0x41e00004b0187df0 */ /* 0x000fe20008001818 */
[----:B------:R-:W-:Y:S01]  /*a600*/  UIADD3 UR6, UR10, 0x80, URZ ;  /* 0x000000800a067890 */ /* 0x000fe2000fffe03f */
[----:B------:R-:W2:Y:S01]  /*a610*/  MUFU.TANH R152, R152 ;  /* 0x0000009800987308 */ /* 0x000ea20000002400 */
[----:B------:R-:W-:Y:S01]  /*a620*/  UMOV UR7, 0x40000040 ;  /* 0x4000004000077882 */ /* 0x000fe20000000000 */
[----:B0-----:R-:W-:Y:S01]  /*a630*/  FMNMX.FTZ R173, R164, R173, !PT ;  /* 0x000000ada4ad7209 */ /* 0x001fe20007810000 */
[----:B------:R-:W-:Y:S01]  /*a640*/  FMUL.FTZ R172, R175, UR60 ;  /* 0x0000003cafac7c20 */ /* 0x000fe20008410000 */
[----:B------:R-:W-:Y:S01]  /*a650*/  FMUL.FTZ R162, R162, UR60 ;  /* 0x0000003ca2a27c20 */ /* 0x000fe20008410000 */
[----:B------:R-:W-:Y:S01]  /*a660*/  ULDC UR11, c[0x0][0x988] ;  /* 0x00026200000b7ab9 */ /* 0x000fe20000000800 */
[----:B------:R-:W-:Y:S01]  /*a670*/  R2UR UR14, R12 ;  /* 0x000000000c0e72ca */ /* 0x000fe200000e0000 */
        /* <DEDUP_REMOVED lines=53> */
[----:B------:R-:W1:Y:S01]  /*a9d0*/  S2R R175, SR_TID.X ;  /* 0x0000000000af7919 */ /* 0x000e620000002100 */
[----:B------:R-:W-:-:S03]  /*a9e0*/  R2UR UR15, R18 ;  /* 0x00000000120f72ca */ /* 0x000fc600000e0000 */
[----:B------:R-:W3:Y:S01]  /*a9f0*/  MUFU.TANH R136, R136 ;  /* 0x0000008800887308 */ /* 0x000ee20000002400 */
[----:B--2---:R-:W-:-:S07]  /*aa00*/  FMNMX.FTZ R173, R148, R173, !PT ;  /* 0x000000ad94ad7209 */ /* 0x004fce0007810000 */
[----:B------:R-:W2:Y:S01]  /*aa10*/  MUFU.TANH R137, R137 ;  /* 0x0000008900897308 */ /* 0x000ea20000002400 */
[----:B0-----:R-:W-:Y:S01]  /*aa20*/  FMNMX.FTZ R173, R149, R173, !PT ;  /* 0x000000ad95ad7209 */ /* 0x001fe20007810000 */
[----:B------:R-:W-:-:S06]  /*aa30*/  UISETP.GT.AND UP0, UPT, UR14, UR15, UPT ;  /* 0x0000000f0e00728c */ /* 0x000fcc000bf04270 */
[----:B------:R-:W0:Y:S01]  /*aa40*/  MUFU.TANH R140, R140 ;  /* 0x0000008c008c7308 */ /* 0x000e220000002400 */
[----:B---3--:R-:W-:Y:S02]  /*aa50*/  FMNMX.FTZ R173, R136, R173, !PT ;  /* 0x000000ad88ad7209 */ /* 0x008fe40007810000 */
[----:B------:R-:W-:-:S05]  /*aa60*/  PLOP3.LUT P2, PT, PT, PT, UP0, 0x80, 0x0 ;  /* 0x000000000000781c */ /* 0x000fca0003f4f008 */
[----:B------:R-:W3:Y:S01]  /*aa70*/  MUFU.TANH R141, R141 ;  /* 0x0000008d008d7308 */ /* 0x000ee20000002400 */
[----:B--2---:R-:W-:Y:S02]  /*aa80*/  FMNMX.FTZ R173, R137, R173, !PT ;  /* 0x000000ad89ad7209 */ /* 0x004fe40007810000 */
[----:B-1----:R-:W-:-:S05]  /*aa90*/  SHF.R.U32.HI R175, RZ, 0x7, R175 ;  /* 0x00000007ffaf7819 */ /* 0x002fca00000116af */
[----:B------:R-:W1:Y:S01]  /*aaa0*/  MUFU.TANH R128, R128 ;  /* 0x0000008000807308 */ /* 0x000e620000002400 */
[----:B0-----:R-:W-:-:S07]  /*aab0*/  FMNMX.FTZ R173, R140, R173, !PT ;  /* 0x000000ad8cad7209 */ /* 0x001fce0007810000 */
[----:B------:R-:W0:Y:S01]  /*aac0*/  MUFU.TANH R129, R129 ;  /* 0x0000008100817308 */ /* 0x000e220000002400 */
[----:B---3--:R-:W-:-:S07]  /*aad0*/  FMNMX.FTZ R173, R141, R173, !PT ;  /* 0x000000ad8dad7209 */ /* 0x008fce0007810000 */
[----:B------:R-:W2:Y:S01]  /*aae0*/  MUFU.TANH R132, R132 ;  /* 0x0000008400847308 */ /* 0x000ea20000002400 */
[----:B-1----:R-:W-:-:S07]  /*aaf0*/  FMNMX.FTZ R173, R128, R173, !PT ;  /* 0x000000ad80ad7209 */ /* 0x002fce0007810000 */
[----:B------:R-:W1:Y:S01]  /*ab00*/  MUFU.TANH R133, R133 ;  /* 0x0000008500857308 */ /* 0x000e620000002400 */
[----:B0-----:R-:W-:-:S07]  /*ab10*/  FMNMX.FTZ R173, R129, R173, !PT ;  /* 0x000000ad81ad7209 */ /* 0x001fce0007810000 */
[----:B------:R-:W0:Y:S01]  /*ab20*/  MUFU.TANH R120, R120 ;  /* 0x0000007800787308 */ /* 0x000e220000002400 */
[----:B--2---:R-:W-:-:S07]  /*ab30*/  FMNMX.FTZ R173, R132, R173, !PT ;  /* 0x000000ad84ad7209 */ /* 0x004fce0007810000 */
[----:B------:R-:W2:Y:S01]  /*ab40*/  MUFU.TANH R121, R121 ;  /* 0x0000007900797308 */ /* 0x000ea20000002400 */
[----:B-1----:R-:W-:Y:S01]  /*ab50*/  FMNMX.FTZ R173, R133, R173, !PT ;  /* 0x000000ad85ad7209 */ /* 0x002fe20007810000 */
[----:B------:R-:W-:Y:S02]  /*ab60*/  WARPGROUP.DEPBAR.LE gsb0, 0x0 ;  /* 0x00008000000079c5 */ /* 0x000fe40000010000 */
[----:B------:R-:W-:-:S04]  /*ab70*/  WARPGROUP.ARRIVE ;  /* 0x00000000000079c5 */ /* 0x000fc80000000000 */
[----:B------:R-:W1:Y:S01]  /*ab80*/  MUFU.TANH R124, R124 ;  /* 0x0000007c007c7308 */ /* 0x000e620000002400 */
[----:B0-----:R-:W-:Y:S01]  /*ab90*/  FMNMX.FTZ R173, R120, R173, !PT ;  /* 0x000000ad78ad7209 */ /* 0x001fe20007810000 */
[----:B------:R-:W-:Y:S01]  /*aba0*/  HGMMA.64x128x16.F32.BF16 R24, R180, gdesc[UR4].tnspB, R24, gsb0 ;  /* 0x41e00004b4187df0 */ /* 0x000fe20008001818 */
[----:B------:R-:W-:Y:S01]  /*abb0*/  UIADD3 UR6, UR10, 0x100, URZ ;  /* 0x000001000a067890 */ /* 0x000fe2000fffe03f */
[----:B------:R-:W-:-:S04]  /*abc0*/  UMOV UR7, 0x40000040 ;  /* 0x4000004000077882 */ /* 0x000fc80000000000 */
[----:B------:R-:W0:Y:S01]  /*abd0*/  MUFU.TANH R125, R125 ;  /* 0x0000007d007d7308 */ /* 0x000e220000002400 */
[----:B--2---:R-:W-:-:S07]  /*abe0*/  FMNMX.FTZ R173, R121, R173, !PT ;  /* 0x000000ad79ad7209 */ /* 0x004fce0007810000 */
[----:B------:R-:W2:Y:S01]  /*abf0*/  MUFU.TANH R112, R112 ;  /* 0x0000007000707308 */ /* 0x000ea20000002400 */
[----:B-1----:R-:W-:-:S07]  /*ac00*/  FMNMX.FTZ R173, R124, R173, !PT ;  /* 0x000000ad7cad7209 */ /* 0x002fce0007810000 */
[----:B------:R-:W1:Y:S01]  /*ac10*/  MUFU.TANH R113, R113 ;  /* 0x0000007100717308 */ /* 0x000e620000002400 */
[----:B0-----:R-:W-:-:S07]  /*ac20*/  FMNMX.FTZ R173, R125, R173, !PT ;  /* 0x000000ad7dad7209 */ /* 0x001fce0007810000 */
        /* <DEDUP_REMOVED lines=29> */
[----:B0-----:R-:W-:Y:S01]  /*ae00*/  FMNMX.FTZ R88, R92, R174, !PT ;  /* 0x000000ae5c587209 */ /* 0x001fe20007810000 */
[----:B------:R-:W-:Y:S02]  /*ae10*/  WARPGROUP.DEPBAR.LE gsb0, 0x0 ;  /* 0x00008000000079c5 */ /* 0x000fe40000010000 */
[----:B------:R-:W-:-:S04]  /*ae20*/  WARPGROUP.ARRIVE ;  /* 0x00000000000079c5 */ /* 0x000fc80000000000 */
[----:B------:R-:W0:Y:S01]  /*ae30*/  MUFU.TANH R168, R168 ;  /* 0x000000a800a87308 */ /* 0x000e220000002400 */
[----:B--2---:R-:W-:Y:S01]  /*ae40*/  FMNMX.FTZ R88, R93, R88, !PT ;  /* 0x000000585d587209 */ /* 0x004fe20007810000 */
[----:B------:R-:W-:Y:S01]  /*ae50*/  HGMMA.64x128x16.F32.BF16 R24, R184, gdesc[UR4].tnspB, R24, gsb0 ;  /* 0x41e00004b8187df0 */ /* 0x000fe20008001818 */
[----:B------:R-:W-:Y:S01]  /*ae60*/  UIADD3 UR6, UR10, 0x180, URZ ;  /* 0x000001800a067890 */ /* 0x000fe2000fffe03f */
[----:B------:R-:W-:Y:S02]  /*ae70*/  UMOV UR7, 0x40000040 ;  /* 0x4000004000077882 */ /* 0x000fe40000000000 */
[----:B------:R-:W2:Y:S02]  /*ae80*/  SHFL.BFLY PT, R174, R88, 0x2, 0x1f ;  /* 0x0c401f0058ae7f89 */ /* 0x000ea400000e0000 */
[----:B------:R-:W3:Y:S08]  /*ae90*/  MUFU.TANH R171, R171 ;  /* 0x000000ab00ab7308 */ /* 0x000ef00000002400 */
[----:B------:R-:W4:Y:S08]  /*aea0*/  MUFU.TANH R172, R172 ;  /* 0x000000ac00ac7308 */ /* 0x000f300000002400 */
[----:B------:R-:W5:Y:S01]  /*aeb0*/  MUFU.TANH R162, R162 ;  /* 0x000000a200a27308 */ /* 0x000f620000002400 */
[----:B--2---:R-:W-:-:S07]  /*aec0*/  FMNMX.FTZ R88, R88, R174, !PT ;  /* 0x000000ae58587209 */ /* 0x004fce0007810000 */
[----:B------:R-:W2:Y:S01]  /*aed0*/  MUFU.TANH R163, R163 ;  /* 0x000000a300a37308 */ /* 0x000ea20000002400 */
[----:B------:R-:W1:Y:S07]  /*aee0*/  SHFL.BFLY PT, R174, R88, 0x1, 0x1f ;  /* 0x0c201f0058ae7f89 */ /* 0x000e6e00000e0000 */
[----:B------:R-:W2:Y:S08]  /*aef0*/  MUFU.TANH R166, R166 ;  /* 0x000000a600a67308 */ /* 0x000eb00000002400 */
[----:B------:R-:W2:Y:S08]  /*af00*/  MUFU.TANH R167, R167 ;  /* 0x000000a700a77308 */ /* 0x000eb00000002400 */
[----:B------:R-:W2:Y:S01]  /*af10*/  MUFU.TANH R154, R154 ;  /* 0x0000009a009a7308 */ /* 0x000ea20000002400 */
[----:B-1----:R-:W-:-:S05]  /*af20*/  FMNMX.FTZ R88, R88, R174, !PT ;  /* 0x000000ae58587209 */ /* 0x002fca0007810000 */
[C---:B------:R-:W-:Y:S02]  /*af30*/  FMUL.FTZ R12, R88.reuse, UR11 ;  /* 0x0000000b580c7c20 */ /* 0x040fe40008410000 */
[----:B------:R-:W1:Y:S01]  /*af40*/  MUFU.TANH R155, R155 ;  /* 0x0000009b009b7308 */ /* 0x000e620000002400 */
[----:B------:R-:W-:Y:S01]  /*af50*/  FADD.FTZ R11, -R88, R11 ;  /* 0x0000000b580b7221 */ /* 0x000fe20000010100 */
[--C-:B------:R-:W-:Y:S01]  /*af60*/  FFMA.FTZ R176, R15, UR11, -R12.reuse ;  /* 0x0000000b0fb07c23 */ /* 0x100fe2000801080c */
[--C-:B------:R-:W-:Y:S01]  /*af70*/  FFMA.FTZ R180, R160, UR11, -R12.reuse ;  /* 0x0000000ba0b47c23 */ /* 0x100fe2000801080c */
[--C-:B------:R-:W-:Y:S01]  /*af80*/  FFMA.FTZ R15, R20, UR11, -R12.reuse ;  /* 0x0000000b140f7c23 */ /* 0x100fe2000801080c */
[--C-:B------:R-:W-:Y:S01]  /*af90*/  FFMA.FTZ R160, R161, UR11, -R12.reuse ;  /* 0x0000000ba1a07c23 */ /* 0x100fe2000801080c */
[--C-:B------:R-:W-:Y:S02]  /*afa0*/  FFMA.FTZ R178, R169, UR11, -R12.reuse ;  /* 0x0000000ba9b27c23 */ /* 0x100fe4000801080c */
[----:B------:R-:W1:Y:S01]  /*afb0*/  MUFU.TANH R158, R158 ;  /* 0x0000009e009e7308 */ /* 0x000e620000002400 */
[--C-:B------:R-:W-:Y:S01]  /*afc0*/  FFMA.FTZ R20, R170, UR11, -R12.reuse ;  /* 0x0000000baa147c23 */ /* 0x100fe2000801080c */
[--C-:B------:R-:W-:Y:S01]  /*afd0*/  FFMA.FTZ R182, R164, UR11, -R12.reuse ;  /* 0x0000000ba4b67c23 */ /* 0x100fe2000801080c */
[--C-:B------:R-:W-:Y:S01]  /*afe0*/  FFMA.FTZ R161, R165, UR11, -R12.reuse ;  /* 0x0000000ba5a17c23 */ /* 0x100fe2000801080c */
[--C-:B------:R-:W-:Y:S01]  /*aff0*/  FFMA.FTZ R153, R153, UR11, -R12.reuse ;  /* 0x0000000b99997c23 */ /* 0x100fe2000801080c */
[--C-:B------:R-:W-:Y:S01]  /*b000*/  FFMA.FTZ R157, R157, UR11, -R12.reuse ;  /* 0x0000000b9d9d7c23 */ /* 0x100fe2000801080c */
[--C-:B------:R-:W-:Y:S01]  /*b010*/  FFMA.FTZ R129, R129, UR11, -R12.reuse ;  /* 0x0000000b81817c23 */ /* 0x100fe2000801080c */
[--C-:B------:R-:W-:Y:S01]  /*b020*/  FFMA.FTZ R96, R96, UR11, -R12.reuse ;  /* 0x0000000b60607c23 */ /* 0x100fe2000801080c */
[----:B------:R-:W1:Y:S01]  /*b030*/  MUFU.TANH R159, R159 ;  /* 0x0000009f009f7308 */ /* 0x000e620000002400 */
[--C-:B------:R-:W-:Y:S01]  /*b040*/  FFMA.FTZ R97, R97, UR11, -R12.reuse ;  /* 0x0000000b61617c23 */ /* 0x100fe2000801080c */
[--C-:B------:R-:W-:Y:S01]  /*b050*/  FFMA.FTZ R100, R100, UR11, -R12.reuse ;  /* 0x0000000b64647c23 */ /* 0x100fe2000801080c */
[--C-:B------:R-:W-:Y:S01]  /*b060*/  FFMA.FTZ R101, R101, UR11, -R12.reuse ;  /* 0x0000000b65657c23 */ /* 0x100fe2000801080c */
[----:B------:R-:W-:Y:S01]  /*b070*/  FFMA.FTZ R92, R92, UR11, -R12 ;  /* 0x0000000b5c5c7c23 */ /* 0x000fe2000801080c */
[----:B------:R-:W-:-:S03]  /*b080*/  FMUL.FTZ R11, R11, UR11 ;  /* 0x0000000b0b0b7c20 */ /* 0x000fc60008410000 */
[----:B------:R-:W1:Y:S08]  /*b090*/  MUFU.TANH R146, R146 ;  /* 0x0000009200927308 */ /* 0x000e700000002400 */
[----:B------:R-:W1:Y:S08]  /*b0a0*/  MUFU.TANH R147, R147 ;  /* 0x0000009300937308 */ /* 0x000e700000002400 */
[----:B------:R-:W1:Y:S08]  /*b0b0*/  MUFU.TANH R150, R150 ;  /* 0x0000009600967308 */ /* 0x000e700000002400 */
[----:B------:R-:W1:Y:S08]  /*b0c0*/  MUFU.TANH R151, R151 ;  /* 0x0000009700977308 */ /* 0x000e700000002400 */
[----:B------:R-:W1:Y:S08]  /*b0d0*/  MUFU.TANH R138, R138 ;  /* 0x0000008a008a7308 */ /* 0x000e700000002400 */
[----:B------:R-:W1:Y:S08]  /*b0e0*/  MUFU.TANH R139, R139 ;  /* 0x0000008b008b7308 */ /* 0x000e700000002400 */
[----:B------:R-:W1:Y:S01]  /*b0f0*/  MUFU.TANH R142, R142 ;  /* 0x0000008e008e7308 */ /* 0x000e620000002400 */
[----:B------:R-:W-:-:S02]  /*b100*/  WARPGROUP.DEPBAR.LE gsb0, 0x0 ;  /* 0x00008000000079c5 */ /* 0x000fc40000010000 */
[----:B------:R-:W-:Y:S01]  /*b110*/  WARPGROUP.ARRIVE ;  /* 0x00000000000079c5 */ /* 0x000fe20000000000 */
[--C-:B------:R-:W-:Y:S01]  /*b120*/  FFMA.FTZ R184, R152, UR11, -R12.reuse ;  /* 0x0000000b98b87c23 */ /* 0x100fe2000801080c */
[----:B------:R-:W-:Y:S01]  /*b130*/  FMNMX.FTZ R152, R21, R10, !PT ;  /* 0x0000000a15987209 */ /* 0x000fe20007810000 */
[----:B------:R-:W-:Y:S02]  /*b140*/  FFMA.FTZ R186, R156, UR11, -R12 ;  /* 0x0000000b9cba7c23 */ /* 0x000fe4000801080c */
[----:B------:R-:W1:Y:S01]  /*b150*/  MUFU.TANH R143, R143 ;  /* 0x0000008f008f7308 */ /* 0x000e620000002400 */
[----:B------:R-:W-:Y:S01]  /*b160*/  HGMMA.64x128x16.F32.BF16 R24, R188, gdesc[UR4].tnspB, R24, gsb0 ;  /* 0x41e00004bc187df0 */ /* 0x000fe20008001818 */
[----:B------:R-:W-:Y:S01]  /*b170*/  UIADD3 UR6, UR10, 0x200, URZ ;  /* 0x000002000a067890 */ /* 0x000fe2000fffe03f */
[----:B0-----:R-:W-:Y:S01]  /*b180*/  FMNMX.FTZ R152, R168, R152, !PT ;  /* 0x00000098a8987209 */ /* 0x001fe20007810000 */
[----:B------:R-:W-:-:S03]  /*b190*/  UMOV UR7, 0x40000040 ;  /* 0x4000004000077882 */ /* 0x000fc60000000000 */
[----:B---3--:R-:W-:Y:S01]  /*b1a0*/  FMNMX.FTZ R152, R171, R152, !PT ;  /* 0x00000098ab987209 */ /* 0x008fe20007810000 */
[----:B------:R-:W0:Y:S03]  /*b1b0*/  MUFU.TANH R130, R130 ;  /* 0x0000008200827308 */ /* 0x000e260000002400 */
[----:B----4-:R-:W-:-:S04]  /*b1c0*/  FMNMX.FTZ R156, R172, R152, !PT ;  /* 0x00000098ac9c7209 */ /* 0x010fc80007810000 */
[----:B-----5:R-:W-:Y:S01]  /*b1d0*/  FMNMX.FTZ R156, R162, R156, !PT ;  /* 0x0000009ca29c7209 */ /* 0x020fe20007810000 */
[----:B------:R-:W3:Y:S03]  /*b1e0*/  MUFU.TANH R131, R131 ;  /* 0x0000008300837308 */ /* 0x000ee60000002400 */
[----:B--2---:R-:W-:-:S04]  /*b1f0*/  FMNMX.FTZ R156, R163, R156, !PT ;  /* 0x0000009ca39c7209 */ /* 0x004fc80007810000 */
[----:B------:R-:W-:Y:S01]  /*b200*/  FMNMX.FTZ R156, R166, R156, !PT ;  /* 0x0000009ca69c7209 */ /* 0x000fe20007810000 */
[----:B------:R-:W2:Y:S03]  /*b210*/  MUFU.TANH R134, R134 ;  /* 0x0000008600867308 */ /* 0x000ea60000002400 */
[----:B------:R-:W-:-:S04]  /*b220*/  FMNMX.FTZ R156, R167, R156, !PT ;  /* 0x0000009ca79c7209 */ /* 0x000fc80007810000 */
[----:B------:R-:W-:Y:S01]  /*b230*/  FMNMX.FTZ R156, R154, R156, !PT ;  /* 0x0000009c9a9c7209 */ /* 0x000fe20007810000 */
[----:B------:R-:W4:Y:S03]  /*b240*/  MUFU.TANH R135, R135 ;  /* 0x0000008700877308 */ /* 0x000f260000002400 */
[----:B-1----:R-:W-:-:S04]  /*b250*/  FMNMX.FTZ R156, R155, R156, !PT ;  /* 0x0000009c9b9c7209 */ /* 0x002fc80007810000 */
[----:B------:R-:W-:Y:S01]  /*b260*/  FMNMX.FTZ R156, R158, R156, !PT ;  /* 0x0000009c9e9c7209 */ /* 0x000fe20007810000 */
[----:B------:R-:W1:Y:S03]  /*b270*/  MUFU.TANH R122, R122 ;  /* 0x0000007a007a7308 */ /* 0x000e660000002400 */
[----:B------:R-:W-:-:S04]  /*b280*/  FMNMX.FTZ R156, R159, R156, !PT ;  /* 0x0000009c9f9c7209 */ /* 0x000fc80007810000 */
[----:B------:R-:W-:Y:S01]  /*b290*/  FMNMX.FTZ R156, R146, R156, !PT ;  /* 0x0000009c929c7209 */ /* 0x000fe20007810000 */
[----:B------:R-:W5:Y:S03]  /*b2a0*/  MUFU.TANH R123, R123 ;  /* 0x0000007b007b7308 */ /* 0x000f660000002400 */
        /* <DEDUP_REMOVED lines=10> */
[----:B0-----:R-:W-:Y:S01]  /*b350*/  FMNMX.FTZ R156, R130, R156, !PT ;  /* 0x0000009c829c7209 */ /* 0x001fe20007810000 */
[----:B------:R-:W0:Y:S03]  /*b360*/  MUFU.TANH R115, R115 ;  /* 0x0000007300737308 */ /* 0x000e260000002400 */
[----:B---3--:R-:W-:-:S04]  /*b370*/  FMNMX.FTZ R156, R131, R156, !PT ;  /* 0x0000009c839c7209 */ /* 0x008fc80007810000 */
[----:B--2---:R-:W-:Y:S01]  /*b380*/  FMNMX.FTZ R156, R134, R156, !PT ;  /* 0x0000009c869c7209 */ /* 0x004fe20007810000 */
[----:B------:R-:W2:Y:S03]  /*b390*/  MUFU.TANH R118, R118 ;  /* 0x0000007600767308 */ /* 0x000ea60000002400 */
[----:B----4-:R-:W-:-:S04]  /*b3a0*/  FMNMX.FTZ R156, R135, R156, !PT ;  /* 0x0000009c879c7209 */ /* 0x010fc80007810000 */
[----:B-1----:R-:W-:Y:S01]  /*b3b0*/  FMNMX.FTZ R156, R122, R156, !PT ;  /* 0x0000009c7a9c7209 */ /* 0x002fe20007810000 */
[----:B------:R-:W1:Y:S03]  /*b3c0*/  MUFU.TANH R119, R119 ;  /* 0x0000007700777308 */ /* 0x000e660000002400 */
[----:B-----5:R-:W-:-:S04]  /*b3d0*/  FMNMX.FTZ R156, R123, R156, !PT ;  /* 0x0000009c7b9c7209 */ /* 0x020fc80007810000 */
[----:B------:R-:W-:Y:S01]  /*b3e0*/  FMNMX.FTZ R156, R126, R156, !PT ;  /* 0x0000009c7e9c7209 */ /* 0x000fe20007810000 */
[----:B------:R-:W3:Y:S03]  /*b3f0*/  MUFU.TANH R106, R106 ;  /* 0x0000006a006a7308 */ /* 0x000ee60000002400 */
[----:B------:R-:W-:-:S04]  /*b400*/  FMNMX.FTZ R156, R127, R156, !PT ;  /* 0x0000009c7f9c7209 */ /* 0x000fc80007810000 */
[----:B------:R-:W-:Y:S01]  /*b410*/  FMNMX.FTZ R156, R114, R156, !PT ;  /* 0x0000009c729c7209 */ /* 0x000fe20007810000 */
[----:B------:R-:W4:Y:S03]  /*b420*/  MUFU.TANH R107, R107 ;  /* 0x0000006b006b7308 */ /* 0x000f260000002400 */
[----:B0-----:R-:W-:-:S04]  /*b430*/  FMNMX.FTZ R156, R115, R156, !PT ;  /* 0x0000009c739c7209 */ /* 0x001fc80007810000 */
[----:B--2---:R-:W-:Y:S01]  /*b440*/  FMNMX.FTZ R156, R118, R156, !PT ;  /* 0x0000009c769c7209 */ /* 0x004fe20007810000 */
[----:B------:R-:W0:Y:S03]  /*b450*/  MUFU.TANH R110, R110 ;  /* 0x0000006e006e7308 */ /* 0x000e260000002400 */
[----:B-1----:R-:W-:-:S04]  /*b460*/  FMNMX.FTZ R156, R119, R156, !PT ;  /* 0x0000009c779c7209 */ /* 0x002fc80007810000 */
[----:B---3--:R-:W-:Y:S01]  /*b470*/  FMNMX.FTZ R156, R106, R156, !PT ;  /* 0x0000009c6a9c7209 */ /* 0x008fe20007810000 */
[----:B------:R-:W1:Y:S03]  /*b480*/  MUFU.TANH R111, R111 ;  /* 0x0000006f006f7308 */ /* 0x000e660000002400 */
[----:B----4-:R-:W-:-:S05]  /*b490*/  FMNMX.FTZ R156, R107, R156, !PT ;  /* 0x0000009c6b9c7209 */ /* 0x010fca0007810000 */
[----:B------:R-:W2:Y:S01]  /*b4a0*/  MUFU.TANH R98, R98 ;  /* 0x0000006200627308 */ /* 0x000ea20000002400 */
[----:B0-----:R-:W-:Y:S01]  /*b4b0*/  FMNMX.FTZ R156, R110, R156, !PT ;  /* 0x0000009c6e9c7209 */ /* 0x001fe20007810000 */
[----:B------:R-:W-:Y:S02]  /*b4c0*/  WARPGROUP.DEPBAR.LE gsb0, 0x0 ;  /* 0x00008000000079c5 */ /* 0x000fe40000010000 */
[----:B------:R-:W-:-:S04]  /*b4d0*/  WARPGROUP.ARRIVE ;  /* 0x00000000000079c5 */ /* 0x000fc80000000000 */
[----:B------:R-:W0:Y:S01]  /*b4e0*/  MUFU.TANH R99, R99 ;  /* 0x0000006300637308 */ /* 0x000e220000002400 */
[----:B-1----:R-:W-:Y:S01]  /*b4f0*/  FMNMX.FTZ R156, R111, R156, !PT ;  /* 0x0000009c6f9c7209 */ /* 0x002fe20007810000 */
[--C-:B------:R-:W-:Y:S01]  /*b500*/  FFMA.FTZ R188, R144, UR11, -R12.reuse ;  /* 0x0000000b90bc7c23 */ /* 0x100fe2000801080c */
[--C-:B------:R-:W-:Y:S01]  /*b510*/  FFMA.FTZ R144, R145, UR11, -R12.reuse ;  /* 0x0000000b91907c23 */ /* 0x100fe2000801080c */
[--C-:B------:R-:W-:Y:S01]  /*b520*/  FFMA.FTZ R190, R148, UR11, -R12.reuse ;  /* 0x0000000b94be7c23 */ /* 0x100fe2000801080c */
[----:B------:R-:W-:Y:S01]  /*b530*/  HGMMA.64x128x16.F32.BF16 R24, R192, gdesc[UR4].tnspB, R24, gsb0 ;  /* 0x41e00004c0187df0 */ /* 0x000fe20008001818 */
[----:B------:R-:W-:Y:S01]  /*b540*/  UIADD3 UR6, UR10, 0x280, URZ ;  /* 0x000002800a067890 */ /* 0x000fe2000fffe03f */
[----:B--2---:R-:W-:Y:S01]  /*b550*/  FMNMX.FTZ R156, R98, R156, !PT ;  /* 0x0000009c629c7209 */ /* 0x004fe20007810000 */
[----:B------:R-:W-:Y:S01]  /*b560*/  UMOV UR7, 0x40000040 ;  /* 0x4000004000077882 */ /* 0x000fe20000000000 */
[----:B------:R-:W1:Y:S01]  /*b570*/  MUFU.TANH R102, R102 ;  /* 0x0000006600667308 */ /* 0x000e620000002400 */
[----:B------:R-:W-:-:S07]  /*b580*/  FFMA.FTZ R145, R149, UR11, -R12 ;  /* 0x0000000b95917c23 */ /* 0x000fce000801080c */
[----:B------:R-:W2:Y:S01]  /*b590*/  MUFU.TANH R103, R103 ;  /* 0x0000006700677308 */ /* 0x000ea20000002400 */
[----:B0-----:R-:W-:-:S07]  /*b5a0*/  FMNMX.FTZ R156, R99, R156, !PT ;  /* 0x0000009c639c7209 */ /* 0x001fce0007810000 */
[----:B------:R-:W0:Y:S01]  /*b5b0*/  MUFU.TANH R90, R90 ;  /* 0x0000005a005a7308 */ /* 0x000e220000002400 */
[----:B-1----:R-:W-:-:S07]  /*b5c0*/  FMNMX.FTZ R156, R102, R156, !PT ;  /* 0x0000009c669c7209 */ /* 0x002fce0007810000 */
[----:B------:R-:W1:Y:S01]  /*b5d0*/  MUFU.TANH R91, R91 ;  /* 0x0000005b005b7308 */ /* 0x000e620000002400 */
[----:B--2---:R-:W-:-:S07]  /*b5e0*/  FMNMX.FTZ R156, R103, R156, !PT ;  /* 0x0000009c679c7209 */ /* 0x004fce0007810000 */
[----:B------:R-:W-:Y:S01]  /*b5f0*/  MUFU.TANH R94, R94 ;  /* 0x0000005e005e7308 */ /* 0x000fe20000002400 */
[----:B0-----:R-:W-:-:S07]  /*b600*/  FMNMX.FTZ R156, R90, R156, !PT ;  /* 0x0000009c5a9c7209 */ /* 0x001fce0007810000 */
[----:B------:R-:W-:Y:S01]  /*b610*/  MUFU.TANH R95, R95 ;  /* 0x0000005f005f7308 */ /* 0x000fe20000002400 */
[----:B-1----:R-:W-:-:S07]  /*b620*/  FMNMX.FTZ R156, R91, R156, !PT ;  /* 0x0000009c5b9c7209 */ /* 0x002fce0007810000 */
[----:B------:R-:W-:Y:S08]  /*b630*/  MUFU.EX2 R11, R11 ;  /* 0x0000000b000b7308 */ /* 0x000ff00000000800 */
[----:B------:R-:W0:Y:S08]  /*b640*/  MUFU.EX2 R176, R176 ;  /* 0x000000b000b07308 */ /* 0x000e300000000800 */
[----:B------:R-:W1:Y:S08]  /*b650*/  MUFU.EX2 R15, R15 ;  /* 0x0000000f000f7308 */ /* 0x000e700000000800 */
[----:B------:R-:W-:Y:S01]  /*b660*/  MUFU.EX2 R178, R178 ;  /* 0x000000b200b27308 */ /* 0x000fe20000000800 */
[----:B0-----:R-:W-:-:S07]  /*b670*/  FFMA.FTZ R14, R11, R14, R176 ;  /* 0x0000000e0b0e7223 */ /* 0x001fce00000100b0 */
        /* <DEDUP_REMOVED lines=37> */
[----:B------:R-:W-:-:S03]  /*b8d0*/  FFMA.FTZ R128, R133, UR11, -R12 ;  /* 0x0000000b85807c23 */ /* 0x000fc6000801080c */
[----:B------:R-:W-:Y:S01]  /*b8e0*/  HGMMA.64x128x16.F32.BF16 R24, R200, gdesc[UR4].tnspB, R24, gsb0 ;  /* 0x41e00004c8187df0 */ /* 0x000fe20008001818 */
[----:B------:R-:W-:Y:S01]  /*b8f0*/  UIADD3 UR6, UR10, 0x380, URZ ;  /* 0x000003800a067890 */ /* 0x000fe2000fffe03f */
[----:B------:R-:W-:Y:S01]  /*b900*/  MUFU.EX2 R196, R196 ;  /* 0x000000c400c47308 */ /* 0x000fe20000000800 */
[----:B------:R-:W-:-:S07]  /*b910*/  UMOV UR7, 0x40000040 ;  /* 0x4000004000077882 */ /* 0x000fce0000000000 */
[----:B------:R-:W-:Y:S08]  /*b920*/  MUFU.EX2 R198, R198 ;  /* 0x000000c600c67308 */ /* 0x000ff00000000800 */
[----:B------:R-:W-:Y:S01]  /*b930*/  MUFU.EX2 R128, R128 ;  /* 0x0000008000807308 */ /* 0x000fe20000000800 */
[----:B------:R-:W-:Y:S02]  /*b940*/  WARPGROUP.DEPBAR.LE gsb0, 0x0 ;  /* 0x00008000000079c5 */ /* 0x000fe40000010000 */
[----:B------:R-:W-:Y:S01]  /*b950*/  WARPGROUP.ARRIVE ;  /* 0x00000000000079c5 */ /* 0x000fe20000000000 */
[--C-:B------:R-:W-:Y:S01]  /*b960*/  FFMA.FTZ R200, R120, UR11, -R12.reuse ;  /* 0x0000000b78c87c23 */ /* 0x100fe2000801080c */
[--C-:B------:R-:W-:Y:S01]  /*b970*/  FFMA.FTZ R120, R121, UR11, -R12.reuse ;  /* 0x0000000b79787c23 */ /* 0x100fe2000801080c */
[--C-:B------:R-:W-:Y:S01]  /*b980*/  FFMA.FTZ R202, R124, UR11, -R12.reuse ;  /* 0x0000000b7cca7c23 */ /* 0x100fe2000801080c */
[----:B------:R-:W-:-:S02]  /*b990*/  FFMA.FTZ R121, R125, UR11, -R12 ;  /* 0x0000000b7d797c23 */ /* 0x000fc4000801080c */
[----:B------:R-:W-:Y:S01]  /*b9a0*/  HGMMA.64x128x16.F32.BF16 R24, R204, gdesc[UR4].tnspB, R24, gsb0 ;  /* 0x41e00004cc187df0 */ /* 0x000fe20008001818 */
        /* <DEDUP_REMOVED lines=9> */
[----:B------:R-:W-:Y:S01]  /*ba40*/  FMNMX.FTZ R116, R94, R156, !PT ;  /* 0x0000009c5e747209 */ /* 0x000fe20007810000 */
[--C-:B------:R-:W-:Y:S01]  /*ba50*/  FFMA.FTZ R204, R112, UR11, -R12.reuse ;  /* 0x0000000b70cc7c23 */ /* 0x100fe2000801080c */
[--C-:B------:R-:W-:Y:S01]  /*ba60*/  FFMA.FTZ R112, R113, UR11, -R12.reuse ;  /* 0x0000000b71707c23 */ /* 0x100fe2000801080c */
[----:B------:R-:W-:Y:S01]  /*ba70*/  FFMA.FTZ R113, R117, UR11, -R12 ;  /* 0x0000000b75717c23 */ /* 0x000fe2000801080c */
[----:B------:R-:W-:Y:S01]  /*ba80*/  HGMMA.64x128x16.F32.BF16 R24, R208, gdesc[UR4].tnspB, R24, gsb0 ;  /* 0x41e00004d0187df0 */ /* 0x000fe20008001818 */
[----:B------:R-:W-:Y:S01]  /*ba90*/  UIADD3 UR6, UR10, 0x480, URZ ;  /* 0x000004800a067890 */ /* 0x000fe2000fffe03f */
[----:B------:R-:W-:Y:S01]  /*baa0*/  FMNMX.FTZ R116, R95, R116, !PT ;  /* 0x000000745f747209 */ /* 0x000fe20007810000 */
[----:B------:R-:W-:Y:S01]  /*bab0*/  UMOV UR7, 0x40000040 ;  /* 0x4000004000077882 */ /* 0x000fe20000000000 */
[----:B------:R-:W-:Y:S03]  /*bac0*/  MUFU.EX2 R204, R204 ;  /* 0x000000cc00cc7308 */ /* 0x000fe60000000800 */
[----:B------:R-:W0:Y:S05]  /*bad0*/  SHFL.BFLY PT, R117, R116, 0x2, 0x1f ;  /* 0x0c401f0074757f89 */ /* 0x000e2a00000e0000 */
[----:B------:R-:W-:Y:S08]  /*bae0*/  MUFU.EX2 R112, R112 ;  /* 0x0000007000707308 */ /* 0x000ff00000000800 */
[----:B------:R-:W-:Y:S08]  /*baf0*/  MUFU.EX2 R206, R206 ;  /* 0x000000ce00ce7308 */ /* 0x000ff00000000800 */
[----:B------:R-:W-:Y:S01]  /*bb00*/  MUFU.EX2 R113, R113 ;  /* 0x0000007100717308 */ /* 0x000fe20000000800 */
[----:B0-----:R-:W-:-:S05]  /*bb10*/  FMNMX.FTZ R116, R116, R117, !PT ;  /* 0x0000007574747209 */ /* 0x001fca0007810000 */
[----:B------:R-:W0:Y:S01]  /*bb20*/  SHFL.BFLY PT, R117, R116, 0x1, 0x1f ;  /* 0x0c201f0074757f89 */ /* 0x000e2200000e0000 */
[----:B------:R-:W-:Y:S02]  /*bb30*/  WARPGROUP.DEPBAR.LE gsb0, 0x0 ;  /* 0x00008000000079c5 */ /* 0x000fe40000010000 */
[----:B------:R-:W-:Y:S01]  /*bb40*/  WARPGROUP.ARRIVE ;  /* 0x00000000000079c5 */ /* 0x000fe20000000000 */
[--C-:B------:R-:W-:Y:S01]  /*bb50*/  FFMA.FTZ R208, R104, UR11, -R12.reuse ;  /* 0x0000000b68d07c23 */ /* 0x100fe2000801080c */
[--C-:B------:R-:W-:Y:S01]  /*bb60*/  FFMA.FTZ R104, R105, UR11, -R12.reuse ;  /* 0x0000000b69687c23 */ /* 0x100fe2000801080c */
[--C-:B------:R-:W-:Y:S01]  /*bb70*/  FFMA.FTZ R105, R109, UR11, -R12.reuse ;  /* 0x0000000b6d697c23 */ /* 0x100fe2000801080c */
[--C-:B------:R-:W-:Y:S01]  /*bb80*/  FFMA.FTZ R109, R89, UR11, -R12.reuse ;  /* 0x0000000b596d7c23 */ /* 0x100fe2000801080c */
[----:B0-----:R-:W-:Y:S01]  /*bb90*/  FMNMX.FTZ R89, R116, R117, !PT ;  /* 0x0000007574597209 */ /* 0x001fe20007810000 */
[----:B------:R-:W-:Y:S01]  /*bba0*/  HGMMA.64x128x16.F32.BF16 R24, R212, gdesc[UR4].tnspB, R24, gsb0 ;  /* 0x41e00004d4187df0 */ /* 0x000fe20008001818 */
[----:B------:R-:W-:Y:S01]  /*bbb0*/  UIADD3 UR6, UR10, 0x500, URZ ;  /* 0x000005000a067890 */ /* 0x000fe2000fffe03f */
[--C-:B------:R-:W-:Y:S01]  /*bbc0*/  FFMA.FTZ R210, R108, UR11, -R12.reuse ;  /* 0x0000000b6cd27c23 */ /* 0x100fe2000801080c */
[----:B------:R-:W-:Y:S01]  /*bbd0*/  UMOV UR7, 0x40000040 ;  /* 0x4000004000077882 */ /* 0x000fe20000000000 */
[--C-:B------:R-:W-:Y:S01]  /*bbe0*/  FFMA.FTZ R108, R173, UR11, -R12.reuse ;  /* 0x0000000bad6c7c23 */ /* 0x100fe2000801080c */
[----:B------:R-:W-:Y:S01]  /*bbf0*/  FFMA.FTZ R116, R93, UR11, -R12 ;  /* 0x0000000b5d747c23 */ /* 0x000fe2000801080c */
        /* <DEDUP_REMOVED lines=8> */
[----:B------:R-:W-:Y:S01]  /*bc80*/  FFMA.FTZ R130, R131, UR11, -R93 ;  /* 0x0000000b83827c23 */ /* 0x000fe2000801085d */
[----:B------:R-:W-:Y:S01]  /*bc90*/  MUFU.EX2 R12, R12 ;  /* 0x0000000c000c7308 */ /* 0x000fe20000000800 */
[----:B------:R-:W-:-:S02]  /*bca0*/  @!P1 IMAD R131, R2, 0x8, R0 ;  /* 0x0000000802839824 */ /* 0x000fc400078e0200 */
[--C-:B------:R-:W-:Y:S01]  /*bcb0*/  FFMA.FTZ R181, R162, UR11, -R93.reuse ;  /* 0x0000000ba2b57c23 */ /* 0x100fe2000801085d */
[--C-:B------:R-:W-:Y:S01]  /*bcc0*/  FFMA.FTZ R117, R163, UR11, -R93.reuse ;  /* 0x0000000ba3757c23 */ /* 0x100fe2000801085d */
[--C-:B------:R-:W-:Y:S01]  /*bcd0*/  FFMA.FTZ R201, R122, UR11, -R93.reuse ;  /* 0x0000000b7ac97c23 */ /* 0x100fe2000801085d */
[----:B------:R-:W-:Y:S02]  /*bce0*/  @!P1 VIADD R131, R131, 0x34840 ;  /* 0x0003484083839836 */ /* 0x000fe40000000000 */
[--C-:B------:R-:W-:Y:S01]  /*bcf0*/  FFMA.FTZ R183, R166, UR11, -R93.reuse ;  /* 0x0000000ba6b77c23 */ /* 0x100fe2000801085d */
[--C-:B------:R-:W-:Y:S01]  /*bd00*/  FFMA.FTZ R124, R167, UR11, -R93.reuse ;  /* 0x0000000ba77c7c23 */ /* 0x100fe2000801085d */
[----:B------:R-:W0:Y:S01]  /*bd10*/  MUFU.EX2 R177, R177 ;  /* 0x000000b100b17308 */ /* 0x000e220000000800 */
[----:B------:R-:W-:Y:S01]  /*bd20*/  FFMA.FTZ R199, R134, UR11, -R93 ;  /* 0x0000000b86c77c23 */ /* 0x000fe2000801085d */
[----:B------:R-:W-:Y:S01]  /*bd30*/  @!P1 PRMT R141, RZ, 0x654, R131 ;  /* 0x00000654ff8d9816 */ /* 0x000fe20000000083 */
[--C-:B------:R-:W-:Y:S01]  /*bd40*/  FFMA.FTZ R131, R135, UR11, -R93.reuse ;  /* 0x0000000b87837c23 */ /* 0x100fe2000801085d */
[----:B------:R-:W-:Y:S01]  /*bd50*/  IMAD.U32 R135, RZ, RZ, UR61 ;  /* 0x0000003dff877e24 */ /* 0x000fe2000f8e00ff */
[----:B------:R-:W-:Y:S01]  /*bd60*/  IADD3 R134, -R175, 0xb, RZ ;  /* 0x0000000baf867810 */ /* 0x000fe20007ffe1ff */
[--C-:B------:R-:W-:Y:S01]  /*bd70*/  FFMA.FTZ R185, R154, UR11, -R93.reuse ;  /* 0x0000000b9ab97c23 */ /* 0x100fe2000801085d */
[----:B------:R-:W-:Y:S01]  /*bd80*/  FFMA.FTZ R125, R155, UR11, -R93 ;  /* 0x0000000b9b7d7c23 */ /* 0x000fe2000801085d */
[----:B------:R-:W1:Y:S01]  /*bd90*/  MUFU.EX2 R21, R21 ;  /* 0x0000001500157308 */ /* 0x000e620000000800 */
[----:B------:R-:W-:-:S02]  /*bda0*/  @!P1 IMAD R135, R135, 0x8, R0 ;  /* 0x0000000887879824 */ /* 0x000fc400078e0200 */
[--C-:B------:R-:W-:Y:S01]  /*bdb0*/  FFMA.FTZ R187, R158, UR11, -R93.reuse ;  /* 0x0000000b9ebb7c23 */ /* 0x100fe2000801085d */
[--C-:B------:R-:W-:Y:S01]  /*bdc0*/  FFMA.FTZ R132, R159, UR11, -R93.reuse ;  /* 0x0000000b9f847c23 */ /* 0x100fe2000801085d */
[--C-:B------:R-:W-:Y:S01]  /*bdd0*/  FFMA.FTZ R205, R114, UR11, -R93.reuse ;  /* 0x0000000b72cd7c23 */ /* 0x100fe2000801085d */
[--C-:B------:R-:W-:Y:S01]  /*bde0*/  FFMA.FTZ R189, R146, UR11, -R93.reuse ;  /* 0x0000000b92bd7c23 */ /* 0x100fe2000801085d */
[--C-:B------:R-:W-:Y:S01]  /*bdf0*/  FFMA.FTZ R133, R147, UR11, -R93.reuse ;  /* 0x0000000b93857c23 */ /* 0x100fe2000801085d */
[----:B------:R-:W-:Y:S01]  /*be00*/  FFMA.FTZ R207, R118, UR11, -R93 ;  /* 0x0000000b76cf7c23 */ /* 0x000fe2000801085d */
[----:B------:R2:W-:Y:S01]  /*be10*/  MUFU.EX2 R10, R116 ;  /* 0x00000074000a7308 */ /* 0x0005e20000000800 */
[----:B0-----:R-:W-:Y:S01]  /*be20*/  FFMA.FTZ R122, R12, R13, R177 ;  /* 0x0000000d0c7a7223 */ /* 0x001fe200000100b1 */
[----:B------:R-:W-:Y:S01]  /*be30*/  FADD.FTZ R13, R15, R14 ;  /* 0x0000000e0f0d7221 */ /* 0x000fe20000010000 */
[----:B------:R-:W-:Y:S02]  /*be40*/  @!P1 VIADD R14, R135, 0x34860 ;  /* 0x00034860870e9836 */ /* 0x000fe40000000000 */
[--C-:B------:R-:W-:Y:S01]  /*be50*/  FFMA.FTZ R209, R106, UR11, -R93.reuse ;  /* 0x0000000b6ad17c23 */ /* 0x100fe2000801085d */
[----:B------:R-:W-:Y:S01]  /*be60*/  FFMA.FTZ R191, R150, UR11, -R93 ;  /* 0x0000000b96bf7c23 */ /* 0x000fe2000801085d */
[----:B------:R-:W-:Y:S01]  /*be70*/  FADD.FTZ R135, R178, R13 ;  /* 0x0000000db2877221 */ /* 0x000fe20000010000 */
[--C-:B------:R-:W-:Y:S01]  /*be80*/  FFMA.FTZ R13, R123, UR11, -R93.reuse ;  /* 0x0000000b7b0d7c23 */ /* 0x100fe2000801085d */
[----:B------:R-:W0:Y:S01]  /*be90*/  MUFU.EX2 R179, R179 ;  /* 0x000000b300b37308 */ /* 0x000e220000000800 */
[----:B--2---:R-:W-:Y:S01]  /*bea0*/  FFMA.FTZ R116, R172, UR11, -R93 ;  /* 0x0000000bac747c23 */ /* 0x004fe2000801085d */
[----:B-1----:R-:W-:Y:S01]  /*beb0*/  FADD.FTZ R122, R21, R122 ;  /* 0x0000007a157a7221 */ /* 0x002fe20000010000 */
[----:B------:R-:W-:Y:S01]  /*bec0*/  FADD.FTZ R135, R20, R135 ;  /* 0x0000008714877221 */ /* 0x000fe20000010000 */
[--C-:B------:R-:W-:Y:S01]  /*bed0*/  FFMA.FTZ R140, R151, UR11, -R93.reuse ;  /* 0x0000000b978c7c23 */ /* 0x100fe2000801085d */
[--C-:B------:R-:W-:Y:S01]  /*bee0*/  FFMA.FTZ R193, R138, UR11, -R93.reuse ;  /* 0x0000000b8ac17c23 */ /* 0x100fe2000801085d */
[----:B------:R-:W-:Y:S01]  /*bef0*/  FFMA.FTZ R211, R110, UR11, -R93 ;  /* 0x0000000b6ed37c23 */ /* 0x000fe2000801085d */
[----:B------:R-:W-:Y:S01]  /*bf00*/  FADD.FTZ R135, R180, R135 ;  /* 0x00000087b4877221 */ /* 0x000fe20000010000 */
[----:B------:R-:W1:Y:S01]  /*bf10*/  MUFU.EX2 R116, R116 ;  /* 0x0000007400747308 */ /* 0x000e620000000800 */
[--C-:B------:R-:W-:Y:S01]  /*bf20*/  FFMA.FTZ R138, R139, UR11, -R93.reuse ;  /* 0x0000000b8b8a7c23 */ /* 0x100fe2000801085d */
[----:B------:R-:W-:Y:S01]  /*bf30*/  FFMA.FTZ R195, R142, UR11, -R93 ;  /* 0x0000000b8ec37c23 */ /* 0x000fe2000801085d */
[----:B------:R-:W-:Y:S01]  /*bf40*/  FADD.FTZ R135, R160, R135 ;  /* 0x00000087a0877221 */ /* 0x000fe20000010000 */
[--C-:B------:R-:W-:Y:S01]  /*bf50*/  FFMA.FTZ R115, R115, UR11, -R93.reuse ;  /* 0x0000000b73737c23 */ /* 0x100fe2000801085d */
[----:B------:R-:W-:Y:S01]  /*bf60*/  FFMA.FTZ R139, R143, UR11, -R93 ;  /* 0x0000000b8f8b7c23 */ /* 0x000fe2000801085d */
[----:B------:R-:W-:Y:S01]  /*bf70*/  F2FP.BF16.F32.PACK_AB R178, R20, R178 ;  /* 0x000000b214b2723e */ /* 0x000fe200000010ff */
[----:B------:R-:W-:Y:S01]  /*bf80*/  FADD.FTZ R114, R182, R135 ;  /* 0x00000087b6727221 */ /* 0x000fe20000010000 */
[----:B------:R-:W2:Y:S01]  /*bf90*/  MUFU.EX2 R181, R181 ;  /* 0x000000b500b57308 */ /* 0x000ea20000000800 */
[----:B0-----:R-:W-:Y:S01]  /*bfa0*/  FADD.FTZ R123, R179, R122 ;  /* 0x0000007ab37b7221 */ /* 0x001fe20000010000 */
[----:B------:R-:W-:Y:S01]  /*bfb0*/  @!P1 PRMT R122, RZ, 0x654, R14 ;  /* 0x00000654ff7a9816 */ /* 0x000fe2000000000e */
[--C-:B------:R-:W-:Y:S01]  /*bfc0*/  FFMA.FTZ R203, R126, UR11, -R93.reuse ;  /* 0x0000000b7ecb7c23 */ /* 0x100fe2000801085d */
[----:B------:R-:W-:Y:S01]  /*bfd0*/  F2FP.BF16.F32.PACK_AB R177, R21, R177 ;  /* 0x000000b115b1723e */ /* 0x000fe200000010ff */
[--C-:B------:R-:W-:Y:S01]  /*bfe0*/  FFMA.FTZ R119, R119, UR11, -R93.reuse ;  /* 0x0000000b77777c23 */ /* 0x100fe2000801085d */
[--C-:B------:R-:W-:Y:S01]  /*bff0*/  FFMA.FTZ R111, R111, UR11, -R93.reuse ;  /* 0x0000000b6f6f7c23 */ /* 0x100fe2000801085d */
[----:B------:R-:W-:Y:S01]  /*c000*/  FFMA.FTZ R102, R102, UR11, -R93 ;  /* 0x0000000b66667c23 */ /* 0x000fe2000801085d */
[----:B------:R-:W0:Y:S01]  /*c010*/  MUFU.EX2 R117, R117 ;  /* 0x0000007500757308 */ /* 0x000e220000000800 */
[----:B-1----:R-:W-:Y:S01]  /*c020*/  FADD.FTZ R14, R116, R123 ;  /* 0x0000007b740e7221 */ /* 0x002fe20000010000 */
[--C-:B------:R-:W-:Y:S01]  /*c030*/  FFMA.FTZ R103, R103, UR11, -R93.reuse ;  /* 0x0000000b67677c23 */ /* 0x100fe2000801085d */
[--C-:B------:R-:W-:Y:S01]  /*c040*/  FFMA.FTZ R91, R91, UR11, -R93.reuse ;  /* 0x0000000b5b5b7c23 */ /* 0x100fe2000801085d */
[----:B------:R-:W-:Y:S01]  /*c050*/  FFMA.FTZ R94, R94, UR11, -R93 ;  /* 0x0000000b5e5e7c23 */ /* 0x000fe2000801085d */
[----:B------:R-:W-:-:S02]  /*c060*/  R2UR UR61, R2 ;  /* 0x00000000023d72ca */ /* 0x000fc400000e0000 */
[----:B------:R-:W-:Y:S01]  /*c070*/  F2FP.BF16.F32.PACK_AB R179, R116, R179 ;  /* 0x000000b374b3723e */ /* 0x000fe200000010ff */
[----:B------:R-:W1:Y:S01]  /*c080*/  MUFU.EX2 R183, R183 ;  /* 0x000000b700b77308 */ /* 0x000e620000000800 */
[----:B------:R-:W-:Y:S02]  /*c090*/  F2FP.BF16.F32.PACK_AB R180, R160, R180 ;  /* 0x000000b4a0b4723e */ /* 0x000fe400000010ff */
[----:B------:R-:W-:-:S05]  /*c0a0*/  F2FP.BF16.F32.PACK_AB R182, R161, R182 ;  /* 0x000000b6a1b6723e */ /* 0x000fca00000010ff */
[----:B------:R-:W3:Y:S08]  /*c0b0*/  MUFU.EX2 R124, R124 ;  /* 0x0000007c007c7308 */ /* 0x000ef00000000800 */
[----:B------:R-:W4:Y:S08]  /*c0c0*/  MUFU.EX2 R185, R185 ;  /* 0x000000b900b97308 */ /* 0x000f300000000800 */
[----:B------:R-:W5:Y:S08]  /*c0d0*/  MUFU.EX2 R125, R125 ;  /* 0x0000007d007d7308 */ /* 0x000f700000000800 */
[----:B------:R-:W5:Y:S08]  /*c0e0*/  MUFU.EX2 R187, R187 ;  /* 0x000000bb00bb7308 */ /* 0x000f700000000800 */
[----:B------:R-:W5:Y:S08]  /*c0f0*/  MUFU.EX2 R132, R132 ;  /* 0x0000008400847308 */ /* 0x000f700000000800 */
[----:B------:R-:W5:Y:S08]  /*c100*/  MUFU.EX2 R189, R189 ;  /* 0x000000bd00bd7308 */ /* 0x000f700000000800 */
[----:B------:R-:W5:Y:S01]  /*c110*/  MUFU.EX2 R133, R133 ;  /* 0x0000008500857308 */ /* 0x000f620000000800 */
[----:B------:R-:W-:-:S02]  /*c120*/  WARPGROUP.DEPBAR.LE gsb0, 0x0 ;  /* 0x00008000000079c5 */ /* 0x000fc40000010000 */
[----:B------:R-:W-:-:S05]  /*c130*/  WARPGROUP.ARRIVE ;  /* 0x00000000000079c5 */ /* 0x000fca0000000000 */
[----:B------:R-:W5:Y:S01]  /*c140*/  MUFU.EX2 R191, R191 ;  /* 0x000000bf00bf7308 */ /* 0x000f620000000800 */
[----:B------:R-:W-:Y:S02]  /*c150*/  F2FP.BF16.F32.PACK_AB R212, R97, R96 ;  /* 0x0000006061d4723e */ /* 0x000fe400000010ff */
[----:B------:R-:W-:Y:S01]  /*c160*/  F2FP.BF16.F32.PACK_AB R214, R101, R100 ;  /* 0x0000006465d6723e */ /* 0x000fe200000010ff */
[----:B------:R-:W-:Y:S01]  /*c170*/  HGMMA.64x128x16.F32.BF16 R24, R216, gdesc[UR4].tnspB, R24, gsb0 ;  /* 0x41e00004d8187df0 */ /* 0x000fe20008001818 */
[----:B------:R-:W-:-:S03]  /*c180*/  UIADD3 UR6, UR14, -0x1, URZ ;  /* 0xffffffff0e067890 */ /* 0x000fc6000fffe03f */
        /* <DEDUP_REMOVED lines=20> */
[----:B------:R-:W-:Y:S01]  /*c2d0*/  @!P1 SYNCS.ARRIVE.TRANS64.RED.A1T0 RZ, [R141+URZ], RZ ;  /* 0x000000ff8dff99a7 */ /* 0x000fe2000810043f */
[----:B------:R-:W-:Y:S01]  /*c2e0*/  MUFU.EX2 R105, R105 ;  /* 0x0000006900697308 */ /* 0x000fe20000000800 */
[-C--:B------:R-:W-:Y:S01]  /*c2f0*/  FMUL.FTZ R26, R26, R12.reuse ;  /* 0x0000000c1a1a7220 */ /* 0x080fe20000410000 */
[-C--:B------:R-:W-:Y:S01]  /*c300*/  FMUL.FTZ R27, R27, R12.reuse ;  /* 0x0000000c1b1b7220 */ /* 0x080fe20000410000 */
[-C--:B------:R-:W-:Y:S01]  /*c310*/  FMUL.FTZ R30, R30, R12.reuse ;  /* 0x0000000c1e1e7220 */ /* 0x080fe20000410000 */
[-C--:B------:R-:W-:Y:S01]  /*c320*/  FMUL.FTZ R31, R31, R12.reuse ;  /* 0x0000000c1f1f7220 */ /* 0x080fe20000410000 */
[-C--:B------:R-:W-:Y:S01]  /*c330*/  FMUL.FTZ R34, R34, R12.reuse ;  /* 0x0000000c22227220 */ /* 0x080fe20000410000 */
[-C--:B------:R-:W-:Y:S01]  /*c340*/  FMUL.FTZ R35, R35, R12.reuse ;  /* 0x0000000c23237220 */ /* 0x080fe20000410000 */
[----:B------:R2:W-:Y:S01]  /*c350*/  @!P1 SYNCS.ARRIVE.TRANS64.RED.A1T0 RZ, [R122+URZ], RZ ;  /* 0x000000ff7aff99a7 */ /* 0x0005e2000810043f */
[----:B------:R-:W-:Y:S01]  /*c360*/  MUFU.EX2 R102, R102 ;  /* 0x0000006600667308 */ /* 0x000fe20000000800 */
[-C--:B------:R-:W-:Y:S01]  /*c370*/  FMUL.FTZ R38, R38, R12.reuse ;  /* 0x0000000c26267220 */ /* 0x080fe20000410000 */
[-C--:B------:R-:W-:Y:S01]  /*c380*/  FMUL.FTZ R39, R39, R12.reuse ;  /* 0x0000000c27277220 */ /* 0x080fe20000410000 */
[-C--:B------:R-:W-:Y:S01]  /*c390*/  FMUL.FTZ R42, R42, R12.reuse ;  /* 0x0000000c2a2a7220 */ /* 0x080fe20000410000 */
[-C--:B------:R-:W-:Y:S01]  /*c3a0*/  FMUL.FTZ R43, R43, R12.reuse ;  /* 0x0000000c2b2b7220 */ /* 0x080fe20000410000 */
[-C--:B------:R-:W-:Y:S01]  /*c3b0*/  FMUL.FTZ R46, R46, R12.reuse ;  /* 0x0000000c2e2e7220 */ /* 0x080fe20000410000 */
[-C--:B------:R-:W-:Y:S01]  /*c3c0*/  FMUL.FTZ R47, R47, R12.reuse ;  /* 0x0000000c2f2f7220 */ /* 0x080fe20000410000 */
[----:B--2---:R-:W-:Y:S01]  /*c3d0*/  FADD.FTZ R122, R181, R14 ;  /* 0x0000000eb57a7221 */ /* 0x004fe20000010000 */
[----:B------:R-:W-:Y:S01]  /*c3e0*/  FFMA.FTZ R14, R127, UR11, -R93 ;  /* 0x0000000b7f0e7c23 */ /* 0x000fe2000801085d */
[----:B------:R-:W-:Y:S01]  /*c3f0*/  FADD.FTZ R127, R161, R114 ;  /* 0x00000072a17f7221 */ /* 0x000fe20000010000 */
[----:B------:R-:W-:Y:S01]  /*c400*/  MUFU.EX2 R103, R103 ;  /* 0x0000006700677308 */ /* 0x000fe20000000800 */
[----:B0-----:R-:W-:Y:S01]  /*c410*/  FADD.FTZ R122, R117, R122 ;  /* 0x0000007a757a7221 */ /* 0x001fe20000010000 */
[-C--:B------:R-:W-:Y:S01]  /*c420*/  FMUL.FTZ R50, R50, R12.reuse ;  /* 0x0000000c32327220 */ /* 0x080fe20000410000 */
[----:B------:R-:W-:Y:S01]  /*c430*/  FADD.FTZ R118, R184, R127 ;  /* 0x0000007fb8767221 */ /* 0x000fe20000010000 */
[-C--:B------:R-:W-:Y:S01]  /*c440*/  FMUL.FTZ R51, R51, R12.reuse ;  /* 0x0000000c33337220 */ /* 0x080fe20000410000 */
[----:B-1----:R-:W-:Y:S01]  /*c450*/  FADD.FTZ R123, R183, R122 ;  /* 0x0000007ab77b7221 */ /* 0x002fe20000010000 */
[-C--:B------:R-:W-:Y:S01]  /*c460*/  FMUL.FTZ R54, R54, R12.reuse ;  /* 0x0000000c36367220 */ /* 0x080fe20000410000 */
[-C--:B------:R-:W-:Y:S01]  /*c470*/  FMUL.FTZ R55, R55, R12.reuse ;  /* 0x0000000c37377220 */ /* 0x080fe20000410000 */
[----:B------:R-:W0:Y:S01]  /*c480*/  MUFU.EX2 R14, R14 ;  /* 0x0000000e000e7308 */ /* 0x000e220000000800 */
[----:B---3--:R-:W-:Y:S01]  /*c490*/  FADD.FTZ R114, R124, R123 ;  /* 0x0000007b7c727221 */ /* 0x008fe20000010000 */
[-C--:B------:R-:W-:Y:S01]  /*c4a0*/  FMUL.FTZ R58, R58, R12.reuse ;  /* 0x0000000c3a3a7220 */ /* 0x080fe20000410000 */
[-C--:B------:R-:W-:Y:S01]  /*c4b0*/  FMUL.FTZ R59, R59, R12.reuse ;  /* 0x0000000c3b3b7220 */ /* 0x080fe20000410000 */
[-C--:B------:R-:W-:Y:S01]  /*c4c0*/  FMUL.FTZ R62, R62, R12.reuse ;  /* 0x0000000c3e3e7220 */ /* 0x080fe20000410000 */
[----:B----4-:R-:W-:Y:S01]  /*c4d0*/  FADD.FTZ R106, R185, R114 ;  /* 0x00000072b96a7221 */ /* 0x010fe20000010000 */
[----:B------:R-:W-:Y:S01]  /*c4e0*/  FFMA.FTZ R114, R107, UR11, -R93 ;  /* 0x0000000b6b727c23 */ /* 0x000fe2000801085d */
[----:B------:R-:W-:Y:S01]  /*c4f0*/  FADD.FTZ R107, R153, R118 ;  /* 0x00000076996b7221 */ /* 0x000fe20000010000 */
[----:B------:R-:W-:Y:S01]  /*c500*/  MUFU.EX2 R108, R108 ;  /* 0x0000006c006c7308 */ /* 0x000fe20000000800 */
[----:B-----5:R-:W-:Y:S01]  /*c510*/  FADD.FTZ R106, R125, R106 ;  /* 0x0000006a7d6a7221 */ /* 0x020fe20000010000 */
[-C--:B------:R-:W-:Y:S01]  /*c520*/  FMUL.FTZ R63, R63, R12.reuse ;  /* 0x0000000c3f3f7220 */ /* 0x080fe20000410000 */
[----:B------:R-:W-:Y:S01]  /*c530*/  FADD.FTZ R123, R186, R107 ;  /* 0x0000006bba7b7221 */ /* 0x000fe20000010000 */
[--C-:B------:R-:W-:Y:S01]  /*c540*/  FFMA.FTZ R107, R98, UR11, -R93.reuse ;  /* 0x0000000b626b7c23 */ /* 0x100fe2000801085d */
[----:B------:R-:W-:Y:S01]  /*c550*/  FADD.FTZ R127, R187, R106 ;  /* 0x0000006abb7f7221 */ /* 0x000fe20000010000 */
[----:B------:R-:W-:Y:S01]  /*c560*/  FFMA.FTZ R106, R99, UR11, -R93 ;  /* 0x0000000b636a7c23 */ /* 0x000fe2000801085d */
[----:B------:R-:W-:Y:S01]  /*c570*/  FADD.FTZ R123, R152, R123 ;  /* 0x0000007b987b7221 */ /* 0x000fe20000010000 */
[----:B------:R-:W-:Y:S01]  /*c580*/  FFMA.FTZ R99, R90, UR11, -R93 ;  /* 0x0000000b5a637c23 */ /* 0x000fe2000801085d */
[----:B------:R-:W-:Y:S01]  /*c590*/  FADD.FTZ R110, R132, R127 ;  /* 0x0000007f846e7221 */ /* 0x000fe20000010000 */
[----:B------:R1:W2:Y:S01]  /*c5a0*/  MUFU.EX2 R98, R115 ;  /* 0x0000007300627308 */ /* 0x0002a20000000800 */
[----:B------:R-:W-:Y:S01]  /*c5b0*/  FADD.FTZ R123, R188, R123 ;  /* 0x0000007bbc7b7221 */ /* 0x000fe20000010000 */
[----:B------:R-:W-:Y:S01]  /*c5c0*/  FFMA.FTZ R93, R95, UR11, -R93 ;  /* 0x0000000b5f5d7c23 */ /* 0x000fe2000801085d */
[----:B------:R-:W-:Y:S01]  /*c5d0*/  FADD.FTZ R110, R189, R110 ;  /* 0x0000006ebd6e7221 */ /* 0x000fe20000010000 */
[-C--:B------:R-:W-:Y:S01]  /*c5e0*/  FMUL.FTZ R66, R66, R12.reuse ;  /* 0x0000000c42427220 */ /* 0x080fe20000410000 */
[----:B------:R-:W-:Y:S01]  /*c5f0*/  FADD.FTZ R123, R144, R123 ;  /* 0x0000007b907b7221 */ /* 0x000fe20000010000 */
[-C--:B------:R-:W-:Y:S01]  /*c600*/  FMUL.FTZ R67, R67, R12.reuse ;  /* 0x0000000c43437220 */ /* 0x080fe20000410000 */
[----:B------:R-:W-:Y:S01]  /*c610*/  FADD.FTZ R110, R133, R110 ;  /* 0x0000006e856e7221 */ /* 0x000fe20000010000 */
[----:B------:R-:W-:Y:S01]  /*c620*/  MUFU.EX2 R107, R107 ;  /* 0x0000006b006b7308 */ /* 0x000fe20000000800 */
[----:B------:R-:W-:Y:S01]  /*c630*/  FADD.FTZ R90, R190, R123 ;  /* 0x0000007bbe5a7221 */ /* 0x000fe20000010000 */
[-C--:B------:R-:W-:Y:S01]  /*c640*/  FMUL.FTZ R70, R70, R12.reuse ;  /* 0x0000000c46467220 */ /* 0x080fe20000410000 */
[----:B-1----:R-:W-:Y:S01]  /*c650*/  FADD.FTZ R115, R191, R110 ;  /* 0x0000006ebf737221 */ /* 0x002fe20000010000 */
[-C--:B------:R-:W-:Y:S01]  /*c660*/  FMUL.FTZ R71, R71, R12.reuse ;  /* 0x0000000c47477220 */ /* 0x080fe20000410000 */
[----:B------:R-:W-:Y:S01]  /*c670*/  FADD.FTZ R123, R145, R90 ;  /* 0x0000005a917b7221 */ /* 0x000fe20000010000 */
[-C--:B------:R-:W-:Y:S01]  /*c680*/  FMUL.FTZ R74, R74, R12.reuse ;  /* 0x0000000c4a4a7220 */ /* 0x080fe20000410000 */
[----:B------:R-:W-:Y:S01]  /*c690*/  FADD.FTZ R110, R140, R115 ;  /* 0x000000738c6e7221 */ /* 0x000fe20000010000 */
[----:B------:R-:W1:Y:S01]  /*c6a0*/  MUFU.EX2 R90, R119 ;  /* 0x00000077005a7308 */ /* 0x000e620000000800 */
[----:B------:R-:W-:Y:S01]  /*c6b0*/  FADD.FTZ R123, R192, R123 ;  /* 0x0000007bc07b7221 */ /* 0x000fe20000010000 */
[-C--:B------:R-:W-:Y:S01]  /*c6c0*/  FMUL.FTZ R75, R75, R12.reuse ;  /* 0x0000000c4b4b7220 */ /* 0x080fe20000410000 */
        /* <DEDUP_REMOVED lines=8> */
[----:B------:R-:W-:Y:S01]  /*c750*/  FADD.FTZ R20, R195, R20 ;  /* 0x00000014c3147221 */ /* 0x000fe20000010000 */
[-C--:B------:R-:W-:Y:S01]  /*c760*/  FMUL.FTZ R83, R83, R12.reuse ;  /* 0x0000000c53537220 */ /* 0x080fe20000410000 */
[----:B------:R-:W-:Y:S01]  /*c770*/  FADD.FTZ R21, R137, R110 ;  /* 0x0000006e89157221 */ /* 0x000fe20000010000 */
[-C--:B------:R-:W-:Y:S01]  /*c780*/  FMUL.FTZ R86, R86, R12.reuse ;  /* 0x0000000c56567220 */ /* 0x080fe20000410000 */
[----:B------:R-:W-:Y:S01]  /*c790*/  FADD.FTZ R20, R139, R20 ;  /* 0x000000148b147221 */ /* 0x000fe20000010000 */
[----:B------:R3:W4:Y:S01]  /*c7a0*/  MUFU.EX2 R15, R114 ;  /* 0x00000072000f7308 */ /* 0x0007220000000800 */
[----:B------:R-:W-:Y:S01]  /*c7b0*/  FADD.FTZ R110, R196, R21 ;  /* 0x00000015c46e7221 */ /* 0x000fe20000010000 */
[----:B------:R-:W-:Y:S01]  /*c7c0*/  FMUL.FTZ R87, R87, R12 ;  /* 0x0000000c57577220 */ /* 0x000fe20000410000 */
[----:B------:R-:W-:Y:S01]  /*c7d0*/  FADD.FTZ R21, R197, R20 ;  /* 0x00000014c5157221 */ /* 0x000fe20000010000 */
[----:B------:R-:W-:-:S02]  /*c7e0*/  IMAD.U32 R12, RZ, RZ, UR6 ;  /* 0x00000006ff0c7e24 */ /* 0x000fc4000f8e00ff */
[----:B------:R-:W-:Y:S01]  /*c7f0*/  FADD.FTZ R95, R129, R110 ;  /* 0x0000006e815f7221 */ /* 0x000fe20000010000 */
[----:B------:R-:W-:Y:S01]  /*c800*/  F2FP.BF16.F32.PACK_AB R218, R10, R92 ;  /* 0x0000005c0ada723e */ /* 0x000fe200000010ff */
        /* <DEDUP_REMOVED lines=9> */
[----:B------:R-:W5:Y:S01]  /*c8a0*/  MUFU.EX2 R20, R111 ;  /* 0x0000006f00147308 */ /* 0x000f620000000800 */
[----:B------:R-:W-:Y:S01]  /*c8b0*/  FADD.FTZ R95, R200, R95 ;  /* 0x0000005fc85f7221 */ /* 0x000fe20000010000 */
[----:B------:R-:W-:Y:S01]  /*c8c0*/  FMUL.FTZ R29, R29, R11 ;  /* 0x0000000b1d1d7220 */ /* 0x000fe20000410000 */
[----:B------:R-:W-:Y:S01]  /*c8d0*/  FADD.FTZ R110, R201, R110 ;  /* 0x0000006ec96e7221 */ /* 0x000fe20000010000 */
[C---:B------:R-:W-:Y:S01]  /*c8e0*/  F2FP.BF16.F32.PACK_AB R201, R13.reuse, R201 ;  /* 0x000000c90dc9723e */ /* 0x040fe200000010ff */
[----:B------:R-:W-:Y:S01]  /*c8f0*/  FADD.FTZ R95, R120, R95 ;  /* 0x0000005f785f7221 */ /* 0x000fe20000010000 */
[-C--:B------:R-:W-:Y:S01]  /*c900*/  FMUL.FTZ R32, R32, R11.reuse ;  /* 0x0000000b20207220 */ /* 0x080fe20000410000 */
[----:B------:R-:W-:Y:S01]  /*c910*/  FADD.FTZ R110, R13, R110 ;  /* 0x0000006e0d6e7221 */ /* 0x000fe20000010000 */
[----:B------:R-:W5:Y:S01]  /*c920*/  MUFU.EX2 R109, R109 ;  /* 0x0000006d006d7308 */ /* 0x000f620000000800 */
[----:B---3--:R-:W-:Y:S01]  /*c930*/  FADD.FTZ R114, R202, R95 ;  /* 0x0000005fca727221 */ /* 0x008fe20000010000 */
[----:B------:R-:W-:Y:S01]  /*c940*/  FMUL.FTZ R33, R33, R11 ;  /* 0x0000000b21217220 */ /* 0x000fe20000410000 */
[----:B------:R-:W-:Y:S01]  /*c950*/  FADD.FTZ R21, R203, R110 ;  /* 0x0000006ecb157221 */ /* 0x000fe20000010000 */
[----:B0-----:R-:W-:Y:S01]  /*c960*/  F2FP.BF16.F32.PACK_AB R203, R14, R203 ;  /* 0x000000cb0ecb723e */ /* 0x001fe200000010ff */
[----:B------:R-:W-:Y:S01]  /*c970*/  FADD.FTZ R95, R121, R114 ;  /* 0x00000072795f7221 */ /* 0x000fe20000010000 */
[-C--:B------:R-:W-:Y:S01]  /*c980*/  FMUL.FTZ R36, R36, R11.reuse ;  /* 0x0000000b24247220 */ /* 0x080fe20000410000 */
[----:B------:R-:W-:Y:S01]  /*c990*/  FADD.FTZ R110, R14, R21 ;  /* 0x000000150e6e7221 */ /* 0x000fe20000010000 */
[----:B------:R-:W0:Y:S01]  /*c9a0*/  MUFU.EX2 R91, R91 ;  /* 0x0000005b005b7308 */ /* 0x000e220000000800 */
[----:B------:R-:W-:Y:S01]  /*c9b0*/  FADD.FTZ R95, R204, R95 ;  /* 0x0000005fcc5f7221 */ /* 0x000fe20000010000 */
[----:B------:R-:W-:Y:S01]  /*c9c0*/  FMUL.FTZ R37, R37, R11 ;  /* 0x0000000b25257220 */ /* 0x000fe20000410000 */
[----:B------:R-:W-:Y:S01]  /*c9d0*/  FADD.FTZ R21, R205, R110 ;  /* 0x0000006ecd157221 */ /* 0x000fe20000010000 */
[----:B--2---:R-:W-:Y:S01]  /*c9e0*/  F2FP.BF16.F32.PACK_AB R205, R98, R205 ;  /* 0x000000cd62cd723e */ /* 0x004fe200000010ff */
[----:B------:R-:W-:Y:S01]  /*c9f0*/  FADD.FTZ R95, R112, R95 ;  /* 0x0000005f705f7221 */ /* 0x000fe20000010000 */
[-C--:B------:R-:W-:Y:S01]  /*ca00*/  FMUL.FTZ R40, R40, R11.reuse ;  /* 0x0000000b28287220 */ /* 0x080fe20000410000 */
[----:B------:R-:W-:Y:S01]  /*ca10*/  FADD.FTZ R110, R98, R21 ;  /* 0x00000015626e7221 */ /* 0x000fe20000010000 */
[----:B------:R-:W2:Y:S01]  /*ca20*/  MUFU.EX2 R219, R94 ;  /* 0x0000005e00db7308 */ /* 0x000ea20000000800 */
[----:B------:R-:W-:Y:S01]  /*ca30*/  FADD.FTZ R114, R206, R95 ;  /* 0x0000005fce727221 */ /* 0x000fe20000010000 */
[----:B------:R-:W-:Y:S01]  /*ca40*/  FMUL.FTZ R41, R41, R11 ;  /* 0x0000000b29297220 */ /* 0x000fe20000410000 */
[----:B------:R-:W-:Y:S01]  /*ca50*/  FADD.FTZ R21, R207, R110 ;  /* 0x0000006ecf157221 */ /* 0x000fe20000010000 */
[----:B-1----:R-:W-:Y:S01]  /*ca60*/  F2FP.BF16.F32.PACK_AB R207, R90, R207 ;  /* 0x000000cf5acf723e */ /* 0x002fe200000010ff */
[----:B------:R-:W-:Y:S01]  /*ca70*/  FADD.FTZ R95, R113, R114 ;  /* 0x00000072715f7221 */ /* 0x000fe20000010000 */
[-C--:B------:R-:W-:Y:S01]  /*ca80*/  FMUL.FTZ R44, R44, R11.reuse ;  /* 0x0000000b2c2c7220 */ /* 0x080fe20000410000 */
[----:B------:R-:W-:Y:S01]  /*ca90*/  FADD.FTZ R110, R90, R21 ;  /* 0x000000155a6e7221 */ /* 0x000fe20000010000 */
[----:B------:R-:W1:Y:S01]  /*caa0*/  MUFU.EX2 R93, R93 ;  /* 0x0000005d005d7308 */ /* 0x000e620000000800 */
[----:B------:R-:W-:Y:S01]  /*cab0*/  FADD.FTZ R95, R208, R95 ;  /* 0x0000005fd05f7221 */ /* 0x000fe20000010000 */
[----:B------:R-:W-:Y:S01]  /*cac0*/  FMUL.FTZ R45, R45, R11 ;  /* 0x0000000b2d2d7220 */ /* 0x000fe20000410000 */
[----:B------:R-:W-:Y:S01]  /*cad0*/  FADD.FTZ R110, R209, R110 ;  /* 0x0000006ed16e7221 */ /* 0x000fe20000010000 */
[C---:B----4-:R-:W-:Y:S01]  /*cae0*/  F2FP.BF16.F32.PACK_AB R209, R15.reuse, R209 ;  /* 0x000000d10fd1723e */ /* 0x050fe200000010ff */
[----:B------:R-:W-:Y:S01]  /*caf0*/  FADD.FTZ R95, R104, R95 ;  /* 0x0000005f685f7221 */ /* 0x000fe20000010000 */
[-C--:B------:R-:W-:Y:S01]  /*cb00*/  FMUL.FTZ R48, R48, R11.reuse ;  /* 0x0000000b30307220 */ /* 0x080fe20000410000 */
        /* <DEDUP_REMOVED lines=8> */
[----:B-----5:R-:W-:Y:S01]  /*cb90*/  FADD.FTZ R14, R20, R13 ;  /* 0x0000000d140e7221 */ /* 0x020fe20000010000 */
        /* <DEDUP_REMOVED lines=23> */
[----:B0-----:R-:W-:Y:S01]  /*cd10*/  FADD.FTZ R90, R91, R90 ;  /* 0x0000005a5b5a7221 */ /* 0x001fe20000010000 */
[-C--:B------:R-:W-:Y:S01]  /*cd20*/  FMUL.FTZ R81, R81, R11.reuse ;  /* 0x0000000b51517220 */ /* 0x080fe20000410000 */
[----:B------:R-:W-:Y:S01]  /*cd30*/  FADD.FTZ R13, R92, R13 ;  /* 0x0000000d5c0d7221 */ /* 0x000fe20000010000 */
[-C--:B------:R-:W-:Y:S01]  /*cd40*/  FMUL.FTZ R84, R84, R11.reuse ;  /* 0x0000000b54547220 */ /* 0x080fe20000410000 */
[----:B--2---:R-:W-:Y:S01]  /*cd50*/  FADD.FTZ R90, R219, R90 ;  /* 0x0000005adb5a7221 */ /* 0x004fe20000010000 */
[----:B------:R-:W-:Y:S01]  /*cd60*/  FMUL.FTZ R85, R85, R11 ;  /* 0x0000000b55557220 */ /* 0x000fe20000410000 */
[----:B------:R-:W-:Y:S01]  /*cd70*/  FADD.FTZ R14, R10, R13 ;  /* 0x0000000d0a0e7221 */ /* 0x000fe20000010000 */
[----:B------:R-:W-:Y:S01]  /*cd80*/  F2FP.BF16.F32.PACK_AB R181, R117, R181 ;  /* 0x000000b575b5723e */ /* 0x000fe200000010ff */
[----:B-1----:R-:W-:Y:S01]  /*cd90*/  FADD.FTZ R13, R93, R90 ;  /* 0x0000005a5d0d7221 */ /* 0x002fe20000010000 */
[----:B------:R-:W-:Y:S01]  /*cda0*/  F2FP.BF16.F32.PACK_AB R183, R124, R183 ;  /* 0x000000b77cb7723e */ /* 0x000fe200000010ff */
[----:B------:R-:W-:Y:S01]  /*cdb0*/  IMAD.MOV.U32 R15, RZ, RZ, R16 ;  /* 0x000000ffff0f7224 */ /* 0x000fe200078e0010 */
[----:B------:R-:W-:Y:S01]  /*cdc0*/  F2FP.BF16.F32.PACK_AB R184, R153, R184 ;  /* 0x000000b899b8723e */ /* 0x000fe200000010ff */
[----:B------:R-:W-:Y:S01]  /*cdd0*/  IMAD.MOV.U32 R10, RZ, RZ, R89 ;  /* 0x000000ffff0a7224 */ /* 0x000fe200078e0059 */
[----:B------:R-:W-:Y:S01]  /*cde0*/  F2FP.BF16.F32.PACK_AB R185, R125, R185 ;  /* 0x000000b97db9723e */ /* 0x000fe200000010ff */
[----:B------:R-:W-:Y:S01]  /*cdf0*/  IMAD.MOV.U32 R11, RZ, RZ, R88 ;  /* 0x000000ffff0b7224 */ /* 0x000fe200078e0058 */
[----:B------:R-:W-:-:S02]  /*ce00*/  F2FP.BF16.F32.PACK_AB R186, R152, R186 ;  /* 0x000000ba98ba723e */ /* 0x000fc400000010ff */
        /* <DEDUP_REMOVED lines=25> */
[----:B------:R-:W-:Y:S06]  /*cfa0*/  @P2 BRA `(.L_x_6429) ;  /* 0xffffffa8004c2947 */ /* 0x000fec000383ffff */
.L_x_6420:
[----:B------:R-:W-:Y:S06]  /*cfb0*/  BAR.ARV 0x8, 0x180 ;  /* 0x0206000000007b1d */ /* 0x000fec0000002000 */
[----:B------:R-:W-:Y:S05]  /*cfc0*/  @!P0 BRA `(.L_x_6430) ;  /* 0x0000000000048947 */ /* 0x000fea0003800000 */
[----:B------:R-:W-:Y:S01]  /*cfd0*/  BPT.TRAP 0x1 ;  /* 0x000000040000795c */ /* 0x000fe20000300000 */
.L_x_6430:
[----:B------:R-:W-:Y:S01]  /*cfe0*/  IMAD R8, R2, 0x8, R0 ;  /* 0x0000000802087824 */ /* 0x000fe200078e0200 */
[----:B------:R-:W-:-:S04]  /*cff0*/  SHF.L.U32 R3, R16, 0x1f, RZ ;  /* 0x0000001f10037819 */ /* 0x000fc800000006ff */
[----:B------:R0:W1:Y:S01]  /*d000*/  SYNCS.PHASECHK.TRANS64.TRYWAIT P2, [R8+URZ+0x34850], R3 ;  /* 0x03485003080075a7 */ /* 0x000062000804017f */
[----:B------:R-:W-:Y:S05]  /*d010*/  @!P0 BRA `(.L_x_6431) ;  /* 0x0000000000048947 */ /* 0x000fea0003800000 */
[----:B------:R-:W-:Y:S01]  /*d020*/  BPT.TRAP 0x1 ;  /* 0x000000040000795c */ /* 0x000fe20000300000 */
.L_x_6431:
[----:B-1----:R-:W-:Y:S05]  /*d030*/  @P2 BRA `(.L_x_6432) ;  /* 0x0000000000082947 */ /* 0x002fea0003800000 */
[----:B------:R-:W1:Y:S02]  /*d040*/  SYNCS.PHASECHK.TRANS64.TRYWAIT P0, [R8+URZ+0x34850], R3 ;  /* 0x03485003080075a7 */ /* 0x000e64000800017f */
[----:B-1----:R-:W-:Y:S05]  /*d050*/  @!P0 BRA `(.L_x_6433) ;  /* 0x000000a400988947 */ /* 0x002fea0003800000 */
.L_x_6432:
[----:B------:R-:W-:Y:S05]  /*d060*/  WARPSYNC.ALL ;  /* 0x0000000000007948 */ /* 0x000fea0003800000 */
[----:B------:R-:W-:Y:S01]  /*d070*/  VIADD R0, R0, 0x400 ;  /* 0x0000040000007836 */ /* 0x000fe20000000000 */
[----:B------:R-:W2:Y:S01]  /*d080*/  LDL.LU R15, [R1+0x10] ;  /* 0x00001000010f7983 */ /* 0x000ea20000300800 */
[----:B------:R-:W-:Y:S01]  /*d090*/  WARPGROUP.ARRIVE ;  /* 0x00000000000079c5 */ /* 0x000fe20000000000 */
[----:B------:R-:W-:Y:S02]  /*d0a0*/  IMAD.MOV.U32 R7, RZ, RZ, 0x40000040 ;  /* 0x40000040ff077424 */ /* 0x000fe400078e00ff */
[----:B------:R-:W-:Y:S01]  /*d0b0*/  SHF.R.U32.HI R0, RZ, 0x4, R0 ;  /* 0x00000004ff007819 */ /* 0x000fe20000011600 */
[----:B01----:R-:W0:Y:S01]  /*d0c0*/  SHFL.BFLY PT, R3, R14, 0x2, 0x1f ;  /* 0x0c401f000e037f89 */ /* 0x003e2200000e0000 */
[----:B------:R-:W-:-:S02]  /*d0d0*/  @!P1 VIADD R9, R8, 0x34860 ;  /* 0x0003486008099836 */ /* 0x000fc40000000000 */
[----:B------:R-:W-:Y:S01]  /*d0e0*/  LOP3.LUT R0, R0, 0x3fff, RZ, 0xc0, !PT ;  /* 0x00003fff00007812 */ /* 0x000fe200078ec0ff */
[----:B------:R-:W-:Y:S02]  /*d0f0*/  VIADD R10, R2, 0x1 ;  /* 0x00000001020a7836 */ /* 0x000fe40000000000 */
[----:B------:R-:W-:Y:S02]  /*d100*/  @!P1 PRMT R9, RZ, 0x654, R9 ;  /* 0x00000654ff099816 */ /* 0x000fe40000000009 */
[----:B------:R-:W-:Y:S02]  /*d110*/  LOP3.LUT R5, R0, 0x5800000, RZ, 0xfc, !PT ;  /* 0x0580000000057812 */ /* 0x000fe400078efcff */
[----:B------:R-:W1:Y:S01]  /*d120*/  SHFL.BFLY PT, R0, R13, 0x2, 0x1f ;  /* 0x0c401f000d007f89 */ /* 0x000e6200000e0000 */
[----:B------:R-:W-:Y:S02]  /*d130*/  ISETP.NE.AND P2, PT, R10, 0x2, PT ;  /* 0x000000020a00780c */ /* 0x000fe40003f45270 */
[----:B------:R-:W-:-:S02]  /*d140*/  IMAD R4, R2, 0xb00, R5 ;  /* 0x00000b0002047824 */ /* 0x000fc400078e0205 */
[----:B------:R-:W-:Y:S02]  /*d150*/  IMAD.MOV.U32 R5, RZ, RZ, 0x40000040 ;  /* 0x40000040ff057424 */ /* 0x000fe400078e00ff */
[C---:B------:R-:W-:Y:S01]  /*d160*/  VIADD R6, R4.reuse, 0x80 ;  /* 0x0000008004067836 */ /* 0x040fe20000000000 */
[----:B------:R-:W-:Y:S01]  /*d170*/  R2UR UR6, R4 ;  /* 0x00000000040672ca */ /* 0x000fe200000e0000 */
[----:B------:R-:W-:Y:S01]  /*d180*/  IMAD.MOV.U32 R2, RZ, RZ, RZ ;  /* 0x000000ffff027224 */ /* 0x000fe200078e00ff */
[----:B------:R-:W-:Y:S01]  /*d190*/  R2UR UR7, R5 ;  /* 0x00000000050772ca */ /* 0x000fe200000e0000 */
[----:B------:R-:W-:Y:S02]  /*d1a0*/  IMAD.MOV.U32 R5, RZ, RZ, 0x40000040 ;  /* 0x40000040ff057424 */ /* 0x000fe400078e00ff */
[----:B0-----:R-:W-:-:S10]  /*d1b0*/  FADD.FTZ R3, R3, R14 ;  /* 0x0000000e03037221 */ /* 0x001fd40000010000 */
[----:B------:R-:W-:Y:S01]  /*d1c0*/  HGMMA.64x128x16.F32.BF16 R24, R176, gdesc[UR4].tnspB, R24, gsb0 ;  /* 0x41e00004b0187df0 */ /* 0x000fe20008001818 */
[----:B------:R-:W-:Y:S01]  /*d1d0*/  R2UR UR6, R6 ;  /* 0x00000000060672ca */ /* 0x000fe200000e0000 */
[----:B------:R-:W-:Y:S01]  /*d1e0*/  VIADD R6, R4, 0x100 ;  /* 0x0000010004067836 */ /* 0x000fe20000000000 */
[----:B------:R-:W-:Y:S01]  /*d1f0*/  R2UR UR7, R7 ;  /* 0x00000000070772ca */ /* 0x000fe200000e0000 */
[----:B------:R-:W-:Y:S01]  /*d200*/  IMAD.MOV.U32 R7, RZ, RZ, 0x40000040 ;  /* 0x40000040ff077424 */ /* 0x000fe200078e00ff */
[----:B------:R-:W-:Y:S02]  /*d210*/  WARPGROUP.DEPBAR.LE gsb0, 0x0 ;  /* 0x00008000000079c5 */ /* 0x000fe40000010000 */
[----:B------:R-:W-:-:S09]  /*d220*/  WARPGROUP.ARRIVE ;  /* 0x00000000000079c5 */ /* 0x000fd20000000000 */
[----:B------:R-:W-:Y:S01]  /*d230*/  HGMMA.64x128x16.F32.BF16 R24, R180, gdesc[UR4].tnspB, R24, gsb0 ;  /* 0x41e00004b4187df0 */ /* 0x000fe20008001818 */
[----:B------:R-:W-:Y:S01]  /*d240*/  R2UR UR6, R6 ;  /* 0x00000000060672ca */ /* 0x000fe200000e0000 */
[----:B------:R-:W-:Y:S01]  /*d250*/  VIADD R6, R4, 0x180 ;  /* 0x0000018004067836 */ /* 0x000fe20000000000 */
[----:B------:R-:W-:Y:S01]  /*d260*/  R2UR UR7, R7 ;  /* 0x00000000070772ca */ /* 0x000fe200000e0000 */
[----:B------:R-:W-:Y:S02]  /*d270*/  IMAD.MOV.U32 R7, RZ, RZ, 0x40000040 ;  /* 0x40000040ff077424 */ /* 0x000fe400078e00ff */
[----:B--2---:R-:W-:-:S05]  /*d280*/  VIADD R15, R15, 0x1 ;  /* 0x000000010f0f7836 */ /* 0x004fca0000000000 */
[----:B------:R-:W-:Y:S01]  /*d290*/  STL [R1+0x10], R15 ;  /* 0x0000100f01007387 */ /* 0x000fe20000100800 */
[----:B------:R-:W-:Y:S02]  /*d2a0*/  WARPGROUP.DEPBAR.LE gsb0, 0x0 ;  /* 0x00008000000079c5 */ /* 0x000fe40000010000 */
[----:B------:R-:W-:-:S06]  /*d2b0*/  WARPGROUP.ARRIVE ;  /* 0x00000000000079c5 */ /* 0x000fcc0000000000 */
        /* <DEDUP_REMOVED lines=37> */
[C---:B------:R-:W-:Y:S01]  /*d510*/  VIADD R6, R4.reuse, 0x480 ;  /* 0x0000048004067836 */ /* 0x040fe20000000000 */
[----:B------:R-:W-:Y:S01]  /*d520*/  R2UR UR7, R7 ;  /* 0x00000000070772ca */ /* 0x000fe200000e0000 */
[----:B------:R-:W-:Y:S02]  /*d530*/  IMAD.MOV.U32 R7, RZ, RZ, 0x40000040 ;  /* 0x40000040ff077424 */ /* 0x000fe400078e00ff */
[----:B------:R-:W-:Y:S01]  /*d540*/  VIADD R4, R4, 0x500 ;  /* 0x0000050004047836 */ /* 0x000fe20000000000 */
[----:B------:R-:W-:Y:S02]  /*d550*/  WARPGROUP.DEPBAR.LE gsb0, 0x0 ;  /* 0x00008000000079c5 */ /* 0x000fe40000010000 */
[----:B------:R-:W-:-:S07]  /*d560*/  WARPGROUP.ARRIVE ;  /* 0x00000000000079c5 */ /* 0x000fce0000000000 */
[----:B------:R-:W-:Y:S01]  /*d570*/  HGMMA.64x128x16.F32.BF16 R24, R208, gdesc[UR4].tnspB, R24, gsb0 ;  /* 0x41e00004d0187df0 */ /* 0x000fe20008001818 */
[----:B------:R-:W-:Y:S02]  /*d580*/  R2UR UR6, R6 ;  /* 0x00000000060672ca */ /* 0x000fe400000e0000 */
[----:B------:R-:W-:Y:S01]  /*d590*/  R2UR UR7, R7 ;  /* 0x00000000070772ca */ /* 0x000fe200000e0000 */
[----:B------:R-:W-:Y:S02]  /*d5a0*/  WARPGROUP.DEPBAR.LE gsb0, 0x0 ;  /* 0x00008000000079c5 */ /* 0x000fe40000010000 */
[----:B------:R-:W-:-:S10]  /*d5b0*/  WARPGROUP.ARRIVE ;  /* 0x00000000000079c5 */ /* 0x000fd40000000000 */
[----:B------:R-:W-:Y:S01]  /*d5c0*/  HGMMA.64x128x16.F32.BF16 R24, R212, gdesc[UR4].tnspB, R24, gsb0 ;  /* 0x41e00004d4187df0 */ /* 0x000fe20008001818 */
[----:B------:R-:W-:Y:S01]  /*d5d0*/  R2UR UR6, R4 ;  /* 0x00000000040672ca */ /* 0x000fe200000e0000 */
[----:B-1----:R-:W-:Y:S01]  /*d5e0*/  FADD.FTZ R4, R0, R13 ;  /* 0x0000000d00047221 */ /* 0x002fe20000010000 */
[----:B------:R-:W-:Y:S01]  /*d5f0*/  R2UR UR7, R5 ;  /* 0x00000000050772ca */ /* 0x000fe200000e0000 */
[----:B------:R-:W0:Y:S01]  /*d600*/  SHFL.BFLY PT, R0, R3, 0x1, 0x1f ;  /* 0x0c201f0003007f89 */ /* 0x000e2200000e0000 */
[----:B------:R-:W-:-:S03]  /*d610*/  MOV R13, UR11 ;  /* 0x0000000b000d7c02 */ /* 0x000fc60008000f00 */
[----:B------:R-:W1:Y:S01]  /*d620*/  SHFL.BFLY PT, R5, R4, 0x1, 0x1f ;  /* 0x0c201f0004057f89 */ /* 0x000e6200000e0000 */
[----:B0-----:R-:W-:Y:S01]  /*d630*/  FADD.FTZ R11, R3, R0 ;  /* 0x00000000030b7221 */ /* 0x001fe20000010000 */
[----:B------:R-:W-:Y:S01]  /*d640*/  SEL R3, RZ, 0x1, P2 ;  /* 0x00000001ff037807 */ /* 0x000fe20001000000 */
[----:B------:R-:W-:Y:S02]  /*d650*/  IMAD.MOV.U32 R0, RZ, RZ, -0x800000 ;  /* 0xff800000ff007424 */ /* 0x000fe400078e00ff */
[----:B-1----:R-:W-:Y:S01]  /*d660*/  FADD.FTZ R12, R4, R5 ;  /* 0x00000005040c7221 */ /* 0x002fe20000010000 */
        /* <DEDUP_REMOVED lines=19> */
[----:B------:R-:W-:Y:S03]  /*d7a0*/  HGMMA.64x128x16.F32.BF16 R24, R216, gdesc[UR4].tnspB, R24, gsb0 ;  /* 0x41e00004d8187df0 */ /* 0x000fe60008001818 */
        /* <DEDUP_REMOVED lines=66> */
[----:B-1----:R-:W-:-:S07]  /*dbd0*/  SEL R2, R10, RZ, P2 ;  /* 0x000000ff0a027207 */ /* 0x002fce0001000000 */
.L_x_6412:
[----:B------:R-:W0:Y:S01]  /*dbe0*/  S2R R5, SR_CgaCtaId ;  /* 0x0000000000057919 */ /* 0x000e220000008800 */
[----:B------:R-:W-:Y:S01]  /*dbf0*/  MOV R18, 0x400 ;  /* 0x0000040000127802 */ /* 0x000fe20000000f00 */
[----:B------:R-:W-:Y:S01]  /*dc00*/  BSSY B0, `(.L_x_6434) ;  /* 0x0000343000007945 */ /* 0x000fe20003800000 */
[----:B------:R-:W-:Y:S02]  /*dc10*/  BAR.SYNC.DEFER_BLOCKING 0x5, 0x180 ;  /* 0x0146000000007b1d */ /* 0x000fe40000010000 */
[----:B0-----:R-:W-:-:S05]  /*dc20*/  LEA R18, R5, R18, 0x18 ;  /* 0x0000001205127211 */ /* 0x001fca00078ec0ff */
[----:B------:R-:W0:Y:S02]  /*dc30*/  LDS.128 R4, [R18+0x348d0] ;  /* 0x0348d00012047984 */ /* 0x000e240000000c00 */
[----:B0-----:R-:W-:Y:S02]  /*dc40*/  R2UR UR6, R5 ;  /* 0x00000000050672ca */ /* 0x001fe400000e0000 */
[----:B------:R-:W-:Y:S01]  /*dc50*/  R2UR UR5, R6 ;  /* 0x00000000060572ca */ /* 0x000fe200000e0000 */
[----:B------:R-:W-:Y:S06]  /*dc60*/  BAR.ARV 0x4, 0x180 ;  /* 0x0106000000007b1d */ /* 0x000fec0000002000 */
[----:B------:R-:W-:Y:S08]  /*dc70*/  @P0 BRA `(.L_x_6435) ;  /* 0x0000002400540947 */ /* 0x000ff00003800000 */
[----:B------:R-:W2:Y:S01]  /*dc80*/  LDL.LU R10, [R1+0xc] ;  /* 0x00000c00010a7983 */ /* 0x000ea20000300800 */
[----:B------:R-:W-:-:S03]  /*dc90*/  ULDC.64 UR10, c[0x0][0xc00] ;  /* 0x00030000000a7ab9 */ /* 0x000fc60000000a00 */
[----:B------:R-:W3:Y:S04]  /*dca0*/  LDL.LU R9, [R1+0x14] ;  /* 0x0000140001097983 */ /* 0x000ee80000300800 */
[----:B------:R-:W4:Y:S04]  /*dcb0*/  LDL R8, [R1+0x64] ;  /* 0x0000640001087983 */ /* 0x000f280000100800 */
[----:B------:R-:W4:Y:S01]  /*dcc0*/  LDL R104, [R1] ;  /* 0x0000000001687983 */ /* 0x000f220000100800 */
[----:B------:R-:W-:Y:S01]  /*dcd0*/  ULDC.64 UR20, c[0x0][0x208] ;  /* 0x0000820000147ab9 */ /* 0x000fe20000000a00 */
[----:B------:R-:W-:-:S02]  /*dce0*/  R2UR UR17, R220 ;  /* 0x00000000dc1172ca */ /* 0x000fc400000e0000 */
[----:B------:R-:W4:Y:S01]  /*dcf0*/  LDL R106, [R1+0x60] ;  /* 0x00006000016a7983 */ /* 0x000f220000100800 */
[----:B------:R-:W-:Y:S02]  /*dd00*/  R2UR UR15, R221 ;  /* 0x00000000dd0f72ca */ /* 0x000fe400000e0000 */
[----:B------:R-:W-:Y:S01]  /*dd10*/  R2UR UR19, R222 ;  /* 0x00000000de1372ca */ /* 0x000fe200000e0000 */
[----:B------:R-:W-:Y:S01]  /*dd20*/  BAR.SYNC.DEFER_BLOCKING 0x1, 0x100 ;  /* 0x0044000000007b1d */ /* 0x000fe20000010000 */
[----:B--2---:R-:W-:Y:S02]  /*dd30*/  R2UR UR14, R10 ;  /* 0x000000000a0e72ca */ /* 0x004fe400000e0000 */
[----:B---3--:R-:W-:-:S03]  /*dd40*/  R2UR UR13, R9 ;  /* 0x00000000090d72ca */ /* 0x008fc600000e0000 */
[----:B------:R-:W0:Y:S01]  /*dd50*/  S2R R9, SR_SWINHI ;  /* 0x0000000000097919 */ /* 0x000e220000002f00 */
[----:B------:R-:W-:Y:S01]  /*dd60*/  UMOV UR18, 0x9b8 ;  /* 0x000009b800127882 */ /* 0x000fe20000000000 */
[----:B----4-:R-:W-:Y:S02]  /*dd70*/  R2UR UR16, R104 ;  /* 0x00000000681072ca */ /* 0x010fe400000e0000 */
[----:B------:R-:W-:Y:S02]  /*dd80*/  MOV R4, R18 ;  /* 0x0000001200047202 */ /* 0x000fe40000000f00 */
[----:B0-----:R-:W-:-:S03]  /*dd90*/  MOV R5, R9 ;  /* 0x0000000900057202 */ /* 0x001fc60000000f00 */
[----:B------:R-:W-:-:S03]  /*dda0*/  IMAD.WIDE R8, R8, 0x2, R4 ;  /* 0x0000000208087825 */ /* 0x000fc600078e0204 */
[C---:B------:R-:W-:Y:S02]  /*ddb0*/  LOP3.LUT R11, R8.reuse, 0x380, RZ, 0xc0, !PT ;  /* 0x00000380080b7812 */ /* 0x040fe400078ec0ff */
[C---:B------:R-:W-:Y:S02]  /*ddc0*/  IADD3 R19, P6, R8.reuse, 0x20, RZ ;  /* 0x0000002008137810 */ /* 0x040fe40007fde0ff */
[----:B------:R-:W-:Y:S02]  /*ddd0*/  SHF.R.U64 R11, R11, 0x3, RZ ;  /* 0x000000030b0b7819 */ /* 0x000fe400000012ff */
[C---:B------:R-:W-:Y:S02]  /*dde0*/  IADD3 R12, P4, R8.reuse, 0x60, RZ ;  /* 0x00000060080c7810 */ /* 0x040fe40007f9e0ff */
[----:B------:R-:W-:Y:S02]  /*ddf0*/  LOP3.LUT R6, R19, 0x380, RZ, 0xc0, !PT ;  /* 0x0000038013067812 */ /* 0x000fe400078ec0ff */
[----:B------:R-:W-:-:S02]  /*de00*/  IADD3 R35, P5, R8, 0x40, RZ ;  /* 0x0000004008237810 */ /* 0x000fc40007fbe0ff */
[C---:B------:R-:W-:Y:S02]  /*de10*/  IADD3 R99, P3, R8.reuse, 0x4000, RZ ;  /* 0x0000400008637810 */ /* 0x040fe40007f7e0ff */
[C---:B------:R-:W-:Y:S02]  /*de20*/  IADD3 R101, P2, R8.reuse, 0x4020, RZ ;  /* 0x0000402008657810 */ /* 0x040fe40007f5e0ff */
[C---:B------:R-:W-:Y:S02]  /*de30*/  IADD3 R103, P1, R8.reuse, 0x4040, RZ ;  /* 0x0000404008677810 */ /* 0x040fe40007f3e0ff */
[----:B------:R-:W-:Y:S02]  /*de40*/  IADD3 R105, P0, R8, 0x4060, RZ ;  /* 0x0000406008697810 */ /* 0x000fe40007f1e0ff */
[----:B------:R-:W-:Y:S02]  /*de50*/  LOP3.LUT R8, R11, R8, RZ, 0x3c, !PT ;  /* 0x000000080b087212 */ /* 0x000fe400078e3cff */
[----:B------:R-:W-:-:S02]  /*de60*/  LOP3.LUT R11, R12, 0x380, RZ, 0xc0, !PT ;  /* 0x000003800c0b7812 */ /* 0x000fc400078ec0ff */
[----:B------:R-:W-:Y:S02]  /*de70*/  SHF.R.U64 R6, R6, 0x3, RZ ;  /* 0x0000000306067819 */ /* 0x000fe400000012ff */
[----:B------:R-:W-:Y:S02]  /*de80*/  SHF.R.U64 R11, R11, 0x3, RZ ;  /* 0x000000030b0b7819 */ /* 0x000fe400000012ff */
[----:B------:R-:W-:Y:S02]  /*de90*/  LOP3.LUT R32, R6, R19, RZ, 0x3c, !PT ;  /* 0x0000001306207212 */ /* 0x000fe400078e3cff */
[----:B------:R-:W-:Y:S02]  /*dea0*/  LOP3.LUT R14, R99, 0x380, RZ, 0xc0, !PT ;  /* 0x00000380630e7812 */ /* 0x000fe400078ec0ff */
[----:B------:R-:W-:Y:S02]  /*deb0*/  LOP3.LUT R6, R101, 0x380, RZ, 0xc0, !PT ;  /* 0x0000038065067812 */ /* 0x000fe400078ec0ff */
[----:B------:R-:W-:-:S02]  /*dec0*/  LOP3.LUT R10, R35, 0x380, RZ, 0xc0, !PT ;  /* 0x00000380230a7812 */ /* 0x000fc400078ec0ff */
[----:B------:R-:W-:Y:S02]  /*ded0*/  LOP3.LUT R28, R11, R12, RZ, 0x3c, !PT ;  /* 0x0000000c0b1c7212 */ /* 0x000fe400078e3cff */
[----:B------:R-:W-:Y:S02]  /*dee0*/  SHF.R.U64 R14, R14, 0x3, RZ ;  /* 0x000000030e0e7819 */ /* 0x000fe400000012ff */
[----:B------:R-:W-:Y:S02]  /*def0*/  LOP3.LUT R12, R103, 0x380, RZ, 0xc0, !PT ;  /* 0x00000380670c7812 */ /* 0x000fe400078ec0ff */
[----:B------:R-:W-:Y:S02]  /*df00*/  SHF.R.U64 R6, R6, 0x3, RZ ;  /* 0x0000000306067819 */ /* 0x000fe400000012ff */
[----:B------:R-:W-:Y:S02]  /*df10*/  SHF.R.U64 R10, R10, 0x3, RZ ;  /* 0x000000030a0a7819 */ /* 0x000fe400000012ff */
[----:B------:R-:W-:Y:S01]  /*df20*/  LOP3.LUT R34, R105, 0x380, RZ, 0xc0, !PT ;  /* 0x0000038069227812 */ /* 0x000fe200078ec0ff */
[--C-:B------:R-:W-:Y:S01]  /*df30*/  IMAD.X R27, RZ, RZ, R9.reuse, P3 ;  /* 0x000000ffff1b7224 */ /* 0x100fe200018e0609 */
[----:B------:R-:W-:Y:S01]  /*df40*/  LOP3.LUT R26, R14, R99, RZ, 0x3c, !PT ;  /* 0x000000630e1a7212 */ /* 0x000fe200078e3cff */
[--C-:B------:R-:W-:Y:S01]  /*df50*/  IMAD.X R25, RZ, RZ, R9.reuse, P2 ;  /* 0x000000ffff197224 */ /* 0x100fe200010e0609 */
[----:B------:R-:W-:Y:S01]  /*df60*/  SHF.R.U64 R12, R12, 0x3, RZ ;  /* 0x000000030c0c7819 */ /* 0x000fe200000012ff */
[--C-:B------:R-:W-:Y:S01]  /*df70*/  IMAD.X R33, RZ, RZ, R9.reuse, P6 ;  /* 0x000000ffff217224 */ /* 0x100fe200030e0609 */
[----:B------:R-:W-:Y:S01]  /*df80*/  LOP3.LUT R24, R6, R101, RZ, 0x3c, !PT ;  /* 0x0000006506187212 */ /* 0x000fe200078e3cff */
[--C-:B------:R-:W-:Y:S01]  /*df90*/  IMAD.X R31, RZ, RZ, R9.reuse, P5 ;  /* 0x000000ffff1f7224 */ /* 0x100fe200028e0609 */
[----:B------:R-:W-:Y:S01]  /*dfa0*/  LOP3.LUT R30, R10, R35, RZ, 0x3c, !PT ;  /* 0x000000230a1e7212 */ /* 0x000fe200078e3cff */
[--C-:B------:R-:W-:Y:S01]  /*dfb0*/  IMAD.X R29, RZ, RZ, R9.reuse, P4 ;  /* 0x000000ffff1d7224 */ /* 0x100fe200020e0609 */
[----:B------:R-:W-:Y:S01]  /*dfc0*/  SHF.R.U64 R34, R34, 0x3, RZ ;  /* 0x0000000322227819 */ /* 0x000fe200000012ff */
[--C-:B------:R-:W-:Y:S01]  /*dfd0*/  IMAD.X R15, RZ, RZ, R9.reuse, P1 ;  /* 0x000000ffff0f7224 */ /* 0x100fe200008e0609 */
[----:B------:R-:W-:Y:S01]  /*dfe0*/  MOV R19, R8 ;  /* 0x0000000800137202 */ /* 0x000fe20000000f00 */
        /* <DEDUP_REMOVED lines=10> */
[----:B------:R-:W-:Y:S02]  /*e090*/  MOV R101, R30 ;  /* 0x0000001e00657202 */ /* 0x000fe40000000f00 */
[----:B------:R-:W-:Y:S02]  /*e0a0*/  MOV R100, R28 ;  /* 0x0000001c00647202 */ /* 0x000fe40000000f00 */
        /* <DEDUP_REMOVED lines=9> */
[----:B------:R-:W-:-:S02]  /*e140*/  F2FP.BF16.F32.PACK_AB R32, R49, R48 ;  /* 0x000000303120723e */ /* 0x000fc400000010ff */
[----:B------:R-:W-:Y:S02]  /*e150*/  F2FP.BF16.F32.PACK_AB R33, R51, R50 ;  /* 0x000000323321723e */ /* 0x000fe400000010ff */
[----:B------:R-:W-:Y:S02]  /*e160*/  F2FP.BF16.F32.PACK_AB R34, R53, R52 ;  /* 0x000000343522723e */ /* 0x000fe400000010ff */
[----:B------:R-:W-:Y:S01]  /*e170*/  F2FP.BF16.F32.PACK_AB R35, R55, R54 ;  /* 0x000000363723723e */ /* 0x000fe200000010ff */
[----:B------:R1:W-:Y:S01]  /*e180*/  STSM.16.M88.4 [R102], R24 ;  /* 0x0000001866007844 */ /* 0x0003e20000000200 */
[----:B------:R-:W-:Y:S02]  /*e190*/  MOV R6, R14 ;  /* 0x0000000e00067202 */ /* 0x000fe40000000f00 */
[----:B------:R-:W-:Y:S01]  /*e1a0*/  F2FP.BF16.F32.PACK_AB R14, R69, R68 ;  /* 0x00000044450e723e */ /* 0x000fe200000010ff */
[----:B------:R2:W-:Y:S01]  /*e1b0*/  STSM.16.M88.4 [R101], R28 ;  /* 0x0000001c65007844 */ /* 0x0005e20000000200 */
[----:B------:R-:W-:-:S02]  /*e1c0*/  F2FP.BF16.F32.PACK_AB R15, R71, R70 ;  /* 0x00000046470f723e */ /* 0x000fc400000010ff */
[----:B0-----:R-:W-:Y:S02]  /*e1d0*/  MOV R19, R12 ;  /* 0x0000000c00137202 */ /* 0x001fe40000000f00 */
[----:B------:R-:W-:Y:S02]  /*e1e0*/  F2FP.BF16.F32.PACK_AB R8, R57, R56 ;  /* 0x000000383908723e */ /* 0x000fe400000010ff */
[----:B------:R-:W-:Y:S02]  /*e1f0*/  F2FP.BF16.F32.PACK_AB R9, R59, R58 ;  /* 0x0000003a3b09723e */ /* 0x000fe400000010ff */
[----:B------:R-:W-:Y:S02]  /*e200*/  F2FP.BF16.F32.PACK_AB R10, R61, R60 ;  /* 0x0000003c3d0a723e */ /* 0x000fe400000010ff */
[----:B------:R-:W-:Y:S02]  /*e210*/  F2FP.BF16.F32.PACK_AB R11, R63, R62 ;  /* 0x0000003e3f0b723e */ /* 0x000fe400000010ff */
[----:B------:R-:W-:-:S02]  /*e220*/  F2FP.BF16.F32.PACK_AB R12, R65, R64 ;  /* 0x00000040410c723e */ /* 0x000fc400000010ff */
[----:B------:R-:W-:Y:S02]  /*e230*/  F2FP.BF16.F32.PACK_AB R13, R67, R66 ;  /* 0x00000042430d723e */ /* 0x000fe400000010ff */
[----:B-1----:R-:W-:Y:S02]  /*e240*/  F2FP.BF16.F32.PACK_AB R24, R73, R72 ;  /* 0x000000484918723e */ /* 0x002fe400000010ff */
[----:B------:R-:W-:Y:S02]  /*e250*/  F2FP.BF16.F32.PACK_AB R25, R75, R74 ;  /* 0x0000004a4b19723e */ /* 0x000fe400000010ff */
[----:B------:R-:W-:Y:S02]  /*e260*/  F2FP.BF16.F32.PACK_AB R26, R77, R76 ;  /* 0x0000004c4d1a723e */ /* 0x000fe400000010ff */
[----:B------:R-:W-:Y:S01]  /*e270*/  F2FP.BF16.F32.PACK_AB R27, R79, R78 ;  /* 0x0000004e4f1b723e */ /* 0x000fe200000010ff */
[----:B------:R0:W-:Y:S01]  /*e280*/  STSM.16.M88.4 [R100], R32 ;  /* 0x0000002064007844 */ /* 0x0001e20000000200 */
[----:B--2---:R-:W-:-:S02]  /*e290*/  F2FP.BF16.F32.PACK_AB R28, R81, R80 ;  /* 0x00000050511c723e */ /* 0x004fc400000010ff */
[----:B------:R-:W-:Y:S02]  /*e2a0*/  F2FP.BF16.F32.PACK_AB R29, R83, R82 ;  /* 0x00000052531d723e */ /* 0x000fe400000010ff */
[----:B------:R-:W-:Y:S02]  /*e2b0*/  F2FP.BF16.F32.PACK_AB R30, R85, R84 ;  /* 0x00000054551e723e */ /* 0x000fe400000010ff */
[----:B------:R-:W-:Y:S01]  /*e2c0*/  F2FP.BF16.F32.PACK_AB R31, R87, R86 ;  /* 0x00000056571f723e */ /* 0x000fe200000010ff */
[----:B------:R-:W-:Y:S04]  /*e2d0*/  STSM.16.M88.4 [R99], R8 ;  /* 0x0000000863007844 */ /* 0x000fe80000000200 */
[----:B------:R-:W-:Y:S04]  /*e2e0*/  STSM.16.M88.4 [R98], R12 ;  /* 0x0000000c62007844 */ /* 0x000fe80000000200 */
[----:B------:R-:W-:Y:S04]  /*e2f0*/  STSM.16.M88.4 [R6], R24 ;  /* 0x0000001806007844 */ /* 0x000fe80000000200 */
        /* <DEDUP_REMOVED lines=8> */
[----:B0-----:R-:W-:Y:S01]  /*e380*/  IMAD.U32 R32, RZ, RZ, UR7 ;  /* 0x00000007ff207e24 */ /* 0x001fe2000f8e00ff */
[----:B-1----:R-:W0:Y:S03]  /*e390*/  LDC R19, c[0x0][0xbe8] ;  /* 0x0002fa00ff137b82 */ /* 0x002e260000000800 */
[----:B------:R-:W-:Y:S01]  /*e3a0*/  IMAD.U32 R33, RZ, RZ, UR8 ;  /* 0x00000008ff217e24 */ /* 0x000fe2000f8e00ff */
[----:B------:R-:W-:-:S04]  /*e3b0*/  ULDC.64 UR8, c[0x0][0xc08] ;  /* 0x0003020000087ab9 */ /* 0x000fc80000000a00 */
        /* <DEDUP_REMOVED lines=12> */
[----:B------:R-:W-:-:S04]  /*e480*/  USEL UR4, UR17, UR4, UP0 ;  /* 0x0000000411047287 */ /* 0x000fc80008000000 */
[----:B------:R-:W-:Y:S02]  /*e490*/  UISETP.GT.AND UP1, UPT, UR4, 0x1, UPT ;  /* 0x000000010400788c */ /* 0x000fe4000bf24270 */
[----:B------:R-:W1:Y:S02]  /*e4a0*/  @P1 LDC R13, c[0x0][0xbf0] ;  /* 0x0002fc00ff0d1b82 */ /* 0x000e640000000800 */
[----:B------:R-:W-:Y:S02]  /*e4b0*/  USEL UR18, UR18, 0x978, UP1 ;  /* 0x0000097812127887 */ /* 0x000fe40008800000 */
[----:B------:R-:W-:Y:S01]  /*e4c0*/  UISETP.NE.U32.AND UP0, UPT, UR10, URZ, UPT ;  /* 0x0000003f0a00728c */ /* 0x000fe2000bf05070 */
[----:B------:R-:W-:-:S03]  /*e4d0*/  IMAD.U32 R15, RZ, RZ, UR16 ;  /* 0x00000010ff0f7e24 */ /* 0x000fc6000f8e00ff */
[----:B------:R-:W-:Y:S01]  /*e4e0*/  UISETP.NE.AND.EX UP0, UPT, UR11, URZ, UPT, UP0 ;  /* 0x0000003f0b00728c */ /* 0x000fe2000bf05300 */
[----:B------:R-:W-:Y:S01]  /*e4f0*/  IMAD.U32 R8, RZ, RZ, UR8 ;  /* 0x00000008ff087e24 */ /* 0x000fe2000f8e00ff */
[----:B------:R-:W-:Y:S01]  /*e500*/  UMOV UR4, URZ ;  /* 0x0000003f00047c82 */ /* 0x000fe20008000000 */
[----:B------:R-:W-:Y:S01]  /*e510*/  IMAD.U32 R9, RZ, RZ, UR9 ;  /* 0x00000009ff097e24 */ /* 0x000fe2000f8e00ff */
[----:B------:R-:W-:Y:S01]  /*e520*/  USEL UR7, UR14, URZ, !UP0 ;  /* 0x0000003f0e077287 */ /* 0x000fe2000c000000 */
[----:B------:R-:W-:Y:S01]  /*e530*/  IMAD R15, R15, 0x80, R106 ;  /* 0x000000800f0f7824 */ /* 0x000fe200078e026a */
[----:B------:R-:W-:Y:S01]  /*e540*/  ULDC.64 UR10, c[0x0][UR18+0x220] ;  /* 0x00008800120a7abb */ /* 0x000fe20008000a00 */
[----:B------:R-:W-:Y:S01]  /*e550*/  USEL UR16, UR15, URZ, UP1 ;  /* 0x0000003f0f107287 */ /* 0x000fe20008800000 */
[----:B------:R0:W5:Y:S01]  /*e560*/  @P4 LDG.E R6, desc[UR20][R8.64] ;  /* 0x0000001408064981 */ /* 0x000162000c1e1900 */
[----:B------:R-:W-:Y:S01]  /*e570*/  USEL UR17, UR13, URZ, !UP0 ;  /* 0x0000003f0d117287 */ /* 0x000fe2000c000000 */
[----:B------:R-:W-:Y:S01]  /*e580*/  ULDC.64 UR8, c[0x0][UR18+0x218] ;  /* 0x0000860012087abb */ /* 0x000fe20008000a00 */
[----:B------:R-:W-:Y:S01]  /*e590*/  UIMAD UR11, UR11, UR7, URZ ;  /* 0x000000070b0b72a4 */ /* 0x000fe2000f8e023f */
[----:B------:R-:W-:Y:S01]  /*e5a0*/  ULDC.64 UR12, c[0x0][UR18+0x228] ;  /* 0x00008a00120c7abb */ /* 0x000fe20008000a00 */
[----:B------:R-:W-:Y:S01]  /*e5b0*/  UIMAD.WIDE.U32 UR14, UR8, UR19, URZ ;  /* 0x00000013080e72a5 */ /* 0x000fe2000f8e003f */
[----:B0-----:R-:W-:Y:S01]  /*e5c0*/  @P1 IMAD.HI.U32 R8, R15, R10, RZ ;  /* 0x0000000a0f081227 */ /* 0x001fe200078e00ff */
[----:B------:R-:W-:-:S02]  /*e5d0*/  UIMAD UR19, UR9, UR19, URZ ;  /* 0x00000013091372a4 */ /* 0x000fc4000f8e023f */
[----:B------:R-:W-:Y:S01]  /*e5e0*/  UIMAD.WIDE.U32 UR20, UR12, UR16, URZ ;  /* 0x000000100c1472a5 */ /* 0x000fe2000f8e003f */
[----:B------:R-:W-:Y:S01]  /*e5f0*/  IMAD.MOV.U32 R11, RZ, RZ, R15 ;  /* 0x000000ffff0b7224 */ /* 0x000fe200078e000f */
[----:B------:R-:W-:Y:S01]  /*e600*/  UIMAD.WIDE.U32 UR8, UR10, UR7, URZ ;  /* 0x000000070a0872a5 */ /* 0x000fe2000f8e003f */
[----:B-1----:R-:W-:Y:S01]  /*e610*/  @P1 SHF.R.U32.HI R11, RZ, R13, R8 ;  /* 0x0000000dff0b1219 */ /* 0x002fe20000011608 */
[----:B------:R-:W-:Y:S02]  /*e620*/  UIMAD UR12, UR13, UR16, URZ ;  /* 0x000000100d0c72a4 */ /* 0x000fe4000f8e023f */
[----:B------:R-:W-:Y:S02]  /*e630*/  UIMAD UR11, UR10, UR17, UR11 ;  /* 0x000000110a0b72a4 */ /* 0x000fe4000f8e020b */
[----:B------:R-:W-:Y:S02]  /*e640*/  UIADD3 UR12, UR21, UR12, URZ ;  /* 0x0000000c150c7290 */ /* 0x000fe4000fffe03f */
[----:B------:R-:W-:Y:S01]  /*e650*/  UIADD3 UR10, UR9, UR11, URZ ;  /* 0x0000000b090a7290 */ /* 0x000fe2000fffe03f */
[----:B------:R-:W-:Y:S01]  /*e660*/  IMAD.MOV R10, RZ, RZ, -R11 ;  /* 0x000000ffff0a7224 */ /* 0x000fe200078e0a0b */
[----:B------:R-:W-:Y:S01]  /*e670*/  UIADD3 UR19, UR15, UR19, URZ ;  /* 0x000000130f137290 */ /* 0x000fe2000fffe03f */
[----:B------:R-:W-:-:S02]  /*e680*/  IMAD.U32 R8, RZ, RZ, UR20 ;  /* 0x00000014ff087e24 */ /* 0x000fc4000f8e00ff */
[----:B------:R-:W-:Y:S01]  /*e690*/  IMAD.U32 R9, RZ, RZ, UR21 ;  /* 0x00000015ff097e24 */ /* 0x000fe2000f8e00ff */
[----:B------:R-:W-:Y:S01]  /*e6a0*/  SHF.R.S32.HI R9, RZ, 0x1f, R11 ;  /* 0x0000001fff097819 */ /* 0x000fe2000001140b */
[----:B------:R-:W-:Y:S02]  /*e6b0*/  IMAD R13, R19, R10, R15 ;  /* 0x0000000a130d7224 */ /* 0x000fe400078e020f */
[----:B------:R-:W-:Y:S01]  /*e6c0*/  IMAD.U32 R12, RZ, RZ, UR12 ;  /* 0x0000000cff0c7e24 */ /* 0x000fe2000f8e00ff */
[----:B------:R-:W-:Y:S01]  /*e6d0*/  ULDC.64 UR12, c[0x0][0xba8] ;  /* 0x0002ea00000c7ab9 */ /* 0x000fe20000000a00 */
[----:B------:R-:W-:Y:S01]  /*e6e0*/  @!UP1 ULDC UR12, c[0x0][0xb50] ;  /* 0x0002d400000c9ab9 */ /* 0x000fe20000000800 */
[----:B------:R-:W-:Y:S01]  /*e6f0*/  SHF.R.S32.HI R10, RZ, 0x1f, R13 ;  /* 0x0000001fff0a7819 */ /* 0x000fe2000001140d */
[----:B------:R-:W-:Y:S01]  /*e700*/  @!UP1 ULDC UR13, c[0x0][0xb54] ;  /* 0x0002d500000d9ab9 */ /* 0x000fe20000000800 */
[----:B--2---:R-:W-:-:S13]  /*e710*/  @P0 R2UR UR4, R34 ;  /* 0x00000000220402ca */ /* 0x004fda00000e0000 */
[----:B------:R-:W-:Y:S02]  /*e720*/  UIADD3 UR14, UP0, UP2, UR8, UR14, UR4 ;  /* 0x0000000e080e7290 */ /* 0x000fe4000fa1e004 */
[----:B------:R-:W-:-:S04]  /*e730*/  USHF.R.S32.HI UR11, URZ, 0x1f, UR4 ;  /* 0x0000001f3f0b7899 */ /* 0x000fc80008011404 */
[----:B------:R-:W-:Y:S01]  /*e740*/  UIADD3.X UR10, UR10, UR19, UR11, UP0, UP2 ;  /* 0x000000130a0a7290 */ /* 0x000fe200087e440b */
[----:B------:R-:W-:Y:S01]  /*e750*/  IADD3 R8, P2, P3, R11, UR14, R8 ;  /* 0x0000000e0b087c10 */ /* 0x000fe2000fb5e008 */
[----:B------:R-:W-:Y:S02]  /*e760*/  ULDC.64 UR8, c[0x0][UR18+0x210] ;  /* 0x0000840012087abb */ /* 0x000fe40008000a00 */
[----:B------:R-:W-:Y:S02]  /*e770*/  IMAD R11, R13, UR9, RZ ;  /* 0x000000090d0b7c24 */ /* 0x000fe4000f8e02ff */
[----:B------:R-:W-:Y:S02]  /*e780*/  IADD3.X R9, R9, UR10, R12, P2, P3 ;  /* 0x0000000a09097c10 */ /* 0x000fe400097e640c */
[----:B------:R-:W-:Y:S02]  /*e790*/  IMAD R11, R10, UR8, R11 ;  /* 0x000000080a0b7c24 */ /* 0x000fe4000f8e020b */
        /* <DEDUP_REMOVED lines=10> */
.L_x_6436:
[----:B------:R-:W2:Y:S01]  /*e840*/  LDL R24, [R1+0x5c] ;  /* 0x00005c0001187983 */ /* 0x000ea20000100800 */
[----:B------:R-:W0:Y:S01]  /*e850*/  S2R R10, SR_TID.X ;  /* 0x00000000000a7919 */ /* 0x000e220000002100 */
[----:B------:R-:W-:Y:S02]  /*e860*/  R2UR UR8, R104 ;  /* 0x00000000680872ca */ /* 0x000fe400000e0000 */
[----:B------:R-:W-:Y:S04]  /*e870*/  SHFL.IDX PT, R8, R12, RZ, 0x1c1f ;  /* 0x001c1fff0c087589 */ /* 0x000fe800000e0000 */
[----:B------:R-:W1:Y:S01]  /*e880*/  SHFL.IDX PT, R9, R13, RZ, 0x1c1f ;  /* 0x001c1fff0d097589 */ /* 0x000e6200000e0000 */
[----:B0-----:R-:W-:-:S05]  /*e890*/  VIADD R25, R10, 0xffffff80 ;  /* 0xffffff800a197836 */ /* 0x001fca0000000000 */
[----:B------:R-:W-:-:S04]  /*e8a0*/  SHF.R.S32.HI R14, RZ, 0x1f, R25 ;  /* 0x0000001fff0e7819 */ /* 0x000fc80000011419 */
[----:B------:R-:W-:-:S04]  /*e8b0*/  LEA.HI R14, R14, R25, RZ, 0x7 ;  /* 0x000000190e0e7211 */ /* 0x000fc800078f38ff */
[----:B------:R-:W-:Y:S01]  /*e8c0*/  LOP3.LUT R14, R14, 0xffffff80, RZ, 0xc0, !PT ;  /* 0xffffff800e0e7812 */ /* 0x000fe200078ec0ff */
[----:B------:R-:W-:Y:S04]  /*e8d0*/  SHFL.IDX PT, R10, R12, 0x1, 0x1c1f ;  /* 0x003c1f000c0a7f89 */ /* 0x000fe800000e0000 */
[----:B------:R-:W-:Y:S02]  /*e8e0*/  IMAD.IADD R14, R25, 0x1, -R14 ;  /* 0x00000001190e7824 */ /* 0x000fe400078e0a0e */
[----:B------:R-:W-:Y:S01]  /*e8f0*/  IMAD.U32 R25, RZ, RZ, UR8 ;  /* 0x00000008ff197e24 */ /* 0x000fe2000f8e00ff */
[----:B------:R-:W0:Y:S01]  /*e900*/  SHFL.IDX PT, R11, R13, 0x1, 0x1c1f ;  /* 0x003c1f000d0b7f89 */ /* 0x000e2200000e0000 */
[----:B-----5:R-:W-:Y:S01]  /*e910*/  IMAD R6, R6, R19, RZ ;  /* 0x0000001306067224 */ /* 0x020fe200078e02ff */
[----:B------:R-:W-:Y:S01]  /*e920*/  LOP3.LUT P0, RZ, R14, 0x3, RZ, 0xc0, !PT ;  /* 0x000000030eff7812 */ /* 0x000fe2000780c0ff */
[----:B------:R-:W-:Y:S01]  /*e930*/  ULDC.64 UR8, c[0x0][0x208] ;  /* 0x0000820000087ab9 */ /* 0x000fe20000000a00 */
[----:B--2---:R-:W-:-:S04]  /*e940*/  IMAD R25, R25, 0x80, R24 ;  /* 0x0000008019197824 */ /* 0x004fc800078e0218 */
[C---:B------:R-:W-:Y:S01]  /*e950*/  VIADD R27, R25.reuse, 0x8 ;  /* 0x00000008191b7836 */ /* 0x040fe20000000000 */
[----:B------:R-:W-:-:S04]  /*e960*/  ISETP.GE.OR P2, PT, R25, R6, P0 ;  /* 0x000000061900720c */ /* 0x000fc80000746670 */
[----:B------:R-:W-:-:S09]  /*e970*/  ISETP.GE.OR P0, PT, R27, R6, P0 ;  /* 0x000000061b00720c */ /* 0x000fd20000706670 */
[----:B-1----:R1:W-:Y:S04]  /*e980*/  @!P2 ST.E desc[UR8][R8.64], R3 ;  /* 0x000000030800a985 */ /* 0x0023e8000c101908 */
[----:B0-----:R1:W-:Y:S01]  /*e990*/  @!P0 ST.E desc[UR8][R10.64], R0 ;  /* 0x000000000a008985 */ /* 0x0013e2000c101908 */
[----:B------:R-:W-:-:S13]  /*e9a0*/  PLOP3.LUT P0, PT, PT, PT, UP1, 0x80, 0x0 ;  /* 0x000000000000781c */ /* 0x000fda0003f0f018 */
[----:B-1----:R-:W-:Y:S05]  /*e9b0*/  @P0 BRA `(.L_x_6437) ;  /* 0x0000000800cc0947 */ /* 0x002fea0003800000 */
[----:B------:R-:W0:Y:S01]  /*e9c0*/  S2R R14, SR_TID.X ;  /* 0x00000000000e7919 */ /* 0x000e220000002100 */
[----:B------:R-:W1:Y:S01]  /*e9d0*/  @P1 LDC R20, c[0x0][0xbec] ;  /* 0x0002fb00ff141b82 */ /* 0x000e620000000800 */
[----:B------:R-:W-:Y:S01]  /*e9e0*/  ULDC.64 UR8, c[0x0][0x208] ;  /* 0x0000820000087ab9 */ /* 0x000fe20000000a00 */
[----:B------:R-:W-:Y:S01]  /*e9f0*/  R2UR UR14, R104 ;  /* 0x00000000680e72ca */ /* 0x000fe200000e0000 */
[----:B------:R-:W-:Y:S01]  /*ea00*/  ULDC.64 UR12, c[0x0][0xaa0] ;  /* 0x0002a800000c7ab9 */ /* 0x000fe20000000a00 */
[----:B------:R-:W-:Y:S01]  /*ea10*/  R2UR UR15, R222 ;  /* 0x00000000de0f72ca */ /* 0x000fe200000e0000 */
[----:B0-----:R-:W-:-:S05]  /*ea20*/  VIADD R14, R14, 0xffffff80 ;  /* 0xffffff800e0e7836 */ /* 0x001fca0000000000 */
[----:B------:R-:W-:-:S04]  /*ea30*/  SHF.R.S32.HI R98, RZ, 0x1f, R14 ;  /* 0x0000001fff627819 */ /* 0x000fc8000001140e */
[----:B------:R-:W-:-:S04]  /*ea40*/  LEA.HI R98, R98, R14, RZ, 0x3 ;  /* 0x0000000e62627211 */ /* 0x000fc800078f18ff */
[----:B------:R-:W-:-:S05]  /*ea50*/  SHF.R.S32.HI R98, RZ, 0x3, R98 ;  /* 0x00000003ff627819 */ /* 0x000fca0000011462 */
[----:B------:R-:W-:-:S04]  /*ea60*/  IMAD R3, R98, 0x40, R17 ;  /* 0x0000004062037824 */ /* 0x000fc800078e0211 */
[----:B------:R-:W-:-:S03]  /*ea70*/  IMAD.WIDE R4, R3, 0x2, R4 ;  /* 0x0000000203047825 */ /* 0x000fc600078e0204 */
[C---:B------:R-:W-:Y:S02]  /*ea80*/  IADD3 R13, P6, R4.reuse, 0x1000, RZ ;  /* 0x00001000040d7810 */ /* 0x040fe40007fde0ff */
[C---:B------:R-:W-:Y:S02]  /*ea90*/  IADD3 R25, P5, R4.reuse, 0x2000, RZ ;  /* 0x0000200004197810 */ /* 0x040fe40007fbe0ff */
[----:B------:R-:W-:Y:S02]  /*eaa0*/  LOP3.LUT R12, R13, 0x380, RZ, 0xc0, !PT ;  /* 0x000003800d0c7812 */ /* 0x000fe400078ec0ff */
[----:B------:R-:W-:Y:S02]  /*eab0*/  IADD3 R29, P4, R4, 0x3000, RZ ;  /* 0x00003000041d7810 */ /* 0x000fe40007f9e0ff */
[----:B------:R-:W-:Y:S02]  /*eac0*/  SHF.R.U64 R12, R12, 0x3, RZ ;  /* 0x000000030c0c7819 */ /* 0x000fe400000012ff */
[----:B------:R-:W-:-:S02]  /*ead0*/  IADD3 R33, P3, R4, 0x4000, RZ ;  /* 0x0000400004217810 */ /* 0x000fc40007f7e0ff */
[C---:B------:R-:W-:Y:S02]  /*eae0*/  IADD3 R37, P2, R4.reuse, 0x5000, RZ ;  /* 0x0000500004257810 */ /* 0x040fe40007f5e0ff */
[C---:B------:R-:W-:Y:S02]  /*eaf0*/  IADD3 R41, P0, R4.reuse, 0x6000, RZ ;  /* 0x0000600004297810 */ /* 0x040fe40007f1e0ff */
[----:B------:R-:W-:Y:S02]  /*eb00*/  LOP3.LUT R9, R4, 0x380, RZ, 0xc0, !PT ;  /* 0x0000038004097812 */ /* 0x000fe400078ec0ff */
[----:B------:R-:W-:Y:S01]  /*eb10*/  LOP3.LUT R12, R12, R13, RZ, 0x3c, !PT ;  /* 0x0000000d0c0c7212 */ /* 0x000fe200078e3cff */
[----:B------:R-:W-:Y:S01]  /*eb20*/  IMAD.X R13, RZ, RZ, R5, P6 ;  /* 0x000000ffff0d7224 */ /* 0x000fe200030e0605 */
[----:B------:R-:W-:Y:S02]  /*eb30*/  LOP3.LUT R24, R25, 0x380, RZ, 0xc0, !PT ;  /* 0x0000038019187812 */ /* 0x000fe400078ec0ff */
[----:B------:R-:W-:-:S02]  /*eb40*/  LOP3.LUT R28, R29, 0x380, RZ, 0xc0, !PT ;  /* 0x000003801d1c7812 */ /* 0x000fc400078ec0ff */
[----:B------:R-:W-:Y:S01]  /*eb50*/  LOP3.LUT R32, R33, 0x380, RZ, 0xc0, !PT ;  /* 0x0000038021207812 */ /* 0x000fe200078ec0ff */
[----:B------:R-:W-:Y:S01]  /*eb60*/  UIMAD UR10, UR11, UR12, URZ ;  /* 0x0000000c0b0a72a4 */ /* 0x000fe2000f8e023f */
[----:B------:R-:W-:Y:S01]  /*eb70*/  LOP3.LUT R36, R37, 0x380, RZ, 0xc0, !PT ;  /* 0x0000038025247812 */ /* 0x000fe200078ec0ff */
[----:B------:R-:W5:Y:S01]  /*eb80*/  LD.E.128 R12, desc[UR8][R12.64] ;  /* 0x000000080c0c7980 */ /* 0x000f62000c101d00 */
[----:B------:R-:W-:Y:S02]  /*eb90*/  LOP3.LUT R40, R41, 0x380, RZ, 0xc0, !PT ;  /* 0x0000038029287812 */ /* 0x000fe400078ec0ff */
[----:B------:R-:W-:Y:S02]  /*eba0*/  IADD3 R3, P6, R4, 0x7000, RZ ;  /* 0x0000700004037810 */ /* 0x000fe40007fde0ff */
[----:B------:R-:W-:Y:S02]  /*ebb0*/  SHF.R.U64 R9, R9, 0x3, RZ ;  /* 0x0000000309097819 */ /* 0x000fe400000012ff */
[----:B------:R-:W-:Y:S01]  /*ebc0*/  SHF.R.U64 R24, R24, 0x3, RZ ;  /* 0x0000000318187819 */ /* 0x000fe200000012ff */
[----:B------:R-:W-:Y:S01]  /*ebd0*/  IMAD.X R45, RZ, RZ, R5, P6 ;  /* 0x000000ffff2d7224 */ /* 0x000fe200030e0605 */
[----:B------:R-:W-:-:S02]  /*ebe0*/  SHF.R.U64 R28, R28, 0x3, RZ ;  /* 0x000000031c1c7819 */ /* 0x000fc400000012ff */
[----:B------:R-:W-:Y:S02]  /*ebf0*/  SHF.R.U64 R32, R32, 0x3, RZ ;  /* 0x0000000320207819 */ /* 0x000fe400000012ff */
[----:B------:R-:W-:Y:S02]  /*ec00*/  SHF.R.U64 R36, R36, 0x3, RZ ;  /* 0x0000000324247819 */ /* 0x000fe400000012ff */
[----:B------:R-:W-:Y:S02]  /*ec10*/  SHF.R.U64 R40, R40, 0x3, RZ ;  /* 0x0000000328287819 */ /* 0x000fe400000012ff */
[----:B------:R-:W-:Y:S02]  /*ec20*/  LOP3.LUT R0, R3, 0x380, RZ, 0xc0, !PT ;  /* 0x0000038003007812 */ /* 0x000fe400078ec0ff */
        /* <DEDUP_REMOVED lines=11> */
[----:B------:R-:W-:Y:S01]  /*ece0*/  SHF.R.U64 R0, R0, 0x3, RZ ;  /* 0x0000000300007819 */ /* 0x000fe200000012ff */
[----:B------:R0:W5:Y:S03]  /*ecf0*/  LD.E.128 R8, desc[UR8][R4.64] ;  /* 0x0000000804087980 */ /* 0x000166000c101d00 */
[----:B------:R-:W-:Y:S01]  /*ed00*/  LOP3.LUT R44, R0, R3, RZ, 0x3c, !PT ;  /* 0x00000003002c7212 */ /* 0x000fe200078e3cff */
[----:B------:R-:W5:Y:S01]  /*ed10*/  LD.E.128 R24, desc[UR8][R24.64] ;  /* 0x0000000818187980 */ /* 0x000f62000c101d00 */
[----:B------:R-:W-:-:S03]  /*ed20*/  UIMAD UR10, UR4, UR13, UR10 ;  /* 0x0000000d040a72a4 */ /* 0x000fc6000f8e020a */
[----:B------:R-:W5:Y:S01]  /*ed30*/  LD.E.128 R28, desc[UR8][R28.64] ;  /* 0x000000081c1c7980 */ /* 0x000f62000c101d00 */
[----:B0-----:R-:W0:Y:S03]  /*ed40*/  @P1 LDC R5, c[0x0][0xbf0] ;  /* 0x0002fc00ff051b82 */ /* 0x001e260000000800 */
[----:B------:R-:W5:Y:S01]  /*ed50*/  LD.E.128 R32, desc[UR8][R32.64] ;  /* 0x0000000820207980 */ /* 0x000f62000c101d00 */
[----:B------:R-:W-:-:S03]  /*ed60*/  IMAD R0, R23, 0x20, R98 ;  /* 0x0000002017007824 */ /* 0x000fc600078e0262 */
[----:B------:R-:W5:Y:S01]  /*ed70*/  LD.E.128 R36, desc[UR8][R36.64] ;  /* 0x0000000824247980 */ /* 0x000f62000c101d00 */
[----:B------:R-:W-:-:S03]  /*ed80*/  IMAD.U32 R21, RZ, RZ, UR14 ;  /* 0x0000000eff157e24 */ /* 0x000fc6000f8e00ff */
[----:B------:R-:W5:Y:S04]  /*ed90*/  LD.E.128 R40, desc[UR8][R40.64] ;  /* 0x0000000828287980 */ /* 0x000f68000c101d00 */
[----:B------:R-:W5:Y:S01]  /*eda0*/  LD.E.128 R44, desc[UR8][R44.64] ;  /* 0x000000082c2c7980 */ /* 0x000f62000c101d00 */
[----:B------:R-:W-:Y:S01]  /*edb0*/  UIMAD.WIDE.U32 UR8, UR4, UR12, URZ ;  /* 0x0000000c040872a5 */ /* 0x000fe2000f8e003f */
[----:B------:R-:W-:Y:S01]  /*edc0*/  IMAD R21, R21, 0x80, R0 ;  /* 0x0000008015157824 */ /* 0x000fe200078e0200 */
        /* <DEDUP_REMOVED lines=8> */
[----:B------:R-:W-:-:S02]  /*ee50*/  ULDC.64 UR12, c[0x0][0xaf0] ;  /* 0x0002bc00000c7ab9 */ /* 0x000fc40000000a00 */
[----:B------:R-:W-:Y:S02]  /*ee60*/  ULDC.64 UR10, c[0x0][0xae8] ;  /* 0x0002ba00000a7ab9 */ /* 0x000fe40000000a00 */
[----:B------:R-:W-:Y:S01]  /*ee70*/  UIMAD.WIDE.U32 UR8, UR15, UR10, UR8 ;  /* 0x0000000a0f0872a5 */ /* 0x000fe2000f8e0008 */
[----:B-1----:R-:W-:Y:S01]  /*ee80*/  @P1 IMAD.HI.U32 R0, R21, R20, RZ ;  /* 0x0000001415001227 */ /* 0x002fe200078e00ff */
[----:B------:R-:W-:Y:S02]  /*ee90*/  UIMAD UR4, UR4, UR12, URZ ;  /* 0x0000000c040472a4 */ /* 0x000fe4000f8e023f */
[----:B------:R-:W-:Y:S01]  /*eea0*/  UIMAD UR9, UR15, UR11, UR9 ;  /* 0x0000000b0f0972a4 */ /* 0x000fe2000f8e0209 */
[----:B------:R-:W-:Y:S01]  /*eeb0*/  IMAD.MOV.U32 R3, RZ, RZ, R21 ;  /* 0x000000ffff037224 */ /* 0x000fe200078e0015 */
[----:B0-----:R-:W-:Y:S01]  /*eec0*/  @P1 SHF.R.U32.HI R3, RZ, R5, R0 ;  /* 0x00000005ff031219 */ /* 0x001fe20000011600 */
        /* <DEDUP_REMOVED lines=10> */
[----:B------:R-:W-:Y:S01]  /*ef70*/  MOV R49, UR14 ;  /* 0x0000000e00317c02 */ /* 0x000fe20008000f00 */
[----:B------:R-:W-:Y:S01]  /*ef80*/  IMAD.U32 R5, RZ, RZ, UR4 ;  /* 0x00000004ff057e24 */ /* 0x000fe2000f8e00ff */
[----:B------:R-:W-:Y:S01]  /*ef90*/  ULDC.64 UR8, c[0x0][0xad8] ;  /* 0x0002b60000087ab9 */ /* 0x000fe20000000a00 */
[C---:B------:R-:W-:Y:S01]  /*efa0*/  IMAD R21, R3.reuse, UR11, R0 ;  /* 0x0000000b03157c24 */ /* 0x040fe2000f8e0200 */
[----:B------:R-:W-:Y:S01]  /*efb0*/  SHF.R.S32.HI R0, RZ, 0x1f, R19 ;  /* 0x0000001fff007819 */ /* 0x000fe20000011413 */
[----:B------:R-:W-:-:S04]  /*efc0*/  IMAD.WIDE.U32 R4, R3, UR10, R4 ;  /* 0x0000000a03047c25 */ /* 0x000fc8000f8e0004 */
[----:B------:R-:W-:Y:S02]  /*efd0*/  IMAD.IADD R5, R5, 0x1, R21 ;  /* 0x0000000105057824 */ /* 0x000fe400078e0215 */
[----:B------:R-:W-:Y:S02]  /*efe0*/  IMAD R0, R0, UR8, RZ ;  /* 0x0000000800007c24 */ /* 0x000fe4000f8e02ff */
[----:B------:R-:W-:Y:S02]  /*eff0*/  IMAD R49, R49, 0x80, R98 ;  /* 0x0000008031317824 */ /* 0x000fe400078e0262 */
[C---:B------:R-:W-:Y:S02]  /*f000*/  IMAD R21, R19.reuse, UR9, R0 ;  /* 0x0000000913157c24 */ /* 0x040fe4000f8e0200 */
[----:B------:R-:W-:Y:S01]  /*f010*/  IMAD.WIDE.U32 R4, R19, UR8, R4 ;  /* 0x0000000813047c25 */ /* 0x000fe2000f8e0004 */
[----:B------:R-:W-:Y:S01]  /*f020*/  ISETP.GE.AND P2, PT, R49, R6, PT ;  /* 0x000000063100720c */ /* 0x000fe20003f46270 */
[----:B------:R-:W-:-:S02]  /*f030*/  ULDC.64 UR8, c[0x0][0xa80] ;  /* 0x0002a00000087ab9 */ /* 0x000fc40000000a00 */
[----:B------:R-:W-:Y:S02]  /*f040*/  VIADD R3, R49, 0x20 ;  /* 0x0000002031037836 */ /* 0x000fe40000000000 */
[----:B------:R-:W-:Y:S01]  /*f050*/  VIADD R18, R18, 0x34820 ;  /* 0x0003482012127836 */ /* 0x000fe20000000000 */
[C---:B------:R-:W-:Y:S01]  /*f060*/  LEA R0, P3, R4.reuse, UR8, 0x1 ;  /* 0x0000000804007c11 */ /* 0x040fe2000f8608ff */
[----:B------:R-:W-:Y:S01]  /*f070*/  IMAD.IADD R5, R5, 0x1, R21 ;  /* 0x0000000105057824 */ /* 0x000fe200078e0215 */
[-C--:B------:R-:W-:Y:S01]  /*f080*/  ISETP.GE.AND P0, PT, R3, R6.reuse, PT ;  /* 0x000000060300720c */ /* 0x080fe20003f06270 */
[----:B------:R-:W-:Y:S01]  /*f090*/  VIADD R3, R49, 0x40 ;  /* 0x0000004031037836 */ /* 0x000fe20000000000 */
[----:B------:R-:W-:Y:S02]  /*f0a0*/  PRMT R18, RZ, 0x654, R18 ;  /* 0x00000654ff127816 */ /* 0x000fe40000000012 */
[----:B------:R-:W-:Y:S01]  /*f0b0*/  LEA.HI.X R20, R4, UR9, R5, 0x1, P3 ;  /* 0x0000000904147c11 */ /* 0x000fe200098f0c05 */
[----:B------:R-:W-:Y:S01]  /*f0c0*/  BSSY B1, `(.L_x_6438) ;  /* 0x0000012000017945 */ /* 0x000fe20003800000 */
[----:B------:R-:W-:Y:S01]  /*f0d0*/  ISETP.GE.AND P1, PT, R3, R6, PT ;  /* 0x000000060300720c */ /* 0x000fe20003f26270 */
[----:B--2---:R0:W-:Y:S02]  /*f0e0*/  SYNCS.ARRIVE.TRANS64.RED.A1T0 RZ, [R18+URZ], RZ ;  /* 0x000000ff12ff79a7 */ /* 0x0041e4000810043f */
[----:B------:R1:W2:Y:S01]  /*f0f0*/  SHFL.IDX PT, R3, R20, RZ, 0x181f ;  /* 0x00181fff14037589 */ /* 0x0002a200000e0000 */
[----:B------:R-:W-:-:S02]  /*f100*/  SHF.R.S32.HI R48, RZ, 0x1f, R22 ;  /* 0x0000001fff307819 */ /* 0x000fc40000011416 */
[----:B------:R-:W-:Y:S01]  /*f110*/  SHF.R.S32.HI R50, RZ, 0x1f, R17 ;  /* 0x0000001fff327819 */ /* 0x000fe20000011411 */
[----:B0-----:R1:W0:Y:S01]  /*f120*/  SHFL.IDX PT, R18, R0, RZ, 0x181f ;  /* 0x00181fff00127589 */ /* 0x00122200000e0000 */
[----:B------:R-:W-:Y:S05]  /*f130*/  @P2 BRA `(.L_x_6439) ;  /* 0x0000000000282947 */ /* 0x000fea0003800000 */
[----:B------:R-:W-:Y:S01]  /*f140*/  ULDC UR4, c[0x0][0xac8] ;  /* 0x0002b20000047ab9 */ /* 0x000fe20000000800 */
[----:B------:R-:W-:Y:S01]  /*f150*/  ULDC.64 UR8, c[0x0][0x208] ;  /* 0x0000820000087ab9 */ /* 0x000fe20000000a00 */
[----:B------:R-:W-:Y:S02]  /*f160*/  ISETP.GE.AND P2, PT, R17, UR4, PT ;  /* 0x0000000411007c0c */ /* 0x000fe4000bf46270 */
[----:B------:R-:W-:-:S11]  /*f170*/  ISETP.GE.AND P3, PT, R22, UR4, PT ;  /* 0x0000000416007c0c */ /* 0x000fd6000bf66270 */
[CC--:B0-----:R-:W-:Y:S02]  /*f180*/  @!P2 LEA R4, P4, R17.reuse, R18.reuse, 0x1 ;  /* 0x000000121104a211 */ /* 0x0c1fe400078808ff */
[C---:B------:R-:W-:Y:S02]  /*f190*/  @!P3 LEA R18, P5, R22.reuse, R18, 0x1 ;  /* 0x000000121612b211 */ /* 0x040fe400078a08ff */
[-C--:B--2---:R-:W-:Y:S02]  /*f1a0*/  @!P2 LEA.HI.X R5, R17, R3.reuse, R50, 0x1, P4 ;  /* 0x000000031105a211 */ /* 0x084fe400020f0c32 */
[----:B------:R-:W-:-:S03]  /*f1b0*/  @!P3 LEA.HI.X R19, R22, R3, R48, 0x1, P5 ;  /* 0x000000031613b211 */ /* 0x000fc600028f0c30 */
[----:B-----5:R3:W-:Y:S04]  /*f1c0*/  @!P2 ST.E.128 desc[UR8][R4.64], R8 ;  /* 0x000000080400a985 */ /* 0x0207e8000c101d08 */
[----:B------:R3:W-:Y:S02]  /*f1d0*/  @!P3 ST.E.128 desc[UR8][R18.64], R32 ;  /* 0x000000201200b985 */ /* 0x0007e4000c101d08 */
.L_x_6439:
[----:B------:R-:W-:Y:S05]  /*f1e0*/  BSYNC B1 ;  /* 0x0000000000017941 */ /* 0x000fea0003800000 */
.L_x_6438:
[----:B--2---:R2:W4:Y:S01]  /*f1f0*/  SHFL.IDX PT, R3, R20, 0x1, 0x181f ;  /* 0x00381f0014037f89 */ /* 0x00452200000e0000 */
[----:B------:R-:W-:Y:S03]  /*f200*/  BSSY B1, `(.L_x_6440) ;  /* 0x000000d000017945 */ /* 0x000fe60003800000 */
[----:B---3-5:R2:W3:Y:S01]  /*f210*/  SHFL.IDX PT, R8, R0, 0x1, 0x181f ;  /* 0x00381f0000087f89 */ /* 0x0284e200000e0000 */
[----:B------:R-:W-:Y:S05]  /*f220*/  @P0 BRA `(.L_x_6441) ;  /* 0x0000000000280947 */ /* 0x000fea0003800000 */
[----:B------:R-:W-:Y:S01]  /*f230*/  ULDC UR4, c[0x0][0xac8] ;  /* 0x0002b20000047ab9 */ /* 0x000fe20000000800 */
[----:B------:R-:W-:Y:S01]  /*f240*/  ULDC.64 UR8, c[0x0][0x208] ;  /* 0x0000820000087ab9 */ /* 0x000fe20000000a00 */
[----:B------:R-:W-:Y:S02]  /*f250*/  ISETP.GE.AND P3, PT, R17, UR4, PT ;  /* 0x0000000411007c0c */ /* 0x000fe4000bf66270 */
[----:B------:R-:W-:-:S11]  /*f260*/  ISETP.GE.AND P4, PT, R22, UR4, PT ;  /* 0x0000000416007c0c */ /* 0x000fd6000bf86270 */
[CC--:B---3--:R-:W-:Y:S02]  /*f270*/  @!P3 LEA R4, P0, R17.reuse, R8.reuse, 0x1 ;  /* 0x000000081104b211 */ /* 0x0c8fe400078008ff */
[C---:B------:R-:W-:Y:S02]  /*f280*/  @!P4 LEA R8, P2, R22.reuse, R8, 0x1 ;  /* 0x000000081608c211 */ /* 0x040fe400078408ff */
[-C--:B----4-:R-:W-:Y:S02]  /*f290*/  @!P3 LEA.HI.X R5, R17, R3.reuse, R50, 0x1, P0 ;  /* 0x000000031105b211 */ /* 0x090fe400000f0c32 */
[----:B------:R-:W-:-:S03]  /*f2a0*/  @!P4 LEA.HI.X R9, R22, R3, R48, 0x1, P2 ;  /* 0x000000031609c211 */ /* 0x000fc600010f0c30 */
[----:B------:R3:W-:Y:S04]  /*f2b0*/  @!P3 ST.E.128 desc[UR8][R4.64], R12 ;  /* 0x0000000c0400b985 */ /* 0x0007e8000c101d08 */
[----:B------:R3:W-:Y:S02]  /*f2c0*/  @!P4 ST.E.128 desc[UR8][R8.64], R36 ;  /* 0x000000240800c985 */ /* 0x0007e4000c101d08 */
.L_x_6441:
[----:B------:R-:W-:Y:S05]  /*f2d0*/  BSYNC B1 ;  /* 0x0000000000017941 */ /* 0x000fea0003800000 */
.L_x_6440:
[----:B----4-:R4:W0:Y:S01]  /*f2e0*/  SHFL.IDX PT, R3, R20, 0x2, 0x181f ;  /* 0x00581f0014037f89 */ /* 0x01082200000e0000 */
[----:B------:R-:W-:Y:S03]  /*f2f0*/  BSSY B1, `(.L_x_6442) ;  /* 0x000000d000017945 */ /* 0x000fe60003800000 */
[----:B---3--:R4:W3:Y:S01]  /*f300*/  SHFL.IDX PT, R8, R0, 0x2, 0x181f ;  /* 0x00581f0000087f89 */ /* 0x0088e200000e0000 */
[----:B------:R-:W-:Y:S05]  /*f310*/  @P1 BRA `(.L_x_6443) ;  /* 0x0000000000281947 */ /* 0x000fea0003800000 */
[----:B------:R-:W-:Y:S01]  /*f320*/  ULDC UR4, c[0x0][0xac8] ;  /* 0x0002b20000047ab9 */ /* 0x000fe20000000800 */
[----:B------:R-:W-:Y:S01]  /*f330*/  ULDC.64 UR8, c[0x0][0x208] ;  /* 0x0000820000087ab9 */ /* 0x000fe20000000a00 */
[----:B------:R-:W-:Y:S02]  /*f340*/  ISETP.GE.AND P2, PT, R17, UR4, PT ;  /* 0x0000000411007c0c */ /* 0x000fe4000bf46270 */
[----:B------:R-:W-:-:S11]  /*f350*/  ISETP.GE.AND P3, PT, R22, UR4, PT ;  /* 0x0000000416007c0c */ /* 0x000fd6000bf66270 */
[CC--:B---3--:R-:W-:Y:S02]  /*f360*/  @!P2 LEA R4, P0, R17.reuse, R8.reuse, 0x1 ;  /* 0x000000081104a211 */ /* 0x0c8fe400078008ff */
[C---:B------:R-:W-:Y:S02]  /*f370*/  @!P3 LEA R8, P1, R22.reuse, R8, 0x1 ;  /* 0x000000081608b211 */ /* 0x040fe400078208ff */
[-C--:B0-----:R-:W-:Y:S02]  /*f380*/  @!P2 LEA.HI.X R5, R17, R3.reuse, R50, 0x1, P0 ;  /* 0x000000031105a211 */ /* 0x081fe400000f0c32 */
[----:B------:R-:W-:-:S03]  /*f390*/  @!P3 LEA.HI.X R9, R22, R3, R48, 0x1, P1 ;  /* 0x000000031609b211 */ /* 0x000fc600008f0c30 */
[----:B------:R0:W-:Y:S04]  /*f3a0*/  @!P2 ST.E.128 desc[UR8][R4.64], R24 ;  /* 0x000000180400a985 */ /* 0x0001e8000c101d08 */
[----:B------:R0:W-:Y:S02]  /*f3b0*/  @!P3 ST.E.128 desc[UR8][R8.64], R40 ;  /* 0x000000280800b985 */ /* 0x0001e4000c101d08 */
.L_x_6443:
[----:B------:R-:W-:Y:S05]  /*f3c0*/  BSYNC B1 ;  /* 0x0000000000017941 */ /* 0x000fea0003800000 */
.L_x_6442:
[----:B0-----:R-:W-:Y:S01]  /*f3d0*/  VIADD R3, R49, 0x60 ;  /* 0x0000006031037836 */ /* 0x001fe20000000000 */
[----:B-12-4-:R-:W4:Y:S04]  /*f3e0*/  SHFL.IDX PT, R20, R20, 0x3, 0x181f ;  /* 0x00781f0014147f89 */ /* 0x016f2800000e0000 */
[----:B------:R-:W-:Y:S01]  /*f3f0*/  ISETP.GE.AND P0, PT, R3, R6, PT ;  /* 0x000000060300720c */ /* 0x000fe20003f06270 */
[----:B------:R-:W0:-:S12]  /*f400*/  SHFL.IDX PT, R0, R0, 0x3, 0x181f ;  /* 0x00781f0000007f89 */ /* 0x000e1800000e0000 */
[----:B------:R-:W-:Y:S05]  /*f410*/  @P0 BRA `(.L_x_6444) ;  /* 0x0000001c00040947 */ /* 0x000fea0003800000 */
[----:B------:R-:W-:Y:S01]  /*f420*/  ULDC UR4, c[0x0][0xac8] ;  /* 0x0002b20000047ab9 */ /* 0x000fe20000000800 */
[----:B------:R-:W-:Y:S01]  /*f430*/  ULDC.64 UR8, c[0x0][0x208] ;  /* 0x0000820000087ab9 */ /* 0x000fe20000000a00 */
[----:B------:R-:W-:-:S13]  /*f440*/  ISETP.GE.AND P1, PT, R17, UR4, PT ;  /* 0x0000000411007c0c */ /* 0x000fda000bf26270 */
[----:B0-----:R-:W-:-:S04]  /*f450*/  @!P1 LEA R4, P0, R17, R0, 0x1 ;  /* 0x0000000011049211 */ /* 0x001fc800078008ff */
[----:B----4-:R-:W-:Y:S02]  /*f460*/  @!P1 LEA.HI.X R5, R17, R20, R50, 0x1, P0 ;  /* 0x0000001411059211 */ /* 0x010fe400000f0c32 */
[----:B------:R-:W-:-:S03]  /*f470*/  ISETP.GE.AND P0, PT, R22, UR4, PT ;  /* 0x0000000416007c0c */ /* 0x000fc6000bf06270 */
[----:B------:R0:W-:Y:S10]  /*f480*/  @!P1 ST.E.128 desc[UR8][R4.64], R28 ;  /* 0x0000001c04009985 */ /* 0x0001f4000c101d08 */
[----:B------:R-:W-:Y:S05]  /*f490*/  @P0 BRA `(.L_x_6444) ;  /* 0x0000001800e40947 */ /* 0x000fea0003800000 */
[----:B0-----:R-:W-:Y:S01]  /*f4a0*/  LEA R4, P0, R22, R0, 0x1 ;  /* 0x0000000016047211 */ /* 0x001fe200078008ff */
[----:B------:R-:W-:-:S03]  /*f4b0*/  ULDC.64 UR8, c[0x0][0x208] ;  /* 0x0000820000087ab9 */ /* 0x000fc60000000a00 */
[----:B------:R-:W-:-:S05]  /*f4c0*/  LEA.HI.X R5, R22, R20, R48, 0x1, P0 ;  /* 0x0000001416057211 */ /* 0x000fca00000f0c30 */
[----:B------:R0:W-:Y:S01]  /*f4d0*/  ST.E.128 desc[UR8][R4.64], R44 ;  /* 0x0000002c04007985 */ /* 0x0001e2000c101d08 */
[----:B------:R-:W-:Y:S05]  /*f4e0*/  BRA `(.L_x_6444) ;  /* 0x0000001800d07947 */ /* 0x000fea0003800000 */
.L_x_6437:
[----:B------:R0:W5:Y:S01]  /*f4f0*/  LDL R103, [R1+0x4] ;  /* 0x0000040001677983 */ /* 0x0001620000100800 */
[----:B------:R-:W-:Y:S01]  /*f500*/  ULDC.64 UR12, c[0x0][0xb08] ;  /* 0x0002c200000c7ab9 */ /* 0x000fe20000000a00 */
[----:B------:R-:W-:Y:S01]  /*f510*/  R2UR UR15, R222 ;  /* 0x00000000de0f72ca */ /* 0x000fe200000e0000 */
[----:B------:R-:W-:Y:S01]  /*f520*/  UIMAD UR10, UR11, UR12, URZ ;  /* 0x0000000c0b0a72a4 */ /* 0x000fe2000f8e023f */
[----:B------:R-:W1:Y:S01]  /*f530*/  @P1 LDC R0, c[0x0][0xbec] ;  /* 0x0002fb00ff001b82 */ /* 0x000e620000000800 */
[----:B------:R-:W-:Y:S01]  /*f540*/  UIMAD.WIDE.U32 UR8, UR4, UR12, URZ ;  /* 0x0000000c040872a5 */ /* 0x000fe2000f8e003f */
[----:B------:R-:W-:Y:S01]  /*f550*/  R2UR UR14, R221 ;  /* 0x00000000dd0e72ca */ /* 0x000fe200000e0000 */
[----:B------:R-:W-:Y:S01]  /*f560*/  UIMAD UR10, UR4, UR13, UR10 ;  /* 0x0000000d040a72a4 */ /* 0x000fe2000f8e020a */
[----:B------:R-:W-:Y:S01]  /*f570*/  IMAD.MOV.U32 R3, RZ, RZ, R15 ;  /* 0x000000ffff037224 */ /* 0x000fe200078e000f */
[----:B------:R-:W-:Y:S01]  /*f580*/  USHF.R.S32.HI UR4, URZ, 0x1f, UR7 ;  /* 0x0000001f3f047899 */ /* 0x000fe20008011407 */
[----:B------:R-:W-:Y:S01]  /*f590*/  ISETP.GE.AND P0, PT, R25, R6, PT ;  /* 0x000000061900720c */ /* 0x000fe20003f06270 */
[----:B------:R-:W-:Y:S01]  /*f5a0*/  UIADD3 UR9, UR9, UR10, URZ ;  /* 0x0000000a09097290 */ /* 0x000fe2000fffe03f */
[----:B------:R-:W2:Y:S01]  /*f5b0*/  @P1 LDC R5, c[0x0][0xbf0] ;  /* 0x0002fc00ff051b82 */ /* 0x000ea20000000800 */
[----:B------:R-:W-:Y:S01]  /*f5c0*/  VIADD R18, R18, 0x34820 ;  /* 0x0003482012127836 */ /* 0x000fe20000000000 */
[----:B------:R-:W-:Y:S01]  /*f5d0*/  ULDC.64 UR10, c[0x0][0xb38] ;  /* 0x0002ce00000a7ab9 */ /* 0x000fe20000000a00 */
[----:B------:R-:W-:Y:S01]  /*f5e0*/  BSSY B1, `(.L_x_6445) ;  /* 0x0000076000017945 */ /* 0x000fe20003800000 */
[----:B------:R-:W-:Y:S01]  /*f5f0*/  UIMAD.WIDE.U32 UR8, UR15, UR10, UR8 ;  /* 0x0000000a0f0872a5 */ /* 0x000fe2000f8e0008 */
[----:B------:R-:W-:-:S02]  /*f600*/  SHF.R.S32.HI R24, RZ, 0x1f, R223 ;  /* 0x0000001fff187819 */ /* 0x000fc400000114df */
[----:B------:R-:W-:Y:S01]  /*f610*/  PRMT R18, RZ, 0x654, R18 ;  /* 0x00000654ff127816 */ /* 0x000fe20000000012 */
[----:B------:R-:W-:Y:S01]  /*f620*/  UIMAD UR9, UR15, UR11, UR9 ;  /* 0x0000000b0f0972a4 */ /* 0x000fe2000f8e0209 */
[----:B------:R-:W-:Y:S02]  /*f630*/  SHF.R.S32.HI R26, RZ, 0x1f, R224 ;  /* 0x0000001fff1a7819 */ /* 0x000fe400000114e0 */
[----:B------:R-:W-:Y:S01]  /*f640*/  ULDC.64 UR10, c[0x0][0xb40] ;  /* 0x0002d000000a7ab9 */ /* 0x000fe20000000a00 */
[----:B------:R0:W-:Y:S01]  /*f650*/  SYNCS.ARRIVE.TRANS64.RED.A1T0 RZ, [R18+URZ], RZ ;  /* 0x000000ff12ff79a7 */ /* 0x0001e2000810043f */
[----:B------:R-:W-:Y:S01]  /*f660*/  UIMAD UR4, UR4, UR10, URZ ;  /* 0x0000000a040472a4 */ /* 0x000fe2000f8e023f */
[----:B------:R-:W-:Y:S01]  /*f670*/  SHF.R.S32.HI R28, RZ, 0x1f, R225 ;  /* 0x0000001fff1c7819 */ /* 0x000fe200000114e1 */
[----:B------:R-:W-:Y:S01]  /*f680*/  UIMAD.WIDE.U32 UR8, UR7, UR10, UR8 ;  /* 0x0000000a070872a5 */ /* 0x000fe2000f8e0008 */
[----:B-1----:R-:W-:Y:S01]  /*f690*/  @P1 IMAD.HI.U32 R0, R15, R0, RZ ;  /* 0x000000000f001227 */ /* 0x002fe200078e00ff */
[----:B------:R-:W-:Y:S01]  /*f6a0*/  UIMAD UR4, UR7, UR11, UR4 ;  /* 0x0000000b070472a4 */ /* 0x000fe2000f8e0204 */
[----:B------:R-:W-:-:S02]  /*f6b0*/  SHF.R.S32.HI R29, RZ, 0x1f, R226 ;  /* 0x0000001fff1d7819 */ /* 0x000fc400000114e2 */
[----:B------:R-:W-:Y:S01]  /*f6c0*/  ULDC.64 UR10, c[0x0][0xb48] ;  /* 0x0002d200000a7ab9 */ /* 0x000fe20000000a00 */
[----:B------:R-:W-:Y:S01]  /*f6d0*/  UIADD3 UR9, UR9, UR4, URZ ;  /* 0x0000000409097290 */ /* 0x000fe2000fffe03f */
[----:B------:R-:W-:Y:S02]  /*f6e0*/  SHF.R.S32.HI R30, RZ, 0x1f, R227 ;  /* 0x0000001fff1e7819 */ /* 0x000fe400000114e3 */
[----:B--2---:R-:W-:Y:S01]  /*f6f0*/  @P1 SHF.R.U32.HI R3, RZ, R5, R0 ;  /* 0x00000005ff031219 */ /* 0x004fe20000011600 */
[----:B------:R-:W-:Y:S01]  /*f700*/  UIMAD.WIDE.U32 UR8, UR14, UR10, UR8 ;  /* 0x0000000a0e0872a5 */ /* 0x000fe2000f8e0008 */
[----:B------:R-:W-:Y:S02]  /*f710*/  SHF.R.S32.HI R31, RZ, 0x1f, R228 ;  /* 0x0000001fff1f7819 */ /* 0x000fe400000114e4 */
[--C-:B------:R-:W-:Y:S01]  /*f720*/  SHF.R.S32.HI R0, RZ, 0x1f, R3.reuse ;  /* 0x0000001fff007819 */ /* 0x100fe20000011403 */
[----:B------:R-:W-:Y:S01]  /*f730*/  IMAD.MOV R4, RZ, RZ, -R3 ;  /* 0x000000ffff047224 */ /* 0x000fe200078e0a03 */
[----:B------:R-:W-:-:S02]  /*f740*/  UIMAD UR4, UR14, UR11, UR9 ;  /* 0x0000000b0e0472a4 */ /* 0x000fc4000f8e0209 */
        /* <DEDUP_REMOVED lines=26> */
[----:B------:R-:W-:Y:S01]  /*f8f0*/  LEA.HI.X R3, R4, UR9, R3, 0x2, P1 ;  /* 0x0000000904037c11 */ /* 0x000fe200088f1403 */
[----:B------:R0:W1:Y:S04]  /*f900*/  SHFL.IDX PT, R8, R0, RZ, 0x1c1f ;  /* 0x001c1fff00087589 */ /* 0x00006800000e0000 */
[----:B------:R0:W2:Y:S01]  /*f910*/  SHFL.IDX PT, R9, R3, RZ, 0x1c1f ;  /* 0x001c1fff03097589 */ /* 0x0000a200000e0000 */
[----:B------:R-:W-:Y:S05]  /*f920*/  @P0 BRA `(.L_x_6446) ;  /* 0x0000000400040947 */ /* 0x000fea0003800000 */
[----:B------:R-:W-:Y:S01]  /*f930*/  ULDC UR4, c[0x0][0xac8] ;  /* 0x0002b20000047ab9 */ /* 0x000fe20000000800 */
[----:B------:R-:W-:Y:S01]  /*f940*/  ULDC.64 UR8, c[0x0][0x208] ;  /* 0x0000820000087ab9 */ /* 0x000fe20000000a00 */
[----:B-----5:R-:W-:Y:S02]  /*f950*/  ISETP.GE.AND P3, PT, R103, UR4, PT ;  /* 0x0000000467007c0c */ /* 0x020fe4000bf66270 */
[----:B------:R-:W-:Y:S02]  /*f960*/  ISETP.GE.AND P2, PT, R237, UR4, PT ;  /* 0x00000004ed007c0c */ /* 0x000fe4000bf46270 */
[----:B------:R-:W-:Y:S02]  /*f970*/  ISETP.GE.AND P1, PT, R236, UR4, PT ;  /* 0x00000004ec007c0c */ /* 0x000fe4000bf26270 */
[----:B------:R-:W-:Y:S02]  /*f980*/  ISETP.GE.AND P0, PT, R235, UR4, PT ;  /* 0x00000004eb007c0c */ /* 0x000fe4000bf06270 */
[----:B------:R-:W-:-:S05]  /*f990*/  ISETP.GE.AND P4, PT, R233, UR4, PT ;  /* 0x00000004e9007c0c */ /* 0x000fca000bf86270 */
[----:B-12---:R-:W-:Y:S02]  /*f9a0*/  @!P3 IMAD.WIDE R4, R103, 0x4, R8 ;  /* 0x000000046704b825 */ /* 0x006fe400078e0208 */
[CC--:B------:R-:W-:Y:S02]  /*f9b0*/  @!P2 LEA R10, P6, R237.reuse, R8.reuse, 0x2 ;  /* 0x00000008ed0aa211 */ /* 0x0c0fe400078c10ff */
[-C--:B------:R-:W-:Y:S01]  /*f9c0*/  @!P1 LEA R12, P5, R236, R8.reuse, 0x2 ;  /* 0x00000008ec0c9211 */ /* 0x080fe200078a10ff */
[----:B------:R1:W-:Y:S01]  /*f9d0*/  @!P3 ST.E.64 desc[UR8][R4.64], R20 ;  /* 0x000000140400b985 */ /* 0x0003e2000c101b08 */
[----:B------:R-:W-:Y:S02]  /*f9e0*/  ISETP.GE.AND P3, PT, R234, UR4, PT ;  /* 0x00000004ea007c0c */ /* 0x000fe4000bf66270 */
        /* <DEDUP_REMOVED lines=8> */
[-C--:B-1----:R-:W-:Y:S01]  /*fa70*/  @!P3 LEA R4, P6, R234, R8.reuse, 0x2 ;  /* 0x00000008ea04b211 */ /* 0x082fe200078c10ff */
[----:B------:R1:W-:Y:S01]  /*fa80*/  @!P0 ST.E.64 desc[UR8][R14.64], R36 ;  /* 0x000000240e008985 */ /* 0x0003e2000c101b08 */
[----:B0-----:R-:W-:-:S02]  /*fa90*/  @!P4 LEA R18, P0, R233, R8, 0x2 ;  /* 0x00000008e912c211 */ /* 0x001fc400078010ff */
[----:B------:R-:W-:Y:S02]  /*faa0*/  ISETP.GE.AND P1, PT, R230, UR4, PT ;  /* 0x00000004e6007c0c */ /* 0x000fe4000bf26270 */
[-C--:B------:R-:W-:Y:S02]  /*fab0*/  @!P4 LEA.HI.X R19, R233, R9.reuse, R98, 0x2, P0 ;  /* 0x00000009e913c211 */ /* 0x080fe400000f1462 */
[----:B------:R-:W-:Y:S02]  /*fac0*/  @!P3 LEA.HI.X R5, R234, R9, R99, 0x2, P6 ;  /* 0x00000009ea05b211 */ /* 0x000fe400030f1463 */
[----:B------:R-:W-:Y:S02]  /*fad0*/  ISETP.GE.AND P0, PT, R229, UR4, PT ;  /* 0x00000004e5007c0c */ /* 0x000fe4000bf06270 */
[----:B------:R-:W-:Y:S01]  /*fae0*/  @!P5 LEA R20, P6, R232, R8, 0x2 ;  /* 0x00000008e814d211 */ /* 0x000fe200078c10ff */
[----:B------:R0:W-:Y:S01]  /*faf0*/  @!P3 ST.E.64 desc[UR8][R4.64], R40 ;  /* 0x000000280400b985 */ /* 0x0001e2000c101b08 */
[----:B------:R-:W-:-:S02]  /*fb00*/  ISETP.GE.AND P3, PT, R228, UR4, PT ;  /* 0x00000004e4007c0c */ /* 0x000fc4000bf66270 */
[----:B------:R-:W-:Y:S01]  /*fb10*/  @!P5 LEA.HI.X R21, R232, R9, R35, 0x2, P6 ;  /* 0x00000009e815d211 */ /* 0x000fe200030f1423 */
[----:B------:R4:W-:Y:S01]  /*fb20*/  @!P4 ST.E.64 desc[UR8][R18.64], R44 ;  /* 0x0000002c1200c985 */ /* 0x0009e2000c101b08 */
[----:B--2---:R-:W-:-:S03]  /*fb30*/  @!P2 LEA R10, P4, R231, R8, 0x2 ;  /* 0x00000008e70aa211 */ /* 0x004fc600078810ff */
[----:B------:R-:W-:Y:S01]  /*fb40*/  @!P5 ST.E.64 desc[UR8][R20.64], R48 ;  /* 0x000000301400d985 */ /* 0x000fe2000c101b08 */
[CC--:B---3--:R-:W-:Y:S02]  /*fb50*/  @!P1 LEA R12, P5, R230.reuse, R8.reuse, 0x2 ;  /* 0x00000008e60c9211 */ /* 0x0c8fe400078a10ff */
[-C--:B------:R-:W-:Y:S02]  /*fb60*/  @!P2 LEA.HI.X R11, R231, R9.reuse, R34, 0x2, P4 ;  /* 0x00000009e70ba211 */ /* 0x080fe400020f1422 */
[----:B-1----:R-:W-:Y:S02]  /*fb70*/  @!P0 LEA R14, P6, R229, R8, 0x2 ;  /* 0x00000008e50e8211 */ /* 0x002fe400078c10ff */
[----:B------:R-:W-:Y:S01]  /*fb80*/  ISETP.GE.AND P4, PT, R227, UR4, PT ;  /* 0x00000004e3007c0c */ /* 0x000fe2000bf86270 */
[----:B------:R1:W-:Y:S01]  /*fb90*/  @!P2 ST.E.64 desc[UR8][R10.64], R52 ;  /* 0x000000340a00a985 */ /* 0x0003e2000c101b08 */
[-C--:B------:R-:W-:Y:S02]  /*fba0*/  @!P1 LEA.HI.X R13, R230, R9.reuse, R33, 0x2, P5 ;  /* 0x00000009e60d9211 */ /* 0x080fe400028f1421 */
[----:B------:R-:W-:-:S02]  /*fbb0*/  @!P0 LEA.HI.X R15, R229, R9, R32, 0x2, P6 ;  /* 0x00000009e50f8211 */ /* 0x000fc400030f1420 */
[----:B------:R-:W-:Y:S01]  /*fbc0*/  ISETP.GE.AND P2, PT, R226, UR4, PT ;  /* 0x00000004e2007c0c */ /* 0x000fe2000bf46270 */
[----:B------:R2:W-:Y:S01]  /*fbd0*/  @!P1 ST.E.64 desc[UR8][R12.64], R56 ;  /* 0x000000380c009985 */ /* 0x0005e2000c101b08 */
[----:B0-----:R-:W-:Y:S02]  /*fbe0*/  @!P3 LEA R4, P5, R228, R8, 0x2 ;  /* 0x00000008e404b211 */ /* 0x001fe400078a10ff */
[----:B------:R-:W-:Y:S01]  /*fbf0*/  ISETP.GE.AND P1, PT, R225, UR4, PT ;  /* 0x00000004e1007c0c */ /* 0x000fe2000bf26270 */
[----:B------:R0:W-:Y:S01]  /*fc00*/  @!P0 ST.E.64 desc[UR8][R14.64], R60 ;  /* 0x0000003c0e008985 */ /* 0x0001e2000c101b08 */
[----:B------:R-:W-:Y:S02]  /*fc10*/  ISETP.GE.AND P0, PT, R224, UR4, PT ;  /* 0x00000004e0007c0c */ /* 0x000fe4000bf06270 */
[----:B------:R-:W-:Y:S02]  /*fc20*/  @!P3 LEA.HI.X R5, R228, R9, R31, 0x2, P5 ;  /* 0x00000009e405b211 */ /* 0x000fe400028f141f */
[----:B------:R-:W-:-:S02]  /*fc30*/  ISETP.GE.AND P5, PT, R223, UR4, PT ;  /* 0x00000004df007c0c */ /* 0x000fc4000bfa6270 */
[CC--:B----4-:R-:W-:Y:S01]  /*fc40*/  @!P4 LEA R18, P6, R227.reuse, R8.reuse, 0x2 ;  /* 0x00000008e312c211 */ /* 0x0d0fe200078c10ff */
[----:B------:R3:W-:Y:S01]  /*fc50*/  @!P3 ST.E.64 desc[UR8][R4.64], R64 ;  /* 0x000000400400b985 */ /* 0x0007e2000c101b08 */
[CC--:B-1----:R-:W-:Y:S02]  /*fc60*/  @!P2 LEA R10, P3, R226.reuse, R8.reuse, 0x2 ;  /* 0x00000008e20aa211 */ /* 0x0c2fe400078610ff */
[-C--:B------:R-:W-:Y:S02]  /*fc70*/  @!P4 LEA.HI.X R19, R227, R9.reuse, R30, 0x2, P6 ;  /* 0x00000009e313c211 */ /* 0x080fe400030f141e */
[-C--:B--2---:R-:W-:Y:S02]  /*fc80*/  @!P1 LEA R12, P6, R225, R8.reuse, 0x2 ;  /* 0x00000008e10c9211 */ /* 0x084fe400078c10ff */
[----:B------:R-:W-:Y:S01]  /*fc90*/  @!P2 LEA.HI.X R11, R226, R9, R29, 0x2, P3 ;  /* 0x00000009e20ba211 */ /* 0x000fe200018f141d */
[----:B------:R3:W-:Y:S01]  /*fca0*/  @!P4 ST.E.64 desc[UR8][R18.64], R68 ;  /* 0x000000441200c985 */ /* 0x0007e2000c101b08 */
[----:B0-----:R-:W-:-:S02]  /*fcb0*/  @!P0 LEA R14, P4, R224, R8, 0x2 ;  /* 0x00000008e00e8211 */ /* 0x001fc400078810ff */
        /* <DEDUP_REMOVED lines=8> */
.L_x_6446:
[----:B------:R-:W-:Y:S05]  /*fd40*/  BSYNC B1 ;  /* 0x0000000000017941 */ /* 0x000fea0003800000 */
.L_x_6445:
        /* <DEDUP_REMOVED lines=8> */
[----:B-----5:R-:W-:Y:S02]  /*fdd0*/  ISETP.GE.AND P2, PT, R103, UR4, PT ;  /* 0x0000000467007c0c */ /* 0x020fe4000bf46270 */
[----:B------:R-:W-:Y:S02]  /*fde0*/  ISETP.GE.AND P4, PT, R234, UR4, PT ;  /* 0x00000004ea007c0c */ /* 0x000fe4000bf86270 */
[----:B------:R-:W-:-:S05]  /*fdf0*/  ISETP.GE.AND P3, PT, R235, UR4, PT ;  /* 0x00000004eb007c0c */ /* 0x000fca000bf66270 */
[CC--:B-1----:R-:W-:Y:S02]  /*fe00*/  @!P1 LEA R10, P5, R237.reuse, R8.reuse, 0x2 ;  /* 0x00000008ed0a9211 */ /* 0x0c2fe400078a10ff */
[CC--:B------:R-:W-:Y:S02]  /*fe10*/  @!P0 LEA R12, P6, R236.reuse, R8.reuse, 0x2 ;  /* 0x00000008ec0c8211 */ /* 0x0c0fe400078c10ff */
[-C--:B---3--:R-:W-:Y:S01]  /*fe20*/  @!P1 LEA.HI.X R11, R237, R9.reuse, R102, 0x2, P5 ;  /* 0x00000009ed0b9211 */ /* 0x088fe200028f1466 */
[----:B------:R-:W-:Y:S01]  /*fe30*/  @!P2 IMAD.WIDE R4, R103, 0x4, R8 ;  /* 0x000000046704a825 */ /* 0x000fe200078e0208 */
[----:B------:R-:W-:Y:S02]  /*fe40*/  ISETP.GE.AND P5, PT, R233, UR4, PT ;  /* 0x00000004e9007c0c */ /* 0x000fe4000bfa6270 */
[----:B------:R-:W-:Y:S02]  /*fe50*/  @!P0 LEA.HI.X R13, R236, R9, R101, 0x2, P6 ;  /* 0x00000009ec0d8211 */ /* 0x000fe400030f1465 */
[----:B------:R1:W-:Y:S01]  /*fe60*/  @!P2 ST.E.64 desc[UR8][R4.64], R92 ;  /* 0x0000005c0400a985 */ /* 0x0003e2000c101b08 */
[----:B0-----:R-:W-:-:S02]  /*fe70*/  @!P4 LEA R18, P2, R234, R8, 0x2 ;  /* 0x00000008ea12c211 */ /* 0x001fc400078410ff */
[----:B------:R-:W-:Y:S01]  /*fe80*/  @!P3 LEA R14, P6, R235, R8, 0x2 ;  /* 0x00000008eb0eb211 */ /* 0x000fe200078c10ff */
[----:B------:R-:W-:Y:S01]  /*fe90*/  @!P1 ST.E.64 desc[UR8][R10.64], R94 ;  /* 0x0000005e0a009985 */ /* 0x000fe2000c101b08 */
        /* <DEDUP_REMOVED lines=11> */
[-C--:B-1----:R-:W-:Y:S02]  /*ff50*/  @!P0 LEA R4, P4, R232, R8.reuse, 0x2 ;  /* 0x00000008e8048211 */ /* 0x082fe400078810ff */
[-C--:B0-----:R-:W-:Y:S01]  /*ff60*/  @!P2 LEA R12, P6, R230, R8.reuse, 0x2 ;  /* 0x00000008e60ca211 */ /* 0x081fe200078c10ff */
[----:B------:R-:W-:Y:S01]  /*ff70*/  @!P5 ST.E.64 desc[UR8][R20.64], R46 ;  /* 0x0000002e1400d985 */ /* 0x000fe2000c101b08 */
[----:B------:R-:W-:Y:S02]  /*ff80*/  @!P1 LEA R10, P5, R231, R8, 0x2 ;  /* 0x00000008e70a9211 */ /* 0x000fe400078a10ff */
[----:B------:R-:W-:-:S02]  /*ff90*/  @!P0 LEA.HI.X R5, R232, R9, R35, 0x2, P4 ;  /* 0x00000009e8058211 */ /* 0x000fc400020f1423 */
[----:B------:R-:W-:Y:S02]  /*ffa0*/  ISETP.GE.AND P4, PT, R228, UR4, PT ;  /* 0x00000004e4007c0c */ /* 0x000fe4000bf86270 */
[-C--:B------:R-:W-:Y:S01]  /*ffb0*/  @!P1 LEA.HI.X R11, R231, R9.reuse, R34, 0x2, P5 ;  /* 0x00000009e70b9211 */ /* 0x080fe200028f1422 */
[----:B------:R-:W-:Y:S01]  /*ffc0*/  @!P0 ST.E.64 desc[UR8][R4.64], R50 ;  /* 0x0000003204008985 */ /* 0x000fe2000c101b08 */
[----:B------:R-:W-:Y:S02]  /*ffd0*/  @!P2 LEA.HI.X R13, R230, R9, R33, 0x2, P6 ;  /* 0x00000009e60da211 */ /* 0x000fe400030f1421 */
[----:B------:R-:W-:Y:S01]  /*ffe0*/  ISETP.GE.AND P0, PT, R225, UR4, PT ;  /* 0x00000004e1007c0c */ /* 0x000fe2000bf06270 */
[----:B------:R0:W-:Y:S01]  /*fff0*/  @!P1 ST.E.64 desc[UR8][R10.64], R54 ;  /* 0x000000360a009985 */ /* 0x0001e2000c101b08 */
[----:B------:R-:W-:Y:S02]  /*10000*/  ISETP.GE.AND P1, PT, R226, UR4, PT ;  /* 0x00000004e2007c0c */ /* 0x000fe4000bf26270 */
[----:B--2---:R-:W-:Y:S01]  /*10010*/  @!P3 LEA R14, P5, R229, R8, 0x2 ;  /* 0x00000008e50eb211 */ /* 0x004fe200078a10ff */
[----:B------:R1:W-:Y:S01]  /*10020*/  @!P2 ST.E.64 desc[UR8][R12.64], R58 ;  /* 0x0000003a0c00a985 */ /* 0x0003e2000c101b08 */
[----:B------:R-:W-:-:S02]  /*10030*/  ISETP.GE.AND P2, PT, R227, UR4, PT ;  /* 0x00000004e3007c0c */ /* 0x000fc4000bf46270 */
[CC--:B---3--:R-:W-:Y:S02]  /*10040*/  @!P4 LEA R18, P6, R228.reuse, R8.reuse, 0x2 ;  /* 0x00000008e412c211 */ /* 0x0c8fe400078c10ff */
[-C--:B------:R-:W-:Y:S02]  /*10050*/  @!P3 LEA.HI.X R15, R229, R9.reuse, R32, 0x2, P5 ;  /* 0x00000009e50fb211 */ /* 0x080fe400028f1420 */
[----:B------:R-:W-:Y:S02]  /*10060*/  @!P4 LEA.HI.X R19, R228, R9, R31, 0x2, P6 ;  /* 0x00000009e413c211 */ /* 0x000fe400030f141f */
[----:B------:R-:W-:Y:S01]  /*10070*/  ISETP.GE.AND P5, PT, R224, UR4, PT ;  /* 0x00000004e0007c0c */ /* 0x000fe2000bfa6270 */
[----:B------:R2:W-:Y:S01]  /*10080*/  @!P3 ST.E.64 desc[UR8][R14.64], R62 ;  /* 0x0000003e0e00b985 */ /* 0x0005e2000c101b08 */
[----:B0-----:R-:W-:-:S03]  /*10090*/  @!P1 LEA R10, P6, R226, R8, 0x2 ;  /* 0x00000008e20a9211 */ /* 0x001fc600078c10ff */
[-C--:B------:R-:W-:Y:S01]  /*100a0*/  @!P2 LEA R4, P3, R227, R8.reuse, 0x2 ;  /* 0x00000008e304a211 */ /* 0x080fe200078610ff */
[----:B------:R2:W-:Y:S01]  /*100b0*/  @!P4 ST.E.64 desc[UR8][R18.64], R66 ;  /* 0x000000421200c985 */ /* 0x0005e2000c101b08 */
[-C--:B-1----:R-:W-:Y:S02]  /*100c0*/  @!P0 LEA R12, P4, R225, R8.reuse, 0x2 ;  /* 0x00000008e10c8211 */ /* 0x082fe400078810ff */
[-C--:B------:R-:W-:Y:S02]  /*100d0*/  @!P2 LEA.HI.X R5, R227, R9.reuse, R30, 0x2, P3 ;  /* 0x00000009e305a211 */ /* 0x080fe400018f141e */
[-C--:B------:R-:W-:Y:S02]  /*100e0*/  @!P1 LEA.HI.X R11, R226, R9.reuse, R29, 0x2, P6 ;  /* 0x00000009e20b9211 */ /* 0x080fe400030f141d */
[----:B------:R-:W-:Y:S01]  /*100f0*/  @!P0 LEA.HI.X R13, R225, R9, R28, 0x2, P4 ;  /* 0x00000009e10d8211 */ /* 0x000fe200020f141c */
[----:B------:R2:W-:Y:S01]  /*10100*/  @!P2 ST.E.64 desc[UR8][R4.64], R70 ;  /* 0x000000460400a985 */ /* 0x0005e2000c101b08 */
[----:B------:R-:W-:-:S03]  /*10110*/  @!P5 LEA R20, P3, R224, R8, 0x2 ;  /* 0x00000008e014d211 */ /* 0x000fc600078610ff */
[----:B------:R2:W-:Y:S01]  /*10120*/  @!P1 ST.E.64 desc[UR8][R10.64], R74 ;  /* 0x0000004a0a009985 */ /* 0x0005e2000c101b08 */
[----:B------:R-:W-:-:S03]  /*10130*/  @!P5 LEA.HI.X R21, R224, R9, R26, 0x2, P3 ;  /* 0x00000009e015d211 */ /* 0x000fc600018f141a */
[----:B------:R2:W-:Y:S01]  /*10140*/  @!P0 ST.E.64 desc[UR8][R12.64], R78 ;  /* 0x0000004e0c008985 */ /* 0x0005e2000c101b08 */
[----:B------:R-:W-:-:S03]  /*10150*/  ISETP.GE.AND P0, PT, R223, UR4, PT ;  /* 0x00000004df007c0c */ /* 0x000fc6000bf06270 */
[----:B------:R2:W-:Y:S10]  /*10160*/  @!P5 ST.E.64 desc[UR8][R20.64], R82 ;  /* 0x000000521400d985 */ /* 0x0005f4000c101b08 */
[----:B------:R-:W-:Y:S05]  /*10170*/  @P0 BRA `(.L_x_6444) ;  /* 0x0000000c00ac0947 */ /* 0x000fea0003800000 */
[----:B--2---:R-:W-:Y:S01]  /*10180*/  LEA R4, P0, R223, R8, 0x2 ;  /* 0x00000008df047211 */ /* 0x004fe200078010ff */
[----:B------:R-:W-:-:S03]  /*10190*/  ULDC.64 UR8, c[0x0][0x208] ;  /* 0x0000820000087ab9 */ /* 0x000fc60000000a00 */
[----:B------:R-:W-:-:S05]  /*101a0*/  LEA.HI.X R5, R223, R9, R24, 0x2, P0 ;  /* 0x00000009df057211 */ /* 0x000fca00000f1418 */
[----:B------:R0:W-:Y:S01]  /*101b0*/  ST.E.64 desc[UR8][R4.64], R86 ;  /* 0x0000005604007985 */ /* 0x0001e2000c101b08 */
[----:B------:R-:W-:Y:S05]  /*101c0*/  BRA `(.L_x_6444) ;  /* 0x0000000c00987947 */ /* 0x000fea0003800000 */
.L_x_6435:
        /* <DEDUP_REMOVED lines=41> */
.L_x_6447:
[----:B------:R-:W-:Y:S01]  /*10460*/  R2UR UR7, R11 ;  /* 0x000000000b0772ca */ /* 0x000fe200000e0000 */
[----:B------:R-:W-:Y:S01]  /*10470*/  BSSY B1, `(.L_x_6448) ;  /* 0x0000040000017945 */ /* 0x000fe20003800000 */
[----:B------:R-:W-:-:S11]  /*10480*/  R2UR UR8, R10 ;  /* 0x000000000a0872ca */ /* 0x000fd600000e0000 */
[----:B------:R-:W-:Y:S02]  /*10490*/  USEL UR7, UR7, URZ, !UP0 ;  /* 0x0000003f07077287 */ /* 0x000fe4000c000000 */
[----:B------:R-:W-:Y:S01]  /*104a0*/  USEL UR20, UR8, URZ, !UP0 ;  /* 0x0000003f08147287 */ /* 0x000fe2000c000000 */
[----:B------:R-:W-:Y:S11]  /*104b0*/  @P0 BRA `(.L_x_6449) ;  /* 0x0000000000ec0947 */ /* 0x000ff60003800000 */
[----:B------:R-:W2:Y:S01]  /*104c0*/  LDL R3, [R1] ;  /* 0x0000000001037983 */ /* 0x000ea20000100800 */
[----:B------:R-:W0:Y:S02]  /*104d0*/  LDC R11, c[0x0][0xbe8] ;  /* 0x0002fa00ff0b7b82 */ /* 0x000e240000000800 */
[----:B0----5:R-:W-:Y:S01]  /*104e0*/  IMAD R4, R0, R11, RZ ;  /* 0x0000000b00047224 */ /* 0x021fe200078e02ff */
[----:B--2---:R-:W-:-:S13]  /*104f0*/  R2UR UR8, R3 ;  /* 0x00000000030872ca */ /* 0x004fda00000e0000 */
[----:B------:R-:W-:-:S04]  /*10500*/  IMAD.U32 R3, RZ, RZ, UR8 ;  /* 0x00000008ff037e24 */ /* 0x000fc8000f8e00ff */
[----:B------:R-:W-:-:S04]  /*10510*/  IMAD R3, R3, 0x80, R6 ;  /* 0x0000008003037824 */ /* 0x000fc800078e0206 */
[----:B------:R-:W-:-:S05]  /*10520*/  VIADD R6, R3, 0xffffff80 ;  /* 0xffffff8003067836 */ /* 0x000fca0000000000 */
[----:B------:R-:W-:-:S13]  /*10530*/  ISETP.GE.AND P0, PT, R6, R4, PT ;  /* 0x000000040600720c */ /* 0x000fda0003f06270 */
[----:B------:R-:W-:Y:S05]  /*10540*/  @P0 BRA `(.L_x_6449) ;  /* 0x0000000000c80947 */ /* 0x000fea0003800000 */
[----:B------:R-:W-:Y:S01]  /*10550*/  ISETP.NE.AND P0, PT, R11, 0x1, PT ;  /* 0x000000010b00780c */ /* 0x000fe20003f05270 */
[----:B------:R-:W-:Y:S01]  /*10560*/  UMOV UR17, 0x9b8 ;  /* 0x000009b800117882 */ /* 0x000fe20000000000 */
[----:B------:R-:W-:Y:S01]  /*10570*/  R2UR UR9, R220 ;  /* 0x00000000dc0972ca */ /* 0x000fe200000e0000 */
[----:B------:R-:W-:Y:S01]  /*10580*/  ULDC.64 UR24, c[0x0][0x208] ;  /* 0x0000820000187ab9 */ /* 0x000fe20000000a00 */
[----:B------:R-:W-:Y:S02]  /*10590*/  R2UR UR8, R221 ;  /* 0x00000000dd0872ca */ /* 0x000fe400000e0000 */
        /* <DEDUP_REMOVED lines=12> */
[----:B------:R-:W-:Y:S02]  /*10660*/  UIMAD.WIDE.U32 UR22, UR12, UR16, URZ ;  /* 0x000000100c1672a5 */ /* 0x000fe4000f8e003f */
[----:B------:R-:W-:Y:S01]  /*10670*/  UIMAD UR18, UR9, UR18, URZ ;  /* 0x00000012091272a4 */ /* 0x000fe2000f8e023f */
[----:B------:R-:W-:Y:S01]  /*10680*/  IMAD.MOV.U32 R3, RZ, RZ, R6 ;  /* 0x000000ffff037224 */ /* 0x000fe200078e0006 */
[----:B------:R-:W-:-:S02]  /*10690*/  UIMAD UR12, UR13, UR16, URZ ;  /* 0x000000100d0c72a4 */ /* 0x000fc4000f8e023f */
[----:B------:R-:W-:Y:S01]  /*106a0*/  UIMAD.WIDE.U32 UR8, UR10, UR7, URZ ;  /* 0x000000070a0872a5 */ /* 0x000fe2000f8e003f */
[----:B-1----:R-:W-:Y:S01]  /*106b0*/  @P0 SHF.R.U32.HI R3, RZ, R5, R4 ;  /* 0x00000005ff030219 */ /* 0x002fe20000011604 */
[----:B------:R-:W-:Y:S01]  /*106c0*/  UIMAD UR11, UR10, UR20, UR11 ;  /* 0x000000140a0b72a4 */ /* 0x000fe2000f8e020b */
[----:B------:R-:W-:Y:S01]  /*106d0*/  IMAD.U32 R4, RZ, RZ, UR22 ;  /* 0x00000016ff047e24 */ /* 0x000fe2000f8e00ff */
[----:B------:R-:W-:Y:S02]  /*106e0*/  UIADD3 UR12, UR23, UR12, URZ ;  /* 0x0000000c170c7290 */ /* 0x000fe4000fffe03f */
[----:B------:R-:W-:Y:S01]  /*106f0*/  IMAD.U32 R5, RZ, RZ, UR23 ;  /* 0x00000017ff057e24 */ /* 0x000fe2000f8e00ff */
[----:B------:R-:W-:Y:S01]  /*10700*/  UIADD3 UR18, UR15, UR18, URZ ;  /* 0x000000120f127290 */ /* 0x000fe2000fffe03f */
[--C-:B------:R-:W-:Y:S01]  /*10710*/  IMAD.MOV R9, RZ, RZ, -R3.reuse ;  /* 0x000000ffff097224 */ /* 0x100fe200078e0a03 */
[----:B------:R-:W-:Y:S01]  /*10720*/  UIADD3 UR14, UP1, UP2, UR8, UR14, UR4 ;  /* 0x0000000e080e7290 */ /* 0x000fe2000fa3e004 */
[----:B------:R-:W-:Y:S01]  /*10730*/  SHF.R.S32.HI R5, RZ, 0x1f, R3 ;  /* 0x0000001fff057819 */ /* 0x000fe20000011403 */
[----:B------:R-:W-:Y:S01]  /*10740*/  UIADD3 UR10, UR9, UR11, URZ ;  /* 0x0000000b090a7290 */ /* 0x000fe2000fffe03f */
[----:B------:R-:W-:-:S02]  /*10750*/  IMAD R9, R11, R9, R6 ;  /* 0x000000090b097224 */ /* 0x000fc400078e0206 */
[----:B------:R-:W-:Y:S01]  /*10760*/  IMAD.U32 R8, RZ, RZ, UR12 ;  /* 0x0000000cff087e24 */ /* 0x000fe2000f8e00ff */
[----:B------:R-:W-:Y:S01]  /*10770*/  UIADD3.X UR10, UR10, UR18, UR19, UP1, UP2 ;  /* 0x000000120a0a7290 */ /* 0x000fe20008fe4413 */
[----:B------:R-:W-:Y:S01]  /*10780*/  IADD3 R4, P0, P1, R3, UR14, R4 ;  /* 0x0000000e03047c10 */ /* 0x000fe2000f91e004 */
[----:B------:R-:W-:Y:S01]  /*10790*/  ULDC.64 UR8, c[0x0][UR17+0x210] ;  /* 0x0000840011087abb */ /* 0x000fe20008000a00 */
[----:B------:R-:W-:Y:S01]  /*107a0*/  SHF.R.S32.HI R3, RZ, 0x1f, R9 ;  /* 0x0000001fff037819 */ /* 0x000fe20000011409 */
        /* <DEDUP_REMOVED lines=12> */
.L_x_6449:
[----:B------:R-:W-:Y:S05]  /*10870*/  BSYNC B1 ;  /* 0x0000000000017941 */ /* 0x000fea0003800000 */
.L_x_6448:
[----:B------:R-:W-:-:S13]  /*10880*/  R2UR UR8, R220 ;  /* 0x00000000dc0872ca */ /* 0x000fda00000e0000 */
[----:B------:R-:W-:-:S06]  /*10890*/  UISETP.GT.AND UP0, UPT, UR8, 0x1, UPT ;  /* 0x000000010800788c */ /* 0x000fcc000bf04270 */
[----:B------:R-:W-:-:S13]  /*108a0*/  PLOP3.LUT P0, PT, PT, PT, UP0, 0x80, 0x0 ;  /* 0x000000000000781c */ /* 0x000fda0003f0f008 */
[----:B------:R-:W-:Y:S05]  /*108b0*/  @P0 BRA `(.L_x_6444) ;  /* 0x0000000400dc0947 */ /* 0x000fea0003800000 */
[----:B0-----:R-:W2:Y:S01]  /*108c0*/  LDL.LU R3, [R1] ;  /* 0x0000000001037983 */ /* 0x001ea20000300800 */
[----:B------:R-:W0:Y:S01]  /*108d0*/  LDC R13, c[0x0][0xbe8] ;  /* 0x0002fa00ff0d7b82 */ /* 0x000e220000000800 */
[----:B------:R-:W-:Y:S01]  /*108e0*/  ULDC.64 UR12, c[0x0][0xaa0] ;  /* 0x0002a800000c7ab9 */ /* 0x000fe20000000a00 */
[----:B------:R-:W-:Y:S01]  /*108f0*/  SHF.R.S32.HI R10, RZ, 0x1f, R12 ;  /* 0x0000001fff0a7819 */ /* 0x000fe2000001140c */
[----:B------:R-:W-:Y:S01]  /*10900*/  UIMAD UR10, UR19, UR12, URZ ;  /* 0x0000000c130a72a4 */ /* 0x000fe2000f8e023f */
[----:B------:R-:W-:Y:S01]  /*10910*/  R2UR UR15, R222 ;  /* 0x00000000de0f72ca */ /* 0x000fe200000e0000 */
[----:B------:R-:W-:Y:S01]  /*10920*/  UIMAD.WIDE.U32 UR8, UR4, UR12, URZ ;  /* 0x0000000c040872a5 */ /* 0x000fe2000f8e003f */
[----:B------:R-:W-:Y:S01]  /*10930*/  LEA.HI R10, R10, R12, RZ, 0x3 ;  /* 0x0000000c0a0a7211 */ /* 0x000fe200078f18ff */
[----:B------:R-:W-:Y:S01]  /*10940*/  UIMAD UR10, UR4, UR13, UR10 ;  /* 0x0000000d040a72a4 */ /* 0x000fe2000f8e020a */
[----:B------:R-:W-:Y:S01]  /*10950*/  BSSY B1, `(.L_x_6450) ;  /* 0x0000040000017945 */ /* 0x000fe20003800000 */
[----:B------:R-:W-:-:S02]  /*10960*/  SHF.R.S32.HI R12, RZ, 0x1f, R22 ;  /* 0x0000001fff0c7819 */ /* 0x000fc40000011416 */
[----:B------:R-:W-:Y:S01]  /*10970*/  SHF.R.S32.HI R10, RZ, 0x3, R10 ;  /* 0x00000003ff0a7819 */ /* 0x000fe2000001140a */
[----:B------:R-:W-:Y:S01]  /*10980*/  UIADD3 UR9, UR9, UR10, URZ ;  /* 0x0000000a09097290 */ /* 0x000fe2000fffe03f */
[----:B------:R-:W-:Y:S02]  /*10990*/  SHF.R.S32.HI R14, RZ, 0x1f, R17 ;  /* 0x0000001fff0e7819 */ /* 0x000fe40000011411 */
[----:B------:R-:W-:Y:S02]  /*109a0*/  ULDC.64 UR10, c[0x0][0xae8] ;  /* 0x0002ba00000a7ab9 */ /* 0x000fe40000000a00 */
[----:B------:R-:W-:-:S04]  /*109b0*/  UIMAD.WIDE.U32 UR8, UR15, UR10, UR8 ;  /* 0x0000000a0f0872a5 */ /* 0x000fc8000f8e0008 */
[----:B------:R-:W-:Y:S01]  /*109c0*/  UIMAD UR9, UR15, UR11, UR9 ;  /* 0x0000000b0f0972a4 */ /* 0x000fe2000f8e0209 */
[----:B0-----:R-:W-:Y:S02]  /*109d0*/  ISETP.NE.AND P0, PT, R13, 0x1, PT ;  /* 0x000000010d00780c */ /* 0x001fe40003f05270 */
[----:B------:R-:W-:Y:S02]  /*109e0*/  ULDC.64 UR10, c[0x0][0xaf0] ;  /* 0x0002bc00000a7ab9 */ /* 0x000fe40000000a00 */
[----:B------:R-:W-:Y:S02]  /*109f0*/  UIMAD UR4, UR20, UR10, URZ ;  /* 0x0000000a140472a4 */ /* 0x000fe4000f8e023f */
[----:B------:R-:W-:Y:S02]  /*10a00*/  UIMAD.WIDE.U32 UR8, UR7, UR10, UR8 ;  /* 0x0000000a070872a5 */ /* 0x000fe4000f8e0008 */
[----:B------:R-:W-:-:S03]  /*10a10*/  UIMAD UR4, UR7, UR11, UR4 ;  /* 0x0000000b070472a4 */ /* 0x000fc6000f8e0204 */
[----:B------:R-:W-:Y:S01]  /*10a20*/  ULDC.64 UR10, c[0x0][0xae0] ;  /* 0x0002b800000a7ab9 */ /* 0x000fe20000000a00 */
[----:B------:R-:W-:Y:S01]  /*10a30*/  UIADD3 UR4, UR9, UR4, URZ ;  /* 0x0000000409047290 */ /* 0x000fe2000fffe03f */
[----:B------:R-:W0:Y:S08]  /*10a40*/  @P0 LDC R5, c[0x0][0xbec] ;  /* 0x0002fb00ff050b82 */ /* 0x000e300000000800 */
[----:B------:R-:W1:Y:S01]  /*10a50*/  @P0 LDC R9, c[0x0][0xbf0] ;  /* 0x0002fc00ff090b82 */ /* 0x000e620000000800 */
[----:B--2---:R-:W-:Y:S01]  /*10a60*/  R2UR UR14, R3 ;  /* 0x00000000030e72ca */ /* 0x004fe200000e0000 */
[----:B------:R-:W-:-:S12]  /*10a70*/  IMAD R3, R23, 0x20, R10 ;  /* 0x0000002017037824 */ /* 0x000fd800078e020a */
[----:B------:R-:W-:-:S04]  /*10a80*/  IMAD.U32 R8, RZ, RZ, UR14 ;  /* 0x0000000eff087e24 */ /* 0x000fc8000f8e00ff */
[----:B------:R-:W-:-:S04]  /*10a90*/  IMAD R8, R8, 0x80, R3 ;  /* 0x0000008008087824 */ /* 0x000fc800078e0203 */
[----:B0-----:R-:W-:-:S04]  /*10aa0*/  @P0 IMAD.HI.U32 R4, R8, R5, RZ ;  /* 0x0000000508040227 */ /* 0x001fc800078e00ff */
[----:B------:R-:W-:Y:S01]  /*10ab0*/  IMAD.MOV.U32 R3, RZ, RZ, R8 ;  /* 0x000000ffff037224 */ /* 0x000fe200078e0008 */
[----:B-1----:R-:W-:Y:S01]  /*10ac0*/  @P0 SHF.R.U32.HI R3, RZ, R9, R4 ;  /* 0x00000009ff030219 */ /* 0x002fe20000011604 */
[----:B------:R-:W-:Y:S02]  /*10ad0*/  IMAD.U32 R5, RZ, RZ, UR9 ;  /* 0x00000009ff057e24 */ /* 0x000fe4000f8e00ff */
[----:B------:R-:W-:Y:S01]  /*10ae0*/  IMAD.U32 R5, RZ, RZ, UR4 ;  /* 0x00000004ff057e24 */ /* 0x000fe2000f8e00ff */
        /* <DEDUP_REMOVED lines=11> */
[----:B------:R-:W-:Y:S02]  /*10ba0*/  IMAD R6, R3, UR8, RZ ;  /* 0x0000000803067c24 */ /* 0x000fe4000f8e02ff */
[----:B------:R-:W-:Y:S02]  /*10bb0*/  IMAD R8, R8, 0x80, R10 ;  /* 0x0000008008087824 */ /* 0x000fe400078e020a */
[----:B-----5:R-:W-:Y:S02]  /*10bc0*/  IMAD R13, R0, R13, RZ ;  /* 0x0000000d000d7224 */ /* 0x020fe400078e02ff */
[----:B------:R-:W-:-:S02]  /*10bd0*/  IMAD R3, R9, UR9, R6 ;  /* 0x0000000909037c24 */ /* 0x000fc4000f8e0206 */
[----:B------:R-:W-:Y:S01]  /*10be0*/  IMAD.WIDE.U32 R4, R9, UR8, R4 ;  /* 0x0000000809047c25 */ /* 0x000fe2000f8e0004 */
[C---:B------:R-:W-:Y:S01]  /*10bf0*/  ISETP.GE.AND P2, PT, R8.reuse, R13, PT ;  /* 0x0000000d0800720c */ /* 0x040fe20003f46270 */
[----:B------:R-:W-:Y:S02]  /*10c00*/  ULDC.64 UR8, c[0x0][0xa80] ;  /* 0x0002a00000087ab9 */ /* 0x000fe40000000a00 */
[----:B------:R-:W-:Y:S01]  /*10c10*/  VIADD R0, R8, 0x20 ;  /* 0x0000002008007836 */ /* 0x000fe20000000000 */
[----:B------:R-:W-:Y:S01]  /*10c20*/  LEA R6, P3, R4, UR8, 0x1 ;  /* 0x0000000804067c11 */ /* 0x000fe2000f8608ff */
[----:B------:R-:W-:-:S03]  /*10c30*/  IMAD.IADD R3, R5, 0x1, R3 ;  /* 0x0000000105037824 */ /* 0x000fc600078e0203 */
[-C--:B------:R-:W-:Y:S01]  /*10c40*/  ISETP.GE.AND P1, PT, R0, R13.reuse, PT ;  /* 0x0000000d0000720c */ /* 0x080fe20003f26270 */
[----:B------:R-:W-:Y:S01]  /*10c50*/  VIADD R0, R8, 0x40 ;  /* 0x0000004008007836 */ /* 0x000fe20000000000 */
[----:B------:R-:W-:Y:S02]  /*10c60*/  LEA.HI.X R3, R4, UR9, R3, 0x1, P3 ;  /* 0x0000000904037c11 */ /* 0x000fe400098f0c03 */
[----:B------:R0:W1:Y:S02]  /*10c70*/  SHFL.IDX PT, R4, R6, RZ, 0x181f ;  /* 0x00181fff06047589 */ /* 0x00006400000e0000 */
[----:B------:R-:W-:Y:S02]  /*10c80*/  ISETP.GE.AND P0, PT, R0, R13, PT ;  /* 0x0000000d0000720c */ /* 0x000fe40003f06270 */
[----:B------:R0:W2:Y:S01]  /*10c90*/  SHFL.IDX PT, R0, R3, RZ, 0x181f ;  /* 0x00181fff03007589 */ /* 0x0000a200000e0000 */
[----:B------:R-:W-:Y:S10]  /*10ca0*/  @P2 BRA `(.L_x_6451) ;  /* 0x0000000000282947 */ /* 0x000ff40003800000 */
[----:B------:R-:W-:Y:S01]  /*10cb0*/  ULDC UR4, c[0x0][0xac8] ;  /* 0x0002b20000047ab9 */ /* 0x000fe20000000800 */
[----:B------:R-:W-:Y:S01]  /*10cc0*/  ULDC.64 UR8, c[0x0][0x208] ;  /* 0x0000820000087ab9 */ /* 0x000fe20000000a00 */
[----:B------:R-:W-:Y:S02]  /*10cd0*/  ISETP.GE.AND P4, PT, R17, UR4, PT ;  /* 0x0000000411007c0c */ /* 0x000fe4000bf86270 */
[----:B------:R-:W-:-:S11]  /*10ce0*/  ISETP.GE.AND P5, PT, R22, UR4, PT ;  /* 0x0000000416007c0c */ /* 0x000fd6000bfa6270 */
[CC--:B-1----:R-:W-:Y:S02]  /*10cf0*/  @!P4 LEA R10, P2, R17.reuse, R4.reuse, 0x1 ;  /* 0x00000004110ac211 */ /* 0x0c2fe400078408ff */
[C---:B------:R-:W-:Y:S02]  /*10d00*/  @!P5 LEA R4, P3, R22.reuse, R4, 0x1 ;  /* 0x000000041604d211 */ /* 0x040fe400078608ff */
[-C--:B--2---:R-:W-:Y:S02]  /*10d10*/  @!P4 LEA.HI.X R11, R17, R0.reuse, R14, 0x1, P2 ;  /* 0x00000000110bc211 */ /* 0x084fe400010f0c0e */
[----:B------:R-:W-:-:S03]  /*10d20*/  @!P5 LEA.HI.X R5, R22, R0, R12, 0x1, P3 ;  /* 0x000000001605d211 */ /* 0x000fc600018f0c0c */
[----:B------:R3:W-:Y:S04]  /*10d30*/  @!P4 ST.E.128 desc[UR8][R10.64], RZ ;  /* 0x000000ff0a00c985 */ /* 0x0007e8000c101d08 */
[----:B------:R3:W-:Y:S02]  /*10d40*/  @!P5 ST.E.128 desc[UR8][R4.64], RZ ;  /* 0x000000ff0400d985 */ /* 0x0007e4000c101d08 */
.L_x_6451:
[----:B------:R-:W-:Y:S05]  /*10d50*/  BSYNC B1 ;  /* 0x0000000000017941 */ /* 0x000fea0003800000 */
.L_x_6450:
[----:B--2---:R2:W4:Y:S01]  /*10d60*/  SHFL.IDX PT, R0, R3, 0x1, 0x181f ;  /* 0x00381f0003007f89 */ /* 0x00452200000e0000 */
[----:B------:R-:W-:Y:S03]  /*10d70*/  BSSY B1, `(.L_x_6452) ;  /* 0x000000d000017945 */ /* 0x000fe60003800000 */
[----:B-1-3--:R2:W1:Y:S01]  /*10d80*/  SHFL.IDX PT, R4, R6, 0x1, 0x181f ;  /* 0x00381f0006047f89 */ /* 0x00a46200000e0000 */
[----:B------:R-:W-:Y:S05]  /*10d90*/  @P1 BRA `(.L_x_6453) ;  /* 0x0000000000281947 */ /* 0x000fea0003800000 */
[----:B------:R-:W-:Y:S01]  /*10da0*/  ULDC UR4, c[0x0][0xac8] ;  /* 0x0002b20000047ab9 */ /* 0x000fe20000000800 */
[----:B------:R-:W-:Y:S01]  /*10db0*/  ULDC.64 UR8, c[0x0][0x208] ;  /* 0x0000820000087ab9 */ /* 0x000fe20000000a00 */
[----:B------:R-:W-:Y:S02]  /*10dc0*/  ISETP.GE.AND P3, PT, R17, UR4, PT ;  /* 0x0000000411007c0c */ /* 0x000fe4000bf66270 */
[----:B------:R-:W-:-:S11]  /*10dd0*/  ISETP.GE.AND P4, PT, R22, UR4, PT ;  /* 0x0000000416007c0c */ /* 0x000fd6000bf86270 */
[CC--:B-1----:R-:W-:Y:S02]  /*10de0*/  @!P3 LEA R10, P1, R17.reuse, R4.reuse, 0x1 ;  /* 0x00000004110ab211 */ /* 0x0c2fe400078208ff */
[C---:B------:R-:W-:Y:S02]  /*10df0*/  @!P4 LEA R4, P2, R22.reuse, R4, 0x1 ;  /* 0x000000041604c211 */ /* 0x040fe400078408ff */
[-C--:B----4-:R-:W-:Y:S02]  /*10e00*/  @!P3 LEA.HI.X R11, R17, R0.reuse, R14, 0x1, P1 ;  /* 0x00000000110bb211 */ /* 0x090fe400008f0c0e */
[----:B------:R-:W-:-:S03]  /*10e10*/  @!P4 LEA.HI.X R5, R22, R0, R12, 0x1, P2 ;  /* 0x000000001605c211 */ /* 0x000fc600010f0c0c */
[----:B------:R3:W-:Y:S04]  /*10e20*/  @!P3 ST.E.128 desc[UR8][R10.64], RZ ;  /* 0x000000ff0a00b985 */ /* 0x0007e8000c101d08 */
[----:B------:R3:W-:Y:S02]  /*10e30*/  @!P4 ST.E.128 desc[UR8][R4.64], RZ ;  /* 0x000000ff0400c985 */ /* 0x0007e4000c101d08 */
.L_x_6453:
[----:B------:R-:W-:Y:S05]  /*10e40*/  BSYNC B1 ;  /* 0x0000000000017941 */ /* 0x000fea0003800000 */
.L_x_6452:
[----:B----4-:R4:W0:Y:S01]  /*10e50*/  SHFL.IDX PT, R0, R3, 0x2, 0x181f ;  /* 0x00581f0003007f89 */ /* 0x01082200000e0000 */
        /* <DEDUP_REMOVED lines=9> */
[-C--:B0-----:R-:W-:Y:S02]  /*10ef0*/  @!P2 LEA.HI.X R11, R17, R0.reuse, R14, 0x1, P0 ;  /* 0x00000000110ba211 */ /* 0x081fe400000f0c0e */
[----:B------:R-:W-:-:S03]  /*10f00*/  @!P3 LEA.HI.X R5, R22, R0, R12, 0x1, P1 ;  /* 0x000000001605b211 */ /* 0x000fc600008f0c0c */
[----:B------:R3:W-:Y:S04]  /*10f10*/  @!P2 ST.E.128 desc[UR8][R10.64], RZ ;  /* 0x000000ff0a00a985 */ /* 0x0007e8000c101d08 */
[----:B------:R3:W-:Y:S02]  /*10f20*/  @!P3 ST.E.128 desc[UR8][R4.64], RZ ;  /* 0x000000ff0400b985 */ /* 0x0007e4000c101d08 */
.L_x_6455:
[----:B------:R-:W-:Y:S05]  /*10f30*/  BSYNC B1 ;  /* 0x0000000000017941 */ /* 0x000fea0003800000 */
.L_x_6454:
[----:B0-----:R-:W-:Y:S01]  /*10f40*/  IADD3 R0, R8, 0x60, RZ ;  /* 0x0000006008007810 */ /* 0x001fe20007ffe0ff */
[----:B--2-4-:R-:W2:Y:S03]  /*10f50*/  SHFL.IDX PT, R3, R3, 0x3, 0x181f ;  /* 0x00781f0003037f89 */ /* 0x014ea600000e0000 */
[----:B------:R-:W-:Y:S01]  /*10f60*/  ISETP.GE.AND P0, PT, R0, R13, PT ;  /* 0x0000000d0000720c */ /* 0x000fe20003f06270 */
[----:B-1-3--:R1:W3:-:S12]  /*10f70*/  SHFL.IDX PT, R4, R6, 0x3, 0x181f ;  /* 0x00781f0006047f89 */ /* 0x00a2d800000e0000 */
[----:B-1----:R-:W-:Y:S05]  /*10f80*/  @P0 BRA `(.L_x_6444) ;  /* 0x0000000000280947 */ /* 0x002fea0003800000 */
[----:B------:R-:W-:Y:S01]  /*10f90*/  ULDC UR4, c[0x0][0xac8] ;  /* 0x0002b20000047ab9 */ /* 0x000fe20000000800 */
[----:B------:R-:W-:Y:S01]  /*10fa0*/  ULDC.64 UR8, c[0x0][0x208] ;  /* 0x0000820000087ab9 */ /* 0x000fe20000000a00 */
[----:B------:R-:W-:Y:S02]  /*10fb0*/  ISETP.GE.AND P2, PT, R17, UR4, PT ;  /* 0x0000000411007c0c */ /* 0x000fe4000bf46270 */
[----:B------:R-:W-:-:S11]  /*10fc0*/  ISETP.GE.AND P3, PT, R22, UR4, PT ;  /* 0x0000000416007c0c */ /* 0x000fd6000bf66270 */
[CC--:B---3--:R-:W-:Y:S02]  /*10fd0*/  @!P2 LEA R8, P0, R17.reuse, R4.reuse, 0x1 ;  /* 0x000000041108a211 */ /* 0x0c8fe400078008ff */
[C---:B------:R-:W-:Y:S02]  /*10fe0*/  @!P3 LEA R4, P1, R22.reuse, R4, 0x1 ;  /* 0x000000041604b211 */ /* 0x040fe400078208ff */
[-C--:B--2---:R-:W-:Y:S02]  /*10ff0*/  @!P2 LEA.HI.X R9, R17, R3.reuse, R14, 0x1, P0 ;  /* 0x000000031109a211 */ /* 0x084fe400000f0c0e */
[----:B------:R-:W-:-:S03]  /*11000*/  @!P3 LEA.HI.X R5, R22, R3, R12, 0x1, P1 ;  /* 0x000000031605b211 */ /* 0x000fc600008f0c0c */
[----:B------:R1:W-:Y:S04]  /*11010*/  @!P2 ST.E.128 desc[UR8][R8.64], RZ ;  /* 0x000000ff0800a985 */ /* 0x0003e8000c101d08 */
[----:B------:R1:W-:Y:S02]  /*11020*/  @!P3 ST.E.128 desc[UR8][R4.64], RZ ;  /* 0x000000ff0400b985 */ /* 0x0003e4000c101d08 */
.L_x_6444:
[----:B------:R-:W-:Y:S05]  /*11030*/  BSYNC B0 ;  /* 0x0000000000007941 */ /* 0x000fea0003800000 */
.L_x_6434:
[----:B------:R-:W-:Y:S02]  /*11040*/  ULDC UR4, c[0x0][0xc3c] ;  /* 0x00030f0000047ab9 */ /* 0x000fe40000000800 */
[----:B------:R-:W-:-:S13]  /*11050*/  ISETP.GE.AND P0, PT, R7, UR4, PT ;  /* 0x0000000407007c0c */ /* 0x000fda000bf06270 */
[----:B------:R-:W-:Y:S05]  /*11060*/  @!P0 BRA `(.L_x_6456) ;  /* 0xffffff0000088947 */ /* 0x000fea000383ffff */
[----:B------:R-:W-:Y:S05]  /*11070*/  EXIT ;  /* 0x000000000000794d */ /* 0x000fea0003800000 */
.L_x_6408:
        /* <DEDUP_REMOVED lines=18> */
.L_x_6457:
        /* <DEDUP_REMOVED lines=45> */
.L_x_6461:
        /* <DEDUP_REMOVED lines=39> */
.L_x_6459:
        /* <DEDUP_REMOVED lines=20> */
.L_x_6462:
        /* <DEDUP_REMOVED lines=54> */
.L_x_6460:
[----:B------:R-:W-:Y:S01]  /*11b80*/  IMAD.U32 R2, RZ, RZ, UR6 ;  /* 0x00000006ff027e24 */ /* 0x000fe2000f8e00ff */
[----:B------:R0:W-:Y:S04]  /*11b90*/  STL [R1+0x4], RZ ;  /* 0x000004ff01007387 */ /* 0x0001e80000100800 */
[----:B------:R0:W-:Y:S04]  /*11ba0*/  STL [R1+0x8], RZ ;  /* 0x000008ff01007387 */ /* 0x0001e80000100800 */
[----:B------:R0:W-:Y:S02]  /*11bb0*/  STL [R1], R2 ;  /* 0x0000000201007387 */ /* 0x0001e40000100800 */
.L_x_6463:
        /* <DEDUP_REMOVED lines=10> */
.L_x_6458:
        /* <DEDUP_REMOVED lines=8> */
[----:B--2---:R-:W0:Y:S01]  /*11ce0*/  S2R R5, SR_TID.X ;  /* 0x0000000000057919 */ /* 0x004e220000002100 */
[----:B------:R-:W1:Y:S01]  /*11cf0*/  S2UR UR5, SR_CgaCtaId ;  /* 0x00000000000579c3 */ /* 0x000e620000008800 */
[----:B------:R-:W-:Y:S01]  /*11d00*/  UMOV UR4, 0x400 ;  /* 0x0000040000047882 */ /* 0x000fe20000000000 */
[----:B------:R-:W-:Y:S01]  /*11d10*/  BSSY B8, `(.L_x_6464) ;  /* 0x0000548000087945 */ /* 0x000fe20003800000 */
[----:B------:R-:W-:Y:S01]  /*11d20*/  IMAD.MOV.U32 R19, RZ, RZ, RZ ;  /* 0x000000ffff137224 */ /* 0x000fe200078e00ff */
[----:B------:R-:W-:Y:S01]  /*11d30*/  ULDC UR38, c[0x0][0xc] ;  /* 0x0000030000267ab9 */ /* 0x000fe20000000800 */
[----:B------:R-:W-:Y:S01]  /*11d40*/  ULDC.64 UR36, c[0x0][0x198] ;  /* 0x0000660000247ab9 */ /* 0x000fe20000000a00 */
[----:B-1----:R-:W-:-:S06]  /*11d50*/  ULEA UR4, UR5, UR4, 0x18 ;  /* 0x0000000405047291 */ /* 0x002fcc000f8ec03f */
[----:B------:R-:W-:Y:S01]  /*11d60*/  IMAD.U32 R18, RZ, RZ, UR4 ;  /* 0x00000004ff127e24 */ /* 0x000fe2000f8e00ff */
[C---:B0-----:R-:W-:Y:S02]  /*11d70*/  SHF.L.U32 R0, R5.reuse, 0x3, RZ ;  /* 0x0000000305007819 */ /* 0x041fe400000006ff */
[----:B------:R-:W-:Y:S02]  /*11d80*/  LOP3.LUT R4, R5, 0x7f, RZ, 0xc0, !PT ;  /* 0x0000007f05047812 */ /* 0x000fe400078ec0ff */
[C---:B------:R-:W-:Y:S02]  /*11d90*/  LOP3.LUT R2, R0.reuse, 0x1f8, RZ, 0xc0, !PT ;  /* 0x000001f800027812 */ /* 0x040fe400078ec0ff */
[----:B------:R-:W-:Y:S02]  /*11da0*/  LOP3.LUT R0, R0, 0x38, RZ, 0xc0, !PT ;  /* 0x0000003800007812 */ /* 0x000fe400078ec0ff */
[----:B------:R-:W-:Y:S01]  /*11db0*/  LOP3.LUT R3, R2, 0x38, R5, 0x78, !PT ;  /* 0x0000003802037812 */ /* 0x000fe200078e7805 */
[----:B------:R-:W-:Y:S01]  /*11dc0*/  IMAD.SHL.U32 R2, R4, 0x8, RZ ;  /* 0x0000000804027824 */ /* 0x000fe200078e00ff */
[----:B------:R-:W-:-:S02]  /*11dd0*/  SHF.R.U32.HI R4, RZ, 0x3, R4 ;  /* 0x00000003ff047819 */ /* 0x000fc40000011604 */
[----:B------:R-:W-:Y:S02]  /*11de0*/  LOP3.LUT R0, R0, 0x40, RZ, 0xfc, !PT ;  /* 0x0000004000007812 */ /* 0x000fe400078efcff */
[----:B------:R-:W-:Y:S01]  /*11df0*/  LOP3.LUT R3, R3, 0x200, R2, 0xf8, !PT ;  /* 0x0000020003037812 */ /* 0x000fe200078ef802 */
[----:B------:R-:W-:-:S04]  /*11e00*/  IMAD.SHL.U32 R2, R5, 0x10, RZ ;  /* 0x0000001005027824 */ /* 0x000fc800078e00ff */
[----:B------:R-:W-:Y:S01]  /*11e10*/  IMAD R3, R3, 0x2, R18 ;  /* 0x0000000203037824 */ /* 0x000fe200078e0212 */
[----:B------:R-:W-:Y:S01]  /*11e20*/  LOP3.LUT R4, R4, 0x70, R2, 0xf8, !PT ;  /* 0x0000007004047812 */ /* 0x000fe200078ef802 */
[----:B------:R-:W-:-:S03]  /*11e30*/  IMAD.MOV.U32 R2, RZ, RZ, 0x1 ;  /* 0x00000001ff027424 */ /* 0x000fc600078e00ff */
[----:B------:R0:W-:Y:S04]  /*11e40*/  STL [R1+0x28], R3 ;  /* 0x0000280301007387 */ /* 0x0001e80000100800 */
[----:B------:R0:W-:Y:S04]  /*11e50*/  STL [R1+0x14], R2 ;  /* 0x0000140201007387 */ /* 0x0001e80000100800 */
[----:B------:R0:W-:Y:S02]  /*11e60*/  STL [R1+0x48], RZ ;  /* 0x000048ff01007387 */ /* 0x0001e40000100800 */
.L_x_6563:
[----:B--2---:R-:W2:Y:S01]  /*11e70*/  LDL R0, [R1+0xc] ;  /* 0x00000c0001007983 */ /* 0x004ea20000100800 */
[----:B0-----:R-:W2:Y:S01]  /*11e80*/  LDC.64 R2, c[0x0][0xc88] ;  /* 0x00032200ff027b82 */ /* 0x001ea20000000a00 */
        /* <DEDUP_REMOVED lines=57> */
.L_x_6465:
        /* <DEDUP_REMOVED lines=19> */
.L_x_6466:
[----:B------:R-:W-:Y:S05]  /*12350*/  @!P0 BRA `(.L_x_6467) ;  /* 0x0000000000108947 */ /* 0x000fea0003800000 */
[----:B------:R-:W-:Y:S02]  /*12360*/  ULDC.64 UR4, c[0x0][0x208] ;  /* 0x0000820000047ab9 */ /* 0x000fe40000000a00 */
[----:B------:R-:W2:Y:S04]  /*12370*/  LDG.E R6, desc[UR4][R4.64] ;  /* 0x0000000404067981 */ /* 0x000ea8000c1e1900 */
[----:B------:R-:W2:Y:S02]  /*12380*/  LDG.E R4, desc[UR4][R4.64+0x4] ;  /* 0x0000040404047981 */ /* 0x000ea4000c1e1900 */
[----:B--2---:R-:W-:-:S07]  /*12390*/  IMAD.IADD R6, R4, 0x1, -R6 ;  /* 0x0000000104067824 */ /* 0x004fce00078e0a06 */
.L_x_6467:
        /* <DEDUP_REMOVED lines=45> */
.L_x_6469:
[----:B------:R-:W-:Y:S05]  /*12670*/  BSYNC B0 ;  /* 0x0000000000007941 */ /* 0x000fea0003800000 */
.L_x_6468:
        /* <DEDUP_REMOVED lines=14> */
[----:B------:R-:W5:Y:S01]  /*12760*/  LDC.64 R2, c[0x0][0xc60] ;  /* 0x00031800ff027b82 */ /* 0x000f620000000a00 */
[----:B------:R-:W4:Y:S01]  /*12770*/  FLO.U32 R0, UR4 ;  /* 0x0000000400007d00 */ /* 0x000f2200080e0000 */
[----:B------:R-:W-:Y:S01]  /*12780*/  ULDC.64 UR6, c[0x0][0x208] ;  /* 0x0000820000067ab9 */ /* 0x000fe20000000a00 */
[----:B----4-:R-:W-:-:S06]  /*12790*/  ISETP.EQ.U32.AND P0, PT, R0, R5, PT ;  /* 0x000000050000720c */ /* 0x010fcc0003f02070 */
[----:B------:R-:W5:Y:S07]  /*127a0*/  POPC R5, UR4 ;  /* 0x0000000400057d09 */ /* 0x000f6e0008000000 */
        /* <DEDUP_REMOVED lines=8> */
.L_x_6471:
        /* <DEDUP_REMOVED lines=20> */
.L_x_6474:
[----:B------:R-:W-:Y:S05]  /*12970*/  BSYNC B6 ;  /* 0x0000000000067941 */ /* 0x000fea0003800000 */
.L_x_6473:
        /* <DEDUP_REMOVED lines=9> */
[----:B---3--:R-:W-:Y:S01]  /*12a10*/  IMAD.U32 R4, RZ, RZ, UR6 ;  /* 0x00000006ff047e24 */ /* 0x008fe2000f8e00ff */
[----:B-1----:R-:W-:Y:S01]  /*12a20*/  MOV R10, UR4 ;  /* 0x00000004000a7c02 */ /* 0x002fe20008000f00 */
[----:B------:R-:W-:Y:S02]  /*12a30*/  IMAD.U32 R5, RZ, RZ, UR7 ;  /* 0x00000007ff057e24 */ /* 0x000fe4000f8e00ff */
[----:B------:R-:W-:Y:S02]  /*12a40*/  IMAD.U32 R6, RZ, RZ, UR8 ;  /* 0x00000008ff067e24 */ /* 0x000fe4000f8e00ff */
[----:B--2---:R-:W-:-:S02]  /*12a50*/  IMAD.U32 R7, RZ, RZ, UR9 ;  /* 0x00000009ff077e24 */ /* 0x004fc4000f8e00ff */
[----:B0-----:R-:W-:Y:S02]  /*12a60*/  IMAD.U32 R11, RZ, RZ, UR5 ;  /* 0x00000005ff0b7e24 */ /* 0x001fe4000f8e00ff */
[----:B------:R-:W-:Y:S02]  /*12a70*/  IMAD.MOV.U32 R8, RZ, RZ, 0x70 ;  /* 0x00000070ff087424 */ /* 0x000fe400078e00ff */
[----:B------:R-:W-:Y:S02]  /*12a80*/  IMAD.MOV.U32 R12, RZ, RZ, 0x1 ;  /* 0x00000001ff0c7424 */ /* 0x000fe400078e00ff */
[----:B------:R-:W-:-:S07]  /*12a90*/  IMAD.MOV.U32 R13, RZ, RZ, RZ ;  /* 0x000000ffff0d7224 */ /* 0x000fce00078e00ff */
[----:B------:R-:W-:-:S07]  /*12aa0*/  LEPC R20, `(.L_x_6477) ;  /* 0x000000001014794e */ /* 0x000fce0000000000 */
[----:B----4-:R-:W-:Y:S05]  /*12ab0*/  CALL.ABS.NOINC R2 ;  /* 0x0000000002007343 */ /* 0x010fea0003c00000 */
.L_x_6477:
        /* <DEDUP_REMOVED lines=16> */
.L_x_6476:
[----:B------:R-:W-:Y:S05]  /*12bc0*/  BSYNC B6 ;  /* 0x0000000000067941 */ /* 0x000fea0003800000 */
.L_x_6475:
        /* <DEDUP_REMOVED lines=25> */
.L_x_6579:
        /* <DEDUP_REMOVED lines=9> */
.L_x_6582:
        /* <DEDUP_REMOVED lines=25> */
.L_x_6481:
[----:B--2---:R-:W2:Y:S01]  /*12f80*/  LDL R2, [R1+0x14] ;  /* 0x0000140001027983 */ /* 0x004ea20000100800 */
[----:B----4-:R-:W-:Y:S01]  /*12f90*/  IMAD R0, R19, 0x8, R18 ;  /* 0x0000000813007824 */ /* 0x010fe200078e0212 */
[----:B--2---:R-:W-:-:S04]  /*12fa0*/  SHF.L.U32 R2, R2, 0x1f, RZ ;  /* 0x0000001f02027819 */ /* 0x004fc800000006ff */
[----:B------:R-:W2:Y:S02]  /*12fb0*/  SYNCS.PHASECHK.TRANS64.TRYWAIT P0, [R0+URZ+0x34840], R2 ;  /* 0x03484002000075a7 */ /* 0x000ea4000800017f */
[----:B--2---:R-:W-:Y:S05]  /*12fc0*/  @!P0 BRA `(.L_x_6482) ;  /* 0x0000004800248947 */ /* 0x004fea0003800000 */
.L_x_6583:
        /* <DEDUP_REMOVED lines=11> */
.L_x_6483:
        /* <DEDUP_REMOVED lines=11> */
[----:B------:R-:W-:-:S04]  /*13130*/  PLOP3.LUT P0, PT, PT, PT, PT, 0x80, 0x0 ;  /* 0x000000000000781c */ /* 0x000fc80003f0f070 */
[----:B------:R-:W-:Y:S01]  /*13140*/  UIADD3 UR9, UR9, 0x34830, URZ ;  /* 0x0003483009097890 */ /* 0x000fe2000fffe03f */
[----:B------:R-:W-:-:S05]  /*13150*/  P2R R0, PR, RZ, 0x1 ;  /* 0x00000001ff007803 */ /* 0x000fca0000000000 */
[----:B------:R4:W-:Y:S01]  /*13160*/  STL [R1+0x20], R0 ;  /* 0x0000200001007387 */ /* 0x0009e20000100800 */
        /* <DEDUP_REMOVED lines=11> */
[----:B----4-:R-:W-:Y:S01]  /*13220*/  NOP ;  /* 0x0000000000007918 */ /* 0x010fe20000000000 */
.L_x_6479:
        /* <DEDUP_REMOVED lines=40> */
.L_x_6485:
[----:B------:R-:W-:Y:S05]  /*134b0*/  BSYNC B6 ;  /* 0x0000000000067941 */ /* 0x000fea0003800000 */
.L_x_6484:
[----:B--2---:R-:W2:Y:S01]  /*134c0*/  LDL.LU R0, [R1+0x3c] ;  /* 0x00003c0001007983 */ /* 0x004ea20000300800 */
[----:B------:R-:W3:Y:S01]  /*134d0*/  LDC R8, c[0x0][0x448] ;  /* 0x00011200ff087b82 */ /* 0x000ee20000000800 */
[----:B------:R-:W-:Y:S01]  /*134e0*/  ULDC.64 UR4, c[0x0][0x2d8] ;  /* 0x0000b60000047ab9 */ /* 0x000fe20000000a00 */
[----:B------:R-:W-:Y:S01]  /*134f0*/  ULDC.64 UR6, c[0x0][0x280] ;  /* 0x0000a00000067ab9 */ /* 0x000fe20000000a00 */
[----:B------:R-:W4:Y:S04]  /*13500*/  LDL.LU R4, [R1+0x34] ;  /* 0x0000340001047983 */ /* 0x000f280000300800 */
[----:B------:R-:W4:Y:S04]  /*13510*/  LDL.LU.64 R2, [R1+0x50] ;  /* 0x0000500001027983 */ /* 0x000f280000300a00 */
[----:B------:R-:W2:Y:S04]  /*13520*/  LDL.LU R6, [R1+0x2c] ;  /* 0x00002c0001067983 */ /* 0x000ea80000300800 */
[----:B------:R-:W2:Y:S01]  /*13530*/  LDL.LU R5, [R1+0x4] ;  /* 0x0000040001057983 */ /* 0x000ea20000300800 */
[----:B---3--:R-:W-:Y:S01]  /*13540*/  ISETP.NE.AND P0, PT, R8, 0x1, PT ;  /* 0x000000010800780c */ /* 0x008fe20003f05270 */
[----:B------:R-:W3:-:S12]  /*13550*/  S2R R9, SR_TID.X ;  /* 0x0000000000097919 */ /* 0x000ed80000002100 */
[----:B------:R-:W0:Y:S01]  /*13560*/  @P0 LDC R7, c[0x0][0x450] ;  /* 0x00011400ff070b82 */ /* 0x000e220000000800 */
[----:B---3--:R-:W-:-:S05]  /*13570*/  IMAD.SHL.U32 R9, R9, 0x8, RZ ;  /* 0x0000000809097824 */ /* 0x008fca00078e00ff */
[----:B------:R-:W-:-:S04]  /*13580*/  LOP3.LUT R9, R9, 0x38, RZ, 0xc0, !PT ;  /* 0x0000003809097812 */ /* 0x000fc800078ec0ff */
[----:B------:R-:W-:Y:S01]  /*13590*/  LOP3.LUT R9, R9, 0x40, RZ, 0xfc, !PT ;  /* 0x0000004009097812 */ /* 0x000fe200078efcff */
[----:B----4-:R-:W-:Y:S02]  /*135a0*/  IMAD.MOV.U32 R3, RZ, RZ, R4 ;  /* 0x000000ffff037224 */ /* 0x010fe400078e0004 */
[----:B------:R-:W3:Y:S01]  /*135b0*/  S2R R4, SR_TID.X ;  /* 0x0000000000047919 */ /* 0x000ee20000002100 */
[----:B------:R-:W-:-:S04]  /*135c0*/  IMAD.WIDE.U32 R2, R16, UR4, R2 ;  /* 0x0000000410027c25 */ /* 0x000fc8000f8e0002 */
[----:B------:R-:W-:Y:S01]  /*135d0*/  IMAD R3, R16, UR5, R3 ;  /* 0x0000000510037c24 */ /* 0x000fe2000f8e0203 */
[----:B------:R-:W-:Y:S02]  /*135e0*/  ULDC.64 UR4, c[0x0][0x2e0] ;  /* 0x0000b80000047ab9 */ /* 0x000fe40000000a00 */
[----:B--2---:R-:W-:Y:S02]  /*135f0*/  IMAD R0, R0, UR4, RZ ;  /* 0x0000000400007c24 */ /* 0x004fe4000f8e02ff */
[----:B------:R-:W-:-:S04]  /*13600*/  IMAD.WIDE.U32 R2, R6, UR4, R2 ;  /* 0x0000000406027c25 */ /* 0x000fc8000f8e0002 */
[----:B------:R-:W-:Y:S01]  /*13610*/  IMAD R0, R6, UR5, R0 ;  /* 0x0000000506007c24 */ /* 0x000fe2000f8e0200 */
[----:B------:R-:W-:Y:S01]  /*13620*/  ULDC.64 UR4, c[0x0][0x2d0] ;  /* 0x0000b40000047ab9 */ /* 0x000fe20000000a00 */
[C---:B---3--:R-:W-:Y:S01]  /*13630*/  LOP3.LUT R6, R4.reuse, 0x7f, RZ, 0xc0, !PT ;  /* 0x0000007f04067812 */ /* 0x048fe200078ec0ff */
[----:B------:R-:W-:-:S03]  /*13640*/  IMAD.SHL.U32 R4, R4, 0x10, RZ ;  /* 0x0000001004047824 */ /* 0x000fc600078e00ff */
[----:B------:R-:W-:-:S04]  /*13650*/  SHF.R.U32.HI R6, RZ, 0x3, R6 ;  /* 0x00000003ff067819 */ /* 0x000fc80000011606 */
[----:B------:R-:W-:Y:S02]  /*13660*/  LOP3.LUT R4, R6, 0x70, R4, 0xf8, !PT ;  /* 0x0000007006047812 */ /* 0x000fe400078ef804 */
[----:B------:R-:W2:Y:S01]  /*13670*/  @P0 LDC R6, c[0x0][0x44c] ;  /* 0x00011300ff060b82 */ /* 0x000ea20000000800 */
[----:B------:R-:W-:Y:S02]  /*13680*/  IMAD.SHL.U32 R5, R5, 0x80, RZ ;  /* 0x0000008005057824 */ /* 0x000fe400078e00ff */
[----:B------:R-:W-:-:S03]  /*13690*/  IMAD.IADD R3, R3, 0x1, R0 ;  /* 0x0000000103037824 */ /* 0x000fc600078e0200 */
[----:B------:R-:W-:-:S05]  /*136a0*/  LOP3.LUT R0, R4, R5, RZ, 0xfc, !PT ;  /* 0x0000000504007212 */ /* 0x000fca00078efcff */
[----:B------:R-:W-:Y:S02]  /*136b0*/  IMAD.MOV.U32 R4, RZ, RZ, R0 ;  /* 0x000000ffff047224 */ /* 0x000fe400078e0000 */
[----:B--2---:R-:W-:-:S05]  /*136c0*/  @P0 IMAD.HI.U32 R6, R0, R6, RZ ;  /* 0x0000000600060227 */ /* 0x004fca00078e00ff */
        /* <DEDUP_REMOVED lines=18> */
[----:B------:R-:W-:-:S05]  /*137f0*/  IMAD.IADD R0, R3, 0x1, R0 ;  /* 0x0000000103007824 */ /* 0x000fca00078e0200 */
[----:B------:R-:W-:Y:S01]  /*13800*/  LEA.HI.X R3, R2, UR7, R0, 0x1, P2 ;  /* 0x0000000702037c11 */ /* 0x000fe200090f0c00 */
[----:B-1----:R-:W-:-:S05]  /*13810*/  IMAD.SHL.U32 R10, R7, 0x8, RZ ;  /* 0x00000008070a7824 */ /* 0x002fca00078e00ff */
[----:B------:R-:W-:-:S04]  /*13820*/  LOP3.LUT R10, R10, 0x38, RZ, 0xc0, !PT ;  /* 0x000000380a0a7812 */ /* 0x000fc800078ec0ff */
[----:B------:R-:W-:Y:S01]  /*13830*/  ISETP.GE.AND P0, PT, R10, UR4, PT ;  /* 0x000000040a007c0c */ /* 0x000fe2000bf06270 */
[----:B------:R-:W-:-:S03]  /*13840*/  UMOV UR4, 0xffffffff ;  /* 0xffffffff00047882 */ /* 0x000fc60000000000 */
[----:B0-----:R-:W-:Y:S09]  /*13850*/  BRA.DIV UR4, `(.L_x_6486) ;  /* 0x0000004204147947 */ /* 0x001ff2000b800000 */
[----:B------:R-:W0:Y:S02]  /*13860*/  S2R R6, SR_TID.X ;  /* 0x0000000000067919 */ /* 0x000e240000002100 */
[----:B0-----:R-:W-:-:S04]  /*13870*/  LOP3.LUT R6, R6, 0x7f, RZ, 0xc0, !PT ;  /* 0x0000007f06067812 */ /* 0x001fc800078ec0ff */
[----:B------:R-:W-:Y:S02]  /*13880*/  SHF.R.U32.HI R7, RZ, 0x3, R6 ;  /* 0x00000003ff077819 */ /* 0x000fe40000011606 */
[----:B------:R-:W2:Y:S01]  /*13890*/  LDL.LU R6, [R1+0x44] ;  /* 0x0000440001067983 */ /* 0x000ea20000300800 */
[----:B------:R-:W-:Y:S02]  /*138a0*/  ULDC.64 UR4, c[0x0][0x208] ;  /* 0x0000820000047ab9 */ /* 0x000fe40000000a00 */
[----:B------:R-:W-:Y:S02]  /*138b0*/  IMAD.IADD R0, R7, 0x1, R5 ;  /* 0x0000000107007824 */ /* 0x000fe400078e0205 */
[----:B------:R-:W0:Y:S02]  /*138c0*/  SHFL.IDX PT, R7, R4, RZ, 0x181f ;  /* 0x00181fff04077589 */ /* 0x000e2400000e0000 */
[----:B------:R-:W-:Y:S02]  /*138d0*/  VIADD R5, R0, 0x10 ;  /* 0x0000001000057836 */ /* 0x000fe40000000000 */
[----:B--2---:R-:W-:-:S02]  /*138e0*/  IMAD R2, R6, R8, RZ ;  /* 0x0000000806027224 */ /* 0x004fc400078e02ff */
[----:B------:R-:W1:Y:S03]  /*138f0*/  SHFL.IDX PT, R6, R3, RZ, 0x181f ;  /* 0x00181fff03067589 */ /* 0x000e6600000e0000 */
[-C--:B------:R-:W-:Y:S01]  /*13900*/  ISETP.GE.AND P4, PT, R0, R2.reuse, PT ;  /* 0x000000020000720c */ /* 0x080fe20003f86270 */
[----:B------:R-:W-:Y:S01]  /*13910*/  SHFL.IDX PT, R8, R3, 0x1, 0x181f ;  /* 0x00381f0003087f89 */ /* 0x000fe200000e0000 */
[----:B------:R-:W-:-:S03]  /*13920*/  ISETP.GE.AND P2, PT, R5, R2, PT ;  /* 0x000000020500720c */ /* 0x000fc60003f46270 */
[----:B------:R-:W2:Y:S08]  /*13930*/  SHFL.IDX PT, R5, R4, 0x1, 0x181f ;  /* 0x00381f0004057f89 */ /* 0x000eb000000e0000 */
[----:B0-----:R-:W-:-:S05]  /*13940*/  @!P4 LEA R7, P3, R10, R7, 0x1 ;  /* 0x000000070a07c211 */ /* 0x001fca00078608ff */
[----:B-1----:R-:W-:-:S05]  /*13950*/  @!P4 IMAD.X R6, RZ, RZ, R6, P3 ;  /* 0x000000ffff06c224 */ /* 0x002fca00018e0606 */
[----:B------:R-:W-:-:S04]  /*13960*/  @!P4 LOP3.LUT R7, R7, R6, RZ, 0x3c, !PT ;  /* 0x000000060707c212 */ /* 0x000fc800078e3cff */
[----:B------:R-:W-:-:S04]  /*13970*/  @!P4 LOP3.LUT R6, R7, R6, RZ, 0x3c, !PT ;  /* 0x000000060706c212 */ /* 0x000fc800078e3cff */
[----:B------:R-:W-:-:S05]  /*13980*/  @!P4 LOP3.LUT R7, R7, R6, RZ, 0x3c, !PT ;  /* 0x000000060707c212 */ /* 0x000fca00078e3cff */
[----:B-----5:R-:W-:Y:S04]  /*13990*/  @!P4 LDGSTS.E.BYPASS.LTC128B.128 [R9+0x16400], desc[UR4][R6.64], !P0 ;  /* 0x164000000609cfae */ /* 0x020fe8000c101d44 */
[----:B------:R2:W-:Y:S02]  /*139a0*/  @!P4 LDGSTS.E.BYPASS.LTC128B.128 [R9+0x1a400], desc[UR4][R6.64+0x80], !P1 ;  /* 0x1a4000800609cfae */ /* 0x0005e4000c901d44 */
[----:B--2---:R-:W-:Y:S02]  /*139b0*/  @!P2 LEA R7, P3, R10, R5, 0x1 ;  /* 0x000000050a07a211 */ /* 0x004fe400078608ff */
[----:B------:R-:W-:-:S03]  /*139c0*/  IADD3 R5, R0, 0x20, RZ ;  /* 0x0000002000057810 */ /* 0x000fc60007ffe0ff */
[----:B------:R-:W-:-:S05]  /*139d0*/  @!P2 IMAD.X R6, RZ, RZ, R8, P3 ;  /* 0x000000ffff06a224 */ /* 0x000fca00018e0608 */
[----:B------:R-:W-:-:S04]  /*139e0*/  @!P2 LOP3.LUT R7, R7, R6, RZ, 0x3c, !PT ;  /* 0x000000060707a212 */ /* 0x000fc800078e3cff */
[----:B------:R-:W-:-:S04]  /*139f0*/  @!P2 LOP3.LUT R6, R7, R6, RZ, 0x3c, !PT ;  /* 0x000000060706a212 */ /* 0x000fc800078e3cff */
[----:B------:R-:W-:-:S05]  /*13a00*/  @!P2 LOP3.LUT R7, R7, R6, RZ, 0x3c, !PT ;  /* 0x000000060707a212 */ /* 0x000fca00078e3cff */
        /* <DEDUP_REMOVED lines=52> */
[----:B------:R0:W2:Y:S02]  /*13d50*/  SHFL.IDX PT, R3, R4, 0x7, 0x181f ;  /* 0x00f81f0004037f89 */ /* 0x0000a400000e0000 */
.L_x_6600:
        /* <DEDUP_REMOVED lines=11> */
[----:B------:R3:W-:Y:S02]  /*13e10*/  LDGSTS.E.BYPASS.LTC128B.128 [R9+0x1dc00], desc[UR4][R2.64+0x80], !P1 ;  /* 0x1dc0008002097fae */ /* 0x0007e4000c901d44 */
.L_x_6488:
[----:B------:R-:W-:Y:S05]  /*13e20*/  BSYNC B0 ;  /* 0x0000000000007941 */ /* 0x000fea0003800000 */
.L_x_6487:
[----:B------:R-:W-:Y:S01]  /*13e30*/  NOP ;  /* 0x0000000000007918 */ /* 0x000fe20000000000 */
[----:B------:R-:W-:Y:S01]  /*13e40*/  PLOP3.LUT P0, PT, PT, PT, PT, 0x80, 0x0 ;  /* 0x000000000000781c */ /* 0x000fe20003f0f070 */
[----:B0-----:R-:W-:-:S12]  /*13e50*/  VIADD R6, R18, 0x34800 ;  /* 0x0003480012067836 */ /* 0x001fd80000000000 */
.L_x_6489:
        /* <DEDUP_REMOVED lines=18> */
.L_x_6601:
[----:B------:R-:W-:Y:S05]  /*13f80*/  BSYNC B0 ;  /* 0x0000000000007941 */ /* 0x000fea0003800000 */
.L_x_6490:
        /* <DEDUP_REMOVED lines=55> */
.L_x_6498:
[----:B------:R-:W-:Y:S01]  /*14300*/  IMAD R3, R8, 0x8, R18 ;  /* 0x0000000808037824 */ /* 0x000fe200078e0212 */
[----:B------:R-:W-:Y:S01]  /*14310*/  SHF.L.U32 R2, R11, 0x1f, RZ ;  /* 0x0000001f0b027819 */ /* 0x000fe200000006ff */
[----:B------:R-:W-:Y:S03]  /*14320*/  BSSY B3, `(.L_x_6499) ;  /* 0x0000003000037945 */ /* 0x000fe60003800000 */
[----:B------:R-:W1:Y:S02]  /*14330*/  SYNCS.PHASECHK.TRANS64.TRYWAIT P0, [R3+URZ+0x34840], R2 ;  /* 0x03484002030075a7 */ /* 0x000e64000800017f */
[----:B-1----:R-:W-:Y:S05]  /*14340*/  @!P0 BRA `(.L_x_6500) ;  /* 0x0000004000408947 */ /* 0x002fea0003800000 */
.L_x_6602:
[----:B------:R-:W-:Y:S05]  /*14350*/  BSYNC B3 ;  /* 0x0000000000037941 */ /* 0x000fea0003800000 */
.L_x_6499:
        /* <DEDUP_REMOVED lines=12> */
.L_x_6502:
[----:B------:R-:W-:Y:S05]  /*14420*/  BSYNC B3 ;  /* 0x0000000000037941 */ /* 0x000fea0003800000 */
.L_x_6501:
        /* <DEDUP_REMOVED lines=12> */
.L_x_6503:
        /* <DEDUP_REMOVED lines=16> */
.L_x_6504:
        /* <DEDUP_REMOVED lines=16> */
.L_x_6603:
[----:B------:R-:W-:Y:S05]  /*146f0*/  BSYNC B3 ;  /* 0x0000000000037941 */ /* 0x000fea0003800000 */
.L_x_6505:
        /* <DEDUP_REMOVED lines=12> */
.L_x_6508:
[----:B------:R-:W-:Y:S05]  /*147c0*/  BSYNC B3 ;  /* 0x0000000000037941 */ /* 0x000fea0003800000 */
.L_x_6507:
[----:B------:R-:W2:Y:S04]  /*147d0*/  LDL R5, [R1+0x18] ;  /* 0x0000180001057983 */ /* 0x000ea80000100800 */
[----:B0-----:R-:W2:Y:S01]  /*147e0*/  LDL.LU R2, [R1+0x8] ;  /* 0x0000080001027983 */ /* 0x001ea20000300800 */
[----:B------:R-:W-:Y:S01]  /*147f0*/  R2UR UR10, R14 ;  /* 0x000000000e0a72ca */ /* 0x000fe200000e0000 */
[C-C-:B------:R-:W-:Y:S01]  /*14800*/  IMAD R3, R19.reuse, 0x8, R18.reuse ;  /* 0x0000000813037824 */ /* 0x140fe200078e0212 */
[----:B------:R-:W-:Y:S01]  /*14810*/  R2UR UR6, R12 ;  /* 0x000000000c0672ca */ /* 0x000fe200000e0000 */
[----:B------:R-:W-:Y:S01]  /*14820*/  IMAD R9, R19, 0xb000, R18 ;  /* 0x0000b00013097824 */ /* 0x000fe200078e0212 */
[----:B------:R-:W-:Y:S01]  /*14830*/  R2UR UR7, R13 ;  /* 0x000000000d0772ca */ /* 0x000fe200000e0000 */
[----:B------:R-:W-:Y:S01]  /*14840*/  UIADD3 UR4, UP0, UR36, 0x470, URZ ;  /* 0x0000047024047890 */ /* 0x000fe2000ff1e03f */
[----:B------:R-:W-:-:S02]  /*14850*/  PLOP3.LUT P0, PT, PT, PT, PT, 0x80, 0x0 ;  /* 0x000000000000781c */ /* 0x000fc40003f0f070 */
[----:B------:R-:W-:Y:S01]  /*14860*/  IADD3 R3, R3, 0x34850, RZ ;  /* 0x0003485003037810 */ /* 0x000fe20007ffe0ff */
[----:B------:R-:W-:Y:S01]  /*14870*/  UIADD3.X UR5, URZ, UR37, URZ, UP0, !UPT ;  /* 0x000000253f057290 */ /* 0x000fe200087fe43f */
[----:B--2---:R-:W-:Y:S02]  /*14880*/  IMAD R2, R2, 0xb0, R5 ;  /* 0x000000b002027824 */ /* 0x004fe400078e0205 */
[----:B------:R-:W-:-:S09]  /*14890*/  VIADD R5, R9, 0x400 ;  /* 0x0000040009057836 */ /* 0x000fd20000000000 */
.L_x_6509:
        /* <DEDUP_REMOVED lines=15> */
.L_x_6510:
        /* <DEDUP_REMOVED lines=12> */
.L_x_6497:
[----:B------:R-:W-:Y:S05]  /*14a50*/  BSYNC B1 ;  /* 0x0000000000017941 */ /* 0x000fea0003800000 */
.L_x_6496:
[----:B0-----:R-:W2:Y:S01]  /*14a60*/  LDL.LU R0, [R1+0x30] ;  /* 0x0000300001007983 */ /* 0x001ea20000300800 */
[----:B------:R-:W-:-:S03]  /*14a70*/  IMAD.MOV.U32 R19, RZ, RZ, R8 ;  /* 0x000000ffff137224 */ /* 0x000fc600078e0008 */
[----:B------:R0:W-:Y:S02]  /*14a80*/  STL [R1+0x14], R11 ;  /* 0x0000140b01007387 */ /* 0x0001e40000100800 */
[----:B0-2---:R-:W-:-:S07]  /*14a90*/  VIADD R0, R0, 0xfffffffd ;  /* 0xfffffffd00007836 */ /* 0x005fce0000000000 */
.L_x_6495:
[----:B------:R-:W-:Y:S05]  /*14aa0*/  BSYNC B2 ;  /* 0x0000000000027941 */ /* 0x000fea0003800000 */
.L_x_6494:
[----:B------:R-:W-:Y:S01]  /*14ab0*/  VIADD R10, R10, 0xfffffffe ;  /* 0xfffffffe0a0a7836 */ /* 0x000fe20000000000 */
[----:B------:R-:W-:-:S04]  /*14ac0*/  LOP3.LUT R7, RZ, R7, RZ, 0x33, !PT ;  /* 0x00000007ff077212 */ /* 0x000fc800078e33ff */
[----:B------:R-:W-:-:S13]  /*14ad0*/  ISETP.NE.AND P0, PT, R10, R7, PT ;  /* 0x000000070a00720c */ /* 0x000fda0003f05270 */
[----:B------:R-:W-:Y:S05]  /*14ae0*/  @!P0 BRA `(.L_x_6493) ;  /* 0x0000001000d48947 */ /* 0x000fea0003800000 */
[----:B------:R-:W-:-:S07]  /*14af0*/  IMAD.MOV.U32 R9, RZ, RZ, R17 ;  /* 0x000000ffff097224 */ /* 0x000fce00078e0011 */
.L_x_6541:
        /* <DEDUP_REMOVED lines=36> */
.L_x_6513:
[----:B------:R-:W-:Y:S01]  /*14d40*/  IMAD R3, R4, 0x8, R18 ;  /* 0x0000000804037824 */ /* 0x000fe200078e0212 */
[----:B------:R-:W-:Y:S01]  /*14d50*/  SHF.L.U32 R2, R5, 0x1f, RZ ;  /* 0x0000001f05027819 */ /* 0x000fe200000006ff */
[----:B------:R-:W-:Y:S03]  /*14d60*/  BSSY B2, `(.L_x_6514) ;  /* 0x0000003000027945 */ /* 0x000fe60003800000 */
[----:B------:R-:W1:Y:S02]  /*14d70*/  SYNCS.PHASECHK.TRANS64.TRYWAIT P0, [R3+URZ+0x34840], R2 ;  /* 0x03484002030075a7 */ /* 0x000e64000800017f */
[----:B-1----:R-:W-:Y:S05]  /*14d80*/  @!P0 BRA `(.L_x_6515) ;  /* 0x0000003400d88947 */ /* 0x002fea0003800000 */
.L_x_6604:
[----:B------:R-:W-:Y:S05]  /*14d90*/  BSYNC B2 ;  /* 0x0000000000027941 */ /* 0x000fea0003800000 */
.L_x_6514:
        /* <DEDUP_REMOVED lines=12> */
.L_x_6517:
[----:B------:R-:W-:Y:S05]  /*14e60*/  BSYNC B2 ;  /* 0x0000000000027941 */ /* 0x000fea0003800000 */
.L_x_6516:
[----:B------:R-:W2:Y:S01]  /*14e70*/  LDL R8, [R1+0x18] ;  /* 0x0000180001087983 */ /* 0x000ea20000100800 */
[----:B------:R-:W-:Y:S01]  /*14e80*/  IMAD.MOV.U32 R12, RZ, RZ, RZ ;  /* 0x000000ffff0c7224 */ /* 0x000fe200078e00ff */
[----:B------:R-:W-:Y:S01]  /*14e90*/  UIADD3 UR4, UP0, UR36, 0x370, URZ ;  /* 0x0000037024047890 */ /* 0x000fe2000ff1e03f */
[----:B-1----:R-:W-:Y:S01]  /*14ea0*/  IMAD R2, R4, 0xb000, R18 ;  /* 0x0000b00004027824 */ /* 0x002fe200078e0212 */
        /* <DEDUP_REMOVED lines=8> */
.L_x_6518:
        /* <DEDUP_REMOVED lines=16> */
.L_x_6519:
        /* <DEDUP_REMOVED lines=16> */
.L_x_6605:
[----:B------:R-:W-:Y:S05]  /*15130*/  BSYNC B2 ;  /* 0x0000000000027941 */ /* 0x000fea0003800000 */
.L_x_6520:
        /* <DEDUP_REMOVED lines=11> */
.L_x_6523:
[----:B------:R-:W-:Y:S05]  /*151f0*/  BSYNC B2 ;  /* 0x0000000000027941 */ /* 0x000fea0003800000 */
.L_x_6522:
        /* <DEDUP_REMOVED lines=12> */
.L_x_6524:
        /* <DEDUP_REMOVED lines=15> */
.L_x_6525:
        /* <DEDUP_REMOVED lines=12> */
.L_x_6512:
[----:B------:R-:W-:Y:S05]  /*15470*/  BSYNC B1 ;  /* 0x0000000000017941 */ /* 0x000fea0003800000 */
.L_x_6511:
        /* <DEDUP_REMOVED lines=36> */
.L_x_6528:
[----:B------:R-:W-:Y:S01]  /*156c0*/  IMAD R2, R19, 0x8, R18 ;  /* 0x0000000813027824 */ /* 0x000fe200078e0212 */
[----:B------:R-:W-:Y:S01]  /*156d0*/  SHF.L.U32 R3, R12, 0x1f, RZ ;  /* 0x0000001f0c037819 */ /* 0x000fe200000006ff */
[----:B------:R-:W-:Y:S03]  /*156e0*/  BSSY B2, `(.L_x_6529) ;  /* 0x0000003000027945 */ /* 0x000fe60003800000 */
[----:B------:R-:W2:Y:S02]  /*156f0*/  SYNCS.PHASECHK.TRANS64.TRYWAIT P0, [R2+URZ+0x34840], R3 ;  /* 0x03484003020075a7 */ /* 0x000ea4000800017f */
[----:B--2---:R-:W-:Y:S05]  /*15700*/  @!P0 BRA `(.L_x_6530) ;  /* 0x0000002c00a08947 */ /* 0x004fea0003800000 */
.L_x_6606:
[----:B------:R-:W-:Y:S05]  /*15710*/  BSYNC B2 ;  /* 0x0000000000027941 */ /* 0x000fea0003800000 */
.L_x_6529:
        /* <DEDUP_REMOVED lines=12> */
.L_x_6532:
[----:B------:R-:W-:Y:S05]  /*157e0*/  BSYNC B2 ;  /* 0x0000000000027941 */ /* 0x000fea0003800000 */
.L_x_6531:
[----:B------:R-:W3:Y:S01]  /*157f0*/  LDL R10, [R1+0x18] ;  /* 0x00001800010a7983 */ /* 0x000ee20000100800 */
[----:B0-----:R-:W-:Y:S01]  /*15800*/  IMAD.MOV.U32 R12, RZ, RZ, RZ ;  /* 0x000000ffff0c7224 */ /* 0x001fe200078e00ff */
[----:B------:R-:W-:Y:S01]  /*15810*/  UIADD3 UR4, UP0, UR36, 0x370, URZ ;  /* 0x0000037024047890 */ /* 0x000fe2000ff1e03f */
[C---:B--2---:R-:W-:Y:S01]  /*15820*/  IMAD R3, R19.reuse, 0x8, R6 ;  /* 0x0000000813037824 */ /* 0x044fe200078e0206 */
        /* <DEDUP_REMOVED lines=8> */
[----:B---3--:R-:W-:-:S09]  /*158b0*/  IMAD R10, R8, 0xb0, R10 ;  /* 0x000000b0080a7824 */ /* 0x008fd200078e020a */
.L_x_6533:
        /* <DEDUP_REMOVED lines=16> */
.L_x_6534:
        /* <DEDUP_REMOVED lines=15> */
.L_x_6607:
[----:B------:R-:W-:Y:S05]  /*15ab0*/  BSYNC B2 ;  /* 0x0000000000027941 */ /* 0x000fea0003800000 */
.L_x_6535:
        /* <DEDUP_REMOVED lines=11> */
.L_x_6538:
[----:B------:R-:W-:Y:S05]  /*15b70*/  BSYNC B2 ;  /* 0x0000000000027941 */ /* 0x000fea0003800000 */
.L_x_6537:
        /* <DEDUP_REMOVED lines=10> */
[----:B--2---:R-:W-:Y:S01]  /*15c20*/  IMAD R3, R3, 0xb0, R5 ;  /* 0x000000b003037824 */ /* 0x004fe200078e0205 */
[----:B------:R-:W-:-:S10]  /*15c30*/  IADD3 R5, R4, 0x400, RZ ;  /* 0x0000040004057810 */ /* 0x000fd40007ffe0ff */
.L_x_6539:
        /* <DEDUP_REMOVED lines=15> */
.L_x_6540:
        /* <DEDUP_REMOVED lines=12> */
.L_x_6527:
[----:B------:R-:W-:Y:S05]  /*15df0*/  BSYNC B1 ;  /* 0x0000000000017941 */ /* 0x000fea0003800000 */
.L_x_6526:
[----:B------:R-:W2:Y:S01]  /*15e00*/  LDL R2, [R1+0x24] ;  /* 0x0000240001027983 */ /* 0x000ea20000100800 */
[----:B------:R-:W-:Y:S01]  /*15e10*/  VIADD R0, R0, 0xfffffffe ;  /* 0xfffffffe00007836 */ /* 0x000fe20000000000 */
[----:B--2---:R-:W-:-:S13]  /*15e20*/  ISETP.GT.AND P0, PT, R7, R2, PT ;  /* 0x000000020700720c */ /* 0x004fda0003f04270 */
[----:B------:R-:W-:Y:S05]  /*15e30*/  @P0 BRA `(.L_x_6541) ;  /* 0xffffffec00300947 */ /* 0x000fea000383ffff */
.L_x_6493:
[----:B------:R-:W-:Y:S05]  /*15e40*/  BSYNC B0 ;  /* 0x0000000000007941 */ /* 0x000fea0003800000 */
.L_x_6492:
        /* <DEDUP_REMOVED lines=19> */
.L_x_6543:
[----:B------:R-:W-:Y:S05]  /*15f80*/  BSYNC B0 ;  /* 0x0000000000007941 */ /* 0x000fea0003800000 */
.L_x_6542:
        /* <DEDUP_REMOVED lines=11> */
.L_x_6608:
[----:B------:R-:W-:Y:S05]  /*16040*/  BSYNC B1 ;  /* 0x0000000000017941 */ /* 0x000fea0003800000 */
.L_x_6546:
        /* <DEDUP_REMOVED lines=9> */
.L_x_6549:
[----:B------:R-:W-:Y:S05]  /*160e0*/  BSYNC B1 ;  /* 0x0000000000017941 */ /* 0x000fea0003800000 */
.L_x_6548:
        /* <DEDUP_REMOVED lines=12> */
.L_x_6550:
        /* <DEDUP_REMOVED lines=15> */
.L_x_6551:
        /* <DEDUP_REMOVED lines=10> */
.L_x_6545:
[----:B------:R-:W-:Y:S05]  /*16340*/  BSYNC B0 ;  /* 0x0000000000007941 */ /* 0x000fea0003800000 */
.L_x_6544:
[----:B------:R-:W2:Y:S01]  /*16350*/  LDL.LU R4, [R1+0x14] ;  /* 0x0000140001047983 */ /* 0x000ea20000300800 */
[----:B------:R-:W-:-:S05]  /*16360*/  VIADD R19, R19, 0x1 ;  /* 0x0000000113137836 */ /* 0x000fca0000000000 */
[----:B------:R-:W-:-:S04]  /*16370*/  ISETP.NE.AND P0, PT, R19, 0x2, PT ;  /* 0x000000021300780c */ /* 0x000fc80003f05270 */
[----:B------:R-:W-:Y:S02]  /*16380*/  SEL R0, RZ, 0x1, P0 ;  /* 0x00000001ff007807 */ /* 0x000fe40000000000 */
[----:B------:R-:W-:Y:S02]  /*16390*/  SEL R19, R19, RZ, P0 ;  /* 0x000000ff13137207 */ /* 0x000fe40000000000 */
[----:B--2---:R-:W-:-:S05]  /*163a0*/  LOP3.LUT R4, R4, R0, RZ, 0x3c, !PT ;  /* 0x0000000004047212 */ /* 0x004fca00078e3cff */
[----:B------:R2:W-:Y:S02]  /*163b0*/  STL [R1+0x14], R4 ;  /* 0x0000140401007387 */ /* 0x0005e40000100800 */
.L_x_6472:
[----:B------:R-:W-:Y:S05]  /*163c0*/  BSYNC B7 ;  /* 0x0000000000077941 */ /* 0x000fea0003800000 */
.L_x_6470:
        /* <DEDUP_REMOVED lines=14> */
.L_x_6552:
        /* <DEDUP_REMOVED lines=47> */
.L_x_6618:
[----:B------:R-:W-:Y:S02]  /*167a0*/  ULDC UR4, c[0x0][0xc38] ;  /* 0x00030e0000047ab9 */ /* 0x000fe40000000800 */
[----:B------:R-:W-:-:S04]  /*167b0*/  IMAD.U32 R3, RZ, RZ, UR4 ;  /* 0x00000004ff037e24 */ /* 0x000fc8000f8e00ff */
[----:B--2---:R-:W-:-:S04]  /*167c0*/  IMAD R9, R9, R3, RZ ;  /* 0x0000000309097224 */ /* 0x004fc800078e02ff */
[----:B------:R-:W-:-:S05]  /*167d0*/  IMAD.IADD R5, R8, 0x1, R9 ;  /* 0x0000000108057824 */ /* 0x000fca00078e0209 */
[----:B------:R-:W-:-:S13]  /*167e0*/  ISETP.GT.AND P6, PT, R5, R0, PT ;  /* 0x000000000500720c */ /* 0x000fda0003fc4270 */
[----:B------:R-:W-:Y:S05]  /*167f0*/  @P6 BRA `(.L_x_6555) ;  /* 0x0000000000b06947 */ /* 0x000fea0003800000 */
.L_x_6558:
[----:B-1----:R-:W2:Y:S01]  /*16800*/  LDL.LU R2, [R1+0xc] ;  /* 0x00000c0001027983 */ /* 0x002ea20000300800 */
[----:B------:R-:W1:Y:S01]  /*16810*/  LDC R3, c[0x0][0xc3c] ;  /* 0x00030f00ff037b82 */ /* 0x000e620000000800 */
        /* <DEDUP_REMOVED lines=36> */
.L_x_6626:
[----:B------:R-:W-:Y:S02]  /*16a60*/  ULDC UR4, c[0x0][0xc38] ;  /* 0x00030e0000047ab9 */ /* 0x000fe40000000800 */
[----:B------:R-:W-:-:S04]  /*16a70*/  IMAD.U32 R3, RZ, RZ, UR4 ;  /* 0x00000004ff037e24 */ /* 0x000fc8000f8e00ff */
[----:B--2---:R-:W-:-:S04]  /*16a80*/  IMAD R9, R9, R3, RZ ;  /* 0x0000000309097224 */ /* 0x004fc800078e02ff */
[----:B------:R-:W-:-:S05]  /*16a90*/  IMAD.IADD R5, R9, 0x1, R5 ;  /* 0x0000000109057824 */ /* 0x000fca00078e0205 */
[----:B------:R-:W-:-:S13]  /*16aa0*/  ISETP.GT.AND P6, PT, R5, R0, PT ;  /* 0x000000000500720c */ /* 0x000fda0003fc4270 */
[----:B------:R-:W-:Y:S05]  /*16ab0*/  @!P6 BRA `(.L_x_6558) ;  /* 0xfffffffc0050e947 */ /* 0x000fea000383ffff */
.L_x_6555:
        /* <DEDUP_REMOVED lines=9> */
.L_x_6631:
[----:B------:R-:W-:-:S13]  /*16b50*/  ISETP.NE.AND P0, PT, R8, RZ, PT ;  /* 0x000000ff0800720c */ /* 0x000fda0003f05270 */
[----:B------:R-:W-:Y:S05]  /*16b60*/  @!P0 BRA `(.L_x_6560) ;  /* 0x0000000000148947 */ /* 0x000fea0003800000 */
[----:B------:R-:W-:Y:S01]  /*16b70*/  UMOV UR4, 0xffffffff ;  /* 0xffffffff00047882 */ /* 0x000fe20000000000 */
[----:B0-----:R-:W-:Y:S02]  /*16b80*/  VIADD R12, R5, 0xffffffff ;  /* 0xffffffff050c7836 */ /* 0x001fe40000000000 */
[----:B------:R-:W-:Y:S05]  /*16b90*/  BRA.DIV UR4, `(.L_x_6561) ;  /* 0x0000002604507947 */ /* 0x000fea000b800000 */
[----:B-1----:R0:W1:Y:S02]  /*16ba0*/  SHFL.IDX PT, R2, R2, R12, 0x1f ;  /* 0x00001f0c02027589 */ /* 0x00206400000e0000 */
.L_x_6634:
[----:B-1----:R-:W-:-:S07]  /*16bb0*/  IMAD.MOV.U32 R4, RZ, RZ, R2 ;  /* 0x000000ffff047224 */ /* 0x002fce00078e0002 */
.L_x_6560:
        /* <DEDUP_REMOVED lines=30> */
[----:B------:R-:W-:Y:S01]  /*16da0*/  IMAD R9, R2, R4, RZ ;  /* 0x0000000402097224 */ /* 0x000fe200078e02ff */
[----:B------:R-:W-:-:S05]  /*16db0*/  MOV R2, RZ ;  /* 0x000000ff00027202 */ /* 0x000fca0000000f00 */
        /* <DEDUP_REMOVED lines=31> */
.L_x_6556:
        /* <DEDUP_REMOVED lines=10> */
.L_x_6562:
[----:B---3--:R-:W3:Y:S04]  /*17050*/  LDL R3, [R1+0x8] ;  /* 0x0000080001037983 */ /* 0x008ee80000100800 */
[----:B------:R-:W4:Y:S04]  /*17060*/  LDL R2, [R1+0xc] ;  /* 0x00000c0001027983 */ /* 0x000f280000100800 */
[----:B-1----:R-:W5:Y:S04]  /*17070*/  LDL R4, [R1] ;  /* 0x0000000001047983 */ /* 0x002f680000100800 */
[----:B--2---:R-:W5:Y:S01]  /*17080*/  LDL R5, [R1+0x4] ;  /* 0x0000040001057983 */ /* 0x004f620000100800 */
[----:B------:R-:W-:Y:S05]  /*17090*/  WARPSYNC.ALL ;  /* 0x0000000000007948 */ /* 0x000fea0003800000 */
[----:B------:R-:W1:Y:S02]  /*170a0*/  S2R R0, SR_TID.X ;  /* 0x0000000000007919 */ /* 0x000e640000002100 */
[----:B-1----:R-:W-:Y:S01]  /*170b0*/  LOP3.LUT R0, R0, 0x1f, RZ, 0xc0, !PT ;  /* 0x0000001f00007812 */ /* 0x002fe200078ec0ff */
[----:B------:R-:W-:Y:S03]  /*170c0*/  BAR.SYNC.DEFER_BLOCKING 0x4, 0x180 ;  /* 0x0106000000007b1d */ /* 0x000fe60000010000 */
[----:B------:R-:W-:-:S13]  /*170d0*/  ISETP.NE.AND P0, PT, R0, RZ, PT ;  /* 0x000000ff0000720c */ /* 0x000fda0003f05270 */
[----:B------:R-:W-:Y:S01]  /*170e0*/  @!P0 MOV R0, 0x400 ;  /* 0x0000040000008802 */ /* 0x000fe20000000f00 */
[----:B---3--:R-:W-:Y:S02]  /*170f0*/  IMAD.MOV.U32 R6, RZ, RZ, R3 ;  /* 0x000000ffff067224 */ /* 0x008fe400078e0003 */
[----:B------:R-:W1:Y:S01]  /*17100*/  @!P0 S2R R3, SR_CgaCtaId ;  /* 0x0000000000038919 */ /* 0x000e620000008800 */
[----:B----4-:R-:W-:Y:S01]  /*17110*/  IMAD.MOV.U32 R7, RZ, RZ, R2 ;  /* 0x000000ffff077224 */ /* 0x010fe200078e0002 */
[----:B-1----:R-:W-:-:S05]  /*17120*/  @!P0 LEA R18, R3, R0, 0x18 ;  /* 0x0000000003128211 */ /* 0x002fca00078ec0ff */
[----:B-----5:R2:W-:Y:S01]  /*17130*/  @!P0 STS.128 [R18+0x348d0], R4 ;  /* 0x0348d00412008388 */ /* 0x0205e20000000c00 */
[----:B------:R-:W-:Y:S06]  /*17140*/  BAR.ARV 0x5, 0x180 ;  /* 0x0146000000007b1d */ /* 0x000fec0000002000 */
.L_x_6553:
[----:B------:R-:W3:Y:S01]  /*17150*/  LDL R0, [R1+0xc] ;  /* 0x00000c0001007983 */ /* 0x000ee20000100800 */
[----:B------:R-:W-:Y:S02]  /*17160*/  ULDC UR4, c[0x0][0xc3c] ;  /* 0x00030f0000047ab9 */ /* 0x000fe40000000800 */
[----:B---3--:R-:W-:-:S13]  /*17170*/  ISETP.GE.AND P0, PT, R0, UR4, PT ;  /* 0x0000000400007c0c */ /* 0x008fda000bf06270 */
[----:B------:R-:W-:Y:S05]  /*17180*/  @!P0 BRA `(.L_x_6563) ;  /* 0xffffffac00388947 */ /* 0x000fea000383ffff */
[----:B------:R-:W-:Y:S05]  /*17190*/  BSYNC B8 ;  /* 0x0000000000087941 */ /* 0x000fea0003800000 */
.L_x_6464:
        /* <DEDUP_REMOVED lines=12> */
.L_x_6635:
[----:B------:R-:W-:Y:S05]  /*17260*/  BSYNC B0 ;  /* 0x0000000000007941 */ /* 0x000fea0003800000 */
.L_x_6564:
[----:B------:R-:W-:-:S03]  /*17270*/  UMOV UR4, 0xffffffff ;  /* 0xffffffff00047882 */ /* 0x000fc60000000000 */
[----:B------:R-:W-:Y:S05]  /*17280*/  BRA.DIV UR4, `(.L_x_6566) ;  /* 0x0000001e04d07947 */ /* 0x000fea000b800000 */
[----:B------:R-:W1:Y:S02]  /*17290*/  S2R R2, SR_TID.X ;  /* 0x0000000000027919 */ /* 0x000e640000002100 */
[----:B-1----:R-:W-:-:S04]  /*172a0*/  SHF.R.U32.HI R2, RZ, 0x5, R2 ;  /* 0x00000005ff027819 */ /* 0x002fc80000011602 */
[----:B------:R-:W-:-:S05]  /*172b0*/  LOP3.LUT R2, R2, 0x3, RZ, 0xc0, !PT ;  /* 0x0000000302027812 */ /* 0x000fca00078ec0ff */
[----:B------:R1:W2:Y:S02]  /*172c0*/  SHFL.IDX PT, R14, R2, RZ, 0x1f ;  /* 0x00001fff020e7589 */ /* 0x0002a400000e0000 */
.L_x_6638:
[----:B--2---:R-:W-:Y:S01]  /*172d0*/  ISETP.NE.AND P0, PT, R14, RZ, PT ;  /* 0x000000ff0e00720c */ /* 0x004fe20003f05270 */
[----:B------:R-:W-:-:S12]  /*172e0*/  BSSY B0, `(.L_x_6567) ;  /* 0x0000027000007945 */ /* 0x000fd80003800000 */
[----:B------:R-:W-:Y:S05]  /*172f0*/  @P0 BRA `(.L_x_6568) ;  /* 0x0000000000940947 */ /* 0x000fea0003800000 */
[----:B------:R-:W-:-:S03]  /*17300*/  UMOV UR4, 0xffffffff ;  /* 0xffffffff00047882 */ /* 0x000fc60000000000 */
[----:B------:R-:W-:Y:S05]  /*17310*/  BRA.DIV UR4, `(.L_x_6569) ;  /* 0x0000001e04e07947 */ /* 0x000fea000b800000 */
[----:B------:R-:W-:-:S13]  /*17320*/  ELECT P6, URZ, PT ;  /* 0x00000000003f782f */ /* 0x000fda00038c0000 */
.L_x_6641:
        /* <DEDUP_REMOVED lines=8> */
.L_x_6570:
        /* <DEDUP_REMOVED lines=13> */
.L_x_6642:
[----:B------:R-:W1:Y:S02]  /*17480*/  SYNCS.PHASECHK.TRANS64.TRYWAIT P0, [R7+URZ], R2 ;  /* 0x00000002070075a7 */ /* 0x000e64000800017f */
[----:B-1----:R-:W-:Y:S05]  /*17490*/  @!P0 BRA `(.L_x_6572) ;  /* 0x0000001c00b48947 */ /* 0x002fea0003800000 */
.L_x_6643:
[----:B------:R-:W-:Y:S05]  /*174a0*/  @!P2 BRA `(.L_x_6573) ;  /* 0x000000000004a947 */ /* 0x000fea0003800000 */
[----:B------:R-:W-:Y:S01]  /*174b0*/  BPT.TRAP 0x1 ;  /* 0x000000040000795c */ /* 0x000fe20000300000 */
.L_x_6573:
[----:B------:R-:W-:-:S04]  /*174c0*/  VIADD R0, R0, 0x34860 ;  /* 0x0003486000007836 */ /* 0x000fc80000000000 */
[----:B------:R-:W-:-:S04]  /*174d0*/  IMAD R4, R19, 0x8, R0 ;  /* 0x0000000813047824 */ /* 0x000fc800078e0200 */
[----:B------:R-:W2:Y:S02]  /*174e0*/  SYNCS.PHASECHK.TRANS64.TRYWAIT P0, [R4+URZ], R5 ;  /* 0x00000005040075a7 */ /* 0x000ea4000800017f */
[----:B--2---:R-:W-:Y:S05]  /*174f0*/  @!P0 BRA `(.L_x_6574) ;  /* 0x0000001c00b08947 */ /* 0x004fea0003800000 */
.L_x_6644:
[----:B------:R-:W-:-:S07]  /*17500*/  IMAD R3, R3, 0x8, R0 ;  /* 0x0000000803037824 */ /* 0x000fce00078e0200 */
.L_x_6575:
[----:B---3--:R3:W4:Y:S02]  /*17510*/  SYNCS.PHASECHK.TRANS64.TRYWAIT P0, [R3+URZ], R2 ;  /* 0x00000002030075a7 */ /* 0x008724000800017f */
[----:B----4-:R-:W-:Y:S05]  /*17520*/  @!P0 NANOSLEEP.SYNCS 0x989680 ;  /* 0x009896800000895d */ /* 0x010fea0003900000 */
[----:B------:R-:W4:Y:S02]  /*17530*/  @!P0 SYNCS.PHASECHK.TRANS64 P0, [R3+URZ], R2 ;  /* 0x00000002030085a7 */ /* 0x000f24000800007f */
[----:B----4-:R-:W-:Y:S05]  /*17540*/  @!P0 BRA `(.L_x_6575) ;  /* 0xfffffffc00f08947 */ /* 0x010fea000383ffff */
.L_x_6568:
[----:B------:R-:W-:Y:S05]  /*17550*/  BSYNC B0 ;  /* 0x0000000000007941 */ /* 0x000fea0003800000 */
.L_x_6567:
[----:B------:R-:W-:Y:S05]  /*17560*/  EXIT ;  /* 0x000000000000794d */ /* 0x000fea0003800000 */
.L_x_6415:
[----:B0-----:R0:W1:Y:S02]  /*17570*/  SYNCS.PHASECHK.TRANS64.TRYWAIT P1, [R0+URZ+0x34800], R3 ;  /* 0x03480003000075a7 */ /* 0x001064000802017f */
[----:B-1----:R-:W-:Y:S05]  /*17580*/  @!P1 NANOSLEEP.SYNCS 0x989680 ;  /* 0x009896800000995d */ /* 0x002fea0003900000 */
[----:B------:R-:W1:Y:S02]  /*17590*/  @!P1 SYNCS.PHASECHK.TRANS64 P1, [R0+URZ+0x34800], R3 ;  /* 0x03480003000095a7 */ /* 0x000e64000802007f */
[----:B-1----:R-:W-:Y:S05]  /*175a0*/  @!P1 BRA `(.L_x_6415) ;  /* 0xfffffffc00f09947 */ /* 0x002fea000383ffff */
[----:B------:R-:W-:Y:S05]  /*175b0*/  BRA `(.L_x_6576) ;  /* 0xfffffea400fc7947 */ /* 0x000fea000383ffff */
.L_x_6419:
[----:B-1----:R1:W2:Y:S02]  /*175c0*/  SYNCS.PHASECHK.TRANS64.TRYWAIT P2, [R10+URZ+0x34830], R3 ;  /* 0x034830030a0075a7 */ /* 0x0022a4000804017f */
[----:B--2---:R-:W-:Y:S05]  /*175d0*/  @!P2 NANOSLEEP.SYNCS 0x989680 ;  /* 0x009896800000a95d */ /* 0x004fea0003900000 */
[----:B------:R-:W2:Y:S02]  /*175e0*/  @!P2 SYNCS.PHASECHK.TRANS64 P2, [R10+URZ+0x34830], R3 ;  /* 0x034830030a00a5a7 */ /* 0x000ea4000804007f */
[----:B--2---:R-:W-:Y:S05]  /*175f0*/  @!P2 BRA `(.L_x_6419) ;  /* 0xfffffffc00f0a947 */ /* 0x004fea000383ffff */
[----:B------:R-:W-:Y:S05]  /*17600*/  BRA `(.L_x_6418) ;  /* 0xfffffea800207947 */ /* 0x000fea000383ffff */
.L_x_6424:
[----:B-1----:R1:W2:Y:S02]  /*17610*/  SYNCS.PHASECHK.TRANS64.TRYWAIT P2, [R0+URZ+0x34830], R21 ;  /* 0x03483015000075a7 */ /* 0x0022a4000804017f */
[----:B--2---:R-:W-:Y:S05]  /*17620*/  @!P2 NANOSLEEP.SYNCS 0x989680 ;  /* 0x009896800000a95d */ /* 0x004fea0003900000 */
[----:B------:R-:W2:Y:S02]  /*17630*/  @!P2 SYNCS.PHASECHK.TRANS64 P2, [R0+URZ+0x34830], R21 ;  /* 0x034830150000a5a7 */ /* 0x000ea4000804007f */
[----:B--2---:R-:W-:Y:S05]  /*17640*/  @!P2 BRA `(.L_x_6424) ;  /* 0xfffffffc00f0a947 */ /* 0x004fea000383ffff */
[----:B------:R-:W-:Y:S05]  /*17650*/  BRA `(.L_x_6421) ;  /* 0xffffff0000f87947 */ /* 0x000fea000383ffff */
.L_x_6428:
[----:B-1----:R-:W-:-:S04]  /*17660*/  IMAD.U32 R15, RZ, RZ, UR6 ;  /* 0x00000006ff0f7e24 */ /* 0x002fc8000f8e00ff */
[----:B------:R1:W2:Y:S03]  /*17670*/  SYNCS.PHASECHK.TRANS64.TRYWAIT P2, [R15+URZ+0x34850], R0 ;  /* 0x034850000f0075a7 */ /* 0x0002a6000804017f */
[----:B--2---:R-:W-:Y:S05]  /*17680*/  @!P2 NANOSLEEP.SYNCS 0x989680 ;  /* 0x009896800000a95d */ /* 0x004fea0003900000 */
[----:B------:R-:W2:Y:S02]  /*17690*/  @!P2 SYNCS.PHASECHK.TRANS64 P2, [R15+URZ+0x34850], R0 ;  /* 0x034850000f00a5a7 */ /* 0x000ea4000804007f */
[----:B--2---:R-:W-:Y:S05]  /*176a0*/  @!P2 BRA `(.L_x_6428) ;  /* 0xfffffffc00eca947 */ /* 0x004fea000383ffff */
[----:B------:R-:W-:Y:S05]  /*176b0*/  BRA `(.L_x_6425) ;  /* 0xffffff2800a47947 */ /* 0x000fea000383ffff */
.L_x_6433:
[----:B-1----:R1:W2:Y:S02]  /*176c0*/  SYNCS.PHASECHK.TRANS64.TRYWAIT P0, [R8+URZ+0x34850], R3 ;  /* 0x03485003080075a7 */ /* 0x0022a4000800017f */
[----:B--2---:R-:W-:Y:S05]  /*176d0*/  @!P0 NANOSLEEP.SYNCS 0x989680 ;  /* 0x009896800000895d */ /* 0x004fea0003900000 */
[----:B------:R-:W2:Y:S02]  /*176e0*/  @!P0 SYNCS.PHASECHK.TRANS64 P0, [R8+URZ+0x34850], R3 ;  /* 0x03485003080085a7 */ /* 0x000ea4000800007f */
[----:B--2---:R-:W-:Y:S05]  /*176f0*/  @!P0 BRA `(.L_x_6433) ;  /* 0xfffffffc00f08947 */ /* 0x004fea000383ffff */
[----:B------:R-:W-:Y:S05]  /*17700*/  BRA `(.L_x_6432) ;  /* 0xffffff5800547947 */ /* 0x000fea000383ffff */
.L_x_6478:
        /* <DEDUP_REMOVED lines=11> */
.L_x_6578:
[----:B------:R-:W-:Y:S05]  /*177c0*/  BSYNC B0 ;  /* 0x0000000000007941 */ /* 0x000fea0003800000 */
.L_x_6577:
[----:B------:R-:W-:Y:S05]  /*177d0*/  BRA `(.L_x_6579) ;  /* 0xffffffb400607947 */ /* 0x000fea000383ffff */
.L_x_6480:
[----:B------:R-:W-:Y:S01]  /*177e0*/  BSSY B0, `(.L_x_6580) ;  /* 0x0000006000007945 */ /* 0x000fe20003800000 */
[----:B------:R-:W-:-:S07]  /*177f0*/  IMAD.MOV.U32 R15, RZ, RZ, -0x1 ;  /* 0xffffffffff0f7424 */ /* 0x000fce00078e00ff */
[----:B01--4-:R-:W-:Y:S05]  /*17800*/  WARPSYNC.COLLECTIVE R15, `(.L_x_6581) ;  /* 0x000000000f0c7348 */ /* 0x013fea0003c00000 */
[----:B------:R-:W-:Y:S02]  /*17810*/  ELECT P6, UR62, PT ;  /* 0x00000000003e782f */ /* 0x000fe400038c0000 */
[----:B------:R-:W-:Y:S01]  /*17820*/  MOV R14, UR62 ;  /* 0x0000003e000e7c02 */ /* 0x000fe20008000f00 */
[----:B01--4-:R-:W-:Y:S10]  /*17830*/  ENDCOLLECTIVE ;  /* 0x000000000000791b */ /* 0x013ff40003800000 */
.L_x_6581:
[----:B------:R-:W-:Y:S05]  /*17840*/  BSYNC B0 ;  /* 0x0000000000007941 */ /* 0x000fea0003800000 */
.L_x_6580:
[----:B------:R-:W-:Y:S05]  /*17850*/  BRA `(.L_x_6582) ;  /* 0xffffffb400647947 */ /* 0x000fea000383ffff */
.L_x_6482:
[----:B--2---:R2:W3:Y:S02]  /*17860*/  SYNCS.PHASECHK.TRANS64.TRYWAIT P0, [R0+URZ+0x34840], R2 ;  /* 0x03484002000075a7 */ /* 0x0044e4000800017f */
[----:B---3--:R-:W-:Y:S05]  /*17870*/  @!P0 NANOSLEEP.SYNCS 0x989680 ;  /* 0x009896800000895d */ /* 0x008fea0003900000 */
[----:B------:R-:W3:Y:S02]  /*17880*/  @!P0 SYNCS.PHASECHK.TRANS64 P0, [R0+URZ+0x34840], R2 ;  /* 0x03484002000085a7 */ /* 0x000ee4000800007f */
[----:B---3--:R-:W-:Y:S05]  /*17890*/  @!P0 BRA `(.L_x_6482) ;  /* 0xfffffffc00f08947 */ /* 0x008fea000383ffff */
[----:B------:R-:W-:Y:S05]  /*178a0*/  BRA `(.L_x_6583) ;  /* 0xffffffb400c87947 */ /* 0x000fea000383ffff */
.L_x_6486:
[----:B------:R-:W2:Y:S01]  /*178b0*/  LDL.LU R11, [R1+0x44] ;  /* 0x00004400010b7983 */ /* 0x000ea20000300800 */
[----:B------:R-:W-:Y:S01]  /*178c0*/  IMAD.MOV.U32 R13, RZ, RZ, R3 ;  /* 0x000000ffff0d7224 */ /* 0x000fe200078e0003 */
[----:B------:R-:W-:Y:S01]  /*178d0*/  LOP3.LUT R7, R7, 0x7f, RZ, 0xc0, !PT ;  /* 0x0000007f07077812 */ /* 0x000fe200078ec0ff */
[----:B------:R-:W-:Y:S02]  /*178e0*/  IMAD.MOV.U32 R12, RZ, RZ, RZ ;  /* 0x000000ffff0c7224 */ /* 0x000fe400078e00ff */
[----:B------:R-:W-:Y:S01]  /*178f0*/  IMAD.MOV.U32 R15, RZ, RZ, -0x1 ;  /* 0xffffffffff0f7424 */ /* 0x000fe200078e00ff */
        /* <DEDUP_REMOVED lines=9> */
.L_x_6584:
[----:B------:R-:W-:Y:S02]  /*17990*/  IMAD.MOV.U32 R13, RZ, RZ, R4 ;  /* 0x000000ffff0d7224 */ /* 0x000fe400078e0004 */
[----:B------:R-:W-:-:S07]  /*179a0*/  IMAD.MOV.U32 R6, RZ, RZ, R14 ;  /* 0x000000ffff067224 */ /* 0x000fce00078e000e */
[----:B------:R-:W-:Y:S05]  /*179b0*/  WARPSYNC.COLLECTIVE R15, `(.L_x_6585) ;  /* 0x000000000f087348 */ /* 0x000fea0003c00000 */
[----:B------:R0:W1:Y:S02]  /*179c0*/  SHFL.IDX P6, R14, R13, R12, R11 ;  /* 0x0000000c0d0e7389 */ /* 0x00006400000c000b */
[----:B01----:R-:W-:Y:S01]  /*179d0*/  ENDCOLLECTIVE ;  /* 0x000000000000791b */ /* 0x003fe20003800000 */
.L_x_6585:
        /* <DEDUP_REMOVED lines=18> */
.L_x_6586:
[----:B------:R-:W-:Y:S01]  /*17b00*/  IMAD.MOV.U32 R13, RZ, RZ, R4 ;  /* 0x000000ffff0d7224 */ /* 0x000fe200078e0004 */
[----:B------:R-:W-:-:S07]  /*17b10*/  MOV R8, R14 ;  /* 0x0000000e00087202 */ /* 0x000fce0000000f00 */
[----:B------:R-:W-:Y:S05]  /*17b20*/  WARPSYNC.COLLECTIVE R15, `(.L_x_6587) ;  /* 0x000000000f087348 */ /* 0x000fea0003c00000 */
[----:B------:R0:W1:Y:S02]  /*17b30*/  SHFL.IDX P6, R14, R13, R12, R11 ;  /* 0x0000000c0d0e7389 */ /* 0x00006400000c000b */
[----:B01----:R-:W-:Y:S01]  /*17b40*/  ENDCOLLECTIVE ;  /* 0x000000000000791b */ /* 0x003fe20003800000 */
.L_x_6587:
[----:B------:R-:W-:Y:S01]  /*17b50*/  ULDC.64 UR4, c[0x0][0x208] ;  /* 0x0000820000047ab9 */ /* 0x000fe20000000a00 */
[----:B------:R-:W-:Y:S02]  /*17b60*/  IMAD.MOV.U32 R13, RZ, RZ, R3 ;  /* 0x000000ffff0d7224 */ /* 0x000fe400078e0003 */
[----:B------:R-:W-:Y:S02]  /*17b70*/  IMAD.MOV.U32 R12, RZ, RZ, 0x2 ;  /* 0x00000002ff0c7424 */ /* 0x000fe400078e00ff */
[----:B------:R-:W-:-:S05]  /*17b80*/  IMAD.MOV.U32 R5, RZ, RZ, R14 ;  /* 0x000000ffff057224 */ /* 0x000fca00078e000e */
[----:B------:R-:W-:Y:S01]  /*17b90*/  @!P2 LEA R7, P3, R10, R5, 0x1 ;  /* 0x000000050a07a211 */ /* 0x000fe200078608ff */
[----:B------:R-:W-:-:S04]  /*17ba0*/  VIADD R5, R0, 0x20 ;  /* 0x0000002000057836 */ /* 0x000fc80000000000 */
        /* <DEDUP_REMOVED lines=13> */
.L_x_6588:
[----:B------:R-:W-:Y:S02]  /*17c80*/  IMAD.MOV.U32 R13, RZ, RZ, R4 ;  /* 0x000000ffff0d7224 */ /* 0x000fe400078e0004 */
[----:B------:R-:W-:-:S07]  /*17c90*/  IMAD.MOV.U32 R6, RZ, RZ, R14 ;  /* 0x000000ffff067224 */ /* 0x000fce00078e000e */
[----:B------:R-:W-:Y:S05]  /*17ca0*/  WARPSYNC.COLLECTIVE R15, `(.L_x_6589) ;  /* 0x000000000f087348 */ /* 0x000fea0003c00000 */
[----:B------:R0:W1:Y:S02]  /*17cb0*/  SHFL.IDX P6, R14, R13, R12, R11 ;  /* 0x0000000c0d0e7389 */ /* 0x00006400000c000b */
[----:B01----:R-:W-:Y:S01]  /*17cc0*/  ENDCOLLECTIVE ;  /* 0x000000000000791b */ /* 0x003fe20003800000 */
.L_x_6589:
        /* <DEDUP_REMOVED lines=18> */
.L_x_6590:
[----:B------:R-:W-:Y:S02]  /*17df0*/  IMAD.MOV.U32 R13, RZ, RZ, R4 ;  /* 0x000000ffff0d7224 */ /* 0x000fe400078e0004 */
[----:B------:R-:W-:-:S07]  /*17e00*/  IMAD.MOV.U32 R6, RZ, RZ, R14 ;  /* 0x000000ffff067224 */ /* 0x000fce00078e000e */
[----:B------:R-:W-:Y:S05]  /*17e10*/  WARPSYNC.COLLECTIVE R15, `(.L_x_6591) ;  /* 0x000000000f087348 */ /* 0x000fea0003c00000 */
[----:B------:R0:W1:Y:S02]  /*17e20*/  SHFL.IDX P6, R14, R13, R12, R11 ;  /* 0x0000000c0d0e7389 */ /* 0x00006400000c000b */
[----:B01----:R-:W-:Y:S01]  /*17e30*/  ENDCOLLECTIVE ;  /* 0x000000000000791b */ /* 0x003fe20003800000 */
.L_x_6591:
        /* <DEDUP_REMOVED lines=18> */
.L_x_6592:
[----:B------:R-:W-:Y:S02]  /*17f60*/  IMAD.MOV.U32 R13, RZ, RZ, R4 ;  /* 0x000000ffff0d7224 */ /* 0x000fe400078e0004 */
[----:B------:R-:W-:-:S07]  /*17f70*/  IMAD.MOV.U32 R6, RZ, RZ, R14 ;  /* 0x000000ffff067224 */ /* 0x000fce00078e000e */
[----:B------:R-:W-:Y:S05]  /*17f80*/  WARPSYNC.COLLECTIVE R15, `(.L_x_6593) ;  /* 0x000000000f087348 */ /* 0x000fea0003c00000 */
[----:B------:R0:W1:Y:S02]  /*17f90*/  SHFL.IDX P6, R14, R13, R12, R11 ;  /* 0x0000000c0d0e7389 */ /* 0x00006400000c000b */
[----:B01----:R-:W-:Y:S01]  /*17fa0*/  ENDCOLLECTIVE ;  /* 0x000000000000791b */ /* 0x003fe20003800000 */
.L_x_6593:
        /* <DEDUP_REMOVED lines=18> */
.L_x_6594:
[----:B------:R-:W-:Y:S02]  /*180d0*/  IMAD.MOV.U32 R13, RZ, RZ, R4 ;  /* 0x000000ffff0d7224 */ /* 0x000fe400078e0004 */
[----:B------:R-:W-:-:S07]  /*180e0*/  IMAD.MOV.U32 R6, RZ, RZ, R14 ;  /* 0x000000ffff067224 */ /* 0x000fce00078e000e */
[----:B------:R-:W-:Y:S05]  /*180f0*/  WARPSYNC.COLLECTIVE R15, `(.L_x_6595) ;  /* 0x000000000f087348 */ /* 0x000fea0003c00000 */
[----:B------:R0:W1:Y:S02]  /*18100*/  SHFL.IDX P6, R14, R13, R12, R11 ;  /* 0x0000000c0d0e7389 */ /* 0x00006400000c000b */
[----:B01----:R-:W-:Y:S01]  /*18110*/  ENDCOLLECTIVE ;  /* 0x000000000000791b */ /* 0x003fe20003800000 */
.L_x_6595:
        /* <DEDUP_REMOVED lines=16> */
.L_x_6596:
[----:B------:R-:W-:-:S05]  /*18220*/  VIADD R7, R0, 0x60 ;  /* 0x0000006000077836 */ /* 0x000fca0000000000 */
[----:B------:R-:W-:Y:S01]  /*18230*/  ISETP.GE.AND P2, PT, R7, R2, PT ;  /* 0x000000020700720c */ /* 0x000fe20003f46270 */
[----:B------:R-:W-:Y:S02]  /*18240*/  IMAD.MOV.U32 R13, RZ, RZ, R4 ;  /* 0x000000ffff0d7224 */ /* 0x000fe400078e0004 */
[----:B------:R-:W-:-:S10]  /*18250*/  IMAD.MOV.U32 R6, RZ, RZ, R14 ;  /* 0x000000ffff067224 */ /* 0x000fd400078e000e */
[----:B------:R-:W-:Y:S05]  /*18260*/  WARPSYNC.COLLECTIVE R15, `(.L_x_6597) ;  /* 0x000000000f087348 */ /* 0x000fea0003c00000 */
[----:B------:R0:W1:Y:S02]  /*18270*/  SHFL.IDX P6, R14, R13, R12, R11 ;  /* 0x0000000c0d0e7389 */ /* 0x00006400000c000b */
[----:B01----:R-:W-:Y:S01]  /*18280*/  ENDCOLLECTIVE ;  /* 0x000000000000791b */ /* 0x003fe20003800000 */
.L_x_6597:
[----:B------:R-:W-:Y:S01]  /*18290*/  ULDC.64 UR4, c[0x0][0x208] ;  /* 0x0000820000047ab9 */ /* 0x000fe20000000a00 */
[----:B------:R-:W-:Y:S02]  /*182a0*/  IMAD.MOV.U32 R13, RZ, RZ, R3 ;  /* 0x000000ffff0d7224 */ /* 0x000fe400078e0003 */
[----:B------:R-:W-:Y:S02]  /*182b0*/  IMAD.MOV.U32 R12, RZ, RZ, 0x7 ;  /* 0x00000007ff0c7424 */ /* 0x000fe400078e00ff */
[----:B------:R-:W-:-:S05]  /*182c0*/  IMAD.MOV.U32 R5, RZ, RZ, R14 ;  /* 0x000000ffff057224 */ /* 0x000fca00078e000e */
[----:B------:R-:W-:-:S05]  /*182d0*/  @!P2 LEA R5, P3, R10, R5, 0x1 ;  /* 0x000000050a05a211 */ /* 0x000fca00078608ff */
[----:B------:R-:W-:-:S05]  /*182e0*/  @!P2 IMAD.X R6, RZ, RZ, R6, P3 ;  /* 0x000000ffff06a224 */ /* 0x000fca00018e0606 */
[----:B------:R-:W-:Y:S01]  /*182f0*/  @!P2 MOV R7, R6 ;  /* 0x000000060007a202 */ /* 0x000fe20000000f00 */
        /* <DEDUP_REMOVED lines=9> */
.L_x_6598:
[----:B------:R-:W-:Y:S02]  /*18390*/  IMAD.MOV.U32 R13, RZ, RZ, R4 ;  /* 0x000000ffff0d7224 */ /* 0x000fe400078e0004 */
[----:B------:R-:W-:-:S07]  /*183a0*/  IMAD.MOV.U32 R5, RZ, RZ, R14 ;  /* 0x000000ffff057224 */ /* 0x000fce00078e000e */
[----:B------:R-:W-:Y:S05]  /*183b0*/  WARPSYNC.COLLECTIVE R15, `(.L_x_6599) ;  /* 0x000000000f087348 */ /* 0x000fea0003c00000 */
[----:B------:R0:W1:Y:S02]  /*183c0*/  SHFL.IDX P6, R14, R13, R12, R11 ;  /* 0x0000000c0d0e7389 */ /* 0x00006400000c000b */
[----:B01----:R-:W-:Y:S01]  /*183d0*/  ENDCOLLECTIVE ;  /* 0x000000000000791b */ /* 0x003fe20003800000 */
.L_x_6599:
[----:B------:R-:W-:Y:S01]  /*183e0*/  IMAD.MOV.U32 R3, RZ, RZ, R14 ;  /* 0x000000ffff037224 */ /* 0x000fe200078e000e */
[----:B------:R-:W-:Y:S06]  /*183f0*/  BRA `(.L_x_6600) ;  /* 0xffffffb800587947 */ /* 0x000fec000383ffff */
.L_x_6491:
[----:B0-----:R0:W3:Y:S02]  /*18400*/  SYNCS.PHASECHK.TRANS64.TRYWAIT P0, [R18+URZ+0x34820], R0 ;  /* 0x03482000120075a7 */ /* 0x0010e4000800017f */
[----:B---3--:R-:W-:Y:S05]  /*18410*/  @!P0 NANOSLEEP.SYNCS 0x989680 ;  /* 0x009896800000895d */ /* 0x008fea0003900000 */
[----:B------:R-:W3:Y:S02]  /*18420*/  @!P0 SYNCS.PHASECHK.TRANS64 P0, [R18+URZ+0x34820], R0 ;  /* 0x03482000120085a7 */ /* 0x000ee4000800007f */
[----:B---3--:R-:W-:Y:S05]  /*18430*/  @!P0 BRA `(.L_x_6491) ;  /* 0xfffffffc00f08947 */ /* 0x008fea000383ffff */
[----:B------:R-:W-:Y:S05]  /*18440*/  BRA `(.L_x_6601) ;  /* 0xffffffb800cc7947 */ /* 0x000fea000383ffff */
.L_x_6500:
[----:B-1----:R1:W2:Y:S02]  /*18450*/  SYNCS.PHASECHK.TRANS64.TRYWAIT P0, [R3+URZ+0x34840], R2 ;  /* 0x03484002030075a7 */ /* 0x0022a4000800017f */
[----:B--2---:R-:W-:Y:S05]  /*18460*/  @!P0 NANOSLEEP.SYNCS 0x989680 ;  /* 0x009896800000895d */ /* 0x004fea0003900000 */
[----:B------:R-:W2:Y:S02]  /*18470*/  @!P0 SYNCS.PHASECHK.TRANS64 P0, [R3+URZ+0x34840], R2 ;  /* 0x03484002030085a7 */ /* 0x000ea4000800007f */
[----:B--2---:R-:W-:Y:S05]  /*18480*/  @!P0 BRA `(.L_x_6500) ;  /* 0xfffffffc00f08947 */ /* 0x004fea000383ffff */
[----:B------:R-:W-:Y:S05]  /*18490*/  BRA `(.L_x_6602) ;  /* 0xffffffbc00ac7947 */ /* 0x000fea000383ffff */
.L_x_6506:
[----:B0-----:R0:W1:Y:S02]  /*184a0*/  SYNCS.PHASECHK.TRANS64.TRYWAIT P0, [R3+URZ+0x60], R2 ;  /* 0x00006002030075a7 */ /* 0x001064000800017f */
[----:B-1----:R-:W-:Y:S05]  /*184b0*/  @!P0 NANOSLEEP.SYNCS 0x989680 ;  /* 0x009896800000895d */ /* 0x002fea0003900000 */
[----:B------:R-:W1:Y:S02]  /*184c0*/  @!P0 SYNCS.PHASECHK.TRANS64 P0, [R3+URZ+0x60], R2 ;  /* 0x00006002030085a7 */ /* 0x000e64000800007f */
[----:B-1----:R-:W-:Y:S05]  /*184d0*/  @!P0 BRA `(.L_x_6506) ;  /* 0xfffffffc00f08947 */ /* 0x002fea000383ffff */
[----:B------:R-:W-:Y:S05]  /*184e0*/  BRA `(.L_x_6603) ;  /* 0xffffffc000807947 */ /* 0x000fea000383ffff */
.L_x_6515:
[----:B-1----:R1:W2:Y:S02]  /*184f0*/  SYNCS.PHASECHK.TRANS64.TRYWAIT P0, [R3+URZ+0x34840], R2 ;  /* 0x03484002030075a7 */ /* 0x0022a4000800017f */
[----:B--2---:R-:W-:Y:S05]  /*18500*/  @!P0 NANOSLEEP.SYNCS 0x989680 ;  /* 0x009896800000895d */ /* 0x004fea0003900000 */
[----:B------:R-:W2:Y:S02]  /*18510*/  @!P0 SYNCS.PHASECHK.TRANS64 P0, [R3+URZ+0x34840], R2 ;  /* 0x03484002030085a7 */ /* 0x000ea4000800007f */
[----:B--2---:R-:W-:Y:S05]  /*18520*/  @!P0 BRA `(.L_x_6515) ;  /* 0xfffffffc00f08947 */ /* 0x004fea000383ffff */
[----:B------:R-:W-:Y:S05]  /*18530*/  BRA `(.L_x_6604) ;  /* 0xffffffc800147947 */ /* 0x000fea000383ffff */
.L_x_6521:
[----:B0-----:R0:W1:Y:S02]  /*18540*/  SYNCS.PHASECHK.TRANS64.TRYWAIT P0, [R2+URZ+0x60], R3 ;  /* 0x00006003020075a7 */ /* 0x001064000800017f */
[----:B-1----:R-:W-:Y:S05]  /*18550*/  @!P0 NANOSLEEP.SYNCS 0x989680 ;  /* 0x009896800000895d */ /* 0x002fea0003900000 */
[----:B------:R-:W1:Y:S02]  /*18560*/  @!P0 SYNCS.PHASECHK.TRANS64 P0, [R2+URZ+0x60], R3 ;  /* 0x00006003020085a7 */ /* 0x000e64000800007f */
[----:B-1----:R-:W-:Y:S05]  /*18570*/  @!P0 BRA `(.L_x_6521) ;  /* 0xfffffffc00f08947 */ /* 0x002fea000383ffff */
[----:B------:R-:W-:Y:S05]  /*18580*/  BRA `(.L_x_6605) ;  /* 0xffffffc800e87947 */ /* 0x000fea000383ffff */
.L_x_6530:
[----:B--2---:R2:W3:Y:S02]  /*18590*/  SYNCS.PHASECHK.TRANS64.TRYWAIT P0, [R2+URZ+0x34840], R3 ;  /* 0x03484003020075a7 */ /* 0x0044e4000800017f */
[----:B---3--:R-:W-:Y:S05]  /*185a0*/  @!P0 NANOSLEEP.SYNCS 0x989680 ;  /* 0x009896800000895d */ /* 0x008fea0003900000 */
[----:B------:R-:W3:Y:S02]  /*185b0*/  @!P0 SYNCS.PHASECHK.TRANS64 P0, [R2+URZ+0x34840], R3 ;  /* 0x03484003020085a7 */ /* 0x000ee4000800007f */
[----:B---3--:R-:W-:Y:S05]  /*185c0*/  @!P0 BRA `(.L_x_6530) ;  /* 0xfffffffc00f08947 */ /* 0x008fea000383ffff */
[----:B------:R-:W-:Y:S05]  /*185d0*/  BRA `(.L_x_6606) ;  /* 0xffffffd0004c7947 */ /* 0x000fea000383ffff */
.L_x_6536:
[----:B0-----:R0:W1:Y:S02]  /*185e0*/  SYNCS.PHASECHK.TRANS64.TRYWAIT P0, [R2+URZ+0x60], R5 ;  /* 0x00006005020075a7 */ /* 0x001064000800017f */
[----:B-1----:R-:W-:Y:S05]  /*185f0*/  @!P0 NANOSLEEP.SYNCS 0x989680 ;  /* 0x009896800000895d */ /* 0x002fea0003900000 */
[----:B------:R-:W1:Y:S02]  /*18600*/  @!P0 SYNCS.PHASECHK.TRANS64 P0, [R2+URZ+0x60], R5 ;  /* 0x00006005020085a7 */ /* 0x000e64000800007f */
[----:B-1----:R-:W-:Y:S05]  /*18610*/  @!P0 BRA `(.L_x_6536) ;  /* 0xfffffffc00f08947 */ /* 0x002fea000383ffff */
[----:B------:R-:W-:Y:S05]  /*18620*/  BRA `(.L_x_6607) ;  /* 0xffffffd400207947 */ /* 0x000fea000383ffff */
.L_x_6547:
[----:B--2---:R2:W3:Y:S02]  /*18630*/  SYNCS.PHASECHK.TRANS64.TRYWAIT P0, [R0+URZ+0x34860], R2 ;  /* 0x03486002000075a7 */ /* 0x0044e4000800017f */
[----:B---3--:R-:W-:Y:S05]  /*18640*/  @!P0 NANOSLEEP.SYNCS 0x989680 ;  /* 0x009896800000895d */ /* 0x008fea0003900000 */
[----:B------:R-:W3:Y:S02]  /*18650*/  @!P0 SYNCS.PHASECHK.TRANS64 P0, [R0+URZ+0x34860], R2 ;  /* 0x03486002000085a7 */ /* 0x000ee4000800007f */
[----:B---3--:R-:W-:Y:S05]  /*18660*/  @!P0 BRA `(.L_x_6547) ;  /* 0xfffffffc00f08947 */ /* 0x008fea000383ffff */
[----:B------:R-:W-:Y:S05]  /*18670*/  BRA `(.L_x_6608) ;  /* 0xffffffd800707947 */ /* 0x000fea000383ffff */
.L_x_6554:
        /* <DEDUP_REMOVED lines=9> */
.L_x_6610:
[----:B------:R-:W-:Y:S05]  /*18710*/  BSYNC B0 ;  /* 0x0000000000007941 */ /* 0x000fea0003800000 */
.L_x_6609:
        /* <DEDUP_REMOVED lines=9> */
.L_x_6611:
        /* <DEDUP_REMOVED lines=27> */
.L_x_6612:
        /* <DEDUP_REMOVED lines=8> */
.L_x_6613:
        /* <DEDUP_REMOVED lines=8> */
.L_x_6614:
        /* <DEDUP_REMOVED lines=8> */
.L_x_6615:
        /* <DEDUP_REMOVED lines=8> */
.L_x_6616:
        /* <DEDUP_REMOVED lines=9> */
.L_x_6617:
[----:B------:R-:W-:Y:S01]  /*18bf0*/  IMAD.MOV.U32 R9, RZ, RZ, R14 ;  /* 0x000000ffff097224 */ /* 0x000fe200078e000e */
[----:B------:R-:W-:Y:S06]  /*18c00*/  BRA `(.L_x_6618) ;  /* 0xffffffd800e47947 */ /* 0x000fec000383ffff */
.L_x_6557:
[----:B------:R-:W-:Y:S01]  /*18c10*/  BSSY B0, `(.L_x_6619) ;  /* 0x0000008000007945 */ /* 0x000fe20003800000 */
[----:B------:R-:W-:Y:S01]  /*18c20*/  MOV R13, R2 ;  /* 0x00000002000d7202 */ /* 0x000fe20000000f00 */
[----:B0-----:R-:W-:Y:S02]  /*18c30*/  IMAD.MOV.U32 R12, RZ, RZ, 0x1 ;  /* 0x00000001ff0c7424 */ /* 0x001fe400078e00ff */
[----:B------:R-:W-:Y:S02]  /*18c40*/  IMAD.MOV.U32 R11, RZ, RZ, RZ ;  /* 0x000000ffff0b7224 */ /* 0x000fe400078e00ff */
[----:B------:R-:W-:-:S07]  /*18c50*/  IMAD.MOV.U32 R15, RZ, RZ, -0x1 ;  /* 0xffffffffff0f7424 */ /* 0x000fce00078e00ff */
[----:B------:R-:W-:Y:S05]  /*18c60*/  WARPSYNC.COLLECTIVE R15, `(.L_x_6620) ;  /* 0x000000000f087348 */ /* 0x000fea0003c00000 */
[----:B------:R0:W1:Y:S02]  /*18c70*/  SHFL.UP P6, R14, R13, R12, R11 ;  /* 0x0400000c0d0e7389 */ /* 0x00006400000c000b */
[----:B01----:R-:W-:Y:S01]  /*18c80*/  ENDCOLLECTIVE ;  /* 0x000000000000791b */ /* 0x003fe20003800000 */
.L_x_6620:
[----:B------:R-:W-:Y:S05]  /*18c90*/  BSYNC B0 ;  /* 0x0000000000007941 */ /* 0x000fea0003800000 */
.L_x_6619:
        /* <DEDUP_REMOVED lines=10> */
.L_x_6621:
        /* <DEDUP_REMOVED lines=8> */
.L_x_6622:
        /* <DEDUP_REMOVED lines=8> */
.L_x_6623:
        /* <DEDUP_REMOVED lines=8> */
.L_x_6624:
        /* <DEDUP_REMOVED lines=9> */
.L_x_6625:
[----:B------:R-:W-:Y:S01]  /*18f50*/  IMAD.MOV.U32 R9, RZ, RZ, R14 ;  /* 0x000000ffff097224 */ /* 0x000fe200078e000e */
[----:B------:R-:W-:Y:S06]  /*18f60*/  BRA `(.L_x_6626) ;  /* 0xffffffd800bc7947 */ /* 0x000fec000383ffff */
.L_x_6559:
[----:B------:R-:W-:Y:S01]  /*18f70*/  BSSY B0, `(.L_x_6627) ;  /* 0x0000006000007945 */ /* 0x000fe20003800000 */
[----:B------:R-:W-:Y:S01]  /*18f80*/  PLOP3.LUT P6, PT, P6, PT, PT, 0x8, 0x0 ;  /* 0x000000000000781c */ /* 0x000fe200037ce170 */
[----:B------:R-:W-:-:S12]  /*18f90*/  IMAD.MOV.U32 R15, RZ, RZ, -0x1 ;  /* 0xffffffffff0f7424 */ /* 0x000fd800078e00ff */
[----:B01----:R-:W-:Y:S05]  /*18fa0*/  WARPSYNC.COLLECTIVE R15, `(.L_x_6628) ;  /* 0x000000000f087348 */ /* 0x003fea0003c00000 */
[----:B------:R-:W-:Y:S01]  /*18fb0*/  VOTE.ANY R14, PT, P6 ;  /* 0x00000000000e7806 */ /* 0x000fe200030e0100 */
[----:B01----:R-:W-:Y:S06]  /*18fc0*/  ENDCOLLECTIVE ;  /* 0x000000000000791b */ /* 0x003fec0003800000 */
.L_x_6628:
[----:B------:R-:W-:Y:S05]  /*18fd0*/  BSYNC B0 ;  /* 0x0000000000007941 */ /* 0x000fea0003800000 */
.L_x_6627:
        /* <DEDUP_REMOVED lines=9> */
.L_x_6629:
[----:B------:R-:W-:Y:S02]  /*19070*/  IMAD.MOV.U32 R13, RZ, RZ, R7 ;  /* 0x000000ffff0d7224 */ /* 0x000fe400078e0007 */
[----:B------:R-:W-:-:S07]  /*19080*/  IMAD.MOV.U32 R6, RZ, RZ, R14 ;  /* 0x000000ffff067224 */ /* 0x000fce00078e000e */
[----:B------:R-:W-:Y:S05]  /*19090*/  WARPSYNC.COLLECTIVE R15, `(.L_x_6630) ;  /* 0x000000000f087348 */ /* 0x000fea0003c00000 */
[----:B------:R0:W1:Y:S02]  /*190a0*/  SHFL.IDX P6, R14, R13, R12, R11 ;  /* 0x0000000c0d0e7389 */ /* 0x00006400000c000b */
[----:B01----:R-:W-:Y:S01]  /*190b0*/  ENDCOLLECTIVE ;  /* 0x000000000000791b */ /* 0x003fe20003800000 */
.L_x_6630:
[----:B------:R-:W-:Y:S01]  /*190c0*/  IMAD.MOV.U32 R7, RZ, RZ, R14 ;  /* 0x000000ffff077224 */ /* 0x000fe200078e000e */
[----:B------:R-:W-:Y:S06]  /*190d0*/  BRA `(.L_x_6631) ;  /* 0xffffffd8009c7947 */ /* 0x000fec000383ffff */
.L_x_6561:
[----:B------:R-:W-:Y:S01]  /*190e0*/  BSSY B0, `(.L_x_6632) ;  /* 0x0000007000007945 */ /* 0x000fe20003800000 */
[----:B------:R-:W-:Y:S02]  /*190f0*/  IMAD.MOV.U32 R13, RZ, RZ, R2 ;  /* 0x000000ffff0d7224 */ /* 0x000fe400078e0002 */
[----:B------:R-:W-:Y:S02]  /*19100*/  IMAD.MOV.U32 R11, RZ, RZ, 0x1f ;  /* 0x0000001fff0b7424 */ /* 0x000fe400078e00ff */
[----:B------:R-:W-:-:S07]  /*19110*/  IMAD.MOV.U32 R15, RZ, RZ, -0x1 ;  /* 0xffffffffff0f7424 */ /* 0x000fce00078e00ff */
[----:B-1234-:R-:W-:Y:S05]  /*19120*/  WARPSYNC.COLLECTIVE R15, `(.L_x_6633) ;  /* 0x000000000f087348 */ /* 0x01efea0003c00000 */
[----:B------:R0:W0:Y:S02]  /*19130*/  SHFL.IDX P6, R14, R13, R12, R11 ;  /* 0x0000000c0d0e7389 */ /* 0x00002400000c000b */
[----:B01234-:R-:W-:Y:S01]  /*19140*/  ENDCOLLECTIVE ;  /* 0x000000000000791b */ /* 0x01ffe20003800000 */
.L_x_6633:
[----:B------:R-:W-:Y:S05]  /*19150*/  BSYNC B0 ;  /* 0x0000000000007941 */ /* 0x000fea0003800000 */
.L_x_6632:
[----:B------:R-:W-:Y:S01]  /*19160*/  IMAD.MOV.U32 R2, RZ, RZ, R14 ;  /* 0x000000ffff027224 */ /* 0x000fe200078e000e */
[----:B------:R-:W-:Y:S06]  /*19170*/  BRA `(.L_x_6634) ;  /* 0xffffffd8008c7947 */ /* 0x000fec000383ffff */
.L_x_6565:
[----:B0-----:R0:W1:Y:S02]  /*19180*/  SYNCS.PHASECHK.TRANS64.TRYWAIT P0, [R0+URZ+0x34820], R3 ;  /* 0x03482003000075a7 */ /* 0x001064000800017f */
[----:B-1----:R-:W-:Y:S05]  /*19190*/  @!P0 NANOSLEEP.SYNCS 0x989680 ;  /* 0x009896800000895d */ /* 0x002fea0003900000 */
[----:B------:R-:W1:Y:S02]  /*191a0*/  @!P0 SYNCS.PHASECHK.TRANS64 P0, [R0+URZ+0x34820], R3 ;  /* 0x03482003000085a7 */ /* 0x000e64000800007f */
[----:B-1----:R-:W-:Y:S05]  /*191b0*/  @!P0 BRA `(.L_x_6565) ;  /* 0xfffffffc00f08947 */ /* 0x002fea000383ffff */
[----:B------:R-:W-:Y:S05]  /*191c0*/  BRA `(.L_x_6635) ;  /* 0xffffffe000247947 */ /* 0x000fea000383ffff */
.L_x_6566:
        /* <DEDUP_REMOVED lines=11> */
.L_x_6637:
[----:B------:R-:W-:Y:S05]  /*19280*/  BSYNC B0 ;  /* 0x0000000000007941 */ /* 0x000fea0003800000 */
.L_x_6636:
[----:B------:R-:W-:Y:S05]  /*19290*/  BRA `(.L_x_6638) ;  /* 0xffffffe0000c7947 */ /* 0x000fea000383ffff */
.L_x_6569:
[----:B------:R-:W-:Y:S01]  /*192a0*/  BSSY B1, `(.L_x_6639) ;  /* 0x0000006000017945 */ /* 0x000fe20003800000 */
[----:B------:R-:W-:-:S07]  /*192b0*/  IMAD.MOV.U32 R15, RZ, RZ, -0x1 ;  /* 0xffffffffff0f7424 */ /* 0x000fce00078e00ff */
[----:B01----:R-:W-:Y:S05]  /*192c0*/  WARPSYNC.COLLECTIVE R15, `(.L_x_6640) ;  /* 0x000000000f0c7348 */ /* 0x003fea0003c00000 */
[----:B------:R-:W-:Y:S02]  /*192d0*/  ELECT P6, UR62, PT ;  /* 0x00000000003e782f */ /* 0x000fe400038c0000 */
[----:B------:R-:W-:Y:S01]  /*192e0*/  MOV R14, UR62 ;  /* 0x0000003e000e7c02 */ /* 0x000fe20008000f00 */
[----:B01----:R-:W-:Y:S10]  /*192f0*/  ENDCOLLECTIVE ;  /* 0x000000000000791b */ /* 0x003ff40003800000 */
.L_x_6640:
[----:B------:R-:W-:Y:S05]  /*19300*/  BSYNC B1 ;  /* 0x0000000000017941 */ /* 0x000fea0003800000 */
.L_x_6639:
[----:B------:R-:W-:Y:S05]  /*19310*/  BRA `(.L_x_6641) ;  /* 0xffffffe000047947 */ /* 0x000fea000383ffff */
.L_x_6571:
[----:B0-----:R0:W1:Y:S02]  /*19320*/  SYNCS.PHASECHK.TRANS64.TRYWAIT P0, [R6+URZ], R5 ;  /* 0x00000005060075a7 */ /* 0x001064000800017f */
[----:B-1----:R-:W-:Y:S05]  /*19330*/  @!P0 NANOSLEEP.SYNCS 0x989680 ;  /* 0x009896800000895d */ /* 0x002fea0003900000 */
[----:B------:R-:W1:Y:S02]  /*19340*/  @!P0 SYNCS.PHASECHK.TRANS64 P0, [R6+URZ], R5 ;  /* 0x00000005060085a7 */ /* 0x000e64000800007f */
[----:B-1----:R-:W-:Y:S05]  /*19350*/  @!P0 BRA `(.L_x_6571) ;  /* 0xfffffffc00f08947 */ /* 0x002fea000383ffff */
[----:B------:R-:W-:Y:S05]  /*19360*/  BRA `(.L_x_6642) ;  /* 0xffffffe000447947 */ /* 0x000fea000383ffff */
.L_x_6572:
[----:B-1----:R1:W2:Y:S02]  /*19370*/  SYNCS.PHASECHK.TRANS64.TRYWAIT P0, [R7+URZ], R2 ;  /* 0x00000002070075a7 */ /* 0x0022a4000800017f */
[----:B--2---:R-:W-:Y:S05]  /*19380*/  @!P0 NANOSLEEP.SYNCS 0x989680 ;  /* 0x009896800000895d */ /* 0x004fea0003900000 */
[----:B------:R-:W2:Y:S02]  /*19390*/  @!P0 SYNCS.PHASECHK.TRANS64 P0, [R7+URZ], R2 ;  /* 0x00000002070085a7 */ /* 0x000ea4000800007f */
[----:B--2---:R-:W-:Y:S05]  /*193a0*/  @!P0 BRA `(.L_x_6572) ;  /* 0xfffffffc00f08947 */ /* 0x004fea000383ffff */
[----:B------:R-:W-:Y:S05]  /*193b0*/  BRA `(.L_x_6643) ;  /* 0xffffffe000387947 */ /* 0x000fea000383ffff */
.L_x_6574:
[----:B--2---:R2:W3:Y:S02]  /*193c0*/  SYNCS.PHASECHK.TRANS64.TRYWAIT P0, [R4+URZ], R5 ;  /* 0x00000005040075a7 */ /* 0x0044e4000800017f */
[----:B---3--:R-:W-:Y:S05]  /*193d0*/  @!P0 NANOSLEEP.SYNCS 0x989680 ;  /* 0x009896800000895d */ /* 0x008fea0003900000 */
[----:B------:R-:W3:Y:S02]  /*193e0*/  @!P0 SYNCS.PHASECHK.TRANS64 P0, [R4+URZ], R5 ;  /* 0x00000005040085a7 */ /* 0x000ee4000800007f */
[----:B---3--:R-:W-:Y:S05]  /*193f0*/  @!P0 BRA `(.L_x_6574) ;  /* 0xfffffffc00f08947 */ /* 0x008fea000383ffff */
[----:B------:R-:W-:Y:S05]  /*19400*/  BRA `(.L_x_6644) ;  /* 0xffffffe0003c7947 */ /* 0x000fea000383ffff */
.L_x_6645:
        /* <DEDUP_REMOVED lines=15> */
.L_x_14852:


//--------------------- .text._ZN7cutlass13device_kernelIN5flash11enable_sm90INS1_16FlashAttnFwdSm90INS1_25CollectiveMainloopFwdSm90ILi2EN4cute5tupleIJNS5_1CILi1EEES8_S8_EEENS6_IJNS7_ILi128EEENS7_ILi176EEESA_EEELi128ENS_10bfloat16_tEfNS_4arch4Sm90ELb0ELb0ELb1ELb1ELb0ELb1ELb0ELb1ELb1ELb1ELb1ELb0EEENS1_21CollectiveEpilogueFwdINS6_IJSA_SA_SB_EEES9_SD_SF_Li256ELb1ELb1ELb1ELb0EEENS1_36VarlenDynamicPersistentTileSchedulerILi128ELi176ELi256ELi128ELb1ELb1ELb1ELb0ELb1ELb1EEEEEEEEEvNT_6ParamsE --------------------------
	.section	.text._ZN7cutlass13device_kernelIN5flash11enable_sm90INS1_16FlashAttnFwdSm90INS1_25CollectiveMainloopFwdSm90ILi2EN4cute5tupleIJNS5_1CILi1EEES8_S8_EEENS6_IJNS7_ILi128EEENS7_ILi176EEESA_EEELi128ENS_10bfloat16_tEfNS_4arch4Sm90ELb0ELb0ELb1ELb1ELb0ELb1ELb0ELb1ELb1ELb1ELb1ELb0EEENS1_21CollectiveEpilogueFwdINS6_IJSA_SA_SB_EEES9_SD_SF_Li256ELb1ELb1ELb1ELb0EEENS1_36VarlenDynamicPersistentTileSchedulerILi128ELi176ELi256ELi128ELb1ELb1ELb1ELb0ELb1ELb1EEEEEEEEEvNT_6ParamsE,"ax",@progbits
	.align	128
.text._ZN7cutlass13device_kernelIN5flash11enable_sm90INS1_16FlashAttnFwdSm90INS1_25CollectiveMainloopFwdSm90ILi2EN4cute5tupleIJNS5_1CILi1EEES8_S8_EEENS6_IJNS7_ILi128EEENS7_ILi176EEESA_EEELi128ENS_10bfloat16_tEfNS_4arch4Sm90ELb0ELb0ELb1ELb1ELb0ELb1ELb0ELb1ELb1ELb1ELb1ELb0EEENS1_21CollectiveEpilogueFwdINS6_IJSA_SA_SB_EEES9_SD_SF_Li256ELb1ELb1ELb1ELb0EEENS1_36VarlenDynamicPersistentTileSchedulerILi128ELi176ELi256ELi128ELb1ELb1ELb1ELb0ELb1ELb1EEEEEEEEEvNT_6ParamsE:
        .type           _ZN7cutlass13device_kernelIN5flash11enable_sm90INS1_16FlashAttnFwdSm90INS1_25CollectiveMainloopFwdSm90ILi2EN4cute5tupleIJNS5_1CILi1EEES8_S8_EEENS6_IJNS7_ILi128EEENS7_ILi176EEESA_EEELi128ENS_10bfloat16_tEfNS_4arch4Sm90ELb0ELb0ELb1ELb1ELb0ELb1ELb0ELb1ELb1ELb1ELb1ELb0EEENS1_21CollectiveEpilogueFwdINS6_IJSA_SA_SB_EEES9_SD_SF_Li256ELb1ELb1ELb1ELb0EEENS1_36VarlenDynamicPersistentTileSchedulerILi128ELi176ELi256ELi128ELb1ELb1ELb1ELb0ELb1ELb1EEEEEEEEEvNT_6ParamsE,@function
        .size           _ZN7cutlass13device_kernelIN5flash11enable_sm90INS1_16FlashAttnFwdSm90INS1_25CollectiveMainloopFwdSm90ILi2EN4cute5tupleIJNS5_1CILi1EEES8_S8_EEENS6_IJNS7_ILi128EEENS7_ILi176EEESA_EEELi128ENS_10bfloat16_tEfNS_4arch4Sm90ELb0ELb0ELb1ELb1ELb0ELb1ELb0ELb1ELb1ELb1ELb1ELb0EEENS1_21CollectiveEpilogueFwdINS6_IJSA_SA_SB_EEES9_SD_SF_Li256ELb1ELb1ELb1ELb0EEENS1_36VarlenDynamicPersistentTileSchedulerILi128ELi176ELi256ELi128ELb1ELb1ELb1ELb0ELb1ELb1EEEEEEEEEvNT_6ParamsE,(.L_x_14853 - _ZN7cutlass13device_kernelIN5flash11enable_sm90INS1_16FlashAttnFwdSm90INS1_25CollectiveMainloopFwdSm90ILi2EN4cute5tupleIJNS5_1CILi1EEES8_S8_EEENS6_IJNS7_ILi128EEENS7_ILi176EEESA_EEELi128ENS_10bfloat16_tEfNS_4arch4Sm90ELb0ELb0ELb1ELb1ELb0ELb1ELb0ELb1ELb1ELb1ELb1ELb0EEENS1_21CollectiveEpilogueFwdINS6_IJSA_SA_SB_EEES9_SD_SF_Li256ELb1ELb1ELb1ELb0EEENS1_36VarlenDynamicPersistentTileSchedulerILi128ELi176ELi256ELi128ELb1ELb1ELb1ELb0ELb1ELb1EEEEEEEEEvNT_6ParamsE)
        .other          _ZN7cutlass13device_kernelIN5flash11enable_sm90INS1_16FlashAttnFwdSm90INS1_25CollectiveMainloopFwdSm90ILi2EN4cute5tupleIJNS5_1CILi1EEES8_S8_EEENS6_IJNS7_ILi128EEENS7_ILi176EEESA_EEELi128ENS_10bfloat16_tEfNS_4arch4Sm90ELb0ELb0ELb1ELb1ELb0ELb1ELb0ELb1ELb1ELb1ELb1ELb0EEENS1_21CollectiveEpilogueFwdINS6_IJSA_SA_SB_EEES9_SD_SF_Li256ELb1ELb1ELb1ELb0EEENS1_36VarlenDynamicPersistentTileSchedulerILi128ELi176ELi256ELi128ELb1ELb1ELb1ELb0ELb1ELb1EEEEEEEEEvNT_6ParamsE,@"STO_CUDA_ENTRY STV_DEFAULT"
_ZN7cutlass13device_kernelIN5flash11enable_sm90INS1_16FlashAttnFwdSm90INS1_25CollectiveMainloopFwdSm90ILi2EN4cute5tupleIJNS5_1CILi1EEES8_S8_EEENS6_IJNS7_ILi128EEENS7_ILi176EEESA_EEELi128ENS_10bfloat16_tEfNS_4arch4Sm90ELb0ELb0ELb1ELb1ELb0ELb1ELb0ELb1ELb1ELb1ELb1ELb0EEENS1_21CollectiveEpilogueFwdINS6_IJSA_SA_SB_EEES9_SD_SF_Li256ELb1ELb1ELb1ELb0EEENS1_36VarlenDynamicPersistentTileSchedulerILi128ELi176ELi256ELi128ELb1ELb1ELb1ELb0ELb1ELb1EEEEEEEEEvNT_6ParamsE:
        /* <DEDUP_REMOVED lines=24> */
.L_x_6647:
[----:B------:R-:W-:Y:S05]  /*0180*/  BSYNC B0 ;  /* 0x0000000000007941 */ /* 0x000fea0003800000 */
.L_x_6646:
        /* <DEDUP_REMOVED lines=41> */
.L_x_6648:
        /* <DEDUP_REMOVED lines=22> */
.L_x_6649:
        /* <DEDUP_REMOVED lines=18> */
.L_x_6650:
        /* <DEDUP_REMOVED lines=22> */
.L_x_6651:
        /* <DEDUP_REMOVED lines=22> */
.L_x_6652:
[----:B------:R-:W-:Y:S01]  /*0960*/  PLOP3.LUT P0, PT, PT, PT, UP0, 0x80, 0x0 ;  /* 0x000000000000781c */ /* 0x000fe20003f0f008 */
[----:B------:R-:W-:Y:S01]  /*0970*/  UMOV UR60, 0x1 ;  /* 0x00000001003c7882 */ /* 0x000fe20000000000 */
[----:B------:R-:W-:Y:S01]  /*0980*/  NOP ;  /* 0x0000000000007918 */ /* 0x000fe20000000000 */
[----:B------:R-:W-:Y:S01]  /*0990*/  USEL UR60, UR60, 0x2, !UP0 ;  /* 0x000000023c3c7887 */ /* 0x000fe2000c000000 */
[----:B------:R-:W-:Y:S01]  /*09a0*/  BSSY B9, `(.L_x_6653) ;  /* 0x00028fa000097945 */ /* 0x000fe20003800000 */
[----:B012-4-:R-:W-:Y:S08]  /*09b0*/  BAR.SYNC.DEFER_BLOCKING 0x0 ;  /* 0x0000000000007b1d */ /* 0x017ff00000010000 */
[----:B------:R-:W-:Y:S05]  /*09c0*/  @!P0 BRA `(.L_x_6654) ;  /* 0x0000021000f48947 */ /* 0x000fea0003800000 */
.L_x_6655:
[----:B------:R-:W-:-:S08]  /*09d0*/  NOP ;  /* 0x0000000000007918 */ /* 0x000fd00000000000 */
[----:B------:R-:W0:Y:S02]  /*09e0*/  USETMAXREG.TRY_ALLOC.CTAPOOL UP0, 0xf0 ;  /* 0x000000f0000079c8 */ /* 0x000e240008000600 */
[----:B0-----:R-:W-:-:S13]  /*09f0*/  PLOP3.LUT P0, PT, PT, PT, UP0, 0x80, 0x0 ;  /* 0x000000000000781c */ /* 0x001fda0003f0f008 */
[----:B------:R-:W-:Y:S05]  /*0a00*/  @!P0 BRA `(.L_x_6655) ;  /* 0xfffffffc00f08947 */ /* 0x000fea000383ffff */
[----:B------:R-:W2:Y:S01]  /*0a10*/  LDL.LU R0, [R1] ;  /* 0x0000000001007983 */ /* 0x000ea20000300800 */
[----:B------:R-:W-:Y:S01]  /*0a20*/  SHF.R.U32.HI R2, RZ, 0x7, R6 ;  /* 0x00000007ff027819 */ /* 0x000fe20000011606 */
[----:B------:R-:W0:Y:S01]  /*0a30*/  S2UR UR5, SR_CgaCtaId ;  /* 0x00000000000579c3 */ /* 0x000e220000008800 */
[----:B------:R-:W-:-:S07]  /*0a40*/  UMOV UR4, 0x400 ;  /* 0x0000040000047882 */ /* 0x000fce0000000000 */
[----:B------:R-:W-:Y:S06]  /*0a50*/  BAR.ARV 0x8, 0x180 ;  /* 0x0206000000007b1d */ /* 0x000fec0000002000 */
[----:B------:R-:W-:-:S13]  /*0a60*/  ISETP.NE.AND P0, PT, R2, 0x1, PT ;  /* 0x000000010200780c */ /* 0x000fda0003f05270 */
[----:B------:R-:W-:Y:S06]  /*0a70*/  @!P0 BAR.ARV 0x9, 0x100 ;  /* 0x0244000000008b1d */ /* 0x000fec0000002000 */
[----:B0-----:R-:W-:Y:S02]  /*0a80*/  ULEA UR4, UR5, UR4, 0x18 ;  /* 0x0000000405047291 */ /* 0x001fe4000f8ec03f */
[----:B------:R-:W-:Y:S04]  /*0a90*/  BAR.SYNC.DEFER_BLOCKING 0x5, 0x180 ;  /* 0x0146000000007b1d */ /* 0x000fe80000010000 */
[----:B------:R-:W-:-:S02]  /*0aa0*/  IMAD.U32 R2, RZ, RZ, UR4 ;  /* 0x00000004ff027e24 */ /* 0x000fc4000f8e00ff */
[----:B------:R-:W-:-:S03]  /*0ab0*/  ULDC UR4, c[0x0][0xc3c] ;  /* 0x00030f0000047ab9 */ /* 0x000fc60000000800 */
[----:B------:R-:W0:Y:S01]  /*0ac0*/  LDS.128 R148, [R2+0x348d0] ;  /* 0x0348d00002947984 */ /* 0x000e220000000c00 */
[----:B------:R-:W-:Y:S06]  /*0ad0*/  BAR.ARV 0x4, 0x180 ;  /* 0x0106000000007b1d */ /* 0x000fec0000002000 */
[----:B--2---:R-:W-:-:S04]  /*0ae0*/  LOP3.LUT R0, R0, 0xffffffdf, RZ, 0xc0, !PT ;  /* 0xffffffdf00007812 */ /* 0x004fc800078ec0ff */
[----:B------:R-:W-:Y:S02]  /*0af0*/  @P0 LOP3.LUT R0, R0, 0x20, RZ, 0xfc, !PT ;  /* 0x0000002000000812 */ /* 0x000fe400078efcff */
[----:B0-----:R-:W-:-:S03]  /*0b00*/  ISETP.GE.AND P0, PT, R151, UR4, PT ;  /* 0x0000000497007c0c */ /* 0x001fc6000bf06270 */
[----:B------:R0:W-:Y:S10]  /*0b10*/  STL [R1], R0 ;  /* 0x0000000001007387 */ /* 0x0001f40000100800 */
[----:B0-----:R-:W-:Y:S05]  /*0b20*/  @P0 BRA `(.L_x_6656) ;  /* 0x0000028c00840947 */ /* 0x001fea0003800000 */
[----:B------:R-:W-:Y:S01]  /*0b30*/  VIADD R13, R6, 0xffffff80 ;  /* 0xffffff80060d7836 */ /* 0x000fe20000000000 */
[----:B------:R-:W-:Y:S01]  /*0b40*/  R2UR UR4, R2 ;  /* 0x00000000020472ca */ /* 0x000fe200000e0000 */
[----:B------:R-:W-:Y:S01]  /*0b50*/  ULOP3.LUT UR5, UR60, 0x1, URZ, 0xfc, !UPT ;  /* 0x000000013c057892 */ /* 0x000fe2000f8efc3f */
[----:B------:R-:W-:Y:S01]  /*0b60*/  IMAD.MOV.U32 R23, RZ, RZ, RZ ;  /* 0x000000ffff177224 */ /* 0x000fe200078e00ff */
[----:B------:R-:W-:Y:S02]  /*0b70*/  CS2R R222, SRZ ;  /* 0x0000000000de7805 */ /* 0x000fe4000001ff00 */
[----:B------:R-:W-:Y:S01]  /*0b80*/  SHF.R.S32.HI R0, RZ, 0x1f, R13 ;  /* 0x0000001fff007819 */ /* 0x000fe2000001140d */
[----:B------:R-:W-:-:S03]  /*0b90*/  IMAD.MOV.U32 R229, RZ, RZ, RZ ;  /* 0x000000ffffe57224 */ /* 0x000fc600078e00ff */
[CC--:B------:R-:W-:Y:S02]  /*0ba0*/  LEA.HI R3, R0.reuse, R13.reuse, RZ, 0x7 ;  /* 0x0000000d00037211 */ /* 0x0c0fe400078f38ff */
[CC--:B------:R-:W-:Y:S02]  /*0bb0*/  LEA.HI R5, R0.reuse, R13.reuse, RZ, 0x5 ;  /* 0x0000000d00057211 */ /* 0x0c0fe400078f28ff */
[----:B------:R-:W-:Y:S01]  /*0bc0*/  LOP3.LUT R4, R3, 0xffffff80, RZ, 0xc0, !PT ;  /* 0xffffff8003047812 */ /* 0x000fe200078ec0ff */
[----:B------:R-:W-:Y:S01]  /*0bd0*/  UIADD3 UR4, UR4, 0x16400, URZ ;  /* 0x0001640004047890 */ /* 0x000fe2000fffe03f */
[----:B------:R-:W-:Y:S01]  /*0be0*/  SHF.R.S32.HI R14, RZ, 0x7, R3 ;  /* 0x00000007ff0e7819 */ /* 0x000fe20000011403 */
[----:B------:R-:W-:Y:S01]  /*0bf0*/  IMAD.SHL.U32 R6, R5, 0x20, RZ ;  /* 0x0000002005067824 */ /* 0x000fe200078e00ff */
[CC--:B------:R-:W-:Y:S01]  /*0c00*/  LEA.HI R12, R0.reuse, R13.reuse, RZ, 0x2 ;  /* 0x0000000d000c7211 */ /* 0x0c0fe200078f10ff */
[----:B------:R-:W-:Y:S01]  /*0c10*/  IMAD.IADD R21, R13, 0x1, -R4 ;  /* 0x000000010d157824 */ /* 0x000fe200078e0a04 */
[----:B------:R-:W-:-:S02]  /*0c20*/  LEA.HI R4, R0, R13, RZ, 0x4 ;  /* 0x0000000d00047211 */ /* 0x000fc400078f20ff */
[----:B------:R-:W-:Y:S02]  /*0c30*/  LOP3.LUT R6, R6, 0xfffffc00, RZ, 0xc0, !PT ;  /* 0xfffffc0006067812 */ /* 0x000fe400078ec0ff */
[----:B------:R-:W-:Y:S02]  /*0c40*/  SHF.R.S32.HI R8, RZ, 0x1f, R21 ;  /* 0x0000001fff087819 */ /* 0x000fe40000011415 */
[----:B------:R-:W-:Y:S02]  /*0c50*/  LOP3.LUT R5, R4, 0x3fffff0, RZ, 0xc0, !PT ;  /* 0x03fffff004057812 */ /* 0x000fe400078ec0ff */
[CC--:B------:R-:W-:Y:S02]  /*0c60*/  LEA.HI R9, R8.reuse, R21.reuse, RZ, 0x2 ;  /* 0x0000001508097211 */ /* 0x0c0fe400078f10ff */
[----:B------:R-:W-:Y:S01]  /*0c70*/  LEA.HI R8, R8, R21, RZ, 0x5 ;  /* 0x0000001508087211 */ /* 0x000fe200078f28ff */
[----:B------:R-:W-:Y:S01]  /*0c80*/  IMAD.IADD R5, R13, 0x1, -R5 ;  /* 0x000000010d057824 */ /* 0x000fe200078e0a05 */
[----:B------:R-:W-:-:S02]  /*0c90*/  SHF.R.S32.HI R10, RZ, 0x2, R9 ;  /* 0x00000002ff0a7819 */ /* 0x000fc40000011409 */
[----:B------:R-:W-:Y:S02]  /*0ca0*/  SHF.R.S32.HI R7, RZ, 0x1f, R9 ;  /* 0x0000001fff077819 */ /* 0x000fe40000011409 */
[----:B------:R-:W-:Y:S02]  /*0cb0*/  LEA.HI R3, R3, R14, RZ, 0x1 ;  /* 0x0000000e03037211 */ /* 0x000fe400078f08ff */
[----:B------:R-:W-:Y:S02]  /*0cc0*/  LEA.HI R7, R7, R10, RZ, 0x3 ;  /* 0x0000000a07077211 */ /* 0x000fe400078f18ff */
[----:B------:R-:W-:Y:S02]  /*0cd0*/  SHF.R.S32.HI R8, RZ, 0x5, R8 ;  /* 0x00000005ff087819 */ /* 0x000fe40000011408 */
[----:B------:R-:W-:Y:S01]  /*0ce0*/  LOP3.LUT R11, R7, 0xfffffff8, RZ, 0xc0, !PT ;  /* 0xfffffff8070b7812 */ /* 0x000fe200078ec0ff */
[----:B------:R-:W-:Y:S01]  /*0cf0*/  IMAD R7, R5, 0x40, R6 ;  /* 0x0000004005077824 */ /* 0x000fe200078e0206 */
[----:B------:R-:W-:-:S02]  /*0d00*/  SHF.R.S32.HI R5, RZ, 0x4, R4 ;  /* 0x00000004ff057819 */ /* 0x000fc40000011404 */
[----:B------:R-:W-:Y:S01]  /*0d10*/  LOP3.LUT R3, R3, 0x3fffffe, RZ, 0xc0, !PT ;  /* 0x03fffffe03037812 */ /* 0x000fe200078ec0ff */
[----:B------:R-:W-:Y:S01]  /*0d20*/  IMAD.IADD R11, R10, 0x1, -R11 ;  /* 0x000000010a0b7824 */ /* 0x000fe200078e0a0b */
[----:B------:R-:W-:Y:S02]  /*0d30*/  LEA.HI R4, R4, R5, RZ, 0x1 ;  /* 0x0000000504047211 */ /* 0x000fe400078f08ff */
[----:B------:R-:W-:Y:S01]  /*0d40*/  LOP3.LUT R12, R12, 0xfffffffc, RZ, 0xc0, !PT ;  /* 0xfffffffc0c0c7812 */ /* 0x000fe200078ec0ff */
[----:B------:R-:W-:Y:S01]  /*0d50*/  IMAD R8, R8, 0x10, R11 ;  /* 0x0000001008087824 */ /* 0x000fe200078e020b */
[----:B------:R-:W-:Y:S01]  /*0d60*/  LOP3.LUT R4, R4, 0x1ffffffe, RZ, 0xc0, !PT ;  /* 0x1ffffffe04047812 */ /* 0x000fe200078ec0ff */
[----:B------:R-:W-:Y:S01]  /*0d70*/  IMAD.IADD R3, R14, 0x1, -R3 ;  /* 0x000000010e037824 */ /* 0x000fe200078e0a03 */
[----:B------:R-:W-:Y:S01]  /*0d80*/  LEA.HI R22, R0, R13, RZ, 0x3 ;  /* 0x0000000d00167211 */ /* 0x000fe200078f18ff */
[----:B------:R-:W-:Y:S01]  /*0d90*/  IMAD.IADD R12, R13, 0x1, -R12 ;  /* 0x000000010d0c7824 */ /* 0x000fe200078e0a0c */
[----:B------:R-:W-:Y:S01]  /*0da0*/  LOP3.LUT R9, R9, 0x7ffffffc, RZ, 0xc0, !PT ;  /* 0x7ffffffc09097812 */ /* 0x000fe200078ec0ff */
[----:B------:R-:W-:-:S02]  /*0db0*/  IMAD.IADD R4, R5, 0x1, -R4 ;  /* 0x0000000105047824 */ /* 0x000fc400078e0a04 */
[----:B------:R-:W-:Y:S01]  /*0dc0*/  IMAD R15, R3, 0x40, R8 ;  /* 0x00000040030f7824 */ /* 0x000fe200078e0208 */
[----:B------:R-:W-:Y:S01]  /*0dd0*/  LEA.HI R6, R12, R12, RZ, 0x1 ;  /* 0x0000000c0c067211 */ /* 0x000fe200078f08ff */
[----:B------:R-:W-:Y:S01]  /*0de0*/  IMAD.U32 R3, RZ, RZ, UR5 ;  /* 0x00000005ff037e24 */ /* 0x000fe2000f8e00ff */
[----:B------:R-:W-:Y:S01]  /*0df0*/  LEA.HI R3, R0, R13, RZ, 0x6 ;  /* 0x0000000d00037211 */ /* 0x000fe200078f30ff */
[----:B------:R-:W-:Y:S01]  /*0e00*/  IMAD R4, R4, 0x8, R7 ;  /* 0x0000000804047824 */ /* 0x000fe200078e0207 */
[----:B------:R-:W-:Y:S01]  /*0e10*/  LOP3.LUT R0, R22, 0xfffffff8, RZ, 0xc0, !PT ;  /* 0xfffffff816007812 */ /* 0x000fe200078ec0ff */
[----:B------:R-:W-:Y:S01]  /*0e20*/  IMAD.IADD R9, R21, 0x1, -R9 ;  /* 0x0000000115097824 */ /* 0x000fe200078e0a09 */
[----:B------:R-:W-:Y:S01]  /*0e30*/  SHF.R.S32.HI R22, RZ, 0x3, R22 ;  /* 0x00000003ff167819 */ /* 0x000fe20000011416 */
[----:B------:R-:W-:Y:S01]  /*0e40*/  IMAD.SHL.U32 R3, R3, 0x8, RZ ;  /* 0x0000000803037824 */ /* 0x000fe200078e00ff */
[----:B------:R0:W-:Y:S01]  /*0e50*/  STL [R1+0x90], R4 ;  /* 0x0000900401007387 */ /* 0x0001e20000100800 */
[----:B------:R-:W-:Y:S01]  /*0e60*/  IMAD.IADD R18, R13, 0x1, -R0 ;  /* 0x000000010d127824 */ /* 0x000fe200078e0a00 */
[----:B------:R-:W-:Y:S01]  /*0e70*/  LOP3.LUT R5, R6, 0x1ffffffe, RZ, 0xc0, !PT ;  /* 0x1ffffffe06057812 */ /* 0x000fe200078ec0ff */
[C---:B------:R-:W-:Y:S01]  /*0e80*/  VIADD R29, R22.reuse, 0x20 ;  /* 0x00000020161d7836 */ /* 0x040fe20000000000 */
[----:B------:R-:W-:Y:S01]  /*0e90*/  LOP3.LUT R20, R3, 0xfffffe00, RZ, 0xc0, !PT ;  /* 0xfffffe0003147812 */ /* 0x000fe200078ec0ff */
[----:B------:R-:W-:Y:S01]  /*0ea0*/  VIADD R28, R22, 0x40 ;  /* 0x00000040161c7836 */ /* 0x000fe20000000000 */
[----:B------:R-:W-:Y:S01]  /*0eb0*/  STL [R1+0x88], R15 ;  /* 0x0000880f01007387 */ /* 0x000fe20000100800 */
[----:B------:R-:W-:-:S02]  /*0ec0*/  IMAD.U32 R0, RZ, RZ, UR4 ;  /* 0x00000004ff007e24 */ /* 0x000fc4000f8e00ff */
[C---:B------:R-:W-:Y:S01]  /*0ed0*/  VIADD R27, R22.reuse, 0x60 ;  /* 0x00000060161b7836 */ /* 0x040fe20000000000 */
[----:B------:R-:W-:Y:S01]  /*0ee0*/  STL [R1+0x68], RZ ;  /* 0x000068ff01007387 */ /* 0x000fe20000100800 */
[C---:B0-----:R-:W-:Y:S01]  /*0ef0*/  IMAD.SHL.U32 R4, R22.reuse, 0x40, RZ ;  /* 0x0000004016047824 */ /* 0x041fe200078e00ff */
[----:B------:R-:W-:Y:S01]  /*0f00*/  SHF.R.S32.HI R7, RZ, 0x1f, R28 ;  /* 0x0000001fff077819 */ /* 0x000fe2000001141c */
[C---:B------:R-:W-:Y:S01]  /*0f10*/  VIADD R26, R22.reuse, 0x80 ;  /* 0x00000080161a7836 */ /* 0x040fe20000000000 */
[----:B------:R0:W-:Y:S01]  /*0f20*/  STL [R1+0x78], R0 ;  /* 0x0000780001007387 */ /* 0x0001e20000100800 */
[----:B------:R-:W-:Y:S01]  /*0f30*/  VIADD R25, R22, 0xa0 ;  /* 0x000000a016197836 */ /* 0x000fe20000000000 */
[----:B------:R-:W-:Y:S01]  /*0f40*/  LOP3.LUT R3, R4, 0x1c0, RZ, 0xc0, !PT ;  /* 0x000001c004037812 */ /* 0x000fe200078ec0ff */
[----:B------:R-:W-:Y:S01]  /*0f50*/  IMAD.SHL.U32 R16, R18, 0x8, RZ ;  /* 0x0000000812107824 */ /* 0x000fe200078e00ff */
[----:B------:R-:W-:Y:S01]  /*0f60*/  SHF.R.S32.HI R4, RZ, 0x1f, R29 ;  /* 0x0000001fff047819 */ /* 0x000fe2000001141d */
[----:B------:R-:W-:Y:S01]  /*0f70*/  IMAD.IADD R5, R12, 0x1, -R5 ;  /* 0x000000010c057824 */ /* 0x000fe200078e0a05 */
[----:B------:R-:W-:Y:S01]  /*0f80*/  SHF.R.S32.HI R10, RZ, 0x1f, R27 ;  /* 0x0000001fff0a7819 */ /* 0x000fe2000001141b */
[----:B------:R-:W-:Y:S01]  /*0f90*/  IMAD.SHL.U32 R6, R28, 0x40, RZ ;  /* 0x000000401c067824 */ /* 0x000fe200078e00ff */
[----:B------:R-:W-:Y:S01]  /*0fa0*/  SHF.R.S32.HI R12, RZ, 0x1f, R26 ;  /* 0x0000001fff0c7819 */ /* 0x000fe2000001141a */
[----:B------:R-:W-:Y:S01]  /*0fb0*/  IMAD.SHL.U32 R8, R27, 0x40, RZ ;  /* 0x000000401b087824 */ /* 0x000fe200078e00ff */
[----:B0-----:R-:W-:Y:S01]  /*0fc0*/  SHF.R.S32.HI R0, RZ, 0x1f, R22 ;  /* 0x0000001fff007819 */ /* 0x001fe20000011416 */
[----:B------:R-:W-:Y:S01]  /*0fd0*/  IMAD.SHL.U32 R0, R29, 0x40, RZ ;  /* 0x000000401d007824 */ /* 0x000fe200078e00ff */
[----:B------:R-:W-:Y:S01]  /*0fe0*/  LEA.HI R4, R4, R29, RZ, 0x3 ;  /* 0x0000001d04047211 */ /* 0x000fe200078f18ff */
[----:B------:R-:W-:Y:S01]  /*0ff0*/  IMAD.SHL.U32 R11, R26, 0x40, RZ ;  /* 0x000000401a0b7824 */ /* 0x000fe200078e00ff */
[----:B------:R-:W-:Y:S01]  /*1000*/  SHF.R.S32.HI R14, RZ, 0x1f, R25 ;  /* 0x0000001fff0e7819 */ /* 0x000fe20000011419 */
[----:B------:R-:W-:Y:S01]  /*1010*/  IMAD.SHL.U32 R13, R25, 0x40, RZ ;  /* 0x00000040190d7824 */ /* 0x000fe200078e00ff */
[----:B------:R-:W-:Y:S01]  /*1020*/  SHF.R.U32.HI R24, RZ, 0x3, R3 ;  /* 0x00000003ff187819 */ /* 0x000fe20000011603 */
[----:B------:R-:W-:Y:S01]  /*1030*/  IMAD.SHL.U32 R4, R4, 0x40, RZ ;  /* 0x0000004004047824 */ /* 0x000fe200078e00ff */
[----:B------:R-:W-:Y:S01]  /*1040*/  LEA.HI R7, R7, R28, RZ, 0x3 ;  /* 0x0000001c07077211 */ /* 0x000fe200078f18ff */
[----:B------:R-:W-:Y:S01]  /*1050*/  IMAD.SHL.U32 R18, R18, 0x4, RZ ;  /* 0x0000000412127824 */ /* 0x000fe200078e00ff */
[----:B------:R-:W-:Y:S01]  /*1060*/  LOP3.LUT R3, R3, 0x38, R16, 0xf8, !PT ;  /* 0x0000003803037812 */ /* 0x000fe200078ef810 */
[----:B------:R-:W-:Y:S01]  /*1070*/  VIADD R221, R16, 0x40 ;  /* 0x0000004010dd7836 */ /* 0x000fe20000000000 */
[----:B------:R-:W-:Y:S01]  /*1080*/  LEA.HI R10, R10, R27, RZ, 0x3 ;  /* 0x0000001b0a0a7211 */ /* 0x000fe200078f18ff */
[----:B------:R-:W-:Y:S01]  /*1090*/  IMAD.SHL.U32 R7, R7, 0x40, RZ ;  /* 0x0000004007077824 */ /* 0x000fe200078e00ff */
[----:B------:R-:W-:Y:S01]  /*10a0*/  LEA.HI R12, R12, R26, RZ, 0x3 ;  /* 0x0000001a0c0c7211 */ /* 0x000fe200078f18ff */
[----:B------:R-:W-:Y:S01]  /*10b0*/  VIADD R220, R18, 0x20 ;  /* 0x0000002012dc7836 */ /* 0x000fe20000000000 */
[----:B------:R-:W-:Y:S01]  /*10c0*/  LEA.HI R14, R14, R25, RZ, 0x3 ;  /* 0x000000190e0e7211 */ /* 0x000fe200078f18ff */
[----:B------:R-:W-:Y:S01]  /*10d0*/  IMAD.SHL.U32 R10, R10, 0x40, RZ ;  /* 0x000000400a0a7824 */ /* 0x000fe200078e00ff */
[----:B------:R-:W-:Y:S01]  /*10e0*/  LOP3.LUT R0, R0, 0x1c0, RZ, 0xc0, !PT ;  /* 0x000001c000007812 */ /* 0x000fe200078ec0ff */
[----:B------:R-:W-:Y:S01]  /*10f0*/  IMAD.SHL.U32 R12, R12, 0x40, RZ ;  /* 0x000000400c0c7824 */ /* 0x000fe200078e00ff */
[----:B------:R-:W-:Y:S01]  /*1100*/  LOP3.LUT R3, R20, R3, R24, 0xf6, !PT ;  /* 0x0000000314037212 */ /* 0x000fe200078ef618 */
[----:B------:R-:W-:Y:S01]  /*1110*/  IMAD.SHL.U32 R14, R14, 0x40, RZ ;  /* 0x000000400e0e7824 */ /* 0x000fe200078e00ff */
[----:B------:R-:W-:-:S02]  /*1120*/  LOP3.LUT R6, R6, 0x1c0, RZ, 0xc0, !PT ;  /* 0x000001c006067812 */ /* 0x000fc400078ec0ff */
[----:B------:R-:W-:Y:S01]  /*1130*/  LOP3.LUT R8, R8, 0x1c0, RZ, 0xc0, !PT ;  /* 0x000001c008087812 */ /* 0x000fe200078ec0ff */
[----:B------:R0:W-:Y:S01]  /*1140*/  STL [R1+0x38], R3 ;  /* 0x0000380301007387 */ /* 0x0001e20000100800 */
[----:B------:R-:W-:Y:S02]  /*1150*/  SHF.R.U32.HI R20, RZ, 0x3, R0 ;  /* 0x00000003ff147819 */ /* 0x000fe40000011600 */
[----:B------:R-:W-:Y:S02]  /*1160*/  LOP3.LUT R25, R11, 0x1c0, RZ, 0xc0, !PT ;  /* 0x000001c00b197812 */ /* 0x000fe400078ec0ff */
[----:B------:R-:W-:Y:S02]  /*1170*/  LOP3.LUT R0, R0, 0x38, R16, 0xf8, !PT ;  /* 0x0000003800007812 */ /* 0x000fe400078ef810 */
[----:B------:R-:W-:Y:S02]  /*1180*/  LOP3.LUT R4, R4, 0xfffffe00, RZ, 0xc0, !PT ;  /* 0xfffffe0004047812 */ /* 0x000fe400078ec0ff */
[----:B------:R-:W-:-:S02]  /*1190*/  LOP3.LUT R11, R13, 0x1c0, RZ, 0xc0, !PT ;  /* 0x000001c00d0b7812 */ /* 0x000fc400078ec0ff */
[----:B------:R-:W-:Y:S01]  /*11a0*/  LOP3.LUT R7, R7, 0xfffffe00, RZ, 0xc0, !PT ;  /* 0xfffffe0007077812 */ /* 0x000fe200078ec0ff */
[----:B------:R-:W-:Y:S01]  /*11b0*/  STL [R1+0x44], R4 ;  /* 0x0000440401007387 */ /* 0x000fe20000100800 */
[----:B------:R-:W-:Y:S02]  /*11c0*/  SHF.R.U32.HI R13, RZ, 0x3, R6 ;  /* 0x00000003ff0d7819 */ /* 0x000fe40000011606 */
[----:B0-----:R-:W-:Y:S01]  /*11d0*/  LOP3.LUT R3, R6, 0x38, R16, 0xf8, !PT ;  /* 0x0000003806037812 */ /* 0x001fe200078ef810 */
[----:B------:R0:W-:Y:S01]  /*11e0*/  STL [R1+0x40], R7 ;  /* 0x0000400701007387 */ /* 0x0001e20000100800 */
[----:B------:R-:W-:Y:S02]  /*11f0*/  SHF.R.U32.HI R11, RZ, 0x3, R8 ;  /* 0x00000003ff0b7819 */ /* 0x000fe40000011608 */
[----:B------:R-:W-:Y:S02]  /*1200*/  LOP3.LUT R6, R8, 0x38, R16, 0xf8, !PT ;  /* 0x0000003808067812 */ /* 0x000fe400078ef810 */
[----:B------:R-:W-:-:S02]  /*1210*/  LOP3.LUT R8, R10, 0xfffffe00, RZ, 0xc0, !PT ;  /* 0xfffffe000a087812 */ /* 0x000fc400078ec0ff */
[----:B------:R-:W-:Y:S02]  /*1220*/  LOP3.LUT R12, R12, 0xfffffe00, RZ, 0xc0, !PT ;  /* 0xfffffe000c0c7812 */ /* 0x000fe400078ec0ff */
[----:B------:R-:W-:Y:S02]  /*1230*/  LOP3.LUT R0, R4, R0, R20, 0xf6, !PT ;  /* 0x0000000004007212 */ /* 0x000fe400078ef614 */
[----:B------:R-:W-:Y:S01]  /*1240*/  LOP3.LUT R10, R14, 0xfffffe00, RZ, 0xc0, !PT ;  /* 0xfffffe000e0a7812 */ /* 0x000fe200078ec0ff */
[----:B------:R-:W-:Y:S01]  /*1250*/  STL [R1+0x54], R12 ;  /* 0x0000540c01007387 */ /* 0x000fe20000100800 */
[----:B------:R-:W-:Y:S01]  /*1260*/  LOP3.LUT R3, R7, R3, R13, 0xf6, !PT ;  /* 0x0000000307037212 */ /* 0x000fe200078ef60d */
[----:B0-----:R-:W-:Y:S01]  /*1270*/  IMAD.SHL.U32 R7, R9, 0x2, RZ ;  /* 0x0000000209077824 */ /* 0x001fe200078e00ff */
[----:B------:R-:W-:Y:S01]  /*1280*/  LEA R0, R0, UR4, 0x1 ;  /* 0x0000000400007c11 */ /* 0x000fe2000f8e08ff */
[----:B------:R-:W-:Y:S01]  /*1290*/  STL [R1+0x50], R10 ;  /* 0x0000500a01007387 */ /* 0x000fe20000100800 */
[----:B------:R-:W-:-:S02]  /*12a0*/  LOP3.LUT R6, R8, R6, R11, 0xf6, !PT ;  /* 0x0000000608067212 */ /* 0x000fc400078ef60b */
[----:B------:R-:W-:Y:S01]  /*12b0*/  LEA R4, R3, UR4, 0x1 ;  /* 0x0000000403047c11 */ /* 0x000fe2000f8e08ff */
[----:B------:R-:W-:Y:S01]  /*12c0*/  STL [R1+0x3c], R8 ;  /* 0x00003c0801007387 */ /* 0x000fe20000100800 */
[----:B------:R-:W-:Y:S02]  /*12d0*/  LEA R3, R6, UR4, 0x1 ;  /* 0x0000000406037c11 */ /* 0x000fe4000f8e08ff */
[----:B------:R-:W-:Y:S01]  /*12e0*/  SHF.R.S32.HI R17, RZ, 0x1f, R16 ;  /* 0x0000001fff117819 */ /* 0x000fe20000011410 */
[----:B------:R-:W-:Y:S04]  /*12f0*/  STL [R1+0x34], R7 ;  /* 0x0000340701007387 */ /* 0x000fe80000100800 */
[----:B------:R0:W-:Y:S04]  /*1300*/  STL [R1+0x84], R0 ;  /* 0x0000840001007387 */ /* 0x0001e80000100800 */
[----:B------:R1:W-:Y:S01]  /*1310*/  STL [R1+0x80], R4 ;  /* 0x0000800401007387 */ /* 0x0003e20000100800 */
[----:B0-----:R-:W-:-:S05]  /*1320*/  IMAD R0, R5, 0x8, R15 ;  /* 0x0000000805007824 */ /* 0x001fca00078e020f */
[----:B------:R1:W-:Y:S04]  /*1330*/  STL [R1+0x8c], R0 ;  /* 0x00008c0001007387 */ /* 0x0003e80000100800 */
[----:B------:R1:W-:Y:S02]  /*1340*/  STL [R1+0x7c], R3 ;  /* 0x00007c0301007387 */ /* 0x0003e40000100800 */
.L_x_6887:
[----:B0123--:R-:W0:Y:S01]  /*1350*/  LDC.64 R4, c[0x0][0xc88] ;  /* 0x00032200ff047b82 */ /* 0x00fe220000000a00 */
[----:B------:R-:W-:Y:S01]  /*1360*/  ULDC.64 UR4, c[0x0][0x208] ;  /* 0x0000820000047ab9 */ /* 0x000fe20000000a00 */
[----:B0-----:R-:W-:-:S05]  /*1370*/  IMAD.WIDE R4, R151, 0x4, R4 ;  /* 0x0000000497047825 */ /* 0x001fca00078e0204 */
[----:B------:R-:W2:Y:S01]  /*1380*/  LDG.E R31, desc[UR4][R4.64] ;  /* 0x00000004041f7981 */ /* 0x000ea2000c1e1900 */
[----:B------:R-:W-:Y:S05]  /*1390*/  YIELD ;  /* 0x0000000000007946 */ /* 0x000fea0003800000 */
[----:B------:R-:W-:Y:S01]  /*13a0*/  ULDC.64 UR4, c[0x0][0xa28] ;  /* 0x00028a0000047ab9 */ /* 0x000fe20000000a00 */
[----:B------:R-:W-:Y:S01]  /*13b0*/  ULDC.64 UR8, c[0x0][0xa18] ;  /* 0x0002860000087ab9 */ /* 0x000fe20000000a00 */
[----:B------:R-:W-:Y:S01]  /*13c0*/  ISETP.NE.U32.AND P1, PT, RZ, UR4, PT ;  /* 0x00000004ff007c0c */ /* 0x000fe2000bf25070 */
[----:B------:R-:W-:Y:S01]  /*13d0*/  ULDC.64 UR6, c[0x0][0xa08] ;  /* 0x0002820000067ab9 */ /* 0x000fe20000000a00 */
[----:B------:R-:W-:Y:S01]  /*13e0*/  IMAD.MOV.U32 R11, RZ, RZ, RZ ;  /* 0x000000ffff0b7224 */ /* 0x000fe200078e00ff */
[----:B------:R-:W-:Y:S01]  /*13f0*/  ISETP.NE.U32.AND P0, PT, RZ, UR6, PT ;  /* 0x00000006ff007c0c */ /* 0x000fe2000bf05070 */
[----:B------:R-:W-:Y:S01]  /*1400*/  ULDC.64 UR10, c[0x0][0x208] ;  /* 0x00008200000a7ab9 */ /* 0x000fe20000000a00 */
[----:B------:R-:W-:Y:S01]  /*1410*/  ISETP.NE.AND.EX P1, PT, RZ, UR5, PT, P1 ;  /* 0x00000005ff007c0c */ /* 0x000fe2000bf25310 */
[----:B------:R-:W-:Y:S01]  /*1420*/  IMAD.MOV.U32 R27, RZ, RZ, RZ ;  /* 0x000000ffff1b7224 */ /* 0x000fe200078e00ff */
[----:B------:R-:W-:-:S02]  /*1430*/  ISETP.NE.AND.EX P0, PT, RZ, UR7, PT, P0 ;  /* 0x00000007ff007c0c */ /* 0x000fc4000bf05300 */
[----:B--2---:R-:W-:Y:S01]  /*1440*/  SHF.R.S32.HI R0, RZ, 0x1f, R31 ;  /* 0x0000001fff007819 */ /* 0x004fe2000001141f */
[----:B------:R-:W-:-:S08]  /*1450*/  IMAD.SHL.U32 R32, R31, 0x4, RZ ;  /* 0x000000041f207824 */ /* 0x000fd000078e00ff */
[C---:B------:R-:W-:Y:S01]  /*1460*/  @P1 LEA R6, P2, R31.reuse, UR4, 0x2 ;  /* 0x000000041f061c11 */ /* 0x040fe2000f8410ff */
[----:B------:R0:W-:Y:S01]  /*1470*/  STL [R1+0x5c], R31 ;  /* 0x00005c1f01007387 */ /* 0x0001e20000100800 */
[C-C-:B------:R-:W-:Y:S02]  /*1480*/  SHF.L.U64.HI R28, R31.reuse, 0x2, R0.reuse ;  /* 0x000000021f1c7819 */ /* 0x140fe40000010200 */
[----:B------:R-:W-:Y:S01]  /*1490*/  @P1 LEA.HI.X R7, R31, UR5, R0, 0x2, P2 ;  /* 0x000000051f071c11 */ /* 0x000fe200090f1400 */
[----:B------:R-:W-:Y:S01]  /*14a0*/  ULDC UR4, c[0x0][0x288] ;  /* 0x0000a20000047ab9 */ /* 0x000fe20000000800 */
[----:B------:R-:W-:Y:S01]  /*14b0*/  ISETP.NE.U32.AND P2, PT, RZ, UR8, PT ;  /* 0x00000008ff007c0c */ /* 0x000fe2000bf45070 */
[----:B------:R-:W-:Y:S01]  /*14c0*/  IMAD.U32 R161, RZ, RZ, UR4 ;  /* 0x00000004ffa17e24 */ /* 0x000fe2000f8e00ff */
[----:B------:R-:W-:Y:S01]  /*14d0*/  ULDC.64 UR4, c[0x0][0x418] ;  /* 0x0001060000047ab9 */ /* 0x000fe20000000a00 */
[----:B------:R0:W-:Y:S01]  /*14e0*/  STL [R1+0x70], R0 ;  /* 0x0000700001007387 */ /* 0x0001e20000100800 */
[----:B------:R-:W-:Y:S01]  /*14f0*/  ISETP.NE.AND.EX P2, PT, RZ, UR9, PT, P2 ;  /* 0x00000009ff007c0c */ /* 0x000fe2000bf45320 */
[----:B------:R-:W-:Y:S01]  /*1500*/  UISETP.NE.U32.AND UP0, UPT, UR4, URZ, UPT ;  /* 0x0000003f0400728c */ /* 0x000fe2000bf05070 */
[----:B----4-:R-:W-:Y:S01]  /*1510*/  IADD3 R8, P3, R32, UR6, RZ ;  /* 0x0000000620087c10 */ /* 0x010fe2000ff7e0ff */
[----:B------:R0:W-:Y:S01]  /*1520*/  STL [R1+0x64], R32 ;  /* 0x0000642001007387 */ /* 0x0001e20000100800 */
[----:B------:R-:W-:Y:S01]  /*1530*/  ULDC UR4, c[0x0][0x424] ;  /* 0x0001090000047ab9 */ /* 0x000fe20000000800 */
[----:B------:R-:W-:Y:S01]  /*1540*/  UISETP.NE.AND.EX UP0, UPT, UR5, URZ, UPT, UP0 ;  /* 0x0000003f0500728c */ /* 0x000fe2000bf05300 */
[----:B------:R-:W-:Y:S01]  /*1550*/  IADD3.X R9, R28, UR7, RZ, P3, !PT ;  /* 0x000000071c097c10 */ /* 0x000fe20009ffe4ff */
[----:B------:R0:W5:Y:S01]  /*1560*/  @P1 LDG.E R11, desc[UR10][R6.64] ;  /* 0x0000000a060b1981 */ /* 0x000162000c1e1900 */
[----:B------:R-:W-:Y:S01]  /*1570*/  ULDC UR5, c[0x0][0x2f0] ;  /* 0x0000bc0000057ab9 */ /* 0x000fe20000000800 */
[----:B------:R-:W-:-:S02]  /*1580*/  USEL UR4, UR4, 0x1, UP0 ;  /* 0x0000000104047887 */ /* 0x000fc40008000000 */
[----:B------:R0:W5:Y:S02]  /*1590*/  @P0 LDG.E R27, desc[UR10][R8.64] ;  /* 0x0000000a081b0981 */ /* 0x000164000c1e1900 */
[----:B------:R-:W-:Y:S01]  /*15a0*/  @P2 IADD3 R4, P1, R32, UR8, RZ ;  /* 0x0000000820042c10 */ /* 0x000fe2000ff3e0ff */
[----:B------:R-:W-:-:S03]  /*15b0*/  UIMAD UR4, UR4, UR5, URZ ;  /* 0x00000005040472a4 */ /* 0x000fc6000f8e023f */
[----:B------:R-:W-:Y:S01]  /*15c0*/  @P2 IADD3.X R5, R28, UR9, RZ, P1, !PT ;  /* 0x000000091c052c10 */ /* 0x000fe20008ffe4ff */
[----:B------:R-:W-:Y:S02]  /*15d0*/  ULDC UR5, c[0x0][0x348] ;  /* 0x0000d20000057ab9 */ /* 0x000fe40000000800 */
[----:B------:R-:W-:Y:S02]  /*15e0*/  IMAD.U32 R25, RZ, RZ, UR5 ;  /* 0x00000005ff197e24 */ /* 0x000fe4000f8e00ff */
[----:B------:R0:W5:Y:S01]  /*15f0*/  @P2 LDG.E R161, desc[UR10][R4.64] ;  /* 0x0000000a04a12981 */ /* 0x000162000c1e1900 */
[----:B------:R-:W-:Y:S01]  /*1600*/  IMAD.U32 R26, RZ, RZ, UR4 ;  /* 0x00000004ff1a7e24 */ /* 0x000fe2000f8e00ff */
[----:B------:R-:W-:Y:S06]  /*1610*/  @P2 BRA `(.L_x_6657) ;  /* 0x0000000000282947 */ /* 0x000fec0003800000 */
[----:B------:R-:W-:Y:S02]  /*1620*/  ULDC.64 UR4, c[0x0][0xa00] ;  /* 0x0002800000047ab9 */ /* 0x000fe40000000a00 */
[----:B------:R-:W-:-:S04]  /*1630*/  ISETP.NE.U32.AND P1, PT, RZ, UR4, PT ;  /* 0x00000004ff007c0c */ /* 0x000fc8000bf25070 */
[----:B------:R-:W-:-:S13]  /*1640*/  ISETP.NE.AND.EX P1, PT, RZ, UR5, PT, P1 ;  /* 0x00000005ff007c0c */ /* 0x000fda000bf25310 */
[----:B------:R-:W-:Y:S05]  /*1650*/  @!P1 BRA `(.L_x_6657) ;  /* 0x0000000000189947 */ /* 0x000fea0003800000 */
[----:B0-----:R-:W0:Y:S01]  /*1660*/  LDC.64 R4, c[0x0][0xa00] ;  /* 0x00028000ff047b82 */ /* 0x001e220000000a00 */
[----:B------:R-:W-:Y:S01]  /*1670*/  ULDC.64 UR4, c[0x0][0x208] ;  /* 0x0000820000047ab9 */ /* 0x000fe20000000a00 */
[----:B0-----:R-:W-:-:S05]  /*1680*/  IMAD.WIDE R4, R31, 0x4, R4 ;  /* 0x000000041f047825 */ /* 0x001fca00078e0204 */
[----:B-----5:R-:W2:Y:S04]  /*1690*/  LDG.E R161, desc[UR4][R4.64] ;  /* 0x0000000404a17981 */ /* 0x020ea8000c1e1900 */
[----:B------:R-:W2:Y:S02]  /*16a0*/  LDG.E R0, desc[UR4][R4.64+0x4] ;  /* 0x0000040404007981 */ /* 0x000ea4000c1e1900 */
[----:B--2---:R-:W-:-:S07]  /*16b0*/  IMAD.IADD R161, R0, 0x1, -R161 ;  /* 0x0000000100a17824 */ /* 0x004fce00078e0aa1 */
.L_x_6657:
[C---:B------:R-:W-:Y:S01]  /*16c0*/  LOP3.LUT R30, R150.reuse, 0xffff, RZ, 0xc0, !PT ;  /* 0x0000ffff961e7812 */ /* 0x040fe200078ec0ff */
[----:B------:R-:W-:Y:S01]  /*16d0*/  ULDC.64 UR4, c[0x0][0xa20] ;  /* 0x0002880000047ab9 */ /* 0x000fe20000000a00 */
[----:B------:R1:W-:Y:S01]  /*16e0*/  STL [R1+0x6c], R149 ;  /* 0x00006c9501007387 */ /* 0x0003e20000100800 */
[----:B------:R-:W-:Y:S02]  /*16f0*/  ISETP.NE.U32.AND P1, PT, RZ, UR4, PT ;  /* 0x00000004ff007c0c */ /* 0x000fe4000bf25070 */
[C---:B------:R-:W-:Y:S01]  /*1700*/  LOP3.LUT R3, R150.reuse, 0xff000000, RZ, 0xc0, !PT ;  /* 0xff00000096037812 */ /* 0x040fe200078ec0ff */
[----:B------:R1:W-:Y:S01]  /*1710*/  STL [R1+0x58], R30 ;  /* 0x0000581e01007387 */ /* 0x0003e20000100800 */
[----:B------:R-:W-:Y:S02]  /*1720*/  ISETP.NE.AND.EX P1, PT, RZ, UR5, PT, P1 ;  /* 0x00000005ff007c0c */ /* 0x000fe4000bf25310 */
[----:B0-----:R-:W-:Y:S02]  /*1730*/  LOP3.LUT R0, R150, 0xff0000, RZ, 0xc0, !PT ;  /* 0x00ff000096007812 */ /* 0x001fe400078ec0ff */
[----:B------:R-:W-:-:S04]  /*1740*/  SHF.R.U32.HI R3, RZ, 0x8, R3 ;  /* 0x00000008ff037819 */ /* 0x000fc80000011603 */
[----:B------:R-:W-:-:S05]  /*1750*/  LEA.HI R10, R0, R3, RZ, 0x10 ;  /* 0x00000003000a7211 */ /* 0x000fca00078f80ff */
[----:B-1----:R-:W-:Y:S05]  /*1760*/  @!P1 BRA `(.L_x_6658) ;  /* 0x0000000000149947 */ /* 0x002fea0003800000 */
[----:B------:R-:W-:Y:S01]  /*1770*/  IADD3 R4, P0, R32, UR4, RZ ;  /* 0x0000000420047c10 */ /* 0x000fe2000ff1e0ff */
[----:B------:R-:W-:-:S03]  /*1780*/  ULDC.64 UR6, c[0x0][0x208] ;  /* 0x0000820000067ab9 */ /* 0x000fc60000000a00 */
[----:B------:R-:W-:-:S05]  /*1790*/  IADD3.X R5, R28, UR5, RZ, P0, !PT ;  /* 0x000000051c057c10 */ /* 0x000fca00087fe4ff */
[----:B------:R0:W5:Y:S01]  /*17a0*/  LDG.E R26, desc[UR6][R4.64] ;  /* 0x00000006041a7981 */ /* 0x000162000c1e1900 */
[----:B------:R-:W-:Y:S05]  /*17b0*/  BRA `(.L_x_6659) ;  /* 0x0000000000147947 */ /* 0x000fea0003800000 */
.L_x_6658:
[----:B------:R-:W-:Y:S05]  /*17c0*/  @!P0 BRA `(.L_x_6659) ;  /* 0x0000000000108947 */ /* 0x000fea0003800000 */
[----:B------:R-:W-:Y:S02]  /*17d0*/  ULDC.64 UR4, c[0x0][0x208] ;  /* 0x0000820000047ab9 */ /* 0x000fe40000000a00 */
[----:B------:R-:W2:Y:S04]  /*17e0*/  LDG.E R3, desc[UR4][R8.64] ;  /* 0x0000000408037981 */ /* 0x000ea8000c1e1900 */
[----:B------:R-:W2:Y:S02]  /*17f0*/  LDG.E R26, desc[UR4][R8.64+0x4] ;  /* 0x00000404081a7981 */ /* 0x000ea4000c1e1900 */
[----:B--2---:R-:W-:-:S07]  /*1800*/  IMAD.IADD R26, R26, 0x1, -R3 ;  /* 0x000000011a1a7824 */ /* 0x004fce00078e0a03 */
.L_x_6659:
[----:B------:R-:W-:Y:S01]  /*1810*/  ULDC.64 UR4, c[0x0][0xa10] ;  /* 0x0002840000047ab9 */ /* 0x000fe20000000a00 */
[----:B------:R-:W2:Y:S01]  /*1820*/  LDL.LU R29, [R1] ;  /* 0x00000000011d7983 */ /* 0x000ea20000300800 */
        /* <DEDUP_REMOVED lines=8> */
[----:B------:R-:W3:Y:S01]  /*18b0*/  @P0 LDG.E R3, desc[UR6][R4.64+0x4] ;  /* 0x0000040604030981 */ /* 0x000ee2000c1e1900 */
[----:B------:R-:W-:Y:S01]  /*18c0*/  ISETP.NE.U32.AND P1, PT, RZ, UR4, PT ;  /* 0x00000004ff007c0c */ /* 0x000fe2000bf25070 */
[----:B------:R-:W-:Y:S01]  /*18d0*/  IMAD.MOV.U32 R147, RZ, RZ, R26 ;  /* 0x000000ffff937224 */ /* 0x000fe200078e001a */
[----:B------:R-:W-:Y:S02]  /*18e0*/  LOP3.LUT R13, R10, 0xff, RZ, 0xc0, !PT ;  /* 0x000000ff0a0d7812 */ /* 0x000fe400078ec0ff */
[----:B------:R-:W-:Y:S02]  /*18f0*/  ISETP.NE.AND.EX P1, PT, RZ, UR5, PT, P1 ;  /* 0x00000005ff007c0c */ /* 0x000fe4000bf25310 */
[----:B------:R-:W-:Y:S01]  /*1900*/  SHF.R.U32.HI R8, RZ, 0x10, R10 ;  /* 0x00000010ff087819 */ /* 0x000fe2000001160a */
[----:B------:R0:W-:Y:S01]  /*1910*/  STL [R1+0x74], R13 ;  /* 0x0000740d01007387 */ /* 0x0001e20000100800 */
[----:B------:R-:W-:Y:S09]  /*1920*/  BSSY B0, `(.L_x_6660) ;  /* 0x000002e000007945 */ /* 0x000ff20003800000 */
[----:B------:R-:W-:-:S04]  /*1930*/  @P1 IADD3 R6, P2, R32, UR4, RZ ;  /* 0x0000000420061c10 */ /* 0x000fc8000ff5e0ff */
[----:B------:R-:W-:-:S05]  /*1940*/  @P1 IADD3.X R7, R28, UR5, RZ, P2, !PT ;  /* 0x000000051c071c10 */ /* 0x000fca00097fe4ff */
[----:B------:R0:W5:Y:S01]  /*1950*/  @P1 LDG.E R147, desc[UR6][R6.64] ;  /* 0x0000000606931981 */ /* 0x000162000c1e1900 */
[----:B--2---:R-:W-:Y:S01]  /*1960*/  LOP3.LUT R29, R29, 0xffffffbf, RZ, 0xc0, !PT ;  /* 0xffffffbf1d1d7812 */ /* 0x004fe200078ec0ff */
[----:B---3--:R-:W-:-:S04]  /*1970*/  @P0 IMAD.IADD R25, R3, 0x1, -R0 ;  /* 0x0000000103190824 */ /* 0x008fc800078e0a00 */
[----:B------:R-:W-:-:S04]  /*1980*/  IMAD.IADD R162, R12, 0x1, R25 ;  /* 0x000000010ca27824 */ /* 0x000fc800078e0219 */
[C---:B------:R-:W-:Y:S01]  /*1990*/  VIADD R0, R162.reuse, 0xaf ;  /* 0x000000afa2007836 */ /* 0x040fe20000000000 */
[----:B------:R-:W-:-:S03]  /*19a0*/  ISETP.GE.AND P3, PT, R162, 0x1, PT ;  /* 0x00000001a200780c */ /* 0x000fc60003f66270 */
[----:B------:R-:W-:-:S05]  /*19b0*/  IMAD.HI R0, R0, 0x2e8ba2e9, RZ ;  /* 0x2e8ba2e900007827 */ /* 0x000fca00078e02ff */
[----:B------:R-:W-:-:S04]  /*19c0*/  SHF.R.U32.HI R3, RZ, 0x1f, R0 ;  /* 0x0000001fff037819 */ /* 0x000fc80000011600 */
[----:B------:R-:W-:Y:S01]  /*19d0*/  LEA.HI.SX32 R160, R0, R3, 0x1b ;  /* 0x0000000300a07211 */ /* 0x000fe200078fdaff */
[----:B------:R-:W-:Y:S01]  /*19e0*/  IMAD.MOV.U32 R3, RZ, RZ, RZ ;  /* 0x000000ffff037224 */ /* 0x000fe200078e00ff */
[----:B------:R-:W-:-:S05]  /*19f0*/  @P3 LOP3.LUT R29, R29, 0x40, RZ, 0xfc, !PT ;  /* 0x000000401d1d3812 */ /* 0x000fca00078efcff */
[----:B------:R0:W-:Y:S04]  /*1a00*/  STL [R1], R29 ;  /* 0x0000001d01007387 */ /* 0x0001e80000100800 */
[----:B------:R0:W-:Y:S01]  /*1a10*/  STL [R1+0x60], R8 ;  /* 0x0000600801007387 */ /* 0x0001e20000100800 */
[----:B------:R-:W-:Y:S05]  /*1a20*/  @!P3 BRA `(.L_x_6661) ;  /* 0x000000000074b947 */ /* 0x000fea0003800000 */
[----:B------:R-:W-:Y:S01]  /*1a30*/  ISETP.NE.AND P0, PT, R8, RZ, PT ;  /* 0x000000ff0800720c */ /* 0x000fe20003f05270 */
[----:B------:R-:W-:-:S03]  /*1a40*/  ULDC UR4, c[0x0][0x9f0] ;  /* 0x00027c0000047ab9 */ /* 0x000fc60000000800 */
[----:B------:R-:W-:-:S04]  /*1a50*/  SEL R9, R8, UR4, P0 ;  /* 0x0000000408097c07 */ /* 0x000fc80008000000 */
[-C--:B0-----:R-:W-:Y:S02]  /*1a60*/  IABS R6, R9.reuse ;  /* 0x0000000900067213 */ /* 0x081fe40000000000 */
        /* <DEDUP_REMOVED lines=25> */
.L_x_6661:
[----:B------:R-:W-:Y:S05]  /*1c00*/  BSYNC B0 ;  /* 0x0000000000007941 */ /* 0x000fea0003800000 */
.L_x_6660:
[----:B------:R-:W-:-:S05]  /*1c10*/  IMAD R0, R13, R3, RZ ;  /* 0x000000030d007224 */ /* 0x000fca00078e02ff */
        /* <DEDUP_REMOVED lines=16> */
[----:B------:R-:W-:Y:S01]  /*1d20*/  IADD3 R0, R2, 0x1e400, RZ ;  /* 0x0001e40002007810 */ /* 0x000fe20007ffe0ff */
[----:B------:R-:W-:Y:S03]  /*1d30*/  BSSY B6, `(.L_x_6663) ;  /* 0x0000013000067945 */ /* 0x000fe60003800000 */
        /* <DEDUP_REMOVED lines=10> */
[----:B0-----:R-:W-:Y:S02]  /*1de0*/  IMAD.U32 R6, RZ, RZ, UR4 ;  /* 0x00000004ff067e24 */ /* 0x001fe4000f8e00ff */
[----:B------:R-:W-:-:S02]  /*1df0*/  IMAD.U32 R7, RZ, RZ, UR5 ;  /* 0x00000005ff077e24 */ /* 0x000fc4000f8e00ff */
[----:B------:R-:W-:Y:S02]  /*1e00*/  IMAD.U32 R11, RZ, RZ, UR7 ;  /* 0x00000007ff0b7e24 */ /* 0x000fe4000f8e00ff */
[----:B------:R-:W-:Y:S02]  /*1e10*/  IMAD.MOV.U32 R8, RZ, RZ, 0x70 ;  /* 0x00000070ff087424 */ /* 0x000fe400078e00ff */
[----:B------:R-:W-:Y:S02]  /*1e20*/  IMAD.MOV.U32 R12, RZ, RZ, 0x1 ;  /* 0x00000001ff0c7424 */ /* 0x000fe400078e00ff */
[----:B-1----:R-:W-:-:S07]  /*1e30*/  IMAD.MOV.U32 R13, RZ, RZ, RZ ;  /* 0x000000ffff0d7224 */ /* 0x002fce00078e00ff */
[----:B------:R-:W-:-:S07]  /*1e40*/  LEPC R20, `(.L_x_6664) ;  /* 0x000000001014794e */ /* 0x000fce0000000000 */
[----:B--2--5:R-:W-:Y:S05]  /*1e50*/  CALL.ABS.NOINC R14 ;  /* 0x000000000e007343 */ /* 0x024fea0003c00000 */
.L_x_6664:
[----:B------:R-:W-:Y:S05]  /*1e60*/  BSYNC B6 ;  /* 0x0000000000067941 */ /* 0x000fea0003800000 */
.L_x_6663:
        /* <DEDUP_REMOVED lines=20> */
.L_x_6666:
[----:B------:R-:W-:Y:S05]  /*1fb0*/  BSYNC B6 ;  /* 0x0000000000067941 */ /* 0x000fea0003800000 */
.L_x_6665:
[----:B------:R-:W-:Y:S01]  /*1fc0*/  ULDC.64 UR4, c[0x0][0x9f8] ;  /* 0x00027e0000047ab9 */ /* 0x000fe20000000a00 */
[----:B------:R-:W-:Y:S01]  /*1fd0*/  IMAD.MOV.U32 R0, RZ, RZ, R31 ;  /* 0x000000ffff007224 */ /* 0x000fe200078e001f */
[----:B------:R-:W-:Y:S01]  /*1fe0*/  ISETP.NE.U32.AND P0, PT, RZ, UR4, PT ;  /* 0x00000004ff007c0c */ /* 0x000fe2000bf05070 */
[----:B------:R-:W-:Y:S01]  /*1ff0*/  ULDC.64 UR6, c[0x0][0x208] ;  /* 0x0000820000067ab9 */ /* 0x000fe20000000a00 */
[----:B0-----:R-:W0:Y:S08]  /*2000*/  LDC R13, c[0x0][0x3f4] ;  /* 0x0000fd00ff0d7b82 */ /* 0x001e300000000800 */
[----:B------:R-:W1:Y:S01]  /*2010*/  LDC.64 R42, c[0x0][0x300] ;  /* 0x0000c000ff2a7b82 */ /* 0x000e620000000a00 */
[----:B------:R-:W-:Y:S01]  /*2020*/  ISETP.NE.AND.EX P0, PT, RZ, UR5, PT, P0 ;  /* 0x00000005ff007c0c */ /* 0x000fe2000bf05300 */
[----:B------:R-:W-:Y:S01]  /*2030*/  IMAD.IADD R119, R27, 0x1, R26 ;  /* 0x000000011b777824 */ /* 0x000fe200078e021a */
[----:B------:R-:W-:Y:S01]  /*2040*/  LOP3.LUT R29, R29, 0xfffffffe, RZ, 0xc0, !PT ;  /* 0xfffffffe1d1d7812 */ /* 0x000fe200078ec0ff */
[----:B------:R-:W2:Y:S04]  /*2050*/  LDL R26, [R1+0x40] ;  /* 0x00004000011a7983 */ /* 0x000ea80000100800 */
[----:B------:R-:W3:Y:S01]  /*2060*/  LDL R27, [R1+0x44] ;  /* 0x00004400011b7983 */ /* 0x000ee20000100800 */
[----:B------:R-:W4:Y:S03]  /*2070*/  LDC.64 R108, c[0x0][0x3f8] ;  /* 0x0000fe00ff6c7b82 */ /* 0x000f260000000a00 */
[----:B------:R-:W3:Y:S02]  /*2080*/  LDL R14, [R1+0x3c] ;  /* 0x00003c00010e7983 */ /* 0x000ee40000100800 */
[----:B------:R-:W-:Y:S01]  /*2090*/  @P0 IADD3 R4, P1, R32, UR4, RZ ;  /* 0x0000000420040c10 */ /* 0x000fe2000ff3e0ff */
[----:B------:R-:W4:Y:S02]  /*20a0*/  S2R R20, SR_TID.X ;  /* 0x0000000000147919 */ /* 0x000f240000002100 */
[----:B------:R-:W4:Y:S01]  /*20b0*/  LDC.64 R114, c[0x0][0x408] ;  /* 0x00010200ff727b82 */ /* 0x000f220000000a00 */
[----:B------:R-:W-:Y:S01]  /*20c0*/  @P0 IADD3.X R5, R28, UR5, RZ, P1, !PT ;  /* 0x000000051c050c10 */ /* 0x000fe20008ffe4ff */
[----:B------:R-:W-:-:S04]  /*20d0*/  ULDC.64 UR4, c[0x0][0xa08] ;  /* 0x0002820000047ab9 */ /* 0x000fc80000000a00 */
[----:B------:R4:W2:Y:S01]  /*20e0*/  @P0 LDG.E R0, desc[UR6][R4.64] ;  /* 0x0000000604000981 */ /* 0x0008a2000c1e1900 */
[----:B0-----:R-:W-:Y:S01]  /*20f0*/  ISETP.GE.AND P2, PT, R16, R13, PT ;  /* 0x0000000d1000720c */ /* 0x001fe20003f46270 */
[-C--:B-1----:R-:W-:Y:S01]  /*2100*/  IMAD.WIDE.U32 R6, R119, R42.reuse, RZ ;  /* 0x0000002a77067225 */ /* 0x082fe200078e00ff */
[----:B------:R-:W-:Y:S02]  /*2110*/  SHF.R.S32.HI R21, RZ, 0x1f, R119 ;  /* 0x0000001fff157819 */ /* 0x000fe40000011477 */
[----:B------:R-:W-:Y:S02]  /*2120*/  ISETP.NE.U32.AND P0, PT, RZ, UR4, PT ;  /* 0x00000004ff007c0c */ /* 0x000fe4000bf05070 */
[----:B------:R-:W-:Y:S01]  /*2130*/  SHF.R.S32.HI R10, RZ, 0x1f, R22 ;  /* 0x0000001fff0a7819 */ /* 0x000fe20000011416 */
[----:B------:R-:W-:Y:S01]  /*2140*/  IMAD R8, R21, R42, RZ ;  /* 0x0000002a15087224 */ /* 0x000fe200078e02ff */
[----:B------:R-:W-:Y:S01]  /*2150*/  ISETP.NE.AND.EX P0, PT, RZ, UR5, PT, P0 ;  /* 0x00000005ff007c0c */ /* 0x000fe2000bf05300 */
[----:B------:R-:W-:Y:S01]  /*2160*/  ULDC.64 UR4, c[0x0][0x308] ;  /* 0x0000c20000047ab9 */ /* 0x000fe20000000a00 */
[----:B------:R-:W-:Y:S01]  /*2170*/  SHF.R.S32.HI R19, RZ, 0x1f, R18 ;  /* 0x0000001fff137819 */ /* 0x000fe20000011412 */
[----:B------:R-:W-:-:S02]  /*2180*/  IMAD R3, R119, R43, R8 ;  /* 0x0000002b77037224 */ /* 0x000fc400078e0208 */
[----:B------:R-:W-:Y:S02]  /*2190*/  @P2 LOP3.LUT R29, R29, 0x1, RZ, 0xfc, !PT ;  /* 0x000000011d1d2812 */ /* 0x000fe400078efcff */
[----:B------:R-:W-:Y:S01]  /*21a0*/  IMAD.IADD R7, R7, 0x1, R3 ;  /* 0x0000000107077824 */ /* 0x000fe200078e0203 */
[----:B----4-:R-:W-:Y:S02]  /*21b0*/  SHF.R.U32.HI R20, RZ, 0x7, R20 ;  /* 0x00000007ff147819 */ /* 0x010fe40000011614 */
[----:B------:R0:W-:Y:S01]  /*21c0*/  STL [R1], R29 ;  /* 0x0000001d01007387 */ /* 0x0001e20000100800 */
[----:B------:R-:W-:Y:S01]  /*21d0*/  IMAD.WIDE.U32 R4, R30, UR4, R6 ;  /* 0x000000041e047c25 */ /* 0x000fe2000f8e0006 */
[----:B------:R-:W-:Y:S02]  /*21e0*/  ISETP.NE.AND P6, PT, R20, 0x1, PT ;  /* 0x000000011400780c */ /* 0x000fe40003fc5270 */
[----:B------:R-:W4:Y:S01]  /*21f0*/  LDL R8, [R1+0x54] ;  /* 0x0000540001087983 */ /* 0x000f220000100800 */
[----:B------:R-:W-:Y:S01]  /*2200*/  IMAD R5, R30, UR5, R5 ;  /* 0x000000051e057c24 */ /* 0x000fe2000f8e0205 */
[----:B------:R-:W-:Y:S01]  /*2210*/  ULDC.64 UR4, c[0x0][0x310] ;  /* 0x0000c40000047ab9 */ /* 0x000fe20000000a00 */
[C---:B------:R-:W-:Y:S01]  /*2220*/  VIADD R11, R22.reuse, 0x40 ;  /* 0x00000040160b7836 */ /* 0x040fe20000000000 */
[----:B------:R-:W4:Y:S01]  /*2230*/  LDL R12, [R1+0x50] ;  /* 0x00005000010c7983 */ /* 0x000f220000100800 */
[----:B------:R-:W-:-:S02]  /*2240*/  VIADD R28, R22, 0x20 ;  /* 0x00000020161c7836 */ /* 0x000fc40000000000 */
[----:B------:R-:W-:Y:S02]  /*2250*/  IMAD.SHL.U32 R11, R11, 0x40, RZ ;  /* 0x000000400b0b7824 */ /* 0x000fe400078e00ff */
[----:B------:R-:W-:Y:S02]  /*2260*/  IMAD.SHL.U32 R28, R28, 0x40, RZ ;  /* 0x000000401c1c7824 */ /* 0x000fe400078e00ff */
[-C--:B------:R-:W-:Y:S01]  /*2270*/  IMAD.WIDE.U32 R110, R22, R114.reuse, R18 ;  /* 0x00000072166e7225 */ /* 0x080fe200078e0012 */
[----:B------:R-:W-:Y:S02]  /*2280*/  LOP3.LUT R11, R11, 0x1c0, RZ, 0xc0, !PT ;  /* 0x000001c00b0b7812 */ /* 0x000fe400078ec0ff */
[----:B------:R-:W-:Y:S01]  /*2290*/  LOP3.LUT R28, R28, 0x1c0, RZ, 0xc0, !PT ;  /* 0x000001c01c1c7812 */ /* 0x000fe200078ec0ff */
[----:B------:R-:W-:Y:S01]  /*22a0*/  IMAD.WIDE.U32 R112, R22, R114, R16 ;  /* 0x0000007216707225 */ /* 0x000fe200078e0010 */
[----:B------:R-:W-:-:S03]  /*22b0*/  SHF.L.U64.HI R117, R42, 0x5, R43 ;  /* 0x000000052a757819 */ /* 0x000fc6000001022b */
[----:B------:R-:W-:Y:S02]  /*22c0*/  IMAD.SHL.U32 R116, R42, 0x20, RZ ;  /* 0x000000202a747824 */ /* 0x000fe400078e00ff */
[C---:B0-----:R-:W-:Y:S02]  /*22d0*/  VIADD R29, R22.reuse, 0xa0 ;  /* 0x000000a0161d7836 */ /* 0x041fe40000000000 */
[----:B------:R-:W-:-:S04]  /*22e0*/  IMAD.WIDE.U32 R158, R22, R42, R116 ;  /* 0x0000002a169e7225 */ /* 0x000fc800078e0074 */
[----:B------:R-:W-:Y:S01]  /*22f0*/  IMAD.SHL.U32 R29, R29, 0x40, RZ ;  /* 0x000000401d1d7824 */ /* 0x000fe200078e00ff */
[----:B------:R-:W-:Y:S01]  /*2300*/  IADD3 R125, P1, R116, R158, RZ ;  /* 0x0000009e747d7210 */ /* 0x000fe20007f3e0ff */
[----:B------:R-:W-:-:S03]  /*2310*/  IMAD.WIDE.U32 R104, R22, R108, R18 ;  /* 0x0000006c16687225 */ /* 0x000fc600078e0012 */
[----:B------:R-:W-:Y:S01]  /*2320*/  LOP3.LUT R29, R29, 0x1c0, RZ, 0xc0, !PT ;  /* 0x000001c01d1d7812 */ /* 0x000fe200078ec0ff */
[----:B------:R-:W-:-:S04]  /*2330*/  IMAD.WIDE.U32 R106, R22, R108, R16 ;  /* 0x0000006c166a7225 */ /* 0x000fc800078e0010 */
[----:B------:R-:W-:Y:S01]  /*2340*/  IMAD.WIDE.U32 R120, R22, R42, R16 ;  /* 0x0000002a16787225 */ /* 0x000fe200078e0010 */
[----:B------:R-:W-:-:S03]  /*2350*/  SHF.R.U32.HI R164, RZ, 0x3, R29 ;  /* 0x00000003ffa47819 */ /* 0x000fc6000001161d */
[----:B------:R-:W-:Y:S01]  /*2360*/  VIADD R163, R20, 0x8 ;  /* 0x0000000814a37836 */ /* 0x000fe20000000000 */
[C-C-:B------:R-:W-:Y:S01]  /*2370*/  SHF.L.U64.HI R35, R114.reuse, 0x5, R115.reuse ;  /* 0x0000000572237819 */ /* 0x140fe20000010273 */
[C---:B------:R-:W-:Y:S01]  /*2380*/  IMAD.SHL.U32 R32, R114.reuse, 0x20, RZ ;  /* 0x0000002072207824 */ /* 0x040fe200078e00ff */
[C-C-:B------:R-:W-:Y:S01]  /*2390*/  SHF.L.U64.HI R34, R114.reuse, 0x6, R115.reuse ;  /* 0x0000000672227819 */ /* 0x140fe20000010273 */
[C---:B------:R-:W-:Y:S01]  /*23a0*/  IMAD.SHL.U32 R31, R114.reuse, 0x40, RZ ;  /* 0x00000040721f7824 */ /* 0x040fe200078e00ff */
[----:B------:R-:W-:Y:S01]  /*23b0*/  SHF.L.U64.HI R33, R114, 0x7, R115 ;  /* 0x0000000772217819 */ /* 0x000fe20000010273 */
[----:B------:R-:W-:Y:S01]  /*23c0*/  IMAD R135, R109, 0xb0, RZ ;  /* 0x000000b06d877824 */ /* 0x000fe200078e02ff */
[--C-:B------:R-:W-:Y:S01]  /*23d0*/  SHF.L.U64.HI R140, R42, 0x6, R43.reuse ;  /* 0x000000062a8c7819 */ /* 0x100fe2000001022b */
[----:B------:R-:W-:Y:S01]  /*23e0*/  IMAD.SHL.U32 R38, R108, 0x20, RZ ;  /* 0x000000206c267824 */ /* 0x000fe200078e00ff */
[----:B------:R-:W-:Y:S01]  /*23f0*/  SHF.L.U64.HI R131, R42, 0x7, R43 ;  /* 0x000000072a837819 */ /* 0x000fe2000001022b */
[C---:B------:R-:W-:Y:S01]  /*2400*/  IMAD.SHL.U32 R37, R108.reuse, 0x40, RZ ;  /* 0x000000406c257824 */ /* 0x040fe200078e00ff */
[C-C-:B------:R-:W-:Y:S01]  /*2410*/  SHF.L.U64.HI R41, R108.reuse, 0x5, R109.reuse ;  /* 0x000000056c297819 */ /* 0x140fe2000001026d */
[C---:B------:R-:W-:Y:S01]  /*2420*/  IMAD.SHL.U32 R36, R108.reuse, 0x80, RZ ;  /* 0x000000806c247824 */ /* 0x040fe200078e00ff */
[--C-:B------:R-:W-:Y:S01]  /*2430*/  SHF.L.U64.HI R40, R108, 0x6, R109.reuse ;  /* 0x000000066c287819 */ /* 0x100fe2000001026d */
[----:B------:R-:W-:Y:S01]  /*2440*/  IMAD.WIDE.U32 R154, R42, 0xb0, RZ ;  /* 0x000000b02a9a7825 */ /* 0x000fe200078e00ff */
[----:B------:R-:W-:-:S02]  /*2450*/  SHF.L.U64.HI R39, R108, 0x7, R109 ;  /* 0x000000076c277819 */ /* 0x000fc4000001026d */
[----:B--2---:R-:W-:Y:S02]  /*2460*/  SHF.R.S32.HI R3, RZ, 0x1f, R0 ;  /* 0x0000001fff037819 */ /* 0x004fe40000011400 */
[----:B------:R-:W-:Y:S02]  /*2470*/  SEL R103, R0, RZ, !P0 ;  /* 0x000000ff00677207 */ /* 0x000fe40004000000 */
[----:B------:R-:W-:-:S03]  /*2480*/  SEL R6, R3, RZ, !P0 ;  /* 0x000000ff03067207 */ /* 0x000fc60004000000 */
[----:B------:R-:W-:-:S04]  /*2490*/  IMAD.WIDE.U32 R100, R103, UR4, R4 ;  /* 0x0000000467647c25 */ /* 0x000fc8000f8e0004 */
[----:B------:R-:W-:-:S04]  /*24a0*/  IMAD R0, R6, UR4, RZ ;  /* 0x0000000406007c24 */ /* 0x000fc8000f8e02ff */
[----:B------:R-:W-:Y:S01]  /*24b0*/  IMAD R15, R103, UR5, R0 ;  /* 0x00000005670f7c24 */ /* 0x000fe2000f8e0200 */
[----:B------:R-:W-:Y:S05]  /*24c0*/  @!P6 WARPSYNC.ALL ;  /* 0x000000000000e948 */ /* 0x000fea0003800000 */
[----:B------:R-:W-:Y:S01]  /*24d0*/  ULDC.64 UR4, c[0x0][0x330] ;  /* 0x0000cc0000047ab9 */ /* 0x000fe20000000a00 */
[----:B------:R-:W-:Y:S02]  /*24e0*/  IMAD R0, R10, R108, RZ ;  /* 0x0000006c0a007224 */ /* 0x000fe400078e02ff */
[----:B------:R-:W-:Y:S01]  /*24f0*/  IMAD.WIDE.U32 R4, R30, UR4, R16 ;  /* 0x000000041e047c25 */ /* 0x000fe2000f8e0010 */
[----:B------:R-:W-:-:S03]  /*2500*/  SEL R3, R13, RZ, P2 ;  /* 0x000000ff0d037207 */ /* 0x000fc60001000000 */
[----:B------:R-:W-:Y:S01]  /*2510*/  IMAD R5, R30, UR5, R5 ;  /* 0x000000051e057c24 */ /* 0x000fe2000f8e0205 */
[----:B------:R-:W-:Y:S01]  /*2520*/  ULDC.64 UR4, c[0x0][0x338] ;  /* 0x0000ce0000047ab9 */ /* 0x000fe20000000a00 */
[----:B------:R-:W0:Y:S01]  /*2530*/  S2R R30, SR_TID.X ;  /* 0x00000000001e7919 */ /* 0x000e220000002100 */
[----:B------:R-:W-:Y:S02]  /*2540*/  IMAD R7, R22, R109, R0 ;  /* 0x0000006d16077224 */ /* 0x000fe400078e0200 */
[----:B------:R-:W-:Y:S02]  /*2550*/  IMAD R0, R6, UR4, RZ ;  /* 0x0000000406007c24 */ /* 0x000fe4000f8e02ff */
[----:B------:R-:W-:Y:S02]  /*2560*/  IMAD.IADD R3, R16, 0x1, R3 ;  /* 0x0000000110037824 */ /* 0x000fe400078e0203 */
[----:B------:R-:W-:-:S03]  /*2570*/  IMAD R45, R103, UR5, R0 ;  /* 0x00000005672d7c24 */ /* 0x000fc6000f8e0200 */
[----:B------:R-:W-:-:S04]  /*2580*/  SHF.R.S32.HI R0, RZ, 0x1f, R3 ;  /* 0x0000001fff007819 */ /* 0x000fc80000011403 */
[CC--:B------:R-:W-:Y:S02]  /*2590*/  LEA.HI R9, R0.reuse, R3.reuse, RZ, 0x3 ;  /* 0x0000000300097211 */ /* 0x0c0fe400078f18ff */
[----:B------:R-:W-:Y:S01]  /*25a0*/  LEA.HI R0, R0, R3, RZ, 0x6 ;  /* 0x0000000300007211 */ /* 0x000fe200078f30ff */
[----:B------:R-:W-:Y:S01]  /*25b0*/  IMAD.WIDE.U32 R102, R103, UR4, R4 ;  /* 0x0000000467667c25 */ /* 0x000fe2000f8e0004 */
[----:B------:R-:W-:Y:S01]  /*25c0*/  IADD3 R118, P0, R22, R119, RZ ;  /* 0x0000007716767210 */ /* 0x000fe20007f1e0ff */
[----:B------:R-:W-:Y:S01]  /*25d0*/  ULDC UR4, c[0x0][0x2f4] ;  /* 0x0000bd0000047ab9 */ /* 0x000fe20000000800 */
[----:B------:R-:W-:Y:S01]  /*25e0*/  SHF.R.S32.HI R3, RZ, 0x6, R0 ;  /* 0x00000006ff037819 */ /* 0x000fe20000011400 */
[----:B------:R-:W-:Y:S01]  /*25f0*/  IMAD R4, R10, R114, RZ ;  /* 0x000000720a047224 */ /* 0x000fe200078e02ff */
[----:B------:R-:W-:-:S03]  /*2600*/  LOP3.LUT R0, R28, 0x38, R9, 0xf8, !PT ;  /* 0x000000381c007812 */ /* 0x000fc600078ef809 */
[----:B------:R-:W-:Y:S02]  /*2610*/  IMAD R144, R3, 0x2c00, R26 ;  /* 0x00002c0003907824 */ /* 0x000fe400078e021a */
[C---:B------:R-:W-:Y:S01]  /*2620*/  IMAD R5, R22.reuse, R115, R4 ;  /* 0x0000007316057224 */ /* 0x040fe200078e0204 */
[----:B------:R-:W-:Y:S01]  /*2630*/  LOP3.LUT R4, R11, 0x38, R9, 0xf8, !PT ;  /* 0x000000380b047812 */ /* 0x000fe200078ef809 */
[C---:B------:R-:W-:Y:S02]  /*2640*/  VIADD R26, R22.reuse, 0x80 ;  /* 0x00000080161a7836 */ /* 0x040fe40000000000 */
[C---:B------:R-:W-:Y:S02]  /*2650*/  VIADD R11, R22.reuse, 0x40 ;  /* 0x00000040160b7836 */ /* 0x040fe40000000000 */
[----:B------:R-:W-:Y:S02]  /*2660*/  VIADD R28, R22, 0x20 ;  /* 0x00000020161c7836 */ /* 0x000fe40000000000 */
[----:B------:R-:W-:-:S02]  /*2670*/  IMAD.SHL.U32 R26, R26, 0x40, RZ ;  /* 0x000000401a1a7824 */ /* 0x000fc400078e00ff */
[----:B------:R-:W-:Y:S02]  /*2680*/  IMAD.SHL.U32 R11, R11, 0x40, RZ ;  /* 0x000000400b0b7824 */ /* 0x000fe400078e00ff */
[----:B---3--:R-:W-:Y:S02]  /*2690*/  IMAD R145, R3, 0x2c00, R27 ;  /* 0x00002c0003917824 */ /* 0x008fe400078e021b */
[----:B------:R-:W-:Y:S02]  /*26a0*/  IMAD.SHL.U32 R28, R28, 0x40, RZ ;  /* 0x000000401c1c7824 */ /* 0x000fe400078e00ff */
[----:B------:R-:W-:Y:S01]  /*26b0*/  VIADD R27, R22, 0x60 ;  /* 0x00000060161b7836 */ /* 0x000fe20000000000 */
[----:B------:R-:W-:Y:S01]  /*26c0*/  LOP3.LUT R26, R26, 0x1c0, RZ, 0xc0, !PT ;  /* 0x000001c01a1a7812 */ /* 0x000fe200078ec0ff */
[----:B0-----:R-:W-:Y:S01]  /*26d0*/  VIADD R30, R30, 0xffffff80 ;  /* 0xffffff801e1e7836 */ /* 0x001fe20000000000 */
[----:B------:R-:W-:Y:S01]  /*26e0*/  LOP3.LUT R11, R11, 0x1c0, RZ, 0xc0, !PT ;  /* 0x000001c00b0b7812 */ /* 0x000fe200078ec0ff */
[----:B------:R-:W-:Y:S01]  /*26f0*/  IMAD.SHL.U32 R27, R27, 0x40, RZ ;  /* 0x000000401b1b7824 */ /* 0x000fe200078e00ff */
[----:B------:R-:W-:-:S02]  /*2700*/  LOP3.LUT R28, R28, 0x1c0, RZ, 0xc0, !PT ;  /* 0x000001c01c1c7812 */ /* 0x000fc400078ec0ff */
[----:B------:R-:W-:Y:S02]  /*2710*/  SHF.R.U32.HI R165, RZ, 0x3, R26 ;  /* 0x00000003ffa57819 */ /* 0x000fe4000001161a */
[----:B------:R-:W-:Y:S02]  /*2720*/  LOP3.LUT R6, R26, 0x38, R9, 0xf8, !PT ;  /* 0x000000381a067812 */ /* 0x000fe400078ef809 */
[----:B------:R-:W-:Y:S02]  /*2730*/  SHF.R.S32.HI R26, RZ, 0x1f, R30 ;  /* 0x0000001fff1a7819 */ /* 0x000fe4000001141e */
[----:B------:R-:W-:Y:S02]  /*2740*/  SHF.R.U32.HI R11, RZ, 0x3, R11 ;  /* 0x00000003ff0b7819 */ /* 0x000fe4000001160b */
[----:B------:R-:W-:Y:S02]  /*2750*/  SHF.R.U32.HI R28, RZ, 0x3, R28 ;  /* 0x00000003ff1c7819 */ /* 0x000fe4000001161c */
[----:B------:R-:W-:Y:S01]  /*2760*/  LOP3.LUT R27, R27, 0x1c0, RZ, 0xc0, !PT ;  /* 0x000001c01b1b7812 */ /* 0x000fe200078ec0ff */
[----:B------:R-:W-:Y:S01]  /*2770*/  IMAD.IADD R111, R111, 0x1, R5 ;  /* 0x000000016f6f7824 */ /* 0x000fe200078e0205 */
[----:B------:R-:W-:Y:S01]  /*2780*/  LEA.HI R26, R26, R30, RZ, 0x6 ;  /* 0x0000001e1a1a7211 */ /* 0x000fe200078f30ff */
[----:B------:R-:W-:Y:S01]  /*2790*/  IMAD.IADD R113, R5, 0x1, R113 ;  /* 0x0000000105717824 */ /* 0x000fe200078e0271 */
[----:B------:R-:W-:Y:S01]  /*27a0*/  LOP3.LUT R5, R4, R11, RZ, 0x3c, !PT ;  /* 0x0000000b04057212 */ /* 0x000fe200078e3cff */
[----:B----4-:R-:W-:Y:S01]  /*27b0*/  IMAD R142, R3, 0x2c00, R8 ;  /* 0x00002c00038e7824 */ /* 0x010fe200078e0208 */
[----:B------:R-:W-:Y:S01]  /*27c0*/  LOP3.LUT R0, R0, R28, RZ, 0x3c, !PT ;  /* 0x0000001c00007212 */ /* 0x000fe200078e3cff */
[C---:B------:R-:W-:Y:S01]  /*27d0*/  IMAD.SHL.U32 R8, R22.reuse, 0x40, RZ ;  /* 0x0000004016087824 */ /* 0x040fe200078e00ff */
[----:B------:R-:W-:Y:S01]  /*27e0*/  LOP3.LUT R4, R27, 0x38, R9, 0xf8, !PT ;  /* 0x000000381b047812 */ /* 0x000fe200078ef809 */
[----:B------:R-:W-:-:S02]  /*27f0*/  VIADD R27, R22, 0x60 ;  /* 0x00000060161b7836 */ /* 0x000fc40000000000 */
[----:B------:R-:W-:Y:S01]  /*2800*/  IMAD.SHL.U32 R26, R26, 0x8, RZ ;  /* 0x000000081a1a7824 */ /* 0x000fe200078e00ff */
[----:B------:R-:W-:Y:S01]  /*2810*/  LOP3.LUT R8, R8, 0x1c0, RZ, 0xc0, !PT ;  /* 0x000001c008087812 */ /* 0x000fe200078ec0ff */
[----:B------:R-:W-:Y:S01]  /*2820*/  IMAD.IADD R145, R145, 0x1, R0 ;  /* 0x0000000191917824 */ /* 0x000fe200078e0200 */
[----:B------:R-:W-:Y:S01]  /*2830*/  LOP3.LUT R0, R9, 0x38, RZ, 0xc0, !PT ;  /* 0x0000003809007812 */ /* 0x000fe200078ec0ff */
[----:B------:R-:W-:Y:S02]  /*2840*/  IMAD.SHL.U32 R27, R27, 0x40, RZ ;  /* 0x000000401b1b7824 */ /* 0x000fe400078e00ff */
[----:B------:R-:W-:Y:S01]  /*2850*/  IMAD.SHL.U32 R28, R22, 0x40, RZ ;  /* 0x00000040161c7824 */ /* 0x000fe200078e00ff */
[----:B------:R-:W-:Y:S02]  /*2860*/  LOP3.LUT R26, R26, 0xfffffe00, RZ, 0xc0, !PT ;  /* 0xfffffe001a1a7812 */ /* 0x000fe400078ec0ff */
[----:B-----5:R-:W-:Y:S02]  /*2870*/  SHF.R.S32.HI R11, RZ, 0x1f, R147 ;  /* 0x0000001fff0b7819 */ /* 0x020fe40000011493 */
[----:B------:R-:W-:-:S02]  /*2880*/  LOP3.LUT R27, R27, 0x1c0, RZ, 0xc0, !PT ;  /* 0x000001c01b1b7812 */ /* 0x000fc400078ec0ff */
[----:B------:R-:W-:Y:S02]  /*2890*/  LOP3.LUT R0, R0, 0x1c0, R28, 0xf8, !PT ;  /* 0x000001c000007812 */ /* 0x000fe400078ef81c */
[----:B------:R-:W-:Y:S01]  /*28a0*/  SHF.R.U32.HI R8, RZ, 0x3, R8 ;  /* 0x00000003ff087819 */ /* 0x000fe20000011608 */
[C---:B------:R-:W-:Y:S01]  /*28b0*/  IMAD R146, R3.reuse, 0x2c00, R26 ;  /* 0x00002c0003927824 */ /* 0x040fe200078e021a */
[----:B------:R-:W-:Y:S01]  /*28c0*/  SHF.R.U32.HI R27, RZ, 0x3, R27 ;  /* 0x00000003ff1b7819 */ /* 0x000fe2000001161b */
[C---:B------:R-:W-:Y:S02]  /*28d0*/  IMAD R143, R3.reuse, 0x2c00, R14 ;  /* 0x00002c00038f7824 */ /* 0x040fe400078e020e */
[----:B------:R-:W-:Y:S01]  /*28e0*/  IMAD R141, R3, 0x2c00, R12 ;  /* 0x00002c00038d7824 */ /* 0x000fe200078e020c */
[----:B------:R-:W-:Y:S01]  /*28f0*/  LOP3.LUT R3, R0, R8, RZ, 0x3c, !PT ;  /* 0x0000000800037212 */ /* 0x000fe200078e3cff */
[----:B------:R-:W-:Y:S01]  /*2900*/  IMAD R0, R11, R108, RZ ;  /* 0x0000006c0b007224 */ /* 0x000fe200078e02ff */
[----:B------:R-:W-:-:S03]  /*2910*/  LOP3.LUT R4, R4, R27, RZ, 0x3c, !PT ;  /* 0x0000001b04047212 */ /* 0x000fc600078e3cff */
[----:B------:R-:W-:Y:S02]  /*2920*/  IMAD R27, R147, R109, R0 ;  /* 0x0000006d931b7224 */ /* 0x000fe400078e0200 */
[----:B------:R-:W-:Y:S02]  /*2930*/  IMAD R0, R11, R114, RZ ;  /* 0x000000720b007224 */ /* 0x000fe400078e02ff */
[----:B------:R-:W-:Y:S01]  /*2940*/  IMAD.IADD R144, R144, 0x1, R5 ;  /* 0x0000000190907824 */ /* 0x000fe200078e0205 */
[----:B------:R-:W-:Y:S01]  /*2950*/  LOP3.LUT R5, R6, R165, RZ, 0x3c, !PT ;  /* 0x000000a506057212 */ /* 0x000fe200078e3cff */
[----:B------:R-:W-:Y:S02]  /*2960*/  IMAD.IADD R146, R146, 0x1, R3 ;  /* 0x0000000192927824 */ /* 0x000fe400078e0203 */
[----:B------:R-:W-:Y:S02]  /*2970*/  IMAD R3, R147, R115, R0 ;  /* 0x0000007393037224 */ /* 0x000fe400078e0200 */
[----:B------:R-:W-:-:S02]  /*2980*/  IMAD R0, R10, R42, RZ ;  /* 0x0000002a0a007224 */ /* 0x000fc400078e02ff */
[----:B------:R-:W-:Y:S02]  /*2990*/  IMAD.IADD R142, R142, 0x1, R5 ;  /* 0x000000018e8e7824 */ /* 0x000fe400078e0205 */
[----:B------:R-:W-:Y:S02]  /*29a0*/  IMAD R5, R22, R43, R0 ;  /* 0x0000002b16057224 */ /* 0x000fe400078e0200 */
[----:B------:R-:W-:Y:S02]  /*29b0*/  IMAD.X R119, R10, 0x1, R21, P0 ;  /* 0x000000010a777824 */ /* 0x000fe400000e0615 */
[----:B------:R-:W-:Y:S01]  /*29c0*/  IMAD.IADD R123, R5, 0x1, R159 ;  /* 0x00000001057b7824 */ /* 0x000fe200078e029f */
[----:B------:R-:W-:-:S03]  /*29d0*/  IADD3 R127, P0, R125, R116, RZ ;  /* 0x000000747d7f7210 */ /* 0x000fc60007f1e0ff */
[----:B------:R-:W-:Y:S01]  /*29e0*/  IMAD.X R124, R123, 0x1, R117, P1 ;  /* 0x000000017b7c7824 */ /* 0x000fe200008e0675 */
[----:B------:R-:W-:Y:S01]  /*29f0*/  IADD3 R130, P1, R127, R116, RZ ;  /* 0x000000747f827210 */ /* 0x000fe20007f3e0ff */
[----:B------:R-:W-:Y:S02]  /*2a00*/  IMAD.IADD R105, R105, 0x1, R7 ;  /* 0x0000000169697824 */ /* 0x000fe400078e0207 */
[----:B------:R-:W-:Y:S01]  /*2a10*/  IMAD.IADD R107, R7, 0x1, R107 ;  /* 0x00000001076b7824 */ /* 0x000fe200078e026b */
[----:B------:R-:W-:Y:S01]  /*2a20*/  LOP3.LUT R7, R29, 0x38, R9, 0xf8, !PT ;  /* 0x000000381d077812 */ /* 0x000fe200078ef809 */
[C---:B------:R-:W-:Y:S02]  /*2a30*/  VIADD R8, R22.reuse, 0x20 ;  /* 0x0000002016087836 */ /* 0x040fe40000000000 */
[C---:B------:R-:W-:Y:S02]  /*2a40*/  VIADD R14, R22.reuse, 0x60 ;  /* 0x00000060160e7836 */ /* 0x040fe40000000000 */
[----:B------:R-:W-:-:S02]  /*2a50*/  VIADD R12, R22, 0x80 ;  /* 0x00000080160c7836 */ /* 0x000fc40000000000 */
[----:B------:R-:W-:Y:S01]  /*2a60*/  IMAD.X R126, R124, 0x1, R117, P0 ;  /* 0x000000017c7e7824 */ /* 0x000fe200000e0675 */
[----:B------:R-:W-:Y:S01]  /*2a70*/  IADD3 R20, P0, R100, R120, RZ ;  /* 0x0000007864147210 */ /* 0x000fe20007f1e0ff */
[----:B------:R-:W-:Y:S01]  /*2a80*/  IMAD.IADD R122, R121, 0x1, R5 ;  /* 0x00000001797a7824 */ /* 0x000fe200078e0205 */
[----:B------:R-:W-:Y:S01]  /*2a90*/  LOP3.LUT R6, R7, R164, RZ, 0x3c, !PT ;  /* 0x000000a407067212 */ /* 0x000fe200078e3cff */
[----:B------:R-:W-:Y:S01]  /*2aa0*/  IMAD.IADD R15, R101, 0x1, R15 ;  /* 0x00000001650f7824 */ /* 0x000fe200078e020f */
[----:B------:R-:W-:Y:S01]  /*2ab0*/  SHF.R.S32.HI R153, RZ, 0x1f, R8 ;  /* 0x0000001fff997819 */ /* 0x000fe20000011408 */
[----:B------:R-:W-:Y:S01]  /*2ac0*/  IMAD.X R128, R126, 0x1, R117, P1 ;  /* 0x000000017e807824 */ /* 0x000fe200008e0675 */
[----:B------:R-:W-:Y:S01]  /*2ad0*/  SHF.R.S32.HI R151, RZ, 0x1f, R14 ;  /* 0x0000001fff977819 */ /* 0x000fe2000001140e */
[----:B------:R-:W-:Y:S01]  /*2ae0*/  IMAD R7, R115, 0xb0, RZ ;  /* 0x000000b073077824 */ /* 0x000fe200078e02ff */
[----:B------:R-:W-:Y:S01]  /*2af0*/  SHF.R.S32.HI R150, RZ, 0x1f, R12 ;  /* 0x0000001fff967819 */ /* 0x000fe2000001140c */
[----:B------:R-:W-:Y:S01]  /*2b00*/  IMAD.SHL.U32 R30, R114, 0x80, RZ ;  /* 0x00000080721e7824 */ /* 0x000fe200078e00ff */
[----:B------:R-:W-:Y:S01]  /*2b10*/  IADD3 R14, P1, R100, 0x40, RZ ;  /* 0x00000040640e7810 */ /* 0x000fe20007f3e0ff */
[----:B------:R-:W-:Y:S01]  /*2b20*/  IMAD.WIDE.U32 R110, R147, R114, R110 ;  /* 0x00000072936e7225 */ /* 0x000fe200078e006e */
[----:B------:R-:W-:-:S02]  /*2b30*/  IADD3 R133, P2, R130, R116, RZ ;  /* 0x0000007482857210 */ /* 0x000fc40007f5e0ff */
[----:B------:R-:W-:Y:S01]  /*2b40*/  IADD3 R12, P3, R20, 0x40, RZ ;  /* 0x00000040140c7810 */ /* 0x000fe20007f7e0ff */
[----:B------:R-:W-:Y:S01]  /*2b50*/  IMAD.WIDE.U32 R112, R147, R114, R112 ;  /* 0x0000007293707225 */ /* 0x000fe200078e0070 */
[----:B------:R-:W-:-:S03]  /*2b60*/  LOP3.LUT R21, R9, 0xfffffff8, RZ, 0xc0, !PT ;  /* 0xfffffff809157812 */ /* 0x000fc600078ec0ff */
[C---:B------:R-:W-:Y:S02]  /*2b70*/  VIADD R26, R22.reuse, 0x40 ;  /* 0x00000040161a7836 */ /* 0x040fe40000000000 */
[----:B------:R-:W-:Y:S02]  /*2b80*/  VIADD R8, R22, 0xa0 ;  /* 0x000000a016087836 */ /* 0x000fe40000000000 */
[----:B------:R-:W-:Y:S01]  /*2b90*/  IMAD R29, R43, 0xb0, RZ ;  /* 0x000000b02b1d7824 */ /* 0x000fe200078e02ff */
[----:B------:R-:W-:Y:S01]  /*2ba0*/  SHF.L.U32 R43, R13, 0x1, RZ ;  /* 0x000000010d2b7819 */ /* 0x000fe200000006ff */
[----:B------:R-:W-:-:S04]  /*2bb0*/  IMAD.WIDE.U32 R104, R147, R108, R104 ;  /* 0x0000006c93687225 */ /* 0x000fc800078e0068 */
[----:B------:R-:W-:-:S04]  /*2bc0*/  IMAD.WIDE.U32 R106, R147, R108, R106 ;  /* 0x0000006c936a7225 */ /* 0x000fc800078e006a */
[----:B------:R-:W-:Y:S01]  /*2bd0*/  IMAD.WIDE.U32 R114, R114, 0xb0, RZ ;  /* 0x000000b072727825 */ /* 0x000fe200078e00ff */
[----:B------:R-:W-:-:S03]  /*2be0*/  SHF.R.S32.HI R152, RZ, 0x1f, R26 ;  /* 0x0000001fff987819 */ /* 0x000fc6000001141a */
[----:B------:R-:W-:Y:S01]  /*2bf0*/  IMAD.WIDE.U32 R108, R108, 0xb0, RZ ;  /* 0x000000b06c6c7825 */ /* 0x000fe200078e00ff */
[----:B------:R-:W-:-:S03]  /*2c00*/  SHF.R.S32.HI R148, RZ, 0x1f, R8 ;  /* 0x0000001fff947819 */ /* 0x000fc60000011408 */
[----:B------:R-:W-:Y:S01]  /*2c10*/  IMAD.X R13, R122, 0x1, R15, P0 ;  /* 0x000000017a0d7824 */ /* 0x000fe200000e060f */
[----:B------:R-:W-:Y:S01]  /*2c20*/  ISETP.GE.AND P0, PT, R16, UR4, PT ;  /* 0x0000000410007c0c */ /* 0x000fe2000bf06270 */
[----:B------:R-:W-:Y:S01]  /*2c30*/  IMAD.IADD R141, R141, 0x1, R6 ;  /* 0x000000018d8d7824 */ /* 0x000fe200078e0206 */
[----:B------:R-:W-:Y:S01]  /*2c40*/  SHF.R.S32.HI R9, RZ, 0x3, R9 ;  /* 0x00000003ff097819 */ /* 0x000fe20000011409 */
[----:B------:R-:W-:Y:S01]  /*2c50*/  IMAD.IADD R134, R115, 0x1, R7 ;  /* 0x0000000173867824 */ /* 0x000fe200078e0207 */
[----:B------:R-:W-:Y:S01]  /*2c60*/  SHF.R.S32.HI R8, RZ, 0x1f, R21 ;  /* 0x0000001fff087819 */ /* 0x000fe20000011415 */
[----:B------:R-:W-:Y:S02]  /*2c70*/  IMAD.IADD R28, R105, 0x1, R27 ;  /* 0x00000001691c7824 */ /* 0x000fe400078e021b */
[----:B------:R-:W-:Y:S01]  /*2c80*/  IMAD.X R11, RZ, RZ, R15, P1 ;  /* 0x000000ffff0b7224 */ /* 0x000fe200008e060f */
[----:B------:R-:W-:Y:S01]  /*2c90*/  ISETP.GE.AND P1, PT, R221, UR4, PT ;  /* 0x00000004dd007c0c */ /* 0x000fe2000bf26270 */
[----:B------:R-:W-:-:S02]  /*2ca0*/  IMAD.IADD R143, R143, 0x1, R4 ;  /* 0x000000018f8f7824 */ /* 0x000fc400078e0204 */
[----:B------:R-:W-:Y:S02]  /*2cb0*/  IMAD.IADD R29, R155, 0x1, R29 ;  /* 0x000000019b1d7824 */ /* 0x000fe400078e021d */
[----:B------:R-:W-:Y:S02]  /*2cc0*/  IMAD.IADD R135, R109, 0x1, R135 ;  /* 0x000000016d877824 */ /* 0x000fe400078e0287 */
[----:B------:R-:W-:Y:S02]  /*2cd0*/  IMAD.IADD R27, R27, 0x1, R107 ;  /* 0x000000011b1b7824 */ /* 0x000fe400078e026b */
[----:B------:R-:W-:Y:S02]  /*2ce0*/  IMAD.IADD R26, R111, 0x1, R3 ;  /* 0x000000016f1a7824 */ /* 0x000fe400078e0203 */
[----:B------:R-:W-:Y:S02]  /*2cf0*/  IMAD.IADD R10, R3, 0x1, R113 ;  /* 0x00000001030a7824 */ /* 0x000fe400078e0271 */
[----:B------:R-:W-:-:S02]  /*2d00*/  IMAD.X R132, R128, 0x1, R117, P2 ;  /* 0x0000000180847824 */ /* 0x000fc400010e0675 */
[----:B------:R-:W-:Y:S02]  /*2d10*/  IMAD.X R7, RZ, RZ, R13, P3 ;  /* 0x000000ffff077224 */ /* 0x000fe400018e060d */
[----:B------:R-:W-:Y:S01]  /*2d20*/  IMAD.IADD R6, R103, 0x1, R45 ;  /* 0x0000000167067824 */ /* 0x000fe200078e022d */
[----:B------:R-:W-:Y:S06]  /*2d30*/  @!P6 BAR.SYNC.DEFER_BLOCKING 0x9, 0x100 ;  /* 0x024400000000eb1d */ /* 0x000fec0000010000 */
.L_x_6790:
[----:B--2---:R-:W2:Y:S01]  /*2d40*/  LDL R0, [R1+0x38] ;  /* 0x0000380001007983 */ /* 0x004ea20000100800 */
[----:B0-----:R-:W0:Y:S03]  /*2d50*/  LDC R92, c[0x0][0x3f4] ;  /* 0x0000fd00ff5c7b82 */ /* 0x001e260000000800 */
[----:B---34-:R-:W3:Y:S01]  /*2d60*/  LDL.LU R51, [R1] ;  /* 0x0000000001337983 */ /* 0x018ee20000300800 */
[----:B------:R-:W-:Y:S01]  /*2d70*/  VIADD R24, R24, 0xffffffff ;  /* 0xffffffff18187836 */ /* 0x000fe20000000000 */
[----:B------:R-:W-:Y:S05]  /*2d80*/  YIELD ;  /* 0x0000000000007946 */ /* 0x000fea0003800000 */
[----:B------:R-:W-:Y:S01]  /*2d90*/  ISETP.GT.AND P3, PT, R24, R129, PT ;  /* 0x000000811800720c */ /* 0x000fe20003f64270 */
[----:B------:R-:W-:Y:S01]  /*2da0*/  BSSY B0, `(.L_x_6667) ;  /* 0x000092b000007945 */ /* 0x000fe20003800000 */
[----:B0-----:R-:W-:Y:S01]  /*2db0*/  ISETP.GE.AND P2, PT, R92, 0x1, PT ;  /* 0x000000015c00780c */ /* 0x001fe20003f46270 */
[----:B--2---:R-:W-:Y:S01]  /*2dc0*/  IMAD R5, R23, 0x5800, R0 ;  /* 0x0000580017057824 */ /* 0x004fe200078e0200 */
[----:B---3--:R-:W-:-:S03]  /*2dd0*/  LOP3.LUT R51, R51, 0xffffffef, RZ, 0xc0, !PT ;  /* 0xffffffef33337812 */ /* 0x008fc600078ec0ff */
[----:B------:R-:W-:-:S06]  /*2de0*/  IMAD R5, R5, 0x2, R2 ;  /* 0x0000000205057824 */ /* 0x000fcc00078e0202 */
[----:B------:R-:W-:-:S05]  /*2df0*/  @P3 LOP3.LUT R51, R51, 0x10, RZ, 0xfc, !PT ;  /* 0x0000001033333812 */ /* 0x000fca00078efcff */
[----:B------:R0:W-:Y:S01]  /*2e00*/  STL [R1], R51 ;  /* 0x0000003301007387 */ /* 0x0001e20000100800 */
[----:B------:R-:W-:Y:S05]  /*2e10*/  @!P2 BRA `(.L_x_6668) ;  /* 0x00000088002ca947 */ /* 0x000fea0003800000 */
[----:B------:R-:W-:Y:S01]  /*2e20*/  ULDC.U8 UR4, c[0x0][0x410] ;  /* 0x0001040000047ab9 */ /* 0x000fe20000000000 */
[----:B------:R-:W-:Y:S01]  /*2e30*/  SHF.R.S32.HI R3, RZ, 0x1f, R24 ;  /* 0x0000001fff037819 */ /* 0x000fe20000011418 */
[-C--:B------:R-:W-:Y:S01]  /*2e40*/  IMAD R4, R135, R24.reuse, RZ ;  /* 0x0000001887047224 */ /* 0x080fe200078e02ff */
[----:B------:R-:W-:Y:S01]  /*2e50*/  ISETP.NE.AND P2, PT, RZ, UR4, PT ;  /* 0x00000004ff007c0c */ /* 0x000fe2000bf45270 */
[-C--:B------:R-:W-:Y:S02]  /*2e60*/  IMAD R0, R29, R24.reuse, RZ ;  /* 0x000000181d007224 */ /* 0x080fe400078e02ff */
[----:B------:R-:W-:Y:S02]  /*2e70*/  IMAD R44, R134, R24, RZ ;  /* 0x00000018862c7224 */ /* 0x000fe400078e02ff */
[C---:B------:R-:W-:Y:S02]  /*2e80*/  IMAD R45, R3.reuse, R108, R4 ;  /* 0x0000006c032d7224 */ /* 0x040fe400078e0204 */
[----:B------:R-:W-:-:S02]  /*2e90*/  IMAD R93, R3, R154, R0 ;  /* 0x0000009a035d7224 */ /* 0x000fc400078e0200 */
[----:B------:R-:W-:Y:S02]  /*2ea0*/  IMAD R4, R24, -0xb0, R25 ;  /* 0xffffff5018047824 */ /* 0x000fe400078e0219 */
[----:B------:R-:W-:Y:S02]  /*2eb0*/  IMAD R3, R3, R114, R44 ;  /* 0x0000007203037224 */ /* 0x000fe400078e022c */
[----:B------:R-:W-:Y:S01]  /*2ec0*/  IMAD.WIDE.U32 R136, R154, R24, RZ ;  /* 0x000000189a887225 */ /* 0x000fe200078e00ff */
[----:B------:R-:W-:-:S03]  /*2ed0*/  VIMNMX R4, R4, 0xb0, PT ;  /* 0x000000b004047848 */ /* 0x000fc60003fe0100 */
[----:B------:R-:W-:-:S04]  /*2ee0*/  IMAD.WIDE.U32 R96, R108, R24, RZ ;  /* 0x000000186c607225 */ /* 0x000fc800078e00ff */
[----:B------:R-:W-:-:S04]  /*2ef0*/  IMAD.WIDE.U32 R94, R114, R24, RZ ;  /* 0x00000018725e7225 */ /* 0x000fc800078e00ff */
[----:B------:R-:W-:Y:S02]  /*2f00*/  IMAD.IADD R93, R137, 0x1, R93 ;  /* 0x00000001895d7824 */ /* 0x000fe400078e025d */
        /* <DEDUP_REMOVED lines=9> */
[----:B------:R-:W-:-:S03]  /*2fa0*/  CS2R R138, SRZ ;  /* 0x00000000008a7805 */ /* 0x000fc6000001ff00 */
[----:B------:R-:W-:Y:S05]  /*2fb0*/  @P3 BRA `(.L_x_6671) ;  /* 0x0000000000543947 */ /* 0x000fea0003800000 */
[----:B------:R-:W-:Y:S01]  /*2fc0*/  IADD3 R45, P2, R104, R96, RZ ;  /* 0x00000060682d7210 */ /* 0x000fe20007f5e0ff */
[----:B------:R-:W-:Y:S01]  /*2fd0*/  ULDC.64 UR4, c[0x0][0x3e8] ;  /* 0x0000fa0000047ab9 */ /* 0x000fe20000000a00 */
[----:B------:R-:W-:Y:S02]  /*2fe0*/  CS2R R98, SRZ ;  /* 0x0000000000627805 */ /* 0x000fe4000001ff00 */
[----:B------:R-:W-:Y:S01]  /*2ff0*/  CS2R R138, SRZ ;  /* 0x00000000008a7805 */ /* 0x000fe2000001ff00 */
[----:B------:R-:W-:Y:S01]  /*3000*/  ULDC.64 UR6, c[0x0][0x208] ;  /* 0x0000820000067ab9 */ /* 0x000fe20000000a00 */
        /* <DEDUP_REMOVED lines=16> */
.L_x_6671:
[----:B------:R-:W-:Y:S05]  /*3110*/  BSYNC B1 ;  /* 0x0000000000017941 */ /* 0x000fea0003800000 */
.L_x_6670:
[----:B------:R-:W-:Y:S01]  /*3120*/  VIADD R48, R22, 0x20 ;  /* 0x0000002016307836 */ /* 0x000fe20000000000 */
[----:B------:R-:W-:Y:S01]  /*3130*/  BSSY B1, `(.L_x_6672) ;  /* 0x0000029000017945 */ /* 0x000fe20003800000 */
[----:B-1---5:R-:W-:Y:S01]  /*3140*/  IMAD.MOV.U32 R44, RZ, RZ, R88 ;  /* 0x000000ffff2c7224 */ /* 0x022fe200078e0058 */
[----:B------:R-:W-:Y:S01]  /*3150*/  CS2R R84, SRZ ;  /* 0x0000000000547805 */ /* 0x000fe2000001ff00 */
[----:B------:R-:W-:Y:S01]  /*3160*/  IMAD.MOV.U32 R45, RZ, RZ, R89 ;  /* 0x000000ffff2d7224 */ /* 0x000fe200078e0059 */
[----:B------:R-:W-:Y:S01]  /*3170*/  ISETP.GE.AND P4, PT, R48, R4, PT ;  /* 0x000000043000720c */ /* 0x000fe20003f86270 */
        /* <DEDUP_REMOVED lines=10> */
[----:B------:R-:W-:Y:S02]  /*3220*/  CS2R R86, SRZ ;  /* 0x0000000000567805 */ /* 0x000fe4000001ff00 */
[----:B------:R-:W-:Y:S01]  /*3230*/  PRMT R203, R47, 0x7610, R203 ;  /* 0x000076102fcb7816 */ /* 0x000fe200000000cb */
[----:B------:R-:W-:Y:S02]  /*3240*/  IMAD.MOV.U32 R49, RZ, RZ, R138 ;  /* 0x000000ffff317224 */ /* 0x000fe400078e008a */
[----:B------:R-:W-:Y:S01]  /*3250*/  IMAD.MOV.U32 R50, RZ, RZ, R139 ;  /* 0x000000ffff327224 */ /* 0x000fe200078e008b */
        /* <DEDUP_REMOVED lines=22> */
.L_x_6673:
[----:B------:R-:W-:Y:S05]  /*33c0*/  BSYNC B1 ;  /* 0x0000000000017941 */ /* 0x000fea0003800000 */
.L_x_6672:
[----:B------:R-:W-:Y:S01]  /*33d0*/  VIADD R48, R22, 0x40 ;  /* 0x0000004016307836 */ /* 0x000fe20000000000 */
[----:B0-----:R-:W-:Y:S01]  /*33e0*/  LOP3.LUT R51, R51, 0xfffffffb, RZ, 0xc0, !PT ;  /* 0xfffffffb33337812 */ /* 0x001fe200078ec0ff */
[----:B-1---5:R-:W-:Y:S01]  /*33f0*/  IMAD.MOV.U32 R44, RZ, RZ, R80 ;  /* 0x000000ffff2c7224 */ /* 0x022fe200078e0050 */
[----:B------:R-:W-:Y:S01]  /*3400*/  BSSY B1, `(.L_x_6674) ;  /* 0x000002e000017945 */ /* 0x000fe20003800000 */
        /* <DEDUP_REMOVED lines=13> */
[----:B------:R-:W-:Y:S02]  /*34e0*/  PRMT R166, R166, 0x5410, R45 ;  /* 0x00005410a6a67816 */ /* 0x000fe4000000002d */
[----:B------:R-:W-:Y:S02]  /*34f0*/  CS2R R76, SRZ ;  /* 0x00000000004c7805 */ /* 0x000fe4000001ff00 */
[----:B------:R-:W-:-:S02]  /*3500*/  @P2 LOP3.LUT R51, R51, 0x4, RZ, 0xfc, !PT ;  /* 0x0000000433332812 */ /* 0x000fc400078efcff */
[----:B------:R-:W-:Y:S02]  /*3510*/  CS2R R74, SRZ ;  /* 0x00000000004a7805 */ /* 0x000fe4000001ff00 */
[----:B------:R-:W-:Y:S02]  /*3520*/  PRMT R156, R156, 0x5410, R46 ;  /* 0x000054109c9c7816 */ /* 0x000fe4000000002e */
[----:B------:R-:W-:Y:S02]  /*3530*/  CS2R R78, SRZ ;  /* 0x00000000004e7805 */ /* 0x000fe4000001ff00 */
[----:B------:R-:W-:Y:S01]  /*3540*/  PRMT R187, R47, 0x7610, R187 ;  /* 0x000076102fbb7816 */ /* 0x000fe200000000bb */
[----:B------:R0:W-:Y:S01]  /*3550*/  STL [R1], R51 ;  /* 0x0000003301007387 */ /* 0x0001e20000100800 */
        /* <DEDUP_REMOVED lines=24> */
.L_x_6675:
[----:B------:R-:W-:Y:S05]  /*36e0*/  BSYNC B1 ;  /* 0x0000000000017941 */ /* 0x000fea0003800000 */
.L_x_6674:
[----:B------:R-:W-:Y:S01]  /*36f0*/  VIADD R174, R22, 0x60 ;  /* 0x0000006016ae7836 */ /* 0x000fe20000000000 */
[----:B------:R-:W-:Y:S01]  /*3700*/  BSSY B1, `(.L_x_6676) ;  /* 0x000003f000017945 */ /* 0x000fe20003800000 */
[----:B------:R-:W-:Y:S01]  /*3710*/  IMAD.MOV.U32 R173, RZ, RZ, R51 ;  /* 0x000000ffffad7224 */ /* 0x000fe200078e0033 */
[----:B------:R-:W-:Y:S01]  /*3720*/  PRMT R204, R49, 0x7610, R204 ;  /* 0x0000761031cc7816 */ /* 0x000fe200000000cc */
[----:B-1---5:R-:W-:Y:S01]  /*3730*/  IMAD.MOV.U32 R44, RZ, RZ, R72 ;  /* 0x000000ffff2c7224 */ /* 0x022fe200078e0048 */
[----:B------:R-:W-:Y:S01]  /*3740*/  ISETP.GE.AND P2, PT, R174, R4, PT ;  /* 0x00000004ae00720c */ /* 0x000fe20003f46270 */
[----:B------:R-:W-:Y:S01]  /*3750*/  IMAD.MOV.U32 R45, RZ, RZ, R73 ;  /* 0x000000ffff2d7224 */ /* 0x000fe200078e0049 */
[----:B------:R-:W-:Y:S01]  /*3760*/  LOP3.LUT R173, R173, 0xfffffff7, RZ, 0xc0, !PT ;  /* 0xfffffff7adad7812 */ /* 0x000fe200078ec0ff */
        /* <DEDUP_REMOVED lines=11> */
[----:B------:R-:W-:Y:S02]  /*3820*/  @P2 LOP3.LUT R173, R173, 0x8, RZ, 0xfc, !PT ;  /* 0x00000008adad2812 */ /* 0x000fe400078efcff */
[----:B------:R-:W-:Y:S02]  /*3830*/  CS2R R70, SRZ ;  /* 0x0000000000467805 */ /* 0x000fe4000001ff00 */
[----:B------:R-:W-:-:S02]  /*3840*/  PRMT R166, R46, 0x7610, R166 ;  /* 0x000076102ea67816 */ /* 0x000fc400000000a6 */
[----:B------:R-:W-:Y:S02]  /*3850*/  CS2R R48, SRZ ;  /* 0x0000000000307805 */ /* 0x000fe4000001ff00 */
[----:B------:R-:W-:Y:S01]  /*3860*/  PRMT R167, R47, 0x7610, R167 ;  /* 0x000076102fa77816 */ /* 0x000fe200000000a7 */
[----:B------:R1:W-:Y:S01]  /*3870*/  STL [R1], R173 ;  /* 0x000000ad01007387 */ /* 0x0003e20000100800 */
[----:B------:R-:W-:Y:S02]  /*3880*/  CS2R R56, SRZ ;  /* 0x0000000000387805 */ /* 0x000fe4000001ff00 */
[----:B------:R-:W-:Y:S02]  /*3890*/  CS2R R60, SRZ ;  /* 0x00000000003c7805 */ /* 0x000fe4000001ff00 */
[----:B------:R-:W-:Y:S02]  /*38a0*/  CS2R R58, SRZ ;  /* 0x00000000003a7805 */ /* 0x000fe4000001ff00 */
[----:B------:R-:W-:-:S02]  /*38b0*/  CS2R R62, SRZ ;  /* 0x00000000003e7805 */ /* 0x000fc4000001ff00 */
[----:B------:R-:W-:Y:S02]  /*38c0*/  CS2R R52, SRZ ;  /* 0x0000000000347805 */ /* 0x000fe4000001ff00 */
[----:B0-----:R-:W-:Y:S02]  /*38d0*/  CS2R R50, SRZ ;  /* 0x0000000000327805 */ /* 0x001fe4000001ff00 */
[----:B------:R-:W-:Y:S01]  /*38e0*/  CS2R R54, SRZ ;  /* 0x0000000000367805 */ /* 0x000fe2000001ff00 */
[----:B-1----:R-:W-:Y:S06]  /*38f0*/  @P2 BRA `(.L_x_6677) ;  /* 0x00000000007c2947 */ /* 0x002fec0003800000 */
[----:B------:R-:W0:Y:S01]  /*3900*/  LDC.64 R44, c[0x0][0x3f8] ;  /* 0x0000fe00ff2c7b82 */ /* 0x000e220000000a00 */
[----:B------:R-:W-:Y:S01]  /*3910*/  IMAD.MOV.U32 R46, RZ, RZ, R96 ;  /* 0x000000ffff2e7224 */ /* 0x000fe200078e0060 */
[----:B------:R-:W-:Y:S01]  /*3920*/  ULDC.64 UR4, c[0x0][0x3e8] ;  /* 0x0000fa0000047ab9 */ /* 0x000fe20000000a00 */
[----:B------:R-:W-:Y:S01]  /*3930*/  IMAD.MOV.U32 R47, RZ, RZ, R0 ;  /* 0x000000ffff2f7224 */ /* 0x000fe200078e0000 */
[----:B------:R-:W-:Y:S02]  /*3940*/  CS2R R68, SRZ ;  /* 0x0000000000447805 */ /* 0x000fe4000001ff00 */
[----:B------:R-:W-:Y:S01]  /*3950*/  CS2R R70, SRZ ;  /* 0x0000000000467805 */ /* 0x000fe2000001ff00 */
[----:B------:R-:W-:Y:S01]  /*3960*/  ULDC.64 UR6, c[0x0][0x208] ;  /* 0x0000820000067ab9 */ /* 0x000fe20000000a00 */
[----:B0-----:R-:W-:-:S04]  /*3970*/  IMAD.WIDE.U32 R46, R44, 0x60, R46 ;  /* 0x000000602c2e7825 */ /* 0x001fc800078e002e */
[----:B------:R-:W-:Y:S01]  /*3980*/  IMAD R45, R45, 0x60, RZ ;  /* 0x000000602d2d7824 */ /* 0x000fe200078e02ff */
[----:B------:R-:W-:Y:S01]  /*3990*/  IADD3 R64, P2, R104, R46, RZ ;  /* 0x0000002e68407210 */ /* 0x000fe20007f5e0ff */
[----:B------:R-:W-:-:S03]  /*39a0*/  IMAD.MOV.U32 R46, RZ, RZ, R94 ;  /* 0x000000ffff2e7224 */ /* 0x000fc600078e005e */
[----:B------:R-:W-:Y:S01]  /*39b0*/  IADD3.X R65, R28, R47, R45, P2, !PT ;  /* 0x0000002f1c417210 */ /* 0x000fe200017fe42d */
[----:B------:R-:W-:Y:S01]  /*39c0*/  IMAD.MOV.U32 R47, RZ, RZ, R3 ;  /* 0x000000ffff2f7224 */ /* 0x000fe200078e0003 */
[----:B------:R-:W0:Y:S02]  /*39d0*/  LDC.64 R44, c[0x0][0x408] ;  /* 0x00010200ff2c7b82 */ /* 0x000e240000000a00 */
[----:B0-----:R-:W-:-:S04]  /*39e0*/  IMAD.WIDE.U32 R46, R44, 0x60, R46 ;  /* 0x000000602c2e7825 */ /* 0x001fc800078e002e */
[----:B------:R-:W-:Y:S01]  /*39f0*/  IMAD R67, R45, 0x60, RZ ;  /* 0x000000602d437824 */ /* 0x000fe200078e02ff */
[----:B------:R-:W-:-:S04]  /*3a00*/  IADD3 R45, P2, R110, R46, RZ ;  /* 0x0000002e6e2d7210 */ /* 0x000fc80007f5e0ff */
[----:B------:R-:W-:Y:S02]  /*3a10*/  IADD3.X R66, R26, R47, R67, P2, !PT ;  /* 0x0000002f1a427210 */ /* 0x000fe400017fe443 */
        /* <DEDUP_REMOVED lines=13> */
.L_x_6677:
[----:B------:R-:W-:Y:S05]  /*3af0*/  BSYNC B1 ;  /* 0x0000000000017941 */ /* 0x000fea0003800000 */
.L_x_6676:
[----:B0-----:R-:W-:Y:S01]  /*3b00*/  VIADD R45, R22, 0x80 ;  /* 0x00000080162d7836 */ /* 0x001fe20000000000 */
[----:B------:R-:W-:Y:S01]  /*3b10*/  BSSY B1, `(.L_x_6678) ;  /* 0x000001c000017945 */ /* 0x000fe20003800000 */
[----:B------:R-:W-:-:S03]  /*3b20*/  IMAD.MOV.U32 R44, RZ, RZ, R173 ;  /* 0x000000ffff2c7224 */ /* 0x000fc600078e00ad */
[----:B------:R-:W-:Y:S02]  /*3b30*/  ISETP.GE.AND P2, PT, R45, R4, PT ;  /* 0x000000042d00720c */ /* 0x000fe40003f46270 */
[----:B------:R-:W-:-:S11]  /*3b40*/  LOP3.LUT R44, R44, 0xfffffffd, RZ, 0xc0, !PT ;  /* 0xfffffffd2c2c7812 */ /* 0x000fd600078ec0ff */
[----:B------:R-:W-:-:S05]  /*3b50*/  @P2 LOP3.LUT R44, R44, 0x2, RZ, 0xfc, !PT ;  /* 0x000000022c2c2812 */ /* 0x000fca00078efcff */
[----:B------:R0:W-:Y:S01]  /*3b60*/  STL [R1], R44 ;  /* 0x0000002c01007387 */ /* 0x0001e20000100800 */
[----:B------:R-:W-:Y:S05]  /*3b70*/  @P2 BRA `(.L_x_6679) ;  /* 0x0000000000542947 */ /* 0x000fea0003800000 */
[----:B0-----:R-:W-:Y:S01]  /*3b80*/  IADD3 R44, P2, P5, R104, R36, R96 ;  /* 0x00000024682c7210 */ /* 0x001fe20007d5e060 */
        /* <DEDUP_REMOVED lines=20> */
.L_x_6679:
[----:B------:R-:W-:Y:S05]  /*3cd0*/  BSYNC B1 ;  /* 0x0000000000017941 */ /* 0x000fea0003800000 */
.L_x_6678:
[----:B01----:R-:W-:Y:S01]  /*3ce0*/  VIADD R44, R22, 0xa0 ;  /* 0x000000a0162c7836 */ /* 0x003fe20000000000 */
[----:B------:R-:W-:Y:S04]  /*3cf0*/  BSSY B1, `(.L_x_6680) ;  /* 0x0000020000017945 */ /* 0x000fe80003800000 */
[----:B------:R-:W-:-:S13]  /*3d00*/  ISETP.GE.AND P5, PT, R44, R4, PT ;  /* 0x000000042c00720c */ /* 0x000fda0003fa6270 */
[----:B------:R-:W-:Y:S05]  /*3d10*/  @P5 BRA `(.L_x_6681) ;  /* 0x0000000000745947 */ /* 0x000fea0003800000 */
        /* <DEDUP_REMOVED lines=9> */
[----:B------:R-:W-:-:S04]  /*3db0*/  IADD3 R0, P2, R104, R96, RZ ;  /* 0x0000006068007210 */ /* 0x000fc80007f5e0ff */
[----:B------:R-:W-:Y:S02]  /*3dc0*/  IADD3.X R97, R28, R97, R45, P2, !PT ;  /* 0x000000611c617210 */ /* 0x000fe400017fe42d */
        /* <DEDUP_REMOVED lines=18> */
.L_x_6681:
[----:B------:R-:W-:Y:S05]  /*3ef0*/  BSYNC B1 ;  /* 0x0000000000017941 */ /* 0x000fea0003800000 */
.L_x_6680:
[----:B------:R-:W-:Y:S01]  /*3f00*/  IMAD.MOV.U32 R3, RZ, RZ, R79 ;  /* 0x000000ffff037224 */ /* 0x000fe200078e004f */
[----:B------:R-:W-:Y:S01]  /*3f10*/  ULOP3.LUT UR4, UR60, 0x1, URZ, 0xfc, !UPT ;  /* 0x000000013c047892 */ /* 0x000fe2000f8efc3f */
[----:B------:R-:W-:Y:S02]  /*3f20*/  IMAD.MOV.U32 R0, RZ, RZ, R78 ;  /* 0x000000ffff007224 */ /* 0x000fe400078e004e */
[----:B0----5:R-:W-:Y:S01]  /*3f30*/  IMAD.MOV.U32 R44, RZ, RZ, R64 ;  /* 0x000000ffff2c7224 */ /* 0x021fe200078e0040 */
[----:B------:R-:W-:Y:S01]  /*3f40*/  PRMT R201, R3, 0x7610, R201 ;  /* 0x0000761003c97816 */ /* 0x000fe200000000c9 */
[----:B------:R-:W-:Y:S01]  /*3f50*/  IMAD.MOV.U32 R3, RZ, RZ, R68 ;  /* 0x000000ffff037224 */ /* 0x000fe200078e0044 */
[----:B------:R-:W-:Y:S01]  /*3f60*/  PRMT R200, R0, 0x7610, R200 ;  /* 0x0000761000c87816 */ /* 0x000fe200000000c8 */
[----:B------:R-:W-:Y:S01]  /*3f70*/  UISETP.NE.AND UP0, UPT, UR4, 0x3, UPT ;  /* 0x000000030400788c */ /* 0x000fe2000bf05270 */
[----:B------:R-:W-:Y:S01]  /*3f80*/  MOV R0, R67 ;  /* 0x0000004300007202 */ /* 0x000fe20000000f00 */
[----:B------:R-:W-:Y:S01]  /*3f90*/  IMAD.MOV.U32 R45, RZ, RZ, R65 ;  /* 0x000000ffff2d7224 */ /* 0x000fe200078e0041 */
[----:B------:R-:W-:Y:S01]  /*3fa0*/  PRMT R196, R3, 0x7610, R196 ;  /* 0x0000761003c47816 */ /* 0x000fe200000000c4 */
[----:B------:R-:W-:Y:S01]  /*3fb0*/  IMAD.MOV.U32 R3, RZ, RZ, R56 ;  /* 0x000000ffff037224 */ /* 0x000fe200078e0038 */
[----:B------:R-:W-:Y:S01]  /*3fc0*/  PRMT R195, R0, 0x7610, R195 ;  /* 0x0000761000c37816 */ /* 0x000fe200000000c3 */
[----:B------:R-:W-:Y:S01]  /*3fd0*/  IMAD.MOV.U32 R0, RZ, RZ, R57 ;  /* 0x000000ffff007224 */ /* 0x000fe200078e0039 */
[----:B------:R-:W-:-:S02]  /*3fe0*/  PLOP3.LUT P2, PT, PT, PT, UP0, 0x80, 0x0 ;  /* 0x000000000000781c */ /* 0x000fc40003f4f008 */
        /* <DEDUP_REMOVED lines=32> */
[----:B------:R-:W-:Y:S01]  /*41f0*/  IMAD.MOV.U32 R0, RZ, RZ, R51 ;  /* 0x000000ffff007224 */ /* 0x000fe200078e0033 */
[----:B------:R-:W-:Y:S02]  /*4200*/  PRMT R199, R44, 0x7610, R199 ;  /* 0x000076102cc77816 */ /* 0x000fe400000000c7 */
        /* <DEDUP_REMOVED lines=8> */
.L_x_6682:
[----:B------:R-:W-:Y:S01]  /*4290*/  IMAD R3, R23, 0x8, R2 ;  /* 0x0000000817037824 */ /* 0x000fe200078e0202 */
[----:B------:R-:W-:Y:S01]  /*42a0*/  SHF.L.U32 R0, R223, 0x1f, RZ ;  /* 0x0000001fdf007819 */ /* 0x000fe200000006ff */
[----:B------:R-:W-:Y:S03]  /*42b0*/  BSSY B1, `(.L_x_6683) ;  /* 0x0000003000017945 */ /* 0x000fe60003800000 */
[----:B------:R-:W0:Y:S02]  /*42c0*/  SYNCS.PHASECHK.TRANS64.TRYWAIT P6, [R3+URZ+0x34890], R0 ;  /* 0x03489000030075a7 */ /* 0x000e2400080c017f */
[----:B0-----:R-:W-:Y:S05]  /*42d0*/  @!P6 BRA `(.L_x_6684) ;  /* 0x0000025400a0e947 */ /* 0x001fea0003800000 */
.L_x_7047:
[----:B------:R-:W-:Y:S05]  /*42e0*/  BSYNC B1 ;  /* 0x0000000000017941 */ /* 0x000fea0003800000 */
.L_x_6683:
[----:B------:R-:W-:Y:S04]  /*42f0*/  BSSY B1, `(.L_x_6685) ;  /* 0x000007a000017945 */ /* 0x000fe80003800000 */
[----:B------:R-:W-:Y:S05]  /*4300*/  @P3 BRA `(.L_x_6686) ;  /* 0x0000000400e03947 */ /* 0x000fea0003800000 */
[----:B------:R-:W-:Y:S01]  /*4310*/  IADD3 R177, P3, R120, R136, RZ ;  /* 0x0000008878b17210 */ /* 0x000fe20007f7e0ff */
[----:B------:R-:W-:Y:S04]  /*4320*/  BSSY B2, `(.L_x_6687) ;  /* 0x000003c000027945 */ /* 0x000fe80003800000 */
[----:B------:R-:W-:Y:S01]  /*4330*/  IMAD.X R178, R93, 0x1, R122, P3 ;  /* 0x000000015db27824 */ /* 0x000fe200018e067a */
[----:B------:R-:W-:Y:S07]  /*4340*/  @P0 BRA `(.L_x_6688) ;  /* 0x0000000000e40947 */ /* 0x000fee0003800000 */
[----:B------:R1:W2:Y:S01]  /*4350*/  LDS.128 R44, [R5+0x1e400] ;  /* 0x01e40000052c7984 */ /* 0x0002a20000000c00 */
[----:B------:R-:W-:Y:S01]  /*4360*/  ISETP.GE.AND P3, PT, R18, R92, PT ;  /* 0x0000005c1200720c */ /* 0x000fe20003f66270 */
[----:B------:R-:W-:-:S12]  /*4370*/  BSSY B3, `(.L_x_6689) ;  /* 0x000002f000037945 */ /* 0x000fd80003800000 */
[----:B-1----:R-:W-:Y:S05]  /*4380*/  @P3 BRA `(.L_x_6690) ;  /* 0x0000000000b43947 */ /* 0x002fea0003800000 */
[--C-:B------:R-:W-:Y:S02]  /*4390*/  SHF.R.U64 R94, R98, 0x10, R99.reuse ;  /* 0x00000010625e7819 */ /* 0x100fe40000001263 */
[----:B------:R-:W-:Y:S02]  /*43a0*/  SHF.R.U32.HI R98, RZ, 0x10, R99 ;  /* 0x00000010ff627819 */ /* 0x000fe40000011663 */
[--C-:B------:R-:W-:Y:S02]  /*43b0*/  SHF.R.U64 R99, R138, 0x10, R139.reuse ;  /* 0x000000108a637819 */ /* 0x100fe4000000128b */
[----:B------:R-:W-:Y:S02]  /*43c0*/  SHF.R.U32.HI R95, RZ, 0x10, R139 ;  /* 0x00000010ff5f7819 */ /* 0x000fe4000001168b */
[----:B------:R-:W-:Y:S02]  /*43d0*/  PRMT R99, R181, 0x5410, R99 ;  /* 0x00005410b5637816 */ /* 0x000fe40000000063 */
[----:B------:R-:W-:-:S02]  /*43e0*/  PRMT R94, R170, 0x5432, R94 ;  /* 0x00005432aa5e7816 */ /* 0x000fc4000000005e */
[----:B------:R-:W-:Y:S01]  /*43f0*/  PRMT R95, R182, 0x5410, R95 ;  /* 0x00005410b65f7816 */ /* 0x000fe2000000005f */
[C---:B--2---:R-:W-:Y:S01]  /*4400*/  IMAD.U32 R182, R45.reuse, 0x10000, RZ ;  /* 0x000100002db67824 */ /* 0x044fe200078e00ff */
[----:B------:R-:W-:Y:S02]  /*4410*/  LOP3.LUT R186, R45, 0xffff0000, RZ, 0xc0, !PT ;  /* 0xffff00002dba7812 */ /* 0x000fe400078ec0ff */
[----:B------:R-:W-:Y:S02]  /*4420*/  LOP3.LUT R139, R99, 0xffff0000, RZ, 0xc0, !PT ;  /* 0xffff0000638b7812 */ /* 0x000fe400078ec0ff */
[C---:B------:R-:W-:Y:S01]  /*4430*/  LOP3.LUT R45, R94.reuse, 0xffff0000, RZ, 0xc0, !PT ;  /* 0xffff00005e2d7812 */ /* 0x040fe200078ec0ff */
[----:B------:R-:W-:Y:S01]  /*4440*/  IMAD.U32 R94, R94, 0x10000, RZ ;  /* 0x000100005e5e7824 */ /* 0x000fe200078e00ff */
[----:B------:R-:W-:Y:S01]  /*4450*/  PRMT R138, R171, 0x5432, R98 ;  /* 0x00005432ab8a7816 */ /* 0x000fe20000000062 */
[C---:B------:R-:W-:Y:S02]  /*4460*/  FMUL.FTZ R181, R186.reuse, R139 ;  /* 0x0000008bbab57220 */ /* 0x040fe40000410000 */
[----:B------:R-:W-:-:S02]  /*4470*/  FMUL.FTZ R186, R186, R45 ;  /* 0x0000002dbaba7220 */ /* 0x000fc40000410000 */
[----:B------:R-:W-:Y:S01]  /*4480*/  FFMA.FTZ R98, R182, R45, -R181 ;  /* 0x0000002db6627223 */ /* 0x000fe200000108b5 */
[----:B------:R-:W-:Y:S02]  /*4490*/  IMAD.U32 R181, R138, 0x10000, RZ ;  /* 0x000100008ab57824 */ /* 0x000fe400078e00ff */
[----:B------:R-:W-:Y:S01]  /*44a0*/  FFMA.FTZ R45, R182, R139, R186 ;  /* 0x0000008bb62d7223 */ /* 0x000fe200000100ba */
[C---:B------:R-:W-:Y:S01]  /*44b0*/  LOP3.LUT R182, R46.reuse, 0xffff0000, RZ, 0xc0, !PT ;  /* 0xffff00002eb67812 */ /* 0x040fe200078ec0ff */
[C---:B------:R-:W-:Y:S01]  /*44c0*/  IMAD.U32 R139, R95.reuse, 0x10000, RZ ;  /* 0x000100005f8b7824 */ /* 0x040fe200078e00ff */
[----:B------:R-:W-:Y:S01]  /*44d0*/  LOP3.LUT R95, R95, 0xffff0000, RZ, 0xc0, !PT ;  /* 0xffff00005f5f7812 */ /* 0x000fe200078ec0ff */
[----:B------:R-:W-:Y:S01]  /*44e0*/  IMAD.U32 R46, R46, 0x10000, RZ ;  /* 0x000100002e2e7824 */ /* 0x000fe200078e00ff */
[----:B------:R-:W-:Y:S01]  /*44f0*/  F2FP.BF16.F32.PACK_AB R45, R45, R98 ;  /* 0x000000622d2d723e */ /* 0x000fe200000010ff */
[C---:B------:R-:W-:Y:S01]  /*4500*/  FMUL.FTZ R183, R182.reuse, R139 ;  /* 0x0000008bb6b77220 */ /* 0x040fe20000410000 */
[----:B------:R-:W-:Y:S01]  /*4510*/  FMUL.FTZ R182, R182, R181 ;  /* 0x000000b5b6b67220 */ /* 0x000fe20000410000 */
[----:B------:R-:W-:-:S02]  /*4520*/  IMAD.U32 R186, R47, 0x10000, RZ ;  /* 0x000100002fba7824 */ /* 0x000fc400078e00ff */
[C---:B------:R-:W-:Y:S01]  /*4530*/  FFMA.FTZ R183, R46.reuse, R181, -R183 ;  /* 0x000000b52eb77223 */ /* 0x040fe200000108b7 */
[----:B------:R-:W-:Y:S01]  /*4540*/  FFMA.FTZ R182, R46, R139, R182 ;  /* 0x0000008b2eb67223 */ /* 0x000fe200000100b6 */
[----:B------:R-:W-:Y:S02]  /*4550*/  LOP3.LUT R46, R47, 0xffff0000, RZ, 0xc0, !PT ;  /* 0xffff00002f2e7812 */ /* 0x000fe400078ec0ff */
[----:B------:R-:W-:Y:S01]  /*4560*/  LOP3.LUT R47, R138, 0xffff0000, RZ, 0xc0, !PT ;  /* 0xffff00008a2f7812 */ /* 0x000fe200078ec0ff */
[----:B------:R-:W-:Y:S02]  /*4570*/  IMAD.U32 R138, R99, 0x10000, RZ ;  /* 0x00010000638a7824 */ /* 0x000fe400078e00ff */
[C---:B------:R-:W-:Y:S02]  /*4580*/  FMUL.FTZ R139, R46.reuse, R95 ;  /* 0x0000005f2e8b7220 */ /* 0x040fe40000410000 */
[-C--:B------:R-:W-:Y:S02]  /*4590*/  FMUL.FTZ R46, R46, R47.reuse ;  /* 0x0000002f2e2e7220 */ /* 0x080fe40000410000 */
[----:B------:R-:W-:Y:S01]  /*45a0*/  FFMA.FTZ R139, R186, R47, -R139 ;  /* 0x0000002fba8b7223 */ /* 0x000fe2000001088b */
[----:B------:R-:W-:Y:S01]  /*45b0*/  LOP3.LUT R47, R44, 0xffff0000, RZ, 0xc0, !PT ;  /* 0xffff00002c2f7812 */ /* 0x000fe200078ec0ff */
[----:B------:R-:W-:Y:S01]  /*45c0*/  FFMA.FTZ R46, R186, R95, R46 ;  /* 0x0000005fba2e7223 */ /* 0x000fe2000001002e */
[----:B------:R-:W-:-:S03]  /*45d0*/  IMAD.U32 R95, R44, 0x10000, RZ ;  /* 0x000100002c5f7824 */ /* 0x000fc600078e00ff */
[C---:B------:R-:W-:Y:S01]  /*45e0*/  FMUL.FTZ R44, R47.reuse, R138 ;  /* 0x0000008a2f2c7220 */ /* 0x040fe20000410000 */
[-C--:B------:R-:W-:Y:S01]  /*45f0*/  FMUL.FTZ R47, R47, R94.reuse ;  /* 0x0000005e2f2f7220 */ /* 0x080fe20000410000 */
[----:B------:R-:W-:Y:S02]  /*4600*/  F2FP.BF16.F32.PACK_AB R139, R46, R139 ;  /* 0x0000008b2e8b723e */ /* 0x000fe400000010ff */
[C---:B------:R-:W-:Y:S01]  /*4610*/  FFMA.FTZ R44, R95.reuse, R94, -R44 ;  /* 0x0000005e5f2c7223 */ /* 0x040fe2000001082c */
[----:B------:R-:W-:Y:S01]  /*4620*/  FFMA.FTZ R47, R95, R138, R47 ;  /* 0x0000008a5f2f7223 */ /* 0x000fe2000001002f */
[----:B------:R-:W-:-:S04]  /*4630*/  F2FP.BF16.F32.PACK_AB R46, R182, R183 ;  /* 0x000000b7b62e723e */ /* 0x000fc800000010ff */
[----:B------:R-:W-:Y:S01]  /*4640*/  F2FP.BF16.F32.PACK_AB R44, R47, R44 ;  /* 0x0000002c2f2c723e */ /* 0x000fe200000010ff */
[----:B------:R-:W-:-:S07]  /*4650*/  IMAD.MOV.U32 R47, RZ, RZ, R139 ;  /* 0x000000ffff2f7224 */ /* 0x000fce00078e008b */
.L_x_6690:
[----:B------:R-:W-:Y:S05]  /*4660*/  BSYNC B3 ;  /* 0x0000000000037941 */ /* 0x000fea0003800000 */
.L_x_6689:
[----:B------:R-:W-:Y:S01]  /*4670*/  IADD3 R95, P3, R177, R100, RZ ;  /* 0x00000064b15f7210 */ /* 0x000fe20007f7e0ff */
[----:B------:R-:W-:Y:S01]  /*4680*/  ULDC.64 UR4, c[0x0][0x2e8] ;  /* 0x0000ba0000047ab9 */ /* 0x000fe20000000a00 */
[----:B------:R-:W-:-:S03]  /*4690*/  ULDC.64 UR6, c[0x0][0x208] ;  /* 0x0000820000067ab9 */ /* 0x000fc60000000a00 */
[----:B------:R-:W-:Y:S01]  /*46a0*/  IMAD.X R98, R178, 0x1, R15, P3 ;  /* 0x00000001b2627824 */ /* 0x000fe200018e060f */
[----:B------:R-:W-:-:S04]  /*46b0*/  LEA R94, P3, R95, UR4, 0x1 ;  /* 0x000000045f5e7c11 */ /* 0x000fc8000f8608ff */
[----:B------:R-:W-:-:S05]  /*46c0*/  LEA.HI.X R95, R95, UR5, R98, 0x1, P3 ;  /* 0x000000055f5f7c11 */ /* 0x000fca00098f0c62 */
[----:B--2---:R1:W-:Y:S04]  /*46d0*/  STG.E.128 desc[UR6][R94.64], R44 ;  /* 0x0000002c5e007986 */ /* 0x0043e8000c101d06 */
.L_x_6688:
[----:B------:R-:W-:Y:S05]  /*46e0*/  BSYNC B2 ;  /* 0x0000000000027941 */ /* 0x000fea0003800000 */
.L_x_6687:
[----:B------:R-:W-:Y:S05]  /*46f0*/  @P1 BRA `(.L_x_6686) ;  /* 0x0000000000e41947 */ /* 0x000fea0003800000 */
[----:B-1----:R1:W2:Y:S01]  /*4700*/  LDS.128 R44, [R5+0x23c00] ;  /* 0x023c0000052c7984 */ /* 0x0022a20000000c00 */
[----:B------:R-:W-:Y:S01]  /*4710*/  IADD3 R177, P3, R177, R14, RZ ;  /* 0x0000000eb1b17210 */ /* 0x000fe20007f7e0ff */
[----:B------:R-:W-:Y:S04]  /*4720*/  BSSY B2, `(.L_x_6691) ;  /* 0x0000031000027945 */ /* 0x000fe80003800000 */
[----:B------:R-:W-:Y:S01]  /*4730*/  IMAD.X R178, R178, 0x1, R11, P3 ;  /* 0x00000001b2b27824 */ /* 0x000fe200018e060b */
[----:B------:R-:W-:-:S13]  /*4740*/  ISETP.GE.AND P3, PT, R220, R92, PT ;  /* 0x0000005cdc00720c */ /* 0x000fda0003f66270 */
        /* <DEDUP_REMOVED lines=46> */
.L_x_6692:
[----:B------:R-:W-:Y:S05]  /*4a30*/  BSYNC B2 ;  /* 0x0000000000027941 */ /* 0x000fea0003800000 */
.L_x_6691:
[----:B------:R-:W-:Y:S01]  /*4a40*/  ULDC.64 UR4, c[0x0][0x2e8] ;  /* 0x0000ba0000047ab9 */ /* 0x000fe20000000a00 */
[----:B------:R-:W-:Y:S01]  /*4a50*/  ULDC.64 UR6, c[0x0][0x208] ;  /* 0x0000820000067ab9 */ /* 0x000fe20000000a00 */
[----:B------:R-:W-:-:S04]  /*4a60*/  LEA R88, P3, R177, UR4, 0x1 ;  /* 0x00000004b1587c11 */ /* 0x000fc8000f8608ff */
[----:B------:R-:W-:-:S05]  /*4a70*/  LEA.HI.X R89, R177, UR5, R178, 0x1, P3 ;  /* 0x00000005b1597c11 */ /* 0x000fca00098f0cb2 */
[----:B--2---:R2:W-:Y:S04]  /*4a80*/  STG.E.128 desc[UR6][R88.64], R44 ;  /* 0x0000002c58007986 */ /* 0x0045e8000c101d06 */
.L_x_6686:
[----:B------:R-:W-:Y:S05]  /*4a90*/  BSYNC B1 ;  /* 0x0000000000017941 */ /* 0x000fea0003800000 */
.L_x_6685:
[----:B------:R-:W-:Y:S04]  /*4aa0*/  BSSY B1, `(.L_x_6693) ;  /* 0x000007a000017945 */ /* 0x000fe80003800000 */
[----:B------:R-:W-:Y:S05]  /*4ab0*/  @P4 BRA `(.L_x_6694) ;  /* 0x0000000400e04947 */ /* 0x000fea0003800000 */
[----:B--2---:R-:W-:Y:S01]  /*4ac0*/  IADD3 R89, P3, P4, R158, R136, R16 ;  /* 0x000000889e597210 */ /* 0x004fe20007c7e010 */
[----:B------:R-:W-:Y:S03]  /*4ad0*/  BSSY B2, `(.L_x_6695) ;  /* 0x000003c000027945 */ /* 0x000fe60003800000 */
[----:B------:R-:W-:Y:S01]  /*4ae0*/  IADD3.X R88, R123, R93, R17, P3, P4 ;  /* 0x0000005d7b587210 */ /* 0x000fe20001fe8411 */
[----:B------:R-:W-:Y:S08]  /*4af0*/  @P0 BRA `(.L_x_6696) ;  /* 0x0000000000e40947 */ /* 0x000ff00003800000 */
        /* <DEDUP_REMOVED lines=51> */
.L_x_6698:
[----:B------:R-:W-:Y:S05]  /*4e30*/  BSYNC B3 ;  /* 0x0000000000037941 */ /* 0x000fea0003800000 */
.L_x_6697:
[----:B------:R-:W-:Y:S01]  /*4e40*/  ULDC.64 UR4, c[0x0][0x2e8] ;  /* 0x0000ba0000047ab9 */ /* 0x000fe20000000a00 */
[----:B------:R-:W-:Y:S01]  /*4e50*/  ULDC.64 UR6, c[0x0][0x208] ;  /* 0x0000820000067ab9 */ /* 0x000fe20000000a00 */
[----:B------:R-:W-:-:S04]  /*4e60*/  LEA R84, P3, R90, UR4, 0x1 ;  /* 0x000000045a547c11 */ /* 0x000fc8000f8608ff */
[----:B------:R-:W-:-:S05]  /*4e70*/  LEA.HI.X R85, R90, UR5, R91, 0x1, P3 ;  /* 0x000000055a557c11 */ /* 0x000fca00098f0c5b */
[----:B--2---:R2:W-:Y:S04]  /*4e80*/  STG.E.128 desc[UR6][R84.64], R44 ;  /* 0x0000002c54007986 */ /* 0x0045e8000c101d06 */
.L_x_6696:
[----:B------:R-:W-:Y:S05]  /*4e90*/  BSYNC B2 ;  /* 0x0000000000027941 */ /* 0x000fea0003800000 */
.L_x_6695:
[----:B------:R-:W-:Y:S05]  /*4ea0*/  @P1 BRA `(.L_x_6694) ;  /* 0x0000000000e41947 */ /* 0x000fea0003800000 */
[----:B-12---:R1:W2:Y:S01]  /*4eb0*/  LDS.128 R44, [R5+0x24c00] ;  /* 0x024c0000052c7984 */ /* 0x0062a20000000c00 */
[----:B------:R-:W-:Y:S01]  /*4ec0*/  IADD3 R89, P3, R89, R14, RZ ;  /* 0x0000000e59597210 */ /* 0x000fe20007f7e0ff */
[----:B------:R-:W-:Y:S04]  /*4ed0*/  BSSY B2, `(.L_x_6699) ;  /* 0x0000031000027945 */ /* 0x000fe80003800000 */
[----:B------:R-:W-:Y:S01]  /*4ee0*/  IMAD.X R88, R88, 0x1, R11, P3 ;  /* 0x0000000158587824 */ /* 0x000fe200018e060b */
[----:B------:R-:W-:-:S13]  /*4ef0*/  ISETP.GE.AND P3, PT, R220, R92, PT ;  /* 0x0000005cdc00720c */ /* 0x000fda0003f66270 */
[----:B-1----:R-:W-:Y:S05]  /*4f00*/  @P3 BRA `(.L_x_6700) ;  /* 0x0000000000b43947 */ /* 0x002fea0003800000 */
[----:B------:R-:W-:Y:S02]  /*4f10*/  SHF.R.U64 R85, R82, 0x10, R83 ;  /* 0x0000001052557819 */ /* 0x000fe40000001253 */
[----:B------:R-:W-:Y:S02]  /*4f20*/  SHF.R.U64 R84, R80, 0x10, R81 ;  /* 0x0000001050547819 */ /* 0x000fe40000001251 */
[----:B------:R-:W-:Y:S02]  /*4f30*/  PRMT R82, R156, 0x5432, R85 ;  /* 0x000054329c527816 */ /* 0x000fe40000000055 */
        /* <DEDUP_REMOVED lines=12> */
[C---:B------:R-:W-:Y:S01]  /*5000*/  FFMA.FTZ R86, R45.reuse, R85, -R86 ;  /* 0x000000552d567223 */ /* 0x040fe20000010856 */
[----:B------:R-:W-:Y:S01]  /*5010*/  PRMT R172, R172, 0x5410, R81 ;  /* 0x00005410acac7816 */ /* 0x000fe20000000051 */
[----:B------:R-:W-:Y:S01]  /*5020*/  FFMA.FTZ R45, R45, R87, R80 ;  /* 0x000000572d2d7223 */ /* 0x000fe20000010050 */
[----:B------:R-:W-:Y:S01]  /*5030*/  LOP3.LUT R80, R46, 0xffff0000, RZ, 0xc0, !PT ;  /* 0xffff00002e507812 */ /* 0x000fe200078ec0ff */
[C---:B------:R-:W-:Y:S01]  /*5040*/  IMAD.U32 R87, R187.reuse, 0x10000, RZ ;  /* 0x00010000bb577824 */ /* 0x040fe200078e00ff */
[----:B------:R-:W-:Y:S01]  /*5050*/  LOP3.LUT R187, R187, 0xffff0000, RZ, 0xc0, !PT ;  /* 0xffff0000bbbb7812 */ /* 0x000fe200078ec0ff */
[C---:B------:R-:W-:Y:S01]  /*5060*/  IMAD.U32 R81, R172.reuse, 0x10000, RZ ;  /* 0x00010000ac517824 */ /* 0x040fe200078e00ff */
[----:B------:R-:W-:Y:S01]  /*5070*/  LOP3.LUT R172, R172, 0xffff0000, RZ, 0xc0, !PT ;  /* 0xffff0000acac7812 */ /* 0x000fe200078ec0ff */
[----:B------:R-:W-:Y:S01]  /*5080*/  IMAD.U32 R83, R46, 0x10000, RZ ;  /* 0x000100002e537824 */ /* 0x000fe200078e00ff */
[C---:B------:R-:W-:Y:S01]  /*5090*/  LOP3.LUT R46, R47.reuse, 0xffff0000, RZ, 0xc0, !PT ;  /* 0xffff00002f2e7812 */ /* 0x040fe200078ec0ff */
[----:B------:R-:W-:-:S02]  /*50a0*/  IMAD.U32 R85, R47, 0x10000, RZ ;  /* 0x000100002f557824 */ /* 0x000fc400078e00ff */
[----:B------:R-:W-:Y:S01]  /*50b0*/  FMUL.FTZ R90, R80, R87 ;  /* 0x00000057505a7220 */ /* 0x000fe20000410000 */
[----:B------:R-:W-:Y:S02]  /*50c0*/  IMAD.U32 R47, R44, 0x10000, RZ ;  /* 0x000100002c2f7824 */ /* 0x000fe400078e00ff */
[-C--:B------:R-:W-:Y:S01]  /*50d0*/  FMUL.FTZ R80, R80, R81.reuse ;  /* 0x0000005150507220 */ /* 0x080fe20000410000 */
[----:B------:R-:W-:Y:S01]  /*50e0*/  LOP3.LUT R44, R44, 0xffff0000, RZ, 0xc0, !PT ;  /* 0xffff00002c2c7812 */ /* 0x000fe200078ec0ff */
[C---:B------:R-:W-:Y:S01]  /*50f0*/  FFMA.FTZ R90, R83.reuse, R81, -R90 ;  /* 0x00000051535a7223 */ /* 0x040fe2000001085a */
[C---:B------:R-:W-:Y:S01]  /*5100*/  FMUL.FTZ R94, R46.reuse, R172 ;  /* 0x000000ac2e5e7220 */ /* 0x040fe20000410000 */
[----:B------:R-:W-:Y:S01]  /*5110*/  FFMA.FTZ R83, R83, R87, R80 ;  /* 0x0000005753537223 */ /* 0x000fe20000010050 */
[-C--:B------:R-:W-:Y:S01]  /*5120*/  FMUL.FTZ R80, R46, R187.reuse ;  /* 0x000000bb2e507220 */ /* 0x080fe20000410000 */
        /* <DEDUP_REMOVED lines=8> */
[----:B------:R-:W-:Y:S02]  /*51b0*/  F2FP.BF16.F32.PACK_AB R44, R81, R46 ;  /* 0x0000002e512c723e */ /* 0x000fe400000010ff */
[----:B------:R-:W-:Y:S01]  /*51c0*/  F2FP.BF16.F32.PACK_AB R47, R85, R80 ;  /* 0x00000050552f723e */ /* 0x000fe200000010ff */
[----:B------:R-:W-:-:S07]  /*51d0*/  IMAD.MOV.U32 R46, RZ, RZ, R90 ;  /* 0x000000ffff2e7224 */ /* 0x000fce00078e005a */
.L_x_6700:
[----:B------:R-:W-:Y:S05]  /*51e0*/  BSYNC B2 ;  /* 0x0000000000027941 */ /* 0x000fea0003800000 */
.L_x_6699:
[----:B------:R-:W-:Y:S01]  /*51f0*/  ULDC.64 UR4, c[0x0][0x2e8] ;  /* 0x0000ba0000047ab9 */ /* 0x000fe20000000a00 */
[----:B------:R-:W-:Y:S01]  /*5200*/  ULDC.64 UR6, c[0x0][0x208] ;  /* 0x0000820000067ab9 */ /* 0x000fe20000000a00 */
[----:B------:R-:W-:-:S04]  /*5210*/  LEA R80, P3, R89, UR4, 0x1 ;  /* 0x0000000459507c11 */ /* 0x000fc8000f8608ff */
[----:B------:R-:W-:-:S05]  /*5220*/  LEA.HI.X R81, R89, UR5, R88, 0x1, P3 ;  /* 0x0000000559517c11 */ /* 0x000fca00098f0c58 */
[----:B--2---:R3:W-:Y:S04]  /*5230*/  STG.E.128 desc[UR6][R80.64], R44 ;  /* 0x0000002c50007986 */ /* 0x0047e8000c101d06 */
.L_x_6694:
[----:B------:R-:W-:Y:S05]  /*5240*/  BSYNC B1 ;  /* 0x0000000000017941 */ /* 0x000fea0003800000 */
.L_x_6693:
[----:B--2---:R-:W2:Y:S01]  /*5250*/  LDL R89, [R1] ;  /* 0x0000000001597983 */ /* 0x004ea20000100800 */
[----:B------:R-:W-:Y:S01]  /*5260*/  BSSY B1, `(.L_x_6701) ;  /* 0x000007a000017945 */ /* 0x000fe20003800000 */
[----:B--2---:R-:W-:-:S13]  /*5270*/  LOP3.LUT P3, RZ, R89, 0x4, RZ, 0xc0, !PT ;  /* 0x0000000459ff7812 */ /* 0x004fda000786c0ff */
[----:B------:R-:W-:Y:S05]  /*5280*/  @P3 BRA `(.L_x_6702) ;  /* 0x0000000400dc3947 */ /* 0x000fea0003800000 */
[----:B---3--:R-:W-:Y:S01]  /*5290*/  IADD3 R81, P3, P4, R125, R136, R16 ;  /* 0x000000887d517210 */ /* 0x008fe20007c7e010 */
        /* <DEDUP_REMOVED lines=19> */
[----:B------:R-:W-:Y:S02]  /*53d0*/  LOP3.LUT R45, R45, 0xffff0000, RZ, 0xc0, !PT ;  /* 0xffff00002d2d7812 */ /* 0x000fe400078ec0ff */
[----:B------:R-:W-:Y:S01]  /*53e0*/  LOP3.LUT R88, R200, 0xffff0000, RZ, 0xc0, !PT ;  /* 0xffff0000c8587812 */ /* 0x000fe200078ec0ff */
[----:B------:R-:W-:Y:S01]  /*53f0*/  IMAD.U32 R84, R201, 0x10000, RZ ;  /* 0x00010000c9547824 */ /* 0x000fe200078e00ff */
[----:B------:R-:W-:Y:S02]  /*5400*/  PRMT R170, R170, 0x5410, R85 ;  /* 0x00005410aaaa7816 */ /* 0x000fe40000000055 */
[----:B------:R-:W-:Y:S01]  /*5410*/  LOP3.LUT R87, R171, 0xffff0000, RZ, 0xc0, !PT ;  /* 0xffff0000ab577812 */ /* 0x000fe200078ec0ff */
[----:B------:R-:W-:Y:S01]  /*5420*/  FMUL.FTZ R77, R45, R88 ;  /* 0x000000582d4d7220 */ /* 0x000fe20000410000 */
[----:B------:R-:W-:Y:S01]  /*5430*/  LOP3.LUT R46, R46, 0xffff0000, RZ, 0xc0, !PT ;  /* 0xffff00002e2e7812 */ /* 0x000fe200078ec0ff */
[----:B------:R-:W-:Y:S01]  /*5440*/  IMAD.U32 R85, R170, 0x10000, RZ ;  /* 0x00010000aa557824 */ /* 0x000fe200078e00ff */
[----:B------:R-:W-:Y:S01]  /*5450*/  LOP3.LUT R78, R47, 0xffff0000, RZ, 0xc0, !PT ;  /* 0xffff00002f4e7812 */ /* 0x000fe200078ec0ff */
[-C--:B------:R-:W-:Y:S01]  /*5460*/  FMUL.FTZ R45, R45, R87.reuse ;  /* 0x000000572d2d7220 */ /* 0x080fe20000410000 */
[----:B------:R-:W-:Y:S01]  /*5470*/  FFMA.FTZ R77, R86, R87, -R77 ;  /* 0x00000057564d7223 */ /* 0x000fe2000001084d */
[C---:B------:R-:W-:Y:S01]  /*5480*/  FMUL.FTZ R90, R46.reuse, R84 ;  /* 0x000000542e5a7220 */ /* 0x040fe20000410000 */
[-C--:B------:R-:W-:Y:S01]  /*5490*/  FMUL.FTZ R46, R46, R85.reuse ;  /* 0x000000552e2e7220 */ /* 0x080fe20000410000 */
[----:B------:R-:W-:Y:S01]  /*54a0*/  FFMA.FTZ R86, R86, R88, R45 ;  /* 0x0000005856567223 */ /* 0x000fe2000001002d */
[----:B------:R-:W-:Y:S01]  /*54b0*/  LOP3.LUT R201, R201, 0xffff0000, RZ, 0xc0, !PT ;  /* 0xffff0000c9c97812 */ /* 0x000fe200078ec0ff */
[----:B------:R-:W-:Y:S01]  /*54c0*/  FFMA.FTZ R90, R79, R85, -R90 ;  /* 0x000000554f5a7223 */ /* 0x000fe2000001085a */
[----:B------:R-:W-:Y:S01]  /*54d0*/  LOP3.LUT R44, R44, 0xffff0000, RZ, 0xc0, !PT ;  /* 0xffff00002c2c7812 */ /* 0x000fe200078ec0ff */
[----:B------:R-:W-:Y:S01]  /*54e0*/  IMAD.U32 R171, R171, 0x10000, RZ ;  /* 0x00010000abab7824 */ /* 0x000fe200078e00ff */
[----:B------:R-:W-:Y:S01]  /*54f0*/  LOP3.LUT R170, R170, 0xffff0000, RZ, 0xc0, !PT ;  /* 0xffff0000aaaa7812 */ /* 0x000fe200078ec0ff */
[----:B------:R-:W-:Y:S01]  /*5500*/  FFMA.FTZ R79, R79, R84, R46 ;  /* 0x000000544f4f7223 */ /* 0x000fe2000001002e */
[----:B------:R-:W-:Y:S01]  /*5510*/  SHF.L.U32 R45, R200, 0x10, RZ ;  /* 0x00000010c82d7819 */ /* 0x000fe200000006ff */
[----:B------:R-:W-:-:S02]  /*5520*/  IMAD.U32 R47, R47, 0x10000, RZ ;  /* 0x000100002f2f7824 */ /* 0x000fc400078e00ff */
        /* <DEDUP_REMOVED lines=11> */
[----:B------:R-:W-:-:S07]  /*55e0*/  F2FP.BF16.F32.PACK_AB R44, R44, R85 ;  /* 0x000000552c2c723e */ /* 0x000fce00000010ff */
.L_x_6706:
[----:B------:R-:W-:Y:S05]  /*55f0*/  BSYNC B3 ;  /* 0x0000000000037941 */ /* 0x000fea0003800000 */
.L_x_6705:
[----:B------:R-:W-:Y:S01]  /*5600*/  ULDC.64 UR4, c[0x0][0x2e8] ;  /* 0x0000ba0000047ab9 */ /* 0x000fe20000000a00 */
[----:B------:R-:W-:Y:S01]  /*5610*/  ULDC.64 UR6, c[0x0][0x208] ;  /* 0x0000820000067ab9 */ /* 0x000fe20000000a00 */
[----:B------:R-:W-:-:S04]  /*5620*/  LEA R76, P3, R82, UR4, 0x1 ;  /* 0x00000004524c7c11 */ /* 0x000fc8000f8608ff */
[----:B------:R-:W-:-:S05]  /*5630*/  LEA.HI.X R77, R82, UR5, R83, 0x1, P3 ;  /* 0x00000005524d7c11 */ /* 0x000fca00098f0c53 */
[----:B--2---:R2:W-:Y:S04]  /*5640*/  STG.E.128 desc[UR6][R76.64], R44 ;  /* 0x0000002c4c007986 */ /* 0x0045e8000c101d06 */
.L_x_6704:
[----:B------:R-:W-:Y:S05]  /*5650*/  BSYNC B2 ;  /* 0x0000000000027941 */ /* 0x000fea0003800000 */
.L_x_6703:
        /* <DEDUP_REMOVED lines=8> */
[----:B------:R-:W-:Y:S01]  /*56e0*/  SHF.R.U64 R76, R72, 0x10, R73 ;  /* 0x00000010484c7819 */ /* 0x000fe20000001249 */
[----:B--2---:R-:W-:Y:S01]  /*56f0*/  IMAD.U32 R72, R46, 0x10000, RZ ;  /* 0x000100002e487824 */ /* 0x004fe200078e00ff */
[----:B------:R-:W-:Y:S01]  /*5700*/  PRMT R166, R166, 0x5410, R77 ;  /* 0x00005410a6a67816 */ /* 0x000fe2000000004d */
[----:B------:R-:W-:Y:S01]  /*5710*/  IMAD.U32 R77, R45, 0x10000, RZ ;  /* 0x000100002d4d7824 */ /* 0x000fe200078e00ff */
[----:B------:R-:W-:Y:S02]  /*5720*/  SHF.R.U32.HI R74, RZ, 0x10, R75 ;  /* 0x00000010ff4a7819 */ /* 0x000fe4000001164b */
[----:B------:R-:W-:Y:S02]  /*5730*/  PRMT R157, R157, 0x5410, R76 ;  /* 0x000054109d9d7816 */ /* 0x000fe4000000004c */
[----:B------:R-:W-:-:S02]  /*5740*/  SHF.R.U32.HI R79, RZ, 0x10, R73 ;  /* 0x00000010ff4f7819 */ /* 0x000fc40000011649 */
[----:B------:R-:W-:Y:S01]  /*5750*/  LOP3.LUT R75, R45, 0xffff0000, RZ, 0xc0, !PT ;  /* 0xffff00002d4b7812 */ /* 0x000fe200078ec0ff */
[----:B------:R-:W-:Y:S01]  /*5760*/  IMAD.U32 R45, R44, 0x10000, RZ ;  /* 0x000100002c2d7824 */ /* 0x000fe200078e00ff */
[C---:B------:R-:W-:Y:S01]  /*5770*/  LOP3.LUT R82, R166.reuse, 0xffff0000, RZ, 0xc0, !PT ;  /* 0xffff0000a6527812 */ /* 0x040fe200078ec0ff */
[----:B------:R-:W-:Y:S01]  /*5780*/  IMAD.U32 R166, R166, 0x10000, RZ ;  /* 0x00010000a6a67824 */ /* 0x000fe200078e00ff */
[----:B------:R-:W-:Y:S02]  /*5790*/  PRMT R167, R167, 0x5410, R74 ;  /* 0x00005410a7a77816 */ /* 0x000fe4000000004a */
[----:B------:R-:W-:Y:S01]  /*57a0*/  LOP3.LUT R76, R157, 0xffff0000, RZ, 0xc0, !PT ;  /* 0xffff00009d4c7812 */ /* 0x000fe200078ec0ff */
[----:B------:R-:W-:Y:S01]  /*57b0*/  FMUL.FTZ R84, R75, R82 ;  /* 0x000000524b547220 */ /* 0x000fe20000410000 */
[----:B------:R-:W-:Y:S01]  /*57c0*/  PRMT R156, R156, 0x5410, R79 ;  /* 0x000054109c9c7816 */ /* 0x000fe2000000004f */
[----:B------:R-:W-:Y:S01]  /*57d0*/  IMAD.U32 R74, R167, 0x10000, RZ ;  /* 0x00010000a74a7824 */ /* 0x000fe200078e00ff */
[----:B------:R-:W-:Y:S01]  /*57e0*/  LOP3.LUT R73, R46, 0xffff0000, RZ, 0xc0, !PT ;  /* 0xffff00002e497812 */ /* 0x000fe200078ec0ff */
[----:B------:R-:W-:Y:S01]  /*57f0*/  FMUL.FTZ R79, R75, R76 ;  /* 0x0000004c4b4f7220 */ /* 0x000fe20000410000 */
[----:B------:R-:W-:Y:S01]  /*5800*/  LOP3.LUT R75, R44, 0xffff0000, RZ, 0xc0, !PT ;  /* 0xffff00002c4b7812 */ /* 0x000fe200078ec0ff */
[----:B------:R-:W-:-:S02]  /*5810*/  IMAD.U32 R78, R156, 0x10000, RZ ;  /* 0x000100009c4e7824 */ /* 0x000fc400078e00ff */
[----:B------:R-:W-:Y:S01]  /*5820*/  FFMA.FTZ R44, R77, R76, -R84 ;  /* 0x0000004c4d2c7223 */ /* 0x000fe20000010854 */
[----:B------:R-:W-:Y:S01]  /*5830*/  FMUL.FTZ R83, R73, R74 ;  /* 0x0000004a49537220 */ /* 0x000fe20000410000 */
        /* <DEDUP_REMOVED lines=8> */
[----:B------:R-:W-:Y:S01]  /*58c0*/  FMUL.FTZ R74, R46, R167 ;  /* 0x000000a72e4a7220 */ /* 0x000fe20000410000 */
[----:B------:R-:W-:-:S02]  /*58d0*/  IMAD.U32 R47, R47, 0x10000, RZ ;  /* 0x000100002f2f7824 */ /* 0x000fc400078e00ff */
[----:B------:R-:W-:Y:S01]  /*58e0*/  FMUL.FTZ R78, R46, R156 ;  /* 0x0000009c2e4e7220 */ /* 0x000fe20000410000 */
        /* <DEDUP_REMOVED lines=11> */
.L_x_6708:
[----:B------:R-:W-:Y:S05]  /*59a0*/  BSYNC B2 ;  /* 0x0000000000027941 */ /* 0x000fea0003800000 */
.L_x_6707:
[----:B------:R-:W-:Y:S01]  /*59b0*/  ULDC.64 UR4, c[0x0][0x2e8] ;  /* 0x0000ba0000047ab9 */ /* 0x000fe20000000a00 */
[----:B------:R-:W-:Y:S01]  /*59c0*/  ULDC.64 UR6, c[0x0][0x208] ;  /* 0x0000820000067ab9 */ /* 0x000fe20000000a00 */
[----:B------:R-:W-:-:S04]  /*59d0*/  LEA R72, P3, R81, UR4, 0x1 ;  /* 0x0000000451487c11 */ /* 0x000fc8000f8608ff */
[----:B------:R-:W-:-:S05]  /*59e0*/  LEA.HI.X R73, R81, UR5, R80, 0x1, P3 ;  /* 0x0000000551497c11 */ /* 0x000fca00098f0c50 */
[----:B--2---:R4:W-:Y:S04]  /*59f0*/  STG.E.128 desc[UR6][R72.64], R44 ;  /* 0x0000002c48007986 */ /* 0x0049e8000c101d06 */
.L_x_6702:
[----:B------:R-:W-:Y:S05]  /*5a00*/  BSYNC B1 ;  /* 0x0000000000017941 */ /* 0x000fea0003800000 */
.L_x_6701:
[----:B------:R-:W-:Y:S01]  /*5a10*/  LOP3.LUT P3, RZ, R89, 0x8, RZ, 0xc0, !PT ;  /* 0x0000000859ff7812 */ /* 0x000fe2000786c0ff */
[----:B------:R-:W-:-:S12]  /*5a20*/  BSSY B1, `(.L_x_6709) ;  /* 0x000007b000017945 */ /* 0x000fd80003800000 */
[----:B------:R-:W-:Y:S05]  /*5a30*/  @P3 BRA `(.L_x_6710) ;  /* 0x0000000400e43947 */ /* 0x000fea0003800000 */
[----:B----4-:R-:W-:Y:S01]  /*5a40*/  IADD3 R73, P3, P4, R127, R136, R16 ;  /* 0x000000887f497210 */ /* 0x010fe20007c7e010 */
[----:B------:R-:W-:Y:S03]  /*5a50*/  BSSY B2, `(.L_x_6711) ;  /* 0x000003c000027945 */ /* 0x000fe60003800000 */
[----:B------:R-:W-:Y:S01]  /*5a60*/  IADD3.X R72, R126, R93, R17, P3, P4 ;  /* 0x0000005d7e487210 */ /* 0x000fe20001fe8411 */
[----:B------:R-:W-:Y:S08]  /*5a70*/  @P0 BRA `(.L_x_6712) ;  /* 0x0000000000e40947 */ /* 0x000ff00003800000 */
[----:B-123--:R1:W2:Y:S01]  /*5a80*/  LDS.128 R44, [R5+0x21400] ;  /* 0x02140000052c7984 */ /* 0x00e2a20000000c00 */
        /* <DEDUP_REMOVED lines=50> */
.L_x_6714:
[----:B------:R-:W-:Y:S05]  /*5db0*/  BSYNC B3 ;  /* 0x0000000000037941 */ /* 0x000fea0003800000 */
.L_x_6713:
[----:B------:R-:W-:Y:S01]  /*5dc0*/  ULDC.64 UR4, c[0x0][0x2e8] ;  /* 0x0000ba0000047ab9 */ /* 0x000fe20000000a00 */
[----:B------:R-:W-:Y:S01]  /*5dd0*/  ULDC.64 UR6, c[0x0][0x208] ;  /* 0x0000820000067ab9 */ /* 0x000fe20000000a00 */
[----:B------:R-:W-:-:S04]  /*5de0*/  LEA R68, P3, R74, UR4, 0x1 ;  /* 0x000000044a447c11 */ /* 0x000fc8000f8608ff */
[----:B------:R-:W-:-:S05]  /*5df0*/  LEA.HI.X R69, R74, UR5, R75, 0x1, P3 ;  /* 0x000000054a457c11 */ /* 0x000fca00098f0c4b */
[----:B--2---:R4:W-:Y:S04]  /*5e00*/  STG.E.128 desc[UR6][R68.64], R44 ;  /* 0x0000002c44007986 */ /* 0x0049e8000c101d06 */
.L_x_6712:
[----:B------:R-:W-:Y:S05]  /*5e10*/  BSYNC B2 ;  /* 0x0000000000027941 */ /* 0x000fea0003800000 */
.L_x_6711:
[----:B------:R-:W-:Y:S05]  /*5e20*/  @P1 BRA `(.L_x_6710) ;  /* 0x0000000000e81947 */ /* 0x000fea0003800000 */
[----:B-1234-:R1:W2:Y:S01]  /*5e30*/  LDS.128 R44, [R5+0x26c00] ;  /* 0x026c0000052c7984 */ /* 0x01e2a20000000c00 */
[----:B------:R-:W-:Y:S01]  /*5e40*/  IADD3 R73, P3, R73, R14, RZ ;  /* 0x0000000e49497210 */ /* 0x000fe20007f7e0ff */
[----:B------:R-:W-:Y:S04]  /*5e50*/  BSSY B2, `(.L_x_6715) ;  /* 0x0000032000027945 */ /* 0x000fe80003800000 */
[----:B------:R-:W-:Y:S01]  /*5e60*/  IMAD.X R72, R72, 0x1, R11, P3 ;  /* 0x0000000148487824 */ /* 0x000fe200018e060b */
[----:B------:R-:W-:-:S13]  /*5e70*/  ISETP.GE.AND P3, PT, R220, R92, PT ;  /* 0x0000005cdc00720c */ /* 0x000fda0003f66270 */
[----:B-1----:R-:W-:Y:S05]  /*5e80*/  @P3 BRA `(.L_x_6716) ;  /* 0x0000000000b83947 */ /* 0x002fea0003800000 */
[----:B------:R-:W-:Y:S02]  /*5e90*/  SHF.R.U32.HI R68, RZ, 0x10, R67 ;  /* 0x00000010ff447819 */ /* 0x000fe40000011643 */
[----:B------:R-:W-:Y:S02]  /*5ea0*/  SHF.R.U32.HI R70, RZ, 0x10, R65 ;  /* 0x00000010ff467819 */ /* 0x000fe40000011641 */
[----:B------:R-:W-:Y:S01]  /*5eb0*/  SHF.R.U64 R69, R66, 0x10, R67 ;  /* 0x0000001042457819 */ /* 0x000fe20000001243 */
[----:B--2---:R-:W-:Y:S01]  /*5ec0*/  IMAD.U32 R66, R47, 0x10000, RZ ;  /* 0x000100002f427824 */ /* 0x004fe200078e00ff */
        /* <DEDUP_REMOVED lines=42> */
.L_x_6716:
[----:B------:R-:W-:Y:S05]  /*6170*/  BSYNC B2 ;  /* 0x0000000000027941 */ /* 0x000fea0003800000 */
.L_x_6715:
[----:B------:R-:W-:Y:S01]  /*6180*/  ULDC.64 UR4, c[0x0][0x2e8] ;  /* 0x0000ba0000047ab9 */ /* 0x000fe20000000a00 */
[----:B------:R-:W-:Y:S01]  /*6190*/  ULDC.64 UR6, c[0x0][0x208] ;  /* 0x0000820000067ab9 */ /* 0x000fe20000000a00 */
[----:B------:R-:W-:-:S04]  /*61a0*/  LEA R64, P3, R73, UR4, 0x1 ;  /* 0x0000000449407c11 */ /* 0x000fc8000f8608ff */
[----:B------:R-:W-:-:S05]  /*61b0*/  LEA.HI.X R65, R73, UR5, R72, 0x1, P3 ;  /* 0x0000000549417c11 */ /* 0x000fca00098f0c48 */
[----:B--2---:R1:W-:Y:S04]  /*61c0*/  STG.E.128 desc[UR6][R64.64], R44 ;  /* 0x0000002c40007986 */ /* 0x0043e8000c101d06 */
.L_x_6710:
[----:B------:R-:W-:Y:S05]  /*61d0*/  BSYNC B1 ;  /* 0x0000000000017941 */ /* 0x000fea0003800000 */
.L_x_6709:
[----:B------:R-:W-:Y:S01]  /*61e0*/  LOP3.LUT P3, RZ, R89, 0x2, RZ, 0xc0, !PT ;  /* 0x0000000259ff7812 */ /* 0x000fe2000786c0ff */
[----:B------:R-:W-:-:S12]  /*61f0*/  BSSY B1, `(.L_x_6717) ;  /* 0x000007c000017945 */ /* 0x000fd80003800000 */
[----:B------:R-:W-:Y:S05]  /*6200*/  @P3 BRA `(.L_x_6718) ;  /* 0x0000000400e83947 */ /* 0x000fea0003800000 */
[----:B-1----:R-:W-:Y:S01]  /*6210*/  IADD3 R65, P3, P4, R130, R136, R16 ;  /* 0x0000008882417210 */ /* 0x002fe20007c7e010 */
[----:B------:R-:W-:Y:S03]  /*6220*/  BSSY B2, `(.L_x_6719) ;  /* 0x000003d000027945 */ /* 0x000fe60003800000 */
[----:B------:R-:W-:Y:S01]  /*6230*/  IADD3.X R64, R128, R93, R17, P3, P4 ;  /* 0x0000005d80407210 */ /* 0x000fe20001fe8411 */
[----:B------:R-:W-:Y:S08]  /*6240*/  @P0 BRA `(.L_x_6720) ;  /* 0x0000000000e80947 */ /* 0x000ff00003800000 */
[----:B--234-:R1:W2:Y:S01]  /*6250*/  LDS.128 R44, [R5+0x22400] ;  /* 0x02240000052c7984 */ /* 0x01c2a20000000c00 */
        /* <DEDUP_REMOVED lines=51> */
.L_x_6722:
[----:B------:R-:W-:Y:S05]  /*6590*/  BSYNC B3 ;  /* 0x0000000000037941 */ /* 0x000fea0003800000 */
.L_x_6721:
[----:B------:R-:W-:Y:S01]  /*65a0*/  ULDC.64 UR4, c[0x0][0x2e8] ;  /* 0x0000ba0000047ab9 */ /* 0x000fe20000000a00 */
[----:B------:R-:W-:Y:S01]  /*65b0*/  ULDC.64 UR6, c[0x0][0x208] ;  /* 0x0000820000067ab9 */ /* 0x000fe20000000a00 */
[----:B------:R-:W-:-:S04]  /*65c0*/  LEA R60, P3, R66, UR4, 0x1 ;  /* 0x00000004423c7c11 */ /* 0x000fc8000f8608ff */
[----:B------:R-:W-:-:S05]  /*65d0*/  LEA.HI.X R61, R66, UR5, R67, 0x1, P3 ;  /* 0x00000005423d7c11 */ /* 0x000fca00098f0c43 */
[----:B--2---:R1:W-:Y:S04]  /*65e0*/  STG.E.128 desc[UR6][R60.64], R44 ;  /* 0x0000002c3c007986 */ /* 0x0043e8000c101d06 */
.L_x_6720:
[----:B------:R-:W-:Y:S05]  /*65f0*/  BSYNC B2 ;  /* 0x0000000000027941 */ /* 0x000fea0003800000 */
.L_x_6719:
        /* <DEDUP_REMOVED lines=15> */
[----:B------:R-:W-:Y:S01]  /*66f0*/  PRMT R184, R184, 0x5410, R61 ;  /* 0x00005410b8b87816 */ /* 0x000fe2000000003d */
[----:B------:R-:W-:Y:S01]  /*6700*/  IMAD.U32 R63, R185, 0x10000, RZ ;  /* 0x00010000b93f7824 */ /* 0x000fe200078e00ff */
        /* <DEDUP_REMOVED lines=20> */
[----:B------:R-:W-:Y:S01]  /*6850*/  FMUL.FTZ R57, R59, R185 ;  /* 0x000000b93b397220 */ /* 0x000fe20000410000 */
        /* <DEDUP_REMOVED lines=15> */
.L_x_6724:
[----:B------:R-:W-:Y:S05]  /*6950*/  BSYNC B2 ;  /* 0x0000000000027941 */ /* 0x000fea0003800000 */
.L_x_6723:
[----:B------:R-:W-:Y:S01]  /*6960*/  ULDC.64 UR4, c[0x0][0x2e8] ;  /* 0x0000ba0000047ab9 */ /* 0x000fe20000000a00 */
[----:B------:R-:W-:Y:S01]  /*6970*/  ULDC.64 UR6, c[0x0][0x208] ;  /* 0x0000820000067ab9 */ /* 0x000fe20000000a00 */
[----:B------:R-:W-:-:S04]  /*6980*/  LEA R56, P3, R66, UR4, 0x1 ;  /* 0x0000000442387c11 */ /* 0x000fc8000f8608ff */
[----:B------:R-:W-:-:S05]  /*6990*/  LEA.HI.X R57, R66, UR5, R69, 0x1, P3 ;  /* 0x0000000542397c11 */ /* 0x000fca00098f0c45 */
[----:B--2---:R1:W-:Y:S04]  /*69a0*/  STG.E.128 desc[UR6][R56.64], R44 ;  /* 0x0000002c38007986 */ /* 0x0043e8000c101d06 */
.L_x_6718:
[----:B------:R-:W-:Y:S05]  /*69b0*/  BSYNC B1 ;  /* 0x0000000000017941 */ /* 0x000fea0003800000 */
.L_x_6717:
[----:B------:R-:W-:Y:S05]  /*69c0*/  @P5 BRA `(.L_x_6725) ;  /* 0x0000005400a05947 */ /* 0x000fea0003800000 */
[----:B------:R-:W-:Y:S01]  /*69d0*/  IADD3 R137, P3, P4, R133, R136, R16 ;  /* 0x0000008885897210 */ /* 0x000fe20007c7e010 */
[----:B------:R-:W-:Y:S03]  /*69e0*/  BSSY B1, `(.L_x_6726) ;  /* 0x000003d000017945 */ /* 0x000fe60003800000 */
[----:B------:R-:W-:Y:S01]  /*69f0*/  IADD3.X R62, R132, R93, R17, P3, P4 ;  /* 0x0000005d843e7210 */ /* 0x000fe20001fe8411 */
[----:B------:R-:W-:Y:S08]  /*6a00*/  @P0 BRA `(.L_x_6727) ;  /* 0x0000000000e80947 */ /* 0x000ff00003800000 */
[----:B-1234-:R1:W2:Y:S01]  /*6a10*/  LDS.128 R44, [R5+0x23400] ;  /* 0x02340000052c7984 */ /* 0x01e2a20000000c00 */
[----:B------:R-:W-:Y:S01]  /*6a20*/  IADD3 R60, P3, R137, R100, RZ ;  /* 0x00000064893c7210 */ /* 0x000fe20007f7e0ff */
[----:B------:R-:W-:Y:S04]  /*6a30*/  BSSY B2, `(.L_x_6728) ;  /* 0x0000032000027945 */ /* 0x000fe80003800000 */
[----:B------:R-:W-:Y:S01]  /*6a40*/  IMAD.X R65, R62, 0x1, R15, P3 ;  /* 0x000000013e417824 */ /* 0x000fe200018e060f */
[----:B------:R-:W-:-:S13]  /*6a50*/  ISETP.GE.AND P3, PT, R18, R92, PT ;  /* 0x0000005c1200720c */ /* 0x000fda0003f66270 */
        /* <DEDUP_REMOVED lines=47> */
.L_x_6729:
[----:B------:R-:W-:Y:S05]  /*6d50*/  BSYNC B2 ;  /* 0x0000000000027941 */ /* 0x000fea0003800000 */
.L_x_6728:
[----:B------:R-:W-:Y:S01]  /*6d60*/  ULDC.64 UR4, c[0x0][0x2e8] ;  /* 0x0000ba0000047ab9 */ /* 0x000fe20000000a00 */
[----:B------:R-:W-:Y:S01]  /*6d70*/  ULDC.64 UR6, c[0x0][0x208] ;  /* 0x0000820000067ab9 */ /* 0x000fe20000000a00 */
[----:B------:R-:W-:-:S04]  /*6d80*/  LEA R52, P3, R60, UR4, 0x1 ;  /* 0x000000043c347c11 */ /* 0x000fc8000f8608ff */
[----:B------:R-:W-:-:S05]  /*6d90*/  LEA.HI.X R53, R60, UR5, R65, 0x1, P3 ;  /* 0x000000053c357c11 */ /* 0x000fca00098f0c41 */
[----:B--2---:R1:W-:Y:S04]  /*6da0*/  STG.E.128 desc[UR6][R52.64], R44 ;  /* 0x0000002c34007986 */ /* 0x0043e8000c101d06 */
.L_x_6727:
[----:B------:R-:W-:Y:S05]  /*6db0*/  BSYNC B1 ;  /* 0x0000000000017941 */ /* 0x000fea0003800000 */
.L_x_6726:
[----:B------:R-:W-:Y:S05]  /*6dc0*/  @P1 BRA `(.L_x_6725) ;  /* 0x0000005000a01947 */ /* 0x000fea0003800000 */
[----:B-1234-:R1:W2:Y:S01]  /*6dd0*/  LDS.128 R44, [R5+0x28c00] ;  /* 0x028c0000052c7984 */ /* 0x01e2a20000000c00 */
        /* <DEDUP_REMOVED lines=8> */
[----:B------:R-:W-:Y:S02]  /*6e60*/  SHF.R.U32.HI R53, RZ, 0x10, R51 ;  /* 0x00000010ff357819 */ /* 0x000fe40000011633 */
[----:B------:R-:W-:Y:S02]  /*6e70*/  SHF.R.U32.HI R55, RZ, 0x10, R49 ;  /* 0x00000010ff377819 */ /* 0x000fe40000011631 */
[----:B------:R-:W-:Y:S02]  /*6e80*/  PRMT R97, R97, 0x5410, R52 ;  /* 0x0000541061617816 */ /* 0x000fe40000000034 */
[----:B------:R-:W-:-:S02]  /*6e90*/  PRMT R169, R169, 0x5410, R54 ;  /* 0x00005410a9a97816 */ /* 0x000fc40000000036 */
[----:B------:R-:W-:Y:S02]  /*6ea0*/  PRMT R96, R96, 0x5410, R53 ;  /* 0x0000541060607816 */ /* 0x000fe40000000035 */
[C---:B------:R-:W-:Y:S02]  /*6eb0*/  LOP3.LUT R51, R47.reuse, 0xffff0000, RZ, 0xc0, !PT ;  /* 0xffff00002f337812 */ /* 0x040fe400078ec0ff */
[----:B------:R-:W-:Y:S02]  /*6ec0*/  SHF.L.U32 R50, R47, 0x10, RZ ;  /* 0x000000102f327819 */ /* 0x000fe400000006ff */
        /* <DEDUP_REMOVED lines=36> */
.L_x_6731:
[----:B------:R-:W-:Y:S05]  /*7110*/  BSYNC B1 ;  /* 0x0000000000017941 */ /* 0x000fea0003800000 */
.L_x_6730:
[----:B------:R-:W-:Y:S01]  /*7120*/  ULDC.64 UR4, c[0x0][0x2e8] ;  /* 0x0000ba0000047ab9 */ /* 0x000fe20000000a00 */
[----:B------:R-:W-:Y:S01]  /*7130*/  ULDC.64 UR6, c[0x0][0x208] ;  /* 0x0000820000067ab9 */ /* 0x000fe20000000a00 */
[----:B------:R-:W-:-:S04]  /*7140*/  LEA R48, P3, R56, UR4, 0x1 ;  /* 0x0000000438307c11 */ /* 0x000fc8000f8608ff */
[----:B------:R-:W-:-:S05]  /*7150*/  LEA.HI.X R49, R56, UR5, R61, 0x1, P3 ;  /* 0x0000000538317c11 */ /* 0x000fca00098f0c3d */
[----:B--2---:R1:W-:Y:S01]  /*7160*/  STG.E.128 desc[UR6][R48.64], R44 ;  /* 0x0000002c30007986 */ /* 0x0043e2000c101d06 */
[----:B------:R-:W-:Y:S05]  /*7170*/  BRA `(.L_x_6725) ;  /* 0x0000004c00b47947 */ /* 0x000fea0003800000 */
.L_x_6669:
[----:B------:R-:W-:Y:S01]  /*7180*/  VIADD R44, R22, 0x20 ;  /* 0x00000020162c7836 */ /* 0x000fe20000000000 */
[----:B------:R-:W-:-:S04]  /*7190*/  ULDC.64 UR4, c[0x0][0x208] ;  /* 0x0000820000047ab9 */ /* 0x000fc80000000a00 */
[----:B------:R-:W-:Y:S01]  /*71a0*/  ISETP.GE.AND P4, PT, R44, R4, PT ;  /* 0x000000042c00720c */ /* 0x000fe20003f86270 */
[----:B------:R-:W-:-:S03]  /*71b0*/  VIADD R44, R22, 0x40 ;  /* 0x00000040162c7836 */ /* 0x000fc60000000000 */
[----:B------:R-:W-:-:S13]  /*71c0*/  ISETP.GE.OR P4, PT, R16, R92, P4 ;  /* 0x0000005c1000720c */ /* 0x000fda0002786670 */
[----:B------:R-:W-:Y:S01]  /*71d0*/  @!P4 IADD3 R58, P2, P3, R106, R96, R38 ;  /* 0x000000606a3ac210 */ /* 0x000fe20007b5e026 */
[----:B------:R-:W1:Y:S03]  /*71e0*/  @!P4 LDC.64 R62, c[0x0][0x400] ;  /* 0x00010000ff3ecb82 */ /* 0x000e660000000a00 */
[----:B------:R-:W-:Y:S02]  /*71f0*/  @!P4 IADD3.X R59, R27, R0, R41, P2, P3 ;  /* 0x000000001b3bc210 */ /* 0x000fe400017e6429 */
[----:B------:R-:W-:-:S04]  /*7200*/  @!P4 IADD3 R56, P2, P3, R112, R94, R32 ;  /* 0x0000005e7038c210 */ /* 0x000fc80007b5e020 */
[----:B------:R-:W-:Y:S02]  /*7210*/  @!P4 IADD3.X R57, R10, R3, R35, P2, P3 ;  /* 0x000000030a39c210 */ /* 0x000fe400017e6423 */
[----:B------:R-:W-:Y:S01]  /*7220*/  ISETP.GE.AND P3, PT, R44, R4, PT ;  /* 0x000000042c00720c */ /* 0x000fe20003f66270 */
[----:B------:R-:W-:-:S03]  /*7230*/  VIADD R44, R22, 0x80 ;  /* 0x00000080162c7836 */ /* 0x000fc60000000000 */
[----:B------:R-:W-:-:S13]  /*7240*/  ISETP.GE.OR P3, PT, R16, R92, P3 ;  /* 0x0000005c1000720c */ /* 0x000fda0001f66670 */
[----:B------:R-:W-:Y:S01]  /*7250*/  @!P3 IADD3 R50, P2, P5, R106, R37, R96 ;  /* 0x000000256a32b210 */ /* 0x000fe20007d5e060 */
[----:B------:R-:W2:Y:S03]  /*7260*/  @!P3 LDC.64 R68, c[0x0][0x3e8] ;  /* 0x0000fa00ff44bb82 */ /* 0x000ea60000000a00 */
[----:B0-----:R-:W-:Y:S02]  /*7270*/  @!P3 IADD3.X R51, R27, R40, R0, P2, P5 ;  /* 0x000000281b33b210 */ /* 0x001fe400017ea400 */
[----:B------:R-:W-:-:S03]  /*7280*/  @!P3 IADD3 R48, P2, P5, R112, R31, R94 ;  /* 0x0000001f7030b210 */ /* 0x000fc60007d5e05e */
[----:B------:R-:W0:Y:S01]  /*7290*/  @!P3 LDC.64 R70, c[0x0][0x400] ;  /* 0x00010000ff46bb82 */ /* 0x000e220000000a00 */
[----:B------:R-:W-:Y:S02]  /*72a0*/  @!P3 IADD3.X R49, R10, R34, R3, P2, P5 ;  /* 0x000000220a31b210 */ /* 0x000fe400017ea403 */
[----:B------:R-:W-:-:S04]  /*72b0*/  ISETP.GE.AND P2, PT, R44, R4, PT ;  /* 0x000000042c00720c */ /* 0x000fc80003f46270 */
[----:B------:R-:W-:-:S13]  /*72c0*/  ISETP.GE.OR P2, PT, R16, R92, P2 ;  /* 0x0000005c1000720c */ /* 0x000fda0001746670 */
[----:B------:R-:W-:Y:S01]  /*72d0*/  @!P2 IADD3 R46, P5, P6, R106, R36, R96 ;  /* 0x000000246a2ea210 */ /* 0x000fe20007ebe060 */
[----:B------:R-:W3:Y:S03]  /*72e0*/  @!P2 LDC.64 R76, c[0x0][0x3e8] ;  /* 0x0000fa00ff4cab82 */ /* 0x000ee60000000a00 */
[----:B------:R-:W-:Y:S02]  /*72f0*/  @!P2 IADD3.X R47, R27, R39, R0, P5, P6 ;  /* 0x000000271b2fa210 */ /* 0x000fe40002fec400 */
[----:B------:R-:W-:-:S03]  /*7300*/  @!P2 IADD3 R44, P5, P6, R112, R30, R94 ;  /* 0x0000001e702ca210 */ /* 0x000fc60007ebe05e */
[----:B------:R-:W4:Y:S01]  /*7310*/  @!P2 LDC.64 R78, c[0x0][0x400] ;  /* 0x00010000ff4eab82 */ /* 0x000f220000000a00 */
[----:B------:R-:W-:Y:S02]  /*7320*/  @!P2 IADD3.X R45, R10, R33, R3, P5, P6 ;  /* 0x000000210a2da210 */ /* 0x000fe40002fec403 */
[----:B------:R-:W-:-:S04]  /*7330*/  ISETP.GE.AND P5, PT, R22, R4, PT ;  /* 0x000000041600720c */ /* 0x000fc80003fa6270 */
[----:B------:R-:W-:-:S13]  /*7340*/  ISETP.GE.OR P5, PT, R16, R92, P5 ;  /* 0x0000005c1000720c */ /* 0x000fda0002fa6670 */
[----:B------:R-:W1:Y:S01]  /*7350*/  @!P5 LDC.64 R52, c[0x0][0x3e8] ;  /* 0x0000fa00ff34db82 */ /* 0x000e620000000a00 */
[----:B------:R-:W-:-:S05]  /*7360*/  @!P5 IADD3 R54, P6, R106, R96, RZ ;  /* 0x000000606a36d210 */ /* 0x000fca0007fde0ff */
[----:B------:R-:W-:Y:S01]  /*7370*/  @!P5 IMAD.X R55, R0, 0x1, R27, P6 ;  /* 0x000000010037d824 */ /* 0x000fe200030e061b */
[----:B-1----:R-:W-:-:S04]  /*7380*/  @!P5 LEA R52, P6, R54, R52, 0x1 ;  /* 0x000000343634d211 */ /* 0x002fc800078c08ff */
[----:B------:R-:W-:Y:S02]  /*7390*/  @!P5 LEA.HI.X R53, R54, R53, R55, 0x1, P6 ;  /* 0x000000353635d211 */ /* 0x000fe400030f0c37 */
[----:B------:R-:W1:Y:S01]  /*73a0*/  @!P5 LDC.64 R54, c[0x0][0x400] ;  /* 0x00010000ff36db82 */ /* 0x000e620000000a00 */
[----:B------:R-:W-:-:S05]  /*73b0*/  @!P5 IADD3 R60, P6, R112, R94, RZ ;  /* 0x0000005e703cd210 */ /* 0x000fca0007fde0ff */
[----:B------:R-:W-:Y:S01]  /*73c0*/  @!P5 IMAD.X R61, R3, 0x1, R10, P6 ;  /* 0x00000001033dd824 */ /* 0x000fe200030e060a */
[----:B-1----:R-:W-:-:S04]  /*73d0*/  @!P5 LEA R54, P6, R60, R54, 0x1 ;  /* 0x000000363c36d211 */ /* 0x002fc800078c08ff */
[----:B------:R-:W-:Y:S02]  /*73e0*/  @!P5 LEA.HI.X R55, R60, R55, R61, 0x1, P6 ;  /* 0x000000373c37d211 */ /* 0x000fe400030f0c3d */
[----:B------:R-:W1:Y:S02]  /*73f0*/  @!P4 LDC.64 R60, c[0x0][0x3e8] ;  /* 0x0000fa00ff3ccb82 */ /* 0x000e640000000a00 */
[----:B-1----:R-:W-:-:S04]  /*7400*/  @!P4 LEA R60, P6, R58, R60, 0x1 ;  /* 0x0000003c3a3cc211 */ /* 0x002fc800078c08ff */
[----:B------:R-:W-:Y:S02]  /*7410*/  @!P4 LEA.HI.X R61, R58, R61, R59, 0x1, P6 ;  /* 0x0000003d3a3dc211 */ /* 0x000fe400030f0c3b */
[----:B------:R-:W-:-:S04]  /*7420*/  @!P4 LEA R62, P6, R56, R62, 0x1 ;  /* 0x0000003e383ec211 */ /* 0x000fc800078c08ff */
[----:B------:R-:W-:Y:S02]  /*7430*/  @!P4 LEA.HI.X R63, R56, R63, R57, 0x1, P6 ;  /* 0x0000003f383fc211 */ /* 0x000fe400030f0c39 */
[----:B--2---:R-:W-:-:S04]  /*7440*/  @!P3 LEA R68, P6, R50, R68, 0x1 ;  /* 0x000000443244b211 */ /* 0x004fc800078c08ff */
[----:B------:R-:W-:Y:S02]  /*7450*/  @!P3 LEA.HI.X R69, R50, R69, R51, 0x1, P6 ;  /* 0x000000453245b211 */ /* 0x000fe400030f0c33 */
[----:B------:R-:W-:Y:S02]  /*7460*/  CS2R R50, SRZ ;  /* 0x0000000000327805 */ /* 0x000fe4000001ff00 */
[----:B0-----:R-:W-:-:S04]  /*7470*/  @!P3 LEA R70, P6, R48, R70, 0x1 ;  /* 0x000000463046b211 */ /* 0x001fc800078c08ff */
[----:B------:R-:W-:Y:S02]  /*7480*/  @!P3 LEA.HI.X R71, R48, R71, R49, 0x1, P6 ;  /* 0x000000473047b211 */ /* 0x000fe400030f0c31 */
[----:B------:R-:W-:Y:S02]  /*7490*/  CS2R R48, SRZ ;  /* 0x0000000000307805 */ /* 0x000fe4000001ff00 */
[----:B---3--:R-:W-:-:S04]  /*74a0*/  @!P2 LEA R76, P6, R46, R76, 0x1 ;  /* 0x0000004c2e4ca211 */ /* 0x008fc800078c08ff */
[----:B------:R-:W-:Y:S02]  /*74b0*/  @!P2 LEA.HI.X R77, R46, R77, R47, 0x1, P6 ;  /* 0x0000004d2e4da211 */ /* 0x000fe400030f0c2f */
[----:B------:R-:W-:Y:S02]  /*74c0*/  CS2R R46, SRZ ;  /* 0x00000000002e7805 */ /* 0x000fe4000001ff00 */
[C---:B----4-:R-:W-:Y:S01]  /*74d0*/  @!P2 LEA R78, P6, R44.reuse, R78, 0x1 ;  /* 0x0000004e2c4ea211 */ /* 0x050fe200078c08ff */
[----:B------:R0:W5:Y:S03]  /*74e0*/  @!P5 LDG.E.128 R48, desc[UR4][R54.64] ;  /* 0x000000043630d981 */ /* 0x000166000c1e1d00 */
[----:B------:R-:W-:Y:S02]  /*74f0*/  @!P2 LEA.HI.X R79, R44, R79, R45, 0x1, P6 ;  /* 0x0000004f2c4fa211 */ /* 0x000fe400030f0c2d */
[----:B------:R-:W-:-:S02]  /*7500*/  CS2R R44, SRZ ;  /* 0x00000000002c7805 */ /* 0x000fc4000001ff00 */
[----:B------:R-:W-:Y:S02]  /*7510*/  CS2R R58, SRZ ;  /* 0x00000000003a7805 */ /* 0x000fe4000001ff00 */
[----:B------:R-:W-:Y:S02]  /*7520*/  CS2R R56, SRZ ;  /* 0x0000000000387805 */ /* 0x000fe4000001ff00 */
[----:B------:R1:W5:Y:S01]  /*7530*/  @!P5 LDG.E.128 R44, desc[UR4][R52.64] ;  /* 0x00000004342cd981 */ /* 0x000362000c1e1d00 */
[----:B0-----:R-:W-:Y:S02]  /*7540*/  CS2R R54, SRZ ;  /* 0x0000000000367805 */ /* 0x001fe4000001ff00 */
[----:B------:R-:W-:Y:S02]  /*7550*/  CS2R R66, SRZ ;  /* 0x0000000000427805 */ /* 0x000fe4000001ff00 */
[----:B------:R-:W-:Y:S01]  /*7560*/  CS2R R64, SRZ ;  /* 0x0000000000407805 */ /* 0x000fe2000001ff00 */
[----:B------:R0:W5:Y:S01]  /*7570*/  @!P4 LDG.E.128 R56, desc[UR4][R62.64] ;  /* 0x000000043e38c981 */ /* 0x000162000c1e1d00 */
[----:B------:R-:W-:-:S04]  /*7580*/  VIADD R81, R22, 0x60 ;  /* 0x0000006016517836 */ /* 0x000fc80000000000 */
[----:B------:R-:W5:Y:S01]  /*7590*/  @!P3 LDG.E.128 R64, desc[UR4][R70.64] ;  /* 0x000000044640b981 */ /* 0x000f62000c1e1d00 */
[----:B-1----:R-:W-:Y:S02]  /*75a0*/  CS2R R52, SRZ ;  /* 0x0000000000347805 */ /* 0x002fe4000001ff00 */
[----:B0-----:R-:W-:-:S04]  /*75b0*/  CS2R R62, SRZ ;  /* 0x00000000003e7805 */ /* 0x001fc8000001ff00 */
[----:B------:R0:W5:Y:S02]  /*75c0*/  @!P4 LDG.E.128 R52, desc[UR4][R60.64] ;  /* 0x000000043c34c981 */ /* 0x000164000c1e1d00 */
[----:B0-----:R-:W-:-:S06]  /*75d0*/  CS2R R60, SRZ ;  /* 0x00000000003c7805 */ /* 0x001fcc000001ff00 */
[----:B------:R0:W5:Y:S01]  /*75e0*/  @!P3 LDG.E.128 R60, desc[UR4][R68.64] ;  /* 0x00000004443cb981 */ /* 0x000162000c1e1d00 */
[----:B------:R-:W-:-:S04]  /*75f0*/  ISETP.GE.AND P3, PT, R81, R4, PT ;  /* 0x000000045100720c */ /* 0x000fc80003f66270 */
[----:B------:R-:W-:Y:S02]  /*7600*/  ISETP.GE.OR P3, PT, R16, R92, P3 ;  /* 0x0000005c1000720c */ /* 0x000fe40001f66670 */
[----:B------:R-:W-:Y:S02]  /*7610*/  CS2R R70, SRZ ;  /* 0x0000000000467805 */ /* 0x000fe4000001ff00 */
[----:B------:R-:W-:Y:S02]  /*7620*/  CS2R R74, SRZ ;  /* 0x00000000004a7805 */ /* 0x000fe4000001ff00 */
[----:B------:R-:W-:Y:S02]  /*7630*/  CS2R R72, SRZ ;  /* 0x0000000000487805 */ /* 0x000fe4000001ff00 */
[----:B0-----:R-:W-:Y:S01]  /*7640*/  CS2R R68, SRZ ;  /* 0x0000000000447805 */ /* 0x001fe2000001ff00 */
[----:B------:R-:W-:Y:S01]  /*7650*/  VIADD R80, R22, 0xa0 ;  /* 0x000000a016507836 */ /* 0x000fe20000000000 */
[----:B------:R-:W-:Y:S02]  /*7660*/  BSSY B1, `(.L_x_6732) ;  /* 0x0000025000017945 */ /* 0x000fe40003800000 */
[----:B------:R0:W5:Y:S04]  /*7670*/  @!P2 LDG.E.128 R72, desc[UR4][R78.64] ;  /* 0x000000044e48a981 */ /* 0x000168000c1e1d00 */
[----:B------:R1:W5:Y:S01]  /*7680*/  @!P2 LDG.E.128 R68, desc[UR4][R76.64] ;  /* 0x000000044c44a981 */ /* 0x000362000c1e1d00 */
[----:B------:R-:W-:-:S02]  /*7690*/  ISETP.GE.AND P2, PT, R80, R4, PT ;  /* 0x000000045000720c */ /* 0x000fc40003f46270 */
[----:B------:R-:W-:Y:S02]  /*76a0*/  CS2R R90, SRZ ;  /* 0x00000000005a7805 */ /* 0x000fe4000001ff00 */
[----:B------:R-:W-:Y:S02]  /*76b0*/  CS2R R82, SRZ ;  /* 0x0000000000527805 */ /* 0x000fe4000001ff00 */
[----:B------:R-:W-:Y:S02]  /*76c0*/  CS2R R80, SRZ ;  /* 0x0000000000507805 */ /* 0x000fe4000001ff00 */
[----:B------:R-:W-:Y:S02]  /*76d0*/  ISETP.GE.OR P2, PT, R16, R92, P2 ;  /* 0x0000005c1000720c */ /* 0x000fe40001746670 */
[----:B0-----:R-:W-:Y:S02]  /*76e0*/  CS2R R78, SRZ ;  /* 0x00000000004e7805 */ /* 0x001fe4000001ff00 */
[----:B------:R-:W-:-:S02]  /*76f0*/  CS2R R86, SRZ ;  /* 0x0000000000567805 */ /* 0x000fc4000001ff00 */
[----:B------:R-:W-:Y:S02]  /*7700*/  CS2R R84, SRZ ;  /* 0x0000000000547805 */ /* 0x000fe4000001ff00 */
[----:B------:R-:W-:Y:S02]  /*7710*/  CS2R R88, SRZ ;  /* 0x0000000000587805 */ /* 0x000fe4000001ff00 */
[----:B-1----:R-:W-:Y:S01]  /*7720*/  CS2R R76, SRZ ;  /* 0x00000000004c7805 */ /* 0x002fe2000001ff00 */
[----:B------:R-:W-:Y:S06]  /*7730*/  @P3 BRA `(.L_x_6733) ;  /* 0x00000000005c3947 */ /* 0x000fec0003800000 */
[----:B------:R-:W0:Y:S01]  /*7740*/  LDC.64 R76, c[0x0][0x3f8] ;  /* 0x0000fe00ff4c7b82 */ /* 0x000e220000000a00 */
[----:B------:R-:W-:Y:S01]  /*7750*/  IMAD.MOV.U32 R78, RZ, RZ, R96 ;  /* 0x000000ffff4e7224 */ /* 0x000fe200078e0060 */
[----:B------:R-:W-:Y:S01]  /*7760*/  ULDC.64 UR4, c[0x0][0x3e8] ;  /* 0x0000fa0000047ab9 */ /* 0x000fe20000000a00 */
[----:B------:R-:W-:Y:S01]  /*7770*/  IMAD.MOV.U32 R79, RZ, RZ, R0 ;  /* 0x000000ffff4f7224 */ /* 0x000fe200078e0000 */
        /* <DEDUP_REMOVED lines=17> */
[----:B------:R-:W5:Y:S04]  /*7890*/  LDG.E.128 R76, desc[UR6][R76.64] ;  /* 0x000000064c4c7981 */ /* 0x000f68000c1e1d00 */
[----:B------:R-:W5:Y:S03]  /*78a0*/  LDG.E.128 R88, desc[UR6][R88.64] ;  /* 0x0000000658587981 */ /* 0x000f66000c1e1d00 */
.L_x_6733:
[----:B------:R-:W-:Y:S05]  /*78b0*/  BSYNC B1 ;  /* 0x0000000000017941 */ /* 0x000fea0003800000 */
.L_x_6732:
[----:B------:R-:W-:Y:S01]  /*78c0*/  BSSY B1, `(.L_x_6734) ;  /* 0x0000018000017945 */ /* 0x000fe20003800000 */
[----:B------:R-:W-:-:S03]  /*78d0*/  ISETP.GE.AND P3, PT, R16, R92, PT ;  /* 0x0000005c1000720c */ /* 0x000fc60003f66270 */
[----:B------:R-:W-:Y:S10]  /*78e0*/  @P2 BRA `(.L_x_6735) ;  /* 0x0000000000542947 */ /* 0x000ff40003800000 */
[----:B------:R-:W0:Y:S01]  /*78f0*/  LDC.64 R80, c[0x0][0x3f8] ;  /* 0x0000fe00ff507b82 */ /* 0x000e220000000a00 */
[----:B------:R-:W-:Y:S01]  /*7900*/  IMAD.MOV.U32 R97, RZ, RZ, R0 ;  /* 0x000000ffff617224 */ /* 0x000fe200078e0000 */
[----:B------:R-:W-:Y:S01]  /*7910*/  ULDC.64 UR4, c[0x0][0x3e8] ;  /* 0x0000fa0000047ab9 */ /* 0x000fe20000000a00 */
[----:B------:R-:W-:Y:S01]  /*7920*/  IMAD.MOV.U32 R95, RZ, RZ, R3 ;  /* 0x000000ffff5f7224 */ /* 0x000fe200078e0003 */
        /* <DEDUP_REMOVED lines=13> */
[----:B------:R-:W-:-:S03]  /*7a00*/  LEA R84, P2, R0, UR4, 0x1 ;  /* 0x0000000400547c11 */ /* 0x000fc6000f8408ff */
[----:B------:R-:W5:Y:S01]  /*7a10*/  LDG.E.128 R80, desc[UR6][R80.64] ;  /* 0x0000000650507981 */ /* 0x000f62000c1e1d00 */
[----:B------:R-:W-:-:S06]  /*7a20*/  LEA.HI.X R85, R0, UR5, R95, 0x1, P2 ;  /* 0x0000000500557c11 */ /* 0x000fcc00090f0c5f */
[----:B------:R-:W5:Y:S03]  /*7a30*/  LDG.E.128 R84, desc[UR6][R84.64] ;  /* 0x0000000654547981 */ /* 0x000f66000c1e1d00 */
.L_x_6735:
[----:B------:R-:W-:Y:S05]  /*7a40*/  BSYNC B1 ;  /* 0x0000000000017941 */ /* 0x000fea0003800000 */
.L_x_6734:
[----:B-----5:R-:W-:Y:S01]  /*7a50*/  IMAD.MOV.U32 R0, RZ, RZ, R78 ;  /* 0x000000ffff007224 */ /* 0x020fe200078e004e */
[----:B------:R-:W-:Y:S01]  /*7a60*/  ULOP3.LUT UR4, UR60, 0x1, URZ, 0xfc, !UPT ;  /* 0x000000013c047892 */ /* 0x000fe2000f8efc3f */
[----:B------:R-:W-:Y:S02]  /*7a70*/  IMAD.MOV.U32 R3, RZ, RZ, R79 ;  /* 0x000000ffff037224 */ /* 0x000fe400078e004f */
[----:B------:R-:W-:Y:S01]  /*7a80*/  IMAD.MOV.U32 R92, RZ, RZ, R76 ;  /* 0x000000ffff5c7224 */ /* 0x000fe200078e004c */
[----:B------:R-:W-:Y:S01]  /*7a90*/  UISETP.NE.AND UP0, UPT, UR4, 0x3, UPT ;  /* 0x000000030400788c */ /* 0x000fe2000bf05270 */
[----:B------:R-:W-:Y:S01]  /*7aa0*/  IMAD.MOV.U32 R94, RZ, RZ, R77 ;  /* 0x000000ffff5e7224 */ /* 0x000fe200078e004d */
[----:B------:R-:W-:Y:S01]  /*7ab0*/  PRMT R175, R0, 0x5410, R3 ;  /* 0x0000541000af7816 */ /* 0x000fe20000000003 */
[----:B------:R-:W-:Y:S02]  /*7ac0*/  IMAD.MOV.U32 R0, RZ, RZ, R90 ;  /* 0x000000ffff007224 */ /* 0x000fe400078e005a */
[----:B------:R-:W-:Y:S01]  /*7ad0*/  IMAD.MOV.U32 R3, RZ, RZ, R91 ;  /* 0x000000ffff037224 */ /* 0x000fe200078e005b */
[----:B------:R-:W-:Y:S01]  /*7ae0*/  PRMT R176, R92, 0x5410, R94 ;  /* 0x000054105cb07816 */ /* 0x000fe2000000005e */
[----:B------:R-:W-:Y:S01]  /*7af0*/  IMAD.MOV.U32 R92, RZ, RZ, R88 ;  /* 0x000000ffff5c7224 */ /* 0x000fe200078e0058 */
[----:B------:R-:W-:Y:S01]  /*7b00*/  PLOP3.LUT P2, PT, PT, PT, UP0, 0x80, 0x0 ;  /* 0x000000000000781c */ /* 0x000fe20003f4f008 */
        /* <DEDUP_REMOVED lines=27> */
[----:B------:R-:W-:Y:S01]  /*7cc0*/  IMAD.MOV.U32 R0, RZ, RZ, R54 ;  /* 0x000000ffff007224 */ /* 0x000fe200078e0036 */
[----:B------:R-:W-:Y:S01]  /*7cd0*/  PRMT R178, R3, 0x5410, R92 ;  /* 0x0000541003b27816 */ /* 0x000fe2000000005c */
[----:B------:R-:W-:Y:S01]  /*7ce0*/  IMAD.MOV.U32 R3, RZ, RZ, R55 ;  /* 0x000000ffff037224 */ /* 0x000fe200078e0037 */
[----:B------:R-:W-:Y:S01]  /*7cf0*/  PRMT R180, R94, 0x7610, R180 ;  /* 0x000076105eb47816 */ /* 0x000fe200000000b4 */
[----:B------:R-:W-:-:S02]  /*7d00*/  IMAD.MOV.U32 R92, RZ, RZ, R52 ;  /* 0x000000ffff5c7224 */ /* 0x000fc400078e0034 */
        /* <DEDUP_REMOVED lines=34> */
[----:B------:R-:W-:Y:S01]  /*7f30*/  IMAD.MOV.U32 R0, RZ, RZ, R73 ;  /* 0x000000ffff007224 */ /* 0x000fe200078e0049 */
[----:B------:R-:W-:-:S04]  /*7f40*/  MOV R3, R72 ;  /* 0x0000004800037202 */ /* 0x000fc80000000f00 */
[----:B------:R-:W-:Y:S01]  /*7f50*/  PRMT R173, R3, 0x5410, R0 ;  /* 0x0000541003ad7816 */ /* 0x000fe20000000000 */
[----:B------:R-:W-:Y:S06]  /*7f60*/  @!P2 BRA `(.L_x_6736) ;  /* 0x000000000004a947 */ /* 0x000fec0003800000 */
[----:B------:R-:W-:Y:S01]  /*7f70*/  BPT.TRAP 0x1 ;  /* 0x000000040000795c */ /* 0x000fe20000300000 */
.L_x_6736:
        /* <DEDUP_REMOVED lines=8> */
.L_x_7048:
[----:B------:R-:W-:Y:S05]  /*8000*/  BSYNC B1 ;  /* 0x0000000000017941 */ /* 0x000fea0003800000 */
.L_x_6737:
[----:B------:R-:W-:Y:S01]  /*8010*/  ISETP.GE.OR P4, PT, R22, R4, P0 ;  /* 0x000000041600720c */ /* 0x000fe20000786670 */
[----:B------:R-:W-:Y:S01]  /*8020*/  BSSY B1, `(.L_x_6739) ;  /* 0x0000095000017945 */ /* 0x000fe20003800000 */
[----:B0-----:R-:W-:-:S11]  /*8030*/  IMAD.IADD R157, R156, 0x1, -R43 ;  /* 0x000000019c9d7824 */ /* 0x001fd600078e0a2b */
[----:B------:R-:W-:Y:S05]  /*8040*/  @P4 BRA `(.L_x_6740) ;  /* 0x0000000800484947 */ /* 0x000fea0003800000 */
[----:B------:R-:W3:Y:S01]  /*8050*/  LDL R92, [R1] ;  /* 0x00000000015c7983 */ /* 0x000ee20000100800 */
[----:B------:R-:W-:Y:S01]  /*8060*/  IMAD.SHL.U32 R94, R22, 0x40, RZ ;  /* 0x00000040165e7824 */ /* 0x000fe200078e00ff */
[----:B------:R-:W-:Y:S01]  /*8070*/  BSSY B2, `(.L_x_6741) ;  /* 0x000007c000027945 */ /* 0x000fe20003800000 */
[----:B------:R-:W0:Y:S03]  /*8080*/  S2R R96, SR_TID.X ;  /* 0x0000000000607919 */ /* 0x000e260000002100 */
[----:B------:R-:W-:-:S04]  /*8090*/  LOP3.LUT R94, R94, 0x1c0, RZ, 0xc0, !PT ;  /* 0x000001c05e5e7812 */ /* 0x000fc800078ec0ff */
[----:B------:R-:W-:Y:S01]  /*80a0*/  SHF.R.U32.HI R94, RZ, 0x3, R94 ;  /* 0x00000003ff5e7819 */ /* 0x000fe2000001165e */
[----:B0-----:R-:W-:-:S05]  /*80b0*/  VIADD R96, R96, 0xffffff80 ;  /* 0xffffff8060607836 */ /* 0x001fca0000000000 */
[----:B------:R-:W-:-:S04]  /*80c0*/  SHF.R.S32.HI R95, RZ, 0x1f, R96 ;  /* 0x0000001fff5f7819 */ /* 0x000fc80000011460 */
[----:B------:R-:W-:Y:S01]  /*80d0*/  LEA.HI R95, R95, R96, RZ, 0x6 ;  /* 0x000000605f5f7211 */ /* 0x000fe200078f30ff */
[----:B------:R-:W-:-:S04]  /*80e0*/  IMAD.SHL.U32 R96, R22, 0x40, RZ ;  /* 0x0000004016607824 */ /* 0x000fc800078e00ff */
[----:B------:R-:W-:-:S05]  /*80f0*/  IMAD.SHL.U32 R95, R95, 0x8, RZ ;  /* 0x000000085f5f7824 */ /* 0x000fca00078e00ff */
[----:B------:R-:W-:Y:S02]  /*8100*/  LOP3.LUT R95, R95, 0xfffffe00, RZ, 0xc0, !PT ;  /* 0xfffffe005f5f7812 */ /* 0x000fe400078ec0ff */
[----:B---3--:R-:W-:-:S04]  /*8110*/  LOP3.LUT P5, RZ, R92, 0x1, RZ, 0xc0, !PT ;  /* 0x000000015cff7812 */ /* 0x008fc800078ac0ff */
[----:B------:R-:W-:-:S04]  /*8120*/  SEL R92, R43, R157, !P5 ;  /* 0x0000009d2b5c7207 */ /* 0x000fc80006800000 */
        /* <DEDUP_REMOVED lines=17> */
[----:B------:R-:W3:Y:S01]  /*8240*/  LDS.128 R92, [R92+0x1e400] ;  /* 0x01e400005c5c7984 */ /* 0x000ee20000000c00 */
        /* <DEDUP_REMOVED lines=8> */
[----:B------:R-:W-:Y:S02]  /*82d0*/  SHF.R.U64 R49, R50, 0x10, R51 ;  /* 0x0000001032317819 */ /* 0x000fe40000001233 */
[----:B------:R-:W-:Y:S02]  /*82e0*/  PRMT R50, R179, 0x5432, R46 ;  /* 0x00005432b3327816 */ /* 0x000fe4000000002e */
[----:B------:R-:W-:Y:S02]  /*82f0*/  SHF.R.U32.HI R47, RZ, 0x10, R47 ;  /* 0x00000010ff2f7819 */ /* 0x000fe4000001162f */
[----:B------:R-:W-:Y:S01]  /*8300*/  PRMT R46, R180, 0x5410, R177 ;  /* 0x00005410b42e7816 */ /* 0x000fe200000000b1 */
[----:B------:R-:W-:Y:S01]  /*8310*/  IMAD.U32 R177, R45, 0x10000, RZ ;  /* 0x000100002db17824 */ /* 0x000fe200078e00ff */
[----:B------:R-:W-:-:S02]  /*8320*/  SHF.R.U32.HI R51, RZ, 0x10, R51 ;  /* 0x00000010ff337819 */ /* 0x000fc40000011633 */
[----:B------:R-:W-:Y:S01]  /*8330*/  PRMT R47, R181, 0x5410, R47 ;  /* 0x00005410b52f7816 */ /* 0x000fe2000000002f */
[----:B0-----:R-:W-:Y:S01]  /*8340*/  IMAD.U32 R181, R97, 0x10000, RZ ;  /* 0x0001000061b57824 */ /* 0x001fe200078e00ff */
[----:B------:R-:W-:Y:S01]  /*8350*/  PRMT R48, R178, 0x5432, R48 ;  /* 0x00005432b2307816 */ /* 0x000fe20000000030 */
[----:B------:R-:W-:Y:S01]  /*8360*/  IMAD.U32 R180, R46, 0x10000, RZ ;  /* 0x000100002eb47824 */ /* 0x000fe200078e00ff */
[----:B------:R-:W-:Y:S01]  /*8370*/  PRMT R49, R179, 0x5410, R49 ;  /* 0x00005410b3317816 */ /* 0x000fe20000000031 */
[----:B---3--:R-:W-:Y:S01]  /*8380*/  IMAD.U32 R179, R93, 0x10000, RZ ;  /* 0x000100005db37824 */ /* 0x008fe200078e00ff */
[----:B------:R-:W-:Y:S01]  /*8390*/  PRMT R51, R178, 0x5410, R51 ;  /* 0x00005410b2337816 */ /* 0x000fe20000000033 */
[-C--:B------:R-:W-:Y:S01]  /*83a0*/  FMUL.FTZ R178, R181, R180.reuse ;  /* 0x000000b4b5b27220 */ /* 0x080fe20000410000 */
        /* <DEDUP_REMOVED lines=72> */
.L_x_6742:
[----:B------:R-:W-:Y:S05]  /*8830*/  BSYNC B2 ;  /* 0x0000000000027941 */ /* 0x000fea0003800000 */
.L_x_6741:
[----:B------:R-:W-:Y:S01]  /*8840*/  SHF.R.S32.HI R44, RZ, 0x1f, R22 ;  /* 0x0000001fff2c7819 */ /* 0x000fe20000011416 */
[----:B------:R-:W-:Y:S01]  /*8850*/  ULDC.64 UR4, c[0x0][0x2e8] ;  /* 0x0000ba0000047ab9 */ /* 0x000fe20000000a00 */
[----:B------:R-:W-:Y:S01]  /*8860*/  ISETP.GE.AND P4, PT, R174, R156, PT ;  /* 0x0000009cae00720c */ /* 0x000fe20003f86270 */
[----:B------:R-:W-:Y:S02]  /*8870*/  ULDC.64 UR6, c[0x0][0x208] ;  /* 0x0000820000067ab9 */ /* 0x000fe40000000a00 */
[-C--:B--2---:R-:W-:Y:S02]  /*8880*/  IMAD R46, R44, R138.reuse, RZ ;  /* 0x0000008a2c2e7224 */ /* 0x084fe400078e02ff */
[----:B------:R-:W-:-:S04]  /*8890*/  IMAD.WIDE.U32 R44, R22, R138, R136 ;  /* 0x0000008a162c7225 */ /* 0x000fc800078e0088 */
[----:B------:R-:W-:-:S04]  /*88a0*/  IMAD R46, R22, R139, R46 ;  /* 0x0000008b162e7224 */ /* 0x000fc800078e022e */
[----:B------:R-:W-:Y:S01]  /*88b0*/  IMAD.IADD R45, R46, 0x1, R45 ;  /* 0x000000012e2d7824 */ /* 0x000fe200078e022d */
[--C-:B------:R-:W-:Y:S02]  /*88c0*/  @!P4 SHF.R.S32.HI R47, RZ, 0x1f, R174.reuse ;  /* 0x0000001fff2fc819 */ /* 0x100fe400000114ae */
[----:B------:R-:W-:-:S04]  /*88d0*/  @!P4 IADD3 R174, P5, P6, R100, R44, R174 ;  /* 0x0000002c64aec210 */ /* 0x000fc80007ebe0ae */
[----:B------:R-:W-:Y:S02]  /*88e0*/  @!P4 IADD3.X R47, R15, R45, R47, P5, P6 ;  /* 0x0000002d0f2fc210 */ /* 0x000fe40002fec42f */
[----:B------:R-:W-:-:S04]  /*88f0*/  IADD3 R46, P5, P6, R100, R44, R21 ;  /* 0x0000002c642e7210 */ /* 0x000fc80007ebe015 */
[----:B------:R-:W-:Y:S02]  /*8900*/  IADD3.X R45, R15, R45, R8, P5, P6 ;  /* 0x0000002d0f2d7210 */ /* 0x000fe40002fec408 */
[----:B------:R-:W-:-:S04]  /*8910*/  LEA R44, P5, R46, UR4, 0x1 ;  /* 0x000000042e2c7c11 */ /* 0x000fc8000f8a08ff */
[----:B------:R-:W-:Y:S02]  /*8920*/  LEA.HI.X R45, R46, UR5, R45, 0x1, P5 ;  /* 0x000000052e2d7c11 */ /* 0x000fe4000a8f0c2d */
[----:B------:R-:W-:-:S03]  /*8930*/  @!P4 LEA R46, P5, R174, UR4, 0x1 ;  /* 0x00000004ae2ecc11 */ /* 0x000fc6000f8a08ff */
[----:B---3--:R3:W-:Y:S01]  /*8940*/  STG.E.128 desc[UR6][R44.64], R92 ;  /* 0x0000005c2c007986 */ /* 0x0087e2000c101d06 */
[----:B------:R-:W-:-:S05]  /*8950*/  @!P4 LEA.HI.X R47, R174, UR5, R47, 0x1, P5 ;  /* 0x00000005ae2fcc11 */ /* 0x000fca000a8f0c2f */
[----:B0-----:R3:W-:Y:S04]  /*8960*/  @!P4 STG.E.128 desc[UR6][R46.64], R96 ;  /* 0x000000602e00c986 */ /* 0x0017e8000c101d06 */
.L_x_6740:
[----:B------:R-:W-:Y:S05]  /*8970*/  BSYNC B1 ;  /* 0x0000000000017941 */ /* 0x000fea0003800000 */
.L_x_6739:
[----:B---3--:R-:W-:Y:S01]  /*8980*/  VIADD R46, R22, 0x20 ;  /* 0x00000020162e7836 */ /* 0x008fe20000000000 */
[----:B------:R-:W-:Y:S04]  /*8990*/  BSSY B1, `(.L_x_6743) ;  /* 0x0000090000017945 */ /* 0x000fe80003800000 */
[----:B------:R-:W-:-:S13]  /*89a0*/  ISETP.GE.OR P4, PT, R46, R4, P0 ;  /* 0x000000042e00720c */ /* 0x000fda0000786670 */
[----:B------:R-:W-:Y:S05]  /*89b0*/  @P4 BRA `(.L_x_6744) ;  /* 0x0000000800344947 */ /* 0x000fea0003800000 */
[----:B------:R-:W3:Y:S04]  /*89c0*/  LDL R44, [R1] ;  /* 0x00000000012c7983 */ /* 0x000ee80000100800 */
[----:B------:R-:W4:Y:S01]  /*89d0*/  LDL R47, [R1+0x44] ;  /* 0x00004400012f7983 */ /* 0x000f220000100800 */
[----:B--2---:R-:W-:Y:S01]  /*89e0*/  IMAD.WIDE.U32 R92, R46, R138, R136 ;  /* 0x0000008a2e5c7225 */ /* 0x004fe200078e0088 */
[----:B------:R-:W-:Y:S03]  /*89f0*/  BSSY B2, `(.L_x_6745) ;  /* 0x000007d000027945 */ /* 0x000fe60003800000 */
[----:B------:R-:W-:Y:S01]  /*8a00*/  VIADD R48, R22, 0x20 ;  /* 0x0000002016307836 */ /* 0x000fe20000000000 */
[----:B------:R-:W-:-:S03]  /*8a10*/  IADD3 R94, P4, P5, R100, R92, R21 ;  /* 0x0000005c645e7210 */ /* 0x000fc60007d9e015 */
[----:B------:R-:W-:-:S05]  /*8a20*/  IMAD.SHL.U32 R48, R48, 0x40, RZ ;  /* 0x0000004030307824 */ /* 0x000fca00078e00ff */
[----:B------:R-:W-:Y:S02]  /*8a30*/  LOP3.LUT R48, R48, 0x1c0, RZ, 0xc0, !PT ;  /* 0x000001c030307812 */ /* 0x000fe400078ec0ff */
[----:B---3--:R-:W-:Y:S01]  /*8a40*/  LOP3.LUT P6, RZ, R44, 0x1, RZ, 0xc0, !PT ;  /* 0x000000012cff7812 */ /* 0x008fe200078cc0ff */
[----:B------:R-:W-:-:S04]  /*8a50*/  IMAD R44, R153, R138, RZ ;  /* 0x0000008a992c7224 */ /* 0x000fc800078e02ff */
[----:B------:R-:W-:Y:S01]  /*8a60*/  IMAD R45, R46, R139, R44 ;  /* 0x0000008b2e2d7224 */ /* 0x000fe200078e022c */
[----:B------:R-:W-:Y:S01]  /*8a70*/  SEL R44, R43, R157, !P6 ;  /* 0x0000009d2b2c7207 */ /* 0x000fe20007000000 */
[----:B------:R-:W-:Y:S02]  /*8a80*/  VIADD R46, R22, 0x20 ;  /* 0x00000020162e7836 */ /* 0x000fe40000000000 */
[----:B------:R-:W-:Y:S01]  /*8a90*/  IMAD.IADD R96, R93, 0x1, R45 ;  /* 0x000000015d607824 */ /* 0x000fe200078e022d */
[----:B------:R-:W-:Y:S01]  /*8aa0*/  SHF.R.S32.HI R45, RZ, 0x1f, R44 ;  /* 0x0000001fff2d7819 */ /* 0x000fe2000001142c */
[----:B------:R-:W-:-:S03]  /*8ab0*/  IMAD.SHL.U32 R46, R46, 0x40, RZ ;  /* 0x000000402e2e7824 */ /* 0x000fc600078e00ff */
[----:B------:R-:W-:Y:S02]  /*8ac0*/  LEA.HI R45, R45, R44, RZ, 0x4 ;  /* 0x0000002c2d2d7211 */ /* 0x000fe400078f20ff */
[----:B------:R-:W-:Y:S02]  /*8ad0*/  LOP3.LUT R46, R46, 0x1c0, RZ, 0xc0, !PT ;  /* 0x000001c02e2e7812 */ /* 0x000fe400078ec0ff */
[----:B------:R-:W-:Y:S02]  /*8ae0*/  LEA.HI.SX32 R97, R45, R9, 0x1c ;  /* 0x000000092d617211 */ /* 0x000fe400078fe2ff */
[----:B------:R-:W-:Y:S02]  /*8af0*/  SHF.R.U32.HI R46, RZ, 0x3, R46 ;  /* 0x00000003ff2e7819 */ /* 0x000fe4000001162e */
[----:B------:R-:W-:Y:S02]  /*8b00*/  SHF.R.S32.HI R45, RZ, 0x1f, R97 ;  /* 0x0000001fff2d7819 */ /* 0x000fe40000011461 */
[----:B------:R-:W-:-:S02]  /*8b10*/  IADD3.X R95, R15, R96, R8, P4, P5 ;  /* 0x000000600f5f7210 */ /* 0x000fc400027ea408 */
[----:B------:R-:W-:Y:S01]  /*8b20*/  LEA.HI R45, R45, R97, RZ, 0x3 ;  /* 0x000000612d2d7211 */ /* 0x000fe200078f18ff */
[----:B------:R-:W-:-:S03]  /*8b30*/  IMAD.SHL.U32 R97, R97, 0x8, RZ ;  /* 0x0000000861617824 */ /* 0x000fc600078e00ff */
[----:B------:R-:W-:Y:S02]  /*8b40*/  SHF.R.S32.HI R45, RZ, 0x3, R45 ;  /* 0x00000003ff2d7819 */ /* 0x000fe4000001142d */
[----:B------:R-:W-:-:S03]  /*8b50*/  LOP3.LUT R44, R48, 0x38, R97, 0xf8, !PT ;  /* 0x00000038302c7812 */ /* 0x000fc600078ef861 */
[----:B----4-:R-:W-:Y:S01]  /*8b60*/  IMAD R45, R45, 0x2c00, R47 ;  /* 0x00002c002d2d7824 */ /* 0x010fe200078e022f */
        /* <DEDUP_REMOVED lines=11> */
[----:B------:R-:W-:Y:S02]  /*8c20*/  SHF.R.U32.HI R52, RZ, 0x10, R53 ;  /* 0x00000010ff347819 */ /* 0x000fe40000011635 */
[----:B------:R-:W-:Y:S02]  /*8c30*/  SHF.R.U64 R53, R54, 0x10, R55 ;  /* 0x0000001036357819 */ /* 0x000fe40000001237 */
[--C-:B------:R-:W-:Y:S02]  /*8c40*/  SHF.R.U64 R54, R56, 0x10, R57.reuse ;  /* 0x0000001038367819 */ /* 0x100fe40000001239 */
[----:B------:R-:W-:Y:S02]  /*8c50*/  SHF.R.U32.HI R57, RZ, 0x10, R57 ;  /* 0x00000010ff397819 */ /* 0x000fe40000011639 */
[----:B------:R-:W-:-:S02]  /*8c60*/  SHF.R.U32.HI R99, RZ, 0x10, R55 ;  /* 0x00000010ff637819 */ /* 0x000fc40000011637 */
[----:B------:R-:W-:Y:S02]  /*8c70*/  PRMT R55, R188, 0x5410, R53 ;  /* 0x00005410bc377816 */ /* 0x000fe40000000035 */
[----:B------:R-:W-:Y:S01]  /*8c80*/  PRMT R53, R190, 0x5410, R57 ;  /* 0x00005410be357816 */ /* 0x000fe20000000039 */
[----:B--2---:R-:W-:Y:S01]  /*8c90*/  IMAD.U32 R57, R45, 0x10000, RZ ;  /* 0x000100002d397824 */ /* 0x004fe200078e00ff */
[----:B------:R-:W-:Y:S02]  /*8ca0*/  PRMT R52, R189, 0x5432, R52 ;  /* 0x00005432bd347816 */ /* 0x000fe40000000034 */
[--C-:B------:R-:W-:Y:S01]  /*8cb0*/  SHF.R.U64 R56, R58, 0x10, R59.reuse ;  /* 0x000000103a387819 */ /* 0x100fe2000000123b */
[----:B------:R-:W-:Y:S01]  /*8cc0*/  IMAD.U32 R174, R53, 0x10000, RZ ;  /* 0x0001000035ae7824 */ /* 0x000fe200078e00ff */
[----:B------:R-:W-:Y:S01]  /*8cd0*/  SHF.R.U32.HI R58, RZ, 0x10, R59 ;  /* 0x00000010ff3a7819 */ /* 0x000fe2000001163b */
[----:B------:R-:W-:Y:S01]  /*8ce0*/  IMAD.U32 R59, R52, 0x10000, RZ ;  /* 0x00010000343b7824 */ /* 0x000fe200078e00ff */
[----:B------:R-:W-:Y:S01]  /*8cf0*/  LOP3.LUT R49, R49, 0xffff0000, RZ, 0xc0, !PT ;  /* 0xffff000031317812 */ /* 0x000fe200078ec0ff */
[----:B------:R-:W-:Y:S01]  /*8d00*/  FMUL.FTZ R178, R177, R174 ;  /* 0x000000aeb1b27220 */ /* 0x000fe20000410000 */
[----:B------:R-:W-:Y:S01]  /*8d10*/  PRMT R99, R189, 0x5410, R99 ;  /* 0x00005410bd637816 */ /* 0x000fe20000000063 */
[-C--:B------:R-:W-:Y:S01]  /*8d20*/  FMUL.FTZ R177, R177, R59.reuse ;  /* 0x0000003bb1b17220 */ /* 0x080fe20000410000 */
[----:B------:R-:W-:Y:S01]  /*8d30*/  PRMT R98, R188, 0x5432, R98 ;  /* 0x00005432bc627816 */ /* 0x000fe20000000062 */
[----:B------:R-:W-:-:S02]  /*8d40*/  FFMA.FTZ R59, R57, R59, -R178 ;  /* 0x0000003b393b7223 */ /* 0x000fc400000108b2 */
[----:B------:R-:W-:Y:S01]  /*8d50*/  FFMA.FTZ R57, R57, R174, R177 ;  /* 0x000000ae39397223 */ /* 0x000fe200000100b1 */
[----:B------:R-:W-:Y:S02]  /*8d60*/  LOP3.LUT R174, R53, 0xffff0000, RZ, 0xc0, !PT ;  /* 0xffff000035ae7812 */ /* 0x000fe400078ec0ff */
[----:B------:R-:W-:Y:S02]  /*8d70*/  LOP3.LUT R177, R52, 0xffff0000, RZ, 0xc0, !PT ;  /* 0xffff000034b17812 */ /* 0x000fe400078ec0ff */
[----:B------:R-:W-:Y:S01]  /*8d80*/  LOP3.LUT R52, R45, 0xffff0000, RZ, 0xc0, !PT ;  /* 0xffff00002d347812 */ /* 0x000fe200078ec0ff */
[C---:B------:R-:W-:Y:S02]  /*8d90*/  FMUL.FTZ R53, R49.reuse, R174 ;  /* 0x000000ae31357220 */ /* 0x040fe40000410000 */
[-C--:B------:R-:W-:Y:S01]  /*8da0*/  FMUL.FTZ R45, R49, R177.reuse ;  /* 0x000000b1312d7220 */ /* 0x080fe20000410000 */
[----:B------:R-:W-:Y:S01]  /*8db0*/  PRMT R49, R192, 0x5432, R54 ;  /* 0x00005432c0317816 */ /* 0x000fe20000000036 */
[----:B------:R-:W-:Y:S01]  /*8dc0*/  FFMA.FTZ R53, R52, R177, -R53 ;  /* 0x000000b134357223 */ /* 0x000fe20000010835 */
[----:B------:R-:W-:-:S02]  /*8dd0*/  IMAD.U32 R177, R51, 0x10000, RZ ;  /* 0x0001000033b17824 */ /* 0x000fc400078e00ff */
[----:B------:R-:W-:Y:S01]  /*8de0*/  FFMA.FTZ R52, R52, R174, R45 ;  /* 0x000000ae34347223 */ /* 0x000fe2000001002d */
[----:B------:R-:W-:Y:S01]  /*8df0*/  PRMT R45, R191, 0x5432, R58 ;  /* 0x00005432bf2d7816 */ /* 0x000fe2000000003a */
[----:B------:R-:W-:Y:S01]  /*8e00*/  IMAD.U32 R58, R99, 0x10000, RZ ;  /* 0x00010000633a7824 */ /* 0x000fe200078e00ff */
[----:B------:R-:W-:Y:S01]  /*8e10*/  PRMT R54, R190, 0x5432, R56 ;  /* 0x00005432be367816 */ /* 0x000fe20000000038 */
[----:B------:R-:W-:Y:S01]  /*8e20*/  IMAD.U32 R56, R47, 0x10000, RZ ;  /* 0x000100002f387824 */ /* 0x000fe200078e00ff */
        /* <DEDUP_REMOVED lines=8> */
[----:B------:R-:W-:Y:S01]  /*8eb0*/  LOP3.LUT R174, R99, 0xffff0000, RZ, 0xc0, !PT ;  /* 0xffff000063ae7812 */ /* 0x000fe200078ec0ff */
[C---:B------:R-:W-:Y:S01]  /*8ec0*/  IMAD.U32 R177, R98.reuse, 0x10000, RZ ;  /* 0x0001000062b17824 */ /* 0x040fe200078e00ff */
[----:B------:R-:W-:Y:S02]  /*8ed0*/  LOP3.LUT R99, R45, 0xffff0000, RZ, 0xc0, !PT ;  /* 0xffff00002d637812 */ /* 0x000fe400078ec0ff */
[----:B------:R-:W-:Y:S02]  /*8ee0*/  LOP3.LUT R45, R47, 0xffff0000, RZ, 0xc0, !PT ;  /* 0xffff00002f2d7812 */ /* 0x000fe400078ec0ff */
        /* <DEDUP_REMOVED lines=9> */
[----:B------:R-:W-:Y:S01]  /*8f80*/  IMAD.U32 R51, R44, 0x10000, RZ ;  /* 0x000100002c337824 */ /* 0x000fe200078e00ff */
[----:B------:R-:W-:Y:S01]  /*8f90*/  F2FP.BF16.F32.PACK_AB R56, R45, R56 ;  /* 0x000000382d38723e */ /* 0x000fe200000010ff */
[C---:B------:R-:W-:Y:S01]  /*8fa0*/  FMUL.FTZ R178, R174.reuse, R99 ;  /* 0x00000063aeb27220 */ /* 0x040fe20000410000 */
[----:B------:R-:W-:Y:S01]  /*8fb0*/  FMUL.FTZ R174, R174, R177 ;  /* 0x000000b1aeae7220 */ /* 0x000fe20000410000 */
[----:B------:R-:W-:Y:S01]  /*8fc0*/  F2FP.BF16.F32.PACK_AB R47, R47, R58 ;  /* 0x0000003a2f2f723e */ /* 0x000fe200000010ff */
[----:B------:R-:W-:-:S02]  /*8fd0*/  IMAD.MOV.U32 R45, RZ, RZ, R53 ;  /* 0x000000ffff2d7224 */ /* 0x000fc400078e0035 */
[C---:B------:R-:W-:Y:S01]  /*8fe0*/  FFMA.FTZ R178, R51.reuse, R177, -R178 ;  /* 0x000000b133b27223 */ /* 0x040fe200000108b2 */
        /* <DEDUP_REMOVED lines=20> */
[----:B------:R-:W-:Y:S01]  /*9130*/  F2FP.BF16.F32.PACK_AB R44, R44, R178 ;  /* 0x000000b22c2c723e */ /* 0x000fe200000010ff */
[----:B------:R-:W-:Y:S02]  /*9140*/  IMAD.MOV.U32 R51, RZ, RZ, R56 ;  /* 0x000000ffff337224 */ /* 0x000fe400078e0038 */
[C---:B------:R-:W-:Y:S01]  /*9150*/  FFMA.FTZ R49, R46.reuse, R55, -R49 ;  /* 0x000000372e317223 */ /* 0x040fe20000010831 */
[----:B------:R-:W-:Y:S01]  /*9160*/  FFMA.FTZ R50, R46, R54, R50 ;  /* 0x000000362e327223 */ /* 0x000fe20000010032 */
[----:B------:R-:W-:-:S03]  /*9170*/  F2FP.BF16.F32.PACK_AB R48, R48, R174 ;  /* 0x000000ae3030723e */ /* 0x000fc600000010ff */
[----:B------:R-:W-:Y:S01]  /*9180*/  F2FP.BF16.F32.PACK_AB R99, R49, R99 ;  /* 0x000000633163723e */ /* 0x000fe200000010ff */
[----:B------:R-:W-:Y:S01]  /*9190*/  IMAD.MOV.U32 R49, RZ, RZ, R52 ;  /* 0x000000ffff317224 */ /* 0x000fe200078e0034 */
[----:B------:R-:W-:-:S03]  /*91a0*/  F2FP.BF16.F32.PACK_AB R50, R50, R177 ;  /* 0x000000b13232723e */ /* 0x000fc600000010ff */
[----:B------:R-:W-:-:S07]  /*91b0*/  IMAD.MOV.U32 R46, RZ, RZ, R99 ;  /* 0x000000ffff2e7224 */ /* 0x000fce00078e0063 */
.L_x_6746:
[----:B------:R-:W-:Y:S05]  /*91c0*/  BSYNC B2 ;  /* 0x0000000000027941 */ /* 0x000fea0003800000 */
.L_x_6745:
[----:B------:R-:W-:Y:S01]  /*91d0*/  ISETP.GE.AND P4, PT, R97, R156, PT ;  /* 0x0000009c6100720c */ /* 0x000fe20003f86270 */
[----:B------:R-:W-:Y:S01]  /*91e0*/  ULDC.64 UR4, c[0x0][0x2e8] ;  /* 0x0000ba0000047ab9 */ /* 0x000fe20000000a00 */
[----:B------:R-:W-:-:S11]  /*91f0*/  ULDC.64 UR6, c[0x0][0x208] ;  /* 0x0000820000067ab9 */ /* 0x000fd60000000a00 */
[--C-:B------:R-:W-:Y:S02]  /*9200*/  @!P4 SHF.R.S32.HI R52, RZ, 0x1f, R97.reuse ;  /* 0x0000001fff34c819 */ /* 0x100fe40000011461 */
[----:B------:R-:W-:-:S04]  /*9210*/  @!P4 IADD3 R92, P5, P6, R100, R92, R97 ;  /* 0x0000005c645cc210 */ /* 0x000fc80007ebe061 */
[----:B------:R-:W-:Y:S02]  /*9220*/  @!P4 IADD3.X R96, R15, R96, R52, P5, P6 ;  /* 0x000000600f60c210 */ /* 0x000fe40002fec434 */
[----:B------:R-:W-:-:S04]  /*9230*/  LEA R52, P5, R94, UR4, 0x1 ;  /* 0x000000045e347c11 */ /* 0x000fc8000f8a08ff */
[----:B------:R-:W-:Y:S02]  /*9240*/  LEA.HI.X R53, R94, UR5, R95, 0x1, P5 ;  /* 0x000000055e357c11 */ /* 0x000fe4000a8f0c5f */
[----:B------:R-:W-:-:S03]  /*9250*/  @!P4 LEA R54, P5, R92, UR4, 0x1 ;  /* 0x000000045c36cc11 */ /* 0x000fc6000f8a08ff */
[----:B--2---:R3:W-:Y:S01]  /*9260*/  STG.E.128 desc[UR6][R52.64], R44 ;  /* 0x0000002c34007986 */ /* 0x0047e2000c101d06 */
[----:B------:R-:W-:-:S05]  /*9270*/  @!P4 LEA.HI.X R55, R92, UR5, R96, 0x1, P5 ;  /* 0x000000055c37cc11 */ /* 0x000fca000a8f0c60 */
[----:B0-----:R3:W-:Y:S04]  /*9280*/  @!P4 STG.E.128 desc[UR6][R54.64], R48 ;  /* 0x000000303600c986 */ /* 0x0017e8000c101d06 */
.L_x_6744:
[----:B------:R-:W-:Y:S05]  /*9290*/  BSYNC B1 ;  /* 0x0000000000017941 */ /* 0x000fea0003800000 */
.L_x_6743:
[----:B---3--:R-:W-:Y:S01]  /*92a0*/  VIADD R45, R22, 0x40 ;  /* 0x00000040162d7836 */ /* 0x008fe20000000000 */
[----:B------:R-:W-:Y:S04]  /*92b0*/  BSSY B1, `(.L_x_6747) ;  /* 0x0000091000017945 */ /* 0x000fe80003800000 */
[----:B------:R-:W-:-:S13]  /*92c0*/  ISETP.GE.OR P4, PT, R45, R4, P0 ;  /* 0x000000042d00720c */ /* 0x000fda0000786670 */
[----:B------:R-:W-:Y:S05]  /*92d0*/  @P4 BRA `(.L_x_6748) ;  /* 0x0000000800384947 */ /* 0x000fea0003800000 */
[----:B------:R-:W3:Y:S04]  /*92e0*/  LDL R44, [R1] ;  /* 0x00000000012c7983 */ /* 0x000ee80000100800 */
[----:B------:R-:W4:Y:S01]  /*92f0*/  LDL R47, [R1+0x40] ;  /* 0x00004000012f7983 */ /* 0x000f220000100800 */
[----:B--2---:R-:W-:Y:S01]  /*9300*/  IMAD.WIDE.U32 R52, R45, R138, R136 ;  /* 0x0000008a2d347225 */ /* 0x004fe200078e0088 */
[C---:B------:R-:W-:Y:S01]  /*9310*/  IADD3 R46, R22.reuse, 0x40, RZ ;  /* 0x00000040162e7810 */ /* 0x040fe20007ffe0ff */
[----:B------:R-:W-:Y:S02]  /*9320*/  BSSY B2, `(.L_x_6749) ;  /* 0x000007d000027945 */ /* 0x000fe40003800000 */
[----:B------:R-:W-:Y:S01]  /*9330*/  VIADD R48, R22, 0x40 ;  /* 0x0000004016307836 */ /* 0x000fe20000000000 */
[----:B------:R-:W-:Y:S01]  /*9340*/  IADD3 R54, P4, P5, R100, R52, R21 ;  /* 0x0000003464367210 */ /* 0x000fe20007d9e015 */
[----:B------:R-:W-:-:S02]  /*9350*/  IMAD.SHL.U32 R46, R46, 0x40, RZ ;  /* 0x000000402e2e7824 */ /* 0x000fc400078e00ff */
[----:B------:R-:W-:-:S03]  /*9360*/  IMAD.SHL.U32 R48, R48, 0x40, RZ ;  /* 0x0000004030307824 */ /* 0x000fc600078e00ff */
[----:B------:R-:W-:Y:S02]  /*9370*/  LOP3.LUT R46, R46, 0x1c0, RZ, 0xc0, !PT ;  /* 0x000001c02e2e7812 */ /* 0x000fe400078ec0ff */
[----:B------:R-:W-:Y:S02]  /*9380*/  LOP3.LUT R48, R48, 0x1c0, RZ, 0xc0, !PT ;  /* 0x000001c030307812 */ /* 0x000fe400078ec0ff */
[----:B------:R-:W-:Y:S02]  /*9390*/  SHF.R.U32.HI R46, RZ, 0x3, R46 ;  /* 0x00000003ff2e7819 */ /* 0x000fe4000001162e */
[----:B---3--:R-:W-:Y:S01]  /*93a0*/  LOP3.LUT P6, RZ, R44, 0x1, RZ, 0xc0, !PT ;  /* 0x000000012cff7812 */ /* 0x008fe200078cc0ff */
[----:B------:R-:W-:-:S04]  /*93b0*/  IMAD R44, R152, R138, RZ ;  /* 0x0000008a982c7224 */ /* 0x000fc800078e02ff */
[----:B------:R-:W-:Y:S01]  /*93c0*/  IMAD R45, R45, R139, R44 ;  /* 0x0000008b2d2d7224 */ /* 0x000fe200078e022c */
[----:B------:R-:W-:-:S03]  /*93d0*/  SEL R44, R43, R157, !P6 ;  /* 0x0000009d2b2c7207 */ /* 0x000fc60007000000 */
[----:B------:R-:W-:Y:S01]  /*93e0*/  IMAD.IADD R56, R53, 0x1, R45 ;  /* 0x0000000135387824 */ /* 0x000fe200078e022d */
[----:B------:R-:W-:-:S04]  /*93f0*/  SHF.R.S32.HI R45, RZ, 0x1f, R44 ;  /* 0x0000001fff2d7819 */ /* 0x000fc8000001142c */
[----:B------:R-:W-:Y:S02]  /*9400*/  LEA.HI R44, R45, R44, RZ, 0x4 ;  /* 0x0000002c2d2c7211 */ /* 0x000fe400078f20ff */
[----:B------:R-:W-:Y:S02]  /*9410*/  IADD3.X R55, R15, R56, R8, P4, P5 ;  /* 0x000000380f377210 */ /* 0x000fe400027ea408 */
[----:B------:R-:W-:-:S04]  /*9420*/  LEA.HI.SX32 R44, R44, R9, 0x1c ;  /* 0x000000092c2c7211 */ /* 0x000fc800078fe2ff */
[----:B------:R-:W-:Y:S01]  /*9430*/  SHF.R.S32.HI R45, RZ, 0x1f, R44 ;  /* 0x0000001fff2d7819 */ /* 0x000fe2000001142c */
[----:B------:R-:W-:-:S03]  /*9440*/  IMAD.SHL.U32 R57, R44, 0x8, RZ ;  /* 0x000000082c397824 */ /* 0x000fc600078e00ff */
[----:B------:R-:W-:Y:S02]  /*9450*/  LEA.HI R45, R45, R44, RZ, 0x3 ;  /* 0x0000002c2d2d7211 */ /* 0x000fe400078f18ff */
[----:B------:R-:W-:Y:S02]  /*9460*/  LOP3.LUT R44, R48, 0x38, R57, 0xf8, !PT ;  /* 0x00000038302c7812 */ /* 0x000fe400078ef839 */
[----:B------:R-:W-:Y:S02]  /*9470*/  SHF.R.S32.HI R45, RZ, 0x3, R45 ;  /* 0x00000003ff2d7819 */ /* 0x000fe4000001142d */
[----:B------:R-:W-:-:S03]  /*9480*/  LOP3.LUT R44, R44, R46, RZ, 0x3c, !PT ;  /* 0x0000002e2c2c7212 */ /* 0x000fc600078e3cff */
[----:B----4-:R-:W-:-:S04]  /*9490*/  IMAD R45, R45, 0x2c00, R47 ;  /* 0x00002c002d2d7824 */ /* 0x010fc800078e022f */
        /* <DEDUP_REMOVED lines=18> */
[----:B------:R-:W-:Y:S01]  /*95c0*/  IMAD.U32 R59, R187, 0x10000, RZ ;  /* 0x00010000bb3b7824 */ /* 0x000fe200078e00ff */
[----:B------:R-:W-:-:S02]  /*95d0*/  LOP3.LUT R45, R45, 0xffff0000, RZ, 0xc0, !PT ;  /* 0xffff00002d2d7812 */ /* 0x000fc400078ec0ff */
[----:B------:R-:W-:Y:S01]  /*95e0*/  SHF.R.U64 R60, R60, 0x10, R61 ;  /* 0x000000103c3c7819 */ /* 0x000fe2000000123d */
[C---:B------:R-:W-:Y:S01]  /*95f0*/  FMUL.FTZ R95, R94.reuse, R59 ;  /* 0x0000003b5e5f7220 */ /* 0x040fe20000410000 */
[-C--:B------:R-:W-:Y:S01]  /*9600*/  FMUL.FTZ R94, R94, R93.reuse ;  /* 0x0000005d5e5e7220 */ /* 0x080fe20000410000 */
[----:B------:R-:W-:Y:S02]  /*9610*/  LOP3.LUT R61, R51, 0xffff0000, RZ, 0xc0, !PT ;  /* 0xffff0000333d7812 */ /* 0x000fe400078ec0ff */
[C---:B------:R-:W-:Y:S01]  /*9620*/  FFMA.FTZ R93, R92.reuse, R93, -R95 ;  /* 0x0000005d5c5d7223 */ /* 0x040fe2000001085f */
[----:B------:R-:W-:Y:S01]  /*9630*/  FFMA.FTZ R92, R92, R59, R94 ;  /* 0x0000003b5c5c7223 */ /* 0x000fe2000001005e */
[----:B------:R-:W-:Y:S02]  /*9640*/  LOP3.LUT R59, R187, 0xffff0000, RZ, 0xc0, !PT ;  /* 0xffff0000bb3b7812 */ /* 0x000fe400078ec0ff */
[----:B------:R-:W-:Y:S02]  /*9650*/  SHF.R.U64 R64, R64, 0x10, R65 ;  /* 0x0000001040407819 */ /* 0x000fe40000001241 */
[----:B------:R-:W-:Y:S01]  /*9660*/  PRMT R60, R184, 0x5432, R60 ;  /* 0x00005432b83c7816 */ /* 0x000fe2000000003c */
[C---:B------:R-:W-:Y:S01]  /*9670*/  FMUL.FTZ R94, R49.reuse, R59 ;  /* 0x0000003b315e7220 */ /* 0x040fe20000410000 */
[----:B------:R-:W-:Y:S01]  /*9680*/  FMUL.FTZ R49, R49, R58 ;  /* 0x0000003a31317220 */ /* 0x000fe20000410000 */
[----:B------:R-:W-:-:S02]  /*9690*/  PRMT R64, R185, 0x5432, R64 ;  /* 0x00005432b9407816 */ /* 0x000fc40000000040 */
        /* <DEDUP_REMOVED lines=13> */
[----:B------:R-:W-:Y:S01]  /*9770*/  SHF.R.U64 R66, R66, 0x10, R67 ;  /* 0x0000001042427819 */ /* 0x000fe20000001243 */
[C---:B------:R-:W-:Y:S01]  /*9780*/  FMUL.FTZ R51, R61.reuse, R49 ;  /* 0x000000313d337220 */ /* 0x040fe20000410000 */
[-C--:B------:R-:W-:Y:S01]  /*9790*/  FMUL.FTZ R98, R98, R96.reuse ;  /* 0x0000006062627220 */ /* 0x080fe20000410000 */
[-C--:B------:R-:W-:Y:S01]  /*97a0*/  FMUL.FTZ R61, R61, R59.reuse ;  /* 0x0000003b3d3d7220 */ /* 0x080fe20000410000 */
[C---:B------:R-:W-:Y:S01]  /*97b0*/  FFMA.FTZ R97, R94.reuse, R96, -R97 ;  /* 0x000000605e617223 */ /* 0x040fe20000010861 */
[C---:B------:R-:W-:Y:S01]  /*97c0*/  FFMA.FTZ R51, R47.reuse, R59, -R51 ;  /* 0x0000003b2f337223 */ /* 0x040fe20000010833 */
[----:B------:R-:W-:Y:S01]  /*97d0*/  FFMA.FTZ R98, R94, R95, R98 ;  /* 0x0000005f5e627223 */ /* 0x000fe20000010062 */
[----:B------:R-:W-:Y:S01]  /*97e0*/  FFMA.FTZ R61, R47, R49, R61 ;  /* 0x000000312f3d7223 */ /* 0x000fe2000001003d */
        /* <DEDUP_REMOVED lines=14> */
[----:B------:R-:W-:Y:S02]  /*98d0*/  SHF.R.U64 R63, R62, 0x10, R63 ;  /* 0x000000103e3f7819 */ /* 0x000fe4000000123f */
[----:B------:R-:W-:Y:S01]  /*98e0*/  PRMT R185, R185, 0x5410, R66 ;  /* 0x00005410b9b97816 */ /* 0x000fe20000000042 */
[----:B------:R-:W-:Y:S01]  /*98f0*/  FFMA.FTZ R49, R44, R64, R48 ;  /* 0x000000402c317223 */ /* 0x000fe20000010030 */
[----:B------:R-:W-:Y:S01]  /*9900*/  PRMT R184, R184, 0x5410, R63 ;  /* 0x00005410b8b87816 */ /* 0x000fe2000000003f */
[----:B------:R-:W-:-:S02]  /*9910*/  IMAD.U32 R48, R50, 0x10000, RZ ;  /* 0x0001000032307824 */ /* 0x000fc400078e00ff */
[----:B------:R-:W-:Y:S01]  /*9920*/  FFMA.FTZ R47, R44, R60, -R47 ;  /* 0x0000003c2c2f7223 */ /* 0x000fe2000001082f */
[C---:B------:R-:W-:Y:S01]  /*9930*/  IMAD.U32 R59, R185.reuse, 0x10000, RZ ;  /* 0x00010000b93b7824 */ /* 0x040fe200078e00ff */
[----:B------:R-:W-:Y:S01]  /*9940*/  LOP3.LUT R50, R50, 0xffff0000, RZ, 0xc0, !PT ;  /* 0xffff000032327812 */ /* 0x000fe200078ec0ff */
[----:B------:R-:W-:Y:S01]  /*9950*/  IMAD.U32 R44, R46, 0x10000, RZ ;  /* 0x000100002e2c7824 */ /* 0x000fe200078e00ff */
[----:B------:R-:W-:Y:S01]  /*9960*/  LOP3.LUT R63, R185, 0xffff0000, RZ, 0xc0, !PT ;  /* 0xffff0000b93f7812 */ /* 0x000fe200078ec0ff */
[----:B------:R-:W-:Y:S02]  /*9970*/  IMAD.U32 R95, R184, 0x10000, RZ ;  /* 0x00010000b85f7824 */ /* 0x000fe400078e00ff */
[----:B------:R-:W-:Y:S01]  /*9980*/  FMUL.FTZ R99, R48, R59 ;  /* 0x0000003b30637220 */ /* 0x000fe20000410000 */
[----:B------:R-:W-:Y:S01]  /*9990*/  LOP3.LUT R67, R184, 0xffff0000, RZ, 0xc0, !PT ;  /* 0xffff0000b8437812 */ /* 0x000fe200078ec0ff */
[-C--:B------:R-:W-:Y:S02]  /*99a0*/  FMUL.FTZ R48, R48, R95.reuse ;  /* 0x0000005f30307220 */ /* 0x080fe40000410000 */
[----:B------:R-:W-:Y:S01]  /*99b0*/  FFMA.FTZ R60, R44, R95, -R99 ;  /* 0x0000005f2c3c7223 */ /* 0x000fe20000010863 */
[----:B------:R-:W-:Y:S01]  /*99c0*/  LOP3.LUT R46, R46, 0xffff0000, RZ, 0xc0, !PT ;  /* 0xffff00002e2e7812 */ /* 0x000fe200078ec0ff */
        /* <DEDUP_REMOVED lines=18> */
.L_x_6750:
[----:B------:R-:W-:Y:S05]  /*9af0*/  BSYNC B2 ;  /* 0x0000000000027941 */ /* 0x000fea0003800000 */
.L_x_6749:
        /* <DEDUP_REMOVED lines=9> */
[----:B0-----:R0:W-:Y:S01]  /*9b90*/  STG.E.128 desc[UR6][R52.64], R44 ;  /* 0x0000002c34007986 */ /* 0x0011e2000c101d06 */
[----:B------:R-:W-:-:S05]  /*9ba0*/  @!P4 LEA.HI.X R55, R57, UR5, R56, 0x1, P5 ;  /* 0x000000053937cc11 */ /* 0x000fca000a8f0c38 */
[----:B--2---:R0:W-:Y:S04]  /*9bb0*/  @!P4 STG.E.128 desc[UR6][R54.64], R48 ;  /* 0x000000303600c986 */ /* 0x0041e8000c101d06 */
.L_x_6748:
[----:B------:R-:W-:Y:S05]  /*9bc0*/  BSYNC B1 ;  /* 0x0000000000017941 */ /* 0x000fea0003800000 */
.L_x_6747:
[----:B0-----:R-:W-:Y:S01]  /*9bd0*/  VIADD R45, R22, 0x60 ;  /* 0x00000060162d7836 */ /* 0x001fe20000000000 */
        /* <DEDUP_REMOVED lines=8> */
[----:B------:R-:W-:Y:S01]  /*9c60*/  IADD3 R54, P4, P5, R100, R52, R21 ;  /* 0x0000003464367210 */ /* 0x000fe20007d9e015 */
[----:B------:R-:W-:-:S02]  /*9c70*/  VIADD R48, R22, 0x60 ;  /* 0x0000006016307836 */ /* 0x000fc40000000000 */
[----:B------:R-:W-:Y:S02]  /*9c80*/  IMAD.SHL.U32 R46, R46, 0x40, RZ ;  /* 0x000000402e2e7824 */ /* 0x000fe400078e00ff */
        /* <DEDUP_REMOVED lines=36> */
[----:B------:R-:W-:Y:S02]  /*9ed0*/  PRMT R77, R176, 0x5432, R77 ;  /* 0x00005432b04d7816 */ /* 0x000fe4000000004d */
[----:B------:R-:W-:-:S02]  /*9ee0*/  PRMT R88, R183, 0x5432, R88 ;  /* 0x00005432b7587816 */ /* 0x000fc40000000058 */
[--C-:B------:R-:W-:Y:S01]  /*9ef0*/  SHF.R.U64 R61, R90, 0x10, R91.reuse ;  /* 0x000000105a3d7819 */ /* 0x100fe2000000125b */
[----:B------:R-:W-:Y:S01]  /*9f00*/  IMAD.U32 R93, R77, 0x10000, RZ ;  /* 0x000100004d5d7824 */ /* 0x000fe200078e00ff */
[----:B------:R-:W-:Y:S01]  /*9f10*/  SHF.R.U32.HI R91, RZ, 0x10, R91 ;  /* 0x00000010ff5b7819 */ /* 0x000fe2000001165b */
[----:B------:R-:W-:Y:S01]  /*9f20*/  IMAD.U32 R89, R88, 0x10000, RZ ;  /* 0x0001000058597824 */ /* 0x000fe200078e00ff */
[--C-:B------:R-:W-:Y:S01]  /*9f30*/  SHF.R.U64 R58, R78, 0x10, R79.reuse ;  /* 0x000000104e3a7819 */ /* 0x100fe2000000124f */
[C---:B------:R-:W-:Y:S01]  /*9f40*/  FMUL.FTZ R97, R64.reuse, R93 ;  /* 0x0000005d40617220 */ /* 0x040fe20000410000 */
[----:B------:R-:W-:Y:S01]  /*9f50*/  SHF.R.U32.HI R78, RZ, 0x10, R79 ;  /* 0x00000010ff4e7819 */ /* 0x000fe2000001164f */
[----:B------:R-:W-:Y:S01]  /*9f60*/  FMUL.FTZ R95, R64, R89 ;  /* 0x00000059405f7220 */ /* 0x000fe20000410000 */
[----:B------:R-:W-:Y:S01]  /*9f70*/  LOP3.LUT R65, R49, 0xffff0000, RZ, 0xc0, !PT ;  /* 0xffff000031417812 */ /* 0x000fe200078ec0ff */
[----:B------:R-:W-:Y:S01]  /*9f80*/  IMAD.U32 R79, R51, 0x10000, RZ ;  /* 0x00010000334f7824 */ /* 0x000fe200078e00ff */
[----:B------:R-:W-:Y:S01]  /*9f90*/  LOP3.LUT R90, R88, 0xffff0000, RZ, 0xc0, !PT ;  /* 0xffff0000585a7812 */ /* 0x000fe200078ec0ff */
[----:B------:R-:W-:Y:S01]  /*9fa0*/  IMAD.U32 R49, R48, 0x10000, RZ ;  /* 0x0001000030317824 */ /* 0x000fe200078e00ff */
[----:B------:R-:W-:-:S02]  /*9fb0*/  PRMT R91, R182, 0x5432, R91 ;  /* 0x00005432b65b7816 */ /* 0x000fc4000000005b */
[----:B------:R-:W-:Y:S01]  /*9fc0*/  LOP3.LUT R64, R77, 0xffff0000, RZ, 0xc0, !PT ;  /* 0xffff00004d407812 */ /* 0x000fe200078ec0ff */
[----:B------:R-:W-:Y:S01]  /*9fd0*/  FMUL.FTZ R88, R65, R90 ;  /* 0x0000005a41587220 */ /* 0x000fe20000410000 */
[----:B------:R-:W-:Y:S01]  /*9fe0*/  LOP3.LUT R63, R45, 0xffff0000, RZ, 0xc0, !PT ;  /* 0xffff00002d3f7812 */ /* 0x000fe200078ec0ff */
[----:B------:R-:W-:Y:S01]  /*9ff0*/  IMAD.U32 R94, R91, 0x10000, RZ ;  /* 0x000100005b5e7824 */ /* 0x000fe200078e00ff */
[----:B------:R-:W-:Y:S01]  /*a000*/  PRMT R78, R175, 0x5432, R78 ;  /* 0x00005432af4e7816 */ /* 0x000fe2000000004e */
[-C--:B------:R-:W-:Y:S01]  /*a010*/  FMUL.FTZ R96, R65, R64.reuse ;  /* 0x0000004041607220 */ /* 0x080fe20000410000 */
[----:B------:R-:W-:Y:S01]  /*a020*/  PRMT R183, R183, 0x5410, R60 ;  /* 0x00005410b7b77816 */ /* 0x000fe2000000003c */
[----:B------:R-:W-:Y:S01]  /*a030*/  FFMA.FTZ R65, R63, R64, -R88 ;  /* 0x000000403f417223 */ /* 0x000fe20000010858 */
[----:B------:R-:W-:Y:S01]  /*a040*/  FMUL.FTZ R64, R79, R94 ;  /* 0x0000005e4f407220 */ /* 0x000fe20000410000 */
[----:B------:R-:W-:Y:S01]  /*a050*/  IMAD.U32 R92, R78, 0x10000, RZ ;  /* 0x000100004e5c7824 */ /* 0x000fe200078e00ff */
[----:B------:R-:W-:Y:S01]  /*a060*/  LOP3.LUT R51, R51, 0xffff0000, RZ, 0xc0, !PT ;  /* 0xffff000033337812 */ /* 0x000fe200078ec0ff */
[----:B------:R-:W-:Y:S01]  /*a070*/  FFMA.FTZ R63, R63, R90, R96 ;  /* 0x0000005a3f3f7223 */ /* 0x000fe20000010060 */
[----:B------:R-:W-:Y:S01]  /*a080*/  PRMT R59, R176, 0x5410, R59 ;  /* 0x00005410b03b7816 */ /* 0x000fe2000000003b */
[-C--:B------:R-:W-:Y:S01]  /*a090*/  FMUL.FTZ R79, R79, R92.reuse ;  /* 0x0000005c4f4f7220 */ /* 0x080fe20000410000 */
[----:B------:R-:W-:Y:S01]  /*a0a0*/  LOP3.LUT R88, R91, 0xffff0000, RZ, 0xc0, !PT ;  /* 0xffff00005b587812 */ /* 0x000fe200078ec0ff */
[----:B------:R-:W-:Y:S01]  /*a0b0*/  FFMA.FTZ R64, R67, R92, -R64 ;  /* 0x0000005c43407223 */ /* 0x000fe20000010840 */
[----:B------:R-:W-:Y:S01]  /*a0c0*/  IMAD.U32 R92, R183, 0x10000, RZ ;  /* 0x00010000b75c7824 */ /* 0x000fe200078e00ff */
[----:B------:R-:W-:Y:S01]  /*a0d0*/  LOP3.LUT R48, R48, 0xffff0000, RZ, 0xc0, !PT ;  /* 0xffff000030307812 */ /* 0x000fe200078ec0ff */
[----:B------:R-:W-:Y:S01]  /*a0e0*/  FFMA.FTZ R67, R67, R94, R79 ;  /* 0x0000005e43437223 */ /* 0x000fe2000001004f */
[----:B------:R-:W-:Y:S01]  /*a0f0*/  LOP3.LUT R78, R78, 0xffff0000, RZ, 0xc0, !PT ;  /* 0xffff00004e4e7812 */ /* 0x000fe200078ec0ff */
[----:B------:R-:W-:Y:S01]  /*a100*/  FMUL.FTZ R94, R51, R88 ;  /* 0x00000058335e7220 */ /* 0x000fe20000410000 */
[----:B------:R-:W-:Y:S01]  /*a110*/  LOP3.LUT R183, R183, 0xffff0000, RZ, 0xc0, !PT ;  /* 0xffff0000b7b77812 */ /* 0x000fe200078ec0ff */
[----:B------:R-:W-:Y:S01]  /*a120*/  IMAD.U32 R90, R59, 0x10000, RZ ;  /* 0x000100003b5a7824 */ /* 0x000fe200078e00ff */
[----:B------:R-:W-:Y:S01]  /*a130*/  LOP3.LUT R47, R47, 0xffff0000, RZ, 0xc0, !PT ;  /* 0xffff00002f2f7812 */ /* 0x000fe200078ec0ff */
[C---:B------:R-:W-:Y:S01]  /*a140*/  IMAD.U32 R45, R44.reuse, 0x10000, RZ ;  /* 0x000100002c2d7824 */ /* 0x040fe200078e00ff */
[----:B------:R-:W-:Y:S01]  /*a150*/  LOP3.LUT R59, R59, 0xffff0000, RZ, 0xc0, !PT ;  /* 0xffff00003b3b7812 */ /* 0x000fe200078ec0ff */
[-C--:B------:R-:W-:Y:S01]  /*a160*/  FMUL.FTZ R96, R51, R78.reuse ;  /* 0x0000004e33607220 */ /* 0x080fe20000410000 */
[----:B------:R-:W-:Y:S01]  /*a170*/  LOP3.LUT R44, R44, 0xffff0000, RZ, 0xc0, !PT ;  /* 0xffff00002c2c7812 */ /* 0x000fe200078ec0ff */
[----:B------:R-:W-:Y:S01]  /*a180*/  FMUL.FTZ R77, R48, R183 ;  /* 0x000000b7304d7220 */ /* 0x000fe20000410000 */
[----:B------:R-:W-:Y:S01]  /*a190*/  PRMT R61, R182, 0x5410, R61 ;  /* 0x00005410b63d7816 */ /* 0x000fe2000000003d */
[----:B------:R-:W-:Y:S01]  /*a1a0*/  FFMA.FTZ R51, R47, R78, -R94 ;  /* 0x0000004e2f337223 */ /* 0x000fe2000001085e */
[----:B------:R-:W-:Y:S01]  /*a1b0*/  FMUL.FTZ R94, R49, R92 ;  /* 0x0000005c315e7220 */ /* 0x000fe20000410000 */
[----:B------:R-:W-:Y:S01]  /*a1c0*/  PRMT R58, R175, 0x5410, R58 ;  /* 0x00005410af3a7816 */ /* 0x000fe2000000003a */
[----:B------:R-:W-:Y:S01]  /*a1d0*/  FMUL.FTZ R49, R49, R90 ;  /* 0x0000005a31317220 */ /* 0x000fe20000410000 */
[-C--:B------:R-:W-:Y:S01]  /*a1e0*/  FMUL.FTZ R79, R48, R59.reuse ;  /* 0x0000003b304f7220 */ /* 0x080fe20000410000 */
[----:B------:R-:W-:Y:S01]  /*a1f0*/  LOP3.LUT R76, R46, 0xffff0000, RZ, 0xc0, !PT ;  /* 0xffff00002e4c7812 */ /* 0x000fe200078ec0ff */
[----:B------:R-:W-:Y:S01]  /*a200*/  FFMA.FTZ R48, R44, R59, -R77 ;  /* 0x0000003b2c307223 */ /* 0x000fe2000001084d */
[----:B------:R-:W-:-:S02]  /*a210*/  IMAD.U32 R46, R50, 0x10000, RZ ;  /* 0x00010000322e7824 */ /* 0x000fc400078e00ff */
[----:B------:R-:W-:Y:S01]  /*a220*/  FFMA.FTZ R78, R47, R88, R96 ;  /* 0x000000582f4e7223 */ /* 0x000fe20000010060 */
[----:B------:R-:W-:Y:S01]  /*a230*/  IMAD.U32 R77, R61, 0x10000, RZ ;  /* 0x000100003d4d7824 */ /* 0x000fe200078e00ff */
[----:B------:R-:W-:Y:S01]  /*a240*/  LOP3.LUT R50, R50, 0xffff0000, RZ, 0xc0, !PT ;  /* 0xffff000032327812 */ /* 0x000fe200078ec0ff */
[----:B------:R-:W-:Y:S01]  /*a250*/  FFMA.FTZ R47, R45, R90, -R94 ;  /* 0x0000005a2d2f7223 */ /* 0x000fe2000001085e */
[----:B------:R-:W-:Y:S01]  /*a260*/  LOP3.LUT R61, R61, 0xffff0000, RZ, 0xc0, !PT ;  /* 0xffff00003d3d7812 */ /* 0x000fe200078ec0ff */
[----:B------:R-:W-:Y:S01]  /*a270*/  FFMA.FTZ R45, R45, R92, R49 ;  /* 0x0000005c2d2d7223 */ /* 0x000fe20000010031 */
[C---:B------:R-:W-:Y:S01]  /*a280*/  LOP3.LUT R59, R58.reuse, 0xffff0000, RZ, 0xc0, !PT ;  /* 0xffff00003a3b7812 */ /* 0x040fe200078ec0ff */
[----:B------:R-:W-:Y:S02]  /*a290*/  IMAD.U32 R49, R58, 0x10000, RZ ;  /* 0x000100003a317824 */ /* 0x000fe400078e00ff */
[C---:B------:R-:W-:Y:S01]  /*a2a0*/  FFMA.FTZ R60, R62.reuse, R93, -R95 ;  /* 0x0000005d3e3c7223 */ /* 0x040fe2000001085f */
[----:B------:R-:W-:Y:S01]  /*a2b0*/  FFMA.FTZ R62, R62, R89, R97 ;  /* 0x000000593e3e7223 */ /* 0x000fe20000010061 */
        /* <DEDUP_REMOVED lines=21> */
[----:B------:R-:W-:Y:S02]  /*a410*/  IMAD.MOV.U32 R50, RZ, RZ, R66 ;  /* 0x000000ffff327224 */ /* 0x000fe400078e0042 */
[----:B------:R-:W-:-:S07]  /*a420*/  IMAD.MOV.U32 R51, RZ, RZ, R67 ;  /* 0x000000ffff337224 */ /* 0x000fce00078e0043 */
.L_x_6754:
[----:B------:R-:W-:Y:S05]  /*a430*/  BSYNC B2 ;  /* 0x0000000000027941 */ /* 0x000fea0003800000 */
.L_x_6753:
        /* <DEDUP_REMOVED lines=12> */
.L_x_6752:
[----:B------:R-:W-:Y:S05]  /*a500*/  BSYNC B1 ;  /* 0x0000000000017941 */ /* 0x000fea0003800000 */
.L_x_6751:
        /* <DEDUP_REMOVED lines=31> */
[----:B------:R-:W-:-:S03]  /*a700*/  IMAD R45, R45, 0x2, R2 ;  /* 0x000000022d2d7824 */ /* 0x000fc600078e0202 */
[----:B------:R-:W-:-:S03]  /*a710*/  LEA R48, R47, R2, 0x1 ;  /* 0x000000022f307211 */ /* 0x000fc600078e08ff */
[----:B------:R-:W0:Y:S04]  /*a720*/  LDS.128 R44, [R45+0x1e400] ;  /* 0x01e400002d2c7984 */ /* 0x000e280000000c00 */
[----:B------:R-:W2:Y:S01]  /*a730*/  LDS.128 R48, [R48+0x1e400] ;  /* 0x01e4000030307984 */ /* 0x000ea20000000c00 */
[----:B------:R-:W-:Y:S05]  /*a740*/  @P3 BRA `(.L_x_6758) ;  /* 0x0000000400703947 */ /* 0x000fea0003800000 */
[----:B------:R-:W-:Y:S01]  /*a750*/  SHF.R.U64 R77, R70, 0x10, R71 ;  /* 0x00000010464d7819 */ /* 0x000fe20000001247 */
[----:B--2---:R-:W-:Y:S01]  /*a760*/  IMAD.U32 R61, R49, 0x10000, RZ ;  /* 0x00010000313d7824 */ /* 0x004fe200078e00ff */
[----:B------:R-:W-:Y:S01]  /*a770*/  SHF.R.U32.HI R70, RZ, 0x10, R73 ;  /* 0x00000010ff467819 */ /* 0x000fe20000011649 */
[----:B0-----:R-:W-:Y:S01]  /*a780*/  IMAD.U32 R62, R45, 0x10000, RZ ;  /* 0x000100002d3e7824 */ /* 0x001fe200078e00ff */
[--C-:B------:R-:W-:Y:S01]  /*a790*/  SHF.R.U64 R78, R68, 0x10, R69.reuse ;  /* 0x00000010444e7819 */ /* 0x100fe20000001245 */
[----:B------:R-:W-:Y:S01]  /*a7a0*/  IMAD.U32 R68, R51, 0x10000, RZ ;  /* 0x0001000033447824 */ /* 0x000fe200078e00ff */
[----:B------:R-:W-:Y:S01]  /*a7b0*/  SHF.R.U32.HI R76, RZ, 0x10, R69 ;  /* 0x00000010ff4c7819 */ /* 0x000fe20000011645 */
[----:B------:R-:W-:Y:S01]  /*a7c0*/  IMAD.U32 R66, R47, 0x10000, RZ ;  /* 0x000100002f427824 */ /* 0x000fe200078e00ff */
[----:B------:R-:W-:Y:S01]  /*a7d0*/  PRMT R70, R173, 0x5432, R70 ;  /* 0x00005432ad467816 */ /* 0x000fe20000000046 */
[----:B------:R-:W-:Y:S01]  /*a7e0*/  IMAD.U32 R58, R44, 0x10000, RZ ;  /* 0x000100002c3a7824 */ /* 0x000fe200078e00ff */
[----:B------:R-:W-:-:S02]  /*a7f0*/  PRMT R67, R171, 0x5410, R78 ;  /* 0x00005410ab437816 */ /* 0x000fc4000000004e */
[----:B------:R-:W-:Y:S01]  /*a800*/  SHF.R.U32.HI R69, RZ, 0x10, R71 ;  /* 0x00000010ff457819 */ /* 0x000fe20000011647 */
[----:B------:R-:W-:Y:S01]  /*a810*/  IMAD.U32 R71, R70, 0x10000, RZ ;  /* 0x0001000046477824 */ /* 0x000fe200078e00ff */
[----:B------:R-:W-:Y:S02]  /*a820*/  SHF.R.U64 R60, R72, 0x10, R73 ;  /* 0x00000010483c7819 */ /* 0x000fe40000001249 */
[----:B------:R-:W-:Y:S02]  /*a830*/  PRMT R171, R171, 0x5432, R76 ;  /* 0x00005432abab7816 */ /* 0x000fe4000000004c */
[--C-:B------:R-:W-:Y:S02]  /*a840*/  SHF.R.U64 R73, R74, 0x10, R75.reuse ;  /* 0x000000104a497819 */ /* 0x100fe4000000124b */
[----:B------:R-:W-:Y:S02]  /*a850*/  SHF.R.U32.HI R75, RZ, 0x10, R75 ;  /* 0x00000010ff4b7819 */ /* 0x000fe4000001164b */
[----:B------:R-:W-:-:S02]  /*a860*/  LOP3.LUT R65, R51, 0xffff0000, RZ, 0xc0, !PT ;  /* 0xffff000033417812 */ /* 0x000fc400078ec0ff */
[C---:B------:R-:W-:Y:S02]  /*a870*/  PRMT R51, R170.reuse, 0x5410, R77 ;  /* 0x00005410aa337816 */ /* 0x040fe4000000004d */
[----:B------:R-:W-:Y:S01]  /*a880*/  PRMT R170, R170, 0x5432, R69 ;  /* 0x00005432aaaa7816 */ /* 0x000fe20000000045 */
[----:B------:R-:W-:Y:S01]  /*a890*/  IMAD.U32 R69, R171, 0x10000, RZ ;  /* 0x00010000ab457824 */ /* 0x000fe200078e00ff */
[----:B------:R-:W-:Y:S02]  /*a8a0*/  PRMT R173, R173, 0x5410, R60 ;  /* 0x00005410adad7816 */ /* 0x000fe4000000003c */
[----:B------:R-:W-:Y:S01]  /*a8b0*/  PRMT R60, R172, 0x5410, R73 ;  /* 0x00005410ac3c7816 */ /* 0x000fe20000000049 */
[----:B------:R-:W-:Y:S01]  /*a8c0*/  FMUL.FTZ R73, R61, R71 ;  /* 0x000000473d497220 */ /* 0x000fe20000410000 */
[----:B------:R-:W-:Y:S01]  /*a8d0*/  LOP3.LUT R64, R49, 0xffff0000, RZ, 0xc0, !PT ;  /* 0xffff000031407812 */ /* 0x000fe200078ec0ff */
[----:B------:R-:W-:Y:S01]  /*a8e0*/  IMAD.U32 R49, R48, 0x10000, RZ ;  /* 0x0001000030317824 */ /* 0x000fe200078e00ff */
[----:B------:R-:W-:Y:S01]  /*a8f0*/  PRMT R172, R172, 0x5432, R75 ;  /* 0x00005432acac7816 */ /* 0x000fe2000000004b */
[-C--:B------:R-:W-:Y:S01]  /*a900*/  FMUL.FTZ R75, R61, R69.reuse ;  /* 0x000000453d4b7220 */ /* 0x080fe20000410000 */
[----:B------:R-:W-:Y:S01]  /*a910*/  LOP3.LUT R70, R70, 0xffff0000, RZ, 0xc0, !PT ;  /* 0xffff000046467812 */ /* 0x000fe200078ec0ff */
[----:B------:R-:W-:Y:S01]  /*a920*/  FFMA.FTZ R61, R62, R69, -R73 ;  /* 0x000000453e3d7223 */ /* 0x000fe20000010849 */
[----:B------:R-:W-:Y:S01]  /*a930*/  LOP3.LUT R171, R171, 0xffff0000, RZ, 0xc0, !PT ;  /* 0xffff0000abab7812 */ /* 0x000fe200078ec0ff */
[----:B------:R-:W-:Y:S01]  /*a940*/  IMAD.U32 R73, R172, 0x10000, RZ ;  /* 0x00010000ac497824 */ /* 0x000fe200078e00ff */
[----:B------:R-:W-:Y:S01]  /*a950*/  LOP3.LUT R63, R45, 0xffff0000, RZ, 0xc0, !PT ;  /* 0xffff00002d3f7812 */ /* 0x000fe200078ec0ff */
[----:B------:R-:W-:Y:S01]  /*a960*/  FMUL.FTZ R72, R64, R70 ;  /* 0x0000004640487220 */ /* 0x000fe20000410000 */
[----:B------:R-:W-:-:S02]  /*a970*/  IMAD.U32 R69, R170, 0x10000, RZ ;  /* 0x00010000aa457824 */ /* 0x000fc400078e00ff */
[----:B------:R-:W-:Y:S01]  /*a980*/  FFMA.FTZ R62, R62, R71, R75 ;  /* 0x000000473e3e7223 */ /* 0x000fe2000001004b */
[-C--:B------:R-:W-:Y:S01]  /*a990*/  FMUL.FTZ R74, R64, R171.reuse ;  /* 0x000000ab404a7220 */ /* 0x080fe20000410000 */
[----:B------:R-:W-:Y:S01]  /*a9a0*/  FFMA.FTZ R64, R63, R171, -R72 ;  /* 0x000000ab3f407223 */ /* 0x000fe20000010848 */
[----:B------:R-:W-:Y:S01]  /*a9b0*/  FMUL.FTZ R71, R68, R73 ;  /* 0x0000004944477220 */ /* 0x000fe20000410000 */
[----:B------:R-:W-:Y:S01]  /*a9c0*/  LOP3.LUT R172, R172, 0xffff0000, RZ, 0xc0, !PT ;  /* 0xffff0000acac7812 */ /* 0x000fe200078ec0ff */
[-C--:B------:R-:W-:Y:S01]  /*a9d0*/  FMUL.FTZ R72, R68, R69.reuse ;  /* 0x0000004544487220 */ /* 0x080fe20000410000 */
[----:B------:R-:W-:Y:S01]  /*a9e0*/  LOP3.LUT R59, R47, 0xffff0000, RZ, 0xc0, !PT ;  /* 0xffff00002f3b7812 */ /* 0x000fe200078ec0ff */
[----:B------:R-:W-:Y:S01]  /*a9f0*/  FFMA.FTZ R63, R63, R70, R74 ;  /* 0x000000463f3f7223 */ /* 0x000fe2000001004a */
[----:B------:R-:W-:Y:S01]  /*aa00*/  FFMA.FTZ R68, R66, R69, -R71 ;  /* 0x0000004542447223 */ /* 0x000fe20000010847 */
[----:B------:R-:W-:Y:S01]  /*aa10*/  LOP3.LUT R170, R170, 0xffff0000, RZ, 0xc0, !PT ;  /* 0xffff0000aaaa7812 */ /* 0x000fe200078ec0ff */
[----:B------:R-:W-:Y:S01]  /*aa20*/  FFMA.FTZ R72, R66, R73, R72 ;  /* 0x0000004942487223 */ /* 0x000fe20000010048 */
[----:B------:R-:W-:Y:S01]  /*aa30*/  FMUL.FTZ R70, R65, R172 ;  /* 0x000000ac41467220 */ /* 0x000fe20000410000 */
[----:B------:R-:W-:Y:S01]  /*aa40*/  IMAD.U32 R69, R173, 0x10000, RZ ;  /* 0x00010000ad457824 */ /* 0x000fe200078e00ff */
[----:B------:R-:W-:Y:S01]  /*aa50*/  LOP3.LUT R48, R48, 0xffff0000, RZ, 0xc0, !PT ;  /* 0xffff000030307812 */ /* 0x000fe200078ec0ff */
[----:B------:R-:W-:Y:S01]  /*aa60*/  IMAD.U32 R66, R67, 0x10000, RZ ;  /* 0x0001000043427824 */ /* 0x000fe200078e00ff */
[----:B------:R-:W-:Y:S01]  /*aa70*/  LOP3.LUT R173, R173, 0xffff0000, RZ, 0xc0, !PT ;  /* 0xffff0000adad7812 */ /* 0x000fe200078ec0ff */
[-C--:B------:R-:W-:Y:S01]  /*aa80*/  FMUL.FTZ R74, R65, R170.reuse ;  /* 0x000000aa414a7220 */ /* 0x080fe20000410000 */
[----:B------:R-:W-:Y:S01]  /*aa90*/  FFMA.FTZ R71, R59, R170, -R70 ;  /* 0x000000aa3b477223 */ /* 0x000fe20000010846 */
[----:B------:R-:W-:Y:S01]  /*aaa0*/  LOP3.LUT R44, R44, 0xffff0000, RZ, 0xc0, !PT ;  /* 0xffff00002c2c7812 */ /* 0x000fe200078ec0ff */
[----:B------:R-:W-:Y:S01]  /*aab0*/  FMUL.FTZ R65, R49, R69 ;  /* 0x0000004531417220 */ /* 0x000fe20000410000 */
[----:B------:R-:W-:Y:S01]  /*aac0*/  LOP3.LUT R67, R67, 0xffff0000, RZ, 0xc0, !PT ;  /* 0xffff000043437812 */ /* 0x000fe200078ec0ff */
[-C--:B------:R-:W-:Y:S01]  /*aad0*/  FMUL.FTZ R70, R49, R66.reuse ;  /* 0x0000004231467220 */ /* 0x080fe20000410000 */
[----:B------:R-:W-:Y:S01]  /*aae0*/  FMUL.FTZ R49, R48, R173 ;  /* 0x000000ad30317220 */ /* 0x000fe20000410000 */
[----:B------:R-:W-:Y:S01]  /*aaf0*/  FFMA.FTZ R65, R58, R66, -R65 ;  /* 0x000000423a417223 */ /* 0x000fe20000010841 */
[----:B------:R-:W-:-:S02]  /*ab00*/  IMAD.U32 R45, R46, 0x10000, RZ ;  /* 0x000100002e2d7824 */ /* 0x000fc400078e00ff */
[----:B------:R-:W-:Y:S01]  /*ab10*/  FFMA.FTZ R70, R58, R69, R70 ;  /* 0x000000453a467223 */ /* 0x000fe20000010046 */
[----:B------:R-:W-:Y:S01]  /*ab20*/  LOP3.LUT R47, R46, 0xffff0000, RZ, 0xc0, !PT ;  /* 0xffff00002e2f7812 */ /* 0x000fe200078ec0ff */
[----:B------:R-:W-:Y:S01]  /*ab30*/  FFMA.FTZ R73, R59, R172, R74 ;  /* 0x000000ac3b497223 */ /* 0x000fe2000001004a */
[-C--:B------:R-:W-:Y:S01]  /*ab40*/  FFMA.FTZ R58, R44, R67.reuse, -R49 ;  /* 0x000000432c3a7223 */ /* 0x080fe20000010831 */
[----:B------:R-:W-:Y:S02]  /*ab50*/  IMAD.U32 R46, R50, 0x10000, RZ ;  /* 0x00010000322e7824 */ /* 0x000fe400078e00ff */
[----:B------:R-:W-:Y:S01]  /*ab60*/  FMUL.FTZ R59, R48, R67 ;  /* 0x00000043303b7220 */ /* 0x000fe20000410000 */
[----:B------:R-:W-:Y:S01]  /*ab70*/  IMAD.U32 R49, R60, 0x10000, RZ ;  /* 0x000100003c317824 */ /* 0x000fe200078e00ff */
        /* <DEDUP_REMOVED lines=25> */
.L_x_6758:
[----:B------:R-:W-:Y:S05]  /*ad10*/  BSYNC B2 ;  /* 0x0000000000027941 */ /* 0x000fea0003800000 */
.L_x_6757:
        /* <DEDUP_REMOVED lines=12> */
.L_x_6756:
[----:B------:R-:W-:Y:S05]  /*ade0*/  BSYNC B1 ;  /* 0x0000000000017941 */ /* 0x000fea0003800000 */
.L_x_6755:
[----:B0-----:R-:W-:Y:S02]  /*adf0*/  VIADD R45, R22, 0xa0 ;  /* 0x000000a0162d7836 */ /* 0x001fe40000000000 */
[-C--:B--2---:R-:W-:Y:S02]  /*ae00*/  IMAD R44, R148, R138.reuse, RZ ;  /* 0x0000008a942c7224 */ /* 0x084fe400078e02ff */
[C---:B------:R-:W-:Y:S01]  /*ae10*/  IMAD.WIDE.U32 R136, R45.reuse, R138, R136 ;  /* 0x0000008a2d887225 */ /* 0x040fe200078e0088 */
[----:B------:R-:W-:-:S03]  /*ae20*/  ISETP.GE.OR P4, PT, R45, R4, P0 ;  /* 0x000000042d00720c */ /* 0x000fc60000786670 */
[----:B------:R-:W-:-:S10]  /*ae30*/  IMAD R139, R45, R139, R44 ;  /* 0x0000008b2d8b7224 */ /* 0x000fd400078e022c */
[----:B------:R-:W-:Y:S05]  /*ae40*/  @P4 BRA `(.L_x_6725) ;  /* 0x0000001000804947 */ /* 0x000fea0003800000 */
[----:B------:R-:W2:Y:S01]  /*ae50*/  LDL R45, [R1] ;  /* 0x00000000012d7983 */ /* 0x000ea20000100800 */
[----:B------:R-:W0:Y:S03]  /*ae60*/  LDC.64 R52, c[0x0][0x2e8] ;  /* 0x0000ba00ff347b82 */ /* 0x000e260000000a00 */
[----:B------:R-:W3:Y:S01]  /*ae70*/  LDL R46, [R1+0x50] ;  /* 0x00005000012e7983 */ /* 0x000ee20000100800 */
[----:B------:R-:W-:Y:S01]  /*ae80*/  IMAD.IADD R56, R137, 0x1, R139 ;  /* 0x0000000189387824 */ /* 0x000fe200078e028b */
[----:B------:R-:W-:Y:S01]  /*ae90*/  IADD3 R44, P4, P5, R100, R136, R21 ;  /* 0x00000088642c7210 */ /* 0x000fe20007d9e015 */
[----:B------:R-:W-:Y:S01]  /*aea0*/  VIADD R47, R22, 0xa0 ;  /* 0x000000a0162f7836 */ /* 0x000fe20000000000 */
[----:B------:R-:W-:Y:S03]  /*aeb0*/  BSSY B1, `(.L_x_6759) ;  /* 0x0000075000017945 */ /* 0x000fe60003800000 */
[----:B------:R-:W-:-:S05]  /*aec0*/  IMAD.SHL.U32 R47, R47, 0x40, RZ ;  /* 0x000000402f2f7824 */ /* 0x000fca00078e00ff */
[----:B------:R-:W-:Y:S02]  /*aed0*/  LOP3.LUT R47, R47, 0x1c0, RZ, 0xc0, !PT ;  /* 0x000001c02f2f7812 */ /* 0x000fe400078ec0ff */
[----:B--2---:R-:W-:Y:S02]  /*aee0*/  LOP3.LUT P6, RZ, R45, 0x1, RZ, 0xc0, !PT ;  /* 0x000000012dff7812 */ /* 0x004fe400078cc0ff */
[----:B------:R-:W-:Y:S02]  /*aef0*/  IADD3.X R45, R15, R56, R8, P4, P5 ;  /* 0x000000380f2d7210 */ /* 0x000fe400027ea408 */
[C---:B0-----:R-:W-:Y:S02]  /*af00*/  LEA R54, P4, R44.reuse, R52, 0x1 ;  /* 0x000000342c367211 */ /* 0x041fe400078808ff */
[----:B------:R-:W-:Y:S02]  /*af10*/  SEL R157, R43, R157, !P6 ;  /* 0x0000009d2b9d7207 */ /* 0x000fe40007000000 */
[----:B------:R-:W-:-:S02]  /*af20*/  LEA.HI.X R55, R44, R53, R45, 0x1, P4 ;  /* 0x000000352c377211 */ /* 0x000fc400020f0c2d */
        /* <DEDUP_REMOVED lines=8> */
[----:B---3--:R-:W-:Y:S01]  /*afb0*/  IMAD R44, R44, 0x2c00, R46 ;  /* 0x00002c002c2c7824 */ /* 0x008fe200078e022e */
        /* <DEDUP_REMOVED lines=12> */
[----:B0-----:R-:W-:Y:S01]  /*b080*/  IMAD.U32 R59, R45, 0x10000, RZ ;  /* 0x000100002d3b7824 */ /* 0x001fe200078e00ff */
[----:B------:R-:W-:Y:S01]  /*b090*/  SHF.R.U32.HI R81, RZ, 0x10, R81 ;  /* 0x00000010ff517819 */ /* 0x000fe20000011651 */
[----:B------:R-:W-:Y:S01]  /*b0a0*/  IMAD.U32 R65, R51, 0x10000, RZ ;  /* 0x0001000033417824 */ /* 0x000fe200078e00ff */
[----:B------:R-:W-:Y:S01]  /*b0b0*/  PRMT R66, R168, 0x5432, R67 ;  /* 0x00005432a8427816 */ /* 0x000fe20000000043 */
[----:B------:R-:W-:Y:S01]  /*b0c0*/  IMAD.U32 R61, R47, 0x10000, RZ ;  /* 0x000100002f3d7824 */ /* 0x000fe200078e00ff */
[----:B------:R-:W-:Y:S01]  /*b0d0*/  PRMT R69, R166, 0x5432, R69 ;  /* 0x00005432a6457816 */ /* 0x000fe20000000045 */
[----:B------:R-:W-:Y:S01]  /*b0e0*/  IMAD.U32 R58, R44, 0x10000, RZ ;  /* 0x000100002c3a7824 */ /* 0x000fe200078e00ff */
[----:B------:R-:W-:-:S02]  /*b0f0*/  SHF.R.U64 R68, R82, 0x10, R83 ;  /* 0x0000001052447819 */ /* 0x000fc40000001253 */
[----:B------:R-:W-:Y:S01]  /*b100*/  PRMT R168, R168, 0x5410, R81 ;  /* 0x00005410a8a87816 */ /* 0x000fe20000000051 */
[----:B------:R-:W-:Y:S01]  /*b110*/  IMAD.U32 R70, R69, 0x10000, RZ ;  /* 0x0001000045467824 */ /* 0x000fe200078e00ff */
[----:B------:R-:W-:Y:S02]  /*b120*/  SHF.R.U64 R71, R84, 0x10, R85 ;  /* 0x0000001054477819 */ /* 0x000fe40000001255 */
[--C-:B------:R-:W-:Y:S02]  /*b130*/  SHF.R.U64 R72, R86, 0x10, R87.reuse ;  /* 0x0000001056487819 */ /* 0x100fe40000001257 */
[----:B------:R-:W-:Y:S02]  /*b140*/  SHF.R.U32.HI R86, RZ, 0x10, R87 ;  /* 0x00000010ff567819 */ /* 0x000fe40000011657 */
[----:B------:R-:W-:Y:S01]  /*b150*/  PRMT R67, R169, 0x5432, R68 ;  /* 0x00005432a9437816 */ /* 0x000fe20000000044 */
[----:B------:R-:W-:Y:S01]  /*b160*/  IMAD.U32 R68, R168, 0x10000, RZ ;  /* 0x00010000a8447824 */ /* 0x000fe200078e00ff */
[----:B------:R-:W-:-:S02]  /*b170*/  SHF.R.U32.HI R82, RZ, 0x10, R83 ;  /* 0x00000010ff527819 */ /* 0x000fc40000011653 */
[----:B------:R-:W-:Y:S01]  /*b180*/  PRMT R166, R166, 0x5410, R71 ;  /* 0x00005410a6a67816 */ /* 0x000fe20000000047 */
[----:B------:R-:W-:Y:S01]  /*b190*/  FMUL.FTZ R74, R63, R68 ;  /* 0x000000443f4a7220 */ /* 0x000fe20000410000 */
[----:B------:R-:W-:Y:S01]  /*b1a0*/  PRMT R71, R167, 0x5432, R72 ;  /* 0x00005432a7477816 */ /* 0x000fe20000000048 */
[-C--:B------:R-:W-:Y:S01]  /*b1b0*/  FMUL.FTZ R72, R63, R70.reuse ;  /* 0x000000463f487220 */ /* 0x080fe20000410000 */
[----:B------:R-:W-:Y:S01]  /*b1c0*/  PRMT R167, R167, 0x5410, R86 ;  /* 0x00005410a7a77816 */ /* 0x000fe20000000056 */
[----:B------:R-:W-:Y:S01]  /*b1d0*/  FFMA.FTZ R74, R59, R70, R74 ;  /* 0x000000463b4a7223 */ /* 0x000fe2000001004a */
[----:B------:R-:W-:Y:S01]  /*b1e0*/  PRMT R169, R169, 0x5410, R82 ;  /* 0x00005410a9a97816 */ /* 0x000fe20000000052 */
[----:B------:R-:W-:Y:S01]  /*b1f0*/  FFMA.FTZ R73, R59, R68, -R72 ;  /* 0x000000443b497223 */ /* 0x000fe20000010848 */
[----:B------:R-:W-:Y:S01]  /*b200*/  LOP3.LUT R64, R49, 0xffff0000, RZ, 0xc0, !PT ;  /* 0xffff000031407812 */ /* 0x000fe200078ec0ff */
[----:B------:R-:W-:Y:S01]  /*b210*/  IMAD.U32 R72, R167, 0x10000, RZ ;  /* 0x00010000a7487824 */ /* 0x000fe200078e00ff */
[----:B------:R-:W-:Y:S01]  /*b220*/  LOP3.LUT R69, R69, 0xffff0000, RZ, 0xc0, !PT ;  /* 0xffff000045457812 */ /* 0x000fe200078ec0ff */
[----:B------:R-:W-:Y:S01]  /*b230*/  IMAD.U32 R68, R169, 0x10000, RZ ;  /* 0x00010000a9447824 */ /* 0x000fe200078e00ff */
[----:B------:R-:W-:Y:S01]  /*b240*/  LOP3.LUT R63, R168, 0xffff0000, RZ, 0xc0, !PT ;  /* 0xffff0000a83f7812 */ /* 0x000fe200078ec0ff */
[----:B------:R-:W-:Y:S01]  /*b250*/  FMUL.FTZ R70, R65, R72 ;  /* 0x0000004841467220 */ /* 0x000fe20000410000 */
[----:B------:R-:W-:Y:S01]  /*b260*/  LOP3.LUT R60, R45, 0xffff0000, RZ, 0xc0, !PT ;  /* 0xffff00002d3c7812 */ /* 0x000fe200078ec0ff */
[C---:B------:R-:W-:Y:S01]  /*b270*/  FMUL.FTZ R75, R64.reuse, R69 ;  /* 0x00000045404b7220 */ /* 0x040fe20000410000 */
[----:B------:R-:W-:Y:S01]  /*b280*/  LOP3.LUT R51, R51, 0xffff0000, RZ, 0xc0, !PT ;  /* 0xffff000033337812 */ /* 0x000fe200078ec0ff */
[-C--:B------:R-:W-:Y:S01]  /*b290*/  FMUL.FTZ R59, R64, R63.reuse ;  /* 0x0000003f403b7220 */ /* 0x080fe20000410000 */
[----:B------:R-:W-:Y:S01]  /*b2a0*/  LOP3.LUT R167, R167, 0xffff0000, RZ, 0xc0, !PT ;  /* 0xffff0000a7a77812 */ /* 0x000fe200078ec0ff */
[----:B------:R-:W-:Y:S01]  /*b2b0*/  FMUL.FTZ R65, R65, R68 ;  /* 0x0000004441417220 */ /* 0x000fe20000410000 */
[----:B------:R-:W-:Y:S01]  /*b2c0*/  LOP3.LUT R169, R169, 0xffff0000, RZ, 0xc0, !PT ;  /* 0xffff0000a9a97812 */ /* 0x000fe200078ec0ff */
[C---:B------:R-:W-:Y:S01]  /*b2d0*/  FFMA.FTZ R64, R60.reuse, R63, -R75 ;  /* 0x0000003f3c407223 */ /* 0x040fe2000001084b */
[----:B------:R-:W-:Y:S01]  /*b2e0*/  FFMA.FTZ R69, R60, R69, R59 ;  /* 0x000000453c457223 */ /* 0x000fe2000001003b */
[----:B------:R-:W-:-:S02]  /*b2f0*/  IMAD.U32 R49, R48, 0x10000, RZ ;  /* 0x0001000030317824 */ /* 0x000fc400078e00ff */
[C---:B------:R-:W-:Y:S01]  /*b300*/  FFMA.FTZ R70, R61.reuse, R68, -R70 ;  /* 0x000000443d467223 */ /* 0x040fe20000010846 */
[----:B------:R-:W-:Y:S02]  /*b310*/  IMAD.U32 R60, R166, 0x10000, RZ ;  /* 0x00010000a63c7824 */ /* 0x000fe400078e00ff */
[----:B------:R-:W-:Y:S01]  /*b320*/  FFMA.FTZ R65, R61, R72, R65 ;  /* 0x000000483d417223 */ /* 0x000fe20000010041 */
[----:B------:R-:W-:Y:S01]  /*b330*/  IMAD.U32 R59, R66, 0x10000, RZ ;  /* 0x00010000423b7824 */ /* 0x000fe200078e00ff */
[----:B------:R-:W-:Y:S01]  /*b340*/  LOP3.LUT R62, R47, 0xffff0000, RZ, 0xc0, !PT ;  /* 0xffff00002f3e7812 */ /* 0x000fe200078ec0ff */
[C---:B------:R-:W-:Y:S01]  /*b350*/  FMUL.FTZ R61, R51.reuse, R167 ;  /* 0x000000a7333d7220 */ /* 0x040fe20000410000 */
[----:B------:R-:W-:Y:S01]  /*b360*/  FMUL.FTZ R63, R51, R169 ;  /* 0x000000a9333f7220 */ /* 0x000fe20000410000 */
[----:B------:R-:W-:Y:S01]  /*b370*/  LOP3.LUT R48, R48, 0xffff0000, RZ, 0xc0, !PT ;  /* 0xffff000030307812 */ /* 0x000fe200078ec0ff */
[C---:B------:R-:W-:Y:S01]  /*b380*/  FMUL.FTZ R51, R49.reuse, R60 ;  /* 0x0000003c31337220 */ /* 0x040fe20000410000 */
[----:B------:R-:W-:Y:S01]  /*b390*/  LOP3.LUT R166, R166, 0xffff0000, RZ, 0xc0, !PT ;  /* 0xffff0000a6a67812 */ /* 0x000fe200078ec0ff */
        /* <DEDUP_REMOVED lines=8> */
[----:B------:R-:W-:-:S02]  /*b420*/  IMAD.U32 R47, R50, 0x10000, RZ ;  /* 0x00010000322f7824 */ /* 0x000fc400078e00ff */
[-C--:B------:R-:W-:Y:S01]  /*b430*/  FMUL.FTZ R60, R48, R66.reuse ;  /* 0x00000042303c7220 */ /* 0x080fe20000410000 */
[----:B------:R-:W-:Y:S01]  /*b440*/  IMAD.U32 R49, R71, 0x10000, RZ ;  /* 0x0001000047317824 */ /* 0x000fe200078e00ff */
[----:B------:R-:W-:Y:S01]  /*b450*/  LOP3.LUT R50, R50, 0xffff0000, RZ, 0xc0, !PT ;  /* 0xffff000032327812 */ /* 0x000fe200078ec0ff */
[----:B------:R-:W-:Y:S01]  /*b460*/  IMAD.U32 R48, R67, 0x10000, RZ ;  /* 0x0001000043307824 */ /* 0x000fe200078e00ff */
[----:B------:R-:W-:Y:S01]  /*b470*/  LOP3.LUT R71, R71, 0xffff0000, RZ, 0xc0, !PT ;  /* 0xffff000047477812 */ /* 0x000fe200078ec0ff */
[----:B------:R-:W-:Y:S01]  /*b480*/  FFMA.FTZ R62, R45, R66, -R62 ;  /* 0x000000422d3e7223 */ /* 0x000fe2000001083e */
[----:B------:R-:W-:Y:S01]  /*b490*/  LOP3.LUT R67, R67, 0xffff0000, RZ, 0xc0, !PT ;  /* 0xffff000043437812 */ /* 0x000fe200078ec0ff */
[C---:B------:R-:W-:Y:S02]  /*b4a0*/  IMAD.U32 R44, R46.reuse, 0x10000, RZ ;  /* 0x000100002e2c7824 */ /* 0x040fe400078e00ff */
[----:B------:R-:W-:Y:S01]  /*b4b0*/  FFMA.FTZ R45, R45, R166, R60 ;  /* 0x000000a62d2d7223 */ /* 0x000fe2000001003c */
[----:B------:R-:W-:Y:S01]  /*b4c0*/  LOP3.LUT R46, R46, 0xffff0000, RZ, 0xc0, !PT ;  /* 0xffff00002e2e7812 */ /* 0x000fe200078ec0ff */
[C---:B------:R-:W-:Y:S01]  /*b4d0*/  FMUL.FTZ R59, R47.reuse, R49 ;  /* 0x000000312f3b7220 */ /* 0x040fe20000410000 */
[-C--:B------:R-:W-:Y:S01]  /*b4e0*/  FMUL.FTZ R60, R47, R48.reuse ;  /* 0x000000302f3c7220 */ /* 0x080fe20000410000 */
[C---:B------:R-:W-:Y:S01]  /*b4f0*/  FMUL.FTZ R47, R50.reuse, R71 ;  /* 0x00000047322f7220 */ /* 0x040fe20000410000 */
[----:B------:R-:W-:Y:S01]  /*b500*/  FMUL.FTZ R50, R50, R67 ;  /* 0x0000004332327220 */ /* 0x000fe20000410000 */
[C---:B------:R-:W-:Y:S01]  /*b510*/  FFMA.FTZ R59, R44.reuse, R48, -R59 ;  /* 0x000000302c3b7223 */ /* 0x040fe2000001083b */
[----:B------:R-:W-:Y:S01]  /*b520*/  FFMA.FTZ R60, R44, R49, R60 ;  /* 0x000000312c3c7223 */ /* 0x000fe2000001003c */
[----:B------:R-:W-:Y:S01]  /*b530*/  FFMA.FTZ R44, R46, R67, -R47 ;  /* 0x000000432e2c7223 */ /* 0x000fe2000001082f */
        /* <DEDUP_REMOVED lines=12> */
.L_x_6760:
[----:B------:R-:W-:Y:S05]  /*b600*/  BSYNC B1 ;  /* 0x0000000000017941 */ /* 0x000fea0003800000 */
.L_x_6759:
[----:B------:R-:W-:Y:S01]  /*b610*/  ISETP.GE.AND P3, PT, R57, R156, PT ;  /* 0x0000009c3900720c */ /* 0x000fe20003f66270 */
[----:B------:R-:W-:Y:S02]  /*b620*/  ULDC.64 UR4, c[0x0][0x208] ;  /* 0x0000820000047ab9 */ /* 0x000fe40000000a00 */
[----:B0-----:R0:W-:Y:S10]  /*b630*/  STG.E.128 desc[UR4][R54.64], R44 ;  /* 0x0000002c36007986 */ /* 0x0011f4000c101d04 */
[----:B------:R-:W-:Y:S05]  /*b640*/  @P3 BRA `(.L_x_6725) ;  /* 0x0000000800803947 */ /* 0x000fea0003800000 */
[--C-:B0-----:R-:W-:Y:S01]  /*b650*/  SHF.R.S32.HI R44, RZ, 0x1f, R57.reuse ;  /* 0x0000001fff2c7819 */ /* 0x101fe20000011439 */
[----:B------:R-:W-:Y:S01]  /*b660*/  ULDC.64 UR4, c[0x0][0x208] ;  /* 0x0000820000047ab9 */ /* 0x000fe20000000a00 */
[----:B------:R-:W-:-:S04]  /*b670*/  IADD3 R57, P3, P4, R100, R136, R57 ;  /* 0x0000008864397210 */ /* 0x000fc80007c7e039 */
[----:B------:R-:W-:Y:S02]  /*b680*/  IADD3.X R56, R15, R56, R44, P3, P4 ;  /* 0x000000380f387210 */ /* 0x000fe40001fe842c */
[----:B------:R-:W-:-:S04]  /*b690*/  LEA R52, P3, R57, R52, 0x1 ;  /* 0x0000003439347211 */ /* 0x000fc800078608ff */
[----:B------:R-:W-:-:S05]  /*b6a0*/  LEA.HI.X R53, R57, R53, R56, 0x1, P3 ;  /* 0x0000003539357211 */ /* 0x000fca00018f0c38 */
[----:B--2---:R0:W-:Y:S01]  /*b6b0*/  STG.E.128 desc[UR4][R52.64], R48 ;  /* 0x0000003034007986 */ /* 0x0041e2000c101d04 */
[----:B------:R-:W-:Y:S05]  /*b6c0*/  BRA `(.L_x_6725) ;  /* 0x0000000800607947 */ /* 0x000fea0003800000 */
.L_x_6668:
[----:B------:R-:W-:-:S04]  /*b6d0*/  ULOP3.LUT UR4, UR60, 0x1, URZ, 0xfc, !UPT ;  /* 0x000000013c047892 */ /* 0x000fc8000f8efc3f */
[----:B------:R-:W-:-:S06]  /*b6e0*/  UISETP.NE.AND UP0, UPT, UR4, 0x3, UPT ;  /* 0x000000030400788c */ /* 0x000fcc000bf05270 */
[----:B------:R-:W-:-:S13]  /*b6f0*/  PLOP3.LUT P2, PT, PT, PT, UP0, 0x80, 0x0 ;  /* 0x000000000000781c */ /* 0x000fda0003f4f008 */
[----:B------:R-:W-:Y:S05]  /*b700*/  @!P2 BRA `(.L_x_6761) ;  /* 0x000000000004a947 */ /* 0x000fea0003800000 */
[----:B------:R-:W-:Y:S01]  /*b710*/  BPT.TRAP 0x1 ;  /* 0x000000040000795c */ /* 0x000fe20000300000 */
.L_x_6761:
[----:B------:R-:W-:Y:S01]  /*b720*/  SHF.R.S32.HI R3, RZ, 0x1f, R24 ;  /* 0x0000001fff037819 */ /* 0x000fe20000011418 */
[----:B------:R-:W-:Y:S01]  /*b730*/  IMAD R0, R29, R24, RZ ;  /* 0x000000181d007224 */ /* 0x000fe200078e02ff */
[----:B------:R-:W-:Y:S01]  /*b740*/  BSSY B1, `(.L_x_6762) ;  /* 0x000000a000017945 */ /* 0x000fe20003800000 */
[----:B------:R-:W-:Y:S02]  /*b750*/  IMAD R4, R24, -0xb0, R25 ;  /* 0xffffff5018047824 */ /* 0x000fe400078e0219 */
[----:B------:R-:W-:Y:S01]  /*b760*/  IMAD R45, R3, R154, R0 ;  /* 0x0000009a032d7224 */ /* 0x000fe200078e0200 */
[----:B------:R-:W-:Y:S01]  /*b770*/  SHF.L.U32 R0, R223, 0x1f, RZ ;  /* 0x0000001fdf007819 */ /* 0x000fe200000006ff */
[----:B------:R-:W-:Y:S01]  /*b780*/  IMAD R3, R23, 0x8, R2 ;  /* 0x0000000817037824 */ /* 0x000fe200078e0202 */
[----:B------:R-:W-:Y:S01]  /*b790*/  VIMNMX R4, R4, 0xb0, PT ;  /* 0x000000b004047848 */ /* 0x000fe20003fe0100 */
[----:B------:R-:W-:Y:S02]  /*b7a0*/  IMAD.WIDE.U32 R52, R154, R24, RZ ;  /* 0x000000189a347225 */ /* 0x000fe400078e00ff */
[----:B------:R-:W1:Y:S02]  /*b7b0*/  SYNCS.PHASECHK.TRANS64.TRYWAIT P3, [R3+URZ+0x34890], R0 ;  /* 0x03489000030075a7 */ /* 0x000e64000806017f */
[----:B------:R-:W-:Y:S01]  /*b7c0*/  IMAD.IADD R58, R45, 0x1, R53 ;  /* 0x000000012d3a7824 */ /* 0x000fe200078e0235 */
[----:B-1----:R-:W-:Y:S06]  /*b7d0*/  @!P3 BRA `(.L_x_6763) ;  /* 0x000001e00088b947 */ /* 0x002fec0003800000 */
.L_x_7049:
[----:B------:R-:W-:Y:S05]  /*b7e0*/  BSYNC B1 ;  /* 0x0000000000017941 */ /* 0x000fea0003800000 */
.L_x_6762:
[----:B------:R-:W-:Y:S01]  /*b7f0*/  ISETP.GE.AND P3, PT, R22, R4, PT ;  /* 0x000000041600720c */ /* 0x000fe20003f66270 */
[----:B------:R-:W-:-:S12]  /*b800*/  BSSY B1, `(.L_x_6764) ;  /* 0x0000011000017945 */ /* 0x000fd80003800000 */
[----:B------:R-:W-:Y:S05]  /*b810*/  @P3 BRA `(.L_x_6765) ;  /* 0x00000000003c3947 */ /* 0x000fea0003800000 */
[----:B------:R-:W2:Y:S01]  /*b820*/  @!P0 LDC.64 R54, c[0x0][0x2e8] ;  /* 0x0000ba00ff368b82 */ /* 0x000ea20000000a00 */
[----:B------:R-:W-:Y:S01]  /*b830*/  @!P0 IADD3 R46, P3, R20, R52, RZ ;  /* 0x00000034142e8210 */ /* 0x000fe20007f7e0ff */
[----:B0-----:R-:W-:Y:S01]  /*b840*/  @!P1 LDS.128 R48, [R5+0x23c00] ;  /* 0x023c000005309984 */ /* 0x001fe20000000c00 */
[----:B------:R-:W-:-:S03]  /*b850*/  ULDC.64 UR4, c[0x0][0x208] ;  /* 0x0000820000047ab9 */ /* 0x000fc60000000a00 */
[----:B------:R-:W-:Y:S01]  /*b860*/  @!P0 IMAD.X R47, R58, 0x1, R13, P3 ;  /* 0x000000013a2f8824 */ /* 0x000fe200018e060d */
[----:B------:R-:W-:Y:S01]  /*b870*/  @!P1 IADD3 R44, P3, R12, R52, RZ ;  /* 0x000000340c2c9210 */ /* 0x000fe20007f7e0ff */
[----:B------:R-:W0:Y:S04]  /*b880*/  @!P1 LDC.64 R56, c[0x0][0x2e8] ;  /* 0x0000ba00ff389b82 */ /* 0x000e280000000a00 */
[----:B------:R-:W-:Y:S01]  /*b890*/  @!P1 IMAD.X R45, R58, 0x1, R7, P3 ;  /* 0x000000013a2d9824 */ /* 0x000fe200018e0607 */
[----:B--2---:R-:W-:-:S04]  /*b8a0*/  @!P0 LEA R54, P3, R46, R54, 0x1 ;  /* 0x000000362e368211 */ /* 0x004fc800078608ff */
[----:B------:R-:W-:Y:S02]  /*b8b0*/  @!P0 LEA.HI.X R55, R46, R55, R47, 0x1, P3 ;  /* 0x000000372e378211 */ /* 0x000fe400018f0c2f */
[----:B0-----:R-:W-:-:S04]  /*b8c0*/  @!P1 LEA R56, P3, R44, R56, 0x1 ;  /* 0x000000382c389211 */ /* 0x001fc800078608ff */
[----:B------:R-:W-:Y:S02]  /*b8d0*/  @!P1 LEA.HI.X R57, R44, R57, R45, 0x1, P3 ;  /* 0x000000392c399211 */ /* 0x000fe400018f0c2d */
[----:B------:R-:W0:Y:S04]  /*b8e0*/  @!P0 LDS.128 R44, [R5+0x1e400] ;  /* 0x01e40000052c8984 */ /* 0x000e280000000c00 */
[----:B0-----:R2:W-:Y:S04]  /*b8f0*/  @!P0 STG.E.128 desc[UR4][R54.64], R44 ;  /* 0x0000002c36008986 */ /* 0x0015e8000c101d04 */
[----:B------:R2:W-:Y:S02]  /*b900*/  @!P1 STG.E.128 desc[UR4][R56.64], R48 ;  /* 0x0000003038009986 */ /* 0x0005e4000c101d04 */
.L_x_6765:
[----:B------:R-:W-:Y:S05]  /*b910*/  BSYNC B1 ;  /* 0x0000000000017941 */ /* 0x000fea0003800000 */
.L_x_6764:
[----:B--2---:R-:W-:Y:S01]  /*b920*/  VIADD R44, R22, 0x20 ;  /* 0x00000020162c7836 */ /* 0x004fe20000000000 */
[----:B------:R-:W-:Y:S04]  /*b930*/  BSSY B1, `(.L_x_6766) ;  /* 0x0000014000017945 */ /* 0x000fe80003800000 */
[----:B------:R-:W-:-:S13]  /*b940*/  ISETP.GE.AND P3, PT, R44, R4, PT ;  /* 0x000000042c00720c */ /* 0x000fda0003f66270 */
[----:B------:R-:W-:Y:S05]  /*b950*/  @P3 BRA `(.L_x_6767) ;  /* 0x0000000000443947 */ /* 0x000fea0003800000 */
[----:B------:R-:W2:Y:S01]  /*b960*/  @!P0 LDC.64 R54, c[0x0][0x2e8] ;  /* 0x0000ba00ff368b82 */ /* 0x000ea20000000a00 */
[----:B------:R-:W-:Y:S01]  /*b970*/  IADD3 R45, P3, R116, R52, RZ ;  /* 0x00000034742d7210 */ /* 0x000fe20007f7e0ff */
[----:B------:R-:W-:-:S04]  /*b980*/  ULDC.64 UR4, c[0x0][0x208] ;  /* 0x0000820000047ab9 */ /* 0x000fc80000000a00 */
[----:B------:R-:W-:Y:S01]  /*b990*/  IMAD.X R48, R58, 0x1, R117, P3 ;  /* 0x000000013a307824 */ /* 0x000fe200018e0675 */
[C---:B------:R-:W-:Y:S01]  /*b9a0*/  @!P0 IADD3 R46, P3, R45.reuse, R20, RZ ;  /* 0x000000142d2e8210 */ /* 0x040fe20007f7e0ff */
[----:B------:R-:W3:Y:S04]  /*b9b0*/  @!P1 LDC.64 R56, c[0x0][0x2e8] ;  /* 0x0000ba00ff389b82 */ /* 0x000ee80000000a00 */
[----:B------:R-:W-:Y:S01]  /*b9c0*/  @!P0 IMAD.X R47, R48, 0x1, R13, P3 ;  /* 0x00000001302f8824 */ /* 0x000fe200018e060d */
[----:B------:R-:W-:-:S05]  /*b9d0*/  @!P1 IADD3 R44, P3, R45, R12, RZ ;  /* 0x0000000c2d2c9210 */ /* 0x000fca0007f7e0ff */
[----:B------:R-:W-:Y:S02]  /*b9e0*/  @!P1 IMAD.X R45, R48, 0x1, R7, P3 ;  /* 0x00000001302d9824 */ /* 0x000fe400018e0607 */
[----:B0-----:R-:W-:Y:S01]  /*b9f0*/  @!P1 LDS.128 R48, [R5+0x24c00] ;  /* 0x024c000005309984 */ /* 0x001fe20000000c00 */
[----:B--2---:R-:W-:-:S04]  /*ba00*/  @!P0 LEA R54, P3, R46, R54, 0x1 ;  /* 0x000000362e368211 */ /* 0x004fc800078608ff */
[----:B------:R-:W-:Y:S02]  /*ba10*/  @!P0 LEA.HI.X R55, R46, R55, R47, 0x1, P3 ;  /* 0x000000372e378211 */ /* 0x000fe400018f0c2f */
[----:B---3--:R-:W-:-:S04]  /*ba20*/  @!P1 LEA R56, P3, R44, R56, 0x1 ;  /* 0x000000382c389211 */ /* 0x008fc800078608ff */
[----:B------:R-:W-:Y:S02]  /*ba30*/  @!P1 LEA.HI.X R57, R44, R57, R45, 0x1, P3 ;  /* 0x000000392c399211 */ /* 0x000fe400018f0c2d */
[----:B------:R-:W0:Y:S04]  /*ba40*/  @!P0 LDS.128 R44, [R5+0x1f400] ;  /* 0x01f40000052c8984 */ /* 0x000e280000000c00 */
[----:B0-----:R2:W-:Y:S04]  /*ba50*/  @!P0 STG.E.128 desc[UR4][R54.64], R44 ;  /* 0x0000002c36008986 */ /* 0x0015e8000c101d04 */
[----:B------:R2:W-:Y:S02]  /*ba60*/  @!P1 STG.E.128 desc[UR4][R56.64], R48 ;  /* 0x0000003038009986 */ /* 0x0005e4000c101d04 */
.L_x_6767:
[----:B------:R-:W-:Y:S05]  /*ba70*/  BSYNC B1 ;  /* 0x0000000000017941 */ /* 0x000fea0003800000 */
.L_x_6766:
[----:B--2---:R-:W-:Y:S01]  /*ba80*/  VIADD R44, R22, 0x40 ;  /* 0x00000040162c7836 */ /* 0x004fe20000000000 */
[----:B------:R-:W-:Y:S04]  /*ba90*/  BSSY B1, `(.L_x_6768) ;  /* 0x0000014000017945 */ /* 0x000fe80003800000 */
[----:B------:R-:W-:-:S13]  /*baa0*/  ISETP.GE.AND P3, PT, R44, R4, PT ;  /* 0x000000042c00720c */ /* 0x000fda0003f66270 */
[----:B------:R-:W-:Y:S05]  /*bab0*/  @P3 BRA `(.L_x_6769) ;  /* 0x0000000000443947 */ /* 0x000fea0003800000 */
[----:B------:R-:W2:Y:S01]  /*bac0*/  @!P0 LDC.64 R54, c[0x0][0x2e8] ;  /* 0x0000ba00ff368b82 */ /* 0x000ea20000000a00 */
[----:B------:R-:W-:Y:S01]  /*bad0*/  LEA R45, P3, R42, R52, 0x6 ;  /* 0x000000342a2d7211 */ /* 0x000fe200078630ff */
        /* <DEDUP_REMOVED lines=15> */
.L_x_6769:
[----:B------:R-:W-:Y:S05]  /*bbd0*/  BSYNC B1 ;  /* 0x0000000000017941 */ /* 0x000fea0003800000 */
.L_x_6768:
[----:B--2---:R-:W-:Y:S01]  /*bbe0*/  VIADD R44, R22, 0x60 ;  /* 0x00000060162c7836 */ /* 0x004fe20000000000 */
[----:B------:R-:W-:Y:S04]  /*bbf0*/  BSSY B1, `(.L_x_6770) ;  /* 0x0000018000017945 */ /* 0x000fe80003800000 */
[----:B------:R-:W-:-:S13]  /*bc00*/  ISETP.GE.AND P3, PT, R44, R4, PT ;  /* 0x000000042c00720c */ /* 0x000fda0003f66270 */
[----:B------:R-:W-:Y:S05]  /*bc10*/  @P3 BRA `(.L_x_6771) ;  /* 0x0000000000543947 */ /* 0x000fea0003800000 */
[----:B------:R-:W2:Y:S01]  /*bc20*/  LDC.64 R44, c[0x0][0x300] ;  /* 0x0000c000ff2c7b82 */ /* 0x000ea20000000a00 */
[----:B------:R-:W-:Y:S01]  /*bc30*/  IMAD.MOV.U32 R46, RZ, RZ, R52 ;  /* 0x000000ffff2e7224 */ /* 0x000fe200078e0034 */
[----:B------:R-:W-:Y:S01]  /*bc40*/  ULDC.64 UR4, c[0x0][0x208] ;  /* 0x0000820000047ab9 */ /* 0x000fe20000000a00 */
[----:B------:R-:W-:-:S05]  /*bc50*/  IMAD.MOV.U32 R47, RZ, RZ, R58 ;  /* 0x000000ffff2f7224 */ /* 0x000fca00078e003a */
[----:B------:R-:W3:Y:S08]  /*bc60*/  @!P0 LDC.64 R54, c[0x0][0x2e8] ;  /* 0x0000ba00ff368b82 */ /* 0x000ef00000000a00 */
[----:B------:R-:W4:Y:S01]  /*bc70*/  @!P1 LDC.64 R56, c[0x0][0x2e8] ;  /* 0x0000ba00ff389b82 */ /* 0x000f220000000a00 */
[----:B--2---:R-:W-:-:S04]  /*bc80*/  IMAD.WIDE.U32 R46, R44, 0x60, R46 ;  /* 0x000000602c2e7825 */ /* 0x004fc800078e002e */
[----:B------:R-:W-:-:S04]  /*bc90*/  IMAD R45, R45, 0x60, RZ ;  /* 0x000000602d2d7824 */ /* 0x000fc800078e02ff */
[----:B------:R-:W-:Y:S01]  /*bca0*/  IMAD.IADD R44, R47, 0x1, R45 ;  /* 0x000000012f2c7824 */ /* 0x000fe200078e022d */
[----:B------:R-:W-:-:S05]  /*bcb0*/  @!P0 IADD3 R45, P3, R20, R46, RZ ;  /* 0x0000002e142d8210 */ /* 0x000fca0007f7e0ff */
[----:B------:R-:W-:Y:S01]  /*bcc0*/  @!P0 IMAD.X R48, R44, 0x1, R13, P3 ;  /* 0x000000012c308824 */ /* 0x000fe200018e060d */
[----:B------:R-:W-:-:S05]  /*bcd0*/  @!P1 IADD3 R46, P3, R12, R46, RZ ;  /* 0x0000002e0c2e9210 */ /* 0x000fca0007f7e0ff */
[----:B------:R-:W-:Y:S01]  /*bce0*/  @!P1 IMAD.X R44, R44, 0x1, R7, P3 ;  /* 0x000000012c2c9824 */ /* 0x000fe200018e0607 */
[----:B---3--:R-:W-:-:S04]  /*bcf0*/  @!P0 LEA R54, P3, R45, R54, 0x1 ;  /* 0x000000362d368211 */ /* 0x008fc800078608ff */
[----:B------:R-:W-:Y:S02]  /*bd00*/  @!P0 LEA.HI.X R55, R45, R55, R48, 0x1, P3 ;  /* 0x000000372d378211 */ /* 0x000fe400018f0c30 */
[C---:B----4-:R-:W-:Y:S01]  /*bd10*/  @!P1 LEA R56, P3, R46.reuse, R56, 0x1 ;  /* 0x000000382e389211 */ /* 0x050fe200078608ff */
[----:B0-----:R-:W-:Y:S03]  /*bd20*/  @!P1 LDS.128 R48, [R5+0x26c00] ;  /* 0x026c000005309984 */ /* 0x001fe60000000c00 */
[----:B------:R-:W-:Y:S02]  /*bd30*/  @!P1 LEA.HI.X R57, R46, R57, R44, 0x1, P3 ;  /* 0x000000392e399211 */ /* 0x000fe400018f0c2c */
[----:B------:R-:W0:Y:S04]  /*bd40*/  @!P0 LDS.128 R44, [R5+0x21400] ;  /* 0x02140000052c8984 */ /* 0x000e280000000c00 */
[----:B0-----:R2:W-:Y:S04]  /*bd50*/  @!P0 STG.E.128 desc[UR4][R54.64], R44 ;  /* 0x0000002c36008986 */ /* 0x0015e8000c101d04 */
[----:B------:R2:W-:Y:S02]  /*bd60*/  @!P1 STG.E.128 desc[UR4][R56.64], R48 ;  /* 0x0000003038009986 */ /* 0x0005e4000c101d04 */
.L_x_6771:
[----:B------:R-:W-:Y:S05]  /*bd70*/  BSYNC B1 ;  /* 0x0000000000017941 */ /* 0x000fea0003800000 */
.L_x_6770:
[----:B--2---:R-:W-:Y:S01]  /*bd80*/  VIADD R44, R22, 0x80 ;  /* 0x00000080162c7836 */ /* 0x004fe20000000000 */
[----:B------:R-:W-:Y:S04]  /*bd90*/  BSSY B1, `(.L_x_6772) ;  /* 0x0000014000017945 */ /* 0x000fe80003800000 */
[----:B------:R-:W-:-:S13]  /*bda0*/  ISETP.GE.AND P3, PT, R44, R4, PT ;  /* 0x000000042c00720c */ /* 0x000fda0003f66270 */
[----:B------:R-:W-:Y:S05]  /*bdb0*/  @P3 BRA `(.L_x_6773) ;  /* 0x0000000000443947 */ /* 0x000fea0003800000 */
[----:B------:R-:W2:Y:S01]  /*bdc0*/  @!P0 LDC.64 R54, c[0x0][0x2e8] ;  /* 0x0000ba00ff368b82 */ /* 0x000ea20000000a00 */
[----:B------:R-:W-:Y:S01]  /*bdd0*/  LEA R45, P3, R42, R52, 0x7 ;  /* 0x000000342a2d7211 */ /* 0x000fe200078638ff */
[----:B------:R-:W-:-:S03]  /*bde0*/  ULDC.64 UR4, c[0x0][0x208] ;  /* 0x0000820000047ab9 */ /* 0x000fc60000000a00 */
[----:B------:R-:W-:Y:S02]  /*bdf0*/  IADD3.X R48, R58, R131, RZ, P3, !PT ;  /* 0x000000833a307210 */ /* 0x000fe40001ffe4ff */
        /* <DEDUP_REMOVED lines=13> */
.L_x_6773:
[----:B------:R-:W-:Y:S05]  /*bed0*/  BSYNC B1 ;  /* 0x0000000000017941 */ /* 0x000fea0003800000 */
.L_x_6772:
[----:B--2---:R-:W-:-:S05]  /*bee0*/  VIADD R44, R22, 0xa0 ;  /* 0x000000a0162c7836 */ /* 0x004fca0000000000 */
[----:B------:R-:W-:-:S13]  /*bef0*/  ISETP.GE.AND P3, PT, R44, R4, PT ;  /* 0x000000042c00720c */ /* 0x000fda0003f66270 */
[----:B------:R-:W-:Y:S05]  /*bf00*/  @P3 BRA `(.L_x_6725) ;  /* 0x0000000000503947 */ /* 0x000fea0003800000 */
[----:B------:R-:W2:Y:S01]  /*bf10*/  LDC.64 R44, c[0x0][0x300] ;  /* 0x0000c000ff2c7b82 */ /* 0x000ea20000000a00 */
[----:B------:R-:W-:Y:S01]  /*bf20*/  IMAD.MOV.U32 R53, RZ, RZ, R58 ;  /* 0x000000ffff357224 */ /* 0x000fe200078e003a */
[----:B------:R-:W-:-:S06]  /*bf30*/  ULDC.64 UR4, c[0x0][0x208] ;  /* 0x0000820000047ab9 */ /* 0x000fcc0000000a00 */
[----:B------:R-:W3:Y:S01]  /*bf40*/  @!P1 LDC.64 R54, c[0x0][0x2e8] ;  /* 0x0000ba00ff369b82 */ /* 0x000ee20000000a00 */
[----:B--2---:R-:W-:-:S04]  /*bf50*/  IMAD.WIDE.U32 R52, R44, 0xa0, R52 ;  /* 0x000000a02c347825 */ /* 0x004fc800078e0034 */
[----:B------:R-:W-:Y:S01]  /*bf60*/  IMAD R45, R45, 0xa0, RZ ;  /* 0x000000a02d2d7824 */ /* 0x000fe200078e02ff */
[----:B------:R-:W-:-:S03]  /*bf70*/  @!P0 IADD3 R46, P3, R20, R52, RZ ;  /* 0x00000034142e8210 */ /* 0x000fc60007f7e0ff */
[----:B------:R-:W-:-:S04]  /*bf80*/  IMAD.IADD R48, R53, 0x1, R45 ;  /* 0x0000000135307824 */ /* 0x000fc800078e022d */
[----:B------:R-:W-:Y:S01]  /*bf90*/  @!P0 IMAD.X R47, R48, 0x1, R13, P3 ;  /* 0x00000001302f8824 */ /* 0x000fe200018e060d */
[----:B------:R-:W-:Y:S02]  /*bfa0*/  @!P1 IADD3 R44, P3, R12, R52, RZ ;  /* 0x000000340c2c9210 */ /* 0x000fe40007f7e0ff */
[----:B------:R-:W2:Y:S03]  /*bfb0*/  @!P0 LDC.64 R52, c[0x0][0x2e8] ;  /* 0x0000ba00ff348b82 */ /* 0x000ea60000000a00 */
        /* <DEDUP_REMOVED lines=9> */
.L_x_6725:
[----:B------:R-:W-:Y:S05]  /*c050*/  BSYNC B0 ;  /* 0x0000000000007941 */ /* 0x000fea0003800000 */
.L_x_6667:
        /* <DEDUP_REMOVED lines=17> */
.L_x_6775:
[----:B------:R-:W-:Y:S05]  /*c170*/  BSYNC B0 ;  /* 0x0000000000007941 */ /* 0x000fea0003800000 */
.L_x_6774:
[----:B------:R-:W1:Y:S01]  /*c180*/  SYNCS.PHASECHK.TRANS64.TRYWAIT P2, [R3+URZ+0x348b0], R0 ;  /* 0x0348b000030075a7 */ /* 0x000e62000804017f */
[----:B------:R-:W-:Y:S01]  /*c190*/  ULDC UR61, c[0x0][0x2f4] ;  /* 0x0000bd00003d7ab9 */ /* 0x000fe20000000800 */
[----:B------:R-:W-:Y:S01]  /*c1a0*/  ULDC.64 UR38, c[0x0][0x328] ;  /* 0x0000ca0000267ab9 */ /* 0x000fe20000000a00 */
[----:B------:R-:W-:Y:S01]  /*c1b0*/  ULDC.64 UR36, c[0x0][0x318] ;  /* 0x0000c60000247ab9 */ /* 0x000fe20000000a00 */
[----:B------:R-:W-:Y:S01]  /*c1c0*/  BSSY B0, `(.L_x_6776) ;  /* 0x0000003000007945 */ /* 0x000fe20003800000 */
[----:B------:R-:W-:-:S03]  /*c1d0*/  IMAD.WIDE R48, R24, 0xb0, R118 ;  /* 0x000000b018307825 */ /* 0x000fc600078e0276 */
[----:B-1----:R-:W-:Y:S05]  /*c1e0*/  @!P2 BRA `(.L_x_6777) ;  /* 0x000001d80018a947 */ /* 0x002fea0003800000 */
.L_x_7050:
[----:B------:R-:W-:Y:S05]  /*c1f0*/  BSYNC B0 ;  /* 0x0000000000007941 */ /* 0x000fea0003800000 */
.L_x_6776:
[----:B------:R-:W-:Y:S01]  /*c200*/  ISETP.GE.AND P2, PT, R22, R4, PT ;  /* 0x000000041600720c */ /* 0x000fe20003f46270 */
[----:B------:R-:W-:-:S12]  /*c210*/  BSSY B0, `(.L_x_6778) ;  /* 0x0000011000007945 */ /* 0x000fd80003800000 */
[----:B------:R-:W-:Y:S05]  /*c220*/  @P2 BRA `(.L_x_6779) ;  /* 0x00000000003c2947 */ /* 0x000fea0003800000 */
[----:B------:R-:W-:Y:S01]  /*c230*/  IMAD R47, R49, UR38, RZ ;  /* 0x00000026312f7c24 */ /* 0x000fe2000f8e02ff */
[----:B------:R-:W-:Y:S01]  /*c240*/  ULDC.64 UR4, c[0x0][0x208] ;  /* 0x0000820000047ab9 */ /* 0x000fe20000000a00 */
[----:B0-----:R-:W-:Y:S02]  /*c250*/  IMAD.MOV.U32 R44, RZ, RZ, R102 ;  /* 0x000000ffff2c7224 */ /* 0x001fe400078e0066 */
[----:B------:R-:W-:Y:S02]  /*c260*/  IMAD.MOV.U32 R45, RZ, RZ, R6 ;  /* 0x000000ffff2d7224 */ /* 0x000fe400078e0006 */
[C---:B------:R-:W-:Y:S02]  /*c270*/  IMAD R47, R48.reuse, UR39, R47 ;  /* 0x00000027302f7c24 */ /* 0x040fe4000f8e022f */
[----:B------:R-:W-:-:S04]  /*c280*/  IMAD.WIDE.U32 R44, R48, UR38, R44 ;  /* 0x00000026302c7c25 */ /* 0x000fc8000f8e002c */
[----:B------:R-:W-:Y:S01]  /*c290*/  IMAD.IADD R45, R45, 0x1, R47 ;  /* 0x000000012d2d7824 */ /* 0x000fe200078e022f */
[----:B------:R-:W-:-:S04]  /*c2a0*/  LEA R50, P2, R44, UR36, 0x1 ;  /* 0x000000242c327c11 */ /* 0x000fc8000f8408ff */
[----:B------:R-:W-:Y:S02]  /*c2b0*/  LEA.HI.X R51, R44, UR37, R45, 0x1, P2 ;  /* 0x000000252c337c11 */ /* 0x000fe400090f0c2d */
[----:B------:R-:W-:-:S13]  /*c2c0*/  ISETP.GE.AND P2, PT, R16, UR61, PT ;  /* 0x0000003d10007c0c */ /* 0x000fda000bf46270 */
[----:B------:R-:W0:Y:S04]  /*c2d0*/  @!P2 LDS.128 R44, [R5+0x400] ;  /* 0x00040000052ca984 */ /* 0x000e280000000c00 */
[----:B0-----:R-:W-:Y:S01]  /*c2e0*/  @!P2 STG.E.128 desc[UR4][R50.64], R44 ;  /* 0x0000002c3200a986 */ /* 0x001fe2000c101d04 */
[----:B------:R-:W-:-:S13]  /*c2f0*/  ISETP.GE.AND P2, PT, R221, UR61, PT ;  /* 0x0000003ddd007c0c */ /* 0x000fda000bf46270 */
[----:B------:R-:W0:Y:S04]  /*c300*/  @!P2 LDS.128 R44, [R5+0x5c00] ;  /* 0x005c0000052ca984 */ /* 0x000e280000000c00 */
[----:B0-----:R2:W-:Y:S02]  /*c310*/  @!P2 STG.E.128 desc[UR4][R50.64+0x80], R44 ;  /* 0x0000802c3200a986 */ /* 0x0015e4000c101d04 */
.L_x_6779:
[----:B------:R-:W-:Y:S05]  /*c320*/  BSYNC B0 ;  /* 0x0000000000007941 */ /* 0x000fea0003800000 */
.L_x_6778:
[----:B-1----:R-:W-:Y:S01]  /*c330*/  VIADD R0, R22, 0x20 ;  /* 0x0000002016007836 */ /* 0x002fe20000000000 */
[----:B------:R-:W-:Y:S04]  /*c340*/  BSSY B0, `(.L_x_6780) ;  /* 0x0000014000007945 */ /* 0x000fe80003800000 */
[----:B------:R-:W-:-:S13]  /*c350*/  ISETP.GE.AND P2, PT, R0, R4, PT ;  /* 0x000000040000720c */ /* 0x000fda0003f46270 */
[----:B------:R-:W-:Y:S05]  /*c360*/  @P2 BRA `(.L_x_6781) ;  /* 0x0000000000442947 */ /* 0x000fea0003800000 */
[----:B--2---:R-:W-:Y:S01]  /*c370*/  IADD3 R47, P2, R48, 0x20, RZ ;  /* 0x00000020302f7810 */ /* 0x004fe20007f5e0ff */
[----:B0-----:R-:W-:Y:S01]  /*c380*/  IMAD.MOV.U32 R44, RZ, RZ, R102 ;  /* 0x000000ffff2c7224 */ /* 0x001fe200078e0066 */
[----:B------:R-:W-:Y:S01]  /*c390*/  ULDC.64 UR4, c[0x0][0x208] ;  /* 0x0000820000047ab9 */ /* 0x000fe20000000a00 */
[----:B------:R-:W-:Y:S02]  /*c3a0*/  IMAD.MOV.U32 R45, RZ, RZ, R6 ;  /* 0x000000ffff2d7224 */ /* 0x000fe400078e0006 */
[----:B------:R-:W-:Y:S02]  /*c3b0*/  IMAD.X R0, RZ, RZ, R49, P2 ;  /* 0x000000ffff007224 */ /* 0x000fe400010e0631 */
[----:B------:R-:W-:-:S04]  /*c3c0*/  IMAD.WIDE.U32 R44, R47, UR38, R44 ;  /* 0x000000262f2c7c25 */ /* 0x000fc8000f8e002c */
[----:B------:R-:W-:Y:S01]  /*c3d0*/  IMAD R0, R0, UR38, RZ ;  /* 0x0000002600007c24 */ /* 0x000fe2000f8e02ff */
[----:B------:R-:W-:-:S03]  /*c3e0*/  LEA R50, P2, R44, UR36, 0x1 ;  /* 0x000000242c327c11 */ /* 0x000fc6000f8408ff */
[----:B------:R-:W-:-:S04]  /*c3f0*/  IMAD R47, R47, UR39, R0 ;  /* 0x000000272f2f7c24 */ /* 0x000fc8000f8e0200 */
[----:B------:R-:W-:-:S05]  /*c400*/  IMAD.IADD R45, R45, 0x1, R47 ;  /* 0x000000012d2d7824 */ /* 0x000fca00078e022f */
[----:B------:R-:W-:Y:S02]  /*c410*/  LEA.HI.X R51, R44, UR37, R45, 0x1, P2 ;  /* 0x000000252c337c11 */ /* 0x000fe400090f0c2d */
[----:B------:R-:W-:-:S13]  /*c420*/  ISETP.GE.AND P2, PT, R16, UR61, PT ;  /* 0x0000003d10007c0c */ /* 0x000fda000bf46270 */
[----:B------:R-:W0:Y:S04]  /*c430*/  @!P2 LDS.128 R44, [R5+0x1400] ;  /* 0x00140000052ca984 */ /* 0x000e280000000c00 */
[----:B0-----:R-:W-:Y:S01]  /*c440*/  @!P2 STG.E.128 desc[UR4][R50.64], R44 ;  /* 0x0000002c3200a986 */ /* 0x001fe2000c101d04 */
[----:B------:R-:W-:-:S13]  /*c450*/  ISETP.GE.AND P2, PT, R221, UR61, PT ;  /* 0x0000003ddd007c0c */ /* 0x000fda000bf46270 */
[----:B------:R-:W0:Y:S04]  /*c460*/  @!P2 LDS.128 R44, [R5+0x6c00] ;  /* 0x006c0000052ca984 */ /* 0x000e280000000c00 */
[----:B0-----:R1:W-:Y:S02]  /*c470*/  @!P2 STG.E.128 desc[UR4][R50.64+0x80], R44 ;  /* 0x0000802c3200a986 */ /* 0x0013e4000c101d04 */
.L_x_6781:
[----:B------:R-:W-:Y:S05]  /*c480*/  BSYNC B0 ;  /* 0x0000000000007941 */ /* 0x000fea0003800000 */
.L_x_6780:
[----:B------:R-:W-:Y:S01]  /*c490*/  VIADD R0, R22, 0x40 ;  /* 0x0000004016007836 */ /* 0x000fe20000000000 */
[----:B------:R-:W-:Y:S04]  /*c4a0*/  BSSY B0, `(.L_x_6782) ;  /* 0x0000014000007945 */ /* 0x000fe80003800000 */
[----:B------:R-:W-:-:S13]  /*c4b0*/  ISETP.GE.AND P2, PT, R0, R4, PT ;  /* 0x000000040000720c */ /* 0x000fda0003f46270 */
[----:B------:R-:W-:Y:S05]  /*c4c0*/  @P2 BRA `(.L_x_6783) ;  /* 0x0000000000442947 */ /* 0x000fea0003800000 */
[----:B-12---:R-:W-:Y:S01]  /*c4d0*/  IADD3 R47, P2, R48, 0x40, RZ ;  /* 0x00000040302f7810 */ /* 0x006fe20007f5e0ff */
        /* <DEDUP_REMOVED lines=16> */
.L_x_6783:
[----:B------:R-:W-:Y:S05]  /*c5e0*/  BSYNC B0 ;  /* 0x0000000000007941 */ /* 0x000fea0003800000 */
.L_x_6782:
[----:B------:R-:W-:Y:S01]  /*c5f0*/  VIADD R0, R22, 0x60 ;  /* 0x0000006016007836 */ /* 0x000fe20000000000 */
[----:B------:R-:W-:Y:S04]  /*c600*/  BSSY B0, `(.L_x_6784) ;  /* 0x0000014000007945 */ /* 0x000fe80003800000 */
[----:B------:R-:W-:-:S13]  /*c610*/  ISETP.GE.AND P2, PT, R0, R4, PT ;  /* 0x000000040000720c */ /* 0x000fda0003f46270 */
[----:B------:R-:W-:Y:S05]  /*c620*/  @P2 BRA `(.L_x_6785) ;  /* 0x0000000000442947 */ /* 0x000fea0003800000 */
[----:B-123--:R-:W-:Y:S01]  /*c630*/  IADD3 R47, P2, R48, 0x60, RZ ;  /* 0x00000060302f7810 */ /* 0x00efe20007f5e0ff */
        /* <DEDUP_REMOVED lines=16> */
.L_x_6785:
[----:B------:R-:W-:Y:S05]  /*c740*/  BSYNC B0 ;  /* 0x0000000000007941 */ /* 0x000fea0003800000 */
.L_x_6784:
[----:B------:R-:W-:Y:S01]  /*c750*/  VIADD R0, R22, 0x80 ;  /* 0x0000008016007836 */ /* 0x000fe20000000000 */
[----:B------:R-:W-:Y:S04]  /*c760*/  BSSY B0, `(.L_x_6786) ;  /* 0x0000014000007945 */ /* 0x000fe80003800000 */
[----:B------:R-:W-:-:S13]  /*c770*/  ISETP.GE.AND P2, PT, R0, R4, PT ;  /* 0x000000040000720c */ /* 0x000fda0003f46270 */
[----:B------:R-:W-:Y:S05]  /*c780*/  @P2 BRA `(.L_x_6787) ;  /* 0x0000000000442947 */ /* 0x000fea0003800000 */
[----:B-1234-:R-:W-:Y:S01]  /*c790*/  IADD3 R47, P2, R48, 0x80, RZ ;  /* 0x00000080302f7810 */ /* 0x01efe20007f5e0ff */
        /* <DEDUP_REMOVED lines=16> */
.L_x_6787:
[----:B------:R-:W-:Y:S05]  /*c8a0*/  BSYNC B0 ;  /* 0x0000000000007941 */ /* 0x000fea0003800000 */
.L_x_6786:
[----:B------:R-:W-:Y:S01]  /*c8b0*/  VIADD R0, R22, 0xa0 ;  /* 0x000000a016007836 */ /* 0x000fe20000000000 */
[----:B------:R-:W-:Y:S04]  /*c8c0*/  BSSY B0, `(.L_x_6788) ;  /* 0x0000014000007945 */ /* 0x000fe80003800000 */
[----:B------:R-:W-:-:S13]  /*c8d0*/  ISETP.GE.AND P2, PT, R0, R4, PT ;  /* 0x000000040000720c */ /* 0x000fda0003f46270 */
[----:B------:R-:W-:Y:S05]  /*c8e0*/  @P2 BRA `(.L_x_6789) ;  /* 0x0000000000442947 */ /* 0x000fea0003800000 */
[----:B01234-:R-:W-:Y:S01]  /*c8f0*/  IADD3 R47, P2, R48, 0xa0, RZ ;  /* 0x000000a0302f7810 */ /* 0x01ffe20007f5e0ff */
[----:B------:R-:W-:Y:S01]  /*c900*/  IMAD.MOV.U32 R44, RZ, RZ, R102 ;  /* 0x000000ffff2c7224 */ /* 0x000fe200078e0066 */
[----:B------:R-:W-:Y:S01]  /*c910*/  ULDC.64 UR4, c[0x0][0x208] ;  /* 0x0000820000047ab9 */ /* 0x000fe20000000a00 */
[----:B------:R-:W-:Y:S02]  /*c920*/  IMAD.MOV.U32 R45, RZ, RZ, R6 ;  /* 0x000000ffff2d7224 */ /* 0x000fe400078e0006 */
[----:B------:R-:W-:Y:S02]  /*c930*/  IMAD.X R48, RZ, RZ, R49, P2 ;  /* 0x000000ffff307224 */ /* 0x000fe400010e0631 */
[----:B------:R-:W-:-:S04]  /*c940*/  IMAD.WIDE.U32 R44, R47, UR38, R44 ;  /* 0x000000262f2c7c25 */ /* 0x000fc8000f8e002c */
[----:B------:R-:W-:-:S04]  /*c950*/  IMAD R48, R48, UR38, RZ ;  /* 0x0000002630307c24 */ /* 0x000fc8000f8e02ff */
[----:B------:R-:W-:Y:S01]  /*c960*/  IMAD R47, R47, UR39, R48 ;  /* 0x000000272f2f7c24 */ /* 0x000fe2000f8e0230 */
[----:B------:R-:W-:-:S03]  /*c970*/  LEA R48, P2, R44, UR36, 0x1 ;  /* 0x000000242c307c11 */ /* 0x000fc6000f8408ff */
        /* <DEDUP_REMOVED lines=8> */
.L_x_6789:
[----:B------:R-:W-:Y:S05]  /*ca00*/  BSYNC B0 ;  /* 0x0000000000007941 */ /* 0x000fea0003800000 */
.L_x_6788:
[----:B------:R-:W5:Y:S01]  /*ca10*/  LDL R0, [R1] ;  /* 0x0000000001007983 */ /* 0x000f620000100800 */
[----:B------:R-:W-:Y:S02]  /*ca20*/  VIADD R23, R23, 0x1 ;  /* 0x0000000117177836 */ /* 0x000fe40000000000 */
[----:B------:R-:W-:Y:S01]  /*ca30*/  @!P3 VIADD R3, R3, 0x348c0 ;  /* 0x000348c00303b836 */ /* 0x000fe20000000000 */
        /* <DEDUP_REMOVED lines=11> */
[----:B-----5:R-:W-:Y:S02]  /*caf0*/  LOP3.LUT P4, RZ, R0, 0x10, RZ, 0xc0, !PT ;  /* 0x0000001000ff7812 */ /* 0x020fe4000788c0ff */
[----:B------:R-:W-:-:S04]  /*cb00*/  SEL R0, RZ, 0x1, P2 ;  /* 0x00000001ff007807 */ /* 0x000fc80001000000 */
[----:B------:R-:W-:-:S07]  /*cb10*/  LOP3.LUT R223, R223, R0, RZ, 0x3c, !PT ;  /* 0x00000000dfdf7212 */ /* 0x000fce00078e3cff */
[----:B-1----:R-:W-:Y:S05]  /*cb20*/  @P4 BRA `(.L_x_6790) ;  /* 0xffffff6000844947 */ /* 0x002fea000383ffff */
[----:B------:R-:W1:Y:S01]  /*cb30*/  S2R R4, SR_TID.X ;  /* 0x0000000000047919 */ /* 0x000e620000002100 */
[----:B------:R-:W-:Y:S02]  /*cb40*/  PLOP3.LUT P0, PT, PT, PT, PT, 0x8, 0x0 ;  /* 0x000000000000781c */ /* 0x000fe40003f0e170 */
[----:B-1----:R-:W-:-:S04]  /*cb50*/  SHF.R.U32.HI R4, RZ, 0x7, R4 ;  /* 0x00000007ff047819 */ /* 0x002fc80000011604 */
[----:B------:R-:W-:-:S13]  /*cb60*/  ISETP.NE.AND P4, PT, R4, 0x1, PT ;  /* 0x000000010400780c */ /* 0x000fda0003f85270 */
[----:B------:R-:W-:Y:S06]  /*cb70*/  @!P4 BAR.ARV 0x9, 0x100 ;  /* 0x024400000000cb1d */ /* 0x000fec0000002000 */
.L_x_6662:
[----:B------:R-:W-:Y:S01]  /*cb80*/  IMAD.MOV.U32 R3, RZ, RZ, RZ ;  /* 0x000000ffff037224 */ /* 0x000fe200078e00ff */
[----:B------:R-:W-:Y:S06]  /*cb90*/  @P0 BRA `(.L_x_6791) ;  /* 0x00000000000c0947 */ /* 0x000fec0003800000 */
[----:B------:R-:W1:Y:S01]  /*cba0*/  FENCE.VIEW.ASYNC.G ;  /* 0x00000000000073c6 */ /* 0x000e620000000100 */
[----:B------:R-:W-:Y:S05]  /*cbb0*/  WARPSYNC.ALL ;  /* 0x0000000000007948 */ /* 0x000fea0003800000 */
[----:B-1----:R-:W-:Y:S06]  /*cbc0*/  BAR.ARV 0xc, 0x180 ;  /* 0x0306000000007b1d */ /* 0x002fec0000002000 */
.L_x_6791:
[----:B------:R-:W2:Y:S01]  /*cbd0*/  LDL R0, [R1] ;  /* 0x0000000001007983 */ /* 0x000ea20000100800 */
[----:B------:R-:W-:Y:S01]  /*cbe0*/  BSSY B0, `(.L_x_6792) ;  /* 0x0000021000007945 */ /* 0x000fe20003800000 */
[----:B--2---:R-:W-:-:S13]  /*cbf0*/  LOP3.LUT P0, RZ, R0, 0x40, RZ, 0xc0, !PT ;  /* 0x0000004000ff7812 */ /* 0x004fda000780c0ff */
[----:B------:R-:W-:Y:S05]  /*cc00*/  @!P0 BRA `(.L_x_6793) ;  /* 0x0000000000788947 */ /* 0x000fea0003800000 */
[----:B------:R-:W2:Y:S01]  /*cc10*/  LDL R0, [R1+0x60] ;  /* 0x0000600001007983 */ /* 0x000ea20000100800 */
[----:B------:R-:W-:Y:S01]  /*cc20*/  ULDC UR4, c[0x0][0x9f0] ;  /* 0x00027c0000047ab9 */ /* 0x000fe20000000800 */
[----:B--2---:R-:W-:-:S04]  /*cc30*/  ISETP.NE.AND P0, PT, R0, RZ, PT ;  /* 0x000000ff0000720c */ /* 0x004fc80003f05270 */
        /* <DEDUP_REMOVED lines=27> */
.L_x_6793:
[----:B------:R-:W-:Y:S05]  /*cdf0*/  BSYNC B0 ;  /* 0x0000000000007941 */ /* 0x000fea0003800000 */
.L_x_6792:
        /* <DEDUP_REMOVED lines=20> */
[----:B0--34-:R-:W-:Y:S02]  /*cf40*/  CS2R R50, SRZ ;  /* 0x0000000000327805 */ /* 0x019fe4000001ff00 */
        /* <DEDUP_REMOVED lines=13> */
[----:B--2---:R-:W-:Y:S02]  /*d020*/  IMAD R4, R0, R3, RZ ;  /* 0x0000000300047224 */ /* 0x004fe400078e02ff */
[----:B------:R-:W-:-:S03]  /*d030*/  IMAD.MOV.U32 R0, RZ, RZ, RZ ;  /* 0x000000ffff007224 */ /* 0x000fc600078e00ff */
[----:B------:R0:W-:Y:S01]  /*d040*/  STL [R1+0x4], R4 ;  /* 0x0000040401007387 */ /* 0x0001e20000100800 */
[----:B------:R-:W-:Y:S01]  /*d050*/  VIADDMNMX R160, R4, R3, R160, PT ;  /* 0x0000000304a07246 */ /* 0x000fe200038001a0 */
[----:B------:R-:W-:-:S03]  /*d060*/  IMAD.MOV.U32 R3, RZ, RZ, RZ ;  /* 0x000000ffff037224 */ /* 0x000fc600078e00ff */
[----:B------:R-:W-:-:S13]  /*d070*/  ISETP.GT.AND P1, PT, R160, R4, PT ;  /* 0x00000004a000720c */ /* 0x000fda0003f24270 */
[----:B0-----:R-:W-:Y:S05]  /*d080*/  @!P1 BRA `(.L_x_6794) ;  /* 0x0000011800489947 */ /* 0x001fea0003800000 */
[----:B------:R-:W-:-:S03]  /*d090*/  UMOV UR4, 0xffffffff ;  /* 0xffffffff00047882 */ /* 0x000fc60000000000 */
[----:B------:R-:W-:Y:S05]  /*d0a0*/  BRA.DIV UR4, `(.L_x_6795) ;  /* 0x000001ca047c7947 */ /* 0x000fea000b800000 */
[----:B------:R-:W0:Y:S02]  /*d0b0*/  S2R R3, SR_TID.X ;  /* 0x0000000000037919 */ /* 0x000e240000002100 */
[----:B0-----:R-:W-:-:S05]  /*d0c0*/  VIADD R3, R3, 0xffffff80 ;  /* 0xffffff8003037836 */ /* 0x001fca0000000000 */
[----:B------:R-:W-:-:S04]  /*d0d0*/  SHF.R.S32.HI R0, RZ, 0x1f, R3 ;  /* 0x0000001fff007819 */ /* 0x000fc80000011403 */
[----:B------:R-:W-:-:S04]  /*d0e0*/  LEA.HI R0, R0, R3, RZ, 0x7 ;  /* 0x0000000300007211 */ /* 0x000fc800078f38ff */
[----:B------:R-:W-:-:S06]  /*d0f0*/  SHF.R.S32.HI R0, RZ, 0x7, R0 ;  /* 0x00000007ff007819 */ /* 0x000fcc0000011400 */
[----:B------:R-:W0:Y:S04]  /*d100*/  SHFL.IDX PT, R0, R0, RZ, 0x1f ;  /* 0x00001fff00007589 */ /* 0x000e2800000e0000 */
[----:B0-----:R1:W-:Y:S02]  /*d110*/  STL [R1+0x18], R0 ;  /* 0x0000180001007387 */ /* 0x0013e40000100800 */
.L_x_7053:
[----:B-1----:R-:W2:Y:S04]  /*d120*/  LDL R0, [R1+0x78] ;  /* 0x0000780001007983 */ /* 0x002ea80000100800 */
[----:B------:R-:W3:Y:S01]  /*d130*/  LDL R3, [R1+0x18] ;  /* 0x0000180001037983 */ /* 0x000ee20000100800 */
[----:B--2---:R-:W-:Y:S02]  /*d140*/  R2UR UR4, R0 ;  /* 0x00000000000472ca */ /* 0x004fe400000e0000 */
[----:B---3--:R-:W-:-:S04]  /*d150*/  LEA.HI R0, R3, R3, RZ, 0x1 ;  /* 0x0000000303007211 */ /* 0x008fc800078f08ff */
[----:B------:R-:W-:-:S07]  /*d160*/  LOP3.LUT R0, R0, 0x1e, RZ, 0xc0, !PT ;  /* 0x0000001e00007812 */ /* 0x000fce00078ec0ff */
[----:B------:R-:W-:Y:S01]  /*d170*/  ULOP3.LUT UP0, URZ, UR4, 0x9f, URZ, 0xc0, !UPT ;  /* 0x0000009f043f7892 */ /* 0x000fe2000f80c03f */
[----:B------:R-:W-:-:S05]  /*d180*/  IMAD.IADD R0, R3, 0x1, -R0 ;  /* 0x0000000103007824 */ /* 0x000fca00078e0a00 */
[----:B------:R-:W-:Y:S02]  /*d190*/  PLOP3.LUT P0, PT, PT, PT, UP0, 0x80, 0x0 ;  /* 0x000000000000781c */ /* 0x000fe40003f0f008 */
[----:B------:R-:W-:-:S04]  /*d1a0*/  LEA R0, R0, UR4, 0xd ;  /* 0x0000000400007c11 */ /* 0x000fc8000f8e68ff */
[----:B------:R-:W-:-:S04]  /*d1b0*/  SHF.R.U32.HI R0, RZ, 0x4, R0 ;  /* 0x00000004ff007819 */ /* 0x000fc80000011600 */
[----:B------:R-:W-:-:S03]  /*d1c0*/  LOP3.LUT R28, R0, 0x3fff, RZ, 0xc0, !PT ;  /* 0x00003fff001c7812 */ /* 0x000fc600078ec0ff */
[----:B------:R-:W-:Y:S05]  /*d1d0*/  @!P0 BRA `(.L_x_6796) ;  /* 0x0000000000408947 */ /* 0x000fea0003800000 */
[----:B------:R-:W-:Y:S01]  /*d1e0*/  MOV R0, 0x0 ;  /* 0x0000000000007802 */ /* 0x000fe20000000f00 */
[----:B------:R-:W-:Y:S01]  /*d1f0*/  ULDC.64 UR4, c[0x4][0x1b8] ;  /* 0x01006e0000047ab9 */ /* 0x000fe20000000a00 */
[----:B------:R-:W-:Y:S01]  /*d200*/  ULDC.64 UR6, c[0x4][0x1c0] ;  /* 0x0100700000067ab9 */ /* 0x000fe20000000a00 */
[----:B------:R-:W-:Y:S01]  /*d210*/  IMAD.U32 R4, RZ, RZ, UR4 ;  /* 0x00000004ff047e24 */ /* 0x000fe2000f8e00ff */
[----:B0-----:R0:W1:Y:S01]  /*d220*/  LDC.64 R14, c[0x4][R0] ;  /* 0x01000000000e7b82 */ /* 0x0010620000000a00 */
        /* <DEDUP_REMOVED lines=11> */
.L_x_6796:
        /* <DEDUP_REMOVED lines=8> */
[----:B------:R1:W2:Y:S03]  /*d360*/  SYNCS.PHASECHK.TRANS64.TRYWAIT P0, [R2+URZ+0x34800], R3 ;  /* 0x03480003020075a7 */ /* 0x0002a6000800017f */
[----:B--2---:R-:W-:Y:S05]  /*d370*/  @!P0 NANOSLEEP.SYNCS 0x989680 ;  /* 0x009896800000895d */ /* 0x004fea0003900000 */
[----:B------:R-:W2:Y:S01]  /*d380*/  @!P0 SYNCS.PHASECHK.TRANS64 P0, [R2+URZ+0x34800], R3 ;  /* 0x03480003020085a7 */ /* 0x000ea2000800007f */
[----:B------:R-:W-:Y:S04]  /*d390*/  BSSY B0, `(.L_x_6798) ;  /* 0x0000006000007945 */ /* 0x000fe80003800000 */
[----:B--2---:R-:W-:Y:S05]  /*d3a0*/  @P0 BRA `(.L_x_6799) ;  /* 0x0000000000100947 */ /* 0x004fea0003800000 */
.L_x_6800:
[----:B--2---:R2:W3:Y:S02]  /*d3b0*/  SYNCS.PHASECHK.TRANS64.TRYWAIT P0, [R2+URZ+0x34800], R3 ;  /* 0x03480003020075a7 */ /* 0x0044e4000800017f */
[----:B---3--:R-:W-:Y:S05]  /*d3c0*/  @!P0 NANOSLEEP.SYNCS 0x989680 ;  /* 0x009896800000895d */ /* 0x008fea0003900000 */
[----:B------:R-:W3:Y:S02]  /*d3d0*/  @!P0 SYNCS.PHASECHK.TRANS64 P0, [R2+URZ+0x34800], R3 ;  /* 0x03480003020085a7 */ /* 0x000ee4000800007f */
[----:B---3--:R-:W-:Y:S05]  /*d3e0*/  @!P0 BRA `(.L_x_6800) ;  /* 0xfffffffc00f08947 */ /* 0x008fea000383ffff */
.L_x_6799:
[----:B------:R-:W-:Y:S05]  /*d3f0*/  BSYNC B0 ;  /* 0x0000000000007941 */ /* 0x000fea0003800000 */
.L_x_6798:
[----:B------:R-:W-:Y:S05]  /*d400*/  BRA `(.L_x_6801) ;  /* 0x0000003c002c7947 */ /* 0x000fea0003800000 */
.L_x_6797:
[----:B------:R-:W2:Y:S01]  /*d410*/  LDL R29, [R1+0x78] ;  /* 0x00007800011d7983 */ /* 0x000ea20000100800 */
[----:B-----5:R-:W-:Y:S01]  /*d420*/  SHF.R.S32.HI R0, RZ, 0x1f, R147 ;  /* 0x0000001fff007819 */ /* 0x020fe20000011493 */
[----:B------:R-:W-:Y:S01]  /*d430*/  ULDC.64 UR4, c[0x0][0x3f8] ;  /* 0x0000fe0000047ab9 */ /* 0x000fe20000000a00 */
[----:B------:R-:W-:Y:S01]  /*d440*/  ULDC.64 UR6, c[0x0][0x408] ;  /* 0x0001020000067ab9 */ /* 0x000fe20000000a00 */
[----:B------:R-:W-:-:S04]  /*d450*/  IMAD.WIDE.U32 R4, R147, UR4, RZ ;  /* 0x0000000493047c25 */ /* 0x000fc8000f8e00ff */
[C---:B------:R-:W-:Y:S02]  /*d460*/  IMAD R6, R0.reuse, UR4, RZ ;  /* 0x0000000400067c24 */ /* 0x040fe4000f8e02ff */
[----:B------:R-:W-:Y:S02]  /*d470*/  IMAD R0, R0, UR6, RZ ;  /* 0x0000000600007c24 */ /* 0x000fe4000f8e02ff */
[C---:B------:R-:W-:Y:S01]  /*d480*/  IMAD R25, R147.reuse, UR5, R6 ;  /* 0x0000000593197c24 */ /* 0x040fe2000f8e0206 */
[----:B------:R-:W-:Y:S01]  /*d490*/  ULDC.64 UR4, c[0x0][0x3e8] ;  /* 0x0000fa0000047ab9 */ /* 0x000fe20000000a00 */
[C---:B------:R-:W-:Y:S01]  /*d4a0*/  IMAD R27, R147.reuse, UR7, R0 ;  /* 0x00000007931b7c24 */ /* 0x040fe2000f8e0200 */
[----:B------:R-:W-:Y:S01]  /*d4b0*/  LEA R24, P0, R4, UR4, 0x1 ;  /* 0x0000000404187c11 */ /* 0x000fe2000f8008ff */
[----:B------:R-:W-:Y:S01]  /*d4c0*/  IMAD.WIDE.U32 R6, R147, UR6, RZ ;  /* 0x0000000693067c25 */ /* 0x000fe2000f8e00ff */
[----:B------:R-:W-:-:S03]  /*d4d0*/  ULDC.64 UR6, c[0x0][0x400] ;  /* 0x0001000000067ab9 */ /* 0x000fc60000000a00 */
[----:B------:R-:W-:Y:S01]  /*d4e0*/  IMAD.IADD R25, R25, 0x1, R5 ;  /* 0x0000000119197824 */ /* 0x000fe200078e0205 */
[----:B------:R-:W-:Y:S01]  /*d4f0*/  LEA R26, P1, R6, UR6, 0x1 ;  /* 0x00000006061a7c11 */ /* 0x000fe2000f8208ff */
[----:B------:R-:W-:-:S03]  /*d500*/  IMAD.IADD R27, R27, 0x1, R7 ;  /* 0x000000011b1b7824 */ /* 0x000fc600078e0207 */
[----:B------:R-:W-:Y:S02]  /*d510*/  LEA.HI.X R25, R4, UR5, R25, 0x1, P0 ;  /* 0x0000000504197c11 */ /* 0x000fe400080f0c19 */
[----:B------:R-:W-:Y:S02]  /*d520*/  LEA.HI.X R27, R6, UR7, R27, 0x1, P1 ;  /* 0x00000007061b7c11 */ /* 0x000fe400088f0c1b */
[----:B--2---:R-:W-:-:S13]  /*d530*/  R2UR UR8, R29 ;  /* 0x000000001d0872ca */ /* 0x004fda00000e0000 */
[----:B------:R-:W-:-:S06]  /*d540*/  ULOP3.LUT UP0, URZ, UR8, 0x3ff, URZ, 0xc0, !UPT ;  /* 0x000003ff083f7892 */ /* 0x000fcc000f80c03f */
[----:B------:R-:W-:-:S13]  /*d550*/  PLOP3.LUT P2, PT, PT, PT, UP0, 0x80, 0x0 ;  /* 0x000000000000781c */ /* 0x000fda0003f4f008 */
        /* <DEDUP_REMOVED lines=17> */
.L_x_6802:
[----:B------:R-:W2:Y:S01]  /*d670*/  LDL R20, [R1+0x38] ;  /* 0x0000380001147983 */ /* 0x000ea20000100800 */
[----:B------:R-:W-:Y:S01]  /*d680*/  ULDC.U8 UR4, c[0x0][0x410] ;  /* 0x0001040000047ab9 */ /* 0x000fe20000000000 */
[----:B------:R-:W-:Y:S01]  /*d690*/  R2UR UR5, R29 ;  /* 0x000000001d0572ca */ /* 0x000fe200000e0000 */
[----:B------:R-:W-:Y:S01]  /*d6a0*/  BSSY B0, `(.L_x_6803) ;  /* 0x0000399000007945 */ /* 0x000fe20003800000 */
[----:B------:R-:W-:Y:S01]  /*d6b0*/  ISETP.NE.AND P0, PT, RZ, UR4, PT ;  /* 0x00000004ff007c0c */ /* 0x000fe2000bf05270 */
[----:B------:R-:W-:-:S10]  /*d6c0*/  IMAD R5, R149, 0x80, R22 ;  /* 0x0000008095057824 */ /* 0x000fd400078e0216 */
[----:B--2---:R-:W-:Y:S02]  /*d6d0*/  LEA R21, R20, UR5, 0x1 ;  /* 0x0000000514157c11 */ /* 0x004fe4000f8e08ff */
[----:B------:R-:W-:Y:S05]  /*d6e0*/  @!P0 BRA `(.L_x_6804) ;  /* 0x0000001800ac8947 */ /* 0x000fea0003800000 */
[----:B------:R-:W-:-:S03]  /*d6f0*/  UMOV UR4, 0xffffffff ;  /* 0xffffffff00047882 */ /* 0x000fc60000000000 */
[----:B------:R-:W-:Y:S05]  /*d700*/  BRA.DIV UR4, `(.L_x_6805) ;  /* 0x000001c604247947 */ /* 0x000fea000b800000 */
[----:B------:R1:W2:Y:S04]  /*d710*/  SHFL.IDX PT, R0, R25, RZ, 0x181f ;  /* 0x00181fff19007589 */ /* 0x0002a800000e0000 */
[----:B------:R1:W3:Y:S04]  /*d720*/  SHFL.IDX PT, R3, R24, RZ, 0x181f ;  /* 0x00181fff18037589 */ /* 0x0002e800000e0000 */
[----:B------:R1:W4:Y:S04]  /*d730*/  SHFL.IDX PT, R4, R27, RZ, 0x181f ;  /* 0x00181fff1b047589 */ /* 0x00032800000e0000 */
[----:B0-----:R1:W0:Y:S02]  /*d740*/  SHFL.IDX PT, R14, R26, RZ, 0x181f ;  /* 0x00181fff1a0e7589 */ /* 0x00122400000e0000 */
.L_x_7059:
[----:B------:R-:W5:Y:S01]  /*d750*/  LDL R7, [R1+0x68] ;  /* 0x0000680001077983 */ /* 0x000f620000100800 */
[----:B------:R-:W-:Y:S01]  /*d760*/  ULDC UR4, c[0x0][0x448] ;  /* 0x0001120000047ab9 */ /* 0x000fe20000000800 */
[----:B------:R-:W-:Y:S01]  /*d770*/  BSSY B1, `(.L_x_6806) ;  /* 0x0000026000017945 */ /* 0x000fe20003800000 */
[----:B------:R-:W-:Y:S01]  /*d780*/  IMAD R20, R161, UR4, RZ ;  /* 0x00000004a1147c24 */ /* 0x000fe2000f8e02ff */
[----:B------:R-:W-:Y:S02]  /*d790*/  CS2R R8, SRZ ;  /* 0x0000000000087805 */ /* 0x000fe4000001ff00 */
[----:B------:R-:W-:Y:S02]  /*d7a0*/  CS2R R10, SRZ ;  /* 0x00000000000a7805 */ /* 0x000fe4000001ff00 */
[----:B------:R-:W-:Y:S02]  /*d7b0*/  CS2R R12, SRZ ;  /* 0x00000000000c7805 */ /* 0x000fe4000001ff00 */
[----:B------:R-:W-:-:S02]  /*d7c0*/  ISETP.GE.AND P0, PT, R5, R20, PT ;  /* 0x000000140500720c */ /* 0x000fc40003f06270 */
[----:B-----5:R-:W-:-:S04]  /*d7d0*/  LEA.HI R6, R7, R7, RZ, 0x1 ;  /* 0x0000000707067211 */ /* 0x020fc800078f08ff */
[----:B------:R-:W-:-:S05]  /*d7e0*/  LOP3.LUT R6, R6, 0xfffffffe, RZ, 0xc0, !PT ;  /* 0xfffffffe06067812 */ /* 0x000fca00078ec0ff */
[----:B------:R-:W-:Y:S01]  /*d7f0*/  IMAD.IADD R5, R7, 0x1, -R6 ;  /* 0x0000000107057824 */ /* 0x000fe200078e0a06 */
[----:B------:R-:W-:-:S04]  /*d800*/  CS2R R6, SRZ ;  /* 0x0000000000067805 */ /* 0x000fc8000001ff00 */
[----:B------:R-:W-:Y:S01]  /*d810*/  SHF.L.U32 R5, R5, 0x1f, RZ ;  /* 0x0000001f05057819 */ /* 0x000fe200000006ff */
[----:B------:R-:W-:Y:S06]  /*d820*/  @P0 BRA `(.L_x_6807) ;  /* 0x0000000000680947 */ /* 0x000fec0003800000 */
[----:B------:R-:W-:Y:S01]  /*d830*/  ULDC UR4, c[0x0][0x3f4] ;  /* 0x0000fd0000047ab9 */ /* 0x000fe20000000800 */
[----:B------:R-:W-:Y:S01]  /*d840*/  IMAD.SHL.U32 R30, R220, 0x2, RZ ;  /* 0x00000002dc1e7824 */ /* 0x000fe200078e00ff */
[----:B------:R-:W-:Y:S02]  /*d850*/  ISETP.GE.AND P4, PT, R18, UR4, PT ;  /* 0x0000000412007c0c */ /* 0x000fe4000bf86270 */
[----:B------:R-:W-:Y:S02]  /*d860*/  CS2R R12, SRZ ;  /* 0x00000000000c7805 */ /* 0x000fe4000001ff00 */
[----:B------:R-:W-:Y:S02]  /*d870*/  ISETP.GE.AND P5, PT, R220, UR4, PT ;  /* 0x00000004dc007c0c */ /* 0x000fe4000bfa6270 */
[----:B------:R-:W-:Y:S01]  /*d880*/  SHF.R.S32.HI R9, RZ, 0x1f, R220 ;  /* 0x0000001fff097819 */ /* 0x000fe200000114dc */
[----:B------:R-:W-:Y:S01]  /*d890*/  ULDC.64 UR6, c[0x0][0x208] ;  /* 0x0000820000067ab9 */ /* 0x000fe20000000a00 */
[----:B------:R-:W-:-:S02]  /*d8a0*/  SHF.R.S32.HI R7, RZ, 0x1f, R18 ;  /* 0x0000001fff077819 */ /* 0x000fc40000011412 */
[----:B------:R-:W-:-:S03]  /*d8b0*/  SHF.L.U64.HI R9, R220, 0x1, R9 ;  /* 0x00000001dc097819 */ /* 0x000fc60000010209 */
[----:B------:R-:W-:-:S04]  /*d8c0*/  @!P4 IMAD.SHL.U32 R15, R18, 0x2, RZ ;  /* 0x00000002120fc824 */ /* 0x000fc800078e00ff */
[CC--:B-1-3--:R-:W-:Y:S02]  /*d8d0*/  @!P5 IADD3 R26, P2, R3.reuse, R30.reuse, RZ ;  /* 0x0000001e031ad210 */ /* 0x0cafe40007f5e0ff */
[----:B0-----:R-:W-:Y:S02]  /*d8e0*/  @!P5 IADD3 R30, P3, R14, R30, RZ ;  /* 0x0000001e0e1ed210 */ /* 0x001fe40007f7e0ff */
[-C--:B------:R-:W-:Y:S01]  /*d8f0*/  @!P4 IADD3 R24, P0, R3, R15.reuse, RZ ;  /* 0x0000000f0318c210 */ /* 0x080fe20007f1e0ff */
[--C-:B--2---:R-:W-:Y:S01]  /*d900*/  @!P5 IMAD.X R27, R0, 0x1, R9.reuse, P2 ;  /* 0x00000001001bd824 */ /* 0x104fe200010e0609 */
[----:B------:R-:W-:Y:S01]  /*d910*/  @!P4 IADD3 R14, P1, R14, R15, RZ ;  /* 0x0000000f0e0ec210 */ /* 0x000fe20007f3e0ff */
[----:B----4-:R-:W-:Y:S01]  /*d920*/  @!P5 IMAD.X R31, R4, 0x1, R9, P3 ;  /* 0x00000001041fd824 */ /* 0x010fe200018e0609 */
[----:B------:R-:W-:Y:S02]  /*d930*/  @!P4 SHF.L.U64.HI R3, R18, 0x1, R7 ;  /* 0x000000011203c819 */ /* 0x000fe40000010207 */
[----:B------:R-:W-:-:S02]  /*d940*/  CS2R R8, SRZ ;  /* 0x0000000000087805 */ /* 0x000fc4000001ff00 */
[----:B------:R-:W-:Y:S02]  /*d950*/  CS2R R10, SRZ ;  /* 0x00000000000a7805 */ /* 0x000fe4000001ff00 */
[----:B------:R-:W-:Y:S01]  /*d960*/  CS2R R6, SRZ ;  /* 0x0000000000067805 */ /* 0x000fe2000001ff00 */
[----:B------:R0:W5:Y:S01]  /*d970*/  @!P5 LD.E.64 R12, desc[UR6][R26.64] ;  /* 0x000000061a0cd980 */ /* 0x000162000c101b00 */
[--C-:B------:R-:W-:Y:S02]  /*d980*/  @!P4 IMAD.X R25, R0, 0x1, R3.reuse, P0 ;  /* 0x000000010019c824 */ /* 0x100fe400000e0603 */
[----:B------:R-:W-:Y:S01]  /*d990*/  @!P4 IMAD.X R15, R4, 0x1, R3, P1 ;  /* 0x00000001040fc824 */ /* 0x000fe200008e0603 */
[----:B------:R0:W5:Y:S04]  /*d9a0*/  @!P5 LD.E.64 R8, desc[UR6][R30.64] ;  /* 0x000000061e08d980 */ /* 0x000168000c101b00 */
[----:B------:R0:W5:Y:S04]  /*d9b0*/  @!P4 LD.E.64 R10, desc[UR6][R24.64] ;  /* 0x00000006180ac980 */ /* 0x000168000c101b00 */
[----:B------:R0:W5:Y:S02]  /*d9c0*/  @!P4 LD.E.64 R6, desc[UR6][R14.64] ;  /* 0x000000060e06c980 */ /* 0x000164000c101b00 */
.L_x_6807:
[----:B------:R-:W-:Y:S05]  /*d9d0*/  BSYNC B1 ;  /* 0x0000000000017941 */ /* 0x000fea0003800000 */
.L_x_6806:
[----:B------:R-:W4:Y:S01]  /*d9e0*/  SYNCS.PHASECHK.TRANS64.TRYWAIT P0, [R2+URZ+0x34800], R5 ;  /* 0x03480005020075a7 */ /* 0x000f22000800017f */
[----:B--2---:R-:W-:Y:S01]  /*d9f0*/  IMAD R0, R149, -0x80, R20 ;  /* 0xffffff8095007824 */ /* 0x004fe200078e0214 */
[--C-:B0----5:R-:W-:Y:S01]  /*da00*/  SHF.R.U32.HI R30, RZ, 0x10, R11.reuse ;  /* 0x00000010ff1e7819 */ /* 0x121fe2000001160b */
[----:B---3--:R-:W-:Y:S01]  /*da10*/  IMAD.MOV.U32 R3, RZ, RZ, R10 ;  /* 0x000000ffff037224 */ /* 0x008fe200078e000a */
[--C-:B------:R-:W-:Y:S01]  /*da20*/  SHF.R.U64 R10, R10, 0x10, R11.reuse ;  /* 0x000000100a0a7819 */ /* 0x100fe2000000120b */
[----:B------:R-:W-:Y:S01]  /*da30*/  IMAD.MOV.U32 R15, RZ, RZ, R11 ;  /* 0x000000ffff0f7224 */ /* 0x000fe200078e000b */
[--C-:B------:R-:W-:Y:S01]  /*da40*/  SHF.R.U64 R29, R12, 0x10, R13.reuse ;  /* 0x000000100c1d7819 */ /* 0x100fe2000000120d */
[----:B------:R-:W-:Y:S01]  /*da50*/  IMAD.MOV.U32 R20, RZ, RZ, R12 ;  /* 0x000000ffff147224 */ /* 0x000fe200078e000c */
[--C-:B-1----:R-:W-:Y:S01]  /*da60*/  SHF.R.U32.HI R27, RZ, 0x10, R13.reuse ;  /* 0x00000010ff1b7819 */ /* 0x102fe2000001160d */
[----:B------:R-:W-:Y:S01]  /*da70*/  IMAD.MOV.U32 R24, RZ, RZ, R13 ;  /* 0x000000ffff187224 */ /* 0x000fe200078e000d */
[----:B------:R-:W-:Y:S01]  /*da80*/  VIMNMX R11, R0, 0x80, PT ;  /* 0x00000080000b7848 */ /* 0x000fe20003fe0100 */
[----:B------:R-:W-:Y:S01]  /*da90*/  BSSY B1, `(.L_x_6808) ;  /* 0x000000f000017945 */ /* 0x000fe20003800000 */
[----:B------:R-:W-:Y:S01]  /*daa0*/  IMAD.MOV.U32 R13, RZ, RZ, R6 ;  /* 0x000000ffff0d7224 */ /* 0x000fe200078e0006 */
[--C-:B------:R-:W-:Y:S01]  /*dab0*/  SHF.R.U64 R26, R6, 0x10, R7.reuse ;  /* 0x00000010061a7819 */ /* 0x100fe20000001207 */
[--C-:B------:R-:W-:Y:S01]  /*dac0*/  IMAD.MOV.U32 R14, RZ, RZ, R7.reuse ;  /* 0x000000ffff0e7224 */ /* 0x100fe200078e0007 */
[----:B------:R-:W-:Y:S01]  /*dad0*/  SHF.R.U32.HI R25, RZ, 0x10, R7 ;  /* 0x00000010ff197819 */ /* 0x000fe20000011607 */
[--C-:B------:R-:W-:Y:S01]  /*dae0*/  IMAD.MOV.U32 R6, RZ, RZ, R9.reuse ;  /* 0x000000ffff067224 */ /* 0x100fe200078e0009 */
[----:B------:R-:W-:Y:S01]  /*daf0*/  SHF.R.U64 R7, R8, 0x10, R9 ;  /* 0x0000001008077819 */ /* 0x000fe20000001209 */
[----:B----4-:R-:W-:Y:S01]  /*db00*/  IMAD.MOV.U32 R4, RZ, RZ, R8 ;  /* 0x000000ffff047224 */ /* 0x010fe200078e0008 */
[----:B------:R-:W-:-:S02]  /*db10*/  PRMT R10, R3, 0x5410, R10 ;  /* 0x00005410030a7816 */ /* 0x000fc4000000000a */
[----:B------:R-:W-:Y:S02]  /*db20*/  ISETP.GE.AND P1, PT, R22, R11, PT ;  /* 0x0000000b1600720c */ /* 0x000fe40003f26270 */
[----:B------:R-:W-:Y:S02]  /*db30*/  SHF.R.U32.HI R9, RZ, 0x10, R9 ;  /* 0x00000010ff097819 */ /* 0x000fe40000011609 */
[----:B------:R-:W-:Y:S02]  /*db40*/  PRMT R12, R15, 0x5410, R30 ;  /* 0x000054100f0c7816 */ /* 0x000fe4000000001e */
[----:B------:R-:W-:Y:S02]  /*db50*/  PRMT R0, R20, 0x5410, R29 ;  /* 0x0000541014007816 */ /* 0x000fe4000000001d */
[----:B------:R-:W-:Y:S01]  /*db60*/  PRMT R3, R24, 0x5410, R27 ;  /* 0x0000541018037816 */ /* 0x000fe2000000001b */
[----:B------:R-:W-:Y:S06]  /*db70*/  @!P0 BRA `(.L_x_6809) ;  /* 0x000001c000788947 */ /* 0x000fec0003800000 */
.L_x_7060:
[----:B------:R-:W-:Y:S05]  /*db80*/  BSYNC B1 ;  /* 0x0000000000017941 */ /* 0x000fea0003800000 */
.L_x_6808:
        /* <DEDUP_REMOVED lines=9> */
[----:B------:R-:W-:-:S11]  /*dc20*/  ISETP.GE.AND P1, PT, R220, R5, PT ;  /* 0x00000005dc00720c */ /* 0x000fd60003f26270 */
[----:B------:R-:W-:Y:S05]  /*dc30*/  @P0 BRA `(.L_x_6813) ;  /* 0x0000000000980947 */ /* 0x000fea0003800000 */
[----:B------:R-:W0:Y:S01]  /*dc40*/  LDS.128 R4, [R21] ;  /* 0x0000000015047984 */ /* 0x000e220000000c00 */
        /* <DEDUP_REMOVED lines=37> */
.L_x_6813:
[----:B------:R-:W-:Y:S05]  /*dea0*/  BSYNC B2 ;  /* 0x0000000000027941 */ /* 0x000fea0003800000 */
.L_x_6812:
[----:B------:R-:W-:Y:S05]  /*deb0*/  @P1 BRA `(.L_x_6811) ;  /* 0x0000000000981947 */ /* 0x000fea0003800000 */
[----:B0-----:R-:W0:Y:S01]  /*dec0*/  LDS.128 R4, [R21+0x4000] ;  /* 0x0040000015047984 */ /* 0x001e220000000c00 */
        /* <DEDUP_REMOVED lines=37> */
.L_x_6811:
[----:B------:R-:W-:Y:S05]  /*e120*/  BSYNC B1 ;  /* 0x0000000000017941 */ /* 0x000fea0003800000 */
.L_x_6810:
[----:B01----:R-:W-:Y:S01]  /*e130*/  VIADD R4, R22, 0x20 ;  /* 0x0000002016047836 */ /* 0x003fe20000000000 */
[----:B------:R-:W-:Y:S04]  /*e140*/  BSSY B1, `(.L_x_6814) ;  /* 0x0000056000017945 */ /* 0x000fe80003800000 */
[----:B------:R-:W-:-:S13]  /*e150*/  ISETP.GE.AND P0, PT, R4, R11, PT ;  /* 0x0000000b0400720c */ /* 0x000fda0003f06270 */
[----:B------:R-:W-:Y:S05]  /*e160*/  @P0 BRA `(.L_x_6815) ;  /* 0x00000004004c0947 */ /* 0x000fea0003800000 */
[----:B------:R-:W0:Y:S01]  /*e170*/  LDC R5, c[0x0][0x3f4] ;  /* 0x0000fd00ff057b82 */ /* 0x000e220000000800 */
[----:B------:R-:W-:Y:S01]  /*e180*/  BSSY B2, `(.L_x_6816) ;  /* 0x000002a000027945 */ /* 0x000fe20003800000 */
[-C--:B0-----:R-:W-:Y:S02]  /*e190*/  ISETP.GE.AND P0, PT, R18, R5.reuse, PT ;  /* 0x000000051200720c */ /* 0x081fe40003f06270 */
[----:B------:R-:W-:-:S11]  /*e1a0*/  ISETP.GE.AND P1, PT, R220, R5, PT ;  /* 0x00000005dc00720c */ /* 0x000fd60003f26270 */
[----:B------:R-:W-:Y:S05]  /*e1b0*/  @P0 BRA `(.L_x_6817) ;  /* 0x0000000000980947 */ /* 0x000fea0003800000 */
[----:B------:R-:W0:Y:S01]  /*e1c0*/  LDS.128 R4, [R21+0x1000] ;  /* 0x0010000015047984 */ /* 0x000e220000000c00 */
        /* <DEDUP_REMOVED lines=37> */
.L_x_6817:
[----:B------:R-:W-:Y:S05]  /*e420*/  BSYNC B2 ;  /* 0x0000000000027941 */ /* 0x000fea0003800000 */
.L_x_6816:
[----:B------:R-:W-:Y:S05]  /*e430*/  @P1 BRA `(.L_x_6815) ;  /* 0x0000000000981947 */ /* 0x000fea0003800000 */
[----:B0-----:R-:W0:Y:S01]  /*e440*/  LDS.128 R4, [R21+0x5000] ;  /* 0x0050000015047984 */ /* 0x001e220000000c00 */
        /* <DEDUP_REMOVED lines=37> */
.L_x_6815:
[----:B------:R-:W-:Y:S05]  /*e6a0*/  BSYNC B1 ;  /* 0x0000000000017941 */ /* 0x000fea0003800000 */
.L_x_6814:
        /* <DEDUP_REMOVED lines=47> */
.L_x_6821:
[----:B------:R-:W-:Y:S05]  /*e9a0*/  BSYNC B2 ;  /* 0x0000000000027941 */ /* 0x000fea0003800000 */
.L_x_6820:
[----:B------:R-:W-:Y:S05]  /*e9b0*/  @P1 BRA `(.L_x_6819) ;  /* 0x0000000000981947 */ /* 0x000fea0003800000 */
[----:B0-----:R-:W0:Y:S01]  /*e9c0*/  LDS.128 R4, [R21+0x6000] ;  /* 0x0060000015047984 */ /* 0x001e220000000c00 */
[----:B------:R-:W-:Y:S01]  /*e9d0*/  SHF.L.U32 R29, R0, 0x10, RZ ;  /* 0x00000010001d7819 */ /* 0x000fe200000006ff */
        /* <DEDUP_REMOVED lines=36> */
.L_x_6819:
[----:B------:R-:W-:Y:S05]  /*ec20*/  BSYNC B1 ;  /* 0x0000000000017941 */ /* 0x000fea0003800000 */
.L_x_6818:
[----:B01----:R-:W-:-:S05]  /*ec30*/  VIADD R4, R22, 0x60 ;  /* 0x0000006016047836 */ /* 0x003fca0000000000 */
        /* <DEDUP_REMOVED lines=23> */
[----:B------:R-:W-:Y:S01]  /*edb0*/  FMUL.FTZ R20, R27, R5 ;  /* 0x000000051b147220 */ /* 0x000fe20000410000 */
[----:B------:R-:W-:Y:S01]  /*edc0*/  FFMA.FTZ R11, R29, R11, R24 ;  /* 0x0000000b1d0b7223 */ /* 0x000fe20000010018 */
[-C--:B------:R-:W-:Y:S01]  /*edd0*/  FFMA.FTZ R5, R27, R15.reuse, -R26 ;  /* 0x0000000f1b057223 */ /* 0x080fe2000001081a */
[----:B------:R-:W-:Y:S01]  /*ede0*/  LOP3.LUT R7, R7, 0xffff0000, RZ, 0xc0, !PT ;  /* 0xffff000007077812 */ /* 0x000fe200078ec0ff */
[C---:B------:R-:W-:Y:S01]  /*edf0*/  IMAD.U32 R26, R14.reuse, 0x10000, RZ ;  /* 0x000100000e1a7824 */ /* 0x040fe200078e00ff */
[----:B------:R-:W-:Y:S01]  /*ee00*/  LOP3.LUT R29, R14, 0xffff0000, RZ, 0xc0, !PT ;  /* 0xffff00000e1d7812 */ /* 0x000fe200078ec0ff */
[C---:B------:R-:W-:Y:S01]  /*ee10*/  IMAD.U32 R24, R12.reuse, 0x10000, RZ ;  /* 0x000100000c187824 */ /* 0x040fe200078e00ff */
[----:B------:R-:W-:Y:S01]  /*ee20*/  LOP3.LUT R27, R12, 0xffff0000, RZ, 0xc0, !PT ;  /* 0xffff00000c1b7812 */ /* 0x000fe200078ec0ff */
[----:B------:R-:W-:Y:S01]  /*ee30*/  FFMA.FTZ R20, R31, R15, R20 ;  /* 0x0000000f1f147223 */ /* 0x000fe20000010014 */
[-C--:B------:R-:W-:Y:S01]  /*ee40*/  FMUL.FTZ R15, R26, R6.reuse ;  /* 0x000000061a0f7220 */ /* 0x080fe20000410000 */
[C---:B------:R-:W-:Y:S01]  /*ee50*/  FMUL.FTZ R25, R24.reuse, R6 ;  /* 0x0000000618197220 */ /* 0x040fe20000410000 */
[-C--:B------:R-:W-:Y:S01]  /*ee60*/  FMUL.FTZ R12, R29, R7.reuse ;  /* 0x000000071d0c7220 */ /* 0x080fe20000410000 */
[C---:B------:R-:W-:Y:S01]  /*ee70*/  FMUL.FTZ R14, R27.reuse, R7 ;  /* 0x000000071b0e7220 */ /* 0x040fe20000410000 */
[-C--:B------:R-:W-:Y:S01]  /*ee80*/  FFMA.FTZ R6, R24, R10.reuse, -R15 ;  /* 0x0000000a18067223 */ /* 0x080fe2000001080f */
[----:B------:R-:W-:Y:S01]  /*ee90*/  FFMA.FTZ R25, R26, R10, R25 ;  /* 0x0000000a1a197223 */ /* 0x000fe20000010019 */
[-C--:B------:R-:W-:Y:S01]  /*eea0*/  FFMA.FTZ R7, R27, R13.reuse, -R12 ;  /* 0x0000000d1b077223 */ /* 0x080fe2000001080c */
[----:B------:R-:W-:Y:S01]  /*eeb0*/  FFMA.FTZ R14, R29, R13, R14 ;  /* 0x0000000d1d0e7223 */ /* 0x000fe2000001000e */
[----:B------:R-:W-:-:S02]  /*eec0*/  F2FP.BF16.F32.PACK_AB R4, R11, R4 ;  /* 0x000000040b04723e */ /* 0x000fc400000010ff */
[----:B------:R-:W-:Y:S02]  /*eed0*/  F2FP.BF16.F32.PACK_AB R5, R20, R5 ;  /* 0x000000051405723e */ /* 0x000fe400000010ff */
[----:B------:R-:W-:Y:S02]  /*eee0*/  F2FP.BF16.F32.PACK_AB R6, R25, R6 ;  /* 0x000000061906723e */ /* 0x000fe400000010ff */
[----:B------:R-:W-:-:S05]  /*eef0*/  F2FP.BF16.F32.PACK_AB R7, R14, R7 ;  /* 0x000000070e07723e */ /* 0x000fca00000010ff */
[----:B------:R0:W-:Y:S02]  /*ef00*/  STS.128 [R21+0x3000], R4 ;  /* 0x0030000415007388 */ /* 0x0001e40000000c00 */
.L_x_6824:
[----:B------:R-:W-:Y:S05]  /*ef10*/  BSYNC B1 ;  /* 0x0000000000017941 */ /* 0x000fea0003800000 */
.L_x_6823:
        /* <DEDUP_REMOVED lines=40> */
.L_x_6804:
[----:B------:R-:W-:-:S03]  /*f1a0*/  UMOV UR4, 0xffffffff ;  /* 0xffffffff00047882 */ /* 0x000fc60000000000 */
[----:B------:R-:W-:Y:S05]  /*f1b0*/  BRA.DIV UR4, `(.L_x_6825) ;  /* 0x000001aa04fc7947 */ /* 0x000fea000b800000 */
[----:B------:R1:W2:Y:S04]  /*f1c0*/  SHFL.IDX PT, R0, R25, RZ, 0x181f ;  /* 0x00181fff19007589 */ /* 0x0002a800000e0000 */
[----:B------:R1:W3:Y:S04]  /*f1d0*/  SHFL.IDX PT, R3, R24, RZ, 0x181f ;  /* 0x00181fff18037589 */ /* 0x0002e800000e0000 */
[----:B------:R1:W4:Y:S04]  /*f1e0*/  SHFL.IDX PT, R20, R27, RZ, 0x181f ;  /* 0x00181fff1b147589 */ /* 0x00032800000e0000 */
[----:B0-----:R1:W0:Y:S02]  /*f1f0*/  SHFL.IDX PT, R14, R26, RZ, 0x181f ;  /* 0x00181fff1a0e7589 */ /* 0x00122400000e0000 */
.L_x_7066:
[----:B------:R-:W5:Y:S01]  /*f200*/  LDL R6, [R1+0x68] ;  /* 0x0000680001067983 */ /* 0x000f620000100800 */
[----:B------:R-:W-:Y:S01]  /*f210*/  ULDC UR4, c[0x0][0x448] ;  /* 0x0001120000047ab9 */ /* 0x000fe20000000800 */
[----:B------:R-:W0:Y:S01]  /*f220*/  LDC R13, c[0x0][0x3f4] ;  /* 0x0000fd00ff0d7b82 */ /* 0x000e220000000800 */
[----:B------:R-:W-:Y:S01]  /*f230*/  IMAD R12, R161, UR4, RZ ;  /* 0x00000004a10c7c24 */ /* 0x000fe2000f8e02ff */
[----:B------:R-:W-:Y:S01]  /*f240*/  BSSY B1, `(.L_x_6826) ;  /* 0x0000018000017945 */ /* 0x000fe20003800000 */
[----:B------:R-:W-:Y:S02]  /*f250*/  CS2R R8, SRZ ;  /* 0x0000000000087805 */ /* 0x000fe4000001ff00 */
[----:B------:R-:W-:Y:S02]  /*f260*/  CS2R R10, SRZ ;  /* 0x00000000000a7805 */ /* 0x000fe4000001ff00 */
[----:B------:R-:W-:Y:S02]  /*f270*/  ISETP.GE.AND P0, PT, R5, R12, PT ;  /* 0x0000000c0500720c */ /* 0x000fe40003f06270 */
[----:B-----5:R-:W-:-:S04]  /*f280*/  LEA.HI R4, R6, R6, RZ, 0x1 ;  /* 0x0000000606047211 */ /* 0x020fc800078f08ff */
[----:B------:R-:W-:-:S05]  /*f290*/  LOP3.LUT R4, R4, 0xfffffffe, RZ, 0xc0, !PT ;  /* 0xfffffffe04047812 */ /* 0x000fca00078ec0ff */
[----:B-1----:R-:W-:Y:S01]  /*f2a0*/  IMAD.IADD R27, R6, 0x1, -R4 ;  /* 0x00000001061b7824 */ /* 0x002fe200078e0a04 */
[----:B------:R-:W-:Y:S02]  /*f2b0*/  CS2R R4, SRZ ;  /* 0x0000000000047805 */ /* 0x000fe4000001ff00 */
[----:B------:R-:W-:Y:S02]  /*f2c0*/  CS2R R6, SRZ ;  /* 0x0000000000067805 */ /* 0x000fe4000001ff00 */
[----:B------:R-:W-:Y:S01]  /*f2d0*/  SHF.L.U32 R27, R27, 0x1f, RZ ;  /* 0x0000001f1b1b7819 */ /* 0x000fe200000006ff */
[----:B0-----:R-:W-:Y:S06]  /*f2e0*/  @P0 BRA `(.L_x_6827) ;  /* 0x0000000000340947 */ /* 0x001fec0003800000 */
[----:B------:R-:W-:Y:S01]  /*f2f0*/  ULDC UR4, c[0x0][0x3f4] ;  /* 0x0000fd0000047ab9 */ /* 0x000fe20000000800 */
[C---:B------:R-:W-:Y:S01]  /*f300*/  IMAD.SHL.U32 R15, R16.reuse, 0x2, RZ ;  /* 0x00000002100f7824 */ /* 0x040fe200078e00ff */
[C---:B------:R-:W-:Y:S02]  /*f310*/  ISETP.GE.AND P2, PT, R16.reuse, UR4, PT ;  /* 0x0000000410007c0c */ /* 0x040fe4000bf46270 */
[----:B------:R-:W-:Y:S02]  /*f320*/  SHF.L.U64.HI R5, R16, 0x1, R17 ;  /* 0x0000000110057819 */ /* 0x000fe40000010211 */
[-C--:B---3--:R-:W-:Y:S02]  /*f330*/  IADD3 R24, P0, R3, R15.reuse, RZ ;  /* 0x0000000f03187210 */ /* 0x088fe40007f1e0ff */
[----:B------:R-:W-:-:S03]  /*f340*/  IADD3 R14, P1, R14, R15, RZ ;  /* 0x0000000f0e0e7210 */ /* 0x000fc60007f3e0ff */
[--C-:B--2---:R-:W-:Y:S02]  /*f350*/  IMAD.X R25, R0, 0x1, R5.reuse, P0 ;  /* 0x0000000100197824 */ /* 0x104fe400000e0605 */
[----:B----4-:R-:W-:Y:S01]  /*f360*/  IMAD.X R15, R20, 0x1, R5, P1 ;  /* 0x00000001140f7824 */ /* 0x010fe200008e0605 */
[----:B------:R-:W-:Y:S01]  /*f370*/  CS2R R4, SRZ ;  /* 0x0000000000047805 */ /* 0x000fe2000001ff00 */
[----:B------:R-:W-:Y:S06]  /*f380*/  @P2 BRA `(.L_x_6827) ;  /* 0x00000000000c2947 */ /* 0x000fec0003800000 */
[----:B------:R-:W-:Y:S02]  /*f390*/  ULDC.64 UR4, c[0x0][0x208] ;  /* 0x0000820000047ab9 */ /* 0x000fe40000000a00 */
[----:B------:R0:W5:Y:S04]  /*f3a0*/  LD.E.128 R4, desc[UR4][R24.64] ;  /* 0x0000000418047980 */ /* 0x000168000c101d00 */
[----:B------:R0:W5:Y:S02]  /*f3b0*/  LD.E.128 R8, desc[UR4][R14.64] ;  /* 0x000000040e087980 */ /* 0x000164000c101d00 */
.L_x_6827:
[----:B------:R-:W-:Y:S05]  /*f3c0*/  BSYNC B1 ;  /* 0x0000000000017941 */ /* 0x000fea0003800000 */
.L_x_6826:
[----:B------:R-:W1:Y:S01]  /*f3d0*/  SYNCS.PHASECHK.TRANS64.TRYWAIT P4, [R2+URZ+0x34800], R27 ;  /* 0x0348001b020075a7 */ /* 0x000e62000808017f */
[----:B--2---:R-:W-:Y:S01]  /*f3e0*/  IMAD R0, R149, -0x80, R12 ;  /* 0xffffff8095007824 */ /* 0x004fe200078e020c */
[--C-:B-----5:R-:W-:Y:S01]  /*f3f0*/  SHF.R.U64 R31, R6, 0x10, R7.reuse ;  /* 0x00000010061f7819 */ /* 0x120fe20000001207 */
[----:B---3--:R-:W-:Y:S01]  /*f400*/  IMAD.MOV.U32 R3, RZ, RZ, R4 ;  /* 0x000000ffff037224 */ /* 0x008fe200078e0004 */
[--C-:B------:R-:W-:Y:S01]  /*f410*/  SHF.R.U32.HI R29, RZ, 0x10, R7.reuse ;  /* 0x00000010ff1d7819 */ /* 0x100fe20000011607 */
[----:B0-----:R-:W-:Y:S01]  /*f420*/  IMAD.MOV.U32 R14, RZ, RZ, R7 ;  /* 0x000000ffff0e7224 */ /* 0x001fe200078e0007 */
[----:B------:R-:W-:Y:S01]  /*f430*/  SHF.R.U64 R26, R4, 0x10, R5 ;  /* 0x00000010041a7819 */ /* 0x000fe20000001205 */
[----:B------:R-:W-:Y:S01]  /*f440*/  IMAD.MOV.U32 R15, RZ, RZ, R8 ;  /* 0x000000ffff0f7224 */ /* 0x000fe200078e0008 */
[----:B------:R-:W-:Y:S01]  /*f450*/  SHF.R.U64 R8, R8, 0x10, R9 ;  /* 0x0000001008087819 */ /* 0x000fe20000001209 */
[----:B------:R-:W-:Y:S01]  /*f460*/  IMAD.MOV.U32 R12, RZ, RZ, R5 ;  /* 0x000000ffff0c7224 */ /* 0x000fe200078e0005 */
[--C-:B------:R-:W-:Y:S01]  /*f470*/  SHF.R.U32.HI R7, RZ, 0x10, R9.reuse ;  /* 0x00000010ff077819 */ /* 0x100fe20000011609 */
[----:B----4-:R-:W-:Y:S01]  /*f480*/  IMAD.MOV.U32 R20, RZ, RZ, R9 ;  /* 0x000000ffff147224 */ /* 0x010fe200078e0009 */
[----:B------:R-:W-:Y:S01]  /*f490*/  SHF.R.U32.HI R33, RZ, 0x10, R5 ;  /* 0x00000010ff217819 */ /* 0x000fe20000011605 */
[----:B------:R-:W-:Y:S01]  /*f4a0*/  VIADD R34, R22, 0x20 ;  /* 0x0000002016227836 */ /* 0x000fe20000000000 */
[----:B------:R-:W-:Y:S01]  /*f4b0*/  ISETP.GE.AND P0, PT, R16, R13, PT ;  /* 0x0000000d1000720c */ /* 0x000fe20003f06270 */
[----:B------:R-:W-:Y:S01]  /*f4c0*/  VIADD R32, R22, 0x40 ;  /* 0x0000004016207836 */ /* 0x000fe20000000000 */
[----:B------:R-:W-:Y:S01]  /*f4d0*/  VIMNMX R9, R0, 0x80, PT ;  /* 0x0000008000097848 */ /* 0x000fe20003fe0100 */
[----:B------:R-:W-:Y:S01]  /*f4e0*/  IMAD.MOV.U32 R4, RZ, RZ, R6 ;  /* 0x000000ffff047224 */ /* 0x000fe200078e0006 */
[--C-:B------:R-:W-:Y:S01]  /*f4f0*/  SHF.R.U64 R5, R10, 0x10, R11.reuse ;  /* 0x000000100a057819 */ /* 0x100fe2000000120b */
[----:B------:R-:W-:Y:S01]  /*f500*/  IMAD.MOV.U32 R24, RZ, RZ, R10 ;  /* 0x000000ffff187224 */ /* 0x000fe200078e000a */
[--C-:B------:R-:W-:Y:S01]  /*f510*/  SHF.R.U32.HI R6, RZ, 0x10, R11.reuse ;  /* 0x00000010ff067819 */ /* 0x100fe2000001160b */
[----:B------:R-:W-:Y:S01]  /*f520*/  IMAD.MOV.U32 R25, RZ, RZ, R11 ;  /* 0x000000ffff197224 */ /* 0x000fe200078e000b */
[----:B------:R-:W-:Y:S01]  /*f530*/  BSSY B1, `(.L_x_6828) ;  /* 0x000000f000017945 */ /* 0x000fe20003800000 */
[----:B------:R-:W-:Y:S01]  /*f540*/  VIADD R30, R22, 0x60 ;  /* 0x00000060161e7836 */ /* 0x000fe20000000000 */
[----:B------:R-:W-:-:S02]  /*f550*/  PRMT R0, R3, 0x5410, R26 ;  /* 0x0000541003007816 */ /* 0x000fc4000000001a */
[-C--:B------:R-:W-:Y:S02]  /*f560*/  ISETP.GE.OR P3, PT, R22, R9.reuse, P0 ;  /* 0x000000091600720c */ /* 0x080fe40000766670 */
[-C--:B------:R-:W-:Y:S02]  /*f570*/  ISETP.GE.OR P2, PT, R34, R9.reuse, P0 ;  /* 0x000000092200720c */ /* 0x080fe40000746670 */
[-C--:B------:R-:W-:Y:S02]  /*f580*/  ISETP.GE.OR P1, PT, R32, R9.reuse, P0 ;  /* 0x000000092000720c */ /* 0x080fe40000726670 */
[----:B------:R-:W-:Y:S02]  /*f590*/  PRMT R3, R12, 0x5410, R33 ;  /* 0x000054100c037816 */ /* 0x000fe40000000021 */
[----:B------:R-:W-:Y:S02]  /*f5a0*/  ISETP.GE.OR P0, PT, R30, R9, P0 ;  /* 0x000000091e00720c */ /* 0x000fe40000706670 */
[----:B------:R-:W-:-:S02]  /*f5b0*/  PRMT R12, R4, 0x5410, R31 ;  /* 0x00005410040c7816 */ /* 0x000fc4000000001f */
[----:B------:R-:W-:Y:S02]  /*f5c0*/  PRMT R14, R14, 0x5410, R29 ;  /* 0x000054100e0e7816 */ /* 0x000fe4000000001d */
[----:B------:R-:W-:Y:S02]  /*f5d0*/  PRMT R15, R15, 0x5410, R8 ;  /* 0x000054100f0f7816 */ /* 0x000fe40000000008 */
[----:B------:R-:W-:Y:S02]  /*f5e0*/  PRMT R20, R20, 0x5410, R7 ;  /* 0x0000541014147816 */ /* 0x000fe40000000007 */
[----:B------:R-:W-:Y:S02]  /*f5f0*/  PRMT R24, R24, 0x5410, R5 ;  /* 0x0000541018187816 */ /* 0x000fe40000000005 */
[----:B------:R-:W-:Y:S01]  /*f600*/  PRMT R25, R25, 0x5410, R6 ;  /* 0x0000541019197816 */ /* 0x000fe20000000006 */
[----:B-1----:R-:W-:Y:S06]  /*f610*/  @!P4 BRA `(.L_x_6829) ;  /* 0x000001a80054c947 */ /* 0x002fec0003800000 */
.L_x_7067:
[----:B------:R-:W-:Y:S05]  /*f620*/  BSYNC B1 ;  /* 0x0000000000017941 */ /* 0x000fea0003800000 */
.L_x_6828:
[----:B------:R-:W-:Y:S04]  /*f630*/  BSSY B1, `(.L_x_6830) ;  /* 0x0000069000017945 */ /* 0x000fe80003800000 */
[----:B------:R-:W-:Y:S05]  /*f640*/  @P3 BRA `(.L_x_6831) ;  /* 0x00000004009c3947 */ /* 0x000fea0003800000 */
[----:B------:R-:W1:Y:S01]  /*f650*/  S2R R5, SR_TID.X ;  /* 0x0000000000057919 */ /* 0x000e620000002100 */
[----:B------:R-:W-:Y:S01]  /*f660*/  IMAD.SHL.U32 R6, R22, 0x40, RZ ;  /* 0x0000004016067824 */ /* 0x000fe200078e00ff */
[C---:B------:R-:W-:Y:S01]  /*f670*/  LOP3.LUT R39, R15.reuse, 0xffff0000, RZ, 0xc0, !PT ;  /* 0xffff00000f277812 */ /* 0x040fe200078ec0ff */
[----:B------:R-:W-:Y:S01]  /*f680*/  IMAD.U32 R38, R15, 0x10000, RZ ;  /* 0x000100000f267824 */ /* 0x000fe200078e00ff */
[----:B------:R-:W2:Y:S01]  /*f690*/  S2R R8, SR_TID.X ;  /* 0x0000000000087919 */ /* 0x000ea20000002100 */
[C---:B------:R-:W-:Y:S01]  /*f6a0*/  IMAD.U32 R36, R0.reuse, 0x10000, RZ ;  /* 0x0001000000247824 */ /* 0x040fe200078e00ff */
[----:B------:R-:W-:Y:S01]  /*f6b0*/  LOP3.LUT R37, R0, 0xffff0000, RZ, 0xc0, !PT ;  /* 0xffff000000257812 */ /* 0x000fe200078ec0ff */
[----:B-1----:R-:W-:Y:S02]  /*f6c0*/  VIADD R5, R5, 0xffffff80 ;  /* 0xffffff8005057836 */ /* 0x002fe40000000000 */
[----:B--2---:R-:W-:-:S03]  /*f6d0*/  VIADD R8, R8, 0xffffff80 ;  /* 0xffffff8008087836 */ /* 0x004fc60000000000 */
[----:B------:R-:W-:-:S04]  /*f6e0*/  SHF.R.S32.HI R4, RZ, 0x1f, R5 ;  /* 0x0000001fff047819 */ /* 0x000fc80000011405 */
[----:B------:R-:W-:-:S04]  /*f6f0*/  LEA.HI R4, R4, R5, RZ, 0x3 ;  /* 0x0000000504047211 */ /* 0x000fc800078f18ff */
[----:B------:R-:W-:-:S05]  /*f700*/  LOP3.LUT R4, R4, 0xfffffff8, RZ, 0xc0, !PT ;  /* 0xfffffff804047812 */ /* 0x000fca00078ec0ff */
[----:B------:R-:W-:-:S05]  /*f710*/  IMAD.IADD R4, R5, 0x1, -R4 ;  /* 0x0000000105047824 */ /* 0x000fca00078e0a04 */
[----:B------:R-:W-:-:S04]  /*f720*/  LEA.HI R4, R13, R4, RZ, 0x1d ;  /* 0x000000040d047211 */ /* 0x000fc800078fe8ff */
[----:B------:R-:W-:Y:S01]  /*f730*/  SHF.R.S32.HI R7, RZ, 0x1f, R4 ;  /* 0x0000001fff077819 */ /* 0x000fe20000011404 */
[----:B------:R-:W-:-:S03]  /*f740*/  IMAD.SHL.U32 R5, R4, 0x8, RZ ;  /* 0x0000000804057824 */ /* 0x000fc600078e00ff */
[----:B------:R-:W-:Y:S02]  /*f750*/  LEA.HI R7, R7, R4, RZ, 0x3 ;  /* 0x0000000407077211 */ /* 0x000fe400078f18ff */
[----:B------:R-:W-:-:S03]  /*f760*/  LOP3.LUT R5, R5, 0x38, RZ, 0xc0, !PT ;  /* 0x0000003805057812 */ /* 0x000fc600078ec0ff */
[----:B------:R-:W-:Y:S01]  /*f770*/  IMAD.SHL.U32 R7, R7, 0x400, RZ ;  /* 0x0000040007077824 */ /* 0x000fe200078e00ff */
[----:B------:R-:W-:Y:S02]  /*f780*/  LOP3.LUT R5, R5, 0x1c0, R6, 0xf8, !PT ;  /* 0x000001c005057812 */ /* 0x000fe400078ef806 */
[----:B------:R-:W-:Y:S02]  /*f790*/  SHF.R.S32.HI R6, RZ, 0x1f, R8 ;  /* 0x0000001fff067819 */ /* 0x000fe40000011408 */
[----:B------:R-:W-:Y:S02]  /*f7a0*/  LOP3.LUT R7, R7, 0x7fffe000, RZ, 0xc0, !PT ;  /* 0x7fffe00007077812 */ /* 0x000fe400078ec0ff */
[----:B------:R-:W-:Y:S01]  /*f7b0*/  LEA.HI R6, R6, R8, RZ, 0x6 ;  /* 0x0000000806067211 */ /* 0x000fe200078f30ff */
[----:B------:R-:W-:-:S04]  /*f7c0*/  IMAD.SHL.U32 R8, R22, 0x40, RZ ;  /* 0x0000004016087824 */ /* 0x000fc800078e00ff */
[----:B------:R-:W-:Y:S01]  /*f7d0*/  IMAD.SHL.U32 R6, R6, 0x8, RZ ;  /* 0x0000000806067824 */ /* 0x000fe200078e00ff */
[----:B------:R-:W-:-:S04]  /*f7e0*/  LOP3.LUT R8, R8, 0x1c0, RZ, 0xc0, !PT ;  /* 0x000001c008087812 */ /* 0x000fc800078ec0ff */
[----:B------:R-:W-:Y:S02]  /*f7f0*/  SHF.R.U32.HI R8, RZ, 0x3, R8 ;  /* 0x00000003ff087819 */ /* 0x000fe40000011608 */
[----:B------:R-:W-:Y:S02]  /*f800*/  LOP3.LUT R6, R6, 0xfffffe00, RZ, 0xc0, !PT ;  /* 0xfffffe0006067812 */ /* 0x000fe400078ec0ff */
[----:B------:R-:W-:-:S04]  /*f810*/  LOP3.LUT R4, R5, R8, RZ, 0x3c, !PT ;  /* 0x0000000805047212 */ /* 0x000fc800078e3cff */
        /* <DEDUP_REMOVED lines=21> */
[----:B------:R-:W-:Y:S02]  /*f970*/  IMAD.U32 R36, R20, 0x10000, RZ ;  /* 0x0001000014247824 */ /* 0x000fe400078e00ff */
[----:B------:R-:W-:Y:S01]  /*f980*/  FFMA.FTZ R38, R27, R38, R32 ;  /* 0x000000261b267223 */ /* 0x000fe20000010020 */
[----:B------:R-:W-:Y:S02]  /*f990*/  IMAD.U32 R32, R3, 0x10000, RZ ;  /* 0x0001000003207824 */ /* 0x000fe400078e00ff */
[-C--:B------:R-:W-:Y:S01]  /*f9a0*/  FMUL.FTZ R27, R8, R37.reuse ;  /* 0x00000025081b7220 */ /* 0x080fe20000410000 */
[C---:B------:R-:W-:Y:S01]  /*f9b0*/  FMUL.FTZ R8, R33.reuse, R36 ;  /* 0x0000002421087220 */ /* 0x040fe20000410000 */
[----:B------:R-:W-:Y:S01]  /*f9c0*/  FFMA.FTZ R41, R4, R37, -R41 ;  /* 0x0000002504297223 */ /* 0x000fe20000010829 */
[----:B------:R-:W-:Y:S01]  /*f9d0*/  FMUL.FTZ R33, R33, R32 ;  /* 0x0000002021217220 */ /* 0x000fe20000410000 */
[----:B------:R-:W-:-:S02]  /*f9e0*/  IMAD.U32 R37, R24, 0x10000, RZ ;  /* 0x0001000018257824 */ /* 0x000fc400078e00ff */
[----:B------:R-:W-:Y:S01]  /*f9f0*/  FFMA.FTZ R39, R4, R39, R27 ;  /* 0x0000002704277223 */ /* 0x000fe2000001001b */
[----:B------:R-:W-:Y:S01]  /*fa00*/  LOP3.LUT R10, R10, 0xffff0000, RZ, 0xc0, !PT ;  /* 0xffff00000a0a7812 */ /* 0x000fe200078ec0ff */
[C---:B------:R-:W-:Y:S01]  /*fa10*/  FFMA.FTZ R36, R29.reuse, R36, R33 ;  /* 0x000000241d247223 */ /* 0x040fe20000010021 */
[----:B------:R-:W-:Y:S01]  /*fa20*/  FFMA.FTZ R42, R29, R32, -R8 ;  /* 0x000000201d2a7223 */ /* 0x000fe20000010808 */
[----:B------:R-:W-:Y:S02]  /*fa30*/  IMAD.U32 R27, R12, 0x10000, RZ ;  /* 0x000100000c1b7824 */ /* 0x000fe400078e00ff */
[----:B------:R-:W-:Y:S01]  /*fa40*/  FMUL.FTZ R43, R34, R37 ;  /* 0x00000025222b7220 */ /* 0x000fe20000410000 */
[----:B------:R-:W-:Y:S01]  /*fa50*/  LOP3.LUT R33, R24, 0xffff0000, RZ, 0xc0, !PT ;  /* 0xffff000018217812 */ /* 0x000fe200078ec0ff */
[----:B------:R-:W-:Y:S01]  /*fa60*/  IMAD.U32 R35, R11, 0x10000, RZ ;  /* 0x000100000b237824 */ /* 0x000fe200078e00ff */
[----:B------:R-:W-:Y:S01]  /*fa70*/  LOP3.LUT R29, R12, 0xffff0000, RZ, 0xc0, !PT ;  /* 0xffff00000c1d7812 */ /* 0x000fe200078ec0ff */
[----:B------:R-:W-:-:S02]  /*fa80*/  IMAD.U32 R32, R25, 0x10000, RZ ;  /* 0x0001000019207824 */ /* 0x000fc400078e00ff */
[-C--:B------:R-:W-:Y:S01]  /*fa90*/  FMUL.FTZ R45, R34, R27.reuse ;  /* 0x0000001b222d7220 */ /* 0x080fe20000410000 */
[----:B------:R-:W-:Y:S01]  /*faa0*/  FFMA.FTZ R43, R30, R27, -R43 ;  /* 0x0000001b1e2b7223 */ /* 0x000fe2000001082b */
[----:B------:R-:W-:Y:S01]  /*fab0*/  FMUL.FTZ R27, R10, R33 ;  /* 0x000000210a1b7220 */ /* 0x000fe20000410000 */
[----:B------:R-:W-:Y:S02]  /*fac0*/  IMAD.U32 R4, R14, 0x10000, RZ ;  /* 0x000100000e047824 */ /* 0x000fe400078e00ff */
[-C--:B------:R-:W-:Y:S01]  /*fad0*/  FMUL.FTZ R10, R10, R29.reuse ;  /* 0x0000001d0a0a7220 */ /* 0x080fe20000410000 */
[----:B------:R-:W-:Y:S01]  /*fae0*/  FMUL.FTZ R8, R35, R32 ;  /* 0x0000002023087220 */ /* 0x000fe20000410000 */
[----:B------:R-:W-:Y:S01]  /*faf0*/  FFMA.FTZ R34, R6, R29, -R27 ;  /* 0x0000001d06227223 */ /* 0x000fe2000001081b */
[----:B------:R-:W-:Y:S01]  /*fb00*/  FFMA.FTZ R45, R30, R37, R45 ;  /* 0x000000251e2d7223 */ /* 0x000fe2000001002d */
        /* <DEDUP_REMOVED lines=27> */
.L_x_6831:
[----:B------:R-:W-:Y:S05]  /*fcc0*/  BSYNC B1 ;  /* 0x0000000000017941 */ /* 0x000fea0003800000 */
.L_x_6830:
[----:B------:R-:W-:Y:S04]  /*fcd0*/  BSSY B1, `(.L_x_6832) ;  /* 0x0000067000017945 */ /* 0x000fe80003800000 */
[----:B------:R-:W-:Y:S05]  /*fce0*/  @P2 BRA `(.L_x_6833) ;  /* 0x0000000400942947 */ /* 0x000fea0003800000 */
[----:B-1----:R-:W2:Y:S04]  /*fcf0*/  LDL R6, [R1+0x44] ;  /* 0x0000440001067983 */ /* 0x002ea80000100800 */
[----:B------:R-:W3:Y:S01]  /*fd00*/  LDL R46, [R1+0x84] ;  /* 0x00008400012e7983 */ /* 0x000ee20000100800 */
[----:B------:R-:W1:Y:S01]  /*fd10*/  S2R R5, SR_TID.X ;  /* 0x0000000000057919 */ /* 0x000e620000002100 */
[C---:B------:R-:W-:Y:S02]  /*fd20*/  VIADD R8, R22.reuse, 0x20 ;  /* 0x0000002016087836 */ /* 0x040fe40000000000 */
[----:B------:R-:W-:Y:S02]  /*fd30*/  VIADD R9, R22, 0x20 ;  /* 0x0000002016097836 */ /* 0x000fe40000000000 */
[----:B-1----:R-:W-:-:S05]  /*fd40*/  VIADD R5, R5, 0xffffff80 ;  /* 0xffffff8005057836 */ /* 0x002fca0000000000 */
[----:B------:R-:W-:-:S04]  /*fd50*/  SHF.R.S32.HI R4, RZ, 0x1f, R5 ;  /* 0x0000001fff047819 */ /* 0x000fc80000011405 */
[----:B------:R-:W-:-:S04]  /*fd60*/  LEA.HI R4, R4, R5, RZ, 0x3 ;  /* 0x0000000504047211 */ /* 0x000fc800078f18ff */
[----:B------:R-:W-:-:S05]  /*fd70*/  LOP3.LUT R4, R4, 0xfffffff8, RZ, 0xc0, !PT ;  /* 0xfffffff804047812 */ /* 0x000fca00078ec0ff */
[----:B------:R-:W-:-:S05]  /*fd80*/  IMAD.IADD R4, R5, 0x1, -R4 ;  /* 0x0000000105047824 */ /* 0x000fca00078e0a04 */
[----:B------:R-:W-:Y:S01]  /*fd90*/  LEA.HI R4, R13, R4, RZ, 0x1d ;  /* 0x000000040d047211 */ /* 0x000fe200078fe8ff */
[----:B------:R-:W-:Y:S01]  /*fda0*/  IMAD.SHL.U32 R9, R9, 0x40, RZ ;  /* 0x0000004009097824 */ /* 0x000fe200078e00ff */
[----:B------:R-:W-:Y:S02]  /*fdb0*/  SHF.L.U32 R8, R8, 0x6, RZ ;  /* 0x0000000608087819 */ /* 0x000fe400000006ff */
[----:B------:R-:W-:Y:S01]  /*fdc0*/  SHF.R.S32.HI R7, RZ, 0x1f, R4 ;  /* 0x0000001fff077819 */ /* 0x000fe20000011404 */
[----:B------:R-:W-:Y:S01]  /*fdd0*/  IMAD.SHL.U32 R5, R4, 0x8, RZ ;  /* 0x0000000804057824 */ /* 0x000fe200078e00ff */
[----:B------:R-:W-:Y:S02]  /*fde0*/  LOP3.LUT R9, R9, 0x1c0, RZ, 0xc0, !PT ;  /* 0x000001c009097812 */ /* 0x000fe400078ec0ff */
[----:B------:R-:W-:Y:S02]  /*fdf0*/  LEA.HI R7, R7, R4, RZ, 0x3 ;  /* 0x0000000407077211 */ /* 0x000fe400078f18ff */
[----:B------:R-:W-:-:S02]  /*fe00*/  LOP3.LUT R8, R8, 0x1c0, RZ, 0xc0, !PT ;  /* 0x000001c008087812 */ /* 0x000fc400078ec0ff */
[----:B------:R-:W-:Y:S01]  /*fe10*/  LOP3.LUT R4, R9, 0x38, R5, 0xf8, !PT ;  /* 0x0000003809047812 */ /* 0x000fe200078ef805 */
[----:B------:R-:W-:Y:S01]  /*fe20*/  IMAD.SHL.U32 R7, R7, 0x400, RZ ;  /* 0x0000040007077824 */ /* 0x000fe200078e00ff */
[----:B------:R-:W-:-:S04]  /*fe30*/  SHF.R.U32.HI R8, RZ, 0x3, R8 ;  /* 0x00000003ff087819 */ /* 0x000fc80000011608 */
[----:B------:R-:W-:Y:S02]  /*fe40*/  LOP3.LUT R4, R4, R8, RZ, 0x3c, !PT ;  /* 0x0000000804047212 */ /* 0x000fe400078e3cff */
[----:B------:R-:W-:Y:S01]  /*fe50*/  LOP3.LUT R7, R7, 0x7fffe000, RZ, 0xc0, !PT ;  /* 0x7fffe00007077812 */ /* 0x000fe200078ec0ff */
[C---:B------:R-:W-:Y:S02]  /*fe60*/  IMAD.U32 R38, R15.reuse, 0x10000, RZ ;  /* 0x000100000f267824 */ /* 0x040fe400078e00ff */
[----:B------:R-:W-:Y:S01]  /*fe70*/  IMAD.U32 R36, R0, 0x10000, RZ ;  /* 0x0001000000247824 */ /* 0x000fe200078e00ff */
[----:B------:R-:W-:Y:S01]  /*fe80*/  LOP3.LUT R40, R15, 0xffff0000, RZ, 0xc0, !PT ;  /* 0xffff00000f287812 */ /* 0x000fe200078ec0ff */
[----:B------:R-:W-:Y:S02]  /*fe90*/  IMAD.U32 R43, R20, 0x10000, RZ ;  /* 0x00010000142b7824 */ /* 0x000fe400078e00ff */
[----:B------:R-:W-:Y:S02]  /*fea0*/  IMAD.U32 R41, R3, 0x10000, RZ ;  /* 0x0001000003297824 */ /* 0x000fe400078e00ff */
[C---:B------:R-:W-:Y:S01]  /*feb0*/  IMAD.U32 R45, R24.reuse, 0x10000, RZ ;  /* 0x00010000182d7824 */ /* 0x040fe200078e00ff */
[----:B------:R-:W-:Y:S01]  /*fec0*/  LOP3.LUT R42, R24, 0xffff0000, RZ, 0xc0, !PT ;  /* 0xffff0000182a7812 */ /* 0x000fe200078ec0ff */
[----:B------:R-:W-:Y:S01]  /*fed0*/  IMAD.U32 R44, R25, 0x10000, RZ ;  /* 0x00010000192c7824 */ /* 0x000fe200078e00ff */
[----:B--2---:R-:W-:-:S02]  /*fee0*/  IADD3 R9, R4, R7, R6 ;  /* 0x0000000704097210 */ /* 0x004fc40007ffe006 */
[----:B---3--:R-:W1:Y:S03]  /*fef0*/  LDS.128 R4, [R46] ;  /* 0x000000002e047984 */ /* 0x008e660000000c00 */
[----:B------:R-:W-:-:S05]  /*ff00*/  IMAD R21, R9, 0x2, R2 ;  /* 0x0000000209157824 */ /* 0x000fca00078e0202 */
[----:B------:R-:W2:Y:S01]  /*ff10*/  LDS.128 R8, [R21+0x16400] ;  /* 0x0164000015087984 */ /* 0x000ea20000000c00 */
[----:B-1----:R-:W-:Y:S02]  /*ff20*/  IMAD.U32 R26, R4, 0x10000, RZ ;  /* 0x00010000041a7824 */ /* 0x002fe400078e00ff */
[C---:B--2---:R-:W-:Y:S01]  /*ff30*/  IMAD.U32 R31, R8.reuse, 0x10000, RZ ;  /* 0x00010000081f7824 */ /* 0x044fe200078e00ff */
[----:B------:R-:W-:-:S03]  /*ff40*/  LOP3.LUT R8, R8, 0xffff0000, RZ, 0xc0, !PT ;  /* 0xffff000008087812 */ /* 0x000fc600078ec0ff */
[-C--:B------:R-:W-:Y:S01]  /*ff50*/  FMUL.FTZ R35, R38, R31.reuse ;  /* 0x0000001f26237220 */ /* 0x080fe20000410000 */
[----:B------:R-:W-:-:S03]  /*ff60*/  FMUL.FTZ R31, R36, R31 ;  /* 0x0000001f241f7220 */ /* 0x000fc60000410000 */
[----:B------:R-:W-:Y:S01]  /*ff70*/  FFMA.FTZ R35, R36, R26, -R35 ;  /* 0x0000001a24237223 */ /* 0x000fe20000010823 */
[----:B------:R-:W-:Y:S01]  /*ff80*/  LOP3.LUT R36, R0, 0xffff0000, RZ, 0xc0, !PT ;  /* 0xffff000000247812 */ /* 0x000fe200078ec0ff */
[-C--:B------:R-:W-:Y:S01]  /*ff90*/  FMUL.FTZ R37, R40, R8.reuse ;  /* 0x0000000828257220 */ /* 0x080fe20000410000 */
[----:B------:R-:W-:Y:S01]  /*ffa0*/  LOP3.LUT R4, R4, 0xffff0000, RZ, 0xc0, !PT ;  /* 0xffff000004047812 */ /* 0x000fe200078ec0ff */
[----:B------:R-:W-:Y:S02]  /*ffb0*/  IMAD.U32 R32, R9, 0x10000, RZ ;  /* 0x0001000009207824 */ /* 0x000fe400078e00ff */
[----:B------:R-:W-:Y:S01]  /*ffc0*/  FMUL.FTZ R39, R36, R8 ;  /* 0x0000000824277220 */ /* 0x000fe20000410000 */
[----:B------:R-:W-:Y:S02]  /*ffd0*/  IMAD.U32 R33, R10, 0x10000, RZ ;  /* 0x000100000a217824 */ /* 0x000fe400078e00ff */
[----:B------:R-:W-:Y:S01]  /*ffe0*/  FFMA.FTZ R8, R36, R4, -R37 ;  /* 0x0000000424087223 */ /* 0x000fe20000010825 */
[----:B------:R-:W-:Y:S01]  /*fff0*/  FFMA.FTZ R31, R38, R26, R31 ;  /* 0x0000001a261f7223 */ /* 0x000fe2000001001f */
[-C--:B------:R-:W-:Y:S01]  /*10000*/  FMUL.FTZ R36, R43, R32.reuse ;  /* 0x000000202b247220 */ /* 0x080fe20000410000 */
[----:B0-----:R-:W-:Y:S01]  /*10010*/  IMAD.U32 R27, R5, 0x10000, RZ ;  /* 0x00010000051b7824 */ /* 0x001fe200078e00ff */
[----:B------:R-:W-:Y:S01]  /*10020*/  LOP3.LUT R10, R10, 0xffff0000, RZ, 0xc0, !PT ;  /* 0xffff00000a0a7812 */ /* 0x000fe200078ec0ff */
[----:B------:R-:W-:Y:S01]  /*10030*/  FMUL.FTZ R32, R41, R32 ;  /* 0x0000002029207220 */ /* 0x000fe20000410000 */
[----:B------:R-:W-:Y:S01]  /*10040*/  FFMA.FTZ R26, R40, R4, R39 ;  /* 0x00000004281a7223 */ /* 0x000fe20000010027 */
[----:B------:R-:W-:-:S02]  /*10050*/  IMAD.U32 R37, R12, 0x10000, RZ ;  /* 0x000100000c257824 */ /* 0x000fc400078e00ff */
[----:B------:R-:W-:Y:S01]  /*10060*/  FMUL.FTZ R4, R45, R33 ;  /* 0x000000212d047220 */ /* 0x000fe20000410000 */
[----:B------:R-:W-:Y:S01]  /*10070*/  IMAD.U32 R29, R6, 0x10000, RZ ;  /* 0x00010000061d7824 */ /* 0x000fe200078e00ff */
[----:B------:R-:W-:Y:S01]  /*10080*/  LOP3.LUT R40, R12, 0xffff0000, RZ, 0xc0, !PT ;  /* 0xffff00000c287812 */ /* 0x000fe200078ec0ff */
[-C--:B------:R-:W-:Y:S01]  /*10090*/  FFMA.FTZ R36, R41, R27.reuse, -R36 ;  /* 0x0000001b29247223 */ /* 0x080fe20000010824 */
[----:B------:R-:W-:Y:S01]  /*100a0*/  LOP3.LUT R6, R6, 0xffff0000, RZ, 0xc0, !PT ;  /* 0xffff000006067812 */ /* 0x000fe200078ec0ff */
[----:B------:R-:W-:Y:S01]  /*100b0*/  FFMA.FTZ R32, R43, R27, R32 ;  /* 0x0000001b2b207223 */ /* 0x000fe20000010020 */
[----:B------:R-:W-:Y:S01]  /*100c0*/  FMUL.FTZ R38, R37, R33 ;  /* 0x0000002125267220 */ /* 0x000fe20000410000 */
[----:B------:R-:W-:Y:S02]  /*100d0*/  IMAD.U32 R34, R11, 0x10000, RZ ;  /* 0x000100000b227824 */ /* 0x000fe400078e00ff */
[----:B------:R-:W-:Y:S01]  /*100e0*/  FFMA.FTZ R27, R37, R29, -R4 ;  /* 0x0000001d251b7223 */ /* 0x000fe20000010804 */
[----:B------:R-:W-:Y:S01]  /*100f0*/  FMUL.FTZ R33, R42, R10 ;  /* 0x0000000a2a217220 */ /* 0x000fe20000410000 */
[----:B------:R-:W-:-:S02]  /*10100*/  IMAD.U32 R4, R14, 0x10000, RZ ;  /* 0x000100000e047824 */ /* 0x000fc400078e00ff */
[----:B------:R-:W-:Y:S01]  /*10110*/  FMUL.FTZ R37, R40, R10 ;  /* 0x0000000a28257220 */ /* 0x000fe20000410000 */
[----:B------:R-:W-:Y:S01]  /*10120*/  FFMA.FTZ R10, R45, R29, R38 ;  /* 0x0000001d2d0a7223 */ /* 0x000fe20000010026 */
[----:B------:R-:W-:Y:S01]  /*10130*/  IMAD.U32 R30, R7, 0x10000, RZ ;  /* 0x00010000071e7824 */ /* 0x000fe200078e00ff */
[----:B------:R-:W-:Y:S01]  /*10140*/  LOP3.LUT R9, R9, 0xffff0000, RZ, 0xc0, !PT ;  /* 0xffff000009097812 */ /* 0x000fe200078ec0ff */
[----:B------:R-:W-:Y:S01]  /*10150*/  FMUL.FTZ R29, R44, R34 ;  /* 0x000000222c1d7220 */ /* 0x000fe20000410000 */
[----:B------:R-:W-:Y:S01]  /*10160*/  FFMA.FTZ R38, R40, R6, -R33 ;  /* 0x0000000628267223 */ /* 0x000fe20000010821 */
[----:B------:R-:W-:Y:S01]  /*10170*/  LOP3.LUT R43, R20, 0xffff0000, RZ, 0xc0, !PT ;  /* 0xffff0000142b7812 */ /* 0x000fe200078ec0ff */
[----:B------:R-:W-:Y:S01]  /*10180*/  FMUL.FTZ R33, R4, R34 ;  /* 0x0000002204217220 */ /* 0x000fe20000410000 */
[----:B------:R-:W-:Y:S02]  /*10190*/  LOP3.LUT R11, R11, 0xffff0000, RZ, 0xc0, !PT ;  /* 0xffff00000b0b7812 */ /* 0x000fe400078ec0ff */
[----:B------:R-:W-:-:S02]  /*101a0*/  LOP3.LUT R39, R3, 0xffff0000, RZ, 0xc0, !PT ;  /* 0xffff000003277812 */ /* 0x000fc400078ec0ff */
[----:B------:R-:W-:Y:S02]  /*101b0*/  LOP3.LUT R45, R25, 0xffff0000, RZ, 0xc0, !PT ;  /* 0xffff0000192d7812 */ /* 0x000fe400078ec0ff */
[----:B------:R-:W-:Y:S01]  /*101c0*/  LOP3.LUT R41, R14, 0xffff0000, RZ, 0xc0, !PT ;  /* 0xffff00000e297812 */ /* 0x000fe200078ec0ff */
[----:B------:R-:W-:Y:S01]  /*101d0*/  FFMA.FTZ R29, R4, R30, -R29 ;  /* 0x0000001e041d7223 */ /* 0x000fe2000001081d */
[----:B------:R-:W-:Y:S01]  /*101e0*/  LOP3.LUT R5, R5, 0xffff0000, RZ, 0xc0, !PT ;  /* 0xffff000005057812 */ /* 0x000fe200078ec0ff */
[----:B------:R-:W-:Y:S01]  /*101f0*/  FFMA.FTZ R37, R42, R6, R37 ;  /* 0x000000062a257223 */ /* 0x000fe20000010025 */
[----:B------:R-:W-:Y:S01]  /*10200*/  LOP3.LUT R7, R7, 0xffff0000, RZ, 0xc0, !PT ;  /* 0xffff000007077812 */ /* 0x000fe200078ec0ff */
[----:B------:R-:W-:Y:S01]  /*10210*/  FFMA.FTZ R33, R44, R30, R33 ;  /* 0x0000001e2c217223 */ /* 0x000fe20000010021 */
[-C--:B------:R-:W-:Y:S01]  /*10220*/  FMUL.FTZ R4, R43, R9.reuse ;  /* 0x000000092b047220 */ /* 0x080fe20000410000 */
[----:B------:R-:W-:Y:S01]  /*10230*/  FMUL.FTZ R6, R39, R9 ;  /* 0x0000000927067220 */ /* 0x000fe20000410000 */
[-C--:B------:R-:W-:Y:S01]  /*10240*/  FMUL.FTZ R30, R45, R11.reuse ;  /* 0x0000000b2d1e7220 */ /* 0x080fe20000410000 */
[----:B------:R-:W-:Y:S01]  /*10250*/  FMUL.FTZ R34, R41, R11 ;  /* 0x0000000b29227220 */ /* 0x000fe20000410000 */
[-C--:B------:R-:W-:Y:S01]  /*10260*/  FFMA.FTZ R9, R39, R5.reuse, -R4 ;  /* 0x0000000527097223 */ /* 0x080fe20000010804 */
[----:B------:R-:W-:Y:S01]  /*10270*/  FFMA.FTZ R11, R43, R5, R6 ;  /* 0x000000052b0b7223 */ /* 0x000fe20000010006 */
[-C--:B------:R-:W-:Y:S01]  /*10280*/  FFMA.FTZ R30, R41, R7.reuse, -R30 ;  /* 0x00000007291e7223 */ /* 0x080fe2000001081e */
        /* <DEDUP_REMOVED lines=11> */
.L_x_6833:
[----:B------:R-:W-:Y:S05]  /*10340*/  BSYNC B1 ;  /* 0x0000000000017941 */ /* 0x000fea0003800000 */
.L_x_6832:
[----:B------:R-:W-:Y:S04]  /*10350*/  BSSY B1, `(.L_x_6834) ;  /* 0x0000067000017945 */ /* 0x000fe80003800000 */
[----:B------:R-:W-:Y:S05]  /*10360*/  @P1 BRA `(.L_x_6835) ;  /* 0x0000000400941947 */ /* 0x000fea0003800000 */
[----:B-12---:R-:W2:Y:S04]  /*10370*/  LDL R6, [R1+0x40] ;  /* 0x0000400001067983 */ /* 0x006ea80000100800 */
        /* <DEDUP_REMOVED lines=10> */
[----:B------:R-:W-:Y:S02]  /*10420*/  IMAD.SHL.U32 R8, R8, 0x40, RZ ;  /* 0x0000004008087824 */ /* 0x000fe400078e00ff */
[----:B------:R-:W-:Y:S01]  /*10430*/  IMAD.SHL.U32 R9, R9, 0x40, RZ ;  /* 0x0000004009097824 */ /* 0x000fe200078e00ff */
[----:B------:R-:W-:Y:S01]  /*10440*/  SHF.R.S32.HI R7, RZ, 0x1f, R4 ;  /* 0x0000001fff077819 */ /* 0x000fe20000011404 */
[----:B------:R-:W-:Y:S01]  /*10450*/  IMAD.SHL.U32 R5, R4, 0x8, RZ ;  /* 0x0000000804057824 */ /* 0x000fe200078e00ff */
[----:B------:R-:W-:Y:S02]  /*10460*/  LOP3.LUT R8, R8, 0x1c0, RZ, 0xc0, !PT ;  /* 0x000001c008087812 */ /* 0x000fe400078ec0ff */
[----:B------:R-:W-:Y:S02]  /*10470*/  LEA.HI R7, R7, R4, RZ, 0x3 ;  /* 0x0000000407077211 */ /* 0x000fe400078f18ff */
[----:B------:R-:W-:-:S02]  /*10480*/  LOP3.LUT R9, R9, 0x1c0, RZ, 0xc0, !PT ;  /* 0x000001c009097812 */ /* 0x000fc400078ec0ff */
[----:B------:R-:W-:Y:S01]  /*10490*/  SHF.R.U32.HI R8, RZ, 0x3, R8 ;  /* 0x00000003ff087819 */ /* 0x000fe20000011608 */
[----:B------:R-:W-:Y:S01]  /*104a0*/  IMAD.SHL.U32 R7, R7, 0x400, RZ ;  /* 0x0000040007077824 */ /* 0x000fe200078e00ff */
[----:B------:R-:W-:-:S04]  /*104b0*/  LOP3.LUT R4, R9, 0x38, R5, 0xf8, !PT ;  /* 0x0000003809047812 */ /* 0x000fc800078ef805 */
        /* <DEDUP_REMOVED lines=80> */
.L_x_6835:
[----:B------:R-:W-:Y:S05]  /*109c0*/  BSYNC B1 ;  /* 0x0000000000017941 */ /* 0x000fea0003800000 */
.L_x_6834:
[----:B------:R-:W-:Y:S05]  /*109d0*/  @P0 BRA `(.L_x_6822) ;  /* 0x0000000400940947 */ /* 0x000fea0003800000 */
[----:B-123--:R-:W1:Y:S01]  /*109e0*/  S2R R5, SR_TID.X ;  /* 0x0000000000057919 */ /* 0x00ee620000002100 */
[----:B------:R-:W2:Y:S01]  /*109f0*/  LDL R42, [R1+0x7c] ;  /* 0x00007c00012a7983 */ /* 0x000ea20000100800 */
[----:B-1----:R-:W-:-:S05]  /*10a00*/  VIADD R5, R5, 0xffffff80 ;  /* 0xffffff8005057836 */ /* 0x002fca0000000000 */
[----:B------:R-:W-:-:S04]  /*10a10*/  SHF.R.S32.HI R4, RZ, 0x1f, R5 ;  /* 0x0000001fff047819 */ /* 0x000fc80000011405 */
[----:B------:R-:W-:-:S04]  /*10a20*/  LEA.HI R4, R4, R5, RZ, 0x3 ;  /* 0x0000000504047211 */ /* 0x000fc800078f18ff */
[----:B------:R-:W-:-:S05]  /*10a30*/  LOP3.LUT R4, R4, 0xfffffff8, RZ, 0xc0, !PT ;  /* 0xfffffff804047812 */ /* 0x000fca00078ec0ff */
[----:B------:R-:W-:Y:S02]  /*10a40*/  IMAD.IADD R4, R5, 0x1, -R4 ;  /* 0x0000000105047824 */ /* 0x000fe400078e0a04 */
[----:B------:R-:W3:Y:S01]  /*10a50*/  LDL R5, [R1+0x3c] ;  /* 0x00003c0001057983 */ /* 0x000ee20000100800 */
[C---:B------:R-:W-:Y:S02]  /*10a60*/  VIADD R7, R22.reuse, 0x60 ;  /* 0x0000006016077836 */ /* 0x040fe40000000000 */
[----:B------:R-:W-:Y:S01]  /*10a70*/  LEA.HI R13, R13, R4, RZ, 0x1d ;  /* 0x000000040d0d7211 */ /* 0x000fe200078fe8ff */
[----:B------:R-:W-:Y:S02]  /*10a80*/  VIADD R8, R22, 0x60 ;  /* 0x0000006016087836 */ /* 0x000fe40000000000 */
[----:B------:R-:W-:Y:S01]  /*10a90*/  IMAD.SHL.U32 R7, R7, 0x40, RZ ;  /* 0x0000004007077824 */ /* 0x000fe200078e00ff */
[----:B------:R-:W-:Y:S01]  /*10aa0*/  SHF.R.S32.HI R6, RZ, 0x1f, R13 ;  /* 0x0000001fff067819 */ /* 0x000fe2000001140d */
[----:B------:R-:W-:-:S02]  /*10ab0*/  IMAD.SHL.U32 R8, R8, 0x40, RZ ;  /* 0x0000004008087824 */ /* 0x000fc400078e00ff */
[----:B------:R-:W-:Y:S01]  /*10ac0*/  IMAD.SHL.U32 R4, R13, 0x8, RZ ;  /* 0x000000080d047824 */ /* 0x000fe200078e00ff */
[----:B------:R-:W-:Y:S02]  /*10ad0*/  LEA.HI R6, R6, R13, RZ, 0x3 ;  /* 0x0000000d06067211 */ /* 0x000fe400078f18ff */
[----:B------:R-:W-:Y:S02]  /*10ae0*/  LOP3.LUT R8, R8, 0x1c0, RZ, 0xc0, !PT ;  /* 0x000001c008087812 */ /* 0x000fe400078ec0ff */
[----:B------:R-:W-:Y:S01]  /*10af0*/  LOP3.LUT R7, R7, 0x1c0, RZ, 0xc0, !PT ;  /* 0x000001c007077812 */ /* 0x000fe200078ec0ff */
[----:B------:R-:W-:Y:S01]  /*10b00*/  IMAD.SHL.U32 R6, R6, 0x400, RZ ;  /* 0x0000040006067824 */ /* 0x000fe200078e00ff */
[----:B------:R-:W-:Y:S02]  /*10b10*/  LOP3.LUT R4, R8, 0x38, R4, 0xf8, !PT ;  /* 0x0000003808047812 */ /* 0x000fe400078ef804 */
[----:B------:R-:W-:Y:S02]  /*10b20*/  SHF.R.U32.HI R7, RZ, 0x3, R7 ;  /* 0x00000003ff077819 */ /* 0x000fe40000011607 */
[----:B------:R-:W-:-:S02]  /*10b30*/  LOP3.LUT R9, R6, 0x7fffe000, RZ, 0xc0, !PT ;  /* 0x7fffe00006097812 */ /* 0x000fc400078ec0ff */
[----:B------:R-:W-:Y:S01]  /*10b40*/  LOP3.LUT R4, R4, R7, RZ, 0x3c, !PT ;  /* 0x0000000704047212 */ /* 0x000fe200078e3cff */
[C---:B------:R-:W-:Y:S01]  /*10b50*/  IMAD.U32 R37, R15.reuse, 0x10000, RZ ;  /* 0x000100000f257824 */ /* 0x040fe200078e00ff */
[----:B------:R-:W-:Y:S01]  /*10b60*/  LOP3.LUT R38, R15, 0xffff0000, RZ, 0xc0, !PT ;  /* 0xffff00000f267812 */ /* 0x000fe200078ec0ff */
[C---:B------:R-:W-:Y:S01]  /*10b70*/  IMAD.U32 R35, R0.reuse, 0x10000, RZ ;  /* 0x0001000000237824 */ /* 0x040fe200078e00ff */
[----:B------:R-:W-:Y:S02]  /*10b80*/  LOP3.LUT R0, R0, 0xffff0000, RZ, 0xc0, !PT ;  /* 0xffff000000007812 */ /* 0x000fe400078ec0ff */
[C---:B------:R-:W-:Y:S02]  /*10b90*/  SHF.L.U32 R43, R24.reuse, 0x10, RZ ;  /* 0x00000010182b7819 */ /* 0x040fe400000006ff */
[----:B------:R-:W-:Y:S01]  /*10ba0*/  LOP3.LUT R24, R24, 0xffff0000, RZ, 0xc0, !PT ;  /* 0xffff000018187812 */ /* 0x000fe200078ec0ff */
[----:B------:R-:W-:Y:S02]  /*10bb0*/  IMAD.U32 R45, R25, 0x10000, RZ ;  /* 0x00010000192d7824 */ /* 0x000fe400078e00ff */
[----:B------:R-:W-:-:S02]  /*10bc0*/  IMAD.U32 R41, R14, 0x10000, RZ ;  /* 0x000100000e297824 */ /* 0x000fc400078e00ff */
[C---:B------:R-:W-:Y:S01]  /*10bd0*/  IMAD.U32 R36, R3.reuse, 0x10000, RZ ;  /* 0x0001000003247824 */ /* 0x040fe200078e00ff */
[----:B------:R-:W-:Y:S01]  /*10be0*/  LOP3.LUT R3, R3, 0xffff0000, RZ, 0xc0, !PT ;  /* 0xffff000003037812 */ /* 0x000fe200078ec0ff */
[----:B------:R-:W-:Y:S01]  /*10bf0*/  IMAD.U32 R40, R20, 0x10000, RZ ;  /* 0x0001000014287824 */ /* 0x000fe200078e00ff */
[----:B---3--:R-:W-:Y:S02]  /*10c00*/  IADD3 R9, R4, R9, R5 ;  /* 0x0000000904097210 */ /* 0x008fe40007ffe005 */
[----:B--2---:R-:W1:Y:S03]  /*10c10*/  LDS.128 R4, [R42] ;  /* 0x000000002a047984 */ /* 0x004e660000000c00 */
[----:B------:R-:W-:-:S05]  /*10c20*/  IMAD R13, R9, 0x2, R2 ;  /* 0x00000002090d7824 */ /* 0x000fca00078e0202 */
[----:B------:R-:W2:Y:S01]  /*10c30*/  LDS.128 R8, [R13+0x16400] ;  /* 0x016400000d087984 */ /* 0x000ea20000000c00 */
[C---:B-1----:R-:W-:Y:S01]  /*10c40*/  IMAD.U32 R21, R4.reuse, 0x10000, RZ ;  /* 0x0001000004157824 */ /* 0x042fe200078e00ff */
[----:B------:R-:W-:Y:S01]  /*10c50*/  LOP3.LUT R4, R4, 0xffff0000, RZ, 0xc0, !PT ;  /* 0xffff000004047812 */ /* 0x000fe200078ec0ff */
[C---:B--2---:R-:W-:Y:S01]  /*10c60*/  IMAD.U32 R30, R8.reuse, 0x10000, RZ ;  /* 0x00010000081e7824 */ /* 0x044fe200078e00ff */
[----:B------:R-:W-:-:S03]  /*10c70*/  LOP3.LUT R8, R8, 0xffff0000, RZ, 0xc0, !PT ;  /* 0xffff000008087812 */ /* 0x000fc600078ec0ff */
[-C--:B------:R-:W-:Y:S01]  /*10c80*/  FMUL.FTZ R34, R37, R30.reuse ;  /* 0x0000001e25227220 */ /* 0x080fe20000410000 */
[C---:B------:R-:W-:Y:S01]  /*10c90*/  FMUL.FTZ R30, R35.reuse, R30 ;  /* 0x0000001e231e7220 */ /* 0x040fe20000410000 */
[-C--:B------:R-:W-:Y:S01]  /*10ca0*/  FMUL.FTZ R15, R38, R8.reuse ;  /* 0x00000008260f7220 */ /* 0x080fe20000410000 */
[----:B------:R-:W-:Y:S02]  /*10cb0*/  IMAD.U32 R32, R10, 0x10000, RZ ;  /* 0x000100000a207824 */ /* 0x000fe400078e00ff */
[-C--:B------:R-:W-:Y:S01]  /*10cc0*/  FFMA.FTZ R34, R35, R21.reuse, -R34 ;  /* 0x0000001523227223 */ /* 0x080fe20000010822 */
[----:B------:R-:W-:Y:S01]  /*10cd0*/  FFMA.FTZ R30, R37, R21, R30 ;  /* 0x00000015251e7223 */ /* 0x000fe2000001001e */
[----:B------:R-:W-:Y:S02]  /*10ce0*/  IMAD.U32 R37, R12, 0x10000, RZ ;  /* 0x000100000c257824 */ /* 0x000fe400078e00ff */
[C---:B------:R-:W-:Y:S01]  /*10cf0*/  FMUL.FTZ R21, R0.reuse, R8 ;  /* 0x0000000800157220 */ /* 0x040fe20000410000 */
[----:B------:R-:W-:Y:S01]  /*10d00*/  FFMA.FTZ R15, R0, R4, -R15 ;  /* 0x00000004000f7223 */ /* 0x000fe2000001080f */
[----:B0-----:R-:W-:Y:S01]  /*10d10*/  IMAD.U32 R27, R6, 0x10000, RZ ;  /* 0x00010000061b7824 */ /* 0x001fe200078e00ff */
[----:B------:R-:W-:Y:S01]  /*10d20*/  LOP3.LUT R10, R10, 0xffff0000, RZ, 0xc0, !PT ;  /* 0xffff00000a0a7812 */ /* 0x000fe200078ec0ff */
[-C--:B------:R-:W-:Y:S01]  /*10d30*/  FMUL.FTZ R0, R43, R32.reuse ;  /* 0x000000202b007220 */ /* 0x080fe20000410000 */
[----:B------:R-:W-:Y:S01]  /*10d40*/  LOP3.LUT R12, R12, 0xffff0000, RZ, 0xc0, !PT ;  /* 0xffff00000c0c7812 */ /* 0x000fe200078ec0ff */
[----:B------:R-:W-:Y:S01]  /*10d50*/  FMUL.FTZ R32, R37, R32 ;  /* 0x0000002025207220 */ /* 0x000fe20000410000 */
[----:B------:R-:W-:-:S02]  /*10d60*/  IMAD.U32 R33, R11, 0x10000, RZ ;  /* 0x000100000b217824 */ /* 0x000fc400078e00ff */
[-C--:B------:R-:W-:Y:S01]  /*10d70*/  FFMA.FTZ R8, R37, R27.reuse, -R0 ;  /* 0x0000001b25087223 */ /* 0x080fe20000010800 */
[----:B------:R-:W-:Y:S01]  /*10d80*/  LOP3.LUT R6, R6, 0xffff0000, RZ, 0xc0, !PT ;  /* 0xffff000006067812 */ /* 0x000fe200078ec0ff */
[-C--:B------:R-:W-:Y:S01]  /*10d90*/  FMUL.FTZ R37, R24, R10.reuse ;  /* 0x0000000a18257220 */ /* 0x080fe20000410000 */
[----:B------:R-:W-:Y:S01]  /*10da0*/  FMUL.FTZ R39, R12, R10 ;  /* 0x0000000a0c277220 */ /* 0x000fe20000410000 */
[----:B------:R-:W-:Y:S02]  /*10db0*/  IMAD.U32 R31, R9, 0x10000, RZ ;  /* 0x00010000091f7824 */ /* 0x000fe400078e00ff */
[----:B------:R-:W-:Y:S01]  /*10dc0*/  FFMA.FTZ R21, R38, R4, R21 ;  /* 0x0000000426157223 */ /* 0x000fe20000010015 */
[----:B------:R-:W-:Y:S01]  /*10dd0*/  FFMA.FTZ R10, R43, R27, R32 ;  /* 0x0000001b2b0a7223 */ /* 0x000fe20000010020 */
[----:B------:R-:W-:Y:S01]  /*10de0*/  IMAD.U32 R29, R7, 0x10000, RZ ;  /* 0x00010000071d7824 */ /* 0x000fe200078e00ff */
[----:B------:R-:W-:Y:S01]  /*10df0*/  LOP3.LUT R9, R9, 0xffff0000, RZ, 0xc0, !PT ;  /* 0xffff000009097812 */ /* 0x000fe200078ec0ff */
[-C--:B------:R-:W-:Y:S01]  /*10e00*/  FMUL.FTZ R0, R45, R33.reuse ;  /* 0x000000212d007220 */ /* 0x080fe20000410000 */
[----:B------:R-:W-:Y:S01]  /*10e10*/  FMUL.FTZ R4, R41, R33 ;  /* 0x0000002129047220 */ /* 0x000fe20000410000 */
[----:B------:R-:W-:-:S02]  /*10e20*/  LOP3.LUT R27, R20, 0xffff0000, RZ, 0xc0, !PT ;  /* 0xffff0000141b7812 */ /* 0x000fc400078ec0ff */
[----:B------:R-:W-:Y:S02]  /*10e30*/  LOP3.LUT R11, R11, 0xffff0000, RZ, 0xc0, !PT ;  /* 0xffff00000b0b7812 */ /* 0x000fe400078ec0ff */
[----:B------:R-:W-:Y:S01]  /*10e40*/  LOP3.LUT R33, R25, 0xffff0000, RZ, 0xc0, !PT ;  /* 0xffff000019217812 */ /* 0x000fe200078ec0ff */
[C---:B------:R-:W-:Y:S01]  /*10e50*/  IMAD.U32 R26, R5.reuse, 0x10000, RZ ;  /* 0x00010000051a7824 */ /* 0x040fe200078e00ff */
[----:B------:R-:W-:Y:S01]  /*10e60*/  LOP3.LUT R25, R14, 0xffff0000, RZ, 0xc0, !PT ;  /* 0xffff00000e197812 */ /* 0x000fe200078ec0ff */
[-C--:B------:R-:W-:Y:S01]  /*10e70*/  FFMA.FTZ R39, R24, R6.reuse, R39 ;  /* 0x0000000618277223 */ /* 0x080fe20000010027 */
[----:B------:R-:W-:Y:S01]  /*10e80*/  LOP3.LUT R5, R5, 0xffff0000, RZ, 0xc0, !PT ;  /* 0xffff000005057812 */ /* 0x000fe200078ec0ff */
[----:B------:R-:W-:Y:S01]  /*10e90*/  FFMA.FTZ R24, R41, R29, -R0 ;  /* 0x0000001d29187223 */ /* 0x000fe20000010800 */
[----:B------:R-:W-:Y:S01]  /*10ea0*/  LOP3.LUT R7, R7, 0xffff0000, RZ, 0xc0, !PT ;  /* 0xffff000007077812 */ /* 0x000fe200078ec0ff */
[----:B------:R-:W-:Y:S01]  /*10eb0*/  FFMA.FTZ R37, R12, R6, -R37 ;  /* 0x000000060c257223 */ /* 0x000fe20000010825 */
[----:B------:R-:W-:Y:S01]  /*10ec0*/  FMUL.FTZ R0, R27, R9 ;  /* 0x000000091b007220 */ /* 0x000fe20000410000 */
[----:B------:R-:W-:Y:S01]  /*10ed0*/  FMUL.FTZ R35, R40, R31 ;  /* 0x0000001f28237220 */ /* 0x000fe20000410000 */
[----:B------:R-:W-:Y:S01]  /*10ee0*/  FFMA.FTZ R29, R45, R29, R4 ;  /* 0x0000001d2d1d7223 */ /* 0x000fe20000010004 */
[----:B------:R-:W-:Y:S01]  /*10ef0*/  FMUL.FTZ R6, R33, R11 ;  /* 0x0000000b21067220 */ /* 0x000fe20000410000 */
[C---:B------:R-:W-:Y:S01]  /*10f00*/  FMUL.FTZ R31, R36.reuse, R31 ;  /* 0x0000001f241f7220 */ /* 0x040fe20000410000 */
[----:B------:R-:W-:Y:S01]  /*10f10*/  FMUL.FTZ R4, R3, R9 ;  /* 0x0000000903047220 */ /* 0x000fe20000410000 */
[----:B------:R-:W-:Y:S01]  /*10f20*/  FMUL.FTZ R14, R25, R11 ;  /* 0x0000000b190e7220 */ /* 0x000fe20000410000 */
[----:B------:R-:W-:Y:S01]  /*10f30*/  FFMA.FTZ R0, R3, R5, -R0 ;  /* 0x0000000503007223 */ /* 0x000fe20000010800 */
[-C--:B------:R-:W-:Y:S01]  /*10f40*/  FFMA.FTZ R35, R36, R26.reuse, -R35 ;  /* 0x0000001a24237223 */ /* 0x080fe20000010823 */
        /* <DEDUP_REMOVED lines=14> */
.L_x_6822:
[----:B------:R-:W-:Y:S05]  /*11030*/  BSYNC B0 ;  /* 0x0000000000007941 */ /* 0x000fea0003800000 */
.L_x_6803:
        /* <DEDUP_REMOVED lines=8> */
.L_x_6801:
[----:B------:R-:W-:-:S06]  /*110c0*/  ULOP3.LUT UR4, UR60, 0x1, URZ, 0xfc, !UPT ;  /* 0x000000013c047892 */ /* 0x000fcc000f8efc3f */
[----:B------:R-:W-:-:S05]  /*110d0*/  IMAD.U32 R0, RZ, RZ, UR4 ;  /* 0x00000004ff007e24 */ /* 0x000fca000f8e00ff */
[----:B------:R-:W-:-:S13]  /*110e0*/  ISETP.NE.AND P0, PT, R0, 0x3, PT ;  /* 0x000000030000780c */ /* 0x000fda0003f05270 */
[----:B------:R-:W-:Y:S05]  /*110f0*/  @!P0 BRA `(.L_x_6836) ;  /* 0x0000000000048947 */ /* 0x000fea0003800000 */
[----:B------:R-:W-:Y:S01]  /*11100*/  BPT.TRAP 0x1 ;  /* 0x000000040000795c */ /* 0x000fe20000300000 */
.L_x_6836:
[----:B------:R-:W-:Y:S01]  /*11110*/  IMAD R0, R222, 0x8, R2 ;  /* 0x00000008de007824 */ /* 0x000fe200078e0202 */
[----:B-12---:R-:W-:-:S04]  /*11120*/  SHF.L.U32 R3, R229, 0x1f, RZ ;  /* 0x0000001fe5037819 */ /* 0x006fc800000006ff */
[----:B------:R1:W2:Y:S01]  /*11130*/  SYNCS.PHASECHK.TRANS64.TRYWAIT P2, [R0+URZ+0x34830], R3 ;  /* 0x03483003000075a7 */ /* 0x0002a2000804017f */
[----:B------:R-:W-:Y:S05]  /*11140*/  @!P0 BRA `(.L_x_6837) ;  /* 0x0000000000048947 */ /* 0x000fea0003800000 */
[----:B------:R-:W-:Y:S01]  /*11150*/  BPT.TRAP 0x1 ;  /* 0x000000040000795c */ /* 0x000fe20000300000 */
.L_x_6837:
[----:B0--34-:R-:W0:Y:S01]  /*11160*/  S2R R4, SR_TID.X ;  /* 0x0000000000047919 */ /* 0x019e220000002100 */
[----:B------:R-:W-:Y:S01]  /*11170*/  IMAD.MOV.U32 R87, RZ, RZ, RZ ;  /* 0x000000ffff577224 */ /* 0x000fe200078e00ff */
[----:B0-----:R-:W-:-:S04]  /*11180*/  LOP3.LUT R4, R4, 0x7f, RZ, 0xc0, !PT ;  /* 0x0000007f04047812 */ /* 0x001fc800078ec0ff */
[----:B------:R-:W-:Y:S01]  /*11190*/  ISETP.NE.AND P1, PT, R4, RZ, PT ;  /* 0x000000ff0400720c */ /* 0x000fe20003f25270 */
[----:B--2---:R-:W-:-:S12]  /*111a0*/  @P2 BRA `(.L_x_6838) ;  /* 0x0000000000082947 */ /* 0x004fd80003800000 */
[----:B------:R-:W0:Y:S02]  /*111b0*/  SYNCS.PHASECHK.TRANS64.TRYWAIT P2, [R0+URZ+0x34830], R3 ;  /* 0x03483003000075a7 */ /* 0x000e24000804017f */
[----:B0-----:R-:W-:Y:S05]  /*111c0*/  @!P2 BRA `(.L_x_6839) ;  /* 0x0000018c007ca947 */ /* 0x001fea0003800000 */
.L_x_6838:
        /* <DEDUP_REMOVED lines=9> */
[----:B------:R-:W-:Y:S01]  /*11260*/  IMAD.MOV.U32 R15, RZ, RZ, 0x40000040 ;  /* 0x40000040ff0f7424 */ /* 0x000fe200078e00ff */
[----:B------:R-:W-:Y:S01]  /*11270*/  LOP3.LUT R3, R3, 0x3fff, RZ, 0xc0, !PT ;  /* 0x00003fff03037812 */ /* 0x000fe200078ec0ff */
[----:B------:R-:W-:Y:S01]  /*11280*/  IMAD.MOV.U32 R21, RZ, RZ, 0x40000040 ;  /* 0x40000040ff157424 */ /* 0x000fe200078e00ff */
[----:B------:R-:W-:Y:S01]  /*11290*/  R2UR UR15, R13 ;  /* 0x000000000d0f72ca */ /* 0x000fe200000e0000 */
[----:B------:R-:W-:Y:S01]  /*112a0*/  IMAD.U32 R25, RZ, RZ, UR9 ;  /* 0x00000009ff197e24 */ /* 0x000fe2000f8e00ff */
[----:B------:R-:W-:Y:S01]  /*112b0*/  LOP3.LUT R4, R3, 0x10000, RZ, 0xfc, !PT ;  /* 0x0001000003047812 */ /* 0x000fe200078efcff */
[----:B------:R-:W-:Y:S01]  /*112c0*/  ULOP3.LUT UR56, UR56, 0x10000, URZ, 0xfc, !UPT ;  /* 0x0001000038387892 */ /* 0x000fe2000f8efc3f */
[----:B------:R-:W-:Y:S01]  /*112d0*/  MOV R9, UR37 ;  /* 0x0000002500097c02 */ /* 0x000fe20008000f00 */
[----:B------:R-:W-:Y:S01]  /*112e0*/  UMOV UR37, UR9 ;  /* 0x0000000900257c82 */ /* 0x000fe20008000000 */
[----:B------:R-:W-:Y:S01]  /*112f0*/  MOV R10, UR36 ;  /* 0x00000024000a7c02 */ /* 0x000fe20008000f00 */
[----:B------:R0:W-:Y:S01]  /*11300*/  STL [R1+0x1c], R4 ;  /* 0x00001c0401007387 */ /* 0x0001e20000100800 */
[----:B------:R-:W-:Y:S01]  /*11310*/  UMOV UR13, UR37 ;  /* 0x00000025000d7c82 */ /* 0x000fe20008000000 */
[----:B------:R-:W-:Y:S01]  /*11320*/  R2UR UR23, R15 ;  /* 0x000000000f1772ca */ /* 0x000fe200000e0000 */
[----:B------:R-:W-:Y:S01]  /*11330*/  UMOV UR8, UR56 ;  /* 0x0000003800087c82 */ /* 0x000fe20008000000 */
[----:B------:R-:W-:Y:S01]  /*11340*/  UMOV UR21, UR37 ;  /* 0x0000002500157c82 */ /* 0x000fe20008000000 */
[----:B------:R-:W-:Y:S01]  /*11350*/  UMOV UR36, UR8 ;  /* 0x0000000800247c82 */ /* 0x000fe20008000000 */
[----:B------:R-:W-:Y:S01]  /*11360*/  R2UR UR55, R21 ;  /* 0x00000000153772ca */ /* 0x000fe200000e0000 */
[----:B------:R-:W-:Y:S01]  /*11370*/  UMOV UR12, UR36 ;  /* 0x00000024000c7c82 */ /* 0x000fe20008000000 */
[----:B------:R-:W-:Y:S01]  /*11380*/  UMOV UR20, UR36 ;  /* 0x0000002400147c82 */ /* 0x000fe20008000000 */
[----:B------:R-:W-:Y:S01]  /*11390*/  UMOV UR52, UR36 ;  /* 0x0000002400347c82 */ /* 0x000fe20008000000 */
[----:B0-----:R-:W-:Y:S01]  /*113a0*/  IMAD R4, R222, 0xb00, R4 ;  /* 0x00000b00de047824 */ /* 0x001fe200078e0204 */
[----:B------:R-:W-:Y:S01]  /*113b0*/  UMOV UR53, UR37 ;  /* 0x0000002500357c82 */ /* 0x000fe20008000000 */
[----:B------:R-:W-:Y:S01]  /*113c0*/  R2UR UR35, R13 ;  /* 0x000000000d2372ca */ /* 0x000fe200000e0000 */
[----:B------:R-:W-:Y:S01]  /*113d0*/  UMOV UR32, UR36 ;  /* 0x0000002400207c82 */ /* 0x000fe20008000000 */
[C---:B------:R-:W-:Y:S01]  /*113e0*/  VIADD R12, R4.reuse, 0x80 ;  /* 0x00000080040c7836 */ /* 0x040fe20000000000 */
[C---:B------:R-:W-:Y:S01]  /*113f0*/  R2UR UR10, R4.reuse ;  /* 0x00000000040a72ca */ /* 0x040fe200000e0000 */
[C---:B------:R-:W-:Y:S01]  /*11400*/  VIADD R14, R4.reuse, 0x100 ;  /* 0x00000100040e7836 */ /* 0x040fe20000000000 */
[----:B------:R-:W-:Y:S01]  /*11410*/  UMOV UR33, UR37 ;  /* 0x0000002500217c82 */ /* 0x000fe20008000000 */
[----:B------:R-:W-:Y:S01]  /*11420*/  VIADD R20, R4, 0x180 ;  /* 0x0000018004147836 */ /* 0x000fe20000000000 */
[----:B------:R-:W-:Y:S01]  /*11430*/  R2UR UR14, R12 ;  /* 0x000000000c0e72ca */ /* 0x000fe200000e0000 */
[----:B------:R-:W-:Y:S01]  /*11440*/  VIADD R12, R4, 0x200 ;  /* 0x00000200040c7836 */ /* 0x000fe20000000000 */
[----:B------:R-:W-:Y:S01]  /*11450*/  R2UR UR22, R14 ;  /* 0x000000000e1672ca */ /* 0x000fe200000e0000 */
[----:B------:R-:W-:Y:S01]  /*11460*/  VIADD R14, R4, 0x280 ;  /* 0x00000280040e7836 */ /* 0x000fe20000000000 */
[----:B------:R-:W-:Y:S01]  /*11470*/  R2UR UR54, R20 ;  /* 0x00000000143672ca */ /* 0x000fe200000e0000 */
[----:B------:R-:W-:Y:S01]  /*11480*/  UMOV UR28, UR36 ;  /* 0x00000024001c7c82 */ /* 0x000fe20008000000 */
[----:B------:R-:W-:Y:S01]  /*11490*/  R2UR UR34, R12 ;  /* 0x000000000c2272ca */ /* 0x000fe200000e0000 */
[----:B------:R-:W-:Y:S01]  /*114a0*/  UMOV UR29, UR37 ;  /* 0x00000025001d7c82 */ /* 0x000fe20008000000 */
[----:B------:R-:W-:Y:S01]  /*114b0*/  R2UR UR30, R14 ;  /* 0x000000000e1e72ca */ /* 0x000fe200000e0000 */
[----:B------:R-:W-:Y:S01]  /*114c0*/  HGMMA.64x16x16.F32.BF16 R112, gdesc[UR8], RZ, !UPT, gsb0 ;  /* 0x00200000087079f0 */ /* 0x000fe2000c0018ff */
[----:B------:R-:W-:Y:S01]  /*114d0*/  R2UR UR31, R15 ;  /* 0x000000000f1f72ca */ /* 0x000fe200000e0000 */
[C---:B------:R-:W-:Y:S01]  /*114e0*/  VIADD R20, R4.reuse, 0x300 ;  /* 0x0000030004147836 */ /* 0x040fe20000000000 */
[----:B------:R-:W-:Y:S01]  /*114f0*/  R2UR UR47, R21 ;  /* 0x00000000152f72ca */ /* 0x000fe200000e0000 */
[----:B------:R-:W-:Y:S01]  /*11500*/  UMOV UR44, UR36 ;  /* 0x00000024002c7c82 */ /* 0x000fe20008000000 */
[----:B------:R-:W-:Y:S01]  /*11510*/  UMOV UR45, UR37 ;  /* 0x00000025002d7c82 */ /* 0x000fe20008000000 */
[----:B------:R-:W-:Y:S01]  /*11520*/  VIADD R12, R4, 0x380 ;  /* 0x00000380040c7836 */ /* 0x000fe20000000000 */
[----:B------:R-:W-:Y:S01]  /*11530*/  R2UR UR46, R20 ;  /* 0x00000000142e72ca */ /* 0x000fe200000e0000 */
[----:B------:R-:W-:Y:S01]  /*11540*/  UMOV UR24, UR36 ;  /* 0x0000002400187c82 */ /* 0x000fe20008000000 */
[----:B------:R-:W-:Y:S01]  /*11550*/  R2UR UR27, R13 ;  /* 0x000000000d1b72ca */ /* 0x000fe200000e0000 */
[----:B------:R-:W-:Y:S01]  /*11560*/  UMOV UR25, UR37 ;  /* 0x0000002500197c82 */ /* 0x000fe20008000000 */
        /* <DEDUP_REMOVED lines=11> */
[----:B------:R-:W-:Y:S01]  /*11620*/  VIADD R14, R4, 0x500 ;  /* 0x00000500040e7836 */ /* 0x000fe20000000000 */
[----:B------:R-:W-:Y:S01]  /*11630*/  R2UR UR43, R15 ;  /* 0x000000000f2b72ca */ /* 0x000fe200000e0000 */
[----:B------:R-:W-:Y:S01]  /*11640*/  IMAD.U32 R24, RZ, RZ, UR8 ;  /* 0x00000008ff187e24 */ /* 0x000fe2000f8e00ff */
[----:B------:R-:W-:Y:S01]  /*11650*/  UMOV UR40, UR36 ;  /* 0x0000002400287c82 */ /* 0x000fe20008000000 */
[----:B------:R-:W-:Y:S01]  /*11660*/  UMOV UR41, UR37 ;  /* 0x0000002500297c82 */ /* 0x000fe20008000000 */
[----:B------:R-:W-:Y:S01]  /*11670*/  R2UR UR42, R14 ;  /* 0x000000000e2a72ca */ /* 0x000fe200000e0000 */
[----:B------:R-:W-:Y:S01]  /*11680*/  VIADD R12, R4, 0x2 ;  /* 0x00000002040c7836 */ /* 0x000fe20000000000 */
[----:B------:R0:W-:Y:S01]  /*11690*/  STL.64 [R1+0x10], R24 ;  /* 0x0000101801007387 */ /* 0x0001e20000100a00 */
[----:B------:R-:W-:Y:S01]  /*116a0*/  IMAD.MOV.U32 R13, RZ, RZ, 0x40000040 ;  /* 0x40000040ff0d7424 */ /* 0x000fe200078e00ff */
[----:B------:R-:W-:Y:S01]  /*116b0*/  MOV R7, UR39 ;  /* 0x0000002700077c02 */ /* 0x000fe20008000f00 */
[----:B------:R-:W-:Y:S01]  /*116c0*/  UIADD3 UR8, UR56, 0x2, URZ ;  /* 0x0000000238087890 */ /* 0x000fe2000fffe03f */
[----:B------:R-:W-:Y:S01]  /*116d0*/  MOV R8, UR38 ;  /* 0x0000002600087c02 */ /* 0x000fe20008000f00 */
[----:B------:R-:W-:Y:S01]  /*116e0*/  UMOV UR37, 0x40000040 ;  /* 0x4000004000257882 */ /* 0x000fe20000000000 */
        /* <DEDUP_REMOVED lines=14> */
[----:B------:R-:W2:Y:S01]  /*117d0*/  LDL R120, [R1+0x34] ;  /* 0x0000340001787983 */ /* 0x000ea20000100800 */
[----:B------:R-:W-:Y:S01]  /*117e0*/  IMAD.MOV.U32 R15, RZ, RZ, 0x40000040 ;  /* 0x40000040ff0f7424 */ /* 0x000fe200078e00ff */
[----:B------:R-:W-:-:S02]  /*117f0*/  WARPGROUP.DEPBAR.LE gsb0, 0x0 ;  /* 0x00008000000079c5 */ /* 0x000fc40000010000 */
[----:B------:R-:W-:Y:S01]  /*11800*/  WARPGROUP.ARRIVE ;  /* 0x00000000000079c5 */ /* 0x000fe20000000000 */
[----:B------:R-:W-:Y:S02]  /*11810*/  VIADD R6, R4, 0x4 ;  /* 0x0000000404067836 */ /* 0x000fe40000000000 */
[----:B------:R-:W-:Y:S02]  /*11820*/  IMAD.U32 R21, RZ, RZ, UR37 ;  /* 0x00000025ff157e24 */ /* 0x000fe4000f8e00ff */
[----:B------:R-:W-:Y:S01]  /*11830*/  IMAD.U32 R20, RZ, RZ, UR36 ;  /* 0x00000024ff147e24 */ /* 0x000fe2000f8e00ff */
[----:B------:R-:W-:Y:S01]  /*11840*/  HGMMA.64x16x16.F32.BF16 R104, gdesc[UR12], RZ, !UPT, gsb0 ;  /* 0x002000000c6879f0 */ /* 0x000fe2000c0018ff */
        /* <DEDUP_REMOVED lines=11> */
[----:B------:R-:W-:Y:S02]  /*11900*/  WARPGROUP.DEPBAR.LE gsb0, 0x0 ;  /* 0x00008000000079c5 */ /* 0x000fe40000010000 */
[----:B------:R-:W-:-:S06]  /*11910*/  WARPGROUP.ARRIVE ;  /* 0x00000000000079c5 */ /* 0x000fcc0000000000 */
[----:B------:R-:W-:Y:S03]  /*11920*/  HGMMA.64x16x16.F32.BF16 R88, gdesc[UR52], RZ, !UPT, gsb0 ;  /* 0x00200000345879f0 */ /* 0x000fe6000c0018ff */
[----:B------:R-:W-:Y:S02]  /*11930*/  WARPGROUP.DEPBAR.LE gsb0, 0x0 ;  /* 0x00008000000079c5 */ /* 0x000fe40000010000 */
        /* <DEDUP_REMOVED lines=19> */
[----:B------:R-:W-:Y:S01]  /*11a70*/  UMOV UR44, UR36 ;  /* 0x00000024002c7c82 */ /* 0x000fe20008000000 */
[----:B------:R-:W-:Y:S01]  /*11a80*/  UMOV UR45, UR37 ;  /* 0x00000025002d7c82 */ /* 0x000fe20008000000 */
[----:B------:R-:W-:Y:S02]  /*11a90*/  R2UR UR26, R12 ;  /* 0x000000000c1a72ca */ /* 0x000fe400000e0000 */
[----:B------:R-:W-:Y:S01]  /*11aa0*/  R2UR UR27, R13 ;  /* 0x000000000d1b72ca */ /* 0x000fe200000e0000 */
[----:B------:R-:W-:Y:S02]  /*11ab0*/  WARPGROUP.DEPBAR.LE gsb0, 0x0 ;  /* 0x00008000000079c5 */ /* 0x000fe40000010000 */
[----:B------:R-:W-:Y:S01]  /*11ac0*/  WARPGROUP.ARRIVE ;  /* 0x00000000000079c5 */ /* 0x000fe20000000000 */
[----:B------:R-:W-:Y:S01]  /*11ad0*/  UMOV UR8, UR44 ;  /* 0x0000002c00087c82 */ /* 0x000fe20008000000 */
[----:B------:R-:W-:Y:S01]  /*11ae0*/  UMOV UR9, UR45 ;  /* 0x0000002d00097c82 */ /* 0x000fe20008000000 */
[----:B------:R-:W-:Y:S01]  /*11af0*/  UMOV UR48, UR44 ;  /* 0x0000002c00307c82 */ /* 0x000fe20008000000 */
[----:B------:R-:W-:Y:S01]  /*11b00*/  UMOV UR49, UR45 ;  /* 0x0000002d00317c82 */ /* 0x000fe20008000000 */
[----:B------:R-:W-:Y:S01]  /*11b10*/  UMOV UR12, UR44 ;  /* 0x0000002c000c7c82 */ /* 0x000fe20008000000 */
[----:B------:R-:W-:Y:S01]  /*11b20*/  HGMMA.64x16x16.F32.BF16 R40, gdesc[UR16], RZ, !UPT, gsb0 ;  /* 0x00200000102879f0 */ /* 0x000fe2000c0018ff */
        /* <DEDUP_REMOVED lines=10> */
[----:B------:R-:W-:Y:S01]  /*11bd0*/  UMOV UR16, UR44 ;  /* 0x0000002c00107c82 */ /* 0x000fe20008000000 */
[----:B------:R-:W-:Y:S01]  /*11be0*/  R2UR UR19, R15 ;  /* 0x000000000f1372ca */ /* 0x000fe200000e0000 */
[----:B------:R-:W-:Y:S01]  /*11bf0*/  UMOV UR17, UR45 ;  /* 0x0000002d00117c82 */ /* 0x000fe20008000000 */
[----:B------:R-:W-:-:S02]  /*11c00*/  VIADD R12, R4, 0x482 ;  /* 0x00000482040c7836 */ /* 0x000fc40000000000 */
[----:B------:R-:W-:Y:S02]  /*11c10*/  IMAD.MOV.U32 R13, RZ, RZ, 0x40000040 ;  /* 0x40000040ff0d7424 */ /* 0x000fe400078e00ff */
[----:B------:R-:W-:Y:S01]  /*11c20*/  VIADD R14, R4, 0x502 ;  /* 0x00000502040e7836 */ /* 0x000fe20000000000 */
[----:B------:R-:W-:Y:S02]  /*11c30*/  WARPGROUP.DEPBAR.LE gsb0, 0x0 ;  /* 0x00008000000079c5 */ /* 0x000fe40000010000 */
[----:B------:R-:W-:-:S06]  /*11c40*/  WARPGROUP.ARRIVE ;  /* 0x00000000000079c5 */ /* 0x000fcc0000000000 */
[----:B------:R-:W-:Y:S03]  /*11c50*/  HGMMA.64x16x16.F32.BF16 R32, gdesc[UR4], RZ, !UPT, gsb0 ;  /* 0x00200000042079f0 */ /* 0x000fe6000c0018ff */
[----:B------:R-:W-:Y:S02]  /*11c60*/  WARPGROUP.DEPBAR.LE gsb0, 0x0 ;  /* 0x00008000000079c5 */ /* 0x000fe40000010000 */
[----:B0-----:R-:W-:-:S06]  /*11c70*/  WARPGROUP.ARRIVE ;  /* 0x00000000000079c5 */ /* 0x001fcc0000000000 */
[----:B------:R-:W-:Y:S03]  /*11c80*/  HGMMA.64x16x16.F32.BF16 R24, gdesc[UR40], RZ, !UPT, gsb0 ;  /* 0x00200000281879f0 */ /* 0x000fe6000c0018ff */
        /* <DEDUP_REMOVED lines=27> */
[----:B------:R-:W-:Y:S02]  /*11e40*/  R2UR UR42, R12 ;  /* 0x000000000c2a72ca */ /* 0x000fe400000e0000 */
[----:B------:R-:W-:Y:S01]  /*11e50*/  R2UR UR43, R13 ;  /* 0x000000000d2b72ca */ /* 0x000fe200000e0000 */
[----:B------:R-:W-:Y:S01]  /*11e60*/  UMOV UR40, UR44 ;  /* 0x0000002c00287c82 */ /* 0x000fe20008000000 */
[----:B------:R-:W-:Y:S01]  /*11e70*/  UMOV UR41, UR45 ;  /* 0x0000002d00297c82 */ /* 0x000fe20008000000 */
[----:B------:R-:W-:Y:S02]  /*11e80*/  WARPGROUP.DEPBAR.LE gsb0, 0x0 ;  /* 0x00008000000079c5 */ /* 0x000fe40000010000 */
[----:B------:R-:W-:-:S08]  /*11e90*/  WARPGROUP.ARRIVE ;  /* 0x00000000000079c5 */ /* 0x000fd00000000000 */
[----:B------:R-:W-:Y:S01]  /*11ea0*/  HGMMA.64x16x16.F32.BF16 R32, gdesc[UR40], R32, gsb0 ;  /* 0x00200000282079f0 */ /* 0x000fe20008001820 */
[----:B------:R-:W-:Y:S01]  /*11eb0*/  IMAD.MOV.U32 R15, RZ, RZ, 0x40000040 ;  /* 0x40000040ff0f7424 */ /* 0x000fe200078e00ff */
[----:B------:R-:W-:-:S04]  /*11ec0*/  R2UR UR46, R14 ;  /* 0x000000000e2e72ca */ /* 0x000fc800000e0000 */
[----:B------:R-:W-:Y:S01]  /*11ed0*/  R2UR UR47, R15 ;  /* 0x000000000f2f72ca */ /* 0x000fe200000e0000 */
[----:B------:R-:W-:Y:S02]  /*11ee0*/  WARPGROUP.DEPBAR.LE gsb0, 0x0 ;  /* 0x00008000000079c5 */ /* 0x000fe40000010000 */
[----:B------:R-:W-:-:S10]  /*11ef0*/  WARPGROUP.ARRIVE ;  /* 0x00000000000079c5 */ /* 0x000fd40000000000 */
[----:B------:R-:W-:Y:S01]  /*11f00*/  HGMMA.64x16x16.F32.BF16 R24, gdesc[UR44], R24, gsb0 ;  /* 0x002000002c1879f0 */ /* 0x000fe20008001818 */
[----:B------:R-:W-:Y:S01]  /*11f10*/  R2UR UR39, R7 ;  /* 0x00000000072772ca */ /* 0x000fe200000e0000 */
[----:B------:R-:W-:Y:S01]  /*11f20*/  IMAD.MOV.U32 R7, RZ, RZ, 0x40000040 ;  /* 0x40000040ff077424 */ /* 0x000fe200078e00ff */
[----:B------:R-:W-:-:S04]  /*11f30*/  R2UR UR54, R6 ;  /* 0x00000000063672ca */ /* 0x000fc800000e0000 */
[----:B------:R-:W-:Y:S01]  /*11f40*/  R2UR UR55, R7 ;  /* 0x00000000073772ca */ /* 0x000fe200000e0000 */
[----:B------:R-:W-:Y:S01]  /*11f50*/  UIADD3 UR4, UR56, 0x4, URZ ;  /* 0x0000000438047890 */ /* 0x000fe2000fffe03f */
[----:B------:R-:W-:-:S06]  /*11f60*/  UMOV UR53, 0x40000040 ;  /* 0x4000004000357882 */ /* 0x000fcc0000000000 */
        /* <DEDUP_REMOVED lines=12> */
[----:B------:R-:W-:Y:S01]  /*12030*/  UMOV UR4, UR40 ;  /* 0x0000002800047c82 */ /* 0x000fe20008000000 */
        /* <DEDUP_REMOVED lines=76> */
[----:B------:R-:W-:Y:S01]  /*12500*/  R2UR UR36, R10 ;  /* 0x000000000a2472ca */ /* 0x000fe200000e0000 */
        /* <DEDUP_REMOVED lines=11> */
[----:B------:R-:W-:Y:S01]  /*125c0*/  UIADD3 UR4, UR56, 0x6, URZ ;  /* 0x0000000638047890 */ /* 0x000fe2000fffe03f */
[----:B------:R-:W-:-:S06]  /*125d0*/  UMOV UR49, 0x40000040 ;  /* 0x4000004000317882 */ /* 0x000fcc0000000000 */
        /* <DEDUP_REMOVED lines=263> */
[----:B------:R-:W-:-:S04]  /*13650*/  IADD3 R10, R4, 0x902, RZ ;  /* 0x00000902040a7810 */ /* 0x000fc80007ffe0ff */
        /* <DEDUP_REMOVED lines=39> */
[----:B------:R-:W-:Y:S01]  /*138d0*/  UMOV UR5, 0x40000040 ;  /* 0x4000004000057882 */ /* 0x000fe20000000000 */
        /* <DEDUP_REMOVED lines=72> */
[----:B------:R-:W-:Y:S01]  /*13d60*/  UMOV UR12, UR4 ;  /* 0x00000004000c7c82 */ /* 0x000fe20008000000 */
[----:B------:R-:W-:Y:S01]  /*13d70*/  UMOV UR13, UR5 ;  /* 0x00000005000d7c82 */ /* 0x000fe20008000000 */
[----:B------:R-:W-:Y:S01]  /*13d80*/  UMOV UR16, UR4 ;  /* 0x0000000400107c82 */ /* 0x000fe20008000000 */
[----:B------:R-:W-:Y:S01]  /*13d90*/  UMOV UR17, UR5 ;  /* 0x0000000500117c82 */ /* 0x000fe20008000000 */
[----:B------:R-:W-:Y:S01]  /*13da0*/  UIADD3 UR20, UR56, 0x406, URZ ;  /* 0x0000040638147890 */ /* 0x000fe2000fffe03f */
[----:B------:R-:W-:Y:S01]  /*13db0*/  UMOV UR21, 0x40000040 ;  /* 0x4000004000157882 */ /* 0x000fe20000000000 */
[----:B------:R-:W-:Y:S01]  /*13dc0*/  ULDC UR6, c[0x0][0x9d8] ;  /* 0x0002760000067ab9 */ /* 0x000fe20000000800 */
[----:B--2---:R-:W-:Y:S01]  /*13dd0*/  IADD3 R5, R162, 0xb0, -R120 ;  /* 0x000000b0a2057810 */ /* 0x004fe20007ffe878 */
[----:B------:R0:W-:Y:S01]  /*13de0*/  STL.64 [R1+0x8], R20 ;  /* 0x0000081401007387 */ /* 0x0001e20000100a00 */
[----:B------:R-:W-:Y:S01]  /*13df0*/  ULDC UR7, c[0x0][0x988] ;  /* 0x0002620000077ab9 */ /* 0x000fe20000000800 */
        /* <DEDUP_REMOVED lines=84> */
[----:B------:R-:W-:Y:S01]  /*14340*/  FMUL.FTZ R3, R112, UR6 ;  /* 0x0000000670037c20 */ /* 0x000fe20008410000 */
[----:B------:R-:W-:Y:S01]  /*14350*/  FMUL.FTZ R8, R113, UR6 ;  /* 0x0000000671087c20 */ /* 0x000fe20008410000 */
[----:B------:R-:W-:Y:S02]  /*14360*/  WARPGROUP.DEPBAR.LE gsb0, 0x0 ;  /* 0x00008000000079c5 */ /* 0x000fe40000010000 */
[----:B------:R-:W-:-:S06]  /*14370*/  WARPGROUP.ARRIVE ;  /* 0x00000000000079c5 */ /* 0x000fcc0000000000 */
[----:B------:R-:W-:Y:S01]  /*14380*/  HGMMA.64x16x16.F32.BF16 R32, gdesc[UR8], R32, gsb0 ;  /* 0x00200000082079f0 */ /* 0x000fe20008001820 */
[----:B------:R-:W-:Y:S01]  /*14390*/  FMUL.FTZ R12, R117, UR6 ;  /* 0x00000006750c7c20 */ /* 0x000fe20008410000 */
[----:B------:R-:W-:Y:S01]  /*143a0*/  FMUL.FTZ R9, R116, UR6 ;  /* 0x0000000674097c20 */ /* 0x000fe20008410000 */
[----:B------:R-:W-:Y:S01]  /*143b0*/  MUFU.TANH R3, R3 ;  /* 0x0000000300037308 */ /* 0x000fe20000002400 */
[----:B------:R-:W-:Y:S01]  /*143c0*/  FMUL.FTZ R11, R114, UR6 ;  /* 0x00000006720b7c20 */ /* 0x000fe20008410000 */
[----:B------:R-:W-:-:S06]  /*143d0*/  FMUL.FTZ R10, R115, UR6 ;  /* 0x00000006730a7c20 */ /* 0x000fcc0008410000 */
[----:B------:R-:W1:Y:S01]  /*143e0*/  MUFU.TANH R8, R8 ;  /* 0x0000000800087308 */ /* 0x000e620000002400 */
[----:B------:R-:W-:Y:S01]  /*143f0*/  FMUL.FTZ R13, R104, UR6 ;  /* 0x00000006680d7c20 */ /* 0x000fe20008410000 */
[----:B------:R-:W-:Y:S01]  /*14400*/  FMUL.FTZ R157, R40, UR6 ;  /* 0x00000006289d7c20 */ /* 0x000fe20008410000 */
[----:B------:R-:W-:-:S05]  /*14410*/  IMAD R40, R160, -0xb0, R5 ;  /* 0xffffff50a0287824 */ /* 0x000fca00078e0205 */
[----:B------:R-:W2:Y:S01]  /*14420*/  MUFU.TANH R12, R12 ;  /* 0x0000000c000c7308 */ /* 0x000ea20000002400 */
[----:B------:R-:W-:Y:S01]  /*14430*/  FMUL.FTZ R15, R118, UR6 ;  /* 0x00000006760f7c20 */ /* 0x000fe20008410000 */
[----:B------:R-:W-:-:S06]  /*14440*/  FMUL.FTZ R14, R105, UR6 ;  /* 0x00000006690e7c20 */ /* 0x000fcc0008410000 */
[----:B------:R-:W3:Y:S01]  /*14450*/  MUFU.TANH R9, R9 ;  /* 0x0000000900097308 */ /* 0x000ee20000002400 */
[----:B------:R-:W-:Y:S01]  /*14460*/  FMUL.FTZ R50, R50, UR6 ;  /* 0x0000000632327c20 */ /* 0x000fe20008410000 */
[----:B0-----:R-:W-:-:S06]  /*14470*/  FMUL.FTZ R20, R119, UR6 ;  /* 0x0000000677147c20 */ /* 0x001fcc0008410000 */
[----:B------:R-:W0:Y:S01]  /*14480*/  MUFU.TANH R11, R11 ;  /* 0x0000000b000b7308 */ /* 0x000e220000002400 */
[----:B------:R-:W-:Y:S01]  /*14490*/  ISETP.GT.AND P2, PT, R40, RZ, PT ;  /* 0x000000ff2800720c */ /* 0x000fe20003f44270 */
[----:B------:R-:W-:Y:S01]  /*144a0*/  FMUL.FTZ R21, R108, UR6 ;  /* 0x000000066c157c20 */ /* 0x000fe20008410000 */
[----:B------:R-:W-:Y:S01]  /*144b0*/  ISETP.GT.AND P3, PT, R40, 0x1, PT ;  /* 0x000000012800780c */ /* 0x000fe20003f64270 */
[----:B------:R-:W-:-:S04]  /*144c0*/  FMUL.FTZ R117, R42, UR6 ;  /* 0x000000062a757c20 */ /* 0x000fc80008410000 */
[----:B------:R-:W4:Y:S01]  /*144d0*/  MUFU.TANH R10, R10 ;  /* 0x0000000a000a7308 */ /* 0x000f220000002400 */
[----:B------:R-:W-:Y:S01]  /*144e0*/  ISETP.GT.AND P5, PT, R40, 0x9, PT ;  /* 0x000000092800780c */ /* 0x000fe20003fa4270 */
[----:B------:R-:W-:Y:S01]  /*144f0*/  FMUL.FTZ R80, R106, UR6 ;  /* 0x000000066a507c20 */ /* 0x000fe20008410000 */
[----:B------:R-:W-:-:S05]  /*14500*/  ISETP.GT.AND P4, PT, R40, 0x8, PT ;  /* 0x000000082800780c */ /* 0x000fca0003f84270 */
[----:B------:R-:W4:Y:S01]  /*14510*/  MUFU.TANH R13, R13 ;  /* 0x0000000d000d7308 */ /* 0x000f220000002400 */
[----:B------:R-:W-:Y:S02]  /*14520*/  WARPGROUP.DEPBAR.LE gsb0, 0x0 ;  /* 0x00008000000079c5 */ /* 0x000fe40000010000 */
[----:B-1----:R-:W-:Y:S01]  /*14530*/  FSEL R8, R8, -INF , P3 ;  /* 0xff80000008087808 */ /* 0x002fe20001800000 */
[----:B------:R-:W-:Y:S01]  /*14540*/  FMUL.FTZ R82, R109, UR6 ;  /* 0x000000066d527c20 */ /* 0x000fe20008410000 */
[----:B------:R-:W-:-:S03]  /*14550*/  FMUL.FTZ R7, R54, UR6 ;  /* 0x0000000636077c20 */ /* 0x000fc60008410000 */
[----:B------:R-:W1:Y:S01]  /*14560*/  MUFU.TANH R15, R15 ;  /* 0x0000000f000f7308 */ /* 0x000e620000002400 */
[----:B------:R-:W-:Y:S01]  /*14570*/  FMUL.FTZ R106, R32, UR6 ;  /* 0x00000006206a7c20 */ /* 0x000fe20008410000 */
[----:B------:R-:W-:Y:S01]  /*14580*/  FMUL.FTZ R54, R34, UR6 ;  /* 0x0000000622367c20 */ /* 0x000fe20008410000 */
[----:B------:R-:W-:-:S05]  /*14590*/  FMUL.FTZ R32, R39, UR6 ;  /* 0x0000000627207c20 */ /* 0x000fca0008410000 */
[----:B------:R-:W1:Y:S01]  /*145a0*/  MUFU.TANH R14, R14 ;  /* 0x0000000e000e7308 */ /* 0x000e620000002400 */
[----:B------:R-:W-:Y:S01]  /*145b0*/  FMUL.FTZ R34, R37, UR6 ;  /* 0x0000000625227c20 */ /* 0x000fe20008410000 */
[----:B--2---:R-:W-:Y:S01]  /*145c0*/  FSEL R39, R12, -INF , P5 ;  /* 0xff8000000c277808 */ /* 0x004fe20002800000 */
[----:B------:R-:W-:Y:S01]  /*145d0*/  FMUL.FTZ R81, R107, UR6 ;  /* 0x000000066b517c20 */ /* 0x000fe20008410000 */
[----:B------:R-:W-:-:S04]  /*145e0*/  FMUL.FTZ R84, R96, UR6 ;  /* 0x0000000660547c20 */ /* 0x000fc80008410000 */
[----:B------:R-:W2:Y:S01]  /*145f0*/  MUFU.TANH R20, R20 ;  /* 0x0000001400147308 */ /* 0x000ea20000002400 */
[----:B---3--:R-:W-:Y:S01]  /*14600*/  FSEL R37, R9, -INF , P4 ;  /* 0xff80000009257808 */ /* 0x008fe20002000000 */
[----:B------:R-:W-:Y:S01]  /*14610*/  FMUL.FTZ R86, R110, UR6 ;  /* 0x000000066e567c20 */ /* 0x000fe20008410000 */
[----:B0-----:R-:W-:Y:S01]  /*14620*/  FSEL R11, R11, -INF , P2 ;  /* 0xff8000000b0b7808 */ /* 0x001fe20001000000 */
[----:B------:R-:W-:Y:S01]  /*14630*/  FMUL.FTZ R83, R97, UR6 ;  /* 0x0000000661537c20 */ /* 0x000fe20008410000 */
[----:B------:R-:W-:Y:S01]  /*14640*/  FMUL.FTZ R159, R41, UR6 ;  /* 0x00000006299f7c20 */ /* 0x000fe20008410000 */
[----:B------:R-:W-:Y:S01]  /*14650*/  FMUL.FTZ R85, R111, UR6 ;  /* 0x000000066f557c20 */ /* 0x000fe20008410000 */
[----:B------:R-:W-:Y:S01]  /*14660*/  FMUL.FTZ R163, R45, UR6 ;  /* 0x000000062da37c20 */ /* 0x000fe20008410000 */
[----:B------:R0:W-:Y:S01]  /*14670*/  MUFU.TANH R42, R50 ;  /* 0x00000032002a7308 */ /* 0x0001e20000002400 */
[----:B------:R-:W-:Y:S01]  /*14680*/  FMUL.FTZ R98, R98, UR6 ;  /* 0x0000000662627c20 */ /* 0x000fe20008410000 */
[----:B------:R-:W-:-:S02]  /*14690*/  IMAD.MOV.U32 R5, RZ, RZ, 0x40000040 ;  /* 0x40000040ff057424 */ /* 0x000fc400078e00ff */
[----:B------:R-:W-:Y:S01]  /*146a0*/  FMUL.FTZ R51, R51, UR6 ;  /* 0x0000000633337c20 */ /* 0x000fe20008410000 */
[----:B------:R-:W-:Y:S01]  /*146b0*/  FMUL.FTZ R104, R47, UR6 ;  /* 0x000000062f687c20 */ /* 0x000fe20008410000 */
[----:B------:R-:W-:Y:S01]  /*146c0*/  FMUL.FTZ R88, R88, UR6 ;  /* 0x0000000658587c20 */ /* 0x000fe20008410000 */
[----:B------:R-:W-:Y:S02]  /*146d0*/  VIADD R4, R4, 0xa86 ;  /* 0x00000a8604047836 */ /* 0x000fe40000000000 */
[----:B------:R-:W-:Y:S01]  /*146e0*/  FMUL.FTZ R161, R44, UR6 ;  /* 0x000000062ca17c20 */ /* 0x000fe20008410000 */
[----:B------:R-:W-:Y:S01]  /*146f0*/  FMUL.FTZ R53, R53, UR6 ;  /* 0x0000000635357c20 */ /* 0x000fe20008410000 */
[----:B0-----:R-:W-:Y:S01]  /*14700*/  FMUL.FTZ R50, R35, UR6 ;  /* 0x0000000623327c20 */ /* 0x001fe20008410000 */
[----:B------:R-:W-:Y:S01]  /*14710*/  FSEL R35, R3, -INF , P2 ;  /* 0xff80000003237808 */ /* 0x000fe20001000000 */
[----:B------:R-:W0:Y:S01]  /*14720*/  MUFU.TANH R21, R21 ;  /* 0x0000001500157308 */ /* 0x000e220000002400 */
[----:B------:R-:W-:Y:S01]  /*14730*/  FMUL.FTZ R102, R102, UR6 ;  /* 0x0000000666667c20 */ /* 0x000fe20008410000 */
[----:B------:R-:W-:Y:S01]  /*14740*/  FMUL.FTZ R52, R52, UR6 ;  /* 0x0000000634347c20 */ /* 0x000fe20008410000 */
[----:B------:R-:W-:Y:S01]  /*14750*/  FMNMX.FTZ R12, R35, R8, !PT ;  /* 0x00000008230c7209 */ /* 0x000fe20007810000 */
[----:B------:R-:W-:Y:S01]  /*14760*/  FMUL.FTZ R89, R89, UR6 ;  /* 0x0000000659597c20 */ /* 0x000fe20008410000 */
[----:B------:R-:W-:Y:S01]  /*14770*/  ISETP.GT.AND P2, PT, R40, 0x10, PT ;  /* 0x000000102800780c */ /* 0x000fe20003f44270 */
[----:B------:R-:W-:Y:S01]  /*14780*/  FMUL.FTZ R115, R55, UR6 ;  /* 0x0000000637737c20 */ /* 0x000fe20008410000 */
[----:B------:R-:W-:Y:S01]  /*14790*/  FMUL.FTZ R91, R91, UR6 ;  /* 0x000000065b5b7c20 */ /* 0x000fe20008410000 */
[----:B------:R-:W3:Y:S01]  /*147a0*/  MUFU.TANH R80, R80 ;  /* 0x0000005000507308 */ /* 0x000ee20000002400 */
[----:B------:R-:W-:Y:S01]  /*147b0*/  FMNMX.FTZ R12, R37, R12, !PT ;  /* 0x0000000c250c7209 */ /* 0x000fe20007810000 */
[----:B------:R-:W-:Y:S01]  /*147c0*/  FMUL.FTZ R72, R72, UR6 ;  /* 0x0000000648487c20 */ /* 0x000fe20008410000 */
[----:B----4-:R-:W-:Y:S01]  /*147d0*/  FSEL R10, R10, -INF , P3 ;  /* 0xff8000000a0a7808 */ /* 0x010fe20001800000 */
[----:B------:R-:W-:Y:S01]  /*147e0*/  FMUL.FTZ R73, R73, UR6 ;  /* 0x0000000649497c20 */ /* 0x000fe20008410000 */
[----:B------:R-:W-:Y:S01]  /*147f0*/  FMUL.FTZ R6, R57, UR6 ;  /* 0x0000000639067c20 */ /* 0x000fe20008410000 */
[----:B------:R-:W-:Y:S01]  /*14800*/  FMUL.FTZ R75, R75, UR6 ;  /* 0x000000064b4b7c20 */ /* 0x000fe20008410000 */
[----:B------:R-:W-:Y:S01]  /*14810*/  FMUL.FTZ R78, R78, UR6 ;  /* 0x000000064e4e7c20 */ /* 0x000fe20008410000 */
[----:B------:R-:W-:Y:S01]  /*14820*/  MUFU.TANH R82, R82 ;  /* 0x0000005200527308 */ /* 0x000fe20000002400 */
[----:B------:R-:W-:Y:S01]  /*14830*/  ISETP.GT.AND P3, PT, R40, 0x11, PT ;  /* 0x000000112800780c */ /* 0x000fe20003f64270 */
[----:B------:R-:W-:Y:S01]  /*14840*/  FMUL.FTZ R96, R100, UR6 ;  /* 0x0000000664607c20 */ /* 0x000fe20008410000 */
[----:B------:R-:W-:Y:S01]  /*14850*/  FSEL R41, R13, -INF , P2 ;  /* 0xff8000000d297808 */ /* 0x000fe20001000000 */
[----:B------:R-:W-:Y:S01]  /*14860*/  FMUL.FTZ R79, R79, UR6 ;  /* 0x000000064f4f7c20 */ /* 0x000fe20008410000 */
[----:B------:R-:W-:Y:S01]  /*14870*/  FMNMX.FTZ R12, R39, R12, !PT ;  /* 0x0000000c270c7209 */ /* 0x000fe20007810000 */
[----:B------:R-:W-:Y:S01]  /*14880*/  FMUL.FTZ R56, R56, UR6 ;  /* 0x0000000638387c20 */ /* 0x000fe20008410000 */
[----:B------:R-:W-:Y:S01]  /*14890*/  FMUL.FTZ R119, R43, UR6 ;  /* 0x000000062b777c20 */ /* 0x000fe20008410000 */
[----:B------:R-:W4:Y:S01]  /*148a0*/  MUFU.TANH R81, R81 ;  /* 0x0000005100517308 */ /* 0x000f220000002400 */
[----:B-1----:R-:W-:Y:S01]  /*148b0*/  FSEL R15, R15, -INF , P4 ;  /* 0xff8000000f0f7808 */ /* 0x002fe20002000000 */
[----:B------:R-:W-:Y:S01]  /*148c0*/  FMUL.FTZ R97, R99, UR6 ;  /* 0x0000000663617c20 */ /* 0x000fe20008410000 */
[----:B------:R-:W-:Y:S01]  /*148d0*/  FMUL.FTZ R100, R103, UR6 ;  /* 0x0000000667647c20 */ /* 0x000fe20008410000 */
[----:B------:R-:W-:Y:S01]  /*148e0*/  FMUL.FTZ R48, R48, UR6 ;  /* 0x0000000630307c20 */ /* 0x000fe20008410000 */
[----:B------:R-:W-:Y:S01]  /*148f0*/  FMUL.FTZ R49, R49, UR6 ;  /* 0x0000000631317c20 */ /* 0x000fe20008410000 */
[----:B------:R-:W4:Y:S02]  /*14900*/  LDL R108, [R1+0x4] ;  /* 0x00000400016c7983 */ /* 0x000f240000100800 */
[----:B------:R-:W-:Y:S01]  /*14910*/  MUFU.TANH R84, R84 ;  /* 0x0000005400547308 */ /* 0x000fe20000002400 */
[----:B------:R-:W-:Y:S01]  /*14920*/  ISETP.GT.AND P4, PT, R40, 0x18, PT ;  /* 0x000000182800780c */ /* 0x000fe20003f84270 */
[----:B------:R-:W-:Y:S01]  /*14930*/  FMUL.FTZ R99, R101, UR6 ;  /* 0x0000000665637c20 */ /* 0x000fe20008410000 */
[----:B------:R-:W-:Y:S01]  /*14940*/  FSEL R45, R14, -INF , P3 ;  /* 0xff8000000e2d7808 */ /* 0x000fe20001800000 */
[----:B------:R-:W-:Y:S01]  /*14950*/  FMUL.FTZ R103, R94, UR6 ;  /* 0x000000065e677c20 */ /* 0x000fe20008410000 */
[----:B------:R-:W-:-:S03]  /*14960*/  FMNMX.FTZ R12, R41, R12, !PT ;  /* 0x0000000c290c7209 */ /* 0x000fc60007810000 */
[----:B------:R-:W-:Y:S01]  /*14970*/  MUFU.TANH R86, R86 ;  /* 0x0000005600567308 */ /* 0x000fe20000002400 */
[----:B------:R-:W-:Y:S01]  /*14980*/  FMUL.FTZ R94, R74, UR6 ;  /* 0x000000064a5e7c20 */ /* 0x000fe20008410000 */
[----:B------:R-:W-:Y:S01]  /*14990*/  FMUL.FTZ R74, R76, UR6 ;  /* 0x000000064c4a7c20 */ /* 0x000fe20008410000 */
[----:B--2---:R-:W-:-:S05]  /*149a0*/  FSEL R3, R20, -INF , P5 ;  /* 0xff80000014037808 */ /* 0x004fca0002800000 */
[----:B------:R-:W1:Y:S01]  /*149b0*/  MUFU.TANH R83, R83 ;  /* 0x0000005300537308 */ /* 0x000e620000002400 */
[----:B------:R-:W-:Y:S01]  /*149c0*/  FMUL.FTZ R76, R77, UR6 ;  /* 0x000000064d4c7c20 */ /* 0x000fe20008410000 */
[----:B------:R-:W-:Y:S01]  /*149d0*/  ISETP.GT.AND P5, PT, R40, 0x19, PT ;  /* 0x000000192800780c */ /* 0x000fe20003fa4270 */
[----:B------:R-:W-:Y:S01]  /*149e0*/  FMUL.FTZ R77, R64, UR6 ;  /* 0x00000006404d7c20 */ /* 0x000fe20008410000 */
[----:B0-----:R-:W-:Y:S02]  /*149f0*/  FSEL R47, R21, -INF , P4 ;  /* 0xff800000152f7808 */ /* 0x001fe40002000000 */
[----:B------:R-:W-:Y:S02]  /*14a00*/  FMNMX.FTZ R12, R45, R12, !PT ;  /* 0x0000000c2d0c7209 */ /* 0x000fe40007810000 */
[----:B------:R-:W0:Y:S01]  /*14a10*/  MUFU.TANH R85, R85 ;  /* 0x0000005500557308 */ /* 0x000e220000002400 */
[----:B------:R-:W-:Y:S01]  /*14a20*/  FMUL.FTZ R64, R65, UR6 ;  /* 0x0000000641407c20 */ /* 0x000fe20008410000 */
[----:B------:R-:W-:Y:S01]  /*14a30*/  R2UR UR23, R5 ;  /* 0x00000000051772ca */ /* 0x000fe200000e0000 */
[----:B------:R-:W-:Y:S01]  /*14a40*/  FMUL.FTZ R65, R68, UR6 ;  /* 0x0000000644417c20 */ /* 0x000fe20008410000 */
[----:B---3--:R-:W-:-:S04]  /*14a50*/  FSEL R5, R80, -INF , P2 ;  /* 0xff80000050057808 */ /* 0x008fc80001000000 */
[----:B------:R-:W2:Y:S01]  /*14a60*/  MUFU.TANH R96, R96 ;  /* 0x0000006000607308 */ /* 0x000ea20000002400 */
[----:B------:R-:W-:Y:S01]  /*14a70*/  FMUL.FTZ R68, R70, UR6 ;  /* 0x0000000646447c20 */ /* 0x000fe20008410000 */
[----:B------:R-:W-:Y:S01]  /*14a80*/  ISETP.GT.AND P2, PT, R40, 0x20, PT ;  /* 0x000000202800780c */ /* 0x000fe20003f44270 */
[----:B------:R-:W-:Y:S01]  /*14a90*/  FMUL.FTZ R70, R59, UR6 ;  /* 0x000000063b467c20 */ /* 0x000fe20008410000 */
[----:B------:R-:W-:-:S04]  /*14aa0*/  FMNMX.FTZ R12, R47, R12, !PT ;  /* 0x0000000c2f0c7209 */ /* 0x000fc80007810000 */
[----:B------:R-:W3:Y:S01]  /*14ab0*/  MUFU.TANH R98, R98 ;  /* 0x0000006200627308 */ /* 0x000ee20000002400 */
[----:B------:R-:W-:Y:S01]  /*14ac0*/  FMUL.FTZ R59, R63, UR6 ;  /* 0x000000063f3b7c20 */ /* 0x000fe20008410000 */
[----:B------:R-:W-:Y:S01]  /*14ad0*/  R2UR UR22, R4 ;  /* 0x00000000041672ca */ /* 0x000fe200000e0000 */
[----:B------:R-:W-:Y:S01]  /*14ae0*/  FMUL.FTZ R63, R46, UR6 ;  /* 0x000000062e3f7c20 */ /* 0x000fe20008410000 */
[----:B----4-:R-:W-:-:S04]  /*14af0*/  FSEL R81, R81, -INF , P3 ;  /* 0xff80000051517808 */ /* 0x010fc80001800000 */
[----:B------:R-:W4:Y:S01]  /*14b00*/  MUFU.TANH R99, R99 ;  /* 0x0000006300637308 */ /* 0x000f220000002400 */
[----:B------:R-:W-:Y:S01]  /*14b10*/  FMUL.FTZ R101, R90, UR6 ;  /* 0x000000065a657c20 */ /* 0x000fe20008410000 */
[----:B------:R-:W-:Y:S01]  /*14b20*/  FMUL.FTZ R46, R36, UR6 ;  /* 0x00000006242e7c20 */ /* 0x000fe20008410000 */
[----:B------:R-:W-:-:S05]  /*14b30*/  ISETP.GT.AND P3, PT, R40, 0x21, PT ;  /* 0x000000212800780c */ /* 0x000fca0003f64270 */
[----:B------:R1:W-:Y:S01]  /*14b40*/  MUFU.TANH R44, R51 ;  /* 0x00000033002c7308 */ /* 0x0003e20000002400 */
[----:B------:R-:W-:Y:S01]  /*14b50*/  FMUL.FTZ R90, R92, UR6 ;  /* 0x000000065c5a7c20 */ /* 0x000fe20008410000 */
[----:B-1----:R-:W-:-:S06]  /*14b60*/  FSEL R51, R82, -INF , P5 ;  /* 0xff80000052337808 */ /* 0x002fcc0002800000 */
[----:B------:R-:W1:Y:S01]  /*14b70*/  MUFU.TANH R97, R97 ;  /* 0x0000006100617308 */ /* 0x000e620000002400 */
[----:B------:R-:W-:-:S07]  /*14b80*/  FMNMX.FTZ R12, R51, R12, !PT ;  /* 0x0000000c330c7209 */ /* 0x000fce0007810000 */
[----:B------:R-:W1:Y:S01]  /*14b90*/  MUFU.TANH R88, R88 ;  /* 0x0000005800587308 */ /* 0x000e620000002400 */
[----:B------:R-:W-:Y:S01]  /*14ba0*/  FSEL R83, R83, -INF , P3 ;  /* 0xff80000053537808 */ /* 0x000fe20001800000 */
[----:B------:R-:W-:-:S06]  /*14bb0*/  FMUL.FTZ R92, R93, UR6 ;  /* 0x000000065d5c7c20 */ /* 0x000fcc0008410000 */
[----:B------:R2:W-:Y:S01]  /*14bc0*/  MUFU.TANH R4, R53 ;  /* 0x0000003500047308 */ /* 0x0005e20000002400 */
[----:B0-----:R-:W-:-:S07]  /*14bd0*/  FSEL R85, R85, -INF , P5 ;  /* 0xff80000055557808 */ /* 0x001fce0002800000 */
[----:B------:R-:W-:Y:S01]  /*14be0*/  MUFU.TANH R36, R52 ;  /* 0x0000003400247308 */ /* 0x000fe20000002400 */
[----:B--2---:R-:W-:-:S04]  /*14bf0*/  FSEL R53, R84, -INF , P2 ;  /* 0xff80000054357808 */ /* 0x004fc80001000000 */
[----:B------:R-:W-:-:S03]  /*14c00*/  FMNMX.FTZ R12, R53, R12, !PT ;  /* 0x0000000c350c7209 */ /* 0x000fc60007810000 */
[----:B------:R-:W0:Y:S01]  /*14c10*/  MUFU.TANH R102, R102 ;  /* 0x0000006600667308 */ /* 0x000e220000002400 */
[----:B------:R-:W-:-:S07]  /*14c20*/  ISETP.GT.AND P5, PT, R40, 0x29, PT ;  /* 0x000000292800780c */ /* 0x000fce0003fa4270 */
[----:B------:R2:W-:Y:S01]  /*14c30*/  MUFU.TANH R52, R7 ;  /* 0x0000000700347308 */ /* 0x0005e20000002400 */
[----:B------:R-:W-:-:S07]  /*14c40*/  FMNMX.FTZ R12, R83, R12, !PT ;  /* 0x0000000c530c7209 */ /* 0x000fce0007810000 */
[----:B------:R-:W0:Y:S01]  /*14c50*/  MUFU.TANH R89, R89 ;  /* 0x0000005900597308 */ /* 0x000e220000002400 */
[----:B--2---:R-:W-:Y:S02]  /*14c60*/  FSEL R7, R86, -INF , P4 ;  /* 0xff80000056077808 */ /* 0x004fe40002000000 */
[----:B------:R-:W-:-:S05]  /*14c70*/  ISETP.GT.AND P4, PT, R40, 0x28, PT ;  /* 0x000000282800780c */ /* 0x000fca0003f84270 */
[----:B------:R-:W2:Y:S01]  /*14c80*/  MUFU.TANH R100, R100 ;  /* 0x0000006400647308 */ /* 0x000ea20000002400 */
[----:B------:R-:W-:Y:S02]  /*14c90*/  FSEL R55, R96, -INF , P4 ;  /* 0xff80000060377808 */ /* 0x000fe40002000000 */
[----:B---3--:R-:W-:-:S05]  /*14ca0*/  FSEL R9, R98, -INF , P2 ;  /* 0xff80000062097808 */ /* 0x008fca0001000000 */
[----:B------:R-:W3:Y:S01]  /*14cb0*/  MUFU.TANH R90, R90 ;  /* 0x0000005a005a7308 */ /* 0x000ee20000002400 */
[----:B------:R-:W-:Y:S02]  /*14cc0*/  ISETP.GT.AND P2, PT, R40, 0x30, PT ;  /* 0x000000302800780c */ /* 0x000fe40003f44270 */
[----:B----4-:R-:W-:Y:S02]  /*14cd0*/  FSEL R99, R99, -INF , P5 ;  /* 0xff80000063637808 */ /* 0x010fe40002800000 */
[----:B------:R-:W-:-:S03]  /*14ce0*/  FMNMX.FTZ R12, R55, R12, !PT ;  /* 0x0000000c370c7209 */ /* 0x000fc60007810000 */
[----:B------:R-:W4:Y:S01]  /*14cf0*/  MUFU.TANH R101, R101 ;  /* 0x0000006500657308 */ /* 0x000f220000002400 */
[----:B------:R-:W-:Y:S01]  /*14d00*/  FMUL.FTZ R57, R61, UR6 ;  /* 0x000000063d397c20 */ /* 0x000fe20008410000 */
[----:B-1----:R-:W-:Y:S01]  /*14d10*/  FSEL R97, R97, -INF , P3 ;  /* 0xff80000061617808 */ /* 0x002fe20001800000 */
[----:B------:R-:W-:-:S05]  /*14d20*/  FMUL.FTZ R93, R95, UR6 ;  /* 0x000000065f5d7c20 */ /* 0x000fca0008410000 */
[----:B------:R-:W1:Y:S01]  /*14d30*/  MUFU.TANH R92, R92 ;  /* 0x0000005c005c7308 */ /* 0x000e620000002400 */
[----:B------:R-:W-:Y:S02]  /*14d40*/  ISETP.GT.AND P3, PT, R40, 0x31, PT ;  /* 0x000000312800780c */ /* 0x000fe40003f64270 */
[----:B------:R-:W-:Y:S02]  /*14d50*/  FSEL R61, R88, -INF , P2 ;  /* 0xff800000583d7808 */ /* 0x000fe40001000000 */
[----:B------:R-:W-:-:S03]  /*14d60*/  FMNMX.FTZ R14, R99, R12, !PT ;  /* 0x0000000c630e7209 */ /* 0x000fc60007810000 */
[----:B------:R-:W1:Y:S01]  /*14d70*/  MUFU.TANH R91, R91 ;  /* 0x0000005b005b7308 */ /* 0x000e620000002400 */
[----:B0-----:R-:W-:Y:S02]  /*14d80*/  FSEL R13, R102, -INF , P4 ;  /* 0xff800000660d7808 */ /* 0x001fe40002000000 */
[----:B------:R-:W-:-:S05]  /*14d90*/  ISETP.GT.AND P4, PT, R40, 0x38, PT ;  /* 0x000000382800780c */ /* 0x000fca0003f84270 */
[----:B------:R-:W0:Y:S01]  /*14da0*/  MUFU.TANH R72, R72 ;  /* 0x0000004800487308 */ /* 0x000e220000002400 */
[----:B------:R-:W-:Y:S02]  /*14db0*/  FSEL R105, R89, -INF , P3 ;  /* 0xff80000059697808 */ /* 0x000fe40001800000 */
[----:B------:R-:W-:-:S05]  /*14dc0*/  FMNMX.FTZ R14, R61, R14, !PT ;  /* 0x0000000e3d0e7209 */ /* 0x000fca0007810000 */
[----:B------:R-:W0:Y:S01]  /*14dd0*/  MUFU.TANH R103, R103 ;  /* 0x0000006700677308 */ /* 0x000e220000002400 */
[----:B--2---:R-:W-:Y:S02]  /*14de0*/  FSEL R21, R100, -INF , P5 ;  /* 0xff80000064157808 */ /* 0x004fe40002800000 */
[----:B------:R-:W-:-:S05]  /*14df0*/  ISETP.GT.AND P5, PT, R40, 0x39, PT ;  /* 0x000000392800780c */ /* 0x000fca0003fa4270 */
[----:B------:R-:W2:Y:S01]  /*14e00*/  MUFU.TANH R73, R73 ;  /* 0x0000004900497308 */ /* 0x000ea20000002400 */
[----:B---3--:R-:W-:Y:S02]  /*14e10*/  FSEL R107, R90, -INF , P4 ;  /* 0xff8000005a6b7808 */ /* 0x008fe40002000000 */
[----:B------:R-:W-:-:S05]  /*14e20*/  FMNMX.FTZ R14, R105, R14, !PT ;  /* 0x0000000e690e7209 */ /* 0x000fca0007810000 */
[----:B------:R-:W3:Y:S01]  /*14e30*/  MUFU.TANH R93, R93 ;  /* 0x0000005d005d7308 */ /* 0x000ee20000002400 */
[----:B----4-:R-:W-:Y:S02]  /*14e40*/  FSEL R101, R101, -INF , P2 ;  /* 0xff80000065657808 */ /* 0x010fe40001000000 */
[----:B------:R-:W-:-:S05]  /*14e50*/  ISETP.GT.AND P2, PT, R40, 0x40, PT ;  /* 0x000000402800780c */ /* 0x000fca0003f44270 */
[----:B------:R-:W4:Y:S01]  /*14e60*/  MUFU.TANH R74, R74 ;  /* 0x0000004a004a7308 */ /* 0x000f220000002400 */
[----:B-1----:R-:W-:Y:S02]  /*14e70*/  FSEL R109, R92, -INF , P5 ;  /* 0xff8000005c6d7808 */ /* 0x002fe40002800000 */
[----:B------:R-:W-:-:S05]  /*14e80*/  FMNMX.FTZ R14, R107, R14, !PT ;  /* 0x0000000e6b0e7209 */ /* 0x000fca0007810000 */
[----:B------:R-:W1:Y:S01]  /*14e90*/  MUFU.TANH R94, R94 ;  /* 0x0000005e005e7308 */ /* 0x000e620000002400 */
[----:B------:R-:W-:Y:S02]  /*14ea0*/  FSEL R91, R91, -INF , P3 ;  /* 0xff8000005b5b7808 */ /* 0x000fe40001800000 */
[----:B------:R-:W-:-:S05]  /*14eb0*/  ISETP.GT.AND P3, PT, R40, 0x41, PT ;  /* 0x000000412800780c */ /* 0x000fca0003f64270 */
[----:B------:R-:W1:Y:S01]  /*14ec0*/  MUFU.TANH R76, R76 ;  /* 0x0000004c004c7308 */ /* 0x000e620000002400 */
[----:B0-----:R-:W-:Y:S02]  /*14ed0*/  FSEL R111, R72, -INF , P2 ;  /* 0xff800000486f7808 */ /* 0x001fe40001000000 */
[----:B------:R-:W-:-:S05]  /*14ee0*/  FMNMX.FTZ R14, R109, R14, !PT ;  /* 0x0000000e6d0e7209 */ /* 0x000fca0007810000 */
[----:B------:R-:W0:Y:S01]  /*14ef0*/  MUFU.TANH R75, R75 ;  /* 0x0000004b004b7308 */ /* 0x000e220000002400 */
[----:B------:R-:W-:Y:S01]  /*14f00*/  FMUL.FTZ R95, R66, UR6 ;  /* 0x00000006425f7c20 */ /* 0x000fe20008410000 */
[----:B------:R-:W-:Y:S01]  /*14f10*/  FSEL R103, R103, -INF , P4 ;  /* 0xff80000067677808 */ /* 0x000fe20002000000 */
[----:B------:R-:W-:-:S05]  /*14f20*/  FMUL.FTZ R66, R67, UR6 ;  /* 0x0000000643427c20 */ /* 0x000fca0008410000 */
[----:B------:R-:W0:Y:S01]  /*14f30*/  MUFU.TANH R77, R77 ;  /* 0x0000004d004d7308 */ /* 0x000e220000002400 */
[----:B------:R-:W-:Y:S01]  /*14f40*/  ISETP.GT.AND P4, PT, R40, 0x48, PT ;  /* 0x000000482800780c */ /* 0x000fe20003f84270 */
[----:B------:R-:W-:Y:S01]  /*14f50*/  FMUL.FTZ R67, R69, UR6 ;  /* 0x0000000645437c20 */ /* 0x000fe20008410000 */
[----:B--2---:R-:W-:Y:S02]  /*14f60*/  FSEL R113, R73, -INF , P3 ;  /* 0xff80000049717808 */ /* 0x004fe40001800000 */
[----:B------:R-:W-:-:S03]  /*14f70*/  FMNMX.FTZ R14, R111, R14, !PT ;  /* 0x0000000e6f0e7209 */ /* 0x000fc60007810000 */
[----:B------:R-:W2:Y:S01]  /*14f80*/  MUFU.TANH R78, R78 ;  /* 0x0000004e004e7308 */ /* 0x000ea20000002400 */
[----:B------:R-:W-:Y:S01]  /*14f90*/  FMUL.FTZ R69, R71, UR6 ;  /* 0x0000000647457c20 */ /* 0x000fe20008410000 */
[----:B------:R-:W-:Y:S01]  /*14fa0*/  FMUL.FTZ R71, R58, UR6 ;  /* 0x000000063a477c20 */ /* 0x000fe20008410000 */
[----:B---3--:R-:W-:-:S05]  /*14fb0*/  FSEL R93, R93, -INF , P5 ;  /* 0xff8000005d5d7808 */ /* 0x008fca0002800000 */
[----:B------:R-:W3:Y:S01]  /*14fc0*/  MUFU.TANH R64, R64 ;  /* 0x0000004000407308 */ /* 0x000ee20000002400 */
[----:B------:R-:W-:Y:S01]  /*14fd0*/  FMUL.FTZ R58, R60, UR6 ;  /* 0x000000063c3a7c20 */ /* 0x000fe20008410000 */
[----:B------:R-:W-:Y:S01]  /*14fe0*/  ISETP.GT.AND P5, PT, R40, 0x49, PT ;  /* 0x000000492800780c */ /* 0x000fe20003fa4270 */
[----:B------:R-:W-:Y:S01]  /*14ff0*/  FMUL.FTZ R60, R62, UR6 ;  /* 0x000000063e3c7c20 */ /* 0x000fe20008410000 */
[----:B----4-:R-:W-:Y:S02]  /*15000*/  FSEL R129, R74, -INF , P4 ;  /* 0xff8000004a817808 */ /* 0x010fe40002000000 */
[----:B------:R-:W-:Y:S02]  /*15010*/  FMNMX.FTZ R14, R113, R14, !PT ;  /* 0x0000000e710e7209 */ /* 0x000fe40007810000 */
[----:B------:R-:W4:Y:S01]  /*15020*/  MUFU.TANH R79, R79 ;  /* 0x0000004f004f7308 */ /* 0x000f220000002400 */
[----:B------:R-:W-:Y:S01]  /*15030*/  FMUL.FTZ R62, R33, UR6 ;  /* 0x00000006213e7c20 */ /* 0x000fe20008410000 */
[----:B-1----:R-:W-:-:S06]  /*15040*/  FSEL R33, R94, -INF , P2 ;  /* 0xff8000005e217808 */ /* 0x002fcc0001000000 */
[----:B------:R-:W1:Y:S01]  /*15050*/  MUFU.TANH R65, R65 ;  /* 0x0000004100417308 */ /* 0x000e620000002400 */
[----:B------:R-:W-:Y:S02]  /*15060*/  ISETP.GT.AND P2, PT, R40, 0x50, PT ;  /* 0x000000502800780c */ /* 0x000fe40003f44270 */
[----:B------:R-:W-:Y:S02]  /*15070*/  FSEL R131, R76, -INF , P5 ;  /* 0xff8000004c837808 */ /* 0x000fe40002800000 */
[----:B------:R-:W-:-:S03]  /*15080*/  FMNMX.FTZ R14, R129, R14, !PT ;  /* 0x0000000e810e7209 */ /* 0x000fc60007810000 */
[----:B------:R-:W1:Y:S01]  /*15090*/  MUFU.TANH R95, R95 ;  /* 0x0000005f005f7308 */ /* 0x000e620000002400 */
[----:B------:R-:W-:Y:S01]  /*150a0*/  WARPGROUP.ARRIVE ;  /* 0x00000000000079c5 */ /* 0x000fe20000000000 */
[----:B0-----:R-:W-:-:S06]  /*150b0*/  FSEL R75, R75, -INF , P3 ;  /* 0xff8000004b4b7808 */ /* 0x001fcc0001800000 */
[----:B------:R-:W0:Y:S01]  /*150c0*/  MUFU.TANH R67, R67 ;  /* 0x0000004300437308 */ /* 0x000e220000002400 */
[----:B------:R-:W-:Y:S01]  /*150d0*/  ISETP.GT.AND P3, PT, R40, 0x51, PT ;  /* 0x000000512800780c */ /* 0x000fe20003f64270 */
[----:B------:R-:W-:Y:S01]  /*150e0*/  HGMMA.64x16x16.F32.BF16 R24, gdesc[UR20], R24, gsb0 ;  /* 0x00200000141879f0 */ /* 0x000fe20008001818 */
[----:B------:R-:W-:Y:S02]  /*150f0*/  FSEL R133, R77, -INF , P2 ;  /* 0xff8000004d857808 */ /* 0x000fe40001000000 */
[----:B------:R-:W-:-:S03]  /*15100*/  FMNMX.FTZ R14, R131, R14, !PT ;  /* 0x0000000e830e7209 */ /* 0x000fc60007810000 */
[----:B------:R-:W-:Y:S01]  /*15110*/  MUFU.TANH R66, R66 ;  /* 0x0000004200427308 */ /* 0x000fe20000002400 */
        /* <DEDUP_REMOVED lines=18> */
[----:B--2---:R-:W-:Y:S02]  /*15240*/  FSEL R141, R56, -INF , P2 ;  /* 0xff800000388d7808 */ /* 0x004fe40001000000 */
[----:B------:R-:W-:-:S05]  /*15250*/  FMNMX.FTZ R14, R139, R14, !PT ;  /* 0x0000000e8b0e7209 */ /* 0x000fca0007810000 */
[----:B------:R-:W2:Y:S01]  /*15260*/  MUFU.TANH R57, R57 ;  /* 0x0000003900397308 */ /* 0x000ea20000002400 */
[----:B---3--:R-:W-:-:S07]  /*15270*/  FSEL R73, R68, -INF , P4 ;  /* 0xff80000044497808 */ /* 0x008fce0002000000 */
[----:B------:R-:W3:Y:S01]  /*15280*/  MUFU.TANH R70, R70 ;  /* 0x0000004600467308 */ /* 0x000ee20000002400 */
[----:B------:R-:W-:-:S07]  /*15290*/  ISETP.GT.AND P4, PT, R40, 0x68, PT ;  /* 0x000000682800780c */ /* 0x000fce0003f84270 */
[----:B------:R4:W-:Y:S01]  /*152a0*/  MUFU.TANH R12, R63 ;  /* 0x0000003f000c7308 */ /* 0x0009e20000002400 */
[----:B------:R-:W-:-:S07]  /*152b0*/  FMNMX.FTZ R14, R141, R14, !PT ;  /* 0x0000000e8d0e7209 */ /* 0x000fce0007810000 */
[----:B------:R-:W3:Y:S01]  /*152c0*/  MUFU.TANH R48, R48 ;  /* 0x0000003000307308 */ /* 0x000ee20000002400 */
[----:B----4-:R-:W-:Y:S02]  /*152d0*/  FSEL R63, R66, -INF , P3 ;  /* 0xff800000423f7808 */ /* 0x010fe40001800000 */
[----:B------:R-:W-:-:S05]  /*152e0*/  ISETP.GT.AND P3, PT, R40, 0x61, PT ;  /* 0x000000612800780c */ /* 0x000fca0003f64270 */
[----:B------:R-:W4:Y:S01]  /*152f0*/  MUFU.TANH R60, R60 ;  /* 0x0000003c003c7308 */ /* 0x000f220000002400 */
[----:B------:R-:W-:Y:S02]  /*15300*/  FSEL R143, R6, -INF , P3 ;  /* 0xff800000068f7808 */ /* 0x000fe40001800000 */
[----:B-1----:R-:W-:-:S05]  /*15310*/  FSEL R69, R69, -INF , P5 ;  /* 0xff80000045457808 */ /* 0x002fca0002800000 */
[----:B------:R-:W1:Y:S01]  /*15320*/  MUFU.TANH R49, R49 ;  /* 0x0000003100317308 */ /* 0x000e620000002400 */
[----:B------:R-:W-:Y:S02]  /*15330*/  ISETP.GT.AND P5, PT, R40, 0x69, PT ;  /* 0x000000692800780c */ /* 0x000fe40003fa4270 */
[----:B------:R-:W-:Y:S02]  /*15340*/  FSEL R145, R58, -INF , P4 ;  /* 0xff8000003a917808 */ /* 0x000fe40002000000 */
[----:B------:R-:W-:-:S03]  /*15350*/  FMNMX.FTZ R14, R143, R14, !PT ;  /* 0x0000000e8f0e7209 */ /* 0x000fc60007810000 */
[----:B------:R-:W1:Y:S01]  /*15360*/  MUFU.TANH R59, R59 ;  /* 0x0000003b003b7308 */ /* 0x000e620000002400 */
[----:B0-----:R-:W-:Y:S02]  /*15370*/  FSEL R71, R71, -INF , P2 ;  /* 0xff80000047477808 */ /* 0x001fe40001000000 */
[----:B------:R-:W-:Y:S02]  /*15380*/  ISETP.GT.AND P2, PT, R40, 0x70, PT ;  /* 0x000000702800780c */ /* 0x000fe40003f44270 */
[----:B--2--5:R-:W-:Y:S02]  /*15390*/  FSEL R147, R57, -INF , P5 ;  /* 0xff80000039937808 */ /* 0x024fe40002800000 */
[----:B------:R-:W-:Y:S01]  /*153a0*/  FMNMX.FTZ R14, R145, R14, !PT ;  /* 0x0000000e910e7209 */ /* 0x000fe20007810000 */
[----:B------:R-:W0:Y:S01]  /*153b0*/  MUFU.TANH R157, R157 ;  /* 0x0000009d009d7308 */ /* 0x000e220000002400 */
[----:B---3--:R-:W-:Y:S02]  /*153c0*/  FSEL R65, R70, -INF , P3 ;  /* 0xff80000046417808 */ /* 0x008fe40001800000 */
[----:B------:R-:W-:-:S02]  /*153d0*/  ISETP.GT.AND P3, PT, R40, 0x71, PT ;  /* 0x000000712800780c */ /* 0x000fc40003f64270 */
[----:B------:R-:W-:Y:S02]  /*153e0*/  FSEL R151, R48, -INF , P2 ;  /* 0xff80000030977808 */ /* 0x000fe40001000000 */
[----:B------:R-:W-:Y:S01]  /*153f0*/  FMNMX.FTZ R14, R147, R14, !PT ;  /* 0x0000000e930e7209 */ /* 0x000fe20007810000 */
[----:B------:R-:W2:Y:S01]  /*15400*/  MUFU.TANH R159, R159 ;  /* 0x0000009f009f7308 */ /* 0x000ea20000002400 */
[----:B----4-:R-:W-:Y:S02]  /*15410*/  FSEL R67, R60, -INF , P4 ;  /* 0xff8000003c437808 */ /* 0x010fe40002000000 */
[----:B------:R-:W-:Y:S02]  /*15420*/  ISETP.GT.AND P4, PT, R40, 0x78, PT ;  /* 0x000000782800780c */ /* 0x000fe40003f84270 */
[----:B-1----:R-:W-:Y:S02]  /*15430*/  FSEL R149, R49, -INF , P3 ;  /* 0xff80000031957808 */ /* 0x002fe40001800000 */
[----:B------:R-:W-:Y:S01]  /*15440*/  FMNMX.FTZ R14, R151, R14, !PT ;  /* 0x0000000e970e7209 */ /* 0x000fe20007810000 */
[----:B------:R-:W1:Y:S01]  /*15450*/  MUFU.TANH R115, R115 ;  /* 0x0000007300737308 */ /* 0x000e620000002400 */
[----:B------:R-:W-:-:S02]  /*15460*/  FSEL R59, R59, -INF , P5 ;  /* 0xff8000003b3b7808 */ /* 0x000fc40002800000 */
[----:B------:R-:W-:Y:S02]  /*15470*/  ISETP.GT.AND P5, PT, R40, 0x79, PT ;  /* 0x000000792800780c */ /* 0x000fe40003fa4270 */
[----:B------:R-:W-:Y:S02]  /*15480*/  FSEL R153, R36, -INF , P4 ;  /* 0xff80000024997808 */ /* 0x000fe40002000000 */
[----:B------:R-:W-:Y:S01]  /*15490*/  FMNMX.FTZ R14, R149, R14, !PT ;  /* 0x0000000e950e7209 */ /* 0x000fe20007810000 */
[----:B------:R-:W3:Y:S01]  /*154a0*/  MUFU.TANH R161, R161 ;  /* 0x000000a100a17308 */ /* 0x000ee20000002400 */
[----:B------:R-:W-:Y:S02]  /*154b0*/  FSEL R57, R42, -INF , P2 ;  /* 0xff8000002a397808 */ /* 0x000fe40001000000 */
[----:B------:R-:W-:Y:S02]  /*154c0*/  ISETP.GT.AND P2, PT, R40, 0x80, PT ;  /* 0x000000802800780c */ /* 0x000fe40003f44270 */
[----:B------:R-:W-:-:S03]  /*154d0*/  FSEL R155, R4, -INF , P5 ;  /* 0xff800000049b7808 */ /* 0x000fc60002800000 */
[----:B------:R-:W4:Y:S01]  /*154e0*/  MUFU.TANH R117, R117 ;  /* 0x0000007500757308 */ /* 0x000f220000002400 */
[----:B------:R-:W-:Y:S02]  /*154f0*/  FMNMX.FTZ R14, R153, R14, !PT ;  /* 0x0000000e990e7209 */ /* 0x000fe40007810000 */
[----:B------:R-:W-:-:S05]  /*15500*/  FSEL R77, R44, -INF , P3 ;  /* 0xff8000002c4d7808 */ /* 0x000fca0001800000 */
[----:B------:R-:W4:Y:S01]  /*15510*/  MUFU.TANH R163, R163 ;  /* 0x000000a300a37308 */ /* 0x000f220000002400 */
[----:B------:R-:W-:Y:S02]  /*15520*/  ISETP.GT.AND P3, PT, R40, 0x81, PT ;  /* 0x000000812800780c */ /* 0x000fe40003f64270 */
[----:B0-----:R-:W-:Y:S02]  /*15530*/  FSEL R157, R157, -INF , P2 ;  /* 0xff8000009d9d7808 */ /* 0x001fe40001000000 */
[----:B------:R-:W-:-:S03]  /*15540*/  FMNMX.FTZ R14, R155, R14, !PT ;  /* 0x0000000e9b0e7209 */ /* 0x000fc60007810000 */
[----:B------:R-:W0:Y:S01]  /*15550*/  MUFU.TANH R119, R119 ;  /* 0x0000007700777308 */ /* 0x000e220000002400 */
[----:B------:R-:W-:Y:S02]  /*15560*/  FSEL R49, R52, -INF , P4 ;  /* 0xff80000034317808 */ /* 0x000fe40002000000 */
[----:B------:R-:W-:-:S05]  /*15570*/  ISETP.GT.AND P4, PT, R40, 0x88, PT ;  /* 0x000000882800780c */ /* 0x000fca0003f84270 */
[----:B------:R-:W0:Y:S01]  /*15580*/  MUFU.TANH R106, R106 ;  /* 0x0000006a006a7308 */ /* 0x000e220000002400 */
[----:B--2---:R-:W-:Y:S02]  /*15590*/  FSEL R159, R159, -INF , P3 ;  /* 0xff8000009f9f7808 */ /* 0x004fe40001800000 */
[----:B------:R-:W-:-:S05]  /*155a0*/  FMNMX.FTZ R14, R157, R14, !PT ;  /* 0x0000000e9d0e7209 */ /* 0x000fca0007810000 */
[----:B------:R-:W2:Y:S01]  /*155b0*/  MUFU.TANH R62, R62 ;  /* 0x0000003e003e7308 */ /* 0x000ea20000002400 */
[----:B-1----:R-:W-:Y:S01]  /*155c0*/  FSEL R115, R115, -INF , P5 ;  /* 0xff80000073737808 */ /* 0x002fe20002800000 */
[----:B------:R-:W-:Y:S02]  /*155d0*/  WARPGROUP.DEPBAR.LE gsb0, 0x0 ;  /* 0x00008000000079c5 */ /* 0x000fe40000010000 */
[----:B------:R-:W-:Y:S01]  /*155e0*/  ISETP.GT.AND P5, PT, R40, 0x89, PT ;  /* 0x000000892800780c */ /* 0x000fe20003fa4270 */
[----:B------:R-:W-:Y:S01]  /*155f0*/  FMUL.FTZ R24, R24, UR6 ;  /* 0x0000000618187c20 */ /* 0x000fe20008410000 */
[----:B---3--:R-:W-:Y:S02]  /*15600*/  FSEL R161, R161, -INF , P4 ;  /* 0xff800000a1a17808 */ /* 0x008fe40002000000 */
[----:B------:R-:W1:Y:S01]  /*15610*/  MUFU.TANH R104, R104 ;  /* 0x0000006800687308 */ /* 0x000e620000002400 */
[----:B------:R-:W-:Y:S01]  /*15620*/  FMNMX.FTZ R14, R159, R14, !PT ;  /* 0x0000000e9f0e7209 */ /* 0x000fe20007810000 */
[----:B------:R-:W-:Y:S01]  /*15630*/  FMUL.FTZ R38, R38, UR6 ;  /* 0x0000000626267c20 */ /* 0x000fe20008410000 */
[----:B----4-:R-:W-:-:S05]  /*15640*/  FSEL R117, R117, -INF , P2 ;  /* 0xff80000075757808 */ /* 0x010fca0001000000 */
[----:B------:R-:W3:Y:S01]  /*15650*/  MUFU.TANH R46, R46 ;  /* 0x0000002e002e7308 */ /* 0x000ee20000002400 */
[----:B------:R-:W-:Y:S01]  /*15660*/  ISETP.GT.AND P2, PT, R40, 0x90, PT ;  /* 0x000000902800780c */ /* 0x000fe20003f44270 */
[----:B------:R-:W-:Y:S01]  /*15670*/  FMUL.FTZ R4, R25, UR6 ;  /* 0x0000000619047c20 */ /* 0x000fe20008410000 */
[----:B------:R-:W-:Y:S02]  /*15680*/  FSEL R163, R163, -INF , P5 ;  /* 0xff800000a3a37808 */ /* 0x000fe40002800000 */
[----:B------:R-:W-:-:S03]  /*15690*/  FMNMX.FTZ R14, R161, R14, !PT ;  /* 0x0000000ea10e7209 */ /* 0x000fc60007810000 */
[----:B------:R-:W4:Y:S01]  /*156a0*/  MUFU.TANH R54, R54 ;  /* 0x0000003600367308 */ /* 0x000f220000002400 */
[----:B0-----:R-:W-:Y:S01]  /*156b0*/  FSEL R119, R119, -INF , P3 ;  /* 0xff80000077777808 */ /* 0x001fe20001800000 */
[----:B------:R-:W-:Y:S01]  /*156c0*/  FMUL.FTZ R28, R28, UR6 ;  /* 0x000000061c1c7c20 */ /* 0x000fe20008410000 */
[----:B------:R-:W-:-:S05]  /*156d0*/  ISETP.GT.AND P3, PT, R40, 0x91, PT ;  /* 0x000000912800780c */ /* 0x000fca0003f64270 */
[----:B------:R-:W0:Y:S01]  /*156e0*/  MUFU.TANH R34, R34 ;  /* 0x0000002200227308 */ /* 0x000e220000002400 */
[----:B------:R-:W-:Y:S02]  /*156f0*/  FSEL R165, R106, -INF , P2 ;  /* 0xff8000006aa57808 */ /* 0x000fe40001000000 */
[----:B------:R-:W-:-:S05]  /*15700*/  FMNMX.FTZ R14, R163, R14, !PT ;  /* 0x0000000ea30e7209 */ /* 0x000fca0007810000 */
[----:B------:R-:W0:Y:S01]  /*15710*/  MUFU.TANH R50, R50 ;  /* 0x0000003200327308 */ /* 0x000e220000002400 */
[----:B------:R-:W-:Y:S01]  /*15720*/  FSEL R25, R12, -INF , P4 ;  /* 0xff8000000c197808 */ /* 0x000fe20002000000 */
[----:B------:R-:W-:Y:S01]  /*15730*/  FMUL.FTZ R6, R29, UR6 ;  /* 0x000000061d067c20 */ /* 0x000fe20008410000 */
[----:B------:R-:W-:-:S05]  /*15740*/  ISETP.GT.AND P4, PT, R40, 0x98, PT ;  /* 0x000000982800780c */ /* 0x000fca0003f84270 */
[----:B------:R-:W0:Y:S01]  /*15750*/  MUFU.TANH R24, R24 ;  /* 0x0000001800187308 */ /* 0x000e220000002400 */
[----:B--2---:R-:W-:Y:S02]  /*15760*/  FSEL R167, R62, -INF , P3 ;  /* 0xff8000003ea77808 */ /* 0x004fe40001800000 */
[----:B------:R-:W-:-:S05]  /*15770*/  FMNMX.FTZ R14, R165, R14, !PT ;  /* 0x0000000ea50e7209 */ /* 0x000fca0007810000 */
[----:B------:R-:W2:Y:S01]  /*15780*/  MUFU.TANH R38, R38 ;  /* 0x0000002600267308 */ /* 0x000ea20000002400 */
[----:B-1----:R-:W-:Y:S02]  /*15790*/  FSEL R121, R104, -INF , P5 ;  /* 0xff80000068797808 */ /* 0x002fe40002800000 */
[----:B------:R-:W-:-:S05]  /*157a0*/  ISETP.GT.AND P5, PT, R40, 0x99, PT ;  /* 0x000000992800780c */ /* 0x000fca0003fa4270 */
[----:B------:R-:W1:Y:S01]  /*157b0*/  MUFU.TANH R4, R4 ;  /* 0x0000000400047308 */ /* 0x000e620000002400 */
[----:B---3--:R-:W-:Y:S02]  /*157c0*/  FSEL R169, R46, -INF , P4 ;  /* 0xff8000002ea97808 */ /* 0x008fe40002000000 */
[----:B------:R-:W-:-:S05]  /*157d0*/  FMNMX.FTZ R14, R167, R14, !PT ;  /* 0x0000000ea70e7209 */ /* 0x000fca0007810000 */
[----:B------:R-:W3:Y:S01]  /*157e0*/  MUFU.TANH R32, R32 ;  /* 0x0000002000207308 */ /* 0x000ee20000002400 */
[----:B----4-:R-:W-:Y:S02]  /*157f0*/  FSEL R29, R54, -INF , P2 ;  /* 0xff800000361d7808 */ /* 0x010fe40001000000 */
[----:B------:R-:W-:-:S05]  /*15800*/  ISETP.GT.AND P2, PT, R40, 0xa0, PT ;  /* 0x000000a02800780c */ /* 0x000fca0003f44270 */
[----:B------:R-:W4:Y:S01]  /*15810*/  MUFU.TANH R28, R28 ;  /* 0x0000001c001c7308 */ /* 0x000f220000002400 */
[----:B0-----:R-:W-:Y:S02]  /*15820*/  FSEL R171, R34, -INF , P5 ;  /* 0xff80000022ab7808 */ /* 0x001fe40002800000 */
[----:B------:R-:W-:-:S05]  /*15830*/  FMNMX.FTZ R14, R169, R14, !PT ;  /* 0x0000000ea90e7209 */ /* 0x000fca0007810000 */
[----:B------:R-:W0:Y:S01]  /*15840*/  MUFU.TANH R6, R6 ;  /* 0x0000000600067308 */ /* 0x000e220000002400 */
[----:B------:R-:W-:Y:S02]  /*15850*/  FSEL R125, R50, -INF , P3 ;  /* 0xff800000327d7808 */ /* 0x000fe40001800000 */
[----:B------:R-:W-:Y:S02]  /*15860*/  ISETP.GT.AND P3, PT, R40, 0xa1, PT ;  /* 0x000000a12800780c */ /* 0x000fe40003f64270 */
[----:B------:R-:W-:Y:S02]  /*15870*/  FSEL R173, R24, -INF , P2 ;  /* 0xff80000018ad7808 */ /* 0x000fe40001000000 */
[----:B------:R-:W-:Y:S02]  /*15880*/  FMNMX.FTZ R14, R171, R14, !PT ;  /* 0x0000000eab0e7209 */ /* 0x000fe40007810000 */
[----:B--2---:R-:W-:Y:S02]  /*15890*/  FSEL R127, R38, -INF , P4 ;  /* 0xff800000267f7808 */ /* 0x004fe40002000000 */
[----:B------:R-:W-:-:S02]  /*158a0*/  ISETP.GT.AND P4, PT, R40, 0xa8, PT ;  /* 0x000000a82800780c */ /* 0x000fc40003f84270 */
[----:B-1----:R-:W-:Y:S02]  /*158b0*/  FSEL R175, R4, -INF , P3 ;  /* 0xff80000004af7808 */ /* 0x002fe40001800000 */
[----:B------:R-:W-:Y:S02]  /*158c0*/  FMNMX.FTZ R14, R173, R14, !PT ;  /* 0x0000000ead0e7209 */ /* 0x000fe40007810000 */
[----:B---3--:R-:W-:Y:S02]  /*158d0*/  FSEL R123, R32, -INF , P5 ;  /* 0xff800000207b7808 */ /* 0x008fe40002800000 */
[----:B------:R-:W-:Y:S02]  /*158e0*/  ISETP.GT.AND P5, PT, R40, 0xa9, PT ;  /* 0x000000a92800780c */ /* 0x000fe40003fa4270 */
[----:B----4-:R-:W-:Y:S02]  /*158f0*/  FSEL R179, R28, -INF , P4 ;  /* 0xff8000001cb37808 */ /* 0x010fe40002000000 */
[----:B------:R-:W-:-:S02]  /*15900*/  FMNMX.FTZ R14, R175, R14, !PT ;  /* 0x0000000eaf0e7209 */ /* 0x000fc40007810000 */
[----:B0-----:R-:W-:Y:S02]  /*15910*/  FSEL R177, R6, -INF , P5 ;  /* 0xff80000006b17808 */ /* 0x001fe40002800000 */
[----:B------:R-:W-:-:S04]  /*15920*/  FMNMX.FTZ R14, R179, R14, !PT ;  /* 0x0000000eb30e7209 */ /* 0x000fc80007810000 */
[----:B------:R-:W-:-:S05]  /*15930*/  FMNMX.FTZ R14, R177, R14, !PT ;  /* 0x0000000eb10e7209 */ /* 0x000fca0007810000 */
[----:B------:R-:W0:Y:S02]  /*15940*/  SHFL.BFLY PT, R89, R14, 0x2, 0x1f ;  /* 0x0c401f000e597f89 */ /* 0x000e2400000e0000 */
[----:B0-----:R-:W-:-:S05]  /*15950*/  FMNMX.FTZ R12, R14, R89, !PT ;  /* 0x000000590e0c7209 */ /* 0x001fca0007810000 */
[----:B------:R-:W0:Y:S01]  /*15960*/  SHFL.BFLY PT, R89, R12, 0x1, 0x1f ;  /* 0x0c201f000c597f89 */ /* 0x000e2200000e0000 */
[----:B------:R-:W-:Y:S02]  /*15970*/  IMAD.U32 R88, RZ, RZ, UR7 ;  /* 0x00000007ff587e24 */ /* 0x000fe4000f8e00ff */
[----:B------:R-:W-:Y:S01]  /*15980*/  FMUL.FTZ R14, R27, UR6 ;  /* 0x000000061b0e7c20 */ /* 0x000fe20008410000 */
[----:B0-----:R-:W-:-:S04]  /*15990*/  FMNMX.FTZ R89, R12, R89, !PT ;  /* 0x000000590c597209 */ /* 0x001fc80007810000 */
[C---:B------:R-:W-:Y:S01]  /*159a0*/  FSETP.NEU.FTZ.AND P6, PT, R89.reuse, -INF , PT ;  /* 0xff8000005900780b */ /* 0x040fe20003fdd000 */
[----:B------:R-:W-:-:S05]  /*159b0*/  FMUL.FTZ R4, R89, R88 ;  /* 0x0000005859047220 */ /* 0x000fca0000410000 */
[----:B------:R-:W-:-:S05]  /*159c0*/  FSEL R4, R4, RZ, P6 ;  /* 0x000000ff04047208 */ /* 0x000fca0003000000 */
[----:B------:R-:W-:Y:S01]  /*159d0*/  FFMA.FTZ R27, R8, R88, -R4 ;  /* 0x00000058081b7223 */ /* 0x000fe20000010804 */
        /* <DEDUP_REMOVED lines=31> */
[----:B------:R-:W-:Y:S01]  /*15bd0*/  FMNMX.FTZ R8, R117, R8, !PT ;  /* 0x0000000875087209 */ /* 0x000fe20007810000 */
[----:B------:R-:W-:-:S03]  /*15be0*/  FMUL.FTZ R6, R26, UR6 ;  /* 0x000000061a067c20 */ /* 0x000fc60008410000 */
[----:B------:R-:W-:-:S04]  /*15bf0*/  FMNMX.FTZ R8, R119, R8, !PT ;  /* 0x0000000877087209 */ /* 0x000fc80007810000 */
[----:B------:R-:W-:Y:S01]  /*15c00*/  FMNMX.FTZ R8, R25, R8, !PT ;  /* 0x0000000819087209 */ /* 0x000fe20007810000 */
[----:B------:R-:W0:Y:S01]  /*15c10*/  MUFU.TANH R6, R6 ;  /* 0x0000000600067308 */ /* 0x000e220000002400 */
[----:B------:R-:W-:Y:S02]  /*15c20*/  FMUL.FTZ R12, R30, UR6 ;  /* 0x000000061e0c7c20 */ /* 0x000fe40008410000 */
[----:B------:R-:W-:Y:S01]  /*15c30*/  FMNMX.FTZ R8, R121, R8, !PT ;  /* 0x0000000879087209 */ /* 0x000fe20007810000 */
[----:B------:R-:W-:-:S03]  /*15c40*/  FMUL.FTZ R20, R31, UR6 ;  /* 0x000000061f147c20 */ /* 0x000fc60008410000 */
[----:B------:R-:W-:Y:S01]  /*15c50*/  FMNMX.FTZ R8, R29, R8, !PT ;  /* 0x000000081d087209 */ /* 0x000fe20007810000 */
[----:B------:R-:W1:Y:S03]  /*15c60*/  MUFU.TANH R14, R14 ;  /* 0x0000000e000e7308 */ /* 0x000e660000002400 */
[----:B------:R-:W-:-:S05]  /*15c70*/  FMNMX.FTZ R8, R125, R8, !PT ;  /* 0x000000087d087209 */ /* 0x000fca0007810000 */
[----:B------:R-:W2:Y:S01]  /*15c80*/  MUFU.TANH R12, R12 ;  /* 0x0000000c000c7308 */ /* 0x000ea20000002400 */
[----:B------:R-:W-:Y:S01]  /*15c90*/  FMNMX.FTZ R8, R127, R8, !PT ;  /* 0x000000087f087209 */ /* 0x000fe20007810000 */
[-CC-:B------:R-:W-:Y:S01]  /*15ca0*/  FFMA.FTZ R178, R37, R88.reuse, -R4.reuse ;  /* 0x0000005825b27223 */ /* 0x180fe20000010804 */
[-CC-:B------:R-:W-:Y:S01]  /*15cb0*/  FFMA.FTZ R37, R51, R88.reuse, -R4.reuse ;  /* 0x0000005833257223 */ /* 0x180fe20000010804 */
[----:B------:R-:W-:-:S04]  /*15cc0*/  FFMA.FTZ R51, R113, R88, -R4 ;  /* 0x0000005871337223 */ /* 0x000fc80000010804 */
[----:B------:R-:W3:Y:S01]  /*15cd0*/  MUFU.TANH R20, R20 ;  /* 0x0000001400147308 */ /* 0x000ee20000002400 */
[----:B0-----:R-:W-:Y:S02]  /*15ce0*/  FSEL R113, R6, -INF , P2 ;  /* 0xff80000006717808 */ /* 0x001fe40001000000 */
[----:B------:R-:W-:Y:S01]  /*15cf0*/  FMNMX.FTZ R8, R123, R8, !PT ;  /* 0x000000087b087209 */ /* 0x000fe20007810000 */
[--C-:B------:R-:W-:Y:S01]  /*15d00*/  FFMA.FTZ R194, R129, R88, -R4.reuse ;  /* 0x0000005881c27223 */ /* 0x100fe20000010804 */
[----:B-1----:R-:W-:Y:S02]  /*15d10*/  FSEL R129, R14, -INF , P3 ;  /* 0xff8000000e817808 */ /* 0x002fe40001800000 */
[----:B------:R-:W-:Y:S01]  /*15d20*/  FMNMX.FTZ R8, R113, R8, !PT ;  /* 0x0000000871087209 */ /* 0x000fe20007810000 */
[-CC-:B------:R-:W-:Y:S01]  /*15d30*/  FFMA.FTZ R184, R53, R88.reuse, -R4.reuse ;  /* 0x0000005835b87223 */ /* 0x180fe20000010804 */
[----:B------:R-:W-:Y:S01]  /*15d40*/  FFMA.FTZ R53, R131, R88, -R4 ;  /* 0x0000005883357223 */ /* 0x000fe20000010804 */
[----:B--2---:R-:W-:-:S02]  /*15d50*/  FSEL R131, R12, -INF , P4 ;  /* 0xff8000000c837808 */ /* 0x004fc40002000000 */
[----:B------:R-:W-:Y:S01]  /*15d60*/  FMNMX.FTZ R8, R129, R8, !PT ;  /* 0x0000000881087209 */ /* 0x000fe20007810000 */
[-CC-:B------:R-:W-:Y:S01]  /*15d70*/  FFMA.FTZ R186, R55, R88.reuse, -R4.reuse ;  /* 0x0000005837ba7223 */ /* 0x180fe20000010804 */
[----:B------:R-:W-:Y:S02]  /*15d80*/  FFMA.FTZ R55, R135, R88, -R4 ;  /* 0x0000005887377223 */ /* 0x000fe40000010804 */
[----:B------:R-:W-:Y:S02]  /*15d90*/  FMNMX.FTZ R8, R131, R8, !PT ;  /* 0x0000000883087209 */ /* 0x000fe40007810000 */
[----:B---3--:R-:W-:-:S04]  /*15da0*/  FSEL R135, R20, -INF , P5 ;  /* 0xff80000014877808 */ /* 0x008fc80002800000 */
[----:B------:R-:W-:Y:S01]  /*15db0*/  FMNMX.FTZ R8, R135, R8, !PT ;  /* 0x0000000887087209 */ /* 0x000fe20007810000 */
[----:B------:R-:W-:-:S04]  /*15dc0*/  FFMA.FTZ R196, R133, R88, -R4 ;  /* 0x0000005885c47223 */ /* 0x000fc80000010804 */
[----:B------:R-:W0:Y:S01]  /*15dd0*/  SHFL.BFLY PT, R133, R8, 0x2, 0x1f ;  /* 0x0c401f0008857f89 */ /* 0x000e2200000e0000 */
[-CC-:B------:R-:W-:Y:S01]  /*15de0*/  FFMA.FTZ R188, R61, R88.reuse, -R4.reuse ;  /* 0x000000583dbc7223 */ /* 0x180fe20000010804 */
[----:B------:R-:W-:Y:S01]  /*15df0*/  FFMA.FTZ R61, R139, R88, -R4 ;  /* 0x000000588b3d7223 */ /* 0x000fe20000010804 */
[----:B0-----:R-:W-:-:S05]  /*15e00*/  FMNMX.FTZ R6, R8, R133, !PT ;  /* 0x0000008508067209 */ /* 0x001fca0007810000 */
[----:B------:R-:W0:Y:S01]  /*15e10*/  SHFL.BFLY PT, R139, R6, 0x1, 0x1f ;  /* 0x0c201f00068b7f89 */ /* 0x000e2200000e0000 */
[-CC-:B------:R-:W-:Y:S01]  /*15e20*/  FFMA.FTZ R176, R35, R88.reuse, -R4.reuse ;  /* 0x0000005823b07223 */ /* 0x180fe20000010804 */
[----:B------:R-:W-:Y:S01]  /*15e30*/  MUFU.EX2 R27, R27 ;  /* 0x0000001b001b7308 */ /* 0x000fe20000000800 */
[-CC-:B------:R-:W-:Y:S01]  /*15e40*/  FFMA.FTZ R31, R39, R88.reuse, -R4.reuse ;  /* 0x00000058271f7223 */ /* 0x180fe20000010804 */
[----:B------:R-:W-:-:S06]  /*15e50*/  FFMA.FTZ R180, R41, R88, -R4 ;  /* 0x0000005829b47223 */ /* 0x000fcc0000010804 */
[----:B------:R-:W1:Y:S01]  /*15e60*/  MUFU.EX2 R176, R176 ;  /* 0x000000b000b07308 */ /* 0x000e620000000800 */
[----:B------:R-:W-:-:S07]  /*15e70*/  FFMA.FTZ R35, R45, R88, -R4 ;  /* 0x000000582d237223 */ /* 0x000fce0000010804 */
[----:B------:R-:W2:Y:S01]  /*15e80*/  MUFU.EX2 R178, R178 ;  /* 0x000000b200b27308 */ /* 0x000ea20000000800 */
[----:B0-----:R-:W-:-:S07]  /*15e90*/  FMNMX.FTZ R92, R6, R139, !PT ;  /* 0x0000008b065c7209 */ /* 0x001fce0007810000 */
[----:B------:R-:W0:Y:S01]  /*15ea0*/  MUFU.EX2 R31, R31 ;  /* 0x0000001f001f7308 */ /* 0x000e220000000800 */
[C---:B------:R-:W-:Y:S01]  /*15eb0*/  FSETP.NEU.FTZ.AND P2, PT, R92.reuse, -INF , PT ;  /* 0xff8000005c00780b */ /* 0x040fe20003f5d000 */
[-C--:B------:R-:W-:Y:S01]  /*15ec0*/  FMUL.FTZ R14, R92, R88.reuse ;  /* 0x000000585c0e7220 */ /* 0x080fe20000410000 */
[----:B------:R-:W-:-:S04]  /*15ed0*/  FFMA.FTZ R182, R47, R88, -R4 ;  /* 0x000000582fb67223 */ /* 0x000fc80000010804 */
[----:B------:R-:W-:Y:S01]  /*15ee0*/  FSEL R14, R14, RZ, P2 ;  /* 0x000000ff0e0e7208 */ /* 0x000fe20001000000 */
[----:B------:R-:W3:Y:S04]  /*15ef0*/  MUFU.EX2 R180, R180 ;  /* 0x000000b400b47308 */ /* 0x000ee80000000800 */
[----:B------:R-:W-:Y:S01]  /*15f00*/  FFMA.FTZ R6, R3, R88, -R14 ;  /* 0x0000005803067223 */ /* 0x000fe2000001080e */
[----:B-1----:R-:W-:-:S03]  /*15f10*/  FADD.FTZ R3, R176, R27 ;  /* 0x0000001bb0037221 */ /* 0x002fc60000010000 */
[----:B------:R-:W1:Y:S01]  /*15f20*/  MUFU.EX2 R35, R35 ;  /* 0x0000002300237308 */ /* 0x000e620000000800 */
[----:B--2---:R-:W-:Y:S01]  /*15f30*/  FADD.FTZ R34, R178, R3 ;  /* 0x00000003b2227221 */ /* 0x004fe20000010000 */
[-CC-:B------:R-:W-:Y:S01]  /*15f40*/  FFMA.FTZ R39, R83, R88.reuse, -R4.reuse ;  /* 0x0000005853277223 */ /* 0x180fe20000010804 */
[-CC-:B------:R-:W-:Y:S01]  /*15f50*/  FFMA.FTZ R41, R99, R88.reuse, -R4.reuse ;  /* 0x0000005863297223 */ /* 0x180fe20000010804 */
[-CC-:B------:R-:W-:Y:S01]  /*15f60*/  FFMA.FTZ R45, R105, R88.reuse, -R4.reuse ;  /* 0x00000058692d7223 */ /* 0x180fe20000010804 */
[-CC-:B------:R-:W-:Y:S01]  /*15f70*/  FFMA.FTZ R190, R107, R88.reuse, -R4.reuse ;  /* 0x000000586bbe7223 */ /* 0x180fe20000010804 */
[-CC-:B------:R-:W-:Y:S02]  /*15f80*/  FFMA.FTZ R47, R109, R88.reuse, -R4.reuse ;  /* 0x000000586d2f7223 */ /* 0x180fe40000010804 */
        /* <DEDUP_REMOVED lines=24> */
[-CC-:B------:R-:W-:Y:S01]  /*16110*/  FFMA.FTZ R177, R11, R88.reuse, -R14.reuse ;  /* 0x000000580bb17223 */ /* 0x180fe2000001080e */
[-C--:B------:R-:W-:Y:S01]  /*16120*/  FFMA.FTZ R4, R10, R88.reuse, -R14 ;  /* 0x000000580a047223 */ /* 0x080fe2000001080e */
[----:B0-----:R-:W-:Y:S01]  /*16130*/  FADD.FTZ R3, R31, R34 ;  /* 0x000000221f037221 */ /* 0x001fe20000010000 */
[----:B------:R-:W-:-:S03]  /*16140*/  FFMA.FTZ R179, R15, R88, -R14 ;  /* 0x000000580fb37223 */ /* 0x000fc6000001080e */
[----:B---3--:R-:W-:Y:S01]  /*16150*/  FADD.FTZ R34, R180, R3 ;  /* 0x00000003b4227221 */ /* 0x008fe20000010000 */
[----:B------:R-:W0:Y:S03]  /*16160*/  MUFU.EX2 R184, R184 ;  /* 0x000000b800b87308 */ /* 0x000e260000000800 */
[----:B-1----:R-:W-:-:S05]  /*16170*/  FADD.FTZ R3, R35, R34 ;  /* 0x0000002223037221 */ /* 0x002fca0000010000 */
[----:B------:R-:W-:Y:S01]  /*16180*/  MUFU.EX2 R177, R177 ;  /* 0x000000b100b17308 */ /* 0x000fe20000000800 */
[----:B------:R-:W-:-:S07]  /*16190*/  FFMA.FTZ R181, R5, R88, -R14 ;  /* 0x0000005805b57223 */ /* 0x000fce000001080e */
[----:B------:R-:W1:Y:S01]  /*161a0*/  MUFU.EX2 R4, R4 ;  /* 0x0000000400047308 */ /* 0x000e620000000800 */
[----:B--2---:R-:W-:-:S07]  /*161b0*/  FADD.FTZ R36, R182, R3 ;  /* 0x00000003b6247221 */ /* 0x004fce0000010000 */
[----:B------:R-:W2:Y:S01]  /*161c0*/  MUFU.EX2 R39, R39 ;  /* 0x0000002700277308 */ /* 0x000ea20000000800 */
[----:B------:R-:W-:-:S07]  /*161d0*/  FFMA.FTZ R8, R81, R88, -R14 ;  /* 0x0000005851087223 */ /* 0x000fce000001080e */
[----:B------:R-:W3:Y:S01]  /*161e0*/  MUFU.EX2 R179, R179 ;  /* 0x000000b300b37308 */ /* 0x000ee20000000800 */
[----:B----4-:R-:W-:-:S07]  /*161f0*/  FADD.FTZ R3, R37, R36 ;  /* 0x0000002425037221 */ /* 0x010fce0000010000 */
[----:B------:R-:W4:Y:S01]  /*16200*/  MUFU.EX2 R186, R186 ;  /* 0x000000ba00ba7308 */ /* 0x000f220000000800 */
[----:B------:R-:W-:-:S07]  /*16210*/  FFMA.FTZ R183, R7, R88, -R14 ;  /* 0x0000005807b77223 */ /* 0x000fce000001080e */
[----:B------:R-:W4:Y:S01]  /*16220*/  MUFU.EX2 R6, R6 ;  /* 0x0000000600067308 */ /* 0x000f220000000800 */
[----:B0-----:R-:W-:-:S07]  /*16230*/  FADD.FTZ R36, R184, R3 ;  /* 0x00000003b8247221 */ /* 0x001fce0000010000 */
[----:B------:R-:W0:Y:S01]  /*16240*/  MUFU.EX2 R41, R41 ;  /* 0x0000002900297308 */ /* 0x000e220000000800 */
[----:B-1----:R-:W-:Y:S01]  /*16250*/  FADD.FTZ R38, R177, R4 ;  /* 0x00000004b1267221 */ /* 0x002fe20000010000 */
[----:B------:R-:W-:-:S06]  /*16260*/  FFMA.FTZ R10, R85, R88, -R14 ;  /* 0x00000058550a7223 */ /* 0x000fcc000001080e */
[----:B------:R-:W1:Y:S01]  /*16270*/  MUFU.EX2 R181, R181 ;  /* 0x000000b500b57308 */ /* 0x000e620000000800 */
[----:B--2---:R-:W-:-:S07]  /*16280*/  FADD.FTZ R5, R39, R36 ;  /* 0x0000002427057221 */ /* 0x004fce0000010000 */
[----:B------:R-:W2:Y:S01]  /*16290*/  MUFU.EX2 R188, R188 ;  /* 0x000000bc00bc7308 */ /* 0x000ea20000000800 */
[----:B---3--:R-:W-:Y:S01]  /*162a0*/  FADD.FTZ R3, R179, R38 ;  /* 0x00000026b3037221 */ /* 0x008fe20000010000 */
[----:B------:R-:W-:-:S06]  /*162b0*/  FFMA.FTZ R185, R9, R88, -R14 ;  /* 0x0000005809b97223 */ /* 0x000fcc000001080e */
[----:B------:R-:W3:Y:S01]  /*162c0*/  MUFU.EX2 R8, R8 ;  /* 0x0000000800087308 */ /* 0x000ee20000000800 */
[----:B----4-:R-:W-:-:S07]  /*162d0*/  FADD.FTZ R40, R186, R5 ;  /* 0x00000005ba287221 */ /* 0x010fce0000010000 */
[----:B------:R-:W4:Y:S01]  /*162e0*/  MUFU.EX2 R45, R45 ;  /* 0x0000002d002d7308 */ /* 0x000f220000000800 */
[----:B------:R-:W-:Y:S01]  /*162f0*/  FADD.FTZ R38, R6, R3 ;  /* 0x0000000306267221 */ /* 0x000fe20000010000 */
[----:B------:R-:W-:-:S06]  /*16300*/  FFMA.FTZ R12, R97, R88, -R14 ;  /* 0x00000058610c7223 */ /* 0x000fcc000001080e */
        /* <DEDUP_REMOVED lines=26> */
[----:B----4-:R-:W-:Y:S01]  /*164b0*/  FADD.FTZ R42, R192, R5 ;  /* 0x00000005c02a7221 */ /* 0x010fe20000010000 */
[----:B------:R-:W-:-:S06]  /*164c0*/  FADD.FTZ R40, R12, R3 ;  /* 0x000000030c287221 */ /* 0x000fcc0000010000 */
[----:B------:R-:W4:Y:S01]  /*164d0*/  MUFU.EX2 R189, R189 ;  /* 0x000000bd00bd7308 */ /* 0x000f220000000800 */
[----:B------:R-:W-:Y:S01]  /*164e0*/  FFMA.FTZ R26, R93, R88, -R14 ;  /* 0x000000585d1a7223 */ /* 0x000fe2000001080e */
[----:B0-----:R-:W-:Y:S01]  /*164f0*/  FADD.FTZ R3, R51, R42 ;  /* 0x0000002a33037221 */ /* 0x001fe20000010000 */
[----:B------:R-:W-:-:S05]  /*16500*/  @!P1 VIADD R0, R0, 0x34840 ;  /* 0x0003484000009836 */ /* 0x000fca0000000000 */
[----:B------:R-:W0:Y:S01]  /*16510*/  MUFU.EX2 R24, R24 ;  /* 0x0000001800187308 */ /* 0x000e220000000800 */
[----:B-1----:R-:W-:Y:S01]  /*16520*/  FADD.FTZ R5, R187, R40 ;  /* 0x00000028bb057221 */ /* 0x002fe20000010000 */
[----:B------:R-:W-:Y:S01]  /*16530*/  FFMA.FTZ R193, R33, R88, -R14 ;  /* 0x0000005821c17223 */ /* 0x000fe2000001080e */
[----:B--2---:R-:W-:Y:S01]  /*16540*/  FADD.FTZ R42, R194, R3 ;  /* 0x00000003c22a7221 */ /* 0x004fe20000010000 */
[----:B------:R-:W-:-:S04]  /*16550*/  @!P1 PRMT R3, RZ, 0x654, R0 ;  /* 0x00000654ff039816 */ /* 0x000fc80000000000 */
[----:B------:R-:W1:Y:S01]  /*16560*/  MUFU.EX2 R191, R191 ;  /* 0x000000bf00bf7308 */ /* 0x000e620000000800 */
[----:B---3--:R-:W-:Y:S01]  /*16570*/  FADD.FTZ R40, R20, R5 ;  /* 0x0000000514287221 */ /* 0x008fe20000010000 */
[-CC-:B------:R-:W-:Y:S01]  /*16580*/  FFMA.FTZ R28, R75, R88.reuse, -R14.reuse ;  /* 0x000000584b1c7223 */ /* 0x180fe2000001080e */
[----:B------:R4:W-:Y:S05]  /*16590*/  @!P1 SYNCS.ARRIVE.TRANS64.RED.A1T0 RZ, [R3+URZ], RZ ;  /* 0x000000ff03ff99a7 */ /* 0x0009ea000810043f */
[----:B------:R-:W2:Y:S01]  /*165a0*/  MUFU.EX2 R53, R53 ;  /* 0x0000003500357308 */ /* 0x000ea20000000800 */
[----:B------:R-:W-:Y:S01]  /*165b0*/  FFMA.FTZ R195, R43, R88, -R14 ;  /* 0x000000582bc37223 */ /* 0x000fe2000001080e */
[----:B----4-:R-:W-:-:S06]  /*165c0*/  FADD.FTZ R3, R189, R40 ;  /* 0x00000028bd037221 */ /* 0x010fcc0000010000 */
[----:B------:R-:W3:Y:S08]  /*165d0*/  MUFU.EX2 R26, R26 ;  /* 0x0000001a001a7308 */ /* 0x000ef00000000800 */
[----:B------:R-:W4:Y:S01]  /*165e0*/  MUFU.EX2 R196, R196 ;  /* 0x000000c400c47308 */ /* 0x000f220000000800 */
[----:B0-----:R-:W-:Y:S01]  /*165f0*/  FADD.FTZ R44, R24, R3 ;  /* 0x00000003182c7221 */ /* 0x001fe20000010000 */
[----:B------:R-:W-:-:S06]  /*16600*/  FFMA.FTZ R30, R79, R88, -R14 ;  /* 0x000000584f1e7223 */ /* 0x000fcc000001080e */
[----:B------:R-:W0:Y:S08]  /*16610*/  MUFU.EX2 R193, R193 ;  /* 0x000000c100c17308 */ /* 0x000e300000000800 */
        /* <DEDUP_REMOVED lines=11> */
[----:B0-----:R-:W-:Y:S01]  /*166d0*/  FADD.FTZ R3, R193, R46 ;  /* 0x0000002ec1037221 */ /* 0x001fe20000010000 */
[----:B------:R-:W-:-:S06]  /*166e0*/  FFMA.FTZ R199, R73, R88, -R14 ;  /* 0x0000005849c77223 */ /* 0x000fcc000001080e */
[----:B------:R-:W0:Y:S01]  /*166f0*/  MUFU.EX2 R30, R30 ;  /* 0x0000001e001e7308 */ /* 0x000e220000000800 */
[----:B------:R-:W-:-:S07]  /*16700*/  FADD.FTZ R5, R55, R42 ;  /* 0x0000002a37057221 */ /* 0x000fce0000010000 */
        /* <DEDUP_REMOVED lines=21> */
[-CC-:B------:R-:W-:Y:S01]  /*16860*/  FFMA.FTZ R38, R59, R88.reuse, -R14.reuse ;  /* 0x000000583b267223 */ /* 0x180fe2000001080e */
[-CC-:B------:R-:W-:Y:S01]  /*16870*/  FFMA.FTZ R205, R57, R88.reuse, -R14.reuse ;  /* 0x0000005839cd7223 */ /* 0x180fe2000001080e */
[-CC-:B------:R-:W-:Y:S01]  /*16880*/  FFMA.FTZ R77, R77, R88.reuse, -R14.reuse ;  /* 0x000000584d4d7223 */ /* 0x180fe2000001080e */
[----:B------:R-:W-:-:S04]  /*16890*/  FFMA.FTZ R207, R49, R88, -R14 ;  /* 0x0000005831cf7223 */ /* 0x000fc8000001080e */
[----:B------:R-:W2:Y:S01]  /*168a0*/  MUFU.EX2 R201, R201 ;  /* 0x000000c900c97308 */ /* 0x000ea20000000800 */
[-CC-:B------:R-:W-:Y:S01]  /*168b0*/  FFMA.FTZ R40, R115, R88.reuse, -R14.reuse ;  /* 0x0000005873287223 */ /* 0x180fe2000001080e */
[-CC-:B------:R-:W-:Y:S01]  /*168c0*/  FFMA.FTZ R209, R117, R88.reuse, -R14.reuse ;  /* 0x0000005875d17223 */ /* 0x180fe2000001080e */
[-CC-:B------:R-:W-:Y:S01]  /*168d0*/  FFMA.FTZ R42, R119, R88.reuse, -R14.reuse ;  /* 0x00000058772a7223 */ /* 0x180fe2000001080e */
[-CC-:B------:R-:W-:Y:S01]  /*168e0*/  FFMA.FTZ R211, R25, R88.reuse, -R14.reuse ;  /* 0x0000005819d37223 */ /* 0x180fe2000001080e */
[----:B------:R-:W-:-:S03]  /*168f0*/  FFMA.FTZ R44, R121, R88, -R14 ;  /* 0x00000058792c7223 */ /* 0x000fc6000001080e */
        /* <DEDUP_REMOVED lines=9> */
[----:B------:R-:W-:Y:S01]  /*16990*/  FFMA.FTZ R135, R135, R88, -R14 ;  /* 0x0000005887877223 */ /* 0x000fe2000001080e */
[----:B---3--:R-:W-:Y:S01]  /*169a0*/  FADD.FTZ R14, R32, R3 ;  /* 0x00000003200e7221 */ /* 0x008fe20000010000 */
[----:B----4-:R-:W-:-:S05]  /*169b0*/  FADD.FTZ R48, R202, R5 ;  /* 0x00000005ca307221 */ /* 0x010fca0000010000 */
[----:B------:R-:W3:Y:S01]  /*169c0*/  MUFU.EX2 R206, R206 ;  /* 0x000000ce00ce7308 */ /* 0x000ee20000000800 */
[----:B0-----:R-:W-:Y:S01]  /*169d0*/  FADD.FTZ R3, R199, R14 ;  /* 0x0000000ec7037221 */ /* 0x001fe20000010000 */
[----:B------:R-:W-:-:S06]  /*169e0*/  FADD.FTZ R5, R99, R48 ;  /* 0x0000003063057221 */ /* 0x000fcc0000010000 */
[----:B------:R-:W0:Y:S01]  /*169f0*/  MUFU.EX2 R203, R203 ;  /* 0x000000cb00cb7308 */ /* 0x000e220000000800 */
[----:B-1----:R-:W-:Y:S01]  /*16a00*/  FADD.FTZ R14, R34, R3 ;  /* 0x00000003220e7221 */ /* 0x002fe20000010000 */
[----:B--2---:R-:W-:-:S06]  /*16a10*/  FADD.FTZ R46, R204, R5 ;  /* 0x00000005cc2e7221 */ /* 0x004fcc0000010000 */
[----:B------:R-:W1:Y:S01]  /*16a20*/  MUFU.EX2 R107, R107 ;  /* 0x0000006b006b7308 */ /* 0x000e620000000800 */
[----:B------:R-:W-:Y:S01]  /*16a30*/  FADD.FTZ R3, R201, R14 ;  /* 0x0000000ec9037221 */ /* 0x000fe20000010000 */
[----:B------:R-:W-:-:S06]  /*16a40*/  FADD.FTZ R5, R105, R46 ;  /* 0x0000002e69057221 */ /* 0x000fcc0000010000 */
[----:B------:R-:W2:Y:S08]  /*16a50*/  MUFU.EX2 R38, R38 ;  /* 0x0000002600267308 */ /* 0x000eb00000000800 */
[----:B------:R-:W4:Y:S01]  /*16a60*/  MUFU.EX2 R208, R208 ;  /* 0x000000d000d07308 */ /* 0x000f220000000800 */
[----:B------:R-:W-:Y:S01]  /*16a70*/  FADD.FTZ R14, R36, R3 ;  /* 0x00000003240e7221 */ /* 0x000fe20000010000 */
[----:B---3--:R-:W-:-:S06]  /*16a80*/  FADD.FTZ R46, R206, R5 ;  /* 0x00000005ce2e7221 */ /* 0x008fcc0000010000 */
[----:B------:R-:W3:Y:S08]  /*16a90*/  MUFU.EX2 R205, R205 ;  /* 0x000000cd00cd7308 */ /* 0x000ef00000000800 */
[----:B------:R-:W3:Y:S01]  /*16aa0*/  MUFU.EX2 R109, R109 ;  /* 0x0000006d006d7308 */ /* 0x000ee20000000800 */
[----:B0-----:R-:W-:Y:S01]  /*16ab0*/  FADD.FTZ R3, R203, R14 ;  /* 0x0000000ecb037221 */ /* 0x001fe20000010000 */
[----:B-1----:R-:W-:-:S06]  /*16ac0*/  FADD.FTZ R5, R107, R46 ;  /* 0x0000002e6b057221 */ /* 0x002fcc0000010000 */
[----:B------:R-:W0:Y:S08]  /*16ad0*/  MUFU.EX2 R0, R77 ;  /* 0x0000004d00007308 */ /* 0x000e300000000800 */
[----:B------:R-:W1:Y:S01]  /*16ae0*/  MUFU.EX2 R210, R210 ;  /* 0x000000d200d27308 */ /* 0x000e620000000800 */
[----:B--2---:R-:W-:Y:S01]  /*16af0*/  FADD.FTZ R14, R38, R3 ;  /* 0x00000003260e7221 */ /* 0x004fe20000010000 */
[----:B----4-:R-:W-:-:S06]  /*16b00*/  FADD.FTZ R46, R208, R5 ;  /* 0x00000005d02e7221 */ /* 0x010fcc0000010000 */
[----:B------:R-:W2:Y:S08]  /*16b10*/  MUFU.EX2 R207, R207 ;  /* 0x000000cf00cf7308 */ /* 0x000eb00000000800 */
[----:B------:R-:W4:Y:S01]  /*16b20*/  MUFU.EX2 R111, R111 ;  /* 0x0000006f006f7308 */ /* 0x000f220000000800 */
[----:B---3--:R-:W-:Y:S01]  /*16b30*/  FADD.FTZ R3, R205, R14 ;  /* 0x0000000ecd037221 */ /* 0x008fe20000010000 */
[----:B------:R-:W-:-:S06]  /*16b40*/  FADD.FTZ R5, R109, R46 ;  /* 0x0000002e6d057221 */ /* 0x000fcc0000010000 */
        /* <DEDUP_REMOVED lines=20> */
[----:B------:R-:W2:Y:S01]  /*16c90*/  MUFU.EX2 R29, R29 ;  /* 0x0000001d001d7308 */ /* 0x000ea20000000800 */
[----:B---3--:R-:W-:-:S07]  /*16ca0*/  FADD.FTZ R3, R211, R14 ;  /* 0x0000000ed3037221 */ /* 0x008fce0000010000 */
[----:B------:R-:W3:Y:S01]  /*16cb0*/  MUFU.EX2 R139, R175 ;  /* 0x000000af008b7308 */ /* 0x000ee20000000800 */
[----:B------:R-:W-:-:S07]  /*16cc0*/  FADD.FTZ R5, R137, R50 ;  /* 0x0000003289057221 */ /* 0x000fce0000010000 */
[----:B------:R-:W4:Y:S01]  /*16cd0*/  MUFU.EX2 R46, R125 ;  /* 0x0000007d002e7308 */ /* 0x000f220000000800 */
[----:B0-----:R-:W-:Y:S01]  /*16ce0*/  FADD.FTZ R52, R44, R3 ;  /* 0x000000032c347221 */ /* 0x001fe20000010000 */
[----:B-1----:R-:W-:-:S06]  /*16cf0*/  FADD.FTZ R50, R216, R5 ;  /* 0x00000005d8327221 */ /* 0x002fcc0000010000 */
[----:B------:R-:W0:Y:S01]  /*16d00*/  MUFU.EX2 R127, R127 ;  /* 0x0000007f007f7308 */ /* 0x000e220000000800 */
[----:B--2---:R-:W-:-:S07]  /*16d10*/  FADD.FTZ R3, R29, R52 ;  /* 0x000000341d037221 */ /* 0x004fce0000010000 */
[----:B------:R-:W1:Y:S01]  /*16d20*/  MUFU.EX2 R48, R123 ;  /* 0x0000007b00307308 */ /* 0x000e620000000800 */
[----:B---3--:R-:W-:Y:S01]  /*16d30*/  FADD.FTZ R5, R139, R50 ;  /* 0x000000328b057221 */ /* 0x008fe20000010000 */
[----:B------:R-:W-:Y:S01]  /*16d40*/  F2FP.BF16.F32.PACK_AB R177, R4, R177 ;  /* 0x000000b104b1723e */ /* 0x000fe200000010ff */
[----:B----4-:R-:W-:-:S05]  /*16d50*/  FADD.FTZ R4, R46, R3 ;  /* 0x000000032e047221 */ /* 0x010fca0000010000 */
[----:B------:R-:W2:Y:S01]  /*16d60*/  MUFU.EX2 R113, R113 ;  /* 0x0000007100717308 */ /* 0x000ea20000000800 */
[----:B0-----:R-:W-:-:S07]  /*16d70*/  FADD.FTZ R3, R127, R4 ;  /* 0x000000047f037221 */ /* 0x001fce0000010000 */
[----:B------:R-:W0:Y:S01]  /*16d80*/  MUFU.EX2 R50, R129 ;  /* 0x0000008100327308 */ /* 0x000e220000000800 */
[----:B------:R-:W-:Y:S01]  /*16d90*/  F2FP.BF16.F32.PACK_AB R179, R6, R179 ;  /* 0x000000b306b3723e */ /* 0x000fe200000010ff */
[----:B-1----:R-:W-:-:S06]  /*16da0*/  FADD.FTZ R6, R48, R3 ;  /* 0x0000000330067221 */ /* 0x002fcc0000010000 */
[----:B------:R-:W1:Y:S01]  /*16db0*/  MUFU.EX2 R131, R131 ;  /* 0x0000008300837308 */ /* 0x000e620000000800 */
[----:B--2---:R-:W-:-:S07]  /*16dc0*/  FADD.FTZ R3, R113, R6 ;  /* 0x0000000671037221 */ /* 0x004fce0000010000 */
[----:B------:R-:W2:Y:S01]  /*16dd0*/  MUFU.EX2 R4, R135 ;  /* 0x0000008700047308 */ /* 0x000ea20000000800 */
[----:B------:R-:W-:Y:S01]  /*16de0*/  F2FP.BF16.F32.PACK_AB R205, R0, R205 ;  /* 0x000000cd00cd723e */ /* 0x000fe200000010ff */
[----:B0-----:R-:W-:-:S04]  /*16df0*/  FADD.FTZ R0, R50, R3 ;  /* 0x0000000332007221 */ /* 0x001fc80000010000 */
[----:B-1----:R-:W-:Y:S02]  /*16e00*/  FADD.FTZ R3, R131, R0 ;  /* 0x0000000083037221 */ /* 0x002fe40000010000 */
[----:B------:R-:W0:Y:S02]  /*16e10*/  MUFU.EX2 R218, R218 ;  /* 0x000000da00da7308 */ /* 0x000e240000000800 */
[----:B--2---:R-:W-:Y:S01]  /*16e20*/  FADD.FTZ R0, R4, R3 ;  /* 0x0000000304007221 */ /* 0x004fe20000010000 */
[----:B------:R-:W-:-:S05]  /*16e30*/  VIADD R3, R160, 0xfffffffe ;  /* 0xfffffffea0037836 */ /* 0x000fca0000000000 */
[----:B------:R-:W1:Y:S01]  /*16e40*/  MUFU.EX2 R141, R141 ;  /* 0x0000008d008d7308 */ /* 0x000e620000000800 */
[----:B------:R-:W-:Y:S01]  /*16e50*/  ISETP.GE.AND P2, PT, R3, R108, PT ;  /* 0x0000006c0300720c */ /* 0x000fe20003f46270 */
[----:B------:R-:W-:Y:S01]  /*16e60*/  IMAD.U32 R236, RZ, RZ, UR52 ;  /* 0x00000034ffec7e24 */ /* 0x000fe2000f8e00ff */
[----:B------:R-:W-:Y:S01]  /*16e70*/  MOV R237, UR53 ;  /* 0x0000003500ed7c02 */ /* 0x000fe20008000f00 */
[----:B------:R-:W-:Y:S02]  /*16e80*/  IMAD.U32 R234, RZ, RZ, UR48 ;  /* 0x00000030ffea7e24 */ /* 0x000fe4000f8e00ff */
[----:B0-----:R-:W-:Y:S01]  /*16e90*/  FADD.FTZ R14, R218, R5 ;  /* 0x00000005da0e7221 */ /* 0x001fe20000010000 */
[----:B------:R-:W-:Y:S02]  /*16ea0*/  IMAD.U32 R235, RZ, RZ, UR49 ;  /* 0x00000031ffeb7e24 */ /* 0x000fe4000f8e00ff */
[----:B------:R-:W-:Y:S02]  /*16eb0*/  IMAD.U32 R232, RZ, RZ, UR44 ;  /* 0x0000002cffe87e24 */ /* 0x000fe4000f8e00ff */
[----:B------:R-:W-:-:S02]  /*16ec0*/  IMAD.U32 R233, RZ, RZ, UR45 ;  /* 0x0000002dffe97e24 */ /* 0x000fc4000f8e00ff */
[----:B------:R-:W-:Y:S02]  /*16ed0*/  IMAD.U32 R230, RZ, RZ, UR40 ;  /* 0x00000028ffe67e24 */ /* 0x000fe4000f8e00ff */
[----:B------:R-:W-:Y:S01]  /*16ee0*/  IMAD.U32 R231, RZ, RZ, UR41 ;  /* 0x00000029ffe77e24 */ /* 0x000fe2000f8e00ff */
[----:B------:R-:W-:Y:S01]  /*16ef0*/  F2FP.BF16.F32.PACK_AB R176, R27, R176 ;  /* 0x000000b01bb0723e */ /* 0x000fe200000010ff */
[----:B-1----:R-:W-:Y:S01]  /*16f00*/  FADD.FTZ R14, R141, R14 ;  /* 0x0000000e8d0e7221 */ /* 0x002fe20000010000 */
        /* <DEDUP_REMOVED lines=139> */
[----:B------:R-:W-:-:S07]  /*177c0*/  CS2R R24, SRZ ;  /* 0x0000000000187805 */ /* 0x000fce000001ff00 */
.L_x_6850:
[----:B------:R-:W2:Y:S01]  /*177d0*/  LDL R8, [R1+0x18] ;  /* 0x0000180001087983 */ /* 0x000ea20000100800 */
[----:B------:R-:W-:Y:S01]  /*177e0*/  VIADD R222, R7, 0x1 ;  /* 0x0000000107de7836 */ /* 0x000fe20000000000 */
[----:B------:R-:W-:Y:S05]  /*177f0*/  YIELD ;  /* 0x0000000000007946 */ /* 0x000fea0003800000 */
[----:B------:R-:W-:-:S04]  /*17800*/  ISETP.NE.AND P3, PT, R222, 0x2, PT ;  /* 0x00000002de00780c */ /* 0x000fc80003f65270 */
[----:B------:R-:W-:Y:S02]  /*17810*/  SEL R229, RZ, 0x1, P3 ;  /* 0x00000001ffe57807 */ /* 0x000fe40001800000 */
[----:B------:R-:W-:Y:S02]  /*17820*/  SEL R222, R222, RZ, P3 ;  /* 0x000000ffdede7207 */ /* 0x000fe40001800000 */
[----:B------:R-:W-:Y:S02]  /*17830*/  LOP3.LUT R229, R6, R229, RZ, 0x3c, !PT ;  /* 0x000000e506e57212 */ /* 0x000fe400078e3cff */
[----:B--2---:R-:W-:-:S13]  /*17840*/  ISETP.NE.AND P2, PT, R8, RZ, PT ;  /* 0x000000ff0800720c */ /* 0x004fda0003f45270 */
[----:B------:R-:W-:Y:S05]  /*17850*/  @P2 BRA `(.L_x_6841) ;  /* 0x0000000000302947 */ /* 0x000fea0003800000 */
[----:B------:R-:W-:Y:S05]  /*17860*/  @!P0 BRA `(.L_x_6842) ;  /* 0x0000000000048947 */ /* 0x000fea0003800000 */
[----:B------:R-:W-:Y:S01]  /*17870*/  BPT.TRAP 0x1 ;  /* 0x000000040000795c */ /* 0x000fe20000300000 */
.L_x_6842:
[----:B------:R-:W-:Y:S01]  /*17880*/  IMAD R8, R222, 0x8, R2 ;  /* 0x00000008de087824 */ /* 0x000fe200078e0202 */
[----:B------:R-:W-:-:S04]  /*17890*/  SHF.L.U32 R9, R229, 0x1f, RZ ;  /* 0x0000001fe5097819 */ /* 0x000fc800000006ff */
[----:B------:R0:W1:Y:S01]  /*178a0*/  SYNCS.PHASECHK.TRANS64.TRYWAIT P3, [R8+URZ+0x34830], R9 ;  /* 0x03483009080075a7 */ /* 0x000062000806017f */
[----:B------:R-:W-:Y:S05]  /*178b0*/  @!P0 BRA `(.L_x_6843) ;  /* 0x0000000000048947 */ /* 0x000fea0003800000 */
[----:B------:R-:W-:Y:S01]  /*178c0*/  BPT.TRAP 0x1 ;  /* 0x000000040000795c */ /* 0x000fe20000300000 */
.L_x_6843:
[----:B------:R-:W-:Y:S04]  /*178d0*/  BSSY B0, `(.L_x_6841) ;  /* 0x0000004000007945 */ /* 0x000fe80003800000 */
[----:B-1----:R-:W-:Y:S05]  /*178e0*/  @P3 BRA `(.L_x_6844) ;  /* 0x0000000000083947 */ /* 0x002fea0003800000 */
[----:B------:R-:W1:Y:S02]  /*178f0*/  SYNCS.PHASECHK.TRANS64.TRYWAIT P3, [R8+URZ+0x34830], R9 ;  /* 0x03483009080075a7 */ /* 0x000e64000806017f */
[----:B-1----:R-:W-:Y:S05]  /*17900*/  @!P3 BRA `(.L_x_6845) ;  /* 0x0000012400c0b947 */ /* 0x002fea0003800000 */
.L_x_6844:
[----:B------:R-:W-:Y:S05]  /*17910*/  BSYNC B0 ;  /* 0x0000000000007941 */ /* 0x000fea0003800000 */
.L_x_6841:
[----:B01----:R-:W2:Y:S04]  /*17920*/  LDL R8, [R1+0x1c] ;  /* 0x00001c0001087983 */ /* 0x003ea80000100800 */
[----:B------:R-:W3:Y:S01]  /*17930*/  LDL.64 R20, [R1+0x10] ;  /* 0x0000100001147983 */ /* 0x000ee20000100a00 */
[----:B------:R-:W0:Y:S01]  /*17940*/  S2R R10, SR_TID.X ;  /* 0x00000000000a7919 */ /* 0x000e220000002100 */
[----:B------:R-:W-:Y:S05]  /*17950*/  WARPSYNC.ALL ;  /* 0x0000000000007948 */ /* 0x000fea0003800000 */
[----:B------:R-:W-:Y:S01]  /*17960*/  IMAD.MOV.U32 R11, RZ, RZ, 0x40000040 ;  /* 0x40000040ff0b7424 */ /* 0x000fe200078e00ff */
[----:B------:R-:W4:Y:S01]  /*17970*/  LDL.64 R92, [R1+0x8] ;  /* 0x00000800015c7983 */ /* 0x000f220000100a00 */
[----:B0-----:R-:W-:-:S05]  /*17980*/  SHF.R.U32.HI R10, RZ, 0x7, R10 ;  /* 0x00000007ff0a7819 */ /* 0x001fca000001160a */
[----:B------:R-:W-:-:S05]  /*17990*/  VIADD R90, R10, 0x8 ;  /* 0x000000080a5a7836 */ /* 0x000fca0000000000 */
[----:B------:R0:W-:Y:S01]  /*179a0*/  BAR.SYNC.DEFER_BLOCKING R90, 0x100 ;  /* 0x0004005a0000751d */ /* 0x0001e20000010000 */
[----:B------:R-:W-:-:S05]  /*179b0*/  R2UR UR55, R11 ;  /* 0x000000000b3772ca */ /* 0x000fca00000e0000 */
[----:B------:R-:W-:Y:S01]  /*179c0*/  WARPGROUP.ARRIVE ;  /* 0x00000000000079c5 */ /* 0x000fe20000000000 */
[----:B------:R-:W-:Y:S02]  /*179d0*/  IMAD.MOV.U32 R13, RZ, RZ, 0x40000040 ;  /* 0x40000040ff0d7424 */ /* 0x000fe400078e00ff */
[----:B------:R-:W-:-:S03]  /*179e0*/  IMAD.MOV.U32 R9, RZ, RZ, 0x40000040 ;  /* 0x40000040ff097424 */ /* 0x000fc600078e00ff */
[----:B------:R-:W-:Y:S02]  /*179f0*/  R2UR UR59, R13 ;  /* 0x000000000d3b72ca */ /* 0x000fe400000e0000 */
[----:B------:R-:W-:-:S11]  /*17a00*/  R2UR UR7, R9 ;  /* 0x00000000090772ca */ /* 0x000fd600000e0000 */
[----:B------:R-:W-:Y:S02]  /*17a10*/  MOV R11, UR59 ;  /* 0x0000003b000b7c02 */ /* 0x000fe40008000f00 */
[----:B------:R-:W-:Y:S01]  /*17a20*/  UMOV UR59, UR7 ;  /* 0x00000007003b7c82 */ /* 0x000fe20008000000 */
[----:B------:R-:W-:Y:S02]  /*17a30*/  MOV R227, UR38 ;  /* 0x0000002600e37c02 */ /* 0x000fe40008000f00 */
[C---:B------:R-:W-:Y:S02]  /*17a40*/  R2UR UR7, R9.reuse ;  /* 0x00000000090772ca */ /* 0x040fe400000e0000 */
[C---:B------:R-:W-:Y:S02]  /*17a50*/  R2UR UR19, R9.reuse ;  /* 0x00000000091372ca */ /* 0x040fe400000e0000 */
[C---:B------:R-:W-:Y:S02]  /*17a60*/  R2UR UR31, R9.reuse ;  /* 0x00000000091f72ca */ /* 0x040fe400000e0000 */
[----:B------:R-:W-:Y:S01]  /*17a70*/  R2UR UR43, R9 ;  /* 0x00000000092b72ca */ /* 0x000fe200000e0000 */
[----:B--2---:R-:W-:Y:S01]  /*17a80*/  IMAD R10, R222, 0xb00, R8 ;  /* 0x00000b00de0a7824 */ /* 0x004fe200078e0208 */
[----:B---3--:R-:W-:-:S02]  /*17a90*/  R2UR UR22, R20 ;  /* 0x00000000141672ca */ /* 0x008fc400000e0000 */
[----:B------:R-:W-:Y:S02]  /*17aa0*/  R2UR UR23, R21 ;  /* 0x00000000151772ca */ /* 0x000fe400000e0000 */
[----:B------:R-:W-:-:S09]  /*17ab0*/  R2UR UR54, R10 ;  /* 0x000000000a3672ca */ /* 0x000fd200000e0000 */
[----:B------:R-:W-:Y:S02]  /*17ac0*/  UMOV UR52, UR22 ;  /* 0x0000001600347c82 */ /* 0x000fe40008000000 */
[----:B------:R-:W-:Y:S02]  /*17ad0*/  UMOV UR53, UR23 ;  /* 0x0000001700357c82 */ /* 0x000fe40008000000 */
[----:B------:R-:W-:Y:S01]  /*17ae0*/  HGMMA.64x16x16.F32.BF16 R168, gdesc[UR52], RZ, !UPT, gsb0 ;  /* 0x0020000034a879f0 */ /* 0x000fe2000c0018ff */
[C---:B------:R-:W-:Y:S02]  /*17af0*/  VIADD R12, R10.reuse, 0x100 ;  /* 0x000001000a0c7836 */ /* 0x040fe40000000000 */
[----:B------:R-:W-:-:S03]  /*17b00*/  VIADD R8, R10, 0x80 ;  /* 0x000000800a087836 */ /* 0x000fc60000000000 */
[----:B------:R-:W-:Y:S02]  /*17b10*/  R2UR UR58, R12 ;  /* 0x000000000c3a72ca */ /* 0x000fe400000e0000 */
[----:B------:R-:W-:Y:S01]  /*17b20*/  R2UR UR6, R8 ;  /* 0x00000000080672ca */ /* 0x000fe200000e0000 */
[----:B------:R-:W-:Y:S01]  /*17b30*/  UMOV UR56, UR22 ;  /* 0x0000001600387c82 */ /* 0x000fe20008000000 */
[----:B------:R-:W-:-:S09]  /*17b40*/  UMOV UR57, UR23 ;  /* 0x0000001700397c82 */ /* 0x000fd20008000000 */
[----:B0-----:R-:W-:Y:S02]  /*17b50*/  MOV R90, UR58 ;  /* 0x0000003a005a7c02 */ /* 0x001fe40008000f00 */
[----:B------:R-:W-:Y:S01]  /*17b60*/  UMOV UR58, UR6 ;  /* 0x00000006003a7c82 */ /* 0x000fe20008000000 */
[----:B------:R-:W-:Y:S02]  /*17b70*/  WARPGROUP.DEPBAR.LE gsb0, 0x0 ;  /* 0x00008000000079c5 */ /* 0x000fe40000010000 */
[----:B------:R-:W-:-:S06]  /*17b80*/  WARPGROUP.ARRIVE ;  /* 0x00000000000079c5 */ /* 0x000fcc0000000000 */
[----:B------:R-:W-:Y:S01]  /*17b90*/  HGMMA.64x16x16.F32.BF16 R160, gdesc[UR56], RZ, !UPT, gsb0 ;  /* 0x0020000038a079f0 */ /* 0x000fe2000c0018ff */
[----:B------:R-:W-:Y:S02]  /*17ba0*/  R2UR UR59, R11 ;  /* 0x000000000b3b72ca */ /* 0x000fe400000e0000 */
[----:B------:R-:W-:Y:S01]  /*17bb0*/  R2UR UR58, R90 ;  /* 0x000000005a3a72ca */ /* 0x000fe200000e0000 */
[----:B------:R-:W-:Y:S01]  /*17bc0*/  UMOV UR56, UR22 ;  /* 0x0000001600387c82 */ /* 0x000fe20008000000 */
[----:B------:R-:W-:Y:S01]  /*17bd0*/  UMOV UR57, UR23 ;  /* 0x0000001700397c82 */ /* 0x000fe20008000000 */
[----:B------:R-:W-:-:S05]  /*17be0*/  VIADD R8, R10, 0x180 ;  /* 0x000001800a087836 */ /* 0x000fca0000000000 */
[----:B------:R-:W-:Y:S01]  /*17bf0*/  R2UR UR6, R8 ;  /* 0x00000000080672ca */ /* 0x000fe200000e0000 */
[----:B------:R-:W-:-:S05]  /*17c00*/  VIADD R8, R10, 0x300 ;  /* 0x000003000a087836 */ /* 0x000fca0000000000 */
[----:B------:R-:W-:Y:S01]  /*17c10*/  R2UR UR18, R8 ;  /* 0x00000000081272ca */ /* 0x000fe200000e0000 */
[----:B------:R-:W-:Y:S01]  /*17c20*/  VIADD R8, R10, 0x480 ;  /* 0x000004800a087836 */ /* 0x000fe20000000000 */
[----:B------:R-:W-:Y:S02]  /*17c30*/  WARPGROUP.DEPBAR.LE gsb0, 0x0 ;  /* 0x00008000000079c5 */ /* 0x000fe40000010000 */
[----:B------:R-:W-:-:S06]  /*17c40*/  WARPGROUP.ARRIVE ;  /* 0x00000000000079c5 */ /* 0x000fcc0000000000 */
[----:B------:R-:W-:Y:S01]  /*17c50*/  HGMMA.64x16x16.F32.BF16 R152, gdesc[UR56], RZ, !UPT, gsb0 ;  /* 0x00200000389879f0 */ /* 0x000fe2000c0018ff */
[----:B------:R-:W-:Y:S01]  /*17c60*/  R2UR UR30, R8 ;  /* 0x00000000081e72ca */ /* 0x000fe200000e0000 */
[C---:B------:R-:W-:Y:S01]  /*17c70*/  VIADD R8, R10.reuse, 0x2 ;  /* 0x000000020a087836 */ /* 0x040fe20000000000 */
[----:B------:R-:W-:-:S04]  /*17c80*/  IADD3 R12, R10, 0x280, RZ ;  /* 0x000002800a0c7810 */ /* 0x000fc80007ffe0ff */
        /* <DEDUP_REMOVED lines=13> */
[----:B------:R-:W-:-:S04]  /*17d60*/  R2UR UR58, R8 ;  /* 0x00000000083a72ca */ /* 0x000fc800000e0000 */
[----:B------:R-:W-:Y:S01]  /*17d70*/  R2UR UR50, R12 ;  /* 0x000000000c3272ca */ /* 0x000fe200000e0000 */
[----:B------:R-:W-:Y:S01]  /*17d80*/  VIADD R12, R10, 0x202 ;  /* 0x000002020a0c7836 */ /* 0x000fe20000000000 */
[----:B------:R-:W-:Y:S01]  /*17d90*/  MOV R20, UR4 ;  /* 0x0000000400147c02 */ /* 0x000fe20008000f00 */
[----:B------:R-:W-:Y:S01]  /*17da0*/  UMOV UR56, UR22 ;  /* 0x0000001600387c82 */ /* 0x000fe20008000000 */
[----:B------:R-:W-:Y:S01]  /*17db0*/  UMOV UR57, UR23 ;  /* 0x0000001700397c82 */ /* 0x000fe20008000000 */
[----:B------:R-:W-:Y:S02]  /*17dc0*/  MOV R11, UR59 ;  /* 0x0000003b000b7c02 */ /* 0x000fe40008000f00 */
[----:B------:R-:W-:Y:S01]  /*17dd0*/  R2UR UR4, R12 ;  /* 0x000000000c0472ca */ /* 0x000fe200000e0000 */
[----:B------:R-:W-:Y:S01]  /*17de0*/  UMOV UR59, UR7 ;  /* 0x00000007003b7c82 */ /* 0x000fe20008000000 */
[----:B------:R-:W-:Y:S01]  /*17df0*/  MOV R12, UR58 ;  /* 0x0000003a000c7c02 */ /* 0x000fe20008000f00 */
[----:B------:R-:W-:Y:S01]  /*17e00*/  UMOV UR58, UR6 ;  /* 0x00000006003a7c82 */ /* 0x000fe20008000000 */
[----:B------:R-:W-:-:S02]  /*17e10*/  WARPGROUP.DEPBAR.LE gsb0, 0x0 ;  /* 0x00008000000079c5 */ /* 0x000fc40000010000 */
[----:B------:R-:W-:-:S06]  /*17e20*/  WARPGROUP.ARRIVE ;  /* 0x00000000000079c5 */ /* 0x000fcc0000000000 */
[----:B------:R-:W-:Y:S01]  /*17e30*/  HGMMA.64x16x16.F32.BF16 R144, gdesc[UR56], RZ, !UPT, gsb0 ;  /* 0x00200000389079f0 */ /* 0x000fe2000c0018ff */
        /* <DEDUP_REMOVED lines=17> */
[----:B------:R-:W-:Y:S02]  /*17f50*/  WARPGROUP.DEPBAR.LE gsb0, 0x0 ;  /* 0x00008000000079c5 */ /* 0x000fe40000010000 */
[----:B------:R-:W-:-:S06]  /*17f60*/  WARPGROUP.ARRIVE ;  /* 0x00000000000079c5 */ /* 0x000fcc0000000000 */
[----:B------:R-:W-:Y:S01]  /*17f70*/  HGMMA.64x16x16.F32.BF16 R120, gdesc[UR16], RZ, !UPT, gsb0 ;  /* 0x00200000107879f0 */ /* 0x000fe2000c0018ff */
[----:B------:R-:W-:Y:S02]  /*17f80*/  MOV R228, UR39 ;  /* 0x0000002700e47c02 */ /* 0x000fe40008000f00 */
[----:B------:R-:W-:Y:S02]  /*17f90*/  R2UR UR39, R13 ;  /* 0x000000000d2772ca */ /* 0x000fe400000e0000 */
[----:B------:R-:W-:Y:S01]  /*17fa0*/  MOV R226, UR37 ;  /* 0x0000002500e27c02 */ /* 0x000fe20008000f00 */
[----:B------:R-:W-:Y:S01]  /*17fb0*/  UMOV UR37, UR23 ;  /* 0x0000001700257c82 */ /* 0x000fe20008000000 */
[----:B------:R-:W-:Y:S01]  /*17fc0*/  MOV R15, UR36 ;  /* 0x00000024000f7c02 */ /* 0x000fe20008000f00 */
[----:B------:R-:W-:Y:S01]  /*17fd0*/  UMOV UR36, UR22 ;  /* 0x0000001600247c82 */ /* 0x000fe20008000000 */
[----:B------:R-:W-:Y:S02]  /*17fe0*/  WARPGROUP.DEPBAR.LE gsb0, 0x0 ;  /* 0x00008000000079c5 */ /* 0x000fe40000010000 */
[----:B------:R-:W-:-:S06]  /*17ff0*/  WARPGROUP.ARRIVE ;  /* 0x00000000000079c5 */ /* 0x000fcc0000000000 */
[----:B------:R-:W-:Y:S01]  /*18000*/  HGMMA.64x16x16.F32.BF16 R112, gdesc[UR36], RZ, !UPT, gsb0 ;  /* 0x00200000247079f0 */ /* 0x000fe2000c0018ff */
[----:B------:R-:W-:Y:S01]  /*18010*/  VIADD R88, R10, 0x400 ;  /* 0x000004000a587836 */ /* 0x000fe20000000000 */
[----:B------:R-:W-:-:S04]  /*18020*/  R2UR UR27, R89 ;  /* 0x00000000591b72ca */ /* 0x000fc800000e0000 */
        /* <DEDUP_REMOVED lines=9> */
[----:B------:R-:W-:Y:S01]  /*180c0*/  R2UR UR47, R89 ;  /* 0x00000000592f72ca */ /* 0x000fe200000e0000 */
[----:B------:R-:W-:-:S03]  /*180d0*/  IMAD.MOV.U32 R89, RZ, RZ, 0x40000040 ;  /* 0x40000040ff597424 */ /* 0x000fc600078e00ff */
[----:B------:R-:W-:Y:S01]  /*180e0*/  R2UR UR46, R88 ;  /* 0x00000000582e72ca */ /* 0x000fe200000e0000 */
[----:B------:R-:W-:Y:S01]  /*180f0*/  VIADD R88, R10, 0x302 ;  /* 0x000003020a587836 */ /* 0x000fe20000000000 */
[----:B------:R-:W-:Y:S02]  /*18100*/  WARPGROUP.DEPBAR.LE gsb0, 0x0 ;  /* 0x00008000000079c5 */ /* 0x000fe40000010000 */
[----:B------:R-:W-:-:S06]  /*18110*/  WARPGROUP.ARRIVE ;  /* 0x00000000000079c5 */ /* 0x000fcc0000000000 */
[----:B------:R-:W-:Y:S01]  /*18120*/  HGMMA.64x16x16.F32.BF16 R96, gdesc[UR28], RZ, !UPT, gsb0 ;  /* 0x002000001c6079f0 */ /* 0x000fe2000c0018ff */
[----:B------:R-:W-:Y:S01]  /*18130*/  R2UR UR6, R88 ;  /* 0x00000000580672ca */ /* 0x000fe200000e0000 */
[----:B------:R-:W-:Y:S01]  /*18140*/  VIADD R88, R10, 0x402 ;  /* 0x000004020a587836 */ /* 0x000fe20000000000 */
[----:B------:R-:W-:Y:S01]  /*18150*/  R2UR UR7, R89 ;  /* 0x00000000590772ca */ /* 0x000fe200000e0000 */
[----:B------:R-:W-:Y:S01]  /*18160*/  IMAD.MOV.U32 R89, RZ, RZ, 0x40000040 ;  /* 0x40000040ff597424 */ /* 0x000fe200078e00ff */
[----:B------:R-:W-:Y:S02]  /*18170*/  R2UR UR35, R13 ;  /* 0x000000000d2372ca */ /* 0x000fe400000e0000 */
[----:B------:R-:W-:Y:S01]  /*18180*/  R2UR UR14, R88 ;  /* 0x00000000580e72ca */ /* 0x000fe200000e0000 */
[----:B------:R-:W-:Y:S01]  /*18190*/  VIADD R88, R10, 0x502 ;  /* 0x000005020a587836 */ /* 0x000fe20000000000 */
[----:B------:R-:W-:Y:S01]  /*181a0*/  R2UR UR15, R89 ;  /* 0x00000000590f72ca */ /* 0x000fe200000e0000 */
[----:B------:R-:W-:Y:S01]  /*181b0*/  IMAD.MOV.U32 R89, RZ, RZ, 0x40000040 ;  /* 0x40000040ff597424 */ /* 0x000fe200078e00ff */
[----:B------:R-:W-:-:S02]  /*181c0*/  MOV R225, UR21 ;  /* 0x0000001500e17c02 */ /* 0x000fc40008000f00 */
[----:B------:R-:W-:Y:S02]  /*181d0*/  MOV R224, UR20 ;  /* 0x0000001400e07c02 */ /* 0x000fe40008000f00 */
[----:B----4-:R-:W-:Y:S02]  /*181e0*/  R2UR UR20, R92 ;  /* 0x000000005c1472ca */ /* 0x010fe400000e0000 */
        /* <DEDUP_REMOVED lines=26> */
[----:B------:R-:W-:Y:S01]  /*18390*/  IMAD.MOV.U32 R13, RZ, RZ, 0x40000040 ;  /* 0x40000040ff0d7424 */ /* 0x000fe200078e00ff */
[----:B------:R-:W-:Y:S02]  /*183a0*/  WARPGROUP.DEPBAR.LE gsb0, 0x0 ;  /* 0x00008000000079c5 */ /* 0x000fe40000010000 */
[----:B------:R-:W-:-:S06]  /*183b0*/  WARPGROUP.ARRIVE ;  /* 0x00000000000079c5 */ /* 0x000fcc0000000000 */
[----:B------:R-:W-:Y:S01]  /*183c0*/  HGMMA.64x16x16.F32.BF16 R144, gdesc[UR52], R144, gsb0 ;  /* 0x00200000349079f0 */ /* 0x000fe20008001890 */
[----:B------:R-:W-:Y:S02]  /*183d0*/  MOV R21, UR5 ;  /* 0x0000000500157c02 */ /* 0x000fe40008000f00 */
[----:B------:R-:W-:Y:S01]  /*183e0*/  R2UR UR5, R13 ;  /* 0x000000000d0572ca */ /* 0x000fe200000e0000 */
[----:B------:R-:W-:Y:S01]  /*183f0*/  UMOV UR58, UR4 ;  /* 0x00000004003a7c82 */ /* 0x000fe20008000000 */
[----:B------:R-:W-:Y:S01]  /*18400*/  UMOV UR56, UR20 ;  /* 0x0000001400387c82 */ /* 0x000fe20008000000 */
[----:B------:R-:W-:-:S10]  /*18410*/  UMOV UR57, UR21 ;  /* 0x0000001500397c82 */ /* 0x000fd40008000000 */
[----:B------:R-:W-:Y:S01]  /*18420*/  UMOV UR59, UR5 ;  /* 0x00000005003b7c82 */ /* 0x000fe20008000000 */
        /* <DEDUP_REMOVED lines=135> */
[----:B------:R-:W-:-:S09]  /*18ca0*/  UMOV UR9, UR5 ;  /* 0x0000000500097c82 */ /* 0x000fd20008000000 */
[----:B------:R-:W-:Y:S01]  /*18cb0*/  MOV R8, UR10 ;  /* 0x0000000a00087c02 */ /* 0x000fe20008000f00 */
[----:B------:R-:W-:Y:S01]  /*18cc0*/  UMOV UR10, UR6 ;  /* 0x00000006000a7c82 */ /* 0x000fe20008000000 */
[----:B------:R-:W-:Y:S01]  /*18cd0*/  MOV R9, UR11 ;  /* 0x0000000b00097c02 */ /* 0x000fe20008000f00 */
        /* <DEDUP_REMOVED lines=107> */
[----:B------:R-:W-:Y:S02]  /*19390*/  VIADD R8, R10, 0x680 ;  /* 0x000006800a087836 */ /* 0x000fe40000000000 */
[----:B------:R-:W-:-:S03]  /*193a0*/  IMAD.MOV.U32 R9, RZ, RZ, 0x40000040 ;  /* 0x40000040ff097424 */ /* 0x000fc600078e00ff */
[----:B------:R-:W-:Y:S01]  /*193b0*/  R2UR UR10, R8 ;  /* 0x00000000080a72ca */ /* 0x000fe200000e0000 */
[----:B------:R-:W-:Y:S02]  /*193c0*/  WARPGROUP.DEPBAR.LE gsb0, 0x0 ;  /* 0x00008000000079c5 */ /* 0x000fe40000010000 */
[----:B------:R-:W-:-:S06]  /*193d0*/  WARPGROUP.ARRIVE ;  /* 0x00000000000079c5 */ /* 0x000fcc0000000000 */
[----:B------:R-:W-:Y:S01]  /*193e0*/  HGMMA.64x16x16.F32.BF16 R88, gdesc[UR20], R88, gsb0 ;  /* 0x00200000145879f0 */ /* 0x000fe20008001858 */
[----:B------:R-:W-:Y:S01]  /*193f0*/  R2UR UR11, R9 ;  /* 0x00000000090b72ca */ /* 0x000fe200000e0000 */
[----:B------:R-:W-:Y:S02]  /*19400*/  VIADD R8, R10, 0x700 ;  /* 0x000007000a087836 */ /* 0x000fe40000000000 */
[----:B------:R-:W-:-:S03]  /*19410*/  IMAD.MOV.U32 R9, RZ, RZ, 0x40000040 ;  /* 0x40000040ff097424 */ /* 0x000fc600078e00ff */
[----:B------:R-:W-:Y:S01]  /*19420*/  R2UR UR14, R8 ;  /* 0x00000000080e72ca */ /* 0x000fe200000e0000 */
[C---:B------:R-:W-:Y:S01]  /*19430*/  VIADD R8, R10.reuse, 0x780 ;  /* 0x000007800a087836 */ /* 0x040fe20000000000 */
[----:B------:R-:W-:Y:S01]  /*19440*/  R2UR UR15, R9 ;  /* 0x00000000090f72ca */ /* 0x000fe200000e0000 */
[----:B------:R-:W-:Y:S02]  /*19450*/  IMAD.MOV.U32 R9, RZ, RZ, 0x40000040 ;  /* 0x40000040ff097424 */ /* 0x000fe400078e00ff */
        /* <DEDUP_REMOVED lines=48> */
[C---:B------:R-:W-:Y:S01]  /*19760*/  VIADD R8, R10.reuse, 0x702 ;  /* 0x000007020a087836 */ /* 0x040fe20000000000 */
[----:B------:R-:W-:Y:S01]  /*19770*/  R2UR UR21, R9 ;  /* 0x00000000091572ca */ /* 0x000fe200000e0000 */
[----:B------:R-:W-:Y:S02]  /*19780*/  IMAD.MOV.U32 R9, RZ, RZ, 0x40000040 ;  /* 0x40000040ff097424 */ /* 0x000fe400078e00ff */
[----:B------:R-:W-:Y:S02]  /*19790*/  VIADD R12, R10, 0x600 ;  /* 0x000006000a0c7836 */ /* 0x000fe40000000000 */
[----:B------:R-:W-:Y:S01]  /*197a0*/  IMAD.MOV.U32 R13, RZ, RZ, 0x40000040 ;  /* 0x40000040ff0d7424 */ /* 0x000fe200078e00ff */
[----:B------:R-:W-:Y:S02]  /*197b0*/  R2UR UR58, R8 ;  /* 0x00000000083a72ca */ /* 0x000fe400000e0000 */
[----:B------:R-:W-:-:S02]  /*197c0*/  R2UR UR59, R9 ;  /* 0x00000000093b72ca */ /* 0x000fc400000e0000 */
[----:B------:R-:W-:Y:S02]  /*197d0*/  R2UR UR6, R12 ;  /* 0x000000000c0672ca */ /* 0x000fe400000e0000 */
[----:B------:R-:W-:Y:S01]  /*197e0*/  R2UR UR7, R13 ;  /* 0x000000000d0772ca */ /* 0x000fe200000e0000 */
[----:B------:R-:W-:Y:S01]  /*197f0*/  UMOV UR56, UR4 ;  /* 0x0000000400387c82 */ /* 0x000fe20008000000 */
[----:B------:R-:W-:Y:S01]  /*19800*/  UMOV UR57, UR5 ;  /* 0x0000000500397c82 */ /* 0x000fe20008000000 */
[----:B------:R-:W-:Y:S02]  /*19810*/  WARPGROUP.DEPBAR.LE gsb0, 0x0 ;  /* 0x00008000000079c5 */ /* 0x000fe40000010000 */
[----:B------:R-:W-:-:S04]  /*19820*/  WARPGROUP.ARRIVE ;  /* 0x00000000000079c5 */ /* 0x000fc80000000000 */
[----:B------:R-:W-:Y:S02]  /*19830*/  MOV R8, UR59 ;  /* 0x0000003b00087c02 */ /* 0x000fe40008000f00 */
[----:B------:R-:W-:Y:S01]  /*19840*/  MOV R9, UR58 ;  /* 0x0000003a00097c02 */ /* 0x000fe20008000f00 */
[----:B------:R-:W-:Y:S01]  /*19850*/  UMOV UR58, UR6 ;  /* 0x00000006003a7c82 */ /* 0x000fe20008000000 */
[----:B------:R-:W-:Y:S02]  /*19860*/  UMOV UR59, UR7 ;  /* 0x00000007003b7c82 */ /* 0x000fe40008000000 */
        /* <DEDUP_REMOVED lines=226> */
[----:B------:R-:W-:-:S04]  /*1a690*/  MOV R9, 0x40000040 ;  /* 0x4000004000097802 */ /* 0x000fc80000000f00 */
        /* <DEDUP_REMOVED lines=12> */
[----:B------:R-:W-:Y:S01]  /*1a760*/  R2UR UR23, R9 ;  /* 0x00000000091772ca */ /* 0x000fe200000e0000 */
[----:B------:R-:W-:-:S02]  /*1a770*/  WARPGROUP.DEPBAR.LE gsb0, 0x0 ;  /* 0x00008000000079c5 */ /* 0x000fc40000010000 */
        /* <DEDUP_REMOVED lines=92> */
[----:B------:R-:W-:Y:S02]  /*1ad40*/  R2UR UR39, R228 ;  /* 0x00000000e42772ca */ /* 0x000fe400000e0000 */
[----:B------:R-:W-:Y:S02]  /*1ad50*/  R2UR UR38, R227 ;  /* 0x00000000e32672ca */ /* 0x000fe400000e0000 */
[----:B------:R-:W-:Y:S02]  /*1ad60*/  R2UR UR37, R226 ;  /* 0x00000000e22572ca */ /* 0x000fe400000e0000 */
[----:B------:R-:W-:Y:S01]  /*1ad70*/  R2UR UR36, R15 ;  /* 0x000000000f2472ca */ /* 0x000fe200000e0000 */
[----:B------:R-:W-:Y:S02]  /*1ad80*/  WARPGROUP.DEPBAR.LE gsb0, 0x0 ;  /* 0x00008000000079c5 */ /* 0x000fe40000010000 */
[----:B------:R-:W-:-:S12]  /*1ad90*/  @P2 BRA `(.L_x_6846) ;  /* 0x0000000000282947 */ /* 0x000fd80003800000 */
[----:B------:R-:W-:Y:S05]  /*1ada0*/  @!P0 BRA `(.L_x_6847) ;  /* 0x0000000000048947 */ /* 0x000fea0003800000 */
[----:B------:R-:W-:Y:S01]  /*1adb0*/  BPT.TRAP 0x1 ;  /* 0x000000040000795c */ /* 0x000fe20000300000 */
.L_x_6847:
[----:B------:R-:W-:Y:S01]  /*1adc0*/  SHF.L.U32 R6, R6, 0x1f, RZ ;  /* 0x0000001f06067819 */ /* 0x000fe200000006ff */
[----:B------:R-:W-:-:S04]  /*1add0*/  IMAD R8, R7, 0x8, R2 ;  /* 0x0000000807087824 */ /* 0x000fc800078e0202 */
[----:B------:R0:W1:Y:S01]  /*1ade0*/  SYNCS.PHASECHK.TRANS64.TRYWAIT P2, [R8+URZ+0x34850], R6 ;  /* 0x03485006080075a7 */ /* 0x000062000804017f */
[----:B------:R-:W-:Y:S05]  /*1adf0*/  @!P0 BRA `(.L_x_6848) ;  /* 0x0000000000048947 */ /* 0x000fea0003800000 */
[----:B------:R-:W-:Y:S01]  /*1ae00*/  BPT.TRAP 0x1 ;  /* 0x000000040000795c */ /* 0x000fe20000300000 */
.L_x_6848:
[----:B-1----:R-:W-:Y:S05]  /*1ae10*/  @P2 BRA `(.L_x_6846) ;  /* 0x0000000000082947 */ /* 0x002fea0003800000 */
[----:B------:R-:W1:Y:S02]  /*1ae20*/  SYNCS.PHASECHK.TRANS64.TRYWAIT P2, [R8+URZ+0x34850], R6 ;  /* 0x03485006080075a7 */ /* 0x000e64000804017f */
[----:B-1----:R-:W-:Y:S05]  /*1ae30*/  @!P2 BRA `(.L_x_6849) ;  /* 0x000000f00088a947 */ /* 0x002fea0003800000 */
.L_x_6846:
[----:B01----:R-:W-:Y:S01]  /*1ae40*/  VIADD R6, R2, 0x400 ;  /* 0x0000040002067836 */ /* 0x003fe20000000000 */
[----:B------:R-:W-:Y:S05]  /*1ae50*/  WARPSYNC.ALL ;  /* 0x0000000000007948 */ /* 0x000fea0003800000 */
[----:B------:R-:W-:Y:S01]  /*1ae60*/  SHF.R.U32.HI R6, RZ, 0x4, R6 ;  /* 0x00000004ff067819 */ /* 0x000fe20000011606 */
[----:B------:R-:W-:Y:S01]  /*1ae70*/  IMAD.MOV.U32 R9, RZ, RZ, 0x40000040 ;  /* 0x40000040ff097424 */ /* 0x000fe200078e00ff */
[----:B------:R-:W-:Y:S01]  /*1ae80*/  WARPGROUP.ARRIVE ;  /* 0x00000000000079c5 */ /* 0x000fe20000000000 */
[----:B------:R-:W-:Y:S01]  /*1ae90*/  IMAD.MOV.U32 R11, RZ, RZ, 0x40000040 ;  /* 0x40000040ff0b7424 */ /* 0x000fe200078e00ff */
[----:B------:R-:W-:Y:S01]  /*1aea0*/  LOP3.LUT R6, R6, 0x3fff, RZ, 0xc0, !PT ;  /* 0x00003fff06067812 */ /* 0x000fe200078ec0ff */
[----:B------:R-:W-:Y:S01]  /*1aeb0*/  ULDC UR9, c[0x0][0x9d8] ;  /* 0x0002760000097ab9 */ /* 0x000fe20000000800 */
[----:B------:R-:W-:Y:S01]  /*1aec0*/  R2UR UR7, R9 ;  /* 0x00000000090772ca */ /* 0x000fe200000e0000 */
        /* <DEDUP_REMOVED lines=24> */
[----:B------:R-:W-:Y:S01]  /*1b050*/  HGMMA.64x128x16.F32.BF16 R24, R176, gdesc[UR4].tnspB, R24, gsb0 ;  /* 0x41e00004b0187df0 */ /* 0x000fe20008001818 */
[----:B------:R-:W-:Y:S01]  /*1b060*/  R2UR UR6, R10 ;  /* 0x000000000a0672ca */ /* 0x000fe200000e0000 */
[----:B------:R-:W-:Y:S01]  /*1b070*/  VIADD R10, R8, 0x100 ;  /* 0x00000100080a7836 */ /* 0x000fe20000000000 */
[----:B------:R-:W-:Y:S01]  /*1b080*/  R2UR UR7, R11 ;  /* 0x000000000b0772ca */ /* 0x000fe200000e0000 */
[----:B------:R-:W-:Y:S01]  /*1b090*/  IMAD.MOV.U32 R11, RZ, RZ, 0x40000040 ;  /* 0x40000040ff0b7424 */ /* 0x000fe200078e00ff */
[----:B------:R-:W1:Y:S01]  /*1b0a0*/  MUFU.TANH R12, R12 ;  /* 0x0000000c000c7308 */ /* 0x000e620000002400 */
[----:B------:R-:W-:Y:S01]  /*1b0b0*/  FMUL.FTZ R148, R148, UR9 ;  /* 0x0000000994947c20 */ /* 0x000fe20008410000 */
[----:B------:R-:W-:Y:S01]  /*1b0c0*/  FMUL.FTZ R149, R149, UR9 ;  /* 0x0000000995957c20 */ /* 0x000fe20008410000 */
[----:B------:R-:W-:Y:S01]  /*1b0d0*/  FMUL.FTZ R136, R136, UR9 ;  /* 0x0000000988887c20 */ /* 0x000fe20008410000 */
[----:B0-----:R-:W-:Y:S01]  /*1b0e0*/  FMNMX.FTZ R167, R6, R5, !PT ;  /* 0x0000000506a77209 */ /* 0x001fe20007810000 */
[----:B------:R-:W-:Y:S01]  /*1b0f0*/  FMUL.FTZ R137, R137, UR9 ;  /* 0x0000000989897c20 */ /* 0x000fe20008410000 */
[----:B------:R-:W-:Y:S01]  /*1b100*/  FMUL.FTZ R140, R140, UR9 ;  /* 0x000000098c8c7c20 */ /* 0x000fe20008410000 */
[----:B------:R-:W-:Y:S01]  /*1b110*/  FMUL.FTZ R141, R141, UR9 ;  /* 0x000000098d8d7c20 */ /* 0x000fe20008410000 */
[----:B------:R-:W0:Y:S01]  /*1b120*/  MUFU.TANH R13, R13 ;  /* 0x0000000d000d7308 */ /* 0x000e220000002400 */
[----:B------:R-:W-:Y:S01]  /*1b130*/  FMNMX.FTZ R167, R9, R167, !PT ;  /* 0x000000a709a77209 */ /* 0x000fe20007810000 */
[----:B------:R-:W-:Y:S01]  /*1b140*/  FMUL.FTZ R128, R128, UR9 ;  /* 0x0000000980807c20 */ /* 0x000fe20008410000 */
        /* <DEDUP_REMOVED lines=31> */
[----:B------:R-:W-:Y:S01]  /*1b340*/  ULDC UR8, c[0x0][0x988] ;  /* 0x0002620000087ab9 */ /* 0x000fe20000000800 */
        /* <DEDUP_REMOVED lines=50> */
[----:B------:R-:W1:Y:S03]  /*1b670*/  S2R R224, SR_TID.X ;  /* 0x0000000000e07919 */ /* 0x000e660000002100 */
[----:B------:R-:W3:Y:S01]  /*1b680*/  MUFU.TANH R148, R148 ;  /* 0x0000009400947308 */ /* 0x000ee20000002400 */
[----:B0-----:R-:W-:-:S07]  /*1b690*/  FMNMX.FTZ R167, R144, R167, !PT ;  /* 0x000000a790a77209 */ /* 0x001fce0007810000 */
[----:B------:R-:W0:Y:S01]  /*1b6a0*/  MUFU.TANH R149, R149 ;  /* 0x0000009500957308 */ /* 0x000e220000002400 */
[----:B--2---:R-:W-:-:S07]  /*1b6b0*/  FMNMX.FTZ R167, R145, R167, !PT ;  /* 0x000000a791a77209 */ /* 0x004fce0007810000 */
[----:B------:R-:W2:Y:S01]  /*1b6c0*/  MUFU.TANH R136, R136 ;  /* 0x0000008800887308 */ /* 0x000ea20000002400 */
[----:B---3--:R-:W-:-:S07]  /*1b6d0*/  FMNMX.FTZ R167, R148, R167, !PT ;  /* 0x000000a794a77209 */ /* 0x008fce0007810000 */
[----:B------:R-:W3:Y:S01]  /*1b6e0*/  MUFU.TANH R137, R137 ;  /* 0x0000008900897308 */ /* 0x000ee20000002400 */
[----:B0-----:R-:W-:Y:S02]  /*1b6f0*/  FMNMX.FTZ R167, R149, R167, !PT ;  /* 0x000000a795a77209 */ /* 0x001fe40007810000 */
[----:B-1----:R-:W-:-:S05]  /*1b700*/  SHF.R.U32.HI R224, RZ, 0x7, R224 ;  /* 0x00000007ffe07819 */ /* 0x002fca00000116e0 */
[----:B------:R-:W0:Y:S01]  /*1b710*/  MUFU.TANH R140, R140 ;  /* 0x0000008c008c7308 */ /* 0x000e220000002400 */
[----:B--2---:R-:W-:-:S07]  /*1b720*/  FMNMX.FTZ R167, R136, R167, !PT ;  /* 0x000000a788a77209 */ /* 0x004fce0007810000 */
[----:B------:R-:W1:Y:S01]  /*1b730*/  MUFU.TANH R141, R141 ;  /* 0x0000008d008d7308 */ /* 0x000e620000002400 */
[----:B------:R-:W-:Y:S02]  /*1b740*/  WARPGROUP.DEPBAR.LE gsb0, 0x0 ;  /* 0x00008000000079c5 */ /* 0x000fe40000010000 */
[----:B------:R-:W-:Y:S01]  /*1b750*/  WARPGROUP.ARRIVE ;  /* 0x00000000000079c5 */ /* 0x000fe20000000000 */
[----:B---3--:R-:W-:-:S04]  /*1b760*/  FMNMX.FTZ R167, R137, R167, !PT ;  /* 0x000000a789a77209 */ /* 0x008fc80007810000 */
[----:B------:R-:W2:Y:S01]  /*1b770*/  MUFU.TANH R128, R128 ;  /* 0x0000008000807308 */ /* 0x000ea20000002400 */
[----:B------:R-:W-:Y:S01]  /*1b780*/  HGMMA.64x128x16.F32.BF16 R24, R180, gdesc[UR4].tnspB, R24, gsb0 ;  /* 0x41e00004b4187df0 */ /* 0x000fe20008001818 */
[----:B------:R-:W-:Y:S01]  /*1b790*/  R2UR UR6, R10 ;  /* 0x000000000a0672ca */ /* 0x000fe200000e0000 */
[----:B------:R-:W-:Y:S01]  /*1b7a0*/  VIADD R10, R8, 0x180 ;  /* 0x00000180080a7836 */ /* 0x000fe20000000000 */
[----:B------:R-:W-:Y:S01]  /*1b7b0*/  R2UR UR7, R11 ;  /* 0x000000000b0772ca */ /* 0x000fe200000e0000 */
[----:B------:R-:W-:Y:S01]  /*1b7c0*/  IMAD.MOV.U32 R11, RZ, RZ, 0x40000040 ;  /* 0x40000040ff0b7424 */ /* 0x000fe200078e00ff */
[----:B0-----:R-:W-:Y:S02]  /*1b7d0*/  FMNMX.FTZ R167, R140, R167, !PT ;  /* 0x000000a78ca77209 */ /* 0x001fe40007810000 */
[----:B------:R-:W0:Y:S02]  /*1b7e0*/  MUFU.TANH R129, R129 ;  /* 0x0000008100817308 */ /* 0x000e240000002400 */
[----:B-1----:R-:W-:-:S06]  /*1b7f0*/  FMNMX.FTZ R167, R141, R167, !PT ;  /* 0x000000a78da77209 */ /* 0x002fcc0007810000 */
        /* <DEDUP_REMOVED lines=26> */
[----:B------:R-:W2:Y:S08]  /*1b9a0*/  MUFU.TANH R109, R109 ;  /* 0x0000006d006d7308 */ /* 0x000eb00000002400 */
[----:B------:R-:W3:Y:S08]  /*1b9b0*/  MUFU.TANH R96, R96 ;  /* 0x0000006000607308 */ /* 0x000ef00000002400 */
[----:B------:R-:W4:Y:S01]  /*1b9c0*/  MUFU.TANH R97, R97 ;  /* 0x0000006100617308 */ /* 0x000f220000002400 */
[----:B------:R-:W-:-:S02]  /*1b9d0*/  WARPGROUP.DEPBAR.LE gsb0, 0x0 ;  /* 0x00008000000079c5 */ /* 0x000fc40000010000 */
[----:B------:R-:W-:-:S05]  /*1b9e0*/  WARPGROUP.ARRIVE ;  /* 0x00000000000079c5 */ /* 0x000fca0000000000 */
[----:B------:R0:W-:Y:S01]  /*1b9f0*/  MUFU.TANH R167, R88 ;  /* 0x0000005800a77308 */ /* 0x0001e20000002400 */
[----:B------:R-:W-:Y:S01]  /*1ba00*/  HGMMA.64x128x16.F32.BF16 R24, R184, gdesc[UR4].tnspB, R24, gsb0 ;  /* 0x41e00004b8187df0 */ /* 0x000fe20008001818 */
[----:B------:R-:W-:Y:S01]  /*1ba10*/  R2UR UR6, R10 ;  /* 0x000000000a0672ca */ /* 0x000fe200000e0000 */
[----:B------:R-:W-:Y:S01]  /*1ba20*/  VIADD R10, R8, 0x200 ;  /* 0x00000200080a7836 */ /* 0x000fe20000000000 */
[----:B------:R-:W-:Y:S01]  /*1ba30*/  R2UR UR7, R11 ;  /* 0x000000000b0772ca */ /* 0x000fe200000e0000 */
[----:B------:R-:W-:Y:S01]  /*1ba40*/  IMAD.MOV.U32 R11, RZ, RZ, 0x40000040 ;  /* 0x40000040ff0b7424 */ /* 0x000fe200078e00ff */
[----:B0-----:R-:W-:Y:S02]  /*1ba50*/  FMNMX.FTZ R88, R105, R168, !PT ;  /* 0x000000a869587209 */ /* 0x001fe40007810000 */
[----:B------:R-:W0:Y:S02]  /*1ba60*/  MUFU.TANH R100, R100 ;  /* 0x0000006400647308 */ /* 0x000e240000002400 */
[----:B-1----:R-:W-:-:S04]  /*1ba70*/  FMNMX.FTZ R88, R108, R88, !PT ;  /* 0x000000586c587209 */ /* 0x002fc80007810000 */
[----:B--2---:R-:W-:Y:S02]  /*1ba80*/  FMNMX.FTZ R88, R109, R88, !PT ;  /* 0x000000586d587209 */ /* 0x004fe40007810000 */
[----:B------:R-:W1:Y:S02]  /*1ba90*/  MUFU.TANH R101, R101 ;  /* 0x0000006500657308 */ /* 0x000e640000002400 */
[----:B---3--:R-:W-:-:S04]  /*1baa0*/  FMNMX.FTZ R88, R96, R88, !PT ;  /* 0x0000005860587209 */ /* 0x008fc80007810000 */
[----:B----4-:R-:W-:Y:S02]  /*1bab0*/  FMNMX.FTZ R88, R97, R88, !PT ;  /* 0x0000005861587209 */ /* 0x010fe40007810000 */
[----:B------:R1:W2:Y:S02]  /*1bac0*/  MUFU.TANH R168, R89 ;  /* 0x0000005900a87308 */ /* 0x0002a40000002400 */
[----:B0-----:R-:W-:-:S06]  /*1bad0*/  FMNMX.FTZ R88, R100, R88, !PT ;  /* 0x0000005864587209 */ /* 0x001fcc0007810000 */
[----:B------:R-:W0:Y:S01]  /*1bae0*/  MUFU.TANH R92, R92 ;  /* 0x0000005c005c7308 */ /* 0x000e220000002400 */
[----:B-1----:R-:W-:Y:S01]  /*1baf0*/  FMNMX.FTZ R89, R101, R88, !PT ;  /* 0x0000005865597209 */ /* 0x002fe20007810000 */
[----:B------:R-:W-:-:S03]  /*1bb00*/  VIADD R88, R8, 0x280 ;  /* 0x0000028008587836 */ /* 0x000fc60000000000 */
[----:B------:R-:W-:-:S03]  /*1bb10*/  FMNMX.FTZ R89, R167, R89, !PT ;  /* 0x00000059a7597209 */ /* 0x000fc60007810000 */
[----:B------:R-:W1:Y:S01]  /*1bb20*/  MUFU.TANH R93, R93 ;  /* 0x0000005d005d7308 */ /* 0x000e620000002400 */
[----:B--2---:R-:W-:Y:S01]  /*1bb30*/  FMNMX.FTZ R169, R168, R89, !PT ;  /* 0x00000059a8a97209 */ /* 0x004fe20007810000 */
[----:B------:R-:W-:-:S06]  /*1bb40*/  IMAD.MOV.U32 R89, RZ, RZ, 0x40000040 ;  /* 0x40000040ff597424 */ /* 0x000fcc00078e00ff */
        /* <DEDUP_REMOVED lines=15> */
[----:B------:R-:W-:Y:S01]  /*1bc40*/  HGMMA.64x128x16.F32.BF16 R24, R188, gdesc[UR4].tnspB, R24, gsb0 ;  /* 0x41e00004bc187df0 */ /* 0x000fe20008001818 */
[----:B------:R-:W-:Y:S01]  /*1bc50*/  R2UR UR6, R10 ;  /* 0x000000000a0672ca */ /* 0x000fe200000e0000 */
[----:B------:R-:W-:Y:S01]  /*1bc60*/  FMUL.FTZ R10, R170, UR9 ;  /* 0x00000009aa0a7c20 */ /* 0x000fe20008410000 */
[----:B------:R-:W-:Y:S01]  /*1bc70*/  R2UR UR7, R11 ;  /* 0x000000000b0772ca */ /* 0x000fe200000e0000 */
[----:B------:R-:W-:-:S03]  /*1bc80*/  FMUL.FTZ R11, R171, UR9 ;  /* 0x00000009ab0b7c20 */ /* 0x000fc60008410000 */
[----:B------:R-:W-:Y:S08]  /*1bc90*/  MUFU.TANH R151, R151 ;  /* 0x0000009700977308 */ /* 0x000ff00000002400 */
[----:B------:R-:W2:Y:S08]  /*1bca0*/  MUFU.TANH R10, R10 ;  /* 0x0000000a000a7308 */ /* 0x000eb00000002400 */
[----:B------:R-:W3:Y:S08]  /*1bcb0*/  MUFU.TANH R11, R11 ;  /* 0x0000000b000b7308 */ /* 0x000ef00000002400 */
[----:B------:R-:W4:Y:S08]  /*1bcc0*/  MUFU.TANH R138, R138 ;  /* 0x0000008a008a7308 */ /* 0x000f300000002400 */
        /* <DEDUP_REMOVED lines=13> */
[----:B------:R-:W5:Y:S01]  /*1bda0*/  MUFU.TANH R118, R118 ;  /* 0x0000007600767308 */ /* 0x000f620000002400 */
[----:B------:R-:W-:-:S02]  /*1bdb0*/  WARPGROUP.DEPBAR.LE gsb0, 0x0 ;  /* 0x00008000000079c5 */ /* 0x000fc40000010000 */
[----:B------:R-:W-:-:S05]  /*1bdc0*/  WARPGROUP.ARRIVE ;  /* 0x00000000000079c5 */ /* 0x000fca0000000000 */
[----:B------:R-:W5:Y:S01]  /*1bdd0*/  MUFU.TANH R119, R119 ;  /* 0x0000007700777308 */ /* 0x000f620000002400 */
[----:B------:R-:W-:Y:S01]  /*1bde0*/  HGMMA.64x128x16.F32.BF16 R24, R192, gdesc[UR4].tnspB, R24, gsb0 ;  /* 0x41e00004c0187df0 */ /* 0x000fe20008001818 */
[----:B------:R-:W-:Y:S02]  /*1bdf0*/  R2UR UR6, R88 ;  /* 0x00000000580672ca */ /* 0x000fe400000e0000 */
[----:B------:R-:W-:Y:S02]  /*1be00*/  R2UR UR7, R89 ;  /* 0x00000000590772ca */ /* 0x000fe400000e0000 */
[----:B0-----:R-:W-:Y:S02]  /*1be10*/  FMNMX.FTZ R88, R92, R169, !PT ;  /* 0x000000a95c587209 */ /* 0x001fe40007810000 */
[----:B------:R-:W0:Y:S02]  /*1be20*/  MUFU.TANH R106, R106 ;  /* 0x0000006a006a7308 */ /* 0x000e240000002400 */
[----:B-1----:R-:W-:-:S05]  /*1be30*/  FMNMX.FTZ R88, R93, R88, !PT ;  /* 0x000000585d587209 */ /* 0x002fca0007810000 */
[----:B------:R-:W1:Y:S01]  /*1be40*/  SHFL.BFLY PT, R89, R88, 0x2, 0x1f ;  /* 0x0c401f0058597f89 */ /* 0x000e6200000e0000 */
[----:B------:R-:W0:Y:S08]  /*1be50*/  MUFU.TANH R107, R107 ;  /* 0x0000006b006b7308 */ /* 0x000e300000002400 */
[----:B------:R-:W0:Y:S08]  /*1be60*/  MUFU.TANH R110, R110 ;  /* 0x0000006e006e7308 */ /* 0x000e300000002400 */
[----:B------:R-:W0:Y:S01]  /*1be70*/  MUFU.TANH R111, R111 ;  /* 0x0000006f006f7308 */ /* 0x000e220000002400 */
[----:B-1----:R-:W-:-:S07]  /*1be80*/  FMNMX.FTZ R89, R88, R89, !PT ;  /* 0x0000005958597209 */ /* 0x002fce0007810000 */
[----:B------:R-:W1:Y:S01]  /*1be90*/  MUFU.TANH R98, R98 ;  /* 0x0000006200627308 */ /* 0x000e620000002400 */
[----:B------:R-:W2:Y:S07]  /*1bea0*/  SHFL.BFLY PT, R88, R89, 0x1, 0x1f ;  /* 0x0c201f0059587f89 */ /* 0x000eae00000e0000 */
[----:B------:R-:W1:Y:S08]  /*1beb0*/  MUFU.TANH R99, R99 ;  /* 0x0000006300637308 */ /* 0x000e700000002400 */
[----:B------:R-:W1:Y:S08]  /*1bec0*/  MUFU.TANH R102, R102 ;  /* 0x0000006600667308 */ /* 0x000e700000002400 */
[----:B------:R-:W1:Y:S01]  /*1bed0*/  MUFU.TANH R103, R103 ;  /* 0x0000006700677308 */ /* 0x000e620000002400 */
[----:B--2---:R-:W-:Y:S01]  /*1bee0*/  FMNMX.FTZ R89, R89, R88, !PT ;  /* 0x0000005859597209 */ /* 0x004fe20007810000 */
[----:B------:R-:W-:-:S06]  /*1bef0*/  IMAD.U32 R88, RZ, RZ, UR8 ;  /* 0x00000008ff587e24 */ /* 0x000fcc000f8e00ff */
[----:B------:R-:W2:Y:S01]  /*1bf00*/  MUFU.TANH R90, R90 ;  /* 0x0000005a005a7308 */ /* 0x000ea20000002400 */
[C---:B------:R-:W-:Y:S01]  /*1bf10*/  FMUL.FTZ R169, R89.reuse, R88 ;  /* 0x0000005859a97220 */ /* 0x040fe20000410000 */
[----:B------:R-:W-:-:S03]  /*1bf20*/  FADD.FTZ R5, -R89, R5 ;  /* 0x0000000559057221 */ /* 0x000fc60000010100 */
[-CC-:B------:R-:W-:Y:S01]  /*1bf30*/  FFMA.FTZ R176, R6, R88.reuse, -R169.reuse ;  /* 0x0000005806b07223 */ /* 0x180fe200000108a9 */
[-CC-:B------:R-:W-:Y:S01]  /*1bf40*/  FFMA.FTZ R6, R9, R88.reuse, -R169.reuse ;  /* 0x0000005809067223 */ /* 0x180fe200000108a9 */
[-CC-:B------:R-:W-:Y:S01]  /*1bf50*/  FFMA.FTZ R178, R12, R88.reuse, -R169.reuse ;  /* 0x000000580cb27223 */ /* 0x180fe200000108a9 */
[-CC-:B------:R-:W-:Y:S01]  /*1bf60*/  FFMA.FTZ R9, R13, R88.reuse, -R169.reuse ;  /* 0x000000580d097223 */ /* 0x180fe200000108a9 */
[----:B------:R-:W-:Y:S01]  /*1bf70*/  VIADD R12, R8, 0x300 ;  /* 0x00000300080c7836 */ /* 0x000fe20000000000 */
[----:B------:R-:W2:Y:S01]  /*1bf80*/  MUFU.TANH R91, R91 ;  /* 0x0000005b005b7308 */ /* 0x000ea20000002400 */
[----:B------:R-:W-:Y:S02]  /*1bf90*/  IMAD.MOV.U32 R13, RZ, RZ, 0x40000040 ;  /* 0x40000040ff0d7424 */ /* 0x000fe400078e00ff */
[-CC-:B------:R-:W-:Y:S01]  /*1bfa0*/  FFMA.FTZ R93, R93, R88.reuse, -R169.reuse ;  /* 0x000000585d5d7223 */ /* 0x180fe200000108a9 */
[-C--:B------:R-:W-:Y:S01]  /*1bfb0*/  FMUL.FTZ R5, R5, R88.reuse ;  /* 0x0000005805057220 */ /* 0x080fe20000410000 */
[-CC-:B------:R-:W-:Y:S01]  /*1bfc0*/  FFMA.FTZ R180, R21, R88.reuse, -R169.reuse ;  /* 0x0000005815b47223 */ /* 0x180fe200000108a9 */
[-CC-:B------:R-:W-:Y:S01]  /*1bfd0*/  FFMA.FTZ R21, R160, R88.reuse, -R169.reuse ;  /* 0x00000058a0157223 */ /* 0x180fe200000108a9 */
[-CC-:B------:R-:W-:Y:S01]  /*1bfe0*/  FFMA.FTZ R182, R163, R88.reuse, -R169.reuse ;  /* 0x00000058a3b67223 */ /* 0x180fe200000108a9 */
[-CC-:B------:R-:W-:Y:S01]  /*1bff0*/  FFMA.FTZ R141, R141, R88.reuse, -R169.reuse ;  /* 0x000000588d8d7223 */ /* 0x180fe200000108a9 */
[----:B------:R-:W2:Y:S01]  /*1c000*/  MUFU.TANH R94, R94 ;  /* 0x0000005e005e7308 */ /* 0x000ea20000002400 */
[-CC-:B------:R-:W-:Y:S01]  /*1c010*/  FFMA.FTZ R160, R164, R88.reuse, -R169.reuse ;  /* 0x00000058a4a07223 */ /* 0x180fe200000108a9 */
[-CC-:B------:R-:W-:Y:S01]  /*1c020*/  FFMA.FTZ R184, R152, R88.reuse, -R169.reuse ;  /* 0x0000005898b87223 */ /* 0x180fe200000108a9 */
[-CC-:B------:R-:W-:Y:S01]  /*1c030*/  FFMA.FTZ R153, R153, R88.reuse, -R169.reuse ;  /* 0x0000005899997223 */ /* 0x180fe200000108a9 */
[-CC-:B------:R-:W-:Y:S01]  /*1c040*/  FFMA.FTZ R186, R156, R88.reuse, -R169.reuse ;  /* 0x000000589cba7223 */ /* 0x180fe200000108a9 */
[-CC-:B------:R-:W-:Y:S01]  /*1c050*/  FFMA.FTZ R152, R157, R88.reuse, -R169.reuse ;  /* 0x000000589d987223 */ /* 0x180fe200000108a9 */
[-CC-:B------:R-:W-:Y:S01]  /*1c060*/  FFMA.FTZ R188, R144, R88.reuse, -R169.reuse ;  /* 0x0000005890bc7223 */ /* 0x180fe200000108a9 */
[-CC-:B------:R-:W-:Y:S01]  /*1c070*/  FFMA.FTZ R144, R145, R88.reuse, -R169.reuse ;  /* 0x0000005891907223 */ /* 0x180fe200000108a9 */
[----:B------:R-:W2:Y:S01]  /*1c080*/  MUFU.TANH R95, R95 ;  /* 0x0000005f005f7308 */ /* 0x000ea20000002400 */
[-CC-:B------:R-:W-:Y:S01]  /*1c090*/  FFMA.FTZ R190, R148, R88.reuse, -R169.reuse ;  /* 0x0000005894be7223 */ /* 0x180fe200000108a9 */
[-CC-:B------:R-:W-:Y:S01]  /*1c0a0*/  FFMA.FTZ R145, R149, R88.reuse, -R169.reuse ;  /* 0x0000005895917223 */ /* 0x180fe200000108a9 */
[----:B------:R-:W-:-:S05]  /*1c0b0*/  FFMA.FTZ R129, R129, R88, -R169 ;  /* 0x0000005881817223 */ /* 0x000fca00000108a9 */
[----:B------:R-:W-:Y:S08]  /*1c0c0*/  MUFU.EX2 R5, R5 ;  /* 0x0000000500057308 */ /* 0x000ff00000000800 */
[----:B------:R-:W2:Y:S08]  /*1c0d0*/  MUFU.EX2 R176, R176 ;  /* 0x000000b000b07308 */ /* 0x000eb00000000800 */
        /* <DEDUP_REMOVED lines=8> */
[----:B------:R-:W-:Y:S01]  /*1c160*/  FFMA.FTZ R194, R140, R88, -R169 ;  /* 0x000000588cc27223 */ /* 0x000fe200000108a9 */
[----:B------:R-:W-:Y:S01]  /*1c170*/  HGMMA.64x128x16.F32.BF16 R24, R196, gdesc[UR4].tnspB, R24, gsb0 ;  /* 0x41e00004c4187df0 */ /* 0x000fe20008001818 */
[----:B------:R-:W-:Y:S02]  /*1c180*/  R2UR UR6, R12 ;  /* 0x000000000c0672ca */ /* 0x000fe400000e0000 */
[----:B------:R-:W-:Y:S02]  /*1c190*/  R2UR UR7, R13 ;  /* 0x000000000d0772ca */ /* 0x000fe400000e0000 */
[----:B------:R-:W-:Y:S01]  /*1c1a0*/  FMNMX.FTZ R12, R10, R4, !PT ;  /* 0x000000040a0c7209 */ /* 0x000fe20007810000 */
[----:B------:R-:W-:Y:S03]  /*1c1b0*/  MUFU.EX2 R21, R21 ;  /* 0x0000001500157308 */ /* 0x000fe60000000800 */
[----:B---3--:R-:W-:-:S04]  /*1c1c0*/  FMNMX.FTZ R12, R11, R12, !PT ;  /* 0x0000000c0b0c7209 */ /* 0x008fc80007810000 */
        /* <DEDUP_REMOVED lines=18> */
[----:B------:R-:W-:-:S03]  /*1c2f0*/  VIADD R12, R8, 0x380 ;  /* 0x00000380080c7836 */ /* 0x000fc60000000000 */
[----:B------:R-:W-:Y:S01]  /*1c300*/  FMNMX.FTZ R13, R150, R13, !PT ;  /* 0x0000000d960d7209 */ /* 0x000fe20007810000 */
[----:B------:R-:W-:Y:S03]  /*1c310*/  MUFU.EX2 R188, R188 ;  /* 0x000000bc00bc7308 */ /* 0x000fe60000000800 */
[----:B------:R-:W-:Y:S01]  /*1c320*/  FMNMX.FTZ R137, R151, R13, !PT ;  /* 0x0000000d97897209 */ /* 0x000fe20007810000 */
[----:B------:R-:W-:-:S03]  /*1c330*/  IMAD.MOV.U32 R13, RZ, RZ, 0x40000040 ;  /* 0x40000040ff0d7424 */ /* 0x000fc600078e00ff */
[----:B----4-:R-:W-:Y:S01]  /*1c340*/  FMNMX.FTZ R137, R138, R137, !PT ;  /* 0x000000898a897209 */ /* 0x010fe20007810000 */
[----:B------:R-:W-:Y:S03]  /*1c350*/  MUFU.EX2 R144, R144 ;  /* 0x0000009000907308 */ /* 0x000fe60000000800 */
[----:B-----5:R-:W-:-:S04]  /*1c360*/  FMNMX.FTZ R137, R139, R137, !PT ;  /* 0x000000898b897209 */ /* 0x020fc80007810000 */
[----:B------:R-:W-:Y:S01]  /*1c370*/  FMNMX.FTZ R137, R142, R137, !PT ;  /* 0x000000898e897209 */ /* 0x000fe20007810000 */
        /* <DEDUP_REMOVED lines=10> */
[----:B------:R-:W-:-:S03]  /*1c420*/  FFMA.FTZ R128, R133, R88, -R169 ;  /* 0x0000005885807223 */ /* 0x000fc600000108a9 */
[----:B------:R-:W-:Y:S01]  /*1c430*/  HGMMA.64x128x16.F32.BF16 R24, R200, gdesc[UR4].tnspB, R24, gsb0 ;  /* 0x41e00004c8187df0 */ /* 0x000fe20008001818 */
[----:B------:R-:W-:Y:S01]  /*1c440*/  R2UR UR6, R12 ;  /* 0x000000000c0672ca */ /* 0x000fe200000e0000 */
[----:B------:R-:W-:Y:S01]  /*1c450*/  MUFU.EX2 R196, R196 ;  /* 0x000000c400c47308 */ /* 0x000fe20000000800 */
[----:B------:R-:W-:Y:S02]  /*1c460*/  R2UR UR7, R13 ;  /* 0x000000000d0772ca */ /* 0x000fe400000e0000 */
        /* <DEDUP_REMOVED lines=10> */
[----:B------:R-:W-:-:S04]  /*1c510*/  FMNMX.FTZ R12, R126, R12, !PT ;  /* 0x0000000c7e0c7209 */ /* 0x000fc80007810000 */
[----:B------:R-:W-:-:S04]  /*1c520*/  FMNMX.FTZ R12, R127, R12, !PT ;  /* 0x0000000c7f0c7209 */ /* 0x000fc80007810000 */
[----:B------:R-:W-:-:S04]  /*1c530*/  FMNMX.FTZ R12, R114, R12, !PT ;  /* 0x0000000c720c7209 */ /* 0x000fc80007810000 */
[----:B------:R-:W-:-:S04]  /*1c540*/  FMNMX.FTZ R12, R115, R12, !PT ;  /* 0x0000000c730c7209 */ /* 0x000fc80007810000 */
[----:B------:R-:W-:-:S04]  /*1c550*/  FMNMX.FTZ R12, R118, R12, !PT ;  /* 0x0000000c760c7209 */ /* 0x000fc80007810000 */
[----:B------:R-:W-:-:S04]  /*1c560*/  FMNMX.FTZ R12, R119, R12, !PT ;  /* 0x0000000c770c7209 */ /* 0x000fc80007810000 */
[----:B0-----:R-:W-:-:S04]  /*1c570*/  FMNMX.FTZ R12, R106, R12, !PT ;  /* 0x0000000c6a0c7209 */ /* 0x001fc80007810000 */
[----:B------:R-:W-:-:S04]  /*1c580*/  FMNMX.FTZ R12, R107, R12, !PT ;  /* 0x0000000c6b0c7209 */ /* 0x000fc80007810000 */
[----:B------:R-:W-:-:S04]  /*1c590*/  FMNMX.FTZ R12, R110, R12, !PT ;  /* 0x0000000c6e0c7209 */ /* 0x000fc80007810000 */
[----:B------:R-:W-:-:S04]  /*1c5a0*/  FMNMX.FTZ R12, R111, R12, !PT ;  /* 0x0000000c6f0c7209 */ /* 0x000fc80007810000 */
[----:B-1----:R-:W-:-:S04]  /*1c5b0*/  FMNMX.FTZ R12, R98, R12, !PT ;  /* 0x0000000c620c7209 */ /* 0x002fc80007810000 */
[----:B------:R-:W-:-:S04]  /*1c5c0*/  FMNMX.FTZ R12, R99, R12, !PT ;  /* 0x0000000c630c7209 */ /* 0x000fc80007810000 */
[----:B------:R-:W-:Y:S01]  /*1c5d0*/  FMNMX.FTZ R13, R102, R12, !PT ;  /* 0x0000000c660d7209 */ /* 0x000fe20007810000 */
[----:B------:R-:W-:-:S03]  /*1c5e0*/  VIADD R12, R8, 0x400 ;  /* 0x00000400080c7836 */ /* 0x000fc60000000000 */
[----:B------:R-:W-:Y:S01]  /*1c5f0*/  FMNMX.FTZ R13, R103, R13, !PT ;  /* 0x0000000d670d7209 */ /* 0x000fe20007810000 */
[----:B------:R-:W-:Y:S02]  /*1c600*/  WARPGROUP.DEPBAR.LE gsb0, 0x0 ;  /* 0x00008000000079c5 */ /* 0x000fe40000010000 */
[----:B------:R-:W-:Y:S01]  /*1c610*/  WARPGROUP.ARRIVE ;  /* 0x00000000000079c5 */ /* 0x000fe20000000000 */
[-CC-:B------:R-:W-:Y:S01]  /*1c620*/  FFMA.FTZ R202, R124, R88.reuse, -R169.reuse ;  /* 0x000000587cca7223 */ /* 0x180fe200000108a9 */
[-CC-:B------:R-:W-:Y:S01]  /*1c630*/  FFMA.FTZ R200, R120, R88.reuse, -R169.reuse ;  /* 0x0000005878c87223 */ /* 0x180fe200000108a9 */
[-CC-:B------:R-:W-:Y:S01]  /*1c640*/  FFMA.FTZ R120, R121, R88.reuse, -R169.reuse ;  /* 0x0000005879787223 */ /* 0x180fe200000108a9 */
[-CC-:B------:R-:W-:Y:S02]  /*1c650*/  FFMA.FTZ R121, R125, R88.reuse, -R169.reuse ;  /* 0x000000587d797223 */ /* 0x180fe400000108a9 */
[----:B------:R-:W-:Y:S01]  /*1c660*/  HGMMA.64x128x16.F32.BF16 R24, R204, gdesc[UR4].tnspB, R24, gsb0 ;  /* 0x41e00004cc187df0 */ /* 0x000fe20008001818 */
[----:B------:R-:W-:Y:S01]  /*1c670*/  R2UR UR6, R12 ;  /* 0x000000000c0672ca */ /* 0x000fe200000e0000 */
[----:B------:R-:W-:Y:S01]  /*1c680*/  FFMA.FTZ R12, R117, R88, -R169 ;  /* 0x00000058750c7223 */ /* 0x000fe200000108a9 */
[----:B------:R-:W-:Y:S08]  /*1c690*/  MUFU.EX2 R200, R200 ;  /* 0x000000c800c87308 */ /* 0x000ff00000000800 */
[----:B------:R-:W-:Y:S08]  /*1c6a0*/  MUFU.EX2 R120, R120 ;  /* 0x0000007800787308 */ /* 0x000ff00000000800 */
[----:B------:R-:W-:Y:S08]  /*1c6b0*/  MUFU.EX2 R202, R202 ;  /* 0x000000ca00ca7308 */ /* 0x000ff00000000800 */
[----:B------:R-:W-:Y:S08]  /*1c6c0*/  MUFU.EX2 R121, R121 ;  /* 0x0000007900797308 */ /* 0x000ff00000000800 */
[----:B------:R-:W-:Y:S01]  /*1c6d0*/  MUFU.EX2 R12, R12 ;  /* 0x0000000c000c7308 */ /* 0x000fe20000000800 */
[----:B------:R-:W-:-:S02]  /*1c6e0*/  WARPGROUP.DEPBAR.LE gsb0, 0x0 ;  /* 0x00008000000079c5 */ /* 0x000fc40000010000 */
[-CC-:B------:R-:W-:Y:S01]  /*1c6f0*/  FFMA.FTZ R204, R112, R88.reuse, -R169.reuse ;  /* 0x0000005870cc7223 */ /* 0x180fe200000108a9 */
[-CC-:B------:R-:W-:Y:S01]  /*1c700*/  FFMA.FTZ R112, R113, R88.reuse, -R169.reuse ;  /* 0x0000005871707223 */ /* 0x180fe200000108a9 */
[----:B--2---:R-:W-:Y:S01]  /*1c710*/  FMNMX.FTZ R113, R90, R13, !PT ;  /* 0x0000000d5a717209 */ /* 0x004fe20007810000 */
[----:B------:R-:W-:Y:S01]  /*1c720*/  IMAD.MOV.U32 R13, RZ, RZ, 0x40000040 ;  /* 0x40000040ff0d7424 */ /* 0x000fe200078e00ff */
[----:B------:R-:W-:Y:S01]  /*1c730*/  WARPGROUP.ARRIVE ;  /* 0x00000000000079c5 */ /* 0x000fe20000000000 */
[-CC-:B------:R-:W-:Y:S01]  /*1c740*/  FFMA.FTZ R206, R116, R88.reuse, -R169.reuse ;  /* 0x0000005874ce7223 */ /* 0x180fe200000108a9 */
[----:B------:R-:W-:Y:S01]  /*1c750*/  FMNMX.FTZ R113, R91, R113, !PT ;  /* 0x000000715b717209 */ /* 0x000fe20007810000 */
[----:B------:R-:W-:Y:S01]  /*1c760*/  MUFU.EX2 R204, R204 ;  /* 0x000000cc00cc7308 */ /* 0x000fe20000000800 */
[----:B------:R-:W-:Y:S01]  /*1c770*/  R2UR UR7, R13 ;  /* 0x000000000d0772ca */ /* 0x000fe200000e0000 */
[-CC-:B------:R-:W-:Y:S01]  /*1c780*/  FFMA.FTZ R13, R96, R88.reuse, -R169.reuse ;  /* 0x00000058600d7223 */ /* 0x180fe200000108a9 */
[----:B------:R-:W-:Y:S01]  /*1c790*/  FMNMX.FTZ R113, R94, R113, !PT ;  /* 0x000000715e717209 */ /* 0x000fe20007810000 */
[-CC-:B------:R-:W-:Y:S01]  /*1c7a0*/  FFMA.FTZ R96, R97, R88.reuse, -R169.reuse ;  /* 0x0000005861607223 */ /* 0x180fe200000108a9 */
[-CC-:B------:R-:W-:Y:S01]  /*1c7b0*/  FFMA.FTZ R97, R100, R88.reuse, -R169.reuse ;  /* 0x0000005864617223 */ /* 0x180fe200000108a9 */
[-CC-:B------:R-:W-:Y:S01]  /*1c7c0*/  FFMA.FTZ R100, R101, R88.reuse, -R169.reuse ;  /* 0x0000005865647223 */ /* 0x180fe200000108a9 */
[----:B------:R-:W-:Y:S01]  /*1c7d0*/  FMNMX.FTZ R113, R95, R113, !PT ;  /* 0x000000715f717209 */ /* 0x000fe20007810000 */
[----:B------:R-:W-:Y:S01]  /*1c7e0*/  MUFU.EX2 R112, R112 ;  /* 0x0000007000707308 */ /* 0x000fe20000000800 */
[----:B------:R-:W-:-:S03]  /*1c7f0*/  FFMA.FTZ R101, R167, R88, -R169 ;  /* 0x00000058a7657223 */ /* 0x000fc600000108a9 */
[----:B------:R-:W0:Y:S02]  /*1c800*/  SHFL.BFLY PT, R116, R113, 0x2, 0x1f ;  /* 0x0c401f0071747f89 */ /* 0x000e2400000e0000 */
[----:B------:R-:W-:Y:S02]  /*1c810*/  HGMMA.64x128x16.F32.BF16 R24, R208, gdesc[UR4].tnspB, R24, gsb0 ;  /* 0x41e00004d0187df0 */ /* 0x000fe40008001818 */
[----:B------:R-:W-:Y:S08]  /*1c820*/  MUFU.EX2 R206, R206 ;  /* 0x000000ce00ce7308 */ /* 0x000ff00000000800 */
[----:B------:R-:W-:Y:S08]  /*1c830*/  MUFU.EX2 R13, R13 ;  /* 0x0000000d000d7308 */ /* 0x000ff00000000800 */
[----:B------:R-:W-:Y:S01]  /*1c840*/  MUFU.EX2 R96, R96 ;  /* 0x0000006000607308 */ /* 0x000fe20000000800 */
[----:B0-----:R-:W-:Y:S01]  /*1c850*/  FMNMX.FTZ R113, R113, R116, !PT ;  /* 0x0000007471717209 */ /* 0x001fe20007810000 */
[----:B------:R-:W-:-:S06]  /*1c860*/  FFMA.FTZ R116, R92, R88, -R169 ;  /* 0x000000585c747223 */ /* 0x000fcc00000108a9 */
[----:B------:R-:W-:Y:S08]  /*1c870*/  MUFU.EX2 R97, R97 ;  /* 0x0000006100617308 */ /* 0x000ff00000000800 */
[----:B------:R-:W-:Y:S08]  /*1c880*/  MUFU.EX2 R100, R100 ;  /* 0x0000006400647308 */ /* 0x000ff00000000800 */
[----:B------:R-:W-:Y:S01]  /*1c890*/  MUFU.EX2 R101, R101 ;  /* 0x0000006500657308 */ /* 0x000fe20000000800 */
[----:B------:R-:W-:-:S02]  /*1c8a0*/  WARPGROUP.DEPBAR.LE gsb0, 0x0 ;  /* 0x00008000000079c5 */ /* 0x000fc40000010000 */
[-CC-:B------:R-:W-:Y:S01]  /*1c8b0*/  FFMA.FTZ R208, R104, R88.reuse, -R169.reuse ;  /* 0x0000005868d07223 */ /* 0x180fe200000108a9 */
[-CC-:B------:R-:W-:Y:S01]  /*1c8c0*/  FFMA.FTZ R104, R105, R88.reuse, -R169.reuse ;  /* 0x0000005869687223 */ /* 0x180fe200000108a9 */
[-CC-:B------:R-:W-:Y:S01]  /*1c8d0*/  FFMA.FTZ R105, R109, R88.reuse, -R169.reuse ;  /* 0x000000586d697223 */ /* 0x180fe200000108a9 */
[----:B------:R-:W-:Y:S01]  /*1c8e0*/  WARPGROUP.ARRIVE ;  /* 0x00000000000079c5 */ /* 0x000fe20000000000 */
[----:B------:R-:W0:Y:S01]  /*1c8f0*/  SHFL.BFLY PT, R109, R113, 0x1, 0x1f ;  /* 0x0c201f00716d7f89 */ /* 0x000e2200000e0000 */
[-CC-:B------:R-:W-:Y:S01]  /*1c900*/  FFMA.FTZ R210, R108, R88.reuse, -R169.reuse ;  /* 0x000000586cd27223 */ /* 0x180fe200000108a9 */
[----:B------:R-:W-:Y:S01]  /*1c910*/  MUFU.EX2 R208, R208 ;  /* 0x000000d000d07308 */ /* 0x000fe20000000800 */
[----:B------:R-:W-:-:S07]  /*1c920*/  FFMA.FTZ R108, R168, R88, -R169 ;  /* 0x00000058a86c7223 */ /* 0x000fce00000108a9 */
[----:B------:R-:W-:Y:S08]  /*1c930*/  MUFU.EX2 R104, R104 ;  /* 0x0000006800687308 */ /* 0x000ff00000000800 */
[----:B------:R-:W-:Y:S01]  /*1c940*/  MUFU.EX2 R210, R210 ;  /* 0x000000d200d27308 */ /* 0x000fe20000000800 */
[----:B0-----:R-:W-:-:S07]  /*1c950*/  FMNMX.FTZ R92, R113, R109, !PT ;  /* 0x0000006d715c7209 */ /* 0x001fce0007810000 */
[----:B------:R-:W-:Y:S01]  /*1c960*/  MUFU.EX2 R109, R116 ;  /* 0x00000074006d7308 */ /* 0x000fe20000000800 */
[----:B------:R-:W-:-:S07]  /*1c970*/  FADD.FTZ R113, -R92, R4 ;  /* 0x000000045c717221 */ /* 0x000fce0000010100 */
[----:B------:R0:W-:Y:S08]  /*1c980*/  MUFU.EX2 R4, R93 ;  /* 0x0000005d00047308 */ /* 0x0001f00000000800 */
[----:B------:R-:W-:Y:S01]  /*1c990*/  MUFU.EX2 R105, R105 ;  /* 0x0000006900697308 */ /* 0x000fe20000000800 */
[-C--:B0-----:R-:W-:Y:S01]  /*1c9a0*/  FMUL.FTZ R93, R113, R88.reuse ;  /* 0x00000058715d7220 */ /* 0x081fe20000410000 */
[----:B------:R-:W-:-:S04]  /*1c9b0*/  FMUL.FTZ R113, R92, R88 ;  /* 0x000000585c717220 */ /* 0x000fc80000410000 */
[-CC-:B------:R-:W-:Y:S01]  /*1c9c0*/  FFMA.FTZ R177, R10, R88.reuse, -R113.reuse ;  /* 0x000000580ab17223 */ /* 0x180fe20000010871 */
[-CC-:B------:R-:W-:Y:S01]  /*1c9d0*/  FFMA.FTZ R116, R11, R88.reuse, -R113.reuse ;  /* 0x000000580b747223 */ /* 0x180fe20000010871 */
[----:B------:R-:W-:Y:S02]  /*1c9e0*/  VIADD R10, R8, 0x480 ;  /* 0x00000480080a7836 */ /* 0x000fe40000000000 */
[----:B------:R-:W-:Y:S01]  /*1c9f0*/  FFMA.FTZ R199, R134, R88, -R113 ;  /* 0x0000005886c77223 */ /* 0x000fe20000010871 */
[----:B------:R-:W-:Y:S01]  /*1ca00*/  IMAD.MOV.U32 R11, RZ, RZ, 0x40000040 ;  /* 0x40000040ff0b7424 */ /* 0x000fe200078e00ff */
[----:B------:R-:W2:Y:S01]  /*1ca10*/  LDL R134, [R1+0x4] ;  /* 0x0000040001867983 */ /* 0x000ea20000100800 */
[----:B------:R-:W-:Y:S01]  /*1ca20*/  MUFU.EX2 R93, R93 ;  /* 0x0000005d005d7308 */ /* 0x000fe20000000800 */
[----:B------:R-:W-:Y:S01]  /*1ca30*/  R2UR UR6, R10 ;  /* 0x000000000a0672ca */ /* 0x000fe200000e0000 */
[----:B------:R-:W-:Y:S01]  /*1ca40*/  VIADD R10, R8, 0x500 ;  /* 0x00000500080a7836 */ /* 0x000fe20000000000 */
[----:B------:R-:W-:Y:S01]  /*1ca50*/  R2UR UR7, R11 ;  /* 0x000000000b0772ca */ /* 0x000fe200000e0000 */
[----:B------:R-:W-:-:S02]  /*1ca60*/  IMAD.MOV.U32 R11, RZ, RZ, 0x40000040 ;  /* 0x40000040ff0b7424 */ /* 0x000fc400078e00ff */
        /* <DEDUP_REMOVED lines=11> */
[----:B------:R-:W-:Y:S01]  /*1cb20*/  HGMMA.64x128x16.F32.BF16 R24, R212, gdesc[UR4].tnspB, R24, gsb0 ;  /* 0x41e00004d4187df0 */ /* 0x000fe20008001818 */
[----:B------:R-:W-:Y:S01]  /*1cb30*/  R2UR UR6, R10 ;  /* 0x000000000a0672ca */ /* 0x000fe200000e0000 */
[----:B------:R-:W1:Y:S01]  /*1cb40*/  MUFU.EX2 R116, R116 ;  /* 0x0000007400747308 */ /* 0x000e620000000800 */
[----:B------:R-:W-:Y:S01]  /*1cb50*/  R2UR UR7, R11 ;  /* 0x000000000b0772ca */ /* 0x000fe200000e0000 */
[-CC-:B------:R-:W-:Y:S01]  /*1cb60*/  FFMA.FTZ R197, R130, R88.reuse, -R113.reuse ;  /* 0x0000005882c57223 */ /* 0x180fe20000010871 */
[-CC-:B------:R-:W-:Y:S01]  /*1cb70*/  FFMA.FTZ R117, R155, R88.reuse, -R113.reuse ;  /* 0x000000589b757223 */ /* 0x180fe20000010871 */
[-CC-:B------:R-:W-:Y:S01]  /*1cb80*/  FFMA.FTZ R187, R158, R88.reuse, -R113.reuse ;  /* 0x000000589ebb7223 */ /* 0x180fe20000010871 */
[-CC-:B------:R-:W-:Y:S01]  /*1cb90*/  FFMA.FTZ R124, R159, R88.reuse, -R113.reuse ;  /* 0x000000589f7c7223 */ /* 0x180fe20000010871 */
[-CC-:B------:R-:W-:Y:S01]  /*1cba0*/  FFMA.FTZ R189, R146, R88.reuse, -R113.reuse ;  /* 0x0000005892bd7223 */ /* 0x180fe20000010871 */
[----:B------:R-:W-:Y:S01]  /*1cbb0*/  FFMA.FTZ R205, R114, R88, -R113 ;  /* 0x0000005872cd7223 */ /* 0x000fe20000010871 */
[----:B------:R-:W3:Y:S01]  /*1cbc0*/  MUFU.EX2 R179, R179 ;  /* 0x000000b300b37308 */ /* 0x000ee20000000800 */
[----:B------:R-:W-:Y:S01]  /*1cbd0*/  FFMA.FTZ R131, R5, R14, R176 ;  /* 0x0000000e05837223 */ /* 0x000fe200000100b0 */
[----:B0-----:R-:W-:Y:S01]  /*1cbe0*/  FFMA.FTZ R139, R93, R0, R177 ;  /* 0x000000005d8b7223 */ /* 0x001fe200000100b1 */
[--C-:B------:R-:W-:Y:S01]  /*1cbf0*/  @!P1 IMAD R10, R222, 0x8, R2.reuse ;  /* 0x00000008de0a9824 */ /* 0x100fe200078e0202 */
[----:B------:R-:W-:Y:S01]  /*1cc00*/  IADD3 R11, -R224, 0xb, RZ ;  /* 0x0000000be00b7810 */ /* 0x000fe20007ffe1ff */
[-CC-:B------:R-:W-:Y:S01]  /*1cc10*/  FFMA.FTZ R140, R147, R88.reuse, -R113.reuse ;  /* 0x00000058938c7223 */ /* 0x180fe20000010871 */
[-CC-:B------:R-:W-:Y:S01]  /*1cc20*/  FFMA.FTZ R207, R118, R88.reuse, -R113.reuse ;  /* 0x0000005876cf7223 */ /* 0x180fe20000010871 */
[----:B------:R-:W-:Y:S01]  /*1cc30*/  FFMA.FTZ R191, R150, R88, -R113 ;  /* 0x0000005896bf7223 */ /* 0x000fe20000010871 */
[----:B------:R-:W0:Y:S01]  /*1cc40*/  MUFU.EX2 R15, R15 ;  /* 0x0000000f000f7308 */ /* 0x000e220000000800 */
[----:B------:R-:W-:Y:S01]  /*1cc50*/  FADD.FTZ R131, R6, R131 ;  /* 0x0000008306837221 */ /* 0x000fe20000010000 */
[----:B------:R-:W-:-:S02]  /*1cc60*/  @!P1 IMAD R0, R7, 0x8, R2 ;  /* 0x0000000807009824 */ /* 0x000fc400078e0202 */
[----:B-1----:R-:W-:Y:S01]  /*1cc70*/  FADD.FTZ R14, R116, R139 ;  /* 0x0000008b740e7221 */ /* 0x002fe20000010000 */
[----:B------:R-:W-:Y:S02]  /*1cc80*/  @!P1 VIADD R10, R10, 0x34840 ;  /* 0x000348400a0a9836 */ /* 0x000fe40000000000 */
[-CC-:B------:R-:W-:Y:S01]  /*1cc90*/  FFMA.FTZ R125, R151, R88.reuse, -R113.reuse ;  /* 0x00000058977d7223 */ /* 0x180fe20000010871 */
[-CC-:B------:R-:W-:Y:S01]  /*1cca0*/  FFMA.FTZ R193, R138, R88.reuse, -R113.reuse ;  /* 0x000000588ac17223 */ /* 0x180fe20000010871 */
[-C--:B------:R-:W-:Y:S01]  /*1ccb0*/  FFMA.FTZ R209, R106, R88.reuse, -R113 ;  /* 0x000000586ad17223 */ /* 0x080fe20000010871 */
[----:B------:R-:W1:Y:S01]  /*1ccc0*/  MUFU.EX2 R181, R181 ;  /* 0x000000b500b57308 */ /* 0x000e620000000800 */
[----:B------:R-:W-:Y:S01]  /*1ccd0*/  FADD.FTZ R122, R178, R131 ;  /* 0x00000083b27a7221 */ /* 0x000fe20000010000 */
[----:B------:R-:W-:Y:S02]  /*1cce0*/  @!P1 VIADD R0, R0, 0x34860 ;  /* 0x0003486000009836 */ /* 0x000fe40000000000 */
[----:B---3--:R-:W-:Y:S01]  /*1ccf0*/  FADD.FTZ R14, R179, R14 ;  /* 0x0000000eb30e7221 */ /* 0x008fe20000010000 */
[-CC-:B------:R-:W-:Y:S01]  /*1cd00*/  FFMA.FTZ R195, R142, R88.reuse, -R113.reuse ;  /* 0x000000588ec37223 */ /* 0x180fe20000010871 */
[-CC-:B------:R-:W-:Y:S01]  /*1cd10*/  FFMA.FTZ R133, R143, R88.reuse, -R113.reuse ;  /* 0x000000588f857223 */ /* 0x180fe20000010871 */
[-CC-:B------:R-:W-:Y:S01]  /*1cd20*/  FFMA.FTZ R211, R110, R88.reuse, -R113.reuse ;  /* 0x000000586ed37223 */ /* 0x180fe20000010871 */
[-CC-:B------:R-:W-:Y:S01]  /*1cd30*/  FFMA.FTZ R135, R135, R88.reuse, -R113.reuse ;  /* 0x0000005887877223 */ /* 0x180fe20000010871 */
[----:B------:R-:W3:Y:S08]  /*1cd40*/  MUFU.EX2 R20, R20 ;  /* 0x0000001400147308 */ /* 0x000ef00000000800 */
[----:B------:R-:W4:Y:S08]  /*1cd50*/  MUFU.EX2 R183, R183 ;  /* 0x000000b700b77308 */ /* 0x000f300000000800 */
[----:B------:R-:W5:Y:S08]  /*1cd60*/  MUFU.EX2 R141, R141 ;  /* 0x0000008d008d7308 */ /* 0x000f700000000800 */
[----:B------:R-:W5:Y:S08]  /*1cd70*/  MUFU.EX2 R185, R185 ;  /* 0x000000b900b97308 */ /* 0x000f700000000800 */
        /* <DEDUP_REMOVED lines=15> */
[----:B------:R-:W-:Y:S01]  /*1ce70*/  MUFU.EX2 R108, R108 ;  /* 0x0000006c006c7308 */ /* 0x000fe20000000800 */
[----:B------:R-:W-:-:S02]  /*1ce80*/  WARPGROUP.DEPBAR.LE gsb0, 0x0 ;  /* 0x00008000000079c5 */ /* 0x000fc40000010000 */
[----:B------:R-:W-:Y:S01]  /*1ce90*/  WARPGROUP.ARRIVE ;  /* 0x00000000000079c5 */ /* 0x000fe20000000000 */
[----:B------:R-:W-:-:S04]  /*1cea0*/  @!P1 PRMT R130, RZ, 0x654, R10 ;  /* 0x00000654ff829816 */ /* 0x000fc8000000000a */
[----:B------:R-:W5:Y:S01]  /*1ceb0*/  MUFU.EX2 R117, R117 ;  /* 0x0000007500757308 */ /* 0x000f620000000800 */
[----:B------:R-:W-:Y:S01]  /*1cec0*/  HGMMA.64x128x16.F32.BF16 R24, R216, gdesc[UR4].tnspB, R24, gsb0 ;  /* 0x41e00004d8187df0 */ /* 0x000fe20008001818 */
[----:B------:R-:W-:-:S06]  /*1ced0*/  @!P1 PRMT R7, RZ, 0x654, R0 ;  /* 0x00000654ff079816 */ /* 0x000fcc0000000000 */
        /* <DEDUP_REMOVED lines=8> */
[----:B------:R-:W5:Y:S01]  /*1cf60*/  MUFU.EX2 R133, R133 ;  /* 0x0000008500857308 */ /* 0x000f620000000800 */
[----:B------:R-:W-:-:S07]  /*1cf70*/  F2FP.BF16.F32.PACK_AB R176, R6, R176 ;  /* 0x000000b006b0723e */ /* 0x000fce00000010ff */
[----:B------:R-:W5:Y:S01]  /*1cf80*/  MUFU.EX2 R197, R197 ;  /* 0x000000c500c57308 */ /* 0x000f620000000800 */
[C---:B------:R-:W-:Y:S01]  /*1cf90*/  F2FP.BF16.F32.PACK_AB R178, R9.reuse, R178 ;  /* 0x000000b209b2723e */ /* 0x040fe200000010ff */
[----:B------:R-:W-:Y:S02]  /*1cfa0*/  WARPGROUP.DEPBAR.LE gsb0, 0x0 ;  /* 0x00008000000079c5 */ /* 0x000fe40000010000 */
[----:B------:R0:W-:Y:S06]  /*1cfb0*/  BAR.ARV R11, 0x100 ;  /* 0x0004000b0000751d */ /* 0x0001ec0000002000 */
[----:B------:R-:W-:Y:S01]  /*1cfc0*/  @!P1 SYNCS.ARRIVE.TRANS64.RED.A1T0 RZ, [R130+URZ], RZ ;  /* 0x000000ff82ff99a7 */ /* 0x000fe2000810043f */
[----:B0-----:R-:W-:Y:S01]  /*1cfd0*/  FADD.FTZ R11, R9, R122 ;  /* 0x0000007a090b7221 */ /* 0x001fe20000010000 */
[----:B------:R-:W-:-:S03]  /*1cfe0*/  FADD.FTZ R122, R15, R14 ;  /* 0x0000000e0f7a7221 */ /* 0x000fc60000010000 */
[----:B------:R-:W-:Y:S01]  /*1cff0*/  FADD.FTZ R14, R180, R11 ;  /* 0x0000000bb40e7221 */ /* 0x000fe20000010000 */
[----:B-1----:R-:W-:Y:S01]  /*1d000*/  FADD.FTZ R11, R181, R122 ;  /* 0x0000007ab50b7221 */ /* 0x002fe20000010000 */
[----:B------:R0:W-:Y:S02]  /*1d010*/  @!P1 SYNCS.ARRIVE.TRANS64.RED.A1T0 RZ, [R7+URZ], RZ ;  /* 0x000000ff07ff99a7 */ /* 0x0001e4000810043f */
[----:B0-----:R-:W-:Y:S01]  /*1d020*/  FFMA.FTZ R7, R127, R88, -R113 ;  /* 0x000000587f077223 */ /* 0x001fe20000010871 */
[----:B------:R-:W-:Y:S01]  /*1d030*/  FADD.FTZ R127, R21, R14 ;  /* 0x0000000e157f7221 */ /* 0x000fe20000010000 */
[----:B---3--:R-:W-:-:S03]  /*1d040*/  FADD.FTZ R14, R20, R11 ;  /* 0x0000000b140e7221 */ /* 0x008fc60000010000 */
[----:B------:R-:W-:Y:S01]  /*1d050*/  FADD.FTZ R127, R182, R127 ;  /* 0x0000007fb67f7221 */ /* 0x000fe20000010000 */
[----:B----4-:R-:W-:-:S03]  /*1d060*/  FADD.FTZ R14, R183, R14 ;  /* 0x0000000eb70e7221 */ /* 0x010fc60000010000 */
[----:B------:R-:W-:Y:S01]  /*1d070*/  FADD.FTZ R127, R160, R127 ;  /* 0x0000007fa07f7221 */ /* 0x000fe20000010000 */
[----:B-----5:R-:W-:-:S03]  /*1d080*/  FADD.FTZ R114, R141, R14 ;  /* 0x0000000e8d727221 */ /* 0x020fc60000010000 */
[----:B------:R-:W-:Y:S01]  /*1d090*/  FADD.FTZ R118, R184, R127 ;  /* 0x0000007fb8767221 */ /* 0x000fe20000010000 */
[----:B------:R-:W-:Y:S01]  /*1d0a0*/  FADD.FTZ R114, R185, R114 ;  /* 0x00000072b9727221 */ /* 0x000fe20000010000 */
[-CC-:B------:R-:W-:Y:S02]  /*1d0b0*/  FFMA.FTZ R11, R115, R88.reuse, -R113.reuse ;  /* 0x00000058730b7223 */ /* 0x180fe40000010871 */
[----:B------:R-:W-:Y:S01]  /*1d0c0*/  FADD.FTZ R115, R153, R118 ;  /* 0x0000007699737221 */ /* 0x000fe20000010000 */
[----:B------:R-:W-:Y:S01]  /*1d0d0*/  FADD.FTZ R114, R117, R114 ;  /* 0x0000007275727221 */ /* 0x000fe20000010000 */
[----:B------:R-:W-:Y:S02]  /*1d0e0*/  FFMA.FTZ R14, R119, R88, -R113 ;  /* 0x00000058770e7223 */ /* 0x000fe40000010871 */
[----:B------:R-:W-:Y:S01]  /*1d0f0*/  FADD.FTZ R115, R186, R115 ;  /* 0x00000073ba737221 */ /* 0x000fe20000010000 */
[----:B------:R-:W-:-:S03]  /*1d100*/  FADD.FTZ R119, R187, R114 ;  /* 0x00000072bb777221 */ /* 0x000fc60000010000 */
        /* <DEDUP_REMOVED lines=15> */
[----:B------:R-:W-:Y:S01]  /*1d200*/  FADD.FTZ R110, R195, R6 ;  /* 0x00000006c36e7221 */ /* 0x000fe20000010000 */
[----:B------:R-:W0:Y:S02]  /*1d210*/  MUFU.EX2 R10, R135 ;  /* 0x00000087000a7308 */ /* 0x000e240000000800 */
[----:B------:R-:W-:Y:S01]  /*1d220*/  FADD.FTZ R9, R137, R106 ;  /* 0x0000006a89097221 */ /* 0x000fe20000010000 */
[----:B------:R-:W-:Y:S01]  /*1d230*/  FADD.FTZ R110, R133, R110 ;  /* 0x0000006e856e7221 */ /* 0x000fe20000010000 */
[----:B------:R-:W-:Y:S02]  /*1d240*/  F2FP.BF16.F32.PACK_AB R181, R20, R181 ;  /* 0x000000b514b5723e */ /* 0x000fe400000010ff */
[----:B------:R-:W-:Y:S01]  /*1d250*/  FADD.FTZ R20, R196, R9 ;  /* 0x00000009c4147221 */ /* 0x000fe20000010000 */
[----:B------:R-:W-:Y:S01]  /*1d260*/  FADD.FTZ R9, R197, R110 ;  /* 0x0000006ec5097221 */ /* 0x000fe20000010000 */
[----:B------:R-:W1:Y:S01]  /*1d270*/  MUFU.EX2 R201, R201 ;  /* 0x000000c900c97308 */ /* 0x000e620000000800 */
[----:B------:R-:W-:Y:S01]  /*1d280*/  F2FP.BF16.F32.PACK_AB R179, R15, R179 ;  /* 0x000000b30fb3723e */ /* 0x000fe200000010ff */
[----:B------:R-:W-:Y:S01]  /*1d290*/  FADD.FTZ R15, R129, R20 ;  /* 0x00000014810f7221 */ /* 0x000fe20000010000 */
[----:B------:R-:W-:-:S05]  /*1d2a0*/  FADD.FTZ R20, R8, R9 ;  /* 0x0000000908147221 */ /* 0x000fca0000010000 */
[----:B------:R-:W3:Y:S01]  /*1d2b0*/  MUFU.EX2 R0, R123 ;  /* 0x0000007b00007308 */ /* 0x000ee20000000800 */
[----:B------:R-:W-:Y:S01]  /*1d2c0*/  FADD.FTZ R15, R198, R15 ;  /* 0x0000000fc60f7221 */ /* 0x000fe20000010000 */
[----:B------:R-:W-:-:S06]  /*1d2d0*/  FADD.FTZ R9, R199, R20 ;  /* 0x00000014c7097221 */ /* 0x000fcc0000010000 */
[----:B------:R-:W4:Y:S01]  /*1d2e0*/  MUFU.EX2 R203, R203 ;  /* 0x000000cb00cb7308 */ /* 0x000f220000000800 */
[----:B------:R-:W-:Y:S01]  /*1d2f0*/  FADD.FTZ R15, R128, R15 ;  /* 0x0000000f800f7221 */ /* 0x000fe20000010000 */
[----:B0-----:R-:W-:-:S06]  /*1d300*/  FADD.FTZ R20, R10, R9 ;  /* 0x000000090a147221 */ /* 0x001fcc0000010000 */
[----:B------:R-:W0:Y:S01]  /*1d310*/  MUFU.EX2 R7, R7 ;  /* 0x0000000700077308 */ /* 0x000e220000000800 */
[----:B------:R-:W-:Y:S01]  /*1d320*/  FADD.FTZ R15, R200, R15 ;  /* 0x0000000fc80f7221 */ /* 0x000fe20000010000 */
[----:B-1----:R-:W-:-:S06]  /*1d330*/  FADD.FTZ R9, R201, R20 ;  /* 0x00000014c9097221 */ /* 0x002fcc0000010000 */
[----:B------:R-:W1:Y:S01]  /*1d340*/  MUFU.EX2 R205, R205 ;  /* 0x000000cd00cd7308 */ /* 0x000e620000000800 */
[----:B------:R-:W-:Y:S01]  /*1d350*/  FADD.FTZ R15, R120, R15 ;  /* 0x0000000f780f7221 */ /* 0x000fe20000010000 */
[----:B---3--:R-:W-:-:S06]  /*1d360*/  FADD.FTZ R20, R0, R9 ;  /* 0x0000000900147221 */ /* 0x008fcc0000010000 */
[----:B------:R-:W3:Y:S01]  /*1d370*/  MUFU.EX2 R11, R11 ;  /* 0x0000000b000b7308 */ /* 0x000ee20000000800 */
[----:B------:R-:W-:Y:S01]  /*1d380*/  FADD.FTZ R106, R202, R15 ;  /* 0x0000000fca6a7221 */ /* 0x000fe20000010000 */
[----:B----4-:R-:W-:-:S06]  /*1d390*/  FADD.FTZ R20, R203, R20 ;  /* 0x00000014cb147221 */ /* 0x010fcc0000010000 */
        /* <DEDUP_REMOVED lines=11> */
[----:B----4-:R-:W-:Y:S01]  /*1d450*/  FADD.FTZ R15, R207, R20 ;  /* 0x00000014cf0f7221 */ /* 0x010fe20000010000 */
[----:B------:R-:W-:-:S05]  /*1d460*/  F2FP.BF16.F32.PACK_AB R197, R8, R197 ;  /* 0x000000c508c5723e */ /* 0x000fca00000010ff */
[----:B------:R-:W4:Y:S01]  /*1d470*/  MUFU.EX2 R211, R211 ;  /* 0x000000d300d37308 */ /* 0x000f220000000800 */
[----:B------:R-:W-:Y:S01]  /*1d480*/  FADD.FTZ R9, R12, R9 ;  /* 0x000000090c097221 */ /* 0x000fe20000010000 */
[----:B0-----:R-:W-:-:S06]  /*1d490*/  FADD.FTZ R8, R14, R15 ;  /* 0x0000000f0e087221 */ /* 0x001fcc0000010000 */
[----:B------:R-:W0:Y:S01]  /*1d4a0*/  MUFU.EX2 R111, R111 ;  /* 0x0000006f006f7308 */ /* 0x000e220000000800 */
[----:B------:R-:W-:Y:S01]  /*1d4b0*/  FADD.FTZ R9, R208, R9 ;  /* 0x00000009d0097221 */ /* 0x000fe20000010000 */
[----:B-1----:R-:W-:Y:S01]  /*1d4c0*/  FADD.FTZ R15, R209, R8 ;  /* 0x00000008d10f7221 */ /* 0x002fe20000010000 */
[----:B------:R-:W-:-:S05]  /*1d4d0*/  F2FP.BF16.F32.PACK_AB R201, R0, R201 ;  /* 0x000000c900c9723e */ /* 0x000fca00000010ff */
        /* <DEDUP_REMOVED lines=22> */
[----:B0-----:R-:W-:Y:S01]  /*1d640*/  FADD.FTZ R7, R103, R0 ;  /* 0x0000000067077221 */ /* 0x001fe20000010000 */
[----:B--2---:R-:W-:-:S05]  /*1d650*/  ISETP.GT.AND P2, PT, R3, R134, PT ;  /* 0x000000860300720c */ /* 0x004fca0003f44270 */
[----:B------:R-:W0:Y:S01]  /*1d660*/  MUFU.EX2 R95, R95 ;  /* 0x0000005f005f7308 */ /* 0x000e220000000800 */
[----:B------:R-:W-:Y:S01]  /*1d670*/  FADD.FTZ R9, R101, R6 ;  /* 0x0000000665097221 */ /* 0x000fe20000010000 */
[----:B-1----:R-:W-:-:S03]  /*1d680*/  FADD.FTZ R7, R90, R7 ;  /* 0x000000075a077221 */ /* 0x002fc60000010000 */
[----:B------:R-:W-:Y:S01]  /*1d690*/  FADD.FTZ R0, R108, R9 ;  /* 0x000000096c007221 */ /* 0x000fe20000010000 */
[----:B---3--:R-:W-:-:S03]  /*1d6a0*/  FADD.FTZ R7, R91, R7 ;  /* 0x000000075b077221 */ /* 0x008fc60000010000 */
[----:B------:R-:W-:Y:S01]  /*1d6b0*/  FADD.FTZ R9, R109, R0 ;  /* 0x000000006d097221 */ /* 0x000fe20000010000 */
[----:B----4-:R-:W-:Y:S01]  /*1d6c0*/  FADD.FTZ R7, R94, R7 ;  /* 0x000000075e077221 */ /* 0x010fe20000010000 */
[----:B------:R-:W-:Y:S01]  /*1d6d0*/  F2FP.BF16.F32.PACK_AB R207, R14, R207 ;  /* 0x000000cf0ecf723e */ /* 0x000fe200000010ff */
[----:B------:R-:W-:Y:S01]  /*1d6e0*/  FMUL.FTZ R24, R24, R5 ;  /* 0x0000000518187220 */ /* 0x000fe20000410000 */
[C---:B------:R-:W-:Y:S01]  /*1d6f0*/  FADD.FTZ R14, R4.reuse, R9 ;  /* 0x00000009040e7221 */ /* 0x040fe20000010000 */
[----:B------:R-:W-:Y:S01]  /*1d700*/  F2FP.BF16.F32.PACK_AB R218, R4, R109 ;  /* 0x0000006d04da723e */ /* 0x000fe200000010ff */
[-C--:B------:R-:W-:Y:S01]  /*1d710*/  FMUL.FTZ R25, R25, R5.reuse ;  /* 0x0000000519197220 */ /* 0x080fe20000410000 */
[-C--:B------:R-:W-:Y:S01]  /*1d720*/  FMUL.FTZ R28, R28, R5.reuse ;  /* 0x000000051c1c7220 */ /* 0x080fe20000410000 */
[----:B0-----:R-:W-:Y:S01]  /*1d730*/  FADD.FTZ R0, R95, R7 ;  /* 0x000000075f007221 */ /* 0x001fe20000010000 */
        /* <DEDUP_REMOVED lines=29> */
[----:B------:R-:W-:Y:S01]  /*1d910*/  F2FP.BF16.F32.PACK_AB R177, R116, R177 ;  /* 0x000000b174b1723e */ /* 0x000fe200000010ff */
[----:B------:R-:W-:Y:S01]  /*1d920*/  VIADD R3, R3, 0xffffffff ;  /* 0xffffffff03037836 */ /* 0x000fe20000000000 */
[----:B------:R-:W-:Y:S01]  /*1d930*/  F2FP.BF16.F32.PACK_AB R180, R21, R180 ;  /* 0x000000b415b4723e */ /* 0x000fe200000010ff */
[-C--:B------:R-:W-:Y:S01]  /*1d940*/  FMUL.FTZ R26, R26, R93.reuse ;  /* 0x0000005d1a1a7220 */ /* 0x080fe20000410000 */
[----:B------:R-:W-:Y:S01]  /*1d950*/  F2FP.BF16.F32.PACK_AB R182, R160, R182 ;  /* 0x000000b6a0b6723e */ /* 0x000fe200000010ff */
[----:B------:R-:W-:Y:S01]  /*1d960*/  FMUL.FTZ R27, R27, R93 ;  /* 0x0000005d1b1b7220 */ /* 0x000fe20000410000 */
        /* <DEDUP_REMOVED lines=61> */
[----:B------:R-:W-:-:S02]  /*1dd40*/  IMAD.MOV.U32 R6, RZ, RZ, R229 ;  /* 0x000000ffff067224 */ /* 0x000fc400078e00e5 */
[----:B------:R-:W-:Y:S02]  /*1dd50*/  IMAD.MOV.U32 R7, RZ, RZ, R222 ;  /* 0x000000ffff077224 */ /* 0x000fe400078e00de */
[----:B------:R-:W-:Y:S02]  /*1dd60*/  IMAD.MOV.U32 R4, RZ, RZ, R92 ;  /* 0x000000ffff047224 */ /* 0x000fe400078e005c */
[----:B------:R-:W-:Y:S01]  /*1dd70*/  IMAD.MOV.U32 R5, RZ, RZ, R89 ;  /* 0x000000ffff057224 */ /* 0x000fe200078e0059 */
[----:B------:R-:W-:Y:S06]  /*1dd80*/  @P2 BRA `(.L_x_6850) ;  /* 0xffffff9800902947 */ /* 0x000fec000383ffff */
.L_x_6840:
[----:B------:R-:W-:Y:S05]  /*1dd90*/  WARPSYNC.ALL ;  /* 0x0000000000007948 */ /* 0x000fea0003800000 */
[----:B------:R-:W-:Y:S06]  /*1dda0*/  BAR.ARV 0x8, 0x180 ;  /* 0x0206000000007b1d */ /* 0x000fec0000002000 */
[----:B------:R-:W-:Y:S05]  /*1ddb0*/  @!P0 BRA `(.L_x_6851) ;  /* 0x0000000000048947 */ /* 0x000fea0003800000 */
[----:B------:R-:W-:Y:S01]  /*1ddc0*/  BPT.TRAP 0x1 ;  /* 0x000000040000795c */ /* 0x000fe20000300000 */
.L_x_6851:
[----:B------:R-:W-:Y:S01]  /*1ddd0*/  IMAD R10, R222, 0x8, R2 ;  /* 0x00000008de0a7824 */ /* 0x000fe200078e0202 */
[----:B------:R-:W-:-:S04]  /*1dde0*/  SHF.L.U32 R3, R229, 0x1f, RZ ;  /* 0x0000001fe5037819 */ /* 0x000fc800000006ff */
[----:B------:R0:W1:Y:S01]  /*1ddf0*/  SYNCS.PHASECHK.TRANS64.TRYWAIT P2, [R10+URZ+0x34850], R3 ;  /* 0x034850030a0075a7 */ /* 0x000062000804017f */
[----:B------:R-:W-:Y:S05]  /*1de00*/  @!P0 BRA `(.L_x_6852) ;  /* 0x0000000000048947 */ /* 0x000fea0003800000 */
[----:B------:R-:W-:Y:S01]  /*1de10*/  BPT.TRAP 0x1 ;  /* 0x000000040000795c */ /* 0x000fe20000300000 */
.L_x_6852:
[----:B------:R-:W-:-:S05]  /*1de20*/  VIADD R2, R2, 0x400 ;  /* 0x0000040002027836 */ /* 0x000fca0000000000 */
[----:B------:R-:W-:-:S04]  /*1de30*/  SHF.R.U32.HI R2, RZ, 0x4, R2 ;  /* 0x00000004ff027819 */ /* 0x000fc80000011602 */
[----:B------:R-:W-:-:S04]  /*1de40*/  LOP3.LUT R2, R2, 0x3fff, RZ, 0xc0, !PT ;  /* 0x00003fff02027812 */ /* 0x000fc800078ec0ff */
[----:B------:R-:W-:Y:S01]  /*1de50*/  LOP3.LUT R5, R2, 0x5800000, RZ, 0xfc, !PT ;  /* 0x0580000002057812 */ /* 0x000fe200078efcff */
[----:B-1----:R-:W-:Y:S06]  /*1de60*/  @P2 BRA `(.L_x_6853) ;  /* 0x0000000000082947 */ /* 0x002fec0003800000 */
[----:B------:R-:W1:Y:S02]  /*1de70*/  SYNCS.PHASECHK.TRANS64.TRYWAIT P0, [R10+URZ+0x34850], R3 ;  /* 0x034850030a0075a7 */ /* 0x000e64000800017f */
[----:B-1----:R-:W-:Y:S05]  /*1de80*/  @!P0 BRA `(.L_x_6854) ;  /* 0x000000c000888947 */ /* 0x002fea0003800000 */
.L_x_6853:
[----:B------:R-:W-:Y:S01]  /*1de90*/  IMAD R2, R222, 0xb00, R5 ;  /* 0x00000b00de027824 */ /* 0x000fe200078e0205 */
[----:B------:R-:W2:Y:S01]  /*1dea0*/  LDL.LU R13, [R1+0x68] ;  /* 0x00006800010d7983 */ /* 0x000ea20000300800 */
[----:B01----:R-:W-:Y:S01]  /*1deb0*/  IMAD.MOV.U32 R3, RZ, RZ, 0x40000040 ;  /* 0x40000040ff037424 */ /* 0x003fe200078e00ff */
[----:B------:R-:W-:Y:S05]  /*1dec0*/  WARPSYNC.ALL ;  /* 0x0000000000007948 */ /* 0x000fea0003800000 */
[C---:B------:R-:W-:Y:S01]  /*1ded0*/  R2UR UR6, R2.reuse ;  /* 0x00000000020672ca */ /* 0x040fe200000e0000 */
[----:B------:R-:W-:Y:S01]  /*1dee0*/  WARPGROUP.ARRIVE ;  /* 0x00000000000079c5 */ /* 0x000fe20000000000 */
[----:B------:R-:W-:Y:S01]  /*1def0*/  R2UR UR7, R3 ;  /* 0x00000000030772ca */ /* 0x000fe200000e0000 */
[----:B------:R-:W-:-:S02]  /*1df00*/  VIADD R4, R2, 0x80 ;  /* 0x0000008002047836 */ /* 0x000fc40000000000 */
[----:B------:R-:W-:Y:S02]  /*1df10*/  IMAD.MOV.U32 R5, RZ, RZ, 0x40000040 ;  /* 0x40000040ff057424 */ /* 0x000fe400078e00ff */
[----:B------:R-:W-:Y:S02]  /*1df20*/  IMAD.MOV.U32 R3, RZ, RZ, 0x40000040 ;  /* 0x40000040ff037424 */ /* 0x000fe400078e00ff */
[----:B------:R-:W-:Y:S02]  /*1df30*/  @!P1 VIADD R10, R10, 0x34860 ;  /* 0x000348600a0a9836 */ /* 0x000fe40000000000 */
[----:B------:R-:W-:Y:S02]  /*1df40*/  IMAD.MOV.U32 R7, RZ, RZ, RZ ;  /* 0x000000ffff077224 */ /* 0x000fe400078e00ff */
[----:B------:R-:W-:Y:S01]  /*1df50*/  VIADD R222, R222, 0x1 ;  /* 0x00000001dede7836 */ /* 0x000fe20000000000 */
[----:B------:R-:W-:Y:S01]  /*1df60*/  @!P1 PRMT R10, RZ, 0x654, R10 ;  /* 0x00000654ff0a9816 */ /* 0x000fe2000000000a */
[----:B------:R-:W-:Y:S01]  /*1df70*/  HGMMA.64x128x16.F32.BF16 R24, R176, gdesc[UR4].tnspB, R24, gsb0 ;  /* 0x41e00004b0187df0 */ /* 0x000fe20008001818 */
[----:B------:R-:W-:Y:S01]  /*1df80*/  R2UR UR6, R4 ;  /* 0x00000000040672ca */ /* 0x000fe200000e0000 */
[----:B------:R-:W-:Y:S01]  /*1df90*/  VIADD R4, R2, 0x100 ;  /* 0x0000010002047836 */ /* 0x000fe20000000000 */
[----:B------:R-:W-:Y:S01]  /*1dfa0*/  R2UR UR7, R5 ;  /* 0x00000000050772ca */ /* 0x000fe200000e0000 */
[----:B------:R-:W-:Y:S01]  /*1dfb0*/  IMAD.MOV.U32 R5, RZ, RZ, 0x40000040 ;  /* 0x40000040ff057424 */ /* 0x000fe200078e00ff */
[----:B------:R-:W-:-:S04]  /*1dfc0*/  ISETP.NE.AND P2, PT, R222, 0x2, PT ;  /* 0x00000002de00780c */ /* 0x000fc80003f45270 */
[----:B------:R-:W-:Y:S01]  /*1dfd0*/  SEL R222, R222, RZ, P2 ;  /* 0x000000ffdede7207 */ /* 0x000fe20001000000 */
[----:B------:R-:W-:Y:S02]  /*1dfe0*/  WARPGROUP.DEPBAR.LE gsb0, 0x0 ;  /* 0x00008000000079c5 */ /* 0x000fe40000010000 */
[----:B------:R-:W-:-:S06]  /*1dff0*/  WARPGROUP.ARRIVE ;  /* 0x00000000000079c5 */ /* 0x000fcc0000000000 */
        /* <DEDUP_REMOVED lines=17> */
[----:B------:R-:W-:Y:S02]  /*1e110*/  R2UR UR6, R4 ;  /* 0x00000000040672ca */ /* 0x000fe400000e0000 */
[----:B------:R-:W-:Y:S01]  /*1e120*/  R2UR UR7, R5 ;  /* 0x00000000050772ca */ /* 0x000fe200000e0000 */
[----:B------:R-:W-:Y:S01]  /*1e130*/  IMAD.MOV.U32 R5, RZ, RZ, 0x40000040 ;  /* 0x40000040ff057424 */ /* 0x000fe200078e00ff */
[----:B------:R-:W-:Y:S01]  /*1e140*/  IADD3 R4, R2, 0x280, RZ ;  /* 0x0000028002047810 */ /* 0x000fe20007ffe0ff */
[----:B------:R-:W-:Y:S02]  /*1e150*/  WARPGROUP.DEPBAR.LE gsb0, 0x0 ;  /* 0x00008000000079c5 */ /* 0x000fe40000010000 */
[----:B------:R-:W-:-:S08]  /*1e160*/  WARPGROUP.ARRIVE ;  /* 0x00000000000079c5 */ /* 0x000fd00000000000 */
        /* <DEDUP_REMOVED lines=31> */
[----:B------:R-:W-:Y:S02]  /*1e360*/  R2UR UR7, R5 ;  /* 0x00000000050772ca */ /* 0x000fe400000e0000 */
[----:B------:R-:W0:Y:S02]  /*1e370*/  SHFL.BFLY PT, R5, R0, 0x2, 0x1f ;  /* 0x0c401f0000057f89 */ /* 0x000e2400000e0000 */
[----:B0-----:R-:W-:Y:S01]  /*1e380*/  FADD.FTZ R5, R5, R0 ;  /* 0x0000000005057221 */ /* 0x001fe20000010000 */
[----:B------:R-:W-:-:S04]  /*1e390*/  SEL R0, RZ, 0x1, P2 ;  /* 0x00000001ff007807 */ /* 0x000fc80001000000 */
[----:B------:R-:W0:Y:S01]  /*1e3a0*/  SHFL.BFLY PT, R4, R5, 0x1, 0x1f ;  /* 0x0c201f0005047f89 */ /* 0x000e2200000e0000 */
[----:B------:R-:W-:Y:S01]  /*1e3b0*/  LOP3.LUT R229, R229, R0, RZ, 0x3c, !PT ;  /* 0x00000000e5e57212 */ /* 0x000fe200078e3cff */
[----:B------:R-:W-:Y:S02]  /*1e3c0*/  IMAD.MOV.U32 R0, RZ, RZ, -0x800000 ;  /* 0xff800000ff007424 */ /* 0x000fe400078e00ff */
[----:B0-----:R-:W-:-:S05]  /*1e3d0*/  FADD.FTZ R12, R5, R4 ;  /* 0x00000004050c7221 */ /* 0x001fca0000010000 */
[----:B------:R-:W-:-:S13]  /*1e3e0*/  FSETP.NE.FTZ.AND P3, PT, R12, RZ, PT ;  /* 0x000000ff0c00720b */ /* 0x000fda0003f75000 */
[----:B------:R-:W0:Y:S08]  /*1e3f0*/  @P3 MUFU.LG2 R8, R12 ;  /* 0x0000000c00083308 */ /* 0x000e300000000c00 */
[----:B------:R-:W-:Y:S01]  /*1e400*/  @P3 MUFU.RCP R7, R12 ;  /* 0x0000000c00073308 */ /* 0x000fe20000001000 */
[----:B0-----:R-:W-:Y:S01]  /*1e410*/  @P3 FMUL.FTZ R9, R8, 0.69314718246459960938 ;  /* 0x3f31721808093820 */ /* 0x001fe20000410000 */
[----:B------:R-:W-:-:S02]  /*1e420*/  WARPGROUP.DEPBAR.LE gsb0, 0x0 ;  /* 0x00008000000079c5 */ /* 0x000fc40000010000 */
[----:B------:R-:W-:-:S06]  /*1e430*/  WARPGROUP.ARRIVE ;  /* 0x00000000000079c5 */ /* 0x000fcc0000000000 */
[----:B------:R-:W-:Y:S01]  /*1e440*/  HGMMA.64x128x16.F32.BF16 R24, R212, gdesc[UR4].tnspB, R24, gsb0 ;  /* 0x41e00004d4187df0 */ /* 0x000fe20008001818 */
[----:B------:R-:W-:Y:S02]  /*1e450*/  R2UR UR6, R2 ;  /* 0x00000000020672ca */ /* 0x000fe400000e0000 */
[----:B------:R-:W-:Y:S02]  /*1e460*/  R2UR UR7, R3 ;  /* 0x00000000030772ca */ /* 0x000fe400000e0000 */
[----:B------:R-:W0:Y:S02]  /*1e470*/  SHFL.BFLY PT, R3, R14, 0x2, 0x1f ;  /* 0x0c401f000e037f89 */ /* 0x000e2400000e0000 */
[----:B0-----:R-:W-:-:S05]  /*1e480*/  FADD.FTZ R3, R3, R14 ;  /* 0x0000000e03037221 */ /* 0x001fca0000010000 */
[----:B------:R-:W0:Y:S02]  /*1e490*/  SHFL.BFLY PT, R2, R3, 0x1, 0x1f ;  /* 0x0c201f0003027f89 */ /* 0x000e2400000e0000 */
[----:B0-----:R-:W-:Y:S01]  /*1e4a0*/  FADD.FTZ R11, R3, R2 ;  /* 0x00000002030b7221 */ /* 0x001fe20000010000 */
[----:B------:R-:W-:Y:S02]  /*1e4b0*/  IMAD.MOV.U32 R2, RZ, RZ, RZ ;  /* 0x000000ffff027224 */ /* 0x000fe400078e00ff */
[----:B------:R-:W-:Y:S02]  /*1e4c0*/  IMAD.MOV.U32 R3, RZ, RZ, -0x800000 ;  /* 0xff800000ff037424 */ /* 0x000fe400078e00ff */
[----:B------:R-:W-:-:S13]  /*1e4d0*/  FSETP.NE.FTZ.AND P0, PT, R11, RZ, PT ;  /* 0x000000ff0b00720b */ /* 0x000fda0003f15000 */
[----:B------:R-:W0:Y:S01]  /*1e4e0*/  @P0 MUFU.LG2 R6, R11 ;  /* 0x0000000b00060308 */ /* 0x000e220000000c00 */
[C---:B------:R-:W-:Y:S01]  /*1e4f0*/  @P0 FMUL.FTZ R4, R88.reuse, 0.69314718246459960938 ;  /* 0x3f31721858040820 */ /* 0x040fe20000410000 */
[----:B------:R-:W-:-:S04]  /*1e500*/  @P3 FMUL.FTZ R88, R88, 0.69314718246459960938 ;  /* 0x3f31721858583820 */ /* 0x000fc80000410000 */
[----:B------:R-:W-:Y:S02]  /*1e510*/  @P3 FFMA.FTZ R0, R88, R92, R9 ;  /* 0x0000005c58003223 */ /* 0x000fe40000010009 */
[----:B------:R-:W1:Y:S01]  /*1e520*/  @P0 MUFU.RCP R2, R11 ;  /* 0x0000000b00020308 */ /* 0x000e620000001000 */
[----:B0-----:R-:W-:-:S04]  /*1e530*/  @P0 FMUL.FTZ R5, R6, 0.69314718246459960938 ;  /* 0x3f31721806050820 */ /* 0x001fc80000410000 */
[----:B------:R-:W-:Y:S01]  /*1e540*/  @P0 FFMA.FTZ R3, R4, R89, R5 ;  /* 0x0000005904030223 */ /* 0x000fe20000010005 */
[----:B------:R-:W-:Y:S01]  /*1e550*/  PLOP3.LUT P0, PT, PT, PT, PT, 0x8, 0x0 ;  /* 0x000000000000781c */ /* 0x000fe20003f0e170 */
[----:B------:R-:W-:Y:S02]  /*1e560*/  WARPGROUP.DEPBAR.LE gsb0, 0x0 ;  /* 0x00008000000079c5 */ /* 0x000fe40000010000 */
[----:B------:R-:W-:-:S06]  /*1e570*/  WARPGROUP.ARRIVE ;  /* 0x00000000000079c5 */ /* 0x000fcc0000000000 */
[----:B------:R-:W-:Y:S03]  /*1e580*/  HGMMA.64x128x16.F32.BF16 R24, R216, gdesc[UR4].tnspB, R24, gsb0 ;  /* 0x41e00004d8187df0 */ /* 0x000fe60008001818 */
        /* <DEDUP_REMOVED lines=66> */
.L_x_6794:
[----:B------:R-:W-:Y:S05]  /*1e9b0*/  WARPSYNC.ALL ;  /* 0x0000000000007948 */ /* 0x000fea0003800000 */
        /* <DEDUP_REMOVED lines=10> */
[----:B------:R-:W-:-:S03]  /*1ea60*/  ULDC UR4, c[0x0][0xad4] ;  /* 0x0002b50000047ab9 */ /* 0x000fc60000000800 */
[----:B------:R-:W3:Y:S01]  /*1ea70*/  LDL.LU R96, [R1+0x60] ;  /* 0x0000600001607983 */ /* 0x000ee20000300800 */
[----:B------:R-:W4:Y:S03]  /*1ea80*/  S2R R5, SR_SWINHI ;  /* 0x0000000000057919 */ /* 0x000f260000002f00 */
[----:B------:R-:W3:Y:S04]  /*1ea90*/  LDL.LU R107, [R1+0x64] ;  /* 0x00006400016b7983 */ /* 0x000ee80000300800 */
[----:B------:R-:W3:Y:S01]  /*1eaa0*/  LDL R106, [R1+0x5c] ;  /* 0x00005c00016a7983 */ /* 0x000ee20000100800 */
[----:B------:R-:W-:Y:S02]  /*1eab0*/  MOV R94, R2 ;  /* 0x00000002005e7202 */ /* 0x000fe40000000f00 */
[----:B----4-:R-:W-:-:S03]  /*1eac0*/  MOV R95, R5 ;  /* 0x00000005005f7202 */ /* 0x010fc60000000f00 */
[----:B--2---:R-:W-:-:S03]  /*1ead0*/  IMAD.WIDE R8, R4, 0x2, R94 ;  /* 0x0000000204087825 */ /* 0x004fc600078e025e */
[----:B------:R-:W-:-:S04]  /*1eae0*/  IADD3 R105, P5, R8, 0x4060, RZ ;  /* 0x0000406008697810 */ /* 0x000fc80007fbe0ff */
[----:B------:R-:W-:-:S04]  /*1eaf0*/  LOP3.LUT R10, R105, 0x380, RZ, 0xc0, !PT ;  /* 0x00000380690a7812 */ /* 0x000fc800078ec0ff */
[----:B------:R-:W-:-:S04]  /*1eb00*/  SHF.R.U64 R10, R10, 0x3, RZ ;  /* 0x000000030a0a7819 */ /* 0x000fc800000012ff */
[----:B------:R-:W-:Y:S02]  /*1eb10*/  LOP3.LUT R26, R10, R105, RZ, 0x3c, !PT ;  /* 0x000000690a1a7212 */ /* 0x000fe400078e3cff */
[----:B------:R-:W2:Y:S01]  /*1eb20*/  LDL R105, [R1+0x70] ;  /* 0x0000700001697983 */ /* 0x000ea20000100800 */
[C---:B------:R-:W-:Y:S02]  /*1eb30*/  IADD3 R103, P4, R8.reuse, 0x4040, RZ ;  /* 0x0000404008677810 */ /* 0x040fe40007f9e0ff */
[----:B------:R-:W-:Y:S02]  /*1eb40*/  IADD3 R97, P0, R8, 0x60, RZ ;  /* 0x0000006008617810 */ /* 0x000fe40007f1e0ff */
[----:B------:R-:W-:-:S03]  /*1eb50*/  LOP3.LUT R6, R103, 0x380, RZ, 0xc0, !PT ;  /* 0x0000038067067812 */ /* 0x000fc600078ec0ff */
[--C-:B------:R-:W-:Y:S01]  /*1eb60*/  IMAD.X R5, RZ, RZ, R9.reuse, P0 ;  /* 0x000000ffff057224 */ /* 0x100fe200000e0609 */
[----:B------:R-:W-:Y:S02]  /*1eb70*/  SHF.R.U64 R6, R6, 0x3, RZ ;  /* 0x0000000306067819 */ /* 0x000fe400000012ff */
[----:B---3--:R-:W-:Y:S02]  /*1eb80*/  ISETP.NE.AND P0, PT, R96, RZ, PT ;  /* 0x000000ff6000720c */ /* 0x008fe40003f05270 */
[----:B------:R-:W-:Y:S02]  /*1eb90*/  IADD3 R101, P3, R8, 0x4020, RZ ;  /* 0x0000402008657810 */ /* 0x000fe40007f7e0ff */
[----:B------:R-:W-:Y:S02]  /*1eba0*/  LOP3.LUT R24, R6, R103, RZ, 0x3c, !PT ;  /* 0x0000006706187212 */ /* 0x000fe400078e3cff */
[----:B------:R-:W-:Y:S01]  /*1ebb0*/  SEL R103, R96, UR4, P0 ;  /* 0x0000000460677c07 */ /* 0x000fe20008000000 */
[----:B------:R-:W-:Y:S05]  /*1ebc0*/  WARPSYNC.ALL ;  /* 0x0000000000007948 */ /* 0x000fea0003800000 */
[----:B------:R-:W-:Y:S01]  /*1ebd0*/  LOP3.LUT R4, R101, 0x380, RZ, 0xc0, !PT ;  /* 0x0000038065047812 */ /* 0x000fe200078ec0ff */
[----:B------:R-:W-:Y:S01]  /*1ebe0*/  IMAD.X R27, RZ, RZ, R9, P5 ;  /* 0x000000ffff1b7224 */ /* 0x000fe200028e0609 */
[----:B------:R-:W-:-:S02]  /*1ebf0*/  IADD3 R99, P2, R8, 0x4000, RZ ;  /* 0x0000400008637810 */ /* 0x000fc40007f5e0ff */
[C---:B------:R-:W-:Y:S02]  /*1ec00*/  IADD3 R11, P1, R8.reuse, 0x20, RZ ;  /* 0x00000020080b7810 */ /* 0x040fe40007f3e0ff */
[----:B------:R-:W-:Y:S02]  /*1ec10*/  LOP3.LUT R7, R8, 0x380, RZ, 0xc0, !PT ;  /* 0x0000038008077812 */ /* 0x000fe400078ec0ff */
[----:B------:R-:W-:Y:S01]  /*1ec20*/  LOP3.LUT R10, R97, 0x380, RZ, 0xc0, !PT ;  /* 0x00000380610a7812 */ /* 0x000fe200078ec0ff */
[--C-:B------:R-:W-:Y:S01]  /*1ec30*/  IMAD.X R25, RZ, RZ, R9.reuse, P4 ;  /* 0x000000ffff197224 */ /* 0x100fe200020e0609 */
[----:B------:R-:W-:Y:S01]  /*1ec40*/  SHF.R.U64 R4, R4, 0x3, RZ ;  /* 0x0000000304047819 */ /* 0x000fe200000012ff */
[----:B------:R-:W-:Y:S01]  /*1ec50*/  IMAD.X R29, RZ, RZ, R9, P3 ;  /* 0x000000ffff1d7224 */ /* 0x000fe200018e0609 */
[----:B------:R-:W-:Y:S01]  /*1ec60*/  IADD3 R31, P5, R8, 0x40, RZ ;  /* 0x00000040081f7810 */ /* 0x000fe20007fbe0ff */
[----:B------:R-:W-:Y:S01]  /*1ec70*/  ULDC.64 UR6, c[0x0][0xc08] ;  /* 0x0003020000067ab9 */ /* 0x000fe20000000a00 */
[----:B------:R-:W-:Y:S01]  /*1ec80*/  LOP3.LUT R28, R4, R101, RZ, 0x3c, !PT ;  /* 0x00000065041c7212 */ /* 0x000fe200078e3cff */
[----:B------:R-:W-:Y:S01]  /*1ec90*/  ULDC.64 UR4, c[0x0][0xc00] ;  /* 0x0003000000047ab9 */ /* 0x000fe20000000a00 */
[----:B------:R-:W-:-:S02]  /*1eca0*/  LOP3.LUT R12, R99, 0x380, RZ, 0xc0, !PT ;  /* 0x00000380630c7812 */ /* 0x000fc400078ec0ff */
[----:B------:R-:W-:Y:S02]  /*1ecb0*/  LOP3.LUT R4, R11, 0x380, RZ, 0xc0, !PT ;  /* 0x000003800b047812 */ /* 0x000fe400078ec0ff */
[----:B------:R-:W-:Y:S02]  /*1ecc0*/  SHF.R.U64 R7, R7, 0x3, RZ ;  /* 0x0000000307077819 */ /* 0x000fe400000012ff */
[----:B------:R-:W-:Y:S02]  /*1ecd0*/  LOP3.LUT R6, R31, 0x380, RZ, 0xc0, !PT ;  /* 0x000003801f067812 */ /* 0x000fe400078ec0ff */
[----:B------:R-:W-:Y:S02]  /*1ece0*/  SHF.R.U64 R12, R12, 0x3, RZ ;  /* 0x000000030c0c7819 */ /* 0x000fe400000012ff */
[----:B------:R-:W-:Y:S02]  /*1ecf0*/  SHF.R.U64 R4, R4, 0x3, RZ ;  /* 0x0000000304047819 */ /* 0x000fe400000012ff */
[----:B------:R-:W-:-:S02]  /*1ed00*/  LOP3.LUT R8, R7, R8, RZ, 0x3c, !PT ;  /* 0x0000000807087212 */ /* 0x000fc400078e3cff */
[----:B------:R-:W-:Y:S02]  /*1ed10*/  SHF.R.U64 R10, R10, 0x3, RZ ;  /* 0x000000030a0a7819 */ /* 0x000fe400000012ff */
[----:B------:R-:W-:Y:S01]  /*1ed20*/  SHF.R.U64 R6, R6, 0x3, RZ ;  /* 0x0000000306067819 */ /* 0x000fe200000012ff */
[--C-:B------:R-:W-:Y:S01]  /*1ed30*/  IMAD.X R7, RZ, RZ, R9.reuse, P5 ;  /* 0x000000ffff077224 */ /* 0x100fe200028e0609 */
[----:B------:R-:W-:Y:S01]  /*1ed40*/  LOP3.LUT R14, R12, R99, RZ, 0x3c, !PT ;  /* 0x000000630c0e7212 */ /* 0x000fe200078e3cff */
[--C-:B------:R-:W-:Y:S01]  /*1ed50*/  IMAD.X R15, RZ, RZ, R9.reuse, P2 ;  /* 0x000000ffff0f7224 */ /* 0x100fe200010e0609 */
[----:B------:R-:W-:Y:S01]  /*1ed60*/  LOP3.LUT R12, R4, R11, RZ, 0x3c, !PT ;  /* 0x0000000b040c7212 */ /* 0x000fe200078e3cff */
[----:B------:R-:W-:Y:S01]  /*1ed70*/  IMAD.X R13, RZ, RZ, R9, P1 ;  /* 0x000000ffff0d7224 */ /* 0x000fe200008e0609 */
[----:B------:R-:W-:Y:S02]  /*1ed80*/  LOP3.LUT R4, R10, R97, RZ, 0x3c, !PT ;  /* 0x000000610a047212 */ /* 0x000fe400078e3cff */
[----:B------:R-:W-:-:S02]  /*1ed90*/  LOP3.LUT R6, R6, R31, RZ, 0x3c, !PT ;  /* 0x0000001f06067212 */ /* 0x000fc400078e3cff */
[----:B------:R-:W-:Y:S02]  /*1eda0*/  MOV R30, R8 ;  /* 0x00000008001e7202 */ /* 0x000fe40000000f00 */
[----:B------:R-:W-:Y:S02]  /*1edb0*/  F2FP.BF16.F32.PACK_AB R8, R21, R20 ;  /* 0x000000141508723e */ /* 0x000fe400000010ff */
[----:B------:R-:W-:Y:S02]  /*1edc0*/  F2FP.BF16.F32.PACK_AB R9, R91, R90 ;  /* 0x0000005a5b09723e */ /* 0x000fe400000010ff */
[----:B------:R-:W-:Y:S02]  /*1edd0*/  F2FP.BF16.F32.PACK_AB R10, R89, R88 ;  /* 0x00000058590a723e */ /* 0x000fe400000010ff */
[----:B------:R-:W-:Y:S01]  /*1ede0*/  F2FP.BF16.F32.PACK_AB R11, R93, R92 ;  /* 0x0000005c5d0b723e */ /* 0x000fe200000010ff */
[----:B------:R-:W-:Y:S01]  /*1edf0*/  BAR.SYNC.DEFER_BLOCKING 0x1, 0x100 ;  /* 0x0044000000007b1d */ /* 0x000fe20000010000 */
[----:B------:R-:W-:-:S02]  /*1ee00*/  MOV R97, R4 ;  /* 0x0000000400617202 */ /* 0x000fc40000000f00 */
[----:B------:R-:W-:Y:S02]  /*1ee10*/  MOV R98, R6 ;  /* 0x0000000600627202 */ /* 0x000fe40000000f00 */
[----:B------:R-:W-:Y:S02]  /*1ee20*/  MOV R99, R12 ;  /* 0x0000000c00637202 */ /* 0x000fe40000000f00 */
[----:B------:R-:W-:Y:S02]  /*1ee30*/  F2FP.BF16.F32.PACK_AB R4, R33, R32 ;  /* 0x000000202104723e */ /* 0x000fe400000010ff */
[----:B------:R-:W-:Y:S02]  /*1ee40*/  F2FP.BF16.F32.PACK_AB R5, R35, R34 ;  /* 0x000000222305723e */ /* 0x000fe400000010ff */
[----:B------:R-:W-:Y:S02]  /*1ee50*/  F2FP.BF16.F32.PACK_AB R6, R37, R36 ;  /* 0x000000242506723e */ /* 0x000fe400000010ff */
[----:B------:R-:W-:-:S02]  /*1ee60*/  F2FP.BF16.F32.PACK_AB R7, R39, R38 ;  /* 0x000000262707723e */ /* 0x000fc400000010ff */
[----:B------:R-:W-:Y:S02]  /*1ee70*/  MOV R96, R14 ;  /* 0x0000000e00607202 */ /* 0x000fe40000000f00 */
[----:B------:R-:W-:Y:S02]  /*1ee80*/  MOV R100, R26 ;  /* 0x0000001a00647202 */ /* 0x000fe40000000f00 */
[----:B------:R-:W-:Y:S02]  /*1ee90*/  MOV R101, R24 ;  /* 0x0000001800657202 */ /* 0x000fe40000000f00 */
[----:B------:R-:W-:Y:S01]  /*1eea0*/  F2FP.BF16.F32.PACK_AB R12, R49, R48 ;  /* 0x00000030310c723e */ /* 0x000fe200000010ff */
[----:B------:R3:W-:Y:S01]  /*1eeb0*/  STSM.16.M88.4 [R30], R8 ;  /* 0x000000081e007844 */ /* 0x0007e20000000200 */
[----:B------:R-:W-:Y:S02]  /*1eec0*/  F2FP.BF16.F32.PACK_AB R13, R51, R50 ;  /* 0x00000032330d723e */ /* 0x000fe400000010ff */
[----:B------:R-:W-:-:S02]  /*1eed0*/  F2FP.BF16.F32.PACK_AB R14, R53, R52 ;  /* 0x00000034350e723e */ /* 0x000fc400000010ff */
[----:B------:R-:W-:Y:S01]  /*1eee0*/  F2FP.BF16.F32.PACK_AB R15, R55, R54 ;  /* 0x00000036370f723e */ /* 0x000fe200000010ff */
[----:B------:R4:W-:Y:S01]  /*1eef0*/  STSM.16.M88.4 [R99], R4 ;  /* 0x0000000463007844 */ /* 0x0009e20000000200 */
[----:B------:R-:W-:Y:S02]  /*1ef00*/  F2FP.BF16.F32.PACK_AB R24, R57, R56 ;  /* 0x000000383918723e */ /* 0x000fe400000010ff */
[----:B------:R-:W-:Y:S02]  /*1ef10*/  F2FP.BF16.F32.PACK_AB R25, R59, R58 ;  /* 0x0000003a3b19723e */ /* 0x000fe400000010ff */
[----:B------:R-:W-:Y:S02]  /*1ef20*/  F2FP.BF16.F32.PACK_AB R26, R61, R60 ;  /* 0x0000003c3d1a723e */ /* 0x000fe400000010ff */
[----:B------:R-:W-:Y:S02]  /*1ef30*/  F2FP.BF16.F32.PACK_AB R27, R63, R62 ;  /* 0x0000003e3f1b723e */ /* 0x000fe400000010ff */
[----:B---3--:R-:W-:-:S02]  /*1ef40*/  F2FP.BF16.F32.PACK_AB R8, R41, R40 ;  /* 0x000000282908723e */ /* 0x008fc400000010ff */
[----:B------:R-:W-:Y:S02]  /*1ef50*/  F2FP.BF16.F32.PACK_AB R9, R43, R42 ;  /* 0x0000002a2b09723e */ /* 0x000fe400000010ff */
[----:B------:R-:W-:Y:S02]  /*1ef60*/  F2FP.BF16.F32.PACK_AB R10, R45, R44 ;  /* 0x0000002c2d0a723e */ /* 0x000fe400000010ff */
[----:B------:R-:W-:Y:S02]  /*1ef70*/  F2FP.BF16.F32.PACK_AB R11, R47, R46 ;  /* 0x0000002e2f0b723e */ /* 0x000fe400000010ff */
[----:B------:R-:W-:Y:S02]  /*1ef80*/  MOV R102, R28 ;  /* 0x0000001c00667202 */ /* 0x000fe40000000f00 */
[----:B------:R-:W-:Y:S02]  /*1ef90*/  F2FP.BF16.F32.PACK_AB R28, R65, R64 ;  /* 0x00000040411c723e */ /* 0x000fe400000010ff */
[----:B------:R-:W-:-:S02]  /*1efa0*/  F2FP.BF16.F32.PACK_AB R29, R67, R66 ;  /* 0x00000042431d723e */ /* 0x000fc400000010ff */
[----:B------:R-:W-:Y:S02]  /*1efb0*/  F2FP.BF16.F32.PACK_AB R30, R69, R68 ;  /* 0x00000044451e723e */ /* 0x000fe400000010ff */
[----:B------:R-:W-:Y:S01]  /*1efc0*/  F2FP.BF16.F32.PACK_AB R31, R71, R70 ;  /* 0x00000046471f723e */ /* 0x000fe200000010ff */
[----:B------:R-:W-:Y:S01]  /*1efd0*/  STSM.16.M88.4 [R98], R8 ;  /* 0x0000000862007844 */ /* 0x000fe20000000200 */
[----:B----4-:R-:W-:Y:S02]  /*1efe0*/  F2FP.BF16.F32.PACK_AB R4, R73, R72 ;  /* 0x000000484904723e */ /* 0x010fe400000010ff */
[----:B------:R-:W-:Y:S02]  /*1eff0*/  F2FP.BF16.F32.PACK_AB R5, R75, R74 ;  /* 0x0000004a4b05723e */ /* 0x000fe400000010ff */
[----:B------:R-:W-:Y:S02]  /*1f000*/  F2FP.BF16.F32.PACK_AB R6, R77, R76 ;  /* 0x0000004c4d06723e */ /* 0x000fe400000010ff */
[----:B------:R-:W-:Y:S01]  /*1f010*/  F2FP.BF16.F32.PACK_AB R7, R79, R78 ;  /* 0x0000004e4f07723e */ /* 0x000fe200000010ff */
[----:B------:R-:W-:Y:S04]  /*1f020*/  STSM.16.M88.4 [R97], R12 ;  /* 0x0000000c61007844 */ /* 0x000fe80000000200 */
[----:B------:R-:W-:Y:S01]  /*1f030*/  STSM.16.M88.4 [R96], R24 ;  /* 0x0000001860007844 */ /* 0x000fe20000000200 */
[----:B------:R-:W-:-:S03]  /*1f040*/  ISETP.GT.AND P2, PT, R103, 0x1, PT ;  /* 0x000000016700780c */ /* 0x000fc60003f44270 */
[----:B------:R-:W-:Y:S04]  /*1f050*/  STSM.16.M88.4 [R102], R28 ;  /* 0x0000001c66007844 */ /* 0x000fe80000000200 */
[----:B------:R3:W-:Y:S02]  /*1f060*/  STSM.16.M88.4 [R101], R4 ;  /* 0x0000000465007844 */ /* 0x0007e40000000200 */
[----:B---3--:R-:W-:-:S05]  /*1f070*/  IMAD.MOV.U32 R6, RZ, RZ, 0x9b8 ;  /* 0x000009b8ff067424 */ /* 0x008fca00078e00ff */
[----:B------:R-:W-:-:S04]  /*1f080*/  SEL R6, R6, 0x978, P2 ;  /* 0x0000097806067807 */ /* 0x000fc80001000000 */
[----:B------:R3:W4:Y:S08]  /*1f090*/  LDC.64 R26, c[0x0][R6+0x220] ;  /* 0x00008800061a7b82 */ /* 0x0007300000000a00 */
[----:B------:R3:W0:Y:S08]  /*1f0a0*/  LDC.64 R24, c[0x0][R6+0x218] ;  /* 0x0000860006187b82 */ /* 0x0006300000000a00 */
[----:B------:R3:W0:Y:S01]  /*1f0b0*/  LDC.64 R14, c[0x0][R6+0x228] ;  /* 0x00008a00060e7b82 */ /* 0x0006220000000a00 */
[----:B------:R-:W-:-:S02]  /*1f0c0*/  F2FP.BF16.F32.PACK_AB R8, R81, R80 ;  /* 0x000000505108723e */ /* 0x000fc400000010ff */
[----:B------:R-:W-:Y:S02]  /*1f0d0*/  F2FP.BF16.F32.PACK_AB R9, R83, R82 ;  /* 0x000000525309723e */ /* 0x000fe400000010ff */
[----:B------:R-:W-:Y:S02]  /*1f0e0*/  F2FP.BF16.F32.PACK_AB R10, R85, R84 ;  /* 0x00000054550a723e */ /* 0x000fe400000010ff */
[----:B------:R-:W-:Y:S02]  /*1f0f0*/  F2FP.BF16.F32.PACK_AB R11, R87, R86 ;  /* 0x00000056570b723e */ /* 0x000fe400000010ff */
[----:B------:R-:W-:-:S03]  /*1f100*/  ISETP.NE.U32.AND P3, PT, RZ, UR6, PT ;  /* 0x00000006ff007c0c */ /* 0x000fc6000bf65070 */
[----:B------:R1:W-:Y:S01]  /*1f110*/  STSM.16.M88.4 [R100], R8 ;  /* 0x0000000864007844 */ /* 0x0003e20000000200 */
[----:B------:R-:W-:Y:S01]  /*1f120*/  BAR.SYNC.DEFER_BLOCKING 0x1, 0x100 ;  /* 0x0044000000007b1d */ /* 0x000fe20000010000 */
[----:B------:R-:W-:Y:S02]  /*1f130*/  ISETP.NE.AND.EX P3, PT, RZ, UR7, PT, P3 ;  /* 0x00000007ff007c0c */ /* 0x000fe4000bf65330 */
[----:B------:R-:W-:Y:S02]  /*1f140*/  ISETP.NE.U32.AND P0, PT, RZ, UR4, PT ;  /* 0x00000004ff007c0c */ /* 0x000fe4000bf05070 */
[----:B------:R-:W-:-:S03]  /*1f150*/  IADD3 R98, P1, R107, UR4, RZ ;  /* 0x000000046b627c10 */ /* 0x000fc6000ff3e0ff */
[----:B-1----:R-:W1:Y:S01]  /*1f160*/  LDC R8, c[0x0][0xbe8] ;  /* 0x0002fa00ff087b82 */ /* 0x002e620000000800 */
[----:B------:R-:W-:Y:S01]  /*1f170*/  ISETP.NE.AND.EX P0, PT, RZ, UR5, PT, P0 ;  /* 0x00000005ff007c0c */ /* 0x000fe2000bf05300 */
[----:B------:R-:W-:Y:S01]  /*1f180*/  IMAD.MOV.U32 R12, RZ, RZ, RZ ;  /* 0x000000ffff0c7224 */ /* 0x000fe200078e00ff */
[----:B------:R-:W-:Y:S01]  /*1f190*/  ULDC.64 UR8, c[0x0][0x208] ;  /* 0x0000820000087ab9 */ /* 0x000fe20000000a00 */
[----:B--2---:R-:W-:-:S04]  /*1f1a0*/  SHF.L.U64.HI R104, R106, 0x2, R105 ;  /* 0x000000026a687819 */ /* 0x004fc80000010269 */
[C---:B------:R-:W-:Y:S02]  /*1f1b0*/  IADD3.X R99, R104.reuse, UR5, RZ, P1, !PT ;  /* 0x0000000568637c10 */ /* 0x040fe40008ffe4ff */
[----:B------:R-:W-:Y:S01]  /*1f1c0*/  @P3 IADD3 R96, P1, R107, UR6, RZ ;  /* 0x000000066b603c10 */ /* 0x000fe2000ff3e0ff */
[----:B------:R-:W-:Y:S02]  /*1f1d0*/  ULDC UR6, c[0x0][0xa88] ;  /* 0x0002a20000067ab9 */ /* 0x000fe40000000800 */
[----:B------:R-:W-:Y:S01]  /*1f1e0*/  IMAD.U32 R13, RZ, RZ, UR6 ;  /* 0x00000006ff0d7e24 */ /* 0x000fe2000f8e00ff */
[----:B------:R-:W-:Y:S01]  /*1f1f0*/  @P3 IADD3.X R97, R104, UR7, RZ, P1, !PT ;  /* 0x0000000768613c10 */ /* 0x000fe20008ffe4ff */
[----:B------:R3:W5:Y:S01]  /*1f200*/  @P0 LDG.E R12, desc[UR8][R98.64] ;  /* 0x00000008620c0981 */ /* 0x000762000c1e1900 */
[----:B-1----:R-:W-:-:S03]  /*1f210*/  ISETP.NE.AND P1, PT, R8, 0x1, PT ;  /* 0x000000010800780c */ /* 0x002fc60003f25270 */
[----:B------:R3:W5:Y:S01]  /*1f220*/  @P3 LDG.E R13, desc[UR8][R96.64] ;  /* 0x00000008600d3981 */ /* 0x000762000c1e1900 */
[----:B0---4-:R-:W-:Y:S09]  /*1f230*/  @P3 BRA `(.L_x_6857) ;  /* 0x0000000000143947 */ /* 0x011ff20003800000 */
[----:B------:R-:W-:Y:S05]  /*1f240*/  @!P0 BRA `(.L_x_6857) ;  /* 0x0000000000108947 */ /* 0x000fea0003800000 */
[----:B------:R-:W-:Y:S02]  /*1f250*/  ULDC.64 UR6, c[0x0][0x208] ;  /* 0x0000820000067ab9 */ /* 0x000fe40000000a00 */
[----:B------:R-:W2:Y:S04]  /*1f260*/  LDG.E R4, desc[UR6][R98.64] ;  /* 0x0000000662047981 */ /* 0x000ea8000c1e1900 */
[----:B-----5:R-:W2:Y:S02]  /*1f270*/  LDG.E R13, desc[UR6][R98.64+0x4] ;  /* 0x00000406620d7981 */ /* 0x020ea4000c1e1900 */
[----:B--2---:R-:W-:-:S07]  /*1f280*/  IMAD.IADD R13, R13, 0x1, -R4 ;  /* 0x000000010d0d7824 */ /* 0x004fce00078e0a04 */
.L_x_6857:
[----:B---3--:R-:W2:Y:S04]  /*1f290*/  LDL R98, [R1+0x58] ;  /* 0x0000580001627983 */ /* 0x008ea80000100800 */
[----:B------:R-:W3:Y:S04]  /*1f2a0*/  LDL R30, [R1+0x8c] ;  /* 0x00008c00011e7983 */ /* 0x000ee80000100800 */
[----:B------:R-:W3:Y:S04]  /*1f2b0*/  LDL R99, [R1+0x6c] ;  /* 0x00006c0001637983 */ /* 0x000ee80000100800 */
[----:B------:R-:W4:Y:S01]  /*1f2c0*/  LDL R96, [R1+0x74] ;  /* 0x0000740001607983 */ /* 0x000f220000100800 */
[----:B------:R-:W0:Y:S03]  /*1f2d0*/  LDC.64 R6, c[0x0][R6+0x210] ;  /* 0x0000840006067b82 */ /* 0x000e260000000a00 */
[----:B------:R-:W4:Y:S01]  /*1f2e0*/  LDL R101, [R1+0x88] ;  /* 0x0000880001657983 */ /* 0x000f220000100800 */
[----:B------:R-:W-:-:S04]  /*1f2f0*/  ISETP.NE.U32.AND P0, PT, RZ, UR4, PT ;  /* 0x00000004ff007c0c */ /* 0x000fc8000bf05070 */
[----:B------:R-:W1:Y:S01]  /*1f300*/  @P1 LDC R28, c[0x0][0xbec] ;  /* 0x0002fb00ff1c1b82 */ /* 0x000e620000000800 */
[----:B------:R-:W-:-:S04]  /*1f310*/  ISETP.NE.AND.EX P0, PT, RZ, UR5, PT, P0 ;  /* 0x00000005ff007c0c */ /* 0x000fc8000bf05300 */
[----:B------:R-:W-:-:S03]  /*1f320*/  SEL R10, R106, RZ, !P0 ;  /* 0x000000ff6a0a7207 */ /* 0x000fc60004000000 */
[----:B------:R-:W0:Y:S01]  /*1f330*/  @P1 LDC R31, c[0x0][0xbf0] ;  /* 0x0002fc00ff1f1b82 */ /* 0x000e220000000800 */
[----:B------:R-:W-:Y:S01]  /*1f340*/  SEL R9, R105, RZ, !P0 ;  /* 0x000000ff69097207 */ /* 0x000fe20004000000 */
[----:B------:R-:W-:-:S06]  /*1f350*/  IMAD R11, R27, R10, RZ ;  /* 0x0000000a1b0b7224 */ /* 0x000fcc00078e02ff */
[----:B------:R-:W1:Y:S01]  /*1f360*/  LDC.64 R4, c[0x0][0xba8] ;  /* 0x0002ea00ff047b82 */ /* 0x000e620000000a00 */
[----:B------:R-:W0:Y:S01]  /*1f370*/  S2R R102, SR_TID.X ;  /* 0x0000000000667919 */ /* 0x000e220000002100 */
[C---:B------:R-:W-:Y:S02]  /*1f380*/  IMAD R29, R26.reuse, R9, R11 ;  /* 0x000000091a1d7224 */ /* 0x040fe400078e020b */
[----:B------:R-:W-:-:S04]  /*1f390*/  IMAD.WIDE.U32 R26, R26, R10, RZ ;  /* 0x0000000a1a1a7225 */ /* 0x000fc800078e00ff */
[----:B------:R-:W-:Y:S01]  /*1f3a0*/  IMAD.IADD R29, R27, 0x1, R29 ;  /* 0x000000011b1d7824 */ /* 0x000fe200078e021d */
[----:B-1----:R-:W1:Y:S08]  /*1f3b0*/  @!P2 LDC R4, c[0x0][0xb50] ;  /* 0x0002d400ff04ab82 */ /* 0x002e700000000800 */
[----:B------:R-:W1:Y:S01]  /*1f3c0*/  @!P2 LDC R5, c[0x0][0xb54] ;  /* 0x0002d500ff05ab82 */ /* 0x000e620000000800 */
[----:B0-----:R-:W-:-:S05]  /*1f3d0*/  VIADD R102, R102, 0xffffff80 ;  /* 0xffffff8066667836 */ /* 0x001fca0000000000 */
[----:B------:R-:W-:-:S04]  /*1f3e0*/  SHF.R.S32.HI R100, RZ, 0x1f, R102 ;  /* 0x0000001fff647819 */ /* 0x000fc80000011466 */
[----:B------:R-:W-:-:S04]  /*1f3f0*/  LEA.HI R100, R100, R102, RZ, 0x7 ;  /* 0x0000006664647211 */ /* 0x000fc800078f38ff */
[----:B------:R-:W-:-:S05]  /*1f400*/  LOP3.LUT R100, R100, 0xffffff80, RZ, 0xc0, !PT ;  /* 0xffffff8064647812 */ /* 0x000fca00078ec0ff */
[----:B------:R-:W-:Y:S01]  /*1f410*/  IMAD.IADD R100, R102, 0x1, -R100 ;  /* 0x0000000166647824 */ /* 0x000fe200078e0a64 */
[----:B------:R-:W-:Y:S01]  /*1f420*/  ULDC.64 UR6, c[0x0][0x208] ;  /* 0x0000820000067ab9 */ /* 0x000fe20000000a00 */
[-C--:B--2---:R-:W-:Y:S02]  /*1f430*/  IMAD R11, R25, R98.reuse, RZ ;  /* 0x00000062190b7224 */ /* 0x084fe400078e02ff */
[----:B------:R-:W-:-:S04]  /*1f440*/  IMAD.WIDE.U32 R24, R24, R98, RZ ;  /* 0x0000006218187225 */ /* 0x000fc800078e00ff */
[----:B---3--:R-:W-:Y:S01]  /*1f450*/  IMAD R97, R99, 0x80, R30 ;  /* 0x0000008063617824 */ /* 0x008fe200078e021e */
[----:B-----5:R-:W-:-:S03]  /*1f460*/  IADD3 R26, P0, P3, R26, R24, R12 ;  /* 0x000000181a1a7210 */ /* 0x020fc60007b1e00c */
[----:B------:R-:W-:Y:S01]  /*1f470*/  @P1 IMAD.HI.U32 R24, R97, R28, RZ ;  /* 0x0000001c61181227 */ /* 0x000fe200078e00ff */
[----:B----4-:R-:W-:-:S03]  /*1f480*/  SEL R9, R96, RZ, P2 ;  /* 0x000000ff60097207 */ /* 0x010fc60001000000 */
[----:B------:R-:W-:Y:S02]  /*1f490*/  IMAD.IADD R30, R25, 0x1, R11 ;  /* 0x00000001191e7824 */ /* 0x000fe400078e020b */
[----:B------:R-:W-:Y:S01]  /*1f4a0*/  IMAD.MOV.U32 R25, RZ, RZ, R97 ;  /* 0x000000ffff197224 */ /* 0x000fe200078e0061 */
[----:B------:R-:W-:Y:S01]  /*1f4b0*/  @P1 SHF.R.U32.HI R25, RZ, R31, R24 ;  /* 0x0000001fff191219 */ /* 0x000fe20000011618 */
[-C--:B------:R-:W-:Y:S02]  /*1f4c0*/  IMAD R27, R15, R9.reuse, RZ ;  /* 0x000000090f1b7224 */ /* 0x080fe400078e02ff */
[----:B------:R-:W-:Y:S01]  /*1f4d0*/  IMAD.WIDE.U32 R14, R14, R9, RZ ;  /* 0x000000090e0e7225 */ /* 0x000fe200078e00ff */
[----:B------:R-:W-:-:S03]  /*1f4e0*/  SHF.R.S32.HI R11, RZ, 0x1f, R12 ;  /* 0x0000001fff0b7819 */ /* 0x000fc6000001140c */
[----:B------:R-:W-:Y:S01]  /*1f4f0*/  IMAD.MOV R9, RZ, RZ, -R25 ;  /* 0x000000ffff097224 */ /* 0x000fe200078e0a19 */
[----:B------:R-:W-:Y:S01]  /*1f500*/  IADD3.X R24, R29, R30, R11, P0, P3 ;  /* 0x0000001e1d187210 */ /* 0x000fe200007e640b */
[----:B------:R-:W-:Y:S02]  /*1f510*/  IMAD.IADD R27, R15, 0x1, R27 ;  /* 0x000000010f1b7824 */ /* 0x000fe400078e021b */
[----:B------:R-:W-:Y:S01]  /*1f520*/  IMAD R9, R8, R9, R97 ;  /* 0x0000000908097224 */ /* 0x000fe200078e0261 */
[----:B------:R-:W-:Y:S02]  /*1f530*/  IADD3 R14, P0, P3, R25, R26, R14 ;  /* 0x0000001a190e7210 */ /* 0x000fe40007b1e00e */
[----:B------:R-:W-:Y:S01]  /*1f540*/  SHF.R.S32.HI R15, RZ, 0x1f, R25 ;  /* 0x0000001fff0f7819 */ /* 0x000fe20000011419 */
[----:B------:R-:W-:Y:S01]  /*1f550*/  IMAD R7, R7, R9, RZ ;  /* 0x0000000907077224 */ /* 0x000fe200078e02ff */
[----:B------:R-:W-:Y:S02]  /*1f560*/  SHF.R.S32.HI R25, RZ, 0x1f, R9 ;  /* 0x0000001fff197819 */ /* 0x000fe40000011409 */
[----:B------:R-:W-:-:S03]  /*1f570*/  IADD3.X R15, R15, R24, R27, P0, P3 ;  /* 0x000000180f0f7210 */ /* 0x000fc600007e641b */
[C---:B------:R-:W-:Y:S02]  /*1f580*/  IMAD R25, R6.reuse, R25, R7 ;  /* 0x0000001906197224 */ /* 0x040fe400078e0207 */
[----:B------:R-:W-:-:S04]  /*1f590*/  IMAD.WIDE.U32 R6, R6, R9, R14 ;  /* 0x0000000906067225 */ /* 0x000fc800078e000e */
[----:B------:R-:W-:Y:S01]  /*1f5a0*/  IMAD.IADD R7, R7, 0x1, R25 ;  /* 0x0000000107077824 */ /* 0x000fe200078e0219 */
[----:B-1----:R-:W-:-:S04]  /*1f5b0*/  LEA R24, P0, R6, R4, 0x2 ;  /* 0x0000000406187211 */ /* 0x002fc800078010ff */
[----:B------:R-:W-:Y:S01]  /*1f5c0*/  LEA.HI.X R7, R6, R5, R7, 0x2, P0 ;  /* 0x0000000506077211 */ /* 0x000fe200000f1407 */
[----:B------:R-:W-:Y:S01]  /*1f5d0*/  SHFL.IDX PT, R4, R24, RZ, 0x1c1f ;  /* 0x001c1fff18047589 */ /* 0x000fe200000e0000 */
[----:B------:R-:W-:-:S03]  /*1f5e0*/  IMAD R26, R99, 0x80, R101 ;  /* 0x00000080631a7824 */ /* 0x000fc600078e0265 */
[----:B------:R-:W0:Y:S04]  /*1f5f0*/  SHFL.IDX PT, R5, R7, RZ, 0x1c1f ;  /* 0x001c1fff07057589 */ /* 0x000e2800000e0000 */
[----:B------:R-:W-:Y:S04]  /*1f600*/  SHFL.IDX PT, R14, R24, 0x1, 0x1c1f ;  /* 0x003c1f00180e7f89 */ /* 0x000fe800000e0000 */
[----:B------:R-:W1:Y:S01]  /*1f610*/  SHFL.IDX PT, R15, R7, 0x1, 0x1c1f ;  /* 0x003c1f00070f7f89 */ /* 0x000e6200000e0000 */
[----:B------:R-:W-:Y:S01]  /*1f620*/  IMAD R9, R13, R8, RZ ;  /* 0x000000080d097224 */ /* 0x000fe200078e02ff */
[----:B------:R-:W-:Y:S01]  /*1f630*/  LOP3.LUT P0, RZ, R100, 0x3, RZ, 0xc0, !PT ;  /* 0x0000000364ff7812 */ /* 0x000fe2000780c0ff */
[----:B------:R-:W-:-:S03]  /*1f640*/  VIADD R6, R26, 0x8 ;  /* 0x000000081a067836 */ /* 0x000fc60000000000 */
[-C--:B------:R-:W-:Y:S02]  /*1f650*/  ISETP.GE.OR P3, PT, R26, R9.reuse, P0 ;  /* 0x000000091a00720c */ /* 0x080fe40000766670 */
[----:B------:R-:W-:-:S11]  /*1f660*/  ISETP.GE.OR P0, PT, R6, R9, P0 ;  /* 0x000000090600720c */ /* 0x000fd60000706670 */
[----:B0-----:R0:W-:Y:S04]  /*1f670*/  @!P3 ST.E desc[UR6][R4.64], R3 ;  /* 0x000000030400b985 */ /* 0x0011e8000c101906 */
[----:B-1----:R0:W-:Y:S01]  /*1f680*/  @!P0 ST.E desc[UR6][R14.64], R0 ;  /* 0x000000000e008985 */ /* 0x0021e2000c101906 */
[----:B------:R-:W-:Y:S05]  /*1f690*/  @P2 BRA `(.L_x_6858) ;  /* 0x0000000800d42947 */ /* 0x000fea0003800000 */
[----:B------:R-:W-:Y:S01]  /*1f6a0*/  IMAD.SHL.U32 R100, R22, 0x40, RZ ;  /* 0x0000004016647824 */ /* 0x000fe200078e00ff */
[----:B------:R-:W-:Y:S01]  /*1f6b0*/  ULDC.64 UR4, c[0x0][0x208] ;  /* 0x0000820000047ab9 */ /* 0x000fe20000000a00 */
[----:B------:R-:W1:Y:S02]  /*1f6c0*/  @P1 LDC R21, c[0x0][0xbf0] ;  /* 0x0002fc00ff151b82 */ /* 0x000e640000000800 */
[----:B0-----:R-:W-:Y:S02]  /*1f6d0*/  IMAD.IADD R3, R16, 0x1, R100 ;  /* 0x0000000110037824 */ /* 0x001fe400078e0264 */
[----:B------:R-:W0:Y:S02]  /*1f6e0*/  S2R R100, SR_TID.X ;  /* 0x0000000000647919 */ /* 0x000e240000002100 */
[----:B------:R-:W-:-:S03]  /*1f6f0*/  IMAD.WIDE R94, R3, 0x2, R94 ;  /* 0x00000002035e7825 */ /* 0x000fc600078e025e */
[C---:B------:R-:W-:Y:S02]  /*1f700*/  IADD3 R25, P5, R94.reuse, 0x1000, RZ ;  /* 0x000010005e197810 */ /* 0x040fe40007fbe0ff */
[----:B------:R-:W-:Y:S02]  /*1f710*/  IADD3 R29, P0, R94, 0x2000, RZ ;  /* 0x000020005e1d7810 */ /* 0x000fe40007f1e0ff */
[----:B------:R-:W-:Y:S02]  /*1f720*/  LOP3.LUT R24, R25, 0x380, RZ, 0xc0, !PT ;  /* 0x0000038019187812 */ /* 0x000fe400078ec0ff */
[----:B------:R-:W-:Y:S02]  /*1f730*/  LOP3.LUT R28, R29, 0x380, RZ, 0xc0, !PT ;  /* 0x000003801d1c7812 */ /* 0x000fe400078ec0ff */
[----:B------:R-:W-:Y:S02]  /*1f740*/  SHF.R.U64 R24, R24, 0x3, RZ ;  /* 0x0000000318187819 */ /* 0x000fe400000012ff */
[----:B------:R-:W-:-:S02]  /*1f750*/  SHF.R.U64 R28, R28, 0x3, RZ ;  /* 0x000000031c1c7819 */ /* 0x000fc400000012ff */
[----:B------:R-:W-:Y:S01]  /*1f760*/  LOP3.LUT R24, R24, R25, RZ, 0x3c, !PT ;  /* 0x0000001918187212 */ /* 0x000fe200078e3cff */
[--C-:B------:R-:W-:Y:S01]  /*1f770*/  IMAD.X R25, RZ, RZ, R95.reuse, P5 ;  /* 0x000000ffff197224 */ /* 0x100fe200028e065f */
[----:B------:R-:W-:Y:S01]  /*1f780*/  LOP3.LUT R28, R28, R29, RZ, 0x3c, !PT ;  /* 0x0000001d1c1c7212 */ /* 0x000fe200078e3cff */
[----:B------:R-:W-:Y:S01]  /*1f790*/  IMAD.X R29, RZ, RZ, R95, P0 ;  /* 0x000000ffff1d7224 */ /* 0x000fe200000e065f */
[C---:B------:R-:W-:Y:S02]  /*1f7a0*/  IADD3 R33, P2, R94.reuse, 0x3000, RZ ;  /* 0x000030005e217810 */ /* 0x040fe40007f5e0ff */
[C---:B------:R-:W-:Y:S01]  /*1f7b0*/  IADD3 R37, P3, R94.reuse, 0x4000, RZ ;  /* 0x000040005e257810 */ /* 0x040fe20007f7e0ff */
[----:B------:R-:W5:Y:S01]  /*1f7c0*/  LD.E.128 R24, desc[UR4][R24.64] ;  /* 0x0000000418187980 */ /* 0x000f62000c101d00 */
[C---:B------:R-:W-:Y:S02]  /*1f7d0*/  IADD3 R41, P4, R94.reuse, 0x5000, RZ ;  /* 0x000050005e297810 */ /* 0x040fe40007f9e0ff */
[C---:B------:R-:W-:Y:S01]  /*1f7e0*/  IADD3 R45, P5, R94.reuse, 0x6000, RZ ;  /* 0x000060005e2d7810 */ /* 0x040fe20007fbe0ff */
[----:B------:R-:W5:Y:S01]  /*1f7f0*/  LD.E.128 R28, desc[UR4][R28.64] ;  /* 0x000000041c1c7980 */ /* 0x000f62000c101d00 */
[----:B------:R-:W-:-:S02]  /*1f800*/  IADD3 R3, P0, R94, 0x7000, RZ ;  /* 0x000070005e037810 */ /* 0x000fc40007f1e0ff */
[----:B------:R-:W-:Y:S02]  /*1f810*/  LOP3.LUT R32, R33, 0x380, RZ, 0xc0, !PT ;  /* 0x0000038021207812 */ /* 0x000fe400078ec0ff */
[----:B------:R-:W-:Y:S01]  /*1f820*/  LOP3.LUT R36, R37, 0x380, RZ, 0xc0, !PT ;  /* 0x0000038025247812 */ /* 0x000fe200078ec0ff */
[----:B0-----:R-:W-:Y:S01]  /*1f830*/  VIADD R100, R100, 0xffffff80 ;  /* 0xffffff8064647836 */ /* 0x001fe20000000000 */
[----:B------:R-:W-:Y:S01]  /*1f840*/  LOP3.LUT R40, R41, 0x380, RZ, 0xc0, !PT ;  /* 0x0000038029287812 */ /* 0x000fe200078ec0ff */
[----:B------:R-:W-:Y:S01]  /*1f850*/  IMAD.X R49, RZ, RZ, R95, P0 ;  /* 0x000000ffff317224 */ /* 0x000fe200000e065f */
[----:B------:R-:W-:Y:S02]  /*1f860*/  LOP3.LUT R44, R45, 0x380, RZ, 0xc0, !PT ;  /* 0x000003802d2c7812 */ /* 0x000fe400078ec0ff */
[----:B------:R-:W-:Y:S02]  /*1f870*/  LOP3.LUT R0, R3, 0x380, RZ, 0xc0, !PT ;  /* 0x0000038003007812 */ /* 0x000fe400078ec0ff */
[----:B------:R-:W-:-:S02]  /*1f880*/  LOP3.LUT R5, R94, 0x380, RZ, 0xc0, !PT ;  /* 0x000003805e057812 */ /* 0x000fc400078ec0ff */
[----:B------:R-:W-:Y:S02]  /*1f890*/  SHF.R.U64 R32, R32, 0x3, RZ ;  /* 0x0000000320207819 */ /* 0x000fe400000012ff */
[----:B------:R-:W-:Y:S02]  /*1f8a0*/  SHF.R.U64 R36, R36, 0x3, RZ ;  /* 0x0000000324247819 */ /* 0x000fe400000012ff */
[----:B------:R-:W-:Y:S02]  /*1f8b0*/  SHF.R.U64 R40, R40, 0x3, RZ ;  /* 0x0000000328287819 */ /* 0x000fe400000012ff */
[----:B------:R-:W-:Y:S02]  /*1f8c0*/  SHF.R.U64 R44, R44, 0x3, RZ ;  /* 0x000000032c2c7819 */ /* 0x000fe400000012ff */
[----:B------:R-:W-:Y:S02]  /*1f8d0*/  SHF.R.U64 R0, R0, 0x3, RZ ;  /* 0x0000000300007819 */ /* 0x000fe400000012ff */
[----:B------:R-:W-:-:S02]  /*1f8e0*/  SHF.R.U64 R5, R5, 0x3, RZ ;  /* 0x0000000305057819 */ /* 0x000fc400000012ff */
        /* <DEDUP_REMOVED lines=10> */
[----:B------:R-:W-:Y:S01]  /*1f990*/  SHF.R.S32.HI R14, RZ, 0x1f, R100 ;  /* 0x0000001fff0e7819 */ /* 0x000fe20000011464 */
[----:B------:R-:W0:Y:S01]  /*1f9a0*/  @P1 LDC R3, c[0x0][0xbec] ;  /* 0x0002fb00ff031b82 */ /* 0x000e220000000800 */
[----:B------:R-:W-:Y:S01]  /*1f9b0*/  LOP3.LUT R94, R5, R94, RZ, 0x3c, !PT ;  /* 0x0000005e055e7212 */ /* 0x000fe200078e3cff */
[----:B------:R-:W5:Y:S01]  /*1f9c0*/  LD.E.128 R36, desc[UR4][R36.64] ;  /* 0x0000000424247980 */ /* 0x000f62000c101d00 */
[----:B------:R-:W-:-:S03]  /*1f9d0*/  LEA.HI R14, R14, R100, RZ, 0x3 ;  /* 0x000000640e0e7211 */ /* 0x000fc600078f18ff */
[----:B------:R2:W5:Y:S01]  /*1f9e0*/  LD.E.128 R4, desc[UR4][R94.64] ;  /* 0x000000045e047980 */ /* 0x000562000c101d00 */
[----:B------:R-:W-:-:S03]  /*1f9f0*/  LOP3.LUT R14, R14, 0xfffffff8, RZ, 0xc0, !PT ;  /* 0xfffffff80e0e7812 */ /* 0x000fc600078ec0ff */
[----:B------:R-:W5:Y:S04]  /*1fa00*/  LD.E.128 R40, desc[UR4][R40.64] ;  /* 0x0000000428287980 */ /* 0x000f68000c101d00 */
[----:B------:R-:W5:Y:S04]  /*1fa10*/  LD.E.128 R44, desc[UR4][R44.64] ;  /* 0x000000042c2c7980 */ /* 0x000f68000c101d00 */
[----:B------:R-:W5:Y:S01]  /*1fa20*/  LD.E.128 R48, desc[UR4][R48.64] ;  /* 0x0000000430307980 */ /* 0x000f62000c101d00 */
[----:B------:R-:W-:Y:S02]  /*1fa30*/  ULDC.64 UR4, c[0x0][0xaa0] ;  /* 0x0002a80000047ab9 */ /* 0x000fe40000000a00 */
[----:B------:R-:W-:Y:S01]  /*1fa40*/  IMAD R11, R11, UR4, RZ ;  /* 0x000000040b0b7c24 */ /* 0x000fe2000f8e02ff */
[----:B------:R-:W-:Y:S01]  /*1fa50*/  @!PT LDS RZ, [RZ] ;  /* 0x00000000fffff984 */ /* 0x000fe20000000800 */
[----:B------:R-:W-:Y:S01]  /*1fa60*/  @!PT LDS RZ, [RZ] ;  /* 0x00000000fffff984 */ /* 0x000fe20000000800 */
[----:B------:R-:W-:Y:S01]  /*1fa70*/  @!PT LDS RZ, [RZ] ;  /* 0x00000000fffff984 */ /* 0x000fe20000000800 */
[----:B------:R-:W-:Y:S01]  /*1fa80*/  @!PT LDS RZ, [RZ] ;  /* 0x00000000fffff984 */ /* 0x000fe20000000800 */
[----:B------:R3:W-:Y:S06]  /*1fa90*/  MEMBAR.ALL.CTA ;  /* 0x0000000000007992 */ /* 0x0007ec0000008000 */
[----:B---3--:R-:W3:Y:S01]  /*1faa0*/  FENCE.VIEW.ASYNC.S ;  /* 0x00000000000073c6 */ /* 0x008ee20000000000 */
[----:B------:R-:W-:-:S02]  /*1fab0*/  IMAD.IADD R14, R100, 0x1, -R14 ;  /* 0x00000001640e7824 */ /* 0x000fc400078e0a0e */
[C---:B------:R-:W-:Y:S02]  /*1fac0*/  IMAD R11, R12.reuse, UR5, R11 ;  /* 0x000000050c0b7c24 */ /* 0x040fe4000f8e020b */
[----:B------:R-:W-:Y:S01]  /*1fad0*/  IMAD.WIDE.U32 R12, R12, UR4, RZ ;  /* 0x000000040c0c7c25 */ /* 0x000fe2000f8e00ff */
[----:B------:R-:W-:-:S03]  /*1fae0*/  ULDC.64 UR4, c[0x0][0xae8] ;  /* 0x0002ba0000047ab9 */ /* 0x000fc60000000a00 */
[----:B------:R-:W-:Y:S02]  /*1faf0*/  IMAD R0, R14, 0x20, R22 ;  /* 0x000000200e007824 */ /* 0x000fe400078e0216 */
[----:B------:R-:W-:Y:S02]  /*1fb00*/  IMAD.IADD R13, R13, 0x1, R11 ;  /* 0x000000010d0d7824 */ /* 0x000fe400078e020b */
[----:B------:R-:W-:Y:S02]  /*1fb10*/  IMAD R14, R99, 0x80, R0 ;  /* 0x00000080630e7824 */ /* 0x000fe400078e0200 */
[----:B------:R-:W-:Y:S01]  /*1fb20*/  IMAD.WIDE.U32 R12, R98, UR4, R12 ;  /* 0x00000004620c7c25 */ /* 0x000fe2000f8e000c */
[----:B------:R-:W-:-:S03]  /*1fb30*/  SHF.R.S32.HI R11, RZ, 0x1f, R10 ;  /* 0x0000001fff0b7819 */ /* 0x000fc6000001140a */
[----:B0-----:R-:W-:-:S04]  /*1fb40*/  @P1 IMAD.HI.U32 R0, R14, R3, RZ ;  /* 0x000000030e001227 */ /* 0x001fc800078e00ff */
[----:B------:R-:W-:Y:S01]  /*1fb50*/  IMAD R13, R98, UR5, R13 ;  /* 0x00000005620d7c24 */ /* 0x000fe2000f8e020d */
[----:B------:R-:W-:Y:S01]  /*1fb60*/  ULDC.64 UR4, c[0x0][0xaf0] ;  /* 0x0002bc0000047ab9 */ /* 0x000fe20000000a00 */
[----:B------:R-:W-:Y:S01]  /*1fb70*/  IMAD.MOV.U32 R3, RZ, RZ, R14 ;  /* 0x000000ffff037224 */ /* 0x000fe200078e000e */
[----:B-1----:R-:W-:Y:S01]  /*1fb80*/  @P1 SHF.R.U32.HI R3, RZ, R21, R0 ;  /* 0x00000015ff031219 */ /* 0x002fe20000011600 */
[----:B------:R-:W-:-:S03]  /*1fb90*/  IMAD R11, R11, UR4, RZ ;  /* 0x000000040b0b7c24 */ /* 0x000fc6000f8e02ff */
[----:B------:R-:W-:Y:S01]  /*1fba0*/  SHF.R.S32.HI R0, RZ, 0x1f, R3 ;  /* 0x0000001fff007819 */ /* 0x000fe20000011403 */
[C---:B------:R-:W-:Y:S02]  /*1fbb0*/  IMAD R15, R10.reuse, UR5, R11 ;  /* 0x000000050a0f7c24 */ /* 0x040fe4000f8e020b */
[----:B------:R-:W-:Y:S01]  /*1fbc0*/  IMAD.WIDE.U32 R10, R10, UR4, R12 ;  /* 0x000000040a0a7c25 */ /* 0x000fe2000f8e000c */
[----:B------:R-:W-:-:S03]  /*1fbd0*/  ULDC.64 UR4, c[0x0][0xae0] ;  /* 0x0002b80000047ab9 */ /* 0x000fc60000000a00 */
[----:B------:R-:W-:Y:S02]  /*1fbe0*/  IMAD.MOV R13, RZ, RZ, -R3 ;  /* 0x000000ffff0d7224 */ /* 0x000fe400078e0a03 */
[----:B------:R-:W-:Y:S02]  /*1fbf0*/  IMAD R12, R0, UR4, RZ ;  /* 0x00000004000c7c24 */ /* 0x000fe4000f8e02ff */
[----:B------:R-:W-:Y:S02]  /*1fc00*/  IMAD.IADD R11, R11, 0x1, R15 ;  /* 0x000000010b0b7824 */ /* 0x000fe400078e020f */
[----:B------:R-:W-:Y:S02]  /*1fc10*/  VIADD R0, R2, 0x34820 ;  /* 0x0003482002007836 */ /* 0x000fe40000000000 */
[----:B------:R-:W-:Y:S02]  /*1fc20*/  IMAD R13, R8, R13, R14 ;  /* 0x0000000d080d7224 */ /* 0x000fe400078e020e */
[C---:B------:R-:W-:Y:S01]  /*1fc30*/  IMAD R15, R3.reuse, UR5, R12 ;  /* 0x00000005030f7c24 */ /* 0x040fe2000f8e020c */
[----:B------:R-:W-:Y:S01]  /*1fc40*/  PRMT R0, RZ, 0x654, R0 ;  /* 0x00000654ff007816 */ /* 0x000fe20000000000 */
[----:B------:R-:W-:Y:S01]  /*1fc50*/  IMAD.WIDE.U32 R10, R3, UR4, R10 ;  /* 0x00000004030a7c25 */ /* 0x000fe2000f8e000a */
[----:B------:R-:W-:Y:S01]  /*1fc60*/  SHF.R.S32.HI R3, RZ, 0x1f, R13 ;  /* 0x0000001fff037819 */ /* 0x000fe2000001140d */
[----:B------:R-:W-:Y:S01]  /*1fc70*/  ULDC.64 UR4, c[0x0][0xad8] ;  /* 0x0002b60000047ab9 */ /* 0x000fe20000000a00 */
[----:B---3--:R0:W-:Y:S01]  /*1fc80*/  SYNCS.ARRIVE.TRANS64.RED.A1T0 RZ, [R0+URZ], RZ ;  /* 0x000000ff00ff79a7 */ /* 0x0081e2000810043f */
[----:B------:R-:W-:-:S02]  /*1fc90*/  IMAD.IADD R11, R11, 0x1, R15 ;  /* 0x000000010b0b7824 */ /* 0x000fc400078e020f */
[----:B------:R-:W-:-:S04]  /*1fca0*/  IMAD.WIDE.U32 R10, R13, UR4, R10 ;  /* 0x000000040d0a7c25 */ /* 0x000fc8000f8e000a */
[----:B0-----:R-:W-:-:S04]  /*1fcb0*/  IMAD R0, R3, UR4, RZ ;  /* 0x0000000403007c24 */ /* 0x001fc8000f8e02ff */
[----:B------:R-:W-:Y:S01]  /*1fcc0*/  IMAD R13, R13, UR5, R0 ;  /* 0x000000050d0d7c24 */ /* 0x000fe2000f8e0200 */
[----:B------:R-:W-:Y:S02]  /*1fcd0*/  ULDC.64 UR4, c[0x0][0xa80] ;  /* 0x0002a00000047ab9 */ /* 0x000fe40000000a00 */
[----:B------:R-:W-:Y:S01]  /*1fce0*/  LEA R3, P0, R10, UR4, 0x1 ;  /* 0x000000040a037c11 */ /* 0x000fe2000f8008ff */
[----:B------:R-:W-:Y:S01]  /*1fcf0*/  IMAD.IADD R11, R11, 0x1, R13 ;  /* 0x000000010b0b7824 */ /* 0x000fe200078e020d */
[----:B------:R-:W-:Y:S01]  /*1fd00*/  UMOV UR4, 0xffffffff ;  /* 0xffffffff00047882 */ /* 0x000fe20000000000 */
[----:B------:R-:W-:-:S03]  /*1fd10*/  IMAD R20, R99, 0x80, R22 ;  /* 0x0000008063147824 */ /* 0x000fc600078e0216 */
[----:B------:R-:W-:Y:S02]  /*1fd20*/  LEA.HI.X R8, R10, UR5, R11, 0x1, P0 ;  /* 0x000000050a087c11 */ /* 0x000fe400080f0c0b */
[----:B------:R-:W-:Y:S01]  /*1fd30*/  SHF.R.S32.HI R21, RZ, 0x1f, R221 ;  /* 0x0000001fff157819 */ /* 0x000fe200000114dd */
[----:B--2---:R-:W-:Y:S06]  /*1fd40*/  BRA.DIV UR4, `(.L_x_6859) ;  /* 0x000000a204ec7947 */ /* 0x004fec000b800000 */
[----:B------:R0:W1:Y:S04]  /*1fd50*/  SHFL.IDX PT, R0, R8, RZ, 0x181f ;  /* 0x00181fff08007589 */ /* 0x00006800000e0000 */
[----:B------:R0:W2:Y:S02]  /*1fd60*/  SHFL.IDX PT, R14, R3, RZ, 0x181f ;  /* 0x00181fff030e7589 */ /* 0x0000a400000e0000 */
.L_x_7070:
[----:B------:R-:W-:Y:S01]  /*1fd70*/  ISETP.GE.AND P0, PT, R20, R9, PT ;  /* 0x000000091400720c */ /* 0x000fe20003f06270 */
[----:B------:R-:W-:-:S12]  /*1fd80*/  BSSY B1, `(.L_x_6860) ;  /* 0x000000c000017945 */ /* 0x000fd80003800000 */
[----:B------:R-:W-:Y:S05]  /*1fd90*/  @P0 BRA `(.L_x_6861) ;  /* 0x0000000000280947 */ /* 0x000fea0003800000 */
[----:B------:R-:W-:Y:S01]  /*1fda0*/  ULDC UR4, c[0x0][0xac8] ;  /* 0x0002b20000047ab9 */ /* 0x000fe20000000800 */
[----:B------:R-:W-:Y:S01]  /*1fdb0*/  ULDC.64 UR6, c[0x0][0x208] ;  /* 0x0000820000067ab9 */ /* 0x000fe20000000a00 */
[----:B------:R-:W-:Y:S02]  /*1fdc0*/  ISETP.GE.AND P0, PT, R16, UR4, PT ;  /* 0x0000000410007c0c */ /* 0x000fe4000bf06270 */
[----:B------:R-:W-:-:S11]  /*1fdd0*/  ISETP.GE.AND P1, PT, R221, UR4, PT ;  /* 0x00000004dd007c0c */ /* 0x000fd6000bf26270 */
[CC--:B--2---:R-:W-:Y:S02]  /*1fde0*/  @!P0 LEA R10, P2, R16.reuse, R14.reuse, 0x1 ;  /* 0x0000000e100a8211 */ /* 0x0c4fe400078408ff */
[C---:B------:R-:W-:Y:S02]  /*1fdf0*/  @!P1 LEA R14, P3, R221.reuse, R14, 0x1 ;  /* 0x0000000edd0e9211 */ /* 0x040fe400078608ff */
[-C--:B-1----:R-:W-:Y:S02]  /*1fe00*/  @!P0 LEA.HI.X R11, R16, R0.reuse, R17, 0x1, P2 ;  /* 0x00000000100b8211 */ /* 0x082fe400010f0c11 */
[----:B------:R-:W-:-:S03]  /*1fe10*/  @!P1 LEA.HI.X R15, R221, R0, R21, 0x1, P3 ;  /* 0x00000000dd0f9211 */ /* 0x000fc600018f0c15 */
[----:B-----5:R3:W-:Y:S04]  /*1fe20*/  @!P0 ST.E.128 desc[UR6][R10.64], R4 ;  /* 0x000000040a008985 */ /* 0x0207e8000c101d06 */
[----:B------:R3:W-:Y:S02]  /*1fe30*/  @!P1 ST.E.128 desc[UR6][R14.64], R36 ;  /* 0x000000240e009985 */ /* 0x0007e4000c101d06 */
.L_x_6861:
[----:B------:R-:W-:Y:S05]  /*1fe40*/  BSYNC B1 ;  /* 0x0000000000017941 */ /* 0x000fea0003800000 */
.L_x_6860:
[----:B------:R-:W-:-:S03]  /*1fe50*/  UMOV UR4, 0xffffffff ;  /* 0xffffffff00047882 */ /* 0x000fc60000000000 */
[----:B------:R-:W-:Y:S05]  /*1fe60*/  BRA.DIV UR4, `(.L_x_6862) ;  /* 0x000000a204d87947 */ /* 0x000fea000b800000 */
[----:B-1----:R1:W4:Y:S04]  /*1fe70*/  SHFL.IDX PT, R0, R8, 0x1, 0x181f ;  /* 0x00381f0008007f89 */ /* 0x00232800000e0000 */
[----:B--23--:R1:W2:Y:S02]  /*1fe80*/  SHFL.IDX PT, R14, R3, 0x1, 0x181f ;  /* 0x00381f00030e7f89 */ /* 0x00c2a400000e0000 */
.L_x_7074:
[----:B-----5:R-:W-:Y:S01]  /*1fe90*/  VIADD R4, R20, 0x20 ;  /* 0x0000002014047836 */ /* 0x020fe20000000000 */
[----:B------:R-:W-:Y:S04]  /*1fea0*/  BSSY B1, `(.L_x_6863) ;  /* 0x000000d000017945 */ /* 0x000fe80003800000 */
[----:B------:R-:W-:-:S13]  /*1feb0*/  ISETP.GE.AND P0, PT, R4, R9, PT ;  /* 0x000000090400720c */ /* 0x000fda0003f06270 */
[----:B------:R-:W-:Y:S05]  /*1fec0*/  @P0 BRA `(.L_x_6864) ;  /* 0x0000000000280947 */ /* 0x000fea0003800000 */
[----:B------:R-:W-:Y:S01]  /*1fed0*/  ULDC UR4, c[0x0][0xac8] ;  /* 0x0002b20000047ab9 */ /* 0x000fe20000000800 */
[----:B------:R-:W-:Y:S01]  /*1fee0*/  ULDC.64 UR6, c[0x0][0x208] ;  /* 0x0000820000067ab9 */ /* 0x000fe20000000a00 */
[----:B------:R-:W-:Y:S02]  /*1fef0*/  ISETP.GE.AND P2, PT, R16, UR4, PT ;  /* 0x0000000410007c0c */ /* 0x000fe4000bf46270 */
[----:B------:R-:W-:-:S11]  /*1ff00*/  ISETP.GE.AND P3, PT, R221, UR4, PT ;  /* 0x00000004dd007c0c */ /* 0x000fd6000bf66270 */
[CC--:B--2---:R-:W-:Y:S02]  /*1ff10*/  @!P2 LEA R4, P0, R16.reuse, R14.reuse, 0x1 ;  /* 0x0000000e1004a211 */ /* 0x0c4fe400078008ff */
[C---:B------:R-:W-:Y:S02]  /*1ff20*/  @!P3 LEA R14, P1, R221.reuse, R14, 0x1 ;  /* 0x0000000edd0eb211 */ /* 0x040fe400078208ff */
[-C--:B----4-:R-:W-:Y:S02]  /*1ff30*/  @!P2 LEA.HI.X R5, R16, R0.reuse, R17, 0x1, P0 ;  /* 0x000000001005a211 */ /* 0x090fe400000f0c11 */
[----:B------:R-:W-:-:S03]  /*1ff40*/  @!P3 LEA.HI.X R15, R221, R0, R21, 0x1, P1 ;  /* 0x00000000dd0fb211 */ /* 0x000fc600008f0c15 */
[----:B------:R3:W-:Y:S04]  /*1ff50*/  @!P2 ST.E.128 desc[UR6][R4.64], R24 ;  /* 0x000000180400a985 */ /* 0x0007e8000c101d06 */
[----:B------:R3:W-:Y:S02]  /*1ff60*/  @!P3 ST.E.128 desc[UR6][R14.64], R40 ;  /* 0x000000280e00b985 */ /* 0x0007e4000c101d06 */
.L_x_6864:
[----:B------:R-:W-:Y:S05]  /*1ff70*/  BSYNC B1 ;  /* 0x0000000000017941 */ /* 0x000fea0003800000 */
.L_x_6863:
[----:B------:R-:W-:-:S03]  /*1ff80*/  UMOV UR4, 0xffffffff ;  /* 0xffffffff00047882 */ /* 0x000fc60000000000 */
[----:B------:R-:W-:Y:S05]  /*1ff90*/  BRA.DIV UR4, `(.L_x_6865) ;  /* 0x000000a204d47947 */ /* 0x000fea000b800000 */
[----:B----4-:R4:W0:Y:S04]  /*1ffa0*/  SHFL.IDX PT, R0, R8, 0x2, 0x181f ;  /* 0x00581f0008007f89 */ /* 0x01082800000e0000 */
[----:B--23--:R4:W2:Y:S02]  /*1ffb0*/  SHFL.IDX PT, R14, R3, 0x2, 0x181f ;  /* 0x00581f00030e7f89 */ /* 0x00c8a400000e0000 */
.L_x_7078:
[----:B------:R-:W-:Y:S01]  /*1ffc0*/  VIADD R4, R20, 0x40 ;  /* 0x0000004014047836 */ /* 0x000fe20000000000 */
        /* <DEDUP_REMOVED lines=9> */
[-C--:B0-----:R-:W-:Y:S02]  /*20060*/  @!P2 LEA.HI.X R5, R16, R0.reuse, R17, 0x1, P0 ;  /* 0x000000001005a211 */ /* 0x081fe400000f0c11 */
[----:B------:R-:W-:-:S03]  /*20070*/  @!P3 LEA.HI.X R15, R221, R0, R21, 0x1, P1 ;  /* 0x00000000dd0fb211 */ /* 0x000fc600008f0c15 */
[----:B------:R3:W-:Y:S04]  /*20080*/  @!P2 ST.E.128 desc[UR6][R4.64], R28 ;  /* 0x0000001c0400a985 */ /* 0x0007e8000c101d06 */
[----:B------:R3:W-:Y:S02]  /*20090*/  @!P3 ST.E.128 desc[UR6][R14.64], R44 ;  /* 0x0000002c0e00b985 */ /* 0x0007e4000c101d06 */
.L_x_6867:
[----:B------:R-:W-:Y:S05]  /*200a0*/  BSYNC B1 ;  /* 0x0000000000017941 */ /* 0x000fea0003800000 */
.L_x_6866:
[----:B------:R-:W-:-:S03]  /*200b0*/  UMOV UR4, 0xffffffff ;  /* 0xffffffff00047882 */ /* 0x000fc60000000000 */
[----:B------:R-:W-:Y:S05]  /*200c0*/  BRA.DIV UR4, `(.L_x_6868) ;  /* 0x000000a204d07947 */ /* 0x000fea000b800000 */
[----:B0-----:R0:W0:Y:S04]  /*200d0*/  SHFL.IDX PT, R0, R8, 0x3, 0x181f ;  /* 0x00781f0008007f89 */ /* 0x00102800000e0000 */
[----:B--23--:R2:W3:Y:S02]  /*200e0*/  SHFL.IDX PT, R14, R3, 0x3, 0x181f ;  /* 0x00781f00030e7f89 */ /* 0x00c4e400000e0000 */
.L_x_7082:
[----:B------:R-:W-:-:S05]  /*200f0*/  VIADD R4, R20, 0x60 ;  /* 0x0000006014047836 */ /* 0x000fca0000000000 */
[----:B------:R-:W-:-:S13]  /*20100*/  ISETP.GE.AND P0, PT, R4, R9, PT ;  /* 0x000000090400720c */ /* 0x000fda0003f06270 */
[----:B------:R-:W-:Y:S05]  /*20110*/  @P0 BRA `(.L_x_6869) ;  /* 0x0000001c000c0947 */ /* 0x000fea0003800000 */
[----:B------:R-:W-:Y:S01]  /*20120*/  ULDC UR4, c[0x0][0xac8] ;  /* 0x0002b20000047ab9 */ /* 0x000fe20000000800 */
[----:B------:R-:W-:Y:S01]  /*20130*/  ULDC.64 UR6, c[0x0][0x208] ;  /* 0x0000820000067ab9 */ /* 0x000fe20000000a00 */
[----:B------:R-:W-:-:S13]  /*20140*/  ISETP.GE.AND P1, PT, R16, UR4, PT ;  /* 0x0000000410007c0c */ /* 0x000fda000bf26270 */
[----:B---3--:R-:W-:-:S04]  /*20150*/  @!P1 LEA R4, P0, R16, R14, 0x1 ;  /* 0x0000000e10049211 */ /* 0x008fc800078008ff */
[----:B0-----:R-:W-:Y:S02]  /*20160*/  @!P1 LEA.HI.X R5, R16, R0, R17, 0x1, P0 ;  /* 0x0000000010059211 */ /* 0x001fe400000f0c11 */
[----:B------:R-:W-:-:S03]  /*20170*/  ISETP.GE.AND P0, PT, R221, UR4, PT ;  /* 0x00000004dd007c0c */ /* 0x000fc6000bf06270 */
[----:B------:R0:W-:Y:S10]  /*20180*/  @!P1 ST.E.128 desc[UR6][R4.64], R32 ;  /* 0x0000002004009985 */ /* 0x0001f4000c101d06 */
[----:B------:R-:W-:Y:S05]  /*20190*/  @P0 BRA `(.L_x_6869) ;  /* 0x0000001800ec0947 */ /* 0x000fea0003800000 */
[----:B------:R-:W-:Y:S01]  /*201a0*/  LEA R14, P0, R221, R14, 0x1 ;  /* 0x0000000edd0e7211 */ /* 0x000fe200078008ff */
[----:B------:R-:W-:-:S03]  /*201b0*/  ULDC.64 UR4, c[0x0][0x208] ;  /* 0x0000820000047ab9 */ /* 0x000fc60000000a00 */
[----:B------:R-:W-:-:S05]  /*201c0*/  LEA.HI.X R15, R221, R0, R21, 0x1, P0 ;  /* 0x00000000dd0f7211 */ /* 0x000fca00000f0c15 */
[----:B------:R3:W-:Y:S01]  /*201d0*/  ST.E.128 desc[UR4][R14.64], R48 ;  /* 0x000000300e007985 */ /* 0x0007e2000c101d04 */
[----:B------:R-:W-:Y:S05]  /*201e0*/  BRA `(.L_x_6869) ;  /* 0x0000001800d87947 */ /* 0x000fea0003800000 */
.L_x_6858:
[----:B------:R-:W2:Y:S01]  /*201f0*/  LDL R120, [R1+0x34] ;  /* 0x0000340001787983 */ /* 0x000ea20000100800 */
[----:B0-----:R-:W0:Y:S01]  /*20200*/  @P1 LDC R0, c[0x0][0xbec] ;  /* 0x0002fb00ff001b82 */ /* 0x001e220000000800 */
[----:B------:R-:W-:Y:S01]  /*20210*/  ULDC.64 UR4, c[0x0][0xb08] ;  /* 0x0002c20000047ab9 */ /* 0x000fe20000000a00 */
[----:B------:R-:W-:Y:S01]  /*20220*/  SHF.R.S32.HI R3, RZ, 0x1f, R10 ;  /* 0x0000001fff037819 */ /* 0x000fe2000001140a */
[----:B------:R-:W-:Y:S01]  /*20230*/  IMAD R11, R11, UR4, RZ ;  /* 0x000000040b0b7c24 */ /* 0x000fe2000f8e02ff */
[----:B------:R-:W-:Y:S01]  /*20240*/  ULDC.64 UR6, c[0x0][0xb30] ;  /* 0x0002cc0000067ab9 */ /* 0x000fe20000000a00 */
[----:B------:R-:W-:-:S03]  /*20250*/  IMAD.WIDE.U32 R4, R12, UR4, RZ ;  /* 0x000000040c047c25 */ /* 0x000fc6000f8e00ff */
[----:B------:R-:W1:Y:S01]  /*20260*/  @P1 LDC R13, c[0x0][0xbf0] ;  /* 0x0002fc00ff0d1b82 */ /* 0x000e620000000800 */
[----:B------:R-:W-:Y:S01]  /*20270*/  IMAD R11, R12, UR5, R11 ;  /* 0x000000050c0b7c24 */ /* 0x000fe2000f8e020b */
[----:B------:R-:W-:-:S03]  /*20280*/  ULDC.64 UR4, c[0x0][0xb38] ;  /* 0x0002ce0000047ab9 */ /* 0x000fc60000000a00 */
[----:B------:R-:W-:Y:S02]  /*20290*/  IMAD.IADD R5, R5, 0x1, R11 ;  /* 0x0000000105057824 */ /* 0x000fe400078e020b */
[----:B------:R-:W-:-:S04]  /*202a0*/  IMAD.WIDE.U32 R4, R98, UR4, R4 ;  /* 0x0000000462047c25 */ /* 0x000fc8000f8e0004 */
[----:B------:R-:W-:Y:S01]  /*202b0*/  IMAD R5, R98, UR5, R5 ;  /* 0x0000000562057c24 */ /* 0x000fe2000f8e0205 */
[----:B------:R-:W-:Y:S02]  /*202c0*/  ULDC.64 UR4, c[0x0][0xb40] ;  /* 0x0002d00000047ab9 */ /* 0x000fe40000000a00 */
[----:B------:R-:W-:Y:S02]  /*202d0*/  IMAD R3, R3, UR4, RZ ;  /* 0x0000000403037c24 */ /* 0x000fe4000f8e02ff */
[----:B0-----:R-:W-:-:S04]  /*202e0*/  @P1 IMAD.HI.U32 R0, R97, R0, RZ ;  /* 0x0000000061001227 */ /* 0x001fc800078e00ff */
[C---:B------:R-:W-:Y:S01]  /*202f0*/  IMAD R7, R10.reuse, UR5, R3 ;  /* 0x000000050a077c24 */ /* 0x040fe2000f8e0203 */
[----:B------:R-:W-:Y:S01]  /*20300*/  MOV R3, R97 ;  /* 0x0000006100037202 */ /* 0x000fe20000000f00 */
[----:B------:R-:W-:Y:S01]  /*20310*/  IMAD.WIDE.U32 R10, R10, UR4, R4 ;  /* 0x000000040a0a7c25 */ /* 0x000fe2000f8e0004 */
[----:B-1----:R-:W-:Y:S01]  /*20320*/  @P1 SHF.R.U32.HI R3, RZ, R13, R0 ;  /* 0x0000000dff031219 */ /* 0x002fe20000011600 */
[----:B------:R-:W-:Y:S02]  /*20330*/  ULDC.64 UR4, c[0x0][0xb48] ;  /* 0x0002d20000047ab9 */ /* 0x000fe40000000a00 */
[----:B------:R-:W-:Y:S01]  /*20340*/  IMAD.IADD R11, R11, 0x1, R7 ;  /* 0x000000010b0b7824 */ /* 0x000fe200078e0207 */
        /* <DEDUP_REMOVED lines=12> */
[----:B------:R-:W-:Y:S02]  /*20410*/  VIADD R8, R2, 0x34820 ;  /* 0x0003482002087836 */ /* 0x000fe40000000000 */
[C---:B------:R-:W-:Y:S02]  /*20420*/  IMAD R3, R7.reuse, UR5, R0 ;  /* 0x0000000507037c24 */ /* 0x040fe4000f8e0200 */
[----:B------:R-:W-:Y:S01]  /*20430*/  IMAD.WIDE.U32 R4, R7, UR4, R4 ;  /* 0x0000000407047c25 */ /* 0x000fe2000f8e0004 */
[----:B------:R-:W-:Y:S01]  /*20440*/  ULDC.64 UR4, c[0x0][0xb00] ;  /* 0x0002c00000047ab9 */ /* 0x000fe20000000a00 */
[----:B------:R-:W-:-:S02]  /*20450*/  PRMT R8, RZ, 0x654, R8 ;  /* 0x00000654ff087816 */ /* 0x000fc40000000008 */
[----:B------:R-:W-:Y:S01]  /*20460*/  IMAD.IADD R3, R5, 0x1, R3 ;  /* 0x0000000105037824 */ /* 0x000fe200078e0203 */
[C---:B------:R-:W-:Y:S01]  /*20470*/  LEA R0, P0, R4.reuse, UR4, 0x2 ;  /* 0x0000000404007c11 */ /* 0x040fe2000f8010ff */
[----:B------:R-:W-:Y:S01]  /*20480*/  UMOV UR4, 0xffffffff ;  /* 0xffffffff00047882 */ /* 0x000fe20000000000 */
[----:B------:R0:W-:Y:S02]  /*20490*/  SYNCS.ARRIVE.TRANS64.RED.A1T0 RZ, [R8+URZ], RZ ;  /* 0x000000ff08ff79a7 */ /* 0x0001e4000810043f */
[----:B------:R-:W-:Y:S01]  /*204a0*/  LEA.HI.X R4, R4, UR5, R3, 0x2, P0 ;  /* 0x0000000504047c11 */ /* 0x000fe200080f1403 */
[C---:B--2---:R-:W-:Y:S02]  /*204b0*/  VIADD R30, R120.reuse, 0x20 ;  /* 0x00000020781e7836 */ /* 0x044fe40000000000 */
        /* <DEDUP_REMOVED lines=25> */
[----:B0-----:R-:W-:Y:S02]  /*20650*/  SHF.R.S32.HI R8, RZ, 0x1f, R7 ;  /* 0x0000001fff087819 */ /* 0x001fe40000011407 */
[----:B------:R-:W-:-:S02]  /*20660*/  SHF.R.S32.HI R116, RZ, 0x1f, R115 ;  /* 0x0000001fff747819 */ /* 0x000fc40000011473 */
[----:B------:R-:W-:Y:S02]  /*20670*/  SHF.R.S32.HI R118, RZ, 0x1f, R117 ;  /* 0x0000001fff767819 */ /* 0x000fe40000011475 */
[----:B------:R-:W-:Y:S01]  /*20680*/  SHF.R.S32.HI R119, RZ, 0x1f, R104 ;  /* 0x0000001fff777819 */ /* 0x000fe20000011468 */
[----:B------:R-:W-:Y:S06]  /*20690*/  BRA.DIV UR4, `(.L_x_6870) ;  /* 0x0000009e04a47947 */ /* 0x000fec000b800000 */
[----:B------:R0:W1:Y:S04]  /*206a0*/  SHFL.IDX PT, R3, R4, RZ, 0x1c1f ;  /* 0x001c1fff04037589 */ /* 0x00006800000e0000 */
[----:B------:R0:W2:Y:S02]  /*206b0*/  SHFL.IDX PT, R14, R0, RZ, 0x1c1f ;  /* 0x001c1fff000e7589 */ /* 0x0000a400000e0000 */
.L_x_7085:
[----:B------:R-:W-:Y:S01]  /*206c0*/  ISETP.GE.AND P0, PT, R26, R9, PT ;  /* 0x000000091a00720c */ /* 0x000fe20003f06270 */
[----:B------:R-:W-:-:S12]  /*206d0*/  BSSY B1, `(.L_x_6871) ;  /* 0x0000044000017945 */ /* 0x000fd80003800000 */
[----:B------:R-:W-:Y:S05]  /*206e0*/  @P0 BRA `(.L_x_6872) ;  /* 0x0000000400080947 */ /* 0x000fea0003800000 */
[----:B------:R-:W-:Y:S01]  /*206f0*/  ULDC UR4, c[0x0][0xac8] ;  /* 0x0002b20000047ab9 */ /* 0x000fe20000000800 */
[----:B------:R-:W-:Y:S01]  /*20700*/  ULDC.64 UR6, c[0x0][0x208] ;  /* 0x0000820000067ab9 */ /* 0x000fe20000000a00 */
[----:B------:R-:W-:Y:S02]  /*20710*/  ISETP.GE.AND P0, PT, R120, UR4, PT ;  /* 0x0000000478007c0c */ /* 0x000fe4000bf06270 */
[----:B------:R-:W-:Y:S02]  /*20720*/  ISETP.GE.AND P2, PT, R7, UR4, PT ;  /* 0x0000000407007c0c */ /* 0x000fe4000bf46270 */
[----:B------:R-:W-:Y:S02]  /*20730*/  ISETP.GE.AND P3, PT, R115, UR4, PT ;  /* 0x0000000473007c0c */ /* 0x000fe4000bf66270 */
[----:B------:R-:W-:-:S07]  /*20740*/  ISETP.GE.AND P1, PT, R117, UR4, PT ;  /* 0x0000000475007c0c */ /* 0x000fce000bf26270 */
[----:B-1----:R-:W-:Y:S02]  /*20750*/  @!P0 IMAD.MOV.U32 R15, RZ, RZ, R3 ;  /* 0x000000ffff0f8224 */ /* 0x002fe400078e0003 */
[----:B--2---:R-:W-:Y:S01]  /*20760*/  @!P2 LEA R10, P4, R7, R14, 0x2 ;  /* 0x0000000e070aa211 */ /* 0x004fe200078810ff */
[----:B------:R-:W-:-:S03]  /*20770*/  @!P0 IMAD.WIDE R12, R120, 0x4, R14 ;  /* 0x00000004780c8825 */ /* 0x000fc600078e020e */
[-C--:B------:R-:W-:Y:S02]  /*20780*/  @!P2 LEA.HI.X R11, R7, R3.reuse, R8, 0x2, P4 ;  /* 0x00000003070ba211 */ /* 0x080fe400020f1408 */
[-C--:B------:R-:W-:Y:S01]  /*20790*/  @!P3 LEA R24, P4, R115, R14.reuse, 0x2 ;  /* 0x0000000e7318b211 */ /* 0x080fe200078810ff */
[----:B------:R1:W-:Y:S01]  /*207a0*/  @!P0 ST.E.64 desc[UR6][R12.64], R20 ;  /* 0x000000140c008985 */ /* 0x0003e2000c101b06 */
[----:B------:R-:W-:Y:S02]  /*207b0*/  ISETP.GE.AND P0, PT, R30, UR4, PT ;  /* 0x000000041e007c0c */ /* 0x000fe4000bf06270 */
[----:B------:R-:W-:Y:S01]  /*207c0*/  @!P1 LEA R26, P5, R117, R14, 0x2 ;  /* 0x0000000e751a9211 */ /* 0x000fe200078a10ff */
[----:B------:R2:W-:Y:S01]  /*207d0*/  @!P2 ST.E.64 desc[UR6][R10.64], R88 ;  /* 0x000000580a00a985 */ /* 0x0005e2000c101b06 */
[----:B------:R-:W-:Y:S02]  /*207e0*/  ISETP.GE.AND P2, PT, R94, UR4, PT ;  /* 0x000000045e007c0c */ /* 0x000fe4000bf46270 */
[----:B------:R-:W-:-:S02]  /*207f0*/  @!P3 LEA.HI.X R25, R115, R3, R116, 0x2, P4 ;  /* 0x000000037319b211 */ /* 0x000fc400020f1474 */
[----:B------:R-:W-:Y:S02]  /*20800*/  @!P1 LEA.HI.X R27, R117, R3, R118, 0x2, P5 ;  /* 0x00000003751b9211 */ /* 0x000fe400028f1476 */
[----:B------:R-:W-:Y:S01]  /*20810*/  ISETP.GE.AND P4, PT, R96, UR4, PT ;  /* 0x0000000460007c0c */ /* 0x000fe2000bf86270 */
[----:B------:R3:W-:Y:S02]  /*20820*/  @!P3 ST.E.64 desc[UR6][R24.64], R32 ;  /* 0x000000201800b985 */ /* 0x0007e4000c101b06 */
[-C--:B------:R-:W-:Y:S02]  /*20830*/  @!P0 LEA R28, P3, R30, R14.reuse, 0x2 ;  /* 0x0000000e1e1c8211 */ /* 0x080fe400078610ff */
[----:B------:R4:W-:Y:S01]  /*20840*/  @!P1 ST.E.64 desc[UR6][R26.64], R36 ;  /* 0x000000241a009985 */ /* 0x0009e2000c101b06 */
[----:B------:R-:W-:Y:S02]  /*20850*/  ISETP.GE.AND P1, PT, R98, UR4, PT ;  /* 0x0000000462007c0c */ /* 0x000fe4000bf26270 */
[----:B-1----:R-:W-:-:S02]  /*20860*/  @!P2 LEA R12, P5, R94, R14, 0x2 ;  /* 0x0000000e5e0ca211 */ /* 0x002fc400078a10ff */
[-C--:B------:R-:W-:Y:S02]  /*20870*/  @!P0 LEA.HI.X R29, R30, R3.reuse, R31, 0x2, P3 ;  /* 0x000000031e1d8211 */ /* 0x080fe400018f141f */
[----:B------:R-:W-:Y:S02]  /*20880*/  @!P2 LEA.HI.X R13, R94, R3, R95, 0x2, P5 ;  /* 0x000000035e0da211 */ /* 0x000fe400028f145f */
[----:B------:R-:W-:Y:S01]  /*20890*/  ISETP.GE.AND P3, PT, R100, UR4, PT ;  /* 0x0000000464007c0c */ /* 0x000fe2000bf66270 */
[----:B------:R-:W-:Y:S01]  /*208a0*/  @!P0 ST.E.64 desc[UR6][R28.64], R40 ;  /* 0x000000281c008985 */ /* 0x000fe2000c101b06 */
[----:B--2---:R-:W-:-:S03]  /*208b0*/  @!P4 LEA R10, P0, R96, R14, 0x2 ;  /* 0x0000000e600ac211 */ /* 0x004fc600078010ff */
[----:B------:R1:W-:Y:S01]  /*208c0*/  @!P2 ST.E.64 desc[UR6][R12.64], R44 ;  /* 0x0000002c0c00a985 */ /* 0x0003e2000c101b06 */
[-C--:B------:R-:W-:Y:S02]  /*208d0*/  @!P1 LEA R20, P5, R98, R14.reuse, 0x2 ;  /* 0x0000000e62149211 */ /* 0x080fe400078a10ff */
[----:B------:R-:W-:Y:S02]  /*208e0*/  ISETP.GE.AND P2, PT, R102, UR4, PT ;  /* 0x0000000466007c0c */ /* 0x000fe4000bf46270 */
[-C--:B------:R-:W-:Y:S02]  /*208f0*/  @!P4 LEA.HI.X R11, R96, R3.reuse, R97, 0x2, P0 ;  /* 0x00000003600bc211 */ /* 0x080fe400000f1461 */
[----:B------:R-:W-:Y:S02]  /*20900*/  ISETP.GE.AND P0, PT, R104, UR4, PT ;  /* 0x0000000468007c0c */ /* 0x000fe4000bf06270 */
[----:B------:R-:W-:Y:S01]  /*20910*/  @!P1 LEA.HI.X R21, R98, R3, R99, 0x2, P5 ;  /* 0x0000000362159211 */ /* 0x000fe200028f1463 */
[----:B------:R2:W-:Y:S01]  /*20920*/  @!P4 ST.E.64 desc[UR6][R10.64], R48 ;  /* 0x000000300a00c985 */ /* 0x0005e2000c101b06 */
[----:B---3--:R-:W-:-:S03]  /*20930*/  @!P3 LEA R24, P5, R100, R14, 0x2 ;  /* 0x0000000e6418b211 */ /* 0x008fc600078a10ff */
[----:B------:R3:W-:Y:S01]  /*20940*/  @!P1 ST.E.64 desc[UR6][R20.64], R52 ;  /* 0x0000003414009985 */ /* 0x0007e2000c101b06 */
[----:B------:R-:W-:Y:S02]  /*20950*/  ISETP.GE.AND P1, PT, R105, UR4, PT ;  /* 0x0000000469007c0c */ /* 0x000fe4000bf26270 */
[-C--:B------:R-:W-:Y:S02]  /*20960*/  @!P3 LEA.HI.X R25, R100, R3.reuse, R101, 0x2, P5 ;  /* 0x000000036419b211 */ /* 0x080fe400028f1465 */
[-C--:B----4-:R-:W-:Y:S02]  /*20970*/  @!P2 LEA R26, P4, R102, R14.reuse, 0x2 ;  /* 0x0000000e661aa211 */ /* 0x090fe400078810ff */
[----:B-1----:R-:W-:Y:S01]  /*20980*/  @!P0 LEA R12, P5, R104, R14, 0x2 ;  /* 0x0000000e680c8211 */ /* 0x002fe200078a10ff */
[----:B------:R1:W-:Y:S01]  /*20990*/  @!P3 ST.E.64 desc[UR6][R24.64], R56 ;  /* 0x000000381800b985 */ /* 0x0003e2000c101b06 */
[----:B------:R-:W-:Y:S02]  /*209a0*/  @!P2 LEA.HI.X R27, R102, R3, R103, 0x2, P4 ;  /* 0x00000003661ba211 */ /* 0x000fe400020f1467 */
[----:B------:R-:W-:-:S02]  /*209b0*/  ISETP.GE.AND P3, PT, R107, UR4, PT ;  /* 0x000000046b007c0c */ /* 0x000fc4000bf66270 */
[-C--:B------:R-:W-:Y:S01]  /*209c0*/  @!P0 LEA.HI.X R13, R104, R3.reuse, R119, 0x2, P5 ;  /* 0x00000003680d8211 */ /* 0x080fe200028f1477 */
[----:B------:R4:W-:Y:S01]  /*209d0*/  @!P2 ST.E.64 desc[UR6][R26.64], R60 ;  /* 0x0000003c1a00a985 */ /* 0x0009e2000c101b06 */
[----:B------:R-:W-:Y:S02]  /*209e0*/  ISETP.GE.AND P4, PT, R109, UR4, PT ;  /* 0x000000046d007c0c */ /* 0x000fe4000bf86270 */
[----:B--2---:R-:W-:Y:S01]  /*209f0*/  @!P1 LEA R10, P5, R105, R14, 0x2 ;  /* 0x0000000e690a9211 */ /* 0x004fe200078a10ff */
[----:B------:R2:W-:Y:S01]  /*20a00*/  @!P0 ST.E.64 desc[UR6][R12.64], R64 ;  /* 0x000000400c008985 */ /* 0x0005e2000c101b06 */
[----:B------:R-:W-:Y:S02]  /*20a10*/  ISETP.GE.AND P2, PT, R111, UR4, PT ;  /* 0x000000046f007c0c */ /* 0x000fe4000bf46270 */
[----:B------:R-:W-:Y:S02]  /*20a20*/  ISETP.GE.AND P0, PT, R113, UR4, PT ;  /* 0x0000000471007c0c */ /* 0x000fe4000bf06270 */
[----:B------:R-:W-:-:S02]  /*20a30*/  @!P1 LEA.HI.X R11, R105, R3, R106, 0x2, P5 ;  /* 0x00000003690b9211 */ /* 0x000fc400028f146a */
[----:B---3--:R-:W-:-:S03]  /*20a40*/  @!P3 LEA R20, P5, R107, R14, 0x2 ;  /* 0x0000000e6b14b211 */ /* 0x008fc600078a10ff */
[----:B------:R2:W-:Y:S01]  /*20a50*/  @!P1 ST.E.64 desc[UR6][R10.64], R68 ;  /* 0x000000440a009985 */ /* 0x0005e2000c101b06 */
[-C--:B-1----:R-:W-:Y:S02]  /*20a60*/  @!P4 LEA R24, P1, R109, R14.reuse, 0x2 ;  /* 0x0000000e6d18c211 */ /* 0x082fe400078210ff */
[-C--:B------:R-:W-:Y:S02]  /*20a70*/  @!P3 LEA.HI.X R21, R107, R3.reuse, R108, 0x2, P5 ;  /* 0x000000036b15b211 */ /* 0x080fe400028f146c */
[-C--:B----4-:R-:W-:Y:S02]  /*20a80*/  @!P2 LEA R26, P5, R111, R14.reuse, 0x2 ;  /* 0x0000000e6f1aa211 */ /* 0x090fe400078a10ff */
[-C--:B------:R-:W-:Y:S01]  /*20a90*/  @!P4 LEA.HI.X R25, R109, R3.reuse, R110, 0x2, P1 ;  /* 0x000000036d19c211 */ /* 0x080fe200008f146e */
[----:B------:R2:W-:Y:S01]  /*20aa0*/  @!P3 ST.E.64 desc[UR6][R20.64], R72 ;  /* 0x000000481400b985 */ /* 0x0005e2000c101b06 */
[----:B------:R-:W-:Y:S02]  /*20ab0*/  @!P0 LEA R14, P1, R113, R14, 0x2 ;  /* 0x0000000e710e8211 */ /* 0x000fe400078210ff */
[-C--:B------:R-:W-:Y:S01]  /*20ac0*/  @!P2 LEA.HI.X R27, R111, R3.reuse, R112, 0x2, P5 ;  /* 0x000000036f1ba211 */ /* 0x080fe200028f1470 */
[----:B------:R2:W-:Y:S01]  /*20ad0*/  @!P4 ST.E.64 desc[UR6][R24.64], R76 ;  /* 0x0000004c1800c985 */ /* 0x0005e2000c101b06 */
[----:B------:R-:W-:-:S03]  /*20ae0*/  @!P0 LEA.HI.X R15, R113, R3, R114, 0x2, P1 ;  /* 0x00000003710f8211 */ /* 0x000fc600008f1472 */
[----:B------:R2:W-:Y:S04]  /*20af0*/  @!P2 ST.E.64 desc[UR6][R26.64], R80 ;  /* 0x000000501a00a985 */ /* 0x0005e8000c101b06 */
[----:B------:R2:W-:Y:S02]  /*20b00*/  @!P0 ST.E.64 desc[UR6][R14.64], R84 ;  /* 0x000000540e008985 */ /* 0x0005e4000c101b06 */
.L_x_6872:
[----:B------:R-:W-:Y:S05]  /*20b10*/  BSYNC B1 ;  /* 0x0000000000017941 */ /* 0x000fea0003800000 */
.L_x_6871:
[----:B------:R-:W-:-:S03]  /*20b20*/  UMOV UR4, 0xffffffff ;  /* 0xffffffff00047882 */ /* 0x000fc60000000000 */
[----:B------:R-:W-:Y:S05]  /*20b30*/  BRA.DIV UR4, `(.L_x_6873) ;  /* 0x0000009a04b07947 */ /* 0x000fea000b800000 */
[----:B-1----:R1:W3:Y:S04]  /*20b40*/  SHFL.IDX PT, R3, R4, 0x1, 0x1c1f ;  /* 0x003c1f0004037f89 */ /* 0x0022e800000e0000 */
[----:B--2---:R1:W2:Y:S02]  /*20b50*/  SHFL.IDX PT, R14, R0, 0x1, 0x1c1f ;  /* 0x003c1f00000e7f89 */ /* 0x0042a400000e0000 */
.L_x_7089:
[----:B------:R-:W-:-:S13]  /*20b60*/  ISETP.GE.AND P0, PT, R6, R9, PT ;  /* 0x000000090600720c */ /* 0x000fda0003f06270 */
        /* <DEDUP_REMOVED lines=8> */
[----:B---3--:R-:W-:Y:S02]  /*20bf0*/  @!P5 IMAD.MOV.U32 R15, RZ, RZ, R3 ;  /* 0x000000ffff0fd224 */ /* 0x008fe400078e0003 */
[----:B--2---:R-:W-:Y:S01]  /*20c00*/  @!P0 LEA R6, P2, R7, R14, 0x2 ;  /* 0x0000000e07068211 */ /* 0x004fe200078410ff */
[----:B01----:R-:W-:-:S03]  /*20c10*/  @!P5 IMAD.WIDE R4, R120, 0x4, R14 ;  /* 0x000000047804d825 */ /* 0x003fc600078e020e */
[----:B------:R-:W-:Y:S02]  /*20c20*/  @!P0 LEA.HI.X R7, R7, R3, R8, 0x2, P2 ;  /* 0x0000000307078211 */ /* 0x000fe400010f1408 */
[----:B------:R-:W-:Y:S01]  /*20c30*/  ISETP.GE.AND P2, PT, R94, UR4, PT ;  /* 0x000000045e007c0c */ /* 0x000fe2000bf46270 */
[----:B------:R0:W-:Y:S01]  /*20c40*/  @!P5 ST.E.64 desc[UR6][R4.64], R90 ;  /* 0x0000005a0400d985 */ /* 0x0001e2000c101b06 */
[----:B------:R-:W-:-:S03]  /*20c50*/  @!P1 LEA R8, P5, R115, R14, 0x2 ;  /* 0x0000000e73089211 */ /* 0x000fc600078a10ff */
[----:B------:R1:W-:Y:S01]  /*20c60*/  @!P0 ST.E.64 desc[UR6][R6.64], R92 ;  /* 0x0000005c06008985 */ /* 0x0003e2000c101b06 */
[-C--:B------:R-:W-:Y:S02]  /*20c70*/  @!P3 LEA R10, P0, R117, R14.reuse, 0x2 ;  /* 0x0000000e750ab211 */ /* 0x080fe400078010ff */
[-C--:B------:R-:W-:Y:S02]  /*20c80*/  @!P1 LEA.HI.X R9, R115, R3.reuse, R116, 0x2, P5 ;  /* 0x0000000373099211 */ /* 0x080fe400028f1474 */
[-C--:B------:R-:W-:Y:S02]  /*20c90*/  @!P3 LEA.HI.X R11, R117, R3.reuse, R118, 0x2, P0 ;  /* 0x00000003750bb211 */ /* 0x080fe400000f1476 */
[----:B------:R-:W-:Y:S01]  /*20ca0*/  ISETP.GE.AND P0, PT, R96, UR4, PT ;  /* 0x0000000460007c0c */ /* 0x000fe2000bf06270 */
[----:B------:R2:W-:Y:S01]  /*20cb0*/  @!P1 ST.E.64 desc[UR6][R8.64], R34 ;  /* 0x0000002208009985 */ /* 0x0005e2000c101b06 */
[----:B------:R-:W-:Y:S02]  /*20cc0*/  @!P4 LEA R12, P5, R30, R14, 0x2 ;  /* 0x0000000e1e0cc211 */ /* 0x000fe400078a10ff */
[----:B------:R-:W-:Y:S01]  /*20cd0*/  ISETP.GE.AND P1, PT, R98, UR4, PT ;  /* 0x0000000462007c0c */ /* 0x000fe2000bf26270 */
[----:B------:R3:W-:Y:S01]  /*20ce0*/  @!P3 ST.E.64 desc[UR6][R10.64], R38 ;  /* 0x000000260a00b985 */ /* 0x0007e2000c101b06 */
[----:B------:R-:W-:-:S02]  /*20cf0*/  @!P4 LEA.HI.X R13, R30, R3, R31, 0x2, P5 ;  /* 0x000000031e0dc211 */ /* 0x000fc400028f141f */
[-C--:B0-----:R-:W-:Y:S02]  /*20d00*/  @!P2 LEA R4, P5, R94, R14.reuse, 0x2 ;  /* 0x0000000e5e04a211 */ /* 0x081fe400078a10ff */
[----:B------:R-:W-:Y:S01]  /*20d10*/  ISETP.GE.AND P3, PT, R100, UR4, PT ;  /* 0x0000000464007c0c */ /* 0x000fe2000bf66270 */
[----:B------:R0:W-:Y:S01]  /*20d20*/  @!P4 ST.E.64 desc[UR6][R12.64], R42 ;  /* 0x0000002a0c00c985 */ /* 0x0001e2000c101b06 */
[-C--:B------:R-:W-:Y:S02]  /*20d30*/  @!P2 LEA.HI.X R5, R94, R3.reuse, R95, 0x2, P5 ;  /* 0x000000035e05a211 */ /* 0x080fe400028f145f */
[----:B-1----:R-:W-:Y:S02]  /*20d40*/  @!P0 LEA R6, P5, R96, R14, 0x2 ;  /* 0x0000000e60068211 */ /* 0x002fe400078a10ff */
[----:B------:R-:W-:Y:S01]  /*20d50*/  ISETP.GE.AND P4, PT, R102, UR4, PT ;  /* 0x0000000466007c0c */ /* 0x000fe2000bf86270 */
[----:B------:R1:W-:Y:S01]  /*20d60*/  @!P2 ST.E.64 desc[UR6][R4.64], R46 ;  /* 0x0000002e0400a985 */ /* 0x0003e2000c101b06 */
[----:B------:R-:W-:-:S02]  /*20d70*/  @!P0 LEA.HI.X R7, R96, R3, R97, 0x2, P5 ;  /* 0x0000000360078211 */ /* 0x000fc400028f1461 */
[-C--:B------:R-:W-:Y:S02]  /*20d80*/  @!P1 LEA R20, P5, R98, R14.reuse, 0x2 ;  /* 0x0000000e62149211 */ /* 0x080fe400078a10ff */
[----:B------:R-:W-:Y:S01]  /*20d90*/  ISETP.GE.AND P2, PT, R104, UR4, PT ;  /* 0x0000000468007c0c */ /* 0x000fe2000bf46270 */
[----:B------:R4:W-:Y:S01]  /*20da0*/  @!P0 ST.E.64 desc[UR6][R6.64], R50 ;  /* 0x0000003206008985 */ /* 0x0009e2000c101b06 */
[-C--:B------:R-:W-:Y:S02]  /*20db0*/  @!P1 LEA.HI.X R21, R98, R3.reuse, R99, 0x2, P5 ;  /* 0x0000000362159211 */ /* 0x080fe400028f1463 */
[C---:B--2---:R-:W-:Y:S02]  /*20dc0*/  @!P3 LEA R8, P5, R100.reuse, R14, 0x2 ;  /* 0x0000000e6408b211 */ /* 0x044fe400078a10ff */
[----:B------:R-:W-:Y:S01]  /*20dd0*/  ISETP.GE.AND P0, PT, R105, UR4, PT ;  /* 0x0000000469007c0c */ /* 0x000fe2000bf06270 */
[----:B------:R2:W-:Y:S01]  /*20de0*/  @!P1 ST.E.64 desc[UR6][R20.64], R54 ;  /* 0x0000003614009985 */ /* 0x0005e2000c101b06 */
[----:B------:R-:W-:-:S02]  /*20df0*/  @!P3 LEA.HI.X R9, R100, R3, R101, 0x2, P5 ;  /* 0x000000036409b211 */ /* 0x000fc400028f1465 */
[CC--:B---3--:R-:W-:Y:S02]  /*20e00*/  @!P4 LEA R10, P5, R102.reuse, R14.reuse, 0x2 ;  /* 0x0000000e660ac211 */ /* 0x0c8fe400078a10ff */
[----:B------:R-:W-:Y:S01]  /*20e10*/  ISETP.GE.AND P1, PT, R107, UR4, PT ;  /* 0x000000046b007c0c */ /* 0x000fe2000bf26270 */
[----:B------:R3:W-:Y:S01]  /*20e20*/  @!P3 ST.E.64 desc[UR6][R8.64], R58 ;  /* 0x0000003a0800b985 */ /* 0x0007e2000c101b06 */
[----:B------:R-:W-:Y:S02]  /*20e30*/  @!P4 LEA.HI.X R11, R102, R3, R103, 0x2, P5 ;  /* 0x00000003660bc211 */ /* 0x000fe400028f1467 */
[----:B------:R-:W-:Y:S02]  /*20e40*/  ISETP.GE.AND P3, PT, R109, UR4, PT ;  /* 0x000000046d007c0c */ /* 0x000fe4000bf66270 */
[-C--:B0-----:R-:W-:Y:S01]  /*20e50*/  @!P2 LEA R12, P5, R104, R14.reuse, 0x2 ;  /* 0x0000000e680ca211 */ /* 0x081fe200078a10ff */
[----:B------:R0:W-:Y:S01]  /*20e60*/  @!P4 ST.E.64 desc[UR6][R10.64], R62 ;  /* 0x0000003e0a00c985 */ /* 0x0001e2000c101b06 */
[----:B-1----:R-:W-:-:S02]  /*20e70*/  @!P0 LEA R4, P4, R105, R14, 0x2 ;  /* 0x0000000e69048211 */ /* 0x002fc400078810ff */
[-C--:B------:R-:W-:Y:S02]  /*20e80*/  @!P2 LEA.HI.X R13, R104, R3.reuse, R119, 0x2, P5 ;  /* 0x00000003680da211 */ /* 0x080fe400028f1477 */
[----:B------:R-:W-:Y:S02]  /*20e90*/  ISETP.GE.AND P5, PT, R111, UR4, PT ;  /* 0x000000046f007c0c */ /* 0x000fe4000bfa6270 */
[----:B------:R-:W-:Y:S01]  /*20ea0*/  @!P0 LEA.HI.X R5, R105, R3, R106, 0x2, P4 ;  /* 0x0000000369058211 */ /* 0x000fe200020f146a */
[----:B------:R0:W-:Y:S01]  /*20eb0*/  @!P2 ST.E.64 desc[UR6][R12.64], R66 ;  /* 0x000000420c00a985 */ /* 0x0001e2000c101b06 */
[----:B----4-:R-:W-:-:S03]  /*20ec0*/  @!P1 LEA R6, P4, R107, R14, 0x2 ;  /* 0x0000000e6b069211 */ /* 0x010fc600078810ff */
[----:B------:R0:W-:Y:S01]  /*20ed0*/  @!P0 ST.E.64 desc[UR6][R4.64], R70 ;  /* 0x0000004604008985 */ /* 0x0001e2000c101b06 */
[-C--:B------:R-:W-:Y:S02]  /*20ee0*/  @!P1 LEA.HI.X R7, R107, R3.reuse, R108, 0x2, P4 ;  /* 0x000000036b079211 */ /* 0x080fe400020f146c */
[-C--:B--2---:R-:W-:Y:S02]  /*20ef0*/  @!P3 LEA R20, P4, R109, R14.reuse, 0x2 ;  /* 0x0000000e6d14b211 */ /* 0x084fe400078810ff */
[----:B------:R-:W-:Y:S01]  /*20f00*/  ISETP.GE.AND P0, PT, R113, UR4, PT ;  /* 0x0000000471007c0c */ /* 0x000fe2000bf06270 */
[----:B------:R0:W-:Y:S01]  /*20f10*/  @!P1 ST.E.64 desc[UR6][R6.64], R74 ;  /* 0x0000004a06009985 */ /* 0x0001e2000c101b06 */
[----:B------:R-:W-:Y:S02]  /*20f20*/  @!P3 LEA.HI.X R21, R109, R3, R110, 0x2, P4 ;  /* 0x000000036d15b211 */ /* 0x000fe400020f146e */
[----:B---3--:R-:W-:-:S03]  /*20f30*/  @!P5 LEA R8, P4, R111, R14, 0x2 ;  /* 0x0000000e6f08d211 */ /* 0x008fc600078810ff */
[----:B------:R0:W-:Y:S01]  /*20f40*/  @!P3 ST.E.64 desc[UR6][R20.64], R78 ;  /* 0x0000004e1400b985 */ /* 0x0001e2000c101b06 */
[----:B------:R-:W-:-:S05]  /*20f50*/  @!P5 LEA.HI.X R9, R111, R3, R112, 0x2, P4 ;  /* 0x000000036f09d211 */ /* 0x000fca00020f1470 */
[----:B------:R0:W-:Y:S01]  /*20f60*/  @!P5 ST.E.64 desc[UR6][R8.64], R82 ;  /* 0x000000520800d985 */ /* 0x0001e2000c101b06 */
[----:B------:R-:W-:Y:S05]  /*20f70*/  @P0 BRA `(.L_x_6869) ;  /* 0x0000000c00740947 */ /* 0x000fea0003800000 */
[----:B------:R-:W-:Y:S01]  /*20f80*/  LEA R14, P0, R113, R14, 0x2 ;  /* 0x0000000e710e7211 */ /* 0x000fe200078010ff */
[----:B------:R-:W-:-:S03]  /*20f90*/  ULDC.64 UR4, c[0x0][0x208] ;  /* 0x0000820000047ab9 */ /* 0x000fc60000000a00 */
[----:B------:R-:W-:-:S05]  /*20fa0*/  LEA.HI.X R15, R113, R3, R114, 0x2, P0 ;  /* 0x00000003710f7211 */ /* 0x000fca00000f1472 */
[----:B------:R1:W-:Y:S01]  /*20fb0*/  ST.E.64 desc[UR4][R14.64], R86 ;  /* 0x000000560e007985 */ /* 0x0003e2000c101b04 */
[----:B------:R-:W-:Y:S05]  /*20fc0*/  BRA `(.L_x_6869) ;  /* 0x0000000c00607947 */ /* 0x000fea0003800000 */
.L_x_6856:
[----:B------:R-:W2:Y:S01]  /*20fd0*/  LDL.LU R6, [R1+0x64] ;  /* 0x0000640001067983 */ /* 0x000ea20000300800 */
[----:B------:R-:W-:Y:S01]  /*20fe0*/  ULDC.64 UR6, c[0x0][0xc08] ;  /* 0x0003020000067ab9 */ /* 0x000fe20000000a00 */
[----:B------:R-:W-:Y:S02]  /*20ff0*/  ULDC.64 UR4, c[0x0][0xc00] ;  /* 0x0003000000047ab9 */ /* 0x000fe40000000a00 */
[----:B------:R-:W3:Y:S04]  /*21000*/  LDL R10, [R1+0x5c] ;  /* 0x00005c00010a7983 */ /* 0x000ee80000100800 */
[----:B------:R-:W3:Y:S04]  /*21010*/  LDL R9, [R1+0x70] ;  /* 0x0000700001097983 */ /* 0x000ee80000100800 */
[----:B------:R-:W4:Y:S01]  /*21020*/  LDL R8, [R1+0x60] ;  /* 0x0000600001087983 */ /* 0x000f220000100800 */
[----:B------:R-:W-:Y:S01]  /*21030*/  ISETP.NE.U32.AND P1, PT, RZ, UR6, PT ;  /* 0x00000006ff007c0c */ /* 0x000fe2000bf25070 */
[----:B------:R-:W-:Y:S01]  /*21040*/  IMAD.MOV.U32 R3, RZ, RZ, RZ ;  /* 0x000000ffff037224 */ /* 0x000fe200078e00ff */
[----:B------:R-:W-:Y:S01]  /*21050*/  ISETP.NE.U32.AND P0, PT, RZ, UR4, PT ;  /* 0x00000004ff007c0c */ /* 0x000fe2000bf05070 */
[----:B------:R-:W-:Y:S01]  /*21060*/  ULDC.64 UR8, c[0x0][0x208] ;  /* 0x0000820000087ab9 */ /* 0x000fe20000000a00 */
[----:B------:R-:W-:Y:S01]  /*21070*/  ISETP.NE.AND.EX P1, PT, RZ, UR7, PT, P1 ;  /* 0x00000007ff007c0c */ /* 0x000fe2000bf25310 */
[----:B------:R-:W0:Y:S01]  /*21080*/  S2R R28, SR_TID.X ;  /* 0x00000000001c7919 */ /* 0x000e220000002100 */
[----:B------:R-:W-:Y:S01]  /*21090*/  ISETP.NE.AND.EX P0, PT, RZ, UR5, PT, P0 ;  /* 0x00000005ff007c0c */ /* 0x000fe2000bf05300 */
[----:B0-----:R-:W-:-:S05]  /*210a0*/  VIADD R28, R28, 0xffffff80 ;  /* 0xffffff801c1c7836 */ /* 0x001fca0000000000 */
[----:B------:R-:W-:Y:S02]  /*210b0*/  ISETP.GT.AND P3, PT, R28, 0x7f, PT ;  /* 0x0000007f1c00780c */ /* 0x000fe40003f64270 */
[----:B--2---:R-:W-:Y:S02]  /*210c0*/  IADD3 R4, P2, R6, UR4, RZ ;  /* 0x0000000406047c10 */ /* 0x004fe4000ff5e0ff */
[----:B---3--:R-:W-:-:S04]  /*210d0*/  SHF.L.U64.HI R0, R10, 0x2, R9 ;  /* 0x000000020a007819 */ /* 0x008fc80000010209 */
[----:B------:R-:W-:Y:S02]  /*210e0*/  IADD3.X R5, R0, UR5, RZ, P2, !PT ;  /* 0x0000000500057c10 */ /* 0x000fe400097fe4ff */
[----:B------:R-:W-:Y:S01]  /*210f0*/  @P1 IADD3 R6, P2, R6, UR6, RZ ;  /* 0x0000000606061c10 */ /* 0x000fe2000ff5e0ff */
[----:B------:R-:W-:Y:S02]  /*21100*/  ULDC UR4, c[0x0][0xa88] ;  /* 0x0002a20000047ab9 */ /* 0x000fe40000000800 */
[----:B------:R0:W5:Y:S01]  /*21110*/  @P0 LDG.E R3, desc[UR8][R4.64] ;  /* 0x0000000804030981 */ /* 0x000162000c1e1900 */
[----:B------:R-:W-:Y:S01]  /*21120*/  @P1 IADD3.X R7, R0, UR7, RZ, P2, !PT ;  /* 0x0000000700071c10 */ /* 0x000fe200097fe4ff */
[----:B------:R-:W-:Y:S01]  /*21130*/  IMAD.U32 R20, RZ, RZ, UR4 ;  /* 0x00000004ff147e24 */ /* 0x000fe2000f8e00ff */
[----:B----4-:R-:W-:-:S05]  /*21140*/  ISETP.NE.AND P2, PT, R8, RZ, PT ;  /* 0x000000ff0800720c */ /* 0x010fca0003f45270 */
[----:B------:R0:W5:Y:S08]  /*21150*/  @P1 LDG.E R20, desc[UR8][R6.64] ;  /* 0x0000000806141981 */ /* 0x000170000c1e1900 */
[----:B------:R-:W2:Y:S02]  /*21160*/  @!P2 LDC R8, c[0x0][0xad4] ;  /* 0x0002b500ff08ab82 */ /* 0x000ea40000000800 */
        /* <DEDUP_REMOVED lines=8> */
.L_x_6874:
[----:B------:R-:W-:Y:S01]  /*211f0*/  BSSY B1, `(.L_x_6875) ;  /* 0x000003b000017945 */ /* 0x000fe20003800000 */
[----:B------:R-:W-:Y:S02]  /*21200*/  SEL R27, R10, RZ, !P0 ;  /* 0x000000ff0a1b7207 */ /* 0x000fe40004000000 */
[----:B------:R-:W-:Y:S02]  /*21210*/  SEL R26, R9, RZ, !P0 ;  /* 0x000000ff091a7207 */ /* 0x000fe40004000000 */
[----:B-----5:R-:W-:Y:S01]  /*21220*/  SHF.R.S32.HI R24, RZ, 0x1f, R3 ;  /* 0x0000001fff187819 */ /* 0x020fe20000011403 */
[----:B------:R-:W-:Y:S06]  /*21230*/  @P3 BRA `(.L_x_6876) ;  /* 0x0000000000d83947 */ /* 0x000fec0003800000 */
[----:B0-----:R-:W2:Y:S01]  /*21240*/  LDL R4, [R1+0x6c] ;  /* 0x00006c0001047983 */ /* 0x001ea20000100800 */
[----:B------:R-:W0:Y:S01]  /*21250*/  LDC R33, c[0x0][0xbe8] ;  /* 0x0002fa00ff217b82 */ /* 0x000e220000000800 */
[----:B------:R-:W2:Y:S02]  /*21260*/  S2R R0, SR_TID.X ;  /* 0x0000000000007919 */ /* 0x000ea40000002100 */
[----:B--2---:R-:W-:Y:S02]  /*21270*/  IMAD R0, R4, 0x80, R0 ;  /* 0x0000008004007824 */ /* 0x004fe400078e0200 */
[----:B0-----:R-:W-:Y:S02]  /*21280*/  IMAD R4, R20, R33, RZ ;  /* 0x0000002114047224 */ /* 0x001fe400078e02ff */
[----:B------:R-:W-:-:S05]  /*21290*/  VIADD R29, R0, 0xffffff80 ;  /* 0xffffff80001d7836 */ /* 0x000fca0000000000 */
        /* <DEDUP_REMOVED lines=11> */
[----:B------:R-:W4:Y:S08]  /*21350*/  LDC.64 R6, c[0x0][R14+0x220] ;  /* 0x000088000e067b82 */ /* 0x000f300000000a00 */
[----:B------:R-:W2:Y:S08]  /*21360*/  LDC.64 R4, c[0x0][R14+0x218] ;  /* 0x000086000e047b82 */ /* 0x000eb00000000a00 */
[----:B------:R-:W5:Y:S08]  /*21370*/  LDC.64 R8, c[0x0][R14+0x228] ;  /* 0x00008a000e087b82 */ /* 0x000f700000000a00 */
[----:B------:R-:W1:Y:S08]  /*21380*/  @P1 LDC R0, c[0x0][0xbec] ;  /* 0x0002fb00ff001b82 */ /* 0x000e700000000800 */
[----:B------:R-:W5:Y:S08]  /*21390*/  LDC.64 R10, c[0x0][R14+0x210] ;  /* 0x000084000e0a7b82 */ /* 0x000f700000000a00 */
[----:B------:R-:W5:Y:S01]  /*213a0*/  @P1 LDC R25, c[0x0][0xbf0] ;  /* 0x0002fc00ff191b82 */ /* 0x000f620000000800 */
[----:B-1----:R-:W-:-:S07]  /*213b0*/  @P1 IMAD.HI.U32 R0, R29, R0, RZ ;  /* 0x000000001d001227 */ /* 0x002fce00078e00ff */
[----:B0-----:R-:W0:Y:S01]  /*213c0*/  @!P0 LDC R30, c[0x0][0xb50] ;  /* 0x0002d400ff1e8b82 */ /* 0x001e220000000800 */
[----:B----4-:R-:W-:-:S07]  /*213d0*/  IMAD R7, R7, R27, RZ ;  /* 0x0000001b07077224 */ /* 0x010fce00078e02ff */
[----:B------:R-:W1:Y:S01]  /*213e0*/  @!P0 LDC R31, c[0x0][0xb54] ;  /* 0x0002d500ff1f8b82 */ /* 0x000e620000000800 */
[----:B-----5:R-:W-:Y:S01]  /*213f0*/  @P1 SHF.R.U32.HI R15, RZ, R25, R0 ;  /* 0x00000019ff0f1219 */ /* 0x020fe20000011600 */
        /* <DEDUP_REMOVED lines=18> */
[----:B------:R-:W-:Y:S01]  /*21520*/  SHF.R.S32.HI R9, RZ, 0x1f, R7 ;  /* 0x0000001fff097819 */ /* 0x000fe20000011407 */
[----:B------:R-:W-:-:S04]  /*21530*/  IMAD.WIDE.U32 R4, R10, R7, R4 ;  /* 0x000000070a047225 */ /* 0x000fc800078e0004 */
[----:B------:R-:W-:Y:S01]  /*21540*/  IMAD R9, R10, R9, R0 ;  /* 0x000000090a097224 */ /* 0x000fe200078e0200 */
[----:B0-----:R-:W-:-:S03]  /*21550*/  LEA R6, P0, R4, R30, 0x2 ;  /* 0x0000001e04067211 */ /* 0x001fc600078010ff */
[----:B------:R-:W-:Y:S02]  /*21560*/  IMAD.IADD R0, R5, 0x1, R9 ;  /* 0x0000000105007824 */ /* 0x000fe400078e0209 */
[----:B------:R-:W-:-:S03]  /*21570*/  IMAD.MOV.U32 R5, RZ, RZ, -0x800000 ;  /* 0xff800000ff057424 */ /* 0x000fc600078e00ff */
[----:B-1----:R-:W-:-:S05]  /*21580*/  LEA.HI.X R7, R4, R31, R0, 0x2, P0 ;  /* 0x0000001f04077211 */ /* 0x002fca00000f1400 */
[----:B------:R2:W-:Y:S02]  /*21590*/  STG.E desc[UR4][R6.64], R5 ;  /* 0x0000000506007986 */ /* 0x0005e4000c101904 */
.L_x_6876:
[----:B------:R-:W-:Y:S05]  /*215a0*/  BSYNC B1 ;  /* 0x0000000000017941 */ /* 0x000fea0003800000 */
.L_x_6875:
[----:B------:R-:W-:Y:S05]  /*215b0*/  @P2 BRA `(.L_x_6869) ;  /* 0x0000000400e42947 */ /* 0x000fea0003800000 */
[----:B------:R-:W3:Y:S01]  /*215c0*/  LDL.LU R12, [R1+0x58] ;  /* 0x00005800010c7983 */ /* 0x000ee20000300800 */
[----:B------:R-:W4:Y:S01]  /*215d0*/  LDC R21, c[0x0][0xbe8] ;  /* 0x0002fa00ff157b82 */ /* 0x000f220000000800 */
[----:B0-2---:R-:W-:Y:S01]  /*215e0*/  SHF.R.S32.HI R6, RZ, 0x1f, R28 ;  /* 0x0000001fff067819 */ /* 0x005fe2000001141c */
[----:B------:R-:W-:Y:S01]  /*215f0*/  ULDC.64 UR4, c[0x0][0xaa0] ;  /* 0x0002a80000047ab9 */ /* 0x000fe20000000a00 */
[----:B------:R-:W2:Y:S01]  /*21600*/  LDL.LU R10, [R1+0x6c] ;  /* 0x00006c00010a7983 */ /* 0x000ea20000300800 */
[----:B------:R-:W-:Y:S01]  /*21610*/  IMAD R0, R24, UR4, RZ ;  /* 0x0000000418007c24 */ /* 0x000fe2000f8e02ff */
[----:B------:R-:W-:Y:S01]  /*21620*/  LEA.HI R6, R6, R28, RZ, 0x3 ;  /* 0x0000001c06067211 */ /* 0x000fe200078f18ff */
[C---:B------:R-:W-:Y:S01]  /*21630*/  IMAD.WIDE.U32 R4, R3.reuse, UR4, RZ ;  /* 0x0000000403047c25 */ /* 0x040fe2000f8e00ff */
[----:B------:R-:W-:Y:S02]  /*21640*/  ULDC.64 UR6, c[0x0][0xaf0] ;  /* 0x0002bc0000067ab9 */ /* 0x000fe40000000a00 */
[----:B------:R-:W-:Y:S01]  /*21650*/  LOP3.LUT R6, R6, 0xfffffff8, RZ, 0xc0, !PT ;  /* 0xfffffff806067812 */ /* 0x000fe200078ec0ff */
[----:B------:R-:W-:Y:S01]  /*21660*/  IMAD R7, R3, UR5, R0 ;  /* 0x0000000503077c24 */ /* 0x000fe2000f8e0200 */
[----:B------:R-:W-:-:S03]  /*21670*/  ULDC.64 UR4, c[0x0][0xae8] ;  /* 0x0002ba0000047ab9 */ /* 0x000fc60000000a00 */
[----:B------:R-:W-:Y:S02]  /*21680*/  IMAD.IADD R6, R28, 0x1, -R6 ;  /* 0x000000011c067824 */ /* 0x000fe400078e0a06 */
[----:B------:R-:W-:Y:S02]  /*21690*/  IMAD.IADD R5, R5, 0x1, R7 ;  /* 0x0000000105057824 */ /* 0x000fe400078e0207 */
[----:B------:R-:W-:Y:S02]  /*216a0*/  IMAD R0, R6, 0x20, R22 ;  /* 0x0000002006007824 */ /* 0x000fe400078e0216 */
[----:B------:R-:W-:Y:S01]  /*216b0*/  IMAD R6, R26, UR6, RZ ;  /* 0x000000061a067c24 */ /* 0x000fe2000f8e02ff */
[----:B----4-:R-:W-:-:S13]  /*216c0*/  ISETP.NE.AND P0, PT, R21, 0x1, PT ;  /* 0x000000011500780c */ /* 0x010fda0003f05270 */
[----:B------:R-:W0:Y:S08]  /*216d0*/  @P0 LDC R9, c[0x0][0xbec] ;  /* 0x0002fb00ff090b82 */ /* 0x000e300000000800 */
[----:B------:R-:W4:Y:S01]  /*216e0*/  @P0 LDC R11, c[0x0][0xbf0] ;  /* 0x0002fc00ff0b0b82 */ /* 0x000f220000000800 */
[----:B---3--:R-:W-:-:S04]  /*216f0*/  IMAD.WIDE.U32 R4, R12, UR4, R4 ;  /* 0x000000040c047c25 */ /* 0x008fc8000f8e0004 */
[----:B--2---:R-:W-:Y:S02]  /*21700*/  IMAD R8, R10, 0x80, R0 ;  /* 0x000000800a087824 */ /* 0x004fe400078e0200 */
[----:B------:R-:W-:Y:S01]  /*21710*/  IMAD R5, R12, UR5, R5 ;  /* 0x000000050c057c24 */ /* 0x000fe2000f8e0205 */
[----:B------:R-:W-:Y:S01]  /*21720*/  ULDC.64 UR4, c[0x0][0xae0] ;  /* 0x0002b80000047ab9 */ /* 0x000fe20000000a00 */
[----:B0-----:R-:W-:-:S04]  /*21730*/  @P0 IMAD.HI.U32 R0, R8, R9, RZ ;  /* 0x0000000908000227 */ /* 0x001fc800078e00ff */
[----:B------:R-:W-:Y:S01]  /*21740*/  IMAD.MOV.U32 R3, RZ, RZ, R8 ;  /* 0x000000ffff037224 */ /* 0x000fe200078e0008 */
[----:B----4-:R-:W-:Y:S01]  /*21750*/  @P0 SHF.R.U32.HI R3, RZ, R11, R0 ;  /* 0x0000000bff030219 */ /* 0x010fe20000011600 */
[C---:B------:R-:W-:Y:S02]  /*21760*/  IMAD R9, R27.reuse, UR7, R6 ;  /* 0x000000071b097c24 */ /* 0x040fe4000f8e0206 */
[----:B------:R-:W-:Y:S01]  /*21770*/  IMAD.WIDE.U32 R4, R27, UR6, R4 ;  /* 0x000000061b047c25 */ /* 0x000fe2000f8e0004 */
[----:B------:R-:W-:-:S03]  /*21780*/  SHF.R.S32.HI R0, RZ, 0x1f, R3 ;  /* 0x0000001fff007819 */ /* 0x000fc60000011403 */
        /* <DEDUP_REMOVED lines=8> */
[----:B------:R-:W-:Y:S02]  /*21810*/  IMAD R0, R0, UR4, RZ ;  /* 0x0000000400007c24 */ /* 0x000fe4000f8e02ff */
[----:B------:R-:W-:Y:S02]  /*21820*/  IMAD.IADD R5, R5, 0x1, R9 ;  /* 0x0000000105057824 */ /* 0x000fe400078e0209 */
[C---:B------:R-:W-:Y:S02]  /*21830*/  IMAD R3, R7.reuse, UR5, R0 ;  /* 0x0000000507037c24 */ /* 0x040fe4000f8e0200 */
[----:B------:R-:W-:Y:S01]  /*21840*/  IMAD.WIDE.U32 R4, R7, UR4, R4 ;  /* 0x0000000407047c25 */ /* 0x000fe2000f8e0004 */
[----:B------:R-:W-:Y:S01]  /*21850*/  ULDC.64 UR4, c[0x0][0xa80] ;  /* 0x0002a00000047ab9 */ /* 0x000fe20000000a00 */
[----:B------:R-:W-:Y:S02]  /*21860*/  SHF.R.S32.HI R7, RZ, 0x1f, R221 ;  /* 0x0000001fff077819 */ /* 0x000fe400000114dd */
[----:B------:R-:W-:Y:S01]  /*21870*/  IMAD.IADD R5, R5, 0x1, R3 ;  /* 0x0000000105057824 */ /* 0x000fe200078e0203 */
[----:B------:R-:W-:Y:S01]  /*21880*/  LEA R3, P0, R4, UR4, 0x1 ;  /* 0x0000000404037c11 */ /* 0x000fe2000f8008ff */
[----:B------:R-:W-:Y:S01]  /*21890*/  UMOV UR4, 0xffffffff ;  /* 0xffffffff00047882 */ /* 0x000fe20000000000 */
[----:B------:R-:W-:-:S02]  /*218a0*/  IMAD R6, R10, 0x80, R22 ;  /* 0x000000800a067824 */ /* 0x000fc400078e0216 */
[----:B------:R-:W-:Y:S01]  /*218b0*/  LEA.HI.X R4, R4, UR5, R5, 0x1, P0 ;  /* 0x0000000504047c11 */ /* 0x000fe200080f0c05 */
[----:B------:R-:W-:Y:S08]  /*218c0*/  BRA.DIV UR4, `(.L_x_6877) ;  /* 0x0000008e04947947 */ /* 0x000ff0000b800000 */
[----:B------:R0:W2:Y:S04]  /*218d0*/  SHFL.IDX PT, R0, R4, RZ, 0x181f ;  /* 0x00181fff04007589 */ /* 0x0000a800000e0000 */
[----:B------:R0:W3:Y:S02]  /*218e0*/  SHFL.IDX PT, R14, R3, RZ, 0x181f ;  /* 0x00181fff030e7589 */ /* 0x0000e400000e0000 */
.L_x_7092:
[----:B------:R-:W-:Y:S01]  /*218f0*/  IMAD R20, R20, R21, RZ ;  /* 0x0000001514147224 */ /* 0x000fe200078e02ff */
[----:B------:R-:W-:Y:S04]  /*21900*/  BSSY B1, `(.L_x_6878) ;  /* 0x000000d000017945 */ /* 0x000fe80003800000 */
[----:B------:R-:W-:-:S13]  /*21910*/  ISETP.GE.AND P0, PT, R6, R20, PT ;  /* 0x000000140600720c */ /* 0x000fda0003f06270 */
[----:B------:R-:W-:Y:S05]  /*21920*/  @P0 BRA `(.L_x_6879) ;  /* 0x0000000000280947 */ /* 0x000fea0003800000 */
        /* <DEDUP_REMOVED lines=10> */
.L_x_6879:
[----:B------:R-:W-:Y:S05]  /*219d0*/  BSYNC B1 ;  /* 0x0000000000017941 */ /* 0x000fea0003800000 */
.L_x_6878:
[----:B------:R-:W-:-:S03]  /*219e0*/  UMOV UR4, 0xffffffff ;  /* 0xffffffff00047882 */ /* 0x000fc60000000000 */
[----:B------:R-:W-:Y:S05]  /*219f0*/  BRA.DIV UR4, `(.L_x_6880) ;  /* 0x0000008e047c7947 */ /* 0x000fea000b800000 */
[----:B--2---:R2:W0:Y:S04]  /*21a00*/  SHFL.IDX PT, R0, R4, 0x1, 0x181f ;  /* 0x00381f0004007f89 */ /* 0x00442800000e0000 */
[----:B---34-:R2:W3:Y:S02]  /*21a10*/  SHFL.IDX PT, R14, R3, 0x1, 0x181f ;  /* 0x00381f00030e7f89 */ /* 0x0184e400000e0000 */
.L_x_7096:
        /* <DEDUP_REMOVED lines=12> */
[----:B------:R4:W-:Y:S04]  /*21ae0*/  @!P2 ST.E.128 desc[UR6][R8.64], RZ ;  /* 0x000000ff0800a985 */ /* 0x0009e8000c101d06 */
[----:B------:R4:W-:Y:S02]  /*21af0*/  @!P3 ST.E.128 desc[UR6][R14.64], RZ ;  /* 0x000000ff0e00b985 */ /* 0x0009e4000c101d06 */
.L_x_6882:
[----:B------:R-:W-:Y:S05]  /*21b00*/  BSYNC B1 ;  /* 0x0000000000017941 */ /* 0x000fea0003800000 */
.L_x_6881:
[----:B------:R-:W-:-:S03]  /*21b10*/  UMOV UR4, 0xffffffff ;  /* 0xffffffff00047882 */ /* 0x000fc60000000000 */
[----:B------:R-:W-:Y:S05]  /*21b20*/  BRA.DIV UR4, `(.L_x_6883) ;  /* 0x0000008e04787947 */ /* 0x000fea000b800000 */
[----:B0-----:R0:W0:Y:S04]  /*21b30*/  SHFL.IDX PT, R0, R4, 0x2, 0x181f ;  /* 0x00581f0004007f89 */ /* 0x00102800000e0000 */
[----:B---34-:R3:W4:Y:S02]  /*21b40*/  SHFL.IDX PT, R14, R3, 0x2, 0x181f ;  /* 0x00581f00030e7f89 */ /* 0x01872400000e0000 */
.L_x_7100:
        /* <DEDUP_REMOVED lines=8> */
[CC--:B----4-:R-:W-:Y:S02]  /*21bd0*/  @!P2 LEA R8, P0, R16.reuse, R14.reuse, 0x1 ;  /* 0x0000000e1008a211 */ /* 0x0d0fe400078008ff */
[C---:B------:R-:W-:Y:S02]  /*21be0*/  @!P3 LEA R14, P1, R221.reuse, R14, 0x1 ;  /* 0x0000000edd0eb211 */ /* 0x040fe400078208ff */
[-C--:B0-----:R-:W-:Y:S02]  /*21bf0*/  @!P2 LEA.HI.X R9, R16, R0.reuse, R17, 0x1, P0 ;  /* 0x000000001009a211 */ /* 0x081fe400000f0c11 */
[----:B------:R-:W-:-:S03]  /*21c00*/  @!P3 LEA.HI.X R15, R221, R0, R7, 0x1, P1 ;  /* 0x00000000dd0fb211 */ /* 0x000fc600008f0c07 */
[----:B------:R0:W-:Y:S04]  /*21c10*/  @!P2 ST.E.128 desc[UR6][R8.64], RZ ;  /* 0x000000ff0800a985 */ /* 0x0001e8000c101d06 */
[----:B------:R0:W-:Y:S02]  /*21c20*/  @!P3 ST.E.128 desc[UR6][R14.64], RZ ;  /* 0x000000ff0e00b985 */ /* 0x0001e4000c101d06 */
.L_x_6885:
[----:B------:R-:W-:Y:S05]  /*21c30*/  BSYNC B1 ;  /* 0x0000000000017941 */ /* 0x000fea0003800000 */
.L_x_6884:
[----:B------:R-:W-:-:S03]  /*21c40*/  UMOV UR4, 0xffffffff ;  /* 0xffffffff00047882 */ /* 0x000fc60000000000 */
[----:B------:R-:W-:Y:S05]  /*21c50*/  BRA.DIV UR4, `(.L_x_6886) ;  /* 0x0000008e04747947 */ /* 0x000fea000b800000 */
[----:B0-----:R0:W0:Y:S04]  /*21c60*/  SHFL.IDX PT, R0, R4, 0x3, 0x181f ;  /* 0x00781f0004007f89 */ /* 0x00102800000e0000 */
[----:B----4-:R4:W0:Y:S02]  /*21c70*/  SHFL.IDX PT, R14, R3, 0x3, 0x181f ;  /* 0x00781f00030e7f89 */ /* 0x01082400000e0000 */
.L_x_7104:
[----:B--234-:R-:W-:-:S05]  /*21c80*/  VIADD R3, R6, 0x60 ;  /* 0x0000006006037836 */ /* 0x01cfca0000000000 */
[----:B------:R-:W-:-:S13]  /*21c90*/  ISETP.GE.AND P0, PT, R3, R20, PT ;  /* 0x000000140300720c */ /* 0x000fda0003f06270 */
[----:B------:R-:W-:Y:S05]  /*21ca0*/  @P0 BRA `(.L_x_6869) ;  /* 0x0000000000280947 */ /* 0x000fea0003800000 */
[----:B------:R-:W-:Y:S01]  /*21cb0*/  ULDC UR4, c[0x0][0xac8] ;  /* 0x0002b20000047ab9 */ /* 0x000fe20000000800 */
[----:B------:R-:W-:Y:S01]  /*21cc0*/  ULDC.64 UR6, c[0x0][0x208] ;  /* 0x0000820000067ab9 */ /* 0x000fe20000000a00 */
[----:B------:R-:W-:Y:S02]  /*21cd0*/  ISETP.GE.AND P2, PT, R16, UR4, PT ;  /* 0x0000000410007c0c */ /* 0x000fe4000bf46270 */
[----:B------:R-:W-:-:S11]  /*21ce0*/  ISETP.GE.AND P3, PT, R221, UR4, PT ;  /* 0x00000004dd007c0c */ /* 0x000fd6000bf66270 */
[CC--:B0-----:R-:W-:Y:S02]  /*21cf0*/  @!P2 LEA R4, P0, R16.reuse, R14.reuse, 0x1 ;  /* 0x0000000e1004a211 */ /* 0x0c1fe400078008ff */
[C---:B------:R-:W-:Y:S02]  /*21d00*/  @!P3 LEA R14, P1, R221.reuse, R14, 0x1 ;  /* 0x0000000edd0eb211 */ /* 0x040fe400078208ff */
[-C--:B------:R-:W-:Y:S02]  /*21d10*/  @!P2 LEA.HI.X R5, R16, R0.reuse, R17, 0x1, P0 ;  /* 0x000000001005a211 */ /* 0x080fe400000f0c11 */
[----:B------:R-:W-:-:S03]  /*21d20*/  @!P3 LEA.HI.X R15, R221, R0, R7, 0x1, P1 ;  /* 0x00000000dd0fb211 */ /* 0x000fc600008f0c07 */
[----:B------:R3:W-:Y:S04]  /*21d30*/  @!P2 ST.E.128 desc[UR6][R4.64], RZ ;  /* 0x000000ff0400a985 */ /* 0x0007e8000c101d06 */
[----:B------:R3:W-:Y:S02]  /*21d40*/  @!P3 ST.E.128 desc[UR6][R14.64], RZ ;  /* 0x000000ff0e00b985 */ /* 0x0007e4000c101d06 */
.L_x_6869:
[----:B------:R-:W-:Y:S05]  /*21d50*/  BSYNC B0 ;  /* 0x0000000000007941 */ /* 0x000fea0003800000 */
.L_x_6855:
[----:B------:R-:W-:Y:S02]  /*21d60*/  ULDC UR4, c[0x0][0xc3c] ;  /* 0x00030f0000047ab9 */ /* 0x000fe40000000800 */
[----:B-1----:R-:W-:-:S13]  /*21d70*/  ISETP.GE.AND P0, PT, R151, UR4, PT ;  /* 0x0000000497007c0c */ /* 0x002fda000bf06270 */
[----:B------:R-:W-:Y:S05]  /*21d80*/  @!P0 BRA `(.L_x_6887) ;  /* 0xfffffdf400708947 */ /* 0x000fea000383ffff */
[----:B------:R-:W-:Y:S05]  /*21d90*/  BRA `(.L_x_6656) ;  /* 0x0000007800e87947 */ /* 0x000fea0003800000 */
.L_x_6654:
[----:B------:R-:W-:-:S08]  /*21da0*/  NOP ;  /* 0x0000000000007918 */ /* 0x000fd00000000000 */
[----:B------:R-:W0:-:S00]  /*21db0*/  USETMAXREG.DEALLOC.CTAPOOL 0x18 ;  /* 0x00000018000079c8 */ /* 0x000e0000080e0500 */
[----:B0-----:R-:W2:Y:S01]  /*21dc0*/  LDL.LU R2, [R1] ;  /* 0x0000000001027983 */ /* 0x001ea20000300800 */
[----:B------:R-:W-:Y:S01]  /*21dd0*/  LOP3.LUT R0, R0, 0x3, RZ, 0xc0, !PT ;  /* 0x0000000300007812 */ /* 0x000fe200078ec0ff */
[----:B------:R-:W-:-:S05]  /*21de0*/  IMAD.MOV.U32 R7, RZ, RZ, RZ ;  /* 0x000000ffff077224 */ /* 0x000fca00078e00ff */
[----:B------:R-:W0:Y:S02]  /*21df0*/  SHFL.IDX PT, R0, R0, RZ, 0x1f ;  /* 0x00001fff00007589 */ /* 0x000e2400000e0000 */
[----:B0-----:R-:W-:Y:S02]  /*21e00*/  ISETP.NE.AND P0, PT, R0, RZ, PT ;  /* 0x000000ff0000720c */ /* 0x001fe40003f05270 */
[----:B--2---:R-:W-:-:S11]  /*21e10*/  LOP3.LUT R2, R2, 0xffffffef, RZ, 0xc0, !PT ;  /* 0xffffffef02027812 */ /* 0x004fd600078ec0ff */
[----:B------:R-:W-:-:S05]  /*21e20*/  @P0 LOP3.LUT R2, R2, 0x10, RZ, 0xfc, !PT ;  /* 0x0000001002020812 */ /* 0x000fca00078efcff */
[----:B------:R0:W-:Y:S01]  /*21e30*/  STL [R1], R2 ;  /* 0x0000000201007387 */ /* 0x0001e20000100800 */
[----:B------:R-:W-:Y:S05]  /*21e40*/  @!P0 BRA `(.L_x_6888) ;  /* 0x0000000000248947 */ /* 0x000fea0003800000 */
[----:B------:R-:W1:Y:S08]  /*21e50*/  S2UR UR5, SR_CgaCtaId ;  /* 0x00000000000579c3 */ /* 0x000e700000008800 */
[----:B------:R-:W-:Y:S06]  /*21e60*/  BAR.SYNC.DEFER_BLOCKING 0x5, 0x180 ;  /* 0x0146000000007b1d */ /* 0x000fec0000010000 */
[----:B------:R-:W-:-:S02]  /*21e70*/  UMOV UR4, 0x400 ;  /* 0x0000040000047882 */ /* 0x000fc40000000000 */
[----:B-1----:R-:W-:-:S09]  /*21e80*/  ULEA UR4, UR5, UR4, 0x18 ;  /* 0x0000000405047291 */ /* 0x002fd2000f8ec03f */
[----:B------:R-:W1:Y:S04]  /*21e90*/  LDS.128 R8, [UR4+0x348d0] ;  /* 0x0348d004ff087984 */ /* 0x000e680008000c00 */
[----:B-1----:R1:W-:Y:S04]  /*21ea0*/  STL.64 [R1+0x10], R8 ;  /* 0x0000100801007387 */ /* 0x0023e80000100a00 */
[----:B------:R1:W-:Y:S01]  /*21eb0*/  STL.64 [R1+0x18], R10 ;  /* 0x0000180a01007387 */ /* 0x0003e20000100a00 */
[----:B------:R-:W-:Y:S06]  /*21ec0*/  BAR.ARV 0x4, 0x180 ;  /* 0x0106000000007b1d */ /* 0x000fec0000002000 */
[----:B------:R-:W-:Y:S05]  /*21ed0*/  BRA `(.L_x_6889) ;  /* 0x0000000800ac7947 */ /* 0x000fea0003800000 */
.L_x_6888:
        /* <DEDUP_REMOVED lines=44> */
.L_x_6892:
        /* <DEDUP_REMOVED lines=32> */
[----:B0-----:R-:W-:-:S04]  /*223a0*/  SEL R2, R2, RZ, P5 ;  /* 0x000000ff02027207 */ /* 0x001fc80002800000 */
[----:B------:R-:W-:-:S05]  /*223b0*/  IADD3 R2, R3, R2, RZ ;  /* 0x0000000203027210 */ /* 0x000fca0007ffe0ff */
[----:B------:R-:W0:Y:S02]  /*223c0*/  SHFL.IDX PT, R4, R2, 0x1f, 0x1f ;  /* 0x03e01f0002047f89 */ /* 0x000e2400000e0000 */
[----:B0-----:R-:W-:-:S04]  /*223d0*/  IMAD R11, R4, UR5, RZ ;  /* 0x00000005040b7c24 */ /* 0x001fc8000f8e02ff */
[----:B------:R-:W-:-:S05]  /*223e0*/  IMAD.IADD R8, R11, 0x1, R8 ;  /* 0x000000010b087824 */ /* 0x000fca00078e0208 */
[----:B------:R-:W-:-:S13]  /*223f0*/  ISETP.GT.AND P6, PT, R8, UR6, PT ;  /* 0x0000000608007c0c */ /* 0x000fda000bfc4270 */
[----:B------:R-:W-:Y:S05]  /*22400*/  @!P6 BRA `(.L_x_6892) ;  /* 0xfffffffc0064e947 */ /* 0x000fea000383ffff */
.L_x_6890:
        /* <DEDUP_REMOVED lines=20> */
.L_x_6893:
[----:B-1----:R-:W-:Y:S01]  /*22550*/  IMAD R10, R14, UR5, R11 ;  /* 0x000000050e0a7c24 */ /* 0x002fe2000f8e020b */
[----:B------:R-:W1:Y:S01]  /*22560*/  MUFU.RCP R12, R12 ;  /* 0x0000000c000c7308 */ /* 0x000e620000001000 */
[----:B------:R-:W-:Y:S02]  /*22570*/  IMAD R11, R16, R5, RZ ;  /* 0x00000005100b7224 */ /* 0x000fe400078e02ff */
[----:B0-----:R-:W-:Y:S01]  /*22580*/  IMAD.MOV.U32 R2, RZ, RZ, RZ ;  /* 0x000000ffff027224 */ /* 0x001fe200078e00ff */
[----:B------:R0:W-:Y:S03]  /*22590*/  STL [R1+0x10], R10 ;  /* 0x0000100a01007387 */ /* 0x0001e60000100800 */
        /* <DEDUP_REMOVED lines=49> */
.L_x_6891:
[----:B------:R-:W-:Y:S01]  /*228b0*/  IMAD.U32 R2, RZ, RZ, UR6 ;  /* 0x00000006ff027e24 */ /* 0x000fe2000f8e00ff */
[----:B------:R0:W-:Y:S04]  /*228c0*/  STL [R1+0x14], RZ ;  /* 0x000014ff01007387 */ /* 0x0001e80000100800 */
[----:B------:R0:W-:Y:S04]  /*228d0*/  STL [R1+0x18], RZ ;  /* 0x000018ff01007387 */ /* 0x0001e80000100800 */
[----:B------:R0:W-:Y:S02]  /*228e0*/  STL [R1+0x10], R2 ;  /* 0x0000100201007387 */ /* 0x0001e40000100800 */
.L_x_6894:
[----:B------:R-:W2:Y:S04]  /*228f0*/  LDL R8, [R1+0x10] ;  /* 0x0000100001087983 */ /* 0x000ea80000100800 */
        /* <DEDUP_REMOVED lines=9> */
.L_x_6889:
        /* <DEDUP_REMOVED lines=8> */
[----:B------:R-:W3:Y:S01]  /*22a10*/  LDL.LU R4, [R1] ;  /* 0x0000000001047983 */ /* 0x000ee20000300800 */
[C---:B--2---:R-:W-:Y:S01]  /*22a20*/  IMAD.SHL.U32 R0, R6.reuse, 0x8, RZ ;  /* 0x0000000806007824 */ /* 0x044fe200078e00ff */
[----:B------:R-:W2:Y:S01]  /*22a30*/  S2UR UR5, SR_CgaCtaId ;  /* 0x00000000000579c3 */ /* 0x000ea20000008800 */
[----:B------:R-:W-:Y:S01]  /*22a40*/  LOP3.LUT R5, R6, 0x7f, RZ, 0xc0, !PT ;  /* 0x0000007f06057812 */ /* 0x000fe200078ec0ff */
[----:B------:R-:W-:Y:S01]  /*22a50*/  UMOV UR4, 0x400 ;  /* 0x0000040000047882 */ /* 0x000fe20000000000 */
[----:B------:R-:W-:Y:S01]  /*22a60*/  BSSY B8, `(.L_x_6895) ;  /* 0x00006b5000087945 */ /* 0x000fe20003800000 */
[C---:B------:R-:W-:Y:S01]  /*22a70*/  LOP3.LUT R3, R0.reuse, 0x1f8, RZ, 0xc0, !PT ;  /* 0x000001f800037812 */ /* 0x040fe200078ec0ff */
[----:B------:R-:W-:Y:S01]  /*22a80*/  IMAD.MOV.U32 R19, RZ, RZ, RZ ;  /* 0x000000ffff137224 */ /* 0x000fe200078e00ff */
[C---:B------:R-:W-:Y:S01]  /*22a90*/  ISETP.NE.AND P1, PT, R5.reuse, RZ, PT ;  /* 0x000000ff0500720c */ /* 0x040fe20003f25270 */
[----:B0-----:R-:W-:Y:S01]  /*22aa0*/  IMAD.SHL.U32 R2, R5, 0x8, RZ ;  /* 0x0000000805027824 */ /* 0x001fe200078e00ff */
[----:B------:R-:W-:Y:S01]  /*22ab0*/  LOP3.LUT R3, R3, 0x38, R6, 0x78, !PT ;  /* 0x0000003803037812 */ /* 0x000fe200078e7806 */
[----:B------:R-:W-:Y:S01]  /*22ac0*/  ULDC.64 UR38, c[0x0][0x198] ;  /* 0x0000660000267ab9 */ /* 0x000fe20000000a00 */
[----:B------:R-:W-:Y:S01]  /*22ad0*/  LOP3.LUT R0, R0, 0x38, RZ, 0xc0, !PT ;  /* 0x0000003800007812 */ /* 0x000fe200078ec0ff */
[----:B------:R-:W-:Y:S01]  /*22ae0*/  ULOP3.LUT UR37, UR60, 0x2, URZ, 0xfc, !UPT ;  /* 0x000000023c257892 */ /* 0x000fe2000f8efc3f */
[----:B------:R-:W-:Y:S01]  /*22af0*/  LOP3.LUT R3, R3, 0x200, R2, 0xf8, !PT ;  /* 0x0000020003037812 */ /* 0x000fe200078ef802 */
[----:B------:R-:W-:Y:S01]  /*22b00*/  ULDC UR36, c[0x0][0xc] ;  /* 0x0000030000247ab9 */ /* 0x000fe20000000800 */
[C---:B------:R-:W-:Y:S01]  /*22b10*/  LOP3.LUT P0, R2, R6.reuse, 0x1f, RZ, 0xc0, !PT ;  /* 0x0000001f06027812 */ /* 0x040fe2000780c0ff */
[----:B------:R-:W-:Y:S01]  /*22b20*/  IMAD.SHL.U32 R6, R6, 0x10, RZ ;  /* 0x0000001006067824 */ /* 0x000fe200078e00ff */
[----:B------:R-:W-:-:S03]  /*22b30*/  LOP3.LUT R0, R0, 0x40, RZ, 0xfc, !PT ;  /* 0x0000004000007812 */ /* 0x000fc600078efcff */
[----:B------:R0:W-:Y:S01]  /*22b40*/  STL [R1+0x2c], R2 ;  /* 0x00002c0201007387 */ /* 0x0001e20000100800 */
[----:B--2---:R-:W-:Y:S01]  /*22b50*/  ULEA UR4, UR5, UR4, 0x18 ;  /* 0x0000000405047291 */ /* 0x004fe2000f8ec03f */
[----:B0-----:R-:W-:-:S05]  /*22b60*/  SHF.R.U32.HI R2, RZ, 0x3, R5 ;  /* 0x00000003ff027819 */ /* 0x001fca0000011605 */
[----:B------:R-:W-:Y:S01]  /*22b70*/  IMAD.U32 R18, RZ, RZ, UR4 ;  /* 0x00000004ff127e24 */ /* 0x000fe2000f8e00ff */
[----:B---3--:R-:W-:-:S04]  /*22b80*/  LOP3.LUT R4, R4, 0xfffffffd, RZ, 0xc0, !PT ;  /* 0xfffffffd04047812 */ /* 0x008fc800078ec0ff */
[----:B------:R-:W-:-:S04]  /*22b90*/  @P1 LOP3.LUT R4, R4, 0x2, RZ, 0xfc, !PT ;  /* 0x0000000204041812 */ /* 0x000fc800078efcff */
[----:B------:R-:W-:-:S04]  /*22ba0*/  LOP3.LUT R4, R4, 0xfffffffe, RZ, 0xc0, !PT ;  /* 0xfffffffe04047812 */ /* 0x000fc800078ec0ff */
[----:B------:R-:W-:Y:S02]  /*22bb0*/  @P0 LOP3.LUT R4, R4, 0x1, RZ, 0xfc, !PT ;  /* 0x0000000104040812 */ /* 0x000fe400078efcff */
[----:B------:R-:W-:Y:S02]  /*22bc0*/  ISETP.NE.OR P0, PT, R5, RZ, !P0 ;  /* 0x000000ff0500720c */ /* 0x000fe40004705670 */
[----:B------:R-:W-:Y:S01]  /*22bd0*/  LOP3.LUT R5, R2, 0x70, R6, 0xf8, !PT ;  /* 0x0000007002057812 */ /* 0x000fe200078ef806 */
[----:B------:R-:W-:Y:S01]  /*22be0*/  IMAD R2, R3, 0x2, R18 ;  /* 0x0000000203027824 */ /* 0x000fe200078e0212 */
[----:B------:R-:W-:-:S04]  /*22bf0*/  LOP3.LUT R4, R4, 0xfffffff7, RZ, 0xc0, !PT ;  /* 0xfffffff704047812 */ /* 0x000fc800078ec0ff */
[----:B------:R0:W-:Y:S04]  /*22c00*/  STL [R1+0x34], R2 ;  /* 0x0000340201007387 */ /* 0x0001e80000100800 */
[----:B------:R2:W-:Y:S01]  /*22c10*/  STL [R1+0x5c], RZ ;  /* 0x00005cff01007387 */ /* 0x0005e20000100800 */
[----:B------:R-:W-:Y:S01]  /*22c20*/  @P0 LOP3.LUT R4, R4, 0x8, RZ, 0xfc, !PT ;  /* 0x0000000804040812 */ /* 0x000fe200078efcff */
[----:B0-----:R-:W-:-:S04]  /*22c30*/  IMAD.MOV.U32 R2, RZ, RZ, 0x1 ;  /* 0x00000001ff027424 */ /* 0x001fc800078e00ff */
[----:B------:R2:W-:Y:S04]  /*22c40*/  STL [R1], R4 ;  /* 0x0000000401007387 */ /* 0x0005e80000100800 */
[----:B------:R2:W-:Y:S04]  /*22c50*/  STL [R1+0x24], R2 ;  /* 0x0000240201007387 */ /* 0x0005e80000100800 */
[----:B------:R2:W-:Y:S04]  /*22c60*/  STL [R1+0x20], RZ ;  /* 0x000020ff01007387 */ /* 0x0005e80000100800 */
[----:B------:R2:W-:Y:S02]  /*22c70*/  STL [R1+0xc], R2 ;  /* 0x00000c0201007387 */ /* 0x0005e40000100800 */
.L_x_7036:
[----:B---3--:R-:W3:Y:S01]  /*22c80*/  LDL R0, [R1+0x1c] ;  /* 0x00001c0001007983 */ /* 0x008ee20000100800 */
[----:B--2---:R-:W3:Y:S01]  /*22c90*/  LDC.64 R2, c[0x0][0xc88] ;  /* 0x00032200ff027b82 */ /* 0x004ee20000000a00 */
[----:B------:R-:W-:Y:S01]  /*22ca0*/  ULDC.64 UR4, c[0x0][0x208] ;  /* 0x0000820000047ab9 */ /* 0x000fe20000000a00 */
[----:B---3--:R-:W-:-:S05]  /*22cb0*/  IMAD.WIDE R2, R0, 0x4, R2 ;  /* 0x0000000400027825 */ /* 0x008fca00078e0202 */
[----:B------:R-:W2:Y:S01]  /*22cc0*/  LDG.E R15, desc[UR4][R2.64] ;  /* 0x00000004020f7981 */ /* 0x000ea2000c1e1900 */
        /* <DEDUP_REMOVED lines=15> */
[----:B------:R-:W-:Y:S01]  /*22dc0*/  STL [R1+0x38], R15 ;  /* 0x0000380f01007387 */ /* 0x000fe20000100800 */
[C-C-:B------:R-:W-:Y:S02]  /*22dd0*/  SHF.L.U64.HI R13, R15.reuse, 0x2, R4.reuse ;  /* 0x000000020f0d7819 */ /* 0x140fe40000010204 */
[----:B------:R-:W-:Y:S01]  /*22de0*/  @P0 LEA.HI.X R3, R15, UR5, R4, 0x2, P1 ;  /* 0x000000050f030c11 */ /* 0x000fe200088f1404 */
[----:B------:R-:W-:Y:S01]  /*22df0*/  ULDC.64 UR4, c[0x0][0xa00] ;  /* 0x0002800000047ab9 */ /* 0x000fe20000000a00 */
[C---:B-1----:R-:W-:Y:S01]  /*22e00*/  @P3 IADD3 R8, P1, R14.reuse, UR10, RZ ;  /* 0x0000000a0e083c10 */ /* 0x042fe2000ff3e0ff */
[----:B0-----:R0:W-:Y:S03]  /*22e10*/  STL [R1+0x50], R4 ;  /* 0x0000500401007387 */ /* 0x0011e60000100800 */
        /* <DEDUP_REMOVED lines=42> */
.L_x_6896:
        /* <DEDUP_REMOVED lines=19> */
.L_x_6897:
[----:B------:R-:W-:Y:S05]  /*231f0*/  @!P2 BRA `(.L_x_6898) ;  /* 0x000000000010a947 */ /* 0x000fea0003800000 */
[----:B------:R-:W-:Y:S02]  /*23200*/  ULDC.64 UR4, c[0x0][0x208] ;  /* 0x0000820000047ab9 */ /* 0x000fe40000000a00 */
[----:B------:R-:W2:Y:S04]  /*23210*/  LDG.E R8, desc[UR4][R6.64] ;  /* 0x0000000406087981 */ /* 0x000ea8000c1e1900 */
[----:B------:R-:W2:Y:S02]  /*23220*/  LDG.E R6, desc[UR4][R6.64+0x4] ;  /* 0x0000040406067981 */ /* 0x000ea4000c1e1900 */
[----:B--2---:R-:W-:-:S07]  /*23230*/  IMAD.IADD R8, R6, 0x1, -R8 ;  /* 0x0000000106087824 */ /* 0x004fce00078e0a08 */
.L_x_6898:
[----:B------:R-:W-:Y:S01]  /*23240*/  ULDC.64 UR4, c[0x0][0x208] ;  /* 0x0000820000047ab9 */ /* 0x000fe20000000a00 */
[----:B-----5:R-:W-:Y:S01]  /*23250*/  IMAD.IADD R6, R8, 0x1, -R0 ;  /* 0x0000000108067824 */ /* 0x020fe200078e0a00 */
[----:B0-----:R-:W2:Y:S04]  /*23260*/  LDL.LU R3, [R1] ;  /* 0x0000000001037983 */ /* 0x001ea80000300800 */
[----:B------:R-:W3:Y:S04]  /*23270*/  @P0 LDG.E R0, desc[UR4][R4.64] ;  /* 0x0000000404000981 */ /* 0x000ee8000c1e1900 */
[----:B------:R-:W3:Y:S01]  /*23280*/  @P0 LDG.E R4, desc[UR4][R4.64+0x4] ;  /* 0x0000040404040981 */ /* 0x000ee2000c1e1900 */
        /* <DEDUP_REMOVED lines=15> */
[----:B------:R0:W-:Y:S01]  /*23380*/  STL [R1], R3 ;  /* 0x0000000301007387 */ /* 0x0001e20000100800 */
        /* <DEDUP_REMOVED lines=30> */
.L_x_6900:
[----:B------:R-:W-:Y:S05]  /*23570*/  BSYNC B0 ;  /* 0x0000000000007941 */ /* 0x000fea0003800000 */
.L_x_6899:
        /* <DEDUP_REMOVED lines=25> */
.L_x_7107:
[----:B-1----:R-:W-:Y:S02]  /*23710*/  ISETP.NE.AND P0, PT, R14, RZ, PT ;  /* 0x000000ff0e00720c */ /* 0x002fe40003f05270 */
[----:B------:R-:W-:-:S11]  /*23720*/  PLOP3.LUT P1, PT, PT, PT, PT, 0x8, 0x0 ;  /* 0x000000000000781c */ /* 0x000fd60003f2e170 */
[----:B------:R-:W-:Y:S05]  /*23730*/  @P0 BRA `(.L_x_6904) ;  /* 0x00000000000c0947 */ /* 0x000fea0003800000 */
[----:B------:R-:W-:-:S03]  /*23740*/  UMOV UR4, 0xffffffff ;  /* 0xffffffff00047882 */ /* 0x000fc60000000000 */
[----:B------:R-:W-:Y:S05]  /*23750*/  BRA.DIV UR4, `(.L_x_6905) ;  /* 0x0000007604307947 */ /* 0x000fea000b800000 */
[----:B------:R-:W-:-:S13]  /*23760*/  ELECT P1, URZ, PT ;  /* 0x00000000003f782f */ /* 0x000fda0003820000 */
.L_x_6904:
        /* <DEDUP_REMOVED lines=9> */
.L_x_7110:
[----:B------:R-:W-:Y:S05]  /*23800*/  BSYNC B1 ;  /* 0x0000000000017941 */ /* 0x000fea0003800000 */
.L_x_6906:
        /* <DEDUP_REMOVED lines=12> */
.L_x_7111:
[----:B------:R-:W-:Y:S05]  /*238d0*/  BSYNC B2 ;  /* 0x0000000000027941 */ /* 0x000fea0003800000 */
.L_x_6910:
[----:B------:R-:W-:Y:S04]  /*238e0*/  BSSY B2, `(.L_x_6912) ;  /* 0x0000008000027945 */ /* 0x000fe80003800000 */
[----:B------:R-:W-:Y:S05]  /*238f0*/  @P4 BRA `(.L_x_6913) ;  /* 0x0000000000184947 */ /* 0x000fea0003800000 */
[----:B0-----:R-:W2:Y:S02]  /*23900*/  LDL R2, [R1] ;  /* 0x0000000001027983 */ /* 0x001ea40000100800 */
[----:B--2---:R-:W-:Y:S01]  /*23910*/  LOP3.LUT P0, RZ, R2, 0x1, RZ, 0xc0, !PT ;  /* 0x0000000102ff7812 */ /* 0x004fe2000780c0ff */
[----:B------:R-:W-:-:S04]  /*23920*/  IMAD.MOV.U32 R2, RZ, RZ, 0xb000 ;  /* 0x0000b000ff027424 */ /* 0x000fc800078e00ff */
[----:B------:R2:W-:Y:S08]  /*23930*/  SYNCS.ARRIVE.TRANS64 RZ, [R5+URZ+0x34890], R2 ;  /* 0x0348900205ff79a7 */ /* 0x0005f0000800003f */
[----:B------:R-:W-:Y:S05]  /*23940*/  @!P0 BRA `(.L_x_6913) ;  /* 0x0000000000048947 */ /* 0x000fea0003800000 */
[----:B------:R-:W-:Y:S01]  /*23950*/  BPT.TRAP 0x1 ;  /* 0x000000040000795c */ /* 0x000fe20000300000 */
.L_x_6913:
[----:B------:R-:W-:Y:S05]  /*23960*/  BSYNC B2 ;  /* 0x0000000000027941 */ /* 0x000fea0003800000 */
.L_x_6912:
[----:B0-2---:R-:W2:Y:S01]  /*23970*/  LDL R2, [R1+0x20] ;  /* 0x0000200001027983 */ /* 0x005ea20000100800 */
[----:B------:R-:W-:Y:S01]  /*23980*/  MOV R11, RZ ;  /* 0x000000ff000b7202 */ /* 0x000fe20000000f00 */
[----:B------:R-:W-:Y:S01]  /*23990*/  IMAD R3, R6, 0xb0, R10 ;  /* 0x000000b006037824 */ /* 0x000fe200078e020a */
[----:B------:R-:W-:Y:S01]  /*239a0*/  UIADD3 UR4, UP0, UR38, 0x570, URZ ;  /* 0x0000057026047890 */ /* 0x000fe2000ff1e03f */
        /* <DEDUP_REMOVED lines=9> */
.L_x_6914:
        /* <DEDUP_REMOVED lines=16> */
.L_x_6915:
        /* <DEDUP_REMOVED lines=13> */
.L_x_7112:
[----:B------:R-:W-:Y:S05]  /*23c10*/  BSYNC B2 ;  /* 0x0000000000027941 */ /* 0x000fea0003800000 */
.L_x_6916:
[----:B------:R-:W-:Y:S01]  /*23c20*/  BSSY B2, `(.L_x_6918) ;  /* 0x000000a000027945 */ /* 0x000fe20003800000 */
[----:B------:R-:W-:Y:S02]  /*23c30*/  IMAD.MOV.U32 R12, RZ, RZ, 0x0 ;  /* 0x00000000ff0c7424 */ /* 0x000fe400078e00ff */
[----:B------:R-:W-:Y:S01]  /*23c40*/  IMAD.MOV.U32 R13, RZ, RZ, 0x12f00000 ;  /* 0x12f00000ff0d7424 */ /* 0x000fe200078e00ff */
[----:B------:R-:W-:Y:S06]  /*23c50*/  @P4 BRA `(.L_x_6919) ;  /* 0x0000000000184947 */ /* 0x000fec0003800000 */
[----:B------:R-:W2:Y:S02]  /*23c60*/  LDL R2, [R1] ;  /* 0x0000000001027983 */ /* 0x000ea40000100800 */
[----:B--2---:R-:W-:Y:S01]  /*23c70*/  LOP3.LUT P0, RZ, R2, 0x1, RZ, 0xc0, !PT ;  /* 0x0000000102ff7812 */ /* 0x004fe2000780c0ff */
[----:B------:R-:W-:-:S04]  /*23c80*/  IMAD.MOV.U32 R2, RZ, RZ, 0xb000 ;  /* 0x0000b000ff027424 */ /* 0x000fc800078e00ff */
[----:B------:R2:W-:Y:S08]  /*23c90*/  SYNCS.ARRIVE.TRANS64 RZ, [R5+URZ+0x348b0], R2 ;  /* 0x0348b00205ff79a7 */ /* 0x0005f0000800003f */
[----:B------:R-:W-:Y:S05]  /*23ca0*/  @!P0 BRA `(.L_x_6919) ;  /* 0x0000000000048947 */ /* 0x000fea0003800000 */
[----:B------:R-:W-:Y:S01]  /*23cb0*/  BPT.TRAP 0x1 ;  /* 0x000000040000795c */ /* 0x000fe20000300000 */
.L_x_6919:
[----:B------:R-:W-:Y:S05]  /*23cc0*/  BSYNC B2 ;  /* 0x0000000000027941 */ /* 0x000fea0003800000 */
.L_x_6918:
        /* <DEDUP_REMOVED lines=8> */
.L_x_6920:
        /* <DEDUP_REMOVED lines=15> */
.L_x_6921:
        /* <DEDUP_REMOVED lines=10> */
.L_x_6909:
[----:B------:R-:W-:Y:S05]  /*23ee0*/  BSYNC B1 ;  /* 0x0000000000017941 */ /* 0x000fea0003800000 */
.L_x_6908:
[----:B------:R-:W0:Y:S04]  /*23ef0*/  LDL.LU R7, [R1+0x20] ;  /* 0x0000200001077983 */ /* 0x000e280000300800 */
[----:B------:R-:W2:Y:S01]  /*23f00*/  LDL.LU R4, [R1+0x24] ;  /* 0x0000240001047983 */ /* 0x000ea20000300800 */
[----:B------:R-:W-:Y:S01]  /*23f10*/  PLOP3.LUT P5, PT, PT, PT, PT, 0x8, 0x0 ;  /* 0x000000000000781c */ /* 0x000fe20003fae170 */
[----:B0-----:R-:W-:Y:S02]  /*23f20*/  VIADD R2, R7, 0x1 ;  /* 0x0000000107027836 */ /* 0x001fe40000000000 */
[----:B------:R-:W-:-:S03]  /*23f30*/  VIADD R7, R6, 0xfffffffe ;  /* 0xfffffffe06077836 */ /* 0x000fc60000000000 */
        /* <DEDUP_REMOVED lines=8> */
.L_x_6936:
        /* <DEDUP_REMOVED lines=10> */
.L_x_7113:
[----:B------:R-:W-:Y:S05]  /*24060*/  BSYNC B2 ;  /* 0x0000000000027941 */ /* 0x000fea0003800000 */
.L_x_6924:
[----:B------:R-:W1:Y:S01]  /*24070*/  S2R R2, SR_TID.X ;  /* 0x0000000000027919 */ /* 0x000e620000002100 */
[----:B------:R-:W-:Y:S01]  /*24080*/  BSSY B2, `(.L_x_6926) ;  /* 0x000000a000027945 */ /* 0x000fe20003800000 */
[----:B-1----:R-:W-:-:S04]  /*24090*/  LOP3.LUT R2, R2, 0x7f, RZ, 0xc0, !PT ;  /* 0x0000007f02027812 */ /* 0x002fc800078ec0ff */
[----:B------:R-:W-:-:S13]  /*240a0*/  ISETP.NE.AND P2, PT, R2, RZ, PT ;  /* 0x000000ff0200720c */ /* 0x000fda0003f45270 */
[----:B------:R-:W-:Y:S05]  /*240b0*/  @P2 BRA `(.L_x_6927) ;  /* 0x0000000000182947 */ /* 0x000fea0003800000 */
[----:B------:R-:W2:Y:S02]  /*240c0*/  LDL R2, [R1] ;  /* 0x0000000001027983 */ /* 0x000ea40000100800 */
[----:B--2---:R-:W-:Y:S01]  /*240d0*/  LOP3.LUT P0, RZ, R2, 0x1, RZ, 0xc0, !PT ;  /* 0x0000000102ff7812 */ /* 0x004fe2000780c0ff */
[----:B------:R-:W-:-:S04]  /*240e0*/  IMAD.MOV.U32 R2, RZ, RZ, 0xb000 ;  /* 0x0000b000ff027424 */ /* 0x000fc800078e00ff */
[----:B------:R1:W-:Y:S08]  /*240f0*/  SYNCS.ARRIVE.TRANS64 RZ, [R6+URZ+0x34890], R2 ;  /* 0x0348900206ff79a7 */ /* 0x0003f0000800003f */
[----:B------:R-:W-:Y:S05]  /*24100*/  @!P0 BRA `(.L_x_6927) ;  /* 0x0000000000048947 */ /* 0x000fea0003800000 */
[----:B------:R-:W-:Y:S01]  /*24110*/  BPT.TRAP 0x1 ;  /* 0x000000040000795c */ /* 0x000fe20000300000 */
.L_x_6927:
[----:B------:R-:W-:Y:S05]  /*24120*/  BSYNC B2 ;  /* 0x0000000000027941 */ /* 0x000fea0003800000 */
.L_x_6926:
        /* <DEDUP_REMOVED lines=12> */
.L_x_6928:
        /* <DEDUP_REMOVED lines=16> */
.L_x_6929:
        /* <DEDUP_REMOVED lines=13> */
.L_x_7114:
[----:B------:R-:W-:Y:S05]  /*243c0*/  BSYNC B2 ;  /* 0x0000000000027941 */ /* 0x000fea0003800000 */
.L_x_6930:
        /* <DEDUP_REMOVED lines=10> */
.L_x_6933:
[----:B------:R-:W-:Y:S05]  /*24470*/  BSYNC B2 ;  /* 0x0000000000027941 */ /* 0x000fea0003800000 */
.L_x_6932:
        /* <DEDUP_REMOVED lines=8> */
.L_x_6934:
        /* <DEDUP_REMOVED lines=15> */
.L_x_6935:
        /* <DEDUP_REMOVED lines=10> */
.L_x_6923:
[----:B------:R-:W-:Y:S05]  /*24690*/  BSYNC B1 ;  /* 0x0000000000017941 */ /* 0x000fea0003800000 */
.L_x_6922:
        /* <DEDUP_REMOVED lines=12> */
.L_x_6902:
[----:B------:R-:W-:Y:S05]  /*24760*/  BSYNC B0 ;  /* 0x0000000000007941 */ /* 0x000fea0003800000 */
.L_x_6901:
[----:B01----:R-:W2:Y:S04]  /*24770*/  LDL R2, [R1] ;  /* 0x0000000001027983 */ /* 0x003ea80000100800 */
        /* <DEDUP_REMOVED lines=36> */
.L_x_6938:
[----:B------:R-:W-:Y:S05]  /*249c0*/  BSYNC B0 ;  /* 0x0000000000007941 */ /* 0x000fea0003800000 */
.L_x_6937:
        /* <DEDUP_REMOVED lines=15> */
[----:B------:R-:W-:Y:S01]  /*24ac0*/  ULDC.64 UR6, c[0x0][0x208] ;  /* 0x0000820000067ab9 */ /* 0x000fe20000000a00 */
[----:B------:R-:W0:Y:S08]  /*24ad0*/  FLO.U32 R0, UR4 ;  /* 0x0000000400007d00 */ /* 0x000e3000080e0000 */
[----:B------:R-:W1:Y:S01]  /*24ae0*/  POPC R5, UR4 ;  /* 0x0000000400057d09 */ /* 0x000e620008000000 */
[----:B0-----:R-:W-:-:S02]  /*24af0*/  ISETP.EQ.U32.AND P0, PT, R0, R3, PT ;  /* 0x000000030000720c */ /* 0x001fc40003f02070 */
[----:B------:R-:W1:Y:S11]  /*24b00*/  LDC.64 R2, c[0x0][0xc60] ;  /* 0x00031800ff027b82 */ /* 0x000e760000000a00 */
[----:B-1----:R-:W2:Y:S01]  /*24b10*/  @P0 ATOMG.E.ADD.STRONG.GPU PT, R3, desc[UR6][R2.64], R5 ;  /* 0x00000005020309a8 */ /* 0x002ea200081ee1c6 */
[----:B------:R-:W0:Y:S02]  /*24b20*/  S2R R4, SR_LTMASK ;  /* 0x0000000000047919 */ /* 0x000e240000003900 */
[----:B0-----:R-:W-:-:S04]  /*24b30*/  LOP3.LUT R4, R4, UR4, RZ, 0xc0, !PT ;  /* 0x0000000404047c12 */ /* 0x001fc8000f8ec0ff */
[----:B------:R-:W0:Y:S01]  /*24b40*/  POPC R7, R4 ;  /* 0x0000000400077309 */ /* 0x000e220000000000 */
[----:B--2---:R-:W0:Y:S02]  /*24b50*/  SHFL.IDX PT, R0, R3, R0, 0x1f ;  /* 0x00001f0003007589 */ /* 0x004e2400000e0000 */
[----:B0-----:R-:W-:-:S05]  /*24b60*/  IADD3 R0, R0, UR36, R7 ;  /* 0x0000002400007c10 */ /* 0x001fca000fffe007 */
[----:B------:R4:W-:Y:S01]  /*24b70*/  STL [R1+0x10], R0 ;  /* 0x0000100001007387 */ /* 0x0009e20000100800 */
[----:B------:R-:W-:Y:S05]  /*24b80*/  BRA `(.L_x_6941) ;  /* 0x0000003c00187947 */ /* 0x000fea0003800000 */
.L_x_6940:
        /* <DEDUP_REMOVED lines=20> */
.L_x_6943:
[----:B------:R-:W-:Y:S05]  /*24cd0*/  BSYNC B6 ;  /* 0x0000000000067941 */ /* 0x000fea0003800000 */
.L_x_6942:
        /* <DEDUP_REMOVED lines=20> */
.L_x_6946:
        /* <DEDUP_REMOVED lines=15> */
.L_x_6945:
[----:B------:R-:W-:Y:S05]  /*24f10*/  BSYNC B6 ;  /* 0x0000000000067941 */ /* 0x000fea0003800000 */
.L_x_6944:
        /* <DEDUP_REMOVED lines=26> */
.L_x_7117:
[----:B0-----:R-:W2:Y:S01]  /*250c0*/  LDL.LU R4, [R1] ;  /* 0x0000000001047983 */ /* 0x001ea20000300800 */
[----:B------:R-:W-:Y:S02]  /*250d0*/  PLOP3.LUT P1, PT, PT, PT, PT, 0x8, 0x0 ;  /* 0x000000000000781c */ /* 0x000fe40003f2e170 */
[----:B-1----:R-:W-:Y:S01]  /*250e0*/  ISETP.NE.AND P0, PT, R14, RZ, PT ;  /* 0x000000ff0e00720c */ /* 0x002fe20003f05270 */
[----:B------:R0:W-:Y:S01]  /*250f0*/  STL [R1+0x4], R0 ;  /* 0x0000040001007387 */ /* 0x0001e20000100800 */
[----:B--2---:R-:W-:-:S09]  /*25100*/  LOP3.LUT R4, R4, 0xfffffffb, RZ, 0xc0, !PT ;  /* 0xfffffffb04047812 */ /* 0x004fd200078ec0ff */
[----:B------:R-:W-:-:S05]  /*25110*/  @P1 LOP3.LUT R4, R4, 0x4, RZ, 0xfc, !PT ;  /* 0x0000000404041812 */ /* 0x000fca00078efcff */
[----:B------:R0:W-:Y:S01]  /*25120*/  STL [R1], R4 ;  /* 0x0000000401007387 */ /* 0x0001e20000100800 */
[----:B------:R-:W-:Y:S05]  /*25130*/  @P0 BRA `(.L_x_6948) ;  /* 0x00000004001c0947 */ /* 0x000fea0003800000 */
[----:B------:R-:W-:-:S03]  /*25140*/  UMOV UR4, 0xffffffff ;  /* 0xffffffff00047882 */ /* 0x000fc60000000000 */
[----:B------:R-:W-:Y:S05]  /*25150*/  BRA.DIV UR4, `(.L_x_6949) ;  /* 0x0000005e046c7947 */ /* 0x000fea000b800000 */
[----:B------:R-:W-:-:S13]  /*25160*/  ELECT P6, URZ, PT ;  /* 0x00000000003f782f */ /* 0x000fda00038c0000 */
.L_x_7120:
[----:B------:R-:W-:Y:S05]  /*25170*/  @!P6 BRA `(.L_x_6948) ;  /* 0x00000004000ce947 */ /* 0x000fea0003800000 */
[----:B------:R-:W-:-:S04]  /*25180*/  ISETP.NE.U32.AND P0, PT, R2, RZ, PT ;  /* 0x000000ff0200720c */ /* 0x000fc80003f05070 */
[----:B------:R-:W-:-:S13]  /*25190*/  ISETP.NE.AND.EX P0, PT, R3, RZ, PT, P0 ;  /* 0x000000ff0300720c */ /* 0x000fda0003f05300 */
[----:B------:R-:W-:Y:S05]  /*251a0*/  @!P0 BRA `(.L_x_6950) ;  /* 0x0000000000548947 */ /* 0x000fea0003800000 */
[----:B------:R-:W1:Y:S01]  /*251b0*/  LDC R6, c[0x0][0x43c] ;  /* 0x00010f00ff067b82 */ /* 0x000e620000000800 */
[----:B------:R-:W-:Y:S01]  /*251c0*/  MOV R9, R0 ;  /* 0x0000000000097202 */ /* 0x000fe20000000f00 */
[----:B------:R-:W-:Y:S01]  /*251d0*/  ULDC.64 UR4, c[0x0][0x428] ;  /* 0x00010a0000047ab9 */ /* 0x000fe20000000a00 */
        /* <DEDUP_REMOVED lines=18> */
.L_x_6950:
[----:B-1----:R-:W2:Y:S01]  /*25300*/  LDL R2, [R1+0xc] ;  /* 0x00000c0001027983 */ /* 0x002ea20000100800 */
[----:B0-----:R-:W-:Y:S01]  /*25310*/  IMAD R0, R19, 0x8, R18 ;  /* 0x0000000813007824 */ /* 0x001fe200078e0212 */
[----:B--2---:R-:W-:-:S04]  /*25320*/  SHF.L.U32 R2, R2, 0x1f, RZ ;  /* 0x0000001f02027819 */ /* 0x004fc800000006ff */
[----:B------:R-:W0:Y:S02]  /*25330*/  SYNCS.PHASECHK.TRANS64.TRYWAIT P0, [R0+URZ+0x34840], R2 ;  /* 0x03484002000075a7 */ /* 0x000e24000800017f */
[----:B0-----:R-:W-:Y:S05]  /*25340*/  @!P0 BRA `(.L_x_6951) ;  /* 0x0000005c00108947 */ /* 0x001fea0003800000 */
.L_x_7121:
[----:B------:R1:W5:Y:S01]  /*25350*/  LDL R3, [R1] ;  /* 0x0000000001037983 */ /* 0x0003620000100800 */
        /* <DEDUP_REMOVED lines=9> */
.L_x_6952:
[----:B------:R-:W2:Y:S04]  /*253f0*/  LDL R4, [R1+0x4] ;  /* 0x0000040001047983 */ /* 0x000ea80000100800 */
[----:B01----:R-:W3:Y:S01]  /*25400*/  LDL R2, [R1+0x18] ;  /* 0x0000180001027983 */ /* 0x003ee20000100800 */
[----:B------:R-:W-:Y:S01]  /*25410*/  R2UR UR9, R0 ;  /* 0x00000000000972ca */ /* 0x000fe200000e0000 */
[----:B------:R-:W-:Y:S01]  /*25420*/  IMAD R0, R19, 0xb000, R18 ;  /* 0x0000b00013007824 */ /* 0x000fe200078e0212 */
[----:B------:R-:W-:Y:S01]  /*25430*/  PLOP3.LUT P0, PT, PT, PT, PT, 0x80, 0x0 ;  /* 0x000000000000781c */ /* 0x000fe20003f0f070 */
[----:B------:R-:W-:Y:S01]  /*25440*/  UIADD3 UR4, UP0, UR38, 0x370, URZ ;  /* 0x0000037026047890 */ /* 0x000fe2000ff1e03f */
[----:B------:R-:W-:Y:S01]  /*25450*/  R2UR UR12, R16 ;  /* 0x00000000100c72ca */ /* 0x000fe200000e0000 */
[----:B------:R-:W-:Y:S01]  /*25460*/  UMOV UR10, URZ ;  /* 0x0000003f000a7c82 */ /* 0x000fe20008000000 */
[----:B------:R-:W-:Y:S01]  /*25470*/  R2UR UR6, R0 ;  /* 0x00000000000672ca */ /* 0x000fe200000e0000 */
[----:B------:R-:W-:Y:S01]  /*25480*/  UMOV UR7, 0x14f00000 ;  /* 0x14f0000000077882 */ /* 0x000fe20000000000 */
[----:B-----5:R-:W-:Y:S01]  /*25490*/  R2UR UR13, R17 ;  /* 0x00000000110d72ca */ /* 0x020fe200000e0000 */
[----:B------:R-:W-:Y:S01]  /*254a0*/  UMOV UR15, 0x40 ;  /* 0x00000040000f7882 */ /* 0x000fe20000000000 */
[----:B------:R-:W-:-:S03]  /*254b0*/  LOP3.LUT R3, R3, 0xfffffffb, RZ, 0xc0, !PT ;  /* 0xfffffffb03037812 */ /* 0x000fc600078ec0ff */
[----:B------:R-:W-:Y:S02]  /*254c0*/  UIADD3 UR9, UR9, 0x34830, URZ ;  /* 0x0003483009097890 */ /* 0x000fe4000fffe03f */
[----:B------:R-:W-:-:S04]  /*254d0*/  @P0 LOP3.LUT R3, R3, 0x4, RZ, 0xfc, !PT ;  /* 0x0000000403030812 */ /* 0x000fc800078efcff */
[----:B------:R-:W-:Y:S01]  /*254e0*/  UIADD3 UR8, UR6, 0x1e400, URZ ;  /* 0x0001e40006087890 */ /* 0x000fe2000fffe03f */
[----:B------:R1:W-:Y:S01]  /*254f0*/  STL [R1], R3 ;  /* 0x0000000301007387 */ /* 0x0003e20000100800 */
[----:B------:R-:W-:-:S03]  /*25500*/  UIADD3 UR14, UR6, 0x23c00, URZ ;  /* 0x00023c00060e7890 */ /* 0x000fc6000fffe03f */
[----:B------:R-:W-:Y:S01]  /*25510*/  UMOV UR6, 0x0 ;  /* 0x0000000000067882 */ /* 0x000fe20000000000 */
        /* <DEDUP_REMOVED lines=8> */
[----:B-1----:R-:W-:Y:S01]  /*255a0*/  NOP ;  /* 0x0000000000007918 */ /* 0x002fe20000000000 */
.L_x_6948:
        /* <DEDUP_REMOVED lines=40> */
.L_x_6954:
[----:B------:R-:W-:Y:S05]  /*25830*/  BSYNC B6 ;  /* 0x0000000000067941 */ /* 0x000fea0003800000 */
.L_x_6953:
        /* <DEDUP_REMOVED lines=14> */
[----:B------:R-:W0:Y:S01]  /*25920*/  S2R R10, SR_TID.X ;  /* 0x00000000000a7919 */ /* 0x000e220000002100 */
[----:B--2---:R-:W-:-:S02]  /*25930*/  IMAD R0, R0, UR4, RZ ;  /* 0x0000000400007c24 */ /* 0x004fc4000f8e02ff */
[----:B----4-:R-:W-:-:S04]  /*25940*/  IMAD.WIDE.U32 R2, R4, UR4, R2 ;  /* 0x0000000404027c25 */ /* 0x010fc8000f8e0002 */
[----:B------:R-:W-:Y:S01]  /*25950*/  IMAD R0, R4, UR5, R0 ;  /* 0x0000000504007c24 */ /* 0x000fe2000f8e0200 */
[----:B------:R-:W-:Y:S01]  /*25960*/  ULDC.64 UR4, c[0x0][0x2d0] ;  /* 0x0000b40000047ab9 */ /* 0x000fe20000000a00 */
[----:B------:R-:W2:Y:S02]  /*25970*/  S2R R4, SR_TID.X ;  /* 0x0000000000047919 */ /* 0x000ea40000002100 */
[----:B------:R-:W-:Y:S02]  /*25980*/  IMAD.IADD R3, R3, 0x1, R0 ;  /* 0x0000000103037824 */ /* 0x000fe400078e0200 */
[----:B-1----:R-:W-:Y:S02]  /*25990*/  IMAD.SHL.U32 R9, R9, 0x8, RZ ;  /* 0x0000000809097824 */ /* 0x002fe400078e00ff */
[----:B0-----:R-:W-:-:S03]  /*259a0*/  IMAD.SHL.U32 R10, R10, 0x8, RZ ;  /* 0x000000080a0a7824 */ /* 0x001fc600078e00ff */
[----:B------:R-:W-:-:S04]  /*259b0*/  LOP3.LUT R9, R9, 0x38, RZ, 0xc0, !PT ;  /* 0x0000003809097812 */ /* 0x000fc800078ec0ff */
[----:B------:R-:W-:Y:S02]  /*259c0*/  LOP3.LUT R9, R9, 0x40, RZ, 0xfc, !PT ;  /* 0x0000004009097812 */ /* 0x000fe400078efcff */
[----:B------:R-:W-:Y:S02]  /*259d0*/  LOP3.LUT R10, R10, 0x38, RZ, 0xc0, !PT ;  /* 0x000000380a0a7812 */ /* 0x000fe400078ec0ff */
[----:B--2---:R-:W-:-:S04]  /*259e0*/  LOP3.LUT R4, R4, 0x7f, RZ, 0xc0, !PT ;  /* 0x0000007f04047812 */ /* 0x004fc800078ec0ff */
[----:B------:R-:W-:Y:S02]  /*259f0*/  SHF.R.U32.HI R6, RZ, 0x3, R4 ;  /* 0x00000003ff067819 */ /* 0x000fe40000011604 */
[----:B------:R-:W0:Y:S02]  /*25a00*/  S2R R4, SR_TID.X ;  /* 0x0000000000047919 */ /* 0x000e240000002100 */
[----:B0-----:R-:W-:-:S05]  /*25a10*/  IMAD.SHL.U32 R4, R4, 0x10, RZ ;  /* 0x0000001004047824 */ /* 0x001fca00078e00ff */
[----:B------:R-:W-:Y:S02]  /*25a20*/  LOP3.LUT R4, R6, 0x70, R4, 0xf8, !PT ;  /* 0x0000007006047812 */ /* 0x000fe400078ef804 */
[----:B------:R-:W0:Y:S01]  /*25a30*/  @P0 LDC R6, c[0x0][0x44c] ;  /* 0x00011300ff060b82 */ /* 0x000e220000000800 */
[----:B---3--:R-:W-:-:S05]  /*25a40*/  IMAD.SHL.U32 R5, R5, 0x80, RZ ;  /* 0x0000008005057824 */ /* 0x008fca00078e00ff */
        /* <DEDUP_REMOVED lines=21> */
[----:B------:R0:W5:Y:S01]  /*25ba0*/  LDL R9, [R1+0x34] ;  /* 0x0000340001097983 */ /* 0x0001620000100800 */
[----:B------:R-:W-:Y:S02]  /*25bb0*/  LEA.HI.X R3, R2, UR5, R3, 0x1, P0 ;  /* 0x0000000502037c11 */ /* 0x000fe400080f0c03 */
[----:B------:R-:W-:Y:S01]  /*25bc0*/  ISETP.GE.AND P0, PT, R10, UR4, PT ;  /* 0x000000040a007c0c */ /* 0x000fe2000bf06270 */
[----:B------:R-:W-:-:S03]  /*25bd0*/  UMOV UR4, 0xffffffff ;  /* 0xffffffff00047882 */ /* 0x000fc60000000000 */
[----:B------:R-:W-:Y:S09]  /*25be0*/  BRA.DIV UR4, `(.L_x_6955) ;  /* 0x0000005204fc7947 */ /* 0x000ff2000b800000 */
[----:B------:R-:W2:Y:S01]  /*25bf0*/  LDL.LU R6, [R1+0x54] ;  /* 0x0000540001067983 */ /* 0x000ea20000300800 */
[----:B------:R-:W1:Y:S02]  /*25c00*/  S2R R7, SR_TID.X ;  /* 0x0000000000077919 */ /* 0x000e640000002100 */
[----:B-1----:R-:W-:-:S04]  /*25c10*/  LOP3.LUT R7, R7, 0x7f, RZ, 0xc0, !PT ;  /* 0x0000007f07077812 */ /* 0x002fc800078ec0ff */
[----:B------:R-:W-:Y:S02]  /*25c20*/  SHF.R.U32.HI R11, RZ, 0x3, R7 ;  /* 0x00000003ff0b7819 */ /* 0x000fe40000011607 */
[----:B------:R-:W1:Y:S03]  /*25c30*/  SHFL.IDX PT, R7, R4, RZ, 0x181f ;  /* 0x00181fff04077589 */ /* 0x000e6600000e0000 */
[----:B------:R-:W-:Y:S01]  /*25c40*/  IMAD.IADD R0, R11, 0x1, R5 ;  /* 0x000000010b007824 */ /* 0x000fe200078e0205 */
[----:B------:R-:W-:-:S03]  /*25c50*/  ULDC.64 UR4, c[0x0][0x208] ;  /* 0x0000820000047ab9 */ /* 0x000fc60000000a00 */
[----:B------:R-:W-:Y:S02]  /*25c60*/  VIADD R5, R0, 0x10 ;  /* 0x0000001000057836 */ /* 0x000fe40000000000 */
[----:B--2---:R-:W-:Y:S02]  /*25c70*/  IMAD R2, R6, R8, RZ ;  /* 0x0000000806027224 */ /* 0x004fe400078e02ff */
[----:B------:R-:W2:Y:S03]  /*25c80*/  SHFL.IDX PT, R6, R3, RZ, 0x181f ;  /* 0x00181fff03067589 */ /* 0x000ea600000e0000 */
[----:B------:R-:W-:-:S13]  /*25c90*/  ISETP.GE.AND P2, PT, R0, R2, PT ;  /* 0x000000020000720c */ /* 0x000fda0003f46270 */
[----:B-1----:R-:W-:-:S05]  /*25ca0*/  @!P2 LEA R7, P3, R10, R7, 0x1 ;  /* 0x000000070a07a211 */ /* 0x002fca00078608ff */
[----:B--2---:R-:W-:-:S05]  /*25cb0*/  @!P2 IMAD.X R6, RZ, RZ, R6, P3 ;  /* 0x000000ffff06a224 */ /* 0x004fca00018e0606 */
[----:B------:R-:W-:-:S04]  /*25cc0*/  @!P2 LOP3.LUT R7, R7, R6, RZ, 0x3c, !PT ;  /* 0x000000060707a212 */ /* 0x000fc800078e3cff */
[----:B------:R-:W-:-:S04]  /*25cd0*/  @!P2 LOP3.LUT R6, R7, R6, RZ, 0x3c, !PT ;  /* 0x000000060706a212 */ /* 0x000fc800078e3cff */
[----:B------:R-:W-:-:S05]  /*25ce0*/  @!P2 LOP3.LUT R7, R7, R6, RZ, 0x3c, !PT ;  /* 0x000000060707a212 */ /* 0x000fca00078e3cff */
[----:B------:R-:W-:Y:S01]  /*25cf0*/  @!PT LDS RZ, [RZ] ;  /* 0x00000000fffff984 */ /* 0x000fe20000000800 */
[----:B-----5:R-:W-:Y:S04]  /*25d00*/  @!P2 LDGSTS.E.BYPASS.LTC128B.128 [R9+0x16400], desc[UR4][R6.64], !P0 ;  /* 0x164000000609afae */ /* 0x020fe8000c101d44 */
        /* <DEDUP_REMOVED lines=61> */
[----:B------:R1:W3:Y:S02]  /*260e0*/  SHFL.IDX PT, R3, R4, 0x7, 0x181f ;  /* 0x00f81f0004037f89 */ /* 0x0002e400000e0000 */
.L_x_7138:
[----:B------:R-:W-:Y:S01]  /*260f0*/  VIADD R0, R0, 0x70 ;  /* 0x0000007000007836 */ /* 0x000fe20000000000 */
[----:B------:R-:W-:Y:S04]  /*26100*/  BSSY B0, `(.L_x_6956) ;  /* 0x000000b000007945 */ /* 0x000fe80003800000 */
[----:B------:R-:W-:-:S13]  /*26110*/  ISETP.GE.AND P2, PT, R0, R2, PT ;  /* 0x000000020000720c */ /* 0x000fda0003f46270 */
[----:B------:R-:W-:Y:S05]  /*26120*/  @P2 BRA `(.L_x_6957) ;  /* 0x0000000000202947 */ /* 0x000fea0003800000 */
[----:B---3--:R-:W-:Y:S01]  /*26130*/  LEA R2, P2, R10, R3, 0x1 ;  /* 0x000000030a027211 */ /* 0x008fe200078408ff */
[----:B------:R-:W-:-:S04]  /*26140*/  ULDC.64 UR4, c[0x0][0x208] ;  /* 0x0000820000047ab9 */ /* 0x000fc80000000a00 */
[----:B-12---:R-:W-:-:S05]  /*26150*/  IMAD.X R3, RZ, RZ, R5, P2 ;  /* 0x000000ffff037224 */ /* 0x006fca00010e0605 */
[----:B------:R-:W-:Y:S01]  /*26160*/  @!PT LDS RZ, [RZ] ;  /* 0x00000000fffff984 */ /* 0x000fe20000000800 */
[----:B------:R-:W-:Y:S01]  /*26170*/  @!PT LDS RZ, [RZ] ;  /* 0x00000000fffff984 */ /* 0x000fe20000000800 */
[----:B------:R-:W-:Y:S01]  /*26180*/  @!PT LDS RZ, [RZ] ;  /* 0x00000000fffff984 */ /* 0x000fe20000000800 */
[----:B------:R4:W-:Y:S04]  /*26190*/  LDGSTS.E.BYPASS.LTC128B.128 [R9+0x19c00], desc[UR4][R2.64], !P0 ;  /* 0x19c0000002097fae */ /* 0x0009e8000c101d44 */
[----:B------:R4:W-:Y:S02]  /*261a0*/  LDGSTS.E.BYPASS.LTC128B.128 [R9+0x1dc00], desc[UR4][R2.64+0x80], !P1 ;  /* 0x1dc0008002097fae */ /* 0x0009e4000c901d44 */
.L_x_6957:
[----:B------:R-:W-:Y:S05]  /*261b0*/  BSYNC B0 ;  /* 0x0000000000007941 */ /* 0x000fea0003800000 */
.L_x_6956:
[----:B------:R-:W-:Y:S01]  /*261c0*/  NOP ;  /* 0x0000000000007918 */ /* 0x000fe20000000000 */
[----:B------:R-:W-:-:S13]  /*261d0*/  PLOP3.LUT P0, PT, PT, PT, PT, 0x80, 0x0 ;  /* 0x000000000000781c */ /* 0x000fda0003f0f070 */
.L_x_6958:
        /* <DEDUP_REMOVED lines=18> */
.L_x_7139:
[----:B------:R-:W-:Y:S05]  /*26300*/  BSYNC B0 ;  /* 0x0000000000007941 */ /* 0x000fea0003800000 */
.L_x_6959:
[----:B-1-3--:R-:W4:Y:S04]  /*26310*/  LDL R3, [R1+0x40] ;  /* 0x0000400001037983 */ /* 0x00af280000100800 */
[----:B------:R-:W3:Y:S01]  /*26320*/  LDL R2, [R1+0x30] ;  /* 0x0000300001027983 */ /* 0x000ee20000100800 */
[----:B------:R-:W-:Y:S01]  /*26330*/  BSSY B0, `(.L_x_6961) ;  /* 0x00001ef000007945 */ /* 0x000fe20003800000 */
[----:B----4-:R-:W-:-:S05]  /*26340*/  VIADD R0, R3, 0xfffffffe ;  /* 0xfffffffe03007836 */ /* 0x010fca0000000000 */
[----:B---3--:R-:W-:-:S13]  /*26350*/  ISETP.GE.AND P0, PT, R0, R2, PT ;  /* 0x000000020000720c */ /* 0x008fda0003f06270 */
[----:B------:R-:W-:Y:S05]  /*26360*/  @!P0 BRA `(.L_x_6962) ;  /* 0x0000001c00ac8947 */ /* 0x000fea0003800000 */
[----:B--2---:R-:W2:Y:S04]  /*26370*/  LDL.LU R5, [R1+0x58] ;  /* 0x0000580001057983 */ /* 0x004ea80000300800 */
[----:B------:R-:W3:Y:S04]  /*26380*/  LDL.LU R4, [R1+0x44] ;  /* 0x0000440001047983 */ /* 0x000ee80000300800 */
        /* <DEDUP_REMOVED lines=12> */
[----:B------:R-:W2:Y:S04]  /*26450*/  LDL R4, [R1] ;  /* 0x0000000001047983 */ /* 0x000ea80000100800 */
        /* <DEDUP_REMOVED lines=34> */
.L_x_6967:
[----:B------:R-:W-:Y:S01]  /*26680*/  LEA R3, R7, R18, 0x3 ;  /* 0x0000001207037211 */ /* 0x000fe200078e18ff */
[----:B------:R-:W-:Y:S01]  /*26690*/  BSSY B3, `(.L_x_6968) ;  /* 0x0000004000037945 */ /* 0x000fe20003800000 */
[----:B------:R-:W-:-:S04]  /*266a0*/  SHF.L.U32 R2, R10, 0x1f, RZ ;  /* 0x0000001f0a027819 */ /* 0x000fc800000006ff */
[----:B------:R-:W2:Y:S02]  /*266b0*/  SYNCS.PHASECHK.TRANS64.TRYWAIT P0, [R3+URZ+0x34840], R2 ;  /* 0x03484002030075a7 */ /* 0x000ea4000800017f */
[----:B--2---:R-:W-:Y:S05]  /*266c0*/  @!P0 BRA `(.L_x_6969) ;  /* 0x00000054002c8947 */ /* 0x004fea0003800000 */
.L_x_7140:
[----:B------:R-:W-:Y:S05]  /*266d0*/  BSYNC B3 ;  /* 0x0000000000037941 */ /* 0x000fea0003800000 */
.L_x_6968:
[----:B-1----:R-:W1:Y:S01]  /*266e0*/  S2R R5, SR_TID.X ;  /* 0x0000000000057919 */ /* 0x002e620000002100 */
[----:B------:R-:W-:Y:S01]  /*266f0*/  BSSY B3, `(.L_x_6970) ;  /* 0x000000a000037945 */ /* 0x000fe20003800000 */
[----:B-1----:R-:W-:-:S04]  /*26700*/  LOP3.LUT R5, R5, 0x7f, RZ, 0xc0, !PT ;  /* 0x0000007f05057812 */ /* 0x002fc800078ec0ff */
[----:B------:R-:W-:-:S13]  /*26710*/  ISETP.NE.AND P0, PT, R5, RZ, PT ;  /* 0x000000ff0500720c */ /* 0x000fda0003f05270 */
[----:B------:R-:W-:Y:S05]  /*26720*/  @P0 BRA `(.L_x_6971) ;  /* 0x0000000000180947 */ /* 0x000fea0003800000 */
[----:B------:R-:W3:Y:S01]  /*26730*/  LDL R5, [R1] ;  /* 0x0000000001057983 */ /* 0x000ee20000100800 */
[----:B--2---:R-:W-:-:S04]  /*26740*/  IMAD.MOV.U32 R2, RZ, RZ, 0xb000 ;  /* 0x0000b000ff027424 */ /* 0x004fc800078e00ff */
[----:B------:R1:W-:Y:S01]  /*26750*/  SYNCS.ARRIVE.TRANS64 RZ, [R3+URZ+0x34830], R2 ;  /* 0x0348300203ff79a7 */ /* 0x0003e2000800003f */
[----:B---3--:R-:W-:-:S13]  /*26760*/  LOP3.LUT P1, RZ, R5, 0x1, RZ, 0xc0, !PT ;  /* 0x0000000105ff7812 */ /* 0x008fda000782c0ff */
[----:B-1----:R-:W-:Y:S05]  /*26770*/  @!P1 BRA `(.L_x_6971) ;  /* 0x0000000000049947 */ /* 0x002fea0003800000 */
[----:B------:R-:W-:Y:S01]  /*26780*/  BPT.TRAP 0x1 ;  /* 0x000000040000795c */ /* 0x000fe20000300000 */
.L_x_6971:
[----:B------:R-:W-:Y:S05]  /*26790*/  BSYNC B3 ;  /* 0x0000000000037941 */ /* 0x000fea0003800000 */
.L_x_6970:
[----:B--2---:R-:W2:Y:S01]  /*267a0*/  LDL R2, [R1+0x18] ;  /* 0x0000180001027983 */ /* 0x004ea20000100800 */
        /* <DEDUP_REMOVED lines=11> */
.L_x_6972:
        /* <DEDUP_REMOVED lines=16> */
.L_x_6973:
        /* <DEDUP_REMOVED lines=16> */
.L_x_7141:
[----:B------:R-:W-:Y:S05]  /*26a60*/  BSYNC B3 ;  /* 0x0000000000037941 */ /* 0x000fea0003800000 */
.L_x_6974:
        /* <DEDUP_REMOVED lines=10> */
.L_x_6976:
[----:B------:R-:W2:Y:S01]  /*26b10*/  LDL R3, [R1] ;  /* 0x0000000001037983 */ /* 0x000ea20000100800 */
[----:B------:R-:W-:Y:S01]  /*26b20*/  BSSY B3, `(.L_x_6977) ;  /* 0x0000004000037945 */ /* 0x000fe20003800000 */
[----:B--2---:R-:W-:-:S13]  /*26b30*/  LOP3.LUT P0, RZ, R3, 0x8, RZ, 0xc0, !PT ;  /* 0x0000000803ff7812 */ /* 0x004fda000780c0ff */
[----:B------:R-:W-:Y:S05]  /*26b40*/  @P0 BRA `(.L_x_6978) ;  /* 0x0000000000040947 */ /* 0x000fea0003800000 */
[----:B------:R-:W-:Y:S01]  /*26b50*/  BPT.TRAP 0x1 ;  /* 0x000000040000795c */ /* 0x000fe20000300000 */
.L_x_6978:
[----:B------:R-:W-:Y:S05]  /*26b60*/  BSYNC B3 ;  /* 0x0000000000037941 */ /* 0x000fea0003800000 */
.L_x_6977:
        /* <DEDUP_REMOVED lines=12> */
.L_x_6979:
        /* <DEDUP_REMOVED lines=15> */
.L_x_6980:
        /* <DEDUP_REMOVED lines=12> */
.L_x_6966:
[----:B------:R-:W-:Y:S05]  /*26de0*/  BSYNC B1 ;  /* 0x0000000000017941 */ /* 0x000fea0003800000 */
.L_x_6965:
[----:B-1----:R-:W2:Y:S01]  /*26df0*/  LDL.LU R0, [R1+0x40] ;  /* 0x0000400001007983 */ /* 0x002ea20000300800 */
[----:B------:R-:W-:-:S03]  /*26e00*/  IMAD.MOV.U32 R19, RZ, RZ, R7 ;  /* 0x000000ffff137224 */ /* 0x000fc600078e0007 */
[----:B------:R1:W-:Y:S02]  /*26e10*/  STL [R1+0xc], R10 ;  /* 0x00000c0a01007387 */ /* 0x0003e40000100800 */
[----:B-12---:R-:W-:-:S07]  /*26e20*/  VIADD R0, R0, 0xfffffffd ;  /* 0xfffffffd00007836 */ /* 0x006fce0000000000 */
.L_x_6964:
[----:B------:R-:W-:Y:S05]  /*26e30*/  BSYNC B2 ;  /* 0x0000000000027941 */ /* 0x000fea0003800000 */
.L_x_6963:
[----:B------:R-:W-:Y:S01]  /*26e40*/  VIADD R9, R9, 0xfffffffe ;  /* 0xfffffffe09097836 */ /* 0x000fe20000000000 */
[----:B------:R-:W-:-:S04]  /*26e50*/  LOP3.LUT R6, RZ, R6, RZ, 0x33, !PT ;  /* 0x00000006ff067212 */ /* 0x000fc800078e33ff */
[----:B------:R-:W-:-:S13]  /*26e60*/  ISETP.NE.AND P0, PT, R9, R6, PT ;  /* 0x000000060900720c */ /* 0x000fda0003f05270 */
[----:B------:R-:W-:Y:S05]  /*26e70*/  @!P0 BRA `(.L_x_6962) ;  /* 0x0000001000e88947 */ /* 0x000fea0003800000 */
[----:B------:R-:W-:-:S07]  /*26e80*/  IMAD.MOV.U32 R8, RZ, RZ, R17 ;  /* 0x000000ffff087224 */ /* 0x000fce00078e0011 */
.L_x_7013:
[----:B--2---:R-:W2:Y:S04]  /*26e90*/  LDL R3, [R1] ;  /* 0x0000000001037983 */ /* 0x004ea80000100800 */
        /* <DEDUP_REMOVED lines=9> */
[----:B-1----:R-:W-:Y:S05]  /*26f30*/  @!P1 BRA `(.L_x_6982) ;  /* 0x00000008003c9947 */ /* 0x002fea0003800000 */
        /* <DEDUP_REMOVED lines=25> */
.L_x_6983:
[----:B------:R-:W-:Y:S01]  /*270d0*/  IMAD R3, R4, 0x8, R18 ;  /* 0x0000000804037824 */ /* 0x000fe200078e0212 */
[----:B------:R-:W-:Y:S01]  /*270e0*/  SHF.L.U32 R2, R5, 0x1f, RZ ;  /* 0x0000001f05027819 */ /* 0x000fe200000006ff */
[----:B------:R-:W-:Y:S03]  /*270f0*/  BSSY B2, `(.L_x_6984) ;  /* 0x0000003000027945 */ /* 0x000fe60003800000 */
[----:B------:R-:W2:Y:S02]  /*27100*/  SYNCS.PHASECHK.TRANS64.TRYWAIT P0, [R3+URZ+0x34840], R2 ;  /* 0x03484002030075a7 */ /* 0x000ea4000800017f */
[----:B--2---:R-:W-:Y:S05]  /*27110*/  @!P0 BRA `(.L_x_6985) ;  /* 0x0000004800c08947 */ /* 0x004fea0003800000 */
.L_x_7142:
[----:B------:R-:W-:Y:S05]  /*27120*/  BSYNC B2 ;  /* 0x0000000000027941 */ /* 0x000fea0003800000 */
.L_x_6984:
[----:B------:R-:W3:Y:S01]  /*27130*/  S2R R7, SR_TID.X ;  /* 0x0000000000077919 */ /* 0x000ee20000002100 */
[----:B------:R-:W-:Y:S01]  /*27140*/  BSSY B2, `(.L_x_6986) ;  /* 0x000000a000027945 */ /* 0x000fe20003800000 */
[----:B---3--:R-:W-:-:S04]  /*27150*/  LOP3.LUT R7, R7, 0x7f, RZ, 0xc0, !PT ;  /* 0x0000007f07077812 */ /* 0x008fc800078ec0ff */
[----:B------:R-:W-:-:S13]  /*27160*/  ISETP.NE.AND P0, PT, R7, RZ, PT ;  /* 0x000000ff0700720c */ /* 0x000fda0003f05270 */
[----:B------:R-:W-:Y:S05]  /*27170*/  @P0 BRA `(.L_x_6987) ;  /* 0x0000000000180947 */ /* 0x000fea0003800000 */
[----:B------:R-:W3:Y:S01]  /*27180*/  LDL R7, [R1] ;  /* 0x0000000001077983 */ /* 0x000ee20000100800 */
[----:B--2---:R-:W-:-:S04]  /*27190*/  IMAD.MOV.U32 R2, RZ, RZ, 0xb000 ;  /* 0x0000b000ff027424 */ /* 0x004fc800078e00ff */
[----:B------:R4:W-:Y:S01]  /*271a0*/  SYNCS.ARRIVE.TRANS64 RZ, [R3+URZ+0x34830], R2 ;  /* 0x0348300203ff79a7 */ /* 0x0009e2000800003f */
[----:B---3--:R-:W-:-:S13]  /*271b0*/  LOP3.LUT P1, RZ, R7, 0x1, RZ, 0xc0, !PT ;  /* 0x0000000107ff7812 */ /* 0x008fda000782c0ff */
[----:B----4-:R-:W-:Y:S05]  /*271c0*/  @!P1 BRA `(.L_x_6987) ;  /* 0x0000000000049947 */ /* 0x010fea0003800000 */
[----:B------:R-:W-:Y:S01]  /*271d0*/  BPT.TRAP 0x1 ;  /* 0x000000040000795c */ /* 0x000fe20000300000 */
.L_x_6987:
[----:B------:R-:W-:Y:S05]  /*271e0*/  BSYNC B2 ;  /* 0x0000000000027941 */ /* 0x000fea0003800000 */
.L_x_6986:
[----:B------:R-:W3:Y:S01]  /*271f0*/  LDL R7, [R1+0x18] ;  /* 0x0000180001077983 */ /* 0x000ee20000100800 */
[----:B------:R-:W-:Y:S01]  /*27200*/  IMAD.MOV.U32 R10, RZ, RZ, RZ ;  /* 0x000000ffff0a7224 */ /* 0x000fe200078e00ff */
[----:B------:R-:W-:Y:S01]  /*27210*/  UIADD3 UR4, UP0, UR38, 0x370, URZ ;  /* 0x0000037026047890 */ /* 0x000fe2000ff1e03f */
[----:B--2---:R-:W-:Y:S01]  /*27220*/  IMAD R2, R4, 0xb000, R18 ;  /* 0x0000b00004027824 */ /* 0x004fe200078e0212 */
[----:B------:R-:W-:Y:S01]  /*27230*/  PLOP3.LUT P0, PT, PT, PT, PT, 0x80, 0x0 ;  /* 0x000000000000781c */ /* 0x000fe20003f0f070 */
[----:B------:R-:W-:Y:S01]  /*27240*/  VIADD R3, R3, 0x34830 ;  /* 0x0003483003037836 */ /* 0x000fe20000000000 */
[----:B------:R-:W-:Y:S01]  /*27250*/  R2UR UR10, R10 ;  /* 0x000000000a0a72ca */ /* 0x000fe200000e0000 */
[----:B-1----:R-:W-:Y:S01]  /*27260*/  VIADD R9, R2, 0x1e400 ;  /* 0x0001e40002097836 */ /* 0x002fe20000000000 */
[----:B------:R-:W-:Y:S01]  /*27270*/  UIADD3.X UR5, URZ, UR39, URZ, UP0, !UPT ;  /* 0x000000273f057290 */ /* 0x000fe200087fe43f */
[----:B------:R-:W-:Y:S01]  /*27280*/  UMOV UR6, 0x0 ;  /* 0x0000000000067882 */ /* 0x000fe20000000000 */
[----:B------:R-:W-:Y:S01]  /*27290*/  UMOV UR7, 0x14f00000 ;  /* 0x14f0000000077882 */ /* 0x000fe20000000000 */
[----:B---3--:R-:W-:-:S10]  /*272a0*/  IMAD R7, R6, 0xb0, R7 ;  /* 0x000000b006077824 */ /* 0x008fd400078e0207 */
.L_x_6988:
        /* <DEDUP_REMOVED lines=16> */
.L_x_6989:
        /* <DEDUP_REMOVED lines=16> */
.L_x_7143:
[----:B------:R-:W-:Y:S05]  /*274b0*/  BSYNC B2 ;  /* 0x0000000000027941 */ /* 0x000fea0003800000 */
.L_x_6990:
        /* <DEDUP_REMOVED lines=10> */
.L_x_6992:
[----:B------:R-:W2:Y:S01]  /*27560*/  LDL R3, [R1] ;  /* 0x0000000001037983 */ /* 0x000ea20000100800 */
[----:B------:R-:W-:Y:S01]  /*27570*/  BSSY B2, `(.L_x_6993) ;  /* 0x0000004000027945 */ /* 0x000fe20003800000 */
[----:B--2---:R-:W-:-:S13]  /*27580*/  LOP3.LUT P0, RZ, R3, 0x8, RZ, 0xc0, !PT ;  /* 0x0000000803ff7812 */ /* 0x004fda000780c0ff */
[----:B------:R-:W-:Y:S05]  /*27590*/  @P0 BRA `(.L_x_6994) ;  /* 0x0000000000040947 */ /* 0x000fea0003800000 */
[----:B------:R-:W-:Y:S01]  /*275a0*/  BPT.TRAP 0x1 ;  /* 0x000000040000795c */ /* 0x000fe20000300000 */
.L_x_6994:
[----:B------:R-:W-:Y:S05]  /*275b0*/  BSYNC B2 ;  /* 0x0000000000027941 */ /* 0x000fea0003800000 */
.L_x_6993:
        /* <DEDUP_REMOVED lines=12> */
.L_x_6995:
        /* <DEDUP_REMOVED lines=15> */
.L_x_6996:
        /* <DEDUP_REMOVED lines=12> */
.L_x_6982:
[----:B------:R-:W-:Y:S05]  /*27830*/  BSYNC B1 ;  /* 0x0000000000017941 */ /* 0x000fea0003800000 */
.L_x_6981:
[----:B------:R-:W2:Y:S01]  /*27840*/  LDL R2, [R1] ;  /* 0x0000000001027983 */ /* 0x000ea20000100800 */
[----:B------:R-:W-:Y:S01]  /*27850*/  VIADD R19, R4, 0x1 ;  /* 0x0000000104137836 */ /* 0x000fe20000000000 */
[----:B------:R-:W-:Y:S01]  /*27860*/  BSSY B1, `(.L_x_6997) ;  /* 0x0000097000017945 */ /* 0x000fe20003800000 */
[----:B-1----:R-:W-:-:S03]  /*27870*/  VIADD R6, R0, 0xffffffff ;  /* 0xffffffff00067836 */ /* 0x002fc60000000000 */
        /* <DEDUP_REMOVED lines=30> */
[----:B------:R-:W-:-:S05]  /*27a60*/  LEA.HI.X R9, R2, UR5, R3, 0x2, P0 ;  /* 0x0000000502097c11 */ /* 0x000fca00080f1403 */
[----:B------:R2:W5:Y:S04]  /*27a70*/  LDG.E R8, desc[UR8][R8.64] ;  /* 0x0000000808087981 */ /* 0x000568000c1e1900 */
.L_x_6999:
[----:B------:R-:W-:Y:S01]  /*27a80*/  IMAD R2, R19, 0x8, R18 ;  /* 0x0000000813027824 */ /* 0x000fe200078e0212 */
[----:B------:R-:W-:Y:S01]  /*27a90*/  SHF.L.U32 R3, R10, 0x1f, RZ ;  /* 0x0000001f0a037819 */ /* 0x000fe200000006ff */
[----:B------:R-:W-:Y:S03]  /*27aa0*/  BSSY B2, `(.L_x_7000) ;  /* 0x0000003000027945 */ /* 0x000fe60003800000 */
[----:B------:R-:W3:Y:S02]  /*27ab0*/  SYNCS.PHASECHK.TRANS64.TRYWAIT P0, [R2+URZ+0x34840], R3 ;  /* 0x03484003020075a7 */ /* 0x000ee4000800017f */
[----:B---3--:R-:W-:Y:S05]  /*27ac0*/  @!P0 BRA `(.L_x_7001) ;  /* 0x00000040007c8947 */ /* 0x008fea0003800000 */
.L_x_7144:
[----:B------:R-:W-:Y:S05]  /*27ad0*/  BSYNC B2 ;  /* 0x0000000000027941 */ /* 0x000fea0003800000 */
.L_x_7000:
[----:B--2---:R-:W2:Y:S01]  /*27ae0*/  S2R R9, SR_TID.X ;  /* 0x0000000000097919 */ /* 0x004ea20000002100 */
[----:B------:R-:W-:Y:S01]  /*27af0*/  BSSY B2, `(.L_x_7002) ;  /* 0x000000a000027945 */ /* 0x000fe20003800000 */
[----:B--2---:R-:W-:-:S04]  /*27b00*/  LOP3.LUT R9, R9, 0x7f, RZ, 0xc0, !PT ;  /* 0x0000007f09097812 */ /* 0x004fc800078ec0ff */
[----:B------:R-:W-:-:S13]  /*27b10*/  ISETP.NE.AND P0, PT, R9, RZ, PT ;  /* 0x000000ff0900720c */ /* 0x000fda0003f05270 */
[----:B------:R-:W-:Y:S05]  /*27b20*/  @P0 BRA `(.L_x_7003) ;  /* 0x0000000000180947 */ /* 0x000fea0003800000 */
[----:B------:R-:W2:Y:S01]  /*27b30*/  LDL R9, [R1] ;  /* 0x0000000001097983 */ /* 0x000ea20000100800 */
[----:B---3--:R-:W-:-:S04]  /*27b40*/  IMAD.MOV.U32 R3, RZ, RZ, 0xb000 ;  /* 0x0000b000ff037424 */ /* 0x008fc800078e00ff */
[----:B------:R4:W-:Y:S01]  /*27b50*/  SYNCS.ARRIVE.TRANS64 RZ, [R2+URZ+0x34830], R3 ;  /* 0x0348300302ff79a7 */ /* 0x0009e2000800003f */
[----:B--2---:R-:W-:-:S13]  /*27b60*/  LOP3.LUT P1, RZ, R9, 0x1, RZ, 0xc0, !PT ;  /* 0x0000000109ff7812 */ /* 0x004fda000782c0ff */
[----:B----4-:R-:W-:Y:S05]  /*27b70*/  @!P1 BRA `(.L_x_7003) ;  /* 0x0000000000049947 */ /* 0x010fea0003800000 */
[----:B------:R-:W-:Y:S01]  /*27b80*/  BPT.TRAP 0x1 ;  /* 0x000000040000795c */ /* 0x000fe20000300000 */
.L_x_7003:
[----:B------:R-:W-:Y:S05]  /*27b90*/  BSYNC B2 ;  /* 0x0000000000027941 */ /* 0x000fea0003800000 */
.L_x_7002:
[----:B---3--:R-:W2:Y:S01]  /*27ba0*/  LDL R3, [R1+0x18] ;  /* 0x0000180001037983 */ /* 0x008ea20000100800 */
        /* <DEDUP_REMOVED lines=11> */
.L_x_7004:
        /* <DEDUP_REMOVED lines=16> */
.L_x_7005:
        /* <DEDUP_REMOVED lines=15> */
.L_x_7145:
[----:B------:R-:W-:Y:S05]  /*27e50*/  BSYNC B2 ;  /* 0x0000000000027941 */ /* 0x000fea0003800000 */
.L_x_7006:
        /* <DEDUP_REMOVED lines=10> */
.L_x_7008:
[----:B------:R-:W2:Y:S01]  /*27f00*/  LDL R3, [R1] ;  /* 0x0000000001037983 */ /* 0x000ea20000100800 */
[----:B------:R-:W-:Y:S01]  /*27f10*/  BSSY B2, `(.L_x_7009) ;  /* 0x0000004000027945 */ /* 0x000fe20003800000 */
[----:B--2---:R-:W-:-:S13]  /*27f20*/  LOP3.LUT P0, RZ, R3, 0x8, RZ, 0xc0, !PT ;  /* 0x0000000803ff7812 */ /* 0x004fda000780c0ff */
[----:B------:R-:W-:Y:S05]  /*27f30*/  @P0 BRA `(.L_x_7010) ;  /* 0x0000000000040947 */ /* 0x000fea0003800000 */
[----:B------:R-:W-:Y:S01]  /*27f40*/  BPT.TRAP 0x1 ;  /* 0x000000040000795c */ /* 0x000fe20000300000 */
.L_x_7010:
[----:B------:R-:W-:Y:S05]  /*27f50*/  BSYNC B2 ;  /* 0x0000000000027941 */ /* 0x000fea0003800000 */
.L_x_7009:
        /* <DEDUP_REMOVED lines=12> */
.L_x_7011:
        /* <DEDUP_REMOVED lines=15> */
.L_x_7012:
        /* <DEDUP_REMOVED lines=12> */
.L_x_6998:
[----:B------:R-:W-:Y:S05]  /*281d0*/  BSYNC B1 ;  /* 0x0000000000017941 */ /* 0x000fea0003800000 */
.L_x_6997:
[----:B------:R-:W3:Y:S01]  /*281e0*/  LDL R2, [R1+0x30] ;  /* 0x0000300001027983 */ /* 0x000ee20000100800 */
[----:B------:R-:W-:Y:S01]  /*281f0*/  VIADD R0, R0, 0xfffffffe ;  /* 0xfffffffe00007836 */ /* 0x000fe20000000000 */
[----:B---3--:R-:W-:-:S13]  /*28200*/  ISETP.GT.AND P0, PT, R6, R2, PT ;  /* 0x000000020600720c */ /* 0x008fda0003f04270 */
[----:B------:R-:W-:Y:S05]  /*28210*/  @P0 BRA `(.L_x_7013) ;  /* 0xffffffec001c0947 */ /* 0x000fea000383ffff */
.L_x_6962:
[----:B------:R-:W-:Y:S05]  /*28220*/  BSYNC B0 ;  /* 0x0000000000007941 */ /* 0x000fea0003800000 */
.L_x_6961:
        /* <DEDUP_REMOVED lines=8> */
[----:B------:R-:W3:Y:S01]  /*282b0*/  FLO.U32 R0, UR4 ;  /* 0x0000000400007d00 */ /* 0x000ee200080e0000 */
[----:B------:R-:W-:Y:S01]  /*282c0*/  ULDC.64 UR6, c[0x0][0x208] ;  /* 0x0000820000067ab9 */ /* 0x000fe20000000a00 */
        /* <DEDUP_REMOVED lines=8> */
[----:B------:R3:W-:Y:S02]  /*28350*/  STL [R1+0x10], R0 ;  /* 0x0000100001007387 */ /* 0x0007e40000100800 */
.L_x_7015:
[----:B------:R-:W-:Y:S05]  /*28360*/  BSYNC B0 ;  /* 0x0000000000007941 */ /* 0x000fea0003800000 */
.L_x_7014:
[----:B---3--:R-:W3:Y:S01]  /*28370*/  LDL R0, [R1] ;  /* 0x0000000001007983 */ /* 0x008ee20000100800 */
        /* <DEDUP_REMOVED lines=9> */
.L_x_7146:
[----:B------:R-:W-:Y:S05]  /*28410*/  BSYNC B1 ;  /* 0x0000000000017941 */ /* 0x000fea0003800000 */
.L_x_7018:
        /* <DEDUP_REMOVED lines=10> */
.L_x_7020:
[----:B------:R-:W3:Y:S01]  /*284c0*/  LDL R2, [R1] ;  /* 0x0000000001027983 */ /* 0x000ee20000100800 */
[----:B------:R-:W-:Y:S01]  /*284d0*/  BSSY B1, `(.L_x_7021) ;  /* 0x0000004000017945 */ /* 0x000fe20003800000 */
[----:B---3--:R-:W-:-:S13]  /*284e0*/  LOP3.LUT P0, RZ, R2, 0x8, RZ, 0xc0, !PT ;  /* 0x0000000802ff7812 */ /* 0x008fda000780c0ff */
[----:B------:R-:W-:Y:S05]  /*284f0*/  @P0 BRA `(.L_x_7022) ;  /* 0x0000000000040947 */ /* 0x000fea0003800000 */
[----:B------:R-:W-:Y:S01]  /*28500*/  BPT.TRAP 0x1 ;  /* 0x000000040000795c */ /* 0x000fe20000300000 */
.L_x_7022:
[----:B------:R-:W-:Y:S05]  /*28510*/  BSYNC B1 ;  /* 0x0000000000017941 */ /* 0x000fea0003800000 */
.L_x_7021:
        /* <DEDUP_REMOVED lines=12> */
.L_x_7023:
        /* <DEDUP_REMOVED lines=15> */
.L_x_7024:
        /* <DEDUP_REMOVED lines=10> */
.L_x_7017:
[----:B------:R-:W-:Y:S05]  /*28770*/  BSYNC B0 ;  /* 0x0000000000007941 */ /* 0x000fea0003800000 */
.L_x_7016:
[----:B------:R-:W3:Y:S01]  /*28780*/  LDL.LU R4, [R1+0xc] ;  /* 0x00000c0001047983 */ /* 0x000ee20000300800 */
[----:B------:R-:W-:-:S05]  /*28790*/  VIADD R19, R19, 0x1 ;  /* 0x0000000113137836 */ /* 0x000fca0000000000 */
[----:B------:R-:W-:-:S04]  /*287a0*/  ISETP.NE.AND P0, PT, R19, 0x2, PT ;  /* 0x000000021300780c */ /* 0x000fc80003f05270 */
[----:B------:R-:W-:Y:S02]  /*287b0*/  SEL R0, RZ, 0x1, P0 ;  /* 0x00000001ff007807 */ /* 0x000fe40000000000 */
[----:B------:R-:W-:Y:S02]  /*287c0*/  SEL R19, R19, RZ, P0 ;  /* 0x000000ff13137207 */ /* 0x000fe40000000000 */
[----:B---3--:R-:W-:-:S05]  /*287d0*/  LOP3.LUT R4, R4, R0, RZ, 0x3c, !PT ;  /* 0x0000000004047212 */ /* 0x008fca00078e3cff */
[----:B------:R3:W-:Y:S02]  /*287e0*/  STL [R1+0xc], R4 ;  /* 0x00000c0401007387 */ /* 0x0007e40000100800 */
.L_x_6941:
[----:B------:R-:W-:Y:S05]  /*287f0*/  BSYNC B7 ;  /* 0x0000000000077941 */ /* 0x000fea0003800000 */
.L_x_6939:
[----:B------:R-:W5:Y:S02]  /*28800*/  LDL R9, [R1] ;  /* 0x0000000001097983 */ /* 0x000f640000100800 */
        /* <DEDUP_REMOVED lines=8> */
[----:B--23--:R-:W2:Y:S04]  /*28890*/  LDS.128 R4, [R18+0x348d0] ;  /* 0x0348d00012047984 */ /* 0x00cea80000000c00 */
[----:B--2---:R2:W-:Y:S04]  /*288a0*/  STL.64 [R1+0x10], R4 ;  /* 0x0000100401007387 */ /* 0x0045e80000100a00 */
[----:B------:R2:W-:Y:S01]  /*288b0*/  STL.64 [R1+0x18], R6 ;  /* 0x0000180601007387 */ /* 0x0005e20000100a00 */
[----:B------:R-:W-:Y:S06]  /*288c0*/  BAR.ARV 0x4, 0x180 ;  /* 0x0106000000007b1d */ /* 0x000fec0000002000 */
[----:B------:R-:W-:Y:S05]  /*288d0*/  BRA `(.L_x_7026) ;  /* 0x0000000c00247947 */ /* 0x000fea0003800000 */
.L_x_7025:
[----:B------:R-:W5:Y:S01]  /*288e0*/  LDL R17, [R1+0x2c] ;  /* 0x00002c0001117983 */ /* 0x000f620000100800 */
[----:B------:R-:W-:Y:S01]  /*288f0*/  UMOV UR4, 0xffffffff ;  /* 0xffffffff00047882 */ /* 0x000fe20000000000 */
[----:B-----5:R-:W-:Y:S02]  /*28900*/  ISETP.NE.AND P5, PT, R17, 0x1f, PT ;  /* 0x0000001f1100780c */ /* 0x020fe40003fa5270 */
[----:B------:R-:W-:Y:S11]  /*28910*/  BRA.DIV UR4, `(.L_x_7027) ;  /* 0x0000003604247947 */ /* 0x000ff6000b800000 */
[----:B------:R-:W4:Y:S01]  /*28920*/  LDL R3, [R1+0x1c] ;  /* 0x00001c0001037983 */ /* 0x000f220000100800 */
[----:B------:R-:W-:-:S03]  /*28930*/  ULDC UR4, c[0x0][0xc3c] ;  /* 0x00030f0000047ab9 */ /* 0x000fc60000000800 */
[----:B------:R-:W5:Y:S01]  /*28940*/  LDL.LU R2, [R1+0x10] ;  /* 0x0000100001027983 */ /* 0x000f620000300800 */
[----:B------:R-:W-:Y:S01]  /*28950*/  LOP3.LUT P4, RZ, R9, 0x1, RZ, 0xc0, !PT ;  /* 0x0000000109ff7812 */ /* 0x000fe2000788c0ff */
[----:B------:R-:W-:Y:S01]  /*28960*/  ULDC.64 UR6, c[0x0][0x208] ;  /* 0x0000820000067ab9 */ /* 0x000fe20000000a00 */
[----:B----4-:R-:W-:Y:S02]  /*28970*/  IMAD.IADD R0, R3, 0x1, R17 ;  /* 0x0000000103007824 */ /* 0x010fe400078e0211 */
[----:B-----5:R-:W-:-:S03]  /*28980*/  IMAD.MOV.U32 R9, RZ, RZ, R2 ;  /* 0x000000ffff097224 */ /* 0x020fc600078e0002 */
[----:B------:R-:W-:-:S13]  /*28990*/  ISETP.GE.OR P0, PT, R0, UR4, !P5 ;  /* 0x0000000400007c0c */ /* 0x000fda000ef06670 */
[----:B------:R-:W4:Y:S08]  /*289a0*/  @!P0 LDC.64 R2, c[0x0][0xc80] ;  /* 0x00032000ff028b82 */ /* 0x000f300000000a00 */
[----:B--2---:R-:W2:Y:S01]  /*289b0*/  @!P0 LDC.64 R6, c[0x0][0xc78] ;  /* 0x00031e00ff068b82 */ /* 0x004ea20000000a00 */
[----:B----4-:R-:W-:-:S05]  /*289c0*/  @!P0 IMAD.WIDE R2, R0, 0x4, R2 ;  /* 0x0000000400028825 */ /* 0x010fca00078e0202 */
[----:B------:R2:W4:Y:S02]  /*289d0*/  @!P0 LDG.E R8, desc[UR6][R2.64] ;  /* 0x0000000602088981 */ /* 0x000524000c1e1900 */
[----:B--2---:R-:W-:-:S06]  /*289e0*/  @!P0 IMAD.WIDE R2, R0, 0x4, R6 ;  /* 0x0000000400028825 */ /* 0x004fcc00078e0206 */
[----:B------:R-:W2:Y:S01]  /*289f0*/  @!P0 LDG.E R2, desc[UR6][R2.64] ;  /* 0x0000000602028981 */ /* 0x000ea2000c1e1900 */
[----:B------:R-:W-:Y:S01]  /*28a00*/  IMAD.MOV.U32 R6, RZ, RZ, RZ ;  /* 0x000000ffff067224 */ /* 0x000fe200078e00ff */
[C---:B------:R-:W-:Y:S01]  /*28a10*/  ISETP.GE.U32.AND P1, PT, R17.reuse, 0x4, PT ;  /* 0x000000041100780c */ /* 0x040fe20003f26070 */
[----:B---3--:R-:W-:Y:S01]  /*28a20*/  IMAD.MOV.U32 R4, RZ, RZ, RZ ;  /* 0x000000ffff047224 */ /* 0x008fe200078e00ff */
[C---:B------:R-:W-:Y:S01]  /*28a30*/  ISETP.GE.U32.AND P2, PT, R17.reuse, 0x8, PT ;  /* 0x000000081100780c */ /* 0x040fe20003f46070 */
[----:B------:R-:W-:Y:S01]  /*28a40*/  SHFL.IDX PT, R0, R9, 0x1, 0x1f ;  /* 0x00201f0009007f89 */ /* 0x000fe200000e0000 */
[----:B------:R-:W-:Y:S01]  /*28a50*/  ISETP.GE.U32.AND P3, PT, R17, 0x10, PT ;  /* 0x000000101100780c */ /* 0x000fe20003f66070 */
[----:B-1----:R-:W-:Y:S02]  /*28a60*/  IMAD.MOV.U32 R10, RZ, RZ, RZ ;  /* 0x000000ffff0a7224 */ /* 0x002fe400078e00ff */
[----:B----4-:R-:W-:Y:S01]  /*28a70*/  @!P0 IMAD.MOV.U32 R4, RZ, RZ, R8 ;  /* 0x000000ffff048224 */ /* 0x010fe200078e0008 */
[----:B--2---:R-:W-:-:S02]  /*28a80*/  @!P0 MOV R6, R2 ;  /* 0x0000000200068202 */ /* 0x004fc40000000f00 */
[----:B------:R-:W-:-:S03]  /*28a90*/  ISETP.GE.U32.AND P0, PT, R17, 0x2, PT ;  /* 0x000000021100780c */ /* 0x000fc60003f06070 */
[----:B------:R-:W-:-:S05]  /*28aa0*/  IMAD R2, R6, R4, RZ ;  /* 0x0000000406027224 */ /* 0x000fca00078e02ff */
[----:B------:R-:W1:Y:S02]  /*28ab0*/  SHFL.UP PT, R3, R2, 0x1, RZ ;  /* 0x0420000002037989 */ /* 0x000e6400000e00ff */
[----:B-1----:R-:W-:-:S05]  /*28ac0*/  SEL R5, R3, RZ, P4 ;  /* 0x000000ff03057207 */ /* 0x002fca0002000000 */
[----:B------:R-:W-:Y:S02]  /*28ad0*/  IMAD.IADD R2, R2, 0x1, R5 ;  /* 0x0000000102027824 */ /* 0x000fe400078e0205 */
[----:B------:R-:W-:Y:S04]  /*28ae0*/  SHFL.IDX PT, R5, R9, RZ, 0x1f ;  /* 0x00001fff09057589 */ /* 0x000fe800000e0000 */
        /* <DEDUP_REMOVED lines=13> */
.L_x_7156:
[----:B------:R-:W-:Y:S02]  /*28bc0*/  ULDC UR4, c[0x0][0xc38] ;  /* 0x00030e0000047ab9 */ /* 0x000fe40000000800 */
[----:B------:R-:W-:-:S04]  /*28bd0*/  IMAD.U32 R2, RZ, RZ, UR4 ;  /* 0x00000004ff027e24 */ /* 0x000fc8000f8e00ff */
[----:B--2---:R-:W-:-:S04]  /*28be0*/  IMAD R16, R16, R2, RZ ;  /* 0x0000000210107224 */ /* 0x004fc800078e02ff */
[----:B------:R-:W-:-:S05]  /*28bf0*/  IMAD.IADD R0, R0, 0x1, R16 ;  /* 0x0000000100007824 */ /* 0x000fca00078e0210 */
[----:B------:R-:W-:-:S13]  /*28c00*/  ISETP.GT.AND P4, PT, R0, R5, PT ;  /* 0x000000050000720c */ /* 0x000fda0003f84270 */
[----:B------:R-:W-:Y:S05]  /*28c10*/  @P4 BRA `(.L_x_7028) ;  /* 0x0000000000b44947 */ /* 0x000fea0003800000 */
.L_x_7031:
        /* <DEDUP_REMOVED lines=21> */
[----:B------:R-:W2:Y:S02]  /*28d70*/  LDL R3, [R1] ;  /* 0x0000000001037983 */ /* 0x000ea40000100800 */
[----:B--2---:R-:W-:Y:S02]  /*28d80*/  LOP3.LUT P4, RZ, R3, 0x1, RZ, 0xc0, !PT ;  /* 0x0000000103ff7812 */ /* 0x004fe4000788c0ff */
        /* <DEDUP_REMOVED lines=16> */
.L_x_7164:
[----:B------:R-:W-:Y:S02]  /*28e90*/  ULDC UR4, c[0x0][0xc38] ;  /* 0x00030e0000047ab9 */ /* 0x000fe40000000800 */
[----:B------:R-:W-:-:S04]  /*28ea0*/  IMAD.U32 R2, RZ, RZ, UR4 ;  /* 0x00000004ff027e24 */ /* 0x000fc8000f8e00ff */
[----:B--2---:R-:W-:-:S04]  /*28eb0*/  IMAD R16, R16, R2, RZ ;  /* 0x0000000210107224 */ /* 0x004fc800078e02ff */
[----:B------:R-:W-:-:S05]  /*28ec0*/  IMAD.IADD R0, R16, 0x1, R0 ;  /* 0x0000000110007824 */ /* 0x000fca00078e0200 */
[----:B------:R-:W-:-:S13]  /*28ed0*/  ISETP.GT.AND P4, PT, R0, R5, PT ;  /* 0x000000050000720c */ /* 0x000fda0003f84270 */
[----:B------:R-:W-:Y:S05]  /*28ee0*/  @!P4 BRA `(.L_x_7031) ;  /* 0xfffffffc004cc947 */ /* 0x000fea000383ffff */
.L_x_7028:
        /* <DEDUP_REMOVED lines=9> */
.L_x_7169:
[----:B------:R-:W-:-:S13]  /*28f80*/  ISETP.NE.AND P0, PT, R3, RZ, PT ;  /* 0x000000ff0300720c */ /* 0x000fda0003f05270 */
[----:B------:R-:W-:Y:S05]  /*28f90*/  @!P0 BRA `(.L_x_7033) ;  /* 0x0000000000148947 */ /* 0x000fea0003800000 */
[----:B------:R-:W-:Y:S01]  /*28fa0*/  UMOV UR4, 0xffffffff ;  /* 0xffffffff00047882 */ /* 0x000fe20000000000 */
[----:B------:R-:W-:Y:S02]  /*28fb0*/  VIADD R12, R0, 0xffffffff ;  /* 0xffffffff000c7836 */ /* 0x000fe40000000000 */
[----:B------:R-:W-:Y:S05]  /*28fc0*/  BRA.DIV UR4, `(.L_x_7034) ;  /* 0x0000003a04147947 */ /* 0x000fea000b800000 */
[----:B-1----:R1:W0:Y:S02]  /*28fd0*/  SHFL.IDX PT, R7, R7, R12, 0x1f ;  /* 0x00001f0c07077589 */ /* 0x00222400000e0000 */
.L_x_7172:
[----:B0-----:R-:W-:-:S07]  /*28fe0*/  IMAD.MOV.U32 R10, RZ, RZ, R7 ;  /* 0x000000ffff0a7224 */ /* 0x001fce00078e0007 */
.L_x_7033:
[----:B------:R-:W5:Y:S01]  /*28ff0*/  LDL.LU R11, [R1+0x1c] ;  /* 0x00001c00010b7983 */ /* 0x000f620000300800 */
[----:B---3--:R-:W-:Y:S01]  /*29000*/  IABS R3, R4 ;  /* 0x0000000400037213 */ /* 0x008fe20000000000 */
[----:B------:R-:W-:Y:S02]  /*29010*/  IMAD R2, R10, R2, R16 ;  /* 0x000000020a027224 */ /* 0x000fe400078e0210 */
[----:B------:R-:W-:Y:S01]  /*29020*/  IMAD.MOV.U32 R8, RZ, RZ, RZ ;  /* 0x000000ffff087224 */ /* 0x000fe200078e00ff */
[----:B-1----:R-:W1:Y:S01]  /*29030*/  I2F.RP R7, R3 ;  /* 0x0000000300077306 */ /* 0x002e620000209400 */
[----:B------:R-:W-:Y:S01]  /*29040*/  IMAD.IADD R5, R5, 0x1, -R2 ;  /* 0x0000000105057824 */ /* 0x000fe200078e0a02 */
[----:B------:R3:W-:Y:S04]  /*29050*/  STL [R1+0x10], R2 ;  /* 0x0000100201007387 */ /* 0x0007e80000100800 */
[----:B---3--:R-:W-:-:S02]  /*29060*/  IABS R2, R5 ;  /* 0x0000000500027213 */ /* 0x008fc40000000000 */
[----:B-1----:R-:W1:Y:S02]  /*29070*/  MUFU.RCP R7, R7 ;  /* 0x0000000700077308 */ /* 0x002e640000001000 */
[----:B-1----:R-:W-:-:S06]  /*29080*/  VIADD R7, R7, 0xffffffe ;  /* 0x0ffffffe07077836 */ /* 0x002fcc0000000000 */
[----:B------:R-:W1:Y:S02]  /*29090*/  F2I.FTZ.U32.TRUNC.NTZ R9, R7 ;  /* 0x0000000700097305 */ /* 0x000e64000021f000 */
[----:B-1----:R-:W-:-:S04]  /*290a0*/  IMAD.MOV R7, RZ, RZ, -R9 ;  /* 0x000000ffff077224 */ /* 0x002fc800078e0a09 */
[----:B------:R-:W-:-:S04]  /*290b0*/  IMAD R7, R7, R3, RZ ;  /* 0x0000000307077224 */ /* 0x000fc800078e02ff */
[----:B------:R-:W-:Y:S01]  /*290c0*/  IMAD.HI.U32 R7, R9, R7, R8 ;  /* 0x0000000709077227 */ /* 0x000fe200078e0008 */
[----:B------:R-:W-:-:S05]  /*290d0*/  IABS R8, R4 ;  /* 0x0000000400087213 */ /* 0x000fca0000000000 */
[----:B------:R-:W-:Y:S02]  /*290e0*/  IMAD.MOV R8, RZ, RZ, -R8 ;  /* 0x000000ffff087224 */ /* 0x000fe400078e0a08 */
[----:B------:R-:W-:-:S04]  /*290f0*/  IMAD.HI.U32 R7, R7, R2, RZ ;  /* 0x0000000207077227 */ /* 0x000fc800078e00ff */
[----:B------:R-:W-:Y:S01]  /*29100*/  IMAD R2, R7, R8, R2 ;  /* 0x0000000807027224 */ /* 0x000fe200078e0202 */
[----:B----4-:R-:W-:-:S04]  /*29110*/  IABS R8, R6 ;  /* 0x0000000600087213 */ /* 0x010fc80000000000 */
[----:B------:R-:W-:-:S13]  /*29120*/  ISETP.GT.U32.AND P2, PT, R3, R2, PT ;  /* 0x000000020300720c */ /* 0x000fda0003f44070 */
[----:B------:R-:W-:Y:S02]  /*29130*/  @!P2 IMAD.IADD R2, R2, 0x1, -R3 ;  /* 0x000000010202a824 */ /* 0x000fe400078e0a03 */
[----:B------:R-:W-:Y:S01]  /*29140*/  @!P2 VIADD R7, R7, 0x1 ;  /* 0x000000010707a836 */ /* 0x000fe20000000000 */
[----:B------:R-:W-:Y:S02]  /*29150*/  ISETP.NE.AND P2, PT, R4, RZ, PT ;  /* 0x000000ff0400720c */ /* 0x000fe40003f45270 */
[----:B------:R-:W-:Y:S02]  /*29160*/  ISETP.GE.U32.AND P0, PT, R2, R3, PT ;  /* 0x000000030200720c */ /* 0x000fe40003f06070 */
[----:B------:R-:W1:Y:S11]  /*29170*/  I2F.RP R2, R8 ;  /* 0x0000000800027306 */ /* 0x000e760000209400 */
        /* <DEDUP_REMOVED lines=32> */
[----:B-----5:R-:W-:Y:S02]  /*29380*/  IMAD.IADD R11, R0, 0x1, R11 ;  /* 0x00000001000b7824 */ /* 0x020fe400078e020b */
[----:B--2---:R-:W-:-:S05]  /*29390*/  IMAD R0, R3, 0x10000, R2 ;  /* 0x0001000003007824 */ /* 0x004fca00078e0202 */
[----:B------:R1:W-:Y:S04]  /*293a0*/  STL [R1+0x18], R0 ;  /* 0x0000180001007387 */ /* 0x0003e80000100800 */
[----:B------:R1:W-:Y:S04]  /*293b0*/  STL [R1+0x1c], R11 ;  /* 0x00001c0b01007387 */ /* 0x0003e80000100800 */
[----:B------:R1:W-:Y:S01]  /*293c0*/  STL [R1+0x14], R4 ;  /* 0x0000140401007387 */ /* 0x0003e20000100800 */
[----:B------:R-:W-:Y:S05]  /*293d0*/  BRA `(.L_x_7035) ;  /* 0x0000000000287947 */ /* 0x000fea0003800000 */
.L_x_7029:
[----:B------:R-:W-:Y:S01]  /*293e0*/  UMOV UR4, URZ ;  /* 0x0000003f00047c82 */ /* 0x000fe20008000000 */
[----:B------:R-:W-:Y:S01]  /*293f0*/  ULDC UR6, c[0x0][0xc3c] ;  /* 0x00030f0000067ab9 */ /* 0x000fe20000000800 */
[----:B------:R-:W-:Y:S01]  /*29400*/  UMOV UR5, URZ ;  /* 0x0000003f00057c82 */ /* 0x000fe20008000000 */
[----:B------:R-:W-:Y:S01]  /*29410*/  IMAD.U32 R3, RZ, RZ, UR4 ;  /* 0x00000004ff037e24 */ /* 0x000fe2000f8e00ff */
[----:B------:R2:W-:Y:S01]  /*29420*/  STL [R1+0x10], R5 ;  /* 0x0000100501007387 */ /* 0x0005e20000100800 */
[----:B------:R-:W-:Y:S02]  /*29430*/  IMAD.U32 R0, RZ, RZ, UR6 ;  /* 0x00000006ff007e24 */ /* 0x000fe4000f8e00ff */
[----:B------:R-:W-:Y:S01]  /*29440*/  IMAD.U32 R2, RZ, RZ, UR5 ;  /* 0x00000005ff027e24 */ /* 0x000fe2000f8e00ff */
[----:B------:R2:W-:Y:S04]  /*29450*/  STL [R1+0x14], R3 ;  /* 0x0000140301007387 */ /* 0x0005e80000100800 */
[----:B------:R2:W-:Y:S04]  /*29460*/  STL [R1+0x1c], R0 ;  /* 0x00001c0001007387 */ /* 0x0005e80000100800 */
[----:B------:R2:W-:Y:S02]  /*29470*/  STL [R1+0x18], R2 ;  /* 0x0000180201007387 */ /* 0x0005e40000100800 */
.L_x_7035:
[----:B-12---:R-:W2:Y:S04]  /*29480*/  LDL R0, [R1+0x2c] ;  /* 0x00002c0001007983 */ /* 0x006ea80000100800 */
[----:B------:R-:W3:Y:S04]  /*29490*/  LDL R3, [R1+0x18] ;  /* 0x0000180001037983 */ /* 0x000ee80000100800 */
[----:B------:R-:W4:Y:S04]  /*294a0*/  LDL R2, [R1+0x1c] ;  /* 0x00001c0001027983 */ /* 0x000f280000100800 */
[----:B------:R-:W5:Y:S04]  /*294b0*/  LDL R4, [R1+0x10] ;  /* 0x0000100001047983 */ /* 0x000f680000100800 */
[----:B------:R-:W5:Y:S01]  /*294c0*/  LDL R5, [R1+0x14] ;  /* 0x0000140001057983 */ /* 0x000f620000100800 */
[----:B------:R-:W-:Y:S05]  /*294d0*/  WARPSYNC.ALL ;  /* 0x0000000000007948 */ /* 0x000fea0003800000 */
[----:B------:R-:W-:Y:S01]  /*294e0*/  BAR.SYNC.DEFER_BLOCKING 0x4, 0x180 ;  /* 0x0106000000007b1d */ /* 0x000fe20000010000 */
[----:B--2---:R-:W-:Y:S01]  /*294f0*/  ISETP.NE.AND P0, PT, R0, RZ, PT ;  /* 0x000000ff0000720c */ /* 0x004fe20003f05270 */
[----:B---3--:R-:W-:-:S12]  /*29500*/  IMAD.MOV.U32 R6, RZ, RZ, R3 ;  /* 0x000000ffff067224 */ /* 0x008fd800078e0003 */
[----:B------:R-:W1:Y:S01]  /*29510*/  @!P0 S2R R3, SR_CgaCtaId ;  /* 0x0000000000038919 */ /* 0x000e620000008800 */
[----:B------:R-:W-:Y:S01]  /*29520*/  @!P0 MOV R0, 0x400 ;  /* 0x0000040000008802 */ /* 0x000fe20000000f00 */
[----:B----4-:R-:W-:-:S03]  /*29530*/  IMAD.MOV.U32 R7, RZ, RZ, R2 ;  /* 0x000000ffff077224 */ /* 0x010fc600078e0002 */
[----:B-1----:R-:W-:-:S05]  /*29540*/  @!P0 LEA R18, R3, R0, 0x18 ;  /* 0x0000000003128211 */ /* 0x002fca00078ec0ff */
[----:B-----5:R3:W-:Y:S01]  /*29550*/  @!P0 STS.128 [R18+0x348d0], R4 ;  /* 0x0348d00412008388 */ /* 0x0207e20000000c00 */
[----:B------:R-:W-:Y:S06]  /*29560*/  BAR.ARV 0x5, 0x180 ;  /* 0x0146000000007b1d */ /* 0x000fec0000002000 */
.L_x_7026:
[----:B----4-:R-:W4:Y:S01]  /*29570*/  LDL R0, [R1+0x1c] ;  /* 0x00001c0001007983 */ /* 0x010f220000100800 */
[----:B------:R-:W-:Y:S02]  /*29580*/  ULDC UR4, c[0x0][0xc3c] ;  /* 0x00030f0000047ab9 */ /* 0x000fe40000000800 */
[----:B----4-:R-:W-:-:S13]  /*29590*/  ISETP.GE.AND P0, PT, R0, UR4, PT ;  /* 0x0000000400007c0c */ /* 0x010fda000bf06270 */
[----:B------:R-:W-:Y:S05]  /*295a0*/  @!P0 BRA `(.L_x_7036) ;  /* 0xffffff9400b48947 */ /* 0x000fea000383ffff */
[----:B------:R-:W-:Y:S05]  /*295b0*/  BSYNC B8 ;  /* 0x0000000000087941 */ /* 0x000fea0003800000 */
.L_x_6895:
[----:B--2---:R-:W2:Y:S01]  /*295c0*/  LDL.LU R0, [R1+0x5c] ;  /* 0x00005c0001007983 */ /* 0x004ea20000300800 */
[----:B------:R-:W-:Y:S01]  /*295d0*/  BSSY B0, `(.L_x_7037) ;  /* 0x000000b000007945 */ /* 0x000fe20003800000 */
[----:B---3--:R-:W3:Y:S01]  /*295e0*/  S2R R5, SR_CgaCtaId ;  /* 0x0000000000057919 */ /* 0x008ee20000008800 */
[----:B--2---:R-:W-:-:S05]  /*295f0*/  VIADD R0, R0, 0x1 ;  /* 0x0000000100007836 */ /* 0x004fca0000000000 */
[----:B0-----:R-:W-:-:S04]  /*29600*/  LEA.HI R2, R0, R0, RZ, 0x1 ;  /* 0x0000000000027211 */ /* 0x001fc800078f08ff */
[----:B------:R-:W-:-:S05]  /*29610*/  LOP3.LUT R3, R2, 0xfffffffe, RZ, 0xc0, !PT ;  /* 0xfffffffe02037812 */ /* 0x000fca00078ec0ff */
[----:B------:R-:W-:Y:S01]  /*29620*/  IMAD.IADD R3, R0, 0x1, -R3 ;  /* 0x0000000100037824 */ /* 0x000fe200078e0a03 */
[----:B------:R-:W-:-:S04]  /*29630*/  MOV R0, 0x400 ;  /* 0x0000040000007802 */ /* 0x000fc80000000f00 */
[----:B---3--:R-:W-:Y:S02]  /*29640*/  LEA R0, R5, R0, 0x18 ;  /* 0x0000000005007211 */ /* 0x008fe400078ec0ff */
[----:B------:R-:W-:-:S04]  /*29650*/  SHF.L.U32 R3, R3, 0x1f, RZ ;  /* 0x0000001f03037819 */ /* 0x000fc800000006ff */
[----:B------:R-:W0:Y:S02]  /*29660*/  SYNCS.PHASECHK.TRANS64.TRYWAIT P0, [R0+URZ+0x34820], R3 ;  /* 0x03482003000075a7 */ /* 0x000e24000800017f */
[----:B0-----:R-:W-:Y:S05]  /*29670*/  @!P0 BRA `(.L_x_7038) ;  /* 0x0000003000908947 */ /* 0x001fea0003800000 */
.L_x_7173:
[----:B------:R-:W-:Y:S05]  /*29680*/  BSYNC B0 ;  /* 0x0000000000007941 */ /* 0x000fea0003800000 */
.L_x_7037:
[----:B------:R-:W-:-:S03]  /*29690*/  UMOV UR4, 0xffffffff ;  /* 0xffffffff00047882 */ /* 0x000fc60000000000 */
[----:B------:R-:W-:Y:S05]  /*296a0*/  BRA.DIV UR4, `(.L_x_7039) ;  /* 0x0000003204987947 */ /* 0x000fea000b800000 */
[----:B------:R-:W2:Y:S02]  /*296b0*/  S2R R2, SR_TID.X ;  /* 0x0000000000027919 */ /* 0x000ea40000002100 */
[----:B--2---:R-:W-:-:S04]  /*296c0*/  SHF.R.U32.HI R2, RZ, 0x5, R2 ;  /* 0x00000005ff027819 */ /* 0x004fc80000011602 */
[----:B------:R-:W-:-:S05]  /*296d0*/  LOP3.LUT R2, R2, 0x3, RZ, 0xc0, !PT ;  /* 0x0000000302027812 */ /* 0x000fca00078ec0ff */
[----:B------:R2:W3:Y:S02]  /*296e0*/  SHFL.IDX PT, R14, R2, RZ, 0x1f ;  /* 0x00001fff020e7589 */ /* 0x0004e400000e0000 */
.L_x_7176:
[----:B---3--:R-:W-:-:S13]  /*296f0*/  ISETP.NE.AND P0, PT, R14, RZ, PT ;  /* 0x000000ff0e00720c */ /* 0x008fda0003f05270 */
[----:B------:R-:W-:Y:S05]  /*29700*/  @P0 BRA `(.L_x_6656) ;  /* 0x00000000008c0947 */ /* 0x000fea0003800000 */
[----:B------:R-:W-:-:S03]  /*29710*/  UMOV UR4, 0xffffffff ;  /* 0xffffffff00047882 */ /* 0x000fc60000000000 */
[----:B------:R-:W-:Y:S05]  /*29720*/  BRA.DIV UR4, `(.L_x_7040) ;  /* 0x0000003204ac7947 */ /* 0x000fea000b800000 */
[----:B------:R-:W-:-:S13]  /*29730*/  ELECT P6, URZ, PT ;  /* 0x00000000003f782f */ /* 0x000fda00038c0000 */
.L_x_7179:
[----:B------:R-:W-:Y:S05]  /*29740*/  @!P6 BRA `(.L_x_6656) ;  /* 0x00000000007ce947 */ /* 0x000fea0003800000 */
[----:B------:R-:W-:-:S06]  /*29750*/  ULOP3.LUT UR4, UR60, 0x2, URZ, 0xfc, !UPT ;  /* 0x000000023c047892 */ /* 0x000fcc000f8efc3f */
[----:B--2---:R-:W-:-:S05]  /*29760*/  IMAD.U32 R2, RZ, RZ, UR4 ;  /* 0x00000004ff027e24 */ /* 0x004fca000f8e00ff */
[----:B------:R-:W-:-:S13]  /*29770*/  ISETP.NE.AND P2, PT, R2, 0x3, PT ;  /* 0x000000030200780c */ /* 0x000fda0003f45270 */
[----:B------:R-:W-:Y:S05]  /*29780*/  @!P2 BRA `(.L_x_7041) ;  /* 0x000000000004a947 */ /* 0x000fea0003800000 */
[----:B------:R-:W-:Y:S01]  /*29790*/  BPT.TRAP 0x1 ;  /* 0x000000040000795c */ /* 0x000fe20000300000 */
.L_x_7041:
        /* <DEDUP_REMOVED lines=13> */
.L_x_7180:
[----:B------:R-:W2:Y:S02]  /*29870*/  SYNCS.PHASECHK.TRANS64.TRYWAIT P0, [R7+URZ], R2 ;  /* 0x00000002070075a7 */ /* 0x000ea4000800017f */
[----:B--2---:R-:W-:Y:S05]  /*29880*/  @!P0 BRA `(.L_x_7043) ;  /* 0x0000003000888947 */ /* 0x004fea0003800000 */
.L_x_7181:
[----:B------:R-:W-:Y:S05]  /*29890*/  @!P2 BRA `(.L_x_7044) ;  /* 0x000000000004a947 */ /* 0x000fea0003800000 */
[----:B------:R-:W-:Y:S01]  /*298a0*/  BPT.TRAP 0x1 ;  /* 0x000000040000795c */ /* 0x000fe20000300000 */
.L_x_7044:
[----:B------:R-:W-:-:S04]  /*298b0*/  VIADD R0, R0, 0x34860 ;  /* 0x0003486000007836 */ /* 0x000fc80000000000 */
[----:B------:R-:W-:-:S04]  /*298c0*/  IMAD R4, R19, 0x8, R0 ;  /* 0x0000000813047824 */ /* 0x000fc800078e0200 */
[----:B------:R-:W3:Y:S02]  /*298d0*/  SYNCS.PHASECHK.TRANS64.TRYWAIT P0, [R4+URZ], R5 ;  /* 0x00000005040075a7 */ /* 0x000ee4000800017f */
[----:B---3--:R-:W-:Y:S05]  /*298e0*/  @!P0 BRA `(.L_x_7045) ;  /* 0x0000003000848947 */ /* 0x008fea0003800000 */
.L_x_7182:
[----:B------:R-:W-:-:S07]  /*298f0*/  IMAD R3, R3, 0x8, R0 ;  /* 0x0000000803037824 */ /* 0x000fce00078e0200 */
.L_x_7046:
[----:B----4-:R4:W0:Y:S02]  /*29900*/  SYNCS.PHASECHK.TRANS64.TRYWAIT P0, [R3+URZ], R2 ;  /* 0x00000002030075a7 */ /* 0x010824000800017f */
[----:B0-----:R-:W-:Y:S05]  /*29910*/  @!P0 NANOSLEEP.SYNCS 0x989680 ;  /* 0x009896800000895d */ /* 0x001fea0003900000 */
[----:B------:R-:W0:Y:S02]  /*29920*/  @!P0 SYNCS.PHASECHK.TRANS64 P0, [R3+URZ], R2 ;  /* 0x00000002030085a7 */ /* 0x000e24000800007f */
[----:B0-----:R-:W-:Y:S05]  /*29930*/  @!P0 BRA `(.L_x_7046) ;  /* 0xfffffffc00f08947 */ /* 0x001fea000383ffff */
.L_x_6656:
[----:B------:R-:W-:Y:S05]  /*29940*/  BSYNC B9 ;  /* 0x0000000000097941 */ /* 0x000fea0003800000 */
.L_x_6653:
[----:B------:R-:W-:Y:S05]  /*29950*/  EXIT ;  /* 0x000000000000794d */ /* 0x000fea0003800000 */
.L_x_6684:
[----:B0-----:R0:W1:Y:S02]  /*29960*/  SYNCS.PHASECHK.TRANS64.TRYWAIT P6, [R3+URZ+0x34890], R0 ;  /* 0x03489000030075a7 */ /* 0x00106400080c017f */
[----:B-1----:R-:W-:Y:S05]  /*29970*/  @!P6 NANOSLEEP.SYNCS 0x989680 ;  /* 0x009896800000e95d */ /* 0x002fea0003900000 */
[----:B------:R-:W1:Y:S02]  /*29980*/  @!P6 SYNCS.PHASECHK.TRANS64 P6, [R3+URZ+0x34890], R0 ;  /* 0x034890000300e5a7 */ /* 0x000e6400080c007f */
[----:B-1----:R-:W-:Y:S05]  /*29990*/  @!P6 BRA `(.L_x_6684) ;  /* 0xfffffffc00f0e947 */ /* 0x002fea000383ffff */
[----:B------:R-:W-:Y:S05]  /*299a0*/  BRA `(.L_x_7047) ;  /* 0xfffffda8004c7947 */ /* 0x000fea000383ffff */
.L_x_6738:
[----:B-1----:R1:W3:Y:S02]  /*299b0*/  SYNCS.PHASECHK.TRANS64.TRYWAIT P4, [R3+URZ+0x34890], R0 ;  /* 0x03489000030075a7 */ /* 0x0022e4000808017f */
[----:B---3--:R-:W-:Y:S05]  /*299c0*/  @!P4 NANOSLEEP.SYNCS 0x989680 ;  /* 0x009896800000c95d */ /* 0x008fea0003900000 */
[----:B------:R-:W3:Y:S02]  /*299d0*/  @!P4 SYNCS.PHASECHK.TRANS64 P4, [R3+URZ+0x34890], R0 ;  /* 0x034890000300c5a7 */ /* 0x000ee4000808007f */
[----:B---3--:R-:W-:Y:S05]  /*299e0*/  @!P4 BRA `(.L_x_6738) ;  /* 0xfffffffc00f0c947 */ /* 0x008fea000383ffff */
[----:B------:R-:W-:Y:S05]  /*299f0*/  BRA `(.L_x_7048) ;  /* 0xfffffde400807947 */ /* 0x000fea000383ffff */
.L_x_6763:
[----:B-1----:R1:W2:Y:S02]  /*29a00*/  SYNCS.PHASECHK.TRANS64.TRYWAIT P3, [R3+URZ+0x34890], R0 ;  /* 0x03489000030075a7 */ /* 0x0022a4000806017f */
[----:B--2---:R-:W-:Y:S05]  /*29a10*/  @!P3 NANOSLEEP.SYNCS 0x989680 ;  /* 0x009896800000b95d */ /* 0x004fea0003900000 */
[----:B------:R-:W2:Y:S02]  /*29a20*/  @!P3 SYNCS.PHASECHK.TRANS64 P3, [R3+URZ+0x34890], R0 ;  /* 0x034890000300b5a7 */ /* 0x000ea4000806007f */
[----:B--2---:R-:W-:Y:S05]  /*29a30*/  @!P3 BRA `(.L_x_6763) ;  /* 0xfffffffc00f0b947 */ /* 0x004fea000383ffff */
[----:B------:R-:W-:Y:S05]  /*29a40*/  BRA `(.L_x_7049) ;  /* 0xfffffe1c00647947 */ /* 0x000fea000383ffff */
.L_x_6777:
[----:B-1----:R1:W2:Y:S02]  /*29a50*/  SYNCS.PHASECHK.TRANS64.TRYWAIT P2, [R3+URZ+0x348b0], R0 ;  /* 0x0348b000030075a7 */ /* 0x0022a4000804017f */
[----:B--2---:R-:W-:Y:S05]  /*29a60*/  @!P2 NANOSLEEP.SYNCS 0x989680 ;  /* 0x009896800000a95d */ /* 0x004fea0003900000 */
[----:B------:R-:W2:Y:S02]  /*29a70*/  @!P2 SYNCS.PHASECHK.TRANS64 P2, [R3+URZ+0x348b0], R0 ;  /* 0x0348b0000300a5a7 */ /* 0x000ea4000804007f */
[----:B--2---:R-:W-:Y:S05]  /*29a80*/  @!P2 BRA `(.L_x_6777) ;  /* 0xfffffffc00f0a947 */ /* 0x004fea000383ffff */
[----:B------:R-:W-:Y:S05]  /*29a90*/  BRA `(.L_x_7050) ;  /* 0xfffffe2400d47947 */ /* 0x000fea000383ffff */
.L_x_6795:
[----:B------:R-:W0:Y:S01]  /*29aa0*/  S2R R5, SR_TID.X ;  /* 0x0000000000057919 */ /* 0x000e220000002100 */
[----:B------:R-:W-:Y:S01]  /*29ab0*/  BSSY B0, `(.L_x_7051) ;  /* 0x000000c000007945 */ /* 0x000fe20003800000 */
[----:B------:R-:W-:Y:S02]  /*29ac0*/  IMAD.MOV.U32 R12, RZ, RZ, RZ ;  /* 0x000000ffff0c7224 */ /* 0x000fe400078e00ff */
[----:B------:R-:W-:Y:S02]  /*29ad0*/  IMAD.MOV.U32 R11, RZ, RZ, 0x1f ;  /* 0x0000001fff0b7424 */ /* 0x000fe400078e00ff */
[----:B------:R-:W-:Y:S02]  /*29ae0*/  IMAD.MOV.U32 R15, RZ, RZ, -0x1 ;  /* 0xffffffffff0f7424 */ /* 0x000fe400078e00ff */
[----:B0-----:R-:W-:-:S05]  /*29af0*/  VIADD R5, R5, 0xffffff80 ;  /* 0xffffff8005057836 */ /* 0x001fca0000000000 */
[----:B------:R-:W-:-:S04]  /*29b00*/  SHF.R.S32.HI R4, RZ, 0x1f, R5 ;  /* 0x0000001fff047819 */ /* 0x000fc80000011405 */
[----:B------:R-:W-:-:S04]  /*29b10*/  LEA.HI R4, R4, R5, RZ, 0x7 ;  /* 0x0000000504047211 */ /* 0x000fc800078f38ff */
[----:B------:R-:W-:-:S05]  /*29b20*/  SHF.R.S32.HI R4, RZ, 0x7, R4 ;  /* 0x00000007ff047819 */ /* 0x000fca0000011404 */
[----:B------:R-:W-:-:S07]  /*29b30*/  IMAD.MOV.U32 R13, RZ, RZ, R4 ;  /* 0x000000ffff0d7224 */ /* 0x000fce00078e0004 */
[----:B-----5:R-:W-:Y:S05]  /*29b40*/  WARPSYNC.COLLECTIVE R15, `(.L_x_7052) ;  /* 0x000000000f087348 */ /* 0x020fea0003c00000 */
[----:B------:R0:W1:Y:S02]  /*29b50*/  SHFL.IDX P6, R14, R13, R12, R11 ;  /* 0x0000000c0d0e7389 */ /* 0x00006400000c000b */
[----:B01---5:R-:W-:Y:S01]  /*29b60*/  ENDCOLLECTIVE ;  /* 0x000000000000791b */ /* 0x023fe20003800000 */
.L_x_7052:
[----:B------:R-:W-:Y:S05]  /*29b70*/  BSYNC B0 ;  /* 0x0000000000007941 */ /* 0x000fea0003800000 */
.L_x_7051:
[----:B------:R0:W-:Y:S01]  /*29b80*/  STL [R1+0x18], R14 ;  /* 0x0000180e01007387 */ /* 0x0001e20000100800 */
[----:B------:R-:W-:Y:S05]  /*29b90*/  BRA `(.L_x_7053) ;  /* 0xfffffe3400607947 */ /* 0x000fea000383ffff */
.L_x_6805:
[----:B------:R-:W-:Y:S01]  /*29ba0*/  BSSY B1, `(.L_x_7054) ;  /* 0x0000008000017945 */ /* 0x000fe20003800000 */
[----:B------:R-:W-:Y:S01]  /*29bb0*/  IMAD.MOV.U32 R13, RZ, RZ, R25 ;  /* 0x000000ffff0d7224 */ /* 0x000fe200078e0019 */
[----:B------:R-:W-:Y:S01]  /*29bc0*/  MOV R11, 0x181f ;  /* 0x0000181f000b7802 */ /* 0x000fe20000000f00 */
[----:B------:R-:W-:Y:S02]  /*29bd0*/  IMAD.MOV.U32 R12, RZ, RZ, RZ ;  /* 0x000000ffff0c7224 */ /* 0x000fe400078e00ff */
[----:B------:R-:W-:-:S07]  /*29be0*/  IMAD.MOV.U32 R15, RZ, RZ, -0x1 ;  /* 0xffffffffff0f7424 */ /* 0x000fce00078e00ff */
[----:B0-----:R-:W-:Y:S05]  /*29bf0*/  WARPSYNC.COLLECTIVE R15, `(.L_x_7055) ;  /* 0x000000000f087348 */ /* 0x001fea0003c00000 */
[----:B0-----:R0:W1:Y:S02]  /*29c00*/  SHFL.IDX P6, R14, R13, R12, R11 ;  /* 0x0000000c0d0e7389 */ /* 0x00106400000c000b */
[----:B01----:R-:W-:Y:S01]  /*29c10*/  ENDCOLLECTIVE ;  /* 0x000000000000791b */ /* 0x003fe20003800000 */
.L_x_7055:
[----:B------:R-:W-:Y:S05]  /*29c20*/  BSYNC B1 ;  /* 0x0000000000017941 */ /* 0x000fea0003800000 */
.L_x_7054:
        /* <DEDUP_REMOVED lines=8> */
.L_x_7056:
[----:B------:R-:W-:Y:S02]  /*29cb0*/  IMAD.MOV.U32 R13, RZ, RZ, R27 ;  /* 0x000000ffff0d7224 */ /* 0x000fe400078e001b */
[----:B------:R-:W-:-:S07]  /*29cc0*/  IMAD.MOV.U32 R3, RZ, RZ, R14 ;  /* 0x000000ffff037224 */ /* 0x000fce00078e000e */
[----:B------:R-:W-:Y:S05]  /*29cd0*/  WARPSYNC.COLLECTIVE R15, `(.L_x_7057) ;  /* 0x000000000f087348 */ /* 0x000fea0003c00000 */
[----:B------:R0:W1:Y:S02]  /*29ce0*/  SHFL.IDX P6, R14, R13, R12, R11 ;  /* 0x0000000c0d0e7389 */ /* 0x00006400000c000b */
[----:B01----:R-:W-:Y:S01]  /*29cf0*/  ENDCOLLECTIVE ;  /* 0x000000000000791b */ /* 0x003fe20003800000 */
.L_x_7057:
[----:B------:R-:W-:Y:S02]  /*29d00*/  IMAD.MOV.U32 R13, RZ, RZ, R26 ;  /* 0x000000ffff0d7224 */ /* 0x000fe400078e001a */
[----:B------:R-:W-:-:S07]  /*29d10*/  IMAD.MOV.U32 R4, RZ, RZ, R14 ;  /* 0x000000ffff047224 */ /* 0x000fce00078e000e */
[----:B------:R-:W-:Y:S05]  /*29d20*/  WARPSYNC.COLLECTIVE R15, `(.L_x_7058) ;  /* 0x000000000f087348 */ /* 0x000fea0003c00000 */
[----:B------:R0:W1:Y:S02]  /*29d30*/  SHFL.IDX P6, R14, R13, R12, R11 ;  /* 0x0000000c0d0e7389 */ /* 0x00006400000c000b */
[----:B01----:R-:W-:Y:S01]  /*29d40*/  ENDCOLLECTIVE ;  /* 0x000000000000791b */ /* 0x003fe20003800000 */
.L_x_7058:
[----:B------:R-:W-:Y:S05]  /*29d50*/  BRA `(.L_x_7059) ;  /* 0xfffffe38007c7947 */ /* 0x000fea000383ffff */
.L_x_6809:
[----:B0-----:R0:W1:Y:S02]  /*29d60*/  SYNCS.PHASECHK.TRANS64.TRYWAIT P0, [R2+URZ+0x34800], R5 ;  /* 0x03480005020075a7 */ /* 0x001064000800017f */
[----:B-1----:R-:W-:Y:S05]  /*29d70*/  @!P0 NANOSLEEP.SYNCS 0x989680 ;  /* 0x009896800000895d */ /* 0x002fea0003900000 */
[----:B------:R-:W1:Y:S02]  /*29d80*/  @!P0 SYNCS.PHASECHK.TRANS64 P0, [R2+URZ+0x34800], R5 ;  /* 0x03480005020085a7 */ /* 0x000e64000800007f */
[----:B-1----:R-:W-:Y:S05]  /*29d90*/  @!P0 BRA `(.L_x_6809) ;  /* 0xfffffffc00f08947 */ /* 0x002fea000383ffff */
[----:B------:R-:W-:Y:S05]  /*29da0*/  BRA `(.L_x_7060) ;  /* 0xfffffe3c00747947 */ /* 0x000fea000383ffff */
.L_x_6825:
[----:B------:R-:W-:Y:S01]  /*29db0*/  BSSY B1, `(.L_x_7061) ;  /* 0x0000008000017945 */ /* 0x000fe20003800000 */
[----:B------:R-:W-:Y:S02]  /*29dc0*/  IMAD.MOV.U32 R13, RZ, RZ, R25 ;  /* 0x000000ffff0d7224 */ /* 0x000fe400078e0019 */
[----:B------:R-:W-:Y:S02]  /*29dd0*/  IMAD.MOV.U32 R12, RZ, RZ, RZ ;  /* 0x000000ffff0c7224 */ /* 0x000fe400078e00ff */
[----:B------:R-:W-:Y:S02]  /*29de0*/  IMAD.MOV.U32 R11, RZ, RZ, 0x181f ;  /* 0x0000181fff0b7424 */ /* 0x000fe400078e00ff */
[----:B------:R-:W-:-:S07]  /*29df0*/  IMAD.MOV.U32 R15, RZ, RZ, -0x1 ;  /* 0xffffffffff0f7424 */ /* 0x000fce00078e00ff */
[----:B0-----:R-:W-:Y:S05]  /*29e00*/  WARPSYNC.COLLECTIVE R15, `(.L_x_7062) ;  /* 0x000000000f087348 */ /* 0x001fea0003c00000 */
[----:B0-----:R0:W1:Y:S02]  /*29e10*/  SHFL.IDX P6, R14, R13, R12, R11 ;  /* 0x0000000c0d0e7389 */ /* 0x00106400000c000b */
[----:B01----:R-:W-:Y:S01]  /*29e20*/  ENDCOLLECTIVE ;  /* 0x000000000000791b */ /* 0x003fe20003800000 */
.L_x_7062:
[----:B------:R-:W-:Y:S05]  /*29e30*/  BSYNC B1 ;  /* 0x0000000000017941 */ /* 0x000fea0003800000 */
.L_x_7061:
        /* <DEDUP_REMOVED lines=8> */
.L_x_7063:
[----:B------:R-:W-:Y:S02]  /*29ec0*/  IMAD.MOV.U32 R13, RZ, RZ, R27 ;  /* 0x000000ffff0d7224 */ /* 0x000fe400078e001b */
[----:B------:R-:W-:-:S07]  /*29ed0*/  IMAD.MOV.U32 R3, RZ, RZ, R14 ;  /* 0x000000ffff037224 */ /* 0x000fce00078e000e */
[----:B------:R-:W-:Y:S05]  /*29ee0*/  WARPSYNC.COLLECTIVE R15, `(.L_x_7064) ;  /* 0x000000000f087348 */ /* 0x000fea0003c00000 */
[----:B------:R0:W1:Y:S02]  /*29ef0*/  SHFL.IDX P6, R14, R13, R12, R11 ;  /* 0x0000000c0d0e7389 */ /* 0x00006400000c000b */
[----:B01----:R-:W-:Y:S01]  /*29f00*/  ENDCOLLECTIVE ;  /* 0x000000000000791b */ /* 0x003fe20003800000 */
.L_x_7064:
[----:B------:R-:W-:Y:S02]  /*29f10*/  IMAD.MOV.U32 R13, RZ, RZ, R26 ;  /* 0x000000ffff0d7224 */ /* 0x000fe400078e001a */
[----:B------:R-:W-:-:S07]  /*29f20*/  IMAD.MOV.U32 R20, RZ, RZ, R14 ;  /* 0x000000ffff147224 */ /* 0x000fce00078e000e */
[----:B------:R-:W-:Y:S05]  /*29f30*/  WARPSYNC.COLLECTIVE R15, `(.L_x_7065) ;  /* 0x000000000f087348 */ /* 0x000fea0003c00000 */
[----:B------:R0:W1:Y:S02]  /*29f40*/  SHFL.IDX P6, R14, R13, R12, R11 ;  /* 0x0000000c0d0e7389 */ /* 0x00006400000c000b */
[----:B01----:R-:W-:Y:S01]  /*29f50*/  ENDCOLLECTIVE ;  /* 0x000000000000791b */ /* 0x003fe20003800000 */
.L_x_7065:
[----:B------:R-:W-:Y:S05]  /*29f60*/  BRA `(.L_x_7066) ;  /* 0xfffffe5000a47947 */ /* 0x000fea000383ffff */
.L_x_6829:
[----:B0-----:R0:W1:Y:S02]  /*29f70*/  SYNCS.PHASECHK.TRANS64.TRYWAIT P4, [R2+URZ+0x34800], R27 ;  /* 0x0348001b020075a7 */ /* 0x001064000808017f */
[----:B-1----:R-:W-:Y:S05]  /*29f80*/  @!P4 NANOSLEEP.SYNCS 0x989680 ;  /* 0x009896800000c95d */ /* 0x002fea0003900000 */
[----:B------:R-:W1:Y:S02]  /*29f90*/  @!P4 SYNCS.PHASECHK.TRANS64 P4, [R2+URZ+0x34800], R27 ;  /* 0x0348001b0200c5a7 */ /* 0x000e64000808007f */
[----:B-1----:R-:W-:Y:S05]  /*29fa0*/  @!P4 BRA `(.L_x_6829) ;  /* 0xfffffffc00f0c947 */ /* 0x002fea000383ffff */
[----:B------:R-:W-:Y:S05]  /*29fb0*/  BRA `(.L_x_7067) ;  /* 0xfffffe5400987947 */ /* 0x000fea000383ffff */
.L_x_6839:
[----:B0-----:R0:W2:Y:S02]  /*29fc0*/  SYNCS.PHASECHK.TRANS64.TRYWAIT P2, [R0+URZ+0x34830], R3 ;  /* 0x03483003000075a7 */ /* 0x0010a4000804017f */
[----:B--2---:R-:W-:Y:S05]  /*29fd0*/  @!P2 NANOSLEEP.SYNCS 0x989680 ;  /* 0x009896800000a95d */ /* 0x004fea0003900000 */
[----:B------:R-:W2:Y:S02]  /*29fe0*/  @!P2 SYNCS.PHASECHK.TRANS64 P2, [R0+URZ+0x34830], R3 ;  /* 0x034830030000a5a7 */ /* 0x000ea4000804007f */
[----:B--2---:R-:W-:Y:S05]  /*29ff0*/  @!P2 BRA `(.L_x_6839) ;  /* 0xfffffffc00f0a947 */ /* 0x004fea000383ffff */
[----:B------:R-:W-:Y:S05]  /*2a000*/  BRA `(.L_x_6838) ;  /* 0xfffffe7000707947 */ /* 0x000fea000383ffff */
.L_x_6845:
[----:B-1----:R1:W2:Y:S02]  /*2a010*/  SYNCS.PHASECHK.TRANS64.TRYWAIT P3, [R8+URZ+0x34830], R9 ;  /* 0x03483009080075a7 */ /* 0x0022a4000806017f */
[----:B--2---:R-:W-:Y:S05]  /*2a020*/  @!P3 NANOSLEEP.SYNCS 0x989680 ;  /* 0x009896800000b95d */ /* 0x004fea0003900000 */
[----:B------:R-:W2:Y:S02]  /*2a030*/  @!P3 SYNCS.PHASECHK.TRANS64 P3, [R8+URZ+0x34830], R9 ;  /* 0x034830090800b5a7 */ /* 0x000ea4000806007f */
[----:B--2---:R-:W-:Y:S05]  /*2a040*/  @!P3 BRA `(.L_x_6845) ;  /* 0xfffffffc00f0b947 */ /* 0x004fea000383ffff */
[----:B------:R-:W-:Y:S05]  /*2a050*/  BRA `(.L_x_6844) ;  /* 0xfffffed8002c7947 */ /* 0x000fea000383ffff */
.L_x_6849:
[----:B-1----:R1:W2:Y:S02]  /*2a060*/  SYNCS.PHASECHK.TRANS64.TRYWAIT P2, [R8+URZ+0x34850], R6 ;  /* 0x03485006080075a7 */ /* 0x0022a4000804017f */
[----:B--2---:R-:W-:Y:S05]  /*2a070*/  @!P2 NANOSLEEP.SYNCS 0x989680 ;  /* 0x009896800000a95d */ /* 0x004fea0003900000 */
[----:B------:R-:W2:Y:S02]  /*2a080*/  @!P2 SYNCS.PHASECHK.TRANS64 P2, [R8+URZ+0x34850], R6 ;  /* 0x034850060800a5a7 */ /* 0x000ea4000804007f */
[----:B--2---:R-:W-:Y:S05]  /*2a090*/  @!P2 BRA `(.L_x_6849) ;  /* 0xfffffffc00f0a947 */ /* 0x004fea000383ffff */
[----:B------:R-:W-:Y:S05]  /*2a0a0*/  BRA `(.L_x_6846) ;  /* 0xffffff0c00647947 */ /* 0x000fea000383ffff */
.L_x_6854:
[----:B-1----:R1:W2:Y:S02]  /*2a0b0*/  SYNCS.PHASECHK.TRANS64.TRYWAIT P0, [R10+URZ+0x34850], R3 ;  /* 0x034850030a0075a7 */ /* 0x0022a4000800017f */
[----:B--2---:R-:W-:Y:S05]  /*2a0c0*/  @!P0 NANOSLEEP.SYNCS 0x989680 ;  /* 0x009896800000895d */ /* 0x004fea0003900000 */
[----:B------:R-:W2:Y:S02]  /*2a0d0*/  @!P0 SYNCS.PHASECHK.TRANS64 P0, [R10+URZ+0x34850], R3 ;  /* 0x034850030a0085a7 */ /* 0x000ea4000800007f */
[----:B--2---:R-:W-:Y:S05]  /*2a0e0*/  @!P0 BRA `(.L_x_6854) ;  /* 0xfffffffc00f08947 */ /* 0x004fea000383ffff */
[----:B------:R-:W-:Y:S05]  /*2a0f0*/  BRA `(.L_x_6853) ;  /* 0xffffff3c00647947 */ /* 0x000fea000383ffff */
.L_x_6859:
[----:B------:R-:W-:Y:S02]  /*2a100*/  IMAD.MOV.U32 R13, RZ, RZ, R8 ;  /* 0x000000ffff0d7224 */ /* 0x000fe400078e0008 */
[----:B------:R-:W-:Y:S02]  /*2a110*/  IMAD.MOV.U32 R12, RZ, RZ, RZ ;  /* 0x000000ffff0c7224 */ /* 0x000fe400078e00ff */
[----:B------:R-:W-:Y:S02]  /*2a120*/  IMAD.MOV.U32 R11, RZ, RZ, 0x181f ;  /* 0x0000181fff0b7424 */ /* 0x000fe400078e00ff */
[----:B------:R-:W-:-:S07]  /*2a130*/  IMAD.MOV.U32 R15, RZ, RZ, -0x1 ;  /* 0xffffffffff0f7424 */ /* 0x000fce00078e00ff */
[----:B-----5:R-:W-:Y:S05]  /*2a140*/  WARPSYNC.COLLECTIVE R15, `(.L_x_7068) ;  /* 0x000000000f087348 */ /* 0x020fea0003c00000 */
[----:B------:R0:W1:Y:S02]  /*2a150*/  SHFL.IDX P6, R14, R13, R12, R11 ;  /* 0x0000000c0d0e7389 */ /* 0x00006400000c000b */
[----:B01---5:R-:W-:Y:S01]  /*2a160*/  ENDCOLLECTIVE ;  /* 0x000000000000791b */ /* 0x023fe20003800000 */
.L_x_7068:
[----:B------:R-:W-:Y:S02]  /*2a170*/  IMAD.MOV.U32 R13, RZ, RZ, R3 ;  /* 0x000000ffff0d7224 */ /* 0x000fe400078e0003 */
[----:B------:R-:W-:-:S07]  /*2a180*/  IMAD.MOV.U32 R0, RZ, RZ, R14 ;  /* 0x000000ffff007224 */ /* 0x000fce00078e000e */
[----:B------:R-:W-:Y:S05]  /*2a190*/  WARPSYNC.COLLECTIVE R15, `(.L_x_7069) ;  /* 0x000000000f087348 */ /* 0x000fea0003c00000 */
[----:B------:R0:W1:Y:S02]  /*2a1a0*/  SHFL.IDX P6, R14, R13, R12, R11 ;  /* 0x0000000c0d0e7389 */ /* 0x00006400000c000b */
[----:B01----:R-:W-:Y:S01]  /*2a1b0*/  ENDCOLLECTIVE ;  /* 0x000000000000791b */ /* 0x003fe20003800000 */
.L_x_7069:
[----:B------:R-:W-:Y:S05]  /*2a1c0*/  BRA `(.L_x_7070) ;  /* 0xffffff5800e87947 */ /* 0x000fea000383ffff */
.L_x_6862:
[----:B------:R-:W-:Y:S01]  /*2a1d0*/  BSSY B1, `(.L_x_7071) ;  /* 0x0000008000017945 */ /* 0x000fe20003800000 */
[----:B------:R-:W-:Y:S02]  /*2a1e0*/  IMAD.MOV.U32 R13, RZ, RZ, R8 ;  /* 0x000000ffff0d7224 */ /* 0x000fe400078e0008 */
[----:B------:R-:W-:Y:S02]  /*2a1f0*/  IMAD.MOV.U32 R12, RZ, RZ, 0x1 ;  /* 0x00000001ff0c7424 */ /* 0x000fe400078e00ff */
[----:B---3--:R-:W-:Y:S02]  /*2a200*/  IMAD.MOV.U32 R11, RZ, RZ, 0x181f ;  /* 0x0000181fff0b7424 */ /* 0x008fe400078e00ff */
[----:B------:R-:W-:-:S07]  /*2a210*/  IMAD.MOV.U32 R15, RZ, RZ, -0x1 ;  /* 0xffffffffff0f7424 */ /* 0x000fce00078e00ff */
[----:B012--5:R-:W-:Y:S05]  /*2a220*/  WARPSYNC.COLLECTIVE R15, `(.L_x_7072) ;  /* 0x000000000f087348 */ /* 0x027fea0003c00000 */
[----:B--2---:R2:W3:Y:S02]  /*2a230*/  SHFL.IDX P6, R14, R13, R12, R11 ;  /* 0x0000000c0d0e7389 */ /* 0x0044e400000c000b */
[----:B0123-5:R-:W-:Y:S01]  /*2a240*/  ENDCOLLECTIVE ;  /* 0x000000000000791b */ /* 0x02ffe20003800000 */
.L_x_7072:
[----:B------:R-:W-:Y:S05]  /*2a250*/  BSYNC B1 ;  /* 0x0000000000017941 */ /* 0x000fea0003800000 */
.L_x_7071:
        /* <DEDUP_REMOVED lines=8> */
.L_x_7073:
[----:B------:R-:W-:Y:S05]  /*2a2e0*/  BRA `(.L_x_7074) ;  /* 0xffffff5800e87947 */ /* 0x000fea000383ffff */
.L_x_6865:
[----:B------:R-:W-:Y:S01]  /*2a2f0*/  BSSY B1, `(.L_x_7075) ;  /* 0x0000008000017945 */ /* 0x000fe20003800000 */
[----:B------:R-:W-:Y:S02]  /*2a300*/  IMAD.MOV.U32 R13, RZ, RZ, R8 ;  /* 0x000000ffff0d7224 */ /* 0x000fe400078e0008 */
[----:B------:R-:W-:Y:S02]  /*2a310*/  IMAD.MOV.U32 R12, RZ, RZ, 0x2 ;  /* 0x00000002ff0c7424 */ /* 0x000fe400078e00ff */
[----:B------:R-:W-:Y:S02]  /*2a320*/  IMAD.MOV.U32 R11, RZ, RZ, 0x181f ;  /* 0x0000181fff0b7424 */ /* 0x000fe400078e00ff */
[----:B---3--:R-:W-:-:S07]  /*2a330*/  IMAD.MOV.U32 R15, RZ, RZ, -0x1 ;  /* 0xffffffffff0f7424 */ /* 0x008fce00078e00ff */
[----:B012-4-:R-:W-:Y:S05]  /*2a340*/  WARPSYNC.COLLECTIVE R15, `(.L_x_7076) ;  /* 0x000000000f087348 */ /* 0x017fea0003c00000 */
[----:B--2---:R2:W3:Y:S02]  /*2a350*/  SHFL.IDX P6, R14, R13, R12, R11 ;  /* 0x0000000c0d0e7389 */ /* 0x0044e400000c000b */
[----:B01234-:R-:W-:Y:S01]  /*2a360*/  ENDCOLLECTIVE ;  /* 0x000000000000791b */ /* 0x01ffe20003800000 */
.L_x_7076:
[----:B------:R-:W-:Y:S05]  /*2a370*/  BSYNC B1 ;  /* 0x0000000000017941 */ /* 0x000fea0003800000 */
.L_x_7075:
        /* <DEDUP_REMOVED lines=8> */
.L_x_7077:
[----:B------:R-:W-:Y:S05]  /*2a400*/  BRA `(.L_x_7078) ;  /* 0xffffff5800ec7947 */ /* 0x000fea000383ffff */
.L_x_6868:
        /* <DEDUP_REMOVED lines=8> */
.L_x_7080:
[----:B------:R-:W-:Y:S05]  /*2a490*/  BSYNC B1 ;  /* 0x0000000000017941 */ /* 0x000fea0003800000 */
.L_x_7079:
        /* <DEDUP_REMOVED lines=8> */
.L_x_7081:
[----:B------:R-:W-:Y:S05]  /*2a520*/  BRA `(.L_x_7082) ;  /* 0xffffff5800f07947 */ /* 0x000fea000383ffff */
.L_x_6870:
[----:B------:R-:W-:Y:S02]  /*2a530*/  IMAD.MOV.U32 R13, RZ, RZ, R4 ;  /* 0x000000ffff0d7224 */ /* 0x000fe400078e0004 */
[----:B------:R-:W-:Y:S02]  /*2a540*/  IMAD.MOV.U32 R12, RZ, RZ, RZ ;  /* 0x000000ffff0c7224 */ /* 0x000fe400078e00ff */
[----:B------:R-:W-:Y:S02]  /*2a550*/  IMAD.MOV.U32 R11, RZ, RZ, 0x1c1f ;  /* 0x00001c1fff0b7424 */ /* 0x000fe400078e00ff */
[----:B------:R-:W-:-:S07]  /*2a560*/  IMAD.MOV.U32 R15, RZ, RZ, -0x1 ;  /* 0xffffffffff0f7424 */ /* 0x000fce00078e00ff */
[----:B------:R-:W-:Y:S05]  /*2a570*/  WARPSYNC.COLLECTIVE R15, `(.L_x_7083) ;  /* 0x000000000f087348 */ /* 0x000fea0003c00000 */
[----:B------:R0:W1:Y:S02]  /*2a580*/  SHFL.IDX P6, R14, R13, R12, R11 ;  /* 0x0000000c0d0e7389 */ /* 0x00006400000c000b */
[----:B01----:R-:W-:Y:S01]  /*2a590*/  ENDCOLLECTIVE ;  /* 0x000000000000791b */ /* 0x003fe20003800000 */
.L_x_7083:
[----:B------:R-:W-:Y:S02]  /*2a5a0*/  IMAD.MOV.U32 R13, RZ, RZ, R0 ;  /* 0x000000ffff0d7224 */ /* 0x000fe400078e0000 */
[----:B------:R-:W-:-:S07]  /*2a5b0*/  IMAD.MOV.U32 R3, RZ, RZ, R14 ;  /* 0x000000ffff037224 */ /* 0x000fce00078e000e */
[----:B------:R-:W-:Y:S05]  /*2a5c0*/  WARPSYNC.COLLECTIVE R15, `(.L_x_7084) ;  /* 0x000000000f087348 */ /* 0x000fea0003c00000 */
[----:B------:R0:W1:Y:S02]  /*2a5d0*/  SHFL.IDX P6, R14, R13, R12, R11 ;  /* 0x0000000c0d0e7389 */ /* 0x00006400000c000b */
[----:B01----:R-:W-:Y:S01]  /*2a5e0*/  ENDCOLLECTIVE ;  /* 0x000000000000791b */ /* 0x003fe20003800000 */
.L_x_7084:
[----:B------:R-:W-:Y:S05]  /*2a5f0*/  BRA `(.L_x_7085) ;  /* 0xffffff6000307947 */ /* 0x000fea000383ffff */
.L_x_6873:
[----:B------:R-:W-:Y:S01]  /*2a600*/  BSSY B1, `(.L_x_7086) ;  /* 0x0000008000017945 */ /* 0x000fe20003800000 */
[----:B--2---:R-:W-:Y:S02]  /*2a610*/  IMAD.MOV.U32 R13, RZ, RZ, R4 ;  /* 0x000000ffff0d7224 */ /* 0x004fe400078e0004 */
[----:B------:R-:W-:Y:S02]  /*2a620*/  IMAD.MOV.U32 R12, RZ, RZ, 0x1 ;  /* 0x00000001ff0c7424 */ /* 0x000fe400078e00ff */
[----:B------:R-:W-:Y:S02]  /*2a630*/  IMAD.MOV.U32 R11, RZ, RZ, 0x1c1f ;  /* 0x00001c1fff0b7424 */ /* 0x000fe400078e00ff */
[----:B------:R-:W-:-:S07]  /*2a640*/  IMAD.MOV.U32 R15, RZ, RZ, -0x1 ;  /* 0xffffffffff0f7424 */ /* 0x000fce00078e00ff */
[----:B01----:R-:W-:Y:S05]  /*2a650*/  WARPSYNC.COLLECTIVE R15, `(.L_x_7087) ;  /* 0x000000000f087348 */ /* 0x003fea0003c00000 */
[----:B------:R2:W3:Y:S02]  /*2a660*/  SHFL.IDX P6, R14, R13, R12, R11 ;  /* 0x0000000c0d0e7389 */ /* 0x0004e400000c000b */
[----:B0123--:R-:W-:Y:S01]  /*2a670*/  ENDCOLLECTIVE ;  /* 0x000000000000791b */ /* 0x00ffe20003800000 */
.L_x_7087:
[----:B------:R-:W-:Y:S05]  /*2a680*/  BSYNC B1 ;  /* 0x0000000000017941 */ /* 0x000fea0003800000 */
.L_x_7086:
[----:B------:R-:W-:Y:S01]  /*2a690*/  IMAD.MOV.U32 R13, RZ, RZ, R0 ;  /* 0x000000ffff0d7224 */ /* 0x000fe200078e0000 */
[----:B------:R-:W-:Y:S01]  /*2a6a0*/  MOV R3, R14 ;  /* 0x0000000e00037202 */ /* 0x000fe20000000f00 */
[----:B------:R-:W-:Y:S02]  /*2a6b0*/  IMAD.MOV.U32 R12, RZ, RZ, 0x1 ;  /* 0x00000001ff0c7424 */ /* 0x000fe400078e00ff */
[----:B------:R-:W-:Y:S02]  /*2a6c0*/  IMAD.MOV.U32 R11, RZ, RZ, 0x1c1f ;  /* 0x00001c1fff0b7424 */ /* 0x000fe400078e00ff */
[----:B------:R-:W-:-:S07]  /*2a6d0*/  IMAD.MOV.U32 R15, RZ, RZ, -0x1 ;  /* 0xffffffffff0f7424 */ /* 0x000fce00078e00ff */
[----:B------:R-:W-:Y:S05]  /*2a6e0*/  WARPSYNC.COLLECTIVE R15, `(.L_x_7088) ;  /* 0x000000000f087348 */ /* 0x000fea0003c00000 */
[----:B------:R0:W1:Y:S02]  /*2a6f0*/  SHFL.IDX P6, R14, R13, R12, R11 ;  /* 0x0000000c0d0e7389 */ /* 0x00006400000c000b */
[----:B01----:R-:W-:Y:S01]  /*2a700*/  ENDCOLLECTIVE ;  /* 0x000000000000791b */ /* 0x003fe20003800000 */
.L_x_7088:
[----:B------:R-:W-:Y:S05]  /*2a710*/  BRA `(.L_x_7089) ;  /* 0xffffff6400107947 */ /* 0x000fea000383ffff */
.L_x_6877:
[----:B------:R-:W-:Y:S02]  /*2a720*/  IMAD.MOV.U32 R13, RZ, RZ, R4 ;  /* 0x000000ffff0d7224 */ /* 0x000fe400078e0004 */
[----:B------:R-:W-:Y:S02]  /*2a730*/  IMAD.MOV.U32 R12, RZ, RZ, RZ ;  /* 0x000000ffff0c7224 */ /* 0x000fe400078e00ff */
[----:B------:R-:W-:Y:S02]  /*2a740*/  IMAD.MOV.U32 R11, RZ, RZ, 0x181f ;  /* 0x0000181fff0b7424 */ /* 0x000fe400078e00ff */
[----:B------:R-:W-:-:S07]  /*2a750*/  IMAD.MOV.U32 R15, RZ, RZ, -0x1 ;  /* 0xffffffffff0f7424 */ /* 0x000fce00078e00ff */
[----:B-1----:R-:W-:Y:S05]  /*2a760*/  WARPSYNC.COLLECTIVE R15, `(.L_x_7090) ;  /* 0x000000000f087348 */ /* 0x002fea0003c00000 */
[----:B------:R0:W2:Y:S02]  /*2a770*/  SHFL.IDX P6, R14, R13, R12, R11 ;  /* 0x0000000c0d0e7389 */ /* 0x0000a400000c000b */
[----:B012---:R-:W-:Y:S01]  /*2a780*/  ENDCOLLECTIVE ;  /* 0x000000000000791b */ /* 0x007fe20003800000 */
.L_x_7090:
[----:B------:R-:W-:Y:S02]  /*2a790*/  IMAD.MOV.U32 R13, RZ, RZ, R3 ;  /* 0x000000ffff0d7224 */ /* 0x000fe400078e0003 */
[----:B------:R-:W-:-:S07]  /*2a7a0*/  IMAD.MOV.U32 R0, RZ, RZ, R14 ;  /* 0x000000ffff007224 */ /* 0x000fce00078e000e */
[----:B------:R-:W-:Y:S05]  /*2a7b0*/  WARPSYNC.COLLECTIVE R15, `(.L_x_7091) ;  /* 0x000000000f087348 */ /* 0x000fea0003c00000 */
[----:B------:R0:W1:Y:S02]  /*2a7c0*/  SHFL.IDX P6, R14, R13, R12, R11 ;  /* 0x0000000c0d0e7389 */ /* 0x00006400000c000b */
[----:B01----:R-:W-:Y:S01]  /*2a7d0*/  ENDCOLLECTIVE ;  /* 0x000000000000791b */ /* 0x003fe20003800000 */
.L_x_7091:
[----:B------:R-:W-:Y:S05]  /*2a7e0*/  BRA `(.L_x_7092) ;  /* 0xffffff7000407947 */ /* 0x000fea000383ffff */
.L_x_6880:
[----:B------:R-:W-:Y:S01]  /*2a7f0*/  BSSY B1, `(.L_x_7093) ;  /* 0x0000008000017945 */ /* 0x000fe20003800000 */
[----:B------:R-:W-:Y:S02]  /*2a800*/  IMAD.MOV.U32 R13, RZ, RZ, R4 ;  /* 0x000000ffff0d7224 */ /* 0x000fe400078e0004 */
[----:B------:R-:W-:Y:S02]  /*2a810*/  IMAD.MOV.U32 R12, RZ, RZ, 0x1 ;  /* 0x00000001ff0c7424 */ /* 0x000fe400078e00ff */
[----:B------:R-:W-:Y:S02]  /*2a820*/  IMAD.MOV.U32 R11, RZ, RZ, 0x181f ;  /* 0x0000181fff0b7424 */ /* 0x000fe400078e00ff */
[----:B----4-:R-:W-:-:S07]  /*2a830*/  IMAD.MOV.U32 R15, RZ, RZ, -0x1 ;  /* 0xffffffffff0f7424 */ /* 0x010fce00078e00ff */
[----:B0123--:R-:W-:Y:S05]  /*2a840*/  WARPSYNC.COLLECTIVE R15, `(.L_x_7094) ;  /* 0x000000000f087348 */ /* 0x00ffea0003c00000 */
[----:B---3--:R3:W4:Y:S02]  /*2a850*/  SHFL.IDX P6, R14, R13, R12, R11 ;  /* 0x0000000c0d0e7389 */ /* 0x00872400000c000b */
[----:B01234-:R-:W-:Y:S01]  /*2a860*/  ENDCOLLECTIVE ;  /* 0x000000000000791b */ /* 0x01ffe20003800000 */
.L_x_7094:
[----:B------:R-:W-:Y:S05]  /*2a870*/  BSYNC B1 ;  /* 0x0000000000017941 */ /* 0x000fea0003800000 */
.L_x_7093:
        /* <DEDUP_REMOVED lines=8> */
.L_x_7095:
[----:B------:R-:W-:Y:S05]  /*2a900*/  BRA `(.L_x_7096) ;  /* 0xffffff7000447947 */ /* 0x000fea000383ffff */
.L_x_6883:
        /* <DEDUP_REMOVED lines=8> */
.L_x_7098:
[----:B------:R-:W-:Y:S05]  /*2a990*/  BSYNC B1 ;  /* 0x0000000000017941 */ /* 0x000fea0003800000 */
.L_x_7097:
        /* <DEDUP_REMOVED lines=8> */
.L_x_7099:
[----:B------:R-:W-:Y:S05]  /*2aa20*/  BRA `(.L_x_7100) ;  /* 0xffffff7000487947 */ /* 0x000fea000383ffff */
.L_x_6886:
[----:B------:R-:W-:Y:S01]  /*2aa30*/  BSSY B1, `(.L_x_7101) ;  /* 0x0000008000017945 */ /* 0x000fe20003800000 */
[----:B------:R-:W-:Y:S02]  /*2aa40*/  IMAD.MOV.U32 R13, RZ, RZ, R4 ;  /* 0x000000ffff0d7224 */ /* 0x000fe400078e0004 */
[----:B------:R-:W-:Y:S02]  /*2aa50*/  IMAD.MOV.U32 R12, RZ, RZ, 0x3 ;  /* 0x00000003ff0c7424 */ /* 0x000fe400078e00ff */
[----:B------:R-:W-:Y:S02]  /*2aa60*/  IMAD.MOV.U32 R11, RZ, RZ, 0x181f ;  /* 0x0000181fff0b7424 */ /* 0x000fe400078e00ff */
[----:B0-----:R-:W-:-:S07]  /*2aa70*/  IMAD.MOV.U32 R15, RZ, RZ, -0x1 ;  /* 0xffffffffff0f7424 */ /* 0x001fce00078e00ff */
[----:B-1234-:R-:W-:Y:S05]  /*2aa80*/  WARPSYNC.COLLECTIVE R15, `(.L_x_7102) ;  /* 0x000000000f087348 */ /* 0x01efea0003c00000 */
[----:B----4-:R0:W4:Y:S02]  /*2aa90*/  SHFL.IDX P6, R14, R13, R12, R11 ;  /* 0x0000000c0d0e7389 */ /* 0x01012400000c000b */
[----:B01234-:R-:W-:Y:S01]  /*2aaa0*/  ENDCOLLECTIVE ;  /* 0x000000000000791b */ /* 0x01ffe20003800000 */
.L_x_7102:
[----:B------:R-:W-:Y:S05]  /*2aab0*/  BSYNC B1 ;  /* 0x0000000000017941 */ /* 0x000fea0003800000 */
.L_x_7101:
        /* <DEDUP_REMOVED lines=8> */
.L_x_7103:
[----:B------:R-:W-:Y:S05]  /*2ab40*/  BRA `(.L_x_7104) ;  /* 0xffffff70004c7947 */ /* 0x000fea000383ffff */
.L_x_6903:
        /* <DEDUP_REMOVED lines=11> */
.L_x_7106:
[----:B------:R-:W-:Y:S05]  /*2ac00*/  BSYNC B1 ;  /* 0x0000000000017941 */ /* 0x000fea0003800000 */
.L_x_7105:
[----:B------:R-:W-:Y:S05]  /*2ac10*/  BRA `(.L_x_7107) ;  /* 0xffffff8800bc7947 */ /* 0x000fea000383ffff */
.L_x_6905:
[----:B------:R-:W-:Y:S01]  /*2ac20*/  BSSY B1, `(.L_x_7108) ;  /* 0x0000006000017945 */ /* 0x000fe20003800000 */
[----:B------:R-:W-:-:S07]  /*2ac30*/  IMAD.MOV.U32 R15, RZ, RZ, -0x1 ;  /* 0xffffffffff0f7424 */ /* 0x000fce00078e00ff */
[----:B0-----:R-:W-:Y:S05]  /*2ac40*/  WARPSYNC.COLLECTIVE R15, `(.L_x_7109) ;  /* 0x000000000f0c7348 */ /* 0x001fea0003c00000 */
[----:B------:R-:W-:Y:S02]  /*2ac50*/  ELECT P6, UR62, PT ;  /* 0x00000000003e782f */ /* 0x000fe400038c0000 */
[----:B------:R-:W-:Y:S01]  /*2ac60*/  MOV R14, UR62 ;  /* 0x0000003e000e7c02 */ /* 0x000fe20008000f00 */
[----:B0-----:R-:W-:Y:S10]  /*2ac70*/  ENDCOLLECTIVE ;  /* 0x000000000000791b */ /* 0x001ff40003800000 */
.L_x_7109:
[----:B------:R-:W-:Y:S05]  /*2ac80*/  BSYNC B1 ;  /* 0x0000000000017941 */ /* 0x000fea0003800000 */
.L_x_7108:
[----:B------:R-:W-:Y:S01]  /*2ac90*/  PLOP3.LUT P1, PT, P6, PT, PT, 0x80, 0x0 ;  /* 0x000000000000781c */ /* 0x000fe2000372f070 */
[----:B------:R-:W-:-:S12]  /*2aca0*/  BRA `(.L_x_6904) ;  /* 0xffffff8800b07947 */ /* 0x000fd8000383ffff */
.L_x_6907:
[----:B0-----:R0:W1:Y:S02]  /*2acb0*/  SYNCS.PHASECHK.TRANS64.TRYWAIT P0, [R18+URZ+0x34820], R2 ;  /* 0x03482002120075a7 */ /* 0x001064000800017f */
[----:B-1----:R-:W-:Y:S05]  /*2acc0*/  @!P0 NANOSLEEP.SYNCS 0x989680 ;  /* 0x009896800000895d */ /* 0x002fea0003900000 */
[----:B------:R-:W1:Y:S02]  /*2acd0*/  @!P0 SYNCS.PHASECHK.TRANS64 P0, [R18+URZ+0x34820], R2 ;  /* 0x03482002120085a7 */ /* 0x000e64000800007f */
[----:B-1----:R-:W-:Y:S05]  /*2ace0*/  @!P0 BRA `(.L_x_6907) ;  /* 0xfffffffc00f08947 */ /* 0x002fea000383ffff */
[----:B------:R-:W-:Y:S05]  /*2acf0*/  BRA `(.L_x_7110) ;  /* 0xffffff8800c07947 */ /* 0x000fea000383ffff */
.L_x_6911:
[----:B-1----:R1:W2:Y:S02]  /*2ad00*/  SYNCS.PHASECHK.TRANS64.TRYWAIT P0, [R5+URZ+0x348a0], R8 ;  /* 0x0348a008050075a7 */ /* 0x0022a4000800017f */
[----:B--2---:R-:W-:Y:S05]  /*2ad10*/  @!P0 NANOSLEEP.SYNCS 0x989680 ;  /* 0x009896800000895d */ /* 0x004fea0003900000 */
[----:B------:R-:W2:Y:S02]  /*2ad20*/  @!P0 SYNCS.PHASECHK.TRANS64 P0, [R5+URZ+0x348a0], R8 ;  /* 0x0348a008050085a7 */ /* 0x000ea4000800007f */
[----:B--2---:R-:W-:Y:S05]  /*2ad30*/  @!P0 BRA `(.L_x_6911) ;  /* 0xfffffffc00f08947 */ /* 0x004fea000383ffff */
[----:B------:R-:W-:Y:S05]  /*2ad40*/  BRA `(.L_x_7111) ;  /* 0xffffff8800e07947 */ /* 0x000fea000383ffff */
.L_x_6917:
[----:B0-----:R0:W2:Y:S02]  /*2ad50*/  SYNCS.PHASECHK.TRANS64.TRYWAIT P0, [R5+URZ+0x348c0], R8 ;  /* 0x0348c008050075a7 */ /* 0x0010a4000800017f */
[----:B--2---:R-:W-:Y:S05]  /*2ad60*/  @!P0 NANOSLEEP.SYNCS 0x989680 ;  /* 0x009896800000895d */ /* 0x004fea0003900000 */
[----:B------:R-:W2:Y:S02]  /*2ad70*/  @!P0 SYNCS.PHASECHK.TRANS64 P0, [R5+URZ+0x348c0], R8 ;  /* 0x0348c008050085a7 */ /* 0x000ea4000800007f */
[----:B--2---:R-:W-:Y:S05]  /*2ad80*/  @!P0 BRA `(.L_x_6917) ;  /* 0xfffffffc00f08947 */ /* 0x004fea000383ffff */
[----:B------:R-:W-:Y:S05]  /*2ad90*/  BRA `(.L_x_7112) ;  /* 0xffffff8c009c7947 */ /* 0x000fea000383ffff */
.L_x_6925:
[----:B0-----:R0:W1:Y:S02]  /*2ada0*/  SYNCS.PHASECHK.TRANS64.TRYWAIT P0, [R6+URZ+0x348a0], R5 ;  /* 0x0348a005060075a7 */ /* 0x001064000800017f */
[----:B-1----:R-:W-:Y:S05]  /*2adb0*/  @!P0 NANOSLEEP.SYNCS 0x989680 ;  /* 0x009896800000895d */ /* 0x002fea0003900000 */
[----:B------:R-:W1:Y:S02]  /*2adc0*/  @!P0 SYNCS.PHASECHK.TRANS64 P0, [R6+URZ+0x348a0], R5 ;  /* 0x0348a005060085a7 */ /* 0x000e64000800007f */
[----:B-1----:R-:W-:Y:S05]  /*2add0*/  @!P0 BRA `(.L_x_6925) ;  /* 0xfffffffc00f08947 */ /* 0x002fea000383ffff */
[----:B------:R-:W-:Y:S05]  /*2ade0*/  BRA `(.L_x_7113) ;  /* 0xffffff90009c7947 */ /* 0x000fea000383ffff */
.L_x_6931:
[----:B-1----:R1:W2:Y:S02]  /*2adf0*/  SYNCS.PHASECHK.TRANS64.TRYWAIT P0, [R6+URZ+0x348c0], R5 ;  /* 0x0348c005060075a7 */ /* 0x0022a4000800017f */
[----:B--2---:R-:W-:Y:S05]  /*2ae00*/  @!P0 NANOSLEEP.SYNCS 0x989680 ;  /* 0x009896800000895d */ /* 0x004fea0003900000 */
[----:B------:R-:W2:Y:S02]  /*2ae10*/  @!P0 SYNCS.PHASECHK.TRANS64 P0, [R6+URZ+0x348c0], R5 ;  /* 0x0348c005060085a7 */ /* 0x000ea4000800007f */
[----:B--2---:R-:W-:Y:S05]  /*2ae20*/  @!P0 BRA `(.L_x_6931) ;  /* 0xfffffffc00f08947 */ /* 0x004fea000383ffff */
[----:B------:R-:W-:Y:S05]  /*2ae30*/  BRA `(.L_x_7114) ;  /* 0xffffff9400607947 */ /* 0x000fea000383ffff */
.L_x_6947:
        /* <DEDUP_REMOVED lines=11> */
.L_x_7116:
[----:B------:R-:W-:Y:S05]  /*2aef0*/  BSYNC B0 ;  /* 0x0000000000007941 */ /* 0x000fea0003800000 */
.L_x_7115:
[----:B------:R-:W-:Y:S05]  /*2af00*/  BRA `(.L_x_7117) ;  /* 0xffffffa0006c7947 */ /* 0x000fea000383ffff */
.L_x_6949:
[----:B------:R-:W-:Y:S01]  /*2af10*/  BSSY B0, `(.L_x_7118) ;  /* 0x0000006000007945 */ /* 0x000fe20003800000 */
[----:B------:R-:W-:-:S07]  /*2af20*/  IMAD.MOV.U32 R15, RZ, RZ, -0x1 ;  /* 0xffffffffff0f7424 */ /* 0x000fce00078e00ff */
[----:B0-----:R-:W-:Y:S05]  /*2af30*/  WARPSYNC.COLLECTIVE R15, `(.L_x_7119) ;  /* 0x000000000f0c7348 */ /* 0x001fea0003c00000 */
[----:B------:R-:W-:Y:S02]  /*2af40*/  ELECT P6, UR62, PT ;  /* 0x00000000003e782f */ /* 0x000fe400038c0000 */
[----:B------:R-:W-:Y:S01]  /*2af50*/  MOV R14, UR62 ;  /* 0x0000003e000e7c02 */ /* 0x000fe20008000f00 */
[----:B0-----:R-:W-:Y:S10]  /*2af60*/  ENDCOLLECTIVE ;  /* 0x000000000000791b */ /* 0x001ff40003800000 */
.L_x_7119:
[----:B------:R-:W-:Y:S05]  /*2af70*/  BSYNC B0 ;  /* 0x0000000000007941 */ /* 0x000fea0003800000 */
.L_x_7118:
[----:B------:R-:W-:Y:S05]  /*2af80*/  BRA `(.L_x_7120) ;  /* 0xffffffa000787947 */ /* 0x000fea000383ffff */
.L_x_6951:
[----:B0-----:R0:W1:Y:S02]  /*2af90*/  SYNCS.PHASECHK.TRANS64.TRYWAIT P0, [R0+URZ+0x34840], R2 ;  /* 0x03484002000075a7 */ /* 0x001064000800017f */
[----:B-1----:R-:W-:Y:S05]  /*2afa0*/  @!P0 NANOSLEEP.SYNCS 0x989680 ;  /* 0x009896800000895d */ /* 0x002fea0003900000 */
[----:B------:R-:W1:Y:S02]  /*2afb0*/  @!P0 SYNCS.PHASECHK.TRANS64 P0, [R0+URZ+0x34840], R2 ;  /* 0x03484002000085a7 */ /* 0x000e64000800007f */
[----:B-1----:R-:W-:Y:S05]  /*2afc0*/  @!P0 BRA `(.L_x_6951) ;  /* 0xfffffffc00f08947 */ /* 0x002fea000383ffff */
[----:B------:R-:W-:Y:S05]  /*2afd0*/  BRA `(.L_x_7121) ;  /* 0xffffffa000dc7947 */ /* 0x000fea000383ffff */
.L_x_6955:
[----:B------:R-:W2:Y:S01]  /*2afe0*/  LDL.LU R11, [R1+0x54] ;  /* 0x00005400010b7983 */ /* 0x000ea20000300800 */
[----:B------:R-:W-:Y:S02]  /*2aff0*/  IMAD.MOV.U32 R13, RZ, RZ, R3 ;  /* 0x000000ffff0d7224 */ /* 0x000fe400078e0003 */
[----:B------:R-:W-:Y:S01]  /*2b000*/  IMAD.MOV.U32 R12, RZ, RZ, RZ ;  /* 0x000000ffff0c7224 */ /* 0x000fe200078e00ff */
[----:B------:R-:W1:Y:S01]  /*2b010*/  S2R R7, SR_TID.X ;  /* 0x0000000000077919 */ /* 0x000e620000002100 */
[----:B------:R-:W-:Y:S01]  /*2b020*/  IMAD.MOV.U32 R15, RZ, RZ, -0x1 ;  /* 0xffffffffff0f7424 */ /* 0x000fe200078e00ff */
[----:B-1----:R-:W-:-:S04]  /*2b030*/  LOP3.LUT R7, R7, 0x7f, RZ, 0xc0, !PT ;  /* 0x0000007f07077812 */ /* 0x002fc800078ec0ff */
[----:B------:R-:W-:-:S05]  /*2b040*/  SHF.R.U32.HI R0, RZ, 0x3, R7 ;  /* 0x00000003ff007819 */ /* 0x000fca0000011607 */
[----:B------:R-:W-:-:S04]  /*2b050*/  IMAD.IADD R0, R0, 0x1, R5 ;  /* 0x0000000100007824 */ /* 0x000fc800078e0205 */
[----:B------:R-:W-:Y:S02]  /*2b060*/  VIADD R5, R0, 0x10 ;  /* 0x0000001000057836 */ /* 0x000fe40000000000 */
[----:B--2---:R-:W-:Y:S02]  /*2b070*/  IMAD R2, R11, R8, RZ ;  /* 0x000000080b027224 */ /* 0x004fe400078e02ff */
[----:B------:R-:W-:-:S03]  /*2b080*/  IMAD.MOV.U32 R11, RZ, RZ, 0x181f ;  /* 0x0000181fff0b7424 */ /* 0x000fc600078e00ff */
[----:B------:R-:W-:-:S13]  /*2b090*/  ISETP.GE.AND P2, PT, R0, R2, PT ;  /* 0x000000020000720c */ /* 0x000fda0003f46270 */
[----:B0----5:R-:W-:Y:S05]  /*2b0a0*/  WARPSYNC.COLLECTIVE R15, `(.L_x_7122) ;  /* 0x000000000f087348 */ /* 0x021fea0003c00000 */
[----:B------:R1:W2:Y:S02]  /*2b0b0*/  SHFL.IDX P6, R14, R13, R12, R11 ;  /* 0x0000000c0d0e7389 */ /* 0x0002a400000c000b */
[----:B012--5:R-:W-:Y:S01]  /*2b0c0*/  ENDCOLLECTIVE ;  /* 0x000000000000791b */ /* 0x027fe20003800000 */
.L_x_7122:
[----:B------:R-:W-:Y:S02]  /*2b0d0*/  IMAD.MOV.U32 R13, RZ, RZ, R4 ;  /* 0x000000ffff0d7224 */ /* 0x000fe400078e0004 */
[----:B------:R-:W-:-:S07]  /*2b0e0*/  IMAD.MOV.U32 R6, RZ, RZ, R14 ;  /* 0x000000ffff067224 */ /* 0x000fce00078e000e */
[----:B------:R-:W-:Y:S05]  /*2b0f0*/  WARPSYNC.COLLECTIVE R15, `(.L_x_7123) ;  /* 0x000000000f087348 */ /* 0x000fea0003c00000 */
[----:B------:R0:W1:Y:S02]  /*2b100*/  SHFL.IDX P6, R14, R13, R12, R11 ;  /* 0x0000000c0d0e7389 */ /* 0x00006400000c000b */
[----:B01----:R-:W-:Y:S01]  /*2b110*/  ENDCOLLECTIVE ;  /* 0x000000000000791b */ /* 0x003fe20003800000 */
.L_x_7123:
        /* <DEDUP_REMOVED lines=18> */
.L_x_7124:
[----:B------:R-:W-:Y:S02]  /*2b240*/  IMAD.MOV.U32 R13, RZ, RZ, R4 ;  /* 0x000000ffff0d7224 */ /* 0x000fe400078e0004 */
[----:B------:R-:W-:-:S07]  /*2b250*/  IMAD.MOV.U32 R6, RZ, RZ, R14 ;  /* 0x000000ffff067224 */ /* 0x000fce00078e000e */
[----:B------:R-:W-:Y:S05]  /*2b260*/  WARPSYNC.COLLECTIVE R15, `(.L_x_7125) ;  /* 0x000000000f087348 */ /* 0x000fea0003c00000 */
[----:B------:R0:W1:Y:S02]  /*2b270*/  SHFL.IDX P6, R14, R13, R12, R11 ;  /* 0x0000000c0d0e7389 */ /* 0x00006400000c000b */
[----:B01----:R-:W-:Y:S01]  /*2b280*/  ENDCOLLECTIVE ;  /* 0x000000000000791b */ /* 0x003fe20003800000 */
.L_x_7125:
[----:B------:R-:W-:Y:S01]  /*2b290*/  ULDC.64 UR4, c[0x0][0x208] ;  /* 0x0000820000047ab9 */ /* 0x000fe20000000a00 */
[----:B------:R-:W-:Y:S01]  /*2b2a0*/  MOV R13, R3 ;  /* 0x00000003000d7202 */ /* 0x000fe20000000f00 */
        /* <DEDUP_REMOVED lines=16> */
.L_x_7126:
[----:B------:R-:W-:Y:S02]  /*2b3b0*/  IMAD.MOV.U32 R13, RZ, RZ, R4 ;  /* 0x000000ffff0d7224 */ /* 0x000fe400078e0004 */
[----:B------:R-:W-:-:S07]  /*2b3c0*/  IMAD.MOV.U32 R6, RZ, RZ, R14 ;  /* 0x000000ffff067224 */ /* 0x000fce00078e000e */
[----:B------:R-:W-:Y:S05]  /*2b3d0*/  WARPSYNC.COLLECTIVE R15, `(.L_x_7127) ;  /* 0x000000000f087348 */ /* 0x000fea0003c00000 */
[----:B------:R0:W1:Y:S02]  /*2b3e0*/  SHFL.IDX P6, R14, R13, R12, R11 ;  /* 0x0000000c0d0e7389 */ /* 0x00006400000c000b */
[----:B01----:R-:W-:Y:S01]  /*2b3f0*/  ENDCOLLECTIVE ;  /* 0x000000000000791b */ /* 0x003fe20003800000 */
.L_x_7127:
        /* <DEDUP_REMOVED lines=18> */
.L_x_7128:
[----:B------:R-:W-:Y:S02]  /*2b520*/  IMAD.MOV.U32 R13, RZ, RZ, R4 ;  /* 0x000000ffff0d7224 */ /* 0x000fe400078e0004 */
[----:B------:R-:W-:-:S07]  /*2b530*/  IMAD.MOV.U32 R6, RZ, RZ, R14 ;  /* 0x000000ffff067224 */ /* 0x000fce00078e000e */
[----:B------:R-:W-:Y:S05]  /*2b540*/  WARPSYNC.COLLECTIVE R15, `(.L_x_7129) ;  /* 0x000000000f087348 */ /* 0x000fea0003c00000 */
[----:B------:R0:W1:Y:S02]  /*2b550*/  SHFL.IDX P6, R14, R13, R12, R11 ;  /* 0x0000000c0d0e7389 */ /* 0x00006400000c000b */
[----:B01----:R-:W-:Y:S01]  /*2b560*/  ENDCOLLECTIVE ;  /* 0x000000000000791b */ /* 0x003fe20003800000 */
.L_x_7129:
        /* <DEDUP_REMOVED lines=18> */
.L_x_7130:
[----:B------:R-:W-:Y:S02]  /*2b690*/  IMAD.MOV.U32 R13, RZ, RZ, R4 ;  /* 0x000000ffff0d7224 */ /* 0x000fe400078e0004 */
[----:B------:R-:W-:-:S07]  /*2b6a0*/  IMAD.MOV.U32 R6, RZ, RZ, R14 ;  /* 0x000000ffff067224 */ /* 0x000fce00078e000e */
[----:B------:R-:W-:Y:S05]  /*2b6b0*/  WARPSYNC.COLLECTIVE R15, `(.L_x_7131) ;  /* 0x000000000f087348 */ /* 0x000fea0003c00000 */
[----:B------:R0:W1:Y:S02]  /*2b6c0*/  SHFL.IDX P6, R14, R13, R12, R11 ;  /* 0x0000000c0d0e7389 */ /* 0x00006400000c000b */
[----:B01----:R-:W-:Y:S01]  /*2b6d0*/  ENDCOLLECTIVE ;  /* 0x000000000000791b */ /* 0x003fe20003800000 */
.L_x_7131:
        /* <DEDUP_REMOVED lines=18> */
.L_x_7132:
[----:B------:R-:W-:Y:S02]  /*2b800*/  IMAD.MOV.U32 R13, RZ, RZ, R4 ;  /* 0x000000ffff0d7224 */ /* 0x000fe400078e0004 */
[----:B------:R-:W-:-:S07]  /*2b810*/  IMAD.MOV.U32 R6, RZ, RZ, R14 ;  /* 0x000000ffff067224 */ /* 0x000fce00078e000e */
[----:B------:R-:W-:Y:S05]  /*2b820*/  WARPSYNC.COLLECTIVE R15, `(.L_x_7133) ;  /* 0x000000000f087348 */ /* 0x000fea0003c00000 */
[----:B------:R0:W1:Y:S02]  /*2b830*/  SHFL.IDX P6, R14, R13, R12, R11 ;  /* 0x0000000c0d0e7389 */ /* 0x00006400000c000b */
[----:B01----:R-:W-:Y:S01]  /*2b840*/  ENDCOLLECTIVE ;  /* 0x000000000000791b */ /* 0x003fe20003800000 */
.L_x_7133:
        /* <DEDUP_REMOVED lines=18> */
.L_x_7134:
[----:B------:R-:W-:Y:S02]  /*2b970*/  IMAD.MOV.U32 R13, RZ, RZ, R4 ;  /* 0x000000ffff0d7224 */ /* 0x000fe400078e0004 */
[----:B------:R-:W-:-:S07]  /*2b980*/  IMAD.MOV.U32 R6, RZ, RZ, R14 ;  /* 0x000000ffff067224 */ /* 0x000fce00078e000e */
[----:B------:R-:W-:Y:S05]  /*2b990*/  WARPSYNC.COLLECTIVE R15, `(.L_x_7135) ;  /* 0x000000000f087348 */ /* 0x000fea0003c00000 */
[----:B------:R0:W1:Y:S02]  /*2b9a0*/  SHFL.IDX P6, R14, R13, R12, R11 ;  /* 0x0000000c0d0e7389 */ /* 0x00006400000c000b */
[----:B01----:R-:W-:Y:S01]  /*2b9b0*/  ENDCOLLECTIVE ;  /* 0x000000000000791b */ /* 0x003fe20003800000 */
.L_x_7135:
        /* <DEDUP_REMOVED lines=16> */
.L_x_7136:
[----:B------:R-:W-:Y:S02]  /*2bac0*/  IMAD.MOV.U32 R13, RZ, RZ, R4 ;  /* 0x000000ffff0d7224 */ /* 0x000fe400078e0004 */
[----:B------:R-:W-:-:S07]  /*2bad0*/  IMAD.MOV.U32 R5, RZ, RZ, R14 ;  /* 0x000000ffff057224 */ /* 0x000fce00078e000e */
[----:B------:R-:W-:Y:S05]  /*2bae0*/  WARPSYNC.COLLECTIVE R15, `(.L_x_7137) ;  /* 0x000000000f087348 */ /* 0x000fea0003c00000 */
[----:B------:R0:W1:Y:S02]  /*2baf0*/  SHFL.IDX P6, R14, R13, R12, R11 ;  /* 0x0000000c0d0e7389 */ /* 0x00006400000c000b */
[----:B01----:R-:W-:Y:S01]  /*2bb00*/  ENDCOLLECTIVE ;  /* 0x000000000000791b */ /* 0x003fe20003800000 */
.L_x_7137:
[----:B------:R-:W-:Y:S01]  /*2bb10*/  IMAD.MOV.U32 R3, RZ, RZ, R14 ;  /* 0x000000ffff037224 */ /* 0x000fe200078e000e */
[----:B------:R-:W-:Y:S06]  /*2bb20*/  BRA `(.L_x_7138) ;  /* 0xffffffa400707947 */ /* 0x000fec000383ffff */
.L_x_6960:
[----:B----4-:R4:W0:Y:S02]  /*2bb30*/  SYNCS.PHASECHK.TRANS64.TRYWAIT P0, [R18+URZ+0x34820], R0 ;  /* 0x03482000120075a7 */ /* 0x010824000800017f */
[----:B0-----:R-:W-:Y:S05]  /*2bb40*/  @!P0 NANOSLEEP.SYNCS 0x989680 ;  /* 0x009896800000895d */ /* 0x001fea0003900000 */
[----:B------:R-:W0:Y:S02]  /*2bb50*/  @!P0 SYNCS.PHASECHK.TRANS64 P0, [R18+URZ+0x34820], R0 ;  /* 0x03482000120085a7 */ /* 0x000e24000800007f */
[----:B0-----:R-:W-:Y:S05]  /*2bb60*/  @!P0 BRA `(.L_x_6960) ;  /* 0xfffffffc00f08947 */ /* 0x001fea000383ffff */
[----:B------:R-:W-:Y:S05]  /*2bb70*/  BRA `(.L_x_7139) ;  /* 0xffffffa400e07947 */ /* 0x000fea000383ffff */
.L_x_6969:
[----:B--2---:R2:W3:Y:S02]  /*2bb80*/  SYNCS.PHASECHK.TRANS64.TRYWAIT P0, [R3+URZ+0x34840], R2 ;  /* 0x03484002030075a7 */ /* 0x0044e4000800017f */
[----:B---3--:R-:W-:Y:S05]  /*2bb90*/  @!P0 NANOSLEEP.SYNCS 0x989680 ;  /* 0x009896800000895d */ /* 0x008fea0003900000 */
[----:B------:R-:W3:Y:S02]  /*2bba0*/  @!P0 SYNCS.PHASECHK.TRANS64 P0, [R3+URZ+0x34840], R2 ;  /* 0x03484002030085a7 */ /* 0x000ee4000800007f */
[----:B---3--:R-:W-:Y:S05]  /*2bbb0*/  @!P0 BRA `(.L_x_6969) ;  /* 0xfffffffc00f08947 */ /* 0x008fea000383ffff */
[----:B------:R-:W-:Y:S05]  /*2bbc0*/  BRA `(.L_x_7140) ;  /* 0xffffffa800c07947 */ /* 0x000fea000383ffff */
.L_x_6975:
[----:B-1----:R1:W2:Y:S02]  /*2bbd0*/  SYNCS.PHASECHK.TRANS64.TRYWAIT P0, [R2+URZ+0x34860], R3 ;  /* 0x03486003020075a7 */ /* 0x0022a4000800017f */
[----:B--2---:R-:W-:Y:S05]  /*2bbe0*/  @!P0 NANOSLEEP.SYNCS 0x989680 ;  /* 0x009896800000895d */ /* 0x004fea0003900000 */
[----:B------:R-:W2:Y:S02]  /*2bbf0*/  @!P0 SYNCS.PHASECHK.TRANS64 P0, [R2+URZ+0x34860], R3 ;  /* 0x03486003020085a7 */ /* 0x000ea4000800007f */
[----:B--2---:R-:W-:Y:S05]  /*2bc00*/  @!P0 BRA `(.L_x_6975) ;  /* 0xfffffffc00f08947 */ /* 0x004fea000383ffff */
[----:B------:R-:W-:Y:S05]  /*2bc10*/  BRA `(.L_x_7141) ;  /* 0xffffffac00907947 */ /* 0x000fea000383ffff */
.L_x_6985:
[----:B--2---:R2:W3:Y:S02]  /*2bc20*/  SYNCS.PHASECHK.TRANS64.TRYWAIT P0, [R3+URZ+0x34840], R2 ;  /* 0x03484002030075a7 */ /* 0x0044e4000800017f */
[----:B---3--:R-:W-:Y:S05]  /*2bc30*/  @!P0 NANOSLEEP.SYNCS 0x989680 ;  /* 0x009896800000895d */ /* 0x008fea0003900000 */
[----:B------:R-:W3:Y:S02]  /*2bc40*/  @!P0 SYNCS.PHASECHK.TRANS64 P0, [R3+URZ+0x34840], R2 ;  /* 0x03484002030085a7 */ /* 0x000ee4000800007f */
[----:B---3--:R-:W-:Y:S05]  /*2bc50*/  @!P0 BRA `(.L_x_6985) ;  /* 0xfffffffc00f08947 */ /* 0x008fea000383ffff */
[----:B------:R-:W-:Y:S05]  /*2bc60*/  BRA `(.L_x_7142) ;  /* 0xffffffb4002c7947 */ /* 0x000fea000383ffff */
.L_x_6991:
[----:B-1----:R1:W2:Y:S02]  /*2bc70*/  SYNCS.PHASECHK.TRANS64.TRYWAIT P0, [R2+URZ+0x34860], R3 ;  /* 0x03486003020075a7 */ /* 0x0022a4000800017f */
[----:B--2---:R-:W-:Y:S05]  /*2bc80*/  @!P0 NANOSLEEP.SYNCS 0x989680 ;  /* 0x009896800000895d */ /* 0x004fea0003900000 */
[----:B------:R-:W2:Y:S02]  /*2bc90*/  @!P0 SYNCS.PHASECHK.TRANS64 P0, [R2+URZ+0x34860], R3 ;  /* 0x03486003020085a7 */ /* 0x000ea4000800007f */
[----:B--2---:R-:W-:Y:S05]  /*2bca0*/  @!P0 BRA `(.L_x_6991) ;  /* 0xfffffffc00f08947 */ /* 0x004fea000383ffff */
[----:B------:R-:W-:Y:S05]  /*2bcb0*/  BRA `(.L_x_7143) ;  /* 0xffffffb400fc7947 */ /* 0x000fea000383ffff */
.L_x_7001:
[----:B---3--:R3:W4:Y:S02]  /*2bcc0*/  SYNCS.PHASECHK.TRANS64.TRYWAIT P0, [R2+URZ+0x34840], R3 ;  /* 0x03484003020075a7 */ /* 0x008724000800017f */
[----:B----4-:R-:W-:Y:S05]  /*2bcd0*/  @!P0 NANOSLEEP.SYNCS 0x989680 ;  /* 0x009896800000895d */ /* 0x010fea0003900000 */
[----:B------:R-:W4:Y:S02]  /*2bce0*/  @!P0 SYNCS.PHASECHK.TRANS64 P0, [R2+URZ+0x34840], R3 ;  /* 0x03484003020085a7 */ /* 0x000f24000800007f */
[----:B----4-:R-:W-:Y:S05]  /*2bcf0*/  @!P0 BRA `(.L_x_7001) ;  /* 0xfffffffc00f08947 */ /* 0x010fea000383ffff */
[----:B------:R-:W-:Y:S05]  /*2bd00*/  BRA `(.L_x_7144) ;  /* 0xffffffbc00707947 */ /* 0x000fea000383ffff */
.L_x_7007:
[----:B-1----:R1:W2:Y:S02]  /*2bd10*/  SYNCS.PHASECHK.TRANS64.TRYWAIT P0, [R2+URZ+0x34860], R5 ;  /* 0x03486005020075a7 */ /* 0x0022a4000800017f */
[----:B--2---:R-:W-:Y:S05]  /*2bd20*/  @!P0 NANOSLEEP.SYNCS 0x989680 ;  /* 0x009896800000895d */ /* 0x004fea0003900000 */
[----:B------:R-:W2:Y:S02]  /*2bd30*/  @!P0 SYNCS.PHASECHK.TRANS64 P0, [R2+URZ+0x34860], R5 ;  /* 0x03486005020085a7 */ /* 0x000ea4000800007f */
[----:B--2---:R-:W-:Y:S05]  /*2bd40*/  @!P0 BRA `(.L_x_7007) ;  /* 0xfffffffc00f08947 */ /* 0x004fea000383ffff */
[----:B------:R-:W-:Y:S05]  /*2bd50*/  BRA `(.L_x_7145) ;  /* 0xffffffc0003c7947 */ /* 0x000fea000383ffff */
.L_x_7019:
[----:B---3--:R3:W4:Y:S02]  /*2bd60*/  SYNCS.PHASECHK.TRANS64.TRYWAIT P0, [R0+URZ+0x34860], R2 ;  /* 0x03486002000075a7 */ /* 0x008724000800017f */
[----:B----4-:R-:W-:Y:S05]  /*2bd70*/  @!P0 NANOSLEEP.SYNCS 0x989680 ;  /* 0x009896800000895d */ /* 0x010fea0003900000 */
[----:B------:R-:W4:Y:S02]  /*2bd80*/  @!P0 SYNCS.PHASECHK.TRANS64 P0, [R0+URZ+0x34860], R2 ;  /* 0x03486002000085a7 */ /* 0x000f24000800007f */
[----:B----4-:R-:W-:Y:S05]  /*2bd90*/  @!P0 BRA `(.L_x_7019) ;  /* 0xfffffffc00f08947 */ /* 0x010fea000383ffff */
[----:B------:R-:W-:Y:S05]  /*2bda0*/  BRA `(.L_x_7146) ;  /* 0xffffffc400987947 */ /* 0x000fea000383ffff */
.L_x_7027:
[----:B----4-:R-:W4:Y:S01]  /*2bdb0*/  LDL R0, [R1+0x10] ;  /* 0x0000100001007983 */ /* 0x010f220000100800 */
        /* <DEDUP_REMOVED lines=8> */
.L_x_7148:
[----:B------:R-:W-:Y:S05]  /*2be40*/  BSYNC B0 ;  /* 0x0000000000007941 */ /* 0x000fea0003800000 */
.L_x_7147:
        /* <DEDUP_REMOVED lines=10> */
.L_x_7149:
        /* <DEDUP_REMOVED lines=24> */
.L_x_7150:
[----:B------:R-:W-:Y:S02]  /*2c070*/  IMAD.MOV.U32 R12, RZ, RZ, 0x2 ;  /* 0x00000002ff0c7424 */ /* 0x000fe400078e00ff */
[----:B------:R-:W-:-:S05]  /*2c080*/  IMAD.MOV.U32 R3, RZ, RZ, R14 ;  /* 0x000000ffff037224 */ /* 0x000fca00078e000e */
[----:B------:R-:W-:Y:S02]  /*2c090*/  SEL R3, R3, RZ, P1 ;  /* 0x000000ff03037207 */ /* 0x000fe40000800000 */
[----:B------:R-:W-:-:S03]  /*2c0a0*/  ISETP.GE.U32.AND P1, PT, R17, 0x4, PT ;  /* 0x000000041100780c */ /* 0x000fc60003f26070 */
[----:B------:R-:W-:-:S05]  /*2c0b0*/  IMAD.IADD R2, R2, 0x1, R3 ;  /* 0x0000000102027824 */ /* 0x000fca00078e0203 */
[----:B------:R-:W-:-:S07]  /*2c0c0*/  MOV R13, R2 ;  /* 0x00000002000d7202 */ /* 0x000fce0000000f00 */
[----:B------:R-:W-:Y:S05]  /*2c0d0*/  WARPSYNC.COLLECTIVE R15, `(.L_x_7151) ;  /* 0x000000000f087348 */ /* 0x000fea0003c00000 */
[----:B------:R0:W1:Y:S02]  /*2c0e0*/  SHFL.UP P6, R14, R13, R12, R11 ;  /* 0x0400000c0d0e7389 */ /* 0x00006400000c000b */
[----:B01----:R-:W-:Y:S01]  /*2c0f0*/  ENDCOLLECTIVE ;  /* 0x000000000000791b */ /* 0x003fe20003800000 */
.L_x_7151:
        /* <DEDUP_REMOVED lines=8> */
.L_x_7152:
        /* <DEDUP_REMOVED lines=8> */
.L_x_7153:
        /* <DEDUP_REMOVED lines=8> */
.L_x_7154:
        /* <DEDUP_REMOVED lines=9> */
.L_x_7155:
[----:B------:R-:W-:Y:S01]  /*2c310*/  IMAD.MOV.U32 R16, RZ, RZ, R14 ;  /* 0x000000ffff107224 */ /* 0x000fe200078e000e */
[----:B------:R-:W-:Y:S06]  /*2c320*/  BRA `(.L_x_7156) ;  /* 0xffffffc800247947 */ /* 0x000fec000383ffff */
.L_x_7030:
[----:B------:R-:W-:Y:S01]  /*2c330*/  BSSY B0, `(.L_x_7157) ;  /* 0x0000008000007945 */ /* 0x000fe20003800000 */
[----:B------:R-:W-:Y:S02]  /*2c340*/  IMAD.MOV.U32 R13, RZ, RZ, R2 ;  /* 0x000000ffff0d7224 */ /* 0x000fe400078e0002 */
[----:B------:R-:W-:Y:S02]  /*2c350*/  IMAD.MOV.U32 R12, RZ, RZ, 0x1 ;  /* 0x00000001ff0c7424 */ /* 0x000fe400078e00ff */
[----:B------:R-:W-:Y:S02]  /*2c360*/  IMAD.MOV.U32 R11, RZ, RZ, RZ ;  /* 0x000000ffff0b7224 */ /* 0x000fe400078e00ff */
[----:B------:R-:W-:-:S07]  /*2c370*/  IMAD.MOV.U32 R15, RZ, RZ, -0x1 ;  /* 0xffffffffff0f7424 */ /* 0x000fce00078e00ff */
[----:B01----:R-:W-:Y:S05]  /*2c380*/  WARPSYNC.COLLECTIVE R15, `(.L_x_7158) ;  /* 0x000000000f087348 */ /* 0x003fea0003c00000 */
[----:B------:R2:W3:Y:S02]  /*2c390*/  SHFL.UP P6, R14, R13, R12, R11 ;  /* 0x0400000c0d0e7389 */ /* 0x0004e400000c000b */
[----:B0123--:R-:W-:Y:S01]  /*2c3a0*/  ENDCOLLECTIVE ;  /* 0x000000000000791b */ /* 0x00ffe20003800000 */
.L_x_7158:
[----:B------:R-:W-:Y:S05]  /*2c3b0*/  BSYNC B0 ;  /* 0x0000000000007941 */ /* 0x000fea0003800000 */
.L_x_7157:
[----:B------:R-:W2:Y:S01]  /*2c3c0*/  LDL R7, [R1] ;  /* 0x0000000001077983 */ /* 0x000ea20000100800 */
        /* <DEDUP_REMOVED lines=11> */
.L_x_7159:
        /* <DEDUP_REMOVED lines=8> */
.L_x_7160:
        /* <DEDUP_REMOVED lines=8> */
.L_x_7161:
        /* <DEDUP_REMOVED lines=8> */
.L_x_7162:
        /* <DEDUP_REMOVED lines=9> */
.L_x_7163:
[----:B------:R-:W-:Y:S01]  /*2c690*/  IMAD.MOV.U32 R16, RZ, RZ, R14 ;  /* 0x000000ffff107224 */ /* 0x000fe200078e000e */
[----:B------:R-:W-:Y:S06]  /*2c6a0*/  BRA `(.L_x_7164) ;  /* 0xffffffc400f87947 */ /* 0x000fec000383ffff */
.L_x_7032:
[----:B------:R-:W-:Y:S01]  /*2c6b0*/  BSSY B0, `(.L_x_7165) ;  /* 0x0000006000007945 */ /* 0x000fe20003800000 */
[----:B------:R-:W-:Y:S01]  /*2c6c0*/  PLOP3.LUT P6, PT, P6, PT, PT, 0x8, 0x0 ;  /* 0x000000000000781c */ /* 0x000fe200037ce170 */
[----:B------:R-:W-:-:S12]  /*2c6d0*/  IMAD.MOV.U32 R15, RZ, RZ, -0x1 ;  /* 0xffffffffff0f7424 */ /* 0x000fd800078e00ff */
[----:B01----:R-:W-:Y:S05]  /*2c6e0*/  WARPSYNC.COLLECTIVE R15, `(.L_x_7166) ;  /* 0x000000000f087348 */ /* 0x003fea0003c00000 */
[----:B------:R-:W-:Y:S01]  /*2c6f0*/  VOTE.ANY R14, PT, P6 ;  /* 0x00000000000e7806 */ /* 0x000fe200030e0100 */
[----:B01----:R-:W-:Y:S06]  /*2c700*/  ENDCOLLECTIVE ;  /* 0x000000000000791b */ /* 0x003fec0003800000 */
.L_x_7166:
[----:B------:R-:W-:Y:S05]  /*2c710*/  BSYNC B0 ;  /* 0x0000000000007941 */ /* 0x000fea0003800000 */
.L_x_7165:
        /* <DEDUP_REMOVED lines=9> */
.L_x_7167:
[----:B------:R-:W-:Y:S02]  /*2c7b0*/  IMAD.MOV.U32 R13, RZ, RZ, R6 ;  /* 0x000000ffff0d7224 */ /* 0x000fe400078e0006 */
[----:B------:R-:W-:-:S07]  /*2c7c0*/  IMAD.MOV.U32 R4, RZ, RZ, R14 ;  /* 0x000000ffff047224 */ /* 0x000fce00078e000e */
[----:B------:R-:W-:Y:S05]  /*2c7d0*/  WARPSYNC.COLLECTIVE R15, `(.L_x_7168) ;  /* 0x000000000f087348 */ /* 0x000fea0003c00000 */
[----:B------:R0:W1:Y:S02]  /*2c7e0*/  SHFL.IDX P6, R14, R13, R12, R11 ;  /* 0x0000000c0d0e7389 */ /* 0x00006400000c000b */
[----:B01----:R-:W-:Y:S01]  /*2c7f0*/  ENDCOLLECTIVE ;  /* 0x000000000000791b */ /* 0x003fe20003800000 */
.L_x_7168:
[----:B------:R-:W-:Y:S01]  /*2c800*/  IMAD.MOV.U32 R6, RZ, RZ, R14 ;  /* 0x000000ffff067224 */ /* 0x000fe200078e000e */
[----:B------:R-:W-:Y:S06]  /*2c810*/  BRA `(.L_x_7169) ;  /* 0xffffffc400d87947 */ /* 0x000fec000383ffff */
.L_x_7034:
[----:B------:R-:W-:Y:S01]  /*2c820*/  BSSY B0, `(.L_x_7170) ;  /* 0x0000007000007945 */ /* 0x000fe20003800000 */
[----:B------:R-:W-:Y:S02]  /*2c830*/  IMAD.MOV.U32 R13, RZ, RZ, R7 ;  /* 0x000000ffff0d7224 */ /* 0x000fe400078e0007 */
[----:B------:R-:W-:Y:S02]  /*2c840*/  IMAD.MOV.U32 R11, RZ, RZ, 0x1f ;  /* 0x0000001fff0b7424 */ /* 0x000fe400078e00ff */
[----:B------:R-:W-:-:S07]  /*2c850*/  IMAD.MOV.U32 R15, RZ, RZ, -0x1 ;  /* 0xffffffffff0f7424 */ /* 0x000fce00078e00ff */
[----:B01234-:R-:W-:Y:S05]  /*2c860*/  WARPSYNC.COLLECTIVE R15, `(.L_x_7171) ;  /* 0x000000000f087348 */ /* 0x01ffea0003c00000 */
[----:B------:R0:W0:Y:S02]  /*2c870*/  SHFL.IDX P6, R14, R13, R12, R11 ;  /* 0x0000000c0d0e7389 */ /* 0x00002400000c000b */
[----:B01234-:R-:W-:Y:S01]  /*2c880*/  ENDCOLLECTIVE ;  /* 0x000000000000791b */ /* 0x01ffe20003800000 */
.L_x_7171:
[----:B------:R-:W-:Y:S05]  /*2c890*/  BSYNC B0 ;  /* 0x0000000000007941 */ /* 0x000fea0003800000 */
.L_x_7170:
[----:B------:R-:W-:Y:S01]  /*2c8a0*/  IMAD.MOV.U32 R7, RZ, RZ, R14 ;  /* 0x000000ffff077224 */ /* 0x000fe200078e000e */
[----:B------:R-:W-:Y:S06]  /*2c8b0*/  BRA `(.L_x_7172) ;  /* 0xffffffc400c87947 */ /* 0x000fec000383ffff */
.L_x_7038:
[----:B0-----:R0:W2:Y:S02]  /*2c8c0*/  SYNCS.PHASECHK.TRANS64.TRYWAIT P0, [R0+URZ+0x34820], R3 ;  /* 0x03482003000075a7 */ /* 0x0010a4000800017f */
[----:B--2---:R-:W-:Y:S05]  /*2c8d0*/  @!P0 NANOSLEEP.SYNCS 0x989680 ;  /* 0x009896800000895d */ /* 0x004fea0003900000 */
[----:B------:R-:W2:Y:S02]  /*2c8e0*/  @!P0 SYNCS.PHASECHK.TRANS64 P0, [R0+URZ+0x34820], R3 ;  /* 0x03482003000085a7 */ /* 0x000ea4000800007f */
[----:B--2---:R-:W-:Y:S05]  /*2c8f0*/  @!P0 BRA `(.L_x_7038) ;  /* 0xfffffffc00f08947 */ /* 0x004fea000383ffff */
[----:B------:R-:W-:Y:S05]  /*2c900*/  BRA `(.L_x_7173) ;  /* 0xffffffcc005c7947 */ /* 0x000fea000383ffff */
.L_x_7039:
[----:B------:R-:W2:Y:S01]  /*2c910*/  S2R R2, SR_TID.X ;  /* 0x0000000000027919 */ /* 0x000ea20000002100 */
[----:B------:R-:W-:Y:S01]  /*2c920*/  BSSY B0, `(.L_x_7174) ;  /* 0x000000a000007945 */ /* 0x000fe20003800000 */
[----:B------:R-:W-:Y:S02]  /*2c930*/  IMAD.MOV.U32 R12, RZ, RZ, RZ ;  /* 0x000000ffff0c7224 */ /* 0x000fe400078e00ff */
[----:B-1----:R-:W-:Y:S02]  /*2c940*/  IMAD.MOV.U32 R11, RZ, RZ, 0x1f ;  /* 0x0000001fff0b7424 */ /* 0x002fe400078e00ff */
[----:B------:R-:W-:Y:S01]  /*2c950*/  IMAD.MOV.U32 R15, RZ, RZ, -0x1 ;  /* 0xffffffffff0f7424 */ /* 0x000fe200078e00ff */
[----:B--2---:R-:W-:-:S04]  /*2c960*/  SHF.R.U32.HI R2, RZ, 0x5, R2 ;  /* 0x00000005ff027819 */ /* 0x004fc80000011602 */
[----:B------:R-:W-:-:S05]  /*2c970*/  LOP3.LUT R2, R2, 0x3, RZ, 0xc0, !PT ;  /* 0x0000000302027812 */ /* 0x000fca00078ec0ff */
[----:B------:R-:W-:-:S07]  /*2c980*/  IMAD.MOV.U32 R13, RZ, RZ, R2 ;  /* 0x000000ffff0d7224 */ /* 0x000fce00078e0002 */
[----:B0-----:R-:W-:Y:S05]  /*2c990*/  WARPSYNC.COLLECTIVE R15, `(.L_x_7175) ;  /* 0x000000000f087348 */ /* 0x001fea0003c00000 */
[----:B------:R1:W2:Y:S02]  /*2c9a0*/  SHFL.IDX P6, R14, R13, R12, R11 ;  /* 0x0000000c0d0e7389 */ /* 0x0002a400000c000b */
[----:B012---:R-:W-:Y:S01]  /*2c9b0*/  ENDCOLLECTIVE ;  /* 0x000000000000791b */ /* 0x007fe20003800000 */
.L_x_7175:
[----:B------:R-:W-:Y:S05]  /*2c9c0*/  BSYNC B0 ;  /* 0x0000000000007941 */ /* 0x000fea0003800000 */
.L_x_7174:
[----:B------:R-:W-:Y:S05]  /*2c9d0*/  BRA `(.L_x_7176) ;  /* 0xffffffcc00447947 */ /* 0x000fea000383ffff */
.L_x_7040:
[----:B------:R-:W-:Y:S01]  /*2c9e0*/  BSSY B0, `(.L_x_7177) ;  /* 0x0000006000007945 */ /* 0x000fe20003800000 */
[----:B------:R-:W-:-:S07]  /*2c9f0*/  IMAD.MOV.U32 R15, RZ, RZ, -0x1 ;  /* 0xffffffffff0f7424 */ /* 0x000fce00078e00ff */
[----:B012---:R-:W-:Y:S05]  /*2ca00*/  WARPSYNC.COLLECTIVE R15, `(.L_x_7178) ;  /* 0x000000000f0c7348 */ /* 0x007fea0003c00000 */
[----:B------:R-:W-:Y:S02]  /*2ca10*/  ELECT P6, UR62, PT ;  /* 0x00000000003e782f */ /* 0x000fe400038c0000 */
[----:B------:R-:W-:Y:S01]  /*2ca20*/  MOV R14, UR62 ;  /* 0x0000003e000e7c02 */ /* 0x000fe20008000f00 */
[----:B012---:R-:W-:Y:S10]  /*2ca30*/  ENDCOLLECTIVE ;  /* 0x000000000000791b */ /* 0x007ff40003800000 */
.L_x_7178:
[----:B------:R-:W-:Y:S05]  /*2ca40*/  BSYNC B0 ;  /* 0x0000000000007941 */ /* 0x000fea0003800000 */
.L_x_7177:
[----:B------:R-:W-:Y:S05]  /*2ca50*/  BRA `(.L_x_7179) ;  /* 0xffffffcc00387947 */ /* 0x000fea000383ffff */
.L_x_7042:
[----:B0-----:R0:W2:Y:S02]  /*2ca60*/  SYNCS.PHASECHK.TRANS64.TRYWAIT P0, [R6+URZ], R5 ;  /* 0x00000005060075a7 */ /* 0x0010a4000800017f */
[----:B--2---:R-:W-:Y:S05]  /*2ca70*/  @!P0 NANOSLEEP.SYNCS 0x989680 ;  /* 0x009896800000895d */ /* 0x004fea0003900000 */
[----:B------:R-:W2:Y:S02]  /*2ca80*/  @!P0 SYNCS.PHASECHK.TRANS64 P0, [R6+URZ], R5 ;  /* 0x00000005060085a7 */ /* 0x000ea4000800007f */
[----:B--2---:R-:W-:Y:S05]  /*2ca90*/  @!P0 BRA `(.L_x_7042) ;  /* 0xfffffffc00f08947 */ /* 0x004fea000383ffff */
[----:B------:R-:W-:Y:S05]  /*2caa0*/  BRA `(.L_x_7180) ;  /* 0xffffffcc00707947 */ /* 0x000fea000383ffff */
.L_x_7043:
[----:B--2---:R2:W3:Y:S02]  /*2cab0*/  SYNCS.PHASECHK.TRANS64.TRYWAIT P0, [R7+URZ], R2 ;  /* 0x00000002070075a7 */ /* 0x0044e4000800017f */
[----:B---3--:R-:W-:Y:S05]  /*2cac0*/  @!P0 NANOSLEEP.SYNCS 0x989680 ;  /* 0x009896800000895d */ /* 0x008fea0003900000 */
[----:B------:R-:W3:Y:S02]  /*2cad0*/  @!P0 SYNCS.PHASECHK.TRANS64 P0, [R7+URZ], R2 ;  /* 0x00000002070085a7 */ /* 0x000ee4000800007f */
[----:B---3--:R-:W-:Y:S05]  /*2cae0*/  @!P0 BRA `(.L_x_7043) ;  /* 0xfffffffc00f08947 */ /* 0x008fea000383ffff */
[----:B------:R-:W-:Y:S05]  /*2caf0*/  BRA `(.L_x_7181) ;  /* 0xffffffcc00647947 */ /* 0x000fea000383ffff */
.L_x_7045:
[----:B---3--:R3:W4:Y:S02]  /*2cb00*/  SYNCS.PHASECHK.TRANS64.TRYWAIT P0, [R4+URZ], R5 ;  /* 0x00000005040075a7 */ /* 0x008724000800017f */
[----:B----4-:R-:W-:Y:S05]  /*2cb10*/  @!P0 NANOSLEEP.SYNCS 0x989680 ;  /* 0x009896800000895d */ /* 0x010fea0003900000 */
[----:B------:R-:W4:Y:S02]  /*2cb20*/  @!P0 SYNCS.PHASECHK.TRANS64 P0, [R4+URZ], R5 ;  /* 0x00000005040085a7 */ /* 0x000f24000800007f */
[----:B----4-:R-:W-:Y:S05]  /*2cb30*/  @!P0 BRA `(.L_x_7045) ;  /* 0xfffffffc00f08947 */ /* 0x010fea000383ffff */
[----:B------:R-:W-:Y:S05]  /*2cb40*/  BRA `(.L_x_7182) ;  /* 0xffffffcc00687947 */ /* 0x000fea000383ffff */
.L_x_7183:
        /* <DEDUP_REMOVED lines=11> */
.L_x_14853:


//--------------------- .text._ZN7cutlass13device_kernelIN5flash11enable_sm90INS1_16FlashAttnFwdSm90INS1_25CollectiveMainloopFwdSm90ILi2EN4cute5tupleIJNS5_1CILi1EEES8_S8_EEENS6_IJNS7_ILi128EEESA_SA_EEELi128ENS_10bfloat16_tEfNS_4arch4Sm90ELb0ELb1ELb1ELb0ELb0ELb0ELb0ELb1ELb1ELb1ELb1ELb0EEENS1_21CollectiveEpilogueFwdISB_S9_SC_SE_Li256ELb0ELb1ELb1ELb0EEENS1_19SingleTileSchedulerILb0ELb1ELb1ELi128EEEEEEEEEvNT_6ParamsE --------------------------
	.section	.text._ZN7cutlass13device_kernelIN5flash11enable_sm90INS1_16FlashAttnFwdSm90INS1_25CollectiveMainloopFwdSm90ILi2EN4cute5tupleIJNS5_1CILi1EEES8_S8_EEENS6_IJNS7_ILi128EEESA_SA_EEELi128ENS_10bfloat16_tEfNS_4arch4Sm90ELb0ELb1ELb1ELb0ELb0ELb0ELb0ELb1ELb1ELb1ELb1ELb0EEENS1_21CollectiveEpilogueFwdISB_S9_SC_SE_Li256ELb0ELb1ELb1ELb0EEENS1_19SingleTileSchedulerILb0ELb1ELb1ELi128EEEEEEEEEvNT_6ParamsE,"ax",@progbits
	.align	128
.text._ZN7cutlass13device_kernelIN5flash11enable_sm90INS1_16FlashAttnFwdSm90INS1_25CollectiveMainloopFwdSm90ILi2EN4cute5tupleIJNS5_1CILi1EEES8_S8_EEENS6_IJNS7_ILi128EEESA_SA_EEELi128ENS_10bfloat16_tEfNS_4arch4Sm90ELb0ELb1ELb1ELb0ELb0ELb0ELb0ELb1ELb1ELb1ELb1ELb0EEENS1_21CollectiveEpilogueFwdISB_S9_SC_SE_Li256ELb0ELb1ELb1ELb0EEENS1_19SingleTileSchedulerILb0ELb1ELb1ELi128EEEEEEEEEvNT_6ParamsE:
        .type           _ZN7cutlass13device_kernelIN5flash11enable_sm90INS1_16FlashAttnFwdSm90INS1_25CollectiveMainloopFwdSm90ILi2EN4cute5tupleIJNS5_1CILi1EEES8_S8_EEENS6_IJNS7_ILi128EEESA_SA_EEELi128ENS_10bfloat16_tEfNS_4arch4Sm90ELb0ELb1ELb1ELb0ELb0ELb0ELb0ELb1ELb1ELb1ELb1ELb0EEENS1_21CollectiveEpilogueFwdISB_S9_SC_SE_Li256ELb0ELb1ELb1ELb0EEENS1_19SingleTileSchedulerILb0ELb1ELb1ELi128EEEEEEEEEvNT_6ParamsE,@function
        .size           _ZN7cutlass13device_kernelIN5flash11enable_sm90INS1_16FlashAttnFwdSm90INS1_25CollectiveMainloopFwdSm90ILi2EN4cute5tupleIJNS5_1CILi1EEES8_S8_EEENS6_IJNS7_ILi128EEESA_SA_EEELi128ENS_10bfloat16_tEfNS_4arch4Sm90ELb0ELb1ELb1ELb0ELb0ELb0ELb0ELb1ELb1ELb1ELb1ELb0EEENS1_21CollectiveEpilogueFwdISB_S9_SC_SE_Li256ELb0ELb1ELb1ELb0EEENS1_19SingleTileSchedulerILb0ELb1ELb1ELi128EEEEEEEEEvNT_6ParamsE,(.L_x_14854 - _ZN7cutlass13device_kernelIN5flash11enable_sm90INS1_16FlashAttnFwdSm90INS1_25CollectiveMainloopFwdSm90ILi2EN4cute5tupleIJNS5_1CILi1EEES8_S8_EEENS6_IJNS7_ILi128EEESA_SA_EEELi128ENS_10bfloat16_tEfNS_4arch4Sm90ELb0ELb1ELb1ELb0ELb0ELb0ELb0ELb1ELb1ELb1ELb1ELb0EEENS1_21CollectiveEpilogueFwdISB_S9_SC_SE_Li256ELb0ELb1ELb1ELb0EEENS1_19SingleTileSchedulerILb0ELb1ELb1ELi128EEEEEEEEEvNT_6ParamsE)
        .other          _ZN7cutlass13device_kernelIN5flash11enable_sm90INS1_16FlashAttnFwdSm90INS1_25CollectiveMainloopFwdSm90ILi2EN4cute5tupleIJNS5_1CILi1EEES8_S8_EEENS6_IJNS7_ILi128EEESA_SA_EEELi128ENS_10bfloat16_tEfNS_4arch4Sm90ELb0ELb1ELb1ELb0ELb0ELb0ELb0ELb1ELb1ELb1ELb1ELb0EEENS1_21CollectiveEpilogueFwdISB_S9_SC_SE_Li256ELb0ELb1ELb1ELb0EEENS1_19SingleTileSchedulerILb0ELb1ELb1ELi128EEEEEEEEEvNT_6ParamsE,@"STO_CUDA_ENTRY STV_DEFAULT"
_ZN7cutlass13device_kernelIN5flash11enable_sm90INS1_16FlashAttnFwdSm90INS1_25CollectiveMainloopFwdSm90ILi2EN4cute5tupleIJNS5_1CILi1EEES8_S8_EEENS6_IJNS7_ILi128EEESA_SA_EEELi128ENS_10bfloat16_tEfNS_4arch4Sm90ELb0ELb1ELb1ELb0ELb0ELb0ELb0ELb1ELb1ELb1ELb1ELb0EEENS1_21CollectiveEpilogueFwdISB_S9_SC_SE_Li256ELb0ELb1ELb1ELb0EEENS1_19SingleTileSchedulerILb0ELb1ELb1ELi128EEEEEEEEEvNT_6ParamsE:
        /* <DEDUP_REMOVED lines=17> */
.L_x_7185:
[----:B------:R-:W-:Y:S05]  /*0110*/  BSYNC B0 ;  /* 0x0000000000007941 */ /* 0x000fea0003800000 */
.L_x_7184:
[----:B------:R-:W-:Y:S01]  /*0120*/  VOTEU.ANY UP0, P0 ;  /* 0x00000000003f7886 */ /* 0x000fe20000000100 */
[----:B------:R-:W0:Y:S01]  /*0130*/  SHFL.IDX PT, R2, R0, RZ, 0x1f ;  /* 0x00001fff00027589 */ /* 0x000e2200000e0000 */
[----:B------:R-:W-:Y:S01]  /*0140*/  UMOV UR4, 0x80 ;  /* 0x0000008000047882 */ /* 0x000fe20000000000 */
[----:B------:R-:W-:Y:S01]  /*0150*/  UMOV UR7, 0x100 ;  /* 0x0000010000077882 */ /* 0x000fe20000000000 */
[----:B------:R-:W-:Y:S01]  /*0160*/  SHF.R.U32.HI R19, RZ, 0x7, R3 ;  /* 0x00000007ff137819 */ /* 0x000fe20000011603 */
[----:B------:R-:W1:Y:S01]  /*0170*/  @UP0 S2UR UR8, SR_CgaCtaId ;  /* 0x00000000000809c3 */ /* 0x000e620000008800 */
[----:B------:R-:W-:Y:S01]  /*0180*/  @UP0 UMOV UR6, 0x400 ;  /* 0x0000040000060882 */ /* 0x000fe20000000000 */
[----:B------:R-:W-:-:S04]  /*0190*/  @UP0 UIADD3 UR4, -UR4, 0x100000, URZ ;  /* 0x0010000004040890 */ /* 0x000fc8000fffe13f */
[----:B------:R-:W-:Y:S02]  /*01a0*/  @UP0 USHF.L.U32 UR5, UR4, 0xb, URZ ;  /* 0x0000000b04050899 */ /* 0x000fe4000800063f */
[----:B------:R-:W-:Y:S01]  /*01b0*/  @UP0 USHF.L.U32 UR4, UR4, 0x1, URZ ;  /* 0x0000000104040899 */ /* 0x000fe2000800063f */
[----:B------:R-:W-:Y:S01]  /*01c0*/  VOTEU.ANY UP1, P0 ;  /* 0x00000000003f7886 */ /* 0x000fe20000020100 */
[----:B0-----:R-:W-:Y:S02]  /*01d0*/  ISETP.NE.AND P1, PT, R2, RZ, PT ;  /* 0x000000ff0200720c */ /* 0x001fe40003f25270 */
[----:B------:R0:W2:Y:S01]  /*01e0*/  SHFL.IDX PT, R2, R19, RZ, 0x1f ;  /* 0x00001fff13027589 */ /* 0x0000a200000e0000 */
[----:B-1----:R-:W-:Y:S02]  /*01f0*/  @UP0 ULEA UR8, UR8, UR6, 0x18 ;  /* 0x0000000608080291 */ /* 0x002fe4000f8ec03f */
[----:B------:R-:W-:-:S04]  /*0200*/  @UP0 UIADD3 UR6, -UR7, 0x100000, URZ ;  /* 0x0010000007060890 */ /* 0x000fc8000fffe13f */
[----:B------:R-:W-:Y:S02]  /*0210*/  @UP0 USHF.L.U32 UR7, UR6, 0xb, URZ ;  /* 0x0000000b06070899 */ /* 0x000fe4000800063f */
[----:B------:R-:W-:Y:S01]  /*0220*/  @UP0 USHF.L.U32 UR6, UR6, 0x1, URZ ;  /* 0x0000000106060899 */ /* 0x000fe2000800063f */
[----:B------:R-:W-:Y:S01]  /*0230*/  VOTEU.ANY UP0, P0 ;  /* 0x00000000003f7886 */ /* 0x000fe20000000100 */
[----:B------:R-:W1:Y:S04]  /*0240*/  FENCE.VIEW.ASYNC.S ;  /* 0x00000000000073c6 */ /* 0x000e680000000000 */
[----:B-1----:R0:W1:Y:S06]  /*0250*/  @UP0 SYNCS.EXCH.64 URZ, [UR8+0x28800], UR4 ;  /* 0x02880004083f05b2 */ /* 0x00206c0008000100 */
[----:B------:R0:W3:Y:S02]  /*0260*/  @UP1 SYNCS.EXCH.64 URZ, [UR8+0x28820], UR6 ;  /* 0x02882006083f15b2 */ /* 0x0000e40008000100 */
[----:B0-----:R-:W-:Y:S05]  /*0270*/  @P1 BRA `(.L_x_7186) ;  /* 0x0000000000481947 */ /* 0x001fea0003800000 */
[----:B------:R-:W0:Y:S01]  /*0280*/  S2UR UR5, SR_CgaCtaId ;  /* 0x00000000000579c3 */ /* 0x000e220000008800 */
        /* <DEDUP_REMOVED lines=15> */
[----:B------:R0:W0:Y:S01]  /*0380*/  SYNCS.EXCH.64 URZ, [UR8+0x28848], UR6 ;  /* 0x02884806083f75b2 */ /* 0x0000220008000100 */
[----:B------:R-:W-:Y:S01]  /*0390*/  NOP ;  /* 0x0000000000007918 */ /* 0x000fe20000000000 */
.L_x_7186:
[----:B------:R-:W5:Y:S01]  /*03a0*/  SHFL.IDX PT, R3, R0, RZ, 0x1f ;  /* 0x00001fff00037589 */ /* 0x000f6200000e0000 */
[----:B------:R-:W-:Y:S01]  /*03b0*/  NOP ;  /* 0x0000000000007918 */ /* 0x000fe20000000000 */
[----:B-----5:R-:W-:-:S13]  /*03c0*/  ISETP.NE.AND P0, PT, R3, RZ, PT ;  /* 0x000000ff0300720c */ /* 0x020fda0003f05270 */
        /* <DEDUP_REMOVED lines=17> */
[----:B------:R0:W0:Y:S01]  /*04e0*/  SYNCS.EXCH.64 URZ, [UR8+0x28868], UR6 ;  /* 0x02886806083f75b2 */ /* 0x0000220008000100 */
[----:B------:R-:W-:Y:S01]  /*04f0*/  NOP ;  /* 0x0000000000007918 */ /* 0x000fe20000000000 */
.L_x_7187:
[----:B------:R-:W5:Y:S01]  /*0500*/  SHFL.IDX PT, R3, R0, RZ, 0x1f ;  /* 0x00001fff00037589 */ /* 0x000f6200000e0000 */
[----:B------:R-:W-:Y:S01]  /*0510*/  NOP ;  /* 0x0000000000007918 */ /* 0x000fe20000000000 */
[----:B-----5:R-:W-:-:S13]  /*0520*/  ISETP.NE.AND P0, PT, R3, RZ, PT ;  /* 0x000000ff0300720c */ /* 0x020fda0003f05270 */
        /* <DEDUP_REMOVED lines=13> */
[----:B------:R0:W0:Y:S01]  /*0600*/  SYNCS.EXCH.64 URZ, [UR6+0x28888], UR4 ;  /* 0x02888804063f75b2 */ /* 0x0000220008000100 */
[----:B------:R-:W-:Y:S01]  /*0610*/  NOP ;  /* 0x0000000000007918 */ /* 0x000fe20000000000 */
.L_x_7188:
        /* <DEDUP_REMOVED lines=22> */
.L_x_7189:
        /* <DEDUP_REMOVED lines=22> */
.L_x_7190:
[----:B--2---:R-:W-:Y:S01]  /*08e0*/  ISETP.NE.AND P0, PT, R2, RZ, PT ;  /* 0x000000ff0200720c */ /* 0x004fe20003f05270 */
[----:B------:R-:W-:Y:S01]  /*08f0*/  IMAD.MOV.U32 R2, RZ, RZ, 0x1 ;  /* 0x00000001ff027424 */ /* 0x000fe200078e00ff */
[----:B------:R-:W-:Y:S01]  /*0900*/  NOP ;  /* 0x0000000000007918 */ /* 0x000fe20000000000 */
[----:B------:R-:W-:Y:S01]  /*0910*/  ULDC.64 UR44, c[0x0][0x208] ;  /* 0x00008200002c7ab9 */ /* 0x000fe20000000a00 */
[----:B------:R-:W-:Y:S02]  /*0920*/  BSSY B6, `(.L_x_7191) ;  /* 0x0001459000067945 */ /* 0x000fe40003800000 */
[----:B------:R-:W-:-:S05]  /*0930*/  SEL R2, R2, 0x2, !P0 ;  /* 0x0000000202027807 */ /* 0x000fca0004000000 */
[----:B------:R2:W-:Y:S01]  /*0940*/  STL [R1+0x14], R2 ;  /* 0x0000140201007387 */ /* 0x0005e20000100800 */
[----:B01-34-:R-:W-:Y:S06]  /*0950*/  BAR.SYNC.DEFER_BLOCKING 0x0 ;  /* 0x0000000000007b1d */ /* 0x01bfec0000010000 */
[----:B------:R-:W-:Y:S05]  /*0960*/  @!P0 BRA `(.L_x_7192) ;  /* 0x0000010400b08947 */ /* 0x000fea0003800000 */
.L_x_7193:
[----:B------:R-:W-:-:S08]  /*0970*/  NOP ;  /* 0x0000000000007918 */ /* 0x000fd00000000000 */
[----:B------:R-:W0:Y:S02]  /*0980*/  USETMAXREG.TRY_ALLOC.CTAPOOL UP0, 0xf0 ;  /* 0x000000f0000079c8 */ /* 0x000e240008000600 */
[----:B0-----:R-:W-:-:S13]  /*0990*/  PLOP3.LUT P0, PT, PT, PT, UP0, 0x80, 0x0 ;  /* 0x000000000000781c */ /* 0x001fda0003f0f008 */
[----:B------:R-:W-:Y:S05]  /*09a0*/  @!P0 BRA `(.L_x_7193) ;  /* 0xfffffffc00f08947 */ /* 0x000fea000383ffff */
[----:B--2---:R-:W0:Y:S01]  /*09b0*/  LDC R2, c[0x0][0xc50] ;  /* 0x00031400ff027b82 */ /* 0x004e220000000800 */
[----:B------:R-:W1:Y:S07]  /*09c0*/  S2R R6, SR_TID.X ;  /* 0x0000000000067919 */ /* 0x000e6e0000002100 */
[----:B------:R-:W2:Y:S08]  /*09d0*/  S2UR UR4, SR_CTAID.Y ;  /* 0x00000000000479c3 */ /* 0x000eb00000002600 */
[----:B------:R-:W3:Y:S08]  /*09e0*/  S2UR UR5, SR_CTAID.Z ;  /* 0x00000000000579c3 */ /* 0x000ef00000002700 */
[----:B------:R-:W-:Y:S06]  /*09f0*/  BAR.ARV 0x8, 0x180 ;  /* 0x0206000000007b1d */ /* 0x000fec0000002000 */
[----:B0-----:R-:W-:Y:S01]  /*0a00*/  ISETP.NE.AND P1, PT, R2, 0x1, PT ;  /* 0x000000010200780c */ /* 0x001fe20003f25270 */
[----:B--2---:R-:W-:Y:S01]  /*0a10*/  IMAD.U32 R18, RZ, RZ, UR4 ;  /* 0x00000004ff127e24 */ /* 0x004fe2000f8e00ff */
[----:B-1----:R-:W-:-:S11]  /*0a20*/  LOP3.LUT R4, R6, 0xffffff80, RZ, 0xc0, !PT ;  /* 0xffffff8006047812 */ /* 0x002fd600078ec0ff */
[----:B------:R-:W0:Y:S01]  /*0a30*/  @P1 LDC R0, c[0x0][0xc54] ;  /* 0x00031500ff001b82 */ /* 0x000e220000000800 */
[----:B------:R-:W-:-:S07]  /*0a40*/  ISETP.NE.AND P0, PT, R4, 0x80, PT ;  /* 0x000000800400780c */ /* 0x000fce0003f05270 */
[----:B------:R-:W1:Y:S08]  /*0a50*/  @P1 LDC R3, c[0x0][0xc58] ;  /* 0x00031600ff031b82 */ /* 0x000e700000000800 */
[----:B------:R-:W-:Y:S06]  /*0a60*/  @!P0 BAR.ARV 0x9, 0x100 ;  /* 0x0244000000008b1d */ /* 0x000fec0000002000 */
[----:B---3--:R-:W-:Y:S01]  /*0a70*/  ISETP.LE.AND P0, PT, RZ, UR5, PT ;  /* 0x00000005ff007c0c */ /* 0x008fe2000bf03270 */
[----:B0-----:R-:W-:-:S05]  /*0a80*/  @P1 IMAD.HI.U32 R0, R0, UR4, RZ ;  /* 0x0000000400001c27 */ /* 0x001fca000f8e00ff */
[----:B-1----:R-:W-:-:S05]  /*0a90*/  @P1 SHF.R.U32.HI R18, RZ, R3, R0 ;  /* 0x00000003ff121219 */ /* 0x002fca0000011600 */
[----:B------:R-:W-:-:S04]  /*0aa0*/  IMAD.MOV R3, RZ, RZ, -R18 ;  /* 0x000000ffff037224 */ /* 0x000fc800078e0a12 */
[----:B------:R-:W-:Y:S01]  /*0ab0*/  IMAD R17, R2, R3, UR4 ;  /* 0x0000000402117e24 */ /* 0x000fe2000f8e0203 */
[----:B------:R-:W-:Y:S06]  /*0ac0*/  @!P0 BRA `(.L_x_7194) ;  /* 0x0000014000f88947 */ /* 0x000fec0003800000 */
[----:B------:R-:W0:Y:S01]  /*0ad0*/  LDC R0, c[0x0][0x448] ;  /* 0x00011200ff007b82 */ /* 0x000e220000000800 */
[----:B------:R-:W1:Y:S01]  /*0ae0*/  S2R R23, SR_CTAID.X ;  /* 0x0000000000177919 */ /* 0x000e620000002500 */
[----:B------:R-:W-:-:S06]  /*0af0*/  VIADD R89, R6, 0xffffff80 ;  /* 0xffffff8006597836 */ /* 0x000fcc0000000000 */
[----:B------:R-:W2:Y:S08]  /*0b00*/  LDC.64 R2, c[0x0][0x418] ;  /* 0x00010600ff027b82 */ /* 0x000eb00000000a00 */
[----:B------:R-:W3:Y:S01]  /*0b10*/  LDC.64 R12, c[0x0][0x9e0] ;  /* 0x00027800ff0c7b82 */ /* 0x000ee20000000a00 */
[----:B0-----:R-:W-:-:S07]  /*0b20*/  ISETP.NE.AND P1, PT, R0, 0x1, PT ;  /* 0x000000010000780c */ /* 0x001fce0003f25270 */
[----:B------:R-:W0:Y:S01]  /*0b30*/  LDC R9, c[0x0][0x288] ;  /* 0x0000a200ff097b82 */ /* 0x000e220000000800 */
[----:B--2---:R-:W-:-:S07]  /*0b40*/  ISETP.NE.U32.AND P0, PT, R2, RZ, PT ;  /* 0x000000ff0200720c */ /* 0x004fce0003f05070 */
[----:B------:R-:W2:Y:S01]  /*0b50*/  LDC R16, c[0x0][0x424] ;  /* 0x00010900ff107b82 */ /* 0x000ea20000000800 */
[----:B-1----:R-:W-:Y:S01]  /*0b60*/  IMAD.SHL.U32 R23, R23, 0x80, RZ ;  /* 0x0000008017177824 */ /* 0x002fe200078e00ff */
[----:B------:R-:W-:-:S03]  /*0b70*/  ISETP.NE.AND.EX P0, PT, R3, RZ, PT, P0 ;  /* 0x000000ff0300720c */ /* 0x000fc60003f05300 */
[----:B------:R-:W-:Y:S01]  /*0b80*/  @P1 VIADD R0, R23, 0x7f ;  /* 0x0000007f17001836 */ /* 0x000fe20000000000 */
[----:B---3--:R-:W-:Y:S02]  /*0b90*/  ISETP.GE.AND P2, PT, R13, 0x1, PT ;  /* 0x000000010d00780c */ /* 0x008fe40003f46270 */
[----:B------:R-:W1:Y:S08]  /*0ba0*/  @P1 LDC R5, c[0x0][0x44c] ;  /* 0x00011300ff051b82 */ /* 0x000e700000000800 */
[----:B------:R-:W3:Y:S01]  /*0bb0*/  @P1 LDC R7, c[0x0][0x450] ;  /* 0x00011400ff071b82 */ /* 0x000ee20000000800 */
[----:B0-----:R-:W-:-:S07]  /*0bc0*/  IADD3 R3, -R9, 0x1, RZ ;  /* 0x0000000109037810 */ /* 0x001fce0007ffe1ff */
[----:B------:R-:W0:Y:S01]  /*0bd0*/  LDC R11, c[0x0][0x2f0] ;  /* 0x0000bc00ff0b7b82 */ /* 0x000e220000000800 */
[----:B--2---:R-:W-:Y:S01]  /*0be0*/  SEL R16, R16, 0x1, P0 ;  /* 0x0000000110107807 */ /* 0x004fe20000000000 */
[----:B-1----:R-:W-:-:S04]  /*0bf0*/  @P1 IMAD.HI.U32 R2, R0, R5, RZ ;  /* 0x0000000500021227 */ /* 0x002fc800078e00ff */
[----:B------:R-:W-:Y:S01]  /*0c00*/  VIADD R0, R23, 0x7f ;  /* 0x0000007f17007836 */ /* 0x000fe20000000000 */
[----:B---3--:R-:W-:Y:S01]  /*0c10*/  @P1 SHF.R.U32.HI R0, RZ, R7, R2 ;  /* 0x00000007ff001219 */ /* 0x008fe20000011602 */
[----:B0-----:R-:W-:-:S04]  /*0c20*/  IMAD R3, R16, R11, R3 ;  /* 0x0000000b10037224 */ /* 0x001fc800078e0203 */
[----:B------:R-:W-:-:S04]  /*0c30*/  IMAD.IADD R3, R3, 0x1, R0 ;  /* 0x0000000103037824 */ /* 0x000fc800078e0200 */
[----:B------:R-:W-:Y:S01]  /*0c40*/  IMAD.IADD R0, R3, 0x1, R12 ;  /* 0x0000000103007824 */ /* 0x000fe200078e020c */
        /* <DEDUP_REMOVED lines=11> */
.L_x_7196:
[----:B------:R-:W-:-:S13]  /*0d00*/  ISETP.NE.AND P0, PT, R13, 0x1, PT ;  /* 0x000000010d00780c */ /* 0x000fda0003f05270 */
[----:B------:R-:W0:Y:S02]  /*0d10*/  @P0 LDC.64 R4, c[0x0][0x9e8] ;  /* 0x00027a00ff040b82 */ /* 0x000e240000000a00 */
[----:B0-----:R-:W-:-:S05]  /*0d20*/  @P0 IMAD.HI.U32 R4, R2, R4, RZ ;  /* 0x0000000402040227 */ /* 0x001fca00078e00ff */
[----:B------:R-:W-:-:S07]  /*0d30*/  @P0 SHF.R.U32.HI R2, RZ, R5, R4 ;  /* 0x00000005ff020219 */ /* 0x000fce0000011604 */
.L_x_7197:
[----:B------:R-:W-:-:S05]  /*0d40*/  IMAD R3, R2, R13, R13 ;  /* 0x0000000d02037224 */ /* 0x000fca00078e020d */
[----:B------:R-:W-:-:S07]  /*0d50*/  VIMNMX R0, R0, R3, PT ;  /* 0x0000000300007248 */ /* 0x000fce0003fe0100 */
.L_x_7195:
[----:B------:R-:W0:Y:S01]  /*0d60*/  @P1 LDC R4, c[0x0][0x44c] ;  /* 0x00011300ff041b82 */ /* 0x000e220000000800 */
[----:B------:R-:W-:Y:S01]  /*0d70*/  VIADD R2, R0, 0x7f ;  /* 0x0000007f00027836 */ /* 0x000fe20000000000 */
[----:B------:R-:W-:Y:S01]  /*0d80*/  ULDC UR4, c[0x0][0x9dc] ;  /* 0x0002770000047ab9 */ /* 0x000fe20000000800 */
[CC--:B------:R-:W-:Y:S02]  /*0d90*/  IMAD R0, R16.reuse, R11.reuse, 0x7f ;  /* 0x0000007f10007424 */ /* 0x0c0fe400078e020b */
[----:B------:R-:W-:Y:S01]  /*0da0*/  IMAD.MOV.U32 R7, RZ, RZ, R23 ;  /* 0x000000ffff077224 */ /* 0x000fe200078e0017 */
[----:B------:R-:W-:Y:S01]  /*0db0*/  SHF.R.S32.HI R5, RZ, 0x1f, R2 ;  /* 0x0000001fff057819 */ /* 0x000fe20000011402 */
[----:B------:R-:W-:Y:S01]  /*0dc0*/  IMAD R88, R16, R11, -R9 ;  /* 0x0000000b10587224 */ /* 0x000fe200078e0a09 */
[----:B------:R-:W1:Y:S01]  /*0dd0*/  @P1 LDC R15, c[0x0][0x450] ;  /* 0x00011400ff0f1b82 */ /* 0x000e620000000800 */
[----:B------:R-:W-:Y:S02]  /*0de0*/  SHF.R.S32.HI R3, RZ, 0x1f, R0 ;  /* 0x0000001fff037819 */ /* 0x000fe40000011400 */
[----:B------:R-:W-:-:S02]  /*0df0*/  LEA.HI R5, R5, R2, RZ, 0x7 ;  /* 0x0000000205057211 */ /* 0x000fc400078f38ff */
[----:B------:R-:W-:Y:S02]  /*0e00*/  LEA.HI R3, R3, R0, RZ, 0x7 ;  /* 0x0000000003037211 */ /* 0x000fe400078f38ff */
[----:B------:R-:W-:Y:S02]  /*0e10*/  SHF.R.S32.HI R0, RZ, 0x7, R5 ;  /* 0x00000007ff007819 */ /* 0x000fe40000011405 */
[----:B------:R-:W-:-:S04]  /*0e20*/  SHF.R.S32.HI R3, RZ, 0x7, R3 ;  /* 0x00000007ff037819 */ /* 0x000fc80000011403 */
[----:B------:R-:W-:Y:S01]  /*0e30*/  VIMNMX R9, R3, R0, PT ;  /* 0x0000000003097248 */ /* 0x000fe20003fe0100 */
[----:B0-----:R-:W-:-:S05]  /*0e40*/  @P1 IMAD.HI.U32 R4, R23, R4, RZ ;  /* 0x0000000417041227 */ /* 0x001fca00078e00ff */
[----:B-1----:R-:W-:-:S05]  /*0e50*/  @P1 SHF.R.U32.HI R7, RZ, R15, R4 ;  /* 0x0000000fff071219 */ /* 0x002fca0000011604 */
[----:B------:R-:W-:-:S04]  /*0e60*/  IMAD.IADD R2, R88, 0x1, R7 ;  /* 0x0000000158027824 */ /* 0x000fc800078e0207 */
[----:B------:R-:W-:Y:S01]  /*0e70*/  VIADD R0, R2, -UR4 ;  /* 0x8000000402007c36 */ /* 0x000fe20008000000 */
        /* <DEDUP_REMOVED lines=10> */
.L_x_7199:
[----:B------:R-:W-:-:S13]  /*0f20*/  ISETP.NE.AND P0, PT, R13, 0x1, PT ;  /* 0x000000010d00780c */ /* 0x000fda0003f05270 */
[----:B------:R-:W0:Y:S02]  /*0f30*/  @P0 LDC.64 R4, c[0x0][0x9e8] ;  /* 0x00027a00ff040b82 */ /* 0x000e240000000a00 */
[----:B0-----:R-:W-:-:S05]  /*0f40*/  @P0 IMAD.HI.U32 R4, R2, R4, RZ ;  /* 0x0000000402040227 */ /* 0x001fca00078e00ff */
[----:B------:R-:W-:-:S07]  /*0f50*/  @P0 SHF.R.U32.HI R2, RZ, R5, R4 ;  /* 0x00000005ff020219 */ /* 0x000fce0000011604 */
.L_x_7200:
[----:B------:R-:W-:-:S05]  /*0f60*/  IMAD R3, R2, R13, RZ ;  /* 0x0000000d02037224 */ /* 0x000fca00078e02ff */
[----:B------:R-:W-:-:S07]  /*0f70*/  VIMNMX R0, R0, R3, !PT ;  /* 0x0000000300007248 */ /* 0x000fce0007fe0100 */
.L_x_7198:
[----:B------:R-:W-:Y:S01]  /*0f80*/  SHF.R.S32.HI R3, RZ, 0x1f, R0 ;  /* 0x0000001fff037819 */ /* 0x000fe20000011400 */
[----:B------:R-:W-:-:S03]  /*0f90*/  IMAD.MOV.U32 R22, RZ, RZ, RZ ;  /* 0x000000ffff167224 */ /* 0x000fc600078e00ff */
[----:B------:R-:W-:Y:S02]  /*0fa0*/  LEA.HI R3, R3, R0, RZ, 0x7 ;  /* 0x0000000003037211 */ /* 0x000fe400078f38ff */
[----:B------:R-:W-:Y:S02]  /*0fb0*/  SHF.R.U32.HI R0, RZ, 0x10, R17 ;  /* 0x00000010ff007819 */ /* 0x000fe40000011611 */
[----:B------:R-:W-:Y:S02]  /*0fc0*/  SHF.R.S32.HI R3, RZ, 0x7, R3 ;  /* 0x00000007ff037819 */ /* 0x000fe40000011403 */
[----:B------:R-:W-:Y:S02]  /*0fd0*/  ISETP.NE.AND P0, PT, R0, RZ, PT ;  /* 0x000000ff0000720c */ /* 0x000fe40003f05270 */
[----:B------:R-:W-:Y:S02]  /*0fe0*/  VIMNMX R8, RZ, R3, !PT ;  /* 0x00000003ff087248 */ /* 0x000fe40007fe0100 */
[----:B------:R-:W-:-:S02]  /*0ff0*/  LOP3.LUT R17, R17, 0xffff, RZ, 0xc0, !PT ;  /* 0x0000ffff11117812 */ /* 0x000fc400078ec0ff */
[----:B------:R-:W-:-:S07]  /*1000*/  ISETP.GT.AND P1, PT, R9, R8, PT ;  /* 0x000000080900720c */ /* 0x000fce0003f24270 */
[----:B------:R-:W0:Y:S06]  /*1010*/  @!P0 LDC R0, c[0x0][0x9f0] ;  /* 0x00027c00ff008b82 */ /* 0x000e2c0000000800 */
[----:B------:R-:W-:Y:S05]  /*1020*/  @!P1 BRA `(.L_x_7201) ;  /* 0x0000000000709947 */ /* 0x000fea0003800000 */
[-C--:B0-----:R-:W-:Y:S02]  /*1030*/  IABS R6, R0.reuse ;  /* 0x0000000000067213 */ /* 0x081fe40000000000 */
[----:B------:R-:W-:Y:S02]  /*1040*/  IADD3 R2, R0, -0x1, R9 ;  /* 0xffffffff00027810 */ /* 0x000fe40007ffe009 */
[----:B------:R-:W0:Y:S03]  /*1050*/  I2F.RP R4, R6 ;  /* 0x0000000600047306 */ /* 0x000e260000209400 */
[----:B------:R-:W-:Y:S01]  /*1060*/  IMAD.IADD R5, R2, 0x1, -R8 ;  /* 0x0000000102057824 */ /* 0x000fe200078e0a08 */
[----:B------:R-:W-:-:S04]  /*1070*/  IABS R2, R0 ;  /* 0x0000000000027213 */ /* 0x000fc80000000000 */
[----:B------:R-:W-:Y:S02]  /*1080*/  IABS R10, R5 ;  /* 0x00000005000a7213 */ /* 0x000fe40000000000 */
[----:B------:R-:W-:-:S04]  /*1090*/  LOP3.LUT R5, R5, R0, RZ, 0x3c, !PT ;  /* 0x0000000005057212 */ /* 0x000fc800078e3cff */
[----:B------:R-:W-:Y:S01]  /*10a0*/  ISETP.GE.AND P2, PT, R5, RZ, PT ;  /* 0x000000ff0500720c */ /* 0x000fe20003f46270 */
[----:B0-----:R-:W0:Y:S02]  /*10b0*/  MUFU.RCP R4, R4 ;  /* 0x0000000400047308 */ /* 0x001e240000001000 */
[----:B0-----:R-:W-:Y:S02]  /*10c0*/  VIADD R3, R4, 0xffffffe ;  /* 0x0ffffffe04037836 */ /* 0x001fe40000000000 */
[----:B------:R-:W-:Y:S02]  /*10d0*/  IMAD.MOV R4, RZ, RZ, -R2 ;  /* 0x000000ffff047224 */ /* 0x000fe400078e0a02 */
[----:B------:R-:W-:Y:S02]  /*10e0*/  IMAD.MOV.U32 R2, RZ, RZ, RZ ;  /* 0x000000ffff027224 */ /* 0x000fe400078e00ff */
[----:B------:R-:W0:Y:S02]  /*10f0*/  F2I.FTZ.U32.TRUNC.NTZ R3, R3 ;  /* 0x0000000300037305 */ /* 0x000e24000021f000 */
[----:B0-----:R-:W-:-:S04]  /*1100*/  IMAD.MOV R7, RZ, RZ, -R3 ;  /* 0x000000ffff077224 */ /* 0x001fc800078e0a03 */
        /* <DEDUP_REMOVED lines=14> */
.L_x_7201:
[-C--:B------:R-:W-:Y:S01]  /*11f0*/  IMAD R17, R17, R22.reuse, R8 ;  /* 0x0000001611117224 */ /* 0x080fe200078e0208 */
[----:B------:R-:W-:Y:S01]  /*1200*/  PLOP3.LUT P0, PT, PT, PT, PT, 0x80, 0x0 ;  /* 0x000000000000781c */ /* 0x000fe20003f0f070 */
[----:B0-----:R-:W-:Y:S01]  /*1210*/  IMAD.MOV.U32 R0, RZ, RZ, RZ ;  /* 0x000000ffff007224 */ /* 0x001fe200078e00ff */
[----:B------:R-:W-:Y:S01]  /*1220*/  CS2R R150, SRZ ;  /* 0x0000000000967805 */ /* 0x000fe2000001ff00 */
[----:B------:R-:W-:Y:S01]  /*1230*/  IMAD.MOV.U32 R4, RZ, RZ, RZ ;  /* 0x000000ffff047224 */ /* 0x000fe200078e00ff */
[----:B------:R-:W-:Y:S02]  /*1240*/  VIADDMNMX R22, R17, R22, R9, PT ;  /* 0x0000001611167246 */ /* 0x000fe40003800109 */
[----:B------:R-:W-:Y:S02]  /*1250*/  CS2R R148, SRZ ;  /* 0x0000000000947805 */ /* 0x000fe4000001ff00 */
        /* <DEDUP_REMOVED lines=66> */
.L_x_7203:
[----:B------:R-:W2:Y:S01]  /*1680*/  LDL.LU R20, [R1+0x14] ;  /* 0x0000140001147983 */ /* 0x000ea20000300800 */
[----:B------:R-:W-:-:S04]  /*1690*/  SHF.L.U32 R2, RZ, 0x1f, RZ ;  /* 0x0000001fff027819 */ /* 0x000fc800000006ff */
[----:B------:R-:W0:Y:S01]  /*16a0*/  SYNCS.PHASECHK.TRANS64.TRYWAIT P1, [UR36+0x28800], R2 ;  /* 0x02880002ff0075a7 */ /* 0x000e220008020164 */
[----:B--2---:R-:W-:-:S04]  /*16b0*/  LOP3.LUT R0, R20, 0x1, RZ, 0xfc, !PT ;  /* 0x0000000114007812 */ /* 0x004fc800078efcff */
[----:B------:R-:W-:Y:S01]  /*16c0*/  ISETP.NE.AND P0, PT, R0, 0x3, PT ;  /* 0x000000030000780c */ /* 0x000fe20003f05270 */
[----:B0-----:R-:W-:-:S12]  /*16d0*/  @!P1 BRA `(.L_x_7204) ;  /* 0x0000013400fc9947 */ /* 0x001fd80003800000 */
.L_x_7364:
[----:B------:R-:W-:Y:S05]  /*16e0*/  @!P0 BRA `(.L_x_7205) ;  /* 0x0000000000048947 */ /* 0x000fea0003800000 */
[----:B------:R-:W-:Y:S01]  /*16f0*/  BPT.TRAP 0x1 ;  /* 0x000000040000795c */ /* 0x000fe20000300000 */
.L_x_7205:
[----:B------:R1:W2:Y:S01]  /*1700*/  SYNCS.PHASECHK.TRANS64.TRYWAIT P2, [UR36+0x28830], R2 ;  /* 0x02883002ff0075a7 */ /* 0x0002a20008040164 */
[----:B------:R-:W-:Y:S05]  /*1710*/  @!P0 BRA `(.L_x_7206) ;  /* 0x0000000000048947 */ /* 0x000fea0003800000 */
[----:B------:R-:W-:Y:S01]  /*1720*/  BPT.TRAP 0x1 ;  /* 0x000000040000795c */ /* 0x000fe20000300000 */
.L_x_7206:
        /* <DEDUP_REMOVED lines=8> */
.L_x_7207:
[----:B------:R-:W-:Y:S05]  /*17b0*/  WARPSYNC.ALL ;  /* 0x0000000000007948 */ /* 0x000fea0003800000 */
[----:B------:R-:W-:Y:S01]  /*17c0*/  IMAD.MOV.U32 R7, RZ, RZ, 0x40000040 ;  /* 0x40000040ff077424 */ /* 0x000fe200078e00ff */
[----:B------:R-:W-:Y:S01]  /*17d0*/  UIADD3 UR4, UR36, 0x18400, URZ ;  /* 0x0001840024047890 */ /* 0x000fe2000fffe03f */
[----:B------:R-:W-:Y:S01]  /*17e0*/  R2UR UR8, R6 ;  /* 0x00000000060872ca */ /* 0x000fe200000e0000 */
[----:B------:R-:W-:Y:S02]  /*17f0*/  WARPGROUP.ARRIVE ;  /* 0x00000000000079c5 */ /* 0x000fe40000000000 */
[----:B------:R-:W-:Y:S01]  /*1800*/  R2UR UR9, R7 ;  /* 0x00000000070972ca */ /* 0x000fe200000e0000 */
[----:B------:R-:W-:Y:S01]  /*1810*/  USHF.R.U32.HI UR4, URZ, 0x4, UR4 ;  /* 0x000000043f047899 */ /* 0x000fe20008011604 */
[----:B01----:R-:W0:Y:S01]  /*1820*/  LDC R2, c[0x0][0x448] ;  /* 0x00011200ff027b82 */ /* 0x003e220000000800 */
[----:B------:R-:W-:Y:S01]  /*1830*/  UMOV UR11, 0x40000040 ;  /* 0x40000040000b7882 */ /* 0x000fe20000000000 */
[----:B------:R-:W-:Y:S01]  /*1840*/  UMOV UR33, 0x40000040 ;  /* 0x4000004000217882 */ /* 0x000fe20000000000 */
[----:B------:R-:W-:Y:S01]  /*1850*/  ULOP3.LUT UR4, UR4, 0x3fff, URZ, 0xc0, !UPT ;  /* 0x00003fff04047892 */ /* 0x000fe2000f8ec03f */
[----:B------:R-:W-:Y:S01]  /*1860*/  LEA.HI R11, R91, R91, RZ, 0x1 ;  /* 0x0000005b5b0b7211 */ /* 0x000fe200078f08ff */
[----:B------:R-:W-:Y:S01]  /*1870*/  UMOV UR35, 0x40000040 ;  /* 0x4000004000237882 */ /* 0x000fe20000000000 */
[----:B------:R-:W-:Y:S01]  /*1880*/  UMOV UR29, 0x40000040 ;  /* 0x40000040001d7882 */ /* 0x000fe20000000000 */
[----:B------:R-:W-:Y:S01]  /*1890*/  ULOP3.LUT UR6, UR4, 0x10000, URZ, 0xfc, !UPT ;  /* 0x0001000004067892 */ /* 0x000fe2000f8efc3f */
[----:B------:R-:W-:Y:S01]  /*18a0*/  LEA.HI R92, R92, R89, RZ, 0x2 ;  /* 0x000000595c5c7211 */ /* 0x000fe200078f10ff */
[----:B------:R-:W-:Y:S01]  /*18b0*/  UMOV UR31, 0x40000040 ;  /* 0x40000040001f7882 */ /* 0x000fe20000000000 */
[----:B------:R-:W-:Y:S01]  /*18c0*/  UMOV UR25, 0x40000040 ;  /* 0x4000004000197882 */ /* 0x000fe20000000000 */
[----:B------:R-:W-:Y:S01]  /*18d0*/  UIADD3 UR34, UR6, 0x2, URZ ;  /* 0x0000000206227890 */ /* 0x000fe2000fffe03f */
[----:B------:R-:W-:Y:S01]  /*18e0*/  LOP3.LUT R92, R92, 0xfffffffc, RZ, 0xc0, !PT ;  /* 0xfffffffc5c5c7812 */ /* 0x000fe200078ec0ff */
[----:B------:R-:W-:-:S02]  /*18f0*/  UIADD3 UR30, UR6, 0x4, URZ ;  /* 0x00000004061e7890 */ /* 0x000fc4000fffe03f */
[----:B------:R-:W-:Y:S01]  /*1900*/  UMOV UR10, UR6 ;  /* 0x00000006000a7c82 */ /* 0x000fe20008000000 */
[----:B------:R-:W-:Y:S01]  /*1910*/  UIADD3 UR26, UR6, 0x6, URZ ;  /* 0x00000006061a7890 */ /* 0x000fe2000fffe03f */
[----:B------:R-:W-:Y:S01]  /*1920*/  HGMMA.64x128x16.F32.BF16 R24, gdesc[UR8], RZ, !UPT, gsb0 ;  /* 0x01e00000081879f0 */ /* 0x000fe2000c0018ff */
[----:B------:R-:W-:Y:S01]  /*1930*/  R2UR UR8, R6 ;  /* 0x00000000060872ca */ /* 0x000fe200000e0000 */
[----:B------:R-:W-:Y:S01]  /*1940*/  UMOV UR27, 0x40000040 ;  /* 0x40000040001b7882 */ /* 0x000fe20000000000 */
[----:B------:R-:W-:Y:S01]  /*1950*/  UIADD3 UR22, UR6, 0x400, URZ ;  /* 0x0000040006167890 */ /* 0x000fe2000fffe03f */
[----:B------:R-:W-:Y:S01]  /*1960*/  IMAD.IADD R92, R89, 0x1, -R92 ;  /* 0x00000001595c7824 */ /* 0x000fe200078e0a5c */
[----:B------:R-:W-:Y:S01]  /*1970*/  UMOV UR21, 0x40000040 ;  /* 0x4000004000157882 */ /* 0x000fe20000000000 */
[----:B------:R-:W-:Y:S01]  /*1980*/  UMOV UR23, 0x40000040 ;  /* 0x4000004000177882 */ /* 0x000fe20000000000 */
[----:B------:R-:W-:Y:S01]  /*1990*/  UIADD3 UR18, UR6, 0x402, URZ ;  /* 0x0000040206127890 */ /* 0x000fe2000fffe03f */
[----:B0-----:R-:W-:Y:S01]  /*19a0*/  ISETP.NE.AND P2, PT, R2, 0x1, PT ;  /* 0x000000010200780c */ /* 0x001fe20003f45270 */
[----:B------:R-:W-:Y:S01]  /*19b0*/  UMOV UR17, 0x40000040 ;  /* 0x4000004000117882 */ /* 0x000fe20000000000 */
[----:B------:R-:W-:Y:S01]  /*19c0*/  UMOV UR19, 0x40000040 ;  /* 0x4000004000137882 */ /* 0x000fe20000000000 */
[----:B------:R-:W-:Y:S01]  /*19d0*/  UIADD3 UR14, UR6, 0x404, URZ ;  /* 0x00000404060e7890 */ /* 0x000fe2000fffe03f */
[----:B------:R-:W-:Y:S01]  /*19e0*/  LOP3.LUT R2, R93, 0xffffff80, RZ, 0xc0, !PT ;  /* 0xffffff805d027812 */ /* 0x000fe200078ec0ff */
[----:B------:R-:W-:Y:S01]  /*19f0*/  UMOV UR13, 0x40000040 ;  /* 0x40000040000d7882 */ /* 0x000fe20000000000 */
[----:B------:R-:W-:Y:S01]  /*1a00*/  UIADD3 UR32, UR8, 0x2, URZ ;  /* 0x0000000208207890 */ /* 0x000fe2000fffe03f */
[----:B------:R-:W-:Y:S01]  /*1a10*/  LEA.HI R15, R92, R92, RZ, 0x1 ;  /* 0x0000005c5c0f7211 */ /* 0x000fe200078f08ff */
[----:B------:R-:W-:Y:S01]  /*1a20*/  UIADD3 UR28, UR8, 0x4, URZ ;  /* 0x00000004081c7890 */ /* 0x000fe2000fffe03f */
[----:B------:R-:W-:Y:S01]  /*1a30*/  IMAD.IADD R2, R89, 0x1, -R2 ;  /* 0x0000000159027824 */ /* 0x000fe200078e0a02 */
[----:B------:R-:W-:Y:S01]  /*1a40*/  UIADD3 UR24, UR8, 0x6, URZ ;  /* 0x0000000608187890 */ /* 0x000fe2000fffe03f */
[----:B------:R-:W-:Y:S01]  /*1a50*/  LOP3.LUT R15, R15, 0x1ffffffe, RZ, 0xc0, !PT ;  /* 0x1ffffffe0f0f7812 */ /* 0x000fe200078ec0ff */
[----:B------:R-:W-:-:S02]  /*1a60*/  UIADD3 UR20, UR8, 0x400, URZ ;  /* 0x0000040008147890 */ /* 0x000fc4000fffe03f */
[----:B------:R-:W-:Y:S01]  /*1a70*/  UIADD3 UR16, UR8, 0x402, URZ ;  /* 0x0000040208107890 */ /* 0x000fe2000fffe03f */
[----:B------:R-:W-:Y:S01]  /*1a80*/  SHF.R.S32.HI R5, RZ, 0x1f, R2 ;  /* 0x0000001fff057819 */ /* 0x000fe20000011402 */
[----:B------:R-:W-:Y:S01]  /*1a90*/  UIADD3 UR12, UR8, 0x404, URZ ;  /* 0x00000404080c7890 */ /* 0x000fe2000fffe03f */
[----:B------:R-:W-:Y:S01]  /*1aa0*/  UMOV UR15, 0x40000040 ;  /* 0x40000040000f7882 */ /* 0x000fe20000000000 */
[----:B------:R-:W-:Y:S01]  /*1ab0*/  UIADD3 UR8, UR8, 0x406, URZ ;  /* 0x0000040608087890 */ /* 0x000fe2000fffe03f */
[----:B------:R-:W-:Y:S01]  /*1ac0*/  LEA.HI R14, R5, R2, RZ, 0x5 ;  /* 0x00000002050e7211 */ /* 0x000fe200078f28ff */
[----:B------:R-:W-:Y:S01]  /*1ad0*/  UIADD3 UR10, UR6, 0x406, URZ ;  /* 0x00000406060a7890 */ /* 0x000fe2000fffe03f */
[----:B------:R-:W-:Y:S01]  /*1ae0*/  UMOV UR9, 0x40000040 ;  /* 0x4000004000097882 */ /* 0x000fe20000000000 */
[----:B------:R-:W-:Y:S01]  /*1af0*/  UMOV UR11, 0x40000040 ;  /* 0x40000040000b7882 */ /* 0x000fe20000000000 */
[----:B------:R-:W-:Y:S01]  /*1b00*/  ULDC UR4, c[0x0][0x9d8] ;  /* 0x0002760000047ab9 */ /* 0x000fe20000000800 */
[----:B------:R-:W-:Y:S01]  /*1b10*/  SHF.R.S32.HI R14, RZ, 0x5, R14 ;  /* 0x00000005ff0e7819 */ /* 0x000fe2000001140e */
[----:B------:R-:W-:Y:S01]  /*1b20*/  ULDC UR38, c[0x0][0x2f0] ;  /* 0x0000bc0000267ab9 */ /* 0x000fe20000000800 */
[----:B------:R-:W-:-:S02]  /*1b30*/  ULDC UR5, c[0x0][0x9dc] ;  /* 0x0002770000057ab9 */ /* 0x000fc40000000800 */
[----:B------:R-:W-:Y:S01]  /*1b40*/  ULOP3.LUT UR5, URZ, UR5, URZ, 0x33, !UPT ;  /* 0x000000053f057292 */ /* 0x000fe2000f8e333f */
[----:B------:R-:W-:Y:S01]  /*1b50*/  IMAD R14, R14, 0x10, R23 ;  /* 0x000000100e0e7824 */ /* 0x000fe200078e0217 */
[----:B------:R-:W-:Y:S02]  /*1b60*/  WARPGROUP.DEPBAR.LE gsb0, 0x0 ;  /* 0x00008000000079c5 */ /* 0x000fe40000010000 */
[----:B------:R-:W-:-:S06]  /*1b70*/  WARPGROUP.ARRIVE ;  /* 0x00000000000079c5 */ /* 0x000fcc0000000000 */
[----:B------:R-:W-:Y:S03]  /*1b80*/  HGMMA.64x128x16.F32.BF16 R24, gdesc[UR32], R24, gsb0 ;  /* 0x01e00000201879f0 */ /* 0x000fe60008001818 */
[----:B------:R-:W-:Y:S02]  /*1b90*/  WARPGROUP.DEPBAR.LE gsb0, 0x0 ;  /* 0x00008000000079c5 */ /* 0x000fe40000010000 */
[----:B------:R-:W-:-:S07]  /*1ba0*/  WARPGROUP.ARRIVE ;  /* 0x00000000000079c5 */ /* 0x000fce0000000000 */
        /* <DEDUP_REMOVED lines=17> */
[----:B------:R-:W-:Y:S01]  /*1cc0*/  FMUL.FTZ R8, R30, UR4 ;  /* 0x000000041e087c20 */ /* 0x000fe20008410000 */
[----:B------:R-:W-:Y:S01]  /*1cd0*/  FMUL.FTZ R30, R46, UR4 ;  /* 0x000000042e1e7c20 */ /* 0x000fe20008410000 */
[----:B------:R-:W-:Y:S01]  /*1ce0*/  FMUL.FTZ R46, R62, UR4 ;  /* 0x000000043e2e7c20 */ /* 0x000fe20008410000 */
[----:B------:R-:W-:Y:S01]  /*1cf0*/  LOP3.LUT R62, R11, 0x3fffffe, RZ, 0xc0, !PT ;  /* 0x03fffffe0b3e7812 */ /* 0x000fe200078ec0ff */
[----:B------:R-:W-:Y:S01]  /*1d00*/  FMUL.FTZ R10, R34, UR4 ;  /* 0x00000004220a7c20 */ /* 0x000fe20008410000 */
[----:B------:R-:W-:Y:S01]  /*1d10*/  LEA.HI R11, R5, R2, RZ, 0x2 ;  /* 0x00000002050b7211 */ /* 0x000fe200078f10ff */
[----:B------:R-:W-:Y:S01]  /*1d20*/  FMUL.FTZ R3, R24, UR4 ;  /* 0x0000000418037c20 */ /* 0x000fe20008410000 */
[----:B------:R-:W-:Y:S01]  /*1d30*/  FMUL.FTZ R34, R50, UR4 ;  /* 0x0000000432227c20 */ /* 0x000fe20008410000 */
[----:B------:R-:W-:Y:S01]  /*1d40*/  FMUL.FTZ R50, R66, UR4 ;  /* 0x0000000442327c20 */ /* 0x000fe20008410000 */
[--C-:B------:R-:W-:Y:S01]  /*1d50*/  SHF.R.S32.HI R5, RZ, 0x2, R11.reuse ;  /* 0x00000002ff057819 */ /* 0x100fe2000001140b */
[----:B------:R-:W0:Y:S01]  /*1d60*/  @P2 LDC R66, c[0x0][0x44c] ;  /* 0x00011300ff422b82 */ /* 0x000e220000000800 */
[----:B------:R-:W-:Y:S01]  /*1d70*/  SHF.R.S32.HI R24, RZ, 0x1f, R11 ;  /* 0x0000001fff187819 */ /* 0x000fe2000001140b */
[----:B------:R-:W-:Y:S01]  /*1d80*/  FMUL.FTZ R90, R25, UR4 ;  /* 0x00000004195a7c20 */ /* 0x000fe20008410000 */
[----:B------:R-:W-:-:S02]  /*1d90*/  IMAD.IADD R62, R91, 0x1, -R62 ;  /* 0x000000015b3e7824 */ /* 0x000fc400078e0a3e */
[----:B------:R-:W-:Y:S01]  /*1da0*/  FMUL.FTZ R103, R49, UR4 ;  /* 0x0000000431677c20 */ /* 0x000fe20008410000 */
[-C--:B------:R-:W-:Y:S01]  /*1db0*/  LEA.HI R24, R24, R5.reuse, RZ, 0x3 ;  /* 0x0000000518187211 */ /* 0x080fe200078f18ff */
[----:B------:R-:W-:Y:S01]  /*1dc0*/  FMUL.FTZ R9, R31, UR4 ;  /* 0x000000041f097c20 */ /* 0x000fe20008410000 */
[----:B------:R-:W-:Y:S01]  /*1dd0*/  FMUL.FTZ R31, R32, UR4 ;  /* 0x00000004201f7c20 */ /* 0x000fe20008410000 */
[----:B------:R-:W1:Y:S01]  /*1de0*/  @P2 LDC R25, c[0x0][0x450] ;  /* 0x00011400ff192b82 */ /* 0x000e620000000800 */
[----:B------:R-:W-:Y:S01]  /*1df0*/  LOP3.LUT R24, R24, 0xfffffff8, RZ, 0xc0, !PT ;  /* 0xfffffff818187812 */ /* 0x000fe200078ec0ff */
[----:B------:R-:W-:Y:S01]  /*1e00*/  FMUL.FTZ R4, R27, UR4 ;  /* 0x000000041b047c20 */ /* 0x000fe20008410000 */
[----:B------:R-:W-:Y:S01]  /*1e10*/  FMUL.FTZ R32, R47, UR4 ;  /* 0x000000042f207c20 */ /* 0x000fe20008410000 */
[----:B------:R-:W-:Y:S01]  /*1e20*/  FMUL.FTZ R27, R28, UR4 ;  /* 0x000000041c1b7c20 */ /* 0x000fe20008410000 */
[----:B------:R-:W-:Y:S01]  /*1e30*/  IADD3 R21, R14, R5, -R24 ;  /* 0x000000050e157210 */ /* 0x000fe20007ffe818 */
[----:B------:R-:W-:-:S02]  /*1e40*/  IMAD.IADD R5, R92, 0x1, -R15 ;  /* 0x000000015c057824 */ /* 0x000fc400078e0a0f */
[----:B------:R-:W-:Y:S01]  /*1e50*/  FMUL.FTZ R28, R43, UR4 ;  /* 0x000000042b1c7c20 */ /* 0x000fe20008410000 */
[----:B------:R-:W-:Y:S02]  /*1e60*/  IMAD.MOV.U32 R47, RZ, RZ, -0x80 ;  /* 0xffffff80ff2f7424 */ /* 0x000fe400078e00ff */
[----:B------:R-:W-:Y:S01]  /*1e70*/  FMUL.FTZ R43, R44, UR4 ;  /* 0x000000042c2b7c20 */ /* 0x000fe20008410000 */
[----:B------:R-:W-:Y:S02]  /*1e80*/  IMAD R62, R62, 0x40, R21 ;  /* 0x000000403e3e7824 */ /* 0x000fe400078e0215 */
[----:B------:R-:W-:Y:S01]  /*1e90*/  FMUL.FTZ R44, R59, UR4 ;  /* 0x000000043b2c7c20 */ /* 0x000fe20008410000 */
[----:B------:R-:W-:Y:S02]  /*1ea0*/  IMAD.U32 R24, RZ, RZ, UR36 ;  /* 0x00000024ff187e24 */ /* 0x000fe4000f8e00ff */
[----:B------:R-:W-:Y:S01]  /*1eb0*/  FMUL.FTZ R52, R52, UR4 ;  /* 0x0000000434347c20 */ /* 0x000fe20008410000 */
[----:B------:R-:W-:-:S02]  /*1ec0*/  IMAD R5, R5, 0x8, R62 ;  /* 0x0000000805057824 */ /* 0x000fc400078e023e */
[----:B------:R-:W-:Y:S01]  /*1ed0*/  FMUL.FTZ R56, R56, UR4 ;  /* 0x0000000438387c20 */ /* 0x000fe20008410000 */
[----:B------:R-:W-:Y:S02]  /*1ee0*/  IMAD R59, R22, R47, 0x80 ;  /* 0x00000080163b7424 */ /* 0x000fe400078e022f */
[----:B------:R-:W-:Y:S01]  /*1ef0*/  FMUL.FTZ R60, R60, UR4 ;  /* 0x000000043c3c7c20 */ /* 0x000fe20008410000 */
[----:B0-----:R-:W-:-:S04]  /*1f00*/  @P2 IMAD.HI.U32 R14, R5, R66, RZ ;  /* 0x00000042050e2227 */ /* 0x001fc800078e00ff */
[----:B------:R-:W-:Y:S01]  /*1f10*/  FMUL.FTZ R64, R64, UR4 ;  /* 0x0000000440407c20 */ /* 0x000fe20008410000 */
[----:B------:R-:W-:Y:S01]  /*1f20*/  FMUL.FTZ R0, R26, UR4 ;  /* 0x000000041a007c20 */ /* 0x000fe20008410000 */
[----:B------:R-:W-:Y:S01]  /*1f30*/  FMUL.FTZ R12, R35, UR4 ;  /* 0x00000004230c7c20 */ /* 0x000fe20008410000 */
[----:B------:R-:W-:Y:S02]  /*1f40*/  IMAD.MOV.U32 R49, RZ, RZ, R5 ;  /* 0x000000ffff317224 */ /* 0x000fe400078e0005 */
[----:B------:R-:W-:Y:S01]  /*1f50*/  FMUL.FTZ R13, R38, UR4 ;  /* 0x00000004260d7c20 */ /* 0x000fe20008410000 */
[----:B-1----:R-:W-:Y:S01]  /*1f60*/  @P2 SHF.R.U32.HI R49, RZ, R25, R14 ;  /* 0x00000019ff312219 */ /* 0x002fe2000001160e */
[----:B------:R-:W-:Y:S01]  /*1f70*/  VIADD R47, R59, 0x1 ;  /* 0x000000013b2f7836 */ /* 0x000fe20000000000 */
[----:B------:R-:W0:Y:S01]  /*1f80*/  LDC.64 R14, c[0x0][0x9e0] ;  /* 0x00027800ff0e7b82 */ /* 0x000e220000000a00 */
[----:B------:R-:W-:Y:S01]  /*1f90*/  LOP3.LUT R25, R11, 0x7ffffffc, RZ, 0xc0, !PT ;  /* 0x7ffffffc0b197812 */ /* 0x000fe200078ec0ff */
[----:B------:R-:W-:Y:S01]  /*1fa0*/  @!P1 VIADD R11, R24, 0x28840 ;  /* 0x00028840180b9836 */ /* 0x000fe20000000000 */
[----:B------:R-:W1:Y:S01]  /*1fb0*/  SHFL.IDX PT, R66, R49, RZ, 0x1c1f ;  /* 0x001c1fff31427589 */ /* 0x000e6200000e0000 */
[----:B------:R-:W-:Y:S01]  /*1fc0*/  FMUL.FTZ R20, R39, UR4 ;  /* 0x0000000427147c20 */ /* 0x000fe20008410000 */
[----:B------:R-:W-:Y:S01]  /*1fd0*/  FMUL.FTZ R26, R42, UR4 ;  /* 0x000000042a1a7c20 */ /* 0x000fe20008410000 */
[----:B------:R-:W-:-:S02]  /*1fe0*/  IMAD.IADD R2, R2, 0x1, -R25 ;  /* 0x0000000102027824 */ /* 0x000fc400078e0a19 */
        /* <DEDUP_REMOVED lines=20> */
[----:B--2---:R-:W-:Y:S01]  /*2130*/  FMUL.FTZ R52, R67, UR4 ;  /* 0x0000000443347c20 */ /* 0x004fe20008410000 */
[----:B------:R-:W-:Y:S01]  /*2140*/  FMUL.FTZ R69, R69, UR4 ;  /* 0x0000000445457c20 */ /* 0x000fe20008410000 */
[----:B------:R-:W-:Y:S01]  /*2150*/  FMUL.FTZ R54, R70, UR4 ;  /* 0x0000000446367c20 */ /* 0x000fe20008410000 */
[----:B----4-:R-:W-:Y:S01]  /*2160*/  FMUL.FTZ R56, R71, UR4 ;  /* 0x0000000447387c20 */ /* 0x010fe20008410000 */
[----:B------:R-:W-:Y:S01]  /*2170*/  FMUL.FTZ R72, R72, UR4 ;  /* 0x0000000448487c20 */ /* 0x000fe20008410000 */
[----:B------:R-:W-:Y:S01]  /*2180*/  FMUL.FTZ R73, R73, UR4 ;  /* 0x0000000449497c20 */ /* 0x000fe20008410000 */
[----:B------:R-:W-:Y:S01]  /*2190*/  FMUL.FTZ R58, R74, UR4 ;  /* 0x000000044a3a7c20 */ /* 0x000fe20008410000 */
[----:B------:R2:W4:Y:S01]  /*21a0*/  MUFU.TANH R117, R64 ;  /* 0x0000004000757308 */ /* 0x0005220000002400 */
[----:B-----5:R-:W-:Y:S01]  /*21b0*/  FMUL.FTZ R60, R75, UR4 ;  /* 0x000000044b3c7c20 */ /* 0x020fe20008410000 */
[----:B------:R-:W-:Y:S01]  /*21c0*/  FMUL.FTZ R76, R76, UR4 ;  /* 0x000000044c4c7c20 */ /* 0x000fe20008410000 */
[----:B------:R-:W-:Y:S01]  /*21d0*/  FMUL.FTZ R77, R77, UR4 ;  /* 0x000000044d4d7c20 */ /* 0x000fe20008410000 */
[----:B------:R-:W-:Y:S01]  /*21e0*/  FMUL.FTZ R80, R80, UR4 ;  /* 0x0000000450507c20 */ /* 0x000fe20008410000 */
[----:B------:R-:W-:Y:S01]  /*21f0*/  FMUL.FTZ R81, R81, UR4 ;  /* 0x0000000451517c20 */ /* 0x000fe20008410000 */
[----:B------:R-:W-:Y:S01]  /*2200*/  FMUL.FTZ R82, R82, UR4 ;  /* 0x0000000452527c20 */ /* 0x000fe20008410000 */
[----:B------:R-:W-:Y:S01]  /*2210*/  FMUL.FTZ R21, R83, UR4 ;  /* 0x0000000453157c20 */ /* 0x000fe20008410000 */
[----:B------:R-:W-:Y:S01]  /*2220*/  FMUL.FTZ R84, R84, UR4 ;  /* 0x0000000454547c20 */ /* 0x000fe20008410000 */
[----:B--2---:R-:W-:Y:S01]  /*2230*/  FMUL.FTZ R64, R78, UR4 ;  /* 0x000000044e407c20 */ /* 0x004fe20008410000 */
[----:B------:R-:W-:Y:S01]  /*2240*/  FMUL.FTZ R85, R85, UR4 ;  /* 0x0000000455557c20 */ /* 0x000fe20008410000 */
[----:B------:R-:W-:Y:S01]  /*2250*/  @!P1 PRMT R11, RZ, 0x654, R11 ;  /* 0x00000654ff0b9816 */ /* 0x000fe2000000000b */
[----:B------:R-:W-:Y:S01]  /*2260*/  FMUL.FTZ R25, R86, UR4 ;  /* 0x0000000456197c20 */ /* 0x000fe20008410000 */
[----:B------:R-:W-:Y:S01]  /*2270*/  FMUL.FTZ R24, R87, UR4 ;  /* 0x0000000457187c20 */ /* 0x000fe20008410000 */
[----:B------:R-:W-:-:S02]  /*2280*/  IMAD R47, R2, -0x2, R47 ;  /* 0xfffffffe022f7824 */ /* 0x000fc400078e022f */
[----:B------:R-:W-:Y:S01]  /*2290*/  FMUL.FTZ R68, R68, UR4 ;  /* 0x0000000444447c20 */ /* 0x000fe20008410000 */
[----:B------:R-:W-:Y:S01]  /*22a0*/  FMUL.FTZ R79, R79, UR4 ;  /* 0x000000044f4f7c20 */ /* 0x000fe20008410000 */
[----:B------:R-:W-:Y:S01]  /*22b0*/  ULDC UR4, c[0x0][0x288] ;  /* 0x0000a20000047ab9 */ /* 0x000fe20000000800 */
[----:B0-----:R-:W-:Y:S01]  /*22c0*/  ISETP.GE.AND P3, PT, R15, 0x1, PT ;  /* 0x000000010f00780c */ /* 0x001fe20003f66270 */
[----:B------:R0:W-:Y:S01]  /*22d0*/  @!P1 SYNCS.ARRIVE.TRANS64.RED.A1T0 RZ, [R11+URZ], RZ ;  /* 0x000000ff0bff99a7 */ /* 0x0001e2000810043f */
[C---:B------:R-:W-:Y:S01]  /*22e0*/  IMAD R62, R16.reuse, UR38, R47 ;  /* 0x00000026103e7c24 */ /* 0x040fe2000f8e022f */
[----:B------:R-:W2:Y:S01]  /*22f0*/  MUFU.TANH R3, R3 ;  /* 0x0000000300037308 */ /* 0x000ea20000002400 */
[----:B------:R-:W-:Y:S01]  /*2300*/  IMAD R47, R16, UR38, R59 ;  /* 0x00000026102f7c24 */ /* 0x000fe2000f8e023b */
[----:B------:R-:W-:-:S03]  /*2310*/  LEA R55, R22, 0xffffff80, 0x7 ;  /* 0xffffff8016377811 */ /* 0x000fc600078e38ff */
[----:B------:R-:W-:Y:S02]  /*2320*/  IMAD R63, R2, -0x2, R47 ;  /* 0xfffffffe023f7824 */ /* 0x000fe400078e022f */
[----:B0-----:R-:W-:Y:S01]  /*2330*/  IMAD.U32 R11, RZ, RZ, UR4 ;  /* 0x00000004ff0b7e24 */ /* 0x001fe2000f8e00ff */
[----:B------:R-:W0:Y:S03]  /*2340*/  MUFU.TANH R90, R90 ;  /* 0x0000005a005a7308 */ /* 0x000e260000002400 */
[----:B------:R-:W-:-:S04]  /*2350*/  IMAD.IADD R51, R62, 0x1, -R11 ;  /* 0x000000013e337824 */ /* 0x000fc800078e0a0b */
[C---:B------:R-:W-:Y:S01]  /*2360*/  IMAD.IADD R70, R51.reuse, 0x1, R14 ;  /* 0x0000000133467824 */ /* 0x040fe200078e020e */
[----:B------:R-:W0:Y:S01]  /*2370*/  MUFU.TANH R0, R0 ;  /* 0x0000000000007308 */ /* 0x000e220000002400 */
[----:B------:R-:W-:-:S03]  /*2380*/  VIADD R67, R51, UR5 ;  /* 0x0000000533437c36 */ /* 0x000fc60008000000 */
[----:B-1----:R-:W-:Y:S01]  /*2390*/  VIADDMNMX R62, R66, R70, R63, PT ;  /* 0x00000046423e7246 */ /* 0x002fe2000380013f */
[----:B------:R-:W-:-:S03]  /*23a0*/  IMAD.IADD R47, R67, 0x1, R66 ;  /* 0x00000001432f7824 */ /* 0x000fc600078e0242 */
[----:B------:R-:W1:Y:S08]  /*23b0*/  MUFU.TANH R4, R4 ;  /* 0x0000000400047308 */ /* 0x000e700000002400 */
        /* <DEDUP_REMOVED lines=57> */
[----:B------:R-:W-:Y:S01]  /*2750*/  IMAD R66, R16, UR38, R66 ;  /* 0x0000002610427c24 */ /* 0x000fe2000f8e0242 */
[----:B------:R-:W-:Y:S03]  /*2760*/  BSSY B0, `(.L_x_7210) ;  /* 0x000000f000007945 */ /* 0x000fe60003800000 */
[----:B------:R-:W-:-:S05]  /*2770*/  IMAD.IADD R66, R66, 0x1, -R11 ;  /* 0x0000000142427824 */ /* 0x000fca00078e0a0b */
        /* <DEDUP_REMOVED lines=9> */
.L_x_7211:
[----:B------:R-:W-:-:S13]  /*2810*/  ISETP.NE.AND P4, PT, R15, 0x1, PT ;  /* 0x000000010f00780c */ /* 0x000fda0003f85270 */
[----:B------:R-:W0:Y:S02]  /*2820*/  @P4 LDC.64 R74, c[0x0][0x9e8] ;  /* 0x00027a00ff4a4b82 */ /* 0x000e240000000a00 */
[----:B0-----:R-:W-:-:S05]  /*2830*/  @P4 IMAD.HI.U32 R68, R66, R74, RZ ;  /* 0x0000004a42444227 */ /* 0x001fca00078e00ff */
[----:B------:R-:W-:-:S07]  /*2840*/  @P4 SHF.R.U32.HI R66, RZ, R75, R68 ;  /* 0x0000004bff424219 */ /* 0x000fce0000011644 */
.L_x_7212:
[----:B------:R-:W-:Y:S05]  /*2850*/  BSYNC B0 ;  /* 0x0000000000007941 */ /* 0x000fea0003800000 */
.L_x_7210:
[----:B------:R-:W-:-:S04]  /*2860*/  IMAD R51, R66, R15, -R55 ;  /* 0x0000000f42337224 */ /* 0x000fc800078e0a37 */
[----:B------:R-:W-:-:S05]  /*2870*/  IMAD R66, R2, -0x2, R51 ;  /* 0xfffffffe02427824 */ /* 0x000fca00078e0233 */
[----:B------:R-:W-:Y:S02]  /*2880*/  VIMNMX R47, R47, R66, !PT ;  /* 0x000000422f2f7248 */ /* 0x000fe40007fe0100 */
[----:B------:R-:W-:-:S07]  /*2890*/  VIADDMNMX R62, R66, R15, R62, PT ;  /* 0x0000000f423e7246 */ /* 0x000fce000380013e */
.L_x_7209:
[C---:B------:R-:W-:Y:S01]  /*28a0*/  ISETP.GE.AND P4, PT, R59.reuse, 0x2, PT ;  /* 0x000000023b00780c */ /* 0x040fe20003f86270 */
[----:B0-----:R-:W0:Y:S01]  /*28b0*/  SHFL.IDX PT, R68, R49, 0x1, 0x1c1f ;  /* 0x003c1f0031447f89 */ /* 0x001e2200000e0000 */
[----:B------:R-:W-:Y:S02]  /*28c0*/  ISETP.GE.AND P6, PT, R59, 0x9, PT ;  /* 0x000000093b00780c */ /* 0x000fe40003fc6270 */
[----:B------:R-:W-:Y:S02]  /*28d0*/  ISETP.GT.AND P5, PT, R47, 0x1, !P4 ;  /* 0x000000012f00780c */ /* 0x000fe400067a4270 */
[----:B------:R-:W-:Y:S02]  /*28e0*/  P2R R51, PR, RZ, 0x40 ;  /* 0x00000040ff337803 */ /* 0x000fe40000000000 */
[----:B------:R-:W-:-:S04]  /*28f0*/  ISETP.LT.OR P5, PT, R62, 0x2, P5 ;  /* 0x000000023e00780c */ /* 0x000fc80002fa1670 */
[----:B------:R-:W-:Y:S02]  /*2900*/  FSEL R93, R90, -INF , !P5 ;  /* 0xff8000005a5d7808 */ /* 0x000fe40006800000 */
[----:B------:R-:W-:Y:S02]  /*2910*/  ISETP.GT.AND P5, PT, R47, 0x8, !P6 ;  /* 0x000000082f00780c */ /* 0x000fe400077a4270 */
[----:B------:R-:W-:Y:S02]  /*2920*/  ISETP.GE.AND P6, PT, R59, 0xa, PT ;  /* 0x0000000a3b00780c */ /* 0x000fe40003fc6270 */
[----:B------:R-:W-:Y:S02]  /*2930*/  ISETP.LT.OR P5, PT, R62, 0x9, P5 ;  /* 0x000000093e00780c */ /* 0x000fe40002fa1670 */
[----:B------:R-:W-:Y:S02]  /*2940*/  P2R R74, PR, RZ, 0x40 ;  /* 0x00000040ff4a7803 */ /* 0x000fe40000000000 */
[----:B------:R-:W-:-:S02]  /*2950*/  FSEL R95, R27, -INF , !P5 ;  /* 0xff8000001b5f7808 */ /* 0x000fc40006800000 */
[----:B------:R-:W-:Y:S01]  /*2960*/  ISETP.GT.AND P5, PT, R47, 0x9, !P6 ;  /* 0x000000092f00780c */ /* 0x000fe200077a4270 */
[----:B0-----:R-:W-:Y:S01]  /*2970*/  IMAD.IADD R66, R67, 0x1, R68 ;  /* 0x0000000143427824 */ /* 0x001fe200078e0244 */
[----:B------:R-:W-:Y:S02]  /*2980*/  ISETP.GE.AND P6, PT, R59, 0x11, PT ;  /* 0x000000113b00780c */ /* 0x000fe40003fc6270 */
[----:B------:R-:W-:Y:S02]  /*2990*/  ISETP.LT.OR P5, PT, R62, 0xa, P5 ;  /* 0x0000000a3e00780c */ /* 0x000fe40002fa1670 */
[----:B------:R-:W-:Y:S02]  /*29a0*/  P2R R75, PR, RZ, 0x40 ;  /* 0x00000040ff4b7803 */ /* 0x000fe40000000000 */
[----:B------:R-:W-:Y:S02]  /*29b0*/  FSEL R137, R29, -INF , !P5 ;  /* 0xff8000001d897808 */ /* 0x000fe40006800000 */
[----:B------:R-:W-:-:S02]  /*29c0*/  ISETP.GT.AND P5, PT, R47, 0x10, !P6 ;  /* 0x000000102f00780c */ /* 0x000fc400077a4270 */
[----:B------:R-:W-:Y:S02]  /*29d0*/  ISETP.GE.AND P6, PT, R59, 0x12, PT ;  /* 0x000000123b00780c */ /* 0x000fe40003fc6270 */
[----:B------:R-:W-:Y:S02]  /*29e0*/  ISETP.LT.OR P5, PT, R62, 0x11, P5 ;  /* 0x000000113e00780c */ /* 0x000fe40002fa1670 */
[----:B------:R-:W-:Y:S02]  /*29f0*/  P2R R78, PR, RZ, 0x40 ;  /* 0x00000040ff4e7803 */ /* 0x000fe40000000000 */
[----:B------:R-:W-:Y:S02]  /*2a00*/  FSEL R139, R31, -INF , !P5 ;  /* 0xff8000001f8b7808 */ /* 0x000fe40006800000 */
[----:B------:R-:W-:Y:S02]  /*2a10*/  ISETP.GT.AND P5, PT, R47, 0x11, !P6 ;  /* 0x000000112f00780c */ /* 0x000fe400077a4270 */
[----:B------:R-:W-:-:S02]  /*2a20*/  ISETP.GE.AND P6, PT, R59, 0x19, PT ;  /* 0x000000193b00780c */ /* 0x000fc40003fc6270 */
[C---:B------:R-:W-:Y:S02]  /*2a30*/  ISETP.LT.OR P5, PT, R62.reuse, 0x12, P5 ;  /* 0x000000123e00780c */ /* 0x040fe40002fa1670 */
[----:B------:R-:W-:Y:S02]  /*2a40*/  P2R R79, PR, RZ, 0x40 ;  /* 0x00000040ff4f7803 */ /* 0x000fe40000000000 */
[----:B------:R-:W-:Y:S02]  /*2a50*/  FSEL R141, R33, -INF , !P5 ;  /* 0xff800000218d7808 */ /* 0x000fe40006800000 */
[----:B------:R-:W-:Y:S02]  /*2a60*/  ISETP.GT.AND P5, PT, R47, 0x18, !P6 ;  /* 0x000000182f00780c */ /* 0x000fe400077a4270 */
[----:B------:R-:W-:Y:S02]  /*2a70*/  ISETP.GE.AND P6, PT, R59, 0x1a, PT ;  /* 0x0000001a3b00780c */ /* 0x000fe40003fc6270 */
[----:B------:R-:W-:-:S02]  /*2a80*/  ISETP.LT.OR P5, PT, R62, 0x19, P5 ;  /* 0x000000193e00780c */ /* 0x000fc40002fa1670 */
[----:B------:R-:W-:Y:S02]  /*2a90*/  P2R R83, PR, RZ, 0x40 ;  /* 0x00000040ff537803 */ /* 0x000fe40000000000 */
[----:B------:R-:W-:Y:S02]  /*2aa0*/  FSEL R135, R35, -INF , !P5 ;  /* 0xff80000023877808 */ /* 0x000fe40006800000 */
[----:B------:R-:W-:Y:S02]  /*2ab0*/  ISETP.GT.AND P5, PT, R47, 0x19, !P6 ;  /* 0x000000192f00780c */ /* 0x000fe400077a4270 */
[----:B------:R-:W-:Y:S02]  /*2ac0*/  ISETP.GE.AND P6, PT, R59, 0x21, PT ;  /* 0x000000213b00780c */ /* 0x000fe40003fc6270 */
[----:B------:R-:W-:Y:S02]  /*2ad0*/  ISETP.LT.OR P5, PT, R62, 0x1a, P5 ;  /* 0x0000001a3e00780c */ /* 0x000fe40002fa1670 */
[----:B------:R-:W-:-:S02]  /*2ae0*/  P2R R86, PR, RZ, 0x40 ;  /* 0x00000040ff567803 */ /* 0x000fc40000000000 */
[----:B------:R-:W-:Y:S02]  /*2af0*/  FSEL R97, R37, -INF , !P5 ;  /* 0xff80000025617808 */ /* 0x000fe40006800000 */
[----:B------:R-:W-:Y:S02]  /*2b00*/  ISETP.GT.AND P5, PT, R47, 0x20, !P6 ;  /* 0x000000202f00780c */ /* 0x000fe400077a4270 */
[----:B------:R-:W-:Y:S02]  /*2b10*/  ISETP.GE.AND P6, PT, R59, 0x22, PT ;  /* 0x000000223b00780c */ /* 0x000fe40003fc6270 */
[----:B------:R-:W-:Y:S02]  /*2b20*/  ISETP.LT.OR P5, PT, R62, 0x21, P5 ;  /* 0x000000213e00780c */ /* 0x000fe40002fa1670 */
[----:B------:R-:W-:Y:S02]  /*2b30*/  P2R R87, PR, RZ, 0x40 ;  /* 0x00000040ff577803 */ /* 0x000fe40000000000 */
[----:B------:R-:W-:-:S02]  /*2b40*/  FSEL R133, R39, -INF , !P5 ;  /* 0xff80000027857808 */ /* 0x000fc40006800000 */
[----:B------:R-:W-:Y:S02]  /*2b50*/  ISETP.GT.AND P5, PT, R47, 0x21, !P6 ;  /* 0x000000212f00780c */ /* 0x000fe400077a4270 */
        /* <DEDUP_REMOVED lines=86> */
[----:B------:R-:W-:-:S04]  /*30c0*/  ISETP.LT.OR P5, PT, R62, 0x69, P5 ;  /* 0x000000693e00780c */ /* 0x000fc80002fa1670 */
        /* <DEDUP_REMOVED lines=27> */
[----:B------:R-:W-:Y:S02]  /*3280*/  ISETP.LT.OR P6, PT, R62, 0x7a, P6 ;  /* 0x0000007a3e00780c */ /* 0x000fe400037c1670 */
[----:B------:R-:W-:Y:S02]  /*3290*/  VIADDMNMX R62, R68, R70, R63, PT ;  /* 0x00000046443e7246 */ /* 0x000fe4000380013f */
[----:B------:R-:W-:Y:S01]  /*32a0*/  FSEL R3, R85, -INF , !P6 ;  /* 0xff80000055037808 */ /* 0x000fe20007000000 */
[----:B------:R-:W-:Y:S08]  /*32b0*/  @!P3 BRA `(.L_x_7213) ;  /* 0x000000000054b947 */ /* 0x000ff00003800000 */
[----:B------:R-:W-:Y:S01]  /*32c0*/  IMAD R68, R16, UR38, R68 ;  /* 0x0000002610447c24 */ /* 0x000fe2000f8e0244 */
[----:B------:R-:W-:Y:S03]  /*32d0*/  BSSY B0, `(.L_x_7214) ;  /* 0x000000f000007945 */ /* 0x000fe60003800000 */
[----:B------:R-:W-:-:S05]  /*32e0*/  IMAD.IADD R68, R68, 0x1, -R11 ;  /* 0x0000000144447824 */ /* 0x000fca00078e0a0b */
        /* <DEDUP_REMOVED lines=9> */
.L_x_7215:
[----:B------:R-:W-:-:S13]  /*3380*/  ISETP.NE.AND P6, PT, R15, 0x1, PT ;  /* 0x000000010f00780c */ /* 0x000fda0003fc5270 */
[----:B------:R-:W0:Y:S02]  /*3390*/  @P6 LDC.64 R70, c[0x0][0x9e8] ;  /* 0x00027a00ff466b82 */ /* 0x000e240000000a00 */
[----:B0-----:R-:W-:-:S05]  /*33a0*/  @P6 IMAD.HI.U32 R70, R68, R70, RZ ;  /* 0x0000004644466227 */ /* 0x001fca00078e00ff */
[----:B------:R-:W-:-:S07]  /*33b0*/  @P6 SHF.R.U32.HI R68, RZ, R71, R70 ;  /* 0x00000047ff446219 */ /* 0x000fce0000011646 */
.L_x_7216:
[----:B------:R-:W-:Y:S05]  /*33c0*/  BSYNC B0 ;  /* 0x0000000000007941 */ /* 0x000fea0003800000 */
.L_x_7214:
[----:B------:R-:W-:-:S04]  /*33d0*/  IMAD R37, R68, R15, -R55 ;  /* 0x0000000f44257224 */ /* 0x000fc800078e0a37 */
[----:B------:R-:W-:-:S05]  /*33e0*/  IMAD R37, R2, -0x2, R37 ;  /* 0xfffffffe02257824 */ /* 0x000fca00078e0225 */
[----:B------:R-:W-:Y:S02]  /*33f0*/  VIMNMX R66, R66, R37, !PT ;  /* 0x0000002542427248 */ /* 0x000fe40007fe0100 */
[----:B------:R-:W-:-:S07]  /*3400*/  VIADDMNMX R62, R37, R15, R62, PT ;  /* 0x0000000f253e7246 */ /* 0x000fce000380013e */
.L_x_7213:
[----:B------:R-:W-:Y:S01]  /*3410*/  ISETP.GT.AND P4, PT, R66, 0x1, !P4 ;  /* 0x000000014200780c */ /* 0x000fe20006784270 */
[----:B------:R-:W-:Y:S01]  /*3420*/  ULDC UR4, c[0x0][0x988] ;  /* 0x0002620000047ab9 */ /* 0x000fe20000000800 */
[----:B------:R-:W-:Y:S02]  /*3430*/  ISETP.NE.AND P6, PT, R79, RZ, PT ;  /* 0x000000ff4f00720c */ /* 0x000fe40003fc5270 */
[----:B------:R-:W-:Y:S02]  /*3440*/  ISETP.LT.OR P4, PT, R62, 0x2, P4 ;  /* 0x000000023e00780c */ /* 0x000fe40002781670 */
[----:B------:R-:W-:Y:S02]  /*3450*/  ISETP.GT.AND P5, PT, R66, 0x78, !P5 ;  /* 0x000000784200780c */ /* 0x000fe40006fa4270 */
        /* <DEDUP_REMOVED lines=28> */
[----:B------:R-:W-:Y:S01]  /*3620*/  FSEL R45, R12, -INF , !P4 ;  /* 0xff8000000c2d7808 */ /* 0x000fe20006000000 */
[----:B------:R-:W-:Y:S01]  /*3630*/  IMAD.U32 R12, RZ, RZ, UR4 ;  /* 0x00000004ff0c7e24 */ /* 0x000fe2000f8e00ff */
[----:B------:R-:W-:Y:S02]  /*3640*/  ISETP.GT.AND P4, PT, R66, 0x18, !P6 ;  /* 0x000000184200780c */ /* 0x000fe40007784270 */
[----:B------:R-:W-:Y:S02]  /*3650*/  ISETP.NE.AND P6, PT, R53, RZ, PT ;  /* 0x000000ff3500720c */ /* 0x000fe40003fc5270 */
        /* <DEDUP_REMOVED lines=45> */
[----:B------:R-:W-:Y:S01]  /*3930*/  ISETP.NE.AND P4, PT, R96, RZ, PT ;  /* 0x000000ff6000720c */ /* 0x000fe20003f85270 */
[----:B------:R-:W0:Y:S01]  /*3940*/  SHFL.BFLY PT, R9, R4, 0x2, 0x1f ;  /* 0x0c401f0004097f89 */ /* 0x000e2200000e0000 */
[----:B------:R-:W-:Y:S02]  /*3950*/  ISETP.LT.OR P5, PT, R62, 0x79, P5 ;  /* 0x000000793e00780c */ /* 0x000fe40002fa1670 */
[----:B------:R-:W-:Y:S02]  /*3960*/  ISETP.GT.AND P4, PT, R66, 0x31, !P4 ;  /* 0x000000314200780c */ /* 0x000fe40006784270 */
[----:B------:R-:W-:-:S02]  /*3970*/  FSEL R25, R25, -INF , !P5 ;  /* 0xff80000019197808 */ /* 0x000fc40006800000 */
[----:B------:R-:W-:-:S04]  /*3980*/  ISETP.LT.OR P4, PT, R62, 0x32, P4 ;  /* 0x000000323e00780c */ /* 0x000fc80002781670 */
[----:B------:R-:W-:Y:S02]  /*3990*/  FSEL R59, R36, -INF , !P4 ;  /* 0xff800000243b7808 */ /* 0x000fe40006000000 */
[----:B------:R-:W-:-:S04]  /*39a0*/  ISETP.NE.AND P4, PT, R98, RZ, PT ;  /* 0x000000ff6200720c */ /* 0x000fc80003f85270 */
[----:B------:R-:W-:-:S04]  /*39b0*/  ISETP.GT.AND P4, PT, R66, 0x38, !P4 ;  /* 0x000000384200780c */ /* 0x000fc80006784270 */
[----:B------:R-:W-:Y:S02]  /*39c0*/  ISETP.LT.OR P4, PT, R62, 0x39, P4 ;  /* 0x000000393e00780c */ /* 0x000fe40002781670 */
[----:B0-----:R-:W-:Y:S02]  /*39d0*/  FMNMX.FTZ R8, R4, R9, !PT ;  /* 0x0000000904087209 */ /* 0x001fe40007810000 */
[----:B------:R-:W-:Y:S02]  /*39e0*/  FSEL R61, R38, -INF , !P4 ;  /* 0xff800000263d7808 */ /* 0x000fe40006000000 */
[----:B------:R-:W-:Y:S01]  /*39f0*/  ISETP.NE.AND P4, PT, R100, RZ, PT ;  /* 0x000000ff6400720c */ /* 0x000fe20003f85270 */
[----:B------:R-:W0:Y:S03]  /*3a00*/  SHFL.BFLY PT, R9, R8, 0x1, 0x1f ;  /* 0x0c201f0008097f89 */ /* 0x000e2600000e0000 */
[----:B------:R-:W-:-:S04]  /*3a10*/  ISETP.GT.AND P4, PT, R66, 0x39, !P4 ;  /* 0x000000394200780c */ /* 0x000fc80006784270 */
[----:B------:R-:W-:-:S04]  /*3a20*/  ISETP.LT.OR P4, PT, R62, 0x3a, P4 ;  /* 0x0000003a3e00780c */ /* 0x000fc80002781670 */
[----:B------:R-:W-:Y:S02]  /*3a30*/  FSEL R63, R40, -INF , !P4 ;  /* 0xff800000283f7808 */ /* 0x000fe40006000000 */
[----:B------:R-:W-:-:S04]  /*3a40*/  ISETP.NE.AND P4, PT, R102, RZ, PT ;  /* 0x000000ff6600720c */ /* 0x000fc80003f85270 */
[----:B------:R-:W-:-:S04]  /*3a50*/  ISETP.GT.AND P4, PT, R66, 0x40, !P4 ;  /* 0x000000404200780c */ /* 0x000fc80006784270 */
[----:B------:R-:W-:Y:S02]  /*3a60*/  ISETP.LT.OR P4, PT, R62, 0x41, P4 ;  /* 0x000000413e00780c */ /* 0x000fe40002781670 */
[----:B0-----:R-:W-:Y:S02]  /*3a70*/  FMNMX.FTZ R9, R8, R9, !PT ;  /* 0x0000000908097209 */ /* 0x001fe40007810000 */
[----:B------:R-:W-:Y:S02]  /*3a80*/  FSEL R65, R42, -INF , !P4 ;  /* 0xff8000002a417808 */ /* 0x000fe40006000000 */
[----:B------:R-:W-:Y:S01]  /*3a90*/  ISETP.GT.AND P4, PT, R66, 0x41, !P6 ;  /* 0x000000414200780c */ /* 0x000fe20007784270 */
[----:B------:R-:W-:Y:S01]  /*3aa0*/  FMUL.FTZ R10, R9, R12 ;  /* 0x0000000c090a7220 */ /* 0x000fe20000410000 */
[----:B------:R-:W-:Y:S02]  /*3ab0*/  ISETP.NE.AND P6, PT, R69, RZ, PT ;  /* 0x000000ff4500720c */ /* 0x000fe40003fc5270 */
[----:B------:R-:W-:-:S04]  /*3ac0*/  ISETP.LT.OR P4, PT, R62, 0x42, P4 ;  /* 0x000000423e00780c */ /* 0x000fc80002781670 */
[----:B------:R-:W-:Y:S02]  /*3ad0*/  FSEL R67, R44, -INF , !P4 ;  /* 0xff8000002c437808 */ /* 0x000fe40006000000 */
[----:B------:R-:W-:Y:S01]  /*3ae0*/  ISETP.NE.AND P4, PT, R104, RZ, PT ;  /* 0x000000ff6800720c */ /* 0x000fe20003f85270 */
[----:B------:R-:W0:Y:S03]  /*3af0*/  @P2 LDC R44, c[0x0][0x44c] ;  /* 0x00011300ff2c2b82 */ /* 0x000e260000000800 */
[----:B------:R-:W-:-:S04]  /*3b00*/  ISETP.GT.AND P4, PT, R66, 0x48, !P4 ;  /* 0x000000484200780c */ /* 0x000fc80006784270 */
[----:B------:R-:W-:-:S04]  /*3b10*/  ISETP.LT.OR P4, PT, R62, 0x49, P4 ;  /* 0x000000493e00780c */ /* 0x000fc80002781670 */
[----:B------:R-:W-:Y:S02]  /*3b20*/  FSEL R69, R46, -INF , !P4 ;  /* 0xff8000002e457808 */ /* 0x000fe40006000000 */
[----:B------:R-:W-:Y:S01]  /*3b30*/  ISETP.NE.AND P4, PT, R106, RZ, PT ;  /* 0x000000ff6a00720c */ /* 0x000fe20003f85270 */
[----:B------:R-:W1:Y:S03]  /*3b40*/  @P2 LDC R46, c[0x0][0x450] ;  /* 0x00011400ff2e2b82 */ /* 0x000e660000000800 */
        /* <DEDUP_REMOVED lines=37> */
[----:B------:R-:W-:-:S04]  /*3da0*/  ISETP.LT.OR P4, PT, R62, 0x71, P4 ;  /* 0x000000713e00780c */ /* 0x000fc80002781670 */
[----:B------:R-:W-:Y:S02]  /*3db0*/  FSEL R87, R82, -INF , !P4 ;  /* 0xff80000052577808 */ /* 0x000fe40006000000 */
[----:B------:R-:W-:-:S04]  /*3dc0*/  FSETP.NEU.FTZ.AND P4, PT, R9, -INF , PT ;  /* 0xff8000000900780b */ /* 0x000fc80003f9d000 */
[----:B------:R-:W-:Y:S02]  /*3dd0*/  FSEL R20, R10, RZ, P4 ;  /* 0x000000ff0a147208 */ /* 0x000fe40002000000 */
[----:B------:R-:W-:Y:S02]  /*3de0*/  ISETP.GT.AND P4, PT, R66, RZ, !P6 ;  /* 0x000000ff4200720c */ /* 0x000fe40007784270 */
[----:B------:R-:W-:Y:S01]  /*3df0*/  ISETP.NE.AND P6, PT, R84, RZ, PT ;  /* 0x000000ff5400720c */ /* 0x000fe20003fc5270 */
[-CC-:B------:R-:W-:Y:S01]  /*3e00*/  FFMA.FTZ R164, R125, R12.reuse, -R20.reuse ;  /* 0x0000000c7da47223 */ /* 0x180fe20000010814 */
[----:B------:R-:W-:Y:S01]  /*3e10*/  ISETP.LT.OR P4, PT, R62, 0x1, P4 ;  /* 0x000000013e00780c */ /* 0x000fe20002781670 */
[-CC-:B------:R-:W-:Y:S01]  /*3e20*/  FFMA.FTZ R8, R119, R12.reuse, -R20.reuse ;  /* 0x0000000c77087223 */ /* 0x180fe20000010814 */
[----:B------:R-:W-:Y:S01]  /*3e30*/  ISETP.GT.AND P6, PT, R66, 0x79, !P6 ;  /* 0x000000794200780c */ /* 0x000fe200077c4270 */
[-CC-:B------:R-:W-:Y:S01]  /*3e40*/  FFMA.FTZ R180, R91, R12.reuse, -R20.reuse ;  /* 0x0000000c5bb47223 */ /* 0x180fe20000010814 */
[----:B------:R-:W-:Y:S01]  /*3e50*/  FSEL R0, R0, -INF , !P4 ;  /* 0xff80000000007808 */ /* 0x000fe20006000000 */
[-CC-:B------:R-:W-:Y:S01]  /*3e60*/  FFMA.FTZ R91, R93, R12.reuse, -R20.reuse ;  /* 0x0000000c5d5b7223 */ /* 0x180fe20000010814 */
[----:B------:R-:W-:Y:S01]  /*3e70*/  ISETP.NE.AND P4, PT, R80, RZ, PT ;  /* 0x000000ff5000720c */ /* 0x000fe20003f85270 */
[-CC-:B------:R-:W-:Y:S01]  /*3e80*/  FFMA.FTZ R182, R95, R12.reuse, -R20.reuse ;  /* 0x0000000c5fb67223 */ /* 0x180fe20000010814 */
[----:B------:R-:W-:Y:S01]  /*3e90*/  FMNMX.FTZ R4, R0, R37, !PT ;  /* 0x0000002500047209 */ /* 0x000fe20007810000 */
[----:B------:R-:W-:Y:S01]  /*3ea0*/  MUFU.EX2 R180, R180 ;  /* 0x000000b400b47308 */ /* 0x000fe20000000800 */
[----:B------:R-:W-:Y:S01]  /*3eb0*/  ISETP.GT.AND P4, PT, R66, 0x71, !P4 ;  /* 0x000000714200780c */ /* 0x000fe20006784270 */
[--C-:B------:R-:W-:Y:S01]  /*3ec0*/  FFMA.FTZ R93, R137, R12, -R20.reuse ;  /* 0x0000000c895d7223 */ /* 0x100fe20000010814 */
[----:B------:R-:W-:Y:S01]  /*3ed0*/  FMNMX.FTZ R4, R39, R4, !PT ;  /* 0x0000000427047209 */ /* 0x000fe20007810000 */
[-CC-:B------:R-:W-:Y:S01]  /*3ee0*/  FFMA.FTZ R176, R139, R12.reuse, -R20.reuse ;  /* 0x0000000c8bb07223 */ /* 0x180fe20000010814 */
[C---:B------:R-:W-:Y:S01]  /*3ef0*/  ISETP.LT.OR P4, PT, R62.reuse, 0x72, P4 ;  /* 0x000000723e00780c */ /* 0x040fe20002781670 */
[--C-:B------:R-:W-:Y:S01]  /*3f00*/  FFMA.FTZ R95, R141, R12, -R20.reuse ;  /* 0x0000000c8d5f7223 */ /* 0x100fe20000010814 */
[----:B------:R-:W-:Y:S01]  /*3f10*/  FMNMX.FTZ R4, R41, R4, !PT ;  /* 0x0000000429047209 */ /* 0x000fe20007810000 */
[----:B------:R-:W2:Y:S01]  /*3f20*/  MUFU.EX2 R91, R91 ;  /* 0x0000005b005b7308 */ /* 0x000ea20000000800 */
[----:B------:R-:W-:Y:S01]  /*3f30*/  FSEL R125, R21, -INF , !P4 ;  /* 0xff800000157d7808 */ /* 0x000fe20006000000 */
[--C-:B------:R-:W-:Y:S01]  /*3f40*/  FFMA.FTZ R21, R123, R12, -R20.reuse ;  /* 0x0000000c7b157223 */ /* 0x100fe20000010814 */
[----:B------:R-:W-:Y:S01]  /*3f50*/  FMNMX.FTZ R4, R43, R4, !PT ;  /* 0x000000042b047209 */ /* 0x000fe20007810000 */
[-CC-:B------:R-:W-:Y:S01]  /*3f60*/  FFMA.FTZ R3, R3, R12.reuse, -R20.reuse ;  /* 0x0000000c03037223 */ /* 0x180fe20000010814 */
[----:B------:R-:W-:Y:S01]  /*3f70*/  ISETP.LT.OR P6, PT, R62, 0x7a, P6 ;  /* 0x0000007a3e00780c */ /* 0x000fe200037c1670 */
[--C-:B------:R-:W-:Y:S01]  /*3f80*/  FFMA.FTZ R178, R135, R12, -R20.reuse ;  /* 0x0000000c87b27223 */ /* 0x100fe20000010814 */
[----:B------:R-:W-:Y:S01]  /*3f90*/  FMNMX.FTZ R4, R45, R4, !PT ;  /* 0x000000042d047209 */ /* 0x000fe20007810000 */
[----:B------:R-:W3:Y:S01]  /*3fa0*/  MUFU.EX2 R182, R182 ;  /* 0x000000b600b67308 */ /* 0x000ee20000000800 */
[----:B------:R-:W-:Y:S01]  /*3fb0*/  FSEL R123, R24, -INF , !P6 ;  /* 0xff800000187b7808 */ /* 0x000fe20007000000 */
[--C-:B------:R-:W-:Y:S01]  /*3fc0*/  FFMA.FTZ R97, R97, R12, -R20.reuse ;  /* 0x0000000c61617223 */ /* 0x100fe20000010814 */
[----:B------:R-:W-:Y:S01]  /*3fd0*/  FMNMX.FTZ R4, R13, R4, !PT ;  /* 0x000000040d047209 */ /* 0x000fe20007810000 */
[-CC-:B------:R-:W-:Y:S01]  /*3fe0*/  FFMA.FTZ R172, R133, R12.reuse, -R20.reuse ;  /* 0x0000000c85ac7223 */ /* 0x180fe20000010814 */
[-CC-:B------:R-:W-:Y:S01]  /*3ff0*/  FFMA.FTZ R99, R99, R12.reuse, -R20.reuse ;  /* 0x0000000c63637223 */ /* 0x180fe20000010814 */
[--C-:B------:R-:W-:Y:S01]  /*4000*/  FFMA.FTZ R174, R131, R12, -R20.reuse ;  /* 0x0000000c83ae7223 */ /* 0x100fe20000010814 */
[----:B------:R-:W-:Y:S01]  /*4010*/  FMNMX.FTZ R4, R47, R4, !PT ;  /* 0x000000042f047209 */ /* 0x000fe20007810000 */
[----:B------:R-:W4:Y:S01]  /*4020*/  MUFU.EX2 R93, R93 ;  /* 0x0000005d005d7308 */ /* 0x000f220000000800 */
[-CC-:B------:R-:W-:Y:S01]  /*4030*/  FFMA.FTZ R101, R101, R12.reuse, -R20.reuse ;  /* 0x0000000c65657223 */ /* 0x180fe20000010814 */
[--C-:B------:R-:W-:Y:S01]  /*4040*/  FFMA.FTZ R168, R129, R12, -R20.reuse ;  /* 0x0000000c81a87223 */ /* 0x100fe20000010814 */
[----:B------:R-:W-:Y:S01]  /*4050*/  FMNMX.FTZ R4, R49, R4, !PT ;  /* 0x0000000431047209 */ /* 0x000fe20007810000 */
[-CC-:B------:R-:W-:Y:S01]  /*4060*/  FFMA.FTZ R103, R103, R12.reuse, -R20.reuse ;  /* 0x0000000c67677223 */ /* 0x180fe20000010814 */
[-CC-:B------:R-:W-:Y:S01]  /*4070*/  FFMA.FTZ R170, R127, R12.reuse, -R20.reuse ;  /* 0x0000000c7faa7223 */ /* 0x180fe20000010814 */
[--C-:B------:R-:W-:Y:S01]  /*4080*/  FFMA.FTZ R105, R105, R12, -R20.reuse ;  /* 0x0000000c69697223 */ /* 0x100fe20000010814 */
[----:B------:R-:W-:Y:S01]  /*4090*/  FMNMX.FTZ R4, R51, R4, !PT ;  /* 0x0000000433047209 */ /* 0x000fe20007810000 */
[----:B------:R-:W5:Y:S01]  /*40a0*/  MUFU.EX2 R176, R176 ;  /* 0x000000b000b07308 */ /* 0x000f620000000800 */
        /* <DEDUP_REMOVED lines=12> */
[-CC-:B------:R-:W-:Y:S01]  /*4170*/  FFMA.FTZ R35, R35, R12.reuse, -R20.reuse ;  /* 0x0000000c23237223 */ /* 0x180fe20000010814 */
[--C-:B------:R-:W-:Y:S01]  /*4180*/  FFMA.FTZ R29, R29, R12, -R20.reuse ;  /* 0x0000000c1d1d7223 */ /* 0x100fe20000010814 */
[----:B------:R-:W-:Y:S01]  /*4190*/  FMNMX.FTZ R4, R59, R4, !PT ;  /* 0x000000043b047209 */ /* 0x000fe20007810000 */
[----:B------:R2:W-:Y:S01]  /*41a0*/  MUFU.EX2 R154, R3 ;  /* 0x00000003009a7308 */ /* 0x0005e20000000800 */
[-CC-:B------:R-:W-:Y:S01]  /*41b0*/  FFMA.FTZ R33, R33, R12.reuse, -R20.reuse ;  /* 0x0000000c21217223 */ /* 0x180fe20000010814 */
[----:B------:R-:W-:Y:S01]  /*41c0*/  FFMA.FTZ R27, R27, R12, -R20 ;  /* 0x0000000c1b1b7223 */ /* 0x000fe20000010814 */
[----:B------:R-:W-:-:S04]  /*41d0*/  FMNMX.FTZ R4, R61, R4, !PT ;  /* 0x000000043d047209 */ /* 0x000fc80007810000 */
[----:B------:R-:W-:Y:S01]  /*41e0*/  FMNMX.FTZ R4, R63, R4, !PT ;  /* 0x000000043f047209 */ /* 0x000fe20007810000 */
[----:B------:R-:W1:Y:S01]  /*41f0*/  MUFU.EX2 R178, R178 ;  /* 0x000000b200b27308 */ /* 0x000e620000000800 */
[----:B--2---:R-:W-:Y:S01]  /*4200*/  FADD.FTZ R3, R180, R91 ;  /* 0x0000005bb4037221 */ /* 0x004fe20000010000 */
[----:B------:R-:W-:Y:S02]  /*4210*/  F2FP.BF16.F32.PACK_AB R180, R91, R180 ;  /* 0x000000b45bb4723e */ /* 0x000fe400000010ff */
[----:B------:R-:W-:Y:S01]  /*4220*/  FMNMX.FTZ R4, R65, R4, !PT ;  /* 0x0000000441047209 */ /* 0x000fe20007810000 */
[----:B---3--:R-:W-:Y:S01]  /*4230*/  FADD.FTZ R36, R182, R3 ;  /* 0x00000003b6247221 */ /* 0x008fe20000010000 */
[----:B----4-:R-:W-:Y:S02]  /*4240*/  F2FP.BF16.F32.PACK_AB R182, R93, R182 ;  /* 0x000000b65db6723e */ /* 0x010fe400000010ff */
[----:B------:R-:W-:Y:S01]  /*4250*/  FMNMX.FTZ R4, R67, R4, !PT ;  /* 0x0000000443047209 */ /* 0x000fe20007810000 */
[----:B------:R-:W2:Y:S01]  /*4260*/  MUFU.EX2 R97, R97 ;  /* 0x0000006100617308 */ /* 0x000ea20000000800 */
[----:B------:R-:W-:-:S02]  /*4270*/  FADD.FTZ R3, R93, R36 ;  /* 0x000000245d037221 */ /* 0x000fc40000010000 */
[----:B------:R-:W-:Y:S02]  /*4280*/  FMNMX.FTZ R4, R69, R4, !PT ;  /* 0x0000000445047209 */ /* 0x000fe40007810000 */
[----:B-----5:R-:W-:Y:S01]  /*4290*/  FADD.FTZ R38, R176, R3 ;  /* 0x00000003b0267221 */ /* 0x020fe20000010000 */
[----:B0-----:R-:W-:Y:S02]  /*42a0*/  F2FP.BF16.F32.PACK_AB R176, R95, R176 ;  /* 0x000000b05fb0723e */ /* 0x001fe400000010ff */
[----:B------:R-:W-:Y:S01]  /*42b0*/  FMNMX.FTZ R4, R71, R4, !PT ;  /* 0x0000000447047209 */ /* 0x000fe20007810000 */
[----:B------:R-:W0:Y:S01]  /*42c0*/  MUFU.EX2 R172, R172 ;  /* 0x000000ac00ac7308 */ /* 0x000e220000000800 */
[----:B------:R-:W-:Y:S02]  /*42d0*/  FADD.FTZ R3, R95, R38 ;  /* 0x000000265f037221 */ /* 0x000fe40000010000 */
[----:B------:R-:W-:Y:S02]  /*42e0*/  FMNMX.FTZ R4, R73, R4, !PT ;  /* 0x0000000449047209 */ /* 0x000fe40007810000 */
[----:B-1----:R-:W-:-:S02]  /*42f0*/  FADD.FTZ R40, R178, R3 ;  /* 0x00000003b2287221 */ /* 0x002fc40000010000 */
[----:B------:R-:W-:Y:S01]  /*4300*/  FMNMX.FTZ R4, R75, R4, !PT ;  /* 0x000000044b047209 */ /* 0x000fe20007810000 */
[----:B------:R-:W1:Y:S01]  /*4310*/  MUFU.EX2 R99, R99 ;  /* 0x0000006300637308 */ /* 0x000e620000000800 */
[----:B--2---:R-:W-:Y:S02]  /*4320*/  F2FP.BF16.F32.PACK_AB R178, R97, R178 ;  /* 0x000000b261b2723e */ /* 0x004fe400000010ff */
        /* <DEDUP_REMOVED lines=8> */
[----:B------:R4:W-:Y:S03]  /*43b0*/  MUFU.EX2 R152, R33 ;  /* 0x0000002100987308 */ /* 0x0009e60000000800 */
[----:B------:R-:W-:-:S04]  /*43c0*/  FMNMX.FTZ R4, R87, R4, !PT ;  /* 0x0000000457047209 */ /* 0x000fc80007810000 */
[----:B------:R-:W-:Y:S01]  /*43d0*/  FMNMX.FTZ R4, R125, R4, !PT ;  /* 0x000000047d047209 */ /* 0x000fe20007810000 */
[----:B------:R-:W5:Y:S01]  /*43e0*/  MUFU.EX2 R168, R168 ;  /* 0x000000a800a87308 */ /* 0x000f620000000800 */
[----:B----4-:R-:W-:Y:S02]  /*43f0*/  FADD.FTZ R33, R97, R40 ;  /* 0x0000002861217221 */ /* 0x010fe40000010000 */
[----:B------:R-:W-:Y:S02]  /*4400*/  FMNMX.FTZ R4, R25, R4, !PT ;  /* 0x0000000419047209 */ /* 0x000fe40007810000 */
[----:B0-----:R-:W-:Y:S01]  /*4410*/  FADD.FTZ R42, R172, R33 ;  /* 0x00000021ac2a7221 */ /* 0x001fe20000010000 */
[----:B-1----:R-:W-:Y:S02]  /*4420*/  F2FP.BF16.F32.PACK_AB R172, R99, R172 ;  /* 0x000000ac63ac723e */ /* 0x002fe400000010ff */
[----:B------:R-:W-:Y:S01]  /*4430*/  FMNMX.FTZ R4, R123, R4, !PT ;  /* 0x000000047b047209 */ /* 0x000fe20007810000 */
[----:B------:R-:W0:Y:S01]  /*4440*/  MUFU.EX2 R103, R103 ;  /* 0x0000006700677308 */ /* 0x000e220000000800 */
[----:B------:R-:W-:-:S03]  /*4450*/  FADD.FTZ R33, R99, R42 ;  /* 0x0000002a63217221 */ /* 0x000fc60000010000 */
[----:B------:R-:W1:Y:S01]  /*4460*/  SHFL.BFLY PT, R119, R4, 0x2, 0x1f ;  /* 0x0c401f0004777f89 */ /* 0x000e6200000e0000 */
[----:B--2---:R-:W-:Y:S01]  /*4470*/  FADD.FTZ R42, R174, R33 ;  /* 0x00000021ae2a7221 */ /* 0x004fe20000010000 */
[C---:B---3--:R-:W-:Y:S02]  /*4480*/  F2FP.BF16.F32.PACK_AB R174, R101.reuse, R174 ;  /* 0x000000ae65ae723e */ /* 0x048fe400000010ff */
[----:B------:R-:W2:Y:S01]  /*4490*/  MUFU.EX2 R170, R170 ;  /* 0x000000aa00aa7308 */ /* 0x000ea20000000800 */
[----:B------:R-:W-:-:S07]  /*44a0*/  FADD.FTZ R33, R101, R42 ;  /* 0x0000002a65217221 */ /* 0x000fce0000010000 */
[----:B------:R-:W3:Y:S08]  /*44b0*/  MUFU.EX2 R105, R105 ;  /* 0x0000006900697308 */ /* 0x000ef00000000800 */
[----:B------:R4:W-:Y:S01]  /*44c0*/  MUFU.EX2 R158, R35 ;  /* 0x00000023009e7308 */ /* 0x0009e20000000800 */
[----:B-1----:R-:W-:-:S07]  /*44d0*/  FMNMX.FTZ R119, R4, R119, !PT ;  /* 0x0000007704777209 */ /* 0x002fce0007810000 */
[----:B------:R-:W1:Y:S01]  /*44e0*/  MUFU.EX2 R164, R164 ;  /* 0x000000a400a47308 */ /* 0x000e620000000800 */
[----:B------:R-:W1:Y:S01]  /*44f0*/  SHFL.BFLY PT, R10, R119, 0x1, 0x1f ;  /* 0x0c201f00770a7f89 */ /* 0x000e6200000e0000 */
[----:B----4-:R-:W-:-:S04]  /*4500*/  @P2 IMAD.HI.U32 R35, R23, R44, RZ ;  /* 0x0000002c17232227 */ /* 0x010fc800078e00ff */
[----:B-----5:R-:W-:Y:S01]  /*4510*/  FADD.FTZ R44, R168, R33 ;  /* 0x00000021a82c7221 */ /* 0x020fe20000010000 */
[----:B0-----:R-:W-:-:S03]  /*4520*/  F2FP.BF16.F32.PACK_AB R168, R103, R168 ;  /* 0x000000a867a8723e */ /* 0x001fc600000010ff */
[----:B------:R-:W-:Y:S01]  /*4530*/  FADD.FTZ R33, R103, R44 ;  /* 0x0000002c67217221 */ /* 0x000fe20000010000 */
[----:B------:R-:W0:Y:S01]  /*4540*/  MUFU.EX2 R21, R21 ;  /* 0x0000001500157308 */ /* 0x000e220000000800 */
[----:B------:R-:W-:Y:S02]  /*4550*/  @P2 SHF.R.U32.HI R23, RZ, R46, R35 ;  /* 0x0000002eff172219 */ /* 0x000fe40000011623 */
[----:B--2---:R-:W-:Y:S01]  /*4560*/  FADD.FTZ R44, R170, R33 ;  /* 0x00000021aa2c7221 */ /* 0x004fe20000010000 */
[C---:B---3--:R-:W-:Y:S02]  /*4570*/  F2FP.BF16.F32.PACK_AB R170, R105.reuse, R170 ;  /* 0x000000aa69aa723e */ /* 0x048fe400000010ff */
[----:B------:R-:W-:Y:S02]  /*4580*/  IMAD.IADD R35, R88, 0x1, R23 ;  /* 0x0000000158237824 */ /* 0x000fe400078e0217 */
[----:B------:R-:W-:Y:S01]  /*4590*/  FADD.FTZ R33, R105, R44 ;  /* 0x0000002c69217221 */ /* 0x000fe20000010000 */
[----:B------:R-:W2:Y:S01]  /*45a0*/  MUFU.EX2 R121, R121 ;  /* 0x0000007900797308 */ /* 0x000ea20000000800 */
[----:B------:R-:W-:-:S02]  /*45b0*/  IMAD.IADD R14, R35, 0x1, R14 ;  /* 0x00000001230e7824 */ /* 0x000fc400078e020e */
[----:B-1----:R-:W-:-:S05]  /*45c0*/  FADD.FTZ R46, R164, R33 ;  /* 0x00000021a42e7221 */ /* 0x002fca0000010000 */
[----:B------:R-:W1:Y:S01]  /*45d0*/  MUFU.EX2 R8, R8 ;  /* 0x0000000800087308 */ /* 0x000e620000000800 */
[----:B------:R-:W-:Y:S01]  /*45e0*/  FMNMX.FTZ R10, R119, R10, !PT ;  /* 0x0000000a770a7209 */ /* 0x000fe20007810000 */
[C---:B0-----:R-:W-:Y:S01]  /*45f0*/  FADD.FTZ R46, R21.reuse, R46 ;  /* 0x0000002e152e7221 */ /* 0x041fe20000010000 */
[----:B------:R-:W-:Y:S02]  /*4600*/  F2FP.BF16.F32.PACK_AB R164, R21, R164 ;  /* 0x000000a415a4723e */ /* 0x000fe400000010ff */
[C---:B------:R-:W-:Y:S01]  /*4610*/  FSETP.NEU.FTZ.AND P4, PT, R10.reuse, -INF , PT ;  /* 0xff8000000a00780b */ /* 0x040fe20003f9d000 */
[----:B------:R-:W-:Y:S02]  /*4620*/  FMUL.FTZ R4, R10, R12 ;  /* 0x0000000c0a047220 */ /* 0x000fe40000410000 */
[----:B------:R-:W-:Y:S01]  /*4630*/  MUFU.EX2 R117, R117 ;  /* 0x0000007500757308 */ /* 0x000fe20000000800 */
[----:B--2---:R-:W-:Y:S02]  /*4640*/  FADD.FTZ R33, R121, R46 ;  /* 0x0000002e79217221 */ /* 0x004fe40000010000 */
[----:B------:R-:W-:-:S05]  /*4650*/  FSEL R4, R4, RZ, P4 ;  /* 0x000000ff04047208 */ /* 0x000fca0002000000 */
        /* <DEDUP_REMOVED lines=23> */
[----:B-1----:R-:W-:Y:S01]  /*47d0*/  FADD.FTZ R46, R8, R33 ;  /* 0x00000021082e7221 */ /* 0x002fe20000010000 */
[-CC-:B------:R-:W-:Y:S01]  /*47e0*/  FFMA.FTZ R73, R73, R12.reuse, -R4.reuse ;  /* 0x0000000c49497223 */ /* 0x180fe20000010804 */
[-CC-:B------:R-:W-:Y:S01]  /*47f0*/  FFMA.FTZ R75, R75, R12.reuse, -R4.reuse ;  /* 0x0000000c4b4b7223 */ /* 0x180fe20000010804 */
[-CC-:B------:R-:W-:Y:S01]  /*4800*/  FFMA.FTZ R77, R77, R12.reuse, -R4.reuse ;  /* 0x0000000c4d4d7223 */ /* 0x180fe20000010804 */
[-CC-:B------:R-:W-:Y:S01]  /*4810*/  FFMA.FTZ R79, R79, R12.reuse, -R4.reuse ;  /* 0x0000000c4f4f7223 */ /* 0x180fe20000010804 */
[-CC-:B------:R-:W-:Y:S01]  /*4820*/  FFMA.FTZ R81, R81, R12.reuse, -R4.reuse ;  /* 0x0000000c51517223 */ /* 0x180fe20000010804 */
[-CC-:B------:R-:W-:Y:S01]  /*4830*/  FFMA.FTZ R83, R83, R12.reuse, -R4.reuse ;  /* 0x0000000c53537223 */ /* 0x180fe20000010804 */
[----:B------:R-:W1:Y:S01]  /*4840*/  MUFU.EX2 R20, R41 ;  /* 0x0000002900147308 */ /* 0x000e620000000800 */
[----:B0-----:R-:W-:Y:S01]  /*4850*/  FADD.FTZ R38, R0, R37 ;  /* 0x0000002500267221 */ /* 0x001fe20000010000 */
[-CC-:B------:R-:W-:Y:S01]  /*4860*/  FFMA.FTZ R85, R85, R12.reuse, -R4.reuse ;  /* 0x0000000c55557223 */ /* 0x180fe20000010804 */
[-CC-:B------:R-:W-:Y:S01]  /*4870*/  FFMA.FTZ R89, R89, R12.reuse, -R4.reuse ;  /* 0x0000000c59597223 */ /* 0x180fe20000010804 */
[-CC-:B------:R-:W-:Y:S01]  /*4880*/  FFMA.FTZ R87, R87, R12.reuse, -R4.reuse ;  /* 0x0000000c57577223 */ /* 0x180fe20000010804 */
[-CC-:B------:R-:W-:Y:S01]  /*4890*/  FFMA.FTZ R125, R125, R12.reuse, -R4.reuse ;  /* 0x0000000c7d7d7223 */ /* 0x180fe20000010804 */
[-CC-:B------:R-:W-:Y:S01]  /*48a0*/  FFMA.FTZ R25, R25, R12.reuse, -R4.reuse ;  /* 0x0000000c19197223 */ /* 0x180fe20000010804 */
[----:B------:R-:W-:Y:S01]  /*48b0*/  FFMA.FTZ R123, R123, R12, -R4 ;  /* 0x0000000c7b7b7223 */ /* 0x000fe20000010804 */
[----:B------:R-:W0:Y:S01]  /*48c0*/  MUFU.EX2 R43, R43 ;  /* 0x0000002b002b7308 */ /* 0x000e220000000800 */
[----:B--2---:R-:W-:Y:S01]  /*48d0*/  FADD.FTZ R3, R39, R38 ;  /* 0x0000002627037221 */ /* 0x004fe20000010000 */
[----:B------:R-:W-:Y:S01]  /*48e0*/  FADD.FTZ R33, R117, R46 ;  /* 0x0000002e75217221 */ /* 0x000fe20000010000 */
[----:B------:R-:W-:-:S02]  /*48f0*/  F2FP.BF16.F32.PACK_AB R166, R8, R121 ;  /* 0x0000007908a6723e */ /* 0x000fc400000010ff */
[----:B------:R-:W-:-:S03]  /*4900*/  F2FP.BF16.F32.PACK_AB R181, R37, R0 ;  /* 0x0000000025b5723e */ /* 0x000fc600000010ff */
        /* <DEDUP_REMOVED lines=59> */
[----:B--2---:R-:W-:-:S04]  /*4cc0*/  FADD.FTZ R23, R31, R48 ;  /* 0x000000301f177221 */ /* 0x004fc80000010000 */
[C---:B------:R-:W-:Y:S01]  /*4cd0*/  FADD.FTZ R48, R158.reuse, R23 ;  /* 0x000000179e307221 */ /* 0x040fe20000010000 */
[----:B------:R-:W-:Y:S02]  /*4ce0*/  F2FP.BF16.F32.PACK_AB R158, R158, R31 ;  /* 0x0000001f9e9e723e */ /* 0x000fe400000010ff */
        /* <DEDUP_REMOVED lines=30> */
[----:B------:R-:W-:Y:S01]  /*4ed0*/  F2FP.BF16.F32.PACK_AB R153, R8, R87 ;  /* 0x000000570899723e */ /* 0x000fe200000010ff */
[----:B------:R-:W-:Y:S02]  /*4ee0*/  VIADD R8, R22, 0xfffffffe ;  /* 0xfffffffe16087836 */ /* 0x000fe40000000000 */
[----:B--2---:R-:W-:-:S04]  /*4ef0*/  FADD.FTZ R3, R25, R20 ;  /* 0x0000001419037221 */ /* 0x004fc80000010000 */
[C---:B-1----:R-:W-:Y:S01]  /*4f00*/  FADD.FTZ R3, R0.reuse, R3 ;  /* 0x0000000300037221 */ /* 0x042fe20000010000 */
[----:B------:R-:W-:Y:S01]  /*4f10*/  F2FP.BF16.F32.PACK_AB R155, R0, R25 ;  /* 0x00000019009b723e */ /* 0x000fe200000010ff */
        /* <DEDUP_REMOVED lines=11> */
.L_x_7218:
[----:B------:R-:W-:-:S13]  /*4fd0*/  ISETP.NE.AND P4, PT, R15, 0x1, PT ;  /* 0x000000010f00780c */ /* 0x000fda0003f85270 */
[----:B------:R-:W0:Y:S02]  /*4fe0*/  @P4 LDC.64 R20, c[0x0][0x9e8] ;  /* 0x00027a00ff144b82 */ /* 0x000e240000000a00 */
[----:B0-----:R-:W-:-:S05]  /*4ff0*/  @P4 IMAD.HI.U32 R20, R0, R20, RZ ;  /* 0x0000001400144227 */ /* 0x001fca00078e00ff */
[----:B------:R-:W-:-:S07]  /*5000*/  @P4 SHF.R.U32.HI R0, RZ, R21, R20 ;  /* 0x00000015ff004219 */ /* 0x000fce0000011614 */
.L_x_7219:
[----:B------:R-:W-:-:S05]  /*5010*/  IMAD R15, R0, R15, R15 ;  /* 0x0000000f000f7224 */ /* 0x000fca00078e020f */
[----:B------:R-:W-:-:S07]  /*5020*/  VIMNMX R14, R14, R15, PT ;  /* 0x0000000f0e0e7248 */ /* 0x000fce0003fe0100 */
.L_x_7217:
[----:B------:R-:W-:Y:S01]  /*5030*/  SHF.R.S32.HI R13, RZ, 0x1f, R14 ;  /* 0x0000001fff0d7819 */ /* 0x000fe2000001140e */
[----:B------:R-:W-:Y:S01]  /*5040*/  UMOV UR4, URZ ;  /* 0x0000003f00047c82 */ /* 0x000fe20008000000 */
[----:B------:R-:W-:Y:S01]  /*5050*/  IMAD.MOV.U32 R0, RZ, RZ, RZ ;  /* 0x000000ffff007224 */ /* 0x000fe200078e00ff */
[----:B------:R-:W-:Y:S02]  /*5060*/  CS2R R150, SRZ ;  /* 0x0000000000967805 */ /* 0x000fe4000001ff00 */
[----:B------:R-:W-:Y:S02]  /*5070*/  LEA.HI R13, R13, R14, RZ, 0x7 ;  /* 0x0000000e0d0d7211 */ /* 0x000fe400078f38ff */
[----:B------:R-:W-:Y:S02]  /*5080*/  CS2R R148, SRZ ;  /* 0x0000000000947805 */ /* 0x000fe4000001ff00 */
[----:B------:R-:W-:Y:S02]  /*5090*/  CS2R R146, SRZ ;  /* 0x0000000000927805 */ /* 0x000fe4000001ff00 */
[----:B------:R-:W-:-:S02]  /*50a0*/  CS2R R144, SRZ ;  /* 0x0000000000907805 */ /* 0x000fc4000001ff00 */
[----:B------:R-:W-:Y:S02]  /*50b0*/  SHF.R.S32.HI R14, RZ, 0x7, R13 ;  /* 0x00000007ff0e7819 */ /* 0x000fe4000001140d */
[----:B------:R-:W-:Y:S02]  /*50c0*/  CS2R R142, SRZ ;  /* 0x00000000008e7805 */ /* 0x000fe4000001ff00 */
[----:B------:R-:W-:Y:S02]  /*50d0*/  CS2R R140, SRZ ;  /* 0x00000000008c7805 */ /* 0x000fe4000001ff00 */
[----:B------:R-:W-:Y:S02]  /*50e0*/  CS2R R138, SRZ ;  /* 0x00000000008a7805 */ /* 0x000fe4000001ff00 */
[----:B------:R-:W-:Y:S02]  /*50f0*/  VIMNMX R13, R17, R14, !PT ;  /* 0x0000000e110d7248 */ /* 0x000fe40007fe0100 */
[----:B------:R-:W-:-:S02]  /*5100*/  CS2R R136, SRZ ;  /* 0x0000000000887805 */ /* 0x000fc4000001ff00 */
[----:B------:R-:W-:Y:S02]  /*5110*/  CS2R R134, SRZ ;  /* 0x0000000000867805 */ /* 0x000fe4000001ff00 */
[----:B------:R-:W-:Y:S02]  /*5120*/  CS2R R132, SRZ ;  /* 0x0000000000847805 */ /* 0x000fe4000001ff00 */
        /* <DEDUP_REMOVED lines=24> */
[----:B------:R-:W-:Y:S01]  /*52b0*/  IMAD.MOV.U32 R14, RZ, RZ, RZ ;  /* 0x000000ffff0e7224 */ /* 0x000fe200078e00ff */
[----:B------:R-:W-:Y:S01]  /*52c0*/  UMOV UR7, URZ ;  /* 0x0000003f00077c82 */ /* 0x000fe20008000000 */
[----:B------:R-:W-:Y:S01]  /*52d0*/  IMAD.MOV.U32 R151, RZ, RZ, RZ ;  /* 0x000000ffff977224 */ /* 0x000fe200078e00ff */
[----:B------:R-:W-:Y:S01]  /*52e0*/  ULDC UR46, c[0x0][0x9e4] ;  /* 0x00027900002e7ab9 */ /* 0x000fe20000000800 */
[----:B------:R-:W-:Y:S01]  /*52f0*/  ULDC UR38, c[0x0][0x2f0] ;  /* 0x0000bc0000267ab9 */ /* 0x000fe20000000800 */
[----:B------:R-:W-:Y:S01]  /*5300*/  ULDC UR47, c[0x0][0x9d8] ;  /* 0x00027600002f7ab9 */ /* 0x000fe20000000800 */
[----:B------:R-:W-:-:S05]  /*5310*/  ULDC UR39, c[0x0][0x9e0] ;  /* 0x0002780000277ab9 */ /* 0x000fca0000000800 */
.L_x_7237:
[----:B------:R-:W-:Y:S01]  /*5320*/  UIADD3 UR4, UR7, 0x1, URZ ;  /* 0x0000000107047890 */ /* 0x000fe2000fffe03f */
[----:B------:R-:W-:-:S03]  /*5330*/  ISETP.NE.AND P4, PT, RZ, UR37, PT ;  /* 0x00000025ff007c0c */ /* 0x000fc6000bf85270 */
[----:B------:R-:W-:-:S04]  /*5340*/  UISETP.NE.AND UP0, UPT, UR4, 0x2, UPT ;  /* 0x000000020400788c */ /* 0x000fc8000bf05270 */
[----:B------:R-:W-:Y:S02]  /*5350*/  USEL UR10, URZ, 0x1, UP0 ;  /* 0x000000013f0a7887 */ /* 0x000fe40008000000 */
[----:B------:R-:W-:-:S04]  /*5360*/  USEL UR4, UR4, URZ, UP0 ;  /* 0x0000003f04047287 */ /* 0x000fc80008000000 */
[----:B------:R-:W-:Y:S01]  /*5370*/  LOP3.LUT R0, R14, UR10, RZ, 0x3c, !PT ;  /* 0x0000000a0e007c12 */ /* 0x000fe2000f8e3cff */
[----:B------:R-:W-:Y:S07]  /*5380*/  @P4 BRA `(.L_x_7221) ;  /* 0x0000000000284947 */ /* 0x000fee0003800000 */
[----:B------:R-:W-:Y:S05]  /*5390*/  @!P0 BRA `(.L_x_7222) ;  /* 0x0000000000048947 */ /* 0x000fea0003800000 */
[----:B------:R-:W-:Y:S01]  /*53a0*/  BPT.TRAP 0x1 ;  /* 0x000000040000795c */ /* 0x000fe20000300000 */
.L_x_7222:
[----:B------:R-:W-:Y:S01]  /*53b0*/  ULEA UR10, UR4, UR36, 0x3 ;  /* 0x00000024040a7291 */ /* 0x000fe2000f8e183f */
[----:B------:R-:W-:-:S08]  /*53c0*/  SHF.L.U32 R11, R0, 0x1f, RZ ;  /* 0x0000001f000b7819 */ /* 0x000fd000000006ff */
[----:B------:R0:W1:Y:S01]  /*53d0*/  SYNCS.PHASECHK.TRANS64.TRYWAIT P5, [UR10+0x28830], R11 ;  /* 0x0288300bff0075a7 */ /* 0x00006200080a014a */
[----:B------:R-:W-:Y:S05]  /*53e0*/  @!P0 BRA `(.L_x_7223) ;  /* 0x0000000000048947 */ /* 0x000fea0003800000 */
[----:B------:R-:W-:Y:S01]  /*53f0*/  BPT.TRAP 0x1 ;  /* 0x000000040000795c */ /* 0x000fe20000300000 */
.L_x_7223:
[----:B-1----:R-:W-:Y:S05]  /*5400*/  @P5 BRA `(.L_x_7221) ;  /* 0x0000000000085947 */ /* 0x002fea0003800000 */
[----:B------:R-:W1:Y:S02]  /*5410*/  SYNCS.PHASECHK.TRANS64.TRYWAIT P5, [UR10+0x28830], R11 ;  /* 0x0288300bff0075a7 */ /* 0x000e6400080a014a */
[----:B-1----:R-:W-:Y:S05]  /*5420*/  @!P5 BRA `(.L_x_7224) ;  /* 0x000000f800d8d947 */ /* 0x002fea0003800000 */
.L_x_7221:
[----:B01----:R-:W-:Y:S01]  /*5430*/  VIADD R11, R19, 0x8 ;  /* 0x00000008130b7836 */ /* 0x003fe20000000000 */
[----:B------:R-:W-:Y:S01]  /*5440*/  R2UR UR40, R6 ;  /* 0x00000000062872ca */ /* 0x000fe200000e0000 */
[----:B------:R-:W-:Y:S01]  /*5450*/  ULEA UR42, UR4, UR6, 0xb ;  /* 0x00000006042a7291 */ /* 0x000fe2000f8e583f */
[----:B------:R-:W-:Y:S01]  /*5460*/  R2UR UR41, R7 ;  /* 0x00000000072972ca */ /* 0x000fe200000e0000 */
[----:B------:R-:W-:Y:S01]  /*5470*/  UMOV UR43, 0x40000040 ;  /* 0x40000040002b7882 */ /* 0x000fe20000000000 */
[----:B------:R0:W-:Y:S01]  /*5480*/  BAR.SYNC.DEFER_BLOCKING R11, 0x100 ;  /* 0x0004000b0000751d */ /* 0x0001e20000010000 */
[----:B------:R-:W-:Y:S02]  /*5490*/  UIADD3 UR34, UR42, 0x2, URZ ;  /* 0x000000022a227890 */ /* 0x000fe4000fffe03f */
[----:B------:R-:W-:Y:S02]  /*54a0*/  UIADD3 UR30, UR42, 0x4, URZ ;  /* 0x000000042a1e7890 */ /* 0x000fe4000fffe03f */
[----:B------:R-:W-:Y:S01]  /*54b0*/  UIADD3 UR26, UR42, 0x6, URZ ;  /* 0x000000062a1a7890 */ /* 0x000fe2000fffe03f */
[----:B------:R-:W-:Y:S01]  /*54c0*/  UMOV UR35, 0x40000040 ;  /* 0x4000004000237882 */ /* 0x000fe20000000000 */
[----:B------:R-:W-:Y:S01]  /*54d0*/  UMOV UR31, 0x40000040 ;  /* 0x40000040001f7882 */ /* 0x000fe20000000000 */
[----:B------:R-:W-:Y:S01]  /*54e0*/  UMOV UR27, 0x40000040 ;  /* 0x40000040001b7882 */ /* 0x000fe20000000000 */
        /* <DEDUP_REMOVED lines=8> */
[----:B------:R-:W-:-:S06]  /*5570*/  WARPGROUP.ARRIVE ;  /* 0x00000000000079c5 */ /* 0x000fcc0000000000 */
[----:B------:R-:W-:Y:S03]  /*5580*/  HGMMA.64x128x16.F32.BF16 R24, gdesc[UR40], RZ, !UPT, gsb0 ;  /* 0x01e00000281879f0 */ /* 0x000fe6000c0018ff */
        /* <DEDUP_REMOVED lines=22> */
[----:B0-----:R-:W-:Y:S05]  /*56f0*/  @P4 BRA `(.L_x_7225) ;  /* 0x0000000000284947 */ /* 0x001fea0003800000 */
[----:B------:R-:W-:Y:S05]  /*5700*/  @!P0 BRA `(.L_x_7226) ;  /* 0x0000000000048947 */ /* 0x000fea0003800000 */
[----:B------:R-:W-:Y:S01]  /*5710*/  BPT.TRAP 0x1 ;  /* 0x000000040000795c */ /* 0x000fe20000300000 */
.L_x_7226:
[----:B------:R-:W-:Y:S01]  /*5720*/  ULEA UR10, UR7, UR36, 0x3 ;  /* 0x00000024070a7291 */ /* 0x000fe2000f8e183f */
[----:B------:R-:W-:-:S08]  /*5730*/  SHF.L.U32 R11, R14, 0x1f, RZ ;  /* 0x0000001f0e0b7819 */ /* 0x000fd000000006ff */
[----:B------:R0:W1:Y:S01]  /*5740*/  SYNCS.PHASECHK.TRANS64.TRYWAIT P4, [UR10+0x28850], R11 ;  /* 0x0288500bff0075a7 */ /* 0x000062000808014a */
[----:B------:R-:W-:Y:S05]  /*5750*/  @!P0 BRA `(.L_x_7227) ;  /* 0x0000000000048947 */ /* 0x000fea0003800000 */
[----:B------:R-:W-:Y:S01]  /*5760*/  BPT.TRAP 0x1 ;  /* 0x000000040000795c */ /* 0x000fe20000300000 */
.L_x_7227:
[----:B-1----:R-:W-:Y:S05]  /*5770*/  @P4 BRA `(.L_x_7225) ;  /* 0x0000000000084947 */ /* 0x002fea0003800000 */
[----:B------:R-:W1:Y:S02]  /*5780*/  SYNCS.PHASECHK.TRANS64.TRYWAIT P4, [UR10+0x28850], R11 ;  /* 0x0288500bff0075a7 */ /* 0x000e64000808014a */
[----:B-1----:R-:W-:Y:S05]  /*5790*/  @!P4 BRA `(.L_x_7228) ;  /* 0x000000f80014c947 */ /* 0x002fea0003800000 */
.L_x_7225:
[----:B------:R-:W-:Y:S01]  /*57a0*/  UIADD3 UR10, UR36, 0x400, URZ ;  /* 0x00000400240a7890 */ /* 0x000fe2000fffe03f */
[----:B------:R-:W-:Y:S01]  /*57b0*/  WARPGROUP.ARRIVE ;  /* 0x00000000000079c5 */ /* 0x000fe20000000000 */
[----:B------:R-:W-:Y:S01]  /*57c0*/  UMOV UR11, 0x40000040 ;  /* 0x40000040000b7882 */ /* 0x000fe20000000000 */
[----:B------:R-:W-:Y:S01]  /*57d0*/  UMOV UR15, 0x40000040 ;  /* 0x40000040000f7882 */ /* 0x000fe20000000000 */
[----:B------:R-:W-:Y:S01]  /*57e0*/  USHF.R.U32.HI UR10, URZ, 0x4, UR10 ;  /* 0x000000043f0a7899 */ /* 0x000fe2000801160a */
[----:B------:R-:W-:Y:S01]  /*57f0*/  FMUL.FTZ R21, R34, UR47 ;  /* 0x0000002f22157c20 */ /* 0x000fe20008410000 */
[----:B------:R-:W-:Y:S01]  /*5800*/  FMUL.FTZ R34, R54, UR47 ;  /* 0x0000002f36227c20 */ /* 0x000fe20008410000 */
[----:B01----:R-:W0:Y:S01]  /*5810*/  @P2 LDC R11, c[0x0][0x450] ;  /* 0x00011400ff0b2b82 */ /* 0x003e220000000800 */
[----:B------:R-:W-:Y:S01]  /*5820*/  ULOP3.LUT UR10, UR10, 0x3fff, URZ, 0xc0, !UPT ;  /* 0x00003fff0a0a7892 */ /* 0x000fe2000f8ec03f */
[----:B------:R-:W-:Y:S01]  /*5830*/  FMUL.FTZ R22, R35, UR47 ;  /* 0x0000002f23167c20 */ /* 0x000fe20008410000 */
[----:B------:R-:W-:Y:S01]  /*5840*/  FMUL.FTZ R35, R55, UR47 ;  /* 0x0000002f37237c20 */ /* 0x000fe20008410000 */
[----:B------:R-:W-:Y:S01]  /*5850*/  FMUL.FTZ R14, R26, UR47 ;  /* 0x0000002f1a0e7c20 */ /* 0x000fe20008410000 */
[----:B------:R-:W-:Y:S01]  /*5860*/  ULOP3.LUT UR10, UR10, 0x4000000, URZ, 0xfc, !UPT ;  /* 0x040000000a0a7892 */ /* 0x000fe2000f8efc3f */
[----:B------:R-:W-:-:S02]  /*5870*/  IMAD.U32 R55, RZ, RZ, UR4 ;  /* 0x00000004ff377e24 */ /* 0x000fc4000f8e00ff */
[----:B------:R-:W-:Y:S01]  /*5880*/  FMUL.FTZ R26, R43, UR47 ;  /* 0x0000002f2b1a7c20 */ /* 0x000fe20008410000 */
[----:B------:R-:W1:Y:S01]  /*5890*/  @P2 LDC R54, c[0x0][0x44c] ;  /* 0x00011300ff362b82 */ /* 0x000e620000000800 */
[----:B------:R-:W-:Y:S01]  /*58a0*/  ULEA UR10, UR7, UR10, 0xb ;  /* 0x0000000a070a7291 */ /* 0x000fe2000f8e583f */
[----:B------:R-:W-:Y:S01]  /*58b0*/  FMUL.FTZ R43, R66, UR47 ;  /* 0x0000002f422b7c20 */ /* 0x000fe20008410000 */
[----:B------:R-:W-:Y:S02]  /*58c0*/  IMAD.MOV.U32 R66, RZ, RZ, R5 ;  /* 0x000000ffff427224 */ /* 0x000fe400078e0005 */
[----:B------:R-:W-:Y:S01]  /*58d0*/  FMUL.FTZ R23, R39, UR47 ;  /* 0x0000002f27177c20 */ /* 0x000fe20008410000 */
[----:B------:R-:W-:Y:S01]  /*58e0*/  UIADD3 UR14, UR10, 0x80, URZ ;  /* 0x000000800a0e7890 */ /* 0x000fe2000fffe03f */
[----:B------:R-:W-:Y:S01]  /*58f0*/  FMUL.FTZ R39, R59, UR47 ;  /* 0x0000002f3b277c20 */ /* 0x000fe20008410000 */
[----:B------:R-:W-:Y:S01]  /*5900*/  FMUL.FTZ R59, R61, UR47 ;  /* 0x0000002f3d3b7c20 */ /* 0x000fe20008410000 */
[----:B------:R-:W-:Y:S01]  /*5910*/  FMUL.FTZ R12, R27, UR47 ;  /* 0x0000002f1b0c7c20 */ /* 0x000fe20008410000 */
[----:B------:R-:W-:Y:S01]  /*5920*/  FMUL.FTZ R15, R30, UR47 ;  /* 0x0000002f1e0f7c20 */ /* 0x000fe20008410000 */
[----:B------:R-:W-:Y:S01]  /*5930*/  HGMMA.64x128x16.F32.BF16 R88, R180, gdesc[UR8].tnspB, R88, gsb0 ;  /* 0x41e00008b4587df0 */ /* 0x000fe20008001858 */
        /* <DEDUP_REMOVED lines=13> */
[----:B-1----:R-:W-:-:S04]  /*5a10*/  @P2 IMAD.HI.U32 R54, R5, R54, RZ ;  /* 0x0000003605362227 */ /* 0x002fc800078e00ff */
[----:B------:R-:W-:Y:S01]  /*5a20*/  FMUL.FTZ R57, R57, UR47 ;  /* 0x0000002f39397c20 */ /* 0x000fe20008410000 */
[----:B------:R-:W-:Y:S01]  /*5a30*/  FMUL.FTZ R72, R72, UR47 ;  /* 0x0000002f48487c20 */ /* 0x000fe20008410000 */
[----:B------:R-:W-:Y:S01]  /*5a40*/  FMUL.FTZ R47, R75, UR47 ;  /* 0x0000002f4b2f7c20 */ /* 0x000fe20008410000 */
[----:B------:R-:W-:Y:S01]  /*5a50*/  FMUL.FTZ R76, R76, UR47 ;  /* 0x0000002f4c4c7c20 */ /* 0x000fe20008410000 */
[----:B0-----:R-:W-:Y:S01]  /*5a60*/  @P2 SHF.R.U32.HI R66, RZ, R11, R54 ;  /* 0x0000000bff422219 */ /* 0x001fe20000011636 */
[----:B------:R-:W-:Y:S01]  /*5a70*/  FMUL.FTZ R50, R78, UR47 ;  /* 0x0000002f4e327c20 */ /* 0x000fe20008410000 */
[----:B------:R-:W-:Y:S01]  /*5a80*/  @!P1 LEA R54, R55, UR36, 0x3 ;  /* 0x0000002437369c11 */ /* 0x000fe2000f8e18ff */
[----:B------:R-:W0:Y:S01]  /*5a90*/  LDC R11, c[0x0][0x288] ;  /* 0x0000a200ff0b7b82 */ /* 0x000e220000000800 */
[----:B------:R-:W-:Y:S01]  /*5aa0*/  FMUL.FTZ R51, R79, UR47 ;  /* 0x0000002f4f337c20 */ /* 0x000fe20008410000 */
[----:B------:R-:W-:Y:S01]  /*5ab0*/  FMUL.FTZ R80, R80, UR47 ;  /* 0x0000002f50507c20 */ /* 0x000fe20008410000 */
[----:B------:R-:W-:Y:S01]  /*5ac0*/  FMUL.FTZ R84, R84, UR47 ;  /* 0x0000002f54547c20 */ /* 0x000fe20008410000 */
[----:B------:R-:W-:-:S02]  /*5ad0*/  @!P1 VIADD R54, R54, 0x28840 ;  /* 0x0002884036369836 */ /* 0x000fc40000000000 */
[----:B------:R-:W-:Y:S01]  /*5ae0*/  FMUL.FTZ R73, R73, UR47 ;  /* 0x0000002f49497c20 */ /* 0x000fe20008410000 */
[----:B------:R-:W-:Y:S01]  /*5af0*/  FMUL.FTZ R77, R77, UR47 ;  /* 0x0000002f4d4d7c20 */ /* 0x000fe20008410000 */
[----:B------:R-:W-:Y:S01]  /*5b00*/  FMUL.FTZ R81, R81, UR47 ;  /* 0x0000002f51517c20 */ /* 0x000fe20008410000 */
[----:B------:R-:W-:Y:S01]  /*5b10*/  FMUL.FTZ R85, R85, UR47 ;  /* 0x0000002f55557c20 */ /* 0x000fe20008410000 */
[----:B------:R-:W-:Y:S01]  /*5b20*/  @!P1 PRMT R55, RZ, 0x654, R54 ;  /* 0x00000654ff379816 */ /* 0x000fe20000000036 */
[----:B------:R-:W-:Y:S01]  /*5b30*/  FMUL.FTZ R86, R86, UR47 ;  /* 0x0000002f56567c20 */ /* 0x000fe20008410000 */
        /* <DEDUP_REMOVED lines=17> */
[----:B------:R-:W-:Y:S01]  /*5c50*/  HGMMA.64x128x16.F32.BF16 R88, R176, gdesc[UR12].tnspB, R88, gsb0 ;  /* 0x41e0000cb0587df0 */ /* 0x000fe20008001858 */
        /* <DEDUP_REMOVED lines=20> */
[----:B------:R-:W-:-:S02]  /*5da0*/  WARPGROUP.DEPBAR.LE gsb0, 0x0 ;  /* 0x00008000000079c5 */ /* 0x000fc40000010000 */
[----:B------:R-:W-:-:S05]  /*5db0*/  WARPGROUP.ARRIVE ;  /* 0x00000000000079c5 */ /* 0x000fca0000000000 */
[----:B------:R0:W0:Y:S01]  /*5dc0*/  MUFU.TANH R54, R86 ;  /* 0x0000005600367308 */ /* 0x0000220000002400 */
        /* <DEDUP_REMOVED lines=9> */
[----:B------:R-:W-:Y:S01]  /*5e60*/  WARPGROUP.ARRIVE ;  /* 0x00000000000079c5 */ /* 0x000fe20000000000 */
[----:B------:R-:W-:Y:S01]  /*5e70*/  FMUL.FTZ R168, R53, UR47 ;  /* 0x0000002f35a87c20 */ /* 0x000fe20008410000 */
[----:B------:R-:W-:Y:S02]  /*5e80*/  FMUL.FTZ R53, R82, UR47 ;  /* 0x0000002f52357c20 */ /* 0x000fe40008410000 */
[----:B------:R0:W0:Y:S03]  /*5e90*/  MUFU.TANH R82, R85 ;  /* 0x0000005500527308 */ /* 0x0000260000002400 */
[----:B------:R-:W-:Y:S01]  /*5ea0*/  HGMMA.64x128x16.F32.BF16 R88, R164, gdesc[UR12].tnspB, R88, gsb0 ;  /* 0x41e0000ca4587df0 */ /* 0x000fe20008001858 */
[----:B------:R-:W-:Y:S01]  /*5eb0*/  UIADD3 UR14, UR10, 0x280, URZ ;  /* 0x000002800a0e7890 */ /* 0x000fe2000fffe03f */
[----:B------:R-:W-:-:S03]  /*5ec0*/  UMOV UR15, 0x40000040 ;  /* 0x40000040000f7882 */ /* 0x000fc60000000000 */
[----:B------:R-:W0:Y:S08]  /*5ed0*/  MUFU.TANH R168, R168 ;  /* 0x000000a800a87308 */ /* 0x000e300000002400 */
[----:B------:R-:W0:Y:S01]  /*5ee0*/  MUFU.TANH R53, R53 ;  /* 0x0000003500357308 */ /* 0x000e220000002400 */
[----:B------:R-:W-:Y:S02]  /*5ef0*/  WARPGROUP.DEPBAR.LE gsb0, 0x0 ;  /* 0x00008000000079c5 */ /* 0x000fe40000010000 */
[----:B------:R-:W-:Y:S01]  /*5f00*/  WARPGROUP.ARRIVE ;  /* 0x00000000000079c5 */ /* 0x000fe20000000000 */
[----:B------:R-:W-:Y:S01]  /*5f10*/  FMUL.FTZ R164, R24, UR47 ;  /* 0x0000002f18a47c20 */ /* 0x000fe20008410000 */
[----:B------:R-:W-:Y:S01]  /*5f20*/  FMUL.FTZ R24, R38, UR47 ;  /* 0x0000002f26187c20 */ /* 0x000fe20008410000 */
[----:B------:R-:W-:Y:S01]  /*5f30*/  FMUL.FTZ R38, R58, UR47 ;  /* 0x0000002f3a267c20 */ /* 0x000fe20008410000 */
[----:B------:R-:W-:Y:S01]  /*5f40*/  FMUL.FTZ R58, R60, UR47 ;  /* 0x0000002f3c3a7c20 */ /* 0x000fe20008410000 */
[----:B------:R-:W-:Y:S01]  /*5f50*/  IADD3 R60, -R19, 0xb, RZ ;  /* 0x0000000b133c7810 */ /* 0x000fe20007ffe1ff */
[----:B------:R-:W-:Y:S01]  /*5f60*/  HGMMA.64x128x16.F32.BF16 R88, R160, gdesc[UR12].tnspB, R88, gsb0 ;  /* 0x41e0000ca0587df0 */ /* 0x000fe20008001858 */
[----:B------:R-:W-:Y:S01]  /*5f70*/  UIADD3 UR14, UR10, 0x300, URZ ;  /* 0x000003000a0e7890 */ /* 0x000fe2000fffe03f */
[----:B------:R-:W-:Y:S01]  /*5f80*/  FMUL.FTZ R165, R25, UR47 ;  /* 0x0000002f19a57c20 */ /* 0x000fe20008410000 */
[----:B------:R-:W-:Y:S01]  /*5f90*/  UMOV UR15, 0x40000040 ;  /* 0x40000040000f7882 */ /* 0x000fe20000000000 */
[----:B------:R-:W-:Y:S01]  /*5fa0*/  UIADD3 UR10, UR10, 0x380, URZ ;  /* 0x000003800a0a7890 */ /* 0x000fe2000fffe03f */
        /* <DEDUP_REMOVED lines=23> */
[----:B------:R-:W-:Y:S01]  /*6120*/  WARPGROUP.ARRIVE ;  /* 0x00000000000079c5 */ /* 0x000fe20000000000 */
[----:B------:R-:W-:Y:S01]  /*6130*/  FMUL.FTZ R160, R40, UR47 ;  /* 0x0000002f28a07c20 */ /* 0x000fe20008410000 */
[----:B------:R-:W-:Y:S01]  /*6140*/  FMUL.FTZ R40, R63, UR47 ;  /* 0x0000002f3f287c20 */ /* 0x000fe20008410000 */
[----:B------:R-:W-:Y:S01]  /*6150*/  FMUL.FTZ R63, R65, UR47 ;  /* 0x0000002f413f7c20 */ /* 0x000fe20008410000 */
[----:B------:R-:W-:Y:S01]  /*6160*/  FMUL.FTZ R161, R41, UR47 ;  /* 0x0000002f29a17c20 */ /* 0x000fe20008410000 */
[----:B------:R-:W5:Y:S01]  /*6170*/  SHFL.IDX PT, R65, R66, RZ, 0x1c1f ;  /* 0x001c1fff42417589 */ /* 0x000f6200000e0000 */
[----:B------:R-:W-:Y:S01]  /*6180*/  HGMMA.64x128x16.F32.BF16 R88, R156, gdesc[UR12].tnspB, R88, gsb0 ;  /* 0x41e0000c9c587df0 */ /* 0x000fe20008001858 */
        /* <DEDUP_REMOVED lines=20> */
[----:B------:R0:W0:Y:S01]  /*62d0*/  MUFU.TANH R156, R73 ;  /* 0x00000049009c7308 */ /* 0x0000220000002400 */
[----:B------:R-:W-:Y:S03]  /*62e0*/  HGMMA.64x128x16.F32.BF16 R88, R152, gdesc[UR8].tnspB, R88, gsb0 ;  /* 0x41e0000898587df0 */ /* 0x000fe60008001858 */
[----:B------:R-:W-:Y:S02]  /*62f0*/  WARPGROUP.DEPBAR.LE gsb0, 0x0 ;  /* 0x00008000000079c5 */ /* 0x000fe40000010000 */
[----:B------:R-:W-:Y:S01]  /*6300*/  IMAD.SHL.U32 R152, R8, 0x80, RZ ;  /* 0x0000008008987824 */ /* 0x000fe200078e00ff */
[----:B------:R0:W-:Y:S06]  /*6310*/  BAR.ARV R60, 0x100 ;  /* 0x0004003c0000751d */ /* 0x0001ec0000002000 */
[----:B------:R-:W-:Y:S01]  /*6320*/  IADD3 R61, -R152, 0x1, RZ ;  /* 0x00000001983d7810 */ /* 0x000fe20007ffe1ff */
[----:B------:R1:W-:Y:S04]  /*6330*/  @!P1 SYNCS.ARRIVE.TRANS64.RED.A1T0 RZ, [R55+URZ], RZ ;  /* 0x000000ff37ff99a7 */ /* 0x0003e8000810043f */
[----:B------:R-:W-:-:S02]  /*6340*/  IMAD R61, R2, -0x2, R61 ;  /* 0xfffffffe023d7824 */ /* 0x000fc400078e023d */
[----:B-1----:R-:W-:Y:S02]  /*6350*/  FMUL.FTZ R55, R87, UR47 ;  /* 0x0000002f57377c20 */ /* 0x002fe40008410000 */
[----:B------:R-:W-:-:S04]  /*6360*/  IMAD R68, R16, UR38, R61 ;  /* 0x0000002610447c24 */ /* 0x000fc8000f8e023d */
[----:B0-----:R-:W-:Y:S01]  /*6370*/  IMAD.IADD R68, R68, 0x1, -R11 ;  /* 0x0000000144447824 */ /* 0x001fe200078e0a0b */
[----:B------:R-:W0:Y:S03]  /*6380*/  MUFU.TANH R55, R55 ;  /* 0x0000003700377308 */ /* 0x000e260000002400 */
[C---:B------:R-:W-:Y:S02]  /*6390*/  VIADD R154, R68.reuse, UR39 ;  /* 0x00000027449a7c36 */ /* 0x040fe40008000000 */
[----:B------:R-:W-:Y:S02]  /*63a0*/  VIADD R155, R68, UR5 ;  /* 0x00000005449b7c36 */ /* 0x000fe40008000000 */
[--C-:B-----5:R-:W-:Y:S02]  /*63b0*/  IMAD.IADD R68, R154, 0x1, R65.reuse ;  /* 0x000000019a447824 */ /* 0x120fe400078e0241 */
[----:B------:R-:W-:Y:S01]  /*63c0*/  IMAD.IADD R70, R155, 0x1, R65 ;  /* 0x000000019b467824 */ /* 0x000fe200078e0241 */
[----:B--234-:R-:W-:Y:S06]  /*63d0*/  @!P3 BRA `(.L_x_7229) ;  /* 0x00000000005cb947 */ /* 0x01cfec0003800000 */
[----:B------:R-:W-:Y:S01]  /*63e0*/  IMAD R60, R16, UR38, R65 ;  /* 0x00000026103c7c24 */ /* 0x000fe2000f8e0241 */
[----:B------:R-:W-:Y:S03]  /*63f0*/  BSSY B0, `(.L_x_7230) ;  /* 0x0000011000007945 */ /* 0x000fe60003800000 */
[----:B------:R-:W-:-:S05]  /*6400*/  IMAD.IADD R65, R60, 0x1, -R11 ;  /* 0x000000013c417824 */ /* 0x000fca00078e0a0b */
        /* <DEDUP_REMOVED lines=10> */
.L_x_7231:
[----:B------:R-:W-:-:S05]  /*64b0*/  IMAD.U32 R69, RZ, RZ, UR46 ;  /* 0x0000002eff457e24 */ /* 0x000fca000f8e00ff */
[----:B------:R-:W-:-:S13]  /*64c0*/  ISETP.NE.AND P4, PT, R69, 0x1, PT ;  /* 0x000000014500780c */ /* 0x000fda0003f85270 */
[----:B------:R-:W1:Y:S02]  /*64d0*/  @P4 LDC.64 R60, c[0x0][0x9e8] ;  /* 0x00027a00ff3c4b82 */ /* 0x000e640000000a00 */
[----:B-1----:R-:W-:-:S05]  /*64e0*/  @P4 IMAD.HI.U32 R60, R65, R60, RZ ;  /* 0x0000003c413c4227 */ /* 0x002fca00078e00ff */
[----:B------:R-:W-:-:S07]  /*64f0*/  @P4 SHF.R.U32.HI R65, RZ, R61, R60 ;  /* 0x0000003dff414219 */ /* 0x000fce000001163c */
.L_x_7232:
[----:B------:R-:W-:Y:S05]  /*6500*/  BSYNC B0 ;  /* 0x0000000000007941 */ /* 0x000fea0003800000 */
.L_x_7230:
[----:B------:R-:W-:-:S04]  /*6510*/  IMAD R65, R65, R69, -R152 ;  /* 0x0000004541417224 */ /* 0x000fc800078e0a98 */
[----:B------:R-:W-:-:S05]  /*6520*/  IMAD R65, R2, -0x2, R65 ;  /* 0xfffffffe02417824 */ /* 0x000fca00078e0241 */
[----:B------:R-:W-:Y:S02]  /*6530*/  VIADDMNMX R68, R65, R69, R68, PT ;  /* 0x0000004541447246 */ /* 0x000fe40003800144 */
[----:B------:R-:W-:-:S07]  /*6540*/  VIMNMX R70, R70, R65, !PT ;  /* 0x0000004146467248 */ /* 0x000fce0007fe0100 */
.L_x_7229:
        /* <DEDUP_REMOVED lines=18> */
[----:B------:R-:W-:Y:S01]  /*6670*/  FSEL R191, R32, -INF , !P6 ;  /* 0xff80000020bf7808 */ /* 0x000fe20007000000 */
[----:B-1----:R-:W-:Y:S01]  /*6680*/  IMAD.IADD R32, R154, 0x1, R157 ;  /* 0x000000019a207824 */ /* 0x002fe200078e029d */
[----:B------:R-:W-:Y:S02]  /*6690*/  FSEL R189, R33, -INF , !P5 ;  /* 0xff80000021bd7808 */ /* 0x000fe40006800000 */
[C---:B------:R-:W-:Y:S02]  /*66a0*/  ISETP.GT.AND P6, PT, R70.reuse, 0x18, P4 ;  /* 0x000000184600780c */ /* 0x040fe400027c4270 */
[----:B------:R-:W-:Y:S02]  /*66b0*/  ISETP.GT.AND P5, PT, R70, 0x19, P4 ;  /* 0x000000194600780c */ /* 0x000fe400027a4270 */
[C---:B------:R-:W-:Y:S02]  /*66c0*/  ISETP.LT.OR P6, PT, R68.reuse, 0x19, P6 ;  /* 0x000000194400780c */ /* 0x040fe400037c1670 */
[----:B------:R-:W-:-:S02]  /*66d0*/  ISETP.LT.OR P5, PT, R68, 0x1a, P5 ;  /* 0x0000001a4400780c */ /* 0x000fc40002fa1670 */
[----:B------:R-:W-:Y:S01]  /*66e0*/  FSEL R187, R36, -INF , !P6 ;  /* 0xff80000024bb7808 */ /* 0x000fe20007000000 */
[----:B------:R-:W-:Y:S01]  /*66f0*/  IMAD.IADD R36, R155, 0x1, R157 ;  /* 0x000000019b247824 */ /* 0x000fe200078e029d */
        /* <DEDUP_REMOVED lines=87> */
.L_x_7235:
[----:B------:R-:W-:-:S05]  /*6c70*/  IMAD.U32 R56, RZ, RZ, UR46 ;  /* 0x0000002eff387e24 */ /* 0x000fca000f8e00ff */
[----:B------:R-:W-:-:S13]  /*6c80*/  ISETP.NE.AND P5, PT, R56, 0x1, PT ;  /* 0x000000013800780c */ /* 0x000fda0003fa5270 */
[----:B------:R-:W1:Y:S02]  /*6c90*/  @P5 LDC.64 R154, c[0x0][0x9e8] ;  /* 0x00027a00ff9a5b82 */ /* 0x000e640000000a00 */
[----:B-1----:R-:W-:-:S05]  /*6ca0*/  @P5 IMAD.HI.U32 R48, R157, R154, RZ ;  /* 0x0000009a9d305227 */ /* 0x002fca00078e00ff */
[----:B------:R-:W-:-:S07]  /*6cb0*/  @P5 SHF.R.U32.HI R157, RZ, R155, R48 ;  /* 0x0000009bff9d5219 */ /* 0x000fce0000011630 */
.L_x_7236:
[----:B------:R-:W-:Y:S05]  /*6cc0*/  BSYNC B0 ;  /* 0x0000000000007941 */ /* 0x000fea0003800000 */
.L_x_7234:
[----:B------:R-:W-:-:S04]  /*6cd0*/  IMAD R157, R157, R56, -R152 ;  /* 0x000000389d9d7224 */ /* 0x000fc800078e0a98 */
[----:B------:R-:W-:-:S05]  /*6ce0*/  IMAD R157, R2, -0x2, R157 ;  /* 0xfffffffe029d7824 */ /* 0x000fca00078e029d */
[----:B------:R-:W-:Y:S02]  /*6cf0*/  VIADDMNMX R32, R157, R56, R32, PT ;  /* 0x000000389d207246 */ /* 0x000fe40003800120 */
[----:B------:R-:W-:-:S07]  /*6d00*/  VIMNMX R36, R36, R157, !PT ;  /* 0x0000009d24247248 */ /* 0x000fce0007fe0100 */
.L_x_7233:
[----:B------:R-:W-:Y:S02]  /*6d10*/  FMNMX.FTZ R48, R181, R9, !PT ;  /* 0x00000009b5307209 */ /* 0x000fe40007810000 */
[C---:B------:R-:W-:Y:S02]  /*6d20*/  ISETP.GT.AND P6, PT, R36.reuse, 0x1, P4 ;  /* 0x000000012400780c */ /* 0x040fe400027c4270 */
[----:B------:R-:W-:Y:S02]  /*6d30*/  FMNMX.FTZ R48, R195, R48, !PT ;  /* 0x00000030c3307209 */ /* 0x000fe40007810000 */
[----:B------:R-:W-:Y:S02]  /*6d40*/  ISETP.GT.AND P5, PT, R36, 0x8, P4 ;  /* 0x000000082400780c */ /* 0x000fe400027a4270 */
[----:B------:R-:W-:Y:S02]  /*6d50*/  FMNMX.FTZ R48, R185, R48, !PT ;  /* 0x00000030b9307209 */ /* 0x000fe40007810000 */
[----:B------:R-:W-:-:S02]  /*6d60*/  ISETP.LT.OR P6, PT, R32, 0x2, P6 ;  /* 0x000000022000780c */ /* 0x000fc400037c1670 */
[----:B------:R-:W-:Y:S02]  /*6d70*/  FMNMX.FTZ R48, R193, R48, !PT ;  /* 0x00000030c1307209 */ /* 0x000fe40007810000 */
[----:B------:R-:W-:Y:S02]  /*6d80*/  ISETP.LT.OR P5, PT, R32, 0x9, P5 ;  /* 0x000000092000780c */ /* 0x000fe40002fa1670 */
[----:B------:R-:W-:Y:S02]  /*6d90*/  FMNMX.FTZ R48, R191, R48, !PT ;  /* 0x00000030bf307209 */ /* 0x000fe40007810000 */
[----:B------:R-:W-:Y:S02]  /*6da0*/  FSEL R179, R12, -INF , !P6 ;  /* 0xff8000000cb37808 */ /* 0x000fe40007000000 */
[----:B------:R-:W-:Y:S01]  /*6db0*/  FMNMX.FTZ R48, R189, R48, !PT ;  /* 0x00000030bd307209 */ /* 0x000fe20007810000 */
[----:B------:R-:W1:Y:S01]  /*6dc0*/  LDC R12, c[0x0][0x988] ;  /* 0x00026200ff0c7b82 */ /* 0x000e620000000800 */
[----:B------:R-:W-:-:S02]  /*6dd0*/  ISETP.GT.AND P6, PT, R36, 0x9, P4 ;  /* 0x000000092400780c */ /* 0x000fc400027c4270 */
[----:B------:R-:W-:Y:S02]  /*6de0*/  FMNMX.FTZ R48, R187, R48, !PT ;  /* 0x00000030bb307209 */ /* 0x000fe40007810000 */
[----:B------:R-:W-:Y:S02]  /*6df0*/  FSEL R159, R15, -INF , !P5 ;  /* 0xff8000000f9f7808 */ /* 0x000fe40006800000 */
        /* <DEDUP_REMOVED lines=8> */
[----:B------:R-:W-:Y:S02]  /*6e80*/  FMNMX.FTZ R48, R163, R48, !PT ;  /* 0x00000030a3307209 */ /* 0x000fe40007810000 */
        /* <DEDUP_REMOVED lines=41> */
[C---:B------:R-:W-:Y:S01]  /*7120*/  ISETP.LT.OR P6, PT, R32.reuse, 0x2a, P6 ;  /* 0x0000002a2000780c */ /* 0x040fe200037c1670 */
[----:B------:R-:W2:Y:S01]  /*7130*/  SHFL.BFLY PT, R165, R48, 0x2, 0x1f ;  /* 0x0c401f0030a57f89 */ /* 0x000ea200000e0000 */
[----:B------:R-:W-:-:S02]  /*7140*/  ISETP.LT.OR P5, PT, R32, 0x31, P5 ;  /* 0x000000312000780c */ /* 0x000fc40002fa1670 */
[----:B------:R-:W-:Y:S02]  /*7150*/  FSEL R27, R27, -INF , !P6 ;  /* 0xff8000001b1b7808 */ /* 0x000fe40007000000 */
[----:B------:R-:W-:-:S04]  /*7160*/  ISETP.GT.AND P6, PT, R36, 0x31, P4 ;  /* 0x000000312400780c */ /* 0x000fc800027c4270 */
[----:B------:R-:W-:-:S04]  /*7170*/  ISETP.LT.OR P6, PT, R32, 0x32, P6 ;  /* 0x000000322000780c */ /* 0x000fc800037c1670 */
[----:B------:R-:W-:Y:S02]  /*7180*/  FSEL R31, R31, -INF , !P6 ;  /* 0xff8000001f1f7808 */ /* 0x000fe40007000000 */
[----:B------:R-:W-:-:S04]  /*7190*/  ISETP.GT.AND P6, PT, R36, 0x39, P4 ;  /* 0x000000392400780c */ /* 0x000fc800027c4270 */
[----:B------:R-:W-:-:S04]  /*71a0*/  ISETP.LT.OR P6, PT, R32, 0x3a, P6 ;  /* 0x0000003a2000780c */ /* 0x000fc800037c1670 */
[----:B------:R-:W-:Y:S02]  /*71b0*/  FSEL R35, R35, -INF , !P6 ;  /* 0xff80000023237808 */ /* 0x000fe40007000000 */
[----:B--2---:R-:W-:Y:S02]  /*71c0*/  FMNMX.FTZ R15, R48, R165, !PT ;  /* 0x000000a5300f7209 */ /* 0x004fe40007810000 */
[----:B------:R-:W-:Y:S02]  /*71d0*/  FSEL R165, R30, -INF , !P5 ;  /* 0xff8000001ea57808 */ /* 0x000fe40006800000 */
[----:B------:R-:W-:Y:S01]  /*71e0*/  ISETP.GT.AND P5, PT, R36, 0x38, P4 ;  /* 0x000000382400780c */ /* 0x000fe200027a4270 */
[----:B------:R-:W2:Y:S03]  /*71f0*/  SHFL.BFLY PT, R20, R15, 0x1, 0x1f ;  /* 0x0c201f000f147f89 */ /* 0x000ea600000e0000 */
[----:B------:R-:W-:-:S04]  /*7200*/  ISETP.LT.OR P5, PT, R32, 0x39, P5 ;  /* 0x000000392000780c */ /* 0x000fc80002fa1670 */
[----:B------:R-:W-:Y:S02]  /*7210*/  FSEL R23, R34, -INF , !P5 ;  /* 0xff80000022177808 */ /* 0x000fe40006800000 */
[----:B------:R-:W-:-:S04]  /*7220*/  ISETP.GT.AND P5, PT, R36, 0x40, P4 ;  /* 0x000000402400780c */ /* 0x000fc800027a4270 */
[----:B------:R-:W-:-:S04]  /*7230*/  ISETP.LT.OR P5, PT, R32, 0x41, P5 ;  /* 0x000000412000780c */ /* 0x000fc80002fa1670 */
[----:B------:R-:W-:Y:S02]  /*7240*/  FSEL R21, R38, -INF , !P5 ;  /* 0xff80000026157808 */ /* 0x000fe40006800000 */
[----:B------:R-:W-:-:S04]  /*7250*/  ISETP.GT.AND P5, PT, R36, 0x41, P4 ;  /* 0x000000412400780c */ /* 0x000fc800027a4270 */
[----:B------:R-:W-:Y:S02]  /*7260*/  ISETP.LT.OR P5, PT, R32, 0x42, P5 ;  /* 0x000000422000780c */ /* 0x000fe40002fa1670 */
[----:B--2---:R-:W-:-:S04]  /*7270*/  FMNMX.FTZ R15, R15, R20, !PT ;  /* 0x000000140f0f7209 */ /* 0x004fc80007810000 */
[C---:B------:R-:W-:Y:S01]  /*7280*/  FSETP.NEU.FTZ.AND P6, PT, R15.reuse, -INF , PT ;  /* 0xff8000000f00780b */ /* 0x040fe20003fdd000 */
[----:B-1----:R-:W-:-:S05]  /*7290*/  FMUL.FTZ R20, R15, R12 ;  /* 0x0000000c0f147220 */ /* 0x002fca0000410000 */
[----:B------:R-:W-:-:S05]  /*72a0*/  FSEL R20, R20, RZ, P6 ;  /* 0x000000ff14147208 */ /* 0x000fca0003000000 */
[-CC-:B------:R-:W-:Y:S01]  /*72b0*/  FFMA.FTZ R22, R181, R12.reuse, -R20.reuse ;  /* 0x0000000cb5167223 */ /* 0x180fe20000010814 */
[----:B------:R-:W-:Y:S01]  /*72c0*/  FSEL R181, R39, -INF , !P5 ;  /* 0xff80000027b57808 */ /* 0x000fe20006800000 */
[-CC-:B------:R-:W-:Y:S01]  /*72d0*/  FFMA.FTZ R180, R195, R12.reuse, -R20.reuse ;  /* 0x0000000cc3b47223 */ /* 0x180fe20000010814 */
[----:B------:R-:W-:Y:S01]  /*72e0*/  ISETP.GT.AND P5, PT, R36, 0x48, P4 ;  /* 0x000000482400780c */ /* 0x000fe200027a4270 */
[-CC-:B------:R-:W-:Y:S01]  /*72f0*/  FFMA.FTZ R176, R191, R12.reuse, -R20.reuse ;  /* 0x0000000cbfb07223 */ /* 0x180fe20000010814 */
[----:B------:R1:W-:Y:S01]  /*7300*/  MUFU.EX2 R39, R22 ;  /* 0x0000001600277308 */ /* 0x0003e20000000800 */
[-CC-:B------:R-:W-:Y:S01]  /*7310*/  FFMA.FTZ R178, R187, R12.reuse, -R20.reuse ;  /* 0x0000000cbbb27223 */ /* 0x180fe20000010814 */
[----:B------:R-:W-:Y:S01]  /*7320*/  ISETP.LT.OR P5, PT, R32, 0x49, P5 ;  /* 0x000000492000780c */ /* 0x000fe20002fa1670 */
[-CC-:B------:R-:W-:Y:S01]  /*7330*/  FFMA.FTZ R182, R185, R12.reuse, -R20.reuse ;  /* 0x0000000cb9b67223 */ /* 0x180fe20000010814 */
[-CC-:B------:R-:W-:Y:S01]  /*7340*/  FFMA.FTZ R185, R193, R12.reuse, -R20.reuse ;  /* 0x0000000cc1b97223 */ /* 0x180fe20000010814 */
[-CC-:B------:R-:W-:Y:S01]  /*7350*/  FFMA.FTZ R172, R153, R12.reuse, -R20.reuse ;  /* 0x0000000c99ac7223 */ /* 0x180fe20000010814 */
[----:B------:R-:W-:Y:S01]  /*7360*/  FSEL R41, R41, -INF , !P5 ;  /* 0xff80000029297808 */ /* 0x000fe20006800000 */
[-CC-:B------:R-:W-:Y:S01]  /*7370*/  FFMA.FTZ R168, R85, R12.reuse, -R20.reuse ;  /* 0x0000000c55a87223 */ /* 0x180fe20000010814 */
[----:B------:R-:W-:Y:S01]  /*7380*/  ISETP.GT.AND P5, PT, R36, RZ, P4 ;  /* 0x000000ff2400720c */ /* 0x000fe200027a4270 */
[-CC-:B-1----:R-:W-:Y:S01]  /*7390*/  FFMA.FTZ R22, R189, R12.reuse, -R20.reuse ;  /* 0x0000000cbd167223 */ /* 0x182fe20000010814 */
[-CC-:B------:R-:W-:Y:S01]  /*73a0*/  FFMA.FTZ R174, R87, R12.reuse, -R20.reuse ;  /* 0x0000000c57ae7223 */ /* 0x180fe20000010814 */
        /* <DEDUP_REMOVED lines=14> */
[----:B------:R-:W-:Y:S01]  /*7490*/  MUFU.EX2 R180, R180 ;  /* 0x000000b400b47308 */ /* 0x000fe20000000800 */
[----:B------:R-:W-:Y:S01]  /*74a0*/  FSEL R191, R40, -INF , !P5 ;  /* 0xff80000028bf7808 */ /* 0x000fe20006800000 */
[--C-:B------:R-:W-:Y:S01]  /*74b0*/  FFMA.FTZ R183, R183, R12, -R20.reuse ;  /* 0x0000000cb7b77223 */ /* 0x100fe20000010814 */
[----:B------:R-:W-:Y:S01]  /*74c0*/  FMNMX.FTZ R14, R159, R14, !PT ;  /* 0x0000000e9f0e7209 */ /* 0x000fe20007810000 */
        /* <DEDUP_REMOVED lines=10> */
[--C-:B------:R-:W-:Y:S01]  /*7570*/  FFMA.FTZ R156, R63, R12, -R20.reuse ;  /* 0x0000000c3f9c7223 */ /* 0x100fe20000010814 */
[----:B------:R-:W-:Y:S01]  /*7580*/  FMNMX.FTZ R14, R175, R14, !PT ;  /* 0x0000000eaf0e7209 */ /* 0x000fe20007810000 */
[----:B------:R1:W-:Y:S01]  /*7590*/  MUFU.EX2 R43, R22 ;  /* 0x00000016002b7308 */ /* 0x0003e20000000800 */
        /* <DEDUP_REMOVED lines=9> */
[----:B-1----:R-:W-:Y:S01]  /*7630*/  FFMA.FTZ R22, R161, R12, -R20 ;  /* 0x0000000ca1167223 */ /* 0x002fe20000010814 */
[----:B------:R-:W-:-:S02]  /*7640*/  FMNMX.FTZ R14, R25, R14, !PT ;  /* 0x0000000e190e7209 */ /* 0x000fc40007810000 */
[----:B------:R-:W-:Y:S02]  /*7650*/  ISETP.GT.AND P5, PT, R36, 0x58, P4 ;  /* 0x000000582400780c */ /* 0x000fe400027a4270 */
[----:B------:R-:W-:Y:S01]  /*7660*/  FMNMX.FTZ R14, R171, R14, !PT ;  /* 0x0000000eab0e7209 */ /* 0x000fe20007810000 */
[----:B------:R-:W-:Y:S01]  /*7670*/  MUFU.EX2 R185, R185 ;  /* 0x000000b900b97308 */ /* 0x000fe20000000800 */
[----:B------:R-:W-:Y:S02]  /*7680*/  ISETP.LT.OR P5, PT, R32, 0x59, P5 ;  /* 0x000000592000780c */ /* 0x000fe40002fa1670 */
[----:B------:R-:W-:Y:S02]  /*7690*/  FMNMX.FTZ R14, R169, R14, !PT ;  /* 0x0000000ea90e7209 */ /* 0x000fe40007810000 */
[----:B------:R-:W-:Y:S02]  /*76a0*/  FSEL R193, R44, -INF , !P5 ;  /* 0xff8000002cc17808 */ /* 0x000fe40006800000 */
[----:B------:R-:W-:Y:S01]  /*76b0*/  FMNMX.FTZ R14, R27, R14, !PT ;  /* 0x0000000e1b0e7209 */ /* 0x000fe20007810000 */
[----:B------:R-:W-:Y:S01]  /*76c0*/  MUFU.EX2 R176, R176 ;  /* 0x000000b000b07308 */ /* 0x000fe20000000800 */
[----:B------:R-:W-:-:S02]  /*76d0*/  ISETP.GT.AND P5, PT, R36, 0x59, P4 ;  /* 0x000000592400780c */ /* 0x000fc400027a4270 */
[----:B------:R-:W-:Y:S02]  /*76e0*/  FMNMX.FTZ R14, R165, R14, !PT ;  /* 0x0000000ea50e7209 */ /* 0x000fe40007810000 */
[----:B------:R-:W-:Y:S02]  /*76f0*/  ISETP.LT.OR P5, PT, R32, 0x5a, P5 ;  /* 0x0000005a2000780c */ /* 0x000fe40002fa1670 */
[----:B------:R-:W-:Y:S01]  /*7700*/  FMNMX.FTZ R14, R31, R14, !PT ;  /* 0x0000000e1f0e7209 */ /* 0x000fe20007810000 */
[----:B------:R-:W-:Y:S01]  /*7710*/  MUFU.EX2 R178, R178 ;  /* 0x000000b200b27308 */ /* 0x000fe20000000800 */
[----:B------:R-:W-:Y:S02]  /*7720*/  FSEL R153, R45, -INF , !P5 ;  /* 0xff8000002d997808 */ /* 0x000fe40006800000 */
[----:B------:R-:W-:Y:S02]  /*7730*/  ISETP.GT.AND P5, PT, R36, 0x60, P4 ;  /* 0x000000602400780c */ /* 0x000fe400027a4270 */
[----:B------:R-:W-:-:S02]  /*7740*/  FMNMX.FTZ R14, R23, R14, !PT ;  /* 0x0000000e170e7209 */ /* 0x000fc40007810000 */
[----:B------:R-:W-:Y:S01]  /*7750*/  ISETP.LT.OR P5, PT, R32, 0x61, P5 ;  /* 0x000000612000780c */ /* 0x000fe20002fa1670 */
[----:B------:R1:W-:Y:S01]  /*7760*/  MUFU.EX2 R45, R22 ;  /* 0x00000016002d7308 */ /* 0x0003e20000000800 */
[----:B------:R-:W-:Y:S02]  /*7770*/  FMNMX.FTZ R14, R35, R14, !PT ;  /* 0x0000000e230e7209 */ /* 0x000fe40007810000 */
[----:B------:R-:W-:Y:S02]  /*7780*/  FSEL R161, R46, -INF , !P5 ;  /* 0xff8000002ea17808 */ /* 0x000fe40006800000 */
[----:B------:R-:W-:Y:S02]  /*7790*/  ISETP.GT.AND P5, PT, R36, 0x61, P4 ;  /* 0x000000612400780c */ /* 0x000fe400027a4270 */
[----:B------:R-:W-:Y:S01]  /*77a0*/  FMNMX.FTZ R14, R21, R14, !PT ;  /* 0x0000000e150e7209 */ /* 0x000fe20007810000 */
[----:B------:R-:W-:Y:S01]  /*77b0*/  MUFU.EX2 R183, R183 ;  /* 0x000000b700b77308 */ /* 0x000fe20000000800 */
[----:B------:R-:W-:-:S02]  /*77c0*/  ISETP.LT.OR P5, PT, R32, 0x62, P5 ;  /* 0x000000622000780c */ /* 0x000fc40002fa1670 */
[----:B------:R-:W-:Y:S02]  /*77d0*/  FMNMX.FTZ R14, R181, R14, !PT ;  /* 0x0000000eb50e7209 */ /* 0x000fe40007810000 */
[----:B------:R-:W-:Y:S02]  /*77e0*/  FSEL R47, R47, -INF , !P5 ;  /* 0xff8000002f2f7808 */ /* 0x000fe40006800000 */
[----:B------:R-:W-:Y:S01]  /*77f0*/  ISETP.GT.AND P5, PT, R36, 0x68, P4 ;  /* 0x000000682400780c */ /* 0x000fe200027a4270 */
[----:B------:R-:W-:Y:S01]  /*7800*/  MUFU.EX2 R172, R172 ;  /* 0x000000ac00ac7308 */ /* 0x000fe20000000800 */
[----:B------:R-:W-:Y:S02]  /*7810*/  FMNMX.FTZ R14, R41, R14, !PT ;  /* 0x0000000e290e7209 */ /* 0x000fe40007810000 */
[----:B------:R-:W-:Y:S02]  /*7820*/  ISETP.LT.OR P5, PT, R32, 0x69, P5 ;  /* 0x000000692000780c */ /* 0x000fe40002fa1670 */
[----:B------:R-:W-:-:S02]  /*7830*/  FMNMX.FTZ R14, R191, R14, !PT ;  /* 0x0000000ebf0e7209 */ /* 0x000fc40007810000 */
[----:B------:R-:W-:Y:S01]  /*7840*/  FSEL R85, R50, -INF , !P5 ;  /* 0xff80000032557808 */ /* 0x000fe20006800000 */
[----:B------:R-:W-:Y:S01]  /*7850*/  MUFU.EX2 R174, R174 ;  /* 0x000000ae00ae7308 */ /* 0x000fe20000000800 */
[----:B------:R-:W-:Y:S02]  /*7860*/  FMNMX.FTZ R14, R189, R14, !PT ;  /* 0x0000000ebd0e7209 */ /* 0x000fe40007810000 */
[----:B------:R-:W-:Y:S02]  /*7870*/  ISETP.GT.AND P5, PT, R36, 0x69, P4 ;  /* 0x000000692400780c */ /* 0x000fe400027a4270 */
[----:B------:R-:W-:Y:S02]  /*7880*/  FMNMX.FTZ R14, R187, R14, !PT ;  /* 0x0000000ebb0e7209 */ /* 0x000fe40007810000 */
[----:B------:R-:W-:Y:S01]  /*7890*/  ISETP.LT.OR P5, PT, R32, 0x6a, P5 ;  /* 0x0000006a2000780c */ /* 0x000fe20002fa1670 */
[----:B------:R-:W-:Y:S01]  /*78a0*/  MUFU.EX2 R87, R87 ;  /* 0x0000005700577308 */ /* 0x000fe20000000800 */
[----:B------:R-:W-:-:S02]  /*78b0*/  FMNMX.FTZ R14, R193, R14, !PT ;  /* 0x0000000ec10e7209 */ /* 0x000fc40007810000 */
[----:B------:R-:W-:Y:S01]  /*78c0*/  FSEL R163, R51, -INF , !P5 ;  /* 0xff80000033a37808 */ /* 0x000fe20006800000 */
[----:B------:R-:W-:Y:S01]  /*78d0*/  FFMA.FTZ R51, R81, R12, -R20 ;  /* 0x0000000c51337223 */ /* 0x000fe20000010814 */
        /* <DEDUP_REMOVED lines=12> */
[----:B------:R-:W-:Y:S01]  /*79a0*/  MUFU.EX2 R170, R170 ;  /* 0x000000aa00aa7308 */ /* 0x000fe20000000800 */
[----:B------:R-:W-:-:S02]  /*79b0*/  ISETP.GT.AND P5, PT, R36, 0x78, P4 ;  /* 0x000000782400780c */ /* 0x000fc400027a4270 */
[----:B------:R-:W-:Y:S02]  /*79c0*/  FMNMX.FTZ R14, R163, R14, !PT ;  /* 0x0000000ea30e7209 */ /* 0x000fe40007810000 */
[----:B------:R-:W-:Y:S02]  /*79d0*/  ISETP.GT.AND P4, PT, R36, 0x79, P4 ;  /* 0x000000792400780c */ /* 0x000fe40002784270 */
[C---:B------:R-:W-:Y:S01]  /*79e0*/  ISETP.LT.OR P5, PT, R32.reuse, 0x79, P5 ;  /* 0x000000792000780c */ /* 0x040fe20002fa1670 */
[----:B------:R-:W-:Y:S01]  /*79f0*/  MUFU.EX2 R51, R51 ;  /* 0x0000003300337308 */ /* 0x000fe20000000800 */
[----:B------:R-:W-:Y:S02]  /*7a00*/  FMNMX.FTZ R14, R53, R14, !PT ;  /* 0x0000000e350e7209 */ /* 0x000fe40007810000 */
[----:B------:R-:W-:Y:S02]  /*7a10*/  ISETP.LT.OR P4, PT, R32, 0x7a, P4 ;  /* 0x0000007a2000780c */ /* 0x000fe40002781670 */
[----:B------:R-:W-:-:S02]  /*7a20*/  FSEL R81, R54, -INF , !P5 ;  /* 0xff80000036517808 */ /* 0x000fc40006800000 */
[----:B------:R-:W-:Y:S01]  /*7a30*/  FMNMX.FTZ R14, R79, R14, !PT ;  /* 0x0000000e4f0e7209 */ /* 0x000fe20007810000 */
[----:B------:R-:W-:Y:S01]  /*7a40*/  MUFU.EX2 R164, R164 ;  /* 0x000000a400a47308 */ /* 0x000fe20000000800 */
[----:B0-----:R-:W-:Y:S01]  /*7a50*/  FSEL R75, R55, -INF , !P4 ;  /* 0xff800000374b7808 */ /* 0x001fe20006000000 */
[--C-:B------:R-:W-:Y:S01]  /*7a60*/  FFMA.FTZ R55, R69, R12, -R20.reuse ;  /* 0x0000000c45377223 */ /* 0x100fe20000010814 */
[----:B------:R-:W-:Y:S02]  /*7a70*/  FMNMX.FTZ R14, R81, R14, !PT ;  /* 0x0000000e510e7209 */ /* 0x000fe40007810000 */
[----:B-1----:R-:W-:Y:S02]  /*7a80*/  FSEL R22, R15, RZ, P6 ;  /* 0x000000ff0f167208 */ /* 0x002fe40003000000 */
[----:B------:R-:W-:Y:S01]  /*7a90*/  FMNMX.FTZ R14, R75, R14, !PT ;  /* 0x0000000e4b0e7209 */ /* 0x000fe20007810000 */
[----:B------:R-:W-:Y:S02]  /*7aa0*/  MUFU.EX2 R77, R77 ;  /* 0x0000004d004d7308 */ /* 0x000fe40000000800 */
[----:B------:R-:W-:Y:S01]  /*7ab0*/  FADD.FTZ R37, -R22, R9 ;  /* 0x0000000916257221 */ /* 0x000fe20000010100 */
[----:B------:R-:W-:Y:S01]  /*7ac0*/  FFMA.FTZ R9, R29, R12, -R20 ;  /* 0x0000000c1d097223 */ /* 0x000fe20000010814 */
        /* <DEDUP_REMOVED lines=11> */
[----:B------:R-:W-:-:S03]  /*7b80*/  FMUL.FTZ R14, R37, R12 ;  /* 0x0000000c250e7220 */ /* 0x000fc60000410000 */
[C---:B------:R-:W-:Y:S01]  /*7b90*/  FSETP.NEU.FTZ.AND P4, PT, R33.reuse, -INF , PT ;  /* 0xff8000002100780b */ /* 0x040fe20003f9d000 */
[----:B------:R-:W-:Y:S02]  /*7ba0*/  FMUL.FTZ R20, R33, R12 ;  /* 0x0000000c21147220 */ /* 0x000fe40000410000 */
[----:B------:R-:W0:Y:S03]  /*7bb0*/  MUFU.EX2 R14, R14 ;  /* 0x0000000e000e7308 */ /* 0x000e260000000800 */
[----:B------:R-:W-:-:S05]  /*7bc0*/  FSEL R34, R20, RZ, P4 ;  /* 0x000000ff14227208 */ /* 0x000fca0002000000 */
        /* <DEDUP_REMOVED lines=8> */
[--C-:B------:R-:W-:Y:S01]  /*7c50*/  FFMA.FTZ R22, R159, R12, -R34.reuse ;  /* 0x0000000c9f167223 */ /* 0x100fe20000010822 */
[----:B0-----:R-:W-:Y:S01]  /*7c60*/  FFMA.FTZ R25, R14, R4, R39 ;  /* 0x000000040e197223 */ /* 0x001fe20000010027 */
[----:B------:R-:W-:Y:S01]  /*7c70*/  MUFU.EX2 R20, R20 ;  /* 0x0000001400147308 */ /* 0x000fe20000000800 */
[-CC-:B------:R-:W-:Y:S01]  /*7c80*/  FFMA.FTZ R169, R165, R12.reuse, -R34.reuse ;  /* 0x0000000ca5a97223 */ /* 0x180fe20000010822 */
[-CC-:B------:R-:W-:Y:S01]  /*7c90*/  FFMA.FTZ R165, R21, R12.reuse, -R34.reuse ;  /* 0x0000000c15a57223 */ /* 0x180fe20000010822 */
[----:B------:R-:W-:Y:S01]  /*7ca0*/  FADD.FTZ R25, R180, R25 ;  /* 0x00000019b4197221 */ /* 0x000fe20000010000 */
[-CC-:B------:R-:W-:Y:S01]  /*7cb0*/  FFMA.FTZ R37, R177, R12.reuse, -R34.reuse ;  /* 0x0000000cb1257223 */ /* 0x180fe20000010822 */
[-CC-:B------:R-:W-:Y:S01]  /*7cc0*/  FFMA.FTZ R177, R157, R12.reuse, -R34.reuse ;  /* 0x0000000c9db17223 */ /* 0x180fe20000010822 */
[-CC-:B------:R-:W-:Y:S01]  /*7cd0*/  FFMA.FTZ R179, R155, R12.reuse, -R34.reuse ;  /* 0x0000000c9bb37223 */ /* 0x180fe20000010822 */
[----:B------:R-:W-:Y:S01]  /*7ce0*/  FADD.FTZ R4, R182, R25 ;  /* 0x00000019b6047221 */ /* 0x000fe20000010000 */
[----:B------:R-:W-:Y:S01]  /*7cf0*/  MUFU.EX2 R29, R29 ;  /* 0x0000001d001d7308 */ /* 0x000fe20000000800 */
[-CC-:B------:R-:W-:Y:S01]  /*7d00*/  FFMA.FTZ R30, R27, R12.reuse, -R34.reuse ;  /* 0x0000000c1b1e7223 */ /* 0x180fe20000010822 */
[-C--:B------:R-:W-:Y:S01]  /*7d10*/  FFMA.FTZ R32, R31, R12.reuse, -R34 ;  /* 0x0000000c1f207223 */ /* 0x080fe20000010822 */
        /* <DEDUP_REMOVED lines=25> */
[----:B------:R-:W-:Y:S01]  /*7eb0*/  FFMA.FTZ R34, R75, R12, -R34 ;  /* 0x0000000c4b227223 */ /* 0x000fe20000010822 */
[----:B------:R-:W-:Y:S01]  /*7ec0*/  IMAD.U32 R27, RZ, RZ, UR7 ;  /* 0x00000007ff1b7e24 */ /* 0x000fe2000f8e00ff */
[----:B------:R-:W-:Y:S01]  /*7ed0*/  UMOV UR7, UR4 ;  /* 0x0000000400077c82 */ /* 0x000fe20008000000 */
[----:B------:R-:W-:Y:S01]  /*7ee0*/  FADD.FTZ R4, R174, R23 ;  /* 0x00000017ae047221 */ /* 0x000fe20000010000 */
[----:B------:R-:W-:Y:S01]  /*7ef0*/  FSEL R23, R33, RZ, P4 ;  /* 0x000000ff21177208 */ /* 0x000fe20002000000 */
[----:B------:R-:W-:Y:S01]  /*7f00*/  MUFU.EX2 R24, R24 ;  /* 0x0000001800187308 */ /* 0x000fe20000000800 */
[----:B------:R-:W-:Y:S01]  /*7f10*/  @!P1 LEA R27, R27, UR36, 0x3 ;  /* 0x000000241b1b9c11 */ /* 0x000fe2000f8e18ff */
[----:B------:R-:W-:Y:S01]  /*7f20*/  FADD.FTZ R25, R87, R4 ;  /* 0x0000000457197221 */ /* 0x000fe20000010000 */
[----:B------:R-:W-:Y:S01]  /*7f30*/  ISETP.GT.AND P4, PT, R8, R13, PT ;  /* 0x0000000d0800720c */ /* 0x000fe20003f84270 */
[----:B------:R-:W-:Y:S01]  /*7f40*/  FADD.FTZ R23, -R23, R10 ;  /* 0x0000000a17177221 */ /* 0x000fe20000010100 */
[----:B------:R-:W-:Y:S01]  /*7f50*/  F2FP.BF16.F32.PACK_AB R178, R183, R178 ;  /* 0x000000b2b7b2723e */ /* 0x000fe200000010ff */
[----:B------:R-:W-:Y:S01]  /*7f60*/  FADD.FTZ R4, R168, R25 ;  /* 0x00000019a8047221 */ /* 0x000fe20000010000 */
[----:B------:R-:W-:-:S02]  /*7f70*/  @!P1 VIADD R27, R27, 0x28860 ;  /* 0x000288601b1b9836 */ /* 0x000fc40000000000 */
[----:B------:R-:W-:Y:S01]  /*7f80*/  FMUL.FTZ R23, R23, R12 ;  /* 0x0000000c17177220 */ /* 0x000fe20000410000 */
[----:B------:R-:W-:Y:S01]  /*7f90*/  MUFU.EX2 R179, R179 ;  /* 0x000000b300b37308 */ /* 0x000fe20000000800 */
[----:B------:R-:W-:Y:S01]  /*7fa0*/  FADD.FTZ R25, R83, R4 ;  /* 0x0000000453197221 */ /* 0x000fe20000010000 */
[-C--:B------:R-:W-:Y:S01]  /*7fb0*/  FMUL.FTZ R88, R88, R14.reuse ;  /* 0x0000000e58587220 */ /* 0x080fe20000410000 */
[----:B------:R-:W-:Y:S01]  /*7fc0*/  @!P1 PRMT R27, RZ, 0x654, R27 ;  /* 0x00000654ff1b9816 */ /* 0x000fe2000000001b */
[-C--:B------:R-:W-:Y:S01]  /*7fd0*/  FMUL.FTZ R89, R89, R14.reuse ;  /* 0x0000000e59597220 */ /* 0x080fe20000410000 */
[----:B------:R-:W-:Y:S01]  /*7fe0*/  FADD.FTZ R4, R170, R25 ;  /* 0x00000019aa047221 */ /* 0x000fe20000010000 */
[-C--:B------:R-:W-:Y:S01]  /*7ff0*/  FMUL.FTZ R92, R92, R14.reuse ;  /* 0x0000000e5c5c7220 */ /* 0x080fe20000410000 */
[----:B------:R0:W-:Y:S01]  /*8000*/  @!P1 SYNCS.ARRIVE.TRANS64.RED.A1T0 RZ, [R27+URZ], RZ ;  /* 0x000000ff1bff99a7 */ /* 0x0001e2000810043f */
[----:B------:R-:W1:Y:S01]  /*8010*/  MUFU.EX2 R23, R23 ;  /* 0x0000001700177308 */ /* 0x000e620000000800 */
[----:B------:R-:W-:Y:S01]  /*8020*/  FADD.FTZ R21, R51, R4 ;  /* 0x0000000433157221 */ /* 0x000fe20000010000 */
[-C--:B------:R-:W-:Y:S01]  /*8030*/  FMUL.FTZ R93, R93, R14.reuse ;  /* 0x0000000e5d5d7220 */ /* 0x080fe20000410000 */
[-C--:B------:R-:W-:Y:S01]  /*8040*/  FMUL.FTZ R96, R96, R14.reuse ;  /* 0x0000000e60607220 */ /* 0x080fe20000410000 */
[-C--:B------:R-:W-:Y:S01]  /*8050*/  FMUL.FTZ R97, R97, R14.reuse ;  /* 0x0000000e61617220 */ /* 0x080fe20000410000 */
[----:B------:R-:W-:Y:S01]  /*8060*/  FADD.FTZ R4, R164, R21 ;  /* 0x00000015a4047221 */ /* 0x000fe20000010000 */
[-C--:B------:R-:W-:Y:S01]  /*8070*/  FMUL.FTZ R100, R100, R14.reuse ;  /* 0x0000000e64647220 */ /* 0x080fe20000410000 */
[-C--:B------:R-:W-:Y:S01]  /*8080*/  FMUL.FTZ R101, R101, R14.reuse ;  /* 0x0000000e65657220 */ /* 0x080fe20000410000 */
[----:B------:R-:W2:Y:S01]  /*8090*/  MUFU.EX2 R61, R61 ;  /* 0x0000003d003d7308 */ /* 0x000ea20000000800 */
[----:B------:R-:W-:Y:S01]  /*80a0*/  FADD.FTZ R21, R77, R4 ;  /* 0x000000044d157221 */ /* 0x000fe20000010000 */
[-C--:B------:R-:W-:Y:S01]  /*80b0*/  FMUL.FTZ R104, R104, R14.reuse ;  /* 0x0000000e68687220 */ /* 0x080fe20000410000 */
[-C--:B------:R-:W-:Y:S01]  /*80c0*/  FMUL.FTZ R105, R105, R14.reuse ;  /* 0x0000000e69697220 */ /* 0x080fe20000410000 */
[-C--:B------:R-:W-:Y:S01]  /*80d0*/  FMUL.FTZ R108, R108, R14.reuse ;  /* 0x0000000e6c6c7220 */ /* 0x080fe20000410000 */
[----:B------:R-:W-:Y:S01]  /*80e0*/  FADD.FTZ R36, R166, R21 ;  /* 0x00000015a6247221 */ /* 0x000fe20000010000 */
[-C--:B------:R-:W-:Y:S01]  /*80f0*/  FMUL.FTZ R109, R109, R14.reuse ;  /* 0x0000000e6d6d7220 */ /* 0x080fe20000410000 */
[-C--:B------:R-:W-:Y:S01]  /*8100*/  FMUL.FTZ R112, R112, R14.reuse ;  /* 0x0000000e70707220 */ /* 0x080fe20000410000 */
[----:B------:R-:W3:Y:S01]  /*8110*/  MUFU.EX2 R26, R26 ;  /* 0x0000001a001a7308 */ /* 0x000ee20000000800 */
[----:B-1----:R-:W-:Y:S01]  /*8120*/  FFMA.FTZ R4, R23, R3, R20 ;  /* 0x0000000317047223 */ /* 0x002fe20000010014 */
[----:B------:R-:W-:Y:S01]  /*8130*/  FADD.FTZ R21, R55, R36 ;  /* 0x0000002437157221 */ /* 0x000fe20000010000 */
[-C--:B------:R-:W-:Y:S01]  /*8140*/  FMUL.FTZ R113, R113, R14.reuse ;  /* 0x0000000e71717220 */ /* 0x080fe20000410000 */
[-C--:B------:R-:W-:Y:S01]  /*8150*/  FMUL.FTZ R116, R116, R14.reuse ;  /* 0x0000000e74747220 */ /* 0x080fe20000410000 */
[----:B------:R-:W-:Y:S01]  /*8160*/  FADD.FTZ R3, R29, R4 ;  /* 0x000000041d037221 */ /* 0x000fe20000010000 */
[----:B------:R-:W-:Y:S01]  /*8170*/  FADD.FTZ R36, R160, R21 ;  /* 0x00000015a0247221 */ /* 0x000fe20000010000 */
[-C--:B------:R-:W-:Y:S01]  /*8180*/  FMUL.FTZ R117, R117, R14.reuse ;  /* 0x0000000e75757220 */ /* 0x080fe20000410000 */
[----:B------:R-:W1:Y:S01]  /*8190*/  MUFU.EX2 R158, R158 ;  /* 0x0000009e009e7308 */ /* 0x000e620000000800 */
[----:B------:R-:W-:Y:S01]  /*81a0*/  FADD.FTZ R4, R22, R3 ;  /* 0x0000000316047221 */ /* 0x000fe20000010000 */
[----:B------:R-:W-:Y:S01]  /*81b0*/  FADD.FTZ R3, R65, R36 ;  /* 0x0000002441037221 */ /* 0x000fe20000010000 */
[-C--:B------:R-:W-:Y:S01]  /*81c0*/  FMUL.FTZ R120, R120, R14.reuse ;  /* 0x0000000e78787220 */ /* 0x080fe20000410000 */
[-C--:B------:R-:W-:Y:S01]  /*81d0*/  FMUL.FTZ R121, R121, R14.reuse ;  /* 0x0000000e79797220 */ /* 0x080fe20000410000 */
[----:B------:R-:W-:Y:S01]  /*81e0*/  FADD.FTZ R4, R37, R4 ;  /* 0x0000000425047221 */ /* 0x000fe20000010000 */
[----:B------:R-:W-:Y:S01]  /*81f0*/  FADD.FTZ R36, R162, R3 ;  /* 0x00000003a2247221 */ /* 0x000fe20000010000 */
[-C--:B------:R-:W-:Y:S01]  /*8200*/  FMUL.FTZ R124, R124, R14.reuse ;  /* 0x0000000e7c7c7220 */ /* 0x080fe20000410000 */
[----:B------:R-:W4:Y:S01]  /*8210*/  MUFU.EX2 R173, R173 ;  /* 0x000000ad00ad7308 */ /* 0x000f220000000800 */
[----:B------:R-:W-:Y:S01]  /*8220*/  FADD.FTZ R3, R177, R4 ;  /* 0x00000004b1037221 */ /* 0x000fe20000010000 */
[----:B------:R-:W-:Y:S01]  /*8230*/  FADD.FTZ R21, R67, R36 ;  /* 0x0000002443157221 */ /* 0x000fe20000010000 */
[-C--:B------:R-:W-:Y:S01]  /*8240*/  FMUL.FTZ R125, R125, R14.reuse ;  /* 0x0000000e7d7d7220 */ /* 0x080fe20000410000 */
[-C--:B------:R-:W-:Y:S01]  /*8250*/  FMUL.FTZ R128, R128, R14.reuse ;  /* 0x0000000e80807220 */ /* 0x080fe20000410000 */
[----:B------:R-:W-:Y:S01]  /*8260*/  FADD.FTZ R4, R24, R3 ;  /* 0x0000000318047221 */ /* 0x000fe20000010000 */
[----:B------:R-:W-:Y:S01]  /*8270*/  FADD.FTZ R36, R156, R21 ;  /* 0x000000159c247221 */ /* 0x000fe20000010000 */
[-C--:B------:R-:W-:Y:S01]  /*8280*/  FMUL.FTZ R129, R129, R14.reuse ;  /* 0x0000000e81817220 */ /* 0x080fe20000410000 */
[----:B------:R-:W5:Y:S01]  /*8290*/  MUFU.EX2 R57, R57 ;  /* 0x0000003900397308 */ /* 0x000f620000000800 */
[----:B------:R-:W-:Y:S01]  /*82a0*/  FADD.FTZ R3, R179, R4 ;  /* 0x00000004b3037221 */ /* 0x000fe20000010000 */
[----:B--2---:R-:W-:Y:S01]  /*82b0*/  FADD.FTZ R21, R61, R36 ;  /* 0x000000243d157221 */ /* 0x004fe20000010000 */
[-C--:B------:R-:W-:Y:S01]  /*82c0*/  FMUL.FTZ R132, R132, R14.reuse ;  /* 0x0000000e84847220 */ /* 0x080fe20000410000 */
[-C--:B------:R-:W-:Y:S01]  /*82d0*/  FMUL.FTZ R133, R133, R14.reuse ;  /* 0x0000000e85857220 */ /* 0x080fe20000410000 */
[----:B---3--:R-:W-:Y:S01]  /*82e0*/  FADD.FTZ R4, R26, R3 ;  /* 0x000000031a047221 */ /* 0x008fe20000010000 */
[----:B-1----:R-:W-:Y:S01]  /*82f0*/  FADD.FTZ R36, R158, R21 ;  /* 0x000000159e247221 */ /* 0x002fe20000010000 */
[-C--:B------:R-:W-:Y:S01]  /*8300*/  FMUL.FTZ R136, R136, R14.reuse ;  /* 0x0000000e88887220 */ /* 0x080fe20000410000 */
[----:B------:R-:W1:Y:S01]  /*8310*/  MUFU.EX2 R28, R28 ;  /* 0x0000001c001c7308 */ /* 0x000e620000000800 */
[----:B----4-:R-:W-:Y:S01]  /*8320*/  FADD.FTZ R3, R173, R4 ;  /* 0x00000004ad037221 */ /* 0x010fe20000010000 */
[-C--:B------:R-:W-:Y:S01]  /*8330*/  FMUL.FTZ R137, R137, R14.reuse ;  /* 0x0000000e89897220 */ /* 0x080fe20000410000 */
[-C--:B------:R-:W-:Y:S01]  /*8340*/  FMUL.FTZ R140, R140, R14.reuse ;  /* 0x0000000e8c8c7220 */ /* 0x080fe20000410000 */
[-C--:B------:R-:W-:Y:S01]  /*8350*/  FMUL.FTZ R141, R141, R14.reuse ;  /* 0x0000000e8d8d7220 */ /* 0x080fe20000410000 */
[-C--:B------:R-:W-:Y:S01]  /*8360*/  FMUL.FTZ R144, R144, R14.reuse ;  /* 0x0000000e90907220 */ /* 0x080fe20000410000 */
[-C--:B------:R-:W-:Y:S01]  /*8370*/  FMUL.FTZ R145, R145, R14.reuse ;  /* 0x0000000e91917220 */ /* 0x080fe20000410000 */
[-C--:B------:R-:W-:Y:S01]  /*8380*/  FMUL.FTZ R148, R148, R14.reuse ;  /* 0x0000000e94947220 */ /* 0x080fe20000410000 */
[----:B------:R-:W2:Y:S01]  /*8390*/  MUFU.EX2 R152, R152 ;  /* 0x0000009800987308 */ /* 0x000ea20000000800 */
[----:B-----5:R-:W-:Y:S01]  /*83a0*/  FADD.FTZ R21, R57, R36 ;  /* 0x0000002439157221 */ /* 0x020fe20000010000 */
[----:B------:R-:W-:Y:S01]  /*83b0*/  FMUL.FTZ R149, R149, R14 ;  /* 0x0000000e95957220 */ /* 0x000fe20000410000 */
[----:B------:R-:W-:Y:S01]  /*83c0*/  F2FP.BF16.F32.PACK_AB R180, R180, R39 ;  /* 0x00000027b4b4723e */ /* 0x000fe200000010ff */
[----:B------:R-:W-:Y:S01]  /*83d0*/  VIADD R8, R8, 0xffffffff ;  /* 0xffffffff08087836 */ /* 0x000fe20000000000 */
[----:B------:R-:W-:Y:S01]  /*83e0*/  F2FP.BF16.F32.PACK_AB R182, R185, R182 ;  /* 0x000000b6b9b6723e */ /* 0x000fe200000010ff */
[-C--:B------:R-:W-:Y:S01]  /*83f0*/  FMUL.FTZ R90, R90, R23.reuse ;  /* 0x000000175a5a7220 */ /* 0x080fe20000410000 */
[----:B------:R-:W-:Y:S01]  /*8400*/  F2FP.BF16.F32.PACK_AB R176, R43, R176 ;  /* 0x000000b02bb0723e */ /* 0x000fe200000010ff */
[----:B------:R-:W3:Y:S01]  /*8410*/  MUFU.EX2 R175, R175 ;  /* 0x000000af00af7308 */ /* 0x000ee20000000800 */
[----:B-1----:R-:W-:Y:S01]  /*8420*/  FADD.FTZ R4, R28, R3 ;  /* 0x000000031c047221 */ /* 0x002fe20000010000 */
[----:B------:R-:W-:Y:S01]  /*8430*/  F2FP.BF16.F32.PACK_AB R172, R45, R172 ;  /* 0x000000ac2dac723e */ /* 0x000fe200000010ff */
[-C--:B------:R-:W-:Y:S01]  /*8440*/  FMUL.FTZ R91, R91, R23.reuse ;  /* 0x000000175b5b7220 */ /* 0x080fe20000410000 */
[----:B------:R-:W-:Y:S01]  /*8450*/  F2FP.BF16.F32.PACK_AB R174, R87, R174 ;  /* 0x000000ae57ae723e */ /* 0x000fe200000010ff */
[-C--:B------:R-:W-:Y:S01]  /*8460*/  FMUL.FTZ R94, R94, R23.reuse ;  /* 0x000000175e5e7220 */ /* 0x080fe20000410000 */
[----:B------:R-:W-:Y:S01]  /*8470*/  F2FP.BF16.F32.PACK_AB R168, R83, R168 ;  /* 0x000000a853a8723e */ /* 0x000fe200000010ff */
[-C--:B------:R-:W-:Y:S01]  /*8480*/  FMUL.FTZ R95, R95, R23.reuse ;  /* 0x000000175f5f7220 */ /* 0x080fe20000410000 */
[----:B------:R-:W1:Y:S01]  /*8490*/  MUFU.EX2 R49, R49 ;  /* 0x0000003100317308 */ /* 0x000e620000000800 */
[----:B--2---:R-:W-:Y:S01]  /*84a0*/  FADD.FTZ R36, R152, R21 ;  /* 0x0000001598247221 */ /* 0x004fe20000010000 */
[----:B------:R-:W-:Y:S01]  /*84b0*/  F2FP.BF16.F32.PACK_AB R170, R51, R170 ;  /* 0x000000aa33aa723e */ /* 0x000fe200000010ff */
[-C--:B------:R-:W-:Y:S01]  /*84c0*/  FMUL.FTZ R98, R98, R23.reuse ;  /* 0x0000001762627220 */ /* 0x080fe20000410000 */
[----:B------:R-:W-:Y:S01]  /*84d0*/  F2FP.BF16.F32.PACK_AB R164, R77, R164 ;  /* 0x000000a44da4723e */ /* 0x000fe200000010ff */
[-C--:B------:R-:W-:Y:S01]  /*84e0*/  FMUL.FTZ R99, R99, R23.reuse ;  /* 0x0000001763637220 */ /* 0x080fe20000410000 */
[----:B------:R-:W-:Y:S01]  /*84f0*/  F2FP.BF16.F32.PACK_AB R166, R55, R166 ;  /* 0x000000a637a6723e */ /* 0x000fe200000010ff */
[-C--:B------:R-:W-:Y:S01]  /*8500*/  FMUL.FTZ R102, R102, R23.reuse ;  /* 0x0000001766667220 */ /* 0x080fe20000410000 */
[----:B------:R-:W2:Y:S01]  /*8510*/  MUFU.EX2 R30, R30 ;  /* 0x0000001e001e7308 */ /* 0x000ea20000000800 */
[----:B---3--:R-:W-:Y:S01]  /*8520*/  FADD.FTZ R3, R175, R4 ;  /* 0x00000004af037221 */ /* 0x008fe20000010000 */
[----:B------:R-:W-:Y:S01]  /*8530*/  F2FP.BF16.F32.PACK_AB R160, R65, R160 ;  /* 0x000000a041a0723e */ /* 0x000fe200000010ff */
[-C--:B------:R-:W-:Y:S01]  /*8540*/  FMUL.FTZ R103, R103, R23.reuse ;  /* 0x0000001767677220 */ /* 0x080fe20000410000 */
[----:B------:R-:W-:Y:S01]  /*8550*/  F2FP.BF16.F32.PACK_AB R162, R67, R162 ;  /* 0x000000a243a2723e */ /* 0x000fe200000010ff */
[-C--:B------:R-:W-:Y:S01]  /*8560*/  FMUL.FTZ R106, R106, R23.reuse ;  /* 0x000000176a6a7220 */ /* 0x080fe20000410000 */
[----:B------:R-:W-:Y:S01]  /*8570*/  F2FP.BF16.F32.PACK_AB R156, R61, R156 ;  /* 0x0000009c3d9c723e */ /* 0x000fe200000010ff */
[-C--:B------:R-:W-:Y:S01]  /*8580*/  FMUL.FTZ R107, R107, R23.reuse ;  /* 0x000000176b6b7220 */ /* 0x080fe20000410000 */
[----:B------:R-:W3:Y:S01]  /*8590*/  MUFU.EX2 R154, R154 ;  /* 0x0000009a009a7308 */ /* 0x000ee20000000800 */
[----:B-1----:R-:W-:Y:S01]  /*85a0*/  FADD.FTZ R21, R49, R36 ;  /* 0x0000002431157221 */ /* 0x002fe20000010000 */
[----:B------:R-:W-:Y:S01]  /*85b0*/  F2FP.BF16.F32.PACK_AB R158, R57, R158 ;  /* 0x0000009e399e723e */ /* 0x000fe200000010ff */
[-C--:B------:R-:W-:Y:S01]  /*85c0*/  FMUL.FTZ R110, R110, R23.reuse ;  /* 0x000000176e6e7220 */ /* 0x080fe20000410000 */
[----:B------:R-:W-:Y:S01]  /*85d0*/  F2FP.BF16.F32.PACK_AB R152, R49, R152 ;  /* 0x000000983198723e */ /* 0x000fe200000010ff */
[-C--:B------:R-:W-:Y:S01]  /*85e0*/  FMUL.FTZ R111, R111, R23.reuse ;  /* 0x000000176f6f7220 */ /* 0x080fe20000410000 */
[----:B------:R-:W-:Y:S01]  /*85f0*/  F2FP.BF16.F32.PACK_AB R183, R37, R22 ;  /* 0x0000001625b7723e */ /* 0x000fe200000010ff */
[----:B------:R-:W-:Y:S01]  /*8600*/  FMUL.FTZ R114, R114, R23 ;  /* 0x0000001772727220 */ /* 0x000fe20000410000 */
[----:B------:R-:W1:Y:S01]  /*8610*/  MUFU.EX2 R169, R169 ;  /* 0x000000a900a97308 */ /* 0x000e620000000800 */
[----:B--2---:R-:W-:Y:S01]  /*8620*/  FADD.FTZ R4, R30, R3 ;  /* 0x000000031e047221 */ /* 0x004fe20000010000 */
[----:B------:R-:W-:Y:S01]  /*8630*/  F2FP.BF16.F32.PACK_AB R177, R24, R177 ;  /* 0x000000b118b1723e */ /* 0x000fe200000010ff */
[----:B------:R-:W-:Y:S01]  /*8640*/  FMUL.FTZ R115, R115, R23 ;  /* 0x0000001773737220 */ /* 0x000fe20000410000 */
[----:B------:R-:W-:Y:S01]  /*8650*/  F2FP.BF16.F32.PACK_AB R179, R26, R179 ;  /* 0x000000b31ab3723e */ /* 0x000fe200000010ff */
[----:B------:R-:W-:Y:S01]  /*8660*/  FMUL.FTZ R118, R118, R23 ;  /* 0x0000001776767220 */ /* 0x000fe20000410000 */
[----:B------:R-:W-:Y:S01]  /*8670*/  F2FP.BF16.F32.PACK_AB R173, R28, R173 ;  /* 0x000000ad1cad723e */ /* 0x000fe200000010ff */
[----:B------:R-:W-:Y:S01]  /*8680*/  FMUL.FTZ R119, R119, R23 ;  /* 0x0000001777777220 */ /* 0x000fe20000410000 */
[----:B------:R-:W2:Y:S01]  /*8690*/  MUFU.EX2 R9, R9 ;  /* 0x0000000900097308 */ /* 0x000ea20000000800 */
[----:B---3--:R-:W-:Y:S01]  /*86a0*/  FADD.FTZ R36, R154, R21 ;  /* 0x000000159a247221 */ /* 0x008fe20000010000 */
[----:B------:R-:W-:Y:S01]  /*86b0*/  F2FP.BF16.F32.PACK_AB R175, R30, R175 ;  /* 0x000000af1eaf723e */ /* 0x000fe200000010ff */
[-C--:B------:R-:W-:Y:S01]  /*86c0*/  FMUL.FTZ R122, R122, R23.reuse ;  /* 0x000000177a7a7220 */ /* 0x080fe20000410000 */
[-C--:B------:R-:W-:Y:S01]  /*86d0*/  FMUL.FTZ R123, R123, R23.reuse ;  /* 0x000000177b7b7220 */ /* 0x080fe20000410000 */
[-C--:B------:R-:W-:Y:S01]  /*86e0*/  FMUL.FTZ R126, R126, R23.reuse ;  /* 0x000000177e7e7220 */ /* 0x080fe20000410000 */
[-C--:B------:R-:W-:Y:S01]  /*86f0*/  FMUL.FTZ R127, R127, R23.reuse ;  /* 0x000000177f7f7220 */ /* 0x080fe20000410000 */
[-C--:B------:R-:W-:Y:S01]  /*8700*/  FMUL.FTZ R130, R130, R23.reuse ;  /* 0x0000001782827220 */ /* 0x080fe20000410000 */
[----:B------:R-:W3:Y:S01]  /*8710*/  MUFU.EX2 R32, R32 ;  /* 0x0000002000207308 */ /* 0x000ee20000000800 */
[----:B-1----:R-:W-:Y:S01]  /*8720*/  FADD.FTZ R3, R169, R4 ;  /* 0x00000004a9037221 */ /* 0x002fe20000010000 */
[-C--:B------:R-:W-:Y:S01]  /*8730*/  FMUL.FTZ R131, R131, R23.reuse ;  /* 0x0000001783837220 */ /* 0x080fe20000410000 */
[-C--:B------:R-:W-:Y:S01]  /*8740*/  FMUL.FTZ R134, R134, R23.reuse ;  /* 0x0000001786867220 */ /* 0x080fe20000410000 */
[-C--:B------:R-:W-:Y:S01]  /*8750*/  FMUL.FTZ R135, R135, R23.reuse ;  /* 0x0000001787877220 */ /* 0x080fe20000410000 */
[-C--:B------:R-:W-:Y:S01]  /*8760*/  FMUL.FTZ R138, R138, R23.reuse ;  /* 0x000000178a8a7220 */ /* 0x080fe20000410000 */
[-C--:B------:R-:W-:Y:S01]  /*8770*/  FMUL.FTZ R139, R139, R23.reuse ;  /* 0x000000178b8b7220 */ /* 0x080fe20000410000 */
[-C--:B------:R-:W-:Y:S01]  /*8780*/  FMUL.FTZ R142, R142, R23.reuse ;  /* 0x000000178e8e7220 */ /* 0x080fe20000410000 */
[----:B------:R-:W1:Y:S01]  /*8790*/  MUFU.EX2 R171, R171 ;  /* 0x000000ab00ab7308 */ /* 0x000e620000000800 */
[C---:B--2---:R-:W-:Y:S01]  /*87a0*/  FADD.FTZ R4, R9.reuse, R36 ;  /* 0x0000002409047221 */ /* 0x044fe20000010000 */
[----:B------:R-:W-:Y:S01]  /*87b0*/  F2FP.BF16.F32.PACK_AB R154, R9, R154 ;  /* 0x0000009a099a723e */ /* 0x000fe200000010ff */
[-C--:B------:R-:W-:Y:S01]  /*87c0*/  FMUL.FTZ R143, R143, R23.reuse ;  /* 0x000000178f8f7220 */ /* 0x080fe20000410000 */
[-C--:B------:R-:W-:Y:S01]  /*87d0*/  FMUL.FTZ R146, R146, R23.reuse ;  /* 0x0000001792927220 */ /* 0x080fe20000410000 */
[-C--:B------:R-:W-:Y:S01]  /*87e0*/  FMUL.FTZ R147, R147, R23.reuse ;  /* 0x0000001793937220 */ /* 0x080fe20000410000 */
[-C--:B------:R-:W-:Y:S01]  /*87f0*/  FMUL.FTZ R150, R150, R23.reuse ;  /* 0x0000001796967220 */ /* 0x080fe20000410000 */
[----:B------:R-:W-:Y:S01]  /*8800*/  FMUL.FTZ R151, R151, R23 ;  /* 0x0000001797977220 */ /* 0x000fe20000410000 */
[----:B------:R-:W2:Y:S01]  /*8810*/  MUFU.EX2 R10, R35 ;  /* 0x00000023000a7308 */ /* 0x000ea20000000800 */
[C---:B---3--:R-:W-:Y:S01]  /*8820*/  FADD.FTZ R36, R32.reuse, R3 ;  /* 0x0000000320247221 */ /* 0x048fe20000010000 */
[----:B------:R-:W-:Y:S01]  /*8830*/  F2FP.BF16.F32.PACK_AB R169, R32, R169 ;  /* 0x000000a920a9723e */ /* 0x000fe200000010ff */
[----:B------:R-:W-:-:S02]  /*8840*/  IMAD.MOV.U32 R14, RZ, RZ, R0 ;  /* 0x000000ffff0e7224 */ /* 0x000fc400078e0000 */
[----:B------:R-:W-:-:S03]  /*8850*/  IMAD.MOV.U32 R9, RZ, RZ, R15 ;  /* 0x000000ffff097224 */ /* 0x000fc600078e000f */
[----:B------:R-:W3:Y:S01]  /*8860*/  MUFU.EX2 R165, R165 ;  /* 0x000000a500a57308 */ /* 0x000ee20000000800 */
[----:B-1----:R-:W-:-:S07]  /*8870*/  FADD.FTZ R3, R171, R36 ;  /* 0x00000024ab037221 */ /* 0x002fce0000010000 */
[----:B------:R1:W4:Y:S01]  /*8880*/  MUFU.EX2 R25, R181 ;  /* 0x000000b500197308 */ /* 0x0003220000000800 */
[C---:B--2---:R-:W-:Y:S01]  /*8890*/  FADD.FTZ R36, R10.reuse, R3 ;  /* 0x000000030a247221 */ /* 0x044fe20000010000 */
[----:B------:R-:W-:Y:S01]  /*88a0*/  F2FP.BF16.F32.PACK_AB R171, R10, R171 ;  /* 0x000000ab0aab723e */ /* 0x000fe200000010ff */
[----:B------:R-:W-:-:S05]  /*88b0*/  IMAD.MOV.U32 R10, RZ, RZ, R33 ;  /* 0x000000ffff0a7224 */ /* 0x000fca00078e0021 */
[----:B------:R-:W2:Y:S01]  /*88c0*/  MUFU.EX2 R41, R41 ;  /* 0x0000002900297308 */ /* 0x000ea20000000800 */
[----:B---3--:R-:W-:Y:S01]  /*88d0*/  FADD.FTZ R36, R165, R36 ;  /* 0x00000024a5247221 */ /* 0x008fe20000010000 */
[----:B-1----:R-:W-:-:S06]  /*88e0*/  F2FP.BF16.F32.PACK_AB R181, R29, R20 ;  /* 0x000000141db5723e */ /* 0x002fcc00000010ff */
[----:B------:R-:W1:Y:S01]  /*88f0*/  MUFU.EX2 R167, R191 ;  /* 0x000000bf00a77308 */ /* 0x000e620000000800 */
[C---:B----4-:R-:W-:Y:S01]  /*8900*/  FADD.FTZ R36, R25.reuse, R36 ;  /* 0x0000002419247221 */ /* 0x050fe20000010000 */
[----:B------:R-:W-:-:S06]  /*8910*/  F2FP.BF16.F32.PACK_AB R165, R25, R165 ;  /* 0x000000a519a5723e */ /* 0x000fcc00000010ff */
[----:B------:R-:W3:Y:S01]  /*8920*/  MUFU.EX2 R189, R189 ;  /* 0x000000bd00bd7308 */ /* 0x000ee20000000800 */
[----:B--2---:R-:W-:-:S07]  /*8930*/  FADD.FTZ R36, R41, R36 ;  /* 0x0000002429247221 */ /* 0x004fce0000010000 */
[----:B------:R-:W2:Y:S01]  /*8940*/  MUFU.EX2 R187, R187 ;  /* 0x000000bb00bb7308 */ /* 0x000ea20000000800 */
[C---:B-1----:R-:W-:Y:S01]  /*8950*/  FADD.FTZ R36, R167.reuse, R36 ;  /* 0x00000024a7247221 */ /* 0x042fe20000010000 */
[----:B------:R-:W-:-:S06]  /*8960*/  F2FP.BF16.F32.PACK_AB R167, R167, R41 ;  /* 0x00000029a7a7723e */ /* 0x000fcc00000010ff */
[----:B------:R-:W1:Y:S01]  /*8970*/  MUFU.EX2 R193, R193 ;  /* 0x000000c100c17308 */ /* 0x000e620000000800 */
[----:B---3--:R-:W-:-:S07]  /*8980*/  FADD.FTZ R36, R189, R36 ;  /* 0x00000024bd247221 */ /* 0x008fce0000010000 */
[----:B------:R-:W3:Y:S01]  /*8990*/  MUFU.EX2 R153, R153 ;  /* 0x0000009900997308 */ /* 0x000ee20000000800 */
[----:B--2---:R-:W-:-:S07]  /*89a0*/  FADD.FTZ R36, R187, R36 ;  /* 0x00000024bb247221 */ /* 0x004fce0000010000 */
[----:B------:R2:W4:Y:S01]  /*89b0*/  MUFU.EX2 R157, R161 ;  /* 0x000000a1009d7308 */ /* 0x0005220000000800 */
[----:B-1----:R-:W-:-:S07]  /*89c0*/  FADD.FTZ R36, R193, R36 ;  /* 0x00000024c1247221 */ /* 0x002fce0000010000 */
[----:B------:R-:W1:Y:S01]  /*89d0*/  MUFU.EX2 R47, R47 ;  /* 0x0000002f002f7308 */ /* 0x000e620000000800 */
[----:B---3--:R-:W-:Y:S01]  /*89e0*/  FADD.FTZ R36, R153, R36 ;  /* 0x0000002499247221 */ /* 0x008fe20000010000 */
[----:B--2---:R-:W-:-:S06]  /*89f0*/  F2FP.BF16.F32.PACK_AB R161, R187, R189 ;  /* 0x000000bdbba1723e */ /* 0x004fcc00000010ff */
[----:B------:R-:W2:Y:S01]  /*8a00*/  MUFU.EX2 R85, R85 ;  /* 0x0000005500557308 */ /* 0x000ea20000000800 */
[----:B----4-:R-:W-:-:S07]  /*8a10*/  FADD.FTZ R36, R157, R36 ;  /* 0x000000249d247221 */ /* 0x010fce0000010000 */
[----:B------:R3:W4:Y:S01]  /*8a20*/  MUFU.EX2 R159, R163 ;  /* 0x000000a3009f7308 */ /* 0x0007220000000800 */
[C---:B-1----:R-:W-:Y:S01]  /*8a30*/  FADD.FTZ R36, R47.reuse, R36 ;  /* 0x000000242f247221 */ /* 0x042fe20000010000 */
[----:B------:R-:W-:-:S06]  /*8a40*/  F2FP.BF16.F32.PACK_AB R157, R47, R157 ;  /* 0x0000009d2f9d723e */ /* 0x000fcc00000010ff */
[----:B------:R-:W1:Y:S01]  /*8a50*/  MUFU.EX2 R53, R53 ;  /* 0x0000003500357308 */ /* 0x000e620000000800 */
[----:B--2---:R-:W-:Y:S01]  /*8a60*/  FADD.FTZ R36, R85, R36 ;  /* 0x0000002455247221 */ /* 0x004fe20000010000 */
[----:B---3--:R-:W-:-:S06]  /*8a70*/  F2FP.BF16.F32.PACK_AB R163, R153, R193 ;  /* 0x000000c199a3723e */ /* 0x008fcc00000010ff */
[----:B------:R-:W2:Y:S01]  /*8a80*/  MUFU.EX2 R79, R79 ;  /* 0x0000004f004f7308 */ /* 0x000ea20000000800 */
[C---:B----4-:R-:W-:Y:S01]  /*8a90*/  FADD.FTZ R36, R159.reuse, R36 ;  /* 0x000000249f247221 */ /* 0x050fe20000010000 */
[----:B------:R-:W-:-:S06]  /*8aa0*/  F2FP.BF16.F32.PACK_AB R159, R159, R85 ;  /* 0x000000559f9f723e */ /* 0x000fcc00000010ff */
[----:B------:R-:W3:Y:S01]  /*8ab0*/  MUFU.EX2 R81, R81 ;  /* 0x0000005100517308 */ /* 0x000ee20000000800 */
[----:B-1----:R-:W-:-:S07]  /*8ac0*/  FADD.FTZ R36, R53, R36 ;  /* 0x0000002435247221 */ /* 0x002fce0000010000 */
[----:B------:R-:W1:Y:S01]  /*8ad0*/  MUFU.EX2 R34, R34 ;  /* 0x0000002200227308 */ /* 0x000e620000000800 */
[C---:B--2---:R-:W-:Y:S01]  /*8ae0*/  FADD.FTZ R36, R79.reuse, R36 ;  /* 0x000000244f247221 */ /* 0x044fe20000010000 */
[----:B------:R-:W-:-:S03]  /*8af0*/  F2FP.BF16.F32.PACK_AB R153, R79, R53 ;  /* 0x000000354f99723e */ /* 0x000fc600000010ff */
[----:B---3--:R-:W-:-:S04]  /*8b00*/  FADD.FTZ R36, R81, R36 ;  /* 0x0000002451247221 */ /* 0x008fc80000010000 */
[C---:B-1----:R-:W-:Y:S01]  /*8b10*/  FADD.FTZ R3, R34.reuse, R36 ;  /* 0x0000002422037221 */ /* 0x042fe20000010000 */
[----:B------:R-:W-:Y:S01]  /*8b20*/  F2FP.BF16.F32.PACK_AB R155, R34, R81 ;  /* 0x00000051229b723e */ /* 0x000fe200000010ff */
[----:B0-----:R-:W-:Y:S06]  /*8b30*/  @P4 BRA `(.L_x_7237) ;  /* 0xffffffc400f84947 */ /* 0x001fec000383ffff */
[----:B------:R-:W-:Y:S02]  /*8b40*/  IMAD.MOV.U32 R10, RZ, RZ, R33 ;  /* 0x000000ffff0a7224 */ /* 0x000fe400078e0021 */
[----:B------:R-:W-:-:S07]  /*8b50*/  IMAD.MOV.U32 R9, RZ, RZ, R15 ;  /* 0x000000ffff097224 */ /* 0x000fce00078e000f */
.L_x_7220:
[----:B------:R-:W0:Y:S01]  /*8b60*/  LDC R13, c[0x0][0x448] ;  /* 0x00011200ff0d7b82 */ /* 0x000e220000000800 */
[----:B------:R-:W-:-:S05]  /*8b70*/  IADD3 R15, -R11, 0x1, RZ ;  /* 0x000000010b0f7810 */ /* 0x000fca0007ffe1ff */
[----:B------:R-:W-:Y:S02]  /*8b80*/  IMAD R20, R16, UR38, R15 ;  /* 0x0000002610147c24 */ /* 0x000fe4000f8e020f */
[----:B------:R-:W1:Y:S08]  /*8b90*/  S2UR UR7, SR_CTAID.X ;  /* 0x00000000000779c3 */ /* 0x000e700000002500 */
[----:B------:R-:W2:Y:S01]  /*8ba0*/  LDC R22, c[0x0][0x9e4] ;  /* 0x00027900ff167b82 */ /* 0x000ea20000000800 */
[----:B0-----:R-:W-:Y:S01]  /*8bb0*/  ISETP.NE.AND P5, PT, R13, 0x1, PT ;  /* 0x000000010d00780c */ /* 0x001fe20003fa5270 */
[----:B-1----:R-:W-:-:S12]  /*8bc0*/  ULEA UR7, UR7, 0x7f, 0x7 ;  /* 0x0000007f07077891 */ /* 0x002fd8000f8e383f */
[----:B------:R-:W0:Y:S01]  /*8bd0*/  @P5 LDC R13, c[0x0][0x44c] ;  /* 0x00011300ff0d5b82 */ /* 0x000e220000000800 */
[----:B------:R-:W-:Y:S01]  /*8be0*/  IMAD.U32 R11, RZ, RZ, UR7 ;  /* 0x00000007ff0b7e24 */ /* 0x000fe2000f8e00ff */
[----:B--2---:R-:W-:-:S06]  /*8bf0*/  ISETP.GE.AND P6, PT, R22, 0x1, PT ;  /* 0x000000011600780c */ /* 0x004fcc0003fc6270 */
[----:B------:R-:W1:Y:S01]  /*8c00*/  @P5 LDC R14, c[0x0][0x450] ;  /* 0x00011400ff0e5b82 */ /* 0x000e620000000800 */
[----:B0-----:R-:W-:Y:S01]  /*8c10*/  @P5 IMAD.HI.U32 R13, R13, UR7, RZ ;  /* 0x000000070d0d5c27 */ /* 0x001fe2000f8e00ff */
[----:B------:R-:W-:-:S04]  /*8c20*/  ULDC UR7, c[0x0][0x9dc] ;  /* 0x0002770000077ab9 */ /* 0x000fc80000000800 */
        /* <DEDUP_REMOVED lines=13> */
.L_x_7239:
[----:B------:R-:W-:-:S13]  /*8d00*/  ISETP.NE.AND P2, PT, R22, 0x1, PT ;  /* 0x000000011600780c */ /* 0x000fda0003f45270 */
[----:B------:R-:W0:Y:S02]  /*8d10*/  @P2 LDC.64 R14, c[0x0][0x9e8] ;  /* 0x00027a00ff0e2b82 */ /* 0x000e240000000a00 */
[----:B0-----:R-:W-:-:S05]  /*8d20*/  @P2 IMAD.HI.U32 R14, R11, R14, RZ ;  /* 0x0000000e0b0e2227 */ /* 0x001fca00078e00ff */
[----:B------:R-:W-:-:S07]  /*8d30*/  @P2 SHF.R.U32.HI R11, RZ, R15, R14 ;  /* 0x0000000fff0b2219 */ /* 0x000fce000001160e */
.L_x_7240:
[----:B------:R-:W-:-:S05]  /*8d40*/  IMAD R14, R11, R22, RZ ;  /* 0x000000160b0e7224 */ /* 0x000fca00078e02ff */
[----:B------:R-:W-:-:S07]  /*8d50*/  VIMNMX R13, R13, R14, !PT ;  /* 0x0000000e0d0d7248 */ /* 0x000fce0007fe0100 */
.L_x_7238:
[----:B------:R-:W-:-:S05]  /*8d60*/  VIADD R13, R13, 0x7f ;  /* 0x0000007f0d0d7836 */ /* 0x000fca0000000000 */
[----:B------:R-:W-:-:S04]  /*8d70*/  SHF.R.S32.HI R14, RZ, 0x1f, R13 ;  /* 0x0000001fff0e7819 */ /* 0x000fc8000001140d */
[----:B------:R-:W-:-:S04]  /*8d80*/  LEA.HI R14, R14, R13, RZ, 0x7 ;  /* 0x0000000d0e0e7211 */ /* 0x000fc800078f38ff */
[----:B------:R-:W-:-:S04]  /*8d90*/  SHF.R.S32.HI R14, RZ, 0x7, R14 ;  /* 0x00000007ff0e7819 */ /* 0x000fc8000001140e */
[----:B------:R-:W-:-:S04]  /*8da0*/  VIMNMX R13, R17, R14, !PT ;  /* 0x0000000e110d7248 */ /* 0x000fc80007fe0100 */
[----:B------:R-:W-:-:S13]  /*8db0*/  ISETP.GE.AND P2, PT, R8, R13, PT ;  /* 0x0000000d0800720c */ /* 0x000fda0003f46270 */
[----:B------:R-:W-:Y:S05]  /*8dc0*/  @!P2 BRA `(.L_x_7241) ;  /* 0x0000002400f4a947 */ /* 0x000fea0003800000 */
[----:B------:R-:W-:Y:S01]  /*8dd0*/  IMAD.MOV.U32 R11, RZ, RZ, R10 ;  /* 0x000000ffff0b7224 */ /* 0x000fe200078e000a */
[----:B------:R-:W-:Y:S01]  /*8de0*/  UMOV UR7, UR4 ;  /* 0x0000000400077c82 */ /* 0x000fe20008000000 */
[----:B------:R-:W-:Y:S01]  /*8df0*/  IMAD.MOV.U32 R14, RZ, RZ, R9 ;  /* 0x000000ffff0e7224 */ /* 0x000fe200078e0009 */
[----:B------:R-:W-:Y:S01]  /*8e00*/  ULDC UR38, c[0x0][0x9d8] ;  /* 0x0002760000267ab9 */ /* 0x000fe20000000800 */
[----:B------:R-:W-:-:S07]  /*8e10*/  IMAD.MOV.U32 R15, RZ, RZ, R0 ;  /* 0x000000ffff0f7224 */ /* 0x000fce00078e0000 */
.L_x_7250:
        /* <DEDUP_REMOVED lines=9> */
.L_x_7243:
[----:B------:R-:W-:Y:S01]  /*8eb0*/  ULEA UR10, UR4, UR36, 0x3 ;  /* 0x00000024040a7291 */ /* 0x000fe2000f8e183f */
[----:B------:R-:W-:-:S08]  /*8ec0*/  SHF.L.U32 R9, R0, 0x1f, RZ ;  /* 0x0000001f00097819 */ /* 0x000fd000000006ff */
[----:B------:R0:W1:Y:S01]  /*8ed0*/  SYNCS.PHASECHK.TRANS64.TRYWAIT P3, [UR10+0x28830], R9 ;  /* 0x02883009ff0075a7 */ /* 0x000062000806014a */
[----:B------:R-:W-:Y:S05]  /*8ee0*/  @!P0 BRA `(.L_x_7244) ;  /* 0x0000000000048947 */ /* 0x000fea0003800000 */
[----:B------:R-:W-:Y:S01]  /*8ef0*/  BPT.TRAP 0x1 ;  /* 0x000000040000795c */ /* 0x000fe20000300000 */
.L_x_7244:
[----:B-1----:R-:W-:Y:S05]  /*8f00*/  @P3 BRA `(.L_x_7242) ;  /* 0x0000000000083947 */ /* 0x002fea0003800000 */
[----:B------:R-:W1:Y:S02]  /*8f10*/  SYNCS.PHASECHK.TRANS64.TRYWAIT P3, [UR10+0x28830], R9 ;  /* 0x02883009ff0075a7 */ /* 0x000e64000806014a */
[----:B-1----:R-:W-:Y:S05]  /*8f20*/  @!P3 BRA `(.L_x_7245) ;  /* 0x000000c00048b947 */ /* 0x002fea0003800000 */
.L_x_7242:
        /* <DEDUP_REMOVED lines=47> */
.L_x_7247:
[----:B------:R-:W-:Y:S01]  /*9220*/  ULEA UR10, UR7, UR36, 0x3 ;  /* 0x00000024070a7291 */ /* 0x000fe2000f8e183f */
[----:B------:R-:W-:-:S08]  /*9230*/  SHF.L.U32 R9, R15, 0x1f, RZ ;  /* 0x0000001f0f097819 */ /* 0x000fd000000006ff */
[----:B------:R0:W1:Y:S01]  /*9240*/  SYNCS.PHASECHK.TRANS64.TRYWAIT P2, [UR10+0x28850], R9 ;  /* 0x02885009ff0075a7 */ /* 0x000062000804014a */
[----:B------:R-:W-:Y:S05]  /*9250*/  @!P0 BRA `(.L_x_7248) ;  /* 0x0000000000048947 */ /* 0x000fea0003800000 */
[----:B------:R-:W-:Y:S01]  /*9260*/  BPT.TRAP 0x1 ;  /* 0x000000040000795c */ /* 0x000fe20000300000 */
.L_x_7248:
[----:B-1----:R-:W-:Y:S05]  /*9270*/  @P2 BRA `(.L_x_7246) ;  /* 0x0000000000082947 */ /* 0x002fea0003800000 */
[----:B------:R-:W1:Y:S02]  /*9280*/  SYNCS.PHASECHK.TRANS64.TRYWAIT P2, [UR10+0x28850], R9 ;  /* 0x02885009ff0075a7 */ /* 0x000e64000804014a */
[----:B-1----:R-:W-:Y:S05]  /*9290*/  @!P2 BRA `(.L_x_7249) ;  /* 0x000000bc0084a947 */ /* 0x002fea0003800000 */
.L_x_7246:
[----:B------:R-:W-:Y:S01]  /*92a0*/  UIADD3 UR10, UR36, 0x400, URZ ;  /* 0x00000400240a7890 */ /* 0x000fe2000fffe03f */
[----:B------:R-:W-:Y:S01]  /*92b0*/  WARPGROUP.ARRIVE ;  /* 0x00000000000079c5 */ /* 0x000fe20000000000 */
[----:B------:R-:W-:Y:S01]  /*92c0*/  UMOV UR11, 0x40000040 ;  /* 0x40000040000b7882 */ /* 0x000fe20000000000 */
[----:B------:R-:W-:Y:S01]  /*92d0*/  UMOV UR15, 0x40000040 ;  /* 0x40000040000f7882 */ /* 0x000fe20000000000 */
[----:B------:R-:W-:Y:S01]  /*92e0*/  USHF.R.U32.HI UR10, URZ, 0x4, UR10 ;  /* 0x000000043f0a7899 */ /* 0x000fe2000801160a */
[----:B------:R-:W-:Y:S01]  /*92f0*/  FMUL.FTZ R15, R24, UR38 ;  /* 0x00000026180f7c20 */ /* 0x000fe20008410000 */
[----:B------:R-:W-:Y:S01]  /*9300*/  FMUL.FTZ R21, R25, UR38 ;  /* 0x0000002619157c20 */ /* 0x000fe20008410000 */
[----:B------:R-:W-:Y:S01]  /*9310*/  FMUL.FTZ R185, R32, UR38 ;  /* 0x0000002620b97c20 */ /* 0x000fe20008410000 */
[----:B------:R-:W-:Y:S01]  /*9320*/  ULOP3.LUT UR10, UR10, 0x3fff, URZ, 0xc0, !UPT ;  /* 0x00003fff0a0a7892 */ /* 0x000fe2000f8ec03f */
[----:B------:R-:W-:Y:S01]  /*9330*/  FMUL.FTZ R187, R33, UR38 ;  /* 0x0000002621bb7c20 */ /* 0x000fe20008410000 */
[----:B------:R-:W-:Y:S01]  /*9340*/  FMUL.FTZ R189, R36, UR38 ;  /* 0x0000002624bd7c20 */ /* 0x000fe20008410000 */
[----:B------:R-:W1:Y:S01]  /*9350*/  MUFU.TANH R15, R15 ;  /* 0x0000000f000f7308 */ /* 0x000e620000002400 */
[----:B------:R-:W-:Y:S01]  /*9360*/  ULOP3.LUT UR10, UR10, 0x4000000, URZ, 0xfc, !UPT ;  /* 0x040000000a0a7892 */ /* 0x000fe2000f8efc3f */
[----:B------:R-:W-:Y:S01]  /*9370*/  FMUL.FTZ R191, R37, UR38 ;  /* 0x0000002625bf7c20 */ /* 0x000fe20008410000 */
[----:B------:R-:W-:Y:S01]  /*9380*/  FMUL.FTZ R193, R40, UR38 ;  /* 0x0000002628c17c20 */ /* 0x000fe20008410000 */
[----:B------:R-:W-:Y:S01]  /*9390*/  FMUL.FTZ R195, R41, UR38 ;  /* 0x0000002629c37c20 */ /* 0x000fe20008410000 */
[----:B------:R-:W-:Y:S01]  /*93a0*/  ULEA UR10, UR7, UR10, 0xb ;  /* 0x0000000a070a7291 */ /* 0x000fe2000f8e583f */
[----:B------:R-:W-:Y:S01]  /*93b0*/  FMUL.FTZ R197, R44, UR38 ;  /* 0x000000262cc57c20 */ /* 0x000fe20008410000 */
[----:B------:R-:W-:Y:S01]  /*93c0*/  FMUL.FTZ R199, R49, UR38 ;  /* 0x0000002631c77c20 */ /* 0x000fe20008410000 */
[----:B------:R-:W2:Y:S01]  /*93d0*/  MUFU.TANH R21, R21 ;  /* 0x0000001500157308 */ /* 0x000ea20000002400 */
[----:B------:R-:W-:Y:S01]  /*93e0*/  UIADD3 UR14, UR10, 0x80, URZ ;  /* 0x000000800a0e7890 */ /* 0x000fe2000fffe03f */
[----:B------:R-:W-:Y:S01]  /*93f0*/  FMUL.FTZ R201, R52, UR38 ;  /* 0x0000002634c97c20 */ /* 0x000fe20008410000 */
[----:B------:R-:W-:Y:S01]  /*9400*/  FMUL.FTZ R203, R53, UR38 ;  /* 0x0000002635cb7c20 */ /* 0x000fe20008410000 */
[----:B------:R-:W-:Y:S01]  /*9410*/  FMUL.FTZ R205, R56, UR38 ;  /* 0x0000002638cd7c20 */ /* 0x000fe20008410000 */
[----:B------:R-:W-:Y:S01]  /*9420*/  FMUL.FTZ R207, R57, UR38 ;  /* 0x0000002639cf7c20 */ /* 0x000fe20008410000 */
[----:B------:R-:W-:Y:S01]  /*9430*/  HGMMA.64x128x16.F32.BF16 R88, R180, gdesc[UR8].tnspB, R88, gsb0 ;  /* 0x41e00008b4587df0 */ /* 0x000fe20008001858 */
        /* <DEDUP_REMOVED lines=10> */
[----:B--2---:R-:W-:Y:S01]  /*94e0*/  FMNMX.FTZ R10, R21, R10, !PT ;  /* 0x0000000a150a7209 */ /* 0x004fe20007810000 */
        /* <DEDUP_REMOVED lines=34> */
[----:B------:R-:W1:Y:S01]  /*9710*/  LDC R12, c[0x0][0x988] ;  /* 0x00026200ff0c7b82 */ /* 0x000e620000000800 */
[----:B------:R-:W-:Y:S01]  /*9720*/  FMUL.FTZ R87, R87, UR38 ;  /* 0x0000002657577c20 */ /* 0x000fe20008410000 */
[----:B------:R-:W-:Y:S01]  /*9730*/  UMOV UR11, 0x40000040 ;  /* 0x40000040000b7882 */ /* 0x000fe20000000000 */
[C---:B------:R-:W-:Y:S01]  /*9740*/  ISETP.GT.AND P2, PT, R8.reuse, R13, PT ;  /* 0x0000000d0800720c */ /* 0x040fe20003f44270 */
[----:B------:R-:W-:Y:S01]  /*9750*/  MUFU.TANH R197, R197 ;  /* 0x000000c500c57308 */ /* 0x000fe20000002400 */
[----:B------:R-:W-:-:S07]  /*9760*/  VIADD R8, R8, 0xffffffff ;  /* 0xffffffff08087836 */ /* 0x000fce0000000000 */
        /* <DEDUP_REMOVED lines=16> */
[----:B------:R-:W-:Y:S01]  /*9870*/  FMUL.FTZ R29, R34, UR38 ;  /* 0x00000026221d7c20 */ /* 0x000fe20008410000 */
[----:B------:R-:W-:Y:S01]  /*9880*/  HGMMA.64x128x16.F32.BF16 R88, R176, gdesc[UR12].tnspB, R88, gsb0 ;  /* 0x41e0000cb0587df0 */ /* 0x000fe20008001858 */
[----:B------:R-:W-:Y:S01]  /*9890*/  UIADD3 UR14, UR10, 0x100, URZ ;  /* 0x000001000a0e7890 */ /* 0x000fe2000fffe03f */
[----:B------:R-:W-:-:S04]  /*98a0*/  UMOV UR15, 0x40000040 ;  /* 0x40000040000f7882 */ /* 0x000fc80000000000 */
[----:B------:R-:W2:Y:S08]  /*98b0*/  MUFU.TANH R181, R181 ;  /* 0x000000b500b57308 */ /* 0x000eb00000002400 */
[----:B------:R-:W3:Y:S08]  /*98c0*/  MUFU.TANH R183, R183 ;  /* 0x000000b700b77308 */ /* 0x000ef00000002400 */
[----:B------:R-:W-:Y:S01]  /*98d0*/  MUFU.TANH R77, R77 ;  /* 0x0000004d004d7308 */ /* 0x000fe20000002400 */
[----:B--2---:R-:W-:-:S07]  /*98e0*/  FMNMX.FTZ R10, R181, R10, !PT ;  /* 0x0000000ab50a7209 */ /* 0x004fce0007810000 */
[----:B------:R-:W-:Y:S01]  /*98f0*/  MUFU.TANH R221, R221 ;  /* 0x000000dd00dd7308 */ /* 0x000fe20000002400 */
[----:B---3--:R-:W-:-:S04]  /*9900*/  FMNMX.FTZ R10, R183, R10, !PT ;  /* 0x0000000ab70a7209 */ /* 0x008fc80007810000 */
[----:B------:R-:W-:-:S03]  /*9910*/  FMNMX.FTZ R10, R185, R10, !PT ;  /* 0x0000000ab90a7209 */ /* 0x000fc60007810000 */
[----:B------:R-:W-:Y:S01]  /*9920*/  MUFU.TANH R223, R223 ;  /* 0x000000df00df7308 */ /* 0x000fe20000002400 */
[----:B------:R-:W-:-:S04]  /*9930*/  FMNMX.FTZ R10, R187, R10, !PT ;  /* 0x0000000abb0a7209 */ /* 0x000fc80007810000 */
[----:B------:R-:W-:-:S03]  /*9940*/  FMNMX.FTZ R10, R189, R10, !PT ;  /* 0x0000000abd0a7209 */ /* 0x000fc60007810000 */
[----:B------:R-:W-:Y:S01]  /*9950*/  MUFU.TANH R225, R225 ;  /* 0x000000e100e17308 */ /* 0x000fe20000002400 */
[----:B------:R-:W-:-:S04]  /*9960*/  FMNMX.FTZ R10, R191, R10, !PT ;  /* 0x0000000abf0a7209 */ /* 0x000fc80007810000 */
[----:B------:R-:W-:-:S03]  /*9970*/  FMNMX.FTZ R10, R193, R10, !PT ;  /* 0x0000000ac10a7209 */ /* 0x000fc60007810000 */
[----:B------:R-:W-:Y:S01]  /*9980*/  MUFU.TANH R85, R85 ;  /* 0x0000005500557308 */ /* 0x000fe20000002400 */
[----:B------:R-:W-:-:S04]  /*9990*/  FMNMX.FTZ R10, R195, R10, !PT ;  /* 0x0000000ac30a7209 */ /* 0x000fc80007810000 */
[----:B------:R-:W-:-:S03]  /*99a0*/  FMNMX.FTZ R10, R197, R10, !PT ;  /* 0x0000000ac50a7209 */ /* 0x000fc60007810000 */
        /* <DEDUP_REMOVED lines=17> */
[----:B------:R-:W-:Y:S01]  /*9ac0*/  HGMMA.64x128x16.F32.BF16 R88, R172, gdesc[UR12].tnspB, R88, gsb0 ;  /* 0x41e0000cac587df0 */ /* 0x000fe20008001858 */
[----:B------:R-:W-:Y:S01]  /*9ad0*/  UIADD3 UR14, UR10, 0x180, URZ ;  /* 0x000001800a0e7890 */ /* 0x000fe2000fffe03f */
[----:B------:R-:W-:-:S05]  /*9ae0*/  UMOV UR15, 0x40000040 ;  /* 0x40000040000f7882 */ /* 0x000fca0000000000 */
        /* <DEDUP_REMOVED lines=52> */
[----:B0-----:R-:W0:Y:S02]  /*9e30*/  SHFL.BFLY PT, R9, R10, 0x2, 0x1f ;  /* 0x0c401f000a097f89 */ /* 0x001e2400000e0000 */
[----:B0-----:R-:W-:-:S05]  /*9e40*/  FMNMX.FTZ R9, R10, R9, !PT ;  /* 0x000000090a097209 */ /* 0x001fca0007810000 */
[----:B------:R-:W0:Y:S02]  /*9e50*/  SHFL.BFLY PT, R10, R9, 0x1, 0x1f ;  /* 0x0c201f00090a7f89 */ /* 0x000e2400000e0000 */
[----:B0-----:R-:W-:Y:S02]  /*9e60*/  FMNMX.FTZ R9, R9, R10, !PT ;  /* 0x0000000a09097209 */ /* 0x001fe40007810000 */
[----:B------:R-:W-:-:S03]  /*9e70*/  FMNMX.FTZ R10, R20, R11, !PT ;  /* 0x0000000b140a7209 */ /* 0x000fc60007810000 */
[----:B------:R-:W-:Y:S01]  /*9e80*/  FADD.FTZ R71, -R9, R14 ;  /* 0x0000000e09477221 */ /* 0x000fe20000010100 */
[----:B------:R-:W-:Y:S01]  /*9e90*/  FMNMX.FTZ R10, R23, R10, !PT ;  /* 0x0000000a170a7209 */ /* 0x000fe20007810000 */
[-C--:B-1----:R-:W-:Y:S02]  /*9ea0*/  FMUL.FTZ R14, R9, R12.reuse ;  /* 0x0000000c090e7220 */ /* 0x082fe40000410000 */
[----:B------:R-:W-:Y:S01]  /*9eb0*/  FMUL.FTZ R71, R71, R12 ;  /* 0x0000000c47477220 */ /* 0x000fe20000410000 */
[----:B------:R-:W-:Y:S01]  /*9ec0*/  FMNMX.FTZ R10, R25, R10, !PT ;  /* 0x0000000a190a7209 */ /* 0x000fe20007810000 */
[--C-:B------:R-:W-:Y:S01]  /*9ed0*/  FFMA.FTZ R32, R85, R12, -R14.reuse ;  /* 0x0000000c55207223 */ /* 0x100fe2000001080e */
[----:B------:R-:W-:Y:S02]  /*9ee0*/  WARPGROUP.DEPBAR.LE gsb0, 0x0 ;  /* 0x00008000000079c5 */ /* 0x000fe40000010000 */
[----:B------:R-:W-:Y:S01]  /*9ef0*/  WARPGROUP.ARRIVE ;  /* 0x00000000000079c5 */ /* 0x000fe20000000000 */
[----:B------:R-:W-:Y:S01]  /*9f00*/  FMNMX.FTZ R10, R27, R10, !PT ;  /* 0x0000000a1b0a7209 */ /* 0x000fe20007810000 */
[----:B------:R-:W-:Y:S01]  /*9f10*/  FMUL.FTZ R169, R82, UR38 ;  /* 0x0000002652a97c20 */ /* 0x000fe20008410000 */
[----:B------:R-:W-:Y:S01]  /*9f20*/  FMUL.FTZ R171, R86, UR38 ;  /* 0x0000002656ab7c20 */ /* 0x000fe20008410000 */
[--C-:B------:R-:W-:Y:S01]  /*9f30*/  FFMA.FTZ R180, R15, R12, -R14.reuse ;  /* 0x0000000c0fb47223 */ /* 0x100fe2000001080e */
[----:B------:R-:W-:Y:S01]  /*9f40*/  FMNMX.FTZ R10, R29, R10, !PT ;  /* 0x0000000a1d0a7209 */ /* 0x000fe20007810000 */
[----:B------:R-:W-:Y:S01]  /*9f50*/  HGMMA.64x128x16.F32.BF16 R88, R164, gdesc[UR12].tnspB, R88, gsb0 ;  /* 0x41e0000ca4587df0 */ /* 0x000fe20008001858 */
[----:B------:R-:W-:Y:S01]  /*9f60*/  UIADD3 UR14, UR10, 0x280, URZ ;  /* 0x000002800a0e7890 */ /* 0x000fe2000fffe03f */
[----:B------:R-:W-:Y:S01]  /*9f70*/  MUFU.TANH R169, R169 ;  /* 0x000000a900a97308 */ /* 0x000fe20000002400 */
[----:B------:R-:W-:Y:S01]  /*9f80*/  UMOV UR15, 0x40000040 ;  /* 0x40000040000f7882 */ /* 0x000fe20000000000 */
[----:B------:R-:W-:Y:S01]  /*9f90*/  FMNMX.FTZ R10, R31, R10, !PT ;  /* 0x0000000a1f0a7209 */ /* 0x000fe20007810000 */
[-CC-:B------:R-:W-:Y:S01]  /*9fa0*/  FFMA.FTZ R176, R185, R12.reuse, -R14.reuse ;  /* 0x0000000cb9b07223 */ /* 0x180fe2000001080e */
[-CC-:B------:R-:W-:Y:S01]  /*9fb0*/  FFMA.FTZ R15, R21, R12.reuse, -R14.reuse ;  /* 0x0000000c150f7223 */ /* 0x180fe2000001080e */
[--C-:B------:R-:W-:Y:S01]  /*9fc0*/  FFMA.FTZ R178, R189, R12, -R14.reuse ;  /* 0x0000000cbdb27223 */ /* 0x100fe2000001080e */
[----:B------:R-:W-:Y:S01]  /*9fd0*/  FMNMX.FTZ R10, R33, R10, !PT ;  /* 0x0000000a210a7209 */ /* 0x000fe20007810000 */
[-CC-:B------:R-:W-:Y:S01]  /*9fe0*/  FFMA.FTZ R172, R193, R12.reuse, -R14.reuse ;  /* 0x0000000cc1ac7223 */ /* 0x180fe2000001080e */
[----:B------:R-:W-:Y:S01]  /*9ff0*/  MUFU.TANH R171, R171 ;  /* 0x000000ab00ab7308 */ /* 0x000fe20000002400 */
        /* <DEDUP_REMOVED lines=31> */
[----:B------:R-:W2:Y:S01]  /*a1f0*/  MUFU.EX2 R182, R182 ;  /* 0x000000b600b67308 */ /* 0x000ea20000000800 */
[----:B0-----:R-:W-:Y:S02]  /*a200*/  FFMA.FTZ R4, R71, R4, R180 ;  /* 0x0000000447047223 */ /* 0x001fe400000100b4 */
[----:B------:R-:W-:-:S04]  /*a210*/  FMNMX.FTZ R10, R59, R10, !PT ;  /* 0x0000000a3b0a7209 */ /* 0x000fc80007810000 */
[----:B------:R-:W-:Y:S01]  /*a220*/  FMNMX.FTZ R10, R63, R10, !PT ;  /* 0x0000000a3f0a7209 */ /* 0x000fe20007810000 */
[----:B------:R-:W0:Y:S01]  /*a230*/  MUFU.EX2 R21, R21 ;  /* 0x0000001500157308 */ /* 0x000e220000000800 */
[----:B-1----:R-:W-:Y:S02]  /*a240*/  F2FP.BF16.F32.PACK_AB R180, R15, R180 ;  /* 0x000000b40fb4723e */ /* 0x002fe400000010ff */
[----:B------:R-:W-:-:S04]  /*a250*/  FMNMX.FTZ R10, R65, R10, !PT ;  /* 0x0000000a410a7209 */ /* 0x000fc80007810000 */
[----:B------:R-:W-:Y:S01]  /*a260*/  FMNMX.FTZ R10, R67, R10, !PT ;  /* 0x0000000a430a7209 */ /* 0x000fe20007810000 */
[----:B------:R-:W1:Y:S03]  /*a270*/  MUFU.EX2 R176, R176 ;  /* 0x000000b000b07308 */ /* 0x000e660000000800 */
        /* <DEDUP_REMOVED lines=22> */
[-CC-:B------:R-:W-:Y:S01]  /*a3e0*/  FFMA.FTZ R164, R205, R12.reuse, -R14.reuse ;  /* 0x0000000ccda47223 */ /* 0x180fe2000001080e */
[-CC-:B------:R-:W-:Y:S01]  /*a3f0*/  FFMA.FTZ R166, R209, R12.reuse, -R14.reuse ;  /* 0x0000000cd1a67223 */ /* 0x180fe2000001080e */
[----:B------:R-:W-:Y:S01]  /*a400*/  HGMMA.64x128x16.F32.BF16 R88, R160, gdesc[UR12].tnspB, R88, gsb0 ;  /* 0x41e0000ca0587df0 */ /* 0x000fe20008001858 */
[----:B------:R-:W-:Y:S01]  /*a410*/  UIADD3 UR14, UR10, 0x300, URZ ;  /* 0x000003000a0e7890 */ /* 0x000fe2000fffe03f */
[----:B------:R-:W-:Y:S01]  /*a420*/  FFMA.FTZ R191, R175, R12, -R14 ;  /* 0x0000000cafbf7223 */ /* 0x000fe2000001080e */
[----:B------:R-:W-:Y:S01]  /*a430*/  UMOV UR15, 0x40000040 ;  /* 0x40000040000f7882 */ /* 0x000fe20000000000 */
[----:B------:R-:W-:Y:S01]  /*a440*/  UIADD3 UR10, UR10, 0x380, URZ ;  /* 0x000003800a0a7890 */ /* 0x000fe2000fffe03f */
        /* <DEDUP_REMOVED lines=8> */
[----:B------:R-:W5:Y:S08]  /*a4d0*/  MUFU.EX2 R195, R195 ;  /* 0x000000c300c37308 */ /* 0x000f700000000800 */
[----:B------:R-:W-:Y:S08]  /*a4e0*/  MUFU.EX2 R24, R24 ;  /* 0x0000001800187308 */ /* 0x000ff00000000800 */
[----:B------:R-:W5:Y:S08]  /*a4f0*/  MUFU.EX2 R77, R77 ;  /* 0x0000004d004d7308 */ /* 0x000f700000000800 */
[----:B------:R-:W-:Y:S08]  /*a500*/  MUFU.EX2 R26, R26 ;  /* 0x0000001a001a7308 */ /* 0x000ff00000000800 */
[----:B------:R-:W-:Y:S08]  /*a510*/  MUFU.EX2 R197, R197 ;  /* 0x000000c500c57308 */ /* 0x000ff00000000800 */
[----:B------:R-:W-:Y:S01]  /*a520*/  MUFU.EX2 R28, R28 ;  /* 0x0000001c001c7308 */ /* 0x000fe20000000800 */
[----:B------:R-:W-:-:S02]  /*a530*/  WARPGROUP.DEPBAR.LE gsb0, 0x0 ;  /* 0x00008000000079c5 */ /* 0x000fc40000010000 */
[----:B------:R-:W-:Y:S01]  /*a540*/  WARPGROUP.ARRIVE ;  /* 0x00000000000079c5 */ /* 0x000fe20000000000 */
[-CC-:B------:R-:W-:Y:S01]  /*a550*/  FFMA.FTZ R160, R173, R12.reuse, -R14.reuse ;  /* 0x0000000cada07223 */ /* 0x180fe2000001080e */
[-CC-:B------:R-:W-:Y:S01]  /*a560*/  FFMA.FTZ R161, R203, R12.reuse, -R14.reuse ;  /* 0x0000000ccba17223 */ /* 0x180fe2000001080e */
[----:B------:R-:W2:Y:S01]  /*a570*/  SHFL.BFLY PT, R173, R10, 0x2, 0x1f ;  /* 0x0c401f000aad7f89 */ /* 0x000ea200000e0000 */
[-CC-:B------:R-:W-:Y:S01]  /*a580*/  FFMA.FTZ R163, R207, R12.reuse, -R14.reuse ;  /* 0x0000000ccfa37223 */ /* 0x180fe2000001080e */
[----:B------:R-:W-:Y:S01]  /*a590*/  FFMA.FTZ R162, R211, R12, -R14 ;  /* 0x0000000cd3a27223 */ /* 0x000fe2000001080e */
[----:B------:R-:W-:Y:S01]  /*a5a0*/  HGMMA.64x128x16.F32.BF16 R88, R156, gdesc[UR12].tnspB, R88, gsb0 ;  /* 0x41e0000c9c587df0 */ /* 0x000fe20008001858 */
[----:B------:R-:W-:Y:S08]  /*a5b0*/  MUFU.EX2 R160, R160 ;  /* 0x000000a000a07308 */ /* 0x000ff00000000800 */
[----:B------:R-:W-:Y:S08]  /*a5c0*/  MUFU.EX2 R161, R161 ;  /* 0x000000a100a17308 */ /* 0x000ff00000000800 */
[----:B------:R-:W-:Y:S01]  /*a5d0*/  MUFU.EX2 R163, R163 ;  /* 0x000000a300a37308 */ /* 0x000fe20000000800 */
[----:B--2---:R-:W-:-:S07]  /*a5e0*/  FMNMX.FTZ R173, R10, R173, !PT ;  /* 0x000000ad0aad7209 */ /* 0x004fce0007810000 */
[----:B------:R-:W-:Y:S01]  /*a5f0*/  MUFU.EX2 R162, R162 ;  /* 0x000000a200a27308 */ /* 0x000fe20000000800 */
[----:B------:R-:W2:Y:S02]  /*a600*/  SHFL.BFLY PT, R10, R173, 0x1, 0x1f ;  /* 0x0c201f00ad0a7f89 */ /* 0x000ea400000e0000 */
[----:B--2---:R-:W-:-:S05]  /*a610*/  FMNMX.FTZ R10, R173, R10, !PT ;  /* 0x0000000aad0a7209 */ /* 0x004fca0007810000 */
[C---:B------:R-:W-:Y:S01]  /*a620*/  FADD.FTZ R85, -R10.reuse, R11 ;  /* 0x0000000b0a557221 */ /* 0x040fe20000010100 */
[-C--:B------:R-:W-:Y:S01]  /*a630*/  FMUL.FTZ R46, R10, R12.reuse ;  /* 0x0000000c0a2e7220 */ /* 0x080fe20000410000 */
[----:B------:R2:W-:Y:S02]  /*a640*/  MUFU.EX2 R11, R32 ;  /* 0x00000020000b7308 */ /* 0x0005e40000000800 */
[-C--:B------:R-:W-:Y:S01]  /*a650*/  FMUL.FTZ R14, R85, R12.reuse ;  /* 0x0000000c550e7220 */ /* 0x080fe20000410000 */
[-CC-:B------:R-:W-:Y:S01]  /*a660*/  FFMA.FTZ R181, R20, R12.reuse, -R46.reuse ;  /* 0x0000000c14b57223 */ /* 0x180fe2000001082e */
[-CC-:B------:R-:W-:Y:S01]  /*a670*/  FFMA.FTZ R42, R27, R12.reuse, -R46.reuse ;  /* 0x0000000c1b2a7223 */ /* 0x180fe2000001082e */
[----:B------:R-:W-:Y:S02]  /*a680*/  IMAD.U32 R27, RZ, RZ, UR4 ;  /* 0x00000004ff1b7e24 */ /* 0x000fe4000f8e00ff */
[-CC-:B------:R-:W-:Y:S01]  /*a690*/  FFMA.FTZ R30, R23, R12.reuse, -R46.reuse ;  /* 0x0000000c171e7223 */ /* 0x180fe2000001082e */
[-CC-:B------:R-:W-:Y:S01]  /*a6a0*/  FFMA.FTZ R183, R25, R12.reuse, -R46.reuse ;  /* 0x0000000c19b77223 */ /* 0x180fe2000001082e */
[----:B------:R-:W-:Y:S01]  /*a6b0*/  MUFU.EX2 R14, R14 ;  /* 0x0000000e000e7308 */ /* 0x000fe20000000800 */
[-CC-:B------:R-:W-:Y:S01]  /*a6c0*/  FFMA.FTZ R177, R29, R12.reuse, -R46.reuse ;  /* 0x0000000c1db17223 */ /* 0x180fe2000001082e */
[----:B------:R-:W-:Y:S01]  /*a6d0*/  @!P1 LEA R27, R27, UR36, 0x3 ;  /* 0x000000241b1b9c11 */ /* 0x000fe2000f8e18ff */
[-CC-:B------:R-:W-:Y:S01]  /*a6e0*/  FFMA.FTZ R179, R33, R12.reuse, -R46.reuse ;  /* 0x0000000c21b37223 */ /* 0x180fe2000001082e */
[----:B------:R-:W-:Y:S01]  /*a6f0*/  IADD3 R33, -R19, 0xb, RZ ;  /* 0x0000000b13217810 */ /* 0x000fe20007ffe1ff */
[-C--:B------:R-:W-:Y:S01]  /*a700*/  FFMA.FTZ R40, R31, R12.reuse, -R46 ;  /* 0x0000000c1f287223 */ /* 0x080fe2000001082e */
[----:B------:R-:W-:Y:S01]  /*a710*/  FADD.FTZ R31, R15, R4 ;  /* 0x000000040f1f7221 */ /* 0x000fe20000010000 */
[----:B------:R-:W-:Y:S01]  /*a720*/  @!P1 VIADD R29, R27, 0x28840 ;  /* 0x000288401b1d9836 */ /* 0x000fe20000000000 */
[----:B------:R-:W-:Y:S01]  /*a730*/  MUFU.EX2 R181, R181 ;  /* 0x000000b500b57308 */ /* 0x000fe20000000800 */
[-CC-:B------:R-:W-:Y:S01]  /*a740*/  FFMA.FTZ R44, R35, R12.reuse, -R46.reuse ;  /* 0x0000000c232c7223 */ /* 0x180fe2000001082e */
[----:B------:R-:W-:Y:S01]  /*a750*/  FADD.FTZ R48, R182, R31 ;  /* 0x0000001fb6307221 */ /* 0x000fe20000010000 */
[-CC-:B------:R-:W-:Y:S01]  /*a760*/  FFMA.FTZ R173, R37, R12.reuse, -R46.reuse ;  /* 0x0000000c25ad7223 */ /* 0x180fe2000001082e */
[----:B------:R-:W-:Y:S01]  /*a770*/  @!P1 PRMT R29, RZ, 0x654, R29 ;  /* 0x00000654ff1d9816 */ /* 0x000fe2000000001d */
[-C--:B------:R-:W-:Y:S01]  /*a780*/  FFMA.FTZ R36, R39, R12.reuse, -R46 ;  /* 0x0000000c27247223 */ /* 0x080fe2000001082e */
[----:B0-----:R-:W-:Y:S01]  /*a790*/  FADD.FTZ R31, R21, R48 ;  /* 0x00000030151f7221 */ /* 0x001fe20000010000 */
[-CC-:B------:R-:W-:Y:S01]  /*a7a0*/  FFMA.FTZ R175, R41, R12.reuse, -R46.reuse ;  /* 0x0000000c29af7223 */ /* 0x180fe2000001082e */
[----:B------:R-:W-:Y:S01]  /*a7b0*/  MUFU.EX2 R30, R30 ;  /* 0x0000001e001e7308 */ /* 0x000fe20000000800 */
[----:B--2---:R-:W-:Y:S01]  /*a7c0*/  FFMA.FTZ R32, R43, R12, -R46 ;  /* 0x0000000c2b207223 */ /* 0x004fe2000001082e */
[----:B-1----:R-:W-:Y:S01]  /*a7d0*/  FADD.FTZ R48, R176, R31 ;  /* 0x0000001fb0307221 */ /* 0x002fe20000010000 */
[----:B------:R-:W-:-:S02]  /*a7e0*/  IMAD.U32 R35, RZ, RZ, UR7 ;  /* 0x00000007ff237e24 */ /* 0x000fc4000f8e00ff */
[-CC-:B------:R-:W-:Y:S01]  /*a7f0*/  FFMA.FTZ R23, R45, R12.reuse, -R46.reuse ;  /* 0x0000000c2d177223 */ /* 0x180fe2000001082e */
[-C--:B------:R-:W-:Y:S01]  /*a800*/  FFMA.FTZ R34, R47, R12.reuse, -R46 ;  /* 0x0000000c2f227223 */ /* 0x080fe2000001082e */
[----:B---3--:R-:W-:Y:S01]  /*a810*/  FADD.FTZ R31, R165, R48 ;  /* 0x00000030a51f7221 */ /* 0x008fe20000010000 */
[-CC-:B------:R-:W-:Y:S01]  /*a820*/  FFMA.FTZ R20, R49, R12.reuse, -R46.reuse ;  /* 0x0000000c31147223 */ /* 0x180fe2000001082e */
[----:B------:R-:W-:Y:S01]  /*a830*/  MUFU.EX2 R183, R183 ;  /* 0x000000b700b77308 */ /* 0x000fe20000000800 */
[----:B------:R-:W-:Y:S01]  /*a840*/  @!P1 LEA R35, R35, UR36, 0x3 ;  /* 0x0000002423239c11 */ /* 0x000fe2000f8e18ff */
[----:B------:R-:W-:Y:S01]  /*a850*/  FADD.FTZ R48, R178, R31 ;  /* 0x0000001fb2307221 */ /* 0x000fe20000010000 */
[-CC-:B------:R-:W-:Y:S01]  /*a860*/  FFMA.FTZ R25, R51, R12.reuse, -R46.reuse ;  /* 0x0000000c33197223 */ /* 0x180fe2000001082e */
[-CC-:B------:R-:W-:Y:S01]  /*a870*/  FFMA.FTZ R27, R53, R12.reuse, -R46.reuse ;  /* 0x0000000c351b7223 */ /* 0x180fe2000001082e */
[----:B------:R-:W-:Y:S01]  /*a880*/  FFMA.FTZ R38, R55, R12, -R46 ;  /* 0x0000000c37267223 */ /* 0x000fe2000001082e */
[----:B----4-:R-:W-:Y:S01]  /*a890*/  FADD.FTZ R31, R167, R48 ;  /* 0x00000030a71f7221 */ /* 0x010fe20000010000 */
[----:B------:R-:W-:Y:S01]  /*a8a0*/  F2FP.BF16.F32.PACK_AB R182, R21, R182 ;  /* 0x000000b615b6723e */ /* 0x000fe200000010ff */
[----:B------:R-:W-:Y:S01]  /*a8b0*/  MUFU.EX2 R42, R42 ;  /* 0x0000002a002a7308 */ /* 0x000fe20000000800 */
[-CC-:B------:R-:W-:Y:S01]  /*a8c0*/  FFMA.FTZ R57, R57, R12.reuse, -R46.reuse ;  /* 0x0000000c39397223 */ /* 0x180fe2000001082e */
[----:B------:R-:W-:Y:S01]  /*a8d0*/  FADD.FTZ R48, R172, R31 ;  /* 0x0000001fac307221 */ /* 0x000fe20000010000 */
[-CC-:B------:R-:W-:Y:S01]  /*a8e0*/  FFMA.FTZ R59, R59, R12.reuse, -R46.reuse ;  /* 0x0000000c3b3b7223 */ /* 0x180fe2000001082e */
[-CC-:B------:R-:W-:Y:S01]  /*a8f0*/  FFMA.FTZ R63, R63, R12.reuse, -R46.reuse ;  /* 0x0000000c3f3f7223 */ /* 0x180fe2000001082e */
[-C--:B------:R-:W-:Y:S01]  /*a900*/  FFMA.FTZ R65, R65, R12.reuse, -R46 ;  /* 0x0000000c41417223 */ /* 0x080fe2000001082e */
[----:B------:R-:W-:Y:S01]  /*a910*/  FADD.FTZ R31, R185, R48 ;  /* 0x00000030b91f7221 */ /* 0x000fe20000010000 */
[-CC-:B------:R-:W-:Y:S01]  /*a920*/  FFMA.FTZ R67, R67, R12.reuse, -R46.reuse ;  /* 0x0000000c43437223 */ /* 0x180fe2000001082e */
[----:B------:R-:W-:Y:S01]  /*a930*/  MUFU.EX2 R177, R177 ;  /* 0x000000b100b17308 */ /* 0x000fe20000000800 */
[-CC-:B------:R-:W-:Y:S01]  /*a940*/  FFMA.FTZ R69, R69, R12.reuse, -R46.reuse ;  /* 0x0000000c45457223 */ /* 0x180fe2000001082e */
[----:B------:R-:W-:Y:S01]  /*a950*/  FADD.FTZ R50, R174, R31 ;  /* 0x0000001fae327221 */ /* 0x000fe20000010000 */
[-CC-:B------:R-:W-:Y:S01]  /*a960*/  FFMA.FTZ R73, R73, R12.reuse, -R46.reuse ;  /* 0x0000000c49497223 */ /* 0x180fe2000001082e */
[-CC-:B------:R-:W-:Y:S01]  /*a970*/  FFMA.FTZ R75, R75, R12.reuse, -R46.reuse ;  /* 0x0000000c4b4b7223 */ /* 0x180fe2000001082e */
[-CC-:B------:R-:W-:Y:S01]  /*a980*/  FFMA.FTZ R81, R81, R12.reuse, -R46.reuse ;  /* 0x0000000c51517223 */ /* 0x180fe2000001082e */
[-CC-:B------:R-:W-:Y:S01]  /*a990*/  FFMA.FTZ R79, R79, R12.reuse, -R46.reuse ;  /* 0x0000000c4f4f7223 */ /* 0x180fe2000001082e */
[----:B------:R-:W-:Y:S01]  /*a9a0*/  FFMA.FTZ R83, R83, R12, -R46 ;  /* 0x0000000c53537223 */ /* 0x000fe2000001082e */
[----:B------:R-:W-:Y:S01]  /*a9b0*/  MUFU.EX2 R40, R40 ;  /* 0x0000002800287308 */ /* 0x000fe20000000800 */
[----:B------:R-:W-:Y:S01]  /*a9c0*/  F2FP.BF16.F32.PACK_AB R178, R167, R178 ;  /* 0x000000b2a7b2723e */ /* 0x000fe200000010ff */
[----:B------:R-:W-:Y:S01]  /*a9d0*/  UMOV UR7, UR4 ;  /* 0x0000000400077c82 */ /* 0x000fe20008000000 */
[----:B------:R-:W-:-:S02]  /*a9e0*/  F2FP.BF16.F32.PACK_AB R176, R165, R176 ;  /* 0x000000b0a5b0723e */ /* 0x000fc400000010ff */
[----:B------:R-:W-:Y:S02]  /*a9f0*/  F2FP.BF16.F32.PACK_AB R172, R185, R172 ;  /* 0x000000acb9ac723e */ /* 0x000fe400000010ff */
[----:B-----5:R-:W-:Y:S01]  /*aa00*/  F2FP.BF16.F32.PACK_AB R174, R187, R174 ;  /* 0x000000aebbae723e */ /* 0x020fe200000010ff */
        /* <DEDUP_REMOVED lines=8> */
[----:B------:R-:W-:Y:S04]  /*aa90*/  HGMMA.64x128x16.F32.BF16 R88, R152, gdesc[UR8].tnspB, R88, gsb0 ;  /* 0x41e0000898587df0 */ /* 0x000fe80008001858 */
        /* <DEDUP_REMOVED lines=19> */
[----:B------:R-:W-:Y:S01]  /*abd0*/  MUFU.EX2 R83, R83 ;  /* 0x0000005300537308 */ /* 0x000fe20000000800 */
[----:B------:R-:W-:Y:S02]  /*abe0*/  WARPGROUP.DEPBAR.LE gsb0, 0x0 ;  /* 0x00008000000079c5 */ /* 0x000fe40000010000 */
[----:B------:R0:W-:Y:S06]  /*abf0*/  BAR.ARV R33, 0x100 ;  /* 0x000400210000751d */ /* 0x0001ec0000002000 */
[----:B------:R1:W-:Y:S01]  /*ac00*/  @!P1 SYNCS.ARRIVE.TRANS64.RED.A1T0 RZ, [R29+URZ], RZ ;  /* 0x000000ff1dff99a7 */ /* 0x0003e2000810043f */
[----:B------:R-:W-:Y:S01]  /*ac10*/  F2FP.BF16.F32.PACK_AB R154, R11, R28 ;  /* 0x0000001c0b9a723e */ /* 0x000fe200000010ff */
[----:B0-----:R-:W-:-:S02]  /*ac20*/  @!P1 VIADD R33, R35, 0x28860 ;  /* 0x0002886023219836 */ /* 0x001fc40000000000 */
[-C--:B------:R-:W-:Y:S01]  /*ac30*/  FMUL.FTZ R90, R90, R14.reuse ;  /* 0x0000000e5a5a7220 */ /* 0x080fe20000410000 */
[-C--:B------:R-:W-:Y:S01]  /*ac40*/  FMUL.FTZ R91, R91, R14.reuse ;  /* 0x0000000e5b5b7220 */ /* 0x080fe20000410000 */
[-C--:B------:R-:W-:Y:S01]  /*ac50*/  FMUL.FTZ R94, R94, R14.reuse ;  /* 0x0000000e5e5e7220 */ /* 0x080fe20000410000 */
[-C--:B------:R-:W-:Y:S01]  /*ac60*/  FMUL.FTZ R95, R95, R14.reuse ;  /* 0x0000000e5f5f7220 */ /* 0x080fe20000410000 */
[----:B------:R-:W-:Y:S01]  /*ac70*/  @!P1 PRMT R33, RZ, 0x654, R33 ;  /* 0x00000654ff219816 */ /* 0x000fe20000000021 */
[----:B-1----:R-:W-:Y:S01]  /*ac80*/  FFMA.FTZ R29, R14, R3, R181 ;  /* 0x000000030e1d7223 */ /* 0x002fe200000100b5 */
[C---:B------:R-:W-:Y:S01]  /*ac90*/  F2FP.BF16.F32.PACK_AB R181, R30.reuse, R181 ;  /* 0x000000b51eb5723e */ /* 0x040fe200000010ff */
[----:B------:R-:W0:Y:S01]  /*aca0*/  MUFU.EX2 R3, R57 ;  /* 0x0000003900037308 */ /* 0x000e220000000800 */
[----:B------:R1:W-:Y:S01]  /*acb0*/  @!P1 SYNCS.ARRIVE.TRANS64.RED.A1T0 RZ, [R33+URZ], RZ ;  /* 0x000000ff21ff99a7 */ /* 0x0003e2000810043f */
[----:B------:R-:W-:Y:S01]  /*acc0*/  FADD.FTZ R4, R30, R29 ;  /* 0x0000001d1e047221 */ /* 0x000fe20000010000 */
[-C--:B------:R-:W-:Y:S01]  /*acd0*/  FMUL.FTZ R98, R98, R14.reuse ;  /* 0x0000000e62627220 */ /* 0x080fe20000410000 */
[-C--:B------:R-:W-:Y:S01]  /*ace0*/  FMUL.FTZ R99, R99, R14.reuse ;  /* 0x0000000e63637220 */ /* 0x080fe20000410000 */
[-C--:B------:R-:W-:Y:S01]  /*acf0*/  FMUL.FTZ R102, R102, R14.reuse ;  /* 0x0000000e66667220 */ /* 0x080fe20000410000 */
[----:B------:R-:W-:Y:S01]  /*ad00*/  FADD.FTZ R29, R183, R4 ;  /* 0x00000004b71d7221 */ /* 0x000fe20000010000 */
[-C--:B------:R-:W-:Y:S01]  /*ad10*/  FMUL.FTZ R103, R103, R14.reuse ;  /* 0x0000000e67677220 */ /* 0x080fe20000410000 */
[-C--:B------:R-:W-:Y:S01]  /*ad20*/  FMUL.FTZ R106, R106, R14.reuse ;  /* 0x0000000e6a6a7220 */ /* 0x080fe20000410000 */
[----:B-1----:R-:W-:Y:S01]  /*ad30*/  FADD.FTZ R33, R187, R50 ;  /* 0x00000032bb217221 */ /* 0x002fe20000010000 */
[----:B------:R-:W-:Y:S01]  /*ad40*/  FADD.FTZ R4, R42, R29 ;  /* 0x0000001d2a047221 */ /* 0x000fe20000010000 */
[-C--:B------:R-:W-:Y:S01]  /*ad50*/  FMUL.FTZ R107, R107, R14.reuse ;  /* 0x0000000e6b6b7220 */ /* 0x080fe20000410000 */
[-C--:B------:R-:W-:Y:S01]  /*ad60*/  FMUL.FTZ R110, R110, R14.reuse ;  /* 0x0000000e6e6e7220 */ /* 0x080fe20000410000 */
[----:B------:R-:W-:Y:S01]  /*ad70*/  FADD.FTZ R50, R168, R33 ;  /* 0x00000021a8327221 */ /* 0x000fe20000010000 */
[----:B------:R-:W-:Y:S01]  /*ad80*/  FADD.FTZ R29, R177, R4 ;  /* 0x00000004b11d7221 */ /* 0x000fe20000010000 */
[C---:B------:R-:W-:Y:S01]  /*ad90*/  F2FP.BF16.F32.PACK_AB R177, R40.reuse, R177 ;  /* 0x000000b128b1723e */ /* 0x040fe200000010ff */
[-C--:B------:R-:W-:Y:S01]  /*ada0*/  FMUL.FTZ R111, R111, R14.reuse ;  /* 0x0000000e6f6f7220 */ /* 0x080fe20000410000 */
[----:B------:R-:W-:Y:S01]  /*adb0*/  FADD.FTZ R21, R189, R50 ;  /* 0x00000032bd157221 */ /* 0x000fe20000010000 */
[----:B------:R-:W-:Y:S01]  /*adc0*/  FADD.FTZ R4, R40, R29 ;  /* 0x0000001d28047221 */ /* 0x000fe20000010000 */
[----:B0-----:R-:W-:Y:S01]  /*add0*/  F2FP.BF16.F32.PACK_AB R167, R59, R3 ;  /* 0x000000033ba7723e */ /* 0x001fe200000010ff */
[-C--:B------:R-:W-:Y:S01]  /*ade0*/  FMUL.FTZ R114, R114, R14.reuse ;  /* 0x0000000e72727220 */ /* 0x080fe20000410000 */
[-C--:B------:R-:W-:Y:S01]  /*adf0*/  FMUL.FTZ R115, R115, R14.reuse ;  /* 0x0000000e73737220 */ /* 0x080fe20000410000 */
[----:B------:R-:W-:Y:S01]  /*ae00*/  FADD.FTZ R29, R179, R4 ;  /* 0x00000004b31d7221 */ /* 0x000fe20000010000 */
[-C--:B------:R-:W-:Y:S01]  /*ae10*/  FMUL.FTZ R118, R118, R14.reuse ;  /* 0x0000000e76767220 */ /* 0x080fe20000410000 */
[-C--:B------:R-:W-:Y:S01]  /*ae20*/  FMUL.FTZ R119, R119, R14.reuse ;  /* 0x0000000e77777220 */ /* 0x080fe20000410000 */
[-C--:B------:R-:W-:Y:S01]  /*ae30*/  FMUL.FTZ R122, R122, R14.reuse ;  /* 0x0000000e7a7a7220 */ /* 0x080fe20000410000 */
[----:B------:R-:W-:Y:S01]  /*ae40*/  FADD.FTZ R4, R44, R29 ;  /* 0x0000001d2c047221 */ /* 0x000fe20000010000 */
[-C--:B------:R-:W-:Y:S01]  /*ae50*/  FMUL.FTZ R123, R123, R14.reuse ;  /* 0x0000000e7b7b7220 */ /* 0x080fe20000410000 */
[-C--:B------:R-:W-:Y:S01]  /*ae60*/  FMUL.FTZ R126, R126, R14.reuse ;  /* 0x0000000e7e7e7220 */ /* 0x080fe20000410000 */
[----:B------:R-:W-:Y:S01]  /*ae70*/  FMUL.FTZ R127, R127, R14 ;  /* 0x0000000e7f7f7220 */ /* 0x000fe20000410000 */
[----:B------:R-:W-:Y:S01]  /*ae80*/  FADD.FTZ R29, R173, R4 ;  /* 0x00000004ad1d7221 */ /* 0x000fe20000010000 */
[--C-:B------:R-:W-:Y:S01]  /*ae90*/  FFMA.FTZ R4, R169, R12, -R46.reuse ;  /* 0x0000000ca9047223 */ /* 0x100fe2000001082e */
[-C--:B------:R-:W-:Y:S01]  /*aea0*/  FMUL.FTZ R130, R130, R14.reuse ;  /* 0x0000000e82827220 */ /* 0x080fe20000410000 */
[----:B------:R-:W-:Y:S01]  /*aeb0*/  FMUL.FTZ R131, R131, R14 ;  /* 0x0000000e83837220 */ /* 0x000fe20000410000 */
[----:B------:R-:W-:Y:S01]  /*aec0*/  FADD.FTZ R48, R36, R29 ;  /* 0x0000001d24307221 */ /* 0x000fe20000010000 */
[----:B------:R0:W1:Y:S01]  /*aed0*/  MUFU.EX2 R153, R4 ;  /* 0x0000000400997308 */ /* 0x0000620000000800 */
[-CC-:B------:R-:W-:Y:S01]  /*aee0*/  FFMA.FTZ R29, R171, R12.reuse, -R46.reuse ;  /* 0x0000000cab1d7223 */ /* 0x180fe2000001082e */
[----:B------:R-:W-:Y:S01]  /*aef0*/  FFMA.FTZ R46, R87, R12, -R46 ;  /* 0x0000000c572e7223 */ /* 0x000fe2000001082e */
[----:B------:R-:W-:Y:S01]  /*af00*/  FADD.FTZ R31, R175, R48 ;  /* 0x00000030af1f7221 */ /* 0x000fe20000010000 */
[----:B------:R-:W-:Y:S01]  /*af10*/  F2FP.BF16.F32.PACK_AB R175, R32, R175 ;  /* 0x000000af20af723e */ /* 0x000fe200000010ff */
[-C--:B------:R-:W-:Y:S01]  /*af20*/  FMUL.FTZ R134, R134, R14.reuse ;  /* 0x0000000e86867220 */ /* 0x080fe20000410000 */
[-C--:B------:R-:W-:Y:S01]  /*af30*/  FMUL.FTZ R135, R135, R14.reuse ;  /* 0x0000000e87877220 */ /* 0x080fe20000410000 */
[----:B------:R-:W-:Y:S01]  /*af40*/  FADD.FTZ R48, R32, R31 ;  /* 0x0000001f20307221 */ /* 0x000fe20000010000 */
[----:B------:R-:W2:Y:S01]  /*af50*/  MUFU.EX2 R29, R29 ;  /* 0x0000001d001d7308 */ /* 0x000ea20000000800 */
[-C--:B------:R-:W-:Y:S01]  /*af60*/  FMUL.FTZ R138, R138, R14.reuse ;  /* 0x0000000e8a8a7220 */ /* 0x080fe20000410000 */
[----:B------:R-:W-:Y:S01]  /*af70*/  FMUL.FTZ R139, R139, R14 ;  /* 0x0000000e8b8b7220 */ /* 0x000fe20000410000 */
[----:B------:R-:W-:Y:S01]  /*af80*/  FADD.FTZ R15, R23, R48 ;  /* 0x00000030170f7221 */ /* 0x000fe20000010000 */
[----:B------:R-:W-:Y:S01]  /*af90*/  FADD.FTZ R48, R170, R21 ;  /* 0x00000015aa307221 */ /* 0x000fe20000010000 */
[----:B------:R-:W-:Y:S01]  /*afa0*/  F2FP.BF16.F32.PACK_AB R170, R161, R170 ;  /* 0x000000aaa1aa723e */ /* 0x000fe200000010ff */
[-C--:B------:R-:W-:Y:S01]  /*afb0*/  FMUL.FTZ R142, R142, R14.reuse ;  /* 0x0000000e8e8e7220 */ /* 0x080fe20000410000 */
[----:B------:R-:W-:Y:S01]  /*afc0*/  FADD.FTZ R15, R34, R15 ;  /* 0x0000000f220f7221 */ /* 0x000fe20000010000 */
[----:B------:R-:W3:Y:S01]  /*afd0*/  MUFU.EX2 R46, R46 ;  /* 0x0000002e002e7308 */ /* 0x000ee20000000800 */
[-C--:B------:R-:W-:Y:S01]  /*afe0*/  FMUL.FTZ R143, R143, R14.reuse ;  /* 0x0000000e8f8f7220 */ /* 0x080fe20000410000 */
[-C--:B------:R-:W-:Y:S01]  /*aff0*/  FMUL.FTZ R146, R146, R14.reuse ;  /* 0x0000000e92927220 */ /* 0x080fe20000410000 */
[----:B------:R-:W-:Y:S01]  /*b000*/  FADD.FTZ R30, R20, R15 ;  /* 0x0000000f141e7221 */ /* 0x000fe20000010000 */
[----:B------:R-:W-:Y:S01]  /*b010*/  FADD.FTZ R15, R161, R48 ;  /* 0x00000030a10f7221 */ /* 0x000fe20000010000 */
[-C--:B------:R-:W-:Y:S01]  /*b020*/  FMUL.FTZ R147, R147, R14.reuse ;  /* 0x0000000e93937220 */ /* 0x080fe20000410000 */
[----:B------:R-:W-:Y:S01]  /*b030*/  FMUL.FTZ R150, R150, R14 ;  /* 0x0000000e96967220 */ /* 0x000fe20000410000 */
        /* <DEDUP_REMOVED lines=33> */
[----:B0-----:R-:W-:Y:S01]  /*b250*/  FADD.FTZ R4, R22, R15 ;  /* 0x0000000f16047221 */ /* 0x001fe20000010000 */
        /* <DEDUP_REMOVED lines=14> */
[C---:B------:R-:W-:Y:S01]  /*b340*/  FADD.FTZ R30, R79.reuse, R30 ;  /* 0x0000001e4f1e7221 */ /* 0x040fe20000010000 */
[----:B------:R-:W-:Y:S01]  /*b350*/  FADD.FTZ R4, R26, R3 ;  /* 0x000000031a047221 */ /* 0x000fe20000010000 */
[----:B------:R-:W-:Y:S01]  /*b360*/  F2FP.BF16.F32.PACK_AB R159, R79, R81 ;  /* 0x000000514f9f723e */ /* 0x000fe200000010ff */
[-C--:B------:R-:W-:Y:S01]  /*b370*/  FMUL.FTZ R109, R109, R71.reuse ;  /* 0x000000476d6d7220 */ /* 0x080fe20000410000 */
[----:B-1----:R-:W-:Y:S01]  /*b380*/  FADD.FTZ R30, R153, R30 ;  /* 0x0000001e991e7221 */ /* 0x002fe20000010000 */
[C---:B------:R-:W-:Y:S01]  /*b390*/  FADD.FTZ R3, R197.reuse, R4 ;  /* 0x00000004c5037221 */ /* 0x040fe20000010000 */
[----:B------:R-:W-:Y:S01]  /*b3a0*/  F2FP.BF16.F32.PACK_AB R152, R197, R26 ;  /* 0x0000001ac598723e */ /* 0x000fe200000010ff */
[----:B------:R-:W-:Y:S01]  /*b3b0*/  FMUL.FTZ R112, R112, R71 ;  /* 0x0000004770707220 */ /* 0x000fe20000410000 */
[C---:B------:R-:W-:Y:S01]  /*b3c0*/  FADD.FTZ R30, R83.reuse, R30 ;  /* 0x0000001e531e7221 */ /* 0x040fe20000010000 */
[----:B------:R-:W-:Y:S01]  /*b3d0*/  FADD.FTZ R4, R28, R3 ;  /* 0x000000031c047221 */ /* 0x000fe20000010000 */
[----:B------:R-:W-:Y:S01]  /*b3e0*/  F2FP.BF16.F32.PACK_AB R153, R83, R153 ;  /* 0x000000995399723e */ /* 0x000fe200000010ff */
[----:B------:R-:W-:Y:S01]  /*b3f0*/  FMUL.FTZ R113, R113, R71 ;  /* 0x0000004771717220 */ /* 0x000fe20000410000 */
[----:B--2---:R-:W-:Y:S01]  /*b400*/  FADD.FTZ R30, R29, R30 ;  /* 0x0000001e1d1e7221 */ /* 0x004fe20000010000 */
[----:B------:R-:W-:Y:S01]  /*b410*/  FADD.FTZ R4, R11, R4 ;  /* 0x000000040b047221 */ /* 0x000fe20000010000 */
[----:B---3--:R-:W-:Y:S01]  /*b420*/  F2FP.BF16.F32.PACK_AB R155, R46, R29 ;  /* 0x0000001d2e9b723e */ /* 0x008fe200000010ff */
[-C--:B------:R-:W-:Y:S01]  /*b430*/  FMUL.FTZ R116, R116, R71.reuse ;  /* 0x0000004774747220 */ /* 0x080fe20000410000 */
[----:B------:R-:W-:Y:S01]  /*b440*/  FADD.FTZ R3, R46, R30 ;  /* 0x0000001e2e037221 */ /* 0x000fe20000010000 */
        /* <DEDUP_REMOVED lines=18> */
[----:B------:R-:W-:Y:S02]  /*b570*/  IMAD.MOV.U32 R11, RZ, RZ, R10 ;  /* 0x000000ffff0b7224 */ /* 0x000fe400078e000a */
[----:B------:R-:W-:Y:S01]  /*b580*/  IMAD.MOV.U32 R14, RZ, RZ, R9 ;  /* 0x000000ffff0e7224 */ /* 0x000fe200078e0009 */
[----:B------:R-:W-:Y:S06]  /*b590*/  @P2 BRA `(.L_x_7250) ;  /* 0xffffffd800202947 */ /* 0x000fec000383ffff */
.L_x_7241:
[----:B------:R-:W-:-:S13]  /*b5a0*/  ISETP.GE.AND P2, PT, R8, R17, PT ;  /* 0x000000110800720c */ /* 0x000fda0003f46270 */
[----:B------:R-:W-:Y:S05]  /*b5b0*/  @!P2 BRA `(.L_x_7251) ;  /* 0x000000380028a947 */ /* 0x000fea0003800000 */
[C---:B------:R-:W-:Y:S01]  /*b5c0*/  VIADD R11, R19.reuse, 0x8 ;  /* 0x00000008130b7836 */ /* 0x040fe20000000000 */
[----:B------:R-:W-:Y:S01]  /*b5d0*/  IADD3 R19, -R19, 0xb, RZ ;  /* 0x0000000b13137810 */ /* 0x000fe20007ffe1ff */
[----:B------:R-:W-:Y:S01]  /*b5e0*/  IMAD.MOV.U32 R14, RZ, RZ, R10 ;  /* 0x000000ffff0e7224 */ /* 0x000fe200078e000a */
[----:B------:R-:W-:Y:S01]  /*b5f0*/  UMOV UR48, UR4 ;  /* 0x0000000400307c82 */ /* 0x000fe20008000000 */
[----:B------:R-:W-:Y:S01]  /*b600*/  IMAD.MOV.U32 R13, RZ, RZ, R9 ;  /* 0x000000ffff0d7224 */ /* 0x000fe200078e0009 */
[----:B------:R-:W-:Y:S01]  /*b610*/  ULDC UR7, c[0x0][0x9e4] ;  /* 0x0002790000077ab9 */ /* 0x000fe20000000800 */
[----:B------:R-:W-:Y:S01]  /*b620*/  IMAD.MOV.U32 R15, RZ, RZ, R0 ;  /* 0x000000ffff0f7224 */ /* 0x000fe200078e0000 */
[----:B------:R-:W-:Y:S01]  /*b630*/  ULDC UR38, c[0x0][0x288] ;  /* 0x0000a20000267ab9 */ /* 0x000fe20000000800 */
[----:B------:R-:W-:Y:S01]  /*b640*/  ULDC UR39, c[0x0][0x2f0] ;  /* 0x0000bc0000277ab9 */ /* 0x000fe20000000800 */
[----:B------:R-:W-:Y:S01]  /*b650*/  ULDC UR46, c[0x0][0x9d8] ;  /* 0x00027600002e7ab9 */ /* 0x000fe20000000800 */
[----:B------:R-:W-:-:S05]  /*b660*/  ULDC UR47, c[0x0][0x9e0] ;  /* 0x00027800002f7ab9 */ /* 0x000fca0000000800 */
.L_x_7268:
        /* <DEDUP_REMOVED lines=9> */
.L_x_7253:
[----:B------:R-:W-:Y:S01]  /*b700*/  ULEA UR10, UR4, UR36, 0x3 ;  /* 0x00000024040a7291 */ /* 0x000fe2000f8e183f */
[----:B------:R-:W-:-:S08]  /*b710*/  SHF.L.U32 R9, R0, 0x1f, RZ ;  /* 0x0000001f00097819 */ /* 0x000fd000000006ff */
[----:B------:R0:W1:Y:S01]  /*b720*/  SYNCS.PHASECHK.TRANS64.TRYWAIT P3, [UR10+0x28830], R9 ;  /* 0x02883009ff0075a7 */ /* 0x000062000806014a */
[----:B------:R-:W-:Y:S05]  /*b730*/  @!P0 BRA `(.L_x_7254) ;  /* 0x0000000000048947 */ /* 0x000fea0003800000 */
[----:B------:R-:W-:Y:S01]  /*b740*/  BPT.TRAP 0x1 ;  /* 0x000000040000795c */ /* 0x000fe20000300000 */
.L_x_7254:
[----:B-1----:R-:W-:Y:S05]  /*b750*/  @P3 BRA `(.L_x_7252) ;  /* 0x0000000000083947 */ /* 0x002fea0003800000 */
[----:B------:R-:W1:Y:S02]  /*b760*/  SYNCS.PHASECHK.TRANS64.TRYWAIT P3, [UR10+0x28830], R9 ;  /* 0x02883009ff0075a7 */ /* 0x000e64000806014a */
[----:B-1----:R-:W-:Y:S05]  /*b770*/  @!P3 BRA `(.L_x_7255) ;  /* 0x000000980064b947 */ /* 0x002fea0003800000 */
.L_x_7252:
[----:B------:R2:W-:Y:S01]  /*b780*/  BAR.SYNC.DEFER_BLOCKING R11, 0x100 ;  /* 0x0004000b0000751d */ /* 0x0005e20000010000 */
[----:B------:R-:W-:Y:S01]  /*b790*/  R2UR UR40, R6 ;  /* 0x00000000062872ca */ /* 0x000fe200000e0000 */
[----:B------:R-:W-:Y:S01]  /*b7a0*/  ULEA UR42, UR4, UR6, 0xb ;  /* 0x00000006042a7291 */ /* 0x000fe2000f8e583f */
[----:B------:R-:W-:-:S03]  /*b7b0*/  R2UR UR41, R7 ;  /* 0x00000000072972ca */ /* 0x000fc600000e0000 */
        /* <DEDUP_REMOVED lines=12> */
[----:B------:R-:W-:Y:S01]  /*b880*/  WARPGROUP.ARRIVE ;  /* 0x00000000000079c5 */ /* 0x000fe20000000000 */
[----:B------:R-:W-:Y:S01]  /*b890*/  UMOV UR15, 0x40000040 ;  /* 0x40000040000f7882 */ /* 0x000fe20000000000 */
[----:B------:R-:W-:Y:S01]  /*b8a0*/  UIADD3 UR10, UR42, 0x406, URZ ;  /* 0x000004062a0a7890 */ /* 0x000fe2000fffe03f */
[----:B------:R-:W-:-:S03]  /*b8b0*/  UMOV UR11, 0x40000040 ;  /* 0x40000040000b7882 */ /* 0x000fc60000000000 */
        /* <DEDUP_REMOVED lines=23> */
[----:B--2---:R-:W-:Y:S05]  /*ba30*/  @P2 BRA `(.L_x_7256) ;  /* 0x0000000000282947 */ /* 0x004fea0003800000 */
[----:B------:R-:W-:Y:S05]  /*ba40*/  @!P0 BRA `(.L_x_7257) ;  /* 0x0000000000048947 */ /* 0x000fea0003800000 */
[----:B------:R-:W-:Y:S01]  /*ba50*/  BPT.TRAP 0x1 ;  /* 0x000000040000795c */ /* 0x000fe20000300000 */
.L_x_7257:
[----:B------:R-:W-:Y:S01]  /*ba60*/  ULEA UR10, UR48, UR36, 0x3 ;  /* 0x00000024300a7291 */ /* 0x000fe2000f8e183f */
[----:B01----:R-:W-:-:S08]  /*ba70*/  SHF.L.U32 R9, R15, 0x1f, RZ ;  /* 0x0000001f0f097819 */ /* 0x003fd000000006ff */
[----:B------:R0:W1:Y:S01]  /*ba80*/  SYNCS.PHASECHK.TRANS64.TRYWAIT P2, [UR10+0x28850], R9 ;  /* 0x02885009ff0075a7 */ /* 0x000062000804014a */
[----:B------:R-:W-:Y:S05]  /*ba90*/  @!P0 BRA `(.L_x_7258) ;  /* 0x0000000000048947 */ /* 0x000fea0003800000 */
[----:B------:R-:W-:Y:S01]  /*baa0*/  BPT.TRAP 0x1 ;  /* 0x000000040000795c */ /* 0x000fe20000300000 */
.L_x_7258:
[----:B-1----:R-:W-:Y:S05]  /*bab0*/  @P2 BRA `(.L_x_7256) ;  /* 0x0000000000082947 */ /* 0x002fea0003800000 */
[----:B------:R-:W1:Y:S02]  /*bac0*/  SYNCS.PHASECHK.TRANS64.TRYWAIT P2, [UR10+0x28850], R9 ;  /* 0x02885009ff0075a7 */ /* 0x000e64000804014a */
[----:B-1----:R-:W-:Y:S05]  /*bad0*/  @!P2 BRA `(.L_x_7259) ;  /* 0x0000009400a4a947 */ /* 0x002fea0003800000 */
.L_x_7256:
        /* <DEDUP_REMOVED lines=13> */
[----:B------:R-:W-:-:S02]  /*bbb0*/  IMAD.U32 R60, RZ, RZ, UR4 ;  /* 0x00000004ff3c7e24 */ /* 0x000fc4000f8e00ff */
[----:B01----:R-:W-:Y:S01]  /*bbc0*/  FMUL.FTZ R9, R27, UR46 ;  /* 0x0000002e1b097c20 */ /* 0x003fe20008410000 */
[----:B------:R-:W-:Y:S01]  /*bbd0*/  FMUL.FTZ R10, R26, UR46 ;  /* 0x0000002e1a0a7c20 */ /* 0x000fe20008410000 */
[----:B------:R-:W-:Y:S01]  /*bbe0*/  ULEA UR10, UR48, UR10, 0xb ;  /* 0x0000000a300a7291 */ /* 0x000fe2000f8e583f */
[----:B------:R-:W-:Y:S01]  /*bbf0*/  FMUL.FTZ R12, R30, UR46 ;  /* 0x0000002e1e0c7c20 */ /* 0x000fe20008410000 */
[----:B------:R-:W-:Y:S01]  /*bc00*/  FMUL.FTZ R15, R31, UR46 ;  /* 0x0000002e1f0f7c20 */ /* 0x000fe20008410000 */
        /* <DEDUP_REMOVED lines=31> */
[----:B------:R-:W-:Y:S01]  /*be00*/  @!P1 LEA R60, R60, UR36, 0x3 ;  /* 0x000000243c3c9c11 */ /* 0x000fe2000f8e18ff */
[----:B------:R-:W-:Y:S01]  /*be10*/  FMUL.FTZ R69, R69, UR46 ;  /* 0x0000002e45457c20 */ /* 0x000fe20008410000 */
[----:B------:R-:W-:Y:S01]  /*be20*/  FMUL.FTZ R73, R73, UR46 ;  /* 0x0000002e49497c20 */ /* 0x000fe20008410000 */
[----:B------:R-:W-:Y:S01]  /*be30*/  FMUL.FTZ R77, R77, UR46 ;  /* 0x0000002e4d4d7c20 */ /* 0x000fe20008410000 */
[----:B------:R-:W-:Y:S01]  /*be40*/  FMUL.FTZ R81, R81, UR46 ;  /* 0x0000002e51517c20 */ /* 0x000fe20008410000 */
[----:B------:R-:W-:Y:S01]  /*be50*/  FMUL.FTZ R85, R85, UR46 ;  /* 0x0000002e55557c20 */ /* 0x000fe20008410000 */
[----:B------:R-:W0:Y:S01]  /*be60*/  MUFU.TANH R10, R10 ;  /* 0x0000000a000a7308 */ /* 0x000e220000002400 */
[----:B------:R-:W-:-:S02]  /*be70*/  @!P1 VIADD R60, R60, 0x28840 ;  /* 0x000288403c3c9836 */ /* 0x000fc40000000000 */
[----:B------:R-:W-:-:S03]  /*be80*/  FMUL.FTZ R68, R68, UR46 ;  /* 0x0000002e44447c20 */ /* 0x000fc60008410000 */
[----:B------:R-:W-:Y:S02]  /*be90*/  @!P1 PRMT R60, RZ, 0x654, R60 ;  /* 0x00000654ff3c9816 */ /* 0x000fe4000000003c */
        /* <DEDUP_REMOVED lines=66> */
[----:B------:R-:W5:Y:S02]  /*c2c0*/  @P5 LDC R66, c[0x0][0x450] ;  /* 0x00011400ff425b82 */ /* 0x000f640000000800 */
[----:B------:R-:W-:Y:S01]  /*c2d0*/  HGMMA.64x128x16.F32.BF16 R88, R160, gdesc[UR12].tnspB, R88, gsb0 ;  /* 0x41e0000ca0587df0 */ /* 0x000fe20008001858 */
[----:B------:R-:W-:Y:S01]  /*c2e0*/  UIADD3 UR14, UR10, 0x300, URZ ;  /* 0x000003000a0e7890 */ /* 0x000fe2000fffe03f */
[----:B------:R-:W-:Y:S01]  /*c2f0*/  FMUL.FTZ R24, R42, UR46 ;  /* 0x0000002e2a187c20 */ /* 0x000fe20008410000 */
[----:B------:R-:W-:Y:S01]  /*c300*/  UMOV UR15, 0x40000040 ;  /* 0x40000040000f7882 */ /* 0x000fe20000000000 */
[----:B------:R-:W-:Y:S01]  /*c310*/  UIADD3 UR10, UR10, 0x380, URZ ;  /* 0x000003800a0a7890 */ /* 0x000fe2000fffe03f */
[----:B------:R-:W-:Y:S01]  /*c320*/  FMUL.FTZ R42, R67, UR46 ;  /* 0x0000002e432a7c20 */ /* 0x000fe20008410000 */
        /* <DEDUP_REMOVED lines=8> */
[----:B------:R-:W-:Y:S01]  /*c3b0*/  FMUL.FTZ R161, R41, UR46 ;  /* 0x0000002e29a17c20 */ /* 0x000fe20008410000 */
[----:B------:R-:W-:Y:S01]  /*c3c0*/  FMUL.FTZ R41, R62, UR46 ;  /* 0x0000002e3e297c20 */ /* 0x000fe20008410000 */
[----:B------:R-:W-:Y:S01]  /*c3d0*/  FMUL.FTZ R62, R64, UR46 ;  /* 0x0000002e403e7c20 */ /* 0x000fe20008410000 */
[----:B------:R-:W-:Y:S02]  /*c3e0*/  IMAD.MOV.U32 R64, RZ, RZ, R5 ;  /* 0x000000ffff407224 */ /* 0x000fe400078e0005 */
[----:B------:R-:W-:Y:S01]  /*c3f0*/  FMUL.FTZ R160, R40, UR46 ;  /* 0x0000002e28a07c20 */ /* 0x000fe20008410000 */
[----:B------:R-:W-:Y:S01]  /*c400*/  HGMMA.64x128x16.F32.BF16 R88, R156, gdesc[UR12].tnspB, R88, gsb0 ;  /* 0x41e0000c9c587df0 */ /* 0x000fe20008001858 */
        /* <DEDUP_REMOVED lines=21> */
[----:B------:R-:W1:Y:S02]  /*c560*/  @P5 LDC R56, c[0x0][0x44c] ;  /* 0x00011300ff385b82 */ /* 0x000e640000000800 */
[----:B------:R-:W0:Y:S01]  /*c570*/  MUFU.TANH R159, R69 ;  /* 0x00000045009f7308 */ /* 0x000e220000002400 */
[----:B------:R-:W-:Y:S07]  /*c580*/  HGMMA.64x128x16.F32.BF16 R88, R152, gdesc[UR8].tnspB, R88, gsb0 ;  /* 0x41e0000898587df0 */ /* 0x000fee0008001858 */
[----:B------:R-:W0:Y:S08]  /*c590*/  MUFU.TANH R156, R156 ;  /* 0x0000009c009c7308 */ /* 0x000e300000002400 */
[----:B------:R-:W0:Y:S01]  /*c5a0*/  MUFU.TANH R157, R157 ;  /* 0x0000009d009d7308 */ /* 0x000e220000002400 */
[----:B-1----:R-:W-:-:S04]  /*c5b0*/  @P5 IMAD.HI.U32 R61, R5, R56, RZ ;  /* 0x00000038053d5227 */ /* 0x002fc800078e00ff */
[----:B------:R-:W-:-:S03]  /*c5c0*/  FMUL.FTZ R56, R86, UR46 ;  /* 0x0000002e56387c20 */ /* 0x000fc60008410000 */
[----:B------:R1:W0:Y:S01]  /*c5d0*/  MUFU.TANH R158, R68 ;  /* 0x00000044009e7308 */ /* 0x0002220000002400 */
[----:B-----5:R-:W-:-:S05]  /*c5e0*/  @P5 SHF.R.U32.HI R64, RZ, R66, R61 ;  /* 0x00000042ff405219 */ /* 0x020fca000001163d */
[----:B------:R-:W5:Y:S02]  /*c5f0*/  SHFL.IDX PT, R65, R64, RZ, 0x1c1f ;  /* 0x001c1fff40417589 */ /* 0x000f6400000e0000 */
[----:B------:R-:W0:Y:S01]  /*c600*/  MUFU.TANH R56, R56 ;  /* 0x0000003800387308 */ /* 0x000e220000002400 */
[----:B------:R-:W-:Y:S02]  /*c610*/  WARPGROUP.DEPBAR.LE gsb0, 0x0 ;  /* 0x00008000000079c5 */ /* 0x000fe40000010000 */
[----:B------:R-:W-:Y:S01]  /*c620*/  IMAD.SHL.U32 R152, R8, 0x80, RZ ;  /* 0x0000008008987824 */ /* 0x000fe200078e00ff */
[----:B------:R0:W-:Y:S06]  /*c630*/  BAR.ARV R19, 0x100 ;  /* 0x000400130000751d */ /* 0x0001ec0000002000 */
[----:B------:R-:W-:Y:S01]  /*c640*/  IADD3 R57, -R152, 0x1, RZ ;  /* 0x0000000198397810 */ /* 0x000fe20007ffe1ff */
[----:B------:R0:W-:Y:S04]  /*c650*/  @!P1 SYNCS.ARRIVE.TRANS64.RED.A1T0 RZ, [R60+URZ], RZ ;  /* 0x000000ff3cff99a7 */ /* 0x0001e8000810043f */
[----:B------:R-:W-:-:S02]  /*c660*/  IMAD R61, R2, -0x2, R57 ;  /* 0xfffffffe023d7824 */ /* 0x000fc400078e0239 */
[----:B------:R-:W-:Y:S02]  /*c670*/  FMUL.FTZ R57, R87, UR46 ;  /* 0x0000002e57397c20 */ /* 0x000fe40008410000 */
[----:B------:R-:W-:-:S04]  /*c680*/  IMAD R61, R16, UR39, R61 ;  /* 0x00000027103d7c24 */ /* 0x000fc8000f8e023d */
[----:B------:R-:W0:Y:S01]  /*c690*/  MUFU.TANH R57, R57 ;  /* 0x0000003900397308 */ /* 0x000e220000002400 */
[----:B------:R-:W-:-:S04]  /*c6a0*/  VIADD R61, R61, -UR38 ;  /* 0x800000263d3d7c36 */ /* 0x000fc80008000000 */
[C---:B------:R-:W-:Y:S02]  /*c6b0*/  VIADD R86, R61.reuse, UR47 ;  /* 0x0000002f3d567c36 */ /* 0x040fe40008000000 */
[----:B------:R-:W-:Y:S02]  /*c6c0*/  VIADD R153, R61, UR5 ;  /* 0x000000053d997c36 */ /* 0x000fe40008000000 */
[--C-:B-----5:R-:W-:Y:S02]  /*c6d0*/  IMAD.IADD R66, R86, 0x1, R65.reuse ;  /* 0x0000000156427824 */ /* 0x120fe400078e0241 */
[----:B-1----:R-:W-:Y:S01]  /*c6e0*/  IMAD.IADD R68, R153, 0x1, R65 ;  /* 0x0000000199447824 */ /* 0x002fe200078e0241 */
[----:B--234-:R-:W-:Y:S06]  /*c6f0*/  @!P6 BRA `(.L_x_7260) ;  /* 0x00000000005ce947 */ /* 0x01cfec0003800000 */
[----:B0-----:R-:W-:Y:S01]  /*c700*/  IMAD R60, R16, UR39, R65 ;  /* 0x00000027103c7c24 */ /* 0x001fe2000f8e0241 */
        /* <DEDUP_REMOVED lines=12> */
.L_x_7262:
[----:B------:R-:W-:-:S05]  /*c7d0*/  IMAD.U32 R67, RZ, RZ, UR7 ;  /* 0x00000007ff437e24 */ /* 0x000fca000f8e00ff */
[----:B------:R-:W-:-:S13]  /*c7e0*/  ISETP.NE.AND P2, PT, R67, 0x1, PT ;  /* 0x000000014300780c */ /* 0x000fda0003f45270 */
[----:B------:R-:W0:Y:S02]  /*c7f0*/  @P2 LDC.64 R60, c[0x0][0x9e8] ;  /* 0x00027a00ff3c2b82 */ /* 0x000e240000000a00 */
[----:B0-----:R-:W-:-:S05]  /*c800*/  @P2 IMAD.HI.U32 R60, R65, R60, RZ ;  /* 0x0000003c413c2227 */ /* 0x001fca00078e00ff */
[----:B------:R-:W-:-:S07]  /*c810*/  @P2 SHF.R.U32.HI R65, RZ, R61, R60 ;  /* 0x0000003dff412219 */ /* 0x000fce000001163c */
.L_x_7263:
[----:B------:R-:W-:Y:S05]  /*c820*/  BSYNC B0 ;  /* 0x0000000000007941 */ /* 0x000fea0003800000 */
.L_x_7261:
[----:B------:R-:W-:-:S04]  /*c830*/  IMAD R65, R65, R67, -R152 ;  /* 0x0000004341417224 */ /* 0x000fc800078e0a98 */
[----:B------:R-:W-:-:S05]  /*c840*/  IMAD R65, R2, -0x2, R65 ;  /* 0xfffffffe02417824 */ /* 0x000fca00078e0241 */
[----:B------:R-:W-:Y:S02]  /*c850*/  VIADDMNMX R66, R65, R67, R66, PT ;  /* 0x0000004341427246 */ /* 0x000fe40003800142 */
[----:B------:R-:W-:-:S07]  /*c860*/  VIMNMX R68, R68, R65, !PT ;  /* 0x0000004144447248 */ /* 0x000fce0007fe0100 */
.L_x_7260:
[----:B------:R-:W-:Y:S01]  /*c870*/  ISETP.GT.AND P2, PT, R8, -0x1, PT ;  /* 0xffffffff0800780c */ /* 0x000fe20003f44270 */
[----:B------:R-:W1:Y:S03]  /*c880*/  SHFL.IDX PT, R155, R64, 0x1, 0x1c1f ;  /* 0x003c1f00409b7f89 */ /* 0x000e6600000e0000 */
[C---:B------:R-:W-:Y:S02]  /*c890*/  ISETP.GT.AND P4, PT, R68.reuse, RZ, P2 ;  /* 0x000000ff4400720c */ /* 0x040fe40001784270 */
[----:B------:R-:W-:Y:S02]  /*c8a0*/  ISETP.GT.AND P3, PT, R68, 0x1, P2 ;  /* 0x000000014400780c */ /* 0x000fe40001764270 */
[C---:B------:R-:W-:Y:S02]  /*c8b0*/  ISETP.LT.OR P4, PT, R66.reuse, 0x1, P4 ;  /* 0x000000014200780c */ /* 0x040fe40002781670 */
[----:B------:R-:W-:-:S02]  /*c8c0*/  ISETP.LT.OR P3, PT, R66, 0x2, P3 ;  /* 0x000000024200780c */ /* 0x000fc40001f61670 */
[----:B0-----:R-:W-:Y:S02]  /*c8d0*/  FSEL R175, R164, -INF , !P4 ;  /* 0xff800000a4af7808 */ /* 0x001fe40006000000 */
        /* <DEDUP_REMOVED lines=107> */
.L_x_7266:
[----:B------:R-:W-:-:S05]  /*cf90*/  IMAD.U32 R52, RZ, RZ, UR7 ;  /* 0x00000007ff347e24 */ /* 0x000fca000f8e00ff */
[----:B------:R-:W-:-:S13]  /*cfa0*/  ISETP.NE.AND P3, PT, R52, 0x1, PT ;  /* 0x000000013400780c */ /* 0x000fda0003f65270 */
[----:B------:R-:W0:Y:S02]  /*cfb0*/  @P3 LDC.64 R154, c[0x0][0x9e8] ;  /* 0x00027a00ff9a3b82 */ /* 0x000e240000000a00 */
[----:B0-----:R-:W-:-:S05]  /*cfc0*/  @P3 IMAD.HI.U32 R36, R153, R154, RZ ;  /* 0x0000009a99243227 */ /* 0x001fca00078e00ff */
[----:B------:R-:W-:-:S07]  /*cfd0*/  @P3 SHF.R.U32.HI R153, RZ, R155, R36 ;  /* 0x0000009bff993219 */ /* 0x000fce0000011624 */
.L_x_7267:
[----:B------:R-:W-:Y:S05]  /*cfe0*/  BSYNC B0 ;  /* 0x0000000000007941 */ /* 0x000fea0003800000 */
.L_x_7265:
[----:B------:R-:W-:-:S04]  /*cff0*/  IMAD R153, R153, R52, -R152 ;  /* 0x0000003499997224 */ /* 0x000fc800078e0a98 */
[----:B------:R-:W-:-:S05]  /*d000*/  IMAD R153, R2, -0x2, R153 ;  /* 0xfffffffe02997824 */ /* 0x000fca00078e0299 */
[----:B------:R-:W-:Y:S02]  /*d010*/  VIADDMNMX R28, R153, R52, R28, PT ;  /* 0x00000034991c7246 */ /* 0x000fe4000380011c */
[----:B------:R-:W-:-:S07]  /*d020*/  VIMNMX R32, R32, R153, !PT ;  /* 0x0000009920207248 */ /* 0x000fce0007fe0100 */
.L_x_7264:
        /* <DEDUP_REMOVED lines=14> */
[----:B------:R-:W-:Y:S01]  /*d110*/  FMNMX.FTZ R36, R181, R36, !PT ;  /* 0x00000024b5247209 */ /* 0x000fe20007810000 */
[----:B------:R-:W0:Y:S01]  /*d120*/  LDC R12, c[0x0][0x988] ;  /* 0x00026200ff0c7b82 */ /* 0x000e220000000800 */
        /* <DEDUP_REMOVED lines=50> */
[----:B------:R-:W1:Y:S01]  /*d450*/  SHFL.BFLY PT, R9, R36, 0x2, 0x1f ;  /* 0x0c401f0024097f89 */ /* 0x000e6200000e0000 */
[----:B------:R-:W-:-:S02]  /*d460*/  ISETP.LT.OR P3, PT, R28, 0x31, P3 ;  /* 0x000000311c00780c */ /* 0x000fc40001f61670 */
[----:B------:R-:W-:Y:S02]  /*d470*/  FSEL R27, R27, -INF , !P4 ;  /* 0xff8000001b1b7808 */ /* 0x000fe40006000000 */
[----:B------:R-:W-:Y:S02]  /*d480*/  ISETP.GT.AND P4, PT, R32, 0x31, P2 ;  /* 0x000000312000780c */ /* 0x000fe40001784270 */
[----:B------:R-:W-:Y:S02]  /*d490*/  FSEL R157, R30, -INF , !P3 ;  /* 0xff8000001e9d7808 */ /* 0x000fe40005800000 */
[----:B------:R-:W-:Y:S02]  /*d4a0*/  ISETP.GT.AND P3, PT, R32, 0x38, P2 ;  /* 0x000000382000780c */ /* 0x000fe40001764270 */
[C---:B------:R-:W-:Y:S02]  /*d4b0*/  ISETP.LT.OR P4, PT, R28.reuse, 0x32, P4 ;  /* 0x000000321c00780c */ /* 0x040fe40002781670 */
[----:B------:R-:W-:-:S02]  /*d4c0*/  ISETP.LT.OR P3, PT, R28, 0x39, P3 ;  /* 0x000000391c00780c */ /* 0x000fc40001f61670 */
[----:B------:R-:W-:Y:S02]  /*d4d0*/  FSEL R31, R31, -INF , !P4 ;  /* 0xff8000001f1f7808 */ /* 0x000fe40006000000 */
[----:B------:R-:W-:Y:S02]  /*d4e0*/  ISETP.GT.AND P4, PT, R32, 0x39, P2 ;  /* 0x000000392000780c */ /* 0x000fe40001784270 */
[----:B------:R-:W-:Y:S02]  /*d4f0*/  FSEL R25, R34, -INF , !P3 ;  /* 0xff80000022197808 */ /* 0x000fe40005800000 */
[----:B------:R-:W-:Y:S02]  /*d500*/  ISETP.GT.AND P3, PT, R32, 0x40, P2 ;  /* 0x000000402000780c */ /* 0x000fe40001764270 */
[----:B------:R-:W-:Y:S02]  /*d510*/  ISETP.LT.OR P4, PT, R28, 0x3a, P4 ;  /* 0x0000003a1c00780c */ /* 0x000fe40002781670 */
[----:B-1----:R-:W-:-:S02]  /*d520*/  FMNMX.FTZ R9, R36, R9, !PT ;  /* 0x0000000924097209 */ /* 0x002fc40007810000 */
[----:B------:R-:W-:Y:S02]  /*d530*/  ISETP.LT.OR P3, PT, R28, 0x41, P3 ;  /* 0x000000411c00780c */ /* 0x000fe40001f61670 */
[----:B------:R-:W-:Y:S01]  /*d540*/  FSEL R35, R35, -INF , !P4 ;  /* 0xff80000023237808 */ /* 0x000fe20006000000 */
[----:B------:R-:W1:Y:S01]  /*d550*/  SHFL.BFLY PT, R20, R9, 0x1, 0x1f ;  /* 0x0c201f0009147f89 */ /* 0x000e6200000e0000 */
[----:B------:R-:W-:Y:S01]  /*d560*/  FSEL R15, R38, -INF , !P3 ;  /* 0xff800000260f7808 */ /* 0x000fe20005800000 */
[----:B------:R-:W-:Y:S01]  /*d570*/  IMAD.U32 R38, RZ, RZ, UR48 ;  /* 0x00000030ff267e24 */ /* 0x000fe2000f8e00ff */
[----:B------:R-:W-:Y:S01]  /*d580*/  ISETP.GT.AND P3, PT, R32, 0x41, P2 ;  /* 0x000000412000780c */ /* 0x000fe20001764270 */
[----:B------:R-:W-:-:S03]  /*d590*/  UMOV UR48, UR4 ;  /* 0x0000000400307c82 */ /* 0x000fc60008000000 */
[----:B------:R-:W-:Y:S02]  /*d5a0*/  ISETP.LT.OR P3, PT, R28, 0x42, P3 ;  /* 0x000000421c00780c */ /* 0x000fe40001f61670 */
[----:B------:R-:W-:-:S05]  /*d5b0*/  @!P1 LEA R38, R38, UR36, 0x3 ;  /* 0x0000002426269c11 */ /* 0x000fca000f8e18ff */
[----:B------:R-:W-:-:S05]  /*d5c0*/  @!P1 VIADD R38, R38, 0x28860 ;  /* 0x0002886026269836 */ /* 0x000fca0000000000 */
[----:B------:R-:W-:-:S04]  /*d5d0*/  @!P1 PRMT R38, RZ, 0x654, R38 ;  /* 0x00000654ff269816 */ /* 0x000fc80000000026 */
[----:B------:R2:W-:Y:S01]  /*d5e0*/  @!P1 SYNCS.ARRIVE.TRANS64.RED.A1T0 RZ, [R38+URZ], RZ ;  /* 0x000000ff26ff99a7 */ /* 0x0005e2000810043f */
[----:B-1----:R-:W-:-:S04]  /*d5f0*/  FMNMX.FTZ R9, R9, R20, !PT ;  /* 0x0000001409097209 */ /* 0x002fc80007810000 */
[C---:B------:R-:W-:Y:S01]  /*d600*/  FSETP.NEU.FTZ.AND P4, PT, R9.reuse, -INF , PT ;  /* 0xff8000000900780b */ /* 0x040fe20003f9d000 */
[----:B0-----:R-:W-:-:S05]  /*d610*/  FMUL.FTZ R20, R9, R12 ;  /* 0x0000000c09147220 */ /* 0x001fca0000410000 */
        /* <DEDUP_REMOVED lines=15> */
[-CC-:B0-----:R-:W-:Y:S01]  /*d710*/  FFMA.FTZ R22, R187, R12.reuse, -R20.reuse ;  /* 0x0000000cbb167223 */ /* 0x181fe20000010814 */
        /* <DEDUP_REMOVED lines=33> */
[----:B------:R-:W-:Y:S01]  /*d930*/  FFMA.FTZ R33, R33, R12, -R20 ;  /* 0x0000000c21217223 */ /* 0x000fe20000010814 */
[----:B------:R-:W-:-:S02]  /*d940*/  FMNMX.FTZ R10, R21, R10, !PT ;  /* 0x0000000a150a7209 */ /* 0x000fc40007810000 */
[----:B------:R-:W-:Y:S02]  /*d950*/  ISETP.LT.OR P3, PT, R28, 0x52, P3 ;  /* 0x000000521c00780c */ /* 0x000fe40001f61670 */
[----:B------:R-:W-:Y:S01]  /*d960*/  FMNMX.FTZ R10, R165, R10, !PT ;  /* 0x0000000aa50a7209 */ /* 0x000fe20007810000 */
[----:B------:R-:W-:Y:S01]  /*d970*/  MUFU.EX2 R180, R180 ;  /* 0x000000b400b47308 */ /* 0x000fe20000000800 */
[----:B------:R-:W-:Y:S01]  /*d980*/  FSEL R183, R42, -INF , !P3 ;  /* 0xff8000002ab77808 */ /* 0x000fe20005800000 */
[----:B0-----:R-:W-:Y:S01]  /*d990*/  FFMA.FTZ R22, R173, R12, -R20 ;  /* 0x0000000cad167223 */ /* 0x001fe20000010814 */
[----:B------:R-:W-:Y:S02]  /*d9a0*/  FMNMX.FTZ R10, R23, R10, !PT ;  /* 0x0000000a170a7209 */ /* 0x000fe40007810000 */
[----:B------:R-:W-:Y:S02]  /*d9b0*/  ISETP.GT.AND P3, PT, R32, 0x58, P2 ;  /* 0x000000582000780c */ /* 0x000fe40001764270 */
[----:B------:R-:W-:Y:S01]  /*d9c0*/  FMNMX.FTZ R10, R161, R10, !PT ;  /* 0x0000000aa10a7209 */ /* 0x000fe20007810000 */
[----:B------:R-:W-:Y:S01]  /*d9d0*/  MUFU.EX2 R182, R182 ;  /* 0x000000b600b67308 */ /* 0x000fe20000000800 */
[----:B------:R-:W-:-:S02]  /*d9e0*/  ISETP.LT.OR P3, PT, R28, 0x59, P3 ;  /* 0x000000591c00780c */ /* 0x000fc40001f61670 */
[----:B------:R-:W-:Y:S02]  /*d9f0*/  FMNMX.FTZ R10, R159, R10, !PT ;  /* 0x0000000a9f0a7209 */ /* 0x000fe40007810000 */
[----:B------:R-:W-:Y:S02]  /*da00*/  FSEL R189, R44, -INF , !P3 ;  /* 0xff8000002cbd7808 */ /* 0x000fe40005800000 */
[----:B------:R-:W-:Y:S01]  /*da10*/  FMNMX.FTZ R10, R27, R10, !PT ;  /* 0x0000000a1b0a7209 */ /* 0x000fe20007810000 */
[----:B------:R-:W-:Y:S01]  /*da20*/  MUFU.EX2 R179, R179 ;  /* 0x000000b300b37308 */ /* 0x000fe20000000800 */
[----:B------:R-:W-:Y:S02]  /*da30*/  ISETP.GT.AND P3, PT, R32, 0x59, P2 ;  /* 0x000000592000780c */ /* 0x000fe40001764270 */
[----:B------:R-:W-:Y:S02]  /*da40*/  FMNMX.FTZ R10, R157, R10, !PT ;  /* 0x0000000a9d0a7209 */ /* 0x000fe40007810000 */
[----:B------:R-:W-:-:S02]  /*da50*/  ISETP.LT.OR P3, PT, R28, 0x5a, P3 ;  /* 0x0000005a1c00780c */ /* 0x000fc40001f61670 */
[----:B------:R-:W-:Y:S01]  /*da60*/  FMNMX.FTZ R10, R31, R10, !PT ;  /* 0x0000000a1f0a7209 */ /* 0x000fe20007810000 */
[----:B------:R-:W-:Y:S01]  /*da70*/  MUFU.EX2 R176, R176 ;  /* 0x000000b000b07308 */ /* 0x000fe20000000800 */
[----:B------:R-:W-:Y:S02]  /*da80*/  FSEL R173, R45, -INF , !P3 ;  /* 0xff8000002dad7808 */ /* 0x000fe40005800000 */
[----:B------:R-:W-:Y:S02]  /*da90*/  ISETP.GT.AND P3, PT, R32, 0x60, P2 ;  /* 0x000000602000780c */ /* 0x000fe40001764270 */
[----:B------:R-:W-:Y:S02]  /*daa0*/  FMNMX.FTZ R10, R25, R10, !PT ;  /* 0x0000000a190a7209 */ /* 0x000fe40007810000 */
[----:B------:R-:W-:Y:S01]  /*dab0*/  ISETP.LT.OR P3, PT, R28, 0x61, P3 ;  /* 0x000000611c00780c */ /* 0x000fe20001f61670 */
[----:B------:R0:W-:Y:S01]  /*dac0*/  MUFU.EX2 R45, R22 ;  /* 0x00000016002d7308 */ /* 0x0001e20000000800 */
[----:B------:R-:W-:-:S02]  /*dad0*/  FMNMX.FTZ R10, R35, R10, !PT ;  /* 0x0000000a230a7209 */ /* 0x000fc40007810000 */
[----:B------:R-:W-:Y:S02]  /*dae0*/  FSEL R177, R46, -INF , !P3 ;  /* 0xff8000002eb17808 */ /* 0x000fe40005800000 */
[----:B------:R-:W-:Y:S02]  /*daf0*/  ISETP.GT.AND P3, PT, R32, 0x61, P2 ;  /* 0x000000612000780c */ /* 0x000fe40001764270 */
[----:B------:R-:W-:Y:S01]  /*db00*/  FMNMX.FTZ R10, R15, R10, !PT ;  /* 0x0000000a0f0a7209 */ /* 0x000fe20007810000 */
[----:B------:R-:W-:Y:S01]  /*db10*/  MUFU.EX2 R178, R178 ;  /* 0x000000b200b27308 */ /* 0x000fe20000000800 */
[----:B------:R-:W-:Y:S01]  /*db20*/  ISETP.LT.OR P3, PT, R28, 0x62, P3 ;  /* 0x000000621c00780c */ /* 0x000fe20001f61670 */
[----:B0-----:R-:W-:Y:S01]  /*db30*/  FFMA.FTZ R22, R79, R12, -R20 ;  /* 0x0000000c4f167223 */ /* 0x001fe20000010814 */
        /* <DEDUP_REMOVED lines=8> */
[----:B------:R-:W-:Y:S01]  /*dbc0*/  FFMA.FTZ R51, R81, R12, -R20 ;  /* 0x0000000c51337223 */ /* 0x000fe20000010814 */
        /* <DEDUP_REMOVED lines=11> */
[----:B------:R-:W-:Y:S01]  /*dc80*/  MUFU.EX2 R87, R87 ;  /* 0x0000005700577308 */ /* 0x000fe20000000800 */
[----:B------:R-:W-:Y:S02]  /*dc90*/  FMNMX.FTZ R10, R177, R10, !PT ;  /* 0x0000000ab10a7209 */ /* 0x000fe40007810000 */
[----:B------:R-:W-:Y:S02]  /*dca0*/  FSEL R79, R55, -INF , !P3 ;  /* 0xff800000374f7808 */ /* 0x000fe40005800000 */
[----:B------:R-:W-:Y:S02]  /*dcb0*/  ISETP.GT.AND P3, PT, R32, 0x71, P2 ;  /* 0x000000712000780c */ /* 0x000fe40001764270 */
[----:B------:R-:W-:Y:S01]  /*dcc0*/  FMNMX.FTZ R10, R163, R10, !PT ;  /* 0x0000000aa30a7209 */ /* 0x000fe20007810000 */
[----:B------:R0:W-:Y:S01]  /*dcd0*/  MUFU.EX2 R55, R22 ;  /* 0x0000001600377308 */ /* 0x0001e20000000800 */
[----:B------:R-:W-:-:S02]  /*dce0*/  ISETP.LT.OR P3, PT, R28, 0x72, P3 ;  /* 0x000000721c00780c */ /* 0x000fc40001f61670 */
[----:B------:R-:W-:Y:S02]  /*dcf0*/  FMNMX.FTZ R10, R85, R10, !PT ;  /* 0x0000000a550a7209 */ /* 0x000fe40007810000 */
[----:B------:R-:W-:Y:S02]  /*dd00*/  FSEL R77, R54, -INF , !P3 ;  /* 0xff800000364d7808 */ /* 0x000fe40005800000 */
[C---:B------:R-:W-:Y:S01]  /*dd10*/  ISETP.GT.AND P3, PT, R32.reuse, 0x78, P2 ;  /* 0x000000782000780c */ /* 0x040fe20001764270 */
[----:B------:R-:W-:Y:S01]  /*dd20*/  MUFU.EX2 R168, R168 ;  /* 0x000000a800a87308 */ /* 0x000fe20000000800 */
[----:B------:R-:W-:Y:S02]  /*dd30*/  FMNMX.FTZ R10, R81, R10, !PT ;  /* 0x0000000a510a7209 */ /* 0x000fe40007810000 */
[----:B------:R-:W-:Y:S02]  /*dd40*/  ISETP.GT.AND P2, PT, R32, 0x79, P2 ;  /* 0x000000792000780c */ /* 0x000fe40001744270 */
[----:B------:R-:W-:-:S02]  /*dd50*/  ISETP.LT.OR P3, PT, R28, 0x79, P3 ;  /* 0x000000791c00780c */ /* 0x000fc40001f61670 */
[----:B------:R-:W-:Y:S01]  /*dd60*/  FMNMX.FTZ R10, R79, R10, !PT ;  /* 0x0000000a4f0a7209 */ /* 0x000fe20007810000 */
[----:B------:R-:W-:Y:S01]  /*dd70*/  MUFU.EX2 R51, R51 ;  /* 0x0000003300337308 */ /* 0x000fe20000000800 */
[----:B------:R-:W-:Y:S02]  /*dd80*/  ISETP.LT.OR P2, PT, R28, 0x7a, P2 ;  /* 0x0000007a1c00780c */ /* 0x000fe40001741670 */
[----:B------:R-:W-:Y:S02]  /*dd90*/  FSEL R83, R56, -INF , !P3 ;  /* 0xff80000038537808 */ /* 0x000fe40005800000 */
[----:B------:R-:W-:Y:S02]  /*dda0*/  FMNMX.FTZ R10, R77, R10, !PT ;  /* 0x0000000a4d0a7209 */ /* 0x000fe40007810000 */
[----:B------:R-:W-:Y:S01]  /*ddb0*/  FSEL R73, R57, -INF , !P2 ;  /* 0xff80000039497808 */ /* 0x000fe20005000000 */
[----:B------:R-:W-:Y:S01]  /*ddc0*/  FFMA.FTZ R57, R69, R12, -R20 ;  /* 0x0000000c45397223 */ /* 0x000fe20000010814 */
[----:B------:R-:W-:Y:S01]  /*ddd0*/  FMNMX.FTZ R10, R83, R10, !PT ;  /* 0x0000000a530a7209 */ /* 0x000fe20007810000 */
[----:B------:R-:W-:Y:S01]  /*dde0*/  MUFU.EX2 R170, R170 ;  /* 0x000000aa00aa7308 */ /* 0x000fe20000000800 */
[----:B0-----:R-:W-:-:S02]  /*ddf0*/  FSEL R22, R9, RZ, P4 ;  /* 0x000000ff09167208 */ /* 0x001fc40002000000 */
[----:B------:R-:W-:-:S03]  /*de00*/  FMNMX.FTZ R10, R73, R10, !PT ;  /* 0x0000000a490a7209 */ /* 0x000fc60007810000 */
[----:B------:R-:W-:Y:S01]  /*de10*/  FADD.FTZ R37, -R22, R13 ;  /* 0x0000000d16257221 */ /* 0x000fe20000010100 */
[-C--:B------:R-:W-:Y:S01]  /*de20*/  FFMA.FTZ R13, R29, R12.reuse, -R20 ;  /* 0x0000000c1d0d7223 */ /* 0x080fe20000010814 */
[----:B------:R-:W0:Y:S01]  /*de30*/  SHFL.BFLY PT, R69, R10, 0x2, 0x1f ;  /* 0x0c401f000a457f89 */ /* 0x000e2200000e0000 */
[----:B------:R-:W-:Y:S01]  /*de40*/  MUFU.EX2 R164, R164 ;  /* 0x000000a400a47308 */ /* 0x000fe20000000800 */
[----:B------:R-:W-:-:S07]  /*de50*/  FMUL.FTZ R20, R37, R12 ;  /* 0x0000000c25147220 */ /* 0x000fce0000410000 */
[----:B------:R-:W1:Y:S08]  /*de60*/  MUFU.EX2 R20, R20 ;  /* 0x0000001400147308 */ /* 0x000e700000000800 */
[----:B------:R-:W3:Y:S01]  /*de70*/  MUFU.EX2 R75, R75 ;  /* 0x0000004b004b7308 */ /* 0x000ee20000000800 */
[----:B0-----:R-:W-:-:S07]  /*de80*/  FMNMX.FTZ R69, R10, R69, !PT ;  /* 0x000000450a457209 */ /* 0x001fce0007810000 */
[----:B------:R-:W2:Y:S01]  /*de90*/  MUFU.EX2 R166, R166 ;  /* 0x000000a600a67308 */ /* 0x000ea20000000800 */
[----:B-1----:R-:W-:Y:S01]  /*dea0*/  FFMA.FTZ R53, R20, R4, R39 ;  /* 0x0000000414357223 */ /* 0x002fe20000010027 */
[-C--:B------:R-:W-:Y:S01]  /*deb0*/  FMUL.FTZ R88, R88, R20.reuse ;  /* 0x0000001458587220 */ /* 0x080fe20000410000 */
[-C--:B------:R-:W-:Y:S01]  /*dec0*/  FMUL.FTZ R89, R89, R20.reuse ;  /* 0x0000001459597220 */ /* 0x080fe20000410000 */
[----:B------:R-:W0:Y:S01]  /*ded0*/  SHFL.BFLY PT, R10, R69, 0x1, 0x1f ;  /* 0x0c201f00450a7f89 */ /* 0x000e2200000e0000 */
[C---:B------:R-:W-:Y:S01]  /*dee0*/  FADD.FTZ R53, R180.reuse, R53 ;  /* 0x00000035b4357221 */ /* 0x040fe20000010000 */
[----:B------:R-:W-:Y:S01]  /*def0*/  F2FP.BF16.F32.PACK_AB R180, R180, R39 ;  /* 0x00000027b4b4723e */ /* 0x000fe200000010ff */
[----:B------:R-:W-:Y:S01]  /*df00*/  FMUL.FTZ R92, R92, R20 ;  /* 0x000000145c5c7220 */ /* 0x000fe20000410000 */
[----:B------:R-:W1:Y:S01]  /*df10*/  MUFU.EX2 R57, R57 ;  /* 0x0000003900397308 */ /* 0x000e620000000800 */
[----:B------:R-:W-:Y:S01]  /*df20*/  FADD.FTZ R4, R182, R53 ;  /* 0x00000035b6047221 */ /* 0x000fe20000010000 */
[----:B------:R-:W-:Y:S01]  /*df30*/  F2FP.BF16.F32.PACK_AB R182, R179, R182 ;  /* 0x000000b6b3b6723e */ /* 0x000fe200000010ff */
[-C--:B------:R-:W-:Y:S01]  /*df40*/  FMUL.FTZ R93, R93, R20.reuse ;  /* 0x000000145d5d7220 */ /* 0x080fe20000410000 */
[-C--:B------:R-:W-:Y:S01]  /*df50*/  FMUL.FTZ R96, R96, R20.reuse ;  /* 0x0000001460607220 */ /* 0x080fe20000410000 */
[----:B------:R-:W-:Y:S01]  /*df60*/  FADD.FTZ R53, R179, R4 ;  /* 0x00000004b3357221 */ /* 0x000fe20000010000 */
[-C--:B------:R-:W-:Y:S01]  /*df70*/  FMUL.FTZ R97, R97, R20.reuse ;  /* 0x0000001461617220 */ /* 0x080fe20000410000 */
[----:B------:R-:W-:Y:S01]  /*df80*/  FMUL.FTZ R100, R100, R20 ;  /* 0x0000001464647220 */ /* 0x000fe20000410000 */
[----:B------:R-:W-:Y:S01]  /*df90*/  MUFU.EX2 R160, R160 ;  /* 0x000000a000a07308 */ /* 0x000fe20000000800 */
        /* <DEDUP_REMOVED lines=10> */
[----:B------:R-:W-:Y:S01]  /*e040*/  FMUL.FTZ R109, R109, R20 ;  /* 0x000000146d6d7220 */ /* 0x000fe20000410000 */
[----:B0-----:R-:W-:Y:S01]  /*e050*/  FMNMX.FTZ R10, R69, R10, !PT ;  /* 0x0000000a450a7209 */ /* 0x001fe20007810000 */
[-C--:B------:R-:W-:Y:S01]  /*e060*/  FMUL.FTZ R112, R112, R20.reuse ;  /* 0x0000001470707220 */ /* 0x080fe20000410000 */
[-C--:B------:R-:W-:Y:S01]  /*e070*/  FMUL.FTZ R113, R113, R20.reuse ;  /* 0x0000001471717220 */ /* 0x080fe20000410000 */
[----:B------:R-:W-:Y:S01]  /*e080*/  FMUL.FTZ R116, R116, R20 ;  /* 0x0000001474747220 */ /* 0x000fe20000410000 */
[C---:B------:R-:W-:Y:S01]  /*e090*/  FSETP.NEU.FTZ.AND P2, PT, R10.reuse, -INF , PT ;  /* 0xff8000000a00780b */ /* 0x040fe20003f5d000 */
[----:B------:R-:W-:Y:S01]  /*e0a0*/  FMUL.FTZ R22, R10, R12 ;  /* 0x0000000c0a167220 */ /* 0x000fe20000410000 */
[----:B------:R-:W-:Y:S01]  /*e0b0*/  MUFU.EX2 R162, R162 ;  /* 0x000000a200a27308 */ /* 0x000fe20000000800 */
[-C--:B------:R-:W-:Y:S01]  /*e0c0*/  FMUL.FTZ R117, R117, R20.reuse ;  /* 0x0000001475757220 */ /* 0x080fe20000410000 */
[-C--:B------:R-:W-:Y:S01]  /*e0d0*/  FMUL.FTZ R120, R120, R20.reuse ;  /* 0x0000001478787220 */ /* 0x080fe20000410000 */
[-C--:B------:R-:W-:Y:S01]  /*e0e0*/  FMUL.FTZ R121, R121, R20.reuse ;  /* 0x0000001479797220 */ /* 0x080fe20000410000 */
[----:B------:R-:W-:Y:S01]  /*e0f0*/  FSEL R36, R22, RZ, P2 ;  /* 0x000000ff16247208 */ /* 0x000fe20001000000 */
[-C--:B------:R-:W-:Y:S01]  /*e100*/  FMUL.FTZ R124, R124, R20.reuse ;  /* 0x000000147c7c7220 */ /* 0x080fe20000410000 */
[-C--:B------:R-:W-:Y:S01]  /*e110*/  FMUL.FTZ R125, R125, R20.reuse ;  /* 0x000000147d7d7220 */ /* 0x080fe20000410000 */
[----:B------:R-:W-:Y:S01]  /*e120*/  FMUL.FTZ R128, R128, R20 ;  /* 0x0000001480807220 */ /* 0x000fe20000410000 */
[----:B------:R-:W-:Y:S01]  /*e130*/  MUFU.EX2 R63, R63 ;  /* 0x0000003f003f7308 */ /* 0x000fe20000000800 */
[-C--:B------:R-:W-:Y:S01]  /*e140*/  FFMA.FTZ R34, R31, R12.reuse, -R36 ;  /* 0x0000000c1f227223 */ /* 0x080fe20000010824 */
[----:B------:R-:W-:Y:S01]  /*e150*/  FADD.FTZ R31, R181, R4 ;  /* 0x00000004b51f7221 */ /* 0x000fe20000010000 */
[-CC-:B------:R-:W-:Y:S01]  /*e160*/  FFMA.FTZ R29, R171, R12.reuse, -R36.reuse ;  /* 0x0000000cab1d7223 */ /* 0x180fe20000010824 */
[-CC-:B------:R-:W-:Y:S01]  /*e170*/  FFMA.FTZ R171, R25, R12.reuse, -R36.reuse ;  /* 0x0000000c19ab7223 */ /* 0x180fe20000010824 */
[-CC-:B------:R-:W-:Y:S01]  /*e180*/  FFMA.FTZ R22, R191, R12.reuse, -R36.reuse ;  /* 0x0000000cbf167223 */ /* 0x180fe20000010824 */
[----:B------:R-:W-:Y:S01]  /*e190*/  FADD.FTZ R4, R172, R31 ;  /* 0x0000001fac047221 */ /* 0x000fe20000010000 */
[-CC-:B------:R-:W-:Y:S01]  /*e1a0*/  FFMA.FTZ R24, R155, R12.reuse, -R36.reuse ;  /* 0x0000000c9b187223 */ /* 0x180fe20000010824 */
[-CC-:B------:R-:W-:Y:S01]  /*e1b0*/  FFMA.FTZ R28, R165, R12.reuse, -R36.reuse ;  /* 0x0000000ca51c7223 */ /* 0x180fe20000010824 */
[-C--:B------:R-:W-:Y:S01]  /*e1c0*/  FFMA.FTZ R165, R15, R12.reuse, -R36 ;  /* 0x0000000c0fa57223 */ /* 0x080fe20000010824 */
[----:B------:R-:W-:Y:S01]  /*e1d0*/  FADD.FTZ R25, R45, R4 ;  /* 0x000000042d197221 */ /* 0x000fe20000010000 */
[----:B------:R-:W-:Y:S01]  /*e1e0*/  MUFU.EX2 R22, R22 ;  /* 0x0000001600167308 */ /* 0x000fe20000000800 */
[-CC-:B------:R-:W-:Y:S01]  /*e1f0*/  FFMA.FTZ R37, R169, R12.reuse, -R36.reuse ;  /* 0x0000000ca9257223 */ /* 0x180fe20000010824 */
[-CC-:B------:R-:W-:Y:S01]  /*e200*/  FFMA.FTZ R26, R153, R12.reuse, -R36.reuse ;  /* 0x0000000c991a7223 */ /* 0x180fe20000010824 */
[----:B------:R-:W-:Y:S01]  /*e210*/  FADD.FTZ R4, R174, R25 ;  /* 0x00000019ae047221 */ /* 0x000fe20000010000 */
[----:B------:R-:W-:Y:S01]  /*e220*/  FSEL R25, R10, RZ, P2 ;  /* 0x000000ff0a197208 */ /* 0x000fe20001000000 */
[-CC-:B------:R-:W-:Y:S01]  /*e230*/  FFMA.FTZ R47, R167, R12.reuse, -R36.reuse ;  /* 0x0000000ca72f7223 */ /* 0x180fe20000010824 */
[-C--:B------:R-:W-:Y:S01]  /*e240*/  FFMA.FTZ R21, R21, R12.reuse, -R36 ;  /* 0x0000000c15157223 */ /* 0x080fe20000010824 */
[----:B------:R-:W-:Y:S01]  /*e250*/  FADD.FTZ R31, R87, R4 ;  /* 0x00000004571f7221 */ /* 0x000fe20000010000 */
[----:B------:R-:W-:Y:S01]  /*e260*/  MUFU.EX2 R29, R29 ;  /* 0x0000001d001d7308 */ /* 0x000fe20000000800 */
[----:B------:R-:W-:Y:S01]  /*e270*/  FADD.FTZ R25, -R25, R14 ;  /* 0x0000000e19197221 */ /* 0x000fe20000010100 */
[-CC-:B------:R-:W-:Y:S01]  /*e280*/  FFMA.FTZ R23, R23, R12.reuse, -R36.reuse ;  /* 0x0000000c17177223 */ /* 0x180fe20000010824 */
[----:B------:R-:W-:Y:S01]  /*e290*/  FADD.FTZ R4, R168, R31 ;  /* 0x0000001fa8047221 */ /* 0x000fe20000010000 */
[-CC-:B------:R-:W-:Y:S01]  /*e2a0*/  FFMA.FTZ R30, R161, R12.reuse, -R36.reuse ;  /* 0x0000000ca11e7223 */ /* 0x180fe20000010824 */
[-C--:B------:R-:W-:Y:S01]  /*e2b0*/  FMUL.FTZ R25, R25, R12.reuse ;  /* 0x0000000c19197220 */ /* 0x080fe20000410000 */
[-C--:B------:R-:W-:Y:S01]  /*e2c0*/  FFMA.FTZ R32, R159, R12.reuse, -R36 ;  /* 0x0000000c9f207223 */ /* 0x080fe20000010824 */
[----:B------:R-:W-:Y:S01]  /*e2d0*/  FADD.FTZ R31, R51, R4 ;  /* 0x00000004331f7221 */ /* 0x000fe20000010000 */
[----:B------:R-:W-:Y:S01]  /*e2e0*/  MUFU.EX2 R24, R24 ;  /* 0x0000001800187308 */ /* 0x000fe20000000800 */
[-CC-:B------:R-:W-:Y:S01]  /*e2f0*/  FFMA.FTZ R27, R27, R12.reuse, -R36.reuse ;  /* 0x0000000c1b1b7223 */ /* 0x180fe20000010824 */
[-CC-:B------:R-:W-:Y:S01]  /*e300*/  FFMA.FTZ R169, R157, R12.reuse, -R36.reuse ;  /* 0x0000000c9da97223 */ /* 0x180fe20000010824 */
[----:B------:R-:W-:Y:S01]  /*e310*/  FADD.FTZ R4, R170, R31 ;  /* 0x0000001faa047221 */ /* 0x000fe20000010000 */
[-CC-:B------:R-:W-:Y:S01]  /*e320*/  FFMA.FTZ R35, R35, R12.reuse, -R36.reuse ;  /* 0x0000000c23237223 */ /* 0x180fe20000010824 */
[-CC-:B------:R-:W-:Y:S01]  /*e330*/  FFMA.FTZ R175, R175, R12.reuse, -R36.reuse ;  /* 0x0000000cafaf7223 */ /* 0x180fe20000010824 */
[-C--:B------:R-:W-:Y:S01]  /*e340*/  FFMA.FTZ R41, R41, R12.reuse, -R36 ;  /* 0x0000000c29297223 */ /* 0x080fe20000010824 */
[----:B------:R-:W-:Y:S01]  /*e350*/  FADD.FTZ R15, R55, R4 ;  /* 0x00000004370f7221 */ /* 0x000fe20000010000 */
[----:B------:R-:W0:Y:S01]  /*e360*/  MUFU.EX2 R25, R25 ;  /* 0x0000001900197308 */ /* 0x000e220000000800 */
[-CC-:B------:R-:W-:Y:S01]  /*e370*/  FFMA.FTZ R185, R185, R12.reuse, -R36.reuse ;  /* 0x0000000cb9b97223 */ /* 0x180fe20000010824 */
[-CC-:B------:R-:W-:Y:S01]  /*e380*/  FFMA.FTZ R187, R187, R12.reuse, -R36.reuse ;  /* 0x0000000cbbbb7223 */ /* 0x180fe20000010824 */
[----:B------:R-:W-:Y:S01]  /*e390*/  FADD.FTZ R4, R164, R15 ;  /* 0x0000000fa4047221 */ /* 0x000fe20000010000 */
[-CC-:B------:R-:W-:Y:S01]  /*e3a0*/  FFMA.FTZ R183, R183, R12.reuse, -R36.reuse ;  /* 0x0000000cb7b77223 */ /* 0x180fe20000010824 */
[-CC-:B------:R-:W-:Y:S01]  /*e3b0*/  FFMA.FTZ R189, R189, R12.reuse, -R36.reuse ;  /* 0x0000000cbdbd7223 */ /* 0x180fe20000010824 */
[-C--:B------:R-:W-:Y:S01]  /*e3c0*/  FFMA.FTZ R173, R173, R12.reuse, -R36 ;  /* 0x0000000cadad7223 */ /* 0x080fe20000010824 */
[----:B---3--:R-:W-:Y:S01]  /*e3d0*/  FADD.FTZ R15, R75, R4 ;  /* 0x000000044b0f7221 */ /* 0x008fe20000010000 */
[----:B------:R-:W3:Y:S01]  /*e3e0*/  MUFU.EX2 R37, R37 ;  /* 0x0000002500257308 */ /* 0x000ee20000000800 */
[-CC-:B------:R-:W-:Y:S01]  /*e3f0*/  FFMA.FTZ R177, R177, R12.reuse, -R36.reuse ;  /* 0x0000000cb1b17223 */ /* 0x180fe20000010824 */
[-CC-:B------:R-:W-:Y:S01]  /*e400*/  FFMA.FTZ R163, R163, R12.reuse, -R36.reuse ;  /* 0x0000000ca3a37223 */ /* 0x180fe20000010824 */
[----:B--2---:R-:W-:Y:S01]  /*e410*/  FADD.FTZ R38, R166, R15 ;  /* 0x0000000fa6267221 */ /* 0x004fe20000010000 */
[-CC-:B------:R-:W-:Y:S01]  /*e420*/  FFMA.FTZ R85, R85, R12.reuse, -R36.reuse ;  /* 0x0000000c55557223 */ /* 0x180fe20000010824 */
[-CC-:B------:R-:W-:Y:S01]  /*e430*/  FFMA.FTZ R81, R81, R12.reuse, -R36.reuse ;  /* 0x0000000c51517223 */ /* 0x180fe20000010824 */
[-C--:B------:R-:W-:Y:S01]  /*e440*/  FFMA.FTZ R79, R79, R12.reuse, -R36 ;  /* 0x0000000c4f4f7223 */ /* 0x080fe20000010824 */
[----:B-1----:R-:W-:Y:S01]  /*e450*/  FADD.FTZ R15, R57, R38 ;  /* 0x00000026390f7221 */ /* 0x002fe20000010000 */
[----:B------:R-:W1:Y:S01]  /*e460*/  MUFU.EX2 R26, R26 ;  /* 0x0000001a001a7308 */ /* 0x000e620000000800 */
[----:B0-----:R-:W-:Y:S01]  /*e470*/  FFMA.FTZ R4, R25, R3, R22 ;  /* 0x0000000319047223 */ /* 0x001fe20000010016 */
[-CC-:B------:R-:W-:Y:S01]  /*e480*/  FFMA.FTZ R77, R77, R12.reuse, -R36.reuse ;  /* 0x0000000c4d4d7223 */ /* 0x180fe20000010824 */
[----:B------:R-:W-:Y:S01]  /*e490*/  FADD.FTZ R38, R160, R15 ;  /* 0x0000000fa0267221 */ /* 0x000fe20000010000 */
[-C--:B------:R-:W-:Y:S01]  /*e4a0*/  FFMA.FTZ R83, R83, R12.reuse, -R36 ;  /* 0x0000000c53537223 */ /* 0x080fe20000010824 */
[----:B------:R-:W-:Y:S01]  /*e4b0*/  FADD.FTZ R3, R29, R4 ;  /* 0x000000041d037221 */ /* 0x000fe20000010000 */
[----:B------:R-:W-:Y:S01]  /*e4c0*/  FFMA.FTZ R36, R73, R12, -R36 ;  /* 0x0000000c49247223 */ /* 0x000fe20000010824 */
[----:B------:R-:W-:Y:S01]  /*e4d0*/  FADD.FTZ R15, R67, R38 ;  /* 0x00000026430f7221 */ /* 0x000fe20000010000 */
[----:B------:R-:W0:Y:S01]  /*e4e0*/  MUFU.EX2 R47, R47 ;  /* 0x0000002f002f7308 */ /* 0x000e220000000800 */
[----:B------:R-:W-:Y:S01]  /*e4f0*/  FADD.FTZ R4, R24, R3 ;  /* 0x0000000318047221 */ /* 0x000fe20000010000 */
[----:B------:R-:W-:Y:S01]  /*e500*/  ISETP.GT.AND P2, PT, R8, R17, PT ;  /* 0x000000110800720c */ /* 0x000fe20003f44270 */
[----:B------:R-:W-:Y:S01]  /*e510*/  FADD.FTZ R38, R162, R15 ;  /* 0x0000000fa2267221 */ /* 0x000fe20000010000 */
[----:B------:R-:W-:Y:S01]  /*e520*/  F2FP.BF16.F32.PACK_AB R172, R45, R172 ;  /* 0x000000ac2dac723e */ /* 0x000fe200000010ff */
[----:B---3--:R-:W-:Y:S01]  /*e530*/  FADD.FTZ R3, R37, R4 ;  /* 0x0000000425037221 */ /* 0x008fe20000010000 */
[----:B------:R-:W-:Y:S01]  /*e540*/  F2FP.BF16.F32.PACK_AB R174, R87, R174 ;  /* 0x000000ae57ae723e */ /* 0x000fe200000010ff */
[----:B------:R-:W-:Y:S01]  /*e550*/  FMUL.FTZ R129, R129, R20 ;  /* 0x0000001481817220 */ /* 0x000fe20000410000 */
[----:B------:R-:W2:Y:S01]  /*e560*/  MUFU.EX2 R156, R156 ;  /* 0x0000009c009c7308 */ /* 0x000ea20000000800 */
[----:B-1----:R-:W-:Y:S01]  /*e570*/  FADD.FTZ R4, R26, R3 ;  /* 0x000000031a047221 */ /* 0x002fe20000010000 */
[----:B------:R-:W-:Y:S01]  /*e580*/  FADD.FTZ R3, R63, R38 ;  /* 0x000000263f037221 */ /* 0x000fe20000010000 */
[----:B------:R-:W-:Y:S01]  /*e590*/  F2FP.BF16.F32.PACK_AB R168, R51, R168 ;  /* 0x000000a833a8723e */ /* 0x000fe200000010ff */
[----:B------:R-:W-:Y:S01]  /*e5a0*/  FMUL.FTZ R132, R132, R20 ;  /* 0x0000001484847220 */ /* 0x000fe20000410000 */
[----:B------:R-:W-:Y:S01]  /*e5b0*/  F2FP.BF16.F32.PACK_AB R170, R55, R170 ;  /* 0x000000aa37aa723e */ /* 0x000fe200000010ff */
[----:B------:R-:W-:Y:S01]  /*e5c0*/  FMUL.FTZ R133, R133, R20 ;  /* 0x0000001485857220 */ /* 0x000fe20000410000 */
[----:B------:R-:W-:Y:S01]  /*e5d0*/  F2FP.BF16.F32.PACK_AB R164, R75, R164 ;  /* 0x000000a44ba4723e */ /* 0x000fe200000010ff */
[----:B------:R-:W1:Y:S01]  /*e5e0*/  MUFU.EX2 R21, R21 ;  /* 0x0000001500157308 */ /* 0x000e620000000800 */
[----:B0-----:R-:W-:Y:S01]  /*e5f0*/  FADD.FTZ R4, R47, R4 ;  /* 0x000000042f047221 */ /* 0x001fe20000010000 */
[----:B------:R-:W-:Y:S01]  /*e600*/  F2FP.BF16.F32.PACK_AB R166, R57, R166 ;  /* 0x000000a639a6723e */ /* 0x000fe200000010ff */
[----:B------:R-:W-:Y:S01]  /*e610*/  FMUL.FTZ R136, R136, R20 ;  /* 0x0000001488887220 */ /* 0x000fe20000410000 */
[----:B------:R-:W-:Y:S01]  /*e620*/  F2FP.BF16.F32.PACK_AB R160, R67, R160 ;  /* 0x000000a043a0723e */ /* 0x000fe200000010ff */
[----:B------:R-:W-:Y:S01]  /*e630*/  FMUL.FTZ R137, R137, R20 ;  /* 0x0000001489897220 */ /* 0x000fe20000410000 */
[----:B------:R-:W-:Y:S01]  /*e640*/  F2FP.BF16.F32.PACK_AB R162, R63, R162 ;  /* 0x000000a23fa2723e */ /* 0x000fe200000010ff */
[-C--:B------:R-:W-:Y:S01]  /*e650*/  FMUL.FTZ R140, R140, R20.reuse ;  /* 0x000000148c8c7220 */ /* 0x080fe20000410000 */
[----:B------:R-:W0:Y:S01]  /*e660*/  MUFU.EX2 R59, R59 ;  /* 0x0000003b003b7308 */ /* 0x000e220000000800 */
[----:B--2---:R-:W-:Y:S01]  /*e670*/  FADD.FTZ R38, R156, R3 ;  /* 0x000000039c267221 */ /* 0x004fe20000010000 */
[-C--:B------:R-:W-:Y:S01]  /*e680*/  FMUL.FTZ R141, R141, R20.reuse ;  /* 0x000000148d8d7220 */ /* 0x080fe20000410000 */
[-C--:B------:R-:W-:Y:S01]  /*e690*/  FMUL.FTZ R144, R144, R20.reuse ;  /* 0x0000001490907220 */ /* 0x080fe20000410000 */
[-C--:B------:R-:W-:Y:S01]  /*e6a0*/  FMUL.FTZ R145, R145, R20.reuse ;  /* 0x0000001491917220 */ /* 0x080fe20000410000 */
[-C--:B------:R-:W-:Y:S01]  /*e6b0*/  FMUL.FTZ R148, R148, R20.reuse ;  /* 0x0000001494947220 */ /* 0x080fe20000410000 */
[----:B------:R-:W-:Y:S01]  /*e6c0*/  FMUL.FTZ R149, R149, R20 ;  /* 0x0000001495957220 */ /* 0x000fe20000410000 */
[----:B------:R-:W-:Y:S01]  /*e6d0*/  F2FP.BF16.F32.PACK_AB R181, R29, R22 ;  /* 0x000000161db5723e */ /* 0x000fe200000010ff */
[----:B------:R-:W2:Y:S01]  /*e6e0*/  MUFU.EX2 R28, R28 ;  /* 0x0000001c001c7308 */ /* 0x000ea20000000800 */
[----:B-1----:R-:W-:Y:S01]  /*e6f0*/  FADD.FTZ R3, R21, R4 ;  /* 0x0000000415037221 */ /* 0x002fe20000010000 */
[----:B------:R-:W-:-:S02]  /*e700*/  VIADD R8, R8, 0xffffffff ;  /* 0xffffffff08087836 */ /* 0x000fc40000000000 */
[-C--:B------:R-:W-:Y:S01]  /*e710*/  FMUL.FTZ R90, R90, R25.reuse ;  /* 0x000000195a5a7220 */ /* 0x080fe20000410000 */
[-C--:B------:R-:W-:Y:S01]  /*e720*/  FMUL.FTZ R91, R91, R25.reuse ;  /* 0x000000195b5b7220 */ /* 0x080fe20000410000 */
[-C--:B------:R-:W-:Y:S01]  /*e730*/  FMUL.FTZ R94, R94, R25.reuse ;  /* 0x000000195e5e7220 */ /* 0x080fe20000410000 */
[-C--:B------:R-:W-:Y:S01]  /*e740*/  FMUL.FTZ R95, R95, R25.reuse ;  /* 0x000000195f5f7220 */ /* 0x080fe20000410000 */
[-C--:B------:R-:W-:Y:S01]  /*e750*/  FMUL.FTZ R98, R98, R25.reuse ;  /* 0x0000001962627220 */ /* 0x080fe20000410000 */
[----:B------:R-:W1:Y:S01]  /*e760*/  MUFU.EX2 R158, R158 ;  /* 0x0000009e009e7308 */ /* 0x000e620000000800 */
[C---:B0-----:R-:W-:Y:S01]  /*e770*/  FADD.FTZ R15, R59.reuse, R38 ;  /* 0x000000263b0f7221 */ /* 0x041fe20000010000 */
[----:B------:R-:W-:Y:S01]  /*e780*/  F2FP.BF16.F32.PACK_AB R156, R59, R156 ;  /* 0x0000009c3b9c723e */ /* 0x000fe200000010ff */
[-C--:B------:R-:W-:Y:S01]  /*e790*/  FMUL.FTZ R99, R99, R25.reuse ;  /* 0x0000001963637220 */ /* 0x080fe20000410000 */
[-C--:B------:R-:W-:Y:S01]  /*e7a0*/  FMUL.FTZ R102, R102, R25.reuse ;  /* 0x0000001966667220 */ /* 0x080fe20000410000 */
[-C--:B------:R-:W-:Y:S01]  /*e7b0*/  FMUL.FTZ R103, R103, R25.reuse ;  /* 0x0000001967677220 */ /* 0x080fe20000410000 */
[-C--:B------:R-:W-:Y:S01]  /*e7c0*/  FMUL.FTZ R106, R106, R25.reuse ;  /* 0x000000196a6a7220 */ /* 0x080fe20000410000 */
[----:B------:R-:W-:Y:S01]  /*e7d0*/  FMUL.FTZ R107, R107, R25 ;  /* 0x000000196b6b7220 */ /* 0x000fe20000410000 */
[----:B------:R-:W0:Y:S01]  /*e7e0*/  MUFU.EX2 R23, R23 ;  /* 0x0000001700177308 */ /* 0x000e220000000800 */
[C---:B--2---:R-:W-:Y:S01]  /*e7f0*/  FADD.FTZ R4, R28.reuse, R3 ;  /* 0x000000031c047221 */ /* 0x044fe20000010000 */
[----:B------:R-:W-:Y:S01]  /*e800*/  F2FP.BF16.F32.PACK_AB R179, R28, R21 ;  /* 0x000000151cb3723e */ /* 0x000fe200000010ff */
[-C--:B------:R-:W-:Y:S01]  /*e810*/  FMUL.FTZ R110, R110, R25.reuse ;  /* 0x000000196e6e7220 */ /* 0x080fe20000410000 */
[-C--:B------:R-:W-:Y:S01]  /*e820*/  FMUL.FTZ R111, R111, R25.reuse ;  /* 0x000000196f6f7220 */ /* 0x080fe20000410000 */
[-C--:B------:R-:W-:Y:S01]  /*e830*/  FMUL.FTZ R114, R114, R25.reuse ;  /* 0x0000001972727220 */ /* 0x080fe20000410000 */
[-C--:B------:R-:W-:Y:S01]  /*e840*/  FMUL.FTZ R115, R115, R25.reuse ;  /* 0x0000001973737220 */ /* 0x080fe20000410000 */
[-C--:B------:R-:W-:Y:S01]  /*e850*/  FMUL.FTZ R118, R118, R25.reuse ;  /* 0x0000001976767220 */ /* 0x080fe20000410000 */
[----:B------:R-:W2:Y:S01]  /*e860*/  MUFU.EX2 R49, R49 ;  /* 0x0000003100317308 */ /* 0x000ea20000000800 */
        /* <DEDUP_REMOVED lines=8> */
[----:B0-----:R-:W-:Y:S01]  /*e8f0*/  FADD.FTZ R3, R23, R4 ;  /* 0x0000000417037221 */ /* 0x001fe20000010000 */
[-C--:B------:R-:W-:Y:S01]  /*e900*/  FMUL.FTZ R131, R131, R25.reuse ;  /* 0x0000001983837220 */ /* 0x080fe20000410000 */
[-C--:B------:R-:W-:Y:S01]  /*e910*/  FMUL.FTZ R134, R134, R25.reuse ;  /* 0x0000001986867220 */ /* 0x080fe20000410000 */
[-C--:B------:R-:W-:Y:S01]  /*e920*/  FMUL.FTZ R135, R135, R25.reuse ;  /* 0x0000001987877220 */ /* 0x080fe20000410000 */
[-C--:B------:R-:W-:Y:S01]  /*e930*/  FMUL.FTZ R138, R138, R25.reuse ;  /* 0x000000198a8a7220 */ /* 0x080fe20000410000 */
[-C--:B------:R-:W-:Y:S01]  /*e940*/  FMUL.FTZ R139, R139, R25.reuse ;  /* 0x000000198b8b7220 */ /* 0x080fe20000410000 */
[-C--:B------:R-:W-:Y:S01]  /*e950*/  FMUL.FTZ R142, R142, R25.reuse ;  /* 0x000000198e8e7220 */ /* 0x080fe20000410000 */
[----:B------:R-:W0:Y:S01]  /*e960*/  MUFU.EX2 R152, R152 ;  /* 0x0000009800987308 */ /* 0x000e220000000800 */
        /* <DEDUP_REMOVED lines=8> */
[----:B-1----:R-:W-:-:S07]  /*e9f0*/  FADD.FTZ R3, R30, R3 ;  /* 0x000000031e037221 */ /* 0x002fce0000010000 */
        /* <DEDUP_REMOVED lines=21> */
[----:B------:R1:W3:Y:S01]  /*eb50*/  MUFU.EX2 R31, R175 ;  /* 0x000000af001f7308 */ /* 0x0002e20000000800 */
[C---:B0-----:R-:W-:Y:S01]  /*eb60*/  FADD.FTZ R38, R14.reuse, R3 ;  /* 0x000000030e267221 */ /* 0x041fe20000010000 */
[----:B------:R-:W-:Y:S01]  /*eb70*/  F2FP.BF16.F32.PACK_AB R171, R14, R171 ;  /* 0x000000ab0eab723e */ /* 0x000fe200000010ff */
[----:B------:R-:W-:-:S05]  /*eb80*/  IMAD.MOV.U32 R14, RZ, RZ, R10 ;  /* 0x000000ffff0e7224 */ /* 0x000fca00078e000a */
[----:B------:R-:W0:Y:S01]  /*eb90*/  MUFU.EX2 R41, R41 ;  /* 0x0000002900297308 */ /* 0x000e220000000800 */
[----:B--2---:R-:W-:Y:S01]  /*eba0*/  FADD.FTZ R38, R165, R38 ;  /* 0x00000026a5267221 */ /* 0x004fe20000010000 */
[----:B-1----:R-:W-:-:S06]  /*ebb0*/  F2FP.BF16.F32.PACK_AB R175, R27, R32 ;  /* 0x000000201baf723e */ /* 0x002fcc00000010ff */
[----:B------:R-:W1:Y:S01]  /*ebc0*/  MUFU.EX2 R167, R185 ;  /* 0x000000b900a77308 */ /* 0x000e620000000800 */
[C---:B---3--:R-:W-:Y:S01]  /*ebd0*/  FADD.FTZ R38, R31.reuse, R38 ;  /* 0x000000261f267221 */ /* 0x048fe20000010000 */
[----:B------:R-:W-:-:S06]  /*ebe0*/  F2FP.BF16.F32.PACK_AB R165, R31, R165 ;  /* 0x000000a51fa5723e */ /* 0x000fcc00000010ff */
[----:B------:R-:W2:Y:S01]  /*ebf0*/  MUFU.EX2 R161, R187 ;  /* 0x000000bb00a17308 */ /* 0x000ea20000000800 */
[----:B0-----:R-:W-:-:S07]  /*ec00*/  FADD.FTZ R38, R41, R38 ;  /* 0x0000002629267221 */ /* 0x001fce0000010000 */
[----:B------:R0:W3:Y:S01]  /*ec10*/  MUFU.EX2 R35, R183 ;  /* 0x000000b700237308 */ /* 0x0000e20000000800 */
[C---:B-1----:R-:W-:Y:S01]  /*ec20*/  FADD.FTZ R38, R167.reuse, R38 ;  /* 0x00000026a7267221 */ /* 0x042fe20000010000 */
[----:B------:R-:W-:-:S06]  /*ec30*/  F2FP.BF16.F32.PACK_AB R167, R167, R41 ;  /* 0x00000029a7a7723e */ /* 0x000fcc00000010ff */
[----:B------:R-:W1:Y:S01]  /*ec40*/  MUFU.EX2 R189, R189 ;  /* 0x000000bd00bd7308 */ /* 0x000e620000000800 */
[----:B--2---:R-:W-:Y:S01]  /*ec50*/  FADD.FTZ R38, R161, R38 ;  /* 0x00000026a1267221 */ /* 0x004fe20000010000 */
[----:B0-----:R-:W-:-:S06]  /*ec60*/  F2FP.BF16.F32.PACK_AB R183, R37, R24 ;  /* 0x0000001825b7723e */ /* 0x001fcc00000010ff */
[----:B------:R0:W2:Y:S01]  /*ec70*/  MUFU.EX2 R15, R173 ;  /* 0x000000ad000f7308 */ /* 0x0000a20000000800 */
[C---:B---3--:R-:W-:Y:S01]  /*ec80*/  FADD.FTZ R38, R35.reuse, R38 ;  /* 0x0000002623267221 */ /* 0x048fe20000010000 */
[----:B------:R-:W-:-:S06]  /*ec90*/  F2FP.BF16.F32.PACK_AB R161, R35, R161 ;  /* 0x000000a123a1723e */ /* 0x000fcc00000010ff */
[----:B------:R3:W4:Y:S01]  /*eca0*/  MUFU.EX2 R157, R177 ;  /* 0x000000b1009d7308 */ /* 0x0007220000000800 */
[----:B-1----:R-:W-:Y:S01]  /*ecb0*/  FADD.FTZ R38, R189, R38 ;  /* 0x00000026bd267221 */ /* 0x002fe20000010000 */
[----:B0-----:R-:W-:-:S06]  /*ecc0*/  F2FP.BF16.F32.PACK_AB R173, R30, R23 ;  /* 0x000000171ead723e */ /* 0x001fcc00000010ff */
[----:B------:R0:W1:Y:S01]  /*ecd0*/  MUFU.EX2 R13, R163 ;  /* 0x000000a3000d7308 */ /* 0x0000620000000800 */
[----:B--2---:R-:W-:Y:S01]  /*ece0*/  FADD.FTZ R38, R15, R38 ;  /* 0x000000260f267221 */ /* 0x004fe20000010000 */
[----:B---3--:R-:W-:-:S06]  /*ecf0*/  F2FP.BF16.F32.PACK_AB R177, R47, R26 ;  /* 0x0000001a2fb1723e */ /* 0x008fcc00000010ff */
[----:B------:R-:W2:Y:S01]  /*ed00*/  MUFU.EX2 R85, R85 ;  /* 0x0000005500557308 */ /* 0x000ea20000000800 */
[----:B----4-:R-:W-:Y:S01]  /*ed10*/  FADD.FTZ R38, R157, R38 ;  /* 0x000000269d267221 */ /* 0x010fe20000010000 */
[----:B0-----:R-:W-:Y:S01]  /*ed20*/  F2FP.BF16.F32.PACK_AB R163, R15, R189 ;  /* 0x000000bd0fa3723e */ /* 0x001fe200000010ff */
[----:B------:R-:W-:-:S05]  /*ed30*/  IMAD.MOV.U32 R15, RZ, RZ, R0 ;  /* 0x000000ffff0f7224 */ /* 0x000fca00078e0000 */
        /* <DEDUP_REMOVED lines=17> */
[----:B------:R-:W-:Y:S06]  /*ee50*/  @P2 BRA `(.L_x_7268) ;  /* 0xffffffc800042947 */ /* 0x000fec000383ffff */
.L_x_7251:
[----:B------:R-:W-:Y:S06]  /*ee60*/  BAR.ARV 0x8, 0x180 ;  /* 0x0206000000007b1d */ /* 0x000fec0000002000 */
[----:B------:R-:W-:Y:S05]  /*ee70*/  @!P0 BRA `(.L_x_7269) ;  /* 0x0000000000048947 */ /* 0x000fea0003800000 */
[----:B------:R-:W-:Y:S01]  /*ee80*/  BPT.TRAP 0x1 ;  /* 0x000000040000795c */ /* 0x000fe20000300000 */
.L_x_7269:
[----:B------:R-:W-:Y:S01]  /*ee90*/  ULEA UR5, UR4, UR36, 0x3 ;  /* 0x0000002404057291 */ /* 0x000fe2000f8e183f */
[----:B------:R-:W-:-:S08]  /*eea0*/  SHF.L.U32 R0, R0, 0x1f, RZ ;  /* 0x0000001f00007819 */ /* 0x000fd000000006ff */
[----:B------:R0:W1:Y:S01]  /*eeb0*/  SYNCS.PHASECHK.TRANS64.TRYWAIT P2, [UR5+0x28850], R0 ;  /* 0x02885000ff0075a7 */ /* 0x0000620008040145 */
[----:B------:R-:W-:Y:S05]  /*eec0*/  @!P0 BRA `(.L_x_7270) ;  /* 0x0000000000048947 */ /* 0x000fea0003800000 */
[----:B------:R-:W-:Y:S01]  /*eed0*/  BPT.TRAP 0x1 ;  /* 0x000000040000795c */ /* 0x000fe20000300000 */
.L_x_7270:
[----:B-1----:R-:W-:Y:S05]  /*eee0*/  @P2 BRA `(.L_x_7271) ;  /* 0x0000000000082947 */ /* 0x002fea0003800000 */
[----:B------:R-:W1:Y:S02]  /*eef0*/  SYNCS.PHASECHK.TRANS64.TRYWAIT P0, [UR5+0x28850], R0 ;  /* 0x02885000ff0075a7 */ /* 0x000e640008000145 */
[----:B-1----:R-:W-:Y:S05]  /*ef00*/  @!P0 BRA `(.L_x_7272) ;  /* 0x0000006000b08947 */ /* 0x002fea0003800000 */
.L_x_7271:
        /* <DEDUP_REMOVED lines=9> */
[----:B------:R-:W-:Y:S01]  /*efa0*/  IMAD.MOV.U32 R6, RZ, RZ, RZ ;  /* 0x000000ffff067224 */ /* 0x000fe200078e00ff */
[----:B------:R-:W-:-:S02]  /*efb0*/  ULOP3.LUT UR36, UR36, 0x4000000, URZ, 0xfc, !UPT ;  /* 0x0400000024247892 */ /* 0x000fc4000f8efc3f */
[----:B------:R-:W-:Y:S02]  /*efc0*/  @!P1 PRMT R11, RZ, 0x654, R11 ;  /* 0x00000654ff0b9816 */ /* 0x000fe4000000000b */
[----:B------:R-:W-:-:S07]  /*efd0*/  ULEA UR4, UR4, UR36, 0xb ;  /* 0x0000002404047291 */ /* 0x000fce000f8e583f */
[----:B------:R-:W-:Y:S02]  /*efe0*/  UMOV UR6, UR4 ;  /* 0x0000000400067c82 */ /* 0x000fe40008000000 */
[----:B------:R-:W-:Y:S01]  /*eff0*/  HGMMA.64x128x16.F32.BF16 R88, R180, gdesc[UR4].tnspB, R88, gsb0 ;  /* 0x41e00004b4587df0 */ /* 0x000fe20008001858 */
[----:B------:R-:W-:Y:S01]  /*f000*/  UIADD3 UR6, UR4, 0x80, URZ ;  /* 0x0000008004067890 */ /* 0x000fe2000fffe03f */
[----:B-1----:R-:W-:Y:S01]  /*f010*/  FADD.FTZ R5, R5, R4 ;  /* 0x0000000405057221 */ /* 0x002fe20000010000 */
[----:B------:R-:W-:Y:S01]  /*f020*/  UMOV UR7, 0x40000040 ;  /* 0x4000004000077882 */ /* 0x000fe20000000000 */
[----:B------:R-:W-:Y:S02]  /*f030*/  IMAD.MOV.U32 R4, RZ, RZ, -0x800000 ;  /* 0xff800000ff047424 */ /* 0x000fe400078e00ff */
[----:B0-----:R-:W-:Y:S02]  /*f040*/  FADD.FTZ R2, R0, R3 ;  /* 0x0000000300027221 */ /* 0x001fe40000010000 */
[----:B------:R-:W0:Y:S04]  /*f050*/  SHFL.BFLY PT, R0, R5, 0x1, 0x1f ;  /* 0x0c201f0005007f89 */ /* 0x000e2800000e0000 */
[----:B------:R-:W1:Y:S01]  /*f060*/  SHFL.BFLY PT, R7, R2, 0x1, 0x1f ;  /* 0x0c201f0002077f89 */ /* 0x000e6200000e0000 */
[----:B0-----:R-:W-:Y:S01]  /*f070*/  FADD.FTZ R13, R5, R0 ;  /* 0x00000000050d7221 */ /* 0x001fe20000010000 */
[----:B------:R-:W-:-:S02]  /*f080*/  IMAD.MOV.U32 R5, RZ, RZ, RZ ;  /* 0x000000ffff057224 */ /* 0x000fc400078e00ff */
[----:B------:R-:W-:Y:S02]  /*f090*/  IMAD.MOV.U32 R0, RZ, RZ, -0x800000 ;  /* 0xff800000ff007424 */ /* 0x000fe400078e00ff */
[----:B-1----:R-:W-:Y:S01]  /*f0a0*/  FADD.FTZ R14, R2, R7 ;  /* 0x00000007020e7221 */ /* 0x002fe20000010000 */
[----:B------:R-:W-:-:S04]  /*f0b0*/  FSETP.NE.FTZ.AND P0, PT, R13, RZ, PT ;  /* 0x000000ff0d00720b */ /* 0x000fc80003f15000 */
        /* <DEDUP_REMOVED lines=112> */
.L_x_7202:
[----:B------:R-:W-:Y:S05]  /*f7c0*/  @P0 BRA `(.L_x_7273) ;  /* 0x0000001400340947 */ /* 0x000fea0003800000 */
[----:B------:R-:W0:Y:S01]  /*f7d0*/  S2R R5, SR_TID.X ;  /* 0x0000000000057919 */ /* 0x000e220000002100 */
[----:B------:R-:W1:Y:S01]  /*f7e0*/  LDC R19, c[0x0][0xbe8] ;  /* 0x0002fa00ff137b82 */ /* 0x000e620000000800 */
[----:B------:R-:W-:Y:S01]  /*f7f0*/  SHF.R.S32.HI R13, RZ, 0x1f, R18 ;  /* 0x0000001fff0d7819 */ /* 0x000fe20000011412 */
[----:B------:R-:W-:Y:S01]  /*f800*/  ULDC.64 UR4, c[0x0][0xbd0] ;  /* 0x0002f40000047ab9 */ /* 0x000fe20000000a00 */
[----:B------:R-:W2:Y:S01]  /*f810*/  S2R R24, SR_CTAID.X ;  /* 0x0000000000187919 */ /* 0x000ea20000002500 */
[----:B------:R-:W-:Y:S01]  /*f820*/  ULDC.64 UR6, c[0x0][0xb38] ;  /* 0x0002ce0000067ab9 */ /* 0x000fe20000000a00 */
[----:B------:R-:W-:Y:S03]  /*f830*/  BSSY B0, `(.L_x_7274) ;  /* 0x00000e2000007945 */ /* 0x000fe60003800000 */
[----:B------:R-:W3:Y:S08]  /*f840*/  S2UR UR9, SR_CTAID.Z ;  /* 0x00000000000979c3 */ /* 0x000ef00000002700 */
[----:B------:R-:W4:Y:S08]  /*f850*/  LDC.64 R20, c[0x0][0xbd8] ;  /* 0x0002f600ff147b82 */ /* 0x000f300000000a00 */
[----:B------:R-:W-:Y:S01]  /*f860*/  BAR.SYNC.DEFER_BLOCKING 0x1, 0x100 ;  /* 0x0044000000007b1d */ /* 0x000fe20000010000 */
[----:B-1----:R-:W-:-:S07]  /*f870*/  ISETP.NE.AND P0, PT, R19, 0x1, PT ;  /* 0x000000011300780c */ /* 0x002fce0003f05270 */
[----:B------:R-:W1:Y:S01]  /*f880*/  S2UR UR8, SR_CTAID.Y ;  /* 0x00000000000879c3 */ /* 0x000e620000002600 */
[----:B0-----:R-:W-:-:S07]  /*f890*/  VIADD R5, R5, 0xffffff80 ;  /* 0xffffff8005057836 */ /* 0x001fce0000000000 */
[----:B------:R-:W1:Y:S01]  /*f8a0*/  LDC R25, c[0x0][0xc50] ;  /* 0x00031400ff197b82 */ /* 0x000e620000000800 */
[----:B------:R-:W-:-:S04]  /*f8b0*/  SHF.R.S32.HI R6, RZ, 0x1f, R5 ;  /* 0x0000001fff067819 */ /* 0x000fc80000011405 */
[----:B------:R-:W-:-:S03]  /*f8c0*/  LEA.HI R7, R6, R5, RZ, 0x7 ;  /* 0x0000000506077211 */ /* 0x000fc600078f38ff */
[----:B------:R-:W0:Y:S01]  /*f8d0*/  LDC.64 R22, c[0x0][0xb40] ;  /* 0x0002d000ff167b82 */ /* 0x000e220000000a00 */
[----:B------:R-:W-:Y:S02]  /*f8e0*/  LEA.HI R6, R6, R5, RZ, 0x2 ;  /* 0x0000000506067211 */ /* 0x000fe400078f10ff */
[----:B------:R-:W-:Y:S02]  /*f8f0*/  LOP3.LUT R8, R7, 0xffffff80, RZ, 0xc0, !PT ;  /* 0xffffff8007087812 */ /* 0x000fe400078ec0ff */
[----:B------:R-:W-:-:S03]  /*f900*/  LOP3.LUT R6, R6, 0xfffffffc, RZ, 0xc0, !PT ;  /* 0xfffffffc06067812 */ /* 0x000fc600078ec0ff */
[C---:B------:R-:W-:Y:S01]  /*f910*/  IMAD.IADD R26, R5.reuse, 0x1, -R8 ;  /* 0x00000001051a7824 */ /* 0x040fe200078e0a08 */
[----:B------:R-:W-:Y:S01]  /*f920*/  SHF.R.S32.HI R8, RZ, 0x7, R7 ;  /* 0x00000007ff087819 */ /* 0x000fe20000011407 */
[----:B------:R-:W-:Y:S01]  /*f930*/  IMAD.IADD R12, R5, 0x1, -R6 ;  /* 0x00000001050c7824 */ /* 0x000fe200078e0a06 */
[----:B------:R-:W5:Y:S02]  /*f940*/  @P0 LDC R15, c[0x0][0xbec] ;  /* 0x0002fb00ff0f0b82 */ /* 0x000f640000000800 */
[----:B------:R-:W-:Y:S02]  /*f950*/  SHF.R.S32.HI R9, RZ, 0x1f, R26 ;  /* 0x0000001fff097819 */ /* 0x000fe4000001141a */
[----:B------:R-:W-:Y:S02]  /*f960*/  LEA.HI R5, R7, R8, RZ, 0x1 ;  /* 0x0000000807057211 */ /* 0x000fe400078f08ff */
[CC--:B------:R-:W-:Y:S02]  /*f970*/  LEA.HI R27, R9.reuse, R26.reuse, RZ, 0x2 ;  /* 0x0000001a091b7211 */ /* 0x0c0fe400078f10ff */
[----:B------:R-:W-:Y:S01]  /*f980*/  LEA.HI R9, R9, R26, RZ, 0x5 ;  /* 0x0000001a09097211 */ /* 0x000fe200078f28ff */
[----:B------:R-:W5:Y:S01]  /*f990*/  @P0 LDC R29, c[0x0][0xbec] ;  /* 0x0002fb00ff1d0b82 */ /* 0x000f620000000800 */
[----:B------:R-:W-:-:S02]  /*f9a0*/  SHF.R.S32.HI R10, RZ, 0x2, R27 ;  /* 0x00000002ff0a7819 */ /* 0x000fc4000001141b */
[----:B------:R-:W-:Y:S02]  /*f9b0*/  SHF.R.S32.HI R11, RZ, 0x1f, R27 ;  /* 0x0000001fff0b7819 */ /* 0x000fe4000001141b */
[----:B------:R-:W-:Y:S02]  /*f9c0*/  LOP3.LUT R5, R5, 0x3fffffe, RZ, 0xc0, !PT ;  /* 0x03fffffe05057812 */ /* 0x000fe400078ec0ff */
[----:B------:R-:W-:Y:S01]  /*f9d0*/  LEA.HI R11, R11, R10, RZ, 0x3 ;  /* 0x0000000a0b0b7211 */ /* 0x000fe200078f18ff */
[----:B------:R-:W5:Y:S01]  /*f9e0*/  @P0 LDC R17, c[0x0][0xbf0] ;  /* 0x0002fc00ff110b82 */ /* 0x000f620000000800 */
[----:B------:R-:W-:Y:S01]  /*f9f0*/  LEA.HI R7, R12, R12, RZ, 0x1 ;  /* 0x0000000c0c077211 */ /* 0x000fe200078f08ff */
[----:B------:R-:W-:Y:S01]  /*fa00*/  IMAD.IADD R5, R8, 0x1, -R5 ;  /* 0x0000000108057824 */ /* 0x000fe200078e0a05 */
[----:B------:R-:W-:Y:S02]  /*fa10*/  LOP3.LUT R11, R11, 0xfffffff8, RZ, 0xc0, !PT ;  /* 0xfffffff80b0b7812 */ /* 0x000fe400078ec0ff */
[----:B------:R-:W-:-:S02]  /*fa20*/  SHF.R.S32.HI R9, RZ, 0x5, R9 ;  /* 0x00000005ff097819 */ /* 0x000fc40000011409 */
[----:B------:R-:W-:Y:S01]  /*fa30*/  LOP3.LUT R7, R7, 0x1ffffffe, RZ, 0xc0, !PT ;  /* 0x1ffffffe07077812 */ /* 0x000fe200078ec0ff */
[----:B------:R-:W-:Y:S01]  /*fa40*/  IMAD.IADD R6, R10, 0x1, -R11 ;  /* 0x000000010a067824 */ /* 0x000fe200078e0a0b */
[----:B------:R-:W5:Y:S01]  /*fa50*/  @P0 LDC R16, c[0x0][0xbf0] ;  /* 0x0002fc00ff100b82 */ /* 0x000f620000000800 */
[----:B------:R-:W-:Y:S02]  /*fa60*/  LOP3.LUT R27, R27, 0x7ffffffc, RZ, 0xc0, !PT ;  /* 0x7ffffffc1b1b7812 */ /* 0x000fe400078ec0ff */
[----:B------:R-:W-:Y:S02]  /*fa70*/  IMAD R6, R9, 0x10, R6 ;  /* 0x0000001009067824 */ /* 0x000fe400078e0206 */
[----:B------:R-:W-:Y:S02]  /*fa80*/  IMAD R9, R13, UR4, RZ ;  /* 0x000000040d097c24 */ /* 0x000fe4000f8e02ff */
[----:B------:R-:W-:Y:S02]  /*fa90*/  IMAD.IADD R10, R12, 0x1, -R7 ;  /* 0x000000010c0a7824 */ /* 0x000fe400078e0a07 */
[----:B------:R-:W-:-:S02]  /*faa0*/  IMAD R5, R5, 0x40, R6 ;  /* 0x0000004005057824 */ /* 0x000fc400078e0206 */
[----:B------:R-:W-:Y:S01]  /*fab0*/  IMAD.WIDE.U32 R6, R18, UR4, RZ ;  /* 0x0000000412067c25 */ /* 0x000fe2000f8e00ff */
[----:B---3--:R-:W-:-:S03]  /*fac0*/  USHF.R.S32.HI UR4, URZ, 0x1f, UR9 ;  /* 0x0000001f3f047899 */ /* 0x008fc60008011409 */
[C---:B------:R-:W-:Y:S02]  /*fad0*/  IMAD R11, R18.reuse, UR5, R9 ;  /* 0x00000005120b7c24 */ /* 0x040fe4000f8e0209 */
[----:B------:R-:W-:Y:S02]  /*fae0*/  IMAD R13, R13, UR6, RZ ;  /* 0x000000060d0d7c24 */ /* 0x000fe4000f8e02ff */
[----:B------:R-:W-:Y:S02]  /*faf0*/  IMAD.IADD R7, R7, 0x1, R11 ;  /* 0x0000000107077824 */ /* 0x000fe400078e020b */
[----:B------:R-:W-:-:S04]  /*fb00*/  IMAD.WIDE.U32 R8, R18, UR6, RZ ;  /* 0x0000000612087c25 */ /* 0x000fc8000f8e00ff */
[----:B------:R-:W-:Y:S01]  /*fb10*/  IMAD R11, R18, UR7, R13 ;  /* 0x00000007120b7c24 */ /* 0x000fe2000f8e020d */
[----:B------:R-:W-:Y:S01]  /*fb20*/  ULDC.64 UR6, c[0x0][0xb48] ;  /* 0x0002d20000067ab9 */ /* 0x000fe20000000a00 */
[----:B------:R-:W-:Y:S02]  /*fb30*/  IMAD R10, R10, 0x8, R5 ;  /* 0x000000080a0a7824 */ /* 0x000fe400078e0205 */
[----:B------:R-:W-:Y:S02]  /*fb40*/  IMAD.MOV R18, RZ, RZ, -R18 ;  /* 0x000000ffff127224 */ /* 0x000fe400078e0a12 */
[----:B----4-:R-:W-:Y:S02]  /*fb50*/  IMAD R12, R20, UR4, RZ ;  /* 0x00000004140c7c24 */ /* 0x010fe4000f8e02ff */
[----:B--2---:R-:W-:Y:S02]  /*fb60*/  IMAD R10, R24, 0x80, R10 ;  /* 0x00000080180a7824 */ /* 0x004fe400078e020a */
[----:B0-----:R-:W-:Y:S01]  /*fb70*/  IMAD R14, R22, UR4, RZ ;  /* 0x00000004160e7c24 */ /* 0x001fe2000f8e02ff */
[----:B------:R-:W-:Y:S01]  /*fb80*/  ULDC.64 UR4, c[0x0][0xbe0] ;  /* 0x0002f80000047ab9 */ /* 0x000fe20000000a00 */
[----:B-1----:R-:W-:-:S02]  /*fb90*/  IMAD R25, R25, R18, UR8 ;  /* 0x0000000819197e24 */ /* 0x002fc4000f8e0212 */
[----:B------:R-:W-:Y:S02]  /*fba0*/  IMAD.IADD R9, R9, 0x1, R11 ;  /* 0x0000000109097824 */ /* 0x000fe400078e020b */
[----:B------:R-:W-:Y:S02]  /*fbb0*/  IMAD R13, R21, UR9, R12 ;  /* 0x00000009150d7c24 */ /* 0x000fe4000f8e020c */
[----:B------:R-:W-:-:S04]  /*fbc0*/  IMAD.WIDE.U32 R6, R20, UR9, R6 ;  /* 0x0000000914067c25 */ /* 0x000fc8000f8e0006 */
[----:B-----5:R-:W-:-:S04]  /*fbd0*/  @P0 IMAD.HI.U32 R12, R10, R15, RZ ;  /* 0x0000000f0a0c0227 */ /* 0x020fc800078e00ff */
[----:B------:R-:W-:Y:S01]  /*fbe0*/  IMAD R15, R23, UR9, R14 ;  /* 0x00000009170f7c24 */ /* 0x000fe2000f8e020e */
[----:B------:R-:W-:Y:S01]  /*fbf0*/  SHF.R.S32.HI R14, RZ, 0x1f, R25 ;  /* 0x0000001fff0e7819 */ /* 0x000fe20000011419 */
[----:B------:R-:W-:Y:S01]  /*fc00*/  IMAD.WIDE.U32 R8, R22, UR9, R8 ;  /* 0x0000000916087c25 */ /* 0x000fe2000f8e0008 */
[----:B------:R-:W-:-:S03]  /*fc10*/  ULDC.64 UR8, c[0x0][0xb28] ;  /* 0x0002ca0000087ab9 */ /* 0x000fc60000000a00 */
[----:B------:R-:W-:Y:S02]  /*fc20*/  IMAD.IADD R7, R7, 0x1, R13 ;  /* 0x0000000107077824 */ /* 0x000fe400078e020d */
[----:B------:R-:W-:-:S04]  /*fc30*/  @P0 IMAD.HI.U32 R29, R10, R29, RZ ;  /* 0x0000001d0a1d0227 */ /* 0x000fc800078e00ff */
[----:B------:R-:W-:Y:S02]  /*fc40*/  IMAD.IADD R9, R9, 0x1, R15 ;  /* 0x0000000109097824 */ /* 0x000fe400078e020f */
[----:B------:R-:W-:Y:S01]  /*fc50*/  IMAD.MOV.U32 R11, RZ, RZ, R10 ;  /* 0x000000ffff0b7224 */ /* 0x000fe200078e000a */
[----:B------:R-:W-:Y:S01]  /*fc60*/  @P0 SHF.R.U32.HI R11, RZ, R17, R12 ;  /* 0x00000011ff0b0219 */ /* 0x000fe2000001160c */
[----:B------:R-:W-:Y:S02]  /*fc70*/  IMAD R15, R14, UR6, RZ ;  /* 0x000000060e0f7c24 */ /* 0x000fe4000f8e02ff */
[----:B------:R-:W-:-:S04]  /*fc80*/  IMAD.WIDE.U32 R6, R25, UR4, R6 ;  /* 0x0000000419067c25 */ /* 0x000fc8000f8e0006 */
[----:B------:R-:W-:Y:S01]  /*fc90*/  IMAD.MOV.U32 R13, RZ, RZ, R10 ;  /* 0x000000ffff0d7224 */ /* 0x000fe200078e000a */
[----:B------:R-:W-:Y:S01]  /*fca0*/  @P0 SHF.R.U32.HI R13, RZ, R16, R29 ;  /* 0x00000010ff0d0219 */ /* 0x000fe2000001161d */
        /* <DEDUP_REMOVED lines=43> */
[C---:B------:R-:W-:Y:S01]  /*ff60*/  VIADD R17, R5.reuse, 0x8 ;  /* 0x0000000805117836 */ /* 0x040fe20000000000 */
[----:B------:R-:W-:Y:S01]  /*ff70*/  UIADD3 UR4, UR4, 0x28820, URZ ;  /* 0x0002882004047890 */ /* 0x000fe2000fffe03f */
[----:B------:R-:W0:Y:S01]  /*ff80*/  SHFL.IDX PT, R7, R11, RZ, 0x1c1f ;  /* 0x001c1fff0b077589 */ /* 0x000e2200000e0000 */
[-C--:B------:R-:W-:Y:S01]  /*ff90*/  ISETP.GE.OR P1, PT, R5, R16.reuse, P0 ;  /* 0x000000100500720c */ /* 0x080fe20000726670 */
[----:B------:R-:W-:Y:S01]  /*ffa0*/  IMAD.IADD R19, R26, 0x1, -R27 ;  /* 0x000000011a137824 */ /* 0x000fe200078e0a1b */
[-C--:B------:R-:W-:Y:S01]  /*ffb0*/  ISETP.GE.OR P0, PT, R17, R16.reuse, P0 ;  /* 0x000000101100720c */ /* 0x080fe20000706670 */
[----:B------:R-:W-:Y:S01]  /*ffc0*/  SHFL.IDX PT, R8, R10, 0x1, 0x1c1f ;  /* 0x003c1f000a087f89 */ /* 0x000fe200000e0000 */
[----:B------:R-:W-:Y:S01]  /*ffd0*/  UPRMT UR4, URZ, 0x654, UR4 ;  /* 0x000006543f047896 */ /* 0x000fe20008000004 */
[----:B------:R-:W-:Y:S01]  /*ffe0*/  ISETP.GE.AND P2, PT, R5, R16, PT ;  /* 0x000000100500720c */ /* 0x000fe20003f46270 */
[----:B------:R-:W-:Y:S01]  /*fff0*/  IMAD.SHL.U32 R19, R19, 0x2, RZ ;  /* 0x0000000213137824 */ /* 0x000fe200078e00ff */
[----:B------:R-:W1:Y:S04]  /*10000*/  SHFL.IDX PT, R9, R11, 0x1, 0x1c1f ;  /* 0x003c1f000b097f89 */ /* 0x000e6800000e0000 */
[----:B------:R2:W3:Y:S02]  /*10010*/  SHFL.IDX PT, R14, R20, RZ, 0x1c1f ;  /* 0x001c1fff140e7589 */ /* 0x0004e400000e0000 */
[----:B------:R-:W-:Y:S02]  /*10020*/  SYNCS.ARRIVE.TRANS64.RED.A1T0 RZ, [UR4], RZ ;  /* 0x000000ffffff79a7 */ /* 0x000fe40008100404 */
        /* <DEDUP_REMOVED lines=12> */
[----:B------:R-:W-:Y:S01]  /*100f0*/  VIADD R11, R19, 0x30 ;  /* 0x00000030130b7836 */ /* 0x000fe20000000000 */
[----:B------:R-:W-:Y:S01]  /*10100*/  ISETP.GE.AND P1, PT, R9, UR4, PT ;  /* 0x0000000409007c0c */ /* 0x000fe2000bf26270 */
[----:B------:R-:W-:-:S02]  /*10110*/  VIADD R12, R19, 0x38 ;  /* 0x00000038130c7836 */ /* 0x000fc40000000000 */
[----:B------:R-:W-:Y:S01]  /*10120*/  VIADD R13, R19, 0x40 ;  /* 0x00000040130d7836 */ /* 0x000fe20000000000 */
[----:B------:R-:W-:Y:S01]  /*10130*/  ISETP.GE.AND P4, PT, R11, UR4, PT ;  /* 0x000000040b007c0c */ /* 0x000fe2000bf86270 */
[C---:B------:R-:W-:Y:S01]  /*10140*/  VIADD R18, R19.reuse, 0x60 ;  /* 0x0000006013127836 */ /* 0x040fe20000000000 */
[----:B------:R-:W-:Y:S01]  /*10150*/  ISETP.GE.AND P5, PT, R12, UR4, PT ;  /* 0x000000040c007c0c */ /* 0x000fe2000bfa6270 */
[----:B---34-:R-:W-:Y:S01]  /*10160*/  @!P2 IMAD.WIDE R4, R19, 0x4, R14 ;  /* 0x000000041304a825 */ /* 0x018fe200078e020e */
[----:B------:R-:W-:Y:S02]  /*10170*/  ISETP.GE.AND P6, PT, R13, UR4, PT ;  /* 0x000000040d007c0c */ /* 0x000fe4000bfc6270 */
[----:B------:R-:W-:Y:S02]  /*10180*/  @!P3 LEA.HI R0, R0, R0, RZ, 0x1 ;  /* 0x000000000000b211 */ /* 0x000fe400078f08ff */
[----:B------:R0:W-:Y:S01]  /*10190*/  @!P2 ST.E.64 desc[UR44][R4.64], R2 ;  /* 0x000000020400a985 */ /* 0x0001e2000c101b2c */
[----:B------:R-:W-:-:S02]  /*101a0*/  @!P0 LEA.HI R8, R8, R8, RZ, 0x1 ;  /* 0x0000000808088211 */ /* 0x000fc400078f08ff */
[----:B------:R-:W-:Y:S01]  /*101b0*/  @!P3 LOP3.LUT R7, R0, 0xfffffffe, RZ, 0xc0, !PT ;  /* 0xfffffffe0007b812 */ /* 0x000fe200078ec0ff */
[----:B------:R-:W-:Y:S01]  /*101c0*/  VIADD R0, R19, 0x20 ;  /* 0x0000002013007836 */ /* 0x000fe20000000000 */
[----:B------:R-:W-:Y:S02]  /*101d0*/  @!P1 LEA.HI R9, R9, R9, RZ, 0x1 ;  /* 0x0000000909099211 */ /* 0x000fe400078f08ff */
[----:B------:R-:W-:Y:S01]  /*101e0*/  @!P4 LEA.HI R11, R11, R11, RZ, 0x1 ;  /* 0x0000000b0b0bc211 */ /* 0x000fe200078f08ff */
[----:B------:R-:W-:Y:S01]  /*101f0*/  @!P3 IMAD.WIDE R6, R7, 0x4, R14 ;  /* 0x000000040706b825 */ /* 0x000fe200078e020e */
[----:B------:R-:W-:Y:S02]  /*10200*/  ISETP.GE.AND P2, PT, R0, UR4, PT ;  /* 0x0000000400007c0c */ /* 0x000fe4000bf46270 */
[----:B------:R-:W-:Y:S02]  /*10210*/  @!P5 LEA.HI R12, R12, R12, RZ, 0x1 ;  /* 0x0000000c0c0cd211 */ /* 0x000fe400078f08ff */
[----:B------:R1:W-:Y:S01]  /*10220*/  @!P3 ST.E.64 desc[UR44][R6.64], R92 ;  /* 0x0000005c0600b985 */ /* 0x0003e2000c101b2c */
[----:B------:R-:W-:-:S02]  /*10230*/  ISETP.GE.AND P3, PT, R10, UR4, PT ;  /* 0x000000040a007c0c */ /* 0x000fc4000bf66270 */
[----:B0-----:R-:W-:Y:S02]  /*10240*/  @!P0 LOP3.LUT R3, R8, 0xfffffffe, RZ, 0xc0, !PT ;  /* 0xfffffffe08038812 */ /* 0x001fe400078ec0ff */
[----:B------:R-:W-:Y:S02]  /*10250*/  @!P1 LOP3.LUT R5, R9, 0xfffffffe, RZ, 0xc0, !PT ;  /* 0xfffffffe09059812 */ /* 0x000fe400078ec0ff */
[----:B------:R-:W-:Y:S01]  /*10260*/  @!P4 LOP3.LUT R11, R11, 0xfffffffe, RZ, 0xc0, !PT ;  /* 0xfffffffe0b0bc812 */ /* 0x000fe200078ec0ff */
[----:B------:R-:W-:Y:S01]  /*10270*/  @!P0 IMAD.WIDE R2, R3, 0x4, R14 ;  /* 0x0000000403028825 */ /* 0x000fe200078e020e */
[----:B------:R-:W-:-:S03]  /*10280*/  @!P2 LEA.HI R0, R0, R0, RZ, 0x1 ;  /* 0x000000000000a211 */ /* 0x000fc600078f08ff */
[--C-:B------:R-:W-:Y:S01]  /*10290*/  @!P1 IMAD.WIDE R4, R5, 0x4, R14.reuse ;  /* 0x0000000405049825 */ /* 0x100fe200078e020e */
[----:B------:R0:W-:Y:S01]  /*102a0*/  @!P0 ST.E.64 desc[UR44][R2.64], R96 ;  /* 0x0000006002008985 */ /* 0x0001e2000c101b2c */
[----:B------:R-:W-:Y:S02]  /*102b0*/  @!P3 LEA.HI R10, R10, R10, RZ, 0x1 ;  /* 0x0000000a0a0ab211 */ /* 0x000fe400078f08ff */
[----:B-1----:R-:W-:Y:S01]  /*102c0*/  @!P2 LOP3.LUT R7, R0, 0xfffffffe, RZ, 0xc0, !PT ;  /* 0xfffffffe0007a812 */ /* 0x002fe200078ec0ff */
[----:B------:R1:W-:Y:S01]  /*102d0*/  @!P1 ST.E.64 desc[UR44][R4.64], R100 ;  /* 0x0000006404009985 */ /* 0x0003e2000c101b2c */
[----:B------:R-:W-:Y:S02]  /*102e0*/  @!P3 LOP3.LUT R9, R10, 0xfffffffe, RZ, 0xc0, !PT ;  /* 0xfffffffe0a09b812 */ /* 0x000fe400078ec0ff */
[----:B------:R-:W-:Y:S01]  /*102f0*/  @!P6 LEA.HI R0, R13, R13, RZ, 0x1 ;  /* 0x0000000d0d00e211 */ /* 0x000fe200078f08ff */
[----:B------:R-:W-:Y:S01]  /*10300*/  @!P2 IMAD.WIDE R6, R7, 0x4, R14 ;  /* 0x000000040706a825 */ /* 0x000fe200078e020e */
[----:B------:R-:W-:-:S02]  /*10310*/  @!P5 LOP3.LUT R13, R12, 0xfffffffe, RZ, 0xc0, !PT ;  /* 0xfffffffe0c0dd812 */ /* 0x000fc400078ec0ff */
[----:B------:R-:W-:Y:S01]  /*10320*/  @!P6 LOP3.LUT R21, R0, 0xfffffffe, RZ, 0xc0, !PT ;  /* 0xfffffffe0015e812 */ /* 0x000fe200078ec0ff */
[----:B------:R-:W-:Y:S01]  /*10330*/  VIADD R0, R19, 0x48 ;  /* 0x0000004813007836 */ /* 0x000fe20000000000 */
[----:B------:R-:W-:Y:S01]  /*10340*/  @!P2 ST.E.64 desc[UR44][R6.64], R104 ;  /* 0x000000680600a985 */ /* 0x000fe2000c101b2c */
[----:B0-----:R-:W-:-:S03]  /*10350*/  @!P3 IMAD.WIDE R2, R9, 0x4, R14 ;  /* 0x000000040902b825 */ /* 0x001fc600078e020e */
[----:B------:R-:W-:Y:S01]  /*10360*/  ISETP.GE.AND P0, PT, R0, UR4, PT ;  /* 0x0000000400007c0c */ /* 0x000fe2000bf06270 */
[--C-:B-1----:R-:W-:Y:S01]  /*10370*/  @!P4 IMAD.WIDE R4, R11, 0x4, R14.reuse ;  /* 0x000000040b04c825 */ /* 0x102fe200078e020e */
[----:B------:R0:W-:Y:S01]  /*10380*/  @!P3 ST.E.64 desc[UR44][R2.64], R108 ;  /* 0x0000006c0200b985 */ /* 0x0001e2000c101b2c */
[----:B------:R-:W-:Y:S02]  /*10390*/  ISETP.GE.AND P3, PT, R18, UR4, PT ;  /* 0x0000000412007c0c */ /* 0x000fe4000bf66270 */
[--C-:B------:R-:W-:Y:S01]  /*103a0*/  @!P5 IMAD.WIDE R8, R13, 0x4, R14.reuse ;  /* 0x000000040d08d825 */ /* 0x100fe200078e020e */
[----:B------:R-:W-:Y:S03]  /*103b0*/  @!P4 ST.E.64 desc[UR44][R4.64], R112 ;  /* 0x000000700400c985 */ /* 0x000fe6000c101b2c */
[----:B------:R-:W-:Y:S01]  /*103c0*/  VIADD R12, R19, 0x50 ;  /* 0x00000050130c7836 */ /* 0x000fe20000000000 */
[----:B------:R1:W-:Y:S01]  /*103d0*/  @!P5 ST.E.64 desc[UR44][R8.64], R116 ;  /* 0x000000740800d985 */ /* 0x0003e2000c101b2c */
[----:B------:R-:W-:-:S02]  /*103e0*/  @!P6 IMAD.WIDE R10, R21, 0x4, R14 ;  /* 0x00000004150ae825 */ /* 0x000fc400078e020e */
[----:B------:R-:W-:Y:S02]  /*103f0*/  @!P0 LEA.HI R0, R0, R0, RZ, 0x1 ;  /* 0x0000000000008211 */ /* 0x000fe400078f08ff */
[C---:B------:R-:W-:Y:S01]  /*10400*/  VIADD R13, R19.reuse, 0x58 ;  /* 0x00000058130d7836 */ /* 0x040fe20000000000 */
[----:B------:R-:W-:Y:S01]  /*10410*/  ISETP.GE.AND P1, PT, R12, UR4, PT ;  /* 0x000000040c007c0c */ /* 0x000fe2000bf26270 */
[C---:B0-----:R-:W-:Y:S01]  /*10420*/  VIADD R3, R19.reuse, 0x78 ;  /* 0x0000007813037836 */ /* 0x041fe20000000000 */
[----:B------:R0:W-:Y:S01]  /*10430*/  @!P6 ST.E.64 desc[UR44][R10.64], R120 ;  /* 0x000000780a00e985 */ /* 0x0001e2000c101b2c */
[----:B------:R-:W-:Y:S01]  /*10440*/  VIADD R6, R19, 0x68 ;  /* 0x0000006813067836 */ /* 0x000fe20000000000 */
[----:B------:R-:W-:Y:S01]  /*10450*/  ISETP.GE.AND P2, PT, R13, UR4, PT ;  /* 0x000000040d007c0c */ /* 0x000fe2000bf46270 */
[----:B------:R-:W-:Y:S01]  /*10460*/  VIADD R7, R19, 0x70 ;  /* 0x0000007013077836 */ /* 0x000fe20000000000 */
[----:B------:R-:W-:Y:S02]  /*10470*/  ISETP.GE.AND P6, PT, R3, UR4, PT ;  /* 0x0000000403007c0c */ /* 0x000fe4000bfc6270 */
[----:B------:R-:W-:-:S02]  /*10480*/  ISETP.GE.AND P4, PT, R6, UR4, PT ;  /* 0x0000000406007c0c */ /* 0x000fc4000bf86270 */
[----:B------:R-:W-:Y:S02]  /*10490*/  ISETP.GE.AND P5, PT, R7, UR4, PT ;  /* 0x0000000407007c0c */ /* 0x000fe4000bfa6270 */
[----:B------:R-:W-:Y:S02]  /*104a0*/  @!P3 LEA.HI R18, R18, R18, RZ, 0x1 ;  /* 0x000000121212b211 */ /* 0x000fe400078f08ff */
[----:B------:R-:W-:Y:S02]  /*104b0*/  @!P1 LEA.HI R12, R12, R12, RZ, 0x1 ;  /* 0x0000000c0c0c9211 */ /* 0x000fe400078f08ff */
[----:B-1----:R-:W-:Y:S02]  /*104c0*/  @!P3 LOP3.LUT R9, R18, 0xfffffffe, RZ, 0xc0, !PT ;  /* 0xfffffffe1209b812 */ /* 0x002fe400078ec0ff */
[----:B------:R-:W-:Y:S02]  /*104d0*/  @!P2 LEA.HI R13, R13, R13, RZ, 0x1 ;  /* 0x0000000d0d0da211 */ /* 0x000fe400078f08ff */
[----:B------:R-:W-:Y:S01]  /*104e0*/  @!P6 LEA.HI R4, R3, R3, RZ, 0x1 ;  /* 0x000000030304e211 */ /* 0x000fe200078f08ff */
[----:B------:R-:W-:Y:S01]  /*104f0*/  @!P3 IMAD.WIDE R8, R9, 0x4, R14 ;  /* 0x000000040908b825 */ /* 0x000fe200078e020e */
[----:B------:R-:W-:-:S02]  /*10500*/  @!P4 LEA.HI R6, R6, R6, RZ, 0x1 ;  /* 0x000000060606c211 */ /* 0x000fc400078f08ff */
[----:B------:R-:W-:Y:S02]  /*10510*/  @!P5 LEA.HI R2, R7, R7, RZ, 0x1 ;  /* 0x000000070702d211 */ /* 0x000fe400078f08ff */
[----:B------:R-:W-:Y:S02]  /*10520*/  @!P0 LOP3.LUT R3, R0, 0xfffffffe, RZ, 0xc0, !PT ;  /* 0xfffffffe00038812 */ /* 0x000fe400078ec0ff */
[----:B------:R-:W-:Y:S02]  /*10530*/  @!P1 LOP3.LUT R5, R12, 0xfffffffe, RZ, 0xc0, !PT ;  /* 0xfffffffe0c059812 */ /* 0x000fe400078ec0ff */
[----:B------:R-:W-:Y:S02]  /*10540*/  @!P2 LOP3.LUT R7, R13, 0xfffffffe, RZ, 0xc0, !PT ;  /* 0xfffffffe0d07a812 */ /* 0x000fe400078ec0ff */
[----:B0-----:R-:W-:Y:S02]  /*10550*/  @!P4 LOP3.LUT R11, R6, 0xfffffffe, RZ, 0xc0, !PT ;  /* 0xfffffffe060bc812 */ /* 0x001fe400078ec0ff */
[----:B------:R-:W-:Y:S01]  /*10560*/  @!P5 LOP3.LUT R13, R2, 0xfffffffe, RZ, 0xc0, !PT ;  /* 0xfffffffe020dd812 */ /* 0x000fe200078ec0ff */
[----:B------:R-:W-:Y:S01]  /*10570*/  @!P0 IMAD.WIDE R2, R3, 0x4, R14 ;  /* 0x0000000403028825 */ /* 0x000fe200078e020e */
[----:B------:R-:W-:-:S03]  /*10580*/  @!P6 LOP3.LUT R21, R4, 0xfffffffe, RZ, 0xc0, !PT ;  /* 0xfffffffe0415e812 */ /* 0x000fc600078ec0ff */
        /* <DEDUP_REMOVED lines=12> */
.L_x_7275:
[----:B------:R-:W-:Y:S05]  /*10650*/  BSYNC B0 ;  /* 0x0000000000007941 */ /* 0x000fea0003800000 */
.L_x_7274:
[----:B------:R-:W-:Y:S01]  /*10660*/  ISETP.GE.AND P0, PT, R17, R16, PT ;  /* 0x000000101100720c */ /* 0x000fe20003f06270 */
[----:B0-----:R0:W1:Y:S04]  /*10670*/  SHFL.IDX PT, R13, R22, 0x1, 0x1c1f ;  /* 0x003c1f00160d7f89 */ /* 0x00106800000e0000 */
[----:B------:R0:W0:Y:S08]  /*10680*/  SHFL.IDX PT, R12, R20, 0x1, 0x1c1f ;  /* 0x003c1f00140c7f89 */ /* 0x00003000000e0000 */
[----:B------:R-:W-:Y:S05]  /*10690*/  @P0 BRA `(.L_x_7194) ;  /* 0x0000004800040947 */ /* 0x000fea0003800000 */
[----:B------:R-:W-:Y:S01]  /*106a0*/  ULDC UR4, c[0x0][0xac8] ;  /* 0x0002b20000047ab9 */ /* 0x000fe20000000800 */
[C---:B--2---:R-:W-:Y:S01]  /*106b0*/  VIADD R0, R19.reuse, 0x8 ;  /* 0x0000000813007836 */ /* 0x044fe20000000000 */
[C---:B------:R-:W-:Y:S01]  /*106c0*/  ISETP.GE.AND P0, PT, R19.reuse, UR4, PT ;  /* 0x0000000413007c0c */ /* 0x040fe2000bf06270 */
[C---:B------:R-:W-:Y:S02]  /*106d0*/  VIADD R4, R19.reuse, 0x10 ;  /* 0x0000001013047836 */ /* 0x040fe40000000000 */
[C---:B------:R-:W-:Y:S01]  /*106e0*/  VIADD R6, R19.reuse, 0x18 ;  /* 0x0000001813067836 */ /* 0x040fe20000000000 */
[----:B------:R-:W-:Y:S01]  /*106f0*/  ISETP.GE.AND P5, PT, R0, UR4, PT ;  /* 0x0000000400007c0c */ /* 0x000fe2000bfa6270 */
[C---:B------:R-:W-:Y:S01]  /*10700*/  VIADD R8, R19.reuse, 0x20 ;  /* 0x0000002013087836 */ /* 0x040fe20000000000 */
[----:B------:R-:W-:Y:S01]  /*10710*/  ISETP.GE.AND P6, PT, R4, UR4, PT ;  /* 0x0000000404007c0c */ /* 0x000fe2000bfc6270 */
[C---:B------:R-:W-:Y:S02]  /*10720*/  VIADD R9, R19.reuse, 0x28 ;  /* 0x0000002813097836 */ /* 0x040fe40000000000 */
[C---:B------:R-:W-:Y:S01]  /*10730*/  VIADD R10, R19.reuse, 0x30 ;  /* 0x00000030130a7836 */ /* 0x040fe20000000000 */
[----:B------:R-:W-:Y:S01]  /*10740*/  ISETP.GE.AND P4, PT, R8, UR4, PT ;  /* 0x0000000408007c0c */ /* 0x000fe2000bf86270 */
[----:B------:R-:W-:Y:S01]  /*10750*/  VIADD R11, R19, 0x38 ;  /* 0x00000038130b7836 */ /* 0x000fe20000000000 */
[----:B------:R-:W-:Y:S01]  /*10760*/  ISETP.GE.AND P3, PT, R9, UR4, PT ;  /* 0x0000000409007c0c */ /* 0x000fe2000bf66270 */
[----:B01----:R-:W-:Y:S01]  /*10770*/  @!P0 IMAD.WIDE R2, R19, 0x4, R12 ;  /* 0x0000000413028825 */ /* 0x003fe200078e020c */
[----:B------:R-:W-:-:S02]  /*10780*/  ISETP.GE.AND P2, PT, R10, UR4, PT ;  /* 0x000000040a007c0c */ /* 0x000fc4000bf46270 */
[----:B------:R-:W-:Y:S01]  /*10790*/  ISETP.GE.AND P1, PT, R11, UR4, PT ;  /* 0x000000040b007c0c */ /* 0x000fe2000bf26270 */
[C---:B------:R-:W-:Y:S01]  /*107a0*/  VIADD R16, R19.reuse, 0x40 ;  /* 0x0000004013107836 */ /* 0x040fe20000000000 */
[----:B------:R0:W-:Y:S01]  /*107b0*/  @!P0 ST.E.64 desc[UR44][R2.64], R90 ;  /* 0x0000005a02008985 */ /* 0x0001e2000c101b2c */
[----:B------:R-:W-:Y:S01]  /*107c0*/  ISETP.GE.AND P0, PT, R6, UR4, PT ;  /* 0x0000000406007c0c */ /* 0x000fe2000bf06270 */
[C---:B------:R-:W-:Y:S01]  /*107d0*/  VIADD R18, R19.reuse, 0x48 ;  /* 0x0000004813127836 */ /* 0x040fe20000000000 */
[----:B------:R-:W-:Y:S01]  /*107e0*/  @!P5 LEA.HI R0, R0, R0, RZ, 0x1 ;  /* 0x000000000000d211 */ /* 0x000fe200078f08ff */
[----:B------:R-:W-:Y:S01]  /*107f0*/  VIADD R20, R19, 0x70 ;  /* 0x0000007013147836 */ /* 0x000fe20000000000 */
        /* <DEDUP_REMOVED lines=9> */
[----:B---3--:R-:W-:Y:S01]  /*10890*/  @!P1 LEA.HI R14, R11, R11, RZ, 0x1 ;  /* 0x0000000b0b0e9211 */ /* 0x008fe200078f08ff */
[----:B------:R0:W-:Y:S01]  /*108a0*/  @!P5 ST.E.64 desc[UR44][R2.64], R94 ;  /* 0x0000005e0200d985 */ /* 0x0001e2000c101b2c */
[----:B------:R-:W-:-:S02]  /*108b0*/  @!P0 LOP3.LUT R7, R6, 0xfffffffe, RZ, 0xc0, !PT ;  /* 0xfffffffe06078812 */ /* 0x000fc400078ec0ff */
[----:B------:R-:W-:Y:S01]  /*108c0*/  @!P4 LOP3.LUT R9, R8, 0xfffffffe, RZ, 0xc0, !PT ;  /* 0xfffffffe0809c812 */ /* 0x000fe200078ec0ff */
[----:B------:R1:W-:Y:S01]  /*108d0*/  @!P6 ST.E.64 desc[UR44][R4.64], R98 ;  /* 0x000000620400e985 */ /* 0x0003e2000c101b2c */
[----:B------:R-:W-:Y:S01]  /*108e0*/  @!P3 LOP3.LUT R11, R0, 0xfffffffe, RZ, 0xc0, !PT ;  /* 0xfffffffe000bb812 */ /* 0x000fe200078ec0ff */
[C---:B------:R-:W-:Y:S01]  /*108f0*/  VIADD R0, R19.reuse, 0x50 ;  /* 0x0000005013007836 */ /* 0x040fe20000000000 */
[----:B----4-:R-:W-:Y:S02]  /*10900*/  @!P2 LOP3.LUT R15, R10, 0xfffffffe, RZ, 0xc0, !PT ;  /* 0xfffffffe0a0fa812 */ /* 0x010fe400078ec0ff */
        /* <DEDUP_REMOVED lines=22> */
[----:B------:R-:W-:Y:S02]  /*10a70*/  ISETP.GE.AND P2, PT, R15, UR4, PT ;  /* 0x000000040f007c0c */ /* 0x000fe4000bf46270 */
[----:B------:R-:W-:-:S02]  /*10a80*/  ISETP.GE.AND P3, PT, R17, UR4, PT ;  /* 0x0000000411007c0c */ /* 0x000fc4000bf66270 */
[----:B0-----:R-:W-:Y:S02]  /*10a90*/  @!P5 LOP3.LUT R3, R16, 0xfffffffe, RZ, 0xc0, !PT ;  /* 0xfffffffe1003d812 */ /* 0x001fe400078ec0ff */
[----:B-1----:R-:W-:Y:S02]  /*10aa0*/  @!P6 LOP3.LUT R5, R18, 0xfffffffe, RZ, 0xc0, !PT ;  /* 0xfffffffe1205e812 */ /* 0x002fe400078ec0ff */
[----:B------:R-:W-:Y:S01]  /*10ab0*/  @!P0 LEA.HI R0, R0, R0, RZ, 0x1 ;  /* 0x0000000000008211 */ /* 0x000fe200078f08ff */
[--C-:B------:R-:W-:Y:S01]  /*10ac0*/  @!P5 IMAD.WIDE R2, R3, 0x4, R12.reuse ;  /* 0x000000040302d825 */ /* 0x100fe200078e020c */
[----:B------:R-:W-:Y:S02]  /*10ad0*/  @!P4 LEA.HI R20, R20, R20, RZ, 0x1 ;  /* 0x000000141414c211 */ /* 0x000fe400078f08ff */
[----:B------:R-:W-:Y:S01]  /*10ae0*/  @!P1 LEA.HI R14, R14, R14, RZ, 0x1 ;  /* 0x0000000e0e0e9211 */ /* 0x000fe200078f08ff */
[----:B------:R-:W-:Y:S01]  /*10af0*/  @!P6 IMAD.WIDE R4, R5, 0x4, R12 ;  /* 0x000000040504e825 */ /* 0x000fe200078e020c */
[----:B------:R-:W-:Y:S01]  /*10b00*/  @!P2 LEA.HI R15, R15, R15, RZ, 0x1 ;  /* 0x0000000f0f0fa211 */ /* 0x000fe200078f08ff */
[----:B------:R0:W-:Y:S01]  /*10b10*/  @!P5 ST.E.64 desc[UR44][R2.64], R122 ;  /* 0x0000007a0200d985 */ /* 0x0001e2000c101b2c */
[----:B------:R-:W-:-:S02]  /*10b20*/  @!P3 LEA.HI R17, R17, R17, RZ, 0x1 ;  /* 0x000000111111b211 */ /* 0x000fc400078f08ff */
[----:B--2---:R-:W-:Y:S01]  /*10b30*/  @!P0 LOP3.LUT R7, R0, 0xfffffffe, RZ, 0xc0, !PT ;  /* 0xfffffffe00078812 */ /* 0x004fe200078ec0ff */
[----:B------:R1:W-:Y:S01]  /*10b40*/  @!P6 ST.E.64 desc[UR44][R4.64], R126 ;  /* 0x0000007e0400e985 */ /* 0x0003e2000c101b2c */
[----:B---3--:R-:W-:Y:S02]  /*10b50*/  @!P1 LOP3.LUT R9, R14, 0xfffffffe, RZ, 0xc0, !PT ;  /* 0xfffffffe0e099812 */ /* 0x008fe400078ec0ff */
[----:B------:R-:W-:Y:S02]  /*10b60*/  @!P2 LOP3.LUT R15, R15, 0xfffffffe, RZ, 0xc0, !PT ;  /* 0xfffffffe0f0fa812 */ /* 0x000fe400078ec0ff */
[----:B------:R-:W-:Y:S02]  /*10b70*/  @!P3 LOP3.LUT R17, R17, 0xfffffffe, RZ, 0xc0, !PT ;  /* 0xfffffffe1111b812 */ /* 0x000fe400078ec0ff */
[----:B----4-:R-:W-:Y:S01]  /*10b80*/  @!P4 LOP3.LUT R11, R20, 0xfffffffe, RZ, 0xc0, !PT ;  /* 0xfffffffe140bc812 */ /* 0x010fe200078ec0ff */
[----:B0-----:R-:W-:-:S04]  /*10b90*/  @!P0 IMAD.WIDE R2, R7, 0x4, R12 ;  /* 0x0000000407028825 */ /* 0x001fc800078e020c */
[--C-:B-1----:R-:W-:Y:S01]  /*10ba0*/  @!P1 IMAD.WIDE R4, R9, 0x4, R12.reuse ;  /* 0x0000000409049825 */ /* 0x102fe200078e020c */
[----:B------:R0:W-:Y:S01]  /*10bb0*/  @!P0 ST.E.64 desc[UR44][R2.64], R130 ;  /* 0x0000008202008985 */ /* 0x0001e2000c101b2c */
[----:B------:R-:W-:Y:S02]  /*10bc0*/  ISETP.GE.AND P0, PT, R19, UR4, PT ;  /* 0x0000000413007c0c */ /* 0x000fe4000bf06270 */
        /* <DEDUP_REMOVED lines=8> */
[----:B------:R-:W-:-:S04]  /*10c50*/  LEA.HI R19, R19, R19, RZ, 0x1 ;  /* 0x0000001313137211 */ /* 0x000fc800078f08ff */
[----:B0-----:R-:W-:-:S05]  /*10c60*/  LOP3.LUT R3, R19, 0xfffffffe, RZ, 0xc0, !PT ;  /* 0xfffffffe13037812 */ /* 0x001fca00078ec0ff */
[----:B------:R-:W-:-:S05]  /*10c70*/  IMAD.WIDE R2, R3, 0x4, R12 ;  /* 0x0000000403027825 */ /* 0x000fca00078e020c */
[----:B------:R0:W-:Y:S01]  /*10c80*/  ST.E.64 desc[UR44][R2.64], R150 ;  /* 0x0000009602007985 */ /* 0x0001e2000c101b2c */
[----:B------:R-:W-:Y:S05]  /*10c90*/  BRA `(.L_x_7194) ;  /* 0x0000004000847947 */ /* 0x000fea0003800000 */
.L_x_7273:
        /* <DEDUP_REMOVED lines=14> */
[----:B------:R-:W-:Y:S01]  /*10d80*/  SHF.R.S32.HI R5, RZ, 0x1f, R18 ;  /* 0x0000001fff057819 */ /* 0x000fe20000011412 */
[----:B------:R-:W-:Y:S02]  /*10d90*/  ULDC.64 UR6, c[0x0][0xbd0] ;  /* 0x0002f40000067ab9 */ /* 0x000fe40000000a00 */
        /* <DEDUP_REMOVED lines=22> */
[----:B------:R-:W-:Y:S01]  /*10f00*/  IADD3 R2, P0, R5, R2, RZ ;  /* 0x0000000205027210 */ /* 0x000fe20007f1e0ff */
[----:B------:R-:W-:Y:S02]  /*10f10*/  IMAD.MOV R7, RZ, RZ, -R5 ;  /* 0x000000ffff077224 */ /* 0x000fe400078e0a05 */
        /* <DEDUP_REMOVED lines=17> */
.L_x_7192:
[----:B------:R-:W-:-:S08]  /*11030*/  NOP ;  /* 0x0000000000007918 */ /* 0x000fd00000000000 */
[----:B--2---:R-:W0:-:S00]  /*11040*/  USETMAXREG.DEALLOC.CTAPOOL 0x18 ;  /* 0x00000018000079c8 */ /* 0x004e0000080e0500 */
        /* <DEDUP_REMOVED lines=16> */
.L_x_7276:
[----:B------:R-:W-:Y:S01]  /*11150*/  ULDC UR7, c[0x0][0xc50] ;  /* 0x0003140000077ab9 */ /* 0x000fe20000000800 */
[----:B------:R-:W-:Y:S01]  /*11160*/  UMOV UR36, UR6 ;  /* 0x0000000600247c82 */ /* 0x000fe20008000000 */
[----:B------:R-:W-:-:S11]  /*11170*/  UISETP.NE.AND UP0, UPT, UR7, 0x1, UPT ;  /* 0x000000010700788c */ /* 0x000fd6000bf05270 */
[----:B------:R-:W-:Y:S01]  /*11180*/  @UP0 ULDC UR4, c[0x0][0xc54] ;  /* 0x0003150000040ab9 */ /* 0x000fe20000000800 */
[----:B------:R-:W-:Y:S01]  /*11190*/  @UP0 ULDC UR8, c[0x0][0xc58] ;  /* 0x0003160000080ab9 */ /* 0x000fe20000000800 */
[----:B------:R-:W-:-:S04]  /*111a0*/  UIMAD.WIDE.U32 UR4, UR6, UR4, URZ ;  /* 0x00000004060472a5 */ /* 0x000fc8000f8e003f */
[----:B------:R-:W-:-:S12]  /*111b0*/  @UP0 USHF.R.U32.HI UR36, URZ, UR8, UR5 ;  /* 0x000000083f240299 */ /* 0x000fd80008011605 */
.L_x_7277:
        /* <DEDUP_REMOVED lines=45> */
.L_x_7280:
[----:B------:R-:W-:-:S11]  /*11490*/  UISETP.NE.AND UP0, UPT, UR5, 0x1, UPT ;  /* 0x000000010500788c */ /* 0x000fd6000bf05270 */
[----:B------:R-:W-:Y:S02]  /*114a0*/  @UP0 ULDC.64 UR14, c[0x0][0x9e8] ;  /* 0x00027a00000e0ab9 */ /* 0x000fe40000000a00 */
[----:B------:R-:W-:-:S04]  /*114b0*/  UIMAD.WIDE.U32 UR6, UR8, UR14, URZ ;  /* 0x0000000e080672a5 */ /* 0x000fc8000f8e003f */
[----:B------:R-:W-:-:S12]  /*114c0*/  @UP0 USHF.R.U32.HI UR8, URZ, UR15, UR7 ;  /* 0x0000000f3f080299 */ /* 0x000fd80008011607 */
.L_x_7281:
[----:B------:R-:W-:-:S04]  /*114d0*/  UIMAD UR8, UR8, UR5, UR5 ;  /* 0x00000005080872a4 */ /* 0x000fc8000f8e0205 */
[----:B------:R-:W-:-:S04]  /*114e0*/  UISETP.LT.AND UP0, UPT, UR4, UR8, UPT ;  /* 0x000000080400728c */ /* 0x000fc8000bf01270 */
[----:B------:R-:W-:-:S12]  /*114f0*/  USEL UR4, UR4, UR8, UP0 ;  /* 0x0000000804047287 */ /* 0x000fd80008000000 */
.L_x_7279:
        /* <DEDUP_REMOVED lines=26> */
.L_x_7283:
[----:B------:R-:W-:-:S11]  /*116a0*/  UISETP.NE.AND UP0, UPT, UR5, 0x1, UPT ;  /* 0x000000010500788c */ /* 0x000fd6000bf05270 */
[----:B------:R-:W-:Y:S02]  /*116b0*/  @UP0 ULDC.64 UR10, c[0x0][0x9e8] ;  /* 0x00027a00000a0ab9 */ /* 0x000fe40000000a00 */
[----:B------:R-:W-:-:S04]  /*116c0*/  UIMAD.WIDE.U32 UR6, UR4, UR10, URZ ;  /* 0x0000000a040672a5 */ /* 0x000fc8000f8e003f */
[----:B------:R-:W-:-:S12]  /*116d0*/  @UP0 USHF.R.U32.HI UR4, URZ, UR11, UR7 ;  /* 0x0000000b3f040299 */ /* 0x000fd80008011607 */
.L_x_7284:
[----:B------:R-:W-:-:S04]  /*116e0*/  UIMAD UR4, UR4, UR5, URZ ;  /* 0x00000005040472a4 */ /* 0x000fc8000f8e023f */
[----:B------:R-:W-:-:S04]  /*116f0*/  UISETP.LT.AND UP0, UPT, UR8, UR4, UPT ;  /* 0x000000040800728c */ /* 0x000fc8000bf01270 */
[----:B------:R-:W-:-:S12]  /*11700*/  USEL UR8, UR8, UR4, !UP0 ;  /* 0x0000000408087287 */ /* 0x000fd8000c000000 */
.L_x_7282:
[----:B------:R-:W-:Y:S02]  /*11710*/  USHF.R.S32.HI UR4, URZ, 0x1f, UR8 ;  /* 0x0000001f3f047899 */ /* 0x000fe40008011408 */
[----:B------:R-:W-:Y:S02]  /*11720*/  USHF.R.U32.HI UR5, URZ, 0x10, UR41 ;  /* 0x000000103f057899 */ /* 0x000fe40008011629 */
[----:B------:R-:W-:Y:S02]  /*11730*/  ULEA.HI UR4, UR4, UR8, URZ, 0x7 ;  /* 0x0000000804047291 */ /* 0x000fe4000f8f383f */
[----:B------:R-:W-:Y:S02]  /*11740*/  UISETP.NE.AND UP0, UPT, UR5, URZ, UPT ;  /* 0x0000003f0500728c */ /* 0x000fe4000bf05270 */
[----:B------:R-:W-:Y:S02]  /*11750*/  USHF.R.S32.HI UR4, URZ, 0x7, UR4 ;  /* 0x000000073f047899 */ /* 0x000fe40008011404 */
[----:B------:R-:W-:-:S04]  /*11760*/  ULOP3.LUT UR41, UR41, 0xffff, URZ, 0xc0, !UPT ;  /* 0x0000ffff29297892 */ /* 0x000fc8000f8ec03f */
[----:B------:R-:W-:-:S03]  /*11770*/  VIMNMX R7, RZ, UR4, !PT ;  /* 0x00000004ff077c48 */ /* 0x000fc6000ffe0100 */
[----:B------:R-:W-:Y:S01]  /*11780*/  @!UP0 ULDC UR5, c[0x0][0x9f0] ;  /* 0x00027c0000058ab9 */ /* 0x000fe20000000800 */
[----:B------:R-:W-:Y:S01]  /*11790*/  ISETP.LT.AND P0, PT, R7, UR9, PT ;  /* 0x0000000907007c0c */ /* 0x000fe2000bf01270 */
[----:B------:R0:W-:Y:S04]  /*117a0*/  STL [R1+0x8], R7 ;  /* 0x0000080701007387 */ /* 0x0001e80000100800 */
[----:B------:R0:W-:Y:S08]  /*117b0*/  STL [R1+0xc], RZ ;  /* 0x00000cff01007387 */ /* 0x0001f00000100800 */
[----:B0-----:R-:W-:Y:S05]  /*117c0*/  @!P0 BRA `(.L_x_7285) ;  /* 0x0000000000708947 */ /* 0x001fea0003800000 */
[----:B------:R-:W-:Y:S01]  /*117d0*/  IMAD.U32 R6, RZ, RZ, UR5 ;  /* 0x00000005ff067e24 */ /* 0x000fe2000f8e00ff */
[----:B------:R-:W-:Y:S01]  /*117e0*/  UIADD3 UR4, UR5, -0x1, UR9 ;  /* 0xffffffff05047890 */ /* 0x000fe2000fffe009 */
[----:B------:R-:W-:-:S03]  /*117f0*/  IMAD.MOV.U32 R2, RZ, RZ, RZ ;  /* 0x000000ffff027224 */ /* 0x000fc600078e00ff */
[-C--:B------:R-:W-:Y:S02]  /*11800*/  IABS R0, R6.reuse ;  /* 0x0000000600007213 */ /* 0x080fe40000000000 */
[----:B------:R-:W-:Y:S02]  /*11810*/  IABS R6, R6 ;  /* 0x0000000600067213 */ /* 0x000fe40000000000 */
[----:B------:R-:W0:Y:S08]  /*11820*/  I2F.RP R4, R0 ;  /* 0x0000000000047306 */ /* 0x000e300000209400 */
[----:B0-----:R-:W0:Y:S02]  /*11830*/  MUFU.RCP R4, R4 ;  /* 0x0000000400047308 */ /* 0x001e240000001000 */
[----:B0-----:R-:W-:-:S06]  /*11840*/  VIADD R3, R4, 0xffffffe ;  /* 0x0ffffffe04037836 */ /* 0x001fcc0000000000 */
[----:B------:R-:W0:Y:S02]  /*11850*/  F2I.FTZ.U32.TRUNC.NTZ R3, R3 ;  /* 0x0000000300037305 */ /* 0x000e24000021f000 */
[----:B0-----:R-:W-:-:S04]  /*11860*/  IMAD.MOV R5, RZ, RZ, -R3 ;  /* 0x000000ffff057224 */ /* 0x001fc800078e0a03 */
[----:B------:R-:W-:-:S04]  /*11870*/  IMAD R5, R5, R0, RZ ;  /* 0x0000000005057224 */ /* 0x000fc800078e02ff */
[----:B------:R-:W-:Y:S01]  /*11880*/  IMAD.HI.U32 R5, R3, R5, R2 ;  /* 0x0000000503057227 */ /* 0x000fe200078e0002 */
[----:B------:R-:W-:-:S03]  /*11890*/  IADD3 R2, -R7, UR4, RZ ;  /* 0x0000000407027c10 */ /* 0x000fc6000fffe1ff */
[----:B------:R-:W-:Y:S01]  /*118a0*/  IMAD.MOV R3, RZ, RZ, -R6 ;  /* 0x000000ffff037224 */ /* 0x000fe200078e0a06 */
[----:B------:R-:W-:Y:S02]  /*118b0*/  IABS R4, R2 ;  /* 0x0000000200047213 */ /* 0x000fe40000000000 */
[----:B------:R-:W-:-:S03]  /*118c0*/  LOP3.LUT R2, R2, UR5, RZ, 0x3c, !PT ;  /* 0x0000000502027c12 */ /* 0x000fc6000f8e3cff */
[----:B------:R-:W-:Y:S01]  /*118d0*/  IMAD.HI.U32 R5, R5, R4, RZ ;  /* 0x0000000405057227 */ /* 0x000fe200078e00ff */
[----:B------:R-:W-:-:S03]  /*118e0*/  ISETP.GE.AND P2, PT, R2, RZ, PT ;  /* 0x000000ff0200720c */ /* 0x000fc60003f46270 */
[----:B------:R-:W-:-:S05]  /*118f0*/  IMAD R3, R5, R3, R4 ;  /* 0x0000000305037224 */ /* 0x000fca00078e0204 */
[----:B------:R-:W-:-:S13]  /*11900*/  ISETP.GT.U32.AND P1, PT, R0, R3, PT ;  /* 0x000000030000720c */ /* 0x000fda0003f24070 */
[----:B------:R-:W-:Y:S02]  /*11910*/  @!P1 IMAD.IADD R3, R3, 0x1, -R0 ;  /* 0x0000000103039824 */ /* 0x000fe400078e0a00 */
[----:B------:R-:W-:Y:S01]  /*11920*/  @!P1 VIADD R5, R5, 0x1 ;  /* 0x0000000105059836 */ /* 0x000fe20000000000 */
[----:B------:R-:W-:Y:S02]  /*11930*/  ISETP.NE.AND P1, PT, RZ, UR5, PT ;  /* 0x00000005ff007c0c */ /* 0x000fe4000bf25270 */
[----:B------:R-:W-:-:S13]  /*11940*/  ISETP.GE.U32.AND P0, PT, R3, R0, PT ;  /* 0x000000000300720c */ /* 0x000fda0003f06070 */
[----:B------:R-:W-:-:S04]  /*11950*/  @P0 VIADD R5, R5, 0x1 ;  /* 0x0000000105050836 */ /* 0x000fc80000000000 */
[----:B------:R-:W-:Y:S01]  /*11960*/  @!P2 IMAD.MOV R5, RZ, RZ, -R5 ;  /* 0x000000ffff05a224 */ /* 0x000fe200078e0a05 */
[----:B------:R-:W-:-:S05]  /*11970*/  @!P1 LOP3.LUT R5, RZ, UR5, RZ, 0x33, !PT ;  /* 0x00000005ff059c12 */ /* 0x000fca000f8e33ff */
[----:B------:R0:W-:Y:S02]  /*11980*/  STL [R1+0xc], R5 ;  /* 0x00000c0501007387 */ /* 0x0001e40000100800 */
.L_x_7285:
[----:B------:R-:W2:Y:S01]  /*11990*/  LDL R2, [R1+0xc] ;  /* 0x00000c0001027983 */ /* 0x000ea20000100800 */
[----:B------:R-:W-:Y:S02]  /*119a0*/  IMAD.MOV.U32 R9, RZ, RZ, 0x1 ;  /* 0x00000001ff097424 */ /* 0x000fe400078e00ff */
[----:B------:R-:W-:Y:S02]  /*119b0*/  IMAD.MOV.U32 R3, RZ, RZ, 0x1 ;  /* 0x00000001ff037424 */ /* 0x000fe400078e00ff */
[----:B--2---:R-:W-:-:S05]  /*119c0*/  IMAD R0, R2, UR41, R7 ;  /* 0x0000002902007c24 */ /* 0x004fca000f8e0207 */
[----:B------:R-:W-:Y:S01]  /*119d0*/  VIADDMNMX R18, R0, R2, UR9, PT ;  /* 0x0000000900127e46 */ /* 0x000fe2000b800102 */
[----:B------:R1:W-:Y:S03]  /*119e0*/  STL [R1+0x4], R0 ;  /* 0x0000040001007387 */ /* 0x0003e60000100800 */
[----:B------:R-:W-:Y:S01]  /*119f0*/  ISETP.GT.AND P0, PT, R18, R0, PT ;  /* 0x000000001200720c */ /* 0x000fe20003f04270 */
[----:B------:R2:W-:Y:S01]  /*11a00*/  STL [R1+0x10], R18 ;  /* 0x0000101201007387 */ /* 0x0005e20000100800 */
[----:B-1----:R-:W-:-:S11]  /*11a10*/  IMAD.MOV.U32 R0, RZ, RZ, RZ ;  /* 0x000000ffff007224 */ /* 0x002fd600078e00ff */
[----:B--2---:R-:W-:Y:S05]  /*11a20*/  @!P0 BRA `(.L_x_7278) ;  /* 0x0000003000608947 */ /* 0x004fea0003800000 */
[----:B------:R-:W1:Y:S01]  /*11a30*/  S2UR UR4, SR_CgaCtaId ;  /* 0x00000000000479c3 */ /* 0x000e620000008800 */
[----:B------:R-:W-:Y:S02]  /*11a40*/  UMOV UR38, 0x400 ;  /* 0x0000040000267882 */ /* 0x000fe40000000000 */
[----:B-1----:R-:W-:-:S04]  /*11a50*/  ULEA UR38, UR4, UR38, 0x18 ;  /* 0x0000002604267291 */ /* 0x002fc8000f8ec03f */
        /* <DEDUP_REMOVED lines=19> */
[----:B-1----:R-:W-:Y:S05]  /*11b90*/  CALL.ABS.NOINC R2 ;  /* 0x0000000002007343 */ /* 0x002fea0003c00000 */
.L_x_7286:
        /* <DEDUP_REMOVED lines=8> */
[----:B------:R1:W2:Y:S01]  /*11c20*/  LDC.64 R2, c[0x4][R16] ;  /* 0x0100000010027b82 */ /* 0x0002a20000000a00 */
[----:B------:R-:W-:Y:S02]  /*11c30*/  IMAD.U32 R4, RZ, RZ, UR6 ;  /* 0x00000006ff047e24 */ /* 0x000fe4000f8e00ff */
[----:B0-----:R-:W-:Y:S02]  /*11c40*/  IMAD.U32 R5, RZ, RZ, UR7 ;  /* 0x00000007ff057e24 */ /* 0x001fe4000f8e00ff */
        /* <DEDUP_REMOVED lines=8> */
[----:B--2---:R-:W-:Y:S05]  /*11cd0*/  CALL.ABS.NOINC R2 ;  /* 0x0000000002007343 */ /* 0x004fea0003c00000 */
.L_x_7288:
        /* <DEDUP_REMOVED lines=15> */
.L_x_7287:
[----:B------:R-:W1:Y:S02]  /*11dd0*/  LDC.64 R2, c[0x0][0x9f8] ;  /* 0x00027e00ff027b82 */ /* 0x000e640000000a00 */
[----:B-1----:R-:W-:-:S04]  /*11de0*/  ISETP.NE.U32.AND P0, PT, R2, RZ, PT ;  /* 0x000000ff0200720c */ /* 0x002fc80003f05070 */
[----:B------:R-:W-:-:S13]  /*11df0*/  ISETP.NE.AND.EX P0, PT, R3, RZ, PT, P0 ;  /* 0x000000ff0300720c */ /* 0x000fda0003f05300 */
[----:B------:R-:W1:Y:S02]  /*11e00*/  @P0 LDC.64 R2, c[0x0][0x9f8] ;  /* 0x00027e00ff020b82 */ /* 0x000e640000000a00 */
[----:B-1----:R-:W-:-:S05]  /*11e10*/  @P0 IMAD.WIDE R2, R19, 0x4, R2 ;  /* 0x0000000413020825 */ /* 0x002fca00078e0202 */
[----:B------:R1:W2:Y:S01]  /*11e20*/  @P0 LDG.E R19, desc[UR44][R2.64] ;  /* 0x0000002c02130981 */ /* 0x0002a2000c1e1900 */
[----:B------:R-:W-:Y:S01]  /*11e30*/  UMOV UR4, 0xffffffff ;  /* 0xffffffff00047882 */ /* 0x000fe20000000000 */
[----:B------:R-:W-:Y:S01]  /*11e40*/  LOP3.LUT R17, R17, 0xfffffffe, RZ, 0xc0, !PT ;  /* 0xfffffffe11117812 */ /* 0x000fe200078ec0ff */
[----:B------:R-:W-:Y:S01]  /*11e50*/  VIADD R18, R18, 0xffffffff ;  /* 0xffffffff12127836 */ /* 0x000fe20000000000 */
[----:B------:R-:W3:Y:S01]  /*11e60*/  S2R R0, SR_TID.X ;  /* 0x0000000000007919 */ /* 0x000ee20000002100 */
[----:B-1----:R-:W1:Y:S02]  /*11e70*/  LDC.64 R2, c[0x0][0x418] ;  /* 0x00010600ff027b82 */ /* 0x002e640000000a00 */
[----:B-1----:R-:W-:Y:S02]  /*11e80*/  ISETP.NE.U32.AND P0, PT, R2, RZ, PT ;  /* 0x000000ff0200720c */ /* 0x002fe40003f05070 */
[----:B---3--:R-:W-:Y:S02]  /*11e90*/  SHF.R.U32.HI R0, RZ, 0x5, R0 ;  /* 0x00000005ff007819 */ /* 0x008fe40000011600 */
[----:B------:R-:W-:-:S02]  /*11ea0*/  ISETP.NE.AND.EX P1, PT, R3, RZ, PT, P0 ;  /* 0x000000ff0300720c */ /* 0x000fc40003f25300 */
[----:B------:R-:W-:-:S11]  /*11eb0*/  LOP3.LUT R0, R0, 0x3, RZ, 0xc0, !PT ;  /* 0x0000000300007812 */ /* 0x000fd600078ec0ff */
[----:B------:R-:W-:Y:S02]  /*11ec0*/  @P1 LOP3.LUT R17, R17, 0x1, RZ, 0xfc, !PT ;  /* 0x0000000111111812 */ /* 0x000fe400078efcff */
[----:B--2---:R-:W-:Y:S02]  /*11ed0*/  SHF.R.S32.HI R6, RZ, 0x1f, R19 ;  /* 0x0000001fff067819 */ /* 0x004fe40000011413 */
[----:B------:R-:W-:-:S03]  /*11ee0*/  SEL R16, R19, RZ, !P1 ;  /* 0x000000ff13107207 */ /* 0x000fc60004800000 */
[----:B------:R1:W-:Y:S01]  /*11ef0*/  STL [R1], R6 ;  /* 0x0000000601007387 */ /* 0x0003e20000100800 */
[----:B------:R-:W-:Y:S05]  /*11f00*/  BRA.DIV UR4, `(.L_x_7289) ;  /* 0x0000003204c87947 */ /* 0x000fea000b800000 */
[----:B------:R2:W3:Y:S02]  /*11f10*/  SHFL.IDX PT, R14, R0, RZ, 0x1f ;  /* 0x00001fff000e7589 */ /* 0x0004e400000e0000 */
.L_x_7366:
[----:B---3--:R-:W-:Y:S02]  /*11f20*/  ISETP.NE.AND P0, PT, R14, RZ, PT ;  /* 0x000000ff0e00720c */ /* 0x008fe40003f05270 */
[----:B------:R-:W-:Y:S02]  /*11f30*/  PLOP3.LUT P2, PT, PT, PT, PT, 0x8, 0x0 ;  /* 0x000000000000781c */ /* 0x000fe40003f4e170 */
[----:B------:R-:W-:-:S11]  /*11f40*/  LOP3.LUT R17, R17, 0xfffffffd, RZ, 0xc0, !PT ;  /* 0xfffffffd11117812 */ /* 0x000fd600078ec0ff */
[----:B------:R-:W-:Y:S01]  /*11f50*/  @P2 LOP3.LUT R17, R17, 0x2, RZ, 0xfc, !PT ;  /* 0x0000000211112812 */ /* 0x000fe200078efcff */
[----:B------:R-:W-:Y:S06]  /*11f60*/  @P0 BRA `(.L_x_7290) ;  /* 0x0000000000f00947 */ /* 0x000fec0003800000 */
[----:B------:R-:W-:-:S03]  /*11f70*/  UMOV UR4, 0xffffffff ;  /* 0xffffffff00047882 */ /* 0x000fc60000000000 */
[----:B------:R-:W-:Y:S05]  /*11f80*/  BRA.DIV UR4, `(.L_x_7291) ;  /* 0x0000003204c87947 */ /* 0x000fea000b800000 */
[----:B------:R-:W-:-:S13]  /*11f90*/  ELECT P6, URZ, PT ;  /* 0x00000000003f782f */ /* 0x000fda00038c0000 */
.L_x_7369:
[----:B------:R-:W-:Y:S05]  /*11fa0*/  @!P6 BRA `(.L_x_7290) ;  /* 0x0000000000e0e947 */ /* 0x000fea0003800000 */
[----:B------:R-:W-:Y:S01]  /*11fb0*/  IMAD.MOV.U32 R16, RZ, RZ, R19 ;  /* 0x000000ffff107224 */ /* 0x000fe200078e0013 */
[----:B------:R-:W-:Y:S06]  /*11fc0*/  @!P1 BRA `(.L_x_7292) ;  /* 0x0000000000449947 */ /* 0x000fec0003800000 */
[----:B------:R-:W3:Y:S01]  /*11fd0*/  LDC R7, c[0x0][0x43c] ;  /* 0x00010f00ff077b82 */ /* 0x000ee20000000800 */
[----:B------:R-:W-:Y:S01]  /*11fe0*/  ULDC.64 UR4, c[0x0][0x428] ;  /* 0x00010a0000047ab9 */ /* 0x000fe20000000a00 */
[----:B---3--:R-:W-:-:S13]  /*11ff0*/  ISETP.NE.AND P0, PT, R7, 0x1, PT ;  /* 0x000000010700780c */ /* 0x008fda0003f05270 */
[----:B0-----:R-:W2:Y:S02]  /*12000*/  @P0 LDC.64 R4, c[0x0][0x440] ;  /* 0x00011000ff040b82 */ /* 0x001ea40000000a00 */
[----:B--2---:R-:W-:-:S04]  /*12010*/  @P0 IMAD.HI.U32 R0, R18, R4, RZ ;  /* 0x0000000412000227 */ /* 0x004fc800078e00ff */
[----:B------:R-:W-:Y:S01]  /*12020*/  IMAD.MOV.U32 R4, RZ, RZ, R18 ;  /* 0x000000ffff047224 */ /* 0x000fe200078e0012 */
[----:B------:R-:W-:-:S04]  /*12030*/  @P0 SHF.R.U32.HI R4, RZ, R5, R0 ;  /* 0x00000005ff040219 */ /* 0x000fc80000011600 */
[--C-:B------:R-:W-:Y:S01]  /*12040*/  SHF.R.S32.HI R5, RZ, 0x1f, R4.reuse ;  /* 0x0000001fff057819 */ /* 0x100fe20000011404 */
[----:B------:R-:W-:-:S04]  /*12050*/  IMAD.MOV R0, RZ, RZ, -R4 ;  /* 0x000000ffff007224 */ /* 0x000fc800078e0a04 */
[----:B------:R-:W-:Y:S02]  /*12060*/  IMAD R18, R7, R0, R18 ;  /* 0x0000000007127224 */ /* 0x000fe400078e0212 */
[----:B------:R-:W-:Y:S02]  /*12070*/  IMAD R0, R6, UR4, RZ ;  /* 0x0000000406007c24 */ /* 0x000fe4000f8e02ff */
[----:B------:R-:W-:-:S04]  /*12080*/  IMAD.WIDE.U32 R4, R19, UR4, R4 ;  /* 0x0000000413047c25 */ /* 0x000fc8000f8e0004 */
[----:B------:R-:W-:Y:S01]  /*12090*/  IMAD R7, R19, UR5, R0 ;  /* 0x0000000513077c24 */ /* 0x000fe2000f8e0200 */
[----:B------:R-:W-:-:S03]  /*120a0*/  LEA R2, P0, R4, R2, 0x2 ;  /* 0x0000000204027211 */ /* 0x000fc600078010ff */
[----:B------:R-:W-:-:S05]  /*120b0*/  IMAD.IADD R0, R5, 0x1, R7 ;  /* 0x0000000105007824 */ /* 0x000fca00078e0207 */
[----:B------:R-:W-:-:S05]  /*120c0*/  LEA.HI.X R3, R4, R3, R0, 0x2, P0 ;  /* 0x0000000304037211 */ /* 0x000fca00000f1400 */
[----:B------:R3:W5:Y:S02]  /*120d0*/  LDG.E R16, desc[UR44][R2.64] ;  /* 0x0000002c02107981 */ /* 0x000764000c1e1900 */
.L_x_7292:
[----:B--2---:R-:W-:Y:S01]  /*120e0*/  IMAD.MOV.U32 R0, RZ, RZ, 0x1 ;  /* 0x00000001ff007424 */ /* 0x004fe200078e00ff */
[----:B-1----:R-:W3:Y:S04]  /*120f0*/  S2R R6, SR_TID.X ;  /* 0x0000000000067919 */ /* 0x002ee80000002100 */
[----:B------:R-:W-:-:S04]  /*12100*/  SHF.L.U32 R0, R0, 0x1f, RZ ;  /* 0x0000001f00007819 */ /* 0x000fc800000006ff */
[----:B------:R-:W1:Y:S01]  /*12110*/  SYNCS.PHASECHK.TRANS64.TRYWAIT P0, [UR38+0x28840], R0 ;  /* 0x02884000ff0075a7 */ /* 0x000e620008000166 */
[----:B---3--:R-:W-:-:S04]  /*12120*/  LOP3.LUT R2, R6, 0x7f, RZ, 0xc0, !PT ;  /* 0x0000007f06027812 */ /* 0x008fc800078ec0ff */
[----:B------:R-:W-:Y:S01]  /*12130*/  ISETP.NE.AND P1, PT, R2, RZ, PT ;  /* 0x000000ff0200720c */ /* 0x000fe20003f25270 */
[----:B-1----:R-:W-:-:S12]  /*12140*/  @!P0 BRA `(.L_x_7293) ;  /* 0x0000003000788947 */ /* 0x002fd80003800000 */
.L_x_7370:
[----:B------:R-:W-:Y:S05]  /*12150*/  @P1 BRA `(.L_x_7294) ;  /* 0x0000000000181947 */ /* 0x000fea0003800000 */
[----:B------:R-:W2:Y:S01]  /*12160*/  S2R R2, SR_TID.X ;  /* 0x0000000000027919 */ /* 0x000ea20000002100 */
[----:B-1----:R-:W-:-:S04]  /*12170*/  IMAD.MOV.U32 R0, RZ, RZ, 0x8000 ;  /* 0x00008000ff007424 */ /* 0x002fc800078e00ff */
[----:B------:R3:W-:Y:S01]  /*12180*/  SYNCS.ARRIVE.TRANS64 RZ, [UR38+0x28830], R0 ;  /* 0x02883000ffff79a7 */ /* 0x0007e20008000026 */
[----:B--2---:R-:W-:-:S13]  /*12190*/  LOP3.LUT P0, RZ, R2, 0x1f, RZ, 0xc0, !PT ;  /* 0x0000001f02ff7812 */ /* 0x004fda000780c0ff */
[----:B---3--:R-:W-:Y:S05]  /*121a0*/  @!P0 BRA `(.L_x_7294) ;  /* 0x0000000000048947 */ /* 0x008fea0003800000 */
[----:B------:R-:W-:Y:S01]  /*121b0*/  BPT.TRAP 0x1 ;  /* 0x000000040000795c */ /* 0x000fe20000300000 */
.L_x_7294:
        /* <DEDUP_REMOVED lines=10> */
[----:B------:R-:W-:Y:S01]  /*12260*/  USHF.L.U32 UR11, UR11, 0x7, URZ ;  /* 0x000000070b0b7899 */ /* 0x000fe2000800063f */
        /* <DEDUP_REMOVED lines=8> */
[----:B------:R3:W-:Y:S01]  /*122f0*/  UTMALDG.4D [UR8], [UR4], desc[UR6] ;  /* 0x00000608040075b4 */ /* 0x0007e20008019000 */
[----:B------:R-:W-:Y:S01]  /*12300*/  @P0 LOP3.LUT R17, R17, 0x2, RZ, 0xfc, !PT ;  /* 0x0000000211110812 */ /* 0x000fe200078efcff */
[----:B------:R3:W-:Y:S02]  /*12310*/  UTMALDG.4D [UR32], [UR4], desc[UR6] ;  /* 0x00000620040075b4 */ /* 0x0007e40008019000 */
[----:B---3--:R-:W-:-:S04]  /*12320*/  NOP ;  /* 0x0000000000007918 */ /* 0x008fc80000000000 */
.L_x_7290:
        /* <DEDUP_REMOVED lines=11> */
[----:B-1----:R-:W1:Y:S01]  /*123e0*/  LDC.64 R2, c[0x4][R2] ;  /* 0x0100000002027b82 */ /* 0x002e620000000a00 */
        /* <DEDUP_REMOVED lines=9> */
[----:B-12---:R-:W-:Y:S05]  /*12480*/  CALL.ABS.NOINC R2 ;  /* 0x0000000002007343 */ /* 0x006fea0003c00000 */
.L_x_7295:
[----:B------:R-:W0:Y:S01]  /*12490*/  S2R R4, SR_CTAID.Z ;  /* 0x0000000000047919 */ /* 0x000e220000002700 */
[----:B------:R-:W3:Y:S01]  /*124a0*/  LDC R8, c[0x0][0x448] ;  /* 0x00011200ff087b82 */ /* 0x000ee20000000800 */
[----:B------:R-:W-:Y:S01]  /*124b0*/  USHF.R.S32.HI UR4, URZ, 0x1f, UR36 ;  /* 0x0000001f3f047899 */ /* 0x000fe20008011424 */
[----:B------:R-:W4:Y:S01]  /*124c0*/  S2R R11, SR_TID.X ;  /* 0x00000000000b7919 */ /* 0x000f220000002100 */
[----:B------:R-:W-:Y:S02]  /*124d0*/  ULDC.64 UR8, c[0x0][0x2d8] ;  /* 0x0000b60000087ab9 */ /* 0x000fe40000000a00 */
[----:B------:R-:W-:-:S03]  /*124e0*/  UIMAD UR6, UR4, UR8, URZ ;  /* 0x00000008040672a4 */ /* 0x000fc6000f8e023f */
[----:B-1----:R-:W2:Y:S01]  /*124f0*/  LDC.64 R2, c[0x0][0x2e0] ;  /* 0x0000b800ff027b82 */ /* 0x002ea20000000a00 */
[----:B------:R-:W-:Y:S02]  /*12500*/  UIMAD.WIDE.U32 UR4, UR36, UR8, URZ ;  /* 0x00000008240472a5 */ /* 0x000fe4000f8e003f */
[----:B------:R-:W-:-:S04]  /*12510*/  UIMAD UR6, UR36, UR9, UR6 ;  /* 0x00000009240672a4 */ /* 0x000fc8000f8e0206 */
[----:B------:R-:W-:Y:S01]  /*12520*/  UIADD3 UR5, UR5, UR6, URZ ;  /* 0x0000000605057290 */ /* 0x000fe2000fffe03f */
[----:B---3--:R-:W-:Y:S02]  /*12530*/  ISETP.NE.AND P0, PT, R8, 0x1, PT ;  /* 0x000000010800780c */ /* 0x008fe40003f05270 */
[----:B0-----:R-:W-:Y:S02]  /*12540*/  SHF.R.S32.HI R5, RZ, 0x1f, R4 ;  /* 0x0000001fff057819 */ /* 0x001fe40000011404 */
[----:B----4-:R-:W-:-:S03]  /*12550*/  LOP3.LUT R9, R11, 0x7f, RZ, 0xc0, !PT ;  /* 0x0000007f0b097812 */ /* 0x010fc600078ec0ff */
[-C--:B--2---:R-:W-:Y:S02]  /*12560*/  IMAD R0, R5, R2.reuse, RZ ;  /* 0x0000000205007224 */ /* 0x084fe400078e02ff */
[----:B------:R-:W-:Y:S02]  /*12570*/  IMAD.SHL.U32 R7, R11, 0x10, RZ ;  /* 0x000000100b077824 */ /* 0x000fe400078e00ff */
[C---:B------:R-:W-:Y:S02]  /*12580*/  IMAD R5, R4.reuse, R3, R0 ;  /* 0x0000000304057224 */ /* 0x040fe400078e0200 */
[----:B------:R-:W-:Y:S01]  /*12590*/  IMAD.WIDE.U32 R2, R4, R2, UR4 ;  /* 0x0000000404027e25 */ /* 0x000fe2000f8e0002 */
[----:B------:R-:W0:Y:S01]  /*125a0*/  @P0 LDC R0, c[0x0][0x450] ;  /* 0x00011400ff000b82 */ /* 0x000e220000000800 */
[----:B------:R-:W-:Y:S01]  /*125b0*/  SHF.R.U32.HI R4, RZ, 0x3, R9 ;  /* 0x00000003ff047819 */ /* 0x000fe20000011609 */
[----:B------:R-:W-:Y:S01]  /*125c0*/  ULDC.64 UR4, c[0x0][0x2d0] ;  /* 0x0000b40000047ab9 */ /* 0x000fe20000000a00 */
[----:B------:R-:W-:-:S02]  /*125d0*/  IMAD.IADD R3, R3, 0x1, R5 ;  /* 0x0000000103037824 */ /* 0x000fc400078e0205 */
[----:B------:R-:W-:-:S03]  /*125e0*/  LOP3.LUT R6, R4, 0x70, R7, 0xf8, !PT ;  /* 0x0000007004067812 */ /* 0x000fc600078ef807 */
[----:B------:R-:W1:Y:S02]  /*125f0*/  @P0 LDC R5, c[0x0][0x44c] ;  /* 0x00011300ff050b82 */ /* 0x000e640000000800 */
[----:B------:R-:W-:-:S04]  /*12600*/  VIADD R6, R6, UR40 ;  /* 0x0000002806067c36 */ /* 0x000fc80008000000 */
        /* <DEDUP_REMOVED lines=15> */
[----:B------:R-:W-:Y:S02]  /*12700*/  ULDC.64 UR4, c[0x0][0x280] ;  /* 0x0000a00000047ab9 */ /* 0x000fe40000000a00 */
[----:B------:R-:W-:Y:S01]  /*12710*/  LEA R0, P0, R2, UR4, 0x1 ;  /* 0x0000000402007c11 */ /* 0x000fe2000f8008ff */
[----:B------:R-:W-:Y:S01]  /*12720*/  IMAD.IADD R3, R3, 0x1, R5 ;  /* 0x0000000103037824 */ /* 0x000fe200078e0205 */
[----:B------:R-:W-:-:S04]  /*12730*/  ULDC UR4, c[0x0][0x2b8] ;  /* 0x0000ae0000047ab9 */ /* 0x000fc80000000800 */
[----:B------:R-:W-:Y:S01]  /*12740*/  LEA.HI.X R6, R2, UR5, R3, 0x1, P0 ;  /* 0x0000000502067c11 */ /* 0x000fe200080f0c03 */
[----:B------:R-:W-:-:S05]  /*12750*/  IMAD.SHL.U32 R2, R11, 0x8, RZ ;  /* 0x000000080b027824 */ /* 0x000fca00078e00ff */
[----:B------:R-:W-:-:S04]  /*12760*/  LOP3.LUT R10, R2, 0x38, RZ, 0xc0, !PT ;  /* 0x00000038020a7812 */ /* 0x000fc800078ec0ff */
[C---:B------:R-:W-:Y:S02]  /*12770*/  LOP3.LUT R3, R10.reuse, 0x40, RZ, 0xfc, !PT ;  /* 0x000000400a037812 */ /* 0x040fe400078efcff */
[----:B------:R-:W-:Y:S02]  /*12780*/  ISETP.GE.AND P1, PT, R10, UR4, PT ;  /* 0x000000040a007c0c */ /* 0x000fe4000bf26270 */
[----:B------:R-:W-:Y:S01]  /*12790*/  ISETP.GE.AND P0, PT, R3, UR4, PT ;  /* 0x0000000403007c0c */ /* 0x000fe2000bf06270 */
[----:B------:R-:W-:Y:S01]  /*127a0*/  UMOV UR4, 0xffffffff ;  /* 0xffffffff00047882 */ /* 0x000fe20000000000 */
[----:B------:R-:W-:-:S04]  /*127b0*/  LOP3.LUT R3, R2, 0x1c0, RZ, 0xc0, !PT ;  /* 0x000001c002037812 */ /* 0x000fc800078ec0ff */
[----:B------:R-:W-:Y:S01]  /*127c0*/  LOP3.LUT R3, R3, 0x38, R2, 0xf8, !PT ;  /* 0x0000003803037812 */ /* 0x000fe200078ef802 */
[----:B------:R-:W-:-:S03]  /*127d0*/  IMAD.SHL.U32 R2, R9, 0x8, RZ ;  /* 0x0000000809027824 */ /* 0x000fc600078e00ff */
[----:B------:R-:W-:-:S04]  /*127e0*/  LOP3.LUT R3, R3, 0x38, R11, 0x78, !PT ;  /* 0x0000003803037812 */ /* 0x000fc800078e780b */
[----:B------:R-:W-:Y:S01]  /*127f0*/  LOP3.LUT R7, R3, 0x200, R2, 0xf8, !PT ;  /* 0x0000020003077812 */ /* 0x000fe200078ef802 */
[----:B------:R-:W-:Y:S06]  /*12800*/  BRA.DIV UR4, `(.L_x_7296) ;  /* 0x0000002a04e07947 */ /* 0x000fec000b800000 */
[----:B------:R-:W-:Y:S01]  /*12810*/  SHFL.IDX PT, R2, R6, RZ, 0x181f ;  /* 0x00181fff06027589 */ /* 0x000fe200000e0000 */
[----:B------:R-:W-:Y:S01]  /*12820*/  ULDC UR4, c[0x0][0x288] ;  /* 0x0000a20000047ab9 */ /* 0x000fe20000000800 */
[----:B------:R-:W-:Y:S02]  /*12830*/  VIADD R4, R4, UR40 ;  /* 0x0000002804047c36 */ /* 0x000fe40008000000 */
[----:B------:R-:W0:Y:S01]  /*12840*/  SHFL.IDX PT, R3, R0, RZ, 0x181f ;  /* 0x00181fff00037589 */ /* 0x000e2200000e0000 */
[----:B------:R-:W-:Y:S02]  /*12850*/  IMAD R5, R8, UR4, RZ ;  /* 0x0000000408057c24 */ /* 0x000fe4000f8e02ff */
[C---:B------:R-:W-:Y:S01]  /*12860*/  VIADD R12, R4.reuse, 0x10 ;  /* 0x00000010040c7836 */ /* 0x040fe20000000000 */
[----:B------:R-:W-:Y:S02]  /*12870*/  SHFL.IDX PT, R14, R0, 0x1, 0x181f ;  /* 0x00381f00000e7f89 */ /* 0x000fe400000e0000 */
[----:B------:R-:W-:-:S13]  /*12880*/  ISETP.GE.AND P2, PT, R4, R5, PT ;  /* 0x000000050400720c */ /* 0x000fda0003f46270 */
[----:B------:R-:W-:Y:S02]  /*12890*/  @!P2 LEA R8, R7, UR38, 0x1 ;  /* 0x000000260708ac11 */ /* 0x000fe4000f8e08ff */
[----:B0-----:R-:W-:-:S04]  /*128a0*/  LOP3.LUT R3, R3, R2, RZ, 0x3c, !PT ;  /* 0x0000000203037212 */ /* 0x001fc800078e3cff */
[----:B------:R-:W-:-:S04]  /*128b0*/  LOP3.LUT R2, R3, R2, RZ, 0x3c, !PT ;  /* 0x0000000203027212 */ /* 0x000fc800078e3cff */
[----:B------:R-:W-:-:S03]  /*128c0*/  LOP3.LUT R3, R3, R2, RZ, 0x3c, !PT ;  /* 0x0000000203037212 */ /* 0x000fc600078e3cff */
[----:B------:R-:W-:-:S05]  /*128d0*/  @!P2 IMAD.WIDE.U32 R2, R10, 0x2, R2 ;  /* 0x000000020a02a825 */ /* 0x000fca00078e0002 */
[----:B------:R-:W-:Y:S04]  /*128e0*/  @!P2 LDGSTS.E.BYPASS.LTC128B.128 [R8+0x10400], desc[UR44][R2.64], !P1 ;  /* 0x104000000208afae */ /* 0x000fe8000c901d6c */
[----:B------:R0:W-:Y:S01]  /*128f0*/  @!P2 LDGSTS.E.BYPASS.LTC128B.128 [R8+0x14400], desc[UR44][R2.64+0x80], !P0 ;  /* 0x144000800208afae */ /* 0x0001e2000c101d6c */
[----:B------:R-:W-:Y:S01]  /*12900*/  ISETP.GE.AND P2, PT, R12, R5, PT ;  /* 0x000000050c00720c */ /* 0x000fe20003f46270 */
[----:B------:R-:W-:Y:S02]  /*12910*/  VIADD R12, R4, 0x20 ;  /* 0x00000020040c7836 */ /* 0x000fe40000000000 */
[----:B0-----:R-:W0:Y:S10]  /*12920*/  SHFL.IDX PT, R8, R6, 0x1, 0x181f ;  /* 0x00381f0006087f89 */ /* 0x001e3400000e0000 */
[----:B------:R-:W-:Y:S01]  /*12930*/  @!P2 LEA R21, R7, UR38, 0x1 ;  /* 0x000000260715ac11 */ /* 0x000fe2000f8e08ff */
[----:B------:R-:W1:Y:S01]  /*12940*/  SHFL.IDX PT, R2, R6, 0x2, 0x181f ;  /* 0x00581f0006027f89 */ /* 0x000e6200000e0000 */
[----:B0-----:R-:W-:-:S02]  /*12950*/  IMAD.MOV.U32 R9, RZ, RZ, R8 ;  /* 0x000000ffff097224 */ /* 0x001fc400078e0008 */
[----:B------:R-:W-:Y:S02]  /*12960*/  IMAD.MOV.U32 R8, RZ, RZ, R14 ;  /* 0x000000ffff087224 */ /* 0x000fe400078e000e */
[----:B------:R-:W0:Y:S01]  /*12970*/  SHFL.IDX PT, R14, R0, 0x2, 0x181f ;  /* 0x00581f00000e7f89 */ /* 0x000e2200000e0000 */
[----:B-1----:R-:W-:Y:S02]  /*12980*/  IMAD.MOV.U32 R3, RZ, RZ, R2 ;  /* 0x000000ffff037224 */ /* 0x002fe400078e0002 */
[----:B------:R-:W-:-:S05]  /*12990*/  @!P2 IMAD.WIDE.U32 R8, R10, 0x2, R8 ;  /* 0x000000020a08a825 */ /* 0x000fca00078e0008 */
[----:B------:R-:W-:Y:S04]  /*129a0*/  @!P2 LDGSTS.E.BYPASS.LTC128B.128 [R21+0x10c00], desc[UR44][R8.64], !P1 ;  /* 0x10c000000815afae */ /* 0x000fe8000c901d6c */
[----:B------:R1:W-:Y:S01]  /*129b0*/  @!P2 LDGSTS.E.BYPASS.LTC128B.128 [R21+0x14c00], desc[UR44][R8.64+0x80], !P0 ;  /* 0x14c000800815afae */ /* 0x0003e2000c101d6c */
[-C--:B------:R-:W-:Y:S01]  /*129c0*/  ISETP.GE.AND P2, PT, R12, R5.reuse, PT ;  /* 0x000000050c00720c */ /* 0x080fe20003f46270 */
[----:B------:R-:W-:Y:S02]  /*129d0*/  VIADD R12, R4, 0x30 ;  /* 0x00000030040c7836 */ /* 0x000fe40000000000 */
[----:B0-----:R-:W-:Y:S01]  /*129e0*/  IMAD.MOV.U32 R2, RZ, RZ, R14 ;  /* 0x000000ffff027224 */ /* 0x001fe200078e000e */
[----:B-1----:R-:W0:Y:S09]  /*129f0*/  SHFL.IDX PT, R8, R6, 0x3, 0x181f ;  /* 0x00781f0006087f89 */ /* 0x002e3200000e0000 */
[----:B------:R-:W-:Y:S01]  /*12a00*/  @!P2 LEA R20, R7, UR38, 0x1 ;  /* 0x000000260714ac11 */ /* 0x000fe2000f8e08ff */
[----:B------:R-:W-:Y:S01]  /*12a10*/  @!P2 IMAD.WIDE.U32 R2, R10, 0x2, R2 ;  /* 0x000000020a02a825 */ /* 0x000fe200078e0002 */
[----:B------:R-:W1:Y:S04]  /*12a20*/  SHFL.IDX PT, R14, R0, 0x3, 0x181f ;  /* 0x00781f00000e7f89 */ /* 0x000e6800000e0000 */
[----:B------:R-:W-:Y:S04]  /*12a30*/  @!P2 LDGSTS.E.BYPASS.LTC128B.128 [R20+0x11400], desc[UR44][R2.64], !P1 ;  /* 0x114000000214afae */ /* 0x000fe8000c901d6c */
[----:B------:R2:W-:Y:S01]  /*12a40*/  @!P2 LDGSTS.E.BYPASS.LTC128B.128 [R20+0x15400], desc[UR44][R2.64+0x80], !P0 ;  /* 0x154000800214afae */ /* 0x0005e2000c101d6c */
[----:B------:R-:W-:Y:S01]  /*12a50*/  ISETP.GE.AND P2, PT, R12, R5, PT ;  /* 0x000000050c00720c */ /* 0x000fe20003f46270 */
[----:B------:R-:W-:-:S02]  /*12a60*/  VIADD R12, R4, 0x40 ;  /* 0x00000040040c7836 */ /* 0x000fc40000000000 */
[----:B0-----:R-:W-:Y:S01]  /*12a70*/  IMAD.MOV.U32 R9, RZ, RZ, R8 ;  /* 0x000000ffff097224 */ /* 0x001fe200078e0008 */
[----:B--2---:R-:W0:Y:S09]  /*12a80*/  SHFL.IDX PT, R2, R6, 0x4, 0x181f ;  /* 0x00981f0006027f89 */ /* 0x004e3200000e0000 */
[----:B------:R-:W-:Y:S01]  /*12a90*/  @!P2 LEA R21, R7, UR38, 0x1 ;  /* 0x000000260715ac11 */ /* 0x000fe2000f8e08ff */
[----:B-1----:R-:W-:-:S02]  /*12aa0*/  IMAD.MOV.U32 R8, RZ, RZ, R14 ;  /* 0x000000ffff087224 */ /* 0x002fc400078e000e */
[----:B------:R-:W1:Y:S02]  /*12ab0*/  SHFL.IDX PT, R14, R0, 0x4, 0x181f ;  /* 0x00981f00000e7f89 */ /* 0x000e6400000e0000 */
[----:B------:R-:W-:-:S05]  /*12ac0*/  @!P2 IMAD.WIDE.U32 R8, R10, 0x2, R8 ;  /* 0x000000020a08a825 */ /* 0x000fca00078e0008 */
[----:B------:R-:W-:Y:S04]  /*12ad0*/  @!P2 LDGSTS.E.BYPASS.LTC128B.128 [R21+0x11c00], desc[UR44][R8.64], !P1 ;  /* 0x11c000000815afae */ /* 0x000fe8000c901d6c */
[----:B------:R2:W-:Y:S01]  /*12ae0*/  @!P2 LDGSTS.E.BYPASS.LTC128B.128 [R21+0x15c00], desc[UR44][R8.64+0x80], !P0 ;  /* 0x15c000800815afae */ /* 0x0005e2000c101d6c */
[----:B------:R-:W-:Y:S01]  /*12af0*/  ISETP.GE.AND P2, PT, R12, R5, PT ;  /* 0x000000050c00720c */ /* 0x000fe20003f46270 */
[----:B------:R-:W-:Y:S02]  /*12b00*/  VIADD R12, R4, 0x50 ;  /* 0x00000050040c7836 */ /* 0x000fe40000000000 */
[----:B0-----:R-:W-:Y:S01]  /*12b10*/  IMAD.MOV.U32 R3, RZ, RZ, R2 ;  /* 0x000000ffff037224 */ /* 0x001fe200078e0002 */
[----:B--2---:R-:W0:Y:S01]  /*12b20*/  SHFL.IDX PT, R8, R6, 0x5, 0x181f ;  /* 0x00b81f0006087f89 */ /* 0x004e2200000e0000 */
[----:B-1----:R-:W-:-:S08]  /*12b30*/  IMAD.MOV.U32 R2, RZ, RZ, R14 ;  /* 0x000000ffff027224 */ /* 0x002fd000078e000e */
[----:B------:R-:W-:Y:S01]  /*12b40*/  @!P2 LEA R20, R7, UR38, 0x1 ;  /* 0x000000260714ac11 */ /* 0x000fe2000f8e08ff */
[----:B------:R-:W1:Y:S01]  /*12b50*/  SHFL.IDX PT, R14, R0, 0x5, 0x181f ;  /* 0x00b81f00000e7f89 */ /* 0x000e6200000e0000 */
        /* <DEDUP_REMOVED lines=14> */
[----:B0-----:R-:W-:Y:S02]  /*12c40*/  IMAD.MOV.U32 R3, RZ, RZ, R2 ;  /* 0x000000ffff037224 */ /* 0x001fe400078e0002 */
[----:B-1----:R-:W-:-:S10]  /*12c50*/  IMAD.MOV.U32 R2, RZ, RZ, R14 ;  /* 0x000000ffff027224 */ /* 0x002fd400078e000e */
[----:B--2---:R-:W-:Y:S01]  /*12c60*/  @!P2 LEA R8, R7, UR38, 0x1 ;  /* 0x000000260708ac11 */ /* 0x004fe2000f8e08ff */
[----:B------:R0:W1:Y:S01]  /*12c70*/  SHFL.IDX PT, R14, R0, 0x7, 0x181f ;  /* 0x00f81f00000e7f89 */ /* 0x00006200000e0000 */
[----:B------:R-:W-:-:S05]  /*12c80*/  @!P2 IMAD.WIDE.U32 R2, R10, 0x2, R2 ;  /* 0x000000020a02a825 */ /* 0x000fca00078e0002 */
[----:B------:R-:W-:Y:S04]  /*12c90*/  @!P2 LDGSTS.E.BYPASS.LTC128B.128 [R8+0x13400], desc[UR44][R2.64], !P1 ;  /* 0x134000000208afae */ /* 0x000fe8000c901d6c */
[----:B------:R2:W-:Y:S04]  /*12ca0*/  @!P2 LDGSTS.E.BYPASS.LTC128B.128 [R8+0x17400], desc[UR44][R2.64+0x80], !P0 ;  /* 0x174000800208afae */ /* 0x0005e8000c101d6c */
[----:B--2---:R0:W2:Y:S02]  /*12cb0*/  SHFL.IDX PT, R2, R6, 0x7, 0x181f ;  /* 0x00f81f0006027f89 */ /* 0x0040a400000e0000 */
.L_x_7387:
[----:B------:R-:W-:Y:S01]  /*12cc0*/  VIADD R4, R4, 0x70 ;  /* 0x0000007004047836 */ /* 0x000fe20000000000 */
[----:B------:R-:W-:Y:S01]  /*12cd0*/  BSSY B0, `(.L_x_7297) ;  /* 0x000000c000007945 */ /* 0x000fe20003800000 */
[----:B--2---:R-:W-:Y:S02]  /*12ce0*/  IMAD.MOV.U32 R3, RZ, RZ, R2 ;  /* 0x000000ffff037224 */ /* 0x004fe400078e0002 */
[----:B-1----:R-:W-:Y:S01]  /*12cf0*/  IMAD.MOV.U32 R2, RZ, RZ, R14 ;  /* 0x000000ffff027224 */ /* 0x002fe200078e000e */
[----:B------:R-:W-:-:S13]  /*12d00*/  ISETP.GE.AND P2, PT, R4, R5, PT ;  /* 0x000000050400720c */ /* 0x000fda0003f46270 */
[----:B------:R-:W-:Y:S05]  /*12d10*/  @P2 BRA `(.L_x_7298) ;  /* 0x00000000001c2947 */ /* 0x000fea0003800000 */
[----:B------:R-:W-:Y:S01]  /*12d20*/  IMAD.WIDE.U32 R2, R10, 0x2, R2 ;  /* 0x000000020a027825 */ /* 0x000fe200078e0002 */
[----:B------:R-:W-:-:S05]  /*12d30*/  LEA R7, R7, UR38, 0x1 ;  /* 0x0000002607077c11 */ /* 0x000fca000f8e08ff */
[----:B------:R-:W-:Y:S01]  /*12d40*/  @!PT LDS RZ, [RZ] ;  /* 0x00000000fffff984 */ /* 0x000fe20000000800 */
[----:B------:R-:W-:Y:S01]  /*12d50*/  @!PT LDS RZ, [RZ] ;  /* 0x00000000fffff984 */ /* 0x000fe20000000800 */
[----:B------:R-:W-:Y:S01]  /*12d60*/  @!PT LDS RZ, [RZ] ;  /* 0x00000000fffff984 */ /* 0x000fe20000000800 */
[----:B------:R1:W-:Y:S04]  /*12d70*/  LDGSTS.E.BYPASS.LTC128B.128 [R7+0x13c00], desc[UR44][R2.64], !P1 ;  /* 0x13c0000002077fae */ /* 0x0003e8000c901d6c */
[----:B------:R1:W-:Y:S02]  /*12d80*/  LDGSTS.E.BYPASS.LTC128B.128 [R7+0x17c00], desc[UR44][R2.64+0x80], !P0 ;  /* 0x17c0008002077fae */ /* 0x0003e4000c101d6c */
.L_x_7298:
[----:B------:R-:W-:Y:S05]  /*12d90*/  BSYNC B0 ;  /* 0x0000000000007941 */ /* 0x000fea0003800000 */
.L_x_7297:
[----:B------:R-:W-:Y:S01]  /*12da0*/  NOP ;  /* 0x0000000000007918 */ /* 0x000fe20000000000 */
[----:B------:R-:W-:Y:S01]  /*12db0*/  SYNCS.ARRIVE.TRANS64.RED.A0T1 RZ, [UR38+0x28800], RZ ;  /* 0x028800ffffff79a7 */ /* 0x000fe20008200426 */
[----:B0-----:R-:W-:Y:S01]  /*12dc0*/  IMAD.MOV.U32 R0, RZ, RZ, 0x1 ;  /* 0x00000001ff007424 */ /* 0x001fe200078e00ff */
[----:B------:R-:W-:Y:S04]  /*12dd0*/  ARRIVES.LDGSTSBAR.64.TRANSCNT [UR38+0x28800] ;  /* 0x02880000ff0079b0 */ /* 0x000fe80008000aa6 */
[----:B------:R-:W-:Y:S01]  /*12de0*/  SHF.L.U32 R0, R0, 0x1f, RZ ;  /* 0x0000001f00007819 */ /* 0x000fe200000006ff */
[----:B------:R-:W-:Y:S01]  /*12df0*/  NOP ;  /* 0x0000000000007918 */ /* 0x000fe20000000000 */
[----:B------:R-:W2:Y:S01]  /*12e00*/  LDL.LU R4, [R1+0x10] ;  /* 0x0000100001047983 */ /* 0x000ea20000300800 */
[----:B------:R-:W-:Y:S03]  /*12e10*/  SYNCS.ARRIVE.TRANS64.A1T0 RZ, [UR38+0x28800], RZ ;  /* 0x028800ffffff79a7 */ /* 0x000fe60008100026 */
[----:B-1----:R-:W3:Y:S01]  /*12e20*/  LDL R3, [R1+0x4] ;  /* 0x0000040001037983 */ /* 0x002ee20000100800 */
[----:B------:R-:W0:Y:S01]  /*12e30*/  SYNCS.PHASECHK.TRANS64.TRYWAIT P0, [UR38+0x28820], R0 ;  /* 0x02882000ff0075a7 */ /* 0x000e220008000166 */
[----:B--2---:R-:W-:-:S05]  /*12e40*/  VIADD R6, R4, 0xfffffffe ;  /* 0xfffffffe04067836 */ /* 0x004fca0000000000 */
[----:B---3--:R-:W-:Y:S01]  /*12e50*/  ISETP.GE.AND P1, PT, R6, R3, PT ;  /* 0x000000030600720c */ /* 0x008fe20003f26270 */
[----:B0-----:R-:W-:-:S12]  /*12e60*/  @!P0 BRA `(.L_x_7299) ;  /* 0x0000002c00d88947 */ /* 0x001fd80003800000 */
.L_x_7388:
[----:B------:R-:W-:Y:S02]  /*12e70*/  IMAD.MOV.U32 R9, RZ, RZ, 0x1 ;  /* 0x00000001ff097424 */ /* 0x000fe400078e00ff */
[----:B0-----:R-:W-:Y:S01]  /*12e80*/  IMAD.MOV.U32 R0, RZ, RZ, RZ ;  /* 0x000000ffff007224 */ /* 0x001fe200078e00ff */
[----:B------:R-:W-:Y:S06]  /*12e90*/  @!P1 BRA `(.L_x_7300) ;  /* 0x00000018004c9947 */ /* 0x000fec0003800000 */
[----:B------:R-:W2:Y:S04]  /*12ea0*/  LDL.LU R2, [R1+0xc] ;  /* 0x00000c0001027983 */ /* 0x000ea80000300800 */
[----:B------:R-:W3:Y:S04]  /*12eb0*/  LDL.LU R4, [R1+0x8] ;  /* 0x0000080001047983 */ /* 0x000ee80000300800 */
[----:B------:R-:W4:Y:S01]  /*12ec0*/  LDL.LU R3, [R1+0x4] ;  /* 0x0000040001037983 */ /* 0x000f220000300800 */
[----:B------:R-:W-:Y:S01]  /*12ed0*/  UIADD3 UR4, UR41, 0x1, URZ ;  /* 0x0000000129047890 */ /* 0x000fe2000fffe03f */
[----:B------:R-:W-:-:S05]  /*12ee0*/  IMAD.MOV.U32 R9, RZ, RZ, 0x1 ;  /* 0x00000001ff097424 */ /* 0x000fca00078e00ff */
[----:B--2---:R-:W-:Y:S01]  /*12ef0*/  IMAD R2, R2, UR4, RZ ;  /* 0x0000000402027c24 */ /* 0x004fe2000f8e02ff */
[----:B------:R-:W-:-:S04]  /*12f00*/  ULOP3.LUT UR4, URZ, UR42, URZ, 0x33, !UPT ;  /* 0x0000002a3f047292 */ /* 0x000fc8000f8e333f */
[----:B------:R-:W-:Y:S02]  /*12f10*/  LOP3.LUT R2, RZ, R2, RZ, 0x33, !PT ;  /* 0x00000002ff027212 */ /* 0x000fe400078e33ff */
[----:B----4-:R-:W-:Y:S02]  /*12f20*/  LOP3.LUT R3, RZ, R3, RZ, 0x33, !PT ;  /* 0x00000003ff037212 */ /* 0x010fe400078e33ff */
[----:B---3--:R-:W-:Y:S01]  /*12f30*/  VIADDMNMX R2, R2, -R4, UR4, !PT ;  /* 0x0000000402027e46 */ /* 0x008fe2000f800904 */
[----:B------:R-:W-:Y:S01]  /*12f40*/  ULOP3.LUT UR4, URZ, UR39, URZ, 0x33, !UPT ;  /* 0x000000273f047292 */ /* 0x000fe2000f8e333f */
[----:B------:R-:W0:Y:S05]  /*12f50*/  S2R R4, SR_TID.X ;  /* 0x0000000000047919 */ /* 0x000e2a0000002100 */
[----:B------:R-:W-:-:S04]  /*12f60*/  VIMNMX R2, R2, UR4, !PT ;  /* 0x0000000402027c48 */ /* 0x000fc8000ffe0100 */
[----:B------:R-:W-:-:S05]  /*12f70*/  VIADDMNMX R3, R2, 0x2, R3, !PT ;  /* 0x0000000202037846 */ /* 0x000fca0007800103 */
[----:B------:R-:W-:-:S05]  /*12f80*/  VIADD R5, R3, 0xfffffffe ;  /* 0xfffffffe03057836 */ /* 0x000fca0000000000 */
[-C--:B------:R-:W-:Y:S02]  /*12f90*/  ISETP.NE.AND P0, PT, R5, R2.reuse, PT ;  /* 0x000000020500720c */ /* 0x080fe40003f05270 */
[----:B------:R-:W-:-:S05]  /*12fa0*/  LOP3.LUT R2, RZ, R2, RZ, 0x33, !PT ;  /* 0x00000002ff027212 */ /* 0x000fca00078e33ff */
[----:B------:R-:W-:-:S05]  /*12fb0*/  IMAD.IADD R2, R3, 0x1, R2 ;  /* 0x0000000103027824 */ /* 0x000fca00078e0202 */
[----:B------:R-:W-:Y:S02]  /*12fc0*/  LOP3.LUT R11, R2, 0x1, RZ, 0xc0, !PT ;  /* 0x00000001020b7812 */ /* 0x000fe400078ec0ff */
[----:B0-----:R-:W-:Y:S01]  /*12fd0*/  LOP3.LUT R10, R4, 0x1f, RZ, 0xc0, !PT ;  /* 0x0000001f040a7812 */ /* 0x001fe200078ec0ff */
[----:B------:R-:W-:Y:S01]  /*12fe0*/  IMAD.MOV.U32 R4, RZ, RZ, R16 ;  /* 0x000000ffff047224 */ /* 0x000fe200078e0010 */
[----:B------:R-:W-:Y:S06]  /*12ff0*/  @!P0 BRA `(.L_x_7301) ;  /* 0x0000001000008947 */ /* 0x000fec0003800000 */
[----:B------:R-:W-:Y:S01]  /*13000*/  BSSY B0, `(.L_x_7301) ;  /* 0x00000ff000007945 */ /* 0x000fe20003800000 */
[----:B------:R-:W-:Y:S02]  /*13010*/  IMAD.IADD R7, R2, 0x1, -R11 ;  /* 0x0000000102077824 */ /* 0x000fe400078e0a0b */
[----:B------:R-:W-:Y:S02]  /*13020*/  IMAD.MOV.U32 R8, RZ, RZ, 0x1 ;  /* 0x00000001ff087424 */ /* 0x000fe400078e00ff */
[----:B------:R-:W-:-:S07]  /*13030*/  IMAD.MOV.U32 R4, RZ, RZ, R16 ;  /* 0x000000ffff047224 */ /* 0x000fce00078e0010 */
.L_x_7332:
        /* <DEDUP_REMOVED lines=19> */
[----:B------:R-:W-:-:S04]  /*13170*/  IMAD.WIDE.U32 R2, R19, UR4, R2 ;  /* 0x0000000413027c25 */ /* 0x000fc8000f8e0002 */
[----:B--2---:R-:W-:-:S04]  /*13180*/  IMAD R4, R12, UR4, RZ ;  /* 0x000000040c047c24 */ /* 0x004fc8000f8e02ff */
[----:B------:R-:W-:Y:S01]  /*13190*/  IMAD R5, R19, UR5, R4 ;  /* 0x0000000513057c24 */ /* 0x000fe2000f8e0204 */
[----:B------:R-:W-:Y:S02]  /*131a0*/  ULDC.64 UR4, c[0x0][0x418] ;  /* 0x0001060000047ab9 */ /* 0x000fe40000000a00 */
[----:B------:R-:W-:Y:S01]  /*131b0*/  LEA R4, P0, R2, UR4, 0x2 ;  /* 0x0000000402047c11 */ /* 0x000fe2000f8010ff */
[----:B------:R-:W-:-:S05]  /*131c0*/  IMAD.IADD R5, R5, 0x1, R3 ;  /* 0x0000000105057824 */ /* 0x000fca00078e0203 */
[----:B------:R-:W-:-:S05]  /*131d0*/  LEA.HI.X R5, R2, UR5, R5, 0x2, P0 ;  /* 0x0000000502057c11 */ /* 0x000fca00080f1405 */
[----:B------:R0:W5:Y:S02]  /*131e0*/  LDG.E R4, desc[UR44][R4.64] ;  /* 0x0000002c04047981 */ /* 0x000164000c1e1900 */
.L_x_7304:
[----:B------:R-:W1:Y:S01]  /*131f0*/  S2R R2, SR_TID.X ;  /* 0x0000000000027919 */ /* 0x000e620000002100 */
[----:B------:R-:W-:Y:S01]  /*13200*/  BSSY B2, `(.L_x_7305) ;  /* 0x0000006000027945 */ /* 0x000fe20003800000 */
[----:B-1----:R-:W-:Y:S02]  /*13210*/  LOP3.LUT R3, R2, 0x7f, RZ, 0xc0, !PT ;  /* 0x0000007f02037812 */ /* 0x002fe400078ec0ff */
[----:B------:R-:W-:Y:S02]  /*13220*/  SHF.L.U32 R2, R8, 0x1f, RZ ;  /* 0x0000001f08027819 */ /* 0x000fe400000006ff */
[----:B------:R-:W-:Y:S02]  /*13230*/  ISETP.NE.AND P2, PT, R3, RZ, PT ;  /* 0x000000ff0300720c */ /* 0x000fe40003f45270 */
[----:B------:R-:W1:Y:S02]  /*13240*/  SYNCS.PHASECHK.TRANS64.TRYWAIT P0, [UR38+0x28848], R2 ;  /* 0x02884802ff0075a7 */ /* 0x000e640008000166 */
[----:B-1----:R-:W-:Y:S09]  /*13250*/  @!P0 BRA `(.L_x_7306) ;  /* 0x0000002800f48947 */ /* 0x002ff20003800000 */
.L_x_7389:
[----:B------:R-:W-:Y:S05]  /*13260*/  BSYNC B2 ;  /* 0x0000000000027941 */ /* 0x000fea0003800000 */
.L_x_7305:
[----:B------:R-:W-:Y:S04]  /*13270*/  BSSY B2, `(.L_x_7307) ;  /* 0x0000007000027945 */ /* 0x000fe80003800000 */
[----:B------:R-:W-:Y:S05]  /*13280*/  @P2 BRA `(.L_x_7308) ;  /* 0x0000000000142947 */ /* 0x000fea0003800000 */
[----:B------:R-:W-:Y:S01]  /*13290*/  ISETP.NE.AND P0, PT, R10, RZ, PT ;  /* 0x000000ff0a00720c */ /* 0x000fe20003f05270 */
[----:B-1----:R-:W-:-:S04]  /*132a0*/  IMAD.MOV.U32 R3, RZ, RZ, 0x8000 ;  /* 0x00008000ff037424 */ /* 0x002fc800078e00ff */
[----:B------:R2:W-:Y:S08]  /*132b0*/  SYNCS.ARRIVE.TRANS64 RZ, [UR38+0x28838], R3 ;  /* 0x02883803ffff79a7 */ /* 0x0005f00008000026 */
[----:B--2---:R-:W-:Y:S05]  /*132c0*/  @!P0 BRA `(.L_x_7308) ;  /* 0x0000000000048947 */ /* 0x004fea0003800000 */
[----:B------:R-:W-:Y:S01]  /*132d0*/  BPT.TRAP 0x1 ;  /* 0x000000040000795c */ /* 0x000fe20000300000 */
.L_x_7308:
[----:B------:R-:W-:Y:S05]  /*132e0*/  BSYNC B2 ;  /* 0x0000000000027941 */ /* 0x000fea0003800000 */
.L_x_7307:
[----:B0-----:R-:W-:Y:S01]  /*132f0*/  IMAD.MOV.U32 R5, RZ, RZ, RZ ;  /* 0x000000ffff057224 */ /* 0x001fe200078e00ff */
[----:B------:R-:W-:Y:S01]  /*13300*/  ULDC.64 UR4, c[0x0][0x198] ;  /* 0x0000660000047ab9 */ /* 0x000fe20000000a00 */
[----:B------:R-:W-:Y:S01]  /*13310*/  PLOP3.LUT P0, PT, PT, PT, PT, 0x80, 0x0 ;  /* 0x000000000000781c */ /* 0x000fe20003f0f070 */
[----:B------:R-:W-:Y:S01]  /*13320*/  UIADD3 UR4, UP0, UR4, 0x370, URZ ;  /* 0x0000037004047890 */ /* 0x000fe2000ff1e03f */
[----:B-1----:R-:W-:Y:S01]  /*13330*/  IMAD.SHL.U32 R3, R9, 0x80, RZ ;  /* 0x0000008009037824 */ /* 0x002fe200078e00ff */
[----:B------:R-:W-:Y:S01]  /*13340*/  R2UR UR34, R5 ;  /* 0x00000000052272ca */ /* 0x000fe200000e0000 */
[----:B------:R-:W-:Y:S02]  /*13350*/  UIADD3 UR32, UR38, 0x20400, URZ ;  /* 0x0002040026207890 */ /* 0x000fe4000fffe03f */
[----:B------:R-:W-:Y:S02]  /*13360*/  UIADD3 UR33, UR38, 0x28838, URZ ;  /* 0x0002883826217890 */ /* 0x000fe4000fffe03f */
[----:B------:R-:W-:Y:S01]  /*13370*/  UIADD3.X UR5, URZ, UR5, URZ, UP0, !UPT ;  /* 0x000000053f057290 */ /* 0x000fe200087fe43f */
[----:B------:R-:W-:Y:S01]  /*13380*/  UMOV UR6, 0x0 ;  /* 0x0000000000067882 */ /* 0x000fe20000000000 */
[----:B------:R-:W-:-:S10]  /*13390*/  UMOV UR7, 0x14f00000 ;  /* 0x14f0000000077882 */ /* 0x000fd40000000000 */
.L_x_7309:
        /* <DEDUP_REMOVED lines=13> */
.L_x_7310:
        /* <DEDUP_REMOVED lines=12> */
.L_x_7390:
[----:B------:R-:W-:Y:S05]  /*13530*/  BSYNC B2 ;  /* 0x0000000000027941 */ /* 0x000fea0003800000 */
.L_x_7311:
        /* <DEDUP_REMOVED lines=9> */
.L_x_7314:
[----:B------:R-:W-:Y:S05]  /*135d0*/  BSYNC B2 ;  /* 0x0000000000027941 */ /* 0x000fea0003800000 */
.L_x_7313:
        /* <DEDUP_REMOVED lines=10> */
.L_x_7315:
        /* <DEDUP_REMOVED lines=13> */
.L_x_7316:
        /* <DEDUP_REMOVED lines=10> */
.L_x_7303:
[----:B------:R-:W-:Y:S05]  /*137f0*/  BSYNC B1 ;  /* 0x0000000000017941 */ /* 0x000fea0003800000 */
.L_x_7302:
        /* <DEDUP_REMOVED lines=26> */
.L_x_7319:
[----:B------:R-:W1:Y:S01]  /*139a0*/  S2R R2, SR_TID.X ;  /* 0x0000000000027919 */ /* 0x000e620000002100 */
[----:B------:R-:W-:Y:S01]  /*139b0*/  BSSY B2, `(.L_x_7320) ;  /* 0x0000006000027945 */ /* 0x000fe20003800000 */
[----:B-1----:R-:W-:Y:S02]  /*139c0*/  LOP3.LUT R3, R2, 0x7f, RZ, 0xc0, !PT ;  /* 0x0000007f02037812 */ /* 0x002fe400078ec0ff */
[----:B------:R-:W-:Y:S02]  /*139d0*/  SHF.L.U32 R2, R9, 0x1f, RZ ;  /* 0x0000001f09027819 */ /* 0x000fe400000006ff */
[----:B------:R-:W-:Y:S02]  /*139e0*/  ISETP.NE.AND P2, PT, R3, RZ, PT ;  /* 0x000000ff0300720c */ /* 0x000fe40003f45270 */
[----:B------:R-:W1:Y:S02]  /*139f0*/  SYNCS.PHASECHK.TRANS64.TRYWAIT P0, [UR38+0x28840], R2 ;  /* 0x02884002ff0075a7 */ /* 0x000e640008000166 */
[----:B-1----:R-:W-:Y:S09]  /*13a00*/  @!P0 BRA `(.L_x_7321) ;  /* 0x0000002400388947 */ /* 0x002ff20003800000 */
.L_x_7391:
[----:B------:R-:W-:Y:S05]  /*13a10*/  BSYNC B2 ;  /* 0x0000000000027941 */ /* 0x000fea0003800000 */
.L_x_7320:
[----:B------:R-:W-:Y:S04]  /*13a20*/  BSSY B2, `(.L_x_7322) ;  /* 0x0000007000027945 */ /* 0x000fe80003800000 */
[----:B------:R-:W-:Y:S05]  /*13a30*/  @P2 BRA `(.L_x_7323) ;  /* 0x0000000000142947 */ /* 0x000fea0003800000 */
[----:B------:R-:W-:Y:S01]  /*13a40*/  ISETP.NE.AND P0, PT, R10, RZ, PT ;  /* 0x000000ff0a00720c */ /* 0x000fe20003f05270 */
[----:B-1----:R-:W-:-:S04]  /*13a50*/  IMAD.MOV.U32 R2, RZ, RZ, 0x8000 ;  /* 0x00008000ff027424 */ /* 0x002fc800078e00ff */
[----:B------:R2:W-:Y:S08]  /*13a60*/  SYNCS.ARRIVE.TRANS64 RZ, [UR38+0x28830], R2 ;  /* 0x02883002ffff79a7 */ /* 0x0005f00008000026 */
[----:B--2---:R-:W-:Y:S05]  /*13a70*/  @!P0 BRA `(.L_x_7323) ;  /* 0x0000000000048947 */ /* 0x004fea0003800000 */
[----:B------:R-:W-:Y:S01]  /*13a80*/  BPT.TRAP 0x1 ;  /* 0x000000040000795c */ /* 0x000fe20000300000 */
.L_x_7323:
[----:B------:R-:W-:Y:S05]  /*13a90*/  BSYNC B2 ;  /* 0x0000000000027941 */ /* 0x000fea0003800000 */
.L_x_7322:
        /* <DEDUP_REMOVED lines=11> */
.L_x_7324:
        /* <DEDUP_REMOVED lines=14> */
.L_x_7325:
        /* <DEDUP_REMOVED lines=12> */
.L_x_7392:
[----:B------:R-:W-:Y:S05]  /*13cf0*/  BSYNC B2 ;  /* 0x0000000000027941 */ /* 0x000fea0003800000 */
.L_x_7326:
        /* <DEDUP_REMOVED lines=9> */
.L_x_7329:
[----:B------:R-:W-:Y:S05]  /*13d90*/  BSYNC B2 ;  /* 0x0000000000027941 */ /* 0x000fea0003800000 */
.L_x_7328:
        /* <DEDUP_REMOVED lines=10> */
.L_x_7330:
        /* <DEDUP_REMOVED lines=13> */
.L_x_7331:
        /* <DEDUP_REMOVED lines=10> */
.L_x_7318:
[----:B------:R-:W-:Y:S05]  /*13fb0*/  BSYNC B1 ;  /* 0x0000000000017941 */ /* 0x000fea0003800000 */
.L_x_7317:
[----:B------:R-:W-:Y:S02]  /*13fc0*/  VIADD R6, R6, 0xfffffffe ;  /* 0xfffffffe06067836 */ /* 0x000fe40000000000 */
[----:B------:R-:W-:Y:S01]  /*13fd0*/  IMAD.MOV.U32 R8, RZ, RZ, R9 ;  /* 0x000000ffff087224 */ /* 0x000fe200078e0009 */
[----:B------:R-:W-:Y:S06]  /*13fe0*/  @P1 BRA `(.L_x_7332) ;  /* 0xfffffff000141947 */ /* 0x000fec000383ffff */
[----:B------:R-:W-:Y:S05]  /*13ff0*/  BSYNC B0 ;  /* 0x0000000000007941 */ /* 0x000fea0003800000 */
.L_x_7301:
        /* <DEDUP_REMOVED lines=28> */
.L_x_7334:
[----:B------:R-:W1:Y:S01]  /*141c0*/  S2R R2, SR_TID.X ;  /* 0x0000000000027919 */ /* 0x000e620000002100 */
[----:B------:R-:W-:Y:S01]  /*141d0*/  BSSY B1, `(.L_x_7335) ;  /* 0x0000006000017945 */ /* 0x000fe20003800000 */
[----:B-1----:R-:W-:Y:S02]  /*141e0*/  LOP3.LUT R3, R2, 0x7f, RZ, 0xc0, !PT ;  /* 0x0000007f02037812 */ /* 0x002fe400078ec0ff */
[----:B------:R-:W-:Y:S02]  /*141f0*/  SHF.L.U32 R2, R9, 0x1f, RZ ;  /* 0x0000001f09027819 */ /* 0x000fe400000006ff */
[----:B------:R-:W-:Y:S02]  /*14200*/  ISETP.NE.AND P1, PT, R3, RZ, PT ;  /* 0x000000ff0300720c */ /* 0x000fe40003f25270 */
[----:B------:R-:W1:Y:S02]  /*14210*/  SYNCS.PHASECHK.TRANS64.TRYWAIT P0, [UR38+0x28848], R2 ;  /* 0x02884802ff0075a7 */ /* 0x000e640008000166 */
[----:B-1----:R-:W-:Y:S09]  /*14220*/  @!P0 BRA `(.L_x_7336) ;  /* 0x0000001c00608947 */ /* 0x002ff20003800000 */
.L_x_7393:
[----:B------:R-:W-:Y:S05]  /*14230*/  BSYNC B1 ;  /* 0x0000000000017941 */ /* 0x000fea0003800000 */
.L_x_7335:
[----:B------:R-:W-:Y:S04]  /*14240*/  BSSY B1, `(.L_x_7337) ;  /* 0x0000007000017945 */ /* 0x000fe80003800000 */
[----:B------:R-:W-:Y:S05]  /*14250*/  @P1 BRA `(.L_x_7338) ;  /* 0x0000000000141947 */ /* 0x000fea0003800000 */
[----:B------:R-:W-:Y:S01]  /*14260*/  ISETP.NE.AND P0, PT, R10, RZ, PT ;  /* 0x000000ff0a00720c */ /* 0x000fe20003f05270 */
[----:B-1----:R-:W-:-:S04]  /*14270*/  IMAD.MOV.U32 R3, RZ, RZ, 0x8000 ;  /* 0x00008000ff037424 */ /* 0x002fc800078e00ff */
[----:B------:R2:W-:Y:S08]  /*14280*/  SYNCS.ARRIVE.TRANS64 RZ, [UR38+0x28838], R3 ;  /* 0x02883803ffff79a7 */ /* 0x0005f00008000026 */
[----:B--2---:R-:W-:Y:S05]  /*14290*/  @!P0 BRA `(.L_x_7338) ;  /* 0x0000000000048947 */ /* 0x004fea0003800000 */
[----:B------:R-:W-:Y:S01]  /*142a0*/  BPT.TRAP 0x1 ;  /* 0x000000040000795c */ /* 0x000fe20000300000 */
.L_x_7338:
[----:B------:R-:W-:Y:S05]  /*142b0*/  BSYNC B1 ;  /* 0x0000000000017941 */ /* 0x000fea0003800000 */
.L_x_7337:
        /* <DEDUP_REMOVED lines=11> */
.L_x_7339:
        /* <DEDUP_REMOVED lines=14> */
.L_x_7340:
        /* <DEDUP_REMOVED lines=11> */
.L_x_7394:
[----:B------:R-:W-:Y:S05]  /*14500*/  BSYNC B1 ;  /* 0x0000000000017941 */ /* 0x000fea0003800000 */
.L_x_7341:
        /* <DEDUP_REMOVED lines=9> */
.L_x_7344:
[----:B------:R-:W-:Y:S05]  /*145a0*/  BSYNC B1 ;  /* 0x0000000000017941 */ /* 0x000fea0003800000 */
.L_x_7343:
        /* <DEDUP_REMOVED lines=10> */
.L_x_7345:
        /* <DEDUP_REMOVED lines=13> */
.L_x_7346:
        /* <DEDUP_REMOVED lines=10> */
.L_x_7333:
[----:B------:R-:W-:Y:S05]  /*147c0*/  BSYNC B0 ;  /* 0x0000000000007941 */ /* 0x000fea0003800000 */
.L_x_7300:
        /* <DEDUP_REMOVED lines=11> */
.L_x_7395:
[----:B------:R-:W-:Y:S05]  /*14880*/  BSYNC B1 ;  /* 0x0000000000017941 */ /* 0x000fea0003800000 */
.L_x_7349:
        /* <DEDUP_REMOVED lines=8> */
.L_x_7352:
[----:B------:R-:W-:Y:S05]  /*14910*/  BSYNC B1 ;  /* 0x0000000000017941 */ /* 0x000fea0003800000 */
.L_x_7351:
        /* <DEDUP_REMOVED lines=13> */
.L_x_7353:
        /* <DEDUP_REMOVED lines=13> */
.L_x_7354:
        /* <DEDUP_REMOVED lines=8> */
.L_x_7348:
[----:B------:R-:W-:Y:S05]  /*14b40*/  BSYNC B0 ;  /* 0x0000000000007941 */ /* 0x000fea0003800000 */
.L_x_7347:
[----:B------:R-:W-:Y:S02]  /*14b50*/  VIADD R0, R0, 0x1 ;  /* 0x0000000100007836 */ /* 0x000fe40000000000 */
[----:B0-----:R-:W-:-:S03]  /*14b60*/  IMAD.MOV.U32 R3, RZ, RZ, RZ ;  /* 0x000000ffff037224 */ /* 0x001fc600078e00ff */
[----:B------:R-:W-:-:S04]  /*14b70*/  ISETP.NE.AND P0, PT, R0, 0x2, PT ;  /* 0x000000020000780c */ /* 0x000fc80003f05270 */
[----:B------:R-:W-:Y:S02]  /*14b80*/  SEL R2, RZ, 0x1, P0 ;  /* 0x00000001ff027807 */ /* 0x000fe40000000000 */
[----:B------:R-:W-:Y:S02]  /*14b90*/  SEL R0, R0, RZ, P0 ;  /* 0x000000ff00007207 */ /* 0x000fe40000000000 */
[----:B------:R-:W-:-:S07]  /*14ba0*/  LOP3.LUT R9, R9, R2, RZ, 0x3c, !PT ;  /* 0x0000000209097212 */ /* 0x000fce00078e3cff */
.L_x_7278:
[----:B0-----:R-:W0:Y:S01]  /*14bb0*/  S2R R5, SR_CgaCtaId ;  /* 0x0000000000057919 */ /* 0x001e220000008800 */
[----:B------:R-:W-:Y:S02]  /*14bc0*/  MOV R2, 0x400 ;  /* 0x0000040000027802 */ /* 0x000fe40000000f00 */
[----:B------:R-:W-:Y:S02]  /*14bd0*/  SHF.L.U32 R3, R3, 0x1f, RZ ;  /* 0x0000001f03037819 */ /* 0x000fe400000006ff */
[----:B0-----:R-:W-:-:S04]  /*14be0*/  LEA R2, R5, R2, 0x18 ;  /* 0x0000000205027211 */ /* 0x001fc800078ec0ff */
[----:B------:R-:W0:Y:S02]  /*14bf0*/  SYNCS.PHASECHK.TRANS64.TRYWAIT P0, [R2+URZ+0x28820], R3 ;  /* 0x02882003020075a7 */ /* 0x000e24000800017f */
[----:B0-----:R-:W-:Y:S05]  /*14c00*/  @!P0 BRA `(.L_x_7355) ;  /* 0x00000014002c8947 */ /* 0x001fea0003800000 */
.L_x_7396:
[----:B------:R-:W-:-:S03]  /*14c10*/  UMOV UR4, 0xffffffff ;  /* 0xffffffff00047882 */ /* 0x000fc60000000000 */
[----:B------:R-:W-:Y:S05]  /*14c20*/  BRA.DIV UR4, `(.L_x_7356) ;  /* 0x0000001604387947 */ /* 0x000fea000b800000 */
[----:B0-----:R-:W0:Y:S02]  /*14c30*/  S2R R3, SR_TID.X ;  /* 0x0000000000037919 */ /* 0x001e240000002100 */
[----:B0-----:R-:W-:-:S04]  /*14c40*/  SHF.R.U32.HI R3, RZ, 0x5, R3 ;  /* 0x00000005ff037819 */ /* 0x001fc80000011603 */
[----:B------:R-:W-:-:S05]  /*14c50*/  LOP3.LUT R3, R3, 0x3, RZ, 0xc0, !PT ;  /* 0x0000000303037812 */ /* 0x000fca00078ec0ff */
[----:B------:R0:W1:Y:S02]  /*14c60*/  SHFL.IDX PT, R14, R3, RZ, 0x1f ;  /* 0x00001fff030e7589 */ /* 0x00006400000e0000 */
.L_x_7399:
[----:B-1----:R-:W-:-:S13]  /*14c70*/  ISETP.NE.AND P0, PT, R14, RZ, PT ;  /* 0x000000ff0e00720c */ /* 0x002fda0003f05270 */
[----:B------:R-:W-:Y:S05]  /*14c80*/  @P0 BRA `(.L_x_7194) ;  /* 0x0000000000880947 */ /* 0x000fea0003800000 */
[----:B------:R-:W-:-:S03]  /*14c90*/  UMOV UR4, 0xffffffff ;  /* 0xffffffff00047882 */ /* 0x000fc60000000000 */
[----:B------:R-:W-:Y:S05]  /*14ca0*/  BRA.DIV UR4, `(.L_x_7357) ;  /* 0x00000016044c7947 */ /* 0x000fea000b800000 */
[----:B------:R-:W-:-:S13]  /*14cb0*/  ELECT P6, URZ, PT ;  /* 0x00000000003f782f */ /* 0x000fda00038c0000 */
.L_x_7402:
[----:B------:R-:W-:Y:S05]  /*14cc0*/  @!P6 BRA `(.L_x_7194) ;  /* 0x000000000078e947 */ /* 0x000fea0003800000 */
[----:B0-----:R-:W2:Y:S02]  /*14cd0*/  LDL.LU R3, [R1+0x14] ;  /* 0x0000140001037983 */ /* 0x001ea40000300800 */
[----:B--2---:R-:W-:-:S04]  /*14ce0*/  LOP3.LUT R3, R3, 0x2, RZ, 0xfc, !PT ;  /* 0x0000000203037812 */ /* 0x004fc800078efcff */
[----:B------:R-:W-:-:S13]  /*14cf0*/  ISETP.NE.AND P2, PT, R3, 0x3, PT ;  /* 0x000000030300780c */ /* 0x000fda0003f45270 */
[----:B------:R-:W-:Y:S05]  /*14d00*/  @!P2 BRA `(.L_x_7358) ;  /* 0x000000000004a947 */ /* 0x000fea0003800000 */
[----:B------:R-:W-:Y:S01]  /*14d10*/  BPT.TRAP 0x1 ;  /* 0x000000040000795c */ /* 0x000fe20000300000 */
.L_x_7358:
        /* <DEDUP_REMOVED lines=12> */
.L_x_7403:
[----:B------:R-:W1:Y:S02]  /*14de0*/  SYNCS.PHASECHK.TRANS64.TRYWAIT P0, [R3+URZ], R4 ;  /* 0x00000004030075a7 */ /* 0x000e64000800017f */
[----:B-1----:R-:W-:Y:S05]  /*14df0*/  @!P0 BRA `(.L_x_7360) ;  /* 0x00000014002c8947 */ /* 0x002fea0003800000 */
.L_x_7404:
[----:B------:R-:W-:Y:S05]  /*14e00*/  @!P2 BRA `(.L_x_7361) ;  /* 0x000000000004a947 */ /* 0x000fea0003800000 */
[----:B------:R-:W-:Y:S01]  /*14e10*/  BPT.TRAP 0x1 ;  /* 0x000000040000795c */ /* 0x000fe20000300000 */
.L_x_7361:
[----:B-1----:R-:W-:-:S04]  /*14e20*/  VIADD R3, R2, 0x28860 ;  /* 0x0002886002037836 */ /* 0x002fc80000000000 */
[----:B------:R-:W-:-:S04]  /*14e30*/  IMAD R0, R0, 0x8, R3 ;  /* 0x0000000800007824 */ /* 0x000fc800078e0203 */
[----:B------:R-:W1:Y:S02]  /*14e40*/  SYNCS.PHASECHK.TRANS64.TRYWAIT P0, [R0+URZ], R5 ;  /* 0x00000005000075a7 */ /* 0x000e64000800017f */
[----:B-1----:R-:W-:Y:S05]  /*14e50*/  @!P0 BRA `(.L_x_7362) ;  /* 0x0000001400288947 */ /* 0x002fea0003800000 */
.L_x_7405:
[----:B------:R-:W-:-:S07]  /*14e60*/  IMAD R3, R8, 0x8, R3 ;  /* 0x0000000808037824 */ /* 0x000fce00078e0203 */
.L_x_7363:
[----:B--2---:R2:W3:Y:S02]  /*14e70*/  SYNCS.PHASECHK.TRANS64.TRYWAIT P0, [R3+URZ], R4 ;  /* 0x00000004030075a7 */ /* 0x0044e4000800017f */
[----:B---3--:R-:W-:Y:S05]  /*14e80*/  @!P0 NANOSLEEP.SYNCS 0x989680 ;  /* 0x009896800000895d */ /* 0x008fea0003900000 */
[----:B------:R-:W3:Y:S02]  /*14e90*/  @!P0 SYNCS.PHASECHK.TRANS64 P0, [R3+URZ], R4 ;  /* 0x00000004030085a7 */ /* 0x000ee4000800007f */
[----:B---3--:R-:W-:Y:S05]  /*14ea0*/  @!P0 BRA `(.L_x_7363) ;  /* 0xfffffffc00f08947 */ /* 0x008fea000383ffff */
.L_x_7194:
[----:B------:R-:W-:Y:S05]  /*14eb0*/  BSYNC B6 ;  /* 0x0000000000067941 */ /* 0x000fea0003800000 */
.L_x_7191:
[----:B------:R-:W-:Y:S05]  /*14ec0*/  EXIT ;  /* 0x000000000000794d */ /* 0x000fea0003800000 */
.L_x_7204:
[----:B0-----:R-:W-:-:S04]  /*14ed0*/  IMAD.U32 R3, RZ, RZ, UR36 ;  /* 0x00000024ff037e24 */ /* 0x001fc8000f8e00ff */
[----:B------:R0:W1:Y:S03]  /*14ee0*/  SYNCS.PHASECHK.TRANS64.TRYWAIT P1, [R3+URZ+0x28800], R2 ;  /* 0x02880002030075a7 */ /* 0x000066000802017f */
[----:B-1----:R-:W-:Y:S05]  /*14ef0*/  @!P1 NANOSLEEP.SYNCS 0x989680 ;  /* 0x009896800000995d */ /* 0x002fea0003900000 */
[----:B------:R-:W1:Y:S02]  /*14f00*/  @!P1 SYNCS.PHASECHK.TRANS64 P1, [R3+URZ+0x28800], R2 ;  /* 0x02880002030095a7 */ /* 0x000e64000802007f */
[----:B-1----:R-:W-:Y:S05]  /*14f10*/  @!P1 BRA `(.L_x_7204) ;  /* 0xfffffffc00ec9947 */ /* 0x002fea000383ffff */
[----:B------:R-:W-:Y:S05]  /*14f20*/  BRA `(.L_x_7364) ;  /* 0xfffffec400ec7947 */ /* 0x000fea000383ffff */
.L_x_7208:
[----:B0-----:R-:W-:-:S04]  /*14f30*/  IMAD.U32 R3, RZ, RZ, UR36 ;  /* 0x00000024ff037e24 */ /* 0x001fc8000f8e00ff */
[----:B------:R0:W2:Y:S03]  /*14f40*/  SYNCS.PHASECHK.TRANS64.TRYWAIT P2, [R3+URZ+0x28830], R2 ;  /* 0x02883002030075a7 */ /* 0x0000a6000804017f */
[----:B--2---:R-:W-:Y:S05]  /*14f50*/  @!P2 NANOSLEEP.SYNCS 0x989680 ;  /* 0x009896800000a95d */ /* 0x004fea0003900000 */
[----:B------:R-:W2:Y:S02]  /*14f60*/  @!P2 SYNCS.PHASECHK.TRANS64 P2, [R3+URZ+0x28830], R2 ;  /* 0x028830020300a5a7 */ /* 0x000ea4000804007f */
[----:B--2---:R-:W-:Y:S05]  /*14f70*/  @!P2 BRA `(.L_x_7208) ;  /* 0xfffffffc00eca947 */ /* 0x004fea000383ffff */
[----:B------:R-:W-:Y:S05]  /*14f80*/  BRA `(.L_x_7207) ;  /* 0xfffffec800087947 */ /* 0x000fea000383ffff */
.L_x_7224:
[----:B-1----:R-:W-:-:S04]  /*14f90*/  IMAD.U32 R12, RZ, RZ, UR10 ;  /* 0x0000000aff0c7e24 */ /* 0x002fc8000f8e00ff */
[----:B------:R1:W2:Y:S03]  /*14fa0*/  SYNCS.PHASECHK.TRANS64.TRYWAIT P5, [R12+URZ+0x28830], R11 ;  /* 0x0288300b0c0075a7 */ /* 0x0002a600080a017f */
[----:B--2---:R-:W-:Y:S05]  /*14fb0*/  @!P5 NANOSLEEP.SYNCS 0x989680 ;  /* 0x009896800000d95d */ /* 0x004fea0003900000 */
[----:B------:R-:W2:Y:S02]  /*14fc0*/  @!P5 SYNCS.PHASECHK.TRANS64 P5, [R12+URZ+0x28830], R11 ;  /* 0x0288300b0c00d5a7 */ /* 0x000ea400080a007f */
[----:B--2---:R-:W-:Y:S05]  /*14fd0*/  @!P5 BRA `(.L_x_7224) ;  /* 0xfffffffc00ecd947 */ /* 0x004fea000383ffff */
[----:B------:R-:W-:Y:S05]  /*14fe0*/  BRA `(.L_x_7221) ;  /* 0xffffff0400107947 */ /* 0x000fea000383ffff */
.L_x_7228:
[----:B-1----:R-:W-:-:S04]  /*14ff0*/  IMAD.U32 R12, RZ, RZ, UR10 ;  /* 0x0000000aff0c7e24 */ /* 0x002fc8000f8e00ff */
[----:B------:R1:W2:Y:S03]  /*15000*/  SYNCS.PHASECHK.TRANS64.TRYWAIT P4, [R12+URZ+0x28850], R11 ;  /* 0x0288500b0c0075a7 */ /* 0x0002a6000808017f */
[----:B--2---:R-:W-:Y:S05]  /*15010*/  @!P4 NANOSLEEP.SYNCS 0x989680 ;  /* 0x009896800000c95d */ /* 0x004fea0003900000 */
[----:B------:R-:W2:Y:S02]  /*15020*/  @!P4 SYNCS.PHASECHK.TRANS64 P4, [R12+URZ+0x28850], R11 ;  /* 0x0288500b0c00c5a7 */ /* 0x000ea4000808007f */
[----:B--2---:R-:W-:Y:S05]  /*15030*/  @!P4 BRA `(.L_x_7228) ;  /* 0xfffffffc00ecc947 */ /* 0x004fea000383ffff */
[----:B------:R-:W-:Y:S05]  /*15040*/  BRA `(.L_x_7225) ;  /* 0xffffff0400d47947 */ /* 0x000fea000383ffff */
.L_x_7245:
[----:B-1----:R-:W-:-:S04]  /*15050*/  IMAD.U32 R10, RZ, RZ, UR10 ;  /* 0x0000000aff0a7e24 */ /* 0x002fc8000f8e00ff */
[----:B------:R1:W2:Y:S03]  /*15060*/  SYNCS.PHASECHK.TRANS64.TRYWAIT P3, [R10+URZ+0x28830], R9 ;  /* 0x028830090a0075a7 */ /* 0x0002a6000806017f */
[----:B--2---:R-:W-:Y:S05]  /*15070*/  @!P3 NANOSLEEP.SYNCS 0x989680 ;  /* 0x009896800000b95d */ /* 0x004fea0003900000 */
[----:B------:R-:W2:Y:S02]  /*15080*/  @!P3 SYNCS.PHASECHK.TRANS64 P3, [R10+URZ+0x28830], R9 ;  /* 0x028830090a00b5a7 */ /* 0x000ea4000806007f */
[----:B--2---:R-:W-:Y:S05]  /*15090*/  @!P3 BRA `(.L_x_7245) ;  /* 0xfffffffc00ecb947 */ /* 0x004fea000383ffff */
[----:B------:R-:W-:Y:S05]  /*150a0*/  BRA `(.L_x_7242) ;  /* 0xffffff3c00a07947 */ /* 0x000fea000383ffff */
.L_x_7249:
[----:B-1----:R-:W-:-:S04]  /*150b0*/  IMAD.U32 R10, RZ, RZ, UR10 ;  /* 0x0000000aff0a7e24 */ /* 0x002fc8000f8e00ff */
[----:B------:R1:W2:Y:S03]  /*150c0*/  SYNCS.PHASECHK.TRANS64.TRYWAIT P2, [R10+URZ+0x28850], R9 ;  /* 0x028850090a0075a7 */ /* 0x0002a6000804017f */
[----:B--2---:R-:W-:Y:S05]  /*150d0*/  @!P2 NANOSLEEP.SYNCS 0x989680 ;  /* 0x009896800000a95d */ /* 0x004fea0003900000 */
[----:B------:R-:W2:Y:S02]  /*150e0*/  @!P2 SYNCS.PHASECHK.TRANS64 P2, [R10+URZ+0x28850], R9 ;  /* 0x028850090a00a5a7 */ /* 0x000ea4000804007f */
[----:B--2---:R-:W-:Y:S05]  /*150f0*/  @!P2 BRA `(.L_x_7249) ;  /* 0xfffffffc00eca947 */ /* 0x004fea000383ffff */
[----:B------:R-:W-:Y:S05]  /*15100*/  BRA `(.L_x_7246) ;  /* 0xffffff4000647947 */ /* 0x000fea000383ffff */
.L_x_7255:
[----:B-1----:R-:W-:-:S04]  /*15110*/  IMAD.U32 R10, RZ, RZ, UR10 ;  /* 0x0000000aff0a7e24 */ /* 0x002fc8000f8e00ff */
[----:B------:R1:W2:Y:S03]  /*15120*/  SYNCS.PHASECHK.TRANS64.TRYWAIT P3, [R10+URZ+0x28830], R9 ;  /* 0x028830090a0075a7 */ /* 0x0002a6000806017f */
[----:B--2---:R-:W-:Y:S05]  /*15130*/  @!P3 NANOSLEEP.SYNCS 0x989680 ;  /* 0x009896800000b95d */ /* 0x004fea0003900000 */
[----:B------:R-:W2:Y:S02]  /*15140*/  @!P3 SYNCS.PHASECHK.TRANS64 P3, [R10+URZ+0x28830], R9 ;  /* 0x028830090a00b5a7 */ /* 0x000ea4000806007f */
[----:B--2---:R-:W-:Y:S05]  /*15150*/  @!P3 BRA `(.L_x_7255) ;  /* 0xfffffffc00ecb947 */ /* 0x004fea000383ffff */
[----:B------:R-:W-:Y:S05]  /*15160*/  BRA `(.L_x_7252) ;  /* 0xffffff6400847947 */ /* 0x000fea000383ffff */
.L_x_7259:
[----:B-1----:R-:W-:-:S04]  /*15170*/  IMAD.U32 R10, RZ, RZ, UR10 ;  /* 0x0000000aff0a7e24 */ /* 0x002fc8000f8e00ff */
[----:B------:R1:W2:Y:S03]  /*15180*/  SYNCS.PHASECHK.TRANS64.TRYWAIT P2, [R10+URZ+0x28850], R9 ;  /* 0x028850090a0075a7 */ /* 0x0002a6000804017f */
[----:B--2---:R-:W-:Y:S05]  /*15190*/  @!P2 NANOSLEEP.SYNCS 0x989680 ;  /* 0x009896800000a95d */ /* 0x004fea0003900000 */
[----:B------:R-:W2:Y:S02]  /*151a0*/  @!P2 SYNCS.PHASECHK.TRANS64 P2, [R10+URZ+0x28850], R9 ;  /* 0x028850090a00a5a7 */ /* 0x000ea4000804007f */
[----:B--2---:R-:W-:Y:S05]  /*151b0*/  @!P2 BRA `(.L_x_7259) ;  /* 0xfffffffc00eca947 */ /* 0x004fea000383ffff */
[----:B------:R-:W-:Y:S05]  /*151c0*/  BRA `(.L_x_7256) ;  /* 0xffffff6800447947 */ /* 0x000fea000383ffff */
.L_x_7272:
[----:B-1----:R-:W-:-:S04]  /*151d0*/  IMAD.U32 R5, RZ, RZ, UR5 ;  /* 0x00000005ff057e24 */ /* 0x002fc8000f8e00ff */
[----:B------:R1:W2:Y:S03]  /*151e0*/  SYNCS.PHASECHK.TRANS64.TRYWAIT P0, [R5+URZ+0x28850], R0 ;  /* 0x02885000050075a7 */ /* 0x0002a6000800017f */
[----:B--2---:R-:W-:Y:S05]  /*151f0*/  @!P0 NANOSLEEP.SYNCS 0x989680 ;  /* 0x009896800000895d */ /* 0x004fea0003900000 */
[----:B------:R-:W2:Y:S02]  /*15200*/  @!P0 SYNCS.PHASECHK.TRANS64 P0, [R5+URZ+0x28850], R0 ;  /* 0x02885000050085a7 */ /* 0x000ea4000800007f */
[----:B--2---:R-:W-:Y:S05]  /*15210*/  @!P0 BRA `(.L_x_7272) ;  /* 0xfffffffc00ec8947 */ /* 0x004fea000383ffff */
[----:B------:R-:W-:Y:S05]  /*15220*/  BRA `(.L_x_7271) ;  /* 0xffffff9c00387947 */ /* 0x000fea000383ffff */
.L_x_7289:
[----:B------:R-:W-:Y:S02]  /*15230*/  IMAD.MOV.U32 R13, RZ, RZ, R0 ;  /* 0x000000ffff0d7224 */ /* 0x000fe400078e0000 */
[----:B------:R-:W-:Y:S02]  /*15240*/  IMAD.MOV.U32 R12, RZ, RZ, RZ ;  /* 0x000000ffff0c7224 */ /* 0x000fe400078e00ff */
[----:B------:R-:W-:Y:S02]  /*15250*/  IMAD.MOV.U32 R11, RZ, RZ, 0x1f ;  /* 0x0000001fff0b7424 */ /* 0x000fe400078e00ff */
[----:B------:R-:W-:-:S07]  /*15260*/  IMAD.MOV.U32 R15, RZ, RZ, -0x1 ;  /* 0xffffffffff0f7424 */ /* 0x000fce00078e00ff */
[----:B01----:R-:W-:Y:S05]  /*15270*/  WARPSYNC.COLLECTIVE R15, `(.L_x_7365) ;  /* 0x000000000f087348 */ /* 0x003fea0003c00000 */
[----:B------:R2:W3:Y:S02]  /*15280*/  SHFL.IDX P6, R14, R13, R12, R11 ;  /* 0x0000000c0d0e7389 */ /* 0x0004e400000c000b */
[----:B0123--:R-:W-:Y:S01]  /*15290*/  ENDCOLLECTIVE ;  /* 0x000000000000791b */ /* 0x00ffe20003800000 */
.L_x_7365:
[----:B------:R-:W-:Y:S05]  /*152a0*/  BRA `(.L_x_7366) ;  /* 0xffffffcc001c7947 */ /* 0x000fea000383ffff */
.L_x_7291:
[----:B------:R-:W-:Y:S01]  /*152b0*/  BSSY B0, `(.L_x_7367) ;  /* 0x0000006000007945 */ /* 0x000fe20003800000 */
[----:B------:R-:W-:-:S07]  /*152c0*/  IMAD.MOV.U32 R15, RZ, RZ, -0x1 ;  /* 0xffffffffff0f7424 */ /* 0x000fce00078e00ff */
[----:B012---:R-:W-:Y:S05]  /*152d0*/  WARPSYNC.COLLECTIVE R15, `(.L_x_7368) ;  /* 0x000000000f0c7348 */ /* 0x007fea0003c00000 */
[----:B------:R-:W-:Y:S02]  /*152e0*/  ELECT P6, UR62, PT ;  /* 0x00000000003e782f */ /* 0x000fe400038c0000 */
[----:B------:R-:W-:Y:S01]  /*152f0*/  MOV R14, UR62 ;  /* 0x0000003e000e7c02 */ /* 0x000fe20008000f00 */
[----:B012---:R-:W-:Y:S10]  /*15300*/  ENDCOLLECTIVE ;  /* 0x000000000000791b */ /* 0x007ff40003800000 */
.L_x_7368:
[----:B------:R-:W-:Y:S05]  /*15310*/  BSYNC B0 ;  /* 0x0000000000007941 */ /* 0x000fea0003800000 */
.L_x_7367:
[----:B------:R-:W-:Y:S05]  /*15320*/  BRA `(.L_x_7369) ;  /* 0xffffffcc001c7947 */ /* 0x000fea000383ffff */
.L_x_7293:
[----:B-1----:R-:W-:-:S04]  /*15330*/  IMAD.U32 R3, RZ, RZ, UR38 ;  /* 0x00000026ff037e24 */ /* 0x002fc8000f8e00ff */
[----:B------:R1:W2:Y:S03]  /*15340*/  SYNCS.PHASECHK.TRANS64.TRYWAIT P0, [R3+URZ+0x28840], R0 ;  /* 0x02884000030075a7 */ /* 0x0002a6000800017f */
[----:B--2---:R-:W-:Y:S05]  /*15350*/  @!P0 NANOSLEEP.SYNCS 0x989680 ;  /* 0x009896800000895d */ /* 0x004fea0003900000 */
[----:B------:R-:W2:Y:S02]  /*15360*/  @!P0 SYNCS.PHASECHK.TRANS64 P0, [R3+URZ+0x28840], R0 ;  /* 0x02884000030085a7 */ /* 0x000ea4000800007f */
[----:B--2---:R-:W-:Y:S05]  /*15370*/  @!P0 BRA `(.L_x_7293) ;  /* 0xfffffffc00ec8947 */ /* 0x004fea000383ffff */
[----:B------:R-:W-:Y:S05]  /*15380*/  BRA `(.L_x_7370) ;  /* 0xffffffcc00707947 */ /* 0x000fea000383ffff */
.L_x_7296:
        /* <DEDUP_REMOVED lines=8> */
.L_x_7371:
[----:B------:R-:W-:Y:S02]  /*15410*/  IMAD.MOV.U32 R13, RZ, RZ, R0 ;  /* 0x000000ffff0d7224 */ /* 0x000fe400078e0000 */
[----:B------:R-:W-:-:S07]  /*15420*/  IMAD.MOV.U32 R2, RZ, RZ, R14 ;  /* 0x000000ffff027224 */ /* 0x000fce00078e000e */
[----:B------:R-:W-:Y:S05]  /*15430*/  WARPSYNC.COLLECTIVE R15, `(.L_x_7372) ;  /* 0x000000000f087348 */ /* 0x000fea0003c00000 */
[----:B------:R0:W1:Y:S02]  /*15440*/  SHFL.IDX P6, R14, R13, R12, R11 ;  /* 0x0000000c0d0e7389 */ /* 0x00006400000c000b */
[----:B01----:R-:W-:Y:S01]  /*15450*/  ENDCOLLECTIVE ;  /* 0x000000000000791b */ /* 0x003fe20003800000 */
.L_x_7372:
[----:B------:R-:W-:Y:S02]  /*15460*/  ULDC UR4, c[0x0][0x288] ;  /* 0x0000a20000047ab9 */ /* 0x000fe40000000800 */
[----:B------:R-:W-:-:S05]  /*15470*/  IMAD R5, R8, UR4, RZ ;  /* 0x0000000408057c24 */ /* 0x000fca000f8e02ff */
[C---:B------:R-:W-:Y:S01]  /*15480*/  ISETP.GE.AND P2, PT, R4.reuse, R5, PT ;  /* 0x000000050400720c */ /* 0x040fe20003f46270 */
[----:B------:R-:W-:Y:S02]  /*15490*/  VIADD R12, R4, 0x10 ;  /* 0x00000010040c7836 */ /* 0x000fe40000000000 */
[----:B------:R-:W-:-:S10]  /*154a0*/  IMAD.MOV.U32 R13, RZ, RZ, R6 ;  /* 0x000000ffff0d7224 */ /* 0x000fd400078e0006 */
        /* <DEDUP_REMOVED lines=10> */
[----:B------:R0:W-:Y:S01]  /*15550*/  @!P2 LDGSTS.E.BYPASS.LTC128B.128 [R8+0x14400], desc[UR44][R2.64+0x80], !P0 ;  /* 0x144000800208afae */ /* 0x0001e2000c101d6c */
[----:B------:R-:W-:Y:S01]  /*15560*/  ISETP.GE.AND P2, PT, R12, R5, PT ;  /* 0x000000050c00720c */ /* 0x000fe20003f46270 */
[----:B------:R-:W-:-:S12]  /*15570*/  IMAD.MOV.U32 R12, RZ, RZ, 0x1 ;  /* 0x00000001ff0c7424 */ /* 0x000fd800078e00ff */
[----:B0-----:R-:W-:Y:S05]  /*15580*/  WARPSYNC.COLLECTIVE R15, `(.L_x_7373) ;  /* 0x000000000f087348 */ /* 0x001fea0003c00000 */
[----:B------:R1:W2:Y:S02]  /*15590*/  SHFL.IDX P6, R14, R13, R12, R11 ;  /* 0x0000000c0d0e7389 */ /* 0x0002a400000c000b */
[----:B012---:R-:W-:Y:S01]  /*155a0*/  ENDCOLLECTIVE ;  /* 0x000000000000791b */ /* 0x007fe20003800000 */
.L_x_7373:
[----:B------:R-:W-:Y:S01]  /*155b0*/  VIADD R2, R4, 0x20 ;  /* 0x0000002004027836 */ /* 0x000fe20000000000 */
[----:B------:R-:W-:Y:S01]  /*155c0*/  @!P2 LEA R21, R7, UR38, 0x1 ;  /* 0x000000260715ac11 */ /* 0x000fe2000f8e08ff */
[----:B------:R-:W-:Y:S02]  /*155d0*/  IMAD.MOV.U32 R13, RZ, RZ, R0 ;  /* 0x000000ffff0d7224 */ /* 0x000fe400078e0000 */
[----:B------:R-:W-:-:S07]  /*155e0*/  IMAD.MOV.U32 R8, RZ, RZ, R14 ;  /* 0x000000ffff087224 */ /* 0x000fce00078e000e */
[----:B------:R-:W-:Y:S05]  /*155f0*/  WARPSYNC.COLLECTIVE R15, `(.L_x_7374) ;  /* 0x000000000f087348 */ /* 0x000fea0003c00000 */
[----:B------:R0:W1:Y:S02]  /*15600*/  SHFL.IDX P6, R14, R13, R12, R11 ;  /* 0x0000000c0d0e7389 */ /* 0x00006400000c000b */
[----:B01----:R-:W-:Y:S01]  /*15610*/  ENDCOLLECTIVE ;  /* 0x000000000000791b */ /* 0x003fe20003800000 */
.L_x_7374:
[----:B------:R-:W-:Y:S02]  /*15620*/  IMAD.MOV.U32 R9, RZ, RZ, R8 ;  /* 0x000000ffff097224 */ /* 0x000fe400078e0008 */
[----:B------:R-:W-:Y:S02]  /*15630*/  IMAD.MOV.U32 R13, RZ, RZ, R6 ;  /* 0x000000ffff0d7224 */ /* 0x000fe400078e0006 */
[----:B------:R-:W-:Y:S02]  /*15640*/  IMAD.MOV.U32 R12, RZ, RZ, 0x2 ;  /* 0x00000002ff0c7424 */ /* 0x000fe400078e00ff */
[----:B------:R-:W-:-:S07]  /*15650*/  IMAD.MOV.U32 R8, RZ, RZ, R14 ;  /* 0x000000ffff087224 */ /* 0x000fce00078e000e */
[----:B------:R-:W-:Y:S05]  /*15660*/  WARPSYNC.COLLECTIVE R15, `(.L_x_7375) ;  /* 0x000000000f087348 */ /* 0x000fea0003c00000 */
[----:B------:R0:W1:Y:S02]  /*15670*/  SHFL.IDX P6, R14, R13, R12, R11 ;  /* 0x0000000c0d0e7389 */ /* 0x00006400000c000b */
[----:B01----:R-:W-:Y:S01]  /*15680*/  ENDCOLLECTIVE ;  /* 0x000000000000791b */ /* 0x003fe20003800000 */
.L_x_7375:
[----:B------:R-:W-:-:S05]  /*15690*/  @!P2 IMAD.WIDE.U32 R8, R10, 0x2, R8 ;  /* 0x000000020a08a825 */ /* 0x000fca00078e0008 */
[----:B------:R-:W-:Y:S01]  /*156a0*/  @!PT LDS RZ, [RZ] ;  /* 0x00000000fffff984 */ /* 0x000fe20000000800 */
[----:B------:R-:W-:Y:S01]  /*156b0*/  @!PT LDS RZ, [RZ] ;  /* 0x00000000fffff984 */ /* 0x000fe20000000800 */
[----:B------:R-:W-:Y:S01]  /*156c0*/  @!PT LDS RZ, [RZ] ;  /* 0x00000000fffff984 */ /* 0x000fe20000000800 */
[----:B------:R-:W-:Y:S04]  /*156d0*/  @!P2 LDGSTS.E.BYPASS.LTC128B.128 [R21+0x10c00], desc[UR44][R8.64], !P1 ;  /* 0x10c000000815afae */ /* 0x000fe8000c901d6c */
[----:B------:R0:W-:Y:S01]  /*156e0*/  @!P2 LDGSTS.E.BYPASS.LTC128B.128 [R21+0x14c00], desc[UR44][R8.64+0x80], !P0 ;  /* 0x14c000800815afae */ /* 0x0001e2000c101d6c */
[----:B------:R-:W-:Y:S01]  /*156f0*/  ISETP.GE.AND P2, PT, R2, R5, PT ;  /* 0x000000050200720c */ /* 0x000fe20003f46270 */
[----:B------:R-:W-:Y:S02]  /*15700*/  IMAD.MOV.U32 R13, RZ, RZ, R0 ;  /* 0x000000ffff0d7224 */ /* 0x000fe400078e0000 */
[----:B0-----:R-:W-:Y:S02]  /*15710*/  VIADD R8, R4, 0x30 ;  /* 0x0000003004087836 */ /* 0x001fe40000000000 */
[----:B------:R-:W-:-:S08]  /*15720*/  IMAD.MOV.U32 R2, RZ, RZ, R14 ;  /* 0x000000ffff027224 */ /* 0x000fd000078e000e */
[----:B------:R-:W-:-:S07]  /*15730*/  @!P2 LEA R20, R7, UR38, 0x1 ;  /* 0x000000260714ac11 */ /* 0x000fce000f8e08ff */
[----:B------:R-:W-:Y:S05]  /*15740*/  WARPSYNC.COLLECTIVE R15, `(.L_x_7376) ;  /* 0x000000000f087348 */ /* 0x000fea0003c00000 */
[----:B------:R0:W1:Y:S02]  /*15750*/  SHFL.IDX P6, R14, R13, R12, R11 ;  /* 0x0000000c0d0e7389 */ /* 0x00006400000c000b */
[----:B01----:R-:W-:Y:S01]  /*15760*/  ENDCOLLECTIVE ;  /* 0x000000000000791b */ /* 0x003fe20003800000 */
.L_x_7376:
[----:B------:R-:W-:Y:S02]  /*15770*/  IMAD.MOV.U32 R3, RZ, RZ, R2 ;  /* 0x000000ffff037224 */ /* 0x000fe400078e0002 */
[----:B------:R-:W-:Y:S02]  /*15780*/  IMAD.MOV.U32 R13, RZ, RZ, R6 ;  /* 0x000000ffff0d7224 */ /* 0x000fe400078e0006 */
[----:B------:R-:W-:Y:S02]  /*15790*/  IMAD.MOV.U32 R12, RZ, RZ, 0x3 ;  /* 0x00000003ff0c7424 */ /* 0x000fe400078e00ff */
[----:B------:R-:W-:-:S07]  /*157a0*/  IMAD.MOV.U32 R2, RZ, RZ, R14 ;  /* 0x000000ffff027224 */ /* 0x000fce00078e000e */
[----:B------:R-:W-:Y:S05]  /*157b0*/  WARPSYNC.COLLECTIVE R15, `(.L_x_7377) ;  /* 0x000000000f087348 */ /* 0x000fea0003c00000 */
[----:B------:R0:W1:Y:S02]  /*157c0*/  SHFL.IDX P6, R14, R13, R12, R11 ;  /* 0x0000000c0d0e7389 */ /* 0x00006400000c000b */
[----:B01----:R-:W-:Y:S01]  /*157d0*/  ENDCOLLECTIVE ;  /* 0x000000000000791b */ /* 0x003fe20003800000 */
.L_x_7377:
        /* <DEDUP_REMOVED lines=14> */
.L_x_7378:
[----:B------:R-:W-:Y:S02]  /*158c0*/  IMAD.MOV.U32 R9, RZ, RZ, R8 ;  /* 0x000000ffff097224 */ /* 0x000fe400078e0008 */
[----:B------:R-:W-:Y:S02]  /*158d0*/  IMAD.MOV.U32 R13, RZ, RZ, R6 ;  /* 0x000000ffff0d7224 */ /* 0x000fe400078e0006 */
[----:B------:R-:W-:Y:S02]  /*158e0*/  IMAD.MOV.U32 R12, RZ, RZ, 0x4 ;  /* 0x00000004ff0c7424 */ /* 0x000fe400078e00ff */
[----:B------:R-:W-:-:S07]  /*158f0*/  IMAD.MOV.U32 R8, RZ, RZ, R14 ;  /* 0x000000ffff087224 */ /* 0x000fce00078e000e */
[----:B------:R-:W-:Y:S05]  /*15900*/  WARPSYNC.COLLECTIVE R15, `(.L_x_7379) ;  /* 0x000000000f087348 */ /* 0x000fea0003c00000 */
[----:B------:R0:W1:Y:S02]  /*15910*/  SHFL.IDX P6, R14, R13, R12, R11 ;  /* 0x0000000c0d0e7389 */ /* 0x00006400000c000b */
[----:B01----:R-:W-:Y:S01]  /*15920*/  ENDCOLLECTIVE ;  /* 0x000000000000791b */ /* 0x003fe20003800000 */
.L_x_7379:
        /* <DEDUP_REMOVED lines=14> */
.L_x_7380:
[----:B------:R-:W-:Y:S02]  /*15a10*/  IMAD.MOV.U32 R3, RZ, RZ, R2 ;  /* 0x000000ffff037224 */ /* 0x000fe400078e0002 */
[----:B------:R-:W-:Y:S02]  /*15a20*/  IMAD.MOV.U32 R13, RZ, RZ, R6 ;  /* 0x000000ffff0d7224 */ /* 0x000fe400078e0006 */
[----:B------:R-:W-:Y:S02]  /*15a30*/  IMAD.MOV.U32 R12, RZ, RZ, 0x5 ;  /* 0x00000005ff0c7424 */ /* 0x000fe400078e00ff */
[----:B------:R-:W-:-:S07]  /*15a40*/  IMAD.MOV.U32 R2, RZ, RZ, R14 ;  /* 0x000000ffff027224 */ /* 0x000fce00078e000e */
[----:B------:R-:W-:Y:S05]  /*15a50*/  WARPSYNC.COLLECTIVE R15, `(.L_x_7381) ;  /* 0x000000000f087348 */ /* 0x000fea0003c00000 */
[----:B------:R0:W1:Y:S02]  /*15a60*/  SHFL.IDX P6, R14, R13, R12, R11 ;  /* 0x0000000c0d0e7389 */ /* 0x00006400000c000b */
[----:B01----:R-:W-:Y:S01]  /*15a70*/  ENDCOLLECTIVE ;  /* 0x000000000000791b */ /* 0x003fe20003800000 */
.L_x_7381:
        /* <DEDUP_REMOVED lines=14> */
.L_x_7382:
[----:B------:R-:W-:Y:S02]  /*15b60*/  IMAD.MOV.U32 R9, RZ, RZ, R8 ;  /* 0x000000ffff097224 */ /* 0x000fe400078e0008 */
[----:B------:R-:W-:Y:S02]  /*15b70*/  IMAD.MOV.U32 R13, RZ, RZ, R6 ;  /* 0x000000ffff0d7224 */ /* 0x000fe400078e0006 */
[----:B------:R-:W-:Y:S02]  /*15b80*/  IMAD.MOV.U32 R12, RZ, RZ, 0x6 ;  /* 0x00000006ff0c7424 */ /* 0x000fe400078e00ff */
[----:B------:R-:W-:-:S07]  /*15b90*/  IMAD.MOV.U32 R8, RZ, RZ, R14 ;  /* 0x000000ffff087224 */ /* 0x000fce00078e000e */
[----:B------:R-:W-:Y:S05]  /*15ba0*/  WARPSYNC.COLLECTIVE R15, `(.L_x_7383) ;  /* 0x000000000f087348 */ /* 0x000fea0003c00000 */
[----:B------:R0:W1:Y:S02]  /*15bb0*/  SHFL.IDX P6, R14, R13, R12, R11 ;  /* 0x0000000c0d0e7389 */ /* 0x00006400000c000b */
[----:B01----:R-:W-:Y:S01]  /*15bc0*/  ENDCOLLECTIVE ;  /* 0x000000000000791b */ /* 0x003fe20003800000 */
.L_x_7383:
        /* <DEDUP_REMOVED lines=8> */
[----:B------:R-:W-:-:S10]  /*15c50*/  IMAD.MOV.U32 R2, RZ, RZ, R14 ;  /* 0x000000ffff027224 */ /* 0x000fd400078e000e */
[----:B0-----:R-:W-:-:S07]  /*15c60*/  @!P2 LEA R8, R7, UR38, 0x1 ;  /* 0x000000260708ac11 */ /* 0x001fce000f8e08ff */
[----:B------:R-:W-:Y:S05]  /*15c70*/  WARPSYNC.COLLECTIVE R15, `(.L_x_7384) ;  /* 0x000000000f087348 */ /* 0x000fea0003c00000 */
[----:B------:R0:W1:Y:S02]  /*15c80*/  SHFL.IDX P6, R14, R13, R12, R11 ;  /* 0x0000000c0d0e7389 */ /* 0x00006400000c000b */
[----:B01----:R-:W-:Y:S01]  /*15c90*/  ENDCOLLECTIVE ;  /* 0x000000000000791b */ /* 0x003fe20003800000 */
.L_x_7384:
[----:B------:R-:W-:Y:S02]  /*15ca0*/  IMAD.MOV.U32 R3, RZ, RZ, R2 ;  /* 0x000000ffff037224 */ /* 0x000fe400078e0002 */
[----:B------:R-:W-:Y:S02]  /*15cb0*/  IMAD.MOV.U32 R13, RZ, RZ, R6 ;  /* 0x000000ffff0d7224 */ /* 0x000fe400078e0006 */
[----:B------:R-:W-:Y:S02]  /*15cc0*/  IMAD.MOV.U32 R12, RZ, RZ, 0x7 ;  /* 0x00000007ff0c7424 */ /* 0x000fe400078e00ff */
[----:B------:R-:W-:-:S07]  /*15cd0*/  IMAD.MOV.U32 R2, RZ, RZ, R14 ;  /* 0x000000ffff027224 */ /* 0x000fce00078e000e */
[----:B------:R-:W-:Y:S05]  /*15ce0*/  WARPSYNC.COLLECTIVE R15, `(.L_x_7385) ;  /* 0x000000000f087348 */ /* 0x000fea0003c00000 */
[----:B------:R0:W1:Y:S02]  /*15cf0*/  SHFL.IDX P6, R14, R13, R12, R11 ;  /* 0x0000000c0d0e7389 */ /* 0x00006400000c000b */
[----:B01----:R-:W-:Y:S01]  /*15d00*/  ENDCOLLECTIVE ;  /* 0x000000000000791b */ /* 0x003fe20003800000 */
.L_x_7385:
[----:B------:R-:W-:-:S05]  /*15d10*/  @!P2 IMAD.WIDE.U32 R2, R10, 0x2, R2 ;  /* 0x000000020a02a825 */ /* 0x000fca00078e0002 */
[----:B------:R-:W-:Y:S01]  /*15d20*/  @!PT LDS RZ, [RZ] ;  /* 0x00000000fffff984 */ /* 0x000fe20000000800 */
[----:B------:R-:W-:Y:S01]  /*15d30*/  @!PT LDS RZ, [RZ] ;  /* 0x00000000fffff984 */ /* 0x000fe20000000800 */
[----:B------:R-:W-:Y:S01]  /*15d40*/  @!PT LDS RZ, [RZ] ;  /* 0x00000000fffff984 */ /* 0x000fe20000000800 */
[----:B------:R-:W-:Y:S04]  /*15d50*/  @!P2 LDGSTS.E.BYPASS.LTC128B.128 [R8+0x13400], desc[UR44][R2.64], !P1 ;  /* 0x134000000208afae */ /* 0x000fe8000c901d6c */
[----:B------:R0:W-:Y:S01]  /*15d60*/  @!P2 LDGSTS.E.BYPASS.LTC128B.128 [R8+0x17400], desc[UR44][R2.64+0x80], !P0 ;  /* 0x174000800208afae */ /* 0x0001e2000c101d6c */
[----:B------:R-:W-:Y:S02]  /*15d70*/  IMAD.MOV.U32 R13, RZ, RZ, R0 ;  /* 0x000000ffff0d7224 */ /* 0x000fe400078e0000 */
[----:B0-----:R-:W-:-:S07]  /*15d80*/  IMAD.MOV.U32 R2, RZ, RZ, R14 ;  /* 0x000000ffff027224 */ /* 0x001fce00078e000e */
[----:B------:R-:W-:Y:S05]  /*15d90*/  WARPSYNC.COLLECTIVE R15, `(.L_x_7386) ;  /* 0x000000000f087348 */ /* 0x000fea0003c00000 */
[----:B------:R0:W1:Y:S02]  /*15da0*/  SHFL.IDX P6, R14, R13, R12, R11 ;  /* 0x0000000c0d0e7389 */ /* 0x00006400000c000b */
[----:B01----:R-:W-:Y:S01]  /*15db0*/  ENDCOLLECTIVE ;  /* 0x000000000000791b */ /* 0x003fe20003800000 */
.L_x_7386:
[----:B------:R-:W-:Y:S05]  /*15dc0*/  BRA `(.L_x_7387) ;  /* 0xffffffcc00bc7947 */ /* 0x000fea000383ffff */
.L_x_7299:
[----:B0-----:R-:W-:-:S04]  /*15dd0*/  IMAD.U32 R3, RZ, RZ, UR38 ;  /* 0x00000026ff037e24 */ /* 0x001fc8000f8e00ff */
[----:B------:R0:W1:Y:S03]  /*15de0*/  SYNCS.PHASECHK.TRANS64.TRYWAIT P0, [R3+URZ+0x28820], R0 ;  /* 0x02882000030075a7 */ /* 0x000066000800017f */
[----:B-1----:R-:W-:Y:S05]  /*15df0*/  @!P0 NANOSLEEP.SYNCS 0x989680 ;  /* 0x009896800000895d */ /* 0x002fea0003900000 */
[----:B------:R-:W1:Y:S02]  /*15e00*/  @!P0 SYNCS.PHASECHK.TRANS64 P0, [R3+URZ+0x28820], R0 ;  /* 0x02882000030085a7 */ /* 0x000e64000800007f */
[----:B-1----:R-:W-:Y:S05]  /*15e10*/  @!P0 BRA `(.L_x_7299) ;  /* 0xfffffffc00ec8947 */ /* 0x002fea000383ffff */
[----:B------:R-:W-:Y:S05]  /*15e20*/  BRA `(.L_x_7388) ;  /* 0xffffffd000107947 */ /* 0x000fea000383ffff */
.L_x_7306:
[----:B-1----:R-:W-:-:S04]  /*15e30*/  IMAD.U32 R3, RZ, RZ, UR38 ;  /* 0x00000026ff037e24 */ /* 0x002fc8000f8e00ff */
[----:B------:R1:W2:Y:S03]  /*15e40*/  SYNCS.PHASECHK.TRANS64.TRYWAIT P0, [R3+URZ+0x28848], R2 ;  /* 0x02884802030075a7 */ /* 0x0002a6000800017f */
[----:B--2---:R-:W-:Y:S05]  /*15e50*/  @!P0 NANOSLEEP.SYNCS 0x989680 ;  /* 0x009896800000895d */ /* 0x004fea0003900000 */
[----:B------:R-:W2:Y:S02]  /*15e60*/  @!P0 SYNCS.PHASECHK.TRANS64 P0, [R3+URZ+0x28848], R2 ;  /* 0x02884802030085a7 */ /* 0x000ea4000800007f */
[----:B--2---:R-:W-:Y:S05]  /*15e70*/  @!P0 BRA `(.L_x_7306) ;  /* 0xfffffffc00ec8947 */ /* 0x004fea000383ffff */
[----:B------:R-:W-:Y:S05]  /*15e80*/  BRA `(.L_x_7389) ;  /* 0xffffffd000f47947 */ /* 0x000fea000383ffff */
.L_x_7312:
[----:B0-----:R-:W-:-:S04]  /*15e90*/  IMAD.U32 R3, RZ, RZ, UR38 ;  /* 0x00000026ff037e24 */ /* 0x001fc8000f8e00ff */
[----:B------:R0:W1:Y:S03]  /*15ea0*/  SYNCS.PHASECHK.TRANS64.TRYWAIT P0, [R3+URZ+0x28860], R2 ;  /* 0x02886002030075a7 */ /* 0x000066000800017f */
[----:B-1----:R-:W-:Y:S05]  /*15eb0*/  @!P0 NANOSLEEP.SYNCS 0x989680 ;  /* 0x009896800000895d */ /* 0x002fea0003900000 */
[----:B------:R-:W1:Y:S02]  /*15ec0*/  @!P0 SYNCS.PHASECHK.TRANS64 P0, [R3+URZ+0x28860], R2 ;  /* 0x02886002030085a7 */ /* 0x000e64000800007f */
[----:B-1----:R-:W-:Y:S05]  /*15ed0*/  @!P0 BRA `(.L_x_7312) ;  /* 0xfffffffc00ec8947 */ /* 0x002fea000383ffff */
[----:B------:R-:W-:Y:S05]  /*15ee0*/  BRA `(.L_x_7390) ;  /* 0xffffffd400907947 */ /* 0x000fea000383ffff */
.L_x_7321:
[----:B-1----:R-:W-:-:S04]  /*15ef0*/  IMAD.U32 R3, RZ, RZ, UR38 ;  /* 0x00000026ff037e24 */ /* 0x002fc8000f8e00ff */
[----:B------:R1:W2:Y:S03]  /*15f00*/  SYNCS.PHASECHK.TRANS64.TRYWAIT P0, [R3+URZ+0x28840], R2 ;  /* 0x02884002030075a7 */ /* 0x0002a6000800017f */
[----:B--2---:R-:W-:Y:S05]  /*15f10*/  @!P0 NANOSLEEP.SYNCS 0x989680 ;  /* 0x009896800000895d */ /* 0x004fea0003900000 */
[----:B------:R-:W2:Y:S02]  /*15f20*/  @!P0 SYNCS.PHASECHK.TRANS64 P0, [R3+URZ+0x28840], R2 ;  /* 0x02884002030085a7 */ /* 0x000ea4000800007f */
[----:B--2---:R-:W-:Y:S05]  /*15f30*/  @!P0 BRA `(.L_x_7321) ;  /* 0xfffffffc00ec8947 */ /* 0x004fea000383ffff */
[----:B------:R-:W-:Y:S05]  /*15f40*/  BRA `(.L_x_7391) ;  /* 0xffffffd800b07947 */ /* 0x000fea000383ffff */
.L_x_7327:
[----:B0-----:R-:W-:-:S04]  /*15f50*/  IMAD.U32 R3, RZ, RZ, UR38 ;  /* 0x00000026ff037e24 */ /* 0x001fc8000f8e00ff */
[----:B------:R0:W1:Y:S03]  /*15f60*/  SYNCS.PHASECHK.TRANS64.TRYWAIT P0, [R3+URZ+0x28868], R2 ;  /* 0x02886802030075a7 */ /* 0x000066000800017f */
[----:B-1----:R-:W-:Y:S05]  /*15f70*/  @!P0 NANOSLEEP.SYNCS 0x989680 ;  /* 0x009896800000895d */ /* 0x002fea0003900000 */
[----:B------:R-:W1:Y:S02]  /*15f80*/  @!P0 SYNCS.PHASECHK.TRANS64 P0, [R3+URZ+0x28868], R2 ;  /* 0x02886802030085a7 */ /* 0x000e64000800007f */
[----:B-1----:R-:W-:Y:S05]  /*15f90*/  @!P0 BRA `(.L_x_7327) ;  /* 0xfffffffc00ec8947 */ /* 0x002fea000383ffff */
[----:B------:R-:W-:Y:S05]  /*15fa0*/  BRA `(.L_x_7392) ;  /* 0xffffffdc00507947 */ /* 0x000fea000383ffff */
.L_x_7336:
[----:B-1----:R-:W-:-:S04]  /*15fb0*/  IMAD.U32 R3, RZ, RZ, UR38 ;  /* 0x00000026ff037e24 */ /* 0x002fc8000f8e00ff */
[----:B------:R1:W2:Y:S03]  /*15fc0*/  SYNCS.PHASECHK.TRANS64.TRYWAIT P0, [R3+URZ+0x28848], R2 ;  /* 0x02884802030075a7 */ /* 0x0002a6000800017f */
[----:B--2---:R-:W-:Y:S05]  /*15fd0*/  @!P0 NANOSLEEP.SYNCS 0x989680 ;  /* 0x009896800000895d */ /* 0x004fea0003900000 */
[----:B------:R-:W2:Y:S02]  /*15fe0*/  @!P0 SYNCS.PHASECHK.TRANS64 P0, [R3+URZ+0x28848], R2 ;  /* 0x02884802030085a7 */ /* 0x000ea4000800007f */
[----:B--2---:R-:W-:Y:S05]  /*15ff0*/  @!P0 BRA `(.L_x_7336) ;  /* 0xfffffffc00ec8947 */ /* 0x004fea000383ffff */
[----:B------:R-:W-:Y:S05]  /*16000*/  BRA `(.L_x_7393) ;  /* 0xffffffe000887947 */ /* 0x000fea000383ffff */
.L_x_7342:
[----:B0-----:R-:W-:-:S04]  /*16010*/  IMAD.U32 R3, RZ, RZ, UR38 ;  /* 0x00000026ff037e24 */ /* 0x001fc8000f8e00ff */
[----:B------:R0:W1:Y:S03]  /*16020*/  SYNCS.PHASECHK.TRANS64.TRYWAIT P0, [R3+URZ+0x28860], R2 ;  /* 0x02886002030075a7 */ /* 0x000066000800017f */
[----:B-1----:R-:W-:Y:S05]  /*16030*/  @!P0 NANOSLEEP.SYNCS 0x989680 ;  /* 0x009896800000895d */ /* 0x002fea0003900000 */
[----:B------:R-:W1:Y:S02]  /*16040*/  @!P0 SYNCS.PHASECHK.TRANS64 P0, [R3+URZ+0x28860], R2 ;  /* 0x02886002030085a7 */ /* 0x000e64000800007f */
[----:B-1----:R-:W-:Y:S05]  /*16050*/  @!P0 BRA `(.L_x_7342) ;  /* 0xfffffffc00ec8947 */ /* 0x002fea000383ffff */
[----:B------:R-:W-:Y:S05]  /*16060*/  BRA `(.L_x_7394) ;  /* 0xffffffe400247947 */ /* 0x000fea000383ffff */
.L_x_7350:
[----:B0-----:R0:W1:Y:S02]  /*16070*/  SYNCS.PHASECHK.TRANS64.TRYWAIT P0, [R3+URZ+0x28860], R2 ;  /* 0x02886002030075a7 */ /* 0x001064000800017f */
[----:B-1----:R-:W-:Y:S05]  /*16080*/  @!P0 NANOSLEEP.SYNCS 0x989680 ;  /* 0x009896800000895d */ /* 0x002fea0003900000 */
[----:B------:R-:W1:Y:S02]  /*16090*/  @!P0 SYNCS.PHASECHK.TRANS64 P0, [R3+URZ+0x28860], R2 ;  /* 0x02886002030085a7 */ /* 0x000e64000800007f */
[----:B-1----:R-:W-:Y:S05]  /*160a0*/  @!P0 BRA `(.L_x_7350) ;  /* 0xfffffffc00f08947 */ /* 0x002fea000383ffff */
[----:B------:R-:W-:Y:S05]  /*160b0*/  BRA `(.L_x_7395) ;  /* 0xffffffe400f07947 */ /* 0x000fea000383ffff */
.L_x_7355:
[----:B0-----:R0:W1:Y:S02]  /*160c0*/  SYNCS.PHASECHK.TRANS64.TRYWAIT P0, [R2+URZ+0x28820], R3 ;  /* 0x02882003020075a7 */ /* 0x001064000800017f */
[----:B-1----:R-:W-:Y:S05]  /*160d0*/  @!P0 NANOSLEEP.SYNCS 0x989680 ;  /* 0x009896800000895d */ /* 0x002fea0003900000 */
[----:B------:R-:W1:Y:S02]  /*160e0*/  @!P0 SYNCS.PHASECHK.TRANS64 P0, [R2+URZ+0x28820], R3 ;  /* 0x02882003020085a7 */ /* 0x000e64000800007f */
[----:B-1----:R-:W-:Y:S05]  /*160f0*/  @!P0 BRA `(.L_x_7355) ;  /* 0xfffffffc00f08947 */ /* 0x002fea000383ffff */
[----:B------:R-:W-:Y:S05]  /*16100*/  BRA `(.L_x_7396) ;  /* 0xffffffe800c07947 */ /* 0x000fea000383ffff */
.L_x_7356:
        /* <DEDUP_REMOVED lines=11> */
.L_x_7398:
[----:B------:R-:W-:Y:S05]  /*161c0*/  BSYNC B0 ;  /* 0x0000000000007941 */ /* 0x000fea0003800000 */
.L_x_7397:
[----:B------:R-:W-:Y:S05]  /*161d0*/  BRA `(.L_x_7399) ;  /* 0xffffffe800a47947 */ /* 0x000fea000383ffff */
.L_x_7357:
[----:B------:R-:W-:Y:S01]  /*161e0*/  BSSY B0, `(.L_x_7400) ;  /* 0x0000006000007945 */ /* 0x000fe20003800000 */
[----:B------:R-:W-:-:S07]  /*161f0*/  IMAD.MOV.U32 R15, RZ, RZ, -0x1 ;  /* 0xffffffffff0f7424 */ /* 0x000fce00078e00ff */
[----:B0-----:R-:W-:Y:S05]  /*16200*/  WARPSYNC.COLLECTIVE R15, `(.L_x_7401) ;  /* 0x000000000f0c7348 */ /* 0x001fea0003c00000 */
[----:B------:R-:W-:Y:S02]  /*16210*/  ELECT P6, UR62, PT ;  /* 0x00000000003e782f */ /* 0x000fe400038c0000 */
[----:B------:R-:W-:Y:S01]  /*16220*/  MOV R14, UR62 ;  /* 0x0000003e000e7c02 */ /* 0x000fe20008000f00 */
[----:B0-----:R-:W-:Y:S10]  /*16230*/  ENDCOLLECTIVE ;  /* 0x000000000000791b */ /* 0x001ff40003800000 */
.L_x_7401:
[----:B------:R-:W-:Y:S05]  /*16240*/  BSYNC B0 ;  /* 0x0000000000007941 */ /* 0x000fea0003800000 */
.L_x_7400:
[----:B------:R-:W-:Y:S05]  /*16250*/  BRA `(.L_x_7402) ;  /* 0xffffffe800987947 */ /* 0x000fea000383ffff */
.L_x_7359:
[----:B0-----:R0:W1:Y:S02]  /*16260*/  SYNCS.PHASECHK.TRANS64.TRYWAIT P0, [R6+URZ], R5 ;  /* 0x00000005060075a7 */ /* 0x001064000800017f */
[----:B-1----:R-:W-:Y:S05]  /*16270*/  @!P0 NANOSLEEP.SYNCS 0x989680 ;  /* 0x009896800000895d */ /* 0x002fea0003900000 */
[----:B------:R-:W1:Y:S02]  /*16280*/  @!P0 SYNCS.PHASECHK.TRANS64 P0, [R6+URZ], R5 ;  /* 0x00000005060085a7 */ /* 0x000e64000800007f */
[----:B-1----:R-:W-:Y:S05]  /*16290*/  @!P0 BRA `(.L_x_7359) ;  /* 0xfffffffc00f08947 */ /* 0x002fea000383ffff */
[----:B------:R-:W-:Y:S05]  /*162a0*/  BRA `(.L_x_7403) ;  /* 0xffffffe800cc7947 */ /* 0x000fea000383ffff */
.L_x_7360:
[----:B-1----:R1:W2:Y:S02]  /*162b0*/  SYNCS.PHASECHK.TRANS64.TRYWAIT P0, [R3+URZ], R4 ;  /* 0x00000004030075a7 */ /* 0x0022a4000800017f */
[----:B--2---:R-:W-:Y:S05]  /*162c0*/  @!P0 NANOSLEEP.SYNCS 0x989680 ;  /* 0x009896800000895d */ /* 0x004fea0003900000 */
[----:B------:R-:W2:Y:S02]  /*162d0*/  @!P0 SYNCS.PHASECHK.TRANS64 P0, [R3+URZ], R4 ;  /* 0x00000004030085a7 */ /* 0x000ea4000800007f */
[----:B--2---:R-:W-:Y:S05]  /*162e0*/  @!P0 BRA `(.L_x_7360) ;  /* 0xfffffffc00f08947 */ /* 0x004fea000383ffff */
[----:B------:R-:W-:Y:S05]  /*162f0*/  BRA `(.L_x_7404) ;  /* 0xffffffe800c07947 */ /* 0x000fea000383ffff */
.L_x_7362:
[----:B-1----:R1:W2:Y:S02]  /*16300*/  SYNCS.PHASECHK.TRANS64.TRYWAIT P0, [R0+URZ], R5 ;  /* 0x00000005000075a7 */ /* 0x0022a4000800017f */
[----:B--2---:R-:W-:Y:S05]  /*16310*/  @!P0 NANOSLEEP.SYNCS 0x989680 ;  /* 0x009896800000895d */ /* 0x004fea0003900000 */
[----:B------:R-:W2:Y:S02]  /*16320*/  @!P0 SYNCS.PHASECHK.TRANS64 P0, [R0+URZ], R5 ;  /* 0x00000005000085a7 */ /* 0x000ea4000800007f */
[----:B--2---:R-:W-:Y:S05]  /*16330*/  @!P0 BRA `(.L_x_7362) ;  /* 0xfffffffc00f08947 */ /* 0x004fea000383ffff */
[----:B------:R-:W-:Y:S05]  /*16340*/  BRA `(.L_x_7405) ;  /* 0xffffffe800c47947 */ /* 0x000fea000383ffff */
.L_x_7406:
        /* <DEDUP_REMOVED lines=11> */
.L_x_14854:


//--------------------- .text._ZN7cutlass13device_kernelIN5flash11enable_sm90INS1_16FlashAttnFwdSm90INS1_25CollectiveMainloopFwdSm90ILi2EN4cute5tupleIJNS5_1CILi1EEES8_S8_EEENS6_IJNS7_ILi128EEESA_SA_EEELi128ENS_10bfloat16_tEfNS_4arch4Sm90ELb0ELb1ELb1ELb1ELb0ELb0ELb0ELb1ELb1ELb1ELb1ELb0EEENS1_21CollectiveEpilogueFwdISB_S9_SC_SE_Li256ELb1ELb1ELb1ELb0EEENS1_36VarlenDynamicPersistentTileSchedulerILi128ELi128ELi256ELi128ELb1ELb1ELb1ELb1ELb0ELb1EEEEEEEEEvNT_6ParamsE --------------------------
	.section	.text._ZN7cutlass13device_kernelIN5flash11enable_sm90INS1_16FlashAttnFwdSm90INS1_25CollectiveMainloopFwdSm90ILi2EN4cute5tupleIJNS5_1CILi1EEES8_S8_EEENS6_IJNS7_ILi128EEESA_SA_EEELi128ENS_10bfloat16_tEfNS_4arch4Sm90ELb0ELb1ELb1ELb1ELb0ELb0ELb0ELb1ELb1ELb1ELb1ELb0EEENS1_21CollectiveEpilogueFwdISB_S9_SC_SE_Li256ELb1ELb1ELb1ELb0EEENS1_36VarlenDynamicPersistentTileSchedulerILi128ELi128ELi256ELi128ELb1ELb1ELb1ELb1ELb0ELb1EEEEEEEEEvNT_6ParamsE,"ax",@progbits
	.align	128
.text._ZN7cutlass13device_kernelIN5flash11enable_sm90INS1_16FlashAttnFwdSm90INS1_25CollectiveMainloopFwdSm90ILi2EN4cute5tupleIJNS5_1CILi1EEES8_S8_EEENS6_IJNS7_ILi128EEESA_SA_EEELi128ENS_10bfloat16_tEfNS_4arch4Sm90ELb0ELb1ELb1ELb1ELb0ELb0ELb0ELb1ELb1ELb1ELb1ELb0EEENS1_21CollectiveEpilogueFwdISB_S9_SC_SE_Li256ELb1ELb1ELb1ELb0EEENS1_36VarlenDynamicPersistentTileSchedulerILi128ELi128ELi256ELi128ELb1ELb1ELb1ELb1ELb0ELb1EEEEEEEEEvNT_6ParamsE:
        .type           _ZN7cutlass13device_kernelIN5flash11enable_sm90INS1_16FlashAttnFwdSm90INS1_25CollectiveMainloopFwdSm90ILi2EN4cute5tupleIJNS5_1CILi1EEES8_S8_EEENS6_IJNS7_ILi128EEESA_SA_EEELi128ENS_10bfloat16_tEfNS_4arch4Sm90ELb0ELb1ELb1ELb1ELb0ELb0ELb0ELb1ELb1ELb1ELb1ELb0EEENS1_21CollectiveEpilogueFwdISB_S9_SC_SE_Li256ELb1ELb1ELb1ELb0EEENS1_36VarlenDynamicPersistentTileSchedulerILi128ELi128ELi256ELi128ELb1ELb1ELb1ELb1ELb0ELb1EEEEEEEEEvNT_6ParamsE,@function
        .size           _ZN7cutlass13device_kernelIN5flash11enable_sm90INS1_16FlashAttnFwdSm90INS1_25CollectiveMainloopFwdSm90ILi2EN4cute5tupleIJNS5_1CILi1EEES8_S8_EEENS6_IJNS7_ILi128EEESA_SA_EEELi128ENS_10bfloat16_tEfNS_4arch4Sm90ELb0ELb1ELb1ELb1ELb0ELb0ELb0ELb1ELb1ELb1ELb1ELb0EEENS1_21CollectiveEpilogueFwdISB_S9_SC_SE_Li256ELb1ELb1ELb1ELb0EEENS1_36VarlenDynamicPersistentTileSchedulerILi128ELi128ELi256ELi128ELb1ELb1ELb1ELb1ELb0ELb1EEEEEEEEEvNT_6ParamsE,(.L_x_14855 - _ZN7cutlass13device_kernelIN5flash11enable_sm90INS1_16FlashAttnFwdSm90INS1_25CollectiveMainloopFwdSm90ILi2EN4cute5tupleIJNS5_1CILi1EEES8_S8_EEENS6_IJNS7_ILi128EEESA_SA_EEELi128ENS_10bfloat16_tEfNS_4arch4Sm90ELb0ELb1ELb1ELb1ELb0ELb0ELb0ELb1ELb1ELb1ELb1ELb0EEENS1_21CollectiveEpilogueFwdISB_S9_SC_SE_Li256ELb1ELb1ELb1ELb0EEENS1_36VarlenDynamicPersistentTileSchedulerILi128ELi128ELi256ELi128ELb1ELb1ELb1ELb1ELb0ELb1EEEEEEEEEvNT_6ParamsE)
        .other          _ZN7cutlass13device_kernelIN5flash11enable_sm90INS1_16FlashAttnFwdSm90INS1_25CollectiveMainloopFwdSm90ILi2EN4cute5tupleIJNS5_1CILi1EEES8_S8_EEENS6_IJNS7_ILi128EEESA_SA_EEELi128ENS_10bfloat16_tEfNS_4arch4Sm90ELb0ELb1ELb1ELb1ELb0ELb0ELb0ELb1ELb1ELb1ELb1ELb0EEENS1_21CollectiveEpilogueFwdISB_S9_SC_SE_Li256ELb1ELb1ELb1ELb0EEENS1_36VarlenDynamicPersistentTileSchedulerILi128ELi128ELi256ELi128ELb1ELb1ELb1ELb1ELb0ELb1EEEEEEEEEvNT_6ParamsE,@"STO_CUDA_ENTRY STV_DEFAULT"
_ZN7cutlass13device_kernelIN5flash11enable_sm90INS1_16FlashAttnFwdSm90INS1_25CollectiveMainloopFwdSm90ILi2EN4cute5tupleIJNS5_1CILi1EEES8_S8_EEENS6_IJNS7_ILi128EEESA_SA_EEELi128ENS_10bfloat16_tEfNS_4arch4Sm90ELb0ELb1ELb1ELb1ELb0ELb0ELb0ELb1ELb1ELb1ELb1ELb0EEENS1_21CollectiveEpilogueFwdISB_S9_SC_SE_Li256ELb1ELb1ELb1ELb0EEENS1_36VarlenDynamicPersistentTileSchedulerILi128ELi128ELi256ELi128ELb1ELb1ELb1ELb1ELb0ELb1EEEEEEEEEvNT_6ParamsE:
        /* <DEDUP_REMOVED lines=18> */
.L_x_7408:
[----:B------:R-:W-:Y:S05]  /*0120*/  BSYNC B0 ;  /* 0x0000000000007941 */ /* 0x000fea0003800000 */
.L_x_7407:
        /* <DEDUP_REMOVED lines=41> */
.L_x_7409:
        /* <DEDUP_REMOVED lines=22> */
.L_x_7410:
        /* <DEDUP_REMOVED lines=18> */
.L_x_7411:
        /* <DEDUP_REMOVED lines=22> */
.L_x_7412:
        /* <DEDUP_REMOVED lines=22> */
.L_x_7413:
[----:B------:R-:W-:Y:S01]  /*0900*/  PLOP3.LUT P0, PT, PT, PT, UP0, 0x80, 0x0 ;  /* 0x000000000000781c */ /* 0x000fe20003f0f008 */
[----:B------:R-:W-:Y:S01]  /*0910*/  UMOV UR36, 0x1 ;  /* 0x0000000100247882 */ /* 0x000fe20000000000 */
[----:B------:R-:W-:Y:S01]  /*0920*/  NOP ;  /* 0x0000000000007918 */ /* 0x000fe20000000000 */
[----:B------:R-:W-:Y:S01]  /*0930*/  USEL UR36, UR36, 0x2, !UP0 ;  /* 0x0000000224247887 */ /* 0x000fe2000c000000 */
[----:B------:R-:W-:Y:S01]  /*0940*/  ULDC.64 UR52, c[0x0][0x208] ;  /* 0x0000820000347ab9 */ /* 0x000fe20000000a00 */
[----:B012-4-:R-:W-:Y:S08]  /*0950*/  BAR.SYNC.DEFER_BLOCKING 0x0 ;  /* 0x0000000000007b1d */ /* 0x017ff00000010000 */
[----:B------:R-:W-:Y:S05]  /*0960*/  @!P0 BRA `(.L_x_7414) ;  /* 0x0000012400f08947 */ /* 0x000fea0003800000 */
.L_x_7415:
[----:B------:R-:W-:-:S08]  /*0970*/  NOP ;  /* 0x0000000000007918 */ /* 0x000fd00000000000 */
[----:B------:R-:W0:Y:S02]  /*0980*/  USETMAXREG.TRY_ALLOC.CTAPOOL UP0, 0xf0 ;  /* 0x000000f0000079c8 */ /* 0x000e240008000600 */
[----:B0-----:R-:W-:-:S13]  /*0990*/  PLOP3.LUT P0, PT, PT, PT, UP0, 0x80, 0x0 ;  /* 0x000000000000781c */ /* 0x001fda0003f0f008 */
[----:B------:R-:W-:Y:S05]  /*09a0*/  @!P0 BRA `(.L_x_7415) ;  /* 0xfffffffc00f08947 */ /* 0x000fea000383ffff */
[----:B------:R-:W-:Y:S01]  /*09b0*/  LOP3.LUT R0, R6, 0xffffff80, RZ, 0xc0, !PT ;  /* 0xffffff8006007812 */ /* 0x000fe200078ec0ff */
[----:B------:R-:W0:Y:S08]  /*09c0*/  S2UR UR5, SR_CgaCtaId ;  /* 0x00000000000579c3 */ /* 0x000e300000008800 */
[----:B------:R-:W-:Y:S06]  /*09d0*/  BAR.ARV 0x8, 0x180 ;  /* 0x0206000000007b1d */ /* 0x000fec0000002000 */
[----:B------:R-:W-:Y:S01]  /*09e0*/  ISETP.NE.AND P0, PT, R0, 0x80, PT ;  /* 0x000000800000780c */ /* 0x000fe20003f05270 */
[----:B------:R-:W-:-:S12]  /*09f0*/  UMOV UR4, 0x400 ;  /* 0x0000040000047882 */ /* 0x000fd80000000000 */
[----:B------:R-:W-:Y:S06]  /*0a00*/  @!P0 BAR.ARV 0x9, 0x100 ;  /* 0x0244000000008b1d */ /* 0x000fec0000002000 */
[----:B0-----:R-:W-:Y:S02]  /*0a10*/  ULEA UR4, UR5, UR4, 0x18 ;  /* 0x0000000405047291 */ /* 0x001fe4000f8ec03f */
[----:B------:R-:W-:Y:S07]  /*0a20*/  BAR.SYNC.DEFER_BLOCKING 0x5, 0x180 ;  /* 0x0146000000007b1d */ /* 0x000fee0000010000 */
[----:B------:R-:W0:Y:S01]  /*0a30*/  LDS.128 R12, [UR4+0x288d0] ;  /* 0x0288d004ff0c7984 */ /* 0x000e220008000c00 */
[----:B------:R-:W-:Y:S01]  /*0a40*/  ULDC UR4, c[0x0][0xc3c] ;  /* 0x00030f0000047ab9 */ /* 0x000fe20000000800 */
[----:B------:R-:W-:Y:S06]  /*0a50*/  BAR.ARV 0x4, 0x180 ;  /* 0x0106000000007b1d */ /* 0x000fec0000002000 */
[----:B0-----:R-:W-:-:S13]  /*0a60*/  ISETP.GE.AND P0, PT, R15, UR4, PT ;  /* 0x000000040f007c0c */ /* 0x001fda000bf06270 */
[----:B------:R-:W-:Y:S05]  /*0a70*/  @P0 EXIT ;  /* 0x000000000000094d */ /* 0x000fea0003800000 */
[----:B------:R-:W-:Y:S01]  /*0a80*/  VIADD R221, R6, 0xffffff80 ;  /* 0xffffff8006dd7836 */ /* 0x000fe20000000000 */
[----:B------:R-:W-:Y:S01]  /*0a90*/  R2UR UR5, R13 ;  /* 0x000000000d0572ca */ /* 0x000fe200000e0000 */
[----:B------:R-:W-:Y:S01]  /*0aa0*/  ULOP3.LUT UR49, UR36, 0x1, URZ, 0xfc, !UPT ;  /* 0x0000000124317892 */ /* 0x000fe2000f8efc3f */
[----:B------:R-:W-:Y:S01]  /*0ab0*/  R2UR UR7, R14 ;  /* 0x000000000e0772ca */ /* 0x000fe200000e0000 */
[----:B------:R-:W-:Y:S01]  /*0ac0*/  UMOV UR48, URZ ;  /* 0x0000003f00307c82 */ /* 0x000fe20008000000 */
[----:B------:R-:W-:Y:S01]  /*0ad0*/  SHF.R.S32.HI R0, RZ, 0x1f, R221 ;  /* 0x0000001fff007819 */ /* 0x000fe200000114dd */
[----:B------:R-:W-:Y:S01]  /*0ae0*/  UMOV UR50, URZ ;  /* 0x0000003f00327c82 */ /* 0x000fe20008000000 */
[----:B------:R-:W-:Y:S01]  /*0af0*/  R2UR UR6, R15 ;  /* 0x000000000f0672ca */ /* 0x000fe200000e0000 */
[----:B------:R-:W-:Y:S01]  /*0b00*/  UMOV UR47, URZ ;  /* 0x0000003f002f7c82 */ /* 0x000fe20008000000 */
[CC--:B------:R-:W-:Y:S02]  /*0b10*/  LEA.HI R3, R0.reuse, R221.reuse, RZ, 0x7 ;  /* 0x000000dd00037211 */ /* 0x0c0fe400078f38ff */
[----:B------:R-:W-:-:S02]  /*0b20*/  LEA.HI R4, R0, R221, RZ, 0x5 ;  /* 0x000000dd00047211 */ /* 0x000fc400078f28ff */
[----:B------:R-:W-:Y:S02]  /*0b30*/  LOP3.LUT R2, R3, 0xffffff80, RZ, 0xc0, !PT ;  /* 0xffffff8003027812 */ /* 0x000fe400078ec0ff */
[----:B------:R-:W-:Y:S01]  /*0b40*/  SHF.R.S32.HI R216, RZ, 0x7, R3 ;  /* 0x00000007ffd87819 */ /* 0x000fe20000011403 */
[----:B------:R-:W-:Y:S02]  /*0b50*/  IMAD.SHL.U32 R6, R4, 0x20, RZ ;  /* 0x0000002004067824 */ /* 0x000fe400078e00ff */
[----:B------:R-:W-:Y:S01]  /*0b60*/  IMAD.IADD R199, R221, 0x1, -R2 ;  /* 0x00000001ddc77824 */ /* 0x000fe200078e0a02 */
[----:B------:R-:W-:Y:S02]  /*0b70*/  LEA.HI R2, R0, R221, RZ, 0x4 ;  /* 0x000000dd00027211 */ /* 0x000fe400078f20ff */
[----:B------:R-:W-:Y:S02]  /*0b80*/  LOP3.LUT R7, R6, 0xfffffc00, RZ, 0xc0, !PT ;  /* 0xfffffc0006077812 */ /* 0x000fe400078ec0ff */
[----:B------:R-:W-:-:S02]  /*0b90*/  LOP3.LUT R4, R2, 0x3fffff0, RZ, 0xc0, !PT ;  /* 0x03fffff002047812 */ /* 0x000fc400078ec0ff */
[----:B------:R-:W-:Y:S02]  /*0ba0*/  SHF.R.S32.HI R5, RZ, 0x4, R2 ;  /* 0x00000004ff057819 */ /* 0x000fe40000011402 */
[----:B------:R-:W-:Y:S01]  /*0bb0*/  SHF.R.S32.HI R8, RZ, 0x1f, R199 ;  /* 0x0000001fff087819 */ /* 0x000fe200000114c7 */
[----:B------:R-:W-:Y:S01]  /*0bc0*/  IMAD.IADD R4, R221, 0x1, -R4 ;  /* 0x00000001dd047824 */ /* 0x000fe200078e0a04 */
[----:B------:R-:W-:Y:S02]  /*0bd0*/  LEA.HI R2, R2, R5, RZ, 0x1 ;  /* 0x0000000502027211 */ /* 0x000fe400078f08ff */
[----:B------:R-:W-:Y:S01]  /*0be0*/  LEA.HI R9, R8, R199, RZ, 0x2 ;  /* 0x000000c708097211 */ /* 0x000fe200078f10ff */
[----:B------:R-:W-:Y:S01]  /*0bf0*/  IMAD R7, R4, 0x40, R7 ;  /* 0x0000004004077824 */ /* 0x000fe200078e0207 */
[----:B------:R-:W-:Y:S02]  /*0c00*/  LEA.HI R4, R0, R221, RZ, 0x2 ;  /* 0x000000dd00047211 */ /* 0x000fe400078f10ff */
[----:B------:R-:W-:-:S02]  /*0c10*/  LOP3.LUT R2, R2, 0x1ffffffe, RZ, 0xc0, !PT ;  /* 0x1ffffffe02027812 */ /* 0x000fc400078ec0ff */
[----:B------:R-:W-:Y:S02]  /*0c20*/  LOP3.LUT R4, R4, 0xfffffffc, RZ, 0xc0, !PT ;  /* 0xfffffffc04047812 */ /* 0x000fe400078ec0ff */
[--C-:B------:R-:W-:Y:S01]  /*0c30*/  SHF.R.S32.HI R6, RZ, 0x2, R9.reuse ;  /* 0x00000002ff067819 */ /* 0x100fe20000011409 */
[----:B------:R-:W-:Y:S01]  /*0c40*/  IMAD.IADD R2, R5, 0x1, -R2 ;  /* 0x0000000105027824 */ /* 0x000fe200078e0a02 */
[----:B------:R-:W-:Y:S01]  /*0c50*/  SHF.R.S32.HI R11, RZ, 0x1f, R9 ;  /* 0x0000001fff0b7819 */ /* 0x000fe20000011409 */
[----:B------:R-:W-:Y:S01]  /*0c60*/  IMAD.IADD R4, R221, 0x1, -R4 ;  /* 0x00000001dd047824 */ /* 0x000fe200078e0a04 */
[----:B------:R-:W-:Y:S01]  /*0c70*/  LEA.HI R0, R0, R221, RZ, 0x3 ;  /* 0x000000dd00007211 */ /* 0x000fe200078f18ff */
[----:B------:R-:W-:Y:S01]  /*0c80*/  IMAD R218, R2, 0x8, R7 ;  /* 0x0000000802da7824 */ /* 0x000fe200078e0207 */
[----:B------:R-:W-:Y:S02]  /*0c90*/  LEA.HI R11, R11, R6, RZ, 0x3 ;  /* 0x000000060b0b7211 */ /* 0x000fe400078f18ff */
[----:B------:R-:W-:-:S02]  /*0ca0*/  LEA.HI R2, R4, R4, RZ, 0x1 ;  /* 0x0000000404027211 */ /* 0x000fc400078f08ff */
[----:B------:R-:W-:Y:S02]  /*0cb0*/  LOP3.LUT R22, R0, 0xfffffff8, RZ, 0xc0, !PT ;  /* 0xfffffff800167812 */ /* 0x000fe400078ec0ff */
[----:B------:R-:W-:Y:S02]  /*0cc0*/  LOP3.LUT R5, R2, 0x1ffffffe, RZ, 0xc0, !PT ;  /* 0x1ffffffe02057812 */ /* 0x000fe400078ec0ff */
[----:B------:R-:W-:Y:S01]  /*0cd0*/  LOP3.LUT R2, R9, 0x7ffffffc, RZ, 0xc0, !PT ;  /* 0x7ffffffc09027812 */ /* 0x000fe200078ec0ff */
[----:B------:R-:W-:Y:S01]  /*0ce0*/  IMAD.IADD R22, R221, 0x1, -R22 ;  /* 0x00000001dd167824 */ /* 0x000fe200078e0a16 */
[----:B------:R-:W-:Y:S01]  /*0cf0*/  LOP3.LUT R11, R11, 0xfffffff8, RZ, 0xc0, !PT ;  /* 0xfffffff80b0b7812 */ /* 0x000fe200078ec0ff */
[----:B------:R-:W-:Y:S01]  /*0d00*/  IMAD.IADD R4, R4, 0x1, -R5 ;  /* 0x0000000104047824 */ /* 0x000fe200078e0a05 */
[----:B------:R-:W-:Y:S01]  /*0d10*/  LEA.HI R8, R8, R199, RZ, 0x5 ;  /* 0x000000c708087211 */ /* 0x000fe200078f28ff */
[----:B------:R-:W-:Y:S01]  /*0d20*/  IMAD.IADD R2, R199, 0x1, -R2 ;  /* 0x00000001c7027824 */ /* 0x000fe200078e0a02 */
[----:B------:R-:W-:Y:S01]  /*0d30*/  LEA.HI R3, R3, R216, RZ, 0x1 ;  /* 0x000000d803037211 */ /* 0x000fe200078f08ff */
[----:B------:R-:W-:Y:S01]  /*0d40*/  IMAD.IADD R11, R6, 0x1, -R11 ;  /* 0x00000001060b7824 */ /* 0x000fe200078e0a0b */
[----:B------:R-:W-:Y:S01]  /*0d50*/  SHF.R.S32.HI R8, RZ, 0x5, R8 ;  /* 0x00000005ff087819 */ /* 0x000fe20000011408 */
[----:B------:R-:W-:Y:S01]  /*0d60*/  IMAD.SHL.U32 R18, R22, 0x8, RZ ;  /* 0x0000000816127824 */ /* 0x000fe200078e00ff */
[----:B------:R-:W-:Y:S01]  /*0d70*/  LOP3.LUT R3, R3, 0x3fffffe, RZ, 0xc0, !PT ;  /* 0x03fffffe03037812 */ /* 0x000fe200078ec0ff */
[----:B------:R-:W-:Y:S01]  /*0d80*/  IMAD.SHL.U32 R16, R2, 0x2, RZ ;  /* 0x0000000202107824 */ /* 0x000fe200078e00ff */
[----:B------:R-:W-:Y:S01]  /*0d90*/  SHF.R.S32.HI R198, RZ, 0x3, R0 ;  /* 0x00000003ffc67819 */ /* 0x000fe20000011400 */
[----:B------:R-:W-:Y:S01]  /*0da0*/  IMAD R8, R8, 0x10, R11 ;  /* 0x0000001008087824 */ /* 0x000fe200078e020b */
[----:B------:R-:W-:Y:S01]  /*0db0*/  SHF.R.S32.HI R220, RZ, 0x1f, R18 ;  /* 0x0000001fffdc7819 */ /* 0x000fe20000011412 */
[----:B------:R-:W-:Y:S01]  /*0dc0*/  IMAD.IADD R3, R216, 0x1, -R3 ;  /* 0x00000001d8037824 */ /* 0x000fe200078e0a03 */
[----:B------:R-:W-:Y:S01]  /*0dd0*/  SHF.R.S32.HI R215, RZ, 0x1f, R16 ;  /* 0x0000001fffd77819 */ /* 0x000fe20000011410 */
[----:B------:R-:W-:-:S02]  /*0de0*/  VIADD R19, R18, 0x40 ;  /* 0x0000004012137836 */ /* 0x000fc40000000000 */
        /* <DEDUP_REMOVED lines=31> */
[----:B------:R-:W-:Y:S01]  /*0fe0*/  SHF.R.S32.HI R200, RZ, 0x1f, R23 ;  /* 0x0000001fffc87819 */ /* 0x000fe20000011417 */
[----:B------:R-:W-:-:S07]  /*0ff0*/  IMAD R17, R4, 0x8, R217 ;  /* 0x0000000804117824 */ /* 0x000fce00078e02d9 */
.L_x_7519:
[----:B------:R-:W-:Y:S02]  /*1000*/  ULDC.64 UR8, c[0x0][0xa28] ;  /* 0x00028a0000087ab9 */ /* 0x000fe40000000a00 */
        /* <DEDUP_REMOVED lines=10> */
[----:B0-2---:R-:W-:Y:S02]  /*10b0*/  IMAD.U32 R2, RZ, RZ, UR8 ;  /* 0x00000008ff027e24 */ /* 0x005fe4000f8e00ff */
[----:B------:R-:W-:Y:S01]  /*10c0*/  IMAD.U32 R3, RZ, RZ, UR9 ;  /* 0x00000009ff037e24 */ /* 0x000fe2000f8e00ff */
[----:B------:R-:W-:Y:S02]  /*10d0*/  @UP1 UIMAD.WIDE UR8, UR6, 0x4, UR10 ;  /* 0x00000004060818a5 */ /* 0x000fe4000f8e020a */
[----:B------:R-:W-:Y:S02]  /*10e0*/  ULOP3.LUT UR4, UR7, 0xff000000, URZ, 0xc0, !UPT ;  /* 0xff00000007047892 */ /* 0x000fe4000f8ec03f */
[----:B------:R-:W2:Y:S01]  /*10f0*/  @P0 LDG.E R2, desc[UR52][R2.64] ;  /* 0x0000003402020981 */ /* 0x000ea2000c1e1900 */
[----:B------:R-:W-:Y:S01]  /*1100*/  ULDC.64 UR10, c[0x0][0xa20] ;  /* 0x00028800000a7ab9 */ /* 0x000fe20000000a00 */
[----:B----4-:R-:W-:-:S02]  /*1110*/  IMAD.U32 R4, RZ, RZ, UR8 ;  /* 0x00000008ff047e24 */ /* 0x010fc4000f8e00ff */
[----:B------:R-:W-:Y:S01]  /*1120*/  IMAD.U32 R5, RZ, RZ, UR9 ;  /* 0x00000009ff057e24 */ /* 0x000fe2000f8e00ff */
[----:B------:R-:W-:-:S04]  /*1130*/  ULDC.64 UR8, c[0x0][0x418] ;  /* 0x0001060000087ab9 */ /* 0x000fc80000000a00 */
[----:B---3--:R-:W3:Y:S01]  /*1140*/  @P2 LDG.E R4, desc[UR52][R4.64] ;  /* 0x0000003404042981 */ /* 0x008ee2000c1e1900 */
[----:B------:R-:W-:Y:S01]  /*1150*/  UISETP.NE.U32.AND UP0, UPT, UR8, URZ, UPT ;  /* 0x0000003f0800728c */ /* 0x000fe2000bf05070 */
[----:B------:R-:W-:Y:S01]  /*1160*/  ISETP.NE.U32.AND P1, PT, RZ, UR10, PT ;  /* 0x0000000aff007c0c */ /* 0x000fe2000bf25070 */
[----:B------:R-:W-:Y:S02]  /*1170*/  ULOP3.LUT UR45, UR7, 0xff0000, URZ, 0xc0, !UPT ;  /* 0x00ff0000072d7892 */ /* 0x000fe4000f8ec03f */
[----:B------:R-:W-:Y:S01]  /*1180*/  UISETP.NE.AND.EX UP0, UPT, UR9, URZ, UPT, UP0 ;  /* 0x0000003f0900728c */ /* 0x000fe2000bf05300 */
[----:B------:R-:W-:Y:S01]  /*1190*/  ISETP.NE.AND.EX P1, PT, RZ, UR11, PT, P1 ;  /* 0x0000000bff007c0c */ /* 0x000fe2000bf25310 */
[----:B------:R-:W-:Y:S01]  /*11a0*/  ULDC UR8, c[0x0][0x424] ;  /* 0x0001090000087ab9 */ /* 0x000fe20000000800 */
[----:B------:R-:W-:Y:S02]  /*11b0*/  USHF.R.U32.HI UR4, URZ, 0x8, UR4 ;  /* 0x000000083f047899 */ /* 0x000fe40008011604 */
[----:B------:R-:W-:Y:S01]  /*11c0*/  USEL UR8, UR8, 0x1, UP0 ;  /* 0x0000000108087887 */ /* 0x000fe20008000000 */
[----:B------:R-:W-:Y:S01]  /*11d0*/  ULDC UR9, c[0x0][0x2f0] ;  /* 0x0000bc0000097ab9 */ /* 0x000fe20000000800 */
[----:B------:R-:W-:Y:S01]  /*11e0*/  UMOV UR38, URZ ;  /* 0x0000003f00267c82 */ /* 0x000fe20008000000 */
[----:B------:R-:W-:Y:S01]  /*11f0*/  ULEA.HI UR45, UR45, UR4, URZ, 0x10 ;  /* 0x000000042d2d7291 */ /* 0x000fe2000f8f803f */
[----:B------:R-:W-:Y:S01]  /*1200*/  ULDC UR46, c[0x0][0x288] ;  /* 0x0000a200002e7ab9 */ /* 0x000fe20000000800 */
[----:B------:R-:W-:-:S02]  /*1210*/  UIMAD UR4, UR8, UR9, URZ ;  /* 0x00000009080472a4 */ /* 0x000fc4000f8e023f */
[----:B------:R-:W-:Y:S01]  /*1220*/  ULOP3.LUT UR42, UR7, 0xffff, URZ, 0xc0, !UPT ;  /* 0x0000ffff072a7892 */ /* 0x000fe2000f8ec03f */
[----:B--2---:R-:W-:Y:S02]  /*1230*/  @P0 R2UR UR38, R2 ;  /* 0x00000000022602ca */ /* 0x004fe400000e0000 */
[----:B---3--:R-:W-:Y:S01]  /*1240*/  @P2 R2UR UR46, R4 ;  /* 0x00000000042e22ca */ /* 0x008fe200000e0000 */
[----:B-1---5:R-:W-:-:S14]  /*1250*/  @P2 BRA `(.L_x_7416) ;  /* 0x0000000000342947 */ /* 0x022fdc0003800000 */
[----:B------:R-:W-:Y:S02]  /*1260*/  ULDC.64 UR8, c[0x0][0xa00] ;  /* 0x0002800000087ab9 */ /* 0x000fe40000000a00 */
[----:B------:R-:W-:-:S04]  /*1270*/  ISETP.NE.U32.AND P0, PT, RZ, UR8, PT ;  /* 0x00000008ff007c0c */ /* 0x000fc8000bf05070 */
[----:B------:R-:W-:-:S13]  /*1280*/  ISETP.NE.AND.EX P0, PT, RZ, UR9, PT, P0 ;  /* 0x00000009ff007c0c */ /* 0x000fda000bf05300 */
[----:B------:R-:W-:Y:S05]  /*1290*/  @!P0 BRA `(.L_x_7416) ;  /* 0x0000000000248947 */ /* 0x000fea0003800000 */
[----:B------:R-:W-:Y:S02]  /*12a0*/  ULDC.64 UR8, c[0x0][0xa00] ;  /* 0x0002800000087ab9 */ /* 0x000fe40000000a00 */
        /* <DEDUP_REMOVED lines=8> */
.L_x_7416:
[----:B------:R-:W-:Y:S01]  /*1330*/  UMOV UR43, UR6 ;  /* 0x00000006002b7c82 */ /* 0x000fe20008000000 */
[----:B------:R-:W-:Y:S05]  /*1340*/  @!P1 BRA `(.L_x_7417) ;  /* 0x00000000001c9947 */ /* 0x000fea0003800000 */
[----:B------:R-:W-:Y:S02]  /*1350*/  ULDC.64 UR8, c[0x0][0xa20] ;  /* 0x0002880000087ab9 */ /* 0x000fe40000000a00 */
[----:B------:R-:W-:-:S06]  /*1360*/  UIMAD.WIDE UR6, UR6, 0x4, UR8 ;  /* 0x00000004060678a5 */ /* 0x000fcc000f8e0208 */
[----:B------:R-:W-:Y:S02]  /*1370*/  IMAD.U32 R2, RZ, RZ, UR6 ;  /* 0x00000006ff027e24 */ /* 0x000fe4000f8e00ff */
[----:B------:R-:W-:-:S05]  /*1380*/  IMAD.U32 R3, RZ, RZ, UR7 ;  /* 0x00000007ff037e24 */ /* 0x000fca000f8e00ff */
[----:B------:R-:W2:Y:S02]  /*1390*/  LDG.E R2, desc[UR52][R2.64] ;  /* 0x0000003402027981 */ /* 0x000ea4000c1e1900 */
[----:B--2---:R-:W-:Y:S01]  /*13a0*/  R2UR UR4, R2 ;  /* 0x00000000020472ca */ /* 0x004fe200000e0000 */
[----:B------:R-:W-:-:S14]  /*13b0*/  BRA `(.L_x_7418) ;  /* 0x0000000000347947 */ /* 0x000fdc0003800000 */
.L_x_7417:
        /* <DEDUP_REMOVED lines=13> */
.L_x_7418:
[----:B------:R-:W-:Y:S01]  /*1490*/  ULDC UR6, c[0x0][0x448] ;  /* 0x0001120000067ab9 */ /* 0x000fe20000000800 */
[----:B------:R-:W-:Y:S02]  /*14a0*/  USHF.L.U32 UR37, UR5, 0x7, URZ ;  /* 0x0000000705257899 */ /* 0x000fe4000800063f */
[----:B------:R-:W-:Y:S02]  /*14b0*/  UISETP.NE.AND UP0, UPT, UR6, 0x1, UPT ;  /* 0x000000010600788c */ /* 0x000fe4000bf05270 */
[----:B------:R-:W-:Y:S02]  /*14c0*/  UIADD3 UR38, -UR38, UR4, URZ ;  /* 0x0000000426267290 */ /* 0x000fe4000fffe13f */
[----:B------:R-:W-:Y:S01]  /*14d0*/  UIADD3 UR8, UR37, 0x7f, URZ ;  /* 0x0000007f25087890 */ /* 0x000fe2000fffe03f */
[----:B------:R-:W-:Y:S01]  /*14e0*/  ULDC.64 UR4, c[0x0][0x9e0] ;  /* 0x0002780000047ab9 */ /* 0x000fe20000000a00 */
[----:B------:R-:W-:Y:S02]  /*14f0*/  UIADD3 UR9, UR38, 0x1, -UR46 ;  /* 0x0000000126097890 */ /* 0x000fe4000fffe82e */
[----:B------:R-:W-:-:S03]  /*1500*/  UISETP.GE.AND UP1, UPT, UR5, 0x1, UPT ;  /* 0x000000010500788c */ /* 0x000fc6000bf26270 */
        /* <DEDUP_REMOVED lines=18> */
.L_x_7420:
[----:B------:R-:W-:-:S11]  /*1630*/  UISETP.NE.AND UP1, UPT, UR5, 0x1, UPT ;  /* 0x000000010500788c */ /* 0x000fd6000bf25270 */
[----:B------:R-:W-:Y:S02]  /*1640*/  @UP1 ULDC.64 UR10, c[0x0][0x9e8] ;  /* 0x00027a00000a1ab9 */ /* 0x000fe40000000a00 */
[----:B------:R-:W-:-:S04]  /*1650*/  UIMAD.WIDE.U32 UR6, UR8, UR10, URZ ;  /* 0x0000000a080672a5 */ /* 0x000fc8000f8e003f */
[----:B------:R-:W-:-:S12]  /*1660*/  @UP1 USHF.R.U32.HI UR8, URZ, UR11, UR7 ;  /* 0x0000000b3f081299 */ /* 0x000fd80008011607 */
.L_x_7421:
[----:B------:R-:W-:-:S04]  /*1670*/  UIMAD UR8, UR8, UR5, UR5 ;  /* 0x00000005080872a4 */ /* 0x000fc8000f8e0205 */
[----:B------:R-:W-:-:S04]  /*1680*/  UISETP.LT.AND UP1, UPT, UR4, UR8, UPT ;  /* 0x000000080400728c */ /* 0x000fc8000bf21270 */
[----:B------:R-:W-:-:S12]  /*1690*/  USEL UR4, UR4, UR8, UP1 ;  /* 0x0000000804047287 */ /* 0x000fd80008800000 */
.L_x_7419:
[----:B------:R-:W-:Y:S02]  /*16a0*/  UIADD3 UR8, UR38, 0x7f, URZ ;  /* 0x0000007f26087890 */ /* 0x000fe4000fffe03f */
[----:B------:R-:W-:Y:S02]  /*16b0*/  UIADD3 UR9, UR4, 0x7f, URZ ;  /* 0x0000007f04097890 */ /* 0x000fe4000fffe03f */
[----:B------:R-:W-:Y:S02]  /*16c0*/  USHF.R.S32.HI UR4, URZ, 0x1f, UR8 ;  /* 0x0000001f3f047899 */ /* 0x000fe40008011408 */
[----:B------:R-:W-:Y:S01]  /*16d0*/  USHF.R.S32.HI UR10, URZ, 0x1f, UR9 ;  /* 0x0000001f3f0a7899 */ /* 0x000fe20008011409 */
[----:B------:R-:W-:Y:S01]  /*16e0*/  @UP0 ULDC UR6, c[0x0][0x44c] ;  /* 0x0001130000060ab9 */ /* 0x000fe20000000800 */
[----:B------:R-:W-:Y:S02]  /*16f0*/  ULEA.HI UR4, UR4, UR8, URZ, 0x7 ;  /* 0x0000000804047291 */ /* 0x000fe4000f8f383f */
[----:B------:R-:W-:-:S02]  /*1700*/  ULEA.HI UR10, UR10, UR9, URZ, 0x7 ;  /* 0x000000090a0a7291 */ /* 0x000fc4000f8f383f */
[----:B------:R-:W-:Y:S01]  /*1710*/  UIMAD.WIDE.U32 UR6, UR37, UR6, URZ ;  /* 0x00000006250672a5 */ /* 0x000fe2000f8e003f */
[----:B------:R-:W-:Y:S01]  /*1720*/  @UP0 ULDC UR12, c[0x0][0x450] ;  /* 0x00011400000c0ab9 */ /* 0x000fe20000000800 */
[----:B------:R-:W-:Y:S01]  /*1730*/  UMOV UR11, UR37 ;  /* 0x00000025000b7c82 */ /* 0x000fe20008000000 */
[----:B------:R-:W-:Y:S02]  /*1740*/  USHF.R.S32.HI UR4, URZ, 0x7, UR4 ;  /* 0x000000073f047899 */ /* 0x000fe40008011404 */
[----:B------:R-:W-:Y:S02]  /*1750*/  USHF.R.S32.HI UR10, URZ, 0x7, UR10 ;  /* 0x000000073f0a7899 */ /* 0x000fe4000801140a */
[----:B------:R-:W-:Y:S02]  /*1760*/  UIADD3 UR55, UR38, -UR46, URZ ;  /* 0x8000002e26377290 */ /* 0x000fe4000fffe03f */
        /* <DEDUP_REMOVED lines=17> */
.L_x_7423:
[----:B------:R-:W-:-:S11]  /*1880*/  UISETP.NE.AND UP0, UPT, UR5, 0x1, UPT ;  /* 0x000000010500788c */ /* 0x000fd6000bf05270 */
[----:B------:R-:W-:Y:S02]  /*1890*/  @UP0 ULDC.64 UR10, c[0x0][0x9e8] ;  /* 0x00027a00000a0ab9 */ /* 0x000fe40000000a00 */
[----:B------:R-:W-:-:S04]  /*18a0*/  UIMAD.WIDE.U32 UR8, UR7, UR10, URZ ;  /* 0x0000000a070872a5 */ /* 0x000fc8000f8e003f */
[----:B------:R-:W-:-:S12]  /*18b0*/  @UP0 USHF.R.U32.HI UR7, URZ, UR11, UR9 ;  /* 0x0000000b3f070299 */ /* 0x000fd80008011609 */
.L_x_7424:
[----:B------:R-:W-:-:S04]  /*18c0*/  UIMAD UR5, UR7, UR5, URZ ;  /* 0x00000005070572a4 */ /* 0x000fc8000f8e023f */
[----:B------:R-:W-:-:S04]  /*18d0*/  UISETP.LT.AND UP0, UPT, UR4, UR5, UPT ;  /* 0x000000050400728c */ /* 0x000fc8000bf01270 */
[----:B------:R-:W-:-:S12]  /*18e0*/  USEL UR4, UR4, UR5, !UP0 ;  /* 0x0000000504047287 */ /* 0x000fd8000c000000 */
.L_x_7422:
[----:B------:R-:W-:Y:S02]  /*18f0*/  USHF.R.S32.HI UR5, URZ, 0x1f, UR4 ;  /* 0x0000001f3f057899 */ /* 0x000fe40008011404 */
[----:B------:R-:W-:Y:S02]  /*1900*/  ULOP3.LUT UR39, UR45, 0xff, URZ, 0xc0, !UPT ;  /* 0x000000ff2d277892 */ /* 0x000fe4000f8ec03f */
[----:B------:R-:W-:Y:S02]  /*1910*/  ULEA.HI UR5, UR5, UR4, URZ, 0x7 ;  /* 0x0000000405057291 */ /* 0x000fe4000f8f383f */
[----:B------:R-:W-:Y:S02]  /*1920*/  USHF.R.U32.HI UR45, URZ, 0x10, UR45 ;  /* 0x000000103f2d7899 */ /* 0x000fe4000801162d */
[----:B------:R-:W-:Y:S01]  /*1930*/  USHF.R.S32.HI UR5, URZ, 0x7, UR5 ;  /* 0x000000073f057899 */ /* 0x000fe20008011405 */
[----:B------:R-:W-:-:S03]  /*1940*/  UMOV UR4, URZ ;  /* 0x0000003f00047c82 */ /* 0x000fc60008000000 */
[----:B------:R-:W-:-:S04]  /*1950*/  UISETP.LT.AND UP0, UPT, URZ, UR5, UPT ;  /* 0x000000053f00728c */ /* 0x000fc8000bf01270 */
[----:B------:R-:W-:-:S04]  /*1960*/  USEL UR40, URZ, UR5, !UP0 ;  /* 0x000000053f287287 */ /* 0x000fc8000c000000 */
[----:B------:R-:W-:-:S06]  /*1970*/  UISETP.GT.AND UP0, UPT, UR6, UR40, UPT ;  /* 0x000000280600728c */ /* 0x000fcc000bf04270 */
[----:B------:R-:W-:-:S13]  /*1980*/  PLOP3.LUT P0, PT, PT, PT, UP0, 0x80, 0x0 ;  /* 0x000000000000781c */ /* 0x000fda0003f0f008 */
[----:B------:R-:W-:Y:S05]  /*1990*/  @!P0 BRA `(.L_x_7425) ;  /* 0x0000000000948947 */ /* 0x000fea0003800000 */
[----:B------:R-:W-:Y:S01]  /*19a0*/  UISETP.NE.AND UP0, UPT, UR45, URZ, UPT ;  /* 0x0000003f2d00728c */ /* 0x000fe2000bf05270 */
[----:B------:R-:W-:-:S03]  /*19b0*/  ULDC UR4, c[0x0][0x9f0] ;  /* 0x00027c0000047ab9 */ /* 0x000fc60000000800 */
        /* <DEDUP_REMOVED lines=35> */
.L_x_7425:
[----:B------:R-:W-:Y:S01]  /*1bf0*/  UIMAD UR40, UR39, UR4, UR40 ;  /* 0x00000004272872a4 */ /* 0x000fe2000f8e0228 */
[----:B------:R-:W-:Y:S01]  /*1c00*/  IMAD.U32 R90, RZ, RZ, UR6 ;  /* 0x00000006ff5a7e24 */ /* 0x000fe2000f8e00ff */
[----:B------:R-:W-:Y:S01]  /*1c10*/  PLOP3.LUT P0, PT, PT, PT, PT, 0x80, 0x0 ;  /* 0x000000000000781c */ /* 0x000fe20003f0f070 */
[----:B------:R-:W-:Y:S01]  /*1c20*/  IMAD.U32 R3, RZ, RZ, UR4 ;  /* 0x00000004ff037e24 */ /* 0x000fe2000f8e00ff */
[----:B------:R-:W-:Y:S01]  /*1c30*/  CS2R R150, SRZ ;  /* 0x0000000000967805 */ /* 0x000fe2000001ff00 */
[----:B------:R-:W-:Y:S01]  /*1c40*/  IMAD.MOV.U32 R0, RZ, RZ, RZ ;  /* 0x000000ffff007224 */ /* 0x000fe200078e00ff */
[----:B------:R-:W-:Y:S01]  /*1c50*/  CS2R R148, SRZ ;  /* 0x0000000000947805 */ /* 0x000fe2000001ff00 */
[----:B------:R-:W-:Y:S01]  /*1c60*/  IMAD.MOV.U32 R20, RZ, RZ, RZ ;  /* 0x000000ffff147224 */ /* 0x000fe200078e00ff */
[----:B------:R-:W-:Y:S02]  /*1c70*/  VIADDMNMX R90, R3, UR40, R90, PT ;  /* 0x00000028035a7c46 */ /* 0x000fe4000b80015a */
[----:B------:R-:W-:-:S02]  /*1c80*/  CS2R R146, SRZ ;  /* 0x0000000000927805 */ /* 0x000fc4000001ff00 */
[----:B------:R-:W-:Y:S02]  /*1c90*/  CS2R R144, SRZ ;  /* 0x0000000000907805 */ /* 0x000fe4000001ff00 */
[----:B------:R-:W-:Y:S02]  /*1ca0*/  CS2R R142, SRZ ;  /* 0x00000000008e7805 */ /* 0x000fe4000001ff00 */
[----:B------:R-:W-:Y:S02]  /*1cb0*/  ISETP.GT.AND P1, PT, R90, UR40, PT ;  /* 0x000000285a007c0c */ /* 0x000fe4000bf24270 */
        /* <DEDUP_REMOVED lines=28> */
[----:B------:R-:W0:Y:S01]  /*1e80*/  SHFL.IDX PT, R0, R216, RZ, 0x1f ;  /* 0x00001fffd8007589 */ /* 0x000e2200000e0000 */
[----:B------:R-:W1:Y:S01]  /*1e90*/  S2UR UR5, SR_CgaCtaId ;  /* 0x00000000000579c3 */ /* 0x000e620000008800 */
[----:B------:R-:W-:Y:S01]  /*1ea0*/  UMOV UR41, 0x400 ;  /* 0x0000040000297882 */ /* 0x000fe20000000000 */
[----:B0-----:R-:W-:Y:S01]  /*1eb0*/  R2UR UR44, R0 ;  /* 0x00000000002c72ca */ /* 0x001fe200000e0000 */
[----:B-1----:R-:W-:-:S04]  /*1ec0*/  ULEA UR41, UR5, UR41, 0x18 ;  /* 0x0000002905297291 */ /* 0x002fc8000f8ec03f */
[----:B------:R-:W-:-:S04]  /*1ed0*/  UIADD3 UR5, UR41, 0x10400, URZ ;  /* 0x0001040029057890 */ /* 0x000fc8000fffe03f */
[----:B------:R-:W-:-:S04]  /*1ee0*/  ULOP3.LUT UP0, URZ, UR5, 0x3ff, URZ, 0xc0, !UPT ;  /* 0x000003ff053f7892 */ /* 0x000fc8000f80c03f */
[----:B------:R-:W-:Y:S02]  /*1ef0*/  ULEA.HI UR4, UR44, UR44, URZ, 0x1 ;  /* 0x0000002c2c047291 */ /* 0x000fe4000f8f083f */
[----:B------:R-:W-:Y:S02]  /*1f00*/  PLOP3.LUT P0, PT, PT, PT, UP0, 0x80, 0x0 ;  /* 0x000000000000781c */ /* 0x000fe40003f0f008 */
        /* <DEDUP_REMOVED lines=22> */
.L_x_7427:
[----:B------:R-:W-:Y:S01]  /*2070*/  ULEA.HI UR4, UR48, UR48, URZ, 0x1 ;  /* 0x0000003030047291 */ /* 0x000fe2000f8f083f */
[----:B------:R-:W-:-:S03]  /*2080*/  IMAD.U32 R2, RZ, RZ, UR49 ;  /* 0x00000031ff027e24 */ /* 0x000fc6000f8e00ff */
[----:B------:R-:W-:Y:S02]  /*2090*/  ULOP3.LUT UR4, UR4, 0xfffffffe, URZ, 0xc0, !UPT ;  /* 0xfffffffe04047892 */ /* 0x000fe4000f8ec03f */
[----:B------:R-:W-:Y:S02]  /*20a0*/  ISETP.NE.AND P0, PT, R2, 0x3, PT ;  /* 0x000000030200780c */ /* 0x000fe40003f05270 */
[----:B------:R-:W-:-:S06]  /*20b0*/  UIADD3 UR4, UR48, -UR4, URZ ;  /* 0x8000000430047290 */ /* 0x000fcc000fffe03f */
[----:B------:R-:W-:-:S05]  /*20c0*/  IMAD.U32 R0, RZ, RZ, UR4 ;  /* 0x00000004ff007e24 */ /* 0x000fca000f8e00ff */
[----:B------:R-:W-:-:S04]  /*20d0*/  SHF.L.U32 R0, R0, 0x1f, RZ ;  /* 0x0000001f00007819 */ /* 0x000fc800000006ff */
[----:B------:R-:W0:Y:S02]  /*20e0*/  SYNCS.PHASECHK.TRANS64.TRYWAIT P1, [UR41+0x28800], R0 ;  /* 0x02880000ff0075a7 */ /* 0x000e240008020169 */
[----:B0-----:R-:W-:Y:S05]  /*20f0*/  @!P1 BRA `(.L_x_7428) ;  /* 0x0000018000189947 */ /* 0x001fea0003800000 */
.L_x_7651:
[----:B------:R-:W-:Y:S05]  /*2100*/  @!P0 BRA `(.L_x_7429) ;  /* 0x0000000000048947 */ /* 0x000fea0003800000 */
[----:B------:R-:W-:Y:S01]  /*2110*/  BPT.TRAP 0x1 ;  /* 0x000000040000795c */ /* 0x000fe20000300000 */
.L_x_7429:
[----:B------:R-:W-:Y:S02]  /*2120*/  IMAD.U32 R15, RZ, RZ, UR47 ;  /* 0x0000002fff0f7e24 */ /* 0x000fe4000f8e00ff */
[----:B0-----:R-:W-:-:S03]  /*2130*/  IMAD.U32 R0, RZ, RZ, UR50 ;  /* 0x00000032ff007e24 */ /* 0x001fc6000f8e00ff */
[----:B------:R-:W-:Y:S02]  /*2140*/  LEA R15, R15, UR41, 0x3 ;  /* 0x000000290f0f7c11 */ /* 0x000fe4000f8e18ff */
[----:B------:R-:W-:-:S04]  /*2150*/  SHF.L.U32 R0, R0, 0x1f, RZ ;  /* 0x0000001f00007819 */ /* 0x000fc800000006ff */
[----:B------:R0:W1:Y:S01]  /*2160*/  SYNCS.PHASECHK.TRANS64.TRYWAIT P2, [R15+URZ+0x28830], R0 ;  /* 0x028830000f0075a7 */ /* 0x000062000804017f */
[----:B------:R-:W-:Y:S05]  /*2170*/  @!P0 BRA `(.L_x_7430) ;  /* 0x0000000000048947 */ /* 0x000fea0003800000 */
[----:B------:R-:W-:Y:S01]  /*2180*/  BPT.TRAP 0x1 ;  /* 0x000000040000795c */ /* 0x000fe20000300000 */
.L_x_7430:
[----:B------:R-:W2:Y:S02]  /*2190*/  S2R R2, SR_TID.X ;  /* 0x0000000000027919 */ /* 0x000ea40000002100 */
[----:B--2---:R-:W-:-:S04]  /*21a0*/  LOP3.LUT R2, R2, 0x7f, RZ, 0xc0, !PT ;  /* 0x0000007f02027812 */ /* 0x004fc800078ec0ff */
[----:B------:R-:W-:Y:S01]  /*21b0*/  ISETP.NE.AND P1, PT, R2, RZ, PT ;  /* 0x000000ff0200720c */ /* 0x000fe20003f25270 */
[----:B-1----:R-:W-:-:S12]  /*21c0*/  @P2 BRA `(.L_x_7431) ;  /* 0x0000000000082947 */ /* 0x002fd80003800000 */
[----:B------:R-:W1:Y:S02]  /*21d0*/  SYNCS.PHASECHK.TRANS64.TRYWAIT P2, [R15+URZ+0x28830], R0 ;  /* 0x028830000f0075a7 */ /* 0x000e64000804017f */
[----:B-1----:R-:W-:Y:S05]  /*21e0*/  @!P2 BRA `(.L_x_7432) ;  /* 0x0000017c00f4a947 */ /* 0x002fea0003800000 */
.L_x_7431:
[----:B------:R-:W-:Y:S05]  /*21f0*/  WARPSYNC.ALL ;  /* 0x0000000000007948 */ /* 0x000fea0003800000 */
[----:B------:R-:W-:Y:S01]  /*2200*/  UIADD3 UR4, UR41, 0x18400, URZ ;  /* 0x0001840029047890 */ /* 0x000fe2000fffe03f */
[----:B------:R-:W-:Y:S01]  /*2210*/  WARPGROUP.ARRIVE ;  /* 0x00000000000079c5 */ /* 0x000fe20000000000 */
[----:B------:R-:W-:Y:S01]  /*2220*/  ULOP3.LUT UR32, UR54, 0x10000, URZ, 0xfc, !UPT ;  /* 0x0001000036207892 */ /* 0x000fe2000f8efc3f */
[----:B------:R-:W-:Y:S01]  /*2230*/  VIADD R20, R17, UR37 ;  /* 0x0000002511147c36 */ /* 0x000fe20008000000 */
[----:B------:R-:W-:Y:S01]  /*2240*/  USHF.R.U32.HI UR4, URZ, 0x4, UR4 ;  /* 0x000000043f047899 */ /* 0x000fe20008011604 */
[----:B01----:R-:W-:Y:S01]  /*2250*/  @!P1 VIADD R15, R15, 0x28840 ;  /* 0x000288400f0f9836 */ /* 0x003fe20000000000 */
[----:B------:R-:W-:Y:S01]  /*2260*/  UMOV UR33, 0x40000040 ;  /* 0x4000004000217882 */ /* 0x000fe20000000000 */
[----:B------:R-:W-:Y:S01]  /*2270*/  UMOV UR35, 0x40000040 ;  /* 0x4000004000237882 */ /* 0x000fe20000000000 */
[----:B------:R-:W-:Y:S01]  /*2280*/  ULOP3.LUT UR4, UR4, 0x3fff, URZ, 0xc0, !UPT ;  /* 0x00003fff04047892 */ /* 0x000fe2000f8ec03f */
[----:B------:R-:W-:Y:S01]  /*2290*/  UMOV UR5, 0x40000040 ;  /* 0x4000004000057882 */ /* 0x000fe20000000000 */
[----:B------:R-:W-:-:S02]  /*22a0*/  UMOV UR7, 0x40000040 ;  /* 0x4000004000077882 */ /* 0x000fc40000000000 */
[----:B------:R-:W-:Y:S01]  /*22b0*/  ULOP3.LUT UR51, UR4, 0x10000, URZ, 0xfc, !UPT ;  /* 0x0001000004337892 */ /* 0x000fe2000f8efc3f */
[----:B------:R-:W-:Y:S01]  /*22c0*/  @!P1 PRMT R15, RZ, 0x654, R15 ;  /* 0x00000654ff0f9816 */ /* 0x000fe2000000000f */
[----:B------:R-:W-:Y:S02]  /*22d0*/  UIADD3 UR4, UR32, 0x2, URZ ;  /* 0x0000000220047890 */ /* 0x000fe4000fffe03f */
[----:B------:R-:W-:Y:S02]  /*22e0*/  ULEA UR34, UR47, UR51, 0xb ;  /* 0x000000332f227291 */ /* 0x000fe4000f8e583f */
[----:B------:R-:W-:Y:S02]  /*22f0*/  UIADD3 UR8, UR32, 0x4, URZ ;  /* 0x0000000420087890 */ /* 0x000fe4000fffe03f */
[----:B------:R-:W-:Y:S02]  /*2300*/  UIADD3 UR6, UR34, 0x2, URZ ;  /* 0x0000000222067890 */ /* 0x000fe4000fffe03f */
[----:B------:R-:W-:Y:S01]  /*2310*/  UIADD3 UR10, UR34, 0x4, URZ ;  /* 0x00000004220a7890 */ /* 0x000fe2000fffe03f */
[----:B------:R-:W-:-:S02]  /*2320*/  UMOV UR9, 0x40000040 ;  /* 0x4000004000097882 */ /* 0x000fc40000000000 */
[----:B------:R-:W-:Y:S01]  /*2330*/  HGMMA.64x128x16.F32.BF16 R24, gdesc[UR32], RZ, !UPT, gsb0 ;  /* 0x01e00000201879f0 */ /* 0x000fe2000c0018ff */
        /* <DEDUP_REMOVED lines=21> */
[----:B------:R-:W-:-:S02]  /*2490*/  ULDC UR54, c[0x0][0x9dc] ;  /* 0x0002770000367ab9 */ /* 0x000fc40000000800 */
[----:B------:R-:W-:Y:S01]  /*24a0*/  ULOP3.LUT UR54, URZ, UR54, URZ, 0x33, !UPT ;  /* 0x000000363f367292 */ /* 0x000fe2000f8e333f */
[----:B------:R-:W-:Y:S02]  /*24b0*/  WARPGROUP.DEPBAR.LE gsb0, 0x0 ;  /* 0x00008000000079c5 */ /* 0x000fe40000010000 */
[----:B------:R-:W-:-:S06]  /*24c0*/  WARPGROUP.ARRIVE ;  /* 0x00000000000079c5 */ /* 0x000fcc0000000000 */
[----:B------:R-:W-:Y:S01]  /*24d0*/  HGMMA.64x128x16.F32.BF16 R24, gdesc[UR4], R24, gsb0 ;  /* 0x01e00000041879f0 */ /* 0x000fe20008001818 */
        /* <DEDUP_REMOVED lines=27> */
[----:B------:R-:W-:-:S04]  /*2690*/  @P2 IMAD.HI.U32 R34, R20, UR7, RZ ;  /* 0x0000000714222c27 */ /* 0x000fc8000f8e00ff */
[----:B------:R-:W-:Y:S01]  /*26a0*/  FMUL.FTZ R31, R41, UR6 ;  /* 0x00000006291f7c20 */ /* 0x000fe20008410000 */
[----:B------:R-:W-:Y:S01]  /*26b0*/  FMUL.FTZ R41, R54, UR6 ;  /* 0x0000000636297c20 */ /* 0x000fe20008410000 */
[----:B------:R-:W-:Y:S01]  /*26c0*/  FMUL.FTZ R54, R74, UR6 ;  /* 0x000000064a367c20 */ /* 0x000fe20008410000 */
[----:B------:R-:W-:Y:S01]  /*26d0*/  @UP0 ULDC UR7, c[0x0][0x450] ;  /* 0x0001140000070ab9 */ /* 0x000fe20000000800 */
[----:B------:R-:W-:Y:S01]  /*26e0*/  FMUL.FTZ R57, R57, UR6 ;  /* 0x0000000639397c20 */ /* 0x000fe20008410000 */
[----:B------:R-:W-:Y:S02]  /*26f0*/  IMAD.MOV.U32 R74, RZ, RZ, R20 ;  /* 0x000000ffff4a7224 */ /* 0x000fe400078e0014 */
[----:B------:R-:W-:Y:S01]  /*2700*/  FMUL.FTZ R48, R48, UR6 ;  /* 0x0000000630307c20 */ /* 0x000fe20008410000 */
[----:B------:R-:W-:Y:S01]  /*2710*/  FMUL.FTZ R52, R52, UR6 ;  /* 0x0000000634347c20 */ /* 0x000fe20008410000 */
[----:B------:R-:W-:Y:S01]  /*2720*/  FMUL.FTZ R56, R56, UR6 ;  /* 0x0000000638387c20 */ /* 0x000fe20008410000 */
        /* <DEDUP_REMOVED lines=21> */
[----:B------:R0:W1:Y:S01]  /*2880*/  MUFU.TANH R39, R48 ;  /* 0x0000003000277308 */ /* 0x0000620000002400 */
[----:B------:R-:W-:Y:S01]  /*2890*/  FMUL.FTZ R38, R50, UR6 ;  /* 0x0000000632267c20 */ /* 0x000fe20008410000 */
[----:B------:R-:W-:Y:S01]  /*28a0*/  FMUL.FTZ R40, R51, UR6 ;  /* 0x0000000633287c20 */ /* 0x000fe20008410000 */
[----:B------:R-:W-:Y:S01]  /*28b0*/  FMUL.FTZ R42, R55, UR6 ;  /* 0x00000006372a7c20 */ /* 0x000fe20008410000 */
[----:B------:R2:W-:Y:S01]  /*28c0*/  @!P1 SYNCS.ARRIVE.TRANS64.RED.A1T0 RZ, [R15+URZ], RZ ;  /* 0x000000ff0fff99a7 */ /* 0x0005e2000810043f */
[----:B------:R-:W-:Y:S01]  /*28d0*/  FMUL.FTZ R7, R35, UR6 ;  /* 0x0000000623077c20 */ /* 0x000fe20008410000 */
[----:B------:R-:W-:Y:S01]  /*28e0*/  FMUL.FTZ R49, R49, UR6 ;  /* 0x0000000631317c20 */ /* 0x000fe20008410000 */
[----:B------:R-:W-:Y:S01]  /*28f0*/  FMUL.FTZ R53, R53, UR6 ;  /* 0x0000000635357c20 */ /* 0x000fe20008410000 */
[----:B------:R3:W4:Y:S01]  /*2900*/  MUFU.TANH R43, R52 ;  /* 0x00000034002b7308 */ /* 0x0007220000002400 */
        /* <DEDUP_REMOVED lines=9> */
[----:B0-----:R-:W-:Y:S01]  /*29a0*/  FMUL.FTZ R48, R66, UR6 ;  /* 0x0000000642307c20 */ /* 0x001fe20008410000 */
[----:B------:R-:W-:Y:S01]  /*29b0*/  FMUL.FTZ R50, R67, UR6 ;  /* 0x0000000643327c20 */ /* 0x000fe20008410000 */
[----:B------:R-:W-:Y:S01]  /*29c0*/  FMUL.FTZ R68, R68, UR6 ;  /* 0x0000000644447c20 */ /* 0x000fe20008410000 */
[----:B------:R-:W-:Y:S01]  /*29d0*/  FMUL.FTZ R69, R69, UR6 ;  /* 0x0000000645457c20 */ /* 0x000fe20008410000 */
[----:B------:R-:W-:Y:S01]  /*29e0*/  FMUL.FTZ R51, R70, UR6 ;  /* 0x0000000646337c20 */ /* 0x000fe20008410000 */
[----:B---3--:R-:W-:Y:S01]  /*29f0*/  FMUL.FTZ R52, R71, UR6 ;  /* 0x0000000647347c20 */ /* 0x008fe20008410000 */
[----:B------:R0:W3:Y:S01]  /*2a00*/  MUFU.TANH R91, R57 ;  /* 0x00000039005b7308 */ /* 0x0000e20000002400 */
[----:B------:R-:W-:Y:S01]  /*2a10*/  FMUL.FTZ R72, R72, UR6 ;  /* 0x0000000648487c20 */ /* 0x000fe20008410000 */
[----:B------:R-:W-:Y:S01]  /*2a20*/  FMUL.FTZ R73, R73, UR6 ;  /* 0x0000000649497c20 */ /* 0x000fe20008410000 */
[----:B------:R-:W-:Y:S01]  /*2a30*/  FMUL.FTZ R55, R75, UR6 ;  /* 0x000000064b377c20 */ /* 0x000fe20008410000 */
[----:B------:R-:W-:Y:S01]  /*2a40*/  FMUL.FTZ R76, R76, UR6 ;  /* 0x000000064c4c7c20 */ /* 0x000fe20008410000 */
[----:B------:R-:W-:Y:S01]  /*2a50*/  FMUL.FTZ R77, R77, UR6 ;  /* 0x000000064d4d7c20 */ /* 0x000fe20008410000 */
        /* <DEDUP_REMOVED lines=8> */
[----:B0-----:R-:W0:Y:S01]  /*2ae0*/  SHFL.IDX PT, R57, R74, RZ, 0x1c1f ;  /* 0x001c1fff4a397589 */ /* 0x001e2200000e0000 */
[----:B------:R-:W-:Y:S01]  /*2af0*/  FMUL.FTZ R20, R86, UR6 ;  /* 0x0000000656147c20 */ /* 0x000fe20008410000 */
[----:B--2---:R-:W-:Y:S01]  /*2b00*/  FMUL.FTZ R15, R87, UR6 ;  /* 0x00000006570f7c20 */ /* 0x004fe20008410000 */
[----:B------:R-:W-:Y:S01]  /*2b10*/  IMAD.MOV.U32 R35, RZ, RZ, -0x80 ;  /* 0xffffff80ff237424 */ /* 0x000fe200078e00ff */
[----:B------:R-:W-:Y:S01]  /*2b20*/  ULDC.64 UR6, c[0x0][0x9e0] ;  /* 0x0002780000067ab9 */ /* 0x000fe20000000a00 */
[----:B------:R-:W2:Y:S01]  /*2b30*/  MUFU.TANH R2, R2 ;  /* 0x0000000200027308 */ /* 0x000ea20000002400 */
[----:B------:R-:W-:Y:S01]  /*2b40*/  UISETP.GE.AND UP1, UPT, UR7, 0x1, UPT ;  /* 0x000000010700788c */ /* 0x000fe2000bf26270 */
[C---:B------:R-:W-:Y:S01]  /*2b50*/  IMAD R79, R90.reuse, R35, 0x80 ;  /* 0x000000805a4f7424 */ /* 0x040fe200078e0223 */
[----:B------:R-:W-:Y:S01]  /*2b60*/  LEA R75, R90, 0xffffff80, 0x7 ;  /* 0xffffff805a4b7811 */ /* 0x000fe200078e38ff */
[----:B------:R-:W-:-:S03]  /*2b70*/  IMAD.U32 R35, RZ, RZ, UR46 ;  /* 0x0000002eff237e24 */ /* 0x000fc6000f8e00ff */
[----:B------:R-:W-:Y:S01]  /*2b80*/  PLOP3.LUT P2, PT, PT, PT, UP1, 0x40, 0x0 ;  /* 0x000000000000781c */ /* 0x000fe20003f4e818 */
[----:B------:R-:W0:Y:S01]  /*2b90*/  MUFU.TANH R21, R21 ;  /* 0x0000001500157308 */ /* 0x000e220000002400 */
[C-C-:B------:R-:W-:Y:S02]  /*2ba0*/  IADD3 R34, -R16.reuse, 0x1, R79.reuse ;  /* 0x0000000110227810 */ /* 0x140fe40007ffe14f */
[----:B------:R-:W-:Y:S02]  /*2bb0*/  IADD3 R78, -R16, UR38, R79 ;  /* 0x00000026104e7c10 */ /* 0x000fe4000fffe14f */
[----:B------:R-:W-:-:S03]  /*2bc0*/  IADD3 R34, -R35, UR38, R34 ;  /* 0x0000002623227c10 */ /* 0x000fc6000fffe122 */
[----:B------:R-:W1:Y:S02]  /*2bd0*/  MUFU.TANH R0, R0 ;  /* 0x0000000000007308 */ /* 0x000e640000002400 */
[C---:B------:R-:W-:Y:S02]  /*2be0*/  VIADD R83, R34.reuse, UR6 ;  /* 0x0000000622537c36 */ /* 0x040fe40008000000 */
[----:B------:R-:W-:-:S04]  /*2bf0*/  VIADD R82, R34, UR54 ;  /* 0x0000003622527c36 */ /* 0x000fc80008000000 */
[----:B------:R-:W1:Y:S01]  /*2c00*/  MUFU.TANH R3, R3 ;  /* 0x0000000300037308 */ /* 0x000e620000002400 */
[----:B0-----:R-:W-:-:S07]  /*2c10*/  IMAD.IADD R70, R82, 0x1, R57 ;  /* 0x0000000152467824 */ /* 0x001fce00078e0239 */
        /* <DEDUP_REMOVED lines=56> */
[----:B-----5:R-:W-:Y:S01]  /*2fa0*/  VIADDMNMX R53, R57, R83, R78, PT ;  /* 0x0000005339357246 */ /* 0x020fe2000380014e */
[----:B-1234-:R-:W-:Y:S06]  /*2fb0*/  @P2 BRA `(.L_x_7433) ;  /* 0x00000000005c2947 */ /* 0x01efec0003800000 */
        /* <DEDUP_REMOVED lines=13> */
.L_x_7435:
[----:B------:R-:W-:-:S06]  /*3090*/  UISETP.NE.AND UP2, UPT, UR7, 0x1, UPT ;  /* 0x000000010700788c */ /* 0x000fcc000bf45270 */
[----:B------:R-:W-:-:S05]  /*30a0*/  PLOP3.LUT P2, PT, PT, PT, UP2, 0x80, 0x0 ;  /* 0x000000000000781c */ /* 0x000fca0003f4f028 */
[----:B------:R-:W-:-:S08]  /*30b0*/  @UP2 ULDC.64 UR10, c[0x0][0x9e8] ;  /* 0x00027a00000a2ab9 */ /* 0x000fd00000000a00 */
[----:B------:R-:W-:-:S05]  /*30c0*/  @P2 IMAD.HI.U32 R35, R34, UR10, RZ ;  /* 0x0000000a22232c27 */ /* 0x000fca000f8e00ff */
[----:B------:R-:W-:-:S07]  /*30d0*/  @P2 SHF.R.U32.HI R34, RZ, UR11, R35 ;  /* 0x0000000bff222c19 */ /* 0x000fce0008011623 */
.L_x_7436:
[----:B------:R-:W-:Y:S05]  /*30e0*/  BSYNC B0 ;  /* 0x0000000000007941 */ /* 0x000fea0003800000 */
.L_x_7434:
[----:B------:R-:W-:-:S04]  /*30f0*/  IMAD R35, R34, UR7, -R75 ;  /* 0x0000000722237c24 */ /* 0x000fc8000f8e0a4b */
[----:B------:R-:W-:-:S05]  /*3100*/  IMAD.IADD R35, R35, 0x1, -R16 ;  /* 0x0000000123237824 */ /* 0x000fca00078e0a10 */
[----:B------:R-:W-:Y:S02]  /*3110*/  VIMNMX R70, R70, R35, !PT ;  /* 0x0000002346467248 */ /* 0x000fe40007fe0100 */
[----:B------:R-:W-:-:S07]  /*3120*/  VIADDMNMX R53, R35, UR7, R53, PT ;  /* 0x0000000723357c46 */ /* 0x000fce000b800135 */
.L_x_7433:
        /* <DEDUP_REMOVED lines=8> */
[----:B------:R-:W-:Y:S02]  /*31b0*/  P2R R87, PR, RZ, 0x20 ;  /* 0x00000020ff577803 */ /* 0x000fe40000000000 */
[----:B------:R-:W-:Y:S02]  /*31c0*/  ISETP.LT.OR P3, PT, R53, 0xa, P3 ;  /* 0x0000000a3500780c */ /* 0x000fe40001f61670 */
[----:B------:R-:W-:Y:S02]  /*31d0*/  ISETP.GT.AND P4, PT, R70, 0x8, !P4 ;  /* 0x000000084600780c */ /* 0x000fe40006784270 */
[----:B------:R-:W-:-:S02]  /*31e0*/  ISETP.GE.AND P5, PT, R79, 0x11, PT ;  /* 0x000000114f00780c */ /* 0x000fc40003fa6270 */
[----:B0-----:R-:W-:Y:S02]  /*31f0*/  FSEL R61, R25, -INF , !P3 ;  /* 0xff800000193d7808 */ /* 0x001fe40005800000 */
[C---:B------:R-:W-:Y:S02]  /*3200*/  ISETP.LT.OR P4, PT, R53.reuse, 0x9, P4 ;  /* 0x000000093500780c */ /* 0x040fe40002781670 */
[----:B------:R-:W-:Y:S02]  /*3210*/  ISETP.GT.AND P3, PT, R70, 0x10, !P5 ;  /* 0x000000104600780c */ /* 0x000fe40006f64270 */
[----:B------:R-:W-:Y:S02]  /*3220*/  FSEL R73, R24, -INF , !P4 ;  /* 0xff80000018497808 */ /* 0x000fe40006000000 */
        /* <DEDUP_REMOVED lines=28> */
[----:B------:R-:W-:Y:S01]  /*33f0*/  ISETP.GT.AND P3, PT, R70, 0x28, !P4 ;  /* 0x000000284600780c */ /* 0x000fe20006764270 */
[----:B------:R-:W0:Y:S01]  /*3400*/  SHFL.IDX PT, R31, R74, 0x1, 0x1c1f ;  /* 0x003c1f004a1f7f89 */ /* 0x000e2200000e0000 */
        /* <DEDUP_REMOVED lines=109> */
[----:B0-----:R-:W-:-:S03]  /*3ae0*/  IMAD.IADD R70, R82, 0x1, R31 ;  /* 0x0000000152467824 */ /* 0x001fc600078e021f */
        /* <DEDUP_REMOVED lines=19> */
.L_x_7439:
[----:B------:R-:W-:-:S06]  /*3c20*/  UISETP.NE.AND UP2, UPT, UR7, 0x1, UPT ;  /* 0x000000010700788c */ /* 0x000fcc000bf45270 */
[----:B------:R-:W-:-:S05]  /*3c30*/  PLOP3.LUT P6, PT, PT, PT, UP2, 0x80, 0x0 ;  /* 0x000000000000781c */ /* 0x000fca0003fcf028 */
[----:B------:R-:W-:-:S08]  /*3c40*/  @UP2 ULDC.64 UR10, c[0x0][0x9e8] ;  /* 0x00027a00000a2ab9 */ /* 0x000fd00000000a00 */
[----:B------:R-:W-:Y:S01]  /*3c50*/  @P6 IMAD.HI.U32 R31, R28, UR10, RZ ;  /* 0x0000000a1c1f6c27 */ /* 0x000fe2000f8e00ff */
[----:B------:R-:W-:-:S13]  /*3c60*/  PLOP3.LUT P6, PT, PT, PT, UP2, 0x80, 0x0 ;  /* 0x000000000000781c */ /* 0x000fda0003fcf028 */
[----:B------:R-:W-:-:S07]  /*3c70*/  @P6 SHF.R.U32.HI R28, RZ, UR11, R31 ;  /* 0x0000000bff1c6c19 */ /* 0x000fce000801161f */
.L_x_7440:
[----:B------:R-:W-:Y:S05]  /*3c80*/  BSYNC B0 ;  /* 0x0000000000007941 */ /* 0x000fea0003800000 */
.L_x_7438:
[----:B------:R-:W-:-:S04]  /*3c90*/  IMAD R31, R28, UR7, -R75 ;  /* 0x000000071c1f7c24 */ /* 0x000fc8000f8e0a4b */
[----:B------:R-:W-:-:S05]  /*3ca0*/  IMAD.IADD R31, R31, 0x1, -R16 ;  /* 0x000000011f1f7824 */ /* 0x000fca00078e0a10 */
[----:B------:R-:W-:Y:S02]  /*3cb0*/  VIMNMX R70, R70, R31, !PT ;  /* 0x0000001f46467248 */ /* 0x000fe40007fe0100 */
[----:B------:R-:W-:-:S07]  /*3cc0*/  VIADDMNMX R53, R31, UR7, R53, PT ;  /* 0x000000071f357c46 */ /* 0x000fce000b800135 */
.L_x_7437:
[----:B------:R-:W-:Y:S01]  /*3cd0*/  ISETP.GT.AND P2, PT, R70, 0x1, !P2 ;  /* 0x000000014600780c */ /* 0x000fe20005744270 */
[----:B------:R-:W-:Y:S01]  /*3ce0*/  ULDC UR10, c[0x0][0x988] ;  /* 0x00026200000a7ab9 */ /* 0x000fe20000000800 */
[----:B------:R-:W-:Y:S01]  /*3cf0*/  ISETP.NE.AND P6, PT, R100, RZ, PT ;  /* 0x000000ff6400720c */ /* 0x000fe20003fc5270 */
[----:B------:R-:W-:Y:S01]  /*3d00*/  @UP0 ULDC UR14, c[0x0][0x44c] ;  /* 0x00011300000e0ab9 */ /* 0x000fe20000000800 */
[----:B------:R-:W-:Y:S01]  /*3d10*/  ISETP.LT.OR P2, PT, R53, 0x2, P2 ;  /* 0x000000023500780c */ /* 0x000fe20001741670 */
[----:B------:R-:W-:Y:S01]  /*3d20*/  UIMAD.WIDE.U32 UR14, UR37, UR14, URZ ;  /* 0x0000000e250e72a5 */ /* 0x000fe2000f8e003f */
[----:B------:R-:W-:Y:S01]  /*3d30*/  ISETP.GT.AND P3, PT, R70, 0x70, !P3 ;  /* 0x000000704600780c */ /* 0x000fe20005f64270 */
[----:B------:R-:W-:Y:S01]  /*3d40*/  @UP0 ULDC UR18, c[0x0][0x450] ;  /* 0x0001140000120ab9 */ /* 0x000fe20000000800 */
[----:B------:R-:W-:Y:S01]  /*3d50*/  FSEL R28, R3, -INF , !P2 ;  /* 0xff800000031c7808 */ /* 0x000fe20005000000 */
[----:B------:R-:W-:Y:S01]  /*3d60*/  UMOV UR11, UR37 ;  /* 0x00000025000b7c82 */ /* 0x000fe20008000000 */
[----:B------:R-:W-:Y:S01]  /*3d70*/  ISETP.NE.AND P2, PT, R86, RZ, PT ;  /* 0x000000ff5600720c */ /* 0x000fe20003f45270 */
[----:B------:R-:W-:Y:S01]  /*3d80*/  @UP0 USHF.R.U32.HI UR11, URZ, UR18, UR15 ;  /* 0x000000123f0b0299 */ /* 0x000fe2000801160f */
[----:B------:R-:W-:-:S02]  /*3d90*/  ISETP.GT.AND P4, PT, R70, 0x71, !P4 ;  /* 0x000000714600780c */ /* 0x000fc40006784270 */
[C---:B------:R-:W-:Y:S01]  /*3da0*/  ISETP.GT.AND P2, PT, R70.reuse, 0x8, !P2 ;  /* 0x000000084600780c */ /* 0x040fe20005744270 */
[----:B------:R-:W-:Y:S01]  /*3db0*/  UIADD3 UR55, UR55, UR11, URZ ;  /* 0x0000000b37377290 */ /* 0x000fe2000fffe03f */
[C---:B------:R-:W-:Y:S02]  /*3dc0*/  ISETP.LT.OR P3, PT, R53.reuse, 0x71, P3 ;  /* 0x000000713500780c */ /* 0x040fe40001f61670 */
[----:B------:R-:W-:Y:S01]  /*3dd0*/  ISETP.LT.OR P2, PT, R53, 0x9, P2 ;  /* 0x000000093500780c */ /* 0x000fe20001741670 */
[----:B------:R-:W-:Y:S01]  /*3de0*/  UIADD3 UR6, UR55, UR6, URZ ;  /* 0x0000000637067290 */ /* 0x000fe2000fffe03f */
        /* <DEDUP_REMOVED lines=22> */
[----:B------:R-:W-:Y:S02]  /*3f50*/  ISETP.NE.AND P6, PT, R111, RZ, PT ;  /* 0x000000ff6f00720c */ /* 0x000fe40003fc5270 */
        /* <DEDUP_REMOVED lines=59> */
[C---:B------:R-:W-:Y:S02]  /*4310*/  ISETP.LT.OR P2, PT, R53.reuse, 0x39, P2 ;  /* 0x000000393500780c */ /* 0x040fe40001741670 */
[----:B------:R-:W-:Y:S02]  /*4320*/  ISETP.LT.OR P5, PT, R53, 0x79, P5 ;  /* 0x000000793500780c */ /* 0x000fe40002fa1670 */
[----:B------:R-:W-:Y:S02]  /*4330*/  FSEL R41, R41, -INF , !P2 ;  /* 0xff80000029297808 */ /* 0x000fe40005000000 */
[----:B------:R-:W-:Y:S02]  /*4340*/  ISETP.GT.AND P2, PT, R70, 0x39, !P6 ;  /* 0x000000394600780c */ /* 0x000fe40007744270 */
[----:B------:R-:W-:Y:S02]  /*4350*/  ISETP.NE.AND P6, PT, R99, RZ, PT ;  /* 0x000000ff6300720c */ /* 0x000fe40003fc5270 */
[----:B------:R-:W-:-:S02]  /*4360*/  ISETP.LT.OR P2, PT, R53, 0x3a, P2 ;  /* 0x0000003a3500780c */ /* 0x000fc40001741670 */
[----:B------:R-:W-:Y:S02]  /*4370*/  FSEL R20, R20, -INF , !P5 ;  /* 0xff80000014147808 */ /* 0x000fe40006800000 */
        /* <DEDUP_REMOVED lines=14> */
[----:B------:R-:W-:Y:S01]  /*4460*/  FMUL.FTZ R75, R4, UR10 ;  /* 0x0000000a044b7c20 */ /* 0x000fe20008410000 */
        /* <DEDUP_REMOVED lines=38> */
[--C-:B------:R-:W-:Y:S01]  /*46d0*/  FFMA.FTZ R182, R73, UR10, -R76.reuse ;  /* 0x0000000a49b67c23 */ /* 0x100fe2000801084c */
[----:B------:R-:W-:Y:S01]  /*46e0*/  ISETP.LT.OR P2, PT, R53, 0x1, P2 ;  /* 0x000000013500780c */ /* 0x000fe20001741670 */
[--C-:B------:R-:W-:Y:S01]  /*46f0*/  FFMA.FTZ R178, R71, UR10, -R76.reuse ;  /* 0x0000000a47b27c23 */ /* 0x100fe2000801084c */
[--C-:B------:R-:W-:Y:S01]  /*4700*/  FFMA.FTZ R172, R69, UR10, -R76.reuse ;  /* 0x0000000a45ac7c23 */ /* 0x100fe2000801084c */
[--C-:B------:R-:W-:Y:S01]  /*4710*/  FFMA.FTZ R180, R77, UR10, -R76.reuse ;  /* 0x0000000a4db47c23 */ /* 0x100fe2000801084c */
[----:B------:R-:W-:Y:S01]  /*4720*/  FSEL R75, R0, -INF , !P2 ;  /* 0xff800000004b7808 */ /* 0x000fe20005000000 */
        /* <DEDUP_REMOVED lines=13> */
[----:B------:R-:W-:Y:S01]  /*4800*/  FSEL R12, R12, -INF , !P2 ;  /* 0xff8000000c0c7808 */ /* 0x000fe20005000000 */
[--C-:B------:R-:W-:Y:S01]  /*4810*/  FFMA.FTZ R65, R65, UR10, -R76.reuse ;  /* 0x0000000a41417c23 */ /* 0x100fe2000801084c */
[----:B------:R-:W-:Y:S01]  /*4820*/  FMNMX.FTZ R0, R31, R0, !PT ;  /* 0x000000001f007209 */ /* 0x000fe20007810000 */
[--C-:B------:R-:W-:Y:S01]  /*4830*/  FFMA.FTZ R154, R21, UR10, -R76.reuse ;  /* 0x0000000a159a7c23 */ /* 0x100fe2000801084c */
[----:B------:R-:W-:Y:S01]  /*4840*/  ISETP.GT.AND P6, PT, R70, 0x79, !P6 ;  /* 0x000000794600780c */ /* 0x000fe200077c4270 */
[--C-:B------:R-:W-:Y:S01]  /*4850*/  FFMA.FTZ R21, R2, UR10, -R76.reuse ;  /* 0x0000000a02157c23 */ /* 0x100fe2000801084c */
[----:B------:R-:W-:Y:S01]  /*4860*/  FMNMX.FTZ R73, R7, R0, !PT ;  /* 0x0000000007497209 */ /* 0x000fe20007810000 */
[----:B------:R-:W1:Y:S01]  /*4870*/  MUFU.EX2 R182, R182 ;  /* 0x000000b600b67308 */ /* 0x000e620000000800 */
[----:B------:R-:W-:Y:S01]  /*4880*/  FSEL R57, R13, -INF , !P4 ;  /* 0xff8000000d397808 */ /* 0x000fe20006000000 */
        /* <DEDUP_REMOVED lines=11> */
[--C-:B------:R-:W-:Y:S01]  /*4940*/  FFMA.FTZ R168, R64, UR10, -R76.reuse ;  /* 0x0000000a40a87c23 */ /* 0x100fe2000801084c */
[--C-:B------:R-:W-:Y:S01]  /*4950*/  FFMA.FTZ R152, R25, UR10, -R76.reuse ;  /* 0x0000000a19987c23 */ /* 0x100fe2000801084c */
[----:B------:R-:W-:Y:S01]  /*4960*/  FMNMX.FTZ R71, R11, R0, !PT ;  /* 0x000000000b477209 */ /* 0x000fe20007810000 */
[----:B------:R-:W3:Y:S01]  /*4970*/  MUFU.EX2 R176, R176 ;  /* 0x000000b000b07308 */ /* 0x000ee20000000800 */
[--C-:B------:R-:W-:Y:S01]  /*4980*/  FFMA.FTZ R62, R62, UR10, -R76.reuse ;  /* 0x0000000a3e3e7c23 */ /* 0x100fe2000801084c */
[--C-:B------:R-:W-:Y:S01]  /*4990*/  FFMA.FTZ R25, R24, UR10, -R76.reuse ;  /* 0x0000000a18197c23 */ /* 0x100fe2000801084c */
[----:B------:R-:W-:Y:S01]  /*49a0*/  FMNMX.FTZ R0, R36, R71, !PT ;  /* 0x0000004724007209 */ /* 0x000fe20007810000 */
[--C-:B------:R-:W-:Y:S01]  /*49b0*/  FFMA.FTZ R170, R60, UR10, -R76.reuse ;  /* 0x0000000a3caa7c23 */ /* 0x100fe2000801084c */
[--C-:B------:R-:W-:Y:S01]  /*49c0*/  FFMA.FTZ R158, R27, UR10, -R76.reuse ;  /* 0x0000000a1b9e7c23 */ /* 0x100fe2000801084c */
[--C-:B------:R-:W-:Y:S01]  /*49d0*/  FFMA.FTZ R58, R58, UR10, -R76.reuse ;  /* 0x0000000a3a3a7c23 */ /* 0x100fe2000801084c */
[----:B------:R-:W-:Y:S01]  /*49e0*/  FMNMX.FTZ R69, R37, R0, !PT ;  /* 0x0000000025457209 */ /* 0x000fe20007810000 */
[----:B------:R-:W4:Y:S01]  /*49f0*/  MUFU.EX2 R63, R63 ;  /* 0x0000003f003f7308 */ /* 0x000f220000000800 */
[--C-:B------:R-:W-:Y:S01]  /*4a00*/  FFMA.FTZ R27, R26, UR10, -R76.reuse ;  /* 0x0000000a1a1b7c23 */ /* 0x100fe2000801084c */
[--C-:B------:R-:W-:Y:S01]  /*4a10*/  FFMA.FTZ R166, R43, UR10, -R76.reuse ;  /* 0x0000000a2ba67c23 */ /* 0x100fe2000801084c */
[----:B------:R-:W-:Y:S01]  /*4a20*/  FMNMX.FTZ R69, R38, R69, !PT ;  /* 0x0000004526457209 */ /* 0x000fe20007810000 */
[--C-:B------:R-:W-:Y:S01]  /*4a30*/  FFMA.FTZ R160, R35, UR10, -R76.reuse ;  /* 0x0000000a23a07c23 */ /* 0x100fe2000801084c */
[--C-:B------:R-:W-:Y:S01]  /*4a40*/  FFMA.FTZ R35, R34, UR10, -R76.reuse ;  /* 0x0000000a22237c23 */ /* 0x100fe2000801084c */
[--C-:B------:R-:W-:Y:S01]  /*4a50*/  FFMA.FTZ R162, R33, UR10, -R76.reuse ;  /* 0x0000000a21a27c23 */ /* 0x100fe2000801084c */
[----:B------:R-:W-:Y:S01]  /*4a60*/  FMNMX.FTZ R0, R40, R69, !PT ;  /* 0x0000004528007209 */ /* 0x000fe20007810000 */
[----:B------:R-:W5:Y:S01]  /*4a70*/  MUFU.EX2 R178, R178 ;  /* 0x000000b200b27308 */ /* 0x000f620000000800 */
[--C-:B------:R-:W-:Y:S01]  /*4a80*/  FFMA.FTZ R33, R32, UR10, -R76.reuse ;  /* 0x0000000a20217c23 */ /* 0x100fe2000801084c */
[--C-:B------:R-:W-:Y:S01]  /*4a90*/  FFMA.FTZ R156, R30, UR10, -R76.reuse ;  /* 0x0000000a1e9c7c23 */ /* 0x100fe2000801084c */
[----:B------:R-:W-:Y:S01]  /*4aa0*/  FMNMX.FTZ R69, R41, R0, !PT ;  /* 0x0000000029457209 */ /* 0x000fe20007810000 */
[----:B------:R-:W-:-:S03]  /*4ab0*/  FFMA.FTZ R29, R29, UR10, -R76 ;  /* 0x0000000a1d1d7c23 */ /* 0x000fc6000801084c */
[----:B------:R-:W-:Y:S01]  /*4ac0*/  FMNMX.FTZ R69, R42, R69, !PT ;  /* 0x000000452a457209 */ /* 0x000fe20007810000 */
[----:B------:R-:W5:Y:S03]  /*4ad0*/  MUFU.EX2 R65, R65 ;  /* 0x0000004100417308 */ /* 0x000f660000000800 */
[----:B------:R-:W-:-:S04]  /*4ae0*/  FMNMX.FTZ R0, R44, R69, !PT ;  /* 0x000000452c007209 */ /* 0x000fc80007810000 */
        /* <DEDUP_REMOVED lines=39> */
[----:B------:R-:W-:Y:S01]  /*4d60*/  FFMA.FTZ R183, R3, UR10, -R39 ;  /* 0x0000000a03b77c23 */ /* 0x000fe20008010827 */
[----:B------:R-:W-:Y:S01]  /*4d70*/  FADD.FTZ R3, R180, R59 ;  /* 0x0000003bb4037221 */ /* 0x000fe20000010000 */
[--C-:B------:R-:W-:Y:S01]  /*4d80*/  FFMA.FTZ R181, R75, UR10, -R39.reuse ;  /* 0x0000000a4bb57c23 */ /* 0x100fe20008010827 */
[--C-:B------:R-:W-:Y:S01]  /*4d90*/  FFMA.FTZ R0, R28, UR10, -R39.reuse ;  /* 0x0000000a1c007c23 */ /* 0x100fe20008010827 */
[----:B------:R-:W-:Y:S01]  /*4da0*/  FFMA.FTZ R5, R5, UR10, -R39 ;  /* 0x0000000a05057c23 */ /* 0x000fe20008010827 */
[----:B-1----:R-:W-:Y:S01]  /*4db0*/  FADD.FTZ R2, R182, R3 ;  /* 0x00000003b6027221 */ /* 0x002fe20000010000 */
[----:B------:R-:W-:Y:S01]  /*4dc0*/  MUFU.EX2 R183, R183 ;  /* 0x000000b700b77308 */ /* 0x000fe20000000800 */
[--C-:B------:R-:W-:Y:S01]  /*4dd0*/  FFMA.FTZ R177, R31, UR10, -R39.reuse ;  /* 0x0000000a1fb17c23 */ /* 0x100fe20008010827 */
[--C-:B------:R-:W-:Y:S01]  /*4de0*/  FFMA.FTZ R7, R7, UR10, -R39.reuse ;  /* 0x0000000a07077c23 */ /* 0x100fe20008010827 */
[----:B--2---:R-:W-:Y:S01]  /*4df0*/  FADD.FTZ R3, R61, R2 ;  /* 0x000000023d037221 */ /* 0x004fe20000010000 */
[--C-:B------:R-:W-:Y:S01]  /*4e00*/  FFMA.FTZ R8, R8, UR10, -R39.reuse ;  /* 0x0000000a08087c23 */ /* 0x100fe20008010827 */
[--C-:B------:R-:W-:Y:S01]  /*4e10*/  FFMA.FTZ R9, R9, UR10, -R39.reuse ;  /* 0x0000000a09097c23 */ /* 0x100fe20008010827 */
[----:B------:R-:W-:Y:S01]  /*4e20*/  FFMA.FTZ R10, R10, UR10, -R39 ;  /* 0x0000000a0a0a7c23 */ /* 0x000fe20008010827 */
[----:B---3--:R-:W-:Y:S01]  /*4e30*/  FADD.FTZ R2, R176, R3 ;  /* 0x00000003b0027221 */ /* 0x008fe20000010000 */
[----:B------:R-:W-:Y:S01]  /*4e40*/  MUFU.EX2 R181, R181 ;  /* 0x000000b500b57308 */ /* 0x000fe20000000800 */
[--C-:B------:R-:W-:Y:S01]  /*4e50*/  FFMA.FTZ R11, R11, UR10, -R39.reuse ;  /* 0x0000000a0b0b7c23 */ /* 0x100fe20008010827 */
[--C-:B------:R-:W-:Y:S01]  /*4e60*/  FFMA.FTZ R36, R36, UR10, -R39.reuse ;  /* 0x0000000a24247c23 */ /* 0x100fe20008010827 */
[----:B----4-:R-:W-:Y:S01]  /*4e70*/  FADD.FTZ R3, R63, R2 ;  /* 0x000000023f037221 */ /* 0x010fe20000010000 */
[--C-:B------:R-:W-:Y:S01]  /*4e80*/  FFMA.FTZ R37, R37, UR10, -R39.reuse ;  /* 0x0000000a25257c23 */ /* 0x100fe20008010827 */
[--C-:B------:R-:W-:Y:S01]  /*4e90*/  FFMA.FTZ R38, R38, UR10, -R39.reuse ;  /* 0x0000000a26267c23 */ /* 0x100fe20008010827 */
[----:B------:R-:W-:Y:S01]  /*4ea0*/  FFMA.FTZ R40, R40, UR10, -R39 ;  /* 0x0000000a28287c23 */ /* 0x000fe20008010827 */
[----:B-----5:R-:W-:Y:S01]  /*4eb0*/  FADD.FTZ R2, R178, R3 ;  /* 0x00000003b2027221 */ /* 0x020fe20000010000 */
[----:B------:R-:W0:Y:S01]  /*4ec0*/  MUFU.EX2 R0, R0 ;  /* 0x0000000000007308 */ /* 0x000e220000000800 */
[--C-:B------:R-:W-:Y:S01]  /*4ed0*/  FFMA.FTZ R41, R41, UR10, -R39.reuse ;  /* 0x0000000a29297c23 */ /* 0x100fe20008010827 */
[--C-:B------:R-:W-:Y:S01]  /*4ee0*/  FFMA.FTZ R42, R42, UR10, -R39.reuse ;  /* 0x0000000a2a2a7c23 */ /* 0x100fe20008010827 */
[----:B------:R-:W-:Y:S01]  /*4ef0*/  FADD.FTZ R3, R65, R2 ;  /* 0x0000000241037221 */ /* 0x000fe20000010000 */
[--C-:B------:R-:W-:Y:S01]  /*4f00*/  FFMA.FTZ R44, R44, UR10, -R39.reuse ;  /* 0x0000000a2c2c7c23 */ /* 0x100fe20008010827 */
[--C-:B------:R-:W-:Y:S01]  /*4f10*/  FFMA.FTZ R45, R45, UR10, -R39.reuse ;  /* 0x0000000a2d2d7c23 */ /* 0x100fe20008010827 */
[----:B------:R-:W-:Y:S01]  /*4f20*/  FFMA.FTZ R46, R46, UR10, -R39 ;  /* 0x0000000a2e2e7c23 */ /* 0x000fe20008010827 */
[----:B------:R-:W-:Y:S01]  /*4f30*/  FADD.FTZ R2, R172, R3 ;  /* 0x00000003ac027221 */ /* 0x000fe20000010000 */
[----:B------:R1:W2:Y:S01]  /*4f40*/  MUFU.EX2 R24, R5 ;  /* 0x0000000500187308 */ /* 0x0002a20000000800 */
[--C-:B------:R-:W-:Y:S01]  /*4f50*/  FFMA.FTZ R47, R47, UR10, -R39.reuse ;  /* 0x0000000a2f2f7c23 */ /* 0x100fe20008010827 */
[--C-:B------:R-:W-:Y:S01]  /*4f60*/  FFMA.FTZ R48, R48, UR10, -R39.reuse ;  /* 0x0000000a30307c23 */ /* 0x100fe20008010827 */
[----:B------:R-:W-:Y:S01]  /*4f70*/  FADD.FTZ R3, R67, R2 ;  /* 0x0000000243037221 */ /* 0x000fe20000010000 */
[--C-:B------:R-:W-:Y:S01]  /*4f80*/  FFMA.FTZ R50, R50, UR10, -R39.reuse ;  /* 0x0000000a32327c23 */ /* 0x100fe20008010827 */
[--C-:B------:R-:W-:Y:S01]  /*4f90*/  FFMA.FTZ R51, R51, UR10, -R39.reuse ;  /* 0x0000000a33337c23 */ /* 0x100fe20008010827 */
[----:B------:R-:W-:Y:S01]  /*4fa0*/  FFMA.FTZ R52, R52, UR10, -R39 ;  /* 0x0000000a34347c23 */ /* 0x000fe20008010827 */
[----:B------:R-:W-:Y:S01]  /*4fb0*/  FADD.FTZ R28, R174, R3 ;  /* 0x00000003ae1c7221 */ /* 0x000fe20000010000 */
[----:B------:R-:W3:Y:S01]  /*4fc0*/  MUFU.EX2 R177, R177 ;  /* 0x000000b100b17308 */ /* 0x000ee20000000800 */
[----:B0-----:R-:W-:Y:S01]  /*4fd0*/  FADD.FTZ R2, R181, R0 ;  /* 0x00000000b5027221 */ /* 0x001fe20000010000 */
[--C-:B------:R-:W-:Y:S01]  /*4fe0*/  FFMA.FTZ R54, R54, UR10, -R39.reuse ;  /* 0x0000000a36367c23 */ /* 0x100fe20008010827 */
[----:B-1----:R-:W-:Y:S01]  /*4ff0*/  FADD.FTZ R5, R69, R28 ;  /* 0x0000001c45057221 */ /* 0x002fe20000010000 */
[--C-:B------:R-:W-:Y:S01]  /*5000*/  FFMA.FTZ R55, R55, UR10, -R39.reuse ;  /* 0x0000000a37377c23 */ /* 0x100fe20008010827 */
[----:B------:R-:W-:Y:S01]  /*5010*/  FADD.FTZ R3, R183, R2 ;  /* 0x00000002b7037221 */ /* 0x000fe20000010000 */
[----:B------:R-:W-:Y:S01]  /*5020*/  FFMA.FTZ R56, R56, UR10, -R39 ;  /* 0x0000000a38387c23 */ /* 0x000fe20008010827 */
[----:B------:R-:W-:Y:S01]  /*5030*/  FADD.FTZ R28, R168, R5 ;  /* 0x00000005a81c7221 */ /* 0x000fe20000010000 */
[----:B------:R-:W0:Y:S01]  /*5040*/  MUFU.EX2 R26, R7 ;  /* 0x00000007001a7308 */ /* 0x000e220000000800 */
[----:B--2---:R-:W-:Y:S01]  /*5050*/  FADD.FTZ R2, R24, R3 ;  /* 0x0000000318027221 */ /* 0x004fe20000010000 */
[--C-:B------:R-:W-:Y:S01]  /*5060*/  FFMA.FTZ R12, R12, UR10, -R39.reuse ;  /* 0x0000000a0c0c7c23 */ /* 0x100fe20008010827 */
[----:B------:R-:W-:Y:S01]  /*5070*/  FADD.FTZ R5, R71, R28 ;  /* 0x0000001c47057221 */ /* 0x000fe20000010000 */
[--C-:B------:R-:W-:Y:S01]  /*5080*/  FFMA.FTZ R14, R14, UR10, -R39.reuse ;  /* 0x0000000a0e0e7c23 */ /* 0x100fe20008010827 */
[--C-:B------:R-:W-:Y:S01]  /*5090*/  FFMA.FTZ R57, R57, UR10, -R39.reuse ;  /* 0x0000000a39397c23 */ /* 0x100fe20008010827 */
[----:B------:R-:W-:Y:S01]  /*50a0*/  F2FP.BF16.F32.PACK_AB R181, R0, R181 ;  /* 0x000000b500b5723e */ /* 0x000fe200000010ff */
[----:B------:R-:W-:Y:S01]  /*50b0*/  FFMA.FTZ R20, R20, UR10, -R39 ;  /* 0x0000000a14147c23 */ /* 0x000fe20008010827 */
[----:B------:R-:W1:Y:S01]  /*50c0*/  MUFU.EX2 R8, R8 ;  /* 0x0000000800087308 */ /* 0x000e620000000800 */
[----:B---3--:R-:W-:Y:S01]  /*50d0*/  FADD.FTZ R3, R177, R2 ;  /* 0x00000002b1037221 */ /* 0x008fe20000010000 */
[----:B------:R-:W-:Y:S01]  /*50e0*/  FADD.FTZ R2, R170, R5 ;  /* 0x00000005aa027221 */ /* 0x000fe20000010000 */
[----:B------:R-:W-:Y:S01]  /*50f0*/  FFMA.FTZ R39, R49, UR10, -R39 ;  /* 0x0000000a31277c23 */ /* 0x000fe20008010827 */
[----:B------:R-:W-:-:S02]  /*5100*/  F2FP.BF16.F32.PACK_AB R180, R59, R180 ;  /* 0x000000b43bb4723e */ /* 0x000fc400000010ff */
[----:B------:R-:W-:Y:S01]  /*5110*/  FADD.FTZ R5, R73, R2 ;  /* 0x0000000249057221 */ /* 0x000fe20000010000 */
[----:B------:R-:W-:Y:S01]  /*5120*/  F2FP.BF16.F32.PACK_AB R182, R61, R182 ;  /* 0x000000b63db6723e */ /* 0x000fe200000010ff */
[----:B------:R-:W2:Y:S01]  /*5130*/  MUFU.EX2 R9, R9 ;  /* 0x0000000900097308 */ /* 0x000ea20000000800 */
[----:B0-----:R-:W-:Y:S01]  /*5140*/  FADD.FTZ R3, R26, R3 ;  /* 0x000000031a037221 */ /* 0x001fe20000010000 */
[----:B------:R-:W-:Y:S01]  /*5150*/  FADD.FTZ R28, R164, R5 ;  /* 0x00000005a41c7221 */ /* 0x000fe20000010000 */
[----:B------:R-:W-:Y:S02]  /*5160*/  F2FP.BF16.F32.PACK_AB R176, R63, R176 ;  /* 0x000000b03fb0723e */ /* 0x000fe400000010ff */
[----:B------:R-:W-:Y:S01]  /*5170*/  F2FP.BF16.F32.PACK_AB R178, R65, R178 ;  /* 0x000000b241b2723e */ /* 0x000fe200000010ff */
[----:B------:R-:W-:Y:S01]  /*5180*/  FADD.FTZ R5, R13, R28 ;  /* 0x0000001c0d057221 */ /* 0x000fe20000010000 */
[----:B------:R-:W-:Y:S01]  /*5190*/  F2FP.BF16.F32.PACK_AB R172, R67, R172 ;  /* 0x000000ac43ac723e */ /* 0x000fe200000010ff */
[----:B------:R-:W0:Y:S01]  /*51a0*/  MUFU.EX2 R10, R10 ;  /* 0x0000000a000a7308 */ /* 0x000e220000000800 */
        /* <DEDUP_REMOVED lines=8> */
[----:B------:R-:W-:Y:S01]  /*5230*/  FADD.FTZ R28, R160, R5 ;  /* 0x00000005a01c7221 */ /* 0x000fe20000010000 */
[----:B------:R-:W-:Y:S02]  /*5240*/  F2FP.BF16.F32.PACK_AB R164, R13, R164 ;  /* 0x000000a40da4723e */ /* 0x000fe400000010ff */
[----:B------:R-:W-:Y:S01]  /*5250*/  F2FP.BF16.F32.PACK_AB R166, R15, R166 ;  /* 0x000000a60fa6723e */ /* 0x000fe200000010ff */
[C---:B------:R-:W-:Y:S01]  /*5260*/  FADD.FTZ R5, R35.reuse, R28 ;  /* 0x0000001c23057221 */ /* 0x040fe20000010000 */
[----:B------:R-:W-:Y:S01]  /*5270*/  F2FP.BF16.F32.PACK_AB R160, R35, R160 ;  /* 0x000000a023a0723e */ /* 0x000fe200000010ff */
[----:B------:R-:W2:Y:S01]  /*5280*/  MUFU.EX2 R36, R36 ;  /* 0x0000002400247308 */ /* 0x000ea20000000800 */
[----:B0-----:R-:W-:Y:S01]  /*5290*/  FADD.FTZ R2, R10, R3 ;  /* 0x000000030a027221 */ /* 0x001fe20000010000 */
[----:B------:R-:W-:Y:S01]  /*52a0*/  FADD.FTZ R28, R162, R5 ;  /* 0x00000005a21c7221 */ /* 0x000fe20000010000 */
[----:B------:R-:W-:-:S02]  /*52b0*/  F2FP.BF16.F32.PACK_AB R162, R33, R162 ;  /* 0x000000a221a2723e */ /* 0x000fc400000010ff */
[----:B------:R-:W-:Y:S01]  /*52c0*/  F2FP.BF16.F32.PACK_AB R183, R24, R183 ;  /* 0x000000b718b7723e */ /* 0x000fe200000010ff */
[----:B------:R-:W-:Y:S01]  /*52d0*/  FADD.FTZ R5, R33, R28 ;  /* 0x0000001c21057221 */ /* 0x000fe20000010000 */
[----:B------:R-:W-:Y:S01]  /*52e0*/  F2FP.BF16.F32.PACK_AB R177, R26, R177 ;  /* 0x000000b11ab1723e */ /* 0x000fe200000010ff */
[----:B------:R-:W0:Y:S01]  /*52f0*/  MUFU.EX2 R37, R37 ;  /* 0x0000002500257308 */ /* 0x000e220000000800 */
[----:B-1----:R-:W-:Y:S01]  /*5300*/  FADD.FTZ R3, R11, R2 ;  /* 0x000000020b037221 */ /* 0x002fe20000010000 */
[----:B------:R-:W-:Y:S02]  /*5310*/  F2FP.BF16.F32.PACK_AB R179, R9, R8 ;  /* 0x0000000809b3723e */ /* 0x000fe400000010ff */
[----:B------:R-:W-:-:S04]  /*5320*/  F2FP.BF16.F32.PACK_AB R173, R11, R10 ;  /* 0x0000000a0bad723e */ /* 0x000fc800000010ff */
        /* <DEDUP_REMOVED lines=68> */
[----:B--2---:R-:W-:Y:S01]  /*5770*/  FADD.FTZ R0, R20, R3 ;  /* 0x0000000314007221 */ /* 0x004fe20000010000 */
[----:B------:R-:W-:Y:S02]  /*5780*/  VIADD R3, R90, 0xfffffffe ;  /* 0xfffffffe5a037836 */ /* 0x000fe40000000000 */
[C---:B0-----:R-:W-:Y:S01]  /*5790*/  FADD.FTZ R2, R21.reuse, R30 ;  /* 0x0000001e15027221 */ /* 0x041fe20000010000 */
[----:B------:R-:W-:Y:S01]  /*57a0*/  F2FP.BF16.F32.PACK_AB R154, R21, R154 ;  /* 0x0000009a159a723e */ /* 0x000fe200000010ff */
        /* <DEDUP_REMOVED lines=13> */
.L_x_7442:
[----:B------:R-:W-:-:S11]  /*5880*/  UISETP.NE.AND UP2, UPT, UR7, 0x1, UPT ;  /* 0x000000010700788c */ /* 0x000fd6000bf45270 */
[----:B------:R-:W-:Y:S02]  /*5890*/  @UP2 ULDC.64 UR14, c[0x0][0x9e8] ;  /* 0x00027a00000e2ab9 */ /* 0x000fe40000000a00 */
[----:B------:R-:W-:-:S04]  /*58a0*/  UIMAD.WIDE.U32 UR18, UR11, UR14, URZ ;  /* 0x0000000e0b1272a5 */ /* 0x000fc8000f8e003f */
[----:B------:R-:W-:-:S12]  /*58b0*/  @UP2 USHF.R.U32.HI UR11, URZ, UR15, UR19 ;  /* 0x0000000f3f0b2299 */ /* 0x000fd80008011613 */
.L_x_7443:
[----:B------:R-:W-:-:S04]  /*58c0*/  UIMAD UR7, UR11, UR7, UR7 ;  /* 0x000000070b0772a4 */ /* 0x000fc8000f8e0207 */
[----:B------:R-:W-:-:S04]  /*58d0*/  UISETP.LT.AND UP2, UPT, UR6, UR7, UPT ;  /* 0x000000070600728c */ /* 0x000fc8000bf41270 */
[----:B------:R-:W-:-:S12]  /*58e0*/  USEL UR6, UR6, UR7, UP2 ;  /* 0x0000000706067287 */ /* 0x000fd80009000000 */
.L_x_7441:
[----:B------:R-:W-:Y:S01]  /*58f0*/  USHF.R.S32.HI UR7, URZ, 0x1f, UR6 ;  /* 0x0000001f3f077899 */ /* 0x000fe20008011406 */
[----:B------:R-:W-:Y:S02]  /*5900*/  CS2R R150, SRZ ;  /* 0x0000000000967805 */ /* 0x000fe4000001ff00 */
[----:B------:R-:W-:Y:S02]  /*5910*/  CS2R R148, SRZ ;  /* 0x0000000000947805 */ /* 0x000fe4000001ff00 */
[----:B------:R-:W-:Y:S01]  /*5920*/  CS2R R146, SRZ ;  /* 0x0000000000927805 */ /* 0x000fe2000001ff00 */
        /* <DEDUP_REMOVED lines=35> */
[----:B------:R-:W-:Y:S01]  /*5b60*/  IMAD.MOV.U32 R151, RZ, RZ, RZ ;  /* 0x000000ffff977224 */ /* 0x000fe200078e00ff */
[----:B------:R-:W-:Y:S01]  /*5b70*/  ULDC UR56, c[0x0][0x9e4] ;  /* 0x0002790000387ab9 */ /* 0x000fe20000000800 */
[----:B------:R-:W-:Y:S01]  /*5b80*/  ULDC UR58, c[0x0][0x9d8] ;  /* 0x00027600003a7ab9 */ /* 0x000fe20000000800 */
[----:B------:R-:W-:Y:S01]  /*5b90*/  ULDC UR55, c[0x0][0x988] ;  /* 0x0002620000377ab9 */ /* 0x000fe20000000800 */
[----:B------:R-:W-:-:S05]  /*5ba0*/  ULDC UR57, c[0x0][0x9e0] ;  /* 0x0002780000397ab9 */ /* 0x000fca0000000800 */
.L_x_7461:
[----:B------:R-:W-:Y:S01]  /*5bb0*/  UIADD3 UR60, UR47, 0x1, URZ ;  /* 0x000000012f3c7890 */ /* 0x000fe2000fffe03f */
[----:B------:R-:W-:-:S03]  /*5bc0*/  ISETP.NE.AND P3, PT, RZ, UR44, PT ;  /* 0x0000002cff007c0c */ /* 0x000fc6000bf65270 */
[----:B------:R-:W-:-:S04]  /*5bd0*/  UISETP.NE.AND UP2, UPT, UR60, 0x2, UPT ;  /* 0x000000023c00788c */ /* 0x000fc8000bf45270 */
[----:B------:R-:W-:Y:S02]  /*5be0*/  USEL UR59, URZ, 0x1, UP2 ;  /* 0x000000013f3b7887 */ /* 0x000fe40009000000 */
[----:B------:R-:W-:Y:S02]  /*5bf0*/  USEL UR60, UR60, URZ, UP2 ;  /* 0x0000003f3c3c7287 */ /* 0x000fe40009000000 */
[----:B------:R-:W-:Y:S02]  /*5c00*/  ULOP3.LUT UR59, UR50, UR59, URZ, 0x3c, !UPT ;  /* 0x0000003b323b7292 */ /* 0x000fe4000f8e3c3f */
[----:B------:R-:W-:Y:S10]  /*5c10*/  @P3 BRA `(.L_x_7445) ;  /* 0x00000000002c3947 */ /* 0x000ff40003800000 */
[----:B------:R-:W-:Y:S05]  /*5c20*/  @!P0 BRA `(.L_x_7446) ;  /* 0x0000000000048947 */ /* 0x000fea0003800000 */
[----:B------:R-:W-:Y:S01]  /*5c30*/  BPT.TRAP 0x1 ;  /* 0x000000040000795c */ /* 0x000fe20000300000 */
.L_x_7446:
[----:B------:R-:W-:Y:S01]  /*5c40*/  ULEA UR6, UR60, UR41, 0x3 ;  /* 0x000000293c067291 */ /* 0x000fe2000f8e183f */
[----:B------:R-:W-:-:S05]  /*5c50*/  IMAD.U32 R5, RZ, RZ, UR59 ;  /* 0x0000003bff057e24 */ /* 0x000fca000f8e00ff */
[----:B------:R-:W-:-:S04]  /*5c60*/  SHF.L.U32 R5, R5, 0x1f, RZ ;  /* 0x0000001f05057819 */ /* 0x000fc800000006ff */
[----:B------:R0:W1:Y:S01]  /*5c70*/  SYNCS.PHASECHK.TRANS64.TRYWAIT P2, [UR6+0x28830], R5 ;  /* 0x02883005ff0075a7 */ /* 0x0000620008040146 */
[----:B------:R-:W-:Y:S05]  /*5c80*/  @!P0 BRA `(.L_x_7447) ;  /* 0x0000000000048947 */ /* 0x000fea0003800000 */
[----:B------:R-:W-:Y:S01]  /*5c90*/  BPT.TRAP 0x1 ;  /* 0x000000040000795c */ /* 0x000fe20000300000 */
.L_x_7447:
[----:B-1----:R-:W-:Y:S05]  /*5ca0*/  @P2 BRA `(.L_x_7445) ;  /* 0x0000000000082947 */ /* 0x002fea0003800000 */
[----:B------:R-:W1:Y:S02]  /*5cb0*/  SYNCS.PHASECHK.TRANS64.TRYWAIT P2, [UR6+0x28830], R5 ;  /* 0x02883005ff0075a7 */ /* 0x000e640008040146 */
[----:B-1----:R-:W-:Y:S05]  /*5cc0*/  @!P2 BRA `(.L_x_7448) ;  /* 0x000001440050a947 */ /* 0x002fea0003800000 */
.L_x_7445:
[----:B------:R-:W2:Y:S01]  /*5cd0*/  S2R R7, SR_TID.X ;  /* 0x0000000000077919 */ /* 0x000ea20000002100 */
[----:B------:R-:W-:Y:S01]  /*5ce0*/  ULEA UR34, UR60, UR51, 0xb ;  /* 0x000000333c227291 */ /* 0x000fe2000f8e583f */
[----:B------:R-:W-:Y:S01]  /*5cf0*/  UMOV UR35, 0x40000040 ;  /* 0x4000004000237882 */ /* 0x000fe20000000000 */
[----:B------:R-:W-:Y:S02]  /*5d00*/  UMOV UR7, 0x40000040 ;  /* 0x4000004000077882 */ /* 0x000fe40000000000 */
[----:B------:R-:W-:Y:S02]  /*5d10*/  UIADD3 UR6, UR34, 0x2, URZ ;  /* 0x0000000222067890 */ /* 0x000fe4000fffe03f */
        /* <DEDUP_REMOVED lines=12> */
[----:B--2---:R-:W-:-:S05]  /*5de0*/  SHF.R.U32.HI R7, RZ, 0x7, R7 ;  /* 0x00000007ff077819 */ /* 0x004fca0000011607 */
[----:B01----:R-:W-:-:S05]  /*5df0*/  VIADD R5, R7, 0x8 ;  /* 0x0000000807057836 */ /* 0x003fca0000000000 */
[----:B------:R0:W-:Y:S06]  /*5e00*/  BAR.SYNC.DEFER_BLOCKING R5, 0x100 ;  /* 0x000400050000751d */ /* 0x0001ec0000010000 */
        /* <DEDUP_REMOVED lines=27> */
.L_x_7450:
[----:B------:R-:W-:Y:S01]  /*5fc0*/  ULEA UR6, UR47, UR41, 0x3 ;  /* 0x000000292f067291 */ /* 0x000fe2000f8e183f */
[----:B------:R-:W-:-:S05]  /*5fd0*/  IMAD.U32 R5, RZ, RZ, UR50 ;  /* 0x00000032ff057e24 */ /* 0x000fca000f8e00ff */
[----:B------:R-:W-:-:S04]  /*5fe0*/  SHF.L.U32 R5, R5, 0x1f, RZ ;  /* 0x0000001f05057819 */ /* 0x000fc800000006ff */
[----:B------:R0:W1:Y:S01]  /*5ff0*/  SYNCS.PHASECHK.TRANS64.TRYWAIT P2, [UR6+0x28850], R5 ;  /* 0x02885005ff0075a7 */ /* 0x0000620008040146 */
[----:B------:R-:W-:Y:S05]  /*6000*/  @!P0 BRA `(.L_x_7451) ;  /* 0x0000000000048947 */ /* 0x000fea0003800000 */
[----:B------:R-:W-:Y:S01]  /*6010*/  BPT.TRAP 0x1 ;  /* 0x000000040000795c */ /* 0x000fe20000300000 */
.L_x_7451:
[----:B-1----:R-:W-:Y:S05]  /*6020*/  @P2 BRA `(.L_x_7449) ;  /* 0x0000000000082947 */ /* 0x002fea0003800000 */
[----:B------:R-:W1:Y:S02]  /*6030*/  SYNCS.PHASECHK.TRANS64.TRYWAIT P2, [UR6+0x28850], R5 ;  /* 0x02885005ff0075a7 */ /* 0x000e640008040146 */
[----:B-1----:R-:W-:Y:S05]  /*6040*/  @!P2 BRA `(.L_x_7452) ;  /* 0x000001400088a947 */ /* 0x002fea0003800000 */
.L_x_7449:
[----:B------:R-:W-:Y:S01]  /*6050*/  UIADD3 UR6, UR41, 0x400, URZ ;  /* 0x0000040029067890 */ /* 0x000fe2000fffe03f */
[----:B------:R-:W-:Y:S01]  /*6060*/  WARPGROUP.ARRIVE ;  /* 0x00000000000079c5 */ /* 0x000fe20000000000 */
[----:B------:R-:W-:-:S05]  /*6070*/  UMOV UR7, 0x40000040 ;  /* 0x4000004000077882 */ /* 0x000fca0000000000 */
[----:B------:R-:W2:Y:S01]  /*6080*/  S2R R222, SR_TID.X ;  /* 0x0000000000de7919 */ /* 0x000ea20000002100 */
[----:B------:R-:W-:Y:S01]  /*6090*/  USHF.R.U32.HI UR6, URZ, 0x4, UR6 ;  /* 0x000000043f067899 */ /* 0x000fe20008011606 */
[----:B------:R-:W-:Y:S01]  /*60a0*/  PLOP3.LUT P2, PT, PT, PT, UP0, 0x80, 0x0 ;  /* 0x000000000000781c */ /* 0x000fe20003f4f008 */
[----:B------:R-:W-:Y:S01]  /*60b0*/  IMAD.U32 R9, RZ, RZ, UR60 ;  /* 0x0000003cff097e24 */ /* 0x000fe2000f8e00ff */
[----:B------:R-:W-:Y:S01]  /*60c0*/  PLOP3.LUT P3, PT, PT, PT, UP0, 0x80, 0x0 ;  /* 0x000000000000781c */ /* 0x000fe20003f6f008 */
[----:B------:R-:W-:Y:S01]  /*60d0*/  ULOP3.LUT UR6, UR6, 0x3fff, URZ, 0xc0, !UPT ;  /* 0x00003fff06067892 */ /* 0x000fe2000f8ec03f */
[----:B------:R-:W-:Y:S01]  /*60e0*/  FMUL.FTZ R11, R30, UR58 ;  /* 0x0000003a1e0b7c20 */ /* 0x000fe20008410000 */
[----:B------:R-:W-:Y:S01]  /*60f0*/  FMUL.FTZ R30, R51, UR58 ;  /* 0x0000003a331e7c20 */ /* 0x000fe20008410000 */
[----:B------:R-:W-:Y:S01]  /*6100*/  @!P1 LEA R9, R9, UR41, 0x3 ;  /* 0x0000002909099c11 */ /* 0x000fe2000f8e18ff */
[----:B------:R-:W-:Y:S01]  /*6110*/  ULOP3.LUT UR6, UR6, 0x4000000, URZ, 0xfc, !UPT ;  /* 0x0400000006067892 */ /* 0x000fe2000f8efc3f */
[----:B------:R-:W-:Y:S01]  /*6120*/  FMUL.FTZ R13, R31, UR58 ;  /* 0x0000003a1f0d7c20 */ /* 0x000fe20008410000 */
[----:B------:R-:W-:Y:S01]  /*6130*/  FMUL.FTZ R15, R34, UR58 ;  /* 0x0000003a220f7c20 */ /* 0x000fe20008410000 */
[----:B------:R-:W-:Y:S01]  /*6140*/  FMUL.FTZ R51, R52, UR58 ;  /* 0x0000003a34337c20 */ /* 0x000fe20008410000 */
[----:B------:R-:W-:Y:S01]  /*6150*/  ULEA UR10, UR47, UR6, 0xb ;  /* 0x000000062f0a7291 */ /* 0x000fe2000f8e583f */
[----:B------:R-:W-:-:S02]  /*6160*/  @!P1 VIADD R9, R9, 0x28840 ;  /* 0x0002884009099836 */ /* 0x000fc40000000000 */
[----:B------:R-:W-:Y:S01]  /*6170*/  FMUL.FTZ R10, R24, UR58 ;  /* 0x0000003a180a7c20 */ /* 0x000fe20008410000 */
[----:B------:R-:W-:Y:S01]  /*6180*/  FMUL.FTZ R12, R25, UR58 ;  /* 0x0000003a190c7c20 */ /* 0x000fe20008410000 */
[----:B01----:R-:W-:Y:S01]  /*6190*/  FMUL.FTZ R5, R26, UR58 ;  /* 0x0000003a1a057c20 */ /* 0x003fe20008410000 */
[----:B------:R-:W-:Y:S01]  /*61a0*/  FMUL.FTZ R7, R27, UR58 ;  /* 0x0000003a1b077c20 */ /* 0x000fe20008410000 */
[----:B------:R-:W-:Y:S01]  /*61b0*/  FMUL.FTZ R14, R28, UR58 ;  /* 0x0000003a1c0e7c20 */ /* 0x000fe20008410000 */
[----:B------:R-:W-:Y:S01]  /*61c0*/  UMOV UR6, UR10 ;  /* 0x0000000a00067c82 */ /* 0x000fe20008000000 */
[----:B------:R-:W-:Y:S01]  /*61d0*/  FMUL.FTZ R20, R35, UR58 ;  /* 0x0000003a23147c20 */ /* 0x000fe20008410000 */
[----:B------:R-:W-:Y:S01]  /*61e0*/  HGMMA.64x128x16.F32.BF16 R88, R180, gdesc[UR4].tnspB, R88, gsb0 ;  /* 0x41e00004b4587df0 */ /* 0x000fe20008001858 */
        /* <DEDUP_REMOVED lines=9> */
[----:B--2---:R-:W-:Y:S01]  /*6280*/  SHF.R.U32.HI R222, RZ, 0x7, R222 ;  /* 0x00000007ffde7819 */ /* 0x004fe200000116de */
        /* <DEDUP_REMOVED lines=18> */
[----:B------:R-:W-:Y:S01]  /*63b0*/  IMAD.SHL.U32 R67, R3, 0x80, RZ ;  /* 0x0000008003437824 */ /* 0x000fe200078e00ff */
[----:B------:R-:W0:Y:S01]  /*63c0*/  MUFU.TANH R10, R10 ;  /* 0x0000000a000a7308 */ /* 0x000e220000002400 */
[----:B------:R-:W-:-:S07]  /*63d0*/  IMAD.U32 R70, RZ, RZ, UR46 ;  /* 0x0000002eff467e24 */ /* 0x000fce000f8e00ff */
        /* <DEDUP_REMOVED lines=43> */
[----:B------:R-:W0:Y:S01]  /*6690*/  MUFU.TANH R47, R47 ;  /* 0x0000002f002f7308 */ /* 0x000e220000002400 */
[----:B------:R-:W-:Y:S02]  /*66a0*/  WARPGROUP.DEPBAR.LE gsb0, 0x0 ;  /* 0x00008000000079c5 */ /* 0x000fe40000010000 */
[----:B------:R-:W-:-:S06]  /*66b0*/  WARPGROUP.ARRIVE ;  /* 0x00000000000079c5 */ /* 0x000fcc0000000000 */
        /* <DEDUP_REMOVED lines=8> */
[----:B------:R-:W-:-:S03]  /*6740*/  FMUL.FTZ R48, R87, UR58 ;  /* 0x0000003a57307c20 */ /* 0x000fc60008410000 */
[----:B------:R-:W-:Y:S01]  /*6750*/  HGMMA.64x128x16.F32.BF16 R88, R164, gdesc[UR4].tnspB, R88, gsb0 ;  /* 0x41e00004a4587df0 */ /* 0x000fe20008001858 */
[----:B------:R-:W-:Y:S01]  /*6760*/  UIADD3 UR6, UR10, 0x280, URZ ;  /* 0x000002800a067890 */ /* 0x000fe2000fffe03f */
[----:B------:R-:W0:Y:S01]  /*6770*/  MUFU.TANH R168, R168 ;  /* 0x000000a800a87308 */ /* 0x000e220000002400 */
[----:B------:R-:W-:-:S07]  /*6780*/  UMOV UR7, 0x40000040 ;  /* 0x4000004000077882 */ /* 0x000fce0000000000 */
        /* <DEDUP_REMOVED lines=8> */
[----:B------:R-:W-:Y:S01]  /*6810*/  FMUL.FTZ R164, R29, UR58 ;  /* 0x0000003a1da47c20 */ /* 0x000fe20008410000 */
        /* <DEDUP_REMOVED lines=36> */
[----:B------:R-:W-:Y:S02]  /*6a60*/  VIADD R66, R17, UR37 ;  /* 0x0000002511427c36 */ /* 0x000fe40008000000 */
        /* <DEDUP_REMOVED lines=21> */
[----:B------:R-:W-:Y:S01]  /*6bc0*/  @UP0 ULDC UR6, c[0x0][0x44c] ;  /* 0x0001130000060ab9 */ /* 0x000fe20000000800 */
[----:B------:R-:W-:Y:S01]  /*6bd0*/  @UP0 ULDC UR7, c[0x0][0x450] ;  /* 0x0001140000070ab9 */ /* 0x000fe20000000800 */
[----:B------:R-:W-:Y:S01]  /*6be0*/  @P2 IMAD.HI.U32 R8, R66, UR6, RZ ;  /* 0x0000000642082c27 */ /* 0x000fe2000f8e00ff */
[----:B------:R-:W-:-:S04]  /*6bf0*/  PLOP3.LUT P2, PT, PT, PT, UP1, 0x40, 0x0 ;  /* 0x000000000000781c */ /* 0x000fc80003f4e818 */
[----:B------:R-:W-:Y:S02]  /*6c00*/  @P3 SHF.R.U32.HI R66, RZ, UR7, R8 ;  /* 0x00000007ff423c19 */ /* 0x000fe40008011608 */
[----:B------:R-:W-:-:S03]  /*6c10*/  IADD3 R8, -R222, 0xb, RZ ;  /* 0x0000000bde087810 */ /* 0x000fc60007ffe1ff */
[----:B------:R-:W5:Y:S01]  /*6c20*/  SHFL.IDX PT, R68, R66, RZ, 0x1c1f ;  /* 0x001c1fff42447589 */ /* 0x000f6200000e0000 */
[----:B------:R-:W-:Y:S02]  /*6c30*/  WARPGROUP.DEPBAR.LE gsb0, 0x0 ;  /* 0x00008000000079c5 */ /* 0x000fe40000010000 */
[----:B------:R0:W-:Y:S06]  /*6c40*/  BAR.ARV R8, 0x100 ;  /* 0x000400080000751d */ /* 0x0001ec0000002000 */
[----:B------:R1:W-:Y:S02]  /*6c50*/  @!P1 SYNCS.ARRIVE.TRANS64.RED.A1T0 RZ, [R9+URZ], RZ ;  /* 0x000000ff09ff99a7 */ /* 0x0003e4000810043f */
[----:B-1----:R-:W-:-:S04]  /*6c60*/  IADD3 R9, -R16, 0x1, -R67 ;  /* 0x0000000110097810 */ /* 0x002fc80007ffe943 */
        /* <DEDUP_REMOVED lines=19> */
.L_x_7455:
[----:B------:R-:W-:-:S05]  /*6da0*/  IMAD.U32 R70, RZ, RZ, UR56 ;  /* 0x00000038ff467e24 */ /* 0x000fca000f8e00ff */
[----:B------:R-:W-:-:S13]  /*6db0*/  ISETP.NE.AND P2, PT, R70, 0x1, PT ;  /* 0x000000014600780c */ /* 0x000fda0003f45270 */
[----:B------:R-:W0:Y:S02]  /*6dc0*/  @P2 LDC.64 R8, c[0x0][0x9e8] ;  /* 0x00027a00ff082b82 */ /* 0x000e240000000a00 */
[----:B0-----:R-:W-:-:S05]  /*6dd0*/  @P2 IMAD.HI.U32 R8, R68, R8, RZ ;  /* 0x0000000844082227 */ /* 0x001fca00078e00ff */
[----:B------:R-:W-:-:S07]  /*6de0*/  @P2 SHF.R.U32.HI R68, RZ, R9, R8 ;  /* 0x00000009ff442219 */ /* 0x000fce0000011608 */
.L_x_7456:
[----:B------:R-:W-:Y:S05]  /*6df0*/  BSYNC B0 ;  /* 0x0000000000007941 */ /* 0x000fea0003800000 */
.L_x_7454:
[----:B------:R-:W-:-:S04]  /*6e00*/  IMAD R9, R68, R70, -R67 ;  /* 0x0000004644097224 */ /* 0x000fc800078e0a43 */
[----:B------:R-:W-:-:S05]  /*6e10*/  IMAD.IADD R8, R9, 0x1, -R16 ;  /* 0x0000000109087824 */ /* 0x000fca00078e0a10 */
[----:B------:R-:W-:Y:S02]  /*6e20*/  VIADDMNMX R71, R8, R70, R71, PT ;  /* 0x0000004608477246 */ /* 0x000fe40003800147 */
[----:B------:R-:W-:-:S07]  /*6e30*/  VIMNMX R75, R75, R8, !PT ;  /* 0x000000084b4b7248 */ /* 0x000fce0007fe0100 */
.L_x_7453:
[----:B------:R-:W-:Y:S01]  /*6e40*/  ISETP.GT.AND P2, PT, R3, -0x1, PT ;  /* 0xffffffff0300780c */ /* 0x000fe20003f44270 */
[----:B------:R-:W0:Y:S03]  /*6e50*/  SHFL.IDX PT, R8, R66, 0x1, 0x1c1f ;  /* 0x003c1f0042087f89 */ /* 0x000e2600000e0000 */
[C---:B------:R-:W-:Y:S02]  /*6e60*/  ISETP.GT.AND P5, PT, R75.reuse, RZ, P2 ;  /* 0x000000ff4b00720c */ /* 0x040fe400017a4270 */
[----:B------:R-:W-:Y:S02]  /*6e70*/  ISETP.GT.AND P4, PT, R75, 0x1, P2 ;  /* 0x000000014b00780c */ /* 0x000fe40001784270 */
[C---:B------:R-:W-:Y:S02]  /*6e80*/  ISETP.LT.OR P5, PT, R71.reuse, 0x1, P5 ;  /* 0x000000014700780c */ /* 0x040fe40002fa1670 */
[----:B------:R-:W-:-:S02]  /*6e90*/  ISETP.LT.OR P4, PT, R71, 0x2, P4 ;  /* 0x000000024700780c */ /* 0x000fc40002781670 */
[----:B------:R-:W-:Y:S02]  /*6ea0*/  FSEL R80, R10, -INF , !P5 ;  /* 0xff8000000a507808 */ /* 0x000fe40006800000 */
[C---:B------:R-:W-:Y:S02]  /*6eb0*/  ISETP.GT.AND P5, PT, R75.reuse, 0x10, P2 ;  /* 0x000000104b00780c */ /* 0x040fe400017a4270 */
[----:B------:R-:W-:Y:S02]  /*6ec0*/  ISETP.GT.AND P6, PT, R75, 0x8, P2 ;  /* 0x000000084b00780c */ /* 0x000fe400017c4270 */
[----:B------:R-:W-:Y:S02]  /*6ed0*/  ISETP.LT.OR P5, PT, R71, 0x11, P5 ;  /* 0x000000114700780c */ /* 0x000fe40002fa1670 */
[----:B------:R-:W-:Y:S02]  /*6ee0*/  ISETP.GT.AND P3, PT, R75, 0x9, P2 ;  /* 0x000000094b00780c */ /* 0x000fe40001764270 */
[----:B------:R-:W-:-:S02]  /*6ef0*/  FSEL R78, R12, -INF , !P4 ;  /* 0xff8000000c4e7808 */ /* 0x000fc40006000000 */
[----:B------:R-:W-:Y:S01]  /*6f00*/  ISETP.GT.AND P4, PT, R75, 0x11, P2 ;  /* 0x000000114b00780c */ /* 0x000fe20001784270 */
[----:B0-----:R-:W-:Y:S01]  /*6f10*/  IMAD.IADD R66, R79, 0x1, R8 ;  /* 0x000000014f427824 */ /* 0x001fe200078e0208 */
[----:B------:R-:W-:Y:S02]  /*6f20*/  FSEL R74, R165, -INF , !P5 ;  /* 0xff800000a54a7808 */ /* 0x000fe40006800000 */
[----:B------:R-:W-:Y:S02]  /*6f30*/  ISETP.GT.AND P5, PT, R75, 0x20, P2 ;  /* 0x000000204b00780c */ /* 0x000fe400017a4270 */
[C---:B------:R-:W-:Y:S02]  /*6f40*/  ISETP.LT.OR P6, PT, R71.reuse, 0x9, P6 ;  /* 0x000000094700780c */ /* 0x040fe400037c1670 */
[C---:B------:R-:W-:Y:S02]  /*6f50*/  ISETP.LT.OR P3, PT, R71.reuse, 0xa, P3 ;  /* 0x0000000a4700780c */ /* 0x040fe40001f61670 */
[----:B------:R-:W-:-:S02]  /*6f60*/  ISETP.LT.OR P4, PT, R71, 0x12, P4 ;  /* 0x000000124700780c */ /* 0x000fc40002781670 */
[----:B------:R-:W-:Y:S02]  /*6f70*/  ISETP.LT.OR P5, PT, R71, 0x21, P5 ;  /* 0x000000214700780c */ /* 0x000fe40002fa1670 */
[----:B------:R-:W-:Y:S02]  /*6f80*/  FSEL R76, R14, -INF , !P6 ;  /* 0xff8000000e4c7808 */ /* 0x000fe40007000000 */
[----:B------:R-:W-:Y:S02]  /*6f90*/  FSEL R164, R164, -INF , !P3 ;  /* 0xff800000a4a47808 */ /* 0x000fe40005800000 */
[C---:B------:R-:W-:Y:S02]  /*6fa0*/  ISETP.GT.AND P6, PT, R75.reuse, 0x18, P2 ;  /* 0x000000184b00780c */ /* 0x040fe400017c4270 */
[----:B------:R-:W-:Y:S02]  /*6fb0*/  ISETP.GT.AND P3, PT, R75, 0x19, P2 ;  /* 0x000000194b00780c */ /* 0x000fe40001764270 */
[----:B------:R-:W-:-:S02]  /*6fc0*/  FSEL R166, R166, -INF , !P4 ;  /* 0xff800000a6a67808 */ /* 0x000fc40006000000 */
[C---:B------:R-:W-:Y:S02]  /*6fd0*/  ISETP.GT.AND P4, PT, R75.reuse, 0x21, P2 ;  /* 0x000000214b00780c */ /* 0x040fe40001784270 */
        /* <DEDUP_REMOVED lines=11> */
[----:B------:R-:W-:Y:S02]  /*7090*/  ISETP.GT.AND P4, PT, R75, 0x31, P2 ;  /* 0x000000314b00780c */ /* 0x000fe40001784270 */
        /* <DEDUP_REMOVED lines=47> */
[----:B------:R-:W-:Y:S02]  /*7390*/  FSEL R61, R65, -INF , !P5 ;  /* 0xff800000413d7808 */ /* 0x000fe40006800000 */
[----:B------:R-:W-:Y:S02]  /*73a0*/  PLOP3.LUT P5, PT, PT, PT, UP1, 0x40, 0x0 ;  /* 0x000000000000781c */ /* 0x000fe40003fae818 */
[C---:B------:R-:W-:Y:S02]  /*73b0*/  ISETP.LT.OR P6, PT, R71.reuse, 0x69, P6 ;  /* 0x000000694700780c */ /* 0x040fe400037c1670 */
[----:B------:R-:W-:Y:S02]  /*73c0*/  ISETP.LT.OR P3, PT, R71, 0x6a, P3 ;  /* 0x0000006a4700780c */ /* 0x000fe40001f61670 */
[----:B------:R-:W-:Y:S02]  /*73d0*/  FSEL R59, R62, -INF , !P6 ;  /* 0xff8000003e3b7808 */ /* 0x000fe40007000000 */
[----:B------:R-:W-:-:S02]  /*73e0*/  FSEL R60, R63, -INF , !P3 ;  /* 0xff8000003f3c7808 */ /* 0x000fc40005800000 */
[C---:B------:R-:W-:Y:S02]  /*73f0*/  ISETP.GT.AND P4, PT, R75.reuse, 0x71, P2 ;  /* 0x000000714b00780c */ /* 0x040fe40001784270 */
[C---:B------:R-:W-:Y:S02]  /*7400*/  ISETP.GT.AND P6, PT, R75.reuse, 0x78, P2 ;  /* 0x000000784b00780c */ /* 0x040fe400017c4270 */
[----:B------:R-:W-:Y:S02]  /*7410*/  ISETP.GT.AND P3, PT, R75, 0x79, P2 ;  /* 0x000000794b00780c */ /* 0x000fe40001764270 */
[C---:B------:R-:W-:Y:S02]  /*7420*/  ISETP.LT.OR P4, PT, R71.reuse, 0x72, P4 ;  /* 0x000000724700780c */ /* 0x040fe40002781670 */
[C---:B------:R-:W-:Y:S02]  /*7430*/  ISETP.LT.OR P6, PT, R71.reuse, 0x79, P6 ;  /* 0x000000794700780c */ /* 0x040fe400037c1670 */
[----:B------:R-:W-:Y:S01]  /*7440*/  ISETP.LT.OR P3, PT, R71, 0x7a, P3 ;  /* 0x0000007a4700780c */ /* 0x000fe20001f61670 */
[----:B------:R-:W-:Y:S01]  /*7450*/  IMAD.IADD R71, R81, 0x1, R8 ;  /* 0x0000000151477824 */ /* 0x000fe200078e0208 */
[----:B------:R-:W-:-:S02]  /*7460*/  FSEL R64, R64, -INF , !P4 ;  /* 0xff80000040407808 */ /* 0x000fc40006000000 */
        /* <DEDUP_REMOVED lines=16> */
.L_x_7459:
[----:B------:R-:W-:-:S05]  /*7570*/  IMAD.U32 R82, RZ, RZ, UR56 ;  /* 0x00000038ff527e24 */ /* 0x000fca000f8e00ff */
[----:B------:R-:W-:-:S13]  /*7580*/  ISETP.NE.AND P3, PT, R82, 0x1, PT ;  /* 0x000000015200780c */ /* 0x000fda0003f65270 */
[----:B------:R-:W0:Y:S02]  /*7590*/  @P3 LDC.64 R8, c[0x0][0x9e8] ;  /* 0x00027a00ff083b82 */ /* 0x000e240000000a00 */
[----:B0-----:R-:W-:-:S05]  /*75a0*/  @P3 IMAD.HI.U32 R8, R65, R8, RZ ;  /* 0x0000000841083227 */ /* 0x001fca00078e00ff */
[----:B------:R-:W-:-:S07]  /*75b0*/  @P3 SHF.R.U32.HI R65, RZ, R9, R8 ;  /* 0x00000009ff413219 */ /* 0x000fce0000011608 */
.L_x_7460:
[----:B------:R-:W-:Y:S05]  /*75c0*/  BSYNC B0 ;  /* 0x0000000000007941 */ /* 0x000fea0003800000 */
.L_x_7458:
[----:B------:R-:W-:-:S04]  /*75d0*/  IMAD R65, R65, R82, -R67 ;  /* 0x0000005241417224 */ /* 0x000fc800078e0a43 */
[----:B------:R-:W-:-:S05]  /*75e0*/  IMAD.IADD R65, R65, 0x1, -R16 ;  /* 0x0000000141417824 */ /* 0x000fca00078e0a10 */
[----:B------:R-:W-:Y:S02]  /*75f0*/  VIADDMNMX R66, R65, R82, R66, PT ;  /* 0x0000005241427246 */ /* 0x000fe40003800142 */
[----:B------:R-:W-:-:S07]  /*7600*/  VIMNMX R71, R71, R65, !PT ;  /* 0x0000004147477248 */ /* 0x000fce0007fe0100 */
.L_x_7457:
[----:B------:R-:W-:Y:S01]  /*7610*/  FMNMX.FTZ R9, R80, R4, !PT ;  /* 0x0000000450097209 */ /* 0x000fe20007810000 */
[----:B------:R-:W-:Y:S01]  /*7620*/  UMOV UR10, UR55 ;  /* 0x00000037000a7c82 */ /* 0x000fe20008000000 */
[----:B------:R-:W-:Y:S01]  /*7630*/  ISETP.GT.AND P5, PT, R71, 0x8, P2 ;  /* 0x000000084700780c */ /* 0x000fe200017a4270 */
[----:B------:R-:W-:Y:S01]  /*7640*/  UMOV UR50, UR59 ;  /* 0x0000003b00327c82 */ /* 0x000fe20008000000 */
[----:B------:R-:W-:Y:S02]  /*7650*/  FMNMX.FTZ R9, R78, R9, !PT ;  /* 0x000000094e097209 */ /* 0x000fe40007810000 */
        /* <DEDUP_REMOVED lines=10> */
[C---:B------:R-:W-:Y:S02]  /*7700*/  ISETP.GT.AND P5, PT, R71.reuse, 0x20, P2 ;  /* 0x000000204700780c */ /* 0x040fe400017a4270 */
[----:B------:R-:W-:Y:S02]  /*7710*/  FMNMX.FTZ R9, R160, R9, !PT ;  /* 0x00000009a0097209 */ /* 0x000fe40007810000 */
[----:B------:R-:W-:Y:S02]  /*7720*/  ISETP.LT.OR P5, PT, R66, 0x21, P5 ;  /* 0x000000214200780c */ /* 0x000fe40002fa1670 */
[----:B------:R-:W-:Y:S02]  /*7730*/  FMNMX.FTZ R9, R162, R9, !PT ;  /* 0x00000009a2097209 */ /* 0x000fe40007810000 */
[----:B------:R-:W-:-:S02]  /*7740*/  ISETP.GT.AND P4, PT, R71, 0x1, P2 ;  /* 0x000000014700780c */ /* 0x000fc40001784270 */
[----:B------:R-:W-:Y:S02]  /*7750*/  FMNMX.FTZ R9, R72, R9, !PT ;  /* 0x0000000948097209 */ /* 0x000fe40007810000 */
[----:B------:R-:W-:Y:S02]  /*7760*/  ISETP.GT.AND P3, PT, R71, 0x9, P2 ;  /* 0x000000094700780c */ /* 0x000fe40001764270 */
[----:B------:R-:W-:Y:S02]  /*7770*/  FMNMX.FTZ R9, R168, R9, !PT ;  /* 0x00000009a8097209 */ /* 0x000fe40007810000 */
[----:B------:R-:W-:Y:S02]  /*7780*/  FSEL R25, R25, -INF , !P5 ;  /* 0xff80000019197808 */ /* 0x000fe40006800000 */
[----:B------:R-:W-:Y:S02]  /*7790*/  FMNMX.FTZ R8, R70, R9, !PT ;  /* 0x0000000946087209 */ /* 0x000fe40007810000 */
[----:B------:R-:W-:-:S02]  /*77a0*/  ISETP.GT.AND P5, PT, R71, RZ, P2 ;  /* 0x000000ff4700720c */ /* 0x000fc400017a4270 */
[----:B------:R-:W-:Y:S02]  /*77b0*/  FMNMX.FTZ R8, R169, R8, !PT ;  /* 0x00000008a9087209 */ /* 0x000fe40007810000 */
[C---:B------:R-:W-:Y:S02]  /*77c0*/  ISETP.LT.OR P4, PT, R66.reuse, 0x2, P4 ;  /* 0x000000024200780c */ /* 0x040fe40002781670 */
[----:B------:R-:W-:Y:S02]  /*77d0*/  FMNMX.FTZ R8, R49, R8, !PT ;  /* 0x0000000831087209 */ /* 0x000fe40007810000 */
[C---:B------:R-:W-:Y:S02]  /*77e0*/  ISETP.LT.OR P3, PT, R66.reuse, 0xa, P3 ;  /* 0x0000000a4200780c */ /* 0x040fe40001f61670 */
        /* <DEDUP_REMOVED lines=11> */
[----:B------:R-:W-:Y:S02]  /*78a0*/  FSEL R73, R5, -INF , !P5 ;  /* 0xff80000005497808 */ /* 0x000fe40006800000 */
[----:B------:R-:W-:Y:S02]  /*78b0*/  FMNMX.FTZ R9, R53, R8, !PT ;  /* 0x0000000835097209 */ /* 0x000fe40007810000 */
[----:B------:R-:W-:-:S02]  /*78c0*/  ISETP.LT.OR P4, PT, R66, 0x11, P4 ;  /* 0x000000114200780c */ /* 0x000fc40002781670 */
[----:B------:R-:W-:Y:S02]  /*78d0*/  FMNMX.FTZ R8, R54, R9, !PT ;  /* 0x0000000936087209 */ /* 0x000fe40007810000 */
[----:B------:R-:W-:Y:S02]  /*78e0*/  ISETP.LT.OR P3, PT, R66, 0x19, P3 ;  /* 0x000000194200780c */ /* 0x000fe40001f61670 */
[----:B------:R-:W-:Y:S02]  /*78f0*/  FMNMX.FTZ R9, R55, R8, !PT ;  /* 0x0000000837097209 */ /* 0x000fe40007810000 */
[----:B------:R-:W-:Y:S02]  /*7900*/  FSEL R15, R15, -INF , !P4 ;  /* 0xff8000000f0f7808 */ /* 0x000fe40006000000 */
[----:B------:R-:W-:Y:S02]  /*7910*/  FMNMX.FTZ R8, R56, R9, !PT ;  /* 0x0000000938087209 */ /* 0x000fe40007810000 */
[----:B------:R-:W-:-:S02]  /*7920*/  FSEL R21, R21, -INF , !P3 ;  /* 0xff80000015157808 */ /* 0x000fc40005800000 */
        /* <DEDUP_REMOVED lines=13> */
[----:B------:R-:W-:Y:S02]  /*7a00*/  ISETP.GT.AND P4, PT, R71, 0x28, P2 ;  /* 0x000000284700780c */ /* 0x000fe40001784270 */
[----:B------:R-:W-:Y:S02]  /*7a10*/  FMNMX.FTZ R9, R63, R8, !PT ;  /* 0x000000083f097209 */ /* 0x000fe40007810000 */
[----:B------:R-:W-:Y:S02]  /*7a20*/  ISETP.GT.AND P3, PT, R71, 0x29, P2 ;  /* 0x000000294700780c */ /* 0x000fe40001764270 */
[C---:B------:R-:W-:Y:S01]  /*7a30*/  ISETP.LT.OR P4, PT, R66.reuse, 0x29, P4 ;  /* 0x000000294200780c */ /* 0x040fe20002781670 */
[----:B------:R-:W0:Y:S01]  /*7a40*/  SHFL.BFLY PT, R8, R9, 0x2, 0x1f ;  /* 0x0c401f0009087f89 */ /* 0x000e2200000e0000 */
[----:B------:R-:W-:-:S02]  /*7a50*/  ISETP.LT.OR P5, PT, R66, 0x2a, P3 ;  /* 0x0000002a4200780c */ /* 0x000fc40001fa1670 */
[----:B------:R-:W-:Y:S02]  /*7a60*/  ISETP.GT.AND P3, PT, R71, 0x31, P2 ;  /* 0x000000314700780c */ /* 0x000fe40001764270 */
[----:B------:R-:W-:Y:S02]  /*7a70*/  FSEL R27, R27, -INF , !P4 ;  /* 0xff8000001b1b7808 */ /* 0x000fe40006000000 */
[----:B------:R-:W-:Y:S02]  /*7a80*/  ISETP.GT.AND P4, PT, R71, 0x30, P2 ;  /* 0x000000304700780c */ /* 0x000fe40001784270 */
[C---:B------:R-:W-:Y:S02]  /*7a90*/  ISETP.LT.OR P3, PT, R66.reuse, 0x32, P3 ;  /* 0x000000324200780c */ /* 0x040fe40001f61670 */
[----:B------:R-:W-:Y:S02]  /*7aa0*/  ISETP.LT.OR P4, PT, R66, 0x31, P4 ;  /* 0x000000314200780c */ /* 0x000fe40002781670 */
[----:B------:R-:W-:-:S02]  /*7ab0*/  FSEL R30, R30, -INF , !P3 ;  /* 0xff8000001e1e7808 */ /* 0x000fc40005800000 */
[----:B------:R-:W-:Y:S02]  /*7ac0*/  ISETP.GT.AND P3, PT, R71, 0x40, P2 ;  /* 0x000000404700780c */ /* 0x000fe40001764270 */
[----:B------:R-:W-:Y:S02]  /*7ad0*/  FSEL R29, R29, -INF , !P4 ;  /* 0xff8000001d1d7808 */ /* 0x000fe40006000000 */
[----:B------:R-:W-:Y:S02]  /*7ae0*/  ISETP.GT.AND P4, PT, R71, 0x39, P2 ;  /* 0x000000394700780c */ /* 0x000fe40001784270 */
[C---:B------:R-:W-:Y:S02]  /*7af0*/  ISETP.LT.OR P3, PT, R66.reuse, 0x41, P3 ;  /* 0x000000414200780c */ /* 0x040fe40001f61670 */
[----:B------:R-:W-:Y:S02]  /*7b00*/  ISETP.LT.OR P4, PT, R66, 0x3a, P4 ;  /* 0x0000003a4200780c */ /* 0x000fe40002781670 */
[----:B0-----:R-:W-:-:S02]  /*7b10*/  FMNMX.FTZ R65, R9, R8, !PT ;  /* 0x0000000809417209 */ /* 0x001fc40007810000 */
[----:B------:R-:W-:Y:S02]  /*7b20*/  FSEL R28, R28, -INF , !P5 ;  /* 0xff8000001c1c7808 */ /* 0x000fe40006800000 */
[C---:B------:R-:W-:Y:S01]  /*7b30*/  ISETP.GT.AND P5, PT, R71.reuse, 0x38, P2 ;  /* 0x000000384700780c */ /* 0x040fe200017a4270 */
[----:B------:R-:W0:Y:S01]  /*7b40*/  SHFL.BFLY PT, R8, R65, 0x1, 0x1f ;  /* 0x0c201f0041087f89 */ /* 0x000e2200000e0000 */
[----:B------:R-:W-:Y:S02]  /*7b50*/  FSEL R32, R32, -INF , !P4 ;  /* 0xff80000020207808 */ /* 0x000fe40006000000 */
[----:B------:R-:W-:Y:S02]  /*7b60*/  ISETP.GT.AND P4, PT, R71, 0x48, P2 ;  /* 0x000000484700780c */ /* 0x000fe40001784270 */
[C---:B------:R-:W-:Y:S02]  /*7b70*/  ISETP.LT.OR P5, PT, R66.reuse, 0x39, P5 ;  /* 0x000000394200780c */ /* 0x040fe40002fa1670 */
[----:B------:R-:W-:-:S02]  /*7b80*/  ISETP.LT.OR P4, PT, R66, 0x49, P4 ;  /* 0x000000494200780c */ /* 0x000fc40002781670 */
[----:B0-----:R-:W-:-:S04]  /*7b90*/  FMNMX.FTZ R8, R65, R8, !PT ;  /* 0x0000000841087209 */ /* 0x001fc80007810000 */
[C---:B------:R-:W-:Y:S01]  /*7ba0*/  FSETP.NEU.FTZ.AND P6, PT, R8.reuse, -INF , PT ;  /* 0xff8000000800780b */ /* 0x040fe20003fdd000 */
[----:B------:R-:W-:-:S05]  /*7bb0*/  FMUL.FTZ R67, R8, UR10 ;  /* 0x0000000a08437c20 */ /* 0x000fca0008410000 */
[----:B------:R-:W-:-:S05]  /*7bc0*/  FSEL R9, R67, RZ, P6 ;  /* 0x000000ff43097208 */ /* 0x000fca0003000000 */
[--C-:B------:R-:W-:Y:S01]  /*7bd0*/  FFMA.FTZ R176, R74, UR10, -R9.reuse ;  /* 0x0000000a4ab07c23 */ /* 0x100fe20008010809 */
[----:B------:R-:W-:Y:S01]  /*7be0*/  FMNMX.FTZ R74, R73, R6, !PT ;  /* 0x00000006494a7209 */ /* 0x000fe20007810000 */
[--C-:B------:R-:W-:Y:S01]  /*7bf0*/  FFMA.FTZ R178, R68, UR10, -R9.reuse ;  /* 0x0000000a44b27c23 */ /* 0x100fe20008010809 */
[----:B------:R-:W-:Y:S01]  /*7c00*/  FSEL R68, R31, -INF , !P5 ;  /* 0xff8000001f447808 */ /* 0x000fe20006800000 */
[--C-:B------:R-:W-:Y:S01]  /*7c10*/  FFMA.FTZ R182, R76, UR10, -R9.reuse ;  /* 0x0000000a4cb67c23 */ /* 0x100fe20008010809 */
[----:B------:R-:W-:Y:S01]  /*7c20*/  FMNMX.FTZ R74, R7, R74, !PT ;  /* 0x0000004a074a7209 */ /* 0x000fe20007810000 */
[--C-:B------:R-:W-:Y:S01]  /*7c30*/  FFMA.FTZ R76, R70, UR10, -R9.reuse ;  /* 0x0000000a464c7c23 */ /* 0x100fe20008010809 */
[----:B------:R-:W-:Y:S01]  /*7c40*/  ISETP.GT.AND P5, PT, R71, 0x41, P2 ;  /* 0x000000414700780c */ /* 0x000fe200017a4270 */
        /* <DEDUP_REMOVED lines=18> */
[----:B------:R0:W-:Y:S01]  /*7d70*/  MUFU.EX2 R31, R160 ;  /* 0x000000a0001f7308 */ /* 0x0001e20000000800 */
[----:B------:R-:W-:Y:S01]  /*7d80*/  FSEL R70, R37, -INF , !P5 ;  /* 0xff80000025467808 */ /* 0x000fe20006800000 */
        /* <DEDUP_REMOVED lines=8> */
[--C-:B0-----:R-:W-:Y:S01]  /*7e10*/  FFMA.FTZ R160, R53, UR10, -R9.reuse ;  /* 0x0000000a35a07c23 */ /* 0x101fe20008010809 */
[----:B------:R-:W-:Y:S01]  /*7e20*/  FMNMX.FTZ R72, R26, R75, !PT ;  /* 0x0000004b1a487209 */ /* 0x000fe20007810000 */
[--C-:B------:R-:W-:Y:S01]  /*7e30*/  FFMA.FTZ R156, R57, UR10, -R9.reuse ;  /* 0x0000000a399c7c23 */ /* 0x100fe20008010809 */
[----:B------:R-:W-:Y:S01]  /*7e40*/  ISETP.LT.OR P3, PT, R66, 0x4a, P3 ;  /* 0x0000004a4200780c */ /* 0x000fe20001f61670 */
[----:B------:R-:W-:Y:S01]  /*7e50*/  MUFU.EX2 R65, R65 ;  /* 0x0000004100417308 */ /* 0x000fe20000000800 */
        /* <DEDUP_REMOVED lines=17> */
[----:B------:R-:W-:Y:S01]  /*7f70*/  FFMA.FTZ R63, R63, UR10, -R9 ;  /* 0x0000000a3f3f7c23 */ /* 0x000fe20008010809 */
[----:B------:R-:W-:Y:S01]  /*7f80*/  ISETP.LT.OR P4, PT, R66, 0x52, P4 ;  /* 0x000000524200780c */ /* 0x000fe20002781670 */
[----:B------:R-:W-:Y:S01]  /*7f90*/  MUFU.EX2 R180, R180 ;  /* 0x000000b400b47308 */ /* 0x000fe20000000800 */
[----:B------:R-:W-:-:S02]  /*7fa0*/  FMNMX.FTZ R74, R32, R75, !PT ;  /* 0x0000004b204a7209 */ /* 0x000fc40007810000 */
[----:B------:R-:W-:Y:S02]  /*7fb0*/  FSEL R38, R38, -INF , !P4 ;  /* 0xff80000026267808 */ /* 0x000fe40006000000 */
[----:B------:R-:W-:Y:S01]  /*7fc0*/  FMNMX.FTZ R37, R69, R74, !PT ;  /* 0x0000004a45257209 */ /* 0x000fe20007810000 */
[----:B------:R-:W-:Y:S01]  /*7fd0*/  FFMA.FTZ R74, R49, UR10, -R9 ;  /* 0x0000000a314a7c23 */ /* 0x000fe20008010809 */
[----:B------:R-:W-:Y:S01]  /*7fe0*/  ISETP.LT.OR P3, PT, R66, 0x59, P3 ;  /* 0x000000594200780c */ /* 0x000fe20001f61670 */
[----:B------:R-:W-:Y:S01]  /*7ff0*/  MUFU.EX2 R182, R182 ;  /* 0x000000b600b67308 */ /* 0x000fe20000000800 */
[----:B------:R-:W-:Y:S02]  /*8000*/  FMNMX.FTZ R75, R34, R37, !PT ;  /* 0x00000025224b7209 */ /* 0x000fe40007810000 */
[----:B------:R-:W-:Y:S02]  /*8010*/  ISETP.GT.AND P4, PT, R71, 0x60, P2 ;  /* 0x000000604700780c */ /* 0x000fe40001784270 */
[----:B------:R-:W-:-:S02]  /*8020*/  FMNMX.FTZ R75, R72, R75, !PT ;  /* 0x0000004b484b7209 */ /* 0x000fc40007810000 */
[----:B------:R-:W-:Y:S01]  /*8030*/  ISETP.GT.AND P5, PT, R71, 0x59, P2 ;  /* 0x000000594700780c */ /* 0x000fe200017a4270 */
[----:B------:R-:W-:Y:S01]  /*8040*/  MUFU.EX2 R67, R67 ;  /* 0x0000004300437308 */ /* 0x000fe20000000800 */
[----:B------:R-:W-:Y:S02]  /*8050*/  FMNMX.FTZ R75, R36, R75, !PT ;  /* 0x0000004b244b7209 */ /* 0x000fe40007810000 */
[----:B------:R-:W-:Y:S01]  /*8060*/  FSEL R49, R39, -INF , !P3 ;  /* 0xff80000027317808 */ /* 0x000fe20005800000 */
[----:B------:R-:W-:Y:S01]  /*8070*/  FFMA.FTZ R39, R50, UR10, -R9 ;  /* 0x0000000a32277c23 */ /* 0x000fe20008010809 */
[----:B------:R-:W-:Y:S02]  /*8080*/  FMNMX.FTZ R75, R70, R75, !PT ;  /* 0x0000004b464b7209 */ /* 0x000fe40007810000 */
[C---:B------:R-:W-:Y:S01]  /*8090*/  ISETP.LT.OR P4, PT, R66.reuse, 0x61, P4 ;  /* 0x000000614200780c */ /* 0x040fe20002781670 */
[----:B------:R-:W-:Y:S01]  /*80a0*/  MUFU.EX2 R176, R176 ;  /* 0x000000b000b07308 */ /* 0x000fe20000000800 */
[----:B------:R-:W-:-:S02]  /*80b0*/  ISETP.LT.OR P5, PT, R66, 0x5a, P5 ;  /* 0x0000005a4200780c */ /* 0x000fc40002fa1670 */
[----:B------:R-:W-:Y:S02]  /*80c0*/  FMNMX.FTZ R50, R38, R75, !PT ;  /* 0x0000004b26327209 */ /* 0x000fe40007810000 */
[----:B------:R-:W-:Y:S02]  /*80d0*/  FSEL R51, R41, -INF , !P4 ;  /* 0xff80000029337808 */ /* 0x000fe40006000000 */
[----:B------:R-:W-:Y:S01]  /*80e0*/  ISETP.GT.AND P3, PT, R71, 0x61, P2 ;  /* 0x000000614700780c */ /* 0x000fe20001764270 */
[----:B------:R-:W-:Y:S01]  /*80f0*/  MUFU.EX2 R5, R5 ;  /* 0x0000000500057308 */ /* 0x000fe20000000800 */
[----:B------:R-:W-:Y:S02]  /*8100*/  FSEL R40, R40, -INF , !P5 ;  /* 0xff80000028287808 */ /* 0x000fe40006800000 */
[----:B------:R-:W-:Y:S02]  /*8110*/  FMNMX.FTZ R41, R49, R50, !PT ;  /* 0x0000003231297209 */ /* 0x000fe40007810000 */
[----:B------:R-:W-:-:S02]  /*8120*/  ISETP.GT.AND P5, PT, R71, 0x68, P2 ;  /* 0x000000684700780c */ /* 0x000fc400017a4270 */
[----:B------:R-:W-:Y:S01]  /*8130*/  ISETP.LT.OR P3, PT, R66, 0x62, P3 ;  /* 0x000000624200780c */ /* 0x000fe20001f61670 */
[----:B------:R-:W-:Y:S01]  /*8140*/  MUFU.EX2 R178, R178 ;  /* 0x000000b200b27308 */ /* 0x000fe20000000800 */
[----:B------:R-:W-:Y:S02]  /*8150*/  FMNMX.FTZ R50, R40, R41, !PT ;  /* 0x0000002928327209 */ /* 0x000fe40007810000 */
[----:B------:R-:W-:Y:S02]  /*8160*/  ISETP.LT.OR P5, PT, R66, 0x69, P5 ;  /* 0x000000694200780c */ /* 0x000fe40002fa1670 */
[----:B------:R-:W-:Y:S02]  /*8170*/  ISETP.GT.AND P4, PT, R71, 0x69, P2 ;  /* 0x000000694700780c */ /* 0x000fe40001784270 */
[----:B------:R-:W-:Y:S01]  /*8180*/  FSEL R42, R42, -INF , !P3 ;  /* 0xff8000002a2a7808 */ /* 0x000fe20005800000 */
[----:B------:R-:W-:Y:S01]  /*8190*/  MUFU.EX2 R172, R172 ;  /* 0x000000ac00ac7308 */ /* 0x000fe20000000800 */
[----:B------:R-:W-:-:S02]  /*81a0*/  FMNMX.FTZ R41, R51, R50, !PT ;  /* 0x0000003233297209 */ /* 0x000fc40007810000 */
[----:B------:R-:W-:Y:S02]  /*81b0*/  FSEL R10, R43, -INF , !P5 ;  /* 0xff8000002b0a7808 */ /* 0x000fe40006800000 */
[C---:B------:R-:W-:Y:S02]  /*81c0*/  ISETP.GT.AND P3, PT, R71.reuse, 0x70, P2 ;  /* 0x000000704700780c */ /* 0x040fe40001764270 */
[----:B------:R-:W-:Y:S01]  /*81d0*/  ISETP.LT.OR P4, PT, R66, 0x6a, P4 ;  /* 0x0000006a4200780c */ /* 0x000fe20002781670 */
[----:B------:R-:W-:Y:S01]  /*81e0*/  MUFU.EX2 R33, R33 ;  /* 0x0000002100217308 */ /* 0x000fe20000000800 */
[----:B------:R-:W-:Y:S02]  /*81f0*/  FMNMX.FTZ R43, R42, R41, !PT ;  /* 0x000000292a2b7209 */ /* 0x000fe40007810000 */
[----:B------:R-:W-:Y:S02]  /*8200*/  ISETP.GT.AND P5, PT, R71, 0x71, P2 ;  /* 0x000000714700780c */ /* 0x000fe400017a4270 */
[----:B------:R-:W-:-:S02]  /*8210*/  FSEL R44, R44, -INF , !P4 ;  /* 0xff8000002c2c7808 */ /* 0x000fc40006000000 */
[----:B------:R-:W-:Y:S01]  /*8220*/  ISETP.LT.OR P3, PT, R66, 0x71, P3 ;  /* 0x000000714200780c */ /* 0x000fe20001f61670 */
[----:B------:R-:W-:Y:S01]  /*8230*/  MUFU.EX2 R174, R174 ;  /* 0x000000ae00ae7308 */ /* 0x000fe20000000800 */
[----:B------:R-:W-:Y:S02]  /*8240*/  FMNMX.FTZ R43, R10, R43, !PT ;  /* 0x0000002b0a2b7209 */ /* 0x000fe40007810000 */
[----:B------:R-:W-:Y:S02]  /*8250*/  ISETP.GT.AND P4, PT, R71, 0x78, P2 ;  /* 0x000000784700780c */ /* 0x000fe40001784270 */
[----:B------:R-:W-:Y:S02]  /*8260*/  ISETP.LT.OR P5, PT, R66, 0x72, P5 ;  /* 0x000000724200780c */ /* 0x000fe40002fa1670 */
[----:B------:R-:W-:Y:S01]  /*8270*/  FSEL R50, R45, -INF , !P3 ;  /* 0xff8000002d327808 */ /* 0x000fe20005800000 */
[----:B------:R-:W-:Y:S01]  /*8280*/  MUFU.EX2 R35, R76 ;  /* 0x0000004c00237308 */ /* 0x000fe20000000800 */
[----:B------:R-:W-:-:S02]  /*8290*/  FMNMX.FTZ R43, R44, R43, !PT ;  /* 0x0000002b2c2b7209 */ /* 0x000fc40007810000 */
[----:B------:R-:W-:Y:S02]  /*82a0*/  ISETP.GT.AND P2, PT, R71, 0x79, P2 ;  /* 0x000000794700780c */ /* 0x000fe40001744270 */
[----:B------:R-:W-:Y:S02]  /*82b0*/  ISETP.LT.OR P4, PT, R66, 0x79, P4 ;  /* 0x000000794200780c */ /* 0x000fe40002781670 */
[----:B------:R-:W-:Y:S01]  /*82c0*/  FSEL R46, R46, -INF , !P5 ;  /* 0xff8000002e2e7808 */ /* 0x000fe20006800000 */
[----:B------:R-:W-:Y:S01]  /*82d0*/  MUFU.EX2 R168, R168 ;  /* 0x000000a800a87308 */ /* 0x000fe20000000800 */
[----:B------:R-:W-:Y:S02]  /*82e0*/  FMNMX.FTZ R43, R50, R43, !PT ;  /* 0x0000002b322b7209 */ /* 0x000fe40007810000 */
[----:B------:R-:W-:Y:S02]  /*82f0*/  ISETP.LT.OR P2, PT, R66, 0x7a, P2 ;  /* 0x0000007a4200780c */ /* 0x000fe40001741670 */
[----:B------:R-:W-:Y:S01]  /*8300*/  FSEL R14, R47, -INF , !P4 ;  /* 0xff8000002f0e7808 */ /* 0x000fe20006000000 */
[----:B------:R-:W-:Y:S01]  /*8310*/  FFMA.FTZ R47, R12, UR10, -R9 ;  /* 0x0000000a0c2f7c23 */ /* 0x000fe20008010809 */
[----:B------:R-:W-:Y:S01]  /*8320*/  FMNMX.FTZ R45, R46, R43, !PT ;  /* 0x0000002b2e2d7209 */ /* 0x000fe20007810000 */
[----:B------:R-:W-:Y:S01]  /*8330*/  MUFU.EX2 R37, R74 ;  /* 0x0000004a00257308 */ /* 0x000fe20000000800 */
[----:B------:R-:W-:-:S02]  /*8340*/  FSEL R48, R48, -INF , !P2 ;  /* 0xff80000030307808 */ /* 0x000fc40005000000 */
[----:B------:R-:W-:Y:S02]  /*8350*/  FMNMX.FTZ R45, R14, R45, !PT ;  /* 0x0000002d0e2d7209 */ /* 0x000fe40007810000 */
[----:B------:R-:W-:Y:S02]  /*8360*/  FSEL R59, R8, RZ, P6 ;  /* 0x000000ff083b7208 */ /* 0x000fe40003000000 */
[----:B------:R-:W-:Y:S01]  /*8370*/  FMNMX.FTZ R12, R48, R45, !PT ;  /* 0x0000002d300c7209 */ /* 0x000fe20007810000 */
[----:B------:R-:W-:Y:S01]  /*8380*/  FFMA.FTZ R45, R54, UR10, -R9 ;  /* 0x0000000a362d7c23 */ /* 0x000fe20008010809 */
[----:B------:R-:W-:Y:S01]  /*8390*/  MUFU.EX2 R170, R170 ;  /* 0x000000aa00aa7308 */ /* 0x000fe20000000800 */
[----:B------:R-:W-:Y:S02]  /*83a0*/  FADD.FTZ R4, -R59, R4 ;  /* 0x000000043b047221 */ /* 0x000fe40000010100 */
[----:B------:R-:W0:Y:S02]  /*83b0*/  SHFL.BFLY PT, R71, R12, 0x2, 0x1f ;  /* 0x0c401f000c477f89 */ /* 0x000e2400000e0000 */
[----:B------:R-:W-:-:S03]  /*83c0*/  FMUL.FTZ R4, R4, UR10 ;  /* 0x0000000a04047c20 */ /* 0x000fc60008410000 */
[----:B------:R-:W-:Y:S08]  /*83d0*/  MUFU.EX2 R39, R39 ;  /* 0x0000002700277308 */ /* 0x000ff00000000800 */
[----:B------:R-:W1:Y:S08]  /*83e0*/  MUFU.EX2 R4, R4 ;  /* 0x0000000400047308 */ /* 0x000e700000000800 */
[----:B------:R-:W2:Y:S01]  /*83f0*/  MUFU.EX2 R164, R164 ;  /* 0x000000a400a47308 */ /* 0x000ea20000000800 */
[----:B0-----:R-:W-:-:S05]  /*8400*/  FMNMX.FTZ R71, R12, R71, !PT ;  /* 0x000000470c477209 */ /* 0x001fca0007810000 */
[----:B------:R-:W0:Y:S02]  /*8410*/  SHFL.BFLY PT, R12, R71, 0x1, 0x1f ;  /* 0x0c201f00470c7f89 */ /* 0x000e2400000e0000 */
[----:B------:R3:W4:Y:S01]  /*8420*/  MUFU.EX2 R41, R52 ;  /* 0x0000003400297308 */ /* 0x0007220000000800 */
[-C--:B-1----:R-:W-:Y:S01]  /*8430*/  FMUL.FTZ R88, R88, R4.reuse ;  /* 0x0000000458587220 */ /* 0x082fe20000410000 */
[-C--:B------:R-:W-:Y:S01]  /*8440*/  FMUL.FTZ R89, R89, R4.reuse ;  /* 0x0000000459597220 */ /* 0x080fe20000410000 */
[-C--:B------:R-:W-:Y:S01]  /*8450*/  FMUL.FTZ R92, R92, R4.reuse ;  /* 0x000000045c5c7220 */ /* 0x080fe20000410000 */
[-C--:B------:R-:W-:Y:S01]  /*8460*/  FMUL.FTZ R93, R93, R4.reuse ;  /* 0x000000045d5d7220 */ /* 0x080fe20000410000 */
[-C--:B------:R-:W-:Y:S01]  /*8470*/  FMUL.FTZ R96, R96, R4.reuse ;  /* 0x0000000460607220 */ /* 0x080fe20000410000 */
[-C--:B------:R-:W-:Y:S01]  /*8480*/  FMUL.FTZ R97, R97, R4.reuse ;  /* 0x0000000461617220 */ /* 0x080fe20000410000 */
[-C--:B------:R-:W-:Y:S01]  /*8490*/  FMUL.FTZ R100, R100, R4.reuse ;  /* 0x0000000464647220 */ /* 0x080fe20000410000 */
[----:B------:R-:W1:Y:S01]  /*84a0*/  MUFU.EX2 R166, R166 ;  /* 0x000000a600a67308 */ /* 0x000e620000000800 */
[-C--:B------:R-:W-:Y:S01]  /*84b0*/  FMUL.FTZ R101, R101, R4.reuse ;  /* 0x0000000465657220 */ /* 0x080fe20000410000 */
[-C--:B------:R-:W-:Y:S01]  /*84c0*/  FMUL.FTZ R104, R104, R4.reuse ;  /* 0x0000000468687220 */ /* 0x080fe20000410000 */
[-C--:B------:R-:W-:Y:S01]  /*84d0*/  FMUL.FTZ R105, R105, R4.reuse ;  /* 0x0000000469697220 */ /* 0x080fe20000410000 */
[-C--:B------:R-:W-:Y:S01]  /*84e0*/  FMUL.FTZ R108, R108, R4.reuse ;  /* 0x000000046c6c7220 */ /* 0x080fe20000410000 */
[-C--:B------:R-:W-:Y:S01]  /*84f0*/  FMUL.FTZ R109, R109, R4.reuse ;  /* 0x000000046d6d7220 */ /* 0x080fe20000410000 */
[-C--:B------:R-:W-:Y:S01]  /*8500*/  FMUL.FTZ R112, R112, R4.reuse ;  /* 0x0000000470707220 */ /* 0x080fe20000410000 */
[-C--:B------:R-:W-:Y:S01]  /*8510*/  FMUL.FTZ R113, R113, R4.reuse ;  /* 0x0000000471717220 */ /* 0x080fe20000410000 */
[----:B------:R-:W5:Y:S01]  /*8520*/  MUFU.EX2 R43, R47 ;  /* 0x0000002f002b7308 */ /* 0x000f620000000800 */
[-C--:B------:R-:W-:Y:S01]  /*8530*/  FMUL.FTZ R116, R116, R4.reuse ;  /* 0x0000000474747220 */ /* 0x080fe20000410000 */
[-C--:B------:R-:W-:Y:S01]  /*8540*/  FMUL.FTZ R117, R117, R4.reuse ;  /* 0x0000000475757220 */ /* 0x080fe20000410000 */
[-C--:B------:R-:W-:Y:S01]  /*8550*/  FMUL.FTZ R120, R120, R4.reuse ;  /* 0x0000000478787220 */ /* 0x080fe20000410000 */
[-C--:B------:R-:W-:Y:S01]  /*8560*/  FMUL.FTZ R121, R121, R4.reuse ;  /* 0x0000000479797220 */ /* 0x080fe20000410000 */
[-C--:B------:R-:W-:Y:S01]  /*8570*/  FMUL.FTZ R124, R124, R4.reuse ;  /* 0x000000047c7c7220 */ /* 0x080fe20000410000 */
[----:B------:R-:W-:Y:S01]  /*8580*/  FMUL.FTZ R125, R125, R4 ;  /* 0x000000047d7d7220 */ /* 0x000fe20000410000 */
[----:B0-----:R-:W-:Y:S01]  /*8590*/  FMNMX.FTZ R9, R71, R12, !PT ;  /* 0x0000000c47097209 */ /* 0x001fe20007810000 */
[----:B------:R-:W-:Y:S01]  /*85a0*/  MUFU.EX2 R160, R160 ;  /* 0x000000a000a07308 */ /* 0x000fe20000000800 */
[-C--:B------:R-:W-:Y:S01]  /*85b0*/  FMUL.FTZ R128, R128, R4.reuse ;  /* 0x0000000480807220 */ /* 0x080fe20000410000 */
[-C--:B------:R-:W-:Y:S01]  /*85c0*/  FMUL.FTZ R129, R129, R4.reuse ;  /* 0x0000000481817220 */ /* 0x080fe20000410000 */
[C---:B------:R-:W-:Y:S01]  /*85d0*/  FSETP.NEU.FTZ.AND P2, PT, R9.reuse, -INF , PT ;  /* 0xff8000000900780b */ /* 0x040fe20003f5d000 */
[----:B------:R-:W-:Y:S01]  /*85e0*/  FMUL.FTZ R61, R9, UR10 ;  /* 0x0000000a093d7c20 */ /* 0x000fe20008410000 */
[-C--:B------:R-:W-:Y:S01]  /*85f0*/  FMUL.FTZ R132, R132, R4.reuse ;  /* 0x0000000484847220 */ /* 0x080fe20000410000 */
[-C--:B------:R-:W-:Y:S01]  /*8600*/  FMUL.FTZ R133, R133, R4.reuse ;  /* 0x0000000485857220 */ /* 0x080fe20000410000 */
[-C--:B------:R-:W-:Y:S01]  /*8610*/  FMUL.FTZ R136, R136, R4.reuse ;  /* 0x0000000488887220 */ /* 0x080fe20000410000 */
[----:B------:R-:W-:Y:S01]  /*8620*/  MUFU.EX2 R45, R45 ;  /* 0x0000002d002d7308 */ /* 0x000fe20000000800 */
[----:B------:R-:W-:Y:S01]  /*8630*/  FSEL R61, R61, RZ, P2 ;  /* 0x000000ff3d3d7208 */ /* 0x000fe20001000000 */
[-C--:B------:R-:W-:Y:S01]  /*8640*/  FMUL.FTZ R137, R137, R4.reuse ;  /* 0x0000000489897220 */ /* 0x080fe20000410000 */
[-C--:B------:R-:W-:Y:S01]  /*8650*/  FMUL.FTZ R140, R140, R4.reuse ;  /* 0x000000048c8c7220 */ /* 0x080fe20000410000 */
[-C--:B------:R-:W-:Y:S01]  /*8660*/  FMUL.FTZ R141, R141, R4.reuse ;  /* 0x000000048d8d7220 */ /* 0x080fe20000410000 */
[----:B------:R-:W-:Y:S01]  /*8670*/  FMUL.FTZ R144, R144, R4 ;  /* 0x0000000490907220 */ /* 0x000fe20000410000 */
[----:B------:R-:W-:Y:S01]  /*8680*/  FFMA.FTZ R12, R7, UR10, -R61 ;  /* 0x0000000a070c7c23 */ /* 0x000fe2000801083d */
[----:B------:R-:W-:Y:S01]  /*8690*/  FFMA.FTZ R7, R4, R2, R65 ;  /* 0x0000000204077223 */ /* 0x000fe20000010041 */
[--C-:B------:R-:W-:Y:S01]  /*86a0*/  FFMA.FTZ R183, R11, UR10, -R61.reuse ;  /* 0x0000000a0bb77c23 */ /* 0x100fe2000801083d */
[--C-:B------:R-:W-:Y:S01]  /*86b0*/  FFMA.FTZ R181, R73, UR10, -R61.reuse ;  /* 0x0000000a49b57c23 */ /* 0x100fe2000801083d */
[----:B---3--:R-:W-:Y:S01]  /*86c0*/  FFMA.FTZ R52, R13, UR10, -R61 ;  /* 0x0000000a0d347c23 */ /* 0x008fe2000801083d */
[----:B------:R-:W-:Y:S01]  /*86d0*/  FADD.FTZ R7, R180, R7 ;  /* 0x00000007b4077221 */ /* 0x000fe20000010000 */
[----:B------:R-:W-:Y:S01]  /*86e0*/  MUFU.EX2 R12, R12 ;  /* 0x0000000c000c7308 */ /* 0x000fe20000000800 */
[--C-:B------:R-:W-:Y:S01]  /*86f0*/  FFMA.FTZ R177, R15, UR10, -R61.reuse ;  /* 0x0000000a0fb17c23 */ /* 0x100fe2000801083d */
[----:B------:R-:W-:Y:S01]  /*8700*/  FFMA.FTZ R20, R20, UR10, -R61 ;  /* 0x0000000a14147c23 */ /* 0x000fe2000801083d */
[----:B------:R-:W-:Y:S01]  /*8710*/  FADD.FTZ R2, R182, R7 ;  /* 0x00000007b6027221 */ /* 0x000fe20000010000 */
[--C-:B------:R-:W-:Y:S01]  /*8720*/  FFMA.FTZ R179, R21, UR10, -R61.reuse ;  /* 0x0000000a15b37c23 */ /* 0x100fe2000801083d */
[--C-:B------:R-:W-:Y:S01]  /*8730*/  FFMA.FTZ R24, R24, UR10, -R61.reuse ;  /* 0x0000000a18187c23 */ /* 0x100fe2000801083d */
[--C-:B------:R-:W-:Y:S01]  /*8740*/  FFMA.FTZ R173, R25, UR10, -R61.reuse ;  /* 0x0000000a19ad7c23 */ /* 0x100fe2000801083d */
[----:B------:R-:W-:Y:S01]  /*8750*/  FADD.FTZ R7, R67, R2 ;  /* 0x0000000243077221 */ /* 0x000fe20000010000 */
[----:B------:R-:W-:Y:S01]  /*8760*/  MUFU.EX2 R181, R181 ;  /* 0x000000b500b57308 */ /* 0x000fe20000000800 */
[--C-:B------:R-:W-:Y:S01]  /*8770*/  FFMA.FTZ R26, R26, UR10, -R61.reuse ;  /* 0x0000000a1a1a7c23 */ /* 0x100fe2000801083d */
[----:B------:R-:W-:Y:S01]  /*8780*/  FFMA.FTZ R175, R27, UR10, -R61 ;  /* 0x0000000a1baf7c23 */ /* 0x000fe2000801083d */
[----:B------:R-:W-:Y:S01]  /*8790*/  FADD.FTZ R2, R176, R7 ;  /* 0x00000007b0027221 */ /* 0x000fe20000010000 */
[----:B------:R-:W-:Y:S01]  /*87a0*/  F2FP.BF16.F32.PACK_AB R176, R5, R176 ;  /* 0x000000b005b0723e */ /* 0x000fe200000010ff */
[--C-:B------:R-:W-:Y:S01]  /*87b0*/  FFMA.FTZ R28, R28, UR10, -R61.reuse ;  /* 0x0000000a1c1c7c23 */ /* 0x100fe2000801083d */
[--C-:B------:R-:W-:Y:S01]  /*87c0*/  FFMA.FTZ R169, R29, UR10, -R61.reuse ;  /* 0x0000000a1da97c23 */ /* 0x100fe2000801083d */
        /* <DEDUP_REMOVED lines=21> */
[----:B------:R-:W-:Y:S01]  /*8920*/  FSEL R7, R9, RZ, P2 ;  /* 0x000000ff09077208 */ /* 0x000fe20001000000 */
[--C-:B------:R-:W-:Y:S01]  /*8930*/  FFMA.FTZ R42, R42, UR10, -R61.reuse ;  /* 0x0000000a2a2a7c23 */ /* 0x100fe2000801083d */
[--C-:B------:R-:W-:Y:S01]  /*8940*/  FFMA.FTZ R10, R10, UR10, -R61.reuse ;  /* 0x0000000a0a0a7c23 */ /* 0x100fe2000801083d */
[----:B------:R-:W-:Y:S01]  /*8950*/  FADD.FTZ R11, R35, R2 ;  /* 0x00000002230b7221 */ /* 0x000fe20000010000 */
[----:B------:R-:W-:Y:S01]  /*8960*/  MUFU.EX2 R177, R177 ;  /* 0x000000b100b17308 */ /* 0x000fe20000000800 */
[----:B------:R-:W-:Y:S01]  /*8970*/  FADD.FTZ R7, -R7, R6 ;  /* 0x0000000607077221 */ /* 0x000fe20000010100 */
[----:B------:R-:W-:Y:S01]  /*8980*/  FFMA.FTZ R44, R44, UR10, -R61 ;  /* 0x0000000a2c2c7c23 */ /* 0x000fe2000801083d */
[----:B------:R-:W-:Y:S01]  /*8990*/  FADD.FTZ R2, R168, R11 ;  /* 0x0000000ba8027221 */ /* 0x000fe20000010000 */
[--C-:B------:R-:W-:Y:S01]  /*89a0*/  FFMA.FTZ R50, R50, UR10, -R61.reuse ;  /* 0x0000000a32327c23 */ /* 0x100fe2000801083d */
[----:B------:R-:W-:Y:S01]  /*89b0*/  FMUL.FTZ R6, R7, UR10 ;  /* 0x0000000a07067c20 */ /* 0x000fe20008410000 */
[--C-:B------:R-:W-:Y:S01]  /*89c0*/  FFMA.FTZ R46, R46, UR10, -R61.reuse ;  /* 0x0000000a2e2e7c23 */ /* 0x100fe2000801083d */
[----:B------:R-:W-:Y:S01]  /*89d0*/  FADD.FTZ R7, R37, R2 ;  /* 0x0000000225077221 */ /* 0x000fe20000010000 */
[----:B------:R-:W-:Y:S01]  /*89e0*/  MUFU.EX2 R47, R56 ;  /* 0x00000038002f7308 */ /* 0x000fe20000000800 */
[--C-:B------:R-:W-:Y:S01]  /*89f0*/  FFMA.FTZ R14, R14, UR10, -R61.reuse ;  /* 0x0000000a0e0e7c23 */ /* 0x100fe2000801083d */
[----:B------:R-:W-:Y:S01]  /*8a00*/  FFMA.FTZ R48, R48, UR10, -R61 ;  /* 0x0000000a30307c23 */ /* 0x000fe2000801083d */
[----:B------:R-:W-:Y:S01]  /*8a10*/  FADD.FTZ R2, R170, R7 ;  /* 0x00000007aa027221 */ /* 0x000fe20000010000 */
[----:B------:R-:W-:Y:S01]  /*8a20*/  IMAD.U32 R13, RZ, RZ, UR47 ;  /* 0x0000002fff0d7e24 */ /* 0x000fe2000f8e00ff */
[----:B------:R-:W-:Y:S01]  /*8a30*/  ISETP.GT.AND P2, PT, R3, UR61, PT ;  /* 0x0000003d03007c0c */ /* 0x000fe2000bf44270 */
[----:B------:R-:W-:Y:S01]  /*8a40*/  UMOV UR47, UR60 ;  /* 0x0000003c002f7c82 */ /* 0x000fe20008000000 */
[----:B------:R-:W-:Y:S01]  /*8a50*/  FADD.FTZ R7, R39, R2 ;  /* 0x0000000227077221 */ /* 0x000fe20000010000 */
[----:B------:R-:W0:Y:S01]  /*8a60*/  MUFU.EX2 R6, R6 ;  /* 0x0000000600067308 */ /* 0x000e220000000800 */
[----:B------:R-:W-:Y:S01]  /*8a70*/  @!P1 LEA R13, R13, UR41, 0x3 ;  /* 0x000000290d0d9c11 */ /* 0x000fe2000f8e18ff */
[-C--:B------:R-:W-:Y:S01]  /*8a80*/  FMUL.FTZ R145, R145, R4.reuse ;  /* 0x0000000491917220 */ /* 0x080fe20000410000 */
[----:B--2---:R-:W-:Y:S01]  /*8a90*/  FADD.FTZ R2, R164, R7 ;  /* 0x00000007a4027221 */ /* 0x004fe20000010000 */
[-C--:B------:R-:W-:Y:S01]  /*8aa0*/  FMUL.FTZ R148, R148, R4.reuse ;  /* 0x0000000494947220 */ /* 0x080fe20000410000 */
[----:B------:R-:W-:Y:S01]  /*8ab0*/  FMUL.FTZ R149, R149, R4 ;  /* 0x0000000495957220 */ /* 0x000fe20000410000 */
[----:B------:R-:W-:-:S02]  /*8ac0*/  @!P1 VIADD R13, R13, 0x28860 ;  /* 0x000288600d0d9836 */ /* 0x000fc40000000000 */
[----:B----4-:R-:W-:Y:S01]  /*8ad0*/  FADD.FTZ R7, R41, R2 ;  /* 0x0000000229077221 */ /* 0x010fe20000010000 */
[----:B------:R-:W-:Y:S01]  /*8ae0*/  MUFU.EX2 R20, R20 ;  /* 0x0000001400147308 */ /* 0x000fe20000000800 */
[----:B------:R-:W-:Y:S01]  /*8af0*/  F2FP.BF16.F32.PACK_AB R180, R180, R65 ;  /* 0x00000041b4b4723e */ /* 0x000fe200000010ff */
[----:B------:R-:W-:Y:S02]  /*8b00*/  VIADD R3, R3, 0xffffffff ;  /* 0xffffffff03037836 */ /* 0x000fe40000000000 */
[----:B-1----:R-:W-:Y:S01]  /*8b10*/  FADD.FTZ R2, R166, R7 ;  /* 0x00000007a6027221 */ /* 0x002fe20000010000 */
[----:B------:R-:W-:Y:S01]  /*8b20*/  @!P1 PRMT R13, RZ, 0x654, R13 ;  /* 0x00000654ff0d9816 */ /* 0x000fe2000000000d */
[----:B------:R-:W-:Y:S01]  /*8b30*/  IMAD.MOV.U32 R4, RZ, RZ, R8 ;  /* 0x000000ffff047224 */ /* 0x000fe200078e0008 */
[----:B------:R-:W-:Y:S01]  /*8b40*/  F2FP.BF16.F32.PACK_AB R182, R67, R182 ;  /* 0x000000b643b6723e */ /* 0x000fe200000010ff */
[----:B-----5:R-:W-:Y:S01]  /*8b50*/  FADD.FTZ R11, R43, R2 ;  /* 0x000000022b0b7221 */ /* 0x020fe20000010000 */
[----:B------:R-:W1:Y:S01]  /*8b60*/  MUFU.EX2 R156, R156 ;  /* 0x0000009c009c7308 */ /* 0x000e620000000800 */
[----:B0-----:R-:W-:Y:S01]  /*8b70*/  FFMA.FTZ R7, R6, R0, R181 ;  /* 0x0000000006077223 */ /* 0x001fe200000100b5 */
[----:B------:R0:W-:Y:S01]  /*8b80*/  @!P1 SYNCS.ARRIVE.TRANS64.RED.A1T0 RZ, [R13+URZ], RZ ;  /* 0x000000ff0dff99a7 */ /* 0x0001e2000810043f */
[----:B------:R-:W-:Y:S01]  /*8b90*/  FADD.FTZ R2, R160, R11 ;  /* 0x0000000ba0027221 */ /* 0x000fe20000010000 */
[-C--:B------:R-:W-:Y:S01]  /*8ba0*/  FMUL.FTZ R90, R90, R6.reuse ;  /* 0x000000065a5a7220 */ /* 0x080fe20000410000 */
[----:B------:R-:W-:Y:S01]  /*8bb0*/  FADD.FTZ R0, R12, R7 ;  /* 0x000000070c007221 */ /* 0x000fe20000010000 */
[-C--:B------:R-:W-:Y:S01]  /*8bc0*/  FMUL.FTZ R91, R91, R6.reuse ;  /* 0x000000065b5b7220 */ /* 0x080fe20000410000 */
[----:B------:R-:W-:Y:S01]  /*8bd0*/  FADD.FTZ R11, R45, R2 ;  /* 0x000000022d0b7221 */ /* 0x000fe20000010000 */
[----:B------:R-:W2:Y:S01]  /*8be0*/  MUFU.EX2 R179, R179 ;  /* 0x000000b300b37308 */ /* 0x000ea20000000800 */
[----:B------:R-:W-:Y:S01]  /*8bf0*/  FADD.FTZ R7, R183, R0 ;  /* 0x00000000b7077221 */ /* 0x000fe20000010000 */
[-C--:B------:R-:W-:Y:S01]  /*8c00*/  FMUL.FTZ R94, R94, R6.reuse ;  /* 0x000000065e5e7220 */ /* 0x080fe20000410000 */
[----:B------:R-:W-:Y:S01]  /*8c10*/  FADD.FTZ R54, R162, R11 ;  /* 0x0000000ba2367221 */ /* 0x000fe20000010000 */
[-C--:B------:R-:W-:Y:S01]  /*8c20*/  FMUL.FTZ R95, R95, R6.reuse ;  /* 0x000000065f5f7220 */ /* 0x080fe20000410000 */
[----:B------:R-:W-:Y:S01]  /*8c30*/  FADD.FTZ R2, R52, R7 ;  /* 0x0000000734027221 */ /* 0x000fe20000010000 */
[-C--:B------:R-:W-:Y:S01]  /*8c40*/  FMUL.FTZ R98, R98, R6.reuse ;  /* 0x0000000662627220 */ /* 0x080fe20000410000 */
[----:B------:R-:W-:Y:S01]  /*8c50*/  FADD.FTZ R7, R47, R54 ;  /* 0x000000362f077221 */ /* 0x000fe20000010000 */
[----:B------:R-:W3:Y:S01]  /*8c60*/  MUFU.EX2 R53, R53 ;  /* 0x0000003500357308 */ /* 0x000ee20000000800 */
[----:B------:R-:W-:Y:S01]  /*8c70*/  FADD.FTZ R5, R177, R2 ;  /* 0x00000002b1057221 */ /* 0x000fe20000010000 */
[-C--:B------:R-:W-:Y:S01]  /*8c80*/  FMUL.FTZ R99, R99, R6.reuse ;  /* 0x0000000663637220 */ /* 0x080fe20000410000 */
[----:B-1----:R-:W-:Y:S01]  /*8c90*/  FADD.FTZ R54, R156, R7 ;  /* 0x000000079c367221 */ /* 0x002fe20000010000 */
[-C--:B------:R-:W-:Y:S01]  /*8ca0*/  FMUL.FTZ R102, R102, R6.reuse ;  /* 0x0000000666667220 */ /* 0x080fe20000410000 */
[----:B------:R-:W-:Y:S01]  /*8cb0*/  FADD.FTZ R2, R20, R5 ;  /* 0x0000000514027221 */ /* 0x000fe20000010000 */
[-C--:B------:R-:W-:Y:S01]  /*8cc0*/  FMUL.FTZ R103, R103, R6.reuse ;  /* 0x0000000667677220 */ /* 0x080fe20000410000 */
[-C--:B------:R-:W-:Y:S01]  /*8cd0*/  FMUL.FTZ R106, R106, R6.reuse ;  /* 0x000000066a6a7220 */ /* 0x080fe20000410000 */
[----:B------:R-:W1:Y:S01]  /*8ce0*/  MUFU.EX2 R24, R24 ;  /* 0x0000001800187308 */ /* 0x000e620000000800 */
[----:B--2---:R-:W-:Y:S01]  /*8cf0*/  FADD.FTZ R5, R179, R2 ;  /* 0x00000002b3057221 */ /* 0x004fe20000010000 */
[-C--:B------:R-:W-:Y:S01]  /*8d00*/  FMUL.FTZ R107, R107, R6.reuse ;  /* 0x000000066b6b7220 */ /* 0x080fe20000410000 */
[-C--:B------:R-:W-:Y:S01]  /*8d10*/  FMUL.FTZ R110, R110, R6.reuse ;  /* 0x000000066e6e7220 */ /* 0x080fe20000410000 */
[-C--:B------:R-:W-:Y:S01]  /*8d20*/  FMUL.FTZ R111, R111, R6.reuse ;  /* 0x000000066f6f7220 */ /* 0x080fe20000410000 */
[-C--:B------:R-:W-:Y:S01]  /*8d30*/  FMUL.FTZ R114, R114, R6.reuse ;  /* 0x0000000672727220 */ /* 0x080fe20000410000 */
[-C--:B------:R-:W-:Y:S01]  /*8d40*/  FMUL.FTZ R115, R115, R6.reuse ;  /* 0x0000000673737220 */ /* 0x080fe20000410000 */
[-C--:B------:R-:W-:Y:S01]  /*8d50*/  FMUL.FTZ R118, R118, R6.reuse ;  /* 0x0000000676767220 */ /* 0x080fe20000410000 */
[----:B------:R-:W-:Y:S01]  /*8d60*/  MUFU.EX2 R158, R158 ;  /* 0x0000009e009e7308 */ /* 0x000fe20000000800 */
[----:B---3--:R-:W-:Y:S01]  /*8d70*/  FADD.FTZ R7, R53, R54 ;  /* 0x0000003635077221 */ /* 0x008fe20000010000 */
[-C--:B------:R-:W-:Y:S01]  /*8d80*/  FMUL.FTZ R119, R119, R6.reuse ;  /* 0x0000000677777220 */ /* 0x080fe20000410000 */
        /* <DEDUP_REMOVED lines=13> */
[----:B------:R-:W-:Y:S01]  /*8e60*/  MUFU.EX2 R55, R55 ;  /* 0x0000003700377308 */ /* 0x000fe20000000800 */
[-C--:B------:R-:W-:Y:S01]  /*8e70*/  FMUL.FTZ R143, R143, R6.reuse ;  /* 0x000000068f8f7220 */ /* 0x080fe20000410000 */
[-C--:B------:R-:W-:Y:S01]  /*8e80*/  FMUL.FTZ R146, R146, R6.reuse ;  /* 0x0000000692927220 */ /* 0x080fe20000410000 */
[-C--:B------:R-:W-:Y:S01]  /*8e90*/  FMUL.FTZ R147, R147, R6.reuse ;  /* 0x0000000693937220 */ /* 0x080fe20000410000 */
[-C--:B------:R-:W-:Y:S01]  /*8ea0*/  FMUL.FTZ R150, R150, R6.reuse ;  /* 0x0000000696967220 */ /* 0x080fe20000410000 */
[----:B------:R-:W-:Y:S01]  /*8eb0*/  FMUL.FTZ R151, R151, R6 ;  /* 0x0000000697977220 */ /* 0x000fe20000410000 */
[----:B------:R-:W-:Y:S01]  /*8ec0*/  F2FP.BF16.F32.PACK_AB R178, R31, R178 ;  /* 0x000000b21fb2723e */ /* 0x000fe200000010ff */
[----:B------:R-:W-:Y:S01]  /*8ed0*/  IMAD.MOV.U32 R6, RZ, RZ, R9 ;  /* 0x000000ffff067224 */ /* 0x000fe200078e0009 */
[----:B------:R-:W1:Y:S01]  /*8ee0*/  MUFU.EX2 R26, R26 ;  /* 0x0000001a001a7308 */ /* 0x000e620000000800 */
[----:B--2---:R-:W-:Y:S01]  /*8ef0*/  FADD.FTZ R5, R173, R2 ;  /* 0x00000002ad057221 */ /* 0x004fe20000010000 */
[----:B------:R-:W-:-:S02]  /*8f00*/  F2FP.BF16.F32.PACK_AB R172, R33, R172 ;  /* 0x000000ac21ac723e */ /* 0x000fc400000010ff */
[----:B------:R-:W-:Y:S02]  /*8f10*/  F2FP.BF16.F32.PACK_AB R174, R35, R174 ;  /* 0x000000ae23ae723e */ /* 0x000fe400000010ff */
[----:B------:R-:W-:Y:S02]  /*8f20*/  F2FP.BF16.F32.PACK_AB R168, R37, R168 ;  /* 0x000000a825a8723e */ /* 0x000fe400000010ff */
[----:B------:R-:W-:Y:S01]  /*8f30*/  MUFU.EX2 R152, R152 ;  /* 0x0000009800987308 */ /* 0x000fe20000000800 */
[----:B------:R-:W-:Y:S02]  /*8f40*/  F2FP.BF16.F32.PACK_AB R170, R39, R170 ;  /* 0x000000aa27aa723e */ /* 0x000fe400000010ff */
[----:B------:R-:W-:Y:S02]  /*8f50*/  F2FP.BF16.F32.PACK_AB R164, R41, R164 ;  /* 0x000000a429a4723e */ /* 0x000fe400000010ff */
[----:B------:R-:W-:Y:S02]  /*8f60*/  F2FP.BF16.F32.PACK_AB R166, R43, R166 ;  /* 0x000000a62ba6723e */ /* 0x000fe400000010ff */
[----:B------:R-:W-:Y:S01]  /*8f70*/  F2FP.BF16.F32.PACK_AB R160, R45, R160 ;  /* 0x000000a02da0723e */ /* 0x000fe200000010ff */
[----:B------:R-:W2:Y:S01]  /*8f80*/  MUFU.EX2 R175, R175 ;  /* 0x000000af00af7308 */ /* 0x000ea20000000800 */
[----:B-1----:R-:W-:Y:S01]  /*8f90*/  FADD.FTZ R2, R26, R5 ;  /* 0x000000051a027221 */ /* 0x002fe20000010000 */
        /* <DEDUP_REMOVED lines=8> */
[----:B------:R-:W1:Y:S01]  /*9020*/  MUFU.EX2 R28, R28 ;  /* 0x0000001c001c7308 */ /* 0x000e620000000800 */
[----:B--2---:R-:W-:-:S07]  /*9030*/  FADD.FTZ R5, R175, R2 ;  /* 0x00000002af057221 */ /* 0x004fce0000010000 */
[----:B------:R-:W2:Y:S08]  /*9040*/  MUFU.EX2 R154, R154 ;  /* 0x0000009a009a7308 */ /* 0x000eb00000000800 */
[----:B------:R3:W-:Y:S01]  /*9050*/  MUFU.EX2 R0, R36 ;  /* 0x0000002400007308 */ /* 0x0007e20000000800 */
[C---:B-1----:R-:W-:Y:S01]  /*9060*/  FADD.FTZ R2, R28.reuse, R5 ;  /* 0x000000051c027221 */ /* 0x042fe20000010000 */
[----:B------:R-:W-:-:S06]  /*9070*/  F2FP.BF16.F32.PACK_AB R175, R28, R175 ;  /* 0x000000af1caf723e */ /* 0x000fcc00000010ff */
[----:B------:R-:W1:Y:S01]  /*9080*/  MUFU.EX2 R169, R169 ;  /* 0x000000a900a97308 */ /* 0x000e620000000800 */
[----:B---3--:R-:W-:Y:S01]  /*9090*/  FADD.FTZ R36, R158, R7 ;  /* 0x000000079e247221 */ /* 0x008fe20000010000 */
[----:B------:R-:W-:-:S03]  /*90a0*/  F2FP.BF16.F32.PACK_AB R158, R55, R158 ;  /* 0x0000009e379e723e */ /* 0x000fc600000010ff */
[----:B------:R-:W-:-:S03]  /*90b0*/  FADD.FTZ R7, R55, R36 ;  /* 0x0000002437077221 */ /* 0x000fc60000010000 */
[----:B------:R-:W3:Y:S01]  /*90c0*/  MUFU.EX2 R59, R63 ;  /* 0x0000003f003b7308 */ /* 0x000ee20000000800 */
[----:B------:R-:W-:Y:S01]  /*90d0*/  FADD.FTZ R36, R152, R7 ;  /* 0x0000000798247221 */ /* 0x000fe20000010000 */
[----:B------:R-:W-:-:S03]  /*90e0*/  F2FP.BF16.F32.PACK_AB R152, R57, R152 ;  /* 0x000000983998723e */ /* 0x000fc600000010ff */
[----:B------:R-:W-:-:S03]  /*90f0*/  FADD.FTZ R7, R57, R36 ;  /* 0x0000002439077221 */ /* 0x000fc60000010000 */
[----:B------:R-:W4:Y:S01]  /*9100*/  MUFU.EX2 R30, R30 ;  /* 0x0000001e001e7308 */ /* 0x000f220000000800 */
[----:B--2---:R-:W-:Y:S01]  /*9110*/  FADD.FTZ R36, R154, R7 ;  /* 0x000000079a247221 */ /* 0x004fe20000010000 */
[----:B-1----:R-:W-:-:S06]  /*9120*/  FADD.FTZ R5, R169, R2 ;  /* 0x00000002a9057221 */ /* 0x002fcc0000010000 */
[----:B------:R-:W1:Y:S01]  /*9130*/  MUFU.EX2 R171, R171 ;  /* 0x000000ab00ab7308 */ /* 0x000e620000000800 */
[C---:B---3--:R-:W-:Y:S01]  /*9140*/  FADD.FTZ R2, R59.reuse, R36 ;  /* 0x000000243b027221 */ /* 0x048fe20000010000 */
[----:B------:R-:W-:-:S06]  /*9150*/  F2FP.BF16.F32.PACK_AB R154, R59, R154 ;  /* 0x0000009a3b9a723e */ /* 0x000fcc00000010ff */
[----:B------:R-:W2:Y:S01]  /*9160*/  MUFU.EX2 R32, R32 ;  /* 0x0000002000207308 */ /* 0x000ea20000000800 */
[C---:B----4-:R-:W-:Y:S01]  /*9170*/  FADD.FTZ R36, R30.reuse, R5 ;  /* 0x000000051e247221 */ /* 0x050fe20000010000 */
[----:B------:R-:W-:-:S06]  /*9180*/  F2FP.BF16.F32.PACK_AB R169, R30, R169 ;  /* 0x000000a91ea9723e */ /* 0x000fcc00000010ff */
        /* <DEDUP_REMOVED lines=8> */
[C---:B-1----:R-:W-:Y:S01]  /*9210*/  FADD.FTZ R36, R34.reuse, R5 ;  /* 0x0000000522247221 */ /* 0x042fe20000010000 */
[----:B------:R-:W-:-:S06]  /*9220*/  F2FP.BF16.F32.PACK_AB R165, R34, R165 ;  /* 0x000000a522a5723e */ /* 0x000fcc00000010ff */
[----:B------:R-:W1:Y:S01]  /*9230*/  MUFU.EX2 R38, R38 ;  /* 0x0000002600267308 */ /* 0x000e620000000800 */
[----:B--2---:R-:W-:Y:S01]  /*9240*/  FADD.FTZ R5, R167, R36 ;  /* 0x00000024a7057221 */ /* 0x004fe20000010000 */
[----:B------:R-:W-:-:S03]  /*9250*/  F2FP.BF16.F32.PACK_AB R167, R0, R167 ;  /* 0x000000a700a7723e */ /* 0x000fc600000010ff */
[----:B------:R-:W-:-:S03]  /*9260*/  FADD.FTZ R36, R0, R5 ;  /* 0x0000000500247221 */ /* 0x000fc60000010000 */
        /* <DEDUP_REMOVED lines=24> */
[----:B------:R-:W-:-:S03]  /*93f0*/  F2FP.BF16.F32.PACK_AB R153, R46, R153 ;  /* 0x000000992e99723e */ /* 0x000fc600000010ff */
[----:B-1----:R-:W-:-:S04]  /*9400*/  FADD.FTZ R36, R155, R36 ;  /* 0x000000249b247221 */ /* 0x002fc80000010000 */
[C---:B--2---:R-:W-:Y:S01]  /*9410*/  FADD.FTZ R0, R48.reuse, R36 ;  /* 0x0000002430007221 */ /* 0x044fe20000010000 */
[----:B------:R-:W-:Y:S01]  /*9420*/  F2FP.BF16.F32.PACK_AB R155, R48, R155 ;  /* 0x0000009b309b723e */ /* 0x000fe200000010ff */
[----:B0-----:R-:W-:Y:S06]  /*9430*/  @P2 BRA `(.L_x_7461) ;  /* 0xffffffc400dc2947 */ /* 0x001fec000383ffff */
[----:B------:R-:W-:Y:S01]  /*9440*/  IMAD.MOV.U32 R6, RZ, RZ, R9 ;  /* 0x000000ffff067224 */ /* 0x000fe200078e0009 */
[----:B------:R-:W-:Y:S01]  /*9450*/  UMOV UR47, UR60 ;  /* 0x0000003c002f7c82 */ /* 0x000fe20008000000 */
[----:B------:R-:W-:Y:S01]  /*9460*/  IMAD.MOV.U32 R4, RZ, RZ, R8 ;  /* 0x000000ffff047224 */ /* 0x000fe200078e0008 */
[----:B------:R-:W-:-:S06]  /*9470*/  UMOV UR50, UR59 ;  /* 0x0000003b00327c82 */ /* 0x000fcc0008000000 */
.L_x_7444:
[----:B------:R-:W-:Y:S01]  /*9480*/  ULDC UR6, c[0x0][0x448] ;  /* 0x0001120000067ab9 */ /* 0x000fe20000000800 */
[----:B------:R-:W-:Y:S01]  /*9490*/  ULDC UR11, c[0x0][0x9e4] ;  /* 0x00027900000b7ab9 */ /* 0x000fe20000000800 */
[----:B------:R-:W-:Y:S02]  /*94a0*/  UISETP.NE.AND UP0, UPT, UR6, 0x1, UPT ;  /* 0x000000010600788c */ /* 0x000fe4000bf05270 */
[----:B------:R-:W-:Y:S02]  /*94b0*/  UISETP.GE.AND UP1, UPT, UR11, 0x1, UPT ;  /* 0x000000010b00788c */ /* 0x000fe4000bf26270 */
[----:B------:R-:W-:Y:S02]  /*94c0*/  UIADD3 UR14, UR37, 0x7f, URZ ;  /* 0x0000007f250e7890 */ /* 0x000fe4000fffe03f */
[----:B------:R-:W-:Y:S02]  /*94d0*/  UIADD3 UR15, UR38, 0x1, -UR46 ;  /* 0x00000001260f7890 */ /* 0x000fe4000fffe82e */
[----:B------:R-:W-:Y:S01]  /*94e0*/  PLOP3.LUT P5, PT, PT, PT, UP1, 0x80, 0x0 ;  /* 0x000000000000781c */ /* 0x000fe20003faf018 */
[----:B------:R-:W-:-:S02]  /*94f0*/  ULDC UR19, c[0x0][0x9dc] ;  /* 0x0002770000137ab9 */ /* 0x000fc40000000800 */
[----:B------:R-:W-:Y:S01]  /*9500*/  @UP0 ULDC UR6, c[0x0][0x44c] ;  /* 0x0001130000060ab9 */ /* 0x000fe20000000800 */
[----:B------:R-:W-:Y:S01]  /*9510*/  @UP0 ULDC UR18, c[0x0][0x450] ;  /* 0x0001140000120ab9 */ /* 0x000fe20000000800 */
[----:B------:R-:W-:-:S04]  /*9520*/  UIMAD.WIDE.U32 UR6, UR14, UR6, URZ ;  /* 0x000000060e0672a5 */ /* 0x000fc8000f8e003f */
[----:B------:R-:W-:-:S04]  /*9530*/  @UP0 USHF.R.U32.HI UR14, URZ, UR18, UR7 ;  /* 0x000000123f0e0299 */ /* 0x000fc80008011607 */
[----:B------:R-:W-:-:S04]  /*9540*/  UIADD3 UR14, UR15, UR14, URZ ;  /* 0x0000000e0f0e7290 */ /* 0x000fc8000fffe03f */
[----:B------:R-:W-:Y:S01]  /*9550*/  UIADD3 UR19, UR14, -UR19, URZ ;  /* 0x800000130e137290 */ /* 0x000fe2000fffe03f */
[----:B------:R-:W-:Y:S11]  /*9560*/  @!P5 BRA `(.L_x_7462) ;  /* 0x000000000048d947 */ /* 0x000ff60003800000 */
        /* <DEDUP_REMOVED lines=11> */
.L_x_7463:
[----:B------:R-:W-:-:S11]  /*9620*/  UISETP.NE.AND UP1, UPT, UR11, 0x1, UPT ;  /* 0x000000010b00788c */ /* 0x000fd6000bf25270 */
[----:B------:R-:W-:Y:S02]  /*9630*/  @UP1 ULDC.64 UR6, c[0x0][0x9e8] ;  /* 0x00027a0000061ab9 */ /* 0x000fe40000000a00 */
[----:B------:R-:W-:-:S04]  /*9640*/  UIMAD.WIDE.U32 UR14, UR18, UR6, URZ ;  /* 0x00000006120e72a5 */ /* 0x000fc8000f8e003f */
[----:B------:R-:W-:-:S12]  /*9650*/  @UP1 USHF.R.U32.HI UR18, URZ, UR7, UR15 ;  /* 0x000000073f121299 */ /* 0x000fd8000801160f */
.L_x_7464:
[----:B------:R-:W-:-:S04]  /*9660*/  UIMAD UR11, UR18, UR11, URZ ;  /* 0x0000000b120b72a4 */ /* 0x000fc8000f8e023f */
[----:B------:R-:W-:-:S04]  /*9670*/  UISETP.LT.AND UP1, UPT, UR19, UR11, UPT ;  /* 0x0000000b1300728c */ /* 0x000fc8000bf21270 */
[----:B------:R-:W-:-:S12]  /*9680*/  USEL UR19, UR19, UR11, !UP1 ;  /* 0x0000000b13137287 */ /* 0x000fd8000c800000 */
.L_x_7462:
[----:B------:R-:W-:-:S04]  /*9690*/  UIADD3 UR19, UR19, 0x7f, URZ ;  /* 0x0000007f13137890 */ /* 0x000fc8000fffe03f */
        /* <DEDUP_REMOVED lines=13> */
.L_x_7474:
        /* <DEDUP_REMOVED lines=9> */
.L_x_7467:
[----:B------:R-:W-:Y:S01]  /*9800*/  ULEA UR6, UR47, UR41, 0x3 ;  /* 0x000000292f067291 */ /* 0x000fe2000f8e183f */
[----:B------:R-:W-:-:S05]  /*9810*/  IMAD.U32 R4, RZ, RZ, UR50 ;  /* 0x00000032ff047e24 */ /* 0x000fca000f8e00ff */
[----:B------:R-:W-:-:S04]  /*9820*/  SHF.L.U32 R4, R4, 0x1f, RZ ;  /* 0x0000001f04047819 */ /* 0x000fc800000006ff */
[----:B------:R0:W1:Y:S01]  /*9830*/  SYNCS.PHASECHK.TRANS64.TRYWAIT P2, [UR6+0x28830], R4 ;  /* 0x02883004ff0075a7 */ /* 0x0000620008040146 */
[----:B------:R-:W-:Y:S05]  /*9840*/  @!P0 BRA `(.L_x_7468) ;  /* 0x0000000000048947 */ /* 0x000fea0003800000 */
[----:B------:R-:W-:Y:S01]  /*9850*/  BPT.TRAP 0x1 ;  /* 0x000000040000795c */ /* 0x000fe20000300000 */
.L_x_7468:
[----:B-1----:R-:W-:Y:S05]  /*9860*/  @P2 BRA `(.L_x_7466) ;  /* 0x0000000000082947 */ /* 0x002fea0003800000 */
[----:B------:R-:W1:Y:S02]  /*9870*/  SYNCS.PHASECHK.TRANS64.TRYWAIT P2, [UR6+0x28830], R4 ;  /* 0x02883004ff0075a7 */ /* 0x000e640008040146 */
[----:B-1----:R-:W-:Y:S05]  /*9880*/  @!P2 BRA `(.L_x_7469) ;  /* 0x000001080090a947 */ /* 0x002fea0003800000 */
.L_x_7466:
        /* <DEDUP_REMOVED lines=47> */
.L_x_7471:
[----:B------:R-:W-:Y:S01]  /*9b80*/  ULEA UR6, UR58, UR41, 0x3 ;  /* 0x000000293a067291 */ /* 0x000fe2000f8e183f */
[----:B------:R-:W-:-:S05]  /*9b90*/  IMAD.U32 R4, RZ, RZ, UR59 ;  /* 0x0000003bff047e24 */ /* 0x000fca000f8e00ff */
[----:B------:R-:W-:-:S04]  /*9ba0*/  SHF.L.U32 R4, R4, 0x1f, RZ ;  /* 0x0000001f04047819 */ /* 0x000fc800000006ff */
[----:B------:R0:W1:Y:S01]  /*9bb0*/  SYNCS.PHASECHK.TRANS64.TRYWAIT P2, [UR6+0x28850], R4 ;  /* 0x02885004ff0075a7 */ /* 0x0000620008040146 */
[----:B------:R-:W-:Y:S05]  /*9bc0*/  @!P0 BRA `(.L_x_7472) ;  /* 0x0000000000048947 */ /* 0x000fea0003800000 */
[----:B------:R-:W-:Y:S01]  /*9bd0*/  BPT.TRAP 0x1 ;  /* 0x000000040000795c */ /* 0x000fe20000300000 */
.L_x_7472:
[----:B-1----:R-:W-:Y:S05]  /*9be0*/  @P2 BRA `(.L_x_7470) ;  /* 0x0000000000082947 */ /* 0x002fea0003800000 */
[----:B------:R-:W1:Y:S02]  /*9bf0*/  SYNCS.PHASECHK.TRANS64.TRYWAIT P2, [UR6+0x28850], R4 ;  /* 0x02885004ff0075a7 */ /* 0x000e640008040146 */
[----:B-1----:R-:W-:Y:S05]  /*9c00*/  @!P2 BRA `(.L_x_7473) ;  /* 0x0000010400c8a947 */ /* 0x002fea0003800000 */
.L_x_7470:
[----:B------:R-:W-:Y:S01]  /*9c10*/  UIADD3 UR6, UR41, 0x400, URZ ;  /* 0x0000040029067890 */ /* 0x000fe2000fffe03f */
[----:B------:R-:W-:Y:S01]  /*9c20*/  WARPGROUP.ARRIVE ;  /* 0x00000000000079c5 */ /* 0x000fe20000000000 */
[----:B------:R-:W-:Y:S01]  /*9c30*/  UMOV UR7, 0x40000040 ;  /* 0x4000004000077882 */ /* 0x000fe20000000000 */
[----:B------:R-:W-:Y:S01]  /*9c40*/  FMUL.FTZ R6, R24, UR56 ;  /* 0x0000003818067c20 */ /* 0x000fe20008410000 */
[----:B------:R-:W-:Y:S01]  /*9c50*/  USHF.R.U32.HI UR6, URZ, 0x4, UR6 ;  /* 0x000000043f067899 */ /* 0x000fe20008011606 */
[----:B------:R-:W-:Y:S01]  /*9c60*/  FMUL.FTZ R8, R25, UR56 ;  /* 0x0000003819087c20 */ /* 0x000fe20008410000 */
        /* <DEDUP_REMOVED lines=10> */
[----:B------:R-:W-:Y:S01]  /*9d10*/  ULEA UR11, UR58, UR6, 0xb ;  /* 0x000000063a0b7291 */ /* 0x000fe2000f8e583f */
[----:B------:R-:W0:Y:S01]  /*9d20*/  MUFU.TANH R8, R8 ;  /* 0x0000000800087308 */ /* 0x000e220000002400 */
[----:B------:R-:W-:Y:S01]  /*9d30*/  FMUL.FTZ R25, R36, UR56 ;  /* 0x0000003824197c20 */ /* 0x000fe20008410000 */
[----:B-1----:R-:W-:Y:S01]  /*9d40*/  FMUL.FTZ R9, R27, UR56 ;  /* 0x000000381b097c20 */ /* 0x002fe20008410000 */
[----:B------:R-:W-:Y:S01]  /*9d50*/  FMUL.FTZ R27, R37, UR56 ;  /* 0x00000038251b7c20 */ /* 0x000fe20008410000 */
[----:B------:R-:W-:Y:S01]  /*9d60*/  FMUL.FTZ R29, R40, UR56 ;  /* 0x00000038281d7c20 */ /* 0x000fe20008410000 */
[----:B------:R-:W-:Y:S01]  /*9d70*/  FMUL.FTZ R12, R30, UR56 ;  /* 0x000000381e0c7c20 */ /* 0x000fe20008410000 */
[----:B------:R-:W-:Y:S01]  /*9d80*/  UMOV UR6, UR11 ;  /* 0x0000000b00067c82 */ /* 0x000fe20008000000 */
[----:B------:R-:W-:Y:S01]  /*9d90*/  FMUL.FTZ R30, R41, UR56 ;  /* 0x00000038291e7c20 */ /* 0x000fe20008410000 */
[----:B------:R-:W-:Y:S01]  /*9da0*/  HGMMA.64x128x16.F32.BF16 R88, R180, gdesc[UR4].tnspB, R88, gsb0 ;  /* 0x41e00004b4587df0 */ /* 0x000fe20008001858 */
[----:B------:R-:W-:Y:S01]  /*9db0*/  UIADD3 UR6, UR11, 0x80, URZ ;  /* 0x000000800b067890 */ /* 0x000fe2000fffe03f */
[----:B------:R-:W1:Y:S01]  /*9dc0*/  MUFU.TANH R11, R11 ;  /* 0x0000000b000b7308 */ /* 0x000e620000002400 */
[----:B------:R-:W-:Y:S01]  /*9dd0*/  UMOV UR7, 0x40000040 ;  /* 0x4000004000077882 */ /* 0x000fe20000000000 */
[----:B--2---:R-:W-:Y:S01]  /*9de0*/  FMNMX.FTZ R53, R6, R7, !PT ;  /* 0x0000000706357209 */ /* 0x004fe20007810000 */
[----:B------:R-:W-:Y:S01]  /*9df0*/  FMUL.FTZ R33, R44, UR56 ;  /* 0x000000382c217c20 */ /* 0x000fe20008410000 */
[----:B------:R-:W-:Y:S01]  /*9e00*/  FMUL.FTZ R24, R35, UR56 ;  /* 0x0000003823187c20 */ /* 0x000fe20008410000 */
[----:B------:R-:W-:Y:S01]  /*9e10*/  FMUL.FTZ R35, R45, UR56 ;  /* 0x000000382d237c20 */ /* 0x000fe20008410000 */
[----:B------:R-:W-:Y:S01]  /*9e20*/  FMUL.FTZ R37, R48, UR56 ;  /* 0x0000003830257c20 */ /* 0x000fe20008410000 */
[----:B0-----:R-:W-:Y:S01]  /*9e30*/  FMNMX.FTZ R4, R8, R53, !PT ;  /* 0x0000003508047209 */ /* 0x001fe20007810000 */
        /* <DEDUP_REMOVED lines=39> */
[----:B------:R-:W-:Y:S01]  /*a0b0*/  UMOV UR10, UR55 ;  /* 0x00000037000a7c82 */ /* 0x000fe20008000000 */
[----:B------:R-:W1:Y:S01]  /*a0c0*/  MUFU.TANH R29, R29 ;  /* 0x0000001d001d7308 */ /* 0x000e620000002400 */
[----:B0-----:R-:W-:Y:S01]  /*a0d0*/  FMNMX.FTZ R4, R25, R4, !PT ;  /* 0x0000000419047209 */ /* 0x001fe20007810000 */
[----:B------:R-:W-:Y:S01]  /*a0e0*/  FMUL.FTZ R71, R78, UR56 ;  /* 0x000000384e477c20 */ /* 0x000fe20008410000 */
[----:B------:R-:W-:Y:S01]  /*a0f0*/  FMUL.FTZ R72, R79, UR56 ;  /* 0x000000384f487c20 */ /* 0x000fe20008410000 */
[----:B------:R-:W-:Y:S01]  /*a100*/  FMUL.FTZ R63, R63, UR56 ;  /* 0x000000383f3f7c20 */ /* 0x000fe20008410000 */
[----:B------:R-:W-:Y:S01]  /*a110*/  FMUL.FTZ R76, R87, UR56 ;  /* 0x00000038574c7c20 */ /* 0x000fe20008410000 */
[----:B------:R-:W0:Y:S01]  /*a120*/  S2R R222, SR_TID.X ;  /* 0x0000000000de7919 */ /* 0x000e220000002100 */
[----:B------:R-:W-:Y:S01]  /*a130*/  ISETP.GT.AND P2, PT, R3, UR57, PT ;  /* 0x0000003903007c0c */ /* 0x000fe2000bf44270 */
[----:B------:R-:W3:Y:S01]  /*a140*/  MUFU.TANH R30, R30 ;  /* 0x0000001e001e7308 */ /* 0x000ee20000002400 */
[----:B--2---:R-:W-:Y:S01]  /*a150*/  FMNMX.FTZ R4, R27, R4, !PT ;  /* 0x000000041b047209 */ /* 0x004fe20007810000 */
[----:B------:R-:W-:Y:S01]  /*a160*/  UMOV UR59, UR50 ;  /* 0x00000032003b7c82 */ /* 0x000fe20008000000 */
[----:B------:R-:W-:-:S05]  /*a170*/  VIADD R3, R3, 0xffffffff ;  /* 0xffffffff03037836 */ /* 0x000fca0000000000 */
[----:B------:R-:W2:Y:S01]  /*a180*/  MUFU.TANH R33, R33 ;  /* 0x0000002100217308 */ /* 0x000ea20000002400 */
[----:B-1----:R-:W-:-:S07]  /*a190*/  FMNMX.FTZ R57, R29, R4, !PT ;  /* 0x000000041d397209 */ /* 0x002fce0007810000 */
[----:B------:R-:W1:Y:S01]  /*a1a0*/  MUFU.TANH R35, R35 ;  /* 0x0000002300237308 */ /* 0x000e620000002400 */
[----:B---3--:R-:W-:Y:S01]  /*a1b0*/  FMNMX.FTZ R4, R30, R57, !PT ;  /* 0x000000391e047209 */ /* 0x008fe20007810000 */
[----:B------:R-:W-:-:S06]  /*a1c0*/  FMUL.FTZ R57, R73, UR56 ;  /* 0x0000003849397c20 */ /* 0x000fcc0008410000 */
[----:B------:R-:W3:Y:S01]  /*a1d0*/  MUFU.TANH R37, R37 ;  /* 0x0000002500257308 */ /* 0x000ee20000002400 */
[----:B--2---:R-:W-:Y:S02]  /*a1e0*/  FMNMX.FTZ R4, R33, R4, !PT ;  /* 0x0000000421047209 */ /* 0x004fe40007810000 */
[----:B0-----:R-:W-:-:S05]  /*a1f0*/  SHF.R.U32.HI R222, RZ, 0x7, R222 ;  /* 0x00000007ffde7819 */ /* 0x001fca00000116de */
[----:B------:R-:W0:Y:S01]  /*a200*/  MUFU.TANH R39, R39 ;  /* 0x0000002700277308 */ /* 0x000e220000002400 */
[----:B-1----:R-:W-:-:S07]  /*a210*/  FMNMX.FTZ R4, R35, R4, !PT ;  /* 0x0000000423047209 */ /* 0x002fce0007810000 */
[----:B------:R-:W1:Y:S01]  /*a220*/  MUFU.TANH R41, R41 ;  /* 0x0000002900297308 */ /* 0x000e620000002400 */
[----:B---3--:R-:W-:-:S07]  /*a230*/  FMNMX.FTZ R4, R37, R4, !PT ;  /* 0x0000000425047209 */ /* 0x008fce0007810000 */
        /* <DEDUP_REMOVED lines=10> */
[----:B-1----:R-:W-:Y:S01]  /*a2e0*/  FMNMX.FTZ R4, R46, R61, !PT ;  /* 0x0000003d2e047209 */ /* 0x002fe20007810000 */
[----:B------:R-:W-:Y:S02]  /*a2f0*/  WARPGROUP.DEPBAR.LE gsb0, 0x0 ;  /* 0x00008000000079c5 */ /* 0x000fe40000010000 */
[----:B------:R-:W-:-:S04]  /*a300*/  WARPGROUP.ARRIVE ;  /* 0x00000000000079c5 */ /* 0x000fc80000000000 */
[----:B------:R-:W1:Y:S01]  /*a310*/  MUFU.TANH R52, R52 ;  /* 0x0000003400347308 */ /* 0x000e620000002400 */
[----:B--2---:R-:W-:Y:S01]  /*a320*/  FMNMX.FTZ R4, R49, R4, !PT ;  /* 0x0000000431047209 */ /* 0x004fe20007810000 */
[----:B------:R-:W-:Y:S01]  /*a330*/  HGMMA.64x128x16.F32.BF16 R88, R176, gdesc[UR4].tnspB, R88, gsb0 ;  /* 0x41e00004b0587df0 */ /* 0x000fe20008001858 */
[----:B------:R-:W-:Y:S01]  /*a340*/  UIADD3 UR6, UR11, 0x100, URZ ;  /* 0x000001000b067890 */ /* 0x000fe2000fffe03f */
        /* <DEDUP_REMOVED lines=22> */
[----:B------:R-:W-:Y:S01]  /*a4b0*/  FMUL.FTZ R65, R66, UR56 ;  /* 0x0000003842417c20 */ /* 0x000fe20008410000 */
[----:B------:R-:W-:Y:S01]  /*a4c0*/  FMUL.FTZ R66, R67, UR56 ;  /* 0x0000003843427c20 */ /* 0x000fe20008410000 */
[----:B------:R-:W-:Y:S01]  /*a4d0*/  FMUL.FTZ R67, R70, UR56 ;  /* 0x0000003846437c20 */ /* 0x000fe20008410000 */
[----:B------:R-:W-:Y:S01]  /*a4e0*/  FMUL.FTZ R70, R75, UR56 ;  /* 0x000000384b467c20 */ /* 0x000fe20008410000 */
[----:B------:R-:W-:Y:S02]  /*a4f0*/  FMUL.FTZ R75, R86, UR56 ;  /* 0x00000038564b7c20 */ /* 0x000fe40008410000 */
[----:B------:R-:W0:Y:S01]  /*a500*/  MUFU.TANH R62, R62 ;  /* 0x0000003e003e7308 */ /* 0x000e220000002400 */
[----:B-1----:R-:W-:-:S07]  /*a510*/  FMNMX.FTZ R69, R61, R4, !PT ;  /* 0x000000043d457209 */ /* 0x002fce0007810000 */
[----:B------:R-:W1:Y:S01]  /*a520*/  MUFU.TANH R10, R10 ;  /* 0x0000000a000a7308 */ /* 0x000e620000002400 */
[----:B--2---:R-:W-:-:S07]  /*a530*/  FMNMX.FTZ R69, R64, R69, !PT ;  /* 0x0000004540457209 */ /* 0x004fce0007810000 */
[----:B------:R-:W2:Y:S01]  /*a540*/  MUFU.TANH R9, R9 ;  /* 0x0000000900097308 */ /* 0x000ea20000002400 */
[----:B0-----:R-:W-:Y:S01]  /*a550*/  FMNMX.FTZ R4, R62, R69, !PT ;  /* 0x000000453e047209 */ /* 0x001fe20007810000 */
[----:B------:R-:W-:Y:S01]  /*a560*/  FMUL.FTZ R69, R74, UR56 ;  /* 0x000000384a457c20 */ /* 0x000fe20008410000 */
[----:B------:R-:W-:-:S03]  /*a570*/  FMUL.FTZ R74, R83, UR56 ;  /* 0x00000038534a7c20 */ /* 0x000fc60008410000 */
[----:B------:R-:W0:Y:S02]  /*a580*/  SHFL.BFLY PT, R73, R4, 0x2, 0x1f ;  /* 0x0c401f0004497f89 */ /* 0x000e2400000e0000 */
[----:B------:R-:W3:Y:S08]  /*a590*/  MUFU.TANH R12, R12 ;  /* 0x0000000c000c7308 */ /* 0x000ef00000002400 */
[----:B------:R-:W4:Y:S08]  /*a5a0*/  MUFU.TANH R14, R14 ;  /* 0x0000000e000e7308 */ /* 0x000f300000002400 */
[----:B------:R-:W5:Y:S01]  /*a5b0*/  MUFU.TANH R20, R20 ;  /* 0x0000001400147308 */ /* 0x000f620000002400 */
[----:B0-----:R-:W-:Y:S01]  /*a5c0*/  FMNMX.FTZ R77, R4, R73, !PT ;  /* 0x00000049044d7209 */ /* 0x001fe20007810000 */
[----:B------:R-:W-:-:S06]  /*a5d0*/  FMUL.FTZ R73, R82, UR56 ;  /* 0x0000003852497c20 */ /* 0x000fcc0008410000 */
[----:B------:R-:W0:Y:S01]  /*a5e0*/  MUFU.TANH R24, R24 ;  /* 0x0000001800187308 */ /* 0x000e220000002400 */
[----:B------:R-:W1:Y:S07]  /*a5f0*/  SHFL.BFLY PT, R4, R77, 0x1, 0x1f ;  /* 0x0c201f004d047f89 */ /* 0x000e6e00000e0000 */
[----:B------:R-:W0:Y:S01]  /*a600*/  MUFU.TANH R26, R26 ;  /* 0x0000001a001a7308 */ /* 0x000e220000002400 */
[----:B------:R-:W-:Y:S02]  /*a610*/  WARPGROUP.DEPBAR.LE gsb0, 0x0 ;  /* 0x00008000000079c5 */ /* 0x000fe40000010000 */
[----:B------:R-:W-:-:S05]  /*a620*/  WARPGROUP.ARRIVE ;  /* 0x00000000000079c5 */ /* 0x000fca0000000000 */
[----:B------:R-:W0:Y:S01]  /*a630*/  MUFU.TANH R28, R28 ;  /* 0x0000001c001c7308 */ /* 0x000e220000002400 */
[----:B------:R-:W-:Y:S01]  /*a640*/  HGMMA.64x128x16.F32.BF16 R88, R172, gdesc[UR4].tnspB, R88, gsb0 ;  /* 0x41e00004ac587df0 */ /* 0x000fe20008001858 */
[----:B------:R-:W-:Y:S01]  /*a650*/  UIADD3 UR6, UR11, 0x180, URZ ;  /* 0x000001800b067890 */ /* 0x000fe2000fffe03f */
[----:B------:R-:W-:-:S05]  /*a660*/  UMOV UR7, 0x40000040 ;  /* 0x4000004000077882 */ /* 0x000fca0000000000 */
[----:B------:R-:W0:Y:S01]  /*a670*/  MUFU.TANH R31, R31 ;  /* 0x0000001f001f7308 */ /* 0x000e220000002400 */
[----:B-1----:R-:W-:-:S05]  /*a680*/  FMNMX.FTZ R4, R77, R4, !PT ;  /* 0x000000044d047209 */ /* 0x002fca0007810000 */
[C---:B------:R-:W-:Y:S02]  /*a690*/  FMUL.FTZ R78, R4.reuse, UR10 ;  /* 0x0000000a044e7c20 */ /* 0x040fe40008410000 */
[----:B------:R-:W1:Y:S01]  /*a6a0*/  MUFU.TANH R32, R32 ;  /* 0x0000002000207308 */ /* 0x000e620000002400 */
[----:B------:R-:W-:Y:S01]  /*a6b0*/  FADD.FTZ R7, -R4, R7 ;  /* 0x0000000704077221 */ /* 0x000fe20000010100 */
[--C-:B------:R-:W-:Y:S01]  /*a6c0*/  FFMA.FTZ R180, R6, UR10, -R78.reuse ;  /* 0x0000000a06b47c23 */ /* 0x100fe2000801084e */
[----:B------:R-:W-:Y:S01]  /*a6d0*/  FMNMX.FTZ R6, R10, R5, !PT ;  /* 0x000000050a067209 */ /* 0x000fe20007810000 */
[--C-:B------:R-:W-:Y:S01]  /*a6e0*/  FFMA.FTZ R182, R11, UR10, -R78.reuse ;  /* 0x0000000a0bb67c23 */ /* 0x100fe2000801084e */
[--C-:B------:R-:W-:Y:S01]  /*a6f0*/  FFMA.FTZ R79, R13, UR10, -R78.reuse ;  /* 0x0000000a0d4f7c23 */ /* 0x100fe2000801084e */
        /* <DEDUP_REMOVED lines=8> */
[----:B------:R-:W-:Y:S01]  /*a780*/  FMUL.FTZ R7, R7, UR10 ;  /* 0x0000000a07077c20 */ /* 0x000fe20008410000 */
[----:B----4-:R-:W-:Y:S01]  /*a790*/  FMNMX.FTZ R13, R14, R11, !PT ;  /* 0x0000000b0e0d7209 */ /* 0x010fe20007810000 */
[----:B------:R-:W3:Y:S01]  /*a7a0*/  MUFU.TANH R36, R36 ;  /* 0x0000002400247308 */ /* 0x000ee20000002400 */
[--C-:B------:R-:W-:Y:S01]  /*a7b0*/  FFMA.FTZ R77, R8, UR10, -R78.reuse ;  /* 0x0000000a084d7c23 */ /* 0x100fe2000801084e */
[--C-:B------:R-:W-:Y:S01]  /*a7c0*/  FFMA.FTZ R21, R21, UR10, -R78.reuse ;  /* 0x0000000a15157c23 */ /* 0x100fe2000801084e */
[----:B-----5:R-:W-:Y:S01]  /*a7d0*/  FMNMX.FTZ R13, R20, R13, !PT ;  /* 0x0000000d140d7209 */ /* 0x020fe20007810000 */
[--C-:B------:R-:W-:Y:S01]  /*a7e0*/  FFMA.FTZ R35, R35, UR10, -R78.reuse ;  /* 0x0000000a23237c23 */ /* 0x100fe2000801084e */
[--C-:B------:R-:W-:Y:S01]  /*a7f0*/  FFMA.FTZ R8, R56, UR10, -R78.reuse ;  /* 0x0000000a38087c23 */ /* 0x100fe2000801084e */
[--C-:B------:R-:W-:Y:S01]  /*a800*/  FFMA.FTZ R64, R64, UR10, -R78.reuse ;  /* 0x0000000a40407c23 */ /* 0x100fe2000801084e */
[----:B0-----:R-:W-:Y:S01]  /*a810*/  FMNMX.FTZ R13, R24, R13, !PT ;  /* 0x0000000d180d7209 */ /* 0x001fe20007810000 */
[----:B------:R-:W0:Y:S01]  /*a820*/  MUFU.TANH R38, R38 ;  /* 0x0000002600267308 */ /* 0x000e220000002400 */
[----:B------:R-:W-:-:S02]  /*a830*/  FFMA.FTZ R62, R62, UR10, -R78 ;  /* 0x0000000a3e3e7c23 */ /* 0x000fc4000801084e */
        /* <DEDUP_REMOVED lines=21> */
[--C-:B------:R-:W-:Y:S01]  /*a990*/  FFMA.FTZ R25, R39, UR10, -R78.reuse ;  /* 0x0000000a27197c23 */ /* 0x100fe2000801084e */
[----:B------:R-:W-:-:S05]  /*a9a0*/  FFMA.FTZ R39, R55, UR10, -R78 ;  /* 0x0000000a37277c23 */ /* 0x000fca000801084e */
        /* <DEDUP_REMOVED lines=17> */
[----:B------:R-:W-:Y:S01]  /*aac0*/  FFMA.FTZ R42, R60, UR10, -R78 ;  /* 0x0000000a3c2a7c23 */ /* 0x000fe2000801084e */
[----:B------:R-:W-:Y:S01]  /*aad0*/  UMOV UR7, 0x40000040 ;  /* 0x4000004000077882 */ /* 0x000fe20000000000 */
        /* <DEDUP_REMOVED lines=13> */
[----:B--2---:R-:W-:-:S07]  /*abb0*/  FMNMX.FTZ R33, R75, R6, !PT ;  /* 0x000000064b217209 */ /* 0x004fce0007810000 */
[----:B------:R-:W-:Y:S01]  /*abc0*/  MUFU.EX2 R7, R7 ;  /* 0x0000000700077308 */ /* 0x000fe20000000800 */
[----:B0-----:R-:W-:-:S07]  /*abd0*/  FMNMX.FTZ R6, R76, R33, !PT ;  /* 0x000000214c067209 */ /* 0x001fce0007810000 */
        /* <DEDUP_REMOVED lines=8> */
[----:B------:R0:W-:Y:S08]  /*ac60*/  MUFU.EX2 R11, R21 ;  /* 0x00000015000b7308 */ /* 0x0001f00000000800 */
[----:B------:R-:W-:Y:S01]  /*ac70*/  MUFU.EX2 R178, R178 ;  /* 0x000000b200b27308 */ /* 0x000fe20000000800 */
[--C-:B0-----:R-:W-:Y:S01]  /*ac80*/  FFMA.FTZ R21, R30, UR10, -R78.reuse ;  /* 0x0000000a1e157c23 */ /* 0x101fe2000801084e */
[----:B------:R-:W-:-:S06]  /*ac90*/  FFMA.FTZ R30, R58, UR10, -R78 ;  /* 0x0000000a3a1e7c23 */ /* 0x000fcc000801084e */
[----:B------:R-:W-:Y:S08]  /*aca0*/  MUFU.EX2 R15, R15 ;  /* 0x0000000f000f7308 */ /* 0x000ff00000000800 */
[----:B------:R-:W-:Y:S01]  /*acb0*/  MUFU.EX2 R172, R172 ;  /* 0x000000ac00ac7308 */ /* 0x000fe20000000800 */
[----:B------:R-:W-:Y:S02]  /*acc0*/  WARPGROUP.DEPBAR.LE gsb0, 0x0 ;  /* 0x00008000000079c5 */ /* 0x000fe40000010000 */
[----:B------:R-:W-:Y:S01]  /*acd0*/  WARPGROUP.ARRIVE ;  /* 0x00000000000079c5 */ /* 0x000fe20000000000 */
[--C-:B------:R-:W-:Y:S01]  /*ace0*/  FFMA.FTZ R168, R37, UR10, -R78.reuse ;  /* 0x0000000a25a87c23 */ /* 0x100fe2000801084e */
[--C-:B------:R-:W-:Y:S01]  /*acf0*/  FFMA.FTZ R170, R41, UR10, -R78.reuse ;  /* 0x0000000a29aa7c23 */ /* 0x100fe2000801084e */
[----:B------:R-:W0:Y:S02]  /*ad00*/  SHFL.BFLY PT, R37, R6, 0x2, 0x1f ;  /* 0x0c401f0006257f89 */ /* 0x000e2400000e0000 */
[----:B------:R-:W-:Y:S01]  /*ad10*/  MUFU.EX2 R21, R21 ;  /* 0x0000001500157308 */ /* 0x000fe20000000800 */
[----:B------:R-:W-:Y:S01]  /*ad20*/  FFMA.FTZ R41, R59, UR10, -R78 ;  /* 0x0000000a3b297c23 */ /* 0x000fe2000801084e */
[----:B------:R-:W-:Y:S01]  /*ad30*/  HGMMA.64x128x16.F32.BF16 R88, R164, gdesc[UR4].tnspB, R88, gsb0 ;  /* 0x41e00004a4587df0 */ /* 0x000fe20008001858 */
[----:B------:R-:W-:Y:S01]  /*ad40*/  UIADD3 UR6, UR11, 0x280, URZ ;  /* 0x000002800b067890 */ /* 0x000fe2000fffe03f */
[----:B------:R-:W-:-:S04]  /*ad50*/  UMOV UR7, 0x40000040 ;  /* 0x4000004000077882 */ /* 0x000fc80000000000 */
[----:B------:R-:W-:Y:S08]  /*ad60*/  MUFU.EX2 R174, R174 ;  /* 0x000000ae00ae7308 */ /* 0x000ff00000000800 */
[----:B------:R1:W-:Y:S01]  /*ad70*/  MUFU.EX2 R13, R35 ;  /* 0x00000023000d7308 */ /* 0x0003e20000000800 */
[----:B0-----:R-:W-:-:S07]  /*ad80*/  FMNMX.FTZ R46, R6, R37, !PT ;  /* 0x00000025062e7209 */ /* 0x001fce0007810000 */
[----:B------:R-:W-:Y:S01]  /*ad90*/  MUFU.EX2 R168, R168 ;  /* 0x000000a800a87308 */ /* 0x000fe20000000800 */
[--C-:B-1----:R-:W-:Y:S01]  /*ada0*/  FFMA.FTZ R35, R53, UR10, -R78.reuse ;  /* 0x0000000a35237c23 */ /* 0x102fe2000801084e */
[----:B------:R-:W-:-:S06]  /*adb0*/  FFMA.FTZ R37, R57, UR10, -R78 ;  /* 0x0000000a39257c23 */ /* 0x000fcc000801084e */
        /* <DEDUP_REMOVED lines=14> */
[----:B------:R-:W0:Y:S01]  /*aea0*/  SHFL.BFLY PT, R49, R46, 0x1, 0x1f ;  /* 0x0c201f002e317f89 */ /* 0x000e2200000e0000 */
[----:B------:R-:W-:Y:S02]  /*aeb0*/  FFMA.FTZ R45, R61, UR10, -R78 ;  /* 0x0000000a3d2d7c23 */ /* 0x000fe4000801084e */
[----:B------:R-:W-:Y:S01]  /*aec0*/  HGMMA.64x128x16.F32.BF16 R88, R160, gdesc[UR4].tnspB, R88, gsb0 ;  /* 0x41e00004a0587df0 */ /* 0x000fe20008001858 */
[----:B------:R-:W-:Y:S01]  /*aed0*/  UIADD3 UR6, UR11, 0x300, URZ ;  /* 0x000003000b067890 */ /* 0x000fe2000fffe03f */
[----:B------:R-:W-:Y:S01]  /*aee0*/  MUFU.EX2 R164, R164 ;  /* 0x000000a400a47308 */ /* 0x000fe20000000800 */
[----:B------:R-:W-:-:S07]  /*aef0*/  UMOV UR7, 0x40000040 ;  /* 0x4000004000077882 */ /* 0x000fce0000000000 */
        /* <DEDUP_REMOVED lines=9> */
[----:B------:R-:W-:Y:S02]  /*af90*/  IMAD.U32 R9, RZ, RZ, UR47 ;  /* 0x0000002fff097e24 */ /* 0x000fe4000f8e00ff */
[--C-:B------:R-:W-:Y:S01]  /*afa0*/  FFMA.FTZ R183, R12, UR10, -R51.reuse ;  /* 0x0000000a0cb77c23 */ /* 0x100fe20008010833 */
[--C-:B------:R-:W-:Y:S01]  /*afb0*/  FFMA.FTZ R12, R14, UR10, -R51.reuse ;  /* 0x0000000a0e0c7c23 */ /* 0x100fe20008010833 */
[----:B------:R-:W-:Y:S01]  /*afc0*/  MUFU.EX2 R49, R49 ;  /* 0x0000003100317308 */ /* 0x000fe20000000800 */
[--C-:B------:R-:W-:Y:S01]  /*afd0*/  FFMA.FTZ R177, R20, UR10, -R51.reuse ;  /* 0x0000000a14b17c23 */ /* 0x100fe20008010833 */
[----:B------:R-:W-:Y:S01]  /*afe0*/  @!P1 LEA R9, R9, UR41, 0x3 ;  /* 0x0000002909099c11 */ /* 0x000fe2000f8e18ff */
[--C-:B------:R-:W-:Y:S01]  /*aff0*/  FFMA.FTZ R179, R26, UR10, -R51.reuse ;  /* 0x0000000a1ab37c23 */ /* 0x100fe20008010833 */
[--C-:B------:R-:W-:Y:S01]  /*b000*/  FFMA.FTZ R26, R36, UR10, -R51.reuse ;  /* 0x0000000a241a7c23 */ /* 0x100fe20008010833 */
[----:B------:R-:W-:Y:S01]  /*b010*/  FFMA.FTZ R173, R31, UR10, -R51 ;  /* 0x0000000a1fad7c23 */ /* 0x000fe20008010833 */
[----:B------:R-:W-:Y:S01]  /*b020*/  IMAD.U32 R36, RZ, RZ, UR58 ;  /* 0x0000003aff247e24 */ /* 0x000fe2000f8e00ff */
[----:B------:R-:W-:Y:S01]  /*b030*/  IADD3 R31, -R222, 0xb, RZ ;  /* 0x0000000bde1f7810 */ /* 0x000fe20007ffe1ff */
[----:B------:R-:W0:Y:S01]  /*b040*/  MUFU.EX2 R10, R10 ;  /* 0x0000000a000a7308 */ /* 0x000e220000000800 */
[----:B------:R-:W-:-:S02]  /*b050*/  @!P1 VIADD R9, R9, 0x28840 ;  /* 0x0002884009099836 */ /* 0x000fc40000000000 */
[--C-:B------:R-:W-:Y:S01]  /*b060*/  FFMA.FTZ R14, R24, UR10, -R51.reuse ;  /* 0x0000000a180e7c23 */ /* 0x100fe20008010833 */
[----:B------:R-:W-:Y:S01]  /*b070*/  @!P1 LEA R36, R36, UR41, 0x3 ;  /* 0x0000002924249c11 */ /* 0x000fe2000f8e18ff */
[--C-:B------:R-:W-:Y:S01]  /*b080*/  FFMA.FTZ R20, R28, UR10, -R51.reuse ;  /* 0x0000000a1c147c23 */ /* 0x100fe20008010833 */
[----:B------:R-:W-:Y:S01]  /*b090*/  FFMA.FTZ R169, R38, UR10, -R51 ;  /* 0x0000000a26a97c23 */ /* 0x000fe20008010833 */
[----:B------:R-:W-:Y:S01]  /*b0a0*/  @!P1 PRMT R9, RZ, 0x654, R9 ;  /* 0x00000654ff099816 */ /* 0x000fe20000000009 */
        /* <DEDUP_REMOVED lines=9> */
[----:B------:R-:W-:Y:S01]  /*b140*/  MUFU.EX2 R183, R183 ;  /* 0x000000b700b77308 */ /* 0x000fe20000000800 */
[----:B0-----:R-:W-:Y:S01]  /*b150*/  FFMA.FTZ R0, R49, R0, R10 ;  /* 0x0000000031007223 */ /* 0x001fe2000001000a */
[--C-:B------:R-:W-:Y:S01]  /*b160*/  FFMA.FTZ R70, R70, UR10, -R51.reuse ;  /* 0x0000000a46467c23 */ /* 0x100fe20008010833 */
[--C-:B------:R-:W-:Y:S01]  /*b170*/  FFMA.FTZ R71, R71, UR10, -R51.reuse ;  /* 0x0000000a47477c23 */ /* 0x100fe20008010833 */
[--C-:B------:R-:W-:Y:S01]  /*b180*/  FFMA.FTZ R72, R72, UR10, -R51.reuse ;  /* 0x0000000a48487c23 */ /* 0x100fe20008010833 */
[--C-:B------:R-:W-:Y:S01]  /*b190*/  FFMA.FTZ R73, R73, UR10, -R51.reuse ;  /* 0x0000000a49497c23 */ /* 0x100fe20008010833 */
[--C-:B------:R-:W-:Y:S01]  /*b1a0*/  FFMA.FTZ R74, R74, UR10, -R51.reuse ;  /* 0x0000000a4a4a7c23 */ /* 0x100fe20008010833 */
[----:B------:R-:W-:Y:S01]  /*b1b0*/  FFMA.FTZ R75, R75, UR10, -R51 ;  /* 0x0000000a4b4b7c23 */ /* 0x000fe20008010833 */
[----:B------:R-:W-:Y:S01]  /*b1c0*/  MUFU.EX2 R12, R12 ;  /* 0x0000000c000c7308 */ /* 0x000fe20000000800 */
[----:B------:R-:W-:-:S07]  /*b1d0*/  UMOV UR58, UR47 ;  /* 0x0000002f003a7c82 */ /* 0x000fce0008000000 */
        /* <DEDUP_REMOVED lines=13> */
[----:B------:R-:W-:Y:S02]  /*b2b0*/  FFMA.FTZ R162, R54, UR10, -R78 ;  /* 0x0000000a36a27c23 */ /* 0x000fe4000801084e */
[----:B------:R-:W-:Y:S01]  /*b2c0*/  MUFU.EX2 R28, R28 ;  /* 0x0000001c001c7308 */ /* 0x000fe20000000800 */
[----:B------:R-:W-:Y:S01]  /*b2d0*/  FFMA.FTZ R163, R67, UR10, -R51 ;  /* 0x0000000a43a37c23 */ /* 0x000fe20008010833 */
[----:B------:R-:W-:Y:S01]  /*b2e0*/  HGMMA.64x128x16.F32.BF16 R88, R156, gdesc[UR4].tnspB, R88, gsb0 ;  /* 0x41e000049c587df0 */ /* 0x000fe20008001858 */
[----:B------:R-:W-:Y:S01]  /*b2f0*/  UIADD3 UR6, UR11, 0x380, URZ ;  /* 0x000003800b067890 */ /* 0x000fe2000fffe03f */
[----:B------:R-:W-:-:S04]  /*b300*/  UMOV UR7, 0x40000040 ;  /* 0x4000004000077882 */ /* 0x000fc80000000000 */
        /* <DEDUP_REMOVED lines=17> */
[----:B------:R-:W-:Y:S01]  /*b420*/  WARPGROUP.ARRIVE ;  /* 0x00000000000079c5 */ /* 0x000fe20000000000 */
[----:B------:R-:W-:Y:S01]  /*b430*/  FFMA.FTZ R157, R69, UR10, -R51 ;  /* 0x0000000a459d7c23 */ /* 0x000fe20008010833 */
[----:B------:R-:W-:Y:S02]  /*b440*/  F2FP.BF16.F32.PACK_AB R156, R37, R8 ;  /* 0x00000008259c723e */ /* 0x000fe400000010ff */
[----:B------:R-:W-:Y:S02]  /*b450*/  F2FP.BF16.F32.PACK_AB R158, R41, R30 ;  /* 0x0000001e299e723e */ /* 0x000fe400000010ff */
[----:B------:R-:W-:Y:S01]  /*b460*/  HGMMA.64x128x16.F32.BF16 R88, R152, gdesc[UR4].tnspB, R88, gsb0 ;  /* 0x41e0000498587df0 */ /* 0x000fe20008001858 */
[----:B------:R-:W-:Y:S01]  /*b470*/  MUFU.EX2 R157, R157 ;  /* 0x0000009d009d7308 */ /* 0x000fe20000000800 */
[----:B0-----:R-:W-:Y:S01]  /*b480*/  F2FP.BF16.F32.PACK_AB R159, R72, R71 ;  /* 0x00000047489f723e */ /* 0x001fe200000010ff */
[----:B------:R-:W-:Y:S02]  /*b490*/  WARPGROUP.DEPBAR.LE gsb0, 0x0 ;  /* 0x00008000000079c5 */ /* 0x000fe40000010000 */
[----:B------:R0:W-:Y:S06]  /*b4a0*/  BAR.ARV R31, 0x100 ;  /* 0x0004001f0000751d */ /* 0x0001ec0000002000 */
[----:B------:R2:W-:Y:S01]  /*b4b0*/  @!P1 SYNCS.ARRIVE.TRANS64.RED.A1T0 RZ, [R9+URZ], RZ ;  /* 0x000000ff09ff99a7 */ /* 0x0005e2000810043f */
[----:B-1----:R-:W-:Y:S01]  /*b4c0*/  F2FP.BF16.F32.PACK_AB R154, R5, R46 ;  /* 0x0000002e059a723e */ /* 0x002fe200000010ff */
[----:B0-----:R-:W-:-:S02]  /*b4d0*/  @!P1 VIADD R31, R36, 0x28860 ;  /* 0x00028860241f9836 */ /* 0x001fc40000000000 */
[-C--:B------:R-:W-:Y:S01]  /*b4e0*/  FMUL.FTZ R88, R88, R7.reuse ;  /* 0x0000000758587220 */ /* 0x080fe20000410000 */
[-C--:B------:R-:W-:Y:S01]  /*b4f0*/  FMUL.FTZ R89, R89, R7.reuse ;  /* 0x0000000759597220 */ /* 0x080fe20000410000 */
[-C--:B------:R-:W-:Y:S01]  /*b500*/  FMUL.FTZ R92, R92, R7.reuse ;  /* 0x000000075c5c7220 */ /* 0x080fe20000410000 */
[-C--:B------:R-:W-:Y:S01]  /*b510*/  FMUL.FTZ R93, R93, R7.reuse ;  /* 0x000000075d5d7220 */ /* 0x080fe20000410000 */
[----:B------:R-:W-:Y:S01]  /*b520*/  @!P1 PRMT R38, RZ, 0x654, R31 ;  /* 0x00000654ff269816 */ /* 0x000fe2000000001f */
[----:B--2---:R-:W-:Y:S01]  /*b530*/  FADD.FTZ R9, R77, R2 ;  /* 0x000000024d097221 */ /* 0x004fe20000010000 */
[----:B------:R-:W-:Y:S01]  /*b540*/  FADD.FTZ R2, R181, R0 ;  /* 0x00000000b5027221 */ /* 0x000fe20000010000 */
[----:B------:R-:W-:Y:S01]  /*b550*/  FFMA.FTZ R0, R63, UR10, -R51 ;  /* 0x0000000a3f007c23 */ /* 0x000fe20008010833 */
[----:B------:R0:W-:Y:S01]  /*b560*/  @!P1 SYNCS.ARRIVE.TRANS64.RED.A1T0 RZ, [R38+URZ], RZ ;  /* 0x000000ff26ff99a7 */ /* 0x0001e2000810043f */
[----:B------:R-:W-:Y:S01]  /*b570*/  FADD.FTZ R36, R182, R9 ;  /* 0x00000009b6247221 */ /* 0x000fe20000010000 */
[----:B------:R-:W-:Y:S01]  /*b580*/  FADD.FTZ R9, R183, R2 ;  /* 0x00000002b7097221 */ /* 0x000fe20000010000 */
[----:B------:R-:W-:Y:S01]  /*b590*/  F2FP.BF16.F32.PACK_AB R181, R181, R10 ;  /* 0x0000000ab5b5723e */ /* 0x000fe200000010ff */
[----:B------:R-:W-:Y:S01]  /*b5a0*/  FMUL.FTZ R96, R96, R7 ;  /* 0x0000000760607220 */ /* 0x000fe20000410000 */
[----:B------:R-:W-:Y:S01]  /*b5b0*/  FADD.FTZ R31, R79, R36 ;  /* 0x000000244f1f7221 */ /* 0x000fe20000010000 */
[C---:B------:R-:W-:Y:S01]  /*b5c0*/  FADD.FTZ R2, R12.reuse, R9 ;  /* 0x000000090c027221 */ /* 0x040fe20000010000 */
[----:B------:R-:W1:Y:S01]  /*b5d0*/  MUFU.EX2 R0, R0 ;  /* 0x0000000000007308 */ /* 0x000e620000000800 */
[----:B------:R-:W-:Y:S01]  /*b5e0*/  F2FP.BF16.F32.PACK_AB R183, R12, R183 ;  /* 0x000000b70cb7723e */ /* 0x000fe200000010ff */
[----:B------:R-:W-:Y:S01]  /*b5f0*/  FADD.FTZ R36, R176, R31 ;  /* 0x0000001fb0247221 */ /* 0x000fe20000010000 */
[----:B------:R-:W-:Y:S01]  /*b600*/  FADD.FTZ R9, R177, R2 ;  /* 0x00000002b1097221 */ /* 0x000fe20000010000 */
[C---:B------:R-:W-:Y:S01]  /*b610*/  F2FP.BF16.F32.PACK_AB R176, R11.reuse, R176 ;  /* 0x000000b00bb0723e */ /* 0x040fe200000010ff */
[----:B------:R-:W-:Y:S01]  /*b620*/  FFMA.FTZ R2, R66, UR10, -R51 ;  /* 0x0000000a42027c23 */ /* 0x000fe20008010833 */
[----:B------:R-:W-:Y:S01]  /*b630*/  FADD.FTZ R31, R11, R36 ;  /* 0x000000240b1f7221 */ /* 0x000fe20000010000 */
[----:B0-----:R-:W-:Y:S01]  /*b640*/  FADD.FTZ R38, R14, R9 ;  /* 0x000000090e267221 */ /* 0x001fe20000010000 */
[--C-:B------:R-:W-:Y:S01]  /*b650*/  FFMA.FTZ R36, R68, UR10, -R51.reuse ;  /* 0x0000000a44247c23 */ /* 0x100fe20008010833 */
[----:B------:R-:W-:Y:S01]  /*b660*/  FFMA.FTZ R51, R76, UR10, -R51 ;  /* 0x0000000a4c337c23 */ /* 0x000fe20008010833 */
[----:B------:R-:W-:Y:S01]  /*b670*/  FADD.FTZ R40, R178, R31 ;  /* 0x0000001fb2287221 */ /* 0x000fe20000010000 */
[----:B------:R-:W-:Y:S01]  /*b680*/  FADD.FTZ R9, R179, R38 ;  /* 0x00000026b3097221 */ /* 0x000fe20000010000 */
[----:B------:R-:W0:Y:S01]  /*b690*/  MUFU.EX2 R2, R2 ;  /* 0x0000000200027308 */ /* 0x000e220000000800 */
[-C--:B------:R-:W-:Y:S01]  /*b6a0*/  FMUL.FTZ R97, R97, R7.reuse ;  /* 0x0000000761617220 */ /* 0x080fe20000410000 */
[----:B------:R-:W-:Y:S01]  /*b6b0*/  FADD.FTZ R31, R15, R40 ;  /* 0x000000280f1f7221 */ /* 0x000fe20000010000 */
[----:B------:R-:W-:Y:S01]  /*b6c0*/  FADD.FTZ R38, R20, R9 ;  /* 0x0000000914267221 */ /* 0x000fe20000010000 */
[-C--:B------:R-:W-:Y:S01]  /*b6d0*/  FMUL.FTZ R100, R100, R7.reuse ;  /* 0x0000000764647220 */ /* 0x080fe20000410000 */
[-C--:B------:R-:W-:Y:S01]  /*b6e0*/  FMUL.FTZ R101, R101, R7.reuse ;  /* 0x0000000765657220 */ /* 0x080fe20000410000 */
[----:B------:R-:W-:Y:S01]  /*b6f0*/  FADD.FTZ R40, R172, R31 ;  /* 0x0000001fac287221 */ /* 0x000fe20000010000 */
[----:B------:R-:W-:Y:S01]  /*b700*/  FADD.FTZ R9, R173, R38 ;  /* 0x00000026ad097221 */ /* 0x000fe20000010000 */
[----:B------:R-:W2:Y:S01]  /*b710*/  MUFU.EX2 R36, R36 ;  /* 0x0000002400247308 */ /* 0x000ea20000000800 */
[-C--:B------:R-:W-:Y:S01]  /*b720*/  FMUL.FTZ R104, R104, R7.reuse ;  /* 0x0000000768687220 */ /* 0x080fe20000410000 */
[----:B------:R-:W-:Y:S01]  /*b730*/  FADD.FTZ R31, R21, R40 ;  /* 0x00000028151f7221 */ /* 0x000fe20000010000 */
[----:B------:R-:W-:Y:S01]  /*b740*/  FADD.FTZ R38, R24, R9 ;  /* 0x0000000918267221 */ /* 0x000fe20000010000 */
[-C--:B------:R-:W-:Y:S01]  /*b750*/  FMUL.FTZ R105, R105, R7.reuse ;  /* 0x0000000769697220 */ /* 0x080fe20000410000 */
[-C--:B------:R-:W-:Y:S01]  /*b760*/  FMUL.FTZ R108, R108, R7.reuse ;  /* 0x000000076c6c7220 */ /* 0x080fe20000410000 */
[----:B------:R-:W-:Y:S01]  /*b770*/  FADD.FTZ R40, R174, R31 ;  /* 0x0000001fae287221 */ /* 0x000fe20000010000 */
[----:B------:R-:W-:Y:S01]  /*b780*/  FADD.FTZ R9, R175, R38 ;  /* 0x00000026af097221 */ /* 0x000fe20000010000 */
[----:B------:R-:W3:Y:S01]  /*b790*/  MUFU.EX2 R51, R51 ;  /* 0x0000003300337308 */ /* 0x000ee20000000800 */
[-C--:B------:R-:W-:Y:S01]  /*b7a0*/  FMUL.FTZ R109, R109, R7.reuse ;  /* 0x000000076d6d7220 */ /* 0x080fe20000410000 */
[----:B------:R-:W-:Y:S01]  /*b7b0*/  FADD.FTZ R31, R13, R40 ;  /* 0x000000280d1f7221 */ /* 0x000fe20000010000 */
[----:B------:R-:W-:Y:S01]  /*b7c0*/  FADD.FTZ R38, R26, R9 ;  /* 0x000000091a267221 */ /* 0x000fe20000010000 */
[-C--:B------:R-:W-:Y:S01]  /*b7d0*/  FMUL.FTZ R112, R112, R7.reuse ;  /* 0x0000000770707220 */ /* 0x080fe20000410000 */
        /* <DEDUP_REMOVED lines=27> */
[----:B-1----:R-:W-:Y:S01]  /*b990*/  F2FP.BF16.F32.PACK_AB R167, R0, R167 ;  /* 0x000000a700a7723e */ /* 0x002fe200000010ff */
[-C--:B------:R-:W-:Y:S01]  /*b9a0*/  FMUL.FTZ R140, R140, R7.reuse ;  /* 0x000000078c8c7220 */ /* 0x080fe20000410000 */
[----:B------:R-:W-:Y:S01]  /*b9b0*/  FADD.FTZ R11, R33, R12 ;  /* 0x0000000c210b7221 */ /* 0x000fe20000010000 */
[----:B------:R-:W-:Y:S01]  /*b9c0*/  FADD.FTZ R10, R0, R9 ;  /* 0x00000009000a7221 */ /* 0x000fe20000010000 */
[-C--:B------:R-:W-:Y:S01]  /*b9d0*/  FMUL.FTZ R141, R141, R7.reuse ;  /* 0x000000078d8d7220 */ /* 0x080fe20000410000 */
[----:B------:R-:W-:Y:S01]  /*b9e0*/  FMUL.FTZ R144, R144, R7 ;  /* 0x0000000790907220 */ /* 0x000fe20000410000 */
[----:B------:R-:W-:Y:S01]  /*b9f0*/  FADD.FTZ R12, R160, R11 ;  /* 0x0000000ba00c7221 */ /* 0x000fe20000010000 */
[----:B------:R-:W-:Y:S01]  /*ba00*/  FADD.FTZ R9, R161, R10 ;  /* 0x0000000aa1097221 */ /* 0x000fe20000010000 */
[C---:B0-----:R-:W-:Y:S01]  /*ba10*/  F2FP.BF16.F32.PACK_AB R161, R2.reuse, R161 ;  /* 0x000000a102a1723e */ /* 0x041fe200000010ff */
        /* <DEDUP_REMOVED lines=10> */
[----:B--2---:R-:W-:Y:S01]  /*bac0*/  FADD.FTZ R10, R36, R9 ;  /* 0x00000009240a7221 */ /* 0x004fe20000010000 */
        /* <DEDUP_REMOVED lines=31> */
[----:B------:R-:W-:Y:S01]  /*bcc0*/  F2FP.BF16.F32.PACK_AB R169, R28, R169 ;  /* 0x000000a91ca9723e */ /* 0x000fe200000010ff */
[----:B---3--:R-:W-:Y:S01]  /*bcd0*/  FADD.FTZ R0, R51, R10 ;  /* 0x0000000a33007221 */ /* 0x008fe20000010000 */
        /* <DEDUP_REMOVED lines=38> */
.L_x_7465:
        /* <DEDUP_REMOVED lines=10> */
.L_x_7492:
        /* <DEDUP_REMOVED lines=9> */
.L_x_7477:
[----:B------:R-:W-:Y:S01]  /*c070*/  ULEA UR6, UR47, UR41, 0x3 ;  /* 0x000000292f067291 */ /* 0x000fe2000f8e183f */
[----:B------:R-:W-:-:S05]  /*c080*/  IMAD.U32 R4, RZ, RZ, UR50 ;  /* 0x00000032ff047e24 */ /* 0x000fca000f8e00ff */
[----:B------:R-:W-:-:S04]  /*c090*/  SHF.L.U32 R4, R4, 0x1f, RZ ;  /* 0x0000001f04047819 */ /* 0x000fc800000006ff */
[----:B------:R0:W1:Y:S01]  /*c0a0*/  SYNCS.PHASECHK.TRANS64.TRYWAIT P2, [UR6+0x28830], R4 ;  /* 0x02883004ff0075a7 */ /* 0x0000620008040146 */
[----:B------:R-:W-:Y:S05]  /*c0b0*/  @!P0 BRA `(.L_x_7478) ;  /* 0x0000000000048947 */ /* 0x000fea0003800000 */
[----:B------:R-:W-:Y:S01]  /*c0c0*/  BPT.TRAP 0x1 ;  /* 0x000000040000795c */ /* 0x000fe20000300000 */
.L_x_7478:
[----:B-1----:R-:W-:Y:S05]  /*c0d0*/  @P2 BRA `(.L_x_7476) ;  /* 0x0000000000082947 */ /* 0x002fea0003800000 */
[----:B------:R-:W1:Y:S02]  /*c0e0*/  SYNCS.PHASECHK.TRANS64.TRYWAIT P2, [UR6+0x28830], R4 ;  /* 0x02883004ff0075a7 */ /* 0x000e640008040146 */
[----:B-1----:R-:W-:Y:S05]  /*c0f0*/  @!P2 BRA `(.L_x_7479) ;  /* 0x000000e000a4a947 */ /* 0x002fea0003800000 */
.L_x_7476:
        /* <DEDUP_REMOVED lines=47> */
.L_x_7481:
[----:B------:R-:W-:Y:S01]  /*c3f0*/  ULEA UR6, UR59, UR41, 0x3 ;  /* 0x000000293b067291 */ /* 0x000fe2000f8e183f */
[----:B------:R-:W-:-:S05]  /*c400*/  IMAD.U32 R4, RZ, RZ, UR60 ;  /* 0x0000003cff047e24 */ /* 0x000fca000f8e00ff */
[----:B------:R-:W-:-:S04]  /*c410*/  SHF.L.U32 R4, R4, 0x1f, RZ ;  /* 0x0000001f04047819 */ /* 0x000fc800000006ff */
[----:B------:R0:W1:Y:S01]  /*c420*/  SYNCS.PHASECHK.TRANS64.TRYWAIT P2, [UR6+0x28850], R4 ;  /* 0x02885004ff0075a7 */ /* 0x0000620008040146 */
[----:B------:R-:W-:Y:S05]  /*c430*/  @!P0 BRA `(.L_x_7482) ;  /* 0x0000000000048947 */ /* 0x000fea0003800000 */
[----:B------:R-:W-:Y:S01]  /*c440*/  BPT.TRAP 0x1 ;  /* 0x000000040000795c */ /* 0x000fe20000300000 */
.L_x_7482:
[----:B-1----:R-:W-:Y:S05]  /*c450*/  @P2 BRA `(.L_x_7480) ;  /* 0x0000000000082947 */ /* 0x002fea0003800000 */
[----:B------:R-:W1:Y:S02]  /*c460*/  SYNCS.PHASECHK.TRANS64.TRYWAIT P2, [UR6+0x28850], R4 ;  /* 0x02885004ff0075a7 */ /* 0x000e640008040146 */
[----:B-1----:R-:W-:Y:S05]  /*c470*/  @!P2 BRA `(.L_x_7483) ;  /* 0x000000dc00dca947 */ /* 0x002fea0003800000 */
.L_x_7480:
[----:B------:R-:W-:Y:S01]  /*c480*/  UIADD3 UR6, UR41, 0x400, URZ ;  /* 0x0000040029067890 */ /* 0x000fe2000fffe03f */
[----:B------:R-:W-:Y:S01]  /*c490*/  WARPGROUP.ARRIVE ;  /* 0x00000000000079c5 */ /* 0x000fe20000000000 */
[----:B------:R-:W-:-:S05]  /*c4a0*/  UMOV UR7, 0x40000040 ;  /* 0x4000004000077882 */ /* 0x000fca0000000000 */
[----:B------:R-:W2:Y:S01]  /*c4b0*/  S2R R222, SR_TID.X ;  /* 0x0000000000de7919 */ /* 0x000ea20000002100 */
[----:B------:R-:W-:Y:S01]  /*c4c0*/  USHF.R.U32.HI UR6, URZ, 0x4, UR6 ;  /* 0x000000043f067899 */ /* 0x000fe20008011606 */
[----:B------:R-:W-:Y:S01]  /*c4d0*/  PLOP3.LUT P2, PT, PT, PT, UP0, 0x80, 0x0 ;  /* 0x000000000000781c */ /* 0x000fe20003f4f008 */
[----:B------:R-:W-:Y:S02]  /*c4e0*/  IMAD.U32 R8, RZ, RZ, UR47 ;  /* 0x0000002fff087e24 */ /* 0x000fe4000f8e00ff */
[----:B------:R-:W-:Y:S01]  /*c4f0*/  FMUL.FTZ R11, R30, UR58 ;  /* 0x0000003a1e0b7c20 */ /* 0x000fe20008410000 */
[----:B------:R-:W-:Y:S01]  /*c500*/  ULOP3.LUT UR6, UR6, 0x3fff, URZ, 0xc0, !UPT ;  /* 0x00003fff06067892 */ /* 0x000fe2000f8ec03f */
[----:B------:R-:W-:Y:S01]  /*c510*/  FMUL.FTZ R30, R51, UR58 ;  /* 0x0000003a331e7c20 */ /* 0x000fe20008410000 */
[----:B------:R-:W-:Y:S01]  /*c520*/  FMUL.FTZ R13, R31, UR58 ;  /* 0x0000003a1f0d7c20 */ /* 0x000fe20008410000 */
[----:B------:R-:W-:Y:S01]  /*c530*/  @!P1 LEA R8, R8, UR41, 0x3 ;  /* 0x0000002908089c11 */ /* 0x000fe2000f8e18ff */
[----:B------:R-:W-:Y:S01]  /*c540*/  ULOP3.LUT UR6, UR6, 0x4000000, URZ, 0xfc, !UPT ;  /* 0x0400000006067892 */ /* 0x000fe2000f8efc3f */
[----:B------:R-:W-:Y:S01]  /*c550*/  FMUL.FTZ R15, R34, UR58 ;  /* 0x0000003a220f7c20 */ /* 0x000fe20008410000 */
[----:B------:R-:W-:Y:S01]  /*c560*/  FMUL.FTZ R51, R52, UR58 ;  /* 0x0000003a34337c20 */ /* 0x000fe20008410000 */
[----:B01----:R-:W-:Y:S01]  /*c570*/  FMUL.FTZ R4, R24, UR58 ;  /* 0x0000003a18047c20 */ /* 0x003fe20008410000 */
[----:B------:R-:W-:Y:S01]  /*c580*/  ULEA UR10, UR59, UR6, 0xb ;  /* 0x000000063b0a7291 */ /* 0x000fe2000f8e583f */
[----:B------:R-:W-:-:S02]  /*c590*/  @!P1 VIADD R8, R8, 0x28840 ;  /* 0x0002884008089836 */ /* 0x000fc40000000000 */
[----:B------:R-:W-:Y:S01]  /*c5a0*/  FMUL.FTZ R12, R25, UR58 ;  /* 0x0000003a190c7c20 */ /* 0x000fe20008410000 */
        /* <DEDUP_REMOVED lines=119> */
[----:B------:R-:W-:Y:S01]  /*cd20*/  IMAD.U32 R73, RZ, RZ, UR46 ;  /* 0x0000002eff497e24 */ /* 0x000fe2000f8e00ff */
        /* <DEDUP_REMOVED lines=45> */
[----:B------:R-:W-:-:S05]  /*d000*/  @P2 IMAD.HI.U32 R9, R66, UR6, RZ ;  /* 0x0000000642092c27 */ /* 0x000fca000f8e00ff */
        /* <DEDUP_REMOVED lines=12> */
[----:B0-234-:R-:W-:Y:S06]  /*d0d0*/  @!P5 BRA `(.L_x_7484) ;  /* 0x00000000005cd947 */ /* 0x01dfec0003800000 */
        /* <DEDUP_REMOVED lines=13> */
.L_x_7486:
[----:B------:R-:W-:-:S05]  /*d1b0*/  IMAD.U32 R70, RZ, RZ, UR56 ;  /* 0x00000038ff467e24 */ /* 0x000fca000f8e00ff */
[----:B------:R-:W-:-:S13]  /*d1c0*/  ISETP.NE.AND P2, PT, R70, 0x1, PT ;  /* 0x000000014600780c */ /* 0x000fda0003f45270 */
[----:B------:R-:W0:Y:S02]  /*d1d0*/  @P2 LDC.64 R8, c[0x0][0x9e8] ;  /* 0x00027a00ff082b82 */ /* 0x000e240000000a00 */
[----:B0-----:R-:W-:-:S05]  /*d1e0*/  @P2 IMAD.HI.U32 R8, R68, R8, RZ ;  /* 0x0000000844082227 */ /* 0x001fca00078e00ff */
[----:B------:R-:W-:-:S07]  /*d1f0*/  @P2 SHF.R.U32.HI R68, RZ, R9, R8 ;  /* 0x00000009ff442219 */ /* 0x000fce0000011608 */
.L_x_7487:
[----:B------:R-:W-:Y:S05]  /*d200*/  BSYNC B0 ;  /* 0x0000000000007941 */ /* 0x000fea0003800000 */
.L_x_7485:
[----:B------:R-:W-:-:S04]  /*d210*/  IMAD R9, R68, R70, -R67 ;  /* 0x0000004644097224 */ /* 0x000fc800078e0a43 */
[----:B------:R-:W-:-:S05]  /*d220*/  IMAD.IADD R8, R9, 0x1, -R16 ;  /* 0x0000000109087824 */ /* 0x000fca00078e0a10 */
[----:B------:R-:W-:Y:S02]  /*d230*/  VIADDMNMX R73, R8, R70, R73, PT ;  /* 0x0000004608497246 */ /* 0x000fe40003800149 */
[----:B------:R-:W-:-:S07]  /*d240*/  VIMNMX R75, R75, R8, !PT ;  /* 0x000000084b4b7248 */ /* 0x000fce0007fe0100 */
.L_x_7484:
[----:B------:R-:W-:-:S04]  /*d250*/  ISETP.GT.AND P2, PT, R3, -0x1, PT ;  /* 0xffffffff0300780c */ /* 0x000fc80003f44270 */
[C---:B------:R-:W-:Y:S02]  /*d260*/  ISETP.GT.AND P4, PT, R75.reuse, RZ, P2 ;  /* 0x000000ff4b00720c */ /* 0x040fe40001784270 */
[----:B------:R-:W-:Y:S02]  /*d270*/  ISETP.GT.AND P6, PT, R75, 0x1, P2 ;  /* 0x000000014b00780c */ /* 0x000fe400017c4270 */
[C---:B------:R-:W-:Y:S02]  /*d280*/  ISETP.LT.OR P4, PT, R73.reuse, 0x1, P4 ;  /* 0x000000014900780c */ /* 0x040fe40002781670 */
[----:B------:R-:W-:Y:S02]  /*d290*/  ISETP.LT.OR P6, PT, R73, 0x2, P6 ;  /* 0x000000024900780c */ /* 0x000fe400037c1670 */
[----:B------:R-:W-:Y:S02]  /*d2a0*/  ISETP.GT.AND P3, PT, R75, 0x8, P2 ;  /* 0x000000084b00780c */ /* 0x000fe40001764270 */
[----:B------:R-:W-:-:S02]  /*d2b0*/  FSEL R82, R4, -INF , !P4 ;  /* 0xff80000004527808 */ /* 0x000fc40006000000 */
[----:B------:R-:W-:Y:S01]  /*d2c0*/  FSEL R80, R12, -INF , !P6 ;  /* 0xff8000000c507808 */ /* 0x000fe20007000000 */
[----:B------:R-:W0:Y:S01]  /*d2d0*/  SHFL.IDX PT, R4, R66, 0x1, 0x1c1f ;  /* 0x003c1f0042047f89 */ /* 0x000e2200000e0000 */
[C---:B------:R-:W-:Y:S02]  /*d2e0*/  ISETP.GT.AND P4, PT, R75.reuse, 0x9, P2 ;  /* 0x000000094b00780c */ /* 0x040fe40001784270 */
[----:B------:R-:W-:Y:S02]  /*d2f0*/  ISETP.GT.AND P6, PT, R75, 0x10, P2 ;  /* 0x000000104b00780c */ /* 0x000fe400017c4270 */
[C---:B------:R-:W-:Y:S02]  /*d300*/  ISETP.LT.OR P3, PT, R73.reuse, 0x9, P3 ;  /* 0x000000094900780c */ /* 0x040fe40001f61670 */
[C---:B------:R-:W-:Y:S02]  /*d310*/  ISETP.LT.OR P4, PT, R73.reuse, 0xa, P4 ;  /* 0x0000000a4900780c */ /* 0x040fe40002781670 */
[----:B------:R-:W-:-:S02]  /*d320*/  ISETP.LT.OR P6, PT, R73, 0x11, P6 ;  /* 0x000000114900780c */ /* 0x000fc400037c1670 */
[----:B------:R-:W-:Y:S02]  /*d330*/  FSEL R78, R14, -INF , !P3 ;  /* 0xff8000000e4e7808 */ /* 0x000fe40005800000 */
[----:B------:R-:W-:Y:S02]  /*d340*/  ISETP.GT.AND P3, PT, R75, 0x11, P2 ;  /* 0x000000114b00780c */ /* 0x000fe40001764270 */
[----:B------:R-:W-:Y:S02]  /*d350*/  FSEL R164, R164, -INF , !P4 ;  /* 0xff800000a4a47808 */ /* 0x000fe40006000000 */
[----:B------:R-:W-:Y:S02]  /*d360*/  FSEL R68, R165, -INF , !P6 ;  /* 0xff800000a5447808 */ /* 0x000fe40007000000 */
[C---:B------:R-:W-:Y:S02]  /*d370*/  ISETP.GT.AND P4, PT, R75.reuse, 0x18, P2 ;  /* 0x000000184b00780c */ /* 0x040fe40001784270 */
[----:B------:R-:W-:-:S02]  /*d380*/  ISETP.GT.AND P6, PT, R75, 0x19, P2 ;  /* 0x000000194b00780c */ /* 0x000fc400017c4270 */
[----:B------:R-:W-:Y:S01]  /*d390*/  ISETP.LT.OR P3, PT, R73, 0x12, P3 ;  /* 0x000000124900780c */ /* 0x000fe20001f61670 */
[----:B0-----:R-:W-:Y:S01]  /*d3a0*/  IMAD.IADD R66, R79, 0x1, R4 ;  /* 0x000000014f427824 */ /* 0x001fe200078e0204 */
[C---:B------:R-:W-:Y:S02]  /*d3b0*/  ISETP.LT.OR P4, PT, R73.reuse, 0x19, P4 ;  /* 0x000000194900780c */ /* 0x040fe40002781670 */
[----:B------:R-:W-:Y:S02]  /*d3c0*/  ISETP.LT.OR P6, PT, R73, 0x1a, P6 ;  /* 0x0000001a4900780c */ /* 0x000fe400037c1670 */
[----:B------:R-:W-:Y:S02]  /*d3d0*/  FSEL R166, R166, -INF , !P3 ;  /* 0xff800000a6a67808 */ /* 0x000fe40005800000 */
[----:B------:R-:W-:Y:S02]  /*d3e0*/  ISETP.GT.AND P3, PT, R75, 0x20, P2 ;  /* 0x000000204b00780c */ /* 0x000fe40001764270 */
[----:B------:R-:W-:-:S02]  /*d3f0*/  FSEL R70, R167, -INF , !P4 ;  /* 0xff800000a7467808 */ /* 0x000fc40006000000 */
[----:B------:R-:W-:Y:S02]  /*d400*/  FSEL R160, R160, -INF , !P6 ;  /* 0xff800000a0a07808 */ /* 0x000fe40007000000 */
        /* <DEDUP_REMOVED lines=11> */
[C---:B------:R-:W-:Y:S02]  /*d4c0*/  ISETP.LT.OR P3, PT, R73.reuse, 0x2a, P3 ;  /* 0x0000002a4900780c */ /* 0x040fe40001f61670 */
        /* <DEDUP_REMOVED lines=12> */
[C---:B------:R-:W-:Y:S02]  /*d590*/  ISETP.GT.AND P3, PT, R75.reuse, 0x41, P2 ;  /* 0x000000414b00780c */ /* 0x040fe40001764270 */
        /* <DEDUP_REMOVED lines=35> */
[----:B------:R-:W-:Y:S02]  /*d7d0*/  FSEL R61, R63, -INF , !P4 ;  /* 0xff8000003f3d7808 */ /* 0x000fe40006000000 */
[----:B------:R-:W-:Y:S02]  /*d7e0*/  FSEL R62, R64, -INF , !P6 ;  /* 0xff800000403e7808 */ /* 0x000fe40007000000 */
[C---:B------:R-:W-:Y:S02]  /*d7f0*/  ISETP.GT.AND P3, PT, R75.reuse, 0x71, P2 ;  /* 0x000000714b00780c */ /* 0x040fe40001764270 */
[C---:B------:R-:W-:Y:S02]  /*d800*/  ISETP.GT.AND P4, PT, R75.reuse, 0x78, P2 ;  /* 0x000000784b00780c */ /* 0x040fe40001784270 */
[----:B------:R-:W-:-:S02]  /*d810*/  ISETP.GT.AND P6, PT, R75, 0x79, P2 ;  /* 0x000000794b00780c */ /* 0x000fc400017c4270 */
[C---:B------:R-:W-:Y:S02]  /*d820*/  ISETP.LT.OR P3, PT, R73.reuse, 0x72, P3 ;  /* 0x000000724900780c */ /* 0x040fe40001f61670 */
[C---:B------:R-:W-:Y:S02]  /*d830*/  ISETP.LT.OR P4, PT, R73.reuse, 0x79, P4 ;  /* 0x000000794900780c */ /* 0x040fe40002781670 */
[----:B------:R-:W-:Y:S01]  /*d840*/  ISETP.LT.OR P6, PT, R73, 0x7a, P6 ;  /* 0x0000007a4900780c */ /* 0x000fe200037c1670 */
[----:B------:R-:W-:Y:S01]  /*d850*/  IMAD.IADD R73, R81, 0x1, R4 ;  /* 0x0000000151497824 */ /* 0x000fe200078e0204 */
[----:B------:R-:W-:Y:S02]  /*d860*/  FSEL R65, R65, -INF , !P3 ;  /* 0xff80000041417808 */ /* 0x000fe40005800000 */
        /* <DEDUP_REMOVED lines=16> */
.L_x_7490:
[----:B------:R-:W-:-:S05]  /*d970*/  IMAD.U32 R71, RZ, RZ, UR56 ;  /* 0x00000038ff477e24 */ /* 0x000fca000f8e00ff */
[----:B------:R-:W-:-:S13]  /*d980*/  ISETP.NE.AND P3, PT, R71, 0x1, PT ;  /* 0x000000014700780c */ /* 0x000fda0003f65270 */
[----:B------:R-:W0:Y:S02]  /*d990*/  @P3 LDC.64 R8, c[0x0][0x9e8] ;  /* 0x00027a00ff083b82 */ /* 0x000e240000000a00 */
[----:B0-----:R-:W-:-:S05]  /*d9a0*/  @P3 IMAD.HI.U32 R8, R4, R8, RZ ;  /* 0x0000000804083227 */ /* 0x001fca00078e00ff */
[----:B------:R-:W-:-:S07]  /*d9b0*/  @P3 SHF.R.U32.HI R4, RZ, R9, R8 ;  /* 0x00000009ff043219 */ /* 0x000fce0000011608 */
.L_x_7491:
[----:B------:R-:W-:Y:S05]  /*d9c0*/  BSYNC B0 ;  /* 0x0000000000007941 */ /* 0x000fea0003800000 */
.L_x_7489:
[----:B------:R-:W-:-:S04]  /*d9d0*/  IMAD R67, R4, R71, -R67 ;  /* 0x0000004704437224 */ /* 0x000fc800078e0a43 */
[----:B------:R-:W-:-:S05]  /*d9e0*/  IMAD.IADD R67, R67, 0x1, -R16 ;  /* 0x0000000143437824 */ /* 0x000fca00078e0a10 */
[----:B------:R-:W-:Y:S02]  /*d9f0*/  VIADDMNMX R66, R67, R71, R66, PT ;  /* 0x0000004743427246 */ /* 0x000fe40003800142 */
[----:B------:R-:W-:-:S07]  /*da00*/  VIMNMX R73, R73, R67, !PT ;  /* 0x0000004349497248 */ /* 0x000fce0007fe0100 */
.L_x_7488:
        /* <DEDUP_REMOVED lines=41> */
[----:B------:R-:W-:Y:S02]  /*dca0*/  FSEL R26, R26, -INF , !P3 ;  /* 0xff8000001a1a7808 */ /* 0x000fe40005800000 */
[----:B------:R-:W-:Y:S02]  /*dcb0*/  FMNMX.FTZ R4, R54, R9, !PT ;  /* 0x0000000936047209 */ /* 0x000fe40007810000 */
[----:B------:R-:W-:-:S02]  /*dcc0*/  ISETP.GT.AND P3, PT, R73, RZ, P2 ;  /* 0x000000ff4900720c */ /* 0x000fc40001764270 */
        /* <DEDUP_REMOVED lines=20> */
[----:B------:R-:W-:-:S05]  /*de10*/  FMNMX.FTZ R9, R64, R9, !PT ;  /* 0x0000000940097209 */ /* 0x000fca0007810000 */
[----:B------:R-:W0:Y:S02]  /*de20*/  SHFL.BFLY PT, R4, R9, 0x2, 0x1f ;  /* 0x0c401f0009047f89 */ /* 0x000e2400000e0000 */
[----:B0-----:R-:W-:-:S05]  /*de30*/  FMNMX.FTZ R8, R9, R4, !PT ;  /* 0x0000000409087209 */ /* 0x001fca0007810000 */
[----:B------:R-:W0:Y:S02]  /*de40*/  SHFL.BFLY PT, R67, R8, 0x1, 0x1f ;  /* 0x0c201f0008437f89 */ /* 0x000e2400000e0000 */
[----:B0-----:R-:W-:Y:S02]  /*de50*/  FMNMX.FTZ R4, R8, R67, !PT ;  /* 0x0000004308047209 */ /* 0x001fe40007810000 */
[----:B------:R-:W-:Y:S02]  /*de60*/  FSEL R8, R27, -INF , !P4 ;  /* 0xff8000001b087808 */ /* 0x000fe40006000000 */
[C---:B------:R-:W-:Y:S01]  /*de70*/  FSETP.NEU.FTZ.AND P6, PT, R4.reuse, -INF , PT ;  /* 0xff8000000400780b */ /* 0x040fe20003fdd000 */
[----:B------:R-:W-:Y:S01]  /*de80*/  FMUL.FTZ R9, R4, UR10 ;  /* 0x0000000a04097c20 */ /* 0x000fe20008410000 */
[----:B------:R-:W-:-:S04]  /*de90*/  ISETP.GT.AND P4, PT, R73, 0x29, P2 ;  /* 0x000000294900780c */ /* 0x000fc80001784270 */
[----:B------:R-:W-:Y:S02]  /*dea0*/  FSEL R9, R9, RZ, P6 ;  /* 0x000000ff09097208 */ /* 0x000fe40003000000 */
[----:B------:R-:W-:-:S03]  /*deb0*/  ISETP.LT.OR P4, PT, R66, 0x2a, P4 ;  /* 0x0000002a4200780c */ /* 0x000fc60002781670 */
[--C-:B------:R-:W-:Y:S01]  /*dec0*/  FFMA.FTZ R182, R78, UR10, -R9.reuse ;  /* 0x0000000a4eb67c23 */ /* 0x100fe20008010809 */
[----:B------:R-:W-:Y:S01]  /*ded0*/  FSEL R78, R6, -INF , !P3 ;  /* 0xff800000064e7808 */ /* 0x000fe20005800000 */
        /* <DEDUP_REMOVED lines=12> */
[----:B------:R0:W-:Y:S01]  /*dfa0*/  MUFU.EX2 R27, R164 ;  /* 0x000000a4001b7308 */ /* 0x0001e20000000800 */
        /* <DEDUP_REMOVED lines=9> */
[--C-:B0-----:R-:W-:Y:S01]  /*e040*/  FFMA.FTZ R164, R12, UR10, -R9.reuse ;  /* 0x0000000a0ca47c23 */ /* 0x101fe20008010809 */
[----:B------:R-:W-:Y:S01]  /*e050*/  FMNMX.FTZ R6, R20, R71, !PT ;  /* 0x0000004714067209 */ /* 0x000fe20007810000 */
[--C-:B------:R-:W-:Y:S01]  /*e060*/  FFMA.FTZ R31, R160, UR10, -R9.reuse ;  /* 0x0000000aa01f7c23 */ /* 0x100fe20008010809 */
[----:B------:R-:W-:Y:S01]  /*e070*/  ISETP.GT.AND P3, PT, R73, 0x40, P2 ;  /* 0x000000404900780c */ /* 0x000fe20001764270 */
[--C-:B------:R-:W-:Y:S01]  /*e080*/  FFMA.FTZ R160, R54, UR10, -R9.reuse ;  /* 0x0000000a36a07c23 */ /* 0x100fe20008010809 */
[----:B------:R-:W-:Y:S01]  /*e090*/  FMNMX.FTZ R71, R21, R6, !PT ;  /* 0x0000000615477209 */ /* 0x000fe20007810000 */
[--C-:B------:R-:W-:Y:S01]  /*e0a0*/  FFMA.FTZ R67, R82, UR10, -R9.reuse ;  /* 0x0000000a52437c23 */ /* 0x100fe20008010809 */
[----:B------:R-:W-:Y:S01]  /*e0b0*/  FSEL R28, R28, -INF , !P4 ;  /* 0xff8000001c1c7808 */ /* 0x000fe20006000000 */
[--C-:B-1----:R-:W-:Y:S01]  /*e0c0*/  FFMA.FTZ R166, R53, UR10, -R9.reuse ;  /* 0x0000000a35a67c23 */ /* 0x102fe20008010809 */
[----:B------:R-:W-:Y:S01]  /*e0d0*/  ISETP.LT.OR P3, PT, R66, 0x41, P3 ;  /* 0x000000414200780c */ /* 0x000fe20001f61670 */
[--C-:B------:R-:W-:Y:S01]  /*e0e0*/  FFMA.FTZ R180, R80, UR10, -R9.reuse ;  /* 0x0000000a50b47c23 */ /* 0x100fe20008010809 */
[----:B------:R-:W-:Y:S01]  /*e0f0*/  ISETP.GT.AND P4, PT, R73, 0x31, P2 ;  /* 0x000000314900780c */ /* 0x000fe20001784270 */
[----:B------:R-:W-:Y:S01]  /*e100*/  MUFU.EX2 R67, R67 ;  /* 0x0000004300437308 */ /* 0x000fe20000000800 */
[----:B------:R-:W-:Y:S01]  /*e110*/  FMNMX.FTZ R6, R24, R71, !PT ;  /* 0x0000004718067209 */ /* 0x000fe20007810000 */
[--C-:B------:R-:W-:Y:S01]  /*e120*/  FFMA.FTZ R172, R162, UR10, -R9.reuse ;  /* 0x0000000aa2ac7c23 */ /* 0x100fe20008010809 */
[----:B------:R-:W-:Y:S01]  /*e130*/  FSEL R70, R33, -INF , !P3 ;  /* 0xff80000021467808 */ /* 0x000fe20005800000 */
[--C-:B------:R-:W-:Y:S01]  /*e140*/  FFMA.FTZ R170, R51, UR10, -R9.reuse ;  /* 0x0000000a33aa7c23 */ /* 0x100fe20008010809 */
[----:B------:R-:W-:Y:S01]  /*e150*/  ISETP.LT.OR P4, PT, R66, 0x32, P4 ;  /* 0x000000324200780c */ /* 0x000fe20002781670 */
[--C-:B------:R-:W-:Y:S01]  /*e160*/  FFMA.FTZ R76, R76, UR10, -R9.reuse ;  /* 0x0000000a4c4c7c23 */ /* 0x100fe20008010809 */
[----:B------:R-:W-:Y:S01]  /*e170*/  FMNMX.FTZ R33, R25, R6, !PT ;  /* 0x0000000619217209 */ /* 0x000fe20007810000 */
[----:B------:R-:W-:Y:S01]  /*e180*/  MUFU.EX2 R180, R180 ;  /* 0x000000b400b47308 */ /* 0x000fe20000000800 */
[----:B------:R-:W-:Y:S01]  /*e190*/  FSEL R30, R30, -INF , !P4 ;  /* 0xff8000001e1e7808 */ /* 0x000fe20006000000 */
[--C-:B------:R-:W-:Y:S01]  /*e1a0*/  FFMA.FTZ R162, R56, UR10, -R9.reuse ;  /* 0x0000000a38a27c23 */ /* 0x100fe20008010809 */
[----:B------:R-:W-:Y:S01]  /*e1b0*/  FMNMX.FTZ R71, R26, R33, !PT ;  /* 0x000000211a477209 */ /* 0x000fe20007810000 */
[--C-:B------:R-:W-:Y:S01]  /*e1c0*/  FFMA.FTZ R156, R58, UR10, -R9.reuse ;  /* 0x0000000a3a9c7c23 */ /* 0x100fe20008010809 */
[----:B------:R-:W-:Y:S01]  /*e1d0*/  ISETP.GT.AND P4, PT, R73, 0x39, P2 ;  /* 0x000000394900780c */ /* 0x000fe20001784270 */
[--C-:B------:R-:W-:Y:S01]  /*e1e0*/  FFMA.FTZ R51, R59, UR10, -R9.reuse ;  /* 0x0000000a3b337c23 */ /* 0x100fe20008010809 */
[----:B------:R-:W-:Y:S01]  /*e1f0*/  ISETP.GT.AND P3, PT, R73, 0x48, P2 ;  /* 0x000000484900780c */ /* 0x000fe20001764270 */
[--C-:B------:R-:W-:Y:S01]  /*e200*/  FFMA.FTZ R158, R60, UR10, -R9.reuse ;  /* 0x0000000a3c9e7c23 */ /* 0x100fe20008010809 */
[----:B------:R-:W-:Y:S01]  /*e210*/  FMNMX.FTZ R75, R8, R71, !PT ;  /* 0x00000047084b7209 */ /* 0x000fe20007810000 */
[--C-:B------:R-:W-:Y:S01]  /*e220*/  FFMA.FTZ R152, R62, UR10, -R9.reuse ;  /* 0x0000000a3e987c23 */ /* 0x100fe20008010809 */
[C---:B------:R-:W-:Y:S01]  /*e230*/  ISETP.LT.OR P4, PT, R66.reuse, 0x3a, P4 ;  /* 0x0000003a4200780c */ /* 0x040fe20002781670 */
[--C-:B------:R-:W-:Y:S01]  /*e240*/  FFMA.FTZ R154, R63, UR10, -R9.reuse ;  /* 0x0000000a3f9a7c23 */ /* 0x100fe20008010809 */
[----:B------:R-:W-:Y:S01]  /*e250*/  ISETP.LT.OR P3, PT, R66, 0x49, P3 ;  /* 0x000000494200780c */ /* 0x000fe20001f61670 */
[----:B------:R-:W-:Y:S01]  /*e260*/  FFMA.FTZ R64, R64, UR10, -R9 ;  /* 0x0000000a40407c23 */ /* 0x000fe20008010809 */
[----:B------:R-:W-:Y:S01]  /*e270*/  FMNMX.FTZ R75, R28, R75, !PT ;  /* 0x0000004b1c4b7209 */ /* 0x000fe20007810000 */
[----:B------:R-:W-:Y:S01]  /*e280*/  MUFU.EX2 R182, R182 ;  /* 0x000000b600b67308 */ /* 0x000fe20000000800 */
[----:B------:R-:W-:-:S02]  /*e290*/  FSEL R32, R32, -INF , !P4 ;  /* 0xff80000020207808 */ /* 0x000fc40006000000 */
[----:B------:R-:W-:Y:S02]  /*e2a0*/  ISETP.GT.AND P4, PT, R73, 0x41, P2 ;  /* 0x000000414900780c */ /* 0x000fe40001784270 */
[----:B------:R-:W-:Y:S01]  /*e2b0*/  FSEL R71, R35, -INF , !P3 ;  /* 0xff80000023477808 */ /* 0x000fe20005800000 */
[----:B------:R-:W-:Y:S01]  /*e2c0*/  FFMA.FTZ R35, R74, UR10, -R9 ;  /* 0x0000000a4a237c23 */ /* 0x000fe20008010809 */
[----:B------:R-:W-:Y:S01]  /*e2d0*/  ISETP.GT.AND P3, PT, R73, 0x50, P2 ;  /* 0x000000504900780c */ /* 0x000fe20001764270 */
[----:B------:R-:W-:Y:S01]  /*e2e0*/  MUFU.EX2 R176, R176 ;  /* 0x000000b000b07308 */ /* 0x000fe20000000800 */
[----:B------:R-:W-:Y:S02]  /*e2f0*/  FMNMX.FTZ R75, R68, R75, !PT ;  /* 0x0000004b444b7209 */ /* 0x000fe40007810000 */
[C---:B------:R-:W-:Y:S02]  /*e300*/  ISETP.LT.OR P4, PT, R66.reuse, 0x42, P4 ;  /* 0x000000424200780c */ /* 0x040fe40002781670 */
[----:B------:R-:W-:-:S02]  /*e310*/  ISETP.LT.OR P3, PT, R66, 0x51, P3 ;  /* 0x000000514200780c */ /* 0x000fc40001f61670 */
[----:B------:R-:W-:Y:S01]  /*e320*/  FMNMX.FTZ R6, R30, R75, !PT ;  /* 0x0000004b1e067209 */ /* 0x000fe20007810000 */
[----:B------:R-:W-:Y:S01]  /*e330*/  FFMA.FTZ R75, R49, UR10, -R9 ;  /* 0x0000000a314b7c23 */ /* 0x000fe20008010809 */
[----:B------:R-:W-:Y:S01]  /*e340*/  FSEL R34, R34, -INF , !P4 ;  /* 0xff80000022227808 */ /* 0x000fe20006000000 */
[----:B------:R-:W-:Y:S01]  /*e350*/  MUFU.EX2 R178, R178 ;  /* 0x000000b200b27308 */ /* 0x000fe20000000800 */
[----:B------:R-:W-:Y:S02]  /*e360*/  ISETP.GT.AND P4, PT, R73, 0x49, P2 ;  /* 0x000000494900780c */ /* 0x000fe40001784270 */
[----:B------:R-:W-:Y:S02]  /*e370*/  FSEL R74, R37, -INF , !P3 ;  /* 0xff800000254a7808 */ /* 0x000fe40005800000 */
[----:B------:R-:W-:Y:S02]  /*e380*/  FMNMX.FTZ R37, R69, R6, !PT ;  /* 0x0000000645257209 */ /* 0x000fe40007810000 */
[----:B------:R-:W-:Y:S01]  /*e390*/  ISETP.LT.OR P4, PT, R66, 0x4a, P4 ;  /* 0x0000004a4200780c */ /* 0x000fe20002781670 */
[----:B------:R-:W-:Y:S01]  /*e3a0*/  MUFU.EX2 R31, R31 ;  /* 0x0000001f001f7308 */ /* 0x000fe20000000800 */
[----:B------:R-:W-:-:S02]  /*e3b0*/  FMNMX.FTZ R37, R32, R37, !PT ;  /* 0x0000002520257209 */ /* 0x000fc40007810000 */
[----:B------:R-:W-:Y:S02]  /*e3c0*/  FSEL R36, R36, -INF , !P4 ;  /* 0xff80000024247808 */ /* 0x000fe40006000000 */
[C---:B------:R-:W-:Y:S02]  /*e3d0*/  ISETP.GT.AND P3, PT, R73.reuse, 0x58, P2 ;  /* 0x000000584900780c */ /* 0x040fe40001764270 */
[----:B------:R-:W-:Y:S01]  /*e3e0*/  ISETP.GT.AND P4, PT, R73, 0x51, P2 ;  /* 0x000000514900780c */ /* 0x000fe20001784270 */
[----:B------:R-:W-:Y:S01]  /*e3f0*/  MUFU.EX2 R172, R172 ;  /* 0x000000ac00ac7308 */ /* 0x000fe20000000800 */
[----:B------:R-:W-:Y:S02]  /*e400*/  FMNMX.FTZ R37, R70, R37, !PT ;  /* 0x0000002546257209 */ /* 0x000fe40007810000 */
[C---:B------:R-:W-:Y:S02]  /*e410*/  ISETP.LT.OR P3, PT, R66.reuse, 0x59, P3 ;  /* 0x000000594200780c */ /* 0x040fe40001f61670 */
[----:B------:R-:W-:-:S02]  /*e420*/  ISETP.LT.OR P4, PT, R66, 0x52, P4 ;  /* 0x000000524200780c */ /* 0x000fc40002781670 */
[----:B------:R-:W-:Y:S01]  /*e430*/  FMNMX.FTZ R6, R34, R37, !PT ;  /* 0x0000002522067209 */ /* 0x000fe20007810000 */
[----:B------:R-:W-:Y:S01]  /*e440*/  MUFU.EX2 R33, R76 ;  /* 0x0000004c00217308 */ /* 0x000fe20000000800 */
[----:B------:R-:W-:Y:S02]  /*e450*/  FSEL R72, R39, -INF , !P3 ;  /* 0xff80000027487808 */ /* 0x000fe40005800000 */
[----:B------:R-:W-:Y:S02]  /*e460*/  FSEL R38, R38, -INF , !P4 ;  /* 0xff80000026267808 */ /* 0x000fe40006000000 */
[----:B------:R-:W-:Y:S02]  /*e470*/  FMNMX.FTZ R39, R71, R6, !PT ;  /* 0x0000000647277209 */ /* 0x000fe40007810000 */
[C---:B------:R-:W-:Y:S01]  /*e480*/  ISETP.GT.AND P4, PT, R73.reuse, 0x59, P2 ;  /* 0x000000594900780c */ /* 0x040fe20001784270 */
[----:B------:R-:W-:Y:S01]  /*e490*/  MUFU.EX2 R174, R174 ;  /* 0x000000ae00ae7308 */ /* 0x000fe20000000800 */
[----:B------:R-:W-:-:S02]  /*e4a0*/  ISETP.GT.AND P3, PT, R73, 0x60, P2 ;  /* 0x000000604900780c */ /* 0x000fc40001764270 */
[----:B------:R-:W-:Y:S02]  /*e4b0*/  FMNMX.FTZ R39, R36, R39, !PT ;  /* 0x0000002724277209 */ /* 0x000fe40007810000 */
[C---:B------:R-:W-:Y:S02]  /*e4c0*/  ISETP.LT.OR P4, PT, R66.reuse, 0x5a, P4 ;  /* 0x0000005a4200780c */ /* 0x040fe40002781670 */
[----:B------:R-:W-:Y:S01]  /*e4d0*/  ISETP.LT.OR P3, PT, R66, 0x61, P3 ;  /* 0x000000614200780c */ /* 0x000fe20001f61670 */
[----:B------:R-:W-:Y:S01]  /*e4e0*/  MUFU.EX2 R35, R35 ;  /* 0x0000002300237308 */ /* 0x000fe20000000800 */
[----:B------:R-:W-:Y:S02]  /*e4f0*/  FMNMX.FTZ R39, R74, R39, !PT ;  /* 0x000000274a277209 */ /* 0x000fe40007810000 */
[----:B------:R-:W-:Y:S02]  /*e500*/  FSEL R40, R40, -INF , !P4 ;  /* 0xff80000028287808 */ /* 0x000fe40006000000 */
[----:B------:R-:W-:-:S02]  /*e510*/  ISETP.GT.AND P4, PT, R73, 0x61, P2 ;  /* 0x000000614900780c */ /* 0x000fc40001784270 */
[----:B------:R-:W-:Y:S01]  /*e520*/  FSEL R49, R41, -INF , !P3 ;  /* 0xff80000029317808 */ /* 0x000fe20005800000 */
[----:B------:R-:W-:Y:S01]  /*e530*/  MUFU.EX2 R168, R168 ;  /* 0x000000a800a87308 */ /* 0x000fe20000000800 */
[----:B------:R-:W-:Y:S02]  /*e540*/  FMNMX.FTZ R41, R38, R39, !PT ;  /* 0x0000002726297209 */ /* 0x000fe40007810000 */
[----:B------:R-:W-:Y:S02]  /*e550*/  ISETP.LT.OR P4, PT, R66, 0x62, P4 ;  /* 0x000000624200780c */ /* 0x000fe40002781670 */
[----:B------:R-:W-:Y:S02]  /*e560*/  FMNMX.FTZ R41, R72, R41, !PT ;  /* 0x0000002948297209 */ /* 0x000fe40007810000 */
[----:B------:R-:W-:Y:S01]  /*e570*/  ISETP.GT.AND P3, PT, R73, 0x68, P2 ;  /* 0x000000684900780c */ /* 0x000fe20001764270 */
[----:B------:R0:W-:Y:S01]  /*e580*/  MUFU.EX2 R39, R50 ;  /* 0x0000003200277308 */ /* 0x0001e20000000800 */
[----:B------:R-:W-:-:S02]  /*e590*/  FSEL R42, R42, -INF , !P4 ;  /* 0xff8000002a2a7808 */ /* 0x000fc40006000000 */
[----:B------:R-:W-:Y:S02]  /*e5a0*/  ISETP.GT.AND P4, PT, R73, 0x69, P2 ;  /* 0x000000694900780c */ /* 0x000fe40001784270 */
[----:B------:R-:W-:Y:S02]  /*e5b0*/  FMNMX.FTZ R6, R40, R41, !PT ;  /* 0x0000002928067209 */ /* 0x000fe40007810000 */
[C---:B------:R-:W-:Y:S01]  /*e5c0*/  ISETP.LT.OR P3, PT, R66.reuse, 0x69, P3 ;  /* 0x000000694200780c */ /* 0x040fe20001f61670 */
[----:B------:R-:W-:Y:S01]  /*e5d0*/  MUFU.EX2 R37, R75 ;  /* 0x0000004b00257308 */ /* 0x000fe20000000800 */
[----:B------:R-:W-:Y:S02]  /*e5e0*/  ISETP.LT.OR P4, PT, R66, 0x6a, P4 ;  /* 0x0000006a4200780c */ /* 0x000fe40002781670 */
[----:B------:R-:W-:Y:S02]  /*e5f0*/  FMNMX.FTZ R41, R49, R6, !PT ;  /* 0x0000000631297209 */ /* 0x000fe40007810000 */
[----:B------:R-:W-:-:S02]  /*e600*/  FSEL R44, R44, -INF , !P3 ;  /* 0xff8000002c2c7808 */ /* 0x000fc40005800000 */
[----:B------:R-:W-:Y:S01]  /*e610*/  ISETP.GT.AND P3, PT, R73, 0x70, P2 ;  /* 0x000000704900780c */ /* 0x000fe20001764270 */
[----:B------:R-:W-:Y:S01]  /*e620*/  MUFU.EX2 R170, R170 ;  /* 0x000000aa00aa7308 */ /* 0x000fe20000000800 */
[----:B------:R-:W-:Y:S02]  /*e630*/  FSEL R12, R43, -INF , !P4 ;  /* 0xff8000002b0c7808 */ /* 0x000fe40006000000 */
[----:B------:R-:W-:Y:S02]  /*e640*/  FMNMX.FTZ R43, R42, R41, !PT ;  /* 0x000000292a2b7209 */ /* 0x000fe40007810000 */
[----:B------:R-:W-:Y:S02]  /*e650*/  ISETP.LT.OR P3, PT, R66, 0x71, P3 ;  /* 0x000000714200780c */ /* 0x000fe40001f61670 */
[----:B------:R-:W-:Y:S01]  /*e660*/  ISETP.GT.AND P4, PT, R73, 0x71, P2 ;  /* 0x000000714900780c */ /* 0x000fe20001784270 */
[----:B------:R1:W-:Y:S01]  /*e670*/  MUFU.EX2 R41, R52 ;  /* 0x0000003400297308 */ /* 0x0003e20000000800 */
[----:B------:R-:W-:-:S02]  /*e680*/  FMNMX.FTZ R43, R44, R43, !PT ;  /* 0x0000002b2c2b7209 */ /* 0x000fc40007810000 */
[----:B0-----:R-:W-:Y:S02]  /*e690*/  FSEL R50, R45, -INF , !P3 ;  /* 0xff8000002d327808 */ /* 0x001fe40005800000 */
[C---:B------:R-:W-:Y:S02]  /*e6a0*/  ISETP.GT.AND P3, PT, R73.reuse, 0x78, P2 ;  /* 0x000000784900780c */ /* 0x040fe40001764270 */
[----:B------:R-:W-:Y:S01]  /*e6b0*/  ISETP.LT.OR P4, PT, R66, 0x72, P4 ;  /* 0x000000724200780c */ /* 0x000fe20002781670 */
[----:B------:R-:W-:Y:S01]  /*e6c0*/  MUFU.EX2 R164, R164 ;  /* 0x000000a400a47308 */ /* 0x000fe20000000800 */
[----:B------:R-:W-:Y:S02]  /*e6d0*/  FMNMX.FTZ R43, R12, R43, !PT ;  /* 0x0000002b0c2b7209 */ /* 0x000fe40007810000 */
[----:B------:R-:W-:Y:S02]  /*e6e0*/  ISETP.GT.AND P2, PT, R73, 0x79, P2 ;  /* 0x000000794900780c */ /* 0x000fe40001744270 */
[----:B------:R-:W-:-:S02]  /*e6f0*/  ISETP.LT.OR P3, PT, R66, 0x79, P3 ;  /* 0x000000794200780c */ /* 0x000fc40001f61670 */
[----:B------:R-:W-:Y:S01]  /*e700*/  FSEL R46, R46, -INF , !P4 ;  /* 0xff8000002e2e7808 */ /* 0x000fe20006000000 */
[----:B------:R-:W-:Y:S01]  /*e710*/  MUFU.EX2 R166, R166 ;  /* 0x000000a600a67308 */ /* 0x000fe20000000800 */
[----:B------:R-:W-:Y:S02]  /*e720*/  FMNMX.FTZ R43, R50, R43, !PT ;  /* 0x0000002b322b7209 */ /* 0x000fe40007810000 */
[----:B------:R-:W-:Y:S02]  /*e730*/  ISETP.LT.OR P2, PT, R66, 0x7a, P2 ;  /* 0x0000007a4200780c */ /* 0x000fe40001741670 */
[----:B-1----:R-:W-:Y:S01]  /*e740*/  FSEL R52, R47, -INF , !P3 ;  /* 0xff8000002f347808 */ /* 0x002fe20005800000 */
[----:B------:R-:W-:Y:S01]  /*e750*/  FFMA.FTZ R47, R57, UR10, -R9 ;  /* 0x0000000a392f7c23 */ /* 0x000fe20008010809 */
[----:B------:R-:W-:Y:S01]  /*e760*/  FMNMX.FTZ R45, R46, R43, !PT ;  /* 0x0000002b2e2d7209 */ /* 0x000fe20007810000 */
[----:B------:R-:W-:Y:S01]  /*e770*/  MUFU.EX2 R160, R160 ;  /* 0x000000a000a07308 */ /* 0x000fe20000000800 */
[----:B------:R-:W-:-:S02]  /*e780*/  FSEL R48, R48, -INF , !P2 ;  /* 0xff80000030307808 */ /* 0x000fc40005000000 */
[----:B------:R-:W-:Y:S02]  /*e790*/  FMNMX.FTZ R45, R52, R45, !PT ;  /* 0x0000002d342d7209 */ /* 0x000fe40007810000 */
[----:B------:R-:W-:Y:S02]  /*e7a0*/  FSEL R54, R4, RZ, P6 ;  /* 0x000000ff04367208 */ /* 0x000fe40003000000 */
[----:B------:R-:W-:Y:S01]  /*e7b0*/  FMNMX.FTZ R6, R48, R45, !PT ;  /* 0x0000002d30067209 */ /* 0x000fe20007810000 */
[----:B------:R0:W-:Y:S01]  /*e7c0*/  MUFU.EX2 R43, R14 ;  /* 0x0000000e002b7308 */ /* 0x0001e20000000800 */
[----:B------:R-:W-:Y:S01]  /*e7d0*/  FFMA.FTZ R45, R55, UR10, -R9 ;  /* 0x0000000a372d7c23 */ /* 0x000fe20008010809 */
[----:B------:R-:W-:Y:S01]  /*e7e0*/  FADD.FTZ R54, -R54, R5 ;  /* 0x0000000536367221 */ /* 0x000fe20000010100 */
[--C-:B------:R-:W-:Y:S01]  /*e7f0*/  FFMA.FTZ R55, R65, UR10, -R9.reuse ;  /* 0x0000000a41377c23 */ /* 0x100fe20008010809 */
[----:B------:R-:W0:Y:S04]  /*e800*/  SHFL.BFLY PT, R53, R6, 0x2, 0x1f ;  /* 0x0c401f0006357f89 */ /* 0x000e2800000e0000 */
[----:B------:R-:W-:Y:S08]  /*e810*/  MUFU.EX2 R45, R45 ;  /* 0x0000002d002d7308 */ /* 0x000ff00000000800 */
[----:B------:R-:W-:Y:S08]  /*e820*/  MUFU.EX2 R162, R162 ;  /* 0x000000a200a27308 */ /* 0x000ff00000000800 */
[----:B------:R-:W-:Y:S01]  /*e830*/  MUFU.EX2 R47, R47 ;  /* 0x0000002f002f7308 */ /* 0x000fe20000000800 */
[----:B0-----:R-:W-:Y:S01]  /*e840*/  FMNMX.FTZ R14, R6, R53, !PT ;  /* 0x00000035060e7209 */ /* 0x001fe20007810000 */
[----:B------:R-:W-:-:S06]  /*e850*/  FFMA.FTZ R53, R61, UR10, -R9 ;  /* 0x0000000a3d357c23 */ /* 0x000fcc0008010809 */
[----:B------:R-:W-:Y:S01]  /*e860*/  MUFU.EX2 R156, R156 ;  /* 0x0000009c009c7308 */ /* 0x000fe20000000800 */
[----:B------:R-:W0:Y:S07]  /*e870*/  SHFL.BFLY PT, R57, R14, 0x1, 0x1f ;  /* 0x0c201f000e397f89 */ /* 0x000e2e00000e0000 */
[----:B------:R-:W-:Y:S08]  /*e880*/  MUFU.EX2 R51, R51 ;  /* 0x0000003300337308 */ /* 0x000ff00000000800 */
[----:B------:R-:W-:Y:S08]  /*e890*/  MUFU.EX2 R158, R158 ;  /* 0x0000009e009e7308 */ /* 0x000ff00000000800 */
[----:B------:R-:W-:Y:S01]  /*e8a0*/  MUFU.EX2 R53, R53 ;  /* 0x0000003500357308 */ /* 0x000fe20000000800 */
[----:B0-----:R-:W-:Y:S01]  /*e8b0*/  FMNMX.FTZ R6, R14, R57, !PT ;  /* 0x000000390e067209 */ /* 0x001fe20007810000 */
[----:B------:R-:W-:-:S03]  /*e8c0*/  FMUL.FTZ R14, R54, UR10 ;  /* 0x0000000a360e7c20 */ /* 0x000fc60008410000 */
[C---:B------:R-:W-:Y:S01]  /*e8d0*/  FSETP.NEU.FTZ.AND P2, PT, R6.reuse, -INF , PT ;  /* 0xff8000000600780b */ /* 0x040fe20003f5d000 */
[----:B------:R-:W-:Y:S02]  /*e8e0*/  FMUL.FTZ R9, R6, UR10 ;  /* 0x0000000a06097c20 */ /* 0x000fe40008410000 */
[----:B------:R-:W0:Y:S03]  /*e8f0*/  MUFU.EX2 R14, R14 ;  /* 0x0000000e000e7308 */ /* 0x000e260000000800 */
        /* <DEDUP_REMOVED lines=9> */
[----:B------:R-:W-:Y:S01]  /*e990*/  FFMA.FTZ R20, R20, UR10, -R9 ;  /* 0x0000000a14147c23 */ /* 0x000fe20008010809 */
[----:B0-----:R-:W-:Y:S01]  /*e9a0*/  FFMA.FTZ R11, R14, R2, R67 ;  /* 0x000000020e0b7223 */ /* 0x001fe20000010043 */
[--C-:B------:R-:W-:Y:S01]  /*e9b0*/  FFMA.FTZ R179, R21, UR10, -R9.reuse ;  /* 0x0000000a15b37c23 */ /* 0x100fe20008010809 */
[--C-:B------:R-:W-:Y:S01]  /*e9c0*/  FFMA.FTZ R24, R24, UR10, -R9.reuse ;  /* 0x0000000a18187c23 */ /* 0x100fe20008010809 */
[----:B------:R-:W-:Y:S01]  /*e9d0*/  FFMA.FTZ R173, R25, UR10, -R9 ;  /* 0x0000000a19ad7c23 */ /* 0x000fe20008010809 */
        /* <DEDUP_REMOVED lines=33> */
[----:B------:R-:W-:Y:S01]  /*ebf0*/  FSEL R2, R6, RZ, P2 ;  /* 0x000000ff06027208 */ /* 0x000fe20001000000 */
[----:B------:R-:W-:Y:S01]  /*ec00*/  MUFU.EX2 R20, R20 ;  /* 0x0000001400147308 */ /* 0x000fe20000000800 */
[----:B------:R-:W-:Y:S01]  /*ec10*/  FFMA.FTZ R9, R48, UR10, -R9 ;  /* 0x0000000a30097c23 */ /* 0x000fe20008010809 */
[----:B------:R-:W-:Y:S01]  /*ec20*/  FADD.FTZ R28, R174, R11 ;  /* 0x0000000bae1c7221 */ /* 0x000fe20000010000 */
[----:B------:R-:W-:-:S02]  /*ec30*/  IMAD.U32 R13, RZ, RZ, UR59 ;  /* 0x0000003bff0d7e24 */ /* 0x000fc4000f8e00ff */
[----:B------:R-:W-:Y:S01]  /*ec40*/  FADD.FTZ R2, -R2, R7 ;  /* 0x0000000702027221 */ /* 0x000fe20000010100 */
[----:B------:R-:W-:Y:S01]  /*ec50*/  ISETP.GT.AND P2, PT, R3, UR40, PT ;  /* 0x0000002803007c0c */ /* 0x000fe2000bf44270 */
[----:B------:R-:W-:Y:S01]  /*ec60*/  FADD.FTZ R11, R35, R28 ;  /* 0x0000001c230b7221 */ /* 0x000fe20000010000 */
[----:B------:R-:W-:Y:S01]  /*ec70*/  UMOV UR59, UR47 ;  /* 0x0000002f003b7c82 */ /* 0x000fe20008000000 */
[----:B------:R-:W-:Y:S01]  /*ec80*/  FMUL.FTZ R2, R2, UR10 ;  /* 0x0000000a02027c20 */ /* 0x000fe20008410000 */
[----:B------:R-:W-:Y:S01]  /*ec90*/  MUFU.EX2 R179, R179 ;  /* 0x000000b300b37308 */ /* 0x000fe20000000800 */
[----:B------:R-:W-:Y:S01]  /*eca0*/  FADD.FTZ R28, R168, R11 ;  /* 0x0000000ba81c7221 */ /* 0x000fe20000010000 */
[----:B------:R-:W-:Y:S01]  /*ecb0*/  @!P1 LEA R13, R13, UR41, 0x3 ;  /* 0x000000290d0d9c11 */ /* 0x000fe2000f8e18ff */
[----:B------:R-:W-:Y:S01]  /*ecc0*/  FMUL.FTZ R88, R88, R14 ;  /* 0x0000000e58587220 */ /* 0x000fe20000410000 */
[----:B------:R-:W-:Y:S01]  /*ecd0*/  F2FP.BF16.F32.PACK_AB R180, R180, R67 ;  /* 0x00000043b4b4723e */ /* 0x000fe200000010ff */
[----:B------:R-:W-:Y:S01]  /*ece0*/  FADD.FTZ R7, R37, R28 ;  /* 0x0000001c25077221 */ /* 0x000fe20000010000 */
[----:B------:R-:W-:Y:S01]  /*ecf0*/  F2FP.BF16.F32.PACK_AB R182, R27, R182 ;  /* 0x000000b61bb6723e */ /* 0x000fe200000010ff */
[----:B------:R-:W-:Y:S01]  /*ed00*/  @!P1 VIADD R13, R13, 0x28860 ;  /* 0x000288600d0d9836 */ /* 0x000fe20000000000 */
[----:B------:R0:W1:Y:S01]  /*ed10*/  MUFU.EX2 R28, R2 ;  /* 0x00000002001c7308 */ /* 0x0000620000000800 */
[----:B------:R-:W-:Y:S01]  /*ed20*/  FADD.FTZ R56, R170, R7 ;  /* 0x00000007aa387221 */ /* 0x000fe20000010000 */
[----:B------:R-:W-:Y:S01]  /*ed30*/  F2FP.BF16.F32.PACK_AB R176, R29, R176 ;  /* 0x000000b01db0723e */ /* 0x000fe200000010ff */
[----:B------:R-:W-:Y:S01]  /*ed40*/  FMUL.FTZ R89, R89, R14 ;  /* 0x0000000e59597220 */ /* 0x000fe20000410000 */
[----:B------:R-:W-:Y:S01]  /*ed50*/  @!P1 PRMT R13, RZ, 0x654, R13 ;  /* 0x00000654ff0d9816 */ /* 0x000fe2000000000d */
[----:B------:R-:W-:Y:S01]  /*ed60*/  FADD.FTZ R7, R39, R56 ;  /* 0x0000003827077221 */ /* 0x000fe20000010000 */
[----:B------:R-:W-:Y:S01]  /*ed70*/  F2FP.BF16.F32.PACK_AB R178, R31, R178 ;  /* 0x000000b21fb2723e */ /* 0x000fe200000010ff */
[----:B------:R-:W-:Y:S01]  /*ed80*/  FMUL.FTZ R92, R92, R14 ;  /* 0x0000000e5c5c7220 */ /* 0x000fe20000410000 */
[----:B------:R-:W2:Y:S01]  /*ed90*/  MUFU.EX2 R24, R24 ;  /* 0x0000001800187308 */ /* 0x000ea20000000800 */
[----:B------:R-:W-:Y:S01]  /*eda0*/  FADD.FTZ R56, R164, R7 ;  /* 0x00000007a4387221 */ /* 0x000fe20000010000 */
[----:B------:R3:W-:Y:S01]  /*edb0*/  @!P1 SYNCS.ARRIVE.TRANS64.RED.A1T0 RZ, [R13+URZ], RZ ;  /* 0x000000ff0dff99a7 */ /* 0x0007e2000810043f */
[----:B------:R-:W-:Y:S01]  /*edc0*/  F2FP.BF16.F32.PACK_AB R172, R33, R172 ;  /* 0x000000ac21ac723e */ /* 0x000fe200000010ff */
[----:B------:R-:W-:Y:S01]  /*edd0*/  FMUL.FTZ R93, R93, R14 ;  /* 0x0000000e5d5d7220 */ /* 0x000fe20000410000 */
[----:B------:R-:W-:Y:S01]  /*ede0*/  FADD.FTZ R7, R41, R56 ;  /* 0x0000003829077221 */ /* 0x000fe20000010000 */
[----:B------:R-:W-:Y:S01]  /*edf0*/  F2FP.BF16.F32.PACK_AB R174, R35, R174 ;  /* 0x000000ae23ae723e */ /* 0x000fe200000010ff */
[----:B------:R-:W-:Y:S01]  /*ee00*/  FMUL.FTZ R96, R96, R14 ;  /* 0x0000000e60607220 */ /* 0x000fe20000410000 */
[----:B------:R-:W4:Y:S01]  /*ee10*/  MUFU.EX2 R173, R173 ;  /* 0x000000ad00ad7308 */ /* 0x000f220000000800 */
[----:B0-----:R-:W-:Y:S01]  /*ee20*/  FADD.FTZ R2, R166, R7 ;  /* 0x00000007a6027221 */ /* 0x001fe20000010000 */
[----:B-1----:R-:W-:Y:S01]  /*ee30*/  FFMA.FTZ R7, R28, R0, R181 ;  /* 0x000000001c077223 */ /* 0x002fe200000100b5 */
        /* <DEDUP_REMOVED lines=13> */
[----:B------:R-:W-:Y:S01]  /*ef10*/  MUFU.EX2 R152, R152 ;  /* 0x0000009800987308 */ /* 0x000fe20000000800 */
[----:B------:R-:W-:Y:S01]  /*ef20*/  FADD.FTZ R48, R162, R11 ;  /* 0x0000000ba2307221 */ /* 0x000fe20000010000 */
[----:B------:R-:W-:Y:S01]  /*ef30*/  FADD.FTZ R7, R177, R2 ;  /* 0x00000002b1077221 */ /* 0x000fe20000010000 */
[----:B------:R-:W-:Y:S01]  /*ef40*/  F2FP.BF16.F32.PACK_AB R160, R45, R160 ;  /* 0x000000a02da0723e */ /* 0x000fe200000010ff */
[----:B------:R-:W-:Y:S01]  /*ef50*/  FMUL.FTZ R101, R101, R14 ;  /* 0x0000000e65657220 */ /* 0x000fe20000410000 */
[C---:B------:R-:W-:Y:S01]  /*ef60*/  FADD.FTZ R11, R47.reuse, R48 ;  /* 0x000000302f0b7221 */ /* 0x040fe20000010000 */
[----:B------:R-:W-:Y:S01]  /*ef70*/  FADD.FTZ R2, R20, R7 ;  /* 0x0000000714027221 */ /* 0x000fe20000010000 */
[----:B------:R-:W-:Y:S01]  /*ef80*/  F2FP.BF16.F32.PACK_AB R162, R47, R162 ;  /* 0x000000a22fa2723e */ /* 0x000fe200000010ff */
[----:B------:R-:W1:Y:S01]  /*ef90*/  MUFU.EX2 R175, R175 ;  /* 0x000000af00af7308 */ /* 0x000e620000000800 */
[----:B------:R-:W-:Y:S01]  /*efa0*/  FADD.FTZ R48, R156, R11 ;  /* 0x0000000b9c307221 */ /* 0x000fe20000010000 */
[----:B------:R-:W-:Y:S01]  /*efb0*/  FADD.FTZ R7, R179, R2 ;  /* 0x00000002b3077221 */ /* 0x000fe20000010000 */
[C---:B------:R-:W-:Y:S01]  /*efc0*/  F2FP.BF16.F32.PACK_AB R156, R51.reuse, R156 ;  /* 0x0000009c339c723e */ /* 0x040fe200000010ff */
[-C--:B------:R-:W-:Y:S01]  /*efd0*/  FMUL.FTZ R104, R104, R14.reuse ;  /* 0x0000000e68687220 */ /* 0x080fe20000410000 */
[----:B------:R-:W-:Y:S01]  /*efe0*/  FADD.FTZ R11, R51, R48 ;  /* 0x00000030330b7221 */ /* 0x000fe20000010000 */
[----:B--2---:R-:W-:Y:S01]  /*eff0*/  FADD.FTZ R2, R24, R7 ;  /* 0x0000000718027221 */ /* 0x004fe20000010000 */
[-C--:B------:R-:W-:Y:S01]  /*f000*/  FMUL.FTZ R105, R105, R14.reuse ;  /* 0x0000000e69697220 */ /* 0x080fe20000410000 */
[----:B------:R-:W-:Y:S01]  /*f010*/  MUFU.EX2 R55, R55 ;  /* 0x0000003700377308 */ /* 0x000fe20000000800 */
[-C--:B------:R-:W-:Y:S01]  /*f020*/  FMUL.FTZ R108, R108, R14.reuse ;  /* 0x0000000e6c6c7220 */ /* 0x080fe20000410000 */
[----:B----4-:R-:W-:Y:S01]  /*f030*/  FADD.FTZ R7, R173, R2 ;  /* 0x00000002ad077221 */ /* 0x010fe20000010000 */
[-C--:B------:R-:W-:Y:S01]  /*f040*/  FMUL.FTZ R109, R109, R14.reuse ;  /* 0x0000000e6d6d7220 */ /* 0x080fe20000410000 */
[-C--:B------:R-:W-:Y:S01]  /*f050*/  FMUL.FTZ R112, R112, R14.reuse ;  /* 0x0000000e70707220 */ /* 0x080fe20000410000 */
[-C--:B------:R-:W-:Y:S01]  /*f060*/  FMUL.FTZ R113, R113, R14.reuse ;  /* 0x0000000e71717220 */ /* 0x080fe20000410000 */
[----:B0-----:R-:W-:Y:S01]  /*f070*/  FADD.FTZ R2, R26, R7 ;  /* 0x000000071a027221 */ /* 0x001fe20000010000 */
[-C--:B------:R-:W-:Y:S01]  /*f080*/  FMUL.FTZ R116, R116, R14.reuse ;  /* 0x0000000e74747220 */ /* 0x080fe20000410000 */
[----:B------:R-:W0:Y:S01]  /*f090*/  MUFU.EX2 R8, R8 ;  /* 0x0000000800087308 */ /* 0x000e220000000800 */
[-C--:B------:R-:W-:Y:S01]  /*f0a0*/  FMUL.FTZ R117, R117, R14.reuse ;  /* 0x0000000e75757220 */ /* 0x080fe20000410000 */
[----:B-1----:R-:W-:Y:S01]  /*f0b0*/  FADD.FTZ R7, R175, R2 ;  /* 0x00000002af077221 */ /* 0x002fe20000010000 */
        /* <DEDUP_REMOVED lines=13> */
[----:B------:R2:W-:Y:S01]  /*f190*/  MUFU.EX2 R0, R36 ;  /* 0x0000002400007308 */ /* 0x0005e20000000800 */
[----:B0-----:R-:W-:Y:S01]  /*f1a0*/  FADD.FTZ R2, R8, R7 ;  /* 0x0000000708027221 */ /* 0x001fe20000010000 */
[-C--:B------:R-:W-:Y:S01]  /*f1b0*/  FMUL.FTZ R144, R144, R14.reuse ;  /* 0x0000000e90907220 */ /* 0x080fe20000410000 */
[-C--:B------:R-:W-:Y:S01]  /*f1c0*/  FMUL.FTZ R145, R145, R14.reuse ;  /* 0x0000000e91917220 */ /* 0x080fe20000410000 */
[-C--:B------:R-:W-:Y:S01]  /*f1d0*/  FMUL.FTZ R148, R148, R14.reuse ;  /* 0x0000000e94947220 */ /* 0x080fe20000410000 */
[----:B------:R-:W-:Y:S01]  /*f1e0*/  FMUL.FTZ R149, R149, R14 ;  /* 0x0000000e95957220 */ /* 0x000fe20000410000 */
[----:B------:R-:W-:Y:S01]  /*f1f0*/  F2FP.BF16.F32.PACK_AB R181, R10, R181 ;  /* 0x000000b50ab5723e */ /* 0x000fe200000010ff */
[----:B------:R-:W-:Y:S01]  /*f200*/  VIADD R3, R3, 0xffffffff ;  /* 0xffffffff03037836 */ /* 0x000fe20000000000 */
[----:B------:R-:W0:Y:S01]  /*f210*/  MUFU.EX2 R169, R169 ;  /* 0x000000a900a97308 */ /* 0x000e220000000800 */
[----:B--2---:R-:W-:Y:S01]  /*f220*/  FADD.FTZ R36, R158, R11 ;  /* 0x0000000b9e247221 */ /* 0x004fe20000010000 */
[C---:B------:R-:W-:Y:S01]  /*f230*/  F2FP.BF16.F32.PACK_AB R158, R53.reuse, R158 ;  /* 0x0000009e359e723e */ /* 0x040fe200000010ff */
[-C--:B------:R-:W-:Y:S01]  /*f240*/  FMUL.FTZ R90, R90, R28.reuse ;  /* 0x0000001c5a5a7220 */ /* 0x080fe20000410000 */
[----:B------:R-:W-:Y:S01]  /*f250*/  F2FP.BF16.F32.PACK_AB R183, R54, R183 ;  /* 0x000000b736b7723e */ /* 0x000fe200000010ff */
[----:B------:R-:W-:Y:S01]  /*f260*/  FADD.FTZ R11, R53, R36 ;  /* 0x00000024350b7221 */ /* 0x000fe20000010000 */
[----:B------:R-:W-:Y:S01]  /*f270*/  F2FP.BF16.F32.PACK_AB R177, R20, R177 ;  /* 0x000000b114b1723e */ /* 0x000fe200000010ff */
[----:B------:R-:W-:Y:S01]  /*f280*/  FMUL.FTZ R91, R91, R28 ;  /* 0x0000001c5b5b7220 */ /* 0x000fe20000410000 */
[----:B------:R-:W2:Y:S01]  /*f290*/  MUFU.EX2 R5, R64 ;  /* 0x0000004000057308 */ /* 0x000ea20000000800 */
[----:B------:R-:W-:Y:S01]  /*f2a0*/  FADD.FTZ R36, R152, R11 ;  /* 0x0000000b98247221 */ /* 0x000fe20000010000 */
[C---:B------:R-:W-:Y:S01]  /*f2b0*/  F2FP.BF16.F32.PACK_AB R152, R55.reuse, R152 ;  /* 0x000000983798723e */ /* 0x040fe200000010ff */
[-C--:B------:R-:W-:Y:S01]  /*f2c0*/  FMUL.FTZ R94, R94, R28.reuse ;  /* 0x0000001c5e5e7220 */ /* 0x080fe20000410000 */
[----:B------:R-:W-:Y:S01]  /*f2d0*/  F2FP.BF16.F32.PACK_AB R179, R24, R179 ;  /* 0x000000b318b3723e */ /* 0x000fe200000010ff */
[----:B------:R-:W-:Y:S01]  /*f2e0*/  FADD.FTZ R11, R55, R36 ;  /* 0x00000024370b7221 */ /* 0x000fe20000010000 */
[----:B------:R-:W-:Y:S01]  /*f2f0*/  F2FP.BF16.F32.PACK_AB R173, R26, R173 ;  /* 0x000000ad1aad723e */ /* 0x000fe200000010ff */
[-C--:B------:R-:W-:Y:S01]  /*f300*/  FMUL.FTZ R95, R95, R28.reuse ;  /* 0x0000001c5f5f7220 */ /* 0x080fe20000410000 */
[----:B------:R-:W4:Y:S01]  /*f310*/  MUFU.EX2 R30, R30 ;  /* 0x0000001e001e7308 */ /* 0x000f220000000800 */
[----:B-1----:R-:W-:Y:S01]  /*f320*/  FADD.FTZ R36, R154, R11 ;  /* 0x0000000b9a247221 */ /* 0x002fe20000010000 */
[----:B0-----:R-:W-:Y:S01]  /*f330*/  FADD.FTZ R7, R169, R2 ;  /* 0x00000002a9077221 */ /* 0x001fe20000010000 */
[----:B------:R-:W-:Y:S01]  /*f340*/  F2FP.BF16.F32.PACK_AB R175, R8, R175 ;  /* 0x000000af08af723e */ /* 0x000fe200000010ff */
        /* <DEDUP_REMOVED lines=12> */
[----:B------:R-:W1:Y:S01]  /*f410*/  MUFU.EX2 R32, R32 ;  /* 0x0000002000207308 */ /* 0x000e620000000800 */
[C---:B----4-:R-:W-:Y:S01]  /*f420*/  FADD.FTZ R36, R30.reuse, R7 ;  /* 0x000000071e247221 */ /* 0x050fe20000010000 */
[----:B------:R-:W-:Y:S01]  /*f430*/  F2FP.BF16.F32.PACK_AB R169, R30, R169 ;  /* 0x000000a91ea9723e */ /* 0x000fe200000010ff */
[-C--:B------:R-:W-:Y:S01]  /*f440*/  FMUL.FTZ R115, R115, R28.reuse ;  /* 0x0000001c73737220 */ /* 0x080fe20000410000 */
[-C--:B------:R-:W-:Y:S01]  /*f450*/  FMUL.FTZ R118, R118, R28.reuse ;  /* 0x0000001c76767220 */ /* 0x080fe20000410000 */
[-C--:B------:R-:W-:Y:S01]  /*f460*/  FMUL.FTZ R119, R119, R28.reuse ;  /* 0x0000001c77777220 */ /* 0x080fe20000410000 */
[-C--:B------:R-:W-:Y:S01]  /*f470*/  FMUL.FTZ R122, R122, R28.reuse ;  /* 0x0000001c7a7a7220 */ /* 0x080fe20000410000 */
[-C--:B------:R-:W-:Y:S01]  /*f480*/  FMUL.FTZ R123, R123, R28.reuse ;  /* 0x0000001c7b7b7220 */ /* 0x080fe20000410000 */
[----:B------:R-:W2:Y:S01]  /*f490*/  MUFU.EX2 R165, R165 ;  /* 0x000000a500a57308 */ /* 0x000ea20000000800 */
        /* <DEDUP_REMOVED lines=8> */
[C---:B-1----:R-:W-:Y:S01]  /*f520*/  FADD.FTZ R36, R32.reuse, R5 ;  /* 0x0000000520247221 */ /* 0x042fe20000010000 */
[----:B------:R-:W-:Y:S01]  /*f530*/  F2FP.BF16.F32.PACK_AB R171, R32, R171 ;  /* 0x000000ab20ab723e */ /* 0x000fe200000010ff */
[-C--:B------:R-:W-:Y:S01]  /*f540*/  FMUL.FTZ R138, R138, R28.reuse ;  /* 0x0000001c8a8a7220 */ /* 0x080fe20000410000 */
[-C--:B------:R-:W-:Y:S01]  /*f550*/  FMUL.FTZ R139, R139, R28.reuse ;  /* 0x0000001c8b8b7220 */ /* 0x080fe20000410000 */
[-C--:B------:R-:W-:Y:S01]  /*f560*/  FMUL.FTZ R142, R142, R28.reuse ;  /* 0x0000001c8e8e7220 */ /* 0x080fe20000410000 */
[-C--:B------:R-:W-:Y:S01]  /*f570*/  FMUL.FTZ R143, R143, R28.reuse ;  /* 0x0000001c8f8f7220 */ /* 0x080fe20000410000 */
[-C--:B------:R-:W-:Y:S01]  /*f580*/  FMUL.FTZ R146, R146, R28.reuse ;  /* 0x0000001c92927220 */ /* 0x080fe20000410000 */
[----:B------:R-:W1:Y:S01]  /*f590*/  MUFU.EX2 R167, R167 ;  /* 0x000000a700a77308 */ /* 0x000e620000000800 */
[----:B--2---:R-:W-:Y:S01]  /*f5a0*/  FADD.FTZ R5, R165, R36 ;  /* 0x00000024a5057221 */ /* 0x004fe20000010000 */
[-C--:B------:R-:W-:Y:S01]  /*f5b0*/  FMUL.FTZ R147, R147, R28.reuse ;  /* 0x0000001c93937220 */ /* 0x080fe20000410000 */
[-C--:B------:R-:W-:Y:S01]  /*f5c0*/  FMUL.FTZ R150, R150, R28.reuse ;  /* 0x0000001c96967220 */ /* 0x080fe20000410000 */
[----:B------:R-:W-:Y:S01]  /*f5d0*/  FMUL.FTZ R151, R151, R28 ;  /* 0x0000001c97977220 */ /* 0x000fe20000410000 */
[----:B------:R-:W-:-:S03]  /*f5e0*/  IMAD.MOV.U32 R7, RZ, RZ, R6 ;  /* 0x000000ffff077224 */ /* 0x000fc600078e0006 */
[----:B------:R-:W2:Y:S01]  /*f5f0*/  MUFU.EX2 R161, R161 ;  /* 0x000000a100a17308 */ /* 0x000ea20000000800 */
[C---:B0-----:R-:W-:Y:S01]  /*f600*/  FADD.FTZ R36, R34.reuse, R5 ;  /* 0x0000000522247221 */ /* 0x041fe20000010000 */
[----:B------:R-:W-:-:S06]  /*f610*/  F2FP.BF16.F32.PACK_AB R165, R34, R165 ;  /* 0x000000a522a5723e */ /* 0x000fcc00000010ff */
[----:B------:R-:W0:Y:S01]  /*f620*/  MUFU.EX2 R38, R38 ;  /* 0x0000002600267308 */ /* 0x000e220000000800 */
[----:B-1----:R-:W-:Y:S01]  /*f630*/  FADD.FTZ R5, R167, R36 ;  /* 0x00000024a7057221 */ /* 0x002fe20000010000 */
[----:B------:R-:W-:-:S03]  /*f640*/  F2FP.BF16.F32.PACK_AB R167, R0, R167 ;  /* 0x000000a700a7723e */ /* 0x000fc600000010ff */
[----:B------:R-:W-:Y:S01]  /*f650*/  FADD.FTZ R36, R0, R5 ;  /* 0x0000000500247221 */ /* 0x000fe20000010000 */
[----:B------:R-:W-:Y:S02]  /*f660*/  IMAD.MOV.U32 R5, RZ, RZ, R4 ;  /* 0x000000ffff057224 */ /* 0x000fe400078e0004 */
        /* <DEDUP_REMOVED lines=28> */
[----:B---3--:R-:W-:Y:S06]  /*f830*/  @P2 BRA `(.L_x_7492) ;  /* 0xffffffc400e82947 */ /* 0x008fec000383ffff */
.L_x_7475:
[----:B------:R-:W-:Y:S06]  /*f840*/  BAR.ARV 0x8, 0x180 ;  /* 0x0206000000007b1d */ /* 0x000fec0000002000 */
[----:B------:R-:W-:Y:S05]  /*f850*/  @!P0 BRA `(.L_x_7493) ;  /* 0x0000000000048947 */ /* 0x000fea0003800000 */
[----:B------:R-:W-:Y:S01]  /*f860*/  BPT.TRAP 0x1 ;  /* 0x000000040000795c */ /* 0x000fe20000300000 */
.L_x_7493:
[----:B------:R-:W-:Y:S01]  /*f870*/  ULEA UR5, UR47, UR41, 0x3 ;  /* 0x000000292f057291 */ /* 0x000fe2000f8e183f */
[----:B------:R-:W-:-:S05]  /*f880*/  IMAD.U32 R3, RZ, RZ, UR50 ;  /* 0x00000032ff037e24 */ /* 0x000fca000f8e00ff */
[----:B------:R-:W-:-:S04]  /*f890*/  SHF.L.U32 R3, R3, 0x1f, RZ ;  /* 0x0000001f03037819 */ /* 0x000fc800000006ff */
[----:B------:R0:W1:Y:S01]  /*f8a0*/  SYNCS.PHASECHK.TRANS64.TRYWAIT P2, [UR5+0x28850], R3 ;  /* 0x02885003ff0075a7 */ /* 0x0000620008040145 */
[----:B------:R-:W-:Y:S05]  /*f8b0*/  @!P0 BRA `(.L_x_7494) ;  /* 0x0000000000048947 */ /* 0x000fea0003800000 */
[----:B------:R-:W-:Y:S01]  /*f8c0*/  BPT.TRAP 0x1 ;  /* 0x000000040000795c */ /* 0x000fe20000300000 */
.L_x_7494:
[----:B-1----:R-:W-:Y:S05]  /*f8d0*/  @P2 BRA `(.L_x_7495) ;  /* 0x0000000000082947 */ /* 0x002fea0003800000 */
[----:B------:R-:W1:Y:S02]  /*f8e0*/  SYNCS.PHASECHK.TRANS64.TRYWAIT P0, [UR5+0x28850], R3 ;  /* 0x02885003ff0075a7 */ /* 0x000e640008000145 */
[----:B-1----:R-:W-:Y:S05]  /*f8f0*/  @!P0 BRA `(.L_x_7496) ;  /* 0x000000a800d48947 */ /* 0x002fea0003800000 */
.L_x_7495:
[----:B------:R-:W-:Y:S01]  /*f900*/  UIADD3 UR41, UR41, 0x400, URZ ;  /* 0x0000040029297890 */ /* 0x000fe2000fffe03f */
[----:B------:R-:W-:Y:S01]  /*f910*/  WARPGROUP.ARRIVE ;  /* 0x00000000000079c5 */ /* 0x000fe20000000000 */
[----:B------:R-:W-:Y:S01]  /*f920*/  UMOV UR7, 0x40000040 ;  /* 0x4000004000077882 */ /* 0x000fe20000000000 */
[----:B01----:R-:W0:Y:S01]  /*f930*/  SHFL.BFLY PT, R3, R2, 0x2, 0x1f ;  /* 0x0c401f0002037f89 */ /* 0x003e2200000e0000 */
[----:B------:R-:W-:Y:S01]  /*f940*/  USHF.R.U32.HI UR41, URZ, 0x4, UR41 ;  /* 0x000000043f297899 */ /* 0x000fe20008011629 */
[----:B------:R-:W-:Y:S01]  /*f950*/  IMAD.U32 R11, RZ, RZ, UR5 ;  /* 0x00000005ff0b7e24 */ /* 0x000fe2000f8e00ff */
[----:B------:R-:W-:Y:S01]  /*f960*/  UIADD3 UR48, UR48, 0x1, URZ ;  /* 0x0000000130307890 */ /* 0x000fe2000fffe03f */
[----:B------:R-:W1:Y:S01]  /*f970*/  SHFL.BFLY PT, R5, R0, 0x2, 0x1f ;  /* 0x0c401f0000057f89 */ /* 0x000e6200000e0000 */
[----:B------:R-:W-:Y:S01]  /*f980*/  ULOP3.LUT UR41, UR41, 0x3fff, URZ, 0xc0, !UPT ;  /* 0x00003fff29297892 */ /* 0x000fe2000f8ec03f */
[----:B------:R-:W-:Y:S02]  /*f990*/  @!P1 VIADD R11, R11, 0x28860 ;  /* 0x000288600b0b9836 */ /* 0x000fe40000000000 */
[----:B------:R-:W-:Y:S01]  /*f9a0*/  IMAD.MOV.U32 R9, RZ, RZ, RZ ;  /* 0x000000ffff097224 */ /* 0x000fe200078e00ff */
[----:B------:R-:W-:Y:S01]  /*f9b0*/  ULOP3.LUT UR4, UR41, 0x4000000, URZ, 0xfc, !UPT ;  /* 0x0400000029047892 */ /* 0x000fe2000f8efc3f */
[----:B------:R-:W-:Y:S01]  /*f9c0*/  IMAD.U32 R14, RZ, RZ, UR10 ;  /* 0x0000000aff0e7e24 */ /* 0x000fe2000f8e00ff */
[----:B------:R-:W-:Y:S01]  /*f9d0*/  @!P1 PRMT R11, RZ, 0x654, R11 ;  /* 0x00000654ff0b9816 */ /* 0x000fe2000000000b */
[----:B------:R-:W-:Y:S01]  /*f9e0*/  IMAD.MOV.U32 R20, RZ, RZ, -0x800000 ;  /* 0xff800000ff147424 */ /* 0x000fe200078e00ff */
[----:B------:R-:W-:-:S02]  /*f9f0*/  ULEA UR4, UR47, UR4, 0xb ;  /* 0x000000042f047291 */ /* 0x000fc4000f8e583f */
[----:B------:R-:W-:-:S04]  /*fa00*/  UIADD3 UR47, UR47, 0x1, URZ ;  /* 0x000000012f2f7890 */ /* 0x000fc8000fffe03f */
[----:B------:R-:W-:Y:S01]  /*fa10*/  UISETP.NE.AND UP0, UPT, UR47, 0x2, UPT ;  /* 0x000000022f00788c */ /* 0x000fe2000bf05270 */
[----:B------:R-:W-:Y:S02]  /*fa20*/  UMOV UR6, UR4 ;  /* 0x0000000400067c82 */ /* 0x000fe40008000000 */
[----:B------:R-:W-:Y:S01]  /*fa30*/  HGMMA.64x128x16.F32.BF16 R88, R180, gdesc[UR4].tnspB, R88, gsb0 ;  /* 0x41e00004b4587df0 */ /* 0x000fe20008001858 */
[----:B------:R-:W-:Y:S01]  /*fa40*/  UIADD3 UR6, UR4, 0x80, URZ ;  /* 0x0000008004067890 */ /* 0x000fe2000fffe03f */
[----:B0-----:R-:W-:Y:S01]  /*fa50*/  FADD.FTZ R3, R3, R2 ;  /* 0x0000000203037221 */ /* 0x001fe20000010000 */
[----:B------:R-:W-:Y:S01]  /*fa60*/  UMOV UR7, 0x40000040 ;  /* 0x4000004000077882 */ /* 0x000fe20000000000 */
[----:B------:R-:W-:Y:S02]  /*fa70*/  IMAD.MOV.U32 R2, RZ, RZ, RZ ;  /* 0x000000ffff027224 */ /* 0x000fe400078e00ff */
[----:B-1----:R-:W-:Y:S01]  /*fa80*/  FADD.FTZ R5, R5, R0 ;  /* 0x0000000005057221 */ /* 0x002fe20000010000 */
[----:B------:R-:W-:Y:S01]  /*fa90*/  IMAD.MOV.U32 R0, RZ, RZ, -0x800000 ;  /* 0xff800000ff007424 */ /* 0x000fe200078e00ff */
[----:B------:R-:W0:Y:S01]  /*faa0*/  SHFL.BFLY PT, R8, R3, 0x1, 0x1f ;  /* 0x0c201f0003087f89 */ /* 0x000e2200000e0000 */
[----:B------:R-:W-:-:S03]  /*fab0*/  USEL UR47, UR47, URZ, UP0 ;  /* 0x0000003f2f2f7287 */ /* 0x000fc60008000000 */
[----:B------:R-:W1:Y:S01]  /*fac0*/  SHFL.BFLY PT, R10, R5, 0x1, 0x1f ;  /* 0x0c201f00050a7f89 */ /* 0x000e6200000e0000 */
[----:B0-----:R-:W-:Y:S01]  /*fad0*/  FADD.FTZ R8, R3, R8 ;  /* 0x0000000803087221 */ /* 0x001fe20000010000 */
[----:B------:R-:W-:Y:S02]  /*fae0*/  IMAD.U32 R3, RZ, RZ, UR10 ;  /* 0x0000000aff037e24 */ /* 0x000fe4000f8e00ff */
[----:B-1----:R-:W-:Y:S02]  /*faf0*/  FADD.FTZ R12, R5, R10 ;  /* 0x0000000a050c7221 */ /* 0x002fe40000010000 */
[----:B------:R-:W-:-:S03]  /*fb00*/  FSETP.NE.FTZ.AND P0, PT, R8, RZ, PT ;  /* 0x000000ff0800720b */ /* 0x000fc60003f15000 */
[----:B------:R-:W-:-:S10]  /*fb10*/  FSETP.NE.FTZ.AND P2, PT, R12, RZ, PT ;  /* 0x000000ff0c00720b */ /* 0x000fd40003f55000 */
[----:B------:R-:W0:Y:S01]  /*fb20*/  @P0 MUFU.LG2 R7, R8 ;  /* 0x0000000800070308 */ /* 0x000e220000000c00 */
[----:B------:R-:W-:Y:S02]  /*fb30*/  @P0 FMUL.FTZ R3, R3, 0.69314718246459960938 ;  /* 0x3f31721803030820 */ /* 0x000fe40000410000 */
[----:B------:R-:W-:-:S05]  /*fb40*/  @P2 FMUL.FTZ R14, R14, 0.69314718246459960938 ;  /* 0x3f3172180e0e2820 */ /* 0x000fca0000410000 */
[----:B------:R-:W1:Y:S08]  /*fb50*/  @P2 MUFU.LG2 R10, R12 ;  /* 0x0000000c000a2308 */ /* 0x000e700000000c00 */
[----:B------:R0:W2:Y:S08]  /*fb60*/  @P0 MUFU.RCP R2, R8 ;  /* 0x0000000800020308 */ /* 0x0000b00000001000 */
[----:B------:R-:W3:Y:S01]  /*fb70*/  @P2 MUFU.RCP R9, R12 ;  /* 0x0000000c00092308 */ /* 0x000ee20000001000 */
[----:B0-----:R-:W-:Y:S01]  /*fb80*/  @P0 FMUL.FTZ R8, R7, 0.69314718246459960938 ;  /* 0x3f31721807080820 */ /* 0x001fe20000410000 */
[----:B-1----:R-:W-:-:S03]  /*fb90*/  @P2 FMUL.FTZ R5, R10, 0.69314718246459960938 ;  /* 0x3f3172180a052820 */ /* 0x002fc60000410000 */
[----:B------:R-:W-:Y:S01]  /*fba0*/  @P0 FFMA.FTZ R20, R3, R4, R8 ;  /* 0x0000000403140223 */ /* 0x000fe20000010008 */
[----:B------:R-:W-:Y:S01]  /*fbb0*/  @P2 FFMA.FTZ R0, R14, R6, R5 ;  /* 0x000000060e002223 */ /* 0x000fe20000010005 */
[----:B------:R-:W-:Y:S01]  /*fbc0*/  PLOP3.LUT P0, PT, PT, PT, PT, 0x8, 0x0 ;  /* 0x000000000000781c */ /* 0x000fe20003f0e170 */
        /* <DEDUP_REMOVED lines=31> */
[----:B------:R-:W-:-:S04]  /*fdc0*/  USEL UR4, URZ, 0x1, UP0 ;  /* 0x000000013f047887 */ /* 0x000fc80008000000 */
[----:B------:R-:W-:Y:S01]  /*fdd0*/  ULOP3.LUT UR50, UR50, UR4, URZ, 0x3c, !UPT ;  /* 0x0000000432327292 */ /* 0x000fe2000f8e3c3f */
        /* <DEDUP_REMOVED lines=69> */
.L_x_7426:
[----:B------:R-:W0:Y:S01]  /*10230*/  S2R R4, SR_CgaCtaId ;  /* 0x0000000000047919 */ /* 0x000e220000008800 */
[----:B------:R-:W-:Y:S01]  /*10240*/  MOV R21, 0x400 ;  /* 0x0000040000157802 */ /* 0x000fe20000000f00 */
[----:B------:R-:W-:Y:S01]  /*10250*/  BSSY B0, `(.L_x_7497) ;  /* 0x00002e8000007945 */ /* 0x000fe20003800000 */
[----:B------:R-:W-:Y:S02]  /*10260*/  BAR.SYNC.DEFER_BLOCKING 0x5, 0x180 ;  /* 0x0146000000007b1d */ /* 0x000fe40000010000 */
[----:B0-----:R-:W-:-:S05]  /*10270*/  LEA R21, R4, R21, 0x18 ;  /* 0x0000001504157211 */ /* 0x001fca00078ec0ff */
[----:B------:R-:W0:Y:S02]  /*10280*/  LDS.128 R4, [R21+0x288d0] ;  /* 0x0288d00015047984 */ /* 0x000e240000000c00 */
[----:B0-----:R-:W-:Y:S02]  /*10290*/  R2UR UR5, R5 ;  /* 0x00000000050572ca */ /* 0x001fe400000e0000 */
[----:B------:R-:W-:Y:S02]  /*102a0*/  R2UR UR7, R6 ;  /* 0x00000000060772ca */ /* 0x000fe400000e0000 */
[----:B------:R-:W-:Y:S01]  /*102b0*/  R2UR UR6, R7 ;  /* 0x00000000070672ca */ /* 0x000fe200000e0000 */
[----:B------:R-:W-:Y:S06]  /*102c0*/  BAR.ARV 0x4, 0x180 ;  /* 0x0106000000007b1d */ /* 0x000fec0000002000 */
[----:B------:R-:W-:Y:S08]  /*102d0*/  @P0 BRA `(.L_x_7498) ;  /* 0x0000002000640947 */ /* 0x000ff00003800000 */
[----:B------:R-:W0:Y:S01]  /*102e0*/  S2R R4, SR_SWINHI ;  /* 0x0000000000047919 */ /* 0x000e220000002f00 */
[----:B------:R-:W-:Y:S01]  /*102f0*/  ULDC.64 UR10, c[0x0][0xc00] ;  /* 0x00030000000a7ab9 */ /* 0x000fe20000000a00 */
[----:B------:R-:W-:Y:S01]  /*10300*/  ULDC.64 UR8, c[0x0][0xc00] ;  /* 0x0003000000087ab9 */ /* 0x000fe20000000a00 */
[----:B------:R-:W1:Y:S01]  /*10310*/  LDC R45, c[0x0][0xbe8] ;  /* 0x0002fa00ff2d7b82 */ /* 0x000e620000000800 */
[----:B------:R-:W-:Y:S01]  /*10320*/  UIMAD.WIDE UR8, UR43, 0x4, UR8 ;  /* 0x000000042b0878a5 */ /* 0x000fe2000f8e0208 */
[----:B------:R-:W-:Y:S02]  /*10330*/  MOV R32, R21 ;  /* 0x0000001500207202 */ /* 0x000fe40000000f00 */
[----:B0-----:R-:W-:-:S03]  /*10340*/  MOV R33, R4 ;  /* 0x0000000400217202 */ /* 0x001fc60000000f00 */
[----:B------:R-:W-:-:S03]  /*10350*/  IMAD.WIDE R4, R218, 0x2, R32 ;  /* 0x00000002da047825 */ /* 0x000fc600078e0220 */
[C---:B------:R-:W-:Y:S02]  /*10360*/  LOP3.LUT R7, R4.reuse, 0x380, RZ, 0xc0, !PT ;  /* 0x0000038004077812 */ /* 0x040fe400078ec0ff */
[C---:B------:R-:W-:Y:S02]  /*10370*/  IADD3 R8, P5, R4.reuse, 0x40, RZ ;  /* 0x0000004004087810 */ /* 0x040fe40007fbe0ff */
[----:B------:R-:W-:Y:S02]  /*10380*/  SHF.R.U64 R7, R7, 0x3, RZ ;  /* 0x0000000307077819 */ /* 0x000fe400000012ff */
[C---:B------:R-:W-:Y:S01]  /*10390*/  IADD3 R31, P6, R4.reuse, 0x20, RZ ;  /* 0x00000020041f7810 */ /* 0x040fe20007fde0ff */
[--C-:B------:R-:W-:Y:S01]  /*103a0*/  IMAD.X R27, RZ, RZ, R5.reuse, P5 ;  /* 0x000000ffff1b7224 */ /* 0x100fe200028e0605 */
[C---:B------:R-:W-:Y:S02]  /*103b0*/  IADD3 R35, P4, R4.reuse, 0x60, RZ ;  /* 0x0000006004237810 */ /* 0x040fe40007f9e0ff */
        /* <DEDUP_REMOVED lines=13> */
[----:B------:R-:W-:Y:S02]  /*10490*/  SHF.R.U64 R7, R7, 0x3, RZ ;  /* 0x0000000307077819 */ /* 0x000fe400000012ff */
[----:B------:R-:W-:Y:S02]  /*104a0*/  LOP3.LUT R10, R35, 0x380, RZ, 0xc0, !PT ;  /* 0x00000380230a7812 */ /* 0x000fe400078ec0ff */
[----:B------:R-:W-:Y:S02]  /*104b0*/  LOP3.LUT R12, R37, 0x380, RZ, 0xc0, !PT ;  /* 0x00000380250c7812 */ /* 0x000fe400078ec0ff */
[----:B------:R-:W-:Y:S02]  /*104c0*/  LOP3.LUT R26, R7, R8, RZ, 0x3c, !PT ;  /* 0x00000008071a7212 */ /* 0x000fe400078e3cff */
[----:B------:R-:W-:Y:S02]  /*104d0*/  SHF.R.U64 R6, R6, 0x3, RZ ;  /* 0x0000000306067819 */ /* 0x000fe400000012ff */
[----:B------:R-:W-:-:S02]  /*104e0*/  SHF.R.U64 R10, R10, 0x3, RZ ;  /* 0x000000030a0a7819 */ /* 0x000fc400000012ff */
[----:B------:R-:W-:Y:S02]  /*104f0*/  LOP3.LUT R8, R39, 0x380, RZ, 0xc0, !PT ;  /* 0x0000038027087812 */ /* 0x000fe400078ec0ff */
[----:B------:R-:W-:Y:S02]  /*10500*/  SHF.R.U64 R12, R12, 0x3, RZ ;  /* 0x000000030c0c7819 */ /* 0x000fe400000012ff */
[----:B------:R-:W-:Y:S02]  /*10510*/  LOP3.LUT R28, R6, R31, RZ, 0x3c, !PT ;  /* 0x0000001f061c7212 */ /* 0x000fe400078e3cff */
[----:B------:R-:W-:Y:S02]  /*10520*/  LOP3.LUT R24, R10, R35, RZ, 0x3c, !PT ;  /* 0x000000230a187212 */ /* 0x000fe400078e3cff */
[----:B------:R-:W-:Y:S02]  /*10530*/  SHF.R.U64 R8, R8, 0x3, RZ ;  /* 0x0000000308087819 */ /* 0x000fe400000012ff */
[----:B------:R-:W-:-:S02]  /*10540*/  LOP3.LUT R10, R41, 0x380, RZ, 0xc0, !PT ;  /* 0x00000380290a7812 */ /* 0x000fc400078ec0ff */
[----:B------:R-:W-:Y:S02]  /*10550*/  LOP3.LUT R31, R34, 0x380, RZ, 0xc0, !PT ;  /* 0x00000380221f7812 */ /* 0x000fe400078ec0ff */
[----:B------:R-:W-:Y:S02]  /*10560*/  LOP3.LUT R14, R12, R37, RZ, 0x3c, !PT ;  /* 0x000000250c0e7212 */ /* 0x000fe400078e3cff */
[----:B------:R-:W-:Y:S02]  /*10570*/  LOP3.LUT R12, R8, R39, RZ, 0x3c, !PT ;  /* 0x00000027080c7212 */ /* 0x000fe400078e3cff */
[----:B------:R-:W-:Y:S02]  /*10580*/  MOV R30, R4 ;  /* 0x00000004001e7202 */ /* 0x000fe40000000f00 */
[----:B------:R-:W-:Y:S02]  /*10590*/  SHF.R.U64 R10, R10, 0x3, RZ ;  /* 0x000000030a0a7819 */ /* 0x000fe400000012ff */
[----:B------:R-:W-:-:S02]  /*105a0*/  SHF.R.U64 R31, R31, 0x3, RZ ;  /* 0x000000031f1f7819 */ /* 0x000fc400000012ff */
[----:B------:R-:W-:Y:S02]  /*105b0*/  F2FP.BF16.F32.PACK_AB R4, R89, R88 ;  /* 0x000000585904723e */ /* 0x000fe400000010ff */
[----:B------:R-:W-:Y:S02]  /*105c0*/  F2FP.BF16.F32.PACK_AB R5, R3, R2 ;  /* 0x000000020305723e */ /* 0x000fe400000010ff */
[----:B------:R-:W-:Y:S02]  /*105d0*/  F2FP.BF16.F32.PACK_AB R6, R93, R92 ;  /* 0x0000005c5d06723e */ /* 0x000fe400000010ff */
[----:B------:R-:W-:Y:S01]  /*105e0*/  F2FP.BF16.F32.PACK_AB R7, R95, R94 ;  /* 0x0000005e5f07723e */ /* 0x000fe200000010ff */
[----:B------:R-:W-:Y:S01]  /*105f0*/  BAR.SYNC.DEFER_BLOCKING 0x1, 0x100 ;  /* 0x0044000000007b1d */ /* 0x000fe20000010000 */
[----:B------:R-:W-:Y:S02]  /*10600*/  MOV R37, R14 ;  /* 0x0000000e00257202 */ /* 0x000fe40000000f00 */
[----:B------:R-:W-:-:S02]  /*10610*/  MOV R36, R12 ;  /* 0x0000000c00247202 */ /* 0x000fc40000000f00 */
[----:B------:R-:W-:Y:S02]  /*10620*/  LOP3.LUT R10, R10, R41, RZ, 0x3c, !PT ;  /* 0x000000290a0a7212 */ /* 0x000fe400078e3cff */
[----:B------:R-:W-:Y:S02]  /*10630*/  LOP3.LUT R8, R31, R34, RZ, 0x3c, !PT ;  /* 0x000000221f087212 */ /* 0x000fe400078e3cff */
[----:B------:R-:W-:Y:S02]  /*10640*/  MOV R40, R28 ;  /* 0x0000001c00287202 */ /* 0x000fe40000000f00 */
[----:B------:R-:W-:Y:S02]  /*10650*/  MOV R39, R26 ;  /* 0x0000001a00277202 */ /* 0x000fe40000000f00 */
[----:B------:R-:W-:Y:S02]  /*10660*/  MOV R38, R24 ;  /* 0x0000001800267202 */ /* 0x000fe40000000f00 */
[----:B------:R-:W-:-:S02]  /*10670*/  F2FP.BF16.F32.PACK_AB R12, R97, R96 ;  /* 0x00000060610c723e */ /* 0x000fc400000010ff */
[----:B------:R-:W-:Y:S02]  /*10680*/  F2FP.BF16.F32.PACK_AB R13, R99, R98 ;  /* 0x00000062630d723e */ /* 0x000fe400000010ff */
[----:B------:R-:W-:Y:S02]  /*10690*/  F2FP.BF16.F32.PACK_AB R14, R101, R100 ;  /* 0x00000064650e723e */ /* 0x000fe400000010ff */
[----:B------:R-:W-:Y:S02]  /*106a0*/  F2FP.BF16.F32.PACK_AB R15, R103, R102 ;  /* 0x00000066670f723e */ /* 0x000fe400000010ff */
[----:B------:R-:W-:Y:S01]  /*106b0*/  F2FP.BF16.F32.PACK_AB R24, R105, R104 ;  /* 0x000000686918723e */ /* 0x000fe200000010ff */
[----:B------:R0:W-:Y:S01]  /*106c0*/  STSM.16.M88.4 [R30], R4 ;  /* 0x000000041e007844 */ /* 0x0001e20000000200 */
[----:B------:R-:W-:Y:S02]  /*106d0*/  F2FP.BF16.F32.PACK_AB R25, R107, R106 ;  /* 0x0000006a6b19723e */ /* 0x000fe400000010ff */
[----:B------:R-:W-:Y:S01]  /*106e0*/  F2FP.BF16.F32.PACK_AB R26, R109, R108 ;  /* 0x0000006c6d1a723e */ /* 0x000fe200000010ff */
[----:B------:R2:W-:Y:S01]  /*106f0*/  STSM.16.M88.4 [R40], R12 ;  /* 0x0000000c28007844 */ /* 0x0005e20000000200 */
[----:B------:R-:W-:-:S02]  /*10700*/  F2FP.BF16.F32.PACK_AB R27, R111, R110 ;  /* 0x0000006e6f1b723e */ /* 0x000fc400000010ff */
[----:B------:R-:W-:Y:S02]  /*10710*/  F2FP.BF16.F32.PACK_AB R28, R113, R112 ;  /* 0x00000070711c723e */ /* 0x000fe400000010ff */
[----:B------:R-:W-:Y:S01]  /*10720*/  F2FP.BF16.F32.PACK_AB R29, R115, R114 ;  /* 0x00000072731d723e */ /* 0x000fe200000010ff */
[----:B------:R-:W-:Y:S01]  /*10730*/  STSM.16.M88.4 [R39], R24 ;  /* 0x0000001827007844 */ /* 0x000fe20000000200 */
[----:B------:R-:W-:Y:S02]  /*10740*/  F2FP.BF16.F32.PACK_AB R31, R119, R118 ;  /* 0x00000076771f723e */ /* 0x000fe400000010ff */
[----:B------:R-:W-:Y:S02]  /*10750*/  MOV R35, R10 ;  /* 0x0000000a00237202 */ /* 0x000fe40000000f00 */
[----:B------:R-:W-:Y:S02]  /*10760*/  MOV R34, R8 ;  /* 0x0000000800227202 */ /* 0x000fe40000000f00 */
[----:B0-----:R-:W-:-:S02]  /*10770*/  F2FP.BF16.F32.PACK_AB R30, R117, R116 ;  /* 0x00000074751e723e */ /* 0x001fc400000010ff */
[----:B------:R-:W-:Y:S02]  /*10780*/  F2FP.BF16.F32.PACK_AB R4, R121, R120 ;  /* 0x000000787904723e */ /* 0x000fe400000010ff */
[----:B------:R-:W-:Y:S01]  /*10790*/  F2FP.BF16.F32.PACK_AB R5, R123, R122 ;  /* 0x0000007a7b05723e */ /* 0x000fe200000010ff */
[----:B------:R0:W-:Y:S01]  /*107a0*/  STSM.16.M88.4 [R38], R28 ;  /* 0x0000001c26007844 */ /* 0x0001e20000000200 */
[----:B------:R-:W-:Y:S02]  /*107b0*/  F2FP.BF16.F32.PACK_AB R6, R125, R124 ;  /* 0x0000007c7d06723e */ /* 0x000fe400000010ff */
[----:B------:R-:W-:Y:S02]  /*107c0*/  F2FP.BF16.F32.PACK_AB R7, R127, R126 ;  /* 0x0000007e7f07723e */ /* 0x000fe400000010ff */
[----:B------:R-:W-:Y:S02]  /*107d0*/  F2FP.BF16.F32.PACK_AB R8, R129, R128 ;  /* 0x000000808108723e */ /* 0x000fe400000010ff */
[----:B------:R-:W-:Y:S01]  /*107e0*/  F2FP.BF16.F32.PACK_AB R9, R131, R130 ;  /* 0x000000828309723e */ /* 0x000fe200000010ff */
[----:B------:R3:W-:Y:S01]  /*107f0*/  STSM.16.M88.4 [R37], R4 ;  /* 0x0000000425007844 */ /* 0x0007e20000000200 */
[----:B------:R-:W-:-:S02]  /*10800*/  F2FP.BF16.F32.PACK_AB R10, R133, R132 ;  /* 0x00000084850a723e */ /* 0x000fc400000010ff */
[----:B------:R-:W-:Y:S02]  /*10810*/  F2FP.BF16.F32.PACK_AB R11, R135, R134 ;  /* 0x00000086870b723e */ /* 0x000fe400000010ff */
[----:B--2---:R-:W-:Y:S02]  /*10820*/  F2FP.BF16.F32.PACK_AB R12, R137, R136 ;  /* 0x00000088890c723e */ /* 0x004fe400000010ff */
[----:B------:R-:W-:Y:S01]  /*10830*/  F2FP.BF16.F32.PACK_AB R13, R139, R138 ;  /* 0x0000008a8b0d723e */ /* 0x000fe200000010ff */
[----:B------:R2:W-:Y:S01]  /*10840*/  STSM.16.M88.4 [R36], R8 ;  /* 0x0000000824007844 */ /* 0x0005e20000000200 */
[----:B------:R-:W-:Y:S01]  /*10850*/  F2FP.BF16.F32.PACK_AB R14, R141, R140 ;  /* 0x0000008c8d0e723e */ /* 0x000fe200000010ff */
[----:B0-----:R-:W-:Y:S01]  /*10860*/  IMAD.U32 R28, RZ, RZ, UR8 ;  /* 0x00000008ff1c7e24 */ /* 0x001fe2000f8e00ff */
[----:B------:R-:W-:Y:S01]  /*10870*/  F2FP.BF16.F32.PACK_AB R15, R143, R142 ;  /* 0x0000008e8f0f723e */ /* 0x000fe200000010ff */
[----:B------:R-:W-:Y:S01]  /*10880*/  IMAD.U32 R29, RZ, RZ, UR9 ;  /* 0x00000009ff1d7e24 */ /* 0x000fe2000f8e00ff */
[----:B------:R-:W-:Y:S01]  /*10890*/  F2FP.BF16.F32.PACK_AB R24, R145, R144 ;  /* 0x000000909118723e */ /* 0x000fe200000010ff */
[----:B------:R-:W-:Y:S01]  /*108a0*/  ULDC.64 UR8, c[0x0][0xc08] ;  /* 0x0003020000087ab9 */ /* 0x000fe20000000a00 */
[----:B------:R-:W-:Y:S01]  /*108b0*/  F2FP.BF16.F32.PACK_AB R25, R147, R146 ;  /* 0x000000929319723e */ /* 0x000fe200000010ff */
[----:B------:R0:W-:Y:S01]  /*108c0*/  STSM.16.M88.4 [R35], R12 ;  /* 0x0000000c23007844 */ /* 0x0001e20000000200 */
[----:B------:R-:W-:-:S02]  /*108d0*/  F2FP.BF16.F32.PACK_AB R26, R149, R148 ;  /* 0x00000094951a723e */ /* 0x000fc400000010ff */
[----:B------:R-:W-:Y:S02]  /*108e0*/  F2FP.BF16.F32.PACK_AB R27, R151, R150 ;  /* 0x00000096971b723e */ /* 0x000fe400000010ff */
[----:B------:R-:W-:-:S03]  /*108f0*/  ISETP.NE.U32.AND P0, PT, RZ, UR10, PT ;  /* 0x0000000aff007c0c */ /* 0x000fc6000bf05070 */
[----:B------:R4:W-:Y:S01]  /*10900*/  STSM.16.M88.4 [R34], R24 ;  /* 0x0000001822007844 */ /* 0x0009e20000000200 */
[----:B------:R-:W-:Y:S01]  /*10910*/  BAR.SYNC.DEFER_BLOCKING 0x1, 0x100 ;  /* 0x0044000000007b1d */ /* 0x000fe20000010000 */
[----:B------:R-:W-:-:S13]  /*10920*/  ISETP.NE.AND.EX P0, PT, RZ, UR11, PT, P0 ;  /* 0x0000000bff007c0c */ /* 0x000fda000bf05300 */
[----:B------:R-:W4:Y:S01]  /*10930*/  @P0 LDG.E R30, desc[UR52][R28.64] ;  /* 0x000000341c1e0981 */ /* 0x000f22000c1e1900 */
[----:B------:R-:W-:Y:S01]  /*10940*/  UISETP.NE.U32.AND UP0, UPT, UR8, URZ, UPT ;  /* 0x0000003f0800728c */ /* 0x000fe2000bf05070 */
[----:B-1----:R-:W-:Y:S01]  /*10950*/  ISETP.NE.AND P1, PT, R45, 0x1, PT ;  /* 0x000000012d00780c */ /* 0x002fe20003f25270 */
[----:B------:R-:W-:Y:S02]  /*10960*/  ULDC UR4, c[0x0][0xa88] ;  /* 0x0002a20000047ab9 */ /* 0x000fe40000000800 */
[----:B------:R-:W-:Y:S01]  /*10970*/  UISETP.NE.AND.EX UP0, UPT, UR9, URZ, UPT, UP0 ;  /* 0x0000003f0900728c */ /* 0x000fe2000bf05300 */
[----:B------:R-:W-:Y:S01]  /*10980*/  IMAD.U32 R44, RZ, RZ, UR4 ;  /* 0x00000004ff2c7e24 */ /* 0x000fe2000f8e00ff */
[----:B------:R-:W-:-:S04]  /*10990*/  ULDC UR4, c[0x0][0xad4] ;  /* 0x0002b50000047ab9 */ /* 0x000fc80000000800 */
[----:B------:R-:W-:-:S04]  /*109a0*/  PLOP3.LUT P4, PT, PT, PT, UP0, 0x80, 0x0 ;  /* 0x000000000000781c */ /* 0x000fc80003f8f008 */
[----:B---3--:R-:W1:Y:S01]  /*109b0*/  @P1 LDC R6, c[0x0][0xbec] ;  /* 0x0002fb00ff061b82 */ /* 0x008e620000000800 */
[----:B------:R-:W-:Y:S02]  /*109c0*/  @UP0 ULDC.64 UR8, c[0x0][0xc08] ;  /* 0x0003020000080ab9 */ /* 0x000fe40000000a00 */
[----:B------:R-:W-:Y:S02]  /*109d0*/  @UP0 UIMAD.WIDE UR8, UR43, 0x4, UR8 ;  /* 0x000000042b0808a5 */ /* 0x000fe4000f8e0208 */
[----:B------:R-:W-:-:S03]  /*109e0*/  UISETP.NE.AND UP0, UPT, UR45, URZ, UPT ;  /* 0x0000003f2d00728c */ /* 0x000fc6000bf05270 */
[----:B--2---:R-:W2:Y:S01]  /*109f0*/  @P1 LDC R9, c[0x0][0xbf0] ;  /* 0x0002fc00ff091b82 */ /* 0x004ea20000000800 */
[----:B------:R-:W-:Y:S01]  /*10a00*/  USEL UR4, UR45, UR4, UP0 ;  /* 0x000000042d047287 */ /* 0x000fe20008000000 */
[----:B------:R-:W-:Y:S01]  /*10a10*/  IMAD.U32 R4, RZ, RZ, UR8 ;  /* 0x00000008ff047e24 */ /* 0x000fe2000f8e00ff */
[----:B------:R-:W-:Y:S01]  /*10a20*/  UMOV UR19, 0x9b8 ;  /* 0x000009b800137882 */ /* 0x000fe20000000000 */
[----:B------:R-:W-:Y:S01]  /*10a30*/  IMAD.U32 R5, RZ, RZ, UR9 ;  /* 0x00000009ff057e24 */ /* 0x000fe2000f8e00ff */
[----:B------:R-:W-:Y:S02]  /*10a40*/  UISETP.GT.AND UP1, UPT, UR4, 0x1, UPT ;  /* 0x000000010400788c */ /* 0x000fe4000bf24270 */
[----:B------:R-:W-:Y:S02]  /*10a50*/  UISETP.NE.U32.AND UP0, UPT, UR10, URZ, UPT ;  /* 0x0000003f0a00728c */ /* 0x000fe4000bf05070 */
[----:B------:R-:W-:Y:S01]  /*10a60*/  USEL UR19, UR19, 0x978, UP1 ;  /* 0x0000097813137887 */ /* 0x000fe20008800000 */
[----:B0-----:R-:W-:Y:S01]  /*10a70*/  VIADD R13, R17, UR37 ;  /* 0x00000025110d7c36 */ /* 0x001fe20008000000 */
[----:B------:R-:W-:Y:S01]  /*10a80*/  UISETP.NE.AND.EX UP0, UPT, UR11, URZ, UPT, UP0 ;  /* 0x0000003f0b00728c */ /* 0x000fe2000bf05300 */
[----:B------:R1:W5:Y:S01]  /*10a90*/  @P4 LDG.E R44, desc[UR52][R4.64] ;  /* 0x00000034042c4981 */ /* 0x000362000c1e1900 */
[----:B------:R-:W-:Y:S01]  /*10aa0*/  UMOV UR4, URZ ;  /* 0x0000003f00047c82 */ /* 0x000fe20008000000 */
[----:B------:R-:W-:Y:S01]  /*10ab0*/  USHF.R.S32.HI UR10, URZ, 0x1f, UR43 ;  /* 0x0000001f3f0a7899 */ /* 0x000fe2000801142b */
[----:B------:R-:W-:Y:S01]  /*10ac0*/  IMAD.MOV.U32 R7, RZ, RZ, R13 ;  /* 0x000000ffff077224 */ /* 0x000fe200078e000d */
[----:B------:R-:W-:-:S02]  /*10ad0*/  USEL UR8, UR43, URZ, !UP0 ;  /* 0x0000003f2b087287 */ /* 0x000fc4000c000000 */
[----:B------:R-:W-:Y:S02]  /*10ae0*/  USEL UR9, UR39, URZ, UP1 ;  /* 0x0000003f27097287 */ /* 0x000fe40008800000 */
[----:B------:R-:W-:Y:S01]  /*10af0*/  USEL UR18, UR10, URZ, !UP0 ;  /* 0x0000003f0a127287 */ /* 0x000fe2000c000000 */
[----:B------:R-:W-:Y:S02]  /*10b00*/  ULDC.64 UR12, c[0x0][UR19+0x220] ;  /* 0x00008800130c7abb */ /* 0x000fe40008000a00 */
[----:B------:R-:W-:Y:S01]  /*10b10*/  ULDC.64 UR10, c[0x0][UR19+0x218] ;  /* 0x00008600130a7abb */ /* 0x000fe20008000a00 */
[----:B-1----:R-:W-:Y:S01]  /*10b20*/  @P1 IMAD.HI.U32 R4, R13, R6, RZ ;  /* 0x000000060d041227 */ /* 0x002fe200078e00ff */
[----:B------:R-:W-:Y:S01]  /*10b30*/  ULDC.64 UR14, c[0x0][UR19+0x228] ;  /* 0x00008a00130e7abb */ /* 0x000fe20008000a00 */
[----:B------:R-:W-:Y:S02]  /*10b40*/  UIMAD UR13, UR13, UR8, URZ ;  /* 0x000000080d0d72a4 */ /* 0x000fe4000f8e023f */
[----:B------:R-:W-:Y:S01]  /*10b50*/  UIMAD.WIDE.U32 UR16, UR10, UR42, URZ ;  /* 0x0000002a0a1072a5 */ /* 0x000fe2000f8e003f */
[----:B--2---:R-:W-:Y:S01]  /*10b60*/  @P1 SHF.R.U32.HI R7, RZ, R9, R4 ;  /* 0x00000009ff071219 */ /* 0x004fe20000011604 */
[----:B------:R-:W-:-:S02]  /*10b70*/  UIMAD UR20, UR11, UR42, URZ ;  /* 0x0000002a0b1472a4 */ /* 0x000fc4000f8e023f */
[----:B------:R-:W-:Y:S02]  /*10b80*/  UIMAD.WIDE.U32 UR10, UR12, UR8, URZ ;  /* 0x000000080c0a72a5 */ /* 0x000fe4000f8e003f */
[----:B------:R-:W-:Y:S01]  /*10b90*/  UIMAD.WIDE.U32 UR22, UR14, UR9, URZ ;  /* 0x000000090e1672a5 */ /* 0x000fe2000f8e003f */
[----:B------:R-:W-:Y:S01]  /*10ba0*/  IMAD.MOV R6, RZ, RZ, -R7 ;  /* 0x000000ffff067224 */ /* 0x000fe200078e0a07 */
[----:B------:R-:W-:Y:S02]  /*10bb0*/  UIMAD UR9, UR15, UR9, URZ ;  /* 0x000000090f0972a4 */ /* 0x000fe4000f8e023f */
[----:B------:R-:W-:Y:S01]  /*10bc0*/  UIMAD UR13, UR12, UR18, UR13 ;  /* 0x000000120c0d72a4 */ /* 0x000fe2000f8e020d */
[----:B------:R-:W-:Y:S01]  /*10bd0*/  IMAD R9, R45, R6, R13 ;  /* 0x000000062d097224 */ /* 0x000fe200078e020d */
[----:B------:R-:W-:Y:S01]  /*10be0*/  UIADD3 UR20, UR17, UR20, URZ ;  /* 0x0000001411147290 */ /* 0x000fe2000fffe03f */
[----:B------:R-:W-:Y:S02]  /*10bf0*/  IMAD.U32 R4, RZ, RZ, UR22 ;  /* 0x00000016ff047e24 */ /* 0x000fe4000f8e00ff */
[----:B------:R-:W-:Y:S01]  /*10c00*/  IMAD.U32 R5, RZ, RZ, UR23 ;  /* 0x00000017ff057e24 */ /* 0x000fe2000f8e00ff */
[----:B------:R-:W-:-:S02]  /*10c10*/  SHF.R.S32.HI R5, RZ, 0x1f, R7 ;  /* 0x0000001fff057819 */ /* 0x000fc40000011407 */
[----:B------:R-:W-:Y:S02]  /*10c20*/  SHF.R.S32.HI R6, RZ, 0x1f, R9 ;  /* 0x0000001fff067819 */ /* 0x000fe40000011409 */
[----:B----4-:R-:W-:-:S13]  /*10c30*/  @P0 R2UR UR4, R30 ;  /* 0x000000001e0402ca */ /* 0x010fda00000e0000 */
[----:B------:R-:W-:Y:S02]  /*10c40*/  UIADD3 UR16, UP0, UP2, UR10, UR16, UR4 ;  /* 0x000000100a107290 */ /* 0x000fe4000fa1e004 */
[----:B------:R-:W-:Y:S02]  /*10c50*/  UIADD3 UR10, UR23, UR9, URZ ;  /* 0x00000009170a7290 */ /* 0x000fe4000fffe03f */
[----:B------:R-:W-:Y:S02]  /*10c60*/  UIADD3 UR9, UR11, UR13, URZ ;  /* 0x0000000d0b097290 */ /* 0x000fe4000fffe03f */
[----:B------:R-:W-:Y:S01]  /*10c70*/  USHF.R.S32.HI UR14, URZ, 0x1f, UR4 ;  /* 0x0000001f3f0e7899 */ /* 0x000fe20008011404 */
[----:B------:R-:W-:Y:S01]  /*10c80*/  IADD3 R4, P2, P3, R7, UR16, R4 ;  /* 0x0000001007047c10 */ /* 0x000fe2000fb5e004 */
[----:B------:R-:W-:Y:S01]  /*10c90*/  IMAD.U32 R8, RZ, RZ, UR10 ;  /* 0x0000000aff087e24 */ /* 0x000fe2000f8e00ff */
[----:B------:R-:W-:Y:S01]  /*10ca0*/  ULDC.64 UR10, c[0x0][UR19+0x210] ;  /* 0x00008400130a7abb */ /* 0x000fe20008000a00 */
[----:B------:R-:W-:Y:S01]  /*10cb0*/  UIADD3.X UR9, UR9, UR20, UR14, UP0, UP2 ;  /* 0x0000001409097290 */ /* 0x000fe200087e440e */
[----:B------:R-:W-:Y:S01]  /*10cc0*/  IMAD R7, R9, UR11, RZ ;  /* 0x0000000b09077c24 */ /* 0x000fe2000f8e02ff */
[----:B------:R-:W-:Y:S01]  /*10cd0*/  ULDC.64 UR12, c[0x0][0xba8] ;  /* 0x0002ea00000c7ab9 */ /* 0x000fe20000000a00 */
[----:B------:R-:W-:Y:S01]  /*10ce0*/  @!UP1 ULDC UR12, c[0x0][0xb50] ;  /* 0x0002d400000c9ab9 */ /* 0x000fe20000000800 */
[----:B------:R-:W-:Y:S01]  /*10cf0*/  @!UP1 ULDC UR13, c[0x0][0xb54] ;  /* 0x0002d500000d9ab9 */ /* 0x000fe20000000800 */
[----:B------:R-:W-:Y:S01]  /*10d00*/  IMAD R7, R6, UR10, R7 ;  /* 0x0000000a06077c24 */ /* 0x000fe2000f8e0207 */
[----:B------:R-:W-:-:S03]  /*10d10*/  IADD3.X R5, R5, UR9, R8, P2, P3 ;  /* 0x0000000905057c10 */ /* 0x000fc600097e6408 */
[----:B------:R-:W-:-:S04]  /*10d20*/  IMAD.WIDE.U32 R4, R9, UR10, R4 ;  /* 0x0000000a09047c25 */ /* 0x000fc8000f8e0004 */
[----:B------:R-:W-:Y:S01]  /*10d30*/  IMAD.IADD R5, R5, 0x1, R7 ;  /* 0x0000000105057824 */ /* 0x000fe200078e0207 */
[----:B------:R-:W-:-:S04]  /*10d40*/  LEA R8, P2, R4, UR12, 0x2 ;  /* 0x0000000c04087c11 */ /* 0x000fc8000f8410ff */
[----:B------:R-:W-:Y:S01]  /*10d50*/  LEA.HI.X R9, R4, UR13, R5, 0x2, P2 ;  /* 0x0000000d04097c11 */ /* 0x000fe200090f1405 */
[----:B------:R-:W-:Y:S08]  /*10d60*/  @P4 BRA `(.L_x_7499) ;  /* 0x0000000000104947 */ /* 0x000ff00003800000 */
[----:B------:R-:W-:Y:S05]  /*10d70*/  @!P0 BRA `(.L_x_7499) ;  /* 0x00000000000c8947 */ /* 0x000fea0003800000 */
[----:B------:R-:W2:Y:S04]  /*10d80*/  LDG.E R5, desc[UR52][R28.64] ;  /* 0x000000341c057981 */ /* 0x000ea8000c1e1900 */
[----:B-----5:R-:W2:Y:S02]  /*10d90*/  LDG.E R44, desc[UR52][R28.64+0x4] ;  /* 0x000004341c2c7981 */ /* 0x020ea4000c1e1900 */
[----:B--2---:R-:W-:-:S07]  /*10da0*/  IMAD.IADD R44, R44, 0x1, -R5 ;  /* 0x000000012c2c7824 */ /* 0x004fce00078e0a05 */
.L_x_7499:
[----:B------:R-:W-:Y:S01]  /*10db0*/  SHFL.IDX PT, R4, R8, RZ, 0x1c1f ;  /* 0x001c1fff08047589 */ /* 0x000fe200000e0000 */
[----:B------:R-:W-:Y:S01]  /*10dc0*/  VIADD R11, R217, UR37 ;  /* 0x00000025d90b7c36 */ /* 0x000fe20008000000 */
[----:B------:R-:W-:Y:S01]  /*10dd0*/  LOP3.LUT P0, RZ, R199, 0x3, RZ, 0xc0, !PT ;  /* 0x00000003c7ff7812 */ /* 0x000fe2000780c0ff */
[----:B-----5:R-:W-:Y:S01]  /*10de0*/  IMAD R44, R44, R45, RZ ;  /* 0x0000002d2c2c7224 */ /* 0x020fe200078e02ff */
[----:B------:R-:W0:Y:S01]  /*10df0*/  SHFL.IDX PT, R5, R9, RZ, 0x1c1f ;  /* 0x001c1fff09057589 */ /* 0x000e2200000e0000 */
[----:B------:R-:W-:-:S03]  /*10e00*/  VIADD R25, R11, 0x8 ;  /* 0x000000080b197836 */ /* 0x000fc60000000000 */
[----:B------:R-:W-:Y:S01]  /*10e10*/  SHFL.IDX PT, R6, R8, 0x1, 0x1c1f ;  /* 0x003c1f0008067f89 */ /* 0x000fe200000e0000 */
[-C--:B------:R-:W-:Y:S02]  /*10e20*/  ISETP.GE.OR P2, PT, R11, R44.reuse, P0 ;  /* 0x0000002c0b00720c */ /* 0x080fe40000746670 */
[----:B------:R-:W-:Y:S01]  /*10e30*/  ISETP.GE.OR P0, PT, R25, R44, P0 ;  /* 0x0000002c1900720c */ /* 0x000fe20000706670 */
[----:B------:R-:W1:Y:S10]  /*10e40*/  SHFL.IDX PT, R7, R9, 0x1, 0x1c1f ;  /* 0x003c1f0009077f89 */ /* 0x000e7400000e0000 */
[----:B0-----:R0:W-:Y:S04]  /*10e50*/  @!P2 ST.E desc[UR52][R4.64], R20 ;  /* 0x000000140400a985 */ /* 0x0011e8000c101934 */
[----:B-1----:R0:W-:Y:S01]  /*10e60*/  @!P0 ST.E desc[UR52][R6.64], R0 ;  /* 0x0000000006008985 */ /* 0x0021e2000c101934 */
[----:B------:R-:W-:-:S13]  /*10e70*/  PLOP3.LUT P0, PT, PT, PT, UP1, 0x80, 0x0 ;  /* 0x000000000000781c */ /* 0x000fda0003f0f018 */
[----:B0-----:R-:W-:Y:S05]  /*10e80*/  @P0 BRA `(.L_x_7500) ;  /* 0x00000008008c0947 */ /* 0x001fea0003800000 */
[----:B------:R-:W-:Y:S01]  /*10e90*/  IMAD R3, R198, 0x40, R18 ;  /* 0x00000040c6037824 */ /* 0x000fe200078e0212 */
[----:B------:R-:W-:Y:S01]  /*10ea0*/  ULDC.64 UR12, c[0x0][0xaa0] ;  /* 0x0002a800000c7ab9 */ /* 0x000fe20000000a00 */
[----:B------:R-:W0:Y:S02]  /*10eb0*/  @P1 LDC R49, c[0x0][0xbf0] ;  /* 0x0002fc00ff311b82 */ /* 0x000e240000000800 */
[----:B------:R-:W-:-:S03]  /*10ec0*/  IMAD.WIDE R32, R3, 0x2, R32 ;  /* 0x0000000203207825 */ /* 0x000fc600078e0220 */
[C---:B------:R-:W-:Y:S01]  /*10ed0*/  IADD3 R9, P6, R32.reuse, 0x1000, RZ ;  /* 0x0000100020097810 */ /* 0x040fe20007fde0ff */
[----:B------:R-:W-:Y:S01]  /*10ee0*/  UIMAD UR9, UR14, UR12, URZ ;  /* 0x0000000c0e0972a4 */ /* 0x000fe2000f8e023f */
[C---:B------:R-:W-:Y:S02]  /*10ef0*/  IADD3 R13, P5, R32.reuse, 0x2000, RZ ;  /* 0x00002000200d7810 */ /* 0x040fe40007fbe0ff */
[----:B------:R-:W-:Y:S01]  /*10f00*/  LOP3.LUT R8, R9, 0x380, RZ, 0xc0, !PT ;  /* 0x0000038009087812 */ /* 0x000fe200078ec0ff */
[----:B------:R-:W-:Y:S01]  /*10f10*/  UIMAD.WIDE.U32 UR10, UR4, UR12, URZ ;  /* 0x0000000c040a72a5 */ /* 0x000fe2000f8e003f */
[----:B------:R-:W-:Y:S02]  /*10f20*/  IADD3 R25, P4, R32, 0x3000, RZ ;  /* 0x0000300020197810 */ /* 0x000fe40007f9e0ff */
[----:B------:R-:W-:Y:S01]  /*10f30*/  SHF.R.U64 R8, R8, 0x3, RZ ;  /* 0x0000000308087819 */ /* 0x000fe200000012ff */
[----:B------:R-:W-:Y:S01]  /*10f40*/  UIMAD UR9, UR4, UR13, UR9 ;  /* 0x0000000d040972a4 */ /* 0x000fe2000f8e0209 */
[----:B------:R-:W-:-:S02]  /*10f50*/  IADD3 R29, P3, R32, 0x4000, RZ ;  /* 0x00004000201d7810 */ /* 0x000fc40007f7e0ff */
[----:B------:R-:W-:Y:S01]  /*10f60*/  LOP3.LUT R8, R8, R9, RZ, 0x3c, !PT ;  /* 0x0000000908087212 */ /* 0x000fe200078e3cff */
[--C-:B------:R-:W-:Y:S01]  /*10f70*/  IMAD.X R9, RZ, RZ, R33.reuse, P6 ;  /* 0x000000ffff097224 */ /* 0x100fe200030e0621 */
[C---:B------:R-:W-:Y:S01]  /*10f80*/  IADD3 R3, P6, R32.reuse, 0x7000, RZ ;  /* 0x0000700020037810 */ /* 0x040fe20007fde0ff */
[----:B------:R-:W-:Y:S01]  /*10f90*/  UIADD3 UR11, UR11, UR9, URZ ;  /* 0x000000090b0b7290 */ /* 0x000fe2000fffe03f */
[C---:B------:R-:W-:Y:S01]  /*10fa0*/  IADD3 R35, P2, R32.reuse, 0x5000, RZ ;  /* 0x0000500020237810 */ /* 0x040fe20007f5e0ff */
[----:B------:R-:W-:Y:S01]  /*10fb0*/  ULDC.64 UR12, c[0x0][0xae8] ;  /* 0x0002ba00000c7ab9 */ /* 0x000fe20000000a00 */
[----:B------:R-:W-:Y:S01]  /*10fc0*/  LOP3.LUT R0, R3, 0x380, RZ, 0xc0, !PT ;  /* 0x0000038003007812 */ /* 0x000fe200078ec0ff */
[----:B------:R-:W-:Y:S01]  /*10fd0*/  USHF.R.S32.HI UR4, URZ, 0x1f, UR8 ;  /* 0x0000001f3f047899 */ /* 0x000fe20008011408 */
[----:B------:R-:W-:Y:S01]  /*10fe0*/  IADD3 R37, P0, R32, 0x6000, RZ ;  /* 0x0000600020257810 */ /* 0x000fe20007f1e0ff */
[----:B------:R-:W-:Y:S01]  /*10ff0*/  IMAD.X R41, RZ, RZ, R33, P6 ;  /* 0x000000ffff297224 */ /* 0x000fe200030e0621 */
[----:B------:R-:W-:Y:S01]  /*11000*/  SHF.R.U64 R0, R0, 0x3, RZ ;  /* 0x0000000300007819 */ /* 0x000fe200000012ff */
[----:B------:R-:W-:Y:S01]  /*11010*/  UIMAD.WIDE.U32 UR10, UR42, UR12, UR10 ;  /* 0x0000000c2a0a72a5 */ /* 0x000fe2000f8e000a */
[----:B------:R-:W-:Y:S01]  /*11020*/  LOP3.LUT R12, R13, 0x380, RZ, 0xc0, !PT ;  /* 0x000003800d0c7812 */ /* 0x000fe200078ec0ff */
[----:B------:R-:W5:Y:S01]  /*11030*/  LD.E.128 R8, desc[UR52][R8.64] ;  /* 0x0000003408087980 */ /* 0x000f62000c101d00 */
[----:B------:R-:W-:-:S02]  /*11040*/  LOP3.LUT R40, R0, R3, RZ, 0x3c, !PT ;  /* 0x0000000300287212 */ /* 0x000fc400078e3cff */
[----:B------:R-:W1:Y:S01]  /*11050*/  @P1 LDC R3, c[0x0][0xbec] ;  /* 0x0002fb00ff031b82 */ /* 0x000e620000000800 */
[----:B------:R-:W-:Y:S01]  /*11060*/  IMAD R0, R22, 0x20, R198 ;  /* 0x0000002016007824 */ /* 0x000fe200078e02c6 */
[----:B------:R-:W-:Y:S01]  /*11070*/  UIMAD UR11, UR42, UR13, UR11 ;  /* 0x0000000d2a0b72a4 */ /* 0x000fe2000f8e020b */
[----:B------:R-:W-:Y:S01]  /*11080*/  LOP3.LUT R24, R25, 0x380, RZ, 0xc0, !PT ;  /* 0x0000038019187812 */ /* 0x000fe200078ec0ff */
[----:B------:R-:W5:Y:S01]  /*11090*/  LD.E.128 R40, desc[UR52][R40.64] ;  /* 0x0000003428287980 */ /* 0x000f62000c101d00 */
[----:B------:R-:W-:Y:S01]  /*110a0*/  VIADD R46, R0, UR37 ;  /* 0x00000025002e7c36 */ /* 0x000fe20008000000 */
[----:B------:R-:W-:Y:S01]  /*110b0*/  ULDC.64 UR12, c[0x0][0xaf0] ;  /* 0x0002bc00000c7ab9 */ /* 0x000fe20000000a00 */
[----:B------:R-:W-:Y:S01]  /*110c0*/  LOP3.LUT R28, R29, 0x380, RZ, 0xc0, !PT ;  /* 0x000003801d1c7812 */ /* 0x000fe200078ec0ff */
[----:B------:R-:W-:Y:S01]  /*110d0*/  UIMAD UR4, UR4, UR12, URZ ;  /* 0x0000000c040472a4 */ /* 0x000fe2000f8e023f */
[----:B------:R-:W-:Y:S02]  /*110e0*/  LOP3.LUT R34, R35, 0x380, RZ, 0xc0, !PT ;  /* 0x0000038023227812 */ /* 0x000fe400078ec0ff */
[----:B------:R-:W-:-:S02]  /*110f0*/  LOP3.LUT R36, R37, 0x380, RZ, 0xc0, !PT ;  /* 0x0000038025247812 */ /* 0x000fc400078ec0ff */
[----:B------:R-:W-:Y:S01]  /*11100*/  LOP3.LUT R5, R32, 0x380, RZ, 0xc0, !PT ;  /* 0x0000038020057812 */ /* 0x000fe200078ec0ff */
[----:B------:R-:W-:Y:S01]  /*11110*/  IMAD.MOV.U32 R47, RZ, RZ, R46 ;  /* 0x000000ffff2f7224 */ /* 0x000fe200078e002e */
[----:B------:R-:W-:Y:S01]  /*11120*/  SHF.R.U64 R12, R12, 0x3, RZ ;  /* 0x000000030c0c7819 */ /* 0x000fe200000012ff */
[----:B------:R-:W-:Y:S01]  /*11130*/  UIMAD UR4, UR8, UR13, UR4 ;  /* 0x0000000d080472a4 */ /* 0x000fe2000f8e0204 */
[----:B------:R-:W-:Y:S01]  /*11140*/  SHF.R.U64 R24, R24, 0x3, RZ ;  /* 0x0000000318187819 */ /* 0x000fe200000012ff */
[----:B------:R-:W-:Y:S01]  /*11150*/  UIMAD.WIDE.U32 UR8, UR8, UR12, UR10 ;  /* 0x0000000c080872a5 */ /* 0x000fe2000f8e000a */
[----:B------:R-:W-:Y:S02]  /*11160*/  SHF.R.U64 R28, R28, 0x3, RZ ;  /* 0x000000031c1c7819 */ /* 0x000fe400000012ff */
[----:B------:R-:W-:Y:S02]  /*11170*/  SHF.R.U64 R34, R34, 0x3, RZ ;  /* 0x0000000322227819 */ /* 0x000fe400000012ff */
[----:B------:R-:W-:Y:S01]  /*11180*/  SHF.R.U64 R36, R36, 0x3, RZ ;  /* 0x0000000324247819 */ /* 0x000fe200000012ff */
[----:B-1----:R-:W-:Y:S01]  /*11190*/  @P1 IMAD.HI.U32 R0, R46, R3, RZ ;  /* 0x000000032e001227 */ /* 0x002fe200078e00ff */
[----:B------:R-:W-:Y:S01]  /*111a0*/  SHF.R.U64 R5, R5, 0x3, RZ ;  /* 0x0000000305057819 */ /* 0x000fe200000012ff */
[----:B------:R-:W-:Y:S01]  /*111b0*/  UIADD3 UR4, UR9, UR4, URZ ;  /* 0x0000000409047290 */ /* 0x000fe2000fffe03f */
[----:B------:R-:W-:Y:S01]  /*111c0*/  LOP3.LUT R12, R12, R13, RZ, 0x3c, !PT ;  /* 0x0000000d0c0c7212 */ /* 0x000fe200078e3cff */
[--C-:B------:R-:W-:Y:S01]  /*111d0*/  IMAD.X R13, RZ, RZ, R33.reuse, P5 ;  /* 0x000000ffff0d7224 */ /* 0x100fe200028e0621 */
[----:B0-----:R-:W-:Y:S01]  /*111e0*/  @P1 SHF.R.U32.HI R47, RZ, R49, R0 ;  /* 0x00000031ff2f1219 */ /* 0x001fe20000011600 */
        /* <DEDUP_REMOVED lines=11> */
[--C-:B------:R-:W-:Y:S01]  /*112a0*/  SHF.R.S32.HI R0, RZ, 0x1f, R47.reuse ;  /* 0x0000001fff007819 */ /* 0x100fe2000001142f */
[----:B------:R-:W-:Y:S01]  /*112b0*/  IMAD.MOV R20, RZ, RZ, -R47 ;  /* 0x000000ffff147224 */ /* 0x000fe200078e0a2f */
[----:B------:R-:W5:Y:S01]  /*112c0*/  LD.E.128 R12, desc[UR52][R12.64] ;  /* 0x000000340c0c7980 */ /* 0x000f62000c101d00 */
[----:B------:R-:W-:-:S02]  /*112d0*/  IMAD.U32 R3, RZ, RZ, UR9 ;  /* 0x00000009ff037e24 */ /* 0x000fc4000f8e00ff */
[----:B------:R-:W-:Y:S01]  /*112e0*/  IMAD R0, R0, UR10, RZ ;  /* 0x0000000a00007c24 */ /* 0x000fe2000f8e02ff */
[----:B------:R-:W5:Y:S01]  /*112f0*/  LD.E.128 R4, desc[UR52][R4.64] ;  /* 0x0000003404047980 */ /* 0x000f62000c101d00 */
[----:B------:R-:W-:Y:S02]  /*11300*/  IMAD R45, R45, R20, R46 ;  /* 0x000000142d2d7224 */ /* 0x000fe400078e022e */
[----:B------:R-:W-:Y:S01]  /*11310*/  IMAD.U32 R2, RZ, RZ, UR8 ;  /* 0x00000008ff027e24 */ /* 0x000fe2000f8e00ff */
[----:B------:R-:W5:Y:S01]  /*11320*/  LD.E.128 R24, desc[UR52][R24.64] ;  /* 0x0000003418187980 */ /* 0x000f62000c101d00 */
[----:B------:R-:W-:Y:S01]  /*11330*/  IMAD.U32 R3, RZ, RZ, UR4 ;  /* 0x00000004ff037e24 */ /* 0x000fe2000f8e00ff */
[----:B------:R-:W-:Y:S02]  /*11340*/  ULDC.64 UR8, c[0x0][0xad8] ;  /* 0x0002b60000087ab9 */ /* 0x000fe40000000a00 */
[----:B------:R-:W5:Y:S01]  /*11350*/  LD.E.128 R28, desc[UR52][R28.64] ;  /* 0x000000341c1c7980 */ /* 0x000f62000c101d00 */
[----:B------:R-:W-:-:S03]  /*11360*/  IMAD R49, R47, UR11, R0 ;  /* 0x0000000b2f317c24 */ /* 0x000fc6000f8e0200 */
[----:B------:R-:W5:Y:S01]  /*11370*/  LD.E.128 R32, desc[UR52][R34.64] ;  /* 0x0000003422207980 */ /* 0x000f62000c101d00 */
[----:B------:R-:W-:-:S03]  /*11380*/  SHF.R.S32.HI R0, RZ, 0x1f, R45 ;  /* 0x0000001fff007819 */ /* 0x000fc6000001142d */
        /* <DEDUP_REMOVED lines=8> */
[----:B------:R-:W-:Y:S02]  /*11410*/  IMAD.IADD R3, R3, 0x1, R49 ;  /* 0x0000000103037824 */ /* 0x000fe400078e0231 */
[----:B------:R-:W-:-:S02]  /*11420*/  IMAD R0, R0, UR8, RZ ;  /* 0x0000000800007c24 */ /* 0x000fc4000f8e02ff */
[----:B------:R-:W-:Y:S02]  /*11430*/  VIADD R51, R198, UR37 ;  /* 0x00000025c6337c36 */ /* 0x000fe40008000000 */
[C---:B------:R-:W-:Y:S02]  /*11440*/  IMAD R49, R45.reuse, UR9, R0 ;  /* 0x000000092d317c24 */ /* 0x040fe4000f8e0200 */
[----:B------:R-:W-:Y:S01]  /*11450*/  IMAD.WIDE.U32 R2, R45, UR8, R2 ;  /* 0x000000082d027c25 */ /* 0x000fe2000f8e0002 */
[----:B------:R-:W-:Y:S01]  /*11460*/  ISETP.GE.AND P2, PT, R51, R44, PT ;  /* 0x0000002c3300720c */ /* 0x000fe20003f46270 */
[----:B------:R-:W-:Y:S02]  /*11470*/  ULDC.64 UR8, c[0x0][0xa80] ;  /* 0x0002a00000087ab9 */ /* 0x000fe40000000a00 */
[----:B------:R-:W-:Y:S02]  /*11480*/  VIADD R21, R21, 0x28820 ;  /* 0x0002882015157836 */ /* 0x000fe40000000000 */
[----:B------:R-:W-:Y:S01]  /*11490*/  VIADD R45, R51, 0x40 ;  /* 0x00000040332d7836 */ /* 0x000fe20000000000 */
[----:B------:R-:W-:Y:S01]  /*114a0*/  LEA R0, P3, R2, UR8, 0x1 ;  /* 0x0000000802007c11 */ /* 0x000fe2000f8608ff */
[----:B------:R-:W-:Y:S01]  /*114b0*/  IMAD.IADD R3, R3, 0x1, R49 ;  /* 0x0000000103037824 */ /* 0x000fe200078e0231 */
[----:B------:R-:W-:-:S02]  /*114c0*/  PRMT R21, RZ, 0x654, R21 ;  /* 0x00000654ff157816 */ /* 0x000fc40000000015 */
[-C--:B------:R-:W-:Y:S02]  /*114d0*/  ISETP.GE.AND P1, PT, R45, R44.reuse, PT ;  /* 0x0000002c2d00720c */ /* 0x080fe40003f26270 */
[----:B------:R-:W-:Y:S01]  /*114e0*/  LEA.HI.X R45, R2, UR9, R3, 0x1, P3 ;  /* 0x00000009022d7c11 */ /* 0x000fe200098f0c03 */
[----:B------:R-:W-:Y:S01]  /*114f0*/  VIADD R47, R51, 0x20 ;  /* 0x00000020332f7836 */ /* 0x000fe20000000000 */
[----:B0-----:R0:W-:Y:S01]  /*11500*/  SYNCS.ARRIVE.TRANS64.RED.A1T0 RZ, [R21+URZ], RZ ;  /* 0x000000ff15ff79a7 */ /* 0x0011e2000810043f */
[----:B------:R1:W2:Y:S01]  /*11510*/  SHFL.IDX PT, R20, R0, RZ, 0x181f ;  /* 0x00181fff00147589 */ /* 0x0002a200000e0000 */
[----:B------:R-:W-:Y:S02]  /*11520*/  BSSY B1, `(.L_x_7501) ;  /* 0x000000d000017945 */ /* 0x000fe40003800000 */
[----:B------:R-:W-:Y:S01]  /*11530*/  ISETP.GE.AND P0, PT, R47, R44, PT ;  /* 0x0000002c2f00720c */ /* 0x000fe20003f06270 */
[----:B0-----:R1:W0:Y:S01]  /*11540*/  SHFL.IDX PT, R21, R45, RZ, 0x181f ;  /* 0x00181fff2d157589 */ /* 0x00122200000e0000 */
[----:B------:R-:W-:Y:S11]  /*11550*/  @P2 BRA `(.L_x_7502) ;  /* 0x0000000000242947 */ /* 0x000ff60003800000 */
[----:B------:R-:W-:Y:S02]  /*11560*/  ULDC UR4, c[0x0][0xac8] ;  /* 0x0002b20000047ab9 */ /* 0x000fe40000000800 */
[----:B------:R-:W-:Y:S02]  /*11570*/  ISETP.GE.AND P2, PT, R18, UR4, PT ;  /* 0x0000000412007c0c */ /* 0x000fe4000bf46270 */
[----:B------:R-:W-:-:S11]  /*11580*/  ISETP.GE.AND P3, PT, R19, UR4, PT ;  /* 0x0000000413007c0c */ /* 0x000fd6000bf66270 */
[CC--:B--2---:R-:W-:Y:S02]  /*11590*/  @!P2 LEA R2, P4, R18.reuse, R20.reuse, 0x1 ;  /* 0x000000141202a211 */ /* 0x0c4fe400078808ff */
[C---:B------:R-:W-:Y:S02]  /*115a0*/  @!P3 LEA R20, P5, R19.reuse, R20, 0x1 ;  /* 0x000000141314b211 */ /* 0x040fe400078a08ff */
[-C--:B0-----:R-:W-:Y:S02]  /*115b0*/  @!P2 LEA.HI.X R3, R18, R21.reuse, R220, 0x1, P4 ;  /* 0x000000151203a211 */ /* 0x081fe400020f0cdc */
[----:B------:R-:W-:-:S03]  /*115c0*/  @!P3 LEA.HI.X R21, R19, R21, R219, 0x1, P5 ;  /* 0x000000151315b211 */ /* 0x000fc600028f0cdb */
[----:B-----5:R3:W-:Y:S04]  /*115d0*/  @!P2 ST.E.128 desc[UR52][R2.64], R4 ;  /* 0x000000040200a985 */ /* 0x0207e8000c101d34 */
[----:B------:R3:W-:Y:S02]  /*115e0*/  @!P3 ST.E.128 desc[UR52][R20.64], R28 ;  /* 0x0000001c1400b985 */ /* 0x0007e4000c101d34 */
.L_x_7502:
[----:B------:R-:W-:Y:S05]  /*115f0*/  BSYNC B1 ;  /* 0x0000000000017941 */ /* 0x000fea0003800000 */
.L_x_7501:
[----:B---3-5:R3:W4:Y:S01]  /*11600*/  SHFL.IDX PT, R5, R45, 0x1, 0x181f ;  /* 0x00381f002d057f89 */ /* 0x02872200000e0000 */
[----:B------:R-:W-:Y:S03]  /*11610*/  BSSY B1, `(.L_x_7503) ;  /* 0x000000c000017945 */ /* 0x000fe60003800000 */
[----:B------:R3:W0:Y:S01]  /*11620*/  SHFL.IDX PT, R4, R0, 0x1, 0x181f ;  /* 0x00381f0000047f89 */ /* 0x00062200000e0000 */
[----:B------:R-:W-:Y:S05]  /*11630*/  @P0 BRA `(.L_x_7504) ;  /* 0x0000000000240947 */ /* 0x000fea0003800000 */
[----:B------:R-:W-:Y:S02]  /*11640*/  ULDC UR4, c[0x0][0xac8] ;  /* 0x0002b20000047ab9 */ /* 0x000fe40000000800 */
[----:B------:R-:W-:Y:S02]  /*11650*/  ISETP.GE.AND P3, PT, R18, UR4, PT ;  /* 0x0000000412007c0c */ /* 0x000fe4000bf66270 */
[----:B------:R-:W-:-:S11]  /*11660*/  ISETP.GE.AND P4, PT, R19, UR4, PT ;  /* 0x0000000413007c0c */ /* 0x000fd6000bf86270 */
[CC--:B0-----:R-:W-:Y:S02]  /*11670*/  @!P3 LEA R2, P0, R18.reuse, R4.reuse, 0x1 ;  /* 0x000000041202b211 */ /* 0x0c1fe400078008ff */
[C---:B------:R-:W-:Y:S02]  /*11680*/  @!P4 LEA R4, P2, R19.reuse, R4, 0x1 ;  /* 0x000000041304c211 */ /* 0x040fe400078408ff */
[-C--:B----4-:R-:W-:Y:S02]  /*11690*/  @!P3 LEA.HI.X R3, R18, R5.reuse, R220, 0x1, P0 ;  /* 0x000000051203b211 */ /* 0x090fe400000f0cdc */
[----:B------:R-:W-:-:S03]  /*116a0*/  @!P4 LEA.HI.X R5, R19, R5, R219, 0x1, P2 ;  /* 0x000000051305c211 */ /* 0x000fc600010f0cdb */
[----:B------:R0:W-:Y:S04]  /*116b0*/  @!P3 ST.E.128 desc[UR52][R2.64], R8 ;  /* 0x000000080200b985 */ /* 0x0001e8000c101d34 */
[----:B------:R0:W-:Y:S02]  /*116c0*/  @!P4 ST.E.128 desc[UR52][R4.64], R32 ;  /* 0x000000200400c985 */ /* 0x0001e4000c101d34 */
.L_x_7504:
[----:B------:R-:W-:Y:S05]  /*116d0*/  BSYNC B1 ;  /* 0x0000000000017941 */ /* 0x000fea0003800000 */
.L_x_7503:
[----:B0---4-:R0:W4:Y:S01]  /*116e0*/  SHFL.IDX PT, R5, R45, 0x2, 0x181f ;  /* 0x00581f002d057f89 */ /* 0x01112200000e0000 */
        /* <DEDUP_REMOVED lines=12> */
.L_x_7506:
[----:B------:R-:W-:Y:S05]  /*117b0*/  BSYNC B1 ;  /* 0x0000000000017941 */ /* 0x000fea0003800000 */
.L_x_7505:
[----:B0-----:R-:W-:Y:S01]  /*117c0*/  VIADD R3, R51, 0x60 ;  /* 0x0000006033037836 */ /* 0x001fe20000000000 */
[----:B-1-3--:R-:W0:Y:S04]  /*117d0*/  SHFL.IDX PT, R45, R45, 0x3, 0x181f ;  /* 0x00781f002d2d7f89 */ /* 0x00ae2800000e0000 */
[----:B------:R-:W-:Y:S01]  /*117e0*/  ISETP.GE.AND P0, PT, R3, R44, PT ;  /* 0x0000002c0300720c */ /* 0x000fe20003f06270 */
[----:B------:R-:W1:-:S12]  /*117f0*/  SHFL.IDX PT, R0, R0, 0x3, 0x181f ;  /* 0x00781f0000007f89 */ /* 0x000e5800000e0000 */
[----:B------:R-:W-:Y:S05]  /*11800*/  @P0 BRA `(.L_x_7507) ;  /* 0x0000001800300947 */ /* 0x000fea0003800000 */
[----:B------:R-:W-:Y:S02]  /*11810*/  ULDC UR4, c[0x0][0xac8] ;  /* 0x0002b20000047ab9 */ /* 0x000fe40000000800 */
[----:B------:R-:W-:-:S13]  /*11820*/  ISETP.GE.AND P1, PT, R18, UR4, PT ;  /* 0x0000000412007c0c */ /* 0x000fda000bf26270 */
[----:B-1----:R-:W-:-:S04]  /*11830*/  @!P1 LEA R2, P0, R18, R0, 0x1 ;  /* 0x0000000012029211 */ /* 0x002fc800078008ff */
[----:B0-----:R-:W-:Y:S02]  /*11840*/  @!P1 LEA.HI.X R3, R18, R45, R220, 0x1, P0 ;  /* 0x0000002d12039211 */ /* 0x001fe400000f0cdc */
[----:B------:R-:W-:-:S03]  /*11850*/  ISETP.GE.AND P0, PT, R19, UR4, PT ;  /* 0x0000000413007c0c */ /* 0x000fc6000bf06270 */
[----:B------:R0:W-:Y:S10]  /*11860*/  @!P1 ST.E.128 desc[UR52][R2.64], R24 ;  /* 0x0000001802009985 */ /* 0x0001f4000c101d34 */
[----:B------:R-:W-:Y:S05]  /*11870*/  @P0 BRA `(.L_x_7507) ;  /* 0x0000001800140947 */ /* 0x000fea0003800000 */
[----:B0-----:R-:W-:-:S04]  /*11880*/  LEA R2, P0, R19, R0, 0x1 ;  /* 0x0000000013027211 */ /* 0x001fc800078008ff */
[----:B------:R-:W-:-:S05]  /*11890*/  LEA.HI.X R3, R19, R45, R219, 0x1, P0 ;  /* 0x0000002d13037211 */ /* 0x000fca00000f0cdb */
[----:B------:R0:W-:Y:S01]  /*118a0*/  ST.E.128 desc[UR52][R2.64], R40 ;  /* 0x0000002802007985 */ /* 0x0001e2000c101d34 */
[----:B------:R-:W-:Y:S05]  /*118b0*/  BRA `(.L_x_7507) ;  /* 0x0000001800047947 */ /* 0x000fea0003800000 */
.L_x_7500:
[----:B------:R-:W-:Y:S01]  /*118c0*/  ULDC.64 UR12, c[0x0][0xb08] ;  /* 0x0002c200000c7ab9 */ /* 0x000fe20000000a00 */
[----:B------:R-:W0:Y:S01]  /*118d0*/  @P1 LDC R0, c[0x0][0xbec] ;  /* 0x0002fb00ff001b82 */ /* 0x000e220000000800 */
[----:B------:R-:W-:Y:S01]  /*118e0*/  UIMAD UR9, UR14, UR12, URZ ;  /* 0x0000000c0e0972a4 */ /* 0x000fe2000f8e023f */
[----:B------:R-:W-:Y:S01]  /*118f0*/  IMAD.MOV.U32 R7, RZ, RZ, R13 ;  /* 0x000000ffff077224 */ /* 0x000fe200078e000d */
[----:B------:R-:W-:Y:S01]  /*11900*/  UIMAD.WIDE.U32 UR10, UR4, UR12, URZ ;  /* 0x0000000c040a72a5 */ /* 0x000fe2000f8e003f */
[----:B------:R-:W-:Y:S01]  /*11910*/  ISETP.GE.AND P0, PT, R11, R44, PT ;  /* 0x0000002c0b00720c */ /* 0x000fe20003f06270 */
[----:B------:R-:W-:Y:S01]  /*11920*/  UIMAD UR9, UR4, UR13, UR9 ;  /* 0x0000000d040972a4 */ /* 0x000fe2000f8e0209 */
[----:B------:R-:W-:Y:S01]  /*11930*/  VIADD R21, R21, 0x28820 ;  /* 0x0002882015157836 */ /* 0x000fe20000000000 */
[----:B------:R-:W-:Y:S01]  /*11940*/  USHF.R.S32.HI UR4, URZ, 0x1f, UR8 ;  /* 0x0000001f3f047899 */ /* 0x000fe20008011408 */
[----:B------:R-:W1:Y:S01]  /*11950*/  @P1 LDC R5, c[0x0][0xbf0] ;  /* 0x0002fc00ff051b82 */ /* 0x000e620000000800 */
[----:B------:R-:W-:Y:S01]  /*11960*/  UIADD3 UR11, UR11, UR9, URZ ;  /* 0x000000090b0b7290 */ /* 0x000fe2000fffe03f */
[----:B------:R-:W-:Y:S01]  /*11970*/  BSSY B1, `(.L_x_7508) ;  /* 0x0000068000017945 */ /* 0x000fe20003800000 */
[----:B------:R-:W-:Y:S01]  /*11980*/  ULDC.64 UR12, c[0x0][0xb38] ;  /* 0x0002ce00000c7ab9 */ /* 0x000fe20000000a00 */
[----:B------:R-:W-:Y:S01]  /*11990*/  PRMT R21, RZ, 0x654, R21 ;  /* 0x00000654ff157816 */ /* 0x000fe20000000015 */
[----:B------:R-:W-:-:S03]  /*119a0*/  UIMAD.WIDE.U32 UR10, UR42, UR12, UR10 ;  /* 0x0000000c2a0a72a5 */ /* 0x000fc6000f8e000a */
[----:B------:R2:W-:Y:S01]  /*119b0*/  SYNCS.ARRIVE.TRANS64.RED.A1T0 RZ, [R21+URZ], RZ ;  /* 0x000000ff15ff79a7 */ /* 0x0005e2000810043f */
[----:B------:R-:W-:-:S03]  /*119c0*/  UIMAD UR11, UR42, UR13, UR11 ;  /* 0x0000000d2a0b72a4 */ /* 0x000fc6000f8e020b */
[----:B------:R-:W-:Y:S02]  /*119d0*/  ULDC.64 UR12, c[0x0][0xb40] ;  /* 0x0002d000000c7ab9 */ /* 0x000fe40000000a00 */
[----:B------:R-:W-:Y:S01]  /*119e0*/  UIMAD UR4, UR4, UR12, URZ ;  /* 0x0000000c040472a4 */ /* 0x000fe2000f8e023f */
[----:B0-----:R-:W-:-:S03]  /*119f0*/  @P1 IMAD.HI.U32 R0, R13, R0, RZ ;  /* 0x000000000d001227 */ /* 0x001fc600078e00ff */
[----:B------:R-:W-:Y:S02]  /*11a00*/  UIMAD UR4, UR8, UR13, UR4 ;  /* 0x0000000d080472a4 */ /* 0x000fe4000f8e0204 */
[----:B------:R-:W-:-:S03]  /*11a10*/  UIMAD.WIDE.U32 UR8, UR8, UR12, UR10 ;  /* 0x0000000c080872a5 */ /* 0x000fc6000f8e000a */
[----:B------:R-:W-:Y:S01]  /*11a20*/  ULDC.64 UR10, c[0x0][0xb48] ;  /* 0x0002d200000a7ab9 */ /* 0x000fe20000000a00 */
[----:B------:R-:W-:Y:S01]  /*11a30*/  UIADD3 UR9, UR9, UR4, URZ ;  /* 0x0000000409097290 */ /* 0x000fe2000fffe03f */
[----:B-1----:R-:W-:-:S03]  /*11a40*/  @P1 SHF.R.U32.HI R7, RZ, R5, R0 ;  /* 0x00000005ff071219 */ /* 0x002fc60000011600 */
[----:B------:R-:W-:Y:S01]  /*11a50*/  UIMAD.WIDE.U32 UR8, UR39, UR10, UR8 ;  /* 0x0000000a270872a5 */ /* 0x000fe2000f8e0008 */
[--C-:B------:R-:W-:Y:S01]  /*11a60*/  SHF.R.S32.HI R0, RZ, 0x1f, R7.reuse ;  /* 0x0000001fff007819 */ /* 0x100fe20000011407 */
[----:B------:R-:W-:Y:S02]  /*11a70*/  IMAD.MOV R4, RZ, RZ, -R7 ;  /* 0x000000ffff047224 */ /* 0x000fe400078e0a07 */
[----:B------:R-:W-:Y:S02]  /*11a80*/  UIMAD UR39, UR39, UR11, UR9 ;  /* 0x0000000b272772a4 */ /* 0x000fe4000f8e0209 */
[----:B------:R-:W-:Y:S01]  /*11a90*/  IMAD R45, R45, R4, R13 ;  /* 0x000000042d2d7224 */ /* 0x000fe200078e020d */
[----:B------:R-:W-:Y:S01]  /*11aa0*/  ULDC.64 UR10, c[0x0][0xb30] ;  /* 0x0002cc00000a7ab9 */ /* 0x000fe20000000a00 */
[----:B------:R-:W-:Y:S02]  /*11ab0*/  IMAD.U32 R5, RZ, RZ, UR9 ;  /* 0x00000009ff057e24 */ /* 0x000fe4000f8e00ff */
[----:B------:R-:W-:-:S02]  /*11ac0*/  IMAD R0, R0, UR10, RZ ;  /* 0x0000000a00007c24 */ /* 0x000fc4000f8e02ff */
        /* <DEDUP_REMOVED lines=14> */
[----:B------:R0:W1:Y:S04]  /*11bb0*/  SHFL.IDX PT, R24, R0, RZ, 0x1c1f ;  /* 0x001c1fff00187589 */ /* 0x00006800000e0000 */
[----:B--2---:R0:W2:Y:S01]  /*11bc0*/  SHFL.IDX PT, R21, R20, RZ, 0x1c1f ;  /* 0x001c1fff14157589 */ /* 0x0040a200000e0000 */
[----:B------:R-:W-:Y:S05]  /*11bd0*/  @P0 BRA `(.L_x_7509) ;  /* 0x0000000400040947 */ /* 0x000fea0003800000 */
[----:B------:R-:W-:Y:S02]  /*11be0*/  ULDC UR4, c[0x0][0xac8] ;  /* 0x0002b20000047ab9 */ /* 0x000fe40000000800 */
[----:B------:R-:W-:Y:S02]  /*11bf0*/  ISETP.GE.AND P3, PT, R16, UR4, PT ;  /* 0x0000000410007c0c */ /* 0x000fe4000bf66270 */
[----:B------:R-:W-:Y:S02]  /*11c00*/  ISETP.GE.AND P2, PT, R197, UR4, PT ;  /* 0x00000004c5007c0c */ /* 0x000fe4000bf46270 */
[----:B------:R-:W-:Y:S02]  /*11c10*/  ISETP.GE.AND P1, PT, R196, UR4, PT ;  /* 0x00000004c4007c0c */ /* 0x000fe4000bf26270 */
[----:B------:R-:W-:-:S07]  /*11c20*/  ISETP.GE.AND P0, PT, R195, UR4, PT ;  /* 0x00000004c3007c0c */ /* 0x000fce000bf06270 */
[CC--:B-1----:R-:W-:Y:S02]  /*11c30*/  @!P3 LEA R4, P4, R16.reuse, R24.reuse, 0x2 ;  /* 0x000000181004b211 */ /* 0x0c2fe400078810ff */
[-C--:B------:R-:W-:Y:S02]  /*11c40*/  @!P2 LEA R6, P6, R197, R24.reuse, 0x2 ;  /* 0x00000018c506a211 */ /* 0x080fe400078c10ff */
[----:B--2---:R-:W-:Y:S02]  /*11c50*/  @!P3 LEA.HI.X R5, R16, R21, R215, 0x2, P4 ;  /* 0x000000151005b211 */ /* 0x004fe400020f14d7 */
[----:B------:R-:W-:Y:S02]  /*11c60*/  ISETP.GE.AND P4, PT, R193, UR4, PT ;  /* 0x00000004c1007c0c */ /* 0x000fe4000bf86270 */
[----:B------:R-:W-:Y:S01]  /*11c70*/  @!P1 LEA R8, P5, R196, R24, 0x2 ;  /* 0x00000018c4089211 */ /* 0x000fe200078a10ff */
[----:B------:R1:W-:Y:S01]  /*11c80*/  @!P3 ST.E.64 desc[UR52][R4.64], R88 ;  /* 0x000000580400b985 */ /* 0x0003e2000c101b34 */
[----:B------:R-:W-:-:S02]  /*11c90*/  ISETP.GE.AND P3, PT, R194, UR4, PT ;  /* 0x00000004c2007c0c */ /* 0x000fc4000bf66270 */
[-C--:B------:R-:W-:Y:S02]  /*11ca0*/  @!P2 LEA.HI.X R7, R197, R21.reuse, R214, 0x2, P6 ;  /* 0x00000015c507a211 */ /* 0x080fe400030f14d6 */
[C---:B------:R-:W-:Y:S02]  /*11cb0*/  @!P0 LEA R10, P6, R195.reuse, R24, 0x2 ;  /* 0x00000018c30a8211 */ /* 0x040fe400078c10ff */
[-C--:B------:R-:W-:Y:S01]  /*11cc0*/  @!P1 LEA.HI.X R9, R196, R21.reuse, R213, 0x2, P5 ;  /* 0x00000015c4099211 */ /* 0x080fe200028f14d5 */
[----:B------:R2:W-:Y:S01]  /*11cd0*/  @!P2 ST.E.64 desc[UR52][R6.64], R92 ;  /* 0x0000005c0600a985 */ /* 0x0005e2000c101b34 */
[----:B------:R-:W-:Y:S02]  /*11ce0*/  ISETP.GE.AND P5, PT, R192, UR4, PT ;  /* 0x00000004c0007c0c */ /* 0x000fe4000bfa6270 */
[----:B------:R-:W-:Y:S01]  /*11cf0*/  @!P0 LEA.HI.X R11, R195, R21, R212, 0x2, P6 ;  /* 0x00000015c30b8211 */ /* 0x000fe200030f14d4 */
[----:B------:R3:W-:Y:S01]  /*11d00*/  @!P1 ST.E.64 desc[UR52][R8.64], R96 ;  /* 0x0000006008009985 */ /* 0x0007e2000c101b34 */
[----:B------:R-:W-:-:S02]  /*11d10*/  ISETP.GE.AND P2, PT, R191, UR4, PT ;  /* 0x00000004bf007c0c */ /* 0x000fc4000bf46270 */
[-C--:B-1----:R-:W-:Y:S01]  /*11d20*/  @!P3 LEA R4, P6, R194, R24.reuse, 0x2 ;  /* 0x00000018c204b211 */ /* 0x082fe200078c10ff */
[----:B------:R1:W-:Y:S01]  /*11d30*/  @!P0 ST.E.64 desc[UR52][R10.64], R100 ;  /* 0x000000640a008985 */ /* 0x0003e2000c101b34 */
[C---:B------:R-:W-:Y:S02]  /*11d40*/  @!P4 LEA R12, P0, R193.reuse, R24, 0x2 ;  /* 0x00000018c10cc211 */ /* 0x040fe400078010ff */
[----:B------:R-:W-:Y:S02]  /*11d50*/  ISETP.GE.AND P1, PT, R190, UR4, PT ;  /* 0x00000004be007c0c */ /* 0x000fe4000bf26270 */
[-C--:B------:R-:W-:Y:S02]  /*11d60*/  @!P4 LEA.HI.X R13, R193, R21.reuse, R210, 0x2, P0 ;  /* 0x00000015c10dc211 */ /* 0x080fe400000f14d2 */
[----:B------:R-:W-:Y:S02]  /*11d70*/  @!P3 LEA.HI.X R5, R194, R21, R211, 0x2, P6 ;  /* 0x00000015c205b211 */ /* 0x000fe400030f14d3 */
[----:B------:R-:W-:-:S02]  /*11d80*/  ISETP.GE.AND P0, PT, R189, UR4, PT ;  /* 0x00000004bd007c0c */ /* 0x000fc4000bf06270 */
[-C--:B------:R-:W-:Y:S01]  /*11d90*/  @!P5 LEA R14, P6, R192, R24.reuse, 0x2 ;  /* 0x00000018c00ed211 */ /* 0x080fe200078c10ff */
[----:B------:R4:W-:Y:S01]  /*11da0*/  @!P3 ST.E.64 desc[UR52][R4.64], R104 ;  /* 0x000000680400b985 */ /* 0x0009e2000c101b34 */
[----:B------:R-:W-:Y:S02]  /*11db0*/  ISETP.GE.AND P3, PT, R188, UR4, PT ;  /* 0x00000004bc007c0c */ /* 0x000fe4000bf66270 */
        /* <DEDUP_REMOVED lines=13> */
[----:B----4-:R-:W-:Y:S02]  /*11e90*/  @!P3 LEA R4, P5, R188, R24, 0x2 ;  /* 0x00000018bc04b211 */ /* 0x010fe400078a10ff */
        /* <DEDUP_REMOVED lines=9> */
[-C--:B--2---:R-:W-:Y:S02]  /*11f30*/  @!P1 LEA R8, P6, R185, R24.reuse, 0x2 ;  /* 0x00000018b9089211 */ /* 0x084fe400078c10ff */
[----:B------:R-:W-:Y:S01]  /*11f40*/  @!P2 LEA.HI.X R7, R186, R21, R203, 0x2, P3 ;  /* 0x00000015ba07a211 */ /* 0x000fe200018f14cb */
[----:B------:R4:W-:Y:S01]  /*11f50*/  @!P4 ST.E.64 desc[UR52][R12.64], R132 ;  /* 0x000000840c00c985 */ /* 0x0009e2000c101b34 */
[----:B---3--:R-:W-:-:S02]  /*11f60*/  @!P0 LEA R10, P4, R184, R24, 0x2 ;  /* 0x00000018b80a8211 */ /* 0x008fc400078810ff */
        /* <DEDUP_REMOVED lines=8> */
.L_x_7509:
[----:B------:R-:W-:Y:S05]  /*11ff0*/  BSYNC B1 ;  /* 0x0000000000017941 */ /* 0x000fea0003800000 */
.L_x_7508:
[----:B------:R-:W-:Y:S01]  /*12000*/  ISETP.GE.AND P0, PT, R25, R44, PT ;  /* 0x0000002c1900720c */ /* 0x000fe20003f06270 */
[----:B0-----:R-:W0:Y:S04]  /*12010*/  SHFL.IDX PT, R20, R20, 0x1, 0x1c1f ;  /* 0x003c1f0014147f89 */ /* 0x001e2800000e0000 */
[----:B------:R-:W3:Y:S08]  /*12020*/  SHFL.IDX PT, R0, R0, 0x1, 0x1c1f ;  /* 0x003c1f0000007f89 */ /* 0x000ef000000e0000 */
[----:B------:R-:W-:Y:S05]  /*12030*/  @P0 BRA `(.L_x_7507) ;  /* 0x0000001000240947 */ /* 0x000fea0003800000 */
[----:B------:R-:W-:Y:S02]  /*12040*/  ULDC UR4, c[0x0][0xac8] ;  /* 0x0002b20000047ab9 */ /* 0x000fe40000000800 */
[----:B------:R-:W-:Y:S02]  /*12050*/  ISETP.GE.AND P2, PT, R16, UR4, PT ;  /* 0x0000000410007c0c */ /* 0x000fe4000bf46270 */
[----:B------:R-:W-:Y:S02]  /*12060*/  ISETP.GE.AND P1, PT, R197, UR4, PT ;  /* 0x00000004c5007c0c */ /* 0x000fe4000bf26270 */
[----:B------:R-:W-:Y:S02]  /*12070*/  ISETP.GE.AND P0, PT, R196, UR4, PT ;  /* 0x00000004c4007c0c */ /* 0x000fe4000bf06270 */
[----:B------:R-:W-:Y:S02]  /*12080*/  ISETP.GE.AND P4, PT, R194, UR4, PT ;  /* 0x00000004c2007c0c */ /* 0x000fe4000bf86270 */
[----:B------:R-:W-:-:S05]  /*12090*/  ISETP.GE.AND P3, PT, R195, UR4, PT ;  /* 0x00000004c3007c0c */ /* 0x000fca000bf66270 */
[CC--:B---34-:R-:W-:Y:S02]  /*120a0*/  @!P2 LEA R4, P6, R16.reuse, R0.reuse, 0x2 ;  /* 0x000000001004a211 */ /* 0x0d8fe400078c10ff */
[C---:B------:R-:W-:Y:S02]  /*120b0*/  @!P1 LEA R6, P5, R197.reuse, R0, 0x2 ;  /* 0x00000000c5069211 */ /* 0x040fe400078a10ff */
[----:B0-----:R-:W-:Y:S02]  /*120c0*/  @!P2 LEA.HI.X R5, R16, R20, R215, 0x2, P6 ;  /* 0x000000141005a211 */ /* 0x001fe400030f14d7 */
[----:B------:R-:W-:Y:S02]  /*120d0*/  @!P0 LEA R8, P6, R196, R0, 0x2 ;  /* 0x00000000c4088211 */ /* 0x000fe400078c10ff */
[----:B------:R-:W-:Y:S01]  /*120e0*/  @!P1 LEA.HI.X R7, R197, R20, R214, 0x2, P5 ;  /* 0x00000014c5079211 */ /* 0x000fe200028f14d6 */
[----:B------:R0:W-:Y:S01]  /*120f0*/  @!P2 ST.E.64 desc[UR52][R4.64], R2 ;  /* 0x000000020400a985 */ /* 0x0001e2000c101b34 */
[----:B------:R-:W-:-:S02]  /*12100*/  ISETP.GE.AND P5, PT, R193, UR4, PT ;  /* 0x00000004c1007c0c */ /* 0x000fc4000bfa6270 */
[----:B------:R-:W-:Y:S01]  /*12110*/  @!P0 LEA.HI.X R9, R196, R20, R213, 0x2, P6 ;  /* 0x00000014c4098211 */ /* 0x000fe200030f14d5 */
[----:B------:R3:W-:Y:S01]  /*12120*/  @!P1 ST.E.64 desc[UR52][R6.64], R94 ;  /* 0x0000005e06009985 */ /* 0x0007e2000c101b34 */
[----:B------:R-:W-:Y:S02]  /*12130*/  ISETP.GE.AND P2, PT, R192, UR4, PT ;  /* 0x00000004c0007c0c */ /* 0x000fe4000bf46270 */
[-C--:B------:R-:W-:Y:S01]  /*12140*/  @!P3 LEA R10, P6, R195, R0.reuse, 0x2 ;  /* 0x00000000c30ab211 */ /* 0x080fe200078c10ff */
[----:B------:R4:W-:Y:S01]  /*12150*/  @!P0 ST.E.64 desc[UR52][R8.64], R98 ;  /* 0x0000006208008985 */ /* 0x0009e2000c101b34 */
[C---:B------:R-:W-:Y:S02]  /*12160*/  @!P4 LEA R12, P0, R194.reuse, R0, 0x2 ;  /* 0x00000000c20cc211 */ /* 0x040fe400078010ff */
[----:B------:R-:W-:Y:S02]  /*12170*/  ISETP.GE.AND P1, PT, R191, UR4, PT ;  /* 0x00000004bf007c0c */ /* 0x000fe4000bf26270 */
[----:B------:R-:W-:-:S02]  /*12180*/  @!P4 LEA.HI.X R13, R194, R20, R211, 0x2, P0 ;  /* 0x00000014c20dc211 */ /* 0x000fc400000f14d3 */
[----:B------:R-:W-:Y:S02]  /*12190*/  @!P3 LEA.HI.X R11, R195, R20, R212, 0x2, P6 ;  /* 0x00000014c30bb211 */ /* 0x000fe400030f14d4 */
[----:B------:R-:W-:Y:S02]  /*121a0*/  ISETP.GE.AND P0, PT, R190, UR4, PT ;  /* 0x00000004be007c0c */ /* 0x000fe4000bf06270 */
[----:B------:R-:W-:Y:S01]  /*121b0*/  @!P5 LEA R14, P6, R193, R0, 0x2 ;  /* 0x00000000c10ed211 */ /* 0x000fe200078c10ff */
[----:B------:R5:W-:Y:S01]  /*121c0*/  @!P3 ST.E.64 desc[UR52][R10.64], R102 ;  /* 0x000000660a00b985 */ /* 0x000be2000c101b34 */
[----:B------:R-:W-:Y:S02]  /*121d0*/  ISETP.GE.AND P3, PT, R189, UR4, PT ;  /* 0x00000004bd007c0c */ /* 0x000fe4000bf66270 */
[----:B------:R-:W-:Y:S01]  /*121e0*/  @!P5 LEA.HI.X R15, R193, R20, R210, 0x2, P6 ;  /* 0x00000014c10fd211 */ /* 0x000fe200030f14d2 */
[----:B------:R-:W-:Y:S01]  /*121f0*/  @!P4 ST.E.64 desc[UR52][R12.64], R106 ;  /* 0x0000006a0c00c985 */ /* 0x000fe2000c101b34 */
[----:B0-----:R-:W-:-:S03]  /*12200*/  @!P2 LEA R2, P4, R192, R0, 0x2 ;  /* 0x00000000c002a211 */ /* 0x001fc600078810ff */
[----:B------:R-:W-:Y:S01]  /*12210*/  @!P5 ST.E.64 desc[UR52][R14.64], R110 ;  /* 0x0000006e0e00d985 */ /* 0x000fe2000c101b34 */
[C---:B------:R-:W-:Y:S02]  /*12220*/  @!P1 LEA R4, P5, R191.reuse, R0, 0x2 ;  /* 0x00000000bf049211 */ /* 0x040fe400078a10ff */
[----:B------:R-:W-:Y:S02]  /*12230*/  @!P2 LEA.HI.X R3, R192, R20, R209, 0x2, P4 ;  /* 0x00000014c003a211 */ /* 0x000fe400020f14d1 */
[----:B---3--:R-:W-:Y:S02]  /*12240*/  @!P0 LEA R6, P6, R190, R0, 0x2 ;  /* 0x00000000be068211 */ /* 0x008fe400078c10ff */
        /* <DEDUP_REMOVED lines=14> */
[C---:B0-----:R-:W-:Y:S02]  /*12330*/  @!P2 LEA R2, P3, R187.reuse, R0, 0x2 ;  /* 0x00000000bb02a211 */ /* 0x041fe400078610ff */
[----:B------:R-:W-:Y:S02]  /*12340*/  @!P4 LEA.HI.X R11, R188, R20, R205, 0x2, P6 ;  /* 0x00000014bc0bc211 */ /* 0x000fe400030f14cd */
[----:B---3--:R-:W-:Y:S02]  /*12350*/  @!P1 LEA R4, P6, R186, R0, 0x2 ;  /* 0x00000000ba049211 */ /* 0x008fe400078c10ff */
[----:B------:R-:W-:Y:S01]  /*12360*/  @!P2 LEA.HI.X R3, R187, R20, R204, 0x2, P3 ;  /* 0x00000014bb03a211 */ /* 0x000fe200018f14cc */
[----:B------:R0:W-:Y:S01]  /*12370*/  @!P4 ST.E.64 desc[UR52][R10.64], R130 ;  /* 0x000000820a00c985 */ /* 0x0001e2000c101b34 */
[----:B----4-:R-:W-:-:S02]  /*12380*/  @!P0 LEA R6, P4, R185, R0, 0x2 ;  /* 0x00000000b9068211 */ /* 0x010fc400078810ff */
[----:B------:R-:W-:Y:S01]  /*12390*/  @!P5 LEA R12, P3, R184, R0, 0x2 ;  /* 0x00000000b80cd211 */ /* 0x000fe200078610ff */
[----:B------:R0:W-:Y:S01]  /*123a0*/  @!P2 ST.E.64 desc[UR52][R2.64], R134 ;  /* 0x000000860200a985 */ /* 0x0001e2000c101b34 */
[-C--:B------:R-:W-:Y:S02]  /*123b0*/  @!P1 LEA.HI.X R5, R186, R20.reuse, R203, 0x2, P6 ;  /* 0x00000014ba059211 */ /* 0x080fe400030f14cb */
[-C--:B------:R-:W-:Y:S02]  /*123c0*/  @!P0 LEA.HI.X R7, R185, R20.reuse, R202, 0x2, P4 ;  /* 0x00000014b9078211 */ /* 0x080fe400020f14ca */
[----:B------:R-:W-:Y:S01]  /*123d0*/  @!P5 LEA.HI.X R13, R184, R20, R201, 0x2, P3 ;  /* 0x00000014b80dd211 */ /* 0x000fe200018f14c9 */
[----:B------:R0:W-:Y:S04]  /*123e0*/  @!P1 ST.E.64 desc[UR52][R4.64], R138 ;  /* 0x0000008a04009985 */ /* 0x0001e8000c101b34 */
[----:B------:R0:W-:Y:S01]  /*123f0*/  @!P0 ST.E.64 desc[UR52][R6.64], R142 ;  /* 0x0000008e06008985 */ /* 0x0001e2000c101b34 */
[----:B------:R-:W-:-:S03]  /*12400*/  ISETP.GE.AND P0, PT, R23, UR4, PT ;  /* 0x0000000417007c0c */ /* 0x000fc6000bf06270 */
[----:B------:R0:W-:Y:S10]  /*12410*/  @!P5 ST.E.64 desc[UR52][R12.64], R146 ;  /* 0x000000920c00d985 */ /* 0x0001f4000c101b34 */
[----:B-1----:R-:W-:Y:S05]  /*12420*/  @P0 BRA `(.L_x_7507) ;  /* 0x0000000c00280947 */ /* 0x002fea0003800000 */
[----:B0-----:R-:W-:-:S04]  /*12430*/  LEA R2, P0, R23, R0, 0x2 ;  /* 0x0000000017027211 */ /* 0x001fc800078010ff */
[----:B------:R-:W-:-:S05]  /*12440*/  LEA.HI.X R3, R23, R20, R200, 0x2, P0 ;  /* 0x0000001417037211 */ /* 0x000fca00000f14c8 */
[----:B------:R0:W-:Y:S01]  /*12450*/  ST.E.64 desc[UR52][R2.64], R150 ;  /* 0x0000009602007985 */ /* 0x0001e2000c101b34 */
[----:B------:R-:W-:Y:S05]  /*12460*/  BRA `(.L_x_7507) ;  /* 0x0000000c00187947 */ /* 0x000fea0003800000 */
.L_x_7498:
[----:B------:R-:W-:Y:S02]  /*12470*/  ULDC.64 UR8, c[0x0][0xc00] ;  /* 0x0003000000087ab9 */ /* 0x000fe40000000a00 */
[----:B------:R-:W-:-:S04]  /*12480*/  UISETP.NE.U32.AND UP0, UPT, UR8, URZ, UPT ;  /* 0x0000003f0800728c */ /* 0x000fc8000bf05070 */
[----:B------:R-:W-:-:S03]  /*12490*/  UISETP.NE.AND.EX UP0, UPT, UR9, URZ, UPT, UP0 ;  /* 0x0000003f0900728c */ /* 0x000fc6000bf05300 */
[----:B------:R-:W-:Y:S02]  /*124a0*/  ULDC.64 UR8, c[0x0][0xc00] ;  /* 0x0003000000087ab9 */ /* 0x000fe40000000a00 */
[----:B------:R-:W-:Y:S01]  /*124b0*/  UIMAD.WIDE UR8, UR43, 0x4, UR8 ;  /* 0x000000042b0878a5 */ /* 0x000fe2000f8e0208 */
[----:B------:R-:W-:-:S05]  /*124c0*/  PLOP3.LUT P1, PT, PT, PT, UP0, 0x80, 0x0 ;  /* 0x000000000000781c */ /* 0x000fca0003f2f008 */
[----:B------:R-:W-:Y:S02]  /*124d0*/  IMAD.U32 R2, RZ, RZ, UR8 ;  /* 0x00000008ff027e24 */ /* 0x000fe4000f8e00ff */
[----:B------:R-:W-:Y:S01]  /*124e0*/  IMAD.U32 R3, RZ, RZ, UR9 ;  /* 0x00000009ff037e24 */ /* 0x000fe2000f8e00ff */
[----:B------:R-:W-:Y:S02]  /*124f0*/  ULDC.64 UR8, c[0x0][0xc08] ;  /* 0x0003020000087ab9 */ /* 0x000fe40000000a00 */
[----:B------:R-:W-:Y:S01]  /*12500*/  UISETP.NE.U32.AND UP1, UPT, UR8, URZ, UPT ;  /* 0x0000003f0800728c */ /* 0x000fe2000bf25070 */
[----:B------:R-:W-:Y:S02]  /*12510*/  ULDC UR4, c[0x0][0xa88] ;  /* 0x0002a20000047ab9 */ /* 0x000fe40000000800 */
[----:B------:R-:W2:Y:S01]  /*12520*/  @P1 LDG.E R6, desc[UR52][R2.64] ;  /* 0x0000003402061981 */ /* 0x000ea2000c1e1900 */
[----:B------:R-:W-:Y:S01]  /*12530*/  UISETP.NE.AND.EX UP1, UPT, UR9, URZ, UPT, UP1 ;  /* 0x0000003f0900728c */ /* 0x000fe2000bf25310 */
[----:B------:R-:W-:-:S05]  /*12540*/  IMAD.U32 R0, RZ, RZ, UR4 ;  /* 0x00000004ff007e24 */ /* 0x000fca000f8e00ff */
[----:B------:R-:W-:-:S05]  /*12550*/  PLOP3.LUT P2, PT, PT, PT, UP1, 0x80, 0x0 ;  /* 0x000000000000781c */ /* 0x000fca0003f4f018 */
[----:B------:R-:W-:Y:S02]  /*12560*/  @UP1 ULDC.64 UR8, c[0x0][0xc08] ;  /* 0x0003020000081ab9 */ /* 0x000fe40000000a00 */
[----:B------:R-:W-:-:S06]  /*12570*/  @UP1 UIMAD.WIDE UR8, UR43, 0x4, UR8 ;  /* 0x000000042b0818a5 */ /* 0x000fcc000f8e0208 */
[----:B------:R-:W-:Y:S02]  /*12580*/  IMAD.U32 R4, RZ, RZ, UR8 ;  /* 0x00000008ff047e24 */ /* 0x000fe4000f8e00ff */
[----:B------:R-:W-:-:S05]  /*12590*/  IMAD.U32 R5, RZ, RZ, UR9 ;  /* 0x00000009ff057e24 */ /* 0x000fca000f8e00ff */
[----:B------:R0:W5:Y:S01]  /*125a0*/  @P2 LDG.E R0, desc[UR52][R4.64] ;  /* 0x0000003404002981 */ /* 0x000162000c1e1900 */
[----:B------:R-:W-:Y:S01]  /*125b0*/  UISETP.NE.AND UP1, UPT, UR45, URZ, UPT ;  /* 0x0000003f2d00728c */ /* 0x000fe2000bf25270 */
[----:B------:R-:W-:Y:S01]  /*125c0*/  ISETP.GT.AND P0, PT, R221, 0x7f, PT ;  /* 0x0000007fdd00780c */ /* 0x000fe20003f04270 */
[----:B------:R-:W-:-:S09]  /*125d0*/  UMOV UR4, URZ ;  /* 0x0000003f00047c82 */ /* 0x000fd20008000000 */
[----:B------:R-:W-:Y:S01]  /*125e0*/  @!UP1 ULDC UR45, c[0x0][0xad4] ;  /* 0x0002b500002d9ab9 */ /* 0x000fe20000000800 */
[----:B--2---:R-:W-:Y:S01]  /*125f0*/  @P1 R2UR UR4, R6 ;  /* 0x00000000060412ca */ /* 0x004fe200000e0000 */
[----:B0-----:R-:W-:-:S14]  /*12600*/  @P2 BRA `(.L_x_7510) ;  /* 0x0000000000102947 */ /* 0x001fdc0003800000 */
[----:B------:R-:W-:Y:S05]  /*12610*/  @!P1 BRA `(.L_x_7510) ;  /* 0x00000000000c9947 */ /* 0x000fea0003800000 */
[----:B------:R-:W2:Y:S04]  /*12620*/  LDG.E R5, desc[UR52][R2.64] ;  /* 0x0000003402057981 */ /* 0x000ea8000c1e1900 */
[----:B-----5:R-:W2:Y:S02]  /*12630*/  LDG.E R0, desc[UR52][R2.64+0x4] ;  /* 0x0000043402007981 */ /* 0x020ea4000c1e1900 */
[----:B--2---:R-:W-:-:S07]  /*12640*/  IMAD.IADD R0, R0, 0x1, -R5 ;  /* 0x0000000100007824 */ /* 0x004fce00078e0a05 */
.L_x_7510:
[----:B------:R-:W-:Y:S01]  /*12650*/  USHF.R.S32.HI UR13, URZ, 0x1f, UR43 ;  /* 0x0000001f3f0d7899 */ /* 0x000fe2000801142b */
[----:B------:R-:W-:Y:S01]  /*12660*/  BSSY B1, `(.L_x_7511) ;  /* 0x000003a000017945 */ /* 0x000fe20003800000 */
[----:B------:R-:W-:Y:S02]  /*12670*/  USHF.R.S32.HI UR21, URZ, 0x1f, UR4 ;  /* 0x0000001f3f157899 */ /* 0x000fe40008011404 */
        /* <DEDUP_REMOVED lines=11> */
[----:B------:R-:W-:Y:S01]  /*12730*/  UISETP.GT.AND UP0, UPT, UR45, 0x1, UPT ;  /* 0x000000012d00788c */ /* 0x000fe2000bf04270 */
[----:B------:R-:W-:Y:S01]  /*12740*/  IMAD.MOV.U32 R5, RZ, RZ, R4 ;  /* 0x000000ffff057224 */ /* 0x000fe200078e0004 */
[----:B------:R-:W-:Y:S02]  /*12750*/  UMOV UR19, 0x9b8 ;  /* 0x000009b800137882 */ /* 0x000fe40000000000 */
[----:B------:R-:W-:Y:S02]  /*12760*/  USEL UR19, UR19, 0x978, UP0 ;  /* 0x0000097813137887 */ /* 0x000fe40008000000 */
[----:B------:R-:W-:-:S06]  /*12770*/  USEL UR18, UR39, URZ, UP0 ;  /* 0x0000003f27127287 */ /* 0x000fcc0008000000 */
[----:B------:R-:W0:Y:S04]  /*12780*/  @P0 LDC R3, c[0x0][0xbec] ;  /* 0x0002fb00ff030b82 */ /* 0x000e280000000800 */
[----:B------:R-:W-:Y:S01]  /*12790*/  ULDC.64 UR8, c[0x0][UR19+0x218] ;  /* 0x0000860013087abb */ /* 0x000fe20008000a00 */
[----:B------:R-:W-:Y:S01]  /*127a0*/  ULDC.64 UR14, c[0x0][UR19+0x220] ;  /* 0x00008800130e7abb */ /* 0x000fe20008000a00 */
[----:B------:R-:W-:Y:S01]  /*127b0*/  ULDC.64 UR16, c[0x0][UR19+0x228] ;  /* 0x00008a0013107abb */ /* 0x000fe20008000a00 */
[----:B------:R-:W-:Y:S01]  /*127c0*/  UIMAD.WIDE.U32 UR10, UR8, UR42, URZ ;  /* 0x0000002a080a72a5 */ /* 0x000fe2000f8e003f */
[----:B------:R-:W1:Y:S01]  /*127d0*/  @P0 LDC R7, c[0x0][0xbf0] ;  /* 0x0002fc00ff070b82 */ /* 0x000e620000000800 */
[----:B------:R-:W-:Y:S02]  /*127e0*/  UIMAD UR20, UR9, UR42, URZ ;  /* 0x0000002a091472a4 */ /* 0x000fe4000f8e023f */
[----:B------:R-:W-:-:S02]  /*127f0*/  UIMAD UR15, UR15, UR12, URZ ;  /* 0x0000000c0f0f72a4 */ /* 0x000fc4000f8e023f */
[----:B------:R-:W-:Y:S02]  /*12800*/  UIMAD.WIDE.U32 UR22, UR16, UR18, URZ ;  /* 0x00000012101672a5 */ /* 0x000fe4000f8e003f */
[----:B------:R-:W-:Y:S02]  /*12810*/  UIMAD.WIDE.U32 UR8, UR14, UR12, URZ ;  /* 0x0000000c0e0872a5 */ /* 0x000fe4000f8e003f */
[----:B------:R-:W-:Y:S02]  /*12820*/  UIMAD UR16, UR17, UR18, URZ ;  /* 0x00000012111072a4 */ /* 0x000fe4000f8e023f */
[----:B------:R-:W-:Y:S02]  /*12830*/  UIMAD UR15, UR14, UR13, UR15 ;  /* 0x0000000d0e0f72a4 */ /* 0x000fe4000f8e020f */
[----:B------:R-:W-:Y:S02]  /*12840*/  UIADD3 UR10, UP1, UP2, UR8, UR10, UR4 ;  /* 0x0000000a080a7290 */ /* 0x000fe4000fa3e004 */
[----:B------:R-:W-:Y:S01]  /*12850*/  UIADD3 UR16, UR23, UR16, URZ ;  /* 0x0000001017107290 */ /* 0x000fe2000fffe03f */
[----:B0-----:R-:W-:Y:S01]  /*12860*/  @P0 IMAD.HI.U32 R2, R4, R3, RZ ;  /* 0x0000000304020227 */ /* 0x001fe200078e00ff */
[----:B------:R-:W-:-:S02]  /*12870*/  UIADD3 UR20, UR11, UR20, URZ ;  /* 0x000000140b147290 */ /* 0x000fc4000fffe03f */
[----:B------:R-:W-:Y:S01]  /*12880*/  UIADD3 UR15, UR9, UR15, URZ ;  /* 0x0000000f090f7290 */ /* 0x000fe2000fffe03f */
[----:B------:R-:W-:Y:S02]  /*12890*/  IMAD.U32 R3, RZ, RZ, UR23 ;  /* 0x00000017ff037e24 */ /* 0x000fe4000f8e00ff */
[----:B------:R-:W-:Y:S01]  /*128a0*/  IMAD.U32 R6, RZ, RZ, UR16 ;  /* 0x00000010ff067e24 */ /* 0x000fe2000f8e00ff */
[----:B------:R-:W-:Y:S01]  /*128b0*/  ULDC.64 UR8, c[0x0][UR19+0x210] ;  /* 0x0000840013087abb */ /* 0x000fe20008000a00 */
[----:B-1----:R-:W-:Y:S01]  /*128c0*/  @P0 SHF.R.U32.HI R5, RZ, R7, R2 ;  /* 0x00000007ff050219 */ /* 0x002fe20000011602 */
[----:B------:R-:W-:-:S04]  /*128d0*/  IMAD.U32 R2, RZ, RZ, UR22 ;  /* 0x00000016ff027e24 */ /* 0x000fc8000f8e00ff */
[--C-:B------:R-:W-:Y:S01]  /*128e0*/  IMAD.MOV R7, RZ, RZ, -R5.reuse ;  /* 0x000000ffff077224 */ /* 0x100fe200078e0a05 */
[----:B------:R-:W-:Y:S01]  /*128f0*/  IADD3 R2, P0, P1, R5, UR10, R2 ;  /* 0x0000000a05027c10 */ /* 0x000fe2000f91e002 */
[----:B------:R-:W-:Y:S01]  /*12900*/  UIADD3.X UR10, UR15, UR20, UR21, UP1, UP2 ;  /* 0x000000140f0a7290 */ /* 0x000fe20008fe4415 */
[----:B------:R-:W-:Y:S01]  /*12910*/  SHF.R.S32.HI R5, RZ, 0x1f, R5 ;  /* 0x0000001fff057819 */ /* 0x000fe20000011405 */
[----:B------:R-:W-:-:S04]  /*12920*/  IMAD R7, R9, R7, R4 ;  /* 0x0000000709077224 */ /* 0x000fc800078e0204 */
[----:B------:R-:W-:Y:S01]  /*12930*/  IADD3.X R3, R5, UR10, R6, P0, P1 ;  /* 0x0000000a05037c10 */ /* 0x000fe200087e2406 */
[C---:B------:R-:W-:Y:S01]  /*12940*/  IMAD R9, R7.reuse, UR9, RZ ;  /* 0x0000000907097c24 */ /* 0x040fe2000f8e02ff */
[----:B------:R-:W-:Y:S01]  /*12950*/  SHF.R.S32.HI R4, RZ, 0x1f, R7 ;  /* 0x0000001fff047819 */ /* 0x000fe20000011407 */
[----:B------:R-:W-:Y:S01]  /*12960*/  ULDC.64 UR10, c[0x0][0xba8] ;  /* 0x0002ea00000a7ab9 */ /* 0x000fe20000000a00 */
[----:B------:R-:W-:Y:S01]  /*12970*/  @!UP0 ULDC UR10, c[0x0][0xb50] ;  /* 0x0002d400000a8ab9 */ /* 0x000fe20000000800 */
[----:B------:R-:W-:Y:S01]  /*12980*/  IMAD.WIDE.U32 R2, R7, UR8, R2 ;  /* 0x0000000807027c25 */ /* 0x000fe2000f8e0002 */
[----:B------:R-:W-:-:S03]  /*12990*/  @!UP0 ULDC UR11, c[0x0][0xb54] ;  /* 0x0002d500000b8ab9 */ /* 0x000fc60000000800 */
[----:B------:R-:W-:Y:S01]  /*129a0*/  IMAD R9, R4, UR8, R9 ;  /* 0x0000000804097c24 */ /* 0x000fe2000f8e0209 */
[----:B------:R-:W-:-:S03]  /*129b0*/  LEA R4, P0, R2, UR10, 0x2 ;  /* 0x0000000a02047c11 */ /* 0x000fc6000f8010ff */
[----:B------:R-:W-:-:S05]  /*129c0*/  IMAD.IADD R3, R3, 0x1, R9 ;  /* 0x0000000103037824 */ /* 0x000fca00078e0209 */
[----:B------:R-:W-:Y:S01]  /*129d0*/  LEA.HI.X R5, R2, UR11, R3, 0x2, P0 ;  /* 0x0000000b02057c11 */ /* 0x000fe200080f1403 */
[----:B------:R-:W-:-:S05]  /*129e0*/  IMAD.MOV.U32 R3, RZ, RZ, -0x800000 ;  /* 0xff800000ff037424 */ /* 0x000fca00078e00ff */
[----:B------:R0:W-:Y:S02]  /*129f0*/  STG.E desc[UR52][R4.64], R3 ;  /* 0x0000000304007986 */ /* 0x0001e4000c101934 */
.L_x_7512:
[----:B------:R-:W-:Y:S05]  /*12a00*/  BSYNC B1 ;  /* 0x0000000000017941 */ /* 0x000fea0003800000 */
.L_x_7511:
[----:B------:R-:W-:-:S06]  /*12a10*/  UISETP.GT.AND UP0, UPT, UR45, 0x1, UPT ;  /* 0x000000012d00788c */ /* 0x000fcc000bf04270 */
[----:B------:R-:W-:-:S13]  /*12a20*/  PLOP3.LUT P0, PT, PT, PT, UP0, 0x80, 0x0 ;  /* 0x000000000000781c */ /* 0x000fda0003f0f008 */
[----:B------:R-:W-:Y:S05]  /*12a30*/  @P0 BRA `(.L_x_7507) ;  /* 0x0000000400a40947 */ /* 0x000fea0003800000 */
[----:B------:R-:W1:Y:S01]  /*12a40*/  LDC R11, c[0x0][0xbe8] ;  /* 0x0002fa00ff0b7b82 */ /* 0x000e620000000800 */
[----:B------:R-:W-:Y:S01]  /*12a50*/  ULDC.64 UR14, c[0x0][0xaa0] ;  /* 0x0002a800000e7ab9 */ /* 0x000fe20000000a00 */
[----:B------:R-:W-:Y:S01]  /*12a60*/  IMAD R2, R22, 0x20, R198 ;  /* 0x0000002016027824 */ /* 0x000fe200078e02c6 */
[----:B------:R-:W-:Y:S01]  /*12a70*/  UIMAD UR10, UR21, UR14, URZ ;  /* 0x0000000e150a72a4 */ /* 0x000fe2000f8e023f */
[----:B------:R-:W-:Y:S01]  /*12a80*/  BSSY B1, `(.L_x_7513) ;  /* 0x000003a000017945 */ /* 0x000fe20003800000 */
[----:B------:R-:W-:Y:S01]  /*12a90*/  UIMAD.WIDE.U32 UR8, UR4, UR14, URZ ;  /* 0x0000000e040872a5 */ /* 0x000fe2000f8e003f */
[----:B------:R-:W-:Y:S01]  /*12aa0*/  VIADD R6, R2, UR37 ;  /* 0x0000002502067c36 */ /* 0x000fe20008000000 */
[----:B------:R-:W-:-:S03]  /*12ab0*/  UIMAD UR10, UR4, UR15, UR10 ;  /* 0x0000000f040a72a4 */ /* 0x000fc6000f8e020a */
[----:B0-----:R-:W-:Y:S01]  /*12ac0*/  IMAD.MOV.U32 R5, RZ, RZ, R6 ;  /* 0x000000ffff057224 */ /* 0x001fe200078e0006 */
[----:B------:R-:W-:-:S03]  /*12ad0*/  UIADD3 UR9, UR9, UR10, URZ ;  /* 0x0000000a09097290 */ /* 0x000fc6000fffe03f */
[----:B------:R-:W-:Y:S02]  /*12ae0*/  ULDC.64 UR10, c[0x0][0xae8] ;  /* 0x0002ba00000a7ab9 */ /* 0x000fe40000000a00 */
[----:B------:R-:W-:-:S04]  /*12af0*/  UIMAD.WIDE.U32 UR8, UR42, UR10, UR8 ;  /* 0x0000000a2a0872a5 */ /* 0x000fc8000f8e0008 */
[----:B------:R-:W-:-:S03]  /*12b00*/  UIMAD UR9, UR42, UR11, UR9 ;  /* 0x0000000b2a0972a4 */ /* 0x000fc6000f8e0209 */
        /* <DEDUP_REMOVED lines=24> */
[----:B------:R-:W-:Y:S02]  /*12c90*/  VIADD R6, R198, UR37 ;  /* 0x00000025c6067c36 */ /* 0x000fe40008000000 */
[----:B-----5:R-:W-:Y:S02]  /*12ca0*/  IMAD R11, R0, R11, RZ ;  /* 0x0000000b000b7224 */ /* 0x020fe400078e02ff */
[C---:B------:R-:W-:Y:S02]  /*12cb0*/  IMAD R5, R7.reuse, UR9, R4 ;  /* 0x0000000907057c24 */ /* 0x040fe4000f8e0204 */
[----:B------:R-:W-:Y:S01]  /*12cc0*/  IMAD.WIDE.U32 R2, R7, UR8, R2 ;  /* 0x0000000807027c25 */ /* 0x000fe2000f8e0002 */
[----:B------:R-:W-:Y:S01]  /*12cd0*/  ISETP.GE.AND P2, PT, R6, R11, PT ;  /* 0x0000000b0600720c */ /* 0x000fe20003f46270 */
[----:B------:R-:W-:-:S02]  /*12ce0*/  ULDC.64 UR8, c[0x0][0xa80] ;  /* 0x0002a00000087ab9 */ /* 0x000fc40000000a00 */
        /* <DEDUP_REMOVED lines=10> */
[----:B------:R-:W-:Y:S02]  /*12d90*/  ULDC UR4, c[0x0][0xac8] ;  /* 0x0002b20000047ab9 */ /* 0x000fe40000000800 */
        /* <DEDUP_REMOVED lines=8> */
.L_x_7514:
[----:B------:R-:W-:Y:S05]  /*12e20*/  BSYNC B1 ;  /* 0x0000000000017941 */ /* 0x000fea0003800000 */
.L_x_7513:
[----:B--2---:R2:W4:Y:S01]  /*12e30*/  SHFL.IDX PT, R0, R5, 0x1, 0x181f ;  /* 0x00381f0005007f89 */ /* 0x00452200000e0000 */
[----:B------:R-:W-:Y:S03]  /*12e40*/  BSSY B1, `(.L_x_7515) ;  /* 0x000000c000017945 */ /* 0x000fe60003800000 */
[----:B-1-3--:R2:W1:Y:S01]  /*12e50*/  SHFL.IDX PT, R2, R4, 0x1, 0x181f ;  /* 0x00381f0004027f89 */ /* 0x00a46200000e0000 */
[----:B------:R-:W-:Y:S05]  /*12e60*/  @P1 BRA `(.L_x_7516) ;  /* 0x0000000000241947 */ /* 0x000fea0003800000 */
[----:B------:R-:W-:Y:S02]  /*12e70*/  ULDC UR4, c[0x0][0xac8] ;  /* 0x0002b20000047ab9 */ /* 0x000fe40000000800 */
        /* <DEDUP_REMOVED lines=8> */
.L_x_7516:
[----:B------:R-:W-:Y:S05]  /*12f00*/  BSYNC B1 ;  /* 0x0000000000017941 */ /* 0x000fea0003800000 */
.L_x_7515:
[----:B----4-:R4:W0:Y:S01]  /*12f10*/  SHFL.IDX PT, R0, R5, 0x2, 0x181f ;  /* 0x00581f0005007f89 */ /* 0x01082200000e0000 */
        /* <DEDUP_REMOVED lines=12> */
.L_x_7518:
[----:B------:R-:W-:Y:S05]  /*12fe0*/  BSYNC B1 ;  /* 0x0000000000017941 */ /* 0x000fea0003800000 */
.L_x_7517:
[----:B0-----:R-:W-:Y:S01]  /*12ff0*/  VIADD R0, R6, 0x60 ;  /* 0x0000006006007836 */ /* 0x001fe20000000000 */
[----:B--2-4-:R-:W0:Y:S04]  /*13000*/  SHFL.IDX PT, R5, R5, 0x3, 0x181f ;  /* 0x00781f0005057f89 */ /* 0x014e2800000e0000 */
[----:B------:R-:W-:Y:S01]  /*13010*/  ISETP.GE.AND P0, PT, R0, R11, PT ;  /* 0x0000000b0000720c */ /* 0x000fe20003f06270 */
[----:B-1-3--:R1:W2:-:S12]  /*13020*/  SHFL.IDX PT, R2, R4, 0x3, 0x181f ;  /* 0x00781f0004027f89 */ /* 0x00a29800000e0000 */
[----:B-1----:R-:W-:Y:S05]  /*13030*/  @P0 BRA `(.L_x_7507) ;  /* 0x0000000000240947 */ /* 0x002fea0003800000 */
[----:B------:R-:W-:Y:S02]  /*13040*/  ULDC UR4, c[0x0][0xac8] ;  /* 0x0002b20000047ab9 */ /* 0x000fe40000000800 */
[----:B------:R-:W-:Y:S02]  /*13050*/  ISETP.GE.AND P2, PT, R18, UR4, PT ;  /* 0x0000000412007c0c */ /* 0x000fe4000bf46270 */
[----:B------:R-:W-:-:S11]  /*13060*/  ISETP.GE.AND P3, PT, R19, UR4, PT ;  /* 0x0000000413007c0c */ /* 0x000fd6000bf66270 */
[CC--:B--2---:R-:W-:Y:S02]  /*13070*/  @!P2 LEA R6, P0, R18.reuse, R2.reuse, 0x1 ;  /* 0x000000021206a211 */ /* 0x0c4fe400078008ff */
[C---:B------:R-:W-:Y:S02]  /*13080*/  @!P3 LEA R2, P1, R19.reuse, R2, 0x1 ;  /* 0x000000021302b211 */ /* 0x040fe400078208ff */
[-C--:B0-----:R-:W-:Y:S02]  /*13090*/  @!P2 LEA.HI.X R7, R18, R5.reuse, R220, 0x1, P0 ;  /* 0x000000051207a211 */ /* 0x081fe400000f0cdc */
[----:B------:R-:W-:-:S03]  /*130a0*/  @!P3 LEA.HI.X R3, R19, R5, R219, 0x1, P1 ;  /* 0x000000051303b211 */ /* 0x000fc600008f0cdb */
[----:B------:R0:W-:Y:S04]  /*130b0*/  @!P2 ST.E.128 desc[UR52][R6.64], RZ ;  /* 0x000000ff0600a985 */ /* 0x0001e8000c101d34 */
[----:B------:R0:W-:Y:S02]  /*130c0*/  @!P3 ST.E.128 desc[UR52][R2.64], RZ ;  /* 0x000000ff0200b985 */ /* 0x0001e4000c101d34 */
.L_x_7507:
[----:B------:R-:W-:Y:S05]  /*130d0*/  BSYNC B0 ;  /* 0x0000000000007941 */ /* 0x000fea0003800000 */
.L_x_7497:
[----:B------:R-:W-:Y:S02]  /*130e0*/  ULDC UR4, c[0x0][0xc3c] ;  /* 0x00030f0000047ab9 */ /* 0x000fe40000000800 */
[----:B------:R-:W-:-:S06]  /*130f0*/  UISETP.GE.AND UP0, UPT, UR6, UR4, UPT ;  /* 0x000000040600728c */ /* 0x000fcc000bf06270 */
[----:B------:R-:W-:-:S13]  /*13100*/  PLOP3.LUT P0, PT, PT, PT, UP0, 0x80, 0x0 ;  /* 0x000000000000781c */ /* 0x000fda0003f0f008 */
[----:B------:R-:W-:Y:S05]  /*13110*/  @!P0 BRA `(.L_x_7519) ;  /* 0xfffffedc00b88947 */ /* 0x000fea000383ffff */
[----:B------:R-:W-:Y:S05]  /*13120*/  EXIT ;  /* 0x000000000000794d */ /* 0x000fea0003800000 */
.L_x_7414:
        /* <DEDUP_REMOVED lines=20> */
.L_x_7520:
        /* <DEDUP_REMOVED lines=43> */
.L_x_7524:
        /* <DEDUP_REMOVED lines=39> */
.L_x_7522:
        /* <DEDUP_REMOVED lines=12> */
.L_x_7525:
[----:B---34-:R-:W-:Y:S01]  /*13850*/  IMAD R2, R3, UR5, R10 ;  /* 0x0000000503027c24 */ /* 0x018fe2000f8e020a */
[----:B-1----:R-:W-:Y:S01]  /*13860*/  ISETP.NE.AND P0, PT, R8, 0x1, PT ;  /* 0x000000010800780c */ /* 0x002fe20003f05270 */
[----:B------:R-:W-:-:S03]  /*13870*/  VIADD R14, R9, UR4 ;  /* 0x00000004090e7c36 */ /* 0x000fc60008000000 */
[----:B------:R1:W-:Y:S01]  /*13880*/  STL [R1], R2 ;  /* 0x0000000201007387 */ /* 0x0003e20000100800 */
[----:B------:R-:W-:-:S03]  /*13890*/  IADD3 R5, -R2, UR6, RZ ;  /* 0x0000000602057c10 */ /* 0x000fc6000fffe1ff */
[----:B------:R1:W-:Y:S05]  /*138a0*/  STL [R1+0xc], R14 ;  /* 0x00000c0e01007387 */ /* 0x0003ea0000100800 */
[----:B------:R-:W-:Y:S05]  /*138b0*/  @!P0 BRA `(.L_x_7526) ;  /* 0x0000000000e08947 */ /* 0x000fea0003800000 */
[----:B0-2---:R-:W-:Y:S02]  /*138c0*/  IABS R7, R4 ;  /* 0x0000000400077213 */ /* 0x005fe40000000000 */
[----:B------:R-:W-:Y:S02]  /*138d0*/  IABS R9, R8 ;  /* 0x0000000800097213 */ /* 0x000fe40000000000 */
[----:B------:R-:W0:Y:S08]  /*138e0*/  I2F.RP R10, R7 ;  /* 0x00000007000a7306 */ /* 0x000e300000209400 */
[----:B------:R-:W2:Y:S08]  /*138f0*/  I2F.RP R11, R9 ;  /* 0x00000009000b7306 */ /* 0x000eb00000209400 */
[----:B0-----:R-:W1:Y:S08]  /*13900*/  MUFU.RCP R10, R10 ;  /* 0x0000000a000a7308 */ /* 0x001e700000001000 */
[----:B--2---:R-:W-:Y:S01]  /*13910*/  MUFU.RCP R11, R11 ;  /* 0x0000000b000b7308 */ /* 0x004fe20000001000 */
[----:B-1----:R-:W-:Y:S01]  /*13920*/  VIADD R2, R10, 0xffffffe ;  /* 0x0ffffffe0a027836 */ /* 0x002fe20000000000 */
[----:B------:R-:W-:-:S06]  /*13930*/  IABS R10, R4 ;  /* 0x00000004000a7213 */ /* 0x000fcc0000000000 */
[----:B------:R0:W1:Y:S02]  /*13940*/  F2I.FTZ.U32.TRUNC.NTZ R3, R2 ;  /* 0x0000000200037305 */ /* 0x000064000021f000 */
[----:B0-----:R-:W-:Y:S02]  /*13950*/  IMAD.MOV.U32 R2, RZ, RZ, RZ ;  /* 0x000000ffff027224 */ /* 0x001fe400078e00ff */
[----:B-1----:R-:W-:-:S04]  /*13960*/  IMAD.MOV R12, RZ, RZ, -R3 ;  /* 0x000000ffff0c7224 */ /* 0x002fc800078e0a03 */
[----:B------:R-:W-:-:S04]  /*13970*/  IMAD R13, R12, R7, RZ ;  /* 0x000000070c0d7224 */ /* 0x000fc800078e02ff */
[----:B------:R-:W-:Y:S01]  /*13980*/  IMAD.HI.U32 R3, R3, R13, R2 ;  /* 0x0000000d03037227 */ /* 0x000fe200078e0002 */
[----:B------:R-:W-:-:S03]  /*13990*/  IABS R2, R5 ;  /* 0x0000000500027213 */ /* 0x000fc60000000000 */
[----:B------:R-:W-:Y:S02]  /*139a0*/  IMAD.MOV R13, RZ, RZ, -R10 ;  /* 0x000000ffff0d7224 */ /* 0x000fe400078e0a0a */
[----:B------:R-:W-:-:S04]  /*139b0*/  IMAD.HI.U32 R10, R3, R2, RZ ;  /* 0x00000002030a7227 */ /* 0x000fc800078e00ff */
[----:B------:R-:W-:Y:S02]  /*139c0*/  IMAD R2, R10, R13, R2 ;  /* 0x0000000d0a027224 */ /* 0x000fe400078e0202 */
[----:B------:R-:W-:-:S03]  /*139d0*/  VIADD R3, R11, 0xffffffe ;  /* 0x0ffffffe0b037836 */ /* 0x000fc60000000000 */
[----:B------:R-:W-:-:S03]  /*139e0*/  ISETP.GT.U32.AND P1, PT, R7, R2, PT ;  /* 0x000000020700720c */ /* 0x000fc60003f24070 */
[----:B------:R-:W0:Y:S10]  /*139f0*/  F2I.FTZ.U32.TRUNC.NTZ R3, R3 ;  /* 0x0000000300037305 */ /* 0x000e34000021f000 */
[----:B------:R-:W-:-:S02]  /*13a00*/  @!P1 IMAD.IADD R2, R2, 0x1, -R7 ;  /* 0x0000000102029824 */ /* 0x000fc400078e0a07 */
[----:B------:R-:W-:Y:S01]  /*13a10*/  @!P1 VIADD R10, R10, 0x1 ;  /* 0x000000010a0a9836 */ /* 0x000fe20000000000 */
[----:B------:R-:W-:Y:S02]  /*13a20*/  ISETP.NE.AND P1, PT, R4, RZ, PT ;  /* 0x000000ff0400720c */ /* 0x000fe40003f25270 */
[----:B------:R-:W-:Y:S01]  /*13a30*/  ISETP.GE.U32.AND P0, PT, R2, R7, PT ;  /* 0x000000070200720c */ /* 0x000fe20003f06070 */
[----:B0-----:R-:W-:-:S04]  /*13a40*/  IMAD.MOV R2, RZ, RZ, -R3 ;  /* 0x000000ffff027224 */ /* 0x001fc800078e0a03 */
[----:B------:R-:W-:Y:S02]  /*13a50*/  IMAD R7, R2, R9, RZ ;  /* 0x0000000902077224 */ /* 0x000fe400078e02ff */
[----:B------:R-:W-:-:S04]  /*13a60*/  IMAD.MOV.U32 R2, RZ, RZ, RZ ;  /* 0x000000ffff027224 */ /* 0x000fc800078e00ff */
        /* <DEDUP_REMOVED lines=29> */
.L_x_7526:
        /* <DEDUP_REMOVED lines=61> */
.L_x_7527:
[----:B01----:R-:W-:-:S05]  /*14010*/  LOP3.LUT R3, RZ, R2, RZ, 0x33, !PT ;  /* 0x00000002ff037212 */ /* 0x003fca00078e33ff */
[----:B------:R-:W-:-:S05]  /*14020*/  IMAD.IADD R2, R4, 0x1, R3 ;  /* 0x0000000104027824 */ /* 0x000fca00078e0203 */
[----:B------:R1:W-:Y:S01]  /*14030*/  STL [R1+0x4], R2 ;  /* 0x0000040201007387 */ /* 0x0003e20000100800 */
[----:B------:R-:W-:Y:S05]  /*14040*/  BRA `(.L_x_7528) ;  /* 0x0000000000107947 */ /* 0x000fea0003800000 */
.L_x_7523:
[----:B------:R-:W-:Y:S01]  /*14050*/  IMAD.U32 R2, RZ, RZ, UR6 ;  /* 0x00000006ff027e24 */ /* 0x000fe2000f8e00ff */
[----:B------:R0:W-:Y:S04]  /*14060*/  STL [R1+0x4], RZ ;  /* 0x000004ff01007387 */ /* 0x0001e80000100800 */
[----:B------:R0:W-:Y:S04]  /*14070*/  STL [R1+0x8], RZ ;  /* 0x000008ff01007387 */ /* 0x0001e80000100800 */
[----:B------:R0:W-:Y:S02]  /*14080*/  STL [R1], R2 ;  /* 0x0000000201007387 */ /* 0x0001e40000100800 */
.L_x_7528:
        /* <DEDUP_REMOVED lines=10> */
.L_x_7521:
        /* <DEDUP_REMOVED lines=20> */
[----:B------:R-:W-:Y:S01]  /*14270*/  LOP3.LUT R0, R0, 0x40, RZ, 0xfc, !PT ;  /* 0x0000004000007812 */ /* 0x000fe200078efcff */
[----:B------:R-:W-:Y:S01]  /*14280*/  ULDC.64 UR38, c[0x0][0x198] ;  /* 0x0000660000267ab9 */ /* 0x000fe20000000a00 */
[----:B------:R-:W-:-:S02]  /*14290*/  LOP3.LUT R3, R3, 0x200, R2, 0xf8, !PT ;  /* 0x0000020003037812 */ /* 0x000fc400078ef802 */
[----:B------:R-:W-:-:S04]  /*142a0*/  SHF.R.U32.HI R2, RZ, 0x3, R4 ;  /* 0x00000003ff027819 */ /* 0x000fc80000011604 */
[----:B------:R-:W-:Y:S01]  /*142b0*/  LOP3.LUT R4, R2, 0x70, R6, 0xf8, !PT ;  /* 0x0000007002047812 */ /* 0x000fe200078ef806 */
[----:B------:R-:W-:Y:S01]  /*142c0*/  IMAD.MOV.U32 R2, RZ, RZ, 0x1 ;  /* 0x00000001ff027424 */ /* 0x000fe200078e00ff */
[----:B----4-:R-:W-:-:S06]  /*142d0*/  ULEA UR4, UR5, UR4, 0x18 ;  /* 0x0000000405047291 */ /* 0x010fcc000f8ec03f */
[----:B------:R-:W-:-:S04]  /*142e0*/  IMAD.U32 R18, RZ, RZ, UR4 ;  /* 0x00000004ff127e24 */ /* 0x000fc8000f8e00ff */
[----:B------:R-:W-:-:S05]  /*142f0*/  IMAD R3, R3, 0x2, R18 ;  /* 0x0000000203037824 */ /* 0x000fca00078e0212 */
[----:B------:R0:W-:Y:S04]  /*14300*/  STL [R1+0x24], R3 ;  /* 0x0000240301007387 */ /* 0x0001e80000100800 */
[----:B------:R0:W-:Y:S04]  /*14310*/  STL [R1+0x44], RZ ;  /* 0x000044ff01007387 */ /* 0x0001e80000100800 */
[----:B------:R0:W-:Y:S02]  /*14320*/  STL [R1+0x10], R2 ;  /* 0x0000100201007387 */ /* 0x0001e40000100800 */
.L_x_7638:
[----:B--23--:R-:W2:Y:S01]  /*14330*/  LDL R9, [R1+0xc] ;  /* 0x00000c0001097983 */ /* 0x00cea20000100800 */
[----:B------:R-:W-:Y:S05]  /*14340*/  YIELD ;  /* 0x0000000000007946 */ /* 0x000fea0003800000 */
[----:B------:R-:W-:Y:S01]  /*14350*/  ULDC.64 UR4, c[0x0][0xa28] ;  /* 0x00028a0000047ab9 */ /* 0x000fe20000000a00 */
[----:B------:R-:W-:Y:S01]  /*14360*/  IMAD.MOV.U32 R0, RZ, RZ, RZ ;  /* 0x000000ffff007224 */ /* 0x000fe200078e00ff */
[----:B------:R-:W-:Y:S01]  /*14370*/  ISETP.NE.U32.AND P0, PT, RZ, UR4, PT ;  /* 0x00000004ff007c0c */ /* 0x000fe2000bf05070 */
[----:B01----:R-:W1:Y:S01]  /*14380*/  LDC.64 R4, c[0x0][0xa00] ;  /* 0x00028000ff047b82 */ /* 0x003e620000000a00 */
[----:B------:R-:W-:Y:S01]  /*14390*/  IMAD.MOV.U32 R10, RZ, RZ, RZ ;  /* 0x000000ffff0a7224 */ /* 0x000fe200078e00ff */
[----:B------:R-:W-:Y:S01]  /*143a0*/  ULDC.64 UR6, c[0x0][0xa08] ;  /* 0x0002820000067ab9 */ /* 0x000fe20000000a00 */
[----:B------:R-:W-:Y:S01]  /*143b0*/  ISETP.NE.AND.EX P0, PT, RZ, UR5, PT, P0 ;  /* 0x00000005ff007c0c */ /* 0x000fe2000bf05300 */
[----:B------:R-:W-:-:S12]  /*143c0*/  ULDC.64 UR4, c[0x0][0xa18] ;  /* 0x0002860000047ab9 */ /* 0x000fd80000000a00 */
[----:B0-----:R-:W2:Y:S02]  /*143d0*/  @P0 LDC.64 R2, c[0x0][0xa28] ;  /* 0x00028a00ff020b82 */ /* 0x001ea40000000a00 */
[----:B--2---:R-:W-:-:S05]  /*143e0*/  @P0 IMAD.WIDE R2, R9, 0x4, R2 ;  /* 0x0000000409020825 */ /* 0x004fca00078e0202 */
[----:B------:R0:W5:Y:S01]  /*143f0*/  @P0 LDG.E R0, desc[UR52][R2.64] ;  /* 0x0000003402000981 */ /* 0x000162000c1e1900 */
[----:B------:R-:W-:Y:S01]  /*14400*/  ISETP.NE.U32.AND P0, PT, RZ, UR4, PT ;  /* 0x00000004ff007c0c */ /* 0x000fe2000bf05070 */
[----:B-1----:R-:W-:Y:S01]  /*14410*/  IMAD.WIDE R4, R9, 0x4, R4 ;  /* 0x0000000409047825 */ /* 0x002fe200078e0204 */
[----:B------:R-:W-:Y:S02]  /*14420*/  ISETP.NE.U32.AND P1, PT, RZ, UR6, PT ;  /* 0x00000006ff007c0c */ /* 0x000fe4000bf25070 */
[----:B------:R-:W-:Y:S01]  /*14430*/  ISETP.NE.AND.EX P2, PT, RZ, UR5, PT, P0 ;  /* 0x00000005ff007c0c */ /* 0x000fe2000bf45300 */
[----:B------:R-:W-:Y:S01]  /*14440*/  ULDC.64 UR4, c[0x0][0xa00] ;  /* 0x0002800000047ab9 */ /* 0x000fe20000000a00 */
[----:B------:R-:W-:Y:S01]  /*14450*/  ISETP.NE.AND.EX P1, PT, RZ, UR7, PT, P1 ;  /* 0x00000007ff007c0c */ /* 0x000fe2000bf25310 */
[----:B------:R-:W-:Y:S01]  /*14460*/  IMAD.MOV.U32 R8, RZ, RZ, RZ ;  /* 0x000000ffff087224 */ /* 0x000fe200078e00ff */
[----:B------:R-:W-:Y:S01]  /*14470*/  ISETP.NE.U32.AND P0, PT, RZ, UR4, PT ;  /* 0x00000004ff007c0c */ /* 0x000fe2000bf05070 */
[----:B0-----:R-:W0:Y:S03]  /*14480*/  LDC.64 R2, c[0x0][0xa08] ;  /* 0x00028200ff027b82 */ /* 0x001e260000000a00 */
        /* <DEDUP_REMOVED lines=21> */
[----:B------:R-:W0:Y:S04]  /*145e0*/  LDG.E R7, desc[UR52][R4.64] ;  /* 0x0000003404077981 */ /* 0x000e28000c1e1900 */
[----:B------:R-:W0:Y:S02]  /*145f0*/  LDG.E R4, desc[UR52][R4.64+0x4] ;  /* 0x0000043404047981 */ /* 0x000e24000c1e1900 */
[----:B0-----:R-:W-:-:S05]  /*14600*/  IMAD.IADD R10, R4, 0x1, -R7 ;  /* 0x00000001040a7824 */ /* 0x001fca00078e0a07 */
[----:B------:R1:W-:Y:S02]  /*14610*/  STL [R1+0x2c], R10 ;  /* 0x00002c0a01007387 */ /* 0x0003e40000100800 */
.L_x_7530:
        /* <DEDUP_REMOVED lines=12> */
[----:B------:R-:W3:Y:S02]  /*146e0*/  LDC.64 R2, c[0x0][0xa20] ;  /* 0x00028800ff027b82 */ /* 0x000ee40000000a00 */
[----:B---3--:R-:W-:-:S05]  /*146f0*/  IMAD.WIDE R2, R9, 0x4, R2 ;  /* 0x0000000409027825 */ /* 0x008fca00078e0202 */
[----:B------:R3:W5:Y:S01]  /*14700*/  LDG.E R6, desc[UR52][R2.64] ;  /* 0x0000003402067981 */ /* 0x000762000c1e1900 */
[----:B------:R-:W-:Y:S05]  /*14710*/  BRA `(.L_x_7532) ;  /* 0x0000000000107947 */ /* 0x000fea0003800000 */
.L_x_7531:
[----:B------:R-:W-:Y:S05]  /*14720*/  @!P1 BRA `(.L_x_7532) ;  /* 0x00000000000c9947 */ /* 0x000fea0003800000 */
[----:B------:R-:W3:Y:S04]  /*14730*/  LDG.E R6, desc[UR52][R2.64] ;  /* 0x0000003402067981 */ /* 0x000ee8000c1e1900 */
[----:B------:R-:W3:Y:S02]  /*14740*/  LDG.E R2, desc[UR52][R2.64+0x4] ;  /* 0x0000043402027981 */ /* 0x000ee4000c1e1900 */
[----:B---3--:R-:W-:-:S07]  /*14750*/  IMAD.IADD R6, R2, 0x1, -R6 ;  /* 0x0000000102067824 */ /* 0x008fce00078e0a06 */
.L_x_7532:
        /* <DEDUP_REMOVED lines=34> */
.L_x_7535:
[----:B------:R-:W-:-:S13]  /*14980*/  ISETP.NE.AND P0, PT, R3, 0x1, PT ;  /* 0x000000010300780c */ /* 0x000fda0003f05270 */
[----:B------:R-:W2:Y:S02]  /*14990*/  @P0 LDC.64 R4, c[0x0][0x9e8] ;  /* 0x00027a00ff040b82 */ /* 0x000ea40000000a00 */
[----:B--2---:R-:W-:-:S05]  /*149a0*/  @P0 IMAD.HI.U32 R4, R8, R4, RZ ;  /* 0x0000000408040227 */ /* 0x004fca00078e00ff */
[----:B------:R-:W-:-:S07]  /*149b0*/  @P0 SHF.R.U32.HI R8, RZ, R5, R4 ;  /* 0x00000005ff080219 */ /* 0x000fce0000011604 */
.L_x_7536:
[----:B------:R-:W-:Y:S05]  /*149c0*/  BSYNC B0 ;  /* 0x0000000000007941 */ /* 0x000fea0003800000 */
.L_x_7534:
[----:B------:R-:W-:-:S05]  /*149d0*/  IMAD R8, R8, R3, R3 ;  /* 0x0000000308087224 */ /* 0x000fca00078e0203 */
[----:B------:R-:W-:-:S07]  /*149e0*/  VIMNMX R2, R2, R8, PT ;  /* 0x0000000802027248 */ /* 0x000fce0003fe0100 */
.L_x_7533:
        /* <DEDUP_REMOVED lines=25> */
.L_x_7539:
[----:B------:R-:W-:-:S13]  /*14b80*/  ISETP.NE.AND P0, PT, R3, 0x1, PT ;  /* 0x000000010300780c */ /* 0x000fda0003f05270 */
[----:B--2---:R-:W2:Y:S02]  /*14b90*/  @P0 LDC.64 R4, c[0x0][0x9e8] ;  /* 0x00027a00ff040b82 */ /* 0x004ea40000000a00 */
[----:B--2---:R-:W-:-:S05]  /*14ba0*/  @P0 IMAD.HI.U32 R4, R6, R4, RZ ;  /* 0x0000000406040227 */ /* 0x004fca00078e00ff */
[----:B------:R-:W-:-:S07]  /*14bb0*/  @P0 SHF.R.U32.HI R6, RZ, R5, R4 ;  /* 0x00000005ff060219 */ /* 0x000fce0000011604 */
.L_x_7540:
[----:B------:R-:W-:Y:S05]  /*14bc0*/  BSYNC B0 ;  /* 0x0000000000007941 */ /* 0x000fea0003800000 */
.L_x_7538:
[----:B------:R-:W-:-:S05]  /*14bd0*/  IMAD R3, R6, R3, RZ ;  /* 0x0000000306037224 */ /* 0x000fca00078e02ff */
[----:B------:R-:W-:-:S07]  /*14be0*/  VIMNMX R2, R2, R3, !PT ;  /* 0x0000000302027248 */ /* 0x000fce0007fe0100 */
.L_x_7537:
        /* <DEDUP_REMOVED lines=44> */
.L_x_7542:
[----:B------:R-:W-:Y:S05]  /*14eb0*/  BSYNC B0 ;  /* 0x0000000000007941 */ /* 0x000fea0003800000 */
.L_x_7541:
        /* <DEDUP_REMOVED lines=15> */
[----:B------:R-:W0:Y:S02]  /*14fb0*/  FLO.U32 R0, UR4 ;  /* 0x0000000400007d00 */ /* 0x000e2400080e0000 */
        /* <DEDUP_REMOVED lines=10> */
.L_x_7544:
        /* <DEDUP_REMOVED lines=20> */
.L_x_7547:
[----:B------:R-:W-:Y:S05]  /*151a0*/  BSYNC B6 ;  /* 0x0000000000067941 */ /* 0x000fea0003800000 */
.L_x_7546:
        /* <DEDUP_REMOVED lines=20> */
.L_x_7550:
        /* <DEDUP_REMOVED lines=15> */
.L_x_7549:
[----:B------:R-:W-:Y:S05]  /*153e0*/  BSYNC B6 ;  /* 0x0000000000067941 */ /* 0x000fea0003800000 */
.L_x_7548:
[----:B------:R-:W3:Y:S01]  /*153f0*/  LDL R0, [R1+0xc] ;  /* 0x00000c0001007983 */ /* 0x000ee20000100800 */
[----:B------:R-:W-:Y:S02]  /*15400*/  ULDC.64 UR4, c[0x0][0x9f8] ;  /* 0x00027e0000047ab9 */ /* 0x000fe40000000a00 */
[----:B------:R-:W-:Y:S01]  /*15410*/  ISETP.NE.U32.AND P0, PT, RZ, UR4, PT ;  /* 0x00000004ff007c0c */ /* 0x000fe2000bf05070 */
[----:B------:R-:W4:Y:S03]  /*15420*/  LDL R17, [R1+0x30] ;  /* 0x0000300001117983 */ /* 0x000f260000100800 */
        /* <DEDUP_REMOVED lines=20> */
.L_x_7654:
        /* <DEDUP_REMOVED lines=11> */
.L_x_7657:
[----:B------:R-:W-:Y:S05]  /*15620*/  @!P6 BRA `(.L_x_7552) ;  /* 0x000000040010e947 */ /* 0x000fea0003800000 */
[----:B------:R-:W-:-:S04]  /*15630*/  ISETP.NE.U32.AND P0, PT, R2, RZ, PT ;  /* 0x000000ff0200720c */ /* 0x000fc80003f05070 */
[----:B------:R-:W-:-:S13]  /*15640*/  ISETP.NE.AND.EX P0, PT, R3, RZ, PT, P0 ;  /* 0x000000ff0300720c */ /* 0x000fda0003f05300 */
[----:B------:R-:W-:Y:S05]  /*15650*/  @!P0 BRA `(.L_x_7554) ;  /* 0x0000000000508947 */ /* 0x000fea0003800000 */
[----:B------:R-:W3:Y:S01]  /*15660*/  LDC R6, c[0x0][0x43c] ;  /* 0x00010f00ff067b82 */ /* 0x000ee20000000800 */
[----:B------:R-:W-:Y:S01]  /*15670*/  IMAD.MOV.U32 R9, RZ, RZ, R0 ;  /* 0x000000ffff097224 */ /* 0x000fe200078e0000 */
[----:B------:R-:W-:-:S03]  /*15680*/  ULDC.64 UR4, c[0x0][0x428] ;  /* 0x00010a0000047ab9 */ /* 0x000fc60000000a00 */
        /* <DEDUP_REMOVED lines=17> */
.L_x_7554:
[----:B---3--:R-:W3:Y:S01]  /*157a0*/  LDL R2, [R1+0x10] ;  /* 0x0000100001027983 */ /* 0x008ee20000100800 */
[----:B-1----:R-:W-:Y:S01]  /*157b0*/  IMAD R0, R19, 0x8, R18 ;  /* 0x0000000813007824 */ /* 0x002fe200078e0212 */
[----:B---3--:R-:W-:-:S04]  /*157c0*/  SHF.L.U32 R2, R2, 0x1f, RZ ;  /* 0x0000001f02027819 */ /* 0x008fc800000006ff */
[----:B------:R-:W1:Y:S02]  /*157d0*/  SYNCS.PHASECHK.TRANS64.TRYWAIT P0, [R0+URZ+0x28840], R2 ;  /* 0x02884002000075a7 */ /* 0x000e64000800017f */
[----:B-1----:R-:W-:Y:S05]  /*157e0*/  @!P0 BRA `(.L_x_7555) ;  /* 0x0000004c00848947 */ /* 0x002fea0003800000 */
.L_x_7658:
        /* <DEDUP_REMOVED lines=11> */
.L_x_7556:
[----:B------:R-:W3:Y:S04]  /*158a0*/  LDL R4, [R1+0x4] ;  /* 0x0000040001047983 */ /* 0x000ee80000100800 */
[----:B------:R-:W4:Y:S04]  /*158b0*/  LDL R3, [R1+0x14] ;  /* 0x0000140001037983 */ /* 0x000f280000100800 */
[----:B-1----:R-:W2:Y:S01]  /*158c0*/  LDL.LU R2, [R1+0x18] ;  /* 0x0000180001027983 */ /* 0x002ea20000300800 */
        /* <DEDUP_REMOVED lines=9> */
[----:B------:R-:W-:-:S04]  /*15960*/  UMOV UR15, 0x40 ;  /* 0x00000040000f7882 */ /* 0x000fc80000000000 */
[----:B------:R-:W-:-:S06]  /*15970*/  UIADD3 UR9, UR9, 0x28830, URZ ;  /* 0x0002883009097890 */ /* 0x000fcc000fffe03f */
[----:B------:R-:W-:Y:S02]  /*15980*/  UIADD3 UR8, UR6, 0x18400, URZ ;  /* 0x0001840006087890 */ /* 0x000fe4000fffe03f */
[----:B------:R-:W-:-:S03]  /*15990*/  UIADD3 UR14, UR6, 0x1c400, URZ ;  /* 0x0001c400060e7890 */ /* 0x000fc6000fffe03f */
[----:B------:R-:W-:Y:S01]  /*159a0*/  UMOV UR6, 0x0 ;  /* 0x0000000000067882 */ /* 0x000fe20000000000 */
[----:B---3--:R-:W-:Y:S02]  /*159b0*/  R2UR UR11, R4 ;  /* 0x00000000040b72ca */ /* 0x008fe400000e0000 */
[----:B----4-:R-:W-:Y:S02]  /*159c0*/  R2UR UR5, R3 ;  /* 0x00000000030572ca */ /* 0x010fe400000e0000 */
[----:B--2---:R-:W-:-:S04]  /*159d0*/  LOP3.LUT R2, R2, 0xfffffffe, RZ, 0xc0, !PT ;  /* 0xfffffffe02027812 */ /* 0x004fc800078ec0ff */
[----:B------:R-:W-:-:S07]  /*159e0*/  @P0 LOP3.LUT R2, R2, 0x1, RZ, 0xfc, !PT ;  /* 0x0000000102020812 */ /* 0x000fce00078efcff */
[----:B------:R-:W-:Y:S01]  /*159f0*/  ULEA UR11, UR11, UR5, 0x7 ;  /* 0x000000050b0b7291 */ /* 0x000fe2000f8e383f */
[----:B------:R3:W-:Y:S01]  /*15a00*/  STL [R1+0x18], R2 ;  /* 0x0000180201007387 */ /* 0x0007e20000100800 */
[----:B------:R-:W-:-:S09]  /*15a10*/  UIADD3.X UR5, URZ, UR39, URZ, UP0, !UPT ;  /* 0x000000273f057290 */ /* 0x000fd200087fe43f */
[----:B------:R1:W-:Y:S02]  /*15a20*/  UTMALDG.4D [UR8], [UR4], desc[UR6] ;  /* 0x00000608040075b4 */ /* 0x0003e40008019000 */
[----:B-1----:R-:W-:Y:S01]  /*15a30*/  UMOV UR8, UR14 ;  /* 0x0000000e00087c82 */ /* 0x002fe20008000000 */
[----:B------:R-:W-:Y:S02]  /*15a40*/  UMOV UR10, UR15 ;  /* 0x0000000f000a7c82 */ /* 0x000fe40008000000 */
[----:B------:R3:W-:Y:S02]  /*15a50*/  UTMALDG.4D [UR8], [UR4], desc[UR6] ;  /* 0x00000608040075b4 */ /* 0x0007e40008019000 */
[----:B---3--:R-:W-:Y:S01]  /*15a60*/  NOP ;  /* 0x0000000000007918 */ /* 0x008fe20000000000 */
.L_x_7552:
[----:B------:R-:W1:Y:S01]  /*15a70*/  LDL.LU R3, [R1+0x3c] ;  /* 0x00003c0001037983 */ /* 0x000e620000300800 */
[----:B------:R-:W-:Y:S05]  /*15a80*/  WARPSYNC.ALL ;  /* 0x0000000000007948 */ /* 0x000fea0003800000 */
[----:B------:R-:W-:Y:S01]  /*15a90*/  ULDC.64 UR4, c[0x0][0x298] ;  /* 0x0000a60000047ab9 */ /* 0x000fe20000000a00 */
        /* <DEDUP_REMOVED lines=28> */
.L_x_7558:
[----:B------:R-:W-:Y:S05]  /*15c60*/  BSYNC B6 ;  /* 0x0000000000067941 */ /* 0x000fea0003800000 */
.L_x_7557:
        /* <DEDUP_REMOVED lines=9> */
[----:B------:R-:W1:Y:S01]  /*15d00*/  S2R R9, SR_TID.X ;  /* 0x0000000000097919 */ /* 0x000e620000002100 */
[----:B------:R-:W-:Y:S01]  /*15d10*/  ULDC.64 UR6, c[0x0][0x280] ;  /* 0x0000a00000067ab9 */ /* 0x000fe20000000a00 */
        /* <DEDUP_REMOVED lines=9> */
[----:B------:R-:W-:Y:S02]  /*15db0*/  ULDC.64 UR4, c[0x0][0x2e0] ;  /* 0x0000b80000047ab9 */ /* 0x000fe40000000a00 */
[----:B------:R-:W-:-:S05]  /*15dc0*/  IMAD R4, R4, UR4, RZ ;  /* 0x0000000404047c24 */ /* 0x000fca000f8e02ff */
[----:B------:R-:W0:Y:S01]  /*15dd0*/  @P0 LDC R6, c[0x0][0x450] ;  /* 0x00011400ff060b82 */ /* 0x000e220000000800 */
[----:B-1----:R-:W-:-:S04]  /*15de0*/  LOP3.LUT R5, R5, 0x7f, RZ, 0xc0, !PT ;  /* 0x0000007f05057812 */ /* 0x002fc800078ec0ff */
[----:B------:R-:W-:-:S04]  /*15df0*/  SHF.R.U32.HI R5, RZ, 0x3, R5 ;  /* 0x00000003ff057819 */ /* 0x000fc80000011605 */
[----:B------:R-:W-:Y:S02]  /*15e00*/  LOP3.LUT R9, R5, 0x70, R9, 0xf8, !PT ;  /* 0x0000007005097812 */ /* 0x000fe400078ef809 */
[----:B------:R-:W1:Y:S01]  /*15e10*/  @P0 LDC R5, c[0x0][0x44c] ;  /* 0x00011300ff050b82 */ /* 0x000e620000000800 */
        /* <DEDUP_REMOVED lines=13> */
[----:B------:R-:W-:Y:S02]  /*15ef0*/  IMAD R5, R5, UR4, RZ ;  /* 0x0000000405057c24 */ /* 0x000fe4000f8e02ff */
[----:B--2---:R-:W-:Y:S02]  /*15f00*/  IMAD.SHL.U32 R9, R9, 0x8, RZ ;  /* 0x0000000809097824 */ /* 0x004fe400078e00ff */
[----:B------:R-:W-:Y:S01]  /*15f10*/  IMAD R0, R0, UR5, R5 ;  /* 0x0000000500007c24 */ /* 0x000fe2000f8e0205 */
[----:B------:R-:W-:Y:S02]  /*15f20*/  ULDC.64 UR4, c[0x0][0x2c8] ;  /* 0x0000b20000047ab9 */ /* 0x000fe40000000a00 */
[----:B------:R-:W-:Y:S01]  /*15f30*/  LOP3.LUT R9, R9, 0x38, RZ, 0xc0, !PT ;  /* 0x0000003809097812 */ /* 0x000fe200078ec0ff */
[----:B------:R-:W-:Y:S01]  /*15f40*/  IMAD.IADD R3, R3, 0x1, R0 ;  /* 0x0000000103037824 */ /* 0x000fe200078e0200 */
[----:B------:R-:W-:Y:S02]  /*15f50*/  SHF.R.S32.HI R0, RZ, 0x1f, R4 ;  /* 0x0000001fff007819 */ /* 0x000fe40000011404 */
[----:B------:R-:W-:Y:S01]  /*15f60*/  LOP3.LUT R9, R9, 0x40, RZ, 0xfc, !PT ;  /* 0x0000004009097812 */ /* 0x000fe200078efcff */
        /* <DEDUP_REMOVED lines=19> */
[----:B------:R-:W3:Y:S03]  /*160a0*/  LDL.LU R6, [R1+0x2c] ;  /* 0x00002c0001067983 */ /* 0x000ee60000300800 */
[----:B--2---:R-:W-:-:S04]  /*160b0*/  IMAD.IADD R0, R8, 0x1, R11 ;  /* 0x0000000108007824 */ /* 0x004fc800078e020b */
[----:B------:R-:W-:Y:S02]  /*160c0*/  VIADD R5, R0, 0x10 ;  /* 0x0000001000057836 */ /* 0x000fe40000000000 */
[----:B---3--:R-:W-:Y:S02]  /*160d0*/  IMAD R2, R6, R7, RZ ;  /* 0x0000000706027224 */ /* 0x008fe400078e02ff */
[----:B------:R-:W0:Y:S04]  /*160e0*/  SHFL.IDX PT, R7, R4, RZ, 0x181f ;  /* 0x00181fff04077589 */ /* 0x000e2800000e0000 */
[----:B------:R-:W1:Y:S01]  /*160f0*/  SHFL.IDX PT, R6, R3, RZ, 0x181f ;  /* 0x00181fff03067589 */ /* 0x000e6200000e0000 */
[-C--:B------:R-:W-:Y:S02]  /*16100*/  ISETP.GE.AND P4, PT, R0, R2.reuse, PT ;  /* 0x000000020000720c */ /* 0x080fe40003f86270 */
[----:B------:R-:W-:-:S02]  /*16110*/  ISETP.GE.AND P2, PT, R5, R2, PT ;  /* 0x000000020500720c */ /* 0x000fc40003f46270 */
[----:B------:R-:W2:Y:S04]  /*16120*/  SHFL.IDX PT, R5, R4, 0x1, 0x181f ;  /* 0x00381f0004057f89 */ /* 0x000ea800000e0000 */
[----:B------:R-:W3:Y:S05]  /*16130*/  SHFL.IDX PT, R8, R3, 0x1, 0x181f ;  /* 0x00381f0003087f89 */ /* 0x000eea00000e0000 */
[----:B0-----:R-:W-:-:S05]  /*16140*/  @!P4 LEA R7, P3, R10, R7, 0x1 ;  /* 0x000000070a07c211 */ /* 0x001fca00078608ff */
[----:B-1----:R-:W-:-:S05]  /*16150*/  @!P4 IMAD.X R6, RZ, RZ, R6, P3 ;  /* 0x000000ffff06c224 */ /* 0x002fca00018e0606 */
[----:B------:R-:W-:-:S04]  /*16160*/  @!P4 LOP3.LUT R7, R7, R6, RZ, 0x3c, !PT ;  /* 0x000000060707c212 */ /* 0x000fc800078e3cff */
[----:B------:R-:W-:-:S04]  /*16170*/  @!P4 LOP3.LUT R6, R7, R6, RZ, 0x3c, !PT ;  /* 0x000000060706c212 */ /* 0x000fc800078e3cff */
[----:B------:R-:W-:-:S05]  /*16180*/  @!P4 LOP3.LUT R7, R7, R6, RZ, 0x3c, !PT ;  /* 0x000000060707c212 */ /* 0x000fca00078e3cff */
[----:B-----5:R-:W-:Y:S04]  /*16190*/  @!P4 LDGSTS.E.BYPASS.LTC128B.128 [R9+0x10400], desc[UR52][R6.64], !P0 ;  /* 0x104000000609cfae */ /* 0x020fe8000c101d74 */
[----:B------:R2:W-:Y:S02]  /*161a0*/  @!P4 LDGSTS.E.BYPASS.LTC128B.128 [R9+0x14400], desc[UR52][R6.64+0x80], !P1 ;  /* 0x144000800609cfae */ /* 0x0005e4000c901d74 */
[----:B--2---:R-:W-:-:S05]  /*161b0*/  @!P2 LEA R7, P3, R10, R5, 0x1 ;  /* 0x000000050a07a211 */ /* 0x004fca00078608ff */
[----:B---3--:R-:W-:-:S05]  /*161c0*/  @!P2 IMAD.X R6, RZ, RZ, R8, P3 ;  /* 0x000000ffff06a224 */ /* 0x008fca00018e0608 */
[----:B------:R-:W-:-:S04]  /*161d0*/  @!P2 LOP3.LUT R7, R7, R6, RZ, 0x3c, !PT ;  /* 0x000000060707a212 */ /* 0x000fc800078e3cff */
[----:B------:R-:W-:Y:S01]  /*161e0*/  @!P2 LOP3.LUT R6, R7, R6, RZ, 0x3c, !PT ;  /* 0x000000060706a212 */ /* 0x000fe200078e3cff */
[----:B------:R-:W-:-:S03]  /*161f0*/  VIADD R5, R0, 0x20 ;  /* 0x0000002000057836 */ /* 0x000fc60000000000 */
        /* <DEDUP_REMOVED lines=54> */
.L_x_7675:
[----:B------:R-:W-:Y:S01]  /*16560*/  VIADD R0, R0, 0x70 ;  /* 0x0000007000007836 */ /* 0x000fe20000000000 */
[----:B------:R-:W-:Y:S04]  /*16570*/  BSSY B0, `(.L_x_7560) ;  /* 0x000000a000007945 */ /* 0x000fe80003800000 */
[----:B------:R-:W-:-:S13]  /*16580*/  ISETP.GE.AND P2, PT, R0, R2, PT ;  /* 0x000000020000720c */ /* 0x000fda0003f46270 */
[----:B------:R-:W-:Y:S05]  /*16590*/  @P2 BRA `(.L_x_7561) ;  /* 0x00000000001c2947 */ /* 0x000fea0003800000 */
[----:B--2---:R-:W-:-:S05]  /*165a0*/  LEA R2, P2, R10, R3, 0x1 ;  /* 0x000000030a027211 */ /* 0x004fca00078408ff */
[----:B01----:R-:W-:-:S05]  /*165b0*/  IMAD.X R3, RZ, RZ, R5, P2 ;  /* 0x000000ffff037224 */ /* 0x003fca00010e0605 */
[----:B------:R-:W-:Y:S01]  /*165c0*/  @!PT LDS RZ, [RZ] ;  /* 0x00000000fffff984 */ /* 0x000fe20000000800 */
[----:B------:R-:W-:Y:S01]  /*165d0*/  @!PT LDS RZ, [RZ] ;  /* 0x00000000fffff984 */ /* 0x000fe20000000800 */
[----:B------:R-:W-:Y:S01]  /*165e0*/  @!PT LDS RZ, [RZ] ;  /* 0x00000000fffff984 */ /* 0x000fe20000000800 */
[----:B------:R3:W-:Y:S04]  /*165f0*/  LDGSTS.E.BYPASS.LTC128B.128 [R9+0x13c00], desc[UR52][R2.64], !P0 ;  /* 0x13c0000002097fae */ /* 0x0007e8000c101d74 */
[----:B------:R3:W-:Y:S02]  /*16600*/  LDGSTS.E.BYPASS.LTC128B.128 [R9+0x17c00], desc[UR52][R2.64+0x80], !P1 ;  /* 0x17c0008002097fae */ /* 0x0007e4000c901d74 */
.L_x_7561:
[----:B------:R-:W-:Y:S05]  /*16610*/  BSYNC B0 ;  /* 0x0000000000007941 */ /* 0x000fea0003800000 */
.L_x_7560:
[----:B------:R-:W-:Y:S01]  /*16620*/  NOP ;  /* 0x0000000000007918 */ /* 0x000fe20000000000 */
[----:B------:R-:W-:Y:S01]  /*16630*/  PLOP3.LUT P0, PT, PT, PT, PT, 0x80, 0x0 ;  /* 0x000000000000781c */ /* 0x000fe20003f0f070 */
[----:B0-----:R-:W-:-:S12]  /*16640*/  VIADD R6, R18, 0x28800 ;  /* 0x0002880012067836 */ /* 0x001fd80000000000 */
.L_x_7562:
        /* <DEDUP_REMOVED lines=18> */
.L_x_7676:
[----:B------:R-:W-:Y:S05]  /*16770*/  BSYNC B0 ;  /* 0x0000000000007941 */ /* 0x000fea0003800000 */
.L_x_7563:
        /* <DEDUP_REMOVED lines=60> */
.L_x_7571:
[----:B------:R-:W-:Y:S01]  /*16b40*/  IMAD R3, R8, 0x8, R18 ;  /* 0x0000000808037824 */ /* 0x000fe200078e0212 */
[----:B------:R-:W-:Y:S01]  /*16b50*/  SHF.L.U32 R2, R10, 0x1f, RZ ;  /* 0x0000001f0a027819 */ /* 0x000fe200000006ff */
[----:B------:R-:W-:Y:S03]  /*16b60*/  BSSY B3, `(.L_x_7572) ;  /* 0x0000003000037945 */ /* 0x000fe60003800000 */
[----:B------:R-:W1:Y:S02]  /*16b70*/  SYNCS.PHASECHK.TRANS64.TRYWAIT P0, [R3+URZ+0x28840], R2 ;  /* 0x02884002030075a7 */ /* 0x000e64000800017f */
[----:B-1----:R-:W-:Y:S05]  /*16b80*/  @!P0 BRA `(.L_x_7573) ;  /* 0x0000004400808947 */ /* 0x002fea0003800000 */
.L_x_7677:
[----:B------:R-:W-:Y:S05]  /*16b90*/  BSYNC B3 ;  /* 0x0000000000037941 */ /* 0x000fea0003800000 */
.L_x_7572:
        /* <DEDUP_REMOVED lines=12> */
.L_x_7575:
[----:B------:R-:W-:Y:S05]  /*16c60*/  BSYNC B3 ;  /* 0x0000000000037941 */ /* 0x000fea0003800000 */
.L_x_7574:
        /* <DEDUP_REMOVED lines=12> */
.L_x_7576:
        /* <DEDUP_REMOVED lines=16> */
.L_x_7577:
        /* <DEDUP_REMOVED lines=16> */
.L_x_7678:
[----:B------:R-:W-:Y:S05]  /*16f30*/  BSYNC B3 ;  /* 0x0000000000037941 */ /* 0x000fea0003800000 */
.L_x_7578:
        /* <DEDUP_REMOVED lines=12> */
.L_x_7581:
[----:B------:R-:W-:Y:S05]  /*17000*/  BSYNC B3 ;  /* 0x0000000000037941 */ /* 0x000fea0003800000 */
.L_x_7580:
        /* <DEDUP_REMOVED lines=13> */
.L_x_7582:
        /* <DEDUP_REMOVED lines=15> */
.L_x_7583:
        /* <DEDUP_REMOVED lines=12> */
.L_x_7570:
[----:B------:R-:W-:Y:S05]  /*17290*/  BSYNC B1 ;  /* 0x0000000000017941 */ /* 0x000fea0003800000 */
.L_x_7569:
[----:B0-----:R-:W2:Y:S01]  /*172a0*/  LDL.LU R0, [R1+0x30] ;  /* 0x0000300001007983 */ /* 0x001ea20000300800 */
[----:B------:R-:W-:-:S03]  /*172b0*/  IMAD.MOV.U32 R19, RZ, RZ, R8 ;  /* 0x000000ffff137224 */ /* 0x000fc600078e0008 */
[----:B------:R0:W-:Y:S02]  /*172c0*/  STL [R1+0x10], R10 ;  /* 0x0000100a01007387 */ /* 0x0001e40000100800 */
[----:B0-2---:R-:W-:-:S07]  /*172d0*/  VIADD R0, R0, 0xfffffffd ;  /* 0xfffffffd00007836 */ /* 0x005fce0000000000 */
.L_x_7568:
[----:B------:R-:W-:Y:S05]  /*172e0*/  BSYNC B2 ;  /* 0x0000000000027941 */ /* 0x000fea0003800000 */
.L_x_7567:
[----:B------:R-:W-:-:S05]  /*172f0*/  VIADD R11, R11, 0xfffffffe ;  /* 0xfffffffe0b0b7836 */ /* 0x000fca0000000000 */
[----:B------:R-:W-:-:S13]  /*17300*/  ISETP.NE.AND P0, PT, R11, R7, PT ;  /* 0x000000070b00720c */ /* 0x000fda0003f05270 */
[----:B------:R-:W-:Y:S05]  /*17310*/  @!P0 BRA `(.L_x_7566) ;  /* 0x0000001000cc8947 */ /* 0x000fea0003800000 */
[----:B------:R-:W-:-:S07]  /*17320*/  IMAD.MOV.U32 R9, RZ, RZ, R17 ;  /* 0x000000ffff097224 */ /* 0x000fce00078e0011 */
.L_x_7614:
        /* <DEDUP_REMOVED lines=35> */
.L_x_7586:
[----:B------:R-:W-:Y:S01]  /*17560*/  IMAD R3, R4, 0x8, R18 ;  /* 0x0000000804037824 */ /* 0x000fe200078e0212 */
[----:B------:R-:W-:Y:S01]  /*17570*/  SHF.L.U32 R2, R5, 0x1f, RZ ;  /* 0x0000001f05027819 */ /* 0x000fe200000006ff */
[----:B------:R-:W-:Y:S03]  /*17580*/  BSSY B2, `(.L_x_7587) ;  /* 0x0000003000027945 */ /* 0x000fe60003800000 */
[----:B------:R-:W1:Y:S02]  /*17590*/  SYNCS.PHASECHK.TRANS64.TRYWAIT P0, [R3+URZ+0x28840], R2 ;  /* 0x02884002030075a7 */ /* 0x000e64000800017f */
[----:B-1----:R-:W-:Y:S05]  /*175a0*/  @!P0 BRA `(.L_x_7588) ;  /* 0x0000003c00208947 */ /* 0x002fea0003800000 */
.L_x_7679:
[----:B------:R-:W-:Y:S05]  /*175b0*/  BSYNC B2 ;  /* 0x0000000000027941 */ /* 0x000fea0003800000 */
.L_x_7587:
        /* <DEDUP_REMOVED lines=12> */
.L_x_7590:
[----:B------:R-:W-:Y:S05]  /*17680*/  BSYNC B2 ;  /* 0x0000000000027941 */ /* 0x000fea0003800000 */
.L_x_7589:
        /* <DEDUP_REMOVED lines=12> */
.L_x_7591:
        /* <DEDUP_REMOVED lines=16> */
.L_x_7592:
        /* <DEDUP_REMOVED lines=16> */
.L_x_7680:
[----:B------:R-:W-:Y:S05]  /*17950*/  BSYNC B2 ;  /* 0x0000000000027941 */ /* 0x000fea0003800000 */
.L_x_7593:
        /* <DEDUP_REMOVED lines=11> */
.L_x_7596:
[----:B------:R-:W-:Y:S05]  /*17a10*/  BSYNC B2 ;  /* 0x0000000000027941 */ /* 0x000fea0003800000 */
.L_x_7595:
        /* <DEDUP_REMOVED lines=12> */
.L_x_7597:
        /* <DEDUP_REMOVED lines=15> */
.L_x_7598:
        /* <DEDUP_REMOVED lines=12> */
.L_x_7585:
[----:B------:R-:W-:Y:S05]  /*17c90*/  BSYNC B1 ;  /* 0x0000000000017941 */ /* 0x000fea0003800000 */
.L_x_7584:
        /* <DEDUP_REMOVED lines=35> */
.L_x_7601:
[----:B------:R-:W-:Y:S01]  /*17ed0*/  IMAD R2, R19, 0x8, R18 ;  /* 0x0000000813027824 */ /* 0x000fe200078e0212 */
[----:B------:R-:W-:Y:S01]  /*17ee0*/  SHF.L.U32 R3, R12, 0x1f, RZ ;  /* 0x0000001f0c037819 */ /* 0x000fe200000006ff */
[----:B------:R-:W-:Y:S03]  /*17ef0*/  BSSY B2, `(.L_x_7602) ;  /* 0x0000003000027945 */ /* 0x000fe60003800000 */
[----:B------:R-:W2:Y:S02]  /*17f00*/  SYNCS.PHASECHK.TRANS64.TRYWAIT P0, [R2+URZ+0x28840], R3 ;  /* 0x02884003020075a7 */ /* 0x000ea4000800017f */
[----:B--2---:R-:W-:Y:S05]  /*17f10*/  @!P0 BRA `(.L_x_7603) ;  /* 0x0000003000ec8947 */ /* 0x004fea0003800000 */
.L_x_7681:
[----:B------:R-:W-:Y:S05]  /*17f20*/  BSYNC B2 ;  /* 0x0000000000027941 */ /* 0x000fea0003800000 */
.L_x_7602:
        /* <DEDUP_REMOVED lines=12> */
.L_x_7605:
[----:B------:R-:W-:Y:S05]  /*17ff0*/  BSYNC B2 ;  /* 0x0000000000027941 */ /* 0x000fea0003800000 */
.L_x_7604:
        /* <DEDUP_REMOVED lines=13> */
.L_x_7606:
        /* <DEDUP_REMOVED lines=16> */
.L_x_7607:
        /* <DEDUP_REMOVED lines=15> */
.L_x_7682:
[----:B------:R-:W-:Y:S05]  /*182c0*/  BSYNC B2 ;  /* 0x0000000000027941 */ /* 0x000fea0003800000 */
.L_x_7608:
        /* <DEDUP_REMOVED lines=11> */
.L_x_7611:
[----:B------:R-:W-:Y:S05]  /*18380*/  BSYNC B2 ;  /* 0x0000000000027941 */ /* 0x000fea0003800000 */
.L_x_7610:
        /* <DEDUP_REMOVED lines=12> */
.L_x_7612:
        /* <DEDUP_REMOVED lines=15> */
.L_x_7613:
        /* <DEDUP_REMOVED lines=12> */
.L_x_7600:
[----:B------:R-:W-:Y:S05]  /*18600*/  BSYNC B1 ;  /* 0x0000000000017941 */ /* 0x000fea0003800000 */
.L_x_7599:
[----:B------:R-:W2:Y:S01]  /*18610*/  LDL R2, [R1+0x20] ;  /* 0x0000200001027983 */ /* 0x000ea20000100800 */
[----:B------:R-:W-:Y:S01]  /*18620*/  VIADD R0, R0, 0xfffffffe ;  /* 0xfffffffe00007836 */ /* 0x000fe20000000000 */
[----:B--2---:R-:W-:-:S13]  /*18630*/  ISETP.GT.AND P0, PT, R7, R2, PT ;  /* 0x000000020700720c */ /* 0x004fda0003f04270 */
[----:B------:R-:W-:Y:S05]  /*18640*/  @P0 BRA `(.L_x_7614) ;  /* 0xffffffec00380947 */ /* 0x000fea000383ffff */
.L_x_7566:
[----:B------:R-:W-:Y:S05]  /*18650*/  BSYNC B0 ;  /* 0x0000000000007941 */ /* 0x000fea0003800000 */
.L_x_7565:
[----:B------:R-:W3:Y:S01]  /*18660*/  S2R R7, SR_TID.X ;  /* 0x0000000000077919 */ /* 0x000ee20000002100 */
[----:B------:R-:W-:Y:S01]  /*18670*/  BSSY B0, `(.L_x_7615) ;  /* 0x0000011000007945 */ /* 0x000fe20003800000 */
[----:B---3--:R-:W-:-:S04]  /*18680*/  LOP3.LUT R7, R7, 0x7f, RZ, 0xc0, !PT ;  /* 0x0000007f07077812 */ /* 0x008fc800078ec0ff */
[----:B------:R-:W-:-:S13]  /*18690*/  ISETP.NE.AND P0, PT, R7, RZ, PT ;  /* 0x000000ff0700720c */ /* 0x000fda0003f05270 */
[----:B------:R-:W-:Y:S05]  /*186a0*/  @P0 BRA `(.L_x_7616) ;  /* 0x0000000000340947 */ /* 0x000fea0003800000 */
[----:B--2---:R-:W2:Y:S01]  /*186b0*/  S2R R3, SR_LANEID ;  /* 0x0000000000037919 */ /* 0x004ea20000000000 */
[----:B------:R-:W-:Y:S02]  /*186c0*/  VOTEU.ANY UR4, UPT, PT ;  /* 0x0000000000047886 */ /* 0x000fe400038e0100 */
[----:B------:R-:W2:Y:S08]  /*186d0*/  FLO.U32 R0, UR4 ;  /* 0x0000000400007d00 */ /* 0x000eb000080e0000 */
[----:B------:R-:W3:Y:S01]  /*186e0*/  POPC R4, UR4 ;  /* 0x0000000400047d09 */ /* 0x000ee20008000000 */
[----:B--2---:R-:W-:-:S02]  /*186f0*/  ISETP.EQ.U32.AND P0, PT, R0, R3, PT ;  /* 0x000000030000720c */ /* 0x004fc40003f02070 */
[----:B------:R-:W3:Y:S11]  /*18700*/  LDC.64 R2, c[0x0][0xc60] ;  /* 0x00031800ff027b82 */ /* 0x000ef60000000a00 */
[----:B---3--:R-:W2:Y:S01]  /*18710*/  @P0 ATOMG.E.ADD.STRONG.GPU PT, R3, desc[UR52][R2.64], R4 ;  /* 0x00000004020309a8 */ /* 0x008ea200081ee1f4 */
[----:B-1----:R-:W1:Y:S02]  /*18720*/  S2R R5, SR_LTMASK ;  /* 0x0000000000057919 */ /* 0x002e640000003900 */
[----:B-1----:R-:W-:-:S06]  /*18730*/  LOP3.LUT R5, R5, UR4, RZ, 0xc0, !PT ;  /* 0x0000000405057c12 */ /* 0x002fcc000f8ec0ff */
[----:B------:R-:W1:Y:S01]  /*18740*/  POPC R5, R5 ;  /* 0x0000000500057309 */ /* 0x000e620000000000 */
[----:B--2---:R-:W1:Y:S02]  /*18750*/  SHFL.IDX PT, R0, R3, R0, 0x1f ;  /* 0x00001f0003007589 */ /* 0x004e6400000e0000 */
[----:B-1----:R-:W-:-:S05]  /*18760*/  IADD3 R0, R0, UR37, R5 ;  /* 0x0000002500007c10 */ /* 0x002fca000fffe005 */
[----:B------:R3:W-:Y:S02]  /*18770*/  STL [R1], R0 ;  /* 0x0000000001007387 */ /* 0x0007e40000100800 */
.L_x_7616:
[----:B------:R-:W-:Y:S05]  /*18780*/  BSYNC B0 ;  /* 0x0000000000007941 */ /* 0x000fea0003800000 */
.L_x_7615:
[----:B---3--:R-:W3:Y:S01]  /*18790*/  LDL R0, [R1+0x18] ;  /* 0x0000180001007983 */ /* 0x008ee20000100800 */
[----:B------:R-:W-:Y:S01]  /*187a0*/  BSSY B0, `(.L_x_7617) ;  /* 0x000003a000007945 */ /* 0x000fe20003800000 */
[----:B---3--:R-:W-:-:S13]  /*187b0*/  LOP3.LUT P0, RZ, R0, 0x1, RZ, 0xc0, !PT ;  /* 0x0000000100ff7812 */ /* 0x008fda000780c0ff */
        /* <DEDUP_REMOVED lines=8> */
.L_x_7683:
[----:B------:R-:W-:Y:S05]  /*18840*/  BSYNC B1 ;  /* 0x0000000000017941 */ /* 0x000fea0003800000 */
.L_x_7619:
        /* <DEDUP_REMOVED lines=9> */
.L_x_7622:
[----:B------:R-:W-:Y:S05]  /*188e0*/  BSYNC B1 ;  /* 0x0000000000017941 */ /* 0x000fea0003800000 */
.L_x_7621:
[----:B--2---:R-:W2:Y:S04]  /*188f0*/  LDL.LU R3, [R1+0x14] ;  /* 0x0000140001037983 */ /* 0x004ea80000300800 */
        /* <DEDUP_REMOVED lines=11> */
.L_x_7623:
        /* <DEDUP_REMOVED lines=15> */
.L_x_7624:
        /* <DEDUP_REMOVED lines=10> */
.L_x_7618:
[----:B------:R-:W-:Y:S05]  /*18b40*/  BSYNC B0 ;  /* 0x0000000000007941 */ /* 0x000fea0003800000 */
.L_x_7617:
[----:B------:R-:W3:Y:S01]  /*18b50*/  LDL.LU R4, [R1+0x10] ;  /* 0x0000100001047983 */ /* 0x000ee20000300800 */
[----:B------:R-:W-:-:S05]  /*18b60*/  VIADD R19, R19, 0x1 ;  /* 0x0000000113137836 */ /* 0x000fca0000000000 */
[----:B------:R-:W-:-:S04]  /*18b70*/  ISETP.NE.AND P0, PT, R19, 0x2, PT ;  /* 0x000000021300780c */ /* 0x000fc80003f05270 */
[----:B------:R-:W-:Y:S02]  /*18b80*/  SEL R0, RZ, 0x1, P0 ;  /* 0x00000001ff007807 */ /* 0x000fe40000000000 */
[----:B------:R-:W-:Y:S02]  /*18b90*/  SEL R19, R19, RZ, P0 ;  /* 0x000000ff13137207 */ /* 0x000fe40000000000 */
[----:B---3--:R-:W-:-:S05]  /*18ba0*/  LOP3.LUT R4, R4, R0, RZ, 0x3c, !PT ;  /* 0x0000000004047212 */ /* 0x008fca00078e3cff */
[----:B------:R3:W-:Y:S02]  /*18bb0*/  STL [R1+0x10], R4 ;  /* 0x0000100401007387 */ /* 0x0007e40000100800 */
.L_x_7545:
[----:B------:R-:W-:Y:S05]  /*18bc0*/  BSYNC B7 ;  /* 0x0000000000077941 */ /* 0x000fea0003800000 */
.L_x_7543:
[----:B----4-:R-:W4:Y:S02]  /*18bd0*/  LDL R0, [R1+0x18] ;  /* 0x0000180001007983 */ /* 0x010f240000100800 */
[----:B----4-:R-:W-:-:S13]  /*18be0*/  LOP3.LUT P0, RZ, R0, 0x2, RZ, 0xc0, !PT ;  /* 0x0000000200ff7812 */ /* 0x010fda000780c0ff */
[----:B------:R-:W-:Y:S05]  /*18bf0*/  @!P0 BRA `(.L_x_7625) ;  /* 0x00000000002c8947 */ /* 0x000fea0003800000 */
[----:B------:R-:W-:Y:S05]  /*18c00*/  WARPSYNC.ALL ;  /* 0x0000000000007948 */ /* 0x000fea0003800000 */
[----:B------:R-:W4:Y:S08]  /*18c10*/  S2UR UR5, SR_CgaCtaId ;  /* 0x00000000000579c3 */ /* 0x000f300000008800 */
[----:B------:R-:W-:Y:S06]  /*18c20*/  BAR.SYNC.DEFER_BLOCKING 0x5, 0x180 ;  /* 0x0146000000007b1d */ /* 0x000fec0000010000 */
[----:B------:R-:W-:-:S02]  /*18c30*/  UMOV UR4, 0x400 ;  /* 0x0000040000047882 */ /* 0x000fc40000000000 */
[----:B----4-:R-:W-:-:S06]  /*18c40*/  ULEA UR4, UR5, UR4, 0x18 ;  /* 0x0000000405047291 */ /* 0x010fcc000f8ec03f */
[----:B------:R-:W-:-:S05]  /*18c50*/  IMAD.U32 R18, RZ, RZ, UR4 ;  /* 0x00000004ff127e24 */ /* 0x000fca000f8e00ff */
[----:B01-3--:R-:W0:Y:S04]  /*18c60*/  LDS.128 R4, [R18+0x288d0] ;  /* 0x0288d00012047984 */ /* 0x00be280000000c00 */
[----:B0-----:R0:W-:Y:S04]  /*18c70*/  STL.64 [R1], R4 ;  /* 0x0000000401007387 */ /* 0x0011e80000100a00 */
[----:B------:R0:W-:Y:S01]  /*18c80*/  STL.64 [R1+0x8], R6 ;  /* 0x0000080601007387 */ /* 0x0001e20000100a00 */
[----:B------:R-:W-:Y:S06]  /*18c90*/  BAR.ARV 0x4, 0x180 ;  /* 0x0106000000007b1d */ /* 0x000fec0000002000 */
[----:B------:R-:W-:Y:S05]  /*18ca0*/  BRA `(.L_x_7626) ;  /* 0x00000010002c7947 */ /* 0x000fea0003800000 */
.L_x_7625:
[----:B------:R-:W4:Y:S01]  /*18cb0*/  S2R R16, SR_TID.X ;  /* 0x0000000000107919 */ /* 0x000f220000002100 */
[----:B------:R-:W-:Y:S01]  /*18cc0*/  UMOV UR4, 0xffffffff ;  /* 0xffffffff00047882 */ /* 0x000fe20000000000 */
[----:B----4-:R-:W-:-:S04]  /*18cd0*/  LOP3.LUT R16, R16, 0x1f, RZ, 0xc0, !PT ;  /* 0x0000001f10107812 */ /* 0x010fc800078ec0ff */
[----:B------:R-:W-:Y:S01]  /*18ce0*/  ISETP.NE.AND P0, PT, R16, 0x1f, PT ;  /* 0x0000001f1000780c */ /* 0x000fe20003f05270 */
[----:B------:R-:W-:-:S12]  /*18cf0*/  BRA.DIV UR4, `(.L_x_7627) ;  /* 0x0000002604b07947 */ /* 0x000fd8000b800000 */
[----:B--2---:R-:W0:Y:S01]  /*18d00*/  LDL.LU R3, [R1] ;  /* 0x0000000001037983 */ /* 0x004e220000300800 */
[----:B------:R-:W-:-:S03]  /*18d10*/  ULDC UR4, c[0x0][0xc3c] ;  /* 0x00030f0000047ab9 */ /* 0x000fc60000000800 */
[----:B-1-3--:R-:W2:Y:S01]  /*18d20*/  LDL R4, [R1+0xc] ;  /* 0x00000c0001047983 */ /* 0x00aea20000100800 */
[----:B0-----:R-:W-:Y:S02]  /*18d30*/  IMAD.MOV.U32 R8, RZ, RZ, R3 ;  /* 0x000000ffff087224 */ /* 0x001fe400078e0003 */
[----:B--2---:R-:W-:-:S05]  /*18d40*/  IMAD.IADD R0, R4, 0x1, R16 ;  /* 0x0000000104007824 */ /* 0x004fca00078e0210 */
[----:B------:R-:W-:-:S13]  /*18d50*/  ISETP.GE.OR P1, PT, R0, UR4, !P0 ;  /* 0x0000000400007c0c */ /* 0x000fda000c726670 */
[----:B------:R-:W0:Y:S08]  /*18d60*/  @!P1 LDC.64 R2, c[0x0][0xc80] ;  /* 0x00032000ff029b82 */ /* 0x000e300000000a00 */
[----:B------:R-:W1:Y:S01]  /*18d70*/  @!P1 LDC.64 R4, c[0x0][0xc78] ;  /* 0x00031e00ff049b82 */ /* 0x000e620000000a00 */
[----:B0-----:R-:W-:-:S05]  /*18d80*/  @!P1 IMAD.WIDE R2, R0, 0x4, R2 ;  /* 0x0000000400029825 */ /* 0x001fca00078e0202 */
[----:B------:R1:W2:Y:S02]  /*18d90*/  @!P1 LDG.E R6, desc[UR52][R2.64] ;  /* 0x0000003402069981 */ /* 0x0002a4000c1e1900 */
[----:B-1----:R-:W-:-:S05]  /*18da0*/  @!P1 IMAD.WIDE R2, R0, 0x4, R4 ;  /* 0x0000000400029825 */ /* 0x002fca00078e0204 */
[----:B------:R-:W3:Y:S01]  /*18db0*/  @!P1 LDG.E R4, desc[UR52][R2.64] ;  /* 0x0000003402049981 */ /* 0x000ee2000c1e1900 */
[----:B------:R-:W-:Y:S01]  /*18dc0*/  IMAD.MOV.U32 R5, RZ, RZ, RZ ;  /* 0x000000ffff057224 */ /* 0x000fe200078e00ff */
[C---:B------:R-:W-:Y:S02]  /*18dd0*/  ISETP.GE.U32.AND P2, PT, R16.reuse, 0x2, PT ;  /* 0x000000021000780c */ /* 0x040fe40003f46070 */
[C---:B------:R-:W-:Y:S01]  /*18de0*/  ISETP.GE.U32.AND P3, PT, R16.reuse, 0x4, PT ;  /* 0x000000041000780c */ /* 0x040fe20003f66070 */
[----:B------:R-:W-:Y:S01]  /*18df0*/  SHFL.IDX PT, R0, R8, RZ, 0x1f ;  /* 0x00001fff08007589 */ /* 0x000fe200000e0000 */
[C---:B------:R-:W-:Y:S02]  /*18e00*/  ISETP.GE.U32.AND P4, PT, R16.reuse, 0x8, PT ;  /* 0x000000081000780c */ /* 0x040fe40003f86070 */
[----:B------:R-:W-:Y:S01]  /*18e10*/  ISETP.GE.U32.AND P5, PT, R16, 0x10, PT ;  /* 0x000000101000780c */ /* 0x000fe20003fa6070 */
[----:B--2---:R-:W-:Y:S01]  /*18e20*/  @!P1 IMAD.MOV.U32 R5, RZ, RZ, R6 ;  /* 0x000000ffff059224 */ /* 0x004fe200078e0006 */
[----:B------:R-:W-:-:S02]  /*18e30*/  CS2R R6, SRZ ;  /* 0x0000000000067805 */ /* 0x000fc4000001ff00 */
[----:B---3--:R-:W-:Y:S01]  /*18e40*/  @!P1 IMAD.MOV.U32 R7, RZ, RZ, R4 ;  /* 0x000000ffff079224 */ /* 0x008fe200078e0004 */
        /* <DEDUP_REMOVED lines=19> */
.L_x_7693:
[----:B------:R-:W-:Y:S02]  /*18f80*/  ULDC UR4, c[0x0][0xc38] ;  /* 0x00030e0000047ab9 */ /* 0x000fe40000000800 */
[----:B------:R-:W-:-:S04]  /*18f90*/  IMAD.U32 R8, RZ, RZ, UR4 ;  /* 0x00000004ff087e24 */ /* 0x000fc8000f8e00ff */
[----:B-1----:R-:W-:-:S04]  /*18fa0*/  IMAD R10, R10, R8, RZ ;  /* 0x000000080a0a7224 */ /* 0x002fc800078e02ff */
[----:B------:R-:W-:-:S05]  /*18fb0*/  IMAD.IADD R4, R9, 0x1, R10 ;  /* 0x0000000109047824 */ /* 0x000fca00078e020a */
[----:B------:R-:W-:-:S13]  /*18fc0*/  ISETP.GT.AND P6, PT, R4, R0, PT ;  /* 0x000000000400720c */ /* 0x000fda0003fc4270 */
[----:B------:R-:W-:Y:S05]  /*18fd0*/  @P6 BRA `(.L_x_7628) ;  /* 0x0000000000ac6947 */ /* 0x000fea0003800000 */
.L_x_7631:
[----:B0-----:R-:W2:Y:S01]  /*18fe0*/  LDL.LU R2, [R1+0xc] ;  /* 0x00000c0001027983 */ /* 0x001ea20000300800 */
[----:B------:R-:W0:Y:S01]  /*18ff0*/  LDC R3, c[0x0][0xc3c] ;  /* 0x00030f00ff037b82 */ /* 0x000e220000000800 */
[----:B--2---:R-:W-:-:S05]  /*19000*/  VIADD R2, R2, 0x1f ;  /* 0x0000001f02027836 */ /* 0x004fca0000000000 */
[----:B0-----:R-:W-:-:S13]  /*19010*/  ISETP.GE.AND P6, PT, R2, R3, PT ;  /* 0x000000030200720c */ /* 0x001fda0003fc6270 */
[----:B------:R-:W-:Y:S05]  /*19020*/  @P6 BRA `(.L_x_7629) ;  /* 0x0000000800e46947 */ /* 0x000fea0003800000 */
[----:B------:R-:W0:Y:S01]  /*19030*/  S2R R5, SR_TID.X ;  /* 0x0000000000057919 */ /* 0x000e220000002100 */
        /* <DEDUP_REMOVED lines=31> */
.L_x_7701:
[----:B------:R-:W-:Y:S02]  /*19230*/  ULDC UR4, c[0x0][0xc38] ;  /* 0x00030e0000047ab9 */ /* 0x000fe40000000800 */
[----:B------:R-:W-:-:S04]  /*19240*/  IMAD.U32 R8, RZ, RZ, UR4 ;  /* 0x00000004ff087e24 */ /* 0x000fc8000f8e00ff */
[----:B-1----:R-:W-:-:S04]  /*19250*/  IMAD R10, R10, R8, RZ ;  /* 0x000000080a0a7224 */ /* 0x002fc800078e02ff */
[----:B------:R-:W-:-:S05]  /*19260*/  IMAD.IADD R4, R10, 0x1, R4 ;  /* 0x000000010a047824 */ /* 0x000fca00078e0204 */
[----:B------:R-:W-:-:S13]  /*19270*/  ISETP.GT.AND P6, PT, R4, R0, PT ;  /* 0x000000000400720c */ /* 0x000fda0003fc4270 */
[----:B------:R-:W-:Y:S05]  /*19280*/  @!P6 BRA `(.L_x_7631) ;  /* 0xfffffffc0054e947 */ /* 0x000fea000383ffff */
.L_x_7628:
        /* <DEDUP_REMOVED lines=12> */
.L_x_7706:
[----:B------:R-:W-:-:S13]  /*19350*/  ISETP.NE.AND P0, PT, R3, RZ, PT ;  /* 0x000000ff0300720c */ /* 0x000fda0003f05270 */
[----:B------:R-:W-:Y:S05]  /*19360*/  @!P0 BRA `(.L_x_7633) ;  /* 0x0000000000108947 */ /* 0x000fea0003800000 */
[----:B------:R-:W-:Y:S01]  /*19370*/  UMOV UR4, 0xffffffff ;  /* 0xffffffff00047882 */ /* 0x000fe20000000000 */
[----:B---3--:R-:W-:Y:S02]  /*19380*/  VIADD R9, R9, 0xffffffff ;  /* 0xffffffff09097836 */ /* 0x008fe40000000000 */
[----:B------:R-:W-:Y:S05]  /*19390*/  BRA.DIV UR4, `(.L_x_7634) ;  /* 0x0000002a047c7947 */ /* 0x000fea000b800000 */
[----:B------:R1:W2:Y:S02]  /*193a0*/  SHFL.IDX PT, R6, R2, R9, 0x1f ;  /* 0x00001f0902067589 */ /* 0x0002a400000e0000 */
.L_x_7633:
[----:B--2---:R-:W-:Y:S01]  /*193b0*/  IMAD R3, R6, R8, R10 ;  /* 0x0000000806037224 */ /* 0x004fe200078e020a */
[----:B------:R-:W-:-:S03]  /*193c0*/  ISETP.NE.AND P0, PT, R7, 0x1, PT ;  /* 0x000000010700780c */ /* 0x000fc60003f05270 */
[----:B------:R-:W-:Y:S01]  /*193d0*/  IMAD.IADD R0, R0, 0x1, -R3 ;  /* 0x0000000100007824 */ /* 0x000fe200078e0a03 */
[----:B------:R2:W-:Y:S09]  /*193e0*/  STL [R1], R3 ;  /* 0x0000000301007387 */ /* 0x0005f20000100800 */
[----:B------:R-:W-:Y:S05]  /*193f0*/  @!P0 BRA `(.L_x_7635) ;  /* 0x0000000000e48947 */ /* 0x000fea0003800000 */
[----:B0--3--:R-:W-:-:S04]  /*19400*/  IABS R5, R4 ;  /* 0x0000000400057213 */ /* 0x009fc80000000000 */
[----:B------:R-:W0:Y:S08]  /*19410*/  I2F.RP R6, R5 ;  /* 0x0000000500067306 */ /* 0x000e300000209400 */
[----:B0-----:R-:W1:Y:S02]  /*19420*/  MUFU.RCP R6, R6 ;  /* 0x0000000600067308 */ /* 0x001e640000001000 */
[----:B-1----:R-:W-:-:S06]  /*19430*/  VIADD R9, R6, 0xffffffe ;  /* 0x0ffffffe06097836 */ /* 0x002fcc0000000000 */
[----:B--2---:R-:W0:Y:S02]  /*19440*/  F2I.FTZ.U32.TRUNC.NTZ R3, R9 ;  /* 0x0000000900037305 */ /* 0x004e24000021f000 */
        /* <DEDUP_REMOVED lines=39> */
[----:B------:R-:W-:Y:S01]  /*196c0*/  IMAD.MOV R5, RZ, RZ, -R3 ;  /* 0x000000ffff057224 */ /* 0x000fe200078e0a03 */
[----:B------:R-:W-:-:S03]  /*196d0*/  LOP3.LUT R2, R3, R7, RZ, 0x3c, !PT ;  /* 0x0000000703027212 */ /* 0x000fc600078e3cff */
[----:B------:R-:W-:Y:S01]  /*196e0*/  IMAD R0, R4, R5, R0 ;  /* 0x0000000504007224 */ /* 0x000fe200078e0200 */
        /* <DEDUP_REMOVED lines=10> */
.L_x_7635:
[----:B0--3--:R-:W3:Y:S01]  /*19790*/  LDL R5, [R1+0xc] ;  /* 0x00000c0001057983 */ /* 0x009ee20000100800 */
[----:B-12---:R-:W3:Y:S02]  /*197a0*/  LDC.64 R2, c[0x0][0xc90] ;  /* 0x00032400ff027b82 */ /* 0x006ee40000000a00 */
[----:B---3--:R-:W-:-:S05]  /*197b0*/  IMAD.WIDE R2, R5, 0x4, R2 ;  /* 0x0000000405027825 */ /* 0x008fca00078e0202 */
        /* <DEDUP_REMOVED lines=60> */
.L_x_7636:
[----:B0-----:R-:W-:-:S05]  /*19b80*/  LOP3.LUT R3, RZ, R0, RZ, 0x33, !PT ;  /* 0x00000000ff037212 */ /* 0x001fca00078e33ff */
[----:B------:R-:W-:-:S05]  /*19b90*/  IMAD.IADD R0, R4, 0x1, R3 ;  /* 0x0000000104007824 */ /* 0x000fca00078e0203 */
[----:B------:R0:W-:Y:S01]  /*19ba0*/  STL [R1+0x4], R0 ;  /* 0x0000040001007387 */ /* 0x0001e20000100800 */
[----:B------:R-:W-:Y:S05]  /*19bb0*/  BRA `(.L_x_7637) ;  /* 0x0000000000287947 */ /* 0x000fea0003800000 */
.L_x_7629:
        /* <DEDUP_REMOVED lines=10> */
.L_x_7637:
[----:B-1----:R-:W2:Y:S04]  /*19c60*/  LDL R3, [R1+0x8] ;  /* 0x0000080001037983 */ /* 0x002ea80000100800 */
[----:B------:R-:W3:Y:S04]  /*19c70*/  LDL R2, [R1+0xc] ;  /* 0x00000c0001027983 */ /* 0x000ee80000100800 */
[----:B------:R-:W4:Y:S04]  /*19c80*/  LDL R5, [R1+0x4] ;  /* 0x0000040001057983 */ /* 0x000f280000100800 */
[----:B------:R-:W4:Y:S01]  /*19c90*/  LDL R4, [R1] ;  /* 0x0000000001047983 */ /* 0x000f220000100800 */
[----:B0-----:R-:W0:Y:S01]  /*19ca0*/  S2R R0, SR_TID.X ;  /* 0x0000000000007919 */ /* 0x001e220000002100 */
[----:B------:R-:W-:Y:S05]  /*19cb0*/  WARPSYNC.ALL ;  /* 0x0000000000007948 */ /* 0x000fea0003800000 */
        /* <DEDUP_REMOVED lines=10> */
.L_x_7626:
[----:B------:R-:W3:Y:S01]  /*19d60*/  LDL R0, [R1+0xc] ;  /* 0x00000c0001007983 */ /* 0x000ee20000100800 */
[----:B------:R-:W-:Y:S02]  /*19d70*/  ULDC UR4, c[0x0][0xc3c] ;  /* 0x00030f0000047ab9 */ /* 0x000fe40000000800 */
[----:B---3--:R-:W-:-:S13]  /*19d80*/  ISETP.GE.AND P0, PT, R0, UR4, PT ;  /* 0x0000000400007c0c */ /* 0x008fda000bf06270 */
[----:B------:R-:W-:Y:S05]  /*19d90*/  @!P0 BRA `(.L_x_7638) ;  /* 0xffffffa400648947 */ /* 0x000fea000383ffff */
[----:B------:R-:W-:Y:S05]  /*19da0*/  BSYNC B8 ;  /* 0x0000000000087941 */ /* 0x000fea0003800000 */
.L_x_7529:
        /* <DEDUP_REMOVED lines=12> */
.L_x_7709:
[----:B------:R-:W-:Y:S05]  /*19e70*/  BSYNC B0 ;  /* 0x0000000000007941 */ /* 0x000fea0003800000 */
.L_x_7639:
[----:B------:R-:W-:-:S03]  /*19e80*/  UMOV UR4, 0xffffffff ;  /* 0xffffffff00047882 */ /* 0x000fc60000000000 */
[----:B------:R-:W-:Y:S05]  /*19e90*/  BRA.DIV UR4, `(.L_x_7641) ;  /* 0x0000001e04fc7947 */ /* 0x000fea000b800000 */
[----:B------:R-:W1:Y:S02]  /*19ea0*/  S2R R2, SR_TID.X ;  /* 0x0000000000027919 */ /* 0x000e640000002100 */
[----:B-1----:R-:W-:-:S04]  /*19eb0*/  SHF.R.U32.HI R2, RZ, 0x5, R2 ;  /* 0x00000005ff027819 */ /* 0x002fc80000011602 */
[----:B------:R-:W-:-:S05]  /*19ec0*/  LOP3.LUT R2, R2, 0x3, RZ, 0xc0, !PT ;  /* 0x0000000302027812 */ /* 0x000fca00078ec0ff */
[----:B------:R1:W2:Y:S02]  /*19ed0*/  SHFL.IDX PT, R14, R2, RZ, 0x1f ;  /* 0x00001fff020e7589 */ /* 0x0002a400000e0000 */
.L_x_7712:
[----:B--2---:R-:W-:Y:S01]  /*19ee0*/  ISETP.NE.AND P0, PT, R14, RZ, PT ;  /* 0x000000ff0e00720c */ /* 0x004fe20003f05270 */
[----:B------:R-:W-:-:S12]  /*19ef0*/  BSSY B0, `(.L_x_7642) ;  /* 0x0000025000007945 */ /* 0x000fd80003800000 */
[----:B------:R-:W-:Y:S05]  /*19f00*/  @P0 BRA `(.L_x_7643) ;  /* 0x00000000008c0947 */ /* 0x000fea0003800000 */
[----:B------:R-:W-:-:S03]  /*19f10*/  UMOV UR4, 0xffffffff ;  /* 0xffffffff00047882 */ /* 0x000fc60000000000 */
[----:B------:R-:W-:Y:S05]  /*19f20*/  BRA.DIV UR4, `(.L_x_7644) ;  /* 0x00000022040c7947 */ /* 0x000fea000b800000 */
[----:B------:R-:W-:-:S13]  /*19f30*/  ELECT P6, URZ, PT ;  /* 0x00000000003f782f */ /* 0x000fda00038c0000 */
.L_x_7715:
[----:B------:R-:W-:Y:S05]  /*19f40*/  @!P6 BRA `(.L_x_7643) ;  /* 0x00000000007ce947 */ /* 0x000fea0003800000 */
[----:B------:R-:W-:-:S06]  /*19f50*/  ULOP3.LUT UR4, UR36, 0x2, URZ, 0xfc, !UPT ;  /* 0x0000000224047892 */ /* 0x000fcc000f8efc3f */
[----:B-1----:R-:W-:-:S05]  /*19f60*/  IMAD.U32 R2, RZ, RZ, UR4 ;  /* 0x00000004ff027e24 */ /* 0x002fca000f8e00ff */
[----:B------:R-:W-:-:S13]  /*19f70*/  ISETP.NE.AND P2, PT, R2, 0x3, PT ;  /* 0x000000030200780c */ /* 0x000fda0003f45270 */
[----:B------:R-:W-:Y:S05]  /*19f80*/  @!P2 BRA `(.L_x_7645) ;  /* 0x000000000004a947 */ /* 0x000fea0003800000 */
[----:B------:R-:W-:Y:S01]  /*19f90*/  BPT.TRAP 0x1 ;  /* 0x000000040000795c */ /* 0x000fe20000300000 */
.L_x_7645:
        /* <DEDUP_REMOVED lines=13> */
.L_x_7716:
[----:B------:R-:W1:Y:S02]  /*1a070*/  SYNCS.PHASECHK.TRANS64.TRYWAIT P0, [R7+URZ], R2 ;  /* 0x00000002070075a7 */ /* 0x000e64000800017f */
[----:B-1----:R-:W-:Y:S05]  /*1a080*/  @!P0 BRA `(.L_x_7647) ;  /* 0x0000001c00e88947 */ /* 0x002fea0003800000 */
.L_x_7717:
[----:B------:R-:W-:Y:S05]  /*1a090*/  @!P2 BRA `(.L_x_7648) ;  /* 0x000000000004a947 */ /* 0x000fea0003800000 */
[----:B------:R-:W-:Y:S01]  /*1a0a0*/  BPT.TRAP 0x1 ;  /* 0x000000040000795c */ /* 0x000fe20000300000 */
.L_x_7648:
[----:B------:R-:W-:-:S04]  /*1a0b0*/  VIADD R0, R0, 0x28860 ;  /* 0x0002886000007836 */ /* 0x000fc80000000000 */
[----:B------:R-:W-:-:S04]  /*1a0c0*/  IMAD R4, R19, 0x8, R0 ;  /* 0x0000000813047824 */ /* 0x000fc800078e0200 */
[----:B------:R-:W2:Y:S02]  /*1a0d0*/  SYNCS.PHASECHK.TRANS64.TRYWAIT P0, [R4+URZ], R5 ;  /* 0x00000005040075a7 */ /* 0x000ea4000800017f */
[----:B--2---:R-:W-:Y:S05]  /*1a0e0*/  @!P0 BRA `(.L_x_7649) ;  /* 0x0000001c00e48947 */ /* 0x004fea0003800000 */
.L_x_7718:
[----:B------:R-:W-:-:S07]  /*1a0f0*/  IMAD R3, R3, 0x8, R0 ;  /* 0x0000000803037824 */ /* 0x000fce00078e0200 */
.L_x_7650:
[----:B----4-:R4:W0:Y:S02]  /*1a100*/  SYNCS.PHASECHK.TRANS64.TRYWAIT P0, [R3+URZ], R2 ;  /* 0x00000002030075a7 */ /* 0x010824000800017f */
[----:B0-----:R-:W-:Y:S05]  /*1a110*/  @!P0 NANOSLEEP.SYNCS 0x989680 ;  /* 0x009896800000895d */ /* 0x001fea0003900000 */
[----:B------:R-:W0:Y:S02]  /*1a120*/  @!P0 SYNCS.PHASECHK.TRANS64 P0, [R3+URZ], R2 ;  /* 0x00000002030085a7 */ /* 0x000e24000800007f */
[----:B0-----:R-:W-:Y:S05]  /*1a130*/  @!P0 BRA `(.L_x_7650) ;  /* 0xfffffffc00f08947 */ /* 0x001fea000383ffff */
.L_x_7643:
[----:B------:R-:W-:Y:S05]  /*1a140*/  BSYNC B0 ;  /* 0x0000000000007941 */ /* 0x000fea0003800000 */
.L_x_7642:
[----:B------:R-:W-:Y:S05]  /*1a150*/  EXIT ;  /* 0x000000000000794d */ /* 0x000fea0003800000 */
.L_x_7428:
[----:B0-----:R-:W-:-:S04]  /*1a160*/  IMAD.U32 R3, RZ, RZ, UR41 ;  /* 0x00000029ff037e24 */ /* 0x001fc8000f8e00ff */
[----:B------:R0:W1:Y:S03]  /*1a170*/  SYNCS.PHASECHK.TRANS64.TRYWAIT P1, [R3+URZ+0x28800], R0 ;  /* 0x02880000030075a7 */ /* 0x000066000802017f */
[----:B-1----:R-:W-:Y:S05]  /*1a180*/  @!P1 NANOSLEEP.SYNCS 0x989680 ;  /* 0x009896800000995d */ /* 0x002fea0003900000 */
[----:B------:R-:W1:Y:S02]  /*1a190*/  @!P1 SYNCS.PHASECHK.TRANS64 P1, [R3+URZ+0x28800], R0 ;  /* 0x02880000030095a7 */ /* 0x000e64000802007f */
[----:B-1----:R-:W-:Y:S05]  /*1a1a0*/  @!P1 BRA `(.L_x_7428) ;  /* 0xfffffffc00ec9947 */ /* 0x002fea000383ffff */
[----:B------:R-:W-:Y:S05]  /*1a1b0*/  BRA `(.L_x_7651) ;  /* 0xfffffe7c00d07947 */ /* 0x000fea000383ffff */
.L_x_7432:
[----:B-1----:R1:W2:Y:S02]  /*1a1c0*/  SYNCS.PHASECHK.TRANS64.TRYWAIT P2, [R15+URZ+0x28830], R0 ;  /* 0x028830000f0075a7 */ /* 0x0022a4000804017f */
[----:B--2---:R-:W-:Y:S05]  /*1a1d0*/  @!P2 NANOSLEEP.SYNCS 0x989680 ;  /* 0x009896800000a95d */ /* 0x004fea0003900000 */
[----:B------:R-:W2:Y:S02]  /*1a1e0*/  @!P2 SYNCS.PHASECHK.TRANS64 P2, [R15+URZ+0x28830], R0 ;  /* 0x028830000f00a5a7 */ /* 0x000ea4000804007f */
[----:B--2---:R-:W-:Y:S05]  /*1a1f0*/  @!P2 BRA `(.L_x_7432) ;  /* 0xfffffffc00f0a947 */ /* 0x004fea000383ffff */
[----:B------:R-:W-:Y:S05]  /*1a200*/  BRA `(.L_x_7431) ;  /* 0xfffffe7c00f87947 */ /* 0x000fea000383ffff */
.L_x_7448:
[----:B-1----:R-:W-:-:S04]  /*1a210*/  IMAD.U32 R8, RZ, RZ, UR6 ;  /* 0x00000006ff087e24 */ /* 0x002fc8000f8e00ff */
[----:B------:R1:W2:Y:S03]  /*1a220*/  SYNCS.PHASECHK.TRANS64.TRYWAIT P2, [R8+URZ+0x28830], R5 ;  /* 0x02883005080075a7 */ /* 0x0002a6000804017f */
[----:B--2---:R-:W-:Y:S05]  /*1a230*/  @!P2 NANOSLEEP.SYNCS 0x989680 ;  /* 0x009896800000a95d */ /* 0x004fea0003900000 */
[----:B------:R-:W2:Y:S02]  /*1a240*/  @!P2 SYNCS.PHASECHK.TRANS64 P2, [R8+URZ+0x28830], R5 ;  /* 0x028830050800a5a7 */ /* 0x000ea4000804007f */
[----:B--2---:R-:W-:Y:S05]  /*1a250*/  @!P2 BRA `(.L_x_7448) ;  /* 0xfffffffc00eca947 */ /* 0x004fea000383ffff */
[----:B------:R-:W-:Y:S05]  /*1a260*/  BRA `(.L_x_7445) ;  /* 0xfffffeb800987947 */ /* 0x000fea000383ffff */
.L_x_7452:
[----:B-1----:R-:W-:-:S04]  /*1a270*/  IMAD.U32 R8, RZ, RZ, UR6 ;  /* 0x00000006ff087e24 */ /* 0x002fc8000f8e00ff */
[----:B------:R1:W2:Y:S03]  /*1a280*/  SYNCS.PHASECHK.TRANS64.TRYWAIT P2, [R8+URZ+0x28850], R5 ;  /* 0x02885005080075a7 */ /* 0x0002a6000804017f */
[----:B--2---:R-:W-:Y:S05]  /*1a290*/  @!P2 NANOSLEEP.SYNCS 0x989680 ;  /* 0x009896800000a95d */ /* 0x004fea0003900000 */
[----:B------:R-:W2:Y:S02]  /*1a2a0*/  @!P2 SYNCS.PHASECHK.TRANS64 P2, [R8+URZ+0x28850], R5 ;  /* 0x028850050800a5a7 */ /* 0x000ea4000804007f */
[----:B--2---:R-:W-:Y:S05]  /*1a2b0*/  @!P2 BRA `(.L_x_7452) ;  /* 0xfffffffc00eca947 */ /* 0x004fea000383ffff */
[----:B------:R-:W-:Y:S05]  /*1a2c0*/  BRA `(.L_x_7449) ;  /* 0xfffffebc00607947 */ /* 0x000fea000383ffff */
.L_x_7469:
[----:B-1----:R-:W-:-:S04]  /*1a2d0*/  IMAD.U32 R9, RZ, RZ, UR6 ;  /* 0x00000006ff097e24 */ /* 0x002fc8000f8e00ff */
[----:B------:R1:W2:Y:S03]  /*1a2e0*/  SYNCS.PHASECHK.TRANS64.TRYWAIT P2, [R9+URZ+0x28830], R4 ;  /* 0x02883004090075a7 */ /* 0x0002a6000804017f */
[----:B--2---:R-:W-:Y:S05]  /*1a2f0*/  @!P2 NANOSLEEP.SYNCS 0x989680 ;  /* 0x009896800000a95d */ /* 0x004fea0003900000 */
[----:B------:R-:W2:Y:S02]  /*1a300*/  @!P2 SYNCS.PHASECHK.TRANS64 P2, [R9+URZ+0x28830], R4 ;  /* 0x028830040900a5a7 */ /* 0x000ea4000804007f */
[----:B--2---:R-:W-:Y:S05]  /*1a310*/  @!P2 BRA `(.L_x_7469) ;  /* 0xfffffffc00eca947 */ /* 0x004fea000383ffff */
[----:B------:R-:W-:Y:S05]  /*1a320*/  BRA `(.L_x_7466) ;  /* 0xfffffef400587947 */ /* 0x000fea000383ffff */
.L_x_7473:
[----:B-1----:R-:W-:-:S04]  /*1a330*/  IMAD.U32 R9, RZ, RZ, UR6 ;  /* 0x00000006ff097e24 */ /* 0x002fc8000f8e00ff */
[----:B------:R1:W2:Y:S03]  /*1a340*/  SYNCS.PHASECHK.TRANS64.TRYWAIT P2, [R9+URZ+0x28850], R4 ;  /* 0x02885004090075a7 */ /* 0x0002a6000804017f */
[----:B--2---:R-:W-:Y:S05]  /*1a350*/  @!P2 NANOSLEEP.SYNCS 0x989680 ;  /* 0x009896800000a95d */ /* 0x004fea0003900000 */
[----:B------:R-:W2:Y:S02]  /*1a360*/  @!P2 SYNCS.PHASECHK.TRANS64 P2, [R9+URZ+0x28850], R4 ;  /* 0x028850040900a5a7 */ /* 0x000ea4000804007f */
[----:B--2---:R-:W-:Y:S05]  /*1a370*/  @!P2 BRA `(.L_x_7473) ;  /* 0xfffffffc00eca947 */ /* 0x004fea000383ffff */
[----:B------:R-:W-:Y:S05]  /*1a380*/  BRA `(.L_x_7470) ;  /* 0xfffffef800207947 */ /* 0x000fea000383ffff */
.L_x_7479:
[----:B-1----:R-:W-:-:S04]  /*1a390*/  IMAD.U32 R9, RZ, RZ, UR6 ;  /* 0x00000006ff097e24 */ /* 0x002fc8000f8e00ff */
[----:B------:R1:W2:Y:S03]  /*1a3a0*/  SYNCS.PHASECHK.TRANS64.TRYWAIT P2, [R9+URZ+0x28830], R4 ;  /* 0x02883004090075a7 */ /* 0x0002a6000804017f */
[----:B--2---:R-:W-:Y:S05]  /*1a3b0*/  @!P2 NANOSLEEP.SYNCS 0x989680 ;  /* 0x009896800000a95d */ /* 0x004fea0003900000 */
[----:B------:R-:W2:Y:S02]  /*1a3c0*/  @!P2 SYNCS.PHASECHK.TRANS64 P2, [R9+URZ+0x28830], R4 ;  /* 0x028830040900a5a7 */ /* 0x000ea4000804007f */
[----:B--2---:R-:W-:Y:S05]  /*1a3d0*/  @!P2 BRA `(.L_x_7479) ;  /* 0xfffffffc00eca947 */ /* 0x004fea000383ffff */
[----:B------:R-:W-:Y:S05]  /*1a3e0*/  BRA `(.L_x_7476) ;  /* 0xffffff1c00447947 */ /* 0x000fea000383ffff */
.L_x_7483:
[----:B-1----:R-:W-:-:S04]  /*1a3f0*/  IMAD.U32 R9, RZ, RZ, UR6 ;  /* 0x00000006ff097e24 */ /* 0x002fc8000f8e00ff */
[----:B------:R1:W2:Y:S03]  /*1a400*/  SYNCS.PHASECHK.TRANS64.TRYWAIT P2, [R9+URZ+0x28850], R4 ;  /* 0x02885004090075a7 */ /* 0x0002a6000804017f */
[----:B--2---:R-:W-:Y:S05]  /*1a410*/  @!P2 NANOSLEEP.SYNCS 0x989680 ;  /* 0x009896800000a95d */ /* 0x004fea0003900000 */
[----:B------:R-:W2:Y:S02]  /*1a420*/  @!P2 SYNCS.PHASECHK.TRANS64 P2, [R9+URZ+0x28850], R4 ;  /* 0x028850040900a5a7 */ /* 0x000ea4000804007f */
[----:B--2---:R-:W-:Y:S05]  /*1a430*/  @!P2 BRA `(.L_x_7483) ;  /* 0xfffffffc00eca947 */ /* 0x004fea000383ffff */
[----:B------:R-:W-:Y:S05]  /*1a440*/  BRA `(.L_x_7480) ;  /* 0xffffff20000c7947 */ /* 0x000fea000383ffff */
.L_x_7496:
[----:B-1----:R-:W-:-:S04]  /*1a450*/  IMAD.U32 R8, RZ, RZ, UR5 ;  /* 0x00000005ff087e24 */ /* 0x002fc8000f8e00ff */
[----:B------:R1:W2:Y:S03]  /*1a460*/  SYNCS.PHASECHK.TRANS64.TRYWAIT P0, [R8+URZ+0x28850], R3 ;  /* 0x02885003080075a7 */ /* 0x0002a6000800017f */
[----:B--2---:R-:W-:Y:S05]  /*1a470*/  @!P0 NANOSLEEP.SYNCS 0x989680 ;  /* 0x009896800000895d */ /* 0x004fea0003900000 */
[----:B------:R-:W2:Y:S02]  /*1a480*/  @!P0 SYNCS.PHASECHK.TRANS64 P0, [R8+URZ+0x28850], R3 ;  /* 0x02885003080085a7 */ /* 0x000ea4000800007f */
[----:B--2---:R-:W-:Y:S05]  /*1a490*/  @!P0 BRA `(.L_x_7496) ;  /* 0xfffffffc00ec8947 */ /* 0x004fea000383ffff */
[----:B------:R-:W-:Y:S05]  /*1a4a0*/  BRA `(.L_x_7495) ;  /* 0xffffff5400147947 */ /* 0x000fea000383ffff */
.L_x_7551:
        /* <DEDUP_REMOVED lines=11> */
.L_x_7653:
[----:B------:R-:W-:Y:S05]  /*1a560*/  BSYNC B0 ;  /* 0x0000000000007941 */ /* 0x000fea0003800000 */
.L_x_7652:
[----:B------:R-:W-:Y:S05]  /*1a570*/  BRA `(.L_x_7654) ;  /* 0xffffffac00fc7947 */ /* 0x000fea000383ffff */
.L_x_7553:
[----:B------:R-:W-:Y:S01]  /*1a580*/  BSSY B0, `(.L_x_7655) ;  /* 0x0000006000007945 */ /* 0x000fe20003800000 */
[----:B------:R-:W-:-:S07]  /*1a590*/  IMAD.MOV.U32 R15, RZ, RZ, -0x1 ;  /* 0xffffffffff0f7424 */ /* 0x000fce00078e00ff */
[----:B012---:R-:W-:Y:S05]  /*1a5a0*/  WARPSYNC.COLLECTIVE R15, `(.L_x_7656) ;  /* 0x000000000f0c7348 */ /* 0x007fea0003c00000 */
[----:B------:R-:W-:Y:S02]  /*1a5b0*/  ELECT P6, UR62, PT ;  /* 0x00000000003e782f */ /* 0x000fe400038c0000 */
[----:B------:R-:W-:Y:S01]  /*1a5c0*/  MOV R14, UR62 ;  /* 0x0000003e000e7c02 */ /* 0x000fe20008000f00 */
[----:B012---:R-:W-:Y:S10]  /*1a5d0*/  ENDCOLLECTIVE ;  /* 0x000000000000791b */ /* 0x007ff40003800000 */
.L_x_7656:
[----:B------:R-:W-:Y:S05]  /*1a5e0*/  BSYNC B0 ;  /* 0x0000000000007941 */ /* 0x000fea0003800000 */
.L_x_7655:
[----:B------:R-:W-:Y:S05]  /*1a5f0*/  BRA `(.L_x_7657) ;  /* 0xffffffb000087947 */ /* 0x000fea000383ffff */
.L_x_7555:
[----:B-1----:R1:W3:Y:S02]  /*1a600*/  SYNCS.PHASECHK.TRANS64.TRYWAIT P0, [R0+URZ+0x28840], R2 ;  /* 0x02884002000075a7 */ /* 0x0022e4000800017f */
[----:B---3--:R-:W-:Y:S05]  /*1a610*/  @!P0 NANOSLEEP.SYNCS 0x989680 ;  /* 0x009896800000895d */ /* 0x008fea0003900000 */
[----:B------:R-:W3:Y:S02]  /*1a620*/  @!P0 SYNCS.PHASECHK.TRANS64 P0, [R0+URZ+0x28840], R2 ;  /* 0x02884002000085a7 */ /* 0x000ee4000800007f */
[----:B---3--:R-:W-:Y:S05]  /*1a630*/  @!P0 BRA `(.L_x_7555) ;  /* 0xfffffffc00f08947 */ /* 0x008fea000383ffff */
[----:B------:R-:W-:Y:S05]  /*1a640*/  BRA `(.L_x_7658) ;  /* 0xffffffb000687947 */ /* 0x000fea000383ffff */
.L_x_7559:
        /* <DEDUP_REMOVED lines=15> */
.L_x_7659:
[----:B------:R-:W-:Y:S02]  /*1a740*/  IMAD.MOV.U32 R13, RZ, RZ, R4 ;  /* 0x000000ffff0d7224 */ /* 0x000fe400078e0004 */
[----:B------:R-:W-:-:S07]  /*1a750*/  IMAD.MOV.U32 R6, RZ, RZ, R14 ;  /* 0x000000ffff067224 */ /* 0x000fce00078e000e */
[----:B------:R-:W-:Y:S05]  /*1a760*/  WARPSYNC.COLLECTIVE R15, `(.L_x_7660) ;  /* 0x000000000f087348 */ /* 0x000fea0003c00000 */
[----:B------:R0:W1:Y:S02]  /*1a770*/  SHFL.IDX P6, R14, R13, R12, R11 ;  /* 0x0000000c0d0e7389 */ /* 0x00006400000c000b */
[----:B01----:R-:W-:Y:S01]  /*1a780*/  ENDCOLLECTIVE ;  /* 0x000000000000791b */ /* 0x003fe20003800000 */
.L_x_7660:
[----:B------:R-:W-:Y:S02]  /*1a790*/  IMAD.MOV.U32 R13, RZ, RZ, R3 ;  /* 0x000000ffff0d7224 */ /* 0x000fe400078e0003 */
[----:B------:R-:W-:Y:S02]  /*1a7a0*/  IMAD.MOV.U32 R12, RZ, RZ, 0x1 ;  /* 0x00000001ff0c7424 */ /* 0x000fe400078e00ff */
[----:B------:R-:W-:-:S07]  /*1a7b0*/  IMAD.MOV.U32 R7, RZ, RZ, R14 ;  /* 0x000000ffff077224 */ /* 0x000fce00078e000e */
[----:B------:R-:W-:Y:S05]  /*1a7c0*/  WARPSYNC.COLLECTIVE R15, `(.L_x_7661) ;  /* 0x000000000f087348 */ /* 0x000fea0003c00000 */
[----:B------:R0:W1:Y:S02]  /*1a7d0*/  SHFL.IDX P6, R14, R13, R12, R11 ;  /* 0x0000000c0d0e7389 */ /* 0x00006400000c000b */
[----:B01----:R-:W-:Y:S01]  /*1a7e0*/  ENDCOLLECTIVE ;  /* 0x000000000000791b */ /* 0x003fe20003800000 */
.L_x_7661:
[----:B------:R-:W-:-:S05]  /*1a7f0*/  @!P2 LEA R7, P3, R10, R7, 0x1 ;  /* 0x000000070a07a211 */ /* 0x000fca00078608ff */
[----:B------:R-:W-:-:S05]  /*1a800*/  @!P2 IMAD.X R6, RZ, RZ, R6, P3 ;  /* 0x000000ffff06a224 */ /* 0x000fca00018e0606 */
[----:B------:R-:W-:Y:S01]  /*1a810*/  @!P2 LOP3.LUT R7, R7, R6, RZ, 0x3c, !PT ;  /* 0x000000060707a212 */ /* 0x000fe200078e3cff */
[----:B------:R-:W-:-:S03]  /*1a820*/  IMAD.MOV.U32 R13, RZ, RZ, R4 ;  /* 0x000000ffff0d7224 */ /* 0x000fc600078e0004 */
[----:B------:R-:W-:-:S04]  /*1a830*/  @!P2 LOP3.LUT R6, R7, R6, RZ, 0x3c, !PT ;  /* 0x000000060706a212 */ /* 0x000fc800078e3cff */
[----:B------:R-:W-:Y:S01]  /*1a840*/  @!P2 LOP3.LUT R7, R7, R6, RZ, 0x3c, !PT ;  /* 0x000000060707a212 */ /* 0x000fe200078e3cff */
[----:B------:R-:W-:-:S07]  /*1a850*/  IMAD.MOV.U32 R8, RZ, RZ, R14 ;  /* 0x000000ffff087224 */ /* 0x000fce00078e000e */
[----:B------:R-:W-:Y:S05]  /*1a860*/  WARPSYNC.COLLECTIVE R15, `(.L_x_7662) ;  /* 0x000000000f087348 */ /* 0x000fea0003c00000 */
[----:B------:R0:W1:Y:S02]  /*1a870*/  SHFL.IDX P6, R14, R13, R12, R11 ;  /* 0x0000000c0d0e7389 */ /* 0x00006400000c000b */
[----:B01----:R-:W-:Y:S01]  /*1a880*/  ENDCOLLECTIVE ;  /* 0x000000000000791b */ /* 0x003fe20003800000 */
.L_x_7662:
[----:B------:R-:W-:Y:S01]  /*1a890*/  @!PT LDS RZ, [RZ] ;  /* 0x00000000fffff984 */ /* 0x000fe20000000800 */
[----:B------:R-:W-:Y:S01]  /*1a8a0*/  @!PT LDS RZ, [RZ] ;  /* 0x00000000fffff984 */ /* 0x000fe20000000800 */
[----:B------:R-:W-:Y:S01]  /*1a8b0*/  @!PT LDS RZ, [RZ] ;  /* 0x00000000fffff984 */ /* 0x000fe20000000800 */
[----:B------:R0:W-:Y:S04]  /*1a8c0*/  @!P2 LDGSTS.E.BYPASS.LTC128B.128 [R9+0x10400], desc[UR52][R6.64], !P0 ;  /* 0x104000000609afae */ /* 0x0001e8000c101d74 */
[----:B------:R0:W-:Y:S01]  /*1a8d0*/  @!P2 LDGSTS.E.BYPASS.LTC128B.128 [R9+0x14400], desc[UR52][R6.64+0x80], !P1 ;  /* 0x144000800609afae */ /* 0x0001e2000c901d74 */
[----:B------:R-:W-:Y:S01]  /*1a8e0*/  ISETP.GE.AND P2, PT, R5, R2, PT ;  /* 0x000000020500720c */ /* 0x000fe20003f46270 */
[----:B------:R-:W-:Y:S02]  /*1a8f0*/  IMAD.MOV.U32 R13, RZ, RZ, R3 ;  /* 0x000000ffff0d7224 */ /* 0x000fe400078e0003 */
[----:B------:R-:W-:Y:S02]  /*1a900*/  IMAD.MOV.U32 R12, RZ, RZ, 0x2 ;  /* 0x00000002ff0c7424 */ /* 0x000fe400078e00ff */
[----:B------:R-:W-:-:S08]  /*1a910*/  IMAD.MOV.U32 R5, RZ, RZ, R14 ;  /* 0x000000ffff057224 */ /* 0x000fd000078e000e */
[----:B0-----:R-:W-:Y:S05]  /*1a920*/  WARPSYNC.COLLECTIVE R15, `(.L_x_7663) ;  /* 0x000000000f087348 */ /* 0x001fea0003c00000 */
[----:B------:R1:W2:Y:S02]  /*1a930*/  SHFL.IDX P6, R14, R13, R12, R11 ;  /* 0x0000000c0d0e7389 */ /* 0x0002a400000c000b */
[----:B012---:R-:W-:Y:S01]  /*1a940*/  ENDCOLLECTIVE ;  /* 0x000000000000791b */ /* 0x007fe20003800000 */
.L_x_7663:
[----:B------:R-:W-:Y:S01]  /*1a950*/  @!P2 LEA R7, P3, R10, R5, 0x1 ;  /* 0x000000050a07a211 */ /* 0x000fe200078608ff */
[----:B------:R-:W-:-:S04]  /*1a960*/  VIADD R5, R0, 0x20 ;  /* 0x0000002000057836 */ /* 0x000fc80000000000 */
[----:B------:R-:W-:-:S05]  /*1a970*/  @!P2 IMAD.X R6, RZ, RZ, R8, P3 ;  /* 0x000000ffff06a224 */ /* 0x000fca00018e0608 */
[----:B------:R-:W-:Y:S01]  /*1a980*/  @!P2 LOP3.LUT R7, R7, R6, RZ, 0x3c, !PT ;  /* 0x000000060707a212 */ /* 0x000fe200078e3cff */
[----:B------:R-:W-:-:S03]  /*1a990*/  IMAD.MOV.U32 R13, RZ, RZ, R4 ;  /* 0x000000ffff0d7224 */ /* 0x000fc600078e0004 */
[----:B------:R-:W-:-:S04]  /*1a9a0*/  @!P2 LOP3.LUT R6, R7, R6, RZ, 0x3c, !PT ;  /* 0x000000060706a212 */ /* 0x000fc800078e3cff */
[----:B------:R-:W-:-:S05]  /*1a9b0*/  @!P2 LOP3.LUT R7, R7, R6, RZ, 0x3c, !PT ;  /* 0x000000060707a212 */ /* 0x000fca00078e3cff */
[----:B------:R-:W-:Y:S01]  /*1a9c0*/  @!PT LDS RZ, [RZ] ;  /* 0x00000000fffff984 */ /* 0x000fe20000000800 */
[----:B------:R-:W-:Y:S01]  /*1a9d0*/  @!PT LDS RZ, [RZ] ;  /* 0x00000000fffff984 */ /* 0x000fe20000000800 */
[----:B------:R-:W-:Y:S01]  /*1a9e0*/  @!PT LDS RZ, [RZ] ;  /* 0x00000000fffff984 */ /* 0x000fe20000000800 */
[----:B------:R-:W-:Y:S04]  /*1a9f0*/  @!P2 LDGSTS.E.BYPASS.LTC128B.128 [R9+0x10c00], desc[UR52][R6.64], !P0 ;  /* 0x10c000000609afae */ /* 0x000fe8000c101d74 */
[----:B------:R0:W-:Y:S01]  /*1aa00*/  @!P2 LDGSTS.E.BYPASS.LTC128B.128 [R9+0x14c00], desc[UR52][R6.64+0x80], !P1 ;  /* 0x14c000800609afae */ /* 0x0001e2000c901d74 */
[----:B------:R-:W-:Y:S01]  /*1aa10*/  ISETP.GE.AND P2, PT, R5, R2, PT ;  /* 0x000000020500720c */ /* 0x000fe20003f46270 */
[----:B0-----:R-:W-:-:S12]  /*1aa20*/  IMAD.MOV.U32 R6, RZ, RZ, R14 ;  /* 0x000000ffff067224 */ /* 0x001fd800078e000e */
[----:B------:R-:W-:Y:S05]  /*1aa30*/  WARPSYNC.COLLECTIVE R15, `(.L_x_7664) ;  /* 0x000000000f087348 */ /* 0x000fea0003c00000 */
[----:B------:R0:W1:Y:S02]  /*1aa40*/  SHFL.IDX P6, R14, R13, R12, R11 ;  /* 0x0000000c0d0e7389 */ /* 0x00006400000c000b */
[----:B01----:R-:W-:Y:S01]  /*1aa50*/  ENDCOLLECTIVE ;  /* 0x000000000000791b */ /* 0x003fe20003800000 */
.L_x_7664:
[----:B------:R-:W-:Y:S02]  /*1aa60*/  IMAD.MOV.U32 R13, RZ, RZ, R3 ;  /* 0x000000ffff0d7224 */ /* 0x000fe400078e0003 */
[----:B------:R-:W-:Y:S02]  /*1aa70*/  IMAD.MOV.U32 R12, RZ, RZ, 0x3 ;  /* 0x00000003ff0c7424 */ /* 0x000fe400078e00ff */
[----:B------:R-:W-:-:S07]  /*1aa80*/  IMAD.MOV.U32 R5, RZ, RZ, R14 ;  /* 0x000000ffff057224 */ /* 0x000fce00078e000e */
[----:B------:R-:W-:Y:S05]  /*1aa90*/  WARPSYNC.COLLECTIVE R15, `(.L_x_7665) ;  /* 0x000000000f087348 */ /* 0x000fea0003c00000 */
[----:B------:R0:W1:Y:S02]  /*1aaa0*/  SHFL.IDX P6, R14, R13, R12, R11 ;  /* 0x0000000c0d0e7389 */ /* 0x00006400000c000b */
[----:B01----:R-:W-:Y:S01]  /*1aab0*/  ENDCOLLECTIVE ;  /* 0x000000000000791b */ /* 0x003fe20003800000 */
.L_x_7665:
        /* <DEDUP_REMOVED lines=16> */
.L_x_7666:
[----:B------:R-:W-:Y:S02]  /*1abc0*/  IMAD.MOV.U32 R13, RZ, RZ, R3 ;  /* 0x000000ffff0d7224 */ /* 0x000fe400078e0003 */
[----:B------:R-:W-:Y:S02]  /*1abd0*/  IMAD.MOV.U32 R12, RZ, RZ, 0x4 ;  /* 0x00000004ff0c7424 */ /* 0x000fe400078e00ff */
[----:B------:R-:W-:-:S07]  /*1abe0*/  IMAD.MOV.U32 R5, RZ, RZ, R14 ;  /* 0x000000ffff057224 */ /* 0x000fce00078e000e */
[----:B------:R-:W-:Y:S05]  /*1abf0*/  WARPSYNC.COLLECTIVE R15, `(.L_x_7667) ;  /* 0x000000000f087348 */ /* 0x000fea0003c00000 */
[----:B------:R0:W1:Y:S02]  /*1ac00*/  SHFL.IDX P6, R14, R13, R12, R11 ;  /* 0x0000000c0d0e7389 */ /* 0x00006400000c000b */
[----:B01----:R-:W-:Y:S01]  /*1ac10*/  ENDCOLLECTIVE ;  /* 0x000000000000791b */ /* 0x003fe20003800000 */
.L_x_7667:
        /* <DEDUP_REMOVED lines=16> */
.L_x_7668:
[----:B------:R-:W-:Y:S02]  /*1ad20*/  IMAD.MOV.U32 R13, RZ, RZ, R3 ;  /* 0x000000ffff0d7224 */ /* 0x000fe400078e0003 */
[----:B------:R-:W-:Y:S02]  /*1ad30*/  IMAD.MOV.U32 R12, RZ, RZ, 0x5 ;  /* 0x00000005ff0c7424 */ /* 0x000fe400078e00ff */
[----:B------:R-:W-:-:S07]  /*1ad40*/  IMAD.MOV.U32 R5, RZ, RZ, R14 ;  /* 0x000000ffff057224 */ /* 0x000fce00078e000e */
[----:B------:R-:W-:Y:S05]  /*1ad50*/  WARPSYNC.COLLECTIVE R15, `(.L_x_7669) ;  /* 0x000000000f087348 */ /* 0x000fea0003c00000 */
[----:B------:R0:W1:Y:S02]  /*1ad60*/  SHFL.IDX P6, R14, R13, R12, R11 ;  /* 0x0000000c0d0e7389 */ /* 0x00006400000c000b */
[----:B01----:R-:W-:Y:S01]  /*1ad70*/  ENDCOLLECTIVE ;  /* 0x000000000000791b */ /* 0x003fe20003800000 */
.L_x_7669:
        /* <DEDUP_REMOVED lines=16> */
.L_x_7670:
[----:B------:R-:W-:Y:S02]  /*1ae80*/  IMAD.MOV.U32 R13, RZ, RZ, R3 ;  /* 0x000000ffff0d7224 */ /* 0x000fe400078e0003 */
[----:B------:R-:W-:Y:S02]  /*1ae90*/  IMAD.MOV.U32 R12, RZ, RZ, 0x6 ;  /* 0x00000006ff0c7424 */ /* 0x000fe400078e00ff */
[----:B------:R-:W-:-:S07]  /*1aea0*/  IMAD.MOV.U32 R5, RZ, RZ, R14 ;  /* 0x000000ffff057224 */ /* 0x000fce00078e000e */
[----:B------:R-:W-:Y:S05]  /*1aeb0*/  WARPSYNC.COLLECTIVE R15, `(.L_x_7671) ;  /* 0x000000000f087348 */ /* 0x000fea0003c00000 */
[----:B------:R0:W1:Y:S02]  /*1aec0*/  SHFL.IDX P6, R14, R13, R12, R11 ;  /* 0x0000000c0d0e7389 */ /* 0x00006400000c000b */
[----:B01----:R-:W-:Y:S01]  /*1aed0*/  ENDCOLLECTIVE ;  /* 0x000000000000791b */ /* 0x003fe20003800000 */
.L_x_7671:
[----:B------:R-:W-:-:S05]  /*1aee0*/  @!P2 LEA R5, P3, R10, R5, 0x1 ;  /* 0x000000050a05a211 */ /* 0x000fca00078608ff */
[----:B------:R-:W-:-:S04]  /*1aef0*/  @!P2 IMAD.X R6, RZ, RZ, R6, P3 ;  /* 0x000000ffff06a224 */ /* 0x000fc800018e0606 */
[----:B------:R-:W-:Y:S02]  /*1af00*/  @!P2 IMAD.MOV.U32 R7, RZ, RZ, R6 ;  /* 0x000000ffff07a224 */ /* 0x000fe400078e0006 */
[----:B------:R-:W-:Y:S02]  /*1af10*/  @!P2 IMAD.MOV.U32 R6, RZ, RZ, R5 ;  /* 0x000000ffff06a224 */ /* 0x000fe400078e0005 */
[----:B------:R-:W-:-:S03]  /*1af20*/  IMAD.MOV.U32 R13, RZ, RZ, R4 ;  /* 0x000000ffff0d7224 */ /* 0x000fc600078e0004 */
[----:B------:R-:W-:Y:S01]  /*1af30*/  @!PT LDS RZ, [RZ] ;  /* 0x00000000fffff984 */ /* 0x000fe20000000800 */
[----:B------:R-:W-:Y:S01]  /*1af40*/  @!PT LDS RZ, [RZ] ;  /* 0x00000000fffff984 */ /* 0x000fe20000000800 */
[----:B------:R-:W-:Y:S01]  /*1af50*/  @!PT LDS RZ, [RZ] ;  /* 0x00000000fffff984 */ /* 0x000fe20000000800 */
[----:B------:R-:W-:Y:S04]  /*1af60*/  @!P2 LDGSTS.E.BYPASS.LTC128B.128 [R9+0x12c00], desc[UR52][R6.64], !P0 ;  /* 0x12c000000609afae */ /* 0x000fe8000c101d74 */
[----:B------:R0:W-:Y:S02]  /*1af70*/  @!P2 LDGSTS.E.BYPASS.LTC128B.128 [R9+0x16c00], desc[UR52][R6.64+0x80], !P1 ;  /* 0x16c000800609afae */ /* 0x0001e4000c901d74 */
[----:B0-----:R-:W-:-:S07]  /*1af80*/  IMAD.MOV.U32 R6, RZ, RZ, R14 ;  /* 0x000000ffff067224 */ /* 0x001fce00078e000e */
[----:B------:R-:W-:Y:S05]  /*1af90*/  WARPSYNC.COLLECTIVE R15, `(.L_x_7672) ;  /* 0x000000000f087348 */ /* 0x000fea0003c00000 */
[----:B------:R0:W1:Y:S02]  /*1afa0*/  SHFL.IDX P6, R14, R13, R12, R11 ;  /* 0x0000000c0d0e7389 */ /* 0x00006400000c000b */
[----:B01----:R-:W-:Y:S01]  /*1afb0*/  ENDCOLLECTIVE ;  /* 0x000000000000791b */ /* 0x003fe20003800000 */
.L_x_7672:
[----:B------:R-:W-:-:S05]  /*1afc0*/  VIADD R7, R0, 0x60 ;  /* 0x0000006000077836 */ /* 0x000fca0000000000 */
[----:B------:R-:W-:Y:S01]  /*1afd0*/  ISETP.GE.AND P2, PT, R7, R2, PT ;  /* 0x000000020700720c */ /* 0x000fe20003f46270 */
[----:B------:R-:W-:Y:S02]  /*1afe0*/  IMAD.MOV.U32 R13, RZ, RZ, R3 ;  /* 0x000000ffff0d7224 */ /* 0x000fe400078e0003 */
[----:B------:R-:W-:Y:S02]  /*1aff0*/  IMAD.MOV.U32 R12, RZ, RZ, 0x7 ;  /* 0x00000007ff0c7424 */ /* 0x000fe400078e00ff */
[----:B------:R-:W-:-:S08]  /*1b000*/  IMAD.MOV.U32 R5, RZ, RZ, R14 ;  /* 0x000000ffff057224 */ /* 0x000fd000078e000e */
[----:B------:R-:W-:Y:S05]  /*1b010*/  WARPSYNC.COLLECTIVE R15, `(.L_x_7673) ;  /* 0x000000000f087348 */ /* 0x000fea0003c00000 */
[----:B------:R0:W1:Y:S02]  /*1b020*/  SHFL.IDX P6, R14, R13, R12, R11 ;  /* 0x0000000c0d0e7389 */ /* 0x00006400000c000b */
[----:B01----:R-:W-:Y:S01]  /*1b030*/  ENDCOLLECTIVE ;  /* 0x000000000000791b */ /* 0x003fe20003800000 */
.L_x_7673:
        /* <DEDUP_REMOVED lines=14> */
.L_x_7674:
[----:B------:R-:W-:Y:S01]  /*1b120*/  IMAD.MOV.U32 R3, RZ, RZ, R14 ;  /* 0x000000ffff037224 */ /* 0x000fe200078e000e */
[----:B------:R-:W-:Y:S06]  /*1b130*/  BRA `(.L_x_7675) ;  /* 0xffffffb400087947 */ /* 0x000fec000383ffff */
.L_x_7564:
[----:B0-----:R0:W3:Y:S02]  /*1b140*/  SYNCS.PHASECHK.TRANS64.TRYWAIT P0, [R18+URZ+0x28820], R0 ;  /* 0x02882000120075a7 */ /* 0x0010e4000800017f */
[----:B---3--:R-:W-:Y:S05]  /*1b150*/  @!P0 NANOSLEEP.SYNCS 0x989680 ;  /* 0x009896800000895d */ /* 0x008fea0003900000 */
[----:B------:R-:W3:Y:S02]  /*1b160*/  @!P0 SYNCS.PHASECHK.TRANS64 P0, [R18+URZ+0x28820], R0 ;  /* 0x02882000120085a7 */ /* 0x000ee4000800007f */
[----:B---3--:R-:W-:Y:S05]  /*1b170*/  @!P0 BRA `(.L_x_7564) ;  /* 0xfffffffc00f08947 */ /* 0x008fea000383ffff */
[----:B------:R-:W-:Y:S05]  /*1b180*/  BRA `(.L_x_7676) ;  /* 0xffffffb400787947 */ /* 0x000fea000383ffff */
.L_x_7573:
[----:B-1----:R1:W2:Y:S02]  /*1b190*/  SYNCS.PHASECHK.TRANS64.TRYWAIT P0, [R3+URZ+0x28840], R2 ;  /* 0x02884002030075a7 */ /* 0x0022a4000800017f */
[----:B--2---:R-:W-:Y:S05]  /*1b1a0*/  @!P0 NANOSLEEP.SYNCS 0x989680 ;  /* 0x009896800000895d */ /* 0x004fea0003900000 */
[----:B------:R-:W2:Y:S02]  /*1b1b0*/  @!P0 SYNCS.PHASECHK.TRANS64 P0, [R3+URZ+0x28840], R2 ;  /* 0x02884002030085a7 */ /* 0x000ea4000800007f */
[----:B--2---:R-:W-:Y:S05]  /*1b1c0*/  @!P0 BRA `(.L_x_7573) ;  /* 0xfffffffc00f08947 */ /* 0x004fea000383ffff */
[----:B------:R-:W-:Y:S05]  /*1b1d0*/  BRA `(.L_x_7677) ;  /* 0xffffffb8006c7947 */ /* 0x000fea000383ffff */
.L_x_7579:
[----:B0-----:R0:W1:Y:S02]  /*1b1e0*/  SYNCS.PHASECHK.TRANS64.TRYWAIT P0, [R3+URZ+0x60], R2 ;  /* 0x00006002030075a7 */ /* 0x001064000800017f */
[----:B-1----:R-:W-:Y:S05]  /*1b1f0*/  @!P0 NANOSLEEP.SYNCS 0x989680 ;  /* 0x009896800000895d */ /* 0x002fea0003900000 */
[----:B------:R-:W1:Y:S02]  /*1b200*/  @!P0 SYNCS.PHASECHK.TRANS64 P0, [R3+URZ+0x60], R2 ;  /* 0x00006002030085a7 */ /* 0x000e64000800007f */
[----:B-1----:R-:W-:Y:S05]  /*1b210*/  @!P0 BRA `(.L_x_7579) ;  /* 0xfffffffc00f08947 */ /* 0x002fea000383ffff */
[----:B------:R-:W-:Y:S05]  /*1b220*/  BRA `(.L_x_7678) ;  /* 0xffffffbc00407947 */ /* 0x000fea000383ffff */
.L_x_7588:
[----:B-1----:R1:W2:Y:S02]  /*1b230*/  SYNCS.PHASECHK.TRANS64.TRYWAIT P0, [R3+URZ+0x28840], R2 ;  /* 0x02884002030075a7 */ /* 0x0022a4000800017f */
[----:B--2---:R-:W-:Y:S05]  /*1b240*/  @!P0 NANOSLEEP.SYNCS 0x989680 ;  /* 0x009896800000895d */ /* 0x004fea0003900000 */
[----:B------:R-:W2:Y:S02]  /*1b250*/  @!P0 SYNCS.PHASECHK.TRANS64 P0, [R3+URZ+0x28840], R2 ;  /* 0x02884002030085a7 */ /* 0x000ea4000800007f */
[----:B--2---:R-:W-:Y:S05]  /*1b260*/  @!P0 BRA `(.L_x_7588) ;  /* 0xfffffffc00f08947 */ /* 0x004fea000383ffff */
[----:B------:R-:W-:Y:S05]  /*1b270*/  BRA `(.L_x_7679) ;  /* 0xffffffc000cc7947 */ /* 0x000fea000383ffff */
.L_x_7594:
[----:B0-----:R0:W1:Y:S02]  /*1b280*/  SYNCS.PHASECHK.TRANS64.TRYWAIT P0, [R2+URZ+0x60], R3 ;  /* 0x00006003020075a7 */ /* 0x001064000800017f */
[----:B-1----:R-:W-:Y:S05]  /*1b290*/  @!P0 NANOSLEEP.SYNCS 0x989680 ;  /* 0x009896800000895d */ /* 0x002fea0003900000 */
[----:B------:R-:W1:Y:S02]  /*1b2a0*/  @!P0 SYNCS.PHASECHK.TRANS64 P0, [R2+URZ+0x60], R3 ;  /* 0x00006003020085a7 */ /* 0x000e64000800007f */
[----:B-1----:R-:W-:Y:S05]  /*1b2b0*/  @!P0 BRA `(.L_x_7594) ;  /* 0xfffffffc00f08947 */ /* 0x002fea000383ffff */
[----:B------:R-:W-:Y:S05]  /*1b2c0*/  BRA `(.L_x_7680) ;  /* 0xffffffc400a07947 */ /* 0x000fea000383ffff */
.L_x_7603:
[----:B--2---:R2:W3:Y:S02]  /*1b2d0*/  SYNCS.PHASECHK.TRANS64.TRYWAIT P0, [R2+URZ+0x28840], R3 ;  /* 0x02884003020075a7 */ /* 0x0044e4000800017f */
[----:B---3--:R-:W-:Y:S05]  /*1b2e0*/  @!P0 NANOSLEEP.SYNCS 0x989680 ;  /* 0x009896800000895d */ /* 0x008fea0003900000 */
[----:B------:R-:W3:Y:S02]  /*1b2f0*/  @!P0 SYNCS.PHASECHK.TRANS64 P0, [R2+URZ+0x28840], R3 ;  /* 0x02884003020085a7 */ /* 0x000ee4000800007f */
[----:B---3--:R-:W-:Y:S05]  /*1b300*/  @!P0 BRA `(.L_x_7603) ;  /* 0xfffffffc00f08947 */ /* 0x008fea000383ffff */
[----:B------:R-:W-:Y:S05]  /*1b310*/  BRA `(.L_x_7681) ;  /* 0xffffffcc00007947 */ /* 0x000fea000383ffff */
.L_x_7609:
[----:B0-----:R0:W1:Y:S02]  /*1b320*/  SYNCS.PHASECHK.TRANS64.TRYWAIT P0, [R2+URZ+0x60], R5 ;  /* 0x00006005020075a7 */ /* 0x001064000800017f */
[----:B-1----:R-:W-:Y:S05]  /*1b330*/  @!P0 NANOSLEEP.SYNCS 0x989680 ;  /* 0x009896800000895d */ /* 0x002fea0003900000 */
[----:B------:R-:W1:Y:S02]  /*1b340*/  @!P0 SYNCS.PHASECHK.TRANS64 P0, [R2+URZ+0x60], R5 ;  /* 0x00006005020085a7 */ /* 0x000e64000800007f */
[----:B-1----:R-:W-:Y:S05]  /*1b350*/  @!P0 BRA `(.L_x_7609) ;  /* 0xfffffffc00f08947 */ /* 0x002fea000383ffff */
[----:B------:R-:W-:Y:S05]  /*1b360*/  BRA `(.L_x_7682) ;  /* 0xffffffcc00d47947 */ /* 0x000fea000383ffff */
.L_x_7620:
[----:B--2---:R2:W3:Y:S02]  /*1b370*/  SYNCS.PHASECHK.TRANS64.TRYWAIT P0, [R0+URZ+0x28860], R3 ;  /* 0x02886003000075a7 */ /* 0x0044e4000800017f */
[----:B---3--:R-:W-:Y:S05]  /*1b380*/  @!P0 NANOSLEEP.SYNCS 0x989680 ;  /* 0x009896800000895d */ /* 0x008fea0003900000 */
[----:B------:R-:W3:Y:S02]  /*1b390*/  @!P0 SYNCS.PHASECHK.TRANS64 P0, [R0+URZ+0x28860], R3 ;  /* 0x02886003000085a7 */ /* 0x000ee4000800007f */
[----:B---3--:R-:W-:Y:S05]  /*1b3a0*/  @!P0 BRA `(.L_x_7620) ;  /* 0xfffffffc00f08947 */ /* 0x008fea000383ffff */
[----:B------:R-:W-:Y:S05]  /*1b3b0*/  BRA `(.L_x_7683) ;  /* 0xffffffd400207947 */ /* 0x000fea000383ffff */
.L_x_7627:
[----:B--2---:R-:W2:Y:S01]  /*1b3c0*/  LDL R3, [R1] ;  /* 0x0000000001037983 */ /* 0x004ea20000100800 */
[----:B------:R-:W-:Y:S01]  /*1b3d0*/  BSSY B0, `(.L_x_7684) ;  /* 0x0000008000007945 */ /* 0x000fe20003800000 */
[----:B0-----:R-:W-:Y:S02]  /*1b3e0*/  IMAD.MOV.U32 R12, RZ, RZ, RZ ;  /* 0x000000ffff0c7224 */ /* 0x001fe400078e00ff */
[----:B------:R-:W-:Y:S02]  /*1b3f0*/  IMAD.MOV.U32 R11, RZ, RZ, 0x1f ;  /* 0x0000001fff0b7424 */ /* 0x000fe400078e00ff */
[----:B------:R-:W-:Y:S02]  /*1b400*/  IMAD.MOV.U32 R15, RZ, RZ, -0x1 ;  /* 0xffffffffff0f7424 */ /* 0x000fe400078e00ff */
[----:B--2---:R-:W-:-:S07]  /*1b410*/  IMAD.MOV.U32 R13, RZ, RZ, R3 ;  /* 0x000000ffff0d7224 */ /* 0x004fce00078e0003 */
[----:B-1-3--:R-:W-:Y:S05]  /*1b420*/  WARPSYNC.COLLECTIVE R15, `(.L_x_7685) ;  /* 0x000000000f087348 */ /* 0x00afea0003c00000 */
[----:B------:R0:W2:Y:S02]  /*1b430*/  SHFL.IDX P6, R14, R13, R12, R11 ;  /* 0x0000000c0d0e7389 */ /* 0x0000a400000c000b */
[----:B0123--:R-:W-:Y:S01]  /*1b440*/  ENDCOLLECTIVE ;  /* 0x000000000000791b */ /* 0x00ffe20003800000 */
.L_x_7685:
[----:B------:R-:W-:Y:S05]  /*1b450*/  BSYNC B0 ;  /* 0x0000000000007941 */ /* 0x000fea0003800000 */
.L_x_7684:
        /* <DEDUP_REMOVED lines=9> */
.L_x_7686:
        /* <DEDUP_REMOVED lines=25> */
.L_x_7687:
[----:B------:R-:W-:Y:S01]  /*1b680*/  IMAD.MOV.U32 R12, RZ, RZ, 0x2 ;  /* 0x00000002ff0c7424 */ /* 0x000fe200078e00ff */
[----:B------:R-:W-:-:S05]  /*1b690*/  SEL R3, R14, RZ, P1 ;  /* 0x000000ff0e037207 */ /* 0x000fca0000800000 */
[----:B------:R-:W-:-:S04]  /*1b6a0*/  IMAD.IADD R2, R2, 0x1, R3 ;  /* 0x0000000102027824 */ /* 0x000fc800078e0203 */
[----:B------:R-:W-:-:S07]  /*1b6b0*/  IMAD.MOV.U32 R13, RZ, RZ, R2 ;  /* 0x000000ffff0d7224 */ /* 0x000fce00078e0002 */
[----:B------:R-:W-:Y:S05]  /*1b6c0*/  WARPSYNC.COLLECTIVE R15, `(.L_x_7688) ;  /* 0x000000000f087348 */ /* 0x000fea0003c00000 */
[----:B------:R0:W1:Y:S02]  /*1b6d0*/  SHFL.UP P6, R14, R13, R12, R11 ;  /* 0x0400000c0d0e7389 */ /* 0x00006400000c000b */
[----:B01----:R-:W-:Y:S01]  /*1b6e0*/  ENDCOLLECTIVE ;  /* 0x000000000000791b */ /* 0x003fe20003800000 */
.L_x_7688:
[----:B------:R-:W-:Y:S01]  /*1b6f0*/  IMAD.MOV.U32 R12, RZ, RZ, 0x4 ;  /* 0x00000004ff0c7424 */ /* 0x000fe200078e00ff */
[----:B------:R-:W-:-:S05]  /*1b700*/  SEL R3, R14, RZ, P2 ;  /* 0x000000ff0e037207 */ /* 0x000fca0001000000 */
[----:B------:R-:W-:-:S04]  /*1b710*/  IMAD.IADD R2, R2, 0x1, R3 ;  /* 0x0000000102027824 */ /* 0x000fc800078e0203 */
[----:B------:R-:W-:-:S07]  /*1b720*/  IMAD.MOV.U32 R13, RZ, RZ, R2 ;  /* 0x000000ffff0d7224 */ /* 0x000fce00078e0002 */
[----:B------:R-:W-:Y:S05]  /*1b730*/  WARPSYNC.COLLECTIVE R15, `(.L_x_7689) ;  /* 0x000000000f087348 */ /* 0x000fea0003c00000 */
[----:B------:R0:W1:Y:S02]  /*1b740*/  SHFL.UP P6, R14, R13, R12, R11 ;  /* 0x0400000c0d0e7389 */ /* 0x00006400000c000b */
[----:B01----:R-:W-:Y:S01]  /*1b750*/  ENDCOLLECTIVE ;  /* 0x000000000000791b */ /* 0x003fe20003800000 */
.L_x_7689:
[----:B------:R-:W-:Y:S01]  /*1b760*/  IMAD.MOV.U32 R12, RZ, RZ, 0x8 ;  /* 0x00000008ff0c7424 */ /* 0x000fe200078e00ff */
[----:B------:R-:W-:-:S05]  /*1b770*/  SEL R3, R14, RZ, P3 ;  /* 0x000000ff0e037207 */ /* 0x000fca0001800000 */
[----:B------:R-:W-:-:S04]  /*1b780*/  IMAD.IADD R2, R2, 0x1, R3 ;  /* 0x0000000102027824 */ /* 0x000fc800078e0203 */
[----:B------:R-:W-:-:S07]  /*1b790*/  IMAD.MOV.U32 R13, RZ, RZ, R2 ;  /* 0x000000ffff0d7224 */ /* 0x000fce00078e0002 */
[----:B------:R-:W-:Y:S05]  /*1b7a0*/  WARPSYNC.COLLECTIVE R15, `(.L_x_7690) ;  /* 0x000000000f087348 */ /* 0x000fea0003c00000 */
[----:B------:R0:W1:Y:S02]  /*1b7b0*/  SHFL.UP P6, R14, R13, R12, R11 ;  /* 0x0400000c0d0e7389 */ /* 0x00006400000c000b */
[----:B01----:R-:W-:Y:S01]  /*1b7c0*/  ENDCOLLECTIVE ;  /* 0x000000000000791b */ /* 0x003fe20003800000 */
.L_x_7690:
[----:B------:R-:W-:Y:S01]  /*1b7d0*/  IMAD.MOV.U32 R12, RZ, RZ, 0x10 ;  /* 0x00000010ff0c7424 */ /* 0x000fe200078e00ff */
[----:B------:R-:W-:-:S05]  /*1b7e0*/  SEL R3, R14, RZ, P4 ;  /* 0x000000ff0e037207 */ /* 0x000fca0002000000 */
[----:B------:R-:W-:-:S04]  /*1b7f0*/  IMAD.IADD R2, R2, 0x1, R3 ;  /* 0x0000000102027824 */ /* 0x000fc800078e0203 */
[----:B------:R-:W-:-:S07]  /*1b800*/  IMAD.MOV.U32 R13, RZ, RZ, R2 ;  /* 0x000000ffff0d7224 */ /* 0x000fce00078e0002 */
[----:B------:R-:W-:Y:S05]  /*1b810*/  WARPSYNC.COLLECTIVE R15, `(.L_x_7691) ;  /* 0x000000000f087348 */ /* 0x000fea0003c00000 */
[----:B------:R0:W1:Y:S02]  /*1b820*/  SHFL.UP P6, R14, R13, R12, R11 ;  /* 0x0400000c0d0e7389 */ /* 0x00006400000c000b */
[----:B01----:R-:W-:Y:S01]  /*1b830*/  ENDCOLLECTIVE ;  /* 0x000000000000791b */ /* 0x003fe20003800000 */
.L_x_7691:
[----:B------:R-:W-:Y:S02]  /*1b840*/  IMAD.MOV.U32 R12, RZ, RZ, 0x1f ;  /* 0x0000001fff0c7424 */ /* 0x000fe400078e00ff */
[----:B------:R-:W-:Y:S01]  /*1b850*/  IMAD.MOV.U32 R11, RZ, RZ, 0x1f ;  /* 0x0000001fff0b7424 */ /* 0x000fe200078e00ff */
[----:B------:R-:W-:-:S05]  /*1b860*/  SEL R3, R14, RZ, P5 ;  /* 0x000000ff0e037207 */ /* 0x000fca0002800000 */
[----:B------:R-:W-:-:S04]  /*1b870*/  IMAD.IADD R2, R2, 0x1, R3 ;  /* 0x0000000102027824 */ /* 0x000fc800078e0203 */
[----:B------:R-:W-:-:S07]  /*1b880*/  IMAD.MOV.U32 R13, RZ, RZ, R2 ;  /* 0x000000ffff0d7224 */ /* 0x000fce00078e0002 */
[----:B------:R-:W-:Y:S05]  /*1b890*/  WARPSYNC.COLLECTIVE R15, `(.L_x_7692) ;  /* 0x000000000f087348 */ /* 0x000fea0003c00000 */
[----:B------:R0:W1:Y:S02]  /*1b8a0*/  SHFL.IDX P6, R14, R13, R12, R11 ;  /* 0x0000000c0d0e7389 */ /* 0x00006400000c000b */
[----:B01----:R-:W-:Y:S01]  /*1b8b0*/  ENDCOLLECTIVE ;  /* 0x000000000000791b */ /* 0x003fe20003800000 */
.L_x_7692:
[----:B------:R-:W-:Y:S01]  /*1b8c0*/  IMAD.MOV.U32 R10, RZ, RZ, R14 ;  /* 0x000000ffff0a7224 */ /* 0x000fe200078e000e */
[----:B------:R-:W-:Y:S06]  /*1b8d0*/  BRA `(.L_x_7693) ;  /* 0xffffffd400a87947 */ /* 0x000fec000383ffff */
.L_x_7630:
        /* <DEDUP_REMOVED lines=8> */
.L_x_7695:
[----:B------:R-:W-:Y:S05]  /*1b960*/  BSYNC B0 ;  /* 0x0000000000007941 */ /* 0x000fea0003800000 */
.L_x_7694:
[----:B------:R-:W-:Y:S01]  /*1b970*/  SEL R3, R14, RZ, P1 ;  /* 0x000000ff0e037207 */ /* 0x000fe20000800000 */
[----:B------:R-:W-:Y:S02]  /*1b980*/  IMAD.MOV.U32 R12, RZ, RZ, 0x2 ;  /* 0x00000002ff0c7424 */ /* 0x000fe400078e00ff */
[----:B------:R-:W-:Y:S02]  /*1b990*/  IMAD.MOV.U32 R11, RZ, RZ, RZ ;  /* 0x000000ffff0b7224 */ /* 0x000fe400078e00ff */
[----:B------:R-:W-:Y:S02]  /*1b9a0*/  IMAD.IADD R2, R2, 0x1, R3 ;  /* 0x0000000102027824 */ /* 0x000fe400078e0203 */
[----:B------:R-:W-:Y:S02]  /*1b9b0*/  IMAD.MOV.U32 R15, RZ, RZ, -0x1 ;  /* 0xffffffffff0f7424 */ /* 0x000fe400078e00ff */
[----:B------:R-:W-:-:S07]  /*1b9c0*/  IMAD.MOV.U32 R13, RZ, RZ, R2 ;  /* 0x000000ffff0d7224 */ /* 0x000fce00078e0002 */
[----:B------:R-:W-:Y:S05]  /*1b9d0*/  WARPSYNC.COLLECTIVE R15, `(.L_x_7696) ;  /* 0x000000000f087348 */ /* 0x000fea0003c00000 */
[----:B------:R0:W1:Y:S02]  /*1b9e0*/  SHFL.UP P6, R14, R13, R12, R11 ;  /* 0x0400000c0d0e7389 */ /* 0x00006400000c000b */
[----:B01----:R-:W-:Y:S01]  /*1b9f0*/  ENDCOLLECTIVE ;  /* 0x000000000000791b */ /* 0x003fe20003800000 */
.L_x_7696:
[----:B------:R-:W-:Y:S01]  /*1ba00*/  IMAD.MOV.U32 R12, RZ, RZ, 0x4 ;  /* 0x00000004ff0c7424 */ /* 0x000fe200078e00ff */
[----:B------:R-:W-:-:S05]  /*1ba10*/  SEL R3, R14, RZ, P2 ;  /* 0x000000ff0e037207 */ /* 0x000fca0001000000 */
[----:B------:R-:W-:-:S04]  /*1ba20*/  IMAD.IADD R2, R2, 0x1, R3 ;  /* 0x0000000102027824 */ /* 0x000fc800078e0203 */
[----:B------:R-:W-:-:S07]  /*1ba30*/  IMAD.MOV.U32 R13, RZ, RZ, R2 ;  /* 0x000000ffff0d7224 */ /* 0x000fce00078e0002 */
[----:B------:R-:W-:Y:S05]  /*1ba40*/  WARPSYNC.COLLECTIVE R15, `(.L_x_7697) ;  /* 0x000000000f087348 */ /* 0x000fea0003c00000 */
[----:B------:R0:W1:Y:S02]  /*1ba50*/  SHFL.UP P6, R14, R13, R12, R11 ;  /* 0x0400000c0d0e7389 */ /* 0x00006400000c000b */
[----:B01----:R-:W-:Y:S01]  /*1ba60*/  ENDCOLLECTIVE ;  /* 0x000000000000791b */ /* 0x003fe20003800000 */
.L_x_7697:
[----:B------:R-:W-:Y:S01]  /*1ba70*/  IMAD.MOV.U32 R12, RZ, RZ, 0x8 ;  /* 0x00000008ff0c7424 */ /* 0x000fe200078e00ff */
[----:B------:R-:W-:-:S05]  /*1ba80*/  SEL R3, R14, RZ, P3 ;  /* 0x000000ff0e037207 */ /* 0x000fca0001800000 */
[----:B------:R-:W-:-:S04]  /*1ba90*/  IMAD.IADD R2, R2, 0x1, R3 ;  /* 0x0000000102027824 */ /* 0x000fc800078e0203 */
[----:B------:R-:W-:-:S07]  /*1baa0*/  IMAD.MOV.U32 R13, RZ, RZ, R2 ;  /* 0x000000ffff0d7224 */ /* 0x000fce00078e0002 */
[----:B------:R-:W-:Y:S05]  /*1bab0*/  WARPSYNC.COLLECTIVE R15, `(.L_x_7698) ;  /* 0x000000000f087348 */ /* 0x000fea0003c00000 */
[----:B------:R0:W1:Y:S02]  /*1bac0*/  SHFL.UP P6, R14, R13, R12, R11 ;  /* 0x0400000c0d0e7389 */ /* 0x00006400000c000b */
[----:B01----:R-:W-:Y:S01]  /*1bad0*/  ENDCOLLECTIVE ;  /* 0x000000000000791b */ /* 0x003fe20003800000 */
.L_x_7698:
[----:B------:R-:W-:Y:S01]  /*1bae0*/  IMAD.MOV.U32 R12, RZ, RZ, 0x10 ;  /* 0x00000010ff0c7424 */ /* 0x000fe200078e00ff */
[----:B------:R-:W-:-:S05]  /*1baf0*/  SEL R3, R14, RZ, P4 ;  /* 0x000000ff0e037207 */ /* 0x000fca0002000000 */
[----:B------:R-:W-:-:S04]  /*1bb00*/  IMAD.IADD R2, R2, 0x1, R3 ;  /* 0x0000000102027824 */ /* 0x000fc800078e0203 */
[----:B------:R-:W-:-:S07]  /*1bb10*/  IMAD.MOV.U32 R13, RZ, RZ, R2 ;  /* 0x000000ffff0d7224 */ /* 0x000fce00078e0002 */
[----:B------:R-:W-:Y:S05]  /*1bb20*/  WARPSYNC.COLLECTIVE R15, `(.L_x_7699) ;  /* 0x000000000f087348 */ /* 0x000fea0003c00000 */
[----:B------:R0:W1:Y:S02]  /*1bb30*/  SHFL.UP P6, R14, R13, R12, R11 ;  /* 0x0400000c0d0e7389 */ /* 0x00006400000c000b */
[----:B01----:R-:W-:Y:S01]  /*1bb40*/  ENDCOLLECTIVE ;  /* 0x000000000000791b */ /* 0x003fe20003800000 */
.L_x_7699:
        /* <DEDUP_REMOVED lines=8> */
.L_x_7700:
[----:B------:R-:W-:Y:S01]  /*1bbd0*/  IMAD.MOV.U32 R10, RZ, RZ, R14 ;  /* 0x000000ffff0a7224 */ /* 0x000fe200078e000e */
[----:B------:R-:W-:Y:S06]  /*1bbe0*/  BRA `(.L_x_7701) ;  /* 0xffffffd400907947 */ /* 0x000fec000383ffff */
.L_x_7632:
[----:B------:R-:W-:Y:S01]  /*1bbf0*/  BSSY B0, `(.L_x_7702) ;  /* 0x0000006000007945 */ /* 0x000fe20003800000 */
[----:B------:R-:W-:Y:S01]  /*1bc00*/  PLOP3.LUT P6, PT, P6, PT, PT, 0x8, 0x0 ;  /* 0x000000000000781c */ /* 0x000fe200037ce170 */
[----:B------:R-:W-:-:S12]  /*1bc10*/  IMAD.MOV.U32 R15, RZ, RZ, -0x1 ;  /* 0xffffffffff0f7424 */ /* 0x000fd800078e00ff */
[----:B0-----:R-:W-:Y:S05]  /*1bc20*/  WARPSYNC.COLLECTIVE R15, `(.L_x_7703) ;  /* 0x000000000f087348 */ /* 0x001fea0003c00000 */
[----:B------:R-:W-:Y:S01]  /*1bc30*/  VOTE.ANY R14, PT, P6 ;  /* 0x00000000000e7806 */ /* 0x000fe200030e0100 */
[----:B0-----:R-:W-:Y:S06]  /*1bc40*/  ENDCOLLECTIVE ;  /* 0x000000000000791b */ /* 0x001fec0003800000 */
.L_x_7703:
[----:B------:R-:W-:Y:S05]  /*1bc50*/  BSYNC B0 ;  /* 0x0000000000007941 */ /* 0x000fea0003800000 */
.L_x_7702:
        /* <DEDUP_REMOVED lines=10> */
.L_x_7704:
[----:B------:R-:W-:Y:S02]  /*1bd00*/  IMAD.MOV.U32 R13, RZ, RZ, R7 ;  /* 0x000000ffff0d7224 */ /* 0x000fe400078e0007 */
[----:B------:R-:W-:-:S07]  /*1bd10*/  IMAD.MOV.U32 R4, RZ, RZ, R14 ;  /* 0x000000ffff047224 */ /* 0x000fce00078e000e */
[----:B------:R-:W-:Y:S05]  /*1bd20*/  WARPSYNC.COLLECTIVE R15, `(.L_x_7705) ;  /* 0x000000000f087348 */ /* 0x000fea0003c00000 */
[----:B------:R0:W1:Y:S02]  /*1bd30*/  SHFL.IDX P6, R14, R13, R12, R11 ;  /* 0x0000000c0d0e7389 */ /* 0x00006400000c000b */
[----:B01----:R-:W-:Y:S01]  /*1bd40*/  ENDCOLLECTIVE ;  /* 0x000000000000791b */ /* 0x003fe20003800000 */
.L_x_7705:
[----:B------:R-:W-:Y:S02]  /*1bd50*/  IMAD.MOV.U32 R7, RZ, RZ, R14 ;  /* 0x000000ffff077224 */ /* 0x000fe400078e000e */
[----:B------:R-:W-:-:S05]  /*1bd60*/  IMAD.IADD R5, R9, 0x1, R16 ;  /* 0x0000000109057824 */ /* 0x000fca00078e0210 */
[----:B------:R0:W-:Y:S01]  /*1bd70*/  STL [R1+0xc], R5 ;  /* 0x00000c0501007387 */ /* 0x0001e20000100800 */
[----:B------:R-:W-:Y:S05]  /*1bd80*/  BRA `(.L_x_7706) ;  /* 0xffffffd400707947 */ /* 0x000fea000383ffff */
.L_x_7634:
        /* <DEDUP_REMOVED lines=8> */
.L_x_7708:
[----:B------:R-:W-:Y:S05]  /*1be10*/  BSYNC B0 ;  /* 0x0000000000007941 */ /* 0x000fea0003800000 */
.L_x_7707:
[----:B------:R-:W-:Y:S01]  /*1be20*/  IMAD.MOV.U32 R6, RZ, RZ, R14 ;  /* 0x000000ffff067224 */ /* 0x000fe200078e000e */
[----:B------:R-:W-:Y:S06]  /*1be30*/  BRA `(.L_x_7633) ;  /* 0xffffffd4005c7947 */ /* 0x000fec000383ffff */
.L_x_7640:
[----:B0-----:R0:W1:Y:S02]  /*1be40*/  SYNCS.PHASECHK.TRANS64.TRYWAIT P0, [R0+URZ+0x28820], R3 ;  /* 0x02882003000075a7 */ /* 0x001064000800017f */
[----:B-1----:R-:W-:Y:S05]  /*1be50*/  @!P0 NANOSLEEP.SYNCS 0x989680 ;  /* 0x009896800000895d */ /* 0x002fea0003900000 */
[----:B------:R-:W1:Y:S02]  /*1be60*/  @!P0 SYNCS.PHASECHK.TRANS64 P0, [R0+URZ+0x28820], R3 ;  /* 0x02882003000085a7 */ /* 0x000e64000800007f */
[----:B-1----:R-:W-:Y:S05]  /*1be70*/  @!P0 BRA `(.L_x_7640) ;  /* 0xfffffffc00f08947 */ /* 0x002fea000383ffff */
[----:B------:R-:W-:Y:S05]  /*1be80*/  BRA `(.L_x_7709) ;  /* 0xffffffdc00f87947 */ /* 0x000fea000383ffff */
.L_x_7641:
        /* <DEDUP_REMOVED lines=11> */
.L_x_7711:
[----:B------:R-:W-:Y:S05]  /*1bf40*/  BSYNC B0 ;  /* 0x0000000000007941 */ /* 0x000fea0003800000 */
.L_x_7710:
[----:B------:R-:W-:Y:S05]  /*1bf50*/  BRA `(.L_x_7712) ;  /* 0xffffffdc00e07947 */ /* 0x000fea000383ffff */
.L_x_7644:
[----:B------:R-:W-:Y:S01]  /*1bf60*/  BSSY B1, `(.L_x_7713) ;  /* 0x0000006000017945 */ /* 0x000fe20003800000 */
[----:B------:R-:W-:-:S07]  /*1bf70*/  IMAD.MOV.U32 R15, RZ, RZ, -0x1 ;  /* 0xffffffffff0f7424 */ /* 0x000fce00078e00ff */
[----:B01-3--:R-:W-:Y:S05]  /*1bf80*/  WARPSYNC.COLLECTIVE R15, `(.L_x_7714) ;  /* 0x000000000f0c7348 */ /* 0x00bfea0003c00000 */
[----:B------:R-:W-:Y:S02]  /*1bf90*/  ELECT P6, UR62, PT ;  /* 0x00000000003e782f */ /* 0x000fe400038c0000 */
[----:B------:R-:W-:Y:S01]  /*1bfa0*/  MOV R14, UR62 ;  /* 0x0000003e000e7c02 */ /* 0x000fe20008000f00 */
[----:B01-3--:R-:W-:Y:S10]  /*1bfb0*/  ENDCOLLECTIVE ;  /* 0x000000000000791b */ /* 0x00bff40003800000 */
.L_x_7714:
[----:B------:R-:W-:Y:S05]  /*1bfc0*/  BSYNC B1 ;  /* 0x0000000000017941 */ /* 0x000fea0003800000 */
.L_x_7713:
[----:B------:R-:W-:Y:S05]  /*1bfd0*/  BRA `(.L_x_7715) ;  /* 0xffffffdc00d87947 */ /* 0x000fea000383ffff */
.L_x_7646:
[----:B0-----:R0:W1:Y:S02]  /*1bfe0*/  SYNCS.PHASECHK.TRANS64.TRYWAIT P0, [R6+URZ], R5 ;  /* 0x00000005060075a7 */ /* 0x001064000800017f */
[----:B-1----:R-:W-:Y:S05]  /*1bff0*/  @!P0 NANOSLEEP.SYNCS 0x989680 ;  /* 0x009896800000895d */ /* 0x002fea0003900000 */
[----:B------:R-:W1:Y:S02]  /*1c000*/  @!P0 SYNCS.PHASECHK.TRANS64 P0, [R6+URZ], R5 ;  /* 0x00000005060085a7 */ /* 0x000e64000800007f */
[----:B-1----:R-:W-:Y:S05]  /*1c010*/  @!P0 BRA `(.L_x_7646) ;  /* 0xfffffffc00f08947 */ /* 0x002fea000383ffff */
[----:B------:R-:W-:Y:S05]  /*1c020*/  BRA `(.L_x_7716) ;  /* 0xffffffe000107947 */ /* 0x000fea000383ffff */
.L_x_7647:
[----:B-1----:R1:W2:Y:S02]  /*1c030*/  SYNCS.PHASECHK.TRANS64.TRYWAIT P0, [R7+URZ], R2 ;  /* 0x00000002070075a7 */ /* 0x0022a4000800017f */
[----:B--2---:R-:W-:Y:S05]  /*1c040*/  @!P0 NANOSLEEP.SYNCS 0x989680 ;  /* 0x009896800000895d */ /* 0x004fea0003900000 */
[----:B------:R-:W2:Y:S02]  /*1c050*/  @!P0 SYNCS.PHASECHK.TRANS64 P0, [R7+URZ], R2 ;  /* 0x00000002070085a7 */ /* 0x000ea4000800007f */
[----:B--2---:R-:W-:Y:S05]  /*1c060*/  @!P0 BRA `(.L_x_7647) ;  /* 0xfffffffc00f08947 */ /* 0x004fea000383ffff */
[----:B------:R-:W-:Y:S05]  /*1c070*/  BRA `(.L_x_7717) ;  /* 0xffffffe000047947 */ /* 0x000fea000383ffff */
.L_x_7649:
[----:B--2---:R2:W4:Y:S02]  /*1c080*/  SYNCS.PHASECHK.TRANS64.TRYWAIT P0, [R4+URZ], R5 ;  /* 0x00000005040075a7 */ /* 0x004524000800017f */
[----:B----4-:R-:W-:Y:S05]  /*1c090*/  @!P0 NANOSLEEP.SYNCS 0x989680 ;  /* 0x009896800000895d */ /* 0x010fea0003900000 */
[----:B------:R-:W4:Y:S02]  /*1c0a0*/  @!P0 SYNCS.PHASECHK.TRANS64 P0, [R4+URZ], R5 ;  /* 0x00000005040085a7 */ /* 0x000f24000800007f */
[----:B----4-:R-:W-:Y:S05]  /*1c0b0*/  @!P0 BRA `(.L_x_7649) ;  /* 0xfffffffc00f08947 */ /* 0x010fea000383ffff */
[----:B------:R-:W-:Y:S05]  /*1c0c0*/  BRA `(.L_x_7718) ;  /* 0xffffffe000087947 */ /* 0x000fea000383ffff */
.L_x_7719:
        /* <DEDUP_REMOVED lines=11> */
.L_x_14855:


//--------------------- .text._ZN7cutlass13device_kernelIN5flash11enable_sm90INS1_16FlashAttnFwdSm90INS1_25CollectiveMainloopFwdSm90ILi2EN4cute5tupleIJNS5_1CILi1EEES8_S8_EEENS6_IJNS7_ILi128EEESA_SA_EEELi128ENS_10bfloat16_tEfNS_4arch4Sm90ELb0ELb1ELb1ELb1ELb0ELb1ELb0ELb1ELb1ELb1ELb1ELb0EEENS1_21CollectiveEpilogueFwdISB_S9_SC_SE_Li256ELb1ELb1ELb1ELb0EEENS1_36VarlenDynamicPersistentTileSchedulerILi128ELi128ELi256ELi128ELb1ELb1ELb1ELb1ELb0ELb1EEEEEEEEEvNT_6ParamsE --------------------------
	.section	.text._ZN7cutlass13device_kernelIN5flash11enable_sm90INS1_16FlashAttnFwdSm90INS1_25CollectiveMainloopFwdSm90ILi2EN4cute5tupleIJNS5_1CILi1EEES8_S8_EEENS6_IJNS7_ILi128EEESA_SA_EEELi128ENS_10bfloat16_tEfNS_4arch4Sm90ELb0ELb1ELb1ELb1ELb0ELb1ELb0ELb1ELb1ELb1ELb1ELb0EEENS1_21CollectiveEpilogueFwdISB_S9_SC_SE_Li256ELb1ELb1ELb1ELb0EEENS1_36VarlenDynamicPersistentTileSchedulerILi128ELi128ELi256ELi128ELb1ELb1ELb1ELb1ELb0ELb1EEEEEEEEEvNT_6ParamsE,"ax",@progbits
	.align	128
.text._ZN7cutlass13device_kernelIN5flash11enable_sm90INS1_16FlashAttnFwdSm90INS1_25CollectiveMainloopFwdSm90ILi2EN4cute5tupleIJNS5_1CILi1EEES8_S8_EEENS6_IJNS7_ILi128EEESA_SA_EEELi128ENS_10bfloat16_tEfNS_4arch4Sm90ELb0ELb1ELb1ELb1ELb0ELb1ELb0ELb1ELb1ELb1ELb1ELb0EEENS1_21CollectiveEpilogueFwdISB_S9_SC_SE_Li256ELb1ELb1ELb1ELb0EEENS1_36VarlenDynamicPersistentTileSchedulerILi128ELi128ELi256ELi128ELb1ELb1ELb1ELb1ELb0ELb1EEEEEEEEEvNT_6ParamsE:
        .type           _ZN7cutlass13device_kernelIN5flash11enable_sm90INS1_16FlashAttnFwdSm90INS1_25CollectiveMainloopFwdSm90ILi2EN4cute5tupleIJNS5_1CILi1EEES8_S8_EEENS6_IJNS7_ILi128EEESA_SA_EEELi128ENS_10bfloat16_tEfNS_4arch4Sm90ELb0ELb1ELb1ELb1ELb0ELb1ELb0ELb1ELb1ELb1ELb1ELb0EEENS1_21CollectiveEpilogueFwdISB_S9_SC_SE_Li256ELb1ELb1ELb1ELb0EEENS1_36VarlenDynamicPersistentTileSchedulerILi128ELi128ELi256ELi128ELb1ELb1ELb1ELb1ELb0ELb1EEEEEEEEEvNT_6ParamsE,@function
        .size           _ZN7cutlass13device_kernelIN5flash11enable_sm90INS1_16FlashAttnFwdSm90INS1_25CollectiveMainloopFwdSm90ILi2EN4cute5tupleIJNS5_1CILi1EEES8_S8_EEENS6_IJNS7_ILi128EEESA_SA_EEELi128ENS_10bfloat16_tEfNS_4arch4Sm90ELb0ELb1ELb1ELb1ELb0ELb1ELb0ELb1ELb1ELb1ELb1ELb0EEENS1_21CollectiveEpilogueFwdISB_S9_SC_SE_Li256ELb1ELb1ELb1ELb0EEENS1_36VarlenDynamicPersistentTileSchedulerILi128ELi128ELi256ELi128ELb1ELb1ELb1ELb1ELb0ELb1EEEEEEEEEvNT_6ParamsE,(.L_x_14856 - _ZN7cutlass13device_kernelIN5flash11enable_sm90INS1_16FlashAttnFwdSm90INS1_25CollectiveMainloopFwdSm90ILi2EN4cute5tupleIJNS5_1CILi1EEES8_S8_EEENS6_IJNS7_ILi128EEESA_SA_EEELi128ENS_10bfloat16_tEfNS_4arch4Sm90ELb0ELb1ELb1ELb1ELb0ELb1ELb0ELb1ELb1ELb1ELb1ELb0EEENS1_21CollectiveEpilogueFwdISB_S9_SC_SE_Li256ELb1ELb1ELb1ELb0EEENS1_36VarlenDynamicPersistentTileSchedulerILi128ELi128ELi256ELi128ELb1ELb1ELb1ELb1ELb0ELb1EEEEEEEEEvNT_6ParamsE)
        .other          _ZN7cutlass13device_kernelIN5flash11enable_sm90INS1_16FlashAttnFwdSm90INS1_25CollectiveMainloopFwdSm90ILi2EN4cute5tupleIJNS5_1CILi1EEES8_S8_EEENS6_IJNS7_ILi128EEESA_SA_EEELi128ENS_10bfloat16_tEfNS_4arch4Sm90ELb0ELb1ELb1ELb1ELb0ELb1ELb0ELb1ELb1ELb1ELb1ELb0EEENS1_21CollectiveEpilogueFwdISB_S9_SC_SE_Li256ELb1ELb1ELb1ELb0EEENS1_36VarlenDynamicPersistentTileSchedulerILi128ELi128ELi256ELi128ELb1ELb1ELb1ELb1ELb0ELb1EEEEEEEEEvNT_6ParamsE,@"STO_CUDA_ENTRY STV_DEFAULT"
_ZN7cutlass13device_kernelIN5flash11enable_sm90INS1_16FlashAttnFwdSm90INS1_25CollectiveMainloopFwdSm90ILi2EN4cute5tupleIJNS5_1CILi1EEES8_S8_EEENS6_IJNS7_ILi128EEESA_SA_EEELi128ENS_10bfloat16_tEfNS_4arch4Sm90ELb0ELb1ELb1ELb1ELb0ELb1ELb0ELb1ELb1ELb1ELb1ELb0EEENS1_21CollectiveEpilogueFwdISB_S9_SC_SE_Li256ELb1ELb1ELb1ELb0EEENS1_36VarlenDynamicPersistentTileSchedulerILi128ELi128ELi256ELi128ELb1ELb1ELb1ELb1ELb0ELb1EEEEEEEEEvNT_6ParamsE:
        /* <DEDUP_REMOVED lines=24> */
.L_x_7721:
[----:B------:R-:W-:Y:S05]  /*0180*/  BSYNC B0 ;  /* 0x0000000000007941 */ /* 0x000fea0003800000 */
.L_x_7720:
        /* <DEDUP_REMOVED lines=41> */
.L_x_7722:
        /* <DEDUP_REMOVED lines=22> */
.L_x_7723:
        /* <DEDUP_REMOVED lines=18> */
.L_x_7724:
        /* <DEDUP_REMOVED lines=22> */
.L_x_7725:
        /* <DEDUP_REMOVED lines=22> */
.L_x_7726:
[----:B------:R-:W-:Y:S01]  /*0960*/  PLOP3.LUT P0, PT, PT, PT, UP0, 0x80, 0x0 ;  /* 0x000000000000781c */ /* 0x000fe20003f0f008 */
[----:B------:R-:W-:Y:S01]  /*0970*/  UMOV UR40, 0x1 ;  /* 0x0000000100287882 */ /* 0x000fe20000000000 */
[----:B------:R-:W-:Y:S01]  /*0980*/  NOP ;  /* 0x0000000000007918 */ /* 0x000fe20000000000 */
[----:B------:R-:W-:Y:S01]  /*0990*/  USEL UR40, UR40, 0x2, !UP0 ;  /* 0x0000000228287887 */ /* 0x000fe2000c000000 */
[----:B------:R-:W-:Y:S01]  /*09a0*/  BSSY B9, `(.L_x_7727) ;  /* 0x00028bb000097945 */ /* 0x000fe20003800000 */
[----:B------:R-:W-:Y:S01]  /*09b0*/  ULDC.64 UR42, c[0x0][0x208] ;  /* 0x00008200002a7ab9 */ /* 0x000fe20000000a00 */
[----:B012-4-:R-:W-:Y:S07]  /*09c0*/  BAR.SYNC.DEFER_BLOCKING 0x0 ;  /* 0x0000000000007b1d */ /* 0x017fee0000010000 */
[----:B------:R-:W-:Y:S05]  /*09d0*/  @!P0 BRA `(.L_x_7728) ;  /* 0x00000200002c8947 */ /* 0x000fea0003800000 */
.L_x_7729:
[----:B------:R-:W-:-:S08]  /*09e0*/  NOP ;  /* 0x0000000000007918 */ /* 0x000fd00000000000 */
[----:B------:R-:W0:Y:S02]  /*09f0*/  USETMAXREG.TRY_ALLOC.CTAPOOL UP0, 0xf0 ;  /* 0x000000f0000079c8 */ /* 0x000e240008000600 */
[----:B0-----:R-:W-:-:S13]  /*0a00*/  PLOP3.LUT P0, PT, PT, PT, UP0, 0x80, 0x0 ;  /* 0x000000000000781c */ /* 0x001fda0003f0f008 */
[----:B------:R-:W-:Y:S05]  /*0a10*/  @!P0 BRA `(.L_x_7729) ;  /* 0xfffffffc00f08947 */ /* 0x000fea000383ffff */
[----:B------:R-:W2:Y:S01]  /*0a20*/  LDL.LU R0, [R1+0x10] ;  /* 0x0000100001007983 */ /* 0x000ea20000300800 */
        /* <DEDUP_REMOVED lines=15> */
[----:B------:R0:W-:Y:S10]  /*0b20*/  STL [R1+0x10], R0 ;  /* 0x0000100001007387 */ /* 0x0001f40000100800 */
[----:B0-----:R-:W-:Y:S05]  /*0b30*/  @P0 BRA `(.L_x_7730) ;  /* 0x0000028800840947 */ /* 0x001fea0003800000 */
[----:B------:R-:W-:Y:S01]  /*0b40*/  VIADD R13, R6, 0xffffff80 ;  /* 0xffffff80060d7836 */ /* 0x000fe20000000000 */
[----:B------:R-:W-:Y:S01]  /*0b50*/  R2UR UR44, R2 ;  /* 0x00000000022c72ca */ /* 0x000fe200000e0000 */
[----:B------:R-:W-:Y:S01]  /*0b60*/  IMAD.MOV.U32 R213, RZ, RZ, RZ ;  /* 0x000000ffffd57224 */ /* 0x000fe200078e00ff */
[----:B------:R-:W-:Y:S01]  /*0b70*/  ULOP3.LUT UR45, UR40, 0x1, URZ, 0xfc, !UPT ;  /* 0x00000001282d7892 */ /* 0x000fe2000f8efc3f */
[----:B------:R-:W-:Y:S01]  /*0b80*/  IMAD.MOV.U32 R184, RZ, RZ, RZ ;  /* 0x000000ffffb87224 */ /* 0x000fe200078e00ff */
[----:B------:R-:W-:Y:S01]  /*0b90*/  SHF.R.S32.HI R0, RZ, 0x1f, R13 ;  /* 0x0000001fff007819 */ /* 0x000fe2000001140d */
[----:B------:R-:W-:Y:S02]  /*0ba0*/  IMAD.MOV.U32 R191, RZ, RZ, RZ ;  /* 0x000000ffffbf7224 */ /* 0x000fe400078e00ff */
[----:B------:R-:W-:Y:S01]  /*0bb0*/  IMAD.MOV.U32 R186, RZ, RZ, RZ ;  /* 0x000000ffffba7224 */ /* 0x000fe200078e00ff */
[CC--:B------:R-:W-:Y:S01]  /*0bc0*/  LEA.HI R3, R0.reuse, R13.reuse, RZ, 0x7 ;  /* 0x0000000d00037211 */ /* 0x0c0fe200078f38ff */
[----:B------:R-:W-:Y:S01]  /*0bd0*/  IMAD.MOV.U32 R22, RZ, RZ, RZ ;  /* 0x000000ffff167224 */ /* 0x000fe200078e00ff */
[----:B------:R-:W-:-:S02]  /*0be0*/  LEA.HI R5, R0, R13, RZ, 0x5 ;  /* 0x0000000d00057211 */ /* 0x000fc400078f28ff */
[----:B------:R-:W-:Y:S01]  /*0bf0*/  LOP3.LUT R233, R3, 0xffffff80, RZ, 0xc0, !PT ;  /* 0xffffff8003e97812 */ /* 0x000fe200078ec0ff */
[----:B------:R-:W-:Y:S01]  /*0c00*/  UIADD3 UR44, UR44, 0x10400, URZ ;  /* 0x000104002c2c7890 */ /* 0x000fe2000fffe03f */
[----:B------:R-:W-:Y:S01]  /*0c10*/  LEA.HI R4, R0, R13, RZ, 0x4 ;  /* 0x0000000d00047211 */ /* 0x000fe200078f20ff */
[----:B------:R-:W-:Y:S01]  /*0c20*/  IMAD.SHL.U32 R6, R5, 0x20, RZ ;  /* 0x0000002005067824 */ /* 0x000fe200078e00ff */
[----:B------:R-:W-:Y:S01]  /*0c30*/  SHF.R.S32.HI R14, RZ, 0x7, R3 ;  /* 0x00000007ff0e7819 */ /* 0x000fe20000011403 */
[C---:B------:R-:W-:Y:S01]  /*0c40*/  IMAD.IADD R233, R13.reuse, 0x1, -R233 ;  /* 0x000000010de97824 */ /* 0x040fe200078e0ae9 */
[----:B------:R-:W-:Y:S02]  /*0c50*/  LOP3.LUT R5, R4, 0x3fffff0, RZ, 0xc0, !PT ;  /* 0x03fffff004057812 */ /* 0x000fe400078ec0ff */
[----:B------:R-:W-:Y:S02]  /*0c60*/  LOP3.LUT R6, R6, 0xfffffc00, RZ, 0xc0, !PT ;  /* 0xfffffc0006067812 */ /* 0x000fe400078ec0ff */
[----:B------:R-:W-:Y:S01]  /*0c70*/  SHF.R.S32.HI R8, RZ, 0x1f, R233 ;  /* 0x0000001fff087819 */ /* 0x000fe200000114e9 */
[----:B------:R-:W-:Y:S01]  /*0c80*/  IMAD.IADD R5, R13, 0x1, -R5 ;  /* 0x000000010d057824 */ /* 0x000fe200078e0a05 */
[----:B------:R-:W-:-:S02]  /*0c90*/  LEA.HI R3, R3, R14, RZ, 0x1 ;  /* 0x0000000e03037211 */ /* 0x000fc400078f08ff */
[CC--:B------:R-:W-:Y:S02]  /*0ca0*/  LEA.HI R9, R8.reuse, R233.reuse, RZ, 0x2 ;  /* 0x000000e908097211 */ /* 0x0c0fe400078f10ff */
[----:B------:R-:W-:Y:S02]  /*0cb0*/  LEA.HI R8, R8, R233, RZ, 0x5 ;  /* 0x000000e908087211 */ /* 0x000fe400078f28ff */
[--C-:B------:R-:W-:Y:S02]  /*0cc0*/  SHF.R.S32.HI R10, RZ, 0x2, R9.reuse ;  /* 0x00000002ff0a7819 */ /* 0x100fe40000011409 */
[----:B------:R-:W-:Y:S02]  /*0cd0*/  SHF.R.S32.HI R7, RZ, 0x1f, R9 ;  /* 0x0000001fff077819 */ /* 0x000fe40000011409 */
[----:B------:R-:W-:Y:S02]  /*0ce0*/  LEA.HI R23, R0, R13, RZ, 0x3 ;  /* 0x0000000d00177211 */ /* 0x000fe400078f18ff */
[----:B------:R-:W-:-:S02]  /*0cf0*/  LEA.HI R7, R7, R10, RZ, 0x3 ;  /* 0x0000000a07077211 */ /* 0x000fc400078f18ff */
[----:B------:R-:W-:Y:S02]  /*0d00*/  SHF.R.S32.HI R8, RZ, 0x5, R8 ;  /* 0x00000005ff087819 */ /* 0x000fe40000011408 */
[----:B------:R-:W-:Y:S01]  /*0d10*/  LOP3.LUT R11, R7, 0xfffffff8, RZ, 0xc0, !PT ;  /* 0xfffffff8070b7812 */ /* 0x000fe200078ec0ff */
[----:B------:R-:W-:Y:S01]  /*0d20*/  IMAD R7, R5, 0x40, R6 ;  /* 0x0000004005077824 */ /* 0x000fe200078e0206 */
[----:B------:R-:W-:Y:S02]  /*0d30*/  SHF.R.S32.HI R5, RZ, 0x4, R4 ;  /* 0x00000004ff057819 */ /* 0x000fe40000011404 */
[----:B------:R-:W-:Y:S01]  /*0d40*/  LOP3.LUT R3, R3, 0x3fffffe, RZ, 0xc0, !PT ;  /* 0x03fffffe03037812 */ /* 0x000fe200078ec0ff */
[----:B------:R-:W-:Y:S01]  /*0d50*/  IMAD.IADD R11, R10, 0x1, -R11 ;  /* 0x000000010a0b7824 */ /* 0x000fe200078e0a0b */
[----:B------:R-:W-:Y:S02]  /*0d60*/  LEA.HI R4, R4, R5, RZ, 0x1 ;  /* 0x0000000504047211 */ /* 0x000fe400078f08ff */
[----:B------:R-:W-:Y:S01]  /*0d70*/  LOP3.LUT R207, R23, 0xfffffff8, RZ, 0xc0, !PT ;  /* 0xfffffff817cf7812 */ /* 0x000fe200078ec0ff */
[----:B------:R-:W-:Y:S01]  /*0d80*/  IMAD R8, R8, 0x10, R11 ;  /* 0x0000001008087824 */ /* 0x000fe200078e020b */
[----:B------:R-:W-:Y:S01]  /*0d90*/  LOP3.LUT R4, R4, 0x1ffffffe, RZ, 0xc0, !PT ;  /* 0x1ffffffe04047812 */ /* 0x000fe200078ec0ff */
[----:B------:R-:W-:Y:S01]  /*0da0*/  IMAD.IADD R3, R14, 0x1, -R3 ;  /* 0x000000010e037824 */ /* 0x000fe200078e0a03 */
[----:B------:R-:W-:Y:S01]  /*0db0*/  SHF.R.S32.HI R23, RZ, 0x3, R23 ;  /* 0x00000003ff177819 */ /* 0x000fe20000011417 */
[----:B------:R-:W-:Y:S01]  /*0dc0*/  IMAD.IADD R207, R13, 0x1, -R207 ;  /* 0x000000010dcf7824 */ /* 0x000fe200078e0acf */
[CC--:B------:R-:W-:Y:S01]  /*0dd0*/  LEA.HI R12, R0.reuse, R13.reuse, RZ, 0x2 ;  /* 0x0000000d000c7211 */ /* 0x0c0fe200078f10ff */
[----:B------:R-:W-:Y:S01]  /*0de0*/  IMAD.IADD R4, R5, 0x1, -R4 ;  /* 0x0000000105047824 */ /* 0x000fe200078e0a04 */
[----:B------:R-:W-:Y:S01]  /*0df0*/  LEA.HI R0, R0, R13, RZ, 0x6 ;  /* 0x0000000d00007211 */ /* 0x000fe200078f30ff */
[----:B------:R-:W-:Y:S01]  /*0e00*/  VIADD R212, R23, 0x20 ;  /* 0x0000002017d47836 */ /* 0x000fe20000000000 */
[----:B------:R-:W-:Y:S01]  /*0e10*/  LOP3.LUT R12, R12, 0xfffffffc, RZ, 0xc0, !PT ;  /* 0xfffffffc0c0c7812 */ /* 0x000fe200078ec0ff */
[----:B------:R-:W-:Y:S01]  /*0e20*/  IMAD R8, R3, 0x40, R8 ;  /* 0x0000004003087824 */ /* 0x000fe200078e0208 */
[----:B------:R-:W-:Y:S01]  /*0e30*/  SHF.R.S32.HI R216, RZ, 0x1f, R23 ;  /* 0x0000001fffd87819 */ /* 0x000fe20000011417 */
[----:B------:R-:W-:Y:S01]  /*0e40*/  IMAD R4, R4, 0x8, R7 ;  /* 0x0000000804047824 */ /* 0x000fe200078e0207 */
[----:B------:R-:W-:Y:S01]  /*0e50*/  SHF.R.S32.HI R7, RZ, 0x1f, R212 ;  /* 0x0000001fff077819 */ /* 0x000fe200000114d4 */
[----:B------:R-:W-:-:S02]  /*0e60*/  IMAD.SHL.U32 R0, R0, 0x8, RZ ;  /* 0x0000000800007824 */ /* 0x000fc400078e00ff */
[----:B------:R-:W-:Y:S01]  /*0e70*/  IMAD.SHL.U32 R3, R23, 0x40, RZ ;  /* 0x0000004017037824 */ /* 0x000fe200078e00ff */
[----:B------:R-:W-:Y:S01]  /*0e80*/  LEA.HI R7, R7, R212, RZ, 0x3 ;  /* 0x000000d407077211 */ /* 0x000fe200078f18ff */
[C---:B------:R-:W-:Y:S01]  /*0e90*/  VIADD R211, R23.reuse, 0x40 ;  /* 0x0000004017d37836 */ /* 0x040fe20000000000 */
[----:B------:R-:W-:Y:S01]  /*0ea0*/  LOP3.LUT R203, R0, 0xfffffe00, RZ, 0xc0, !PT ;  /* 0xfffffe0000cb7812 */ /* 0x000fe200078ec0ff */
[----:B------:R-:W-:Y:S01]  /*0eb0*/  VIADD R210, R23, 0x60 ;  /* 0x0000006017d27836 */ /* 0x000fe20000000000 */
[----:B------:R-:W-:Y:S01]  /*0ec0*/  LOP3.LUT R3, R3, 0x1c0, RZ, 0xc0, !PT ;  /* 0x000001c003037812 */ /* 0x000fe200078ec0ff */
[----:B------:R-:W-:Y:S01]  /*0ed0*/  IMAD.SHL.U32 R16, R207, 0x8, RZ ;  /* 0x00000008cf107824 */ /* 0x000fe200078e00ff */
[----:B------:R-:W-:Y:S01]  /*0ee0*/  SHF.R.S32.HI R0, RZ, 0x1f, R211 ;  /* 0x0000001fff007819 */ /* 0x000fe200000114d3 */
[----:B------:R-:W-:Y:S01]  /*0ef0*/  IMAD.IADD R12, R13, 0x1, -R12 ;  /* 0x000000010d0c7824 */ /* 0x000fe200078e0a0c */
[----:B------:R-:W-:Y:S01]  /*0f00*/  SHF.R.S32.HI R11, RZ, 0x1f, R210 ;  /* 0x0000001fff0b7819 */ /* 0x000fe200000114d2 */
[----:B------:R-:W-:Y:S01]  /*0f10*/  IMAD.SHL.U32 R198, R212, 0x40, RZ ;  /* 0x00000040d4c67824 */ /* 0x000fe200078e00ff */
[----:B------:R-:W-:Y:S01]  /*0f20*/  SHF.R.U32.HI R202, RZ, 0x3, R3 ;  /* 0x00000003ffca7819 */ /* 0x000fe20000011603 */
[----:B------:R-:W-:Y:S01]  /*0f30*/  IMAD.SHL.U32 R7, R7, 0x40, RZ ;  /* 0x0000004007077824 */ /* 0x000fe200078e00ff */
[----:B------:R-:W-:Y:S01]  /*0f40*/  LOP3.LUT R205, R3, 0x38, R16, 0xf8, !PT ;  /* 0x0000003803cd7812 */ /* 0x000fe200078ef810 */
[----:B------:R-:W-:Y:S01]  /*0f50*/  IMAD.SHL.U32 R197, R211, 0x40, RZ ;  /* 0x00000040d3c57824 */ /* 0x000fe200078e00ff */
[----:B------:R-:W-:Y:S01]  /*0f60*/  LEA.HI R6, R12, R12, RZ, 0x1 ;  /* 0x0000000c0c067211 */ /* 0x000fe200078f08ff */
[----:B------:R-:W-:Y:S01]  /*0f70*/  IMAD.SHL.U32 R196, R210, 0x40, RZ ;  /* 0x00000040d2c47824 */ /* 0x000fe200078e00ff */
[----:B------:R-:W-:Y:S01]  /*0f80*/  LEA.HI R3, R0, R211, RZ, 0x3 ;  /* 0x000000d300037211 */ /* 0x000fe200078f18ff */
[----:B------:R0:W-:Y:S01]  /*0f90*/  STL [R1+0x4c], R4 ;  /* 0x00004c0401007387 */ /* 0x0001e20000100800 */
[----:B------:R-:W-:Y:S01]  /*0fa0*/  LEA.HI R11, R11, R210, RZ, 0x3 ;  /* 0x000000d20b0b7211 */ /* 0x000fe200078f18ff */
[----:B------:R-:W-:Y:S01]  /*0fb0*/  IMAD.SHL.U32 R18, R207, 0x4, RZ ;  /* 0x00000004cf127824 */ /* 0x000fe200078e00ff */
[----:B------:R-:W-:Y:S01]  /*0fc0*/  LOP3.LUT R198, R198, 0x1c0, RZ, 0xc0, !PT ;  /* 0x000001c0c6c67812 */ /* 0x000fe200078ec0ff */
[----:B------:R-:W-:Y:S01]  /*0fd0*/  IMAD.SHL.U32 R3, R3, 0x40, RZ ;  /* 0x0000004003037824 */ /* 0x000fe200078e00ff */
[----:B------:R-:W-:Y:S01]  /*0fe0*/  LOP3.LUT R5, R6, 0x1ffffffe, RZ, 0xc0, !PT ;  /* 0x1ffffffe06057812 */ /* 0x000fe200078ec0ff */
[----:B------:R-:W-:Y:S01]  /*0ff0*/  IMAD.SHL.U32 R11, R11, 0x40, RZ ;  /* 0x000000400b0b7824 */ /* 0x000fe200078e00ff */
[----:B------:R-:W-:Y:S01]  /*1000*/  SHF.R.U32.HI R13, RZ, 0x3, R198 ;  /* 0x00000003ff0d7819 */ /* 0x000fe200000116c6 */
[----:B------:R-:W-:Y:S01]  /*1010*/  STL [R1+0x48], R8 ;  /* 0x0000480801007387 */ /* 0x000fe20000100800 */
[----:B------:R-:W-:Y:S01]  /*1020*/  LOP3.LUT R201, R7, 0xfffffe00, RZ, 0xc0, !PT ;  /* 0xfffffe0007c97812 */ /* 0x000fe200078ec0ff */
[----:B------:R-:W-:Y:S01]  /*1030*/  IMAD.IADD R5, R12, 0x1, -R5 ;  /* 0x000000010c057824 */ /* 0x000fe200078e0a05 */
[----:B0-----:R-:W-:Y:S01]  /*1040*/  LOP3.LUT R4, R198, 0x38, R16, 0xf8, !PT ;  /* 0x00000038c6047812 */ /* 0x001fe200078ef810 */
[----:B------:R-:W-:Y:S01]  /*1050*/  VIADD R185, R18, 0x20 ;  /* 0x0000002012b97836 */ /* 0x000fe20000000000 */
[----:B------:R-:W-:Y:S01]  /*1060*/  LOP3.LUT R197, R197, 0x1c0, RZ, 0xc0, !PT ;  /* 0x000001c0c5c57812 */ /* 0x000fe200078ec0ff */
[----:B------:R-:W-:Y:S01]  /*1070*/  VIADD R190, R16, 0x40 ;  /* 0x0000004010be7836 */ /* 0x000fe20000000000 */
[----:B------:R-:W-:Y:S01]  /*1080*/  LOP3.LUT R196, R196, 0x1c0, RZ, 0xc0, !PT ;  /* 0x000001c0c4c47812 */ /* 0x000fe200078ec0ff */
[----:B------:R-:W-:Y:S01]  /*1090*/  IMAD R195, R5, 0x8, R8 ;  /* 0x0000000805c37824 */ /* 0x000fe200078e0208 */
[----:B------:R-:W-:-:S02]  /*10a0*/  LOP3.LUT R0, R9, 0x7ffffffc, RZ, 0xc0, !PT ;  /* 0x7ffffffc09007812 */ /* 0x000fc400078ec0ff */
[----:B------:R-:W-:Y:S02]  /*10b0*/  LOP3.LUT R4, R201, R4, R13, 0xf6, !PT ;  /* 0x00000004c9047212 */ /* 0x000fe400078ef60d */
[----:B------:R-:W-:Y:S01]  /*10c0*/  SHF.R.U32.HI R12, RZ, 0x3, R197 ;  /* 0x00000003ff0c7819 */ /* 0x000fe200000116c5 */
[----:B------:R-:W-:Y:S01]  /*10d0*/  IMAD.IADD R0, R233, 0x1, -R0 ;  /* 0x00000001e9007824 */ /* 0x000fe200078e0a00 */
[----:B------:R-:W-:Y:S02]  /*10e0*/  LOP3.LUT R9, R197, 0x38, R16, 0xf8, !PT ;  /* 0x00000038c5097812 */ /* 0x000fe400078ef810 */
[----:B------:R-:W-:Y:S01]  /*10f0*/  LOP3.LUT R200, R3, 0xfffffe00, RZ, 0xc0, !PT ;  /* 0xfffffe0003c87812 */ /* 0x000fe200078ec0ff */
[----:B------:R-:W-:Y:S01]  /*1100*/  IMAD.SHL.U32 R188, R0, 0x2, RZ ;  /* 0x0000000200bc7824 */ /* 0x000fe200078e00ff */
[----:B------:R-:W-:Y:S02]  /*1110*/  SHF.R.U32.HI R10, RZ, 0x3, R196 ;  /* 0x00000003ff0a7819 */ /* 0x000fe400000116c4 */
[----:B------:R-:W-:Y:S01]  /*1120*/  LOP3.LUT R6, R196, 0x38, R16, 0xf8, !PT ;  /* 0x00000038c4067812 */ /* 0x000fe200078ef810 */
[C---:B------:R-:W-:Y:S01]  /*1130*/  VIADD R231, R188.reuse, 0x8 ;  /* 0x00000008bce77836 */ /* 0x040fe20000000000 */
[----:B------:R-:W-:Y:S01]  /*1140*/  LOP3.LUT R199, R11, 0xfffffe00, RZ, 0xc0, !PT ;  /* 0xfffffe000bc77812 */ /* 0x000fe200078ec0ff */
[----:B------:R-:W-:Y:S01]  /*1150*/  VIADD R230, R188, 0x10 ;  /* 0x00000010bce67836 */ /* 0x000fe20000000000 */
[----:B------:R-:W-:Y:S01]  /*1160*/  LEA R3, R4, UR44, 0x1 ;  /* 0x0000002c04037c11 */ /* 0x000fe2000f8e08ff */
[----:B------:R-:W-:Y:S01]  /*1170*/  VIADD R229, R188, 0x18 ;  /* 0x00000018bce57836 */ /* 0x000fe20000000000 */
[----:B------:R-:W-:Y:S01]  /*1180*/  LOP3.LUT R9, R200, R9, R12, 0xf6, !PT ;  /* 0x00000009c8097212 */ /* 0x000fe200078ef60c */
[C---:B------:R-:W-:Y:S01]  /*1190*/  VIADD R228, R188.reuse, 0x20 ;  /* 0x00000020bce47836 */ /* 0x040fe20000000000 */
[----:B------:R-:W-:Y:S01]  /*11a0*/  LOP3.LUT R6, R199, R6, R10, 0xf6, !PT ;  /* 0x00000006c7067212 */ /* 0x000fe200078ef60a */
[----:B------:R0:W-:Y:S01]  /*11b0*/  STL [R1+0x40], R3 ;  /* 0x0000400301007387 */ /* 0x0001e20000100800 */
[----:B------:R-:W-:Y:S01]  /*11c0*/  LEA R0, R9, UR44, 0x1 ;  /* 0x0000002c09007c11 */ /* 0x000fe2000f8e08ff */
[C---:B------:R-:W-:Y:S01]  /*11d0*/  VIADD R227, R188.reuse, 0x28 ;  /* 0x00000028bce37836 */ /* 0x040fe20000000000 */
[----:B------:R-:W-:Y:S01]  /*11e0*/  LOP3.LUT R205, R203, R205, R202, 0xf6, !PT ;  /* 0x000000cdcbcd7212 */ /* 0x000fe200078ef6ca */
[C---:B------:R-:W-:Y:S01]  /*11f0*/  VIADD R226, R188.reuse, 0x30 ;  /* 0x00000030bce27836 */ /* 0x040fe20000000000 */
[----:B------:R-:W-:Y:S01]  /*1200*/  SHF.R.S32.HI R4, RZ, 0x1f, R229 ;  /* 0x0000001fff047819 */ /* 0x000fe200000114e5 */
[C---:B------:R-:W-:Y:S01]  /*1210*/  VIADD R225, R188.reuse, 0x38 ;  /* 0x00000038bce17836 */ /* 0x040fe20000000000 */
[----:B------:R1:W-:Y:S01]  /*1220*/  STL [R1+0x3c], R0 ;  /* 0x00003c0001007387 */ /* 0x0003e20000100800 */
[C---:B------:R-:W-:Y:S01]  /*1230*/  VIADD R224, R188.reuse, 0x40 ;  /* 0x00000040bce07836 */ /* 0x040fe20000000000 */
[----:B------:R-:W-:Y:S01]  /*1240*/  SHF.R.S32.HI R4, RZ, 0x1f, R226 ;  /* 0x0000001fff047819 */ /* 0x000fe200000114e2 */
[----:B------:R-:W-:Y:S01]  /*1250*/  VIADD R223, R188, 0x48 ;  /* 0x00000048bcdf7836 */ /* 0x000fe20000000000 */
[----:B0-----:R-:W-:Y:S01]  /*1260*/  LEA R3, R6, UR44, 0x1 ;  /* 0x0000002c06037c11 */ /* 0x001fe2000f8e08ff */
[C---:B------:R-:W-:Y:S01]  /*1270*/  VIADD R222, R188.reuse, 0x50 ;  /* 0x00000050bcde7836 */ /* 0x040fe20000000000 */
[----:B------:R-:W-:Y:S01]  /*1280*/  SHF.R.S32.HI R17, RZ, 0x1f, R16 ;  /* 0x0000001fff117819 */ /* 0x000fe20000011410 */
[C---:B------:R-:W-:Y:S01]  /*1290*/  VIADD R221, R188.reuse, 0x58 ;  /* 0x00000058bcdd7836 */ /* 0x040fe20000000000 */
[----:B------:R-:W-:Y:S01]  /*12a0*/  SHF.R.S32.HI R19, RZ, 0x1f, R18 ;  /* 0x0000001fff137819 */ /* 0x000fe20000011412 */
[C---:B------:R-:W-:Y:S01]  /*12b0*/  VIADD R220, R188.reuse, 0x60 ;  /* 0x00000060bcdc7836 */ /* 0x040fe20000000000 */
[----:B-1----:R-:W-:Y:S01]  /*12c0*/  SHF.R.S32.HI R0, RZ, 0x1f, R188 ;  /* 0x0000001fff007819 */ /* 0x002fe200000114bc */
        /* <DEDUP_REMOVED lines=8> */
[----:B0-----:R-:W-:Y:S02]  /*1350*/  SHF.R.S32.HI R3, RZ, 0x1f, R231 ;  /* 0x0000001fff037819 */ /* 0x001fe400000114e7 */
[----:B------:R-:W-:Y:S02]  /*1360*/  SHF.R.S32.HI R3, RZ, 0x1f, R228 ;  /* 0x0000001fff037819 */ /* 0x000fe400000114e4 */
[----:B------:R-:W-:Y:S02]  /*1370*/  SHF.R.S32.HI R3, RZ, 0x1f, R225 ;  /* 0x0000001fff037819 */ /* 0x000fe400000114e1 */
[----:B------:R-:W-:-:S02]  /*1380*/  SHF.R.S32.HI R214, RZ, 0x1f, R190 ;  /* 0x0000001fffd67819 */ /* 0x000fc400000114be */
[----:B------:R-:W-:Y:S02]  /*1390*/  LEA R204, R205, UR44, 0x1 ;  /* 0x0000002ccdcc7c11 */ /* 0x000fe4000f8e08ff */
[----:B------:R-:W-:Y:S02]  /*13a0*/  SHF.R.S32.HI R4, RZ, 0x1f, R223 ;  /* 0x0000001fff047819 */ /* 0x000fe400000114df */
[----:B------:R-:W-:Y:S02]  /*13b0*/  SHF.R.S32.HI R3, RZ, 0x1f, R222 ;  /* 0x0000001fff037819 */ /* 0x000fe400000114de */
[----:B------:R-:W-:Y:S02]  /*13c0*/  SHF.R.S32.HI R0, RZ, 0x1f, R221 ;  /* 0x0000001fff007819 */ /* 0x000fe400000114dd */
[----:B------:R-:W-:Y:S02]  /*13d0*/  SHF.R.S32.HI R237, RZ, 0x1f, R220 ;  /* 0x0000001fffed7819 */ /* 0x000fe400000114dc */
[----:B------:R-:W-:-:S02]  /*13e0*/  SHF.R.S32.HI R236, RZ, 0x1f, R219 ;  /* 0x0000001fffec7819 */ /* 0x000fc400000114db */
[----:B------:R-:W-:Y:S02]  /*13f0*/  SHF.R.S32.HI R235, RZ, 0x1f, R218 ;  /* 0x0000001fffeb7819 */ /* 0x000fe400000114da */
[----:B------:R-:W-:-:S07]  /*1400*/  SHF.R.S32.HI R234, RZ, 0x1f, R217 ;  /* 0x0000001fffea7819 */ /* 0x000fce00000114d9 */
.L_x_8005:
[----:B------:R-:W-:Y:S05]  /*1410*/  YIELD ;  /* 0x0000000000007946 */ /* 0x000fea0003800000 */
[----:B------:R-:W-:Y:S01]  /*1420*/  ULDC.64 UR4, c[0x0][0xa28] ;  /* 0x00028a0000047ab9 */ /* 0x000fe20000000a00 */
[----:B0-2---:R-:W0:Y:S01]  /*1430*/  LDC.64 R6, c[0x0][0xa08] ;  /* 0x00028200ff067b82 */ /* 0x005e220000000a00 */
[----:B------:R-:W-:Y:S01]  /*1440*/  ISETP.NE.U32.AND P1, PT, RZ, UR4, PT ;  /* 0x00000004ff007c0c */ /* 0x000fe2000bf25070 */
[----:B------:R-:W-:Y:S02]  /*1450*/  IMAD.MOV.U32 R12, RZ, RZ, RZ ;  /* 0x000000ffff0c7224 */ /* 0x000fe400078e00ff */
[----:B------:R-:W-:Y:S01]  /*1460*/  IMAD.MOV.U32 R28, RZ, RZ, RZ ;  /* 0x000000ffff1c7224 */ /* 0x000fe200078e00ff */
[----:B------:R-:W-:Y:S01]  /*1470*/  ISETP.NE.AND.EX P1, PT, RZ, UR5, PT, P1 ;  /* 0x00000005ff007c0c */ /* 0x000fe2000bf25310 */
[----:B------:R-:W-:-:S02]  /*1480*/  ULDC.64 UR4, c[0x0][0xa18] ;  /* 0x0002860000047ab9 */ /* 0x000fc40000000a00 */
[----:B------:R-:W-:-:S04]  /*1490*/  ISETP.NE.U32.AND P2, PT, RZ, UR4, PT ;  /* 0x00000004ff007c0c */ /* 0x000fc8000bf45070 */
[----:B------:R-:W-:Y:S01]  /*14a0*/  ISETP.NE.AND.EX P2, PT, RZ, UR5, PT, P2 ;  /* 0x00000005ff007c0c */ /* 0x000fe2000bf45320 */
[----:B------:R-:W-:Y:S02]  /*14b0*/  ULDC.64 UR4, c[0x0][0xa08] ;  /* 0x0002820000047ab9 */ /* 0x000fe40000000a00 */
[----:B------:R-:W-:-:S03]  /*14c0*/  ISETP.NE.U32.AND P0, PT, RZ, UR4, PT ;  /* 0x00000004ff007c0c */ /* 0x000fc6000bf05070 */
[----:B---3--:R-:W1:Y:S01]  /*14d0*/  @P1 LDC.64 R4, c[0x0][0xa28] ;  /* 0x00028a00ff041b82 */ /* 0x008e620000000a00 */
[----:B------:R-:W-:Y:S01]  /*14e0*/  ISETP.NE.AND.EX P0, PT, RZ, UR5, PT, P0 ;  /* 0x00000005ff007c0c */ /* 0x000fe2000bf05300 */
[----:B0-----:R-:W-:-:S06]  /*14f0*/  IMAD.WIDE R10, R27, 0x4, R6 ;  /* 0x000000041b0a7825 */ /* 0x001fcc00078e0206 */
[----:B------:R-:W0:Y:S01]  /*1500*/  @P2 LDC.64 R8, c[0x0][0xa18] ;  /* 0x00028600ff082b82 */ /* 0x000e220000000a00 */
[----:B------:R-:W-:Y:S02]  /*1510*/  ULDC UR4, c[0x0][0x288] ;  /* 0x0000a20000047ab9 */ /* 0x000fe40000000800 */
[----:B------:R-:W-:Y:S01]  /*1520*/  IMAD.U32 R187, RZ, RZ, UR4 ;  /* 0x00000004ffbb7e24 */ /* 0x000fe2000f8e00ff */
[----:B------:R-:W-:Y:S02]  /*1530*/  ULDC.64 UR4, c[0x0][0x418] ;  /* 0x0001060000047ab9 */ /* 0x000fe40000000a00 */
[----:B------:R2:W5:Y:S01]  /*1540*/  @P0 LDG.E R28, desc[UR42][R10.64] ;  /* 0x0000002a0a1c0981 */ /* 0x000562000c1e1900 */
[----:B-1----:R-:W-:-:S05]  /*1550*/  @P1 IMAD.WIDE R4, R27, 0x4, R4 ;  /* 0x000000041b041825 */ /* 0x002fca00078e0204 */
[----:B------:R2:W5:Y:S01]  /*1560*/  @P1 LDG.E R12, desc[UR42][R4.64] ;  /* 0x0000002a040c1981 */ /* 0x000562000c1e1900 */
[----:B0-----:R-:W-:-:S05]  /*1570*/  @P2 IMAD.WIDE R6, R27, 0x4, R8 ;  /* 0x000000041b062825 */ /* 0x001fca00078e0208 */
[----:B------:R2:W5:Y:S01]  /*1580*/  @P2 LDG.E R187, desc[UR42][R6.64] ;  /* 0x0000002a06bb2981 */ /* 0x000562000c1e1900 */
[----:B------:R-:W-:-:S03]  /*1590*/  UISETP.NE.U32.AND UP0, UPT, UR4, URZ, UPT ;  /* 0x0000003f0400728c */ /* 0x000fc6000bf05070 */
[----:B------:R-:W-:Y:S01]  /*15a0*/  ULDC UR4, c[0x0][0x424] ;  /* 0x0001090000047ab9 */ /* 0x000fe20000000800 */
[----:B------:R-:W-:-:S03]  /*15b0*/  UISETP.NE.AND.EX UP0, UPT, UR5, URZ, UPT, UP0 ;  /* 0x0000003f0500728c */ /* 0x000fc6000bf05300 */
[----:B------:R-:W-:Y:S01]  /*15c0*/  ULDC UR5, c[0x0][0x2f0] ;  /* 0x0000bc0000057ab9 */ /* 0x000fe20000000800 */
[----:B------:R-:W-:-:S04]  /*15d0*/  USEL UR4, UR4, 0x1, UP0 ;  /* 0x0000000104047887 */ /* 0x000fc80008000000 */
[----:B------:R-:W-:-:S03]  /*15e0*/  UIMAD UR4, UR4, UR5, URZ ;  /* 0x00000005040472a4 */ /* 0x000fc6000f8e023f */
[----:B------:R-:W-:Y:S02]  /*15f0*/  ULDC UR5, c[0x0][0x348] ;  /* 0x0000d20000057ab9 */ /* 0x000fe40000000800 */
[----:B------:R-:W-:Y:S02]  /*1600*/  IMAD.U32 R24, RZ, RZ, UR5 ;  /* 0x00000005ff187e24 */ /* 0x000fe4000f8e00ff */
[----:B------:R-:W-:Y:S01]  /*1610*/  IMAD.U32 R29, RZ, RZ, UR4 ;  /* 0x00000004ff1d7e24 */ /* 0x000fe2000f8e00ff */
[----:B--2-4-:R-:W-:Y:S06]  /*1620*/  @P2 BRA `(.L_x_7731) ;  /* 0x0000000000242947 */ /* 0x014fec0003800000 */
        /* <DEDUP_REMOVED lines=9> */
.L_x_7731:
[----:B------:R-:W-:Y:S01]  /*16c0*/  ULDC.64 UR4, c[0x0][0xa20] ;  /* 0x0002880000047ab9 */ /* 0x000fe20000000a00 */
[C---:B------:R-:W-:Y:S01]  /*16d0*/  LOP3.LUT R3, R26.reuse, 0xff000000, RZ, 0xc0, !PT ;  /* 0xff0000001a037812 */ /* 0x040fe200078ec0ff */
[----:B------:R-:W-:Y:S01]  /*16e0*/  IMAD.MOV.U32 R209, RZ, RZ, R27 ;  /* 0x000000ffffd17224 */ /* 0x000fe200078e001b */
[----:B------:R-:W-:Y:S02]  /*16f0*/  ISETP.NE.U32.AND P1, PT, RZ, UR4, PT ;  /* 0x00000004ff007c0c */ /* 0x000fe4000bf25070 */
[C---:B------:R-:W-:Y:S02]  /*1700*/  LOP3.LUT R0, R26.reuse, 0xff0000, RZ, 0xc0, !PT ;  /* 0x00ff00001a007812 */ /* 0x040fe400078ec0ff */
[----:B------:R-:W-:Y:S02]  /*1710*/  ISETP.NE.AND.EX P1, PT, RZ, UR5, PT, P1 ;  /* 0x00000005ff007c0c */ /* 0x000fe4000bf25310 */
[----:B------:R-:W-:Y:S02]  /*1720*/  SHF.R.U32.HI R3, RZ, 0x8, R3 ;  /* 0x00000008ff037819 */ /* 0x000fe40000011603 */
[----:B------:R-:W-:-:S02]  /*1730*/  LOP3.LUT R206, R26, 0xffff, RZ, 0xc0, !PT ;  /* 0x0000ffff1ace7812 */ /* 0x000fc400078ec0ff */
[----:B------:R-:W-:-:S07]  /*1740*/  LEA.HI R208, R0, R3, RZ, 0x10 ;  /* 0x0000000300d07211 */ /* 0x000fce00078f80ff */
[----:B------:R-:W-:Y:S05]  /*1750*/  @!P1 BRA `(.L_x_7732) ;  /* 0x0000000000109947 */ /* 0x000fea0003800000 */
[----:B------:R-:W0:Y:S02]  /*1760*/  LDC.64 R4, c[0x0][0xa20] ;  /* 0x00028800ff047b82 */ /* 0x000e240000000a00 */
[----:B0-----:R-:W-:-:S05]  /*1770*/  IMAD.WIDE R4, R27, 0x4, R4 ;  /* 0x000000041b047825 */ /* 0x001fca00078e0204 */
[----:B------:R0:W5:Y:S01]  /*1780*/  LDG.E R29, desc[UR42][R4.64] ;  /* 0x0000002a041d7981 */ /* 0x000162000c1e1900 */
[----:B------:R-:W-:Y:S05]  /*1790*/  BRA `(.L_x_7733) ;  /* 0x0000000000107947 */ /* 0x000fea0003800000 */
.L_x_7732:
[----:B------:R-:W-:Y:S05]  /*17a0*/  @!P0 BRA `(.L_x_7733) ;  /* 0x00000000000c8947 */ /* 0x000fea0003800000 */
[----:B------:R-:W2:Y:S04]  /*17b0*/  LDG.E R0, desc[UR42][R10.64] ;  /* 0x0000002a0a007981 */ /* 0x000ea8000c1e1900 */
[----:B------:R-:W2:Y:S02]  /*17c0*/  LDG.E R29, desc[UR42][R10.64+0x4] ;  /* 0x0000042a0a1d7981 */ /* 0x000ea4000c1e1900 */
[----:B--2---:R-:W-:-:S07]  /*17d0*/  IMAD.IADD R29, R29, 0x1, -R0 ;  /* 0x000000011d1d7824 */ /* 0x004fce00078e0a00 */
.L_x_7733:
[----:B------:R-:W-:Y:S01]  /*17e0*/  ULDC.64 UR4, c[0x0][0xa10] ;  /* 0x0002840000047ab9 */ /* 0x000fe20000000a00 */
[----:B0-----:R-:W0:Y:S01]  /*17f0*/  LDC R4, c[0x0][0x448] ;  /* 0x00011200ff047b82 */ /* 0x001e220000000800 */
[----:B------:R-:W-:-:S04]  /*1800*/  ISETP.NE.U32.AND P0, PT, RZ, UR4, PT ;  /* 0x00000004ff007c0c */ /* 0x000fc8000bf05070 */
[----:B------:R-:W-:Y:S01]  /*1810*/  ISETP.NE.AND.EX P0, PT, RZ, UR5, PT, P0 ;  /* 0x00000005ff007c0c */ /* 0x000fe2000bf05300 */
[----:B------:R-:W-:Y:S02]  /*1820*/  ULDC.64 UR4, c[0x0][0xa30] ;  /* 0x00028c0000047ab9 */ /* 0x000fe40000000a00 */
[----:B------:R-:W-:-:S04]  /*1830*/  ISETP.NE.U32.AND P1, PT, RZ, UR4, PT ;  /* 0x00000004ff007c0c */ /* 0x000fc8000bf25070 */
[----:B------:R-:W-:-:S06]  /*1840*/  ISETP.NE.AND.EX P1, PT, RZ, UR5, PT, P1 ;  /* 0x00000005ff007c0c */ /* 0x000fcc000bf25310 */
[----:B------:R-:W1:Y:S08]  /*1850*/  @P0 LDC.64 R6, c[0x0][0xa10] ;  /* 0x00028400ff060b82 */ /* 0x000e700000000a00 */
[----:B------:R-:W2:Y:S01]  /*1860*/  @P1 LDC.64 R8, c[0x0][0xa30] ;  /* 0x00028c00ff081b82 */ /* 0x000ea20000000a00 */
[----:B-1----:R-:W-:-:S05]  /*1870*/  @P0 IMAD.WIDE R6, R27, 0x4, R6 ;  /* 0x000000041b060825 */ /* 0x002fca00078e0206 */
[----:B------:R-:W3:Y:S04]  /*1880*/  @P0 LDG.E R0, desc[UR42][R6.64] ;  /* 0x0000002a06000981 */ /* 0x000ee8000c1e1900 */
[----:B------:R-:W3:Y:S01]  /*1890*/  @P0 LDG.E R3, desc[UR42][R6.64+0x4] ;  /* 0x0000042a06030981 */ /* 0x000ee2000c1e1900 */
[----:B-----5:R-:W-:Y:S02]  /*18a0*/  IMAD.MOV.U32 R112, RZ, RZ, R29 ;  /* 0x000000ffff707224 */ /* 0x020fe400078e001d */
[----:B--2---:R-:W-:-:S05]  /*18b0*/  @P1 IMAD.WIDE R8, R27, 0x4, R8 ;  /* 0x000000041b081825 */ /* 0x004fca00078e0208 */
[----:B------:R1:W5:Y:S01]  /*18c0*/  @P1 LDG.E R112, desc[UR42][R8.64] ;  /* 0x0000002a08701981 */ /* 0x000362000c1e1900 */
[----:B0-----:R-:W-:Y:S01]  /*18d0*/  ISETP.NE.AND P1, PT, R4, 0x1, PT ;  /* 0x000000010400780c */ /* 0x001fe20003f25270 */
[----:B------:R-:W-:Y:S01]  /*18e0*/  IMAD.SHL.U32 R192, R25, 0x80, RZ ;  /* 0x0000008019c07824 */ /* 0x000fe200078e00ff */
[----:B------:R-:W0:Y:S01]  /*18f0*/  LDC.64 R4, c[0x0][0x9e0] ;  /* 0x00027800ff047b82 */ /* 0x000e220000000a00 */
[----:B------:R-:W-:-:S10]  /*1900*/  IMAD.IADD R13, R29, 0x1, -R12 ;  /* 0x000000011d0d7824 */ /* 0x000fd400078e0a0c */
[----:B------:R-:W2:Y:S08]  /*1910*/  @P1 LDC R11, c[0x0][0x44c] ;  /* 0x00011300ff0b1b82 */ /* 0x000eb00000000800 */
[----:B------:R-:W4:Y:S01]  /*1920*/  @P1 LDC R10, c[0x0][0x450] ;  /* 0x00011400ff0a1b82 */ /* 0x000f220000000800 */
[----:B0-----:R-:W-:Y:S01]  /*1930*/  ISETP.GE.AND P2, PT, R5, 0x1, PT ;  /* 0x000000010500780c */ /* 0x001fe20003f46270 */
[----:B---3--:R-:W-:-:S02]  /*1940*/  @P0 IMAD.IADD R24, R3, 0x1, -R0 ;  /* 0x0000000103180824 */ /* 0x008fc400078e0a00 */
[----:B------:R-:W-:Y:S02]  /*1950*/  VIADD R0, R192, 0x7f ;  /* 0x0000007fc0007836 */ /* 0x000fe40000000000 */
[----:B------:R-:W-:Y:S02]  /*1960*/  IMAD.IADD R189, R13, 0x1, R24 ;  /* 0x000000010dbd7824 */ /* 0x000fe400078e0218 */
[----:B--2---:R-:W-:-:S03]  /*1970*/  @P1 IMAD.HI.U32 R3, R0, R11, RZ ;  /* 0x0000000b00031227 */ /* 0x004fc600078e00ff */
[C---:B------:R-:W-:Y:S01]  /*1980*/  IADD3 R7, R189.reuse, 0x1, -R187 ;  /* 0x00000001bd077810 */ /* 0x040fe20007ffe8bb */
[----:B------:R-:W-:Y:S01]  /*1990*/  IMAD.MOV.U32 R6, RZ, RZ, R0 ;  /* 0x000000ffff067224 */ /* 0x000fe200078e0000 */
[----:B----4-:R-:W-:Y:S01]  /*19a0*/  @P1 SHF.R.U32.HI R6, RZ, R10, R3 ;  /* 0x0000000aff061219 */ /* 0x010fe20000011603 */
[----:B------:R-:W-:-:S04]  /*19b0*/  VIADD R0, R189, 0x7f ;  /* 0x0000007fbd007836 */ /* 0x000fc80000000000 */
[----:B-1----:R-:W-:Y:S01]  /*19c0*/  IMAD.IADD R9, R7, 0x1, R6 ;  /* 0x0000000107097824 */ /* 0x002fe200078e0206 */
[----:B------:R-:W-:-:S03]  /*19d0*/  SHF.R.S32.HI R3, RZ, 0x1f, R0 ;  /* 0x0000001fff037819 */ /* 0x000fc60000011400 */
[----:B------:R-:W-:Y:S01]  /*19e0*/  IMAD.IADD R4, R9, 0x1, R4 ;  /* 0x0000000109047824 */ /* 0x000fe200078e0204 */
[----:B------:R-:W-:-:S04]  /*19f0*/  LEA.HI R3, R3, R0, RZ, 0x7 ;  /* 0x0000000003037211 */ /* 0x000fc800078f38ff */
[----:B------:R-:W-:Y:S01]  /*1a00*/  SHF.R.S32.HI R126, RZ, 0x7, R3 ;  /* 0x00000007ff7e7819 */ /* 0x000fe20000011403 */
        /* <DEDUP_REMOVED lines=12> */
.L_x_7736:
[----:B------:R-:W-:-:S13]  /*1ad0*/  ISETP.NE.AND P0, PT, R5, 0x1, PT ;  /* 0x000000010500780c */ /* 0x000fda0003f05270 */
[----:B------:R-:W0:Y:S02]  /*1ae0*/  @P0 LDC.64 R6, c[0x0][0x9e8] ;  /* 0x00027a00ff060b82 */ /* 0x000e240000000a00 */
[----:B0-----:R-:W-:-:S05]  /*1af0*/  @P0 IMAD.HI.U32 R6, R0, R6, RZ ;  /* 0x0000000600060227 */ /* 0x001fca00078e00ff */
[----:B------:R-:W-:-:S07]  /*1b00*/  @P0 SHF.R.U32.HI R0, RZ, R7, R6 ;  /* 0x00000007ff000219 */ /* 0x000fce0000011606 */
.L_x_7737:
[----:B------:R-:W-:Y:S05]  /*1b10*/  BSYNC B0 ;  /* 0x0000000000007941 */ /* 0x000fea0003800000 */
.L_x_7735:
[----:B------:R-:W-:-:S05]  /*1b20*/  IMAD R3, R0, R5, R5 ;  /* 0x0000000500037224 */ /* 0x000fca00078e0205 */
[----:B------:R-:W-:-:S07]  /*1b30*/  VIMNMX R4, R4, R3, PT ;  /* 0x0000000304047248 */ /* 0x000fce0003fe0100 */
.L_x_7734:
        /* <DEDUP_REMOVED lines=25> */
.L_x_7740:
[----:B------:R-:W-:-:S13]  /*1cd0*/  ISETP.NE.AND P0, PT, R5, 0x1, PT ;  /* 0x000000010500780c */ /* 0x000fda0003f05270 */
[----:B------:R-:W0:Y:S02]  /*1ce0*/  @P0 LDC.64 R6, c[0x0][0x9e8] ;  /* 0x00027a00ff060b82 */ /* 0x000e240000000a00 */
[----:B0-----:R-:W-:-:S05]  /*1cf0*/  @P0 IMAD.HI.U32 R4, R0, R6, RZ ;  /* 0x0000000600040227 */ /* 0x001fca00078e00ff */
[----:B------:R-:W-:-:S07]  /*1d00*/  @P0 SHF.R.U32.HI R0, RZ, R7, R4 ;  /* 0x00000007ff000219 */ /* 0x000fce0000011604 */
.L_x_7741:
[----:B------:R-:W-:Y:S05]  /*1d10*/  BSYNC B0 ;  /* 0x0000000000007941 */ /* 0x000fea0003800000 */
.L_x_7739:
[----:B------:R-:W-:-:S05]  /*1d20*/  IMAD R0, R0, R5, RZ ;  /* 0x0000000500007224 */ /* 0x000fca00078e02ff */
[----:B------:R-:W-:-:S07]  /*1d30*/  VIMNMX R3, R3, R0, !PT ;  /* 0x0000000003037248 */ /* 0x000fce0007fe0100 */
.L_x_7738:
[----:B------:R-:W-:Y:S01]  /*1d40*/  SHF.R.S32.HI R0, RZ, 0x1f, R3 ;  /* 0x0000001fff007819 */ /* 0x000fe20000011403 */
[----:B------:R-:W-:Y:S01]  /*1d50*/  BSSY B0, `(.L_x_7742) ;  /* 0x0000028000007945 */ /* 0x000fe20003800000 */
[----:B------:R-:W-:Y:S02]  /*1d60*/  LOP3.LUT R215, R208, 0xff, RZ, 0xc0, !PT ;  /* 0x000000ffd0d77812 */ /* 0x000fe400078ec0ff */
[----:B------:R-:W-:Y:S02]  /*1d70*/  LEA.HI R0, R0, R3, RZ, 0x7 ;  /* 0x0000000300007211 */ /* 0x000fe400078f38ff */
[----:B------:R-:W-:Y:S02]  /*1d80*/  SHF.R.U32.HI R208, RZ, 0x10, R208 ;  /* 0x00000010ffd07819 */ /* 0x000fe400000116d0 */
[----:B------:R-:W-:-:S04]  /*1d90*/  SHF.R.S32.HI R0, RZ, 0x7, R0 ;  /* 0x00000007ff007819 */ /* 0x000fc80000011400 */
[----:B------:R-:W-:Y:S01]  /*1da0*/  VIMNMX R9, RZ, R0, !PT ;  /* 0x00000000ff097248 */ /* 0x000fe20007fe0100 */
[----:B------:R-:W-:-:S03]  /*1db0*/  IMAD.MOV.U32 R0, RZ, RZ, RZ ;  /* 0x000000ffff007224 */ /* 0x000fc600078e00ff */
[----:B------:R-:W-:-:S13]  /*1dc0*/  ISETP.GT.AND P0, PT, R8, R9, PT ;  /* 0x000000090800720c */ /* 0x000fda0003f04270 */
[----:B------:R-:W-:Y:S05]  /*1dd0*/  @!P0 BRA `(.L_x_7743) ;  /* 0x00000000007c8947 */ /* 0x000fea0003800000 */
        /* <DEDUP_REMOVED lines=31> */
.L_x_7743:
[----:B------:R-:W-:Y:S05]  /*1fd0*/  BSYNC B0 ;  /* 0x0000000000007941 */ /* 0x000fea0003800000 */
.L_x_7742:
[----:B------:R-:W-:-:S05]  /*1fe0*/  IMAD R3, R215, R0, R9 ;  /* 0x00000000d7037224 */ /* 0x000fca00078e0209 */
        /* <DEDUP_REMOVED lines=11> */
[----:B------:R-:W-:Y:S02]  /*20a0*/  @P0 SHF.R.S32.HI R26, RZ, 0x7, R3 ;  /* 0x00000007ff1a0819 */ /* 0x000fe40000011403 */
[----:B------:R-:W-:Y:S02]  /*20b0*/  PLOP3.LUT P0, PT, PT, PT, PT, 0x80, 0x0 ;  /* 0x000000000000781c */ /* 0x000fe40003f0f070 */
        /* <DEDUP_REMOVED lines=22> */
.L_x_7746:
[----:B------:R-:W-:Y:S05]  /*2220*/  BSYNC B6 ;  /* 0x0000000000067941 */ /* 0x000fea0003800000 */
.L_x_7745:
        /* <DEDUP_REMOVED lines=20> */
.L_x_7748:
[----:B------:R-:W-:Y:S05]  /*2370*/  BSYNC B6 ;  /* 0x0000000000067941 */ /* 0x000fea0003800000 */
.L_x_7747:
[----:B------:R-:W-:Y:S01]  /*2380*/  ULDC.64 UR4, c[0x0][0x9f8] ;  /* 0x00027e0000047ab9 */ /* 0x000fe20000000a00 */
[----:B------:R-:W2:Y:S01]  /*2390*/  LDL.LU R20, [R1+0x10] ;  /* 0x0000100001147983 */ /* 0x000ea20000300800 */
[----:B------:R-:W-:Y:S01]  /*23a0*/  ISETP.NE.U32.AND P0, PT, RZ, UR4, PT ;  /* 0x00000004ff007c0c */ /* 0x000fe2000bf05070 */
[----:B------:R-:W0:Y:S03]  /*23b0*/  LDC.64 R98, c[0x0][0x300] ;  /* 0x0000c000ff627b82 */ /* 0x000e260000000a00 */
[----:B------:R-:W-:Y:S01]  /*23c0*/  ISETP.NE.AND.EX P0, PT, RZ, UR5, PT, P0 ;  /* 0x00000005ff007c0c */ /* 0x000fe2000bf05300 */
[----:B------:R-:W1:Y:S01]  /*23d0*/  S2R R30, SR_TID.X ;  /* 0x00000000001e7919 */ /* 0x000e620000002100 */
[----:B------:R-:W-:Y:S01]  /*23e0*/  IMAD.IADD R28, R28, 0x1, R29 ;  /* 0x000000011c1c7824 */ /* 0x000fe200078e021d */
[----:B------:R-:W-:Y:S02]  /*23f0*/  ULDC.64 UR4, c[0x0][0xa08] ;  /* 0x0002820000047ab9 */ /* 0x000fe40000000a00 */
[----:B------:R-:W3:Y:S08]  /*2400*/  LDC R33, c[0x0][0x3f4] ;  /* 0x0000fd00ff217b82 */ /* 0x000ef00000000800 */
[----:B------:R-:W4:Y:S02]  /*2410*/  @P0 LDC.64 R4, c[0x0][0x9f8] ;  /* 0x00027e00ff040b82 */ /* 0x000f240000000a00 */
[----:B----4-:R-:W-:-:S05]  /*2420*/  @P0 IMAD.WIDE R4, R27, 0x4, R4 ;  /* 0x000000041b040825 */ /* 0x010fca00078e0204 */
[----:B------:R4:W2:Y:S01]  /*2430*/  @P0 LDG.E R27, desc[UR42][R4.64] ;  /* 0x0000002a041b0981 */ /* 0x0008a2000c1e1900 */
[----:B------:R-:W-:Y:S01]  /*2440*/  SHF.R.S32.HI R39, RZ, 0x1f, R28 ;  /* 0x0000001fff277819 */ /* 0x000fe2000001141c */
[-C--:B0-----:R-:W-:Y:S01]  /*2450*/  IMAD.WIDE.U32 R6, R28, R98.reuse, RZ ;  /* 0x000000621c067225 */ /* 0x081fe200078e00ff */
[----:B------:R-:W-:Y:S02]  /*2460*/  ISETP.NE.U32.AND P0, PT, RZ, UR4, PT ;  /* 0x00000004ff007c0c */ /* 0x000fe4000bf05070 */
[----:B-1----:R-:W-:Y:S01]  /*2470*/  SHF.R.U32.HI R30, RZ, 0x7, R30 ;  /* 0x00000007ff1e7819 */ /* 0x002fe2000001161e */
[-C--:B------:R-:W-:Y:S01]  /*2480*/  IMAD R0, R39, R98.reuse, RZ ;  /* 0x0000006227007224 */ /* 0x080fe200078e02ff */
[----:B------:R-:W-:Y:S01]  /*2490*/  ISETP.NE.AND.EX P0, PT, RZ, UR5, PT, P0 ;  /* 0x00000005ff007c0c */ /* 0x000fe2000bf05300 */
[----:B------:R-:W-:Y:S01]  /*24a0*/  ULDC.64 UR4, c[0x0][0x308] ;  /* 0x0000c20000047ab9 */ /* 0x000fe20000000a00 */
[----:B------:R-:W-:Y:S01]  /*24b0*/  ISETP.NE.AND P6, PT, R30, 0x1, PT ;  /* 0x000000011e00780c */ /* 0x000fe20003fc5270 */
[----:B------:R-:W-:Y:S01]  /*24c0*/  IMAD R3, R28, R99, R0 ;  /* 0x000000631c037224 */ /* 0x000fe200078e0200 */
[----:B---3--:R-:W-:Y:S01]  /*24d0*/  ISETP.GE.AND P1, PT, R16, R33, PT ;  /* 0x000000211000720c */ /* 0x008fe20003f26270 */
[----:B------:R-:W-:Y:S01]  /*24e0*/  IMAD.SHL.U32 R32, R23, 0x40, RZ ;  /* 0x0000004017207824 */ /* 0x000fe200078e00ff */
[----:B-----5:R-:W-:Y:S01]  /*24f0*/  SHF.R.S32.HI R29, RZ, 0x1f, R112 ;  /* 0x0000001fff1d7819 */ /* 0x020fe20000011470 */
[----:B------:R-:W-:Y:S01]  /*2500*/  IMAD.IADD R7, R7, 0x1, R3 ;  /* 0x0000000107077824 */ /* 0x000fe200078e0203 */
[----:B------:R-:W-:Y:S01]  /*2510*/  SHF.R.U32.HI R31, RZ, 0x3, R198 ;  /* 0x00000003ff1f7819 */ /* 0x000fe200000116c6 */
[----:B------:R-:W-:Y:S01]  /*2520*/  IMAD.SHL.U32 R88, R98, 0x20, RZ ;  /* 0x0000002062587824 */ /* 0x000fe200078e00ff */
[----:B------:R-:W-:Y:S01]  /*2530*/  SHF.R.U32.HI R21, RZ, 0x3, R197 ;  /* 0x00000003ff157819 */ /* 0x000fe200000116c5 */
[----:B----4-:R-:W-:Y:S01]  /*2540*/  IMAD.WIDE.U32 R4, R206, UR4, R6 ;  /* 0x00000004ce047c25 */ /* 0x010fe2000f8e0006 */
[----:B------:R-:W-:Y:S01]  /*2550*/  SHF.L.U64.HI R89, R98, 0x5, R99 ;  /* 0x0000000562597819 */ /* 0x000fe20000010263 */
[----:B------:R-:W0:Y:S01]  /*2560*/  LDC.64 R6, c[0x0][0x3f8] ;  /* 0x0000fe00ff067b82 */ /* 0x000e220000000a00 */
[----:B------:R-:W-:Y:S01]  /*2570*/  SHF.R.S32.HI R116, RZ, 0x1f, R212 ;  /* 0x0000001fff747819 */ /* 0x000fe200000114d4 */
[----:B------:R-:W-:Y:S01]  /*2580*/  IMAD R5, R206, UR5, R5 ;  /* 0x00000005ce057c24 */ /* 0x000fe2000f8e0205 */
[----:B------:R-:W-:Y:S01]  /*2590*/  ULDC.64 UR4, c[0x0][0x310] ;  /* 0x0000c40000047ab9 */ /* 0x000fe20000000a00 */
[----:B------:R-:W-:Y:S01]  /*25a0*/  IMAD.WIDE.U32 R128, R23, R98, R88 ;  /* 0x0000006217807225 */ /* 0x000fe200078e0058 */
[----:B------:R-:W-:-:S02]  /*25b0*/  SHF.R.S32.HI R115, RZ, 0x1f, R211 ;  /* 0x0000001fff737819 */ /* 0x000fc400000114d3 */
[----:B------:R-:W-:Y:S01]  /*25c0*/  SHF.R.S32.HI R114, RZ, 0x1f, R210 ;  /* 0x0000001fff727819 */ /* 0x000fe200000114d2 */
[----:B------:R-:W-:-:S04]  /*25d0*/  IMAD.WIDE.U32 R40, R23, R98, R16 ;  /* 0x0000006217287225 */ /* 0x000fc800078e0010 */
[----:B------:R-:W-:Y:S02]  /*25e0*/  VIADD R124, R30, 0x8 ;  /* 0x000000081e7c7836 */ /* 0x000fe40000000000 */
[----:B------:R-:W-:Y:S02]  /*25f0*/  IMAD.SHL.U32 R110, R33, 0x2, RZ ;  /* 0x00000002216e7824 */ /* 0x000fe400078e00ff */
[----:B------:R-:W-:Y:S02]  /*2600*/  IMAD.SHL.U32 R125, R98, 0x80, RZ ;  /* 0x00000080627d7824 */ /* 0x000fe400078e00ff */
[CC--:B0-----:R-:W-:Y:S01]  /*2610*/  IMAD.WIDE.U32 R92, R23.reuse, R6.reuse, R18 ;  /* 0x00000006175c7225 */ /* 0x0c1fe200078e0012 */
[C-C-:B------:R-:W-:Y:S02]  /*2620*/  SHF.L.U64.HI R15, R6.reuse, 0x6, R7.reuse ;  /* 0x00000006060f7819 */ /* 0x140fe40000010207 */
[----:B------:R-:W-:Y:S01]  /*2630*/  SHF.L.U64.HI R14, R6, 0x7, R7 ;  /* 0x00000007060e7819 */ /* 0x000fe20000010207 */
[----:B------:R-:W-:-:S04]  /*2640*/  IMAD.WIDE.U32 R90, R23, R6, R16 ;  /* 0x00000006175a7225 */ /* 0x000fc800078e0010 */
[----:B------:R-:W-:Y:S02]  /*2650*/  IMAD R12, R29, R6, RZ ;  /* 0x000000061d0c7224 */ /* 0x000fe400078e02ff */
[----:B------:R-:W-:Y:S02]  /*2660*/  IMAD.SHL.U32 R13, R6, 0x20, RZ ;  /* 0x00000020060d7824 */ /* 0x000fe400078e00ff */
[----:B------:R-:W-:Y:S02]  /*2670*/  IMAD R35, R112, R7, R12 ;  /* 0x0000000770237224 */ /* 0x000fe400078e020c */
[----:B------:R-:W-:Y:S01]  /*2680*/  IMAD.SHL.U32 R12, R6, 0x40, RZ ;  /* 0x00000040060c7824 */ /* 0x000fe200078e00ff */
[----:B--2---:R-:W-:-:S04]  /*2690*/  LOP3.LUT R20, R20, 0xfffffffe, RZ, 0xc0, !PT ;  /* 0xfffffffe14147812 */ /* 0x004fc800078ec0ff */
[----:B------:R-:W-:-:S05]  /*26a0*/  @P1 LOP3.LUT R20, R20, 0x1, RZ, 0xfc, !PT ;  /* 0x0000000114141812 */ /* 0x000fca00078efcff */
[----:B------:R0:W-:Y:S02]  /*26b0*/  STL [R1+0x10], R20 ;  /* 0x0000101401007387 */ /* 0x0001e40000100800 */
[----:B0-----:R-:W-:Y:S02]  /*26c0*/  SHF.R.U32.HI R20, RZ, 0x3, R196 ;  /* 0x00000003ff147819 */ /* 0x001fe400000116c4 */
[----:B------:R-:W-:Y:S02]  /*26d0*/  SHF.R.S32.HI R0, RZ, 0x1f, R27 ;  /* 0x0000001fff007819 */ /* 0x000fe4000001141b */
[----:B------:R-:W-:Y:S02]  /*26e0*/  SEL R27, R27, RZ, !P0 ;  /* 0x000000ff1b1b7207 */ /* 0x000fe40004000000 */
[----:B------:R-:W-:Y:S02]  /*26f0*/  SEL R3, R0, RZ, !P0 ;  /* 0x000000ff00037207 */ /* 0x000fe40004000000 */
[----:B------:R-:W-:Y:S01]  /*2700*/  IADD3 R42, P0, R23, R28, RZ ;  /* 0x0000001c172a7210 */ /* 0x000fe20007f1e0ff */
[----:B------:R-:W-:Y:S01]  /*2710*/  IMAD.WIDE.U32 R96, R27, UR4, R4 ;  /* 0x000000041b607c25 */ /* 0x000fe2000f8e0004 */
[----:B------:R-:W-:Y:S01]  /*2720*/  SHF.L.U64.HI R28, R98, 0x6, R99 ;  /* 0x00000006621c7819 */ /* 0x000fe20000010263 */
[----:B------:R-:W0:Y:S02]  /*2730*/  LDC.64 R4, c[0x0][0x408] ;  /* 0x00010200ff047b82 */ /* 0x000e240000000a00 */
[----:B------:R-:W-:-:S02]  /*2740*/  IMAD R0, R3, UR4, RZ ;  /* 0x0000000403007c24 */ /* 0x000fc4000f8e02ff */
[----:B------:R-:W-:Y:S01]  /*2750*/  IMAD.X R43, R216, 0x1, R39, P0 ;  /* 0x00000001d82b7824 */ /* 0x000fe200000e0627 */
[----:B------:R-:W-:Y:S01]  /*2760*/  IADD3 R39, P3, R96, 0x40, RZ ;  /* 0x0000004060277810 */ /* 0x000fe20007f7e0ff */
[----:B------:R-:W-:Y:S01]  /*2770*/  IMAD R37, R27, UR5, R0 ;  /* 0x000000051b257c24 */ /* 0x000fe2000f8e0200 */
[----:B------:R-:W-:Y:S05]  /*2780*/  @!P6 WARPSYNC.ALL ;  /* 0x000000000000e948 */ /* 0x000fea0003800000 */
[----:B------:R-:W-:Y:S01]  /*2790*/  ULDC.64 UR4, c[0x0][0x330] ;  /* 0x0000cc0000047ab9 */ /* 0x000fe20000000a00 */
[----:B------:R-:W-:Y:S01]  /*27a0*/  IMAD.IADD R36, R97, 0x1, R37 ;  /* 0x0000000161247824 */ /* 0x000fe200078e0225 */
[----:B------:R-:W-:Y:S01]  /*27b0*/  @!P6 BAR.SYNC.DEFER_BLOCKING 0x9, 0x100 ;  /* 0x024400000000eb1d */ /* 0x000fe20000010000 */
[----:B------:R-:W-:Y:S01]  /*27c0*/  IMAD.WIDE.U32 R8, R206, UR4, R16 ;  /* 0x00000004ce087c25 */ /* 0x000fe2000f8e0010 */
[----:B------:R-:W-:-:S03]  /*27d0*/  IADD3 R37, P0, R96, R40, RZ ;  /* 0x0000002860257210 */ /* 0x000fc60007f1e0ff */
[----:B------:R-:W-:Y:S01]  /*27e0*/  IMAD R9, R206, UR5, R9 ;  /* 0x00000005ce097c24 */ /* 0x000fe2000f8e0209 */
[----:B------:R-:W-:Y:S01]  /*27f0*/  ULDC.64 UR4, c[0x0][0x338] ;  /* 0x0000ce0000047ab9 */ /* 0x000fe20000000a00 */
[----:B------:R-:W-:Y:S02]  /*2800*/  IMAD.X R104, RZ, RZ, R36, P3 ;  /* 0x000000ffff687224 */ /* 0x000fe400018e0624 */
[----:B------:R-:W-:Y:S01]  /*2810*/  IMAD R0, R3, UR4, RZ ;  /* 0x0000000403007c24 */ /* 0x000fe2000f8e02ff */
[----:B------:R-:W-:Y:S01]  /*2820*/  SEL R3, R33, RZ, P1 ;  /* 0x000000ff21037207 */ /* 0x000fe20000800000 */
[C---:B------:R-:W-:Y:S01]  /*2830*/  IMAD.WIDE.U32 R94, R27.reuse, UR4, R8 ;  /* 0x000000041b5e7c25 */ /* 0x040fe2000f8e0008 */
[----:B------:R-:W-:Y:S02]  /*2840*/  ULDC UR4, c[0x0][0x2f4] ;  /* 0x0000bd0000047ab9 */ /* 0x000fe40000000800 */
[----:B------:R-:W-:Y:S01]  /*2850*/  ISETP.GE.AND P2, PT, R16, UR4, PT ;  /* 0x0000000410007c0c */ /* 0x000fe2000bf46270 */
[----:B------:R-:W-:-:S02]  /*2860*/  IMAD R47, R27, UR5, R0 ;  /* 0x000000051b2f7c24 */ /* 0x000fc4000f8e0200 */
[----:B------:R-:W-:Y:S02]  /*2870*/  IMAD R0, R216, R6, RZ ;  /* 0x00000006d8007224 */ /* 0x000fe400078e02ff */
[----:B------:R-:W-:Y:S02]  /*2880*/  IMAD.IADD R3, R16, 0x1, R3 ;  /* 0x0000000110037824 */ /* 0x000fe400078e0203 */
[C---:B------:R-:W-:Y:S02]  /*2890*/  IMAD R9, R23.reuse, R7, R0 ;  /* 0x0000000717097224 */ /* 0x040fe400078e0200 */
[-C--:B0-----:R-:W-:Y:S02]  /*28a0*/  IMAD R0, R216, R4.reuse, RZ ;  /* 0x00000004d8007224 */ /* 0x081fe400078e02ff */
[----:B------:R-:W-:-:S04]  /*28b0*/  IMAD.WIDE.U32 R86, R23, R4, R18 ;  /* 0x0000000417567225 */ /* 0x000fc800078e0012 */
[C---:B------:R-:W-:Y:S01]  /*28c0*/  IMAD R11, R23.reuse, R5, R0 ;  /* 0x00000005170b7224 */ /* 0x040fe200078e0200 */
[----:B------:R-:W-:Y:S01]  /*28d0*/  SHF.R.S32.HI R0, RZ, 0x1f, R3 ;  /* 0x0000001fff007819 */ /* 0x000fe20000011403 */
[----:B------:R-:W-:-:S03]  /*28e0*/  IMAD.WIDE.U32 R84, R23, R4, R16 ;  /* 0x0000000417547225 */ /* 0x000fc600078e0010 */
[CC--:B------:R-:W-:Y:S01]  /*28f0*/  LEA.HI R45, R0.reuse, R3.reuse, RZ, 0x3 ;  /* 0x00000003002d7211 */ /* 0x0c0fe200078f18ff */
[----:B------:R-:W-:Y:S01]  /*2900*/  IMAD.IADD R93, R93, 0x1, R9 ;  /* 0x000000015d5d7824 */ /* 0x000fe200078e0209 */
[----:B------:R-:W-:Y:S01]  /*2910*/  LEA.HI R8, R0, R3, RZ, 0x6 ;  /* 0x0000000300087211 */ /* 0x000fe200078f30ff */
[----:B------:R-:W-:Y:S01]  /*2920*/  IMAD.IADD R91, R9, 0x1, R91 ;  /* 0x00000001095b7824 */ /* 0x000fe200078e025b */
[----:B------:R-:W-:Y:S01]  /*2930*/  LOP3.LUT R0, R45, 0x38, RZ, 0xc0, !PT ;  /* 0x000000382d007812 */ /* 0x000fe200078ec0ff */
[----:B------:R-:W-:Y:S01]  /*2940*/  IMAD.IADD R87, R87, 0x1, R11 ;  /* 0x0000000157577824 */ /* 0x000fe200078e020b */
[----:B------:R-:W-:Y:S01]  /*2950*/  LOP3.LUT R9, R198, 0x38, R45, 0xf8, !PT ;  /* 0x00000038c6097812 */ /* 0x000fe200078ef82d */
[----:B------:R-:W-:Y:S01]  /*2960*/  IMAD.IADD R85, R11, 0x1, R85 ;  /* 0x000000010b557824 */ /* 0x000fe200078e0255 */
[--C-:B------:R-:W-:Y:S01]  /*2970*/  LOP3.LUT R10, R197, 0x38, R45.reuse, 0xf8, !PT ;  /* 0x00000038c50a7812 */ /* 0x100fe200078ef82d */
[----:B------:R-:W-:Y:S01]  /*2980*/  IMAD.SHL.U32 R8, R8, 0x80, RZ ;  /* 0x0000008008087824 */ /* 0x000fe200078e00ff */
[----:B------:R-:W-:Y:S01]  /*2990*/  LOP3.LUT R11, R196, 0x38, R45, 0xf8, !PT ;  /* 0x00000038c40b7812 */ /* 0x000fe200078ef82d */
[----:B------:R-:W-:Y:S01]  /*29a0*/  IMAD R29, R29, R4, RZ ;  /* 0x000000041d1d7224 */ /* 0x000fe200078e02ff */
[----:B------:R-:W-:Y:S01]  /*29b0*/  LOP3.LUT R3, R0, 0x1c0, R32, 0xf8, !PT ;  /* 0x000001c000037812 */ /* 0x000fe200078ef820 */
[----:B------:R-:W-:Y:S01]  /*29c0*/  IMAD R0, R216, R98, RZ ;  /* 0x00000062d8007224 */ /* 0x000fe200078e02ff */
[----:B------:R-:W-:Y:S01]  /*29d0*/  LOP3.LUT R8, R8, 0xffffe000, RZ, 0xc0, !PT ;  /* 0xffffe00008087812 */ /* 0x000fe200078ec0ff */
[----:B------:R-:W-:Y:S01]  /*29e0*/  IMAD.WIDE.U32 R92, R112, R6, R92 ;  /* 0x00000006705c7225 */ /* 0x000fe200078e005c */
[----:B------:R-:W-:-:S02]  /*29f0*/  LOP3.LUT R9, R9, R31, RZ, 0x3c, !PT ;  /* 0x0000001f09097212 */ /* 0x000fc400078e3cff */
[----:B------:R-:W-:Y:S01]  /*2a00*/  LOP3.LUT R27, R10, R21, RZ, 0x3c, !PT ;  /* 0x000000150a1b7212 */ /* 0x000fe200078e3cff */
[----:B------:R-:W-:Y:S01]  /*2a10*/  IMAD R31, R23, R99, R0 ;  /* 0x00000063171f7224 */ /* 0x000fe200078e0200 */
[----:B------:R-:W-:Y:S01]  /*2a20*/  LOP3.LUT R11, R11, R20, RZ, 0x3c, !PT ;  /* 0x000000140b0b7212 */ /* 0x000fe200078e3cff */
[C---:B------:R-:W-:Y:S01]  /*2a30*/  IMAD.WIDE.U32 R90, R112.reuse, R6, R90 ;  /* 0x00000006705a7225 */ /* 0x040fe200078e005a */
[----:B------:R-:W-:Y:S02]  /*2a40*/  LOP3.LUT R3, R3, R202, RZ, 0x3c, !PT ;  /* 0x000000ca03037212 */ /* 0x000fe400078e3cff */
[-C--:B------:R-:W-:Y:S01]  /*2a50*/  IADD3 R108, R9, R8.reuse, R201 ;  /* 0x00000008096c7210 */ /* 0x080fe20007ffe0c9 */
[C---:B------:R-:W-:Y:S01]  /*2a60*/  IMAD R101, R112.reuse, R5, R29 ;  /* 0x0000000570657224 */ /* 0x040fe200078e021d */
[----:B------:R-:W-:Y:S01]  /*2a70*/  IADD3 R27, R27, R8, R200 ;  /* 0x000000081b1b7210 */ /* 0x000fe20007ffe0c8 */
[----:B------:R-:W-:Y:S01]  /*2a80*/  IMAD.WIDE.U32 R86, R112, R4, R86 ;  /* 0x0000000470567225 */ /* 0x000fe200078e0056 */
[----:B------:R-:W-:-:S02]  /*2a90*/  IADD3 R21, R11, R8, R199 ;  /* 0x000000080b157210 */ /* 0x000fc40007ffe0c7 */
[----:B------:R-:W-:Y:S01]  /*2aa0*/  IADD3 R109, R3, R8, R203 ;  /* 0x00000008036d7210 */ /* 0x000fe20007ffe0cb */
[C---:B------:R-:W-:Y:S01]  /*2ab0*/  IMAD.SHL.U32 R11, R6.reuse, 0x80, RZ ;  /* 0x00000080060b7824 */ /* 0x040fe200078e00ff */
[----:B------:R-:W-:Y:S01]  /*2ac0*/  SHF.L.U64.HI R20, R6, 0x5, R7 ;  /* 0x0000000506147819 */ /* 0x000fe20000010207 */
[C---:B------:R-:W-:Y:S01]  /*2ad0*/  IMAD.SHL.U32 R7, R4.reuse, 0x20, RZ ;  /* 0x0000002004077824 */ /* 0x040fe200078e00ff */
[C-C-:B------:R-:W-:Y:S01]  /*2ae0*/  SHF.L.U64.HI R10, R4.reuse, 0x5, R5.reuse ;  /* 0x00000005040a7819 */ /* 0x140fe20000010205 */
[C---:B------:R-:W-:Y:S01]  /*2af0*/  IMAD.SHL.U32 R6, R4.reuse, 0x40, RZ ;  /* 0x0000004004067824 */ /* 0x040fe200078e00ff */
[----:B------:R-:W-:Y:S01]  /*2b00*/  SHF.L.U64.HI R9, R4, 0x6, R5 ;  /* 0x0000000604097819 */ /* 0x000fe20000010205 */
[----:B------:R-:W-:Y:S01]  /*2b10*/  IMAD.WIDE.U32 R84, R112, R4, R84 ;  /* 0x0000000470547225 */ /* 0x000fe200078e0054 */
[----:B------:R-:W-:Y:S02]  /*2b20*/  SHF.L.U64.HI R8, R4, 0x7, R5 ;  /* 0x0000000704087819 */ /* 0x000fe40000010205 */
[----:B------:R-:W-:Y:S01]  /*2b30*/  IADD3 R3, P1, R88, R128, RZ ;  /* 0x0000008058037210 */ /* 0x000fe20007f3e0ff */
[----:B------:R-:W-:Y:S01]  /*2b40*/  IMAD.SHL.U32 R5, R4, 0x80, RZ ;  /* 0x0000008004057824 */ /* 0x000fe200078e00ff */
[----:B------:R-:W-:Y:S01]  /*2b50*/  SHF.L.U64.HI R0, R98, 0x7, R99 ;  /* 0x0000000762007819 */ /* 0x000fe20000010263 */
[----:B------:R-:W-:Y:S01]  /*2b60*/  IMAD.IADD R4, R31, 0x1, R129 ;  /* 0x000000011f047824 */ /* 0x000fe200078e0281 */
[----:B------:R-:W-:Y:S01]  /*2b70*/  LOP3.LUT R38, R45, 0xfffffff8, RZ, 0xc0, !PT ;  /* 0xfffffff82d267812 */ /* 0x000fe200078ec0ff */
[----:B------:R-:W-:Y:S01]  /*2b80*/  IMAD.IADD R31, R41, 0x1, R31 ;  /* 0x00000001291f7824 */ /* 0x000fe200078e021f */
[----:B------:R-:W-:Y:S01]  /*2b90*/  SHF.R.S32.HI R102, RZ, 0x3, R45 ;  /* 0x00000003ff667819 */ /* 0x000fe2000001142d */
[----:B------:R-:W-:Y:S01]  /*2ba0*/  IMAD.X R29, R4, 0x1, R89, P1 ;  /* 0x00000001041d7824 */ /* 0x000fe200008e0659 */
[----:B------:R-:W-:Y:S01]  /*2bb0*/  IADD3 R30, P1, R3, R88, RZ ;  /* 0x00000058031e7210 */ /* 0x000fe20007f3e0ff */
[----:B------:R-:W-:Y:S01]  /*2bc0*/  IMAD.X R99, R31, 0x1, R36, P0 ;  /* 0x000000011f637824 */ /* 0x000fe200000e0624 */
[----:B------:R-:W-:Y:S01]  /*2bd0*/  IADD3 R100, P0, R37, 0x40, RZ ;  /* 0x0000004025647810 */ /* 0x000fe20007f1e0ff */
[----:B------:R-:W-:Y:S01]  /*2be0*/  IMAD.IADD R33, R93, 0x1, R35 ;  /* 0x000000015d217824 */ /* 0x000fe200078e0223 */
[----:B------:R-:W-:Y:S01]  /*2bf0*/  SHF.R.S32.HI R103, RZ, 0x1f, R38 ;  /* 0x0000001fff677819 */ /* 0x000fe20000011426 */
[----:B------:R-:W-:-:S02]  /*2c00*/  IMAD.IADD R34, R35, 0x1, R91 ;  /* 0x0000000123227824 */ /* 0x000fc400078e025b */
[----:B------:R-:W-:Y:S01]  /*2c10*/  IMAD.X R32, R29, 0x1, R89, P1 ;  /* 0x000000011d207824 */ /* 0x000fe200008e0659 */
[----:B------:R-:W-:Y:S01]  /*2c20*/  ISETP.GE.AND P1, PT, R190, UR4, PT ;  /* 0x00000004be007c0c */ /* 0x000fe2000bf26270 */
[----:B------:R-:W-:Y:S02]  /*2c30*/  IMAD.IADD R35, R87, 0x1, R101 ;  /* 0x0000000157237824 */ /* 0x000fe400078e0265 */
[----:B------:R-:W-:Y:S02]  /*2c40*/  IMAD.IADD R101, R101, 0x1, R85 ;  /* 0x0000000165657824 */ /* 0x000fe400078e0255 */
[----:B------:R-:W-:Y:S02]  /*2c50*/  IMAD.X R105, RZ, RZ, R99, P0 ;  /* 0x000000ffff697224 */ /* 0x000fe400000e0663 */
[----:B------:R-:W-:-:S07]  /*2c60*/  IMAD.IADD R106, R95, 0x1, R47 ;  /* 0x000000015f6a7824 */ /* 0x000fce00078e022f */
.L_x_7834:
[----:B------:R-:W2:Y:S01]  /*2c70*/  LDL.LU R44, [R1+0x10] ;  /* 0x00001000012c7983 */ /* 0x000ea20000300800 */
[----:B------:R-:W-:Y:S01]  /*2c80*/  VIADD R26, R26, 0xffffffff ;  /* 0xffffffff1a1a7836 */ /* 0x000fe20000000000 */
[----:B------:R-:W0:Y:S01]  /*2c90*/  LDC R121, c[0x0][0x3f4] ;  /* 0x0000fd00ff797b82 */ /* 0x000e220000000800 */
[----:B------:R-:W-:Y:S01]  /*2ca0*/  IMAD R111, R184, 0x4000, R205 ;  /* 0x00004000b86f7824 */ /* 0x000fe200078e02cd */
[----:B------:R-:W-:Y:S05]  /*2cb0*/  YIELD ;  /* 0x0000000000007946 */ /* 0x000fea0003800000 */
[----:B------:R-:W-:Y:S01]  /*2cc0*/  ISETP.GT.AND P3, PT, R26, R25, PT ;  /* 0x000000191a00720c */ /* 0x000fe20003f64270 */
[----:B------:R-:W-:Y:S01]  /*2cd0*/  BSSY B0, `(.L_x_7749) ;  /* 0x00005e8000007945 */ /* 0x000fe20003800000 */
[----:B------:R-:W-:Y:S01]  /*2ce0*/  IMAD R111, R111, 0x2, R2 ;  /* 0x000000026f6f7824 */ /* 0x000fe200078e0202 */
[----:B0-----:R-:W-:-:S02]  /*2cf0*/  ISETP.GE.AND P0, PT, R121, 0x1, PT ;  /* 0x000000017900780c */ /* 0x001fc40003f06270 */
[----:B--2---:R-:W-:-:S08]  /*2d00*/  LOP3.LUT R44, R44, 0xfffffffb, RZ, 0xc0, !PT ;  /* 0xfffffffb2c2c7812 */ /* 0x004fd000078ec0ff */
[----:B------:R-:W-:-:S05]  /*2d10*/  @P3 LOP3.LUT R44, R44, 0x4, RZ, 0xfc, !PT ;  /* 0x000000042c2c3812 */ /* 0x000fca00078efcff */
[----:B------:R0:W-:Y:S01]  /*2d20*/  STL [R1+0x10], R44 ;  /* 0x0000102c01007387 */ /* 0x0001e20000100800 */
[----:B------:R-:W-:Y:S05]  /*2d30*/  @!P0 BRA `(.L_x_7750) ;  /* 0x0000005800048947 */ /* 0x000fea0003800000 */
[----:B------:R-:W-:Y:S01]  /*2d40*/  ULDC.U8 UR4, c[0x0][0x410] ;  /* 0x0001040000047ab9 */ /* 0x000fe20000000000 */
[----:B0-----:R-:W-:Y:S01]  /*2d50*/  SHF.R.S32.HI R44, RZ, 0x1f, R26 ;  /* 0x0000001fff2c7819 */ /* 0x001fe2000001141a */
[-C--:B------:R-:W-:Y:S01]  /*2d60*/  IMAD R45, R0, R26.reuse, RZ ;  /* 0x0000001a002d7224 */ /* 0x080fe200078e02ff */
[----:B------:R-:W-:Y:S01]  /*2d70*/  ISETP.NE.AND P0, PT, RZ, UR4, PT ;  /* 0x00000004ff007c0c */ /* 0x000fe2000bf05270 */
[-C--:B------:R-:W-:Y:S02]  /*2d80*/  IMAD R46, R14, R26.reuse, RZ ;  /* 0x0000001a0e2e7224 */ /* 0x080fe400078e02ff */
[----:B------:R-:W-:Y:S02]  /*2d90*/  IMAD R47, R8, R26, RZ ;  /* 0x0000001a082f7224 */ /* 0x000fe400078e02ff */
[----:B------:R-:W-:Y:S02]  /*2da0*/  IMAD R113, R26, -0x80, R24 ;  /* 0xffffff801a717824 */ /* 0x000fe400078e0218 */
[----:B------:R-:W-:-:S02]  /*2db0*/  IMAD R45, R44, R125, R45 ;  /* 0x0000007d2c2d7224 */ /* 0x000fc400078e022d */
[C---:B------:R-:W-:Y:S01]  /*2dc0*/  IMAD R117, R44.reuse, R11, R46 ;  /* 0x0000000b2c757224 */ /* 0x040fe200078e022e */
[----:B------:R-:W-:Y:S01]  /*2dd0*/  VIMNMX R113, R113, 0x80, PT ;  /* 0x0000008071717848 */ /* 0x000fe20003fe0100 */
[----:B------:R-:W-:Y:S02]  /*2de0*/  IMAD R47, R44, R5, R47 ;  /* 0x000000052c2f7224 */ /* 0x000fe400078e022f */
[----:B------:R-:W-:-:S04]  /*2df0*/  IMAD.WIDE.U32 R118, R125, R26, RZ ;  /* 0x0000001a7d767225 */ /* 0x000fc800078e00ff */
        /* <DEDUP_REMOVED lines=34> */
.L_x_7753:
[----:B------:R-:W-:Y:S05]  /*3020*/  BSYNC B1 ;  /* 0x0000000000017941 */ /* 0x000fea0003800000 */
.L_x_7752:
[----:B------:R-:W-:Y:S01]  /*3030*/  ISETP.GE.AND P4, PT, R212, R113, PT ;  /* 0x00000071d400720c */ /* 0x000fe20003f86270 */
[----:B0----5:R-:W-:Y:S01]  /*3040*/  IMAD.MOV.U32 R44, RZ, RZ, R72 ;  /* 0x000000ffff2c7224 */ /* 0x021fe200078e0048 */
[----:B------:R-:W-:Y:S01]  /*3050*/  BSSY B1, `(.L_x_7754) ;  /* 0x0000028000017945 */ /* 0x000fe20003800000 */
        /* <DEDUP_REMOVED lines=18> */
[----:B------:R-:W-:Y:S06]  /*3180*/  @P4 BRA `(.L_x_7755) ;  /* 0x0000000000504947 */ /* 0x000fec0003800000 */
[----:B------:R-:W-:Y:S01]  /*3190*/  IADD3 R45, P0, P5, R92, R78, R13 ;  /* 0x0000004e5c2d7210 */ /* 0x000fe20007d1e00d */
[----:B------:R-:W-:Y:S01]  /*31a0*/  ULDC.64 UR4, c[0x0][0x3e8] ;  /* 0x0000fa0000047ab9 */ /* 0x000fe20000000a00 */
[----:B------:R-:W-:Y:S02]  /*31b0*/  CS2R R68, SRZ ;  /* 0x0000000000447805 */ /* 0x000fe4000001ff00 */
[----:B------:R-:W-:Y:S02]  /*31c0*/  CS2R R70, SRZ ;  /* 0x0000000000467805 */ /* 0x000fe4000001ff00 */
        /* <DEDUP_REMOVED lines=16> */
.L_x_7755:
[----:B------:R-:W-:Y:S05]  /*32d0*/  BSYNC B1 ;  /* 0x0000000000017941 */ /* 0x000fea0003800000 */
.L_x_7754:
        /* <DEDUP_REMOVED lines=22> */
[----:B------:R-:W-:-:S02]  /*3440*/  CS2R R62, SRZ ;  /* 0x00000000003e7805 */ /* 0x000fc4000001ff00 */
[----:B------:R-:W-:Y:S02]  /*3450*/  CS2R R52, SRZ ;  /* 0x0000000000347805 */ /* 0x000fe4000001ff00 */
[----:B------:R-:W-:Y:S02]  /*3460*/  CS2R R50, SRZ ;  /* 0x0000000000327805 */ /* 0x000fe4000001ff00 */
[----:B------:R-:W-:Y:S02]  /*3470*/  CS2R R54, SRZ ;  /* 0x0000000000367805 */ /* 0x000fe4000001ff00 */
[----:B------:R-:W-:Y:S01]  /*3480*/  P2R R122, PR, RZ, 0x1 ;  /* 0x00000001ff7a7803 */ /* 0x000fe20000000000 */
        /* <DEDUP_REMOVED lines=21> */
.L_x_7757:
[----:B------:R-:W-:Y:S05]  /*35e0*/  BSYNC B1 ;  /* 0x0000000000017941 */ /* 0x000fea0003800000 */
.L_x_7756:
[----:B------:R-:W-:Y:S01]  /*35f0*/  ISETP.GE.AND P5, PT, R210, R113, PT ;  /* 0x00000071d200720c */ /* 0x000fe20003fa6270 */
[----:B------:R-:W-:-:S12]  /*3600*/  BSSY B1, `(.L_x_7758) ;  /* 0x000001e000017945 */ /* 0x000fd80003800000 */
[----:B------:R-:W-:Y:S05]  /*3610*/  @P5 BRA `(.L_x_7759) ;  /* 0x0000000000705947 */ /* 0x000fea0003800000 */
[----:B0-----:R-:W0:Y:S01]  /*3620*/  LDC.64 R44, c[0x0][0x3f8] ;  /* 0x0000fe00ff2c7b82 */ /* 0x001e220000000a00 */
[----:B------:R-:W-:Y:S01]  /*3630*/  IMAD.MOV.U32 R79, RZ, RZ, R117 ;  /* 0x000000ffff4f7224 */ /* 0x000fe200078e0075 */
[----:B------:R-:W-:Y:S01]  /*3640*/  ULDC.64 UR4, c[0x0][0x3e8] ;  /* 0x0000fa0000047ab9 */ /* 0x000fe20000000a00 */
[----:B------:R-:W-:Y:S01]  /*3650*/  IMAD.MOV.U32 R77, RZ, RZ, R107 ;  /* 0x000000ffff4d7224 */ /* 0x000fe200078e006b */
[----:B------:R-:W-:Y:S02]  /*3660*/  CS2R R52, SRZ ;  /* 0x0000000000347805 */ /* 0x000fe4000001ff00 */
[----:B------:R-:W-:Y:S01]  /*3670*/  CS2R R54, SRZ ;  /* 0x0000000000367805 */ /* 0x000fe2000001ff00 */
        /* <DEDUP_REMOVED lines=22> */
.L_x_7759:
[----:B------:R-:W-:Y:S05]  /*37e0*/  BSYNC B1 ;  /* 0x0000000000017941 */ /* 0x000fea0003800000 */
.L_x_7758:
[----:B01---5:R-:W-:Y:S01]  /*37f0*/  IMAD.MOV.U32 R44, RZ, RZ, R56 ;  /* 0x000000ffff2c7224 */ /* 0x023fe200078e0038 */
[----:B------:R-:W-:Y:S01]  /*3800*/  UISETP.NE.AND UP0, UPT, UR45, 0x3, UPT ;  /* 0x000000032d00788c */ /* 0x000fe2000bf05270 */
        /* <DEDUP_REMOVED lines=30> */
[----:B------:R-:W-:Y:S02]  /*39f0*/  PRMT R140, R46, 0x7610, R140 ;  /* 0x000076102e8c7816 */ /* 0x000fe4000000008c */
[----:B------:R-:W-:Y:S01]  /*3a00*/  PRMT R139, R47, 0x7610, R139 ;  /* 0x000076102f8b7816 */ /* 0x000fe2000000008b */
[----:B------:R-:W-:Y:S06]  /*3a10*/  @!P0 BRA `(.L_x_7760) ;  /* 0x0000000000048947 */ /* 0x000fec0003800000 */
[----:B------:R-:W-:Y:S01]  /*3a20*/  BPT.TRAP 0x1 ;  /* 0x000000040000795c */ /* 0x000fe20000300000 */
.L_x_7760:
[----:B------:R-:W-:Y:S01]  /*3a30*/  IMAD R107, R184, 0x8, R2 ;  /* 0x00000008b86b7824 */ /* 0x000fe200078e0202 */
[----:B------:R-:W-:Y:S01]  /*3a40*/  SHF.L.U32 R117, R191, 0x1f, RZ ;  /* 0x0000001fbf757819 */ /* 0x000fe200000006ff */
[----:B------:R-:W-:Y:S03]  /*3a50*/  BSSY B1, `(.L_x_7761) ;  /* 0x0000003000017945 */ /* 0x000fe60003800000 */
[----:B------:R-:W0:Y:S02]  /*3a60*/  SYNCS.PHASECHK.TRANS64.TRYWAIT P6, [R107+URZ+0x28890], R117 ;  /* 0x028890756b0075a7 */ /* 0x000e2400080c017f */
[----:B0-----:R-:W-:Y:S05]  /*3a70*/  @!P6 BRA `(.L_x_7762) ;  /* 0x0000025800bce947 */ /* 0x001fea0003800000 */
.L_x_8185:
[----:B------:R-:W-:Y:S05]  /*3a80*/  BSYNC B1 ;  /* 0x0000000000017941 */ /* 0x000fea0003800000 */
.L_x_7761:
[----:B------:R-:W-:Y:S04]  /*3a90*/  BSSY B1, `(.L_x_7763) ;  /* 0x0000076000017945 */ /* 0x000fe80003800000 */
[----:B------:R-:W-:Y:S05]  /*3aa0*/  @P3 BRA `(.L_x_7764) ;  /* 0x0000000400d03947 */ /* 0x000fea0003800000 */
[----:B------:R-:W-:Y:S01]  /*3ab0*/  IADD3 R151, P3, R40, R118, RZ ;  /* 0x0000007628977210 */ /* 0x000fe20007f7e0ff */
[----:B------:R-:W-:Y:S04]  /*3ac0*/  BSSY B2, `(.L_x_7765) ;  /* 0x000003a000027945 */ /* 0x000fe80003800000 */
[----:B------:R-:W-:Y:S01]  /*3ad0*/  IMAD.X R153, R120, 0x1, R31, P3 ;  /* 0x0000000178997824 */ /* 0x000fe200018e061f */
[----:B------:R-:W-:Y:S07]  /*3ae0*/  @P2 BRA `(.L_x_7766) ;  /* 0x0000000000dc2947 */ /* 0x000fee0003800000 */
[----:B------:R1:W2:Y:S01]  /*3af0*/  LDS.128 R44, [R111+0x18400] ;  /* 0x018400006f2c7984 */ /* 0x0002a20000000c00 */
[----:B------:R-:W-:Y:S01]  /*3b00*/  IADD3 R77, P3, R151, R96, RZ ;  /* 0x00000060974d7210 */ /* 0x000fe20007f7e0ff */
[----:B------:R-:W-:Y:S04]  /*3b10*/  BSSY B3, `(.L_x_7767) ;  /* 0x0000030000037945 */ /* 0x000fe80003800000 */
[----:B------:R-:W-:Y:S01]  /*3b20*/  IMAD.X R152, R153, 0x1, R36, P3 ;  /* 0x0000000199987824 */ /* 0x000fe200018e0624 */
[----:B------:R-:W-:-:S13]  /*3b30*/  ISETP.GE.AND P3, PT, R18, R121, PT ;  /* 0x000000791200720c */ /* 0x000fda0003f66270 */
[----:B-1----:R-:W-:Y:S05]  /*3b40*/  @P3 BRA `(.L_x_7768) ;  /* 0x0000000000b03947 */ /* 0x002fea0003800000 */
[--C-:B------:R-:W-:Y:S02]  /*3b50*/  SHF.R.U64 R76, R80, 0x10, R81.reuse ;  /* 0x00000010504c7819 */ /* 0x100fe40000001251 */
[----:B------:R-:W-:Y:S02]  /*3b60*/  SHF.R.U32.HI R80, RZ, 0x10, R81 ;  /* 0x00000010ff507819 */ /* 0x000fe40000011651 */
[----:B------:R-:W-:Y:S02]  /*3b70*/  SHF.R.U64 R81, R82, 0x10, R83 ;  /* 0x0000001052517819 */ /* 0x000fe40000001253 */
[----:B------:R-:W-:Y:S01]  /*3b80*/  PRMT R157, R157, 0x5410, R76 ;  /* 0x000054109d9d7816 */ /* 0x000fe2000000004c */
[C---:B--2---:R-:W-:Y:S01]  /*3b90*/  IMAD.U32 R76, R45.reuse, 0x10000, RZ ;  /* 0x000100002d4c7824 */ /* 0x044fe200078e00ff */
[----:B------:R-:W-:Y:S02]  /*3ba0*/  PRMT R156, R156, 0x5410, R81 ;  /* 0x000054109c9c7816 */ /* 0x000fe40000000051 */
[----:B------:R-:W-:-:S02]  /*3bb0*/  LOP3.LUT R82, R45, 0xffff0000, RZ, 0xc0, !PT ;  /* 0xffff00002d527812 */ /* 0x000fc400078ec0ff */
[----:B------:R-:W-:Y:S02]  /*3bc0*/  LOP3.LUT R81, R156, 0xffff0000, RZ, 0xc0, !PT ;  /* 0xffff00009c517812 */ /* 0x000fe400078ec0ff */
[C---:B------:R-:W-:Y:S01]  /*3bd0*/  LOP3.LUT R159, R157.reuse, 0xffff0000, RZ, 0xc0, !PT ;  /* 0xffff00009d9f7812 */ /* 0x040fe200078ec0ff */
[----:B------:R-:W-:Y:S01]  /*3be0*/  IMAD.U32 R157, R157, 0x10000, RZ ;  /* 0x000100009d9d7824 */ /* 0x000fe200078e00ff */
[----:B------:R-:W-:Y:S01]  /*3bf0*/  SHF.R.U32.HI R83, RZ, 0x10, R83 ;  /* 0x00000010ff537819 */ /* 0x000fe20000011653 */
[C---:B------:R-:W-:Y:S01]  /*3c00*/  FMUL.FTZ R45, R82.reuse, R81 ;  /* 0x00000051522d7220 */ /* 0x040fe20000410000 */
[----:B------:R-:W-:Y:S01]  /*3c10*/  PRMT R155, R155, 0x5410, R80 ;  /* 0x000054109b9b7816 */ /* 0x000fe20000000050 */
[-C--:B------:R-:W-:Y:S01]  /*3c20*/  FMUL.FTZ R82, R82, R159.reuse ;  /* 0x0000009f52527220 */ /* 0x080fe20000410000 */
[----:B------:R-:W-:Y:S01]  /*3c30*/  PRMT R154, R154, 0x5410, R83 ;  /* 0x000054109a9a7816 */ /* 0x000fe20000000053 */
[----:B------:R-:W-:Y:S01]  /*3c40*/  FFMA.FTZ R45, R76, R159, -R45 ;  /* 0x0000009f4c2d7223 */ /* 0x000fe2000001082d */
[----:B------:R-:W-:-:S02]  /*3c50*/  IMAD.U32 R80, R47, 0x10000, RZ ;  /* 0x000100002f507824 */ /* 0x000fc400078e00ff */
[----:B------:R-:W-:Y:S01]  /*3c60*/  FFMA.FTZ R82, R76, R81, R82 ;  /* 0x000000514c527223 */ /* 0x000fe20000010052 */
[----:B------:R-:W-:Y:S01]  /*3c70*/  LOP3.LUT R76, R46, 0xffff0000, RZ, 0xc0, !PT ;  /* 0xffff00002e4c7812 */ /* 0x000fe200078ec0ff */
[----:B------:R-:W-:Y:S02]  /*3c80*/  IMAD.U32 R81, R154, 0x10000, RZ ;  /* 0x000100009a517824 */ /* 0x000fe400078e00ff */
[C---:B------:R-:W-:Y:S01]  /*3c90*/  IMAD.U32 R83, R155.reuse, 0x10000, RZ ;  /* 0x000100009b537824 */ /* 0x040fe200078e00ff */
[----:B------:R-:W-:Y:S01]  /*3ca0*/  LOP3.LUT R155, R155, 0xffff0000, RZ, 0xc0, !PT ;  /* 0xffff00009b9b7812 */ /* 0x000fe200078ec0ff */
[----:B------:R-:W-:Y:S01]  /*3cb0*/  FMUL.FTZ R159, R76, R81 ;  /* 0x000000514c9f7220 */ /* 0x000fe20000410000 */
[----:B------:R-:W-:Y:S02]  /*3cc0*/  IMAD.U32 R46, R46, 0x10000, RZ ;  /* 0x000100002e2e7824 */ /* 0x000fe400078e00ff */
[----:B------:R-:W-:Y:S01]  /*3cd0*/  FMUL.FTZ R76, R76, R83 ;  /* 0x000000534c4c7220 */ /* 0x000fe20000410000 */
[----:B------:R-:W-:Y:S01]  /*3ce0*/  F2FP.BF16.F32.PACK_AB R45, R82, R45 ;  /* 0x0000002d522d723e */ /* 0x000fe200000010ff */
[----:B------:R-:W-:-:S02]  /*3cf0*/  FFMA.FTZ R159, R46, R83, -R159 ;  /* 0x000000532e9f7223 */ /* 0x000fc4000001089f */
[----:B------:R-:W-:Y:S01]  /*3d00*/  FFMA.FTZ R76, R46, R81, R76 ;  /* 0x000000512e4c7223 */ /* 0x000fe2000001004c */
[----:B------:R-:W-:Y:S02]  /*3d10*/  LOP3.LUT R81, R154, 0xffff0000, RZ, 0xc0, !PT ;  /* 0xffff00009a517812 */ /* 0x000fe400078ec0ff */
[----:B------:R-:W-:-:S05]  /*3d20*/  LOP3.LUT R46, R47, 0xffff0000, RZ, 0xc0, !PT ;  /* 0xffff00002f2e7812 */ /* 0x000fca00078ec0ff */
[C---:B------:R-:W-:Y:S01]  /*3d30*/  FMUL.FTZ R47, R46.reuse, R81 ;  /* 0x000000512e2f7220 */ /* 0x040fe20000410000 */
[----:B------:R-:W-:-:S03]  /*3d40*/  FMUL.FTZ R46, R46, R155 ;  /* 0x0000009b2e2e7220 */ /* 0x000fc60000410000 */
[C---:B------:R-:W-:Y:S01]  /*3d50*/  FFMA.FTZ R47, R80.reuse, R155, -R47 ;  /* 0x0000009b502f7223 */ /* 0x040fe2000001082f */
[----:B------:R-:W-:Y:S01]  /*3d60*/  FFMA.FTZ R46, R80, R81, R46 ;  /* 0x00000051502e7223 */ /* 0x000fe2000001002e */
[----:B------:R-:W-:Y:S01]  /*3d70*/  LOP3.LUT R80, R44, 0xffff0000, RZ, 0xc0, !PT ;  /* 0xffff00002c507812 */ /* 0x000fe200078ec0ff */
[----:B------:R-:W-:Y:S02]  /*3d80*/  IMAD.U32 R81, R156, 0x10000, RZ ;  /* 0x000100009c517824 */ /* 0x000fe400078e00ff */
[----:B------:R-:W-:Y:S01]  /*3d90*/  IMAD.U32 R44, R44, 0x10000, RZ ;  /* 0x000100002c2c7824 */ /* 0x000fe200078e00ff */
[----:B------:R-:W-:Y:S01]  /*3da0*/  F2FP.BF16.F32.PACK_AB R47, R46, R47 ;  /* 0x0000002f2e2f723e */ /* 0x000fe200000010ff */
[C---:B------:R-:W-:Y:S01]  /*3db0*/  FMUL.FTZ R83, R80.reuse, R81 ;  /* 0x0000005150537220 */ /* 0x040fe20000410000 */
[----:B------:R-:W-:Y:S01]  /*3dc0*/  FMUL.FTZ R80, R80, R157 ;  /* 0x0000009d50507220 */ /* 0x000fe20000410000 */
[----:B------:R-:W-:Y:S02]  /*3dd0*/  F2FP.BF16.F32.PACK_AB R46, R76, R159 ;  /* 0x0000009f4c2e723e */ /* 0x000fe400000010ff */
[C---:B------:R-:W-:Y:S01]  /*3de0*/  FFMA.FTZ R83, R44.reuse, R157, -R83 ;  /* 0x0000009d2c537223 */ /* 0x040fe20000010853 */
[----:B------:R-:W-:-:S05]  /*3df0*/  FFMA.FTZ R80, R44, R81, R80 ;  /* 0x000000512c507223 */ /* 0x000fca0000010050 */
[----:B------:R-:W-:-:S07]  /*3e00*/  F2FP.BF16.F32.PACK_AB R44, R80, R83 ;  /* 0x00000053502c723e */ /* 0x000fce00000010ff */
.L_x_7768:
[----:B------:R-:W-:Y:S05]  /*3e10*/  BSYNC B3 ;  /* 0x0000000000037941 */ /* 0x000fea0003800000 */
.L_x_7767:
[----:B------:R-:W-:Y:S02]  /*3e20*/  ULDC.64 UR4, c[0x0][0x2e8] ;  /* 0x0000ba0000047ab9 */ /* 0x000fe40000000a00 */
[----:B------:R-:W-:-:S04]  /*3e30*/  LEA R76, P3, R77, UR4, 0x1 ;  /* 0x000000044d4c7c11 */ /* 0x000fc8000f8608ff */
[----:B------:R-:W-:-:S05]  /*3e40*/  LEA.HI.X R77, R77, UR5, R152, 0x1, P3 ;  /* 0x000000054d4d7c11 */ /* 0x000fca00098f0c98 */
[----:B--2---:R1:W-:Y:S04]  /*3e50*/  STG.E.128 desc[UR42][R76.64], R44 ;  /* 0x0000002c4c007986 */ /* 0x0043e8000c101d2a */
.L_x_7766:
[----:B------:R-:W-:Y:S05]  /*3e60*/  BSYNC B2 ;  /* 0x0000000000027941 */ /* 0x000fea0003800000 */
.L_x_7765:
[----:B------:R-:W-:Y:S05]  /*3e70*/  @P1 BRA `(.L_x_7764) ;  /* 0x0000000000dc1947 */ /* 0x000fea0003800000 */
        /* <DEDUP_REMOVED lines=13> */
[----:B------:R-:W-:-:S02]  /*3f50*/  PRMT R146, R146, 0x5410, R77 ;  /* 0x0000541092927816 */ /* 0x000fc4000000004d */
        /* <DEDUP_REMOVED lines=10> */
[-C--:B------:R-:W-:Y:S01]  /*4000*/  FMUL.FTZ R152, R81, R83.reuse ;  /* 0x0000005351987220 */ /* 0x080fe20000410000 */
[----:B------:R-:W-:Y:S01]  /*4010*/  FFMA.FTZ R72, R82, R83, -R153 ;  /* 0x0000005352487223 */ /* 0x000fe20000010899 */
[----:B------:R-:W-:Y:S01]  /*4020*/  IMAD.U32 R80, R145, 0x10000, RZ ;  /* 0x0001000091507824 */ /* 0x000fe200078e00ff */
[----:B------:R-:W-:Y:S01]  /*4030*/  LOP3.LUT R74, R47, 0xffff0000, RZ, 0xc0, !PT ;  /* 0xffff00002f4a7812 */ /* 0x000fe200078ec0ff */
[----:B------:R-:W-:Y:S01]  /*4040*/  FMUL.FTZ R154, R46, R77 ;  /* 0x0000004d2e9a7220 */ /* 0x000fe20000410000 */
[----:B------:R-:W-:Y:S01]  /*4050*/  FFMA.FTZ R73, R82, R73, R152 ;  /* 0x0000004952497223 */ /* 0x000fe20000010098 */
[-C--:B------:R-:W-:Y:S01]  /*4060*/  FMUL.FTZ R82, R46, R80.reuse ;  /* 0x000000502e527220 */ /* 0x080fe20000410000 */
[----:B------:R-:W-:Y:S01]  /*4070*/  LOP3.LUT R143, R143, 0xffff0000, RZ, 0xc0, !PT ;  /* 0xffff00008f8f7812 */ /* 0x000fe200078ec0ff */
[----:B------:R-:W-:Y:S01]  /*4080*/  IMAD.U32 R146, R146, 0x10000, RZ ;  /* 0x0001000092927824 */ /* 0x000fe200078e00ff */
[----:B------:R-:W-:Y:S01]  /*4090*/  LOP3.LUT R145, R145, 0xffff0000, RZ, 0xc0, !PT ;  /* 0xffff000091917812 */ /* 0x000fe200078ec0ff */
[C---:B------:R-:W-:Y:S01]  /*40a0*/  FFMA.FTZ R46, R75.reuse, R80, -R154 ;  /* 0x000000504b2e7223 */ /* 0x040fe2000001089a */
[----:B------:R-:W-:Y:S01]  /*40b0*/  LOP3.LUT R44, R44, 0xffff0000, RZ, 0xc0, !PT ;  /* 0xffff00002c2c7812 */ /* 0x000fe200078ec0ff */
[----:B------:R-:W-:Y:S01]  /*40c0*/  FFMA.FTZ R75, R75, R77, R82 ;  /* 0x0000004d4b4b7223 */ /* 0x000fe20000010052 */
[----:B------:R-:W-:-:S02]  /*40d0*/  IMAD.U32 R47, R47, 0x10000, RZ ;  /* 0x000100002f2f7824 */ /* 0x000fc400078e00ff */
        /* <DEDUP_REMOVED lines=12> */
.L_x_7770:
[----:B------:R-:W-:Y:S05]  /*41a0*/  BSYNC B2 ;  /* 0x0000000000027941 */ /* 0x000fea0003800000 */
.L_x_7769:
[----:B------:R-:W-:Y:S02]  /*41b0*/  ULDC.64 UR4, c[0x0][0x2e8] ;  /* 0x0000ba0000047ab9 */ /* 0x000fe40000000a00 */
[----:B------:R-:W-:-:S04]  /*41c0*/  LEA R72, P3, R151, UR4, 0x1 ;  /* 0x0000000497487c11 */ /* 0x000fc8000f8608ff */
[----:B------:R-:W-:-:S05]  /*41d0*/  LEA.HI.X R73, R151, UR5, R76, 0x1, P3 ;  /* 0x0000000597497c11 */ /* 0x000fca00098f0c4c */
[----:B--2---:R2:W-:Y:S04]  /*41e0*/  STG.E.128 desc[UR42][R72.64], R44 ;  /* 0x0000002c48007986 */ /* 0x0045e8000c101d2a */
.L_x_7764:
[----:B------:R-:W-:Y:S05]  /*41f0*/  BSYNC B1 ;  /* 0x0000000000017941 */ /* 0x000fea0003800000 */
.L_x_7763:
        /* <DEDUP_REMOVED lines=12> */
[----:B------:R-:W-:Y:S02]  /*42c0*/  SHF.R.U64 R77, R70, 0x10, R71 ;  /* 0x00000010464d7819 */ /* 0x000fe40000001247 */
[--C-:B------:R-:W-:Y:S01]  /*42d0*/  SHF.R.U64 R81, R68, 0x10, R69.reuse ;  /* 0x0000001044517819 */ /* 0x100fe20000001245 */
[----:B--2---:R-:W-:Y:S01]  /*42e0*/  IMAD.U32 R68, R46, 0x10000, RZ ;  /* 0x000100002e447824 */ /* 0x004fe200078e00ff */
[----:B------:R-:W-:Y:S02]  /*42f0*/  SHF.R.U32.HI R76, RZ, 0x10, R69 ;  /* 0x00000010ff4c7819 */ /* 0x000fe40000011645 */
[----:B------:R-:W-:Y:S01]  /*4300*/  PRMT R136, R136, 0x5410, R77 ;  /* 0x0000541088887816 */ /* 0x000fe2000000004d */
[----:B------:R-:W-:Y:S01]  /*4310*/  IMAD.U32 R77, R45, 0x10000, RZ ;  /* 0x000100002d4d7824 */ /* 0x000fe200078e00ff */
        /* <DEDUP_REMOVED lines=15> */
[----:B------:R-:W-:Y:S01]  /*4410*/  LOP3.LUT R71, R44, 0xffff0000, RZ, 0xc0, !PT ;  /* 0xffff00002c477812 */ /* 0x000fe200078ec0ff */
[----:B------:R-:W-:Y:S01]  /*4420*/  FFMA.FTZ R44, R77, R76, -R144 ;  /* 0x0000004c4d2c7223 */ /* 0x000fe20000010890 */
[----:B------:R-:W-:Y:S01]  /*4430*/  FMUL.FTZ R83, R69, R70 ;  /* 0x0000004645537220 */ /* 0x000fe20000410000 */
[----:B------:R-:W-:Y:S01]  /*4440*/  FFMA.FTZ R77, R77, R82, R81 ;  /* 0x000000524d4d7223 */ /* 0x000fe20000010051 */
[-C--:B------:R-:W-:Y:S01]  /*4450*/  FMUL.FTZ R81, R69, R80.reuse ;  /* 0x0000005045517220 */ /* 0x080fe20000410000 */
[----:B------:R-:W-:Y:S01]  /*4460*/  LOP3.LUT R135, R135, 0xffff0000, RZ, 0xc0, !PT ;  /* 0xffff000087877812 */ /* 0x000fe200078ec0ff */
[----:B------:R-:W-:Y:S01]  /*4470*/  FFMA.FTZ R69, R68, R80, -R83 ;  /* 0x0000005044457223 */ /* 0x000fe20000010853 */
[----:B------:R-:W-:Y:S01]  /*4480*/  LOP3.LUT R137, R137, 0xffff0000, RZ, 0xc0, !PT ;  /* 0xffff000089897812 */ /* 0x000fe200078ec0ff */
[----:B------:R-:W-:-:S02]  /*4490*/  IMAD.U32 R138, R138, 0x10000, RZ ;  /* 0x000100008a8a7824 */ /* 0x000fc400078e00ff */
[----:B------:R-:W-:Y:S01]  /*44a0*/  FFMA.FTZ R68, R68, R70, R81 ;  /* 0x0000004644447223 */ /* 0x000fe20000010051 */
[C---:B------:R-:W-:Y:S01]  /*44b0*/  FMUL.FTZ R70, R46.reuse, R135 ;  /* 0x000000872e467220 */ /* 0x040fe20000410000 */
[----:B------:R-:W-:Y:S02]  /*44c0*/  IMAD.U32 R47, R47, 0x10000, RZ ;  /* 0x000100002f2f7824 */ /* 0x000fe400078e00ff */
        /* <DEDUP_REMOVED lines=12> */
.L_x_7776:
[----:B------:R-:W-:Y:S05]  /*4590*/  BSYNC B3 ;  /* 0x0000000000037941 */ /* 0x000fea0003800000 */
.L_x_7775:
[----:B------:R-:W-:Y:S02]  /*45a0*/  ULDC.64 UR4, c[0x0][0x2e8] ;  /* 0x0000ba0000047ab9 */ /* 0x000fe40000000a00 */
[----:B------:R-:W-:-:S04]  /*45b0*/  LEA R68, P3, R74, UR4, 0x1 ;  /* 0x000000044a447c11 */ /* 0x000fc8000f8608ff */
[----:B------:R-:W-:-:S05]  /*45c0*/  LEA.HI.X R69, R74, UR5, R75, 0x1, P3 ;  /* 0x000000054a457c11 */ /* 0x000fca00098f0c4b */
[----:B--2---:R2:W-:Y:S04]  /*45d0*/  STG.E.128 desc[UR42][R68.64], R44 ;  /* 0x0000002c44007986 */ /* 0x0045e8000c101d2a */
.L_x_7774:
[----:B------:R-:W-:Y:S05]  /*45e0*/  BSYNC B2 ;  /* 0x0000000000027941 */ /* 0x000fea0003800000 */
.L_x_7773:
        /* <DEDUP_REMOVED lines=9> */
[----:B------:R-:W-:Y:S02]  /*4680*/  SHF.R.U32.HI R69, RZ, 0x10, R67 ;  /* 0x00000010ff457819 */ /* 0x000fe40000011643 */
[----:B------:R-:W-:Y:S02]  /*4690*/  PRMT R131, R131, 0x5410, R66 ;  /* 0x0000541083837816 */ /* 0x000fe40000000042 */
[----:B------:R-:W-:Y:S02]  /*46a0*/  PRMT R123, R123, 0x5410, R68 ;  /* 0x000054107b7b7816 */ /* 0x000fe40000000044 */
[----:B------:R-:W-:Y:S01]  /*46b0*/  SHF.R.U32.HI R71, RZ, 0x10, R65 ;  /* 0x00000010ff477819 */ /* 0x000fe20000011641 */
[----:B--2---:R-:W-:Y:S01]  /*46c0*/  IMAD.U32 R65, R46, 0x10000, RZ ;  /* 0x000100002e417824 */ /* 0x004fe200078e00ff */
[----:B------:R-:W-:-:S02]  /*46d0*/  PRMT R132, R132, 0x5410, R69 ;  /* 0x0000541084847816 */ /* 0x000fc40000000045 */
        /* <DEDUP_REMOVED lines=11> */
[----:B------:R-:W-:Y:S01]  /*4790*/  FMUL.FTZ R66, R66, R68 ;  /* 0x0000004442427220 */ /* 0x000fe20000410000 */
[----:B------:R-:W-:Y:S02]  /*47a0*/  IMAD.U32 R70, R130, 0x10000, RZ ;  /* 0x0001000082467824 */ /* 0x000fe400078e00ff */
[----:B------:R-:W-:Y:S01]  /*47b0*/  FMUL.FTZ R80, R67, R74 ;  /* 0x0000004a43507220 */ /* 0x000fe20000410000 */
[C---:B------:R-:W-:Y:S01]  /*47c0*/  FFMA.FTZ R76, R47.reuse, R68, -R76 ;  /* 0x000000442f4c7223 */ /* 0x040fe2000001084c */
[----:B------:R-:W-:Y:S01]  /*47d0*/  FFMA.FTZ R69, R47, R69, R66 ;  /* 0x000000452f457223 */ /* 0x000fe20000010042 */
[-C--:B------:R-:W-:Y:S01]  /*47e0*/  FMUL.FTZ R66, R67, R70.reuse ;  /* 0x0000004643427220 */ /* 0x080fe20000410000 */
[----:B------:R-:W-:Y:S01]  /*47f0*/  IMAD.U32 R45, R44, 0x10000, RZ ;  /* 0x000100002c2d7824 */ /* 0x000fe200078e00ff */
        /* <DEDUP_REMOVED lines=19> */
.L_x_7778:
[----:B------:R-:W-:Y:S05]  /*4930*/  BSYNC B2 ;  /* 0x0000000000027941 */ /* 0x000fea0003800000 */
.L_x_7777:
[----:B------:R-:W-:Y:S02]  /*4940*/  ULDC.64 UR4, c[0x0][0x2e8] ;  /* 0x0000ba0000047ab9 */ /* 0x000fe40000000a00 */
[----:B------:R-:W-:-:S04]  /*4950*/  LEA R64, P3, R72, UR4, 0x1 ;  /* 0x0000000448407c11 */ /* 0x000fc8000f8608ff */
[----:B------:R-:W-:-:S05]  /*4960*/  LEA.HI.X R65, R72, UR5, R73, 0x1, P3 ;  /* 0x0000000548417c11 */ /* 0x000fca00098f0c49 */
[----:B--2---:R3:W-:Y:S04]  /*4970*/  STG.E.128 desc[UR42][R64.64], R44 ;  /* 0x0000002c40007986 */ /* 0x0047e8000c101d2a */
.L_x_7772:
[----:B------:R-:W-:Y:S05]  /*4980*/  BSYNC B1 ;  /* 0x0000000000017941 */ /* 0x000fea0003800000 */
.L_x_7771:
[----:B------:R-:W-:Y:S01]  /*4990*/  ISETP.NE.AND P3, PT, R122, RZ, PT ;  /* 0x000000ff7a00720c */ /* 0x000fe20003f65270 */
[----:B------:R-:W-:-:S12]  /*49a0*/  BSSY B1, `(.L_x_7779) ;  /* 0x000007a000017945 */ /* 0x000fd80003800000 */
[----:B------:R-:W-:Y:S05]  /*49b0*/  @P3 BRA `(.L_x_7780) ;  /* 0x0000000400e03947 */ /* 0x000fea0003800000 */
[----:B---3--:R-:W-:Y:S01]  /*49c0*/  IADD3 R64, P3, P4, R3, R118, R16 ;  /* 0x0000007603407210 */ /* 0x008fe20007c7e010 */
[----:B------:R-:W-:Y:S03]  /*49d0*/  BSSY B2, `(.L_x_7781) ;  /* 0x000003c000027945 */ /* 0x000fe60003800000 */
[----:B------:R-:W-:Y:S01]  /*49e0*/  IADD3.X R65, R29, R120, R17, P3, P4 ;  /* 0x000000781d417210 */ /* 0x000fe20001fe8411 */
[----:B------:R-:W-:Y:S08]  /*49f0*/  @P2 BRA `(.L_x_7782) ;  /* 0x0000000000e42947 */ /* 0x000ff00003800000 */
[----:B-12---:R1:W2:Y:S01]  /*4a00*/  LDS.128 R44, [R111+0x1a400] ;  /* 0x01a400006f2c7984 */ /* 0x0062a20000000c00 */
        /* <DEDUP_REMOVED lines=18> */
[C---:B------:R-:W-:Y:S01]  /*4b30*/  LOP3.LUT R70, R161.reuse, 0xffff0000, RZ, 0xc0, !PT ;  /* 0xffff0000a1467812 */ /* 0x040fe200078ec0ff */
        /* <DEDUP_REMOVED lines=32> */
.L_x_7784:
[----:B------:R-:W-:Y:S05]  /*4d40*/  BSYNC B3 ;  /* 0x0000000000037941 */ /* 0x000fea0003800000 */
.L_x_7783:
[----:B------:R-:W-:Y:S02]  /*4d50*/  ULDC.64 UR4, c[0x0][0x2e8] ;  /* 0x0000ba0000047ab9 */ /* 0x000fe40000000a00 */
[----:B------:R-:W-:-:S04]  /*4d60*/  LEA R60, P3, R66, UR4, 0x1 ;  /* 0x00000004423c7c11 */ /* 0x000fc8000f8608ff */
[----:B------:R-:W-:-:S05]  /*4d70*/  LEA.HI.X R61, R66, UR5, R67, 0x1, P3 ;  /* 0x00000005423d7c11 */ /* 0x000fca00098f0c43 */
[----:B--2---:R3:W-:Y:S04]  /*4d80*/  STG.E.128 desc[UR42][R60.64], R44 ;  /* 0x0000002c3c007986 */ /* 0x0047e8000c101d2a */
.L_x_7782:
[----:B------:R-:W-:Y:S05]  /*4d90*/  BSYNC B2 ;  /* 0x0000000000027941 */ /* 0x000fea0003800000 */
.L_x_7781:
[----:B------:R-:W-:Y:S05]  /*4da0*/  @P1 BRA `(.L_x_7780) ;  /* 0x0000000000e41947 */ /* 0x000fea0003800000 */
[----:B-123--:R1:W2:Y:S01]  /*4db0*/  LDS.128 R44, [R111+0x1e400] ;  /* 0x01e400006f2c7984 */ /* 0x00e2a20000000c00 */
        /* <DEDUP_REMOVED lines=51> */
.L_x_7786:
[----:B------:R-:W-:Y:S05]  /*50f0*/  BSYNC B2 ;  /* 0x0000000000027941 */ /* 0x000fea0003800000 */
.L_x_7785:
[----:B------:R-:W-:Y:S02]  /*5100*/  ULDC.64 UR4, c[0x0][0x2e8] ;  /* 0x0000ba0000047ab9 */ /* 0x000fe40000000a00 */
[----:B------:R-:W-:-:S04]  /*5110*/  LEA R56, P3, R64, UR4, 0x1 ;  /* 0x0000000440387c11 */ /* 0x000fc8000f8608ff */
[----:B------:R-:W-:-:S05]  /*5120*/  LEA.HI.X R57, R64, UR5, R65, 0x1, P3 ;  /* 0x0000000540397c11 */ /* 0x000fca00098f0c41 */
[----:B--2---:R4:W-:Y:S04]  /*5130*/  STG.E.128 desc[UR42][R56.64], R44 ;  /* 0x0000002c38007986 */ /* 0x0049e8000c101d2a */
.L_x_7780:
[----:B------:R-:W-:Y:S05]  /*5140*/  BSYNC B1 ;  /* 0x0000000000017941 */ /* 0x000fea0003800000 */
.L_x_7779:
[----:B------:R-:W-:Y:S05]  /*5150*/  @P5 BRA `(.L_x_7787) ;  /* 0x00000038007c5947 */ /* 0x000fea0003800000 */
[----:B------:R-:W-:Y:S01]  /*5160*/  IADD3 R118, P3, P4, R30, R118, R16 ;  /* 0x000000761e767210 */ /* 0x000fe20007c7e010 */
[----:B------:R-:W-:Y:S03]  /*5170*/  BSSY B1, `(.L_x_7788) ;  /* 0x000003c000017945 */ /* 0x000fe60003800000 */
[----:B----4-:R-:W-:Y:S01]  /*5180*/  IADD3.X R57, R32, R120, R17, P3, P4 ;  /* 0x0000007820397210 */ /* 0x010fe20001fe8411 */
[----:B------:R-:W-:Y:S08]  /*5190*/  @P2 BRA `(.L_x_7789) ;  /* 0x0000000000e42947 */ /* 0x000ff00003800000 */
[----:B-123--:R1:W2:Y:S01]  /*51a0*/  LDS.128 R44, [R111+0x1b400] ;  /* 0x01b400006f2c7984 */ /* 0x00e2a20000000c00 */
[----:B------:R-:W-:Y:S01]  /*51b0*/  ISETP.GE.AND P4, PT, R18, R121, PT ;  /* 0x000000791200720c */ /* 0x000fe20003f86270 */
[----:B------:R-:W-:Y:S01]  /*51c0*/  BSSY B2, `(.L_x_7790) ;  /* 0x0000031000027945 */ /* 0x000fe20003800000 */
[----:B------:R-:W-:-:S11]  /*51d0*/  IADD3 R63, P3, R118, R96, RZ ;  /* 0x00000060763f7210 */ /* 0x000fd60007f7e0ff */
[----:B-1----:R-:W-:Y:S05]  /*51e0*/  @P4 BRA `(.L_x_7791) ;  /* 0x0000000000b84947 */ /* 0x002fea0003800000 */
[----:B------:R-:W-:Y:S01]  /*51f0*/  SHF.R.U64 R61, R52, 0x10, R53 ;  /* 0x00000010343d7819 */ /* 0x000fe20000001235 */
[----:B--2---:R-:W-:Y:S01]  /*5200*/  IMAD.U32 R52, R46, 0x10000, RZ ;  /* 0x000100002e347824 */ /* 0x004fe200078e00ff */
[--C-:B------:R-:W-:Y:S01]  /*5210*/  SHF.R.U64 R59, R54, 0x10, R55.reuse ;  /* 0x00000010363b7819 */ /* 0x100fe20000001237 */
[----:B------:R-:W-:Y:S01]  /*5220*/  IMAD.U32 R54, R47, 0x10000, RZ ;  /* 0x000100002f367824 */ /* 0x000fe200078e00ff */
        /* <DEDUP_REMOVED lines=10> */
[C---:B------:R-:W-:Y:S01]  /*52d0*/  LOP3.LUT R59, R140.reuse, 0xffff0000, RZ, 0xc0, !PT ;  /* 0xffff00008c3b7812 */ /* 0x040fe200078ec0ff */
[----:B------:R-:W-:Y:S01]  /*52e0*/  IMAD.U32 R140, R140, 0x10000, RZ ;  /* 0x000100008c8c7824 */ /* 0x000fe200078e00ff */
[C---:B------:R-:W-:Y:S01]  /*52f0*/  LOP3.LUT R56, R142.reuse, 0xffff0000, RZ, 0xc0, !PT ;  /* 0xffff00008e387812 */ /* 0x040fe200078ec0ff */
[----:B------:R-:W-:Y:S01]  /*5300*/  IMAD.U32 R142, R142, 0x10000, RZ ;  /* 0x000100008e8e7824 */ /* 0x000fe200078e00ff */
[----:B------:R-:W-:Y:S01]  /*5310*/  LOP3.LUT R53, R46, 0xffff0000, RZ, 0xc0, !PT ;  /* 0xffff00002e357812 */ /* 0x000fe200078ec0ff */
[----:B------:R-:W-:Y:S01]  /*5320*/  FMUL.FTZ R61, R47, R59 ;  /* 0x0000003b2f3d7220 */ /* 0x000fe20000410000 */
[----:B------:R-:W-:-:S02]  /*5330*/  IMAD.U32 R46, R45, 0x10000, RZ ;  /* 0x000100002d2e7824 */ /* 0x000fc400078e00ff */
[----:B------:R-:W-:Y:S01]  /*5340*/  FMUL.FTZ R62, R47, R56 ;  /* 0x000000382f3e7220 */ /* 0x000fe20000410000 */
[----:B------:R-:W-:Y:S01]  /*5350*/  LOP3.LUT R139, R139, 0xffff0000, RZ, 0xc0, !PT ;  /* 0xffff00008b8b7812 */ /* 0x000fe200078ec0ff */
[C---:B------:R-:W-:Y:S01]  /*5360*/  FMUL.FTZ R47, R53.reuse, R60 ;  /* 0x0000003c352f7220 */ /* 0x040fe20000410000 */
[-C--:B------:R-:W-:Y:S01]  /*5370*/  FMUL.FTZ R53, R53, R58.reuse ;  /* 0x0000003a35357220 */ /* 0x080fe20000410000 */
[----:B------:R-:W-:Y:S01]  /*5380*/  LOP3.LUT R141, R141, 0xffff0000, RZ, 0xc0, !PT ;  /* 0xffff00008d8d7812 */ /* 0x000fe200078ec0ff */
[C---:B------:R-:W-:Y:S01]  /*5390*/  IMAD.U32 R45, R44.reuse, 0x10000, RZ ;  /* 0x000100002c2d7824 */ /* 0x040fe200078e00ff */
[----:B------:R-:W-:Y:S01]  /*53a0*/  LOP3.LUT R44, R44, 0xffff0000, RZ, 0xc0, !PT ;  /* 0xffff00002c2c7812 */ /* 0x000fe200078ec0ff */
[----:B------:R-:W-:Y:S01]  /*53b0*/  FFMA.FTZ R62, R46, R59, R62 ;  /* 0x0000003b2e3e7223 */ /* 0x000fe2000001003e */
[C---:B------:R-:W-:Y:S01]  /*53c0*/  FFMA.FTZ R58, R52.reuse, R58, -R47 ;  /* 0x0000003a343a7223 */ /* 0x040fe2000001082f */
[----:B------:R-:W-:Y:S01]  /*53d0*/  FFMA.FTZ R53, R52, R60, R53 ;  /* 0x0000003c34357223 */ /* 0x000fe20000010035 */
[C---:B------:R-:W-:Y:S01]  /*53e0*/  FMUL.FTZ R59, R55.reuse, R139 ;  /* 0x0000008b373b7220 */ /* 0x040fe20000410000 */
[-C--:B------:R-:W-:Y:S01]  /*53f0*/  FMUL.FTZ R52, R55, R141.reuse ;  /* 0x0000008d37347220 */ /* 0x080fe20000410000 */
[----:B------:R-:W-:Y:S01]  /*5400*/  FFMA.FTZ R61, R46, R56, -R61 ;  /* 0x000000382e3d7223 */ /* 0x000fe2000001083d */
        /* <DEDUP_REMOVED lines=12> */
.L_x_7791:
[----:B------:R-:W-:Y:S05]  /*54d0*/  BSYNC B2 ;  /* 0x0000000000027941 */ /* 0x000fea0003800000 */
.L_x_7790:
[----:B------:R-:W-:Y:S01]  /*54e0*/  ULDC.64 UR4, c[0x0][0x2e8] ;  /* 0x0000ba0000047ab9 */ /* 0x000fe20000000a00 */
[----:B------:R-:W-:Y:S01]  /*54f0*/  IMAD.X R54, R57, 0x1, R36, P3 ;  /* 0x0000000139367824 */ /* 0x000fe200018e0624 */
[----:B------:R-:W-:-:S04]  /*5500*/  LEA R52, P3, R63, UR4, 0x1 ;  /* 0x000000043f347c11 */ /* 0x000fc8000f8608ff */
[----:B------:R-:W-:-:S05]  /*5510*/  LEA.HI.X R53, R63, UR5, R54, 0x1, P3 ;  /* 0x000000053f357c11 */ /* 0x000fca00098f0c36 */
[----:B--2---:R4:W-:Y:S04]  /*5520*/  STG.E.128 desc[UR42][R52.64], R44 ;  /* 0x0000002c34007986 */ /* 0x0049e8000c101d2a */
.L_x_7789:
[----:B------:R-:W-:Y:S05]  /*5530*/  BSYNC B1 ;  /* 0x0000000000017941 */ /* 0x000fea0003800000 */
.L_x_7788:
[----:B------:R-:W-:Y:S05]  /*5540*/  @P1 BRA `(.L_x_7787) ;  /* 0x0000003400801947 */ /* 0x000fea0003800000 */
[----:B-1234-:R1:W2:Y:S01]  /*5550*/  LDS.128 R44, [R111+0x1f400] ;  /* 0x01f400006f2c7984 */ /* 0x01e2a20000000c00 */
[----:B------:R-:W-:Y:S01]  /*5560*/  ISETP.GE.AND P4, PT, R185, R121, PT ;  /* 0x00000079b900720c */ /* 0x000fe20003f86270 */
[----:B------:R-:W-:Y:S01]  /*5570*/  BSSY B1, `(.L_x_7792) ;  /* 0x0000031000017945 */ /* 0x000fe20003800000 */
[----:B------:R-:W-:-:S11]  /*5580*/  IADD3 R56, P3, R118, R39, RZ ;  /* 0x0000002776387210 */ /* 0x000fd60007f7e0ff */
        /* <DEDUP_REMOVED lines=47> */
.L_x_7793:
[----:B------:R-:W-:Y:S05]  /*5880*/  BSYNC B1 ;  /* 0x0000000000017941 */ /* 0x000fea0003800000 */
.L_x_7792:
[----:B------:R-:W-:Y:S01]  /*5890*/  ULDC.64 UR4, c[0x0][0x2e8] ;  /* 0x0000ba0000047ab9 */ /* 0x000fe20000000a00 */
[----:B------:R-:W-:Y:S01]  /*58a0*/  IMAD.X R57, R57, 0x1, R104, P3 ;  /* 0x0000000139397824 */ /* 0x000fe200018e0668 */
[----:B------:R-:W-:-:S04]  /*58b0*/  LEA R48, P3, R56, UR4, 0x1 ;  /* 0x0000000438307c11 */ /* 0x000fc8000f8608ff */
[----:B------:R-:W-:-:S05]  /*58c0*/  LEA.HI.X R49, R56, UR5, R57, 0x1, P3 ;  /* 0x0000000538317c11 */ /* 0x000fca00098f0c39 */
[----:B--2---:R1:W-:Y:S01]  /*58d0*/  STG.E.128 desc[UR42][R48.64], R44 ;  /* 0x0000002c30007986 */ /* 0x0043e2000c101d2a */
[----:B------:R-:W-:Y:S05]  /*58e0*/  BRA `(.L_x_7787) ;  /* 0x0000003000987947 */ /* 0x000fea0003800000 */
.L_x_7751:
[----:B------:R-:W-:Y:S02]  /*58f0*/  ISETP.GE.AND P3, PT, R212, R113, PT ;  /* 0x00000071d400720c */ /* 0x000fe40003f66270 */
[----:B------:R-:W-:Y:S02]  /*5900*/  CS2R R50, SRZ ;  /* 0x0000000000327805 */ /* 0x000fe4000001ff00 */
[----:B------:R-:W-:-:S13]  /*5910*/  ISETP.GE.OR P3, PT, R16, R121, P3 ;  /* 0x000000791000720c */ /* 0x000fda0001f66670 */
[----:B------:R-:W-:Y:S01]  /*5920*/  @!P3 IADD3 R46, P0, P4, R90, R78, R13 ;  /* 0x0000004e5a2eb210 */ /* 0x000fe20007c1e00d */
[----:B------:R-:W0:Y:S03]  /*5930*/  @!P3 LDC.64 R60, c[0x0][0x3e8] ;  /* 0x0000fa00ff3cbb82 */ /* 0x000e260000000a00 */
[----:B------:R-:W-:Y:S02]  /*5940*/  @!P3 IADD3.X R47, R34, R117, R20, P0, P4 ;  /* 0x00000075222fb210 */ /* 0x000fe400007e8414 */
[----:B------:R-:W-:-:S03]  /*5950*/  @!P3 IADD3 R44, P0, P4, R84, R76, R7 ;  /* 0x0000004c542cb210 */ /* 0x000fc60007c1e007 */
[----:B------:R-:W1:Y:S01]  /*5960*/  @!P3 LDC.64 R62, c[0x0][0x400] ;  /* 0x00010000ff3ebb82 */ /* 0x000e620000000a00 */
[----:B------:R-:W-:Y:S02]  /*5970*/  @!P3 IADD3.X R45, R101, R107, R10, P0, P4 ;  /* 0x0000006b652db210 */ /* 0x000fe400007e840a */
[----:B------:R-:W-:-:S04]  /*5980*/  ISETP.GE.AND P0, PT, R211, R113, PT ;  /* 0x00000071d300720c */ /* 0x000fc80003f06270 */
[----:B------:R-:W-:-:S13]  /*5990*/  ISETP.GE.OR P0, PT, R16, R121, P0 ;  /* 0x000000791000720c */ /* 0x000fda0000706670 */
[----:B------:R-:W-:Y:S01]  /*59a0*/  @!P0 IADD3 R66, P4, P5, R90, R12, R78 ;  /* 0x0000000c5a428210 */ /* 0x000fe20007d9e04e */
[----:B------:R-:W2:Y:S03]  /*59b0*/  @!P0 LDC.64 R68, c[0x0][0x3e8] ;  /* 0x0000fa00ff448b82 */ /* 0x000ea60000000a00 */
[----:B------:R-:W-:Y:S02]  /*59c0*/  @!P0 IADD3.X R67, R34, R15, R117, P4, P5 ;  /* 0x0000000f22438210 */ /* 0x000fe400027ea475 */
[----:B------:R-:W-:-:S03]  /*59d0*/  @!P0 IADD3 R64, P4, P5, R84, R6, R76 ;  /* 0x0000000654408210 */ /* 0x000fc60007d9e04c */
[----:B------:R-:W3:Y:S01]  /*59e0*/  @!P0 LDC.64 R70, c[0x0][0x400] ;  /* 0x00010000ff468b82 */ /* 0x000ee20000000a00 */
[----:B------:R-:W-:Y:S02]  /*59f0*/  @!P0 IADD3.X R65, R101, R9, R107, P4, P5 ;  /* 0x0000000965418210 */ /* 0x000fe400027ea46b */
[----:B------:R-:W-:-:S04]  /*5a00*/  ISETP.GE.AND P4, PT, R23, R113, PT ;  /* 0x000000711700720c */ /* 0x000fc80003f86270 */
[----:B------:R-:W-:-:S13]  /*5a10*/  ISETP.GE.OR P4, PT, R16, R121, P4 ;  /* 0x000000791000720c */ /* 0x000fda0002786670 */
[----:B------:R-:W4:Y:S01]  /*5a20*/  @!P4 LDC.64 R52, c[0x0][0x3e8] ;  /* 0x0000fa00ff34cb82 */ /* 0x000f220000000a00 */
[----:B------:R-:W-:-:S05]  /*5a30*/  @!P4 IADD3 R48, P5, R90, R78, RZ ;  /* 0x0000004e5a30c210 */ /* 0x000fca0007fbe0ff */
[----:B------:R-:W-:Y:S02]  /*5a40*/  @!P4 IMAD.X R49, R117, 0x1, R34, P5 ;  /* 0x000000017531c824 */ /* 0x000fe400028e0622 */
[----:B------:R-:W0:Y:S01]  /*5a50*/  @!P4 LDC.64 R54, c[0x0][0x400] ;  /* 0x00010000ff36cb82 */ /* 0x000e220000000a00 */
[----:B----4-:R-:W-:-:S04]  /*5a60*/  @!P4 LEA R52, P5, R48, R52, 0x1 ;  /* 0x000000343034c211 */ /* 0x010fc800078a08ff */
[----:B------:R-:W-:Y:S02]  /*5a70*/  @!P4 LEA.HI.X R53, R48, R53, R49, 0x1, P5 ;  /* 0x000000353035c211 */ /* 0x000fe400028f0c31 */
[----:B------:R-:W-:-:S05]  /*5a80*/  @!P4 IADD3 R48, P5, R84, R76, RZ ;  /* 0x0000004c5430c210 */ /* 0x000fca0007fbe0ff */
[----:B------:R-:W-:Y:S01]  /*5a90*/  @!P4 IMAD.X R49, R107, 0x1, R101, P5 ;  /* 0x000000016b31c824 */ /* 0x000fe200028e0665 */
[----:B0-----:R-:W-:-:S04]  /*5aa0*/  @!P4 LEA R54, P5, R48, R54, 0x1 ;  /* 0x000000363036c211 */ /* 0x001fc800078a08ff */
[----:B------:R-:W-:Y:S02]  /*5ab0*/  @!P4 LEA.HI.X R55, R48, R55, R49, 0x1, P5 ;  /* 0x000000373037c211 */ /* 0x000fe400028f0c31 */
[----:B------:R-:W-:Y:S02]  /*5ac0*/  CS2R R48, SRZ ;  /* 0x0000000000307805 */ /* 0x000fe4000001ff00 */
[----:B------:R-:W-:-:S04]  /*5ad0*/  @!P3 LEA R60, P5, R46, R60, 0x1 ;  /* 0x0000003c2e3cb211 */ /* 0x000fc800078a08ff */
[----:B------:R-:W-:Y:S02]  /*5ae0*/  @!P3 LEA.HI.X R61, R46, R61, R47, 0x1, P5 ;  /* 0x0000003d2e3db211 */ /* 0x000fe400028f0c2f */
[----:B------:R-:W-:Y:S02]  /*5af0*/  CS2R R46, SRZ ;  /* 0x00000000002e7805 */ /* 0x000fe4000001ff00 */
[C---:B-1----:R-:W-:Y:S01]  /*5b00*/  @!P3 LEA R62, P5, R44.reuse, R62, 0x1 ;  /* 0x0000003e2c3eb211 */ /* 0x042fe200078a08ff */
[----:B------:R0:W5:Y:S03]  /*5b10*/  @!P4 LDG.E.128 R48, desc[UR42][R54.64] ;  /* 0x0000002a3630c981 */ /* 0x000166000c1e1d00 */
[----:B------:R-:W-:Y:S02]  /*5b20*/  @!P3 LEA.HI.X R63, R44, R63, R45, 0x1, P5 ;  /* 0x0000003f2c3fb211 */ /* 0x000fe400028f0c2d */
[----:B------:R-:W-:-:S02]  /*5b30*/  CS2R R44, SRZ ;  /* 0x00000000002c7805 */ /* 0x000fc4000001ff00 */
[----:B------:R-:W-:Y:S02]  /*5b40*/  CS2R R58, SRZ ;  /* 0x00000000003a7805 */ /* 0x000fe4000001ff00 */
[----:B------:R-:W-:Y:S02]  /*5b50*/  CS2R R56, SRZ ;  /* 0x0000000000387805 */ /* 0x000fe4000001ff00 */
[----:B------:R1:W5:Y:S01]  /*5b60*/  @!P4 LDG.E.128 R44, desc[UR42][R52.64] ;  /* 0x0000002a342cc981 */ /* 0x000362000c1e1d00 */
[----:B0-----:R-:W-:-:S03]  /*5b70*/  CS2R R54, SRZ ;  /* 0x0000000000367805 */ /* 0x001fc6000001ff00 */
[----:B------:R0:W5:Y:S01]  /*5b80*/  @!P3 LDG.E.128 R56, desc[UR42][R62.64] ;  /* 0x0000002a3e38b981 */ /* 0x000162000c1e1d00 */
[----:B-1----:R-:W-:-:S06]  /*5b90*/  CS2R R52, SRZ ;  /* 0x0000000000347805 */ /* 0x002fcc000001ff00 */
[----:B------:R1:W5:Y:S01]  /*5ba0*/  @!P3 LDG.E.128 R52, desc[UR42][R60.64] ;  /* 0x0000002a3c34b981 */ /* 0x000362000c1e1d00 */
[----:B--2---:R-:W-:-:S04]  /*5bb0*/  @!P0 LEA R68, P3, R66, R68, 0x1 ;  /* 0x0000004442448211 */ /* 0x004fc800078608ff */
[----:B------:R-:W-:Y:S02]  /*5bc0*/  @!P0 LEA.HI.X R69, R66, R69, R67, 0x1, P3 ;  /* 0x0000004542458211 */ /* 0x000fe400018f0c43 */
[C---:B---3--:R-:W-:Y:S02]  /*5bd0*/  @!P0 LEA R70, P3, R64.reuse, R70, 0x1 ;  /* 0x0000004640468211 */ /* 0x048fe400078608ff */
[----:B0-----:R-:W-:Y:S02]  /*5be0*/  CS2R R62, SRZ ;  /* 0x00000000003e7805 */ /* 0x001fe4000001ff00 */
[----:B------:R-:W-:Y:S02]  /*5bf0*/  CS2R R66, SRZ ;  /* 0x0000000000427805 */ /* 0x000fe4000001ff00 */
[----:B-1----:R-:W-:Y:S02]  /*5c00*/  CS2R R60, SRZ ;  /* 0x00000000003c7805 */ /* 0x002fe4000001ff00 */
[----:B------:R-:W-:-:S02]  /*5c10*/  @!P0 LEA.HI.X R71, R64, R71, R65, 0x1, P3 ;  /* 0x0000004740478211 */ /* 0x000fc400018f0c41 */
[----:B------:R-:W-:Y:S02]  /*5c20*/  CS2R R64, SRZ ;  /* 0x0000000000407805 */ /* 0x000fe4000001ff00 */
[----:B------:R0:W5:Y:S04]  /*5c30*/  @!P0 LDG.E.128 R60, desc[UR42][R68.64] ;  /* 0x0000002a443c8981 */ /* 0x000168000c1e1d00 */
[----:B------:R1:W5:Y:S01]  /*5c40*/  @!P0 LDG.E.128 R64, desc[UR42][R70.64] ;  /* 0x0000002a46408981 */ /* 0x000362000c1e1d00 */
[----:B------:R-:W-:-:S04]  /*5c50*/  ISETP.GE.AND P0, PT, R210, R113, PT ;  /* 0x00000071d200720c */ /* 0x000fc80003f06270 */
[CC--:B------:R-:W-:Y:S01]  /*5c60*/  ISETP.GE.OR P0, PT, R16.reuse, R121.reuse, P0 ;  /* 0x000000791000720c */ /* 0x0c0fe20000706670 */
[----:B------:R-:W-:Y:S01]  /*5c70*/  BSSY B1, `(.L_x_7794) ;  /* 0x000001c000017945 */ /* 0x000fe20003800000 */
[----:B------:R-:W-:Y:S02]  /*5c80*/  ISETP.GE.AND P3, PT, R16, R121, PT ;  /* 0x000000791000720c */ /* 0x000fe40003f66270 */
[----:B0-----:R-:W-:Y:S02]  /*5c90*/  CS2R R68, SRZ ;  /* 0x0000000000447805 */ /* 0x001fe4000001ff00 */
[----:B------:R-:W-:Y:S02]  /*5ca0*/  CS2R R74, SRZ ;  /* 0x00000000004a7805 */ /* 0x000fe4000001ff00 */
[----:B-1----:R-:W-:Y:S02]  /*5cb0*/  CS2R R70, SRZ ;  /* 0x0000000000467805 */ /* 0x002fe4000001ff00 */
[----:B------:R-:W-:-:S03]  /*5cc0*/  CS2R R72, SRZ ;  /* 0x0000000000487805 */ /* 0x000fc6000001ff00 */
[----:B------:R-:W-:Y:S05]  /*5cd0*/  @P0 BRA `(.L_x_7795) ;  /* 0x0000000000540947 */ /* 0x000fea0003800000 */
[----:B------:R-:W0:Y:S01]  /*5ce0*/  LDC.64 R68, c[0x0][0x3f8] ;  /* 0x0000fe00ff447b82 */ /* 0x000e220000000a00 */
[----:B------:R-:W-:Y:S01]  /*5cf0*/  IMAD.MOV.U32 R72, RZ, RZ, R78 ;  /* 0x000000ffff487224 */ /* 0x000fe200078e004e */
[----:B------:R-:W-:Y:S01]  /*5d00*/  ULDC.64 UR4, c[0x0][0x3e8] ;  /* 0x0000fa0000047ab9 */ /* 0x000fe20000000a00 */
[----:B------:R-:W-:Y:S01]  /*5d10*/  IMAD.MOV.U32 R73, RZ, RZ, R117 ;  /* 0x000000ffff497224 */ /* 0x000fe200078e0075 */
[----:B------:R-:W-:Y:S01]  /*5d20*/  ULDC.64 UR6, c[0x0][0x400] ;  /* 0x0001000000067ab9 */ /* 0x000fe20000000a00 */
[----:B------:R-:W-:-:S03]  /*5d30*/  IMAD.MOV.U32 R77, RZ, RZ, R107 ;  /* 0x000000ffff4d7224 */ /* 0x000fc600078e006b */
[----:B------:R-:W1:Y:S01]  /*5d40*/  LDC.64 R70, c[0x0][0x408] ;  /* 0x00010200ff467b82 */ /* 0x000e620000000a00 */
[----:B0-----:R-:W-:-:S04]  /*5d50*/  IMAD.WIDE.U32 R72, R68, 0x60, R72 ;  /* 0x0000006044487825 */ /* 0x001fc800078e0048 */
[----:B------:R-:W-:Y:S01]  /*5d60*/  IMAD R75, R69, 0x60, RZ ;  /* 0x00000060454b7824 */ /* 0x000fe200078e02ff */
[----:B------:R-:W-:Y:S01]  /*5d70*/  IADD3 R69, P0, R90, R72, RZ ;  /* 0x000000485a457210 */ /* 0x000fe20007f1e0ff */
[----:B-1----:R-:W-:-:S03]  /*5d80*/  IMAD.WIDE.U32 R76, R70, 0x60, R76 ;  /* 0x00000060464c7825 */ /* 0x002fc600078e004c */
[----:B------:R-:W-:Y:S01]  /*5d90*/  IADD3.X R72, R34, R73, R75, P0, !PT ;  /* 0x0000004922487210 */ /* 0x000fe200007fe44b */
[----:B------:R-:W-:Y:S01]  /*5da0*/  IMAD R71, R71, 0x60, RZ ;  /* 0x0000006047477824 */ /* 0x000fe200078e02ff */
[----:B------:R-:W-:-:S04]  /*5db0*/  IADD3 R70, P0, R84, R76, RZ ;  /* 0x0000004c54467210 */ /* 0x000fc80007f1e0ff */
[----:B------:R-:W-:Y:S02]  /*5dc0*/  IADD3.X R77, R101, R77, R71, P0, !PT ;  /* 0x0000004d654d7210 */ /* 0x000fe400007fe447 */
[----:B------:R-:W-:-:S04]  /*5dd0*/  LEA R68, P0, R69, UR4, 0x1 ;  /* 0x0000000445447c11 */ /* 0x000fc8000f8008ff */
[----:B------:R-:W-:Y:S02]  /*5de0*/  LEA.HI.X R69, R69, UR5, R72, 0x1, P0 ;  /* 0x0000000545457c11 */ /* 0x000fe400080f0c48 */
[----:B------:R-:W-:-:S04]  /*5df0*/  LEA R72, P0, R70, UR6, 0x1 ;  /* 0x0000000646487c11 */ /* 0x000fc8000f8008ff */
[----:B------:R-:W-:Y:S02]  /*5e00*/  LEA.HI.X R73, R70, UR7, R77, 0x1, P0 ;  /* 0x0000000746497c11 */ /* 0x000fe400080f0c4d */
[----:B------:R-:W5:Y:S04]  /*5e10*/  LDG.E.128 R68, desc[UR42][R68.64] ;  /* 0x0000002a44447981 */ /* 0x000f68000c1e1d00 */
[----:B------:R-:W5:Y:S03]  /*5e20*/  LDG.E.128 R72, desc[UR42][R72.64] ;  /* 0x0000002a48487981 */ /* 0x000f66000c1e1d00 */
.L_x_7795:
[----:B------:R-:W-:Y:S05]  /*5e30*/  BSYNC B1 ;  /* 0x0000000000017941 */ /* 0x000fea0003800000 */
.L_x_7794:
[----:B-----5:R-:W-:Y:S01]  /*5e40*/  IMAD.MOV.U32 R76, RZ, RZ, R70 ;  /* 0x000000ffff4c7224 */ /* 0x020fe200078e0046 */
        /* <DEDUP_REMOVED lines=67> */
.L_x_7796:
[----:B------:R-:W-:Y:S01]  /*6280*/  IMAD R107, R184, 0x8, R2 ;  /* 0x00000008b86b7824 */ /* 0x000fe200078e0202 */
[----:B------:R-:W-:Y:S01]  /*6290*/  SHF.L.U32 R117, R191, 0x1f, RZ ;  /* 0x0000001fbf757819 */ /* 0x000fe200000006ff */
[----:B------:R-:W0:Y:S01]  /*62a0*/  LDC R130, c[0x0][0x2f4] ;  /* 0x0000bd00ff827b82 */ /* 0x000e220000000800 */
[----:B------:R-:W-:Y:S01]  /*62b0*/  IMAD.MOV.U32 R119, RZ, RZ, R120 ;  /* 0x000000ffff777224 */ /* 0x000fe200078e0078 */
[----:B------:R-:W-:Y:S01]  /*62c0*/  BSSY B1, `(.L_x_7797) ;  /* 0x0000005000017945 */ /* 0x000fe20003800000 */
[----:B------:R-:W1:Y:S05]  /*62d0*/  SYNCS.PHASECHK.TRANS64.TRYWAIT P4, [R107+URZ+0x28890], R117 ;  /* 0x028890756b0075a7 */ /* 0x000e6a000808017f */
[----:B------:R-:W2:Y:S01]  /*62e0*/  LDC.64 R120, c[0x0][0x300] ;  /* 0x0000c000ff787b82 */ /* 0x000ea20000000a00 */
[----:B0-----:R-:W-:Y:S01]  /*62f0*/  IMAD.IADD R131, R130, 0x1, -R110 ;  /* 0x0000000182837824 */ /* 0x001fe200078e0a6e */
[----:B-1----:R-:W-:Y:S06]  /*6300*/  @!P4 BRA `(.L_x_7798) ;  /* 0x0000023000acc947 */ /* 0x002fec0003800000 */
.L_x_8186:
[----:B------:R-:W-:Y:S05]  /*6310*/  BSYNC B1 ;  /* 0x0000000000017941 */ /* 0x000fea0003800000 */
.L_x_7797:
[----:B------:R-:W-:Y:S01]  /*6320*/  ISETP.GE.OR P4, PT, R23, R113, P2 ;  /* 0x000000711700720c */ /* 0x000fe20001786670 */
[----:B------:R-:W-:-:S12]  /*6330*/  BSSY B1, `(.L_x_7799) ;  /* 0x0000088000017945 */ /* 0x000fd80003800000 */
[----:B------:R-:W-:Y:S05]  /*6340*/  @P4 BRA `(.L_x_7800) ;  /* 0x0000000800184947 */ /* 0x000fea0003800000 */
[----:B------:R-:W3:Y:S01]  /*6350*/  LDL R76, [R1+0x10] ;  /* 0x00001000014c7983 */ /* 0x000ee20000100800 */
[C---:B------:R-:W-:Y:S01]  /*6360*/  IMAD.SHL.U32 R78, R23.reuse, 0x40, RZ ;  /* 0x00000040174e7824 */ /* 0x040fe200078e00ff */
[----:B------:R-:W-:Y:S01]  /*6370*/  BSSY B2, `(.L_x_7801) ;  /* 0x0000078000027945 */ /* 0x000fe20003800000 */
[----:B------:R-:W-:Y:S02]  /*6380*/  IMAD R79, R184, 0x4000, R109 ;  /* 0x00004000b84f7824 */ /* 0x000fe400078e026d */
[----:B--2---:R-:W-:-:S03]  /*6390*/  IMAD.WIDE.U32 R122, R23, R120, R118 ;  /* 0x00000078177a7225 */ /* 0x004fc600078e0076 */
[----:B------:R-:W-:Y:S02]  /*63a0*/  IADD3 R145, P4, P5, R96, R122, R38 ;  /* 0x0000007a60917210 */ /* 0x000fe40007d9e026 */
        /* <DEDUP_REMOVED lines=17> */
[----:B------:R-:W-:Y:S01]  /*64c0*/  IADD3 R77, R77, R76, R203 ;  /* 0x0000004c4d4d7210 */ /* 0x000fe20007ffe0cb */
[----:B------:R-:W-:-:S04]  /*64d0*/  IMAD R76, R79, 0x2, R2 ;  /* 0x000000024f4c7824 */ /* 0x000fc800078e0202 */
[----:B------:R-:W-:-:S04]  /*64e0*/  IMAD R77, R184, 0x4000, R77 ;  /* 0x00004000b84d7824 */ /* 0x000fc800078e024d */
[----:B------:R-:W-:Y:S02]  /*64f0*/  IMAD R80, R77, 0x2, R2 ;  /* 0x000000024d507824 */ /* 0x000fe400078e0202 */
[----:B------:R-:W1:Y:S04]  /*6500*/  LDS.128 R76, [R76+0x18400] ;  /* 0x018400004c4c7984 */ /* 0x000e680000000c00 */
[----:B------:R-:W2:Y:S01]  /*6510*/  LDS.128 R80, [R80+0x18400] ;  /* 0x0184000050507984 */ /* 0x000ea20000000c00 */
[----:B------:R-:W-:Y:S05]  /*6520*/  @P3 BRA `(.L_x_7802) ;  /* 0x0000000400703947 */ /* 0x000fea0003800000 */
[----:B------:R-:W-:Y:S01]  /*6530*/  SHF.R.U32.HI R151, RZ, 0x10, R49 ;  /* 0x00000010ff977819 */ /* 0x000fe20000011631 */
[----:B--2---:R-:W-:Y:S01]  /*6540*/  IMAD.U32 R154, R81, 0x10000, RZ ;  /* 0x00010000519a7824 */ /* 0x004fe200078e00ff */
[----:B------:R-:W-:Y:S02]  /*6550*/  SHF.R.U32.HI R152, RZ, 0x10, R45 ;  /* 0x00000010ff987819 */ /* 0x000fe4000001162d */
[----:B------:R-:W-:Y:S01]  /*6560*/  PRMT R151, R148, 0x5410, R151 ;  /* 0x0000541094977816 */ /* 0x000fe20000000097 */
[----:B-1----:R-:W-:Y:S01]  /*6570*/  IMAD.U32 R148, R77, 0x10000, RZ ;  /* 0x000100004d947824 */ /* 0x002fe200078e00ff */
[----:B------:R-:W-:Y:S02]  /*6580*/  PRMT R152, R135, 0x5432, R152 ;  /* 0x0000543287987816 */ /* 0x000fe40000000098 */
[----:B------:R-:W-:Y:S01]  /*6590*/  SHF.R.U64 R44, R44, 0x10, R45 ;  /* 0x000000102c2c7819 */ /* 0x000fe2000000122d */
[C---:B------:R-:W-:Y:S01]  /*65a0*/  IMAD.U32 R157, R151.reuse, 0x10000, RZ ;  /* 0x00010000979d7824 */ /* 0x040fe200078e00ff */
[----:B------:R-:W-:Y:S01]  /*65b0*/  SHF.R.U64 R45, R48, 0x10, R49 ;  /* 0x00000010302d7819 */ /* 0x000fe20000001231 */
        /* <DEDUP_REMOVED lines=9> */
[C---:B------:R-:W-:Y:S01]  /*6650*/  FMUL.FTZ R154, R81.reuse, R48 ;  /* 0x00000030519a7220 */ /* 0x040fe20000410000 */
[----:B------:R-:W-:Y:S01]  /*6660*/  FMUL.FTZ R81, R81, R152 ;  /* 0x0000009851517220 */ /* 0x000fe20000410000 */
[----:B------:R-:W-:Y:S01]  /*6670*/  PRMT R45, R156, 0x5410, R45 ;  /* 0x000054109c2d7816 */ /* 0x000fe2000000002d */
[----:B------:R-:W-:-:S02]  /*6680*/  IMAD.U32 R157, R83, 0x10000, RZ ;  /* 0x00010000539d7824 */ /* 0x000fc400078e00ff */
[C---:B------:R-:W-:Y:S01]  /*6690*/  FFMA.FTZ R77, R49.reuse, R152, -R154 ;  /* 0x00000098314d7223 */ /* 0x040fe2000001089a */
[----:B------:R-:W-:Y:S01]  /*66a0*/  PRMT R152, R134, 0x5432, R44 ;  /* 0x0000543286987816 */ /* 0x000fe2000000002c */
[----:B------:R-:W-:Y:S01]  /*66b0*/  FFMA.FTZ R49, R49, R48, R81 ;  /* 0x0000003031317223 */ /* 0x000fe20000010051 */
[----:B------:R-:W-:Y:S01]  /*66c0*/  SHF.R.U32.HI R44, RZ, 0x10, R51 ;  /* 0x00000010ff2c7819 */ /* 0x000fe20000011633 */
[----:B------:R-:W-:Y:S01]  /*66d0*/  IMAD.U32 R81, R79, 0x10000, RZ ;  /* 0x000100004f517824 */ /* 0x000fe200078e00ff */
[----:B------:R-:W-:Y:S02]  /*66e0*/  SHF.R.U32.HI R48, RZ, 0x10, R47 ;  /* 0x00000010ff307819 */ /* 0x000fe4000001162f */
[----:B------:R-:W-:Y:S02]  /*66f0*/  PRMT R44, R132, 0x5432, R44 ;  /* 0x00005432842c7816 */ /* 0x000fe4000000002c */
[----:B------:R-:W-:Y:S02]  /*6700*/  PRMT R48, R133, 0x5432, R48 ;  /* 0x0000543285307816 */ /* 0x000fe40000000030 */
[----:B------:R-:W-:Y:S01]  /*6710*/  SHF.R.U64 R51, R50, 0x10, R51 ;  /* 0x0000001032337819 */ /* 0x000fe20000001233 */
[----:B------:R-:W-:Y:S01]  /*6720*/  IMAD.U32 R154, R44, 0x10000, RZ ;  /* 0x000100002c9a7824 */ /* 0x000fe200078e00ff */
[C---:B------:R-:W-:Y:S01]  /*6730*/  LOP3.LUT R159, R48.reuse, 0xffff0000, RZ, 0xc0, !PT ;  /* 0xffff0000309f7812 */ /* 0x040fe200078ec0ff */
[----:B------:R-:W-:Y:S01]  /*6740*/  IMAD.U32 R156, R48, 0x10000, RZ ;  /* 0x00010000309c7824 */ /* 0x000fe200078e00ff */
[----:B------:R-:W-:Y:S01]  /*6750*/  SHF.R.U64 R46, R46, 0x10, R47 ;  /* 0x000000102e2e7819 */ /* 0x000fe2000000122f */
[C---:B------:R-:W-:Y:S01]  /*6760*/  FMUL.FTZ R158, R157.reuse, R154 ;  /* 0x0000009a9d9e7220 */ /* 0x040fe20000410000 */
[----:B------:R-:W-:Y:S01]  /*6770*/  LOP3.LUT R47, R152, 0xffff0000, RZ, 0xc0, !PT ;  /* 0xffff0000982f7812 */ /* 0x000fe200078ec0ff */
[-C--:B------:R-:W-:Y:S01]  /*6780*/  FMUL.FTZ R157, R157, R156.reuse ;  /* 0x0000009c9d9d7220 */ /* 0x080fe20000410000 */
[----:B------:R-:W-:Y:S01]  /*6790*/  PRMT R162, R162, 0x5410, R51 ;  /* 0x00005410a2a27816 */ /* 0x000fe20000000033 */
[----:B------:R-:W-:Y:S01]  /*67a0*/  FFMA.FTZ R151, R81, R156, -R158 ;  /* 0x0000009c51977223 */ /* 0x000fe2000001089e */
[----:B------:R-:W-:-:S02]  /*67b0*/  IMAD.U32 R156, R152, 0x10000, RZ ;  /* 0x00010000989c7824 */ /* 0x000fc400078e00ff */
[----:B------:R-:W-:Y:S01]  /*67c0*/  FFMA.FTZ R81, R81, R154, R157 ;  /* 0x0000009a51517223 */ /* 0x000fe2000001009d */
[----:B------:R-:W-:Y:S02]  /*67d0*/  LOP3.LUT R157, R44, 0xffff0000, RZ, 0xc0, !PT ;  /* 0xffff00002c9d7812 */ /* 0x000fe400078ec0ff */
[----:B------:R-:W-:Y:S01]  /*67e0*/  LOP3.LUT R154, R83, 0xffff0000, RZ, 0xc0, !PT ;  /* 0xffff0000539a7812 */ /* 0x000fe200078ec0ff */
[C---:B------:R-:W-:Y:S01]  /*67f0*/  IMAD.U32 R83, R80.reuse, 0x10000, RZ ;  /* 0x0001000050537824 */ /* 0x040fe200078e00ff */
[----:B------:R-:W-:Y:S02]  /*6800*/  LOP3.LUT R44, R79, 0xffff0000, RZ, 0xc0, !PT ;  /* 0xffff00004f2c7812 */ /* 0x000fe400078ec0ff */
[----:B------:R-:W-:Y:S01]  /*6810*/  LOP3.LUT R80, R80, 0xffff0000, RZ, 0xc0, !PT ;  /* 0xffff000050507812 */ /* 0x000fe200078ec0ff */
[C---:B------:R-:W-:Y:S01]  /*6820*/  FMUL.FTZ R79, R154.reuse, R157 ;  /* 0x0000009d9a4f7220 */ /* 0x040fe20000410000 */
[----:B------:R-:W-:Y:S01]  /*6830*/  FMUL.FTZ R154, R154, R159 ;  /* 0x0000009f9a9a7220 */ /* 0x000fe20000410000 */
[----:B------:R-:W-:Y:S01]  /*6840*/  PRMT R161, R161, 0x5410, R46 ;  /* 0x00005410a1a17816 */ /* 0x000fe2000000002e */
[----:B------:R-:W-:-:S02]  /*6850*/  IMAD.U32 R46, R162, 0x10000, RZ ;  /* 0x00010000a22e7824 */ /* 0x000fc400078e00ff */
[C---:B------:R-:W-:Y:S01]  /*6860*/  FFMA.FTZ R48, R44.reuse, R159, -R79 ;  /* 0x0000009f2c307223 */ /* 0x040fe2000001084f */
[----:B------:R-:W-:Y:S01]  /*6870*/  FFMA.FTZ R44, R44, R157, R154 ;  /* 0x0000009d2c2c7223 */ /* 0x000fe2000001009a */
        /* <DEDUP_REMOVED lines=10> */
[C---:B------:R-:W-:Y:S01]  /*6920*/  FMUL.FTZ R79, R80.reuse, R45 ;  /* 0x0000002d504f7220 */ /* 0x040fe20000410000 */
[----:B------:R-:W-:Y:S01]  /*6930*/  FMUL.FTZ R80, R80, R47 ;  /* 0x0000002f50507220 */ /* 0x000fe20000410000 */
[----:B------:R-:W-:-:S02]  /*6940*/  F2FP.BF16.F32.PACK_AB R48, R48, R151 ;  /* 0x000000973030723e */ /* 0x000fc400000010ff */
[----:B------:R-:W-:Y:S01]  /*6950*/  FFMA.FTZ R79, R76, R47, -R79 ;  /* 0x0000002f4c4f7223 */ /* 0x000fe2000001084f */
[----:B------:R-:W-:Y:S02]  /*6960*/  IMAD.U32 R47, R82, 0x10000, RZ ;  /* 0x00010000522f7824 */ /* 0x000fe400078e00ff */
[----:B------:R-:W-:Y:S01]  /*6970*/  FFMA.FTZ R80, R76, R45, R80 ;  /* 0x0000002d4c507223 */ /* 0x000fe20000010050 */
[----:B------:R-:W-:Y:S01]  /*6980*/  IMAD.U32 R45, R78, 0x10000, RZ ;  /* 0x000100004e2d7824 */ /* 0x000fe200078e00ff */
[----:B------:R-:W-:Y:S01]  /*6990*/  LOP3.LUT R82, R82, 0xffff0000, RZ, 0xc0, !PT ;  /* 0xffff000052527812 */ /* 0x000fe200078ec0ff */
[C---:B------:R-:W-:Y:S01]  /*69a0*/  FMUL.FTZ R76, R47.reuse, R46 ;  /* 0x0000002e2f4c7220 */ /* 0x040fe20000410000 */
[-C--:B------:R-:W-:Y:S01]  /*69b0*/  FMUL.FTZ R47, R47, R50.reuse ;  /* 0x000000322f2f7220 */ /* 0x080fe20000410000 */
[----:B------:R-:W-:Y:S02]  /*69c0*/  LOP3.LUT R78, R78, 0xffff0000, RZ, 0xc0, !PT ;  /* 0xffff00004e4e7812 */ /* 0x000fe400078ec0ff */
[C---:B------:R-:W-:Y:S01]  /*69d0*/  FFMA.FTZ R76, R45.reuse, R50, -R76 ;  /* 0x000000322d4c7223 */ /* 0x040fe2000001084c */
[----:B------:R-:W-:Y:S01]  /*69e0*/  FFMA.FTZ R47, R45, R46, R47 ;  /* 0x0000002e2d2f7223 */ /* 0x000fe2000001002f */
[----:B------:R-:W-:-:S02]  /*69f0*/  LOP3.LUT R45, R162, 0xffff0000, RZ, 0xc0, !PT ;  /* 0xffff0000a22d7812 */ /* 0x000fc400078ec0ff */
[----:B------:R-:W-:Y:S02]  /*6a00*/  F2FP.BF16.F32.PACK_AB R49, R49, R148 ;  /* 0x000000943131723e */ /* 0x000fe400000010ff */
[----:B------:R-:W-:Y:S01]  /*6a10*/  F2FP.BF16.F32.PACK_AB R44, R44, R81 ;  /* 0x000000512c2c723e */ /* 0x000fe200000010ff */
[C---:B------:R-:W-:Y:S01]  /*6a20*/  FMUL.FTZ R51, R82.reuse, R45 ;  /* 0x0000002d52337220 */ /* 0x040fe20000410000 */
[-C--:B------:R-:W-:Y:S01]  /*6a30*/  FMUL.FTZ R82, R82, R161.reuse ;  /* 0x000000a152527220 */ /* 0x080fe20000410000 */
[----:B------:R-:W-:Y:S01]  /*6a40*/  F2FP.BF16.F32.PACK_AB R158, R79, R158 ;  /* 0x0000009e4f9e723e */ /* 0x000fe200000010ff */
[----:B------:R-:W-:Y:S02]  /*6a50*/  IMAD.MOV.U32 R81, RZ, RZ, R49 ;  /* 0x000000ffff517224 */ /* 0x000fe400078e0031 */
        /* <DEDUP_REMOVED lines=8> */
[----:B------:R-:W-:-:S07]  /*6ae0*/  F2FP.BF16.F32.PACK_AB R82, R82, R47 ;  /* 0x0000002f5252723e */ /* 0x000fce00000010ff */
.L_x_7802:
[----:B------:R-:W-:Y:S05]  /*6af0*/  BSYNC B2 ;  /* 0x0000000000027941 */ /* 0x000fea0003800000 */
.L_x_7801:
[----:B------:R-:W-:Y:S01]  /*6b00*/  ISETP.GE.AND P4, PT, R149, R130, PT ;  /* 0x000000829500720c */ /* 0x000fe20003f86270 */
[----:B------:R-:W-:-:S12]  /*6b10*/  ULDC.64 UR4, c[0x0][0x2e8] ;  /* 0x0000ba0000047ab9 */ /* 0x000fd80000000a00 */
[--C-:B------:R-:W-:Y:S02]  /*6b20*/  @!P4 SHF.R.S32.HI R44, RZ, 0x1f, R149.reuse ;  /* 0x0000001fff2cc819 */ /* 0x100fe40000011495 */
[----:B------:R-:W-:-:S04]  /*6b30*/  @!P4 IADD3 R122, P5, P6, R96, R122, R149 ;  /* 0x0000007a607ac210 */ /* 0x000fc80007ebe095 */
[----:B------:R-:W-:Y:S02]  /*6b40*/  @!P4 IADD3.X R147, R36, R147, R44, P5, P6 ;  /* 0x000000932493c210 */ /* 0x000fe40002fec42c */
[----:B------:R-:W-:-:S04]  /*6b50*/  LEA R44, P5, R145, UR4, 0x1 ;  /* 0x00000004912c7c11 */ /* 0x000fc8000f8a08ff */
[----:B------:R-:W-:Y:S02]  /*6b60*/  LEA.HI.X R45, R145, UR5, R146, 0x1, P5 ;  /* 0x00000005912d7c11 */ /* 0x000fe4000a8f0c92 */
[----:B------:R-:W-:-:S03]  /*6b70*/  @!P4 LEA R46, P5, R122, UR4, 0x1 ;  /* 0x000000047a2ecc11 */ /* 0x000fc6000f8a08ff */
[----:B-1----:R1:W-:Y:S01]  /*6b80*/  STG.E.128 desc[UR42][R44.64], R76 ;  /* 0x0000004c2c007986 */ /* 0x0023e2000c101d2a */
[----:B------:R-:W-:-:S05]  /*6b90*/  @!P4 LEA.HI.X R47, R122, UR5, R147, 0x1, P5 ;  /* 0x000000057a2fcc11 */ /* 0x000fca000a8f0c93 */
[----:B--2---:R1:W-:Y:S04]  /*6ba0*/  @!P4 STG.E.128 desc[UR42][R46.64], R80 ;  /* 0x000000502e00c986 */ /* 0x0043e8000c101d2a */
.L_x_7800:
[----:B------:R-:W-:Y:S05]  /*6bb0*/  BSYNC B1 ;  /* 0x0000000000017941 */ /* 0x000fea0003800000 */
.L_x_7799:
[----:B------:R-:W-:Y:S01]  /*6bc0*/  ISETP.GE.OR P4, PT, R212, R113, P2 ;  /* 0x00000071d400720c */ /* 0x000fe20001786670 */
[----:B------:R-:W-:-:S12]  /*6bd0*/  BSSY B1, `(.L_x_7803) ;  /* 0x0000088000017945 */ /* 0x000fd80003800000 */
[----:B------:R-:W-:Y:S05]  /*6be0*/  @P4 BRA `(.L_x_7804) ;  /* 0x0000000800184947 */ /* 0x000fea0003800000 */
[----:B-1----:R-:W3:Y:S01]  /*6bf0*/  LDL R44, [R1+0x10] ;  /* 0x00001000012c7983 */ /* 0x002ee20000100800 */
[----:B------:R-:W-:Y:S01]  /*6c00*/  SHF.R.U32.HI R46, RZ, 0x3, R198 ;  /* 0x00000003ff2e7819 */ /* 0x000fe200000116c6 */
[----:B--2---:R-:W-:Y:S01]  /*6c10*/  IMAD.WIDE.U32 R76, R212, R120, R118 ;  /* 0x00000078d44c7225 */ /* 0x004fe200078e0076 */
[----:B------:R-:W-:Y:S02]  /*6c20*/  BSSY B2, `(.L_x_7805) ;  /* 0x0000077000027945 */ /* 0x000fe40003800000 */
        /* <DEDUP_REMOVED lines=13> */
[----:B------:R-:W-:-:S03]  /*6d00*/  LOP3.LUT R44, R198, 0x38, R83, 0xf8, !PT ;  /* 0x00000038c62c7812 */ /* 0x000fc600078ef853 */
[----:B------:R-:W-:Y:S01]  /*6d10*/  IMAD.SHL.U32 R45, R45, 0x400, RZ ;  /* 0x000004002d2d7824 */ /* 0x000fe200078e00ff */
[----:B------:R-:W-:-:S04]  /*6d20*/  LOP3.LUT R44, R44, R46, RZ, 0x3c, !PT ;  /* 0x0000002e2c2c7212 */ /* 0x000fc800078e3cff */
[----:B------:R-:W-:-:S04]  /*6d30*/  LOP3.LUT R45, R45, 0x7fffe000, RZ, 0xc0, !PT ;  /* 0x7fffe0002d2d7812 */ /* 0x000fc800078ec0ff */
[----:B------:R-:W-:Y:S01]  /*6d40*/  IADD3 R47, R44, R45, R201 ;  /* 0x0000002d2c2f7210 */ /* 0x000fe20007ffe0c9 */
[----:B------:R-:W-:-:S04]  /*6d50*/  IMAD R45, R184, 0x4000, R108 ;  /* 0x00004000b82d7824 */ /* 0x000fc800078e026c */
[----:B------:R-:W-:Y:S02]  /*6d60*/  IMAD R47, R184, 0x4000, R47 ;  /* 0x00004000b82f7824 */ /* 0x000fe400078e022f */
[--C-:B------:R-:W-:Y:S02]  /*6d70*/  IMAD R45, R45, 0x2, R2.reuse ;  /* 0x000000022d2d7824 */ /* 0x100fe400078e0202 */
[----:B------:R-:W-:-:S04]  /*6d80*/  IMAD R48, R47, 0x2, R2 ;  /* 0x000000022f307824 */ /* 0x000fc800078e0202 */
[----:B------:R-:W1:Y:S04]  /*6d90*/  LDS.128 R44, [R45+0x18400] ;  /* 0x018400002d2c7984 */ /* 0x000e680000000c00 */
[----:B------:R-:W2:Y:S01]  /*6da0*/  LDS.128 R48, [R48+0x18400] ;  /* 0x0184000030307984 */ /* 0x000ea20000000c00 */
[----:B------:R-:W-:Y:S05]  /*6db0*/  @P3 BRA `(.L_x_7806) ;  /* 0x0000000400743947 */ /* 0x000fea0003800000 */
[----:B------:R-:W-:Y:S01]  /*6dc0*/  SHF.R.U32.HI R82, RZ, 0x10, R57 ;  /* 0x00000010ff527819 */ /* 0x000fe20000011639 */
[----:B--2---:R-:W-:Y:S01]  /*6dd0*/  IMAD.U32 R80, R49, 0x10000, RZ ;  /* 0x0001000031507824 */ /* 0x004fe200078e00ff */
[----:B------:R-:W-:Y:S02]  /*6de0*/  SHF.R.U32.HI R122, RZ, 0x10, R53 ;  /* 0x00000010ff7a7819 */ /* 0x000fe40000011635 */
[----:B------:R-:W-:Y:S02]  /*6df0*/  PRMT R171, R171, 0x5410, R82 ;  /* 0x00005410abab7816 */ /* 0x000fe40000000052 */
[----:B------:R-:W-:Y:S01]  /*6e00*/  PRMT R167, R167, 0x5410, R122 ;  /* 0x00005410a7a77816 */ /* 0x000fe2000000007a */
[----:B-1----:R-:W-:Y:S01]  /*6e10*/  IMAD.U32 R122, R45, 0x10000, RZ ;  /* 0x000100002d7a7824 */ /* 0x002fe200078e00ff */
[C---:B------:R-:W-:Y:S01]  /*6e20*/  LOP3.LUT R146, R171.reuse, 0xffff0000, RZ, 0xc0, !PT ;  /* 0xffff0000ab927812 */ /* 0x040fe200078ec0ff */
[----:B------:R-:W-:Y:S01]  /*6e30*/  IMAD.U32 R145, R171, 0x10000, RZ ;  /* 0x00010000ab917824 */ /* 0x000fe200078e00ff */
[----:B------:R-:W-:Y:S01]  /*6e40*/  LOP3.LUT R49, R49, 0xffff0000, RZ, 0xc0, !PT ;  /* 0xffff000031317812 */ /* 0x000fe200078ec0ff */
[----:B------:R-:W-:Y:S01]  /*6e50*/  IMAD.U32 R123, R167, 0x10000, RZ ;  /* 0x00010000a77b7824 */ /* 0x000fe200078e00ff */
[----:B------:R-:W-:Y:S01]  /*6e60*/  LOP3.LUT R45, R45, 0xffff0000, RZ, 0xc0, !PT ;  /* 0xffff00002d2d7812 */ /* 0x000fe200078ec0ff */
[----:B------:R-:W-:Y:S01]  /*6e70*/  FMUL.FTZ R147, R80, R145 ;  /* 0x0000009150937220 */ /* 0x000fe20000410000 */
[----:B------:R-:W-:Y:S01]  /*6e80*/  SHF.R.U64 R57, R56, 0x10, R57 ;  /* 0x0000001038397819 */ /* 0x000fe20000001239 */
[-C--:B------:R-:W-:Y:S01]  /*6e90*/  FMUL.FTZ R80, R80, R123.reuse ;  /* 0x0000007b50507220 */ /* 0x080fe20000410000 */
[----:B------:R-:W-:Y:S01]  /*6ea0*/  FMUL.FTZ R148, R49, R146 ;  /* 0x0000009231947220 */ /* 0x000fe20000410000 */
[----:B------:R-:W-:Y:S01]  /*6eb0*/  FFMA.FTZ R82, R122, R123, -R147 ;  /* 0x0000007b7a527223 */ /* 0x000fe20000010893 */
[----:B------:R-:W-:Y:S01]  /*6ec0*/  SHF.R.U64 R53, R52, 0x10, R53 ;  /* 0x0000001034357819 */ /* 0x000fe20000001235 */
[----:B------:R-:W-:Y:S01]  /*6ed0*/  FFMA.FTZ R80, R122, R145, R80 ;  /* 0x000000917a507223 */ /* 0x000fe20000010050 */
[----:B------:R-:W-:Y:S01]  /*6ee0*/  LOP3.LUT R122, R167, 0xffff0000, RZ, 0xc0, !PT ;  /* 0xffff0000a77a7812 */ /* 0x000fe200078ec0ff */
[----:B------:R-:W-:Y:S01]  /*6ef0*/  IMAD.U32 R52, R44, 0x10000, RZ ;  /* 0x000100002c347824 */ /* 0x000fe200078e00ff */
[----:B------:R-:W-:-:S02]  /*6f00*/  PRMT R170, R170, 0x5410, R57 ;  /* 0x00005410aaaa7816 */ /* 0x000fc40000000039 */
[----:B------:R-:W-:Y:S01]  /*6f10*/  LOP3.LUT R56, R47, 0xffff0000, RZ, 0xc0, !PT ;  /* 0xffff00002f387812 */ /* 0x000fe200078ec0ff */
[-C--:B------:R-:W-:Y:S01]  /*6f20*/  FMUL.FTZ R123, R49, R122.reuse ;  /* 0x0000007a317b7220 */ /* 0x080fe20000410000 */
[C---:B------:R-:W-:Y:S01]  /*6f30*/  FFMA.FTZ R49, R45.reuse, R122, -R148 ;  /* 0x0000007a2d317223 */ /* 0x040fe20000010894 */
[----:B------:R-:W-:Y:S01]  /*6f40*/  SHF.R.U32.HI R122, RZ, 0x10, R59 ;  /* 0x00000010ff7a7819 */ /* 0x000fe2000001163b */
[----:B------:R-:W-:Y:S02]  /*6f50*/  IMAD.U32 R57, R170, 0x10000, RZ ;  /* 0x00010000aa397824 */ /* 0x000fe400078e00ff */
[----:B------:R-:W-:Y:S01]  /*6f60*/  FFMA.FTZ R45, R45, R146, R123 ;  /* 0x000000922d2d7223 */ /* 0x000fe2000001007b */
[----:B------:R-:W-:Y:S02]  /*6f70*/  SHF.R.U32.HI R146, RZ, 0x10, R55 ;  /* 0x00000010ff927819 */ /* 0x000fe40000011637 */
[----:B------:R-:W-:Y:S01]  /*6f80*/  PRMT R169, R169, 0x5410, R122 ;  /* 0x00005410a9a97816 */ /* 0x000fe2000000007a */
[----:B------:R-:W-:Y:S01]  /*6f90*/  IMAD.U32 R122, R47, 0x10000, RZ ;  /* 0x000100002f7a7824 */ /* 0x000fe200078e00ff */
[----:B------:R-:W-:Y:S01]  /*6fa0*/  PRMT R165, R165, 0x5410, R146 ;  /* 0x00005410a5a57816 */ /* 0x000fe20000000092 */
[C---:B------:R-:W-:Y:S01]  /*6fb0*/  IMAD.U32 R146, R51.reuse, 0x10000, RZ ;  /* 0x0001000033927824 */ /* 0x040fe200078e00ff */
[----:B------:R-:W-:Y:S01]  /*6fc0*/  LOP3.LUT R51, R51, 0xffff0000, RZ, 0xc0, !PT ;  /* 0xffff000033337812 */ /* 0x000fe200078ec0ff */
[C---:B------:R-:W-:Y:S01]  /*6fd0*/  IMAD.U32 R145, R169.reuse, 0x10000, RZ ;  /* 0x00010000a9917824 */ /* 0x040fe200078e00ff */
[----:B------:R-:W-:Y:S01]  /*6fe0*/  LOP3.LUT R169, R169, 0xffff0000, RZ, 0xc0, !PT ;  /* 0xffff0000a9a97812 */ /* 0x000fe200078ec0ff */
[----:B------:R-:W-:Y:S01]  /*6ff0*/  IMAD.U32 R123, R165, 0x10000, RZ ;  /* 0x00010000a57b7824 */ /* 0x000fe200078e00ff */
[----:B------:R-:W-:Y:S01]  /*7000*/  PRMT R166, R166, 0x5410, R53 ;  /* 0x00005410a6a67816 */ /* 0x000fe20000000035 */
[----:B------:R-:W-:Y:S01]  /*7010*/  FMUL.FTZ R147, R146, R145 ;  /* 0x0000009192937220 */ /* 0x000fe20000410000 */
[----:B------:R-:W-:Y:S01]  /*7020*/  SHF.R.U64 R55, R54, 0x10, R55 ;  /* 0x0000001036377819 */ /* 0x000fe20000001237 */
[----:B------:R-:W-:Y:S01]  /*7030*/  FMUL.FTZ R146, R146, R123 ;  /* 0x0000007b92927220 */ /* 0x000fe20000410000 */
[----:B------:R-:W-:Y:S01]  /*7040*/  FMUL.FTZ R53, R51, R169 ;  /* 0x000000a933357220 */ /* 0x000fe20000410000 */
[----:B------:R-:W-:Y:S01]  /*7050*/  FFMA.FTZ R123, R122, R123, -R147 ;  /* 0x0000007b7a7b7223 */ /* 0x000fe20000010893 */
[----:B------:R-:W-:Y:S01]  /*7060*/  SHF.R.U64 R59, R58, 0x10, R59 ;  /* 0x000000103a3b7819 */ /* 0x000fe2000000123b */
[----:B------:R-:W-:Y:S01]  /*7070*/  FFMA.FTZ R122, R122, R145, R146 ;  /* 0x000000917a7a7223 */ /* 0x000fe20000010092 */
[----:B------:R-:W-:Y:S01]  /*7080*/  LOP3.LUT R146, R165, 0xffff0000, RZ, 0xc0, !PT ;  /* 0xffff0000a5927812 */ /* 0x000fe200078ec0ff */
[----:B------:R-:W-:Y:S01]  /*7090*/  IMAD.U32 R54, R48, 0x10000, RZ ;  /* 0x0001000030367824 */ /* 0x000fe200078e00ff */
        /* <DEDUP_REMOVED lines=8> */
[----:B------:R-:W-:Y:S01]  /*7120*/  PRMT R164, R164, 0x5410, R55 ;  /* 0x00005410a4a47816 */ /* 0x000fe20000000037 */
[-C--:B------:R-:W-:Y:S01]  /*7130*/  FMUL.FTZ R54, R54, R53.reuse ;  /* 0x0000003536367220 */ /* 0x080fe20000410000 */
[----:B------:R-:W-:Y:S01]  /*7140*/  LOP3.LUT R55, R166, 0xffff0000, RZ, 0xc0, !PT ;  /* 0xffff0000a6377812 */ /* 0x000fe200078ec0ff */
[----:B------:R-:W-:Y:S01]  /*7150*/  FFMA.FTZ R53, R52, R53, -R59 ;  /* 0x0000003534357223 */ /* 0x000fe2000001083b */
[----:B------:R-:W-:Y:S01]  /*7160*/  LOP3.LUT R44, R44, 0xffff0000, RZ, 0xc0, !PT ;  /* 0xffff00002c2c7812 */ /* 0x000fe200078ec0ff */
[----:B------:R-:W-:Y:S01]  /*7170*/  FMUL.FTZ R59, R48, R51 ;  /* 0x00000033303b7220 */ /* 0x000fe20000410000 */
[----:B------:R-:W-:Y:S01]  /*7180*/  LOP3.LUT R58, R46, 0xffff0000, RZ, 0xc0, !PT ;  /* 0xffff00002e3a7812 */ /* 0x000fe200078ec0ff */
[----:B------:R-:W-:-:S02]  /*7190*/  IMAD.U32 R46, R50, 0x10000, RZ ;  /* 0x00010000322e7824 */ /* 0x000fc400078e00ff */
[----:B------:R-:W-:Y:S01]  /*71a0*/  FFMA.FTZ R52, R52, R57, R54 ;  /* 0x0000003934347223 */ /* 0x000fe20000010036 */
[----:B------:R-:W-:Y:S01]  /*71b0*/  LOP3.LUT R50, R50, 0xffff0000, RZ, 0xc0, !PT ;  /* 0xffff000032327812 */ /* 0x000fe200078ec0ff */
[----:B------:R-:W-:Y:S01]  /*71c0*/  FFMA.FTZ R169, R56, R169, R148 ;  /* 0x000000a938a97223 */ /* 0x000fe20000010094 */
[-C--:B------:R-:W-:Y:S01]  /*71d0*/  FMUL.FTZ R145, R48, R55.reuse ;  /* 0x0000003730917220 */ /* 0x080fe20000410000 */
[C---:B------:R-:W-:Y:S01]  /*71e0*/  LOP3.LUT R57, R168.reuse, 0xffff0000, RZ, 0xc0, !PT ;  /* 0xffff0000a8397812 */ /* 0x040fe200078ec0ff */
[----:B------:R-:W-:Y:S02]  /*71f0*/  IMAD.U32 R56, R168, 0x10000, RZ ;  /* 0x00010000a8387824 */ /* 0x000fe400078e00ff */
[----:B------:R-:W-:Y:S01]  /*7200*/  FFMA.FTZ R48, R44, R55, -R59 ;  /* 0x000000372c307223 */ /* 0x000fe2000001083b */
[C---:B------:R-:W-:Y:S01]  /*7210*/  LOP3.LUT R55, R164.reuse, 0xffff0000, RZ, 0xc0, !PT ;  /* 0xffff0000a4377812 */ /* 0x040fe200078ec0ff */
[----:B------:R-:W-:Y:S02]  /*7220*/  IMAD.U32 R54, R164, 0x10000, RZ ;  /* 0x00010000a4367824 */ /* 0x000fe400078e00ff */
[----:B------:R-:W-:Y:S01]  /*7230*/  FFMA.FTZ R51, R44, R51, R145 ;  /* 0x000000332c337223 */ /* 0x000fe20000010091 */
[----:B------:R-:W-:Y:S01]  /*7240*/  FMUL.FTZ R44, R46, R56 ;  /* 0x000000382e2c7220 */ /* 0x000fe20000410000 */
[----:B------:R-:W-:Y:S01]  /*7250*/  FMUL.FTZ R145, R50, R57 ;  /* 0x0000003932917220 */ /* 0x000fe20000410000 */
[-C--:B------:R-:W-:Y:S01]  /*7260*/  FMUL.FTZ R59, R46, R54.reuse ;  /* 0x000000362e3b7220 */ /* 0x080fe20000410000 */
[-C--:B------:R-:W-:Y:S01]  /*7270*/  FMUL.FTZ R50, R50, R55.reuse ;  /* 0x0000003732327220 */ /* 0x080fe20000410000 */
[C---:B------:R-:W-:Y:S01]  /*7280*/  FFMA.FTZ R44, R47.reuse, R54, -R44 ;  /* 0x000000362f2c7223 */ /* 0x040fe2000001082c */
[----:B------:R-:W-:Y:S01]  /*7290*/  FFMA.FTZ R145, R58, R55, -R145 ;  /* 0x000000373a917223 */ /* 0x000fe20000010891 */
[----:B------:R-:W-:Y:S01]  /*72a0*/  F2FP.BF16.F32.PACK_AB R48, R48, R53 ;  /* 0x000000353030723e */ /* 0x000fe200000010ff */
[----:B------:R-:W-:Y:S01]  /*72b0*/  FFMA.FTZ R59, R47, R56, R59 ;  /* 0x000000382f3b7223 */ /* 0x000fe2000001003b */
[----:B------:R-:W-:Y:S01]  /*72c0*/  F2FP.BF16.F32.PACK_AB R49, R49, R82 ;  /* 0x000000523131723e */ /* 0x000fe200000010ff */
        /* <DEDUP_REMOVED lines=9> */
[----:B------:R-:W-:Y:S01]  /*7360*/  F2FP.BF16.F32.PACK_AB R50, R50, R59 ;  /* 0x0000003b3232723e */ /* 0x000fe200000010ff */
[----:B------:R-:W-:Y:S02]  /*7370*/  IMAD.MOV.U32 R49, RZ, RZ, R80 ;  /* 0x000000ffff317224 */ /* 0x000fe400078e0050 */
[----:B------:R-:W-:-:S07]  /*7380*/  IMAD.MOV.U32 R51, RZ, RZ, R122 ;  /* 0x000000ffff337224 */ /* 0x000fce00078e007a */
.L_x_7806:
[----:B------:R-:W-:Y:S05]  /*7390*/  BSYNC B2 ;  /* 0x0000000000027941 */ /* 0x000fea0003800000 */
.L_x_7805:
        /* <DEDUP_REMOVED lines=11> */
.L_x_7804:
[----:B------:R-:W-:Y:S05]  /*7450*/  BSYNC B1 ;  /* 0x0000000000017941 */ /* 0x000fea0003800000 */
.L_x_7803:
[----:B------:R-:W-:Y:S01]  /*7460*/  ISETP.GE.OR P4, PT, R211, R113, P2 ;  /* 0x00000071d300720c */ /* 0x000fe20001786670 */
[----:B------:R-:W-:-:S12]  /*7470*/  BSSY B1, `(.L_x_7807) ;  /* 0x0000086000017945 */ /* 0x000fd80003800000 */
[----:B------:R-:W-:Y:S05]  /*7480*/  @P4 BRA `(.L_x_7808) ;  /* 0x0000000800104947 */ /* 0x000fea0003800000 */
[----:B-1-3--:R-:W3:Y:S01]  /*7490*/  LDL R44, [R1+0x10] ;  /* 0x00001000012c7983 */ /* 0x00aee20000100800 */
        /* <DEDUP_REMOVED lines=32> */
[----:B------:R-:W-:Y:S02]  /*76a0*/  SHF.R.U32.HI R77, RZ, 0x10, R63 ;  /* 0x00000010ff4d7819 */ /* 0x000fe4000001163f */
[----:B------:R-:W-:Y:S01]  /*76b0*/  PRMT R155, R155, 0x5410, R80 ;  /* 0x000054109b9b7816 */ /* 0x000fe20000000050 */
[----:B------:R-:W-:Y:S01]  /*76c0*/  IMAD.U32 R79, R144, 0x10000, RZ ;  /* 0x00010000904f7824 */ /* 0x000fe200078e00ff */
[----:B------:R-:W-:Y:S01]  /*76d0*/  SHF.R.U64 R81, R60, 0x10, R61 ;  /* 0x000000103c517819 */ /* 0x000fe2000000123d */
[----:B-1----:R-:W-:Y:S01]  /*76e0*/  IMAD.U32 R61, R47, 0x10000, RZ ;  /* 0x000100002f3d7824 */ /* 0x002fe200078e00ff */
[----:B------:R-:W-:-:S02]  /*76f0*/  SHF.R.U64 R66, R66, 0x10, R67 ;  /* 0x0000001042427819 */ /* 0x000fc40000001243 */
[----:B------:R-:W-:Y:S02]  /*7700*/  SHF.R.U32.HI R67, RZ, 0x10, R67 ;  /* 0x00000010ff437819 */ /* 0x000fe40000011643 */
[----:B------:R-:W-:Y:S01]  /*7710*/  PRMT R140, R140, 0x5410, R77 ;  /* 0x000054108c8c7816 */ /* 0x000fe2000000004d */
[----:B------:R-:W-:Y:S01]  /*7720*/  IMAD.U32 R77, R155, 0x10000, RZ ;  /* 0x000100009b4d7824 */ /* 0x000fe200078e00ff */
[----:B------:R-:W-:Y:S01]  /*7730*/  SHF.R.U64 R78, R62, 0x10, R63 ;  /* 0x000000103e4e7819 */ /* 0x000fe2000000123f */
[----:B------:R-:W-:Y:S01]  /*7740*/  IMAD.U32 R62, R45, 0x10000, RZ ;  /* 0x000100002d3e7824 */ /* 0x000fe200078e00ff */
[----:B------:R-:W-:Y:S01]  /*7750*/  SHF.R.U64 R64, R64, 0x10, R65 ;  /* 0x0000001040407819 */ /* 0x000fe20000001241 */
[----:B------:R-:W-:Y:S01]  /*7760*/  IMAD.U32 R65, R51, 0x10000, RZ ;  /* 0x0001000033417824 */ /* 0x000fe200078e00ff */
[----:B------:R-:W-:Y:S01]  /*7770*/  PRMT R160, R160, 0x5410, R81 ;  /* 0x00005410a0a07816 */ /* 0x000fe20000000051 */
[----:B------:R-:W-:Y:S01]  /*7780*/  FMUL.FTZ R81, R76, R79 ;  /* 0x0000004f4c517220 */ /* 0x000fe20000410000 */
[----:B------:R-:W-:Y:S01]  /*7790*/  LOP3.LUT R63, R49, 0xffff0000, RZ, 0xc0, !PT ;  /* 0xffff0000313f7812 */ /* 0x000fe200078ec0ff */
[----:B------:R-:W-:Y:S01]  /*77a0*/  IMAD.U32 R49, R48, 0x10000, RZ ;  /* 0x0001000030317824 */ /* 0x000fe200078e00ff */
[----:B------:R-:W-:Y:S01]  /*77b0*/  PRMT R142, R142, 0x5410, R67 ;  /* 0x000054108e8e7816 */ /* 0x000fe20000000043 */
[----:B------:R-:W-:Y:S01]  /*77c0*/  FMUL.FTZ R67, R76, R77 ;  /* 0x0000004d4c437220 */ /* 0x000fe20000410000 */
[----:B------:R-:W-:-:S02]  /*77d0*/  LOP3.LUT R144, R144, 0xffff0000, RZ, 0xc0, !PT ;  /* 0xffff000090907812 */ /* 0x000fc400078ec0ff */
[----:B------:R-:W-:Y:S01]  /*77e0*/  PRMT R143, R143, 0x5410, R64 ;  /* 0x000054108f8f7816 */ /* 0x000fe20000000040 */
[----:B------:R-:W-:Y:S01]  /*77f0*/  FFMA.FTZ R64, R62, R77, -R81 ;  /* 0x0000004d3e407223 */ /* 0x000fe20000010851 */
[----:B------:R-:W-:Y:S01]  /*7800*/  LOP3.LUT R155, R155, 0xffff0000, RZ, 0xc0, !PT ;  /* 0xffff00009b9b7812 */ /* 0x000fe200078ec0ff */
[----:B------:R-:W-:Y:S01]  /*7810*/  IMAD.U32 R76, R142, 0x10000, RZ ;  /* 0x000100008e4c7824 */ /* 0x000fe200078e00ff */
[----:B------:R-:W-:Y:S01]  /*7820*/  LOP3.LUT R60, R45, 0xffff0000, RZ, 0xc0, !PT ;  /* 0xffff00002d3c7812 */ /* 0x000fe200078ec0ff */
[----:B------:R-:W-:Y:S01]  /*7830*/  FMUL.FTZ R77, R63, R144 ;  /* 0x000000903f4d7220 */ /* 0x000fe20000410000 */
[----:B------:R-:W-:Y:S01]  /*7840*/  PRMT R141, R141, 0x5410, R66 ;  /* 0x000054108d8d7816 */ /* 0x000fe20000000042 */
[----:B------:R-:W-:Y:S02]  /*7850*/  IMAD.U32 R66, R140, 0x10000, RZ ;  /* 0x000100008c427824 */ /* 0x000fe400078e00ff */
[----:B------:R-:W-:Y:S01]  /*7860*/  FFMA.FTZ R62, R62, R79, R67 ;  /* 0x0000004f3e3e7223 */ /* 0x000fe20000010043 */
[----:B------:R-:W-:Y:S01]  /*7870*/  PRMT R153, R153, 0x5410, R78 ;  /* 0x0000541099997816 */ /* 0x000fe2000000004e */
[-C--:B------:R-:W-:Y:S01]  /*7880*/  FMUL.FTZ R67, R63, R155.reuse ;  /* 0x0000009b3f437220 */ /* 0x080fe20000410000 */
[C---:B------:R-:W-:Y:S01]  /*7890*/  FFMA.FTZ R63, R60.reuse, R155, -R77 ;  /* 0x0000009b3c3f7223 */ /* 0x040fe2000001084d */
[C---:B------:R-:W-:Y:S01]  /*78a0*/  FMUL.FTZ R78, R65.reuse, R76 ;  /* 0x0000004c414e7220 */ /* 0x040fe20000410000 */
[----:B------:R-:W-:Y:S01]  /*78b0*/  FMUL.FTZ R77, R65, R66 ;  /* 0x00000042414d7220 */ /* 0x000fe20000410000 */
[----:B------:R-:W-:Y:S01]  /*78c0*/  LOP3.LUT R51, R51, 0xffff0000, RZ, 0xc0, !PT ;  /* 0xffff000033337812 */ /* 0x000fe200078ec0ff */
[----:B------:R-:W-:Y:S01]  /*78d0*/  FFMA.FTZ R65, R60, R144, R67 ;  /* 0x000000903c417223 */ /* 0x000fe20000010043 */
[----:B------:R-:W-:Y:S01]  /*78e0*/  LOP3.LUT R142, R142, 0xffff0000, RZ, 0xc0, !PT ;  /* 0xffff00008e8e7812 */ /* 0x000fe200078ec0ff */
[C---:B------:R-:W-:Y:S01]  /*78f0*/  FFMA.FTZ R60, R61.reuse, R66, -R78 ;  /* 0x000000423d3c7223 */ /* 0x040fe2000001084e */
[----:B------:R-:W-:Y:S01]  /*7900*/  LOP3.LUT R140, R140, 0xffff0000, RZ, 0xc0, !PT ;  /* 0xffff00008c8c7812 */ /* 0x000fe200078ec0ff */
[----:B------:R-:W-:Y:S01]  /*7910*/  FFMA.FTZ R61, R61, R76, R77 ;  /* 0x0000004c3d3d7223 */ /* 0x000fe2000001004d */
[----:B------:R-:W-:Y:S01]  /*7920*/  IMAD.U32 R76, R143, 0x10000, RZ ;  /* 0x000100008f4c7824 */ /* 0x000fe200078e00ff */
[----:B------:R-:W-:Y:S01]  /*7930*/  LOP3.LUT R56, R47, 0xffff0000, RZ, 0xc0, !PT ;  /* 0xffff00002f387812 */ /* 0x000fe200078ec0ff */
[----:B------:R-:W-:-:S02]  /*7940*/  IMAD.U32 R66, R160, 0x10000, RZ ;  /* 0x00010000a0427824 */ /* 0x000fc400078e00ff */
[C---:B------:R-:W-:Y:S01]  /*7950*/  FMUL.FTZ R67, R51.reuse, R142 ;  /* 0x0000008e33437220 */ /* 0x040fe20000410000 */
[----:B------:R-:W-:Y:S01]  /*7960*/  FMUL.FTZ R77, R51, R140 ;  /* 0x0000008c334d7220 */ /* 0x000fe20000410000 */
[----:B------:R-:W-:Y:S01]  /*7970*/  LOP3.LUT R48, R48, 0xffff0000, RZ, 0xc0, !PT ;  /* 0xffff000030307812 */ /* 0x000fe200078ec0ff */
[----:B------:R-:W-:Y:S01]  /*7980*/  FMUL.FTZ R78, R49, R76 ;  /* 0x0000004c314e7220 */ /* 0x000fe20000410000 */
[----:B------:R-:W-:Y:S01]  /*7990*/  LOP3.LUT R143, R143, 0xffff0000, RZ, 0xc0, !PT ;  /* 0xffff00008f8f7812 */ /* 0x000fe200078ec0ff */
[----:B------:R-:W-:Y:S01]  /*79a0*/  IMAD.U32 R45, R44, 0x10000, RZ ;  /* 0x000100002c2d7824 */ /* 0x000fe200078e00ff */
[----:B------:R-:W-:Y:S01]  /*79b0*/  LOP3.LUT R51, R160, 0xffff0000, RZ, 0xc0, !PT ;  /* 0xffff0000a0337812 */ /* 0x000fe200078ec0ff */
[----:B------:R-:W-:Y:S01]  /*79c0*/  FMUL.FTZ R49, R49, R66 ;  /* 0x0000004231317220 */ /* 0x000fe20000410000 */
[C---:B------:R-:W-:Y:S01]  /*79d0*/  FFMA.FTZ R79, R56.reuse, R140, -R67 ;  /* 0x0000008c384f7223 */ /* 0x040fe20000010843 */
[----:B------:R-:W-:Y:S01]  /*79e0*/  FFMA.FTZ R142, R56, R142, R77 ;  /* 0x0000008e388e7223 */ /* 0x000fe2000001004d */
[----:B------:R-:W-:Y:S01]  /*79f0*/  LOP3.LUT R44, R44, 0xffff0000, RZ, 0xc0, !PT ;  /* 0xffff00002c2c7812 */ /* 0x000fe200078ec0ff */
[C---:B------:R-:W-:Y:S01]  /*7a00*/  IMAD.U32 R47, R46.reuse, 0x10000, RZ ;  /* 0x000100002e2f7824 */ /* 0x040fe200078e00ff */
[----:B------:R-:W-:Y:S01]  /*7a10*/  LOP3.LUT R58, R46, 0xffff0000, RZ, 0xc0, !PT ;  /* 0xffff00002e3a7812 */ /* 0x000fe200078ec0ff */
[C---:B------:R-:W-:Y:S01]  /*7a20*/  FMUL.FTZ R67, R48.reuse, R143 ;  /* 0x0000008f30437220 */ /* 0x040fe20000410000 */
[----:B------:R-:W-:Y:S01]  /*7a30*/  FMUL.FTZ R77, R48, R51 ;  /* 0x00000033304d7220 */ /* 0x000fe20000410000 */
[----:B------:R-:W-:-:S02]  /*7a40*/  IMAD.U32 R46, R50, 0x10000, RZ ;  /* 0x00010000322e7824 */ /* 0x000fc400078e00ff */
[C---:B------:R-:W-:Y:S01]  /*7a50*/  FFMA.FTZ R78, R45.reuse, R66, -R78 ;  /* 0x000000422d4e7223 */ /* 0x040fe2000001084e */
[----:B------:R-:W-:Y:S01]  /*7a60*/  FFMA.FTZ R49, R45, R76, R49 ;  /* 0x0000004c2d317223 */ /* 0x000fe20000010031 */
[----:B------:R-:W-:Y:S01]  /*7a70*/  IMAD.U32 R48, R141, 0x10000, RZ ;  /* 0x000100008d307824 */ /* 0x000fe200078e00ff */
[----:B------:R-:W-:Y:S01]  /*7a80*/  LOP3.LUT R50, R50, 0xffff0000, RZ, 0xc0, !PT ;  /* 0xffff000032327812 */ /* 0x000fe200078ec0ff */
        /* <DEDUP_REMOVED lines=9> */
[C---:B------:R-:W-:Y:S01]  /*7b20*/  FFMA.FTZ R51, R47.reuse, R48, R51 ;  /* 0x000000302f337223 */ /* 0x040fe20000010033 */
[C---:B------:R-:W-:Y:S01]  /*7b30*/  FFMA.FTZ R77, R58.reuse, R153, -R77 ;  /* 0x000000993a4d7223 */ /* 0x040fe2000001084d */
[----:B------:R-:W-:Y:S01]  /*7b40*/  FFMA.FTZ R56, R47, R45, -R56 ;  /* 0x0000002d2f387223 */ /* 0x000fe20000010838 */
        /* <DEDUP_REMOVED lines=12> */
.L_x_7810:
[----:B------:R-:W-:Y:S05]  /*7c10*/  BSYNC B2 ;  /* 0x0000000000027941 */ /* 0x000fea0003800000 */
.L_x_7809:
        /* <DEDUP_REMOVED lines=11> */
.L_x_7808:
[----:B------:R-:W-:Y:S05]  /*7cd0*/  BSYNC B1 ;  /* 0x0000000000017941 */ /* 0x000fea0003800000 */
.L_x_7807:
[----:B------:R-:W-:Y:S01]  /*7ce0*/  ISETP.GE.OR P4, PT, R210, R113, P2 ;  /* 0x00000071d200720c */ /* 0x000fe20001786670 */
[-C--:B-1234-:R-:W-:Y:S02]  /*7cf0*/  IMAD R44, R114, R120.reuse, RZ ;  /* 0x00000078722c7224 */ /* 0x09efe400078e02ff */
[----:B------:R-:W-:-:S04]  /*7d00*/  IMAD.WIDE.U32 R118, R210, R120, R118 ;  /* 0x00000078d2767225 */ /* 0x000fc800078e0076 */
[----:B------:R-:W-:-:S06]  /*7d10*/  IMAD R57, R210, R121, R44 ;  /* 0x00000079d2397224 */ /* 0x000fcc00078e022c */
[----:B------:R-:W-:Y:S05]  /*7d20*/  @P4 BRA `(.L_x_7787) ;  /* 0x0000000c00884947 */ /* 0x000fea0003800000 */
[----:B------:R-:W2:Y:S01]  /*7d30*/  LDL R45, [R1+0x10] ;  /* 0x00001000012d7983 */ /* 0x000ea20000100800 */
[----:B------:R-:W1:Y:S01]  /*7d40*/  LDC.64 R52, c[0x0][0x2e8] ;  /* 0x0000ba00ff347b82 */ /* 0x000e620000000a00 */
[----:B------:R-:W-:Y:S01]  /*7d50*/  IMAD.IADD R57, R119, 0x1, R57 ;  /* 0x0000000177397824 */ /* 0x000fe200078e0239 */
[----:B------:R-:W-:Y:S01]  /*7d60*/  IADD3 R44, P4, P5, R96, R118, R38 ;  /* 0x00000076602c7210 */ /* 0x000fe20007d9e026 */
[----:B------:R-:W-:Y:S01]  /*7d70*/  BSSY B1, `(.L_x_7811) ;  /* 0x0000073000017945 */ /* 0x000fe20003800000 */
[----:B------:R-:W-:Y:S02]  /*7d80*/  SHF.R.U32.HI R46, RZ, 0x3, R196 ;  /* 0x00000003ff2e7819 */ /* 0x000fe400000116c4 */
[----:B--2---:R-:W-:Y:S02]  /*7d90*/  LOP3.LUT P6, RZ, R45, 0x1, RZ, 0xc0, !PT ;  /* 0x000000012dff7812 */ /* 0x004fe400078cc0ff */
[----:B------:R-:W-:Y:S02]  /*7da0*/  IADD3.X R45, R36, R57, R103, P4, P5 ;  /* 0x00000039242d7210 */ /* 0x000fe400027ea467 */
[----:B-1----:R-:W-:-:S02]  /*7db0*/  LEA R54, P4, R44, R52, 0x1 ;  /* 0x000000342c367211 */ /* 0x002fc400078808ff */
[----:B------:R-:W-:Y:S02]  /*7dc0*/  SEL R131, R110, R131, !P6 ;  /* 0x000000836e837207 */ /* 0x000fe40007000000 */
[----:B------:R-:W-:Y:S01]  /*7dd0*/  LEA.HI.X R55, R44, R53, R45, 0x1, P4 ;  /* 0x000000352c377211 */ /* 0x000fe200020f0c2d */
[----:B------:R-:W-:Y:S01]  /*7de0*/  IMAD R45, R184, 0x4000, R21 ;  /* 0x00004000b82d7824 */ /* 0x000fe200078e0215 */
[----:B------:R-:W-:-:S03]  /*7df0*/  SHF.R.S32.HI R44, RZ, 0x1f, R131 ;  /* 0x0000001fff2c7819 */ /* 0x000fc60000011483 */
[----:B------:R-:W-:Y:S01]  /*7e00*/  IMAD R45, R45, 0x2, R2 ;  /* 0x000000022d2d7824 */ /* 0x000fe200078e0202 */
[----:B------:R-:W-:-:S04]  /*7e10*/  LEA.HI R131, R44, R131, RZ, 0x4 ;  /* 0x000000832c837211 */ /* 0x000fc800078f20ff */
        /* <DEDUP_REMOVED lines=8> */
[----:B------:R-:W-:-:S05]  /*7ea0*/  IADD3 R47, R44, R47, R199 ;  /* 0x0000002f2c2f7210 */ /* 0x000fca0007ffe0c7 */
[----:B------:R-:W-:-:S04]  /*7eb0*/  IMAD R47, R184, 0x4000, R47 ;  /* 0x00004000b82f7824 */ /* 0x000fc800078e022f */
[----:B------:R-:W-:Y:S02]  /*7ec0*/  IMAD R48, R47, 0x2, R2 ;  /* 0x000000022f307824 */ /* 0x000fe400078e0202 */
[----:B------:R-:W1:Y:S04]  /*7ed0*/  LDS.128 R44, [R45+0x18400] ;  /* 0x018400002d2c7984 */ /* 0x000e680000000c00 */
[----:B------:R-:W2:Y:S01]  /*7ee0*/  LDS.128 R48, [R48+0x18400] ;  /* 0x0184000030307984 */ /* 0x000ea20000000c00 */
[----:B------:R-:W-:Y:S05]  /*7ef0*/  @P3 BRA `(.L_x_7812) ;  /* 0x0000000400683947 */ /* 0x000fea0003800000 */
[----:B------:R-:W-:Y:S01]  /*7f00*/  SHF.R.U64 R67, R70, 0x10, R71 ;  /* 0x0000001046437819 */ /* 0x000fe20000001247 */
[----:B--2---:R-:W-:Y:S01]  /*7f10*/  IMAD.U32 R64, R49, 0x10000, RZ ;  /* 0x0001000031407824 */ /* 0x004fe200078e00ff */
[----:B------:R-:W-:Y:S01]  /*7f20*/  SHF.R.U64 R70, R72, 0x10, R73 ;  /* 0x0000001048467819 */ /* 0x000fe20000001249 */
[----:B-1----:R-:W-:Y:S01]  /*7f30*/  IMAD.U32 R61, R45, 0x10000, RZ ;  /* 0x000100002d3d7824 */ /* 0x002fe200078e00ff */
        /* <DEDUP_REMOVED lines=9> */
[----:B------:R-:W-:Y:S02]  /*7fd0*/  SHF.R.U64 R68, R74, 0x10, R75 ;  /* 0x000000104a447819 */ /* 0x000fe4000000124b */
[----:B------:R-:W-:Y:S01]  /*7fe0*/  LOP3.LUT R65, R49, 0xffff0000, RZ, 0xc0, !PT ;  /* 0xffff000031417812 */ /* 0x000fe200078ec0ff */
[----:B------:R-:W-:Y:S01]  /*7ff0*/  IMAD.U32 R49, R139, 0x10000, RZ ;  /* 0x000100008b317824 */ /* 0x000fe200078e00ff */
[----:B------:R-:W-:Y:S01]  /*8000*/  PRMT R134, R134, 0x5410, R67 ;  /* 0x0000541086867816 */ /* 0x000fe20000000043 */
[----:B------:R-:W-:Y:S01]  /*8010*/  IMAD.U32 R67, R138, 0x10000, RZ ;  /* 0x000100008a437824 */ /* 0x000fe200078e00ff */
[----:B------:R-:W-:Y:S02]  /*8020*/  SHF.R.U32.HI R76, RZ, 0x10, R71 ;  /* 0x00000010ff4c7819 */ /* 0x000fe40000011647 */
[----:B------:R-:W-:Y:S02]  /*8030*/  SHF.R.U32.HI R75, RZ, 0x10, R75 ;  /* 0x00000010ff4b7819 */ /* 0x000fe4000001164b */
[----:B------:R-:W-:Y:S01]  /*8040*/  PRMT R137, R137, 0x5410, R70 ;  /* 0x0000541089897816 */ /* 0x000fe20000000046 */
[C---:B------:R-:W-:Y:S01]  /*8050*/  FMUL.FTZ R70, R64.reuse, R49 ;  /* 0x0000003140467220 */ /* 0x040fe20000410000 */
[----:B------:R-:W-:Y:S01]  /*8060*/  PRMT R135, R135, 0x5410, R68 ;  /* 0x0000541087877816 */ /* 0x000fe20000000044 */
[-C--:B------:R-:W-:Y:S01]  /*8070*/  FMUL.FTZ R68, R64, R67.reuse ;  /* 0x0000004340447220 */ /* 0x080fe20000410000 */
[----:B------:R-:W-:Y:S01]  /*8080*/  PRMT R133, R133, 0x5410, R76 ;  /* 0x0000541085857816 */ /* 0x000fe2000000004c */
[C---:B------:R-:W-:Y:S01]  /*8090*/  FFMA.FTZ R70, R61.reuse, R67, R70 ;  /* 0x000000433d467223 */ /* 0x040fe20000010046 */
[----:B------:R-:W-:Y:S01]  /*80a0*/  PRMT R136, R136, 0x5410, R75 ;  /* 0x0000541088887816 */ /* 0x000fe2000000004b */
[----:B------:R-:W-:Y:S01]  /*80b0*/  FFMA.FTZ R49, R61, R49, -R68 ;  /* 0x000000313d317223 */ /* 0x000fe20000010844 */
        /* <DEDUP_REMOVED lines=9> */
[C---:B------:R-:W-:Y:S01]  /*8150*/  FMUL.FTZ R72, R66.reuse, R64 ;  /* 0x0000004042487220 */ /* 0x040fe20000410000 */
[----:B------:R-:W-:Y:S01]  /*8160*/  FMUL.FTZ R67, R66, R61 ;  /* 0x0000003d42437220 */ /* 0x000fe20000410000 */
[----:B------:R-:W-:Y:S01]  /*8170*/  PRMT R132, R132, 0x5410, R77 ;  /* 0x0000541084847816 */ /* 0x000fe2000000004d */
[C---:B------:R-:W-:Y:S01]  /*8180*/  FFMA.FTZ R68, R62.reuse, R139, -R69 ;  /* 0x0000008b3e447223 */ /* 0x040fe20000010845 */
[----:B------:R-:W-:Y:S01]  /*8190*/  LOP3.LUT R133, R133, 0xffff0000, RZ, 0xc0, !PT ;  /* 0xffff000085857812 */ /* 0x000fe200078ec0ff */
[----:B------:R-:W-:Y:S01]  /*81a0*/  FFMA.FTZ R69, R62, R138, R65 ;  /* 0x0000008a3e457223 */ /* 0x000fe20000010041 */
[----:B------:R-:W-:Y:S01]  /*81b0*/  LOP3.LUT R60, R47, 0xffff0000, RZ, 0xc0, !PT ;  /* 0xffff00002f3c7812 */ /* 0x000fe200078ec0ff */
[C---:B------:R-:W-:Y:S01]  /*81c0*/  FFMA.FTZ R72, R63.reuse, R61, -R72 ;  /* 0x0000003d3f487223 */ /* 0x040fe20000010848 */
        /* <DEDUP_REMOVED lines=8> */
[C---:B------:R-:W-:Y:S01]  /*8250*/  FMUL.FTZ R65, R58.reuse, R63 ;  /* 0x0000003f3a417220 */ /* 0x040fe20000410000 */
[----:B------:R-:W-:Y:S01]  /*8260*/  FMUL.FTZ R58, R58, R61 ;  /* 0x0000003d3a3a7220 */ /* 0x000fe20000410000 */
[----:B------:R-:W-:Y:S01]  /*8270*/  LOP3.LUT R44, R44, 0xffff0000, RZ, 0xc0, !PT ;  /* 0xffff00002c2c7812 */ /* 0x000fe200078ec0ff */
[----:B------:R-:W-:Y:S01]  /*8280*/  FFMA.FTZ R71, R60, R136, R67 ;  /* 0x000000883c477223 */ /* 0x000fe20000010043 */
[----:B------:R-:W-:Y:S01]  /*8290*/  LOP3.LUT R51, R132, 0xffff0000, RZ, 0xc0, !PT ;  /* 0xffff000084337812 */ /* 0x000fe200078ec0ff */
[----:B------:R-:W-:Y:S01]  /*82a0*/  FMUL.FTZ R67, R48, R137 ;  /* 0x0000008930437220 */ /* 0x000fe20000410000 */
[C---:B------:R-:W-:Y:S01]  /*82b0*/  FFMA.FTZ R65, R56.reuse, R61, -R65 ;  /* 0x0000003d38417223 */ /* 0x040fe20000010841 */
[----:B------:R-:W-:Y:S01]  /*82c0*/  FFMA.FTZ R58, R56, R63, R58 ;  /* 0x0000003f383a7223 */ /* 0x000fe2000001003a */
[C---:B------:R-:W-:Y:S01]  /*82d0*/  IMAD.U32 R47, R50.reuse, 0x10000, RZ ;  /* 0x00010000322f7824 */ /* 0x040fe200078e00ff */
[----:B------:R-:W-:Y:S01]  /*82e0*/  LOP3.LUT R50, R50, 0xffff0000, RZ, 0xc0, !PT ;  /* 0xffff000032327812 */ /* 0x000fe200078ec0ff */
[----:B------:R-:W-:-:S02]  /*82f0*/  IMAD.U32 R56, R135, 0x10000, RZ ;  /* 0x0001000087387824 */ /* 0x000fc400078e00ff */
[-C--:B------:R-:W-:Y:S01]  /*8300*/  FMUL.FTZ R61, R48, R51.reuse ;  /* 0x00000033303d7220 */ /* 0x080fe20000410000 */
[----:B------:R-:W-:Y:S01]  /*8310*/  FFMA.FTZ R60, R44, R51, -R67 ;  /* 0x000000332c3c7223 */ /* 0x000fe20000010843 */
[----:B------:R-:W-:Y:S01]  /*8320*/  LOP3.LUT R135, R135, 0xffff0000, RZ, 0xc0, !PT ;  /* 0xffff000087877812 */ /* 0x000fe200078ec0ff */
[C---:B------:R-:W-:Y:S01]  /*8330*/  IMAD.U32 R48, R134.reuse, 0x10000, RZ ;  /* 0x0001000086307824 */ /* 0x040fe200078e00ff */
        /* <DEDUP_REMOVED lines=19> */
[----:B------:R-:W-:Y:S02]  /*8470*/  F2FP.BF16.F32.PACK_AB R49, R69, R70 ;  /* 0x000000464531723e */ /* 0x000fe400000010ff */
[----:B------:R-:W-:-:S02]  /*8480*/  F2FP.BF16.F32.PACK_AB R51, R71, R64 ;  /* 0x000000404733723e */ /* 0x000fc400000010ff */
[----:B------:R-:W-:-:S07]  /*8490*/  F2FP.BF16.F32.PACK_AB R48, R61, R58 ;  /* 0x0000003a3d30723e */ /* 0x000fce00000010ff */
.L_x_7812:
[----:B------:R-:W-:Y:S05]  /*84a0*/  BSYNC B1 ;  /* 0x0000000000017941 */ /* 0x000fea0003800000 */
.L_x_7811:
[----:B-1----:R1:W-:Y:S01]  /*84b0*/  STG.E.128 desc[UR42][R54.64], R44 ;  /* 0x0000002c36007986 */ /* 0x0023e2000c101d2a */
[----:B------:R-:W-:-:S13]  /*84c0*/  ISETP.GE.AND P3, PT, R59, R130, PT ;  /* 0x000000823b00720c */ /* 0x000fda0003f66270 */
[----:B------:R-:W-:Y:S05]  /*84d0*/  @P3 BRA `(.L_x_7787) ;  /* 0x00000004009c3947 */ /* 0x000fea0003800000 */
[--C-:B-1----:R-:W-:Y:S02]  /*84e0*/  SHF.R.S32.HI R44, RZ, 0x1f, R59.reuse ;  /* 0x0000001fff2c7819 */ /* 0x102fe4000001143b */
[----:B------:R-:W-:-:S04]  /*84f0*/  IADD3 R59, P3, P4, R96, R118, R59 ;  /* 0x00000076603b7210 */ /* 0x000fc80007c7e03b */
[----:B------:R-:W-:Y:S02]  /*8500*/  IADD3.X R44, R36, R57, R44, P3, P4 ;  /* 0x00000039242c7210 */ /* 0x000fe40001fe842c */
[----:B------:R-:W-:-:S04]  /*8510*/  LEA R52, P3, R59, R52, 0x1 ;  /* 0x000000343b347211 */ /* 0x000fc800078608ff */
[----:B------:R-:W-:-:S05]  /*8520*/  LEA.HI.X R53, R59, R53, R44, 0x1, P3 ;  /* 0x000000353b357211 */ /* 0x000fca00018f0c2c */
[----:B--2---:R1:W-:Y:S01]  /*8530*/  STG.E.128 desc[UR42][R52.64], R48 ;  /* 0x0000003034007986 */ /* 0x0043e2000c101d2a */
[----:B------:R-:W-:Y:S05]  /*8540*/  BRA `(.L_x_7787) ;  /* 0x0000000400807947 */ /* 0x000fea0003800000 */
.L_x_7750:
[----:B------:R-:W-:-:S06]  /*8550*/  UISETP.NE.AND UP0, UPT, UR45, 0x3, UPT ;  /* 0x000000032d00788c */ /* 0x000fcc000bf05270 */
[----:B------:R-:W-:-:S13]  /*8560*/  PLOP3.LUT P0, PT, PT, PT, UP0, 0x80, 0x0 ;  /* 0x000000000000781c */ /* 0x000fda0003f0f008 */
[----:B------:R-:W-:Y:S05]  /*8570*/  @!P0 BRA `(.L_x_7813) ;  /* 0x0000000000048947 */ /* 0x000fea0003800000 */
[----:B------:R-:W-:Y:S01]  /*8580*/  BPT.TRAP 0x1 ;  /* 0x000000040000795c */ /* 0x000fe20000300000 */
.L_x_7813:
[----:B------:R-:W-:Y:S01]  /*8590*/  IMAD R107, R184, 0x8, R2 ;  /* 0x00000008b86b7824 */ /* 0x000fe200078e0202 */
[----:B------:R-:W-:Y:S01]  /*85a0*/  SHF.L.U32 R117, R191, 0x1f, RZ ;  /* 0x0000001fbf757819 */ /* 0x000fe200000006ff */
[----:B------:R-:W-:Y:S01]  /*85b0*/  IMAD R113, R26, -0x80, R24 ;  /* 0xffffff801a717824 */ /* 0x000fe200078e0218 */
[----:B------:R-:W-:Y:S01]  /*85c0*/  BSSY B1, `(.L_x_7814) ;  /* 0x0000006000017945 */ /* 0x000fe20003800000 */
[----:B0-----:R-:W-:Y:S01]  /*85d0*/  SHF.R.S32.HI R44, RZ, 0x1f, R26 ;  /* 0x0000001fff2c7819 */ /* 0x001fe2000001141a */
[----:B------:R-:W0:Y:S01]  /*85e0*/  SYNCS.PHASECHK.TRANS64.TRYWAIT P3, [R107+URZ+0x28890], R117 ;  /* 0x028890756b0075a7 */ /* 0x000e22000806017f */
[----:B------:R-:W-:Y:S01]  /*85f0*/  IMAD R45, R0, R26, RZ ;  /* 0x0000001a002d7224 */ /* 0x000fe200078e02ff */
[----:B------:R-:W-:Y:S01]  /*8600*/  VIMNMX R113, R113, 0x80, PT ;  /* 0x0000008071717848 */ /* 0x000fe20003fe0100 */
[----:B0-----:R-:W-:Y:S06]  /*8610*/  @!P3 BRA `(.L_x_7815) ;  /* 0x0000020c00fcb947 */ /* 0x001fec0003800000 */
.L_x_8187:
[----:B------:R-:W-:Y:S05]  /*8620*/  BSYNC B1 ;  /* 0x0000000000017941 */ /* 0x000fea0003800000 */
.L_x_7814:
[----:B------:R-:W-:Y:S01]  /*8630*/  ISETP.GE.AND P3, PT, R23, R113, PT ;  /* 0x000000711700720c */ /* 0x000fe20003f66270 */
[----:B------:R-:W-:Y:S01]  /*8640*/  IMAD R45, R44, R125, R45 ;  /* 0x0000007d2c2d7224 */ /* 0x000fe200078e022d */
[----:B------:R-:W-:Y:S01]  /*8650*/  BSSY B1, `(.L_x_7816) ;  /* 0x0000012000017945 */ /* 0x000fe20003800000 */
[----:B------:R-:W-:-:S04]  /*8660*/  IMAD.WIDE.U32 R52, R125, R26, RZ ;  /* 0x0000001a7d347225 */ /* 0x000fc800078e00ff */
[----:B------:R-:W-:-:S06]  /*8670*/  IMAD.IADD R61, R45, 0x1, R53 ;  /* 0x000000012d3d7824 */ /* 0x000fcc00078e0235 */
[----:B------:R-:W-:Y:S05]  /*8680*/  @P3 BRA `(.L_x_7817) ;  /* 0x0000000000383947 */ /* 0x000fea0003800000 */
[----:B------:R-:W1:Y:S01]  /*8690*/  @!P2 LDC.64 R54, c[0x0][0x2e8] ;  /* 0x0000ba00ff36ab82 */ /* 0x000e620000000a00 */
[----:B------:R-:W2:Y:S01]  /*86a0*/  @!P2 LDS.128 R44, [R111+0x18400] ;  /* 0x018400006f2ca984 */ /* 0x000ea20000000c00 */
[----:B------:R-:W-:-:S03]  /*86b0*/  @!P2 IADD3 R58, P3, R37, R52, RZ ;  /* 0x00000034253aa210 */ /* 0x000fc60007f7e0ff */
[----:B------:R-:W3:Y:S02]  /*86c0*/  @!P1 LDS.128 R48, [R111+0x1c400] ;  /* 0x01c400006f309984 */ /* 0x000ee40000000c00 */
[----:B------:R-:W-:Y:S01]  /*86d0*/  @!P2 IMAD.X R59, R61, 0x1, R99, P3 ;  /* 0x000000013d3ba824 */ /* 0x000fe200018e0663 */
[----:B------:R-:W4:Y:S01]  /*86e0*/  @!P1 LDC.64 R56, c[0x0][0x2e8] ;  /* 0x0000ba00ff389b82 */ /* 0x000f220000000a00 */
[----:B-1----:R-:W-:-:S04]  /*86f0*/  @!P2 LEA R54, P3, R58, R54, 0x1 ;  /* 0x000000363a36a211 */ /* 0x002fc800078608ff */
[----:B------:R-:W-:Y:S02]  /*8700*/  @!P2 LEA.HI.X R55, R58, R55, R59, 0x1, P3 ;  /* 0x000000373a37a211 */ /* 0x000fe400018f0c3b */
[----:B------:R-:W-:-:S05]  /*8710*/  @!P1 IADD3 R58, P3, R100, R52, RZ ;  /* 0x00000034643a9210 */ /* 0x000fca0007f7e0ff */
[----:B------:R-:W-:Y:S01]  /*8720*/  @!P1 IMAD.X R59, R61, 0x1, R105, P3 ;  /* 0x000000013d3b9824 */ /* 0x000fe200018e0669 */
[----:B----4-:R-:W-:-:S04]  /*8730*/  @!P1 LEA R56, P3, R58, R56, 0x1 ;  /* 0x000000383a389211 */ /* 0x010fc800078608ff */
[----:B------:R-:W-:Y:S01]  /*8740*/  @!P1 LEA.HI.X R57, R58, R57, R59, 0x1, P3 ;  /* 0x000000393a399211 */ /* 0x000fe200018f0c3b */
[----:B--2---:R1:W-:Y:S04]  /*8750*/  @!P2 STG.E.128 desc[UR42][R54.64], R44 ;  /* 0x0000002c3600a986 */ /* 0x0043e8000c101d2a */
[----:B---3--:R1:W-:Y:S04]  /*8760*/  @!P1 STG.E.128 desc[UR42][R56.64], R48 ;  /* 0x0000003038009986 */ /* 0x0083e8000c101d2a */
.L_x_7817:
[----:B------:R-:W-:Y:S05]  /*8770*/  BSYNC B1 ;  /* 0x0000000000017941 */ /* 0x000fea0003800000 */
.L_x_7816:
[----:B------:R-:W-:Y:S01]  /*8780*/  ISETP.GE.AND P3, PT, R212, R113, PT ;  /* 0x00000071d400720c */ /* 0x000fe20003f66270 */
[----:B------:R-:W-:-:S12]  /*8790*/  BSSY B1, `(.L_x_7818) ;  /* 0x0000012000017945 */ /* 0x000fd80003800000 */
[----:B------:R-:W-:Y:S05]  /*87a0*/  @P3 BRA `(.L_x_7819) ;  /* 0x0000000000403947 */ /* 0x000fea0003800000 */
[----:B-1----:R-:W1:Y:S01]  /*87b0*/  @!P2 LDC.64 R54, c[0x0][0x2e8] ;  /* 0x0000ba00ff36ab82 */ /* 0x002e620000000a00 */
[----:B------:R-:W2:Y:S01]  /*87c0*/  @!P2 LDS.128 R44, [R111+0x19400] ;  /* 0x019400006f2ca984 */ /* 0x000ea20000000c00 */
[----:B------:R-:W-:-:S03]  /*87d0*/  IADD3 R60, P3, R88, R52, RZ ;  /* 0x00000034583c7210 */ /* 0x000fc60007f7e0ff */
[----:B------:R-:W3:Y:S02]  /*87e0*/  @!P1 LDS.128 R48, [R111+0x1d400] ;  /* 0x01d400006f309984 */ /* 0x000ee40000000c00 */
[----:B------:R-:W-:Y:S01]  /*87f0*/  IMAD.X R62, R61, 0x1, R89, P3 ;  /* 0x000000013d3e7824 */ /* 0x000fe200018e0659 */
[----:B------:R-:W4:Y:S01]  /*8800*/  @!P1 LDC.64 R56, c[0x0][0x2e8] ;  /* 0x0000ba00ff389b82 */ /* 0x000f220000000a00 */
[----:B------:R-:W-:-:S05]  /*8810*/  @!P2 IADD3 R58, P3, R60, R37, RZ ;  /* 0x000000253c3aa210 */ /* 0x000fca0007f7e0ff */
[----:B------:R-:W-:Y:S01]  /*8820*/  @!P2 IMAD.X R59, R62, 0x1, R99, P3 ;  /* 0x000000013e3ba824 */ /* 0x000fe200018e0663 */
        /* <DEDUP_REMOVED lines=8> */
.L_x_7819:
[----:B------:R-:W-:Y:S05]  /*88b0*/  BSYNC B1 ;  /* 0x0000000000017941 */ /* 0x000fea0003800000 */
.L_x_7818:
[----:B------:R-:W-:Y:S01]  /*88c0*/  ISETP.GE.AND P3, PT, R211, R113, PT ;  /* 0x00000071d300720c */ /* 0x000fe20003f66270 */
[----:B------:R-:W-:-:S12]  /*88d0*/  BSSY B1, `(.L_x_7820) ;  /* 0x0000012000017945 */ /* 0x000fd80003800000 */
[----:B------:R-:W-:Y:S05]  /*88e0*/  @P3 BRA `(.L_x_7821) ;  /* 0x0000000000403947 */ /* 0x000fea0003800000 */
[----:B-12---:R-:W1:Y:S01]  /*88f0*/  @!P2 LDC.64 R54, c[0x0][0x2e8] ;  /* 0x0000ba00ff36ab82 */ /* 0x006e620000000a00 */
[----:B------:R-:W2:Y:S01]  /*8900*/  @!P2 LDS.128 R44, [R111+0x1a400] ;  /* 0x01a400006f2ca984 */ /* 0x000ea20000000c00 */
[----:B------:R-:W-:-:S03]  /*8910*/  LEA R60, P3, R98, R52, 0x6 ;  /* 0x00000034623c7211 */ /* 0x000fc600078630ff */
        /* <DEDUP_REMOVED lines=13> */
.L_x_7821:
[----:B------:R-:W-:Y:S05]  /*89f0*/  BSYNC B1 ;  /* 0x0000000000017941 */ /* 0x000fea0003800000 */
.L_x_7820:
[----:B------:R-:W-:-:S13]  /*8a00*/  ISETP.GE.AND P3, PT, R210, R113, PT ;  /* 0x00000071d200720c */ /* 0x000fda0003f66270 */
[----:B------:R-:W-:Y:S05]  /*8a10*/  @P3 BRA `(.L_x_7787) ;  /* 0x00000000004c3947 */ /* 0x000fea0003800000 */
[----:B------:R-:W3:Y:S01]  /*8a20*/  LDC.64 R58, c[0x0][0x300] ;  /* 0x0000c000ff3a7b82 */ /* 0x000ee20000000a00 */
[----:B-12-4-:R-:W1:Y:S01]  /*8a30*/  @!P2 LDS.128 R44, [R111+0x1b400] ;  /* 0x01b400006f2ca984 */ /* 0x016e620000000c00 */
[----:B------:R-:W-:-:S03]  /*8a40*/  IMAD.MOV.U32 R53, RZ, RZ, R61 ;  /* 0x000000ffff357224 */ /* 0x000fc600078e003d */
[----:B------:R-:W2:Y:S03]  /*8a50*/  @!P1 LDS.128 R48, [R111+0x1f400] ;  /* 0x01f400006f309984 */ /* 0x000ea60000000c00 */
[----:B------:R-:W4:Y:S08]  /*8a60*/  @!P2 LDC.64 R54, c[0x0][0x2e8] ;  /* 0x0000ba00ff36ab82 */ /* 0x000f300000000a00 */
[----:B------:R-:W5:Y:S01]  /*8a70*/  @!P1 LDC.64 R56, c[0x0][0x2e8] ;  /* 0x0000ba00ff389b82 */ /* 0x000f620000000a00 */
[----:B---3--:R-:W-:-:S04]  /*8a80*/  IMAD.WIDE.U32 R52, R58, 0x60, R52 ;  /* 0x000000603a347825 */ /* 0x008fc800078e0034 */
[----:B------:R-:W-:-:S04]  /*8a90*/  IMAD R59, R59, 0x60, RZ ;  /* 0x000000603b3b7824 */ /* 0x000fc800078e02ff */
[----:B------:R-:W-:Y:S01]  /*8aa0*/  IMAD.IADD R60, R53, 0x1, R59 ;  /* 0x00000001353c7824 */ /* 0x000fe200078e023b */
[----:B------:R-:W-:-:S05]  /*8ab0*/  @!P2 IADD3 R53, P3, R37, R52, RZ ;  /* 0x000000342535a210 */ /* 0x000fca0007f7e0ff */
[----:B------:R-:W-:Y:S01]  /*8ac0*/  @!P2 IMAD.X R58, R60, 0x1, R99, P3 ;  /* 0x000000013c3aa824 */ /* 0x000fe200018e0663 */
[----:B----4-:R-:W-:-:S04]  /*8ad0*/  @!P2 LEA R54, P3, R53, R54, 0x1 ;  /* 0x000000363536a211 */ /* 0x010fc800078608ff */
[----:B------:R-:W-:Y:S02]  /*8ae0*/  @!P2 LEA.HI.X R55, R53, R55, R58, 0x1, P3 ;  /* 0x000000373537a211 */ /* 0x000fe400018f0c3a */
[----:B------:R-:W-:-:S03]  /*8af0*/  @!P1 IADD3 R52, P3, R100, R52, RZ ;  /* 0x0000003464349210 */ /* 0x000fc60007f7e0ff */
[----:B-1----:R3:W-:Y:S02]  /*8b00*/  @!P2 STG.E.128 desc[UR42][R54.64], R44 ;  /* 0x0000002c3600a986 */ /* 0x0027e4000c101d2a */
[----:B------:R-:W-:Y:S01]  /*8b10*/  @!P1 IMAD.X R53, R60, 0x1, R105, P3 ;  /* 0x000000013c359824 */ /* 0x000fe200018e0669 */
[----:B-----5:R-:W-:-:S04]  /*8b20*/  @!P1 LEA R56, P3, R52, R56, 0x1 ;  /* 0x0000003834389211 */ /* 0x020fc800078608ff */
[----:B------:R-:W-:-:S05]  /*8b30*/  @!P1 LEA.HI.X R57, R52, R57, R53, 0x1, P3 ;  /* 0x0000003934399211 */ /* 0x000fca00018f0c35 */
[----:B--2---:R3:W-:Y:S04]  /*8b40*/  @!P1 STG.E.128 desc[UR42][R56.64], R48 ;  /* 0x0000003038009986 */ /* 0x0047e8000c101d2a */
.L_x_7787:
[----:B------:R-:W-:Y:S05]  /*8b50*/  BSYNC B0 ;  /* 0x0000000000007941 */ /* 0x000fea0003800000 */
.L_x_7749:
        /* <DEDUP_REMOVED lines=17> */
.L_x_7823:
[----:B------:R-:W-:Y:S05]  /*8c70*/  BSYNC B0 ;  /* 0x0000000000007941 */ /* 0x000fea0003800000 */
.L_x_7822:
[----:B------:R-:W2:Y:S01]  /*8c80*/  SYNCS.PHASECHK.TRANS64.TRYWAIT P0, [R107+URZ+0x288b0], R117 ;  /* 0x0288b0756b0075a7 */ /* 0x000ea2000800017f */
[----:B------:R-:W-:Y:S01]  /*8c90*/  ULDC UR41, c[0x0][0x2f4] ;  /* 0x0000bd0000297ab9 */ /* 0x000fe20000000800 */
[----:B------:R-:W-:Y:S01]  /*8ca0*/  ULDC.64 UR36, c[0x0][0x328] ;  /* 0x0000ca0000247ab9 */ /* 0x000fe20000000a00 */
[----:B------:R-:W-:Y:S01]  /*8cb0*/  ULDC.64 UR38, c[0x0][0x318] ;  /* 0x0000c60000267ab9 */ /* 0x000fe20000000a00 */
[----:B------:R-:W-:Y:S04]  /*8cc0*/  BSSY B0, `(.L_x_7824) ;  /* 0x0000002000007945 */ /* 0x000fe80003800000 */
[----:B--2---:R-:W-:Y:S05]  /*8cd0*/  @!P0 BRA `(.L_x_7825) ;  /* 0x0000020800608947 */ /* 0x004fea0003800000 */
.L_x_8188:
[----:B------:R-:W-:Y:S05]  /*8ce0*/  BSYNC B0 ;  /* 0x0000000000007941 */ /* 0x000fea0003800000 */
.L_x_7824:
[----:B------:R-:W-:Y:S01]  /*8cf0*/  ISETP.GE.AND P0, PT, R23, R113, PT ;  /* 0x000000711700720c */ /* 0x000fe20003f06270 */
[----:B------:R-:W-:Y:S01]  /*8d00*/  BSSY B0, `(.L_x_7826) ;  /* 0x0000011000007945 */ /* 0x000fe20003800000 */
[----:B------:R-:W-:-:S11]  /*8d10*/  IMAD.WIDE R48, R26, 0x80, R42 ;  /* 0x000000801a307825 */ /* 0x000fd600078e022a */
[----:B------:R-:W-:Y:S05]  /*8d20*/  @P0 BRA `(.L_x_7827) ;  /* 0x0000000000380947 */ /* 0x000fea0003800000 */
[----:B------:R-:W-:Y:S02]  /*8d30*/  IMAD R47, R49, UR36, RZ ;  /* 0x00000024312f7c24 */ /* 0x000fe4000f8e02ff */
[----:B-1----:R-:W-:Y:S02]  /*8d40*/  IMAD.MOV.U32 R44, RZ, RZ, R94 ;  /* 0x000000ffff2c7224 */ /* 0x002fe400078e005e */
[----:B------:R-:W-:Y:S02]  /*8d50*/  IMAD.MOV.U32 R45, RZ, RZ, R106 ;  /* 0x000000ffff2d7224 */ /* 0x000fe400078e006a */
[C---:B------:R-:W-:Y:S02]  /*8d60*/  IMAD R47, R48.reuse, UR37, R47 ;  /* 0x00000025302f7c24 */ /* 0x040fe4000f8e022f */
[----:B------:R-:W-:-:S04]  /*8d70*/  IMAD.WIDE.U32 R44, R48, UR36, R44 ;  /* 0x00000024302c7c25 */ /* 0x000fc8000f8e002c */
[----:B------:R-:W-:Y:S01]  /*8d80*/  IMAD.IADD R45, R45, 0x1, R47 ;  /* 0x000000012d2d7824 */ /* 0x000fe200078e022f */
[----:B------:R-:W-:-:S04]  /*8d90*/  LEA R50, P0, R44, UR38, 0x1 ;  /* 0x000000262c327c11 */ /* 0x000fc8000f8008ff */
[----:B------:R-:W-:Y:S02]  /*8da0*/  LEA.HI.X R51, R44, UR39, R45, 0x1, P0 ;  /* 0x000000272c337c11 */ /* 0x000fe400080f0c2d */
[----:B------:R-:W-:-:S13]  /*8db0*/  ISETP.GE.AND P0, PT, R16, UR41, PT ;  /* 0x0000002910007c0c */ /* 0x000fda000bf06270 */
[----:B------:R-:W1:Y:S04]  /*8dc0*/  @!P0 LDS.128 R44, [R111+0x400] ;  /* 0x000400006f2c8984 */ /* 0x000e680000000c00 */
[----:B-1----:R-:W-:Y:S01]  /*8dd0*/  @!P0 STG.E.128 desc[UR42][R50.64], R44 ;  /* 0x0000002c32008986 */ /* 0x002fe2000c101d2a */
[----:B------:R-:W-:-:S13]  /*8de0*/  ISETP.GE.AND P0, PT, R190, UR41, PT ;  /* 0x00000029be007c0c */ /* 0x000fda000bf06270 */
[----:B------:R-:W1:Y:S04]  /*8df0*/  @!P0 LDS.128 R44, [R111+0x4400] ;  /* 0x004400006f2c8984 */ /* 0x000e680000000c00 */
[----:B-1----:R3:W-:Y:S02]  /*8e00*/  @!P0 STG.E.128 desc[UR42][R50.64+0x80], R44 ;  /* 0x0000802c32008986 */ /* 0x0027e4000c101d2a */
.L_x_7827:
[----:B------:R-:W-:Y:S05]  /*8e10*/  BSYNC B0 ;  /* 0x0000000000007941 */ /* 0x000fea0003800000 */
.L_x_7826:
[----:B------:R-:W-:Y:S01]  /*8e20*/  ISETP.GE.AND P0, PT, R212, R113, PT ;  /* 0x00000071d400720c */ /* 0x000fe20003f06270 */
[----:B------:R-:W-:-:S12]  /*8e30*/  BSSY B0, `(.L_x_7828) ;  /* 0x0000012000007945 */ /* 0x000fd80003800000 */
[----:B------:R-:W-:Y:S05]  /*8e40*/  @P0 BRA `(.L_x_7829) ;  /* 0x0000000000400947 */ /* 0x000fea0003800000 */
[----:B---3--:R-:W-:Y:S01]  /*8e50*/  IADD3 R47, P0, R48, 0x20, RZ ;  /* 0x00000020302f7810 */ /* 0x008fe20007f1e0ff */
[----:B------:R-:W-:-:S04]  /*8e60*/  IMAD.MOV.U32 R45, RZ, RZ, R106 ;  /* 0x000000ffff2d7224 */ /* 0x000fc800078e006a */
[----:B-1----:R-:W-:-:S04]  /*8e70*/  IMAD.X R44, RZ, RZ, R49, P0 ;  /* 0x000000ffff2c7224 */ /* 0x002fc800000e0631 */
[----:B------:R-:W-:Y:S02]  /*8e80*/  IMAD R46, R44, UR36, RZ ;  /* 0x000000242c2e7c24 */ /* 0x000fe4000f8e02ff */
[----:B------:R-:W-:-:S04]  /*8e90*/  IMAD.MOV.U32 R44, RZ, RZ, R94 ;  /* 0x000000ffff2c7224 */ /* 0x000fc800078e005e */
[----:B------:R-:W-:-:S04]  /*8ea0*/  IMAD.WIDE.U32 R44, R47, UR36, R44 ;  /* 0x000000242f2c7c25 */ /* 0x000fc8000f8e002c */
[----:B------:R-:W-:Y:S01]  /*8eb0*/  IMAD R47, R47, UR37, R46 ;  /* 0x000000252f2f7c24 */ /* 0x000fe2000f8e022e */
[----:B------:R-:W-:-:S03]  /*8ec0*/  LEA R50, P0, R44, UR38, 0x1 ;  /* 0x000000262c327c11 */ /* 0x000fc6000f8008ff */
[----:B------:R-:W-:-:S05]  /*8ed0*/  IMAD.IADD R45, R45, 0x1, R47 ;  /* 0x000000012d2d7824 */ /* 0x000fca00078e022f */
[----:B------:R-:W-:Y:S02]  /*8ee0*/  LEA.HI.X R51, R44, UR39, R45, 0x1, P0 ;  /* 0x000000272c337c11 */ /* 0x000fe400080f0c2d */
[----:B------:R-:W-:-:S13]  /*8ef0*/  ISETP.GE.AND P0, PT, R16, UR41, PT ;  /* 0x0000002910007c0c */ /* 0x000fda000bf06270 */
[----:B------:R-:W1:Y:S04]  /*8f00*/  @!P0 LDS.128 R44, [R111+0x1400] ;  /* 0x001400006f2c8984 */ /* 0x000e680000000c00 */
[----:B-1----:R-:W-:Y:S01]  /*8f10*/  @!P0 STG.E.128 desc[UR42][R50.64], R44 ;  /* 0x0000002c32008986 */ /* 0x002fe2000c101d2a */
[----:B------:R-:W-:-:S13]  /*8f20*/  ISETP.GE.AND P0, PT, R190, UR41, PT ;  /* 0x00000029be007c0c */ /* 0x000fda000bf06270 */
[----:B------:R-:W1:Y:S04]  /*8f30*/  @!P0 LDS.128 R44, [R111+0x5400] ;  /* 0x005400006f2c8984 */ /* 0x000e680000000c00 */
[----:B-1----:R4:W-:Y:S02]  /*8f40*/  @!P0 STG.E.128 desc[UR42][R50.64+0x80], R44 ;  /* 0x0000802c32008986 */ /* 0x0029e4000c101d2a */
.L_x_7829:
[----:B------:R-:W-:Y:S05]  /*8f50*/  BSYNC B0 ;  /* 0x0000000000007941 */ /* 0x000fea0003800000 */
.L_x_7828:
[----:B------:R-:W-:Y:S01]  /*8f60*/  ISETP.GE.AND P0, PT, R211, R113, PT ;  /* 0x00000071d300720c */ /* 0x000fe20003f06270 */
[----:B------:R-:W-:-:S12]  /*8f70*/  BSSY B0, `(.L_x_7830) ;  /* 0x0000012000007945 */ /* 0x000fd80003800000 */
[----:B------:R-:W-:Y:S05]  /*8f80*/  @P0 BRA `(.L_x_7831) ;  /* 0x0000000000400947 */ /* 0x000fea0003800000 */
[----:B---34-:R-:W-:Y:S01]  /*8f90*/  IADD3 R47, P0, R48, 0x40, RZ ;  /* 0x00000040302f7810 */ /* 0x018fe20007f1e0ff */
        /* <DEDUP_REMOVED lines=15> */
.L_x_7831:
[----:B------:R-:W-:Y:S05]  /*9090*/  BSYNC B0 ;  /* 0x0000000000007941 */ /* 0x000fea0003800000 */
.L_x_7830:
[----:B------:R-:W-:Y:S01]  /*90a0*/  ISETP.GE.AND P0, PT, R210, R113, PT ;  /* 0x00000071d200720c */ /* 0x000fe20003f06270 */
[----:B------:R-:W-:-:S12]  /*90b0*/  BSSY B0, `(.L_x_7832) ;  /* 0x0000012000007945 */ /* 0x000fd80003800000 */
[----:B------:R-:W-:Y:S05]  /*90c0*/  @P0 BRA `(.L_x_7833) ;  /* 0x0000000000400947 */ /* 0x000fea0003800000 */
[----:B-1-34-:R-:W-:Y:S01]  /*90d0*/  IADD3 R47, P0, R48, 0x60, RZ ;  /* 0x00000060302f7810 */ /* 0x01afe20007f1e0ff */
[----:B------:R-:W-:Y:S02]  /*90e0*/  IMAD.MOV.U32 R44, RZ, RZ, R94 ;  /* 0x000000ffff2c7224 */ /* 0x000fe400078e005e */
        /* <DEDUP_REMOVED lines=14> */
.L_x_7833:
[----:B------:R-:W-:Y:S05]  /*91d0*/  BSYNC B0 ;  /* 0x0000000000007941 */ /* 0x000fea0003800000 */
.L_x_7832:
[----:B-1-34-:R-:W3:Y:S01]  /*91e0*/  LDL R44, [R1+0x10] ;  /* 0x00001000012c7983 */ /* 0x01aee20000100800 */
[----:B------:R-:W-:Y:S02]  /*91f0*/  VIADD R184, R184, 0x1 ;  /* 0x00000001b8b87836 */ /* 0x000fe40000000000 */
[----:B0-2---:R-:W-:Y:S01]  /*9200*/  @!P3 VIADD R107, R107, 0x288c0 ;  /* 0x000288c06b6bb836 */ /* 0x005fe20000000000 */
[----:B------:R-:W-:Y:S01]  /*9210*/  @!PT LDS RZ, [RZ] ;  /* 0x00000000fffff984 */ /* 0x000fe20000000800 */
[----:B------:R-:W-:Y:S01]  /*9220*/  @!PT LDS RZ, [RZ] ;  /* 0x00000000fffff984 */ /* 0x000fe20000000800 */
[----:B------:R-:W-:Y:S01]  /*9230*/  @!PT LDS RZ, [RZ] ;  /* 0x00000000fffff984 */ /* 0x000fe20000000800 */
[----:B------:R-:W-:Y:S01]  /*9240*/  @!PT LDS RZ, [RZ] ;  /* 0x00000000fffff984 */ /* 0x000fe20000000800 */
[----:B------:R0:W-:Y:S06]  /*9250*/  MEMBAR.ALL.CTA ;  /* 0x0000000000007992 */ /* 0x0001ec0000008000 */
[----:B0-----:R-:W0:Y:S02]  /*9260*/  FENCE.VIEW.ASYNC.S ;  /* 0x00000000000073c6 */ /* 0x001e240000000000 */
[----:B0-----:R0:W-:Y:S01]  /*9270*/  BAR.SYNC.DEFER_BLOCKING R124, 0x80 ;  /* 0x0002007c0000751d */ /* 0x0011e20000010000 */
[----:B------:R-:W-:-:S02]  /*9280*/  ISETP.NE.AND P0, PT, R184, 0x2, PT ;  /* 0x00000002b800780c */ /* 0x000fc40003f05270 */
[----:B------:R-:W-:Y:S02]  /*9290*/  @!P3 PRMT R107, RZ, 0x654, R107 ;  /* 0x00000654ff6bb816 */ /* 0x000fe4000000006b */
[----:B------:R-:W-:Y:S02]  /*92a0*/  SEL R184, R184, RZ, P0 ;  /* 0x000000ffb8b87207 */ /* 0x000fe40000000000 */
[----:B------:R0:W-:Y:S01]  /*92b0*/  @!P3 SYNCS.ARRIVE.TRANS64.RED.A1T0 RZ, [R107+URZ], RZ ;  /* 0x000000ff6bffb9a7 */ /* 0x0001e2000810043f */
[----:B---3--:R-:W-:Y:S02]  /*92c0*/  LOP3.LUT P4, RZ, R44, 0x4, RZ, 0xc0, !PT ;  /* 0x000000042cff7812 */ /* 0x008fe4000788c0ff */
[----:B------:R-:W-:-:S04]  /*92d0*/  SEL R44, RZ, 0x1, P0 ;  /* 0x00000001ff2c7807 */ /* 0x000fc80000000000 */
[----:B------:R-:W-:-:S07]  /*92e0*/  LOP3.LUT R191, R191, R44, RZ, 0x3c, !PT ;  /* 0x0000002cbfbf7212 */ /* 0x000fce00078e3cff */
[----:B0-----:R-:W-:Y:S05]  /*92f0*/  @P4 BRA `(.L_x_7834) ;  /* 0xffffff98005c4947 */ /* 0x001fea000383ffff */
[----:B------:R-:W0:Y:S01]  /*9300*/  S2R R45, SR_TID.X ;  /* 0x00000000002d7919 */ /* 0x000e220000002100 */
[----:B------:R-:W-:Y:S02]  /*9310*/  PLOP3.LUT P0, PT, PT, PT, PT, 0x8, 0x0 ;  /* 0x000000000000781c */ /* 0x000fe40003f0e170 */
[----:B0-----:R-:W-:-:S04]  /*9320*/  SHF.R.U32.HI R45, RZ, 0x7, R45 ;  /* 0x00000007ff2d7819 */ /* 0x001fc8000001162d */
[----:B------:R-:W-:-:S13]  /*9330*/  ISETP.NE.AND P4, PT, R45, 0x1, PT ;  /* 0x000000012d00780c */ /* 0x000fda0003f85270 */
[----:B------:R-:W-:Y:S06]  /*9340*/  @!P4 BAR.ARV 0x9, 0x100 ;  /* 0x024400000000cb1d */ /* 0x000fec0000002000 */
.L_x_7744:
[----:B------:R-:W0:Y:S01]  /*9350*/  LDC R0, c[0x0][0x448] ;  /* 0x00011200ff007b82 */ /* 0x000e220000000800 */
[----:B------:R-:W-:-:S07]  /*9360*/  IADD3 R7, R189, 0x1, -R187 ;  /* 0x00000001bd077810 */ /* 0x000fce0007ffe8bb */
[----:B------:R-:W1:Y:S01]  /*9370*/  LDC.64 R4, c[0x0][0x9e0] ;  /* 0x00027800ff047b82 */ /* 0x000e620000000a00 */
[----:B0-----:R-:W-:Y:S01]  /*9380*/  ISETP.NE.AND P1, PT, R0, 0x1, PT ;  /* 0x000000010000780c */ /* 0x001fe20003f25270 */
[----:B------:R-:W-:Y:S01]  /*9390*/  VIADD R0, R192, 0x7f ;  /* 0x0000007fc0007836 */ /* 0x000fe20000000000 */
[----:B-1----:R-:W-:-:S11]  /*93a0*/  ISETP.GE.AND P2, PT, R5, 0x1, PT ;  /* 0x000000010500780c */ /* 0x002fd60003f46270 */
[----:B------:R-:W0:Y:S08]  /*93b0*/  @P1 LDC R3, c[0x0][0x44c] ;  /* 0x00011300ff031b82 */ /* 0x000e300000000800 */
[----:B------:R-:W1:Y:S01]  /*93c0*/  @P1 LDC R6, c[0x0][0x450] ;  /* 0x00011400ff061b82 */ /* 0x000e620000000800 */
[----:B0-----:R-:W-:-:S05]  /*93d0*/  @P1 IMAD.HI.U32 R3, R0, R3, RZ ;  /* 0x0000000300031227 */ /* 0x001fca00078e00ff */
[----:B-1----:R-:W-:-:S05]  /*93e0*/  @P1 SHF.R.U32.HI R0, RZ, R6, R3 ;  /* 0x00000006ff001219 */ /* 0x002fca0000011603 */
[----:B------:R-:W-:Y:S01]  /*93f0*/  IMAD.IADD R3, R7, 0x1, R0 ;  /* 0x0000000107037824 */ /* 0x000fe200078e0200 */
[----:B------:R-:W-:Y:S06]  /*9400*/  @P0 BRA `(.L_x_7835) ;  /* 0x00000000000c0947 */ /* 0x000fec0003800000 */
[----:B------:R-:W0:Y:S01]  /*9410*/  FENCE.VIEW.ASYNC.G ;  /* 0x00000000000073c6 */ /* 0x000e220000000100 */
[----:B------:R-:W-:Y:S05]  /*9420*/  WARPSYNC.ALL ;  /* 0x0000000000007948 */ /* 0x000fea0003800000 */
[----:B0-----:R-:W-:Y:S06]  /*9430*/  BAR.ARV 0xc, 0x180 ;  /* 0x0306000000007b1d */ /* 0x001fec0000002000 */
.L_x_7835:
        /* <DEDUP_REMOVED lines=13> */
.L_x_7838:
[----:B------:R-:W-:-:S13]  /*9510*/  ISETP.NE.AND P0, PT, R5, 0x1, PT ;  /* 0x000000010500780c */ /* 0x000fda0003f05270 */
[----:B------:R-:W0:Y:S02]  /*9520*/  @P0 LDC.64 R6, c[0x0][0x9e8] ;  /* 0x00027a00ff060b82 */ /* 0x000e240000000a00 */
[----:B0-----:R-:W-:-:S05]  /*9530*/  @P0 IMAD.HI.U32 R6, R0, R6, RZ ;  /* 0x0000000600060227 */ /* 0x001fca00078e00ff */
[----:B------:R-:W-:-:S07]  /*9540*/  @P0 SHF.R.U32.HI R0, RZ, R7, R6 ;  /* 0x00000007ff000219 */ /* 0x000fce0000011606 */
.L_x_7839:
[----:B------:R-:W-:Y:S05]  /*9550*/  BSYNC B0 ;  /* 0x0000000000007941 */ /* 0x000fea0003800000 */
.L_x_7837:
[----:B------:R-:W-:-:S05]  /*9560*/  IMAD R3, R0, R5, R5 ;  /* 0x0000000500037224 */ /* 0x000fca00078e0205 */
[----:B------:R-:W-:-:S07]  /*9570*/  VIMNMX R4, R4, R3, PT ;  /* 0x0000000304047248 */ /* 0x000fce0003fe0100 */
.L_x_7836:
[----:B------:R-:W0:Y:S01]  /*9580*/  @P1 LDC R7, c[0x0][0x44c] ;  /* 0x00011300ff071b82 */ /* 0x000e220000000800 */
[----:B------:R-:W-:Y:S01]  /*9590*/  VIADD R4, R4, 0x7f ;  /* 0x0000007f04047836 */ /* 0x000fe20000000000 */
[----:B------:R-:W-:Y:S01]  /*95a0*/  ULDC UR4, c[0x0][0x9dc] ;  /* 0x0002770000047ab9 */ /* 0x000fe20000000800 */
[----:B------:R-:W-:-:S03]  /*95b0*/  IMAD.MOV.U32 R0, RZ, RZ, R192 ;  /* 0x000000ffff007224 */ /* 0x000fc600078e00c0 */
        /* <DEDUP_REMOVED lines=20> */
.L_x_7842:
[----:B------:R-:W-:-:S13]  /*9700*/  ISETP.NE.AND P0, PT, R5, 0x1, PT ;  /* 0x000000010500780c */ /* 0x000fda0003f05270 */
[----:B------:R-:W0:Y:S02]  /*9710*/  @P0 LDC.64 R6, c[0x0][0x9e8] ;  /* 0x00027a00ff060b82 */ /* 0x000e240000000a00 */
[----:B0-----:R-:W-:-:S05]  /*9720*/  @P0 IMAD.HI.U32 R4, R0, R6, RZ ;  /* 0x0000000600040227 */ /* 0x001fca00078e00ff */
[----:B------:R-:W-:-:S07]  /*9730*/  @P0 SHF.R.U32.HI R0, RZ, R7, R4 ;  /* 0x00000007ff000219 */ /* 0x000fce0000011604 */
.L_x_7843:
[----:B------:R-:W-:Y:S05]  /*9740*/  BSYNC B0 ;  /* 0x0000000000007941 */ /* 0x000fea0003800000 */
.L_x_7841:
[----:B------:R-:W-:-:S05]  /*9750*/  IMAD R0, R0, R5, RZ ;  /* 0x0000000500007224 */ /* 0x000fca00078e02ff */
[----:B------:R-:W-:-:S07]  /*9760*/  VIMNMX R3, R3, R0, !PT ;  /* 0x0000000003037248 */ /* 0x000fce0007fe0100 */
.L_x_7840:
        /* <DEDUP_REMOVED lines=39> */
.L_x_7845:
[----:B------:R-:W-:Y:S05]  /*99e0*/  BSYNC B0 ;  /* 0x0000000000007941 */ /* 0x000fea0003800000 */
.L_x_7844:
[-C--:B------:R-:W-:Y:S01]  /*99f0*/  IMAD R194, R215, R88.reuse, R194 ;  /* 0x00000058d7c27224 */ /* 0x080fe200078e02c2 */
[----:B------:R-:W-:Y:S01]  /*9a00*/  PLOP3.LUT P0, PT, PT, PT, PT, 0x80, 0x0 ;  /* 0x000000000000781c */ /* 0x000fe20003f0f070 */
[----:B------:R-:W-:Y:S01]  /*9a10*/  IMAD.MOV.U32 R0, RZ, RZ, RZ ;  /* 0x000000ffff007224 */ /* 0x000fe200078e00ff */
        /* <DEDUP_REMOVED lines=36> */
[----:B------:R-:W-:-:S03]  /*9c60*/  UMOV UR4, 0xffffffff ;  /* 0xffffffff00047882 */ /* 0x000fc60000000000 */
[----:B------:R-:W-:Y:S05]  /*9c70*/  BRA.DIV UR4, `(.L_x_7847) ;  /* 0x000001fa048c7947 */ /* 0x000fea000b800000 */
[----:B------:R-:W0:Y:S02]  /*9c80*/  S2R R3, SR_TID.X ;  /* 0x0000000000037919 */ /* 0x000e240000002100 */
[----:B0-----:R-:W-:-:S05]  /*9c90*/  VIADD R3, R3, 0xffffff80 ;  /* 0xffffff8003037836 */ /* 0x001fca0000000000 */
[----:B------:R-:W-:-:S04]  /*9ca0*/  SHF.R.S32.HI R0, RZ, 0x1f, R3 ;  /* 0x0000001fff007819 */ /* 0x000fc80000011403 */
[----:B------:R-:W-:-:S04]  /*9cb0*/  LEA.HI R0, R0, R3, RZ, 0x7 ;  /* 0x0000000300007211 */ /* 0x000fc800078f38ff */
[----:B------:R-:W-:-:S05]  /*9cc0*/  SHF.R.S32.HI R0, RZ, 0x7, R0 ;  /* 0x00000007ff007819 */ /* 0x000fca0000011400 */
[----:B------:R0:W1:Y:S02]  /*9cd0*/  SHFL.IDX PT, R193, R0, RZ, 0x1f ;  /* 0x00001fff00c17589 */ /* 0x00006400000e0000 */
.L_x_8191:
[----:B01----:R-:W-:Y:S01]  /*9ce0*/  LEA.HI R0, R193, R193, RZ, 0x1 ;  /* 0x000000c1c1007211 */ /* 0x003fe200078f08ff */
[----:B------:R-:W-:-:S03]  /*9cf0*/  IMAD.U32 R3, RZ, RZ, UR44 ;  /* 0x0000002cff037e24 */ /* 0x000fc6000f8e00ff */
[----:B------:R-:W-:Y:S02]  /*9d00*/  LOP3.LUT R0, R0, 0x1e, RZ, 0xc0, !PT ;  /* 0x0000001e00007812 */ /* 0x000fe400078ec0ff */
[----:B------:R-:W-:-:S03]  /*9d10*/  LOP3.LUT P0, RZ, R3, 0x3ff, RZ, 0xc0, !PT ;  /* 0x000003ff03ff7812 */ /* 0x000fc6000780c0ff */
[----:B------:R-:W-:Y:S01]  /*9d20*/  IMAD.IADD R0, R193, 0x1, -R0 ;  /* 0x00000001c1007824 */ /* 0x000fe200078e0a00 */
[----:B------:R-:W-:-:S04]  /*9d30*/  P2R R24, PR, RZ, 0x1 ;  /* 0x00000001ff187803 */ /* 0x000fc80000000000 */
[----:B------:R-:W-:-:S04]  /*9d40*/  LEA R0, R0, UR44, 0xd ;  /* 0x0000002c00007c11 */ /* 0x000fc8000f8e68ff */
        /* <DEDUP_REMOVED lines=19> */
.L_x_7848:
        /* <DEDUP_REMOVED lines=12> */
.L_x_7852:
[----:B-1----:R1:W2:Y:S02]  /*9f40*/  SYNCS.PHASECHK.TRANS64.TRYWAIT P0, [R2+URZ+0x28800], R3 ;  /* 0x02880003020075a7 */ /* 0x0022a4000800017f */
[----:B--2---:R-:W-:Y:S05]  /*9f50*/  @!P0 NANOSLEEP.SYNCS 0x989680 ;  /* 0x009896800000895d */ /* 0x004fea0003900000 */
[----:B------:R-:W2:Y:S02]  /*9f60*/  @!P0 SYNCS.PHASECHK.TRANS64 P0, [R2+URZ+0x28800], R3 ;  /* 0x02880003020085a7 */ /* 0x000ea4000800007f */
[----:B--2---:R-:W-:Y:S05]  /*9f70*/  @!P0 BRA `(.L_x_7852) ;  /* 0xfffffffc00f08947 */ /* 0x004fea000383ffff */
.L_x_7851:
[----:B------:R-:W-:Y:S05]  /*9f80*/  BSYNC B0 ;  /* 0x0000000000007941 */ /* 0x000fea0003800000 */
.L_x_7850:
[----:B------:R-:W-:Y:S05]  /*9f90*/  BRA `(.L_x_7853) ;  /* 0x0000005400007947 */ /* 0x000fea0003800000 */
.L_x_7849:
[----:B------:R-:W-:Y:S01]  /*9fa0*/  ISETP.NE.AND P0, PT, R24, RZ, PT ;  /* 0x000000ff1800720c */ /* 0x000fe20003f05270 */
[----:B------:R-:W-:Y:S01]  /*9fb0*/  ULDC.64 UR4, c[0x0][0x3f8] ;  /* 0x0000fe0000047ab9 */ /* 0x000fe20000000a00 */
[----:B-----5:R-:W-:Y:S01]  /*9fc0*/  SHF.R.S32.HI R0, RZ, 0x1f, R112 ;  /* 0x0000001fff007819 */ /* 0x020fe20000011470 */
[----:B------:R-:W-:Y:S01]  /*9fd0*/  ULDC.64 UR6, c[0x0][0x408] ;  /* 0x0001020000067ab9 */ /* 0x000fe20000000a00 */
[----:B------:R-:W-:-:S04]  /*9fe0*/  IMAD.WIDE.U32 R24, R112, UR4, RZ ;  /* 0x0000000470187c25 */ /* 0x000fc8000f8e00ff */
[C---:B------:R-:W-:Y:S02]  /*9ff0*/  IMAD R3, R0.reuse, UR4, RZ ;  /* 0x0000000400037c24 */ /* 0x040fe4000f8e02ff */
[----:B------:R-:W-:Y:S02]  /*a000*/  IMAD R5, R0, UR6, RZ ;  /* 0x0000000600057c24 */ /* 0x000fe4000f8e02ff */
        /* <DEDUP_REMOVED lines=22> */
.L_x_7854:
        /* <DEDUP_REMOVED lines=10> */
[----:B------:R-:W-:Y:S02]  /*a210*/  IMAD.MOV.U32 R10, RZ, RZ, R112 ;  /* 0x000000ffff0a7224 */ /* 0x000fe400078e0070 */
[----:B------:R-:W-:Y:S01]  /*a220*/  IMAD.MOV.U32 R11, RZ, RZ, R29 ;  /* 0x000000ffff0b7224 */ /* 0x000fe200078e001d */
        /* <DEDUP_REMOVED lines=27> */
.L_x_8197:
[----:B------:R-:W-:Y:S01]  /*a3e0*/  IMAD R75, R187, R8, RZ ;  /* 0x00000008bb4b7224 */ /* 0x000fe200078e02ff */
[----:B------:R-:W-:Y:S01]  /*a3f0*/  BSSY B1, `(.L_x_7858) ;  /* 0x000001e000017945 */ /* 0x000fe20003800000 */
[----:B------:R-:W-:Y:S02]  /*a400*/  CS2R R46, SRZ ;  /* 0x00000000002e7805 */ /* 0x000fe4000001ff00 */
[----:B------:R-:W-:Y:S02]  /*a410*/  CS2R R40, SRZ ;  /* 0x0000000000287805 */ /* 0x000fe4000001ff00 */
[----:B------:R-:W-:Y:S02]  /*a420*/  CS2R R44, SRZ ;  /* 0x00000000002c7805 */ /* 0x000fe4000001ff00 */
[----:B------:R-:W-:Y:S02]  /*a430*/  ISETP.GE.AND P0, PT, R58, R75, PT ;  /* 0x0000004b3a00720c */ /* 0x000fe40003f06270 */
[----:B------:R-:W-:-:S11]  /*a440*/  CS2R R38, SRZ ;  /* 0x0000000000267805 */ /* 0x000fd6000001ff00 */
[----:B------:R-:W-:Y:S05]  /*a450*/  @P0 BRA `(.L_x_7859) ;  /* 0x00000000005c0947 */ /* 0x000fea0003800000 */
[----:B------:R-:W-:Y:S01]  /*a460*/  ULDC UR4, c[0x0][0x3f4] ;  /* 0x0000fd0000047ab9 */ /* 0x000fe20000000800 */
[----:B------:R-:W-:Y:S02]  /*a470*/  CS2R R38, SRZ ;  /* 0x0000000000267805 */ /* 0x000fe4000001ff00 */
[----:B------:R-:W-:Y:S02]  /*a480*/  ISETP.GE.AND P4, PT, R18, UR4, PT ;  /* 0x0000000412007c0c */ /* 0x000fe4000bf86270 */
[----:B------:R-:W-:Y:S02]  /*a490*/  CS2R R40, SRZ ;  /* 0x0000000000287805 */ /* 0x000fe4000001ff00 */
[----:B------:R-:W-:-:S09]  /*a4a0*/  ISETP.GE.AND P5, PT, R185, UR4, PT ;  /* 0x00000004b9007c0c */ /* 0x000fd2000bfa6270 */
[C---:B------:R-:W-:Y:S01]  /*a4b0*/  @!P4 IMAD.SHL.U32 R12, R18.reuse, 0x2, RZ ;  /* 0x00000002120cc824 */ /* 0x040fe200078e00ff */
[----:B------:R-:W-:-:S03]  /*a4c0*/  @!P4 SHF.L.U64.HI R13, R18, 0x1, R19 ;  /* 0x00000001120dc819 */ /* 0x000fc60000010213 */
[C---:B------:R-:W-:Y:S01]  /*a4d0*/  @!P5 IMAD.SHL.U32 R15, R185.reuse, 0x2, RZ ;  /* 0x00000002b90fd824 */ /* 0x040fe200078e00ff */
[----:B------:R-:W-:Y:S02]  /*a4e0*/  @!P5 SHF.L.U64.HI R11, R185, 0x1, R232 ;  /* 0x00000001b90bd819 */ /* 0x000fe400000102e8 */
[CC--:B--2---:R-:W-:Y:S02]  /*a4f0*/  @!P4 IADD3 R8, P0, R3.reuse, R12.reuse, RZ ;  /* 0x0000000c0308c210 */ /* 0x0c4fe40007f1e0ff */
[----:B----4-:R-:W-:Y:S02]  /*a500*/  @!P4 IADD3 R12, P1, R14, R12, RZ ;  /* 0x0000000c0e0cc210 */ /* 0x010fe40007f3e0ff */
[-C--:B------:R-:W-:Y:S01]  /*a510*/  @!P5 IADD3 R20, P2, R3, R15.reuse, RZ ;  /* 0x0000000f0314d210 */ /* 0x080fe20007f5e0ff */
[----:B-1----:R-:W-:Y:S01]  /*a520*/  @!P4 IMAD.X R9, R0, 0x1, R13, P0 ;  /* 0x000000010009c824 */ /* 0x002fe200000e060d */
[----:B------:R-:W-:Y:S02]  /*a530*/  @!P5 IADD3 R14, P3, R14, R15, RZ ;  /* 0x0000000f0e0ed210 */ /* 0x000fe40007f7e0ff */
[----:B------:R-:W-:-:S02]  /*a540*/  CS2R R44, SRZ ;  /* 0x00000000002c7805 */ /* 0x000fc4000001ff00 */
[----:B------:R-:W-:Y:S01]  /*a550*/  CS2R R46, SRZ ;  /* 0x00000000002e7805 */ /* 0x000fe2000001ff00 */
[----:B------:R-:W-:Y:S02]  /*a560*/  @!P5 IMAD.X R21, R0, 0x1, R11, P2 ;  /* 0x000000010015d824 */ /* 0x000fe400010e060b */
[C---:B---3--:R-:W-:Y:S02]  /*a570*/  @!P4 IMAD.X R13, R4.reuse, 0x1, R13, P1 ;  /* 0x00000001040dc824 */ /* 0x048fe400008e060d */
[----:B------:R-:W-:Y:S01]  /*a580*/  @!P5 IMAD.X R15, R4, 0x1, R11, P3 ;  /* 0x00000001040fd824 */ /* 0x000fe200018e060b */
[----:B------:R1:W5:Y:S04]  /*a590*/  @!P5 LD.E.64 R38, desc[UR42][R20.64] ;  /* 0x0000002a1426d980 */ /* 0x000368000c101b00 */
[----:B------:R1:W5:Y:S04]  /*a5a0*/  @!P5 LD.E.64 R40, desc[UR42][R14.64] ;  /* 0x0000002a0e28d980 */ /* 0x000368000c101b00 */
[----:B------:R1:W5:Y:S04]  /*a5b0*/  @!P4 LD.E.64 R44, desc[UR42][R8.64] ;  /* 0x0000002a082cc980 */ /* 0x000368000c101b00 */
[----:B------:R1:W5:Y:S02]  /*a5c0*/  @!P4 LD.E.64 R46, desc[UR42][R12.64] ;  /* 0x0000002a0c2ec980 */ /* 0x000364000c101b00 */
.L_x_7859:
[----:B------:R-:W-:Y:S05]  /*a5d0*/  BSYNC B1 ;  /* 0x0000000000017941 */ /* 0x000fea0003800000 */
.L_x_7858:
        /* <DEDUP_REMOVED lines=19> */
[----:B------:R1:W2:Y:S04]  /*a710*/  SHFL.IDX PT, R0, R7, 0x1, 0x181f ;  /* 0x00381f0007007f89 */ /* 0x0002a800000e0000 */
[----:B------:R1:W3:Y:S04]  /*a720*/  SHFL.IDX PT, R3, R6, 0x1, 0x181f ;  /* 0x00381f0006037f89 */ /* 0x0002e800000e0000 */
[----:B------:R1:W0:Y:S04]  /*a730*/  SHFL.IDX PT, R4, R10, 0x1, 0x181f ;  /* 0x00381f000a047f89 */ /* 0x00022800000e0000 */
[----:B----4-:R1:W4:Y:S02]  /*a740*/  SHFL.IDX PT, R14, R5, 0x1, 0x181f ;  /* 0x00381f00050e7f89 */ /* 0x01032400000e0000 */
.L_x_8203:
[----:B------:R-:W-:Y:S01]  /*a750*/  VIADD R8, R58, 0x20 ;  /* 0x000000203a087836 */ /* 0x000fe20000000000 */
[----:B------:R-:W-:Y:S01]  /*a760*/  BSSY B1, `(.L_x_7861) ;  /* 0x000001d000017945 */ /* 0x000fe20003800000 */
[----:B------:R-:W-:Y:S02]  /*a770*/  CS2R R30, SRZ ;  /* 0x00000000001e7805 */ /* 0x000fe4000001ff00 */
[----:B------:R-:W-:Y:S02]  /*a780*/  CS2R R42, SRZ ;  /* 0x00000000002a7805 */ /* 0x000fe4000001ff00 */
[----:B------:R-:W-:Y:S02]  /*a790*/  CS2R R32, SRZ ;  /* 0x0000000000207805 */ /* 0x000fe4000001ff00 */
[----:B------:R-:W-:-:S13]  /*a7a0*/  ISETP.GE.AND P0, PT, R8, R75, PT ;  /* 0x0000004b0800720c */ /* 0x000fda0003f06270 */
        /* <DEDUP_REMOVED lines=10> */
[CC--:B---3--:R-:W-:Y:S02]  /*a850*/  @!P4 IADD3 R8, P0, R3.reuse, R12.reuse, RZ ;  /* 0x0000000c0308c210 */ /* 0x0c8fe40007f1e0ff */
[-C--:B------:R-:W-:Y:S02]  /*a860*/  @!P5 IADD3 R20, P2, R3, R9.reuse, RZ ;  /* 0x000000090314d210 */ /* 0x080fe40007f5e0ff */
[C---:B----4-:R-:W-:Y:S02]  /*a870*/  @!P4 IADD3 R12, P1, R14.reuse, R12, RZ ;  /* 0x0000000c0e0cc210 */ /* 0x050fe40007f3e0ff */
[----:B------:R-:W-:Y:S01]  /*a880*/  @!P5 IADD3 R14, P3, R14, R9, RZ ;  /* 0x000000090e0ed210 */ /* 0x000fe20007f7e0ff */
[----:B--2---:R-:W-:Y:S01]  /*a890*/  @!P5 IMAD.X R21, R0, 0x1, R15, P2 ;  /* 0x000000010015d824 */ /* 0x004fe200010e060f */
[----:B------:R-:W-:-:S02]  /*a8a0*/  CS2R R42, SRZ ;  /* 0x00000000002a7805 */ /* 0x000fc4000001ff00 */
[----:B------:R-:W-:Y:S01]  /*a8b0*/  CS2R R34, SRZ ;  /* 0x0000000000227805 */ /* 0x000fe2000001ff00 */
[--C-:B------:R-:W-:Y:S02]  /*a8c0*/  @!P4 IMAD.X R9, R0, 0x1, R11.reuse, P0 ;  /* 0x000000010009c824 */ /* 0x100fe400000e060b */
[C---:B0-----:R-:W-:Y:S01]  /*a8d0*/  @!P4 IMAD.X R13, R4.reuse, 0x1, R11, P1 ;  /* 0x00000001040dc824 */ /* 0x041fe200008e060b */
[----:B------:R0:W5:Y:S01]  /*a8e0*/  @!P5 LD.E.64 R32, desc[UR42][R20.64] ;  /* 0x0000002a1420d980 */ /* 0x000162000c101b00 */
[----:B------:R-:W-:-:S03]  /*a8f0*/  @!P5 IMAD.X R15, R4, 0x1, R15, P3 ;  /* 0x00000001040fd824 */ /* 0x000fc600018e060f */
[----:B------:R0:W5:Y:S04]  /*a900*/  @!P4 LD.E.64 R42, desc[UR42][R8.64] ;  /* 0x0000002a082ac980 */ /* 0x000168000c101b00 */
[----:B------:R0:W5:Y:S04]  /*a910*/  @!P5 LD.E.64 R30, desc[UR42][R14.64] ;  /* 0x0000002a0e1ed980 */ /* 0x000168000c101b00 */
[----:B------:R0:W5:Y:S02]  /*a920*/  @!P4 LD.E.64 R34, desc[UR42][R12.64] ;  /* 0x0000002a0c22c980 */ /* 0x000164000c101b00 */
.L_x_7862:
[----:B------:R-:W-:Y:S05]  /*a930*/  BSYNC B1 ;  /* 0x0000000000017941 */ /* 0x000fea0003800000 */
.L_x_7861:
[----:B--2--5:R-:W-:Y:S01]  /*a940*/  IMAD.MOV.U32 R0, RZ, RZ, R34 ;  /* 0x000000ffff007224 */ /* 0x024fe200078e0022 */
[----:B------:R-:W-:Y:S01]  /*a950*/  UMOV UR4, 0xffffffff ;  /* 0xffffffff00047882 */ /* 0x000fe20000000000 */
[----:B---3--:R-:W-:Y:S02]  /*a960*/  IMAD.MOV.U32 R3, RZ, RZ, R35 ;  /* 0x000000ffff037224 */ /* 0x008fe400078e0023 */
[----:B0-----:R-:W-:Y:S01]  /*a970*/  IMAD.MOV.U32 R4, RZ, RZ, R30 ;  /* 0x000000ffff047224 */ /* 0x001fe200078e001e */
        /* <DEDUP_REMOVED lines=17> */
[----:B----4-:R4:W0:Y:S02]  /*aa90*/  SHFL.IDX PT, R14, R5, 0x2, 0x181f ;  /* 0x00581f00050e7f89 */ /* 0x01082400000e0000 */
.L_x_8209:
[----:B------:R-:W-:Y:S01]  /*aaa0*/  VIADD R8, R58, 0x40 ;  /* 0x000000403a087836 */ /* 0x000fe20000000000 */
        /* <DEDUP_REMOVED lines=18> */
[C---:B0-----:R-:W-:Y:S02]  /*abd0*/  @!P4 IADD3 R12, P1, R14.reuse, R12, RZ ;  /* 0x0000000c0e0cc210 */ /* 0x041fe40007f3e0ff */
[----:B------:R-:W-:Y:S01]  /*abe0*/  @!P5 IADD3 R14, P3, R14, R9, RZ ;  /* 0x000000090e0ed210 */ /* 0x000fe20007f7e0ff */
[----:B--2---:R-:W-:Y:S01]  /*abf0*/  @!P5 IMAD.X R49, R0, 0x1, R15, P2 ;  /* 0x000000010031d824 */ /* 0x004fe200010e060f */
[----:B------:R-:W-:-:S02]  /*ac00*/  CS2R R28, SRZ ;  /* 0x00000000001c7805 */ /* 0x000fc4000001ff00 */
[----:B------:R-:W-:Y:S01]  /*ac10*/  CS2R R26, SRZ ;  /* 0x00000000001a7805 */ /* 0x000fe2000001ff00 */
[--C-:B------:R-:W-:Y:S02]  /*ac20*/  @!P4 IMAD.X R9, R0, 0x1, R11.reuse, P0 ;  /* 0x000000010009c824 */ /* 0x100fe400000e060b */
[C---:B------:R-:W-:Y:S01]  /*ac30*/  @!P4 IMAD.X R13, R4.reuse, 0x1, R11, P1 ;  /* 0x00000001040dc824 */ /* 0x040fe200008e060b */
[----:B------:R0:W5:Y:S01]  /*ac40*/  @!P5 LD.E.64 R20, desc[UR42][R48.64] ;  /* 0x0000002a3014d980 */ /* 0x000162000c101b00 */
[----:B------:R-:W-:-:S03]  /*ac50*/  @!P5 IMAD.X R15, R4, 0x1, R15, P3 ;  /* 0x00000001040fd824 */ /* 0x000fc600018e060f */
[----:B------:R0:W5:Y:S04]  /*ac60*/  @!P4 LD.E.64 R28, desc[UR42][R8.64] ;  /* 0x0000002a081cc980 */ /* 0x000168000c101b00 */
[----:B------:R0:W5:Y:S04]  /*ac70*/  @!P5 LD.E.64 R24, desc[UR42][R14.64] ;  /* 0x0000002a0e18d980 */ /* 0x000168000c101b00 */
[----:B------:R0:W5:Y:S02]  /*ac80*/  @!P4 LD.E.64 R26, desc[UR42][R12.64] ;  /* 0x0000002a0c1ac980 */ /* 0x000164000c101b00 */
.L_x_7865:
[----:B------:R-:W-:Y:S05]  /*ac90*/  BSYNC B1 ;  /* 0x0000000000017941 */ /* 0x000fea0003800000 */
.L_x_7864:
[----:B0----5:R-:W-:Y:S01]  /*aca0*/  IMAD.MOV.U32 R8, RZ, RZ, R25 ;  /* 0x000000ffff087224 */ /* 0x021fe200078e0019 */
[----:B------:R-:W-:Y:S01]  /*acb0*/  UMOV UR4, 0xffffffff ;  /* 0xffffffff00047882 */ /* 0x000fe20000000000 */
[----:B--2---:R-:W-:Y:S02]  /*acc0*/  IMAD.MOV.U32 R0, RZ, RZ, R26 ;  /* 0x000000ffff007224 */ /* 0x004fe400078e001a */
        /* <DEDUP_REMOVED lines=17> */
[----:B------:R0:W3:Y:S04]  /*ade0*/  SHFL.IDX PT, R3, R6, 0x3, 0x181f ;  /* 0x00781f0006037f89 */ /* 0x0000e800000e0000 */
[----:B------:R0:W0:Y:S04]  /*adf0*/  SHFL.IDX PT, R4, R10, 0x3, 0x181f ;  /* 0x00781f000a047f89 */ /* 0x00002800000e0000 */
[----:B-1--4-:R-:W1:Y:S02]  /*ae00*/  SHFL.IDX PT, R5, R5, 0x3, 0x181f ;  /* 0x00781f0005057f89 */ /* 0x012e6400000e0000 */
.L_x_8215:
[----:B------:R-:W-:Y:S01]  /*ae10*/  VIADD R58, R58, 0x60 ;  /* 0x000000603a3a7836 */ /* 0x000fe20000000000 */
[----:B0-----:R-:W-:Y:S01]  /*ae20*/  LEA.HI R6, R213, R213, RZ, 0x1 ;  /* 0x000000d5d5067211 */ /* 0x001fe200078f08ff */
[----:B------:R-:W-:Y:S01]  /*ae30*/  BSSY B1, `(.L_x_7867) ;  /* 0x0000020000017945 */ /* 0x000fe20003800000 */
[----:B------:R-:W-:Y:S02]  /*ae40*/  CS2R R10, SRZ ;  /* 0x00000000000a7805 */ /* 0x000fe4000001ff00 */
[----:B------:R-:W-:Y:S02]  /*ae50*/  CS2R R14, SRZ ;  /* 0x00000000000e7805 */ /* 0x000fe4000001ff00 */
[----:B------:R-:W-:Y:S02]  /*ae60*/  ISETP.GE.AND P0, PT, R58, R75, PT ;  /* 0x0000004b3a00720c */ /* 0x000fe40003f06270 */
[----:B------:R-:W-:Y:S02]  /*ae70*/  CS2R R12, SRZ ;  /* 0x00000000000c7805 */ /* 0x000fe4000001ff00 */
[----:B------:R-:W-:-:S05]  /*ae80*/  LOP3.LUT R6, R6, 0xfffffffe, RZ, 0xc0, !PT ;  /* 0xfffffffe06067812 */ /* 0x000fca00078ec0ff */
[----:B------:R-:W-:-:S05]  /*ae90*/  IMAD.IADD R6, R213, 0x1, -R6 ;  /* 0x00000001d5067824 */ /* 0x000fca00078e0a06 */
[----:B------:R-:W-:Y:S01]  /*aea0*/  SHF.L.U32 R77, R6, 0x1f, RZ ;  /* 0x0000001f064d7819 */ /* 0x000fe200000006ff */
[----:B------:R-:W-:Y:S06]  /*aeb0*/  @P0 BRA `(.L_x_7868) ;  /* 0x00000000005c0947 */ /* 0x000fec0003800000 */
[----:B------:R-:W-:Y:S01]  /*aec0*/  ULDC UR4, c[0x0][0x3f4] ;  /* 0x0000fd0000047ab9 */ /* 0x000fe20000000800 */
[----:B------:R-:W-:Y:S02]  /*aed0*/  CS2R R12, SRZ ;  /* 0x00000000000c7805 */ /* 0x000fe4000001ff00 */
[----:B------:R-:W-:Y:S02]  /*aee0*/  ISETP.GE.AND P4, PT, R18, UR4, PT ;  /* 0x0000000412007c0c */ /* 0x000fe4000bf86270 */
[----:B------:R-:W-:-:S11]  /*aef0*/  ISETP.GE.AND P5, PT, R185, UR4, PT ;  /* 0x00000004b9007c0c */ /* 0x000fd6000bfa6270 */
[C---:B------:R-:W-:Y:S01]  /*af00*/  @!P4 IMAD.SHL.U32 R48, R18.reuse, 0x2, RZ ;  /* 0x000000021230c824 */ /* 0x040fe200078e00ff */
[----:B------:R-:W-:Y:S01]  /*af10*/  @!P4 SHF.L.U64.HI R9, R18, 0x1, R19 ;  /* 0x000000011209c819 */ /* 0x000fe20000010213 */
[C---:B------:R-:W-:Y:S01]  /*af20*/  @!P5 IMAD.SHL.U32 R50, R185.reuse, 0x2, RZ ;  /* 0x00000002b932d824 */ /* 0x040fe200078e00ff */
[----:B------:R-:W-:Y:S02]  /*af30*/  @!P5 SHF.L.U64.HI R11, R185, 0x1, R232 ;  /* 0x00000001b90bd819 */ /* 0x000fe400000102e8 */
[C---:B---3--:R-:W-:Y:S02]  /*af40*/  @!P4 IADD3 R6, P0, R3.reuse, R48, RZ ;  /* 0x000000300306c210 */ /* 0x048fe40007f1e0ff */
[----:B------:R-:W-:Y:S02]  /*af50*/  @!P5 IADD3 R52, P2, R3, R50, RZ ;  /* 0x000000320334d210 */ /* 0x000fe40007f5e0ff */
[C---:B-1----:R-:W-:Y:S01]  /*af60*/  @!P4 IADD3 R48, P1, R5.reuse, R48, RZ ;  /* 0x000000300530c210 */ /* 0x042fe20007f3e0ff */
[C---:B--2---:R-:W-:Y:S01]  /*af70*/  @!P4 IMAD.X R7, R0.reuse, 0x1, R9, P0 ;  /* 0x000000010007c824 */ /* 0x044fe200000e0609 */
[----:B------:R-:W-:Y:S01]  /*af80*/  @!P5 IADD3 R50, P3, R5, R50, RZ ;  /* 0x000000320532d210 */ /* 0x000fe20007f7e0ff */
[----:B------:R-:W-:Y:S01]  /*af90*/  @!P5 IMAD.X R53, R0, 0x1, R11, P2 ;  /* 0x000000010035d824 */ /* 0x000fe200010e060b */
[----:B------:R-:W-:Y:S01]  /*afa0*/  CS2R R14, SRZ ;  /* 0x00000000000e7805 */ /* 0x000fe2000001ff00 */
[C---:B------:R-:W-:Y:S01]  /*afb0*/  @!P4 IMAD.X R49, R4.reuse, 0x1, R9, P1 ;  /* 0x000000010431c824 */ /* 0x040fe200008e0609 */
[----:B------:R-:W-:Y:S01]  /*afc0*/  CS2R R8, SRZ ;  /* 0x0000000000087805 */ /* 0x000fe2000001ff00 */
[----:B------:R-:W-:Y:S01]  /*afd0*/  @!P5 IMAD.X R51, R4, 0x1, R11, P3 ;  /* 0x000000010433d824 */ /* 0x000fe200018e060b */
[----:B------:R-:W-:Y:S01]  /*afe0*/  CS2R R10, SRZ ;  /* 0x00000000000a7805 */ /* 0x000fe2000001ff00 */
[----:B------:R0:W5:Y:S04]  /*aff0*/  @!P5 LD.E.64 R12, desc[UR42][R52.64] ;  /* 0x0000002a340cd980 */ /* 0x000168000c101b00 */
[----:B------:R0:W5:Y:S04]  /*b000*/  @!P4 LD.E.64 R14, desc[UR42][R6.64] ;  /* 0x0000002a060ec980 */ /* 0x000168000c101b00 */
[----:B------:R0:W5:Y:S04]  /*b010*/  @!P5 LD.E.64 R10, desc[UR42][R50.64] ;  /* 0x0000002a320ad980 */ /* 0x000168000c101b00 */
[----:B------:R0:W5:Y:S02]  /*b020*/  @!P4 LD.E.64 R8, desc[UR42][R48.64] ;  /* 0x0000002a3008c980 */ /* 0x000164000c101b00 */
.L_x_7868:
[----:B------:R-:W-:Y:S05]  /*b030*/  BSYNC B1 ;  /* 0x0000000000017941 */ /* 0x000fea0003800000 */
.L_x_7867:
[----:B------:R-:W4:Y:S01]  /*b040*/  SYNCS.PHASECHK.TRANS64.TRYWAIT P0, [R2+URZ+0x28800], R77 ;  /* 0x0288004d020075a7 */ /* 0x000f22000800017f */
[----:B-----5:R-:W-:Y:S01]  /*b050*/  IMAD.MOV.U32 R4, RZ, RZ, R9 ;  /* 0x000000ffff047224 */ /* 0x020fe200078e0009 */
[----:B--2---:R-:W-:Y:S01]  /*b060*/  VIADDMNMX R0, R75, -R192, 0x80, PT ;  /* 0x000000804b007446 */ /* 0x004fe200038009c0 */
[----:B---3--:R-:W-:Y:S01]  /*b070*/  IMAD.MOV.U32 R3, RZ, RZ, R8 ;  /* 0x000000ffff037224 */ /* 0x008fe200078e0008 */
[----:B------:R-:W-:Y:S01]  /*b080*/  BSSY B1, `(.L_x_7869) ;  /* 0x000000e000017945 */ /* 0x000fe20003800000 */
[----:B-1----:R-:W-:Y:S01]  /*b090*/  IMAD.MOV.U32 R5, RZ, RZ, R14 ;  /* 0x000000ffff057224 */ /* 0x002fe200078e000e */
        /* <DEDUP_REMOVED lines=8> */
[----:B------:R-:W-:Y:S01]  /*b120*/  ISETP.GE.AND P1, PT, R23, R0, PT ;  /* 0x000000001700720c */ /* 0x000fe20003f26270 */
[----:B------:R-:W-:Y:S01]  /*b130*/  IMAD.MOV.U32 R5, RZ, RZ, R13 ;  /* 0x000000ffff057224 */ /* 0x000fe200078e000d */
[----:B------:R-:W-:Y:S01]  /*b140*/  PRMT R58, R6, 0x7610, R58 ;  /* 0x00007610063a7816 */ /* 0x000fe2000000003a */
[----:B----4-:R-:W-:Y:S10]  /*b150*/  @!P0 BRA `(.L_x_7870) ;  /* 0x000001ec00588947 */ /* 0x010ff40003800000 */
.L_x_8216:
[----:B------:R-:W-:Y:S05]  /*b160*/  BSYNC B1 ;  /* 0x0000000000017941 */ /* 0x000fea0003800000 */
.L_x_7869:
[----:B------:R-:W-:Y:S01]  /*b170*/  BSSY B1, `(.L_x_7871) ;  /* 0x0000067000017945 */ /* 0x000fe20003800000 */
[----:B------:R-:W-:Y:S02]  /*b180*/  PRMT R49, R4, 0x7610, R49 ;  /* 0x0000761004317816 */ /* 0x000fe40000000031 */
[----:B------:R-:W-:Y:S01]  /*b190*/  PRMT R50, R5, 0x7610, R50 ;  /* 0x0000761005327816 */ /* 0x000fe20000000032 */
[----:B------:R-:W-:Y:S06]  /*b1a0*/  @P1 BRA `(.L_x_7872) ;  /* 0x00000004008c1947 */ /* 0x000fec0003800000 */
[----:B------:R-:W1:Y:S01]  /*b1b0*/  LDC R4, c[0x0][0x3f4] ;  /* 0x0000fd00ff047b82 */ /* 0x000e620000000800 */
[----:B------:R-:W-:Y:S01]  /*b1c0*/  BSSY B2, `(.L_x_7873) ;  /* 0x0000032000027945 */ /* 0x000fe20003800000 */
[-C--:B-1----:R-:W-:Y:S02]  /*b1d0*/  ISETP.GE.AND P0, PT, R18, R4.reuse, PT ;  /* 0x000000041200720c */ /* 0x082fe40003f06270 */
[----:B------:R-:W-:-:S11]  /*b1e0*/  ISETP.GE.AND P1, PT, R185, R4, PT ;  /* 0x00000004b900720c */ /* 0x000fd60003f26270 */
[----:B------:R-:W-:Y:S05]  /*b1f0*/  @P0 BRA `(.L_x_7874) ;  /* 0x0000000000b80947 */ /* 0x000fea0003800000 */
[----:B------:R-:W1:Y:S01]  /*b200*/  LDS.128 R4, [R204] ;  /* 0x00000000cc047984 */ /* 0x000e620000000c00 */
[----:B------:R-:W-:Y:S02]  /*b210*/  SHF.R.U32.HI R78, RZ, 0x10, R47 ;  /* 0x00000010ff4e7819 */ /* 0x000fe4000001162f */
[----:B------:R-:W-:Y:S02]  /*b220*/  SHF.R.U32.HI R75, RZ, 0x10, R45 ;  /* 0x00000010ff4b7819 */ /* 0x000fe4000001162d */
[----:B------:R-:W-:Y:S02]  /*b230*/  PRMT R78, R37, 0x5432, R78 ;  /* 0x00005432254e7816 */ /* 0x000fe4000000004e */
[----:B0-----:R-:W-:Y:S02]  /*b240*/  SHF.R.U64 R77, R46, 0x10, R47 ;  /* 0x000000102e4d7819 */ /* 0x001fe4000000122f */
[----:B------:R-:W-:Y:S01]  /*b250*/  PRMT R75, R79, 0x5410, R75 ;  /* 0x000054104f4b7816 */ /* 0x000fe2000000004b */
[----:B------:R-:W-:Y:S01]  /*b260*/  IMAD.U32 R79, R78, 0x10000, RZ ;  /* 0x000100004e4f7824 */ /* 0x000fe200078e00ff */
[----:B------:R-:W-:-:S02]  /*b270*/  SHF.R.U64 R74, R44, 0x10, R45 ;  /* 0x000000102c4a7819 */ /* 0x000fc4000000122d */
[----:B------:R-:W-:Y:S01]  /*b280*/  PRMT R77, R76, 0x5410, R77 ;  /* 0x000054104c4d7816 */ /* 0x000fe2000000004d */
[C---:B------:R-:W-:Y:S01]  /*b290*/  IMAD.U32 R76, R75.reuse, 0x10000, RZ ;  /* 0x000100004b4c7824 */ /* 0x040fe200078e00ff */
[----:B------:R-:W-:Y:S02]  /*b2a0*/  LOP3.LUT R78, R78, 0xffff0000, RZ, 0xc0, !PT ;  /* 0xffff00004e4e7812 */ /* 0x000fe400078ec0ff */
[----:B------:R-:W-:Y:S02]  /*b2b0*/  LOP3.LUT R75, R75, 0xffff0000, RZ, 0xc0, !PT ;  /* 0xffff00004b4b7812 */ /* 0x000fe400078ec0ff */
[----:B------:R-:W-:Y:S02]  /*b2c0*/  PRMT R74, R54, 0x5432, R74 ;  /* 0x00005432364a7816 */ /* 0x000fe4000000004a */
[C---:B-1----:R-:W-:Y:S01]  /*b2d0*/  LOP3.LUT R45, R6.reuse, 0xffff0000, RZ, 0xc0, !PT ;  /* 0xffff0000062d7812 */ /* 0x042fe200078ec0ff */
[----:B------:R-:W-:Y:S01]  /*b2e0*/  IMAD.U32 R44, R6, 0x10000, RZ ;  /* 0x00010000062c7824 */ /* 0x000fe200078e00ff */
[C---:B------:R-:W-:Y:S01]  /*b2f0*/  LOP3.LUT R47, R7.reuse, 0xffff0000, RZ, 0xc0, !PT ;  /* 0xffff0000072f7812 */ /* 0x040fe200078ec0ff */
[----:B------:R-:W-:-:S02]  /*b300*/  IMAD.U32 R46, R7, 0x10000, RZ ;  /* 0x00010000072e7824 */ /* 0x000fc400078e00ff */
[CC--:B------:R-:W-:Y:S01]  /*b310*/  FMUL.FTZ R81, R45.reuse, R79.reuse ;  /* 0x0000004f2d517220 */ /* 0x0c0fe20000410000 */
[----:B------:R-:W-:Y:S01]  /*b320*/  FMUL.FTZ R80, R45, R76 ;  /* 0x0000004c2d507220 */ /* 0x000fe20000410000 */
[----:B------:R-:W-:Y:S01]  /*b330*/  FMUL.FTZ R45, R47, R78 ;  /* 0x0000004e2f2d7220 */ /* 0x000fe20000410000 */
[----:B------:R-:W-:Y:S02]  /*b340*/  IMAD.U32 R6, R4, 0x10000, RZ ;  /* 0x0001000004067824 */ /* 0x000fe400078e00ff */
[C---:B------:R-:W-:Y:S01]  /*b350*/  FFMA.FTZ R81, R44.reuse, R76, -R81 ;  /* 0x0000004c2c517223 */ /* 0x040fe20000010851 */
[----:B------:R-:W-:Y:S01]  /*b360*/  FFMA.FTZ R80, R44, R79, R80 ;  /* 0x0000004f2c507223 */ /* 0x000fe20000010050 */
[-C--:B------:R-:W-:Y:S01]  /*b370*/  FFMA.FTZ R79, R46, R75.reuse, -R45 ;  /* 0x0000004b2e4f7223 */ /* 0x080fe2000001082d */
[C---:B------:R-:W-:Y:S01]  /*b380*/  IMAD.U32 R7, R5.reuse, 0x10000, RZ ;  /* 0x0001000005077824 */ /* 0x040fe200078e00ff */
[----:B------:R-:W-:Y:S01]  /*b390*/  LOP3.LUT R4, R4, 0xffff0000, RZ, 0xc0, !PT ;  /* 0xffff000004047812 */ /* 0x000fe200078ec0ff */
[C---:B------:R-:W-:Y:S01]  /*b3a0*/  IMAD.U32 R45, R74.reuse, 0x10000, RZ ;  /* 0x000100004a2d7824 */ /* 0x040fe200078e00ff */
[----:B------:R-:W-:Y:S01]  /*b3b0*/  LOP3.LUT R5, R5, 0xffff0000, RZ, 0xc0, !PT ;  /* 0xffff000005057812 */ /* 0x000fe200078ec0ff */
[----:B------:R-:W-:Y:S01]  /*b3c0*/  FMUL.FTZ R83, R47, R75 ;  /* 0x0000004b2f537220 */ /* 0x000fe20000410000 */
[C---:B------:R-:W-:Y:S01]  /*b3d0*/  LOP3.LUT R44, R77.reuse, 0xffff0000, RZ, 0xc0, !PT ;  /* 0xffff00004d2c7812 */ /* 0x040fe200078ec0ff */
[----:B------:R-:W-:Y:S01]  /*b3e0*/  IMAD.U32 R47, R77, 0x10000, RZ ;  /* 0x000100004d2f7824 */ /* 0x000fe200078e00ff */
[----:B------:R-:W-:Y:S01]  /*b3f0*/  LOP3.LUT R74, R74, 0xffff0000, RZ, 0xc0, !PT ;  /* 0xffff00004a4a7812 */ /* 0x000fe200078ec0ff */
[----:B------:R-:W-:Y:S01]  /*b400*/  FFMA.FTZ R78, R46, R78, R83 ;  /* 0x0000004e2e4e7223 */ /* 0x000fe20000010053 */
[C---:B------:R-:W-:Y:S01]  /*b410*/  FMUL.FTZ R46, R4.reuse, R45 ;  /* 0x0000002d042e7220 */ /* 0x040fe20000410000 */
        /* <DEDUP_REMOVED lines=10> */
[----:B------:R-:W-:-:S05]  /*b4c0*/  F2FP.BF16.F32.PACK_AB R5, R44, R5 ;  /* 0x000000052c05723e */ /* 0x000fca00000010ff */
[----:B------:R1:W-:Y:S02]  /*b4d0*/  STS.128 [R204], R4 ;  /* 0x00000004cc007388 */ /* 0x0003e40000000c00 */
.L_x_7874:
[----:B------:R-:W-:Y:S05]  /*b4e0*/  BSYNC B2 ;  /* 0x0000000000027941 */ /* 0x000fea0003800000 */
.L_x_7873:
[----:B------:R-:W-:Y:S05]  /*b4f0*/  @P1 BRA `(.L_x_7872) ;  /* 0x0000000000b81947 */ /* 0x000fea0003800000 */
[----:B-1----:R-:W1:Y:S01]  /*b500*/  LDS.128 R4, [R204+0x4000] ;  /* 0x00400000cc047984 */ /* 0x002e620000000c00 */
        /* <DEDUP_REMOVED lines=12> */
[C---:B-1----:R-:W-:Y:S01]  /*b5d0*/  LOP3.LUT R39, R6.reuse, 0xffff0000, RZ, 0xc0, !PT ;  /* 0xffff000006277812 */ /* 0x042fe200078ec0ff */
        /* <DEDUP_REMOVED lines=32> */
.L_x_7872:
[----:B------:R-:W-:Y:S05]  /*b7e0*/  BSYNC B1 ;  /* 0x0000000000017941 */ /* 0x000fea0003800000 */
.L_x_7871:
[----:B------:R-:W-:Y:S01]  /*b7f0*/  ISETP.GE.AND P0, PT, R212, R0, PT ;  /* 0x00000000d400720c */ /* 0x000fe20003f06270 */
[----:B------:R-:W-:-:S12]  /*b800*/  BSSY B1, `(.L_x_7875) ;  /* 0x0000065000017945 */ /* 0x000fd80003800000 */
[----:B------:R-:W-:Y:S05]  /*b810*/  @P0 BRA `(.L_x_7876) ;  /* 0x00000004008c0947 */ /* 0x000fea0003800000 */
[----:B-12---:R-:W1:Y:S01]  /*b820*/  LDC R4, c[0x0][0x3f4] ;  /* 0x0000fd00ff047b82 */ /* 0x006e620000000800 */
[----:B------:R-:W-:Y:S01]  /*b830*/  BSSY B2, `(.L_x_7877) ;  /* 0x0000032000027945 */ /* 0x000fe20003800000 */
[-C--:B-1----:R-:W-:Y:S02]  /*b840*/  ISETP.GE.AND P0, PT, R18, R4.reuse, PT ;  /* 0x000000041200720c */ /* 0x082fe40003f06270 */
[----:B------:R-:W-:-:S11]  /*b850*/  ISETP.GE.AND P1, PT, R185, R4, PT ;  /* 0x00000004b900720c */ /* 0x000fd60003f26270 */
[----:B------:R-:W-:Y:S05]  /*b860*/  @P0 BRA `(.L_x_7878) ;  /* 0x0000000000b80947 */ /* 0x000fea0003800000 */
[----:B------:R-:W1:Y:S01]  /*b870*/  LDS.128 R4, [R204+0x1000] ;  /* 0x00100000cc047984 */ /* 0x000e620000000c00 */
        /* <DEDUP_REMOVED lines=45> */
.L_x_7878:
[----:B------:R-:W-:Y:S05]  /*bb50*/  BSYNC B2 ;  /* 0x0000000000027941 */ /* 0x000fea0003800000 */
.L_x_7877:
        /* <DEDUP_REMOVED lines=47> */
.L_x_7876:
[----:B------:R-:W-:Y:S05]  /*be50*/  BSYNC B1 ;  /* 0x0000000000017941 */ /* 0x000fea0003800000 */
.L_x_7875:
[----:B------:R-:W-:Y:S01]  /*be60*/  ISETP.GE.AND P0, PT, R211, R0, PT ;  /* 0x00000000d300720c */ /* 0x000fe20003f06270 */
[----:B------:R-:W-:-:S12]  /*be70*/  BSSY B1, `(.L_x_7879) ;  /* 0x0000065000017945 */ /* 0x000fd80003800000 */
[----:B------:R-:W-:Y:S05]  /*be80*/  @P0 BRA `(.L_x_7880) ;  /* 0x00000004008c0947 */ /* 0x000fea0003800000 */
[----:B-123--:R-:W1:Y:S01]  /*be90*/  LDC R4, c[0x0][0x3f4] ;  /* 0x0000fd00ff047b82 */ /* 0x00ee620000000800 */
[----:B------:R-:W-:Y:S01]  /*bea0*/  BSSY B2, `(.L_x_7881) ;  /* 0x0000032000027945 */ /* 0x000fe20003800000 */
[-C--:B-1----:R-:W-:Y:S02]  /*beb0*/  ISETP.GE.AND P0, PT, R18, R4.reuse, PT ;  /* 0x000000041200720c */ /* 0x082fe40003f06270 */
[----:B------:R-:W-:-:S11]  /*bec0*/  ISETP.GE.AND P1, PT, R185, R4, PT ;  /* 0x00000004b900720c */ /* 0x000fd60003f26270 */
[----:B------:R-:W-:Y:S05]  /*bed0*/  @P0 BRA `(.L_x_7882) ;  /* 0x0000000000b80947 */ /* 0x000fea0003800000 */
[----:B------:R-:W1:Y:S01]  /*bee0*/  LDS.128 R4, [R204+0x2000] ;  /* 0x00200000cc047984 */ /* 0x000e620000000c00 */
        /* <DEDUP_REMOVED lines=45> */
.L_x_7882:
[----:B------:R-:W-:Y:S05]  /*c1c0*/  BSYNC B2 ;  /* 0x0000000000027941 */ /* 0x000fea0003800000 */
.L_x_7881:
        /* <DEDUP_REMOVED lines=47> */
.L_x_7880:
[----:B------:R-:W-:Y:S05]  /*c4c0*/  BSYNC B1 ;  /* 0x0000000000017941 */ /* 0x000fea0003800000 */
.L_x_7879:
[----:B------:R-:W-:-:S13]  /*c4d0*/  ISETP.GE.AND P0, PT, R210, R0, PT ;  /* 0x00000000d200720c */ /* 0x000fda0003f06270 */
[----:B------:R-:W-:Y:S05]  /*c4e0*/  @P0 BRA `(.L_x_7883) ;  /* 0x0000002c00880947 */ /* 0x000fea0003800000 */
[----:B------:R-:W5:Y:S01]  /*c4f0*/  LDC R0, c[0x0][0x3f4] ;  /* 0x0000fd00ff007b82 */ /* 0x000f620000000800 */
[----:B------:R-:W-:Y:S01]  /*c500*/  BSSY B1, `(.L_x_7884) ;  /* 0x0000032000017945 */ /* 0x000fe20003800000 */
[-C--:B-----5:R-:W-:Y:S02]  /*c510*/  ISETP.GE.AND P0, PT, R18, R0.reuse, PT ;  /* 0x000000001200720c */ /* 0x0a0fe40003f06270 */
[----:B------:R-:W-:-:S11]  /*c520*/  ISETP.GE.AND P1, PT, R185, R0, PT ;  /* 0x00000000b900720c */ /* 0x000fd60003f26270 */
[----:B------:R-:W-:Y:S05]  /*c530*/  @P0 BRA `(.L_x_7885) ;  /* 0x0000000000b80947 */ /* 0x000fea0003800000 */
[----:B-1234-:R-:W1:Y:S01]  /*c540*/  LDS.128 R4, [R204+0x3000] ;  /* 0x00300000cc047984 */ /* 0x01ee620000000c00 */
        /* <DEDUP_REMOVED lines=45> */
.L_x_7885:
[----:B------:R-:W-:Y:S05]  /*c820*/  BSYNC B1 ;  /* 0x0000000000017941 */ /* 0x000fea0003800000 */
.L_x_7884:
        /* <DEDUP_REMOVED lines=27> */
[C---:B------:R-:W-:Y:S01]  /*c9e0*/  IMAD.U32 R7, R10.reuse, 0x10000, RZ ;  /* 0x000100000a077824 */ /* 0x040fe200078e00ff */
[----:B------:R-:W-:Y:S01]  /*c9f0*/  LOP3.LUT R5, R5, 0xffff0000, RZ, 0xc0, !PT ;  /* 0xffff000005057812 */ /* 0x000fe200078ec0ff */
[----:B------:R-:W-:Y:S01]  /*ca00*/  IMAD.U32 R6, R49, 0x10000, RZ ;  /* 0x0001000031067824 */ /* 0x000fe200078e00ff */
[----:B------:R-:W-:Y:S01]  /*ca10*/  LOP3.LUT R10, R10, 0xffff0000, RZ, 0xc0, !PT ;  /* 0xffff00000a0a7812 */ /* 0x000fe200078ec0ff */
[----:B------:R-:W-:Y:S01]  /*ca20*/  FFMA.FTZ R14, R9, R50, -R14 ;  /* 0x00000032090e7223 */ /* 0x000fe2000001080e */
        /* <DEDUP_REMOVED lines=16> */
.L_x_7856:
        /* <DEDUP_REMOVED lines=27> */
[----:B------:R-:W0:Y:S01]  /*cce0*/  LDC R56, c[0x0][0x3f4] ;  /* 0x0000fd00ff387b82 */ /* 0x000e220000000800 */
[----:B------:R-:W1:Y:S01]  /*ccf0*/  SHFL.IDX PT, R4, R32, RZ, 0x181f ;  /* 0x00181fff20047589 */ /* 0x000e6200000e0000 */
[----:B------:R-:W-:-:S03]  /*cd00*/  IMAD R3, R187, R6, RZ ;  /* 0x00000006bb037224 */ /* 0x000fc600078e02ff */
[----:B------:R-:W2:Y:S04]  /*cd10*/  SHFL.IDX PT, R0, R35, RZ, 0x181f ;  /* 0x00181fff23007589 */ /* 0x000ea800000e0000 */
[----:B------:R-:W3:Y:S04]  /*cd20*/  SHFL.IDX PT, R14, R34, RZ, 0x181f ;  /* 0x00181fff220e7589 */ /* 0x000ee800000e0000 */
[----:B------:R-:W4:Y:S01]  /*cd30*/  SHFL.IDX PT, R5, R33, RZ, 0x181f ;  /* 0x00181fff21057589 */ /* 0x000f2200000e0000 */
[----:B0-----:R-:W-:-:S04]  /*cd40*/  ISETP.GE.AND P0, PT, R16, R56, PT ;  /* 0x000000381000720c */ /* 0x001fc80003f06270 */
[----:B------:R-:W-:-:S13]  /*cd50*/  ISETP.GE.OR P1, PT, R58, R3, P0 ;  /* 0x000000033a00720c */ /* 0x000fda0000726670 */
[C---:B------:R-:W-:Y:S01]  /*cd60*/  @!P1 IMAD.SHL.U32 R21, R16.reuse, 0x2, RZ ;  /* 0x0000000210159824 */ /* 0x040fe200078e00ff */
[----:B------:R-:W-:-:S04]  /*cd70*/  @!P1 SHF.L.U64.HI R6, R16, 0x1, R17 ;  /* 0x0000000110069819 */ /* 0x000fc80000010211 */
[----:B-1----:R-:W-:-:S05]  /*cd80*/  @!P1 IADD3 R4, P2, R4, R21, RZ ;  /* 0x0000001504049210 */ /* 0x002fca0007f5e0ff */
[----:B--2---:R-:W-:Y:S02]  /*cd90*/  @!P1 IMAD.X R7, R0, 0x1, R6, P2 ;  /* 0x0000000100079824 */ /* 0x004fe400010e0606 */
[----:B------:R-:W-:Y:S02]  /*cda0*/  @!P1 IMAD.MOV.U32 R8, RZ, RZ, R4 ;  /* 0x000000ffff089224 */ /* 0x000fe400078e0004 */
[----:B------:R-:W-:-:S06]  /*cdb0*/  @!P1 IMAD.MOV.U32 R9, RZ, RZ, R7 ;  /* 0x000000ffff099224 */ /* 0x000fcc00078e0007 */
[----:B------:R-:W2:Y:S01]  /*cdc0*/  @!P1 LD.E.128 R8, desc[UR42][R8.64] ;  /* 0x0000002a08089980 */ /* 0x000ea2000c101d00 */
[----:B---3--:R-:W-:-:S05]  /*cdd0*/  @!P1 IADD3 R14, P2, R14, R21, RZ ;  /* 0x000000150e0e9210 */ /* 0x008fca0007f5e0ff */
[----:B----4-:R-:W-:Y:S02]  /*cde0*/  @!P1 IMAD.X R5, R5, 0x1, R6, P2 ;  /* 0x0000000105059824 */ /* 0x010fe400010e0606 */
[----:B------:R-:W-:-:S06]  /*cdf0*/  @!P1 IMAD.MOV.U32 R4, RZ, RZ, R14 ;  /* 0x000000ffff049224 */ /* 0x000fcc00078e000e */
[----:B------:R-:W3:Y:S01]  /*ce00*/  @!P1 LD.E.128 R4, desc[UR42][R4.64] ;  /* 0x0000002a04049980 */ /* 0x000ee2000c101d00 */
[----:B------:R-:W-:Y:S02]  /*ce10*/  CS2R R46, SRZ ;  /* 0x00000000002e7805 */ /* 0x000fe4000001ff00 */
[----:B------:R-:W-:Y:S02]  /*ce20*/  CS2R R48, SRZ ;  /* 0x0000000000307805 */ /* 0x000fe4000001ff00 */
[----:B------:R-:W-:Y:S01]  /*ce30*/  CS2R R44, SRZ ;  /* 0x00000000002c7805 */ /* 0x000fe2000001ff00 */
[----:B------:R0:W1:Y:S01]  /*ce40*/  SHFL.IDX PT, R14, R34, 0x1, 0x181f ;  /* 0x00381f00220e7f89 */ /* 0x00006200000e0000 */
[----:B------:R-:W-:Y:S02]  /*ce50*/  CS2R R50, SRZ ;  /* 0x0000000000327805 */ /* 0x000fe4000001ff00 */
[----:B------:R-:W-:Y:S01]  /*ce60*/  CS2R R24, SRZ ;  /* 0x0000000000187805 */ /* 0x000fe2000001ff00 */
[----:B--2---:R-:W-:-:S02]  /*ce70*/  @!P1 IMAD.MOV.U32 R46, RZ, RZ, R8 ;  /* 0x000000ffff2e9224 */ /* 0x004fc400078e0008 */
[----:B------:R-:W-:Y:S01]  /*ce80*/  @!P1 IMAD.MOV.U32 R47, RZ, RZ, R9 ;  /* 0x000000ffff2f9224 */ /* 0x000fe200078e0009 */
[----:B------:R0:W2:Y:S01]  /*ce90*/  SHFL.IDX PT, R8, R32, 0x1, 0x181f ;  /* 0x00381f0020087f89 */ /* 0x0000a200000e0000 */
[----:B------:R-:W-:Y:S02]  /*cea0*/  IMAD.MOV.U32 R0, RZ, RZ, R46 ;  /* 0x000000ffff007224 */ /* 0x000fe400078e002e */
[----:B------:R-:W-:Y:S01]  /*ceb0*/  @!P1 IMAD.MOV.U32 R48, RZ, RZ, R10 ;  /* 0x000000ffff309224 */ /* 0x000fe200078e000a */
[----:B------:R0:W4:Y:S01]  /*cec0*/  SHFL.IDX PT, R9, R33, 0x1, 0x181f ;  /* 0x00381f0021097f89 */ /* 0x00012200000e0000 */
[----:B------:R-:W-:Y:S01]  /*ced0*/  @!P1 IMAD.MOV.U32 R49, RZ, RZ, R11 ;  /* 0x000000ffff319224 */ /* 0x000fe200078e000b */
[----:B------:R-:W-:Y:S01]  /*cee0*/  PRMT R77, R0, 0x7610, R77 ;  /* 0x00007610004d7816 */ /* 0x000fe2000000004d */
[----:B------:R-:W-:Y:S01]  /*cef0*/  IMAD.MOV.U32 R12, RZ, RZ, R47 ;  /* 0x000000ffff0c7224 */ /* 0x000fe200078e002f */
[----:B------:R0:W0:Y:S01]  /*cf00*/  SHFL.IDX PT, R0, R35, 0x1, 0x181f ;  /* 0x00381f0023007f89 */ /* 0x00002200000e0000 */
[----:B------:R-:W-:-:S02]  /*cf10*/  IMAD.MOV.U32 R10, RZ, RZ, R48 ;  /* 0x000000ffff0a7224 */ /* 0x000fc400078e0030 */
[----:B---3--:R-:W-:Y:S01]  /*cf20*/  @!P1 IMAD.MOV.U32 R44, RZ, RZ, R4 ;  /* 0x000000ffff2c9224 */ /* 0x008fe200078e0004 */
[----:B------:R-:W-:Y:S01]  /*cf30*/  PRMT R78, R12, 0x7610, R78 ;  /* 0x000076100c4e7816 */ /* 0x000fe2000000004e */
[----:B------:R-:W-:Y:S01]  /*cf40*/  @!P1 IMAD.MOV.U32 R45, RZ, RZ, R5 ;  /* 0x000000ffff2d9224 */ /* 0x000fe200078e0005 */
[----:B------:R-:W-:Y:S01]  /*cf50*/  PRMT R37, R10, 0x7610, R37 ;  /* 0x000076100a257816 */ /* 0x000fe20000000025 */
[----:B------:R-:W-:Y:S02]  /*cf60*/  @!P1 IMAD.MOV.U32 R50, RZ, RZ, R6 ;  /* 0x000000ffff329224 */ /* 0x000fe400078e0006 */
[----:B------:R-:W-:Y:S02]  /*cf70*/  @!P1 IMAD.MOV.U32 R51, RZ, RZ, R7 ;  /* 0x000000ffff339224 */ /* 0x000fe400078e0007 */
[----:B------:R-:W-:Y:S02]  /*cf80*/  IMAD.MOV.U32 R11, RZ, RZ, R49 ;  /* 0x000000ffff0b7224 */ /* 0x000fe400078e0031 */
        /* <DEDUP_REMOVED lines=8> */
[----:B012-4-:R-:W-:-:S07]  /*d010*/  PRMT R82, R7, 0x7610, R82 ;  /* 0x0000761007527816 */ /* 0x017fce0000000052 */
.L_x_8226:
[----:B------:R-:W-:Y:S01]  /*d020*/  VIADD R4, R58, 0x20 ;  /* 0x000000203a047836 */ /* 0x000fe20000000000 */
[----:B------:R-:W-:Y:S01]  /*d030*/  BSSY B1, `(.L_x_7887) ;  /* 0x0000012000017945 */ /* 0x000fe20003800000 */
[----:B------:R-:W-:Y:S02]  /*d040*/  CS2R R26, SRZ ;  /* 0x00000000001a7805 */ /* 0x000fe4000001ff00 */
[----:B------:R-:W-:Y:S02]  /*d050*/  CS2R R6, SRZ ;  /* 0x0000000000067805 */ /* 0x000fe4000001ff00 */
[----:B------:R-:W-:Y:S02]  /*d060*/  ISETP.GE.AND P1, PT, R4, R3, PT ;  /* 0x000000030400720c */ /* 0x000fe40003f26270 */
[----:B------:R-:W-:-:S11]  /*d070*/  CS2R R4, SRZ ;  /* 0x0000000000047805 */ /* 0x000fd6000001ff00 */
[----:B------:R-:W-:Y:S05]  /*d080*/  @P1 BRA `(.L_x_7888) ;  /* 0x0000000000301947 */ /* 0x000fea0003800000 */
[----:B------:R-:W-:Y:S02]  /*d090*/  CS2R R26, SRZ ;  /* 0x00000000001a7805 */ /* 0x000fe4000001ff00 */
[----:B------:R-:W-:Y:S02]  /*d0a0*/  CS2R R4, SRZ ;  /* 0x0000000000047805 */ /* 0x000fe4000001ff00 */
[----:B------:R-:W-:Y:S01]  /*d0b0*/  CS2R R6, SRZ ;  /* 0x0000000000067805 */ /* 0x000fe2000001ff00 */
[----:B------:R-:W-:Y:S06]  /*d0c0*/  @P0 BRA `(.L_x_7888) ;  /* 0x0000000000200947 */ /* 0x000fec0003800000 */
[C---:B------:R-:W-:Y:S01]  /*d0d0*/  IMAD.SHL.U32 R15, R16.reuse, 0x2, RZ ;  /* 0x00000002100f7824 */ /* 0x040fe200078e00ff */
[----:B------:R-:W-:-:S04]  /*d0e0*/  SHF.L.U64.HI R6, R16, 0x1, R17 ;  /* 0x0000000110067819 */ /* 0x000fc80000010211 */
[-C--:B------:R-:W-:Y:S02]  /*d0f0*/  IADD3 R4, P1, R8, R15.reuse, RZ ;  /* 0x0000000f08047210 */ /* 0x080fe40007f3e0ff */
[----:B------:R-:W-:-:S03]  /*d100*/  IADD3 R14, P2, R14, R15, RZ ;  /* 0x0000000f0e0e7210 */ /* 0x000fc60007f5e0ff */
[--C-:B------:R-:W-:Y:S02]  /*d110*/  IMAD.X R5, R0, 0x1, R6.reuse, P1 ;  /* 0x0000000100057824 */ /* 0x100fe400008e0606 */
[----:B------:R-:W-:-:S04]  /*d120*/  IMAD.X R15, R9, 0x1, R6, P2 ;  /* 0x00000001090f7824 */ /* 0x000fc800010e0606 */
[----:B------:R-:W5:Y:S04]  /*d130*/  LD.E.128 R4, desc[UR42][R4.64] ;  /* 0x0000002a04047980 */ /* 0x000f68000c101d00 */
[----:B------:R0:W5:Y:S02]  /*d140*/  LD.E.128 R24, desc[UR42][R14.64] ;  /* 0x0000002a0e187980 */ /* 0x000164000c101d00 */
.L_x_7888:
[----:B------:R-:W-:Y:S05]  /*d150*/  BSYNC B1 ;  /* 0x0000000000017941 */ /* 0x000fea0003800000 */
.L_x_7887:
[----:B-----5:R-:W-:Y:S01]  /*d160*/  IMAD.MOV.U32 R0, RZ, RZ, R24 ;  /* 0x000000ffff007224 */ /* 0x020fe200078e0018 */
        /* <DEDUP_REMOVED lines=17> */
[----:B------:R-:W1:Y:S01]  /*d280*/  SHFL.IDX PT, R8, R32, 0x2, 0x181f ;  /* 0x00581f0020087f89 */ /* 0x000e6200000e0000 */
[----:B------:R-:W-:-:S03]  /*d290*/  VIADD R10, R58, 0x40 ;  /* 0x000000403a0a7836 */ /* 0x000fc60000000000 */
[----:B------:R-:W2:Y:S02]  /*d2a0*/  SHFL.IDX PT, R0, R35, 0x2, 0x181f ;  /* 0x00581f0023007f89 */ /* 0x000ea400000e0000 */
[----:B------:R-:W-:Y:S02]  /*d2b0*/  ISETP.GE.OR P1, PT, R10, R3, P0 ;  /* 0x000000030a00720c */ /* 0x000fe40000726670 */
[----:B0-----:R-:W0:Y:S04]  /*d2c0*/  SHFL.IDX PT, R14, R34, 0x2, 0x181f ;  /* 0x00581f00220e7f89 */ /* 0x001e2800000e0000 */
[----:B------:R-:W3:Y:S07]  /*d2d0*/  SHFL.IDX PT, R20, R33, 0x2, 0x181f ;  /* 0x00581f0021147f89 */ /* 0x000eee00000e0000 */
[C---:B------:R-:W-:Y:S01]  /*d2e0*/  @!P1 IMAD.SHL.U32 R21, R16.reuse, 0x2, RZ ;  /* 0x0000000210159824 */ /* 0x040fe200078e00ff */
[----:B------:R-:W-:-:S04]  /*d2f0*/  @!P1 SHF.L.U64.HI R29, R16, 0x1, R17 ;  /* 0x00000001101d9819 */ /* 0x000fc80000010211 */
[----:B-1----:R-:W-:-:S05]  /*d300*/  @!P1 IADD3 R8, P2, R8, R21, RZ ;  /* 0x0000001508089210 */ /* 0x002fca0007f5e0ff */
[----:B--2---:R-:W-:-:S06]  /*d310*/  @!P1 IMAD.X R9, R0, 0x1, R29, P2 ;  /* 0x0000000100099824 */ /* 0x004fcc00010e061d */
[----:B------:R-:W2:Y:S01]  /*d320*/  @!P1 LD.E.128 R8, desc[UR42][R8.64] ;  /* 0x0000002a08089980 */ /* 0x000ea2000c101d00 */
[----:B0-----:R-:W-:-:S05]  /*d330*/  @!P1 IADD3 R28, P2, R14, R21, RZ ;  /* 0x000000150e1c9210 */ /* 0x001fca0007f5e0ff */
[----:B---3--:R-:W-:-:S06]  /*d340*/  @!P1 IMAD.X R29, R20, 0x1, R29, P2 ;  /* 0x00000001141d9824 */ /* 0x008fcc00010e061d */
[----:B------:R-:W3:Y:S01]  /*d350*/  @!P1 LD.E.128 R28, desc[UR42][R28.64] ;  /* 0x0000002a1c1c9980 */ /* 0x000ee2000c101d00 */
[----:B------:R-:W-:Y:S02]  /*d360*/  CS2R R20, SRZ ;  /* 0x0000000000147805 */ /* 0x000fe4000001ff00 */
[----:B------:R-:W-:Y:S02]  /*d370*/  CS2R R38, SRZ ;  /* 0x0000000000267805 */ /* 0x000fe4000001ff00 */
[----:B------:R-:W-:Y:S01]  /*d380*/  CS2R R40, SRZ ;  /* 0x0000000000287805 */ /* 0x000fe2000001ff00 */
[----:B------:R-:W0:Y:S01]  /*d390*/  SHFL.IDX PT, R32, R32, 0x3, 0x181f ;  /* 0x00781f0020207f89 */ /* 0x000e2200000e0000 */
[----:B------:R-:W-:-:S03]  /*d3a0*/  CS2R R42, SRZ ;  /* 0x00000000002a7805 */ /* 0x000fc6000001ff00 */
[----:B------:R-:W1:Y:S04]  /*d3b0*/  SHFL.IDX PT, R34, R34, 0x3, 0x181f ;  /* 0x00781f0022227f89 */ /* 0x000e6800000e0000 */
[----:B------:R-:W4:Y:S01]  /*d3c0*/  SHFL.IDX PT, R33, R33, 0x3, 0x181f ;  /* 0x00781f0021217f89 */ /* 0x000f2200000e0000 */
[----:B--2---:R-:W-:Y:S02]  /*d3d0*/  @!P1 IMAD.MOV.U32 R20, RZ, RZ, R8 ;  /* 0x000000ffff149224 */ /* 0x004fe400078e0008 */
[----:B------:R-:W-:Y:S02]  /*d3e0*/  @!P1 IMAD.MOV.U32 R38, RZ, RZ, R10 ;  /* 0x000000ffff269224 */ /* 0x000fe400078e000a */
[----:B------:R-:W-:Y:S02]  /*d3f0*/  IMAD.MOV.U32 R0, RZ, RZ, R20 ;  /* 0x000000ffff007224 */ /* 0x000fe400078e0014 */
[----:B------:R-:W-:-:S02]  /*d400*/  @!P1 IMAD.MOV.U32 R39, RZ, RZ, R11 ;  /* 0x000000ffff279224 */ /* 0x000fc400078e000b */
[----:B------:R-:W-:Y:S01]  /*d410*/  @!P1 IMAD.MOV.U32 R21, RZ, RZ, R9 ;  /* 0x000000ffff159224 */ /* 0x000fe200078e0009 */
[----:B------:R-:W-:Y:S01]  /*d420*/  PRMT R65, R0, 0x7610, R65 ;  /* 0x0000761000417816 */ /* 0x000fe20000000041 */
[----:B------:R-:W-:Y:S01]  /*d430*/  IMAD.MOV.U32 R8, RZ, RZ, R38 ;  /* 0x000000ffff087224 */ /* 0x000fe200078e0026 */
[----:B------:R2:W0:Y:S01]  /*d440*/  SHFL.IDX PT, R0, R35, 0x3, 0x181f ;  /* 0x00781f0023007f89 */ /* 0x00042200000e0000 */
[----:B------:R-:W-:Y:S02]  /*d450*/  IMAD.MOV.U32 R9, RZ, RZ, R39 ;  /* 0x000000ffff097224 */ /* 0x000fe400078e0027 */
[----:B---3--:R-:W-:Y:S01]  /*d460*/  @!P1 IMAD.MOV.U32 R40, RZ, RZ, R28 ;  /* 0x000000ffff289224 */ /* 0x008fe200078e001c */
[----:B------:R-:W-:Y:S01]  /*d470*/  PRMT R53, R8, 0x7610, R53 ;  /* 0x0000761008357816 */ /* 0x000fe20000000035 */
[----:B------:R-:W-:Y:S01]  /*d480*/  @!P1 IMAD.MOV.U32 R41, RZ, RZ, R29 ;  /* 0x000000ffff299224 */ /* 0x000fe200078e001d */
[----:B------:R-:W-:Y:S01]  /*d490*/  PRMT R54, R9, 0x7610, R54 ;  /* 0x0000761009367816 */ /* 0x000fe20000000036 */
[----:B------:R-:W-:-:S02]  /*d4a0*/  @!P1 IMAD.MOV.U32 R42, RZ, RZ, R30 ;  /* 0x000000ffff2a9224 */ /* 0x000fc400078e001e */
[----:B------:R-:W-:Y:S02]  /*d4b0*/  @!P1 IMAD.MOV.U32 R43, RZ, RZ, R31 ;  /* 0x000000ffff2b9224 */ /* 0x000fe400078e001f */
        /* <DEDUP_REMOVED lines=10> */
[----:B012-4-:R-:W-:-:S07]  /*d560*/  PRMT R75, R11, 0x7610, R75 ;  /* 0x000076100b4b7816 */ /* 0x017fce000000004b */
.L_x_8236:
[----:B------:R-:W-:Y:S01]  /*d570*/  VIADD R58, R58, 0x60 ;  /* 0x000000603a3a7836 */ /* 0x000fe20000000000 */
[----:B------:R-:W-:Y:S01]  /*d580*/  LEA.HI R10, R213, R213, RZ, 0x1 ;  /* 0x000000d5d50a7211 */ /* 0x000fe200078f08ff */
[----:B------:R-:W-:Y:S01]  /*d590*/  BSSY B1, `(.L_x_7890) ;  /* 0x0000015000017945 */ /* 0x000fe20003800000 */
[----:B------:R-:W-:Y:S02]  /*d5a0*/  CS2R R12, SRZ ;  /* 0x00000000000c7805 */ /* 0x000fe4000001ff00 */
[----:B------:R-:W-:Y:S02]  /*d5b0*/  CS2R R14, SRZ ;  /* 0x00000000000e7805 */ /* 0x000fe4000001ff00 */
[----:B------:R-:W-:Y:S02]  /*d5c0*/  ISETP.GE.AND P1, PT, R58, R3, PT ;  /* 0x000000033a00720c */ /* 0x000fe40003f26270 */
[----:B------:R-:W-:-:S05]  /*d5d0*/  LOP3.LUT R10, R10, 0xfffffffe, RZ, 0xc0, !PT ;  /* 0xfffffffe0a0a7812 */ /* 0x000fca00078ec0ff */
[----:B------:R-:W-:Y:S01]  /*d5e0*/  IMAD.IADD R29, R213, 0x1, -R10 ;  /* 0x00000001d51d7824 */ /* 0x000fe200078e0a0a */
[----:B------:R-:W-:-:S04]  /*d5f0*/  CS2R R10, SRZ ;  /* 0x00000000000a7805 */ /* 0x000fc8000001ff00 */
[----:B------:R-:W-:Y:S01]  /*d600*/  SHF.L.U32 R29, R29, 0x1f, RZ ;  /* 0x0000001f1d1d7819 */ /* 0x000fe200000006ff */
[----:B------:R-:W-:Y:S06]  /*d610*/  @P1 BRA `(.L_x_7891) ;  /* 0x0000000000301947 */ /* 0x000fec0003800000 */
        /* <DEDUP_REMOVED lines=11> */
[----:B------:R-:W5:Y:S02]  /*d6d0*/  LD.E.128 R8, desc[UR42][R8.64] ;  /* 0x0000002a08087980 */ /* 0x000f64000c101d00 */
.L_x_7891:
[----:B------:R-:W-:Y:S05]  /*d6e0*/  BSYNC B1 ;  /* 0x0000000000017941 */ /* 0x000fea0003800000 */
.L_x_7890:
[----:B------:R-:W0:Y:S01]  /*d6f0*/  SYNCS.PHASECHK.TRANS64.TRYWAIT P4, [R2+URZ+0x28800], R29 ;  /* 0x0288001d020075a7 */ /* 0x000e22000808017f */
[----:B------:R-:W-:Y:S01]  /*d700*/  VIADDMNMX R3, R3, -R192, 0x80, PT ;  /* 0x0000008003037446 */ /* 0x000fe200038009c0 */
[----:B-----5:R-:W-:Y:S01]  /*d710*/  IMAD.MOV.U32 R0, RZ, RZ, R8 ;  /* 0x000000ffff007224 */ /* 0x020fe200078e0008 */
[----:B------:R-:W-:Y:S01]  /*d720*/  BSSY B1, `(.L_x_7892) ;  /* 0x0000013000017945 */ /* 0x000fe20003800000 */
[----:B------:R-:W-:Y:S01]  /*d730*/  IMAD.MOV.U32 R28, RZ, RZ, R9 ;  /* 0x000000ffff1c7224 */ /* 0x000fe200078e0009 */
[-C--:B------:R-:W-:Y:S01]  /*d740*/  ISETP.GE.OR P3, PT, R23, R3.reuse, P0 ;  /* 0x000000031700720c */ /* 0x080fe20000766670 */
[----:B------:R-:W-:Y:S01]  /*d750*/  IMAD.MOV.U32 R30, RZ, RZ, R13 ;  /* 0x000000ffff1e7224 */ /* 0x000fe200078e000d */
[-C--:B------:R-:W-:Y:S02]  /*d760*/  ISETP.GE.OR P2, PT, R212, R3.reuse, P0 ;  /* 0x00000003d400720c */ /* 0x080fe40000746670 */
[-C--:B------:R-:W-:Y:S02]  /*d770*/  ISETP.GE.OR P1, PT, R211, R3.reuse, P0 ;  /* 0x00000003d300720c */ /* 0x080fe40000726670 */
[----:B------:R-:W-:Y:S01]  /*d780*/  ISETP.GE.OR P0, PT, R210, R3, P0 ;  /* 0x00000003d200720c */ /* 0x000fe20000706670 */
        /* <DEDUP_REMOVED lines=11> */
[----:B0-----:R-:W-:Y:S06]  /*d840*/  @!P4 BRA `(.L_x_7893) ;  /* 0x000001d00088c947 */ /* 0x001fec0003800000 */
.L_x_8237:
[----:B------:R-:W-:Y:S05]  /*d850*/  BSYNC B1 ;  /* 0x0000000000017941 */ /* 0x000fea0003800000 */
.L_x_7892:
[----:B------:R-:W-:Y:S04]  /*d860*/  BSSY B1, `(.L_x_7894) ;  /* 0x000006a000017945 */ /* 0x000fe80003800000 */
[----:B------:R-:W-:Y:S05]  /*d870*/  @P3 BRA `(.L_x_7895) ;  /* 0x0000000400a03947 */ /* 0x000fea0003800000 */
[----:B------:R-:W-:Y:S01]  /*d880*/  LEA.HI R28, R56, R207, RZ, 0x1d ;  /* 0x000000cf381c7211 */ /* 0x000fe200078fe8ff */
[----:B------:R-:W-:Y:S01]  /*d890*/  IMAD.SHL.U32 R30, R23, 0x40, RZ ;  /* 0x00000040171e7824 */ /* 0x000fe200078e00ff */
[--C-:B------:R-:W-:Y:S02]  /*d8a0*/  SHF.R.U64 R84, R46, 0x10, R47.reuse ;  /* 0x000000102e547819 */ /* 0x100fe4000000122f */
[----:B------:R-:W-:Y:S01]  /*d8b0*/  SHF.R.S32.HI R31, RZ, 0x1f, R28 ;  /* 0x0000001fff1f7819 */ /* 0x000fe2000001141c */
[----:B0-----:R-:W-:Y:S01]  /*d8c0*/  IMAD.SHL.U32 R29, R28, 0x8, RZ ;  /* 0x000000081c1d7824 */ /* 0x001fe200078e00ff */
[----:B------:R-:W-:Y:S02]  /*d8d0*/  SHF.R.U32.HI R85, RZ, 0x10, R47 ;  /* 0x00000010ff557819 */ /* 0x000fe4000001162f */
[----:B------:R-:W-:Y:S02]  /*d8e0*/  LEA.HI R31, R31, R28, RZ, 0x3 ;  /* 0x0000001c1f1f7211 */ /* 0x000fe400078f18ff */
[----:B------:R-:W-:-:S02]  /*d8f0*/  LOP3.LUT R29, R29, 0x38, RZ, 0xc0, !PT ;  /* 0x000000381d1d7812 */ /* 0x000fc400078ec0ff */
[--C-:B------:R-:W-:Y:S01]  /*d900*/  SHF.R.U64 R46, R44, 0x10, R45.reuse ;  /* 0x000000102c2e7819 */ /* 0x100fe2000000122d */
[----:B------:R-:W-:Y:S01]  /*d910*/  IMAD.SHL.U32 R31, R31, 0x400, RZ ;  /* 0x000004001f1f7824 */ /* 0x000fe200078e00ff */
[----:B------:R-:W-:Y:S02]  /*d920*/  LOP3.LUT R29, R29, 0x1c0, R30, 0xf8, !PT ;  /* 0x000001c01d1d7812 */ /* 0x000fe400078ef81e */
[----:B------:R-:W-:Y:S02]  /*d930*/  SHF.R.U32.HI R47, RZ, 0x10, R45 ;  /* 0x00000010ff2f7819 */ /* 0x000fe4000001162d */
[----:B------:R-:W-:Y:S02]  /*d940*/  LOP3.LUT R29, R29, R202, RZ, 0x3c, !PT ;  /* 0x000000ca1d1d7212 */ /* 0x000fe400078e3cff */
[----:B------:R-:W-:Y:S02]  /*d950*/  LOP3.LUT R28, R31, 0x7fffe000, RZ, 0xc0, !PT ;  /* 0x7fffe0001f1c7812 */ /* 0x000fe400078ec0ff */
[----:B------:R-:W-:-:S02]  /*d960*/  SHF.R.U32.HI R83, RZ, 0x10, R49 ;  /* 0x00000010ff537819 */ /* 0x000fc40000011631 */
[----:B------:R-:W-:Y:S02]  /*d970*/  IADD3 R33, R29, R28, R203 ;  /* 0x0000001c1d217210 */ /* 0x000fe40007ffe0cb */
[----:B------:R-:W0:Y:S01]  /*d980*/  LDS.128 R28, [R204] ;  /* 0x00000000cc1c7984 */ /* 0x000e220000000c00 */
[----:B------:R-:W-:Y:S02]  /*d990*/  PRMT R77, R77, 0x5410, R84 ;  /* 0x000054104d4d7816 */ /* 0x000fe40000000054 */
[----:B------:R-:W-:Y:S01]  /*d9a0*/  IMAD R76, R33, 0x2, R2 ;  /* 0x00000002214c7824 */ /* 0x000fe200078e0202 */
[----:B------:R-:W-:Y:S02]  /*d9b0*/  PRMT R79, R79, 0x5410, R46 ;  /* 0x000054104f4f7816 */ /* 0x000fe4000000002e */
[----:B------:R-:W-:Y:S02]  /*d9c0*/  SHF.R.U64 R48, R48, 0x10, R49 ;  /* 0x0000001030307819 */ /* 0x000fe40000001231 */
[----:B------:R-:W1:Y:S01]  /*d9d0*/  LDS.128 R32, [R76+0x10400] ;  /* 0x010400004c207984 */ /* 0x000e620000000c00 */
[----:B------:R-:W-:-:S02]  /*d9e0*/  SHF.R.U64 R44, R50, 0x10, R51 ;  /* 0x00000010322c7819 */ /* 0x000fc40000001233 */
[----:B------:R-:W-:Y:S01]  /*d9f0*/  PRMT R84, R80, 0x5410, R47 ;  /* 0x0000541050547816 */ /* 0x000fe2000000002f */
[----:B------:R-:W-:Y:S01]  /*da00*/  IMAD.U32 R80, R79, 0x10000, RZ ;  /* 0x000100004f507824 */ /* 0x000fe200078e00ff */
[----:B------:R-:W-:Y:S02]  /*da10*/  SHF.R.U32.HI R45, RZ, 0x10, R51 ;  /* 0x00000010ff2d7819 */ /* 0x000fe40000011633 */
[----:B------:R-:W-:Y:S02]  /*da20*/  PRMT R78, R78, 0x5410, R85 ;  /* 0x000054104e4e7816 */ /* 0x000fe40000000055 */
[----:B------:R-:W-:Y:S01]  /*da30*/  PRMT R83, R52, 0x5410, R83 ;  /* 0x0000541034537816 */ /* 0x000fe20000000053 */
        /* <DEDUP_REMOVED lines=25> */
[C---:B------:R-:W-:Y:S01]  /*dbd0*/  FMUL.FTZ R89, R48.reuse, R81 ;  /* 0x0000005130597220 */ /* 0x040fe20000410000 */
[----:B------:R-:W-:Y:S02]  /*dbe0*/  IMAD.U32 R50, R35, 0x10000, RZ ;  /* 0x0001000023327824 */ /* 0x000fe400078e00ff */
[C---:B------:R-:W-:Y:S01]  /*dbf0*/  FFMA.FTZ R86, R37.reuse, R52, -R86 ;  /* 0x0000003425567223 */ /* 0x040fe20000010856 */
[----:B------:R-:W-:Y:S01]  /*dc00*/  FFMA.FTZ R90, R37, R80, R90 ;  /* 0x00000050255a7223 */ /* 0x000fe2000001005a */
[-C--:B------:R-:W-:Y:S01]  /*dc10*/  FMUL.FTZ R91, R48, R47.reuse ;  /* 0x0000002f305b7220 */ /* 0x080fe20000410000 */
[----:B------:R-:W-:Y:S01]  /*dc20*/  FFMA.FTZ R89, R44, R47, -R89 ;  /* 0x0000002f2c597223 */ /* 0x000fe20000010859 */
[----:B------:R-:W-:Y:S02]  /*dc30*/  IMAD.U32 R37, R83, 0x10000, RZ ;  /* 0x0001000053257824 */ /* 0x000fe400078e00ff */
[----:B------:R-:W-:Y:S01]  /*dc40*/  FMUL.FTZ R47, R50, R87 ;  /* 0x00000057322f7220 */ /* 0x000fe20000410000 */
[----:B------:R-:W-:Y:S01]  /*dc50*/  FFMA.FTZ R91, R44, R81, R91 ;  /* 0x000000512c5b7223 */ /* 0x000fe2000001005b */
[----:B------:R-:W-:-:S02]  /*dc60*/  IMAD.U32 R49, R34, 0x10000, RZ ;  /* 0x0001000022317824 */ /* 0x000fc400078e00ff */
[-C--:B------:R-:W-:Y:S01]  /*dc70*/  FMUL.FTZ R50, R50, R37.reuse ;  /* 0x0000002532327220 */ /* 0x080fe20000410000 */
        /* <DEDUP_REMOVED lines=8> */
[----:B------:R-:W-:Y:S01]  /*dd00*/  FMUL.FTZ R28, R49, R44 ;  /* 0x0000002c311c7220 */ /* 0x000fe20000410000 */
[----:B------:R-:W-:Y:S01]  /*dd10*/  FFMA.FTZ R87, R46, R87, R50 ;  /* 0x000000572e577223 */ /* 0x000fe20000010032 */
[C---:B------:R-:W-:Y:S01]  /*dd20*/  FMUL.FTZ R46, R33.reuse, R84 ;  /* 0x00000054212e7220 */ /* 0x040fe20000410000 */
[----:B------:R-:W-:Y:S01]  /*dd30*/  LOP3.LUT R34, R34, 0xffff0000, RZ, 0xc0, !PT ;  /* 0xffff000022227812 */ /* 0x000fe200078ec0ff */
[----:B------:R-:W-:Y:S01]  /*dd40*/  FMUL.FTZ R33, R33, R78 ;  /* 0x0000004e21217220 */ /* 0x000fe20000410000 */
[----:B------:R-:W-:Y:S01]  /*dd50*/  LOP3.LUT R35, R35, 0xffff0000, RZ, 0xc0, !PT ;  /* 0xffff000023237812 */ /* 0x000fe200078ec0ff */
[----:B------:R-:W-:Y:S01]  /*dd60*/  FFMA.FTZ R48, R45, R32, -R28 ;  /* 0x000000202d307223 */ /* 0x000fe2000001081c */
        /* <DEDUP_REMOVED lines=25> */
.L_x_7895:
[----:B------:R-:W-:Y:S05]  /*df00*/  BSYNC B1 ;  /* 0x0000000000017941 */ /* 0x000fea0003800000 */
.L_x_7894:
[----:B------:R-:W-:Y:S04]  /*df10*/  BSSY B1, `(.L_x_7896) ;  /* 0x000006a000017945 */ /* 0x000fe80003800000 */
[----:B------:R-:W-:Y:S05]  /*df20*/  @P2 BRA `(.L_x_7897) ;  /* 0x0000000400a02947 */ /* 0x000fea0003800000 */
[----:B------:R-:W2:Y:S01]  /*df30*/  LDL R50, [R1+0x40] ;  /* 0x0000400001327983 */ /* 0x000ea20000100800 */
[----:B-1----:R-:W-:Y:S02]  /*df40*/  LEA.HI R28, R56, R207, RZ, 0x1d ;  /* 0x000000cf381c7211 */ /* 0x002fe400078fe8ff */
[----:B------:R-:W-:Y:S02]  /*df50*/  SHF.R.U32.HI R30, RZ, 0x3, R198 ;  /* 0x00000003ff1e7819 */ /* 0x000fe400000116c6 */
[----:B------:R-:W-:Y:S01]  /*df60*/  SHF.R.S32.HI R31, RZ, 0x1f, R28 ;  /* 0x0000001fff1f7819 */ /* 0x000fe2000001141c */
[----:B0-----:R-:W-:Y:S01]  /*df70*/  IMAD.SHL.U32 R29, R28, 0x8, RZ ;  /* 0x000000081c1d7824 */ /* 0x001fe200078e00ff */
[----:B------:R-:W-:Y:S02]  /*df80*/  SHF.R.U64 R44, R6, 0x10, R7 ;  /* 0x00000010062c7819 */ /* 0x000fe40000001207 */
        /* <DEDUP_REMOVED lines=9> */
[----:B------:R-:W-:Y:S01]  /*e020*/  SHF.R.U32.HI R5, RZ, 0x10, R5 ;  /* 0x00000010ff057819 */ /* 0x000fe20000011605 */
[----:B------:R-:W-:Y:S01]  /*e030*/  IMAD.U32 R47, R55, 0x10000, RZ ;  /* 0x00010000372f7824 */ /* 0x000fe200078e00ff */
[----:B------:R-:W-:Y:S01]  /*e040*/  SHF.R.U64 R4, R26, 0x10, R27 ;  /* 0x000000101a047819 */ /* 0x000fe2000000121b */
[----:B------:R-:W-:Y:S01]  /*e050*/  IMAD R37, R33, 0x2, R2 ;  /* 0x0000000221257824 */ /* 0x000fe200078e0202 */
[----:B------:R-:W-:Y:S02]  /*e060*/  PRMT R61, R61, 0x5410, R46 ;  /* 0x000054103d3d7816 */ /* 0x000fe4000000002e */
[----:B------:R-:W-:Y:S02]  /*e070*/  SHF.R.U32.HI R7, RZ, 0x10, R7 ;  /* 0x00000010ff077819 */ /* 0x000fe40000011607 */
[----:B------:R-:W0:Y:S01]  /*e080*/  LDS.128 R32, [R37+0x10400] ;  /* 0x0104000025207984 */ /* 0x000e220000000c00 */
[----:B------:R-:W-:Y:S01]  /*e090*/  SHF.R.U32.HI R24, RZ, 0x10, R25 ;  /* 0x00000010ff187819 */ /* 0x000fe20000011619 */
[----:B------:R-:W-:Y:S01]  /*e0a0*/  IMAD.U32 R45, R61, 0x10000, RZ ;  /* 0x000100003d2d7824 */ /* 0x000fe200078e00ff */
[----:B------:R-:W-:-:S02]  /*e0b0*/  SHF.R.U32.HI R27, RZ, 0x10, R27 ;  /* 0x00000010ff1b7819 */ /* 0x000fc4000001161b */
[----:B------:R-:W-:Y:S02]  /*e0c0*/  PRMT R62, R62, 0x5410, R5 ;  /* 0x000054103e3e7816 */ /* 0x000fe40000000005 */
[----:B------:R-:W-:Y:S02]  /*e0d0*/  PRMT R59, R59, 0x5410, R4 ;  /* 0x000054103b3b7816 */ /* 0x000fe40000000004 */
[----:B------:R-:W-:Y:S02]  /*e0e0*/  PRMT R64, R64, 0x5410, R7 ;  /* 0x0000541040407816 */ /* 0x000fe40000000007 */
[----:B------:R-:W-:Y:S02]  /*e0f0*/  PRMT R57, R57, 0x5410, R24 ;  /* 0x0000541039397816 */ /* 0x000fe40000000018 */
[----:B------:R-:W-:Y:S02]  /*e100*/  PRMT R60, R60, 0x5410, R27 ;  /* 0x000054103c3c7816 */ /* 0x000fe4000000001b */
[----:B------:R-:W-:Y:S01]  /*e110*/  PRMT R63, R63, 0x5410, R44 ;  /* 0x000054103f3f7816 */ /* 0x000fe2000000002c */
[C---:B0-----:R-:W-:Y:S01]  /*e120*/  IMAD.U32 R26, R32.reuse, 0x10000, RZ ;  /* 0x00010000201a7824 */ /* 0x041fe200078e00ff */
[----:B------:R-:W-:Y:S01]  /*e130*/  LOP3.LUT R27, R32, 0xffff0000, RZ, 0xc0, !PT ;  /* 0xffff0000201b7812 */ /* 0x000fe200078ec0ff */
[----:B------:R-:W-:Y:S01]  /*e140*/  IMAD.U32 R44, R35, 0x10000, RZ ;  /* 0x00010000232c7824 */ /* 0x000fe200078e00ff */
[----:B------:R-:W-:Y:S01]  /*e150*/  LOP3.LUT R32, R33, 0xffff0000, RZ, 0xc0, !PT ;  /* 0xffff000021207812 */ /* 0x000fe200078ec0ff */
[C---:B------:R-:W-:Y:S01]  /*e160*/  FMUL.FTZ R49, R26.reuse, R47 ;  /* 0x0000002f1a317220 */ /* 0x040fe20000410000 */
[----:B------:R-:W-:Y:S01]  /*e170*/  FMUL.FTZ R51, R26, R45 ;  /* 0x0000002d1a337220 */ /* 0x000fe20000410000 */
[----:B------:R-:W-:Y:S01]  /*e180*/  IMAD.U32 R26, R62, 0x10000, RZ ;  /* 0x000100003e1a7824 */ /* 0x000fe200078e00ff */
[----:B--2---:R-:W0:Y:S02]  /*e190*/  LDS.128 R28, [R50] ;  /* 0x00000000321c7984 */ /* 0x004e240000000c00 */
        /* <DEDUP_REMOVED lines=8> */
[----:B------:R-:W-:Y:S01]  /*e220*/  IMAD.U32 R29, R33, 0x10000, RZ ;  /* 0x00010000211d7824 */ /* 0x000fe200078e00ff */
[C---:B------:R-:W-:Y:S01]  /*e230*/  LOP3.LUT R33, R34.reuse, 0xffff0000, RZ, 0xc0, !PT ;  /* 0xffff000022217812 */ /* 0x040fe200078ec0ff */
[----:B------:R-:W-:Y:S01]  /*e240*/  IMAD.U32 R31, R34, 0x10000, RZ ;  /* 0x00010000221f7824 */ /* 0x000fe200078e00ff */
[----:B------:R-:W-:Y:S01]  /*e250*/  LOP3.LUT R34, R35, 0xffff0000, RZ, 0xc0, !PT ;  /* 0xffff000023227812 */ /* 0x000fe200078ec0ff */
[----:B------:R-:W-:-:S02]  /*e260*/  IMAD.U32 R35, R57, 0x10000, RZ ;  /* 0x0001000039237824 */ /* 0x000fc400078e00ff */
[----:B------:R-:W-:Y:S01]  /*e270*/  FFMA.FTZ R49, R4, R45, -R49 ;  /* 0x0000002d04317223 */ /* 0x000fe20000010831 */
[----:B------:R-:W-:Y:S02]  /*e280*/  IMAD.U32 R45, R60, 0x10000, RZ ;  /* 0x000100003c2d7824 */ /* 0x000fe400078e00ff */
[----:B------:R-:W-:Y:S01]  /*e290*/  FFMA.FTZ R51, R4, R47, R51 ;  /* 0x0000002f04337223 */ /* 0x000fe20000010033 */
[C---:B------:R-:W-:Y:S01]  /*e2a0*/  FMUL.FTZ R77, R29.reuse, R35 ;  /* 0x000000231d4d7220 */ /* 0x040fe20000410000 */
[----:B------:R-:W-:Y:S02]  /*e2b0*/  IMAD.U32 R4, R64, 0x10000, RZ ;  /* 0x0001000040047824 */ /* 0x000fe400078e00ff */
[-C--:B------:R-:W-:Y:S01]  /*e2c0*/  FMUL.FTZ R29, R29, R26.reuse ;  /* 0x0000001a1d1d7220 */ /* 0x080fe20000410000 */
[----:B------:R-:W-:Y:S01]  /*e2d0*/  FMUL.FTZ R46, R44, R45 ;  /* 0x0000002d2c2e7220 */ /* 0x000fe20000410000 */
[----:B------:R-:W-:Y:S01]  /*e2e0*/  FFMA.FTZ R77, R6, R26, -R77 ;  /* 0x0000001a064d7223 */ /* 0x000fe2000001084d */
[-C--:B------:R-:W-:Y:S01]  /*e2f0*/  FMUL.FTZ R44, R44, R4.reuse ;  /* 0x000000042c2c7220 */ /* 0x080fe20000410000 */
[----:B------:R-:W-:Y:S01]  /*e300*/  LOP3.LUT R26, R55, 0xffff0000, RZ, 0xc0, !PT ;  /* 0xffff0000371a7812 */ /* 0x000fe200078ec0ff */
[----:B------:R-:W-:Y:S01]  /*e310*/  FFMA.FTZ R29, R6, R35, R29 ;  /* 0x00000023061d7223 */ /* 0x000fe2000001001d */
[----:B------:R-:W-:Y:S01]  /*e320*/  FFMA.FTZ R35, R25, R4, -R46 ;  /* 0x0000000419237223 */ /* 0x000fe2000001082e */
[----:B------:R-:W-:Y:S01]  /*e330*/  LOP3.LUT R4, R61, 0xffff0000, RZ, 0xc0, !PT ;  /* 0xffff00003d047812 */ /* 0x000fe200078ec0ff */
[----:B------:R-:W-:Y:S01]  /*e340*/  FFMA.FTZ R45, R25, R45, R44 ;  /* 0x0000002d192d7223 */ /* 0x000fe2000001002c */
[----:B------:R-:W-:Y:S01]  /*e350*/  LOP3.LUT R57, R57, 0xffff0000, RZ, 0xc0, !PT ;  /* 0xffff000039397812 */ /* 0x000fe200078ec0ff */
[C---:B------:R-:W-:Y:S01]  /*e360*/  FMUL.FTZ R6, R27.reuse, R26 ;  /* 0x0000001a1b067220 */ /* 0x040fe20000410000 */
[----:B------:R-:W-:Y:S01]  /*e370*/  LOP3.LUT R25, R62, 0xffff0000, RZ, 0xc0, !PT ;  /* 0xffff00003e197812 */ /* 0x000fe200078ec0ff */
[----:B------:R-:W-:-:S02]  /*e380*/  FMUL.FTZ R46, R27, R4 ;  /* 0x000000041b2e7220 */ /* 0x000fc40000410000 */
        /* <DEDUP_REMOVED lines=8> */
[C---:B------:R-:W-:Y:S01]  /*e410*/  FMUL.FTZ R48, R31.reuse, R6 ;  /* 0x000000061f307220 */ /* 0x040fe20000410000 */
[----:B------:R-:W-:Y:S01]  /*e420*/  FMUL.FTZ R28, R31, R4 ;  /* 0x000000041f1c7220 */ /* 0x000fe20000410000 */
[----:B------:R-:W-:-:S02]  /*e430*/  LOP3.LUT R59, R59, 0xffff0000, RZ, 0xc0, !PT ;  /* 0xffff00003b3b7812 */ /* 0x000fc400078ec0ff */
[----:B------:R-:W-:Y:S01]  /*e440*/  LOP3.LUT R25, R60, 0xffff0000, RZ, 0xc0, !PT ;  /* 0xffff00003c197812 */ /* 0x000fe200078ec0ff */
[----:B------:R-:W-:Y:S01]  /*e450*/  FFMA.FTZ R48, R7, R4, -R48 ;  /* 0x0000000407307223 */ /* 0x000fe20000010830 */
[----:B------:R-:W-:Y:S01]  /*e460*/  LOP3.LUT R63, R63, 0xffff0000, RZ, 0xc0, !PT ;  /* 0xffff00003f3f7812 */ /* 0x000fe200078ec0ff */
[----:B------:R-:W-:Y:S01]  /*e470*/  FFMA.FTZ R28, R7, R6, R28 ;  /* 0x00000006071c7223 */ /* 0x000fe2000001001c */
[----:B------:R-:W-:Y:S01]  /*e480*/  LOP3.LUT R5, R64, 0xffff0000, RZ, 0xc0, !PT ;  /* 0xffff000040057812 */ /* 0x000fe200078ec0ff */
[C---:B------:R-:W-:Y:S01]  /*e490*/  FMUL.FTZ R7, R33.reuse, R59 ;  /* 0x0000003b21077220 */ /* 0x040fe20000410000 */
[C---:B------:R-:W-:Y:S01]  /*e4a0*/  FMUL.FTZ R27, R34.reuse, R25 ;  /* 0x00000019221b7220 */ /* 0x040fe20000410000 */
[----:B------:R-:W-:Y:S02]  /*e4b0*/  FMUL.FTZ R4, R33, R63 ;  /* 0x0000003f21047220 */ /* 0x000fe40000410000 */
        /* <DEDUP_REMOVED lines=15> */
.L_x_7897:
[----:B------:R-:W-:Y:S05]  /*e5b0*/  BSYNC B1 ;  /* 0x0000000000017941 */ /* 0x000fea0003800000 */
.L_x_7896:
[----:B------:R-:W-:Y:S04]  /*e5c0*/  BSSY B1, `(.L_x_7898) ;  /* 0x000006a000017945 */ /* 0x000fe80003800000 */
[----:B------:R-:W-:Y:S05]  /*e5d0*/  @P1 BRA `(.L_x_7899) ;  /* 0x0000000400a01947 */ /* 0x000fea0003800000 */
[----:B------:R-:W3:Y:S01]  /*e5e0*/  LDL R44, [R1+0x3c] ;  /* 0x00003c00012c7983 */ /* 0x000ee20000100800 */
[----:B--2---:R-:W-:Y:S02]  /*e5f0*/  LEA.HI R4, R56, R207, RZ, 0x1d ;  /* 0x000000cf38047211 */ /* 0x004fe400078fe8ff */
[----:B------:R-:W-:Y:S02]  /*e600*/  SHF.R.U32.HI R7, RZ, 0x3, R197 ;  /* 0x00000003ff077819 */ /* 0x000fe400000116c5 */
[----:B------:R-:W-:Y:S01]  /*e610*/  SHF.R.S32.HI R5, RZ, 0x1f, R4 ;  /* 0x0000001fff057819 */ /* 0x000fe20000011404 */
[----:B------:R-:W-:Y:S01]  /*e620*/  IMAD.SHL.U32 R6, R4, 0x8, RZ ;  /* 0x0000000804067824 */ /* 0x000fe200078e00ff */
[----:B01----:R-:W-:Y:S02]  /*e630*/  SHF.R.U64 R29, R40, 0x10, R41 ;  /* 0x00000010281d7819 */ /* 0x003fe40000001229 */
[----:B------:R-:W-:Y:S02]  /*e640*/  LEA.HI R5, R5, R4, RZ, 0x3 ;  /* 0x0000000405057211 */ /* 0x000fe400078f18ff */
[----:B------:R-:W-:-:S02]  /*e650*/  LOP3.LUT R4, R197, 0x38, R6, 0xf8, !PT ;  /* 0x00000038c5047812 */ /* 0x000fc400078ef806 */
[--C-:B------:R-:W-:Y:S01]  /*e660*/  SHF.R.U64 R30, R20, 0x10, R21.reuse ;  /* 0x00000010141e7819 */ /* 0x100fe20000001215 */
[----:B------:R-:W-:Y:S01]  /*e670*/  IMAD.SHL.U32 R6, R5, 0x400, RZ ;  /* 0x0000040005067824 */ /* 0x000fe200078e00ff */
[----:B------:R-:W-:Y:S02]  /*e680*/  LOP3.LUT R5, R4, R7, RZ, 0x3c, !PT ;  /* 0x0000000704057212 */ /* 0x000fe400078e3cff */
[----:B------:R-:W-:Y:S02]  /*e690*/  SHF.R.U32.HI R31, RZ, 0x10, R21 ;  /* 0x00000010ff1f7819 */ /* 0x000fe40000011615 */
[----:B------:R-:W-:Y:S02]  /*e6a0*/  LOP3.LUT R6, R6, 0x7fffe000, RZ, 0xc0, !PT ;  /* 0x7fffe00006067812 */ /* 0x000fe400078ec0ff */
[----:B------:R-:W-:Y:S02]  /*e6b0*/  PRMT R72, R72, 0x5410, R29 ;  /* 0x0000541048487816 */ /* 0x000fe4000000001d */
[----:B------:R-:W-:-:S02]  /*e6c0*/  IADD3 R25, R5, R6, R200 ;  /* 0x0000000605197210 */ /* 0x000fc40007ffe0c8 */
[----:B------:R-:W-:Y:S01]  /*e6d0*/  SHF.R.U32.HI R40, RZ, 0x10, R41 ;  /* 0x00000010ff287819 */ /* 0x000fe20000011629 */
[----:B------:R-:W-:Y:S01]  /*e6e0*/  IMAD.U32 R37, R72, 0x10000, RZ ;  /* 0x0001000048257824 */ /* 0x000fe200078e00ff */
[--C-:B------:R-:W-:Y:S01]  /*e6f0*/  SHF.R.U64 R20, R38, 0x10, R39.reuse ;  /* 0x0000001026147819 */ /* 0x100fe20000001227 */
[----:B------:R-:W-:Y:S01]  /*e700*/  IMAD R28, R25, 0x2, R2 ;  /* 0x00000002191c7824 */ /* 0x000fe200078e0202 */
[----:B------:R-:W-:Y:S02]  /*e710*/  SHF.R.U32.HI R39, RZ, 0x10, R39 ;  /* 0x00000010ff277819 */ /* 0x000fe40000011627 */
[----:B------:R-:W-:Y:S02]  /*e720*/  SHF.R.U64 R21, R42, 0x10, R43 ;  /* 0x000000102a157819 */ /* 0x000fe4000000122b */
[----:B------:R-:W0:Y:S01]  /*e730*/  LDS.128 R24, [R28+0x10400] ;  /* 0x010400001c187984 */ /* 0x000e220000000c00 */
[----:B------:R-:W-:Y:S02]  /*e740*/  PRMT R65, R65, 0x5410, R30 ;  /* 0x0000541041417816 */ /* 0x000fe4000000001e */
[----:B------:R-:W-:-:S02]  /*e750*/  PRMT R66, R66, 0x5410, R31 ;  /* 0x0000541042427816 */ /* 0x000fc4000000001f */
[----:B------:R-:W-:Y:S01]  /*e760*/  SHF.R.U32.HI R42, RZ, 0x10, R43 ;  /* 0x00000010ff2a7819 */ /* 0x000fe2000001162b */
[----:B------:R-:W-:Y:S01]  /*e770*/  IMAD.U32 R35, R65, 0x10000, RZ ;  /* 0x0001000041237824 */ /* 0x000fe200078e00ff */
[----:B------:R-:W-:Y:S02]  /*e780*/  PRMT R73, R73, 0x5410, R40 ;  /* 0x0000541049497816 */ /* 0x000fe40000000028 */
[----:B------:R-:W-:Y:S02]  /*e790*/  PRMT R53, R53, 0x5410, R20 ;  /* 0x0000541035357816 */ /* 0x000fe40000000014 */
[----:B------:R-:W-:Y:S01]  /*e7a0*/  PRMT R54, R54, 0x5410, R39 ;  /* 0x0000541036367816 */ /* 0x000fe20000000027 */
[----:B------:R-:W-:Y:S01]  /*e7b0*/  IMAD.U32 R38, R73, 0x10000, RZ ;  /* 0x0001000049267824 */ /* 0x000fe200078e00ff */
[----:B------:R-:W-:Y:S02]  /*e7c0*/  PRMT R75, R75, 0x5410, R42 ;  /* 0x000054104b4b7816 */ /* 0x000fe4000000002a */
[----:B------:R-:W-:-:S02]  /*e7d0*/  PRMT R74, R74, 0x5410, R21 ;  /* 0x000054104a4a7816 */ /* 0x000fc40000000015 */
[----:B------:R-:W-:Y:S01]  /*e7e0*/  LOP3.LUT R65, R65, 0xffff0000, RZ, 0xc0, !PT ;  /* 0xffff000041417812 */ /* 0x000fe200078ec0ff */
[C---:B0-----:R-:W-:Y:S01]  /*e7f0*/  IMAD.U32 R31, R24.reuse, 0x10000, RZ ;  /* 0x00010000181f7824 */ /* 0x041fe200078e00ff */
[----:B------:R-:W-:Y:S01]  /*e800*/  LOP3.LUT R24, R24, 0xffff0000, RZ, 0xc0, !PT ;  /* 0xffff000018187812 */ /* 0x000fe200078ec0ff */
[C---:B------:R-:W-:Y:S01]  /*e810*/  IMAD.U32 R32, R25.reuse, 0x10000, RZ ;  /* 0x0001000019207824 */ /* 0x040fe200078e00ff */
[----:B------:R-:W-:Y:S01]  /*e820*/  LOP3.LUT R25, R25, 0xffff0000, RZ, 0xc0, !PT ;  /* 0xffff000019197812 */ /* 0x000fe200078ec0ff */
[C---:B------:R-:W-:Y:S01]  /*e830*/  FMUL.FTZ R39, R31.reuse, R37 ;  /* 0x000000251f277220 */ /* 0x040fe20000410000 */
[----:B------:R-:W-:Y:S01]  /*e840*/  FMUL.FTZ R41, R31, R35 ;  /* 0x000000231f297220 */ /* 0x000fe20000410000 */
[C---:B------:R-:W-:Y:S02]  /*e850*/  IMAD.U32 R34, R27.reuse, 0x10000, RZ ;  /* 0x000100001b227824 */ /* 0x040fe400078e00ff */
[----:B------:R-:W-:Y:S01]  /*e860*/  FMUL.FTZ R42, R32, R38 ;  /* 0x00000026202a7220 */ /* 0x000fe20000410000 */
[C---:B------:R-:W-:Y:S01]  /*e870*/  IMAD.U32 R31, R66.reuse, 0x10000, RZ ;  /* 0x00010000421f7824 */ /* 0x040fe200078e00ff */
[----:B------:R-:W-:Y:S01]  /*e880*/  LOP3.LUT R66, R66, 0xffff0000, RZ, 0xc0, !PT ;  /* 0xffff000042427812 */ /* 0x000fe200078ec0ff */
[C---:B------:R-:W-:Y:S01]  /*e890*/  IMAD.U32 R33, R26.reuse, 0x10000, RZ ;  /* 0x000100001a217824 */ /* 0x040fe200078e00ff */
[----:B------:R-:W-:Y:S01]  /*e8a0*/  LOP3.LUT R26, R26, 0xffff0000, RZ, 0xc0, !PT ;  /* 0xffff00001a1a7812 */ /* 0x000fe200078ec0ff */
[----:B------:R-:W-:Y:S01]  /*e8b0*/  FMUL.FTZ R32, R32, R31 ;  /* 0x0000001f20207220 */ /* 0x000fe20000410000 */
[----:B------:R-:W-:Y:S01]  /*e8c0*/  LOP3.LUT R27, R27, 0xffff0000, RZ, 0xc0, !PT ;  /* 0xffff00001b1b7812 */ /* 0x000fe200078ec0ff */
[----:B---3--:R-:W0:Y:S02]  /*e8d0*/  LDS.128 R4, [R44] ;  /* 0x000000002c047984 */ /* 0x008e240000000c00 */
[C---:B0-----:R-:W-:Y:S01]  /*e8e0*/  IMAD.U32 R20, R4.reuse, 0x10000, RZ ;  /* 0x0001000004147824 */ /* 0x041fe200078e00ff */
[----:B------:R-:W-:Y:S01]  /*e8f0*/  LOP3.LUT R4, R4, 0xffff0000, RZ, 0xc0, !PT ;  /* 0xffff000004047812 */ /* 0x000fe200078ec0ff */
[C---:B------:R-:W-:Y:S01]  /*e900*/  IMAD.U32 R21, R5.reuse, 0x10000, RZ ;  /* 0x0001000005157824 */ /* 0x040fe200078e00ff */
[----:B------:R-:W-:Y:S01]  /*e910*/  LOP3.LUT R5, R5, 0xffff0000, RZ, 0xc0, !PT ;  /* 0xffff000005057812 */ /* 0x000fe200078ec0ff */
[----:B------:R-:W-:Y:S01]  /*e920*/  FFMA.FTZ R40, R20, R35, -R39 ;  /* 0x0000002314287223 */ /* 0x000fe20000010827 */
[----:B------:R-:W-:-:S02]  /*e930*/  IMAD.U32 R39, R75, 0x10000, RZ ;  /* 0x000100004b277824 */ /* 0x000fc400078e00ff */
[----:B------:R-:W-:Y:S01]  /*e940*/  FFMA.FTZ R41, R20, R37, R41 ;  /* 0x0000002514297223 */ /* 0x000fe20000010029 */
[----:B------:R-:W-:Y:S02]  /*e950*/  IMAD.U32 R35, R54, 0x10000, RZ ;  /* 0x0001000036237824 */ /* 0x000fe400078e00ff */
[----:B------:R-:W-:Y:S01]  /*e960*/  FFMA.FTZ R42, R21, R31, -R42 ;  /* 0x0000001f152a7223 */ /* 0x000fe2000001082a */
[C---:B------:R-:W-:Y:S01]  /*e970*/  FMUL.FTZ R37, R34.reuse, R39 ;  /* 0x0000002722257220 */ /* 0x040fe20000410000 */
[----:B------:R-:W-:Y:S02]  /*e980*/  IMAD.U32 R30, R7, 0x10000, RZ ;  /* 0x00010000071e7824 */ /* 0x000fe400078e00ff */
[-C--:B------:R-:W-:Y:S01]  /*e990*/  FMUL.FTZ R34, R34, R35.reuse ;  /* 0x0000002322227220 */ /* 0x080fe20000410000 */
[----:B------:R-:W-:Y:S01]  /*e9a0*/  LOP3.LUT R31, R72, 0xffff0000, RZ, 0xc0, !PT ;  /* 0xffff0000481f7812 */ /* 0x000fe200078ec0ff */
[----:B------:R-:W-:Y:S01]  /*e9b0*/  FFMA.FTZ R38, R21, R38, R32 ;  /* 0x0000002615267223 */ /* 0x000fe20000010020 */
[C---:B------:R-:W-:Y:S01]  /*e9c0*/  FFMA.FTZ R43, R30.reuse, R35, -R37 ;  /* 0x000000231e2b7223 */ /* 0x040fe20000010825 */
[----:B------:R-:W-:Y:S01]  /*e9d0*/  FFMA.FTZ R39, R30, R39, R34 ;  /* 0x000000271e277223 */ /* 0x000fe20000010022 */
[----:B------:R-:W-:Y:S01]  /*e9e0*/  LOP3.LUT R30, R73, 0xffff0000, RZ, 0xc0, !PT ;  /* 0xffff0000491e7812 */ /* 0x000fe200078ec0ff */
[C---:B------:R-:W-:Y:S01]  /*e9f0*/  FMUL.FTZ R21, R24.reuse, R31 ;  /* 0x0000001f18157220 */ /* 0x040fe20000410000 */
[----:B------:R-:W-:Y:S01]  /*ea00*/  FMUL.FTZ R35, R24, R65 ;  /* 0x0000004118237220 */ /* 0x000fe20000410000 */
[----:B------:R-:W-:-:S02]  /*ea10*/  IMAD.U32 R24, R74, 0x10000, RZ ;  /* 0x000100004a187824 */ /* 0x000fc400078e00ff */
[----:B------:R-:W-:Y:S01]  /*ea20*/  FMUL.FTZ R37, R25, R66 ;  /* 0x0000004219257220 */ /* 0x000fe20000410000 */
[C---:B------:R-:W-:Y:S01]  /*ea30*/  FFMA.FTZ R21, R4.reuse, R65, -R21 ;  /* 0x0000004104157223 */ /* 0x040fe20000010815 */
[----:B------:R-:W-:Y:S02]  /*ea40*/  IMAD.U32 R20, R53, 0x10000, RZ ;  /* 0x0001000035147824 */ /* 0x000fe400078e00ff */
[----:B------:R-:W-:Y:S01]  /*ea50*/  FMUL.FTZ R34, R25, R30 ;  /* 0x0000001e19227220 */ /* 0x000fe20000410000 */
[----:B------:R-:W-:Y:S01]  /*ea60*/  FFMA.FTZ R32, R4, R31, R35 ;  /* 0x0000001f04207223 */ /* 0x000fe20000010023 */
[----:B------:R-:W-:Y:S02]  /*ea70*/  IMAD.U32 R29, R6, 0x10000, RZ ;  /* 0x00010000061d7824 */ /* 0x000fe400078e00ff */
[----:B------:R-:W-:Y:S01]  /*ea80*/  FMUL.FTZ R4, R33, R24 ;  /* 0x0000001821047220 */ /* 0x000fe20000410000 */
[C---:B------:R-:W-:Y:S01]  /*ea90*/  FFMA.FTZ R37, R5.reuse, R30, R37 ;  /* 0x0000001e05257223 */ /* 0x040fe20000010025 */
[----:B------:R-:W-:Y:S01]  /*eaa0*/  FFMA.FTZ R25, R5, R66, -R34 ;  /* 0x0000004205197223 */ /* 0x000fe20000010822 */
        /* <DEDUP_REMOVED lines=27> */
.L_x_7899:
[----:B------:R-:W-:Y:S05]  /*ec60*/  BSYNC B1 ;  /* 0x0000000000017941 */ /* 0x000fea0003800000 */
.L_x_7898:
[----:B------:R-:W-:Y:S01]  /*ec70*/  PRMT R20, R3, 0x5410, R0 ;  /* 0x0000541003147816 */ /* 0x000fe20000000000 */
[----:B------:R-:W-:Y:S06]  /*ec80*/  @P0 BRA `(.L_x_7883) ;  /* 0x0000000400a00947 */ /* 0x000fec0003800000 */
[----:B-1----:R-:W4:Y:S01]  /*ec90*/  LDL R32, [R1+0x38] ;  /* 0x0000380001207983 */ /* 0x002f220000100800 */
[----:B------:R-:W-:Y:S02]  /*eca0*/  LEA.HI R56, R56, R207, RZ, 0x1d ;  /* 0x000000cf38387211 */ /* 0x000fe400078fe8ff */
[----:B--23--:R-:W-:Y:S02]  /*ecb0*/  SHF.R.U32.HI R4, RZ, 0x3, R196 ;  /* 0x00000003ff047819 */ /* 0x00cfe400000116c4 */
[----:B------:R-:W-:Y:S01]  /*ecc0*/  SHF.R.S32.HI R5, RZ, 0x1f, R56 ;  /* 0x0000001fff057819 */ /* 0x000fe20000011438 */
[----:B------:R-:W-:Y:S01]  /*ecd0*/  IMAD.SHL.U32 R3, R56, 0x8, RZ ;  /* 0x0000000838037824 */ /* 0x000fe200078e00ff */
[----:B------:R-:W-:Y:S02]  /*ece0*/  SHF.R.U64 R21, R12, 0x10, R13 ;  /* 0x000000100c157819 */ /* 0x000fe4000000120d */
[----:B------:R-:W-:Y:S02]  /*ecf0*/  LEA.HI R5, R5, R56, RZ, 0x3 ;  /* 0x0000003805057211 */ /* 0x000fe400078f18ff */
[----:B------:R-:W-:-:S02]  /*ed00*/  LOP3.LUT R0, R196, 0x38, R3, 0xf8, !PT ;  /* 0x00000038c4007812 */ /* 0x000fc400078ef803 */
[----:B------:R-:W-:Y:S01]  /*ed10*/  SHF.R.U32.HI R12, RZ, 0x10, R13 ;  /* 0x00000010ff0c7819 */ /* 0x000fe2000001160d */
[----:B------:R-:W-:Y:S01]  /*ed20*/  IMAD.SHL.U32 R5, R5, 0x400, RZ ;  /* 0x0000040005057824 */ /* 0x000fe200078e00ff */
[----:B------:R-:W-:Y:S02]  /*ed30*/  LOP3.LUT R0, R0, R4, RZ, 0x3c, !PT ;  /* 0x0000000400007212 */ /* 0x000fe400078e3cff */
[--C-:B------:R-:W-:Y:S02]  /*ed40*/  SHF.R.U64 R13, R8, 0x10, R9.reuse ;  /* 0x00000010080d7819 */ /* 0x100fe40000001209 */
[----:B------:R-:W-:Y:S02]  /*ed50*/  LOP3.LUT R3, R5, 0x7fffe000, RZ, 0xc0, !PT ;  /* 0x7fffe00005037812 */ /* 0x000fe400078ec0ff */
[----:B------:R-:W-:Y:S02]  /*ed60*/  SHF.R.U32.HI R8, RZ, 0x10, R9 ;  /* 0x00000010ff087819 */ /* 0x000fe40000011609 */
[----:B------:R-:W-:-:S02]  /*ed70*/  IADD3 R3, R0, R3, R199 ;  /* 0x0000000300037210 */ /* 0x000fc40007ffe0c7 */
[----:B------:R-:W-:Y:S02]  /*ed80*/  PRMT R58, R58, 0x5410, R13 ;  /* 0x000054103a3a7816 */ /* 0x000fe4000000000d */
[--C-:B------:R-:W-:Y:S01]  /*ed90*/  SHF.R.U64 R9, R10, 0x10, R11.reuse ;  /* 0x000000100a097819 */ /* 0x100fe2000000120b */
[----:B------:R-:W-:Y:S01]  /*eda0*/  IMAD R3, R3, 0x2, R2 ;  /* 0x0000000203037824 */ /* 0x000fe200078e0202 */
[----:B------:R-:W-:Y:S02]  /*edb0*/  SHF.R.U32.HI R10, RZ, 0x10, R11 ;  /* 0x00000010ff0a7819 */ /* 0x000fe4000001160b */
[----:B------:R-:W-:Y:S02]  /*edc0*/  PRMT R71, R71, 0x5410, R12 ;  /* 0x0000541047477816 */ /* 0x000fe4000000000c */
[----:B------:R-:W1:Y:S01]  /*edd0*/  LDS.128 R24, [R3+0x10400] ;  /* 0x0104000003187984 */ /* 0x000e620000000c00 */
[--C-:B------:R-:W-:Y:S02]  /*ede0*/  SHF.R.U64 R28, R14, 0x10, R15.reuse ;  /* 0x000000100e1c7819 */ /* 0x100fe4000000120f */
[----:B0-----:R-:W-:-:S02]  /*edf0*/  SHF.R.U32.HI R29, RZ, 0x10, R15 ;  /* 0x00000010ff1d7819 */ /* 0x001fc4000001160f */
[----:B------:R-:W-:Y:S02]  /*ee00*/  PRMT R70, R70, 0x5410, R21 ;  /* 0x0000541046467816 */ /* 0x000fe40000000015 */
[----:B------:R-:W-:Y:S02]  /*ee10*/  PRMT R67, R67, 0x5410, R8 ;  /* 0x0000541043437816 */ /* 0x000fe40000000008 */
[----:B------:R-:W-:Y:S01]  /*ee20*/  PRMT R28, R20, 0x5432, R28 ;  /* 0x00005432141c7816 */ /* 0x000fe2000000001c */
[----:B------:R-:W-:Y:S01]  /*ee30*/  IMAD.U32 R21, R70, 0x10000, RZ ;  /* 0x0001000046157824 */ /* 0x000fe200078e00ff */
[----:B------:R-:W-:Y:S02]  /*ee40*/  PRMT R29, R20, 0x5410, R29 ;  /* 0x00005410141d7816 */ /* 0x000fe4000000001d */
[----:B------:R-:W-:Y:S02]  /*ee50*/  PRMT R69, R69, 0x5410, R10 ;  /* 0x0000541045457816 */ /* 0x000fe4000000000a */
[----:B------:R-:W-:Y:S01]  /*ee60*/  PRMT R68, R68, 0x5410, R9 ;  /* 0x0000541044447816 */ /* 0x000fe20000000009 */
[C---:B-1----:R-:W-:Y:S01]  /*ee70*/  IMAD.U32 R11, R24.reuse, 0x10000, RZ ;  /* 0x00010000180b7824 */ /* 0x042fe200078e00ff */
[----:B------:R-:W-:Y:S01]  /*ee80*/  LOP3.LUT R12, R24, 0xffff0000, RZ, 0xc0, !PT ;  /* 0xffff0000180c7812 */ /* 0x000fe200078ec0ff */
[C---:B------:R-:W-:Y:S01]  /*ee90*/  IMAD.U32 R13, R25.reuse, 0x10000, RZ ;  /* 0x00010000190d7824 */ /* 0x040fe200078e00ff */
[----:B------:R-:W-:Y:S01]  /*eea0*/  LOP3.LUT R24, R25, 0xffff0000, RZ, 0xc0, !PT ;  /* 0xffff000019187812 */ /* 0x000fe200078ec0ff */
[----:B------:R-:W-:Y:S01]  /*eeb0*/  IMAD.U32 R25, R58, 0x10000, RZ ;  /* 0x000100003a197824 */ /* 0x000fe200078e00ff */
[C---:B------:R-:W-:Y:S01]  /*eec0*/  LOP3.LUT R15, R26.reuse, 0xffff0000, RZ, 0xc0, !PT ;  /* 0xffff00001a0f7812 */ /* 0x040fe200078ec0ff */
[----:B------:R-:W-:Y:S01]  /*eed0*/  IMAD.U32 R14, R26, 0x10000, RZ ;  /* 0x000100001a0e7824 */ /* 0x000fe200078e00ff */
[C---:B------:R-:W-:Y:S01]  /*eee0*/  LOP3.LUT R26, R27.reuse, 0xffff0000, RZ, 0xc0, !PT ;  /* 0xffff00001b1a7812 */ /* 0x040fe200078ec0ff */
[----:B------:R-:W-:-:S02]  /*eef0*/  IMAD.U32 R20, R27, 0x10000, RZ ;  /* 0x000100001b147824 */ /* 0x000fc400078e00ff */
[----:B------:R-:W-:Y:S01]  /*ef00*/  FMUL.FTZ R31, R11, R25 ;  /* 0x000000190b1f7220 */ /* 0x000fe20000410000 */
[----:B------:R-:W-:Y:S02]  /*ef10*/  IMAD.U32 R27, R67, 0x10000, RZ ;  /* 0x00010000431b7824 */ /* 0x000fe400078e00ff */
[----:B------:R-:W-:Y:S01]  /*ef20*/  FMUL.FTZ R33, R11, R21 ;  /* 0x000000150b217220 */ /* 0x000fe20000410000 */
[----:B------:R-:W-:Y:S01]  /*ef30*/  IMAD.U32 R11, R71, 0x10000, RZ ;  /* 0x00010000470b7824 */ /* 0x000fe200078e00ff */
[----:B------:R-:W-:Y:S01]  /*ef40*/  LOP3.LUT R67, R67, 0xffff0000, RZ, 0xc0, !PT ;  /* 0xffff000043437812 */ /* 0x000fe200078ec0ff */
[----:B------:R-:W-:Y:S01]  /*ef50*/  FMUL.FTZ R35, R13, R27 ;  /* 0x0000001b0d237220 */ /* 0x000fe20000410000 */
[----:B------:R-:W-:Y:S01]  /*ef60*/  LOP3.LUT R71, R71, 0xffff0000, RZ, 0xc0, !PT ;  /* 0xffff000047477812 */ /* 0x000fe200078ec0ff */
[----:B----4-:R-:W0:Y:S02]  /*ef70*/  LDS.128 R4, [R32] ;  /* 0x0000000020047984 */ /* 0x010e240000000c00 */
        /* <DEDUP_REMOVED lines=8> */
[-C--:B------:R-:W-:Y:S01]  /*f000*/  FMUL.FTZ R25, R13, R11.reuse ;  /* 0x0000000b0d197220 */ /* 0x080fe20000410000 */
[----:B------:R-:W-:Y:S01]  /*f010*/  FFMA.FTZ R35, R8, R11, -R35 ;  /* 0x0000000b08237223 */ /* 0x000fe20000010823 */
[----:B------:R-:W-:Y:S02]  /*f020*/  IMAD.U32 R10, R7, 0x10000, RZ ;  /* 0x00010000070a7824 */ /* 0x000fe400078e00ff */
[C---:B------:R-:W-:Y:S01]  /*f030*/  FMUL.FTZ R11, R20.reuse, R31 ;  /* 0x0000001f140b7220 */ /* 0x040fe20000410000 */
[----:B------:R-:W-:Y:S01]  /*f040*/  FMUL.FTZ R0, R20, R21 ;  /* 0x0000001514007220 */ /* 0x000fe20000410000 */
[----:B------:R-:W-:Y:S01]  /*f050*/  LOP3.LUT R13, R58, 0xffff0000, RZ, 0xc0, !PT ;  /* 0xffff00003a0d7812 */ /* 0x000fe200078ec0ff */
[----:B------:R-:W-:Y:S01]  /*f060*/  FFMA.FTZ R27, R8, R27, R25 ;  /* 0x0000001b081b7223 */ /* 0x000fe20000010019 */
[----:B------:R-:W-:Y:S01]  /*f070*/  FFMA.FTZ R20, R10, R21, -R11 ;  /* 0x000000150a147223 */ /* 0x000fe2000001080b */
[----:B------:R-:W-:Y:S01]  /*f080*/  LOP3.LUT R11, R70, 0xffff0000, RZ, 0xc0, !PT ;  /* 0xffff0000460b7812 */ /* 0x000fe200078ec0ff */
[----:B------:R-:W-:-:S02]  /*f090*/  IMAD.U32 R8, R68, 0x10000, RZ ;  /* 0x0001000044087824 */ /* 0x000fc400078e00ff */
[----:B------:R-:W-:Y:S01]  /*f0a0*/  FMUL.FTZ R21, R12, R13 ;  /* 0x0000000d0c157220 */ /* 0x000fe20000410000 */
[----:B------:R-:W-:Y:S01]  /*f0b0*/  FFMA.FTZ R31, R10, R31, R0 ;  /* 0x0000001f0a1f7223 */ /* 0x000fe20000010000 */
[----:B------:R-:W-:Y:S02]  /*f0c0*/  IMAD.U32 R0, R28, 0x10000, RZ ;  /* 0x000100001c007824 */ /* 0x000fe400078e00ff */
[-C--:B------:R-:W-:Y:S01]  /*f0d0*/  FMUL.FTZ R25, R12, R11.reuse ;  /* 0x0000000b0c197220 */ /* 0x080fe20000410000 */
[----:B------:R-:W-:Y:S01]  /*f0e0*/  FFMA.FTZ R21, R4, R11, -R21 ;  /* 0x0000000b04157223 */ /* 0x000fe20000010815 */
[----:B------:R-:W-:Y:S01]  /*f0f0*/  FMUL.FTZ R12, R24, R67 ;  /* 0x00000043180c7220 */ /* 0x000fe20000410000 */
[----:B------:R-:W-:Y:S02]  /*f100*/  IMAD.U32 R9, R6, 0x10000, RZ ;  /* 0x0001000006097824 */ /* 0x000fe400078e00ff */
[----:B------:R-:W-:Y:S01]  /*f110*/  FFMA.FTZ R10, R4, R13, R25 ;  /* 0x0000000d040a7223 */ /* 0x000fe20000010019 */
[-C--:B------:R-:W-:Y:S01]  /*f120*/  FMUL.FTZ R24, R24, R71.reuse ;  /* 0x0000004718187220 */ /* 0x080fe20000410000 */
[----:B------:R-:W-:Y:S01]  /*f130*/  FMUL.FTZ R4, R14, R8 ;  /* 0x000000080e047220 */ /* 0x000fe20000410000 */
[----:B------:R-:W-:Y:S01]  /*f140*/  LOP3.LUT R68, R68, 0xffff0000, RZ, 0xc0, !PT ;  /* 0xffff000044447812 */ /* 0x000fe200078ec0ff */
[-C--:B------:R-:W-:Y:S01]  /*f150*/  FMUL.FTZ R14, R14, R0.reuse ;  /* 0x000000000e0e7220 */ /* 0x080fe20000410000 */
[----:B------:R-:W-:Y:S01]  /*f160*/  LOP3.LUT R69, R69, 0xffff0000, RZ, 0xc0, !PT ;  /* 0xffff000045457812 */ /* 0x000fe200078ec0ff */
[C---:B------:R-:W-:Y:S01]  /*f170*/  FFMA.FTZ R12, R5.reuse, R71, -R12 ;  /* 0x00000047050c7223 */ /* 0x040fe2000001080c */
[----:B------:R-:W-:Y:S01]  /*f180*/  LOP3.LUT R28, R28, 0xffff0000, RZ, 0xc0, !PT ;  /* 0xffff00001c1c7812 */ /* 0x000fe200078ec0ff */
[----:B------:R-:W-:Y:S01]  /*f190*/  FFMA.FTZ R24, R5, R67, R24 ;  /* 0x0000004305187223 */ /* 0x000fe20000010018 */
[----:B------:R-:W-:Y:S01]  /*f1a0*/  LOP3.LUT R29, R29, 0xffff0000, RZ, 0xc0, !PT ;  /* 0xffff00001d1d7812 */ /* 0x000fe200078ec0ff */
[----:B------:R-:W-:Y:S01]  /*f1b0*/  FFMA.FTZ R0, R9, R0, -R4 ;  /* 0x0000000009007223 */ /* 0x000fe20000010804 */
[----:B------:R-:W-:Y:S01]  /*f1c0*/  LOP3.LUT R6, R6, 0xffff0000, RZ, 0xc0, !PT ;  /* 0xffff000006067812 */ /* 0x000fe200078ec0ff */
[----:B------:R-:W-:Y:S01]  /*f1d0*/  FMUL.FTZ R5, R15, R68 ;  /* 0x000000440f057220 */ /* 0x000fe20000410000 */
[----:B------:R-:W-:Y:S01]  /*f1e0*/  LOP3.LUT R7, R7, 0xffff0000, RZ, 0xc0, !PT ;  /* 0xffff000007077812 */ /* 0x000fe200078ec0ff */
        /* <DEDUP_REMOVED lines=18> */
.L_x_7883:
[----:B------:R-:W-:Y:S05]  /*f310*/  BSYNC B0 ;  /* 0x0000000000007941 */ /* 0x000fea0003800000 */
.L_x_7855:
        /* <DEDUP_REMOVED lines=8> */
.L_x_7853:
[----:B------:R-:W-:-:S05]  /*f3a0*/  IMAD.U32 R0, RZ, RZ, UR45 ;  /* 0x0000002dff007e24 */ /* 0x000fca000f8e00ff */
[----:B------:R-:W-:-:S13]  /*f3b0*/  ISETP.NE.AND P0, PT, R0, 0x3, PT ;  /* 0x000000030000780c */ /* 0x000fda0003f05270 */
[----:B------:R-:W-:Y:S05]  /*f3c0*/  @!P0 BRA `(.L_x_7900) ;  /* 0x0000000000048947 */ /* 0x000fea0003800000 */
[----:B------:R-:W-:Y:S01]  /*f3d0*/  BPT.TRAP 0x1 ;  /* 0x000000040000795c */ /* 0x000fe20000300000 */
.L_x_7900:
[----:B------:R-:W-:Y:S01]  /*f3e0*/  IMAD R89, R22, 0x8, R2 ;  /* 0x0000000816597824 */ /* 0x000fe200078e0202 */
[----:B------:R-:W-:-:S04]  /*f3f0*/  SHF.L.U32 R0, R186, 0x1f, RZ ;  /* 0x0000001fba007819 */ /* 0x000fc800000006ff */
[----:B------:R0:W0:Y:S01]  /*f400*/  SYNCS.PHASECHK.TRANS64.TRYWAIT P2, [R89+URZ+0x28830], R0 ;  /* 0x02883000590075a7 */ /* 0x000022000804017f */
[----:B------:R-:W-:Y:S05]  /*f410*/  @!P0 BRA `(.L_x_7901) ;  /* 0x0000000000048947 */ /* 0x000fea0003800000 */
[----:B------:R-:W-:Y:S01]  /*f420*/  BPT.TRAP 0x1 ;  /* 0x000000040000795c */ /* 0x000fe20000300000 */
.L_x_7901:
[----:B01--4-:R-:W0:Y:S02]  /*f430*/  S2R R3, SR_TID.X ;  /* 0x0000000000037919 */ /* 0x013e240000002100 */
[----:B0-----:R-:W-:-:S04]  /*f440*/  LOP3.LUT R3, R3, 0x7f, RZ, 0xc0, !PT ;  /* 0x0000007f03037812 */ /* 0x001fc800078ec0ff */
[----:B------:R-:W-:Y:S01]  /*f450*/  ISETP.NE.AND P1, PT, R3, RZ, PT ;  /* 0x000000ff0300720c */ /* 0x000fe20003f25270 */
[----:B------:R-:W-:-:S12]  /*f460*/  @P2 BRA `(.L_x_7902) ;  /* 0x0000000000082947 */ /* 0x000fd80003800000 */
[----:B------:R-:W0:Y:S02]  /*f470*/  SYNCS.PHASECHK.TRANS64.TRYWAIT P2, [R89+URZ+0x28830], R0 ;  /* 0x02883000590075a7 */ /* 0x000e24000804017f */
[----:B0-----:R-:W-:Y:S05]  /*f480*/  @!P2 BRA `(.L_x_7903) ;  /* 0x000001b4008ca947 */ /* 0x001fea0003800000 */
.L_x_7902:
[----:B------:R-:W-:Y:S05]  /*f490*/  WARPSYNC.ALL ;  /* 0x0000000000007948 */ /* 0x000fea0003800000 */
[----:B0-----:R-:W-:Y:S01]  /*f4a0*/  VIADD R0, R2, 0x18400 ;  /* 0x0001840002007836 */ /* 0x001fe20000000000 */
[----:B------:R-:W-:Y:S01]  /*f4b0*/  R2UR UR12, R36 ;  /* 0x00000000240c72ca */ /* 0x000fe200000e0000 */
[----:B--23--:R-:W-:Y:S01]  /*f4c0*/  IMAD.MOV.U32 R7, RZ, RZ, 0x40000040 ;  /* 0x40000040ff077424 */ /* 0x00cfe200078e00ff */
[----:B------:R-:W-:Y:S01]  /*f4d0*/  WARPGROUP.ARRIVE ;  /* 0x00000000000079c5 */ /* 0x000fe20000000000 */
[----:B------:R-:W-:Y:S01]  /*f4e0*/  UMOV UR13, 0x40000040 ;  /* 0x40000040000d7882 */ /* 0x000fe20000000000 */
[----:B------:R-:W-:Y:S01]  /*f4f0*/  SHF.R.U32.HI R0, RZ, 0x4, R0 ;  /* 0x00000004ff007819 */ /* 0x000fe20000011600 */
[----:B------:R-:W-:Y:S01]  /*f500*/  IMAD.MOV.U32 R9, RZ, RZ, 0x40000040 ;  /* 0x40000040ff097424 */ /* 0x000fe200078e00ff */
[----:B------:R-:W-:Y:S01]  /*f510*/  R2UR UR15, R7 ;  /* 0x00000000070f72ca */ /* 0x000fe200000e0000 */
[----:B------:R-:W-:Y:S01]  /*f520*/  UMOV UR9, 0x40000040 ;  /* 0x4000004000097882 */ /* 0x000fe20000000000 */
[----:B------:R-:W-:Y:S01]  /*f530*/  LOP3.LUT R0, R0, 0x3fff, RZ, 0xc0, !PT ;  /* 0x00003fff00007812 */ /* 0x000fe200078ec0ff */
[----:B------:R-:W-:Y:S01]  /*f540*/  UMOV UR5, 0x40000040 ;  /* 0x4000004000057882 */ /* 0x000fe20000000000 */
[----:B------:R-:W-:Y:S01]  /*f550*/  R2UR UR11, R9 ;  /* 0x00000000090b72ca */ /* 0x000fe200000e0000 */
[----:B------:R-:W-:Y:S01]  /*f560*/  IMAD.MOV.U32 R9, RZ, RZ, 0x40000040 ;  /* 0x40000040ff097424 */ /* 0x000fe200078e00ff */
[----:B------:R-:W-:Y:S01]  /*f570*/  LOP3.LUT R5, R0, 0x10000, RZ, 0xfc, !PT ;  /* 0x0001000000057812 */ /* 0x000fe200078efcff */
[----:B------:R-:W-:Y:S01]  /*f580*/  ULOP3.LUT UR12, UR12, 0x10000, URZ, 0xfc, !UPT ;  /* 0x000100000c0c7892 */ /* 0x000fe2000f8efc3f */
[----:B------:R-:W-:Y:S01]  /*f590*/  IMAD.MOV.U32 R7, RZ, RZ, 0x40000040 ;  /* 0x40000040ff077424 */ /* 0x000fe200078e00ff */
[----:B------:R-:W-:Y:S01]  /*f5a0*/  UMOV UR17, 0x40000040 ;  /* 0x4000004000117882 */ /* 0x000fe20000000000 */
[----:B------:R-:W-:Y:S01]  /*f5b0*/  R2UR UR7, R9 ;  /* 0x00000000090772ca */ /* 0x000fe200000e0000 */
[----:B------:R-:W-:Y:S01]  /*f5c0*/  IMAD R6, R22, 0x800, R5 ;  /* 0x0000080016067824 */ /* 0x000fe200078e0205 */
[----:B------:R-:W-:Y:S01]  /*f5d0*/  UIADD3 UR8, UR12, 0x2, URZ ;  /* 0x000000020c087890 */ /* 0x000fe2000fffe03f */
[----:B------:R-:W-:Y:S01]  /*f5e0*/  IMAD.MOV.U32 R9, RZ, RZ, 0x40000040 ;  /* 0x40000040ff097424 */ /* 0x000fe200078e00ff */
[----:B------:R-:W-:Y:S01]  /*f5f0*/  UIADD3 UR4, UR12, 0x4, URZ ;  /* 0x000000040c047890 */ /* 0x000fe2000fffe03f */
[C---:B------:R-:W-:Y:S01]  /*f600*/  VIADD R8, R6.reuse, 0x2 ;  /* 0x0000000206087836 */ /* 0x040fe20000000000 */
[----:B------:R-:W-:Y:S01]  /*f610*/  R2UR UR14, R6 ;  /* 0x00000000060e72ca */ /* 0x000fe200000e0000 */
[----:B------:R-:W-:Y:S01]  /*f620*/  UIADD3 UR16, UR12, 0x6, URZ ;  /* 0x000000060c107890 */ /* 0x000fe2000fffe03f */
[----:B------:R-:W-:Y:S01]  /*f630*/  R2UR UR19, R9 ;  /* 0x00000000091372ca */ /* 0x000fe200000e0000 */
[----:B------:R-:W-:Y:S01]  /*f640*/  IMAD.MOV.U32 R9, RZ, RZ, 0x40000040 ;  /* 0x40000040ff097424 */ /* 0x000fe200078e00ff */
[----:B------:R-:W-:Y:S01]  /*f650*/  R2UR UR10, R8 ;  /* 0x00000000080a72ca */ /* 0x000fe200000e0000 */
[----:B------:R-:W-:Y:S01]  /*f660*/  VIADD R8, R6, 0x4 ;  /* 0x0000000406087836 */ /* 0x000fe20000000000 */
[----:B------:R-:W-:Y:S01]  /*f670*/  UIADD3 UR20, UR12, 0x400, URZ ;  /* 0x000004000c147890 */ /* 0x000fe2000fffe03f */
[----:B------:R-:W-:Y:S01]  /*f680*/  R2UR UR35, R7 ;  /* 0x00000000072372ca */ /* 0x000fe200000e0000 */
[----:B------:R-:W-:Y:S01]  /*f690*/  UMOV UR21, 0x40000040 ;  /* 0x4000004000157882 */ /* 0x000fe20000000000 */
[----:B------:R-:W-:Y:S01]  /*f6a0*/  R2UR UR23, R9 ;  /* 0x00000000091772ca */ /* 0x000fe200000e0000 */
[----:B------:R-:W-:Y:S01]  /*f6b0*/  IMAD.MOV.U32 R9, RZ, RZ, 0x40000040 ;  /* 0x40000040ff097424 */ /* 0x000fe200078e00ff */
[----:B------:R-:W-:Y:S01]  /*f6c0*/  R2UR UR6, R8 ;  /* 0x00000000080672ca */ /* 0x000fe200000e0000 */
[----:B------:R-:W-:Y:S01]  /*f6d0*/  VIADD R8, R6, 0x6 ;  /* 0x0000000606087836 */ /* 0x000fe20000000000 */
[----:B------:R-:W-:Y:S01]  /*f6e0*/  HGMMA.64x128x16.F32.BF16 R24, gdesc[UR12], RZ, !UPT, gsb0 ;  /* 0x01e000000c1879f0 */ /* 0x000fe2000c0018ff */
[----:B------:R-:W-:Y:S01]  /*f6f0*/  UIADD3 UR24, UR12, 0x402, URZ ;  /* 0x000004020c187890 */ /* 0x000fe2000fffe03f */
[----:B------:R-:W-:Y:S01]  /*f700*/  R2UR UR27, R9 ;  /* 0x00000000091b72ca */ /* 0x000fe200000e0000 */
[----:B------:R-:W-:Y:S01]  /*f710*/  UMOV UR25, 0x40000040 ;  /* 0x4000004000197882 */ /* 0x000fe20000000000 */
[----:B------:R-:W-:Y:S01]  /*f720*/  R2UR UR18, R8 ;  /* 0x00000000081272ca */ /* 0x000fe200000e0000 */
[----:B------:R-:W-:Y:S01]  /*f730*/  VIADD R8, R6, 0x400 ;  /* 0x0000040006087836 */ /* 0x000fe20000000000 */
[----:B------:R-:W-:Y:S01]  /*f740*/  UIADD3 UR28, UR12, 0x404, URZ ;  /* 0x000004040c1c7890 */ /* 0x000fe2000fffe03f */
[----:B------:R-:W-:Y:S01]  /*f750*/  IMAD.MOV.U32 R9, RZ, RZ, 0x40000040 ;  /* 0x40000040ff097424 */ /* 0x000fe200078e00ff */
[----:B------:R-:W-:Y:S01]  /*f760*/  UMOV UR29, 0x40000040 ;  /* 0x40000040001d7882 */ /* 0x000fe20000000000 */
[----:B------:R-:W-:Y:S01]  /*f770*/  UIADD3 UR32, UR12, 0x406, URZ ;  /* 0x000004060c207890 */ /* 0x000fe2000fffe03f */
[----:B------:R-:W-:Y:S01]  /*f780*/  R2UR UR22, R8 ;  /* 0x00000000081672ca */ /* 0x000fe200000e0000 */
[----:B------:R-:W-:Y:S01]  /*f790*/  VIADD R8, R6, 0x402 ;  /* 0x0000040206087836 */ /* 0x000fe20000000000 */
[----:B------:R-:W-:Y:S01]  /*f7a0*/  R2UR UR31, R9 ;  /* 0x00000000091f72ca */ /* 0x000fe200000e0000 */
[----:B------:R-:W-:Y:S01]  /*f7b0*/  UMOV UR33, 0x40000040 ;  /* 0x4000004000217882 */ /* 0x000fe20000000000 */
[----:B------:R-:W-:Y:S01]  /*f7c0*/  ULDC UR57, c[0x0][0x9dc] ;  /* 0x0002770000397ab9 */ /* 0x000fe20000000800 */
[----:B------:R-:W-:Y:S01]  /*f7d0*/  @!P1 VIADD R89, R89, 0x28840 ;  /* 0x0002884059599836 */ /* 0x000fe20000000000 */
[----:B------:R-:W-:Y:S01]  /*f7e0*/  R2UR UR26, R8 ;  /* 0x00000000081a72ca */ /* 0x000fe200000e0000 */
[C---:B------:R-:W-:Y:S01]  /*f7f0*/  VIADD R8, R6.reuse, 0x404 ;  /* 0x0000040406087836 */ /* 0x040fe20000000000 */
[----:B------:R-:W-:Y:S01]  /*f800*/  ULOP3.LUT UR57, URZ, UR57, URZ, 0x33, !UPT ;  /* 0x000000393f397292 */ /* 0x000fe2000f8e333f */
[----:B------:R-:W-:Y:S01]  /*f810*/  VIADD R6, R6, 0x406 ;  /* 0x0000040606067836 */ /* 0x000fe20000000000 */
[----:B------:R-:W-:-:S02]  /*f820*/  @!P1 PRMT R89, RZ, 0x654, R89 ;  /* 0x00000654ff599816 */ /* 0x000fc40000000059 */
[----:B------:R-:W-:Y:S02]  /*f830*/  R2UR UR30, R8 ;  /* 0x00000000081e72ca */ /* 0x000fe400000e0000 */
[----:B------:R-:W-:Y:S02]  /*f840*/  R2UR UR34, R6 ;  /* 0x00000000062272ca */ /* 0x000fe400000e0000 */
[----:B------:R-:W0:Y:S02]  /*f850*/  LDC R6, c[0x0][0x448] ;  /* 0x00011200ff067b82 */ /* 0x000e240000000800 */
[----:B0-----:R-:W-:-:S13]  /*f860*/  ISETP.NE.AND P2, PT, R6, 0x1, PT ;  /* 0x000000010600780c */ /* 0x001fda0003f45270 */
[----:B------:R-:W0:Y:S08]  /*f870*/  @P2 LDC R7, c[0x0][0x44c] ;  /* 0x00011300ff072b82 */ /* 0x000e300000000800 */
[----:B------:R-:W1:Y:S01]  /*f880*/  @P2 LDC R9, c[0x0][0x450] ;  /* 0x00011400ff092b82 */ /* 0x000e620000000800 */
[----:B------:R-:W-:Y:S02]  /*f890*/  WARPGROUP.DEPBAR.LE gsb0, 0x0 ;  /* 0x00008000000079c5 */ /* 0x000fe40000010000 */
[----:B------:R-:W-:-:S06]  /*f8a0*/  WARPGROUP.ARRIVE ;  /* 0x00000000000079c5 */ /* 0x000fcc0000000000 */
[----:B------:R-:W-:Y:S03]  /*f8b0*/  HGMMA.64x128x16.F32.BF16 R24, gdesc[UR8], R24, gsb0 ;  /* 0x01e00000081879f0 */ /* 0x000fe60008001818 */
[----:B------:R-:W-:Y:S02]  /*f8c0*/  WARPGROUP.DEPBAR.LE gsb0, 0x0 ;  /* 0x00008000000079c5 */ /* 0x000fe40000010000 */
[----:B------:R-:W-:-:S07]  /*f8d0*/  WARPGROUP.ARRIVE ;  /* 0x00000000000079c5 */ /* 0x000fce0000000000 */
[----:B------:R-:W-:Y:S01]  /*f8e0*/  HGMMA.64x128x16.F32.BF16 R24, gdesc[UR4], R24, gsb0 ;  /* 0x01e00000041879f0 */ /* 0x000fe20008001818 */
[----:B------:R-:W-:Y:S02]  /*f8f0*/  ULDC UR6, c[0x0][0x9d8] ;  /* 0x0002760000067ab9 */ /* 0x000fe40000000800 */
        /* <DEDUP_REMOVED lines=18> */
[----:B------:R-:W-:Y:S02]  /*fa20*/  IMAD.IADD R70, R195, 0x1, R192 ;  /* 0x00000001c3467824 */ /* 0x000fe400078e02c0 */
        /* <DEDUP_REMOVED lines=8> */
[----:B-1----:R-:W-:Y:S01]  /*fab0*/  @P2 SHF.R.U32.HI R70, RZ, R9, R6 ;  /* 0x00000009ff462219 */ /* 0x002fe20000011606 */
[----:B------:R-:W-:Y:S01]  /*fac0*/  IMAD.MOV.U32 R75, RZ, RZ, -0x80 ;  /* 0xffffff80ff4b7424 */ /* 0x000fe200078e00ff */
[----:B------:R-:W0:Y:S01]  /*fad0*/  LDC.64 R6, c[0x0][0x9e0] ;  /* 0x00027800ff067b82 */ /* 0x000e220000000a00 */
[----:B------:R-:W-:Y:S01]  /*fae0*/  FMUL.FTZ R4, R24, UR6 ;  /* 0x0000000618047c20 */ /* 0x000fe20008410000 */
[----:B------:R-:W-:Y:S01]  /*faf0*/  FMUL.FTZ R0, R26, UR6 ;  /* 0x000000061a007c20 */ /* 0x000fe20008410000 */
[----:B------:R-:W1:Y:S01]  /*fb00*/  SHFL.IDX PT, R60, R70, RZ, 0x1c1f ;  /* 0x001c1fff463c7589 */ /* 0x000e6200000e0000 */
        /* <DEDUP_REMOVED lines=15> */
[----:B------:R-:W-:-:S02]  /*fc00*/  IMAD R75, R88, R75, 0x80 ;  /* 0x00000080584b7424 */ /* 0x000fc400078e024b */
        /* <DEDUP_REMOVED lines=38> */
[----:B------:R-:W-:Y:S01]  /*fe70*/  IADD3 R8, -R188, 0x1, R75 ;  /* 0x00000001bc087810 */ /* 0x000fe20007ffe14b */
[----:B------:R-:W2:Y:S01]  /*fe80*/  MUFU.TANH R4, R4 ;  /* 0x0000000400047308 */ /* 0x000ea20000002400 */
[----:B0-----:R-:W-:Y:S01]  /*fe90*/  ISETP.GE.AND P3, PT, R7, 0x1, PT ;  /* 0x000000010700780c */ /* 0x001fe20003f66270 */
[----:B------:R0:W-:Y:S01]  /*fea0*/  @!P1 SYNCS.ARRIVE.TRANS64.RED.A1T0 RZ, [R89+URZ], RZ ;  /* 0x000000ff59ff99a7 */ /* 0x0001e2000810043f */
[----:B------:R-:W-:-:S02]  /*feb0*/  IADD3 R77, -R187, R8, R189 ;  /* 0x00000008bb4d7210 */ /* 0x000fc40007ffe1bd */
[----:B------:R-:W-:Y:S02]  /*fec0*/  IADD3 R76, -R188, R189, R75 ;  /* 0x000000bdbc4c7210 */ /* 0x000fe40007ffe14b */
[----:B------:R-:W-:Y:S01]  /*fed0*/  LEA R72, R88, 0xffffff80, 0x7 ;  /* 0xffffff8058487811 */ /* 0x000fe200078e38ff */
[----:B------:R-:W3:Y:S01]  /*fee0*/  MUFU.TANH R90, R90 ;  /* 0x0000005a005a7308 */ /* 0x000ee20000002400 */
[C---:B------:R-:W-:Y:S02]  /*fef0*/  VIADD R74, R77.reuse, UR57 ;  /* 0x000000394d4a7c36 */ /* 0x040fe40008000000 */
[----:B------:R-:W-:Y:S02]  /*ff00*/  IMAD.IADD R77, R77, 0x1, R6 ;  /* 0x000000014d4d7824 */ /* 0x000fe400078e0206 */
[----:B-1----:R-:W-:-:S03]  /*ff10*/  IMAD.IADD R79, R74, 0x1, R60 ;  /* 0x000000014a4f7824 */ /* 0x002fc600078e023c */
[----:B------:R-:W1:Y:S01]  /*ff20*/  MUFU.TANH R0, R0 ;  /* 0x0000000000007308 */ /* 0x000e620000002400 */
[----:B------:R-:W-:-:S07]  /*ff30*/  VIADDMNMX R78, R60, R77, R76, PT ;  /* 0x0000004d3c4e7246 */ /* 0x000fce000380014c */
        /* <DEDUP_REMOVED lines=73> */
.L_x_7906:
[----:B------:R-:W-:-:S13]  /*103d0*/  ISETP.NE.AND P4, PT, R7, 0x1, PT ;  /* 0x000000010700780c */ /* 0x000fda0003f85270 */
[----:B------:R-:W1:Y:S02]  /*103e0*/  @P4 LDC.64 R8, c[0x0][0x9e8] ;  /* 0x00027a00ff084b82 */ /* 0x000e640000000a00 */
[----:B-1----:R-:W-:-:S05]  /*103f0*/  @P4 IMAD.HI.U32 R8, R59, R8, RZ ;  /* 0x000000083b084227 */ /* 0x002fca00078e00ff */
[----:B------:R-:W-:-:S07]  /*10400*/  @P4 SHF.R.U32.HI R59, RZ, R9, R8 ;  /* 0x00000009ff3b4219 */ /* 0x000fce0000011608 */
.L_x_7907:
[----:B------:R-:W-:Y:S05]  /*10410*/  BSYNC B0 ;  /* 0x0000000000007941 */ /* 0x000fea0003800000 */
.L_x_7905:
[----:B------:R-:W-:-:S04]  /*10420*/  IMAD R59, R59, R7, -R72 ;  /* 0x000000073b3b7224 */ /* 0x000fc800078e0a48 */
[----:B------:R-:W-:-:S05]  /*10430*/  IMAD.IADD R8, R59, 0x1, -R188 ;  /* 0x000000013b087824 */ /* 0x000fca00078e0abc */
[----:B------:R-:W-:Y:S02]  /*10440*/  VIMNMX R79, R79, R8, !PT ;  /* 0x000000084f4f7248 */ /* 0x000fe40007fe0100 */
[----:B------:R-:W-:-:S07]  /*10450*/  VIADDMNMX R78, R8, R7, R78, PT ;  /* 0x00000007084e7246 */ /* 0x000fce000380014e */
.L_x_7904:
[C---:B------:R-:W-:Y:S01]  /*10460*/  ISETP.GE.AND P4, PT, R75.reuse, 0x2, PT ;  /* 0x000000024b00780c */ /* 0x040fe20003f86270 */
[----:B------:R-:W1:Y:S01]  /*10470*/  SHFL.IDX PT, R70, R70, 0x1, 0x1c1f ;  /* 0x003c1f0046467f89 */ /* 0x000e6200000e0000 */
        /* <DEDUP_REMOVED lines=9> */
[----:B0-----:R-:W-:-:S02]  /*10510*/  FSEL R91, R91, -INF , !P5 ;  /* 0xff8000005b5b7808 */ /* 0x001fc40006800000 */
        /* <DEDUP_REMOVED lines=12> */
[----:B------:R-:W-:Y:S02]  /*105e0*/  ISETP.LT.OR P5, PT, R78, 0x12, P5 ;  /* 0x000000124e00780c */ /* 0x000fe40002fa1670 */
        /* <DEDUP_REMOVED lines=90> */
[----:B-----5:R-:W-:Y:S02]  /*10b90*/  P2R R112, PR, RZ, 0x40 ;  /* 0x00000040ff707803 */ /* 0x020fe40000000000 */
        /* <DEDUP_REMOVED lines=10> */
[----:B------:R-:W-:Y:S01]  /*10c40*/  FSEL R48, R65, -INF , !P5 ;  /* 0xff80000041307808 */ /* 0x000fe20006800000 */
[----:B-1----:R-:W-:Y:S01]  /*10c50*/  IMAD.IADD R65, R74, 0x1, R70 ;  /* 0x000000014a417824 */ /* 0x002fe200078e0246 */
        /* <DEDUP_REMOVED lines=16> */
[----:B------:R-:W-:-:S02]  /*10d60*/  VIADDMNMX R66, R70, R77, R76, PT ;  /* 0x0000004d46427246 */ /* 0x000fc4000380014c */
        /* <DEDUP_REMOVED lines=15> */
[----:B------:R-:W-:Y:S01]  /*10e60*/  FSEL R4, R73, -INF , !P6 ;  /* 0xff80000049047808 */ /* 0x000fe20007000000 */
[----:B------:R-:W-:Y:S08]  /*10e70*/  @!P3 BRA `(.L_x_7908) ;  /* 0x000000000050b947 */ /* 0x000ff00003800000 */
        /* <DEDUP_REMOVED lines=11> */
.L_x_7910:
[----:B------:R-:W-:-:S13]  /*10f30*/  ISETP.NE.AND P6, PT, R7, 0x1, PT ;  /* 0x000000010700780c */ /* 0x000fda0003fc5270 */
[----:B------:R-:W0:Y:S02]  /*10f40*/  @P6 LDC.64 R8, c[0x0][0x9e8] ;  /* 0x00027a00ff086b82 */ /* 0x000e240000000a00 */
[----:B0-----:R-:W-:-:S05]  /*10f50*/  @P6 IMAD.HI.U32 R8, R69, R8, RZ ;  /* 0x0000000845086227 */ /* 0x001fca00078e00ff */
[----:B------:R-:W-:-:S07]  /*10f60*/  @P6 SHF.R.U32.HI R69, RZ, R9, R8 ;  /* 0x00000009ff456219 */ /* 0x000fce0000011608 */
.L_x_7911:
[----:B------:R-:W-:Y:S05]  /*10f70*/  BSYNC B0 ;  /* 0x0000000000007941 */ /* 0x000fea0003800000 */
.L_x_7909:
[----:B------:R-:W-:-:S04]  /*10f80*/  IMAD R69, R69, R7, -R72 ;  /* 0x0000000745457224 */ /* 0x000fc800078e0a48 */
[----:B------:R-:W-:-:S05]  /*10f90*/  IMAD.IADD R8, R69, 0x1, -R188 ;  /* 0x0000000145087824 */ /* 0x000fca00078e0abc */
[----:B------:R-:W-:Y:S02]  /*10fa0*/  VIMNMX R65, R65, R8, !PT ;  /* 0x0000000841417248 */ /* 0x000fe40007fe0100 */
[----:B------:R-:W-:-:S07]  /*10fb0*/  VIADDMNMX R66, R8, R7, R66, PT ;  /* 0x0000000708427246 */ /* 0x000fce0003800142 */
.L_x_7908:
[----:B------:R-:W-:Y:S01]  /*10fc0*/  ISETP.GT.AND P4, PT, R65, 0x1, !P4 ;  /* 0x000000014100780c */ /* 0x000fe20006784270 */
[----:B------:R-:W-:Y:S01]  /*10fd0*/  ULDC UR46, c[0x0][0x988] ;  /* 0x00026200002e7ab9 */ /* 0x000fe20000000800 */
[----:B------:R-:W-:Y:S02]  /*10fe0*/  ISETP.NE.AND P6, PT, R117, RZ, PT ;  /* 0x000000ff7500720c */ /* 0x000fe40003fc5270 */
[----:B------:R-:W-:Y:S02]  /*10ff0*/  ISETP.LT.OR P4, PT, R66, 0x2, P4 ;  /* 0x000000024200780c */ /* 0x000fe40002781670 */
[----:B------:R-:W-:Y:S02]  /*11000*/  ISETP.GT.AND P5, PT, R65, 0x78, !P5 ;  /* 0x000000784100780c */ /* 0x000fe40006fa4270 */
[----:B------:R-:W-:Y:S02]  /*11010*/  FSEL R9, R3, -INF , !P4 ;  /* 0xff80000003097808 */ /* 0x000fe40006000000 */
[----:B------:R-:W-:-:S02]  /*11020*/  ISETP.NE.AND P4, PT, R84, RZ, PT ;  /* 0x000000ff5400720c */ /* 0x000fc40003f85270 */
[----:B------:R-:W-:Y:S02]  /*11030*/  ISETP.LT.OR P5, PT, R66, 0x79, P5 ;  /* 0x000000794200780c */ /* 0x000fe40002fa1670 */
[----:B------:R-:W-:Y:S02]  /*11040*/  ISETP.GT.AND P4, PT, R65, 0x8, !P4 ;  /* 0x000000084100780c */ /* 0x000fe40006784270 */
[----:B------:R-:W-:Y:S02]  /*11050*/  FSEL R28, R28, -INF , !P5 ;  /* 0xff8000001c1c7808 */ /* 0x000fe40006800000 */
[----:B------:R-:W-:-:S04]  /*11060*/  ISETP.LT.OR P4, PT, R66, 0x9, P4 ;  /* 0x000000094200780c */ /* 0x000fc80002781670 */
[----:B------:R-:W-:Y:S02]  /*11070*/  FSEL R3, R10, -INF , !P4 ;  /* 0xff8000000a037808 */ /* 0x000fe40006000000 */
[----:B------:R-:W-:Y:S02]  /*11080*/  ISETP.NE.AND P4, PT, R83, RZ, PT ;  /* 0x000000ff5300720c */ /* 0x000fe40003f85270 */
[----:B------:R-:W-:Y:S02]  /*11090*/  FMNMX.FTZ R10, R67, R90, !PT ;  /* 0x0000005a430a7209 */ /* 0x000fe40007810000 */
[----:B------:R-:W-:-:S04]  /*110a0*/  ISETP.GT.AND P4, PT, R65, 0x9, !P4 ;  /* 0x000000094100780c */ /* 0x000fc80006784270 */
[----:B------:R-:W-:-:S04]  /*110b0*/  ISETP.LT.OR P4, PT, R66, 0xa, P4 ;  /* 0x0000000a4200780c */ /* 0x000fc80002781670 */
        /* <DEDUP_REMOVED lines=22> */
[----:B------:R-:W-:Y:S02]  /*11220*/  ISETP.GT.AND P4, PT, R65, 0x19, !P6 ;  /* 0x000000194100780c */ /* 0x000fe40007784270 */
[----:B------:R-:W-:-:S02]  /*11230*/  ISETP.NE.AND P6, PT, R118, RZ, PT ;  /* 0x000000ff7600720c */ /* 0x000fc40003fc5270 */
        /* <DEDUP_REMOVED lines=49> */
[----:B------:R-:W-:-:S03]  /*11550*/  ISETP.LT.OR P4, PT, R66, 0x39, P4 ;  /* 0x000000394200780c */ /* 0x000fc60002781670 */
[----:B------:R-:W0:Y:S01]  /*11560*/  SHFL.BFLY PT, R10, R11, 0x2, 0x1f ;  /* 0x0c401f000b0a7f89 */ /* 0x000e2200000e0000 */
[----:B------:R-:W-:Y:S02]  /*11570*/  FSEL R31, R31, -INF , !P4 ;  /* 0xff8000001f1f7808 */ /* 0x000fe40006000000 */
[----:B------:R-:W-:-:S04]  /*11580*/  ISETP.NE.AND P4, PT, R104, RZ, PT ;  /* 0x000000ff6800720c */ /* 0x000fc80003f85270 */
[----:B------:R-:W-:-:S04]  /*11590*/  ISETP.GT.AND P4, PT, R65, 0x39, !P4 ;  /* 0x000000394100780c */ /* 0x000fc80006784270 */
[----:B------:R-:W-:-:S04]  /*115a0*/  ISETP.LT.OR P4, PT, R66, 0x3a, P4 ;  /* 0x0000003a4200780c */ /* 0x000fc80002781670 */
[----:B------:R-:W-:Y:S02]  /*115b0*/  FSEL R30, R30, -INF , !P4 ;  /* 0xff8000001e1e7808 */ /* 0x000fe40006000000 */
[----:B------:R-:W-:-:S04]  /*115c0*/  ISETP.NE.AND P4, PT, R105, RZ, PT ;  /* 0x000000ff6900720c */ /* 0x000fc80003f85270 */
[----:B------:R-:W-:Y:S02]  /*115d0*/  ISETP.GT.AND P4, PT, R65, 0x40, !P4 ;  /* 0x000000404100780c */ /* 0x000fe40006784270 */
[----:B0-----:R-:W-:Y:S02]  /*115e0*/  FMNMX.FTZ R69, R11, R10, !PT ;  /* 0x0000000a0b457209 */ /* 0x001fe40007810000 */
[----:B------:R-:W-:-:S03]  /*115f0*/  ISETP.LT.OR P4, PT, R66, 0x41, P4 ;  /* 0x000000414200780c */ /* 0x000fc60002781670 */
[----:B------:R-:W0:Y:S01]  /*11600*/  SHFL.BFLY PT, R10, R69, 0x1, 0x1f ;  /* 0x0c201f00450a7f89 */ /* 0x000e2200000e0000 */
        /* <DEDUP_REMOVED lines=8> */
[----:B0-----:R-:W-:Y:S02]  /*11690*/  FMNMX.FTZ R10, R69, R10, !PT ;  /* 0x0000000a450a7209 */ /* 0x001fe40007810000 */
[----:B------:R-:W-:-:S02]  /*116a0*/  FSEL R35, R35, -INF , !P4 ;  /* 0xff80000023237808 */ /* 0x000fc40006000000 */
[----:B------:R-:W-:Y:S01]  /*116b0*/  ISETP.NE.AND P4, PT, R107, RZ, PT ;  /* 0x000000ff6b00720c */ /* 0x000fe20003f85270 */
[----:B------:R-:W-:-:S03]  /*116c0*/  FMUL.FTZ R75, R10, UR46 ;  /* 0x0000002e0a4b7c20 */ /* 0x000fc60008410000 */
        /* <DEDUP_REMOVED lines=54> */
[----:B------:R-:W-:Y:S01]  /*11a30*/  ISETP.GT.AND P4, PT, R65, 0x79, !P6 ;  /* 0x000000794100780c */ /* 0x000fe20007784270 */
[--C-:B------:R-:W-:Y:S01]  /*11a40*/  FFMA.FTZ R182, R91, UR46, -R75.reuse ;  /* 0x0000002e5bb67c23 */ /* 0x100fe2000801084b */
[----:B------:R-:W-:Y:S01]  /*11a50*/  FMNMX.FTZ R68, R0, R9, !PT ;  /* 0x0000000900447209 */ /* 0x000fe20007810000 */
[----:B------:R-:W-:Y:S01]  /*11a60*/  MUFU.EX2 R180, R180 ;  /* 0x000000b400b47308 */ /* 0x000fe20000000800 */
[----:B------:R-:W-:Y:S01]  /*11a70*/  ISETP.LT.OR P4, PT, R66, 0x7a, P4 ;  /* 0x0000007a4200780c */ /* 0x000fe20002781670 */
        /* <DEDUP_REMOVED lines=23> */
[--C-:B------:R-:W-:Y:S01]  /*11bf0*/  FFMA.FTZ R160, R54, UR46, -R75.reuse ;  /* 0x0000002e36a07c23 */ /* 0x100fe2000801084b */
        /* <DEDUP_REMOVED lines=10> */
[----:B------:R-:W-:Y:S01]  /*11ca0*/  FFMA.FTZ R51, R58, UR46, -R75 ;  /* 0x0000002e3a337c23 */ /* 0x000fe2000801084b */
[----:B------:R-:W4:Y:S01]  /*11cb0*/  @P2 LDC R50, c[0x0][0x450] ;  /* 0x00011400ff322b82 */ /* 0x000f220000000800 */
[----:B------:R-:W-:Y:S01]  /*11cc0*/  IMAD.MOV.U32 R48, RZ, RZ, R192 ;  /* 0x000000ffff307224 */ /* 0x000fe200078e00c0 */
        /* <DEDUP_REMOVED lines=28> */
[----:B------:R-:W-:Y:S01]  /*11e90*/  MUFU.EX2 R170, R170 ;  /* 0x000000aa00aa7308 */ /* 0x000fe20000000800 */
[----:B------:R-:W-:Y:S01]  /*11ea0*/  FSEL R60, R29, -INF , !P4 ;  /* 0xff8000001d3c7808 */ /* 0x000fe20006000000 */
[--C-:B------:R-:W-:Y:S01]  /*11eb0*/  FFMA.FTZ R29, R53, UR46, -R75.reuse ;  /* 0x0000002e351d7c23 */ /* 0x100fe2000801084b */
[----:B------:R-:W-:Y:S01]  /*11ec0*/  FMNMX.FTZ R11, R28, R11, !PT ;  /* 0x0000000b1c0b7209 */ /* 0x000fe20007810000 */
[--C-:B------:R-:W-:Y:S01]  /*11ed0*/  FFMA.FTZ R53, R55, UR46, -R75.reuse ;  /* 0x0000002e37357c23 */ /* 0x100fe2000801084b */
[--C-:B------:R-:W-:Y:S01]  /*11ee0*/  FFMA.FTZ R55, R57, UR46, -R75.reuse ;  /* 0x0000002e39377c23 */ /* 0x100fe2000801084b */
[----:B------:R-:W-:Y:S01]  /*11ef0*/  FFMA.FTZ R57, R4, UR46, -R75 ;  /* 0x0000002e04397c23 */ /* 0x000fe2000801084b */
        /* <DEDUP_REMOVED lines=19> */
[----:B------:R-:W-:Y:S01]  /*12030*/  FFMA.FTZ R183, R3, UR46, -R65 ;  /* 0x0000002e03b77c23 */ /* 0x000fe20008010841 */
[----:B------:R-:W-:Y:S01]  /*12040*/  FADD.FTZ R3, R180, R67 ;  /* 0x00000043b4037221 */ /* 0x000fe20000010000 */
[--C-:B------:R-:W-:Y:S01]  /*12050*/  FFMA.FTZ R8, R8, UR46, -R65.reuse ;  /* 0x0000002e08087c23 */ /* 0x100fe20008010841 */
[----:B------:R-:W-:Y:S01]  /*12060*/  FFMA.FTZ R177, R12, UR46, -R65 ;  /* 0x0000002e0cb17c23 */ /* 0x000fe20008010841 */
[----:B------:R-:W-:Y:S01]  /*12070*/  MUFU.EX2 R181, R181 ;  /* 0x000000b500b57308 */ /* 0x000fe20000000800 */
[----:B-1----:R-:W-:Y:S01]  /*12080*/  FADD.FTZ R4, R182, R3 ;  /* 0x00000003b6047221 */ /* 0x002fe20000010000 */
[--C-:B------:R-:W-:Y:S01]  /*12090*/  FFMA.FTZ R12, R13, UR46, -R65.reuse ;  /* 0x0000002e0d0c7c23 */ /* 0x100fe20008010841 */
[--C-:B------:R-:W-:Y:S01]  /*120a0*/  FFMA.FTZ R179, R14, UR46, -R65.reuse ;  /* 0x0000002e0eb37c23 */ /* 0x100fe20008010841 */
[--C-:B------:R-:W-:Y:S01]  /*120b0*/  FFMA.FTZ R14, R15, UR46, -R65.reuse ;  /* 0x0000002e0f0e7c23 */ /* 0x100fe20008010841 */
[----:B--2---:R-:W-:Y:S01]  /*120c0*/  FADD.FTZ R3, R69, R4 ;  /* 0x0000000445037221 */ /* 0x004fe20000010000 */
[--C-:B------:R-:W-:Y:S01]  /*120d0*/  FFMA.FTZ R173, R21, UR46, -R65.reuse ;  /* 0x0000002e15ad7c23 */ /* 0x100fe20008010841 */
[----:B------:R-:W-:Y:S01]  /*120e0*/  FFMA.FTZ R20, R20, UR46, -R65 ;  /* 0x0000002e14147c23 */ /* 0x000fe20008010841 */
[----:B------:R-:W0:Y:S01]  /*120f0*/  MUFU.EX2 R0, R0 ;  /* 0x0000000000007308 */ /* 0x000e220000000800 */
[----:B---3--:R-:W-:Y:S01]  /*12100*/  FADD.FTZ R4, R176, R3 ;  /* 0x00000003b0047221 */ /* 0x008fe20000010000 */
[--C-:B------:R-:W-:Y:S01]  /*12110*/  FFMA.FTZ R175, R25, UR46, -R65.reuse ;  /* 0x0000002e19af7c23 */ /* 0x100fe20008010841 */
[--C-:B------:R-:W-:Y:S01]  /*12120*/  FFMA.FTZ R24, R24, UR46, -R65.reuse ;  /* 0x0000002e18187c23 */ /* 0x100fe20008010841 */
[--C-:B------:R-:W-:Y:S01]  /*12130*/  FFMA.FTZ R169, R27, UR46, -R65.reuse ;  /* 0x0000002e1ba97c23 */ /* 0x100fe20008010841 */
[----:B-----5:R-:W-:Y:S01]  /*12140*/  FADD.FTZ R3, R71, R4 ;  /* 0x0000000447037221 */ /* 0x020fe20000010000 */
        /* <DEDUP_REMOVED lines=28> */
[----:B------:R-:W-:Y:S01]  /*12310*/  FADD.FTZ R46, R168, R9 ;  /* 0x00000009a82e7221 */ /* 0x000fe20000010000 */
[----:B------:R-:W2:Y:S01]  /*12320*/  @P2 LDC R13, c[0x0][0x44c] ;  /* 0x00011300ff0d2b82 */ /* 0x000ea20000000800 */
[--C-:B------:R-:W-:Y:S01]  /*12330*/  FFMA.FTZ R44, R44, UR46, -R65.reuse ;  /* 0x0000002e2c2c7c23 */ /* 0x100fe20008010841 */
[--C-:B------:R-:W-:Y:S01]  /*12340*/  FFMA.FTZ R45, R45, UR46, -R65.reuse ;  /* 0x0000002e2d2d7c23 */ /* 0x100fe20008010841 */
[----:B------:R-:W-:Y:S01]  /*12350*/  FADD.FTZ R9, R59, R46 ;  /* 0x0000002e3b097221 */ /* 0x000fe20000010000 */
[----:B------:R-:W-:Y:S01]  /*12360*/  FFMA.FTZ R28, R28, UR46, -R65 ;  /* 0x0000002e1c1c7c23 */ /* 0x000fe20008010841 */
[----:B------:R-:W3:Y:S01]  /*12370*/  MUFU.EX2 R179, R179 ;  /* 0x000000b300b37308 */ /* 0x000ee20000000800 */
[----:B0-----:R-:W-:Y:S01]  /*12380*/  FADD.FTZ R3, R177, R4 ;  /* 0x00000004b1037221 */ /* 0x001fe20000010000 */
[----:B------:R-:W-:Y:S01]  /*12390*/  FADD.FTZ R46, R170, R9 ;  /* 0x00000009aa2e7221 */ /* 0x000fe20000010000 */
[----:B------:R-:W-:Y:S01]  /*123a0*/  FFMA.FTZ R60, R60, UR46, -R65 ;  /* 0x0000002e3c3c7c23 */ /* 0x000fe20008010841 */
[----:B------:R-:W-:-:S02]  /*123b0*/  F2FP.BF16.F32.PACK_AB R181, R0, R181 ;  /* 0x000000b500b5723e */ /* 0x000fc400000010ff */
[----:B------:R-:W-:Y:S01]  /*123c0*/  FADD.FTZ R9, R61, R46 ;  /* 0x0000002e3d097221 */ /* 0x000fe20000010000 */
[----:B------:R-:W-:Y:S01]  /*123d0*/  F2FP.BF16.F32.PACK_AB R180, R67, R180 ;  /* 0x000000b443b4723e */ /* 0x000fe200000010ff */
[----:B------:R-:W0:Y:S01]  /*123e0*/  MUFU.EX2 R14, R14 ;  /* 0x0000000e000e7308 */ /* 0x000e220000000800 */
[----:B-1----:R-:W-:Y:S01]  /*123f0*/  FADD.FTZ R4, R12, R3 ;  /* 0x000000030c047221 */ /* 0x002fe20000010000 */
[----:B------:R-:W-:Y:S01]  /*12400*/  FADD.FTZ R46, R164, R9 ;  /* 0x00000009a42e7221 */ /* 0x000fe20000010000 */
[----:B------:R-:W-:Y:S02]  /*12410*/  F2FP.BF16.F32.PACK_AB R182, R69, R182 ;  /* 0x000000b645b6723e */ /* 0x000fe400000010ff */
[----:B------:R-:W-:Y:S01]  /*12420*/  F2FP.BF16.F32.PACK_AB R176, R71, R176 ;  /* 0x000000b047b0723e */ /* 0x000fe200000010ff */
[----:B------:R-:W-:Y:S01]  /*12430*/  FADD.FTZ R9, R63, R46 ;  /* 0x0000002e3f097221 */ /* 0x000fe20000010000 */
[----:B------:R-:W-:Y:S01]  /*12440*/  F2FP.BF16.F32.PACK_AB R178, R73, R178 ;  /* 0x000000b249b2723e */ /* 0x000fe200000010ff */
[----:B------:R-:W1:Y:S01]  /*12450*/  MUFU.EX2 R173, R173 ;  /* 0x000000ad00ad7308 */ /* 0x000e620000000800 */
[----:B---3--:R-:W-:Y:S01]  /*12460*/  FADD.FTZ R3, R179, R4 ;  /* 0x00000004b3037221 */ /* 0x008fe20000010000 */
[----:B------:R-:W-:Y:S01]  /*12470*/  FADD.FTZ R46, R166, R9 ;  /* 0x00000009a62e7221 */ /* 0x000fe20000010000 */
[----:B--2---:R-:W-:Y:S01]  /*12480*/  @P2 IMAD.HI.U32 R13, R192, R13, RZ ;  /* 0x0000000dc00d2227 */ /* 0x004fe200078e00ff */
[----:B------:R-:W-:-:S03]  /*12490*/  F2FP.BF16.F32.PACK_AB R172, R77, R172 ;  /* 0x000000ac4dac723e */ /* 0x000fc600000010ff */
[----:B------:R-:W-:Y:S01]  /*124a0*/  FADD.FTZ R9, R29, R46 ;  /* 0x0000002e1d097221 */ /* 0x000fe20000010000 */
[----:B------:R-:W-:Y:S01]  /*124b0*/  F2FP.BF16.F32.PACK_AB R174, R79, R174 ;  /* 0x000000ae4fae723e */ /* 0x000fe200000010ff */
[----:B------:R-:W2:Y:S01]  /*124c0*/  MUFU.EX2 R20, R20 ;  /* 0x0000001400147308 */ /* 0x000ea20000000800 */
[----:B0-----:R-:W-:Y:S01]  /*124d0*/  FADD.FTZ R4, R14, R3 ;  /* 0x000000030e047221 */ /* 0x001fe20000010000 */
[----:B------:R-:W-:Y:S01]  /*124e0*/  FADD.FTZ R46, R160, R9 ;  /* 0x00000009a02e7221 */ /* 0x000fe20000010000 */
[----:B----4-:R-:W-:Y:S02]  /*124f0*/  @P2 SHF.R.U32.HI R48, RZ, R50, R13 ;  /* 0x00000032ff302219 */ /* 0x010fe4000001160d */
[----:B------:R-:W-:Y:S01]  /*12500*/  F2FP.BF16.F32.PACK_AB R168, R59, R168 ;  /* 0x000000a83ba8723e */ /* 0x000fe200000010ff */
[----:B------:R-:W-:Y:S01]  /*12510*/  FADD.FTZ R9, R53, R46 ;  /* 0x0000002e35097221 */ /* 0x000fe20000010000 */
[----:B------:R-:W-:Y:S01]  /*12520*/  F2FP.BF16.F32.PACK_AB R170, R61, R170 ;  /* 0x000000aa3daa723e */ /* 0x000fe200000010ff */
[----:B------:R-:W0:Y:S01]  /*12530*/  MUFU.EX2 R175, R175 ;  /* 0x000000af00af7308 */ /* 0x000e220000000800 */
[----:B-1----:R-:W-:Y:S01]  /*12540*/  FADD.FTZ R3, R173, R4 ;  /* 0x00000004ad037221 */ /* 0x002fe20000010000 */
[----:B------:R-:W-:Y:S01]  /*12550*/  FADD.FTZ R46, R162, R9 ;  /* 0x00000009a22e7221 */ /* 0x000fe20000010000 */
[----:B------:R-:W-:Y:S01]  /*12560*/  IMAD.IADD R127, R127, 0x1, R48 ;  /* 0x000000017f7f7824 */ /* 0x000fe200078e0230 */
[----:B------:R-:W-:-:S02]  /*12570*/  F2FP.BF16.F32.PACK_AB R164, R63, R164 ;  /* 0x000000a43fa4723e */ /* 0x000fc400000010ff */
[----:B------:R-:W-:Y:S01]  /*12580*/  FADD.FTZ R9, R55, R46 ;  /* 0x0000002e37097221 */ /* 0x000fe20000010000 */
[----:B------:R-:W-:Y:S01]  /*12590*/  F2FP.BF16.F32.PACK_AB R166, R29, R166 ;  /* 0x000000a61da6723e */ /* 0x000fe200000010ff */
[----:B------:R-:W1:Y:S01]  /*125a0*/  MUFU.EX2 R24, R24 ;  /* 0x0000001800187308 */ /* 0x000e620000000800 */
[----:B--2---:R-:W-:Y:S01]  /*125b0*/  FADD.FTZ R4, R20, R3 ;  /* 0x0000000314047221 */ /* 0x004fe20000010000 */
[----:B------:R-:W-:Y:S01]  /*125c0*/  F2FP.BF16.F32.PACK_AB R160, R53, R160 ;  /* 0x000000a035a0723e */ /* 0x000fe200000010ff */
[----:B------:R-:W-:Y:S01]  /*125d0*/  IMAD.IADD R6, R127, 0x1, R6 ;  /* 0x000000017f067824 */ /* 0x000fe200078e0206 */
[----:B------:R-:W-:Y:S02]  /*125e0*/  F2FP.BF16.F32.PACK_AB R162, R55, R162 ;  /* 0x000000a237a2723e */ /* 0x000fe400000010ff */
[----:B------:R-:W-:Y:S02]  /*125f0*/  F2FP.BF16.F32.PACK_AB R183, R8, R183 ;  /* 0x000000b708b7723e */ /* 0x000fe400000010ff */
        /* <DEDUP_REMOVED lines=69> */
[----:B--2---:R-:W-:Y:S01]  /*12a50*/  FADD.FTZ R0, R28, R3 ;  /* 0x000000031c007221 */ /* 0x004fe20000010000 */
[----:B------:R-:W-:-:S06]  /*12a60*/  VIADD R3, R88, 0xfffffffe ;  /* 0xfffffffe58037836 */ /* 0x000fcc0000000000 */
[----:B------:R-:W2:Y:S01]  /*12a70*/  MUFU.EX2 R57, R57 ;  /* 0x0000003900397308 */ /* 0x000ea20000000800 */
[----:B0-----:R-:W-:Y:S01]  /*12a80*/  FADD.FTZ R4, R154, R9 ;  /* 0x000000099a047221 */ /* 0x001fe20000010000 */
[C---:B-1----:R-:W-:Y:S01]  /*12a90*/  FADD.FTZ R0, R155.reuse, R0 ;  /* 0x000000009b007221 */ /* 0x042fe20000010000 */
[----:B------:R-:W-:Y:S02]  /*12aa0*/  F2FP.BF16.F32.PACK_AB R155, R155, R28 ;  /* 0x0000001c9b9b723e */ /* 0x000fe400000010ff */
[C---:B--2---:R-:W-:Y:S01]  /*12ab0*/  FADD.FTZ R4, R57.reuse, R4 ;  /* 0x0000000439047221 */ /* 0x044fe20000010000 */
        /* <DEDUP_REMOVED lines=13> */
.L_x_7914:
[----:B------:R-:W-:-:S13]  /*12b90*/  ISETP.NE.AND P4, PT, R7, 0x1, PT ;  /* 0x000000010700780c */ /* 0x000fda0003f85270 */
[----:B------:R-:W0:Y:S02]  /*12ba0*/  @P4 LDC.64 R12, c[0x0][0x9e8] ;  /* 0x00027a00ff0c4b82 */ /* 0x000e240000000a00 */
[----:B0-----:R-:W-:-:S05]  /*12bb0*/  @P4 IMAD.HI.U32 R12, R8, R12, RZ ;  /* 0x0000000c080c4227 */ /* 0x001fca00078e00ff */
[----:B------:R-:W-:-:S07]  /*12bc0*/  @P4 SHF.R.U32.HI R8, RZ, R13, R12 ;  /* 0x0000000dff084219 */ /* 0x000fce000001160c */
.L_x_7915:
[----:B------:R-:W-:Y:S05]  /*12bd0*/  BSYNC B0 ;  /* 0x0000000000007941 */ /* 0x000fea0003800000 */
.L_x_7913:
[----:B------:R-:W-:-:S05]  /*12be0*/  IMAD R7, R8, R7, R7 ;  /* 0x0000000708077224 */ /* 0x000fca00078e0207 */
[----:B------:R-:W-:-:S07]  /*12bf0*/  VIMNMX R6, R6, R7, PT ;  /* 0x0000000706067248 */ /* 0x000fce0003fe0100 */
.L_x_7912:
[----:B------:R-:W-:Y:S01]  /*12c00*/  SHF.R.S32.HI R7, RZ, 0x1f, R6 ;  /* 0x0000001fff077819 */ /* 0x000fe20000011406 */
[----:B------:R-:W-:Y:S01]  /*12c10*/  ULDC UR51, c[0x0][0x9e4] ;  /* 0x0002790000337ab9 */ /* 0x000fe20000000800 */
[----:B------:R-:W-:Y:S01]  /*12c20*/  ULDC UR48, c[0x0][0x9e4] ;  /* 0x0002790000307ab9 */ /* 0x000fe20000000800 */
[----:B------:R-:W-:Y:S01]  /*12c30*/  ULDC UR53, c[0x0][0x9d8] ;  /* 0x0002760000357ab9 */ /* 0x000fe20000000800 */
[----:B------:R-:W-:Y:S01]  /*12c40*/  LEA.HI R7, R7, R6, RZ, 0x7 ;  /* 0x0000000607077211 */ /* 0x000fe200078f38ff */
[----:B------:R-:W-:Y:S01]  /*12c50*/  ULDC UR56, c[0x0][0x9d8] ;  /* 0x0002760000387ab9 */ /* 0x000fe20000000800 */
[----:B------:R-:W-:Y:S01]  /*12c60*/  ULDC UR54, c[0x0][0x9d8] ;  /* 0x0002760000367ab9 */ /* 0x000fe20000000800 */
[----:B------:R-:W-:Y:S01]  /*12c70*/  ULDC UR47, c[0x0][0x988] ;  /* 0x00026200002f7ab9 */ /* 0x000fe20000000800 */
[----:B------:R-:W-:Y:S01]  /*12c80*/  SHF.R.S32.HI R7, RZ, 0x7, R7 ;  /* 0x00000007ff077819 */ /* 0x000fe20000011407 */
[----:B------:R-:W-:Y:S01]  /*12c90*/  ULDC UR50, c[0x0][0x988] ;  /* 0x0002620000327ab9 */ /* 0x000fe20000000800 */
[----:B------:R-:W-:Y:S01]  /*12ca0*/  ULDC UR49, c[0x0][0x988] ;  /* 0x0002620000317ab9 */ /* 0x000fe20000000800 */
[----:B------:R-:W-:Y:S01]  /*12cb0*/  ULDC UR55, c[0x0][0x9e0] ;  /* 0x0002780000377ab9 */ /* 0x000fe20000000800 */
[----:B------:R-:W-:Y:S01]  /*12cc0*/  VIMNMX R12, R194, R7, !PT ;  /* 0x00000007c20c7248 */ /* 0x000fe20007fe0100 */
[----:B------:R-:W-:Y:S01]  /*12cd0*/  ULDC UR52, c[0x0][0x9e0] ;  /* 0x0002780000347ab9 */ /* 0x000fe20000000800 */
[----:B------:R-:W-:-:S02]  /*12ce0*/  CS2R R150, SRZ ;  /* 0x0000000000967805 */ /* 0x000fc4000001ff00 */
[----:B------:R-:W-:Y:S02]  /*12cf0*/  CS2R R148, SRZ ;  /* 0x0000000000947805 */ /* 0x000fe4000001ff00 */
[----:B------:R-:W-:Y:S02]  /*12d00*/  ISETP.GE.AND P4, PT, R3, R12, PT ;  /* 0x0000000c0300720c */ /* 0x000fe40003f86270 */
        /* <DEDUP_REMOVED lines=31> */
[----:B------:R-:W-:-:S07]  /*12f00*/  IMAD.MOV.U32 R151, RZ, RZ, RZ ;  /* 0x000000ffff977224 */ /* 0x000fce00078e00ff */
.L_x_7934:
[----:B------:R-:W-:Y:S01]  /*12f10*/  VIADD R13, R22, 0x1 ;  /* 0x00000001160d7836 */ /* 0x000fe20000000000 */
[----:B------:R-:W-:Y:S05]  /*12f20*/  YIELD ;  /* 0x0000000000007946 */ /* 0x000fea0003800000 */
[----:B------:R-:W-:-:S04]  /*12f30*/  ISETP.NE.AND P4, PT, R13, 0x2, PT ;  /* 0x000000020d00780c */ /* 0x000fc80003f85270 */
[----:B------:R-:W-:Y:S02]  /*12f40*/  SEL R7, RZ, 0x1, P4 ;  /* 0x00000001ff077807 */ /* 0x000fe40002000000 */
[----:B------:R-:W-:Y:S02]  /*12f50*/  SEL R13, R13, RZ, P4 ;  /* 0x000000ff0d0d7207 */ /* 0x000fe40002000000 */
[----:B------:R-:W-:Y:S02]  /*12f60*/  ISETP.NE.AND P4, PT, R193, RZ, PT ;  /* 0x000000ffc100720c */ /* 0x000fe40003f85270 */
[----:B------:R-:W-:-:S11]  /*12f70*/  LOP3.LUT R14, R186, R7, RZ, 0x3c, !PT ;  /* 0x00000007ba0e7212 */ /* 0x000fd600078e3cff */
[----:B------:R-:W-:Y:S05]  /*12f80*/  @P4 BRA `(.L_x_7917) ;  /* 0x0000000000304947 */ /* 0x000fea0003800000 */
[----:B------:R-:W-:Y:S05]  /*12f90*/  @!P0 BRA `(.L_x_7918) ;  /* 0x0000000000048947 */ /* 0x000fea0003800000 */
[----:B------:R-:W-:Y:S01]  /*12fa0*/  BPT.TRAP 0x1 ;  /* 0x000000040000795c */ /* 0x000fe20000300000 */
.L_x_7918:
[----:B------:R-:W-:Y:S01]  /*12fb0*/  IMAD R7, R13, 0x8, R2 ;  /* 0x000000080d077824 */ /* 0x000fe200078e0202 */
[----:B------:R-:W-:-:S04]  /*12fc0*/  SHF.L.U32 R6, R14, 0x1f, RZ ;  /* 0x0000001f0e067819 */ /* 0x000fc800000006ff */
[----:B------:R0:W1:Y:S01]  /*12fd0*/  SYNCS.PHASECHK.TRANS64.TRYWAIT P5, [R7+URZ+0x28830], R6 ;  /* 0x02883006070075a7 */ /* 0x00006200080a017f */
[----:B------:R-:W-:Y:S05]  /*12fe0*/  @!P0 BRA `(.L_x_7919) ;  /* 0x0000000000048947 */ /* 0x000fea0003800000 */
[----:B------:R-:W-:Y:S01]  /*12ff0*/  BPT.TRAP 0x1 ;  /* 0x000000040000795c */ /* 0x000fe20000300000 */
.L_x_7919:
[----:B------:R-:W-:Y:S04]  /*13000*/  BSSY B0, `(.L_x_7917) ;  /* 0x0000004000007945 */ /* 0x000fe80003800000 */
[----:B-1----:R-:W-:Y:S05]  /*13010*/  @P5 BRA `(.L_x_7920) ;  /* 0x0000000000085947 */ /* 0x002fea0003800000 */
[----:B------:R-:W1:Y:S02]  /*13020*/  SYNCS.PHASECHK.TRANS64.TRYWAIT P5, [R7+URZ+0x28830], R6 ;  /* 0x02883006070075a7 */ /* 0x000e6400080a017f */
[----:B-1----:R-:W-:Y:S05]  /*13030*/  @!P5 BRA `(.L_x_7921) ;  /* 0x0000017800b4d947 */ /* 0x002fea0003800000 */
.L_x_7920:
[----:B------:R-:W-:Y:S05]  /*13040*/  BSYNC B0 ;  /* 0x0000000000007941 */ /* 0x000fea0003800000 */
.L_x_7917:
[----:B------:R-:W2:Y:S01]  /*13050*/  S2R R8, SR_TID.X ;  /* 0x0000000000087919 */ /* 0x000ea20000002100 */
[----:B------:R-:W-:Y:S05]  /*13060*/  WARPSYNC.ALL ;  /* 0x0000000000007948 */ /* 0x000fea0003800000 */
[----:B01----:R-:W-:Y:S02]  /*13070*/  IMAD R6, R13, 0x800, R5 ;  /* 0x000008000d067824 */ /* 0x003fe400078e0205 */
[----:B------:R-:W-:Y:S02]  /*13080*/  IMAD.MOV.U32 R7, RZ, RZ, 0x40000040 ;  /* 0x40000040ff077424 */ /* 0x000fe400078e00ff */
[C---:B------:R-:W-:Y:S01]  /*13090*/  VIADD R24, R6.reuse, 0x4 ;  /* 0x0000000406187836 */ /* 0x040fe20000000000 */
[C---:B------:R-:W-:Y:S01]  /*130a0*/  R2UR UR14, R6.reuse ;  /* 0x00000000060e72ca */ /* 0x040fe200000e0000 */
[----:B------:R-:W-:Y:S01]  /*130b0*/  IMAD.MOV.U32 R25, RZ, RZ, 0x40000040 ;  /* 0x40000040ff197424 */ /* 0x000fe200078e00ff */
[----:B------:R-:W-:Y:S01]  /*130c0*/  R2UR UR15, R7 ;  /* 0x00000000070f72ca */ /* 0x000fe200000e0000 */
[----:B------:R-:W-:Y:S01]  /*130d0*/  VIADD R20, R6, 0x2 ;  /* 0x0000000206147836 */ /* 0x000fe20000000000 */
[----:B------:R-:W-:Y:S01]  /*130e0*/  R2UR UR6, R24 ;  /* 0x00000000180672ca */ /* 0x000fe200000e0000 */
[----:B------:R-:W-:Y:S01]  /*130f0*/  VIADD R24, R6, 0x404 ;  /* 0x0000040406187836 */ /* 0x000fe20000000000 */
[C---:B------:R-:W-:Y:S01]  /*13100*/  R2UR UR7, R25.reuse ;  /* 0x00000000190772ca */ /* 0x040fe200000e0000 */
[----:B------:R-:W-:Y:S01]  /*13110*/  IMAD.MOV.U32 R21, RZ, RZ, 0x40000040 ;  /* 0x40000040ff157424 */ /* 0x000fe200078e00ff */
[----:B------:R-:W-:Y:S01]  /*13120*/  R2UR UR31, R25 ;  /* 0x00000000191f72ca */ /* 0x000fe200000e0000 */
[----:B------:R-:W-:Y:S01]  /*13130*/  IMAD.MOV.U32 R9, RZ, RZ, 0x40000040 ;  /* 0x40000040ff097424 */ /* 0x000fe200078e00ff */
[----:B------:R-:W-:-:S02]  /*13140*/  R2UR UR30, R24 ;  /* 0x00000000181e72ca */ /* 0x000fc400000e0000 */
[----:B------:R-:W-:Y:S01]  /*13150*/  R2UR UR10, R20 ;  /* 0x00000000140a72ca */ /* 0x000fe200000e0000 */
[----:B------:R-:W-:Y:S01]  /*13160*/  VIADD R20, R6, 0x400 ;  /* 0x0000040006147836 */ /* 0x000fe20000000000 */
[----:B------:R-:W-:Y:S02]  /*13170*/  R2UR UR11, R21 ;  /* 0x00000000150b72ca */ /* 0x000fe400000e0000 */
[----:B------:R-:W-:Y:S02]  /*13180*/  R2UR UR19, R9 ;  /* 0x00000000091372ca */ /* 0x000fe400000e0000 */
[----:B------:R-:W-:Y:S02]  /*13190*/  R2UR UR22, R20 ;  /* 0x00000000141672ca */ /* 0x000fe400000e0000 */
[----:B------:R-:W-:Y:S02]  /*131a0*/  R2UR UR23, R21 ;  /* 0x00000000151772ca */ /* 0x000fe400000e0000 */
[----:B--2---:R-:W-:-:S02]  /*131b0*/  SHF.R.U32.HI R8, RZ, 0x7, R8 ;  /* 0x00000007ff087819 */ /* 0x004fc40000011608 */
[----:B------:R-:W-:Y:S02]  /*131c0*/  R2UR UR27, R9 ;  /* 0x00000000091b72ca */ /* 0x000fe400000e0000 */
[----:B------:R-:W-:Y:S01]  /*131d0*/  R2UR UR35, R7 ;  /* 0x00000000072372ca */ /* 0x000fe200000e0000 */
[----:B------:R-:W-:Y:S02]  /*131e0*/  VIADD R15, R8, 0x8 ;  /* 0x00000008080f7836 */ /* 0x000fe40000000000 */
[----:B------:R-:W-:-:S03]  /*131f0*/  VIADD R8, R6, 0x6 ;  /* 0x0000000606087836 */ /* 0x000fc60000000000 */
[----:B------:R0:W-:Y:S02]  /*13200*/  BAR.SYNC.DEFER_BLOCKING R15, 0x100 ;  /* 0x0004000f0000751d */ /* 0x0001e40000010000 */
[----:B------:R-:W-:Y:S01]  /*13210*/  R2UR UR18, R8 ;  /* 0x00000000081272ca */ /* 0x000fe200000e0000 */
[C---:B------:R-:W-:Y:S02]  /*13220*/  VIADD R8, R6.reuse, 0x402 ;  /* 0x0000040206087836 */ /* 0x040fe40000000000 */
[----:B------:R-:W-:-:S03]  /*13230*/  VIADD R6, R6, 0x406 ;  /* 0x0000040606067836 */ /* 0x000fc60000000000 */
[----:B------:R-:W-:Y:S02]  /*13240*/  R2UR UR26, R8 ;  /* 0x00000000081a72ca */ /* 0x000fe400000e0000 */
[----:B------:R-:W-:Y:S01]  /*13250*/  R2UR UR34, R6 ;  /* 0x00000000062272ca */ /* 0x000fe200000e0000 */
        /* <DEDUP_REMOVED lines=27> */
.L_x_7923:
[----:B------:R-:W-:Y:S01]  /*13410*/  SHF.L.U32 R6, R186, 0x1f, RZ ;  /* 0x0000001fba067819 */ /* 0x000fe200000006ff */
[----:B------:R-:W-:-:S04]  /*13420*/  IMAD R7, R22, 0x8, R2 ;  /* 0x0000000816077824 */ /* 0x000fc800078e0202 */
[----:B------:R0:W1:Y:S01]  /*13430*/  SYNCS.PHASECHK.TRANS64.TRYWAIT P4, [R7+URZ+0x28850], R6 ;  /* 0x02885006070075a7 */ /* 0x000062000808017f */
[----:B------:R-:W-:Y:S05]  /*13440*/  @!P0 BRA `(.L_x_7924) ;  /* 0x0000000000048947 */ /* 0x000fea0003800000 */
[----:B------:R-:W-:Y:S01]  /*13450*/  BPT.TRAP 0x1 ;  /* 0x000000040000795c */ /* 0x000fe20000300000 */
.L_x_7924:
[----:B-1----:R-:W-:Y:S05]  /*13460*/  @P4 BRA `(.L_x_7922) ;  /* 0x0000000000084947 */ /* 0x002fea0003800000 */
[----:B------:R-:W1:Y:S02]  /*13470*/  SYNCS.PHASECHK.TRANS64.TRYWAIT P4, [R7+URZ+0x28850], R6 ;  /* 0x02885006070075a7 */ /* 0x000e64000808017f */
[----:B-1----:R-:W-:Y:S05]  /*13480*/  @!P4 BRA `(.L_x_7925) ;  /* 0x0000017400b4c947 */ /* 0x002fea0003800000 */
.L_x_7922:
[----:B01----:R-:W-:Y:S01]  /*13490*/  VIADD R6, R2, 0x400 ;  /* 0x0000040002067836 */ /* 0x003fe20000000000 */
[----:B------:R-:W-:Y:S05]  /*134a0*/  WARPSYNC.ALL ;  /* 0x0000000000007948 */ /* 0x000fea0003800000 */
[----:B------:R-:W-:Y:S01]  /*134b0*/  SHF.R.U32.HI R6, RZ, 0x4, R6 ;  /* 0x00000004ff067819 */ /* 0x000fe20000011606 */
[----:B------:R-:W-:Y:S01]  /*134c0*/  IMAD.MOV.U32 R7, RZ, RZ, 0x40000040 ;  /* 0x40000040ff077424 */ /* 0x000fe200078e00ff */
[----:B------:R-:W-:Y:S01]  /*134d0*/  WARPGROUP.ARRIVE ;  /* 0x00000000000079c5 */ /* 0x000fe20000000000 */
[----:B------:R-:W-:Y:S01]  /*134e0*/  IMAD.MOV.U32 R9, RZ, RZ, 0x40000040 ;  /* 0x40000040ff097424 */ /* 0x000fe200078e00ff */
[----:B------:R-:W-:Y:S01]  /*134f0*/  LOP3.LUT R6, R6, 0x3fff, RZ, 0xc0, !PT ;  /* 0x00003fff06067812 */ /* 0x000fe200078ec0ff */
[----:B------:R-:W-:Y:S01]  /*13500*/  FMUL.FTZ R20, R25, UR56 ;  /* 0x0000003819147c20 */ /* 0x000fe20008410000 */
[----:B------:R-:W-:Y:S01]  /*13510*/  R2UR UR7, R7 ;  /* 0x00000000070772ca */ /* 0x000fe200000e0000 */
[----:B------:R-:W-:Y:S01]  /*13520*/  IMAD.MOV.U32 R7, RZ, RZ, 0x40000040 ;  /* 0x40000040ff077424 */ /* 0x000fe200078e00ff */
        /* <DEDUP_REMOVED lines=8> */
[----:B------:R-:W-:Y:S01]  /*135b0*/  FMUL.FTZ R39, R40, UR56 ;  /* 0x0000003828277c20 */ /* 0x000fe20008410000 */
[C---:B------:R-:W-:Y:S01]  /*135c0*/  VIADD R8, R6.reuse, 0x80 ;  /* 0x0000008006087836 */ /* 0x040fe20000000000 */
[----:B------:R-:W-:Y:S01]  /*135d0*/  R2UR UR6, R6 ;  /* 0x00000000060672ca */ /* 0x000fe200000e0000 */
[----:B------:R-:W-:Y:S01]  /*135e0*/  FMUL.FTZ R40, R41, UR56 ;  /* 0x0000003829287c20 */ /* 0x000fe20008410000 */
[----:B------:R-:W-:Y:S01]  /*135f0*/  FMUL.FTZ R41, R46, UR56 ;  /* 0x000000382e297c20 */ /* 0x000fe20008410000 */
[----:B------:R-:W-:Y:S01]  /*13600*/  FMUL.FTZ R46, R51, UR56 ;  /* 0x00000038332e7c20 */ /* 0x000fe20008410000 */
[----:B------:R-:W-:Y:S01]  /*13610*/  FMUL.FTZ R51, R53, UR56 ;  /* 0x0000003835337c20 */ /* 0x000fe20008410000 */
[----:B------:R-:W0:Y:S01]  /*13620*/  S2R R186, SR_TID.X ;  /* 0x0000000000ba7919 */ /* 0x000e220000002100 */
[----:B------:R-:W-:Y:S01]  /*13630*/  FMUL.FTZ R53, R59, UR56 ;  /* 0x000000383b357c20 */ /* 0x000fe20008410000 */
[----:B------:R-:W-:Y:S01]  /*13640*/  FMUL.FTZ R59, R66, UR56 ;  /* 0x00000038423b7c20 */ /* 0x000fe20008410000 */
[----:B------:R-:W-:Y:S01]  /*13650*/  FMUL.FTZ R66, R69, UR56 ;  /* 0x0000003845427c20 */ /* 0x000fe20008410000 */
[----:B------:R-:W-:Y:S01]  /*13660*/  FMUL.FTZ R69, R73, UR56 ;  /* 0x0000003849457c20 */ /* 0x000fe20008410000 */
[----:B------:R-:W-:Y:S01]  /*13670*/  FMUL.FTZ R73, R76, UR56 ;  /* 0x000000384c497c20 */ /* 0x000fe20008410000 */
[----:B------:R-:W-:Y:S01]  /*13680*/  FMUL.FTZ R76, R83, UR56 ;  /* 0x00000038534c7c20 */ /* 0x000fe20008410000 */
[----:B------:R-:W-:Y:S01]  /*13690*/  IMAD.IADD R83, R195, 0x1, R192 ;  /* 0x00000001c3537824 */ /* 0x000fe200078e02c0 */
[----:B------:R-:W-:Y:S01]  /*136a0*/  HGMMA.64x128x16.F32.BF16 R88, R180, gdesc[UR4].tnspB, R88, gsb0 ;  /* 0x41e00004b4587df0 */ /* 0x000fe20008001858 */
[----:B------:R-:W-:Y:S01]  /*136b0*/  R2UR UR6, R8 ;  /* 0x00000000080672ca */ /* 0x000fe200000e0000 */
[----:B------:R-:W-:Y:S01]  /*136c0*/  VIADD R8, R6, 0x100 ;  /* 0x0000010006087836 */ /* 0x000fe20000000000 */
[----:B------:R-:W-:Y:S01]  /*136d0*/  R2UR UR7, R9 ;  /* 0x00000000090772ca */ /* 0x000fe200000e0000 */
[----:B------:R-:W-:-:S02]  /*136e0*/  IMAD.MOV.U32 R9, RZ, RZ, 0x40000040 ;  /* 0x40000040ff097424 */ /* 0x000fc400078e00ff */
        /* <DEDUP_REMOVED lines=33> */
[----:B0-----:R-:W-:Y:S01]  /*13900*/  SHF.R.U32.HI R186, RZ, 0x7, R186 ;  /* 0x00000007ffba7819 */ /* 0x001fe200000116ba */
        /* <DEDUP_REMOVED lines=17> */
[----:B------:R-:W-:Y:S01]  /*13a20*/  R2UR UR6, R8 ;  /* 0x00000000080672ca */ /* 0x000fe200000e0000 */
[----:B------:R-:W-:Y:S01]  /*13a30*/  VIADD R8, R6, 0x180 ;  /* 0x0000018006087836 */ /* 0x000fe20000000000 */
[----:B------:R-:W-:Y:S01]  /*13a40*/  R2UR UR7, R9 ;  /* 0x00000000090772ca */ /* 0x000fe200000e0000 */
[----:B------:R-:W-:-:S03]  /*13a50*/  IMAD.MOV.U32 R9, RZ, RZ, 0x40000040 ;  /* 0x40000040ff097424 */ /* 0x000fc600078e00ff */
        /* <DEDUP_REMOVED lines=62> */
[----:B------:R-:W-:Y:S01]  /*13e40*/  R2UR UR6, R8 ;  /* 0x00000000080672ca */ /* 0x000fe200000e0000 */
[----:B------:R-:W-:Y:S01]  /*13e50*/  FMUL.FTZ R8, R55, UR56 ;  /* 0x0000003837087c20 */ /* 0x000fe20008410000 */
[----:B------:R-:W-:Y:S01]  /*13e60*/  R2UR UR7, R9 ;  /* 0x00000000090772ca */ /* 0x000fe200000e0000 */
[----:B------:R-:W-:Y:S01]  /*13e70*/  FMUL.FTZ R55, R62, UR56 ;  /* 0x000000383e377c20 */ /* 0x000fe20008410000 */
[----:B------:R-:W-:Y:S01]  /*13e80*/  FMUL.FTZ R62, R65, UR56 ;  /* 0x00000038413e7c20 */ /* 0x000fe20008410000 */
[----:B------:R-:W-:Y:S01]  /*13e90*/  FMUL.FTZ R65, R68, UR56 ;  /* 0x0000003844417c20 */ /* 0x000fe20008410000 */
[----:B------:R-:W-:Y:S01]  /*13ea0*/  FMUL.FTZ R68, R72, UR56 ;  /* 0x0000003848447c20 */ /* 0x000fe20008410000 */
[----:B------:R-:W-:Y:S01]  /*13eb0*/  FMUL.FTZ R72, R79, UR56 ;  /* 0x000000384f487c20 */ /* 0x000fe20008410000 */
[----:B------:R-:W-:Y:S01]  /*13ec0*/  FMUL.FTZ R9, R56, UR56 ;  /* 0x0000003838097c20 */ /* 0x000fe20008410000 */
[----:B------:R-:W5:Y:S01]  /*13ed0*/  @P2 LDC R79, c[0x0][0x450] ;  /* 0x00011400ff4f2b82 */ /* 0x000f620000000800 */
        /* <DEDUP_REMOVED lines=22> */
[----:B------:R-:W-:Y:S02]  /*14040*/  R2UR UR6, R6 ;  /* 0x00000000060672ca */ /* 0x000fe400000e0000 */
[----:B------:R-:W-:Y:S01]  /*14050*/  R2UR UR7, R7 ;  /* 0x00000000070772ca */ /* 0x000fe200000e0000 */
[----:B------:R-:W1:Y:S01]  /*14060*/  @P2 LDC R6, c[0x0][0x44c] ;  /* 0x00011300ff062b82 */ /* 0x000e620000000800 */
[----:B------:R-:W-:-:S04]  /*14070*/  @!P1 IMAD R7, R13, 0x8, R2 ;  /* 0x000000080d079824 */ /* 0x000fc800078e0202 */
[----:B------:R-:W-:-:S05]  /*14080*/  @!P1 VIADD R7, R7, 0x28840 ;  /* 0x0002884007079836 */ /* 0x000fca0000000000 */
[----:B------:R-:W-:Y:S01]  /*14090*/  @!P1 PRMT R7, RZ, 0x654, R7 ;  /* 0x00000654ff079816 */ /* 0x000fe20000000007 */
[----:B-1----:R-:W-:-:S05]  /*140a0*/  @P2 IMAD.HI.U32 R6, R83, R6, RZ ;  /* 0x0000000653062227 */ /* 0x002fca00078e00ff */
[----:B-----5:R-:W-:Y:S01]  /*140b0*/  @P2 SHF.R.U32.HI R83, RZ, R79, R6 ;  /* 0x0000004fff532219 */ /* 0x020fe20000011606 */
[----:B------:R-:W-:Y:S01]  /*140c0*/  IMAD.SHL.U32 R79, R3, 0x80, RZ ;  /* 0x00000080034f7824 */ /* 0x000fe200078e00ff */
[----:B------:R-:W-:-:S04]  /*140d0*/  IADD3 R6, -R186, 0xb, RZ ;  /* 0x0000000bba067810 */ /* 0x000fc80007ffe1ff */
[----:B------:R-:W-:-:S04]  /*140e0*/  IADD3 R86, -R188, 0x1, -R79 ;  /* 0x00000001bc567810 */ /* 0x000fc80007ffe94f */
[----:B------:R-:W-:-:S05]  /*140f0*/  IADD3 R86, -R187, R86, R189 ;  /* 0x00000056bb567210 */ /* 0x000fca0007ffe1bd */
[----:B------:R-:W-:Y:S01]  /*14100*/  VIADD R87, R86, UR57 ;  /* 0x0000003956577c36 */ /* 0x000fe20008000000 */
[----:B------:R-:W-:Y:S02]  /*14110*/  WARPGROUP.DEPBAR.LE gsb0, 0x0 ;  /* 0x00008000000079c5 */ /* 0x000fe40000010000 */
[----:B------:R-:W-:-:S06]  /*14120*/  WARPGROUP.ARRIVE ;  /* 0x00000000000079c5 */ /* 0x000fcc0000000000 */
[----:B------:R-:W-:Y:S03]  /*14130*/  HGMMA.64x128x16.F32.BF16 R88, R152, gdesc[UR4].tnspB, R88, gsb0 ;  /* 0x41e0000498587df0 */ /* 0x000fe60008001858 */
[----:B------:R-:W-:Y:S02]  /*14140*/  WARPGROUP.DEPBAR.LE gsb0, 0x0 ;  /* 0x00008000000079c5 */ /* 0x000fe40000010000 */
[----:B------:R-:W1:Y:S01]  /*14150*/  SHFL.IDX PT, R154, R83, RZ, 0x1c1f ;  /* 0x001c1fff539a7589 */ /* 0x000e6200000e0000 */
[----:B------:R-:W-:Y:S01]  /*14160*/  VIADD R152, R86, UR55 ;  /* 0x0000003756987c36 */ /* 0x000fe20008000000 */
[----:B------:R0:W-:Y:S06]  /*14170*/  BAR.ARV R6, 0x100 ;  /* 0x000400060000751d */ /* 0x0001ec0000002000 */
[----:B------:R0:W-:Y:S01]  /*14180*/  @!P1 SYNCS.ARRIVE.TRANS64.RED.A1T0 RZ, [R7+URZ], RZ ;  /* 0x000000ff07ff99a7 */ /* 0x0001e2000810043f */
[----:B-1----:R-:W-:-:S02]  /*14190*/  IMAD.IADD R86, R152, 0x1, R154 ;  /* 0x0000000198567824 */ /* 0x002fc400078e029a */
[----:B------:R-:W-:Y:S01]  /*141a0*/  IMAD.IADD R85, R87, 0x1, R154 ;  /* 0x0000000157557824 */ /* 0x000fe200078e029a */
[----:B0-234-:R-:W-:Y:S06]  /*141b0*/  @!P3 BRA `(.L_x_7926) ;  /* 0x000000000058b947 */ /* 0x01dfec0003800000 */
        /* <DEDUP_REMOVED lines=12> */
.L_x_7928:
[----:B------:R-:W-:-:S05]  /*14280*/  IMAD.U32 R153, RZ, RZ, UR51 ;  /* 0x00000033ff997e24 */ /* 0x000fca000f8e00ff */
[----:B------:R-:W-:-:S13]  /*14290*/  ISETP.NE.AND P4, PT, R153, 0x1, PT ;  /* 0x000000019900780c */ /* 0x000fda0003f85270 */
[----:B------:R-:W0:Y:S02]  /*142a0*/  @P4 LDC.64 R6, c[0x0][0x9e8] ;  /* 0x00027a00ff064b82 */ /* 0x000e240000000a00 */
[----:B0-----:R-:W-:-:S05]  /*142b0*/  @P4 IMAD.HI.U32 R6, R154, R6, RZ ;  /* 0x000000069a064227 */ /* 0x001fca00078e00ff */
[----:B------:R-:W-:-:S07]  /*142c0*/  @P4 SHF.R.U32.HI R154, RZ, R7, R6 ;  /* 0x00000007ff9a4219 */ /* 0x000fce0000011606 */
.L_x_7929:
[----:B------:R-:W-:Y:S05]  /*142d0*/  BSYNC B0 ;  /* 0x0000000000007941 */ /* 0x000fea0003800000 */
.L_x_7927:
[----:B------:R-:W-:-:S04]  /*142e0*/  IMAD R7, R154, R153, -R79 ;  /* 0x000000999a077224 */ /* 0x000fc800078e0a4f */
[----:B------:R-:W-:-:S05]  /*142f0*/  IMAD.IADD R6, R7, 0x1, -R188 ;  /* 0x0000000107067824 */ /* 0x000fca00078e0abc */
[----:B------:R-:W-:Y:S02]  /*14300*/  VIADDMNMX R86, R6, R153, R86, PT ;  /* 0x0000009906567246 */ /* 0x000fe40003800156 */
[----:B------:R-:W-:-:S07]  /*14310*/  VIMNMX R85, R85, R6, !PT ;  /* 0x0000000655557248 */ /* 0x000fce0007fe0100 */
.L_x_7926:
[----:B------:R-:W-:Y:S01]  /*14320*/  ISETP.GT.AND P4, PT, R3, -0x1, PT ;  /* 0xffffffff0300780c */ /* 0x000fe20003f84270 */
[----:B------:R-:W0:Y:S03]  /*14330*/  SHFL.IDX PT, R6, R83, 0x1, 0x1c1f ;  /* 0x003c1f0053067f89 */ /* 0x000e2600000e0000 */
[----:B------:R-:W-:-:S04]  /*14340*/  ISETP.GT.AND P5, PT, R85, RZ, P4 ;  /* 0x000000ff5500720c */ /* 0x000fc800027a4270 */
[----:B------:R-:W-:-:S04]  /*14350*/  ISETP.LT.OR P5, PT, R86, 0x1, P5 ;  /* 0x000000015600780c */ /* 0x000fc80002fa1670 */
[----:B------:R-:W-:Y:S02]  /*14360*/  FSEL R15, R15, -INF , !P5 ;  /* 0xff8000000f0f7808 */ /* 0x000fe40006800000 */
[----:B------:R-:W-:-:S04]  /*14370*/  ISETP.GT.AND P5, PT, R85, 0x1, P4 ;  /* 0x000000015500780c */ /* 0x000fc800027a4270 */
[----:B------:R-:W-:-:S04]  /*14380*/  ISETP.LT.OR P5, PT, R86, 0x2, P5 ;  /* 0x000000025600780c */ /* 0x000fc80002fa1670 */
[----:B------:R-:W-:Y:S02]  /*14390*/  FSEL R20, R20, -INF , !P5 ;  /* 0xff80000014147808 */ /* 0x000fe40006800000 */
[----:B------:R-:W-:Y:S01]  /*143a0*/  ISETP.GT.AND P5, PT, R85, 0x8, P4 ;  /* 0x000000085500780c */ /* 0x000fe200027a4270 */
[--C-:B0-----:R-:W-:Y:S02]  /*143b0*/  IMAD.IADD R152, R152, 0x1, R6.reuse ;  /* 0x0000000198987824 */ /* 0x101fe400078e0206 */
[----:B------:R-:W-:Y:S01]  /*143c0*/  IMAD.IADD R87, R87, 0x1, R6 ;  /* 0x0000000157577824 */ /* 0x000fe200078e0206 */
[----:B------:R-:W-:-:S04]  /*143d0*/  ISETP.LT.OR P5, PT, R86, 0x9, P5 ;  /* 0x000000095600780c */ /* 0x000fc80002fa1670 */
[----:B------:R-:W-:Y:S02]  /*143e0*/  FSEL R25, R25, -INF , !P5 ;  /* 0xff80000019197808 */ /* 0x000fe40006800000 */
[----:B------:R-:W-:-:S04]  /*143f0*/  ISETP.GT.AND P5, PT, R85, 0x9, P4 ;  /* 0x000000095500780c */ /* 0x000fc800027a4270 */
        /* <DEDUP_REMOVED lines=85> */
[----:B------:R-:W-:Y:S01]  /*14950*/  FSEL R84, R84, -INF , !P5 ;  /* 0xff80000054547808 */ /* 0x000fe20006800000 */
[----:B------:R-:W-:Y:S08]  /*14960*/  @!P3 BRA `(.L_x_7930) ;  /* 0x000000000058b947 */ /* 0x000ff00003800000 */
        /* <DEDUP_REMOVED lines=12> */
.L_x_7932:
[----:B------:R-:W-:-:S05]  /*14a30*/  IMAD.U32 R86, RZ, RZ, UR51 ;  /* 0x00000033ff567e24 */ /* 0x000fca000f8e00ff */
[----:B------:R-:W-:-:S13]  /*14a40*/  ISETP.NE.AND P5, PT, R86, 0x1, PT ;  /* 0x000000015600780c */ /* 0x000fda0003fa5270 */
[----:B------:R-:W0:Y:S02]  /*14a50*/  @P5 LDC.64 R6, c[0x0][0x9e8] ;  /* 0x00027a00ff065b82 */ /* 0x000e240000000a00 */
[----:B0-----:R-:W-:-:S05]  /*14a60*/  @P5 IMAD.HI.U32 R6, R83, R6, RZ ;  /* 0x0000000653065227 */ /* 0x001fca00078e00ff */
[----:B------:R-:W-:-:S07]  /*14a70*/  @P5 SHF.R.U32.HI R83, RZ, R7, R6 ;  /* 0x00000007ff535219 */ /* 0x000fce0000011606 */
.L_x_7933:
[----:B------:R-:W-:Y:S05]  /*14a80*/  BSYNC B0 ;  /* 0x0000000000007941 */ /* 0x000fea0003800000 */
.L_x_7931:
[----:B------:R-:W-:-:S04]  /*14a90*/  IMAD R79, R83, R86, -R79 ;  /* 0x00000056534f7224 */ /* 0x000fc800078e0a4f */
[----:B------:R-:W-:-:S05]  /*14aa0*/  IMAD.IADD R79, R79, 0x1, -R188 ;  /* 0x000000014f4f7824 */ /* 0x000fca00078e0abc */
[----:B------:R-:W-:Y:S02]  /*14ab0*/  VIADDMNMX R152, R79, R86, R152, PT ;  /* 0x000000564f987246 */ /* 0x000fe40003800198 */
[----:B------:R-:W-:-:S07]  /*14ac0*/  VIMNMX R87, R87, R79, !PT ;  /* 0x0000004f57577248 */ /* 0x000fce0007fe0100 */
.L_x_7930:
[----:B------:R-:W-:Y:S01]  /*14ad0*/  ISETP.GT.AND P5, PT, R87, 0x1, P4 ;  /* 0x000000015700780c */ /* 0x000fe200027a4270 */
[----:B------:R-:W-:Y:S01]  /*14ae0*/  UMOV UR46, UR50 ;  /* 0x00000032002e7c82 */ /* 0x000fe20008000000 */
[----:B------:R-:W-:Y:S01]  /*14af0*/  FMNMX.FTZ R7, R15, R10, !PT ;  /* 0x0000000a0f077209 */ /* 0x000fe20007810000 */
[----:B------:R-:W-:Y:S01]  /*14b00*/  IMAD.MOV.U32 R186, RZ, RZ, R14 ;  /* 0x000000ffffba7224 */ /* 0x000fe200078e000e */
[----:B------:R-:W-:Y:S02]  /*14b10*/  ISETP.LT.OR P5, PT, R152, 0x2, P5 ;  /* 0x000000029800780c */ /* 0x000fe40002fa1670 */
[----:B------:R-:W-:Y:S02]  /*14b20*/  FMNMX.FTZ R6, R20, R7, !PT ;  /* 0x0000000714067209 */ /* 0x000fe40007810000 */
[----:B------:R-:W-:Y:S02]  /*14b30*/  FSEL R24, R24, -INF , !P5 ;  /* 0xff80000018187808 */ /* 0x000fe40006800000 */
[----:B------:R-:W-:-:S02]  /*14b40*/  ISETP.GT.AND P5, PT, R87, 0x8, P4 ;  /* 0x000000085700780c */ /* 0x000fc400027a4270 */
[----:B------:R-:W-:Y:S02]  /*14b50*/  FMNMX.FTZ R7, R25, R6, !PT ;  /* 0x0000000619077209 */ /* 0x000fe40007810000 */
[----:B------:R-:W-:Y:S02]  /*14b60*/  ISETP.LT.OR P5, PT, R152, 0x9, P5 ;  /* 0x000000099800780c */ /* 0x000fe40002fa1670 */
[----:B------:R-:W-:Y:S02]  /*14b70*/  FMNMX.FTZ R6, R26, R7, !PT ;  /* 0x000000071a067209 */ /* 0x000fe40007810000 */
[----:B------:R-:W-:Y:S02]  /*14b80*/  FSEL R27, R27, -INF , !P5 ;  /* 0xff8000001b1b7808 */ /* 0x000fe40006800000 */
[----:B------:R-:W-:Y:S02]  /*14b90*/  ISETP.GT.AND P5, PT, R87, 0x9, P4 ;  /* 0x000000095700780c */ /* 0x000fe400027a4270 */
[----:B------:R-:W-:-:S02]  /*14ba0*/  FMNMX.FTZ R7, R31, R6, !PT ;  /* 0x000000061f077209 */ /* 0x000fc40007810000 */
[----:B------:R-:W-:Y:S02]  /*14bb0*/  ISETP.LT.OR P5, PT, R152, 0xa, P5 ;  /* 0x0000000a9800780c */ /* 0x000fe40002fa1670 */
[----:B------:R-:W-:Y:S02]  /*14bc0*/  FMNMX.FTZ R6, R32, R7, !PT ;  /* 0x0000000720067209 */ /* 0x000fe40007810000 */
[----:B------:R-:W-:Y:S02]  /*14bd0*/  FSEL R28, R28, -INF , !P5 ;  /* 0xff8000001c1c7808 */ /* 0x000fe40006800000 */
[----:B------:R-:W-:Y:S02]  /*14be0*/  ISETP.GT.AND P5, PT, R87, 0x10, P4 ;  /* 0x000000105700780c */ /* 0x000fe400027a4270 */
[----:B------:R-:W-:Y:S02]  /*14bf0*/  FMNMX.FTZ R6, R33, R6, !PT ;  /* 0x0000000621067209 */ /* 0x000fe40007810000 */
[----:B------:R-:W-:-:S02]  /*14c00*/  ISETP.LT.OR P5, PT, R152, 0x11, P5 ;  /* 0x000000119800780c */ /* 0x000fc40002fa1670 */
[----:B------:R-:W-:Y:S02]  /*14c10*/  FMNMX.FTZ R6, R35, R6, !PT ;  /* 0x0000000623067209 */ /* 0x000fe40007810000 */
[----:B------:R-:W-:Y:S02]  /*14c20*/  FSEL R29, R29, -INF , !P5 ;  /* 0xff8000001d1d7808 */ /* 0x000fe40006800000 */
[----:B------:R-:W-:Y:S02]  /*14c30*/  ISETP.GT.AND P5, PT, R87, 0x11, P4 ;  /* 0x000000115700780c */ /* 0x000fe400027a4270 */
[----:B------:R-:W-:Y:S02]  /*14c40*/  FMNMX.FTZ R7, R39, R6, !PT ;  /* 0x0000000627077209 */ /* 0x000fe40007810000 */
[----:B------:R-:W-:Y:S02]  /*14c50*/  ISETP.LT.OR P5, PT, R152, 0x12, P5 ;  /* 0x000000129800780c */ /* 0x000fe40002fa1670 */
[----:B------:R-:W-:-:S02]  /*14c60*/  FMNMX.FTZ R6, R40, R7, !PT ;  /* 0x0000000728067209 */ /* 0x000fc40007810000 */
[----:B------:R-:W-:Y:S02]  /*14c70*/  FSEL R30, R30, -INF , !P5 ;  /* 0xff8000001e1e7808 */ /* 0x000fe40006800000 */
[----:B------:R-:W-:Y:S02]  /*14c80*/  ISETP.GT.AND P5, PT, R87, 0x18, P4 ;  /* 0x000000185700780c */ /* 0x000fe400027a4270 */
[----:B------:R-:W-:Y:S02]  /*14c90*/  FMNMX.FTZ R7, R43, R6, !PT ;  /* 0x000000062b077209 */ /* 0x000fe40007810000 */
[----:B------:R-:W-:Y:S02]  /*14ca0*/  ISETP.LT.OR P5, PT, R152, 0x19, P5 ;  /* 0x000000199800780c */ /* 0x000fe40002fa1670 */
[----:B------:R-:W-:Y:S02]  /*14cb0*/  FMNMX.FTZ R6, R44, R7, !PT ;  /* 0x000000072c067209 */ /* 0x000fe40007810000 */
[----:B------:R-:W-:-:S02]  /*14cc0*/  FSEL R34, R34, -INF , !P5 ;  /* 0xff80000022227808 */ /* 0x000fc40006800000 */
[----:B------:R-:W-:Y:S02]  /*14cd0*/  ISETP.GT.AND P5, PT, R87, 0x19, P4 ;  /* 0x000000195700780c */ /* 0x000fe400027a4270 */
[----:B------:R-:W-:Y:S02]  /*14ce0*/  FMNMX.FTZ R7, R47, R6, !PT ;  /* 0x000000062f077209 */ /* 0x000fe40007810000 */
        /* <DEDUP_REMOVED lines=48> */
[----:B------:R-:W-:Y:S01]  /*14ff0*/  ISETP.GT.AND P5, PT, R87, 0x41, P4 ;  /* 0x000000415700780c */ /* 0x000fe200027a4270 */
[----:B------:R-:W0:Y:S03]  /*15000*/  SHFL.BFLY PT, R6, R7, 0x2, 0x1f ;  /* 0x0c401f0007067f89 */ /* 0x000e2600000e0000 */
[----:B------:R-:W-:-:S04]  /*15010*/  ISETP.LT.OR P5, PT, R152, 0x42, P5 ;  /* 0x000000429800780c */ /* 0x000fc80002fa1670 */
[----:B------:R-:W-:Y:S02]  /*15020*/  FSEL R53, R53, -INF , !P5 ;  /* 0xff80000035357808 */ /* 0x000fe40006800000 */
[----:B------:R-:W-:-:S04]  /*15030*/  ISETP.GT.AND P5, PT, R87, 0x48, P4 ;  /* 0x000000485700780c */ /* 0x000fc800027a4270 */
[----:B------:R-:W-:-:S04]  /*15040*/  ISETP.LT.OR P5, PT, R152, 0x49, P5 ;  /* 0x000000499800780c */ /* 0x000fc80002fa1670 */
[----:B------:R-:W-:Y:S02]  /*15050*/  FSEL R55, R55, -INF , !P5 ;  /* 0xff80000037377808 */ /* 0x000fe40006800000 */
[----:B------:R-:W-:-:S04]  /*15060*/  ISETP.GT.AND P5, PT, R87, 0x49, P4 ;  /* 0x000000495700780c */ /* 0x000fc800027a4270 */
[----:B------:R-:W-:Y:S02]  /*15070*/  ISETP.LT.OR P5, PT, R152, 0x4a, P5 ;  /* 0x0000004a9800780c */ /* 0x000fe40002fa1670 */
[----:B0-----:R-:W-:Y:S02]  /*15080*/  FMNMX.FTZ R79, R7, R6, !PT ;  /* 0x00000006074f7209 */ /* 0x001fe40007810000 */
        /* <DEDUP_REMOVED lines=13> */
[----:B------:R-:W-:-:S03]  /*15160*/  FMUL.FTZ R7, R6, UR46 ;  /* 0x0000002e06077c20 */ /* 0x000fc60008410000 */
        /* <DEDUP_REMOVED lines=23> */
[C---:B------:R-:W-:Y:S02]  /*152e0*/  ISETP.GT.AND P5, PT, R87.reuse, RZ, P4 ;  /* 0x000000ff5700720c */ /* 0x040fe400027a4270 */
[----:B------:R-:W-:Y:S02]  /*152f0*/  ISETP.GT.AND P4, PT, R87, 0x79, P4 ;  /* 0x000000795700780c */ /* 0x000fe40002784270 */
[C---:B------:R-:W-:Y:S02]  /*15300*/  ISETP.LT.OR P5, PT, R152.reuse, 0x1, P5 ;  /* 0x000000019800780c */ /* 0x040fe40002fa1670 */
[----:B------:R-:W-:Y:S02]  /*15310*/  ISETP.LT.OR P4, PT, R152, 0x7a, P4 ;  /* 0x0000007a9800780c */ /* 0x000fe40002781670 */
[----:B------:R-:W-:-:S02]  /*15320*/  FSEL R21, R21, -INF , !P5 ;  /* 0xff80000015157808 */ /* 0x000fc40006800000 */
[----:B------:R-:W-:Y:S02]  /*15330*/  FSETP.NEU.FTZ.AND P5, PT, R6, -INF , PT ;  /* 0xff8000000600780b */ /* 0x000fe40003fbd000 */
        /* <DEDUP_REMOVED lines=49> */
[----:B------:R0:W-:Y:S01]  /*15650*/  MUFU.EX2 R32, R44 ;  /* 0x0000002c00207308 */ /* 0x0001e20000000800 */
[--C-:B------:R-:W-:Y:S01]  /*15660*/  FFMA.FTZ R33, R48, UR46, -R7.reuse ;  /* 0x0000002e30217c23 */ /* 0x100fe20008010807 */
[----:B------:R-:W-:Y:S01]  /*15670*/  FFMA.FTZ R48, R78, UR46, -R7 ;  /* 0x0000002e4e307c23 */ /* 0x000fe20008010807 */
[----:B------:R-:W-:-:S04]  /*15680*/  FMNMX.FTZ R40, R53, R40, !PT ;  /* 0x0000002835287209 */ /* 0x000fc80007810000 */
        /* <DEDUP_REMOVED lines=22> */
[----:B0-----:R-:W-:Y:S01]  /*157f0*/  FMNMX.FTZ R44, R81, R40, !PT ;  /* 0x00000028512c7209 */ /* 0x001fe20007810000 */
[----:B------:R-:W-:-:S04]  /*15800*/  FFMA.FTZ R40, R62, UR46, -R7 ;  /* 0x0000002e3e287c23 */ /* 0x000fc80008010807 */
[----:B------:R-:W0:Y:S01]  /*15810*/  SHFL.BFLY PT, R47, R44, 0x2, 0x1f ;  /* 0x0c401f002c2f7f89 */ /* 0x000e2200000e0000 */
        /* <DEDUP_REMOVED lines=10> */
[----:B0-----:R-:W-:-:S02]  /*158c0*/  FMNMX.FTZ R7, R50, R51, !PT ;  /* 0x0000003332077209 */ /* 0x001fc40007810000 */
[----:B------:R-:W-:Y:S02]  /*158d0*/  FSEL R51, R6, RZ, P5 ;  /* 0x000000ff06337208 */ /* 0x000fe40002800000 */
[C---:B------:R-:W-:Y:S01]  /*158e0*/  FSETP.NEU.FTZ.AND P4, PT, R7.reuse, -INF , PT ;  /* 0xff8000000700780b */ /* 0x040fe20003f9d000 */
[----:B------:R-:W-:Y:S02]  /*158f0*/  FMUL.FTZ R54, R7, UR46 ;  /* 0x0000002e07367c20 */ /* 0x000fe40008410000 */
[----:B------:R-:W-:Y:S01]  /*15900*/  MUFU.EX2 R39, R58 ;  /* 0x0000003a00277308 */ /* 0x000fe20000000800 */
[----:B------:R-:W-:-:S04]  /*15910*/  FADD.FTZ R51, -R51, R10 ;  /* 0x0000000a33337221 */ /* 0x000fc80000010100 */
[----:B------:R-:W-:Y:S01]  /*15920*/  FMUL.FTZ R10, R51, UR46 ;  /* 0x0000002e330a7c20 */ /* 0x000fe20008410000 */
[----:B------:R-:W-:Y:S02]  /*15930*/  FSEL R51, R54, RZ, P4 ;  /* 0x000000ff36337208 */ /* 0x000fe40002000000 */
[----:B------:R-:W-:Y:S03]  /*15940*/  MUFU.EX2 R160, R160 ;  /* 0x000000a000a07308 */ /* 0x000fe60000000800 */
        /* <DEDUP_REMOVED lines=8> */
[----:B------:R-:W-:Y:S01]  /*159d0*/  FFMA.FTZ R177, R29, UR46, -R51 ;  /* 0x0000002e1db17c23 */ /* 0x000fe20008010833 */
[----:B------:R-:W-:-:S02]  /*159e0*/  @!P1 IMAD R28, R22, 0x8, R2 ;  /* 0x00000008161c9824 */ /* 0x000fc400078e0202 */
[--C-:B------:R-:W-:Y:S01]  /*159f0*/  FFMA.FTZ R22, R36, UR46, -R51.reuse ;  /* 0x0000002e24167c23 */ /* 0x100fe20008010833 */
[--C-:B------:R-:W-:Y:S01]  /*15a00*/  FFMA.FTZ R175, R41, UR46, -R51.reuse ;  /* 0x0000002e29af7c23 */ /* 0x100fe20008010833 */
[--C-:B------:R-:W-:Y:S01]  /*15a10*/  FFMA.FTZ R42, R42, UR46, -R51.reuse ;  /* 0x0000002e2a2a7c23 */ /* 0x100fe20008010833 */
[----:B------:R-:W-:Y:S01]  /*15a20*/  MUFU.EX2 R181, R181 ;  /* 0x000000b500b57308 */ /* 0x000fe20000000800 */
[----:B------:R-:W-:Y:S02]  /*15a30*/  @!P1 VIADD R28, R28, 0x28860 ;  /* 0x000288601c1c9836 */ /* 0x000fe40000000000 */
[--C-:B------:R-:W-:Y:S01]  /*15a40*/  FFMA.FTZ R169, R45, UR46, -R51.reuse ;  /* 0x0000002e2da97c23 */ /* 0x100fe20008010833 */
[--C-:B------:R-:W-:Y:S01]  /*15a50*/  FFMA.FTZ R29, R46, UR46, -R51.reuse ;  /* 0x0000002e2e1d7c23 */ /* 0x100fe20008010833 */
[--C-:B------:R-:W-:Y:S01]  /*15a60*/  FFMA.FTZ R171, R49, UR46, -R51.reuse ;  /* 0x0000002e31ab7c23 */ /* 0x100fe20008010833 */
[--C-:B------:R-:W-:Y:S01]  /*15a70*/  FFMA.FTZ R165, R52, UR46, -R51.reuse ;  /* 0x0000002e34a57c23 */ /* 0x100fe20008010833 */
[----:B------:R-:W-:Y:S01]  /*15a80*/  @!P1 PRMT R28, RZ, 0x654, R28 ;  /* 0x00000654ff1c9816 */ /* 0x000fe2000000001c */
[--C-:B------:R-:W-:Y:S01]  /*15a90*/  FFMA.FTZ R53, R53, UR46, -R51.reuse ;  /* 0x0000002e35357c23 */ /* 0x100fe20008010833 */
[----:B------:R-:W-:Y:S01]  /*15aa0*/  MUFU.EX2 R21, R21 ;  /* 0x0000001500157308 */ /* 0x000fe20000000800 */
[----:B0-----:R-:W-:Y:S01]  /*15ab0*/  FFMA.FTZ R30, R10, R4, R180 ;  /* 0x000000040a1e7223 */ /* 0x001fe200000100b4 */
[C---:B------:R-:W-:Y:S01]  /*15ac0*/  F2FP.BF16.F32.PACK_AB R180, R15.reuse, R180 ;  /* 0x000000b40fb4723e */ /* 0x040fe200000010ff */
[--C-:B------:R-:W-:Y:S01]  /*15ad0*/  FFMA.FTZ R4, R8, UR46, -R51.reuse ;  /* 0x0000002e08047c23 */ /* 0x100fe20008010833 */
[----:B------:R0:W-:Y:S01]  /*15ae0*/  @!P1 SYNCS.ARRIVE.TRANS64.RED.A1T0 RZ, [R28+URZ], RZ ;  /* 0x000000ff1cff99a7 */ /* 0x0001e2000810043f */
[----:B------:R-:W-:Y:S01]  /*15af0*/  FADD.FTZ R37, R15, R30 ;  /* 0x0000001e0f257221 */ /* 0x000fe20000010000 */
[--C-:B------:R-:W-:Y:S01]  /*15b00*/  FFMA.FTZ R55, R55, UR46, -R51.reuse ;  /* 0x0000002e37377c23 */ /* 0x100fe20008010833 */
[----:B------:R-:W-:Y:S01]  /*15b10*/  FFMA.FTZ R56, R56, UR46, -R51 ;  /* 0x0000002e38387c23 */ /* 0x000fe20008010833 */
[----:B------:R-:W-:Y:S01]  /*15b20*/  MUFU.EX2 R183, R183 ;  /* 0x000000b700b77308 */ /* 0x000fe20000000800 */
[----:B------:R-:W-:Y:S01]  /*15b30*/  FADD.FTZ R37, R182, R37 ;  /* 0x00000025b6257221 */ /* 0x000fe20000010000 */
[----:B------:R-:W-:Y:S01]  /*15b40*/  F2FP.BF16.F32.PACK_AB R182, R20, R182 ;  /* 0x000000b614b6723e */ /* 0x000fe200000010ff */
[--C-:B------:R-:W-:Y:S01]  /*15b50*/  FFMA.FTZ R59, R59, UR46, -R51.reuse ;  /* 0x0000002e3b3b7c23 */ /* 0x100fe20008010833 */
[----:B0-----:R-:W-:Y:S01]  /*15b60*/  FFMA.FTZ R28, R38, UR46, -R51 ;  /* 0x0000002e261c7c23 */ /* 0x001fe20008010833 */
[----:B------:R-:W-:Y:S01]  /*15b70*/  FADD.FTZ R37, R20, R37 ;  /* 0x0000002514257221 */ /* 0x000fe20000010000 */
[--C-:B------:R-:W-:Y:S01]  /*15b80*/  FFMA.FTZ R60, R60, UR46, -R51.reuse ;  /* 0x0000002e3c3c7c23 */ /* 0x100fe20008010833 */
[----:B------:R-:W-:Y:S01]  /*15b90*/  FFMA.FTZ R63, R63, UR46, -R51 ;  /* 0x0000002e3f3f7c23 */ /* 0x000fe20008010833 */
[----:B------:R-:W-:Y:S01]  /*15ba0*/  MUFU.EX2 R40, R40 ;  /* 0x0000002800287308 */ /* 0x000fe20000000800 */
[----:B------:R-:W-:Y:S01]  /*15bb0*/  FADD.FTZ R30, R176, R37 ;  /* 0x00000025b01e7221 */ /* 0x000fe20000010000 */
[----:B------:R-:W-:Y:S01]  /*15bc0*/  F2FP.BF16.F32.PACK_AB R176, R25, R176 ;  /* 0x000000b019b0723e */ /* 0x000fe200000010ff */
[--C-:B------:R-:W-:Y:S01]  /*15bd0*/  FFMA.FTZ R64, R64, UR46, -R51.reuse ;  /* 0x0000002e40407c23 */ /* 0x100fe20008010833 */
[--C-:B------:R-:W-:Y:S01]  /*15be0*/  FFMA.FTZ R67, R67, UR46, -R51.reuse ;  /* 0x0000002e43437c23 */ /* 0x100fe20008010833 */
[----:B------:R-:W-:Y:S01]  /*15bf0*/  FADD.FTZ R37, R25, R30 ;  /* 0x0000001e19257221 */ /* 0x000fe20000010000 */
[--C-:B------:R-:W-:Y:S01]  /*15c00*/  FFMA.FTZ R70, R70, UR46, -R51.reuse ;  /* 0x0000002e46467c23 */ /* 0x100fe20008010833 */
[----:B------:R-:W-:Y:S01]  /*15c10*/  FFMA.FTZ R71, R71, UR46, -R51 ;  /* 0x0000002e47477c23 */ /* 0x000fe20008010833 */
[----:B------:R-:W-:Y:S01]  /*15c20*/  MUFU.EX2 R24, R24 ;  /* 0x0000001800187308 */ /* 0x000fe20000000800 */
[----:B------:R-:W-:Y:S01]  /*15c30*/  FADD.FTZ R37, R178, R37 ;  /* 0x00000025b2257221 */ /* 0x000fe20000010000 */
        /* <DEDUP_REMOVED lines=8> */
[-C--:B------:R-:W-:Y:S01]  /*15cc0*/  FMUL.FTZ R88, R88, R10.reuse ;  /* 0x0000000a58587220 */ /* 0x080fe20000410000 */
[-C--:B------:R-:W-:Y:S01]  /*15cd0*/  FMUL.FTZ R89, R89, R10.reuse ;  /* 0x0000000a59597220 */ /* 0x080fe20000410000 */
[-C--:B------:R-:W-:Y:S01]  /*15ce0*/  FMUL.FTZ R92, R92, R10.reuse ;  /* 0x0000000a5c5c7220 */ /* 0x080fe20000410000 */
[----:B------:R-:W-:Y:S01]  /*15cf0*/  FADD.FTZ R15, R31, R30 ;  /* 0x0000001e1f0f7221 */ /* 0x000fe20000010000 */
[----:B------:R-:W-:Y:S01]  /*15d00*/  FSEL R30, R7, RZ, P4 ;  /* 0x000000ff071e7208 */ /* 0x000fe20002000000 */
[----:B------:R-:W-:Y:S01]  /*15d10*/  FMUL.FTZ R93, R93, R10 ;  /* 0x0000000a5d5d7220 */ /* 0x000fe20000410000 */
[----:B------:R-:W-:Y:S01]  /*15d20*/  MUFU.EX2 R177, R177 ;  /* 0x000000b100b17308 */ /* 0x000fe20000000800 */
[----:B------:R-:W-:Y:S01]  /*15d30*/  FADD.FTZ R15, R174, R15 ;  /* 0x0000000fae0f7221 */ /* 0x000fe20000010000 */
[----:B------:R-:W-:Y:S01]  /*15d40*/  ISETP.GT.AND P4, PT, R3, R12, PT ;  /* 0x0000000c0300720c */ /* 0x000fe20003f84270 */
[----:B------:R-:W-:Y:S01]  /*15d50*/  FADD.FTZ R30, -R30, R11 ;  /* 0x0000000b1e1e7221 */ /* 0x000fe20000010100 */
[-C--:B------:R-:W-:Y:S01]  /*15d60*/  FMUL.FTZ R96, R96, R10.reuse ;  /* 0x0000000a60607220 */ /* 0x080fe20000410000 */
[----:B------:R-:W-:Y:S01]  /*15d70*/  FADD.FTZ R37, R32, R15 ;  /* 0x0000000f20257221 */ /* 0x000fe20000010000 */
[-C--:B------:R-:W-:Y:S01]  /*15d80*/  FMUL.FTZ R97, R97, R10.reuse ;  /* 0x0000000a61617220 */ /* 0x080fe20000410000 */
[----:B------:R-:W-:Y:S01]  /*15d90*/  FMUL.FTZ R11, R30, UR46 ;  /* 0x0000002e1e0b7c20 */ /* 0x000fe20008410000 */
[----:B------:R0:W-:Y:S01]  /*15da0*/  MUFU.EX2 R15, R4 ;  /* 0x00000004000f7308 */ /* 0x0001e20000000800 */
[----:B------:R-:W-:Y:S01]  /*15db0*/  FADD.FTZ R34, R168, R37 ;  /* 0x00000025a8227221 */ /* 0x000fe20000010000 */
[-C--:B------:R-:W-:Y:S01]  /*15dc0*/  FMUL.FTZ R100, R100, R10.reuse ;  /* 0x0000000a64647220 */ /* 0x080fe20000410000 */
[-C--:B------:R-:W-:Y:S01]  /*15dd0*/  FMUL.FTZ R101, R101, R10.reuse ;  /* 0x0000000a65657220 */ /* 0x080fe20000410000 */
[-C--:B------:R-:W-:Y:S01]  /*15de0*/  FMUL.FTZ R104, R104, R10.reuse ;  /* 0x0000000a68687220 */ /* 0x080fe20000410000 */
[----:B------:R-:W-:Y:S01]  /*15df0*/  FADD.FTZ R37, R33, R34 ;  /* 0x0000002221257221 */ /* 0x000fe20000010000 */
[-C--:B------:R-:W-:Y:S01]  /*15e00*/  FMUL.FTZ R105, R105, R10.reuse ;  /* 0x0000000a69697220 */ /* 0x080fe20000410000 */
[-C--:B------:R-:W-:Y:S01]  /*15e10*/  FMUL.FTZ R108, R108, R10.reuse ;  /* 0x0000000a6c6c7220 */ /* 0x080fe20000410000 */
[----:B------:R-:W1:Y:S01]  /*15e20*/  MUFU.EX2 R11, R11 ;  /* 0x0000000b000b7308 */ /* 0x000e620000000800 */
[----:B------:R-:W-:Y:S01]  /*15e30*/  FADD.FTZ R30, R170, R37 ;  /* 0x00000025aa1e7221 */ /* 0x000fe20000010000 */
[-C--:B------:R-:W-:Y:S01]  /*15e40*/  FMUL.FTZ R109, R109, R10.reuse ;  /* 0x0000000a6d6d7220 */ /* 0x080fe20000410000 */
[-C--:B------:R-:W-:Y:S01]  /*15e50*/  FMUL.FTZ R112, R112, R10.reuse ;  /* 0x0000000a70707220 */ /* 0x080fe20000410000 */
[-C--:B------:R-:W-:Y:S01]  /*15e60*/  FMUL.FTZ R113, R113, R10.reuse ;  /* 0x0000000a71717220 */ /* 0x080fe20000410000 */
[----:B------:R-:W-:Y:S01]  /*15e70*/  FADD.FTZ R37, R35, R30 ;  /* 0x0000001e23257221 */ /* 0x000fe20000010000 */
[-C--:B------:R-:W-:Y:S01]  /*15e80*/  FMUL.FTZ R116, R116, R10.reuse ;  /* 0x0000000a74747220 */ /* 0x080fe20000410000 */
[----:B------:R-:W-:Y:S01]  /*15e90*/  FMUL.FTZ R117, R117, R10 ;  /* 0x0000000a75757220 */ /* 0x000fe20000410000 */
[----:B------:R-:W2:Y:S01]  /*15ea0*/  MUFU.EX2 R43, R43 ;  /* 0x0000002b002b7308 */ /* 0x000ea20000000800 */
[----:B------:R-:W-:Y:S01]  /*15eb0*/  FADD.FTZ R20, R164, R37 ;  /* 0x00000025a4147221 */ /* 0x000fe20000010000 */
[----:B------:R-:W-:Y:S01]  /*15ec0*/  F2FP.BF16.F32.PACK_AB R164, R9, R164 ;  /* 0x000000a409a4723e */ /* 0x000fe200000010ff */
[-C--:B------:R-:W-:Y:S01]  /*15ed0*/  FMUL.FTZ R120, R120, R10.reuse ;  /* 0x0000000a78787220 */ /* 0x080fe20000410000 */
[-C--:B------:R-:W-:Y:S01]  /*15ee0*/  FMUL.FTZ R121, R121, R10.reuse ;  /* 0x0000000a79797220 */ /* 0x080fe20000410000 */
[----:B------:R-:W-:Y:S01]  /*15ef0*/  FADD.FTZ R25, R9, R20 ;  /* 0x0000001409197221 */ /* 0x000fe20000010000 */
[-C--:B------:R-:W-:Y:S01]  /*15f00*/  FMUL.FTZ R124, R124, R10.reuse ;  /* 0x0000000a7c7c7220 */ /* 0x080fe20000410000 */
[----:B------:R-:W-:Y:S01]  /*15f10*/  FMUL.FTZ R125, R125, R10 ;  /* 0x0000000a7d7d7220 */ /* 0x000fe20000410000 */
[----:B------:R-:W3:Y:S01]  /*15f20*/  MUFU.EX2 R27, R27 ;  /* 0x0000001b001b7308 */ /* 0x000ee20000000800 */
[----:B0-----:R-:W-:Y:S01]  /*15f30*/  FADD.FTZ R4, R166, R25 ;  /* 0x00000019a6047221 */ /* 0x001fe20000010000 */
[----:B-1----:R-:W-:Y:S01]  /*15f40*/  FFMA.FTZ R0, R11, R0, R181 ;  /* 0x000000000b007223 */ /* 0x002fe200000100b5 */
[-C--:B------:R-:W-:Y:S01]  /*15f50*/  FMUL.FTZ R128, R128, R10.reuse ;  /* 0x0000000a80807220 */ /* 0x080fe20000410000 */
[-C--:B------:R-:W-:Y:S01]  /*15f60*/  FMUL.FTZ R129, R129, R10.reuse ;  /* 0x0000000a81817220 */ /* 0x080fe20000410000 */
[----:B------:R-:W-:Y:S01]  /*15f70*/  FADD.FTZ R25, R39, R4 ;  /* 0x0000000427197221 */ /* 0x000fe20000010000 */
[----:B------:R-:W-:Y:S01]  /*15f80*/  FADD.FTZ R0, R21, R0 ;  /* 0x0000000015007221 */ /* 0x000fe20000010000 */
[-C--:B------:R-:W-:Y:S01]  /*15f90*/  FMUL.FTZ R132, R132, R10.reuse ;  /* 0x0000000a84847220 */ /* 0x080fe20000410000 */
[----:B------:R-:W0:Y:S01]  /*15fa0*/  MUFU.EX2 R156, R156 ;  /* 0x0000009c009c7308 */ /* 0x000e220000000800 */
[----:B------:R-:W-:Y:S01]  /*15fb0*/  FADD.FTZ R37, R160, R25 ;  /* 0x00000019a0257221 */ /* 0x000fe20000010000 */
        /* <DEDUP_REMOVED lines=11> */
[----:B--2---:R-:W-:Y:S01]  /*16070*/  FADD.FTZ R25, R43, R4 ;  /* 0x000000042b197221 */ /* 0x004fe20000010000 */
[----:B---3--:R-:W-:Y:S01]  /*16080*/  FADD.FTZ R0, R27, R0 ;  /* 0x000000001b007221 */ /* 0x008fe20000010000 */
[-C--:B------:R-:W-:Y:S01]  /*16090*/  FMUL.FTZ R144, R144, R10.reuse ;  /* 0x0000000a90907220 */ /* 0x080fe20000410000 */
[----:B------:R-:W2:Y:S01]  /*160a0*/  MUFU.EX2 R22, R22 ;  /* 0x0000001600167308 */ /* 0x000ea20000000800 */
[----:B0-----:R-:W-:Y:S01]  /*160b0*/  FADD.FTZ R37, R156, R25 ;  /* 0x000000199c257221 */ /* 0x001fe20000010000 */
[-C--:B------:R-:W-:Y:S01]  /*160c0*/  FMUL.FTZ R145, R145, R10.reuse ;  /* 0x0000000a91917220 */ /* 0x080fe20000410000 */
[-C--:B------:R-:W-:Y:S01]  /*160d0*/  FMUL.FTZ R148, R148, R10.reuse ;  /* 0x0000000a94947220 */ /* 0x080fe20000410000 */
[----:B------:R-:W-:Y:S01]  /*160e0*/  FMUL.FTZ R149, R149, R10 ;  /* 0x0000000a95957220 */ /* 0x000fe20000410000 */
[-C--:B------:R-:W-:Y:S01]  /*160f0*/  FMUL.FTZ R90, R90, R11.reuse ;  /* 0x0000000b5a5a7220 */ /* 0x080fe20000410000 */
[-C--:B------:R-:W-:Y:S01]  /*16100*/  FMUL.FTZ R91, R91, R11.reuse ;  /* 0x0000000b5b5b7220 */ /* 0x080fe20000410000 */
[-C--:B------:R-:W-:Y:S01]  /*16110*/  FMUL.FTZ R94, R94, R11.reuse ;  /* 0x0000000b5e5e7220 */ /* 0x080fe20000410000 */
[----:B------:R-:W0:Y:S01]  /*16120*/  MUFU.EX2 R173, R173 ;  /* 0x000000ad00ad7308 */ /* 0x000e220000000800 */
[----:B-1----:R-:W-:Y:S01]  /*16130*/  FADD.FTZ R25, R179, R0 ;  /* 0x00000000b3197221 */ /* 0x002fe20000010000 */
[-C--:B------:R-:W-:Y:S01]  /*16140*/  FMUL.FTZ R95, R95, R11.reuse ;  /* 0x0000000b5f5f7220 */ /* 0x080fe20000410000 */
[-C--:B------:R-:W-:Y:S01]  /*16150*/  FMUL.FTZ R98, R98, R11.reuse ;  /* 0x0000000b62627220 */ /* 0x080fe20000410000 */
[-C--:B------:R-:W-:Y:S01]  /*16160*/  FMUL.FTZ R99, R99, R11.reuse ;  /* 0x0000000b63637220 */ /* 0x080fe20000410000 */
[-C--:B------:R-:W-:Y:S01]  /*16170*/  FMUL.FTZ R102, R102, R11.reuse ;  /* 0x0000000b66667220 */ /* 0x080fe20000410000 */
[-C--:B------:R-:W-:Y:S01]  /*16180*/  FMUL.FTZ R103, R103, R11.reuse ;  /* 0x0000000b67677220 */ /* 0x080fe20000410000 */
[----:B------:R-:W-:Y:S01]  /*16190*/  FMUL.FTZ R106, R106, R11 ;  /* 0x0000000b6a6a7220 */ /* 0x000fe20000410000 */
[----:B------:R-:W1:Y:S01]  /*161a0*/  MUFU.EX2 R28, R28 ;  /* 0x0000001c001c7308 */ /* 0x000e620000000800 */
        /* <DEDUP_REMOVED lines=30> */
[----:B------:R-:W-:Y:S01]  /*16390*/  FMUL.FTZ R151, R151, R11 ;  /* 0x0000000b97977220 */ /* 0x000fe20000410000 */
[----:B------:R-:W2:Y:S01]  /*163a0*/  MUFU.EX2 R29, R29 ;  /* 0x0000001d001d7308 */ /* 0x000ea20000000800 */
[----:B0-----:R-:W-:Y:S01]  /*163b0*/  FADD.FTZ R0, R8, R9 ;  /* 0x0000000908007221 */ /* 0x001fe20000010000 */
[----:B------:R-:W-:Y:S01]  /*163c0*/  F2FP.BF16.F32.PACK_AB R178, R26, R178 ;  /* 0x000000b21ab2723e */ /* 0x000fe200000010ff */
[----:B------:R-:W-:Y:S01]  /*163d0*/  VIADD R3, R3, 0xffffffff ;  /* 0xffffffff03037836 */ /* 0x000fe20000000000 */
[----:B------:R-:W-:Y:S01]  /*163e0*/  F2FP.BF16.F32.PACK_AB R172, R31, R172 ;  /* 0x000000ac1fac723e */ /* 0x000fe200000010ff */
[----:B------:R-:W-:Y:S01]  /*163f0*/  IMAD.MOV.U32 R22, RZ, RZ, R13 ;  /* 0x000000ffff167224 */ /* 0x000fe200078e000d */
[----:B------:R-:W-:Y:S01]  /*16400*/  F2FP.BF16.F32.PACK_AB R174, R32, R174 ;  /* 0x000000ae20ae723e */ /* 0x000fe200000010ff */
[----:B------:R-:W-:Y:S01]  /*16410*/  IMAD.MOV.U32 R10, RZ, RZ, R6 ;  /* 0x000000ffff0a7224 */ /* 0x000fe200078e0006 */
[----:B------:R-:W0:Y:S01]  /*16420*/  MUFU.EX2 R171, R171 ;  /* 0x000000ab00ab7308 */ /* 0x000e220000000800 */
[----:B-1----:R-:W-:Y:S01]  /*16430*/  FADD.FTZ R0, R169, R0 ;  /* 0x00000000a9007221 */ /* 0x002fe20000010000 */
[----:B------:R-:W-:Y:S01]  /*16440*/  F2FP.BF16.F32.PACK_AB R168, R33, R168 ;  /* 0x000000a821a8723e */ /* 0x000fe200000010ff */
[----:B------:R-:W-:Y:S01]  /*16450*/  IMAD.MOV.U32 R11, RZ, RZ, R7 ;  /* 0x000000ffff0b7224 */ /* 0x000fe200078e0007 */
[----:B------:R-:W-:-:S02]  /*16460*/  F2FP.BF16.F32.PACK_AB R170, R35, R170 ;  /* 0x000000aa23aa723e */ /* 0x000fc400000010ff */
[----:B------:R-:W-:Y:S02]  /*16470*/  F2FP.BF16.F32.PACK_AB R166, R39, R166 ;  /* 0x000000a627a6723e */ /* 0x000fe400000010ff */
[----:B------:R-:W1:Y:S01]  /*16480*/  MUFU.EX2 R165, R165 ;  /* 0x000000a500a57308 */ /* 0x000e620000000800 */
[----:B--2---:R-:W-:Y:S01]  /*16490*/  FADD.FTZ R0, R29, R0 ;  /* 0x000000001d007221 */ /* 0x004fe20000010000 */
[----:B------:R-:W-:Y:S02]  /*164a0*/  F2FP.BF16.F32.PACK_AB R160, R40, R160 ;  /* 0x000000a028a0723e */ /* 0x000fe400000010ff */
[----:B------:R-:W-:Y:S02]  /*164b0*/  F2FP.BF16.F32.PACK_AB R162, R43, R162 ;  /* 0x000000a22ba2723e */ /* 0x000fe400000010ff */
[----:B------:R-:W-:Y:S02]  /*164c0*/  F2FP.BF16.F32.PACK_AB R181, R21, R181 ;  /* 0x000000b515b5723e */ /* 0x000fe400000010ff */
[----:B------:R-:W2:Y:S01]  /*164d0*/  MUFU.EX2 R53, R53 ;  /* 0x0000003500357308 */ /* 0x000ea20000000800 */
[----:B0-----:R-:W-:Y:S01]  /*164e0*/  FADD.FTZ R0, R171, R0 ;  /* 0x00000000ab007221 */ /* 0x001fe20000010000 */
[----:B------:R-:W-:-:S02]  /*164f0*/  F2FP.BF16.F32.PACK_AB R183, R24, R183 ;  /* 0x000000b718b7723e */ /* 0x000fc400000010ff */
[----:B------:R-:W-:Y:S01]  /*16500*/  F2FP.BF16.F32.PACK_AB R177, R27, R177 ;  /* 0x000000b11bb1723e */ /* 0x000fe200000010ff */
[----:B------:R-:W-:Y:S01]  /*16510*/  FADD.FTZ R0, R15, R0 ;  /* 0x000000000f007221 */ /* 0x000fe20000010000 */
[----:B------:R-:W-:Y:S02]  /*16520*/  F2FP.BF16.F32.PACK_AB R173, R28, R173 ;  /* 0x000000ad1cad723e */ /* 0x000fe400000010ff */
[----:B------:R-:W0:Y:S01]  /*16530*/  MUFU.EX2 R55, R55 ;  /* 0x0000003700377308 */ /* 0x000e220000000800 */
        /* <DEDUP_REMOVED lines=53> */
[----:B0-----:R-:W-:Y:S01]  /*16890*/  FADD.FTZ R0, R155, R0 ;  /* 0x000000009b007221 */ /* 0x001fe20000010000 */
[C---:B-1----:R-:W-:Y:S01]  /*168a0*/  FADD.FTZ R4, R50.reuse, R25 ;  /* 0x0000001932047221 */ /* 0x042fe20000010000 */
[----:B------:R-:W-:Y:S02]  /*168b0*/  F2FP.BF16.F32.PACK_AB R154, R50, R154 ;  /* 0x0000009a329a723e */ /* 0x000fe400000010ff */
[C---:B--2---:R-:W-:Y:S01]  /*168c0*/  FADD.FTZ R0, R51.reuse, R0 ;  /* 0x0000000033007221 */ /* 0x044fe20000010000 */
[----:B------:R-:W-:Y:S01]  /*168d0*/  F2FP.BF16.F32.PACK_AB R155, R51, R155 ;  /* 0x0000009b339b723e */ /* 0x000fe200000010ff */
[----:B------:R-:W-:Y:S06]  /*168e0*/  @P4 BRA `(.L_x_7934) ;  /* 0xffffffc400884947 */ /* 0x000fec000383ffff */
[----:B------:R-:W-:Y:S02]  /*168f0*/  IMAD.MOV.U32 R11, RZ, RZ, R7 ;  /* 0x000000ffff0b7224 */ /* 0x000fe400078e0007 */
[----:B------:R-:W-:Y:S02]  /*16900*/  IMAD.MOV.U32 R10, RZ, RZ, R6 ;  /* 0x000000ffff0a7224 */ /* 0x000fe400078e0006 */
[----:B------:R-:W-:Y:S02]  /*16910*/  IMAD.MOV.U32 R22, RZ, RZ, R13 ;  /* 0x000000ffff167224 */ /* 0x000fe400078e000d */
[----:B------:R-:W-:-:S07]  /*16920*/  IMAD.MOV.U32 R186, RZ, RZ, R14 ;  /* 0x000000ffffba7224 */ /* 0x000fce00078e000e */
.L_x_7916:
[----:B------:R-:W0:Y:S01]  /*16930*/  LDC R6, c[0x0][0x448] ;  /* 0x00011200ff067b82 */ /* 0x000e220000000800 */
[----:B------:R-:W-:Y:S01]  /*16940*/  IADD3 R9, R189, 0x1, -R187 ;  /* 0x00000001bd097810 */ /* 0x000fe20007ffe8bb */
[----:B------:R-:W-:-:S06]  /*16950*/  ULDC UR6, c[0x0][0x9dc] ;  /* 0x0002770000067ab9 */ /* 0x000fcc0000000800 */
[----:B------:R-:W1:Y:S01]  /*16960*/  LDC R12, c[0x0][0x9e4] ;  /* 0x00027900ff0c7b82 */ /* 0x000e620000000800 */
[----:B0-----:R-:W-:Y:S01]  /*16970*/  ISETP.NE.AND P4, PT, R6, 0x1, PT ;  /* 0x000000010600780c */ /* 0x001fe20003f85270 */
[----:B------:R-:W-:Y:S01]  /*16980*/  VIADD R6, R192, 0x7f ;  /* 0x0000007fc0067836 */ /* 0x000fe20000000000 */
[----:B-1----:R-:W-:-:S11]  /*16990*/  ISETP.GE.AND P5, PT, R12, 0x1, PT ;  /* 0x000000010c00780c */ /* 0x002fd60003fa6270 */
[----:B------:R-:W0:Y:S08]  /*169a0*/  @P4 LDC R7, c[0x0][0x44c] ;  /* 0x00011300ff074b82 */ /* 0x000e300000000800 */
[----:B------:R-:W1:Y:S01]  /*169b0*/  @P4 LDC R8, c[0x0][0x450] ;  /* 0x00011400ff084b82 */ /* 0x000e620000000800 */
[----:B0-----:R-:W-:-:S05]  /*169c0*/  @P4 IMAD.HI.U32 R7, R6, R7, RZ ;  /* 0x0000000706074227 */ /* 0x001fca00078e00ff */
[----:B-1----:R-:W-:-:S05]  /*169d0*/  @P4 SHF.R.U32.HI R6, RZ, R8, R7 ;  /* 0x00000008ff064219 */ /* 0x002fca0000011607 */
        /* <DEDUP_REMOVED lines=14> */
.L_x_7937:
[----:B------:R-:W-:-:S13]  /*16ac0*/  ISETP.NE.AND P2, PT, R12, 0x1, PT ;  /* 0x000000010c00780c */ /* 0x000fda0003f45270 */
[----:B------:R-:W0:Y:S02]  /*16ad0*/  @P2 LDC.64 R6, c[0x0][0x9e8] ;  /* 0x00027a00ff062b82 */ /* 0x000e240000000a00 */
[----:B0-----:R-:W-:-:S05]  /*16ae0*/  @P2 IMAD.HI.U32 R6, R9, R6, RZ ;  /* 0x0000000609062227 */ /* 0x001fca00078e00ff */
[----:B------:R-:W-:-:S07]  /*16af0*/  @P2 SHF.R.U32.HI R9, RZ, R7, R6 ;  /* 0x00000007ff092219 */ /* 0x000fce0000011606 */
.L_x_7938:
[----:B------:R-:W-:Y:S05]  /*16b00*/  BSYNC B0 ;  /* 0x0000000000007941 */ /* 0x000fea0003800000 */
.L_x_7936:
[----:B------:R-:W-:-:S05]  /*16b10*/  IMAD R9, R9, R12, RZ ;  /* 0x0000000c09097224 */ /* 0x000fca00078e02ff */
[----:B------:R-:W-:-:S07]  /*16b20*/  VIMNMX R8, R8, R9, !PT ;  /* 0x0000000908087248 */ /* 0x000fce0007fe0100 */
.L_x_7935:
[----:B------:R-:W-:-:S05]  /*16b30*/  VIADD R8, R8, 0x7f ;  /* 0x0000007f08087836 */ /* 0x000fca0000000000 */
[----:B------:R-:W-:-:S04]  /*16b40*/  SHF.R.S32.HI R7, RZ, 0x1f, R8 ;  /* 0x0000001fff077819 */ /* 0x000fc80000011408 */
[----:B------:R-:W-:-:S04]  /*16b50*/  LEA.HI R7, R7, R8, RZ, 0x7 ;  /* 0x0000000807077211 */ /* 0x000fc800078f38ff */
[----:B------:R-:W-:-:S04]  /*16b60*/  SHF.R.S32.HI R7, RZ, 0x7, R7 ;  /* 0x00000007ff077819 */ /* 0x000fc80000011407 */
[----:B------:R-:W-:-:S04]  /*16b70*/  VIMNMX R14, R194, R7, !PT ;  /* 0x00000007c20e7248 */ /* 0x000fc80007fe0100 */
[----:B------:R-:W-:-:S13]  /*16b80*/  ISETP.GE.AND P2, PT, R3, R14, PT ;  /* 0x0000000e0300720c */ /* 0x000fda0003f46270 */
[----:B------:R-:W-:Y:S05]  /*16b90*/  @!P2 BRA `(.L_x_7939) ;  /* 0x000000280074a947 */ /* 0x000fea0003800000 */
[----:B------:R-:W-:Y:S02]  /*16ba0*/  IMAD.MOV.U32 R13, RZ, RZ, R11 ;  /* 0x000000ffff0d7224 */ /* 0x000fe400078e000b */
[----:B------:R-:W-:Y:S02]  /*16bb0*/  IMAD.MOV.U32 R12, RZ, RZ, R10 ;  /* 0x000000ffff0c7224 */ /* 0x000fe400078e000a */
[----:B------:R-:W-:Y:S02]  /*16bc0*/  IMAD.MOV.U32 R6, RZ, RZ, R186 ;  /* 0x000000ffff067224 */ /* 0x000fe400078e00ba */
[----:B------:R-:W-:-:S07]  /*16bd0*/  IMAD.MOV.U32 R15, RZ, RZ, R22 ;  /* 0x000000ffff0f7224 */ /* 0x000fce00078e0016 */
.L_x_7949:
        /* <DEDUP_REMOVED lines=10> */
.L_x_7941:
[----:B------:R-:W-:Y:S01]  /*16c80*/  IMAD R7, R22, 0x8, R2 ;  /* 0x0000000816077824 */ /* 0x000fe200078e0202 */
[----:B------:R-:W-:-:S04]  /*16c90*/  SHF.L.U32 R8, R186, 0x1f, RZ ;  /* 0x0000001fba087819 */ /* 0x000fc800000006ff */
[----:B------:R0:W1:Y:S01]  /*16ca0*/  SYNCS.PHASECHK.TRANS64.TRYWAIT P3, [R7+URZ+0x28830], R8 ;  /* 0x02883008070075a7 */ /* 0x000062000806017f */
[----:B------:R-:W-:Y:S05]  /*16cb0*/  @!P0 BRA `(.L_x_7942) ;  /* 0x0000000000048947 */ /* 0x000fea0003800000 */
[----:B------:R-:W-:Y:S01]  /*16cc0*/  BPT.TRAP 0x1 ;  /* 0x000000040000795c */ /* 0x000fe20000300000 */
.L_x_7942:
[----:B------:R-:W-:Y:S04]  /*16cd0*/  BSSY B0, `(.L_x_7940) ;  /* 0x0000004000007945 */ /* 0x000fe80003800000 */
[----:B-1----:R-:W-:Y:S05]  /*16ce0*/  @P3 BRA `(.L_x_7943) ;  /* 0x0000000000083947 */ /* 0x002fea0003800000 */
[----:B------:R-:W1:Y:S02]  /*16cf0*/  SYNCS.PHASECHK.TRANS64.TRYWAIT P3, [R7+URZ+0x28830], R8 ;  /* 0x02883008070075a7 */ /* 0x000e64000806017f */
[----:B-1----:R-:W-:Y:S05]  /*16d00*/  @!P3 BRA `(.L_x_7944) ;  /* 0x0000013c00a8b947 */ /* 0x002fea0003800000 */
.L_x_7943:
[----:B------:R-:W-:Y:S05]  /*16d10*/  BSYNC B0 ;  /* 0x0000000000007941 */ /* 0x000fea0003800000 */
.L_x_7940:
[----:B01----:R-:W0:Y:S01]  /*16d20*/  S2R R7, SR_TID.X ;  /* 0x0000000000077919 */ /* 0x003e220000002100 */
[----:B------:R-:W-:Y:S05]  /*16d30*/  WARPSYNC.ALL ;  /* 0x0000000000007948 */ /* 0x000fea0003800000 */
[----:B------:R-:W-:Y:S02]  /*16d40*/  IMAD R8, R22, 0x800, R5 ;  /* 0x0000080016087824 */ /* 0x000fe400078e0205 */
[----:B------:R-:W-:Y:S02]  /*16d50*/  IMAD.MOV.U32 R9, RZ, RZ, 0x40000040 ;  /* 0x40000040ff097424 */ /* 0x000fe400078e00ff */
[C---:B------:R-:W-:Y:S01]  /*16d60*/  VIADD R24, R8.reuse, 0x4 ;  /* 0x0000000408187836 */ /* 0x040fe20000000000 */
[C---:B------:R-:W-:Y:S01]  /*16d70*/  R2UR UR14, R8.reuse ;  /* 0x00000000080e72ca */ /* 0x040fe200000e0000 */
[----:B------:R-:W-:Y:S01]  /*16d80*/  IMAD.MOV.U32 R25, RZ, RZ, 0x40000040 ;  /* 0x40000040ff197424 */ /* 0x000fe200078e00ff */
[----:B------:R-:W-:Y:S01]  /*16d90*/  R2UR UR15, R9 ;  /* 0x00000000090f72ca */ /* 0x000fe200000e0000 */
[----:B------:R-:W-:Y:S01]  /*16da0*/  VIADD R20, R8, 0x2 ;  /* 0x0000000208147836 */ /* 0x000fe20000000000 */
[----:B------:R-:W-:Y:S01]  /*16db0*/  R2UR UR6, R24 ;  /* 0x00000000180672ca */ /* 0x000fe200000e0000 */
[C---:B------:R-:W-:Y:S01]  /*16dc0*/  VIADD R24, R8.reuse, 0x404 ;  /* 0x0000040408187836 */ /* 0x040fe20000000000 */
[C---:B------:R-:W-:Y:S01]  /*16dd0*/  R2UR UR7, R25.reuse ;  /* 0x00000000190772ca */ /* 0x040fe200000e0000 */
[----:B------:R-:W-:Y:S01]  /*16de0*/  IMAD.MOV.U32 R21, RZ, RZ, 0x40000040 ;  /* 0x40000040ff157424 */ /* 0x000fe200078e00ff */
[----:B------:R-:W-:Y:S01]  /*16df0*/  R2UR UR31, R25 ;  /* 0x00000000191f72ca */ /* 0x000fe200000e0000 */
[----:B------:R-:W-:Y:S01]  /*16e00*/  VIADD R10, R8, 0x6 ;  /* 0x00000006080a7836 */ /* 0x000fe20000000000 */
[----:B------:R-:W-:Y:S01]  /*16e10*/  R2UR UR30, R24 ;  /* 0x00000000181e72ca */ /* 0x000fe200000e0000 */
[----:B------:R-:W-:Y:S01]  /*16e20*/  IMAD.MOV.U32 R11, RZ, RZ, 0x40000040 ;  /* 0x40000040ff0b7424 */ /* 0x000fe200078e00ff */
[----:B------:R-:W-:Y:S01]  /*16e30*/  R2UR UR10, R20 ;  /* 0x00000000140a72ca */ /* 0x000fe200000e0000 */
[----:B------:R-:W-:Y:S01]  /*16e40*/  VIADD R20, R8, 0x400 ;  /* 0x0000040008147836 */ /* 0x000fe20000000000 */
[----:B------:R-:W-:-:S02]  /*16e50*/  R2UR UR11, R21 ;  /* 0x00000000150b72ca */ /* 0x000fc400000e0000 */
[----:B------:R-:W-:Y:S01]  /*16e60*/  R2UR UR18, R10 ;  /* 0x000000000a1272ca */ /* 0x000fe200000e0000 */
[C---:B------:R-:W-:Y:S01]  /*16e70*/  VIADD R10, R8.reuse, 0x402 ;  /* 0x00000402080a7836 */ /* 0x040fe20000000000 */
[----:B------:R-:W-:Y:S01]  /*16e80*/  R2UR UR19, R11 ;  /* 0x000000000b1372ca */ /* 0x000fe200000e0000 */
[----:B------:R-:W-:Y:S01]  /*16e90*/  VIADD R8, R8, 0x406 ;  /* 0x0000040608087836 */ /* 0x000fe20000000000 */
[----:B------:R-:W-:Y:S02]  /*16ea0*/  R2UR UR22, R20 ;  /* 0x00000000141672ca */ /* 0x000fe400000e0000 */
[----:B0-----:R-:W-:Y:S02]  /*16eb0*/  SHF.R.U32.HI R7, RZ, 0x7, R7 ;  /* 0x00000007ff077819 */ /* 0x001fe40000011607 */
[----:B------:R-:W-:Y:S02]  /*16ec0*/  R2UR UR23, R21 ;  /* 0x00000000151772ca */ /* 0x000fe400000e0000 */
[----:B------:R-:W-:Y:S01]  /*16ed0*/  R2UR UR26, R10 ;  /* 0x000000000a1a72ca */ /* 0x000fe200000e0000 */
[----:B------:R-:W-:Y:S01]  /*16ee0*/  VIADD R7, R7, 0x8 ;  /* 0x0000000807077836 */ /* 0x000fe20000000000 */
[----:B------:R-:W-:-:S02]  /*16ef0*/  R2UR UR27, R11 ;  /* 0x000000000b1b72ca */ /* 0x000fc400000e0000 */
[----:B------:R-:W-:Y:S02]  /*16f00*/  R2UR UR34, R8 ;  /* 0x00000000082272ca */ /* 0x000fe400000e0000 */
[----:B------:R0:W-:Y:S01]  /*16f10*/  BAR.SYNC.DEFER_BLOCKING R7, 0x100 ;  /* 0x000400070000751d */ /* 0x0001e20000010000 */
[----:B------:R-:W-:-:S05]  /*16f20*/  R2UR UR35, R9 ;  /* 0x00000000092372ca */ /* 0x000fca00000e0000 */
        /* <DEDUP_REMOVED lines=27> */
.L_x_7946:
[----:B------:R-:W-:Y:S01]  /*170e0*/  SHF.L.U32 R6, R6, 0x1f, RZ ;  /* 0x0000001f06067819 */ /* 0x000fe200000006ff */
[----:B------:R-:W-:-:S04]  /*170f0*/  IMAD R7, R15, 0x8, R2 ;  /* 0x000000080f077824 */ /* 0x000fc800078e0202 */
[----:B------:R0:W1:Y:S01]  /*17100*/  SYNCS.PHASECHK.TRANS64.TRYWAIT P2, [R7+URZ+0x28850], R6 ;  /* 0x02885006070075a7 */ /* 0x000062000804017f */
[----:B------:R-:W-:Y:S05]  /*17110*/  @!P0 BRA `(.L_x_7947) ;  /* 0x0000000000048947 */ /* 0x000fea0003800000 */
[----:B------:R-:W-:Y:S01]  /*17120*/  BPT.TRAP 0x1 ;  /* 0x000000040000795c */ /* 0x000fe20000300000 */
.L_x_7947:
[----:B-1----:R-:W-:Y:S05]  /*17130*/  @P2 BRA `(.L_x_7945) ;  /* 0x0000000000082947 */ /* 0x002fea0003800000 */
[----:B------:R-:W1:Y:S02]  /*17140*/  SYNCS.PHASECHK.TRANS64.TRYWAIT P2, [R7+URZ+0x28850], R6 ;  /* 0x02885006070075a7 */ /* 0x000e64000804017f */
[----:B-1----:R-:W-:Y:S05]  /*17150*/  @!P2 BRA `(.L_x_7948) ;  /* 0x0000013800a8a947 */ /* 0x002fea0003800000 */
.L_x_7945:
[----:B01----:R-:W-:Y:S01]  /*17160*/  VIADD R6, R2, 0x400 ;  /* 0x0000040002067836 */ /* 0x003fe20000000000 */
[----:B------:R-:W-:Y:S05]  /*17170*/  WARPSYNC.ALL ;  /* 0x0000000000007948 */ /* 0x000fea0003800000 */
[----:B------:R-:W-:-:S04]  /*17180*/  SHF.R.U32.HI R6, RZ, 0x4, R6 ;  /* 0x00000004ff067819 */ /* 0x000fc80000011606 */
[----:B------:R-:W-:-:S04]  /*17190*/  LOP3.LUT R6, R6, 0x3fff, RZ, 0xc0, !PT ;  /* 0x00003fff06067812 */ /* 0x000fc800078ec0ff */
[----:B------:R-:W-:-:S05]  /*171a0*/  LOP3.LUT R6, R6, 0x4000000, RZ, 0xfc, !PT ;  /* 0x0400000006067812 */ /* 0x000fca00078efcff */
[----:B------:R-:W-:Y:S01]  /*171b0*/  IMAD R6, R15, 0x800, R6 ;  /* 0x000008000f067824 */ /* 0x000fe200078e0206 */
[----:B------:R-:W-:Y:S01]  /*171c0*/  WARPGROUP.ARRIVE ;  /* 0x00000000000079c5 */ /* 0x000fe20000000000 */
[----:B------:R-:W-:Y:S02]  /*171d0*/  IMAD.MOV.U32 R7, RZ, RZ, 0x40000040 ;  /* 0x40000040ff077424 */ /* 0x000fe400078e00ff */
[----:B------:R-:W-:Y:S01]  /*171e0*/  FMUL.FTZ R11, R28, UR54 ;  /* 0x000000361c0b7c20 */ /* 0x000fe20008410000 */
[C---:B------:R-:W-:Y:S01]  /*171f0*/  VIADD R8, R6.reuse, 0x80 ;  /* 0x0000008006087836 */ /* 0x040fe20000000000 */
[----:B------:R-:W-:Y:S01]  /*17200*/  R2UR UR6, R6 ;  /* 0x00000000060672ca */ /* 0x000fe200000e0000 */
[----:B------:R-:W-:Y:S01]  /*17210*/  IMAD.MOV.U32 R9, RZ, RZ, 0x40000040 ;  /* 0x40000040ff097424 */ /* 0x000fe200078e00ff */
[----:B------:R-:W-:Y:S01]  /*17220*/  R2UR UR7, R7 ;  /* 0x00000000070772ca */ /* 0x000fe200000e0000 */
        /* <DEDUP_REMOVED lines=12> */
[----:B------:R-:W-:Y:S01]  /*172f0*/  HGMMA.64x128x16.F32.BF16 R88, R180, gdesc[UR4].tnspB, R88, gsb0 ;  /* 0x41e00004b4587df0 */ /* 0x000fe20008001858 */
[----:B------:R-:W-:Y:S01]  /*17300*/  R2UR UR6, R8 ;  /* 0x00000000080672ca */ /* 0x000fe200000e0000 */
[----:B------:R-:W-:Y:S01]  /*17310*/  VIADD R8, R6, 0x100 ;  /* 0x0000010006087836 */ /* 0x000fe20000000000 */
[----:B------:R-:W-:Y:S01]  /*17320*/  R2UR UR7, R9 ;  /* 0x00000000090772ca */ /* 0x000fe200000e0000 */
[----:B------:R-:W-:-:S02]  /*17330*/  IMAD.MOV.U32 R9, RZ, RZ, 0x40000040 ;  /* 0x40000040ff097424 */ /* 0x000fc400078e00ff */
        /* <DEDUP_REMOVED lines=20> */
[----:B------:R-:W-:Y:S01]  /*17480*/  UMOV UR46, UR49 ;  /* 0x00000031002e7c82 */ /* 0x000fe20008000000 */
        /* <DEDUP_REMOVED lines=13> */
[C---:B------:R-:W-:Y:S01]  /*17560*/  ISETP.GT.AND P2, PT, R3.reuse, R14, PT ;  /* 0x0000000e0300720c */ /* 0x040fe20003f44270 */
[----:B------:R-:W-:-:S06]  /*17570*/  VIADD R3, R3, 0xffffffff ;  /* 0xffffffff03037836 */ /* 0x000fcc0000000000 */
        /* <DEDUP_REMOVED lines=82> */
[----:B------:R-:W-:-:S02]  /*17aa0*/  FMUL.FTZ R83, R87, UR54 ;  /* 0x0000003657537c20 */ /* 0x000fc40008410000 */
[----:B-1----:R-:W-:-:S03]  /*17ab0*/  FMNMX.FTZ R10, R26, R10, !PT ;  /* 0x0000000a1a0a7209 */ /* 0x002fc60007810000 */
[----:B------:R-:W1:Y:S01]  /*17ac0*/  MUFU.TANH R40, R40 ;  /* 0x0000002800287308 */ /* 0x000e620000002400 */
[----:B------:R-:W-:-:S04]  /*17ad0*/  FMNMX.FTZ R10, R30, R10, !PT ;  /* 0x0000000a1e0a7209 */ /* 0x000fc80007810000 */
[----:B--2---:R-:W-:-:S03]  /*17ae0*/  FMNMX.FTZ R10, R32, R10, !PT ;  /* 0x0000000a200a7209 */ /* 0x004fc60007810000 */
[----:B------:R-:W2:Y:S01]  /*17af0*/  MUFU.TANH R44, R44 ;  /* 0x0000002c002c7308 */ /* 0x000ea20000002400 */
[----:B------:R-:W-:-:S04]  /*17b00*/  FMNMX.FTZ R10, R34, R10, !PT ;  /* 0x0000000a220a7209 */ /* 0x000fc80007810000 */
[----:B0-----:R-:W-:-:S03]  /*17b10*/  FMNMX.FTZ R10, R36, R10, !PT ;  /* 0x0000000a240a7209 */ /* 0x001fc60007810000 */
[----:B------:R-:W0:Y:S01]  /*17b20*/  MUFU.TANH R51, R51 ;  /* 0x0000003300337308 */ /* 0x000e220000002400 */
[----:B------:R-:W-:-:S04]  /*17b30*/  FMNMX.FTZ R10, R38, R10, !PT ;  /* 0x0000000a260a7209 */ /* 0x000fc80007810000 */
[----:B-1----:R-:W-:-:S03]  /*17b40*/  FMNMX.FTZ R10, R40, R10, !PT ;  /* 0x0000000a280a7209 */ /* 0x002fc60007810000 */
[----:B------:R-:W1:Y:S01]  /*17b50*/  MUFU.TANH R54, R54 ;  /* 0x0000003600367308 */ /* 0x000e620000002400 */
[----:B------:R-:W-:-:S04]  /*17b60*/  FMNMX.FTZ R10, R42, R10, !PT ;  /* 0x0000000a2a0a7209 */ /* 0x000fc80007810000 */
[----:B--2---:R-:W-:-:S03]  /*17b70*/  FMNMX.FTZ R10, R44, R10, !PT ;  /* 0x0000000a2c0a7209 */ /* 0x004fc60007810000 */
[----:B------:R-:W2:Y:S01]  /*17b80*/  MUFU.TANH R59, R59 ;  /* 0x0000003b003b7308 */ /* 0x000ea20000002400 */
[----:B------:R-:W-:-:S04]  /*17b90*/  FMNMX.FTZ R10, R46, R10, !PT ;  /* 0x0000000a2e0a7209 */ /* 0x000fc80007810000 */
[----:B------:R-:W-:-:S03]  /*17ba0*/  FMNMX.FTZ R10, R50, R10, !PT ;  /* 0x0000000a320a7209 */ /* 0x000fc60007810000 */
[----:B------:R-:W3:Y:S01]  /*17bb0*/  MUFU.TANH R62, R62 ;  /* 0x0000003e003e7308 */ /* 0x000ee20000002400 */
[----:B0-----:R-:W-:-:S04]  /*17bc0*/  FMNMX.FTZ R10, R51, R10, !PT ;  /* 0x0000000a330a7209 */ /* 0x001fc80007810000 */
[----:B-1----:R-:W-:-:S03]  /*17bd0*/  FMNMX.FTZ R10, R54, R10, !PT ;  /* 0x0000000a360a7209 */ /* 0x002fc60007810000 */
[----:B------:R-:W0:Y:S01]  /*17be0*/  MUFU.TANH R64, R64 ;  /* 0x0000004000407308 */ /* 0x000e220000002400 */
[----:B------:R-:W-:-:S04]  /*17bf0*/  FMNMX.FTZ R10, R55, R10, !PT ;  /* 0x0000000a370a7209 */ /* 0x000fc80007810000 */
[----:B------:R-:W-:-:S03]  /*17c00*/  FMNMX.FTZ R10, R57, R10, !PT ;  /* 0x0000000a390a7209 */ /* 0x000fc60007810000 */
[----:B------:R-:W1:Y:S01]  /*17c10*/  MUFU.TANH R72, R72 ;  /* 0x0000004800487308 */ /* 0x000e620000002400 */
[----:B------:R-:W-:-:S04]  /*17c20*/  FMNMX.FTZ R10, R58, R10, !PT ;  /* 0x0000000a3a0a7209 */ /* 0x000fc80007810000 */
[----:B--2---:R-:W-:-:S03]  /*17c30*/  FMNMX.FTZ R10, R59, R10, !PT ;  /* 0x0000000a3b0a7209 */ /* 0x004fc60007810000 */
[----:B------:R-:W2:Y:S01]  /*17c40*/  MUFU.TANH R69, R69 ;  /* 0x0000004500457308 */ /* 0x000ea20000002400 */
[----:B------:R-:W-:-:S04]  /*17c50*/  FMNMX.FTZ R10, R60, R10, !PT ;  /* 0x0000000a3c0a7209 */ /* 0x000fc80007810000 */
[----:B------:R-:W-:-:S03]  /*17c60*/  FMNMX.FTZ R10, R61, R10, !PT ;  /* 0x0000000a3d0a7209 */ /* 0x000fc60007810000 */
[----:B------:R-:W4:Y:S01]  /*17c70*/  MUFU.TANH R77, R77 ;  /* 0x0000004d004d7308 */ /* 0x000f220000002400 */
[----:B---3--:R-:W-:-:S04]  /*17c80*/  FMNMX.FTZ R10, R62, R10, !PT ;  /* 0x0000000a3e0a7209 */ /* 0x008fc80007810000 */
[----:B0-----:R-:W-:-:S03]  /*17c90*/  FMNMX.FTZ R10, R64, R10, !PT ;  /* 0x0000000a400a7209 */ /* 0x001fc60007810000 */
[----:B------:R-:W0:Y:S01]  /*17ca0*/  MUFU.TANH R8, R8 ;  /* 0x0000000800087308 */ /* 0x000e220000002400 */
[----:B------:R-:W-:-:S04]  /*17cb0*/  FMNMX.FTZ R10, R65, R10, !PT ;  /* 0x0000000a410a7209 */ /* 0x000fc80007810000 */
[----:B------:R-:W-:-:S03]  /*17cc0*/  FMNMX.FTZ R10, R68, R10, !PT ;  /* 0x0000000a440a7209 */ /* 0x000fc60007810000 */
[----:B------:R-:W3:Y:S01]  /*17cd0*/  MUFU.TANH R25, R25 ;  /* 0x0000001900197308 */ /* 0x000ee20000002400 */
[----:B-1----:R-:W-:-:S04]  /*17ce0*/  FMNMX.FTZ R10, R72, R10, !PT ;  /* 0x0000000a480a7209 */ /* 0x002fc80007810000 */
[----:B------:R-:W-:-:S03]  /*17cf0*/  FMNMX.FTZ R10, R76, R10, !PT ;  /* 0x0000000a4c0a7209 */ /* 0x000fc60007810000 */
[----:B------:R-:W1:Y:S01]  /*17d00*/  MUFU.TANH R31, R31 ;  /* 0x0000001f001f7308 */ /* 0x000e620000002400 */
[----:B--2---:R-:W-:-:S04]  /*17d10*/  FMNMX.FTZ R10, R69, R10, !PT ;  /* 0x0000000a450a7209 */ /* 0x004fc80007810000 */
[----:B----4-:R-:W-:Y:S01]  /*17d20*/  FMNMX.FTZ R10, R77, R10, !PT ;  /* 0x0000000a4d0a7209 */ /* 0x010fe20007810000 */
[----:B------:R-:W-:Y:S02]  /*17d30*/  WARPGROUP.DEPBAR.LE gsb0, 0x0 ;  /* 0x00008000000079c5 */ /* 0x000fe40000010000 */
[----:B------:R-:W-:Y:S01]  /*17d40*/  WARPGROUP.ARRIVE ;  /* 0x00000000000079c5 */ /* 0x000fe20000000000 */
[----:B------:R-:W-:Y:S01]  /*17d50*/  FMNMX.FTZ R10, R73, R10, !PT ;  /* 0x0000000a490a7209 */ /* 0x000fe20007810000 */
[----:B------:R-:W2:Y:S04]  /*17d60*/  MUFU.TANH R35, R35 ;  /* 0x0000002300237308 */ /* 0x000ea80000002400 */
[----:B------:R-:W-:Y:S01]  /*17d70*/  HGMMA.64x128x16.F32.BF16 R88, R164, gdesc[UR4].tnspB, R88, gsb0 ;  /* 0x41e00004a4587df0 */ /* 0x000fe20008001858 */
[----:B------:R-:W4:Y:S03]  /*17d80*/  SHFL.BFLY PT, R28, R10, 0x2, 0x1f ;  /* 0x0c401f000a1c7f89 */ /* 0x000f2600000e0000 */
[----:B------:R-:W-:Y:S08]  /*17d90*/  MUFU.TANH R39, R39 ;  /* 0x0000002700277308 */ /* 0x000ff00000002400 */
[----:B------:R-:W-:Y:S08]  /*17da0*/  MUFU.TANH R43, R43 ;  /* 0x0000002b002b7308 */ /* 0x000ff00000002400 */
[----:B------:R-:W-:Y:S01]  /*17db0*/  MUFU.TANH R47, R47 ;  /* 0x0000002f002f7308 */ /* 0x000fe20000002400 */
[----:B----4-:R-:W-:Y:S01]  /*17dc0*/  FMNMX.FTZ R10, R10, R28, !PT ;  /* 0x0000001c0a0a7209 */ /* 0x010fe20007810000 */
[----:B------:R-:W-:-:S06]  /*17dd0*/  VIADD R28, R6, 0x280 ;  /* 0x00000280061c7836 */ /* 0x000fcc0000000000 */
[----:B------:R-:W-:Y:S01]  /*17de0*/  MUFU.TANH R48, R48 ;  /* 0x0000003000307308 */ /* 0x000fe20000002400 */
[----:B------:R-:W4:Y:S01]  /*17df0*/  SHFL.BFLY PT, R29, R10, 0x1, 0x1f ;  /* 0x0c201f000a1d7f89 */ /* 0x000f2200000e0000 */
[----:B------:R-:W-:-:S06]  /*17e00*/  R2UR UR6, R28 ;  /* 0x000000001c0672ca */ /* 0x000fcc00000e0000 */
[----:B------:R-:W-:Y:S08]  /*17e10*/  MUFU.TANH R53, R53 ;  /* 0x0000003500357308 */ /* 0x000ff00000002400 */
[----:B------:R-:W-:Y:S08]  /*17e20*/  MUFU.TANH R56, R56 ;  /* 0x0000003800387308 */ /* 0x000ff00000002400 */
[----:B------:R-:W-:Y:S01]  /*17e30*/  MUFU.TANH R81, R81 ;  /* 0x0000005100517308 */ /* 0x000fe20000002400 */
[----:B----4-:R-:W-:Y:S01]  /*17e40*/  FMNMX.FTZ R10, R10, R29, !PT ;  /* 0x0000001d0a0a7209 */ /* 0x010fe20007810000 */
[----:B------:R-:W-:-:S04]  /*17e50*/  IMAD.MOV.U32 R29, RZ, RZ, 0x40000040 ;  /* 0x40000040ff1d7424 */ /* 0x000fc800078e00ff */
[----:B------:R-:W-:Y:S01]  /*17e60*/  FMUL.FTZ R85, R10, UR46 ;  /* 0x0000002e0a557c20 */ /* 0x000fe20008410000 */
[----:B------:R-:W-:Y:S01]  /*17e70*/  R2UR UR7, R29 ;  /* 0x000000001d0772ca */ /* 0x000fe200000e0000 */
[----:B------:R-:W-:Y:S01]  /*17e80*/  MUFU.TANH R83, R83 ;  /* 0x0000005300537308 */ /* 0x000fe20000002400 */
[----:B------:R-:W-:Y:S02]  /*17e90*/  IMAD.MOV.U32 R29, RZ, RZ, 0x40000040 ;  /* 0x40000040ff1d7424 */ /* 0x000fe400078e00ff */
[--C-:B------:R-:W-:Y:S01]  /*17ea0*/  FFMA.FTZ R180, R7, UR46, -R85.reuse ;  /* 0x0000002e07b47c23 */ /* 0x100fe20008010855 */
[----:B0-----:R-:W-:Y:S01]  /*17eb0*/  FMNMX.FTZ R7, R8, R13, !PT ;  /* 0x0000000d08077209 */ /* 0x001fe20007810000 */
[--C-:B------:R-:W-:Y:S01]  /*17ec0*/  FFMA.FTZ R182, R11, UR46, -R85.reuse ;  /* 0x0000002e0bb67c23 */ /* 0x100fe20008010855 */
[--C-:B------:R-:W-:Y:S01]  /*17ed0*/  FFMA.FTZ R176, R26, UR46, -R85.reuse ;  /* 0x0000002e1ab07c23 */ /* 0x100fe20008010855 */
[--C-:B------:R-:W-:Y:S01]  /*17ee0*/  FFMA.FTZ R26, R42, UR46, -R85.reuse ;  /* 0x0000002e2a1a7c23 */ /* 0x100fe20008010855 */
[----:B------:R-:W-:Y:S01]  /*17ef0*/  FMNMX.FTZ R7, R20, R7, !PT ;  /* 0x0000000714077209 */ /* 0x000fe20007810000 */
[----:B------:R-:W-:Y:S01]  /*17f00*/  FADD.FTZ R12, -R10, R12 ;  /* 0x0000000c0a0c7221 */ /* 0x000fe20000010100 */
[--C-:B------:R-:W-:Y:S01]  /*17f10*/  FFMA.FTZ R42, R58, UR46, -R85.reuse ;  /* 0x0000002e3a2a7c23 */ /* 0x100fe20008010855 */
[--C-:B------:R-:W-:Y:S01]  /*17f20*/  FFMA.FTZ R9, R9, UR46, -R85.reuse ;  /* 0x0000002e09097c23 */ /* 0x100fe20008010855 */
[----:B------:R-:W-:Y:S01]  /*17f30*/  FMNMX.FTZ R7, R21, R7, !PT ;  /* 0x0000000715077209 */ /* 0x000fe20007810000 */
[----:B------:R-:W-:Y:S01]  /*17f40*/  FMUL.FTZ R12, R12, UR46 ;  /* 0x0000002e0c0c7c20 */ /* 0x000fe20008410000 */
[----:B------:R-:W-:Y:S01]  /*17f50*/  MUFU.EX2 R180, R180 ;  /* 0x000000b400b47308 */ /* 0x000fe20000000800 */
[--C-:B------:R-:W-:Y:S01]  /*17f60*/  FFMA.FTZ R84, R24, UR46, -R85.reuse ;  /* 0x0000002e18547c23 */ /* 0x100fe20008010855 */
[----:B---3--:R-:W-:Y:S01]  /*17f70*/  FMNMX.FTZ R7, R25, R7, !PT ;  /* 0x0000000719077209 */ /* 0x008fe20007810000 */
[--C-:B------:R-:W-:Y:S01]  /*17f80*/  FFMA.FTZ R24, R30, UR46, -R85.reuse ;  /* 0x0000002e1e187c23 */ /* 0x100fe20008010855 */
[--C-:B------:R-:W-:Y:S01]  /*17f90*/  FFMA.FTZ R178, R32, UR46, -R85.reuse ;  /* 0x0000002e20b27c23 */ /* 0x100fe20008010855 */
[--C-:B------:R-:W-:Y:S01]  /*17fa0*/  FFMA.FTZ R30, R34, UR46, -R85.reuse ;  /* 0x0000002e221e7c23 */ /* 0x100fe20008010855 */
[----:B------:R-:W-:Y:S01]  /*17fb0*/  FMNMX.FTZ R7, R27, R7, !PT ;  /* 0x000000071b077209 */ /* 0x000fe20007810000 */
[--C-:B------:R-:W-:Y:S01]  /*17fc0*/  FFMA.FTZ R172, R36, UR46, -R85.reuse ;  /* 0x0000002e24ac7c23 */ /* 0x100fe20008010855 */
[----:B------:R-:W0:Y:S01]  /*17fd0*/  MUFU.EX2 R12, R12 ;  /* 0x0000000c000c7308 */ /* 0x000e220000000800 */
[--C-:B------:R-:W-:Y:S01]  /*17fe0*/  FFMA.FTZ R32, R38, UR46, -R85.reuse ;  /* 0x0000002e26207c23 */ /* 0x100fe20008010855 */
[----:B-1----:R-:W-:Y:S01]  /*17ff0*/  FMNMX.FTZ R7, R31, R7, !PT ;  /* 0x000000071f077209 */ /* 0x002fe20007810000 */
[--C-:B------:R-:W-:Y:S01]  /*18000*/  FFMA.FTZ R174, R40, UR46, -R85.reuse ;  /* 0x0000002e28ae7c23 */ /* 0x100fe20008010855 */
[--C-:B------:R-:W-:Y:S01]  /*18010*/  FFMA.FTZ R168, R44, UR46, -R85.reuse ;  /* 0x0000002e2ca87c23 */ /* 0x100fe20008010855 */
[--C-:B------:R-:W-:Y:S01]  /*18020*/  FFMA.FTZ R34, R46, UR46, -R85.reuse ;  /* 0x0000002e2e227c23 */ /* 0x100fe20008010855 */
[----:B------:R-:W-:Y:S01]  /*18030*/  FMNMX.FTZ R7, R33, R7, !PT ;  /* 0x0000000721077209 */ /* 0x000fe20007810000 */
[--C-:B------:R-:W-:Y:S01]  /*18040*/  FFMA.FTZ R170, R50, UR46, -R85.reuse ;  /* 0x0000002e32aa7c23 */ /* 0x100fe20008010855 */
[----:B------:R-:W1:Y:S01]  /*18050*/  MUFU.EX2 R9, R9 ;  /* 0x0000000900097308 */ /* 0x000e620000000800 */
[--C-:B------:R-:W-:Y:S01]  /*18060*/  FFMA.FTZ R36, R51, UR46, -R85.reuse ;  /* 0x0000002e33247c23 */ /* 0x100fe20008010855 */
[----:B--2---:R-:W-:Y:S01]  /*18070*/  FMNMX.FTZ R7, R35, R7, !PT ;  /* 0x0000000723077209 */ /* 0x004fe20007810000 */
[--C-:B------:R-:W-:Y:S01]  /*18080*/  FFMA.FTZ R40, R55, UR46, -R85.reuse ;  /* 0x0000002e37287c23 */ /* 0x100fe20008010855 */
[--C-:B------:R-:W-:Y:S01]  /*18090*/  FFMA.FTZ R44, R60, UR46, -R85.reuse ;  /* 0x0000002e3c2c7c23 */ /* 0x100fe20008010855 */
[--C-:B------:R-:W-:Y:S01]  /*180a0*/  FFMA.FTZ R50, R62, UR46, -R85.reuse ;  /* 0x0000002e3e327c23 */ /* 0x100fe20008010855 */
[----:B------:R-:W-:Y:S01]  /*180b0*/  FMNMX.FTZ R7, R37, R7, !PT ;  /* 0x0000000725077209 */ /* 0x000fe20007810000 */
[--C-:B------:R-:W-:Y:S01]  /*180c0*/  FFMA.FTZ R38, R64, UR46, -R85.reuse ;  /* 0x0000002e40267c23 */ /* 0x100fe20008010855 */
[----:B------:R-:W2:Y:S01]  /*180d0*/  MUFU.EX2 R182, R182 ;  /* 0x000000b600b67308 */ /* 0x000ea20000000800 */
[----:B0-----:R-:W-:Y:S01]  /*180e0*/  FFMA.FTZ R4, R12, R4, R180 ;  /* 0x000000040c047223 */ /* 0x001fe200000100b4 */
[----:B------:R-:W-:Y:S01]  /*180f0*/  FMNMX.FTZ R7, R39, R7, !PT ;  /* 0x0000000727077209 */ /* 0x000fe20007810000 */
[--C-:B------:R-:W-:Y:S01]  /*18100*/  FFMA.FTZ R46, R65, UR46, -R85.reuse ;  /* 0x0000002e412e7c23 */ /* 0x100fe20008010855 */
[--C-:B------:R-:W-:Y:S01]  /*18110*/  FFMA.FTZ R51, R68, UR46, -R85.reuse ;  /* 0x0000002e44337c23 */ /* 0x100fe20008010855 */
[--C-:B------:R-:W-:Y:S01]  /*18120*/  FFMA.FTZ R55, R76, UR46, -R85.reuse ;  /* 0x0000002e4c377c23 */ /* 0x100fe20008010855 */
[----:B------:R-:W-:Y:S01]  /*18130*/  FMNMX.FTZ R7, R41, R7, !PT ;  /* 0x0000000729077209 */ /* 0x000fe20007810000 */
[----:B------:R-:W-:Y:S01]  /*18140*/  FFMA.FTZ R73, R73, UR46, -R85 ;  /* 0x0000002e49497c23 */ /* 0x000fe20008010855 */
[----:B------:R-:W0:Y:S01]  /*18150*/  MUFU.EX2 R84, R84 ;  /* 0x0000005400547308 */ /* 0x000e220000000800 */
[----:B-1----:R-:W-:-:S02]  /*18160*/  F2FP.BF16.F32.PACK_AB R180, R9, R180 ;  /* 0x000000b409b4723e */ /* 0x002fc400000010ff */
[----:B------:R-:W-:-:S04]  /*18170*/  FMNMX.FTZ R7, R43, R7, !PT ;  /* 0x000000072b077209 */ /* 0x000fc80007810000 */
[----:B------:R-:W-:Y:S01]  /*18180*/  FMNMX.FTZ R7, R45, R7, !PT ;  /* 0x000000072d077209 */ /* 0x000fe20007810000 */
[----:B------:R-:W1:Y:S03]  /*18190*/  MUFU.EX2 R176, R176 ;  /* 0x000000b000b07308 */ /* 0x000e660000000800 */
[----:B------:R-:W-:-:S04]  /*181a0*/  FMNMX.FTZ R7, R47, R7, !PT ;  /* 0x000000072f077209 */ /* 0x000fc80007810000 */
[----:B------:R-:W-:Y:S01]  /*181b0*/  FMNMX.FTZ R7, R48, R7, !PT ;  /* 0x0000000730077209 */ /* 0x000fe20007810000 */
[----:B------:R-:W3:Y:S03]  /*181c0*/  MUFU.EX2 R24, R24 ;  /* 0x0000001800187308 */ /* 0x000ee60000000800 */
[----:B------:R-:W-:-:S04]  /*181d0*/  FMNMX.FTZ R7, R49, R7, !PT ;  /* 0x0000000731077209 */ /* 0x000fc80007810000 */
[----:B------:R-:W-:Y:S01]  /*181e0*/  FMNMX.FTZ R7, R52, R7, !PT ;  /* 0x0000000734077209 */ /* 0x000fe20007810000 */
[----:B------:R-:W-:Y:S03]  /*181f0*/  MUFU.EX2 R178, R178 ;  /* 0x000000b200b27308 */ /* 0x000fe60000000800 */
[----:B------:R-:W-:-:S04]  /*18200*/  FMNMX.FTZ R7, R53, R7, !PT ;  /* 0x0000000735077209 */ /* 0x000fc80007810000 */
[----:B------:R-:W-:Y:S01]  /*18210*/  FMNMX.FTZ R7, R56, R7, !PT ;  /* 0x0000000738077209 */ /* 0x000fe20007810000 */
[----:B------:R-:W-:Y:S03]  /*18220*/  MUFU.EX2 R30, R30 ;  /* 0x0000001e001e7308 */ /* 0x000fe60000000800 */
[----:B------:R-:W-:Y:S01]  /*18230*/  FMNMX.FTZ R7, R63, R7, !PT ;  /* 0x000000073f077209 */ /* 0x000fe20007810000 */
[----:B------:R-:W-:Y:S02]  /*18240*/  WARPGROUP.DEPBAR.LE gsb0, 0x0 ;  /* 0x00008000000079c5 */ /* 0x000fe40000010000 */
[----:B------:R-:W-:Y:S01]  /*18250*/  WARPGROUP.ARRIVE ;  /* 0x00000000000079c5 */ /* 0x000fe20000000000 */
[----:B------:R-:W-:-:S05]  /*18260*/  FMNMX.FTZ R7, R66, R7, !PT ;  /* 0x0000000742077209 */ /* 0x000fca0007810000 */
[----:B------:R-:W4:Y:S01]  /*18270*/  S2R R167, SR_TID.X ;  /* 0x0000000000a77919 */ /* 0x000f220000002100 */
[----:B------:R-:W-:Y:S01]  /*18280*/  MUFU.EX2 R172, R172 ;  /* 0x000000ac00ac7308 */ /* 0x000fe20000000800 */
[--C-:B------:R-:W-:Y:S01]  /*18290*/  FFMA.FTZ R164, R54, UR46, -R85.reuse ;  /* 0x0000002e36a47c23 */ /* 0x100fe20008010855 */
[----:B------:R-:W-:Y:S01]  /*182a0*/  FMNMX.FTZ R7, R67, R7, !PT ;  /* 0x0000000743077209 */ /* 0x000fe20007810000 */
[----:B------:R-:W-:Y:S01]  /*182b0*/  HGMMA.64x128x16.F32.BF16 R88, R160, gdesc[UR4].tnspB, R88, gsb0 ;  /* 0x41e00004a0587df0 */ /* 0x000fe20008001858 */
[----:B------:R-:W-:Y:S01]  /*182c0*/  R2UR UR7, R29 ;  /* 0x000000001d0772ca */ /* 0x000fe200000e0000 */
[--C-:B------:R-:W-:Y:S01]  /*182d0*/  FFMA.FTZ R166, R57, UR46, -R85.reuse ;  /* 0x0000002e39a67c23 */ /* 0x100fe20008010855 */
        /* <DEDUP_REMOVED lines=12> */
[----:B----4-:R-:W-:Y:S01]  /*183a0*/  SHF.R.U32.HI R167, RZ, 0x7, R167 ;  /* 0x00000007ffa77819 */ /* 0x010fe200000116a7 */
[----:B------:R-:W-:Y:S01]  /*183b0*/  MUFU.EX2 R168, R168 ;  /* 0x000000a800a87308 */ /* 0x000fe20000000800 */
[----:B------:R-:W-:-:S04]  /*183c0*/  FMNMX.FTZ R7, R81, R28, !PT ;  /* 0x0000001c51077209 */ /* 0x000fc80007810000 */
[----:B------:R-:W-:-:S03]  /*183d0*/  FMNMX.FTZ R28, R82, R7, !PT ;  /* 0x00000007521c7209 */ /* 0x000fc60007810000 */
[----:B------:R-:W-:Y:S01]  /*183e0*/  MUFU.EX2 R34, R34 ;  /* 0x0000002200227308 */ /* 0x000fe20000000800 */
[----:B------:R-:W-:Y:S01]  /*183f0*/  FMNMX.FTZ R11, R83, R28, !PT ;  /* 0x0000001c530b7209 */ /* 0x000fe20007810000 */
[C---:B------:R-:W-:Y:S02]  /*18400*/  VIADD R28, R6.reuse, 0x300 ;  /* 0x00000300061c7836 */ /* 0x040fe40000000000 */
[----:B------:R-:W-:Y:S02]  /*18410*/  VIADD R6, R6, 0x380 ;  /* 0x0000038006067836 */ /* 0x000fe40000000000 */
[----:B------:R-:W4:Y:S01]  /*18420*/  SHFL.BFLY PT, R7, R11, 0x2, 0x1f ;  /* 0x0c401f000b077f89 */ /* 0x000f2200000e0000 */
[----:B------:R-:W-:Y:S01]  /*18430*/  R2UR UR6, R28 ;  /* 0x000000001c0672ca */ /* 0x000fe200000e0000 */
[----:B------:R-:W-:Y:S01]  /*18440*/  MUFU.EX2 R170, R170 ;  /* 0x000000aa00aa7308 */ /* 0x000fe20000000800 */
[----:B------:R-:W-:-:S07]  /*18450*/  FFMA.FTZ R28, R77, UR46, -R85 ;  /* 0x0000002e4d1c7c23 */ /* 0x000fce0008010855 */
[----:B------:R-:W-:Y:S08]  /*18460*/  MUFU.EX2 R36, R36 ;  /* 0x0000002400247308 */ /* 0x000ff00000000800 */
[----:B------:R-:W-:Y:S01]  /*18470*/  MUFU.EX2 R164, R164 ;  /* 0x000000a400a47308 */ /* 0x000fe20000000800 */
[----:B----4-:R-:W-:-:S07]  /*18480*/  FMNMX.FTZ R11, R11, R7, !PT ;  /* 0x000000070b0b7209 */ /* 0x010fce0007810000 */
[----:B------:R-:W-:Y:S01]  /*18490*/  MUFU.EX2 R40, R40 ;  /* 0x0000002800287308 */ /* 0x000fe20000000800 */
[----:B------:R-:W4:Y:S07]  /*184a0*/  SHFL.BFLY PT, R7, R11, 0x1, 0x1f ;  /* 0x0c201f000b077f89 */ /* 0x000f2e00000e0000 */
[----:B------:R-:W-:Y:S08]  /*184b0*/  MUFU.EX2 R166, R166 ;  /* 0x000000a600a67308 */ /* 0x000ff00000000800 */
[----:B------:R-:W-:Y:S08]  /*184c0*/  MUFU.EX2 R42, R42 ;  /* 0x0000002a002a7308 */ /* 0x000ff00000000800 */
[----:B------:R-:W-:Y:S01]  /*184d0*/  MUFU.EX2 R44, R44 ;  /* 0x0000002c002c7308 */ /* 0x000fe20000000800 */
[----:B----4-:R-:W-:-:S05]  /*184e0*/  FMNMX.FTZ R11, R11, R7, !PT ;  /* 0x000000070b0b7209 */ /* 0x010fca0007810000 */
        /* <DEDUP_REMOVED lines=12> */
[----:B------:R-:W-:Y:S01]  /*185b0*/  IADD3 R39, -R167, 0xb, RZ ;  /* 0x0000000ba7277810 */ /* 0x000fe20007ffe1ff */
[--C-:B------:R-:W-:Y:S01]  /*185c0*/  FFMA.FTZ R33, R35, UR46, -R58.reuse ;  /* 0x0000002e23217c23 */ /* 0x100fe2000801083a */
[--C-:B------:R-:W-:Y:S01]  /*185d0*/  FFMA.FTZ R21, R31, UR46, -R58.reuse ;  /* 0x0000002e1f157c23 */ /* 0x100fe2000801083a */
[----:B------:R-:W-:Y:S01]  /*185e0*/  FFMA.FTZ R173, R37, UR46, -R58 ;  /* 0x0000002e25ad7c23 */ /* 0x000fe2000801083a */
[----:B------:R-:W-:Y:S01]  /*185f0*/  @!P1 IMAD R37, R15, 0x8, R2 ;  /* 0x000000080f259824 */ /* 0x000fe200078e0202 */
[----:B------:R-:W-:Y:S01]  /*18600*/  MUFU.EX2 R181, R181 ;  /* 0x000000b500b57308 */ /* 0x000fe20000000800 */
[----:B----4-:R-:W-:-:S02]  /*18610*/  IMAD.MOV.U32 R7, RZ, RZ, 0x40000040 ;  /* 0x40000040ff077424 */ /* 0x010fc400078e00ff */
[----:B------:R-:W-:Y:S01]  /*18620*/  FADD.FTZ R15, R9, R4 ;  /* 0x00000004090f7221 */ /* 0x000fe20000010000 */
[--C-:B------:R-:W-:Y:S01]  /*18630*/  FFMA.FTZ R171, R48, UR46, -R58.reuse ;  /* 0x0000002e30ab7c23 */ /* 0x100fe2000801083a */
[--C-:B------:R-:W-:Y:S01]  /*18640*/  FFMA.FTZ R175, R41, UR46, -R58.reuse ;  /* 0x0000002e29af7c23 */ /* 0x100fe2000801083a */
[--C-:B------:R-:W-:Y:S01]  /*18650*/  FFMA.FTZ R27, R43, UR46, -R58.reuse ;  /* 0x0000002e2b1b7c23 */ /* 0x100fe2000801083a */
[----:B--2---:R-:W-:Y:S01]  /*18660*/  FADD.FTZ R15, R182, R15 ;  /* 0x0000000fb60f7221 */ /* 0x004fe20000010000 */
[--C-:B------:R-:W-:Y:S01]  /*18670*/  FFMA.FTZ R169, R45, UR46, -R58.reuse ;  /* 0x0000002e2da97c23 */ /* 0x100fe2000801083a */
[----:B------:R-:W-:Y:S01]  /*18680*/  MUFU.EX2 R8, R8 ;  /* 0x0000000800087308 */ /* 0x000fe20000000800 */
[--C-:B------:R-:W-:Y:S01]  /*18690*/  FFMA.FTZ R31, R47, UR46, -R58.reuse ;  /* 0x0000002e2f1f7c23 */ /* 0x100fe2000801083a */
[----:B0-----:R-:W-:Y:S01]  /*186a0*/  FADD.FTZ R15, R84, R15 ;  /* 0x0000000f540f7221 */ /* 0x001fe20000010000 */
[--C-:B------:R-:W-:Y:S01]  /*186b0*/  FFMA.FTZ R165, R52, UR46, -R58.reuse ;  /* 0x0000002e34a57c23 */ /* 0x100fe2000801083a */
[--C-:B------:R-:W-:Y:S01]  /*186c0*/  FFMA.FTZ R53, R53, UR46, -R58.reuse ;  /* 0x0000002e35357c23 */ /* 0x100fe2000801083a */
[--C-:B------:R-:W-:Y:S01]  /*186d0*/  FFMA.FTZ R167, R56, UR46, -R58.reuse ;  /* 0x0000002e38a77c23 */ /* 0x100fe2000801083a */
[----:B-1----:R-:W-:Y:S01]  /*186e0*/  FADD.FTZ R15, R176, R15 ;  /* 0x0000000fb00f7221 */ /* 0x002fe20000010000 */
[--C-:B------:R-:W-:Y:S01]  /*186f0*/  FFMA.FTZ R75, R75, UR46, -R58.reuse ;  /* 0x0000002e4b4b7c23 */ /* 0x100fe2000801083a */
[----:B------:R-:W-:Y:S01]  /*18700*/  MUFU.EX2 R183, R183 ;  /* 0x000000b700b77308 */ /* 0x000fe20000000800 */
[--C-:B------:R-:W-:Y:S01]  /*18710*/  FFMA.FTZ R78, R78, UR46, -R58.reuse ;  /* 0x0000002e4e4e7c23 */ /* 0x100fe2000801083a */
[----:B---3--:R-:W-:Y:S01]  /*18720*/  FADD.FTZ R15, R24, R15 ;  /* 0x0000000f180f7221 */ /* 0x008fe20000010000 */
[--C-:B------:R-:W-:Y:S01]  /*18730*/  FFMA.FTZ R79, R79, UR46, -R58.reuse ;  /* 0x0000002e4f4f7c23 */ /* 0x100fe2000801083a */
[--C-:B------:R-:W-:Y:S01]  /*18740*/  FFMA.FTZ R80, R80, UR46, -R58.reuse ;  /* 0x0000002e50507c23 */ /* 0x100fe2000801083a */
[----:B------:R-:W-:Y:S01]  /*18750*/  FFMA.FTZ R81, R81, UR46, -R58 ;  /* 0x0000002e51517c23 */ /* 0x000fe2000801083a */
[----:B------:R-:W-:-:S02]  /*18760*/  WARPGROUP.DEPBAR.LE gsb0, 0x0 ;  /* 0x00008000000079c5 */ /* 0x000fc40000010000 */
[----:B------:R-:W-:Y:S01]  /*18770*/  WARPGROUP.ARRIVE ;  /* 0x00000000000079c5 */ /* 0x000fe20000000000 */
[----:B------:R-:W-:Y:S01]  /*18780*/  MUFU.EX2 R20, R20 ;  /* 0x0000001400147308 */ /* 0x000fe20000000800 */
[--C-:B------:R-:W-:Y:S01]  /*18790*/  FFMA.FTZ R160, R59, UR46, -R85.reuse ;  /* 0x0000002e3ba07c23 */ /* 0x100fe20008010855 */
[--C-:B------:R-:W-:Y:S01]  /*187a0*/  FFMA.FTZ R161, R66, UR46, -R58.reuse ;  /* 0x0000002e42a17c23 */ /* 0x100fe2000801083a */
[----:B------:R-:W-:Y:S01]  /*187b0*/  FFMA.FTZ R162, R61, UR46, -R85 ;  /* 0x0000002e3da27c23 */ /* 0x000fe20008010855 */
[--C-:B------:R-:W-:Y:S01]  /*187c0*/  FFMA.FTZ R163, R70, UR46, -R58.reuse ;  /* 0x0000002e46a37c23 */ /* 0x100fe2000801083a */
[----:B------:R-:W-:Y:S01]  /*187d0*/  HGMMA.64x128x16.F32.BF16 R88, R156, gdesc[UR4].tnspB, R88, gsb0 ;  /* 0x41e000049c587df0 */ /* 0x000fe20008001858 */
[----:B------:R-:W-:Y:S01]  /*187e0*/  R2UR UR6, R6 ;  /* 0x00000000060672ca */ /* 0x000fe200000e0000 */
[----:B------:R-:W-:Y:S01]  /*187f0*/  FFMA.FTZ R6, R49, UR46, -R58 ;  /* 0x0000002e31067c23 */ /* 0x000fe2000801083a */
[----:B------:R-:W-:Y:S01]  /*18800*/  R2UR UR7, R7 ;  /* 0x00000000070772ca */ /* 0x000fe200000e0000 */
[----:B------:R-:W-:Y:S01]  /*18810*/  @!P1 IMAD R7, R22, 0x8, R2 ;  /* 0x0000000816079824 */ /* 0x000fe200078e0202 */
[----:B------:R-:W-:Y:S01]  /*18820*/  MUFU.EX2 R177, R177 ;  /* 0x000000b100b17308 */ /* 0x000fe20000000800 */
[----:B------:R-:W-:Y:S01]  /*18830*/  FFMA.FTZ R82, R82, UR46, -R58 ;  /* 0x0000002e52527c23 */ /* 0x000fe2000801083a */
[----:B------:R-:W-:Y:S01]  /*18840*/  @!P1 VIADD R37, R37, 0x28860 ;  /* 0x0002886025259836 */ /* 0x000fe20000000000 */
[----:B------:R-:W-:Y:S01]  /*18850*/  F2FP.BF16.F32.PACK_AB R182, R84, R182 ;  /* 0x000000b654b6723e */ /* 0x000fe200000010ff */
[----:B------:R-:W-:Y:S01]  /*18860*/  @!P1 VIADD R7, R7, 0x28840 ;  /* 0x0002884007079836 */ /* 0x000fe20000000000 */
[----:B------:R-:W-:-:S02]  /*18870*/  F2FP.BF16.F32.PACK_AB R176, R24, R176 ;  /* 0x000000b018b0723e */ /* 0x000fc400000010ff */
[----:B------:R-:W-:Y:S01]  /*18880*/  @!P1 PRMT R37, RZ, 0x654, R37 ;  /* 0x00000654ff259816 */ /* 0x000fe20000000025 */
[----:B------:R-:W-:Y:S01]  /*18890*/  MUFU.EX2 R21, R21 ;  /* 0x0000001500157308 */ /* 0x000fe20000000800 */
[----:B------:R-:W-:-:S07]  /*188a0*/  @!P1 PRMT R35, RZ, 0x654, R7 ;  /* 0x00000654ff239816 */ /* 0x000fce0000000007 */
        /* <DEDUP_REMOVED lines=18> */
[----:B------:R-:W-:-:S04]  /*189d0*/  FFMA.FTZ R157, R74, UR46, -R58 ;  /* 0x0000002e4a9d7c23 */ /* 0x000fc8000801083a */
[----:B------:R-:W-:Y:S01]  /*189e0*/  MUFU.EX2 R163, R163 ;  /* 0x000000a300a37308 */ /* 0x000fe20000000800 */
[----:B------:R-:W-:Y:S07]  /*189f0*/  HGMMA.64x128x16.F32.BF16 R88, R152, gdesc[UR4].tnspB, R88, gsb0 ;  /* 0x41e0000498587df0 */ /* 0x000fee0008001858 */
[----:B------:R-:W-:Y:S08]  /*18a00*/  MUFU.EX2 R38, R38 ;  /* 0x0000002600267308 */ /* 0x000ff00000000800 */
[----:B------:R-:W-:Y:S08]  /*18a10*/  MUFU.EX2 R157, R157 ;  /* 0x0000009d009d7308 */ /* 0x000ff00000000800 */
[----:B------:R-:W0:Y:S08]  /*18a20*/  MUFU.EX2 R46, R46 ;  /* 0x0000002e002e7308 */ /* 0x000e300000000800 */
[----:B------:R-:W-:Y:S08]  /*18a30*/  MUFU.EX2 R51, R51 ;  /* 0x0000003300337308 */ /* 0x000ff00000000800 */
[----:B------:R-:W-:Y:S01]  /*18a40*/  MUFU.EX2 R78, R78 ;  /* 0x0000004e004e7308 */ /* 0x000fe20000000800 */
[----:B0-----:R-:W-:-:S07]  /*18a50*/  F2FP.BF16.F32.PACK_AB R156, R46, R38 ;  /* 0x000000262e9c723e */ /* 0x001fce00000010ff */
[----:B------:R-:W0:Y:S08]  /*18a60*/  MUFU.EX2 R54, R54 ;  /* 0x0000003600367308 */ /* 0x000e300000000800 */
[----:B------:R-:W1:Y:S08]  /*18a70*/  MUFU.EX2 R79, R79 ;  /* 0x0000004f004f7308 */ /* 0x000e700000000800 */
[----:B------:R-:W-:Y:S01]  /*18a80*/  MUFU.EX2 R55, R55 ;  /* 0x0000003700377308 */ /* 0x000fe20000000800 */
[----:B0-----:R-:W-:-:S07]  /*18a90*/  F2FP.BF16.F32.PACK_AB R158, R54, R51 ;  /* 0x00000033369e723e */ /* 0x001fce00000010ff */
[----:B------:R-:W-:Y:S01]  /*18aa0*/  MUFU.EX2 R80, R80 ;  /* 0x0000005000507308 */ /* 0x000fe20000000800 */
[----:B-1----:R-:W-:-:S07]  /*18ab0*/  F2FP.BF16.F32.PACK_AB R159, R79, R78 ;  /* 0x0000004e4f9f723e */ /* 0x002fce00000010ff */
[----:B------:R-:W-:Y:S08]  /*18ac0*/  MUFU.EX2 R57, R57 ;  /* 0x0000003900397308 */ /* 0x000ff00000000800 */
[----:B------:R-:W-:Y:S08]  /*18ad0*/  MUFU.EX2 R81, R81 ;  /* 0x0000005100517308 */ /* 0x000ff00000000800 */
[----:B------:R-:W-:Y:S08]  /*18ae0*/  MUFU.EX2 R28, R28 ;  /* 0x0000001c001c7308 */ /* 0x000ff00000000800 */
[----:B------:R-:W-:Y:S08]  /*18af0*/  MUFU.EX2 R82, R82 ;  /* 0x0000005200527308 */ /* 0x000ff00000000800 */
[----:B------:R-:W0:Y:S01]  /*18b00*/  MUFU.EX2 R13, R73 ;  /* 0x00000049000d7308 */ /* 0x000e220000000800 */
[----:B------:R-:W-:-:S02]  /*18b10*/  WARPGROUP.DEPBAR.LE gsb0, 0x0 ;  /* 0x00008000000079c5 */ /* 0x000fc40000010000 */
[----:B------:R1:W-:Y:S06]  /*18b20*/  BAR.ARV R39, 0x100 ;  /* 0x000400270000751d */ /* 0x0003ec0000002000 */
[----:B------:R2:W-:Y:S01]  /*18b30*/  @!P1 SYNCS.ARRIVE.TRANS64.RED.A1T0 RZ, [R35+URZ], RZ ;  /* 0x000000ff23ff99a7 */ /* 0x0005e2000810043f */
[----:B0-----:R-:W-:Y:S01]  /*18b40*/  F2FP.BF16.F32.PACK_AB R154, R13, R28 ;  /* 0x0000001c0d9a723e */ /* 0x001fe200000010ff */
[-C--:B------:R-:W-:Y:S01]  /*18b50*/  FMUL.FTZ R88, R88, R12.reuse ;  /* 0x0000000c58587220 */ /* 0x080fe20000410000 */
[-C--:B------:R-:W-:Y:S01]  /*18b60*/  FMUL.FTZ R89, R89, R12.reuse ;  /* 0x0000000c59597220 */ /* 0x080fe20000410000 */
[-C--:B------:R-:W-:Y:S01]  /*18b70*/  FMUL.FTZ R92, R92, R12.reuse ;  /* 0x0000000c5c5c7220 */ /* 0x080fe20000410000 */
[-C--:B------:R-:W-:Y:S01]  /*18b80*/  FMUL.FTZ R93, R93, R12.reuse ;  /* 0x0000000c5d5d7220 */ /* 0x080fe20000410000 */
[-C--:B------:R-:W-:Y:S01]  /*18b90*/  FMUL.FTZ R96, R96, R12.reuse ;  /* 0x0000000c60607220 */ /* 0x080fe20000410000 */
[----:B------:R-:W-:Y:S01]  /*18ba0*/  FMUL.FTZ R97, R97, R12 ;  /* 0x0000000c61617220 */ /* 0x000fe20000410000 */
[----:B--2---:R-:W-:Y:S01]  /*18bb0*/  FFMA.FTZ R35, R29, R0, R181 ;  /* 0x000000001d237223 */ /* 0x004fe200000100b5 */
[----:B------:R-:W-:Y:S01]  /*18bc0*/  FFMA.FTZ R0, R63, UR46, -R58 ;  /* 0x0000002e3f007c23 */ /* 0x000fe2000801083a */
[C---:B------:R-:W-:Y:S01]  /*18bd0*/  F2FP.BF16.F32.PACK_AB R181, R8.reuse, R181 ;  /* 0x000000b508b5723e */ /* 0x040fe200000010ff */
[----:B------:R1:W-:Y:S01]  /*18be0*/  @!P1 SYNCS.ARRIVE.TRANS64.RED.A1T0 RZ, [R37+URZ], RZ ;  /* 0x000000ff25ff99a7 */ /* 0x0003e2000810043f */
[----:B------:R-:W-:Y:S01]  /*18bf0*/  FADD.FTZ R4, R8, R35 ;  /* 0x0000002308047221 */ /* 0x000fe20000010000 */
[-C--:B------:R-:W-:Y:S01]  /*18c00*/  FMUL.FTZ R100, R100, R12.reuse ;  /* 0x0000000c64647220 */ /* 0x080fe20000410000 */
[----:B------:R-:W-:Y:S01]  /*18c10*/  MUFU.EX2 R8, R75 ;  /* 0x0000004b00087308 */ /* 0x000fe20000000800 */
[-C--:B------:R-:W-:Y:S01]  /*18c20*/  FMUL.FTZ R101, R101, R12.reuse ;  /* 0x0000000c65657220 */ /* 0x080fe20000410000 */
[----:B------:R-:W-:Y:S01]  /*18c30*/  FADD.FTZ R35, R183, R4 ;  /* 0x00000004b7237221 */ /* 0x000fe20000010000 */
[----:B------:R-:W-:Y:S01]  /*18c40*/  F2FP.BF16.F32.PACK_AB R183, R20, R183 ;  /* 0x000000b714b7723e */ /* 0x000fe200000010ff */
[-C--:B------:R-:W-:Y:S01]  /*18c50*/  FMUL.FTZ R104, R104, R12.reuse ;  /* 0x0000000c68687220 */ /* 0x080fe20000410000 */
[-C--:B------:R-:W-:Y:S01]  /*18c60*/  FMUL.FTZ R105, R105, R12.reuse ;  /* 0x0000000c69697220 */ /* 0x080fe20000410000 */
[----:B------:R-:W-:Y:S01]  /*18c70*/  FADD.FTZ R4, R20, R35 ;  /* 0x0000002314047221 */ /* 0x000fe20000010000 */
[----:B------:R-:W-:Y:S01]  /*18c80*/  FADD.FTZ R35, R178, R15 ;  /* 0x0000000fb2237221 */ /* 0x000fe20000010000 */
[----:B------:R-:W0:Y:S01]  /*18c90*/  MUFU.EX2 R0, R0 ;  /* 0x0000000000007308 */ /* 0x000e220000000800 */
[----:B------:R-:W-:Y:S01]  /*18ca0*/  FFMA.FTZ R15, R71, UR46, -R58 ;  /* 0x0000002e470f7c23 */ /* 0x000fe2000801083a */
[----:B------:R-:W-:Y:S01]  /*18cb0*/  FADD.FTZ R48, R177, R4 ;  /* 0x00000004b1307221 */ /* 0x000fe20000010000 */
[----:B------:R-:W-:Y:S01]  /*18cc0*/  FADD.FTZ R35, R30, R35 ;  /* 0x000000231e237221 */ /* 0x000fe20000010000 */
[--C-:B------:R-:W-:Y:S01]  /*18cd0*/  FFMA.FTZ R4, R67, UR46, -R58.reuse ;  /* 0x0000002e43047c23 */ /* 0x100fe2000801083a */
[----:B------:R-:W-:Y:S01]  /*18ce0*/  FFMA.FTZ R58, R83, UR46, -R58 ;  /* 0x0000002e533a7c23 */ /* 0x000fe2000801083a */
[----:B------:R-:W-:Y:S01]  /*18cf0*/  FADD.FTZ R48, R21, R48 ;  /* 0x0000003015307221 */ /* 0x000fe20000010000 */
[----:B------:R-:W-:Y:S01]  /*18d00*/  FADD.FTZ R35, R172, R35 ;  /* 0x00000023ac237221 */ /* 0x000fe20000010000 */
[----:B------:R-:W-:Y:S01]  /*18d10*/  MUFU.EX2 R15, R15 ;  /* 0x0000000f000f7308 */ /* 0x000fe20000000800 */
        /* <DEDUP_REMOVED lines=51> */
[C---:B0-----:R-:W-:Y:S01]  /*19050*/  F2FP.BF16.F32.PACK_AB R167, R0.reuse, R167 ;  /* 0x000000a700a7723e */ /* 0x041fe200000010ff */
[----:B------:R-:W-:Y:S01]  /*19060*/  FMUL.FTZ R149, R149, R12 ;  /* 0x0000000c95957220 */ /* 0x000fe20000410000 */
[----:B------:R-:W-:Y:S01]  /*19070*/  FADD.FTZ R20, R0, R9 ;  /* 0x0000000900147221 */ /* 0x000fe20000010000 */
[----:B------:R-:W-:Y:S01]  /*19080*/  FADD.FTZ R35, R162, R35 ;  /* 0x00000023a2237221 */ /* 0x000fe20000010000 */
[----:B------:R-:W-:Y:S01]  /*19090*/  F2FP.BF16.F32.PACK_AB R177, R21, R177 ;  /* 0x000000b115b1723e */ /* 0x000fe200000010ff */
[----:B------:R-:W-:Y:S01]  /*190a0*/  FMUL.FTZ R90, R90, R29 ;  /* 0x0000001d5a5a7220 */ /* 0x000fe20000410000 */
[----:B------:R-:W-:Y:S01]  /*190b0*/  FADD.FTZ R9, R161, R20 ;  /* 0x00000014a1097221 */ /* 0x000fe20000010000 */
[----:B------:R-:W-:Y:S01]  /*190c0*/  FADD.FTZ R35, R50, R35 ;  /* 0x0000002332237221 */ /* 0x000fe20000010000 */
[C---:B--2---:R-:W-:Y:S01]  /*190d0*/  F2FP.BF16.F32.PACK_AB R161, R4.reuse, R161 ;  /* 0x000000a104a1723e */ /* 0x044fe200000010ff */
        /* <DEDUP_REMOVED lines=35> */
[-C--:B------:R-:W-:Y:S01]  /*19310*/  FMUL.FTZ R110, R110, R29.reuse ;  /* 0x0000001d6e6e7220 */ /* 0x080fe20000410000 */
[----:B------:R-:W-:Y:S01]  /*19320*/  F2FP.BF16.F32.PACK_AB R170, R36, R170 ;  /* 0x000000aa24aa723e */ /* 0x000fe200000010ff */
[----:B------:R-:W-:Y:S01]  /*19330*/  FADD.FTZ R7, R82, R7 ;  /* 0x0000000752077221 */ /* 0x000fe20000010000 */
[----:B------:R-:W-:Y:S01]  /*19340*/  F2FP.BF16.F32.PACK_AB R164, R40, R164 ;  /* 0x000000a428a4723e */ /* 0x000fe200000010ff */
[-C--:B------:R-:W-:Y:S01]  /*19350*/  FMUL.FTZ R111, R111, R29.reuse ;  /* 0x0000001d6f6f7220 */ /* 0x080fe20000410000 */
[----:B------:R-:W-:Y:S01]  /*19360*/  F2FP.BF16.F32.PACK_AB R166, R42, R166 ;  /* 0x000000a62aa6723e */ /* 0x000fe200000010ff */
[----:B---3--:R-:W-:Y:S01]  /*19370*/  FADD.FTZ R0, R58, R7 ;  /* 0x000000073a007221 */ /* 0x008fe20000010000 */
        /* <DEDUP_REMOVED lines=28> */
[----:B------:R-:W-:Y:S02]  /*19540*/  IMAD.MOV.U32 R13, RZ, RZ, R11 ;  /* 0x000000ffff0d7224 */ /* 0x000fe400078e000b */
[----:B------:R-:W-:Y:S01]  /*19550*/  IMAD.MOV.U32 R12, RZ, RZ, R10 ;  /* 0x000000ffff0c7224 */ /* 0x000fe200078e000a */
[----:B-1----:R-:W-:Y:S06]  /*19560*/  @P2 BRA `(.L_x_7949) ;  /* 0xffffffd4009c2947 */ /* 0x002fec000383ffff */
.L_x_7939:
[----:B------:R-:W-:-:S13]  /*19570*/  ISETP.GE.AND P2, PT, R3, R194, PT ;  /* 0x000000c20300720c */ /* 0x000fda0003f46270 */
[----:B------:R-:W-:Y:S05]  /*19580*/  @!P2 BRA `(.L_x_7950) ;  /* 0x000000380088a947 */ /* 0x000fea0003800000 */
[----:B------:R-:W-:Y:S02]  /*19590*/  IMAD.MOV.U32 R12, RZ, RZ, R11 ;  /* 0x000000ffff0c7224 */ /* 0x000fe400078e000b */
[----:B------:R-:W-:Y:S02]  /*195a0*/  IMAD.MOV.U32 R13, RZ, RZ, R10 ;  /* 0x000000ffff0d7224 */ /* 0x000fe400078e000a */
[----:B------:R-:W-:Y:S02]  /*195b0*/  IMAD.MOV.U32 R6, RZ, RZ, R186 ;  /* 0x000000ffff067224 */ /* 0x000fe400078e00ba */
[----:B------:R-:W-:-:S07]  /*195c0*/  IMAD.MOV.U32 R14, RZ, RZ, R22 ;  /* 0x000000ffff0e7224 */ /* 0x000fce00078e0016 */
.L_x_7968:
        /* <DEDUP_REMOVED lines=10> */
.L_x_7952:
[----:B------:R-:W-:Y:S01]  /*19670*/  IMAD R7, R22, 0x8, R2 ;  /* 0x0000000816077824 */ /* 0x000fe200078e0202 */
[----:B------:R-:W-:-:S04]  /*19680*/  SHF.L.U32 R8, R186, 0x1f, RZ ;  /* 0x0000001fba087819 */ /* 0x000fc800000006ff */
[----:B------:R0:W1:Y:S01]  /*19690*/  SYNCS.PHASECHK.TRANS64.TRYWAIT P3, [R7+URZ+0x28830], R8 ;  /* 0x02883008070075a7 */ /* 0x000062000806017f */
[----:B------:R-:W-:Y:S05]  /*196a0*/  @!P0 BRA `(.L_x_7953) ;  /* 0x0000000000048947 */ /* 0x000fea0003800000 */
[----:B------:R-:W-:Y:S01]  /*196b0*/  BPT.TRAP 0x1 ;  /* 0x000000040000795c */ /* 0x000fe20000300000 */
.L_x_7953:
[----:B------:R-:W-:Y:S04]  /*196c0*/  BSSY B0, `(.L_x_7951) ;  /* 0x0000004000007945 */ /* 0x000fe80003800000 */
[----:B-1----:R-:W-:Y:S05]  /*196d0*/  @P3 BRA `(.L_x_7954) ;  /* 0x0000000000083947 */ /* 0x002fea0003800000 */
[----:B------:R-:W1:Y:S02]  /*196e0*/  SYNCS.PHASECHK.TRANS64.TRYWAIT P3, [R7+URZ+0x28830], R8 ;  /* 0x02883008070075a7 */ /* 0x000e64000806017f */
[----:B-1----:R-:W-:Y:S05]  /*196f0*/  @!P3 BRA `(.L_x_7955) ;  /* 0x000001140054b947 */ /* 0x002fea0003800000 */
.L_x_7954:
[----:B------:R-:W-:Y:S05]  /*19700*/  BSYNC B0 ;  /* 0x0000000000007941 */ /* 0x000fea0003800000 */
.L_x_7951:
        /* <DEDUP_REMOVED lines=60> */
.L_x_7957:
[----:B------:R-:W-:Y:S01]  /*19ad0*/  SHF.L.U32 R6, R6, 0x1f, RZ ;  /* 0x0000001f06067819 */ /* 0x000fe200000006ff */
[----:B------:R-:W-:-:S04]  /*19ae0*/  IMAD R7, R14, 0x8, R2 ;  /* 0x000000080e077824 */ /* 0x000fc800078e0202 */
[----:B------:R0:W1:Y:S01]  /*19af0*/  SYNCS.PHASECHK.TRANS64.TRYWAIT P2, [R7+URZ+0x28850], R6 ;  /* 0x02885006070075a7 */ /* 0x000062000804017f */
[----:B------:R-:W-:Y:S05]  /*19b00*/  @!P0 BRA `(.L_x_7958) ;  /* 0x0000000000048947 */ /* 0x000fea0003800000 */
[----:B------:R-:W-:Y:S01]  /*19b10*/  BPT.TRAP 0x1 ;  /* 0x000000040000795c */ /* 0x000fe20000300000 */
.L_x_7958:
[----:B-1----:R-:W-:Y:S05]  /*19b20*/  @P2 BRA `(.L_x_7956) ;  /* 0x0000000000082947 */ /* 0x002fea0003800000 */
[----:B------:R-:W1:Y:S02]  /*19b30*/  SYNCS.PHASECHK.TRANS64.TRYWAIT P2, [R7+URZ+0x28850], R6 ;  /* 0x02885006070075a7 */ /* 0x000e64000804017f */
[----:B-1----:R-:W-:Y:S05]  /*19b40*/  @!P2 BRA `(.L_x_7959) ;  /* 0x000001100054a947 */ /* 0x002fea0003800000 */
.L_x_7956:
        /* <DEDUP_REMOVED lines=24> */
[----:B------:R-:W-:Y:S02]  /*19cd0*/  IMAD.IADD R81, R195, 0x1, R192 ;  /* 0x00000001c3517824 */ /* 0x000fe400078e02c0 */
        /* <DEDUP_REMOVED lines=50> */
[----:B------:R-:W0:Y:S02]  /*1a000*/  MUFU.TANH R10, R10 ;  /* 0x0000000a000a7308 */ /* 0x000e240000002400 */
[----:B------:R-:W-:-:S04]  /*1a010*/  IADD3 R84, -R188, 0x1, -R76 ;  /* 0x00000001bc547810 */ /* 0x000fc80007ffe94c */
[----:B------:R-:W-:Y:S02]  /*1a020*/  IADD3 R84, -R187, R84, R189 ;  /* 0x00000054bb547210 */ /* 0x000fe40007ffe1bd */
[----:B------:R-:W1:Y:S03]  /*1a030*/  MUFU.TANH R15, R15 ;  /* 0x0000000f000f7308 */ /* 0x000e660000002400 */
[----:B------:R-:W-:-:S05]  /*1a040*/  VIADD R87, R84, UR52 ;  /* 0x0000003454577c36 */ /* 0x000fca0008000000 */
        /* <DEDUP_REMOVED lines=13> */
[----:B------:R-:W5:Y:S01]  /*1a120*/  S2R R183, SR_TID.X ;  /* 0x0000000000b77919 */ /* 0x000f620000002100 */
        /* <DEDUP_REMOVED lines=8> */
[----:B------:R-:W0:Y:S01]  /*1a1b0*/  MUFU.TANH R37, R37 ;  /* 0x0000002500257308 */ /* 0x000e220000002400 */
[----:B-----5:R-:W-:-:S07]  /*1a1c0*/  SHF.R.U32.HI R183, RZ, 0x7, R183 ;  /* 0x00000007ffb77819 */ /* 0x020fce00000116b7 */
        /* <DEDUP_REMOVED lines=51> */
[----:B------:R-:W0:Y:S01]  /*1a500*/  MUFU.TANH R78, R78 ;  /* 0x0000004e004e7308 */ /* 0x000e220000002400 */
[----:B------:R-:W-:-:S02]  /*1a510*/  WARPGROUP.DEPBAR.LE gsb0, 0x0 ;  /* 0x00008000000079c5 */ /* 0x000fc40000010000 */
[----:B------:R-:W-:-:S06]  /*1a520*/  WARPGROUP.ARRIVE ;  /* 0x00000000000079c5 */ /* 0x000fcc0000000000 */
        /* <DEDUP_REMOVED lines=35> */
[----:B------:R-:W5:Y:S08]  /*1a760*/  @P4 LDC R6, c[0x0][0x44c] ;  /* 0x00011300ff064b82 */ /* 0x000f700000000800 */
[----:B------:R-:W1:Y:S01]  /*1a770*/  @P4 LDC R7, c[0x0][0x450] ;  /* 0x00011400ff074b82 */ /* 0x000e620000000800 */
[----:B-----5:R-:W-:-:S05]  /*1a780*/  @P4 IMAD.HI.U32 R6, R81, R6, RZ ;  /* 0x0000000651064227 */ /* 0x020fca00078e00ff */
[----:B-1----:R-:W-:Y:S01]  /*1a790*/  @P4 SHF.R.U32.HI R81, RZ, R7, R6 ;  /* 0x00000007ff514219 */ /* 0x002fe20000011606 */
[----:B------:R-:W-:-:S04]  /*1a7a0*/  @!P1 IMAD R7, R22, 0x8, R2 ;  /* 0x0000000816079824 */ /* 0x000fc800078e0202 */
[----:B------:R-:W1:Y:S01]  /*1a7b0*/  SHFL.IDX PT, R6, R81, RZ, 0x1c1f ;  /* 0x001c1fff51067589 */ /* 0x000e6200000e0000 */
[----:B------:R-:W-:Y:S01]  /*1a7c0*/  @!P1 VIADD R83, R7, 0x28840 ;  /* 0x0002884007539836 */ /* 0x000fe20000000000 */
[----:B------:R-:W-:-:S04]  /*1a7d0*/  IADD3 R7, -R183, 0xb, RZ ;  /* 0x0000000bb7077810 */ /* 0x000fc80007ffe1ff */
[----:B------:R-:W-:Y:S01]  /*1a7e0*/  @!P1 PRMT R83, RZ, 0x654, R83 ;  /* 0x00000654ff539816 */ /* 0x000fe20000000053 */
[--C-:B-1----:R-:W-:Y:S02]  /*1a7f0*/  IMAD.IADD R85, R87, 0x1, R6.reuse ;  /* 0x0000000157557824 */ /* 0x102fe400078e0206 */
[----:B------:R-:W-:Y:S01]  /*1a800*/  IMAD.IADD R84, R86, 0x1, R6 ;  /* 0x0000000156547824 */ /* 0x000fe200078e0206 */
[----:B------:R-:W-:Y:S02]  /*1a810*/  WARPGROUP.DEPBAR.LE gsb0, 0x0 ;  /* 0x00008000000079c5 */ /* 0x000fe40000010000 */
[----:B------:R-:W-:-:S06]  /*1a820*/  WARPGROUP.ARRIVE ;  /* 0x00000000000079c5 */ /* 0x000fcc0000000000 */
[----:B------:R-:W-:Y:S03]  /*1a830*/  HGMMA.64x128x16.F32.BF16 R88, R152, gdesc[UR4].tnspB, R88, gsb0 ;  /* 0x41e0000498587df0 */ /* 0x000fe60008001858 */
[----:B------:R-:W-:Y:S02]  /*1a840*/  WARPGROUP.DEPBAR.LE gsb0, 0x0 ;  /* 0x00008000000079c5 */ /* 0x000fe40000010000 */
[----:B------:R1:W-:Y:S06]  /*1a850*/  BAR.ARV R7, 0x100 ;  /* 0x000400070000751d */ /* 0x0003ec0000002000 */
[----:B------:R1:W-:Y:S01]  /*1a860*/  @!P1 SYNCS.ARRIVE.TRANS64.RED.A1T0 RZ, [R83+URZ], RZ ;  /* 0x000000ff53ff99a7 */ /* 0x0003e2000810043f */
[----:B0-234-:R-:W-:Y:S05]  /*1a870*/  @!P5 BRA `(.L_x_7960) ;  /* 0x000000000058d947 */ /* 0x01dfea0003800000 */
[----:B------:R-:W-:Y:S01]  /*1a880*/  IADD3 R153, -R187, R189, R6 ;  /* 0x000000bdbb997210 */ /* 0x000fe20007ffe106 */
[----:B------:R-:W-:Y:S03]  /*1a890*/  BSSY B0, `(.L_x_7961) ;  /* 0x0000010000007945 */ /* 0x000fe60003800000 */
[----:B------:R-:W-:-:S13]  /*1a8a0*/  ISETP.GT.AND P2, PT, R153, -0x1, PT ;  /* 0xffffffff9900780c */ /* 0x000fda0003f44270 */
[----:B------:R-:W-:Y:S05]  /*1a8b0*/  @P2 BRA `(.L_x_7962) ;  /* 0x0000000000202947 */ /* 0x000fea0003800000 */
[----:B-1----:R-:W-:Y:S01]  /*1a8c0*/  IMAD.U32 R83, RZ, RZ, UR48 ;  /* 0x00000030ff537e24 */ /* 0x002fe2000f8e00ff */
[----:B------:R-:W-:-:S04]  /*1a8d0*/  LOP3.LUT R153, RZ, R153, RZ, 0x33, !PT ;  /* 0x00000099ff997212 */ /* 0x000fc800078e33ff */
[----:B------:R-:W-:-:S13]  /*1a8e0*/  ISETP.NE.AND P2, PT, R83, 0x1, PT ;  /* 0x000000015300780c */ /* 0x000fda0003f45270 */
[----:B------:R-:W0:Y:S02]  /*1a8f0*/  @P2 LDC.64 R6, c[0x0][0x9e8] ;  /* 0x00027a00ff062b82 */ /* 0x000e240000000a00 */
[----:B0-----:R-:W-:-:S05]  /*1a900*/  @P2 IMAD.HI.U32 R6, R153, R6, RZ ;  /* 0x0000000699062227 */ /* 0x001fca00078e00ff */
[----:B------:R-:W-:-:S04]  /*1a910*/  @P2 SHF.R.U32.HI R153, RZ, R7, R6 ;  /* 0x00000007ff992219 */ /* 0x000fc80000011606 */
[----:B------:R-:W-:Y:S01]  /*1a920*/  LOP3.LUT R153, RZ, R153, RZ, 0x33, !PT ;  /* 0x00000099ff997212 */ /* 0x000fe200078e33ff */
[----:B------:R-:W-:Y:S06]  /*1a930*/  BRA `(.L_x_7963) ;  /* 0x0000000000147947 */ /* 0x000fec0003800000 */
.L_x_7962:
[----:B-1----:R-:W-:-:S05]  /*1a940*/  IMAD.U32 R83, RZ, RZ, UR48 ;  /* 0x00000030ff537e24 */ /* 0x002fca000f8e00ff */
[----:B------:R-:W-:-:S13]  /*1a950*/  ISETP.NE.AND P2, PT, R83, 0x1, PT ;  /* 0x000000015300780c */ /* 0x000fda0003f45270 */
[----:B------:R-:W0:Y:S02]  /*1a960*/  @P2 LDC.64 R6, c[0x0][0x9e8] ;  /* 0x00027a00ff062b82 */ /* 0x000e240000000a00 */
[----:B0-----:R-:W-:-:S05]  /*1a970*/  @P2 IMAD.HI.U32 R6, R153, R6, RZ ;  /* 0x0000000699062227 */ /* 0x001fca00078e00ff */
[----:B------:R-:W-:-:S07]  /*1a980*/  @P2 SHF.R.U32.HI R153, RZ, R7, R6 ;  /* 0x00000007ff992219 */ /* 0x000fce0000011606 */
.L_x_7963:
[----:B------:R-:W-:Y:S05]  /*1a990*/  BSYNC B0 ;  /* 0x0000000000007941 */ /* 0x000fea0003800000 */
.L_x_7961:
[----:B------:R-:W-:-:S04]  /*1a9a0*/  IMAD R153, R153, R83, -R76 ;  /* 0x0000005399997224 */ /* 0x000fc800078e0a4c */
[----:B------:R-:W-:-:S05]  /*1a9b0*/  IMAD.IADD R6, R153, 0x1, -R188 ;  /* 0x0000000199067824 */ /* 0x000fca00078e0abc */
[----:B------:R-:W-:Y:S02]  /*1a9c0*/  VIADDMNMX R85, R6, R83, R85, PT ;  /* 0x0000005306557246 */ /* 0x000fe40003800155 */
[----:B------:R-:W-:-:S07]  /*1a9d0*/  VIMNMX R84, R84, R6, !PT ;  /* 0x0000000654547248 */ /* 0x000fce0007fe0100 */
.L_x_7960:
[----:B------:R-:W-:Y:S01]  /*1a9e0*/  ISETP.GT.AND P2, PT, R3, -0x1, PT ;  /* 0xffffffff0300780c */ /* 0x000fe20003f44270 */
[----:B------:R-:W0:Y:S03]  /*1a9f0*/  SHFL.IDX PT, R6, R81, 0x1, 0x1c1f ;  /* 0x003c1f0051067f89 */ /* 0x000e2600000e0000 */
[----:B------:R-:W-:-:S04]  /*1aa00*/  ISETP.GT.AND P3, PT, R84, RZ, P2 ;  /* 0x000000ff5400720c */ /* 0x000fc80001764270 */
[----:B------:R-:W-:-:S04]  /*1aa10*/  ISETP.LT.OR P3, PT, R85, 0x1, P3 ;  /* 0x000000015500780c */ /* 0x000fc80001f61670 */
[----:B-1----:R-:W-:Y:S02]  /*1aa20*/  FSEL R83, R10, -INF , !P3 ;  /* 0xff8000000a537808 */ /* 0x002fe40005800000 */
        /* <DEDUP_REMOVED lines=108> */
.L_x_7966:
[----:B------:R-:W-:-:S05]  /*1b0f0*/  IMAD.U32 R10, RZ, RZ, UR48 ;  /* 0x00000030ff0a7e24 */ /* 0x000fca000f8e00ff */
[----:B------:R-:W-:-:S13]  /*1b100*/  ISETP.NE.AND P3, PT, R10, 0x1, PT ;  /* 0x000000010a00780c */ /* 0x000fda0003f65270 */
[----:B------:R-:W0:Y:S02]  /*1b110*/  @P3 LDC.64 R6, c[0x0][0x9e8] ;  /* 0x00027a00ff063b82 */ /* 0x000e240000000a00 */
[----:B0-----:R-:W-:-:S05]  /*1b120*/  @P3 IMAD.HI.U32 R6, R81, R6, RZ ;  /* 0x0000000651063227 */ /* 0x001fca00078e00ff */
[----:B------:R-:W-:-:S07]  /*1b130*/  @P3 SHF.R.U32.HI R81, RZ, R7, R6 ;  /* 0x00000007ff513219 */ /* 0x000fce0000011606 */
.L_x_7967:
[----:B------:R-:W-:Y:S05]  /*1b140*/  BSYNC B0 ;  /* 0x0000000000007941 */ /* 0x000fea0003800000 */
.L_x_7965:
[----:B------:R-:W-:-:S04]  /*1b150*/  IMAD R81, R81, R10, -R76 ;  /* 0x0000000a51517224 */ /* 0x000fc800078e0a4c */
[----:B------:R-:W-:-:S05]  /*1b160*/  IMAD.IADD R81, R81, 0x1, -R188 ;  /* 0x0000000151517824 */ /* 0x000fca00078e0abc */
[----:B------:R-:W-:Y:S02]  /*1b170*/  VIADDMNMX R87, R81, R10, R87, PT ;  /* 0x0000000a51577246 */ /* 0x000fe40003800157 */
[----:B------:R-:W-:-:S07]  /*1b180*/  VIMNMX R86, R86, R81, !PT ;  /* 0x0000005156567248 */ /* 0x000fce0007fe0100 */
.L_x_7964:
[----:B------:R-:W-:Y:S01]  /*1b190*/  ISETP.GT.AND P3, PT, R86, 0x1, P2 ;  /* 0x000000015600780c */ /* 0x000fe20001764270 */
[----:B------:R-:W-:Y:S01]  /*1b1a0*/  UMOV UR46, UR47 ;  /* 0x0000002f002e7c82 */ /* 0x000fe20008000000 */
[----:B------:R-:W-:Y:S01]  /*1b1b0*/  FMNMX.FTZ R6, R83, R13, !PT ;  /* 0x0000000d53067209 */ /* 0x000fe20007810000 */
[----:B------:R-:W-:Y:S01]  /*1b1c0*/  @!P1 IMAD R14, R14, 0x8, R2 ;  /* 0x000000080e0e9824 */ /* 0x000fe200078e0202 */
[----:B------:R-:W-:Y:S02]  /*1b1d0*/  ISETP.LT.OR P3, PT, R87, 0x2, P3 ;  /* 0x000000025700780c */ /* 0x000fe40001f61670 */
[----:B------:R-:W-:Y:S01]  /*1b1e0*/  FMNMX.FTZ R6, R15, R6, !PT ;  /* 0x000000060f067209 */ /* 0x000fe20007810000 */
[----:B------:R-:W-:Y:S01]  /*1b1f0*/  @!P1 VIADD R14, R14, 0x28860 ;  /* 0x000288600e0e9836 */ /* 0x000fe20000000000 */
        /* <DEDUP_REMOVED lines=8> */
[C---:B------:R-:W-:Y:S02]  /*1b280*/  ISETP.LT.OR P3, PT, R87.reuse, 0xa, P3 ;  /* 0x0000000a5700780c */ /* 0x040fe40001f61670 */
        /* <DEDUP_REMOVED lines=120> */
[----:B------:R-:W-:Y:S02]  /*1ba10*/  FMNMX.FTZ R11, R6, R12, !PT ;  /* 0x0000000c060b7209 */ /* 0x000fe40007810000 */
[----:B------:R-:W-:Y:S02]  /*1ba20*/  FSEL R76, R76, RZ, P3 ;  /* 0x000000ff4c4c7208 */ /* 0x000fe40001800000 */
[----:B------:R-:W-:-:S03]  /*1ba30*/  FSEL R78, R78, -INF , !P2 ;  /* 0xff8000004e4e7808 */ /* 0x000fc60005000000 */
        /* <DEDUP_REMOVED lines=54> */
[----:B------:R0:W-:Y:S02]  /*1bda0*/  MUFU.EX2 R24, R33 ;  /* 0x0000002100187308 */ /* 0x0001e40000000800 */
[----:B------:R-:W-:-:S04]  /*1bdb0*/  FMNMX.FTZ R38, R58, R11, !PT ;  /* 0x0000000b3a267209 */ /* 0x000fc80007810000 */
[----:B------:R-:W-:Y:S02]  /*1bdc0*/  FMNMX.FTZ R11, R61, R38, !PT ;  /* 0x000000263d0b7209 */ /* 0x000fe40007810000 */
[----:B------:R-:W-:Y:S01]  /*1bdd0*/  MUFU.EX2 R172, R172 ;  /* 0x000000ac00ac7308 */ /* 0x000fe20000000800 */
[----:B0-----:R-:W-:Y:S01]  /*1bde0*/  FFMA.FTZ R33, R50, UR46, -R76 ;  /* 0x0000002e32217c23 */ /* 0x001fe2000801084c */
        /* <DEDUP_REMOVED lines=9> */
[----:B------:R-:W-:Y:S01]  /*1be80*/  FMNMX.FTZ R38, R74, R9, !PT ;  /* 0x000000094a267209 */ /* 0x000fe20007810000 */
[----:B------:R-:W-:-:S03]  /*1be90*/  FFMA.FTZ R9, R56, UR46, -R76 ;  /* 0x0000002e38097c23 */ /* 0x000fc6000801084c */
[----:B------:R-:W-:Y:S01]  /*1bea0*/  FMNMX.FTZ R11, R79, R38, !PT ;  /* 0x000000264f0b7209 */ /* 0x000fe20007810000 */
[--C-:B------:R-:W-:Y:S01]  /*1beb0*/  FFMA.FTZ R38, R64, UR46, -R76.reuse ;  /* 0x0000002e40267c23 */ /* 0x100fe2000801084c */
[----:B------:R-:W-:Y:S01]  /*1bec0*/  MUFU.EX2 R168, R168 ;  /* 0x000000a800a87308 */ /* 0x000fe20000000800 */
[----:B0-----:R-:W-:Y:S01]  /*1bed0*/  FFMA.FTZ R42, R72, UR46, -R76 ;  /* 0x0000002e482a7c23 */ /* 0x001fe2000801084c */
[----:B------:R-:W-:-:S05]  /*1bee0*/  FMNMX.FTZ R11, R78, R11, !PT ;  /* 0x0000000b4e0b7209 */ /* 0x000fca0007810000 */
[----:B------:R-:W0:Y:S01]  /*1bef0*/  SHFL.BFLY PT, R46, R11, 0x2, 0x1f ;  /* 0x0c401f000b2e7f89 */ /* 0x000e2200000e0000 */
[----:B------:R-:W-:Y:S08]  /*1bf00*/  MUFU.EX2 R170, R170 ;  /* 0x000000aa00aa7308 */ /* 0x000ff00000000800 */
[----:B------:R-:W-:Y:S08]  /*1bf10*/  MUFU.EX2 R33, R33 ;  /* 0x0000002100217308 */ /* 0x000ff00000000800 */
[----:B------:R-:W-:Y:S01]  /*1bf20*/  MUFU.EX2 R164, R164 ;  /* 0x000000a400a47308 */ /* 0x000fe20000000800 */
[----:B0-----:R-:W-:-:S07]  /*1bf30*/  FMNMX.FTZ R46, R11, R46, !PT ;  /* 0x0000002e0b2e7209 */ /* 0x001fce0007810000 */
[----:B------:R0:W-:Y:S01]  /*1bf40*/  MUFU.EX2 R8, R37 ;  /* 0x0000002500087308 */ /* 0x0001e20000000800 */
[----:B------:R-:W1:Y:S07]  /*1bf50*/  SHFL.BFLY PT, R11, R46, 0x1, 0x1f ;  /* 0x0c201f002e0b7f89 */ /* 0x000e6e00000e0000 */
[----:B------:R-:W-:Y:S01]  /*1bf60*/  MUFU.EX2 R166, R166 ;  /* 0x000000a600a67308 */ /* 0x000fe20000000800 */
[--C-:B0-----:R-:W-:Y:S01]  /*1bf70*/  FFMA.FTZ R37, R60, UR46, -R76.reuse ;  /* 0x0000002e3c257c23 */ /* 0x101fe2000801084c */
[----:B------:R-:W-:-:S06]  /*1bf80*/  FFMA.FTZ R76, R82, UR46, -R76 ;  /* 0x0000002e524c7c23 */ /* 0x000fcc000801084c */
[----:B------:R-:W-:Y:S08]  /*1bf90*/  MUFU.EX2 R9, R9 ;  /* 0x0000000900097308 */ /* 0x000ff00000000800 */
[----:B------:R-:W-:Y:S01]  /*1bfa0*/  MUFU.EX2 R160, R160 ;  /* 0x000000a000a07308 */ /* 0x000fe20000000800 */
[----:B-1----:R-:W-:Y:S02]  /*1bfb0*/  FMNMX.FTZ R11, R46, R11, !PT ;  /* 0x0000000b2e0b7209 */ /* 0x002fe40007810000 */
[----:B------:R-:W-:-:S02]  /*1bfc0*/  FSEL R46, R10, RZ, P3 ;  /* 0x000000ff0a2e7208 */ /* 0x000fc40001800000 */
[C---:B------:R-:W-:Y:S01]  /*1bfd0*/  FSETP.NEU.FTZ.AND P2, PT, R11.reuse, -INF , PT ;  /* 0xff8000000b00780b */ /* 0x040fe20003f5d000 */
[----:B------:R-:W-:Y:S02]  /*1bfe0*/  FMUL.FTZ R49, R11, UR46 ;  /* 0x0000002e0b317c20 */ /* 0x000fe40008410000 */
[----:B------:R-:W-:Y:S01]  /*1bff0*/  MUFU.EX2 R37, R37 ;  /* 0x0000002500257308 */ /* 0x000fe20000000800 */
[----:B------:R-:W-:Y:S02]  /*1c000*/  FADD.FTZ R13, -R46, R13 ;  /* 0x0000000d2e0d7221 */ /* 0x000fe40000010100 */
[----:B------:R-:W-:Y:S02]  /*1c010*/  FSEL R49, R49, RZ, P2 ;  /* 0x000000ff31317208 */ /* 0x000fe40001000000 */
[----:B------:R-:W-:-:S03]  /*1c020*/  FMUL.FTZ R13, R13, UR46 ;  /* 0x0000002e0d0d7c20 */ /* 0x000fc60008410000 */
        /* <DEDUP_REMOVED lines=12> */
[----:B------:R-:W-:Y:S01]  /*1c0f0*/  @!P1 PRMT R27, RZ, 0x654, R14 ;  /* 0x00000654ff1b9816 */ /* 0x000fe2000000000e */
[--C-:B------:R-:W-:Y:S01]  /*1c100*/  FFMA.FTZ R14, R36, UR46, -R49.reuse ;  /* 0x0000002e240e7c23 */ /* 0x100fe20008010831 */
[--C-:B------:R-:W-:Y:S01]  /*1c110*/  FFMA.FTZ R169, R43, UR46, -R49.reuse ;  /* 0x0000002e2ba97c23 */ /* 0x100fe20008010831 */
[--C-:B------:R-:W-:Y:S01]  /*1c120*/  FFMA.FTZ R28, R44, UR46, -R49.reuse ;  /* 0x0000002e2c1c7c23 */ /* 0x100fe20008010831 */
[----:B------:R-:W-:Y:S01]  /*1c130*/  MUFU.EX2 R181, R181 ;  /* 0x000000b500b57308 */ /* 0x000fe20000000800 */
[----:B------:R1:W-:Y:S01]  /*1c140*/  @!P1 SYNCS.ARRIVE.TRANS64.RED.A1T0 RZ, [R27+URZ], RZ ;  /* 0x000000ff1bff99a7 */ /* 0x0003e2000810043f */
        /* <DEDUP_REMOVED lines=8> */
[C---:B------:R-:W-:Y:S01]  /*1c1d0*/  F2FP.BF16.F32.PACK_AB R180, R7.reuse, R180 ;  /* 0x000000b407b4723e */ /* 0x040fe200000010ff */
[--C-:B-1----:R-:W-:Y:S01]  /*1c1e0*/  FFMA.FTZ R27, R40, UR46, -R49.reuse ;  /* 0x0000002e281b7c23 */ /* 0x102fe20008010831 */
[--C-:B------:R-:W-:Y:S01]  /*1c1f0*/  FFMA.FTZ R58, R58, UR46, -R49.reuse ;  /* 0x0000002e3a3a7c23 */ /* 0x100fe20008010831 */
[----:B------:R-:W-:Y:S01]  /*1c200*/  FADD.FTZ R31, R7, R4 ;  /* 0x00000004071f7221 */ /* 0x000fe20000010000 */
[--C-:B------:R-:W-:Y:S01]  /*1c210*/  FFMA.FTZ R61, R61, UR46, -R49.reuse ;  /* 0x0000002e3d3d7c23 */ /* 0x100fe20008010831 */
[----:B------:R-:W-:Y:S01]  /*1c220*/  FFMA.FTZ R62, R62, UR46, -R49 ;  /* 0x0000002e3e3e7c23 */ /* 0x000fe20008010831 */
[----:B------:R-:W-:Y:S01]  /*1c230*/  MUFU.EX2 R183, R183 ;  /* 0x000000b700b77308 */ /* 0x000fe20000000800 */
[----:B------:R-:W-:Y:S01]  /*1c240*/  FADD.FTZ R4, R182, R31 ;  /* 0x0000001fb6047221 */ /* 0x000fe20000010000 */
[C---:B------:R-:W-:Y:S01]  /*1c250*/  F2FP.BF16.F32.PACK_AB R182, R15.reuse, R182 ;  /* 0x000000b60fb6723e */ /* 0x040fe200000010ff */
[--C-:B------:R-:W-:Y:S01]  /*1c260*/  FFMA.FTZ R31, R48, UR46, -R49.reuse ;  /* 0x0000002e301f7c23 */ /* 0x100fe20008010831 */
[--C-:B------:R-:W-:Y:S01]  /*1c270*/  FFMA.FTZ R66, R66, UR46, -R49.reuse ;  /* 0x0000002e42427c23 */ /* 0x100fe20008010831 */
        /* <DEDUP_REMOVED lines=14> */
[----:B------:R-:W-:Y:S01]  /*1c360*/  FFMA.FTZ R49, R78, UR46, -R49 ;  /* 0x0000002e4e317c23 */ /* 0x000fe20008010831 */
[-C--:B------:R-:W-:Y:S01]  /*1c370*/  FMUL.FTZ R88, R88, R13.reuse ;  /* 0x0000000d58587220 */ /* 0x080fe20000410000 */
[----:B------:R-:W-:Y:S01]  /*1c380*/  FADD.FTZ R35, R24, R35 ;  /* 0x0000002318237221 */ /* 0x000fe20000010000 */
[-C--:B------:R-:W-:Y:S01]  /*1c390*/  FMUL.FTZ R89, R89, R13.reuse ;  /* 0x0000000d59597220 */ /* 0x080fe20000410000 */
[-C--:B------:R-:W-:Y:S01]  /*1c3a0*/  FMUL.FTZ R92, R92, R13.reuse ;  /* 0x0000000d5c5c7220 */ /* 0x080fe20000410000 */
[----:B------:R-:W-:Y:S01]  /*1c3b0*/  MUFU.EX2 R38, R38 ;  /* 0x0000002600267308 */ /* 0x000fe20000000800 */
[----:B------:R-:W-:Y:S01]  /*1c3c0*/  FADD.FTZ R4, R172, R35 ;  /* 0x00000023ac047221 */ /* 0x000fe20000010000 */
[-C--:B------:R-:W-:Y:S01]  /*1c3d0*/  FMUL.FTZ R93, R93, R13.reuse ;  /* 0x0000000d5d5d7220 */ /* 0x080fe20000410000 */
[-C--:B------:R-:W-:Y:S01]  /*1c3e0*/  FMUL.FTZ R96, R96, R13.reuse ;  /* 0x0000000d60607220 */ /* 0x080fe20000410000 */
[-C--:B------:R-:W-:Y:S01]  /*1c3f0*/  FMUL.FTZ R97, R97, R13.reuse ;  /* 0x0000000d61617220 */ /* 0x080fe20000410000 */
[----:B------:R-:W-:Y:S01]  /*1c400*/  FADD.FTZ R35, R29, R4 ;  /* 0x000000041d237221 */ /* 0x000fe20000010000 */
[-C--:B------:R-:W-:Y:S01]  /*1c410*/  FMUL.FTZ R100, R100, R13.reuse ;  /* 0x0000000d64647220 */ /* 0x080fe20000410000 */
[-C--:B------:R-:W-:Y:S01]  /*1c420*/  FMUL.FTZ R101, R101, R13.reuse ;  /* 0x0000000d65657220 */ /* 0x080fe20000410000 */
[----:B------:R-:W-:Y:S01]  /*1c430*/  MUFU.EX2 R25, R25 ;  /* 0x0000001900197308 */ /* 0x000fe20000000800 */
[----:B------:R-:W-:Y:S01]  /*1c440*/  FADD.FTZ R39, R174, R35 ;  /* 0x00000023ae277221 */ /* 0x000fe20000010000 */
[----:B------:R-:W-:Y:S01]  /*1c450*/  FSEL R35, R11, RZ, P2 ;  /* 0x000000ff0b237208 */ /* 0x000fe20001000000 */
[-C--:B------:R-:W-:Y:S01]  /*1c460*/  FMUL.FTZ R104, R104, R13.reuse ;  /* 0x0000000d68687220 */ /* 0x080fe20000410000 */
[----:B------:R-:W-:Y:S01]  /*1c470*/  ISETP.GT.AND P2, PT, R3, R194, PT ;  /* 0x000000c20300720c */ /* 0x000fe20003f44270 */
[----:B------:R-:W-:Y:S01]  /*1c480*/  FADD.FTZ R39, R30, R39 ;  /* 0x000000271e277221 */ /* 0x000fe20000010000 */
[-C--:B------:R-:W-:Y:S01]  /*1c490*/  FMUL.FTZ R105, R105, R13.reuse ;  /* 0x0000000d69697220 */ /* 0x080fe20000410000 */
[----:B------:R-:W-:Y:S01]  /*1c4a0*/  FADD.FTZ R35, -R35, R12 ;  /* 0x0000000c23237221 */ /* 0x000fe20000010100 */
[----:B------:R-:W-:Y:S01]  /*1c4b0*/  MUFU.EX2 R156, R156 ;  /* 0x0000009c009c7308 */ /* 0x000fe20000000800 */
[----:B------:R-:W-:Y:S01]  /*1c4c0*/  FADD.FTZ R39, R168, R39 ;  /* 0x00000027a8277221 */ /* 0x000fe20000010000 */
[-C--:B------:R-:W-:Y:S01]  /*1c4d0*/  FMUL.FTZ R108, R108, R13.reuse ;  /* 0x0000000d6c6c7220 */ /* 0x080fe20000410000 */
[----:B------:R-:W-:Y:S01]  /*1c4e0*/  FMUL.FTZ R12, R35, UR46 ;  /* 0x0000002e230c7c20 */ /* 0x000fe20008410000 */
        /* <DEDUP_REMOVED lines=12> */
[----:B------:R-:W0:Y:S01]  /*1c5b0*/  MUFU.EX2 R12, R12 ;  /* 0x0000000c000c7308 */ /* 0x000e220000000800 */
[----:B------:R-:W-:Y:S01]  /*1c5c0*/  FADD.FTZ R7, R164, R7 ;  /* 0x00000007a4077221 */ /* 0x000fe20000010000 */
[----:B------:R-:W-:Y:S01]  /*1c5d0*/  F2FP.BF16.F32.PACK_AB R164, R8, R164 ;  /* 0x000000a408a4723e */ /* 0x000fe200000010ff */
[-C--:B------:R-:W-:Y:S01]  /*1c5e0*/  FMUL.FTZ R125, R125, R13.reuse ;  /* 0x0000000d7d7d7220 */ /* 0x080fe20000410000 */
[-C--:B------:R-:W-:Y:S01]  /*1c5f0*/  FMUL.FTZ R128, R128, R13.reuse ;  /* 0x0000000d80807220 */ /* 0x080fe20000410000 */
[----:B------:R-:W-:Y:S01]  /*1c600*/  FADD.FTZ R15, R8, R7 ;  /* 0x00000007080f7221 */ /* 0x000fe20000010000 */
[-C--:B------:R-:W-:Y:S01]  /*1c610*/  FMUL.FTZ R129, R129, R13.reuse ;  /* 0x0000000d81817220 */ /* 0x080fe20000410000 */
[-C--:B------:R-:W-:Y:S01]  /*1c620*/  FMUL.FTZ R132, R132, R13.reuse ;  /* 0x0000000d84847220 */ /* 0x080fe20000410000 */
[----:B------:R-:W1:Y:S01]  /*1c630*/  MUFU.EX2 R41, R41 ;  /* 0x0000002900297308 */ /* 0x000e620000000800 */
[----:B------:R-:W-:Y:S01]  /*1c640*/  FADD.FTZ R4, R166, R15 ;  /* 0x0000000fa6047221 */ /* 0x000fe20000010000 */
[----:B------:R-:W-:Y:S01]  /*1c650*/  F2FP.BF16.F32.PACK_AB R166, R9, R166 ;  /* 0x000000a609a6723e */ /* 0x000fe200000010ff */
[-C--:B------:R-:W-:Y:S01]  /*1c660*/  FMUL.FTZ R133, R133, R13.reuse ;  /* 0x0000000d85857220 */ /* 0x080fe20000410000 */
[-C--:B------:R-:W-:Y:S01]  /*1c670*/  FMUL.FTZ R136, R136, R13.reuse ;  /* 0x0000000d88887220 */ /* 0x080fe20000410000 */
[----:B------:R-:W-:Y:S01]  /*1c680*/  FADD.FTZ R35, R9, R4 ;  /* 0x0000000409237221 */ /* 0x000fe20000010000 */
[-C--:B------:R-:W-:Y:S01]  /*1c690*/  FMUL.FTZ R137, R137, R13.reuse ;  /* 0x0000000d89897220 */ /* 0x080fe20000410000 */
[-C--:B------:R-:W-:Y:S01]  /*1c6a0*/  FMUL.FTZ R140, R140, R13.reuse ;  /* 0x0000000d8c8c7220 */ /* 0x080fe20000410000 */
[----:B------:R-:W-:Y:S01]  /*1c6b0*/  MUFU.EX2 R26, R26 ;  /* 0x0000001a001a7308 */ /* 0x000fe20000000800 */
[----:B0-----:R-:W-:Y:S01]  /*1c6c0*/  FFMA.FTZ R15, R12, R0, R181 ;  /* 0x000000000c0f7223 */ /* 0x001fe200000100b5 */
[----:B------:R-:W-:Y:S01]  /*1c6d0*/  FADD.FTZ R4, R160, R35 ;  /* 0x00000023a0047221 */ /* 0x000fe20000010000 */
        /* <DEDUP_REMOVED lines=9> */
[----:B------:R-:W-:Y:S01]  /*1c770*/  FMUL.FTZ R149, R149, R13 ;  /* 0x0000000d95957220 */ /* 0x000fe20000410000 */
[----:B------:R-:W-:Y:S01]  /*1c780*/  FADD.FTZ R4, R20, R15 ;  /* 0x0000000f14047221 */ /* 0x000fe20000010000 */
[----:B------:R-:W-:Y:S01]  /*1c790*/  FADD.FTZ R35, R38, R35 ;  /* 0x0000002326237221 */ /* 0x000fe20000010000 */
[----:B------:R-:W-:Y:S01]  /*1c7a0*/  F2FP.BF16.F32.PACK_AB R181, R6, R181 ;  /* 0x000000b506b5723e */ /* 0x000fe200000010ff */
[----:B------:R-:W2:Y:S01]  /*1c7b0*/  MUFU.EX2 R173, R173 ;  /* 0x000000ad00ad7308 */ /* 0x000ea20000000800 */
[----:B------:R-:W-:Y:S01]  /*1c7c0*/  FADD.FTZ R4, R177, R4 ;  /* 0x00000004b1047221 */ /* 0x000fe20000010000 */
[----:B------:R-:W-:Y:S01]  /*1c7d0*/  FADD.FTZ R24, R156, R35 ;  /* 0x000000239c187221 */ /* 0x000fe20000010000 */
[-C--:B------:R-:W-:Y:S01]  /*1c7e0*/  FMUL.FTZ R90, R90, R12.reuse ;  /* 0x0000000c5a5a7220 */ /* 0x080fe20000410000 */
[-C--:B------:R-:W-:Y:S01]  /*1c7f0*/  FMUL.FTZ R91, R91, R12.reuse ;  /* 0x0000000c5b5b7220 */ /* 0x080fe20000410000 */
[----:B------:R-:W-:Y:S01]  /*1c800*/  FADD.FTZ R4, R25, R4 ;  /* 0x0000000419047221 */ /* 0x000fe20000010000 */
[----:B-1----:R-:W-:Y:S01]  /*1c810*/  FADD.FTZ R21, R41, R24 ;  /* 0x0000001829157221 */ /* 0x002fe20000010000 */
[-C--:B------:R-:W-:Y:S01]  /*1c820*/  FMUL.FTZ R94, R94, R12.reuse ;  /* 0x0000000c5e5e7220 */ /* 0x080fe20000410000 */
[----:B------:R-:W1:Y:S01]  /*1c830*/  MUFU.EX2 R42, R42 ;  /* 0x0000002a002a7308 */ /* 0x000e620000000800 */
[----:B------:R-:W-:Y:S01]  /*1c840*/  FADD.FTZ R15, R179, R4 ;  /* 0x00000004b30f7221 */ /* 0x000fe20000010000 */
[----:B0-----:R-:W-:Y:S01]  /*1c850*/  FADD.FTZ R21, R158, R21 ;  /* 0x000000159e157221 */ /* 0x001fe20000010000 */
[-C--:B------:R-:W-:Y:S01]  /*1c860*/  FMUL.FTZ R95, R95, R12.reuse ;  /* 0x0000000c5f5f7220 */ /* 0x080fe20000410000 */
[-C--:B------:R-:W-:Y:S01]  /*1c870*/  FMUL.FTZ R98, R98, R12.reuse ;  /* 0x0000000c62627220 */ /* 0x080fe20000410000 */
[----:B------:R-:W-:Y:S01]  /*1c880*/  FADD.FTZ R4, R26, R15 ;  /* 0x0000000f1a047221 */ /* 0x000fe20000010000 */
[-C--:B------:R-:W-:Y:S01]  /*1c890*/  FMUL.FTZ R99, R99, R12.reuse ;  /* 0x0000000c63637220 */ /* 0x080fe20000410000 */
[-C--:B------:R-:W-:Y:S01]  /*1c8a0*/  FMUL.FTZ R102, R102, R12.reuse ;  /* 0x0000000c66667220 */ /* 0x080fe20000410000 */
[----:B------:R-:W0:Y:S01]  /*1c8b0*/  MUFU.EX2 R14, R14 ;  /* 0x0000000e000e7308 */ /* 0x000e220000000800 */
[----:B--2---:R-:W-:Y:S01]  /*1c8c0*/  FADD.FTZ R15, R173, R4 ;  /* 0x00000004ad0f7221 */ /* 0x004fe20000010000 */
        /* <DEDUP_REMOVED lines=33> */
[----:B------:R-:W-:Y:S01]  /*1cae0*/  FMUL.FTZ R151, R151, R12 ;  /* 0x0000000c97977220 */ /* 0x000fe20000410000 */
[----:B------:R-:W-:Y:S01]  /*1caf0*/  F2FP.BF16.F32.PACK_AB R172, R29, R172 ;  /* 0x000000ac1dac723e */ /* 0x000fe200000010ff */
[----:B------:R-:W-:Y:S01]  /*1cb00*/  VIADD R3, R3, 0xffffffff ;  /* 0xffffffff03037836 */ /* 0x000fe20000000000 */
[----:B------:R-:W-:Y:S01]  /*1cb10*/  F2FP.BF16.F32.PACK_AB R174, R30, R174 ;  /* 0x000000ae1eae723e */ /* 0x000fe200000010ff */
[----:B------:R-:W-:Y:S01]  /*1cb20*/  IMAD.MOV.U32 R6, RZ, RZ, R186 ;  /* 0x000000ffff067224 */ /* 0x000fe200078e00ba */
[----:B------:R-:W1:Y:S01]  /*1cb30*/  MUFU.EX2 R154, R154 ;  /* 0x0000009a009a7308 */ /* 0x000e620000000800 */
[----:B0-----:R-:W-:Y:S01]  /*1cb40*/  FADD.FTZ R9, R45, R8 ;  /* 0x000000082d097221 */ /* 0x001fe20000010000 */
[----:B------:R-:W-:Y:S01]  /*1cb50*/  F2FP.BF16.F32.PACK_AB R168, R32, R168 ;  /* 0x000000a820a8723e */ /* 0x000fe200000010ff */
[----:B------:R-:W-:Y:S01]  /*1cb60*/  IMAD.MOV.U32 R14, RZ, RZ, R22 ;  /* 0x000000ffff0e7224 */ /* 0x000fe200078e0016 */
[----:B------:R-:W-:Y:S01]  /*1cb70*/  F2FP.BF16.F32.PACK_AB R170, R33, R170 ;  /* 0x000000aa21aa723e */ /* 0x000fe200000010ff */
[----:B------:R-:W-:Y:S01]  /*1cb80*/  IMAD.MOV.U32 R13, RZ, RZ, R10 ;  /* 0x000000ffff0d7224 */ /* 0x000fe200078e000a */
[----:B------:R-:W-:Y:S01]  /*1cb90*/  F2FP.BF16.F32.PACK_AB R160, R37, R160 ;  /* 0x000000a025a0723e */ /* 0x000fe200000010ff */
[----:B------:R-:W-:Y:S01]  /*1cba0*/  IMAD.MOV.U32 R12, RZ, RZ, R11 ;  /* 0x000000ffff0c7224 */ /* 0x000fe200078e000b */
[----:B------:R-:W0:Y:S01]  /*1cbb0*/  MUFU.EX2 R169, R169 ;  /* 0x000000a900a97308 */ /* 0x000e220000000800 */
[----:B--2---:R-:W-:Y:S01]  /*1cbc0*/  FADD.FTZ R4, R27, R4 ;  /* 0x000000041b047221 */ /* 0x004fe20000010000 */
[----:B------:R-:W-:-:S02]  /*1cbd0*/  F2FP.BF16.F32.PACK_AB R162, R38, R162 ;  /* 0x000000a226a2723e */ /* 0x000fc400000010ff */
[----:B------:R-:W-:Y:S02]  /*1cbe0*/  F2FP.BF16.F32.PACK_AB R156, R41, R156 ;  /* 0x0000009c299c723e */ /* 0x000fe400000010ff */
[----:B------:R-:W-:Y:S02]  /*1cbf0*/  F2FP.BF16.F32.PACK_AB R158, R42, R158 ;  /* 0x0000009e2a9e723e */ /* 0x000fe400000010ff */
[----:B------:R-:W2:Y:S01]  /*1cc00*/  MUFU.EX2 R28, R28 ;  /* 0x0000001c001c7308 */ /* 0x000ea20000000800 */
[----:B-1----:R-:W-:Y:S01]  /*1cc10*/  FADD.FTZ R15, R154, R9 ;  /* 0x000000099a0f7221 */ /* 0x002fe20000010000 */
[----:B------:R-:W-:Y:S02]  /*1cc20*/  F2FP.BF16.F32.PACK_AB R152, R45, R152 ;  /* 0x000000982d98723e */ /* 0x000fe400000010ff */
[----:B------:R-:W-:Y:S02]  /*1cc30*/  F2FP.BF16.F32.PACK_AB R183, R20, R183 ;  /* 0x000000b714b7723e */ /* 0x000fe400000010ff */
[----:B------:R-:W-:-:S02]  /*1cc40*/  F2FP.BF16.F32.PACK_AB R177, R25, R177 ;  /* 0x000000b119b1723e */ /* 0x000fc400000010ff */
[----:B------:R-:W1:Y:S01]  /*1cc50*/  MUFU.EX2 R171, R171 ;  /* 0x000000ab00ab7308 */ /* 0x000e620000000800 */
[----:B0-----:R-:W-:Y:S01]  /*1cc60*/  FADD.FTZ R9, R169, R4 ;  /* 0x00000004a9097221 */ /* 0x001fe20000010000 */
[----:B------:R-:W-:Y:S02]  /*1cc70*/  F2FP.BF16.F32.PACK_AB R179, R26, R179 ;  /* 0x000000b31ab3723e */ /* 0x000fe400000010ff */
[----:B------:R-:W-:-:S04]  /*1cc80*/  F2FP.BF16.F32.PACK_AB R175, R27, R175 ;  /* 0x000000af1baf723e */ /* 0x000fc800000010ff */
        /* <DEDUP_REMOVED lines=44> */
[----:B0-----:R-:W-:Y:S01]  /*1cf50*/  FADD.FTZ R8, R79, R8 ;  /* 0x000000084f087221 */ /* 0x001fe20000010000 */
[C---:B--2---:R-:W-:Y:S01]  /*1cf60*/  FADD.FTZ R4, R46.reuse, R15 ;  /* 0x0000000f2e047221 */ /* 0x044fe20000010000 */
[----:B------:R-:W-:Y:S02]  /*1cf70*/  F2FP.BF16.F32.PACK_AB R154, R46, R154 ;  /* 0x0000009a2e9a723e */ /* 0x000fe400000010ff */
[C---:B-1----:R-:W-:Y:S01]  /*1cf80*/  FADD.FTZ R0, R49.reuse, R8 ;  /* 0x0000000831007221 */ /* 0x042fe20000010000 */
[----:B------:R-:W-:Y:S01]  /*1cf90*/  F2FP.BF16.F32.PACK_AB R155, R49, R79 ;  /* 0x0000004f319b723e */ /* 0x000fe200000010ff */
[----:B------:R-:W-:Y:S06]  /*1cfa0*/  @P2 BRA `(.L_x_7968) ;  /* 0xffffffc400882947 */ /* 0x000fec000383ffff */
.L_x_7950:
[----:B------:R-:W-:Y:S05]  /*1cfb0*/  WARPSYNC.ALL ;  /* 0x0000000000007948 */ /* 0x000fea0003800000 */
[----:B------:R-:W-:Y:S06]  /*1cfc0*/  BAR.ARV 0x8, 0x180 ;  /* 0x0206000000007b1d */ /* 0x000fec0000002000 */
[----:B------:R-:W-:Y:S05]  /*1cfd0*/  @!P0 BRA `(.L_x_7969) ;  /* 0x0000000000048947 */ /* 0x000fea0003800000 */
[----:B------:R-:W-:Y:S01]  /*1cfe0*/  BPT.TRAP 0x1 ;  /* 0x000000040000795c */ /* 0x000fe20000300000 */
.L_x_7969:
[----:B------:R-:W-:Y:S01]  /*1cff0*/  IMAD R8, R22, 0x8, R2 ;  /* 0x0000000816087824 */ /* 0x000fe200078e0202 */
[----:B------:R-:W-:-:S04]  /*1d000*/  SHF.L.U32 R3, R186, 0x1f, RZ ;  /* 0x0000001fba037819 */ /* 0x000fc800000006ff */
[----:B------:R0:W1:Y:S01]  /*1d010*/  SYNCS.PHASECHK.TRANS64.TRYWAIT P2, [R8+URZ+0x28850], R3 ;  /* 0x02885003080075a7 */ /* 0x000062000804017f */
[----:B------:R-:W-:Y:S05]  /*1d020*/  @!P0 BRA `(.L_x_7970) ;  /* 0x0000000000048947 */ /* 0x000fea0003800000 */
[----:B------:R-:W-:Y:S01]  /*1d030*/  BPT.TRAP 0x1 ;  /* 0x000000040000795c */ /* 0x000fe20000300000 */
.L_x_7970:
[----:B------:R-:W-:-:S05]  /*1d040*/  VIADD R2, R2, 0x400 ;  /* 0x0000040002027836 */ /* 0x000fca0000000000 */
[----:B------:R-:W-:-:S04]  /*1d050*/  SHF.R.U32.HI R2, RZ, 0x4, R2 ;  /* 0x00000004ff027819 */ /* 0x000fc80000011602 */
[----:B------:R-:W-:-:S04]  /*1d060*/  LOP3.LUT R2, R2, 0x3fff, RZ, 0xc0, !PT ;  /* 0x00003fff02027812 */ /* 0x000fc800078ec0ff */
[----:B------:R-:W-:Y:S01]  /*1d070*/  LOP3.LUT R5, R2, 0x4000000, RZ, 0xfc, !PT ;  /* 0x0400000002057812 */ /* 0x000fe200078efcff */
[----:B-1----:R-:W-:Y:S06]  /*1d080*/  @P2 BRA `(.L_x_7971) ;  /* 0x0000000000082947 */ /* 0x002fec0003800000 */
[----:B------:R-:W1:Y:S02]  /*1d090*/  SYNCS.PHASECHK.TRANS64.TRYWAIT P0, [R8+URZ+0x28850], R3 ;  /* 0x02885003080075a7 */ /* 0x000e64000800017f */
[----:B-1----:R-:W-:Y:S05]  /*1d0a0*/  @!P0 BRA `(.L_x_7972) ;  /* 0x000000dc00108947 */ /* 0x002fea0003800000 */
.L_x_7971:
[----:B------:R-:W-:Y:S01]  /*1d0b0*/  IMAD R2, R22, 0x800, R5 ;  /* 0x0000080016027824 */ /* 0x000fe200078e0205 */
[----:B------:R-:W-:Y:S05]  /*1d0c0*/  WARPSYNC.ALL ;  /* 0x0000000000007948 */ /* 0x000fea0003800000 */
[----:B01----:R-:W-:Y:S01]  /*1d0d0*/  IMAD.MOV.U32 R3, RZ, RZ, 0x40000040 ;  /* 0x40000040ff037424 */ /* 0x003fe200078e00ff */
[C---:B------:R-:W-:Y:S01]  /*1d0e0*/  R2UR UR6, R2.reuse ;  /* 0x00000000020672ca */ /* 0x040fe200000e0000 */
[----:B------:R-:W-:Y:S01]  /*1d0f0*/  WARPGROUP.ARRIVE ;  /* 0x00000000000079c5 */ /* 0x000fe20000000000 */
[----:B------:R-:W-:Y:S01]  /*1d100*/  VIADD R6, R2, 0x80 ;  /* 0x0000008002067836 */ /* 0x000fe20000000000 */
[----:B------:R-:W0:Y:S01]  /*1d110*/  SHFL.BFLY PT, R5, R0, 0x2, 0x1f ;  /* 0x0c401f0000057f89 */ /* 0x000e2200000e0000 */
[----:B------:R-:W-:Y:S01]  /*1d120*/  R2UR UR7, R3 ;  /* 0x00000000030772ca */ /* 0x000fe200000e0000 */
[----:B------:R-:W-:-:S02]  /*1d130*/  IMAD.MOV.U32 R7, RZ, RZ, 0x40000040 ;  /* 0x40000040ff077424 */ /* 0x000fc400078e00ff */
[----:B------:R-:W-:Y:S02]  /*1d140*/  IMAD.MOV.U32 R3, RZ, RZ, 0x40000040 ;  /* 0x40000040ff037424 */ /* 0x000fe400078e00ff */
[----:B------:R-:W-:Y:S02]  /*1d150*/  @!P1 VIADD R9, R8, 0x28860 ;  /* 0x0002886008099836 */ /* 0x000fe40000000000 */
[----:B------:R-:W-:Y:S02]  /*1d160*/  VIADD R22, R22, 0x1 ;  /* 0x0000000116167836 */ /* 0x000fe40000000000 */
[----:B------:R-:W-:Y:S01]  /*1d170*/  IMAD.U32 R15, RZ, RZ, UR46 ;  /* 0x0000002eff0f7e24 */ /* 0x000fe2000f8e00ff */
[----:B------:R-:W-:Y:S01]  /*1d180*/  @!P1 PRMT R9, RZ, 0x654, R9 ;  /* 0x00000654ff099816 */ /* 0x000fe20000000009 */
[----:B------:R-:W-:Y:S01]  /*1d190*/  VIADD R213, R213, 0x1 ;  /* 0x00000001d5d57836 */ /* 0x000fe20000000000 */
[----:B------:R-:W-:Y:S01]  /*1d1a0*/  ISETP.NE.AND P2, PT, R22, 0x2, PT ;  /* 0x000000021600780c */ /* 0x000fe20003f45270 */
[----:B------:R-:W-:Y:S01]  /*1d1b0*/  HGMMA.64x128x16.F32.BF16 R88, R180, gdesc[UR4].tnspB, R88, gsb0 ;  /* 0x41e00004b4587df0 */ /* 0x000fe20008001858 */
[----:B------:R-:W-:Y:S01]  /*1d1c0*/  R2UR UR6, R6 ;  /* 0x00000000060672ca */ /* 0x000fe200000e0000 */
[----:B------:R-:W-:Y:S01]  /*1d1d0*/  VIADD R6, R2, 0x100 ;  /* 0x0000010002067836 */ /* 0x000fe20000000000 */
[----:B------:R-:W-:Y:S01]  /*1d1e0*/  R2UR UR7, R7 ;  /* 0x00000000070772ca */ /* 0x000fe200000e0000 */
[----:B------:R-:W-:Y:S01]  /*1d1f0*/  IMAD.MOV.U32 R7, RZ, RZ, 0x40000040 ;  /* 0x40000040ff077424 */ /* 0x000fe200078e00ff */
[----:B------:R-:W-:Y:S01]  /*1d200*/  SEL R22, R22, RZ, P2 ;  /* 0x000000ff16167207 */ /* 0x000fe20001000000 */
[----:B0-----:R-:W-:Y:S01]  /*1d210*/  FADD.FTZ R5, R5, R0 ;  /* 0x0000000005057221 */ /* 0x001fe20000010000 */
[----:B------:R-:W-:Y:S01]  /*1d220*/  IMAD.MOV.U32 R0, RZ, RZ, -0x800000 ;  /* 0xff800000ff007424 */ /* 0x000fe200078e00ff */
        /* <DEDUP_REMOVED lines=34> */
[----:B------:R-:W0:Y:S02]  /*1d450*/  SHFL.BFLY PT, R6, R5, 0x1, 0x1f ;  /* 0x0c201f0005067f89 */ /* 0x000e2400000e0000 */
[----:B0-----:R-:W-:Y:S01]  /*1d460*/  FADD.FTZ R13, R5, R6 ;  /* 0x00000006050d7221 */ /* 0x001fe20000010000 */
[----:B------:R-:W-:Y:S02]  /*1d470*/  IMAD.MOV.U32 R6, RZ, RZ, RZ ;  /* 0x000000ffff067224 */ /* 0x000fe400078e00ff */
[----:B------:R-:W-:Y:S02]  /*1d480*/  IMAD.U32 R5, RZ, RZ, UR46 ;  /* 0x0000002eff057e24 */ /* 0x000fe4000f8e00ff */
[----:B------:R-:W-:-:S13]  /*1d490*/  FSETP.NE.FTZ.AND P3, PT, R13, RZ, PT ;  /* 0x000000ff0d00720b */ /* 0x000fda0003f75000 */
[----:B------:R-:W0:Y:S01]  /*1d4a0*/  @P3 MUFU.LG2 R7, R13 ;  /* 0x0000000d00073308 */ /* 0x000e220000000c00 */
[----:B------:R-:W-:-:S07]  /*1d4b0*/  @P3 FMUL.FTZ R15, R15, 0.69314718246459960938 ;  /* 0x3f3172180f0f3820 */ /* 0x000fce0000410000 */
[----:B------:R-:W-:Y:S01]  /*1d4c0*/  @P3 MUFU.RCP R6, R13 ;  /* 0x0000000d00063308 */ /* 0x000fe20000001000 */
[----:B0-----:R-:W-:-:S04]  /*1d4d0*/  @P3 FMUL.FTZ R8, R7, 0.69314718246459960938 ;  /* 0x3f31721807083820 */ /* 0x001fc80000410000 */
[----:B------:R-:W-:Y:S01]  /*1d4e0*/  @P3 FFMA.FTZ R0, R15, R11, R8 ;  /* 0x0000000b0f003223 */ /* 0x000fe20000010008 */
[----:B------:R-:W-:Y:S02]  /*1d4f0*/  WARPGROUP.DEPBAR.LE gsb0, 0x0 ;  /* 0x00008000000079c5 */ /* 0x000fe40000010000 */
        /* <DEDUP_REMOVED lines=8> */
[----:B------:R-:W-:Y:S01]  /*1d580*/  IMAD.MOV.U32 R2, RZ, RZ, RZ ;  /* 0x000000ffff027224 */ /* 0x000fe200078e00ff */
[----:B------:R-:W-:-:S03]  /*1d590*/  SEL R3, RZ, 0x1, P2 ;  /* 0x00000001ff037807 */ /* 0x000fc60001000000 */
[----:B------:R-:W-:Y:S02]  /*1d5a0*/  FSETP.NE.FTZ.AND P0, PT, R12, RZ, PT ;  /* 0x000000ff0c00720b */ /* 0x000fe40003f15000 */
[----:B------:R-:W-:Y:S01]  /*1d5b0*/  LOP3.LUT R186, R186, R3, RZ, 0x3c, !PT ;  /* 0x00000003baba7212 */ /* 0x000fe200078e3cff */
[----:B------:R-:W-:-:S10]  /*1d5c0*/  IMAD.MOV.U32 R3, RZ, RZ, -0x800000 ;  /* 0xff800000ff037424 */ /* 0x000fd400078e00ff */
[----:B------:R-:W0:Y:S01]  /*1d5d0*/  @P0 MUFU.LG2 R4, R12 ;  /* 0x0000000c00040308 */ /* 0x000e220000000c00 */
[----:B------:R-:W-:-:S07]  /*1d5e0*/  @P0 FMUL.FTZ R5, R5, 0.69314718246459960938 ;  /* 0x3f31721805050820 */ /* 0x000fce0000410000 */
        /* <DEDUP_REMOVED lines=73> */
.L_x_7846:
        /* <DEDUP_REMOVED lines=11> */
[----:B------:R-:W-:Y:S01]  /*1db30*/  ULDC UR4, c[0x0][0xad4] ;  /* 0x0002b50000047ab9 */ /* 0x000fe20000000800 */
[----:B------:R-:W-:Y:S01]  /*1db40*/  F2FP.BF16.F32.PACK_AB R34, R133, R132 ;  /* 0x000000848522723e */ /* 0x000fe200000010ff */
[----:B------:R-:W3:Y:S01]  /*1db50*/  S2R R5, SR_SWINHI ;  /* 0x0000000000057919 */ /* 0x000ee20000002f00 */
[----:B------:R-:W-:Y:S02]  /*1db60*/  MOV R40, R2 ;  /* 0x0000000200287202 */ /* 0x000fe40000000f00 */
[----:B---3--:R-:W-:-:S03]  /*1db70*/  MOV R41, R5 ;  /* 0x0000000500297202 */ /* 0x008fc60000000f00 */
[----:B--2---:R-:W-:-:S03]  /*1db80*/  IMAD.WIDE R4, R4, 0x2, R40 ;  /* 0x0000000204047825 */ /* 0x004fc600078e0228 */
[C---:B------:R-:W-:Y:S02]  /*1db90*/  IADD3 R10, P0, R4.reuse, 0x40, RZ ;  /* 0x00000040040a7810 */ /* 0x040fe40007f1e0ff */
[C---:B------:R-:W-:Y:S02]  /*1dba0*/  LOP3.LUT R7, R4.reuse, 0x380, RZ, 0xc0, !PT ;  /* 0x0000038004077812 */ /* 0x040fe400078ec0ff */
[----:B------:R-:W-:Y:S01]  /*1dbb0*/  IADD3 R35, P5, R4, 0x20, RZ ;  /* 0x0000002004237810 */ /* 0x000fe20007fbe0ff */
[--C-:B------:R-:W-:Y:S01]  /*1dbc0*/  IMAD.X R11, RZ, RZ, R5.reuse, P0 ;  /* 0x000000ffff0b7224 */ /* 0x100fe200000e0605 */
[C---:B------:R-:W-:Y:S02]  /*1dbd0*/  ISETP.NE.AND P0, PT, R208.reuse, RZ, PT ;  /* 0x000000ffd000720c */ /* 0x040fe40003f05270 */
[----:B------:R-:W-:Y:S01]  /*1dbe0*/  SHF.R.U64 R7, R7, 0x3, RZ ;  /* 0x0000000307077819 */ /* 0x000fe200000012ff */
[----:B------:R-:W-:Y:S01]  /*1dbf0*/  IMAD.X R9, RZ, RZ, R5, P5 ;  /* 0x000000ffff097224 */ /* 0x000fe200028e0605 */
[----:B------:R-:W-:Y:S01]  /*1dc00*/  SEL R208, R208, UR4, P0 ;  /* 0x00000004d0d07c07 */ /* 0x000fe20008000000 */
[----:B------:R-:W-:Y:S05]  /*1dc10*/  WARPSYNC.ALL ;  /* 0x0000000000007948 */ /* 0x000fea0003800000 */
[----:B------:R-:W-:Y:S01]  /*1dc20*/  LOP3.LUT R8, R10, 0x380, RZ, 0xc0, !PT ;  /* 0x000003800a087812 */ /* 0x000fe200078ec0ff */
[----:B------:R-:W-:Y:S01]  /*1dc30*/  ULDC.64 UR4, c[0x0][0xc00] ;  /* 0x0003000000047ab9 */ /* 0x000fe20000000a00 */
[----:B------:R-:W-:Y:S01]  /*1dc40*/  LOP3.LUT R6, R35, 0x380, RZ, 0xc0, !PT ;  /* 0x0000038023067812 */ /* 0x000fe200078ec0ff */
[----:B------:R-:W-:Y:S01]  /*1dc50*/  ULDC.64 UR6, c[0x0][0xc08] ;  /* 0x0003020000067ab9 */ /* 0x000fe20000000a00 */
[----:B------:R-:W-:Y:S01]  /*1dc60*/  BAR.SYNC.DEFER_BLOCKING 0x1, 0x100 ;  /* 0x0044000000007b1d */ /* 0x000fe20000010000 */
[----:B------:R-:W-:-:S02]  /*1dc70*/  IADD3 R43, P1, R4, 0x60, RZ ;  /* 0x00000060042b7810 */ /* 0x000fc40007f3e0ff */
[C---:B------:R-:W-:Y:S02]  /*1dc80*/  IADD3 R45, P2, R4.reuse, 0x4000, RZ ;  /* 0x00004000042d7810 */ /* 0x040fe40007f5e0ff */
[C---:B-1----:R-:W-:Y:S01]  /*1dc90*/  IADD3 R24, P3, R4.reuse, 0x4020, RZ ;  /* 0x0000402004187810 */ /* 0x042fe20007f7e0ff */
[--C-:B------:R-:W-:Y:S01]  /*1dca0*/  IMAD.X R13, RZ, RZ, R5.reuse, P1 ;  /* 0x000000ffff0d7224 */ /* 0x100fe200008e0605 */
[C---:B------:R-:W-:Y:S01]  /*1dcb0*/  IADD3 R47, P4, R4.reuse, 0x4040, RZ ;  /* 0x00004040042f7810 */ /* 0x040fe20007f9e0ff */
[--C-:B------:R-:W-:Y:S01]  /*1dcc0*/  IMAD.X R15, RZ, RZ, R5.reuse, P2 ;  /* 0x000000ffff0f7224 */ /* 0x100fe200010e0605 */
[----:B------:R-:W-:Y:S01]  /*1dcd0*/  IADD3 R49, P5, R4, 0x4060, RZ ;  /* 0x0000406004317810 */ /* 0x000fe20007fbe0ff */
[--C-:B------:R-:W-:Y:S01]  /*1dce0*/  IMAD.X R29, RZ, RZ, R5.reuse, P3 ;  /* 0x000000ffff1d7224 */ /* 0x100fe200018e0605 */
[----:B------:R-:W-:Y:S01]  /*1dcf0*/  LOP3.LUT R4, R7, R4, RZ, 0x3c, !PT ;  /* 0x0000000407047212 */ /* 0x000fe200078e3cff */
[--C-:B------:R-:W-:Y:S01]  /*1dd00*/  IMAD.X R31, RZ, RZ, R5.reuse, P4 ;  /* 0x000000ffff1f7224 */ /* 0x100fe200020e0605 */
[----:B------:R-:W-:Y:S01]  /*1dd10*/  SHF.R.U64 R7, R8, 0x3, RZ ;  /* 0x0000000308077819 */ /* 0x000fe200000012ff */
[----:B------:R-:W-:Y:S01]  /*1dd20*/  IMAD.X R33, RZ, RZ, R5, P5 ;  /* 0x000000ffff217224 */ /* 0x000fe200028e0605 */
[----:B------:R-:W-:-:S02]  /*1dd30*/  SHF.R.U64 R6, R6, 0x3, RZ ;  /* 0x0000000306067819 */ /* 0x000fc400000012ff */
[----:B------:R-:W-:Y:S02]  /*1dd40*/  LOP3.LUT R10, R7, R10, RZ, 0x3c, !PT ;  /* 0x0000000a070a7212 */ /* 0x000fe400078e3cff */
[----:B------:R-:W-:Y:S02]  /*1dd50*/  LOP3.LUT R8, R6, R35, RZ, 0x3c, !PT ;  /* 0x0000002306087212 */ /* 0x000fe400078e3cff */
[----:B------:R-:W-:Y:S02]  /*1dd60*/  LOP3.LUT R7, R24, 0x380, RZ, 0xc0, !PT ;  /* 0x0000038018077812 */ /* 0x000fe400078ec0ff */
[----:B------:R-:W-:Y:S02]  /*1dd70*/  LOP3.LUT R6, R45, 0x380, RZ, 0xc0, !PT ;  /* 0x000003802d067812 */ /* 0x000fe400078ec0ff */
[----:B------:R-:W-:Y:S02]  /*1dd80*/  SHF.R.U64 R7, R7, 0x3, RZ ;  /* 0x0000000307077819 */ /* 0x000fe400000012ff */
[----:B------:R-:W-:-:S02]  /*1dd90*/  SHF.R.U64 R6, R6, 0x3, RZ ;  /* 0x0000000306067819 */ /* 0x000fc400000012ff */
[----:B------:R-:W-:Y:S02]  /*1dda0*/  LOP3.LUT R12, R43, 0x380, RZ, 0xc0, !PT ;  /* 0x000003802b0c7812 */ /* 0x000fe400078ec0ff */
[----:B------:R-:W-:Y:S02]  /*1ddb0*/  LOP3.LUT R30, R47, 0x380, RZ, 0xc0, !PT ;  /* 0x000003802f1e7812 */ /* 0x000fe400078ec0ff */
[----:B------:R-:W-:Y:S02]  /*1ddc0*/  LOP3.LUT R32, R49, 0x380, RZ, 0xc0, !PT ;  /* 0x0000038031207812 */ /* 0x000fe400078ec0ff */
[----:B------:R-:W-:Y:S02]  /*1ddd0*/  LOP3.LUT R28, R7, R24, RZ, 0x3c, !PT ;  /* 0x00000018071c7212 */ /* 0x000fe400078e3cff */
[----:B------:R-:W-:Y:S02]  /*1dde0*/  LOP3.LUT R14, R6, R45, RZ, 0x3c, !PT ;  /* 0x0000002d060e7212 */ /* 0x000fe400078e3cff */
[----:B------:R-:W-:-:S02]  /*1ddf0*/  MOV R24, R4 ;  /* 0x0000000400187202 */ /* 0x000fc40000000f00 */
[----:B------:R-:W-:Y:S02]  /*1de00*/  SHF.R.U64 R12, R12, 0x3, RZ ;  /* 0x000000030c0c7819 */ /* 0x000fe400000012ff */
[----:B------:R-:W-:Y:S02]  /*1de10*/  F2FP.BF16.F32.PACK_AB R4, R21, R20 ;  /* 0x000000141504723e */ /* 0x000fe400000010ff */
[----:B------:R-:W-:Y:S02]  /*1de20*/  F2FP.BF16.F32.PACK_AB R5, R91, R90 ;  /* 0x0000005a5b05723e */ /* 0x000fe400000010ff */
[----:B------:R-:W-:Y:S02]  /*1de30*/  F2FP.BF16.F32.PACK_AB R6, R93, R92 ;  /* 0x0000005c5d06723e */ /* 0x000fe400000010ff */
[----:B------:R-:W-:Y:S02]  /*1de40*/  F2FP.BF16.F32.PACK_AB R7, R95, R94 ;  /* 0x0000005e5f07723e */ /* 0x000fe400000010ff */
[----:B------:R-:W-:-:S02]  /*1de50*/  SHF.R.U64 R30, R30, 0x3, RZ ;  /* 0x000000031e1e7819 */ /* 0x000fc400000012ff */
[----:B------:R-:W-:Y:S01]  /*1de60*/  SHF.R.U64 R32, R32, 0x3, RZ ;  /* 0x0000000320207819 */ /* 0x000fe200000012ff */
[----:B------:R1:W-:Y:S01]  /*1de70*/  STSM.16.M88.4 [R24], R4 ;  /* 0x0000000418007844 */ /* 0x0003e20000000200 */
[----:B------:R-:W-:Y:S02]  /*1de80*/  LOP3.LUT R12, R12, R43, RZ, 0x3c, !PT ;  /* 0x0000002b0c0c7212 */ /* 0x000fe400078e3cff */
[----:B------:R-:W-:Y:S01]  /*1de90*/  LOP3.LUT R30, R30, R47, RZ, 0x3c, !PT ;  /* 0x0000002f1e1e7212 */ /* 0x000fe200078e3cff */
[----:B------:R-:W2:Y:S01]  /*1dea0*/  LDC.64 R42, c[0x0][0xc00] ;  /* 0x00030000ff2a7b82 */ /* 0x000ea20000000a00 */
[----:B------:R-:W-:Y:S02]  /*1deb0*/  LOP3.LUT R32, R32, R49, RZ, 0x3c, !PT ;  /* 0x0000003120207212 */ /* 0x000fe400078e3cff */
[----:B------:R-:W-:Y:S02]  /*1dec0*/  MOV R49, R8 ;  /* 0x0000000800317202 */ /* 0x000fe40000000f00 */
[----:B------:R-:W-:-:S02]  /*1ded0*/  MOV R48, R10 ;  /* 0x0000000a00307202 */ /* 0x000fc40000000f00 */
[----:B------:R-:W-:Y:S02]  /*1dee0*/  F2FP.BF16.F32.PACK_AB R8, R105, R104 ;  /* 0x000000686908723e */ /* 0x000fe400000010ff */
[----:B------:R-:W-:Y:S02]  /*1def0*/  F2FP.BF16.F32.PACK_AB R9, R107, R106 ;  /* 0x0000006a6b09723e */ /* 0x000fe400000010ff */
[----:B------:R-:W-:Y:S02]  /*1df00*/  F2FP.BF16.F32.PACK_AB R10, R109, R108 ;  /* 0x0000006c6d0a723e */ /* 0x000fe400000010ff */
[----:B-1----:R-:W-:Y:S02]  /*1df10*/  F2FP.BF16.F32.PACK_AB R4, R97, R96 ;  /* 0x000000606104723e */ /* 0x002fe400000010ff */
[----:B------:R-:W-:Y:S02]  /*1df20*/  F2FP.BF16.F32.PACK_AB R5, R99, R98 ;  /* 0x000000626305723e */ /* 0x000fe400000010ff */
[----:B------:R-:W-:-:S02]  /*1df30*/  F2FP.BF16.F32.PACK_AB R6, R101, R100 ;  /* 0x000000646506723e */ /* 0x000fc400000010ff */
[----:B------:R-:W-:Y:S02]  /*1df40*/  F2FP.BF16.F32.PACK_AB R7, R103, R102 ;  /* 0x000000666707723e */ /* 0x000fe400000010ff */
[----:B------:R-:W-:Y:S02]  /*1df50*/  F2FP.BF16.F32.PACK_AB R11, R111, R110 ;  /* 0x0000006e6f0b723e */ /* 0x000fe400000010ff */
[----:B------:R-:W-:Y:S01]  /*1df60*/  MOV R47, R12 ;  /* 0x0000000c002f7202 */ /* 0x000fe20000000f00 */
[----:B------:R1:W-:Y:S01]  /*1df70*/  STSM.16.M88.4 [R49], R4 ;  /* 0x0000000431007844 */ /* 0x0003e20000000200 */
[----:B------:R-:W-:Y:S02]  /*1df80*/  MOV R46, R14 ;  /* 0x0000000e002e7202 */ /* 0x000fe40000000f00 */
[----:B------:R-:W-:Y:S01]  /*1df90*/  MOV R45, R28 ;  /* 0x0000001c002d7202 */ /* 0x000fe20000000f00 */
[----:B------:R-:W-:Y:S01]  /*1dfa0*/  STSM.16.M88.4 [R48], R8 ;  /* 0x0000000830007844 */ /* 0x000fe20000000200 */
[----:B------:R-:W-:-:S02]  /*1dfb0*/  MOV R44, R30 ;  /* 0x0000001e002c7202 */ /* 0x000fc40000000f00 */
        /* <DEDUP_REMOVED lines=9> */
[----:B------:R-:W-:Y:S02]  /*1e050*/  MOV R24, R32 ;  /* 0x0000002000187202 */ /* 0x000fe40000000f00 */
[----:B------:R-:W-:Y:S01]  /*1e060*/  F2FP.BF16.F32.PACK_AB R32, R129, R128 ;  /* 0x000000808120723e */ /* 0x000fe200000010ff */
[----:B------:R-:W-:Y:S01]  /*1e070*/  STSM.16.M88.4 [R46], R28 ;  /* 0x0000001c2e007844 */ /* 0x000fe20000000200 */
[----:B------:R-:W-:Y:S02]  /*1e080*/  F2FP.BF16.F32.PACK_AB R33, R131, R130 ;  /* 0x000000828321723e */ /* 0x000fe400000010ff */
[----:B------:R-:W-:Y:S02]  /*1e090*/  F2FP.BF16.F32.PACK_AB R35, R135, R134 ;  /* 0x000000868723723e */ /* 0x000fe400000010ff */
[----:B-1----:R-:W-:-:S02]  /*1e0a0*/  F2FP.BF16.F32.PACK_AB R4, R137, R136 ;  /* 0x000000888904723e */ /* 0x002fc400000010ff */
[----:B------:R-:W-:Y:S01]  /*1e0b0*/  F2FP.BF16.F32.PACK_AB R5, R139, R138 ;  /* 0x0000008a8b05723e */ /* 0x000fe200000010ff */
[----:B------:R-:W-:Y:S01]  /*1e0c0*/  STSM.16.M88.4 [R45], R32 ;  /* 0x000000202d007844 */ /* 0x000fe20000000200 */
[----:B------:R-:W-:Y:S01]  /*1e0d0*/  F2FP.BF16.F32.PACK_AB R6, R141, R140 ;  /* 0x0000008c8d06723e */ /* 0x000fe200000010ff */
[----:B---3--:R-:W-:Y:S01]  /*1e0e0*/  IMAD.MOV.U32 R15, RZ, RZ, RZ ;  /* 0x000000ffff0f7224 */ /* 0x008fe200078e00ff */
[----:B------:R-:W-:Y:S01]  /*1e0f0*/  F2FP.BF16.F32.PACK_AB R7, R143, R142 ;  /* 0x0000008e8f07723e */ /* 0x000fe200000010ff */
[----:B--2---:R-:W-:Y:S01]  /*1e100*/  IMAD.WIDE R12, R209, 0x4, R42 ;  /* 0x00000004d10c7825 */ /* 0x004fe200078e022a */
[----:B------:R-:W-:Y:S01]  /*1e110*/  F2FP.BF16.F32.PACK_AB R8, R145, R144 ;  /* 0x000000909108723e */ /* 0x000fe200000010ff */
[----:B------:R-:W1:Y:S01]  /*1e120*/  LDC R14, c[0x0][0xbe8] ;  /* 0x0002fa00ff0e7b82 */ /* 0x000e620000000800 */
[----:B------:R-:W-:Y:S01]  /*1e130*/  F2FP.BF16.F32.PACK_AB R9, R147, R146 ;  /* 0x000000929309723e */ /* 0x000fe200000010ff */
[----:B------:R-:W-:Y:S01]  /*1e140*/  STSM.16.M88.4 [R44], R4 ;  /* 0x000000042c007844 */ /* 0x000fe20000000200 */
[----:B------:R-:W-:-:S02]  /*1e150*/  F2FP.BF16.F32.PACK_AB R10, R149, R148 ;  /* 0x00000094950a723e */ /* 0x000fc400000010ff */
[----:B------:R-:W-:Y:S02]  /*1e160*/  F2FP.BF16.F32.PACK_AB R11, R151, R150 ;  /* 0x00000096970b723e */ /* 0x000fe400000010ff */
[----:B------:R-:W-:-:S03]  /*1e170*/  ISETP.NE.U32.AND P3, PT, RZ, UR4, PT ;  /* 0x00000004ff007c0c */ /* 0x000fc6000bf65070 */
[----:B------:R2:W-:Y:S01]  /*1e180*/  STSM.16.M88.4 [R24], R8 ;  /* 0x0000000818007844 */ /* 0x0005e20000000200 */
[----:B------:R-:W-:Y:S01]  /*1e190*/  BAR.SYNC.DEFER_BLOCKING 0x1, 0x100 ;  /* 0x0044000000007b1d */ /* 0x000fe20000010000 */
[----:B------:R-:W-:-:S13]  /*1e1a0*/  ISETP.NE.AND.EX P3, PT, RZ, UR5, PT, P3 ;  /* 0x00000005ff007c0c */ /* 0x000fda000bf65330 */
[----:B------:R-:W5:Y:S01]  /*1e1b0*/  @P3 LDG.E R15, desc[UR42][R12.64] ;  /* 0x0000002a0c0f3981 */ /* 0x000f62000c1e1900 */
[----:B------:R-:W-:Y:S01]  /*1e1c0*/  ISETP.NE.U32.AND P0, PT, RZ, UR6, PT ;  /* 0x00000006ff007c0c */ /* 0x000fe2000bf05070 */
[----:B------:R-:W-:Y:S01]  /*1e1d0*/  ULDC UR6, c[0x0][0xa88] ;  /* 0x0002a20000067ab9 */ /* 0x000fe20000000800 */
[----:B--2---:R-:W-:Y:S02]  /*1e1e0*/  IMAD.MOV.U32 R10, RZ, RZ, 0x9b8 ;  /* 0x000009b8ff0a7424 */ /* 0x004fe400078e00ff */
[----:B------:R-:W-:Y:S01]  /*1e1f0*/  ISETP.NE.AND.EX P0, PT, RZ, UR7, PT, P0 ;  /* 0x00000007ff007c0c */ /* 0x000fe2000bf05300 */
[----:B------:R-:W-:-:S12]  /*1e200*/  IMAD.U32 R29, RZ, RZ, UR6 ;  /* 0x00000006ff1d7e24 */ /* 0x000fd8000f8e00ff */
[----:B------:R-:W2:Y:S01]  /*1e210*/  @P0 LDC.64 R4, c[0x0][0xc08] ;  /* 0x00030200ff040b82 */ /* 0x000ea20000000a00 */
[----:B------:R-:W-:-:S04]  /*1e220*/  ISETP.GT.AND P1, PT, R208, 0x1, PT ;  /* 0x00000001d000780c */ /* 0x000fc80003f24270 */
[----:B------:R-:W-:-:S04]  /*1e230*/  SEL R10, R10, 0x978, P1 ;  /* 0x000009780a0a7807 */ /* 0x000fc80000800000 */
[----:B------:R3:W4:Y:S08]  /*1e240*/  LDC.64 R6, c[0x0][R10+0x218] ;  /* 0x000086000a067b82 */ /* 0x0007300000000a00 */
[----:B------:R3:W0:Y:S01]  /*1e250*/  LDC.64 R8, c[0x0][R10+0x228] ;  /* 0x00008a000a087b82 */ /* 0x0006220000000a00 */
[----:B--2---:R-:W-:-:S05]  /*1e260*/  @P0 IMAD.WIDE R4, R209, 0x4, R4 ;  /* 0x00000004d1040825 */ /* 0x004fca00078e0204 */
[----:B------:R2:W5:Y:S01]  /*1e270*/  @P0 LDG.E R29, desc[UR42][R4.64] ;  /* 0x0000002a041d0981 */ /* 0x000562000c1e1900 */
[----:B-1----:R-:W-:Y:S01]  /*1e280*/  ISETP.NE.AND P2, PT, R14, 0x1, PT ;  /* 0x000000010e00780c */ /* 0x002fe20003f45270 */
[----:B--2---:R3:W1:Y:S01]  /*1e290*/  LDC.64 R4, c[0x0][R10+0x220] ;  /* 0x000088000a047b82 */ /* 0x0046620000000a00 */
[----:B----4-:R-:W-:Y:S11]  /*1e2a0*/  @P0 BRA `(.L_x_7975) ;  /* 0x0000000000100947 */ /* 0x010ff60003800000 */
[----:B------:R-:W-:Y:S05]  /*1e2b0*/  @!P3 BRA `(.L_x_7975) ;  /* 0x00000000000cb947 */ /* 0x000fea0003800000 */
[----:B------:R-:W2:Y:S04]  /*1e2c0*/  LDG.E R24, desc[UR42][R12.64] ;  /* 0x0000002a0c187981 */ /* 0x000ea8000c1e1900 */
[----:B-----5:R-:W2:Y:S02]  /*1e2d0*/  LDG.E R29, desc[UR42][R12.64+0x4] ;  /* 0x0000042a0c1d7981 */ /* 0x020ea4000c1e1900 */
[----:B--2---:R-:W-:-:S07]  /*1e2e0*/  IMAD.IADD R29, R29, 0x1, -R24 ;  /* 0x000000011d1d7824 */ /* 0x004fce00078e0a18 */
.L_x_7975:
[----:B------:R-:W2:Y:S01]  /*1e2f0*/  LDL R30, [R1+0x48] ;  /* 0x00004800011e7983 */ /* 0x000ea20000100800 */
[----:B---3--:R-:W3:Y:S01]  /*1e300*/  LDC.64 R10, c[0x0][R10+0x210] ;  /* 0x000084000a0a7b82 */ /* 0x008ee20000000a00 */
[----:B------:R-:W-:Y:S01]  /*1e310*/  ISETP.NE.U32.AND P0, PT, RZ, UR4, PT ;  /* 0x00000004ff007c0c */ /* 0x000fe2000bf05070 */
[-C--:B------:R-:W-:Y:S01]  /*1e320*/  IMAD R33, R7, R206.reuse, RZ ;  /* 0x000000ce07217224 */ /* 0x080fe200078e02ff */
[----:B------:R-:W-:Y:S01]  /*1e330*/  SHF.R.S32.HI R24, RZ, 0x1f, R209 ;  /* 0x0000001fff187819 */ /* 0x000fe200000114d1 */
[----:B------:R-:W-:Y:S01]  /*1e340*/  IMAD.WIDE.U32 R6, R6, R206, RZ ;  /* 0x000000ce06067225 */ /* 0x000fe200078e00ff */
[----:B------:R-:W-:-:S03]  /*1e350*/  ISETP.NE.AND.EX P0, PT, RZ, UR5, PT, P0 ;  /* 0x00000005ff007c0c */ /* 0x000fc6000bf05300 */
[----:B------:R-:W4:Y:S01]  /*1e360*/  @P2 LDC R28, c[0x0][0xbec] ;  /* 0x0002fb00ff1c2b82 */ /* 0x000f220000000800 */
[----:B------:R-:W-:Y:S01]  /*1e370*/  SEL R57, R209, RZ, !P0 ;  /* 0x000000ffd1397207 */ /* 0x000fe20004000000 */
[----:B------:R-:W-:Y:S01]  /*1e380*/  IMAD.IADD R45, R195, 0x1, R192 ;  /* 0x00000001c32d7824 */ /* 0x000fe200078e02c0 */
[----:B------:R-:W-:Y:S01]  /*1e390*/  SEL R31, R24, RZ, !P0 ;  /* 0x000000ff181f7207 */ /* 0x000fe20004000000 */
[----:B------:R-:W-:Y:S01]  /*1e3a0*/  IMAD.IADD R7, R7, 0x1, R33 ;  /* 0x0000000107077824 */ /* 0x000fe200078e0221 */
[----:B-----5:R-:W-:Y:S01]  /*1e3b0*/  SHF.R.S32.HI R24, RZ, 0x1f, R15 ;  /* 0x0000001fff187819 */ /* 0x020fe2000001140f */
[----:B-1----:R-:W-:Y:S02]  /*1e3c0*/  IMAD R5, R5, R57, RZ ;  /* 0x0000003905057224 */ /* 0x002fe400078e02ff */
[----:B------:R-:W1:Y:S02]  /*1e3d0*/  @P2 LDC R43, c[0x0][0xbf0] ;  /* 0x0002fc00ff2b2b82 */ /* 0x000e640000000800 */
[C---:B------:R-:W-:Y:S01]  /*1e3e0*/  IMAD R35, R4.reuse, R31, R5 ;  /* 0x0000001f04237224 */ /* 0x040fe200078e0205 */
[----:B------:R-:W-:Y:S01]  /*1e3f0*/  SEL R31, R215, RZ, P1 ;  /* 0x000000ffd71f7207 */ /* 0x000fe20000800000 */
[----:B------:R-:W-:-:S04]  /*1e400*/  IMAD.WIDE.U32 R4, R4, R57, RZ ;  /* 0x0000003904047225 */ /* 0x000fc800078e00ff */
[----:B------:R-:W3:Y:S01]  /*1e410*/  LDC.64 R12, c[0x0][0xba8] ;  /* 0x0002ea00ff0c7b82 */ /* 0x000ee20000000a00 */
[----:B------:R-:W-:Y:S01]  /*1e420*/  IADD3 R6, P0, P3, R4, R6, R15 ;  /* 0x0000000604067210 */ /* 0x000fe20007b1e00f */
[----:B------:R-:W-:Y:S02]  /*1e430*/  IMAD.IADD R35, R5, 0x1, R35 ;  /* 0x0000000105237824 */ /* 0x000fe400078e0223 */
[----:B------:R-:W-:Y:S02]  /*1e440*/  IMAD.MOV.U32 R5, RZ, RZ, R45 ;  /* 0x000000ffff057224 */ /* 0x000fe400078e002d */
[----:B0-----:R-:W-:Y:S01]  /*1e450*/  IMAD R33, R9, R31, RZ ;  /* 0x0000001f09217224 */ /* 0x001fe200078e02ff */
[----:B------:R-:W-:Y:S01]  /*1e460*/  IADD3.X R7, R35, R7, R24, P0, P3 ;  /* 0x0000000723077210 */ /* 0x000fe200007e6418 */
[----:B----4-:R-:W-:-:S04]  /*1e470*/  @P2 IMAD.HI.U32 R4, R45, R28, RZ ;  /* 0x0000001c2d042227 */ /* 0x010fc800078e00ff */
[----:B------:R-:W-:Y:S01]  /*1e480*/  IMAD.WIDE.U32 R8, R8, R31, RZ ;  /* 0x0000001f08087225 */ /* 0x000fe200078e00ff */
[----:B-1----:R-:W-:-:S03]  /*1e490*/  @P2 SHF.R.U32.HI R5, RZ, R43, R4 ;  /* 0x0000002bff052219 */ /* 0x002fc60000011604 */
[----:B------:R-:W-:Y:S01]  /*1e4a0*/  IMAD.IADD R33, R9, 0x1, R33 ;  /* 0x0000000109217824 */ /* 0x000fe200078e0221 */
[----:B------:R-:W-:Y:S01]  /*1e4b0*/  IADD3 R8, P0, P3, R5, R6, R8 ;  /* 0x0000000605087210 */ /* 0x000fe20007b1e008 */
[--C-:B------:R-:W-:Y:S01]  /*1e4c0*/  IMAD.MOV R31, RZ, RZ, -R5.reuse ;  /* 0x000000ffff1f7224 */ /* 0x100fe200078e0a05 */
[----:B------:R-:W-:Y:S01]  /*1e4d0*/  SHF.R.S32.HI R4, RZ, 0x1f, R5 ;  /* 0x0000001fff047819 */ /* 0x000fe20000011405 */
[----:B---3--:R-:W0:Y:S02]  /*1e4e0*/  @!P1 LDC R12, c[0x0][0xb50] ;  /* 0x0002d400ff0c9b82 */ /* 0x008e240000000800 */
[----:B------:R-:W-:Y:S01]  /*1e4f0*/  IMAD R5, R14, R31, R45 ;  /* 0x0000001f0e057224 */ /* 0x000fe200078e022d */
[----:B------:R-:W-:-:S03]  /*1e500*/  IADD3.X R9, R4, R7, R33, P0, P3 ;  /* 0x0000000704097210 */ /* 0x000fc600007e6421 */
[-C--:B------:R-:W-:Y:S01]  /*1e510*/  IMAD R4, R11, R5.reuse, RZ ;  /* 0x000000050b047224 */ /* 0x080fe200078e02ff */
[----:B------:R-:W-:Y:S01]  /*1e520*/  SHF.R.S32.HI R7, RZ, 0x1f, R5 ;  /* 0x0000001fff077819 */ /* 0x000fe20000011405 */
[C---:B------:R-:W-:Y:S01]  /*1e530*/  IMAD.WIDE.U32 R8, R10.reuse, R5, R8 ;  /* 0x000000050a087225 */ /* 0x040fe200078e0008 */
[----:B------:R-:W1:Y:S03]  /*1e540*/  @!P1 LDC R13, c[0x0][0xb54] ;  /* 0x0002d500ff0d9b82 */ /* 0x000e660000000800 */
[----:B------:R-:W-:-:S04]  /*1e550*/  IMAD R7, R10, R7, R4 ;  /* 0x000000070a077224 */ /* 0x000fc800078e0204 */
[----:B------:R-:W-:Y:S02]  /*1e560*/  IMAD.IADD R4, R9, 0x1, R7 ;  /* 0x0000000109047824 */ /* 0x000fe400078e0207 */
[----:B------:R-:W-:Y:S01]  /*1e570*/  IMAD R9, R29, R14, RZ ;  /* 0x0000000e1d097224 */ /* 0x000fe200078e02ff */
[----:B0-----:R-:W-:-:S05]  /*1e580*/  LEA R12, P0, R8, R12, 0x2 ;  /* 0x0000000c080c7211 */ /* 0x001fca00078010ff */
[----:B------:R-:W-:Y:S01]  /*1e590*/  SHFL.IDX PT, R6, R12, 0x1, 0x1c1f ;  /* 0x003c1f000c067f89 */ /* 0x000fe200000e0000 */
[----:B-1----:R-:W-:-:S03]  /*1e5a0*/  LEA.HI.X R13, R8, R13, R4, 0x2, P0 ;  /* 0x0000000d080d7211 */ /* 0x002fc600000f1404 */
[----:B------:R-:W-:Y:S01]  /*1e5b0*/  SHFL.IDX PT, R4, R12, RZ, 0x1c1f ;  /* 0x001c1fff0c047589 */ /* 0x000fe200000e0000 */
[----:B------:R-:W-:-:S03]  /*1e5c0*/  LOP3.LUT P0, RZ, R233, 0x3, RZ, 0xc0, !PT ;  /* 0x00000003e9ff7812 */ /* 0x000fc6000780c0ff */
[----:B------:R-:W0:Y:S04]  /*1e5d0*/  SHFL.IDX PT, R5, R13, RZ, 0x1c1f ;  /* 0x001c1fff0d057589 */ /* 0x000e2800000e0000 */
[----:B------:R-:W1:Y:S01]  /*1e5e0*/  SHFL.IDX PT, R7, R13, 0x1, 0x1c1f ;  /* 0x003c1f000d077f89 */ /* 0x000e6200000e0000 */
[----:B--2---:R-:W-:-:S04]  /*1e5f0*/  IMAD.IADD R10, R30, 0x1, R192 ;  /* 0x000000011e0a7824 */ /* 0x004fc800078e02c0 */
[C---:B------:R-:W-:Y:S01]  /*1e600*/  VIADD R8, R10.reuse, 0x8 ;  /* 0x000000080a087836 */ /* 0x040fe20000000000 */
[----:B------:R-:W-:-:S04]  /*1e610*/  ISETP.GE.OR P3, PT, R10, R9, P0 ;  /* 0x000000090a00720c */ /* 0x000fc80000766670 */
[----:B------:R-:W-:-:S09]  /*1e620*/  ISETP.GE.OR P0, PT, R8, R9, P0 ;  /* 0x000000090800720c */ /* 0x000fd20000706670 */
[----:B0-----:R0:W-:Y:S04]  /*1e630*/  @!P3 ST.E desc[UR42][R4.64], R3 ;  /* 0x000000030400b985 */ /* 0x0011e8000c10192a */
[----:B-1----:R0:W-:Y:S01]  /*1e640*/  @!P0 ST.E desc[UR42][R6.64], R0 ;  /* 0x0000000006008985 */ /* 0x0021e2000c10192a */
[----:B------:R-:W-:Y:S05]  /*1e650*/  @P1 BRA `(.L_x_7976) ;  /* 0x0000000800a41947 */ /* 0x000fea0003800000 */
[----:B------:R-:W-:Y:S01]  /*1e660*/  IMAD.SHL.U32 R30, R23, 0x40, RZ ;  /* 0x00000040171e7824 */ /* 0x000fe200078e00ff */
[----:B------:R-:W-:Y:S01]  /*1e670*/  ULDC.64 UR4, c[0x0][0xaa0] ;  /* 0x0002a80000047ab9 */ /* 0x000fe20000000a00 */
[----:B------:R-:W1:Y:S02]  /*1e680*/  @P2 LDC R13, c[0x0][0xbec] ;  /* 0x0002fb00ff0d2b82 */ /* 0x000e640000000800 */
[----:B0-----:R-:W-:-:S04]  /*1e690*/  IMAD.IADD R3, R16, 0x1, R30 ;  /* 0x0000000110037824 */ /* 0x001fc800078e021e */
        /* <DEDUP_REMOVED lines=9> */
[----:B------:R-:W-:Y:S02]  /*1e730*/  IADD3 R3, P0, R40, 0x7000, RZ ;  /* 0x0000700028037810 */ /* 0x000fe40007f1e0ff */
[----:B------:R-:W-:Y:S01]  /*1e740*/  LOP3.LUT R28, R28, R29, RZ, 0x3c, !PT ;  /* 0x0000001d1c1c7212 */ /* 0x000fe200078e3cff */
[--C-:B------:R-:W-:Y:S01]  /*1e750*/  IMAD.X R29, RZ, RZ, R41.reuse, P5 ;  /* 0x000000ffff1d7224 */ /* 0x100fe200028e0629 */
[----:B------:R-:W-:Y:S01]  /*1e760*/  LOP3.LUT R0, R3, 0x380, RZ, 0xc0, !PT ;  /* 0x0000038003007812 */ /* 0x000fe200078ec0ff */
[----:B------:R-:W-:Y:S01]  /*1e770*/  IMAD R24, R24, UR4, RZ ;  /* 0x0000000418187c24 */ /* 0x000fe2000f8e02ff */
[C---:B------:R-:W-:Y:S01]  /*1e780*/  IADD3 R37, P1, R40.reuse, 0x3000, RZ ;  /* 0x0000300028257810 */ /* 0x040fe20007f3e0ff */
[----:B------:R-:W-:Y:S01]  /*1e790*/  IMAD.WIDE.U32 R10, R15, UR4, RZ ;  /* 0x000000040f0a7c25 */ /* 0x000fe2000f8e00ff */
[C---:B------:R-:W-:Y:S01]  /*1e7a0*/  IADD3 R43, P3, R40.reuse, 0x4000, RZ ;  /* 0x00004000282b7810 */ /* 0x040fe20007f7e0ff */
[----:B------:R-:W5:Y:S01]  /*1e7b0*/  LD.E.128 R28, desc[UR42][R28.64] ;  /* 0x0000002a1c1c7980 */ /* 0x000f62000c101d00 */
[C---:B------:R-:W-:Y:S01]  /*1e7c0*/  IADD3 R45, P4, R40.reuse, 0x5000, RZ ;  /* 0x00005000282d7810 */ /* 0x040fe20007f9e0ff */
[----:B------:R-:W-:Y:S01]  /*1e7d0*/  IMAD.X R53, RZ, RZ, R41, P0 ;  /* 0x000000ffff357224 */ /* 0x000fe200000e0629 */
[----:B------:R-:W-:Y:S01]  /*1e7e0*/  IADD3 R49, P5, R40, 0x6000, RZ ;  /* 0x0000600028317810 */ /* 0x000fe20007fbe0ff */
[----:B------:R-:W5:Y:S01]  /*1e7f0*/  LD.E.128 R32, desc[UR42][R32.64] ;  /* 0x0000002a20207980 */ /* 0x000f62000c101d00 */
[----:B------:R-:W-:-:S02]  /*1e800*/  SHF.R.U64 R0, R0, 0x3, RZ ;  /* 0x0000000300007819 */ /* 0x000fc400000012ff */
[----:B------:R-:W-:Y:S02]  /*1e810*/  LOP3.LUT R36, R37, 0x380, RZ, 0xc0, !PT ;  /* 0x0000038025247812 */ /* 0x000fe400078ec0ff */
[----:B------:R-:W-:Y:S02]  /*1e820*/  LOP3.LUT R42, R43, 0x380, RZ, 0xc0, !PT ;  /* 0x000003802b2a7812 */ /* 0x000fe400078ec0ff */
[----:B------:R-:W-:Y:S02]  /*1e830*/  LOP3.LUT R44, R45, 0x380, RZ, 0xc0, !PT ;  /* 0x000003802d2c7812 */ /* 0x000fe400078ec0ff */
[----:B------:R-:W-:Y:S02]  /*1e840*/  LOP3.LUT R48, R49, 0x380, RZ, 0xc0, !PT ;  /* 0x0000038031307812 */ /* 0x000fe400078ec0ff */
[----:B------:R-:W-:Y:S02]  /*1e850*/  LOP3.LUT R5, R40, 0x380, RZ, 0xc0, !PT ;  /* 0x0000038028057812 */ /* 0x000fe400078ec0ff */
[----:B------:R-:W-:Y:S01]  /*1e860*/  LOP3.LUT R52, R0, R3, RZ, 0x3c, !PT ;  /* 0x0000000300347212 */ /* 0x000fe200078e3cff */
[----:B------:R-:W-:Y:S01]  /*1e870*/  IMAD R3, R15, UR5, R24 ;  /* 0x000000050f037c24 */ /* 0x000fe2000f8e0218 */
[----:B------:R-:W-:Y:S01]  /*1e880*/  SHF.R.U64 R36, R36, 0x3, RZ ;  /* 0x0000000324247819 */ /* 0x000fe200000012ff */
[----:B------:R-:W0:Y:S01]  /*1e890*/  @P2 LDC R15, c[0x0][0xbf0] ;  /* 0x0002fc00ff0f2b82 */ /* 0x000e220000000800 */
[----:B------:R-:W-:Y:S01]  /*1e8a0*/  SHF.R.U64 R42, R42, 0x3, RZ ;  /* 0x000000032a2a7819 */ /* 0x000fe200000012ff */
[----:B------:R-:W-:Y:S01]  /*1e8b0*/  ULDC.64 UR4, c[0x0][0xae8] ;  /* 0x0002ba0000047ab9 */ /* 0x000fe20000000a00 */
[----:B------:R-:W-:Y:S01]  /*1e8c0*/  SHF.R.U64 R44, R44, 0x3, RZ ;  /* 0x000000032c2c7819 */ /* 0x000fe200000012ff */
[----:B------:R-:W5:Y:S01]  /*1e8d0*/  LD.E.128 R52, desc[UR42][R52.64] ;  /* 0x0000002a34347980 */ /* 0x000f62000c101d00 */
[----:B------:R-:W-:-:S02]  /*1e8e0*/  SHF.R.U64 R48, R48, 0x3, RZ ;  /* 0x0000000330307819 */ /* 0x000fc400000012ff */
        /* <DEDUP_REMOVED lines=11> */
[----:B------:R-:W5:Y:S01]  /*1e9a0*/  LD.E.128 R36, desc[UR42][R36.64] ;  /* 0x0000002a24247980 */ /* 0x000f62000c101d00 */
[----:B------:R-:W-:-:S02]  /*1e9b0*/  IMAD.IADD R11, R11, 0x1, R3 ;  /* 0x000000010b0b7824 */ /* 0x000fc400078e0203 */
[----:B------:R-:W-:Y:S01]  /*1e9c0*/  IMAD R3, R207, 0x20, R23 ;  /* 0x00000020cf037824 */ /* 0x000fe200078e0217 */
[----:B------:R-:W5:Y:S01]  /*1e9d0*/  LD.E.128 R40, desc[UR42][R42.64] ;  /* 0x0000002a2a287980 */ /* 0x000f62000c101d00 */
[----:B------:R-:W-:-:S03]  /*1e9e0*/  IMAD.WIDE.U32 R10, R206, UR4, R10 ;  /* 0x00000004ce0a7c25 */ /* 0x000fc6000f8e000a */
[----:B------:R-:W5:Y:S01]  /*1e9f0*/  LD.E.128 R4, desc[UR42][R4.64] ;  /* 0x0000002a04047980 */ /* 0x000f62000c101d00 */
[----:B------:R-:W-:-:S03]  /*1ea00*/  SHF.R.S32.HI R8, RZ, 0x1f, R57 ;  /* 0x0000001fff087819 */ /* 0x000fc60000011439 */
[----:B------:R-:W5:Y:S01]  /*1ea10*/  LD.E.128 R44, desc[UR42][R44.64] ;  /* 0x0000002a2c2c7980 */ /* 0x000f62000c101d00 */
[----:B------:R-:W-:-:S03]  /*1ea20*/  IMAD.IADD R12, R192, 0x1, R3 ;  /* 0x00000001c00c7824 */ /* 0x000fc600078e0203 */
[----:B------:R-:W5:Y:S01]  /*1ea30*/  LD.E.128 R48, desc[UR42][R48.64] ;  /* 0x0000002a30307980 */ /* 0x000f62000c101d00 */
[----:B------:R-:W-:Y:S01]  /*1ea40*/  @!PT LDS RZ, [RZ] ;  /* 0x00000000fffff984 */ /* 0x000fe20000000800 */
[----:B------:R-:W-:Y:S01]  /*1ea50*/  @!PT LDS RZ, [RZ] ;  /* 0x00000000fffff984 */ /* 0x000fe20000000800 */
[----:B------:R-:W-:Y:S01]  /*1ea60*/  @!PT LDS RZ, [RZ] ;  /* 0x00000000fffff984 */ /* 0x000fe20000000800 */
[----:B------:R-:W-:Y:S01]  /*1ea70*/  @!PT LDS RZ, [RZ] ;  /* 0x00000000fffff984 */ /* 0x000fe20000000800 */
[----:B------:R2:W-:Y:S06]  /*1ea80*/  MEMBAR.ALL.CTA ;  /* 0x0000000000007992 */ /* 0x0005ec0000008000 */
[----:B--2---:R-:W2:Y:S01]  /*1ea90*/  FENCE.VIEW.ASYNC.S ;  /* 0x00000000000073c6 */ /* 0x004ea20000000000 */
        /* <DEDUP_REMOVED lines=11> */
[----:B------:R-:W-:Y:S02]  /*1eb50*/  VIADD R0, R2, 0x28820 ;  /* 0x0002882002007836 */ /* 0x000fe40000000000 */
[----:B------:R-:W-:-:S03]  /*1eb60*/  IMAD.MOV R13, RZ, RZ, -R3 ;  /* 0x000000ffff0d7224 */ /* 0x000fc600078e0a03 */
[----:B------:R-:W-:Y:S01]  /*1eb70*/  PRMT R0, RZ, 0x654, R0 ;  /* 0x00000654ff007816 */ /* 0x000fe20000000000 */
[----:B------:R-:W-:Y:S02]  /*1eb80*/  IMAD R13, R14, R13, R12 ;  /* 0x0000000d0e0d7224 */ /* 0x000fe400078e020c */
[----:B------:R-:W-:Y:S01]  /*1eb90*/  IMAD R8, R8, UR4, RZ ;  /* 0x0000000408087c24 */ /* 0x000fe2000f8e02ff */
[----:B--2---:R0:W-:Y:S01]  /*1eba0*/  SYNCS.ARRIVE.TRANS64.RED.A1T0 RZ, [R0+URZ], RZ ;  /* 0x000000ff00ff79a7 */ /* 0x0041e2000810043f */
[----:B------:R-:W-:-:S04]  /*1ebb0*/  IMAD.WIDE.U32 R10, R3, UR4, R10 ;  /* 0x00000004030a7c25 */ /* 0x000fc8000f8e000a */
[----:B------:R-:W-:Y:S01]  /*1ebc0*/  IMAD R15, R3, UR5, R8 ;  /* 0x00000005030f7c24 */ /* 0x000fe2000f8e0208 */
[----:B------:R-:W-:Y:S01]  /*1ebd0*/  ULDC.64 UR4, c[0x0][0xad8] ;  /* 0x0002b60000047ab9 */ /* 0x000fe20000000a00 */
[----:B0-----:R-:W-:Y:S02]  /*1ebe0*/  SHF.R.S32.HI R0, RZ, 0x1f, R13 ;  /* 0x0000001fff007819 */ /* 0x001fe4000001140d */
[----:B------:R-:W-:-:S03]  /*1ebf0*/  IMAD.IADD R11, R11, 0x1, R15 ;  /* 0x000000010b0b7824 */ /* 0x000fc600078e020f */
[----:B------:R-:W-:Y:S02]  /*1ec00*/  IMAD R0, R0, UR4, RZ ;  /* 0x0000000400007c24 */ /* 0x000fe4000f8e02ff */
[----:B------:R-:W-:-:S04]  /*1ec10*/  IMAD.WIDE.U32 R10, R13, UR4, R10 ;  /* 0x000000040d0a7c25 */ /* 0x000fc8000f8e000a */
[----:B------:R-:W-:Y:S01]  /*1ec20*/  IMAD R3, R13, UR5, R0 ;  /* 0x000000050d037c24 */ /* 0x000fe2000f8e0200 */
[----:B------:R-:W-:Y:S02]  /*1ec30*/  ULDC.64 UR4, c[0x0][0xa80] ;  /* 0x0002a00000047ab9 */ /* 0x000fe40000000a00 */
[----:B------:R-:W-:Y:S01]  /*1ec40*/  LEA R0, P0, R10, UR4, 0x1 ;  /* 0x000000040a007c11 */ /* 0x000fe2000f8008ff */
[----:B------:R-:W-:Y:S01]  /*1ec50*/  IMAD.IADD R3, R11, 0x1, R3 ;  /* 0x000000010b037824 */ /* 0x000fe200078e0203 */
[----:B------:R-:W-:Y:S01]  /*1ec60*/  UMOV UR4, 0xffffffff ;  /* 0xffffffff00047882 */ /* 0x000fe20000000000 */
[----:B------:R-:W-:-:S03]  /*1ec70*/  IMAD.IADD R192, R23, 0x1, R192 ;  /* 0x0000000117c07824 */ /* 0x000fc600078e02c0 */
[----:B------:R-:W-:Y:S01]  /*1ec80*/  LEA.HI.X R8, R10, UR5, R3, 0x1, P0 ;  /* 0x000000050a087c11 */ /* 0x000fe200080f0c03 */
[----:B------:R-:W-:Y:S06]  /*1ec90*/  BRA.DIV UR4, `(.L_x_7977) ;  /* 0x000000c204287947 */ /* 0x000fec000b800000 */
[----:B------:R0:W1:Y:S04]  /*1eca0*/  SHFL.IDX PT, R3, R8, RZ, 0x181f ;  /* 0x00181fff08037589 */ /* 0x00006800000e0000 */
[----:B------:R0:W2:Y:S02]  /*1ecb0*/  SHFL.IDX PT, R14, R0, RZ, 0x181f ;  /* 0x00181fff000e7589 */ /* 0x0000a400000e0000 */
.L_x_8240:
[----:B------:R-:W-:Y:S01]  /*1ecc0*/  ISETP.GE.AND P0, PT, R192, R9, PT ;  /* 0x00000009c000720c */ /* 0x000fe20003f06270 */
[----:B------:R-:W-:-:S12]  /*1ecd0*/  BSSY B1, `(.L_x_7978) ;  /* 0x000000b000017945 */ /* 0x000fd80003800000 */
[----:B------:R-:W-:Y:S05]  /*1ece0*/  @P0 BRA `(.L_x_7979) ;  /* 0x0000000000240947 */ /* 0x000fea0003800000 */
[----:B------:R-:W-:Y:S02]  /*1ecf0*/  ULDC UR4, c[0x0][0xac8] ;  /* 0x0002b20000047ab9 */ /* 0x000fe40000000800 */
[----:B------:R-:W-:Y:S02]  /*1ed00*/  ISETP.GE.AND P0, PT, R16, UR4, PT ;  /* 0x0000000410007c0c */ /* 0x000fe4000bf06270 */
[----:B------:R-:W-:-:S11]  /*1ed10*/  ISETP.GE.AND P1, PT, R190, UR4, PT ;  /* 0x00000004be007c0c */ /* 0x000fd6000bf26270 */
[-C--:B--2---:R-:W-:Y:S02]  /*1ed20*/  @!P0 LEA R10, P2, R16, R14.reuse, 0x1 ;  /* 0x0000000e100a8211 */ /* 0x084fe400078408ff */
[----:B------:R-:W-:Y:S02]  /*1ed30*/  @!P1 LEA R14, P3, R190, R14, 0x1 ;  /* 0x0000000ebe0e9211 */ /* 0x000fe400078608ff */
[-C--:B-1----:R-:W-:Y:S02]  /*1ed40*/  @!P0 LEA.HI.X R11, R16, R3.reuse, R17, 0x1, P2 ;  /* 0x00000003100b8211 */ /* 0x082fe400010f0c11 */
[----:B------:R-:W-:-:S03]  /*1ed50*/  @!P1 LEA.HI.X R15, R190, R3, R214, 0x1, P3 ;  /* 0x00000003be0f9211 */ /* 0x000fc600018f0cd6 */
[----:B-----5:R3:W-:Y:S04]  /*1ed60*/  @!P0 ST.E.128 desc[UR42][R10.64], R4 ;  /* 0x000000040a008985 */ /* 0x0207e8000c101d2a */
[----:B------:R3:W-:Y:S02]  /*1ed70*/  @!P1 ST.E.128 desc[UR42][R14.64], R40 ;  /* 0x000000280e009985 */ /* 0x0007e4000c101d2a */
.L_x_7979:
[----:B------:R-:W-:Y:S05]  /*1ed80*/  BSYNC B1 ;  /* 0x0000000000017941 */ /* 0x000fea0003800000 */
.L_x_7978:
[----:B------:R-:W-:-:S03]  /*1ed90*/  UMOV UR4, 0xffffffff ;  /* 0xffffffff00047882 */ /* 0x000fc60000000000 */
[----:B------:R-:W-:Y:S05]  /*1eda0*/  BRA.DIV UR4, `(.L_x_7980) ;  /* 0x000000c204187947 */ /* 0x000fea000b800000 */
[----:B-1----:R1:W4:Y:S04]  /*1edb0*/  SHFL.IDX PT, R3, R8, 0x1, 0x181f ;  /* 0x00381f0008037f89 */ /* 0x00232800000e0000 */
[----:B--23--:R1:W2:Y:S02]  /*1edc0*/  SHFL.IDX PT, R14, R0, 0x1, 0x181f ;  /* 0x00381f00000e7f89 */ /* 0x00c2a400000e0000 */
.L_x_8244:
[----:B-----5:R-:W-:Y:S01]  /*1edd0*/  VIADD R4, R192, 0x20 ;  /* 0x00000020c0047836 */ /* 0x020fe20000000000 */
[----:B------:R-:W-:Y:S04]  /*1ede0*/  BSSY B1, `(.L_x_7981) ;  /* 0x000000c000017945 */ /* 0x000fe80003800000 */
[----:B------:R-:W-:-:S13]  /*1edf0*/  ISETP.GE.AND P0, PT, R4, R9, PT ;  /* 0x000000090400720c */ /* 0x000fda0003f06270 */
[----:B------:R-:W-:Y:S05]  /*1ee00*/  @P0 BRA `(.L_x_7982) ;  /* 0x0000000000240947 */ /* 0x000fea0003800000 */
[----:B------:R-:W-:Y:S02]  /*1ee10*/  ULDC UR4, c[0x0][0xac8] ;  /* 0x0002b20000047ab9 */ /* 0x000fe40000000800 */
[----:B------:R-:W-:Y:S02]  /*1ee20*/  ISETP.GE.AND P2, PT, R16, UR4, PT ;  /* 0x0000000410007c0c */ /* 0x000fe4000bf46270 */
[----:B------:R-:W-:-:S11]  /*1ee30*/  ISETP.GE.AND P3, PT, R190, UR4, PT ;  /* 0x00000004be007c0c */ /* 0x000fd6000bf66270 */
[-C--:B--2---:R-:W-:Y:S02]  /*1ee40*/  @!P2 LEA R4, P0, R16, R14.reuse, 0x1 ;  /* 0x0000000e1004a211 */ /* 0x084fe400078008ff */
[----:B------:R-:W-:Y:S02]  /*1ee50*/  @!P3 LEA R14, P1, R190, R14, 0x1 ;  /* 0x0000000ebe0eb211 */ /* 0x000fe400078208ff */
[-C--:B----4-:R-:W-:Y:S02]  /*1ee60*/  @!P2 LEA.HI.X R5, R16, R3.reuse, R17, 0x1, P0 ;  /* 0x000000031005a211 */ /* 0x090fe400000f0c11 */
[----:B------:R-:W-:-:S03]  /*1ee70*/  @!P3 LEA.HI.X R15, R190, R3, R214, 0x1, P1 ;  /* 0x00000003be0fb211 */ /* 0x000fc600008f0cd6 */
[----:B------:R3:W-:Y:S04]  /*1ee80*/  @!P2 ST.E.128 desc[UR42][R4.64], R28 ;  /* 0x0000001c0400a985 */ /* 0x0007e8000c101d2a */
[----:B------:R3:W-:Y:S02]  /*1ee90*/  @!P3 ST.E.128 desc[UR42][R14.64], R44 ;  /* 0x0000002c0e00b985 */ /* 0x0007e4000c101d2a */
.L_x_7982:
[----:B------:R-:W-:Y:S05]  /*1eea0*/  BSYNC B1 ;  /* 0x0000000000017941 */ /* 0x000fea0003800000 */
.L_x_7981:
[----:B------:R-:W-:-:S03]  /*1eeb0*/  UMOV UR4, 0xffffffff ;  /* 0xffffffff00047882 */ /* 0x000fc60000000000 */
[----:B------:R-:W-:Y:S05]  /*1eec0*/  BRA.DIV UR4, `(.L_x_7983) ;  /* 0x000000c204187947 */ /* 0x000fea000b800000 */
[----:B----4-:R4:W0:Y:S04]  /*1eed0*/  SHFL.IDX PT, R3, R8, 0x2, 0x181f ;  /* 0x00581f0008037f89 */ /* 0x01082800000e0000 */
[----:B--23--:R4:W2:Y:S02]  /*1eee0*/  SHFL.IDX PT, R14, R0, 0x2, 0x181f ;  /* 0x00581f00000e7f89 */ /* 0x00c8a400000e0000 */
.L_x_8248:
[----:B------:R-:W-:Y:S01]  /*1eef0*/  VIADD R4, R192, 0x40 ;  /* 0x00000040c0047836 */ /* 0x000fe20000000000 */
        /* <DEDUP_REMOVED lines=8> */
[-C--:B0-----:R-:W-:Y:S02]  /*1ef80*/  @!P2 LEA.HI.X R5, R16, R3.reuse, R17, 0x1, P0 ;  /* 0x000000031005a211 */ /* 0x081fe400000f0c11 */
[----:B------:R-:W-:-:S03]  /*1ef90*/  @!P3 LEA.HI.X R15, R190, R3, R214, 0x1, P1 ;  /* 0x00000003be0fb211 */ /* 0x000fc600008f0cd6 */
[----:B------:R3:W-:Y:S04]  /*1efa0*/  @!P2 ST.E.128 desc[UR42][R4.64], R32 ;  /* 0x000000200400a985 */ /* 0x0007e8000c101d2a */
[----:B------:R3:W-:Y:S02]  /*1efb0*/  @!P3 ST.E.128 desc[UR42][R14.64], R48 ;  /* 0x000000300e00b985 */ /* 0x0007e4000c101d2a */
.L_x_7985:
[----:B------:R-:W-:Y:S05]  /*1efc0*/  BSYNC B1 ;  /* 0x0000000000017941 */ /* 0x000fea0003800000 */
.L_x_7984:
[----:B------:R-:W-:-:S03]  /*1efd0*/  UMOV UR4, 0xffffffff ;  /* 0xffffffff00047882 */ /* 0x000fc60000000000 */
[----:B------:R-:W-:Y:S05]  /*1efe0*/  BRA.DIV UR4, `(.L_x_7986) ;  /* 0x000000c204187947 */ /* 0x000fea000b800000 */
[----:B0-----:R0:W0:Y:S04]  /*1eff0*/  SHFL.IDX PT, R3, R8, 0x3, 0x181f ;  /* 0x00781f0008037f89 */ /* 0x00102800000e0000 */
[----:B--23--:R2:W3:Y:S02]  /*1f000*/  SHFL.IDX PT, R14, R0, 0x3, 0x181f ;  /* 0x00781f00000e7f89 */ /* 0x00c4e400000e0000 */
.L_x_8252:
[----:B-12-4-:R-:W-:-:S05]  /*1f010*/  VIADD R0, R192, 0x60 ;  /* 0x00000060c0007836 */ /* 0x016fca0000000000 */
[----:B------:R-:W-:-:S13]  /*1f020*/  ISETP.GE.AND P0, PT, R0, R9, PT ;  /* 0x000000090000720c */ /* 0x000fda0003f06270 */
[----:B------:R-:W-:Y:S05]  /*1f030*/  @P0 BRA `(.L_x_7987) ;  /* 0x0000001800800947 */ /* 0x000fea0003800000 */
[----:B------:R-:W-:Y:S02]  /*1f040*/  ULDC UR4, c[0x0][0xac8] ;  /* 0x0002b20000047ab9 */ /* 0x000fe40000000800 */
[----:B------:R-:W-:-:S13]  /*1f050*/  ISETP.GE.AND P1, PT, R16, UR4, PT ;  /* 0x0000000410007c0c */ /* 0x000fda000bf26270 */
[----:B---3--:R-:W-:-:S04]  /*1f060*/  @!P1 LEA R4, P0, R16, R14, 0x1 ;  /* 0x0000000e10049211 */ /* 0x008fc800078008ff */
[----:B0-----:R-:W-:Y:S02]  /*1f070*/  @!P1 LEA.HI.X R5, R16, R3, R17, 0x1, P0 ;  /* 0x0000000310059211 */ /* 0x001fe400000f0c11 */
[----:B------:R-:W-:-:S03]  /*1f080*/  ISETP.GE.AND P0, PT, R190, UR4, PT ;  /* 0x00000004be007c0c */ /* 0x000fc6000bf06270 */
[----:B------:R0:W-:Y:S10]  /*1f090*/  @!P1 ST.E.128 desc[UR42][R4.64], R36 ;  /* 0x0000002404009985 */ /* 0x0001f4000c101d2a */
[----:B------:R-:W-:Y:S05]  /*1f0a0*/  @P0 BRA `(.L_x_7987) ;  /* 0x0000001800640947 */ /* 0x000fea0003800000 */
[----:B------:R-:W-:-:S04]  /*1f0b0*/  LEA R14, P0, R190, R14, 0x1 ;  /* 0x0000000ebe0e7211 */ /* 0x000fc800078008ff */
[----:B------:R-:W-:-:S05]  /*1f0c0*/  LEA.HI.X R15, R190, R3, R214, 0x1, P0 ;  /* 0x00000003be0f7211 */ /* 0x000fca00000f0cd6 */
[----:B------:R1:W-:Y:S01]  /*1f0d0*/  ST.E.128 desc[UR42][R14.64], R52 ;  /* 0x000000340e007985 */ /* 0x0003e2000c101d2a */
[----:B------:R-:W-:Y:S05]  /*1f0e0*/  BRA `(.L_x_7987) ;  /* 0x0000001800547947 */ /* 0x000fea0003800000 */
.L_x_7976:
[----:B------:R-:W-:Y:S01]  /*1f0f0*/  ULDC.64 UR4, c[0x0][0xb08] ;  /* 0x0002c20000047ab9 */ /* 0x000fe20000000a00 */
[----:B0-----:R-:W0:Y:S01]  /*1f100*/  @P2 LDC R6, c[0x0][0xbec] ;  /* 0x0002fb00ff062b82 */ /* 0x001e220000000800 */
[----:B------:R-:W-:Y:S01]  /*1f110*/  IMAD R24, R24, UR4, RZ ;  /* 0x0000000418187c24 */ /* 0x000fe2000f8e02ff */
[----:B------:R-:W-:Y:S01]  /*1f120*/  SHF.R.S32.HI R0, RZ, 0x1f, R57 ;  /* 0x0000001fff007819 */ /* 0x000fe20000011439 */
[----:B------:R-:W-:-:S04]  /*1f130*/  IMAD.WIDE.U32 R4, R15, UR4, RZ ;  /* 0x000000040f047c25 */ /* 0x000fc8000f8e00ff */
[----:B------:R-:W-:Y:S01]  /*1f140*/  IMAD R15, R15, UR5, R24 ;  /* 0x000000050f0f7c24 */ /* 0x000fe2000f8e0218 */
[----:B------:R-:W1:Y:S01]  /*1f150*/  @P2 LDC R11, c[0x0][0xbf0] ;  /* 0x0002fc00ff0b2b82 */ /* 0x000e620000000800 */
[----:B------:R-:W-:Y:S01]  /*1f160*/  ULDC.64 UR4, c[0x0][0xb38] ;  /* 0x0002ce0000047ab9 */ /* 0x000fe20000000a00 */
[----:B------:R-:W-:Y:S02]  /*1f170*/  IMAD.MOV.U32 R3, RZ, RZ, R45 ;  /* 0x000000ffff037224 */ /* 0x000fe400078e002d */
[----:B------:R-:W-:Y:S02]  /*1f180*/  IMAD.IADD R5, R5, 0x1, R15 ;  /* 0x0000000105057824 */ /* 0x000fe400078e020f */
[----:B------:R-:W-:-:S04]  /*1f190*/  IMAD.WIDE.U32 R4, R206, UR4, R4 ;  /* 0x00000004ce047c25 */ /* 0x000fc8000f8e0004 */
[----:B------:R-:W-:Y:S01]  /*1f1a0*/  IMAD R5, R206, UR5, R5 ;  /* 0x00000005ce057c24 */ /* 0x000fe2000f8e0205 */
[----:B------:R-:W-:Y:S02]  /*1f1b0*/  ULDC.64 UR4, c[0x0][0xb40] ;  /* 0x0002d00000047ab9 */ /* 0x000fe40000000a00 */
[----:B------:R-:W-:Y:S02]  /*1f1c0*/  IMAD R0, R0, UR4, RZ ;  /* 0x0000000400007c24 */ /* 0x000fe4000f8e02ff */
[----:B------:R-:W-:-:S04]  /*1f1d0*/  IMAD.WIDE.U32 R4, R57, UR4, R4 ;  /* 0x0000000439047c25 */ /* 0x000fc8000f8e0004 */
[----:B------:R-:W-:Y:S01]  /*1f1e0*/  IMAD R7, R57, UR5, R0 ;  /* 0x0000000539077c24 */ /* 0x000fe2000f8e0200 */
[----:B------:R-:W-:Y:S01]  /*1f1f0*/  ULDC.64 UR4, c[0x0][0xb48] ;  /* 0x0002d20000047ab9 */ /* 0x000fe20000000a00 */
[----:B0-----:R-:W-:-:S04]  /*1f200*/  @P2 IMAD.HI.U32 R6, R45, R6, RZ ;  /* 0x000000062d062227 */ /* 0x001fc800078e00ff */
[----:B------:R-:W-:Y:S01]  /*1f210*/  IMAD.IADD R5, R5, 0x1, R7 ;  /* 0x0000000105057824 */ /* 0x000fe200078e0207 */
[----:B-1----:R-:W-:Y:S01]  /*1f220*/  @P2 SHF.R.U32.HI R3, RZ, R11, R6 ;  /* 0x0000000bff032219 */ /* 0x002fe20000011606 */
[----:B------:R-:W-:Y:S02]  /*1f230*/  VIADD R6, R2, 0x28820 ;  /* 0x0002882002067836 */ /* 0x000fe40000000000 */
[C---:B------:R-:W-:Y:S01]  /*1f240*/  IMAD.WIDE.U32 R4, R215.reuse, UR4, R4 ;  /* 0x00000004d7047c25 */ /* 0x040fe2000f8e0004 */
[--C-:B------:R-:W-:Y:S02]  /*1f250*/  SHF.R.S32.HI R0, RZ, 0x1f, R3.reuse ;  /* 0x0000001fff007819 */ /* 0x100fe40000011403 */
[----:B------:R-:W-:Y:S01]  /*1f260*/  PRMT R6, RZ, 0x654, R6 ;  /* 0x00000654ff067816 */ /* 0x000fe20000000006 */
[----:B------:R-:W-:Y:S02]  /*1f270*/  IMAD.MOV R7, RZ, RZ, -R3 ;  /* 0x000000ffff077224 */ /* 0x000fe400078e0a03 */
[----:B------:R-:W-:Y:S01]  /*1f280*/  IMAD R5, R215, UR5, R5 ;  /* 0x00000005d7057c24 */ /* 0x000fe2000f8e0205 */
[----:B------:R-:W-:Y:S01]  /*1f290*/  ULDC.64 UR4, c[0x0][0xb30] ;  /* 0x0002cc0000047ab9 */ /* 0x000fe20000000a00 */
[----:B------:R-:W-:Y:S01]  /*1f2a0*/  IMAD R7, R14, R7, R45 ;  /* 0x000000070e077224 */ /* 0x000fe200078e022d */
[----:B------:R0:W-:Y:S01]  /*1f2b0*/  SYNCS.ARRIVE.TRANS64.RED.A1T0 RZ, [R6+URZ], RZ ;  /* 0x000000ff06ff79a7 */ /* 0x0001e2000810043f */
        /* <DEDUP_REMOVED lines=11> */
[----:B------:R-:W-:Y:S01]  /*1f370*/  IMAD.IADD R5, R5, 0x1, R7 ;  /* 0x0000000105057824 */ /* 0x000fe200078e0207 */
[----:B------:R-:W-:-:S04]  /*1f380*/  UMOV UR4, 0xffffffff ;  /* 0xffffffff00047882 */ /* 0x000fc80000000000 */
[----:B------:R-:W-:Y:S01]  /*1f390*/  LEA.HI.X R4, R4, UR5, R5, 0x2, P0 ;  /* 0x0000000504047c11 */ /* 0x000fe200080f1405 */
[----:B0-----:R-:W-:Y:S06]  /*1f3a0*/  BRA.DIV UR4, `(.L_x_7988) ;  /* 0x000000be04707947 */ /* 0x001fec000b800000 */
[----:B------:R0:W1:Y:S04]  /*1f3b0*/  SHFL.IDX PT, R0, R4, RZ, 0x1c1f ;  /* 0x001c1fff04007589 */ /* 0x00006800000e0000 */
[----:B------:R0:W2:Y:S02]  /*1f3c0*/  SHFL.IDX PT, R14, R3, RZ, 0x1c1f ;  /* 0x001c1fff030e7589 */ /* 0x0000a400000e0000 */
.L_x_8255:
[----:B------:R-:W-:Y:S01]  /*1f3d0*/  ISETP.GE.AND P0, PT, R10, R9, PT ;  /* 0x000000090a00720c */ /* 0x000fe20003f06270 */
[----:B------:R-:W-:-:S12]  /*1f3e0*/  BSSY B1, `(.L_x_7989) ;  /* 0x000004f000017945 */ /* 0x000fd80003800000 */
[----:B------:R-:W-:Y:S05]  /*1f3f0*/  @P0 BRA `(.L_x_7990) ;  /* 0x0000000400340947 */ /* 0x000fea0003800000 */
[----:B------:R-:W-:Y:S01]  /*1f400*/  ULDC UR4, c[0x0][0xac8] ;  /* 0x0002b20000047ab9 */ /* 0x000fe20000000800 */
[----:B------:R-:W-:Y:S02]  /*1f410*/  SHF.R.S32.HI R12, RZ, 0x1f, R188 ;  /* 0x0000001fff0c7819 */ /* 0x000fe400000114bc */
[----:B------:R-:W-:Y:S02]  /*1f420*/  ISETP.GE.AND P0, PT, R188, UR4, PT ;  /* 0x00000004bc007c0c */ /* 0x000fe4000bf06270 */
[----:B------:R-:W-:Y:S02]  /*1f430*/  ISETP.GE.AND P2, PT, R231, UR4, PT ;  /* 0x00000004e7007c0c */ /* 0x000fe4000bf46270 */
[----:B------:R-:W-:Y:S02]  /*1f440*/  ISETP.GE.AND P3, PT, R230, UR4, PT ;  /* 0x00000004e6007c0c */ /* 0x000fe4000bf66270 */
[----:B------:R-:W-:Y:S02]  /*1f450*/  ISETP.GE.AND P1, PT, R229, UR4, PT ;  /* 0x00000004e5007c0c */ /* 0x000fe4000bf26270 */
[----:B------:R-:W-:-:S02]  /*1f460*/  SHF.R.S32.HI R5, RZ, 0x1f, R231 ;  /* 0x0000001fff057819 */ /* 0x000fc400000114e7 */
[----:B------:R-:W-:-:S03]  /*1f470*/  SHF.R.S32.HI R15, RZ, 0x1f, R230 ;  /* 0x0000001fff0f7819 */ /* 0x000fc600000114e6 */
[CC--:B--2---:R-:W-:Y:S02]  /*1f480*/  @!P0 LEA R10, P4, R188.reuse, R14.reuse, 0x2 ;  /* 0x0000000ebc0a8211 */ /* 0x0c4fe400078810ff */
[C---:B------:R-:W-:Y:S02]  /*1f490*/  @!P2 LEA R6, P5, R231.reuse, R14, 0x2 ;  /* 0x0000000ee706a211 */ /* 0x040fe400078a10ff */
[-C--:B-1----:R-:W-:Y:S02]  /*1f4a0*/  @!P0 LEA.HI.X R11, R188, R0.reuse, R12, 0x2, P4 ;  /* 0x00000000bc0b8211 */ /* 0x082fe400020f140c */
[----:B------:R-:W-:Y:S02]  /*1f4b0*/  @!P2 LEA.HI.X R7, R231, R0, R5, 0x2, P5 ;  /* 0x00000000e707a211 */ /* 0x000fe400028f1405 */
[----:B------:R-:W-:Y:S01]  /*1f4c0*/  @!P3 LEA R12, P4, R230, R14, 0x2 ;  /* 0x0000000ee60cb211 */ /* 0x000fe200078810ff */
[----:B------:R1:W-:Y:S01]  /*1f4d0*/  @!P0 ST.E.64 desc[UR42][R10.64], R20 ;  /* 0x000000140a008985 */ /* 0x0003e2000c101b2a */
[----:B------:R-:W-:-:S02]  /*1f4e0*/  ISETP.GE.AND P0, PT, R228, UR4, PT ;  /* 0x00000004e4007c0c */ /* 0x000fc4000bf06270 */
[----:B------:R-:W-:Y:S01]  /*1f4f0*/  SHF.R.S32.HI R5, RZ, 0x1f, R229 ;  /* 0x0000001fff057819 */ /* 0x000fe200000114e5 */
[----:B------:R2:W-:Y:S01]  /*1f500*/  @!P2 ST.E.64 desc[UR42][R6.64], R92 ;  /* 0x0000005c0600a985 */ /* 0x0005e2000c101b2a */
[----:B------:R-:W-:Y:S02]  /*1f510*/  @!P1 LEA R28, P5, R229, R14, 0x2 ;  /* 0x0000000ee51c9211 */ /* 0x000fe400078a10ff */
[----:B------:R-:W-:Y:S02]  /*1f520*/  ISETP.GE.AND P2, PT, R227, UR4, PT ;  /* 0x00000004e3007c0c */ /* 0x000fe4000bf46270 */
[-C--:B------:R-:W-:Y:S02]  /*1f530*/  @!P3 LEA.HI.X R13, R230, R0.reuse, R15, 0x2, P4 ;  /* 0x00000000e60db211 */ /* 0x080fe400020f140f */
[----:B------:R-:W-:Y:S02]  /*1f540*/  @!P1 LEA.HI.X R29, R229, R0, R5, 0x2, P5 ;  /* 0x00000000e51d9211 */ /* 0x000fe400028f1405 */
[----:B------:R-:W-:Y:S01]  /*1f550*/  ISETP.GE.AND P4, PT, R226, UR4, PT ;  /* 0x00000004e2007c0c */ /* 0x000fe2000bf86270 */
[----:B------:R3:W-:Y:S01]  /*1f560*/  @!P3 ST.E.64 desc[UR42][R12.64], R96 ;  /* 0x000000600c00b985 */ /* 0x0007e2000c101b2a */
[----:B------:R-:W-:-:S02]  /*1f570*/  @!P0 LEA R30, P3, R228, R14, 0x2 ;  /* 0x0000000ee41e8211 */ /* 0x000fc400078610ff */
[----:B------:R-:W-:Y:S01]  /*1f580*/  SHF.R.S32.HI R15, RZ, 0x1f, R228 ;  /* 0x0000001fff0f7819 */ /* 0x000fe200000114e4 */
[----:B------:R4:W-:Y:S01]  /*1f590*/  @!P1 ST.E.64 desc[UR42][R28.64], R100 ;  /* 0x000000641c009985 */ /* 0x0009e2000c101b2a */
[----:B------:R-:W-:Y:S02]  /*1f5a0*/  ISETP.GE.AND P1, PT, R225, UR4, PT ;  /* 0x00000004e1007c0c */ /* 0x000fe4000bf26270 */
[----:B------:R-:W-:Y:S02]  /*1f5b0*/  SHF.R.S32.HI R5, RZ, 0x1f, R227 ;  /* 0x0000001fff057819 */ /* 0x000fe400000114e3 */
[C---:B-1----:R-:W-:Y:S02]  /*1f5c0*/  @!P2 LEA R10, P5, R227.reuse, R14, 0x2 ;  /* 0x0000000ee30aa211 */ /* 0x042fe400078a10ff */
[-C--:B------:R-:W-:Y:S02]  /*1f5d0*/  @!P0 LEA.HI.X R31, R228, R0.reuse, R15, 0x2, P3 ;  /* 0x00000000e41f8211 */ /* 0x080fe400018f140f */
[----:B------:R-:W-:-:S02]  /*1f5e0*/  @!P2 LEA.HI.X R11, R227, R0, R5, 0x2, P5 ;  /* 0x00000000e30ba211 */ /* 0x000fc400028f1405 */
[----:B------:R-:W-:Y:S01]  /*1f5f0*/  ISETP.GE.AND P3, PT, R224, UR4, PT ;  /* 0x00000004e0007c0c */ /* 0x000fe2000bf66270 */
[----:B------:R-:W-:Y:S01]  /*1f600*/  @!P0 ST.E.64 desc[UR42][R30.64], R104 ;  /* 0x000000681e008985 */ /* 0x000fe2000c101b2a */
[-C--:B--2---:R-:W-:Y:S02]  /*1f610*/  @!P4 LEA R6, P0, R226, R14.reuse, 0x2 ;  /* 0x0000000ee206c211 */ /* 0x084fe400078010ff */
[----:B------:R-:W-:Y:S01]  /*1f620*/  SHF.R.S32.HI R15, RZ, 0x1f, R226 ;  /* 0x0000001fff0f7819 */ /* 0x000fe200000114e2 */
[----:B------:R1:W-:Y:S01]  /*1f630*/  @!P2 ST.E.64 desc[UR42][R10.64], R108 ;  /* 0x0000006c0a00a985 */ /* 0x0003e2000c101b2a */
[----:B------:R-:W-:Y:S02]  /*1f640*/  SHF.R.S32.HI R5, RZ, 0x1f, R225 ;  /* 0x0000001fff057819 */ /* 0x000fe400000114e1 */
[----:B---3--:R-:W-:Y:S02]  /*1f650*/  @!P1 LEA R12, P5, R225, R14, 0x2 ;  /* 0x0000000ee10c9211 */ /* 0x008fe400078a10ff */
[----:B------:R-:W-:-:S02]  /*1f660*/  ISETP.GE.AND P2, PT, R223, UR4, PT ;  /* 0x00000004df007c0c */ /* 0x000fc4000bf46270 */
[-C--:B------:R-:W-:Y:S02]  /*1f670*/  @!P4 LEA.HI.X R7, R226, R0.reuse, R15, 0x2, P0 ;  /* 0x00000000e207c211 */ /* 0x080fe400000f140f */
[----:B------:R-:W-:Y:S02]  /*1f680*/  ISETP.GE.AND P0, PT, R222, UR4, PT ;  /* 0x00000004de007c0c */ /* 0x000fe4000bf06270 */
[----:B------:R-:W-:Y:S01]  /*1f690*/  @!P1 LEA.HI.X R13, R225, R0, R5, 0x2, P5 ;  /* 0x00000000e10d9211 */ /* 0x000fe200028f1405 */
[----:B------:R2:W-:Y:S01]  /*1f6a0*/  @!P4 ST.E.64 desc[UR42][R6.64], R36 ;  /* 0x000000240600c985 */ /* 0x0005e2000c101b2a */
[----:B------:R-:W-:Y:S02]  /*1f6b0*/  @!P3 LEA R20, P5, R224, R14, 0x2 ;  /* 0x0000000ee014b211 */ /* 0x000fe400078a10ff */
[----:B------:R-:W-:Y:S01]  /*1f6c0*/  SHF.R.S32.HI R5, RZ, 0x1f, R224 ;  /* 0x0000001fff057819 */ /* 0x000fe200000114e0 */
[----:B------:R3:W-:Y:S01]  /*1f6d0*/  @!P1 ST.E.64 desc[UR42][R12.64], R116 ;  /* 0x000000740c009985 */ /* 0x0007e2000c101b2a */
[----:B------:R-:W-:-:S02]  /*1f6e0*/  ISETP.GE.AND P1, PT, R221, UR4, PT ;  /* 0x00000004dd007c0c */ /* 0x000fc4000bf26270 */
[----:B------:R-:W-:Y:S02]  /*1f6f0*/  @!P3 LEA.HI.X R21, R224, R0, R5, 0x2, P5 ;  /* 0x00000000e015b211 */ /* 0x000fe400028f1405 */
[CC--:B----4-:R-:W-:Y:S02]  /*1f700*/  @!P2 LEA R28, P4, R223.reuse, R14.reuse, 0x2 ;  /* 0x0000000edf1ca211 */ /* 0x0d0fe400078810ff */
[----:B------:R-:W-:Y:S01]  /*1f710*/  SHF.R.S32.HI R15, RZ, 0x1f, R223 ;  /* 0x0000001fff0f7819 */ /* 0x000fe200000114df */
[----:B------:R4:W-:Y:S01]  /*1f720*/  @!P3 ST.E.64 desc[UR42][R20.64], R120 ;  /* 0x000000781400b985 */ /* 0x0009e2000c101b2a */
[----:B-1----:R-:W-:Y:S02]  /*1f730*/  @!P0 LEA R10, P5, R222, R14, 0x2 ;  /* 0x0000000ede0a8211 */ /* 0x002fe400078a10ff */
[----:B------:R-:W-:Y:S02]  /*1f740*/  SHF.R.S32.HI R5, RZ, 0x1f, R222 ;  /* 0x0000001fff057819 */ /* 0x000fe400000114de */
[----:B------:R-:W-:-:S02]  /*1f750*/  @!P2 LEA.HI.X R29, R223, R0, R15, 0x2, P4 ;  /* 0x00000000df1da211 */ /* 0x000fc400020f140f */
[----:B------:R-:W-:Y:S02]  /*1f760*/  ISETP.GE.AND P3, PT, R220, UR4, PT ;  /* 0x00000004dc007c0c */ /* 0x000fe4000bf66270 */
[----:B------:R-:W-:Y:S01]  /*1f770*/  @!P0 LEA.HI.X R11, R222, R0, R5, 0x2, P5 ;  /* 0x00000000de0b8211 */ /* 0x000fe200028f1405 */
[----:B------:R1:W-:Y:S01]  /*1f780*/  @!P2 ST.E.64 desc[UR42][R28.64], R124 ;  /* 0x0000007c1c00a985 */ /* 0x0003e2000c101b2a */
[----:B------:R-:W-:Y:S02]  /*1f790*/  ISETP.GE.AND P4, PT, R219, UR4, PT ;  /* 0x00000004db007c0c */ /* 0x000fe4000bf86270 */
[----:B------:R-:W-:Y:S01]  /*1f7a0*/  SHF.R.S32.HI R5, RZ, 0x1f, R221 ;  /* 0x0000001fff057819 */ /* 0x000fe200000114dd */
[----:B------:R0:W-:Y:S01]  /*1f7b0*/  @!P0 ST.E.64 desc[UR42][R10.64], R128 ;  /* 0x000000800a008985 */ /* 0x0001e2000c101b2a */
[----:B--2---:R-:W-:Y:S02]  /*1f7c0*/  @!P1 LEA R6, P5, R221, R14, 0x2 ;  /* 0x0000000edd069211 */ /* 0x004fe400078a10ff */
[----:B------:R-:W-:-:S02]  /*1f7d0*/  ISETP.GE.AND P2, PT, R218, UR4, PT ;  /* 0x00000004da007c0c */ /* 0x000fc4000bf46270 */
[----:B------:R-:W-:Y:S02]  /*1f7e0*/  ISETP.GE.AND P0, PT, R217, UR4, PT ;  /* 0x00000004d9007c0c */ /* 0x000fe4000bf06270 */
[----:B------:R-:W-:Y:S02]  /*1f7f0*/  @!P1 LEA.HI.X R7, R221, R0, R5, 0x2, P5 ;  /* 0x00000000dd079211 */ /* 0x000fe400028f1405 */
[----:B---3--:R-:W-:-:S03]  /*1f800*/  @!P3 LEA R12, P5, R220, R14, 0x2 ;  /* 0x0000000edc0cb211 */ /* 0x008fc600078a10ff */
[----:B------:R0:W-:Y:S01]  /*1f810*/  @!P1 ST.E.64 desc[UR42][R6.64], R132 ;  /* 0x0000008406009985 */ /* 0x0001e2000c101b2a */
[C---:B----4-:R-:W-:Y:S02]  /*1f820*/  @!P4 LEA R20, P1, R219.reuse, R14, 0x2 ;  /* 0x0000000edb14c211 */ /* 0x050fe400078210ff */
[----:B------:R-:W-:Y:S02]  /*1f830*/  @!P3 LEA.HI.X R13, R220, R0, R237, 0x2, P5 ;  /* 0x00000000dc0db211 */ /* 0x000fe400028f14ed */
[C---:B-1----:R-:W-:Y:S02]  /*1f840*/  @!P2 LEA R28, P5, R218.reuse, R14, 0x2 ;  /* 0x0000000eda1ca211 */ /* 0x042fe400078a10ff */
[----:B------:R-:W-:Y:S01]  /*1f850*/  @!P4 LEA.HI.X R21, R219, R0, R236, 0x2, P1 ;  /* 0x00000000db15c211 */ /* 0x000fe200008f14ec */
[----:B------:R0:W-:Y:S01]  /*1f860*/  @!P3 ST.E.64 desc[UR42][R12.64], R136 ;  /* 0x000000880c00b985 */ /* 0x0001e2000c101b2a */
[C---:B------:R-:W-:Y:S02]  /*1f870*/  @!P0 LEA R14, P1, R217.reuse, R14, 0x2 ;  /* 0x0000000ed90e8211 */ /* 0x040fe400078210ff */
[-C--:B------:R-:W-:Y:S01]  /*1f880*/  @!P2 LEA.HI.X R29, R218, R0.reuse, R235, 0x2, P5 ;  /* 0x00000000da1da211 */ /* 0x080fe200028f14eb */
[----:B------:R0:W-:Y:S01]  /*1f890*/  @!P4 ST.E.64 desc[UR42][R20.64], R140 ;  /* 0x0000008c1400c985 */ /* 0x0001e2000c101b2a */
[----:B------:R-:W-:-:S03]  /*1f8a0*/  @!P0 LEA.HI.X R15, R217, R0, R234, 0x2, P1 ;  /* 0x00000000d90f8211 */ /* 0x000fc600008f14ea */
[----:B------:R0:W-:Y:S04]  /*1f8b0*/  @!P2 ST.E.64 desc[UR42][R28.64], R144 ;  /* 0x000000901c00a985 */ /* 0x0001e8000c101b2a */
[----:B------:R0:W-:Y:S02]  /*1f8c0*/  @!P0 ST.E.64 desc[UR42][R14.64], R148 ;  /* 0x000000940e008985 */ /* 0x0001e4000c101b2a */
.L_x_7990:
[----:B------:R-:W-:Y:S05]  /*1f8d0*/  BSYNC B1 ;  /* 0x0000000000017941 */ /* 0x000fea0003800000 */
.L_x_7989:
[----:B------:R-:W-:-:S03]  /*1f8e0*/  UMOV UR4, 0xffffffff ;  /* 0xffffffff00047882 */ /* 0x000fc60000000000 */
[----:B------:R-:W-:Y:S05]  /*1f8f0*/  BRA.DIV UR4, `(.L_x_7991) ;  /* 0x000000ba04507947 */ /* 0x000fea000b800000 */
[----:B-1----:R1:W3:Y:S04]  /*1f900*/  SHFL.IDX PT, R0, R4, 0x1, 0x1c1f ;  /* 0x003c1f0004007f89 */ /* 0x0022e800000e0000 */
[----:B0-2---:R1:W0:Y:S02]  /*1f910*/  SHFL.IDX PT, R14, R3, 0x1, 0x1c1f ;  /* 0x003c1f00030e7f89 */ /* 0x00522400000e0000 */
.L_x_8259:
[----:B------:R-:W-:-:S13]  /*1f920*/  ISETP.GE.AND P0, PT, R8, R9, PT ;  /* 0x000000090800720c */ /* 0x000fda0003f06270 */
[----:B------:R-:W-:Y:S05]  /*1f930*/  @P0 BRA `(.L_x_7987) ;  /* 0x0000001000400947 */ /* 0x000fea0003800000 */
[----:B------:R-:W-:Y:S01]  /*1f940*/  ULDC UR4, c[0x0][0xac8] ;  /* 0x0002b20000047ab9 */ /* 0x000fe20000000800 */
[----:B-1----:R-:W-:Y:S02]  /*1f950*/  SHF.R.S32.HI R3, RZ, 0x1f, R188 ;  /* 0x0000001fff037819 */ /* 0x002fe400000114bc */
[----:B------:R-:W-:Y:S02]  /*1f960*/  ISETP.GE.AND P2, PT, R188, UR4, PT ;  /* 0x00000004bc007c0c */ /* 0x000fe4000bf46270 */
[----:B------:R-:W-:Y:S02]  /*1f970*/  ISETP.GE.AND P3, PT, R231, UR4, PT ;  /* 0x00000004e7007c0c */ /* 0x000fe4000bf66270 */
[----:B------:R-:W-:Y:S02]  /*1f980*/  ISETP.GE.AND P1, PT, R230, UR4, PT ;  /* 0x00000004e6007c0c */ /* 0x000fe4000bf26270 */
[----:B------:R-:W-:Y:S02]  /*1f990*/  SHF.R.S32.HI R10, RZ, 0x1f, R231 ;  /* 0x0000001fff0a7819 */ /* 0x000fe400000114e7 */
[----:B------:R-:W-:-:S05]  /*1f9a0*/  SHF.R.S32.HI R15, RZ, 0x1f, R229 ;  /* 0x0000001fff0f7819 */ /* 0x000fca00000114e5 */
[CC--:B0-----:R-:W-:Y:S02]  /*1f9b0*/  @!P2 LEA R4, P0, R188.reuse, R14.reuse, 0x2 ;  /* 0x0000000ebc04a211 */ /* 0x0c1fe400078010ff */
[----:B------:R-:W-:Y:S02]  /*1f9c0*/  @!P3 LEA R6, P4, R231, R14, 0x2 ;  /* 0x0000000ee706b211 */ /* 0x000fe400078810ff */
[----:B---3--:R-:W-:Y:S02]  /*1f9d0*/  @!P2 LEA.HI.X R5, R188, R0, R3, 0x2, P0 ;  /* 0x00000000bc05a211 */ /* 0x008fe400000f1403 */
[----:B------:R-:W-:Y:S02]  /*1f9e0*/  ISETP.GE.AND P0, PT, R229, UR4, PT ;  /* 0x00000004e5007c0c */ /* 0x000fe4000bf06270 */
[----:B------:R-:W-:Y:S01]  /*1f9f0*/  SHF.R.S32.HI R3, RZ, 0x1f, R230 ;  /* 0x0000001fff037819 */ /* 0x000fe200000114e6 */
[----:B------:R0:W-:Y:S01]  /*1fa00*/  @!P2 ST.E.64 desc[UR42][R4.64], R90 ;  /* 0x0000005a0400a985 */ /* 0x0001e2000c101b2a */
[----:B------:R-:W-:-:S02]  /*1fa10*/  ISETP.GE.AND P2, PT, R228, UR4, PT ;  /* 0x00000004e4007c0c */ /* 0x000fc4000bf46270 */
[C---:B------:R-:W-:Y:S02]  /*1fa20*/  @!P1 LEA R8, P5, R230.reuse, R14, 0x2 ;  /* 0x0000000ee6089211 */ /* 0x040fe400078a10ff */
[-C--:B------:R-:W-:Y:S02]  /*1fa30*/  @!P3 LEA.HI.X R7, R231, R0.reuse, R10, 0x2, P4 ;  /* 0x00000000e707b211 */ /* 0x080fe400020f140a */
[----:B------:R-:W-:Y:S02]  /*1fa40*/  ISETP.GE.AND P4, PT, R227, UR4, PT ;  /* 0x00000004e3007c0c */ /* 0x000fe4000bf86270 */
[----:B------:R-:W-:Y:S01]  /*1fa50*/  @!P1 LEA.HI.X R9, R230, R0, R3, 0x2, P5 ;  /* 0x00000000e6099211 */ /* 0x000fe200028f1403 */
[----:B------:R1:W-:Y:S01]  /*1fa60*/  @!P3 ST.E.64 desc[UR42][R6.64], R94 ;  /* 0x0000005e0600b985 */ /* 0x0003e2000c101b2a */
[----:B------:R-:W-:Y:S02]  /*1fa70*/  @!P0 LEA R10, P5, R229, R14, 0x2 ;  /* 0x0000000ee50a8211 */ /* 0x000fe400078a10ff */
[----:B------:R-:W-:Y:S01]  /*1fa80*/  ISETP.GE.AND P3, PT, R226, UR4, PT ;  /* 0x00000004e2007c0c */ /* 0x000fe2000bf66270 */
[----:B------:R2:W-:Y:S01]  /*1fa90*/  @!P1 ST.E.64 desc[UR42][R8.64], R98 ;  /* 0x0000006208009985 */ /* 0x0005e2000c101b2a */
[----:B------:R-:W-:-:S02]  /*1faa0*/  SHF.R.S32.HI R3, RZ, 0x1f, R228 ;  /* 0x0000001fff037819 */ /* 0x000fc400000114e4 */
[C---:B------:R-:W-:Y:S02]  /*1fab0*/  @!P2 LEA R12, P1, R228.reuse, R14, 0x2 ;  /* 0x0000000ee40ca211 */ /* 0x040fe400078210ff */
[-C--:B------:R-:W-:Y:S02]  /*1fac0*/  @!P0 LEA.HI.X R11, R229, R0.reuse, R15, 0x2, P5 ;  /* 0x00000000e50b8211 */ /* 0x080fe400028f140f */
[----:B------:R-:W-:Y:S02]  /*1fad0*/  @!P2 LEA.HI.X R13, R228, R0, R3, 0x2, P1 ;  /* 0x00000000e40da211 */ /* 0x000fe400008f1403 */
[----:B------:R-:W-:Y:S01]  /*1fae0*/  ISETP.GE.AND P1, PT, R225, UR4, PT ;  /* 0x00000004e1007c0c */ /* 0x000fe2000bf26270 */
[----:B------:R3:W-:Y:S01]  /*1faf0*/  @!P0 ST.E.64 desc[UR42][R10.64], R102 ;  /* 0x000000660a008985 */ /* 0x0007e2000c101b2a */
[----:B0-----:R-:W-:Y:S02]  /*1fb00*/  @!P4 LEA R4, P0, R227, R14, 0x2 ;  /* 0x0000000ee304c211 */ /* 0x001fe400078010ff */
[----:B------:R-:W-:Y:S01]  /*1fb10*/  SHF.R.S32.HI R15, RZ, 0x1f, R227 ;  /* 0x0000001fff0f7819 */ /* 0x000fe200000114e3 */
[----:B------:R0:W-:Y:S01]  /*1fb20*/  @!P2 ST.E.64 desc[UR42][R12.64], R106 ;  /* 0x0000006a0c00a985 */ /* 0x0001e2000c101b2a */
[----:B------:R-:W-:-:S02]  /*1fb30*/  SHF.R.S32.HI R3, RZ, 0x1f, R226 ;  /* 0x0000001fff037819 */ /* 0x000fc400000114e2 */
[----:B-1----:R-:W-:Y:S02]  /*1fb40*/  @!P3 LEA R6, P5, R226, R14, 0x2 ;  /* 0x0000000ee206b211 */ /* 0x002fe400078a10ff */
[----:B------:R-:W-:Y:S02]  /*1fb50*/  ISETP.GE.AND P2, PT, R224, UR4, PT ;  /* 0x00000004e0007c0c */ /* 0x000fe4000bf46270 */
[-C--:B------:R-:W-:Y:S02]  /*1fb60*/  @!P4 LEA.HI.X R5, R227, R0.reuse, R15, 0x2, P0 ;  /* 0x00000000e305c211 */ /* 0x080fe400000f140f */
[----:B------:R-:W-:Y:S02]  /*1fb70*/  ISETP.GE.AND P0, PT, R223, UR4, PT ;  /* 0x00000004df007c0c */ /* 0x000fe4000bf06270 */
[----:B------:R-:W-:Y:S01]  /*1fb80*/  @!P3 LEA.HI.X R7, R226, R0, R3, 0x2, P5 ;  /* 0x00000000e207b211 */ /* 0x000fe200028f1403 */
[----:B------:R1:W-:Y:S01]  /*1fb90*/  @!P4 ST.E.64 desc[UR42][R4.64], R110 ;  /* 0x0000006e0400c985 */ /* 0x0003e2000c101b2a */
[----:B--2---:R-:W-:-:S02]  /*1fba0*/  @!P1 LEA R8, P5, R225, R14, 0x2 ;  /* 0x0000000ee1089211 */ /* 0x004fc400078a10ff */
[----:B------:R-:W-:Y:S01]  /*1fbb0*/  SHF.R.S32.HI R3, RZ, 0x1f, R225 ;  /* 0x0000001fff037819 */ /* 0x000fe200000114e1 */
[----:B------:R2:W-:Y:S01]  /*1fbc0*/  @!P3 ST.E.64 desc[UR42][R6.64], R114 ;  /* 0x000000720600b985 */ /* 0x0005e2000c101b2a */
[----:B------:R-:W-:Y:S02]  /*1fbd0*/  ISETP.GE.AND P3, PT, R222, UR4, PT ;  /* 0x00000004de007c0c */ /* 0x000fe4000bf66270 */
[----:B------:R-:W-:Y:S02]  /*1fbe0*/  @!P1 LEA.HI.X R9, R225, R0, R3, 0x2, P5 ;  /* 0x00000000e1099211 */ /* 0x000fe400028f1403 */
[-C--:B---3--:R-:W-:Y:S02]  /*1fbf0*/  @!P2 LEA R10, P4, R224, R14.reuse, 0x2 ;  /* 0x0000000ee00aa211 */ /* 0x088fe400078810ff */
[----:B------:R-:W-:Y:S01]  /*1fc00*/  SHF.R.S32.HI R15, RZ, 0x1f, R224 ;  /* 0x0000001fff0f7819 */ /* 0x000fe200000114e0 */
[----:B------:R3:W-:Y:S01]  /*1fc10*/  @!P1 ST.E.64 desc[UR42][R8.64], R118 ;  /* 0x0000007608009985 */ /* 0x0007e2000c101b2a */
[----:B0-----:R-:W-:-:S02]  /*1fc20*/  @!P0 LEA R12, P5, R223, R14, 0x2 ;  /* 0x0000000edf0c8211 */ /* 0x001fc400078a10ff */
[----:B------:R-:W-:Y:S02]  /*1fc30*/  SHF.R.S32.HI R3, RZ, 0x1f, R223 ;  /* 0x0000001fff037819 */ /* 0x000fe400000114df */
[-C--:B------:R-:W-:Y:S02]  /*1fc40*/  @!P2 LEA.HI.X R11, R224, R0.reuse, R15, 0x2, P4 ;  /* 0x00000000e00ba211 */ /* 0x080fe400020f140f */
[----:B------:R-:W-:Y:S02]  /*1fc50*/  ISETP.GE.AND P1, PT, R221, UR4, PT ;  /* 0x00000004dd007c0c */ /* 0x000fe4000bf26270 */
[----:B------:R-:W-:Y:S01]  /*1fc60*/  @!P0 LEA.HI.X R13, R223, R0, R3, 0x2, P5 ;  /* 0x00000000df0d8211 */ /* 0x000fe200028f1403 */
[----:B------:R0:W-:Y:S01]  /*1fc70*/  @!P2 ST.E.64 desc[UR42][R10.64], R122 ;  /* 0x0000007a0a00a985 */ /* 0x0001e2000c101b2a */
[----:B------:R-:W-:Y:S02]  /*1fc80*/  ISETP.GE.AND P4, PT, R220, UR4, PT ;  /* 0x00000004dc007c0c */ /* 0x000fe4000bf86270 */
[----:B------:R-:W-:Y:S01]  /*1fc90*/  SHF.R.S32.HI R3, RZ, 0x1f, R222 ;  /* 0x0000001fff037819 */ /* 0x000fe200000114de */
[----:B------:R4:W-:Y:S01]  /*1fca0*/  @!P0 ST.E.64 desc[UR42][R12.64], R38 ;  /* 0x000000260c008985 */ /* 0x0009e2000c101b2a */
[----:B-1----:R-:W-:-:S02]  /*1fcb0*/  @!P3 LEA R4, P5, R222, R14, 0x2 ;  /* 0x0000000ede04b211 */ /* 0x002fc400078a10ff */
[----:B------:R-:W-:Y:S02]  /*1fcc0*/  ISETP.GE.AND P2, PT, R219, UR4, PT ;  /* 0x00000004db007c0c */ /* 0x000fe4000bf46270 */
[----:B------:R-:W-:Y:S02]  /*1fcd0*/  ISETP.GE.AND P0, PT, R218, UR4, PT ;  /* 0x00000004da007c0c */ /* 0x000fe4000bf06270 */
[----:B------:R-:W-:Y:S02]  /*1fce0*/  @!P3 LEA.HI.X R5, R222, R0, R3, 0x2, P5 ;  /* 0x00000000de05b211 */ /* 0x000fe400028f1403 */
[----:B------:R-:W-:Y:S02]  /*1fcf0*/  SHF.R.S32.HI R3, RZ, 0x1f, R221 ;  /* 0x0000001fff037819 */ /* 0x000fe400000114dd */
[-C--:B--2---:R-:W-:Y:S01]  /*1fd00*/  @!P1 LEA R6, P5, R221, R14.reuse, 0x2 ;  /* 0x0000000edd069211 */ /* 0x084fe200078a10ff */
[----:B------:R4:W-:Y:S01]  /*1fd10*/  @!P3 ST.E.64 desc[UR42][R4.64], R130 ;  /* 0x000000820400b985 */ /* 0x0009e2000c101b2a */
[----:B---3--:R-:W-:-:S02]  /*1fd20*/  @!P4 LEA R8, P3, R220, R14, 0x2 ;  /* 0x0000000edc08c211 */ /* 0x008fc400078610ff */
[----:B------:R-:W-:Y:S02]  /*1fd30*/  @!P1 LEA.HI.X R7, R221, R0, R3, 0x2, P5 ;  /* 0x00000000dd079211 */ /* 0x000fe400028f1403 */
[C---:B0-----:R-:W-:Y:S02]  /*1fd40*/  @!P2 LEA R10, P5, R219.reuse, R14, 0x2 ;  /* 0x0000000edb0aa211 */ /* 0x041fe400078a10ff */
[----:B------:R-:W-:Y:S01]  /*1fd50*/  @!P4 LEA.HI.X R9, R220, R0, R237, 0x2, P3 ;  /* 0x00000000dc09c211 */ /* 0x000fe200018f14ed */
[----:B------:R4:W-:Y:S01]  /*1fd60*/  @!P1 ST.E.64 desc[UR42][R6.64], R134 ;  /* 0x0000008606009985 */ /* 0x0009e2000c101b2a */
[C---:B------:R-:W-:Y:S02]  /*1fd70*/  @!P0 LEA R20, P3, R218.reuse, R14, 0x2 ;  /* 0x0000000eda148211 */ /* 0x040fe400078610ff */
[-C--:B------:R-:W-:Y:S01]  /*1fd80*/  @!P2 LEA.HI.X R11, R219, R0.reuse, R236, 0x2, P5 ;  /* 0x00000000db0ba211 */ /* 0x080fe200028f14ec */
[----:B------:R4:W-:Y:S01]  /*1fd90*/  @!P4 ST.E.64 desc[UR42][R8.64], R138 ;  /* 0x0000008a0800c985 */ /* 0x0009e2000c101b2a */
[----:B------:R-:W-:-:S03]  /*1fda0*/  @!P0 LEA.HI.X R21, R218, R0, R235, 0x2, P3 ;  /* 0x00000000da158211 */ /* 0x000fc600018f14eb */
[----:B------:R4:W-:Y:S04]  /*1fdb0*/  @!P2 ST.E.64 desc[UR42][R10.64], R142 ;  /* 0x0000008e0a00a985 */ /* 0x0009e8000c101b2a */
[----:B------:R4:W-:Y:S01]  /*1fdc0*/  @!P0 ST.E.64 desc[UR42][R20.64], R146 ;  /* 0x0000009214008985 */ /* 0x0009e2000c101b2a */
[----:B------:R-:W-:-:S13]  /*1fdd0*/  ISETP.GE.AND P0, PT, R217, UR4, PT ;  /* 0x00000004d9007c0c */ /* 0x000fda000bf06270 */
[----:B----4-:R-:W-:Y:S05]  /*1fde0*/  @P0 BRA `(.L_x_7987) ;  /* 0x0000000c00140947 */ /* 0x010fea0003800000 */
[----:B------:R-:W-:-:S04]  /*1fdf0*/  LEA R14, P0, R217, R14, 0x2 ;  /* 0x0000000ed90e7211 */ /* 0x000fc800078010ff */
[----:B------:R-:W-:-:S05]  /*1fe00*/  LEA.HI.X R15, R217, R0, R234, 0x2, P0 ;  /* 0x00000000d90f7211 */ /* 0x000fca00000f14ea */
[----:B------:R4:W-:Y:S01]  /*1fe10*/  ST.E.64 desc[UR42][R14.64], R150 ;  /* 0x000000960e007985 */ /* 0x0009e2000c101b2a */
[----:B------:R-:W-:Y:S05]  /*1fe20*/  BRA `(.L_x_7987) ;  /* 0x0000000c00047947 */ /* 0x000fea0003800000 */
.L_x_7974:
[----:B------:R-:W-:Y:S01]  /*1fe30*/  ULDC.64 UR4, c[0x0][0xc08] ;  /* 0x0003020000047ab9 */ /* 0x000fe20000000a00 */
[----:B------:R-:W2:Y:S01]  /*1fe40*/  LDC.64 R4, c[0x0][0xc00] ;  /* 0x00030000ff047b82 */ /* 0x000ea20000000a00 */
[----:B------:R-:W-:Y:S01]  /*1fe50*/  ISETP.NE.U32.AND P0, PT, RZ, UR4, PT ;  /* 0x00000004ff007c0c */ /* 0x000fe2000bf05070 */
[----:B------:R-:W-:-:S03]  /*1fe60*/  IMAD.MOV.U32 R3, RZ, RZ, RZ ;  /* 0x000000ffff037224 */ /* 0x000fc600078e00ff */
[----:B------:R-:W-:Y:S01]  /*1fe70*/  ISETP.NE.AND.EX P1, PT, RZ, UR5, PT, P0 ;  /* 0x00000005ff007c0c */ /* 0x000fe2000bf25300 */
[----:B------:R-:W-:Y:S02]  /*1fe80*/  ULDC.64 UR4, c[0x0][0xc00] ;  /* 0x0003000000047ab9 */ /* 0x000fe40000000a00 */
[----:B------:R-:W-:-:S04]  /*1fe90*/  ISETP.NE.U32.AND P0, PT, RZ, UR4, PT ;  /* 0x00000004ff007c0c */ /* 0x000fc8000bf05070 */
[----:B------:R-:W-:-:S06]  /*1fea0*/  ISETP.NE.AND.EX P0, PT, RZ, UR5, PT, P0 ;  /* 0x00000005ff007c0c */ /* 0x000fcc000bf05300 */
[----:B------:R-:W3:Y:S01]  /*1feb0*/  @P1 LDC.64 R6, c[0x0][0xc08] ;  /* 0x00030200ff061b82 */ /* 0x000ee20000000a00 */
[----:B------:R-:W-:Y:S02]  /*1fec0*/  ULDC UR4, c[0x0][0xa88] ;  /* 0x0002a20000047ab9 */ /* 0x000fe40000000800 */
[----:B------:R-:W-:Y:S02]  /*1fed0*/  IMAD.U32 R20, RZ, RZ, UR4 ;  /* 0x00000004ff147e24 */ /* 0x000fe4000f8e00ff */
[----:B--2---:R-:W-:-:S05]  /*1fee0*/  IMAD.WIDE R4, R209, 0x4, R4 ;  /* 0x00000004d1047825 */ /* 0x004fca00078e0204 */
[----:B------:R2:W5:Y:S01]  /*1fef0*/  @P0 LDG.E R3, desc[UR42][R4.64] ;  /* 0x0000002a04030981 */ /* 0x000562000c1e1900 */
[----:B------:R-:W4:Y:S01]  /*1ff00*/  S2R R0, SR_TID.X ;  /* 0x0000000000007919 */ /* 0x000f220000002100 */
[----:B---3--:R-:W-:-:S05]  /*1ff10*/  @P1 IMAD.WIDE R6, R209, 0x4, R6 ;  /* 0x00000004d1061825 */ /* 0x008fca00078e0206 */
[----:B------:R2:W5:Y:S01]  /*1ff20*/  @P1 LDG.E R20, desc[UR42][R6.64] ;  /* 0x0000002a06141981 */ /* 0x000562000c1e1900 */
[----:B------:R-:W-:-:S13]  /*1ff30*/  ISETP.NE.AND P2, PT, R208, RZ, PT ;  /* 0x000000ffd000720c */ /* 0x000fda0003f45270 */
[----:B------:R-:W3:Y:S01]  /*1ff40*/  @!P2 LDC R208, c[0x0][0xad4] ;  /* 0x0002b500ffd0ab82 */ /* 0x000ee20000000800 */
[----:B----4-:R-:W-:Y:S01]  /*1ff50*/  VIADD R0, R0, 0xffffff80 ;  /* 0xffffff8000007836 */ /* 0x010fe20000000000 */
[----:B------:R-:W-:-:S04]  /*1ff60*/  SHF.R.S32.HI R30, RZ, 0x1f, R209 ;  /* 0x0000001fff1e7819 */ /* 0x000fc800000114d1 */
[----:B------:R-:W-:Y:S02]  /*1ff70*/  ISETP.GT.AND P3, PT, R0, 0x7f, PT ;  /* 0x0000007f0000780c */ /* 0x000fe40003f64270 */
[----:B---3--:R-:W-:Y:S01]  /*1ff80*/  ISETP.GT.AND P2, PT, R208, 0x1, PT ;  /* 0x00000001d000780c */ /* 0x008fe20003f44270 */
[----:B--2---:R-:W-:-:S12]  /*1ff90*/  @P1 BRA `(.L_x_7992) ;  /* 0x0000000000101947 */ /* 0x004fd80003800000 */
[----:B------:R-:W-:Y:S05]  /*1ffa0*/  @!P0 BRA `(.L_x_7992) ;  /* 0x00000000000c8947 */ /* 0x000fea0003800000 */
[----:B------:R-:W2:Y:S04]  /*1ffb0*/  LDG.E R7, desc[UR42][R4.64] ;  /* 0x0000002a04077981 */ /* 0x000ea8000c1e1900 */
[----:B-----5:R-:W2:Y:S02]  /*1ffc0*/  LDG.E R20, desc[UR42][R4.64+0x4] ;  /* 0x0000042a04147981 */ /* 0x020ea4000c1e1900 */
[----:B--2---:R-:W-:-:S07]  /*1ffd0*/  IMAD.IADD R20, R20, 0x1, -R7 ;  /* 0x0000000114147824 */ /* 0x004fce00078e0a07 */
.L_x_7992:
[----:B------:R-:W-:Y:S01]  /*1ffe0*/  BSSY B1, `(.L_x_7993) ;  /* 0x0000036000017945 */ /* 0x000fe20003800000 */
[----:B------:R-:W-:Y:S02]  /*1fff0*/  SEL R31, R209, RZ, !P0 ;  /* 0x000000ffd11f7207 */ /* 0x000fe40004000000 */
[----:B------:R-:W-:Y:S02]  /*20000*/  SEL R30, R30, RZ, !P0 ;  /* 0x000000ff1e1e7207 */ /* 0x000fe40004000000 */
[----:B-----5:R-:W-:Y:S01]  /*20010*/  SHF.R.S32.HI R28, RZ, 0x1f, R3 ;  /* 0x0000001fff1c7819 */ /* 0x020fe20000011403 */
[----:B------:R-:W-:Y:S06]  /*20020*/  @P3 BRA `(.L_x_7994) ;  /* 0x0000000000c43947 */ /* 0x000fec0003800000 */
[----:B------:R-:W2:Y:S01]  /*20030*/  S2R R33, SR_TID.X ;  /* 0x0000000000217919 */ /* 0x000ea20000002100 */
[----:B------:R-:W3:Y:S02]  /*20040*/  LDC R35, c[0x0][0xbe8] ;  /* 0x0002fa00ff237b82 */ /* 0x000ee40000000800 */
[----:B---3--:R-:W-:Y:S01]  /*20050*/  IMAD R0, R20, R35, RZ ;  /* 0x0000002314007224 */ /* 0x008fe200078e02ff */
[----:B--2---:R-:W-:-:S04]  /*20060*/  IADD3 R33, R192, -0x80, R33 ;  /* 0xffffff80c0217810 */ /* 0x004fc80007ffe021 */
[----:B------:R-:W-:-:S13]  /*20070*/  ISETP.GE.AND P0, PT, R33, R0, PT ;  /* 0x000000002100720c */ /* 0x000fda0003f06270 */
[----:B------:R-:W-:Y:S05]  /*20080*/  @P0 BRA `(.L_x_7994) ;  /* 0x0000000000ac0947 */ /* 0x000fea0003800000 */
[----:B-1----:R-:W-:Y:S01]  /*20090*/  IMAD.MOV.U32 R24, RZ, RZ, 0x9b8 ;  /* 0x000009b8ff187424 */ /* 0x002fe200078e00ff */
[----:B------:R-:W-:Y:S01]  /*200a0*/  ISETP.GT.AND P0, PT, R208, 0x1, PT ;  /* 0x00000001d000780c */ /* 0x000fe20003f04270 */
[----:B------:R-:W1:Y:S01]  /*200b0*/  LDC.64 R4, c[0x0][0xba8] ;  /* 0x0002ea00ff047b82 */ /* 0x000e620000000a00 */
[----:B------:R-:W-:Y:S01]  /*200c0*/  ISETP.NE.AND P1, PT, R35, 0x1, PT ;  /* 0x000000012300780c */ /* 0x000fe20003f25270 */
[----:B------:R-:W-:Y:S01]  /*200d0*/  IMAD.MOV.U32 R21, RZ, RZ, R33 ;  /* 0x000000ffff157224 */ /* 0x000fe200078e0021 */
[----:B------:R-:W-:Y:S02]  /*200e0*/  SEL R24, R24, 0x978, P0 ;  /* 0x0000097818187807 */ /* 0x000fe40000000000 */
[----:B------:R-:W-:-:S03]  /*200f0*/  SEL R215, R215, RZ, P0 ;  /* 0x000000ffd7d77207 */ /* 0x000fc60000000000 */
[----:B------:R-:W2:Y:S08]  /*20100*/  LDC.64 R8, c[0x0][R24+0x220] ;  /* 0x0000880018087b82 */ /* 0x000eb00000000a00 */
[----:B------:R-:W3:Y:S08]  /*20110*/  LDC.64 R6, c[0x0][R24+0x218] ;  /* 0x0000860018067b82 */ /* 0x000ef00000000a00 */
[----:B------:R-:W4:Y:S08]  /*20120*/  LDC.64 R10, c[0x0][R24+0x228] ;  /* 0x00008a00180a7b82 */ /* 0x000f300000000a00 */
[----:B------:R-:W5:Y:S08]  /*20130*/  LDC.64 R12, c[0x0][R24+0x210] ;  /* 0x00008400180c7b82 */ /* 0x000f700000000a00 */
[----:B------:R-:W0:Y:S08]  /*20140*/  @P1 LDC R0, c[0x0][0xbec] ;  /* 0x0002fb00ff001b82 */ /* 0x000e300000000800 */
[----:B------:R-:W4:Y:S01]  /*20150*/  @P1 LDC R37, c[0x0][0xbf0] ;  /* 0x0002fc00ff251b82 */ /* 0x000f220000000800 */
[----:B--2---:R-:W-:-:S07]  /*20160*/  IMAD R9, R9, R31, RZ ;  /* 0x0000001f09097224 */ /* 0x004fce00078e02ff */
[----:B-1----:R-:W1:Y:S01]  /*20170*/  @!P0 LDC R4, c[0x0][0xb50] ;  /* 0x0002d400ff048b82 */ /* 0x002e620000000800 */
[----:B------:R-:W-:-:S04]  /*20180*/  IMAD.WIDE.U32 R14, R8, R31, RZ ;  /* 0x0000001f080e7225 */ /* 0x000fc800078e00ff */
[----:B------:R-:W-:Y:S02]  /*20190*/  IMAD R9, R8, R30, R9 ;  /* 0x0000001e08097224 */ /* 0x000fe400078e0209 */
[----:B0-----:R-:W-:Y:S01]  /*201a0*/  @P1 IMAD.HI.U32 R0, R33, R0, RZ ;  /* 0x0000000021001227 */ /* 0x001fe200078e00ff */
[----:B------:R-:W0:Y:S03]  /*201b0*/  @!P0 LDC R5, c[0x0][0xb54] ;  /* 0x0002d500ff058b82 */ /* 0x000e260000000800 */
[-C--:B---3--:R-:W-:Y:S02]  /*201c0*/  IMAD R29, R7, R206.reuse, RZ ;  /* 0x000000ce071d7224 */ /* 0x088fe400078e02ff */
[----:B------:R-:W-:Y:S01]  /*201d0*/  IMAD.WIDE.U32 R6, R6, R206, RZ ;  /* 0x000000ce06067225 */ /* 0x000fe200078e00ff */
[----:B----4-:R-:W-:-:S03]  /*201e0*/  @P1 SHF.R.U32.HI R21, RZ, R37, R0 ;  /* 0x00000025ff151219 */ /* 0x010fc60000011600 */
[----:B------:R-:W-:Y:S01]  /*201f0*/  IMAD.IADD R29, R7, 0x1, R29 ;  /* 0x00000001071d7824 */ /* 0x000fe200078e021d */
[----:B------:R-:W-:Y:S01]  /*20200*/  IADD3 R0, P1, P3, R14, R6, R3 ;  /* 0x000000060e007210 */ /* 0x000fe20007b3e003 */
[----:B------:R-:W-:Y:S02]  /*20210*/  IMAD.IADD R14, R15, 0x1, R9 ;  /* 0x000000010f0e7824 */ /* 0x000fe400078e0209 */
[----:B------:R-:W-:Y:S02]  /*20220*/  IMAD.MOV R8, RZ, RZ, -R21 ;  /* 0x000000ffff087224 */ /* 0x000fe400078e0a15 */
[----:B------:R-:W-:-:S04]  /*20230*/  IMAD.WIDE.U32 R6, R10, R215, RZ ;  /* 0x000000d70a067225 */ /* 0x000fc800078e00ff */
[----:B------:R-:W-:Y:S02]  /*20240*/  IMAD R11, R11, R215, RZ ;  /* 0x000000d70b0b7224 */ /* 0x000fe400078e02ff */
[----:B------:R-:W-:Y:S01]  /*20250*/  IMAD R9, R35, R8, R33 ;  /* 0x0000000823097224 */ /* 0x000fe200078e0221 */
[----:B------:R-:W-:Y:S01]  /*20260*/  IADD3.X R8, R14, R29, R28, P1, P3 ;  /* 0x0000001d0e087210 */ /* 0x000fe20000fe641c */
[----:B------:R-:W-:Y:S01]  /*20270*/  IMAD.IADD R11, R7, 0x1, R11 ;  /* 0x00000001070b7824 */ /* 0x000fe200078e020b */
[----:B------:R-:W-:Y:S01]  /*20280*/  IADD3 R6, P0, P1, R21, R0, R6 ;  /* 0x0000000015067210 */ /* 0x000fe2000791e006 */
[----:B-----5:R-:W-:Y:S01]  /*20290*/  IMAD R0, R13, R9, RZ ;  /* 0x000000090d007224 */ /* 0x020fe200078e02ff */
[----:B------:R-:W-:-:S04]  /*202a0*/  SHF.R.S32.HI R21, RZ, 0x1f, R21 ;  /* 0x0000001fff157819 */ /* 0x000fc80000011415 */
[----:B------:R-:W-:Y:S02]  /*202b0*/  IADD3.X R7, R21, R8, R11, P0, P1 ;  /* 0x0000000815077210 */ /* 0x000fe400007e240b */
[----:B------:R-:W-:Y:S01]  /*202c0*/  SHF.R.S32.HI R11, RZ, 0x1f, R9 ;  /* 0x0000001fff0b7819 */ /* 0x000fe20000011409 */
[----:B------:R-:W-:-:S04]  /*202d0*/  IMAD.WIDE.U32 R6, R12, R9, R6 ;  /* 0x000000090c067225 */ /* 0x000fc800078e0006 */
[----:B------:R-:W-:Y:S01]  /*202e0*/  IMAD R11, R12, R11, R0 ;  /* 0x0000000b0c0b7224 */ /* 0x000fe200078e0200 */
[----:B-1----:R-:W-:-:S03]  /*202f0*/  LEA R4, P0, R6, R4, 0x2 ;  /* 0x0000000406047211 */ /* 0x002fc600078010ff */
[----:B------:R-:W-:Y:S02]  /*20300*/  IMAD.IADD R0, R7, 0x1, R11 ;  /* 0x0000000107007824 */ /* 0x000fe400078e020b */
[----:B------:R-:W-:-:S03]  /*20310*/  IMAD.MOV.U32 R7, RZ, RZ, -0x800000 ;  /* 0xff800000ff077424 */ /* 0x000fc600078e00ff */
[----:B0-----:R-:W-:-:S05]  /*20320*/  LEA.HI.X R5, R6, R5, R0, 0x2, P0 ;  /* 0x0000000506057211 */ /* 0x001fca00000f1400 */
[----:B------:R2:W-:Y:S02]  /*20330*/  STG.E desc[UR42][R4.64], R7 ;  /* 0x0000000704007986 */ /* 0x0005e4000c10192a */
.L_x_7994:
[----:B------:R-:W-:Y:S05]  /*20340*/  BSYNC B1 ;  /* 0x0000000000017941 */ /* 0x000fea0003800000 */
.L_x_7993:
[----:B------:R-:W-:Y:S05]  /*20350*/  @P2 BRA `(.L_x_7987) ;  /* 0x0000000400b82947 */ /* 0x000fea0003800000 */
[----:B------:R-:W3:Y:S01]  /*20360*/  LDC R21, c[0x0][0xbe8] ;  /* 0x0002fa00ff157b82 */ /* 0x000ee20000000800 */
[----:B------:R-:W-:Y:S01]  /*20370*/  ULDC.64 UR4, c[0x0][0xaa0] ;  /* 0x0002a80000047ab9 */ /* 0x000fe20000000a00 */
[----:B------:R-:W-:Y:S01]  /*20380*/  ULDC.64 UR6, c[0x0][0xaf0] ;  /* 0x0002bc0000067ab9 */ /* 0x000fe20000000a00 */
[----:B------:R-:W-:Y:S02]  /*20390*/  IMAD R0, R28, UR4, RZ ;  /* 0x000000041c007c24 */ /* 0x000fe4000f8e02ff */
[----:B--2---:R-:W-:-:S04]  /*203a0*/  IMAD.WIDE.U32 R4, R3, UR4, RZ ;  /* 0x0000000403047c25 */ /* 0x004fc8000f8e00ff */
[----:B------:R-:W-:Y:S01]  /*203b0*/  IMAD R7, R3, UR5, R0 ;  /* 0x0000000503077c24 */ /* 0x000fe2000f8e0200 */
[----:B------:R-:W-:Y:S01]  /*203c0*/  ULDC.64 UR4, c[0x0][0xae8] ;  /* 0x0002ba0000047ab9 */ /* 0x000fe20000000a00 */
[----:B------:R-:W-:Y:S02]  /*203d0*/  IMAD R3, R207, 0x20, R23 ;  /* 0x00000020cf037824 */ /* 0x000fe400078e0217 */
[----:B------:R-:W-:Y:S02]  /*203e0*/  IMAD.IADD R5, R5, 0x1, R7 ;  /* 0x0000000105057824 */ /* 0x000fe400078e0207 */
[----:B------:R-:W-:Y:S02]  /*203f0*/  IMAD.IADD R8, R192, 0x1, R3 ;  /* 0x00000001c0087824 */ /* 0x000fe400078e0203 */
[----:B------:R-:W-:-:S04]  /*20400*/  IMAD.WIDE.U32 R4, R206, UR4, R4 ;  /* 0x00000004ce047c25 */ /* 0x000fc8000f8e0004 */
[----:B------:R-:W-:Y:S02]  /*20410*/  IMAD.MOV.U32 R3, RZ, RZ, R8 ;  /* 0x000000ffff037224 */ /* 0x000fe400078e0008 */
[----:B------:R-:W-:Y:S01]  /*20420*/  IMAD R6, R30, UR6, RZ ;  /* 0x000000061e067c24 */ /* 0x000fe2000f8e02ff */
[----:B---3--:R-:W-:Y:S01]  /*20430*/  ISETP.NE.AND P0, PT, R21, 0x1, PT ;  /* 0x000000011500780c */ /* 0x008fe20003f05270 */
[----:B------:R-:W-:Y:S01]  /*20440*/  IMAD R5, R206, UR5, R5 ;  /* 0x00000005ce057c24 */ /* 0x000fe2000f8e0205 */
[----:B------:R-:W-:Y:S01]  /*20450*/  ULDC.64 UR4, c[0x0][0xae0] ;  /* 0x0002b80000047ab9 */ /* 0x000fe20000000a00 */
[----:B------:R-:W-:Y:S02]  /*20460*/  IMAD.IADD R192, R23, 0x1, R192 ;  /* 0x0000000117c07824 */ /* 0x000fe400078e02c0 */
[----:B------:R-:W-:-:S08]  /*20470*/  IMAD.WIDE.U32 R4, R31, UR6, R4 ;  /* 0x000000061f047c25 */ /* 0x000fd0000f8e0004 */
[----:B------:R-:W2:Y:S08]  /*20480*/  @P0 LDC R9, c[0x0][0xbec] ;  /* 0x0002fb00ff090b82 */ /* 0x000eb00000000800 */
[----:B------:R-:W3:Y:S01]  /*20490*/  @P0 LDC R11, c[0x0][0xbf0] ;  /* 0x0002fc00ff0b0b82 */ /* 0x000ee20000000800 */
[----:B--2---:R-:W-:-:S04]  /*204a0*/  @P0 IMAD.HI.U32 R0, R8, R9, RZ ;  /* 0x0000000908000227 */ /* 0x004fc800078e00ff */
[----:B------:R-:W-:Y:S01]  /*204b0*/  IMAD R9, R31, UR7, R6 ;  /* 0x000000071f097c24 */ /* 0x000fe2000f8e0206 */
[----:B---3--:R-:W-:-:S03]  /*204c0*/  @P0 SHF.R.U32.HI R3, RZ, R11, R0 ;  /* 0x0000000bff030219 */ /* 0x008fc60000011600 */
[----:B------:R-:W-:Y:S01]  /*204d0*/  IMAD.IADD R5, R5, 0x1, R9 ;  /* 0x0000000105057824 */ /* 0x000fe200078e0209 */
[--C-:B------:R-:W-:Y:S01]  /*204e0*/  SHF.R.S32.HI R0, RZ, 0x1f, R3.reuse ;  /* 0x0000001fff007819 */ /* 0x100fe20000011403 */
[----:B------:R-:W-:Y:S02]  /*204f0*/  IMAD.MOV R7, RZ, RZ, -R3 ;  /* 0x000000ffff077224 */ /* 0x000fe400078e0a03 */
[----:B------:R-:W-:-:S04]  /*20500*/  IMAD.WIDE.U32 R4, R3, UR4, R4 ;  /* 0x0000000403047c25 */ /* 0x000fc8000f8e0004 */
[----:B------:R-:W-:Y:S02]  /*20510*/  IMAD R7, R21, R7, R8 ;  /* 0x0000000715077224 */ /* 0x000fe400078e0208 */
        /* <DEDUP_REMOVED lines=13> */
[----:B------:R-:W-:Y:S06]  /*205f0*/  BRA.DIV UR4, `(.L_x_7995) ;  /* 0x000000ae04587947 */ /* 0x000fec000b800000 */
[----:B------:R2:W3:Y:S04]  /*20600*/  SHFL.IDX PT, R3, R4, RZ, 0x181f ;  /* 0x00181fff04037589 */ /* 0x0004e800000e0000 */
[----:B------:R2:W4:Y:S02]  /*20610*/  SHFL.IDX PT, R14, R0, RZ, 0x181f ;  /* 0x00181fff000e7589 */ /* 0x00052400000e0000 */
.L_x_8262:
[----:B------:R-:W-:Y:S01]  /*20620*/  IMAD R20, R20, R21, RZ ;  /* 0x0000001514147224 */ /* 0x000fe200078e02ff */
[----:B------:R-:W-:Y:S04]  /*20630*/  BSSY B1, `(.L_x_7996) ;  /* 0x000000c000017945 */ /* 0x000fe80003800000 */
[----:B------:R-:W-:-:S13]  /*20640*/  ISETP.GE.AND P0, PT, R192, R20, PT ;  /* 0x00000014c000720c */ /* 0x000fda0003f06270 */
[----:B------:R-:W-:Y:S05]  /*20650*/  @P0 BRA `(.L_x_7997) ;  /* 0x0000000000240947 */ /* 0x000fea0003800000 */
[----:B------:R-:W-:Y:S02]  /*20660*/  ULDC UR4, c[0x0][0xac8] ;  /* 0x0002b20000047ab9 */ /* 0x000fe40000000800 */
[----:B------:R-:W-:Y:S02]  /*20670*/  ISETP.GE.AND P2, PT, R16, UR4, PT ;  /* 0x0000000410007c0c */ /* 0x000fe4000bf46270 */
[----:B------:R-:W-:-:S11]  /*20680*/  ISETP.GE.AND P3, PT, R190, UR4, PT ;  /* 0x00000004be007c0c */ /* 0x000fd6000bf66270 */
[-C--:B----4-:R-:W-:Y:S02]  /*20690*/  @!P2 LEA R6, P0, R16, R14.reuse, 0x1 ;  /* 0x0000000e1006a211 */ /* 0x090fe400078008ff */
[----:B------:R-:W-:Y:S02]  /*206a0*/  @!P3 LEA R14, P1, R190, R14, 0x1 ;  /* 0x0000000ebe0eb211 */ /* 0x000fe400078208ff */
[-C--:B---3--:R-:W-:Y:S02]  /*206b0*/  @!P2 LEA.HI.X R7, R16, R3.reuse, R17, 0x1, P0 ;  /* 0x000000031007a211 */ /* 0x088fe400000f0c11 */
[----:B------:R-:W-:-:S03]  /*206c0*/  @!P3 LEA.HI.X R15, R190, R3, R214, 0x1, P1 ;  /* 0x00000003be0fb211 */ /* 0x000fc600008f0cd6 */
[----:B------:R3:W-:Y:S04]  /*206d0*/  @!P2 ST.E.128 desc[UR42][R6.64], RZ ;  /* 0x000000ff0600a985 */ /* 0x0007e8000c101d2a */
[----:B------:R3:W-:Y:S02]  /*206e0*/  @!P3 ST.E.128 desc[UR42][R14.64], RZ ;  /* 0x000000ff0e00b985 */ /* 0x0007e4000c101d2a */
.L_x_7997:
[----:B------:R-:W-:Y:S05]  /*206f0*/  BSYNC B1 ;  /* 0x0000000000017941 */ /* 0x000fea0003800000 */
.L_x_7996:
[----:B------:R-:W-:-:S03]  /*20700*/  UMOV UR4, 0xffffffff ;  /* 0xffffffff00047882 */ /* 0x000fc60000000000 */
[----:B------:R-:W-:Y:S05]  /*20710*/  BRA.DIV UR4, `(.L_x_7998) ;  /* 0x000000ae04447947 */ /* 0x000fea000b800000 */
[----:B---3--:R3:W0:Y:S04]  /*20720*/  SHFL.IDX PT, R3, R4, 0x1, 0x181f ;  /* 0x00381f0004037f89 */ /* 0x00862800000e0000 */
[----:B----4-:R3:W4:Y:S02]  /*20730*/  SHFL.IDX PT, R14, R0, 0x1, 0x181f ;  /* 0x00381f00000e7f89 */ /* 0x01072400000e0000 */
.L_x_8266:
[----:B------:R-:W-:Y:S01]  /*20740*/  VIADD R5, R192, 0x20 ;  /* 0x00000020c0057836 */ /* 0x000fe20000000000 */
        /* <DEDUP_REMOVED lines=8> */
[-C--:B0-----:R-:W-:Y:S02]  /*207d0*/  @!P2 LEA.HI.X R7, R16, R3.reuse, R17, 0x1, P0 ;  /* 0x000000031007a211 */ /* 0x081fe400000f0c11 */
[----:B------:R-:W-:-:S03]  /*207e0*/  @!P3 LEA.HI.X R15, R190, R3, R214, 0x1, P1 ;  /* 0x00000003be0fb211 */ /* 0x000fc600008f0cd6 */
[----:B------:R0:W-:Y:S04]  /*207f0*/  @!P2 ST.E.128 desc[UR42][R6.64], RZ ;  /* 0x000000ff0600a985 */ /* 0x0001e8000c101d2a */
[----:B------:R0:W-:Y:S02]  /*20800*/  @!P3 ST.E.128 desc[UR42][R14.64], RZ ;  /* 0x000000ff0e00b985 */ /* 0x0001e4000c101d2a */
.L_x_8000:
[----:B------:R-:W-:Y:S05]  /*20810*/  BSYNC B1 ;  /* 0x0000000000017941 */ /* 0x000fea0003800000 */
.L_x_7999:
[----:B------:R-:W-:-:S03]  /*20820*/  UMOV UR4, 0xffffffff ;  /* 0xffffffff00047882 */ /* 0x000fc60000000000 */
[----:B------:R-:W-:Y:S05]  /*20830*/  BRA.DIV UR4, `(.L_x_8001) ;  /* 0x000000ae04447947 */ /* 0x000fea000b800000 */
[----:B0-----:R0:W0:Y:S04]  /*20840*/  SHFL.IDX PT, R3, R4, 0x2, 0x181f ;  /* 0x00581f0004037f89 */ /* 0x00102800000e0000 */
[----:B----4-:R4:W0:Y:S02]  /*20850*/  SHFL.IDX PT, R14, R0, 0x2, 0x181f ;  /* 0x00581f00000e7f89 */ /* 0x01082400000e0000 */
.L_x_8270:
[----:B------:R-:W-:Y:S01]  /*20860*/  VIADD R5, R192, 0x40 ;  /* 0x00000040c0057836 */ /* 0x000fe20000000000 */
[----:B------:R-:W-:Y:S04]  /*20870*/  BSSY B1, `(.L_x_8002) ;  /* 0x000000c000017945 */ /* 0x000fe80003800000 */
[----:B------:R-:W-:-:S13]  /*20880*/  ISETP.GE.AND P0, PT, R5, R20, PT ;  /* 0x000000140500720c */ /* 0x000fda0003f06270 */
[----:B------:R-:W-:Y:S05]  /*20890*/  @P0 BRA `(.L_x_8003) ;  /* 0x0000000000240947 */ /* 0x000fea0003800000 */
[----:B------:R-:W-:Y:S02]  /*208a0*/  ULDC UR4, c[0x0][0xac8] ;  /* 0x0002b20000047ab9 */ /* 0x000fe40000000800 */
[----:B------:R-:W-:Y:S02]  /*208b0*/  ISETP.GE.AND P2, PT, R16, UR4, PT ;  /* 0x0000000410007c0c */ /* 0x000fe4000bf46270 */
[----:B------:R-:W-:-:S11]  /*208c0*/  ISETP.GE.AND P3, PT, R190, UR4, PT ;  /* 0x00000004be007c0c */ /* 0x000fd6000bf66270 */
[-C--:B0-----:R-:W-:Y:S02]  /*208d0*/  @!P2 LEA R6, P0, R16, R14.reuse, 0x1 ;  /* 0x0000000e1006a211 */ /* 0x081fe400078008ff */
[----:B------:R-:W-:Y:S02]  /*208e0*/  @!P3 LEA R14, P1, R190, R14, 0x1 ;  /* 0x0000000ebe0eb211 */ /* 0x000fe400078208ff */
[-C--:B------:R-:W-:Y:S02]  /*208f0*/  @!P2 LEA.HI.X R7, R16, R3.reuse, R17, 0x1, P0 ;  /* 0x000000031007a211 */ /* 0x080fe400000f0c11 */
[----:B------:R-:W-:-:S03]  /*20900*/  @!P3 LEA.HI.X R15, R190, R3, R214, 0x1, P1 ;  /* 0x00000003be0fb211 */ /* 0x000fc600008f0cd6 */
[----:B------:R0:W-:Y:S04]  /*20910*/  @!P2 ST.E.128 desc[UR42][R6.64], RZ ;  /* 0x000000ff0600a985 */ /* 0x0001e8000c101d2a */
[----:B------:R0:W-:Y:S02]  /*20920*/  @!P3 ST.E.128 desc[UR42][R14.64], RZ ;  /* 0x000000ff0e00b985 */ /* 0x0001e4000c101d2a */
.L_x_8003:
[----:B------:R-:W-:Y:S05]  /*20930*/  BSYNC B1 ;  /* 0x0000000000017941 */ /* 0x000fea0003800000 */
.L_x_8002:
[----:B------:R-:W-:-:S03]  /*20940*/  UMOV UR4, 0xffffffff ;  /* 0xffffffff00047882 */ /* 0x000fc60000000000 */
[----:B------:R-:W-:Y:S05]  /*20950*/  BRA.DIV UR4, `(.L_x_8004) ;  /* 0x000000ae04447947 */ /* 0x000fea000b800000 */
[----:B0-----:R0:W0:Y:S04]  /*20960*/  SHFL.IDX PT, R3, R4, 0x3, 0x181f ;  /* 0x00781f0004037f89 */ /* 0x00102800000e0000 */
[----:B------:R0:W0:Y:S02]  /*20970*/  SHFL.IDX PT, R14, R0, 0x3, 0x181f ;  /* 0x00781f00000e7f89 */ /* 0x00002400000e0000 */
.L_x_8274:
[----:B0-234-:R-:W-:-:S05]  /*20980*/  VIADD R0, R192, 0x60 ;  /* 0x00000060c0007836 */ /* 0x01dfca0000000000 */
[----:B------:R-:W-:-:S13]  /*20990*/  ISETP.GE.AND P0, PT, R0, R20, PT ;  /* 0x000000140000720c */ /* 0x000fda0003f06270 */
[----:B------:R-:W-:Y:S05]  /*209a0*/  @P0 BRA `(.L_x_7987) ;  /* 0x0000000000240947 */ /* 0x000fea0003800000 */
[----:B------:R-:W-:Y:S02]  /*209b0*/  ULDC UR4, c[0x0][0xac8] ;  /* 0x0002b20000047ab9 */ /* 0x000fe40000000800 */
[----:B------:R-:W-:Y:S02]  /*209c0*/  ISETP.GE.AND P2, PT, R16, UR4, PT ;  /* 0x0000000410007c0c */ /* 0x000fe4000bf46270 */
[----:B------:R-:W-:-:S11]  /*209d0*/  ISETP.GE.AND P3, PT, R190, UR4, PT ;  /* 0x00000004be007c0c */ /* 0x000fd6000bf66270 */
[-C--:B------:R-:W-:Y:S02]  /*209e0*/  @!P2 LEA R4, P0, R16, R14.reuse, 0x1 ;  /* 0x0000000e1004a211 */ /* 0x080fe400078008ff */
[----:B------:R-:W-:Y:S02]  /*209f0*/  @!P3 LEA R14, P1, R190, R14, 0x1 ;  /* 0x0000000ebe0eb211 */ /* 0x000fe400078208ff */
[-C--:B------:R-:W-:Y:S02]  /*20a00*/  @!P2 LEA.HI.X R5, R16, R3.reuse, R17, 0x1, P0 ;  /* 0x000000031005a211 */ /* 0x080fe400000f0c11 */
[----:B------:R-:W-:-:S03]  /*20a10*/  @!P3 LEA.HI.X R15, R190, R3, R214, 0x1, P1 ;  /* 0x00000003be0fb211 */ /* 0x000fc600008f0cd6 */
[----:B------:R3:W-:Y:S04]  /*20a20*/  @!P2 ST.E.128 desc[UR42][R4.64], RZ ;  /* 0x000000ff0400a985 */ /* 0x0007e8000c101d2a */
[----:B------:R3:W-:Y:S02]  /*20a30*/  @!P3 ST.E.128 desc[UR42][R14.64], RZ ;  /* 0x000000ff0e00b985 */ /* 0x0007e4000c101d2a */
.L_x_7987:
[----:B------:R-:W-:Y:S05]  /*20a40*/  BSYNC B0 ;  /* 0x0000000000007941 */ /* 0x000fea0003800000 */
.L_x_7973:
[----:B------:R-:W-:Y:S02]  /*20a50*/  ULDC UR4, c[0x0][0xc3c] ;  /* 0x00030f0000047ab9 */ /* 0x000fe40000000800 */
[----:B-1----:R-:W-:-:S13]  /*20a60*/  ISETP.GE.AND P0, PT, R27, UR4, PT ;  /* 0x000000041b007c0c */ /* 0x002fda000bf06270 */
[----:B------:R-:W-:Y:S05]  /*20a70*/  @!P0 BRA `(.L_x_8005) ;  /* 0xfffffe0800648947 */ /* 0x000fea000383ffff */
[----:B------:R-:W-:Y:S05]  /*20a80*/  BRA `(.L_x_7730) ;  /* 0x0000008800b07947 */ /* 0x000fea0003800000 */
.L_x_7728:
        /* <DEDUP_REMOVED lines=20> */
.L_x_8006:
        /* <DEDUP_REMOVED lines=43> */
.L_x_8010:
        /* <DEDUP_REMOVED lines=39> */
.L_x_8008:
        /* <DEDUP_REMOVED lines=12> */
.L_x_8011:
        /* <DEDUP_REMOVED lines=63> */
.L_x_8012:
        /* <DEDUP_REMOVED lines=61> */
.L_x_8013:
[----:B01----:R-:W-:-:S05]  /*21970*/  LOP3.LUT R3, RZ, R2, RZ, 0x33, !PT ;  /* 0x00000002ff037212 */ /* 0x003fca00078e33ff */
[----:B------:R-:W-:-:S05]  /*21980*/  IMAD.IADD R2, R4, 0x1, R3 ;  /* 0x0000000104027824 */ /* 0x000fca00078e0203 */
[----:B------:R1:W-:Y:S01]  /*21990*/  STL [R1+0x4], R2 ;  /* 0x0000040201007387 */ /* 0x0003e20000100800 */
[----:B------:R-:W-:Y:S05]  /*219a0*/  BRA `(.L_x_8014) ;  /* 0x0000000000107947 */ /* 0x000fea0003800000 */
.L_x_8009:
[----:B------:R-:W-:Y:S01]  /*219b0*/  IMAD.U32 R2, RZ, RZ, UR6 ;  /* 0x00000006ff027e24 */ /* 0x000fe2000f8e00ff */
[----:B------:R0:W-:Y:S04]  /*219c0*/  STL [R1+0x4], RZ ;  /* 0x000004ff01007387 */ /* 0x0001e80000100800 */
[----:B------:R0:W-:Y:S04]  /*219d0*/  STL [R1+0x8], RZ ;  /* 0x000008ff01007387 */ /* 0x0001e80000100800 */
[----:B------:R0:W-:Y:S02]  /*219e0*/  STL [R1], R2 ;  /* 0x0000000201007387 */ /* 0x0001e40000100800 */
.L_x_8014:
        /* <DEDUP_REMOVED lines=10> */
.L_x_8007:
        /* <DEDUP_REMOVED lines=8> */
[----:B------:R-:W4:Y:S01]  /*21b10*/  LDL.LU R4, [R1+0x10] ;  /* 0x0000100001047983 */ /* 0x000f220000300800 */
        /* <DEDUP_REMOVED lines=8> */
[----:B01----:R-:W-:Y:S01]  /*21ba0*/  IMAD.SHL.U32 R2, R5, 0x8, RZ ;  /* 0x0000000805027824 */ /* 0x003fe200078e00ff */
        /* <DEDUP_REMOVED lines=13> */
[----:B----4-:R-:W-:-:S04]  /*21c80*/  LOP3.LUT R4, R4, 0xfffffffd, RZ, 0xc0, !PT ;  /* 0xfffffffd04047812 */ /* 0x010fc800078ec0ff */
        /* <DEDUP_REMOVED lines=11> */
[----:B------:R1:W-:Y:S04]  /*21d40*/  STL [R1+0x10], R4 ;  /* 0x0000100401007387 */ /* 0x0003e80000100800 */
[----:B------:R1:W-:Y:S04]  /*21d50*/  STL [R1+0x20], R2 ;  /* 0x0000200201007387 */ /* 0x0003e80000100800 */
[----:B------:R1:W-:Y:S04]  /*21d60*/  STL [R1+0x1c], RZ ;  /* 0x00001cff01007387 */ /* 0x0003e80000100800 */
[----:B------:R1:W-:Y:S02]  /*21d70*/  STL [R1+0x14], R2 ;  /* 0x0000140201007387 */ /* 0x0003e40000100800 */
.L_x_8174:
[----:B------:R-:W2:Y:S01]  /*21d80*/  LDL R14, [R1+0xc] ;  /* 0x00000c00010e7983 */ /* 0x000ea20000100800 */
[----:B------:R-:W2:Y:S01]  /*21d90*/  LDC.64 R12, c[0x0][0xa00] ;  /* 0x00028000ff0c7b82 */ /* 0x000ea20000000a00 */
[----:B------:R-:W-:Y:S05]  /*21da0*/  YIELD ;  /* 0x0000000000007946 */ /* 0x000fea0003800000 */
[----:B------:R-:W-:Y:S01]  /*21db0*/  ULDC.64 UR4, c[0x0][0xa28] ;  /* 0x00028a0000047ab9 */ /* 0x000fe20000000a00 */
[----:B01----:R-:W-:Y:S02]  /*21dc0*/  CS2R R6, SRZ ;  /* 0x0000000000067805 */ /* 0x003fe4000001ff00 */
[----:B------:R-:W-:Y:S01]  /*21dd0*/  ISETP.NE.U32.AND P0, PT, RZ, UR4, PT ;  /* 0x00000004ff007c0c */ /* 0x000fe2000bf05070 */
[----:B------:R-:W-:Y:S01]  /*21de0*/  ULDC.64 UR8, c[0x0][0xa18] ;  /* 0x0002860000087ab9 */ /* 0x000fe20000000a00 */
[----:B-1----:R-:W0:Y:S01]  /*21df0*/  LDC.64 R4, c[0x0][0xa08] ;  /* 0x00028200ff047b82 */ /* 0x002e220000000a00 */
[----:B------:R-:W-:Y:S01]  /*21e00*/  ULDC.64 UR6, c[0x0][0xa08] ;  /* 0x0002820000067ab9 */ /* 0x000fe20000000a00 */
[----:B------:R-:W-:Y:S01]  /*21e10*/  ISETP.NE.AND.EX P0, PT, RZ, UR5, PT, P0 ;  /* 0x00000005ff007c0c */ /* 0x000fe2000bf05300 */
[----:B------:R-:W-:-:S02]  /*21e20*/  ULDC.64 UR4, c[0x0][0xa00] ;  /* 0x0002800000047ab9 */ /* 0x000fc40000000a00 */
[----:B------:R-:W-:-:S04]  /*21e30*/  ISETP.NE.U32.AND P1, PT, RZ, UR4, PT ;  /* 0x00000004ff007c0c */ /* 0x000fc8000bf25070 */
[----:B------:R-:W-:Y:S01]  /*21e40*/  ISETP.NE.AND.EX P1, PT, RZ, UR5, PT, P1 ;  /* 0x00000005ff007c0c */ /* 0x000fe2000bf25310 */
[----:B------:R-:W-:Y:S01]  /*21e50*/  ULDC.64 UR4, c[0x0][0xa10] ;  /* 0x0002840000047ab9 */ /* 0x000fe20000000a00 */
[----:B------:R-:W-:-:S04]  /*21e60*/  ISETP.NE.U32.AND P3, PT, RZ, UR8, PT ;  /* 0x00000008ff007c0c */ /* 0x000fc8000bf65070 */
[----:B------:R-:W-:Y:S01]  /*21e70*/  ISETP.NE.AND.EX P3, PT, RZ, UR9, PT, P3 ;  /* 0x00000009ff007c0c */ /* 0x000fe2000bf65330 */
[----:B------:R-:W1:-:S12]  /*21e80*/  @P0 LDC.64 R2, c[0x0][0xa28] ;  /* 0x00028a00ff020b82 */ /* 0x000e580000000a00 */
[----:B---3--:R-:W3:Y:S01]  /*21e90*/  @P3 LDC.64 R10, c[0x0][0xa18] ;  /* 0x00028600ff0a3b82 */ /* 0x008ee20000000a00 */
        /* <DEDUP_REMOVED lines=34> */
[----:B------:R-:W2:Y:S04]  /*220c0*/  LDG.E R9, desc[UR42][R12.64] ;  /* 0x0000002a0c097981 */ /* 0x000ea8000c1e1900 */
[----:B------:R-:W2:Y:S02]  /*220d0*/  LDG.E R12, desc[UR42][R12.64+0x4] ;  /* 0x0000042a0c0c7981 */ /* 0x000ea4000c1e1900 */
[----:B--2--5:R-:W-:-:S05]  /*220e0*/  IMAD.IADD R15, R12, 0x1, -R9 ;  /* 0x000000010c0f7824 */ /* 0x024fca00078e0a09 */
[----:B------:R0:W-:Y:S02]  /*220f0*/  STL [R1+0x38], R15 ;  /* 0x0000380f01007387 */ /* 0x0001e40000100800 */
.L_x_8016:
        /* <DEDUP_REMOVED lines=12> */
[----:B------:R-:W1:Y:S02]  /*221c0*/  LDC.64 R4, c[0x0][0xa20] ;  /* 0x00028800ff047b82 */ /* 0x000e640000000a00 */
[----:B-1----:R-:W-:-:S05]  /*221d0*/  IMAD.WIDE R4, R14, 0x4, R4 ;  /* 0x000000040e047825 */ /* 0x002fca00078e0204 */
[----:B------:R1:W5:Y:S01]  /*221e0*/  LDG.E R7, desc[UR42][R4.64] ;  /* 0x0000002a04077981 */ /* 0x000362000c1e1900 */
[----:B------:R-:W-:Y:S05]  /*221f0*/  BRA `(.L_x_8018) ;  /* 0x0000000000107947 */ /* 0x000fea0003800000 */
.L_x_8017:
[----:B------:R-:W-:Y:S05]  /*22200*/  @!P2 BRA `(.L_x_8018) ;  /* 0x00000000000ca947 */ /* 0x000fea0003800000 */
[----:B------:R-:W2:Y:S04]  /*22210*/  LDG.E R7, desc[UR42][R4.64] ;  /* 0x0000002a04077981 */ /* 0x000ea8000c1e1900 */
[----:B------:R-:W2:Y:S02]  /*22220*/  LDG.E R4, desc[UR42][R4.64+0x4] ;  /* 0x0000042a04047981 */ /* 0x000ea4000c1e1900 */
[----:B--2---:R-:W-:-:S07]  /*22230*/  IMAD.IADD R7, R4, 0x1, -R7 ;  /* 0x0000000104077824 */ /* 0x004fce00078e0a07 */
.L_x_8018:
[----:B------:R-:W2:Y:S04]  /*22240*/  LDL.LU R8, [R1+0x4] ;  /* 0x0000040001087983 */ /* 0x000ea80000300800 */
        /* <DEDUP_REMOVED lines=36> */
.L_x_8021:
[----:B------:R-:W-:-:S13]  /*22490*/  ISETP.NE.AND P3, PT, R3, 0x1, PT ;  /* 0x000000010300780c */ /* 0x000fda0003f65270 */
[----:B------:R-:W1:Y:S02]  /*224a0*/  @P3 LDC.64 R4, c[0x0][0x9e8] ;  /* 0x00027a00ff043b82 */ /* 0x000e640000000a00 */
[----:B-1----:R-:W-:-:S05]  /*224b0*/  @P3 IMAD.HI.U32 R4, R2, R4, RZ ;  /* 0x0000000402043227 */ /* 0x002fca00078e00ff */
[----:B------:R-:W-:-:S07]  /*224c0*/  @P3 SHF.R.U32.HI R2, RZ, R5, R4 ;  /* 0x00000005ff023219 */ /* 0x000fce0000011604 */
.L_x_8022:
[----:B------:R-:W-:Y:S05]  /*224d0*/  BSYNC B0 ;  /* 0x0000000000007941 */ /* 0x000fea0003800000 */
.L_x_8020:
[----:B------:R-:W-:-:S05]  /*224e0*/  IMAD R2, R2, R3, R3 ;  /* 0x0000000302027224 */ /* 0x000fca00078e0203 */
[----:B------:R-:W-:-:S07]  /*224f0*/  VIMNMX R8, R8, R2, PT ;  /* 0x0000000208087248 */ /* 0x000fce0003fe0100 */
.L_x_8019:
[----:B------:R-:W1:Y:S01]  /*22500*/  @P1 LDC R4, c[0x0][0x44c] ;  /* 0x00011300ff041b82 */ /* 0x000e620000000800 */
[----:B------:R-:W-:Y:S01]  /*22510*/  VIADD R8, R8, 0x7f ;  /* 0x0000007f08087836 */ /* 0x000fe20000000000 */
[----:B------:R-:W-:Y:S01]  /*22520*/  ULDC UR4, c[0x0][0x9dc] ;  /* 0x0002770000047ab9 */ /* 0x000fe20000000800 */
[----:B------:R-:W-:Y:S02]  /*22530*/  IMAD.MOV.U32 R2, RZ, RZ, R12 ;  /* 0x000000ffff027224 */ /* 0x000fe400078e000c */
[----:B------:R-:W-:Y:S01]  /*22540*/  IMAD.IADD R20, R6, 0x1, -R15 ;  /* 0x0000000106147824 */ /* 0x000fe200078e0a0f */
[----:B------:R-:W-:Y:S02]  /*22550*/  SHF.R.S32.HI R7, RZ, 0x1f, R8 ;  /* 0x0000001fff077819 */ /* 0x000fe40000011408 */
[----:B------:R-:W2:Y:S02]  /*22560*/  @P1 LDC R5, c[0x0][0x450] ;  /* 0x00011400ff051b82 */ /* 0x000ea40000000800 */
[----:B------:R-:W-:-:S04]  /*22570*/  LEA.HI R7, R7, R8, RZ, 0x7 ;  /* 0x0000000807077211 */ /* 0x000fc800078f38ff */
[----:B------:R-:W-:-:S04]  /*22580*/  SHF.R.S32.HI R7, RZ, 0x7, R7 ;  /* 0x00000007ff077819 */ /* 0x000fc80000011407 */
        /* <DEDUP_REMOVED lines=16> */
.L_x_8025:
[----:B------:R-:W-:-:S13]  /*22690*/  ISETP.NE.AND P1, PT, R3, 0x1, PT ;  /* 0x000000010300780c */ /* 0x000fda0003f25270 */
[----:B------:R-:W1:Y:S02]  /*226a0*/  @P1 LDC.64 R4, c[0x0][0x9e8] ;  /* 0x00027a00ff041b82 */ /* 0x000e640000000a00 */
[----:B-1----:R-:W-:-:S05]  /*226b0*/  @P1 IMAD.HI.U32 R4, R6, R4, RZ ;  /* 0x0000000406041227 */ /* 0x002fca00078e00ff */
[----:B------:R-:W-:-:S07]  /*226c0*/  @P1 SHF.R.U32.HI R6, RZ, R5, R4 ;  /* 0x00000005ff061219 */ /* 0x000fce0000011604 */
.L_x_8026:
[----:B------:R-:W-:Y:S05]  /*226d0*/  BSYNC B0 ;  /* 0x0000000000007941 */ /* 0x000fea0003800000 */
.L_x_8024:
[----:B------:R-:W-:-:S05]  /*226e0*/  IMAD R3, R6, R3, RZ ;  /* 0x0000000306037224 */ /* 0x000fca00078e02ff */
[----:B------:R-:W-:-:S07]  /*226f0*/  VIMNMX R2, R2, R3, !PT ;  /* 0x0000000302027248 */ /* 0x000fce0007fe0100 */
.L_x_8023:
        /* <DEDUP_REMOVED lines=41> */
.L_x_8028:
[----:B------:R-:W-:Y:S05]  /*22990*/  BSYNC B0 ;  /* 0x0000000000007941 */ /* 0x000fea0003800000 */
.L_x_8027:
[-C--:B------:R-:W-:Y:S01]  /*229a0*/  IMAD R4, R12, R2.reuse, R4 ;  /* 0x000000020c047224 */ /* 0x080fe200078e0204 */
[----:B------:R-:W-:Y:S01]  /*229b0*/  BSSY B0, `(.L_x_8029) ;  /* 0x000011e000007945 */ /* 0x000fe20003800000 */
[----:B------:R-:W-:Y:S02]  /*229c0*/  PLOP3.LUT P5, PT, PT, PT, PT, 0x80, 0x0 ;  /* 0x000000000000781c */ /* 0x000fe40003faf070 */
[C---:B------:R-:W-:Y:S01]  /*229d0*/  IMAD R3, R4.reuse, 0x80, -R9 ;  /* 0x0000008004037824 */ /* 0x040fe200078e0a09 */
[----:B------:R-:W-:-:S04]  /*229e0*/  VIADDMNMX R2, R4, R2, R7, PT ;  /* 0x0000000204027246 */ /* 0x000fc80003800107 */
[----:B------:R-:W-:Y:S01]  /*229f0*/  VIMNMX R3, RZ, R3, !PT ;  /* 0x00000003ff037248 */ /* 0x000fe20007fe0100 */
[----:B------:R-:W-:-:S05]  /*22a00*/  IMAD R2, R2, 0x80, -R9 ;  /* 0x0000008002027824 */ /* 0x000fca00078e0a09 */
[----:B------:R-:W-:-:S04]  /*22a10*/  VIMNMX R2, R2, R10, PT ;  /* 0x0000000a02027248 */ /* 0x000fc80003fe0100 */
        /* <DEDUP_REMOVED lines=16> */
.L_x_8277:
[----:B--2---:R-:W-:Y:S02]  /*22b20*/  ISETP.NE.AND P0, PT, R14, RZ, PT ;  /* 0x000000ff0e00720c */ /* 0x004fe40003f05270 */
[----:B------:R-:W-:-:S11]  /*22b30*/  PLOP3.LUT P1, PT, PT, PT, PT, 0x8, 0x0 ;  /* 0x000000000000781c */ /* 0x000fd60003f2e170 */
[----:B------:R-:W-:Y:S05]  /*22b40*/  @P0 BRA `(.L_x_8032) ;  /* 0x00000000000c0947 */ /* 0x000fea0003800000 */
[----:B------:R-:W-:-:S03]  /*22b50*/  UMOV UR4, 0xffffffff ;  /* 0xffffffff00047882 */ /* 0x000fc60000000000 */
[----:B------:R-:W-:Y:S05]  /*22b60*/  BRA.DIV UR4, `(.L_x_8033) ;  /* 0x0000008e043c7947 */ /* 0x000fea000b800000 */
[----:B------:R-:W-:-:S13]  /*22b70*/  ELECT P1, URZ, PT ;  /* 0x00000000003f782f */ /* 0x000fda0003820000 */
.L_x_8032:
        /* <DEDUP_REMOVED lines=9> */
.L_x_8280:
[----:B------:R-:W-:Y:S05]  /*22c10*/  BSYNC B1 ;  /* 0x0000000000017941 */ /* 0x000fea0003800000 */
.L_x_8034:
        /* <DEDUP_REMOVED lines=12> */
.L_x_8281:
[----:B------:R-:W-:Y:S05]  /*22ce0*/  BSYNC B2 ;  /* 0x0000000000027941 */ /* 0x000fea0003800000 */
.L_x_8038:
[----:B------:R-:W-:Y:S04]  /*22cf0*/  BSSY B2, `(.L_x_8040) ;  /* 0x0000008000027945 */ /* 0x000fe80003800000 */
[----:B------:R-:W-:Y:S05]  /*22d00*/  @P4 BRA `(.L_x_8041) ;  /* 0x0000000000184947 */ /* 0x000fea0003800000 */
[----:B-1----:R-:W3:Y:S02]  /*22d10*/  LDL R4, [R1+0x10] ;  /* 0x0000100001047983 */ /* 0x002ee40000100800 */
[----:B---3--:R-:W-:Y:S01]  /*22d20*/  LOP3.LUT P0, RZ, R4, 0x1, RZ, 0xc0, !PT ;  /* 0x0000000104ff7812 */ /* 0x008fe2000780c0ff */
[----:B------:R-:W-:-:S04]  /*22d30*/  IMAD.MOV.U32 R4, RZ, RZ, 0x8000 ;  /* 0x00008000ff047424 */ /* 0x000fc800078e00ff */
[----:B------:R3:W-:Y:S08]  /*22d40*/  SYNCS.ARRIVE.TRANS64 RZ, [R6+URZ+0x28890], R4 ;  /* 0x0288900406ff79a7 */ /* 0x0007f0000800003f */
[----:B------:R-:W-:Y:S05]  /*22d50*/  @!P0 BRA `(.L_x_8041) ;  /* 0x0000000000048947 */ /* 0x000fea0003800000 */
[----:B------:R-:W-:Y:S01]  /*22d60*/  BPT.TRAP 0x1 ;  /* 0x000000040000795c */ /* 0x000fe20000300000 */
.L_x_8041:
[----:B------:R-:W-:Y:S05]  /*22d70*/  BSYNC B2 ;  /* 0x0000000000027941 */ /* 0x000fea0003800000 */
.L_x_8040:
        /* <DEDUP_REMOVED lines=14> */
.L_x_8042:
        /* <DEDUP_REMOVED lines=16> */
.L_x_8043:
        /* <DEDUP_REMOVED lines=13> */
.L_x_8282:
[----:B------:R-:W-:Y:S05]  /*23030*/  BSYNC B2 ;  /* 0x0000000000027941 */ /* 0x000fea0003800000 */
.L_x_8044:
[----:B------:R-:W-:Y:S01]  /*23040*/  BSSY B2, `(.L_x_8046) ;  /* 0x000000a000027945 */ /* 0x000fe20003800000 */
[----:B------:R-:W-:Y:S02]  /*23050*/  IMAD.MOV.U32 R12, RZ, RZ, 0x0 ;  /* 0x00000000ff0c7424 */ /* 0x000fe400078e00ff */
[----:B------:R-:W-:Y:S01]  /*23060*/  IMAD.MOV.U32 R13, RZ, RZ, 0x12f00000 ;  /* 0x12f00000ff0d7424 */ /* 0x000fe200078e00ff */
[----:B------:R-:W-:Y:S06]  /*23070*/  @P4 BRA `(.L_x_8047) ;  /* 0x0000000000184947 */ /* 0x000fec0003800000 */
[----:B------:R-:W3:Y:S02]  /*23080*/  LDL R4, [R1+0x10] ;  /* 0x0000100001047983 */ /* 0x000ee40000100800 */
[----:B---3--:R-:W-:Y:S01]  /*23090*/  LOP3.LUT P0, RZ, R4, 0x1, RZ, 0xc0, !PT ;  /* 0x0000000104ff7812 */ /* 0x008fe2000780c0ff */
[----:B------:R-:W-:-:S04]  /*230a0*/  IMAD.MOV.U32 R4, RZ, RZ, 0x8000 ;  /* 0x00008000ff047424 */ /* 0x000fc800078e00ff */
[----:B------:R1:W-:Y:S08]  /*230b0*/  SYNCS.ARRIVE.TRANS64 RZ, [R6+URZ+0x288b0], R4 ;  /* 0x0288b00406ff79a7 */ /* 0x0003f0000800003f */
[----:B------:R-:W-:Y:S05]  /*230c0*/  @!P0 BRA `(.L_x_8047) ;  /* 0x0000000000048947 */ /* 0x000fea0003800000 */
[----:B------:R-:W-:Y:S01]  /*230d0*/  BPT.TRAP 0x1 ;  /* 0x000000040000795c */ /* 0x000fe20000300000 */
.L_x_8047:
[----:B------:R-:W-:Y:S05]  /*230e0*/  BSYNC B2 ;  /* 0x0000000000027941 */ /* 0x000fea0003800000 */
.L_x_8046:
[----:B------:R-:W-:Y:S01]  /*230f0*/  R2UR UR10, R14 ;  /* 0x000000000e0a72ca */ /* 0x000fe200000e0000 */
[----:B------:R-:W-:Y:S01]  /*23100*/  IMAD R7, R11, 0x2, R18 ;  /* 0x000000020b077824 */ /* 0x000fe200078e0212 */
[----:B------:R-:W-:Y:S01]  /*23110*/  R2UR UR6, R12 ;  /* 0x000000000c0672ca */ /* 0x000fe200000e0000 */
[----:B------:R-:W-:Y:S01]  /*23120*/  UIADD3 UR4, UP0, UR38, 0x670, URZ ;  /* 0x0000067026047890 */ /* 0x000fe2000ff1e03f */
[----:B------:R-:W-:Y:S01]  /*23130*/  R2UR UR7, R13 ;  /* 0x000000000d0772ca */ /* 0x000fe200000e0000 */
[----:B012---:R-:W-:Y:S01]  /*23140*/  VIADD R6, R6, 0x288b0 ;  /* 0x000288b006067836 */ /* 0x007fe20000000000 */
[----:B------:R-:W-:Y:S01]  /*23150*/  PLOP3.LUT P0, PT, PT, PT, PT, 0x80, 0x0 ;  /* 0x000000000000781c */ /* 0x000fe20003f0f070 */
[----:B------:R-:W-:Y:S01]  /*23160*/  VIADD R4, R7, 0x400 ;  /* 0x0000040007047836 */ /* 0x000fe20000000000 */
[----:B------:R-:W-:-:S12]  /*23170*/  UIADD3.X UR5, URZ, UR39, URZ, UP0, !UPT ;  /* 0x000000273f057290 */ /* 0x000fd800087fe43f */
.L_x_8048:
        /* <DEDUP_REMOVED lines=15> */
.L_x_8049:
        /* <DEDUP_REMOVED lines=10> */
.L_x_8037:
[----:B------:R-:W-:Y:S05]  /*23310*/  BSYNC B1 ;  /* 0x0000000000017941 */ /* 0x000fea0003800000 */
.L_x_8036:
[----:B------:R-:W1:Y:S04]  /*23320*/  LDL.LU R9, [R1+0x1c] ;  /* 0x00001c0001097983 */ /* 0x000e680000300800 */
[----:B------:R-:W2:Y:S01]  /*23330*/  LDL.LU R7, [R1+0x20] ;  /* 0x0000200001077983 */ /* 0x000ea20000300800 */
[----:B------:R-:W-:Y:S01]  /*23340*/  PLOP3.LUT P5, PT, PT, PT, PT, 0x8, 0x0 ;  /* 0x000000000000781c */ /* 0x000fe20003fae170 */
[----:B-1----:R-:W-:Y:S02]  /*23350*/  VIADD R4, R9, 0x1 ;  /* 0x0000000109047836 */ /* 0x002fe40000000000 */
        /* <DEDUP_REMOVED lines=9> */
.L_x_8064:
        /* <DEDUP_REMOVED lines=13> */
.L_x_8283:
[----:B------:R-:W-:Y:S05]  /*234c0*/  BSYNC B2 ;  /* 0x0000000000027941 */ /* 0x000fea0003800000 */
.L_x_8052:
        /* <DEDUP_REMOVED lines=8> */
.L_x_8055:
[----:B------:R-:W-:Y:S05]  /*23550*/  BSYNC B2 ;  /* 0x0000000000027941 */ /* 0x000fea0003800000 */
.L_x_8054:
        /* <DEDUP_REMOVED lines=12> */
.L_x_8056:
        /* <DEDUP_REMOVED lines=16> */
.L_x_8057:
        /* <DEDUP_REMOVED lines=13> */
.L_x_8284:
[----:B------:R-:W-:Y:S05]  /*237f0*/  BSYNC B2 ;  /* 0x0000000000027941 */ /* 0x000fea0003800000 */
.L_x_8058:
        /* <DEDUP_REMOVED lines=10> */
.L_x_8061:
[----:B------:R-:W-:Y:S05]  /*238a0*/  BSYNC B2 ;  /* 0x0000000000027941 */ /* 0x000fea0003800000 */
.L_x_8060:
        /* <DEDUP_REMOVED lines=8> */
.L_x_8062:
        /* <DEDUP_REMOVED lines=15> */
.L_x_8063:
        /* <DEDUP_REMOVED lines=10> */
.L_x_8051:
[----:B------:R-:W-:Y:S05]  /*23ac0*/  BSYNC B1 ;  /* 0x0000000000017941 */ /* 0x000fea0003800000 */
.L_x_8050:
        /* <DEDUP_REMOVED lines=12> */
.L_x_8030:
[----:B------:R-:W-:Y:S05]  /*23b90*/  BSYNC B0 ;  /* 0x0000000000007941 */ /* 0x000fea0003800000 */
.L_x_8029:
        /* <DEDUP_REMOVED lines=26> */
.L_x_8067:
[----:B------:R-:W-:-:S13]  /*23d40*/  ISETP.NE.AND P2, PT, R3, 0x1, PT ;  /* 0x000000010300780c */ /* 0x000fda0003f45270 */
[----:B------:R-:W1:Y:S02]  /*23d50*/  @P2 LDC.64 R4, c[0x0][0x9e8] ;  /* 0x00027a00ff042b82 */ /* 0x000e640000000a00 */
[----:B-1----:R-:W-:-:S05]  /*23d60*/  @P2 IMAD.HI.U32 R4, R6, R4, RZ ;  /* 0x0000000406042227 */ /* 0x002fca00078e00ff */
[----:B------:R-:W-:-:S07]  /*23d70*/  @P2 SHF.R.U32.HI R6, RZ, R5, R4 ;  /* 0x00000005ff062219 */ /* 0x000fce0000011604 */
.L_x_8068:
[----:B------:R-:W-:Y:S05]  /*23d80*/  BSYNC B0 ;  /* 0x0000000000007941 */ /* 0x000fea0003800000 */
.L_x_8066:
[----:B------:R-:W-:-:S05]  /*23d90*/  IMAD R6, R6, R3, R3 ;  /* 0x0000000306067224 */ /* 0x000fca00078e0203 */
[----:B------:R-:W-:-:S07]  /*23da0*/  VIMNMX R2, R2, R6, PT ;  /* 0x0000000602027248 */ /* 0x000fce0003fe0100 */
.L_x_8065:
        /* <DEDUP_REMOVED lines=26> */
.L_x_8071:
[----:B------:R-:W-:-:S13]  /*23f50*/  ISETP.NE.AND P0, PT, R3, 0x1, PT ;  /* 0x000000010300780c */ /* 0x000fda0003f05270 */
[----:B------:R-:W1:Y:S02]  /*23f60*/  @P0 LDC.64 R4, c[0x0][0x9e8] ;  /* 0x00027a00ff040b82 */ /* 0x000e640000000a00 */
[----:B-1----:R-:W-:-:S05]  /*23f70*/  @P0 IMAD.HI.U32 R4, R2, R4, RZ ;  /* 0x0000000402040227 */ /* 0x002fca00078e00ff */
[----:B------:R-:W-:-:S07]  /*23f80*/  @P0 SHF.R.U32.HI R2, RZ, R5, R4 ;  /* 0x00000005ff020219 */ /* 0x000fce0000011604 */
.L_x_8072:
[----:B------:R-:W-:Y:S05]  /*23f90*/  BSYNC B0 ;  /* 0x0000000000007941 */ /* 0x000fea0003800000 */
.L_x_8070:
[----:B------:R-:W-:-:S05]  /*23fa0*/  IMAD R2, R2, R3, RZ ;  /* 0x0000000302027224 */ /* 0x000fca00078e02ff */
[----:B------:R-:W-:-:S07]  /*23fb0*/  VIMNMX R0, R0, R2, !PT ;  /* 0x0000000200007248 */ /* 0x000fce0007fe0100 */
.L_x_8069:
        /* <DEDUP_REMOVED lines=39> */
.L_x_8074:
[----:B------:R-:W-:Y:S05]  /*24230*/  BSYNC B0 ;  /* 0x0000000000007941 */ /* 0x000fea0003800000 */
.L_x_8073:
        /* <DEDUP_REMOVED lines=14> */
[----:B------:R-:W-:Y:S02]  /*24320*/  VOTEU.ANY UR4, UPT, PT ;  /* 0x0000000000047886 */ /* 0x000fe400038e0100 */
[----:B------:R-:W2:Y:S08]  /*24330*/  FLO.U32 R0, UR4 ;  /* 0x0000000400007d00 */ /* 0x000eb000080e0000 */
[----:B------:R-:W3:Y:S01]  /*24340*/  POPC R5, UR4 ;  /* 0x0000000400057d09 */ /* 0x000ee20008000000 */
[----:B--2---:R-:W-:-:S02]  /*24350*/  ISETP.EQ.U32.AND P0, PT, R0, R3, PT ;  /* 0x000000030000720c */ /* 0x004fc40003f02070 */
[----:B------:R-:W3:Y:S11]  /*24360*/  LDC.64 R2, c[0x0][0xc60] ;  /* 0x00031800ff027b82 */ /* 0x000ef60000000a00 */
[----:B---3--:R-:W2:Y:S01]  /*24370*/  @P0 ATOMG.E.ADD.STRONG.GPU PT, R3, desc[UR42][R2.64], R5 ;  /* 0x00000005020309a8 */ /* 0x008ea200081ee1ea */
[----:B------:R-:W3:Y:S02]  /*24380*/  S2R R4, SR_LTMASK ;  /* 0x0000000000047919 */ /* 0x000ee40000003900 */
[----:B---3--:R-:W-:-:S04]  /*24390*/  LOP3.LUT R4, R4, UR4, RZ, 0xc0, !PT ;  /* 0x0000000404047c12 */ /* 0x008fc8000f8ec0ff */
[----:B------:R-:W3:Y:S01]  /*243a0*/  POPC R7, R4 ;  /* 0x0000000400077309 */ /* 0x000ee20000000000 */
[----:B--2---:R-:W3:Y:S02]  /*243b0*/  SHFL.IDX PT, R0, R3, R0, 0x1f ;  /* 0x00001f0003007589 */ /* 0x004ee400000e0000 */
[----:B---3--:R-:W-:-:S05]  /*243c0*/  IADD3 R0, R0, UR36, R7 ;  /* 0x0000002400007c10 */ /* 0x008fca000fffe007 */
[----:B------:R2:W-:Y:S01]  /*243d0*/  STL [R1], R0 ;  /* 0x0000000001007387 */ /* 0x0005e20000100800 */
[----:B------:R-:W-:Y:S05]  /*243e0*/  BRA `(.L_x_8077) ;  /* 0x0000003800f87947 */ /* 0x000fea0003800000 */
.L_x_8076:
        /* <DEDUP_REMOVED lines=20> */
.L_x_8079:
[----:B------:R-:W-:Y:S05]  /*24530*/  BSYNC B6 ;  /* 0x0000000000067941 */ /* 0x000fea0003800000 */
.L_x_8078:
        /* <DEDUP_REMOVED lines=20> */
.L_x_8082:
        /* <DEDUP_REMOVED lines=15> */
.L_x_8081:
[----:B------:R-:W-:Y:S05]  /*24770*/  BSYNC B6 ;  /* 0x0000000000067941 */ /* 0x000fea0003800000 */
.L_x_8080:
[----:B------:R-:W2:Y:S01]  /*24780*/  LDL R0, [R1+0xc] ;  /* 0x00000c0001007983 */ /* 0x000ea20000100800 */
[----:B------:R-:W-:Y:S02]  /*24790*/  ULDC.64 UR4, c[0x0][0x9f8] ;  /* 0x00027e0000047ab9 */ /* 0x000fe40000000a00 */
[----:B------:R-:W-:Y:S01]  /*247a0*/  ISETP.NE.U32.AND P0, PT, RZ, UR4, PT ;  /* 0x00000004ff007c0c */ /* 0x000fe2000bf05070 */
[----:B-1----:R-:W3:Y:S03]  /*247b0*/  LDL R17, [R1+0x3c] ;  /* 0x00003c0001117983 */ /* 0x002ee60000100800 */
        /* <DEDUP_REMOVED lines=20> */
.L_x_8287:
[----:B--2---:R-:W2:Y:S01]  /*24900*/  LDL.LU R4, [R1+0x10] ;  /* 0x0000100001047983 */ /* 0x004ea20000300800 */
[----:B------:R-:W-:Y:S02]  /*24910*/  PLOP3.LUT P1, PT, PT, PT, PT, 0x8, 0x0 ;  /* 0x000000000000781c */ /* 0x000fe40003f2e170 */
[----:B---3--:R-:W-:Y:S01]  /*24920*/  ISETP.NE.AND P0, PT, R14, RZ, PT ;  /* 0x000000ff0e00720c */ /* 0x008fe20003f05270 */
        /* <DEDUP_REMOVED lines=8> */
.L_x_8290:
[----:B------:R-:W-:Y:S05]  /*249b0*/  @!P6 BRA `(.L_x_8084) ;  /* 0x000000040008e947 */ /* 0x000fea0003800000 */
[----:B------:R-:W-:-:S04]  /*249c0*/  ISETP.NE.U32.AND P0, PT, R2, RZ, PT ;  /* 0x000000ff0200720c */ /* 0x000fc80003f05070 */
[----:B------:R-:W-:-:S13]  /*249d0*/  ISETP.NE.AND.EX P0, PT, R3, RZ, PT, P0 ;  /* 0x000000ff0300720c */ /* 0x000fda0003f05300 */
[----:B------:R-:W-:Y:S05]  /*249e0*/  @!P0 BRA `(.L_x_8086) ;  /* 0x0000000000508947 */ /* 0x000fea0003800000 */
[----:B------:R-:W2:Y:S01]  /*249f0*/  LDC R6, c[0x0][0x43c] ;  /* 0x00010f00ff067b82 */ /* 0x000ea20000000800 */
[----:B------:R-:W-:Y:S01]  /*24a00*/  IMAD.MOV.U32 R9, RZ, RZ, R0 ;  /* 0x000000ffff097224 */ /* 0x000fe200078e0000 */
[----:B------:R-:W-:-:S03]  /*24a10*/  ULDC.64 UR4, c[0x0][0x428] ;  /* 0x00010a0000047ab9 */ /* 0x000fc60000000a00 */
[----:B---3--:R-:W-:Y:S01]  /*24a20*/  IMAD.MOV.U32 R0, RZ, RZ, R9 ;  /* 0x000000ffff007224 */ /* 0x008fe200078e0009 */
        /* <DEDUP_REMOVED lines=16> */
.L_x_8086:
[----:B--2---:R-:W2:Y:S01]  /*24b30*/  LDL R2, [R1+0x14] ;  /* 0x0000140001027983 */ /* 0x004ea20000100800 */
[----:B---3--:R-:W-:Y:S01]  /*24b40*/  IMAD R0, R19, 0x8, R18 ;  /* 0x0000000813007824 */ /* 0x008fe200078e0212 */
[----:B--2---:R-:W-:-:S04]  /*24b50*/  SHF.L.U32 R2, R2, 0x1f, RZ ;  /* 0x0000001f02027819 */ /* 0x004fc800000006ff */
[----:B------:R-:W2:Y:S02]  /*24b60*/  SYNCS.PHASECHK.TRANS64.TRYWAIT P0, [R0+URZ+0x28840], R2 ;  /* 0x02884002000075a7 */ /* 0x000ea4000800017f */
[----:B--2---:R-:W-:Y:S05]  /*24b70*/  @!P0 BRA `(.L_x_8087) ;  /* 0x0000007000148947 */ /* 0x004fea0003800000 */
.L_x_8291:
[----:B------:R3:W5:Y:S01]  /*24b80*/  LDL R3, [R1+0x10] ;  /* 0x0000100001037983 */ /* 0x0007620000100800 */
[----:B------:R-:W4:Y:S02]  /*24b90*/  S2R R4, SR_TID.X ;  /* 0x0000000000047919 */ /* 0x000f240000002100 */
[----:B----4-:R-:W-:-:S04]  /*24ba0*/  LOP3.LUT R4, R4, 0x7f, RZ, 0xc0, !PT ;  /* 0x0000007f04047812 */ /* 0x010fc800078ec0ff */
[----:B------:R-:W-:-:S13]  /*24bb0*/  ISETP.NE.AND P0, PT, R4, RZ, PT ;  /* 0x000000ff0400720c */ /* 0x000fda0003f05270 */
[----:B---3--:R-:W-:Y:S05]  /*24bc0*/  @P0 BRA `(.L_x_8088) ;  /* 0x0000000000140947 */ /* 0x008fea0003800000 */
[----:B-----5:R-:W-:Y:S01]  /*24bd0*/  LOP3.LUT P1, RZ, R3, 0x1, RZ, 0xc0, !PT ;  /* 0x0000000103ff7812 */ /* 0x020fe2000782c0ff */
[----:B--2---:R-:W-:-:S04]  /*24be0*/  IMAD.MOV.U32 R2, RZ, RZ, 0x8000 ;  /* 0x00008000ff027424 */ /* 0x004fc800078e00ff */
[----:B------:R3:W-:Y:S08]  /*24bf0*/  SYNCS.ARRIVE.TRANS64 RZ, [R0+URZ+0x28830], R2 ;  /* 0x0288300200ff79a7 */ /* 0x0007f0000800003f */
[----:B------:R-:W-:Y:S05]  /*24c00*/  @!P1 BRA `(.L_x_8088) ;  /* 0x0000000000049947 */ /* 0x000fea0003800000 */
[----:B------:R-:W-:Y:S01]  /*24c10*/  BPT.TRAP 0x1 ;  /* 0x000000040000795c */ /* 0x000fe20000300000 */
.L_x_8088:
[----:B------:R-:W4:Y:S04]  /*24c20*/  LDL R4, [R1+0x4] ;  /* 0x0000040001047983 */ /* 0x000f280000100800 */
[----:B--23--:R-:W2:Y:S01]  /*24c30*/  LDL R2, [R1+0x18] ;  /* 0x0000180001027983 */ /* 0x00cea20000100800 */
        /* <DEDUP_REMOVED lines=14> */
[----:B------:R3:W-:Y:S01]  /*24d20*/  STL [R1+0x10], R3 ;  /* 0x0000100301007387 */ /* 0x0007e20000100800 */
[----:B------:R-:W-:-:S03]  /*24d30*/  UIADD3 UR14, UR6, 0x1c400, URZ ;  /* 0x0001c400060e7890 */ /* 0x000fc6000fffe03f */
[----:B------:R-:W-:Y:S01]  /*24d40*/  UMOV UR6, 0x0 ;  /* 0x0000000000067882 */ /* 0x000fe20000000000 */
[----:B----4-:R-:W-:Y:S02]  /*24d50*/  R2UR UR11, R4 ;  /* 0x00000000040b72ca */ /* 0x010fe400000e0000 */
[----:B--2---:R-:W-:-:S13]  /*24d60*/  R2UR UR5, R2 ;  /* 0x00000000020572ca */ /* 0x004fda00000e0000 */
[----:B------:R-:W-:Y:S02]  /*24d70*/  ULEA UR11, UR11, UR5, 0x7 ;  /* 0x000000050b0b7291 */ /* 0x000fe4000f8e383f */
[----:B------:R-:W-:-:S09]  /*24d80*/  UIADD3.X UR5, URZ, UR39, URZ, UP0, !UPT ;  /* 0x000000273f057290 */ /* 0x000fd200087fe43f */
[----:B------:R2:W-:Y:S02]  /*24d90*/  UTMALDG.4D [UR8], [UR4], desc[UR6] ;  /* 0x00000608040075b4 */ /* 0x0005e40008019000 */
[----:B--2---:R-:W-:Y:S01]  /*24da0*/  UMOV UR8, UR14 ;  /* 0x0000000e00087c82 */ /* 0x004fe20008000000 */
[----:B------:R-:W-:Y:S02]  /*24db0*/  UMOV UR10, UR15 ;  /* 0x0000000f000a7c82 */ /* 0x000fe40008000000 */
[----:B------:R3:W-:Y:S02]  /*24dc0*/  UTMALDG.4D [UR8], [UR4], desc[UR6] ;  /* 0x00000608040075b4 */ /* 0x0007e40008019000 */
[----:B---3--:R-:W-:Y:S01]  /*24dd0*/  NOP ;  /* 0x0000000000007918 */ /* 0x008fe20000000000 */
.L_x_8084:
[----:B------:R-:W3:Y:S01]  /*24de0*/  LDL.LU R3, [R1+0x48] ;  /* 0x0000480001037983 */ /* 0x000ee20000300800 */
[----:B------:R-:W-:Y:S05]  /*24df0*/  WARPSYNC.ALL ;  /* 0x0000000000007948 */ /* 0x000fea0003800000 */
[----:B------:R-:W-:Y:S01]  /*24e00*/  ULDC.64 UR4, c[0x0][0x298] ;  /* 0x0000a60000047ab9 */ /* 0x000fe20000000a00 */
[----:B------:R-:W-:Y:S01]  /*24e10*/  BSSY B6, `(.L_x_8089) ;  /* 0x000001c000067945 */ /* 0x000fe20003800000 */
[----:B------:R-:W-:Y:S01]  /*24e20*/  BAR.SYNC.DEFER_BLOCKING 0x8, 0x180 ;  /* 0x0206000000007b1d */ /* 0x000fe20000010000 */
[----:B---3--:R-:W-:Y:S01]  /*24e30*/  SHF.R.S32.HI R0, RZ, 0x1f, R3 ;  /* 0x0000001fff007819 */ /* 0x008fe20000011403 */
        /* <DEDUP_REMOVED lines=25> */
.L_x_8090:
[----:B------:R-:W-:Y:S05]  /*24fd0*/  BSYNC B6 ;  /* 0x0000000000067941 */ /* 0x000fea0003800000 */
.L_x_8089:
        /* <DEDUP_REMOVED lines=9> */
[----:B------:R-:W0:Y:S02]  /*25070*/  S2R R8, SR_TID.X ;  /* 0x0000000000087919 */ /* 0x000e240000002100 */
[----:B0-----:R-:W-:Y:S02]  /*25080*/  IMAD.SHL.U32 R8, R8, 0x10, RZ ;  /* 0x0000001008087824 */ /* 0x001fe400078e00ff */
        /* <DEDUP_REMOVED lines=19> */
[----:B------:R-:W2:Y:S01]  /*251c0*/  S2R R8, SR_TID.X ;  /* 0x0000000000087919 */ /* 0x000ea20000002100 */
[----:B------:R-:W-:Y:S02]  /*251d0*/  IMAD.IADD R3, R3, 0x1, R0 ;  /* 0x0000000103037824 */ /* 0x000fe400078e0200 */
[----:B------:R-:W-:Y:S02]  /*251e0*/  IMAD.MOV.U32 R0, RZ, RZ, R4 ;  /* 0x000000ffff007224 */ /* 0x000fe400078e0004 */
        /* <DEDUP_REMOVED lines=16> */
[----:B------:R-:W-:Y:S01]  /*252f0*/  ULDC.64 UR4, c[0x0][0x280] ;  /* 0x0000a00000047ab9 */ /* 0x000fe20000000a00 */
[----:B------:R-:W-:Y:S02]  /*25300*/  LOP3.LUT R8, R8, 0x40, RZ, 0xfc, !PT ;  /* 0x0000004008087812 */ /* 0x000fe400078efcff */
[----:B------:R-:W-:Y:S01]  /*25310*/  IMAD.IADD R3, R3, 0x1, R4 ;  /* 0x0000000103037824 */ /* 0x000fe200078e0204 */
[----:B------:R-:W-:Y:S01]  /*25320*/  LEA R4, P0, R2, UR4, 0x1 ;  /* 0x0000000402047c11 */ /* 0x000fe2000f8008ff */
[----:B------:R-:W-:Y:S02]  /*25330*/  ULDC UR4, c[0x0][0x2b8] ;  /* 0x0000ae0000047ab9 */ /* 0x000fe40000000800 */
[----:B------:R-:W-:Y:S02]  /*25340*/  ISETP.GE.AND P1, PT, R8, UR4, PT ;  /* 0x0000000408007c0c */ /* 0x000fe4000bf26270 */
[----:B------:R0:W5:Y:S01]  /*25350*/  LDL R8, [R1+0x30] ;  /* 0x0000300001087983 */ /* 0x0001620000100800 */
[----:B------:R-:W1:Y:S01]  /*25360*/  S2R R9, SR_TID.X ;  /* 0x0000000000097919 */ /* 0x000e620000002100 */
[----:B------:R-:W2:Y:S01]  /*25370*/  S2R R10, SR_TID.X ;  /* 0x00000000000a7919 */ /* 0x000ea20000002100 */
[----:B------:R-:W-:Y:S01]  /*25380*/  LEA.HI.X R3, R2, UR5, R3, 0x1, P0 ;  /* 0x0000000502037c11 */ /* 0x000fe200080f0c03 */
[----:B-1----:R-:W-:-:S05]  /*25390*/  IMAD.SHL.U32 R9, R9, 0x8, RZ ;  /* 0x0000000809097824 */ /* 0x002fca00078e00ff */
[----:B------:R-:W-:Y:S02]  /*253a0*/  LOP3.LUT R9, R9, 0x38, RZ, 0xc0, !PT ;  /* 0x0000003809097812 */ /* 0x000fe400078ec0ff */
[----:B--2---:R-:W-:Y:S02]  /*253b0*/  LOP3.LUT R10, R10, 0x7f, RZ, 0xc0, !PT ;  /* 0x0000007f0a0a7812 */ /* 0x004fe400078ec0ff */
[----:B------:R-:W-:Y:S01]  /*253c0*/  ISETP.GE.AND P0, PT, R9, UR4, PT ;  /* 0x0000000409007c0c */ /* 0x000fe2000bf06270 */
[----:B------:R-:W-:Y:S01]  /*253d0*/  UMOV UR4, 0xffffffff ;  /* 0xffffffff00047882 */ /* 0x000fe20000000000 */
[----:B------:R-:W-:Y:S02]  /*253e0*/  SHF.R.U32.HI R10, RZ, 0x3, R10 ;  /* 0x00000003ff0a7819 */ /* 0x000fe4000001160a */
[----:B0-----:R-:W-:Y:S09]  /*253f0*/  BRA.DIV UR4, `(.L_x_8091) ;  /* 0x0000006a04087947 */ /* 0x001ff2000b800000 */
[----:B------:R-:W2:Y:S04]  /*25400*/  LDL.LU R6, [R1+0x38] ;  /* 0x0000380001067983 */ /* 0x000ea80000300800 */
[----:B------:R-:W3:Y:S01]  /*25410*/  LDL.LU R11, [R1+0x34] ;  /* 0x00003400010b7983 */ /* 0x000ee20000300800 */
[----:B--2---:R-:W-:-:S03]  /*25420*/  IMAD R2, R6, R7, RZ ;  /* 0x0000000706027224 */ /* 0x004fc600078e02ff */
[----:B------:R-:W0:Y:S01]  /*25430*/  SHFL.IDX PT, R7, R4, RZ, 0x181f ;  /* 0x00181fff04077589 */ /* 0x000e2200000e0000 */
[----:B---3--:R-:W-:-:S03]  /*25440*/  IMAD.IADD R0, R10, 0x1, R11 ;  /* 0x000000010a007824 */ /* 0x008fc600078e020b */
[----:B------:R-:W1:Y:S01]  /*25450*/  SHFL.IDX PT, R6, R3, RZ, 0x181f ;  /* 0x00181fff03067589 */ /* 0x000e6200000e0000 */
[C---:B------:R-:W-:Y:S01]  /*25460*/  VIADD R5, R0.reuse, 0x10 ;  /* 0x0000001000057836 */ /* 0x040fe20000000000 */
        /* <DEDUP_REMOVED lines=70> */
.L_x_8308:
        /* <DEDUP_REMOVED lines=11> */
.L_x_8093:
[----:B------:R-:W-:Y:S05]  /*25980*/  BSYNC B0 ;  /* 0x0000000000007941 */ /* 0x000fea0003800000 */
.L_x_8092:
[----:B------:R-:W-:Y:S01]  /*25990*/  NOP ;  /* 0x0000000000007918 */ /* 0x000fe20000000000 */
[----:B------:R-:W-:-:S13]  /*259a0*/  PLOP3.LUT P0, PT, PT, PT, PT, 0x80, 0x0 ;  /* 0x000000000000781c */ /* 0x000fda0003f0f070 */
.L_x_8094:
        /* <DEDUP_REMOVED lines=18> */
.L_x_8309:
[----:B------:R-:W-:Y:S05]  /*25ad0*/  BSYNC B0 ;  /* 0x0000000000007941 */ /* 0x000fea0003800000 */
.L_x_8095:
        /* <DEDUP_REMOVED lines=60> */
.L_x_8103:
[----:B------:R-:W-:Y:S01]  /*25ea0*/  IMAD R3, R7, 0x8, R18 ;  /* 0x0000000807037824 */ /* 0x000fe200078e0212 */
[----:B------:R-:W-:Y:S01]  /*25eb0*/  SHF.L.U32 R2, R9, 0x1f, RZ ;  /* 0x0000001f09027819 */ /* 0x000fe200000006ff */
[----:B------:R-:W-:Y:S03]  /*25ec0*/  BSSY B3, `(.L_x_8104) ;  /* 0x0000003000037945 */ /* 0x000fe60003800000 */
[----:B------:R-:W1:Y:S02]  /*25ed0*/  SYNCS.PHASECHK.TRANS64.TRYWAIT P0, [R3+URZ+0x28840], R2 ;  /* 0x02884002030075a7 */ /* 0x000e64000800017f */
[----:B-1----:R-:W-:Y:S05]  /*25ee0*/  @!P0 BRA `(.L_x_8105) ;  /* 0x0000006800108947 */ /* 0x002fea0003800000 */
.L_x_8310:
[----:B------:R-:W-:Y:S05]  /*25ef0*/  BSYNC B3 ;  /* 0x0000000000037941 */ /* 0x000fea0003800000 */
.L_x_8104:
        /* <DEDUP_REMOVED lines=11> */
.L_x_8107:
[----:B------:R-:W-:Y:S05]  /*25fb0*/  BSYNC B3 ;  /* 0x0000000000037941 */ /* 0x000fea0003800000 */
.L_x_8106:
        /* <DEDUP_REMOVED lines=12> */
.L_x_8108:
        /* <DEDUP_REMOVED lines=16> */
.L_x_8109:
        /* <DEDUP_REMOVED lines=16> */
.L_x_8311:
[----:B------:R-:W-:Y:S05]  /*26280*/  BSYNC B3 ;  /* 0x0000000000037941 */ /* 0x000fea0003800000 */
.L_x_8110:
        /* <DEDUP_REMOVED lines=10> */
.L_x_8112:
[----:B------:R-:W2:Y:S01]  /*26330*/  LDL R3, [R1+0x10] ;  /* 0x0000100001037983 */ /* 0x000ea20000100800 */
[----:B------:R-:W-:Y:S01]  /*26340*/  BSSY B3, `(.L_x_8113) ;  /* 0x0000004000037945 */ /* 0x000fe20003800000 */
[----:B--2---:R-:W-:-:S13]  /*26350*/  LOP3.LUT P0, RZ, R3, 0x8, RZ, 0xc0, !PT ;  /* 0x0000000803ff7812 */ /* 0x004fda000780c0ff */
[----:B------:R-:W-:Y:S05]  /*26360*/  @P0 BRA `(.L_x_8114) ;  /* 0x0000000000040947 */ /* 0x000fea0003800000 */
[----:B------:R-:W-:Y:S01]  /*26370*/  BPT.TRAP 0x1 ;  /* 0x000000040000795c */ /* 0x000fe20000300000 */
.L_x_8114:
[----:B------:R-:W-:Y:S05]  /*26380*/  BSYNC B3 ;  /* 0x0000000000037941 */ /* 0x000fea0003800000 */
.L_x_8113:
        /* <DEDUP_REMOVED lines=12> */
.L_x_8115:
        /* <DEDUP_REMOVED lines=15> */
.L_x_8116:
        /* <DEDUP_REMOVED lines=12> */
.L_x_8102:
[----:B------:R-:W-:Y:S05]  /*26600*/  BSYNC B1 ;  /* 0x0000000000017941 */ /* 0x000fea0003800000 */
.L_x_8101:
[----:B0-----:R-:W2:Y:S01]  /*26610*/  LDL.LU R0, [R1+0x3c] ;  /* 0x00003c0001007983 */ /* 0x001ea20000300800 */
[----:B------:R-:W-:-:S03]  /*26620*/  IMAD.MOV.U32 R19, RZ, RZ, R7 ;  /* 0x000000ffff137224 */ /* 0x000fc600078e0007 */
[----:B------:R0:W-:Y:S02]  /*26630*/  STL [R1+0x14], R9 ;  /* 0x0000140901007387 */ /* 0x0001e40000100800 */
[----:B0-2---:R-:W-:-:S07]  /*26640*/  VIADD R0, R0, 0xfffffffd ;  /* 0xfffffffd00007836 */ /* 0x005fce0000000000 */
.L_x_8100:
[----:B------:R-:W-:Y:S05]  /*26650*/  BSYNC B2 ;  /* 0x0000000000027941 */ /* 0x000fea0003800000 */
.L_x_8099:
[----:B------:R-:W-:-:S05]  /*26660*/  VIADD R10, R10, 0xfffffffe ;  /* 0xfffffffe0a0a7836 */ /* 0x000fca0000000000 */
[----:B------:R-:W-:-:S13]  /*26670*/  ISETP.NE.AND P0, PT, R10, R6, PT ;  /* 0x000000060a00720c */ /* 0x000fda0003f05270 */
[----:B------:R-:W-:Y:S05]  /*26680*/  @!P0 BRA `(.L_x_8098) ;  /* 0x0000001000e08947 */ /* 0x000fea0003800000 */
[----:B------:R-:W-:-:S07]  /*26690*/  IMAD.MOV.U32 R8, RZ, RZ, R17 ;  /* 0x000000ffff087224 */ /* 0x000fce00078e0011 */
.L_x_8149:
        /* <DEDUP_REMOVED lines=35> */
.L_x_8119:
[----:B------:R-:W-:Y:S01]  /*268d0*/  IMAD R3, R4, 0x8, R18 ;  /* 0x0000000804037824 */ /* 0x000fe200078e0212 */
[----:B------:R-:W-:Y:S01]  /*268e0*/  SHF.L.U32 R2, R5, 0x1f, RZ ;  /* 0x0000001f05027819 */ /* 0x000fe200000006ff */
[----:B------:R-:W-:Y:S03]  /*268f0*/  BSSY B2, `(.L_x_8120) ;  /* 0x0000003000027945 */ /* 0x000fe60003800000 */
[----:B------:R-:W1:Y:S02]  /*26900*/  SYNCS.PHASECHK.TRANS64.TRYWAIT P0, [R3+URZ+0x28840], R2 ;  /* 0x02884002030075a7 */ /* 0x000e64000800017f */
[----:B-1----:R-:W-:Y:S05]  /*26910*/  @!P0 BRA `(.L_x_8121) ;  /* 0x0000005c00ac8947 */ /* 0x002fea0003800000 */
.L_x_8312:
[----:B------:R-:W-:Y:S05]  /*26920*/  BSYNC B2 ;  /* 0x0000000000027941 */ /* 0x000fea0003800000 */
.L_x_8120:
        /* <DEDUP_REMOVED lines=11> */
.L_x_8123:
[----:B------:R-:W-:Y:S05]  /*269e0*/  BSYNC B2 ;  /* 0x0000000000027941 */ /* 0x000fea0003800000 */
.L_x_8122:
[----:B------:R-:W2:Y:S01]  /*269f0*/  LDL R7, [R1+0x18] ;  /* 0x0000180001077983 */ /* 0x000ea20000100800 */
[----:B------:R-:W-:Y:S01]  /*26a00*/  IMAD.MOV.U32 R10, RZ, RZ, RZ ;  /* 0x000000ffff0a7224 */ /* 0x000fe200078e00ff */
[----:B------:R-:W-:Y:S01]  /*26a10*/  UIADD3 UR4, UP0, UR38, 0x370, URZ ;  /* 0x0000037026047890 */ /* 0x000fe2000ff1e03f */
[----:B-1----:R-:W-:Y:S01]  /*26a20*/  IMAD R2, R4, 0x8000, R18 ;  /* 0x0000800004027824 */ /* 0x002fe200078e0212 */
        /* <DEDUP_REMOVED lines=8> */
.L_x_8124:
        /* <DEDUP_REMOVED lines=16> */
.L_x_8125:
        /* <DEDUP_REMOVED lines=16> */
.L_x_8313:
[----:B------:R-:W-:Y:S05]  /*26cb0*/  BSYNC B2 ;  /* 0x0000000000027941 */ /* 0x000fea0003800000 */
.L_x_8126:
        /* <DEDUP_REMOVED lines=10> */
.L_x_8128:
[----:B------:R-:W2:Y:S01]  /*26d60*/  LDL R3, [R1+0x10] ;  /* 0x0000100001037983 */ /* 0x000ea20000100800 */
[----:B------:R-:W-:Y:S01]  /*26d70*/  BSSY B2, `(.L_x_8129) ;  /* 0x0000004000027945 */ /* 0x000fe20003800000 */
[----:B--2---:R-:W-:-:S13]  /*26d80*/  LOP3.LUT P0, RZ, R3, 0x8, RZ, 0xc0, !PT ;  /* 0x0000000803ff7812 */ /* 0x004fda000780c0ff */
[----:B------:R-:W-:Y:S05]  /*26d90*/  @P0 BRA `(.L_x_8130) ;  /* 0x0000000000040947 */ /* 0x000fea0003800000 */
[----:B------:R-:W-:Y:S01]  /*26da0*/  BPT.TRAP 0x1 ;  /* 0x000000040000795c */ /* 0x000fe20000300000 */
.L_x_8130:
[----:B------:R-:W-:Y:S05]  /*26db0*/  BSYNC B2 ;  /* 0x0000000000027941 */ /* 0x000fea0003800000 */
.L_x_8129:
        /* <DEDUP_REMOVED lines=12> */
.L_x_8131:
        /* <DEDUP_REMOVED lines=15> */
.L_x_8132:
        /* <DEDUP_REMOVED lines=12> */
.L_x_8118:
[----:B------:R-:W-:Y:S05]  /*27030*/  BSYNC B1 ;  /* 0x0000000000017941 */ /* 0x000fea0003800000 */
.L_x_8117:
        /* <DEDUP_REMOVED lines=35> */
.L_x_8135:
[----:B------:R-:W-:Y:S01]  /*27270*/  IMAD R2, R19, 0x8, R18 ;  /* 0x0000000813027824 */ /* 0x000fe200078e0212 */
[----:B------:R-:W-:Y:S01]  /*27280*/  SHF.L.U32 R3, R10, 0x1f, RZ ;  /* 0x0000001f0a037819 */ /* 0x000fe200000006ff */
[----:B------:R-:W-:Y:S03]  /*27290*/  BSSY B2, `(.L_x_8136) ;  /* 0x0000003000027945 */ /* 0x000fe60003800000 */
[----:B------:R-:W2:Y:S02]  /*272a0*/  SYNCS.PHASECHK.TRANS64.TRYWAIT P0, [R2+URZ+0x28840], R3 ;  /* 0x02884003020075a7 */ /* 0x000ea4000800017f */
[----:B--2---:R-:W-:Y:S05]  /*272b0*/  @!P0 BRA `(.L_x_8137) ;  /* 0x00000054006c8947 */ /* 0x004fea0003800000 */
.L_x_8314:
[----:B------:R-:W-:Y:S05]  /*272c0*/  BSYNC B2 ;  /* 0x0000000000027941 */ /* 0x000fea0003800000 */
.L_x_8136:
        /* <DEDUP_REMOVED lines=11> */
.L_x_8139:
[----:B------:R-:W-:Y:S05]  /*27380*/  BSYNC B2 ;  /* 0x0000000000027941 */ /* 0x000fea0003800000 */
.L_x_8138:
[----:B--2---:R-:W2:Y:S01]  /*27390*/  LDL R3, [R1+0x18] ;  /* 0x0000180001037983 */ /* 0x004ea20000100800 */
[----:B------:R-:W-:Y:S01]  /*273a0*/  IMAD.MOV.U32 R11, RZ, RZ, RZ ;  /* 0x000000ffff0b7224 */ /* 0x000fe200078e00ff */
[----:B------:R-:W-:Y:S01]  /*273b0*/  UIADD3 UR4, UP0, UR38, 0x370, URZ ;  /* 0x0000037026047890 */ /* 0x000fe2000ff1e03f */
[----:B0-----:R-:W-:Y:S01]  /*273c0*/  IMAD R10, R19, 0x8000, R18 ;  /* 0x00008000130a7824 */ /* 0x001fe200078e0212 */
        /* <DEDUP_REMOVED lines=8> */
.L_x_8140:
        /* <DEDUP_REMOVED lines=16> */
.L_x_8141:
        /* <DEDUP_REMOVED lines=15> */
.L_x_8315:
[----:B------:R-:W-:Y:S05]  /*27640*/  BSYNC B2 ;  /* 0x0000000000027941 */ /* 0x000fea0003800000 */
.L_x_8142:
        /* <DEDUP_REMOVED lines=10> */
.L_x_8144:
[----:B------:R-:W2:Y:S01]  /*276f0*/  LDL R3, [R1+0x10] ;  /* 0x0000100001037983 */ /* 0x000ea20000100800 */
[----:B------:R-:W-:Y:S01]  /*27700*/  BSSY B2, `(.L_x_8145) ;  /* 0x0000004000027945 */ /* 0x000fe20003800000 */
[----:B--2---:R-:W-:-:S13]  /*27710*/  LOP3.LUT P0, RZ, R3, 0x8, RZ, 0xc0, !PT ;  /* 0x0000000803ff7812 */ /* 0x004fda000780c0ff */
[----:B------:R-:W-:Y:S05]  /*27720*/  @P0 BRA `(.L_x_8146) ;  /* 0x0000000000040947 */ /* 0x000fea0003800000 */
[----:B------:R-:W-:Y:S01]  /*27730*/  BPT.TRAP 0x1 ;  /* 0x000000040000795c */ /* 0x000fe20000300000 */
.L_x_8146:
[----:B------:R-:W-:Y:S05]  /*27740*/  BSYNC B2 ;  /* 0x0000000000027941 */ /* 0x000fea0003800000 */
.L_x_8145:
        /* <DEDUP_REMOVED lines=12> */
.L_x_8147:
        /* <DEDUP_REMOVED lines=15> */
.L_x_8148:
        /* <DEDUP_REMOVED lines=12> */
.L_x_8134:
[----:B------:R-:W-:Y:S05]  /*279c0*/  BSYNC B1 ;  /* 0x0000000000017941 */ /* 0x000fea0003800000 */
.L_x_8133:
[----:B------:R-:W2:Y:S01]  /*279d0*/  LDL R2, [R1+0x2c] ;  /* 0x00002c0001027983 */ /* 0x000ea20000100800 */
[----:B------:R-:W-:Y:S01]  /*279e0*/  VIADD R0, R0, 0xfffffffe ;  /* 0xfffffffe00007836 */ /* 0x000fe20000000000 */
[----:B--2---:R-:W-:-:S13]  /*279f0*/  ISETP.GT.AND P0, PT, R6, R2, PT ;  /* 0x000000020600720c */ /* 0x004fda0003f04270 */
[----:B------:R-:W-:Y:S05]  /*27a00*/  @P0 BRA `(.L_x_8149) ;  /* 0xffffffec00240947 */ /* 0x000fea000383ffff */
.L_x_8098:
[----:B------:R-:W-:Y:S05]  /*27a10*/  BSYNC B0 ;  /* 0x0000000000007941 */ /* 0x000fea0003800000 */
.L_x_8097:
        /* <DEDUP_REMOVED lines=8> */
[----:B------:R-:W3:Y:S02]  /*27aa0*/  FLO.U32 R0, UR4 ;  /* 0x0000000400007d00 */ /* 0x000ee400080e0000 */
        /* <DEDUP_REMOVED lines=9> */
.L_x_8151:
[----:B------:R-:W-:Y:S05]  /*27b40*/  BSYNC B0 ;  /* 0x0000000000007941 */ /* 0x000fea0003800000 */
.L_x_8150:
        /* <DEDUP_REMOVED lines=10> */
.L_x_8316:
[----:B------:R-:W-:Y:S05]  /*27bf0*/  BSYNC B1 ;  /* 0x0000000000017941 */ /* 0x000fea0003800000 */
.L_x_8154:
        /* <DEDUP_REMOVED lines=10> */
.L_x_8156:
[----:B------:R-:W2:Y:S01]  /*27ca0*/  LDL R2, [R1+0x10] ;  /* 0x0000100001027983 */ /* 0x000ea20000100800 */
[----:B------:R-:W-:Y:S01]  /*27cb0*/  BSSY B1, `(.L_x_8157) ;  /* 0x0000004000017945 */ /* 0x000fe20003800000 */
[----:B--2---:R-:W-:-:S13]  /*27cc0*/  LOP3.LUT P0, RZ, R2, 0x8, RZ, 0xc0, !PT ;  /* 0x0000000802ff7812 */ /* 0x004fda000780c0ff */
[----:B------:R-:W-:Y:S05]  /*27cd0*/  @P0 BRA `(.L_x_8158) ;  /* 0x0000000000040947 */ /* 0x000fea0003800000 */
[----:B------:R-:W-:Y:S01]  /*27ce0*/  BPT.TRAP 0x1 ;  /* 0x000000040000795c */ /* 0x000fe20000300000 */
.L_x_8158:
[----:B------:R-:W-:Y:S05]  /*27cf0*/  BSYNC B1 ;  /* 0x0000000000017941 */ /* 0x000fea0003800000 */
.L_x_8157:
        /* <DEDUP_REMOVED lines=12> */
.L_x_8159:
        /* <DEDUP_REMOVED lines=15> */
.L_x_8160:
        /* <DEDUP_REMOVED lines=10> */
.L_x_8153:
[----:B------:R-:W-:Y:S05]  /*27f50*/  BSYNC B0 ;  /* 0x0000000000007941 */ /* 0x000fea0003800000 */
.L_x_8152:
[----:B------:R-:W3:Y:S01]  /*27f60*/  LDL.LU R4, [R1+0x14] ;  /* 0x0000140001047983 */ /* 0x000ee20000300800 */
[----:B------:R-:W-:-:S05]  /*27f70*/  VIADD R19, R19, 0x1 ;  /* 0x0000000113137836 */ /* 0x000fca0000000000 */
[----:B------:R-:W-:-:S04]  /*27f80*/  ISETP.NE.AND P0, PT, R19, 0x2, PT ;  /* 0x000000021300780c */ /* 0x000fc80003f05270 */
[----:B------:R-:W-:Y:S02]  /*27f90*/  SEL R0, RZ, 0x1, P0 ;  /* 0x00000001ff007807 */ /* 0x000fe40000000000 */
[----:B------:R-:W-:Y:S02]  /*27fa0*/  SEL R19, R19, RZ, P0 ;  /* 0x000000ff13137207 */ /* 0x000fe40000000000 */
[----:B---3--:R-:W-:-:S05]  /*27fb0*/  LOP3.LUT R4, R4, R0, RZ, 0x3c, !PT ;  /* 0x0000000004047212 */ /* 0x008fca00078e3cff */
[----:B------:R3:W-:Y:S02]  /*27fc0*/  STL [R1+0x14], R4 ;  /* 0x0000140401007387 */ /* 0x0007e40000100800 */
.L_x_8077:
[----:B------:R-:W-:Y:S05]  /*27fd0*/  BSYNC B7 ;  /* 0x0000000000077941 */ /* 0x000fea0003800000 */
.L_x_8075:
        /* <DEDUP_REMOVED lines=9> */
[----:B-1-3--:R-:W0:Y:S04]  /*28070*/  LDS.128 R4, [R18+0x288d0] ;  /* 0x0288d00012047984 */ /* 0x00ae280000000c00 */
[----:B0-----:R0:W-:Y:S04]  /*28080*/  STL.64 [R1], R4 ;  /* 0x0000000401007387 */ /* 0x0011e80000100a00 */
[----:B------:R0:W-:Y:S01]  /*28090*/  STL.64 [R1+0x8], R6 ;  /* 0x0000080601007387 */ /* 0x0001e20000100a00 */
[----:B------:R-:W-:Y:S06]  /*280a0*/  BAR.ARV 0x4, 0x180 ;  /* 0x0106000000007b1d */ /* 0x000fec0000002000 */
[----:B------:R-:W-:Y:S05]  /*280b0*/  BRA `(.L_x_8162) ;  /* 0x0000001000307947 */ /* 0x000fea0003800000 */
.L_x_8161:
[----:B------:R-:W4:Y:S01]  /*280c0*/  LDL R16, [R1+0x28] ;  /* 0x0000280001107983 */ /* 0x000f220000100800 */
[----:B------:R-:W-:Y:S01]  /*280d0*/  UMOV UR4, 0xffffffff ;  /* 0xffffffff00047882 */ /* 0x000fe20000000000 */
[----:B----4-:R-:W-:Y:S02]  /*280e0*/  ISETP.NE.AND P5, PT, R16, 0x1f, PT ;  /* 0x0000001f1000780c */ /* 0x010fe40003fa5270 */
[----:B------:R-:W-:Y:S11]  /*280f0*/  BRA.DIV UR4, `(.L_x_8163) ;  /* 0x0000004a04187947 */ /* 0x000ff6000b800000 */
[----:B--2---:R-:W2:Y:S01]  /*28100*/  LDL R3, [R1+0xc] ;  /* 0x00000c0001037983 */ /* 0x004ea20000100800 */
[----:B------:R-:W-:-:S03]  /*28110*/  ULDC UR4, c[0x0][0xc3c] ;  /* 0x00030f0000047ab9 */ /* 0x000fc60000000800 */
[----:B------:R-:W4:Y:S01]  /*28120*/  LDL.LU R2, [R1] ;  /* 0x0000000001027983 */ /* 0x000f220000300800 */
[----:B------:R-:W-:Y:S01]  /*28130*/  LOP3.LUT P4, RZ, R10, 0x1, RZ, 0xc0, !PT ;  /* 0x000000010aff7812 */ /* 0x000fe2000788c0ff */
[----:B--2---:R-:W-:Y:S02]  /*28140*/  IMAD.IADD R0, R3, 0x1, R16 ;  /* 0x0000000103007824 */ /* 0x004fe400078e0210 */
[----:B----4-:R-:W-:-:S03]  /*28150*/  IMAD.MOV.U32 R10, RZ, RZ, R2 ;  /* 0x000000ffff0a7224 */ /* 0x010fc600078e0002 */
[----:B------:R-:W-:-:S13]  /*28160*/  ISETP.GE.OR P0, PT, R0, UR4, !P5 ;  /* 0x0000000400007c0c */ /* 0x000fda000ef06670 */
[----:B------:R-:W0:Y:S08]  /*28170*/  @!P0 LDC.64 R2, c[0x0][0xc80] ;  /* 0x00032000ff028b82 */ /* 0x000e300000000a00 */
[----:B-1----:R-:W1:Y:S01]  /*28180*/  @!P0 LDC.64 R6, c[0x0][0xc78] ;  /* 0x00031e00ff068b82 */ /* 0x002e620000000a00 */
[----:B0-----:R-:W-:-:S05]  /*28190*/  @!P0 IMAD.WIDE R2, R0, 0x4, R2 ;  /* 0x0000000400028825 */ /* 0x001fca00078e0202 */
[----:B------:R1:W2:Y:S02]  /*281a0*/  @!P0 LDG.E R8, desc[UR42][R2.64] ;  /* 0x0000002a02088981 */ /* 0x0002a4000c1e1900 */
[----:B-1----:R-:W-:-:S06]  /*281b0*/  @!P0 IMAD.WIDE R2, R0, 0x4, R6 ;  /* 0x0000000400028825 */ /* 0x002fcc00078e0206 */
[----:B------:R-:W4:Y:S01]  /*281c0*/  @!P0 LDG.E R2, desc[UR42][R2.64] ;  /* 0x0000002a02028981 */ /* 0x000f22000c1e1900 */
[----:B---3--:R-:W-:Y:S01]  /*281d0*/  IMAD.MOV.U32 R4, RZ, RZ, RZ ;  /* 0x000000ffff047224 */ /* 0x008fe200078e00ff */
[C---:B------:R-:W-:Y:S01]  /*281e0*/  ISETP.GE.U32.AND P1, PT, R16.reuse, 0x4, PT ;  /* 0x000000041000780c */ /* 0x040fe20003f26070 */
[----:B------:R-:W-:Y:S01]  /*281f0*/  IMAD.MOV.U32 R6, RZ, RZ, RZ ;  /* 0x000000ffff067224 */ /* 0x000fe200078e00ff */
[C---:B------:R-:W-:Y:S01]  /*28200*/  ISETP.GE.U32.AND P2, PT, R16.reuse, 0x8, PT ;  /* 0x000000081000780c */ /* 0x040fe20003f46070 */
[----:B------:R-:W-:Y:S01]  /*28210*/  SHFL.IDX PT, R0, R10, 0x1, 0x1f ;  /* 0x00201f000a007f89 */ /* 0x000fe200000e0000 */
[C---:B------:R-:W-:Y:S01]  /*28220*/  ISETP.GE.U32.AND P3, PT, R16.reuse, 0x10, PT ;  /* 0x000000101000780c */ /* 0x040fe20003f66070 */
[----:B--2---:R-:W-:Y:S02]  /*28230*/  @!P0 IMAD.MOV.U32 R4, RZ, RZ, R8 ;  /* 0x000000ffff048224 */ /* 0x004fe400078e0008 */
[----:B------:R-:W-:Y:S02]  /*28240*/  IMAD.MOV.U32 R8, RZ, RZ, RZ ;  /* 0x000000ffff087224 */ /* 0x000fe400078e00ff */
[----:B----4-:R-:W-:Y:S01]  /*28250*/  @!P0 IMAD.MOV.U32 R6, RZ, RZ, R2 ;  /* 0x000000ffff068224 */ /* 0x010fe200078e0002 */
[----:B------:R-:W-:-:S03]  /*28260*/  ISETP.GE.U32.AND P0, PT, R16, 0x2, PT ;  /* 0x000000021000780c */ /* 0x000fc60003f06070 */
[----:B------:R-:W-:-:S05]  /*28270*/  IMAD R2, R6, R4, RZ ;  /* 0x0000000406027224 */ /* 0x000fca00078e02ff */
[----:B------:R-:W0:Y:S02]  /*28280*/  SHFL.UP PT, R3, R2, 0x1, RZ ;  /* 0x0420000002037989 */ /* 0x000e2400000e00ff */
[----:B0-----:R-:W-:-:S05]  /*28290*/  SEL R5, R3, RZ, P4 ;  /* 0x000000ff03057207 */ /* 0x001fca0002000000 */
[----:B------:R-:W-:Y:S02]  /*282a0*/  IMAD.IADD R2, R2, 0x1, R5 ;  /* 0x0000000102027824 */ /* 0x000fe400078e0205 */
[----:B------:R-:W-:Y:S04]  /*282b0*/  SHFL.IDX PT, R5, R10, RZ, 0x1f ;  /* 0x00001fff0a057589 */ /* 0x000fe800000e0000 */
        /* <DEDUP_REMOVED lines=13> */
.L_x_8326:
[----:B------:R-:W-:Y:S02]  /*28390*/  ULDC UR4, c[0x0][0xc38] ;  /* 0x00030e0000047ab9 */ /* 0x000fe40000000800 */
[----:B------:R-:W-:-:S04]  /*283a0*/  IMAD.U32 R2, RZ, RZ, UR4 ;  /* 0x00000004ff027e24 */ /* 0x000fc8000f8e00ff */
[----:B-1----:R-:W-:-:S04]  /*283b0*/  IMAD R9, R9, R2, RZ ;  /* 0x0000000209097224 */ /* 0x002fc800078e02ff */
[----:B------:R-:W-:-:S05]  /*283c0*/  IMAD.IADD R0, R0, 0x1, R9 ;  /* 0x0000000100007824 */ /* 0x000fca00078e0209 */
[----:B------:R-:W-:-:S13]  /*283d0*/  ISETP.GT.AND P4, PT, R0, R5, PT ;  /* 0x000000050000720c */ /* 0x000fda0003f84270 */
[----:B------:R-:W-:Y:S05]  /*283e0*/  @P4 BRA `(.L_x_8164) ;  /* 0x0000000000b04947 */ /* 0x000fea0003800000 */
.L_x_8167:
        /* <DEDUP_REMOVED lines=38> */
.L_x_8334:
[----:B------:R-:W-:Y:S02]  /*28650*/  ULDC UR4, c[0x0][0xc38] ;  /* 0x00030e0000047ab9 */ /* 0x000fe40000000800 */
[----:B------:R-:W-:-:S04]  /*28660*/  IMAD.U32 R2, RZ, RZ, UR4 ;  /* 0x00000004ff027e24 */ /* 0x000fc8000f8e00ff */
[----:B-1----:R-:W-:-:S04]  /*28670*/  IMAD R9, R9, R2, RZ ;  /* 0x0000000209097224 */ /* 0x002fc800078e02ff */
[----:B------:R-:W-:-:S05]  /*28680*/  IMAD.IADD R0, R9, 0x1, R0 ;  /* 0x0000000109007824 */ /* 0x000fca00078e0200 */
[----:B------:R-:W-:-:S13]  /*28690*/  ISETP.GT.AND P4, PT, R0, R5, PT ;  /* 0x000000050000720c */ /* 0x000fda0003f84270 */
[----:B------:R-:W-:Y:S05]  /*286a0*/  @!P4 BRA `(.L_x_8167) ;  /* 0xfffffffc0050c947 */ /* 0x000fea000383ffff */
.L_x_8164:
        /* <DEDUP_REMOVED lines=12> */
.L_x_8339:
[----:B------:R-:W-:-:S13]  /*28770*/  ISETP.NE.AND P0, PT, R0, RZ, PT ;  /* 0x000000ff0000720c */ /* 0x000fda0003f05270 */
[----:B------:R-:W-:Y:S05]  /*28780*/  @!P0 BRA `(.L_x_8169) ;  /* 0x0000000000148947 */ /* 0x000fea0003800000 */
[----:B------:R-:W-:Y:S01]  /*28790*/  UMOV UR4, 0xffffffff ;  /* 0xffffffff00047882 */ /* 0x000fe20000000000 */
[----:B-1----:R-:W-:Y:S02]  /*287a0*/  VIADD R3, R3, 0xffffffff ;  /* 0xffffffff03037836 */ /* 0x002fe40000000000 */
[----:B------:R-:W-:Y:S05]  /*287b0*/  BRA.DIV UR4, `(.L_x_8170) ;  /* 0x0000004e04107947 */ /* 0x000fea000b800000 */
[----:B------:R1:W3:Y:S02]  /*287c0*/  SHFL.IDX PT, R3, R7, R3, 0x1f ;  /* 0x00001f0307037589 */ /* 0x0002e400000e0000 */
.L_x_8342:
[----:B---3--:R-:W-:-:S07]  /*287d0*/  IMAD.MOV.U32 R8, RZ, RZ, R3 ;  /* 0x000000ffff087224 */ /* 0x008fce00078e0003 */
.L_x_8169:
        /* <DEDUP_REMOVED lines=62> */
.L_x_8171:
[----:B-1----:R-:W3:Y:S01]  /*28bc0*/  LDL R3, [R1+0xc] ;  /* 0x00000c0001037983 */ /* 0x002ee20000100800 */
[----:B0-----:R-:W3:Y:S02]  /*28bd0*/  LDC.64 R6, c[0x0][0xc90] ;  /* 0x00032400ff067b82 */ /* 0x001ee40000000a00 */
        /* <DEDUP_REMOVED lines=61> */
.L_x_8172:
[----:B------:R-:W-:-:S05]  /*28fb0*/  LOP3.LUT R3, RZ, R0, RZ, 0x33, !PT ;  /* 0x00000000ff037212 */ /* 0x000fca00078e33ff */
[----:B------:R-:W-:-:S05]  /*28fc0*/  IMAD.IADD R0, R4, 0x1, R3 ;  /* 0x0000000104007824 */ /* 0x000fca00078e0203 */
[----:B------:R3:W-:Y:S01]  /*28fd0*/  STL [R1+0x4], R0 ;  /* 0x0000040001007387 */ /* 0x0007e20000100800 */
[----:B------:R-:W-:Y:S05]  /*28fe0*/  BRA `(.L_x_8173) ;  /* 0x0000000000287947 */ /* 0x000fea0003800000 */
.L_x_8165:
        /* <DEDUP_REMOVED lines=10> */
.L_x_8173:
[----:B---34-:R-:W3:Y:S04]  /*29090*/  LDL R0, [R1+0x28] ;  /* 0x0000280001007983 */ /* 0x018ee80000100800 */
[----:B------:R-:W4:Y:S04]  /*290a0*/  LDL R3, [R1+0x8] ;  /* 0x0000080001037983 */ /* 0x000f280000100800 */
[----:B01----:R-:W5:Y:S04]  /*290b0*/  LDL R2, [R1+0xc] ;  /* 0x00000c0001027983 */ /* 0x003f680000100800 */
[----:B------:R-:W2:Y:S04]  /*290c0*/  LDL R4, [R1] ;  /* 0x0000000001047983 */ /* 0x000ea80000100800 */
[----:B------:R-:W2:Y:S01]  /*290d0*/  LDL R5, [R1+0x4] ;  /* 0x0000040001057983 */ /* 0x000ea20000100800 */
[----:B------:R-:W-:Y:S05]  /*290e0*/  WARPSYNC.ALL ;  /* 0x0000000000007948 */ /* 0x000fea0003800000 */
[----:B------:R-:W-:Y:S01]  /*290f0*/  BAR.SYNC.DEFER_BLOCKING 0x4, 0x180 ;  /* 0x0106000000007b1d */ /* 0x000fe20000010000 */
[----:B---3--:R-:W-:Y:S01]  /*29100*/  ISETP.NE.AND P0, PT, R0, RZ, PT ;  /* 0x000000ff0000720c */ /* 0x008fe20003f05270 */
[----:B----4-:R-:W-:-:S12]  /*29110*/  IMAD.MOV.U32 R6, RZ, RZ, R3 ;  /* 0x000000ffff067224 */ /* 0x010fd800078e0003 */
[----:B------:R-:W0:Y:S01]  /*29120*/  @!P0 S2R R3, SR_CgaCtaId ;  /* 0x0000000000038919 */ /* 0x000e220000008800 */
[----:B------:R-:W-:Y:S01]  /*29130*/  @!P0 MOV R0, 0x400 ;  /* 0x0000040000008802 */ /* 0x000fe20000000f00 */
[----:B-----5:R-:W-:-:S03]  /*29140*/  IMAD.MOV.U32 R7, RZ, RZ, R2 ;  /* 0x000000ffff077224 */ /* 0x020fc600078e0002 */
[----:B0-----:R-:W-:-:S05]  /*29150*/  @!P0 LEA R18, R3, R0, 0x18 ;  /* 0x0000000003128211 */ /* 0x001fca00078ec0ff */
[----:B--2---:R1:W-:Y:S01]  /*29160*/  @!P0 STS.128 [R18+0x288d0], R4 ;  /* 0x0288d00412008388 */ /* 0x0043e20000000c00 */
[----:B------:R-:W-:Y:S06]  /*29170*/  BAR.ARV 0x5, 0x180 ;  /* 0x0146000000007b1d */ /* 0x000fec0000002000 */
.L_x_8162:
[----:B--2---:R-:W2:Y:S01]  /*29180*/  LDL R0, [R1+0xc] ;  /* 0x00000c0001007983 */ /* 0x004ea20000100800 */
[----:B------:R-:W-:Y:S02]  /*29190*/  ULDC UR4, c[0x0][0xc3c] ;  /* 0x00030f0000047ab9 */ /* 0x000fe40000000800 */
[----:B--2---:R-:W-:-:S13]  /*291a0*/  ISETP.GE.AND P0, PT, R0, UR4, PT ;  /* 0x0000000400007c0c */ /* 0x004fda000bf06270 */
[----:B------:R-:W-:Y:S05]  /*291b0*/  @!P0 BRA `(.L_x_8174) ;  /* 0xffffff8800f08947 */ /* 0x000fea000383ffff */
[----:B------:R-:W-:Y:S05]  /*291c0*/  BSYNC B8 ;  /* 0x0000000000087941 */ /* 0x000fea0003800000 */
.L_x_8015:
        /* <DEDUP_REMOVED lines=12> */
.L_x_8343:
[----:B------:R-:W-:Y:S05]  /*29290*/  BSYNC B0 ;  /* 0x0000000000007941 */ /* 0x000fea0003800000 */
.L_x_8175:
[----:B------:R-:W-:-:S03]  /*292a0*/  UMOV UR4, 0xffffffff ;  /* 0xffffffff00047882 */ /* 0x000fc60000000000 */
[----:B------:R-:W-:Y:S05]  /*292b0*/  BRA.DIV UR4, `(.L_x_8177) ;  /* 0x0000004204907947 */ /* 0x000fea000b800000 */
[----:B------:R-:W1:Y:S02]  /*292c0*/  S2R R2, SR_TID.X ;  /* 0x0000000000027919 */ /* 0x000e640000002100 */
[----:B-1----:R-:W-:-:S04]  /*292d0*/  SHF.R.U32.HI R2, RZ, 0x5, R2 ;  /* 0x00000005ff027819 */ /* 0x002fc80000011602 */
[----:B------:R-:W-:-:S05]  /*292e0*/  LOP3.LUT R2, R2, 0x3, RZ, 0xc0, !PT ;  /* 0x0000000302027812 */ /* 0x000fca00078ec0ff */
[----:B------:R1:W2:Y:S02]  /*292f0*/  SHFL.IDX PT, R14, R2, RZ, 0x1f ;  /* 0x00001fff020e7589 */ /* 0x0002a400000e0000 */
.L_x_8346:
[----:B--2---:R-:W-:-:S13]  /*29300*/  ISETP.NE.AND P0, PT, R14, RZ, PT ;  /* 0x000000ff0e00720c */ /* 0x004fda0003f05270 */
[----:B------:R-:W-:Y:S05]  /*29310*/  @P0 BRA `(.L_x_7730) ;  /* 0x00000000008c0947 */ /* 0x000fea0003800000 */
[----:B------:R-:W-:-:S03]  /*29320*/  UMOV UR4, 0xffffffff ;  /* 0xffffffff00047882 */ /* 0x000fc60000000000 */
[----:B------:R-:W-:Y:S05]  /*29330*/  BRA.DIV UR4, `(.L_x_8178) ;  /* 0x0000004204a47947 */ /* 0x000fea000b800000 */
[----:B------:R-:W-:-:S13]  /*29340*/  ELECT P6, URZ, PT ;  /* 0x00000000003f782f */ /* 0x000fda00038c0000 */
.L_x_8349:
[----:B------:R-:W-:Y:S05]  /*29350*/  @!P6 BRA `(.L_x_7730) ;  /* 0x00000000007ce947 */ /* 0x000fea0003800000 */
[----:B------:R-:W-:-:S06]  /*29360*/  ULOP3.LUT UR4, UR40, 0x2, URZ, 0xfc, !UPT ;  /* 0x0000000228047892 */ /* 0x000fcc000f8efc3f */
[----:B-1----:R-:W-:-:S05]  /*29370*/  IMAD.U32 R2, RZ, RZ, UR4 ;  /* 0x00000004ff027e24 */ /* 0x002fca000f8e00ff */
[----:B------:R-:W-:-:S13]  /*29380*/  ISETP.NE.AND P2, PT, R2, 0x3, PT ;  /* 0x000000030200780c */ /* 0x000fda0003f45270 */
[----:B------:R-:W-:Y:S05]  /*29390*/  @!P2 BRA `(.L_x_8179) ;  /* 0x000000000004a947 */ /* 0x000fea0003800000 */
[----:B------:R-:W-:Y:S01]  /*293a0*/  BPT.TRAP 0x1 ;  /* 0x000000040000795c */ /* 0x000fe20000300000 */
.L_x_8179:
        /* <DEDUP_REMOVED lines=13> */
.L_x_8350:
[----:B------:R-:W1:Y:S02]  /*29480*/  SYNCS.PHASECHK.TRANS64.TRYWAIT P0, [R7+URZ], R2 ;  /* 0x00000002070075a7 */ /* 0x000e64000800017f */
[----:B-1----:R-:W-:Y:S05]  /*29490*/  @!P0 BRA `(.L_x_8181) ;  /* 0x0000004000808947 */ /* 0x002fea0003800000 */
.L_x_8351:
[----:B------:R-:W-:Y:S05]  /*294a0*/  @!P2 BRA `(.L_x_8182) ;  /* 0x000000000004a947 */ /* 0x000fea0003800000 */
[----:B------:R-:W-:Y:S01]  /*294b0*/  BPT.TRAP 0x1 ;  /* 0x000000040000795c */ /* 0x000fe20000300000 */
.L_x_8182:
[----:B------:R-:W-:-:S04]  /*294c0*/  VIADD R0, R0, 0x28860 ;  /* 0x0002886000007836 */ /* 0x000fc80000000000 */
[----:B------:R-:W-:-:S04]  /*294d0*/  IMAD R4, R19, 0x8, R0 ;  /* 0x0000000813047824 */ /* 0x000fc800078e0200 */
[----:B------:R-:W2:Y:S02]  /*294e0*/  SYNCS.PHASECHK.TRANS64.TRYWAIT P0, [R4+URZ], R5 ;  /* 0x00000005040075a7 */ /* 0x000ea4000800017f */
[----:B--2---:R-:W-:Y:S05]  /*294f0*/  @!P0 BRA `(.L_x_8183) ;  /* 0x00000040007c8947 */ /* 0x004fea0003800000 */
.L_x_8352:
[----:B------:R-:W-:-:S07]  /*29500*/  IMAD R3, R3, 0x8, R0 ;  /* 0x0000000803037824 */ /* 0x000fce00078e0200 */
.L_x_8184:
[----:B----4-:R4:W0:Y:S02]  /*29510*/  SYNCS.PHASECHK.TRANS64.TRYWAIT P0, [R3+URZ], R2 ;  /* 0x00000002030075a7 */ /* 0x010824000800017f */
[----:B0-----:R-:W-:Y:S05]  /*29520*/  @!P0 NANOSLEEP.SYNCS 0x989680 ;  /* 0x009896800000895d */ /* 0x001fea0003900000 */
[----:B------:R-:W0:Y:S02]  /*29530*/  @!P0 SYNCS.PHASECHK.TRANS64 P0, [R3+URZ], R2 ;  /* 0x00000002030085a7 */ /* 0x000e24000800007f */
[----:B0-----:R-:W-:Y:S05]  /*29540*/  @!P0 BRA `(.L_x_8184) ;  /* 0xfffffffc00f08947 */ /* 0x001fea000383ffff */
.L_x_7730:
[----:B------:R-:W-:Y:S05]  /*29550*/  BSYNC B9 ;  /* 0x0000000000097941 */ /* 0x000fea0003800000 */
.L_x_7727:
[----:B------:R-:W-:Y:S05]  /*29560*/  EXIT ;  /* 0x000000000000794d */ /* 0x000fea0003800000 */
.L_x_7762:
[----:B0-----:R0:W1:Y:S02]  /*29570*/  SYNCS.PHASECHK.TRANS64.TRYWAIT P6, [R107+URZ+0x28890], R117 ;  /* 0x028890756b0075a7 */ /* 0x00106400080c017f */
[----:B-1----:R-:W-:Y:S05]  /*29580*/  @!P6 NANOSLEEP.SYNCS 0x989680 ;  /* 0x009896800000e95d */ /* 0x002fea0003900000 */
[----:B------:R-:W1:Y:S02]  /*29590*/  @!P6 SYNCS.PHASECHK.TRANS64 P6, [R107+URZ+0x28890], R117 ;  /* 0x028890756b00e5a7 */ /* 0x000e6400080c007f */
[----:B-1----:R-:W-:Y:S05]  /*295a0*/  @!P6 BRA `(.L_x_7762) ;  /* 0xfffffffc00f0e947 */ /* 0x002fea000383ffff */
[----:B------:R-:W-:Y:S05]  /*295b0*/  BRA `(.L_x_8185) ;  /* 0xfffffda400307947 */ /* 0x000fea000383ffff */
.L_x_7798:
[----:B0-----:R0:W1:Y:S02]  /*295c0*/  SYNCS.PHASECHK.TRANS64.TRYWAIT P4, [R107+URZ+0x28890], R117 ;  /* 0x028890756b0075a7 */ /* 0x001064000808017f */
[----:B-1----:R-:W-:Y:S05]  /*295d0*/  @!P4 NANOSLEEP.SYNCS 0x989680 ;  /* 0x009896800000c95d */ /* 0x002fea0003900000 */
[----:B------:R-:W1:Y:S02]  /*295e0*/  @!P4 SYNCS.PHASECHK.TRANS64 P4, [R107+URZ+0x28890], R117 ;  /* 0x028890756b00c5a7 */ /* 0x000e64000808007f */
[----:B-1----:R-:W-:Y:S05]  /*295f0*/  @!P4 BRA `(.L_x_7798) ;  /* 0xfffffffc00f0c947 */ /* 0x002fea000383ffff */
[----:B------:R-:W-:Y:S05]  /*29600*/  BRA `(.L_x_8186) ;  /* 0xfffffdcc00407947 */ /* 0x000fea000383ffff */
.L_x_7815:
[----:B0-----:R0:W1:Y:S02]  /*29610*/  SYNCS.PHASECHK.TRANS64.TRYWAIT P3, [R107+URZ+0x28890], R117 ;  /* 0x028890756b0075a7 */ /* 0x001064000806017f */
[----:B-1----:R-:W-:Y:S05]  /*29620*/  @!P3 NANOSLEEP.SYNCS 0x989680 ;  /* 0x009896800000b95d */ /* 0x002fea0003900000 */
[----:B------:R-:W1:Y:S02]  /*29630*/  @!P3 SYNCS.PHASECHK.TRANS64 P3, [R107+URZ+0x28890], R117 ;  /* 0x028890756b00b5a7 */ /* 0x000e64000806007f */
[----:B-1----:R-:W-:Y:S05]  /*29640*/  @!P3 BRA `(.L_x_7815) ;  /* 0xfffffffc00f0b947 */ /* 0x002fea000383ffff */
[----:B------:R-:W-:Y:S05]  /*29650*/  BRA `(.L_x_8187) ;  /* 0xfffffdec00f07947 */ /* 0x000fea000383ffff */
.L_x_7825:
[----:B--2---:R2:W3:Y:S02]  /*29660*/  SYNCS.PHASECHK.TRANS64.TRYWAIT P0, [R107+URZ+0x288b0], R117 ;  /* 0x0288b0756b0075a7 */ /* 0x0044e4000800017f */
[----:B---3--:R-:W-:Y:S05]  /*29670*/  @!P0 NANOSLEEP.SYNCS 0x989680 ;  /* 0x009896800000895d */ /* 0x008fea0003900000 */
[----:B------:R-:W3:Y:S02]  /*29680*/  @!P0 SYNCS.PHASECHK.TRANS64 P0, [R107+URZ+0x288b0], R117 ;  /* 0x0288b0756b0085a7 */ /* 0x000ee4000800007f */
[----:B---3--:R-:W-:Y:S05]  /*29690*/  @!P0 BRA `(.L_x_7825) ;  /* 0xfffffffc00f08947 */ /* 0x008fea000383ffff */
[----:B------:R-:W-:Y:S05]  /*296a0*/  BRA `(.L_x_8188) ;  /* 0xfffffdf4008c7947 */ /* 0x000fea000383ffff */
.L_x_7847:
        /* <DEDUP_REMOVED lines=13> */
.L_x_8190:
[----:B------:R-:W-:Y:S05]  /*29780*/  BSYNC B0 ;  /* 0x0000000000007941 */ /* 0x000fea0003800000 */
.L_x_8189:
[----:B------:R-:W-:Y:S01]  /*29790*/  IMAD.MOV.U32 R193, RZ, RZ, R14 ;  /* 0x000000ffffc17224 */ /* 0x000fe200078e000e */
[----:B------:R-:W-:Y:S06]  /*297a0*/  BRA `(.L_x_8191) ;  /* 0xfffffe04004c7947 */ /* 0x000fec000383ffff */
.L_x_7857:
        /* <DEDUP_REMOVED lines=8> */
.L_x_8193:
[----:B------:R-:W-:Y:S05]  /*29830*/  BSYNC B1 ;  /* 0x0000000000017941 */ /* 0x000fea0003800000 */
.L_x_8192:
        /* <DEDUP_REMOVED lines=8> */
.L_x_8194:
[----:B------:R-:W-:Y:S02]  /*298c0*/  IMAD.MOV.U32 R13, RZ, RZ, R10 ;  /* 0x000000ffff0d7224 */ /* 0x000fe400078e000a */
[----:B------:R-:W-:-:S07]  /*298d0*/  IMAD.MOV.U32 R3, RZ, RZ, R14 ;  /* 0x000000ffff037224 */ /* 0x000fce00078e000e */
[----:B------:R-:W-:Y:S05]  /*298e0*/  WARPSYNC.COLLECTIVE R15, `(.L_x_8195) ;  /* 0x000000000f087348 */ /* 0x000fea0003c00000 */
[----:B------:R0:W1:Y:S02]  /*298f0*/  SHFL.IDX P6, R14, R13, R12, R11 ;  /* 0x0000000c0d0e7389 */ /* 0x00006400000c000b */
[----:B01----:R-:W-:Y:S01]  /*29900*/  ENDCOLLECTIVE ;  /* 0x000000000000791b */ /* 0x003fe20003800000 */
.L_x_8195:
[----:B------:R-:W-:Y:S02]  /*29910*/  IMAD.MOV.U32 R13, RZ, RZ, R5 ;  /* 0x000000ffff0d7224 */ /* 0x000fe400078e0005 */
[----:B------:R-:W-:-:S07]  /*29920*/  IMAD.MOV.U32 R4, RZ, RZ, R14 ;  /* 0x000000ffff047224 */ /* 0x000fce00078e000e */
[----:B------:R-:W-:Y:S05]  /*29930*/  WARPSYNC.COLLECTIVE R15, `(.L_x_8196) ;  /* 0x000000000f087348 */ /* 0x000fea0003c00000 */
[----:B------:R0:W1:Y:S02]  /*29940*/  SHFL.IDX P6, R14, R13, R12, R11 ;  /* 0x0000000c0d0e7389 */ /* 0x00006400000c000b */
[----:B01----:R-:W-:Y:S01]  /*29950*/  ENDCOLLECTIVE ;  /* 0x000000000000791b */ /* 0x003fe20003800000 */
.L_x_8196:
[----:B------:R-:W-:Y:S05]  /*29960*/  BRA `(.L_x_8197) ;  /* 0xfffffe08009c7947 */ /* 0x000fea000383ffff */
.L_x_7860:
        /* <DEDUP_REMOVED lines=8> */
.L_x_8199:
[----:B------:R-:W-:Y:S05]  /*299f0*/  BSYNC B1 ;  /* 0x0000000000017941 */ /* 0x000fea0003800000 */
.L_x_8198:
        /* <DEDUP_REMOVED lines=8> */
.L_x_8200:
[----:B------:R-:W-:Y:S02]  /*29a80*/  IMAD.MOV.U32 R13, RZ, RZ, R10 ;  /* 0x000000ffff0d7224 */ /* 0x000fe400078e000a */
[----:B------:R-:W-:-:S07]  /*29a90*/  IMAD.MOV.U32 R3, RZ, RZ, R14 ;  /* 0x000000ffff037224 */ /* 0x000fce00078e000e */
[----:B------:R-:W-:Y:S05]  /*29aa0*/  WARPSYNC.COLLECTIVE R15, `(.L_x_8201) ;  /* 0x000000000f087348 */ /* 0x000fea0003c00000 */
[----:B------:R0:W1:Y:S02]  /*29ab0*/  SHFL.IDX P6, R14, R13, R12, R11 ;  /* 0x0000000c0d0e7389 */ /* 0x00006400000c000b */
[----:B01----:R-:W-:Y:S01]  /*29ac0*/  ENDCOLLECTIVE ;  /* 0x000000000000791b */ /* 0x003fe20003800000 */
.L_x_8201:
[----:B------:R-:W-:Y:S02]  /*29ad0*/  IMAD.MOV.U32 R13, RZ, RZ, R5 ;  /* 0x000000ffff0d7224 */ /* 0x000fe400078e0005 */
[----:B------:R-:W-:-:S07]  /*29ae0*/  IMAD.MOV.U32 R4, RZ, RZ, R14 ;  /* 0x000000ffff047224 */ /* 0x000fce00078e000e */
[----:B------:R-:W-:Y:S05]  /*29af0*/  WARPSYNC.COLLECTIVE R15, `(.L_x_8202) ;  /* 0x000000000f087348 */ /* 0x000fea0003c00000 */
[----:B------:R0:W1:Y:S02]  /*29b00*/  SHFL.IDX P6, R14, R13, R12, R11 ;  /* 0x0000000c0d0e7389 */ /* 0x00006400000c000b */
[----:B01----:R-:W-:Y:S01]  /*29b10*/  ENDCOLLECTIVE ;  /* 0x000000000000791b */ /* 0x003fe20003800000 */
.L_x_8202:
[----:B------:R-:W-:Y:S05]  /*29b20*/  BRA `(.L_x_8203) ;  /* 0xfffffe0c00087947 */ /* 0x000fea000383ffff */
.L_x_7863:
        /* <DEDUP_REMOVED lines=8> */
.L_x_8205:
[----:B------:R-:W-:Y:S05]  /*29bb0*/  BSYNC B1 ;  /* 0x0000000000017941 */ /* 0x000fea0003800000 */
.L_x_8204:
        /* <DEDUP_REMOVED lines=8> */
.L_x_8206:
[----:B------:R-:W-:Y:S02]  /*29c40*/  IMAD.MOV.U32 R13, RZ, RZ, R10 ;  /* 0x000000ffff0d7224 */ /* 0x000fe400078e000a */
[----:B------:R-:W-:-:S07]  /*29c50*/  IMAD.MOV.U32 R3, RZ, RZ, R14 ;  /* 0x000000ffff037224 */ /* 0x000fce00078e000e */
[----:B------:R-:W-:Y:S05]  /*29c60*/  WARPSYNC.COLLECTIVE R15, `(.L_x_8207) ;  /* 0x000000000f087348 */ /* 0x000fea0003c00000 */
[----:B------:R0:W1:Y:S02]  /*29c70*/  SHFL.IDX P6, R14, R13, R12, R11 ;  /* 0x0000000c0d0e7389 */ /* 0x00006400000c000b */
[----:B01----:R-:W-:Y:S01]  /*29c80*/  ENDCOLLECTIVE ;  /* 0x000000000000791b */ /* 0x003fe20003800000 */
.L_x_8207:
[----:B------:R-:W-:Y:S02]  /*29c90*/  IMAD.MOV.U32 R13, RZ, RZ, R5 ;  /* 0x000000ffff0d7224 */ /* 0x000fe400078e0005 */
[----:B------:R-:W-:-:S07]  /*29ca0*/  IMAD.MOV.U32 R4, RZ, RZ, R14 ;  /* 0x000000ffff047224 */ /* 0x000fce00078e000e */
[----:B------:R-:W-:Y:S05]  /*29cb0*/  WARPSYNC.COLLECTIVE R15, `(.L_x_8208) ;  /* 0x000000000f087348 */ /* 0x000fea0003c00000 */
[----:B------:R0:W1:Y:S02]  /*29cc0*/  SHFL.IDX P6, R14, R13, R12, R11 ;  /* 0x0000000c0d0e7389 */ /* 0x00006400000c000b */
[----:B01----:R-:W-:Y:S01]  /*29cd0*/  ENDCOLLECTIVE ;  /* 0x000000000000791b */ /* 0x003fe20003800000 */
.L_x_8208:
[----:B------:R-:W-:Y:S05]  /*29ce0*/  BRA `(.L_x_8209) ;  /* 0xfffffe0c006c7947 */ /* 0x000fea000383ffff */
.L_x_7866:
[----:B------:R-:W-:Y:S01]  /*29cf0*/  BSSY B1, `(.L_x_8210) ;  /* 0x0000008000017945 */ /* 0x000fe20003800000 */
[----:B------:R-:W-:Y:S02]  /*29d00*/  IMAD.MOV.U32 R13, RZ, RZ, R7 ;  /* 0x000000ffff0d7224 */ /* 0x000fe400078e0007 */
[----:B------:R-:W-:Y:S02]  /*29d10*/  IMAD.MOV.U32 R12, RZ, RZ, 0x3 ;  /* 0x00000003ff0c7424 */ /* 0x000fe400078e00ff */
[----:B------:R-:W-:Y:S02]  /*29d20*/  IMAD.MOV.U32 R11, RZ, RZ, 0x181f ;  /* 0x0000181fff0b7424 */ /* 0x000fe400078e00ff */
[----:B------:R-:W-:-:S07]  /*29d30*/  IMAD.MOV.U32 R15, RZ, RZ, -0x1 ;  /* 0xffffffffff0f7424 */ /* 0x000fce00078e00ff */
[----:B-1--4-:R-:W-:Y:S05]  /*29d40*/  WARPSYNC.COLLECTIVE R15, `(.L_x_8211) ;  /* 0x000000000f087348 */ /* 0x012fea0003c00000 */
[----:B------:R0:W2:Y:S02]  /*29d50*/  SHFL.IDX P6, R14, R13, R12, R11 ;  /* 0x0000000c0d0e7389 */ /* 0x0000a400000c000b */
[----:B012-4-:R-:W-:Y:S01]  /*29d60*/  ENDCOLLECTIVE ;  /* 0x000000000000791b */ /* 0x017fe20003800000 */
.L_x_8211:
[----:B------:R-:W-:Y:S05]  /*29d70*/  BSYNC B1 ;  /* 0x0000000000017941 */ /* 0x000fea0003800000 */
.L_x_8210:
        /* <DEDUP_REMOVED lines=8> */
.L_x_8212:
[----:B------:R-:W-:Y:S02]  /*29e00*/  IMAD.MOV.U32 R13, RZ, RZ, R10 ;  /* 0x000000ffff0d7224 */ /* 0x000fe400078e000a */
[----:B------:R-:W-:-:S07]  /*29e10*/  IMAD.MOV.U32 R3, RZ, RZ, R14 ;  /* 0x000000ffff037224 */ /* 0x000fce00078e000e */
[----:B------:R-:W-:Y:S05]  /*29e20*/  WARPSYNC.COLLECTIVE R15, `(.L_x_8213) ;  /* 0x000000000f087348 */ /* 0x000fea0003c00000 */
[----:B------:R0:W1:Y:S02]  /*29e30*/  SHFL.IDX P6, R14, R13, R12, R11 ;  /* 0x0000000c0d0e7389 */ /* 0x00006400000c000b */
[----:B01----:R-:W-:Y:S01]  /*29e40*/  ENDCOLLECTIVE ;  /* 0x000000000000791b */ /* 0x003fe20003800000 */
.L_x_8213:
[----:B------:R-:W-:Y:S02]  /*29e50*/  IMAD.MOV.U32 R13, RZ, RZ, R5 ;  /* 0x000000ffff0d7224 */ /* 0x000fe400078e0005 */
[----:B------:R-:W-:-:S07]  /*29e60*/  IMAD.MOV.U32 R4, RZ, RZ, R14 ;  /* 0x000000ffff047224 */ /* 0x000fce00078e000e */
[----:B------:R-:W-:Y:S05]  /*29e70*/  WARPSYNC.COLLECTIVE R15, `(.L_x_8214) ;  /* 0x000000000f087348 */ /* 0x000fea0003c00000 */
[----:B------:R0:W1:Y:S02]  /*29e80*/  SHFL.IDX P6, R14, R13, R12, R11 ;  /* 0x0000000c0d0e7389 */ /* 0x00006400000c000b */
[----:B01----:R-:W-:Y:S01]  /*29e90*/  ENDCOLLECTIVE ;  /* 0x000000000000791b */ /* 0x003fe20003800000 */
.L_x_8214:
[----:B------:R-:W-:Y:S01]  /*29ea0*/  IMAD.MOV.U32 R5, RZ, RZ, R14 ;  /* 0x000000ffff057224 */ /* 0x000fe200078e000e */
[----:B------:R-:W-:Y:S06]  /*29eb0*/  BRA `(.L_x_8215) ;  /* 0xfffffe0c00d47947 */ /* 0x000fec000383ffff */
.L_x_7870:
[----:B0-----:R0:W1:Y:S02]  /*29ec0*/  SYNCS.PHASECHK.TRANS64.TRYWAIT P0, [R2+URZ+0x28800], R77 ;  /* 0x0288004d020075a7 */ /* 0x001064000800017f */
[----:B-1----:R-:W-:Y:S05]  /*29ed0*/  @!P0 NANOSLEEP.SYNCS 0x989680 ;  /* 0x009896800000895d */ /* 0x002fea0003900000 */
[----:B------:R-:W1:Y:S02]  /*29ee0*/  @!P0 SYNCS.PHASECHK.TRANS64 P0, [R2+URZ+0x28800], R77 ;  /* 0x0288004d020085a7 */ /* 0x000e64000800007f */
[----:B-1----:R-:W-:Y:S05]  /*29ef0*/  @!P0 BRA `(.L_x_7870) ;  /* 0xfffffffc00f08947 */ /* 0x002fea000383ffff */
[----:B------:R-:W-:Y:S05]  /*29f00*/  BRA `(.L_x_8216) ;  /* 0xfffffe1000947947 */ /* 0x000fea000383ffff */
.L_x_7886:
[----:B------:R-:W0:Y:S01]  /*29f10*/  LDC R56, c[0x0][0x3f4] ;  /* 0x0000fd00ff387b82 */ /* 0x000e220000000800 */
[----:B------:R-:W-:Y:S01]  /*29f20*/  BSSY B1, `(.L_x_8217) ;  /* 0x0000008000017945 */ /* 0x000fe20003800000 */
[----:B------:R-:W-:Y:S02]  /*29f30*/  IMAD.MOV.U32 R13, RZ, RZ, R35 ;  /* 0x000000ffff0d7224 */ /* 0x000fe400078e0023 */
[----:B------:R-:W-:Y:S02]  /*29f40*/  IMAD.MOV.U32 R12, RZ, RZ, RZ ;  /* 0x000000ffff0c7224 */ /* 0x000fe400078e00ff */
[----:B------:R-:W-:Y:S02]  /*29f50*/  IMAD.MOV.U32 R11, RZ, RZ, 0x181f ;  /* 0x0000181fff0b7424 */ /* 0x000fe400078e00ff */
[----:B------:R-:W-:-:S07]  /*29f60*/  IMAD.MOV.U32 R15, RZ, RZ, -0x1 ;  /* 0xffffffffff0f7424 */ /* 0x000fce00078e00ff */
[----:B0-----:R-:W-:Y:S05]  /*29f70*/  WARPSYNC.COLLECTIVE R15, `(.L_x_8218) ;  /* 0x000000000f087348 */ /* 0x001fea0003c00000 */
[----:B------:R1:W2:Y:S02]  /*29f80*/  SHFL.IDX P6, R14, R13, R12, R11 ;  /* 0x0000000c0d0e7389 */ /* 0x0002a400000c000b */
[----:B012---:R-:W-:Y:S01]  /*29f90*/  ENDCOLLECTIVE ;  /* 0x000000000000791b */ /* 0x007fe20003800000 */
.L_x_8218:
[----:B------:R-:W-:Y:S05]  /*29fa0*/  BSYNC B1 ;  /* 0x0000000000017941 */ /* 0x000fea0003800000 */
.L_x_8217:
[----:B------:R-:W-:Y:S01]  /*29fb0*/  IMAD.MOV.U32 R13, RZ, RZ, R32 ;  /* 0x000000ffff0d7224 */ /* 0x000fe200078e0020 */
[----:B------:R-:W-:Y:S01]  /*29fc0*/  ISETP.GE.AND P0, PT, R16, R56, PT ;  /* 0x000000381000720c */ /* 0x000fe20003f06270 */
[----:B------:R-:W-:Y:S02]  /*29fd0*/  IMAD.MOV.U32 R12, RZ, RZ, RZ ;  /* 0x000000ffff0c7224 */ /* 0x000fe400078e00ff */
[----:B------:R-:W-:Y:S02]  /*29fe0*/  IMAD.MOV.U32 R11, RZ, RZ, 0x181f ;  /* 0x0000181fff0b7424 */ /* 0x000fe400078e00ff */
[----:B------:R-:W-:Y:S02]  /*29ff0*/  IMAD.MOV.U32 R15, RZ, RZ, -0x1 ;  /* 0xffffffffff0f7424 */ /* 0x000fe400078e00ff */
[----:B------:R-:W-:Y:S02]  /*2a000*/  IMAD.MOV.U32 R0, RZ, RZ, R14 ;  /* 0x000000ffff007224 */ /* 0x000fe400078e000e */
[----:B------:R-:W-:-:S07]  /*2a010*/  IMAD R3, R187, R6, RZ ;  /* 0x00000006bb037224 */ /* 0x000fce00078e02ff */
[----:B------:R-:W-:Y:S05]  /*2a020*/  WARPSYNC.COLLECTIVE R15, `(.L_x_8219) ;  /* 0x000000000f087348 */ /* 0x000fea0003c00000 */
[----:B------:R0:W1:Y:S02]  /*2a030*/  SHFL.IDX P6, R14, R13, R12, R11 ;  /* 0x0000000c0d0e7389 */ /* 0x00006400000c000b */
[----:B01----:R-:W-:Y:S01]  /*2a040*/  ENDCOLLECTIVE ;  /* 0x000000000000791b */ /* 0x003fe20003800000 */
.L_x_8219:
[----:B------:R-:W-:Y:S01]  /*2a050*/  ISETP.GE.OR P1, PT, R58, R3, P0 ;  /* 0x000000033a00720c */ /* 0x000fe20000726670 */
[----:B------:R-:W-:-:S12]  /*2a060*/  IMAD.MOV.U32 R13, RZ, RZ, R33 ;  /* 0x000000ffff0d7224 */ /* 0x000fd800078e0021 */
[C---:B------:R-:W-:Y:S01]  /*2a070*/  @!P1 IMAD.SHL.U32 R21, R16.reuse, 0x2, RZ ;  /* 0x0000000210159824 */ /* 0x040fe200078e00ff */
[----:B------:R-:W-:Y:S01]  /*2a080*/  @!P1 SHF.L.U64.HI R6, R16, 0x1, R17 ;  /* 0x0000000110069819 */ /* 0x000fe20000010211 */
[----:B------:R-:W-:-:S07]  /*2a090*/  IMAD.MOV.U32 R4, RZ, RZ, R14 ;  /* 0x000000ffff047224 */ /* 0x000fce00078e000e */
[----:B------:R-:W-:Y:S05]  /*2a0a0*/  WARPSYNC.COLLECTIVE R15, `(.L_x_8220) ;  /* 0x000000000f087348 */ /* 0x000fea0003c00000 */
[----:B------:R0:W1:Y:S02]  /*2a0b0*/  SHFL.IDX P6, R14, R13, R12, R11 ;  /* 0x0000000c0d0e7389 */ /* 0x00006400000c000b */
[----:B01----:R-:W-:Y:S01]  /*2a0c0*/  ENDCOLLECTIVE ;  /* 0x000000000000791b */ /* 0x003fe20003800000 */
.L_x_8220:
[----:B------:R-:W-:-:S05]  /*2a0d0*/  @!P1 IADD3 R4, P2, R4, R21, RZ ;  /* 0x0000001504049210 */ /* 0x000fca0007f5e0ff */
[----:B------:R-:W-:Y:S02]  /*2a0e0*/  @!P1 IMAD.X R7, R0, 0x1, R6, P2 ;  /* 0x0000000100079824 */ /* 0x000fe400010e0606 */
[----:B------:R-:W-:Y:S02]  /*2a0f0*/  @!P1 IMAD.MOV.U32 R8, RZ, RZ, R4 ;  /* 0x000000ffff089224 */ /* 0x000fe400078e0004 */
[----:B------:R-:W-:Y:S02]  /*2a100*/  @!P1 IMAD.MOV.U32 R9, RZ, RZ, R7 ;  /* 0x000000ffff099224 */ /* 0x000fe400078e0007 */
[----:B------:R-:W-:Y:S02]  /*2a110*/  IMAD.MOV.U32 R13, RZ, RZ, R34 ;  /* 0x000000ffff0d7224 */ /* 0x000fe400078e0022 */
[----:B------:R-:W-:-:S07]  /*2a120*/  IMAD.MOV.U32 R5, RZ, RZ, R14 ;  /* 0x000000ffff057224 */ /* 0x000fce00078e000e */
[----:B------:R-:W-:Y:S05]  /*2a130*/  WARPSYNC.COLLECTIVE R15, `(.L_x_8221) ;  /* 0x000000000f087348 */ /* 0x000fea0003c00000 */
[----:B------:R0:W1:Y:S02]  /*2a140*/  SHFL.IDX P6, R14, R13, R12, R11 ;  /* 0x0000000c0d0e7389 */ /* 0x00006400000c000b */
[----:B01----:R-:W-:Y:S01]  /*2a150*/  ENDCOLLECTIVE ;  /* 0x000000000000791b */ /* 0x003fe20003800000 */
.L_x_8221:
[----:B------:R-:W2:Y:S01]  /*2a160*/  @!P1 LD.E.128 R8, desc[UR42][R8.64] ;  /* 0x0000002a08089980 */ /* 0x000ea2000c101d00 */
[----:B------:R-:W-:-:S05]  /*2a170*/  @!P1 IADD3 R14, P2, R14, R21, RZ ;  /* 0x000000150e0e9210 */ /* 0x000fca0007f5e0ff */
[----:B------:R-:W-:Y:S02]  /*2a180*/  @!P1 IMAD.X R5, R5, 0x1, R6, P2 ;  /* 0x0000000105059824 */ /* 0x000fe400010e0606 */
[----:B------:R-:W-:-:S06]  /*2a190*/  @!P1 IMAD.MOV.U32 R4, RZ, RZ, R14 ;  /* 0x000000ffff049224 */ /* 0x000fcc00078e000e */
[----:B------:R-:W5:Y:S01]  /*2a1a0*/  @!P1 LD.E.128 R4, desc[UR42][R4.64] ;  /* 0x0000002a04049980 */ /* 0x000f62000c101d00 */
[----:B------:R-:W-:Y:S02]  /*2a1b0*/  CS2R R46, SRZ ;  /* 0x00000000002e7805 */ /* 0x000fe4000001ff00 */
[----:B------:R-:W-:Y:S01]  /*2a1c0*/  CS2R R48, SRZ ;  /* 0x0000000000307805 */ /* 0x000fe2000001ff00 */
[----:B------:R-:W-:Y:S01]  /*2a1d0*/  IMAD.MOV.U32 R13, RZ, RZ, R35 ;  /* 0x000000ffff0d7224 */ /* 0x000fe200078e0023 */
[----:B------:R-:W-:Y:S02]  /*2a1e0*/  CS2R R44, SRZ ;  /* 0x00000000002c7805 */ /* 0x000fe4000001ff00 */
[----:B------:R-:W-:Y:S02]  /*2a1f0*/  CS2R R50, SRZ ;  /* 0x0000000000327805 */ /* 0x000fe4000001ff00 */
[----:B------:R-:W-:Y:S01]  /*2a200*/  CS2R R24, SRZ ;  /* 0x0000000000187805 */ /* 0x000fe2000001ff00 */
[----:B--2---:R-:W-:-:S02]  /*2a210*/  @!P1 IMAD.MOV.U32 R47, RZ, RZ, R9 ;  /* 0x000000ffff2f9224 */ /* 0x004fc400078e0009 */
[----:B------:R-:W-:Y:S02]  /*2a220*/  @!P1 IMAD.MOV.U32 R49, RZ, RZ, R11 ;  /* 0x000000ffff319224 */ /* 0x000fe400078e000b */
[----:B------:R-:W-:Y:S02]  /*2a230*/  IMAD.MOV.U32 R12, RZ, RZ, R47 ;  /* 0x000000ffff0c7224 */ /* 0x000fe400078e002f */
[----:B------:R-:W-:Y:S02]  /*2a240*/  IMAD.MOV.U32 R11, RZ, RZ, 0x181f ;  /* 0x0000181fff0b7424 */ /* 0x000fe400078e00ff */
[----:B------:R-:W-:Y:S01]  /*2a250*/  @!P1 IMAD.MOV.U32 R46, RZ, RZ, R8 ;  /* 0x000000ffff2e9224 */ /* 0x000fe200078e0008 */
[----:B------:R-:W-:Y:S01]  /*2a260*/  PRMT R78, R12, 0x7610, R78 ;  /* 0x000076100c4e7816 */ /* 0x000fe2000000004e */
[----:B------:R-:W-:Y:S02]  /*2a270*/  IMAD.MOV.U32 R12, RZ, RZ, 0x1 ;  /* 0x00000001ff0c7424 */ /* 0x000fe400078e00ff */
[----:B------:R-:W-:-:S02]  /*2a280*/  IMAD.MOV.U32 R0, RZ, RZ, R46 ;  /* 0x000000ffff007224 */ /* 0x000fc400078e002e */
[----:B------:R-:W-:-:S07]  /*2a290*/  @!P1 IMAD.MOV.U32 R48, RZ, RZ, R10 ;  /* 0x000000ffff309224 */ /* 0x000fce00078e000a */
[----:B-----5:R-:W-:Y:S05]  /*2a2a0*/  WARPSYNC.COLLECTIVE R15, `(.L_x_8222) ;  /* 0x000000000f087348 */ /* 0x020fea0003c00000 */
[----:B------:R0:W1:Y:S02]  /*2a2b0*/  SHFL.IDX P6, R14, R13, R12, R11 ;  /* 0x0000000c0d0e7389 */ /* 0x00006400000c000b */
[----:B01---5:R-:W-:Y:S01]  /*2a2c0*/  ENDCOLLECTIVE ;  /* 0x000000000000791b */ /* 0x023fe20003800000 */
.L_x_8222:
[----:B------:R-:W-:Y:S01]  /*2a2d0*/  IMAD.MOV.U32 R20, RZ, RZ, R49 ;  /* 0x000000ffff147224 */ /* 0x000fe200078e0031 */
[----:B------:R-:W-:Y:S01]  /*2a2e0*/  PRMT R77, R0, 0x7610, R77 ;  /* 0x00007610004d7816 */ /* 0x000fe2000000004d */
[----:B------:R-:W-:-:S03]  /*2a2f0*/  IMAD.MOV.U32 R10, RZ, RZ, R48 ;  /* 0x000000ffff0a7224 */ /* 0x000fc600078e0030 */
[----:B------:R-:W-:Y:S01]  /*2a300*/  PRMT R52, R20, 0x7610, R52 ;  /* 0x0000761014347816 */ /* 0x000fe20000000034 */
[----:B------:R-:W-:Y:S01]  /*2a310*/  @!P1 IMAD.MOV.U32 R44, RZ, RZ, R4 ;  /* 0x000000ffff2c9224 */ /* 0x000fe200078e0004 */
[----:B------:R-:W-:Y:S01]  /*2a320*/  PRMT R37, R10, 0x7610, R37 ;  /* 0x000076100a257816 */ /* 0x000fe20000000025 */
[----:B------:R-:W-:Y:S02]  /*2a330*/  @!P1 IMAD.MOV.U32 R45, RZ, RZ, R5 ;  /* 0x000000ffff2d9224 */ /* 0x000fe400078e0005 */
[----:B------:R-:W-:Y:S02]  /*2a340*/  @!P1 IMAD.MOV.U32 R50, RZ, RZ, R6 ;  /* 0x000000ffff329224 */ /* 0x000fe400078e0006 */
[----:B------:R-:W-:Y:S02]  /*2a350*/  IMAD.MOV.U32 R13, RZ, RZ, R32 ;  /* 0x000000ffff0d7224 */ /* 0x000fe400078e0020 */
[----:B------:R-:W-:Y:S02]  /*2a360*/  @!P1 IMAD.MOV.U32 R51, RZ, RZ, R7 ;  /* 0x000000ffff339224 */ /* 0x000fe400078e0007 */
[----:B------:R-:W-:-:S02]  /*2a370*/  IMAD.MOV.U32 R4, RZ, RZ, R44 ;  /* 0x000000ffff047224 */ /* 0x000fc400078e002c */
[----:B------:R-:W-:Y:S02]  /*2a380*/  IMAD.MOV.U32 R5, RZ, RZ, R45 ;  /* 0x000000ffff057224 */ /* 0x000fe400078e002d */
[----:B------:R-:W-:Y:S01]  /*2a390*/  IMAD.MOV.U32 R6, RZ, RZ, R50 ;  /* 0x000000ffff067224 */ /* 0x000fe200078e0032 */
[----:B------:R-:W-:Y:S01]  /*2a3a0*/  PRMT R79, R4, 0x7610, R79 ;  /* 0x00007610044f7816 */ /* 0x000fe2000000004f */
[----:B------:R-:W-:Y:S01]  /*2a3b0*/  IMAD.MOV.U32 R0, RZ, RZ, R14 ;  /* 0x000000ffff007224 */ /* 0x000fe200078e000e */
[----:B------:R-:W-:-:S07]  /*2a3c0*/  PRMT R80, R5, 0x7610, R80 ;  /* 0x0000761005507816 */ /* 0x000fce0000000050 */
[----:B------:R-:W-:Y:S05]  /*2a3d0*/  WARPSYNC.COLLECTIVE R15, `(.L_x_8223) ;  /* 0x000000000f087348 */ /* 0x000fea0003c00000 */
[----:B------:R0:W1:Y:S02]  /*2a3e0*/  SHFL.IDX P6, R14, R13, R12, R11 ;  /* 0x0000000c0d0e7389 */ /* 0x00006400000c000b */
[----:B01----:R-:W-:Y:S01]  /*2a3f0*/  ENDCOLLECTIVE ;  /* 0x000000000000791b */ /* 0x003fe20003800000 */
.L_x_8223:
[----:B------:R-:W-:Y:S01]  /*2a400*/  IMAD.MOV.U32 R7, RZ, RZ, R51 ;  /* 0x000000ffff077224 */ /* 0x000fe200078e0033 */
[----:B------:R-:W-:-:S04]  /*2a410*/  PRMT R81, R6, 0x7610, R81 ;  /* 0x0000761006517816 */ /* 0x000fc80000000051 */
[----:B------:R-:W-:Y:S01]  /*2a420*/  PRMT R82, R7, 0x7610, R82 ;  /* 0x0000761007527816 */ /* 0x000fe20000000052 */
[----:B------:R-:W-:Y:S02]  /*2a430*/  IMAD.MOV.U32 R13, RZ, RZ, R33 ;  /* 0x000000ffff0d7224 */ /* 0x000fe400078e0021 */
[----:B------:R-:W-:-:S07]  /*2a440*/  IMAD.MOV.U32 R8, RZ, RZ, R14 ;  /* 0x000000ffff087224 */ /* 0x000fce00078e000e */
[----:B------:R-:W-:Y:S05]  /*2a450*/  WARPSYNC.COLLECTIVE R15, `(.L_x_8224) ;  /* 0x000000000f087348 */ /* 0x000fea0003c00000 */
[----:B------:R0:W1:Y:S02]  /*2a460*/  SHFL.IDX P6, R14, R13, R12, R11 ;  /* 0x0000000c0d0e7389 */ /* 0x00006400000c000b */
[----:B01----:R-:W-:Y:S01]  /*2a470*/  ENDCOLLECTIVE ;  /* 0x000000000000791b */ /* 0x003fe20003800000 */
.L_x_8224:
[----:B------:R-:W-:Y:S02]  /*2a480*/  IMAD.MOV.U32 R13, RZ, RZ, R34 ;  /* 0x000000ffff0d7224 */ /* 0x000fe400078e0022 */
[----:B------:R-:W-:-:S07]  /*2a490*/  IMAD.MOV.U32 R9, RZ, RZ, R14 ;  /* 0x000000ffff097224 */ /* 0x000fce00078e000e */
[----:B------:R-:W-:Y:S05]  /*2a4a0*/  WARPSYNC.COLLECTIVE R15, `(.L_x_8225) ;  /* 0x000000000f087348 */ /* 0x000fea0003c00000 */
[----:B------:R0:W1:Y:S02]  /*2a4b0*/  SHFL.IDX P6, R14, R13, R12, R11 ;  /* 0x0000000c0d0e7389 */ /* 0x00006400000c000b */
[----:B01----:R-:W-:Y:S01]  /*2a4c0*/  ENDCOLLECTIVE ;  /* 0x000000000000791b */ /* 0x003fe20003800000 */
.L_x_8225:
[----:B------:R-:W-:Y:S05]  /*2a4d0*/  BRA `(.L_x_8226) ;  /* 0xfffffe2800d07947 */ /* 0x000fea000383ffff */
.L_x_7889:
[----:B------:R-:W-:Y:S01]  /*2a4e0*/  BSSY B1, `(.L_x_8227) ;  /* 0x0000008000017945 */ /* 0x000fe20003800000 */
[----:B------:R-:W-:Y:S02]  /*2a4f0*/  IMAD.MOV.U32 R13, RZ, RZ, R35 ;  /* 0x000000ffff0d7224 */ /* 0x000fe400078e0023 */
[----:B------:R-:W-:Y:S02]  /*2a500*/  IMAD.MOV.U32 R12, RZ, RZ, 0x2 ;  /* 0x00000002ff0c7424 */ /* 0x000fe400078e00ff */
[----:B------:R-:W-:Y:S02]  /*2a510*/  IMAD.MOV.U32 R11, RZ, RZ, 0x181f ;  /* 0x0000181fff0b7424 */ /* 0x000fe400078e00ff */
[----:B0-----:R-:W-:-:S07]  /*2a520*/  IMAD.MOV.U32 R15, RZ, RZ, -0x1 ;  /* 0xffffffffff0f7424 */ /* 0x001fce00078e00ff */
[----:B------:R-:W-:Y:S05]  /*2a530*/  WARPSYNC.COLLECTIVE R15, `(.L_x_8228) ;  /* 0x000000000f087348 */ /* 0x000fea0003c00000 */
[----:B------:R0:W1:Y:S02]  /*2a540*/  SHFL.IDX P6, R14, R13, R12, R11 ;  /* 0x0000000c0d0e7389 */ /* 0x00006400000c000b */
[----:B01----:R-:W-:Y:S01]  /*2a550*/  ENDCOLLECTIVE ;  /* 0x000000000000791b */ /* 0x003fe20003800000 */
.L_x_8228:
[----:B------:R-:W-:Y:S05]  /*2a560*/  BSYNC B1 ;  /* 0x0000000000017941 */ /* 0x000fea0003800000 */
.L_x_8227:
[----:B------:R-:W-:Y:S02]  /*2a570*/  IMAD.MOV.U32 R13, RZ, RZ, R32 ;  /* 0x000000ffff0d7224 */ /* 0x000fe400078e0020 */
[----:B------:R-:W-:Y:S02]  /*2a580*/  IMAD.MOV.U32 R12, RZ, RZ, 0x2 ;  /* 0x00000002ff0c7424 */ /* 0x000fe400078e00ff */
[----:B------:R-:W-:Y:S02]  /*2a590*/  IMAD.MOV.U32 R11, RZ, RZ, 0x181f ;  /* 0x0000181fff0b7424 */ /* 0x000fe400078e00ff */
[----:B------:R-:W-:Y:S02]  /*2a5a0*/  IMAD.MOV.U32 R15, RZ, RZ, -0x1 ;  /* 0xffffffffff0f7424 */ /* 0x000fe400078e00ff */
[----:B------:R-:W-:Y:S02]  /*2a5b0*/  IMAD.MOV.U32 R0, RZ, RZ, R14 ;  /* 0x000000ffff007224 */ /* 0x000fe400078e000e */
[----:B------:R-:W-:-:S07]  /*2a5c0*/  VIADD R10, R58, 0x40 ;  /* 0x000000403a0a7836 */ /* 0x000fce0000000000 */
[----:B------:R-:W-:Y:S05]  /*2a5d0*/  WARPSYNC.COLLECTIVE R15, `(.L_x_8229) ;  /* 0x000000000f087348 */ /* 0x000fea0003c00000 */
[----:B------:R0:W1:Y:S02]  /*2a5e0*/  SHFL.IDX P6, R14, R13, R12, R11 ;  /* 0x0000000c0d0e7389 */ /* 0x00006400000c000b */
[----:B01----:R-:W-:Y:S01]  /*2a5f0*/  ENDCOLLECTIVE ;  /* 0x000000000000791b */ /* 0x003fe20003800000 */
.L_x_8229:
        /* <DEDUP_REMOVED lines=8> */
.L_x_8230:
[----:B------:R-:W-:-:S05]  /*2a680*/  @!P1 IADD3 R8, P2, R8, R21, RZ ;  /* 0x0000001508089210 */ /* 0x000fca0007f5e0ff */
[----:B------:R-:W-:Y:S02]  /*2a690*/  @!P1 IMAD.X R9, R0, 0x1, R29, P2 ;  /* 0x0000000100099824 */ /* 0x000fe400010e061d */
[----:B------:R-:W-:Y:S02]  /*2a6a0*/  IMAD.MOV.U32 R13, RZ, RZ, R34 ;  /* 0x000000ffff0d7224 */ /* 0x000fe400078e0022 */
[----:B------:R-:W-:-:S07]  /*2a6b0*/  IMAD.MOV.U32 R20, RZ, RZ, R14 ;  /* 0x000000ffff147224 */ /* 0x000fce00078e000e */
[----:B------:R-:W-:Y:S05]  /*2a6c0*/  WARPSYNC.COLLECTIVE R15, `(.L_x_8231) ;  /* 0x000000000f087348 */ /* 0x000fea0003c00000 */
[----:B------:R0:W1:Y:S02]  /*2a6d0*/  SHFL.IDX P6, R14, R13, R12, R11 ;  /* 0x0000000c0d0e7389 */ /* 0x00006400000c000b */
[----:B01----:R-:W-:Y:S01]  /*2a6e0*/  ENDCOLLECTIVE ;  /* 0x000000000000791b */ /* 0x003fe20003800000 */
.L_x_8231:
[----:B------:R-:W2:Y:S01]  /*2a6f0*/  @!P1 LD.E.128 R8, desc[UR42][R8.64] ;  /* 0x0000002a08089980 */ /* 0x000ea2000c101d00 */
[----:B------:R-:W-:-:S05]  /*2a700*/  @!P1 IADD3 R28, P2, R14, R21, RZ ;  /* 0x000000150e1c9210 */ /* 0x000fca0007f5e0ff */
[----:B------:R-:W-:-:S06]  /*2a710*/  @!P1 IMAD.X R29, R20, 0x1, R29, P2 ;  /* 0x00000001141d9824 */ /* 0x000fcc00010e061d */
[----:B------:R-:W5:Y:S01]  /*2a720*/  @!P1 LD.E.128 R28, desc[UR42][R28.64] ;  /* 0x0000002a1c1c9980 */ /* 0x000f62000c101d00 */
[----:B------:R-:W-:Y:S02]  /*2a730*/  CS2R R20, SRZ ;  /* 0x0000000000147805 */ /* 0x000fe4000001ff00 */
[----:B------:R-:W-:Y:S01]  /*2a740*/  CS2R R38, SRZ ;  /* 0x0000000000267805 */ /* 0x000fe2000001ff00 */
[----:B------:R-:W-:Y:S01]  /*2a750*/  IMAD.MOV.U32 R13, RZ, RZ, R35 ;  /* 0x000000ffff0d7224 */ /* 0x000fe200078e0023 */
[----:B------:R-:W-:Y:S02]  /*2a760*/  CS2R R40, SRZ ;  /* 0x0000000000287805 */ /* 0x000fe4000001ff00 */
[----:B------:R-:W-:Y:S01]  /*2a770*/  CS2R R42, SRZ ;  /* 0x00000000002a7805 */ /* 0x000fe2000001ff00 */
[----:B--2---:R-:W-:Y:S02]  /*2a780*/  @!P1 IMAD.MOV.U32 R21, RZ, RZ, R9 ;  /* 0x000000ffff159224 */ /* 0x004fe400078e0009 */
[----:B------:R-:W-:-:S02]  /*2a790*/  @!P1 IMAD.MOV.U32 R39, RZ, RZ, R11 ;  /* 0x000000ffff279224 */ /* 0x000fc400078e000b */
[----:B------:R-:W-:Y:S02]  /*2a7a0*/  IMAD.MOV.U32 R12, RZ, RZ, R21 ;  /* 0x000000ffff0c7224 */ /* 0x000fe400078e0015 */
[----:B------:R-:W-:Y:S02]  /*2a7b0*/  IMAD.MOV.U32 R11, RZ, RZ, 0x181f ;  /* 0x0000181fff0b7424 */ /* 0x000fe400078e00ff */
[----:B------:R-:W-:Y:S01]  /*2a7c0*/  @!P1 IMAD.MOV.U32 R20, RZ, RZ, R8 ;  /* 0x000000ffff149224 */ /* 0x000fe200078e0008 */
[----:B------:R-:W-:Y:S01]  /*2a7d0*/  PRMT R66, R12, 0x7610, R66 ;  /* 0x000076100c427816 */ /* 0x000fe20000000042 */
[----:B------:R-:W-:Y:S02]  /*2a7e0*/  IMAD.MOV.U32 R12, RZ, RZ, 0x3 ;  /* 0x00000003ff0c7424 */ /* 0x000fe400078e00ff */
[----:B------:R-:W-:Y:S02]  /*2a7f0*/  IMAD.MOV.U32 R0, RZ, RZ, R20 ;  /* 0x000000ffff007224 */ /* 0x000fe400078e0014 */
[----:B------:R-:W-:-:S07]  /*2a800*/  @!P1 IMAD.MOV.U32 R38, RZ, RZ, R10 ;  /* 0x000000ffff269224 */ /* 0x000fce00078e000a */
[----:B-----5:R-:W-:Y:S05]  /*2a810*/  WARPSYNC.COLLECTIVE R15, `(.L_x_8232) ;  /* 0x000000000f087348 */ /* 0x020fea0003c00000 */
[----:B------:R0:W1:Y:S02]  /*2a820*/  SHFL.IDX P6, R14, R13, R12, R11 ;  /* 0x0000000c0d0e7389 */ /* 0x00006400000c000b */
[----:B01---5:R-:W-:Y:S01]  /*2a830*/  ENDCOLLECTIVE ;  /* 0x000000000000791b */ /* 0x023fe20003800000 */
.L_x_8232:
[----:B------:R-:W-:Y:S01]  /*2a840*/  IMAD.MOV.U32 R9, RZ, RZ, R39 ;  /* 0x000000ffff097224 */ /* 0x000fe200078e0027 */
[----:B------:R-:W-:Y:S01]  /*2a850*/  PRMT R65, R0, 0x7610, R65 ;  /* 0x0000761000417816 */ /* 0x000fe20000000041 */
[----:B------:R-:W-:Y:S02]  /*2a860*/  IMAD.MOV.U32 R8, RZ, RZ, R38 ;  /* 0x000000ffff087224 */ /* 0x000fe400078e0026 */
[----:B------:R-:W-:Y:S01]  /*2a870*/  @!P1 IMAD.MOV.U32 R40, RZ, RZ, R28 ;  /* 0x000000ffff289224 */ /* 0x000fe200078e001c */
[----:B------:R-:W-:Y:S01]  /*2a880*/  PRMT R54, R9, 0x7610, R54 ;  /* 0x0000761009367816 */ /* 0x000fe20000000036 */
[----:B------:R-:W-:Y:S01]  /*2a890*/  @!P1 IMAD.MOV.U32 R41, RZ, RZ, R29 ;  /* 0x000000ffff299224 */ /* 0x000fe200078e001d */
[----:B------:R-:W-:Y:S01]  /*2a8a0*/  PRMT R53, R8, 0x7610, R53 ;  /* 0x0000761008357816 */ /* 0x000fe20000000035 */
[----:B------:R-:W-:Y:S02]  /*2a8b0*/  @!P1 IMAD.MOV.U32 R42, RZ, RZ, R30 ;  /* 0x000000ffff2a9224 */ /* 0x000fe400078e001e */
[----:B------:R-:W-:-:S02]  /*2a8c0*/  @!P1 IMAD.MOV.U32 R43, RZ, RZ, R31 ;  /* 0x000000ffff2b9224 */ /* 0x000fc400078e001f */
[----:B------:R-:W-:Y:S02]  /*2a8d0*/  IMAD.MOV.U32 R13, RZ, RZ, R32 ;  /* 0x000000ffff0d7224 */ /* 0x000fe400078e0020 */
[----:B------:R-:W-:Y:S02]  /*2a8e0*/  IMAD.MOV.U32 R8, RZ, RZ, R40 ;  /* 0x000000ffff087224 */ /* 0x000fe400078e0028 */
[----:B------:R-:W-:Y:S02]  /*2a8f0*/  IMAD.MOV.U32 R9, RZ, RZ, R41 ;  /* 0x000000ffff097224 */ /* 0x000fe400078e0029 */
[----:B------:R-:W-:Y:S01]  /*2a900*/  IMAD.MOV.U32 R10, RZ, RZ, R42 ;  /* 0x000000ffff0a7224 */ /* 0x000fe200078e002a */
[----:B------:R-:W-:Y:S02]  /*2a910*/  PRMT R72, R8, 0x7610, R72 ;  /* 0x0000761008487816 */ /* 0x000fe40000000048 */
[----:B------:R-:W-:Y:S01]  /*2a920*/  PRMT R73, R9, 0x7610, R73 ;  /* 0x0000761009497816 */ /* 0x000fe20000000049 */
[----:B------:R-:W-:Y:S01]  /*2a930*/  IMAD.MOV.U32 R0, RZ, RZ, R14 ;  /* 0x000000ffff007224 */ /* 0x000fe200078e000e */
[----:B------:R-:W-:-:S07]  /*2a940*/  PRMT R74, R10, 0x7610, R74 ;  /* 0x000076100a4a7816 */ /* 0x000fce000000004a */
[----:B------:R-:W-:Y:S05]  /*2a950*/  WARPSYNC.COLLECTIVE R15, `(.L_x_8233) ;  /* 0x000000000f087348 */ /* 0x000fea0003c00000 */
[----:B------:R0:W1:Y:S02]  /*2a960*/  SHFL.IDX P6, R14, R13, R12, R11 ;  /* 0x0000000c0d0e7389 */ /* 0x00006400000c000b */
[----:B01----:R-:W-:Y:S01]  /*2a970*/  ENDCOLLECTIVE ;  /* 0x000000000000791b */ /* 0x003fe20003800000 */
.L_x_8233:
[----:B------:R-:W-:Y:S01]  /*2a980*/  CS2R R8, SRZ ;  /* 0x0000000000087805 */ /* 0x000fe2000001ff00 */
[----:B------:R-:W-:Y:S02]  /*2a990*/  IMAD.MOV.U32 R13, RZ, RZ, R33 ;  /* 0x000000ffff0d7224 */ /* 0x000fe400078e0021 */
[----:B------:R-:W-:-:S07]  /*2a9a0*/  IMAD.MOV.U32 R32, RZ, RZ, R14 ;  /* 0x000000ffff207224 */ /* 0x000fce00078e000e */
[----:B------:R-:W-:Y:S05]  /*2a9b0*/  WARPSYNC.COLLECTIVE R15, `(.L_x_8234) ;  /* 0x000000000f087348 */ /* 0x000fea0003c00000 */
[----:B------:R0:W1:Y:S02]  /*2a9c0*/  SHFL.IDX P6, R14, R13, R12, R11 ;  /* 0x0000000c0d0e7389 */ /* 0x00006400000c000b */
[----:B01----:R-:W-:Y:S01]  /*2a9d0*/  ENDCOLLECTIVE ;  /* 0x000000000000791b */ /* 0x003fe20003800000 */
.L_x_8234:
[----:B------:R-:W-:Y:S02]  /*2a9e0*/  IMAD.MOV.U32 R13, RZ, RZ, R34 ;  /* 0x000000ffff0d7224 */ /* 0x000fe400078e0022 */
[----:B------:R-:W-:-:S07]  /*2a9f0*/  IMAD.MOV.U32 R33, RZ, RZ, R14 ;  /* 0x000000ffff217224 */ /* 0x000fce00078e000e */
[----:B------:R-:W-:Y:S05]  /*2aa00*/  WARPSYNC.COLLECTIVE R15, `(.L_x_8235) ;  /* 0x000000000f087348 */ /* 0x000fea0003c00000 */
[----:B------:R0:W1:Y:S02]  /*2aa10*/  SHFL.IDX P6, R14, R13, R12, R11 ;  /* 0x0000000c0d0e7389 */ /* 0x00006400000c000b */
[----:B01----:R-:W-:Y:S01]  /*2aa20*/  ENDCOLLECTIVE ;  /* 0x000000000000791b */ /* 0x003fe20003800000 */
.L_x_8235:
[----:B------:R-:W-:-:S05]  /*2aa30*/  IMAD.MOV.U32 R11, RZ, RZ, R43 ;  /* 0x000000ffff0b7224 */ /* 0x000fca00078e002b */
[----:B------:R-:W-:Y:S01]  /*2aa40*/  PRMT R75, R11, 0x7610, R75 ;  /* 0x000076100b4b7816 */ /* 0x000fe2000000004b */
[----:B------:R-:W-:Y:S01]  /*2aa50*/  IMAD.MOV.U32 R34, RZ, RZ, R14 ;  /* 0x000000ffff227224 */ /* 0x000fe200078e000e */
[----:B------:R-:W-:Y:S06]  /*2aa60*/  BRA `(.L_x_8236) ;  /* 0xfffffe2800c07947 */ /* 0x000fec000383ffff */
.L_x_7893:
[----:B0-----:R0:W1:Y:S02]  /*2aa70*/  SYNCS.PHASECHK.TRANS64.TRYWAIT P4, [R2+URZ+0x28800], R29 ;  /* 0x0288001d020075a7 */ /* 0x001064000808017f */
[----:B-1----:R-:W-:Y:S05]  /*2aa80*/  @!P4 NANOSLEEP.SYNCS 0x989680 ;  /* 0x009896800000c95d */ /* 0x002fea0003900000 */
[----:B------:R-:W1:Y:S02]  /*2aa90*/  @!P4 SYNCS.PHASECHK.TRANS64 P4, [R2+URZ+0x28800], R29 ;  /* 0x0288001d0200c5a7 */ /* 0x000e64000808007f */
[----:B-1----:R-:W-:Y:S05]  /*2aaa0*/  @!P4 BRA `(.L_x_7893) ;  /* 0xfffffffc00f0c947 */ /* 0x002fea000383ffff */
[----:B------:R-:W-:Y:S05]  /*2aab0*/  BRA `(.L_x_8237) ;  /* 0xfffffe2c00647947 */ /* 0x000fea000383ffff */
.L_x_7903:
[----:B0-----:R0:W1:Y:S02]  /*2aac0*/  SYNCS.PHASECHK.TRANS64.TRYWAIT P2, [R89+URZ+0x28830], R0 ;  /* 0x02883000590075a7 */ /* 0x001064000804017f */
[----:B-1----:R-:W-:Y:S05]  /*2aad0*/  @!P2 NANOSLEEP.SYNCS 0x989680 ;  /* 0x009896800000a95d */ /* 0x002fea0003900000 */
[----:B------:R-:W1:Y:S02]  /*2aae0*/  @!P2 SYNCS.PHASECHK.TRANS64 P2, [R89+URZ+0x28830], R0 ;  /* 0x028830005900a5a7 */ /* 0x000e64000804007f */
[----:B-1----:R-:W-:Y:S05]  /*2aaf0*/  @!P2 BRA `(.L_x_7903) ;  /* 0xfffffffc00f0a947 */ /* 0x002fea000383ffff */
[----:B------:R-:W-:Y:S05]  /*2ab00*/  BRA `(.L_x_7902) ;  /* 0xfffffe4800607947 */ /* 0x000fea000383ffff */
.L_x_7921:
[----:B-1----:R1:W2:Y:S02]  /*2ab10*/  SYNCS.PHASECHK.TRANS64.TRYWAIT P5, [R7+URZ+0x28830], R6 ;  /* 0x02883006070075a7 */ /* 0x0022a400080a017f */
[----:B--2---:R-:W-:Y:S05]  /*2ab20*/  @!P5 NANOSLEEP.SYNCS 0x989680 ;  /* 0x009896800000d95d */ /* 0x004fea0003900000 */
[----:B------:R-:W2:Y:S02]  /*2ab30*/  @!P5 SYNCS.PHASECHK.TRANS64 P5, [R7+URZ+0x28830], R6 ;  /* 0x028830060700d5a7 */ /* 0x000ea400080a007f */
[----:B--2---:R-:W-:Y:S05]  /*2ab40*/  @!P5 BRA `(.L_x_7921) ;  /* 0xfffffffc00f0d947 */ /* 0x004fea000383ffff */
[----:B------:R-:W-:Y:S05]  /*2ab50*/  BRA `(.L_x_7920) ;  /* 0xfffffe8400387947 */ /* 0x000fea000383ffff */
.L_x_7925:
[----:B-1----:R1:W2:Y:S02]  /*2ab60*/  SYNCS.PHASECHK.TRANS64.TRYWAIT P4, [R7+URZ+0x28850], R6 ;  /* 0x02885006070075a7 */ /* 0x0022a4000808017f */
[----:B--2---:R-:W-:Y:S05]  /*2ab70*/  @!P4 NANOSLEEP.SYNCS 0x989680 ;  /* 0x009896800000c95d */ /* 0x004fea0003900000 */
[----:B------:R-:W2:Y:S02]  /*2ab80*/  @!P4 SYNCS.PHASECHK.TRANS64 P4, [R7+URZ+0x28850], R6 ;  /* 0x028850060700c5a7 */ /* 0x000ea4000808007f */
[----:B--2---:R-:W-:Y:S05]  /*2ab90*/  @!P4 BRA `(.L_x_7925) ;  /* 0xfffffffc00f0c947 */ /* 0x004fea000383ffff */
[----:B------:R-:W-:Y:S05]  /*2aba0*/  BRA `(.L_x_7922) ;  /* 0xfffffe8800387947 */ /* 0x000fea000383ffff */
.L_x_7944:
[----:B-1----:R1:W2:Y:S02]  /*2abb0*/  SYNCS.PHASECHK.TRANS64.TRYWAIT P3, [R7+URZ+0x28830], R8 ;  /* 0x02883008070075a7 */ /* 0x0022a4000806017f */
[----:B--2---:R-:W-:Y:S05]  /*2abc0*/  @!P3 NANOSLEEP.SYNCS 0x989680 ;  /* 0x009896800000b95d */ /* 0x004fea0003900000 */
[----:B------:R-:W2:Y:S02]  /*2abd0*/  @!P3 SYNCS.PHASECHK.TRANS64 P3, [R7+URZ+0x28830], R8 ;  /* 0x028830080700b5a7 */ /* 0x000ea4000806007f */
[----:B--2---:R-:W-:Y:S05]  /*2abe0*/  @!P3 BRA `(.L_x_7944) ;  /* 0xfffffffc00f0b947 */ /* 0x004fea000383ffff */
[----:B------:R-:W-:Y:S05]  /*2abf0*/  BRA `(.L_x_7943) ;  /* 0xfffffec000447947 */ /* 0x000fea000383ffff */
.L_x_7948:
[----:B-1----:R1:W2:Y:S02]  /*2ac00*/  SYNCS.PHASECHK.TRANS64.TRYWAIT P2, [R7+URZ+0x28850], R6 ;  /* 0x02885006070075a7 */ /* 0x0022a4000804017f */
[----:B--2---:R-:W-:Y:S05]  /*2ac10*/  @!P2 NANOSLEEP.SYNCS 0x989680 ;  /* 0x009896800000a95d */ /* 0x004fea0003900000 */
[----:B------:R-:W2:Y:S02]  /*2ac20*/  @!P2 SYNCS.PHASECHK.TRANS64 P2, [R7+URZ+0x28850], R6 ;  /* 0x028850060700a5a7 */ /* 0x000ea4000804007f */
[----:B--2---:R-:W-:Y:S05]  /*2ac30*/  @!P2 BRA `(.L_x_7948) ;  /* 0xfffffffc00f0a947 */ /* 0x004fea000383ffff */
[----:B------:R-:W-:Y:S05]  /*2ac40*/  BRA `(.L_x_7945) ;  /* 0xfffffec400447947 */ /* 0x000fea000383ffff */
.L_x_7955:
[----:B-1----:R1:W2:Y:S02]  /*2ac50*/  SYNCS.PHASECHK.TRANS64.TRYWAIT P3, [R7+URZ+0x28830], R8 ;  /* 0x02883008070075a7 */ /* 0x0022a4000806017f */
[----:B--2---:R-:W-:Y:S05]  /*2ac60*/  @!P3 NANOSLEEP.SYNCS 0x989680 ;  /* 0x009896800000b95d */ /* 0x004fea0003900000 */
[----:B------:R-:W2:Y:S02]  /*2ac70*/  @!P3 SYNCS.PHASECHK.TRANS64 P3, [R7+URZ+0x28830], R8 ;  /* 0x028830080700b5a7 */ /* 0x000ea4000806007f */
[----:B--2---:R-:W-:Y:S05]  /*2ac80*/  @!P3 BRA `(.L_x_7955) ;  /* 0xfffffffc00f0b947 */ /* 0x004fea000383ffff */
[----:B------:R-:W-:Y:S05]  /*2ac90*/  BRA `(.L_x_7954) ;  /* 0xfffffee800987947 */ /* 0x000fea000383ffff */
.L_x_7959:
[----:B-1----:R1:W2:Y:S02]  /*2aca0*/  SYNCS.PHASECHK.TRANS64.TRYWAIT P2, [R7+URZ+0x28850], R6 ;  /* 0x02885006070075a7 */ /* 0x0022a4000804017f */
[----:B--2---:R-:W-:Y:S05]  /*2acb0*/  @!P2 NANOSLEEP.SYNCS 0x989680 ;  /* 0x009896800000a95d */ /* 0x004fea0003900000 */
[----:B------:R-:W2:Y:S02]  /*2acc0*/  @!P2 SYNCS.PHASECHK.TRANS64 P2, [R7+URZ+0x28850], R6 ;  /* 0x028850060700a5a7 */ /* 0x000ea4000804007f */
[----:B--2---:R-:W-:Y:S05]  /*2acd0*/  @!P2 BRA `(.L_x_7959) ;  /* 0xfffffffc00f0a947 */ /* 0x004fea000383ffff */
[----:B------:R-:W-:Y:S05]  /*2ace0*/  BRA `(.L_x_7956) ;  /* 0xfffffeec00987947 */ /* 0x000fea000383ffff */
.L_x_7972:
[----:B-1----:R1:W2:Y:S02]  /*2acf0*/  SYNCS.PHASECHK.TRANS64.TRYWAIT P0, [R8+URZ+0x28850], R3 ;  /* 0x02885003080075a7 */ /* 0x0022a4000800017f */
[----:B--2---:R-:W-:Y:S05]  /*2ad00*/  @!P0 NANOSLEEP.SYNCS 0x989680 ;  /* 0x009896800000895d */ /* 0x004fea0003900000 */
[----:B------:R-:W2:Y:S02]  /*2ad10*/  @!P0 SYNCS.PHASECHK.TRANS64 P0, [R8+URZ+0x28850], R3 ;  /* 0x02885003080085a7 */ /* 0x000ea4000800007f */
[----:B--2---:R-:W-:Y:S05]  /*2ad20*/  @!P0 BRA `(.L_x_7972) ;  /* 0xfffffffc00f08947 */ /* 0x004fea000383ffff */
[----:B------:R-:W-:Y:S05]  /*2ad30*/  BRA `(.L_x_7971) ;  /* 0xffffff2000dc7947 */ /* 0x000fea000383ffff */
.L_x_7977:
[----:B------:R-:W-:Y:S02]  /*2ad40*/  IMAD.MOV.U32 R13, RZ, RZ, R8 ;  /* 0x000000ffff0d7224 */ /* 0x000fe400078e0008 */
[----:B------:R-:W-:Y:S02]  /*2ad50*/  IMAD.MOV.U32 R12, RZ, RZ, RZ ;  /* 0x000000ffff0c7224 */ /* 0x000fe400078e00ff */
[----:B------:R-:W-:Y:S02]  /*2ad60*/  IMAD.MOV.U32 R11, RZ, RZ, 0x181f ;  /* 0x0000181fff0b7424 */ /* 0x000fe400078e00ff */
[----:B------:R-:W-:-:S07]  /*2ad70*/  IMAD.MOV.U32 R15, RZ, RZ, -0x1 ;  /* 0xffffffffff0f7424 */ /* 0x000fce00078e00ff */
[----:B-----5:R-:W-:Y:S05]  /*2ad80*/  WARPSYNC.COLLECTIVE R15, `(.L_x_8238) ;  /* 0x000000000f087348 */ /* 0x020fea0003c00000 */
[----:B------:R0:W1:Y:S02]  /*2ad90*/  SHFL.IDX P6, R14, R13, R12, R11 ;  /* 0x0000000c0d0e7389 */ /* 0x00006400000c000b */
[----:B01---5:R-:W-:Y:S01]  /*2ada0*/  ENDCOLLECTIVE ;  /* 0x000000000000791b */ /* 0x023fe20003800000 */
.L_x_8238:
[----:B------:R-:W-:Y:S02]  /*2adb0*/  IMAD.MOV.U32 R13, RZ, RZ, R0 ;  /* 0x000000ffff0d7224 */ /* 0x000fe400078e0000 */
[----:B------:R-:W-:-:S07]  /*2adc0*/  IMAD.MOV.U32 R3, RZ, RZ, R14 ;  /* 0x000000ffff037224 */ /* 0x000fce00078e000e */
[----:B------:R-:W-:Y:S05]  /*2add0*/  WARPSYNC.COLLECTIVE R15, `(.L_x_8239) ;  /* 0x000000000f087348 */ /* 0x000fea0003c00000 */
[----:B------:R0:W1:Y:S02]  /*2ade0*/  SHFL.IDX P6, R14, R13, R12, R11 ;  /* 0x0000000c0d0e7389 */ /* 0x00006400000c000b */
[----:B01----:R-:W-:Y:S01]  /*2adf0*/  ENDCOLLECTIVE ;  /* 0x000000000000791b */ /* 0x003fe20003800000 */
.L_x_8239:
[----:B------:R-:W-:Y:S05]  /*2ae00*/  BRA `(.L_x_8240) ;  /* 0xffffff3c00ac7947 */ /* 0x000fea000383ffff */
.L_x_7980:
        /* <DEDUP_REMOVED lines=8> */
.L_x_8242:
[----:B------:R-:W-:Y:S05]  /*2ae90*/  BSYNC B1 ;  /* 0x0000000000017941 */ /* 0x000fea0003800000 */
.L_x_8241:
        /* <DEDUP_REMOVED lines=8> */
.L_x_8243:
[----:B------:R-:W-:Y:S05]  /*2af20*/  BRA `(.L_x_8244) ;  /* 0xffffff3c00a87947 */ /* 0x000fea000383ffff */
.L_x_7983:
        /* <DEDUP_REMOVED lines=8> */
.L_x_8246:
[----:B------:R-:W-:Y:S05]  /*2afb0*/  BSYNC B1 ;  /* 0x0000000000017941 */ /* 0x000fea0003800000 */
.L_x_8245:
        /* <DEDUP_REMOVED lines=8> */
.L_x_8247:
[----:B------:R-:W-:Y:S05]  /*2b040*/  BRA `(.L_x_8248) ;  /* 0xffffff3c00a87947 */ /* 0x000fea000383ffff */
.L_x_7986:
        /* <DEDUP_REMOVED lines=8> */
.L_x_8250:
[----:B------:R-:W-:Y:S05]  /*2b0d0*/  BSYNC B1 ;  /* 0x0000000000017941 */ /* 0x000fea0003800000 */
.L_x_8249:
        /* <DEDUP_REMOVED lines=8> */
.L_x_8251:
[----:B------:R-:W-:Y:S05]  /*2b160*/  BRA `(.L_x_8252) ;  /* 0xffffff3c00a87947 */ /* 0x000fea000383ffff */
.L_x_7988:
[----:B------:R-:W-:Y:S02]  /*2b170*/  IMAD.MOV.U32 R13, RZ, RZ, R4 ;  /* 0x000000ffff0d7224 */ /* 0x000fe400078e0004 */
[----:B------:R-:W-:Y:S02]  /*2b180*/  IMAD.MOV.U32 R12, RZ, RZ, RZ ;  /* 0x000000ffff0c7224 */ /* 0x000fe400078e00ff */
[----:B------:R-:W-:Y:S02]  /*2b190*/  IMAD.MOV.U32 R11, RZ, RZ, 0x1c1f ;  /* 0x00001c1fff0b7424 */ /* 0x000fe400078e00ff */
[----:B------:R-:W-:-:S07]  /*2b1a0*/  IMAD.MOV.U32 R15, RZ, RZ, -0x1 ;  /* 0xffffffffff0f7424 */ /* 0x000fce00078e00ff */
[----:B------:R-:W-:Y:S05]  /*2b1b0*/  WARPSYNC.COLLECTIVE R15, `(.L_x_8253) ;  /* 0x000000000f087348 */ /* 0x000fea0003c00000 */
[----:B------:R0:W1:Y:S02]  /*2b1c0*/  SHFL.IDX P6, R14, R13, R12, R11 ;  /* 0x0000000c0d0e7389 */ /* 0x00006400000c000b */
[----:B01----:R-:W-:Y:S01]  /*2b1d0*/  ENDCOLLECTIVE ;  /* 0x000000000000791b */ /* 0x003fe20003800000 */
.L_x_8253:
[----:B------:R-:W-:Y:S02]  /*2b1e0*/  IMAD.MOV.U32 R13, RZ, RZ, R3 ;  /* 0x000000ffff0d7224 */ /* 0x000fe400078e0003 */
[----:B------:R-:W-:-:S07]  /*2b1f0*/  IMAD.MOV.U32 R0, RZ, RZ, R14 ;  /* 0x000000ffff007224 */ /* 0x000fce00078e000e */
[----:B------:R-:W-:Y:S05]  /*2b200*/  WARPSYNC.COLLECTIVE R15, `(.L_x_8254) ;  /* 0x000000000f087348 */ /* 0x000fea0003c00000 */
[----:B------:R0:W1:Y:S02]  /*2b210*/  SHFL.IDX P6, R14, R13, R12, R11 ;  /* 0x0000000c0d0e7389 */ /* 0x00006400000c000b */
[----:B01----:R-:W-:Y:S01]  /*2b220*/  ENDCOLLECTIVE ;  /* 0x000000000000791b */ /* 0x003fe20003800000 */
.L_x_8254:
[----:B------:R-:W-:Y:S05]  /*2b230*/  BRA `(.L_x_8255) ;  /* 0xffffff4000647947 */ /* 0x000fea000383ffff */
.L_x_7991:
[----:B------:R-:W-:Y:S01]  /*2b240*/  BSSY B1, `(.L_x_8256) ;  /* 0x0000008000017945 */ /* 0x000fe20003800000 */
[----:B0-----:R-:W-:Y:S02]  /*2b250*/  IMAD.MOV.U32 R13, RZ, RZ, R4 ;  /* 0x000000ffff0d7224 */ /* 0x001fe400078e0004 */
[----:B------:R-:W-:Y:S02]  /*2b260*/  IMAD.MOV.U32 R12, RZ, RZ, 0x1 ;  /* 0x00000001ff0c7424 */ /* 0x000fe400078e00ff */
[----:B------:R-:W-:Y:S02]  /*2b270*/  IMAD.MOV.U32 R11, RZ, RZ, 0x1c1f ;  /* 0x00001c1fff0b7424 */ /* 0x000fe400078e00ff */
[----:B------:R-:W-:-:S07]  /*2b280*/  IMAD.MOV.U32 R15, RZ, RZ, -0x1 ;  /* 0xffffffffff0f7424 */ /* 0x000fce00078e00ff */
[----:B-12---:R-:W-:Y:S05]  /*2b290*/  WARPSYNC.COLLECTIVE R15, `(.L_x_8257) ;  /* 0x000000000f087348 */ /* 0x006fea0003c00000 */
[----:B--2---:R0:W2:Y:S02]  /*2b2a0*/  SHFL.IDX P6, R14, R13, R12, R11 ;  /* 0x0000000c0d0e7389 */ /* 0x0040a400000c000b */
[----:B012---:R-:W-:Y:S01]  /*2b2b0*/  ENDCOLLECTIVE ;  /* 0x000000000000791b */ /* 0x007fe20003800000 */
.L_x_8257:
[----:B------:R-:W-:Y:S05]  /*2b2c0*/  BSYNC B1 ;  /* 0x0000000000017941 */ /* 0x000fea0003800000 */
.L_x_8256:
        /* <DEDUP_REMOVED lines=8> */
.L_x_8258:
[----:B------:R-:W-:Y:S05]  /*2b350*/  BRA `(.L_x_8259) ;  /* 0xffffff4400707947 */ /* 0x000fea000383ffff */
.L_x_7995:
[----:B------:R-:W-:Y:S02]  /*2b360*/  IMAD.MOV.U32 R13, RZ, RZ, R4 ;  /* 0x000000ffff0d7224 */ /* 0x000fe400078e0004 */
[----:B------:R-:W-:Y:S02]  /*2b370*/  IMAD.MOV.U32 R12, RZ, RZ, RZ ;  /* 0x000000ffff0c7224 */ /* 0x000fe400078e00ff */
[----:B------:R-:W-:Y:S02]  /*2b380*/  IMAD.MOV.U32 R11, RZ, RZ, 0x181f ;  /* 0x0000181fff0b7424 */ /* 0x000fe400078e00ff */
[----:B------:R-:W-:-:S07]  /*2b390*/  IMAD.MOV.U32 R15, RZ, RZ, -0x1 ;  /* 0xffffffffff0f7424 */ /* 0x000fce00078e00ff */
[----:B01----:R-:W-:Y:S05]  /*2b3a0*/  WARPSYNC.COLLECTIVE R15, `(.L_x_8260) ;  /* 0x000000000f087348 */ /* 0x003fea0003c00000 */
[----:B------:R2:W3:Y:S02]  /*2b3b0*/  SHFL.IDX P6, R14, R13, R12, R11 ;  /* 0x0000000c0d0e7389 */ /* 0x0004e400000c000b */
[----:B0123--:R-:W-:Y:S01]  /*2b3c0*/  ENDCOLLECTIVE ;  /* 0x000000000000791b */ /* 0x00ffe20003800000 */
.L_x_8260:
[----:B------:R-:W-:Y:S02]  /*2b3d0*/  IMAD.MOV.U32 R13, RZ, RZ, R0 ;  /* 0x000000ffff0d7224 */ /* 0x000fe400078e0000 */
[----:B------:R-:W-:-:S07]  /*2b3e0*/  IMAD.MOV.U32 R3, RZ, RZ, R14 ;  /* 0x000000ffff037224 */ /* 0x000fce00078e000e */
[----:B------:R-:W-:Y:S05]  /*2b3f0*/  WARPSYNC.COLLECTIVE R15, `(.L_x_8261) ;  /* 0x000000000f087348 */ /* 0x000fea0003c00000 */
[----:B------:R0:W1:Y:S02]  /*2b400*/  SHFL.IDX P6, R14, R13, R12, R11 ;  /* 0x0000000c0d0e7389 */ /* 0x00006400000c000b */
[----:B01----:R-:W-:Y:S01]  /*2b410*/  ENDCOLLECTIVE ;  /* 0x000000000000791b */ /* 0x003fe20003800000 */
.L_x_8261:
[----:B------:R-:W-:Y:S05]  /*2b420*/  BRA `(.L_x_8262) ;  /* 0xffffff50007c7947 */ /* 0x000fea000383ffff */
.L_x_7998:
[----:B------:R-:W-:Y:S01]  /*2b430*/  BSSY B1, `(.L_x_8263) ;  /* 0x0000008000017945 */ /* 0x000fe20003800000 */
[----:B------:R-:W-:Y:S02]  /*2b440*/  IMAD.MOV.U32 R13, RZ, RZ, R4 ;  /* 0x000000ffff0d7224 */ /* 0x000fe400078e0004 */
[----:B------:R-:W-:Y:S02]  /*2b450*/  IMAD.MOV.U32 R12, RZ, RZ, 0x1 ;  /* 0x00000001ff0c7424 */ /* 0x000fe400078e00ff */
[----:B------:R-:W-:Y:S02]  /*2b460*/  IMAD.MOV.U32 R11, RZ, RZ, 0x181f ;  /* 0x0000181fff0b7424 */ /* 0x000fe400078e00ff */
[----:B---3--:R-:W-:-:S07]  /*2b470*/  IMAD.MOV.U32 R15, RZ, RZ, -0x1 ;  /* 0xffffffffff0f7424 */ /* 0x008fce00078e00ff */
[----:B012-4-:R-:W-:Y:S05]  /*2b480*/  WARPSYNC.COLLECTIVE R15, `(.L_x_8264) ;  /* 0x000000000f087348 */ /* 0x017fea0003c00000 */
[----:B----4-:R3:W4:Y:S02]  /*2b490*/  SHFL.IDX P6, R14, R13, R12, R11 ;  /* 0x0000000c0d0e7389 */ /* 0x01072400000c000b */
[----:B01234-:R-:W-:Y:S01]  /*2b4a0*/  ENDCOLLECTIVE ;  /* 0x000000000000791b */ /* 0x01ffe20003800000 */
.L_x_8264:
[----:B------:R-:W-:Y:S05]  /*2b4b0*/  BSYNC B1 ;  /* 0x0000000000017941 */ /* 0x000fea0003800000 */
.L_x_8263:
        /* <DEDUP_REMOVED lines=8> */
.L_x_8265:
[----:B------:R-:W-:Y:S05]  /*2b540*/  BRA `(.L_x_8266) ;  /* 0xffffff50007c7947 */ /* 0x000fea000383ffff */
.L_x_8001:
        /* <DEDUP_REMOVED lines=8> */
.L_x_8268:
[----:B------:R-:W-:Y:S05]  /*2b5d0*/  BSYNC B1 ;  /* 0x0000000000017941 */ /* 0x000fea0003800000 */
.L_x_8267:
        /* <DEDUP_REMOVED lines=8> */
.L_x_8269:
[----:B------:R-:W-:Y:S05]  /*2b660*/  BRA `(.L_x_8270) ;  /* 0xffffff50007c7947 */ /* 0x000fea000383ffff */
.L_x_8004:
[----:B------:R-:W-:Y:S01]  /*2b670*/  BSSY B1, `(.L_x_8271) ;  /* 0x0000008000017945 */ /* 0x000fe20003800000 */
[----:B------:R-:W-:Y:S02]  /*2b680*/  IMAD.MOV.U32 R13, RZ, RZ, R4 ;  /* 0x000000ffff0d7224 */ /* 0x000fe400078e0004 */
[----:B------:R-:W-:Y:S02]  /*2b690*/  IMAD.MOV.U32 R12, RZ, RZ, 0x3 ;  /* 0x00000003ff0c7424 */ /* 0x000fe400078e00ff */
[----:B------:R-:W-:Y:S02]  /*2b6a0*/  IMAD.MOV.U32 R11, RZ, RZ, 0x181f ;  /* 0x0000181fff0b7424 */ /* 0x000fe400078e00ff */
[----:B0-----:R-:W-:-:S07]  /*2b6b0*/  IMAD.MOV.U32 R15, RZ, RZ, -0x1 ;  /* 0xffffffffff0f7424 */ /* 0x001fce00078e00ff */
[----:B-1234-:R-:W-:Y:S05]  /*2b6c0*/  WARPSYNC.COLLECTIVE R15, `(.L_x_8272) ;  /* 0x000000000f087348 */ /* 0x01efea0003c00000 */
[----:B------:R0:W0:Y:S02]  /*2b6d0*/  SHFL.IDX P6, R14, R13, R12, R11 ;  /* 0x0000000c0d0e7389 */ /* 0x00002400000c000b */
[----:B01234-:R-:W-:Y:S01]  /*2b6e0*/  ENDCOLLECTIVE ;  /* 0x000000000000791b */ /* 0x01ffe20003800000 */
.L_x_8272:
[----:B------:R-:W-:Y:S05]  /*2b6f0*/  BSYNC B1 ;  /* 0x0000000000017941 */ /* 0x000fea0003800000 */
.L_x_8271:
        /* <DEDUP_REMOVED lines=8> */
.L_x_8273:
[----:B------:R-:W-:Y:S05]  /*2b780*/  BRA `(.L_x_8274) ;  /* 0xffffff50007c7947 */ /* 0x000fea000383ffff */
.L_x_8031:
        /* <DEDUP_REMOVED lines=11> */
.L_x_8276:
[----:B------:R-:W-:Y:S05]  /*2b840*/  BSYNC B1 ;  /* 0x0000000000017941 */ /* 0x000fea0003800000 */
.L_x_8275:
[----:B------:R-:W-:Y:S05]  /*2b850*/  BRA `(.L_x_8277) ;  /* 0xffffff7000b07947 */ /* 0x000fea000383ffff */
.L_x_8033:
[----:B------:R-:W-:Y:S01]  /*2b860*/  BSSY B1, `(.L_x_8278) ;  /* 0x0000006000017945 */ /* 0x000fe20003800000 */
[----:B0-----:R-:W-:-:S07]  /*2b870*/  IMAD.MOV.U32 R15, RZ, RZ, -0x1 ;  /* 0xffffffffff0f7424 */ /* 0x001fce00078e00ff */
[----:B-1----:R-:W-:Y:S05]  /*2b880*/  WARPSYNC.COLLECTIVE R15, `(.L_x_8279) ;  /* 0x000000000f0c7348 */ /* 0x002fea0003c00000 */
[----:B------:R-:W-:Y:S02]  /*2b890*/  ELECT P6, UR62, PT ;  /* 0x00000000003e782f */ /* 0x000fe400038c0000 */
[----:B------:R-:W-:Y:S01]  /*2b8a0*/  MOV R14, UR62 ;  /* 0x0000003e000e7c02 */ /* 0x000fe20008000f00 */
[----:B-1----:R-:W-:Y:S10]  /*2b8b0*/  ENDCOLLECTIVE ;  /* 0x000000000000791b */ /* 0x002ff40003800000 */
.L_x_8279:
[----:B------:R-:W-:Y:S05]  /*2b8c0*/  BSYNC B1 ;  /* 0x0000000000017941 */ /* 0x000fea0003800000 */
.L_x_8278:
[----:B------:R-:W-:Y:S01]  /*2b8d0*/  PLOP3.LUT P1, PT, P6, PT, PT, 0x80, 0x0 ;  /* 0x000000000000781c */ /* 0x000fe2000372f070 */
[----:B------:R-:W-:-:S12]  /*2b8e0*/  BRA `(.L_x_8032) ;  /* 0xffffff7000a47947 */ /* 0x000fd8000383ffff */
.L_x_8035:
[----:B-1----:R1:W2:Y:S02]  /*2b8f0*/  SYNCS.PHASECHK.TRANS64.TRYWAIT P0, [R18+URZ+0x28820], R4 ;  /* 0x02882004120075a7 */ /* 0x0022a4000800017f */
[----:B--2---:R-:W-:Y:S05]  /*2b900*/  @!P0 NANOSLEEP.SYNCS 0x989680 ;  /* 0x009896800000895d */ /* 0x004fea0003900000 */
[----:B------:R-:W2:Y:S02]  /*2b910*/  @!P0 SYNCS.PHASECHK.TRANS64 P0, [R18+URZ+0x28820], R4 ;  /* 0x02882004120085a7 */ /* 0x000ea4000800007f */
[----:B--2---:R-:W-:Y:S05]  /*2b920*/  @!P0 BRA `(.L_x_8035) ;  /* 0xfffffffc00f08947 */ /* 0x004fea000383ffff */
[----:B------:R-:W-:Y:S05]  /*2b930*/  BRA `(.L_x_8280) ;  /* 0xffffff7000b47947 */ /* 0x000fea000383ffff */
.L_x_8039:
[----:B--2---:R2:W3:Y:S02]  /*2b940*/  SYNCS.PHASECHK.TRANS64.TRYWAIT P0, [R6+URZ+0x288a0], R10 ;  /* 0x0288a00a060075a7 */ /* 0x0044e4000800017f */
[----:B---3--:R-:W-:Y:S05]  /*2b950*/  @!P0 NANOSLEEP.SYNCS 0x989680 ;  /* 0x009896800000895d */ /* 0x008fea0003900000 */
[----:B------:R-:W3:Y:S02]  /*2b960*/  @!P0 SYNCS.PHASECHK.TRANS64 P0, [R6+URZ+0x288a0], R10 ;  /* 0x0288a00a060085a7 */ /* 0x000ee4000800007f */
[----:B---3--:R-:W-:Y:S05]  /*2b970*/  @!P0 BRA `(.L_x_8039) ;  /* 0xfffffffc00f08947 */ /* 0x008fea000383ffff */
[----:B------:R-:W-:Y:S05]  /*2b980*/  BRA `(.L_x_8281) ;  /* 0xffffff7000d47947 */ /* 0x000fea000383ffff */
.L_x_8045:
[----:B0-----:R0:W1:Y:S02]  /*2b990*/  SYNCS.PHASECHK.TRANS64.TRYWAIT P0, [R6+URZ+0x288c0], R10 ;  /* 0x0288c00a060075a7 */ /* 0x001064000800017f */
[----:B-1----:R-:W-:Y:S05]  /*2b9a0*/  @!P0 NANOSLEEP.SYNCS 0x989680 ;  /* 0x009896800000895d */ /* 0x002fea0003900000 */
[----:B------:R-:W1:Y:S02]  /*2b9b0*/  @!P0 SYNCS.PHASECHK.TRANS64 P0, [R6+URZ+0x288c0], R10 ;  /* 0x0288c00a060085a7 */ /* 0x000e64000800007f */
[----:B-1----:R-:W-:Y:S05]  /*2b9c0*/  @!P0 BRA `(.L_x_8045) ;  /* 0xfffffffc00f08947 */ /* 0x002fea000383ffff */
[----:B------:R-:W-:Y:S05]  /*2b9d0*/  BRA `(.L_x_8282) ;  /* 0xffffff7400947947 */ /* 0x000fea000383ffff */
.L_x_8053:
[----:B-1----:R1:W2:Y:S02]  /*2b9e0*/  SYNCS.PHASECHK.TRANS64.TRYWAIT P0, [R8+URZ+0x288a0], R7 ;  /* 0x0288a007080075a7 */ /* 0x0022a4000800017f */
[----:B--2---:R-:W-:Y:S05]  /*2b9f0*/  @!P0 NANOSLEEP.SYNCS 0x989680 ;  /* 0x009896800000895d */ /* 0x004fea0003900000 */
[----:B------:R-:W2:Y:S02]  /*2ba00*/  @!P0 SYNCS.PHASECHK.TRANS64 P0, [R8+URZ+0x288a0], R7 ;  /* 0x0288a007080085a7 */ /* 0x000ea4000800007f */
[----:B--2---:R-:W-:Y:S05]  /*2ba10*/  @!P0 BRA `(.L_x_8053) ;  /* 0xfffffffc00f08947 */ /* 0x004fea000383ffff */
[----:B------:R-:W-:Y:S05]  /*2ba20*/  BRA `(.L_x_8283) ;  /* 0xffffff7800a47947 */ /* 0x000fea000383ffff */
.L_x_8059:
[----:B--2---:R2:W3:Y:S02]  /*2ba30*/  SYNCS.PHASECHK.TRANS64.TRYWAIT P0, [R8+URZ+0x288c0], R7 ;  /* 0x0288c007080075a7 */ /* 0x0044e4000800017f */
[----:B---3--:R-:W-:Y:S05]  /*2ba40*/  @!P0 NANOSLEEP.SYNCS 0x989680 ;  /* 0x009896800000895d */ /* 0x008fea0003900000 */
[----:B------:R-:W3:Y:S02]  /*2ba50*/  @!P0 SYNCS.PHASECHK.TRANS64 P0, [R8+URZ+0x288c0], R7 ;  /* 0x0288c007080085a7 */ /* 0x000ee4000800007f */
[----:B---3--:R-:W-:Y:S05]  /*2ba60*/  @!P0 BRA `(.L_x_8059) ;  /* 0xfffffffc00f08947 */ /* 0x008fea000383ffff */
[----:B------:R-:W-:Y:S05]  /*2ba70*/  BRA `(.L_x_8284) ;  /* 0xffffff7c005c7947 */ /* 0x000fea000383ffff */
.L_x_8083:
        /* <DEDUP_REMOVED lines=11> */
.L_x_8286:
[----:B------:R-:W-:Y:S05]  /*2bb30*/  BSYNC B0 ;  /* 0x0000000000007941 */ /* 0x000fea0003800000 */
.L_x_8285:
[----:B------:R-:W-:Y:S05]  /*2bb40*/  BRA `(.L_x_8287) ;  /* 0xffffff8c006c7947 */ /* 0x000fea000383ffff */
.L_x_8085:
[----:B------:R-:W-:Y:S01]  /*2bb50*/  BSSY B0, `(.L_x_8288) ;  /* 0x0000006000007945 */ /* 0x000fe20003800000 */
[----:B0-----:R-:W-:-:S07]  /*2bb60*/  IMAD.MOV.U32 R15, RZ, RZ, -0x1 ;  /* 0xffffffffff0f7424 */ /* 0x001fce00078e00ff */
[----:B-1-3--:R-:W-:Y:S05]  /*2bb70*/  WARPSYNC.COLLECTIVE R15, `(.L_x_8289) ;  /* 0x000000000f0c7348 */ /* 0x00afea0003c00000 */
[----:B------:R-:W-:Y:S02]  /*2bb80*/  ELECT P6, UR62, PT ;  /* 0x00000000003e782f */ /* 0x000fe400038c0000 */
[----:B------:R-:W-:Y:S01]  /*2bb90*/  MOV R14, UR62 ;  /* 0x0000003e000e7c02 */ /* 0x000fe20008000f00 */
[----:B-1-3--:R-:W-:Y:S10]  /*2bba0*/  ENDCOLLECTIVE ;  /* 0x000000000000791b */ /* 0x00aff40003800000 */
.L_x_8289:
[----:B------:R-:W-:Y:S05]  /*2bbb0*/  BSYNC B0 ;  /* 0x0000000000007941 */ /* 0x000fea0003800000 */
.L_x_8288:
[----:B------:R-:W-:Y:S05]  /*2bbc0*/  BRA `(.L_x_8290) ;  /* 0xffffff8c00787947 */ /* 0x000fea000383ffff */
.L_x_8087:
[----:B--2---:R2:W3:Y:S02]  /*2bbd0*/  SYNCS.PHASECHK.TRANS64.TRYWAIT P0, [R0+URZ+0x28840], R2 ;  /* 0x02884002000075a7 */ /* 0x0044e4000800017f */
[----:B---3--:R-:W-:Y:S05]  /*2bbe0*/  @!P0 NANOSLEEP.SYNCS 0x989680 ;  /* 0x009896800000895d */ /* 0x008fea0003900000 */
[----:B------:R-:W3:Y:S02]  /*2bbf0*/  @!P0 SYNCS.PHASECHK.TRANS64 P0, [R0+URZ+0x28840], R2 ;  /* 0x02884002000085a7 */ /* 0x000ee4000800007f */
[----:B---3--:R-:W-:Y:S05]  /*2bc00*/  @!P0 BRA `(.L_x_8087) ;  /* 0xfffffffc00f08947 */ /* 0x008fea000383ffff */
[----:B------:R-:W-:Y:S05]  /*2bc10*/  BRA `(.L_x_8291) ;  /* 0xffffff8c00d87947 */ /* 0x000fea000383ffff */
.L_x_8091:
[----:B------:R-:W2:Y:S01]  /*2bc20*/  LDL.LU R11, [R1+0x38] ;  /* 0x00003800010b7983 */ /* 0x000ea20000300800 */
[----:B------:R-:W-:Y:S02]  /*2bc30*/  IMAD.MOV.U32 R5, RZ, RZ, R12 ;  /* 0x000000ffff057224 */ /* 0x000fe400078e000c */
[----:B------:R-:W-:Y:S02]  /*2bc40*/  IMAD.MOV.U32 R13, RZ, RZ, R3 ;  /* 0x000000ffff0d7224 */ /* 0x000fe400078e0003 */
[----:B------:R-:W-:Y:S02]  /*2bc50*/  IMAD.MOV.U32 R12, RZ, RZ, RZ ;  /* 0x000000ffff0c7224 */ /* 0x000fe400078e00ff */
[----:B------:R-:W-:Y:S02]  /*2bc60*/  IMAD.MOV.U32 R15, RZ, RZ, -0x1 ;  /* 0xffffffffff0f7424 */ /* 0x000fe400078e00ff */
        /* <DEDUP_REMOVED lines=8> */
.L_x_8292:
[----:B------:R-:W-:Y:S02]  /*2bcf0*/  IMAD.MOV.U32 R13, RZ, RZ, R4 ;  /* 0x000000ffff0d7224 */ /* 0x000fe400078e0004 */
[----:B------:R-:W-:-:S07]  /*2bd00*/  IMAD.MOV.U32 R6, RZ, RZ, R14 ;  /* 0x000000ffff067224 */ /* 0x000fce00078e000e */
[----:B------:R-:W-:Y:S05]  /*2bd10*/  WARPSYNC.COLLECTIVE R15, `(.L_x_8293) ;  /* 0x000000000f087348 */ /* 0x000fea0003c00000 */
[----:B------:R0:W1:Y:S02]  /*2bd20*/  SHFL.IDX P6, R14, R13, R12, R11 ;  /* 0x0000000c0d0e7389 */ /* 0x00006400000c000b */
[----:B01----:R-:W-:Y:S01]  /*2bd30*/  ENDCOLLECTIVE ;  /* 0x000000000000791b */ /* 0x003fe20003800000 */
.L_x_8293:
[----:B------:R-:W-:Y:S02]  /*2bd40*/  IMAD.MOV.U32 R13, RZ, RZ, R3 ;  /* 0x000000ffff0d7224 */ /* 0x000fe400078e0003 */
[----:B------:R-:W-:Y:S02]  /*2bd50*/  IMAD.MOV.U32 R12, RZ, RZ, 0x1 ;  /* 0x00000001ff0c7424 */ /* 0x000fe400078e00ff */
[----:B------:R-:W-:-:S07]  /*2bd60*/  IMAD.MOV.U32 R7, RZ, RZ, R14 ;  /* 0x000000ffff077224 */ /* 0x000fce00078e000e */
[----:B------:R-:W-:Y:S05]  /*2bd70*/  WARPSYNC.COLLECTIVE R15, `(.L_x_8294) ;  /* 0x000000000f087348 */ /* 0x000fea0003c00000 */
[----:B------:R0:W1:Y:S02]  /*2bd80*/  SHFL.IDX P6, R14, R13, R12, R11 ;  /* 0x0000000c0d0e7389 */ /* 0x00006400000c000b */
[----:B01----:R-:W-:Y:S01]  /*2bd90*/  ENDCOLLECTIVE ;  /* 0x000000000000791b */ /* 0x003fe20003800000 */
.L_x_8294:
[----:B------:R-:W-:-:S05]  /*2bda0*/  @!P2 LEA R7, P3, R9, R7, 0x1 ;  /* 0x000000070907a211 */ /* 0x000fca00078608ff */
        /* <DEDUP_REMOVED lines=15> */
.L_x_8295:
[----:B------:R-:W-:Y:S02]  /*2bea0*/  IMAD.MOV.U32 R13, RZ, RZ, R3 ;  /* 0x000000ffff0d7224 */ /* 0x000fe400078e0003 */
[----:B------:R-:W-:Y:S02]  /*2beb0*/  IMAD.MOV.U32 R12, RZ, RZ, 0x2 ;  /* 0x00000002ff0c7424 */ /* 0x000fe400078e00ff */
[----:B------:R-:W-:-:S07]  /*2bec0*/  IMAD.MOV.U32 R5, RZ, RZ, R14 ;  /* 0x000000ffff057224 */ /* 0x000fce00078e000e */
[----:B------:R-:W-:Y:S05]  /*2bed0*/  WARPSYNC.COLLECTIVE R15, `(.L_x_8296) ;  /* 0x000000000f087348 */ /* 0x000fea0003c00000 */
[----:B------:R0:W1:Y:S02]  /*2bee0*/  SHFL.IDX P6, R14, R13, R12, R11 ;  /* 0x0000000c0d0e7389 */ /* 0x00006400000c000b */
[----:B01----:R-:W-:Y:S01]  /*2bef0*/  ENDCOLLECTIVE ;  /* 0x000000000000791b */ /* 0x003fe20003800000 */
.L_x_8296:
        /* <DEDUP_REMOVED lines=16> */
.L_x_8297:
[----:B------:R-:W-:Y:S02]  /*2c000*/  IMAD.MOV.U32 R13, RZ, RZ, R3 ;  /* 0x000000ffff0d7224 */ /* 0x000fe400078e0003 */
[----:B------:R-:W-:Y:S02]  /*2c010*/  IMAD.MOV.U32 R12, RZ, RZ, 0x3 ;  /* 0x00000003ff0c7424 */ /* 0x000fe400078e00ff */
[----:B------:R-:W-:-:S07]  /*2c020*/  IMAD.MOV.U32 R5, RZ, RZ, R14 ;  /* 0x000000ffff057224 */ /* 0x000fce00078e000e */
[----:B------:R-:W-:Y:S05]  /*2c030*/  WARPSYNC.COLLECTIVE R15, `(.L_x_8298) ;  /* 0x000000000f087348 */ /* 0x000fea0003c00000 */
[----:B------:R0:W1:Y:S02]  /*2c040*/  SHFL.IDX P6, R14, R13, R12, R11 ;  /* 0x0000000c0d0e7389 */ /* 0x00006400000c000b */
[----:B01----:R-:W-:Y:S01]  /*2c050*/  ENDCOLLECTIVE ;  /* 0x000000000000791b */ /* 0x003fe20003800000 */
.L_x_8298:
        /* <DEDUP_REMOVED lines=16> */
.L_x_8299:
[----:B------:R-:W-:Y:S02]  /*2c160*/  IMAD.MOV.U32 R13, RZ, RZ, R3 ;  /* 0x000000ffff0d7224 */ /* 0x000fe400078e0003 */
[----:B------:R-:W-:Y:S02]  /*2c170*/  IMAD.MOV.U32 R12, RZ, RZ, 0x4 ;  /* 0x00000004ff0c7424 */ /* 0x000fe400078e00ff */
[----:B------:R-:W-:-:S07]  /*2c180*/  IMAD.MOV.U32 R5, RZ, RZ, R14 ;  /* 0x000000ffff057224 */ /* 0x000fce00078e000e */
[----:B------:R-:W-:Y:S05]  /*2c190*/  WARPSYNC.COLLECTIVE R15, `(.L_x_8300) ;  /* 0x000000000f087348 */ /* 0x000fea0003c00000 */
[----:B------:R0:W1:Y:S02]  /*2c1a0*/  SHFL.IDX P6, R14, R13, R12, R11 ;  /* 0x0000000c0d0e7389 */ /* 0x00006400000c000b */
[----:B01----:R-:W-:Y:S01]  /*2c1b0*/  ENDCOLLECTIVE ;  /* 0x000000000000791b */ /* 0x003fe20003800000 */
.L_x_8300:
        /* <DEDUP_REMOVED lines=16> */
.L_x_8301:
[----:B------:R-:W-:Y:S02]  /*2c2c0*/  IMAD.MOV.U32 R13, RZ, RZ, R3 ;  /* 0x000000ffff0d7224 */ /* 0x000fe400078e0003 */
[----:B------:R-:W-:Y:S02]  /*2c2d0*/  IMAD.MOV.U32 R12, RZ, RZ, 0x5 ;  /* 0x00000005ff0c7424 */ /* 0x000fe400078e00ff */
[----:B------:R-:W-:-:S07]  /*2c2e0*/  IMAD.MOV.U32 R5, RZ, RZ, R14 ;  /* 0x000000ffff057224 */ /* 0x000fce00078e000e */
[----:B------:R-:W-:Y:S05]  /*2c2f0*/  WARPSYNC.COLLECTIVE R15, `(.L_x_8302) ;  /* 0x000000000f087348 */ /* 0x000fea0003c00000 */
[----:B------:R0:W1:Y:S02]  /*2c300*/  SHFL.IDX P6, R14, R13, R12, R11 ;  /* 0x0000000c0d0e7389 */ /* 0x00006400000c000b */
[----:B01----:R-:W-:Y:S01]  /*2c310*/  ENDCOLLECTIVE ;  /* 0x000000000000791b */ /* 0x003fe20003800000 */
.L_x_8302:
        /* <DEDUP_REMOVED lines=16> */
.L_x_8303:
[----:B------:R-:W-:Y:S02]  /*2c420*/  IMAD.MOV.U32 R13, RZ, RZ, R3 ;  /* 0x000000ffff0d7224 */ /* 0x000fe400078e0003 */
[----:B------:R-:W-:Y:S02]  /*2c430*/  IMAD.MOV.U32 R12, RZ, RZ, 0x6 ;  /* 0x00000006ff0c7424 */ /* 0x000fe400078e00ff */
[----:B------:R-:W-:-:S07]  /*2c440*/  IMAD.MOV.U32 R5, RZ, RZ, R14 ;  /* 0x000000ffff057224 */ /* 0x000fce00078e000e */
[----:B------:R-:W-:Y:S05]  /*2c450*/  WARPSYNC.COLLECTIVE R15, `(.L_x_8304) ;  /* 0x000000000f087348 */ /* 0x000fea0003c00000 */
[----:B------:R0:W1:Y:S02]  /*2c460*/  SHFL.IDX P6, R14, R13, R12, R11 ;  /* 0x0000000c0d0e7389 */ /* 0x00006400000c000b */
[----:B01----:R-:W-:Y:S01]  /*2c470*/  ENDCOLLECTIVE ;  /* 0x000000000000791b */ /* 0x003fe20003800000 */
.L_x_8304:
        /* <DEDUP_REMOVED lines=16> */
.L_x_8305:
[----:B------:R-:W-:Y:S02]  /*2c580*/  IMAD.MOV.U32 R13, RZ, RZ, R3 ;  /* 0x000000ffff0d7224 */ /* 0x000fe400078e0003 */
[----:B------:R-:W-:Y:S02]  /*2c590*/  IMAD.MOV.U32 R12, RZ, RZ, 0x7 ;  /* 0x00000007ff0c7424 */ /* 0x000fe400078e00ff */
[----:B------:R-:W-:-:S07]  /*2c5a0*/  IMAD.MOV.U32 R5, RZ, RZ, R14 ;  /* 0x000000ffff057224 */ /* 0x000fce00078e000e */
[----:B------:R-:W-:Y:S05]  /*2c5b0*/  WARPSYNC.COLLECTIVE R15, `(.L_x_8306) ;  /* 0x000000000f087348 */ /* 0x000fea0003c00000 */
[----:B------:R0:W1:Y:S02]  /*2c5c0*/  SHFL.IDX P6, R14, R13, R12, R11 ;  /* 0x0000000c0d0e7389 */ /* 0x00006400000c000b */
[----:B01----:R-:W-:Y:S01]  /*2c5d0*/  ENDCOLLECTIVE ;  /* 0x000000000000791b */ /* 0x003fe20003800000 */
.L_x_8306:
        /* <DEDUP_REMOVED lines=14> */
.L_x_8307:
[----:B------:R-:W-:Y:S01]  /*2c6c0*/  IMAD.MOV.U32 R3, RZ, RZ, R14 ;  /* 0x000000ffff037224 */ /* 0x000fe200078e000e */
[----:B------:R-:W-:Y:S06]  /*2c6d0*/  BRA `(.L_x_8308) ;  /* 0xffffff90007c7947 */ /* 0x000fec000383ffff */
.L_x_8096:
[----:B---3--:R3:W4:Y:S02]  /*2c6e0*/  SYNCS.PHASECHK.TRANS64.TRYWAIT P0, [R18+URZ+0x28820], R0 ;  /* 0x02882000120075a7 */ /* 0x008724000800017f */
[----:B----4-:R-:W-:Y:S05]  /*2c6f0*/  @!P0 NANOSLEEP.SYNCS 0x989680 ;  /* 0x009896800000895d */ /* 0x010fea0003900000 */
[----:B------:R-:W4:Y:S02]  /*2c700*/  @!P0 SYNCS.PHASECHK.TRANS64 P0, [R18+URZ+0x28820], R0 ;  /* 0x02882000120085a7 */ /* 0x000f24000800007f */
[----:B----4-:R-:W-:Y:S05]  /*2c710*/  @!P0 BRA `(.L_x_8096) ;  /* 0xfffffffc00f08947 */ /* 0x010fea000383ffff */
[----:B------:R-:W-:Y:S05]  /*2c720*/  BRA `(.L_x_8309) ;  /* 0xffffff9000e87947 */ /* 0x000fea000383ffff */
.L_x_8105:
[----:B-1----:R1:W2:Y:S02]  /*2c730*/  SYNCS.PHASECHK.TRANS64.TRYWAIT P0, [R3+URZ+0x28840], R2 ;  /* 0x02884002030075a7 */ /* 0x0022a4000800017f */
[----:B--2---:R-:W-:Y:S05]  /*2c740*/  @!P0 NANOSLEEP.SYNCS 0x989680 ;  /* 0x009896800000895d */ /* 0x004fea0003900000 */
[----:B------:R-:W2:Y:S02]  /*2c750*/  @!P0 SYNCS.PHASECHK.TRANS64 P0, [R3+URZ+0x28840], R2 ;  /* 0x02884002030085a7 */ /* 0x000ea4000800007f */
[----:B--2---:R-:W-:Y:S05]  /*2c760*/  @!P0 BRA `(.L_x_8105) ;  /* 0xfffffffc00f08947 */ /* 0x004fea000383ffff */
[----:B------:R-:W-:Y:S05]  /*2c770*/  BRA `(.L_x_8310) ;  /* 0xffffff9400dc7947 */ /* 0x000fea000383ffff */
.L_x_8111:
[----:B0-----:R0:W1:Y:S02]  /*2c780*/  SYNCS.PHASECHK.TRANS64.TRYWAIT P0, [R2+URZ+0x28860], R3 ;  /* 0x02886003020075a7 */ /* 0x001064000800017f */
[----:B-1----:R-:W-:Y:S05]  /*2c790*/  @!P0 NANOSLEEP.SYNCS 0x989680 ;  /* 0x009896800000895d */ /* 0x002fea0003900000 */
[----:B------:R-:W1:Y:S02]  /*2c7a0*/  @!P0 SYNCS.PHASECHK.TRANS64 P0, [R2+URZ+0x28860], R3 ;  /* 0x02886003020085a7 */ /* 0x000e64000800007f */
[----:B-1----:R-:W-:Y:S05]  /*2c7b0*/  @!P0 BRA `(.L_x_8111) ;  /* 0xfffffffc00f08947 */ /* 0x002fea000383ffff */
[----:B------:R-:W-:Y:S05]  /*2c7c0*/  BRA `(.L_x_8311) ;  /* 0xffffff9800ac7947 */ /* 0x000fea000383ffff */
.L_x_8121:
[----:B-1----:R1:W2:Y:S02]  /*2c7d0*/  SYNCS.PHASECHK.TRANS64.TRYWAIT P0, [R3+URZ+0x28840], R2 ;  /* 0x02884002030075a7 */ /* 0x0022a4000800017f */
[----:B--2---:R-:W-:Y:S05]  /*2c7e0*/  @!P0 NANOSLEEP.SYNCS 0x989680 ;  /* 0x009896800000895d */ /* 0x004fea0003900000 */
[----:B------:R-:W2:Y:S02]  /*2c7f0*/  @!P0 SYNCS.PHASECHK.TRANS64 P0, [R3+URZ+0x28840], R2 ;  /* 0x02884002030085a7 */ /* 0x000ea4000800007f */
[----:B--2---:R-:W-:Y:S05]  /*2c800*/  @!P0 BRA `(.L_x_8121) ;  /* 0xfffffffc00f08947 */ /* 0x004fea000383ffff */
[----:B------:R-:W-:Y:S05]  /*2c810*/  BRA `(.L_x_8312) ;  /* 0xffffffa000407947 */ /* 0x000fea000383ffff */
.L_x_8127:
[----:B0-----:R0:W1:Y:S02]  /*2c820*/  SYNCS.PHASECHK.TRANS64.TRYWAIT P0, [R2+URZ+0x28860], R3 ;  /* 0x02886003020075a7 */ /* 0x001064000800017f */
[----:B-1----:R-:W-:Y:S05]  /*2c830*/  @!P0 NANOSLEEP.SYNCS 0x989680 ;  /* 0x009896800000895d */ /* 0x002fea0003900000 */
[----:B------:R-:W1:Y:S02]  /*2c840*/  @!P0 SYNCS.PHASECHK.TRANS64 P0, [R2+URZ+0x28860], R3 ;  /* 0x02886003020085a7 */ /* 0x000e64000800007f */
[----:B-1----:R-:W-:Y:S05]  /*2c850*/  @!P0 BRA `(.L_x_8127) ;  /* 0xfffffffc00f08947 */ /* 0x002fea000383ffff */
[----:B------:R-:W-:Y:S05]  /*2c860*/  BRA `(.L_x_8313) ;  /* 0xffffffa400107947 */ /* 0x000fea000383ffff */
.L_x_8137:
[----:B--2---:R2:W3:Y:S02]  /*2c870*/  SYNCS.PHASECHK.TRANS64.TRYWAIT P0, [R2+URZ+0x28840], R3 ;  /* 0x02884003020075a7 */ /* 0x0044e4000800017f */
[----:B---3--:R-:W-:Y:S05]  /*2c880*/  @!P0 NANOSLEEP.SYNCS 0x989680 ;  /* 0x009896800000895d */ /* 0x008fea0003900000 */
[----:B------:R-:W3:Y:S02]  /*2c890*/  @!P0 SYNCS.PHASECHK.TRANS64 P0, [R2+URZ+0x28840], R3 ;  /* 0x02884003020085a7 */ /* 0x000ee4000800007f */
[----:B---3--:R-:W-:Y:S05]  /*2c8a0*/  @!P0 BRA `(.L_x_8137) ;  /* 0xfffffffc00f08947 */ /* 0x008fea000383ffff */
[----:B------:R-:W-:Y:S05]  /*2c8b0*/  BRA `(.L_x_8314) ;  /* 0xffffffa800807947 */ /* 0x000fea000383ffff */
.L_x_8143:
[----:B0-----:R0:W1:Y:S02]  /*2c8c0*/  SYNCS.PHASECHK.TRANS64.TRYWAIT P0, [R2+URZ+0x28860], R5 ;  /* 0x02886005020075a7 */ /* 0x001064000800017f */
[----:B-1----:R-:W-:Y:S05]  /*2c8d0*/  @!P0 NANOSLEEP.SYNCS 0x989680 ;  /* 0x009896800000895d */ /* 0x002fea0003900000 */
[----:B------:R-:W1:Y:S02]  /*2c8e0*/  @!P0 SYNCS.PHASECHK.TRANS64 P0, [R2+URZ+0x28860], R5 ;  /* 0x02886005020085a7 */ /* 0x000e64000800007f */
[----:B-1----:R-:W-:Y:S05]  /*2c8f0*/  @!P0 BRA `(.L_x_8143) ;  /* 0xfffffffc00f08947 */ /* 0x002fea000383ffff */
[----:B------:R-:W-:Y:S05]  /*2c900*/  BRA `(.L_x_8315) ;  /* 0xffffffac004c7947 */ /* 0x000fea000383ffff */
.L_x_8155:
[----:B---3--:R3:W4:Y:S02]  /*2c910*/  SYNCS.PHASECHK.TRANS64.TRYWAIT P0, [R0+URZ+0x28860], R2 ;  /* 0x02886002000075a7 */ /* 0x008724000800017f */
[----:B----4-:R-:W-:Y:S05]  /*2c920*/  @!P0 NANOSLEEP.SYNCS 0x989680 ;  /* 0x009896800000895d */ /* 0x010fea0003900000 */
[----:B------:R-:W4:Y:S02]  /*2c930*/  @!P0 SYNCS.PHASECHK.TRANS64 P0, [R0+URZ+0x28860], R2 ;  /* 0x02886002000085a7 */ /* 0x000f24000800007f */
[----:B----4-:R-:W-:Y:S05]  /*2c940*/  @!P0 BRA `(.L_x_8155) ;  /* 0xfffffffc00f08947 */ /* 0x010fea000383ffff */
[----:B------:R-:W-:Y:S05]  /*2c950*/  BRA `(.L_x_8316) ;  /* 0xffffffb000a47947 */ /* 0x000fea000383ffff */
.L_x_8163:
[----:B--2---:R-:W2:Y:S01]  /*2c960*/  LDL R0, [R1] ;  /* 0x0000000001007983 */ /* 0x004ea20000100800 */
[----:B------:R-:W-:Y:S01]  /*2c970*/  BSSY B0, `(.L_x_8317) ;  /* 0x0000008000007945 */ /* 0x000fe20003800000 */
[----:B------:R-:W-:Y:S02]  /*2c980*/  IMAD.MOV.U32 R12, RZ, RZ, RZ ;  /* 0x000000ffff0c7224 */ /* 0x000fe400078e00ff */
[----:B------:R-:W-:Y:S02]  /*2c990*/  IMAD.MOV.U32 R11, RZ, RZ, 0x1f ;  /* 0x0000001fff0b7424 */ /* 0x000fe400078e00ff */
[----:B------:R-:W-:Y:S02]  /*2c9a0*/  IMAD.MOV.U32 R15, RZ, RZ, -0x1 ;  /* 0xffffffffff0f7424 */ /* 0x000fe400078e00ff */
[----:B--2---:R-:W-:-:S07]  /*2c9b0*/  IMAD.MOV.U32 R13, RZ, RZ, R0 ;  /* 0x000000ffff0d7224 */ /* 0x004fce00078e0000 */
[----:B-1-3--:R-:W-:Y:S05]  /*2c9c0*/  WARPSYNC.COLLECTIVE R15, `(.L_x_8318) ;  /* 0x000000000f087348 */ /* 0x00afea0003c00000 */
[----:B------:R0:W2:Y:S02]  /*2c9d0*/  SHFL.IDX P6, R14, R13, R12, R11 ;  /* 0x0000000c0d0e7389 */ /* 0x0000a400000c000b */
[----:B0123--:R-:W-:Y:S01]  /*2c9e0*/  ENDCOLLECTIVE ;  /* 0x000000000000791b */ /* 0x00ffe20003800000 */
.L_x_8318:
[----:B------:R-:W-:Y:S05]  /*2c9f0*/  BSYNC B0 ;  /* 0x0000000000007941 */ /* 0x000fea0003800000 */
.L_x_8317:
        /* <DEDUP_REMOVED lines=10> */
.L_x_8319:
        /* <DEDUP_REMOVED lines=24> */
.L_x_8320:
        /* <DEDUP_REMOVED lines=9> */
.L_x_8321:
        /* <DEDUP_REMOVED lines=8> */
.L_x_8322:
        /* <DEDUP_REMOVED lines=8> */
.L_x_8323:
        /* <DEDUP_REMOVED lines=8> */
.L_x_8324:
        /* <DEDUP_REMOVED lines=9> */
.L_x_8325:
[----:B------:R-:W-:Y:S01]  /*2cec0*/  IMAD.MOV.U32 R9, RZ, RZ, R14 ;  /* 0x000000ffff097224 */ /* 0x000fe200078e000e */
[----:B------:R-:W-:Y:S06]  /*2ced0*/  BRA `(.L_x_8326) ;  /* 0xffffffb4002c7947 */ /* 0x000fec000383ffff */
.L_x_8166:
        /* <DEDUP_REMOVED lines=8> */
.L_x_8328:
[----:B------:R-:W-:Y:S05]  /*2cf60*/  BSYNC B0 ;  /* 0x0000000000007941 */ /* 0x000fea0003800000 */
.L_x_8327:
        /* <DEDUP_REMOVED lines=12> */
.L_x_8329:
        /* <DEDUP_REMOVED lines=8> */
.L_x_8330:
        /* <DEDUP_REMOVED lines=8> */
.L_x_8331:
        /* <DEDUP_REMOVED lines=8> */
.L_x_8332:
        /* <DEDUP_REMOVED lines=9> */
.L_x_8333:
[----:B------:R-:W-:Y:S01]  /*2d240*/  IMAD.MOV.U32 R9, RZ, RZ, R14 ;  /* 0x000000ffff097224 */ /* 0x000fe200078e000e */
[----:B------:R-:W-:Y:S06]  /*2d250*/  BRA `(.L_x_8334) ;  /* 0xffffffb000fc7947 */ /* 0x000fec000383ffff */
.L_x_8168:
[----:B------:R-:W-:Y:S01]  /*2d260*/  BSSY B0, `(.L_x_8335) ;  /* 0x0000006000007945 */ /* 0x000fe20003800000 */
[----:B------:R-:W-:Y:S01]  /*2d270*/  PLOP3.LUT P6, PT, P6, PT, PT, 0x8, 0x0 ;  /* 0x000000000000781c */ /* 0x000fe200037ce170 */
[----:B------:R-:W-:-:S12]  /*2d280*/  IMAD.MOV.U32 R15, RZ, RZ, -0x1 ;  /* 0xffffffffff0f7424 */ /* 0x000fd800078e00ff */
[----:B0-----:R-:W-:Y:S05]  /*2d290*/  WARPSYNC.COLLECTIVE R15, `(.L_x_8336) ;  /* 0x000000000f087348 */ /* 0x001fea0003c00000 */
[----:B------:R-:W-:Y:S01]  /*2d2a0*/  VOTE.ANY R14, PT, P6 ;  /* 0x00000000000e7806 */ /* 0x000fe200030e0100 */
[----:B0-----:R-:W-:Y:S06]  /*2d2b0*/  ENDCOLLECTIVE ;  /* 0x000000000000791b */ /* 0x001fec0003800000 */
.L_x_8336:
[----:B------:R-:W-:Y:S05]  /*2d2c0*/  BSYNC B0 ;  /* 0x0000000000007941 */ /* 0x000fea0003800000 */
.L_x_8335:
        /* <DEDUP_REMOVED lines=10> */
.L_x_8337:
[----:B------:R-:W-:Y:S02]  /*2d370*/  IMAD.MOV.U32 R13, RZ, RZ, R6 ;  /* 0x000000ffff0d7224 */ /* 0x000fe400078e0006 */
[----:B------:R-:W-:-:S07]  /*2d380*/  IMAD.MOV.U32 R4, RZ, RZ, R14 ;  /* 0x000000ffff047224 */ /* 0x000fce00078e000e */
[----:B------:R-:W-:Y:S05]  /*2d390*/  WARPSYNC.COLLECTIVE R15, `(.L_x_8338) ;  /* 0x000000000f087348 */ /* 0x000fea0003c00000 */
[----:B------:R0:W1:Y:S02]  /*2d3a0*/  SHFL.IDX P6, R14, R13, R12, R11 ;  /* 0x0000000c0d0e7389 */ /* 0x00006400000c000b */
[----:B01----:R-:W-:Y:S01]  /*2d3b0*/  ENDCOLLECTIVE ;  /* 0x000000000000791b */ /* 0x003fe20003800000 */
.L_x_8338:
[----:B------:R-:W-:Y:S02]  /*2d3c0*/  IMAD.MOV.U32 R6, RZ, RZ, R14 ;  /* 0x000000ffff067224 */ /* 0x000fe400078e000e */
[----:B------:R-:W-:-:S05]  /*2d3d0*/  IMAD.IADD R10, R3, 0x1, R10 ;  /* 0x00000001030a7824 */ /* 0x000fca00078e020a */
[----:B------:R2:W-:Y:S01]  /*2d3e0*/  STL [R1+0xc], R10 ;  /* 0x00000c0a01007387 */ /* 0x0005e20000100800 */
[----:B------:R-:W-:Y:S05]  /*2d3f0*/  BRA `(.L_x_8339) ;  /* 0xffffffb000dc7947 */ /* 0x000fea000383ffff */
.L_x_8170:
        /* <DEDUP_REMOVED lines=8> */
.L_x_8341:
[----:B------:R-:W-:Y:S05]  /*2d480*/  BSYNC B0 ;  /* 0x0000000000007941 */ /* 0x000fea0003800000 */
.L_x_8340:
[----:B------:R-:W-:Y:S01]  /*2d490*/  IMAD.MOV.U32 R3, RZ, RZ, R14 ;  /* 0x000000ffff037224 */ /* 0x000fe200078e000e */
[----:B------:R-:W-:Y:S06]  /*2d4a0*/  BRA `(.L_x_8342) ;  /* 0xffffffb000c87947 */ /* 0x000fec000383ffff */
.L_x_8176:
[----:B0-----:R0:W1:Y:S02]  /*2d4b0*/  SYNCS.PHASECHK.TRANS64.TRYWAIT P0, [R0+URZ+0x28820], R3 ;  /* 0x02882003000075a7 */ /* 0x001064000800017f */
[----:B-1----:R-:W-:Y:S05]  /*2d4c0*/  @!P0 NANOSLEEP.SYNCS 0x989680 ;  /* 0x009896800000895d */ /* 0x002fea0003900000 */
[----:B------:R-:W1:Y:S02]  /*2d4d0*/  @!P0 SYNCS.PHASECHK.TRANS64 P0, [R0+URZ+0x28820], R3 ;  /* 0x02882003000085a7 */ /* 0x000e64000800007f */
[----:B-1----:R-:W-:Y:S05]  /*2d4e0*/  @!P0 BRA `(.L_x_8176) ;  /* 0xfffffffc00f08947 */ /* 0x002fea000383ffff */
[----:B------:R-:W-:Y:S05]  /*2d4f0*/  BRA `(.L_x_8343) ;  /* 0xffffffbc00647947 */ /* 0x000fea000383ffff */
.L_x_8177:
        /* <DEDUP_REMOVED lines=11> */
.L_x_8345:
[----:B------:R-:W-:Y:S05]  /*2d5b0*/  BSYNC B0 ;  /* 0x0000000000007941 */ /* 0x000fea0003800000 */
.L_x_8344:
[----:B------:R-:W-:Y:S05]  /*2d5c0*/  BRA `(.L_x_8346) ;  /* 0xffffffbc004c7947 */ /* 0x000fea000383ffff */
.L_x_8178:
[----:B------:R-:W-:Y:S01]  /*2d5d0*/  BSSY B0, `(.L_x_8347) ;  /* 0x0000006000007945 */ /* 0x000fe20003800000 */
[----:B------:R-:W-:-:S07]  /*2d5e0*/  IMAD.MOV.U32 R15, RZ, RZ, -0x1 ;  /* 0xffffffffff0f7424 */ /* 0x000fce00078e00ff */
[----:B01-3--:R-:W-:Y:S05]  /*2d5f0*/  WARPSYNC.COLLECTIVE R15, `(.L_x_8348) ;  /* 0x000000000f0c7348 */ /* 0x00bfea0003c00000 */
[----:B------:R-:W-:Y:S02]  /*2d600*/  ELECT P6, UR62, PT ;  /* 0x00000000003e782f */ /* 0x000fe400038c0000 */
[----:B------:R-:W-:Y:S01]  /*2d610*/  MOV R14, UR62 ;  /* 0x0000003e000e7c02 */ /* 0x000fe20008000f00 */
[----:B01-3--:R-:W-:Y:S10]  /*2d620*/  ENDCOLLECTIVE ;  /* 0x000000000000791b */ /* 0x00bff40003800000 */
.L_x_8348:
[----:B------:R-:W-:Y:S05]  /*2d630*/  BSYNC B0 ;  /* 0x0000000000007941 */ /* 0x000fea0003800000 */
.L_x_8347:
[----:B------:R-:W-:Y:S05]  /*2d640*/  BRA `(.L_x_8349) ;  /* 0xffffffbc00407947 */ /* 0x000fea000383ffff */
.L_x_8180:
[----:B0-----:R0:W1:Y:S02]  /*2d650*/  SYNCS.PHASECHK.TRANS64.TRYWAIT P0, [R6+URZ], R5 ;  /* 0x00000005060075a7 */ /* 0x001064000800017f */
[----:B-1----:R-:W-:Y:S05]  /*2d660*/  @!P0 NANOSLEEP.SYNCS 0x989680 ;  /* 0x009896800000895d */ /* 0x002fea0003900000 */
[----:B------:R-:W1:Y:S02]  /*2d670*/  @!P0 SYNCS.PHASECHK.TRANS64 P0, [R6+URZ], R5 ;  /* 0x00000005060085a7 */ /* 0x000e64000800007f */
[----:B-1----:R-:W-:Y:S05]  /*2d680*/  @!P0 BRA `(.L_x_8180) ;  /* 0xfffffffc00f08947 */ /* 0x002fea000383ffff */
[----:B------:R-:W-:Y:S05]  /*2d690*/  BRA `(.L_x_8350) ;  /* 0xffffffbc00787947 */ /* 0x000fea000383ffff */
.L_x_8181:
[----:B-1----:R1:W2:Y:S02]  /*2d6a0*/  SYNCS.PHASECHK.TRANS64.TRYWAIT P0, [R7+URZ], R2 ;  /* 0x00000002070075a7 */ /* 0x0022a4000800017f */
[----:B--2---:R-:W-:Y:S05]  /*2d6b0*/  @!P0 NANOSLEEP.SYNCS 0x989680 ;  /* 0x009896800000895d */ /* 0x004fea0003900000 */
[----:B------:R-:W2:Y:S02]  /*2d6c0*/  @!P0 SYNCS.PHASECHK.TRANS64 P0, [R7+URZ], R2 ;  /* 0x00000002070085a7 */ /* 0x000ea4000800007f */
[----:B--2---:R-:W-:Y:S05]  /*2d6d0*/  @!P0 BRA `(.L_x_8181) ;  /* 0xfffffffc00f08947 */ /* 0x004fea000383ffff */
[----:B------:R-:W-:Y:S05]  /*2d6e0*/  BRA `(.L_x_8351) ;  /* 0xffffffbc006c7947 */ /* 0x000fea000383ffff */
.L_x_8183:
[----:B--2---:R2:W4:Y:S02]  /*2d6f0*/  SYNCS.PHASECHK.TRANS64.TRYWAIT P0, [R4+URZ], R5 ;  /* 0x00000005040075a7 */ /* 0x004524000800017f */
[----:B----4-:R-:W-:Y:S05]  /*2d700*/  @!P0 NANOSLEEP.SYNCS 0x989680 ;  /* 0x009896800000895d */ /* 0x010fea0003900000 */
[----:B------:R-:W4:Y:S02]  /*2d710*/  @!P0 SYNCS.PHASECHK.TRANS64 P0, [R4+URZ], R5 ;  /* 0x00000005040085a7 */ /* 0x000f24000800007f */
[----:B----4-:R-:W-:Y:S05]  /*2d720*/  @!P0 BRA `(.L_x_8183) ;  /* 0xfffffffc00f08947 */ /* 0x010fea000383ffff */
[----:B------:R-:W-:Y:S05]  /*2d730*/  BRA `(.L_x_8352) ;  /* 0xffffffbc00707947 */ /* 0x000fea000383ffff */
.L_x_8353:
        /* <DEDUP_REMOVED lines=12> */
.L_x_14856:


//--------------------- .text._ZN7cutlass13device_kernelIN5flash11enable_sm90INS1_16FlashAttnFwdSm90INS1_25CollectiveMainloopFwdSm90ILi2EN4cute5tupleIJNS5_1CILi1EEES8_S8_EEENS6_IJNS7_ILi128EEESA_SA_EEELi128ENS_10bfloat16_tEfNS_4arch4Sm90ELb1ELb0ELb1ELb0ELb0ELb0ELb0ELb1ELb1ELb1ELb1ELb0EEENS1_21CollectiveEpilogueFwdISB_S9_SC_SE_Li256ELb0ELb1ELb1ELb0EEENS1_19SingleTileSchedulerILb0ELb1ELb1ELi128EEEEEEEEEvNT_6ParamsE --------------------------
	.section	.text._ZN7cutlass13device_kernelIN5flash11enable_sm90INS1_16FlashAttnFwdSm90INS1_25CollectiveMainloopFwdSm90ILi2EN4cute5tupleIJNS5_1CILi1EEES8_S8_EEENS6_IJNS7_ILi128EEESA_SA_EEELi128ENS_10bfloat16_tEfNS_4arch4Sm90ELb1ELb0ELb1ELb0ELb0ELb0ELb0ELb1ELb1ELb1ELb1ELb0EEENS1_21CollectiveEpilogueFwdISB_S9_SC_SE_Li256ELb0ELb1ELb1ELb0EEENS1_19SingleTileSchedulerILb0ELb1ELb1ELi128EEEEEEEEEvNT_6ParamsE,"ax",@progbits
	.align	128
.text._ZN7cutlass13device_kernelIN5flash11enable_sm90INS1_16FlashAttnFwdSm90INS1_25CollectiveMainloopFwdSm90ILi2EN4cute5tupleIJNS5_1CILi1EEES8_S8_EEENS6_IJNS7_ILi128EEESA_SA_EEELi128ENS_10bfloat16_tEfNS_4arch4Sm90ELb1ELb0ELb1ELb0ELb0ELb0ELb0ELb1ELb1ELb1ELb1ELb0EEENS1_21CollectiveEpilogueFwdISB_S9_SC_SE_Li256ELb0ELb1ELb1ELb0EEENS1_19SingleTileSchedulerILb0ELb1ELb1ELi128EEEEEEEEEvNT_6ParamsE:
        .type           _ZN7cutlass13device_kernelIN5flash11enable_sm90INS1_16FlashAttnFwdSm90INS1_25CollectiveMainloopFwdSm90ILi2EN4cute5tupleIJNS5_1CILi1EEES8_S8_EEENS6_IJNS7_ILi128EEESA_SA_EEELi128ENS_10bfloat16_tEfNS_4arch4Sm90ELb1ELb0ELb1ELb0ELb0ELb0ELb0ELb1ELb1ELb1ELb1ELb0EEENS1_21CollectiveEpilogueFwdISB_S9_SC_SE_Li256ELb0ELb1ELb1ELb0EEENS1_19SingleTileSchedulerILb0ELb1ELb1ELi128EEEEEEEEEvNT_6ParamsE,@function
        .size           _ZN7cutlass13device_kernelIN5flash11enable_sm90INS1_16FlashAttnFwdSm90INS1_25CollectiveMainloopFwdSm90ILi2EN4cute5tupleIJNS5_1CILi1EEES8_S8_EEENS6_IJNS7_ILi128EEESA_SA_EEELi128ENS_10bfloat16_tEfNS_4arch4Sm90ELb1ELb0ELb1ELb0ELb0ELb0ELb0ELb1ELb1ELb1ELb1ELb0EEENS1_21CollectiveEpilogueFwdISB_S9_SC_SE_Li256ELb0ELb1ELb1ELb0EEENS1_19SingleTileSchedulerILb0ELb1ELb1ELi128EEEEEEEEEvNT_6ParamsE,(.L_x_14857 - _ZN7cutlass13device_kernelIN5flash11enable_sm90INS1_16FlashAttnFwdSm90INS1_25CollectiveMainloopFwdSm90ILi2EN4cute5tupleIJNS5_1CILi1EEES8_S8_EEENS6_IJNS7_ILi128EEESA_SA_EEELi128ENS_10bfloat16_tEfNS_4arch4Sm90ELb1ELb0ELb1ELb0ELb0ELb0ELb0ELb1ELb1ELb1ELb1ELb0EEENS1_21CollectiveEpilogueFwdISB_S9_SC_SE_Li256ELb0ELb1ELb1ELb0EEENS1_19SingleTileSchedulerILb0ELb1ELb1ELi128EEEEEEEEEvNT_6ParamsE)
        .other          _ZN7cutlass13device_kernelIN5flash11enable_sm90INS1_16FlashAttnFwdSm90INS1_25CollectiveMainloopFwdSm90ILi2EN4cute5tupleIJNS5_1CILi1EEES8_S8_EEENS6_IJNS7_ILi128EEESA_SA_EEELi128ENS_10bfloat16_tEfNS_4arch4Sm90ELb1ELb0ELb1ELb0ELb0ELb0ELb0ELb1ELb1ELb1ELb1ELb0EEENS1_21CollectiveEpilogueFwdISB_S9_SC_SE_Li256ELb0ELb1ELb1ELb0EEENS1_19SingleTileSchedulerILb0ELb1ELb1ELi128EEEEEEEEEvNT_6ParamsE,@"STO_CUDA_ENTRY STV_DEFAULT"
_ZN7cutlass13device_kernelIN5flash11enable_sm90INS1_16FlashAttnFwdSm90INS1_25CollectiveMainloopFwdSm90ILi2EN4cute5tupleIJNS5_1CILi1EEES8_S8_EEENS6_IJNS7_ILi128EEESA_SA_EEELi128ENS_10bfloat16_tEfNS_4arch4Sm90ELb1ELb0ELb1ELb0ELb0ELb0ELb0ELb1ELb1ELb1ELb1ELb0EEENS1_21CollectiveEpilogueFwdISB_S9_SC_SE_Li256ELb0ELb1ELb1ELb0EEENS1_19SingleTileSchedulerILb0ELb1ELb1ELi128EEEEEEEEEvNT_6ParamsE:
        /* <DEDUP_REMOVED lines=17> */
.L_x_8355:
[----:B------:R-:W-:Y:S05]  /*0110*/  BSYNC B0 ;  /* 0x0000000000007941 */ /* 0x000fea0003800000 */
.L_x_8354:
        /* <DEDUP_REMOVED lines=40> */
.L_x_8356:
        /* <DEDUP_REMOVED lines=22> */
.L_x_8357:
        /* <DEDUP_REMOVED lines=18> */
.L_x_8358:
        /* <DEDUP_REMOVED lines=22> */
.L_x_8359:
        /* <DEDUP_REMOVED lines=22> */
.L_x_8360:
        /* <DEDUP_REMOVED lines=9> */
.L_x_8363:
        /* <DEDUP_REMOVED lines=24> */
[----:B------:R-:W-:Y:S01]  /*0af0*/  SHF.R.U32.HI R4, RZ, 0x10, R17 ;  /* 0x00000010ff047819 */ /* 0x000fe20000011611 */
[----:B------:R-:W-:Y:S01]  /*0b00*/  IMAD.MOV.U32 R22, RZ, RZ, RZ ;  /* 0x000000ffff167224 */ /* 0x000fe200078e00ff */
[----:B------:R-:W-:-:S04]  /*0b10*/  LOP3.LUT R17, R17, 0xffff, RZ, 0xc0, !PT ;  /* 0x0000ffff11117812 */ /* 0x000fc800078ec0ff */
[----:B------:R-:W2:Y:S08]  /*0b20*/  LDC.64 R10, c[0x0][0x418] ;  /* 0x00010600ff0a7b82 */ /* 0x000eb00000000a00 */
[----:B------:R-:W3:Y:S01]  /*0b30*/  LDC R3, c[0x0][0x288] ;  /* 0x0000a200ff037b82 */ /* 0x000ee20000000800 */
[----:B0-----:R-:W-:-:S07]  /*0b40*/  ISETP.NE.AND P1, PT, R0, 0x1, PT ;  /* 0x000000010000780c */ /* 0x001fce0003f25270 */
[----:B------:R-:W0:Y:S01]  /*0b50*/  LDC R16, c[0x0][0x424] ;  /* 0x00010900ff107b82 */ /* 0x000e220000000800 */
[----:B--2---:R-:W-:-:S07]  /*0b60*/  ISETP.NE.U32.AND P0, PT, R10, RZ, PT ;  /* 0x000000ff0a00720c */ /* 0x004fce0003f05070 */
[----:B------:R-:W2:Y:S01]  /*0b70*/  LDC R9, c[0x0][0x2f0] ;  /* 0x0000bc00ff097b82 */ /* 0x000ea20000000800 */
[----:B-1----:R-:W-:Y:S01]  /*0b80*/  IMAD.SHL.U32 R23, R23, 0x80, RZ ;  /* 0x0000008017177824 */ /* 0x002fe200078e00ff */
[----:B------:R-:W-:-:S04]  /*0b90*/  ISETP.NE.AND.EX P0, PT, R11, RZ, PT, P0 ;  /* 0x000000ff0b00720c */ /* 0x000fc80003f05300 */
[----:B------:R-:W-:Y:S02]  /*0ba0*/  @P1 IADD3 R0, R23, 0x7f, RZ ;  /* 0x0000007f17001810 */ /* 0x000fe40007ffe0ff */
[----:B------:R-:W1:Y:S01]  /*0bb0*/  @P1 LDC R5, c[0x0][0x44c] ;  /* 0x00011300ff051b82 */ /* 0x000e620000000800 */
[----:B---3--:R-:W-:-:S07]  /*0bc0*/  IADD3 R3, -R3, 0x80, RZ ;  /* 0x0000008003037810 */ /* 0x008fce0007ffe1ff */
[----:B------:R-:W3:Y:S01]  /*0bd0*/  @P1 LDC R7, c[0x0][0x450] ;  /* 0x00011400ff071b82 */ /* 0x000ee20000000800 */
[----:B0-----:R-:W-:Y:S02]  /*0be0*/  SEL R16, R16, 0x1, P0 ;  /* 0x0000000110107807 */ /* 0x001fe40000000000 */
[----:B------:R-:W-:-:S03]  /*0bf0*/  ISETP.NE.AND P0, PT, R4, RZ, PT ;  /* 0x000000ff0400720c */ /* 0x000fc60003f05270 */
[----:B--2---:R-:W-:Y:S02]  /*0c00*/  IMAD R3, R16, R9, R3 ;  /* 0x0000000910037224 */ /* 0x004fe400078e0203 */
[----:B-1----:R-:W-:-:S08]  /*0c10*/  @P1 IMAD.HI.U32 R2, R0, R5, RZ ;  /* 0x0000000500021227 */ /* 0x002fd000078e00ff */
[----:B------:R-:W0:Y:S01]  /*0c20*/  @!P0 LDC R4, c[0x0][0x9f0] ;  /* 0x00027c00ff048b82 */ /* 0x000e220000000800 */
[----:B------:R-:W-:Y:S01]  /*0c30*/  VIADD R0, R23, 0x7f ;  /* 0x0000007f17007836 */ /* 0x000fe20000000000 */
[----:B---3--:R-:W-:Y:S01]  /*0c40*/  @P1 SHF.R.U32.HI R0, RZ, R7, R2 ;  /* 0x00000007ff001219 */ /* 0x008fe20000011602 */
[----:B------:R-:W-:-:S04]  /*0c50*/  IMAD R2, R16, R9, 0x7f ;  /* 0x0000007f10027424 */ /* 0x000fc800078e0209 */
[----:B------:R-:W-:Y:S01]  /*0c60*/  IMAD.IADD R0, R3, 0x1, R0 ;  /* 0x0000000103007824 */ /* 0x000fe200078e0200 */
[----:B------:R-:W-:-:S04]  /*0c70*/  SHF.R.S32.HI R3, RZ, 0x1f, R2 ;  /* 0x0000001fff037819 */ /* 0x000fc80000011402 */
[----:B------:R-:W-:Y:S02]  /*0c80*/  SHF.R.S32.HI R5, RZ, 0x1f, R0 ;  /* 0x0000001fff057819 */ /* 0x000fe40000011400 */
[----:B------:R-:W-:Y:S02]  /*0c90*/  LEA.HI R3, R3, R2, RZ, 0x7 ;  /* 0x0000000203037211 */ /* 0x000fe400078f38ff */
[----:B------:R-:W-:Y:S02]  /*0ca0*/  LEA.HI R5, R5, R0, RZ, 0x7 ;  /* 0x0000000005057211 */ /* 0x000fe400078f38ff */
[----:B------:R-:W-:Y:S02]  /*0cb0*/  SHF.R.S32.HI R3, RZ, 0x7, R3 ;  /* 0x00000007ff037819 */ /* 0x000fe40000011403 */
[----:B------:R-:W-:-:S04]  /*0cc0*/  SHF.R.S32.HI R0, RZ, 0x7, R5 ;  /* 0x00000007ff007819 */ /* 0x000fc80000011405 */
[----:B------:R-:W-:-:S04]  /*0cd0*/  VIMNMX R11, R3, R0, PT ;  /* 0x00000000030b7248 */ /* 0x000fc80003fe0100 */
[----:B------:R-:W-:-:S13]  /*0ce0*/  ISETP.GE.AND P1, PT, R11, 0x1, PT ;  /* 0x000000010b00780c */ /* 0x000fda0003f26270 */
[----:B------:R-:W-:Y:S05]  /*0cf0*/  @!P1 BRA `(.L_x_8365) ;  /* 0x00000000006c9947 */ /* 0x000fea0003800000 */
[-C--:B0-----:R-:W-:Y:S02]  /*0d00*/  IABS R7, R4.reuse ;  /* 0x0000000400077213 */ /* 0x081fe40000000000 */
[----:B------:R-:W-:Y:S02]  /*0d10*/  IADD3 R5, R4, -0x1, R11 ;  /* 0xffffffff04057810 */ /* 0x000fe40007ffe00b */
[----:B------:R-:W0:Y:S01]  /*0d20*/  I2F.RP R0, R7 ;  /* 0x0000000700007306 */ /* 0x000e220000209400 */
[----:B------:R-:W-:-:S04]  /*0d30*/  IABS R8, R4 ;  /* 0x0000000400087213 */ /* 0x000fc80000000000 */
[----:B------:R-:W-:-:S03]  /*0d40*/  IADD3 R8, RZ, -R8, RZ ;  /* 0x80000008ff087210 */ /* 0x000fc60007ffe0ff */
        /* <DEDUP_REMOVED lines=22> */
.L_x_8365:
[-C--:B------:R-:W-:Y:S01]  /*0eb0*/  IMAD R17, R17, R22.reuse, RZ ;  /* 0x0000001611117224 */ /* 0x080fe200078e02ff */
[----:B------:R-:W-:Y:S01]  /*0ec0*/  PLOP3.LUT P0, PT, PT, PT, PT, 0x80, 0x0 ;  /* 0x000000000000781c */ /* 0x000fe20003f0f070 */
[----:B------:R-:W-:Y:S01]  /*0ed0*/  VIADD R152, R12, 0xffffff80 ;  /* 0xffffff800c987836 */ /* 0x000fe20000000000 */
[----:B------:R-:W-:Y:S01]  /*0ee0*/  CS2R R150, SRZ ;  /* 0x0000000000967805 */ /* 0x000fe2000001ff00 */
[----:B------:R-:W-:Y:S01]  /*0ef0*/  IMAD.MOV.U32 R0, RZ, RZ, RZ ;  /* 0x000000ffff007224 */ /* 0x000fe200078e00ff */
[----:B------:R-:W-:Y:S01]  /*0f00*/  VIADDMNMX R22, R17, R22, R11, PT ;  /* 0x0000001611167246 */ /* 0x000fe2000380010b */
[----:B------:R-:W-:Y:S01]  /*0f10*/  IMAD.MOV.U32 R2, RZ, RZ, RZ ;  /* 0x000000ffff027224 */ /* 0x000fe200078e00ff */
[----:B------:R-:W-:Y:S02]  /*0f20*/  CS2R R148, SRZ ;  /* 0x0000000000947805 */ /* 0x000fe4000001ff00 */
[----:B------:R-:W-:Y:S02]  /*0f30*/  CS2R R146, SRZ ;  /* 0x0000000000927805 */ /* 0x000fe4000001ff00 */
[----:B------:R-:W-:-:S02]  /*0f40*/  ISETP.GT.AND P1, PT, R22, R17, PT ;  /* 0x000000111600720c */ /* 0x000fc40003f24270 */
        /* <DEDUP_REMOVED lines=37> */
[----:B------:R-:W-:-:S04]  /*11a0*/  UIADD3 UR5, UR36, 0x10400, URZ ;  /* 0x0001040024057890 */ /* 0x000fc8000fffe03f */
        /* <DEDUP_REMOVED lines=26> */
.L_x_8367:
[----:B------:R-:W2:Y:S01]  /*1350*/  LDL.LU R2, [R1+0x14] ;  /* 0x0000140001027983 */ /* 0x000ea20000300800 */
[----:B------:R-:W-:-:S04]  /*1360*/  SHF.L.U32 R3, RZ, 0x1f, RZ ;  /* 0x0000001fff037819 */ /* 0x000fc800000006ff */
[----:B------:R-:W1:Y:S01]  /*1370*/  SYNCS.PHASECHK.TRANS64.TRYWAIT P1, [UR36+0x28800], R3 ;  /* 0x02880003ff0075a7 */ /* 0x000e620008020164 */
[----:B--2---:R-:W-:-:S04]  /*1380*/  LOP3.LUT R0, R2, 0x1, RZ, 0xfc, !PT ;  /* 0x0000000102007812 */ /* 0x004fc800078efcff */
[----:B------:R-:W-:Y:S01]  /*1390*/  ISETP.NE.AND P0, PT, R0, 0x3, PT ;  /* 0x000000030000780c */ /* 0x000fe20003f05270 */
[----:B-1----:R-:W-:-:S12]  /*13a0*/  @!P1 BRA `(.L_x_8368) ;  /* 0x000000e000f89947 */ /* 0x002fd80003800000 */
.L_x_8482:
[----:B------:R-:W-:Y:S05]  /*13b0*/  @!P0 BRA `(.L_x_8369) ;  /* 0x0000000000048947 */ /* 0x000fea0003800000 */
[----:B------:R-:W-:Y:S01]  /*13c0*/  BPT.TRAP 0x1 ;  /* 0x000000040000795c */ /* 0x000fe20000300000 */
.L_x_8369:
[----:B------:R2:W3:Y:S01]  /*13d0*/  SYNCS.PHASECHK.TRANS64.TRYWAIT P2, [UR36+0x28830], R3 ;  /* 0x02883003ff0075a7 */ /* 0x0004e20008040164 */
[----:B------:R-:W-:Y:S05]  /*13e0*/  @!P0 BRA `(.L_x_8370) ;  /* 0x0000000000048947 */ /* 0x000fea0003800000 */
[----:B------:R-:W-:Y:S01]  /*13f0*/  BPT.TRAP 0x1 ;  /* 0x000000040000795c */ /* 0x000fe20000300000 */
.L_x_8370:
[----:B-1----:R-:W1:Y:S01]  /*1400*/  S2R R0, SR_TID.X ;  /* 0x0000000000007919 */ /* 0x002e620000002100 */
[----:B------:R-:W-:-:S05]  /*1410*/  IMAD.U32 R2, RZ, RZ, UR38 ;  /* 0x00000026ff027e24 */ /* 0x000fca000f8e00ff */
[----:B------:R-:W-:Y:S02]  /*1420*/  LOP3.LUT R2, R2, 0x10000, RZ, 0xfc, !PT ;  /* 0x0001000002027812 */ /* 0x000fe400078efcff */
[----:B-1----:R-:W-:-:S04]  /*1430*/  LOP3.LUT R0, R0, 0x7f, RZ, 0xc0, !PT ;  /* 0x0000007f00007812 */ /* 0x002fc800078ec0ff */
[----:B------:R-:W-:Y:S01]  /*1440*/  ISETP.NE.AND P1, PT, R0, RZ, PT ;  /* 0x000000ff0000720c */ /* 0x000fe20003f25270 */
[----:B---3--:R-:W-:-:S12]  /*1450*/  @P2 BRA `(.L_x_8371) ;  /* 0x0000000000082947 */ /* 0x008fd80003800000 */
[----:B------:R-:W1:Y:S02]  /*1460*/  SYNCS.PHASECHK.TRANS64.TRYWAIT P2, [UR36+0x28830], R3 ;  /* 0x02883003ff0075a7 */ /* 0x000e640008040164 */
[----:B-1----:R-:W-:Y:S05]  /*1470*/  @!P2 BRA `(.L_x_8372) ;  /* 0x000000e000dca947 */ /* 0x002fea0003800000 */
.L_x_8371:
[----:B------:R-:W-:Y:S05]  /*1480*/  WARPSYNC.ALL ;  /* 0x0000000000007948 */ /* 0x000fea0003800000 */
[----:B-12---:R-:W-:Y:S01]  /*1490*/  IMAD.MOV.U32 R3, RZ, RZ, 0x40000040 ;  /* 0x40000040ff037424 */ /* 0x006fe200078e00ff */
[----:B------:R-:W-:Y:S01]  /*14a0*/  UIADD3 UR4, UR36, 0x18400, URZ ;  /* 0x0001840024047890 */ /* 0x000fe2000fffe03f */
[C---:B------:R-:W-:Y:S01]  /*14b0*/  R2UR UR8, R2.reuse ;  /* 0x00000000020872ca */ /* 0x040fe200000e0000 */
[----:B------:R-:W-:Y:S02]  /*14c0*/  WARPGROUP.ARRIVE ;  /* 0x00000000000079c5 */ /* 0x000fe40000000000 */
[----:B------:R-:W-:Y:S01]  /*14d0*/  R2UR UR9, R3 ;  /* 0x00000000030972ca */ /* 0x000fe200000e0000 */
[----:B------:R-:W-:Y:S01]  /*14e0*/  USHF.R.U32.HI UR4, URZ, 0x4, UR4 ;  /* 0x000000043f047899 */ /* 0x000fe20008011604 */
[----:B------:R-:W-:Y:S01]  /*14f0*/  R2UR UR28, R2 ;  /* 0x00000000021c72ca */ /* 0x000fe200000e0000 */
[----:B------:R-:W-:Y:S01]  /*1500*/  UMOV UR11, 0x40000040 ;  /* 0x40000040000b7882 */ /* 0x000fe20000000000 */
[----:B------:R-:W-:Y:S01]  /*1510*/  UMOV UR33, 0x40000040 ;  /* 0x4000004000217882 */ /* 0x000fe20000000000 */
[----:B------:R-:W-:Y:S01]  /*1520*/  ULOP3.LUT UR4, UR4, 0x3fff, URZ, 0xc0, !UPT ;  /* 0x00003fff04047892 */ /* 0x000fe2000f8ec03f */
[----:B------:R-:W1:Y:S01]  /*1530*/  LDC R0, c[0x0][0x448] ;  /* 0x00011200ff007b82 */ /* 0x000e620000000800 */
[----:B------:R-:W-:Y:S01]  /*1540*/  UMOV UR35, 0x40000040 ;  /* 0x4000004000237882 */ /* 0x000fe20000000000 */
[----:B------:R-:W-:Y:S01]  /*1550*/  UMOV UR13, 0x40000040 ;  /* 0x40000040000d7882 */ /* 0x000fe20000000000 */
[----:B------:R-:W-:Y:S01]  /*1560*/  ULOP3.LUT UR6, UR4, 0x10000, URZ, 0xfc, !UPT ;  /* 0x0001000004067892 */ /* 0x000fe2000f8efc3f */
[----:B------:R-:W-:Y:S01]  /*1570*/  LOP3.LUT R5, R88, 0xffffff80, RZ, 0xc0, !PT ;  /* 0xffffff8058057812 */ /* 0x000fe200078ec0ff */
[----:B------:R-:W-:Y:S01]  /*1580*/  UMOV UR15, 0x40000040 ;  /* 0x40000040000f7882 */ /* 0x000fe20000000000 */
[----:B------:R-:W-:Y:S01]  /*1590*/  UMOV UR17, 0x40000040 ;  /* 0x4000004000117882 */ /* 0x000fe20000000000 */
[----:B------:R-:W-:Y:S01]  /*15a0*/  UIADD3 UR34, UR6, 0x2, URZ ;  /* 0x0000000206227890 */ /* 0x000fe2000fffe03f */
[----:B0-----:R-:W-:Y:S01]  /*15b0*/  LEA.HI R4, R90, R90, RZ, 0x1 ;  /* 0x0000005a5a047211 */ /* 0x001fe200078f08ff */
[----:B------:R-:W-:Y:S01]  /*15c0*/  UIADD3 UR32, UR28, 0x2, URZ ;  /* 0x000000021c207890 */ /* 0x000fe2000fffe03f */
[----:B------:R-:W-:Y:S01]  /*15d0*/  IMAD.IADD R7, R152, 0x1, -R5 ;  /* 0x0000000198077824 */ /* 0x000fe200078e0a05 */
[----:B------:R-:W-:Y:S01]  /*15e0*/  UMOV UR10, UR6 ;  /* 0x00000006000a7c82 */ /* 0x000fe20008000000 */
[----:B------:R-:W-:Y:S01]  /*15f0*/  UIADD3 UR12, UR28, 0x6, URZ ;  /* 0x000000061c0c7890 */ /* 0x000fe2000fffe03f */
[----:B------:R-:W-:Y:S01]  /*1600*/  HGMMA.64x128x16.F32.BF16 R24, gdesc[UR8], RZ, !UPT, gsb0 ;  /* 0x01e00000081879f0 */ /* 0x000fe2000c0018ff */
[----:B------:R-:W-:Y:S01]  /*1610*/  UIADD3 UR8, UR28, 0x4, URZ ;  /* 0x000000041c087890 */ /* 0x000fe2000fffe03f */
[----:B------:R-:W-:Y:S01]  /*1620*/  LEA.HI R89, R89, R152, RZ, 0x2 ;  /* 0x0000009859597211 */ /* 0x000fe200078f10ff */
[----:B------:R-:W-:Y:S01]  /*1630*/  UIADD3 UR10, UR6, 0x4, URZ ;  /* 0x00000004060a7890 */ /* 0x000fe2000fffe03f */
[----:B------:R-:W-:Y:S01]  /*1640*/  LOP3.LUT R11, R4, 0x3fffffe, RZ, 0xc0, !PT ;  /* 0x03fffffe040b7812 */ /* 0x000fe200078ec0ff */
[----:B------:R-:W-:Y:S01]  /*1650*/  UMOV UR9, 0x40000040 ;  /* 0x4000004000097882 */ /* 0x000fe20000000000 */
[----:B------:R-:W-:Y:S01]  /*1660*/  UMOV UR11, 0x40000040 ;  /* 0x40000040000b7882 */ /* 0x000fe20000000000 */
[----:B------:R-:W-:Y:S01]  /*1670*/  UIADD3 UR14, UR6, 0x6, URZ ;  /* 0x00000006060e7890 */ /* 0x000fe2000fffe03f */
[----:B------:R-:W-:Y:S01]  /*1680*/  LOP3.LUT R89, R89, 0xfffffffc, RZ, 0xc0, !PT ;  /* 0xfffffffc59597812 */ /* 0x000fe200078ec0ff */
[----:B------:R-:W-:Y:S01]  /*1690*/  UIADD3 UR16, UR28, 0x400, URZ ;  /* 0x000004001c107890 */ /* 0x000fe2000fffe03f */
[----:B------:R-:W-:Y:S01]  /*16a0*/  IMAD.IADD R11, R90, 0x1, -R11 ;  /* 0x000000015a0b7824 */ /* 0x000fe200078e0a0b */
[----:B------:R-:W-:Y:S01]  /*16b0*/  UIADD3 UR18, UR6, 0x400, URZ ;  /* 0x0000040006127890 */ /* 0x000fe2000fffe03f */
[----:B-1----:R-:W-:Y:S01]  /*16c0*/  ISETP.NE.AND P2, PT, R0, 0x1, PT ;  /* 0x000000010000780c */ /* 0x002fe20003f45270 */
[----:B------:R-:W-:Y:S01]  /*16d0*/  UMOV UR19, 0x40000040 ;  /* 0x4000004000137882 */ /* 0x000fe20000000000 */
[----:B------:R-:W-:Y:S01]  /*16e0*/  UIADD3 UR20, UR28, 0x402, URZ ;  /* 0x000004021c147890 */ /* 0x000fe2000fffe03f */
[----:B------:R-:W-:Y:S01]  /*16f0*/  SHF.R.S32.HI R0, RZ, 0x1f, R7 ;  /* 0x0000001fff007819 */ /* 0x000fe20000011407 */
[----:B------:R-:W-:Y:S01]  /*1700*/  UIADD3 UR22, UR6, 0x402, URZ ;  /* 0x0000040206167890 */ /* 0x000fe2000fffe03f */
[----:B------:R-:W-:Y:S01]  /*1710*/  IMAD.IADD R89, R152, 0x1, -R89 ;  /* 0x0000000198597824 */ /* 0x000fe200078e0a59 */
[----:B------:R-:W-:Y:S01]  /*1720*/  UMOV UR21, 0x40000040 ;  /* 0x4000004000157882 */ /* 0x000fe20000000000 */
[----:B------:R-:W-:Y:S01]  /*1730*/  UMOV UR23, 0x40000040 ;  /* 0x4000004000177882 */ /* 0x000fe20000000000 */
[----:B------:R-:W-:Y:S01]  /*1740*/  UIADD3 UR24, UR28, 0x404, URZ ;  /* 0x000004041c187890 */ /* 0x000fe2000fffe03f */
[CC--:B------:R-:W-:Y:S01]  /*1750*/  LEA.HI R4, R0.reuse, R7.reuse, RZ, 0x2 ;  /* 0x0000000700047211 */ /* 0x0c0fe200078f10ff */
        /* <DEDUP_REMOVED lines=8> */
[----:B------:R-:W-:Y:S01]  /*17e0*/  UMOV UR29, 0x40000040 ;  /* 0x40000040001d7882 */ /* 0x000fe20000000000 */
[----:B------:R-:W-:Y:S01]  /*17f0*/  UMOV UR31, 0x40000040 ;  /* 0x40000040001f7882 */ /* 0x000fe20000000000 */
[----:B------:R-:W-:Y:S01]  /*1800*/  ULDC UR4, c[0x0][0x9d8] ;  /* 0x0002760000047ab9 */ /* 0x000fe20000000800 */
[----:B------:R-:W-:Y:S01]  /*1810*/  SHF.R.S32.HI R6, RZ, 0x5, R5 ;  /* 0x00000005ff067819 */ /* 0x000fe20000011405 */
[----:B------:R-:W0:Y:S01]  /*1820*/  @P2 LDC R10, c[0x0][0x450] ;  /* 0x00011400ff0a2b82 */ /* 0x000e220000000800 */
[----:B------:R-:W-:Y:S01]  /*1830*/  LEA.HI R9, R9, R0, RZ, 0x3 ;  /* 0x0000000009097211 */ /* 0x000fe200078f18ff */
[----:B------:R-:W-:Y:S01]  /*1840*/  ULDC UR5, c[0x0][0x2f0] ;  /* 0x0000bc0000057ab9 */ /* 0x000fe20000000800 */
[----:B------:R-:W-:Y:S01]  /*1850*/  LEA.HI R5, R89, R89, RZ, 0x1 ;  /* 0x0000005959057211 */ /* 0x000fe200078f08ff */
[----:B------:R-:W-:Y:S01]  /*1860*/  ULDC UR7, c[0x0][0x988] ;  /* 0x0002620000077ab9 */ /* 0x000fe20000000800 */
[----:B------:R-:W-:-:S02]  /*1870*/  LEA R8, R6, R23, 0x4 ;  /* 0x0000001706087211 */ /* 0x000fc400078e20ff */
[----:B------:R-:W-:Y:S02]  /*1880*/  CS2R R150, SRZ ;  /* 0x0000000000967805 */ /* 0x000fe4000001ff00 */
[----:B------:R-:W-:Y:S02]  /*1890*/  LOP3.LUT R9, R9, 0xfffffff8, RZ, 0xc0, !PT ;  /* 0xfffffff809097812 */ /* 0x000fe400078ec0ff */
[----:B------:R-:W-:Y:S02]  /*18a0*/  CS2R R148, SRZ ;  /* 0x0000000000947805 */ /* 0x000fe4000001ff00 */
[----:B------:R-:W-:Y:S02]  /*18b0*/  LOP3.LUT R6, R5, 0x1ffffffe, RZ, 0xc0, !PT ;  /* 0x1ffffffe05067812 */ /* 0x000fe400078ec0ff */
[----:B------:R-:W-:Y:S02]  /*18c0*/  CS2R R146, SRZ ;  /* 0x0000000000927805 */ /* 0x000fe4000001ff00 */
[----:B------:R-:W-:-:S02]  /*18d0*/  IADD3 R8, R8, R0, -R9 ;  /* 0x0000000008087210 */ /* 0x000fc40007ffe809 */
[----:B------:R-:W-:Y:S02]  /*18e0*/  CS2R R144, SRZ ;  /* 0x0000000000907805 */ /* 0x000fe4000001ff00 */
[----:B------:R-:W-:Y:S01]  /*18f0*/  MOV R9, 0xffffff80 ;  /* 0xffffff8000097802 */ /* 0x000fe20000000f00 */
[----:B------:R-:W-:Y:S01]  /*1900*/  IMAD.IADD R6, R89, 0x1, -R6 ;  /* 0x0000000159067824 */ /* 0x000fe200078e0a06 */
[----:B------:R-:W-:Y:S01]  /*1910*/  LOP3.LUT R4, R4, 0x7ffffffc, RZ, 0xc0, !PT ;  /* 0x7ffffffc04047812 */ /* 0x000fe200078ec0ff */
[----:B------:R-:W-:Y:S01]  /*1920*/  IMAD R11, R11, 0x40, R8 ;  /* 0x000000400b0b7824 */ /* 0x000fe200078e0208 */
[----:B------:R-:W-:Y:S01]  /*1930*/  CS2R R142, SRZ ;  /* 0x00000000008e7805 */ /* 0x000fe2000001ff00 */
[----:B------:R-:W-:Y:S01]  /*1940*/  IMAD R9, R22, R9, 0x80 ;  /* 0x0000008016097424 */ /* 0x000fe200078e0209 */
[----:B------:R-:W-:Y:S01]  /*1950*/  CS2R R140, SRZ ;  /* 0x00000000008c7805 */ /* 0x000fe2000001ff00 */
[----:B------:R-:W-:Y:S01]  /*1960*/  IMAD R6, R6, 0x8, R11 ;  /* 0x0000000806067824 */ /* 0x000fe200078e020b */
[----:B------:R-:W-:Y:S01]  /*1970*/  CS2R R138, SRZ ;  /* 0x00000000008a7805 */ /* 0x000fe2000001ff00 */
[----:B------:R-:W-:Y:S01]  /*1980*/  IMAD.IADD R7, R7, 0x1, -R4 ;  /* 0x0000000107077824 */ /* 0x000fe200078e0a04 */
[----:B------:R-:W-:Y:S01]  /*1990*/  CS2R R136, SRZ ;  /* 0x0000000000887805 */ /* 0x000fe2000001ff00 */
[----:B------:R-:W-:Y:S01]  /*19a0*/  IMAD.MOV.U32 R0, RZ, RZ, R6 ;  /* 0x000000ffff007224 */ /* 0x000fe200078e0006 */
[----:B------:R-:W-:Y:S01]  /*19b0*/  CS2R R134, SRZ ;  /* 0x0000000000867805 */ /* 0x000fe2000001ff00 */
[----:B------:R-:W-:Y:S01]  /*19c0*/  VIADD R4, R9, 0x1 ;  /* 0x0000000109047836 */ /* 0x000fe20000000000 */
[----:B------:R-:W-:-:S02]  /*19d0*/  CS2R R132, SRZ ;  /* 0x0000000000847805 */ /* 0x000fc4000001ff00 */
[----:B------:R-:W-:Y:S02]  /*19e0*/  CS2R R130, SRZ ;  /* 0x0000000000827805 */ /* 0x000fe4000001ff00 */
[----:B------:R-:W-:Y:S01]  /*19f0*/  CS2R R128, SRZ ;  /* 0x0000000000807805 */ /* 0x000fe2000001ff00 */
[C---:B------:R-:W-:Y:S01]  /*1a00*/  IMAD R11, R7.reuse, -0x2, R4 ;  /* 0xfffffffe070b7824 */ /* 0x040fe200078e0204 */
[----:B------:R-:W-:Y:S01]  /*1a10*/  CS2R R126, SRZ ;  /* 0x00000000007e7805 */ /* 0x000fe2000001ff00 */
[C---:B------:R-:W-:Y:S01]  /*1a20*/  IMAD R4, R16.reuse, UR5, R9 ;  /* 0x0000000510047c24 */ /* 0x040fe2000f8e0209 */
[----:B------:R-:W-:Y:S01]  /*1a30*/  CS2R R124, SRZ ;  /* 0x00000000007c7805 */ /* 0x000fe2000001ff00 */
[----:B------:R-:W-:Y:S02]  /*1a40*/  IMAD R8, R16, UR5, R11 ;  /* 0x0000000510087c24 */ /* 0x000fe4000f8e020b */
[----:B------:R-:W-:Y:S01]  /*1a50*/  IMAD R4, R7, -0x2, R4 ;  /* 0xfffffffe07047824 */ /* 0x000fe200078e0204 */
[----:B------:R-:W-:-:S02]  /*1a60*/  WARPGROUP.DEPBAR.LE gsb0, 0x0 ;  /* 0x00008000000079c5 */ /* 0x000fc40000010000 */
        /* <DEDUP_REMOVED lines=24> */
[----:B------:R-:W-:Y:S01]  /*1bf0*/  FMUL.FTZ R28, R28, UR4 ;  /* 0x000000041c1c7c20 */ /* 0x000fe20008410000 */
[----:B------:R1:W-:Y:S01]  /*1c00*/  MUFU.TANH R14, R69 ;  /* 0x00000045000e7308 */ /* 0x0003e20000002400 */
        /* <DEDUP_REMOVED lines=8> */
[----:B-1----:R-:W1:Y:S01]  /*1c90*/  @P2 LDC R69, c[0x0][0x44c] ;  /* 0x00011300ff452b82 */ /* 0x002e620000000800 */
        /* <DEDUP_REMOVED lines=20> */
[----:B------:R-:W-:Y:S01]  /*1de0*/  FMUL.FTZ R68, R68, UR4 ;  /* 0x0000000444447c20 */ /* 0x000fe20008410000 */
[----:B------:R-:W-:Y:S01]  /*1df0*/  FMUL.FTZ R35, R35, UR4 ;  /* 0x0000000423237c20 */ /* 0x000fe20008410000 */
[----:B------:R-:W5:Y:S01]  /*1e00*/  MUFU.TANH R29, R29 ;  /* 0x0000001d001d7308 */ /* 0x000f620000002400 */
[----:B-1----:R-:W-:-:S04]  /*1e10*/  @P2 IMAD.HI.U32 R5, R6, R69, RZ ;  /* 0x0000004506052227 */ /* 0x002fc800078e00ff */
[----:B------:R-:W-:Y:S01]  /*1e20*/  FMUL.FTZ R72, R72, UR4 ;  /* 0x0000000448487c20 */ /* 0x000fe20008410000 */
[----:B------:R-:W-:Y:S01]  /*1e30*/  FMUL.FTZ R39, R39, UR4 ;  /* 0x0000000427277c20 */ /* 0x000fe20008410000 */
[----:B------:R-:W-:Y:S01]  /*1e40*/  FMUL.FTZ R76, R76, UR4 ;  /* 0x000000044c4c7c20 */ /* 0x000fe20008410000 */
[----:B------:R-:W-:Y:S01]  /*1e50*/  FMUL.FTZ R80, R80, UR4 ;  /* 0x0000000450507c20 */ /* 0x000fe20008410000 */
[----:B0-----:R-:W-:Y:S01]  /*1e60*/  @P2 SHF.R.U32.HI R0, RZ, R10, R5 ;  /* 0x0000000aff002219 */ /* 0x001fe20000011605 */
[----:B------:R-:W-:Y:S01]  /*1e70*/  FMUL.FTZ R47, R47, UR4 ;  /* 0x000000042f2f7c20 */ /* 0x000fe20008410000 */
[----:B------:R-:W0:Y:S01]  /*1e80*/  LDC R5, c[0x0][0x288] ;  /* 0x0000a200ff057b82 */ /* 0x000e220000000800 */
[----:B------:R-:W1:Y:S01]  /*1e90*/  MUFU.TANH R32, R32 ;  /* 0x0000002000207308 */ /* 0x000e620000002400 */
[----:B------:R-:W-:Y:S01]  /*1ea0*/  FMUL.FTZ R84, R84, UR4 ;  /* 0x0000000454547c20 */ /* 0x000fe20008410000 */
[----:B------:R-:W2:Y:S01]  /*1eb0*/  SHFL.IDX PT, R10, R0, RZ, 0x1c1f ;  /* 0x001c1fff000a7589 */ /* 0x000ea200000e0000 */
[----:B------:R-:W-:Y:S01]  /*1ec0*/  FMUL.FTZ R55, R55, UR4 ;  /* 0x0000000437377c20 */ /* 0x000fe20008410000 */
[----:B------:R-:W-:Y:S01]  /*1ed0*/  FMUL.FTZ R51, R51, UR4 ;  /* 0x0000000433337c20 */ /* 0x000fe20008410000 */
[----:B------:R-:W-:Y:S01]  /*1ee0*/  FMUL.FTZ R43, R43, UR4 ;  /* 0x000000042b2b7c20 */ /* 0x000fe20008410000 */
[----:B------:R-:W-:Y:S01]  /*1ef0*/  SHFL.IDX PT, R0, R0, 0x1, 0x1c1f ;  /* 0x003c1f0000007f89 */ /* 0x000fe200000e0000 */
        /* <DEDUP_REMOVED lines=16> */
[----:B0-----:R-:W-:Y:S01]  /*2000*/  IMAD.IADD R9, R8, 0x1, -R5 ;  /* 0x0000000108097824 */ /* 0x001fe200078e0a05 */
[----:B------:R-:W0:Y:S01]  /*2010*/  MUFU.TANH R37, R37 ;  /* 0x0000002500257308 */ /* 0x000e220000002400 */
[----:B------:R-:W-:Y:S01]  /*2020*/  FMUL.FTZ R87, R87, UR4 ;  /* 0x0000000457577c20 */ /* 0x000fe20008410000 */
[----:B------:R-:W-:Y:S01]  /*2030*/  FMUL.FTZ R54, R54, UR4 ;  /* 0x0000000436367c20 */ /* 0x000fe20008410000 */
[----:B------:R-:W-:Y:S01]  /*2040*/  FMUL.FTZ R58, R58, UR4 ;  /* 0x000000043a3a7c20 */ /* 0x000fe20008410000 */
[----:B--2---:R-:W-:Y:S01]  /*2050*/  VIADDMNMX R9, R10, R9, R4, PT ;  /* 0x000000090a097246 */ /* 0x004fe20003800104 */
[----:B------:R-:W-:Y:S01]  /*2060*/  FMUL.FTZ R62, R62, UR4 ;  /* 0x000000043e3e7c20 */ /* 0x000fe20008410000 */
[----:B------:R-:W-:Y:S01]  /*2070*/  FMUL.FTZ R66, R66, UR4 ;  /* 0x0000000442427c20 */ /* 0x000fe20008410000 */
[----:B------:R-:W-:Y:S01]  /*2080*/  FMUL.FTZ R70, R70, UR4 ;  /* 0x0000000446467c20 */ /* 0x000fe20008410000 */
[C---:B------:R-:W-:Y:S01]  /*2090*/  ISETP.GT.AND P3, PT, R9.reuse, RZ, PT ;  /* 0x000000ff0900720c */ /* 0x040fe20003f64270 */
[----:B------:R-:W-:Y:S01]  /*20a0*/  MUFU.TANH R40, R40 ;  /* 0x0000002800287308 */ /* 0x000fe20000002400 */
[C---:B------:R-:W-:Y:S01]  /*20b0*/  ISETP.GT.AND P4, PT, R9.reuse, 0x1, PT ;  /* 0x000000010900780c */ /* 0x040fe20003f84270 */
[----:B------:R-:W-:Y:S01]  /*20c0*/  FMUL.FTZ R74, R74, UR4 ;  /* 0x000000044a4a7c20 */ /* 0x000fe20008410000 */
[----:B------:R-:W-:Y:S01]  /*20d0*/  ISETP.GT.AND P5, PT, R9, 0x8, PT ;  /* 0x000000080900780c */ /* 0x000fe20003fa4270 */
[----:B------:R-:W-:Y:S01]  /*20e0*/  FMUL.FTZ R78, R78, UR4 ;  /* 0x000000044e4e7c20 */ /* 0x000fe20008410000 */
[----:B------:R-:W-:Y:S01]  /*20f0*/  FSEL R11, R24, -INF , P3 ;  /* 0xff800000180b7808 */ /* 0x000fe20001800000 */
[----:B------:R-:W-:Y:S01]  /*2100*/  FMUL.FTZ R82, R82, UR4 ;  /* 0x0000000452527c20 */ /* 0x000fe20008410000 */
[----:B---3--:R-:W-:Y:S01]  /*2110*/  FSEL R10, R25, -INF , P4 ;  /* 0xff800000190a7808 */ /* 0x008fe20002000000 */
[----:B------:R1:W-:Y:S01]  /*2120*/  MUFU.TANH R20, R27 ;  /* 0x0000001b00147308 */ /* 0x0003e20000002400 */
[----:B------:R-:W-:Y:S01]  /*2130*/  ISETP.GT.AND P3, PT, R9, 0x9, PT ;  /* 0x000000090900780c */ /* 0x000fe20003f64270 */
[----:B------:R-:W-:Y:S01]  /*2140*/  FMUL.FTZ R86, R86, UR4 ;  /* 0x0000000456567c20 */ /* 0x000fe20008410000 */
[----:B----4-:R-:W-:Y:S01]  /*2150*/  FSEL R15, R15, -INF , P5 ;  /* 0xff8000000f0f7808 */ /* 0x010fe20002800000 */
[----:B------:R-:W-:Y:S01]  /*2160*/  UMOV UR4, URZ ;  /* 0x0000003f00047c82 */ /* 0x000fe20008000000 */
[----:B------:R-:W-:-:S02]  /*2170*/  FMNMX.FTZ R12, R11, R10, !PT ;  /* 0x0000000a0b0c7209 */ /* 0x000fc40007810000 */
[----:B------:R-:W-:Y:S01]  /*2180*/  ISETP.GT.AND P4, PT, R9, 0x10, PT ;  /* 0x000000100900780c */ /* 0x000fe20003f84270 */
[----:B------:R-:W2:Y:S01]  /*2190*/  MUFU.TANH R41, R41 ;  /* 0x0000002900297308 */ /* 0x000ea20000002400 */
[----:B-----5:R-:W-:Y:S02]  /*21a0*/  FSEL R25, R29, -INF , P3 ;  /* 0xff8000001d197808 */ /* 0x020fe40001800000 */
[----:B------:R-:W-:Y:S02]  /*21b0*/  FMNMX.FTZ R12, R15, R12, !PT ;  /* 0x0000000c0f0c7209 */ /* 0x000fe40007810000 */
[----:B------:R-:W-:Y:S02]  /*21c0*/  ISETP.GT.AND P3, PT, R9, 0x11, PT ;  /* 0x000000110900780c */ /* 0x000fe40003f64270 */
[----:B-1----:R-:W-:Y:S01]  /*21d0*/  FSEL R27, R32, -INF , P4 ;  /* 0xff800000201b7808 */ /* 0x002fe20002000000 */
[----:B------:R-:W-:Y:S01]  /*21e0*/  MUFU.TANH R13, R60 ;  /* 0x0000003c000d7308 */ /* 0x000fe20000002400 */
[----:B------:R-:W-:-:S02]  /*21f0*/  FMNMX.FTZ R12, R25, R12, !PT ;  /* 0x0000000c190c7209 */ /* 0x000fc40007810000 */
[----:B------:R-:W-:Y:S02]  /*2200*/  ISETP.GT.AND P4, PT, R9, 0x18, PT ;  /* 0x000000180900780c */ /* 0x000fe40003f84270 */
[----:B------:R-:W-:Y:S02]  /*2210*/  FSEL R29, R33, -INF , P3 ;  /* 0xff800000211d7808 */ /* 0x000fe40001800000 */
[----:B------:R-:W-:Y:S01]  /*2220*/  FMNMX.FTZ R12, R27, R12, !PT ;  /* 0x0000000c1b0c7209 */ /* 0x000fe20007810000 */
[----:B------:R-:W-:Y:S01]  /*2230*/  MUFU.TANH R44, R44 ;  /* 0x0000002c002c7308 */ /* 0x000fe20000002400 */
[----:B------:R-:W-:Y:S02]  /*2240*/  ISETP.GT.AND P3, PT, R9, 0x19, PT ;  /* 0x000000190900780c */ /* 0x000fe40003f64270 */
[----:B------:R-:W-:-:S05]  /*2250*/  FMNMX.FTZ R12, R29, R12, !PT ;  /* 0x0000000c1d0c7209 */ /* 0x000fca0007810000 */
[----:B------:R1:W-:Y:S08]  /*2260*/  MUFU.TANH R60, R77 ;  /* 0x0000004d003c7308 */ /* 0x0003f00000002400 */
[----:B------:R-:W3:Y:S01]  /*2270*/  MUFU.TANH R45, R45 ;  /* 0x0000002d002d7308 */ /* 0x000ee20000002400 */
[----:B-1----:R-:W-:Y:S02]  /*2280*/  FSEL R77, R36, -INF , P4 ;  /* 0xff800000244d7808 */ /* 0x002fe40002000000 */
[----:B------:R-:W-:-:S02]  /*2290*/  ISETP.GT.AND P4, PT, R9, 0x20, PT ;  /* 0x000000200900780c */ /* 0x000fc40003f84270 */
[----:B------:R-:W-:-:S03]  /*22a0*/  FMNMX.FTZ R12, R77, R12, !PT ;  /* 0x0000000c4d0c7209 */ /* 0x000fc60007810000 */
[----:B------:R0:W-:Y:S08]  /*22b0*/  MUFU.TANH R88, R81 ;  /* 0x0000005100587308 */ /* 0x0001f00000002400 */
[----:B------:R-:W1:Y:S01]  /*22c0*/  MUFU.TANH R48, R48 ;  /* 0x0000003000307308 */ /* 0x000e620000002400 */
[----:B0-----:R-:W-:Y:S02]  /*22d0*/  FSEL R81, R37, -INF , P3 ;  /* 0xff80000025517808 */ /* 0x001fe40001800000 */
[----:B------:R-:W-:-:S02]  /*22e0*/  ISETP.GT.AND P3, PT, R9, 0x21, PT ;  /* 0x000000210900780c */ /* 0x000fc40003f64270 */
[----:B------:R-:W-:Y:S02]  /*22f0*/  FMNMX.FTZ R12, R81, R12, !PT ;  /* 0x0000000c510c7209 */ /* 0x000fe40007810000 */
[----:B--2---:R-:W-:Y:S01]  /*2300*/  FSEL R89, R41, -INF , P3 ;  /* 0xff80000029597808 */ /* 0x004fe20001800000 */
[----:B------:R0:W-:Y:S01]  /*2310*/  MUFU.TANH R90, R85 ;  /* 0x00000055005a7308 */ /* 0x0001e20000002400 */
[----:B------:R-:W-:-:S04]  /*2320*/  ISETP.GT.AND P3, PT, R9, 0x29, PT ;  /* 0x000000290900780c */ /* 0x000fc80003f64270 */
[----:B---3--:R-:W-:Y:S02]  /*2330*/  FSEL R93, R45, -INF , P3 ;  /* 0xff8000002d5d7808 */ /* 0x008fe40001800000 */
[C---:B------:R-:W-:Y:S01]  /*2340*/  ISETP.GT.AND P3, PT, R9.reuse, 0x31, PT ;  /* 0x000000310900780c */ /* 0x040fe20003f64270 */
[----:B------:R-:W2:Y:S01]  /*2350*/  MUFU.TANH R49, R49 ;  /* 0x0000003100317308 */ /* 0x000ea20000002400 */
[----:B0-----:R-:W-:Y:S02]  /*2360*/  FSEL R85, R40, -INF , P4 ;  /* 0xff80000028557808 */ /* 0x001fe40002000000 */
[----:B------:R-:W-:Y:S02]  /*2370*/  ISETP.GT.AND P4, PT, R9, 0x28, PT ;  /* 0x000000280900780c */ /* 0x000fe40003f84270 */
[----:B------:R-:W-:Y:S02]  /*2380*/  FMNMX.FTZ R12, R85, R12, !PT ;  /* 0x0000000c550c7209 */ /* 0x000fe40007810000 */
[----:B------:R-:W-:Y:S01]  /*2390*/  FSEL R91, R44, -INF , P4 ;  /* 0xff8000002c5b7808 */ /* 0x000fe20002000000 */
[----:B------:R-:W-:Y:S01]  /*23a0*/  MUFU.TANH R52, R52 ;  /* 0x0000003400347308 */ /* 0x000fe20000002400 */
[----:B------:R-:W-:-:S02]  /*23b0*/  FMNMX.FTZ R12, R89, R12, !PT ;  /* 0x0000000c590c7209 */ /* 0x000fc40007810000 */
[----:B------:R-:W-:Y:S02]  /*23c0*/  ISETP.GT.AND P4, PT, R9, 0x30, PT ;  /* 0x000000300900780c */ /* 0x000fe40003f84270 */
[----:B------:R-:W-:Y:S02]  /*23d0*/  FMNMX.FTZ R12, R91, R12, !PT ;  /* 0x0000000c5b0c7209 */ /* 0x000fe40007810000 */
[----:B-1----:R-:W-:Y:S01]  /*23e0*/  FSEL R95, R48, -INF , P4 ;  /* 0xff800000305f7808 */ /* 0x002fe20002000000 */
[----:B------:R-:W0:Y:S01]  /*23f0*/  MUFU.TANH R53, R53 ;  /* 0x0000003500357308 */ /* 0x000e220000002400 */
[----:B------:R-:W-:Y:S02]  /*2400*/  FMNMX.FTZ R12, R93, R12, !PT ;  /* 0x0000000c5d0c7209 */ /* 0x000fe40007810000 */
[----:B------:R-:W-:Y:S02]  /*2410*/  ISETP.GT.AND P4, PT, R9, 0x38, PT ;  /* 0x000000380900780c */ /* 0x000fe40003f84270 */
[----:B------:R-:W-:-:S03]  /*2420*/  FMNMX.FTZ R12, R95, R12, !PT ;  /* 0x0000000c5f0c7209 */ /* 0x000fc60007810000 */
[----:B------:R-:W1:Y:S08]  /*2430*/  MUFU.TANH R56, R56 ;  /* 0x0000003800387308 */ /* 0x000e700000002400 */
[----:B------:R-:W3:Y:S08]  /*2440*/  MUFU.TANH R57, R57 ;  /* 0x0000003900397308 */ /* 0x000ef00000002400 */
[----:B------:R2:W-:Y:S08]  /*2450*/  MUFU.TANH R28, R31 ;  /* 0x0000001f001c7308 */ /* 0x0005f00000002400 */
[----:B------:R4:W-:Y:S01]  /*2460*/  MUFU.TANH R21, R73 ;  /* 0x0000004900157308 */ /* 0x0009e20000002400 */
[----:B--2---:R-:W-:-:S02]  /*2470*/  FSEL R31, R49, -INF , P3 ;  /* 0xff800000311f7808 */ /* 0x004fc40001800000 */
[----:B------:R-:W-:Y:S02]  /*2480*/  ISETP.GT.AND P3, PT, R9, 0x39, PT ;  /* 0x000000390900780c */ /* 0x000fe40003f64270 */
[----:B------:R-:W-:Y:S02]  /*2490*/  FMNMX.FTZ R12, R31, R12, !PT ;  /* 0x0000000c1f0c7209 */ /* 0x000fe40007810000 */
[----:B0-----:R-:W-:Y:S01]  /*24a0*/  FSEL R33, R53, -INF , P3 ;  /* 0xff80000035217808 */ /* 0x001fe20001800000 */
[----:B------:R-:W-:Y:S01]  /*24b0*/  MUFU.TANH R61, R61 ;  /* 0x0000003d003d7308 */ /* 0x000fe20000002400 */
[----:B----4-:R-:W-:Y:S02]  /*24c0*/  FSEL R73, R52, -INF , P4 ;  /* 0xff80000034497808 */ /* 0x010fe40002000000 */
[----:B------:R-:W-:Y:S02]  /*24d0*/  ISETP.GT.AND P4, PT, R9, 0x40, PT ;  /* 0x000000400900780c */ /* 0x000fe40003f84270 */
[----:B------:R-:W-:-:S02]  /*24e0*/  FMNMX.FTZ R12, R73, R12, !PT ;  /* 0x0000000c490c7209 */ /* 0x000fc40007810000 */
[----:B------:R-:W-:Y:S01]  /*24f0*/  ISETP.GT.AND P3, PT, R9, 0x41, PT ;  /* 0x000000410900780c */ /* 0x000fe20003f64270 */
[----:B------:R-:W0:Y:S01]  /*2500*/  MUFU.TANH R64, R64 ;  /* 0x0000004000407308 */ /* 0x000e220000002400 */
[----:B-1----:R-:W-:Y:S02]  /*2510*/  FSEL R69, R56, -INF , P4 ;  /* 0xff80000038457808 */ /* 0x002fe40002000000 */
[----:B------:R-:W-:Y:S02]  /*2520*/  FMNMX.FTZ R12, R33, R12, !PT ;  /* 0x0000000c210c7209 */ /* 0x000fe40007810000 */
[----:B------:R-:W-:Y:S02]  /*2530*/  ISETP.GT.AND P4, PT, R9, 0x48, PT ;  /* 0x000000480900780c */ /* 0x000fe40003f84270 */
[----:B---3--:R-:W-:Y:S01]  /*2540*/  FSEL R45, R57, -INF , P3 ;  /* 0xff800000392d7808 */ /* 0x008fe20001800000 */
[----:B------:R-:W-:Y:S01]  /*2550*/  MUFU.TANH R65, R65 ;  /* 0x0000004100417308 */ /* 0x000fe20000002400 */
[----:B------:R-:W-:-:S02]  /*2560*/  FMNMX.FTZ R12, R69, R12, !PT ;  /* 0x0000000c450c7209 */ /* 0x000fc40007810000 */
[----:B------:R-:W-:Y:S02]  /*2570*/  ISETP.GT.AND P3, PT, R9, 0x49, PT ;  /* 0x000000490900780c */ /* 0x000fe40003f64270 */
[----:B------:R-:W-:Y:S02]  /*2580*/  FSEL R13, R13, -INF , P4 ;  /* 0xff8000000d0d7808 */ /* 0x000fe40002000000 */
[----:B------:R-:W-:Y:S01]  /*2590*/  FMNMX.FTZ R12, R45, R12, !PT ;  /* 0x0000000c2d0c7209 */ /* 0x000fe20007810000 */
[----:B------:R-:W1:Y:S01]  /*25a0*/  MUFU.TANH R68, R68 ;  /* 0x0000004400447308 */ /* 0x000e620000002400 */
[----:B------:R-:W-:Y:S02]  /*25b0*/  ISETP.GT.AND P4, PT, R9, 0x50, PT ;  /* 0x000000500900780c */ /* 0x000fe40003f84270 */
[----:B------:R-:W-:Y:S02]  /*25c0*/  FMNMX.FTZ R12, R13, R12, !PT ;  /* 0x0000000c0d0c7209 */ /* 0x000fe40007810000 */
[----:B0-----:R-:W-:-:S02]  /*25d0*/  FSEL R37, R64, -INF , P4 ;  /* 0xff80000040257808 */ /* 0x001fc40002000000 */
[----:B------:R-:W-:Y:S01]  /*25e0*/  ISETP.GT.AND P4, PT, R9, 0x58, PT ;  /* 0x000000580900780c */ /* 0x000fe20003f84270 */
[----:B------:R0:W-:Y:S08]  /*25f0*/  MUFU.TANH R24, R35 ;  /* 0x0000002300187308 */ /* 0x0001f00000002400 */
[----:B------:R-:W2:Y:S01]  /*2600*/  MUFU.TANH R72, R72 ;  /* 0x0000004800487308 */ /* 0x000ea20000002400 */
[----:B0-----:R-:W-:-:S02]  /*2610*/  FSEL R35, R61, -INF , P3 ;  /* 0xff8000003d237808 */ /* 0x001fc40001800000 */
[----:B------:R-:W-:Y:S02]  /*2620*/  ISETP.GT.AND P3, PT, R9, 0x51, PT ;  /* 0x000000510900780c */ /* 0x000fe40003f64270 */
[----:B------:R-:W-:Y:S02]  /*2630*/  FMNMX.FTZ R12, R35, R12, !PT ;  /* 0x0000000c230c7209 */ /* 0x000fe40007810000 */
[----:B-1----:R-:W-:Y:S01]  /*2640*/  FSEL R41, R68, -INF , P4 ;  /* 0xff80000044297808 */ /* 0x002fe20002000000 */
[----:B------:R0:W-:Y:S01]  /*2650*/  MUFU.TANH R32, R39 ;  /* 0x0000002700207308 */ /* 0x0001e20000002400 */
[----:B------:R-:W-:Y:S02]  /*2660*/  FMNMX.FTZ R12, R37, R12, !PT ;  /* 0x0000000c250c7209 */ /* 0x000fe40007810000 */
[----:B------:R-:W-:-:S05]  /*2670*/  ISETP.GT.AND P4, PT, R9, 0x60, PT ;  /* 0x000000600900780c */ /* 0x000fca0003f84270 */
[----:B------:R-:W1:Y:S01]  /*2680*/  MUFU.TANH R76, R76 ;  /* 0x0000004c004c7308 */ /* 0x000e620000002400 */
[----:B0-----:R-:W-:Y:S02]  /*2690*/  FSEL R39, R65, -INF , P3 ;  /* 0xff80000041277808 */ /* 0x001fe40001800000 */
[----:B------:R-:W-:Y:S02]  /*26a0*/  ISETP.GT.AND P3, PT, R9, 0x59, PT ;  /* 0x000000590900780c */ /* 0x000fe40003f64270 */
[----:B------:R-:W-:Y:S02]  /*26b0*/  FMNMX.FTZ R12, R39, R12, !PT ;  /* 0x0000000c270c7209 */ /* 0x000fe40007810000 */
[----:B------:R-:W-:Y:S01]  /*26c0*/  FSEL R65, R14, -INF , P3 ;  /* 0xff8000000e417808 */ /* 0x000fe20001800000 */
[----:B------:R-:W0:Y:S01]  /*26d0*/  MUFU.TANH R80, R80 ;  /* 0x0000005000507308 */ /* 0x000e220000002400 */
[----:B------:R-:W-:Y:S02]  /*26e0*/  FMNMX.FTZ R12, R41, R12, !PT ;  /* 0x0000000c290c7209 */ /* 0x000fe40007810000 */
[----:B------:R-:W-:-:S02]  /*26f0*/  ISETP.GT.AND P3, PT, R9, 0x61, PT ;  /* 0x000000610900780c */ /* 0x000fc40003f64270 */
[----:B--2---:R-:W-:Y:S02]  /*2700*/  FSEL R61, R72, -INF , P4 ;  /* 0xff800000483d7808 */ /* 0x004fe40002000000 */
[----:B------:R-:W-:Y:S01]  /*2710*/  FMNMX.FTZ R12, R65, R12, !PT ;  /* 0x0000000c410c7209 */ /* 0x000fe20007810000 */
[----:B------:R2:W-:Y:S01]  /*2720*/  MUFU.TANH R40, R47 ;  /* 0x0000002f00287308 */ /* 0x0005e20000002400 */
[----:B------:R-:W-:Y:S02]  /*2730*/  ISETP.GT.AND P4, PT, R9, 0x68, PT ;  /* 0x000000680900780c */ /* 0x000fe40003f84270 */
[----:B------:R-:W-:Y:S02]  /*2740*/  FMNMX.FTZ R12, R61, R12, !PT ;  /* 0x0000000c3d0c7209 */ /* 0x000fe40007810000 */
[----:B-1----:R-:W-:Y:S02]  /*2750*/  FSEL R53, R76, -INF , P4 ;  /* 0xff8000004c357808 */ /* 0x002fe40002000000 */
[----:B------:R-:W-:Y:S01]  /*2760*/  ISETP.GT.AND P4, PT, R9, 0x70, PT ;  /* 0x000000700900780c */ /* 0x000fe20003f84270 */
[----:B------:R-:W1:Y:S01]  /*2770*/  MUFU.TANH R84, R84 ;  /* 0x0000005400547308 */ /* 0x000e620000002400 */
[----:B--2---:R-:W-:-:S02]  /*2780*/  FSEL R47, R21, -INF , P3 ;  /* 0xff800000152f7808 */ /* 0x004fc40001800000 */
[----:B------:R-:W-:Y:S02]  /*2790*/  ISETP.GT.AND P3, PT, R9, 0x69, PT ;  /* 0x000000690900780c */ /* 0x000fe40003f64270 */
[----:B------:R-:W-:Y:S02]  /*27a0*/  FMNMX.FTZ R12, R47, R12, !PT ;  /* 0x0000000c2f0c7209 */ /* 0x000fe40007810000 */
[----:B------:R-:W-:Y:S01]  /*27b0*/  FSEL R57, R60, -INF , P3 ;  /* 0xff8000003c397808 */ /* 0x000fe20001800000 */
[----:B------:R2:W-:Y:S01]  /*27c0*/  MUFU.TANH R48, R55 ;  /* 0x0000003700307308 */ /* 0x0005e20000002400 */
[----:B------:R-:W-:Y:S02]  /*27d0*/  FMNMX.FTZ R12, R53, R12, !PT ;  /* 0x0000000c350c7209 */ /* 0x000fe40007810000 */
[----:B------:R-:W-:Y:S02]  /*27e0*/  ISETP.GT.AND P3, PT, R9, 0x71, PT ;  /* 0x000000710900780c */ /* 0x000fe40003f64270 */
[----:B0-----:R-:W-:-:S02]  /*27f0*/  FSEL R49, R80, -INF , P4 ;  /* 0xff80000050317808 */ /* 0x001fc40002000000 */
[----:B------:R-:W-:Y:S01]  /*2800*/  FMNMX.FTZ R12, R57, R12, !PT ;  /* 0x0000000c390c7209 */ /* 0x000fe20007810000 */
[----:B------:R1:W-:Y:S01]  /*2810*/  MUFU.TANH R44, R51 ;  /* 0x00000033002c7308 */ /* 0x0003e20000002400 */
[----:B------:R-:W-:Y:S02]  /*2820*/  ISETP.GT.AND P4, PT, R9, 0x78, PT ;  /* 0x000000780900780c */ /* 0x000fe40003f84270 */
[----:B--2---:R-:W-:Y:S02]  /*2830*/  FSEL R55, R88, -INF , P3 ;  /* 0xff80000058377808 */ /* 0x004fe40001800000 */
[----:B------:R-:W-:Y:S02]  /*2840*/  FMNMX.FTZ R12, R49, R12, !PT ;  /* 0x0000000c310c7209 */ /* 0x000fe40007810000 */
[----:B------:R-:W-:Y:S01]  /*2850*/  ISETP.GT.AND P3, PT, R9, 0x79, PT ;  /* 0x000000790900780c */ /* 0x000fe20003f64270 */
[----:B------:R0:W-:Y:S01]  /*2860*/  MUFU.TANH R36, R43 ;  /* 0x0000002b00247308 */ /* 0x0001e20000002400 */
[----:B-1----:R-:W-:-:S02]  /*2870*/  FSEL R51, R84, -INF , P4 ;  /* 0xff80000054337808 */ /* 0x002fc40002000000 */
[----:B------:R-:W-:-:S04]  /*2880*/  FMNMX.FTZ R12, R55, R12, !PT ;  /* 0x0000000c370c7209 */ /* 0x000fc80007810000 */
[----:B------:R-:W-:Y:S01]  /*2890*/  FMNMX.FTZ R12, R51, R12, !PT ;  /* 0x0000000c330c7209 */ /* 0x000fe20007810000 */
[----:B------:R-:W1:Y:S01]  /*28a0*/  MUFU.TANH R26, R26 ;  /* 0x0000001a001a7308 */ /* 0x000e620000002400 */
[----:B0-----:R-:W-:-:S04]  /*28b0*/  FSEL R43, R90, -INF , P3 ;  /* 0xff8000005a2b7808 */ /* 0x001fc80001800000 */
[----:B------:R-:W-:-:S03]  /*28c0*/  FMNMX.FTZ R12, R43, R12, !PT ;  /* 0x0000000c2b0c7209 */ /* 0x000fc60007810000 */
[----:B------:R-:W0:Y:S02]  /*28d0*/  MUFU.TANH R30, R30 ;  /* 0x0000001e001e7308 */ /* 0x000e240000002400 */
[----:B------:R-:W2:Y:S06]  /*28e0*/  SHFL.BFLY PT, R9, R12, 0x2, 0x1f ;  /* 0x0c401f000c097f89 */ /* 0x000eac00000e0000 */
[----:B------:R-:W3:Y:S08]  /*28f0*/  MUFU.TANH R34, R34 ;  /* 0x0000002200227308 */ /* 0x000ef00000002400 */
[----:B------:R1:W-:Y:S08]  /*2900*/  MUFU.TANH R52, R59 ;  /* 0x0000003b00347308 */ /* 0x0003f00000002400 */
[----:B------:R-:W4:Y:S01]  /*2910*/  MUFU.TANH R38, R38 ;  /* 0x0000002600267308 */ /* 0x000f220000002400 */
[----:B--2---:R-:W-:-:S05]  /*2920*/  FMNMX.FTZ R9, R12, R9, !PT ;  /* 0x000000090c097209 */ /* 0x004fca0007810000 */
[----:B------:R-:W2:Y:S02]  /*2930*/  SHFL.BFLY PT, R12, R9, 0x1, 0x1f ;  /* 0x0c201f00090c7f89 */ /* 0x000ea400000e0000 */
[----:B------:R0:W-:Y:S08]  /*2940*/  MUFU.TANH R56, R63 ;  /* 0x0000003f00387308 */ /* 0x0001f00000002400 */
[----:B------:R5:W-:Y:S08]  /*2950*/  MUFU.TANH R60, R67 ;  /* 0x00000043003c7308 */ /* 0x000bf00000002400 */
[----:B------:R-:W4:Y:S01]  /*2960*/  MUFU.TANH R42, R42 ;  /* 0x0000002a002a7308 */ /* 0x000f220000002400 */
[----:B--2---:R-:W-:Y:S01]  /*2970*/  FMNMX.FTZ R21, R9, R12, !PT ;  /* 0x0000000c09157209 */ /* 0x004fe20007810000 */
[----:B------:R-:W-:-:S06]  /*2980*/  IMAD.U32 R12, RZ, RZ, UR7 ;  /* 0x00000007ff0c7e24 */ /* 0x000fcc000f8e00ff */
[----:B------:R3:W-:Y:S01]  /*2990*/  MUFU.TANH R111, R71 ;  /* 0x00000047006f7308 */ /* 0x0007e20000002400 */
[C---:B------:R-:W-:Y:S01]  /*29a0*/  FSETP.NEU.FTZ.AND P3, PT, R21.reuse, -INF , PT ;  /* 0xff8000001500780b */ /* 0x040fe20003f7d000 */
[----:B------:R-:W-:-:S05]  /*29b0*/  FMUL.FTZ R9, R21, R12 ;  /* 0x0000000c15097220 */ /* 0x000fca0000410000 */
[----:B------:R-:W-:Y:S01]  /*29c0*/  FSEL R14, R9, RZ, P3 ;  /* 0x000000ff090e7208 */ /* 0x000fe20001800000 */
[----:B------:R2:W-:Y:S01]  /*29d0*/  MUFU.TANH R64, R75 ;  /* 0x0000004b00407308 */ /* 0x0005e20000002400 */
[----:B------:R-:W-:-:S03]  /*29e0*/  IADD3 R9, R0, -R5, R8 ;  /* 0x8000000500097210 */ /* 0x000fc60007ffe008 */
[-CC-:B------:R-:W-:Y:S01]  /*29f0*/  FFMA.FTZ R178, R77, R12.reuse, -R14.reuse ;  /* 0x0000000c4db27223 */ /* 0x180fe2000001080e */
[----:B------:R-:W-:Y:S01]  /*2a00*/  VIMNMX R4, R4, R9, PT ;  /* 0x0000000904047248 */ /* 0x000fe20003fe0100 */
[-CC-:B------:R-:W-:Y:S01]  /*2a10*/  FFMA.FTZ R180, R11, R12.reuse, -R14.reuse ;  /* 0x0000000c0bb47223 */ /* 0x180fe2000001080e */
[-CC-:B------:R-:W-:Y:S01]  /*2a20*/  FFMA.FTZ R11, R25, R12.reuse, -R14.reuse ;  /* 0x0000000c190b7223 */ /* 0x180fe2000001080e */
[----:B------:R-:W4:Y:S01]  /*2a30*/  MUFU.TANH R46, R46 ;  /* 0x0000002e002e7308 */ /* 0x000f220000002400 */
[C---:B------:R-:W-:Y:S01]  /*2a40*/  ISETP.GT.AND P3, PT, R4.reuse, RZ, PT ;  /* 0x000000ff0400720c */ /* 0x040fe20003f64270 */
[-CC-:B------:R-:W-:Y:S01]  /*2a50*/  FFMA.FTZ R25, R81, R12.reuse, -R14.reuse ;  /* 0x0000000c51197223 */ /* 0x180fe2000001080e */
[C---:B------:R-:W-:Y:S01]  /*2a60*/  ISETP.GT.AND P4, PT, R4.reuse, 0x1, PT ;  /* 0x000000010400780c */ /* 0x040fe20003f84270 */
[-CC-:B------:R-:W-:Y:S01]  /*2a70*/  FFMA.FTZ R172, R85, R12.reuse, -R14.reuse ;  /* 0x0000000c55ac7223 */ /* 0x180fe2000001080e */
[----:B------:R-:W-:Y:S01]  /*2a80*/  ISETP.GT.AND P5, PT, R4, 0x8, PT ;  /* 0x000000080400780c */ /* 0x000fe20003fa4270 */
[-CC-:B------:R-:W-:Y:S01]  /*2a90*/  FFMA.FTZ R176, R27, R12.reuse, -R14.reuse ;  /* 0x0000000c1bb07223 */ /* 0x180fe2000001080e */
[----:B-1----:R-:W-:Y:S01]  /*2aa0*/  FSEL R59, R26, -INF , P3 ;  /* 0xff8000001a3b7808 */ /* 0x002fe20001800000 */
[----:B------:R4:W-:Y:S01]  /*2ab0*/  MUFU.TANH R117, R79 ;  /* 0x0000004f00757308 */ /* 0x0009e20000002400 */
[----:B------:R-:W-:Y:S01]  /*2ac0*/  FSEL R0, R20, -INF , P4 ;  /* 0xff80000014007808 */ /* 0x000fe20002000000 */
[-CC-:B------:R-:W-:Y:S01]  /*2ad0*/  FFMA.FTZ R27, R89, R12.reuse, -R14.reuse ;  /* 0x0000000c591b7223 */ /* 0x180fe2000001080e */
[----:B------:R-:W-:Y:S01]  /*2ae0*/  ISETP.GT.AND P3, PT, R4, 0x9, PT ;  /* 0x000000090400780c */ /* 0x000fe20003f64270 */
[-CC-:B------:R-:W-:Y:S01]  /*2af0*/  FFMA.FTZ R174, R91, R12.reuse, -R14.reuse ;  /* 0x0000000c5bae7223 */ /* 0x180fe2000001080e */
[----:B0-----:R-:W-:Y:S01]  /*2b00*/  FSEL R63, R30, -INF , P5 ;  /* 0xff8000001e3f7808 */ /* 0x001fe20002800000 */
[--C-:B------:R-:W-:Y:S01]  /*2b10*/  FFMA.FTZ R182, R15, R12, -R14.reuse ;  /* 0x0000000c0fb67223 */ /* 0x100fe2000001080e */
[----:B------:R-:W-:Y:S01]  /*2b20*/  FMNMX.FTZ R8, R59, R0, !PT ;  /* 0x000000003b087209 */ /* 0x000fe20007810000 */
[----:B------:R0:W-:Y:S01]  /*2b30*/  MUFU.TANH R68, R83 ;  /* 0x0000005300447308 */ /* 0x0001e20000002400 */
[----:B------:R-:W-:Y:S01]  /*2b40*/  ISETP.GT.AND P4, PT, R4, 0x10, PT ;  /* 0x000000100400780c */ /* 0x000fe20003f84270 */
[-CC-:B------:R-:W-:Y:S01]  /*2b50*/  FFMA.FTZ R15, R29, R12.reuse, -R14.reuse ;  /* 0x0000000c1d0f7223 */ /* 0x180fe2000001080e */
[----:B-----5:R-:W-:Y:S01]  /*2b60*/  FSEL R67, R28, -INF , P3 ;  /* 0xff8000001c437808 */ /* 0x020fe20001800000 */
[--C-:B------:R-:W-:Y:S01]  /*2b70*/  FFMA.FTZ R29, R93, R12, -R14.reuse ;  /* 0x0000000c5d1d7223 */ /* 0x100fe2000001080e */
[----:B------:R-:W-:Y:S01]  /*2b80*/  FMNMX.FTZ R8, R63, R8, !PT ;  /* 0x000000083f087209 */ /* 0x000fe20007810000 */
[-CC-:B------:R-:W-:Y:S01]  /*2b90*/  FFMA.FTZ R168, R95, R12.reuse, -R14.reuse ;  /* 0x0000000c5fa87223 */ /* 0x180fe2000001080e */
[----:B------:R-:W-:Y:S01]  /*2ba0*/  ISETP.GT.AND P3, PT, R4, 0x11, PT ;  /* 0x000000110400780c */ /* 0x000fe20003f64270 */
[----:B------:R-:W1:Y:S01]  /*2bb0*/  MUFU.TANH R50, R50 ;  /* 0x0000003200327308 */ /* 0x000e620000002400 */
[----:B---3--:R-:W-:Y:S01]  /*2bc0*/  FSEL R71, R34, -INF , P4 ;  /* 0xff80000022477808 */ /* 0x008fe20002000000 */
[--C-:B------:R-:W-:Y:S01]  /*2bd0*/  FFMA.FTZ R170, R73, R12, -R14.reuse ;  /* 0x0000000c49aa7223 */ /* 0x100fe2000001080e */
[----:B------:R-:W-:Y:S01]  /*2be0*/  FMNMX.FTZ R8, R67, R8, !PT ;  /* 0x0000000843087209 */ /* 0x000fe20007810000 */
[-CC-:B------:R-:W-:Y:S01]  /*2bf0*/  FFMA.FTZ R152, R69, R12.reuse, -R14.reuse ;  /* 0x0000000c45987223 */ /* 0x180fe2000001080e */
[----:B------:R-:W-:Y:S01]  /*2c00*/  ISETP.GT.AND P4, PT, R4, 0x18, PT ;  /* 0x000000180400780c */ /* 0x000fe20003f84270 */
[--C-:B------:R-:W-:Y:S01]  /*2c10*/  FFMA.FTZ R154, R13, R12, -R14.reuse ;  /* 0x0000000c0d9a7223 */ /* 0x100fe2000001080e */
[----:B--2---:R-:W-:Y:S01]  /*2c20*/  FSEL R75, R24, -INF , P3 ;  /* 0xff800000184b7808 */ /* 0x004fe20001800000 */
[----:B------:R2:W-:Y:S01]  /*2c30*/  MUFU.TANH R123, R87 ;  /* 0x00000057007b7308 */ /* 0x0005e20000002400 */
[----:B------:R-:W-:Y:S01]  /*2c40*/  FMNMX.FTZ R8, R71, R8, !PT ;  /* 0x0000000847087209 */ /* 0x000fe20007810000 */
[-CC-:B------:R-:W-:Y:S01]  /*2c50*/  FFMA.FTZ R10, R10, R12.reuse, -R14.reuse ;  /* 0x0000000c0a0a7223 */ /* 0x180fe2000001080e */
[----:B------:R-:W-:Y:S01]  /*2c60*/  ISETP.GT.AND P3, PT, R4, 0x19, PT ;  /* 0x000000190400780c */ /* 0x000fe20003f64270 */
[-CC-:B------:R-:W-:Y:S01]  /*2c70*/  FFMA.FTZ R39, R39, R12.reuse, -R14.reuse ;  /* 0x0000000c27277223 */ /* 0x180fe2000001080e */
[----:B----4-:R-:W-:Y:S01]  /*2c80*/  FSEL R79, R38, -INF , P4 ;  /* 0xff800000264f7808 */ /* 0x010fe20002000000 */
[--C-:B------:R-:W-:Y:S01]  /*2c90*/  FFMA.FTZ R47, R47, R12, -R14.reuse ;  /* 0x0000000c2f2f7223 */ /* 0x100fe2000001080e */
[----:B------:R-:W-:Y:S01]  /*2ca0*/  FMNMX.FTZ R8, R75, R8, !PT ;  /* 0x000000084b087209 */ /* 0x000fe20007810000 */
[----:B------:R-:W3:Y:S01]  /*2cb0*/  MUFU.TANH R54, R54 ;  /* 0x0000003600367308 */ /* 0x000ee20000002400 */
[----:B------:R-:W-:Y:S01]  /*2cc0*/  ISETP.GT.AND P4, PT, R4, 0x20, PT ;  /* 0x000000200400780c */ /* 0x000fe20003f84270 */
[-CC-:B------:R-:W-:Y:S01]  /*2cd0*/  FFMA.FTZ R31, R31, R12.reuse, -R14.reuse ;  /* 0x0000000c1f1f7223 */ /* 0x180fe2000001080e */
[----:B0-----:R-:W-:Y:S01]  /*2ce0*/  FSEL R83, R32, -INF , P3 ;  /* 0xff80000020537808 */ /* 0x001fe20001800000 */
[--C-:B------:R-:W-:Y:S01]  /*2cf0*/  FFMA.FTZ R33, R33, R12, -R14.reuse ;  /* 0x0000000c21217223 */ /* 0x100fe2000001080e */
[----:B------:R-:W-:Y:S01]  /*2d00*/  FMNMX.FTZ R8, R79, R8, !PT ;  /* 0x000000084f087209 */ /* 0x000fe20007810000 */
[-CC-:B------:R-:W-:Y:S01]  /*2d10*/  FFMA.FTZ R45, R45, R12.reuse, -R14.reuse ;  /* 0x0000000c2d2d7223 */ /* 0x180fe2000001080e */
[----:B------:R-:W-:Y:S01]  /*2d20*/  ISETP.GT.AND P3, PT, R4, 0x21, PT ;  /* 0x000000210400780c */ /* 0x000fe20003f64270 */
[----:B------:R-:W0:Y:S01]  /*2d30*/  MUFU.TANH R58, R58 ;  /* 0x0000003a003a7308 */ /* 0x000e220000002400 */
[----:B--2---:R-:W-:Y:S01]  /*2d40*/  FSEL R87, R42, -INF , P4 ;  /* 0xff8000002a577808 */ /* 0x004fe20002000000 */
[--C-:B------:R-:W-:Y:S01]  /*2d50*/  FFMA.FTZ R35, R35, R12, -R14.reuse ;  /* 0x0000000c23237223 */ /* 0x100fe2000001080e */
[----:B------:R-:W-:Y:S01]  /*2d60*/  FMNMX.FTZ R8, R83, R8, !PT ;  /* 0x0000000853087209 */ /* 0x000fe20007810000 */
[-CC-:B------:R-:W-:Y:S01]  /*2d70*/  FFMA.FTZ R37, R37, R12.reuse, -R14.reuse ;  /* 0x0000000c25257223 */ /* 0x180fe2000001080e */
[----:B------:R-:W-:Y:S01]  /*2d80*/  ISETP.GT.AND P4, PT, R4, 0x28, PT ;  /* 0x000000280400780c */ /* 0x000fe20003f84270 */
[--C-:B------:R-:W-:Y:S01]  /*2d90*/  FFMA.FTZ R41, R41, R12, -R14.reuse ;  /* 0x0000000c29297223 */ /* 0x100fe2000001080e */
[----:B------:R-:W-:Y:S01]  /*2da0*/  FSEL R77, R36, -INF , P3 ;  /* 0xff800000244d7808 */ /* 0x000fe20001800000 */
[----:B------:R-:W2:Y:S01]  /*2db0*/  MUFU.TANH R62, R62 ;  /* 0x0000003e003e7308 */ /* 0x000ea20000002400 */
[----:B------:R-:W-:Y:S01]  /*2dc0*/  FMNMX.FTZ R8, R87, R8, !PT ;  /* 0x0000000857087209 */ /* 0x000fe20007810000 */
[----:B------:R-:W-:Y:S01]  /*2dd0*/  IMAD.U32 R36, RZ, RZ, UR36 ;  /* 0x00000024ff247e24 */ /* 0x000fe2000f8e00ff */
[----:B------:R-:W-:Y:S01]  /*2de0*/  ISETP.GT.AND P3, PT, R4, 0x29, PT ;  /* 0x000000290400780c */ /* 0x000fe20003f64270 */
[-CC-:B------:R-:W-:Y:S01]  /*2df0*/  FFMA.FTZ R65, R65, R12.reuse, -R14.reuse ;  /* 0x0000000c41417223 */ /* 0x180fe2000001080e */
[----:B------:R-:W-:Y:S01]  /*2e00*/  FSEL R97, R46, -INF , P4 ;  /* 0xff8000002e617808 */ /* 0x000fe20002000000 */
[--C-:B------:R-:W-:Y:S01]  /*2e10*/  FFMA.FTZ R61, R61, R12, -R14.reuse ;  /* 0x0000000c3d3d7223 */ /* 0x100fe2000001080e */
[----:B------:R-:W-:Y:S01]  /*2e20*/  FMNMX.FTZ R8, R77, R8, !PT ;  /* 0x000000084d087209 */ /* 0x000fe20007810000 */
[----:B------:R-:W4:Y:S01]  /*2e30*/  MUFU.TANH R66, R66 ;  /* 0x0000004200427308 */ /* 0x000f220000002400 */
[----:B------:R-:W-:Y:S01]  /*2e40*/  ISETP.GT.AND P4, PT, R4, 0x30, PT ;  /* 0x000000300400780c */ /* 0x000fe20003f84270 */
[-CC-:B------:R-:W-:Y:S01]  /*2e50*/  FFMA.FTZ R53, R53, R12.reuse, -R14.reuse ;  /* 0x0000000c35357223 */ /* 0x180fe2000001080e */
[----:B------:R-:W-:Y:S01]  /*2e60*/  FSEL R81, R40, -INF , P3 ;  /* 0xff80000028517808 */ /* 0x000fe20001800000 */
[--C-:B------:R-:W-:Y:S01]  /*2e70*/  FFMA.FTZ R57, R57, R12, -R14.reuse ;  /* 0x0000000c39397223 */ /* 0x100fe2000001080e */
[----:B------:R-:W-:Y:S01]  /*2e80*/  FMNMX.FTZ R8, R97, R8, !PT ;  /* 0x0000000861087209 */ /* 0x000fe20007810000 */
[----:B------:R-:W5:Y:S01]  /*2e90*/  @P2 LDC R40, c[0x0][0x44c] ;  /* 0x00011300ff282b82 */ /* 0x000f620000000800 */
[----:B------:R-:W-:Y:S01]  /*2ea0*/  ISETP.GT.AND P3, PT, R4, 0x31, PT ;  /* 0x000000310400780c */ /* 0x000fe20003f64270 */
[----:B------:R-:W4:Y:S01]  /*2eb0*/  MUFU.TANH R70, R70 ;  /* 0x0000004600467308 */ /* 0x000f220000002400 */
[----:B-1----:R-:W-:Y:S01]  /*2ec0*/  FSEL R99, R50, -INF , P4 ;  /* 0xff80000032637808 */ /* 0x002fe20002000000 */
[--C-:B------:R-:W-:Y:S01]  /*2ed0*/  FFMA.FTZ R49, R49, R12, -R14.reuse ;  /* 0x0000000c31317223 */ /* 0x100fe2000001080e */
[----:B------:R-:W-:Y:S01]  /*2ee0*/  FMNMX.FTZ R8, R81, R8, !PT ;  /* 0x0000000851087209 */ /* 0x000fe20007810000 */
[-CC-:B------:R-:W-:Y:S01]  /*2ef0*/  FFMA.FTZ R55, R55, R12.reuse, -R14.reuse ;  /* 0x0000000c37377223 */ /* 0x180fe2000001080e */
[----:B------:R-:W-:Y:S01]  /*2f00*/  ISETP.GT.AND P4, PT, R4, 0x38, PT ;  /* 0x000000380400780c */ /* 0x000fe20003f84270 */
[--C-:B------:R-:W-:Y:S01]  /*2f10*/  FFMA.FTZ R51, R51, R12, -R14.reuse ;  /* 0x0000000c33337223 */ /* 0x100fe2000001080e */
[----:B------:R-:W-:Y:S01]  /*2f20*/  FSEL R85, R44, -INF , P3 ;  /* 0xff8000002c557808 */ /* 0x000fe20001800000 */
[----:B------:R-:W1:Y:S01]  /*2f30*/  MUFU.TANH R74, R74 ;  /* 0x0000004a004a7308 */ /* 0x000e620000002400 */
[----:B------:R-:W-:Y:S01]  /*2f40*/  FMNMX.FTZ R8, R99, R8, !PT ;  /* 0x0000000863087209 */ /* 0x000fe20007810000 */
[----:B------:R-:W-:Y:S01]  /*2f50*/  FFMA.FTZ R14, R43, R12, -R14 ;  /* 0x0000000c2b0e7223 */ /* 0x000fe2000001080e */
[----:B------:R-:W-:Y:S01]  /*2f60*/  ISETP.GT.AND P3, PT, R4, 0x39, PT ;  /* 0x000000390400780c */ /* 0x000fe20003f64270 */
[----:B------:R-:W-:Y:S01]  /*2f70*/  IMAD R42, R16, UR5, -R5 ;  /* 0x00000005102a7c24 */ /* 0x000fe2000f8e0a05 */
[----:B---3--:R-:W-:-:S02]  /*2f80*/  FSEL R101, R54, -INF , P4 ;  /* 0xff80000036657808 */ /* 0x008fc40002000000 */
[----:B------:R-:W-:Y:S01]  /*2f90*/  FMNMX.FTZ R8, R85, R8, !PT ;  /* 0x0000000855087209 */ /* 0x000fe20007810000 */
[----:B------:R-:W3:Y:S01]  /*2fa0*/  MUFU.TANH R78, R78 ;  /* 0x0000004e004e7308 */ /* 0x000ee20000002400 */
[----:B------:R-:W-:Y:S02]  /*2fb0*/  ISETP.GT.AND P4, PT, R4, 0x40, PT ;  /* 0x000000400400780c */ /* 0x000fe40003f84270 */
[----:B------:R-:W-:Y:S02]  /*2fc0*/  FSEL R89, R48, -INF , P3 ;  /* 0xff80000030597808 */ /* 0x000fe40001800000 */
[----:B------:R-:W-:Y:S01]  /*2fd0*/  FMNMX.FTZ R8, R101, R8, !PT ;  /* 0x0000000865087209 */ /* 0x000fe20007810000 */
[----:B-----5:R-:W-:Y:S01]  /*2fe0*/  @P2 IMAD.HI.U32 R40, R23, R40, RZ ;  /* 0x0000002817282227 */ /* 0x020fe200078e00ff */
[----:B------:R-:W-:Y:S01]  /*2ff0*/  ISETP.GT.AND P3, PT, R4, 0x41, PT ;  /* 0x000000410400780c */ /* 0x000fe20003f64270 */
[----:B------:R-:W5:Y:S01]  /*3000*/  MUFU.TANH R82, R82 ;  /* 0x0000005200527308 */ /* 0x000f620000002400 */
[----:B0-----:R-:W-:-:S02]  /*3010*/  FSEL R103, R58, -INF , P4 ;  /* 0xff8000003a677808 */ /* 0x001fc40002000000 */
[----:B------:R-:W-:Y:S02]  /*3020*/  FMNMX.FTZ R8, R89, R8, !PT ;  /* 0x0000000859087209 */ /* 0x000fe40007810000 */
[----:B------:R-:W-:Y:S02]  /*3030*/  ISETP.GT.AND P4, PT, R4, 0x48, PT ;  /* 0x000000480400780c */ /* 0x000fe40003f84270 */
[----:B------:R-:W-:Y:S01]  /*3040*/  FSEL R91, R52, -INF , P3 ;  /* 0xff800000345b7808 */ /* 0x000fe20001800000 */
[----:B------:R-:W-:Y:S01]  /*3050*/  MUFU.TANH R86, R86 ;  /* 0x0000005600567308 */ /* 0x000fe20000002400 */
[----:B------:R-:W-:Y:S02]  /*3060*/  FMNMX.FTZ R8, R103, R8, !PT ;  /* 0x0000000867087209 */ /* 0x000fe40007810000 */
[----:B------:R-:W-:Y:S02]  /*3070*/  ISETP.GT.AND P3, PT, R4, 0x49, PT ;  /* 0x000000490400780c */ /* 0x000fe40003f64270 */
[----:B--2---:R-:W-:-:S02]  /*3080*/  FSEL R105, R62, -INF , P4 ;  /* 0xff8000003e697808 */ /* 0x004fc40002000000 */
[----:B------:R-:W-:Y:S01]  /*3090*/  FMNMX.FTZ R8, R91, R8, !PT ;  /* 0x000000085b087209 */ /* 0x000fe20007810000 */
[----:B------:R-:W-:Y:S01]  /*30a0*/  MUFU.EX2 R180, R180 ;  /* 0x000000b400b47308 */ /* 0x000fe20000000800 */
[----:B------:R-:W-:Y:S02]  /*30b0*/  ISETP.GT.AND P4, PT, R4, 0x50, PT ;  /* 0x000000500400780c */ /* 0x000fe40003f84270 */
[----:B------:R-:W-:Y:S02]  /*30c0*/  FSEL R93, R56, -INF , P3 ;  /* 0xff800000385d7808 */ /* 0x000fe40001800000 */
[----:B------:R-:W-:Y:S02]  /*30d0*/  FMNMX.FTZ R8, R105, R8, !PT ;  /* 0x0000000869087209 */ /* 0x000fe40007810000 */
[----:B------:R-:W-:Y:S01]  /*30e0*/  ISETP.GT.AND P3, PT, R4, 0x51, PT ;  /* 0x000000510400780c */ /* 0x000fe20003f64270 */
[----:B------:R-:W0:Y:S01]  /*30f0*/  MUFU.EX2 R9, R10 ;  /* 0x0000000a00097308 */ /* 0x000e220000000800 */
[----:B----4-:R-:W-:-:S02]  /*3100*/  FSEL R107, R66, -INF , P4 ;  /* 0xff800000426b7808 */ /* 0x010fc40002000000 */
[----:B------:R-:W-:Y:S02]  /*3110*/  FMNMX.FTZ R8, R93, R8, !PT ;  /* 0x000000085d087209 */ /* 0x000fe40007810000 */
[----:B------:R-:W-:Y:S02]  /*3120*/  ISETP.GT.AND P4, PT, R4, 0x58, PT ;  /* 0x000000580400780c */ /* 0x000fe40003f84270 */
[----:B------:R-:W-:Y:S01]  /*3130*/  FSEL R95, R60, -INF , P3 ;  /* 0xff8000003c5f7808 */ /* 0x000fe20001800000 */
[----:B------:R-:W2:Y:S01]  /*3140*/  MUFU.EX2 R182, R182 ;  /* 0x000000b600b67308 */ /* 0x000ea20000000800 */
[----:B------:R-:W-:Y:S02]  /*3150*/  FMNMX.FTZ R8, R107, R8, !PT ;  /* 0x000000086b087209 */ /* 0x000fe40007810000 */
[----:B------:R-:W-:Y:S02]  /*3160*/  ISETP.GT.AND P3, PT, R4, 0x59, PT ;  /* 0x000000590400780c */ /* 0x000fe40003f64270 */
[----:B------:R-:W-:-:S02]  /*3170*/  FSEL R109, R70, -INF , P4 ;  /* 0xff800000466d7808 */ /* 0x000fc40002000000 */
[----:B------:R-:W-:Y:S01]  /*3180*/  FMNMX.FTZ R8, R95, R8, !PT ;  /* 0x000000085f087209 */ /* 0x000fe20007810000 */
[----:B------:R-:W4:Y:S01]  /*3190*/  MUFU.EX2 R11, R11 ;  /* 0x0000000b000b7308 */ /* 0x000f220000000800 */
[C---:B------:R-:W-:Y:S02]  /*31a0*/  ISETP.GT.AND P4, PT, R4.reuse, 0x60, PT ;  /* 0x000000600400780c */ /* 0x040fe40003f84270 */
[----:B------:R-:W-:Y:S02]  /*31b0*/  FSEL R111, R111, -INF , P3 ;  /* 0xff8000006f6f7808 */ /* 0x000fe40001800000 */
[----:B------:R-:W-:Y:S02]  /*31c0*/  FMNMX.FTZ R8, R109, R8, !PT ;  /* 0x000000086d087209 */ /* 0x000fe40007810000 */
[----:B------:R-:W-:Y:S01]  /*31d0*/  ISETP.GT.AND P3, PT, R4, 0x61, PT ;  /* 0x000000610400780c */ /* 0x000fe20003f64270 */
[----:B------:R-:W4:Y:S01]  /*31e0*/  MUFU.EX2 R176, R176 ;  /* 0x000000b000b07308 */ /* 0x000f220000000800 */
[----:B-1----:R-:W-:-:S02]  /*31f0*/  FSEL R113, R74, -INF , P4 ;  /* 0xff8000004a717808 */ /* 0x002fc40002000000 */
[----:B------:R-:W-:Y:S02]  /*3200*/  FMNMX.FTZ R8, R111, R8, !PT ;  /* 0x000000086f087209 */ /* 0x000fe40007810000 */
[----:B------:R-:W-:Y:S02]  /*3210*/  ISETP.GT.AND P4, PT, R4, 0x68, PT ;  /* 0x000000680400780c */ /* 0x000fe40003f84270 */
[----:B------:R-:W-:Y:S01]  /*3220*/  FSEL R73, R64, -INF , P3 ;  /* 0xff80000040497808 */ /* 0x000fe20001800000 */
[----:B------:R-:W1:Y:S01]  /*3230*/  MUFU.EX2 R15, R15 ;  /* 0x0000000f000f7308 */ /* 0x000e620000000800 */
[----:B------:R-:W-:Y:S02]  /*3240*/  FMNMX.FTZ R8, R113, R8, !PT ;  /* 0x0000000871087209 */ /* 0x000fe40007810000 */
[----:B------:R-:W-:Y:S02]  /*3250*/  ISETP.GT.AND P3, PT, R4, 0x69, PT ;  /* 0x000000690400780c */ /* 0x000fe40003f64270 */
[----:B---3--:R-:W-:-:S02]  /*3260*/  FSEL R115, R78, -INF , P4 ;  /* 0xff8000004e737808 */ /* 0x008fc40002000000 */
[----:B------:R-:W-:Y:S01]  /*3270*/  FMNMX.FTZ R8, R73, R8, !PT ;  /* 0x0000000849087209 */ /* 0x000fe20007810000 */
[----:B------:R0:W-:Y:S01]  /*3280*/  MUFU.EX2 R156, R39 ;  /* 0x00000027009c7308 */ /* 0x0001e20000000800 */
[C---:B------:R-:W-:Y:S02]  /*3290*/  ISETP.GT.AND P4, PT, R4.reuse, 0x70, PT ;  /* 0x000000700400780c */ /* 0x040fe40003f84270 */
[----:B------:R-:W-:Y:S02]  /*32a0*/  FSEL R117, R117, -INF , P3 ;  /* 0xff80000075757808 */ /* 0x000fe40001800000 */
[----:B------:R-:W-:Y:S02]  /*32b0*/  FMNMX.FTZ R8, R115, R8, !PT ;  /* 0x0000000873087209 */ /* 0x000fe40007810000 */
[----:B------:R-:W-:Y:S01]  /*32c0*/  ISETP.GT.AND P3, PT, R4, 0x71, PT ;  /* 0x000000710400780c */ /* 0x000fe20003f64270 */
[----:B------:R-:W3:Y:S01]  /*32d0*/  MUFU.EX2 R178, R178 ;  /* 0x000000b200b27308 */ /* 0x000ee20000000800 */
[----:B-----5:R-:W-:Y:S01]  /*32e0*/  FSEL R119, R82, -INF , P4 ;  /* 0xff80000052777808 */ /* 0x020fe20002000000 */
[----:B0-----:R-:W-:Y:S01]  /*32f0*/  FADD.FTZ R39, R180, R9 ;  /* 0x00000009b4277221 */ /* 0x001fe20000010000 */
        /* <DEDUP_REMOVED lines=9> */
[----:B------:R-:W-:-:S02]  /*3390*/  FSEL R123, R123, -INF , P3 ;  /* 0xff8000007b7b7808 */ /* 0x000fc40001800000 */
[----:B------:R-:W-:Y:S02]  /*33a0*/  FMNMX.FTZ R8, R121, R8, !PT ;  /* 0x0000000879087209 */ /* 0x000fe40007810000 */
[----:B------:R-:W-:Y:S02]  /*33b0*/  F2FP.BF16.F32.PACK_AB R180, R9, R180 ;  /* 0x000000b409b4723e */ /* 0x000fe400000010ff */
[----:B------:R-:W-:Y:S01]  /*33c0*/  FMNMX.FTZ R8, R123, R8, !PT ;  /* 0x000000087b087209 */ /* 0x000fe20007810000 */
[----:B------:R-:W-:Y:S04]  /*33d0*/  MUFU.EX2 R27, R27 ;  /* 0x0000001b001b7308 */ /* 0x000fe80000000800 */
[----:B------:R-:W0:Y:S04]  /*33e0*/  SHFL.BFLY PT, R13, R8, 0x2, 0x1f ;  /* 0x0c401f00080d7f89 */ /* 0x000e2800000e0000 */
[----:B------:R5:W-:Y:S08]  /*33f0*/  MUFU.EX2 R160, R47 ;  /* 0x0000002f00a07308 */ /* 0x000bf00000000800 */
[----:B------:R-:W-:Y:S01]  /*3400*/  MUFU.EX2 R174, R174 ;  /* 0x000000ae00ae7308 */ /* 0x000fe20000000800 */
[----:B-----5:R-:W5:Y:S07]  /*3410*/  @P2 LDC R47, c[0x0][0x450] ;  /* 0x00011400ff2f2b82 */ /* 0x020f6e0000000800 */
[----:B------:R-:W-:Y:S01]  /*3420*/  MUFU.EX2 R29, R29 ;  /* 0x0000001d001d7308 */ /* 0x000fe20000000800 */
[----:B0-----:R-:W-:-:S07]  /*3430*/  FMNMX.FTZ R4, R8, R13, !PT ;  /* 0x0000000d08047209 */ /* 0x001fce0007810000 */
[----:B------:R-:W-:Y:S01]  /*3440*/  MUFU.EX2 R168, R168 ;  /* 0x000000a800a87308 */ /* 0x000fe20000000800 */
[----:B------:R-:W0:Y:S07]  /*3450*/  SHFL.BFLY PT, R13, R4, 0x1, 0x1f ;  /* 0x0c201f00040d7f89 */ /* 0x000e2e00000e0000 */
[----:B------:R-:W-:Y:S01]  /*3460*/  MUFU.EX2 R31, R31 ;  /* 0x0000001f001f7308 */ /* 0x000fe20000000800 */
[----:B-----5:R-:W-:-:S07]  /*3470*/  @P2 SHF.R.U32.HI R23, RZ, R47, R40 ;  /* 0x0000002fff172219 */ /* 0x020fce0000011628 */
        /* <DEDUP_REMOVED lines=21> */
[----:B--2---:R-:W-:Y:S01]  /*35d0*/  FADD.FTZ R0, R182, R39 ;  /* 0x00000027b6007221 */ /* 0x004fe20000010000 */
[-CC-:B------:R-:W-:Y:S01]  /*35e0*/  FFMA.FTZ R99, R99, R12.reuse, -R4.reuse ;  /* 0x0000000c63637223 */ /* 0x180fe20000010804 */
[-CC-:B------:R-:W-:Y:S01]  /*35f0*/  FFMA.FTZ R85, R85, R12.reuse, -R4.reuse ;  /* 0x0000000c55557223 */ /* 0x180fe20000010804 */
[-C--:B------:R-:W-:Y:S01]  /*3600*/  FFMA.FTZ R101, R101, R12.reuse, -R4 ;  /* 0x0000000c65657223 */ /* 0x080fe20000010804 */
[----:B----4-:R-:W-:Y:S01]  /*3610*/  FADD.FTZ R39, R11, R0 ;  /* 0x000000000b277221 */ /* 0x010fe20000010000 */
[-CC-:B------:R-:W-:Y:S01]  /*3620*/  FFMA.FTZ R89, R89, R12.reuse, -R4.reuse ;  /* 0x0000000c59597223 */ /* 0x180fe20000010804 */
[-CC-:B------:R-:W-:Y:S01]  /*3630*/  FFMA.FTZ R103, R103, R12.reuse, -R4.reuse ;  /* 0x0000000c67677223 */ /* 0x180fe20000010804 */
[----:B------:R-:W2:Y:S01]  /*3640*/  MUFU.EX2 R63, R63 ;  /* 0x0000003f003f7308 */ /* 0x000ea20000000800 */
[----:B------:R-:W-:Y:S01]  /*3650*/  FADD.FTZ R0, R176, R39 ;  /* 0x00000027b0007221 */ /* 0x000fe20000010000 */
[-CC-:B------:R-:W-:Y:S01]  /*3660*/  FFMA.FTZ R91, R91, R12.reuse, -R4.reuse ;  /* 0x0000000c5b5b7223 */ /* 0x180fe20000010804 */
[-CC-:B------:R-:W-:Y:S01]  /*3670*/  FFMA.FTZ R105, R105, R12.reuse, -R4.reuse ;  /* 0x0000000c69697223 */ /* 0x180fe20000010804 */
[-C--:B------:R-:W-:Y:S01]  /*3680*/  FFMA.FTZ R93, R93, R12.reuse, -R4 ;  /* 0x0000000c5d5d7223 */ /* 0x080fe20000010804 */
[----:B-1----:R-:W-:Y:S01]  /*3690*/  FADD.FTZ R39, R15, R0 ;  /* 0x000000000f277221 */ /* 0x002fe20000010000 */
[----:B------:R-:W-:Y:S01]  /*36a0*/  @!P1 IADD3 R0, R36, 0x28840, RZ ;  /* 0x0002884024009810 */ /* 0x000fe20007ffe0ff */
[-C--:B------:R-:W-:Y:S01]  /*36b0*/  FFMA.FTZ R107, R107, R12.reuse, -R4 ;  /* 0x0000000c6b6b7223 */ /* 0x080fe20000010804 */
[----:B------:R-:W1:Y:S01]  /*36c0*/  MUFU.EX2 R10, R67 ;  /* 0x00000043000a7308 */ /* 0x000e620000000800 */
[----:B---3--:R-:W-:Y:S01]  /*36d0*/  FADD.FTZ R38, R178, R39 ;  /* 0x00000027b2267221 */ /* 0x008fe20000010000 */
[----:B0-----:R-:W-:Y:S01]  /*36e0*/  FADD.FTZ R36, R59, R8 ;  /* 0x000000083b247221 */ /* 0x001fe20000010000 */
[----:B------:R-:W-:Y:S01]  /*36f0*/  @!P1 PRMT R0, RZ, 0x654, R0 ;  /* 0x00000654ff009816 */ /* 0x000fe20000000000 */
[-C--:B------:R-:W-:Y:S01]  /*3700*/  FFMA.FTZ R95, R95, R12.reuse, -R4 ;  /* 0x0000000c5f5f7223 */ /* 0x080fe20000010804 */
[----:B------:R-:W-:Y:S01]  /*3710*/  FADD.FTZ R43, R25, R38 ;  /* 0x00000026192b7221 */ /* 0x000fe20000010000 */
[-C--:B------:R-:W-:Y:S01]  /*3720*/  FFMA.FTZ R109, R109, R12.reuse, -R4 ;  /* 0x0000000c6d6d7223 */ /* 0x080fe20000010804 */
[----:B------:R0:W-:Y:S01]  /*3730*/  @!P1 SYNCS.ARRIVE.TRANS64.RED.A1T0 RZ, [R0+URZ], RZ ;  /* 0x000000ff00ff99a7 */ /* 0x0001e2000810043f */
[----:B------:R-:W3:Y:S01]  /*3740*/  MUFU.EX2 R71, R71 ;  /* 0x0000004700477308 */ /* 0x000ee20000000800 */
[----:B--2---:R-:W-:Y:S01]  /*3750*/  FADD.FTZ R39, R63, R36 ;  /* 0x000000243f277221 */ /* 0x004fe20000010000 */
[----:B------:R-:W-:Y:S01]  /*3760*/  FADD.FTZ R38, R172, R43 ;  /* 0x0000002bac267221 */ /* 0x000fe20000010000 */
[-CC-:B------:R-:W-:Y:S01]  /*3770*/  FFMA.FTZ R111, R111, R12.reuse, -R4.reuse ;  /* 0x0000000c6f6f7223 */ /* 0x180fe20000010804 */
[-CC-:B------:R-:W-:Y:S01]  /*3780*/  FFMA.FTZ R113, R113, R12.reuse, -R4.reuse ;  /* 0x0000000c71717223 */ /* 0x180fe20000010804 */
[-C--:B------:R-:W-:Y:S01]  /*3790*/  FFMA.FTZ R73, R73, R12.reuse, -R4 ;  /* 0x0000000c49497223 */ /* 0x080fe20000010804 */
[----:B------:R-:W-:Y:S01]  /*37a0*/  FADD.FTZ R43, R27, R38 ;  /* 0x000000261b2b7221 */ /* 0x000fe20000010000 */
[-CC-:B------:R-:W-:Y:S01]  /*37b0*/  FFMA.FTZ R115, R115, R12.reuse, -R4.reuse ;  /* 0x0000000c73737223 */ /* 0x180fe20000010804 */
[----:B------:R-:W2:Y:S01]  /*37c0*/  MUFU.EX2 R20, R75 ;  /* 0x0000004b00147308 */ /* 0x000ea20000000800 */
[----:B-1----:R-:W-:Y:S01]  /*37d0*/  FADD.FTZ R36, R10, R39 ;  /* 0x000000270a247221 */ /* 0x002fe20000010000 */
[----:B------:R-:W-:Y:S01]  /*37e0*/  FADD.FTZ R38, R174, R43 ;  /* 0x0000002bae267221 */ /* 0x000fe20000010000 */
[-CC-:B------:R-:W-:Y:S01]  /*37f0*/  FFMA.FTZ R117, R117, R12.reuse, -R4.reuse ;  /* 0x0000000c75757223 */ /* 0x180fe20000010804 */
[-CC-:B------:R-:W-:Y:S01]  /*3800*/  FFMA.FTZ R119, R119, R12.reuse, -R4.reuse ;  /* 0x0000000c77777223 */ /* 0x180fe20000010804 */
[-CC-:B------:R-:W-:Y:S01]  /*3810*/  FFMA.FTZ R69, R69, R12.reuse, -R4.reuse ;  /* 0x0000000c45457223 */ /* 0x180fe20000010804 */
[-CC-:B------:R-:W-:Y:S01]  /*3820*/  FFMA.FTZ R121, R121, R12.reuse, -R4.reuse ;  /* 0x0000000c79797223 */ /* 0x180fe20000010804 */
[----:B------:R-:W-:Y:S01]  /*3830*/  FFMA.FTZ R123, R123, R12, -R4 ;  /* 0x0000000c7b7b7223 */ /* 0x000fe20000010804 */
[----:B------:R-:W1:Y:S01]  /*3840*/  MUFU.EX2 R79, R79 ;  /* 0x0000004f004f7308 */ /* 0x000e620000000800 */
[----:B---3--:R-:W-:Y:S01]  /*3850*/  FADD.FTZ R39, R71, R36 ;  /* 0x0000002447277221 */ /* 0x008fe20000010000 */
[----:B------:R-:W-:-:S02]  /*3860*/  F2FP.BF16.F32.PACK_AB R183, R10, R63 ;  /* 0x0000003f0ab7723e */ /* 0x000fc400000010ff */
[----:B------:R-:W-:Y:S01]  /*3870*/  F2FP.BF16.F32.PACK_AB R182, R11, R182 ;  /* 0x000000b60bb6723e */ /* 0x000fe200000010ff */
[----:B------:R-:W-:Y:S01]  /*3880*/  VIADD R11, R22, 0xfffffffe ;  /* 0xfffffffe160b7836 */ /* 0x000fe20000000000 */
[----:B------:R-:W-:Y:S02]  /*3890*/  F2FP.BF16.F32.PACK_AB R181, R8, R59 ;  /* 0x0000003b08b5723e */ /* 0x000fe400000010ff */
[----:B------:R-:W3:Y:S01]  /*38a0*/  MUFU.EX2 R24, R83 ;  /* 0x0000005300187308 */ /* 0x000ee20000000800 */
[----:B--2---:R-:W-:Y:S01]  /*38b0*/  FADD.FTZ R36, R20, R39 ;  /* 0x0000002714247221 */ /* 0x004fe20000010000 */
[----:B------:R-:W-:Y:S01]  /*38c0*/  FADD.FTZ R39, R29, R38 ;  /* 0x000000261d277221 */ /* 0x000fe20000010000 */
[----:B------:R-:W-:Y:S02]  /*38d0*/  F2FP.BF16.F32.PACK_AB R176, R15, R176 ;  /* 0x000000b00fb0723e */ /* 0x000fe400000010ff */
[----:B------:R-:W-:Y:S01]  /*38e0*/  F2FP.BF16.F32.PACK_AB R178, R25, R178 ;  /* 0x000000b219b2723e */ /* 0x000fe200000010ff */
[----:B------:R-:W-:Y:S01]  /*38f0*/  FADD.FTZ R40, R168, R39 ;  /* 0x00000027a8287221 */ /* 0x000fe20000010000 */
[----:B------:R-:W-:Y:S01]  /*3900*/  IMAD.IADD R39, R42, 0x1, R23 ;  /* 0x000000012a277824 */ /* 0x000fe200078e0217 */
[----:B------:R-:W2:Y:S01]  /*3910*/  MUFU.EX2 R87, R87 ;  /* 0x0000005700577308 */ /* 0x000ea20000000800 */
[----:B-1----:R-:W-:Y:S01]  /*3920*/  FADD.FTZ R5, R79, R36 ;  /* 0x000000244f057221 */ /* 0x002fe20000010000 */
[----:B------:R-:W-:Y:S01]  /*3930*/  FADD.FTZ R23, R31, R40 ;  /* 0x000000281f177221 */ /* 0x000fe20000010000 */
[----:B------:R-:W-:-:S02]  /*3940*/  F2FP.BF16.F32.PACK_AB R172, R27, R172 ;  /* 0x000000ac1bac723e */ /* 0x000fc400000010ff */
[----:B------:R-:W-:Y:S01]  /*3950*/  SHF.R.S32.HI R44, RZ, 0x1f, R39 ;  /* 0x0000001fff2c7819 */ /* 0x000fe20000011427 */
[----:B------:R-:W-:Y:S01]  /*3960*/  FADD.FTZ R40, R170, R23 ;  /* 0x00000017aa287221 */ /* 0x000fe20000010000 */
[----:B------:R-:W-:Y:S01]  /*3970*/  F2FP.BF16.F32.PACK_AB R174, R29, R174 ;  /* 0x000000ae1dae723e */ /* 0x000fe200000010ff */
[----:B------:R-:W1:Y:S01]  /*3980*/  MUFU.EX2 R26, R77 ;  /* 0x0000004d001a7308 */ /* 0x000e620000000800 */
[----:B---3--:R-:W-:Y:S01]  /*3990*/  FADD.FTZ R38, R24, R5 ;  /* 0x0000000518267221 */ /* 0x008fe20000010000 */
[----:B------:R-:W-:Y:S01]  /*39a0*/  FADD.FTZ R23, R33, R40 ;  /* 0x0000002821177221 */ /* 0x000fe20000010000 */
[----:B------:R-:W-:Y:S02]  /*39b0*/  LEA.HI R39, R44, R39, RZ, 0x7 ;  /* 0x000000272c277211 */ /* 0x000fe400078f38ff */
[----:B------:R-:W-:Y:S01]  /*39c0*/  F2FP.BF16.F32.PACK_AB R168, R31, R168 ;  /* 0x000000a81fa8723e */ /* 0x000fe200000010ff */
[----:B------:R-:W-:Y:S01]  /*39d0*/  FADD.FTZ R42, R152, R23 ;  /* 0x00000017982a7221 */ /* 0x000fe20000010000 */
[----:B------:R-:W-:Y:S01]  /*39e0*/  F2FP.BF16.F32.PACK_AB R170, R33, R170 ;  /* 0x000000aa21aa723e */ /* 0x000fe200000010ff */
[----:B------:R-:W3:Y:S01]  /*39f0*/  MUFU.EX2 R97, R97 ;  /* 0x0000006100617308 */ /* 0x000ee20000000800 */
[----:B--2---:R-:W-:Y:S01]  /*3a00*/  FADD.FTZ R5, R87, R38 ;  /* 0x0000002657057221 */ /* 0x004fe20000010000 */
[----:B------:R-:W-:-:S02]  /*3a10*/  F2FP.BF16.F32.PACK_AB R177, R20, R71 ;  /* 0x0000004714b1723e */ /* 0x000fc400000010ff */
[----:B------:R-:W-:-:S04]  /*3a20*/  F2FP.BF16.F32.PACK_AB R179, R24, R79 ;  /* 0x0000004f18b3723e */ /* 0x000fc800000010ff */
[----:B------:R-:W2:Y:S01]  /*3a30*/  MUFU.EX2 R28, R81 ;  /* 0x00000051001c7308 */ /* 0x000ea20000000800 */
[C---:B-1----:R-:W-:Y:S01]  /*3a40*/  FADD.FTZ R38, R26.reuse, R5 ;  /* 0x000000051a267221 */ /* 0x042fe20000010000 */
[----:B------:R-:W-:-:S06]  /*3a50*/  F2FP.BF16.F32.PACK_AB R173, R26, R87 ;  /* 0x000000571aad723e */ /* 0x000fcc00000010ff */
[----:B------:R-:W1:Y:S01]  /*3a60*/  MUFU.EX2 R45, R45 ;  /* 0x0000002d002d7308 */ /* 0x000e620000000800 */
[----:B---3--:R-:W-:-:S07]  /*3a70*/  FADD.FTZ R5, R97, R38 ;  /* 0x0000002661057221 */ /* 0x008fce0000010000 */
[----:B------:R-:W3:Y:S01]  /*3a80*/  MUFU.EX2 R99, R99 ;  /* 0x0000006300637308 */ /* 0x000ee20000000800 */
[C---:B--2---:R-:W-:Y:S01]  /*3a90*/  FADD.FTZ R40, R28.reuse, R5 ;  /* 0x000000051c287221 */ /* 0x044fe20000010000 */
[----:B------:R-:W-:Y:S02]  /*3aa0*/  F2FP.BF16.F32.PACK_AB R175, R28, R97 ;  /* 0x000000611caf723e */ /* 0x000fe400000010ff */
[----:B------:R-:W-:-:S04]  /*3ab0*/  CS2R R96, SRZ ;  /* 0x0000000000607805 */ /* 0x000fc8000001ff00 */
[----:B------:R-:W2:Y:S01]  /*3ac0*/  MUFU.EX2 R154, R154 ;  /* 0x0000009a009a7308 */ /* 0x000ea20000000800 */
[C---:B-1----:R-:W-:Y:S01]  /*3ad0*/  FADD.FTZ R23, R45.reuse, R42 ;  /* 0x0000002a2d177221 */ /* 0x042fe20000010000 */
[----:B------:R-:W-:-:S06]  /*3ae0*/  F2FP.BF16.F32.PACK_AB R152, R45, R152 ;  /* 0x000000982d98723e */ /* 0x000fcc00000010ff */
[----:B------:R-:W1:Y:S01]  /*3af0*/  MUFU.EX2 R30, R85 ;  /* 0x00000055001e7308 */ /* 0x000e620000000800 */
[----:B---3--:R-:W-:-:S07]  /*3b00*/  FADD.FTZ R5, R99, R40 ;  /* 0x0000002863057221 */ /* 0x008fce0000010000 */
[----:B------:R-:W3:Y:S01]  /*3b10*/  MUFU.EX2 R35, R35 ;  /* 0x0000002300237308 */ /* 0x000ee20000000800 */
[----:B--2---:R-:W-:-:S07]  /*3b20*/  FADD.FTZ R42, R154, R23 ;  /* 0x000000179a2a7221 */ /* 0x004fce0000010000 */
[----:B------:R-:W2:Y:S01]  /*3b30*/  MUFU.EX2 R101, R101 ;  /* 0x0000006500657308 */ /* 0x000ea20000000800 */
[C---:B-1----:R-:W-:Y:S01]  /*3b40*/  FADD.FTZ R40, R30.reuse, R5 ;  /* 0x000000051e287221 */ /* 0x042fe20000010000 */
[----:B------:R-:W-:Y:S02]  /*3b50*/  F2FP.BF16.F32.PACK_AB R169, R30, R99 ;  /* 0x000000631ea9723e */ /* 0x000fe400000010ff */
[----:B------:R-:W-:-:S04]  /*3b60*/  CS2R R98, SRZ ;  /* 0x0000000000627805 */ /* 0x000fc8000001ff00 */
[----:B------:R-:W1:Y:S01]  /*3b70*/  MUFU.EX2 R37, R37 ;  /* 0x0000002500257308 */ /* 0x000e620000000800 */
[C---:B---3--:R-:W-:Y:S01]  /*3b80*/  FADD.FTZ R42, R35.reuse, R42 ;  /* 0x0000002a232a7221 */ /* 0x048fe20000010000 */
[----:B------:R-:W-:-:S06]  /*3b90*/  F2FP.BF16.F32.PACK_AB R154, R35, R154 ;  /* 0x0000009a239a723e */ /* 0x000fcc00000010ff */
[----:B------:R3:W4:Y:S01]  /*3ba0*/  MUFU.EX2 R32, R89 ;  /* 0x0000005900207308 */ /* 0x0007220000000800 */
[----:B--2---:R-:W-:-:S07]  /*3bb0*/  FADD.FTZ R5, R101, R40 ;  /* 0x0000002865057221 */ /* 0x004fce0000010000 */
[----:B------:R-:W2:Y:S01]  /*3bc0*/  MUFU.EX2 R103, R103 ;  /* 0x0000006700677308 */ /* 0x000ea20000000800 */
[----:B-1----:R-:W-:Y:S01]  /*3bd0*/  FADD.FTZ R23, R37, R42 ;  /* 0x0000002a25177221 */ /* 0x002fe20000010000 */
[----:B---3--:R-:W-:-:S03]  /*3be0*/  CS2R R88, SRZ ;  /* 0x0000000000587805 */ /* 0x008fc6000001ff00 */
[C---:B------:R-:W-:Y:S01]  /*3bf0*/  FADD.FTZ R42, R156.reuse, R23 ;  /* 0x000000179c2a7221 */ /* 0x040fe20000010000 */
[----:B------:R-:W-:Y:S02]  /*3c00*/  F2FP.BF16.F32.PACK_AB R156, R156, R37 ;  /* 0x000000259c9c723e */ /* 0x000fe400000010ff */
[----:B------:R-:W1:Y:S01]  /*3c10*/  MUFU.EX2 R41, R41 ;  /* 0x0000002900297308 */ /* 0x000e620000000800 */
[C---:B----4-:R-:W-:Y:S01]  /*3c20*/  FADD.FTZ R40, R32.reuse, R5 ;  /* 0x0000000520287221 */ /* 0x050fe20000010000 */
[----:B------:R-:W-:Y:S02]  /*3c30*/  F2FP.BF16.F32.PACK_AB R171, R32, R101 ;  /* 0x0000006520ab723e */ /* 0x000fe400000010ff */
[----:B------:R-:W-:-:S04]  /*3c40*/  CS2R R100, SRZ ;  /* 0x0000000000647805 */ /* 0x000fc8000001ff00 */
[----:B------:R3:W4:Y:S01]  /*3c50*/  MUFU.EX2 R34, R91 ;  /* 0x0000005b00227308 */ /* 0x0007220000000800 */
[----:B--2---:R-:W-:-:S07]  /*3c60*/  FADD.FTZ R5, R103, R40 ;  /* 0x0000002867057221 */ /* 0x004fce0000010000 */
[----:B------:R-:W2:Y:S01]  /*3c70*/  MUFU.EX2 R158, R65 ;  /* 0x00000041009e7308 */ /* 0x000ea20000000800 */
[----:B-1----:R-:W-:Y:S01]  /*3c80*/  FADD.FTZ R9, R41, R42 ;  /* 0x0000002a29097221 */ /* 0x002fe20000010000 */
[----:B---3--:R-:W-:-:S06]  /*3c90*/  CS2R R90, SRZ ;  /* 0x00000000005a7805 */ /* 0x008fcc000001ff00 */
[----:B------:R-:W1:Y:S01]  /*3ca0*/  MUFU.EX2 R105, R105 ;  /* 0x0000006900697308 */ /* 0x000e620000000800 */
[C---:B----4-:R-:W-:Y:S01]  /*3cb0*/  FADD.FTZ R40, R34.reuse, R5 ;  /* 0x0000000522287221 */ /* 0x050fe20000010000 */
[----:B------:R-:W-:Y:S02]  /*3cc0*/  F2FP.BF16.F32.PACK_AB R153, R34, R103 ;  /* 0x000000672299723e */ /* 0x000fe400000010ff */
[----:B------:R-:W-:-:S04]  /*3cd0*/  CS2R R102, SRZ ;  /* 0x0000000000667805 */ /* 0x000fc8000001ff00 */
[----:B------:R-:W3:Y:S01]  /*3ce0*/  MUFU.EX2 R61, R61 ;  /* 0x0000003d003d7308 */ /* 0x000ee20000000800 */
[C---:B--2---:R-:W-:Y:S01]  /*3cf0*/  FADD.FTZ R42, R158.reuse, R9 ;  /* 0x000000099e2a7221 */ /* 0x044fe20000010000 */
[----:B------:R-:W-:-:S06]  /*3d00*/  F2FP.BF16.F32.PACK_AB R158, R158, R41 ;  /* 0x000000299e9e723e */ /* 0x000fcc00000010ff */
[----:B0-----:R0:W2:Y:S01]  /*3d10*/  MUFU.EX2 R0, R93 ;  /* 0x0000005d00007308 */ /* 0x0010a20000000800 */
[----:B-1----:R-:W-:-:S07]  /*3d20*/  FADD.FTZ R5, R105, R40 ;  /* 0x0000002869057221 */ /* 0x002fce0000010000 */
[----:B------:R-:W1:Y:S01]  /*3d30*/  MUFU.EX2 R107, R107 ;  /* 0x0000006b006b7308 */ /* 0x000e620000000800 */
[----:B---3--:R-:W-:Y:S01]  /*3d40*/  FADD.FTZ R9, R61, R42 ;  /* 0x0000002a3d097221 */ /* 0x008fe20000010000 */
[----:B0-----:R-:W-:-:S03]  /*3d50*/  CS2R R92, SRZ ;  /* 0x00000000005c7805 */ /* 0x001fc6000001ff00 */
[C---:B------:R-:W-:Y:S01]  /*3d60*/  FADD.FTZ R44, R160.reuse, R9 ;  /* 0x00000009a02c7221 */ /* 0x040fe20000010000 */
[----:B------:R-:W-:Y:S02]  /*3d70*/  F2FP.BF16.F32.PACK_AB R160, R160, R61 ;  /* 0x0000003da0a0723e */ /* 0x000fe400000010ff */
[----:B------:R-:W0:Y:S01]  /*3d80*/  MUFU.EX2 R53, R53 ;  /* 0x0000003500357308 */ /* 0x000e220000000800 */
[C---:B--2---:R-:W-:Y:S01]  /*3d90*/  FADD.FTZ R42, R0.reuse, R5 ;  /* 0x00000005002a7221 */ /* 0x044fe20000010000 */
[----:B------:R-:W-:Y:S01]  /*3da0*/  F2FP.BF16.F32.PACK_AB R155, R0, R105 ;  /* 0x00000069009b723e */ /* 0x000fe200000010ff */
[----:B------:R-:W-:Y:S01]  /*3db0*/  IMAD.MOV.U32 R0, RZ, RZ, RZ ;  /* 0x000000ffff007224 */ /* 0x000fe200078e00ff */
[----:B------:R-:W-:-:S04]  /*3dc0*/  CS2R R104, SRZ ;  /* 0x0000000000687805 */ /* 0x000fc8000001ff00 */
[----:B------:R2:W3:Y:S01]  /*3dd0*/  MUFU.EX2 R36, R95 ;  /* 0x0000005f00247308 */ /* 0x0004e20000000800 */
[----:B-1----:R-:W-:-:S07]  /*3de0*/  FADD.FTZ R5, R107, R42 ;  /* 0x0000002a6b057221 */ /* 0x002fce0000010000 */
[----:B------:R-:W1:Y:S01]  /*3df0*/  MUFU.EX2 R162, R57 ;  /* 0x0000003900a27308 */ /* 0x000e620000000800 */
[----:B0-----:R-:W-:Y:S01]  /*3e00*/  FADD.FTZ R9, R53, R44 ;  /* 0x0000002c35097221 */ /* 0x001fe20000010000 */
[----:B--2---:R-:W-:-:S06]  /*3e10*/  CS2R R94, SRZ ;  /* 0x00000000005e7805 */ /* 0x004fcc000001ff00 */
[----:B------:R-:W0:Y:S01]  /*3e20*/  MUFU.EX2 R109, R109 ;  /* 0x0000006d006d7308 */ /* 0x000e220000000800 */
[C---:B---3--:R-:W-:Y:S01]  /*3e30*/  FADD.FTZ R42, R36.reuse, R5 ;  /* 0x00000005242a7221 */ /* 0x048fe20000010000 */
[----:B------:R-:W-:Y:S02]  /*3e40*/  F2FP.BF16.F32.PACK_AB R157, R36, R107 ;  /* 0x0000006b249d723e */ /* 0x000fe400000010ff */
[----:B------:R-:W-:-:S04]  /*3e50*/  CS2R R106, SRZ ;  /* 0x00000000006a7805 */ /* 0x000fc8000001ff00 */
[----:B------:R-:W2:Y:S01]  /*3e60*/  MUFU.EX2 R49, R49 ;  /* 0x0000003100317308 */ /* 0x000ea20000000800 */
[C---:B-1----:R-:W-:Y:S01]  /*3e70*/  FADD.FTZ R44, R162.reuse, R9 ;  /* 0x00000009a22c7221 */ /* 0x042fe20000010000 */
[----:B------:R-:W-:-:S06]  /*3e80*/  F2FP.BF16.F32.PACK_AB R162, R162, R53 ;  /* 0x00000035a2a2723e */ /* 0x000fcc00000010ff */
[----:B------:R1:W3:Y:S01]  /*3e90*/  MUFU.EX2 R38, R111 ;  /* 0x0000006f00267308 */ /* 0x0002e20000000800 */
[----:B0-----:R-:W-:-:S07]  /*3ea0*/  FADD.FTZ R5, R109, R42 ;  /* 0x0000002a6d057221 */ /* 0x001fce0000010000 */
[----:B------:R-:W0:Y:S01]  /*3eb0*/  MUFU.EX2 R164, R55 ;  /* 0x0000003700a47308 */ /* 0x000e220000000800 */
[----:B--2---:R-:W-:Y:S01]  /*3ec0*/  FADD.FTZ R9, R49, R44 ;  /* 0x0000002c31097221 */ /* 0x004fe20000010000 */
[----:B-1----:R-:W-:-:S06]  /*3ed0*/  CS2R R110, SRZ ;  /* 0x00000000006e7805 */ /* 0x002fcc000001ff00 */
[----:B------:R-:W1:Y:S01]  /*3ee0*/  MUFU.EX2 R113, R113 ;  /* 0x0000007100717308 */ /* 0x000e620000000800 */
[C---:B---3--:R-:W-:Y:S01]  /*3ef0*/  FADD.FTZ R44, R38.reuse, R5 ;  /* 0x00000005262c7221 */ /* 0x048fe20000010000 */
[----:B------:R-:W-:Y:S02]  /*3f00*/  F2FP.BF16.F32.PACK_AB R159, R38, R109 ;  /* 0x0000006d269f723e */ /* 0x000fe400000010ff */
[----:B------:R-:W-:-:S04]  /*3f10*/  CS2R R108, SRZ ;  /* 0x00000000006c7805 */ /* 0x000fc8000001ff00 */
        /* <DEDUP_REMOVED lines=9> */
[----:B------:R-:W-:Y:S02]  /*3fb0*/  F2FP.BF16.F32.PACK_AB R161, R4, R113 ;  /* 0x0000007104a1723e */ /* 0x000fe400000010ff */
[----:B------:R-:W-:-:S04]  /*3fc0*/  CS2R R112, SRZ ;  /* 0x0000000000707805 */ /* 0x000fc8000001ff00 */
[----:B------:R0:W3:Y:S01]  /*3fd0*/  MUFU.EX2 R40, R117 ;  /* 0x0000007500287308 */ /* 0x0000e20000000800 */
[C---:B-1----:R-:W-:Y:S01]  /*3fe0*/  FADD.FTZ R5, R14.reuse, R9 ;  /* 0x000000090e057221 */ /* 0x042fe20000010000 */
[----:B------:R-:W-:-:S06]  /*3ff0*/  F2FP.BF16.F32.PACK_AB R166, R14, R51 ;  /* 0x000000330ea6723e */ /* 0x000fcc00000010ff */
[----:B------:R-:W1:Y:S01]  /*4000*/  MUFU.EX2 R119, R119 ;  /* 0x0000007700777308 */ /* 0x000e620000000800 */
[----:B--2---:R-:W-:Y:S01]  /*4010*/  FADD.FTZ R9, R115, R44 ;  /* 0x0000002c73097221 */ /* 0x004fe20000010000 */
[----:B0-----:R-:W-:-:S06]  /*4020*/  CS2R R116, SRZ ;  /* 0x0000000000747805 */ /* 0x001fcc000001ff00 */
[----:B------:R-:W0:Y:S01]  /*4030*/  MUFU.EX2 R42, R69 ;  /* 0x00000045002a7308 */ /* 0x000e220000000800 */
[C---:B---3--:R-:W-:Y:S01]  /*4040*/  FADD.FTZ R10, R40.reuse, R9 ;  /* 0x00000009280a7221 */ /* 0x048fe20000010000 */
[----:B------:R-:W-:Y:S02]  /*4050*/  F2FP.BF16.F32.PACK_AB R163, R40, R115 ;  /* 0x0000007328a3723e */ /* 0x000fe400000010ff */
[----:B------:R-:W-:-:S04]  /*4060*/  CS2R R114, SRZ ;  /* 0x0000000000727805 */ /* 0x000fc8000001ff00 */
[----:B------:R-:W2:Y:S01]  /*4070*/  MUFU.EX2 R121, R121 ;  /* 0x0000007900797308 */ /* 0x000ea20000000800 */
[----:B-1----:R-:W-:-:S07]  /*4080*/  FADD.FTZ R9, R119, R10 ;  /* 0x0000000a77097221 */ /* 0x002fce0000010000 */
[----:B------:R1:W3:Y:S01]  /*4090*/  MUFU.EX2 R8, R123 ;  /* 0x0000007b00087308 */ /* 0x0002e20000000800 */
[C---:B0-----:R-:W-:Y:S01]  /*40a0*/  FADD.FTZ R10, R42.reuse, R9 ;  /* 0x000000092a0a7221 */ /* 0x041fe20000010000 */
[----:B------:R-:W-:Y:S02]  /*40b0*/  F2FP.BF16.F32.PACK_AB R165, R42, R119 ;  /* 0x000000772aa5723e */ /* 0x000fe400000010ff */
[----:B------:R-:W-:Y:S01]  /*40c0*/  CS2R R118, SRZ ;  /* 0x0000000000767805 */ /* 0x000fe2000001ff00 */
[----:B--2---:R-:W-:Y:S01]  /*40d0*/  FADD.FTZ R9, R121, R10 ;  /* 0x0000000a79097221 */ /* 0x004fe20000010000 */
[----:B------:R-:W-:Y:S02]  /*40e0*/  SHF.R.S32.HI R10, RZ, 0x7, R39 ;  /* 0x00000007ff0a7819 */ /* 0x000fe40000011427 */
[----:B-1----:R-:W-:Y:S02]  /*40f0*/  CS2R R122, SRZ ;  /* 0x00000000007a7805 */ /* 0x002fe4000001ff00 */
[----:B------:R-:W-:-:S02]  /*4100*/  VIMNMX R10, R17, R10, !PT ;  /* 0x0000000a110a7248 */ /* 0x000fc40007fe0100 */
[C---:B---3--:R-:W-:Y:S01]  /*4110*/  F2FP.BF16.F32.PACK_AB R167, R8.reuse, R121 ;  /* 0x0000007908a7723e */ /* 0x048fe200000010ff */
[----:B------:R-:W-:Y:S01]  /*4120*/  FADD.FTZ R4, R8, R9 ;  /* 0x0000000908047221 */ /* 0x000fe20000010000 */
[----:B------:R-:W-:Y:S02]  /*4130*/  ISETP.GE.AND P3, PT, R11, R10, PT ;  /* 0x0000000a0b00720c */ /* 0x000fe40003f66270 */
[----:B------:R-:W-:-:S11]  /*4140*/  CS2R R120, SRZ ;  /* 0x0000000000787805 */ /* 0x000fd6000001ff00 */
[----:B------:R-:W-:Y:S05]  /*4150*/  @!P3 BRA `(.L_x_8373) ;  /* 0x00000030004cb947 */ /* 0x000fea0003800000 */
[----:B------:R-:W-:Y:S01]  /*4160*/  IMAD.MOV.U32 R9, RZ, RZ, R13 ;  /* 0x000000ffff097224 */ /* 0x000fe200078e000d */
[----:B------:R-:W-:Y:S01]  /*4170*/  MOV R14, RZ ;  /* 0x000000ff000e7202 */ /* 0x000fe20000000f00 */
[----:B------:R-:W-:Y:S01]  /*4180*/  IMAD.MOV.U32 R8, RZ, RZ, R21 ;  /* 0x000000ffff087224 */ /* 0x000fe200078e0015 */
[----:B------:R-:W-:Y:S01]  /*4190*/  UMOV UR5, URZ ;  /* 0x0000003f00057c82 */ /* 0x000fe20008000000 */
[----:B------:R-:W-:Y:S01]  /*41a0*/  IMAD.MOV.U32 R151, RZ, RZ, RZ ;  /* 0x000000ffff977224 */ /* 0x000fe200078e00ff */
[----:B------:R-:W-:Y:S01]  /*41b0*/  ULDC UR39, c[0x0][0x288] ;  /* 0x0000a20000277ab9 */ /* 0x000fe20000000800 */
[----:B------:R-:W-:Y:S01]  /*41c0*/  ULDC UR40, c[0x0][0x2f0] ;  /* 0x0000bc0000287ab9 */ /* 0x000fe20000000800 */
[----:B------:R-:W-:-:S05]  /*41d0*/  ULDC UR38, c[0x0][0x9d8] ;  /* 0x0002760000267ab9 */ /* 0x000fca0000000800 */
.L_x_8382:
        /* <DEDUP_REMOVED lines=9> */
.L_x_8375:
[----:B------:R-:W-:Y:S01]  /*4270*/  ULEA UR7, UR4, UR36, 0x3 ;  /* 0x0000002404077291 */ /* 0x000fe2000f8e183f */
[----:B------:R-:W-:-:S08]  /*4280*/  SHF.L.U32 R12, R0, 0x1f, RZ ;  /* 0x0000001f000c7819 */ /* 0x000fd000000006ff */
[----:B------:R0:W1:Y:S01]  /*4290*/  SYNCS.PHASECHK.TRANS64.TRYWAIT P3, [UR7+0x28830], R12 ;  /* 0x0288300cff0075a7 */ /* 0x0000620008060147 */
[----:B------:R-:W-:Y:S05]  /*42a0*/  @!P0 BRA `(.L_x_8376) ;  /* 0x0000000000048947 */ /* 0x000fea0003800000 */
[----:B------:R-:W-:Y:S01]  /*42b0*/  BPT.TRAP 0x1 ;  /* 0x000000040000795c */ /* 0x000fe20000300000 */
.L_x_8376:
[----:B-1----:R-:W-:Y:S05]  /*42c0*/  @P3 BRA `(.L_x_8374) ;  /* 0x0000000000083947 */ /* 0x002fea0003800000 */
[----:B------:R-:W1:Y:S02]  /*42d0*/  SYNCS.PHASECHK.TRANS64.TRYWAIT P3, [UR7+0x28830], R12 ;  /* 0x0288300cff0075a7 */ /* 0x000e640008060147 */
[----:B-1----:R-:W-:Y:S05]  /*42e0*/  @!P3 BRA `(.L_x_8377) ;  /* 0x000000b40058b947 */ /* 0x002fea0003800000 */
.L_x_8374:
        /* <DEDUP_REMOVED lines=47> */
.L_x_8379:
[----:B------:R-:W-:Y:S01]  /*45e0*/  ULEA UR7, UR5, UR36, 0x3 ;  /* 0x0000002405077291 */ /* 0x000fe2000f8e183f */
[----:B------:R-:W-:-:S08]  /*45f0*/  SHF.L.U32 R12, R14, 0x1f, RZ ;  /* 0x0000001f0e0c7819 */ /* 0x000fd000000006ff */
[----:B------:R0:W1:Y:S01]  /*4600*/  SYNCS.PHASECHK.TRANS64.TRYWAIT P3, [UR7+0x28850], R12 ;  /* 0x0288500cff0075a7 */ /* 0x0000620008060147 */
[----:B------:R-:W-:Y:S05]  /*4610*/  @!P0 BRA `(.L_x_8380) ;  /* 0x0000000000048947 */ /* 0x000fea0003800000 */
[----:B------:R-:W-:Y:S01]  /*4620*/  BPT.TRAP 0x1 ;  /* 0x000000040000795c */ /* 0x000fe20000300000 */
.L_x_8380:
[----:B-1----:R-:W-:Y:S05]  /*4630*/  @P3 BRA `(.L_x_8378) ;  /* 0x0000000000083947 */ /* 0x002fea0003800000 */
[----:B------:R-:W1:Y:S02]  /*4640*/  SYNCS.PHASECHK.TRANS64.TRYWAIT P3, [UR7+0x28850], R12 ;  /* 0x0288500cff0075a7 */ /* 0x000e640008060147 */
[----:B-1----:R-:W-:Y:S05]  /*4650*/  @!P3 BRA `(.L_x_8381) ;  /* 0x000000b00094b947 */ /* 0x002fea0003800000 */
.L_x_8378:
[----:B------:R-:W-:Y:S01]  /*4660*/  UIADD3 UR7, UR36, 0x400, URZ ;  /* 0x0000040024077890 */ /* 0x000fe2000fffe03f */
[----:B------:R-:W-:Y:S01]  /*4670*/  WARPGROUP.ARRIVE ;  /* 0x00000000000079c5 */ /* 0x000fe20000000000 */
[----:B------:R-:W-:Y:S01]  /*4680*/  UMOV UR11, 0x40000040 ;  /* 0x40000040000b7882 */ /* 0x000fe20000000000 */
[----:B------:R-:W-:Y:S01]  /*4690*/  UMOV UR15, 0x40000040 ;  /* 0x40000040000f7882 */ /* 0x000fe20000000000 */
[----:B------:R-:W-:Y:S01]  /*46a0*/  USHF.R.U32.HI UR7, URZ, 0x4, UR7 ;  /* 0x000000043f077899 */ /* 0x000fe20008011607 */
[----:B-1----:R-:W1:Y:S01]  /*46b0*/  @P2 LDC R13, c[0x0][0x44c] ;  /* 0x00011300ff0d2b82 */ /* 0x002e620000000800 */
[----:B------:R-:W-:Y:S01]  /*46c0*/  FMUL.FTZ R43, R43, UR38 ;  /* 0x000000262b2b7c20 */ /* 0x000fe20008410000 */
[----:B------:R-:W-:Y:S01]  /*46d0*/  FMUL.FTZ R34, R34, UR38 ;  /* 0x0000002622227c20 */ /* 0x000fe20008410000 */
[----:B------:R-:W-:Y:S01]  /*46e0*/  ULOP3.LUT UR7, UR7, 0x3fff, URZ, 0xc0, !UPT ;  /* 0x00003fff07077892 */ /* 0x000fe2000f8ec03f */
[----:B------:R-:W-:Y:S01]  /*46f0*/  FMUL.FTZ R190, R26, UR38 ;  /* 0x000000261abe7c20 */ /* 0x000fe20008410000 */
[----:B------:R-:W-:Y:S01]  /*4700*/  FMUL.FTZ R188, R27, UR38 ;  /* 0x000000261bbc7c20 */ /* 0x000fe20008410000 */
[----:B------:R-:W-:Y:S01]  /*4710*/  FMUL.FTZ R30, R30, UR38 ;  /* 0x000000261e1e7c20 */ /* 0x000fe20008410000 */
[----:B------:R-:W-:Y:S01]  /*4720*/  ULOP3.LUT UR7, UR7, 0x4000000, URZ, 0xfc, !UPT ;  /* 0x0400000007077892 */ /* 0x000fe2000f8efc3f */
[----:B0-----:R-:W0:Y:S01]  /*4730*/  @P2 LDC R12, c[0x0][0x450] ;  /* 0x00011400ff0c2b82 */ /* 0x001e220000000800 */
[----:B------:R-:W-:Y:S01]  /*4740*/  FMUL.FTZ R184, R31, UR38 ;  /* 0x000000261fb87c20 */ /* 0x000fe20008410000 */
[----:B------:R-:W2:Y:S01]  /*4750*/  MUFU.TANH R190, R190 ;  /* 0x000000be00be7308 */ /* 0x000ea20000002400 */
[----:B------:R-:W-:Y:S01]  /*4760*/  ULEA UR10, UR5, UR7, 0xb ;  /* 0x00000007050a7291 */ /* 0x000fe2000f8e583f */
[----:B------:R-:W-:Y:S01]  /*4770*/  FMUL.FTZ R35, R35, UR38 ;  /* 0x0000002623237c20 */ /* 0x000fe20008410000 */
[----:B------:R-:W-:Y:S01]  /*4780*/  FMUL.FTZ R38, R38, UR38 ;  /* 0x0000002626267c20 */ /* 0x000fe20008410000 */
[----:B------:R-:W-:Y:S01]  /*4790*/  FMUL.FTZ R39, R39, UR38 ;  /* 0x0000002627277c20 */ /* 0x000fe20008410000 */
[----:B------:R-:W-:Y:S01]  /*47a0*/  UIADD3 UR14, UR10, 0x80, URZ ;  /* 0x000000800a0e7890 */ /* 0x000fe2000fffe03f */
[----:B------:R-:W-:Y:S01]  /*47b0*/  FMUL.FTZ R42, R42, UR38 ;  /* 0x000000262a2a7c20 */ /* 0x000fe20008410000 */
[----:B------:R-:W-:Y:S01]  /*47c0*/  FMUL.FTZ R46, R46, UR38 ;  /* 0x000000262e2e7c20 */ /* 0x000fe20008410000 */
[----:B------:R-:W3:Y:S01]  /*47d0*/  MUFU.TANH R188, R188 ;  /* 0x000000bc00bc7308 */ /* 0x000ee20000002400 */
[----:B------:R-:W-:Y:S01]  /*47e0*/  FMUL.FTZ R47, R47, UR38 ;  /* 0x000000262f2f7c20 */ /* 0x000fe20008410000 */
[----:B------:R-:W-:Y:S01]  /*47f0*/  HGMMA.64x128x16.F32.BF16 R88, R180, gdesc[UR8].tnspB, R88, gsb0 ;  /* 0x41e00008b4587df0 */ /* 0x000fe20008001858 */
[----:B------:R-:W-:Y:S01]  /*4800*/  FMUL.FTZ R50, R50, UR38 ;  /* 0x0000002632327c20 */ /* 0x000fe20008410000 */
[----:B------:R-:W-:Y:S01]  /*4810*/  FMUL.FTZ R51, R51, UR38 ;  /* 0x0000002633337c20 */ /* 0x000fe20008410000 */
[----:B------:R-:W-:Y:S01]  /*4820*/  FMUL.FTZ R54, R54, UR38 ;  /* 0x0000002636367c20 */ /* 0x000fe20008410000 */
[----:B-1----:R-:W-:-:S04]  /*4830*/  @P2 IMAD.HI.U32 R13, R6, R13, RZ ;  /* 0x0000000d060d2227 */ /* 0x002fc800078e00ff */
        /* <DEDUP_REMOVED lines=19> */
[----:B-1----:R-:W-:Y:S01]  /*4970*/  FMUL.FTZ R30, R44, UR38 ;  /* 0x000000262c1e7c20 */ /* 0x002fe20008410000 */
        /* <DEDUP_REMOVED lines=33> */
[----:B------:R1:W-:Y:S08]  /*4b90*/  MUFU.TANH R52, R67 ;  /* 0x0000004300347308 */ /* 0x0003f00000002400 */
[----:B------:R2:W-:Y:S01]  /*4ba0*/  MUFU.TANH R48, R71 ;  /* 0x0000004700307308 */ /* 0x0005e20000002400 */
[----:B-1----:R-:W-:Y:S01]  /*4bb0*/  FMUL.FTZ R67, R68, UR38 ;  /* 0x0000002644437c20 */ /* 0x002fe20008410000 */
[----:B------:R-:W-:-:S06]  /*4bc0*/  FMUL.FTZ R68, R76, UR38 ;  /* 0x000000264c447c20 */ /* 0x000fcc0008410000 */
[----:B------:R-:W-:Y:S01]  /*4bd0*/  MUFU.TANH R44, R75 ;  /* 0x0000004b002c7308 */ /* 0x000fe20000002400 */
[----:B--2---:R-:W-:Y:S01]  /*4be0*/  FMUL.FTZ R71, R65, UR38 ;  /* 0x0000002641477c20 */ /* 0x004fe20008410000 */
[----:B------:R-:W-:Y:S01]  /*4bf0*/  FMUL.FTZ R65, R73, UR38 ;  /* 0x0000002649417c20 */ /* 0x000fe20008410000 */
[----:B------:R-:W-:Y:S02]  /*4c00*/  WARPGROUP.DEPBAR.LE gsb0, 0x0 ;  /* 0x00008000000079c5 */ /* 0x000fe40000010000 */
[----:B------:R-:W-:-:S03]  /*4c10*/  WARPGROUP.ARRIVE ;  /* 0x00000000000079c5 */ /* 0x000fc60000000000 */
[----:B------:R-:W1:Y:S03]  /*4c20*/  MUFU.TANH R182, R34 ;  /* 0x0000002200b67308 */ /* 0x000e660000002400 */
[----:B------:R-:W-:Y:S01]  /*4c30*/  HGMMA.64x128x16.F32.BF16 R88, R176, gdesc[UR12].tnspB, R88, gsb0 ;  /* 0x41e0000cb0587df0 */ /* 0x000fe20008001858 */
[----:B------:R-:W-:Y:S01]  /*4c40*/  UIADD3 UR14, UR10, 0x100, URZ ;  /* 0x000001000a0e7890 */ /* 0x000fe2000fffe03f */
[----:B------:R-:W-:-:S03]  /*4c50*/  UMOV UR15, 0x40000040 ;  /* 0x40000040000f7882 */ /* 0x000fc60000000000 */
[----:B------:R2:W1:Y:S08]  /*4c60*/  MUFU.TANH R180, R35 ;  /* 0x0000002300b47308 */ /* 0x0004700000002400 */
[----:B------:R-:W-:Y:S01]  /*4c70*/  MUFU.TANH R40, R79 ;  /* 0x0000004f00287308 */ /* 0x000fe20000002400 */
[----:B--2---:R-:W-:-:S07]  /*4c80*/  FMUL.FTZ R35, R53, UR38 ;  /* 0x0000002635237c20 */ /* 0x004fce0008410000 */
        /* <DEDUP_REMOVED lines=18> */
[----:B------:R2:W1:Y:S01]  /*4db0*/  MUFU.TANH R176, R39 ;  /* 0x0000002700b07308 */ /* 0x0004620000002400 */
[----:B------:R-:W-:Y:S01]  /*4dc0*/  HGMMA.64x128x16.F32.BF16 R88, R172, gdesc[UR12].tnspB, R88, gsb0 ;  /* 0x41e0000cac587df0 */ /* 0x000fe20008001858 */
[----:B------:R-:W-:Y:S01]  /*4dd0*/  UIADD3 UR14, UR10, 0x180, URZ ;  /* 0x000001800a0e7890 */ /* 0x000fe2000fffe03f */
[----:B------:R-:W-:-:S05]  /*4de0*/  UMOV UR15, 0x40000040 ;  /* 0x40000040000f7882 */ /* 0x000fca0000000000 */
[----:B------:R-:W-:Y:S01]  /*4df0*/  MUFU.TANH R35, R35 ;  /* 0x0000002300237308 */ /* 0x000fe20000002400 */
[----:B--2---:R-:W-:-:S07]  /*4e00*/  FMUL.FTZ R39, R56, UR38 ;  /* 0x0000002638277c20 */ /* 0x004fce0008410000 */
[----:B------:R2:W-:Y:S08]  /*4e10*/  MUFU.TANH R56, R63 ;  /* 0x0000003f00387308 */ /* 0x0005f00000002400 */
[----:B------:R-:W-:Y:S01]  /*4e20*/  MUFU.TANH R39, R39 ;  /* 0x0000002700277308 */ /* 0x000fe20000002400 */
[----:B--2---:R-:W-:Y:S01]  /*4e30*/  FMUL.FTZ R63, R72, UR38 ;  /* 0x00000026483f7c20 */ /* 0x004fe20008410000 */
        /* <DEDUP_REMOVED lines=19> */
[----:B------:R-:W-:Y:S01]  /*4f70*/  UMOV UR15, 0x40000040 ;  /* 0x40000040000f7882 */ /* 0x000fe20000000000 */
[----:B--2---:R-:W-:Y:S01]  /*4f80*/  IMAD.MOV.U32 R43, RZ, RZ, R6 ;  /* 0x000000ffff2b7224 */ /* 0x004fe200078e0006 */
[----:B0-----:R-:W-:Y:S01]  /*4f90*/  @P2 SHF.R.U32.HI R43, RZ, R12, R13 ;  /* 0x0000000cff2b2219 */ /* 0x001fe2000001160d */
[----:B------:R-:W-:-:S04]  /*4fa0*/  IMAD.MOV.U32 R12, RZ, RZ, -0x80 ;  /* 0xffffff80ff0c7424 */ /* 0x000fc800078e00ff */
[----:B------:R-:W0:Y:S01]  /*4fb0*/  SHFL.IDX PT, R34, R43, 0x1, 0x1c1f ;  /* 0x003c1f002b227f89 */ /* 0x000e2200000e0000 */
[----:B------:R-:W-:-:S03]  /*4fc0*/  IMAD R12, R11, R12, 0x1 ;  /* 0x000000010b0c7424 */ /* 0x000fc600078e020c */
[----:B------:R-:W2:Y:S01]  /*4fd0*/  SHFL.IDX PT, R76, R43, RZ, 0x1c1f ;  /* 0x001c1fff2b4c7589 */ /* 0x000ea200000e0000 */
[----:B------:R-:W-:-:S04]  /*4fe0*/  IMAD R23, R7, -0x2, R12 ;  /* 0xfffffffe07177824 */ /* 0x000fc800078e020c */
[----:B------:R-:W-:-:S05]  /*4ff0*/  IMAD R23, R16, UR40, R23 ;  /* 0x0000002810177c24 */ /* 0x000fca000f8e0217 */
[----:B0-----:R-:W-:Y:S02]  /*5000*/  IADD3 R12, R34, -UR39, R23 ;  /* 0x80000027220c7c10 */ /* 0x001fe4000fffe017 */
[----:B------:R-:W0:Y:S02]  /*5010*/  MUFU.TANH R34, R66 ;  /* 0x0000004200227308 */ /* 0x000e240000002400 */
[C---:B------:R-:W-:Y:S02]  /*5020*/  ISETP.GT.AND P3, PT, R12.reuse, RZ, PT ;  /* 0x000000ff0c00720c */ /* 0x040fe40003f64270 */
[----:B------:R-:W-:Y:S02]  /*5030*/  ISETP.GT.AND P4, PT, R12, 0x1, PT ;  /* 0x000000010c00780c */ /* 0x000fe40003f84270 */
[----:B------:R-:W-:Y:S02]  /*5040*/  FSEL R190, R190, -INF , P3 ;  /* 0xff800000bebe7808 */ /* 0x000fe40001800000 */
[----:B------:R-:W-:-:S02]  /*5050*/  ISETP.GT.AND P3, PT, R12, 0x8, PT ;  /* 0x000000080c00780c */ /* 0x000fc40003f64270 */
[----:B---3--:R-:W-:Y:S02]  /*5060*/  FSEL R188, R188, -INF , P4 ;  /* 0xff800000bcbc7808 */ /* 0x008fe40002000000 */
[----:B------:R-:W-:Y:S02]  /*5070*/  FMNMX.FTZ R13, R190, R9, !PT ;  /* 0x00000009be0d7209 */ /* 0x000fe40007810000 */
[----:B------:R-:W-:Y:S02]  /*5080*/  ISETP.GT.AND P4, PT, R12, 0x9, PT ;  /* 0x000000090c00780c */ /* 0x000fe40003f84270 */
[----:B----4-:R-:W-:Y:S02]  /*5090*/  FSEL R186, R186, -INF , P3 ;  /* 0xff800000baba7808 */ /* 0x010fe40001800000 */
[----:B------:R-:W-:Y:S02]  /*50a0*/  FMNMX.FTZ R13, R188, R13, !PT ;  /* 0x0000000dbc0d7209 */ /* 0x000fe40007810000 */
[----:B------:R-:W-:-:S02]  /*50b0*/  ISETP.GT.AND P3, PT, R12, 0x10, PT ;  /* 0x000000100c00780c */ /* 0x000fc40003f64270 */
[----:B-----5:R-:W-:Y:S02]  /*50c0*/  FSEL R184, R184, -INF , P4 ;  /* 0xff800000b8b87808 */ /* 0x020fe40002000000 */
[----:B------:R-:W-:Y:S02]  /*50d0*/  FMNMX.FTZ R13, R186, R13, !PT ;  /* 0x0000000dba0d7209 */ /* 0x000fe40007810000 */
[----:B------:R-:W-:Y:S02]  /*50e0*/  ISETP.GT.AND P4, PT, R12, 0x11, PT ;  /* 0x000000110c00780c */ /* 0x000fe40003f84270 */
[----:B-1----:R-:W-:Y:S02]  /*50f0*/  FSEL R182, R182, -INF , P3 ;  /* 0xff800000b6b67808 */ /* 0x002fe40001800000 */
[----:B------:R-:W-:Y:S02]  /*5100*/  FMNMX.FTZ R13, R184, R13, !PT ;  /* 0x0000000db80d7209 */ /* 0x000fe40007810000 */
[----:B------:R-:W-:-:S02]  /*5110*/  ISETP.GT.AND P3, PT, R12, 0x18, PT ;  /* 0x000000180c00780c */ /* 0x000fc40003f64270 */
[----:B------:R-:W-:Y:S02]  /*5120*/  FSEL R180, R180, -INF , P4 ;  /* 0xff800000b4b47808 */ /* 0x000fe40002000000 */
[----:B------:R-:W-:Y:S02]  /*5130*/  FMNMX.FTZ R13, R182, R13, !PT ;  /* 0x0000000db60d7209 */ /* 0x000fe40007810000 */
[----:B------:R-:W-:Y:S02]  /*5140*/  ISETP.GT.AND P4, PT, R12, 0x19, PT ;  /* 0x000000190c00780c */ /* 0x000fe40003f84270 */
[----:B------:R-:W-:Y:S02]  /*5150*/  FSEL R178, R38, -INF , P3 ;  /* 0xff80000026b27808 */ /* 0x000fe40001800000 */
[----:B------:R-:W-:Y:S01]  /*5160*/  FMNMX.FTZ R13, R180, R13, !PT ;  /* 0x0000000db40d7209 */ /* 0x000fe20007810000 */
[----:B------:R-:W-:Y:S01]  /*5170*/  MUFU.TANH R38, R86 ;  /* 0x0000005600267308 */ /* 0x000fe20000002400 */
[----:B------:R-:W-:-:S02]  /*5180*/  ISETP.GT.AND P3, PT, R12, 0x20, PT ;  /* 0x000000200c00780c */ /* 0x000fc40003f64270 */
[----:B------:R-:W-:Y:S02]  /*5190*/  FSEL R176, R176, -INF , P4 ;  /* 0xff800000b0b07808 */ /* 0x000fe40002000000 */
[----:B------:R-:W-:Y:S02]  /*51a0*/  FMNMX.FTZ R13, R178, R13, !PT ;  /* 0x0000000db20d7209 */ /* 0x000fe40007810000 */
[----:B------:R-:W-:Y:S02]  /*51b0*/  ISETP.GT.AND P4, PT, R12, 0x21, PT ;  /* 0x000000210c00780c */ /* 0x000fe40003f84270 */
[----:B------:R-:W-:Y:S02]  /*51c0*/  FSEL R174, R42, -INF , P3 ;  /* 0xff8000002aae7808 */ /* 0x000fe40001800000 */
[----:B------:R-:W-:Y:S01]  /*51d0*/  FMNMX.FTZ R13, R176, R13, !PT ;  /* 0x0000000db00d7209 */ /* 0x000fe20007810000 */
[----:B------:R1:W-:Y:S01]  /*51e0*/  MUFU.TANH R42, R78 ;  /* 0x0000004e002a7308 */ /* 0x0003e20000002400 */
[----:B------:R-:W-:-:S02]  /*51f0*/  ISETP.GT.AND P3, PT, R12, 0x28, PT ;  /* 0x000000280c00780c */ /* 0x000fc40003f64270 */
[----:B------:R-:W-:Y:S02]  /*5200*/  FSEL R172, R172, -INF , P4 ;  /* 0xff800000acac7808 */ /* 0x000fe40002000000 */
[----:B------:R-:W-:Y:S02]  /*5210*/  FMNMX.FTZ R13, R174, R13, !PT ;  /* 0x0000000dae0d7209 */ /* 0x000fe40007810000 */
[----:B------:R-:W-:Y:S02]  /*5220*/  ISETP.GT.AND P4, PT, R12, 0x29, PT ;  /* 0x000000290c00780c */ /* 0x000fe40003f84270 */
[----:B------:R-:W-:Y:S01]  /*5230*/  FMNMX.FTZ R13, R172, R13, !PT ;  /* 0x0000000dac0d7209 */ /* 0x000fe20007810000 */
[----:B-1----:R-:W-:Y:S01]  /*5240*/  FMUL.FTZ R78, R64, UR38 ;  /* 0x00000026404e7c20 */ /* 0x002fe20008410000 */
[----:B--2---:R-:W-:Y:S01]  /*5250*/  IADD3 R76, R76, -UR39, R23 ;  /* 0x800000274c4c7c10 */ /* 0x004fe2000fffe017 */
[----:B------:R-:W-:-:S03]  /*5260*/  FMUL.FTZ R64, R81, UR38 ;  /* 0x0000002651407c20 */ /* 0x000fc60008410000 */
[----:B------:R-:W-:Y:S01]  /*5270*/  ISETP.GT.AND P5, PT, R76, 0x1, PT ;  /* 0x000000014c00780c */ /* 0x000fe20003fa4270 */
[----:B------:R-:W-:Y:S03]  /*5280*/  MUFU.TANH R78, R78 ;  /* 0x0000004e004e7308 */ /* 0x000fe60000002400 */
[----:B------:R-:W-:Y:S02]  /*5290*/  FSEL R43, R20, -INF , P5 ;  /* 0xff800000142b7808 */ /* 0x000fe40002800000 */
[----:B------:R-:W-:-:S03]  /*52a0*/  ISETP.GT.AND P5, PT, R76, 0x9, PT ;  /* 0x000000094c00780c */ /* 0x000fc60003fa4270 */
[----:B------:R-:W-:Y:S01]  /*52b0*/  MUFU.TANH R64, R64 ;  /* 0x0000004000407308 */ /* 0x000fe20000002400 */
[----:B------:R-:W-:Y:S02]  /*52c0*/  FSEL R49, R22, -INF , P5 ;  /* 0xff80000016317808 */ /* 0x000fe40002800000 */
[----:B------:R-:W-:Y:S01]  /*52d0*/  ISETP.GT.AND P5, PT, R76, 0x11, PT ;  /* 0x000000114c00780c */ /* 0x000fe20003fa4270 */
[----:B------:R-:W-:Y:S02]  /*52e0*/  WARPGROUP.DEPBAR.LE gsb0, 0x0 ;  /* 0x00008000000079c5 */ /* 0x000fe40000010000 */
[----:B------:R-:W-:Y:S01]  /*52f0*/  WARPGROUP.ARRIVE ;  /* 0x00000000000079c5 */ /* 0x000fe20000000000 */
[----:B------:R-:W-:Y:S02]  /*5300*/  FSEL R170, R46, -INF , P3 ;  /* 0xff8000002eaa7808 */ /* 0x000fe40001800000 */
[----:B------:R-:W-:Y:S02]  /*5310*/  ISETP.GT.AND P3, PT, R12, 0x30, PT ;  /* 0x000000300c00780c */ /* 0x000fe40003f64270 */
[----:B------:R-:W-:Y:S01]  /*5320*/  FSEL R168, R47, -INF , P4 ;  /* 0xff8000002fa87808 */ /* 0x000fe20002000000 */
[----:B------:R-:W-:Y:S01]  /*5330*/  HGMMA.64x128x16.F32.BF16 R88, R152, gdesc[UR12].tnspB, R88, gsb0 ;  /* 0x41e0000c98587df0 */ /* 0x000fe20008001858 */
[----:B------:R-:W-:Y:S01]  /*5340*/  FMNMX.FTZ R15, R170, R13, !PT ;  /* 0x0000000daa0f7209 */ /* 0x000fe20007810000 */
[----:B------:R-:W-:Y:S01]  /*5350*/  FMUL.FTZ R13, R74, UR38 ;  /* 0x000000264a0d7c20 */ /* 0x000fe20008410000 */
[----:B------:R-:W-:Y:S01]  /*5360*/  ISETP.GT.AND P4, PT, R12, 0x31, PT ;  /* 0x000000310c00780c */ /* 0x000fe20003f84270 */
[----:B------:R-:W-:Y:S01]  /*5370*/  UIADD3 UR14, UR10, 0x280, URZ ;  /* 0x000002800a0e7890 */ /* 0x000fe2000fffe03f */
[----:B------:R-:W-:Y:S01]  /*5380*/  FMNMX.FTZ R15, R168, R15, !PT ;  /* 0x0000000fa80f7209 */ /* 0x000fe20007810000 */
[----:B------:R-:W-:-:S02]  /*5390*/  UMOV UR15, 0x40000040 ;  /* 0x40000040000f7882 */ /* 0x000fc40000000000 */
[----:B------:R-:W1:Y:S01]  /*53a0*/  MUFU.TANH R13, R13 ;  /* 0x0000000d000d7308 */ /* 0x000e620000002400 */
[----:B------:R-:W-:Y:S02]  /*53b0*/  WARPGROUP.DEPBAR.LE gsb0, 0x0 ;  /* 0x00008000000079c5 */ /* 0x000fe40000010000 */
[----:B------:R-:W-:Y:S01]  /*53c0*/  FSEL R154, R50, -INF , P3 ;  /* 0xff800000329a7808 */ /* 0x000fe20001800000 */
[----:B------:R-:W-:Y:S01]  /*53d0*/  WARPGROUP.ARRIVE ;  /* 0x00000000000079c5 */ /* 0x000fe20000000000 */
[----:B------:R-:W-:Y:S02]  /*53e0*/  ISETP.GT.AND P3, PT, R12, 0x38, PT ;  /* 0x000000380c00780c */ /* 0x000fe40003f64270 */
[----:B------:R-:W-:Y:S02]  /*53f0*/  FSEL R152, R51, -INF , P4 ;  /* 0xff80000033987808 */ /* 0x000fe40002000000 */
[----:B------:R-:W-:Y:S01]  /*5400*/  FMNMX.FTZ R15, R154, R15, !PT ;  /* 0x0000000f9a0f7209 */ /* 0x000fe20007810000 */
[----:B------:R-:W-:Y:S01]  /*5410*/  HGMMA.64x128x16.F32.BF16 R88, R156, gdesc[UR12].tnspB, R88, gsb0 ;  /* 0x41e0000c9c587df0 */ /* 0x000fe20008001858 */
[----:B------:R-:W-:Y:S01]  /*5420*/  ISETP.GT.AND P4, PT, R12, 0x39, PT ;  /* 0x000000390c00780c */ /* 0x000fe20003f84270 */
[----:B------:R-:W-:Y:S01]  /*5430*/  UIADD3 UR14, UR10, 0x300, URZ ;  /* 0x000003000a0e7890 */ /* 0x000fe2000fffe03f */
[----:B------:R-:W-:Y:S01]  /*5440*/  FSEL R74, R54, -INF , P3 ;  /* 0xff800000364a7808 */ /* 0x000fe20001800000 */
[----:B------:R-:W-:Y:S01]  /*5450*/  UMOV UR15, 0x40000040 ;  /* 0x40000040000f7882 */ /* 0x000fe20000000000 */
[----:B------:R-:W-:Y:S01]  /*5460*/  FMNMX.FTZ R15, R152, R15, !PT ;  /* 0x0000000f980f7209 */ /* 0x000fe20007810000 */
[----:B------:R-:W-:Y:S01]  /*5470*/  UIADD3 UR10, UR10, 0x380, URZ ;  /* 0x000003800a0a7890 */ /* 0x000fe2000fffe03f */
        /* <DEDUP_REMOVED lines=16> */
[----:B0-----:R-:W-:Y:S02]  /*5580*/  FSEL R54, R34, -INF , P3 ;  /* 0xff80000022367808 */ /* 0x001fe40001800000 */
[----:B------:R-:W-:Y:S01]  /*5590*/  FMNMX.FTZ R15, R56, R15, !PT ;  /* 0x0000000f380f7209 */ /* 0x000fe20007810000 */
[----:B------:R-:W0:Y:S01]  /*55a0*/  MUFU.TANH R34, R82 ;  /* 0x0000005200227308 */ /* 0x000e220000002400 */
[----:B------:R-:W-:-:S02]  /*55b0*/  ISETP.GT.AND P3, PT, R12, 0x58, PT ;  /* 0x000000580c00780c */ /* 0x000fc40003f64270 */
[----:B------:R-:W-:Y:S02]  /*55c0*/  FSEL R52, R52, -INF , P4 ;  /* 0xff80000034347808 */ /* 0x000fe40002000000 */
[----:B------:R-:W-:Y:S02]  /*55d0*/  FMNMX.FTZ R15, R54, R15, !PT ;  /* 0x0000000f360f7209 */ /* 0x000fe40007810000 */
[----:B------:R-:W-:Y:S02]  /*55e0*/  ISETP.GT.AND P4, PT, R12, 0x59, PT ;  /* 0x000000590c00780c */ /* 0x000fe40003f84270 */
[----:B------:R-:W-:Y:S02]  /*55f0*/  FSEL R50, R36, -INF , P3 ;  /* 0xff80000024327808 */ /* 0x000fe40001800000 */
[----:B------:R-:W-:Y:S01]  /*5600*/  FMNMX.FTZ R15, R52, R15, !PT ;  /* 0x0000000f340f7209 */ /* 0x000fe20007810000 */
[----:B------:R-:W2:Y:S01]  /*5610*/  MUFU.TANH R36, R83 ;  /* 0x0000005300247308 */ /* 0x000ea20000002400 */
[----:B------:R-:W-:-:S02]  /*5620*/  ISETP.GT.AND P3, PT, R12, 0x60, PT ;  /* 0x000000600c00780c */ /* 0x000fc40003f64270 */
[----:B------:R-:W-:Y:S02]  /*5630*/  FSEL R48, R48, -INF , P4 ;  /* 0xff80000030307808 */ /* 0x000fe40002000000 */
        /* <DEDUP_REMOVED lines=15> */
[----:B------:R-:W-:Y:S02]  /*5730*/  FMNMX.FTZ R15, R40, R15, !PT ;  /* 0x0000000f280f7209 */ /* 0x000fe40007810000 */
[----:B------:R-:W-:-:S02]  /*5740*/  ISETP.GT.AND P3, PT, R12, 0x78, PT ;  /* 0x000000780c00780c */ /* 0x000fc40003f64270 */
[----:B--2---:R-:W-:Y:S02]  /*5750*/  FSEL R36, R36, -INF , P4 ;  /* 0xff80000024247808 */ /* 0x004fe40002000000 */
[----:B------:R-:W-:Y:S02]  /*5760*/  FMNMX.FTZ R15, R34, R15, !PT ;  /* 0x0000000f220f7209 */ /* 0x000fe40007810000 */
[----:B------:R-:W-:Y:S02]  /*5770*/  ISETP.GT.AND P4, PT, R12, 0x79, PT ;  /* 0x000000790c00780c */ /* 0x000fe40003f84270 */
[----:B------:R-:W-:Y:S02]  /*5780*/  FSEL R38, R38, -INF , P3 ;  /* 0xff80000026267808 */ /* 0x000fe40001800000 */
[----:B------:R-:W-:Y:S02]  /*5790*/  FMNMX.FTZ R13, R36, R15, !PT ;  /* 0x0000000f240d7209 */ /* 0x000fe40007810000 */
[----:B------:R-:W-:-:S02]  /*57a0*/  FSEL R15, R87, -INF , P4 ;  /* 0xff800000570f7808 */ /* 0x000fc40002000000 */
[----:B------:R-:W-:Y:S02]  /*57b0*/  FMNMX.FTZ R12, R38, R13, !PT ;  /* 0x0000000d260c7209 */ /* 0x000fe40007810000 */
[----:B------:R-:W-:Y:S02]  /*57c0*/  ISETP.GT.AND P4, PT, R76, RZ, PT ;  /* 0x000000ff4c00720c */ /* 0x000fe40003f84270 */
[----:B------:R-:W-:Y:S02]  /*57d0*/  FMNMX.FTZ R12, R15, R12, !PT ;  /* 0x0000000c0f0c7209 */ /* 0x000fe40007810000 */
[----:B------:R-:W-:Y:S02]  /*57e0*/  FSEL R51, R24, -INF , P5 ;  /* 0xff80000018337808 */ /* 0x000fe40002800000 */
[----:B------:R-:W-:Y:S01]  /*57f0*/  ISETP.GT.AND P5, PT, R76, 0x19, PT ;  /* 0x000000194c00780c */ /* 0x000fe20003fa4270 */
[----:B------:R-:W0:Y:S03]  /*5800*/  SHFL.BFLY PT, R13, R12, 0x2, 0x1f ;  /* 0x0c401f000c0d7f89 */ /* 0x000e2600000e0000 */
[----:B------:R-:W-:-:S02]  /*5810*/  FSEL R53, R26, -INF , P5 ;  /* 0xff8000001a357808 */ /* 0x000fc40002800000 */
[----:B------:R-:W-:-:S04]  /*5820*/  ISETP.GT.AND P5, PT, R76, 0x21, PT ;  /* 0x000000214c00780c */ /* 0x000fc80003fa4270 */
[----:B------:R-:W-:Y:S02]  /*5830*/  FSEL R55, R28, -INF , P5 ;  /* 0xff8000001c377808 */ /* 0x000fe40002800000 */
[----:B------:R-:W-:-:S04]  /*5840*/  ISETP.GT.AND P5, PT, R76, 0x29, PT ;  /* 0x000000294c00780c */ /* 0x000fc80003fa4270 */
[----:B------:R-:W-:Y:S02]  /*5850*/  FSEL R31, R31, -INF , P5 ;  /* 0xff8000001f1f7808 */ /* 0x000fe40002800000 */
[----:B------:R-:W-:-:S04]  /*5860*/  ISETP.GT.AND P5, PT, R76, 0x31, PT ;  /* 0x000000314c00780c */ /* 0x000fc80003fa4270 */
[----:B------:R-:W-:Y:S02]  /*5870*/  FSEL R75, R32, -INF , P5 ;  /* 0xff800000204b7808 */ /* 0x000fe40002800000 */
[----:B------:R-:W-:Y:S02]  /*5880*/  ISETP.GT.AND P5, PT, R76, 0x39, PT ;  /* 0x000000394c00780c */ /* 0x000fe40003fa4270 */
[----:B0-----:R-:W-:Y:S02]  /*5890*/  FMNMX.FTZ R13, R12, R13, !PT ;  /* 0x0000000d0c0d7209 */ /* 0x001fe40007810000 */
[----:B------:R-:W0:Y:S01]  /*58a0*/  LDC R12, c[0x0][0x988] ;  /* 0x00026200ff0c7b82 */ /* 0x000e220000000800 */
[----:B------:R-:W-:Y:S02]  /*58b0*/  WARPGROUP.DEPBAR.LE gsb0, 0x0 ;  /* 0x00008000000079c5 */ /* 0x000fe40000010000 */
[----:B------:R-:W1:Y:S01]  /*58c0*/  SHFL.BFLY PT, R82, R13, 0x1, 0x1f ;  /* 0x0c201f000d527f89 */ /* 0x000e6200000e0000 */
[----:B------:R-:W-:Y:S01]  /*58d0*/  WARPGROUP.ARRIVE ;  /* 0x00000000000079c5 */ /* 0x000fe20000000000 */
[----:B------:R-:W-:-:S02]  /*58e0*/  FSEL R77, R35, -INF , P5 ;  /* 0xff800000234d7808 */ /* 0x000fc40002800000 */
[----:B------:R-:W-:-:S03]  /*58f0*/  ISETP.GT.AND P5, PT, R76, 0x41, PT ;  /* 0x000000414c00780c */ /* 0x000fc60003fa4270 */
[----:B------:R-:W-:Y:S01]  /*5900*/  HGMMA.64x128x16.F32.BF16 R88, R160, gdesc[UR12].tnspB, R88, gsb0 ;  /* 0x41e0000ca0587df0 */ /* 0x000fe20008001858 */
[----:B------:R-:W-:Y:S02]  /*5910*/  FSEL R41, R41, -INF , P5 ;  /* 0xff80000029297808 */ /* 0x000fe40002800000 */
[----:B------:R-:W-:Y:S02]  /*5920*/  ISETP.GT.AND P5, PT, R76, 0x49, PT ;  /* 0x000000494c00780c */ /* 0x000fe40003fa4270 */
[----:B-1----:R-:W-:-:S04]  /*5930*/  FMNMX.FTZ R13, R13, R82, !PT ;  /* 0x000000520d0d7209 */ /* 0x002fc80007810000 */
[C---:B------:R-:W-:Y:S01]  /*5940*/  FSETP.NEU.FTZ.AND P3, PT, R13.reuse, -INF , PT ;  /* 0xff8000000d00780b */ /* 0x040fe20003f7d000 */
[----:B0-----:R-:W-:-:S05]  /*5950*/  FMUL.FTZ R45, R13, R12 ;  /* 0x0000000c0d2d7220 */ /* 0x001fca0000410000 */
[----:B------:R-:W-:Y:S02]  /*5960*/  FSEL R23, R45, RZ, P3 ;  /* 0x000000ff2d177208 */ /* 0x000fe40001800000 */
[----:B------:R-:W-:Y:S02]  /*5970*/  FSEL R45, R14, -INF , P4 ;  /* 0xff8000000e2d7808 */ /* 0x000fe40002000000 */
        /* <DEDUP_REMOVED lines=19> */
[----:B------:R-:W-:Y:S01]  /*5ab0*/  MUFU.EX2 R181, R181 ;  /* 0x000000b500b57308 */ /* 0x000fe20000000800 */
        /* <DEDUP_REMOVED lines=54> */
[----:B------:R-:W-:Y:S01]  /*5e20*/  FSEL R33, R60, -INF , P5 ;  /* 0xff8000003c217808 */ /* 0x000fe20002800000 */
[----:B------:R-:W-:Y:S01]  /*5e30*/  MUFU.EX2 R179, R179 ;  /* 0x000000b300b37308 */ /* 0x000fe20000000800 */
[----:B------:R-:W-:Y:S01]  /*5e40*/  FMNMX.FTZ R28, R57, R28, !PT ;  /* 0x0000001c391c7209 */ /* 0x000fe20007810000 */
[-CC-:B------:R-:W-:Y:S01]  /*5e50*/  FFMA.FTZ R34, R34, R12.reuse, -R23.reuse ;  /* 0x0000000c22227223 */ /* 0x180fe20000010817 */
[----:B------:R-:W-:Y:S01]  /*5e60*/  ISETP.GT.AND P5, PT, R76, 0x51, PT ;  /* 0x000000514c00780c */ /* 0x000fe20003fa4270 */
[----:B------:R-:W-:Y:S01]  /*5e70*/  FFMA.FTZ R15, R15, R12, -R23 ;  /* 0x0000000c0f0f7223 */ /* 0x000fe20000010817 */
[----:B------:R-:W-:-:S02]  /*5e80*/  FSEL R35, R78, -INF , P4 ;  /* 0xff8000004e237808 */ /* 0x000fc40002000000 */
[----:B------:R-:W-:Y:S01]  /*5e90*/  FMNMX.FTZ R28, R33, R28, !PT ;  /* 0x0000001c211c7209 */ /* 0x000fe20007810000 */
[----:B------:R-:W-:Y:S01]  /*5ea0*/  MUFU.EX2 R26, R172 ;  /* 0x000000ac001a7308 */ /* 0x000fe20000000800 */
[C---:B------:R-:W-:Y:S02]  /*5eb0*/  ISETP.GT.AND P4, PT, R76.reuse, 0x58, PT ;  /* 0x000000584c00780c */ /* 0x040fe40003f84270 */
[----:B------:R-:W-:Y:S02]  /*5ec0*/  FSEL R71, R71, -INF , P5 ;  /* 0xff80000047477808 */ /* 0x000fe40002800000 */
[----:B------:R-:W-:Y:S02]  /*5ed0*/  FMNMX.FTZ R30, R35, R28, !PT ;  /* 0x0000001c231e7209 */ /* 0x000fe40007810000 */
[----:B------:R-:W-:Y:S01]  /*5ee0*/  ISETP.GT.AND P5, PT, R76, 0x59, PT ;  /* 0x000000594c00780c */ /* 0x000fe20003fa4270 */
[----:B------:R-:W-:Y:S01]  /*5ef0*/  MUFU.EX2 R173, R173 ;  /* 0x000000ad00ad7308 */ /* 0x000fe20000000800 */
[----:B------:R-:W-:-:S02]  /*5f00*/  FSEL R67, R67, -INF , P4 ;  /* 0xff80000043437808 */ /* 0x000fc40002000000 */
[----:B------:R-:W-:Y:S02]  /*5f10*/  FMNMX.FTZ R30, R71, R30, !PT ;  /* 0x0000001e471e7209 */ /* 0x000fe40007810000 */
[C---:B------:R-:W-:Y:S02]  /*5f20*/  ISETP.GT.AND P4, PT, R76.reuse, 0x60, PT ;  /* 0x000000604c00780c */ /* 0x040fe40003f84270 */
[----:B------:R-:W-:Y:S01]  /*5f30*/  FSEL R61, R61, -INF , P5 ;  /* 0xff8000003d3d7808 */ /* 0x000fe20002800000 */
[----:B------:R-:W-:Y:S01]  /*5f40*/  MUFU.EX2 R175, R175 ;  /* 0x000000af00af7308 */ /* 0x000fe20000000800 */
[----:B------:R-:W-:Y:S02]  /*5f50*/  FMNMX.FTZ R30, R67, R30, !PT ;  /* 0x0000001e431e7209 */ /* 0x000fe40007810000 */
[----:B------:R-:W-:Y:S02]  /*5f60*/  ISETP.GT.AND P5, PT, R76, 0x61, PT ;  /* 0x000000614c00780c */ /* 0x000fe40003fa4270 */
[----:B------:R-:W-:-:S02]  /*5f70*/  FSEL R63, R63, -INF , P4 ;  /* 0xff8000003f3f7808 */ /* 0x000fc40002000000 */
[----:B------:R-:W-:Y:S01]  /*5f80*/  FMNMX.FTZ R30, R61, R30, !PT ;  /* 0x0000001e3d1e7209 */ /* 0x000fe20007810000 */
[----:B------:R-:W-:Y:S01]  /*5f90*/  MUFU.EX2 R28, R168 ;  /* 0x000000a8001c7308 */ /* 0x000fe20000000800 */
[C---:B------:R-:W-:Y:S02]  /*5fa0*/  ISETP.GT.AND P4, PT, R76.reuse, 0x68, PT ;  /* 0x000000684c00780c */ /* 0x040fe40003f84270 */
[----:B------:R-:W-:Y:S01]  /*5fb0*/  FSEL R65, R65, -INF , P5 ;  /* 0xff80000041417808 */ /* 0x000fe20002800000 */
[----:B------:R-:W-:Y:S02]  /*5fc0*/  WARPGROUP.DEPBAR.LE gsb0, 0x0 ;  /* 0x00008000000079c5 */ /* 0x000fe40000010000 */
[----:B------:R-:W-:Y:S01]  /*5fd0*/  FMNMX.FTZ R32, R63, R30, !PT ;  /* 0x0000001e3f207209 */ /* 0x000fe20007810000 */
[----:B------:R-:W-:Y:S01]  /*5fe0*/  WARPGROUP.ARRIVE ;  /* 0x00000000000079c5 */ /* 0x000fe20000000000 */
[----:B------:R-:W-:Y:S01]  /*5ff0*/  ISETP.GT.AND P5, PT, R76, 0x69, PT ;  /* 0x000000694c00780c */ /* 0x000fe20003fa4270 */
[----:B------:R0:W-:Y:S01]  /*6000*/  MUFU.EX2 R30, R152 ;  /* 0x00000098001e7308 */ /* 0x0001e20000000800 */
[----:B------:R-:W-:-:S02]  /*6010*/  FSEL R79, R68, -INF , P4 ;  /* 0xff800000444f7808 */ /* 0x000fc40002000000 */
[----:B------:R-:W-:Y:S01]  /*6020*/  FMNMX.FTZ R32, R65, R32, !PT ;  /* 0x0000002041207209 */ /* 0x000fe20007810000 */
[----:B------:R-:W-:Y:S01]  /*6030*/  HGMMA.64x128x16.F32.BF16 R88, R164, gdesc[UR8].tnspB, R88, gsb0 ;  /* 0x41e00008a4587df0 */ /* 0x000fe20008001858 */
        /* <DEDUP_REMOVED lines=15> */
[----:B------:R-:W-:Y:S02]  /*6130*/  FSEL R189, R189, -INF , P5 ;  /* 0xff800000bdbd7808 */ /* 0x000fe40002800000 */
[----:B------:R-:W-:Y:S01]  /*6140*/  FMNMX.FTZ R60, R187, R60, !PT ;  /* 0x0000003cbb3c7209 */ /* 0x000fe20007810000 */
[----:B------:R-:W-:Y:S01]  /*6150*/  MUFU.EX2 R153, R153 ;  /* 0x0000009900997308 */ /* 0x000fe20000000800 */
[----:B------:R-:W-:Y:S02]  /*6160*/  FSEL R38, R13, RZ, P3 ;  /* 0x000000ff0d267208 */ /* 0x000fe40001800000 */
[----:B------:R-:W-:Y:S02]  /*6170*/  FMNMX.FTZ R60, R189, R60, !PT ;  /* 0x0000003cbd3c7209 */ /* 0x000fe40007810000 */
[C---:B------:R-:W-:Y:S01]  /*6180*/  ISETP.GT.AND P3, PT, R11.reuse, R10, PT ;  /* 0x0000000a0b00720c */ /* 0x040fe20003f64270 */
[----:B------:R-:W-:-:S02]  /*6190*/  VIADD R11, R11, 0xffffffff ;  /* 0xffffffff0b0b7836 */ /* 0x000fc40000000000 */
[----:B------:R-:W1:Y:S01]  /*61a0*/  SHFL.BFLY PT, R21, R60, 0x2, 0x1f ;  /* 0x0c401f003c157f89 */ /* 0x000e6200000e0000 */
        /* <DEDUP_REMOVED lines=9> */
[----:B-1----:R-:W-:Y:S01]  /*6240*/  FMNMX.FTZ R21, R50, R21, !PT ;  /* 0x0000001532157209 */ /* 0x002fe20007810000 */
[----:B------:R-:W-:Y:S01]  /*6250*/  IMAD.U32 R50, RZ, RZ, UR5 ;  /* 0x00000005ff327e24 */ /* 0x000fe2000f8e00ff */
[----:B------:R-:W-:-:S02]  /*6260*/  UMOV UR5, UR4 ;  /* 0x0000000400057c82 */ /* 0x000fc40008000000 */
[C---:B------:R-:W-:Y:S01]  /*6270*/  FSETP.NEU.FTZ.AND P4, PT, R21.reuse, -INF , PT ;  /* 0xff8000001500780b */ /* 0x040fe20003f9d000 */
[----:B------:R-:W-:Y:S02]  /*6280*/  FMUL.FTZ R40, R21, R12 ;  /* 0x0000000c15287220 */ /* 0x000fe40000410000 */
[----:B------:R-:W-:Y:S01]  /*6290*/  MUFU.EX2 R46, R46 ;  /* 0x0000002e002e7308 */ /* 0x000fe20000000800 */
[----:B------:R-:W-:Y:S02]  /*62a0*/  @!P1 LEA R50, R50, UR36, 0x3 ;  /* 0x0000002432329c11 */ /* 0x000fe4000f8e18ff */
[----:B------:R-:W-:-:S05]  /*62b0*/  FSEL R40, R40, RZ, P4 ;  /* 0x000000ff28287208 */ /* 0x000fca0002000000 */
[----:B------:R-:W-:Y:S01]  /*62c0*/  MUFU.EX2 R81, R81 ;  /* 0x0000005100517308 */ /* 0x000fe20000000800 */
[-CC-:B0-----:R-:W-:Y:S01]  /*62d0*/  FFMA.FTZ R152, R39, R12.reuse, -R40.reuse ;  /* 0x0000000c27987223 */ /* 0x181fe20000010828 */
[----:B------:R-:W-:Y:S01]  /*62e0*/  FADD.FTZ R39, -R38, R9 ;  /* 0x0000000926277221 */ /* 0x000fe20000010100 */
[----:B------:R-:W-:Y:S01]  /*62f0*/  FSEL R9, R21, RZ, P4 ;  /* 0x000000ff15097208 */ /* 0x000fe20002000000 */
[-CC-:B------:R-:W-:Y:S01]  /*6300*/  FFMA.FTZ R180, R45, R12.reuse, -R40.reuse ;  /* 0x0000000c2db47223 */ /* 0x180fe20000010828 */
[-CC-:B------:R-:W-:Y:S01]  /*6310*/  FFMA.FTZ R43, R43, R12.reuse, -R40.reuse ;  /* 0x0000000c2b2b7223 */ /* 0x180fe20000010828 */
[-C--:B------:R-:W-:Y:S01]  /*6320*/  FMUL.FTZ R44, R39, R12.reuse ;  /* 0x0000000c272c7220 */ /* 0x080fe20000410000 */
[-C--:B------:R-:W-:Y:S01]  /*6330*/  FFMA.FTZ R182, R47, R12.reuse, -R40 ;  /* 0x0000000c2fb67223 */ /* 0x080fe20000010828 */
[----:B------:R-:W-:Y:S01]  /*6340*/  FADD.FTZ R9, -R9, R8 ;  /* 0x0000000809097221 */ /* 0x000fe20000010100 */
[----:B------:R-:W-:Y:S01]  /*6350*/  IMAD.U32 R39, RZ, RZ, UR4 ;  /* 0x00000004ff277e24 */ /* 0x000fe2000f8e00ff */
[----:B------:R-:W-:Y:S01]  /*6360*/  MUFU.EX2 R180, R180 ;  /* 0x000000b400b47308 */ /* 0x000fe20000000800 */
[-CC-:B------:R-:W-:Y:S01]  /*6370*/  FFMA.FTZ R45, R49, R12.reuse, -R40.reuse ;  /* 0x0000000c312d7223 */ /* 0x180fe20000010828 */
[-C--:B------:R-:W-:Y:S01]  /*6380*/  FMUL.FTZ R9, R9, R12.reuse ;  /* 0x0000000c09097220 */ /* 0x080fe20000410000 */
[-CC-:B------:R-:W-:Y:S01]  /*6390*/  FFMA.FTZ R176, R25, R12.reuse, -R40.reuse ;  /* 0x0000000c19b07223 */ /* 0x180fe20000010828 */
[----:B------:R-:W-:Y:S01]  /*63a0*/  @!P1 LEA R39, R39, UR36, 0x3 ;  /* 0x0000002427279c11 */ /* 0x000fe2000f8e18ff */
[-CC-:B------:R-:W-:Y:S01]  /*63b0*/  FFMA.FTZ R25, R51, R12.reuse, -R40.reuse ;  /* 0x0000000c33197223 */ /* 0x180fe20000010828 */
[----:B------:R-:W-:Y:S01]  /*63c0*/  IADD3 R38, -R19, 0xb, RZ ;  /* 0x0000000b13267810 */ /* 0x000fe20007ffe1ff */
[-CC-:B------:R-:W-:Y:S01]  /*63d0*/  FFMA.FTZ R49, R41, R12.reuse, -R40.reuse ;  /* 0x0000000c29317223 */ /* 0x180fe20000010828 */
[----:B------:R-:W0:Y:S01]  /*63e0*/  MUFU.EX2 R9, R9 ;  /* 0x0000000900097308 */ /* 0x000e220000000800 */
[----:B------:R-:W-:Y:S01]  /*63f0*/  @!P1 IADD3 R39, R39, 0x28840, RZ ;  /* 0x0002884027279810 */ /* 0x000fe20007ffe0ff */
[-CC-:B------:R-:W-:Y:S01]  /*6400*/  FFMA.FTZ R178, R27, R12.reuse, -R40.reuse ;  /* 0x0000000c1bb27223 */ /* 0x180fe20000010828 */
[-CC-:B------:R-:W-:Y:S01]  /*6410*/  FFMA.FTZ R27, R53, R12.reuse, -R40.reuse ;  /* 0x0000000c351b7223 */ /* 0x180fe20000010828 */
[-CC-:B------:R-:W-:Y:S01]  /*6420*/  FFMA.FTZ R172, R29, R12.reuse, -R40.reuse ;  /* 0x0000000c1dac7223 */ /* 0x180fe20000010828 */
[----:B------:R-:W-:Y:S01]  /*6430*/  @!P1 PRMT R41, RZ, 0x654, R39 ;  /* 0x00000654ff299816 */ /* 0x000fe20000000027 */
[-CC-:B------:R-:W-:Y:S01]  /*6440*/  FFMA.FTZ R29, R55, R12.reuse, -R40.reuse ;  /* 0x0000000c371d7223 */ /* 0x180fe20000010828 */
[-CC-:B------:R-:W-:Y:S01]  /*6450*/  FFMA.FTZ R174, R59, R12.reuse, -R40.reuse ;  /* 0x0000000c3bae7223 */ /* 0x180fe20000010828 */
[----:B------:R0:W1:Y:S01]  /*6460*/  MUFU.EX2 R8, R44 ;  /* 0x0000002c00087308 */ /* 0x0000620000000800 */
[-CC-:B------:R-:W-:Y:S01]  /*6470*/  FFMA.FTZ R31, R31, R12.reuse, -R40.reuse ;  /* 0x0000000c1f1f7223 */ /* 0x180fe20000010828 */
[-CC-:B------:R-:W-:Y:S01]  /*6480*/  FFMA.FTZ R168, R73, R12.reuse, -R40.reuse ;  /* 0x0000000c49a87223 */ /* 0x180fe20000010828 */
[-CC-:B------:R-:W-:Y:S01]  /*6490*/  FFMA.FTZ R47, R75, R12.reuse, -R40.reuse ;  /* 0x0000000c4b2f7223 */ /* 0x180fe20000010828 */
[-CC-:B------:R-:W-:Y:S01]  /*64a0*/  FFMA.FTZ R170, R37, R12.reuse, -R40.reuse ;  /* 0x0000000c25aa7223 */ /* 0x180fe20000010828 */
[-CC-:B------:R-:W-:Y:S01]  /*64b0*/  FFMA.FTZ R37, R77, R12.reuse, -R40.reuse ;  /* 0x0000000c4d257223 */ /* 0x180fe20000010828 */
[-CC-:B------:R-:W-:Y:S01]  /*64c0*/  FFMA.FTZ R154, R57, R12.reuse, -R40.reuse ;  /* 0x0000000c399a7223 */ /* 0x180fe20000010828 */
[-C--:B------:R-:W-:Y:S01]  /*64d0*/  FFMA.FTZ R35, R35, R12.reuse, -R40 ;  /* 0x0000000c23237223 */ /* 0x080fe20000010828 */
[----:B------:R-:W2:Y:S01]  /*64e0*/  MUFU.EX2 R43, R43 ;  /* 0x0000002b002b7308 */ /* 0x000ea20000000800 */
[----:B0-----:R-:W-:Y:S01]  /*64f0*/  FFMA.FTZ R44, R9, R5, R180 ;  /* 0x00000005092c7223 */ /* 0x001fe200000100b4 */
[-CC-:B------:R-:W-:Y:S01]  /*6500*/  FFMA.FTZ R5, R33, R12.reuse, -R40.reuse ;  /* 0x0000000c21057223 */ /* 0x180fe20000010828 */
[-CC-:B------:R-:W-:Y:S01]  /*6510*/  FFMA.FTZ R71, R71, R12.reuse, -R40.reuse ;  /* 0x0000000c47477223 */ /* 0x180fe20000010828 */
[----:B------:R-:W-:Y:S01]  /*6520*/  FFMA.FTZ R67, R67, R12, -R40 ;  /* 0x0000000c43437223 */ /* 0x000fe20000010828 */
[----:B------:R-:W-:-:S02]  /*6530*/  WARPGROUP.DEPBAR.LE gsb0, 0x0 ;  /* 0x00008000000079c5 */ /* 0x000fc40000010000 */
[----:B------:R0:W-:Y:S06]  /*6540*/  BAR.ARV R38, 0x100 ;  /* 0x000400260000751d */ /* 0x0001ec0000002000 */
[----:B------:R-:W0:Y:S01]  /*6550*/  MUFU.EX2 R182, R182 ;  /* 0x000000b600b67308 */ /* 0x000e220000000800 */
[----:B-1----:R-:W-:Y:S01]  /*6560*/  FFMA.FTZ R33, R8, R4, R181 ;  /* 0x0000000408217223 */ /* 0x002fe200000100b5 */
[----:B------:R2:W-:Y:S01]  /*6570*/  @!P1 SYNCS.ARRIVE.TRANS64.RED.A1T0 RZ, [R41+URZ], RZ ;  /* 0x000000ff29ff99a7 */ /* 0x0005e2000810043f */
[C---:B------:R-:W-:Y:S01]  /*6580*/  F2FP.BF16.F32.PACK_AB R181, R14.reuse, R181 ;  /* 0x000000b50eb5723e */ /* 0x040fe200000010ff */
[-CC-:B------:R-:W-:Y:S01]  /*6590*/  FFMA.FTZ R61, R61, R12.reuse, -R40.reuse ;  /* 0x0000000c3d3d7223 */ /* 0x180fe20000010828 */
[----:B------:R-:W-:Y:S01]  /*65a0*/  FADD.FTZ R4, R14, R33 ;  /* 0x000000210e047221 */ /* 0x000fe20000010000 */
[-CC-:B------:R-:W-:Y:S01]  /*65b0*/  FFMA.FTZ R63, R63, R12.reuse, -R40.reuse ;  /* 0x0000000c3f3f7223 */ /* 0x180fe20000010828 */
[-C--:B------:R-:W-:Y:S01]  /*65c0*/  FFMA.FTZ R65, R65, R12.reuse, -R40 ;  /* 0x0000000c41417223 */ /* 0x080fe20000010828 */
[----:B------:R-:W1:Y:S01]  /*65d0*/  MUFU.EX2 R45, R45 ;  /* 0x0000002d002d7308 */ /* 0x000e620000000800 */
[----:B------:R-:W-:Y:S01]  /*65e0*/  FADD.FTZ R33, R183, R4 ;  /* 0x00000004b7217221 */ /* 0x000fe20000010000 */
[----:B--2---:R-:W-:Y:S01]  /*65f0*/  FADD.FTZ R41, R43, R44 ;  /* 0x0000002c2b297221 */ /* 0x004fe20000010000 */
[-CC-:B------:R-:W-:Y:S01]  /*6600*/  FFMA.FTZ R79, R79, R12.reuse, -R40.reuse ;  /* 0x0000000c4f4f7223 */ /* 0x180fe20000010828 */
[-CC-:B------:R-:W-:Y:S01]  /*6610*/  FFMA.FTZ R69, R69, R12.reuse, -R40.reuse ;  /* 0x0000000c45457223 */ /* 0x180fe20000010828 */
[----:B------:R-:W-:Y:S01]  /*6620*/  FADD.FTZ R4, R20, R33 ;  /* 0x0000002114047221 */ /* 0x000fe20000010000 */
[-CC-:B------:R-:W-:Y:S01]  /*6630*/  FFMA.FTZ R83, R83, R12.reuse, -R40.reuse ;  /* 0x0000000c53537223 */ /* 0x180fe20000010828 */
[-C--:B------:R-:W-:Y:S01]  /*6640*/  FFMA.FTZ R87, R87, R12.reuse, -R40 ;  /* 0x0000000c57577223 */ /* 0x080fe20000010828 */
[----:B------:R-:W2:Y:S01]  /*6650*/  MUFU.EX2 R176, R176 ;  /* 0x000000b000b07308 */ /* 0x000ea20000000800 */
[----:B0-----:R-:W-:Y:S01]  /*6660*/  FADD.FTZ R38, R182, R41 ;  /* 0x00000029b6267221 */ /* 0x001fe20000010000 */
[----:B------:R-:W-:Y:S01]  /*6670*/  FADD.FTZ R33, R177, R4 ;  /* 0x00000004b1217221 */ /* 0x000fe20000010000 */
[-CC-:B------:R-:W-:Y:S01]  /*6680*/  FFMA.FTZ R187, R187, R12.reuse, -R40.reuse ;  /* 0x0000000cbbbb7223 */ /* 0x180fe20000010828 */
[----:B------:R-:W-:Y:S01]  /*6690*/  FFMA.FTZ R40, R189, R12, -R40 ;  /* 0x0000000cbd287223 */ /* 0x000fe20000010828 */
[----:B------:R-:W-:-:S02]  /*66a0*/  @!P1 VIADD R44, R50, 0x28860 ;  /* 0x00028860322c9836 */ /* 0x000fc40000000000 */
[----:B------:R-:W-:Y:S01]  /*66b0*/  FADD.FTZ R4, R22, R33 ;  /* 0x0000002116047221 */ /* 0x000fe20000010000 */
[-C--:B------:R-:W-:Y:S01]  /*66c0*/  FMUL.FTZ R88, R88, R9.reuse ;  /* 0x0000000958587220 */ /* 0x080fe20000410000 */
[----:B------:R-:W0:Y:S01]  /*66d0*/  MUFU.EX2 R25, R25 ;  /* 0x0000001900197308 */ /* 0x000e220000000800 */
[----:B-1----:R-:W-:Y:S01]  /*66e0*/  FADD.FTZ R41, R45, R38 ;  /* 0x000000262d297221 */ /* 0x002fe20000010000 */
[----:B------:R-:W-:Y:S01]  /*66f0*/  @!P1 PRMT R44, RZ, 0x654, R44 ;  /* 0x00000654ff2c9816 */ /* 0x000fe2000000002c */
[-C--:B------:R-:W-:Y:S01]  /*6700*/  FMUL.FTZ R89, R89, R9.reuse ;  /* 0x0000000959597220 */ /* 0x080fe20000410000 */
[-C--:B------:R-:W-:Y:S01]  /*6710*/  FMUL.FTZ R92, R92, R9.reuse ;  /* 0x000000095c5c7220 */ /* 0x080fe20000410000 */
[-C--:B------:R-:W-:Y:S01]  /*6720*/  FMUL.FTZ R93, R93, R9.reuse ;  /* 0x000000095d5d7220 */ /* 0x080fe20000410000 */
[----:B------:R1:W-:Y:S01]  /*6730*/  @!P1 SYNCS.ARRIVE.TRANS64.RED.A1T0 RZ, [R44+URZ], RZ ;  /* 0x000000ff2cff99a7 */ /* 0x0003e2000810043f */
[-C--:B------:R-:W-:Y:S01]  /*6740*/  FMUL.FTZ R96, R96, R9.reuse ;  /* 0x0000000960607220 */ /* 0x080fe20000410000 */
[----:B------:R-:W3:Y:S01]  /*6750*/  MUFU.EX2 R178, R178 ;  /* 0x000000b200b27308 */ /* 0x000ee20000000800 */
        /* <DEDUP_REMOVED lines=16> */
[----:B---3--:R-:W-:Y:S01]  /*6860*/  FADD.FTZ R38, R178, R23 ;  /* 0x00000017b2267221 */ /* 0x008fe20000010000 */
[----:B------:R-:W-:Y:S01]  /*6870*/  FADD.FTZ R23, R179, R4 ;  /* 0x00000004b3177221 */ /* 0x000fe20000010000 */
[-C--:B------:R-:W-:Y:S01]  /*6880*/  FMUL.FTZ R120, R120, R9.reuse ;  /* 0x0000000978787220 */ /* 0x080fe20000410000 */
[-C--:B------:R-:W-:Y:S01]  /*6890*/  FMUL.FTZ R121, R121, R9.reuse ;  /* 0x0000000979797220 */ /* 0x080fe20000410000 */
[-C--:B------:R-:W-:Y:S01]  /*68a0*/  FMUL.FTZ R124, R124, R9.reuse ;  /* 0x000000097c7c7220 */ /* 0x080fe20000410000 */
[----:B------:R-:W-:Y:S01]  /*68b0*/  FADD.FTZ R4, R24, R23 ;  /* 0x0000001718047221 */ /* 0x000fe20000010000 */
[-C--:B------:R-:W-:Y:S01]  /*68c0*/  FMUL.FTZ R125, R125, R9.reuse ;  /* 0x000000097d7d7220 */ /* 0x080fe20000410000 */
[----:B------:R-:W3:Y:S01]  /*68d0*/  MUFU.EX2 R29, R29 ;  /* 0x0000001d001d7308 */ /* 0x000ee20000000800 */
[----:B--2---:R-:W-:Y:S01]  /*68e0*/  FADD.FTZ R33, R27, R38 ;  /* 0x000000261b217221 */ /* 0x004fe20000010000 */
[----:B------:R-:W-:Y:S01]  /*68f0*/  FADD.FTZ R23, R173, R4 ;  /* 0x00000004ad177221 */ /* 0x000fe20000010000 */
[-C--:B------:R-:W-:Y:S01]  /*6900*/  FMUL.FTZ R128, R128, R9.reuse ;  /* 0x0000000980807220 */ /* 0x080fe20000410000 */
[-C--:B------:R-:W-:Y:S01]  /*6910*/  FMUL.FTZ R129, R129, R9.reuse ;  /* 0x0000000981817220 */ /* 0x080fe20000410000 */
[-C--:B------:R-:W-:Y:S01]  /*6920*/  FMUL.FTZ R132, R132, R9.reuse ;  /* 0x0000000984847220 */ /* 0x080fe20000410000 */
[----:B------:R-:W-:Y:S01]  /*6930*/  FADD.FTZ R4, R26, R23 ;  /* 0x000000171a047221 */ /* 0x000fe20000010000 */
[-C--:B------:R-:W-:Y:S01]  /*6940*/  FMUL.FTZ R133, R133, R9.reuse ;  /* 0x0000000985857220 */ /* 0x080fe20000410000 */
[----:B------:R-:W2:Y:S01]  /*6950*/  MUFU.EX2 R174, R174 ;  /* 0x000000ae00ae7308 */ /* 0x000ea20000000800 */
[----:B0-----:R-:W-:Y:S01]  /*6960*/  FADD.FTZ R38, R172, R33 ;  /* 0x00000021ac267221 */ /* 0x001fe20000010000 */
[----:B------:R-:W-:Y:S01]  /*6970*/  FADD.FTZ R23, R175, R4 ;  /* 0x00000004af177221 */ /* 0x000fe20000010000 */
[-C--:B------:R-:W-:Y:S01]  /*6980*/  FMUL.FTZ R136, R136, R9.reuse ;  /* 0x0000000988887220 */ /* 0x080fe20000410000 */
[-C--:B------:R-:W-:Y:S01]  /*6990*/  FMUL.FTZ R137, R137, R9.reuse ;  /* 0x0000000989897220 */ /* 0x080fe20000410000 */
[-C--:B------:R-:W-:Y:S01]  /*69a0*/  FMUL.FTZ R140, R140, R9.reuse ;  /* 0x000000098c8c7220 */ /* 0x080fe20000410000 */
[----:B------:R-:W-:Y:S01]  /*69b0*/  FADD.FTZ R4, R28, R23 ;  /* 0x000000171c047221 */ /* 0x000fe20000010000 */
        /* <DEDUP_REMOVED lines=8> */
[----:B------:R-:W-:Y:S01]  /*6a40*/  FMUL.FTZ R149, R149, R9 ;  /* 0x0000000995957220 */ /* 0x000fe20000410000 */
        /* <DEDUP_REMOVED lines=46> */
[-C--:B------:R-:W-:Y:S01]  /*6d30*/  FMUL.FTZ R135, R135, R8.reuse ;  /* 0x0000000887877220 */ /* 0x080fe20000410000 */
        /* <DEDUP_REMOVED lines=10> */
[----:B0-----:R-:W-:Y:S01]  /*6de0*/  FADD.FTZ R25, R39, R14 ;  /* 0x0000000e27197221 */ /* 0x001fe20000010000 */
[----:B------:R-:W-:Y:S01]  /*6df0*/  FMUL.FTZ R151, R151, R8 ;  /* 0x0000000897977220 */ /* 0x000fe20000410000 */
[----:B------:R-:W-:Y:S01]  /*6e00*/  F2FP.BF16.F32.PACK_AB R183, R20, R183 ;  /* 0x000000b714b7723e */ /* 0x000fe200000010ff */
[----:B------:R-:W-:Y:S01]  /*6e10*/  IMAD.MOV.U32 R9, RZ, RZ, R13 ;  /* 0x000000ffff097224 */ /* 0x000fe200078e000d */
[----:B------:R-:W-:-:S02]  /*6e20*/  F2FP.BF16.F32.PACK_AB R177, R22, R177 ;  /* 0x000000b116b1723e */ /* 0x000fc400000010ff */
[----:B------:R-:W-:Y:S01]  /*6e30*/  F2FP.BF16.F32.PACK_AB R180, R43, R180 ;  /* 0x000000b42bb4723e */ /* 0x000fe200000010ff */
[----:B------:R-:W0:Y:S01]  /*6e40*/  MUFU.EX2 R35, R35 ;  /* 0x0000002300237308 */ /* 0x000e220000000800 */
[----:B---3--:R-:W-:Y:S01]  /*6e50*/  FADD.FTZ R14, R154, R25 ;  /* 0x000000199a0e7221 */ /* 0x008fe20000010000 */
[----:B------:R-:W-:Y:S02]  /*6e60*/  F2FP.BF16.F32.PACK_AB R182, R45, R182 ;  /* 0x000000b62db6723e */ /* 0x000fe400000010ff */
[----:B------:R-:W-:Y:S02]  /*6e70*/  F2FP.BF16.F32.PACK_AB R178, R27, R178 ;  /* 0x000000b21bb2723e */ /* 0x000fe400000010ff */
[----:B------:R-:W-:Y:S02]  /*6e80*/  F2FP.BF16.F32.PACK_AB R179, R24, R179 ;  /* 0x000000b318b3723e */ /* 0x000fe400000010ff */
[----:B------:R-:W3:Y:S01]  /*6e90*/  MUFU.EX2 R71, R71 ;  /* 0x0000004700477308 */ /* 0x000ee20000000800 */
[C---:B--2---:R-:W-:Y:S01]  /*6ea0*/  FADD.FTZ R14, R5.reuse, R14 ;  /* 0x0000000e050e7221 */ /* 0x044fe20000010000 */
[----:B------:R-:W-:Y:S01]  /*6eb0*/  F2FP.BF16.F32.PACK_AB R154, R5, R154 ;  /* 0x0000009a059a723e */ /* 0x000fe200000010ff */
[----:B------:R-:W-:Y:S01]  /*6ec0*/  FADD.FTZ R5, R81, R4 ;  /* 0x0000000451057221 */ /* 0x000fe20000010000 */
[----:B------:R-:W-:-:S02]  /*6ed0*/  F2FP.BF16.F32.PACK_AB R172, R29, R172 ;  /* 0x000000ac1dac723e */ /* 0x000fc400000010ff */
[----:B------:R-:W-:Y:S02]  /*6ee0*/  F2FP.BF16.F32.PACK_AB R173, R26, R173 ;  /* 0x000000ad1aad723e */ /* 0x000fe400000010ff */
[----:B------:R-:W2:Y:S01]  /*6ef0*/  MUFU.EX2 R67, R67 ;  /* 0x0000004300437308 */ /* 0x000ea20000000800 */
[----:B0-----:R-:W-:Y:S01]  /*6f00*/  FADD.FTZ R14, R35, R14 ;  /* 0x0000000e230e7221 */ /* 0x001fe20000010000 */
[----:B------:R-:W-:Y:S02]  /*6f10*/  F2FP.BF16.F32.PACK_AB R174, R31, R174 ;  /* 0x000000ae1fae723e */ /* 0x000fe400000010ff */
[----:B------:R-:W-:Y:S02]  /*6f20*/  F2FP.BF16.F32.PACK_AB R175, R28, R175 ;  /* 0x000000af1caf723e */ /* 0x000fe400000010ff */
[----:B------:R-:W-:Y:S02]  /*6f30*/  F2FP.BF16.F32.PACK_AB R168, R47, R168 ;  /* 0x000000a82fa8723e */ /* 0x000fe400000010ff */
[----:B------:R-:W0:Y:S01]  /*6f40*/  MUFU.EX2 R61, R61 ;  /* 0x0000003d003d7308 */ /* 0x000e220000000800 */
[----:B---3--:R-:W-:Y:S01]  /*6f50*/  FADD.FTZ R14, R71, R14 ;  /* 0x0000000e470e7221 */ /* 0x008fe20000010000 */
[----:B------:R-:W-:-:S02]  /*6f60*/  F2FP.BF16.F32.PACK_AB R169, R30, R169 ;  /* 0x000000a91ea9723e */ /* 0x000fc400000010ff */
[----:B------:R-:W-:Y:S02]  /*6f70*/  F2FP.BF16.F32.PACK_AB R170, R37, R170 ;  /* 0x000000aa25aa723e */ /* 0x000fe400000010ff */
[----:B------:R-:W-:Y:S02]  /*6f80*/  F2FP.BF16.F32.PACK_AB R171, R32, R171 ;  /* 0x000000ab20ab723e */ /* 0x000fe400000010ff */
[----:B------:R-:W3:Y:S01]  /*6f90*/  MUFU.EX2 R63, R63 ;  /* 0x0000003f003f7308 */ /* 0x000ee20000000800 */
[----:B--2---:R-:W-:Y:S01]  /*6fa0*/  FADD.FTZ R14, R67, R14 ;  /* 0x0000000e430e7221 */ /* 0x004fe20000010000 */
[----:B------:R-:W-:Y:S02]  /*6fb0*/  F2FP.BF16.F32.PACK_AB R152, R39, R152 ;  /* 0x000000982798723e */ /* 0x000fe400000010ff */
[----:B------:R-:W-:Y:S02]  /*6fc0*/  F2FP.BF16.F32.PACK_AB R153, R58, R153 ;  /* 0x000000993a99723e */ /* 0x000fe400000010ff */
[----:B------:R-:W-:-:S02]  /*6fd0*/  F2FP.BF16.F32.PACK_AB R155, R56, R155 ;  /* 0x0000009b389b723e */ /* 0x000fc400000010ff */
        /* <DEDUP_REMOVED lines=9> */
[----:B------:R-:W-:Y:S02]  /*7070*/  MOV R8, R21 ;  /* 0x0000001500087202 */ /* 0x000fe40000000f00 */
[----:B------:R-:W3:Y:S01]  /*7080*/  MUFU.EX2 R42, R42 ;  /* 0x0000002a002a7308 */ /* 0x000ee20000000800 */
[C---:B--2---:R-:W-:Y:S01]  /*7090*/  FADD.FTZ R14, R65.reuse, R14 ;  /* 0x0000000e410e7221 */ /* 0x044fe20000010000 */
[----:B------:R-:W-:-:S06]  /*70a0*/  F2FP.BF16.F32.PACK_AB R160, R65, R63 ;  /* 0x0000003f41a0723e */ /* 0x000fcc00000010ff */
[----:B------:R-:W2:Y:S01]  /*70b0*/  MUFU.EX2 R69, R69 ;  /* 0x0000004500457308 */ /* 0x000ea20000000800 */
[----:B0-----:R-:W-:-:S07]  /*70c0*/  FADD.FTZ R14, R79, R14 ;  /* 0x0000000e4f0e7221 */ /* 0x001fce0000010000 */
[----:B------:R-:W0:Y:S01]  /*70d0*/  MUFU.EX2 R85, R85 ;  /* 0x0000005500557308 */ /* 0x000e220000000800 */
[----:B---3--:R-:W-:-:S07]  /*70e0*/  FADD.FTZ R4, R42, R5 ;  /* 0x000000052a047221 */ /* 0x008fce0000010000 */
[----:B------:R-:W3:Y:S01]  /*70f0*/  MUFU.EX2 R83, R83 ;  /* 0x0000005300537308 */ /* 0x000ee20000000800 */
[C---:B--2---:R-:W-:Y:S01]  /*7100*/  FADD.FTZ R14, R69.reuse, R14 ;  /* 0x0000000e450e7221 */ /* 0x044fe20000010000 */
[----:B------:R-:W-:-:S06]  /*7110*/  F2FP.BF16.F32.PACK_AB R162, R69, R79 ;  /* 0x0000004f45a2723e */ /* 0x000fcc00000010ff */
[----:B------:R-:W2:Y:S01]  /*7120*/  MUFU.EX2 R34, R34 ;  /* 0x0000002200227308 */ /* 0x000ea20000000800 */
[C---:B0-----:R-:W-:Y:S01]  /*7130*/  FADD.FTZ R5, R85.reuse, R4 ;  /* 0x0000000455057221 */ /* 0x041fe20000010000 */
[----:B------:R-:W-:-:S06]  /*7140*/  F2FP.BF16.F32.PACK_AB R163, R85, R42 ;  /* 0x0000002a55a3723e */ /* 0x000fcc00000010ff */
[----:B------:R-:W0:Y:S01]  /*7150*/  MUFU.EX2 R87, R87 ;  /* 0x0000005700577308 */ /* 0x000e220000000800 */
[----:B---3--:R-:W-:-:S07]  /*7160*/  FADD.FTZ R14, R83, R14 ;  /* 0x0000000e530e7221 */ /* 0x008fce0000010000 */
[----:B------:R-:W3:Y:S01]  /*7170*/  MUFU.EX2 R185, R185 ;  /* 0x000000b900b97308 */ /* 0x000ee20000000800 */
[----:B--2---:R-:W-:-:S07]  /*7180*/  FADD.FTZ R4, R34, R5 ;  /* 0x0000000522047221 */ /* 0x004fce0000010000 */
[----:B------:R-:W2:Y:S01]  /*7190*/  MUFU.EX2 R187, R187 ;  /* 0x000000bb00bb7308 */ /* 0x000ea20000000800 */
[C---:B0-----:R-:W-:Y:S01]  /*71a0*/  FADD.FTZ R14, R87.reuse, R14 ;  /* 0x0000000e570e7221 */ /* 0x041fe20000010000 */
[----:B------:R-:W-:-:S06]  /*71b0*/  F2FP.BF16.F32.PACK_AB R164, R87, R83 ;  /* 0x0000005357a4723e */ /* 0x000fcc00000010ff */
[----:B------:R-:W0:Y:S01]  /*71c0*/  MUFU.EX2 R36, R36 ;  /* 0x0000002400247308 */ /* 0x000e220000000800 */
[C---:B---3--:R-:W-:Y:S01]  /*71d0*/  FADD.FTZ R5, R185.reuse, R4 ;  /* 0x00000004b9057221 */ /* 0x048fe20000010000 */
[----:B------:R-:W-:-:S06]  /*71e0*/  F2FP.BF16.F32.PACK_AB R165, R185, R34 ;  /* 0x00000022b9a5723e */ /* 0x000fcc00000010ff */
[----:B------:R-:W3:Y:S01]  /*71f0*/  MUFU.EX2 R40, R40 ;  /* 0x0000002800287308 */ /* 0x000ee20000000800 */
[----:B--2---:R-:W-:-:S07]  /*7200*/  FADD.FTZ R14, R187, R14 ;  /* 0x0000000ebb0e7221 */ /* 0x004fce0000010000 */
[----:B------:R-:W2:Y:S01]  /*7210*/  MUFU.EX2 R15, R15 ;  /* 0x0000000f000f7308 */ /* 0x000ea20000000800 */
[----:B0-----:R-:W-:Y:S01]  /*7220*/  FADD.FTZ R4, R36, R5 ;  /* 0x0000000524047221 */ /* 0x001fe20000010000 */
[C---:B---3--:R-:W-:Y:S01]  /*7230*/  FADD.FTZ R5, R40.reuse, R14 ;  /* 0x0000000e28057221 */ /* 0x048fe20000010000 */
[----:B------:R-:W-:Y:S01]  /*7240*/  F2FP.BF16.F32.PACK_AB R166, R40, R187 ;  /* 0x000000bb28a6723e */ /* 0x000fe200000010ff */
[----:B------:R-:W-:Y:S02]  /*7250*/  IMAD.MOV.U32 R14, RZ, RZ, R0 ;  /* 0x000000ffff0e7224 */ /* 0x000fe400078e0000 */
[C---:B--2---:R-:W-:Y:S01]  /*7260*/  FADD.FTZ R4, R15.reuse, R4 ;  /* 0x000000040f047221 */ /* 0x044fe20000010000 */
[----:B------:R-:W-:Y:S01]  /*7270*/  F2FP.BF16.F32.PACK_AB R167, R15, R36 ;  /* 0x000000240fa7723e */ /* 0x000fe200000010ff */
[----:B-1----:R-:W-:Y:S06]  /*7280*/  @P3 BRA `(.L_x_8382) ;  /* 0xffffffcc00d43947 */ /* 0x002fec000383ffff */
.L_x_8373:
        /* <DEDUP_REMOVED lines=8> */
[----:B------:R-:W-:-:S07]  /*7310*/  IMAD.MOV.U32 R9, RZ, RZ, R0 ;  /* 0x000000ffff097224 */ /* 0x000fce00078e0000 */
.L_x_8392:
        /* <DEDUP_REMOVED lines=9> */
.L_x_8385:
[----:B------:R-:W-:Y:S01]  /*73b0*/  ULEA UR10, UR4, UR36, 0x3 ;  /* 0x00000024040a7291 */ /* 0x000fe2000f8e183f */
[----:B------:R-:W-:-:S08]  /*73c0*/  SHF.L.U32 R10, R0, 0x1f, RZ ;  /* 0x0000001f000a7819 */ /* 0x000fd000000006ff */
[----:B------:R0:W1:Y:S01]  /*73d0*/  SYNCS.PHASECHK.TRANS64.TRYWAIT P2, [UR10+0x28830], R10 ;  /* 0x0288300aff0075a7 */ /* 0x000062000804014a */
[----:B------:R-:W-:Y:S05]  /*73e0*/  @!P0 BRA `(.L_x_8386) ;  /* 0x0000000000048947 */ /* 0x000fea0003800000 */
[----:B------:R-:W-:Y:S01]  /*73f0*/  BPT.TRAP 0x1 ;  /* 0x000000040000795c */ /* 0x000fe20000300000 */
.L_x_8386:
[----:B-1----:R-:W-:Y:S05]  /*7400*/  @P2 BRA `(.L_x_8384) ;  /* 0x0000000000082947 */ /* 0x002fea0003800000 */
[----:B------:R-:W1:Y:S02]  /*7410*/  SYNCS.PHASECHK.TRANS64.TRYWAIT P2, [UR10+0x28830], R10 ;  /* 0x0288300aff0075a7 */ /* 0x000e64000804014a */
[----:B-1----:R-:W-:Y:S05]  /*7420*/  @!P2 BRA `(.L_x_8387) ;  /* 0x000000840038a947 */ /* 0x002fea0003800000 */
.L_x_8384:
        /* <DEDUP_REMOVED lines=46> */
.L_x_8389:
[----:B------:R-:W-:Y:S01]  /*7710*/  ULEA UR10, UR5, UR36, 0x3 ;  /* 0x00000024050a7291 */ /* 0x000fe2000f8e183f */
[----:B------:R-:W-:-:S08]  /*7720*/  SHF.L.U32 R9, R9, 0x1f, RZ ;  /* 0x0000001f09097819 */ /* 0x000fd000000006ff */
[----:B------:R2:W3:Y:S01]  /*7730*/  SYNCS.PHASECHK.TRANS64.TRYWAIT P2, [UR10+0x28850], R9 ;  /* 0x02885009ff0075a7 */ /* 0x0004e2000804014a */
[----:B------:R-:W-:Y:S05]  /*7740*/  @!P0 BRA `(.L_x_8390) ;  /* 0x0000000000048947 */ /* 0x000fea0003800000 */
[----:B------:R-:W-:Y:S01]  /*7750*/  BPT.TRAP 0x1 ;  /* 0x000000040000795c */ /* 0x000fe20000300000 */
.L_x_8390:
[----:B---3--:R-:W-:Y:S05]  /*7760*/  @P2 BRA `(.L_x_8388) ;  /* 0x0000000000082947 */ /* 0x008fea0003800000 */
[----:B------:R-:W3:Y:S02]  /*7770*/  SYNCS.PHASECHK.TRANS64.TRYWAIT P2, [UR10+0x28850], R9 ;  /* 0x02885009ff0075a7 */ /* 0x000ee4000804014a */
[----:B---3--:R-:W-:Y:S05]  /*7780*/  @!P2 BRA `(.L_x_8391) ;  /* 0x000000800078a947 */ /* 0x008fea0003800000 */
.L_x_8388:
[----:B------:R-:W-:Y:S01]  /*7790*/  UIADD3 UR10, UR36, 0x400, URZ ;  /* 0x00000400240a7890 */ /* 0x000fe2000fffe03f */
[----:B------:R-:W-:Y:S01]  /*77a0*/  WARPGROUP.ARRIVE ;  /* 0x00000000000079c5 */ /* 0x000fe20000000000 */
[----:B------:R-:W-:Y:S01]  /*77b0*/  UMOV UR11, 0x40000040 ;  /* 0x40000040000b7882 */ /* 0x000fe20000000000 */
[----:B------:R-:W-:Y:S01]  /*77c0*/  UMOV UR15, 0x40000040 ;  /* 0x40000040000f7882 */ /* 0x000fe20000000000 */
[----:B------:R-:W-:Y:S01]  /*77d0*/  USHF.R.U32.HI UR10, URZ, 0x4, UR10 ;  /* 0x000000043f0a7899 */ /* 0x000fe2000801160a */
[----:B0-2---:R-:W-:Y:S01]  /*77e0*/  FMUL.FTZ R9, R24, UR7 ;  /* 0x0000000718097c20 */ /* 0x005fe20008410000 */
[----:B-1----:R-:W-:Y:S01]  /*77f0*/  FMUL.FTZ R13, R25, UR7 ;  /* 0x00000007190d7c20 */ /* 0x002fe20008410000 */
[----:B------:R-:W-:Y:S01]  /*7800*/  FMUL.FTZ R185, R32, UR7 ;  /* 0x0000000720b97c20 */ /* 0x000fe20008410000 */
[----:B------:R-:W-:Y:S01]  /*7810*/  ULOP3.LUT UR10, UR10, 0x3fff, URZ, 0xc0, !UPT ;  /* 0x00003fff0a0a7892 */ /* 0x000fe2000f8ec03f */
[----:B------:R-:W-:Y:S01]  /*7820*/  FMUL.FTZ R187, R33, UR7 ;  /* 0x0000000721bb7c20 */ /* 0x000fe20008410000 */
[----:B------:R-:W-:Y:S01]  /*7830*/  FMUL.FTZ R189, R36, UR7 ;  /* 0x0000000724bd7c20 */ /* 0x000fe20008410000 */
[----:B------:R-:W0:Y:S01]  /*7840*/  MUFU.TANH R9, R9 ;  /* 0x0000000900097308 */ /* 0x000e220000002400 */
[----:B------:R-:W-:Y:S01]  /*7850*/  ULOP3.LUT UR10, UR10, 0x4000000, URZ, 0xfc, !UPT ;  /* 0x040000000a0a7892 */ /* 0x000fe2000f8efc3f */
[----:B------:R-:W-:Y:S01]  /*7860*/  FMUL.FTZ R191, R37, UR7 ;  /* 0x0000000725bf7c20 */ /* 0x000fe20008410000 */
[----:B------:R-:W-:Y:S01]  /*7870*/  FMUL.FTZ R193, R40, UR7 ;  /* 0x0000000728c17c20 */ /* 0x000fe20008410000 */
[----:B------:R-:W-:Y:S01]  /*7880*/  FMUL.FTZ R195, R41, UR7 ;  /* 0x0000000729c37c20 */ /* 0x000fe20008410000 */
[----:B------:R-:W-:Y:S01]  /*7890*/  ULEA UR10, UR5, UR10, 0xb ;  /* 0x0000000a050a7291 */ /* 0x000fe2000f8e583f */
[----:B------:R-:W-:Y:S01]  /*78a0*/  FMUL.FTZ R197, R48, UR7 ;  /* 0x0000000730c57c20 */ /* 0x000fe20008410000 */
[----:B------:R-:W-:Y:S01]  /*78b0*/  FMUL.FTZ R199, R49, UR7 ;  /* 0x0000000731c77c20 */ /* 0x000fe20008410000 */
[----:B------:R-:W1:Y:S01]  /*78c0*/  MUFU.TANH R13, R13 ;  /* 0x0000000d000d7308 */ /* 0x000e620000002400 */
        /* <DEDUP_REMOVED lines=51> */
[----:B------:R-:W0:Y:S01]  /*7c00*/  LDC R12, c[0x0][0x988] ;  /* 0x00026200ff0c7b82 */ /* 0x000e220000000800 */
[----:B------:R-:W-:Y:S01]  /*7c10*/  FMUL.FTZ R223, R86, UR7 ;  /* 0x0000000756df7c20 */ /* 0x000fe20008410000 */
[----:B------:R-:W-:Y:S01]  /*7c20*/  FMUL.FTZ R87, R87, UR7 ;  /* 0x0000000757577c20 */ /* 0x000fe20008410000 */
[----:B------:R-:W-:Y:S01]  /*7c30*/  UMOV UR11, 0x40000040 ;  /* 0x40000040000b7882 */ /* 0x000fe20000000000 */
[----:B------:R-:W-:Y:S01]  /*7c40*/  MUFU.TANH R197, R197 ;  /* 0x000000c500c57308 */ /* 0x000fe20000002400 */
[C---:B------:R-:W-:Y:S01]  /*7c50*/  ISETP.GT.AND P2, PT, R11.reuse, R17, PT ;  /* 0x000000110b00720c */ /* 0x040fe20003f44270 */
[----:B------:R-:W-:-:S06]  /*7c60*/  VIADD R11, R11, 0xffffffff ;  /* 0xffffffff0b0b7836 */ /* 0x000fcc0000000000 */
        /* <DEDUP_REMOVED lines=13> */
[----:B-1----:R-:W-:Y:S01]  /*7d40*/  FMNMX.FTZ R14, R25, R14, !PT ;  /* 0x0000000e190e7209 */ /* 0x002fe20007810000 */
[----:B------:R-:W-:-:S02]  /*7d50*/  WARPGROUP.DEPBAR.LE gsb0, 0x0 ;  /* 0x00008000000079c5 */ /* 0x000fc40000010000 */
[----:B------:R-:W-:Y:S01]  /*7d60*/  WARPGROUP.ARRIVE ;  /* 0x00000000000079c5 */ /* 0x000fe20000000000 */
[----:B------:R-:W-:Y:S01]  /*7d70*/  FMUL.FTZ R181, R28, UR7 ;  /* 0x000000071cb57c20 */ /* 0x000fe20008410000 */
[----:B------:R-:W-:Y:S01]  /*7d80*/  FMUL.FTZ R183, R29, UR7 ;  /* 0x000000071db77c20 */ /* 0x000fe20008410000 */
[----:B------:R-:W-:Y:S01]  /*7d90*/  FMUL.FTZ R29, R34, UR7 ;  /* 0x00000007221d7c20 */ /* 0x000fe20008410000 */
[----:B------:R-:W-:Y:S02]  /*7da0*/  MUFU.TANH R31, R31 ;  /* 0x0000001f001f7308 */ /* 0x000fe40000002400 */
[----:B------:R-:W-:Y:S01]  /*7db0*/  HGMMA.64x128x16.F32.BF16 R88, R176, gdesc[UR12].tnspB, R88, gsb0 ;  /* 0x41e0000cb0587df0 */ /* 0x000fe20008001858 */
[----:B------:R-:W-:Y:S01]  /*7dc0*/  UIADD3 UR14, UR10, 0x100, URZ ;  /* 0x000001000a0e7890 */ /* 0x000fe2000fffe03f */
[----:B------:R-:W-:Y:S01]  /*7dd0*/  UMOV UR15, 0x40000040 ;  /* 0x40000040000f7882 */ /* 0x000fe20000000000 */
[----:B--2---:R-:W-:-:S03]  /*7de0*/  FMNMX.FTZ R14, R27, R14, !PT ;  /* 0x0000000e1b0e7209 */ /* 0x004fc60007810000 */
[----:B------:R-:W1:Y:S08]  /*7df0*/  MUFU.TANH R181, R181 ;  /* 0x000000b500b57308 */ /* 0x000e700000002400 */
[----:B------:R-:W2:Y:S08]  /*7e00*/  MUFU.TANH R183, R183 ;  /* 0x000000b700b77308 */ /* 0x000eb00000002400 */
[----:B------:R-:W3:Y:S01]  /*7e10*/  MUFU.TANH R29, R29 ;  /* 0x0000001d001d7308 */ /* 0x000ee20000002400 */
[----:B-1----:R-:W-:-:S07]  /*7e20*/  FMNMX.FTZ R10, R181, R10, !PT ;  /* 0x0000000ab50a7209 */ /* 0x002fce0007810000 */
[----:B------:R-:W-:Y:S01]  /*7e30*/  MUFU.TANH R209, R209 ;  /* 0x000000d100d17308 */ /* 0x000fe20000002400 */
[----:B--2---:R-:W-:-:S04]  /*7e40*/  FMNMX.FTZ R10, R183, R10, !PT ;  /* 0x0000000ab70a7209 */ /* 0x004fc80007810000 */
[----:B------:R-:W-:-:S03]  /*7e50*/  FMNMX.FTZ R10, R185, R10, !PT ;  /* 0x0000000ab90a7209 */ /* 0x000fc60007810000 */
[----:B------:R-:W1:Y:S01]  /*7e60*/  MUFU.TANH R33, R33 ;  /* 0x0000002100217308 */ /* 0x000e620000002400 */
[----:B------:R-:W-:Y:S02]  /*7e70*/  FMNMX.FTZ R10, R187, R10, !PT ;  /* 0x0000000abb0a7209 */ /* 0x000fe40007810000 */
[----:B---3--:R-:W-:Y:S02]  /*7e80*/  FMNMX.FTZ R14, R29, R14, !PT ;  /* 0x0000000e1d0e7209 */ /* 0x008fe40007810000 */
[----:B------:R-:W-:Y:S02]  /*7e90*/  FMNMX.FTZ R10, R189, R10, !PT ;  /* 0x0000000abd0a7209 */ /* 0x000fe40007810000 */
[----:B------:R-:W-:Y:S01]  /*7ea0*/  FMNMX.FTZ R14, R31, R14, !PT ;  /* 0x0000000e1f0e7209 */ /* 0x000fe20007810000 */
[----:B------:R-:W-:Y:S01]  /*7eb0*/  MUFU.TANH R211, R211 ;  /* 0x000000d300d37308 */ /* 0x000fe20000002400 */
[----:B------:R-:W-:-:S04]  /*7ec0*/  FMNMX.FTZ R10, R191, R10, !PT ;  /* 0x0000000abf0a7209 */ /* 0x000fc80007810000 */
[----:B------:R-:W-:-:S03]  /*7ed0*/  FMNMX.FTZ R10, R193, R10, !PT ;  /* 0x0000000ac10a7209 */ /* 0x000fc60007810000 */
[----:B------:R-:W2:Y:S01]  /*7ee0*/  MUFU.TANH R35, R35 ;  /* 0x0000002300237308 */ /* 0x000ea20000002400 */
[----:B------:R-:W-:Y:S02]  /*7ef0*/  FMNMX.FTZ R10, R195, R10, !PT ;  /* 0x0000000ac30a7209 */ /* 0x000fe40007810000 */
[----:B-1----:R-:W-:-:S05]  /*7f00*/  FMNMX.FTZ R14, R33, R14, !PT ;  /* 0x0000000e210e7209 */ /* 0x002fca0007810000 */
[----:B------:R-:W-:Y:S08]  /*7f10*/  MUFU.TANH R213, R213 ;  /* 0x000000d500d57308 */ /* 0x000ff00000002400 */
        /* <DEDUP_REMOVED lines=13> */
[----:B--2---:R-:W-:Y:S01]  /*7ff0*/  FMNMX.FTZ R14, R43, R14, !PT ;  /* 0x0000000e2b0e7209 */ /* 0x004fe20007810000 */
        /* <DEDUP_REMOVED lines=8> */
[----:B------:R-:W-:-:S04]  /*8080*/  UMOV UR15, 0x40000040 ;  /* 0x40000040000f7882 */ /* 0x000fc80000000000 */
        /* <DEDUP_REMOVED lines=17> */
[----:B-1----:R-:W-:Y:S02]  /*81a0*/  FMNMX.FTZ R14, R51, R14, !PT ;  /* 0x0000000e330e7209 */ /* 0x002fe40007810000 */
[----:B------:R-:W-:-:S03]  /*81b0*/  FMNMX.FTZ R10, R59, R10, !PT ;  /* 0x0000000a3b0a7209 */ /* 0x000fc60007810000 */
[----:B------:R-:W1:Y:S01]  /*81c0*/  MUFU.TANH R53, R53 ;  /* 0x0000003500357308 */ /* 0x000e620000002400 */
[----:B------:R-:W-:-:S07]  /*81d0*/  FMNMX.FTZ R10, R61, R10, !PT ;  /* 0x0000000a3d0a7209 */ /* 0x000fce0007810000 */
[----:B------:R-:W3:Y:S01]  /*81e0*/  MUFU.TANH R55, R55 ;  /* 0x0000003700377308 */ /* 0x000ee20000002400 */
[----:B--2---:R-:W-:-:S07]  /*81f0*/  FMNMX.FTZ R14, R49, R14, !PT ;  /* 0x0000000e310e7209 */ /* 0x004fce0007810000 */
[----:B------:R-:W2:Y:S01]  /*8200*/  MUFU.TANH R57, R57 ;  /* 0x0000003900397308 */ /* 0x000ea20000002400 */
[----:B-1----:R-:W-:-:S07]  /*8210*/  FMNMX.FTZ R14, R53, R14, !PT ;  /* 0x0000000e350e7209 */ /* 0x002fce0007810000 */
[----:B------:R-:W1:Y:S01]  /*8220*/  MUFU.TANH R63, R63 ;  /* 0x0000003f003f7308 */ /* 0x000e620000002400 */
[----:B---3--:R-:W-:-:S07]  /*8230*/  FMNMX.FTZ R14, R55, R14, !PT ;  /* 0x0000000e370e7209 */ /* 0x008fce0007810000 */
[----:B------:R-:W-:Y:S01]  /*8240*/  MUFU.TANH R67, R67 ;  /* 0x0000004300437308 */ /* 0x000fe20000002400 */
[----:B--2---:R-:W-:-:S07]  /*8250*/  FMNMX.FTZ R14, R57, R14, !PT ;  /* 0x0000000e390e7209 */ /* 0x004fce0007810000 */
[----:B------:R-:W-:Y:S01]  /*8260*/  MUFU.TANH R69, R69 ;  /* 0x0000004500457308 */ /* 0x000fe20000002400 */
[----:B-1----:R-:W-:-:S07]  /*8270*/  FMNMX.FTZ R14, R63, R14, !PT ;  /* 0x0000000e3f0e7209 */ /* 0x002fce0007810000 */
        /* <DEDUP_REMOVED lines=13> */
[----:B------:R-:W1:Y:S08]  /*8350*/  MUFU.TANH R173, R173 ;  /* 0x000000ad00ad7308 */ /* 0x000e700000002400 */
[----:B------:R-:W2:Y:S08]  /*8360*/  MUFU.TANH R175, R175 ;  /* 0x000000af00af7308 */ /* 0x000eb00000002400 */
[----:B------:R-:W3:Y:S01]  /*8370*/  MUFU.TANH R65, R65 ;  /* 0x0000004100417308 */ /* 0x000ee20000002400 */
[----:B-1----:R-:W-:-:S07]  /*8380*/  FMNMX.FTZ R10, R173, R10, !PT ;  /* 0x0000000aad0a7209 */ /* 0x002fce0007810000 */
[----:B------:R-:W-:Y:S01]  /*8390*/  MUFU.TANH R223, R223 ;  /* 0x000000df00df7308 */ /* 0x000fe20000002400 */
[----:B--2---:R-:W-:-:S04]  /*83a0*/  FMNMX.FTZ R10, R175, R10, !PT ;  /* 0x0000000aaf0a7209 */ /* 0x004fc80007810000 */
[----:B------:R-:W-:-:S03]  /*83b0*/  FMNMX.FTZ R10, R209, R10, !PT ;  /* 0x0000000ad10a7209 */ /* 0x000fc60007810000 */
[----:B------:R-:W-:Y:S01]  /*83c0*/  MUFU.TANH R87, R87 ;  /* 0x0000005700577308 */ /* 0x000fe20000002400 */
        /* <DEDUP_REMOVED lines=12> */
[----:B------:R-:W-:-:S04]  /*8490*/  FMNMX.FTZ R10, R81, R10, !PT ;  /* 0x0000000a510a7209 */ /* 0x000fc80007810000 */
[----:B------:R-:W-:-:S04]  /*84a0*/  FMNMX.FTZ R10, R221, R10, !PT ;  /* 0x0000000add0a7209 */ /* 0x000fc80007810000 */
[----:B------:R-:W-:-:S05]  /*84b0*/  FMNMX.FTZ R10, R85, R10, !PT ;  /* 0x0000000a550a7209 */ /* 0x000fca0007810000 */
[----:B------:R-:W1:Y:S02]  /*84c0*/  SHFL.BFLY PT, R21, R10, 0x2, 0x1f ;  /* 0x0c401f000a157f89 */ /* 0x000e6400000e0000 */
[----:B-1----:R-:W-:-:S05]  /*84d0*/  FMNMX.FTZ R21, R10, R21, !PT ;  /* 0x000000150a157209 */ /* 0x002fca0007810000 */
[----:B------:R-:W1:Y:S02]  /*84e0*/  SHFL.BFLY PT, R10, R21, 0x1, 0x1f ;  /* 0x0c201f00150a7f89 */ /* 0x000e6400000e0000 */
[----:B-1----:R-:W-:-:S05]  /*84f0*/  FMNMX.FTZ R21, R21, R10, !PT ;  /* 0x0000000a15157209 */ /* 0x002fca0007810000 */
[C---:B0-----:R-:W-:Y:S01]  /*8500*/  FMUL.FTZ R10, R21.reuse, R12 ;  /* 0x0000000c150a7220 */ /* 0x041fe20000410000 */
[----:B------:R-:W-:-:S03]  /*8510*/  FADD.FTZ R225, -R21, R8 ;  /* 0x0000000815e17221 */ /* 0x000fc60000010100 */
[-CC-:B------:R-:W-:Y:S01]  /*8520*/  FFMA.FTZ R180, R13, R12.reuse, -R10.reuse ;  /* 0x0000000c0db47223 */ /* 0x180fe2000001080a */
[-CC-:B------:R-:W-:Y:S01]  /*8530*/  FFMA.FTZ R182, R181, R12.reuse, -R10.reuse ;  /* 0x0000000cb5b67223 */ /* 0x180fe2000001080a */
[-C--:B------:R-:W-:Y:S01]  /*8540*/  FMUL.FTZ R8, R225, R12.reuse ;  /* 0x0000000ce1087220 */ /* 0x080fe20000410000 */
[-CC-:B------:R-:W-:Y:S01]  /*8550*/  FFMA.FTZ R9, R9, R12.reuse, -R10.reuse ;  /* 0x0000000c09097223 */ /* 0x180fe2000001080a */
[----:B------:R-:W-:Y:S02]  /*8560*/  WARPGROUP.DEPBAR.LE gsb0, 0x0 ;  /* 0x00008000000079c5 */ /* 0x000fe40000010000 */
[----:B------:R-:W-:Y:S01]  /*8570*/  WARPGROUP.ARRIVE ;  /* 0x00000000000079c5 */ /* 0x000fe20000000000 */
[----:B------:R-:W-:Y:S01]  /*8580*/  FMUL.FTZ R169, R78, UR7 ;  /* 0x000000074ea97c20 */ /* 0x000fe20008410000 */
[----:B------:R-:W-:Y:S01]  /*8590*/  FMUL.FTZ R171, R82, UR7 ;  /* 0x0000000752ab7c20 */ /* 0x000fe20008410000 */
[----:B------:R-:W-:Y:S01]  /*85a0*/  MUFU.EX2 R8, R8 ;  /* 0x0000000800087308 */ /* 0x000fe20000000800 */
[-CC-:B------:R-:W-:Y:S01]  /*85b0*/  FFMA.FTZ R168, R197, R12.reuse, -R10.reuse ;  /* 0x0000000cc5a87223 */ /* 0x180fe2000001080a */
[-CC-:B------:R-:W-:Y:S01]  /*85c0*/  FFMA.FTZ R176, R185, R12.reuse, -R10.reuse ;  /* 0x0000000cb9b07223 */ /* 0x180fe2000001080a */
[----:B------:R-:W-:Y:S01]  /*85d0*/  HGMMA.64x128x16.F32.BF16 R88, R152, gdesc[UR12].tnspB, R88, gsb0 ;  /* 0x41e0000c98587df0 */ /* 0x000fe20008001858 */
[----:B------:R-:W-:Y:S01]  /*85e0*/  UIADD3 UR14, UR10, 0x280, URZ ;  /* 0x000002800a0e7890 */ /* 0x000fe2000fffe03f */
[-CC-:B------:R-:W-:Y:S01]  /*85f0*/  FFMA.FTZ R174, R177, R12.reuse, -R10.reuse ;  /* 0x0000000cb1ae7223 */ /* 0x180fe2000001080a */
[----:B------:R-:W-:Y:S01]  /*8600*/  UMOV UR15, 0x40000040 ;  /* 0x40000040000f7882 */ /* 0x000fe20000000000 */
[-CC-:B------:R-:W-:Y:S01]  /*8610*/  FFMA.FTZ R178, R189, R12.reuse, -R10.reuse ;  /* 0x0000000cbdb27223 */ /* 0x180fe2000001080a */
[----:B------:R-:W0:Y:S01]  /*8620*/  MUFU.TANH R169, R169 ;  /* 0x000000a900a97308 */ /* 0x000e220000002400 */
[-CC-:B------:R-:W-:Y:S01]  /*8630*/  FFMA.FTZ R189, R179, R12.reuse, -R10.reuse ;  /* 0x0000000cb3bd7223 */ /* 0x180fe2000001080a */
[-CC-:B------:R-:W-:Y:S01]  /*8640*/  FFMA.FTZ R185, R191, R12.reuse, -R10.reuse ;  /* 0x0000000cbfb97223 */ /* 0x180fe2000001080a */
[-CC-:B------:R-:W-:Y:S01]  /*8650*/  FFMA.FTZ R172, R193, R12.reuse, -R10.reuse ;  /* 0x0000000cc1ac7223 */ /* 0x180fe2000001080a */
[-CC-:B------:R-:W-:Y:S01]  /*8660*/  FFMA.FTZ R191, R199, R12.reuse, -R10.reuse ;  /* 0x0000000cc7bf7223 */ /* 0x180fe2000001080a */
[-CC-:B------:R-:W-:Y:S01]  /*8670*/  FFMA.FTZ R170, R201, R12.reuse, -R10.reuse ;  /* 0x0000000cc9aa7223 */ /* 0x180fe2000001080a */
[-CC-:B------:R-:W-:Y:S01]  /*8680*/  FFMA.FTZ R193, R211, R12.reuse, -R10.reuse ;  /* 0x0000000cd3c17223 */ /* 0x180fe2000001080a */
[-CC-:B------:R-:W-:Y:S01]  /*8690*/  FFMA.FTZ R73, R73, R12.reuse, -R10.reuse ;  /* 0x0000000c49497223 */ /* 0x180fe2000001080a */
[----:B------:R-:W1:Y:S01]  /*86a0*/  MUFU.TANH R171, R171 ;  /* 0x000000ab00ab7308 */ /* 0x000e620000002400 */
[-CC-:B------:R-:W-:Y:S01]  /*86b0*/  FFMA.FTZ R20, R219, R12.reuse, -R10.reuse ;  /* 0x0000000cdb147223 */ /* 0x180fe2000001080a */
[-CC-:B------:R-:W-:Y:S01]  /*86c0*/  FFMA.FTZ R81, R81, R12.reuse, -R10.reuse ;  /* 0x0000000c51517223 */ /* 0x180fe2000001080a */
[-CC-:B------:R-:W-:Y:S01]  /*86d0*/  FFMA.FTZ R221, R221, R12.reuse, -R10.reuse ;  /* 0x0000000cdddd7223 */ /* 0x180fe2000001080a */
[----:B------:R-:W-:-:S04]  /*86e0*/  FFMA.FTZ R85, R85, R12, -R10 ;  /* 0x0000000c55557223 */ /* 0x000fc8000001080a */
[----:B------:R-:W2:Y:S01]  /*86f0*/  MUFU.EX2 R9, R9 ;  /* 0x0000000900097308 */ /* 0x000ea20000000800 */
[----:B0-----:R-:W-:-:S04]  /*8700*/  FMNMX.FTZ R14, R169, R14, !PT ;  /* 0x0000000ea90e7209 */ /* 0x001fc80007810000 */
[----:B------:R-:W-:-:S03]  /*8710*/  FMNMX.FTZ R14, R79, R14, !PT ;  /* 0x0000000e4f0e7209 */ /* 0x000fc60007810000 */
[----:B------:R-:W0:Y:S01]  /*8720*/  MUFU.EX2 R180, R180 ;  /* 0x000000b400b47308 */ /* 0x000e220000000800 */
[----:B-1----:R-:W-:-:S04]  /*8730*/  FMNMX.FTZ R14, R171, R14, !PT ;  /* 0x0000000eab0e7209 */ /* 0x002fc80007810000 */
[----:B------:R-:W-:-:S03]  /*8740*/  FMNMX.FTZ R14, R83, R14, !PT ;  /* 0x0000000e530e7209 */ /* 0x000fc60007810000 */
[----:B------:R-:W1:Y:S01]  /*8750*/  MUFU.EX2 R182, R182 ;  /* 0x000000b600b67308 */ /* 0x000e620000000800 */
[----:B------:R-:W-:Y:S01]  /*8760*/  FMNMX.FTZ R14, R223, R14, !PT ;  /* 0x0000000edf0e7209 */ /* 0x000fe20007810000 */
[----:B--2---:R-:W-:-:S03]  /*8770*/  FFMA.FTZ R5, R8, R5, R9 ;  /* 0x0000000508057223 */ /* 0x004fc60000010009 */
[----:B------:R-:W-:Y:S01]  /*8780*/  FMNMX.FTZ R13, R87, R14, !PT ;  /* 0x0000000e570d7209 */ /* 0x000fe20007810000 */
[----:B------:R-:W-:Y:S02]  /*8790*/  FFMA.FTZ R14, R213, R12, -R10 ;  /* 0x0000000cd50e7223 */ /* 0x000fe4000001080a */
[----:B------:R-:W-:Y:S01]  /*87a0*/  MUFU.EX2 R176, R176 ;  /* 0x000000b000b07308 */ /* 0x000fe20000000800 */
[C---:B0-----:R-:W-:Y:S01]  /*87b0*/  FADD.FTZ R5, R180.reuse, R5 ;  /* 0x00000005b4057221 */ /* 0x041fe20000010000 */
[----:B------:R-:W0:Y:S01]  /*87c0*/  SHFL.BFLY PT, R16, R13, 0x2, 0x1f ;  /* 0x0c401f000d107f89 */ /* 0x000e2200000e0000 */
[----:B------:R-:W-:-:S05]  /*87d0*/  F2FP.BF16.F32.PACK_AB R180, R180, R9 ;  /* 0x00000009b4b4723e */ /* 0x000fca00000010ff */
[----:B------:R-:W-:Y:S01]  /*87e0*/  MUFU.EX2 R178, R178 ;  /* 0x000000b200b27308 */ /* 0x000fe20000000800 */
[----:B-1----:R-:W-:-:S07]  /*87f0*/  FADD.FTZ R40, R182, R5 ;  /* 0x00000005b6287221 */ /* 0x002fce0000010000 */
        /* <DEDUP_REMOVED lines=13> */
[----:B------:R-:W-:Y:S02]  /*88d0*/  IMAD.U32 R23, RZ, RZ, UR4 ;  /* 0x00000004ff177e24 */ /* 0x000fe4000f8e00ff */
[-CC-:B------:R-:W-:Y:S01]  /*88e0*/  FFMA.FTZ R34, R27, R12.reuse, -R38.reuse ;  /* 0x0000000c1b227223 */ /* 0x180fe20000010826 */
[-CC-:B------:R-:W-:Y:S01]  /*88f0*/  FFMA.FTZ R177, R29, R12.reuse, -R38.reuse ;  /* 0x0000000c1db17223 */ /* 0x180fe20000010826 */
[-CC-:B------:R-:W-:Y:S01]  /*8900*/  FFMA.FTZ R32, R31, R12.reuse, -R38.reuse ;  /* 0x0000000c1f207223 */ /* 0x180fe20000010826 */
[----:B------:R-:W-:Y:S01]  /*8910*/  MUFU.EX2 R181, R181 ;  /* 0x000000b500b57308 */ /* 0x000fe20000000800 */
[----:B------:R-:W-:Y:S01]  /*8920*/  @!P1 LEA R23, R23, UR36, 0x3 ;  /* 0x0000002417179c11 */ /* 0x000fe2000f8e18ff */
[-CC-:B------:R-:W-:Y:S01]  /*8930*/  FFMA.FTZ R179, R33, R12.reuse, -R38.reuse ;  /* 0x0000000c21b37223 */ /* 0x180fe20000010826 */
[-CC-:B------:R-:W-:Y:S01]  /*8940*/  FFMA.FTZ R36, R35, R12.reuse, -R38.reuse ;  /* 0x0000000c23247223 */ /* 0x180fe20000010826 */
[-CC-:B------:R-:W-:Y:S01]  /*8950*/  FFMA.FTZ R28, R39, R12.reuse, -R38.reuse ;  /* 0x0000000c271c7223 */ /* 0x180fe20000010826 */
[----:B------:R-:W-:Y:S01]  /*8960*/  @!P1 IADD3 R27, R23, 0x28840, RZ ;  /* 0x00028840171b9810 */ /* 0x000fe20007ffe0ff */
[-CC-:B------:R-:W-:Y:S01]  /*8970*/  FFMA.FTZ R24, R43, R12.reuse, -R38.reuse ;  /* 0x0000000c2b187223 */ /* 0x180fe20000010826 */
[-CC-:B------:R-:W-:Y:S01]  /*8980*/  FFMA.FTZ R15, R49, R12.reuse, -R38.reuse ;  /* 0x0000000c310f7223 */ /* 0x180fe20000010826 */
[----:B------:R-:W-:Y:S01]  /*8990*/  MUFU.EX2 R26, R26 ;  /* 0x0000001a001a7308 */ /* 0x000fe20000000800 */
[----:B------:R-:W-:Y:S01]  /*89a0*/  @!P1 PRMT R27, RZ, 0x654, R27 ;  /* 0x00000654ff1b9816 */ /* 0x000fe2000000001b */
        /* <DEDUP_REMOVED lines=16> */
[----:B------:R-:W-:-:S02]  /*8ab0*/  WARPGROUP.DEPBAR.LE gsb0, 0x0 ;  /* 0x00008000000079c5 */ /* 0x000fc40000010000 */
[----:B------:R-:W-:Y:S01]  /*8ac0*/  WARPGROUP.ARRIVE ;  /* 0x00000000000079c5 */ /* 0x000fe20000000000 */
[-C--:B------:R-:W-:Y:S01]  /*8ad0*/  FFMA.FTZ R153, R183, R12.reuse, -R10 ;  /* 0x0000000cb7997223 */ /* 0x080fe2000001080a */
[-C--:B------:R-:W-:Y:S01]  /*8ae0*/  FFMA.FTZ R183, R25, R12.reuse, -R38 ;  /* 0x0000000c19b77223 */ /* 0x080fe20000010826 */
[-CC-:B------:R-:W-:Y:S01]  /*8af0*/  FFMA.FTZ R155, R187, R12.reuse, -R10.reuse ;  /* 0x0000000cbb9b7223 */ /* 0x180fe2000001080a */
[----:B------:R-:W-:Y:S01]  /*8b00*/  MUFU.EX2 R32, R32 ;  /* 0x0000002000207308 */ /* 0x000fe20000000800 */
[-CC-:B------:R-:W-:Y:S01]  /*8b10*/  FFMA.FTZ R187, R195, R12.reuse, -R10.reuse ;  /* 0x0000000cc3bb7223 */ /* 0x180fe2000001080a */
[----:B------:R-:W-:Y:S01]  /*8b20*/  HGMMA.64x128x16.F32.BF16 R88, R156, gdesc[UR12].tnspB, R88, gsb0 ;  /* 0x41e0000c9c587df0 */ /* 0x000fe20008001858 */
[----:B------:R-:W-:Y:S01]  /*8b30*/  UIADD3 UR14, UR10, 0x300, URZ ;  /* 0x000003000a0e7890 */ /* 0x000fe2000fffe03f */
[-CC-:B------:R-:W-:Y:S01]  /*8b40*/  FFMA.FTZ R154, R59, R12.reuse, -R10.reuse ;  /* 0x0000000c3b9a7223 */ /* 0x180fe2000001080a */
[----:B------:R-:W-:Y:S01]  /*8b50*/  UMOV UR15, 0x40000040 ;  /* 0x40000040000f7882 */ /* 0x000fe20000000000 */
[----:B------:R-:W-:Y:S01]  /*8b60*/  UIADD3 UR10, UR10, 0x380, URZ ;  /* 0x000003800a0a7890 */ /* 0x000fe2000fffe03f */
[-CC-:B------:R-:W-:Y:S01]  /*8b70*/  FFMA.FTZ R59, R61, R12.reuse, -R10.reuse ;  /* 0x0000000c3d3b7223 */ /* 0x180fe2000001080a */
[----:B------:R-:W-:Y:S01]  /*8b80*/  MUFU.EX2 R183, R183 ;  /* 0x000000b700b77308 */ /* 0x000fe20000000800 */
[-C--:B------:R-:W-:Y:S01]  /*8b90*/  FFMA.FTZ R61, R175, R12.reuse, -R10 ;  /* 0x0000000caf3d7223 */ /* 0x080fe2000001080a */
[-C--:B------:R-:W-:Y:S01]  /*8ba0*/  FFMA.FTZ R175, R41, R12.reuse, -R38 ;  /* 0x0000000c29af7223 */ /* 0x080fe20000010826 */
[-CC-:B------:R-:W-:Y:S01]  /*8bb0*/  FFMA.FTZ R152, R205, R12.reuse, -R10.reuse ;  /* 0x0000000ccd987223 */ /* 0x180fe2000001080a */
[-C--:B------:R-:W-:Y:S01]  /*8bc0*/  FFMA.FTZ R195, R217, R12.reuse, -R10 ;  /* 0x0000000cd9c37223 */ /* 0x080fe2000001080a */
[----:B------:R-:W-:-:S03]  /*8bd0*/  FFMA.FTZ R25, R47, R12, -R38 ;  /* 0x0000000c2f197223 */ /* 0x000fc60000010826 */
        /* <DEDUP_REMOVED lines=22> */
[-CC-:B------:R-:W-:Y:S01]  /*8d40*/  FFMA.FTZ R159, R207, R12.reuse, -R10.reuse ;  /* 0x0000000ccf9f7223 */ /* 0x180fe2000001080a */
[-C--:B------:R-:W-:Y:S01]  /*8d50*/  FFMA.FTZ R158, R209, R12.reuse, -R10 ;  /* 0x0000000cd19e7223 */ /* 0x080fe2000001080a */
[----:B------:R-:W-:Y:S01]  /*8d60*/  HGMMA.64x128x16.F32.BF16 R88, R160, gdesc[UR12].tnspB, R88, gsb0 ;  /* 0x41e0000ca0587df0 */ /* 0x000fe20008001858 */
        /* <DEDUP_REMOVED lines=18> */
[----:B------:R-:W1:Y:S01]  /*8e90*/  MUFU.EX2 R75, R75 ;  /* 0x0000004b004b7308 */ /* 0x000e620000000800 */
[----:B------:R-:W-:-:S02]  /*8ea0*/  WARPGROUP.DEPBAR.LE gsb0, 0x0 ;  /* 0x00008000000079c5 */ /* 0x000fc40000010000 */
[----:B------:R-:W-:Y:S01]  /*8eb0*/  WARPGROUP.ARRIVE ;  /* 0x00000000000079c5 */ /* 0x000fe20000000000 */
[----:B------:R-:W-:Y:S01]  /*8ec0*/  FADD.FTZ R161, -R13, R6 ;  /* 0x000000060da17221 */ /* 0x000fe20000010100 */
[----:B------:R-:W-:-:S03]  /*8ed0*/  FFMA.FTZ R6, R51, R12, -R38 ;  /* 0x0000000c33067223 */ /* 0x000fc60000010826 */
[----:B------:R-:W-:Y:S01]  /*8ee0*/  MUFU.EX2 R16, R16 ;  /* 0x0000001000107308 */ /* 0x000fe20000000800 */
[----:B0-----:R-:W-:Y:S01]  /*8ef0*/  F2FP.BF16.F32.PACK_AB R160, R73, R14 ;  /* 0x0000000e49a0723e */ /* 0x001fe200000010ff */
[----:B------:R-:W-:Y:S01]  /*8f00*/  FMUL.FTZ R161, R161, R12 ;  /* 0x0000000ca1a17220 */ /* 0x000fe20000410000 */
[----:B------:R-:W-:Y:S05]  /*8f10*/  HGMMA.64x128x16.F32.BF16 R88, R164, gdesc[UR8].tnspB, R88, gsb0 ;  /* 0x41e00008a4587df0 */ /* 0x000fea0008001858 */
[----:B------:R1:W0:Y:S08]  /*8f20*/  MUFU.EX2 R197, R161 ;  /* 0x000000a100c57308 */ /* 0x0002300000000800 */
[----:B------:R-:W-:Y:S01]  /*8f30*/  MUFU.EX2 R6, R6 ;  /* 0x0000000600067308 */ /* 0x000fe20000000800 */
[----:B-1----:R-:W-:-:S07]  /*8f40*/  F2FP.BF16.F32.PACK_AB R161, R75, R50 ;  /* 0x000000324ba1723e */ /* 0x002fce00000010ff */
[----:B------:R-:W1:Y:S01]  /*8f50*/  MUFU.EX2 R195, R195 ;  /* 0x000000c300c37308 */ /* 0x000e620000000800 */
[----:B0-----:R-:W-:-:S04]  /*8f60*/  FFMA.FTZ R4, R197, R4, R26 ;  /* 0x00000004c5047223 */ /* 0x001fc8000001001a */
[C---:B------:R-:W-:Y:S01]  /*8f70*/  FADD.FTZ R4, R181.reuse, R4 ;  /* 0x00000004b5047221 */ /* 0x040fe20000010000 */
[----:B------:R-:W-:Y:S02]  /*8f80*/  F2FP.BF16.F32.PACK_AB R181, R181, R26 ;  /* 0x0000001ab5b5723e */ /* 0x000fe400000010ff */
[----:B------:R-:W-:Y:S01]  /*8f90*/  MUFU.EX2 R79, R79 ;  /* 0x0000004f004f7308 */ /* 0x000fe20000000800 */
[----:B------:R-:W-:Y:S01]  /*8fa0*/  FADD.FTZ R5, R183, R4 ;  /* 0x00000004b7057221 */ /* 0x000fe20000010000 */
[----:B------:R-:W-:-:S03]  /*8fb0*/  F2FP.BF16.F32.PACK_AB R183, R34, R183 ;  /* 0x000000b722b7723e */ /* 0x000fc600000010ff */
[----:B------:R-:W-:-:S03]  /*8fc0*/  FADD.FTZ R4, R34, R5 ;  /* 0x0000000522047221 */ /* 0x000fc60000010000 */
[----:B------:R-:W-:Y:S01]  /*8fd0*/  MUFU.EX2 R20, R20 ;  /* 0x0000001400147308 */ /* 0x000fe20000000800 */
[----:B------:R-:W-:Y:S01]  /*8fe0*/  FADD.FTZ R5, R177, R4 ;  /* 0x00000004b1057221 */ /* 0x000fe20000010000 */
[C---:B------:R-:W-:Y:S02]  /*8ff0*/  F2FP.BF16.F32.PACK_AB R177, R32.reuse, R177 ;  /* 0x000000b120b1723e */ /* 0x040fe400000010ff */
[----:B-1----:R-:W-:Y:S01]  /*9000*/  F2FP.BF16.F32.PACK_AB R162, R195, R16 ;  /* 0x00000010c3a2723e */ /* 0x002fe200000010ff */
[----:B------:R-:W-:-:S03]  /*9010*/  FADD.FTZ R4, R32, R5 ;  /* 0x0000000520047221 */ /* 0x000fc60000010000 */
[----:B------:R-:W-:Y:S01]  /*9020*/  MUFU.EX2 R81, R81 ;  /* 0x0000005100517308 */ /* 0x000fe20000000800 */
[----:B------:R-:W-:Y:S01]  /*9030*/  FADD.FTZ R5, R179, R4 ;  /* 0x00000004b3057221 */ /* 0x000fe20000010000 */
[----:B------:R-:W-:-:S03]  /*9040*/  F2FP.BF16.F32.PACK_AB R179, R36, R179 ;  /* 0x000000b324b3723e */ /* 0x000fc600000010ff */
[----:B------:R-:W-:-:S03]  /*9050*/  FADD.FTZ R4, R36, R5 ;  /* 0x0000000524047221 */ /* 0x000fc60000010000 */
[----:B------:R-:W-:Y:S01]  /*9060*/  MUFU.EX2 R83, R83 ;  /* 0x0000005300537308 */ /* 0x000fe20000000800 */
[----:B------:R-:W-:Y:S01]  /*9070*/  FADD.FTZ R5, R173, R4 ;  /* 0x00000004ad057221 */ /* 0x000fe20000010000 */
[-CC-:B------:R-:W-:Y:S01]  /*9080*/  FFMA.FTZ R4, R171, R12.reuse, -R38.reuse ;  /* 0x0000000cab047223 */ /* 0x180fe20000010826 */
[----:B------:R-:W-:Y:S01]  /*9090*/  FFMA.FTZ R38, R87, R12, -R38 ;  /* 0x0000000c57267223 */ /* 0x000fe20000010826 */
[----:B------:R-:W-:Y:S02]  /*90a0*/  F2FP.BF16.F32.PACK_AB R171, R15, R6 ;  /* 0x000000060fab723e */ /* 0x000fe400000010ff */
[----:B------:R-:W-:Y:S02]  /*90b0*/  F2FP.BF16.F32.PACK_AB R173, R28, R173 ;  /* 0x000000ad1cad723e */ /* 0x000fe400000010ff */
[----:B------:R-:W-:Y:S08]  /*90c0*/  MUFU.EX2 R22, R221 ;  /* 0x000000dd00167308 */ /* 0x000ff00000000800 */
[----:B------:R-:W-:Y:S01]  /*90d0*/  MUFU.EX2 R85, R85 ;  /* 0x0000005500557308 */ /* 0x000fe20000000800 */
[----:B------:R-:W-:-:S02]  /*90e0*/  WARPGROUP.DEPBAR.LE gsb0, 0x0 ;  /* 0x00008000000079c5 */ /* 0x000fc40000010000 */
[----:B------:R0:W-:Y:S06]  /*90f0*/  BAR.ARV R19, 0x100 ;  /* 0x000400130000751d */ /* 0x0001ec0000002000 */
        /* <DEDUP_REMOVED lines=8> */
[----:B-1----:R-:W-:Y:S01]  /*9180*/  IMAD.U32 R27, RZ, RZ, UR5 ;  /* 0x00000005ff1b7e24 */ /* 0x002fe2000f8e00ff */
[----:B------:R-:W-:Y:S01]  /*9190*/  UMOV UR5, UR4 ;  /* 0x0000000400057c82 */ /* 0x000fe20008000000 */
[-C--:B------:R-:W-:Y:S01]  /*91a0*/  FMUL.FTZ R100, R100, R8.reuse ;  /* 0x0000000864647220 */ /* 0x080fe20000410000 */
[-C--:B------:R-:W-:Y:S01]  /*91b0*/  FMUL.FTZ R101, R101, R8.reuse ;  /* 0x0000000865657220 */ /* 0x080fe20000410000 */
[-C--:B------:R-:W-:Y:S01]  /*91c0*/  FMUL.FTZ R104, R104, R8.reuse ;  /* 0x0000000868687220 */ /* 0x080fe20000410000 */
[----:B------:R-:W-:Y:S01]  /*91d0*/  @!P1 LEA R27, R27, UR36, 0x3 ;  /* 0x000000241b1b9c11 */ /* 0x000fe2000f8e18ff */
[-C--:B------:R-:W-:Y:S01]  /*91e0*/  FMUL.FTZ R105, R105, R8.reuse ;  /* 0x0000000869697220 */ /* 0x080fe20000410000 */
[-C--:B------:R-:W-:Y:S01]  /*91f0*/  FMUL.FTZ R108, R108, R8.reuse ;  /* 0x000000086c6c7220 */ /* 0x080fe20000410000 */
[-C--:B------:R-:W-:Y:S01]  /*9200*/  FMUL.FTZ R109, R109, R8.reuse ;  /* 0x000000086d6d7220 */ /* 0x080fe20000410000 */
[----:B------:R-:W-:Y:S01]  /*9210*/  FMUL.FTZ R112, R112, R8 ;  /* 0x0000000870707220 */ /* 0x000fe20000410000 */
[----:B------:R-:W-:-:S02]  /*9220*/  @!P1 VIADD R27, R27, 0x28860 ;  /* 0x000288601b1b9836 */ /* 0x000fc40000000000 */
[-C--:B------:R-:W-:Y:S01]  /*9230*/  FMUL.FTZ R113, R113, R8.reuse ;  /* 0x0000000871717220 */ /* 0x080fe20000410000 */
[-C--:B------:R-:W-:Y:S01]  /*9240*/  FMUL.FTZ R116, R116, R8.reuse ;  /* 0x0000000874747220 */ /* 0x080fe20000410000 */
[-C--:B------:R-:W-:Y:S01]  /*9250*/  FMUL.FTZ R117, R117, R8.reuse ;  /* 0x0000000875757220 */ /* 0x080fe20000410000 */
[-C--:B------:R-:W-:Y:S01]  /*9260*/  FMUL.FTZ R120, R120, R8.reuse ;  /* 0x0000000878787220 */ /* 0x080fe20000410000 */
[----:B------:R-:W-:Y:S01]  /*9270*/  @!P1 PRMT R29, RZ, 0x654, R27 ;  /* 0x00000654ff1d9816 */ /* 0x000fe2000000001b */
[----:B------:R-:W-:Y:S01]  /*9280*/  FADD.FTZ R27, R153, R40 ;  /* 0x00000028991b7221 */ /* 0x000fe20000010000 */
[-C--:B------:R-:W-:Y:S01]  /*9290*/  FMUL.FTZ R121, R121, R8.reuse ;  /* 0x0000000879797220 */ /* 0x080fe20000410000 */
[----:B------:R-:W-:Y:S01]  /*92a0*/  FMUL.FTZ R124, R124, R8 ;  /* 0x000000087c7c7220 */ /* 0x000fe20000410000 */
[----:B------:R0:W-:Y:S01]  /*92b0*/  @!P1 SYNCS.ARRIVE.TRANS64.RED.A1T0 RZ, [R29+URZ], RZ ;  /* 0x000000ff1dff99a7 */ /* 0x0001e2000810043f */
[----:B------:R-:W-:Y:S01]  /*92c0*/  FADD.FTZ R40, R176, R27 ;  /* 0x0000001bb0287221 */ /* 0x000fe20000010000 */
[----:B------:R-:W-:Y:S01]  /*92d0*/  F2FP.BF16.F32.PACK_AB R176, R155, R176 ;  /* 0x000000b09bb0723e */ /* 0x000fe200000010ff */
        /* <DEDUP_REMOVED lines=16> */
[----:B------:R-:W-:Y:S01]  /*93e0*/  FMUL.FTZ R149, R149, R8 ;  /* 0x0000000895957220 */ /* 0x000fe20000410000 */
[----:B------:R-:W-:Y:S01]  /*93f0*/  F2FP.BF16.F32.PACK_AB R178, R185, R178 ;  /* 0x000000b2b9b2723e */ /* 0x000fe200000010ff */
[C---:B------:R-:W-:Y:S01]  /*9400*/  FADD.FTZ R27, R187.reuse, R40 ;  /* 0x00000028bb1b7221 */ /* 0x040fe20000010000 */
[----:B------:R-:W-:Y:S01]  /*9410*/  FADD.FTZ R40, R28, R5 ;  /* 0x000000051c287221 */ /* 0x000fe20000010000 */
[----:B------:R-:W-:Y:S01]  /*9420*/  F2FP.BF16.F32.PACK_AB R172, R187, R172 ;  /* 0x000000acbbac723e */ /* 0x000fe200000010ff */
[----:B------:R-:W-:Y:S01]  /*9430*/  FMUL.FTZ R90, R90, R197 ;  /* 0x000000c55a5a7220 */ /* 0x000fe20000410000 */
[----:B------:R-:W-:Y:S01]  /*9440*/  FADD.FTZ R42, R174, R27 ;  /* 0x0000001bae2a7221 */ /* 0x000fe20000010000 */
[----:B------:R-:W-:Y:S01]  /*9450*/  FADD.FTZ R5, R175, R40 ;  /* 0x00000028af057221 */ /* 0x000fe20000010000 */
[C---:B------:R-:W-:Y:S01]  /*9460*/  F2FP.BF16.F32.PACK_AB R175, R24.reuse, R175 ;  /* 0x000000af18af723e */ /* 0x040fe200000010ff */
[-C--:B------:R-:W-:Y:S01]  /*9470*/  FMUL.FTZ R91, R91, R197.reuse ;  /* 0x000000c55b5b7220 */ /* 0x080fe20000410000 */
[C---:B------:R-:W-:Y:S01]  /*9480*/  FADD.FTZ R27, R189.reuse, R42 ;  /* 0x0000002abd1b7221 */ /* 0x040fe20000010000 */
        /* <DEDUP_REMOVED lines=25> */
[----:B------:R1:W2:Y:S01]  /*9620*/  MUFU.EX2 R32, R169 ;  /* 0x000000a900207308 */ /* 0x0002a20000000800 */
[----:B------:R-:W-:Y:S01]  /*9630*/  F2FP.BF16.F32.PACK_AB R157, R67, R46 ;  /* 0x0000002e439d723e */ /* 0x000fe200000010ff */
[----:B------:R-:W-:Y:S01]  /*9640*/  FADD.FTZ R26, R154, R9 ;  /* 0x000000099a1a7221 */ /* 0x000fe20000010000 */
[----:B------:R-:W-:Y:S01]  /*9650*/  FADD.FTZ R5, R44, R5 ;  /* 0x000000052c057221 */ /* 0x000fe20000010000 */
[C---:B------:R-:W-:Y:S01]  /*9660*/  F2FP.BF16.F32.PACK_AB R154, R59.reuse, R154 ;  /* 0x0000009a3b9a723e */ /* 0x040fe200000010ff */
[-C--:B------:R-:W-:Y:S01]  /*9670*/  FMUL.FTZ R106, R106, R197.reuse ;  /* 0x000000c56a6a7220 */ /* 0x080fe20000410000 */
[----:B------:R-:W-:Y:S01]  /*9680*/  FADD.FTZ R9, R59, R26 ;  /* 0x0000001a3b097221 */ /* 0x000fe20000010000 */
[----:B------:R-:W-:Y:S01]  /*9690*/  FADD.FTZ R5, R63, R5 ;  /* 0x000000053f057221 */ /* 0x000fe20000010000 */
[----:B------:R-:W-:Y:S01]  /*96a0*/  F2FP.BF16.F32.PACK_AB R159, R71, R48 ;  /* 0x00000030479f723e */ /* 0x000fe200000010ff */
[-C--:B------:R-:W-:Y:S01]  /*96b0*/  FMUL.FTZ R107, R107, R197.reuse ;  /* 0x000000c56b6b7220 */ /* 0x080fe20000410000 */
[----:B------:R-:W-:Y:S01]  /*96c0*/  FADD.FTZ R24, R156, R9 ;  /* 0x000000099c187221 */ /* 0x000fe20000010000 */
[----:B------:R-:W-:Y:S01]  /*96d0*/  FADD.FTZ R5, R46, R5 ;  /* 0x000000052e057221 */ /* 0x000fe20000010000 */
[----:B-1----:R-:W-:Y:S01]  /*96e0*/  F2FP.BF16.F32.PACK_AB R169, R25, R10 ;  /* 0x0000000a19a9723e */ /* 0x002fe200000010ff */
[-C--:B------:R-:W-:Y:S01]  /*96f0*/  FMUL.FTZ R110, R110, R197.reuse ;  /* 0x000000c56e6e7220 */ /* 0x080fe20000410000 */
[----:B------:R-:W-:Y:S01]  /*9700*/  FADD.FTZ R9, R61, R24 ;  /* 0x000000183d097221 */ /* 0x000fe20000010000 */
[----:B------:R-:W-:Y:S01]  /*9710*/  FADD.FTZ R5, R67, R5 ;  /* 0x0000000543057221 */ /* 0x000fe20000010000 */
[----:B------:R1:W3:Y:S01]  /*9720*/  MUFU.EX2 R24, R4 ;  /* 0x0000000400187308 */ /* 0x0002e20000000800 */
[----:B------:R-:W-:Y:S01]  /*9730*/  F2FP.BF16.F32.PACK_AB R156, R61, R156 ;  /* 0x0000009c3d9c723e */ /* 0x000fe200000010ff */
[----:B------:R-:W-:Y:S01]  /*9740*/  FADD.FTZ R10, R158, R9 ;  /* 0x000000099e0a7221 */ /* 0x000fe20000010000 */
[----:B------:R-:W-:Y:S01]  /*9750*/  FADD.FTZ R5, R48, R5 ;  /* 0x0000000530057221 */ /* 0x000fe20000010000 */
[----:B------:R-:W-:Y:S01]  /*9760*/  F2FP.BF16.F32.PACK_AB R158, R193, R158 ;  /* 0x0000009ec19e723e */ /* 0x000fe200000010ff */
[-C--:B------:R-:W-:Y:S01]  /*9770*/  FMUL.FTZ R111, R111, R197.reuse ;  /* 0x000000c56f6f7220 */ /* 0x080fe20000410000 */
[----:B------:R-:W-:Y:S01]  /*9780*/  FADD.FTZ R9, R193, R10 ;  /* 0x0000000ac1097221 */ /* 0x000fe20000010000 */
[----:B------:R-:W-:Y:S01]  /*9790*/  FADD.FTZ R5, R71, R5 ;  /* 0x0000000547057221 */ /* 0x000fe20000010000 */
[----:B------:R-:W4:Y:S01]  /*97a0*/  MUFU.EX2 R10, R223 ;  /* 0x000000df000a7308 */ /* 0x000f220000000800 */
[----:B--2---:R-:W-:Y:S01]  /*97b0*/  F2FP.BF16.F32.PACK_AB R163, R79, R32 ;  /* 0x000000204fa3723e */ /* 0x004fe200000010ff */
[----:B-1----:R-:W-:Y:S01]  /*97c0*/  FADD.FTZ R4, R14, R9 ;  /* 0x000000090e047221 */ /* 0x002fe20000010000 */
        /* <DEDUP_REMOVED lines=9> */
[----:B---3--:R-:W-:Y:S01]  /*9860*/  F2FP.BF16.F32.PACK_AB R165, R83, R24 ;  /* 0x0000001853a5723e */ /* 0x008fe200000010ff */
        /* <DEDUP_REMOVED lines=14> */
[----:B----4-:R-:W-:Y:S01]  /*9950*/  FADD.FTZ R6, R10, R5 ;  /* 0x000000050a067221 */ /* 0x010fe20000010000 */
[-C--:B------:R-:W-:Y:S01]  /*9960*/  FMUL.FTZ R131, R131, R197.reuse ;  /* 0x000000c583837220 */ /* 0x080fe20000410000 */
[-C--:B------:R-:W-:Y:S01]  /*9970*/  FMUL.FTZ R134, R134, R197.reuse ;  /* 0x000000c586867220 */ /* 0x080fe20000410000 */
[----:B------:R-:W-:Y:S01]  /*9980*/  FADD.FTZ R5, R85, R4 ;  /* 0x0000000455057221 */ /* 0x000fe20000010000 */
[C---:B------:R-:W-:Y:S01]  /*9990*/  FADD.FTZ R4, R167.reuse, R6 ;  /* 0x00000006a7047221 */ /* 0x040fe20000010000 */
        /* <DEDUP_REMOVED lines=10> */
[----:B------:R-:W-:Y:S01]  /*9a40*/  IMAD.MOV.U32 R9, RZ, RZ, R0 ;  /* 0x000000ffff097224 */ /* 0x000fe200078e0000 */
[----:B------:R-:W-:Y:S01]  /*9a50*/  MOV R8, R21 ;  /* 0x0000001500087202 */ /* 0x000fe20000000f00 */
[----:B------:R-:W-:Y:S01]  /*9a60*/  IMAD.MOV.U32 R6, RZ, RZ, R13 ;  /* 0x000000ffff067224 */ /* 0x000fe200078e000d */
[----:B0-----:R-:W-:Y:S06]  /*9a70*/  @P2 BRA `(.L_x_8392) ;  /* 0xffffffd800282947 */ /* 0x001fec000383ffff */
.L_x_8383:
[----:B------:R-:W-:Y:S06]  /*9a80*/  BAR.ARV 0x8, 0x180 ;  /* 0x0206000000007b1d */ /* 0x000fec0000002000 */
[----:B------:R-:W-:Y:S05]  /*9a90*/  @!P0 BRA `(.L_x_8393) ;  /* 0x0000000000048947 */ /* 0x000fea0003800000 */
[----:B------:R-:W-:Y:S01]  /*9aa0*/  BPT.TRAP 0x1 ;  /* 0x000000040000795c */ /* 0x000fe20000300000 */
.L_x_8393:
[----:B------:R-:W-:Y:S01]  /*9ab0*/  ULEA UR5, UR4, UR36, 0x3 ;  /* 0x0000002404057291 */ /* 0x000fe2000f8e183f */
[----:B------:R-:W-:-:S08]  /*9ac0*/  SHF.L.U32 R0, R0, 0x1f, RZ ;  /* 0x0000001f00007819 */ /* 0x000fd000000006ff */
[----:B------:R0:W1:Y:S01]  /*9ad0*/  SYNCS.PHASECHK.TRANS64.TRYWAIT P2, [UR5+0x28850], R0 ;  /* 0x02885000ff0075a7 */ /* 0x0000620008040145 */
[----:B------:R-:W-:Y:S05]  /*9ae0*/  @!P0 BRA `(.L_x_8394) ;  /* 0x0000000000048947 */ /* 0x000fea0003800000 */
[----:B------:R-:W-:Y:S01]  /*9af0*/  BPT.TRAP 0x1 ;  /* 0x000000040000795c */ /* 0x000fe20000300000 */
.L_x_8394:
[----:B-1----:R-:W-:Y:S05]  /*9b00*/  @P2 BRA `(.L_x_8395) ;  /* 0x0000000000082947 */ /* 0x002fea0003800000 */
[----:B------:R-:W1:Y:S02]  /*9b10*/  SYNCS.PHASECHK.TRANS64.TRYWAIT P0, [UR5+0x28850], R0 ;  /* 0x02885000ff0075a7 */ /* 0x000e640008000145 */
[----:B-1----:R-:W-:Y:S05]  /*9b20*/  @!P0 BRA `(.L_x_8396) ;  /* 0x0000005c00a88947 */ /* 0x002fea0003800000 */
.L_x_8395:
[----:B------:R-:W-:Y:S01]  /*9b30*/  UIADD3 UR36, UR36, 0x400, URZ ;  /* 0x0000040024247890 */ /* 0x000fe2000fffe03f */
[----:B------:R-:W-:Y:S01]  /*9b40*/  WARPGROUP.ARRIVE ;  /* 0x00000000000079c5 */ /* 0x000fe20000000000 */
[----:B------:R-:W-:Y:S01]  /*9b50*/  UMOV UR7, 0x40000040 ;  /* 0x4000004000077882 */ /* 0x000fe20000000000 */
[----:B01----:R-:W0:Y:S01]  /*9b60*/  SHFL.BFLY PT, R0, R5, 0x2, 0x1f ;  /* 0x0c401f0005007f89 */ /* 0x003e2200000e0000 */
[----:B------:R-:W-:Y:S01]  /*9b70*/  USHF.R.U32.HI UR36, URZ, 0x4, UR36 ;  /* 0x000000043f247899 */ /* 0x000fe20008011624 */
[----:B------:R-:W-:Y:S02]  /*9b80*/  IMAD.MOV.U32 R2, RZ, RZ, -0x800000 ;  /* 0xff800000ff027424 */ /* 0x000fe400078e00ff */
[----:B------:R-:W1:Y:S01]  /*9b90*/  SHFL.BFLY PT, R3, R4, 0x2, 0x1f ;  /* 0x0c401f0004037f89 */ /* 0x000e6200000e0000 */
[----:B------:R-:W-:-:S04]  /*9ba0*/  ULOP3.LUT UR36, UR36, 0x3fff, URZ, 0xc0, !UPT ;  /* 0x00003fff24247892 */ /* 0x000fc8000f8ec03f */
[----:B------:R-:W-:-:S04]  /*9bb0*/  ULOP3.LUT UR36, UR36, 0x4000000, URZ, 0xfc, !UPT ;  /* 0x0400000024247892 */ /* 0x000fc8000f8efc3f */
[----:B------:R-:W-:-:S07]  /*9bc0*/  ULEA UR4, UR4, UR36, 0xb ;  /* 0x0000002404047291 */ /* 0x000fce000f8e583f */
[----:B------:R-:W-:Y:S02]  /*9bd0*/  UMOV UR6, UR4 ;  /* 0x0000000400067c82 */ /* 0x000fe40008000000 */
[----:B------:R-:W-:Y:S01]  /*9be0*/  HGMMA.64x128x16.F32.BF16 R88, R180, gdesc[UR4].tnspB, R88, gsb0 ;  /* 0x41e00004b4587df0 */ /* 0x000fe20008001858 */
[----:B------:R-:W-:Y:S01]  /*9bf0*/  UIADD3 UR6, UR4, 0x80, URZ ;  /* 0x0000008004067890 */ /* 0x000fe2000fffe03f */
[----:B0-----:R-:W-:Y:S01]  /*9c00*/  FADD.FTZ R0, R0, R5 ;  /* 0x0000000500007221 */ /* 0x001fe20000010000 */
[----:B------:R-:W-:Y:S01]  /*9c10*/  UMOV UR7, 0x40000040 ;  /* 0x4000004000077882 */ /* 0x000fe20000000000 */
[----:B------:R-:W-:Y:S02]  /*9c20*/  IMAD.MOV.U32 R5, RZ, RZ, RZ ;  /* 0x000000ffff057224 */ /* 0x000fe400078e00ff */
[----:B-1----:R-:W-:Y:S01]  /*9c30*/  FADD.FTZ R6, R3, R4 ;  /* 0x0000000403067221 */ /* 0x002fe20000010000 */
[----:B------:R-:W-:Y:S01]  /*9c40*/  IMAD.U32 R4, RZ, RZ, UR5 ;  /* 0x00000005ff047e24 */ /* 0x000fe2000f8e00ff */
[----:B------:R-:W0:Y:S04]  /*9c50*/  SHFL.BFLY PT, R3, R0, 0x1, 0x1f ;  /* 0x0c201f0000037f89 */ /* 0x000e2800000e0000 */
[----:B------:R-:W1:Y:S01]  /*9c60*/  SHFL.BFLY PT, R7, R6, 0x1, 0x1f ;  /* 0x0c201f0006077f89 */ /* 0x000e6200000e0000 */
[----:B0-----:R-:W-:Y:S01]  /*9c70*/  FADD.FTZ R9, R0, R3 ;  /* 0x0000000300097221 */ /* 0x001fe20000010000 */
[----:B------:R-:W-:-:S02]  /*9c80*/  IMAD.MOV.U32 R3, RZ, RZ, RZ ;  /* 0x000000ffff037224 */ /* 0x000fc400078e00ff */
[----:B------:R-:W-:Y:S02]  /*9c90*/  IMAD.MOV.U32 R0, RZ, RZ, -0x800000 ;  /* 0xff800000ff007424 */ /* 0x000fe400078e00ff */
[----:B-1----:R-:W-:Y:S01]  /*9ca0*/  FADD.FTZ R10, R6, R7 ;  /* 0x00000007060a7221 */ /* 0x002fe20000010000 */
[----:B------:R-:W-:Y:S02]  /*9cb0*/  FSETP.NE.FTZ.AND P0, PT, R9, RZ, PT ;  /* 0x000000ff0900720b */ /* 0x000fe40003f15000 */
[----:B------:R-:W-:Y:S02]  /*9cc0*/  @!P1 IADD3 R6, R4, 0x28860, RZ ;  /* 0x0002886004069810 */ /* 0x000fe40007ffe0ff */
[----:B------:R-:W-:Y:S02]  /*9cd0*/  FSETP.NE.FTZ.AND P2, PT, R10, RZ, PT ;  /* 0x000000ff0a00720b */ /* 0x000fe40003f55000 */
[----:B------:R-:W-:-:S07]  /*9ce0*/  @!P1 PRMT R6, RZ, 0x654, R6 ;  /* 0x00000654ff069816 */ /* 0x000fce0000000006 */
        /* <DEDUP_REMOVED lines=111> */
.L_x_8366:
[----:B------:R-:W-:Y:S05]  /*a3e0*/  @P0 BRA `(.L_x_8397) ;  /* 0x0000001400340947 */ /* 0x000fea0003800000 */
[----:B------:R-:W1:Y:S01]  /*a3f0*/  S2R R3, SR_TID.X ;  /* 0x0000000000037919 */ /* 0x000e620000002100 */
[----:B------:R-:W2:Y:S01]  /*a400*/  LDC R17, c[0x0][0xbe8] ;  /* 0x0002fa00ff117b82 */ /* 0x000ea20000000800 */
[----:B------:R-:W-:Y:S01]  /*a410*/  SHF.R.S32.HI R11, RZ, 0x1f, R18 ;  /* 0x0000001fff0b7819 */ /* 0x000fe20000011412 */
[----:B------:R-:W-:Y:S01]  /*a420*/  ULDC.64 UR4, c[0x0][0xbd0] ;  /* 0x0002f40000047ab9 */ /* 0x000fe20000000a00 */
[----:B------:R-:W3:Y:S01]  /*a430*/  S2R R16, SR_CTAID.X ;  /* 0x0000000000107919 */ /* 0x000ee20000002500 */
[----:B------:R-:W-:Y:S01]  /*a440*/  ULDC.64 UR6, c[0x0][0xb38] ;  /* 0x0002ce0000067ab9 */ /* 0x000fe20000000a00 */
[----:B------:R-:W-:Y:S03]  /*a450*/  BSSY B0, `(.L_x_8398) ;  /* 0x00000e2000007945 */ /* 0x000fe60003800000 */
[----:B------:R-:W4:Y:S08]  /*a460*/  S2UR UR9, SR_CTAID.Z ;  /* 0x00000000000979c3 */ /* 0x000f300000002700 */
[----:B------:R-:W5:Y:S08]  /*a470*/  LDC.64 R20, c[0x0][0xbd8] ;  /* 0x0002f600ff147b82 */ /* 0x000f700000000a00 */
[----:B------:R-:W-:Y:S01]  /*a480*/  BAR.SYNC.DEFER_BLOCKING 0x1, 0x100 ;  /* 0x0044000000007b1d */ /* 0x000fe20000010000 */
[----:B--2---:R-:W-:-:S07]  /*a490*/  ISETP.NE.AND P0, PT, R17, 0x1, PT ;  /* 0x000000011100780c */ /* 0x004fce0003f05270 */
[----:B------:R-:W2:Y:S01]  /*a4a0*/  S2UR UR8, SR_CTAID.Y ;  /* 0x00000000000879c3 */ /* 0x000ea20000002600 */
[----:B-1----:R-:W-:-:S07]  /*a4b0*/  VIADD R3, R3, 0xffffff80 ;  /* 0xffffff8003037836 */ /* 0x002fce0000000000 */
[----:B------:R-:W2:Y:S01]  /*a4c0*/  LDC R19, c[0x0][0xc50] ;  /* 0x00031400ff137b82 */ /* 0x000ea20000000800 */
[----:B0-----:R-:W-:-:S04]  /*a4d0*/  SHF.R.S32.HI R4, RZ, 0x1f, R3 ;  /* 0x0000001fff047819 */ /* 0x001fc80000011403 */
        /* <DEDUP_REMOVED lines=8> */
[----:B------:R-:W1:Y:S02]  /*a560*/  @P0 LDC R13, c[0x0][0xbec] ;  /* 0x0002fb00ff0d0b82 */ /* 0x000e640000000800 */
[----:B------:R-:W-:Y:S02]  /*a570*/  SHF.R.S32.HI R7, RZ, 0x1f, R24 ;  /* 0x0000001fff077819 */ /* 0x000fe40000011418 */
[----:B------:R-:W-:Y:S02]  /*a580*/  LEA.HI R3, R5, R6, RZ, 0x1 ;  /* 0x0000000605037211 */ /* 0x000fe400078f08ff */
[CC--:B------:R-:W-:Y:S02]  /*a590*/  LEA.HI R25, R7.reuse, R24.reuse, RZ, 0x2 ;  /* 0x0000001807197211 */ /* 0x0c0fe400078f10ff */
[----:B------:R-:W-:Y:S01]  /*a5a0*/  LEA.HI R7, R7, R24, RZ, 0x5 ;  /* 0x0000001807077211 */ /* 0x000fe200078f28ff */
[----:B------:R-:W1:Y:S01]  /*a5b0*/  @P0 LDC R27, c[0x0][0xbec] ;  /* 0x0002fb00ff1b0b82 */ /* 0x000e620000000800 */
[----:B------:R-:W-:-:S02]  /*a5c0*/  SHF.R.S32.HI R8, RZ, 0x2, R25 ;  /* 0x00000002ff087819 */ /* 0x000fc40000011419 */
[----:B------:R-:W-:Y:S02]  /*a5d0*/  SHF.R.S32.HI R9, RZ, 0x1f, R25 ;  /* 0x0000001fff097819 */ /* 0x000fe40000011419 */
[----:B------:R-:W-:Y:S02]  /*a5e0*/  LOP3.LUT R3, R3, 0x3fffffe, RZ, 0xc0, !PT ;  /* 0x03fffffe03037812 */ /* 0x000fe400078ec0ff */
[----:B------:R-:W-:Y:S01]  /*a5f0*/  LEA.HI R9, R9, R8, RZ, 0x3 ;  /* 0x0000000809097211 */ /* 0x000fe200078f18ff */
[----:B------:R-:W1:Y:S01]  /*a600*/  @P0 LDC R15, c[0x0][0xbf0] ;  /* 0x0002fc00ff0f0b82 */ /* 0x000e620000000800 */
[----:B------:R-:W-:Y:S01]  /*a610*/  LEA.HI R5, R10, R10, RZ, 0x1 ;  /* 0x0000000a0a057211 */ /* 0x000fe200078f08ff */
[----:B------:R-:W-:Y:S01]  /*a620*/  IMAD.IADD R3, R6, 0x1, -R3 ;  /* 0x0000000106037824 */ /* 0x000fe200078e0a03 */
[----:B------:R-:W-:Y:S02]  /*a630*/  LOP3.LUT R9, R9, 0xfffffff8, RZ, 0xc0, !PT ;  /* 0xfffffff809097812 */ /* 0x000fe400078ec0ff */
[----:B------:R-:W-:-:S02]  /*a640*/  SHF.R.S32.HI R7, RZ, 0x5, R7 ;  /* 0x00000005ff077819 */ /* 0x000fc40000011407 */
[----:B------:R-:W-:Y:S01]  /*a650*/  LOP3.LUT R5, R5, 0x1ffffffe, RZ, 0xc0, !PT ;  /* 0x1ffffffe05057812 */ /* 0x000fe200078ec0ff */
[----:B------:R-:W-:Y:S01]  /*a660*/  IMAD.IADD R4, R8, 0x1, -R9 ;  /* 0x0000000108047824 */ /* 0x000fe200078e0a09 */
[----:B------:R-:W1:Y:S01]  /*a670*/  @P0 LDC R14, c[0x0][0xbf0] ;  /* 0x0002fc00ff0e0b82 */ /* 0x000e620000000800 */
[----:B------:R-:W-:Y:S02]  /*a680*/  LOP3.LUT R25, R25, 0x7ffffffc, RZ, 0xc0, !PT ;  /* 0x7ffffffc19197812 */ /* 0x000fe400078ec0ff */
[----:B------:R-:W-:Y:S01]  /*a690*/  IMAD.IADD R8, R10, 0x1, -R5 ;  /* 0x000000010a087824 */ /* 0x000fe200078e0a05 */
[----:B------:R-:W-:Y:S01]  /*a6a0*/  LEA R4, R7, R4, 0x4 ;  /* 0x0000000407047211 */ /* 0x000fe200078e20ff */
[C---:B------:R-:W-:Y:S02]  /*a6b0*/  IMAD R7, R11.reuse, UR4, RZ ;  /* 0x000000040b077c24 */ /* 0x040fe4000f8e02ff */
[----:B------:R-:W-:Y:S02]  /*a6c0*/  IMAD R11, R11, UR6, RZ ;  /* 0x000000060b0b7c24 */ /* 0x000fe4000f8e02ff */
[----:B------:R-:W-:-:S02]  /*a6d0*/  IMAD R3, R3, 0x40, R4 ;  /* 0x0000004003037824 */ /* 0x000fc400078e0204 */
[----:B------:R-:W-:Y:S01]  /*a6e0*/  IMAD.WIDE.U32 R4, R18, UR4, RZ ;  /* 0x0000000412047c25 */ /* 0x000fe2000f8e00ff */
[----:B----4-:R-:W-:-:S03]  /*a6f0*/  USHF.R.S32.HI UR4, URZ, 0x1f, UR9 ;  /* 0x0000001f3f047899 */ /* 0x010fc60008011409 */
[C---:B------:R-:W-:Y:S02]  /*a700*/  IMAD R9, R18.reuse, UR5, R7 ;  /* 0x0000000512097c24 */ /* 0x040fe4000f8e0207 */
[----:B------:R-:W-:-:S04]  /*a710*/  IMAD.WIDE.U32 R6, R18, UR6, RZ ;  /* 0x0000000612067c25 */ /* 0x000fc8000f8e00ff */
[----:B------:R-:W-:Y:S02]  /*a720*/  IMAD.IADD R5, R5, 0x1, R9 ;  /* 0x0000000105057824 */ /* 0x000fe400078e0209 */
[----:B------:R-:W-:Y:S01]  /*a730*/  IMAD R9, R18, UR7, R11 ;  /* 0x0000000712097c24 */ /* 0x000fe2000f8e020b */
[----:B------:R-:W-:Y:S01]  /*a740*/  ULDC.64 UR6, c[0x0][0xb48] ;  /* 0x0002d20000067ab9 */ /* 0x000fe20000000a00 */
[----:B------:R-:W-:Y:S01]  /*a750*/  IMAD R8, R8, 0x8, R3 ;  /* 0x0000000808087824 */ /* 0x000fe200078e0203 */
[----:B---3--:R-:W-:Y:S01]  /*a760*/  LEA R3, R16, R3, 0x7 ;  /* 0x0000000310037211 */ /* 0x008fe200078e38ff */
[----:B------:R-:W-:Y:S01]  /*a770*/  IMAD.MOV R18, RZ, RZ, -R18 ;  /* 0x000000ffff127224 */ /* 0x000fe200078e0a12 */
[----:B------:R-:W-:Y:S01]  /*a780*/  IADD3 R7, R7, R9, RZ ;  /* 0x0000000907077210 */ /* 0x000fe20007ffe0ff */
[----:B-----5:R-:W-:Y:S02]  /*a790*/  IMAD R10, R20, UR4, RZ ;  /* 0x00000004140a7c24 */ /* 0x020fe4000f8e02ff */
[----:B------:R-:W-:-:S02]  /*a7a0*/  IMAD R8, R16, 0x80, R8 ;  /* 0x0000008010087824 */ /* 0x000fc400078e0208 */
[----:B0-----:R-:W-:Y:S01]  /*a7b0*/  IMAD R12, R22, UR4, RZ ;  /* 0x00000004160c7c24 */ /* 0x001fe2000f8e02ff */
[----:B------:R-:W-:Y:S01]  /*a7c0*/  ULDC.64 UR4, c[0x0][0xbe0] ;  /* 0x0002f80000047ab9 */ /* 0x000fe20000000a00 */
[----:B--2---:R-:W-:Y:S02]  /*a7d0*/  IMAD R19, R19, R18, UR8 ;  /* 0x0000000813137e24 */ /* 0x004fe4000f8e0212 */
[----:B------:R-:W-:Y:S02]  /*a7e0*/  IMAD R11, R21, UR9, R10 ;  /* 0x00000009150b7c24 */ /* 0x000fe4000f8e020a */
[----:B------:R-:W-:-:S04]  /*a7f0*/  IMAD.WIDE.U32 R4, R20, UR9, R4 ;  /* 0x0000000914047c25 */ /* 0x000fc8000f8e0004 */
[----:B-1----:R-:W-:-:S04]  /*a800*/  @P0 IMAD.HI.U32 R10, R8, R13, RZ ;  /* 0x0000000d080a0227 */ /* 0x002fc800078e00ff */
        /* <DEDUP_REMOVED lines=50> */
[----:B------:R-:W-:Y:S01]  /*ab30*/  IMAD R16, R17, UR6, RZ ;  /* 0x0000000611107c24 */ /* 0x000fe2000f8e02ff */
[----:B------:R-:W-:Y:S01]  /*ab40*/  LEA.HI.X R9, R4, UR7, R9, 0x2, P0 ;  /* 0x0000000704097c11 */ /* 0x000fe200080f1409 */
[C---:B------:R-:W-:Y:S01]  /*ab50*/  VIADD R17, R3.reuse, 0x8 ;  /* 0x0000000803117836 */ /* 0x040fe20000000000 */
[----:B------:R-:W-:Y:S01]  /*ab60*/  LEA.HI.X R22, R6, UR9, R5, 0x2, P1 ;  /* 0x0000000906167c11 */ /* 0x000fe200088f1405 */
[----:B------:R-:W-:Y:S01]  /*ab70*/  SHFL.IDX PT, R4, R8, RZ, 0x1c1f ;  /* 0x001c1fff08047589 */ /* 0x000fe200000e0000 */
[C---:B------:R-:W-:Y:S01]  /*ab80*/  LOP3.LUT P0, RZ, R24.reuse, 0x3, RZ, 0xc0, !PT ;  /* 0x0000000318ff7812 */ /* 0x040fe2000780c0ff */
[----:B------:R-:W-:Y:S01]  /*ab90*/  UIADD3 UR4, UR4, 0x28820, URZ ;  /* 0x0002882004047890 */ /* 0x000fe2000fffe03f */
[CC--:B------:R-:W-:Y:S01]  /*aba0*/  ISETP.GE.AND P2, PT, R3.reuse, R16.reuse, PT ;  /* 0x000000100300720c */ /* 0x0c0fe20003f46270 */
[----:B------:R-:W0:Y:S01]  /*abb0*/  SHFL.IDX PT, R5, R9, RZ, 0x1c1f ;  /* 0x001c1fff09057589 */ /* 0x000e2200000e0000 */
[-C--:B------:R-:W-:Y:S01]  /*abc0*/  ISETP.GE.OR P1, PT, R3, R16.reuse, P0 ;  /* 0x000000100300720c */ /* 0x080fe20000726670 */
[----:B------:R-:W-:Y:S01]  /*abd0*/  UPRMT UR4, URZ, 0x654, UR4 ;  /* 0x000006543f047896 */ /* 0x000fe20008000004 */
[----:B------:R-:W-:Y:S01]  /*abe0*/  ISETP.GE.OR P0, PT, R17, R16, P0 ;  /* 0x000000101100720c */ /* 0x000fe20000706670 */
[----:B------:R-:W-:Y:S01]  /*abf0*/  SHFL.IDX PT, R6, R8, 0x1, 0x1c1f ;  /* 0x003c1f0008067f89 */ /* 0x000fe200000e0000 */
[----:B------:R-:W-:-:S03]  /*ac00*/  IMAD.IADD R19, R24, 0x1, -R25 ;  /* 0x0000000118137824 */ /* 0x000fc600078e0a19 */
[----:B------:R-:W1:Y:S01]  /*ac10*/  SHFL.IDX PT, R7, R9, 0x1, 0x1c1f ;  /* 0x003c1f0009077f89 */ /* 0x000e6200000e0000 */
[----:B------:R-:W-:Y:S02]  /*ac20*/  IMAD.SHL.U32 R19, R19, 0x2, RZ ;  /* 0x0000000213137824 */ /* 0x000fe400078e00ff */
        /* <DEDUP_REMOVED lines=20> */
[C---:B------:R-:W-:Y:S01]  /*ad70*/  VIADD R18, R19.reuse, 0x60 ;  /* 0x0000006013127836 */ /* 0x040fe20000000000 */
[----:B------:R-:W-:Y:S01]  /*ad80*/  ISETP.GE.AND P5, PT, R10, UR4, PT ;  /* 0x000000040a007c0c */ /* 0x000fe2000bfa6270 */
[----:B---34-:R-:W-:Y:S01]  /*ad90*/  @!P2 IMAD.WIDE R2, R19, 0x4, R14 ;  /* 0x000000041302a825 */ /* 0x018fe200078e020e */
[----:B------:R-:W-:-:S02]  /*ada0*/  ISETP.GE.AND P6, PT, R11, UR4, PT ;  /* 0x000000040b007c0c */ /* 0x000fc4000bfc6270 */
[----:B------:R-:W-:Y:S02]  /*adb0*/  @!P3 LEA.HI R0, R0, R0, RZ, 0x1 ;  /* 0x000000000000b211 */ /* 0x000fe400078f08ff */
        /* <DEDUP_REMOVED lines=8> */
[----:B------:R-:W-:Y:S02]  /*ae40*/  @!P5 LOP3.LUT R13, R10, 0xfffffffe, RZ, 0xc0, !PT ;  /* 0xfffffffe0a0dd812 */ /* 0x000fe400078ec0ff */
[----:B------:R1:W-:Y:S01]  /*ae50*/  @!P3 ST.E.64 desc[UR42][R4.64], R92 ;  /* 0x0000005c0400b985 */ /* 0x0003e2000c101b2a */
[----:B------:R-:W-:Y:S02]  /*ae60*/  ISETP.GE.AND P3, PT, R8, UR4, PT ;  /* 0x0000000408007c0c */ /* 0x000fe4000bf66270 */
[----:B0-----:R-:W-:Y:S02]  /*ae70*/  @!P0 LOP3.LUT R3, R6, 0xfffffffe, RZ, 0xc0, !PT ;  /* 0xfffffffe06038812 */ /* 0x001fe400078ec0ff */
[----:B------:R-:W-:-:S03]  /*ae80*/  @!P4 LEA.HI R6, R9, R9, RZ, 0x1 ;  /* 0x000000090906c211 */ /* 0x000fc600078f08ff */
[----:B------:R-:W-:Y:S01]  /*ae90*/  @!P0 IMAD.WIDE R2, R3, 0x4, R14 ;  /* 0x0000000403028825 */ /* 0x000fe200078e020e */
[----:B------:R-:W-:-:S04]  /*aea0*/  @!P2 LEA.HI R0, R0, R0, RZ, 0x1 ;  /* 0x000000000000a211 */ /* 0x000fc800078f08ff */
[----:B------:R0:W-:Y:S01]  /*aeb0*/  @!P0 ST.E.64 desc[UR42][R2.64], R96 ;  /* 0x0000006002008985 */ /* 0x0001e2000c101b2a */
[----:B-1----:R-:W-:Y:S02]  /*aec0*/  @!P1 LOP3.LUT R5, R7, 0xfffffffe, RZ, 0xc0, !PT ;  /* 0xfffffffe07059812 */ /* 0x002fe400078ec0ff */
[----:B------:R-:W-:Y:S02]  /*aed0*/  @!P3 LEA.HI R8, R8, R8, RZ, 0x1 ;  /* 0x000000080808b211 */ /* 0x000fe400078f08ff */
[----:B------:R-:W-:Y:S01]  /*aee0*/  @!P2 LOP3.LUT R7, R0, 0xfffffffe, RZ, 0xc0, !PT ;  /* 0xfffffffe0007a812 */ /* 0x000fe200078ec0ff */
[--C-:B------:R-:W-:Y:S01]  /*aef0*/  @!P1 IMAD.WIDE R4, R5, 0x4, R14.reuse ;  /* 0x0000000405049825 */ /* 0x100fe200078e020e */
[----:B------:R-:W-:Y:S02]  /*af00*/  @!P3 LOP3.LUT R9, R8, 0xfffffffe, RZ, 0xc0, !PT ;  /* 0xfffffffe0809b812 */ /* 0x000fe400078ec0ff */
[----:B------:R-:W-:Y:S02]  /*af10*/  @!P6 LEA.HI R0, R11, R11, RZ, 0x1 ;  /* 0x0000000b0b00e211 */ /* 0x000fe400078f08ff */
[----:B------:R-:W-:Y:S01]  /*af20*/  @!P4 LOP3.LUT R11, R6, 0xfffffffe, RZ, 0xc0, !PT ;  /* 0xfffffffe060bc812 */ /* 0x000fe200078ec0ff */
[--C-:B------:R-:W-:Y:S01]  /*af30*/  @!P2 IMAD.WIDE R6, R7, 0x4, R14.reuse ;  /* 0x000000040706a825 */ /* 0x100fe200078e020e */
[----:B------:R-:W-:Y:S01]  /*af40*/  @!P6 LOP3.LUT R21, R0, 0xfffffffe, RZ, 0xc0, !PT ;  /* 0xfffffffe0015e812 */ /* 0x000fe200078ec0ff */
[----:B------:R1:W-:Y:S01]  /*af50*/  @!P1 ST.E.64 desc[UR42][R4.64], R100 ;  /* 0x0000006404009985 */ /* 0x0003e2000c101b2a */
[----:B------:R-:W-:Y:S01]  /*af60*/  IADD3 R0, R19, 0x48, RZ ;  /* 0x0000004813007810 */ /* 0x000fe20007ffe0ff */
[--C-:B0-----:R-:W-:Y:S01]  /*af70*/  @!P3 IMAD.WIDE R2, R9, 0x4, R14.reuse ;  /* 0x000000040902b825 */ /* 0x101fe200078e020e */
[----:B------:R-:W-:Y:S01]  /*af80*/  ISETP.GE.AND P1, PT, R12, UR4, PT ;  /* 0x000000040c007c0c */ /* 0x000fe2000bf26270 */
[----:B------:R0:W-:Y:S01]  /*af90*/  @!P2 ST.E.64 desc[UR42][R6.64], R104 ;  /* 0x000000680600a985 */ /* 0x0001e2000c101b2a */
[----:B------:R-:W-:Y:S01]  /*afa0*/  ISETP.GE.AND P0, PT, R0, UR4, PT ;  /* 0x0000000400007c0c */ /* 0x000fe2000bf06270 */
[----:B------:R-:W-:-:S02]  /*afb0*/  @!P5 IMAD.WIDE R8, R13, 0x4, R14 ;  /* 0x000000040d08d825 */ /* 0x000fc400078e020e */
[----:B------:R2:W-:Y:S01]  /*afc0*/  @!P3 ST.E.64 desc[UR42][R2.64], R108 ;  /* 0x0000006c0200b985 */ /* 0x0005e2000c101b2a */
[----:B------:R-:W-:Y:S01]  /*afd0*/  ISETP.GE.AND P3, PT, R18, UR4, PT ;  /* 0x0000000412007c0c */ /* 0x000fe2000bf66270 */
[----:B------:R-:W-:Y:S02]  /*afe0*/  VIADD R13, R19, 0x58 ;  /* 0x00000058130d7836 */ /* 0x000fe40000000000 */
[----:B-1----:R-:W-:-:S03]  /*aff0*/  @!P4 IMAD.WIDE R4, R11, 0x4, R14 ;  /* 0x000000040b04c825 */ /* 0x002fc600078e020e */
[----:B------:R-:W-:Y:S02]  /*b000*/  ISETP.GE.AND P2, PT, R13, UR4, PT ;  /* 0x000000040d007c0c */ /* 0x000fe4000bf46270 */
[----:B------:R-:W-:Y:S01]  /*b010*/  @!P1 LEA.HI R12, R12, R12, RZ, 0x1 ;  /* 0x0000000c0c0c9211 */ /* 0x000fe200078f08ff */
[----:B------:R-:W-:Y:S01]  /*b020*/  @!P6 IMAD.WIDE R10, R21, 0x4, R14 ;  /* 0x00000004150ae825 */ /* 0x000fe200078e020e */
[----:B------:R1:W-:Y:S01]  /*b030*/  @!P4 ST.E.64 desc[UR42][R4.64], R112 ;  /* 0x000000700400c985 */ /* 0x0003e2000c101b2a */
[----:B------:R-:W-:Y:S02]  /*b040*/  @!P0 LEA.HI R0, R0, R0, RZ, 0x1 ;  /* 0x0000000000008211 */ /* 0x000fe400078f08ff */
[C---:B0-----:R-:W-:Y:S01]  /*b050*/  VIADD R6, R19.reuse, 0x68 ;  /* 0x0000006813067836 */ /* 0x041fe20000000000 */
[C---:B--2---:R-:W-:Y:S01]  /*b060*/  IADD3 R3, R19.reuse, 0x78, RZ ;  /* 0x0000007813037810 */ /* 0x044fe20007ffe0ff */
[----:B------:R-:W-:Y:S01]  /*b070*/  VIADD R7, R19, 0x70 ;  /* 0x0000007013077836 */ /* 0x000fe20000000000 */
[----:B------:R0:W-:Y:S01]  /*b080*/  @!P5 ST.E.64 desc[UR42][R8.64], R116 ;  /* 0x000000740800d985 */ /* 0x0001e2000c101b2a */
[----:B------:R-:W-:-:S02]  /*b090*/  @!P3 LEA.HI R18, R18, R18, RZ, 0x1 ;  /* 0x000000121212b211 */ /* 0x000fc400078f08ff */
[----:B------:R-:W-:Y:S01]  /*b0a0*/  ISETP.GE.AND P4, PT, R6, UR4, PT ;  /* 0x0000000406007c0c */ /* 0x000fe2000bf86270 */
[----:B------:R2:W-:Y:S01]  /*b0b0*/  @!P6 ST.E.64 desc[UR42][R10.64], R120 ;  /* 0x000000780a00e985 */ /* 0x0005e2000c101b2a */
[----:B------:R-:W-:Y:S02]  /*b0c0*/  ISETP.GE.AND P6, PT, R3, UR4, PT ;  /* 0x0000000403007c0c */ /* 0x000fe4000bfc6270 */
[----:B------:R-:W-:Y:S02]  /*b0d0*/  ISETP.GE.AND P5, PT, R7, UR4, PT ;  /* 0x0000000407007c0c */ /* 0x000fe4000bfa6270 */
[----:B------:R-:W-:Y:S02]  /*b0e0*/  @!P2 LEA.HI R13, R13, R13, RZ, 0x1 ;  /* 0x0000000d0d0da211 */ /* 0x000fe400078f08ff */
[----:B-1----:R-:W-:Y:S02]  /*b0f0*/  @!P1 LOP3.LUT R5, R12, 0xfffffffe, RZ, 0xc0, !PT ;  /* 0xfffffffe0c059812 */ /* 0x002fe400078ec0ff */
[----:B0-----:R-:W-:-:S03]  /*b100*/  @!P3 LOP3.LUT R9, R18, 0xfffffffe, RZ, 0xc0, !PT ;  /* 0xfffffffe1209b812 */ /* 0x001fc600078ec0ff */
[----:B------:R-:W-:Y:S02]  /*b110*/  @!P4 LEA.HI R6, R6, R6, RZ, 0x1 ;  /* 0x000000060606c211 */ /* 0x000fe400078f08ff */
[----:B------:R-:W-:Y:S01]  /*b120*/  @!P6 LEA.HI R4, R3, R3, RZ, 0x1 ;  /* 0x000000030304e211 */ /* 0x000fe200078f08ff */
[----:B------:R-:W-:Y:S01]  /*b130*/  @!P3 IMAD.WIDE R8, R9, 0x4, R14 ;  /* 0x000000040908b825 */ /* 0x000fe200078e020e */
[----:B------:R-:W-:Y:S02]  /*b140*/  @!P5 LEA.HI R2, R7, R7, RZ, 0x1 ;  /* 0x000000070702d211 */ /* 0x000fe400078f08ff */
[----:B------:R-:W-:Y:S02]  /*b150*/  @!P0 LOP3.LUT R3, R0, 0xfffffffe, RZ, 0xc0, !PT ;  /* 0xfffffffe00038812 */ /* 0x000fe400078ec0ff */
[----:B------:R-:W-:Y:S02]  /*b160*/  @!P2 LOP3.LUT R7, R13, 0xfffffffe, RZ, 0xc0, !PT ;  /* 0xfffffffe0d07a812 */ /* 0x000fe400078ec0ff */
[----:B--2---:R-:W-:-:S02]  /*b170*/  @!P4 LOP3.LUT R11, R6, 0xfffffffe, RZ, 0xc0, !PT ;  /* 0xfffffffe060bc812 */ /* 0x004fc400078ec0ff */
        /* <DEDUP_REMOVED lines=15> */
.L_x_8399:
[----:B------:R-:W-:Y:S05]  /*b270*/  BSYNC B0 ;  /* 0x0000000000007941 */ /* 0x000fea0003800000 */
.L_x_8398:
[----:B------:R-:W-:Y:S01]  /*b280*/  ISETP.GE.AND P0, PT, R17, R16, PT ;  /* 0x000000101100720c */ /* 0x000fe20003f06270 */
[----:B0-----:R0:W1:Y:S04]  /*b290*/  SHFL.IDX PT, R13, R22, 0x1, 0x1c1f ;  /* 0x003c1f00160d7f89 */ /* 0x00106800000e0000 */
[----:B------:R0:W0:Y:S08]  /*b2a0*/  SHFL.IDX PT, R12, R20, 0x1, 0x1c1f ;  /* 0x003c1f00140c7f89 */ /* 0x00003000000e0000 */
[----:B------:R-:W-:Y:S05]  /*b2b0*/  @P0 BRA `(.L_x_8364) ;  /* 0x00000044002c0947 */ /* 0x000fea0003800000 */
[----:B------:R-:W-:Y:S01]  /*b2c0*/  ULDC UR4, c[0x0][0xac8] ;  /* 0x0002b20000047ab9 */ /* 0x000fe20000000800 */
[C---:B--2---:R-:W-:Y:S01]  /*b2d0*/  VIADD R0, R19.reuse, 0x8 ;  /* 0x0000000813007836 */ /* 0x044fe20000000000 */
[C---:B------:R-:W-:Y:S01]  /*b2e0*/  ISETP.GE.AND P0, PT, R19.reuse, UR4, PT ;  /* 0x0000000413007c0c */ /* 0x040fe2000bf06270 */
[C---:B------:R-:W-:Y:S01]  /*b2f0*/  VIADD R4, R19.reuse, 0x10 ;  /* 0x0000001013047836 */ /* 0x040fe20000000000 */
[C---:B------:R-:W-:Y:S01]  /*b300*/  IADD3 R9, R19.reuse, 0x28, RZ ;  /* 0x0000002813097810 */ /* 0x040fe20007ffe0ff */
[C---:B------:R-:W-:Y:S01]  /*b310*/  VIADD R6, R19.reuse, 0x18 ;  /* 0x0000001813067836 */ /* 0x040fe20000000000 */
[----:B------:R-:W-:Y:S01]  /*b320*/  ISETP.GE.AND P5, PT, R0, UR4, PT ;  /* 0x0000000400007c0c */ /* 0x000fe2000bfa6270 */
[C---:B------:R-:W-:Y:S01]  /*b330*/  VIADD R8, R19.reuse, 0x20 ;  /* 0x0000002013087836 */ /* 0x040fe20000000000 */
[----:B------:R-:W-:Y:S01]  /*b340*/  ISETP.GE.AND P6, PT, R4, UR4, PT ;  /* 0x0000000404007c0c */ /* 0x000fe2000bfc6270 */
[----:B------:R-:W-:Y:S01]  /*b350*/  VIADD R10, R19, 0x30 ;  /* 0x00000030130a7836 */ /* 0x000fe20000000000 */
[----:B------:R-:W-:Y:S01]  /*b360*/  ISETP.GE.AND P3, PT, R9, UR4, PT ;  /* 0x0000000409007c0c */ /* 0x000fe2000bf66270 */
[C---:B------:R-:W-:Y:S01]  /*b370*/  VIADD R11, R19.reuse, 0x38 ;  /* 0x00000038130b7836 */ /* 0x040fe20000000000 */
[----:B------:R-:W-:Y:S01]  /*b380*/  ISETP.GE.AND P4, PT, R8, UR4, PT ;  /* 0x0000000408007c0c */ /* 0x000fe2000bf86270 */
[C---:B------:R-:W-:Y:S01]  /*b390*/  VIADD R16, R19.reuse, 0x40 ;  /* 0x0000004013107836 */ /* 0x040fe20000000000 */
[----:B------:R-:W-:Y:S01]  /*b3a0*/  ISETP.GE.AND P2, PT, R10, UR4, PT ;  /* 0x000000040a007c0c */ /* 0x000fe2000bf46270 */
[----:B01----:R-:W-:Y:S01]  /*b3b0*/  @!P0 IMAD.WIDE R2, R19, 0x4, R12 ;  /* 0x0000000413028825 */ /* 0x003fe200078e020c */
[----:B------:R-:W-:-:S03]  /*b3c0*/  ISETP.GE.AND P1, PT, R11, UR4, PT ;  /* 0x000000040b007c0c */ /* 0x000fc6000bf26270 */
[----:B------:R-:W-:Y:S01]  /*b3d0*/  @!P5 LEA.HI R0, R0, R0, RZ, 0x1 ;  /* 0x000000000000d211 */ /* 0x000fe200078f08ff */
[----:B------:R0:W-:Y:S01]  /*b3e0*/  @!P0 ST.E.64 desc[UR42][R2.64], R90 ;  /* 0x0000005a02008985 */ /* 0x0001e2000c101b2a */
[----:B------:R-:W-:Y:S01]  /*b3f0*/  ISETP.GE.AND P0, PT, R6, UR4, PT ;  /* 0x0000000406007c0c */ /* 0x000fe2000bf06270 */
[C---:B------:R-:W-:Y:S01]  /*b400*/  VIADD R18, R19.reuse, 0x48 ;  /* 0x0000004813127836 */ /* 0x040fe20000000000 */
[----:B------:R-:W-:Y:S01]  /*b410*/  @!P6 LEA.HI R4, R4, R4, RZ, 0x1 ;  /* 0x000000040404e211 */ /* 0x000fe200078f08ff */
[----:B------:R-:W-:Y:S01]  /*b420*/  VIADD R20, R19, 0x70 ;  /* 0x0000007013147836 */ /* 0x000fe20000000000 */
[----:B------:R-:W-:Y:S02]  /*b430*/  @!P5 LOP3.LUT R5, R0, 0xfffffffe, RZ, 0xc0, !PT ;  /* 0xfffffffe0005d812 */ /* 0x000fe400078ec0ff */
[----:B------:R-:W-:Y:S02]  /*b440*/  @!P6 LOP3.LUT R7, R4, 0xfffffffe, RZ, 0xc0, !PT ;  /* 0xfffffffe0407e812 */ /* 0x000fe400078ec0ff */
[----:B------:R-:W-:-:S02]  /*b450*/  @!P4 LEA.HI R8, R8, R8, RZ, 0x1 ;  /* 0x000000080808c211 */ /* 0x000fc400078f08ff */
[----:B------:R-:W-:Y:S02]  /*b460*/  @!P3 LEA.HI R0, R9, R9, RZ, 0x1 ;  /* 0x000000090900b211 */ /* 0x000fe400078f08ff */
[----:B------:R-:W-:Y:S01]  /*b470*/  @!P2 LEA.HI R10, R10, R10, RZ, 0x1 ;  /* 0x0000000a0a0aa211 */ /* 0x000fe200078f08ff */
[--C-:B0-----:R-:W-:Y:S01]  /*b480*/  @!P5 IMAD.WIDE R2, R5, 0x4, R12.reuse ;  /* 0x000000040502d825 */ /* 0x101fe200078e020c */
[----:B------:R-:W-:Y:S02]  /*b490*/  @!P0 LEA.HI R6, R6, R6, RZ, 0x1 ;  /* 0x0000000606068211 */ /* 0x000fe400078f08ff */
[----:B---3--:R-:W-:Y:S01]  /*b4a0*/  @!P1 LEA.HI R14, R11, R11, RZ, 0x1 ;  /* 0x0000000b0b0e9211 */ /* 0x008fe200078f08ff */
[----:B------:R-:W-:Y:S01]  /*b4b0*/  @!P6 IMAD.WIDE R4, R7, 0x4, R12 ;  /* 0x000000040704e825 */ /* 0x000fe200078e020c */
[----:B------:R-:W-:Y:S01]  /*b4c0*/  @!P0 LOP3.LUT R7, R6, 0xfffffffe, RZ, 0xc0, !PT ;  /* 0xfffffffe06078812 */ /* 0x000fe200078ec0ff */
[----:B------:R0:W-:Y:S01]  /*b4d0*/  @!P5 ST.E.64 desc[UR42][R2.64], R94 ;  /* 0x0000005e0200d985 */ /* 0x0001e2000c101b2a */
[----:B------:R-:W-:-:S02]  /*b4e0*/  @!P4 LOP3.LUT R9, R8, 0xfffffffe, RZ, 0xc0, !PT ;  /* 0xfffffffe0809c812 */ /* 0x000fc400078ec0ff */
[----:B------:R-:W-:Y:S01]  /*b4f0*/  @!P3 LOP3.LUT R11, R0, 0xfffffffe, RZ, 0xc0, !PT ;  /* 0xfffffffe000bb812 */ /* 0x000fe200078ec0ff */
[----:B------:R1:W-:Y:S01]  /*b500*/  @!P6 ST.E.64 desc[UR42][R4.64], R98 ;  /* 0x000000620400e985 */ /* 0x0003e2000c101b2a */
[----:B----4-:R-:W-:Y:S02]  /*b510*/  @!P2 LOP3.LUT R15, R10, 0xfffffffe, RZ, 0xc0, !PT ;  /* 0xfffffffe0a0fa812 */ /* 0x010fe400078ec0ff */
[----:B------:R-:W-:Y:S01]  /*b520*/  @!P1 LOP3.LUT R17, R14, 0xfffffffe, RZ, 0xc0, !PT ;  /* 0xfffffffe0e119812 */ /* 0x000fe200078ec0ff */
[C---:B------:R-:W-:Y:S01]  /*b530*/  VIADD R14, R19.reuse, 0x58 ;  /* 0x00000058130e7836 */ /* 0x040fe20000000000 */
[----:B------:R-:W-:Y:S02]  /*b540*/  ISETP.GE.AND P5, PT, R16, UR4, PT ;  /* 0x0000000410007c0c */ /* 0x000fe4000bfa6270 */
[----:B------:R-:W-:Y:S02]  /*b550*/  ISETP.GE.AND P6, PT, R18, UR4, PT ;  /* 0x0000000412007c0c */ /* 0x000fe4000bfc6270 */
[----:B------:R-:W-:Y:S01]  /*b560*/  IADD3 R0, R19, 0x50, RZ ;  /* 0x0000005013007810 */ /* 0x000fe20007ffe0ff */
        /* <DEDUP_REMOVED lines=15> */
[----:B------:R-:W-:Y:S01]  /*b660*/  VIADD R17, R19, 0x68 ;  /* 0x0000006813117836 */ /* 0x000fe20000000000 */
[----:B------:R-:W-:Y:S02]  /*b670*/  ISETP.GE.AND P1, PT, R14, UR4, PT ;  /* 0x000000040e007c0c */ /* 0x000fe4000bf26270 */
        /* <DEDUP_REMOVED lines=17> */
[----:B----4-:R-:W-:Y:S02]  /*b790*/  @!P4 LOP3.LUT R11, R20, 0xfffffffe, RZ, 0xc0, !PT ;  /* 0xfffffffe140bc812 */ /* 0x010fe400078ec0ff */
[----:B------:R-:W-:Y:S01]  /*b7a0*/  IADD3 R19, R19, 0x78, RZ ;  /* 0x0000007813137810 */ /* 0x000fe20007ffe0ff */
        /* <DEDUP_REMOVED lines=17> */
.L_x_8397:
[----:B------:R-:W1:Y:S02]  /*b8c0*/  S2R R0, SR_TID.X ;  /* 0x0000000000007919 */ /* 0x000e640000002100 */
[----:B-1----:R-:W-:-:S05]  /*b8d0*/  VIADD R2, R0, 0xffffff80 ;  /* 0xffffff8000027836 */ /* 0x002fca0000000000 */
[----:B------:R-:W-:-:S13]  /*b8e0*/  ISETP.GT.AND P0, PT, R2, 0x7f, PT ;  /* 0x0000007f0200780c */ /* 0x000fda0003f04270 */
[----:B------:R-:W-:Y:S05]  /*b8f0*/  @P0 BRA `(.L_x_8364) ;  /* 0x0000003c009c0947 */ /* 0x000fea0003800000 */
[----:B------:R-:W1:Y:S01]  /*b900*/  S2R R3, SR_CTAID.X ;  /* 0x0000000000037919 */ /* 0x000e620000002500 */
[----:B------:R-:W2:Y:S01]  /*b910*/  LDC R6, c[0x0][0xbe8] ;  /* 0x0002fa00ff067b82 */ /* 0x000ea20000000800 */
[----:B------:R-:W-:Y:S01]  /*b920*/  ULDC UR4, c[0x0][0xa88] ;  /* 0x0002a20000047ab9 */ /* 0x000fe20000000800 */
[----:B-1----:R-:W-:Y:S02]  /*b930*/  IMAD R0, R3, 0x80, R0 ;  /* 0x0000008003007824 */ /* 0x002fe400078e0200 */
[----:B--2---:R-:W-:Y:S02]  /*b940*/  IMAD R3, R6, UR4, RZ ;  /* 0x0000000406037c24 */ /* 0x004fe4000f8e02ff */
[----:B------:R-:W-:-:S05]  /*b950*/  VIADD R0, R0, 0xffffff80 ;  /* 0xffffff8000007836 */ /* 0x000fca0000000000 */
[----:B------:R-:W-:-:S13]  /*b960*/  ISETP.GE.AND P0, PT, R0, R3, PT ;  /* 0x000000030000720c */ /* 0x000fda0003f06270 */
[----:B------:R-:W-:Y:S05]  /*b970*/  @P0 BRA `(.L_x_8364) ;  /* 0x0000003c007c0947 */ /* 0x000fea0003800000 */
[----:B------:R-:W-:Y:S01]  /*b980*/  ISETP.NE.AND P0, PT, R6, 0x1, PT ;  /* 0x000000010600780c */ /* 0x000fe20003f05270 */
[----:B------:R-:W1:Y:S01]  /*b990*/  S2UR UR4, SR_CTAID.Z ;  /* 0x00000000000479c3 */ /* 0x000e620000002700 */
[----:B------:R-:W-:Y:S01]  /*b9a0*/  SHF.R.S32.HI R5, RZ, 0x1f, R18 ;  /* 0x0000001fff057819 */ /* 0x000fe20000011412 */
[----:B------:R-:W-:Y:S02]  /*b9b0*/  ULDC.64 UR6, c[0x0][0xbd0] ;  /* 0x0002f40000067ab9 */ /* 0x000fe40000000a00 */
[----:B------:R-:W-:-:S04]  /*b9c0*/  IMAD.WIDE.U32 R2, R18, UR6, RZ ;  /* 0x0000000612027c25 */ /* 0x000fc8000f8e00ff */
[----:B------:R-:W2:Y:S01]  /*b9d0*/  LDC.64 R12, c[0x0][0xbd8] ;  /* 0x0002f600ff0c7b82 */ /* 0x000ea20000000a00 */
[----:B------:R-:W-:-:S04]  /*b9e0*/  IMAD R5, R5, UR6, RZ ;  /* 0x0000000605057c24 */ /* 0x000fc8000f8e02ff */
[----:B------:R-:W-:Y:S02]  /*b9f0*/  IMAD R5, R18, UR7, R5 ;  /* 0x0000000712057c24 */ /* 0x000fe4000f8e0205 */
[----:B------:R-:W-:Y:S01]  /*ba00*/  IMAD.MOV R18, RZ, RZ, -R18 ;  /* 0x000000ffff127224 */ /* 0x000fe200078e0a12 */
[----:B------:R-:W0:Y:S02]  /*ba10*/  @P0 LDC R9, c[0x0][0xbec] ;  /* 0x0002fb00ff090b82 */ /* 0x000e240000000800 */
[----:B------:R-:W-:Y:S01]  /*ba20*/  IADD3 R3, R3, R5, RZ ;  /* 0x0000000503037210 */ /* 0x000fe20007ffe0ff */
        /* <DEDUP_REMOVED lines=30> */
[----:B------:R-:W-:Y:S02]  /*bc10*/  LEA.HI.X R5, R2, UR5, R3, 0x2, P0 ;  /* 0x0000000502057c11 */ /* 0x000fe400080f1403 */
[----:B------:R-:W-:-:S05]  /*bc20*/  MOV R3, 0xff800000 ;  /* 0xff80000000037802 */ /* 0x000fca0000000f00 */
[----:B------:R0:W-:Y:S01]  /*bc30*/  STG.E desc[UR42][R4.64], R3 ;  /* 0x0000000304007986 */ /* 0x0001e2000c10192a */
[----:B------:R-:W-:Y:S05]  /*bc40*/  BRA `(.L_x_8364) ;  /* 0x0000003800c87947 */ /* 0x000fea0003800000 */
.L_x_8362:
        /* <DEDUP_REMOVED lines=18> */
.L_x_8400:
[----:B------:R-:W-:Y:S01]  /*bd70*/  ULDC UR39, c[0x0][0xc50] ;  /* 0x0003140000277ab9 */ /* 0x000fe20000000800 */
[----:B------:R-:W-:Y:S01]  /*bd80*/  UMOV UR36, UR6 ;  /* 0x0000000600247c82 */ /* 0x000fe20008000000 */
[----:B------:R-:W-:-:S11]  /*bd90*/  UISETP.NE.AND UP0, UPT, UR39, 0x1, UPT ;  /* 0x000000012700788c */ /* 0x000fd6000bf05270 */
[----:B------:R-:W-:Y:S01]  /*bda0*/  @UP0 ULDC UR4, c[0x0][0xc54] ;  /* 0x0003150000040ab9 */ /* 0x000fe20000000800 */
[----:B------:R-:W-:Y:S01]  /*bdb0*/  @UP0 ULDC UR7, c[0x0][0xc58] ;  /* 0x0003160000070ab9 */ /* 0x000fe20000000800 */
[----:B------:R-:W-:-:S04]  /*bdc0*/  UIMAD.WIDE.U32 UR4, UR6, UR4, URZ ;  /* 0x00000004060472a5 */ /* 0x000fc8000f8e003f */
[----:B------:R-:W-:-:S12]  /*bdd0*/  @UP0 USHF.R.U32.HI UR36, URZ, UR7, UR5 ;  /* 0x000000073f240299 */ /* 0x000fd80008011605 */
.L_x_8401:
        /* <DEDUP_REMOVED lines=20> */
[----:B------:R-:W-:Y:S02]  /*bf20*/  UIMAD UR7, UR7, UR9, 0x7f ;  /* 0x0000007f070774a4 */ /* 0x000fe4000f8e0209 */
[----:B0-----:R-:W-:-:S03]  /*bf30*/  ULEA UR8, UR4, 0x7f, 0x7 ;  /* 0x0000007f04087891 */ /* 0x001fc6000f8e383f */
[----:B------:R-:W-:Y:S02]  /*bf40*/  @UP1 ULDC UR4, c[0x0][0x44c] ;  /* 0x0001130000041ab9 */ /* 0x000fe40000000800 */
[----:B------:R-:W-:Y:S02]  /*bf50*/  UIMAD.WIDE.U32 UR4, UR8, UR4, URZ ;  /* 0x00000004080472a5 */ /* 0x000fe4000f8e003f */
[----:B------:R-:W-:Y:S01]  /*bf60*/  UMOV UR6, UR8 ;  /* 0x0000000800067c82 */ /* 0x000fe20008000000 */
[----:B------:R-:W-:Y:S02]  /*bf70*/  @UP1 ULDC UR8, c[0x0][0x450] ;  /* 0x0001140000081ab9 */ /* 0x000fe40000000800 */
[----:B------:R-:W-:Y:S02]  /*bf80*/  @UP1 USHF.R.U32.HI UR6, URZ, UR8, UR5 ;  /* 0x000000083f061299 */ /* 0x000fe40008011605 */
[----:B------:R-:W-:Y:S02]  /*bf90*/  USHF.R.S32.HI UR5, URZ, 0x1f, UR7 ;  /* 0x0000001f3f057899 */ /* 0x000fe40008011407 */
[----:B------:R-:W-:-:S02]  /*bfa0*/  UIADD3 UR6, UR10, UR6, URZ ;  /* 0x000000060a067290 */ /* 0x000fc4000fffe03f */
[----:B------:R-:W-:Y:S02]  /*bfb0*/  ULEA.HI UR5, UR5, UR7, URZ, 0x7 ;  /* 0x0000000705057291 */ /* 0x000fe4000f8f383f */
[----:B------:R-:W-:Y:S02]  /*bfc0*/  USHF.R.S32.HI UR4, URZ, 0x1f, UR6 ;  /* 0x0000001f3f047899 */ /* 0x000fe40008011406 */
[----:B------:R-:W-:Y:S02]  /*bfd0*/  USHF.R.S32.HI UR5, URZ, 0x7, UR5 ;  /* 0x000000073f057899 */ /* 0x000fe40008011405 */
[----:B------:R-:W-:-:S04]  /*bfe0*/  ULEA.HI UR4, UR4, UR6, URZ, 0x7 ;  /* 0x0000000604047291 */ /* 0x000fc8000f8f383f */
[----:B------:R-:W-:-:S04]  /*bff0*/  USHF.R.S32.HI UR4, URZ, 0x7, UR4 ;  /* 0x000000073f047899 */ /* 0x000fc80008011404 */
[----:B------:R-:W-:-:S04]  /*c000*/  UISETP.LT.AND UP0, UPT, UR5, UR4, UPT ;  /* 0x000000040500728c */ /* 0x000fc8000bf01270 */
[----:B------:R-:W-:Y:S02]  /*c010*/  USEL UR40, UR5, UR4, UP0 ;  /* 0x0000000405287287 */ /* 0x000fe40008000000 */
[----:B------:R-:W-:Y:S02]  /*c020*/  USHF.R.U32.HI UR5, URZ, 0x10, UR39 ;  /* 0x000000103f057899 */ /* 0x000fe40008011627 */
[----:B------:R-:W-:Y:S02]  /*c030*/  UISETP.GE.AND UP1, UPT, UR40, 0x1, UPT ;  /* 0x000000012800788c */ /* 0x000fe4000bf26270 */
[----:B------:R-:W-:Y:S02]  /*c040*/  UISETP.NE.AND UP0, UPT, UR5, URZ, UPT ;  /* 0x0000003f0500728c */ /* 0x000fe4000bf05270 */
[----:B------:R-:W-:Y:S02]  /*c050*/  ULOP3.LUT UR39, UR39, 0xffff, URZ, 0xc0, !UPT ;  /* 0x0000ffff27277892 */ /* 0x000fe4000f8ec03f */
[----:B------:R-:W-:-:S07]  /*c060*/  PLOP3.LUT P0, PT, PT, PT, UP1, 0x80, 0x0 ;  /* 0x000000000000781c */ /* 0x000fce0003f0f018 */
[----:B------:R-:W-:-:S06]  /*c070*/  @!UP0 ULDC UR5, c[0x0][0x9f0] ;  /* 0x00027c0000058ab9 */ /* 0x000fcc0000000800 */
[----:B-1----:R-:W-:Y:S05]  /*c080*/  @!P0 BRA `(.L_x_8403) ;  /* 0x0000000000708947 */ /* 0x002fea0003800000 */
        /* <DEDUP_REMOVED lines=20> */
[-C--:B------:R-:W-:Y:S01]  /*c1d0*/  @!P1 IADD3 R5, R5, -R0.reuse, RZ ;  /* 0x8000000005059210 */ /* 0x080fe20007ffe0ff */
[----:B------:R-:W-:Y:S01]  /*c1e0*/  @!P1 VIADD R3, R3, 0x1 ;  /* 0x0000000103039836 */ /* 0x000fe20000000000 */
[----:B------:R-:W-:Y:S02]  /*c1f0*/  ISETP.NE.AND P1, PT, RZ, UR5, PT ;  /* 0x00000005ff007c0c */ /* 0x000fe4000bf25270 */
[----:B------:R-:W-:-:S13]  /*c200*/  ISETP.GE.U32.AND P0, PT, R5, R0, PT ;  /* 0x000000000500720c */ /* 0x000fda0003f06070 */
[----:B------:R-:W-:-:S04]  /*c210*/  @P0 VIADD R3, R3, 0x1 ;  /* 0x0000000103030836 */ /* 0x000fc80000000000 */
[----:B------:R-:W-:Y:S01]  /*c220*/  @!P2 IMAD.MOV R3, RZ, RZ, -R3 ;  /* 0x000000ffff03a224 */ /* 0x000fe200078e0a03 */
[----:B------:R-:W-:-:S05]  /*c230*/  @!P1 LOP3.LUT R3, RZ, UR5, RZ, 0x33, !PT ;  /* 0x00000005ff039c12 */ /* 0x000fca000f8e33ff */
[----:B------:R0:W-:Y:S02]  /*c240*/  STL [R1+0xc], R3 ;  /* 0x00000c0301007387 */ /* 0x0001e40000100800 */
.L_x_8403:
[----:B------:R-:W2:Y:S01]  /*c250*/  LDL R2, [R1+0xc] ;  /* 0x00000c0001027983 */ /* 0x000ea20000100800 */
[----:B0-----:R-:W-:Y:S01]  /*c260*/  MOV R3, 0x1 ;  /* 0x0000000100037802 */ /* 0x001fe20000000f00 */
        /* <DEDUP_REMOVED lines=30> */
.L_x_8404:
        /* <DEDUP_REMOVED lines=20> */
.L_x_8406:
        /* <DEDUP_REMOVED lines=15> */
.L_x_8405:
[----:B------:R-:W0:Y:S02]  /*c680*/  LDC.64 R2, c[0x0][0x9f8] ;  /* 0x00027e00ff027b82 */ /* 0x000e240000000a00 */
        /* <DEDUP_REMOVED lines=19> */
.L_x_8484:
        /* <DEDUP_REMOVED lines=8> */
.L_x_8487:
[----:B------:R-:W-:Y:S05]  /*c840*/  @!P6 BRA `(.L_x_8408) ;  /* 0x0000000000e4e947 */ /* 0x000fea0003800000 */
[----:B------:R-:W-:Y:S01]  /*c850*/  IMAD.MOV.U32 R16, RZ, RZ, R18 ;  /* 0x000000ffff107224 */ /* 0x000fe200078e0012 */
[----:B------:R-:W-:Y:S06]  /*c860*/  @!P1 BRA `(.L_x_8410) ;  /* 0x0000000000489947 */ /* 0x000fec0003800000 */
[----:B------:R-:W1:Y:S01]  /*c870*/  LDC R6, c[0x0][0x43c] ;  /* 0x00010f00ff067b82 */ /* 0x000e620000000800 */
[----:B0-----:R-:W-:Y:S01]  /*c880*/  MOV R0, R17 ;  /* 0x0000001100007202 */ /* 0x001fe20000000f00 */
[----:B------:R-:W-:Y:S02]  /*c890*/  ULDC.64 UR4, c[0x0][0x428] ;  /* 0x00010a0000047ab9 */ /* 0x000fe40000000a00 */
        /* <DEDUP_REMOVED lines=15> */
.L_x_8410:
[----:B0-----:R-:W-:Y:S01]  /*c990*/  IMAD.MOV.U32 R0, RZ, RZ, 0x1 ;  /* 0x00000001ff007424 */ /* 0x001fe200078e00ff */
[----:B------:R-:W1:Y:S04]  /*c9a0*/  S2R R8, SR_TID.X ;  /* 0x0000000000087919 */ /* 0x000e680000002100 */
[----:B------:R-:W-:-:S04]  /*c9b0*/  SHF.L.U32 R0, R0, 0x1f, RZ ;  /* 0x0000001f00007819 */ /* 0x000fc800000006ff */
[----:B------:R-:W0:Y:S01]  /*c9c0*/  SYNCS.PHASECHK.TRANS64.TRYWAIT P0, [UR38+0x28840], R0 ;  /* 0x02884000ff0075a7 */ /* 0x000e220008000166 */
[----:B-1----:R-:W-:-:S04]  /*c9d0*/  LOP3.LUT R2, R8, 0x7f, RZ, 0xc0, !PT ;  /* 0x0000007f08027812 */ /* 0x002fc800078ec0ff */
[----:B------:R-:W-:Y:S01]  /*c9e0*/  ISETP.NE.AND P1, PT, R2, RZ, PT ;  /* 0x000000ff0200720c */ /* 0x000fe20003f25270 */
[----:B0-----:R-:W-:-:S12]  /*c9f0*/  @!P0 BRA `(.L_x_8411) ;  /* 0x00000030004c8947 */ /* 0x001fd80003800000 */
.L_x_8488:
[----:B------:R-:W-:Y:S05]  /*ca00*/  @P1 BRA `(.L_x_8412) ;  /* 0x0000000000181947 */ /* 0x000fea0003800000 */
[----:B------:R-:W1:Y:S01]  /*ca10*/  S2R R2, SR_TID.X ;  /* 0x0000000000027919 */ /* 0x000e620000002100 */
[----:B0-----:R-:W-:-:S04]  /*ca20*/  MOV R0, 0x8000 ;  /* 0x0000800000007802 */ /* 0x001fc80000000f00 */
[----:B------:R2:W-:Y:S01]  /*ca30*/  SYNCS.ARRIVE.TRANS64 RZ, [UR38+0x28830], R0 ;  /* 0x02883000ffff79a7 */ /* 0x0005e20008000026 */
[----:B-1----:R-:W-:-:S13]  /*ca40*/  LOP3.LUT P0, RZ, R2, 0x1f, RZ, 0xc0, !PT ;  /* 0x0000001f02ff7812 */ /* 0x002fda000780c0ff */
[----:B--2---:R-:W-:Y:S05]  /*ca50*/  @!P0 BRA `(.L_x_8412) ;  /* 0x0000000000048947 */ /* 0x004fea0003800000 */
[----:B------:R-:W-:Y:S01]  /*ca60*/  BPT.TRAP 0x1 ;  /* 0x000000040000795c */ /* 0x000fe20000300000 */
.L_x_8412:
        /* <DEDUP_REMOVED lines=21> */
[----:B------:R1:W-:Y:S02]  /*cbc0*/  UTMALDG.4D [UR32], [UR4], desc[UR6] ;  /* 0x00000620040075b4 */ /* 0x0003e40008019000 */
[----:B-1----:R-:W-:Y:S01]  /*cbd0*/  NOP ;  /* 0x0000000000007918 */ /* 0x002fe20000000000 */
.L_x_8408:
        /* <DEDUP_REMOVED lines=22> */
.L_x_8413:
        /* <DEDUP_REMOVED lines=14> */
[----:B0-----:R-:W-:Y:S01]  /*ce20*/  IMAD R0, R5, R2, RZ ;  /* 0x0000000205007224 */ /* 0x001fe200078e02ff */
[----:B------:R-:W-:-:S03]  /*ce30*/  SHF.R.U32.HI R6, RZ, 0x3, R11 ;  /* 0x00000003ff067819 */ /* 0x000fc6000001160b */
[C---:B------:R-:W-:Y:S02]  /*ce40*/  IMAD R5, R4.reuse, R3, R0 ;  /* 0x0000000304057224 */ /* 0x040fe400078e0200 */
[----:B------:R-:W-:Y:S01]  /*ce50*/  IMAD.WIDE.U32 R2, R4, R2, UR4 ;  /* 0x0000000404027e25 */ /* 0x000fe2000f8e0002 */
[----:B------:R-:W0:Y:S01]  /*ce60*/  @P0 LDC R0, c[0x0][0x450] ;  /* 0x00011400ff000b82 */ /* 0x000e220000000800 */
[----:B------:R-:W-:-:S03]  /*ce70*/  ULDC.64 UR4, c[0x0][0x2d0] ;  /* 0x0000b40000047ab9 */ /* 0x000fc60000000a00 */
[----:B------:R-:W-:Y:S01]  /*ce80*/  IADD3 R3, R3, R5, RZ ;  /* 0x0000000503037210 */ /* 0x000fe20007ffe0ff */
[----:B------:R-:W-:-:S03]  /*ce90*/  IMAD.SHL.U32 R5, R12, 0x10, RZ ;  /* 0x000000100c057824 */ /* 0x000fc600078e00ff */
[----:B------:R-:W1:Y:S02]  /*cea0*/  @P0 LDC R4, c[0x0][0x44c] ;  /* 0x00011300ff040b82 */ /* 0x000e640000000800 */
[----:B------:R-:W-:-:S05]  /*ceb0*/  LOP3.LUT R10, R6, 0x70, R5, 0xf8, !PT ;  /* 0x00000070060a7812 */ /* 0x000fca00078ef805 */
[----:B----4-:R-:W-:-:S04]  /*cec0*/  IMAD R5, R9, 0x80, R10 ;  /* 0x0000008009057824 */ /* 0x010fc800078e020a */
        /* <DEDUP_REMOVED lines=34> */
[----:B------:R-:W-:Y:S02]  /*d0f0*/  IMAD R6, R9, 0x80, R6 ;  /* 0x0000008009067824 */ /* 0x000fe400078e0206 */
[----:B------:R-:W0:Y:S01]  /*d100*/  SHFL.IDX PT, R3, R0, RZ, 0x181f ;  /* 0x00181fff00037589 */ /* 0x000e2200000e0000 */
[----:B------:R-:W-:Y:S02]  /*d110*/  IMAD R4, R8, UR4, RZ ;  /* 0x0000000408047c24 */ /* 0x000fe4000f8e02ff */
[C---:B------:R-:W-:Y:S01]  /*d120*/  IADD3 R9, R6.reuse, 0x10, RZ ;  /* 0x0000001006097810 */ /* 0x040fe20007ffe0ff */
[----:B------:R-:W-:Y:S01]  /*d130*/  SHFL.IDX PT, R14, R0, 0x1, 0x181f ;  /* 0x00381f00000e7f89 */ /* 0x000fe200000e0000 */
[C---:B------:R-:W-:Y:S01]  /*d140*/  VIADD R11, R6.reuse, 0x20 ;  /* 0x00000020060b7836 */ /* 0x040fe20000000000 */
        /* <DEDUP_REMOVED lines=8> */
[----:B------:R-:W-:-:S03]  /*d1d0*/  ISETP.GE.AND P2, PT, R9, R4, PT ;  /* 0x000000040900720c */ /* 0x000fc60003f46270 */
        /* <DEDUP_REMOVED lines=10> */
[----:B------:R-:W-:Y:S01]  /*d280*/  ISETP.GE.AND P2, PT, R11, R4, PT ;  /* 0x000000040b00720c */ /* 0x000fe20003f46270 */
[----:B------:R-:W-:Y:S01]  /*d290*/  VIADD R11, R6, 0x30 ;  /* 0x00000030060b7836 */ /* 0x000fe20000000000 */
[----:B0-----:R-:W-:Y:S01]  /*d2a0*/  MOV R2, R14 ;  /* 0x0000000e00027202 */ /* 0x001fe20000000f00 */
[----:B-1----:R-:W0:Y:S10]  /*d2b0*/  SHFL.IDX PT, R8, R5, 0x3, 0x181f ;  /* 0x00781f0005087f89 */ /* 0x002e3400000e0000 */
        /* <DEDUP_REMOVED lines=16> */
[----:B------:R-:W-:Y:S01]  /*d3c0*/  VIADD R11, R6, 0x50 ;  /* 0x00000050060b7836 */ /* 0x000fe20000000000 */
[----:B0-----:R-:W-:Y:S01]  /*d3d0*/  MOV R3, R2 ;  /* 0x0000000200037202 */ /* 0x001fe20000000f00 */
[----:B--2---:R-:W0:Y:S01]  /*d3e0*/  SHFL.IDX PT, R8, R5, 0x5, 0x181f ;  /* 0x00b81f0005087f89 */ /* 0x004e2200000e0000 */
[----:B-1----:R-:W-:-:S09]  /*d3f0*/  IMAD.MOV.U32 R2, RZ, RZ, R14 ;  /* 0x000000ffff027224 */ /* 0x002fd200078e000e */
[----:B------:R-:W-:Y:S01]  /*d400*/  @!P2 LEA R20, R7, UR38, 0x1 ;  /* 0x000000260714ac11 */ /* 0x000fe2000f8e08ff */
[----:B------:R-:W1:Y:S01]  /*d410*/  SHFL.IDX PT, R14, R0, 0x5, 0x181f ;  /* 0x00b81f00000e7f89 */ /* 0x000e6200000e0000 */
[----:B------:R-:W-:-:S05]  /*d420*/  @!P2 IMAD.WIDE.U32 R2, R10, 0x2, R2 ;  /* 0x000000020a02a825 */ /* 0x000fca00078e0002 */
[----:B------:R-:W-:Y:S04]  /*d430*/  @!P2 LDGSTS.E.BYPASS.LTC128B.128 [R20+0x12400], desc[UR42][R2.64], !P1 ;  /* 0x124000000214afae */ /* 0x000fe8000c901d6a */
[----:B------:R2:W-:Y:S01]  /*d440*/  @!P2 LDGSTS.E.BYPASS.LTC128B.128 [R20+0x16400], desc[UR42][R2.64+0x80], !P0 ;  /* 0x164000800214afae */ /* 0x0005e2000c101d6a */
[----:B------:R-:W-:Y:S02]  /*d450*/  ISETP.GE.AND P2, PT, R11, R4, PT ;  /* 0x000000040b00720c */ /* 0x000fe40003f46270 */
[----:B------:R-:W-:Y:S01]  /*d460*/  IADD3 R11, R6, 0x60, RZ ;  /* 0x00000060060b7810 */ /* 0x000fe20007ffe0ff */
        /* <DEDUP_REMOVED lines=17> */
.L_x_8505:
[----:B------:R-:W-:Y:S01]  /*d580*/  VIADD R3, R6, 0x70 ;  /* 0x0000007006037836 */ /* 0x000fe20000000000 */
[----:B------:R-:W-:Y:S04]  /*d590*/  BSSY B0, `(.L_x_8415) ;  /* 0x000000c000007945 */ /* 0x000fe80003800000 */
[----:B------:R-:W-:Y:S01]  /*d5a0*/  ISETP.GE.AND P2, PT, R3, R4, PT ;  /* 0x000000040300720c */ /* 0x000fe20003f46270 */
[----:B--2---:R-:W-:Y:S01]  /*d5b0*/  IMAD.MOV.U32 R3, RZ, RZ, R2 ;  /* 0x000000ffff037224 */ /* 0x004fe200078e0002 */
[----:B-1----:R-:W-:-:S11]  /*d5c0*/  MOV R2, R14 ;  /* 0x0000000e00027202 */ /* 0x002fd60000000f00 */
        /* <DEDUP_REMOVED lines=8> */
.L_x_8416:
[----:B------:R-:W-:Y:S05]  /*d650*/  BSYNC B0 ;  /* 0x0000000000007941 */ /* 0x000fea0003800000 */
.L_x_8415:
[----:B------:R-:W-:Y:S01]  /*d660*/  NOP ;  /* 0x0000000000007918 */ /* 0x000fe20000000000 */
[----:B------:R-:W-:Y:S01]  /*d670*/  SYNCS.ARRIVE.TRANS64.RED.A0T1 RZ, [UR38+0x28800], RZ ;  /* 0x028800ffffff79a7 */ /* 0x000fe20008200426 */
[----:B-1----:R-:W-:Y:S01]  /*d680*/  IMAD.MOV.U32 R2, RZ, RZ, 0x1 ;  /* 0x00000001ff027424 */ /* 0x002fe200078e00ff */
[----:B------:R-:W-:Y:S04]  /*d690*/  ARRIVES.LDGSTSBAR.64.TRANSCNT [UR38+0x28800] ;  /* 0x02880000ff0079b0 */ /* 0x000fe80008000aa6 */
[----:B------:R-:W-:Y:S01]  /*d6a0*/  SHF.L.U32 R2, R2, 0x1f, RZ ;  /* 0x0000001f02027819 */ /* 0x000fe200000006ff */
[----:B------:R-:W-:Y:S01]  /*d6b0*/  NOP ;  /* 0x0000000000007918 */ /* 0x000fe20000000000 */
[----:B------:R-:W0:Y:S01]  /*d6c0*/  LDL.LU R4, [R1+0x10] ;  /* 0x0000100001047983 */ /* 0x000e220000300800 */
[----:B------:R-:W-:Y:S03]  /*d6d0*/  SYNCS.ARRIVE.TRANS64.A1T0 RZ, [UR38+0x28800], RZ ;  /* 0x028800ffffff79a7 */ /* 0x000fe60008100026 */
[----:B------:R-:W2:Y:S01]  /*d6e0*/  LDL R3, [R1+0x8] ;  /* 0x0000080001037983 */ /* 0x000ea20000100800 */
[----:B------:R-:W1:Y:S01]  /*d6f0*/  SYNCS.PHASECHK.TRANS64.TRYWAIT P0, [UR38+0x28820], R2 ;  /* 0x02882002ff0075a7 */ /* 0x000e620008000166 */
[----:B0-----:R-:W-:-:S05]  /*d700*/  VIADD R0, R4, 0xfffffffe ;  /* 0xfffffffe04007836 */ /* 0x001fca0000000000 */
[----:B--2---:R-:W-:Y:S01]  /*d710*/  ISETP.GE.AND P1, PT, R0, R3, PT ;  /* 0x000000030000720c */ /* 0x004fe20003f26270 */
[----:B-1----:R-:W-:-:S12]  /*d720*/  @!P0 BRA `(.L_x_8417) ;  /* 0x0000002c00a88947 */ /* 0x002fd80003800000 */
.L_x_8506:
[----:B------:R-:W-:Y:S02]  /*d730*/  IMAD.MOV.U32 R9, RZ, RZ, 0x1 ;  /* 0x00000001ff097424 */ /* 0x000fe400078e00ff */
[----:B------:R-:W-:Y:S01]  /*d740*/  IMAD.MOV.U32 R8, RZ, RZ, RZ ;  /* 0x000000ffff087224 */ /* 0x000fe200078e00ff */
[----:B------:R-:W-:Y:S06]  /*d750*/  @!P1 BRA `(.L_x_8418) ;  /* 0x0000001800489947 */ /* 0x000fec0003800000 */
[----:B------:R-:W2:Y:S04]  /*d760*/  LDL.LU R4, [R1+0xc] ;  /* 0x00000c0001047983 */ /* 0x000ea80000300800 */
[----:B0-----:R-:W3:Y:S01]  /*d770*/  LDL.LU R3, [R1+0x8] ;  /* 0x0000080001037983 */ /* 0x001ee20000300800 */
[----:B------:R-:W-:Y:S01]  /*d780*/  UIADD3 UR4, UR39, 0x1, URZ ;  /* 0x0000000127047890 */ /* 0x000fe2000fffe03f */
[----:B------:R-:W-:Y:S01]  /*d790*/  IMAD.MOV.U32 R9, RZ, RZ, 0x1 ;  /* 0x00000001ff097424 */ /* 0x000fe200078e00ff */
[----:B------:R-:W0:Y:S02]  /*d7a0*/  S2R R6, SR_TID.X ;  /* 0x0000000000067919 */ /* 0x000e240000002100 */
[----:B0-----:R-:W-:Y:S02]  /*d7b0*/  LOP3.LUT R10, R6, 0x1f, RZ, 0xc0, !PT ;  /* 0x0000001f060a7812 */ /* 0x001fe400078ec0ff */
[----:B--2---:R-:W-:Y:S01]  /*d7c0*/  IMAD R2, R4, UR4, RZ ;  /* 0x0000000404027c24 */ /* 0x004fe2000f8e02ff */
[----:B---3--:R-:W-:-:S04]  /*d7d0*/  LOP3.LUT R3, RZ, R3, RZ, 0x33, !PT ;  /* 0x00000003ff037212 */ /* 0x008fc800078e33ff */
[----:B------:R-:W-:-:S04]  /*d7e0*/  VIMNMX R2, R2, UR40, PT ;  /* 0x0000002802027c48 */ /* 0x000fc8000bfe0100 */
[----:B------:R-:W-:-:S04]  /*d7f0*/  IADD3 R4, -R2, RZ, RZ ;  /* 0x000000ff02047210 */ /* 0x000fc80007ffe1ff */
        /* <DEDUP_REMOVED lines=9> */
[----:B------:R-:W-:Y:S01]  /*d890*/  IADD3 R6, R5, -R12, RZ ;  /* 0x8000000c05067210 */ /* 0x000fe20007ffe0ff */
[----:B------:R-:W-:Y:S02]  /*d8a0*/  IMAD.MOV.U32 R7, RZ, RZ, 0x1 ;  /* 0x00000001ff077424 */ /* 0x000fe400078e00ff */
[----:B------:R-:W-:-:S07]  /*d8b0*/  IMAD.MOV.U32 R4, RZ, RZ, R16 ;  /* 0x000000ffff047224 */ /* 0x000fce00078e0010 */
.L_x_8450:
        /* <DEDUP_REMOVED lines=11> */
[----:B------:R-:W-:Y:S02]  /*d970*/  ULDC.64 UR4, c[0x0][0x428] ;  /* 0x00010a0000047ab9 */ /* 0x000fe40000000a00 */
[----:B------:R-:W-:Y:S01]  /*d980*/  IMAD R5, R19, UR4, RZ ;  /* 0x0000000413057c24 */ /* 0x000fe2000f8e02ff */
[----:B0-----:R-:W-:-:S13]  /*d990*/  ISETP.NE.AND P0, PT, R9, 0x1, PT ;  /* 0x000000010900780c */ /* 0x001fda0003f05270 */
[----:B------:R-:W0:Y:S02]  /*d9a0*/  @P0 LDC.64 R2, c[0x0][0x440] ;  /* 0x00011000ff020b82 */ /* 0x000e240000000a00 */
[----:B0-----:R-:W-:Y:S01]  /*d9b0*/  @P0 IMAD.HI.U32 R4, R0, R2, RZ ;  /* 0x0000000200040227 */ /* 0x001fe200078e00ff */
[----:B------:R-:W-:-:S04]  /*d9c0*/  MOV R2, R0 ;  /* 0x0000000000027202 */ /* 0x000fc80000000f00 */
        /* <DEDUP_REMOVED lines=11> */
.L_x_8422:
[----:B------:R-:W1:Y:S01]  /*da80*/  S2R R2, SR_TID.X ;  /* 0x0000000000027919 */ /* 0x000e620000002100 */
[----:B------:R-:W-:Y:S01]  /*da90*/  BSSY B2, `(.L_x_8423) ;  /* 0x0000006000027945 */ /* 0x000fe20003800000 */
[----:B-1----:R-:W-:Y:S02]  /*daa0*/  LOP3.LUT R3, R2, 0x7f, RZ, 0xc0, !PT ;  /* 0x0000007f02037812 */ /* 0x002fe400078ec0ff */
[----:B------:R-:W-:Y:S02]  /*dab0*/  SHF.L.U32 R2, R7, 0x1f, RZ ;  /* 0x0000001f07027819 */ /* 0x000fe400000006ff */
[----:B------:R-:W-:Y:S02]  /*dac0*/  ISETP.NE.AND P2, PT, R3, RZ, PT ;  /* 0x000000ff0300720c */ /* 0x000fe40003f45270 */
[----:B------:R-:W1:Y:S02]  /*dad0*/  SYNCS.PHASECHK.TRANS64.TRYWAIT P0, [UR38+0x28848], R2 ;  /* 0x02884802ff0075a7 */ /* 0x000e640008000166 */
[----:B-1----:R-:W-:Y:S09]  /*dae0*/  @!P0 BRA `(.L_x_8424) ;  /* 0x0000002800d08947 */ /* 0x002ff20003800000 */
.L_x_8507:
[----:B------:R-:W-:Y:S05]  /*daf0*/  BSYNC B2 ;  /* 0x0000000000027941 */ /* 0x000fea0003800000 */
.L_x_8423:
[----:B------:R-:W-:Y:S04]  /*db00*/  BSSY B2, `(.L_x_8425) ;  /* 0x0000007000027945 */ /* 0x000fe80003800000 */
[----:B------:R-:W-:Y:S05]  /*db10*/  @P2 BRA `(.L_x_8426) ;  /* 0x0000000000142947 */ /* 0x000fea0003800000 */
[----:B------:R-:W-:Y:S01]  /*db20*/  ISETP.NE.AND P0, PT, R10, RZ, PT ;  /* 0x000000ff0a00720c */ /* 0x000fe20003f05270 */
[----:B-1----:R-:W-:-:S04]  /*db30*/  IMAD.MOV.U32 R3, RZ, RZ, 0x8000 ;  /* 0x00008000ff037424 */ /* 0x002fc800078e00ff */
[----:B------:R2:W-:Y:S08]  /*db40*/  SYNCS.ARRIVE.TRANS64 RZ, [UR38+0x28838], R3 ;  /* 0x02883803ffff79a7 */ /* 0x0005f00008000026 */
[----:B--2---:R-:W-:Y:S05]  /*db50*/  @!P0 BRA `(.L_x_8426) ;  /* 0x0000000000048947 */ /* 0x004fea0003800000 */
[----:B------:R-:W-:Y:S01]  /*db60*/  BPT.TRAP 0x1 ;  /* 0x000000040000795c */ /* 0x000fe20000300000 */
.L_x_8426:
[----:B------:R-:W-:Y:S05]  /*db70*/  BSYNC B2 ;  /* 0x0000000000027941 */ /* 0x000fea0003800000 */
.L_x_8425:
[----:B0-----:R-:W-:Y:S01]  /*db80*/  IMAD.MOV.U32 R5, RZ, RZ, RZ ;  /* 0x000000ffff057224 */ /* 0x001fe200078e00ff */
[----:B------:R-:W-:Y:S01]  /*db90*/  ULDC.64 UR4, c[0x0][0x198] ;  /* 0x0000660000047ab9 */ /* 0x000fe20000000a00 */
[----:B------:R-:W-:Y:S01]  /*dba0*/  PLOP3.LUT P0, PT, PT, PT, PT, 0x80, 0x0 ;  /* 0x000000000000781c */ /* 0x000fe20003f0f070 */
[----:B------:R-:W-:Y:S01]  /*dbb0*/  UIADD3 UR4, UP0, UR4, 0x370, URZ ;  /* 0x0000037004047890 */ /* 0x000fe2000ff1e03f */
[----:B-1----:R-:W-:Y:S01]  /*dbc0*/  SHF.L.U32 R3, R9, 0x7, RZ ;  /* 0x0000000709037819 */ /* 0x002fe200000006ff */
[----:B------:R-:W-:Y:S01]  /*dbd0*/  UIADD3 UR32, UR38, 0x20400, URZ ;  /* 0x0002040026207890 */ /* 0x000fe2000fffe03f */
[----:B------:R-:W-:Y:S01]  /*dbe0*/  R2UR UR34, R5 ;  /* 0x00000000052272ca */ /* 0x000fe200000e0000 */
[----:B------:R-:W-:Y:S02]  /*dbf0*/  UIADD3 UR33, UR38, 0x28838, URZ ;  /* 0x0002883826217890 */ /* 0x000fe4000fffe03f */
[----:B------:R-:W-:Y:S01]  /*dc00*/  UIADD3.X UR5, URZ, UR5, URZ, UP0, !UPT ;  /* 0x000000053f057290 */ /* 0x000fe200087fe43f */
[----:B------:R-:W-:Y:S01]  /*dc10*/  UMOV UR6, 0x0 ;  /* 0x0000000000067882 */ /* 0x000fe20000000000 */
[----:B------:R-:W-:-:S10]  /*dc20*/  UMOV UR7, 0x14f00000 ;  /* 0x14f0000000077882 */ /* 0x000fd40000000000 */
.L_x_8427:
        /* <DEDUP_REMOVED lines=13> */
.L_x_8428:
        /* <DEDUP_REMOVED lines=12> */
.L_x_8508:
[----:B------:R-:W-:Y:S05]  /*ddc0*/  BSYNC B2 ;  /* 0x0000000000027941 */ /* 0x000fea0003800000 */
.L_x_8429:
        /* <DEDUP_REMOVED lines=9> */
.L_x_8432:
[----:B------:R-:W-:Y:S05]  /*de60*/  BSYNC B2 ;  /* 0x0000000000027941 */ /* 0x000fea0003800000 */
.L_x_8431:
[----:B------:R-:W-:Y:S01]  /*de70*/  R2UR UR6, R2 ;  /* 0x00000000020672ca */ /* 0x000fe200000e0000 */
[----:B------:R-:W-:Y:S01]  /*de80*/  ULDC.64 UR4, c[0x0][0x198] ;  /* 0x0000660000047ab9 */ /* 0x000fe20000000a00 */
[----:B------:R-:W-:Y:S01]  /*de90*/  R2UR UR7, R3 ;  /* 0x00000000030772ca */ /* 0x000fe200000e0000 */
[----:B------:R-:W-:Y:S01]  /*dea0*/  UIADD3 UR4, UP0, UR4, 0x470, URZ ;  /* 0x0000047004047890 */ /* 0x000fe2000ff1e03f */
[----:B------:R-:W-:Y:S01]  /*deb0*/  R2UR UR10, R5 ;  /* 0x00000000050a72ca */ /* 0x000fe200000e0000 */
[----:B------:R-:W-:Y:S01]  /*dec0*/  UIADD3 UR8, UR38, 0x400, URZ ;  /* 0x0000040026087890 */ /* 0x000fe2000fffe03f */
[----:B------:R-:W-:Y:S01]  /*ded0*/  PLOP3.LUT P0, PT, PT, PT, PT, 0x80, 0x0 ;  /* 0x000000000000781c */ /* 0x000fe20003f0f070 */
[----:B------:R-:W-:Y:S01]  /*dee0*/  UIADD3 UR9, UR38, 0x28850, URZ ;  /* 0x0002885026097890 */ /* 0x000fe2000fffe03f */
[----:B------:R-:W-:Y:S01]  /*def0*/  SHF.L.U32 R5, R17, 0x7, RZ ;  /* 0x0000000711057819 */ /* 0x000fe200000006ff */
[----:B------:R-:W-:-:S12]  /*df00*/  UIADD3.X UR5, URZ, UR5, URZ, UP0, !UPT ;  /* 0x000000053f057290 */ /* 0x000fd800087fe43f */
.L_x_8433:
        /* <DEDUP_REMOVED lines=13> */
.L_x_8434:
        /* <DEDUP_REMOVED lines=10> */
.L_x_8421:
[----:B------:R-:W-:Y:S05]  /*e080*/  BSYNC B1 ;  /* 0x0000000000017941 */ /* 0x000fea0003800000 */
.L_x_8420:
        /* <DEDUP_REMOVED lines=27> */
.L_x_8437:
[----:B------:R-:W1:Y:S01]  /*e240*/  S2R R2, SR_TID.X ;  /* 0x0000000000027919 */ /* 0x000e620000002100 */
[----:B------:R-:W-:Y:S01]  /*e250*/  BSSY B2, `(.L_x_8438) ;  /* 0x0000006000027945 */ /* 0x000fe20003800000 */
[----:B-1----:R-:W-:Y:S02]  /*e260*/  LOP3.LUT R3, R2, 0x7f, RZ, 0xc0, !PT ;  /* 0x0000007f02037812 */ /* 0x002fe400078ec0ff */
[----:B------:R-:W-:Y:S02]  /*e270*/  SHF.L.U32 R2, R9, 0x1f, RZ ;  /* 0x0000001f09027819 */ /* 0x000fe400000006ff */
[----:B------:R-:W-:Y:S02]  /*e280*/  ISETP.NE.AND P2, PT, R3, RZ, PT ;  /* 0x000000ff0300720c */ /* 0x000fe40003f45270 */
[----:B------:R-:W1:Y:S02]  /*e290*/  SYNCS.PHASECHK.TRANS64.TRYWAIT P0, [UR38+0x28840], R2 ;  /* 0x02884002ff0075a7 */ /* 0x000e640008000166 */
[----:B-1----:R-:W-:Y:S09]  /*e2a0*/  @!P0 BRA `(.L_x_8439) ;  /* 0x0000002400108947 */ /* 0x002ff20003800000 */
.L_x_8509:
[----:B------:R-:W-:Y:S05]  /*e2b0*/  BSYNC B2 ;  /* 0x0000000000027941 */ /* 0x000fea0003800000 */
.L_x_8438:
[----:B------:R-:W-:Y:S04]  /*e2c0*/  BSSY B2, `(.L_x_8440) ;  /* 0x0000007000027945 */ /* 0x000fe80003800000 */
[----:B------:R-:W-:Y:S05]  /*e2d0*/  @P2 BRA `(.L_x_8441) ;  /* 0x0000000000142947 */ /* 0x000fea0003800000 */
[----:B------:R-:W-:Y:S01]  /*e2e0*/  ISETP.NE.AND P0, PT, R10, RZ, PT ;  /* 0x000000ff0a00720c */ /* 0x000fe20003f05270 */
[----:B-1----:R-:W-:-:S04]  /*e2f0*/  IMAD.MOV.U32 R2, RZ, RZ, 0x8000 ;  /* 0x00008000ff027424 */ /* 0x002fc800078e00ff */
[----:B------:R2:W-:Y:S08]  /*e300*/  SYNCS.ARRIVE.TRANS64 RZ, [UR38+0x28830], R2 ;  /* 0x02883002ffff79a7 */ /* 0x0005f00008000026 */
[----:B--2---:R-:W-:Y:S05]  /*e310*/  @!P0 BRA `(.L_x_8441) ;  /* 0x0000000000048947 */ /* 0x004fea0003800000 */
[----:B------:R-:W-:Y:S01]  /*e320*/  BPT.TRAP 0x1 ;  /* 0x000000040000795c */ /* 0x000fe20000300000 */
.L_x_8441:
[----:B------:R-:W-:Y:S05]  /*e330*/  BSYNC B2 ;  /* 0x0000000000027941 */ /* 0x000fea0003800000 */
.L_x_8440:
        /* <DEDUP_REMOVED lines=11> */
.L_x_8442:
        /* <DEDUP_REMOVED lines=14> */
.L_x_8443:
        /* <DEDUP_REMOVED lines=12> */
.L_x_8510:
[----:B------:R-:W-:Y:S05]  /*e590*/  BSYNC B2 ;  /* 0x0000000000027941 */ /* 0x000fea0003800000 */
.L_x_8444:
        /* <DEDUP_REMOVED lines=9> */
.L_x_8447:
[----:B------:R-:W-:Y:S05]  /*e630*/  BSYNC B2 ;  /* 0x0000000000027941 */ /* 0x000fea0003800000 */
.L_x_8446:
        /* <DEDUP_REMOVED lines=10> */
.L_x_8448:
        /* <DEDUP_REMOVED lines=13> */
.L_x_8449:
        /* <DEDUP_REMOVED lines=10> */
.L_x_8436:
[----:B------:R-:W-:Y:S05]  /*e850*/  BSYNC B1 ;  /* 0x0000000000017941 */ /* 0x000fea0003800000 */
.L_x_8435:
[----:B------:R-:W-:Y:S02]  /*e860*/  VIADD R0, R0, 0xfffffffe ;  /* 0xfffffffe00007836 */ /* 0x000fe40000000000 */
[----:B------:R-:W-:Y:S01]  /*e870*/  IMAD.MOV.U32 R7, RZ, RZ, R9 ;  /* 0x000000ffff077224 */ /* 0x000fe200078e0009 */
[----:B------:R-:W-:Y:S06]  /*e880*/  @P1 BRA `(.L_x_8450) ;  /* 0xfffffff0000c1947 */ /* 0x000fec000383ffff */
[----:B------:R-:W-:Y:S05]  /*e890*/  BSYNC B0 ;  /* 0x0000000000007941 */ /* 0x000fea0003800000 */
.L_x_8419:
        /* <DEDUP_REMOVED lines=12> */
[----:B------:R-:W-:Y:S02]  /*e960*/  ULDC.64 UR4, c[0x0][0x428] ;  /* 0x00010a0000047ab9 */ /* 0x000fe40000000a00 */
        /* <DEDUP_REMOVED lines=16> */
.L_x_8452:
[----:B------:R-:W1:Y:S01]  /*ea70*/  S2R R2, SR_TID.X ;  /* 0x0000000000027919 */ /* 0x000e620000002100 */
[----:B------:R-:W-:Y:S01]  /*ea80*/  BSSY B1, `(.L_x_8453) ;  /* 0x0000006000017945 */ /* 0x000fe20003800000 */
[----:B-1----:R-:W-:Y:S02]  /*ea90*/  LOP3.LUT R3, R2, 0x7f, RZ, 0xc0, !PT ;  /* 0x0000007f02037812 */ /* 0x002fe400078ec0ff */
[----:B------:R-:W-:Y:S02]  /*eaa0*/  SHF.L.U32 R2, R9, 0x1f, RZ ;  /* 0x0000001f09027819 */ /* 0x000fe400000006ff */
[----:B------:R-:W-:Y:S02]  /*eab0*/  ISETP.NE.AND P1, PT, R3, RZ, PT ;  /* 0x000000ff0300720c */ /* 0x000fe40003f25270 */
[----:B------:R-:W1:Y:S02]  /*eac0*/  SYNCS.PHASECHK.TRANS64.TRYWAIT P0, [UR38+0x28848], R2 ;  /* 0x02884802ff0075a7 */ /* 0x000e640008000166 */
[----:B-1----:R-:W-:Y:S09]  /*ead0*/  @!P0 BRA `(.L_x_8454) ;  /* 0x0000001c00348947 */ /* 0x002ff20003800000 */
.L_x_8511:
[----:B------:R-:W-:Y:S05]  /*eae0*/  BSYNC B1 ;  /* 0x0000000000017941 */ /* 0x000fea0003800000 */
.L_x_8453:
[----:B------:R-:W-:Y:S04]  /*eaf0*/  BSSY B1, `(.L_x_8455) ;  /* 0x0000007000017945 */ /* 0x000fe80003800000 */
[----:B------:R-:W-:Y:S05]  /*eb00*/  @P1 BRA `(.L_x_8456) ;  /* 0x0000000000141947 */ /* 0x000fea0003800000 */
[----:B------:R-:W-:Y:S01]  /*eb10*/  ISETP.NE.AND P0, PT, R10, RZ, PT ;  /* 0x000000ff0a00720c */ /* 0x000fe20003f05270 */
[----:B-1----:R-:W-:-:S04]  /*eb20*/  IMAD.MOV.U32 R3, RZ, RZ, 0x8000 ;  /* 0x00008000ff037424 */ /* 0x002fc800078e00ff */
[----:B------:R2:W-:Y:S08]  /*eb30*/  SYNCS.ARRIVE.TRANS64 RZ, [UR38+0x28838], R3 ;  /* 0x02883803ffff79a7 */ /* 0x0005f00008000026 */
[----:B--2---:R-:W-:Y:S05]  /*eb40*/  @!P0 BRA `(.L_x_8456) ;  /* 0x0000000000048947 */ /* 0x004fea0003800000 */
[----:B------:R-:W-:Y:S01]  /*eb50*/  BPT.TRAP 0x1 ;  /* 0x000000040000795c */ /* 0x000fe20000300000 */
.L_x_8456:
[----:B------:R-:W-:Y:S05]  /*eb60*/  BSYNC B1 ;  /* 0x0000000000017941 */ /* 0x000fea0003800000 */
.L_x_8455:
        /* <DEDUP_REMOVED lines=11> */
.L_x_8457:
        /* <DEDUP_REMOVED lines=14> */
.L_x_8458:
        /* <DEDUP_REMOVED lines=11> */
.L_x_8512:
[----:B------:R-:W-:Y:S05]  /*edb0*/  BSYNC B1 ;  /* 0x0000000000017941 */ /* 0x000fea0003800000 */
.L_x_8459:
        /* <DEDUP_REMOVED lines=9> */
.L_x_8462:
[----:B------:R-:W-:Y:S05]  /*ee50*/  BSYNC B1 ;  /* 0x0000000000017941 */ /* 0x000fea0003800000 */
.L_x_8461:
        /* <DEDUP_REMOVED lines=10> */
.L_x_8463:
        /* <DEDUP_REMOVED lines=13> */
.L_x_8464:
        /* <DEDUP_REMOVED lines=10> */
.L_x_8451:
[----:B------:R-:W-:Y:S05]  /*f070*/  BSYNC B0 ;  /* 0x0000000000007941 */ /* 0x000fea0003800000 */
.L_x_8418:
        /* <DEDUP_REMOVED lines=12> */
.L_x_8513:
[----:B------:R-:W-:Y:S05]  /*f140*/  BSYNC B1 ;  /* 0x0000000000017941 */ /* 0x000fea0003800000 */
.L_x_8467:
        /* <DEDUP_REMOVED lines=8> */
.L_x_8470:
[----:B------:R-:W-:Y:S05]  /*f1d0*/  BSYNC B1 ;  /* 0x0000000000017941 */ /* 0x000fea0003800000 */
.L_x_8469:
[----:B------:R-:W-:Y:S01]  /*f1e0*/  R2UR UR4, R8 ;  /* 0x00000000080472ca */ /* 0x000fe200000e0000 */
[----:B------:R-:W-:Y:S01]  /*f1f0*/  ULDC.64 UR6, c[0x0][0x198] ;  /* 0x0000660000067ab9 */ /* 0x000fe20000000a00 */
[----:B------:R-:W-:Y:S01]  /*f200*/  R2UR UR9, R3 ;  /* 0x00000000030972ca */ /* 0x000fe200000e0000 */
[----:B------:R-:W-:Y:S01]  /*f210*/  UIADD3 UR6, UP0, UR6, 0x470, URZ ;  /* 0x0000047006067890 */ /* 0x000fe2000ff1e03f */
[----:B------:R-:W-:Y:S01]  /*f220*/  PLOP3.LUT P0, PT, PT, PT, PT, 0x80, 0x0 ;  /* 0x000000000000781c */ /* 0x000fe20003f0f070 */
[----:B------:R-:W-:Y:S01]  /*f230*/  UMOV UR14, 0x0 ;  /* 0x00000000000e7882 */ /* 0x000fe20000000000 */
[----:B------:R-:W-:Y:S01]  /*f240*/  SHF.L.U32 R17, R17, 0x7, RZ ;  /* 0x0000000711117819 */ /* 0x000fe200000006ff */
[----:B------:R-:W-:Y:S01]  /*f250*/  UIADD3.X UR7, URZ, UR7, URZ, UP0, !UPT ;  /* 0x000000073f077290 */ /* 0x000fe200087fe43f */
[----:B------:R-:W-:Y:S01]  /*f260*/  UMOV UR15, 0x14f00000 ;  /* 0x14f00000000f7882 */ /* 0x000fe20000000000 */
[----:B------:R-:W-:-:S04]  /*f270*/  UMOV UR10, URZ ;  /* 0x0000003f000a7c82 */ /* 0x000fc80008000000 */
[----:B------:R-:W-:Y:S02]  /*f280*/  ULEA UR4, UR4, UR38, 0xf ;  /* 0x0000002604047291 */ /* 0x000fe4000f8e783f */
[----:B------:R-:W-:Y:S02]  /*f290*/  UIADD3 UR9, UR9, 0x28850, URZ ;  /* 0x0002885009097890 */ /* 0x000fe4000fffe03f */
[----:B------:R-:W-:-:S12]  /*f2a0*/  UIADD3 UR8, UR4, 0x400, URZ ;  /* 0x0000040004087890 */ /* 0x000fd8000fffe03f */
.L_x_8471:
        /* <DEDUP_REMOVED lines=13> */
.L_x_8472:
        /* <DEDUP_REMOVED lines=8> */
.L_x_8466:
[----:B------:R-:W-:Y:S05]  /*f400*/  BSYNC B0 ;  /* 0x0000000000007941 */ /* 0x000fea0003800000 */
.L_x_8465:
[----:B0-----:R-:W-:Y:S02]  /*f410*/  VIADD R0, R8, 0x1 ;  /* 0x0000000108007836 */ /* 0x001fe40000000000 */
[----:B------:R-:W-:-:S03]  /*f420*/  IMAD.MOV.U32 R3, RZ, RZ, RZ ;  /* 0x000000ffff037224 */ /* 0x000fc600078e00ff */
[----:B------:R-:W-:-:S04]  /*f430*/  ISETP.NE.AND P0, PT, R0, 0x2, PT ;  /* 0x000000020000780c */ /* 0x000fc80003f05270 */
[----:B------:R-:W-:Y:S02]  /*f440*/  SEL R2, RZ, 0x1, P0 ;  /* 0x00000001ff027807 */ /* 0x000fe40000000000 */
[----:B------:R-:W-:Y:S02]  /*f450*/  SEL R0, R0, RZ, P0 ;  /* 0x000000ff00007207 */ /* 0x000fe40000000000 */
[----:B------:R-:W-:-:S07]  /*f460*/  LOP3.LUT R9, R9, R2, RZ, 0x3c, !PT ;  /* 0x0000000209097212 */ /* 0x000fce00078e3cff */
.L_x_8402:
[----:B------:R-:W0:Y:S01]  /*f470*/  S2R R5, SR_CgaCtaId ;  /* 0x0000000000057919 */ /* 0x000e220000008800 */
[----:B------:R-:W-:Y:S02]  /*f480*/  MOV R2, 0x400 ;  /* 0x0000040000027802 */ /* 0x000fe40000000f00 */
[----:B------:R-:W-:Y:S02]  /*f490*/  SHF.L.U32 R3, R3, 0x1f, RZ ;  /* 0x0000001f03037819 */ /* 0x000fe400000006ff */
[----:B0-----:R-:W-:-:S04]  /*f4a0*/  LEA R2, R5, R2, 0x18 ;  /* 0x0000000205027211 */ /* 0x001fc800078ec0ff */
[----:B------:R-:W0:Y:S02]  /*f4b0*/  SYNCS.PHASECHK.TRANS64.TRYWAIT P0, [R2+URZ+0x28820], R3 ;  /* 0x02882003020075a7 */ /* 0x000e24000800017f */
[----:B0-----:R-:W-:Y:S05]  /*f4c0*/  @!P0 BRA `(.L_x_8473) ;  /* 0x0000001000fc8947 */ /* 0x001fea0003800000 */
.L_x_8514:
[----:B------:R-:W-:-:S03]  /*f4d0*/  UMOV UR4, 0xffffffff ;  /* 0xffffffff00047882 */ /* 0x000fc60000000000 */
[----:B------:R-:W-:Y:S05]  /*f4e0*/  BRA.DIV UR4, `(.L_x_8474) ;  /* 0x0000001604087947 */ /* 0x000fea000b800000 */
[----:B0-----:R-:W0:Y:S02]  /*f4f0*/  S2R R3, SR_TID.X ;  /* 0x0000000000037919 */ /* 0x001e240000002100 */
[----:B0-----:R-:W-:-:S04]  /*f500*/  SHF.R.U32.HI R3, RZ, 0x5, R3 ;  /* 0x00000005ff037819 */ /* 0x001fc80000011603 */
[----:B------:R-:W-:-:S05]  /*f510*/  LOP3.LUT R3, R3, 0x3, RZ, 0xc0, !PT ;  /* 0x0000000303037812 */ /* 0x000fca00078ec0ff */
[----:B------:R0:W1:Y:S02]  /*f520*/  SHFL.IDX PT, R14, R3, RZ, 0x1f ;  /* 0x00001fff030e7589 */ /* 0x00006400000e0000 */
.L_x_8517:
[----:B-1----:R-:W-:-:S13]  /*f530*/  ISETP.NE.AND P0, PT, R14, RZ, PT ;  /* 0x000000ff0e00720c */ /* 0x002fda0003f05270 */
[----:B------:R-:W-:Y:S05]  /*f540*/  @P0 BRA `(.L_x_8364) ;  /* 0x0000000000880947 */ /* 0x000fea0003800000 */
[----:B------:R-:W-:-:S03]  /*f550*/  UMOV UR4, 0xffffffff ;  /* 0xffffffff00047882 */ /* 0x000fc60000000000 */
[----:B------:R-:W-:Y:S05]  /*f560*/  BRA.DIV UR4, `(.L_x_8475) ;  /* 0x00000016041c7947 */ /* 0x000fea000b800000 */
[----:B------:R-:W-:-:S13]  /*f570*/  ELECT P6, URZ, PT ;  /* 0x00000000003f782f */ /* 0x000fda00038c0000 */
.L_x_8520:
[----:B------:R-:W-:Y:S05]  /*f580*/  @!P6 BRA `(.L_x_8364) ;  /* 0x000000000078e947 */ /* 0x000fea0003800000 */
[----:B0-----:R-:W2:Y:S02]  /*f590*/  LDL.LU R3, [R1+0x14] ;  /* 0x0000140001037983 */ /* 0x001ea40000300800 */
[----:B--2---:R-:W-:-:S04]  /*f5a0*/  LOP3.LUT R3, R3, 0x2, RZ, 0xfc, !PT ;  /* 0x0000000203037812 */ /* 0x004fc800078efcff */
[----:B------:R-:W-:-:S13]  /*f5b0*/  ISETP.NE.AND P2, PT, R3, 0x3, PT ;  /* 0x000000030300780c */ /* 0x000fda0003f45270 */
[----:B------:R-:W-:Y:S05]  /*f5c0*/  @!P2 BRA `(.L_x_8476) ;  /* 0x000000000004a947 */ /* 0x000fea0003800000 */
[----:B------:R-:W-:Y:S01]  /*f5d0*/  BPT.TRAP 0x1 ;  /* 0x000000040000795c */ /* 0x000fe20000300000 */
.L_x_8476:
        /* <DEDUP_REMOVED lines=12> */
.L_x_8521:
[----:B------:R-:W1:Y:S02]  /*f6a0*/  SYNCS.PHASECHK.TRANS64.TRYWAIT P0, [R3+URZ], R4 ;  /* 0x00000004030075a7 */ /* 0x000e64000800017f */
[----:B-1----:R-:W-:Y:S05]  /*f6b0*/  @!P0 BRA `(.L_x_8478) ;  /* 0x0000001000fc8947 */ /* 0x002fea0003800000 */
.L_x_8522:
[----:B------:R-:W-:Y:S05]  /*f6c0*/  @!P2 BRA `(.L_x_8479) ;  /* 0x000000000004a947 */ /* 0x000fea0003800000 */
[----:B------:R-:W-:Y:S01]  /*f6d0*/  BPT.TRAP 0x1 ;  /* 0x000000040000795c */ /* 0x000fe20000300000 */
.L_x_8479:
[----:B-1----:R-:W-:-:S04]  /*f6e0*/  VIADD R3, R2, 0x28860 ;  /* 0x0002886002037836 */ /* 0x002fc80000000000 */
[----:B------:R-:W-:-:S04]  /*f6f0*/  IMAD R0, R0, 0x8, R3 ;  /* 0x0000000800007824 */ /* 0x000fc800078e0203 */
[----:B------:R-:W1:Y:S02]  /*f700*/  SYNCS.PHASECHK.TRANS64.TRYWAIT P0, [R0+URZ], R5 ;  /* 0x00000005000075a7 */ /* 0x000e64000800017f */
[----:B-1----:R-:W-:Y:S05]  /*f710*/  @!P0 BRA `(.L_x_8480) ;  /* 0x0000001000f88947 */ /* 0x002fea0003800000 */
.L_x_8523:
[----:B------:R-:W-:-:S07]  /*f720*/  IMAD R3, R8, 0x8, R3 ;  /* 0x0000000808037824 */ /* 0x000fce00078e0203 */
.L_x_8481:
[----:B--2---:R2:W3:Y:S02]  /*f730*/  SYNCS.PHASECHK.TRANS64.TRYWAIT P0, [R3+URZ], R4 ;  /* 0x00000004030075a7 */ /* 0x0044e4000800017f */
[----:B---3--:R-:W-:Y:S05]  /*f740*/  @!P0 NANOSLEEP.SYNCS 0x989680 ;  /* 0x009896800000895d */ /* 0x008fea0003900000 */
[----:B------:R-:W3:Y:S02]  /*f750*/  @!P0 SYNCS.PHASECHK.TRANS64 P0, [R3+URZ], R4 ;  /* 0x00000004030085a7 */ /* 0x000ee4000800007f */
[----:B---3--:R-:W-:Y:S05]  /*f760*/  @!P0 BRA `(.L_x_8481) ;  /* 0xfffffffc00f08947 */ /* 0x008fea000383ffff */
.L_x_8364:
[----:B------:R-:W-:Y:S05]  /*f770*/  BSYNC B6 ;  /* 0x0000000000067941 */ /* 0x000fea0003800000 */
.L_x_8361:
[----:B------:R-:W-:Y:S05]  /*f780*/  EXIT ;  /* 0x000000000000794d */ /* 0x000fea0003800000 */
.L_x_8368:
[----:B-1----:R-:W-:-:S04]  /*f790*/  MOV R0, UR36 ;  /* 0x0000002400007c02 */ /* 0x002fc80008000f00 */
[----:B------:R1:W2:Y:S03]  /*f7a0*/  SYNCS.PHASECHK.TRANS64.TRYWAIT P1, [R0+URZ+0x28800], R3 ;  /* 0x02880003000075a7 */ /* 0x0002a6000802017f */
[----:B--2---:R-:W-:Y:S05]  /*f7b0*/  @!P1 NANOSLEEP.SYNCS 0x989680 ;  /* 0x009896800000995d */ /* 0x004fea0003900000 */
[----:B------:R-:W2:Y:S02]  /*f7c0*/  @!P1 SYNCS.PHASECHK.TRANS64 P1, [R0+URZ+0x28800], R3 ;  /* 0x02880003000095a7 */ /* 0x000ea4000802007f */
[----:B--2---:R-:W-:Y:S05]  /*f7d0*/  @!P1 BRA `(.L_x_8368) ;  /* 0xfffffffc00ec9947 */ /* 0x004fea000383ffff */
[----:B------:R-:W-:Y:S05]  /*f7e0*/  BRA `(.L_x_8482) ;  /* 0xffffff1800f07947 */ /* 0x000fea000383ffff */
.L_x_8372:
[----:B-1----:R-:W-:-:S04]  /*f7f0*/  IMAD.U32 R0, RZ, RZ, UR36 ;  /* 0x00000024ff007e24 */ /* 0x002fc8000f8e00ff */
[----:B------:R1:W3:Y:S03]  /*f800*/  SYNCS.PHASECHK.TRANS64.TRYWAIT P2, [R0+URZ+0x28830], R3 ;  /* 0x02883003000075a7 */ /* 0x0002e6000804017f */
[----:B---3--:R-:W-:Y:S05]  /*f810*/  @!P2 NANOSLEEP.SYNCS 0x989680 ;  /* 0x009896800000a95d */ /* 0x008fea0003900000 */
[----:B------:R-:W3:Y:S02]  /*f820*/  @!P2 SYNCS.PHASECHK.TRANS64 P2, [R0+URZ+0x28830], R3 ;  /* 0x028830030000a5a7 */ /* 0x000ee4000804007f */
[----:B---3--:R-:W-:Y:S05]  /*f830*/  @!P2 BRA `(.L_x_8372) ;  /* 0xfffffffc00eca947 */ /* 0x008fea000383ffff */
[----:B------:R-:W-:Y:S05]  /*f840*/  BRA `(.L_x_8371) ;  /* 0xffffff1c000c7947 */ /* 0x000fea000383ffff */
.L_x_8377:
[----:B-1----:R-:W-:-:S04]  /*f850*/  IMAD.U32 R13, RZ, RZ, UR7 ;  /* 0x00000007ff0d7e24 */ /* 0x002fc8000f8e00ff */
[----:B------:R1:W2:Y:S03]  /*f860*/  SYNCS.PHASECHK.TRANS64.TRYWAIT P3, [R13+URZ+0x28830], R12 ;  /* 0x0288300c0d0075a7 */ /* 0x0002a6000806017f */
[----:B--2---:R-:W-:Y:S05]  /*f870*/  @!P3 NANOSLEEP.SYNCS 0x989680 ;  /* 0x009896800000b95d */ /* 0x004fea0003900000 */
[----:B------:R-:W2:Y:S02]  /*f880*/  @!P3 SYNCS.PHASECHK.TRANS64 P3, [R13+URZ+0x28830], R12 ;  /* 0x0288300c0d00b5a7 */ /* 0x000ea4000806007f */
[----:B--2---:R-:W-:Y:S05]  /*f890*/  @!P3 BRA `(.L_x_8377) ;  /* 0xfffffffc00ecb947 */ /* 0x004fea000383ffff */
[----:B------:R-:W-:Y:S05]  /*f8a0*/  BRA `(.L_x_8374) ;  /* 0xffffff4800907947 */ /* 0x000fea000383ffff */
.L_x_8381:
[----:B-1----:R-:W-:-:S04]  /*f8b0*/  IMAD.U32 R13, RZ, RZ, UR7 ;  /* 0x00000007ff0d7e24 */ /* 0x002fc8000f8e00ff */
[----:B------:R1:W2:Y:S03]  /*f8c0*/  SYNCS.PHASECHK.TRANS64.TRYWAIT P3, [R13+URZ+0x28850], R12 ;  /* 0x0288500c0d0075a7 */ /* 0x0002a6000806017f */
[----:B--2---:R-:W-:Y:S05]  /*f8d0*/  @!P3 NANOSLEEP.SYNCS 0x989680 ;  /* 0x009896800000b95d */ /* 0x004fea0003900000 */
[----:B------:R-:W2:Y:S02]  /*f8e0*/  @!P3 SYNCS.PHASECHK.TRANS64 P3, [R13+URZ+0x28850], R12 ;  /* 0x0288500c0d00b5a7 */ /* 0x000ea4000806007f */
[----:B--2---:R-:W-:Y:S05]  /*f8f0*/  @!P3 BRA `(.L_x_8381) ;  /* 0xfffffffc00ecb947 */ /* 0x004fea000383ffff */
[----:B------:R-:W-:Y:S05]  /*f900*/  BRA `(.L_x_8378) ;  /* 0xffffff4c00547947 */ /* 0x000fea000383ffff */
.L_x_8387:
[----:B-1----:R-:W-:-:S04]  /*f910*/  IMAD.U32 R13, RZ, RZ, UR10 ;  /* 0x0000000aff0d7e24 */ /* 0x002fc8000f8e00ff */
[----:B------:R1:W2:Y:S03]  /*f920*/  SYNCS.PHASECHK.TRANS64.TRYWAIT P2, [R13+URZ+0x28830], R10 ;  /* 0x0288300a0d0075a7 */ /* 0x0002a6000804017f */
[----:B--2---:R-:W-:Y:S05]  /*f930*/  @!P2 NANOSLEEP.SYNCS 0x989680 ;  /* 0x009896800000a95d */ /* 0x004fea0003900000 */
[----:B------:R-:W2:Y:S02]  /*f940*/  @!P2 SYNCS.PHASECHK.TRANS64 P2, [R13+URZ+0x28830], R10 ;  /* 0x0288300a0d00a5a7 */ /* 0x000ea4000804007f */
[----:B--2---:R-:W-:Y:S05]  /*f950*/  @!P2 BRA `(.L_x_8387) ;  /* 0xfffffffc00eca947 */ /* 0x004fea000383ffff */
[----:B------:R-:W-:Y:S05]  /*f960*/  BRA `(.L_x_8384) ;  /* 0xffffff7800b07947 */ /* 0x000fea000383ffff */
.L_x_8391:
[----:B01----:R-:W-:-:S04]  /*f970*/  MOV R10, UR10 ;  /* 0x0000000a000a7c02 */ /* 0x003fc80008000f00 */
[----:B------:R0:W1:Y:S03]  /*f980*/  SYNCS.PHASECHK.TRANS64.TRYWAIT P2, [R10+URZ+0x28850], R9 ;  /* 0x028850090a0075a7 */ /* 0x000066000804017f */
[----:B-1----:R-:W-:Y:S05]  /*f990*/  @!P2 NANOSLEEP.SYNCS 0x989680 ;  /* 0x009896800000a95d */ /* 0x002fea0003900000 */
[----:B------:R-:W1:Y:S02]  /*f9a0*/  @!P2 SYNCS.PHASECHK.TRANS64 P2, [R10+URZ+0x28850], R9 ;  /* 0x028850090a00a5a7 */ /* 0x000e64000804007f */
[----:B-1----:R-:W-:Y:S05]  /*f9b0*/  @!P2 BRA `(.L_x_8391) ;  /* 0xfffffffc00eca947 */ /* 0x002fea000383ffff */
[----:B------:R-:W-:Y:S05]  /*f9c0*/  BRA `(.L_x_8388) ;  /* 0xffffff7c00707947 */ /* 0x000fea000383ffff */
.L_x_8396:
[----:B-1----:R-:W-:-:S04]  /*f9d0*/  IMAD.U32 R3, RZ, RZ, UR5 ;  /* 0x00000005ff037e24 */ /* 0x002fc8000f8e00ff */
[----:B------:R1:W2:Y:S03]  /*f9e0*/  SYNCS.PHASECHK.TRANS64.TRYWAIT P0, [R3+URZ+0x28850], R0 ;  /* 0x02885000030075a7 */ /* 0x0002a6000800017f */
[----:B--2---:R-:W-:Y:S05]  /*f9f0*/  @!P0 NANOSLEEP.SYNCS 0x989680 ;  /* 0x009896800000895d */ /* 0x004fea0003900000 */
[----:B------:R-:W2:Y:S02]  /*fa00*/  @!P0 SYNCS.PHASECHK.TRANS64 P0, [R3+URZ+0x28850], R0 ;  /* 0x02885000030085a7 */ /* 0x000ea4000800007f */
[----:B--2---:R-:W-:Y:S05]  /*fa10*/  @!P0 BRA `(.L_x_8396) ;  /* 0xfffffffc00ec8947 */ /* 0x004fea000383ffff */
[----:B------:R-:W-:Y:S05]  /*fa20*/  BRA `(.L_x_8395) ;  /* 0xffffffa000407947 */ /* 0x000fea000383ffff */
.L_x_8407:
[----:B------:R-:W-:Y:S01]  /*fa30*/  IMAD.MOV.U32 R13, RZ, RZ, R0 ;  /* 0x000000ffff0d7224 */ /* 0x000fe200078e0000 */
[----:B------:R-:W-:Y:S01]  /*fa40*/  MOV R15, 0xffffffff ;  /* 0xffffffff000f7802 */ /* 0x000fe20000000f00 */
[----:B------:R-:W-:Y:S02]  /*fa50*/  IMAD.MOV.U32 R12, RZ, RZ, RZ ;  /* 0x000000ffff0c7224 */ /* 0x000fe400078e00ff */
[----:B------:R-:W-:-:S07]  /*fa60*/  IMAD.MOV.U32 R11, RZ, RZ, 0x1f ;  /* 0x0000001fff0b7424 */ /* 0x000fce00078e00ff */
[----:B------:R-:W-:Y:S05]  /*fa70*/  WARPSYNC.COLLECTIVE R15, `(.L_x_8483) ;  /* 0x000000000f087348 */ /* 0x000fea0003c00000 */
[----:B------:R0:W1:Y:S02]  /*fa80*/  SHFL.IDX P6, R14, R13, R12, R11 ;  /* 0x0000000c0d0e7389 */ /* 0x00006400000c000b */
[----:B01----:R-:W-:Y:S01]  /*fa90*/  ENDCOLLECTIVE ;  /* 0x000000000000791b */ /* 0x003fe20003800000 */
.L_x_8483:
[----:B------:R-:W-:Y:S05]  /*faa0*/  BRA `(.L_x_8484) ;  /* 0xffffffcc00447947 */ /* 0x000fea000383ffff */
.L_x_8409:
[----:B------:R-:W-:Y:S01]  /*fab0*/  BSSY B0, `(.L_x_8485) ;  /* 0x0000006000007945 */ /* 0x000fe20003800000 */
[----:B------:R-:W-:-:S07]  /*fac0*/  IMAD.MOV.U32 R15, RZ, RZ, -0x1 ;  /* 0xffffffffff0f7424 */ /* 0x000fce00078e00ff */
[----:B0-----:R-:W-:Y:S05]  /*fad0*/  WARPSYNC.COLLECTIVE R15, `(.L_x_8486) ;  /* 0x000000000f0c7348 */ /* 0x001fea0003c00000 */
[----:B------:R-:W-:Y:S02]  /*fae0*/  ELECT P6, UR62, PT ;  /* 0x00000000003e782f */ /* 0x000fe400038c0000 */
[----:B------:R-:W-:Y:S01]  /*faf0*/  MOV R14, UR62 ;  /* 0x0000003e000e7c02 */ /* 0x000fe20008000f00 */
[----:B0-----:R-:W-:Y:S10]  /*fb00*/  ENDCOLLECTIVE ;  /* 0x000000000000791b */ /* 0x001ff40003800000 */
.L_x_8486:
[----:B------:R-:W-:Y:S05]  /*fb10*/  BSYNC B0 ;  /* 0x0000000000007941 */ /* 0x000fea0003800000 */
.L_x_8485:
[----:B------:R-:W-:Y:S05]  /*fb20*/  BRA `(.L_x_8487) ;  /* 0xffffffcc00447947 */ /* 0x000fea000383ffff */
.L_x_8411:
[----:B0-----:R-:W-:-:S04]  /*fb30*/  IMAD.U32 R3, RZ, RZ, UR38 ;  /* 0x00000026ff037e24 */ /* 0x001fc8000f8e00ff */
[----:B------:R0:W1:Y:S03]  /*fb40*/  SYNCS.PHASECHK.TRANS64.TRYWAIT P0, [R3+URZ+0x28840], R0 ;  /* 0x02884000030075a7 */ /* 0x000066000800017f */
[----:B-1----:R-:W-:Y:S05]  /*fb50*/  @!P0 NANOSLEEP.SYNCS 0x989680 ;  /* 0x009896800000895d */ /* 0x002fea0003900000 */
[----:B------:R-:W1:Y:S02]  /*fb60*/  @!P0 SYNCS.PHASECHK.TRANS64 P0, [R3+URZ+0x28840], R0 ;  /* 0x02884000030085a7 */ /* 0x000e64000800007f */
[----:B-1----:R-:W-:Y:S05]  /*fb70*/  @!P0 BRA `(.L_x_8411) ;  /* 0xfffffffc00ec8947 */ /* 0x002fea000383ffff */
[----:B------:R-:W-:Y:S05]  /*fb80*/  BRA `(.L_x_8488) ;  /* 0xffffffcc009c7947 */ /* 0x000fea000383ffff */
.L_x_8414:
[----:B------:R-:W-:Y:S01]  /*fb90*/  IMAD.MOV.U32 R13, RZ, RZ, R5 ;  /* 0x000000ffff0d7224 */ /* 0x000fe200078e0005 */
[----:B------:R-:W-:Y:S01]  /*fba0*/  MOV R12, RZ ;  /* 0x000000ff000c7202 */ /* 0x000fe20000000f00 */
[----:B------:R-:W-:Y:S02]  /*fbb0*/  IMAD.MOV.U32 R11, RZ, RZ, 0x181f ;  /* 0x0000181fff0b7424 */ /* 0x000fe400078e00ff */
[----:B------:R-:W-:Y:S02]  /*fbc0*/  IMAD.MOV.U32 R15, RZ, RZ, -0x1 ;  /* 0xffffffffff0f7424 */ /* 0x000fe400078e00ff */
[----:B------:R-:W-:-:S07]  /*fbd0*/  IMAD R6, R9, 0x80, R6 ;  /* 0x0000008009067824 */ /* 0x000fce00078e0206 */
[----:B------:R-:W-:Y:S05]  /*fbe0*/  WARPSYNC.COLLECTIVE R15, `(.L_x_8489) ;  /* 0x000000000f087348 */ /* 0x000fea0003c00000 */
[----:B------:R0:W1:Y:S02]  /*fbf0*/  SHFL.IDX P6, R14, R13, R12, R11 ;  /* 0x0000000c0d0e7389 */ /* 0x00006400000c000b */
[----:B01----:R-:W-:Y:S01]  /*fc00*/  ENDCOLLECTIVE ;  /* 0x000000000000791b */ /* 0x003fe20003800000 */
.L_x_8489:
[----:B------:R-:W-:Y:S02]  /*fc10*/  VIADD R9, R6, 0x10 ;  /* 0x0000001006097836 */ /* 0x000fe40000000000 */
[----:B------:R-:W-:Y:S02]  /*fc20*/  IMAD.MOV.U32 R13, RZ, RZ, R0 ;  /* 0x000000ffff0d7224 */ /* 0x000fe400078e0000 */
[----:B------:R-:W-:-:S07]  /*fc30*/  IMAD.MOV.U32 R2, RZ, RZ, R14 ;  /* 0x000000ffff027224 */ /* 0x000fce00078e000e */
[----:B------:R-:W-:Y:S05]  /*fc40*/  WARPSYNC.COLLECTIVE R15, `(.L_x_8490) ;  /* 0x000000000f087348 */ /* 0x000fea0003c00000 */
[----:B------:R0:W1:Y:S02]  /*fc50*/  SHFL.IDX P6, R14, R13, R12, R11 ;  /* 0x0000000c0d0e7389 */ /* 0x00006400000c000b */
[----:B01----:R-:W-:Y:S01]  /*fc60*/  ENDCOLLECTIVE ;  /* 0x000000000000791b */ /* 0x003fe20003800000 */
.L_x_8490:
[----:B------:R-:W-:Y:S02]  /*fc70*/  ULDC UR4, c[0x0][0x288] ;  /* 0x0000a20000047ab9 */ /* 0x000fe40000000800 */
[----:B------:R-:W-:-:S05]  /*fc80*/  IMAD R4, R8, UR4, RZ ;  /* 0x0000000408047c24 */ /* 0x000fca000f8e02ff */
[----:B------:R-:W-:Y:S01]  /*fc90*/  ISETP.GE.AND P2, PT, R6, R4, PT ;  /* 0x000000040600720c */ /* 0x000fe20003f46270 */
[----:B------:R-:W-:Y:S02]  /*fca0*/  IMAD.MOV.U32 R13, RZ, RZ, R5 ;  /* 0x000000ffff0d7224 */ /* 0x000fe400078e0005 */
[----:B------:R-:W-:-:S10]  /*fcb0*/  IMAD.MOV.U32 R12, RZ, RZ, 0x1 ;  /* 0x00000001ff0c7424 */ /* 0x000fd400078e00ff */
[----:B------:R-:W-:Y:S02]  /*fcc0*/  @!P2 LEA R8, R7, UR38, 0x1 ;  /* 0x000000260708ac11 */ /* 0x000fe4000f8e08ff */
[----:B------:R-:W-:-:S07]  /*fcd0*/  MOV R3, R14 ;  /* 0x0000000e00037202 */ /* 0x000fce0000000f00 */
[----:B------:R-:W-:Y:S05]  /*fce0*/  WARPSYNC.COLLECTIVE R15, `(.L_x_8491) ;  /* 0x000000000f087348 */ /* 0x000fea0003c00000 */
[----:B------:R0:W1:Y:S02]  /*fcf0*/  SHFL.IDX P6, R14, R13, R12, R11 ;  /* 0x0000000c0d0e7389 */ /* 0x00006400000c000b */
[----:B01----:R-:W-:Y:S01]  /*fd00*/  ENDCOLLECTIVE ;  /* 0x000000000000791b */ /* 0x003fe20003800000 */
.L_x_8491:
[----:B------:R-:W-:-:S04]  /*fd10*/  LOP3.LUT R3, R3, R2, RZ, 0x3c, !PT ;  /* 0x0000000203037212 */ /* 0x000fc800078e3cff */
[----:B------:R-:W-:-:S04]  /*fd20*/  LOP3.LUT R2, R3, R2, RZ, 0x3c, !PT ;  /* 0x0000000203027212 */ /* 0x000fc800078e3cff */
[----:B------:R-:W-:Y:S02]  /*fd30*/  LOP3.LUT R3, R3, R2, RZ, 0x3c, !PT ;  /* 0x0000000203037212 */ /* 0x000fe400078e3cff */
[----:B------:R-:W-:Y:S01]  /*fd40*/  MOV R13, R0 ;  /* 0x00000000000d7202 */ /* 0x000fe20000000f00 */
[----:B------:R-:W-:-:S05]  /*fd50*/  @!P2 IMAD.WIDE.U32 R2, R10, 0x2, R2 ;  /* 0x000000020a02a825 */ /* 0x000fca00078e0002 */
        /* <DEDUP_REMOVED lines=10> */
.L_x_8492:
[----:B------:R-:W-:Y:S01]  /*fe00*/  @!P2 LEA R21, R7, UR38, 0x1 ;  /* 0x000000260715ac11 */ /* 0x000fe2000f8e08ff */
[----:B------:R-:W-:Y:S02]  /*fe10*/  IMAD.MOV.U32 R9, RZ, RZ, R8 ;  /* 0x000000ffff097224 */ /* 0x000fe400078e0008 */
[----:B------:R-:W-:Y:S02]  /*fe20*/  VIADD R3, R6, 0x20 ;  /* 0x0000002006037836 */ /* 0x000fe40000000000 */
[----:B------:R-:W-:Y:S01]  /*fe30*/  IMAD.MOV.U32 R13, RZ, RZ, R5 ;  /* 0x000000ffff0d7224 */ /* 0x000fe200078e0005 */
[----:B------:R-:W-:Y:S01]  /*fe40*/  MOV R12, 0x2 ;  /* 0x00000002000c7802 */ /* 0x000fe20000000f00 */
[----:B------:R-:W-:-:S07]  /*fe50*/  IMAD.MOV.U32 R8, RZ, RZ, R14 ;  /* 0x000000ffff087224 */ /* 0x000fce00078e000e */
[----:B------:R-:W-:Y:S05]  /*fe60*/  WARPSYNC.COLLECTIVE R15, `(.L_x_8493) ;  /* 0x000000000f087348 */ /* 0x000fea0003c00000 */
[----:B------:R0:W1:Y:S02]  /*fe70*/  SHFL.IDX P6, R14, R13, R12, R11 ;  /* 0x0000000c0d0e7389 */ /* 0x00006400000c000b */
[----:B01----:R-:W-:Y:S01]  /*fe80*/  ENDCOLLECTIVE ;  /* 0x000000000000791b */ /* 0x003fe20003800000 */
.L_x_8493:
[----:B------:R-:W-:-:S05]  /*fe90*/  @!P2 IMAD.WIDE.U32 R8, R10, 0x2, R8 ;  /* 0x000000020a08a825 */ /* 0x000fca00078e0008 */
[----:B------:R-:W-:Y:S01]  /*fea0*/  @!PT LDS RZ, [RZ] ;  /* 0x00000000fffff984 */ /* 0x000fe20000000800 */
[----:B------:R-:W-:Y:S01]  /*feb0*/  @!PT LDS RZ, [RZ] ;  /* 0x00000000fffff984 */ /* 0x000fe20000000800 */
[----:B------:R-:W-:Y:S01]  /*fec0*/  @!PT LDS RZ, [RZ] ;  /* 0x00000000fffff984 */ /* 0x000fe20000000800 */
[----:B------:R-:W-:Y:S04]  /*fed0*/  @!P2 LDGSTS.E.BYPASS.LTC128B.128 [R21+0x10c00], desc[UR42][R8.64], !P1 ;  /* 0x10c000000815afae */ /* 0x000fe8000c901d6a */
[----:B------:R0:W-:Y:S01]  /*fee0*/  @!P2 LDGSTS.E.BYPASS.LTC128B.128 [R21+0x14c00], desc[UR42][R8.64+0x80], !P0 ;  /* 0x14c000800815afae */ /* 0x0001e2000c101d6a */
[----:B------:R-:W-:Y:S01]  /*fef0*/  ISETP.GE.AND P2, PT, R3, R4, PT ;  /* 0x000000040300720c */ /* 0x000fe20003f46270 */
[----:B------:R-:W-:Y:S01]  /*ff00*/  IMAD.MOV.U32 R13, RZ, RZ, R0 ;  /* 0x000000ffff0d7224 */ /* 0x000fe200078e0000 */
[----:B0-----:R-:W-:Y:S01]  /*ff10*/  IADD3 R9, R6, 0x30, RZ ;  /* 0x0000003006097810 */ /* 0x001fe20007ffe0ff */
[----:B------:R-:W-:-:S10]  /*ff20*/  IMAD.MOV.U32 R2, RZ, RZ, R14 ;  /* 0x000000ffff027224 */ /* 0x000fd400078e000e */
[----:B------:R-:W-:-:S07]  /*ff30*/  @!P2 LEA R20, R7, UR38, 0x1 ;  /* 0x000000260714ac11 */ /* 0x000fce000f8e08ff */
[----:B------:R-:W-:Y:S05]  /*ff40*/  WARPSYNC.COLLECTIVE R15, `(.L_x_8494) ;  /* 0x000000000f087348 */ /* 0x000fea0003c00000 */
[----:B------:R0:W1:Y:S02]  /*ff50*/  SHFL.IDX P6, R14, R13, R12, R11 ;  /* 0x0000000c0d0e7389 */ /* 0x00006400000c000b */
[----:B01----:R-:W-:Y:S01]  /*ff60*/  ENDCOLLECTIVE ;  /* 0x000000000000791b */ /* 0x003fe20003800000 */
.L_x_8494:
[----:B------:R-:W-:Y:S02]  /*ff70*/  IMAD.MOV.U32 R3, RZ, RZ, R2 ;  /* 0x000000ffff037224 */ /* 0x000fe400078e0002 */
[----:B------:R-:W-:Y:S02]  /*ff80*/  IMAD.MOV.U32 R13, RZ, RZ, R5 ;  /* 0x000000ffff0d7224 */ /* 0x000fe400078e0005 */
[----:B------:R-:W-:Y:S02]  /*ff90*/  IMAD.MOV.U32 R12, RZ, RZ, 0x3 ;  /* 0x00000003ff0c7424 */ /* 0x000fe400078e00ff */
[----:B------:R-:W-:-:S07]  /*ffa0*/  IMAD.MOV.U32 R2, RZ, RZ, R14 ;  /* 0x000000ffff027224 */ /* 0x000fce00078e000e */
[----:B------:R-:W-:Y:S05]  /*ffb0*/  WARPSYNC.COLLECTIVE R15, `(.L_x_8495) ;  /* 0x000000000f087348 */ /* 0x000fea0003c00000 */
[----:B------:R0:W1:Y:S02]  /*ffc0*/  SHFL.IDX P6, R14, R13, R12, R11 ;  /* 0x0000000c0d0e7389 */ /* 0x00006400000c000b */
[----:B01----:R-:W-:Y:S01]  /*ffd0*/  ENDCOLLECTIVE ;  /* 0x000000000000791b */ /* 0x003fe20003800000 */
.L_x_8495:
        /* <DEDUP_REMOVED lines=14> */
.L_x_8496:
[----:B------:R-:W-:Y:S01]  /*100c0*/  MOV R9, R8 ;  /* 0x0000000800097202 */ /* 0x000fe20000000f00 */
[----:B------:R-:W-:Y:S02]  /*100d0*/  IMAD.MOV.U32 R13, RZ, RZ, R5 ;  /* 0x000000ffff0d7224 */ /* 0x000fe400078e0005 */
[----:B------:R-:W-:Y:S02]  /*100e0*/  IMAD.MOV.U32 R12, RZ, RZ, 0x4 ;  /* 0x00000004ff0c7424 */ /* 0x000fe400078e00ff */
[----:B------:R-:W-:-:S07]  /*100f0*/  IMAD.MOV.U32 R8, RZ, RZ, R14 ;  /* 0x000000ffff087224 */ /* 0x000fce00078e000e */
[----:B------:R-:W-:Y:S05]  /*10100*/  WARPSYNC.COLLECTIVE R15, `(.L_x_8497) ;  /* 0x000000000f087348 */ /* 0x000fea0003c00000 */
[----:B------:R0:W1:Y:S02]  /*10110*/  SHFL.IDX P6, R14, R13, R12, R11 ;  /* 0x0000000c0d0e7389 */ /* 0x00006400000c000b */
[----:B01----:R-:W-:Y:S01]  /*10120*/  ENDCOLLECTIVE ;  /* 0x000000000000791b */ /* 0x003fe20003800000 */
.L_x_8497:
        /* <DEDUP_REMOVED lines=8> */
[----:B0-----:R-:W-:Y:S01]  /*101b0*/  VIADD R9, R6, 0x50 ;  /* 0x0000005006097836 */ /* 0x001fe20000000000 */
[----:B------:R-:W-:-:S09]  /*101c0*/  MOV R2, R14 ;  /* 0x0000000e00027202 */ /* 0x000fd20000000f00 */
[----:B------:R-:W-:Y:S05]  /*101d0*/  WARPSYNC.COLLECTIVE R15, `(.L_x_8498) ;  /* 0x000000000f087348 */ /* 0x000fea0003c00000 */
[----:B------:R0:W1:Y:S02]  /*101e0*/  SHFL.IDX P6, R14, R13, R12, R11 ;  /* 0x0000000c0d0e7389 */ /* 0x00006400000c000b */
[----:B01----:R-:W-:Y:S01]  /*101f0*/  ENDCOLLECTIVE ;  /* 0x000000000000791b */ /* 0x003fe20003800000 */
.L_x_8498:
[----:B------:R-:W-:Y:S01]  /*10200*/  @!P2 LEA R20, R7, UR38, 0x1 ;  /* 0x000000260714ac11 */ /* 0x000fe2000f8e08ff */
[----:B------:R-:W-:Y:S01]  /*10210*/  IMAD.MOV.U32 R3, RZ, RZ, R2 ;  /* 0x000000ffff037224 */ /* 0x000fe200078e0002 */
[----:B------:R-:W-:Y:S01]  /*10220*/  MOV R13, R5 ;  /* 0x00000005000d7202 */ /* 0x000fe20000000f00 */
[----:B------:R-:W-:Y:S02]  /*10230*/  IMAD.MOV.U32 R12, RZ, RZ, 0x5 ;  /* 0x00000005ff0c7424 */ /* 0x000fe400078e00ff */
[----:B------:R-:W-:-:S07]  /*10240*/  IMAD.MOV.U32 R2, RZ, RZ, R14 ;  /* 0x000000ffff027224 */ /* 0x000fce00078e000e */
[----:B------:R-:W-:Y:S05]  /*10250*/  WARPSYNC.COLLECTIVE R15, `(.L_x_8499) ;  /* 0x000000000f087348 */ /* 0x000fea0003c00000 */
[----:B------:R0:W1:Y:S02]  /*10260*/  SHFL.IDX P6, R14, R13, R12, R11 ;  /* 0x0000000c0d0e7389 */ /* 0x00006400000c000b */
[----:B01----:R-:W-:Y:S01]  /*10270*/  ENDCOLLECTIVE ;  /* 0x000000000000791b */ /* 0x003fe20003800000 */
.L_x_8499:
        /* <DEDUP_REMOVED lines=14> */
.L_x_8500:
[----:B------:R-:W-:Y:S02]  /*10360*/  IMAD.MOV.U32 R9, RZ, RZ, R8 ;  /* 0x000000ffff097224 */ /* 0x000fe400078e0008 */
[----:B------:R-:W-:Y:S02]  /*10370*/  IMAD.MOV.U32 R13, RZ, RZ, R5 ;  /* 0x000000ffff0d7224 */ /* 0x000fe400078e0005 */
[----:B------:R-:W-:Y:S01]  /*10380*/  IMAD.MOV.U32 R12, RZ, RZ, 0x6 ;  /* 0x00000006ff0c7424 */ /* 0x000fe200078e00ff */
[----:B------:R-:W-:-:S07]  /*10390*/  MOV R8, R14 ;  /* 0x0000000e00087202 */ /* 0x000fce0000000f00 */
[----:B------:R-:W-:Y:S05]  /*103a0*/  WARPSYNC.COLLECTIVE R15, `(.L_x_8501) ;  /* 0x000000000f087348 */ /* 0x000fea0003c00000 */
[----:B------:R0:W1:Y:S02]  /*103b0*/  SHFL.IDX P6, R14, R13, R12, R11 ;  /* 0x0000000c0d0e7389 */ /* 0x00006400000c000b */
[----:B01----:R-:W-:Y:S01]  /*103c0*/  ENDCOLLECTIVE ;  /* 0x000000000000791b */ /* 0x003fe20003800000 */
.L_x_8501:
[----:B------:R-:W-:-:S05]  /*103d0*/  @!P2 IMAD.WIDE.U32 R8, R10, 0x2, R8 ;  /* 0x000000020a08a825 */ /* 0x000fca00078e0008 */
[----:B------:R-:W-:Y:S01]  /*103e0*/  @!PT LDS RZ, [RZ] ;  /* 0x00000000fffff984 */ /* 0x000fe20000000800 */
[----:B------:R-:W-:Y:S01]  /*103f0*/  @!PT LDS RZ, [RZ] ;  /* 0x00000000fffff984 */ /* 0x000fe20000000800 */
[----:B------:R-:W-:Y:S01]  /*10400*/  @!PT LDS RZ, [RZ] ;  /* 0x00000000fffff984 */ /* 0x000fe20000000800 */
[----:B------:R0:W-:Y:S04]  /*10410*/  @!P2 LDGSTS.E.BYPASS.LTC128B.128 [R21+0x12c00], desc[UR42][R8.64], !P1 ;  /* 0x12c000000815afae */ /* 0x0001e8000c901d6a */
[----:B------:R0:W-:Y:S01]  /*10420*/  @!P2 LDGSTS.E.BYPASS.LTC128B.128 [R21+0x16c00], desc[UR42][R8.64+0x80], !P0 ;  /* 0x16c000800815afae */ /* 0x0001e2000c101d6a */
[----:B------:R-:W-:Y:S02]  /*10430*/  ISETP.GE.AND P2, PT, R3, R4, PT ;  /* 0x000000040300720c */ /* 0x000fe40003f46270 */
[----:B------:R-:W-:Y:S01]  /*10440*/  MOV R13, R0 ;  /* 0x00000000000d7202 */ /* 0x000fe20000000f00 */
[----:B------:R-:W-:-:S10]  /*10450*/  IMAD.MOV.U32 R2, RZ, RZ, R14 ;  /* 0x000000ffff027224 */ /* 0x000fd400078e000e */
[----:B0-----:R-:W-:Y:S05]  /*10460*/  WARPSYNC.COLLECTIVE R15, `(.L_x_8502) ;  /* 0x000000000f087348 */ /* 0x001fea0003c00000 */
[----:B------:R1:W2:Y:S02]  /*10470*/  SHFL.IDX P6, R14, R13, R12, R11 ;  /* 0x0000000c0d0e7389 */ /* 0x0002a400000c000b */
[----:B012---:R-:W-:Y:S01]  /*10480*/  ENDCOLLECTIVE ;  /* 0x000000000000791b */ /* 0x007fe20003800000 */
.L_x_8502:
[----:B------:R-:W-:Y:S01]  /*10490*/  @!P2 LEA R8, R7, UR38, 0x1 ;  /* 0x000000260708ac11 */ /* 0x000fe2000f8e08ff */
[----:B------:R-:W-:Y:S02]  /*104a0*/  IMAD.MOV.U32 R3, RZ, RZ, R2 ;  /* 0x000000ffff037224 */ /* 0x000fe400078e0002 */
[----:B------:R-:W-:Y:S02]  /*104b0*/  IMAD.MOV.U32 R13, RZ, RZ, R5 ;  /* 0x000000ffff0d7224 */ /* 0x000fe400078e0005 */
[----:B------:R-:W-:Y:S02]  /*104c0*/  IMAD.MOV.U32 R12, RZ, RZ, 0x7 ;  /* 0x00000007ff0c7424 */ /* 0x000fe400078e00ff */
[----:B------:R-:W-:-:S07]  /*104d0*/  IMAD.MOV.U32 R2, RZ, RZ, R14 ;  /* 0x000000ffff027224 */ /* 0x000fce00078e000e */
[----:B------:R-:W-:Y:S05]  /*104e0*/  WARPSYNC.COLLECTIVE R15, `(.L_x_8503) ;  /* 0x000000000f087348 */ /* 0x000fea0003c00000 */
[----:B------:R0:W1:Y:S02]  /*104f0*/  SHFL.IDX P6, R14, R13, R12, R11 ;  /* 0x0000000c0d0e7389 */ /* 0x00006400000c000b */
[----:B01----:R-:W-:Y:S01]  /*10500*/  ENDCOLLECTIVE ;  /* 0x000000000000791b */ /* 0x003fe20003800000 */
.L_x_8503:
[----:B------:R-:W-:-:S05]  /*10510*/  @!P2 IMAD.WIDE.U32 R2, R10, 0x2, R2 ;  /* 0x000000020a02a825 */ /* 0x000fca00078e0002 */
[----:B------:R-:W-:Y:S01]  /*10520*/  @!PT LDS RZ, [RZ] ;  /* 0x00000000fffff984 */ /* 0x000fe20000000800 */
[----:B------:R-:W-:Y:S01]  /*10530*/  @!PT LDS RZ, [RZ] ;  /* 0x00000000fffff984 */ /* 0x000fe20000000800 */
[----:B------:R-:W-:Y:S01]  /*10540*/  @!PT LDS RZ, [RZ] ;  /* 0x00000000fffff984 */ /* 0x000fe20000000800 */
[----:B------:R-:W-:Y:S04]  /*10550*/  @!P2 LDGSTS.E.BYPASS.LTC128B.128 [R8+0x13400], desc[UR42][R2.64], !P1 ;  /* 0x134000000208afae */ /* 0x000fe8000c901d6a */
[----:B------:R0:W-:Y:S01]  /*10560*/  @!P2 LDGSTS.E.BYPASS.LTC128B.128 [R8+0x17400], desc[UR42][R2.64+0x80], !P0 ;  /* 0x174000800208afae */ /* 0x0001e2000c101d6a */
[----:B------:R-:W-:Y:S01]  /*10570*/  IMAD.MOV.U32 R13, RZ, RZ, R0 ;  /* 0x000000ffff0d7224 */ /* 0x000fe200078e0000 */
[----:B0-----:R-:W-:-:S07]  /*10580*/  MOV R2, R14 ;  /* 0x0000000e00027202 */ /* 0x001fce0000000f00 */
[----:B------:R-:W-:Y:S05]  /*10590*/  WARPSYNC.COLLECTIVE R15, `(.L_x_8504) ;  /* 0x000000000f087348 */ /* 0x000fea0003c00000 */
[----:B------:R0:W1:Y:S02]  /*105a0*/  SHFL.IDX P6, R14, R13, R12, R11 ;  /* 0x0000000c0d0e7389 */ /* 0x00006400000c000b */
[----:B01----:R-:W-:Y:S01]  /*105b0*/  ENDCOLLECTIVE ;  /* 0x000000000000791b */ /* 0x003fe20003800000 */
.L_x_8504:
[----:B------:R-:W-:Y:S05]  /*105c0*/  BRA `(.L_x_8505) ;  /* 0xffffffcc00ec7947 */ /* 0x000fea000383ffff */
.L_x_8417:
[----:B0-----:R-:W-:-:S04]  /*105d0*/  IMAD.U32 R3, RZ, RZ, UR38 ;  /* 0x00000026ff037e24 */ /* 0x001fc8000f8e00ff */
[----:B------:R0:W1:Y:S03]  /*105e0*/  SYNCS.PHASECHK.TRANS64.TRYWAIT P0, [R3+URZ+0x28820], R2 ;  /* 0x02882002030075a7 */ /* 0x000066000800017f */
[----:B-1----:R-:W-:Y:S05]  /*105f0*/  @!P0 NANOSLEEP.SYNCS 0x989680 ;  /* 0x009896800000895d */ /* 0x002fea0003900000 */
[----:B------:R-:W1:Y:S02]  /*10600*/  @!P0 SYNCS.PHASECHK.TRANS64 P0, [R3+URZ+0x28820], R2 ;  /* 0x02882002030085a7 */ /* 0x000e64000800007f */
[----:B-1----:R-:W-:Y:S05]  /*10610*/  @!P0 BRA `(.L_x_8417) ;  /* 0xfffffffc00ec8947 */ /* 0x002fea000383ffff */
[----:B------:R-:W-:Y:S05]  /*10620*/  BRA `(.L_x_8506) ;  /* 0xffffffd000407947 */ /* 0x000fea000383ffff */
.L_x_8424:
[----:B-1----:R-:W-:-:S04]  /*10630*/  IMAD.U32 R3, RZ, RZ, UR38 ;  /* 0x00000026ff037e24 */ /* 0x002fc8000f8e00ff */
[----:B------:R1:W2:Y:S03]  /*10640*/  SYNCS.PHASECHK.TRANS64.TRYWAIT P0, [R3+URZ+0x28848], R2 ;  /* 0x02884802030075a7 */ /* 0x0002a6000800017f */
[----:B--2---:R-:W-:Y:S05]  /*10650*/  @!P0 NANOSLEEP.SYNCS 0x989680 ;  /* 0x009896800000895d */ /* 0x004fea0003900000 */
[----:B------:R-:W2:Y:S02]  /*10660*/  @!P0 SYNCS.PHASECHK.TRANS64 P0, [R3+URZ+0x28848], R2 ;  /* 0x02884802030085a7 */ /* 0x000ea4000800007f */
[----:B--2---:R-:W-:Y:S05]  /*10670*/  @!P0 BRA `(.L_x_8424) ;  /* 0xfffffffc00ec8947 */ /* 0x004fea000383ffff */
[----:B------:R-:W-:Y:S05]  /*10680*/  BRA `(.L_x_8507) ;  /* 0xffffffd400187947 */ /* 0x000fea000383ffff */
.L_x_8430:
[----:B0-----:R-:W-:-:S04]  /*10690*/  IMAD.U32 R3, RZ, RZ, UR38 ;  /* 0x00000026ff037e24 */ /* 0x001fc8000f8e00ff */
[----:B------:R0:W1:Y:S03]  /*106a0*/  SYNCS.PHASECHK.TRANS64.TRYWAIT P0, [R3+URZ+0x28860], R2 ;  /* 0x02886002030075a7 */ /* 0x000066000800017f */
[----:B-1----:R-:W-:Y:S05]  /*106b0*/  @!P0 NANOSLEEP.SYNCS 0x989680 ;  /* 0x009896800000895d */ /* 0x002fea0003900000 */
[----:B------:R-:W1:Y:S02]  /*106c0*/  @!P0 SYNCS.PHASECHK.TRANS64 P0, [R3+URZ+0x28860], R2 ;  /* 0x02886002030085a7 */ /* 0x000e64000800007f */
[----:B-1----:R-:W-:Y:S05]  /*106d0*/  @!P0 BRA `(.L_x_8430) ;  /* 0xfffffffc00ec8947 */ /* 0x002fea000383ffff */
[----:B------:R-:W-:Y:S05]  /*106e0*/  BRA `(.L_x_8508) ;  /* 0xffffffd400b47947 */ /* 0x000fea000383ffff */
.L_x_8439:
[----:B-1----:R-:W-:-:S04]  /*106f0*/  MOV R3, UR38 ;  /* 0x0000002600037c02 */ /* 0x002fc80008000f00 */
[----:B------:R1:W2:Y:S03]  /*10700*/  SYNCS.PHASECHK.TRANS64.TRYWAIT P0, [R3+URZ+0x28840], R2 ;  /* 0x02884002030075a7 */ /* 0x0002a6000800017f */
[----:B--2---:R-:W-:Y:S05]  /*10710*/  @!P0 NANOSLEEP.SYNCS 0x989680 ;  /* 0x009896800000895d */ /* 0x004fea0003900000 */
[----:B------:R-:W2:Y:S02]  /*10720*/  @!P0 SYNCS.PHASECHK.TRANS64 P0, [R3+URZ+0x28840], R2 ;  /* 0x02884002030085a7 */ /* 0x000ea4000800007f */
[----:B--2---:R-:W-:Y:S05]  /*10730*/  @!P0 BRA `(.L_x_8439) ;  /* 0xfffffffc00ec8947 */ /* 0x004fea000383ffff */
[----:B------:R-:W-:Y:S05]  /*10740*/  BRA `(.L_x_8509) ;  /* 0xffffffd800d87947 */ /* 0x000fea000383ffff */
.L_x_8445:
[----:B0-----:R-:W-:-:S04]  /*10750*/  IMAD.U32 R3, RZ, RZ, UR38 ;  /* 0x00000026ff037e24 */ /* 0x001fc8000f8e00ff */
[----:B------:R0:W1:Y:S03]  /*10760*/  SYNCS.PHASECHK.TRANS64.TRYWAIT P0, [R3+URZ+0x28868], R2 ;  /* 0x02886802030075a7 */ /* 0x000066000800017f */
[----:B-1----:R-:W-:Y:S05]  /*10770*/  @!P0 NANOSLEEP.SYNCS 0x989680 ;  /* 0x009896800000895d */ /* 0x002fea0003900000 */
[----:B------:R-:W1:Y:S02]  /*10780*/  @!P0 SYNCS.PHASECHK.TRANS64 P0, [R3+URZ+0x28868], R2 ;  /* 0x02886802030085a7 */ /* 0x000e64000800007f */
[----:B-1----:R-:W-:Y:S05]  /*10790*/  @!P0 BRA `(.L_x_8445) ;  /* 0xfffffffc00ec8947 */ /* 0x002fea000383ffff */
[----:B------:R-:W-:Y:S05]  /*107a0*/  BRA `(.L_x_8510) ;  /* 0xffffffdc00787947 */ /* 0x000fea000383ffff */
.L_x_8454:
[----:B-1----:R-:W-:-:S04]  /*107b0*/  IMAD.U32 R3, RZ, RZ, UR38 ;  /* 0x00000026ff037e24 */ /* 0x002fc8000f8e00ff */
[----:B------:R1:W2:Y:S03]  /*107c0*/  SYNCS.PHASECHK.TRANS64.TRYWAIT P0, [R3+URZ+0x28848], R2 ;  /* 0x02884802030075a7 */ /* 0x0002a6000800017f */
[----:B--2---:R-:W-:Y:S05]  /*107d0*/  @!P0 NANOSLEEP.SYNCS 0x989680 ;  /* 0x009896800000895d */ /* 0x004fea0003900000 */
[----:B------:R-:W2:Y:S02]  /*107e0*/  @!P0 SYNCS.PHASECHK.TRANS64 P0, [R3+URZ+0x28848], R2 ;  /* 0x02884802030085a7 */ /* 0x000ea4000800007f */
[----:B--2---:R-:W-:Y:S05]  /*107f0*/  @!P0 BRA `(.L_x_8454) ;  /* 0xfffffffc00ec8947 */ /* 0x004fea000383ffff */
[----:B------:R-:W-:Y:S05]  /*10800*/  BRA `(.L_x_8511) ;  /* 0xffffffe000b47947 */ /* 0x000fea000383ffff */
.L_x_8460:
[----:B0-----:R-:W-:-:S04]  /*10810*/  IMAD.U32 R3, RZ, RZ, UR38 ;  /* 0x00000026ff037e24 */ /* 0x001fc8000f8e00ff */
[----:B------:R0:W1:Y:S03]  /*10820*/  SYNCS.PHASECHK.TRANS64.TRYWAIT P0, [R3+URZ+0x28860], R2 ;  /* 0x02886002030075a7 */ /* 0x000066000800017f */
[----:B-1----:R-:W-:Y:S05]  /*10830*/  @!P0 NANOSLEEP.SYNCS 0x989680 ;  /* 0x009896800000895d */ /* 0x002fea0003900000 */
[----:B------:R-:W1:Y:S02]  /*10840*/  @!P0 SYNCS.PHASECHK.TRANS64 P0, [R3+URZ+0x28860], R2 ;  /* 0x02886002030085a7 */ /* 0x000e64000800007f */
[----:B-1----:R-:W-:Y:S05]  /*10850*/  @!P0 BRA `(.L_x_8460) ;  /* 0xfffffffc00ec8947 */ /* 0x002fea000383ffff */
[----:B------:R-:W-:Y:S05]  /*10860*/  BRA `(.L_x_8512) ;  /* 0xffffffe400507947 */ /* 0x000fea000383ffff */
.L_x_8468:
[----:B0-----:R0:W1:Y:S02]  /*10870*/  SYNCS.PHASECHK.TRANS64.TRYWAIT P0, [R3+URZ+0x28860], R0 ;  /* 0x02886000030075a7 */ /* 0x001064000800017f */
[----:B-1----:R-:W-:Y:S05]  /*10880*/  @!P0 NANOSLEEP.SYNCS 0x989680 ;  /* 0x009896800000895d */ /* 0x002fea0003900000 */
[----:B------:R-:W1:Y:S02]  /*10890*/  @!P0 SYNCS.PHASECHK.TRANS64 P0, [R3+URZ+0x28860], R0 ;  /* 0x02886000030085a7 */ /* 0x000e64000800007f */
[----:B-1----:R-:W-:Y:S05]  /*108a0*/  @!P0 BRA `(.L_x_8468) ;  /* 0xfffffffc00f08947 */ /* 0x002fea000383ffff */
[----:B------:R-:W-:Y:S05]  /*108b0*/  BRA `(.L_x_8513) ;  /* 0xffffffe800207947 */ /* 0x000fea000383ffff */
.L_x_8473:
[----:B0-----:R0:W1:Y:S02]  /*108c0*/  SYNCS.PHASECHK.TRANS64.TRYWAIT P0, [R2+URZ+0x28820], R3 ;  /* 0x02882003020075a7 */ /* 0x001064000800017f */
[----:B-1----:R-:W-:Y:S05]  /*108d0*/  @!P0 NANOSLEEP.SYNCS 0x989680 ;  /* 0x009896800000895d */ /* 0x002fea0003900000 */
[----:B------:R-:W1:Y:S02]  /*108e0*/  @!P0 SYNCS.PHASECHK.TRANS64 P0, [R2+URZ+0x28820], R3 ;  /* 0x02882003020085a7 */ /* 0x000e64000800007f */
[----:B-1----:R-:W-:Y:S05]  /*108f0*/  @!P0 BRA `(.L_x_8473) ;  /* 0xfffffffc00f08947 */ /* 0x002fea000383ffff */
[----:B------:R-:W-:Y:S05]  /*10900*/  BRA `(.L_x_8514) ;  /* 0xffffffe800f07947 */ /* 0x000fea000383ffff */
.L_x_8474:
        /* <DEDUP_REMOVED lines=11> */
.L_x_8516:
[----:B------:R-:W-:Y:S05]  /*109c0*/  BSYNC B0 ;  /* 0x0000000000007941 */ /* 0x000fea0003800000 */
.L_x_8515:
[----:B------:R-:W-:Y:S05]  /*109d0*/  BRA `(.L_x_8517) ;  /* 0xffffffe800d47947 */ /* 0x000fea000383ffff */
.L_x_8475:
[----:B------:R-:W-:Y:S01]  /*109e0*/  BSSY B0, `(.L_x_8518) ;  /* 0x0000006000007945 */ /* 0x000fe20003800000 */
[----:B------:R-:W-:-:S07]  /*109f0*/  IMAD.MOV.U32 R15, RZ, RZ, -0x1 ;  /* 0xffffffffff0f7424 */ /* 0x000fce00078e00ff */
[----:B0-----:R-:W-:Y:S05]  /*10a00*/  WARPSYNC.COLLECTIVE R15, `(.L_x_8519) ;  /* 0x000000000f0c7348 */ /* 0x001fea0003c00000 */
[----:B------:R-:W-:Y:S02]  /*10a10*/  ELECT P6, UR62, PT ;  /* 0x00000000003e782f */ /* 0x000fe400038c0000 */
[----:B------:R-:W-:Y:S01]  /*10a20*/  MOV R14, UR62 ;  /* 0x0000003e000e7c02 */ /* 0x000fe20008000f00 */
[----:B0-----:R-:W-:Y:S10]  /*10a30*/  ENDCOLLECTIVE ;  /* 0x000000000000791b */ /* 0x001ff40003800000 */
.L_x_8519:
[----:B------:R-:W-:Y:S05]  /*10a40*/  BSYNC B0 ;  /* 0x0000000000007941 */ /* 0x000fea0003800000 */
.L_x_8518:
[----:B------:R-:W-:Y:S05]  /*10a50*/  BRA `(.L_x_8520) ;  /* 0xffffffe800c87947 */ /* 0x000fea000383ffff */
.L_x_8477:
[----:B0-----:R0:W1:Y:S02]  /*10a60*/  SYNCS.PHASECHK.TRANS64.TRYWAIT P0, [R6+URZ], R5 ;  /* 0x00000005060075a7 */ /* 0x001064000800017f */
[----:B-1----:R-:W-:Y:S05]  /*10a70*/  @!P0 NANOSLEEP.SYNCS 0x989680 ;  /* 0x009896800000895d */ /* 0x002fea0003900000 */
[----:B------:R-:W1:Y:S02]  /*10a80*/  @!P0 SYNCS.PHASECHK.TRANS64 P0, [R6+URZ], R5 ;  /* 0x00000005060085a7 */ /* 0x000e64000800007f */
[----:B-1----:R-:W-:Y:S05]  /*10a90*/  @!P0 BRA `(.L_x_8477) ;  /* 0xfffffffc00f08947 */ /* 0x002fea000383ffff */
[----:B------:R-:W-:Y:S05]  /*10aa0*/  BRA `(.L_x_8521) ;  /* 0xffffffe800fc7947 */ /* 0x000fea000383ffff */
.L_x_8478:
[----:B-1----:R1:W2:Y:S02]  /*10ab0*/  SYNCS.PHASECHK.TRANS64.TRYWAIT P0, [R3+URZ], R4 ;  /* 0x00000004030075a7 */ /* 0x0022a4000800017f */
[----:B--2---:R-:W-:Y:S05]  /*10ac0*/  @!P0 NANOSLEEP.SYNCS 0x989680 ;  /* 0x009896800000895d */ /* 0x004fea0003900000 */
[----:B------:R-:W2:Y:S02]  /*10ad0*/  @!P0 SYNCS.PHASECHK.TRANS64 P0, [R3+URZ], R4 ;  /* 0x00000004030085a7 */ /* 0x000ea4000800007f */
[----:B--2---:R-:W-:Y:S05]  /*10ae0*/  @!P0 BRA `(.L_x_8478) ;  /* 0xfffffffc00f08947 */ /* 0x004fea000383ffff */
[----:B------:R-:W-:Y:S05]  /*10af0*/  BRA `(.L_x_8522) ;  /* 0xffffffe800f07947 */ /* 0x000fea000383ffff */
.L_x_8480:
[----:B-1----:R1:W2:Y:S02]  /*10b00*/  SYNCS.PHASECHK.TRANS64.TRYWAIT P0, [R0+URZ], R5 ;  /* 0x00000005000075a7 */ /* 0x0022a4000800017f */
[----:B--2---:R-:W-:Y:S05]  /*10b10*/  @!P0 NANOSLEEP.SYNCS 0x989680 ;  /* 0x009896800000895d */ /* 0x004fea0003900000 */
[----:B------:R-:W2:Y:S02]  /*10b20*/  @!P0 SYNCS.PHASECHK.TRANS64 P0, [R0+URZ], R5 ;  /* 0x00000005000085a7 */ /* 0x000ea4000800007f */
[----:B--2---:R-:W-:Y:S05]  /*10b30*/  @!P0 BRA `(.L_x_8480) ;  /* 0xfffffffc00f08947 */ /* 0x004fea000383ffff */
[----:B------:R-:W-:Y:S05]  /*10b40*/  BRA `(.L_x_8523) ;  /* 0xffffffe800f47947 */ /* 0x000fea000383ffff */
.L_x_8524:
        /* <DEDUP_REMOVED lines=11> */
.L_x_14857:


//--------------------- .text._ZN7cutlass13device_kernelIN5flash11enable_sm90INS1_16FlashAttnFwdSm90INS1_25CollectiveMainloopFwdSm90ILi2EN4cute5tupleIJNS5_1CILi1EEES8_S8_EEENS6_IJNS7_ILi128EEESA_SA_EEELi128ENS_10bfloat16_tEfNS_4arch4Sm90ELb1ELb0ELb1ELb1ELb0ELb0ELb0ELb1ELb1ELb1ELb1ELb0EEENS1_21CollectiveEpilogueFwdISB_S9_SC_SE_Li256ELb1ELb1ELb1ELb0EEENS1_36VarlenDynamicPersistentTileSchedulerILi128ELi128ELi256ELi128ELb1ELb1ELb1ELb1ELb1ELb1EEEEEEEEEvNT_6ParamsE --------------------------
	.section	.text._ZN7cutlass13device_kernelIN5flash11enable_sm90INS1_16FlashAttnFwdSm90INS1_25CollectiveMainloopFwdSm90ILi2EN4cute5tupleIJNS5_1CILi1EEES8_S8_EEENS6_IJNS7_ILi128EEESA_SA_EEELi128ENS_10bfloat16_tEfNS_4arch4Sm90ELb1ELb0ELb1ELb1ELb0ELb0ELb0ELb1ELb1ELb1ELb1ELb0EEENS1_21CollectiveEpilogueFwdISB_S9_SC_SE_Li256ELb1ELb1ELb1ELb0EEENS1_36VarlenDynamicPersistentTileSchedulerILi128ELi128ELi256ELi128ELb1ELb1ELb1ELb1ELb1ELb1EEEEEEEEEvNT_6ParamsE,"ax",@progbits
	.align	128
.text._ZN7cutlass13device_kernelIN5flash11enable_sm90INS1_16FlashAttnFwdSm90INS1_25CollectiveMainloopFwdSm90ILi2EN4cute5tupleIJNS5_1CILi1EEES8_S8_EEENS6_IJNS7_ILi128EEESA_SA_EEELi128ENS_10bfloat16_tEfNS_4arch4Sm90ELb1ELb0ELb1ELb1ELb0ELb0ELb0ELb1ELb1ELb1ELb1ELb0EEENS1_21CollectiveEpilogueFwdISB_S9_SC_SE_Li256ELb1ELb1ELb1ELb0EEENS1_36VarlenDynamicPersistentTileSchedulerILi128ELi128ELi256ELi128ELb1ELb1ELb1ELb1ELb1ELb1EEEEEEEEEvNT_6ParamsE:
        .type           _ZN7cutlass13device_kernelIN5flash11enable_sm90INS1_16FlashAttnFwdSm90INS1_25CollectiveMainloopFwdSm90ILi2EN4cute5tupleIJNS5_1CILi1EEES8_S8_EEENS6_IJNS7_ILi128EEESA_SA_EEELi128ENS_10bfloat16_tEfNS_4arch4Sm90ELb1ELb0ELb1ELb1ELb0ELb0ELb0ELb1ELb1ELb1ELb1ELb0EEENS1_21CollectiveEpilogueFwdISB_S9_SC_SE_Li256ELb1ELb1ELb1ELb0EEENS1_36VarlenDynamicPersistentTileSchedulerILi128ELi128ELi256ELi128ELb1ELb1ELb1ELb1ELb1ELb1EEEEEEEEEvNT_6ParamsE,@function
        .size           _ZN7cutlass13device_kernelIN5flash11enable_sm90INS1_16FlashAttnFwdSm90INS1_25CollectiveMainloopFwdSm90ILi2EN4cute5tupleIJNS5_1CILi1EEES8_S8_EEENS6_IJNS7_ILi128EEESA_SA_EEELi128ENS_10bfloat16_tEfNS_4arch4Sm90ELb1ELb0ELb1ELb1ELb0ELb0ELb0ELb1ELb1ELb1ELb1ELb0EEENS1_21CollectiveEpilogueFwdISB_S9_SC_SE_Li256ELb1ELb1ELb1ELb0EEENS1_36VarlenDynamicPersistentTileSchedulerILi128ELi128ELi256ELi128ELb1ELb1ELb1ELb1ELb1ELb1EEEEEEEEEvNT_6ParamsE,(.L_x_14858 - _ZN7cutlass13device_kernelIN5flash11enable_sm90INS1_16FlashAttnFwdSm90INS1_25CollectiveMainloopFwdSm90ILi2EN4cute5tupleIJNS5_1CILi1EEES8_S8_EEENS6_IJNS7_ILi128EEESA_SA_EEELi128ENS_10bfloat16_tEfNS_4arch4Sm90ELb1ELb0ELb1ELb1ELb0ELb0ELb0ELb1ELb1ELb1ELb1ELb0EEENS1_21CollectiveEpilogueFwdISB_S9_SC_SE_Li256ELb1ELb1ELb1ELb0EEENS1_36VarlenDynamicPersistentTileSchedulerILi128ELi128ELi256ELi128ELb1ELb1ELb1ELb1ELb1ELb1EEEEEEEEEvNT_6ParamsE)
        .other          _ZN7cutlass13device_kernelIN5flash11enable_sm90INS1_16FlashAttnFwdSm90INS1_25CollectiveMainloopFwdSm90ILi2EN4cute5tupleIJNS5_1CILi1EEES8_S8_EEENS6_IJNS7_ILi128EEESA_SA_EEELi128ENS_10bfloat16_tEfNS_4arch4Sm90ELb1ELb0ELb1ELb1ELb0ELb0ELb0ELb1ELb1ELb1ELb1ELb0EEENS1_21CollectiveEpilogueFwdISB_S9_SC_SE_Li256ELb1ELb1ELb1ELb0EEENS1_36VarlenDynamicPersistentTileSchedulerILi128ELi128ELi256ELi128ELb1ELb1ELb1ELb1ELb1ELb1EEEEEEEEEvNT_6ParamsE,@"STO_CUDA_ENTRY STV_DEFAULT"
_ZN7cutlass13device_kernelIN5flash11enable_sm90INS1_16FlashAttnFwdSm90INS1_25CollectiveMainloopFwdSm90ILi2EN4cute5tupleIJNS5_1CILi1EEES8_S8_EEENS6_IJNS7_ILi128EEESA_SA_EEELi128ENS_10bfloat16_tEfNS_4arch4Sm90ELb1ELb0ELb1ELb1ELb0ELb0ELb0ELb1ELb1ELb1ELb1ELb0EEENS1_21CollectiveEpilogueFwdISB_S9_SC_SE_Li256ELb1ELb1ELb1ELb0EEENS1_36VarlenDynamicPersistentTileSchedulerILi128ELi128ELi256ELi128ELb1ELb1ELb1ELb1ELb1ELb1EEEEEEEEEvNT_6ParamsE:
        /* <DEDUP_REMOVED lines=18> */
.L_x_8526:
[----:B------:R-:W-:Y:S05]  /*0120*/  BSYNC B0 ;  /* 0x0000000000007941 */ /* 0x000fea0003800000 */
.L_x_8525:
        /* <DEDUP_REMOVED lines=41> */
.L_x_8527:
        /* <DEDUP_REMOVED lines=22> */
.L_x_8528:
        /* <DEDUP_REMOVED lines=18> */
.L_x_8529:
        /* <DEDUP_REMOVED lines=22> */
.L_x_8530:
        /* <DEDUP_REMOVED lines=22> */
.L_x_8531:
[----:B------:R-:W-:Y:S01]  /*0900*/  PLOP3.LUT P0, PT, PT, PT, UP0, 0x80, 0x0 ;  /* 0x000000000000781c */ /* 0x000fe20003f0f008 */
[----:B------:R-:W-:Y:S01]  /*0910*/  UMOV UR36, 0x1 ;  /* 0x0000000100247882 */ /* 0x000fe20000000000 */
[----:B------:R-:W-:Y:S01]  /*0920*/  NOP ;  /* 0x0000000000007918 */ /* 0x000fe20000000000 */
[----:B------:R-:W-:Y:S01]  /*0930*/  USEL UR36, UR36, 0x2, !UP0 ;  /* 0x0000000224247887 */ /* 0x000fe2000c000000 */
[----:B------:R-:W-:Y:S01]  /*0940*/  ULDC.64 UR50, c[0x0][0x208] ;  /* 0x0000820000327ab9 */ /* 0x000fe20000000a00 */
[----:B012-4-:R-:W-:Y:S08]  /*0950*/  BAR.SYNC.DEFER_BLOCKING 0x0 ;  /* 0x0000000000007b1d */ /* 0x017ff00000010000 */
[----:B------:R-:W-:Y:S05]  /*0960*/  @!P0 BRA `(.L_x_8532) ;  /* 0x000000d000ac8947 */ /* 0x000fea0003800000 */
.L_x_8533:
[----:B------:R-:W-:-:S08]  /*0970*/  NOP ;  /* 0x0000000000007918 */ /* 0x000fd00000000000 */
[----:B------:R-:W0:Y:S02]  /*0980*/  USETMAXREG.TRY_ALLOC.CTAPOOL UP0, 0xf0 ;  /* 0x000000f0000079c8 */ /* 0x000e240008000600 */
[----:B0-----:R-:W-:-:S13]  /*0990*/  PLOP3.LUT P0, PT, PT, PT, UP0, 0x80, 0x0 ;  /* 0x000000000000781c */ /* 0x001fda0003f0f008 */
[----:B------:R-:W-:Y:S05]  /*09a0*/  @!P0 BRA `(.L_x_8533) ;  /* 0xfffffffc00f08947 */ /* 0x000fea000383ffff */
[----:B------:R-:W0:Y:S01]  /*09b0*/  S2R R2, SR_TID.X ;  /* 0x0000000000027919 */ /* 0x000e220000002100 */
        /* <DEDUP_REMOVED lines=20> */
[----:B------:R-:W-:Y:S02]  /*0b00*/  UMOV UR46, URZ ;  /* 0x0000003f002e7c82 */ /* 0x000fe40008000000 */
[CC--:B------:R-:W-:Y:S02]  /*0b10*/  LEA.HI R4, R0.reuse, R219.reuse, RZ, 0x5 ;  /* 0x000000db00047211 */ /* 0x0c0fe400078f28ff */
[----:B------:R-:W-:-:S02]  /*0b20*/  LEA.HI R2, R0, R219, RZ, 0x4 ;  /* 0x000000db00027211 */ /* 0x000fc400078f20ff */
[----:B------:R-:W-:Y:S01]  /*0b30*/  LEA.HI R3, R0, R219, RZ, 0x7 ;  /* 0x000000db00037211 */ /* 0x000fe200078f38ff */
[----:B------:R-:W-:Y:S01]  /*0b40*/  IMAD.SHL.U32 R6, R4, 0x20, RZ ;  /* 0x0000002004067824 */ /* 0x000fe200078e00ff */
[----:B------:R-:W-:Y:S02]  /*0b50*/  LOP3.LUT R4, R2, 0x3fffff0, RZ, 0xc0, !PT ;  /* 0x03fffff002047812 */ /* 0x000fe400078ec0ff */
[----:B------:R-:W-:Y:S02]  /*0b60*/  SHF.R.S32.HI R5, RZ, 0x4, R2 ;  /* 0x00000004ff057819 */ /* 0x000fe40000011402 */
[----:B------:R-:W-:Y:S01]  /*0b70*/  LOP3.LUT R7, R6, 0xfffffc00, RZ, 0xc0, !PT ;  /* 0xfffffc0006077812 */ /* 0x000fe200078ec0ff */
[----:B------:R-:W-:Y:S01]  /*0b80*/  IMAD.IADD R4, R219, 0x1, -R4 ;  /* 0x00000001db047824 */ /* 0x000fe200078e0a04 */
[----:B------:R-:W-:Y:S02]  /*0b90*/  LOP3.LUT R198, R3, 0xffffff80, RZ, 0xc0, !PT ;  /* 0xffffff8003c67812 */ /* 0x000fe400078ec0ff */
[----:B------:R-:W-:Y:S01]  /*0ba0*/  LEA.HI R2, R2, R5, RZ, 0x1 ;  /* 0x0000000502027211 */ /* 0x000fe200078f08ff */
[----:B------:R-:W-:Y:S01]  /*0bb0*/  IMAD R7, R4, 0x40, R7 ;  /* 0x0000004004077824 */ /* 0x000fe200078e0207 */
[----:B------:R-:W-:Y:S01]  /*0bc0*/  LEA.HI R4, R0, R219, RZ, 0x2 ;  /* 0x000000db00047211 */ /* 0x000fe200078f10ff */
[----:B------:R-:W-:Y:S01]  /*0bd0*/  IMAD.IADD R198, R219, 0x1, -R198 ;  /* 0x00000001dbc67824 */ /* 0x000fe200078e0ac6 */
[----:B------:R-:W-:-:S02]  /*0be0*/  LOP3.LUT R2, R2, 0x1ffffffe, RZ, 0xc0, !PT ;  /* 0x1ffffffe02027812 */ /* 0x000fc400078ec0ff */
[----:B------:R-:W-:Y:S02]  /*0bf0*/  LOP3.LUT R4, R4, 0xfffffffc, RZ, 0xc0, !PT ;  /* 0xfffffffc04047812 */ /* 0x000fe400078ec0ff */
[----:B------:R-:W-:Y:S01]  /*0c00*/  SHF.R.S32.HI R9, RZ, 0x1f, R198 ;  /* 0x0000001fff097819 */ /* 0x000fe200000114c6 */
[----:B------:R-:W-:Y:S01]  /*0c10*/  IMAD.IADD R2, R5, 0x1, -R2 ;  /* 0x0000000105027824 */ /* 0x000fe200078e0a02 */
[----:B------:R-:W-:Y:S01]  /*0c20*/  LEA.HI R0, R0, R219, RZ, 0x3 ;  /* 0x000000db00007211 */ /* 0x000fe200078f18ff */
[----:B------:R-:W-:Y:S01]  /*0c30*/  IMAD.IADD R4, R219, 0x1, -R4 ;  /* 0x00000001db047824 */ /* 0x000fe200078e0a04 */
[----:B------:R-:W-:Y:S01]  /*0c40*/  LEA.HI R8, R9, R198, RZ, 0x2 ;  /* 0x000000c609087211 */ /* 0x000fe200078f10ff */
[----:B------:R-:W-:Y:S01]  /*0c50*/  IMAD R216, R2, 0x8, R7 ;  /* 0x0000000802d87824 */ /* 0x000fe200078e0207 */
[----:B------:R-:W-:Y:S02]  /*0c60*/  SHF.R.S32.HI R214, RZ, 0x7, R3 ;  /* 0x00000007ffd67819 */ /* 0x000fe40000011403 */
[----:B------:R-:W-:-:S02]  /*0c70*/  LEA.HI R2, R4, R4, RZ, 0x1 ;  /* 0x0000000404027211 */ /* 0x000fc400078f08ff */
[--C-:B------:R-:W-:Y:S02]  /*0c80*/  SHF.R.S32.HI R6, RZ, 0x2, R8.reuse ;  /* 0x00000002ff067819 */ /* 0x100fe40000011408 */
[----:B------:R-:W-:Y:S02]  /*0c90*/  SHF.R.S32.HI R11, RZ, 0x1f, R8 ;  /* 0x0000001fff0b7819 */ /* 0x000fe40000011408 */
[----:B------:R-:W-:Y:S02]  /*0ca0*/  LOP3.LUT R5, R2, 0x1ffffffe, RZ, 0xc0, !PT ;  /* 0x1ffffffe02057812 */ /* 0x000fe400078ec0ff */
[----:B------:R-:W-:Y:S02]  /*0cb0*/  LEA.HI R11, R11, R6, RZ, 0x3 ;  /* 0x000000060b0b7211 */ /* 0x000fe400078f18ff */
[----:B------:R-:W-:Y:S01]  /*0cc0*/  LOP3.LUT R2, R0, 0xfffffff8, RZ, 0xc0, !PT ;  /* 0xfffffff800027812 */ /* 0x000fe200078ec0ff */
[----:B------:R-:W-:Y:S01]  /*0cd0*/  IMAD.IADD R4, R4, 0x1, -R5 ;  /* 0x0000000104047824 */ /* 0x000fe200078e0a05 */
[----:B------:R-:W-:-:S02]  /*0ce0*/  LOP3.LUT R5, R8, 0x7ffffffc, RZ, 0xc0, !PT ;  /* 0x7ffffffc08057812 */ /* 0x000fc400078ec0ff */
        /* <DEDUP_REMOVED lines=13> */
[----:B------:R-:W-:-:S02]  /*0dc0*/  IMAD.IADD R3, R214, 0x1, -R3 ;  /* 0x00000001d6037824 */ /* 0x000fc400078e0a03 */
[----:B------:R-:W-:Y:S02]  /*0dd0*/  VIADD R18, R2, 0x40 ;  /* 0x0000004002127836 */ /* 0x000fe40000000000 */
        /* <DEDUP_REMOVED lines=33> */
.L_x_8591:
[----:B012-4-:R-:W0:Y:S01]  /*0ff0*/  LDC.64 R4, c[0x0][0xc88] ;  /* 0x00032200ff047b82 */ /* 0x017e220000000a00 */
[----:B------:R-:W-:Y:S01]  /*1000*/  ULDC.64 UR8, c[0x0][0xa28] ;  /* 0x00028a0000087ab9 */ /* 0x000fe20000000a00 */
[----:B------:R-:W-:Y:S01]  /*1010*/  ULDC.64 UR10, c[0x0][0xa18] ;  /* 0x00028600000a7ab9 */ /* 0x000fe20000000a00 */
[----:B------:R-:W-:Y:S01]  /*1020*/  ULOP3.LUT UR4, UR6, 0xff000000, URZ, 0xc0, !UPT ;  /* 0xff00000006047892 */ /* 0x000fe2000f8ec03f */
[----:B------:R-:W-:Y:S01]  /*1030*/  ULDC UR7, c[0x0][0x424] ;  /* 0x0001090000077ab9 */ /* 0x000fe20000000800 */
        /* <DEDUP_REMOVED lines=10> */
[----:B------:R-:W-:-:S04]  /*10e0*/  @UP0 ULEA UR8, UP2, UR42, UR8, 0x2 ;  /* 0x000000082a080291 */ /* 0x000fc8000f84103f */
[----:B------:R-:W-:Y:S02]  /*10f0*/  @UP0 ULEA.HI.X UR9, UR42, UR9, UR37, 0x2, UP2 ;  /* 0x000000092a090291 */ /* 0x000fe400090f1425 */
[----:B------:R-:W-:Y:S01]  /*1100*/  @UP1 ULEA UR10, UP0, UR42, UR10, 0x2 ;  /* 0x0000000a2a0a1291 */ /* 0x000fe2000f80103f */
[----:B------:R-:W-:-:S03]  /*1110*/  IMAD.U32 R4, RZ, RZ, UR8 ;  /* 0x00000008ff047e24 */ /* 0x000fc6000f8e00ff */
[----:B------:R-:W-:Y:S01]  /*1120*/  @UP1 ULEA.HI.X UR11, UR42, UR11, UR37, 0x2, UP0 ;  /* 0x0000000b2a0b1291 */ /* 0x000fe200080f1425 */
[----:B------:R-:W-:Y:S01]  /*1130*/  IMAD.U32 R5, RZ, RZ, UR9 ;  /* 0x00000009ff057e24 */ /* 0x000fe2000f8e00ff */
[----:B------:R-:W-:Y:S01]  /*1140*/  ULDC.64 UR8, c[0x0][0x418] ;  /* 0x0001060000087ab9 */ /* 0x000fe20000000a00 */
[----:B------:R-:W-:-:S03]  /*1150*/  IMAD.U32 R6, RZ, RZ, UR10 ;  /* 0x0000000aff067e24 */ /* 0x000fc6000f8e00ff */
[----:B---3--:R-:W-:Y:S01]  /*1160*/  IMAD.U32 R7, RZ, RZ, UR11 ;  /* 0x0000000bff077e24 */ /* 0x008fe2000f8e00ff */
[----:B------:R-:W2:Y:S01]  /*1170*/  @P0 LDG.E R4, desc[UR50][R4.64] ;  /* 0x0000003204040981 */ /* 0x000ea2000c1e1900 */
[----:B------:R-:W-:Y:S01]  /*1180*/  UISETP.NE.U32.AND UP0, UPT, UR8, URZ, UPT ;  /* 0x0000003f0800728c */ /* 0x000fe2000bf05070 */
[----:B------:R-:W-:Y:S02]  /*1190*/  ULDC.64 UR10, c[0x0][0xa20] ;  /* 0x00028800000a7ab9 */ /* 0x000fe40000000a00 */
[----:B------:R-:W3:Y:S01]  /*11a0*/  @P2 LDG.E R6, desc[UR50][R6.64] ;  /* 0x0000003206062981 */ /* 0x000ee2000c1e1900 */
[----:B------:R-:W-:Y:S01]  /*11b0*/  UISETP.NE.AND.EX UP0, UPT, UR9, URZ, UPT, UP0 ;  /* 0x0000003f0900728c */ /* 0x000fe2000bf05300 */
[----:B------:R-:W-:Y:S01]  /*11c0*/  ISETP.NE.U32.AND P1, PT, RZ, UR10, PT ;  /* 0x0000000aff007c0c */ /* 0x000fe2000bf25070 */
[----:B------:R-:W-:Y:S02]  /*11d0*/  ULOP3.LUT UR45, UR6, 0xff0000, URZ, 0xc0, !UPT ;  /* 0x00ff0000062d7892 */ /* 0x000fe4000f8ec03f */
[----:B------:R-:W-:Y:S01]  /*11e0*/  USHF.R.U32.HI UR4, URZ, 0x8, UR4 ;  /* 0x000000083f047899 */ /* 0x000fe20008011604 */
[----:B------:R-:W-:Y:S01]  /*11f0*/  ISETP.NE.AND.EX P1, PT, RZ, UR11, PT, P1 ;  /* 0x0000000bff007c0c */ /* 0x000fe2000bf25310 */
        /* <DEDUP_REMOVED lines=9> */
[----:B-----5:R-:W-:-:S14]  /*1290*/  @P2 BRA `(.L_x_8534) ;  /* 0x0000000000342947 */ /* 0x020fdc0003800000 */
        /* <DEDUP_REMOVED lines=13> */
.L_x_8534:
[----:B------:R-:W-:Y:S05]  /*1370*/  @!P1 BRA `(.L_x_8535) ;  /* 0x00000000001c9947 */ /* 0x000fea0003800000 */
[----:B------:R-:W-:-:S04]  /*1380*/  ULEA UR4, UP0, UR42, UR10, 0x2 ;  /* 0x0000000a2a047291 */ /* 0x000fc8000f80103f */
[----:B------:R-:W-:Y:S02]  /*1390*/  ULEA.HI.X UR6, UR42, UR11, UR37, 0x2, UP0 ;  /* 0x0000000b2a067291 */ /* 0x000fe400080f1425 */
[----:B------:R-:W-:-:S04]  /*13a0*/  IMAD.U32 R4, RZ, RZ, UR4 ;  /* 0x00000004ff047e24 */ /* 0x000fc8000f8e00ff */
[----:B------:R-:W-:-:S05]  /*13b0*/  IMAD.U32 R5, RZ, RZ, UR6 ;  /* 0x00000006ff057e24 */ /* 0x000fca000f8e00ff */
[----:B------:R-:W2:Y:S02]  /*13c0*/  LDG.E R4, desc[UR50][R4.64] ;  /* 0x0000003204047981 */ /* 0x000ea4000c1e1900 */
[----:B--2---:R-:W-:Y:S01]  /*13d0*/  R2UR UR4, R4 ;  /* 0x00000000040472ca */ /* 0x004fe200000e0000 */
[----:B------:R-:W-:-:S14]  /*13e0*/  BRA `(.L_x_8536) ;  /* 0x0000000000347947 */ /* 0x000fdc0003800000 */
.L_x_8535:
        /* <DEDUP_REMOVED lines=13> */
.L_x_8536:
[----:B------:R-:W-:Y:S01]  /*14c0*/  ULDC UR6, c[0x0][0x448] ;  /* 0x0001120000067ab9 */ /* 0x000fe20000000800 */
[----:B------:R-:W-:Y:S02]  /*14d0*/  USHF.L.U32 UR38, UR5, 0x7, URZ ;  /* 0x0000000705267899 */ /* 0x000fe4000800063f */
[----:B------:R-:W-:Y:S02]  /*14e0*/  UISETP.NE.AND UP0, UPT, UR6, 0x1, UPT ;  /* 0x000000010600788c */ /* 0x000fe4000bf05270 */
[----:B------:R-:W-:Y:S02]  /*14f0*/  UIADD3 UR6, UR38, 0x7f, URZ ;  /* 0x0000007f26067890 */ /* 0x000fe4000fffe03f */
[----:B------:R-:W-:Y:S02]  /*1500*/  UIADD3 UR53, -UR53, UR4, URZ ;  /* 0x0000000435357290 */ /* 0x000fe4000fffe13f */
[----:B------:R-:W-:Y:S02]  /*1510*/  ULOP3.LUT UR39, UR45, 0xff, URZ, 0xc0, !UPT ;  /* 0x000000ff2d277892 */ /* 0x000fe4000f8ec03f */
[----:B------:R-:W-:-:S02]  /*1520*/  UIADD3 UR7, UR53, 0x80, -UR54 ;  /* 0x0000008035077890 */ /* 0x000fc4000fffe836 */
[----:B------:R-:W-:Y:S01]  /*1530*/  USHF.R.U32.HI UR45, URZ, 0x10, UR45 ;  /* 0x000000103f2d7899 */ /* 0x000fe2000801162d */
[----:B------:R-:W-:Y:S01]  /*1540*/  @UP0 ULDC UR4, c[0x0][0x44c] ;  /* 0x0001130000040ab9 */ /* 0x000fe20000000800 */
[----:B------:R-:W-:Y:S01]  /*1550*/  @UP0 ULDC UR8, c[0x0][0x450] ;  /* 0x0001140000080ab9 */ /* 0x000fe20000000800 */
[----:B------:R-:W-:Y:S02]  /*1560*/  UIMAD.WIDE.U32 UR4, UR6, UR4, URZ ;  /* 0x00000004060472a5 */ /* 0x000fe4000f8e003f */
[----:B------:R-:W-:Y:S02]  /*1570*/  UIADD3 UR4, UR53, 0x7f, URZ ;  /* 0x0000007f35047890 */ /* 0x000fe4000fffe03f */
[----:B------:R-:W-:Y:S02]  /*1580*/  @UP0 USHF.R.U32.HI UR6, URZ, UR8, UR5 ;  /* 0x000000083f060299 */ /* 0x000fe40008011605 */
[----:B------:R-:W-:Y:S02]  /*1590*/  USHF.R.S32.HI UR5, URZ, 0x1f, UR4 ;  /* 0x0000001f3f057899 */ /* 0x000fe40008011404 */
[----:B------:R-:W-:-:S02]  /*15a0*/  UIADD3 UR6, UR7, UR6, URZ ;  /* 0x0000000607067290 */ /* 0x000fc4000fffe03f */
[----:B------:R-:W-:Y:S02]  /*15b0*/  ULEA.HI UR5, UR5, UR4, URZ, 0x7 ;  /* 0x0000000405057291 */ /* 0x000fe4000f8f383f */
[----:B------:R-:W-:Y:S02]  /*15c0*/  USHF.R.S32.HI UR7, URZ, 0x1f, UR6 ;  /* 0x0000001f3f077899 */ /* 0x000fe40008011406 */
[----:B------:R-:W-:Y:S02]  /*15d0*/  USHF.R.S32.HI UR5, URZ, 0x7, UR5 ;  /* 0x000000073f057899 */ /* 0x000fe40008011405 */
[----:B------:R-:W-:Y:S01]  /*15e0*/  ULEA.HI UR7, UR7, UR6, URZ, 0x7 ;  /* 0x0000000607077291 */ /* 0x000fe2000f8f383f */
[----:B------:R-:W-:-:S03]  /*15f0*/  UMOV UR4, URZ ;  /* 0x0000003f00047c82 */ /* 0x000fc60008000000 */
[----:B------:R-:W-:-:S04]  /*1600*/  USHF.R.S32.HI UR7, URZ, 0x7, UR7 ;  /* 0x000000073f077899 */ /* 0x000fc80008011407 */
[----:B------:R-:W-:-:S04]  /*1610*/  UISETP.LT.AND UP0, UPT, UR5, UR7, UPT ;  /* 0x000000070500728c */ /* 0x000fc8000bf01270 */
[----:B------:R-:W-:-:S04]  /*1620*/  USEL UR9, UR5, UR7, UP0 ;  /* 0x0000000705097287 */ /* 0x000fc80008000000 */
[----:B------:R-:W-:-:S06]  /*1630*/  UISETP.GE.AND UP0, UPT, UR9, 0x1, UPT ;  /* 0x000000010900788c */ /* 0x000fcc000bf06270 */
[----:B------:R-:W-:-:S13]  /*1640*/  PLOP3.LUT P0, PT, PT, PT, UP0, 0x80, 0x0 ;  /* 0x000000000000781c */ /* 0x000fda0003f0f008 */
[----:B------:R-:W-:Y:S05]  /*1650*/  @!P0 BRA `(.L_x_8537) ;  /* 0x0000000000908947 */ /* 0x000fea0003800000 */
[----:B------:R-:W-:Y:S01]  /*1660*/  UISETP.NE.AND UP0, UPT, UR45, URZ, UPT ;  /* 0x0000003f2d00728c */ /* 0x000fe2000bf05270 */
[----:B------:R-:W-:-:S03]  /*1670*/  ULDC UR4, c[0x0][0x9f0] ;  /* 0x00027c0000047ab9 */ /* 0x000fc60000000800 */
        /* <DEDUP_REMOVED lines=34> */
.L_x_8537:
[----:B------:R-:W-:Y:S01]  /*18a0*/  UIMAD UR40, UR39, UR4, URZ ;  /* 0x00000004272872a4 */ /* 0x000fe2000f8e023f */
[----:B------:R-:W-:Y:S01]  /*18b0*/  IMAD.U32 R0, RZ, RZ, UR9 ;  /* 0x00000009ff007e24 */ /* 0x000fe2000f8e00ff */
[----:B------:R-:W-:Y:S01]  /*18c0*/  PLOP3.LUT P0, PT, PT, PT, PT, 0x80, 0x0 ;  /* 0x000000000000781c */ /* 0x000fe20003f0f070 */
[----:B------:R-:W-:Y:S01]  /*18d0*/  IMAD.U32 R3, RZ, RZ, UR4 ;  /* 0x00000004ff037e24 */ /* 0x000fe2000f8e00ff */
[----:B------:R-:W-:Y:S02]  /*18e0*/  CS2R R150, SRZ ;  /* 0x0000000000967805 */ /* 0x000fe4000001ff00 */
[----:B------:R-:W-:Y:S02]  /*18f0*/  CS2R R148, SRZ ;  /* 0x0000000000947805 */ /* 0x000fe4000001ff00 */
[----:B------:R-:W-:Y:S02]  /*1900*/  CS2R R146, SRZ ;  /* 0x0000000000927805 */ /* 0x000fe4000001ff00 */
[----:B------:R-:W-:-:S02]  /*1910*/  CS2R R144, SRZ ;  /* 0x0000000000907805 */ /* 0x000fc4000001ff00 */
[----:B------:R-:W-:Y:S01]  /*1920*/  VIADDMNMX R3, R3, UR40, R0, PT ;  /* 0x0000002803037c46 */ /* 0x000fe2000b800100 */
[----:B------:R-:W-:Y:S01]  /*1930*/  IMAD.MOV.U32 R0, RZ, RZ, RZ ;  /* 0x000000ffff007224 */ /* 0x000fe200078e00ff */
        /* <DEDUP_REMOVED lines=64> */
.L_x_8539:
        /* <DEDUP_REMOVED lines=9> */
.L_x_8715:
[----:B------:R-:W-:Y:S05]  /*1dd0*/  @!P0 BRA `(.L_x_8541) ;  /* 0x0000000000048947 */ /* 0x000fea0003800000 */
[----:B------:R-:W-:Y:S01]  /*1de0*/  BPT.TRAP 0x1 ;  /* 0x000000040000795c */ /* 0x000fe20000300000 */
.L_x_8541:
[----:B0-----:R-:W-:Y:S02]  /*1df0*/  IMAD.U32 R0, RZ, RZ, UR46 ;  /* 0x0000002eff007e24 */ /* 0x001fe4000f8e00ff */
[----:B------:R-:W-:-:S03]  /*1e00*/  IMAD.U32 R3, RZ, RZ, UR47 ;  /* 0x0000002fff037e24 */ /* 0x000fc6000f8e00ff */
[----:B------:R-:W-:Y:S02]  /*1e10*/  LEA R0, R0, UR41, 0x3 ;  /* 0x0000002900007c11 */ /* 0x000fe4000f8e18ff */
[----:B------:R-:W-:-:S04]  /*1e20*/  SHF.L.U32 R3, R3, 0x1f, RZ ;  /* 0x0000001f03037819 */ /* 0x000fc800000006ff */
[----:B------:R0:W1:Y:S01]  /*1e30*/  SYNCS.PHASECHK.TRANS64.TRYWAIT P2, [R0+URZ+0x28830], R3 ;  /* 0x02883003000075a7 */ /* 0x000062000804017f */
[----:B------:R-:W-:Y:S05]  /*1e40*/  @!P0 BRA `(.L_x_8542) ;  /* 0x0000000000048947 */ /* 0x000fea0003800000 */
[----:B------:R-:W-:Y:S01]  /*1e50*/  BPT.TRAP 0x1 ;  /* 0x000000040000795c */ /* 0x000fe20000300000 */
.L_x_8542:
[----:B------:R-:W2:Y:S02]  /*1e60*/  S2R R4, SR_TID.X ;  /* 0x0000000000047919 */ /* 0x000ea40000002100 */
[----:B--2---:R-:W-:Y:S01]  /*1e70*/  LOP3.LUT P1, RZ, R4, 0x7f, RZ, 0xc0, !PT ;  /* 0x0000007f04ff7812 */ /* 0x004fe2000782c0ff */
[----:B-1----:R-:W-:-:S12]  /*1e80*/  @P2 BRA `(.L_x_8543) ;  /* 0x0000000000082947 */ /* 0x002fd80003800000 */
[----:B------:R-:W1:Y:S02]  /*1e90*/  SYNCS.PHASECHK.TRANS64.TRYWAIT P2, [R0+URZ+0x28830], R3 ;  /* 0x02883003000075a7 */ /* 0x000e64000804017f */
[----:B-1----:R-:W-:Y:S05]  /*1ea0*/  @!P2 BRA `(.L_x_8544) ;  /* 0x0000012800b8a947 */ /* 0x002fea0003800000 */
.L_x_8543:
        /* <DEDUP_REMOVED lines=15> */
[----:B------:R-:W-:Y:S01]  /*1fa0*/  UIADD3 UR4, UR32, 0x2, URZ ;  /* 0x0000000220047890 */ /* 0x000fe2000fffe03f */
[----:B------:R-:W-:Y:S01]  /*1fb0*/  CS2R R146, SRZ ;  /* 0x0000000000927805 */ /* 0x000fe2000001ff00 */
[----:B------:R-:W-:Y:S01]  /*1fc0*/  ULEA UR34, UR46, UR52, 0xb ;  /* 0x000000342e227291 */ /* 0x000fe2000f8e583f */
        /* <DEDUP_REMOVED lines=8> */
[----:B------:R-:W-:Y:S01]  /*2050*/  HGMMA.64x128x16.F32.BF16 R24, gdesc[UR32], RZ, !UPT, gsb0 ;  /* 0x01e00000201879f0 */ /* 0x000fe2000c0018ff */
[----:B------:R-:W-:Y:S01]  /*2060*/  UMOV UR11, 0x40000040 ;  /* 0x40000040000b7882 */ /* 0x000fe20000000000 */
[----:B------:R-:W-:Y:S01]  /*2070*/  UIADD3 UR12, UR32, 0x6, URZ ;  /* 0x00000006200c7890 */ /* 0x000fe2000fffe03f */
[----:B------:R-:W-:Y:S01]  /*2080*/  CS2R R136, SRZ ;  /* 0x0000000000887805 */ /* 0x000fe2000001ff00 */
[----:B------:R-:W-:Y:S01]  /*2090*/  UIADD3 UR14, UR34, 0x6, URZ ;  /* 0x00000006220e7890 */ /* 0x000fe2000fffe03f */
[----:B------:R-:W-:Y:S01]  /*20a0*/  CS2R R134, SRZ ;  /* 0x0000000000867805 */ /* 0x000fe2000001ff00 */
[----:B------:R-:W-:Y:S01]  /*20b0*/  UMOV UR13, 0x40000040 ;  /* 0x40000040000d7882 */ /* 0x000fe20000000000 */
        /* <DEDUP_REMOVED lines=36> */
[----:B------:R-:W-:Y:S02]  /*2300*/  WARPGROUP.DEPBAR.LE gsb0, 0x0 ;  /* 0x00008000000079c5 */ /* 0x000fe40000010000 */
[----:B------:R-:W-:-:S06]  /*2310*/  WARPGROUP.ARRIVE ;  /* 0x00000000000079c5 */ /* 0x000fcc0000000000 */
[----:B------:R-:W-:Y:S01]  /*2320*/  HGMMA.64x128x16.F32.BF16 R24, gdesc[UR4], R24, gsb0 ;  /* 0x01e00000041879f0 */ /* 0x000fe20008001818 */
[----:B------:R-:W-:Y:S01]  /*2330*/  ULDC UR6, c[0x0][0x448] ;  /* 0x0001120000067ab9 */ /* 0x000fe20000000800 */
[----:B------:R-:W-:Y:S01]  /*2340*/  ULDC UR7, c[0x0][0x9d8] ;  /* 0x0002760000077ab9 */ /* 0x000fe20000000800 */
[----:B------:R-:W-:-:S06]  /*2350*/  UISETP.NE.AND UP0, UPT, UR6, 0x1, UPT ;  /* 0x000000010600788c */ /* 0x000fcc000bf05270 */
[----:B------:R-:W-:-:S05]  /*2360*/  PLOP3.LUT P2, PT, PT, PT, UP0, 0x80, 0x0 ;  /* 0x000000000000781c */ /* 0x000fca0003f4f008 */
[----:B------:R-:W-:Y:S01]  /*2370*/  @UP0 ULDC UR6, c[0x0][0x44c] ;  /* 0x0001130000060ab9 */ /* 0x000fe20000000800 */
[----:B------:R-:W-:Y:S02]  /*2380*/  WARPGROUP.DEPBAR.LE gsb0, 0x0 ;  /* 0x00008000000079c5 */ /* 0x000fe40000010000 */
[----:B------:R-:W-:-:S06]  /*2390*/  WARPGROUP.ARRIVE ;  /* 0x00000000000079c5 */ /* 0x000fcc0000000000 */
[----:B------:R-:W-:Y:S01]  /*23a0*/  HGMMA.64x128x16.F32.BF16 R24, gdesc[UR8], R24, gsb0 ;  /* 0x01e00000081879f0 */ /* 0x000fe20008001818 */
[----:B------:R-:W-:Y:S01]  /*23b0*/  ULDC UR10, c[0x0][0x988] ;  /* 0x00026200000a7ab9 */ /* 0x000fe20000000800 */
[----:B------:R-:W-:Y:S01]  /*23c0*/  UMOV UR11, UR38 ;  /* 0x00000026000b7c82 */ /* 0x000fe20008000000 */
[----:B------:R-:W-:Y:S02]  /*23d0*/  WARPGROUP.DEPBAR.LE gsb0, 0x0 ;  /* 0x00008000000079c5 */ /* 0x000fe40000010000 */
[----:B------:R-:W-:-:S07]  /*23e0*/  WARPGROUP.ARRIVE ;  /* 0x00000000000079c5 */ /* 0x000fce0000000000 */
[----:B------:R-:W-:Y:S01]  /*23f0*/  HGMMA.64x128x16.F32.BF16 R24, gdesc[UR12], R24, gsb0 ;  /* 0x01e000000c1879f0 */ /* 0x000fe20008001818 */
[----:B------:R-:W-:Y:S02]  /*2400*/  @UP0 ULDC UR14, c[0x0][0x450] ;  /* 0x00011400000e0ab9 */ /* 0x000fe40000000800 */
        /* <DEDUP_REMOVED lines=16> */
[----:B------:R-:W-:Y:S02]  /*2510*/  VIADD R56, R17, UR38 ;  /* 0x0000002611387c36 */ /* 0x000fe40008000000 */
[----:B------:R-:W-:Y:S01]  /*2520*/  FMUL.FTZ R27, R27, UR7 ;  /* 0x000000071b1b7c20 */ /* 0x000fe20008410000 */
[----:B------:R-:W-:Y:S01]  /*2530*/  FMUL.FTZ R7, R33, UR7 ;  /* 0x0000000721077c20 */ /* 0x000fe20008410000 */
[----:B------:R0:W1:Y:S01]  /*2540*/  MUFU.TANH R95, R26 ;  /* 0x0000001a005f7308 */ /* 0x0000620000002400 */
[----:B------:R-:W-:Y:S01]  /*2550*/  FMUL.FTZ R34, R34, UR7 ;  /* 0x0000000722227c20 */ /* 0x000fe20008410000 */
[----:B------:R-:W-:Y:S01]  /*2560*/  FMUL.FTZ R8, R29, UR7 ;  /* 0x000000071d087c20 */ /* 0x000fe20008410000 */
[----:B------:R-:W-:Y:S01]  /*2570*/  FMUL.FTZ R9, R37, UR7 ;  /* 0x0000000725097c20 */ /* 0x000fe20008410000 */
[----:B------:R-:W-:Y:S01]  /*2580*/  FMUL.FTZ R30, R30, UR7 ;  /* 0x000000071e1e7c20 */ /* 0x000fe20008410000 */
[----:B------:R-:W-:-:S02]  /*2590*/  IMAD.U32 R37, RZ, RZ, UR54 ;  /* 0x00000036ff257e24 */ /* 0x000fc4000f8e00ff */
[----:B------:R-:W-:Y:S01]  /*25a0*/  FMUL.FTZ R31, R31, UR7 ;  /* 0x000000071f1f7c20 */ /* 0x000fe20008410000 */
[----:B------:R-:W-:Y:S01]  /*25b0*/  FMUL.FTZ R35, R35, UR7 ;  /* 0x0000000723237c20 */ /* 0x000fe20008410000 */
[----:B------:R2:W3:Y:S01]  /*25c0*/  MUFU.TANH R93, R27 ;  /* 0x0000001b005d7308 */ /* 0x0004e20000002400 */
[----:B0-----:R-:W-:Y:S01]  /*25d0*/  @P2 IMAD.HI.U32 R26, R56, UR6, RZ ;  /* 0x00000006381a2c27 */ /* 0x001fe2000f8e00ff */
[----:B------:R-:W-:-:S03]  /*25e0*/  @UP0 ULDC UR6, c[0x0][0x450] ;  /* 0x0001140000060ab9 */ /* 0x000fc60000000800 */
[----:B------:R-:W-:Y:S01]  /*25f0*/  FMUL.FTZ R38, R38, UR7 ;  /* 0x0000000726267c20 */ /* 0x000fe20008410000 */
[----:B------:R-:W-:Y:S01]  /*2600*/  FMUL.FTZ R39, R39, UR7 ;  /* 0x0000000727277c20 */ /* 0x000fe20008410000 */
[----:B------:R-:W-:Y:S01]  /*2610*/  FMUL.FTZ R42, R42, UR7 ;  /* 0x000000072a2a7c20 */ /* 0x000fe20008410000 */
[----:B------:R-:W-:Y:S01]  /*2620*/  @P2 SHF.R.U32.HI R56, RZ, UR6, R26 ;  /* 0x00000006ff382c19 */ /* 0x000fe2000801161a */
[----:B------:R-:W-:Y:S01]  /*2630*/  UMOV UR6, 0xffffff80 ;  /* 0xffffff8000067882 */ /* 0x000fe20000000000 */
[----:B------:R0:W-:Y:S01]  /*2640*/  MUFU.TANH R29, R34 ;  /* 0x00000022001d7308 */ /* 0x0001e20000002400 */
[----:B------:R-:W-:Y:S01]  /*2650*/  UIMAD UR6, UR59, UR6, 0x80 ;  /* 0x000000803b0674a4 */ /* 0x000fe2000f8e0206 */
[----:B------:R-:W-:Y:S01]  /*2660*/  FMUL.FTZ R26, R59, UR7 ;  /* 0x000000073b1a7c20 */ /* 0x000fe20008410000 */
[----:B--2---:R-:W2:Y:S01]  /*2670*/  SHFL.IDX PT, R27, R56, 0x1, 0x1c1f ;  /* 0x003c1f00381b7f89 */ /* 0x004ea200000e0000 */
[----:B------:R-:W-:Y:S01]  /*2680*/  FMUL.FTZ R43, R43, UR7 ;  /* 0x000000072b2b7c20 */ /* 0x000fe20008410000 */
[----:B------:R-:W-:Y:S01]  /*2690*/  FMUL.FTZ R46, R46, UR7 ;  /* 0x000000072e2e7c20 */ /* 0x000fe20008410000 */
[----:B------:R-:W-:Y:S01]  /*26a0*/  FMUL.FTZ R11, R28, UR7 ;  /* 0x000000071c0b7c20 */ /* 0x000fe20008410000 */
[----:B------:R-:W-:Y:S01]  /*26b0*/  IMAD.U32 R33, RZ, RZ, UR6 ;  /* 0x00000006ff217e24 */ /* 0x000fe2000f8e00ff */
[----:B------:R2:W4:Y:S01]  /*26c0*/  MUFU.TANH R91, R30 ;  /* 0x0000001e005b7308 */ /* 0x0005220000002400 */
[----:B------:R-:W-:Y:S01]  /*26d0*/  FMUL.FTZ R28, R57, UR7 ;  /* 0x00000007391c7c20 */ /* 0x000fe20008410000 */
[----:B------:R-:W-:Y:S01]  /*26e0*/  FMUL.FTZ R55, R55, UR7 ;  /* 0x0000000737377c20 */ /* 0x000fe20008410000 */
[----:B------:R-:W-:Y:S01]  /*26f0*/  FMUL.FTZ R47, R47, UR7 ;  /* 0x000000072f2f7c20 */ /* 0x000fe20008410000 */
[C-C-:B0-----:R-:W-:Y:S01]  /*2700*/  IADD3 R34, -R16.reuse, 0x1, R33.reuse ;  /* 0x0000000110227810 */ /* 0x141fe20007ffe121 */
[----:B------:R-:W-:Y:S01]  /*2710*/  FMUL.FTZ R14, R45, UR7 ;  /* 0x000000072d0e7c20 */ /* 0x000fe20008410000 */
[----:B------:R-:W-:Y:S01]  /*2720*/  IADD3 R59, -R16, UR53, R33 ;  /* 0x00000035103b7c10 */ /* 0x000fe2000fffe121 */
[----:B------:R-:W-:Y:S01]  /*2730*/  FMUL.FTZ R3, R24, UR7 ;  /* 0x0000000718037c20 */ /* 0x000fe20008410000 */
[----:B------:R-:W-:Y:S01]  /*2740*/  IADD3 R34, -R37, UR53, R34 ;  /* 0x0000003525227c10 */ /* 0x000fe2000fffe122 */
        /* <DEDUP_REMOVED lines=10> */
[----:B--2---:R-:W-:Y:S01]  /*27f0*/  VIADDMNMX R30, R27, R34, R59, PT ;  /* 0x000000221b1e7246 */ /* 0x004fe2000380013b */
[----:B------:R-:W-:Y:S01]  /*2800*/  FMUL.FTZ R27, R63, UR7 ;  /* 0x000000073f1b7c20 */ /* 0x000fe20008410000 */
[----:B------:R-:W-:Y:S01]  /*2810*/  FMUL.FTZ R58, R58, UR7 ;  /* 0x000000073a3a7c20 */ /* 0x000fe20008410000 */
[----:B------:R-:W-:Y:S01]  /*2820*/  FMUL.FTZ R21, R49, UR7 ;  /* 0x0000000731157c20 */ /* 0x000fe20008410000 */
[----:B------:R-:W-:Y:S01]  /*2830*/  ISETP.GT.AND P3, PT, R30, RZ, PT ;  /* 0x000000ff1e00720c */ /* 0x000fe20003f64270 */
[----:B------:R-:W-:Y:S01]  /*2840*/  FMUL.FTZ R62, R62, UR7 ;  /* 0x000000073e3e7c20 */ /* 0x000fe20008410000 */
[C---:B------:R-:W-:Y:S01]  /*2850*/  ISETP.GT.AND P4, PT, R30.reuse, 0x1, PT ;  /* 0x000000011e00780c */ /* 0x040fe20003f84270 */
[----:B------:R-:W-:Y:S01]  /*2860*/  MUFU.TANH R38, R38 ;  /* 0x0000002600267308 */ /* 0x000fe20000002400 */
[----:B------:R-:W-:Y:S01]  /*2870*/  ISETP.GT.AND P5, PT, R30, 0x8, PT ;  /* 0x000000081e00780c */ /* 0x000fe20003fa4270 */
[----:B------:R-:W-:Y:S01]  /*2880*/  FMUL.FTZ R66, R66, UR7 ;  /* 0x0000000742427c20 */ /* 0x000fe20008410000 */
[----:B-1----:R-:W-:Y:S01]  /*2890*/  FSEL R95, R95, -INF , P3 ;  /* 0xff8000005f5f7808 */ /* 0x002fe20001800000 */
[----:B------:R-:W-:Y:S01]  /*28a0*/  FMUL.FTZ R67, R67, UR7 ;  /* 0x0000000743437c20 */ /* 0x000fe20008410000 */
[----:B---3--:R-:W-:Y:S01]  /*28b0*/  FSEL R93, R93, -INF , P4 ;  /* 0xff8000005d5d7808 */ /* 0x008fe20002000000 */
[----:B------:R-:W-:Y:S01]  /*28c0*/  FMUL.FTZ R70, R70, UR7 ;  /* 0x0000000746467c20 */ /* 0x000fe20008410000 */
[C---:B------:R-:W-:Y:S01]  /*28d0*/  ISETP.GT.AND P3, PT, R30.reuse, 0x9, PT ;  /* 0x000000091e00780c */ /* 0x040fe20003f64270 */
[----:B------:R1:W-:Y:S01]  /*28e0*/  MUFU.TANH R33, R26 ;  /* 0x0000001a00217308 */ /* 0x0003e20000002400 */
[----:B----4-:R-:W-:Y:S01]  /*28f0*/  FSEL R91, R91, -INF , P5 ;  /* 0xff8000005b5b7808 */ /* 0x010fe20002800000 */
[----:B------:R-:W-:Y:S01]  /*2900*/  FMUL.FTZ R71, R71, UR7 ;  /* 0x0000000747477c20 */ /* 0x000fe20008410000 */
[----:B------:R-:W-:Y:S01]  /*2910*/  ISETP.GT.AND P4, PT, R30, 0x10, PT ;  /* 0x000000101e00780c */ /* 0x000fe20003f84270 */
[----:B------:R-:W-:Y:S01]  /*2920*/  FMUL.FTZ R74, R74, UR7 ;  /* 0x000000074a4a7c20 */ /* 0x000fe20008410000 */
[----:B0-----:R-:W-:Y:S01]  /*2930*/  FSEL R89, R31, -INF , P3 ;  /* 0xff8000001f597808 */ /* 0x001fe20001800000 */
[----:B------:R-:W-:Y:S01]  /*2940*/  FMUL.FTZ R75, R75, UR7 ;  /* 0x000000074b4b7c20 */ /* 0x000fe20008410000 */
[----:B------:R-:W-:Y:S01]  /*2950*/  ISETP.GT.AND P3, PT, R30, 0x11, PT ;  /* 0x000000111e00780c */ /* 0x000fe20003f64270 */
[----:B------:R-:W0:Y:S01]  /*2960*/  MUFU.TANH R39, R39 ;  /* 0x0000002700277308 */ /* 0x000e220000002400 */
[----:B-1----:R-:W-:Y:S01]  /*2970*/  FMNMX.FTZ R26, R95, R93, !PT ;  /* 0x0000005d5f1a7209 */ /* 0x002fe20007810000 */
[----:B------:R-:W-:Y:S01]  /*2980*/  FMUL.FTZ R78, R78, UR7 ;  /* 0x000000074e4e7c20 */ /* 0x000fe20008410000 */
[----:B------:R-:W-:Y:S01]  /*2990*/  FSEL R63, R29, -INF , P4 ;  /* 0xff8000001d3f7808 */ /* 0x000fe20002000000 */
[----:B------:R-:W-:Y:S01]  /*29a0*/  FMUL.FTZ R79, R79, UR7 ;  /* 0x000000074f4f7c20 */ /* 0x000fe20008410000 */
[----:B------:R-:W-:Y:S01]  /*29b0*/  FMNMX.FTZ R26, R91, R26, !PT ;  /* 0x0000001a5b1a7209 */ /* 0x000fe20007810000 */
[----:B------:R-:W-:Y:S01]  /*29c0*/  FMUL.FTZ R82, R82, UR7 ;  /* 0x0000000752527c20 */ /* 0x000fe20008410000 */
[----:B------:R-:W-:Y:S01]  /*29d0*/  ISETP.GT.AND P4, PT, R30, 0x18, PT ;  /* 0x000000181e00780c */ /* 0x000fe20003f84270 */
[----:B------:R-:W1:Y:S01]  /*29e0*/  MUFU.TANH R42, R42 ;  /* 0x0000002a002a7308 */ /* 0x000e620000002400 */
[----:B------:R-:W-:Y:S01]  /*29f0*/  FMNMX.FTZ R26, R89, R26, !PT ;  /* 0x0000001a591a7209 */ /* 0x000fe20007810000 */
[----:B------:R-:W-:Y:S01]  /*2a00*/  FMUL.FTZ R13, R41, UR7 ;  /* 0x00000007290d7c20 */ /* 0x000fe20008410000 */
[----:B-----5:R-:W-:Y:S01]  /*2a10*/  FSEL R57, R35, -INF , P3 ;  /* 0xff80000023397808 */ /* 0x020fe20001800000 */
[----:B------:R-:W-:Y:S01]  /*2a20*/  FMUL.FTZ R83, R83, UR7 ;  /* 0x0000000753537c20 */ /* 0x000fe20008410000 */
[----:B------:R-:W-:Y:S01]  /*2a30*/  FMNMX.FTZ R26, R63, R26, !PT ;  /* 0x0000001a3f1a7209 */ /* 0x000fe20007810000 */
[----:B------:R-:W-:Y:S01]  /*2a40*/  FMUL.FTZ R86, R86, UR7 ;  /* 0x0000000756567c20 */ /* 0x000fe20008410000 */
[----:B------:R-:W-:Y:S01]  /*2a50*/  ISETP.GT.AND P3, PT, R30, 0x19, PT ;  /* 0x000000191e00780c */ /* 0x000fe20003f64270 */
[----:B------:R-:W-:Y:S01]  /*2a60*/  MUFU.TANH R43, R43 ;  /* 0x0000002b002b7308 */ /* 0x000fe20000002400 */
[----:B------:R-:W-:Y:S01]  /*2a70*/  FMNMX.FTZ R26, R57, R26, !PT ;  /* 0x0000001a391a7209 */ /* 0x000fe20007810000 */
[----:B------:R-:W-:Y:S01]  /*2a80*/  FMUL.FTZ R10, R40, UR7 ;  /* 0x00000007280a7c20 */ /* 0x000fe20008410000 */
[----:B0-----:R-:W-:Y:S01]  /*2a90*/  FSEL R53, R39, -INF , P3 ;  /* 0xff80000027357808 */ /* 0x001fe20001800000 */
[----:B------:R-:W-:Y:S01]  /*2aa0*/  FMUL.FTZ R87, R87, UR7 ;  /* 0x0000000757577c20 */ /* 0x000fe20008410000 */
[----:B------:R-:W-:Y:S01]  /*2ab0*/  ISETP.GT.AND P3, PT, R30, 0x21, PT ;  /* 0x000000211e00780c */ /* 0x000fe20003f64270 */
[----:B------:R-:W-:Y:S01]  /*2ac0*/  FMUL.FTZ R12, R44, UR7 ;  /* 0x000000072c0c7c20 */ /* 0x000fe20008410000 */
[----:B------:R-:W0:Y:S01]  /*2ad0*/  SHFL.IDX PT, R56, R56, RZ, 0x1c1f ;  /* 0x001c1fff38387589 */ /* 0x000e2200000e0000 */
        /* <DEDUP_REMOVED lines=17> */
[----:B---3--:R-:W-:Y:S01]  /*2bf0*/  FSEL R55, R38, -INF , P4 ;  /* 0xff80000026377808 */ /* 0x008fe20002000000 */
[----:B------:R3:W-:Y:S01]  /*2c00*/  @!P1 SYNCS.ARRIVE.TRANS64.RED.A1T0 RZ, [R0+URZ], RZ ;  /* 0x000000ff00ff99a7 */ /* 0x0007e2000810043f */
[----:B------:R-:W-:Y:S01]  /*2c10*/  ISETP.GT.AND P4, PT, R30, 0x20, PT ;  /* 0x000000201e00780c */ /* 0x000fe20003f84270 */
[----:B------:R-:W-:Y:S01]  /*2c20*/  @UP0 ULDC UR6, c[0x0][0x44c] ;  /* 0x0001130000060ab9 */ /* 0x000fe20000000800 */
[----:B------:R-:W-:Y:S01]  /*2c30*/  FMNMX.FTZ R26, R55, R26, !PT ;  /* 0x0000001a371a7209 */ /* 0x000fe20007810000 */
[----:B------:R-:W-:Y:S01]  /*2c40*/  UIMAD.WIDE.U32 UR6, UR38, UR6, URZ ;  /* 0x00000006260672a5 */ /* 0x000fe2000f8e003f */
[----:B-1----:R-:W-:Y:S01]  /*2c50*/  FSEL R52, R42, -INF , P4 ;  /* 0xff8000002a347808 */ /* 0x002fe20002000000 */
[----:B------:R2:W1:Y:S01]  /*2c60*/  MUFU.TANH R48, R50 ;  /* 0x0000003200307308 */ /* 0x0004620000002400 */
[----:B------:R-:W-:Y:S01]  /*2c70*/  ISETP.GT.AND P4, PT, R30, 0x28, PT ;  /* 0x000000281e00780c */ /* 0x000fe20003f84270 */
[----:B------:R-:W-:-:S02]  /*2c80*/  @UP0 USHF.R.U32.HI UR11, URZ, UR14, UR7 ;  /* 0x0000000e3f0b0299 */ /* 0x000fc40008011607 */
[----:B------:R-:W-:Y:S02]  /*2c90*/  UIADD3 UR59, UR59, -0x2, URZ ;  /* 0xfffffffe3b3b7890 */ /* 0x000fe4000fffe03f */
[----:B------:R-:W-:Y:S02]  /*2ca0*/  UIADD3 UR6, UR11, UR53, -UR54 ;  /* 0x000000350b067290 */ /* 0x000fe4000fffe836 */
[----:B------:R4:W-:Y:S01]  /*2cb0*/  MUFU.TANH R36, R27 ;  /* 0x0000001b00247308 */ /* 0x0009e20000002400 */
[----:B--2---:R-:W-:Y:S01]  /*2cc0*/  FSEL R50, R46, -INF , P4 ;  /* 0xff8000002e327808 */ /* 0x004fe20002000000 */
[----:B------:R-:W-:Y:S01]  /*2cd0*/  USHF.R.S32.HI UR7, URZ, 0x1f, UR6 ;  /* 0x0000001f3f077899 */ /* 0x000fe20008011406 */
[----:B------:R-:W-:-:S03]  /*2ce0*/  ISETP.GT.AND P4, PT, R30, 0x30, PT ;  /* 0x000000301e00780c */ /* 0x000fc60003f84270 */
[----:B------:R-:W-:Y:S02]  /*2cf0*/  ULEA.HI UR7, UR7, UR6, URZ, 0x7 ;  /* 0x0000000607077291 */ /* 0x000fe4000f8f383f */
[----:B------:R2:W5:Y:S01]  /*2d00*/  MUFU.TANH R32, R51 ;  /* 0x0000003300207308 */ /* 0x0005620000002400 */
[----:B----4-:R-:W-:Y:S01]  /*2d10*/  FMNMX.FTZ R27, R53, R26, !PT ;  /* 0x0000001a351b7209 */ /* 0x010fe20007810000 */
[----:B------:R-:W-:Y:S01]  /*2d20*/  USHF.R.S32.HI UR7, URZ, 0x7, UR7 ;  /* 0x000000073f077899 */ /* 0x000fe20008011407 */
[----:B-1----:R-:W-:Y:S02]  /*2d30*/  FSEL R48, R48, -INF , P4 ;  /* 0xff80000030307808 */ /* 0x002fe40002000000 */
[----:B------:R-:W-:Y:S01]  /*2d40*/  FMNMX.FTZ R26, R52, R27, !PT ;  /* 0x0000001b341a7209 */ /* 0x000fe20007810000 */
[----:B------:R-:W-:Y:S01]  /*2d50*/  UISETP.LT.AND UP1, UPT, UR40, UR7, UPT ;  /* 0x000000072800728c */ /* 0x000fe2000bf21270 */
[C---:B------:R-:W-:Y:S01]  /*2d60*/  ISETP.GT.AND P4, PT, R30.reuse, 0x38, PT ;  /* 0x000000381e00780c */ /* 0x040fe20003f84270 */
[----:B------:R-:W1:Y:S01]  /*2d70*/  MUFU.TANH R54, R54 ;  /* 0x0000003600367308 */ /* 0x000e620000002400 */
[----:B--2---:R-:W-:Y:S01]  /*2d80*/  FSEL R51, R43, -INF , P3 ;  /* 0xff8000002b337808 */ /* 0x004fe20001800000 */
[----:B------:R-:W-:Y:S01]  /*2d90*/  USEL UR57, UR40, UR7, !UP1 ;  /* 0x0000000728397287 */ /* 0x000fe2000c800000 */
[----:B------:R-:W-:-:S02]  /*2da0*/  ISETP.GT.AND P3, PT, R30, 0x29, PT ;  /* 0x000000291e00780c */ /* 0x000fc40003f64270 */
[----:B------:R-:W-:Y:S01]  /*2db0*/  FMNMX.FTZ R27, R51, R26, !PT ;  /* 0x0000001a331b7209 */ /* 0x000fe20007810000 */
[----:B------:R-:W-:Y:S01]  /*2dc0*/  UISETP.GE.AND UP1, UPT, UR59, UR57, UPT ;  /* 0x000000393b00728c */ /* 0x000fe2000bf26270 */
[----:B------:R-:W-:Y:S01]  /*2dd0*/  FSEL R49, R47, -INF , P3 ;  /* 0xff8000002f317808 */ /* 0x000fe20001800000 */
[----:B------:R-:W2:Y:S01]  /*2de0*/  MUFU.TANH R58, R58 ;  /* 0x0000003a003a7308 */ /* 0x000ea20000002400 */
[----:B------:R-:W-:Y:S02]  /*2df0*/  FMNMX.FTZ R26, R50, R27, !PT ;  /* 0x0000001b321a7209 */ /* 0x000fe40007810000 */
[----:B------:R-:W-:Y:S02]  /*2e00*/  ISETP.GT.AND P3, PT, R30, 0x31, PT ;  /* 0x000000311e00780c */ /* 0x000fe40003f64270 */
[----:B------:R-:W-:Y:S02]  /*2e10*/  FMNMX.FTZ R27, R49, R26, !PT ;  /* 0x0000001a311b7209 */ /* 0x000fe40007810000 */
[----:B-----5:R-:W-:Y:S01]  /*2e20*/  FSEL R47, R32, -INF , P3 ;  /* 0xff800000202f7808 */ /* 0x020fe20001800000 */
[----:B------:R-:W4:Y:S01]  /*2e30*/  MUFU.TANH R62, R62 ;  /* 0x0000003e003e7308 */ /* 0x000f220000002400 */
[----:B------:R-:W-:-:S02]  /*2e40*/  FMNMX.FTZ R26, R48, R27, !PT ;  /* 0x0000001b301a7209 */ /* 0x000fc40007810000 */
[----:B------:R-:W-:Y:S02]  /*2e50*/  ISETP.GT.AND P3, PT, R30, 0x39, PT ;  /* 0x000000391e00780c */ /* 0x000fe40003f64270 */
[----:B-1----:R-:W-:Y:S02]  /*2e60*/  FSEL R46, R54, -INF , P4 ;  /* 0xff800000362e7808 */ /* 0x002fe40002000000 */
[----:B------:R-:W-:Y:S01]  /*2e70*/  FMNMX.FTZ R27, R47, R26, !PT ;  /* 0x0000001a2f1b7209 */ /* 0x000fe20007810000 */
[----:B------:R-:W1:Y:S01]  /*2e80*/  MUFU.TANH R66, R66 ;  /* 0x0000004200427308 */ /* 0x000e620000002400 */
[----:B------:R-:W-:Y:S02]  /*2e90*/  ISETP.GT.AND P4, PT, R30, 0x40, PT ;  /* 0x000000401e00780c */ /* 0x000fe40003f84270 */
[----:B------:R-:W-:Y:S02]  /*2ea0*/  FSEL R45, R45, -INF , P3 ;  /* 0xff8000002d2d7808 */ /* 0x000fe40001800000 */
[----:B------:R-:W-:-:S02]  /*2eb0*/  FMNMX.FTZ R26, R46, R27, !PT ;  /* 0x0000001b2e1a7209 */ /* 0x000fc40007810000 */
[----:B------:R-:W-:Y:S01]  /*2ec0*/  ISETP.GT.AND P3, PT, R30, 0x41, PT ;  /* 0x000000411e00780c */ /* 0x000fe20003f64270 */
[----:B------:R-:W5:Y:S01]  /*2ed0*/  MUFU.TANH R31, R67 ;  /* 0x00000043001f7308 */ /* 0x000f620000002400 */
[----:B--2---:R-:W-:Y:S02]  /*2ee0*/  FSEL R39, R58, -INF , P4 ;  /* 0xff8000003a277808 */ /* 0x004fe40002000000 */
[----:B------:R-:W-:Y:S02]  /*2ef0*/  FMNMX.FTZ R26, R45, R26, !PT ;  /* 0x0000001a2d1a7209 */ /* 0x000fe40007810000 */
[----:B------:R-:W-:Y:S02]  /*2f00*/  ISETP.GT.AND P4, PT, R30, 0x48, PT ;  /* 0x000000481e00780c */ /* 0x000fe40003f84270 */
[----:B------:R-:W-:Y:S01]  /*2f10*/  FSEL R33, R33, -INF , P3 ;  /* 0xff80000021217808 */ /* 0x000fe20001800000 */
[----:B------:R-:W2:Y:S01]  /*2f20*/  MUFU.TANH R70, R70 ;  /* 0x0000004600467308 */ /* 0x000ea20000002400 */
[----:B------:R-:W-:-:S02]  /*2f30*/  FMNMX.FTZ R32, R39, R26, !PT ;  /* 0x0000001a27207209 */ /* 0x000fc40007810000 */
[----:B------:R-:W-:Y:S02]  /*2f40*/  ISETP.GT.AND P3, PT, R30, 0x49, PT ;  /* 0x000000491e00780c */ /* 0x000fe40003f64270 */
[----:B----4-:R-:W-:Y:S02]  /*2f50*/  FSEL R26, R62, -INF , P4 ;  /* 0xff8000003e1a7808 */ /* 0x010fe40002000000 */
[----:B------:R-:W-:Y:S01]  /*2f60*/  FMNMX.FTZ R27, R33, R32, !PT ;  /* 0x00000020211b7209 */ /* 0x000fe20007810000 */
[----:B------:R-:W4:Y:S01]  /*2f70*/  MUFU.TANH R37, R71 ;  /* 0x0000004700257308 */ /* 0x000f220000002400 */
[----:B------:R-:W-:Y:S02]  /*2f80*/  ISETP.GT.AND P4, PT, R30, 0x50, PT ;  /* 0x000000501e00780c */ /* 0x000fe40003f84270 */
[----:B------:R-:W-:Y:S02]  /*2f90*/  FSEL R29, R36, -INF , P3 ;  /* 0xff800000241d7808 */ /* 0x000fe40001800000 */
[----:B------:R-:W-:-:S02]  /*2fa0*/  FMNMX.FTZ R32, R26, R27, !PT ;  /* 0x0000001b1a207209 */ /* 0x000fc40007810000 */
[----:B------:R-:W-:Y:S01]  /*2fb0*/  ISETP.GT.AND P3, PT, R30, 0x51, PT ;  /* 0x000000511e00780c */ /* 0x000fe20003f64270 */
[----:B------:R-:W0:Y:S01]  /*2fc0*/  MUFU.TANH R74, R74 ;  /* 0x0000004a004a7308 */ /* 0x000e220000002400 */
[----:B-1----:R-:W-:Y:S02]  /*2fd0*/  FSEL R27, R66, -INF , P4 ;  /* 0xff800000421b7808 */ /* 0x002fe40002000000 */
[----:B------:R-:W-:Y:S02]  /*2fe0*/  FMNMX.FTZ R32, R29, R32, !PT ;  /* 0x000000201d207209 */ /* 0x000fe40007810000 */
[----:B------:R-:W-:Y:S02]  /*2ff0*/  ISETP.GT.AND P4, PT, R30, 0x58, PT ;  /* 0x000000581e00780c */ /* 0x000fe40003f84270 */
[----:B-----5:R-:W-:Y:S01]  /*3000*/  FSEL R31, R31, -INF , P3 ;  /* 0xff8000001f1f7808 */ /* 0x020fe20001800000 */
[----:B------:R-:W1:Y:S01]  /*3010*/  MUFU.TANH R75, R75 ;  /* 0x0000004b004b7308 */ /* 0x000e620000002400 */
[----:B------:R-:W-:-:S02]  /*3020*/  FMNMX.FTZ R36, R27, R32, !PT ;  /* 0x000000201b247209 */ /* 0x000fc40007810000 */
[----:B------:R-:W-:Y:S02]  /*3030*/  ISETP.GT.AND P3, PT, R30, 0x59, PT ;  /* 0x000000591e00780c */ /* 0x000fe40003f64270 */
[----:B--2---:R-:W-:Y:S02]  /*3040*/  FSEL R32, R70, -INF , P4 ;  /* 0xff80000046207808 */ /* 0x004fe40002000000 */
[----:B------:R-:W-:Y:S01]  /*3050*/  FMNMX.FTZ R35, R31, R36, !PT ;  /* 0x000000241f237209 */ /* 0x000fe20007810000 */
[----:B------:R-:W2:Y:S01]  /*3060*/  MUFU.TANH R78, R78 ;  /* 0x0000004e004e7308 */ /* 0x000ea20000002400 */
[----:B------:R-:W-:Y:S02]  /*3070*/  ISETP.GT.AND P4, PT, R30, 0x60, PT ;  /* 0x000000601e00780c */ /* 0x000fe40003f84270 */
[----:B----4-:R-:W-:Y:S02]  /*3080*/  FSEL R37, R37, -INF , P3 ;  /* 0xff80000025257808 */ /* 0x010fe40001800000 */
[----:B------:R-:W-:-:S02]  /*3090*/  FMNMX.FTZ R38, R32, R35, !PT ;  /* 0x0000002320267209 */ /* 0x000fc40007810000 */
[----:B------:R-:W-:Y:S01]  /*30a0*/  ISETP.GT.AND P3, PT, R30, 0x61, PT ;  /* 0x000000611e00780c */ /* 0x000fe20003f64270 */
[----:B------:R-:W4:Y:S01]  /*30b0*/  MUFU.TANH R79, R79 ;  /* 0x0000004f004f7308 */ /* 0x000f220000002400 */
[----:B0-----:R-:W-:Y:S02]  /*30c0*/  FSEL R36, R74, -INF , P4 ;  /* 0xff8000004a247808 */ /* 0x001fe40002000000 */
[----:B------:R-:W-:Y:S02]  /*30d0*/  FMNMX.FTZ R41, R37, R38, !PT ;  /* 0x0000002625297209 */ /* 0x000fe40007810000 */
[----:B------:R-:W-:Y:S02]  /*30e0*/  ISETP.GT.AND P4, PT, R30, 0x68, PT ;  /* 0x000000681e00780c */ /* 0x000fe40003f84270 */
[----:B-1----:R-:W-:Y:S01]  /*30f0*/  FSEL R35, R75, -INF , P3 ;  /* 0xff8000004b237808 */ /* 0x002fe20001800000 */
[----:B------:R-:W0:Y:S01]  /*3100*/  MUFU.TANH R82, R82 ;  /* 0x0000005200527308 */ /* 0x000e220000002400 */
[----:B------:R-:W-:-:S02]  /*3110*/  FMNMX.FTZ R40, R36, R41, !PT ;  /* 0x0000002924287209 */ /* 0x000fc40007810000 */
[----:B------:R-:W-:Y:S02]  /*3120*/  ISETP.GT.AND P3, PT, R30, 0x69, PT ;  /* 0x000000691e00780c */ /* 0x000fe40003f64270 */
[----:B--2---:R-:W-:Y:S02]  /*3130*/  FSEL R38, R78, -INF , P4 ;  /* 0xff8000004e267808 */ /* 0x004fe40002000000 */
[----:B------:R-:W-:Y:S01]  /*3140*/  FMNMX.FTZ R41, R35, R40, !PT ;  /* 0x0000002823297209 */ /* 0x000fe20007810000 */
[----:B------:R-:W1:Y:S01]  /*3150*/  MUFU.TANH R42, R83 ;  /* 0x00000053002a7308 */ /* 0x000e620000002400 */
[----:B------:R-:W-:Y:S02]  /*3160*/  ISETP.GT.AND P4, PT, R30, 0x70, PT ;  /* 0x000000701e00780c */ /* 0x000fe40003f84270 */
[----:B----4-:R-:W-:Y:S02]  /*3170*/  FSEL R40, R79, -INF , P3 ;  /* 0xff8000004f287808 */ /* 0x010fe40001800000 */
[----:B------:R-:W-:-:S02]  /*3180*/  FMNMX.FTZ R43, R38, R41, !PT ;  /* 0x00000029262b7209 */ /* 0x000fc40007810000 */
[----:B------:R-:W-:Y:S01]  /*3190*/  ISETP.GT.AND P3, PT, R30, 0x71, PT ;  /* 0x000000711e00780c */ /* 0x000fe20003f64270 */
[----:B------:R-:W2:Y:S01]  /*31a0*/  MUFU.TANH R86, R86 ;  /* 0x0000005600567308 */ /* 0x000ea20000002400 */
[----:B0-----:R-:W-:Y:S02]  /*31b0*/  FSEL R41, R82, -INF , P4 ;  /* 0xff80000052297808 */ /* 0x001fe40002000000 */
[----:B------:R-:W-:Y:S02]  /*31c0*/  FMNMX.FTZ R44, R40, R43, !PT ;  /* 0x0000002b282c7209 */ /* 0x000fe40007810000 */
[----:B------:R-:W-:Y:S02]  /*31d0*/  ISETP.GT.AND P4, PT, R30, 0x78, PT ;  /* 0x000000781e00780c */ /* 0x000fe40003f84270 */
[----:B------:R-:W-:Y:S01]  /*31e0*/  FMNMX.FTZ R43, R41, R44, !PT ;  /* 0x0000002c292b7209 */ /* 0x000fe20007810000 */
[----:B------:R-:W0:Y:S01]  /*31f0*/  MUFU.TANH R87, R87 ;  /* 0x0000005700577308 */ /* 0x000e220000002400 */
[----:B-1----:R-:W-:-:S02]  /*3200*/  FSEL R42, R42, -INF , P3 ;  /* 0xff8000002a2a7808 */ /* 0x002fc40001800000 */
[----:B------:R-:W-:Y:S02]  /*3210*/  ISETP.GT.AND P3, PT, R30, 0x79, PT ;  /* 0x000000791e00780c */ /* 0x000fe40003f64270 */
[----:B------:R-:W-:-:S03]  /*3220*/  FMNMX.FTZ R67, R42, R43, !PT ;  /* 0x0000002b2a437209 */ /* 0x000fc60007810000 */
[----:B------:R-:W-:Y:S01]  /*3230*/  MUFU.TANH R3, R3 ;  /* 0x0000000300037308 */ /* 0x000fe20000002400 */
[----:B--2---:R-:W-:-:S04]  /*3240*/  FSEL R44, R86, -INF , P4 ;  /* 0xff800000562c7808 */ /* 0x004fc80002000000 */
[----:B------:R-:W-:-:S03]  /*3250*/  FMNMX.FTZ R30, R44, R67, !PT ;  /* 0x000000432c1e7209 */ /* 0x000fc60007810000 */
[----:B------:R-:W-:Y:S01]  /*3260*/  MUFU.TANH R5, R5 ;  /* 0x0000000500057308 */ /* 0x000fe20000002400 */
[----:B0-----:R-:W-:-:S04]  /*3270*/  FSEL R43, R87, -INF , P3 ;  /* 0xff800000572b7808 */ /* 0x001fc80001800000 */
[----:B------:R-:W-:-:S03]  /*3280*/  FMNMX.FTZ R30, R43, R30, !PT ;  /* 0x0000001e2b1e7209 */ /* 0x000fc60007810000 */
[----:B------:R-:W0:Y:S02]  /*3290*/  MUFU.TANH R11, R11 ;  /* 0x0000000b000b7308 */ /* 0x000e240000002400 */
[----:B------:R-:W1:Y:S06]  /*32a0*/  SHFL.BFLY PT, R67, R30, 0x2, 0x1f ;  /* 0x0c401f001e437f89 */ /* 0x000e6c00000e0000 */
[----:B------:R-:W2:Y:S08]  /*32b0*/  MUFU.TANH R8, R8 ;  /* 0x0000000800087308 */ /* 0x000eb00000002400 */
[----:B------:R4:W-:Y:S08]  /*32c0*/  MUFU.TANH R74, R64 ;  /* 0x00000040004a7308 */ /* 0x0009f00000002400 */
[----:B------:R-:W5:Y:S01]  /*32d0*/  MUFU.TANH R4, R4 ;  /* 0x0000000400047308 */ /* 0x000f620000002400 */
[----:B----4-:R-:W-:-:S02]  /*32e0*/  VIADDMNMX R64, R56, R34, R59, PT ;  /* 0x0000002238407246 */ /* 0x010fc4000380013b */
[----:B-1----:R-:W-:Y:S02]  /*32f0*/  FMNMX.FTZ R67, R30, R67, !PT ;  /* 0x000000431e437209 */ /* 0x002fe40007810000 */
[C---:B------:R-:W-:Y:S02]  /*3300*/  ISETP.GT.AND P4, PT, R64.reuse, 0x1, PT ;  /* 0x000000014000780c */ /* 0x040fe40003f84270 */
[----:B------:R-:W-:Y:S01]  /*3310*/  ISETP.GT.AND P5, PT, R64, 0x8, PT ;  /* 0x000000084000780c */ /* 0x000fe20003fa4270 */
[----:B------:R-:W1:Y:S01]  /*3320*/  SHFL.BFLY PT, R30, R67, 0x1, 0x1f ;  /* 0x0c201f00431e7f89 */ /* 0x000e6200000e0000 */
[----:B------:R-:W4:Y:S02]  /*3330*/  MUFU.TANH R7, R7 ;  /* 0x0000000700077308 */ /* 0x000f240000002400 */
[----:B0-----:R-:W-:-:S06]  /*3340*/  FSEL R56, R11, -INF , P5 ;  /* 0xff8000000b387808 */ /* 0x001fcc0002800000 */
[----:B------:R0:W-:Y:S08]  /*3350*/  MUFU.TANH R70, R60 ;  /* 0x0000003c00467308 */ /* 0x0001f00000002400 */
[----:B------:R-:W3:Y:S01]  /*3360*/  MUFU.TANH R6, R6 ;  /* 0x0000000600067308 */ /* 0x000ee20000002400 */
[----:B0-----:R-:W-:Y:S02]  /*3370*/  FSEL R60, R5, -INF , P4 ;  /* 0xff800000053c7808 */ /* 0x001fe40002000000 */
[----:B------:R-:W-:-:S02]  /*3380*/  ISETP.GT.AND P4, PT, R64, 0x10, PT ;  /* 0x000000104000780c */ /* 0x000fc40003f84270 */
[----:B-1----:R-:W-:-:S03]  /*3390*/  FMNMX.FTZ R30, R67, R30, !PT ;  /* 0x0000001e431e7209 */ /* 0x002fc60007810000 */
[----:B------:R-:W0:Y:S01]  /*33a0*/  MUFU.TANH R9, R9 ;  /* 0x0000000900097308 */ /* 0x000e220000002400 */
[C---:B------:R-:W-:Y:S01]  /*33b0*/  FSETP.NEU.FTZ.AND P3, PT, R30.reuse, -INF , PT ;  /* 0xff8000001e00780b */ /* 0x040fe20003f7d000 */
[----:B------:R-:W-:-:S06]  /*33c0*/  FMUL.FTZ R54, R30, UR10 ;  /* 0x0000000a1e367c20 */ /* 0x000fcc0008410000 */
[----:B------:R5:W-:Y:S01]  /*33d0*/  MUFU.TANH R71, R61 ;  /* 0x0000003d00477308 */ /* 0x000be20000002400 */
[----:B------:R-:W-:Y:S02]  /*33e0*/  FSEL R54, R54, RZ, P3 ;  /* 0x000000ff36367208 */ /* 0x000fe40001800000 */
[----:B------:R-:W-:-:S03]  /*33f0*/  ISETP.GT.AND P3, PT, R64, RZ, PT ;  /* 0x000000ff4000720c */ /* 0x000fc60003f64270 */
[--C-:B------:R-:W-:Y:S01]  /*3400*/  FFMA.FTZ R177, R63, UR10, -R54.reuse ;  /* 0x0000000a3fb17c23 */ /* 0x100fe20008010836 */
[----:B------:R-:W-:Y:S01]  /*3410*/  FSEL R59, R3, -INF , P3 ;  /* 0xff800000033b7808 */ /* 0x000fe20001800000 */
[----:B------:R-:W-:Y:S01]  /*3420*/  MUFU.TANH R10, R10 ;  /* 0x0000000a000a7308 */ /* 0x000fe20000002400 */
[----:B------:R-:W-:Y:S01]  /*3430*/  ISETP.GT.AND P3, PT, R64, 0x9, PT ;  /* 0x000000094000780c */ /* 0x000fe20003f64270 */
[--C-:B------:R-:W-:Y:S01]  /*3440*/  FFMA.FTZ R179, R55, UR10, -R54.reuse ;  /* 0x0000000a37b37c23 */ /* 0x100fe20008010836 */
[----:B------:R-:W-:Y:S01]  /*3450*/  FMNMX.FTZ R3, R59, R60, !PT ;  /* 0x0000003c3b037209 */ /* 0x000fe20007810000 */
[--C-:B------:R-:W-:Y:S01]  /*3460*/  FFMA.FTZ R5, R53, UR10, -R54.reuse ;  /* 0x0000000a35057c23 */ /* 0x100fe20008010836 */
[----:B--2---:R-:W-:Y:S01]  /*3470*/  FSEL R58, R8, -INF , P3 ;  /* 0xff800000083a7808 */ /* 0x004fe20001800000 */
[--C-:B------:R-:W-:Y:S01]  /*3480*/  FFMA.FTZ R173, R52, UR10, -R54.reuse ;  /* 0x0000000a34ad7c23 */ /* 0x100fe20008010836 */
[----:B------:R-:W-:Y:S01]  /*3490*/  FMNMX.FTZ R3, R56, R3, !PT ;  /* 0x0000000338037209 */ /* 0x000fe20007810000 */
[----:B------:R-:W1:Y:S01]  /*34a0*/  MUFU.TANH R13, R13 ;  /* 0x0000000d000d7308 */ /* 0x000e620000002400 */
[----:B-----5:R-:W-:Y:S01]  /*34b0*/  FSEL R61, R4, -INF , P4 ;  /* 0xff800000043d7808 */ /* 0x020fe20002000000 */
[--C-:B------:R-:W-:Y:S01]  /*34c0*/  FFMA.FTZ R175, R50, UR10, -R54.reuse ;  /* 0x0000000a32af7c23 */ /* 0x100fe20008010836 */
[----:B------:R-:W-:Y:S01]  /*34d0*/  ISETP.GT.AND P3, PT, R64, 0x11, PT ;  /* 0x000000114000780c */ /* 0x000fe20003f64270 */
[--C-:B------:R-:W-:Y:S01]  /*34e0*/  FFMA.FTZ R169, R48, UR10, -R54.reuse ;  /* 0x0000000a30a97c23 */ /* 0x100fe20008010836 */
[----:B------:R-:W-:Y:S01]  /*34f0*/  FMNMX.FTZ R4, R58, R3, !PT ;  /* 0x000000033a047209 */ /* 0x000fe20007810000 */
[--C-:B------:R-:W-:Y:S01]  /*3500*/  FFMA.FTZ R153, R39, UR10, -R54.reuse ;  /* 0x0000000a27997c23 */ /* 0x100fe20008010836 */
[----:B------:R-:W-:Y:S01]  /*3510*/  ISETP.GT.AND P4, PT, R64, 0x18, PT ;  /* 0x000000184000780c */ /* 0x000fe20003f84270 */
[----:B------:R-:W-:Y:S01]  /*3520*/  MUFU.TANH R12, R12 ;  /* 0x0000000c000c7308 */ /* 0x000fe20000002400 */
[----:B----4-:R-:W-:Y:S01]  /*3530*/  FSEL R62, R7, -INF , P3 ;  /* 0xff800000073e7808 */ /* 0x010fe20001800000 */
[--C-:B------:R-:W-:Y:S01]  /*3540*/  FFMA.FTZ R39, R33, UR10, -R54.reuse ;  /* 0x0000000a21277c23 */ /* 0x100fe20008010836 */
[----:B------:R-:W-:Y:S01]  /*3550*/  FMNMX.FTZ R3, R61, R4, !PT ;  /* 0x000000043d037209 */ /* 0x000fe20007810000 */
[--C-:B------:R-:W-:Y:S01]  /*3560*/  FFMA.FTZ R4, R57, UR10, -R54.reuse ;  /* 0x0000000a39047c23 */ /* 0x100fe20008010836 */
[----:B---3--:R-:W-:Y:S01]  /*3570*/  FSEL R63, R6, -INF , P4 ;  /* 0xff800000063f7808 */ /* 0x008fe20002000000 */
[--C-:B------:R-:W-:Y:S01]  /*3580*/  FFMA.FTZ R171, R46, UR10, -R54.reuse ;  /* 0x0000000a2eab7c23 */ /* 0x100fe20008010836 */
[----:B------:R-:W-:Y:S01]  /*3590*/  ISETP.GT.AND P3, PT, R64, 0x19, PT ;  /* 0x000000194000780c */ /* 0x000fe20003f64270 */
[----:B------:R-:W2:Y:S01]  /*35a0*/  MUFU.TANH R14, R14 ;  /* 0x0000000e000e7308 */ /* 0x000ea20000002400 */
[----:B------:R-:W-:Y:S01]  /*35b0*/  FMNMX.FTZ R6, R62, R3, !PT ;  /* 0x000000033e067209 */ /* 0x000fe20007810000 */
[--C-:B------:R-:W-:Y:S01]  /*35c0*/  FFMA.FTZ R181, R95, UR10, -R54.reuse ;  /* 0x0000000a5fb57c23 */ /* 0x100fe20008010836 */
[C---:B------:R-:W-:Y:S01]  /*35d0*/  ISETP.GT.AND P4, PT, R64.reuse, 0x20, PT ;  /* 0x000000204000780c */ /* 0x040fe20003f84270 */
[--C-:B------:R-:W-:Y:S01]  /*35e0*/  FFMA.FTZ R93, R93, UR10, -R54.reuse ;  /* 0x0000000a5d5d7c23 */ /* 0x100fe20008010836 */
[----:B0-----:R-:W-:Y:S01]  /*35f0*/  FSEL R57, R9, -INF , P3 ;  /* 0xff80000009397808 */ /* 0x001fe20001800000 */
[--C-:B------:R-:W-:Y:S01]  /*3600*/  FFMA.FTZ R183, R91, UR10, -R54.reuse ;  /* 0x0000000a5bb77c23 */ /* 0x100fe20008010836 */
[----:B------:R-:W-:Y:S01]  /*3610*/  FMNMX.FTZ R6, R63, R6, !PT ;  /* 0x000000063f067209 */ /* 0x000fe20007810000 */
[----:B------:R-:W0:Y:S01]  /*3620*/  MUFU.TANH R15, R15 ;  /* 0x0000000f000f7308 */ /* 0x000e220000002400 */
[----:B------:R-:W-:Y:S01]  /*3630*/  ISETP.GT.AND P3, PT, R64, 0x21, PT ;  /* 0x000000214000780c */ /* 0x000fe20003f64270 */
[--C-:B------:R-:W-:Y:S01]  /*3640*/  FFMA.FTZ R89, R89, UR10, -R54.reuse ;  /* 0x0000000a59597c23 */ /* 0x100fe20008010836 */
[----:B------:R-:W-:Y:S01]  /*3650*/  FMNMX.FTZ R6, R57, R6, !PT ;  /* 0x0000000639067209 */ /* 0x000fe20007810000 */
[--C-:B------:R-:W-:Y:S01]  /*3660*/  FFMA.FTZ R157, R27, UR10, -R54.reuse ;  /* 0x0000000a1b9d7c23 */ /* 0x100fe20008010836 */
[----:B-1----:R-:W-:Y:S01]  /*3670*/  FSEL R55, R13, -INF , P3 ;  /* 0xff8000000d377808 */ /* 0x002fe20001800000 */
[--C-:B------:R-:W-:Y:S01]  /*3680*/  FFMA.FTZ R167, R44, UR10, -R54.reuse ;  /* 0x0000000a2ca77c23 */ /* 0x100fe20008010836 */
[----:B------:R-:W-:Y:S01]  /*3690*/  ISETP.GT.AND P3, PT, R64, 0x29, PT ;  /* 0x000000294000780c */ /* 0x000fe20003f64270 */
[----:B------:R1:W-:Y:S01]  /*36a0*/  MUFU.TANH R75, R65 ;  /* 0x00000041004b7308 */ /* 0x0003e20000002400 */
[--C-:B------:R-:W-:Y:S01]  /*36b0*/  FFMA.FTZ R159, R32, UR10, -R54.reuse ;  /* 0x0000000a209f7c23 */ /* 0x100fe20008010836 */
[--C-:B------:R-:W-:Y:S01]  /*36c0*/  FFMA.FTZ R32, R37, UR10, -R54.reuse ;  /* 0x0000000a25207c23 */ /* 0x100fe20008010836 */
[----:B--2---:R-:W-:Y:S01]  /*36d0*/  FSEL R53, R14, -INF , P3 ;  /* 0xff8000000e357808 */ /* 0x004fe20001800000 */
[--C-:B------:R-:W-:Y:S01]  /*36e0*/  FFMA.FTZ R155, R26, UR10, -R54.reuse ;  /* 0x0000000a1a9b7c23 */ /* 0x100fe20008010836 */
[----:B------:R-:W-:Y:S01]  /*36f0*/  ISETP.GT.AND P3, PT, R64, 0x31, PT ;  /* 0x000000314000780c */ /* 0x000fe20003f64270 */
[--C-:B------:R-:W-:Y:S01]  /*3700*/  FFMA.FTZ R26, R29, UR10, -R54.reuse ;  /* 0x0000000a1d1a7c23 */ /* 0x100fe20008010836 */
[--C-:B------:R-:W-:Y:S01]  /*3710*/  FFMA.FTZ R161, R36, UR10, -R54.reuse ;  /* 0x0000000a24a17c23 */ /* 0x100fe20008010836 */
[----:B------:R-:W2:Y:S01]  /*3720*/  MUFU.TANH R21, R21 ;  /* 0x0000001500157308 */ /* 0x000ea20000002400 */
[----:B-1----:R-:W-:Y:S01]  /*3730*/  FSEL R65, R10, -INF , P4 ;  /* 0xff8000000a417808 */ /* 0x002fe20002000000 */
[--C-:B------:R-:W-:Y:S01]  /*3740*/  FFMA.FTZ R163, R38, UR10, -R54.reuse ;  /* 0x0000000a26a37c23 */ /* 0x100fe20008010836 */
[----:B------:R-:W-:Y:S01]  /*3750*/  ISETP.GT.AND P4, PT, R64, 0x28, PT ;  /* 0x000000284000780c */ /* 0x000fe20003f84270 */
[--C-:B------:R-:W-:Y:S01]  /*3760*/  FFMA.FTZ R36, R35, UR10, -R54.reuse ;  /* 0x0000000a23247c23 */ /* 0x100fe20008010836 */
[----:B------:R-:W-:Y:S01]  /*3770*/  FMNMX.FTZ R6, R65, R6, !PT ;  /* 0x0000000641067209 */ /* 0x000fe20007810000 */
[--C-:B------:R-:W-:Y:S01]  /*3780*/  FFMA.FTZ R38, R40, UR10, -R54.reuse ;  /* 0x0000000a28267c23 */ /* 0x100fe20008010836 */
[----:B------:R-:W-:Y:S01]  /*3790*/  FSEL R66, R12, -INF , P4 ;  /* 0xff8000000c427808 */ /* 0x000fe20002000000 */
[----:B------:R-:W-:Y:S01]  /*37a0*/  MUFU.TANH R20, R20 ;  /* 0x0000001400147308 */ /* 0x000fe20000002400 */
[----:B------:R-:W-:Y:S01]  /*37b0*/  FMNMX.FTZ R3, R55, R6, !PT ;  /* 0x0000000637037209 */ /* 0x000fe20007810000 */
[--C-:B------:R-:W-:Y:S01]  /*37c0*/  FFMA.FTZ R40, R42, UR10, -R54.reuse ;  /* 0x0000000a2a287c23 */ /* 0x100fe20008010836 */
[----:B------:R-:W-:Y:S01]  /*37d0*/  ISETP.GT.AND P4, PT, R64, 0x30, PT ;  /* 0x000000304000780c */ /* 0x000fe20003f84270 */
[--C-:B------:R-:W-:Y:S01]  /*37e0*/  FFMA.FTZ R47, R47, UR10, -R54.reuse ;  /* 0x0000000a2f2f7c23 */ /* 0x100fe20008010836 */
[----:B------:R-:W-:Y:S01]  /*37f0*/  FMNMX.FTZ R10, R66, R3, !PT ;  /* 0x00000003420a7209 */ /* 0x000fe20007810000 */
[--C-:B------:R-:W-:Y:S01]  /*3800*/  FFMA.FTZ R45, R45, UR10, -R54.reuse ;  /* 0x0000000a2d2d7c23 */ /* 0x100fe20008010836 */
[----:B0-----:R-:W-:Y:S01]  /*3810*/  FSEL R67, R15, -INF , P4 ;  /* 0xff8000000f437808 */ /* 0x001fe20002000000 */
[----:B------:R-:W0:Y:S01]  /*3820*/  MUFU.TANH R24, R24 ;  /* 0x0000001800187308 */ /* 0x000e220000002400 */
[----:B------:R-:W-:Y:S01]  /*3830*/  FMNMX.FTZ R10, R53, R10, !PT ;  /* 0x0000000a350a7209 */ /* 0x000fe20007810000 */
[--C-:B------:R-:W-:Y:S01]  /*3840*/  FFMA.FTZ R165, R41, UR10, -R54.reuse ;  /* 0x0000000a29a57c23 */ /* 0x100fe20008010836 */
[----:B------:R-:W-:Y:S01]  /*3850*/  ISETP.GT.AND P4, PT, R64, 0x38, PT ;  /* 0x000000384000780c */ /* 0x000fe20003f84270 */
[----:B------:R-:W-:Y:S01]  /*3860*/  FFMA.FTZ R42, R43, UR10, -R54 ;  /* 0x0000000a2b2a7c23 */ /* 0x000fe20008010836 */
[----:B--2---:R-:W-:-:S02]  /*3870*/  FSEL R52, R21, -INF , P3 ;  /* 0xff80000015347808 */ /* 0x004fc40001800000 */
[----:B------:R-:W-:Y:S02]  /*3880*/  CS2R R94, SRZ ;  /* 0x00000000005e7805 */ /* 0x000fe4000001ff00 */
[----:B------:R-:W-:Y:S01]  /*3890*/  FMNMX.FTZ R3, R67, R10, !PT ;  /* 0x0000000a43037209 */ /* 0x000fe20007810000 */
[----:B------:R-:W-:Y:S01]  /*38a0*/  MUFU.TANH R25, R25 ;  /* 0x0000001900197308 */ /* 0x000fe20000002400 */
[----:B------:R-:W-:Y:S01]  /*38b0*/  ISETP.GT.AND P3, PT, R64, 0x39, PT ;  /* 0x000000394000780c */ /* 0x000fe20003f64270 */
[----:B------:R-:W-:Y:S01]  /*38c0*/  FFMA.FTZ R10, R51, UR10, -R54 ;  /* 0x0000000a330a7c23 */ /* 0x000fe20008010836 */
[----:B------:R-:W-:Y:S02]  /*38d0*/  FMNMX.FTZ R3, R52, R3, !PT ;  /* 0x0000000334037209 */ /* 0x000fe40007810000 */
[----:B------:R-:W-:-:S03]  /*38e0*/  CS2R R90, SRZ ;  /* 0x00000000005a7805 */ /* 0x000fc6000001ff00 */
[----:B------:R-:W1:Y:S01]  /*38f0*/  MUFU.TANH R28, R28 ;  /* 0x0000001c001c7308 */ /* 0x000e620000002400 */
[----:B0-----:R-:W-:Y:S02]  /*3900*/  FSEL R51, R24, -INF , P3 ;  /* 0xff80000018337808 */ /* 0x001fe40001800000 */
[----:B------:R-:W-:-:S05]  /*3910*/  ISETP.GT.AND P3, PT, R64, 0x41, PT ;  /* 0x000000414000780c */ /* 0x000fca0003f64270 */
[----:B------:R0:W2:Y:S08]  /*3920*/  MUFU.TANH R78, R68 ;  /* 0x00000044004e7308 */ /* 0x0000b00000002400 */
[----:B------:R3:W4:Y:S01]  /*3930*/  MUFU.TANH R79, R69 ;  /* 0x00000045004f7308 */ /* 0x0007220000002400 */
[----:B0-----:R-:W-:Y:S02]  /*3940*/  FSEL R68, R20, -INF , P4 ;  /* 0xff80000014447808 */ /* 0x001fe40002000000 */
[----:B------:R-:W-:-:S02]  /*3950*/  ISETP.GT.AND P4, PT, R64, 0x40, PT ;  /* 0x000000404000780c */ /* 0x000fc40003f84270 */
[----:B------:R-:W-:Y:S02]  /*3960*/  FMNMX.FTZ R12, R68, R3, !PT ;  /* 0x00000003440c7209 */ /* 0x000fe40007810000 */
[----:B-1----:R-:W-:Y:S01]  /*3970*/  FSEL R50, R28, -INF , P3 ;  /* 0xff8000001c327808 */ /* 0x002fe20001800000 */
[----:B------:R0:W1:Y:S01]  /*3980*/  MUFU.TANH R82, R72 ;  /* 0x0000004800527308 */ /* 0x0000620000002400 */
[----:B---3--:R-:W-:Y:S02]  /*3990*/  FSEL R69, R25, -INF , P4 ;  /* 0xff80000019457808 */ /* 0x008fe40002000000 */
[----:B------:R-:W-:Y:S02]  /*39a0*/  FMNMX.FTZ R12, R51, R12, !PT ;  /* 0x0000000c330c7209 */ /* 0x000fe40007810000 */
[C---:B------:R-:W-:Y:S02]  /*39b0*/  ISETP.GT.AND P4, PT, R64.reuse, 0x48, PT ;  /* 0x000000484000780c */ /* 0x040fe40003f84270 */
[----:B------:R-:W-:Y:S01]  /*39c0*/  FMNMX.FTZ R3, R69, R12, !PT ;  /* 0x0000000c45037209 */ /* 0x000fe20007810000 */
[----:B------:R-:W3:Y:S01]  /*39d0*/  MUFU.TANH R73, R73 ;  /* 0x0000004900497308 */ /* 0x000ee20000002400 */
[----:B------:R-:W-:Y:S01]  /*39e0*/  ISETP.GT.AND P3, PT, R64, 0x49, PT ;  /* 0x000000494000780c */ /* 0x000fe20003f64270 */
[----:B------:R-:W-:Y:S01]  /*39f0*/  FFMA.FTZ R12, R49, UR10, -R54 ;  /* 0x0000000a310c7c23 */ /* 0x000fe20008010836 */
[----:B------:R-:W-:-:S02]  /*3a00*/  FSEL R70, R70, -INF , P4 ;  /* 0xff80000046467808 */ /* 0x000fc40002000000 */
[----:B------:R-:W-:Y:S02]  /*3a10*/  FMNMX.FTZ R3, R50, R3, !PT ;  /* 0x0000000332037209 */ /* 0x000fe40007810000 */
[----:B------:R-:W-:Y:S01]  /*3a20*/  ISETP.GT.AND P4, PT, R64, 0x50, PT ;  /* 0x000000504000780c */ /* 0x000fe20003f84270 */
[----:B------:R-:W5:Y:S01]  /*3a30*/  MUFU.TANH R76, R76 ;  /* 0x0000004c004c7308 */ /* 0x000f620000002400 */
[----:B------:R-:W-:Y:S02]  /*3a40*/  FSEL R71, R71, -INF , P3 ;  /* 0xff80000047477808 */ /* 0x000fe40001800000 */
[----:B------:R-:W-:Y:S02]  /*3a50*/  FMNMX.FTZ R14, R70, R3, !PT ;  /* 0x00000003460e7209 */ /* 0x000fe40007810000 */
[----:B------:R-:W-:Y:S02]  /*3a60*/  ISETP.GT.AND P3, PT, R64, 0x51, PT ;  /* 0x000000514000780c */ /* 0x000fe40003f64270 */
[----:B0-----:R-:W-:Y:S01]  /*3a70*/  FSEL R72, R74, -INF , P4 ;  /* 0xff8000004a487808 */ /* 0x001fe20002000000 */
[----:B------:R0:W-:Y:S01]  /*3a80*/  MUFU.EX2 R6, R5 ;  /* 0x0000000500067308 */ /* 0x0001e20000000800 */
[----:B------:R-:W-:-:S02]  /*3a90*/  FMNMX.FTZ R3, R71, R14, !PT ;  /* 0x0000000e47037209 */ /* 0x000fc40007810000 */
[----:B------:R-:W-:Y:S02]  /*3aa0*/  ISETP.GT.AND P4, PT, R64, 0x58, PT ;  /* 0x000000584000780c */ /* 0x000fe40003f84270 */
[----:B------:R-:W-:Y:S02]  /*3ab0*/  FSEL R49, R75, -INF , P3 ;  /* 0xff8000004b317808 */ /* 0x000fe40001800000 */
[----:B------:R-:W-:Y:S01]  /*3ac0*/  FMNMX.FTZ R14, R72, R3, !PT ;  /* 0x00000003480e7209 */ /* 0x000fe20007810000 */
[----:B------:R-:W5:Y:S01]  /*3ad0*/  MUFU.TANH R77, R77 ;  /* 0x0000004d004d7308 */ /* 0x000f620000002400 */
[----:B------:R-:W-:Y:S02]  /*3ae0*/  ISETP.GT.AND P3, PT, R64, 0x59, PT ;  /* 0x000000594000780c */ /* 0x000fe40003f64270 */
[----:B--2---:R-:W-:Y:S02]  /*3af0*/  FSEL R48, R78, -INF , P4 ;  /* 0xff8000004e307808 */ /* 0x004fe40002000000 */
[----:B0-----:R-:W-:-:S02]  /*3b00*/  FMNMX.FTZ R5, R49, R14, !PT ;  /* 0x0000000e31057209 */ /* 0x001fc40007810000 */
[----:B------:R-:W-:Y:S01]  /*3b10*/  ISETP.GT.AND P4, PT, R64, 0x60, PT ;  /* 0x000000604000780c */ /* 0x000fe20003f84270 */
[----:B------:R-:W0:Y:S01]  /*3b20*/  MUFU.TANH R80, R80 ;  /* 0x0000005000507308 */ /* 0x000e220000002400 */
[----:B----4-:R-:W-:Y:S02]  /*3b30*/  FSEL R3, R79, -INF , P3 ;  /* 0xff8000004f037808 */ /* 0x010fe40001800000 */
[----:B------:R-:W-:Y:S02]  /*3b40*/  FMNMX.FTZ R20, R48, R5, !PT ;  /* 0x0000000530147209 */ /* 0x000fe40007810000 */
[----:B------:R-:W-:Y:S02]  /*3b50*/  ISETP.GT.AND P3, PT, R64, 0x61, PT ;  /* 0x000000614000780c */ /* 0x000fe40003f64270 */
[----:B-1----:R-:W-:Y:S01]  /*3b60*/  FSEL R15, R82, -INF , P4 ;  /* 0xff800000520f7808 */ /* 0x002fe20002000000 */
[----:B------:R-:W1:Y:S01]  /*3b70*/  MUFU.TANH R81, R81 ;  /* 0x0000005100517308 */ /* 0x000e620000002400 */
[----:B------:R-:W-:-:S02]  /*3b80*/  FMNMX.FTZ R20, R3, R20, !PT ;  /* 0x0000001403147209 */ /* 0x000fc40007810000 */
[C---:B------:R-:W-:Y:S02]  /*3b90*/  ISETP.GT.AND P4, PT, R64.reuse, 0x68, PT ;  /* 0x000000684000780c */ /* 0x040fe40003f84270 */
[----:B---3--:R-:W-:Y:S02]  /*3ba0*/  FSEL R11, R73, -INF , P3 ;  /* 0xff800000490b7808 */ /* 0x008fe40001800000 */
[----:B------:R-:W-:Y:S01]  /*3bb0*/  FMNMX.FTZ R20, R15, R20, !PT ;  /* 0x000000140f147209 */ /* 0x000fe20007810000 */
[----:B------:R-:W2:Y:S01]  /*3bc0*/  MUFU.TANH R84, R84 ;  /* 0x0000005400547308 */ /* 0x000ea20000002400 */
[----:B------:R-:W-:Y:S02]  /*3bd0*/  ISETP.GT.AND P3, PT, R64, 0x69, PT ;  /* 0x000000694000780c */ /* 0x000fe40003f64270 */
[----:B-----5:R-:W-:Y:S02]  /*3be0*/  FSEL R7, R76, -INF , P4 ;  /* 0xff8000004c077808 */ /* 0x020fe40002000000 */
[----:B------:R-:W-:-:S02]  /*3bf0*/  FMNMX.FTZ R24, R11, R20, !PT ;  /* 0x000000140b187209 */ /* 0x000fc40007810000 */
[C---:B------:R-:W-:Y:S01]  /*3c00*/  ISETP.GT.AND P4, PT, R64.reuse, 0x70, PT ;  /* 0x000000704000780c */ /* 0x040fe20003f84270 */
[----:B------:R-:W3:Y:S01]  /*3c10*/  MUFU.TANH R85, R85 ;  /* 0x0000005500557308 */ /* 0x000ee20000002400 */
[----:B------:R-:W-:Y:S02]  /*3c20*/  FSEL R9, R77, -INF , P3 ;  /* 0xff8000004d097808 */ /* 0x000fe40001800000 */
[----:B------:R-:W-:Y:S02]  /*3c30*/  FMNMX.FTZ R24, R7, R24, !PT ;  /* 0x0000001807187209 */ /* 0x000fe40007810000 */
[----:B------:R-:W-:Y:S02]  /*3c40*/  ISETP.GT.AND P3, PT, R64, 0x71, PT ;  /* 0x000000714000780c */ /* 0x000fe40003f64270 */
[----:B0-----:R-:W-:Y:S01]  /*3c50*/  FSEL R13, R80, -INF , P4 ;  /* 0xff800000500d7808 */ /* 0x001fe20002000000 */
[----:B------:R-:W-:Y:S01]  /*3c60*/  MUFU.EX2 R181, R181 ;  /* 0x000000b500b57308 */ /* 0x000fe20000000800 */
[----:B------:R-:W-:-:S02]  /*3c70*/  FMNMX.FTZ R24, R9, R24, !PT ;  /* 0x0000001809187209 */ /* 0x000fc40007810000 */
[C---:B------:R-:W-:Y:S02]  /*3c80*/  ISETP.GT.AND P4, PT, R64.reuse, 0x78, PT ;  /* 0x000000784000780c */ /* 0x040fe40003f84270 */
[----:B-1----:R-:W-:Y:S02]  /*3c90*/  FSEL R5, R81, -INF , P3 ;  /* 0xff80000051057808 */ /* 0x002fe40001800000 */
[----:B------:R-:W-:Y:S01]  /*3ca0*/  FMNMX.FTZ R24, R13, R24, !PT ;  /* 0x000000180d187209 */ /* 0x000fe20007810000 */
[----:B------:R0:W1:Y:S01]  /*3cb0*/  MUFU.EX2 R34, R93 ;  /* 0x0000005d00227308 */ /* 0x0000620000000800 */
[----:B------:R-:W-:Y:S02]  /*3cc0*/  ISETP.GT.AND P3, PT, R64, 0x79, PT ;  /* 0x000000794000780c */ /* 0x000fe40003f64270 */
[----:B--2---:R-:W-:Y:S02]  /*3cd0*/  FSEL R21, R84, -INF , P4 ;  /* 0xff80000054157808 */ /* 0x004fe40002000000 */
[----:B------:R-:W-:-:S02]  /*3ce0*/  FMNMX.FTZ R28, R5, R24, !PT ;  /* 0x00000018051c7209 */ /* 0x000fc40007810000 */
[----:B---3--:R-:W-:Y:S01]  /*3cf0*/  FSEL R25, R85, -INF , P3 ;  /* 0xff80000055197808 */ /* 0x008fe20001800000 */
[----:B------:R-:W2:Y:S01]  /*3d00*/  MUFU.EX2 R183, R183 ;  /* 0x000000b700b77308 */ /* 0x000ea20000000800 */
[----:B------:R-:W-:Y:S02]  /*3d10*/  FMNMX.FTZ R28, R21, R28, !PT ;  /* 0x0000001c151c7209 */ /* 0x000fe40007810000 */
[----:B0-----:R-:W-:Y:S02]  /*3d20*/  CS2R R92, SRZ ;  /* 0x00000000005c7805 */ /* 0x001fe4000001ff00 */
[----:B------:R-:W-:Y:S01]  /*3d30*/  FMNMX.FTZ R33, R25, R28, !PT ;  /* 0x0000001c19217209 */ /* 0x000fe20007810000 */
[----:B------:R-:W-:Y:S02]  /*3d40*/  FFMA.FTZ R28, R31, UR10, -R54 ;  /* 0x0000000a1f1c7c23 */ /* 0x000fe40008010836 */
[----:B------:R0:W3:Y:S02]  /*3d50*/  MUFU.EX2 R8, R89 ;  /* 0x0000005900087308 */ /* 0x0000e40000000800 */
[----:B------:R-:W4:Y:S06]  /*3d60*/  SHFL.BFLY PT, R46, R33, 0x2, 0x1f ;  /* 0x0c401f00212e7f89 */ /* 0x000f2c00000e0000 */
[----:B------:R-:W5:Y:S01]  /*3d70*/  MUFU.EX2 R177, R177 ;  /* 0x000000b100b17308 */ /* 0x000f620000000800 */
[----:B0-----:R-:W-:-:S07]  /*3d80*/  CS2R R88, SRZ ;  /* 0x0000000000587805 */ /* 0x001fce000001ff00 */
[----:B------:R-:W0:Y:S08]  /*3d90*/  MUFU.EX2 R4, R4 ;  /* 0x0000000400047308 */ /* 0x000e300000000800 */
[----:B------:R-:W0:Y:S01]  /*3da0*/  MUFU.EX2 R179, R179 ;  /* 0x000000b300b37308 */ /* 0x000e220000000800 */
[----:B----4-:R-:W-:-:S05]  /*3db0*/  FMNMX.FTZ R46, R33, R46, !PT ;  /* 0x0000002e212e7209 */ /* 0x010fca0007810000 */
[----:B------:R-:W4:Y:S02]  /*3dc0*/  SHFL.BFLY PT, R33, R46, 0x1, 0x1f ;  /* 0x0c201f002e217f89 */ /* 0x000f2400000e0000 */
[----:B------:R-:W0:Y:S08]  /*3dd0*/  MUFU.EX2 R173, R173 ;  /* 0x000000ad00ad7308 */ /* 0x000e300000000800 */
[----:B------:R-:W0:Y:S08]  /*3de0*/  MUFU.EX2 R10, R10 ;  /* 0x0000000a000a7308 */ /* 0x000e300000000800 */
[----:B------:R-:W0:Y:S01]  /*3df0*/  MUFU.EX2 R175, R175 ;  /* 0x000000af00af7308 */ /* 0x000e220000000800 */
[----:B----4-:R-:W-:Y:S01]  /*3e00*/  FMNMX.FTZ R33, R46, R33, !PT ;  /* 0x000000212e217209 */ /* 0x010fe20007810000 */
[----:B-1----:R-:W-:-:S06]  /*3e10*/  FADD.FTZ R46, R181, R34 ;  /* 0x00000022b52e7221 */ /* 0x002fcc0000010000 */
[----:B------:R1:W-:Y:S01]  /*3e20*/  MUFU.EX2 R24, R39 ;  /* 0x0000002700187308 */ /* 0x0003e20000000800 */
[----:B------:R-:W-:Y:S01]  /*3e30*/  F2FP.BF16.F32.PACK_AB R181, R34, R181 ;  /* 0x000000b522b5723e */ /* 0x000fe200000010ff */
[C---:B------:R-:W-:Y:S01]  /*3e40*/  FMUL.FTZ R27, R33.reuse, UR10 ;  /* 0x0000000a211b7c20 */ /* 0x040fe20008410000 */
[----:B------:R-:W-:Y:S01]  /*3e50*/  FSETP.NEU.FTZ.AND P3, PT, R33, -INF , PT ;  /* 0xff8000002100780b */ /* 0x000fe20003f7d000 */
[----:B--2---:R-:W-:Y:S01]  /*3e60*/  FADD.FTZ R37, R183, R46 ;  /* 0x0000002eb7257221 */ /* 0x004fe20000010000 */
[C---:B---3--:R-:W-:Y:S02]  /*3e70*/  F2FP.BF16.F32.PACK_AB R183, R8.reuse, R183 ;  /* 0x000000b708b7723e */ /* 0x048fe400000010ff */
[----:B------:R-:W-:Y:S01]  /*3e80*/  FSEL R44, R27, RZ, P3 ;  /* 0x000000ff1b2c7208 */ /* 0x000fe20001800000 */
[----:B------:R-:W-:Y:S01]  /*3e90*/  FADD.FTZ R46, R8, R37 ;  /* 0x00000025082e7221 */ /* 0x000fe20000010000 */
[----:B------:R-:W-:Y:S01]  /*3ea0*/  MUFU.EX2 R12, R12 ;  /* 0x0000000c000c7308 */ /* 0x000fe20000000800 */
[----:B------:R-:W-:-:S02]  /*3eb0*/  PLOP3.LUT P3, PT, PT, PT, UP1, 0x80, 0x0 ;  /* 0x000000000000781c */ /* 0x000fc40003f6f018 */
[--C-:B------:R-:W-:Y:S01]  /*3ec0*/  FFMA.FTZ R180, R59, UR10, -R44.reuse ;  /* 0x0000000a3bb47c23 */ /* 0x100fe2000801082c */
[--C-:B------:R-:W-:Y:S01]  /*3ed0*/  FFMA.FTZ R27, R60, UR10, -R44.reuse ;  /* 0x0000000a3c1b7c23 */ /* 0x100fe2000801082c */
[--C-:B------:R-:W-:Y:S01]  /*3ee0*/  FFMA.FTZ R182, R56, UR10, -R44.reuse ;  /* 0x0000000a38b67c23 */ /* 0x100fe2000801082c */
[--C-:B------:R-:W-:Y:S01]  /*3ef0*/  FFMA.FTZ R29, R58, UR10, -R44.reuse ;  /* 0x0000000a3a1d7c23 */ /* 0x100fe2000801082c */
[----:B------:R-:W-:Y:S01]  /*3f00*/  FFMA.FTZ R176, R61, UR10, -R44 ;  /* 0x0000000a3db07c23 */ /* 0x000fe2000801082c */
[----:B-----5:R-:W-:Y:S01]  /*3f10*/  FADD.FTZ R37, R177, R46 ;  /* 0x0000002eb1257221 */ /* 0x020fe20000010000 */
[----:B------:R-:W-:Y:S01]  /*3f20*/  MUFU.EX2 R180, R180 ;  /* 0x000000b400b47308 */ /* 0x000fe20000000800 */
[--C-:B------:R-:W-:Y:S01]  /*3f30*/  FFMA.FTZ R31, R62, UR10, -R44.reuse ;  /* 0x0000000a3e1f7c23 */ /* 0x100fe2000801082c */
[--C-:B------:R-:W-:Y:S01]  /*3f40*/  FFMA.FTZ R178, R63, UR10, -R44.reuse ;  /* 0x0000000a3fb27c23 */ /* 0x100fe2000801082c */
[----:B0-----:R-:W-:Y:S01]  /*3f50*/  FADD.FTZ R46, R4, R37 ;  /* 0x00000025042e7221 */ /* 0x001fe20000010000 */
[--C-:B------:R-:W-:Y:S01]  /*3f60*/  FFMA.FTZ R35, R57, UR10, -R44.reuse ;  /* 0x0000000a39237c23 */ /* 0x100fe2000801082c */
[--C-:B------:R-:W-:Y:S01]  /*3f70*/  FFMA.FTZ R172, R65, UR10, -R44.reuse ;  /* 0x0000000a41ac7c23 */ /* 0x100fe2000801082c */
[----:B------:R-:W-:Y:S01]  /*3f80*/  FFMA.FTZ R55, R55, UR10, -R44 ;  /* 0x0000000a37377c23 */ /* 0x000fe2000801082c */
[----:B-1----:R-:W-:Y:S01]  /*3f90*/  FADD.FTZ R39, R179, R46 ;  /* 0x0000002eb3277221 */ /* 0x002fe20000010000 */
        /* <DEDUP_REMOVED lines=8> */
[----:B------:R-:W1:Y:S01]  /*4020*/  MUFU.EX2 R182, R182 ;  /* 0x000000b600b67308 */ /* 0x000e620000000800 */
[--C-:B------:R-:W-:Y:S01]  /*4030*/  FFMA.FTZ R51, R51, UR10, -R44.reuse ;  /* 0x0000000a33337c23 */ /* 0x100fe2000801082c */
[--C-:B------:R-:W-:Y:S01]  /*4040*/  FFMA.FTZ R69, R69, UR10, -R44.reuse ;  /* 0x0000000a45457c23 */ /* 0x100fe2000801082c */
[----:B------:R-:W-:Y:S01]  /*4050*/  FADD.FTZ R54, R10, R39 ;  /* 0x000000270a367221 */ /* 0x000fe20000010000 */
[--C-:B------:R-:W-:Y:S01]  /*4060*/  FFMA.FTZ R50, R50, UR10, -R44.reuse ;  /* 0x0000000a32327c23 */ /* 0x100fe2000801082c */
[--C-:B------:R-:W-:Y:S01]  /*4070*/  FFMA.FTZ R70, R70, UR10, -R44.reuse ;  /* 0x0000000a46467c23 */ /* 0x100fe2000801082c */
[----:B------:R-:W-:Y:S01]  /*4080*/  FFMA.FTZ R71, R71, UR10, -R44 ;  /* 0x0000000a47477c23 */ /* 0x000fe2000801082c */
[----:B------:R-:W-:Y:S01]  /*4090*/  FADD.FTZ R39, R175, R54 ;  /* 0x00000036af277221 */ /* 0x000fe20000010000 */
[----:B------:R-:W2:Y:S01]  /*40a0*/  MUFU.EX2 R29, R29 ;  /* 0x0000001d001d7308 */ /* 0x000ea20000000800 */
[----:B0-----:R-:W-:Y:S01]  /*40b0*/  FADD.FTZ R37, R180, R27 ;  /* 0x0000001bb4257221 */ /* 0x001fe20000010000 */
[--C-:B------:R-:W-:Y:S01]  /*40c0*/  FFMA.FTZ R72, R72, UR10, -R44.reuse ;  /* 0x0000000a48487c23 */ /* 0x100fe2000801082c */
[----:B------:R-:W-:Y:S01]  /*40d0*/  FADD.FTZ R54, R12, R39 ;  /* 0x000000270c367221 */ /* 0x000fe20000010000 */
[--C-:B------:R-:W-:Y:S01]  /*40e0*/  FFMA.FTZ R49, R49, UR10, -R44.reuse ;  /* 0x0000000a31317c23 */ /* 0x100fe2000801082c */
[--C-:B------:R-:W-:Y:S01]  /*40f0*/  FFMA.FTZ R48, R48, UR10, -R44.reuse ;  /* 0x0000000a30307c23 */ /* 0x100fe2000801082c */
[--C-:B------:R-:W-:Y:S01]  /*4100*/  FFMA.FTZ R3, R3, UR10, -R44.reuse ;  /* 0x0000000a03037c23 */ /* 0x100fe2000801082c */
[--C-:B------:R-:W-:Y:S01]  /*4110*/  FFMA.FTZ R15, R15, UR10, -R44.reuse ;  /* 0x0000000a0f0f7c23 */ /* 0x100fe2000801082c */
[----:B------:R-:W0:Y:S01]  /*4120*/  MUFU.EX2 R176, R176 ;  /* 0x000000b000b07308 */ /* 0x000e220000000800 */
[----:B-1----:R-:W-:Y:S01]  /*4130*/  FADD.FTZ R46, R182, R37 ;  /* 0x00000025b62e7221 */ /* 0x002fe20000010000 */
[--C-:B------:R-:W-:Y:S01]  /*4140*/  FFMA.FTZ R11, R11, UR10, -R44.reuse ;  /* 0x0000000a0b0b7c23 */ /* 0x100fe2000801082c */
[--C-:B------:R-:W-:Y:S01]  /*4150*/  FFMA.FTZ R7, R7, UR10, -R44.reuse ;  /* 0x0000000a07077c23 */ /* 0x100fe2000801082c */
[--C-:B------:R-:W-:Y:S01]  /*4160*/  FFMA.FTZ R9, R9, UR10, -R44.reuse ;  /* 0x0000000a09097c23 */ /* 0x100fe2000801082c */
[--C-:B------:R-:W-:Y:S01]  /*4170*/  FFMA.FTZ R13, R13, UR10, -R44.reuse ;  /* 0x0000000a0d0d7c23 */ /* 0x100fe2000801082c */
[--C-:B------:R-:W-:Y:S01]  /*4180*/  FFMA.FTZ R5, R5, UR10, -R44.reuse ;  /* 0x0000000a05057c23 */ /* 0x100fe2000801082c */
[----:B------:R-:W-:Y:S01]  /*4190*/  FFMA.FTZ R21, R21, UR10, -R44 ;  /* 0x0000000a15157c23 */ /* 0x000fe2000801082c */
[----:B------:R-:W1:Y:S01]  /*41a0*/  MUFU.EX2 R31, R31 ;  /* 0x0000001f001f7308 */ /* 0x000e620000000800 */
[----:B--2---:R-:W-:Y:S01]  /*41b0*/  FADD.FTZ R37, R29, R46 ;  /* 0x0000002e1d257221 */ /* 0x004fe20000010000 */
[----:B------:R-:W-:Y:S01]  /*41c0*/  FFMA.FTZ R25, R25, UR10, -R44 ;  /* 0x0000000a19197c23 */ /* 0x000fe2000801082c */
[----:B------:R-:W-:-:S02]  /*41d0*/  F2FP.BF16.F32.PACK_AB R177, R4, R177 ;  /* 0x000000b104b1723e */ /* 0x000fc400000010ff */
[----:B------:R-:W-:Y:S02]  /*41e0*/  F2FP.BF16.F32.PACK_AB R179, R6, R179 ;  /* 0x000000b306b3723e */ /* 0x000fe400000010ff */
[----:B------:R-:W-:Y:S01]  /*41f0*/  F2FP.BF16.F32.PACK_AB R173, R10, R173 ;  /* 0x000000ad0aad723e */ /* 0x000fe200000010ff */
[----:B------:R-:W2:Y:S01]  /*4200*/  MUFU.EX2 R178, R178 ;  /* 0x000000b200b27308 */ /* 0x000ea20000000800 */
[----:B0-----:R-:W-:Y:S01]  /*4210*/  FADD.FTZ R46, R176, R37 ;  /* 0x00000025b02e7221 */ /* 0x001fe20000010000 */
[----:B------:R-:W-:Y:S02]  /*4220*/  F2FP.BF16.F32.PACK_AB R175, R12, R175 ;  /* 0x000000af0caf723e */ /* 0x000fe400000010ff */
        /* <DEDUP_REMOVED lines=28> */
[----:B--2---:R-:W-:Y:S01]  /*43f0*/  FADD.FTZ R37, R153, R46 ;  /* 0x0000002e99257221 */ /* 0x004fe20000010000 */
[----:B------:R-:W-:-:S03]  /*4400*/  F2FP.BF16.F32.PACK_AB R153, R24, R153 ;  /* 0x000000991899723e */ /* 0x000fc600000010ff */
        /* <DEDUP_REMOVED lines=38> */
[----:B------:R-:W-:Y:S01]  /*4670*/  MUFU.EX2 R72, R72 ;  /* 0x0000004800487308 */ /* 0x000fe20000000800 */
[----:B0-----:R-:W-:-:S07]  /*4680*/  F2FP.BF16.F32.PACK_AB R154, R71, R70 ;  /* 0x00000046479a723e */ /* 0x001fce00000010ff */
[----:B------:R-:W0:Y:S01]  /*4690*/  MUFU.EX2 R163, R163 ;  /* 0x000000a300a37308 */ /* 0x000e220000000800 */
[C---:B-1----:R-:W-:Y:S01]  /*46a0*/  FADD.FTZ R4, R36.reuse, R37 ;  /* 0x0000002524047221 */ /* 0x042fe20000010000 */
[----:B------:R-:W-:-:S06]  /*46b0*/  F2FP.BF16.F32.PACK_AB R161, R36, R161 ;  /* 0x000000a124a1723e */ /* 0x000fcc00000010ff */
[----:B------:R-:W1:Y:S08]  /*46c0*/  MUFU.EX2 R49, R49 ;  /* 0x0000003100317308 */ /* 0x000e700000000800 */
[----:B------:R-:W2:Y:S01]  /*46d0*/  MUFU.EX2 R38, R38 ;  /* 0x0000002600267308 */ /* 0x000ea20000000800 */
[----:B0-----:R-:W-:-:S07]  /*46e0*/  FADD.FTZ R37, R163, R4 ;  /* 0x00000004a3257221 */ /* 0x001fce0000010000 */
[----:B------:R-:W-:Y:S01]  /*46f0*/  MUFU.EX2 R48, R48 ;  /* 0x0000003000307308 */ /* 0x000fe20000000800 */
[----:B-1----:R-:W-:-:S07]  /*4700*/  F2FP.BF16.F32.PACK_AB R156, R49, R72 ;  /* 0x00000048319c723e */ /* 0x002fce00000010ff */
[----:B------:R-:W-:Y:S01]  /*4710*/  MUFU.EX2 R165, R165 ;  /* 0x000000a500a57308 */ /* 0x000fe20000000800 */
[C---:B--2---:R-:W-:Y:S01]  /*4720*/  FADD.FTZ R4, R38.reuse, R37 ;  /* 0x0000002526047221 */ /* 0x044fe20000010000 */
[----:B------:R-:W-:-:S06]  /*4730*/  F2FP.BF16.F32.PACK_AB R163, R38, R163 ;  /* 0x000000a326a3723e */ /* 0x000fcc00000010ff */
[----:B------:R-:W0:Y:S08]  /*4740*/  MUFU.EX2 R3, R3 ;  /* 0x0000000300037308 */ /* 0x000e300000000800 */
[----:B------:R1:W-:Y:S08]  /*4750*/  MUFU.EX2 R160, R11 ;  /* 0x0000000b00a07308 */ /* 0x0003f00000000800 */
[----:B------:R-:W2:Y:S01]  /*4760*/  MUFU.EX2 R40, R40 ;  /* 0x0000002800287308 */ /* 0x000ea20000000800 */
[----:B-1----:R-:W-:Y:S01]  /*4770*/  FADD.FTZ R11, R71, R0 ;  /* 0x00000000470b7221 */ /* 0x002fe20000010000 */
[----:B0-----:R-:W-:-:S03]  /*4780*/  F2FP.BF16.F32.PACK_AB R158, R3, R48 ;  /* 0x00000030039e723e */ /* 0x001fc600000010ff */
[----:B------:R-:W-:-:S03]  /*4790*/  FADD.FTZ R0, R72, R11 ;  /* 0x0000000b48007221 */ /* 0x000fc60000010000 */
[----:B------:R-:W0:Y:S01]  /*47a0*/  MUFU.EX2 R15, R15 ;  /* 0x0000000f000f7308 */ /* 0x000e220000000800 */
[----:B------:R-:W-:-:S04]  /*47b0*/  FADD.FTZ R11, R49, R0 ;  /* 0x00000000310b7221 */ /* 0x000fc80000010000 */
[----:B------:R-:W-:-:S03]  /*47c0*/  FADD.FTZ R0, R48, R11 ;  /* 0x0000000b30007221 */ /* 0x000fc60000010000 */
[----:B------:R-:W1:Y:S01]  /*47d0*/  MUFU.EX2 R167, R167 ;  /* 0x000000a700a77308 */ /* 0x000e620000000800 */
[----:B------:R-:W-:-:S07]  /*47e0*/  FADD.FTZ R0, R3, R0 ;  /* 0x0000000003007221 */ /* 0x000fce0000010000 */
[----:B------:R-:W3:Y:S08]  /*47f0*/  MUFU.EX2 R7, R7 ;  /* 0x0000000700077308 */ /* 0x000ef00000000800 */
[----:B------:R4:W5:Y:S08]  /*4800*/  MUFU.EX2 R162, R9 ;  /* 0x0000000900a27308 */ /* 0x0009700000000800 */
[----:B------:R-:W5:Y:S01]  /*4810*/  MUFU.EX2 R13, R13 ;  /* 0x0000000d000d7308 */ /* 0x000f620000000800 */
[----:B----4-:R-:W-:Y:S01]  /*4820*/  FADD.FTZ R9, R165, R4 ;  /* 0x00000004a5097221 */ /* 0x010fe20000010000 */
[----:B--2---:R-:W-:-:S03]  /*4830*/  F2FP.BF16.F32.PACK_AB R165, R40, R165 ;  /* 0x000000a528a5723e */ /* 0x004fc600000010ff */
[----:B------:R-:W-:Y:S01]  /*4840*/  FADD.FTZ R4, R40, R9 ;  /* 0x0000000928047221 */ /* 0x000fe20000010000 */
[----:B0-----:R-:W-:Y:S02]  /*4850*/  FADD.FTZ R9, R15, R0 ;  /* 0x000000000f097221 */ /* 0x001fe40000010000 */
[----:B------:R3:W0:Y:S01]  /*4860*/  MUFU.EX2 R164, R5 ;  /* 0x0000000500a47308 */ /* 0x0006220000000800 */
[----:B-1----:R-:W-:Y:S01]  /*4870*/  FADD.FTZ R11, R167, R4 ;  /* 0x00000004a70b7221 */ /* 0x002fe20000010000 */
[C---:B------:R-:W-:Y:S01]  /*4880*/  FADD.FTZ R4, R160.reuse, R9 ;  /* 0x00000009a0047221 */ /* 0x040fe20000010000 */
[----:B------:R-:W-:-:S05]  /*4890*/  F2FP.BF16.F32.PACK_AB R160, R160, R15 ;  /* 0x0000000fa0a0723e */ /* 0x000fca00000010ff */
[----:B------:R-:W1:Y:S01]  /*48a0*/  MUFU.EX2 R21, R21 ;  /* 0x0000001500157308 */ /* 0x000e620000000800 */
[----:B---3--:R-:W-:-:S04]  /*48b0*/  FADD.FTZ R5, R7, R4 ;  /* 0x0000000407057221 */ /* 0x008fc80000010000 */
[C---:B-----5:R-:W-:Y:S01]  /*48c0*/  FADD.FTZ R4, R162.reuse, R5 ;  /* 0x00000005a2047221 */ /* 0x060fe20000010000 */
[----:B------:R-:W-:Y:S02]  /*48d0*/  F2FP.BF16.F32.PACK_AB R162, R162, R7 ;  /* 0x00000007a2a2723e */ /* 0x000fe400000010ff */
[----:B------:R-:W2:Y:S01]  /*48e0*/  MUFU.EX2 R166, R25 ;  /* 0x0000001900a67308 */ /* 0x000ea20000000800 */
[----:B------:R-:W-:-:S04]  /*48f0*/  FADD.FTZ R5, R13, R4 ;  /* 0x000000040d057221 */ /* 0x000fc80000010000 */
[C---:B0-----:R-:W-:Y:S01]  /*4900*/  FADD.FTZ R4, R164.reuse, R5 ;  /* 0x00000005a4047221 */ /* 0x041fe20000010000 */
[----:B------:R-:W-:Y:S02]  /*4910*/  F2FP.BF16.F32.PACK_AB R164, R164, R13 ;  /* 0x0000000da4a4723e */ /* 0x000fe400000010ff */
[----:B------:R-:W0:Y:S01]  /*4920*/  MUFU.EX2 R42, R42 ;  /* 0x0000002a002a7308 */ /* 0x000e220000000800 */
[----:B-1----:R-:W-:-:S04]  /*4930*/  FADD.FTZ R3, R21, R4 ;  /* 0x0000000415037221 */ /* 0x002fc80000010000 */
[C---:B--2---:R-:W-:Y:S01]  /*4940*/  FADD.FTZ R3, R166.reuse, R3 ;  /* 0x00000003a6037221 */ /* 0x044fe20000010000 */
[----:B------:R-:W-:Y:S01]  /*4950*/  F2FP.BF16.F32.PACK_AB R166, R166, R21 ;  /* 0x00000015a6a6723e */ /* 0x000fe200000010ff */
[C---:B0-----:R-:W-:Y:S01]  /*4960*/  FADD.FTZ R0, R42.reuse, R11 ;  /* 0x0000000b2a007221 */ /* 0x041fe20000010000 */
[----:B------:R-:W-:Y:S01]  /*4970*/  F2FP.BF16.F32.PACK_AB R167, R42, R167 ;  /* 0x000000a72aa7723e */ /* 0x000fe200000010ff */
[----:B------:R-:W-:Y:S06]  /*4980*/  @!P3 BRA `(.L_x_8545) ;  /* 0x000000300064b947 */ /* 0x000fec0003800000 */
[----:B------:R-:W-:Y:S01]  /*4990*/  IMAD.MOV.U32 R5, RZ, RZ, R30 ;  /* 0x000000ffff057224 */ /* 0x000fe200078e001e */
[----:B------:R-:W-:Y:S01]  /*49a0*/  UMOV UR60, UR47 ;  /* 0x0000002f003c7c82 */ /* 0x000fe20008000000 */
[----:B------:R-:W-:Y:S01]  /*49b0*/  IMAD.MOV.U32 R4, RZ, RZ, R33 ;  /* 0x000000ffff047224 */ /* 0x000fe200078e0021 */
[----:B------:R-:W-:Y:S01]  /*49c0*/  UMOV UR58, UR46 ;  /* 0x0000002e003a7c82 */ /* 0x000fe20008000000 */
[----:B------:R-:W-:Y:S01]  /*49d0*/  IMAD.MOV.U32 R151, RZ, RZ, RZ ;  /* 0x000000ffff977224 */ /* 0x000fe200078e00ff */
[----:B------:R-:W-:Y:S01]  /*49e0*/  ULDC UR56, c[0x0][0x9d8] ;  /* 0x0002760000387ab9 */ /* 0x000fe20000000800 */
[----:B------:R-:W-:-:S05]  /*49f0*/  ULDC UR55, c[0x0][0x988] ;  /* 0x0002620000377ab9 */ /* 0x000fca0000000800 */
.L_x_8554:
        /* <DEDUP_REMOVED lines=9> */
.L_x_8547:
[----:B------:R-:W-:Y:S01]  /*4a90*/  ULEA UR6, UR46, UR41, 0x3 ;  /* 0x000000292e067291 */ /* 0x000fe2000f8e183f */
[----:B------:R-:W-:-:S05]  /*4aa0*/  IMAD.U32 R6, RZ, RZ, UR47 ;  /* 0x0000002fff067e24 */ /* 0x000fca000f8e00ff */
[----:B------:R-:W-:-:S04]  /*4ab0*/  SHF.L.U32 R6, R6, 0x1f, RZ ;  /* 0x0000001f06067819 */ /* 0x000fc800000006ff */
[----:B------:R0:W1:Y:S01]  /*4ac0*/  SYNCS.PHASECHK.TRANS64.TRYWAIT P3, [UR6+0x28830], R6 ;  /* 0x02883006ff0075a7 */ /* 0x0000620008060146 */
[----:B------:R-:W-:Y:S05]  /*4ad0*/  @!P0 BRA `(.L_x_8548) ;  /* 0x0000000000048947 */ /* 0x000fea0003800000 */
[----:B------:R-:W-:Y:S01]  /*4ae0*/  BPT.TRAP 0x1 ;  /* 0x000000040000795c */ /* 0x000fe20000300000 */
.L_x_8548:
[----:B-1----:R-:W-:Y:S05]  /*4af0*/  @P3 BRA `(.L_x_8546) ;  /* 0x0000000000083947 */ /* 0x002fea0003800000 */
[----:B------:R-:W1:Y:S02]  /*4b00*/  SYNCS.PHASECHK.TRANS64.TRYWAIT P3, [UR6+0x28830], R6 ;  /* 0x02883006ff0075a7 */ /* 0x000e640008060146 */
[----:B-1----:R-:W-:Y:S05]  /*4b10*/  @!P3 BRA `(.L_x_8549) ;  /* 0x000000fc00b0b947 */ /* 0x002fea0003800000 */
.L_x_8546:
[----:B-1----:R-:W1:Y:S01]  /*4b20*/  S2R R7, SR_TID.X ;  /* 0x0000000000077919 */ /* 0x002e620000002100 */
        /* <DEDUP_REMOVED lines=16> */
[----:B-1----:R-:W-:-:S05]  /*4c30*/  SHF.R.U32.HI R7, RZ, 0x7, R7 ;  /* 0x00000007ff077819 */ /* 0x002fca0000011607 */
[----:B0-----:R-:W-:-:S05]  /*4c40*/  VIADD R6, R7, 0x8 ;  /* 0x0000000807067836 */ /* 0x001fca0000000000 */
        /* <DEDUP_REMOVED lines=28> */
.L_x_8551:
[----:B------:R-:W-:Y:S01]  /*4e10*/  ULEA UR6, UR58, UR41, 0x3 ;  /* 0x000000293a067291 */ /* 0x000fe2000f8e183f */
[----:B------:R-:W-:-:S05]  /*4e20*/  IMAD.U32 R6, RZ, RZ, UR60 ;  /* 0x0000003cff067e24 */ /* 0x000fca000f8e00ff */
[----:B------:R-:W-:-:S04]  /*4e30*/  SHF.L.U32 R6, R6, 0x1f, RZ ;  /* 0x0000001f06067819 */ /* 0x000fc800000006ff */
[----:B------:R0:W1:Y:S01]  /*4e40*/  SYNCS.PHASECHK.TRANS64.TRYWAIT P3, [UR6+0x28850], R6 ;  /* 0x02885006ff0075a7 */ /* 0x0000620008060146 */
[----:B------:R-:W-:Y:S05]  /*4e50*/  @!P0 BRA `(.L_x_8552) ;  /* 0x0000000000048947 */ /* 0x000fea0003800000 */
[----:B------:R-:W-:Y:S01]  /*4e60*/  BPT.TRAP 0x1 ;  /* 0x000000040000795c */ /* 0x000fe20000300000 */
.L_x_8552:
[----:B-1----:R-:W-:Y:S05]  /*4e70*/  @P3 BRA `(.L_x_8550) ;  /* 0x0000000000083947 */ /* 0x002fea0003800000 */
[----:B------:R-:W1:Y:S02]  /*4e80*/  SYNCS.PHASECHK.TRANS64.TRYWAIT P3, [UR6+0x28850], R6 ;  /* 0x02885006ff0075a7 */ /* 0x000e640008060146 */
[----:B-1----:R-:W-:Y:S05]  /*4e90*/  @!P3 BRA `(.L_x_8553) ;  /* 0x000000f800e8b947 */ /* 0x002fea0003800000 */
.L_x_8550:
        /* <DEDUP_REMOVED lines=15> */
[----:B------:R-:W-:Y:S01]  /*4f90*/  MUFU.TANH R32, R32 ;  /* 0x0000002000207308 */ /* 0x000fe20000002400 */
[----:B------:R-:W-:Y:S01]  /*4fa0*/  ULEA UR11, UR58, UR6, 0xb ;  /* 0x000000063a0b7291 */ /* 0x000fe2000f8e583f */
[----:B------:R-:W-:Y:S01]  /*4fb0*/  FMUL.FTZ R13, R37, UR56 ;  /* 0x00000038250d7c20 */ /* 0x000fe20008410000 */
[----:B------:R-:W-:Y:S01]  /*4fc0*/  FMUL.FTZ R37, R38, UR56 ;  /* 0x0000003826257c20 */ /* 0x000fe20008410000 */
[----:B-1----:R-:W-:Y:S01]  /*4fd0*/  FMUL.FTZ R7, R25, UR56 ;  /* 0x0000003819077c20 */ /* 0x002fe20008410000 */
[----:B------:R-:W-:Y:S01]  /*4fe0*/  FMUL.FTZ R25, R49, UR56 ;  /* 0x0000003831197c20 */ /* 0x000fe20008410000 */
[----:B------:R-:W-:Y:S01]  /*4ff0*/  FMUL.FTZ R35, R42, UR56 ;  /* 0x000000382a237c20 */ /* 0x000fe20008410000 */
[----:B------:R-:W-:Y:S01]  /*5000*/  FMUL.FTZ R12, R36, UR56 ;  /* 0x00000038240c7c20 */ /* 0x000fe20008410000 */
[----:B------:R-:W-:Y:S01]  /*5010*/  UMOV UR6, UR11 ;  /* 0x0000000b00067c82 */ /* 0x000fe20008000000 */
[----:B------:R-:W-:Y:S01]  /*5020*/  MUFU.TANH R33, R33 ;  /* 0x0000002100217308 */ /* 0x000fe20000002400 */
[----:B------:R-:W-:Y:S01]  /*5030*/  HGMMA.64x128x16.F32.BF16 R88, R180, gdesc[UR4].tnspB, R88, gsb0 ;  /* 0x41e00004b4587df0 */ /* 0x000fe20008001858 */
[----:B------:R-:W-:Y:S01]  /*5040*/  UIADD3 UR6, UR11, 0x80, URZ ;  /* 0x000000800b067890 */ /* 0x000fe2000fffe03f */
[----:B------:R-:W-:Y:S01]  /*5050*/  FMUL.FTZ R36, R43, UR56 ;  /* 0x000000382b247c20 */ /* 0x000fe20008410000 */
[----:B------:R-:W-:Y:S01]  /*5060*/  UMOV UR7, 0x40000040 ;  /* 0x4000004000077882 */ /* 0x000fe20000000000 */
        /* <DEDUP_REMOVED lines=14> */
[----:B0-----:R-:W-:Y:S01]  /*5150*/  FMUL.FTZ R6, R24, UR56 ;  /* 0x0000003818067c20 */ /* 0x001fe20008410000 */
        /* <DEDUP_REMOVED lines=21> */
[----:B------:R-:W0:Y:S01]  /*52b0*/  S2R R220, SR_TID.X ;  /* 0x0000000000dc7919 */ /* 0x000e220000002100 */
[----:B------:R-:W-:Y:S01]  /*52c0*/  UISETP.GT.AND UP1, UPT, UR59, UR57, UPT ;  /* 0x000000393b00728c */ /* 0x000fe2000bf24270 */
[----:B------:R-:W-:-:S05]  /*52d0*/  UMOV UR60, UR47 ;  /* 0x0000002f003c7c82 */ /* 0x000fca0008000000 */
[----:B------:R-:W-:Y:S08]  /*52e0*/  MUFU.TANH R39, R39 ;  /* 0x0000002700277308 */ /* 0x000ff00000002400 */
[----:B------:R-:W-:Y:S08]  /*52f0*/  MUFU.TANH R40, R40 ;  /* 0x0000002800287308 */ /* 0x000ff00000002400 */
[----:B------:R-:W-:Y:S08]  /*5300*/  MUFU.TANH R41, R41 ;  /* 0x0000002900297308 */ /* 0x000ff00000002400 */
[----:B------:R-:W-:Y:S01]  /*5310*/  MUFU.TANH R42, R42 ;  /* 0x0000002a002a7308 */ /* 0x000fe20000002400 */
[----:B0-----:R-:W-:-:S07]  /*5320*/  SHF.R.U32.HI R220, RZ, 0x7, R220 ;  /* 0x00000007ffdc7819 */ /* 0x001fce00000116dc */
        /* <DEDUP_REMOVED lines=10> */
[----:B------:R-:W-:-:S04]  /*53d0*/  FMUL.FTZ R180, R26, UR56 ;  /* 0x000000381ab47c20 */ /* 0x000fc80008410000 */
[----:B------:R-:W-:Y:S01]  /*53e0*/  MUFU.TANH R75, R75 ;  /* 0x0000004b004b7308 */ /* 0x000fe20000002400 */
[----:B------:R-:W-:Y:S01]  /*53f0*/  FMUL.FTZ R26, R52, UR56 ;  /* 0x00000038341a7c20 */ /* 0x000fe20008410000 */
[----:B------:R-:W-:Y:S01]  /*5400*/  HGMMA.64x128x16.F32.BF16 R88, R176, gdesc[UR4].tnspB, R88, gsb0 ;  /* 0x41e00004b0587df0 */ /* 0x000fe20008001858 */
[----:B------:R-:W-:Y:S01]  /*5410*/  UIADD3 UR6, UR11, 0x100, URZ ;  /* 0x000001000b067890 */ /* 0x000fe2000fffe03f */
[----:B------:R-:W-:-:S04]  /*5420*/  UMOV UR7, 0x40000040 ;  /* 0x4000004000077882 */ /* 0x000fc80000000000 */
[----:B------:R-:W0:Y:S08]  /*5430*/  MUFU.TANH R180, R180 ;  /* 0x000000b400b47308 */ /* 0x000e300000002400 */
        /* <DEDUP_REMOVED lines=25> */
[----:B------:R-:W-:Y:S01]  /*55d0*/  @UP0 ULDC UR6, c[0x0][0x44c] ;  /* 0x0001130000060ab9 */ /* 0x000fe20000000800 */
[----:B------:R-:W-:-:S05]  /*55e0*/  UMOV UR7, 0x40000040 ;  /* 0x4000004000077882 */ /* 0x000fca0000000000 */
[----:B------:R-:W1:Y:S08]  /*55f0*/  MUFU.TANH R178, R178 ;  /* 0x000000b200b27308 */ /* 0x000e700000002400 */
[----:B------:R-:W2:Y:S08]  /*5600*/  MUFU.TANH R176, R176 ;  /* 0x000000b000b07308 */ /* 0x000eb00000002400 */
[----:B------:R-:W3:Y:S08]  /*5610*/  MUFU.TANH R30, R30 ;  /* 0x0000001e001e7308 */ /* 0x000ef00000002400 */
        /* <DEDUP_REMOVED lines=11> */
[----:B------:R-:W-:Y:S01]  /*56d0*/  VIADD R173, R17, UR38 ;  /* 0x0000002611ad7c36 */ /* 0x000fe20008000000 */
[----:B------:R-:W-:-:S03]  /*56e0*/  WARPGROUP.ARRIVE ;  /* 0x00000000000079c5 */ /* 0x000fc60000000000 */
[----:B------:R-:W-:Y:S01]  /*56f0*/  @P2 IMAD.HI.U32 R29, R173, UR6, RZ ;  /* 0x00000006ad1d2c27 */ /* 0x000fe2000f8e00ff */
[----:B------:R-:W-:-:S04]  /*5700*/  @UP0 ULDC UR6, c[0x0][0x450] ;  /* 0x0001140000060ab9 */ /* 0x000fc80000000800 */
[----:B------:R-:W-:Y:S01]  /*5710*/  @P2 SHF.R.U32.HI R173, RZ, UR6, R29 ;  /* 0x00000006ffad2c19 */ /* 0x000fe2000801161d */
[----:B------:R-:W-:Y:S01]  /*5720*/  UMOV UR6, 0xffffff80 ;  /* 0xffffff8000067882 */ /* 0x000fe20000000000 */
[----:B------:R-:W-:Y:S01]  /*5730*/  FMUL.FTZ R29, R57, UR56 ;  /* 0x00000038391d7c20 */ /* 0x000fe20008410000 */
[----:B------:R-:W-:Y:S02]  /*5740*/  UIMAD UR6, UR59, UR6, 0x1 ;  /* 0x000000013b0674a4 */ /* 0x000fe4000f8e0206 */
[----:B------:R-:W4:Y:S01]  /*5750*/  SHFL.IDX PT, R47, R173, 0x1, 0x1c1f ;  /* 0x003c1f00ad2f7f89 */ /* 0x000f2200000e0000 */
[----:B------:R-:W-:Y:S02]  /*5760*/  UIADD3 UR59, UR59, -0x1, URZ ;  /* 0xffffffff3b3b7890 */ /* 0x000fe4000fffe03f */
[----:B------:R-:W-:Y:S01]  /*5770*/  MUFU.TANH R29, R29 ;  /* 0x0000001d001d7308 */ /* 0x000fe20000002400 */
[----:B------:R-:W-:Y:S01]  /*5780*/  IMAD.U32 R31, RZ, RZ, UR6 ;  /* 0x00000006ff1f7e24 */ /* 0x000fe2000f8e00ff */
[----:B------:R-:W-:-:S04]  /*5790*/  UIADD3 UR6, UR11, 0x180, URZ ;  /* 0x000001800b067890 */ /* 0x000fc8000fffe03f */
[----:B------:R-:W-:Y:S01]  /*57a0*/  IADD3 R174, R31, UR53, -R16 ;  /* 0x000000351fae7c10 */ /* 0x000fe2000fffe810 */
[----:B------:R-:W-:Y:S01]  /*57b0*/  FMUL.FTZ R31, R60, UR56 ;  /* 0x000000383c1f7c20 */ /* 0x000fe20008410000 */
[----:B------:R-:W-:Y:S01]  /*57c0*/  FMUL.FTZ R60, R64, UR56 ;  /* 0x00000038403c7c20 */ /* 0x000fe20008410000 */
[----:B------:R-:W-:Y:S01]  /*57d0*/  FMUL.FTZ R64, R72, UR56 ;  /* 0x0000003848407c20 */ /* 0x000fe20008410000 */
[----:B------:R-:W-:Y:S01]  /*57e0*/  FMUL.FTZ R72, R85, UR56 ;  /* 0x0000003855487c20 */ /* 0x000fe20008410000 */
[----:B------:R-:W-:Y:S01]  /*57f0*/  HGMMA.64x128x16.F32.BF16 R88, R168, gdesc[UR4].tnspB, R88, gsb0 ;  /* 0x41e00004a8587df0 */ /* 0x000fe20008001858 */
[----:B------:R-:W-:Y:S01]  /*5800*/  UIADD3 UR6, UR11, 0x200, URZ ;  /* 0x000002000b067890 */ /* 0x000fe2000fffe03f */
[----:B------:R-:W-:Y:S01]  /*5810*/  VIADD R174, R174, -UR54 ;  /* 0x80000036aeae7c36 */ /* 0x000fe20008000000 */
[----:B------:R-:W-:Y:S01]  /*5820*/  UMOV UR7, 0x40000040 ;  /* 0x4000004000077882 */ /* 0x000fe20000000000 */
[----:B------:R-:W-:Y:S02]  /*5830*/  MUFU.TANH R31, R31 ;  /* 0x0000001f001f7308 */ /* 0x000fe40000002400 */
[----:B----4-:R-:W-:-:S02]  /*5840*/  IMAD.IADD R56, R174, 0x1, R47 ;  /* 0x00000001ae387824 */ /* 0x010fc400078e022f */
[----:B------:R-:W-:Y:S01]  /*5850*/  FMUL.FTZ R47, R63, UR56 ;  /* 0x000000383f2f7c20 */ /* 0x000fe20008410000 */
[----:B------:R-:W-:-:S03]  /*5860*/  FMUL.FTZ R63, R73, UR56 ;  /* 0x00000038493f7c20 */ /* 0x000fc60008410000 */
[----:B------:R-:W-:Y:S01]  /*5870*/  MUFU.TANH R60, R60 ;  /* 0x0000003c003c7308 */ /* 0x000fe20000002400 */
[----:B------:R-:W4:Y:S01]  /*5880*/  SHFL.IDX PT, R73, R173, RZ, 0x1c1f ;  /* 0x001c1fffad497589 */ /* 0x000f2200000e0000 */
[C---:B------:R-:W-:Y:S02]  /*5890*/  ISETP.GT.AND P3, PT, R56.reuse, RZ, PT ;  /* 0x000000ff3800720c */ /* 0x040fe40003f64270 */
[----:B------:R-:W-:Y:S02]  /*58a0*/  ISETP.GT.AND P4, PT, R56, 0x1, PT ;  /* 0x000000013800780c */ /* 0x000fe40003f84270 */
[----:B0-----:R-:W-:Y:S02]  /*58b0*/  FSEL R180, R180, -INF , P3 ;  /* 0xff800000b4b47808 */ /* 0x001fe40001800000 */
[----:B------:R-:W-:Y:S01]  /*58c0*/  ISETP.GT.AND P3, PT, R56, 0x8, PT ;  /* 0x000000083800780c */ /* 0x000fe20003f64270 */
[----:B------:R-:W0:Y:S01]  /*58d0*/  MUFU.TANH R47, R47 ;  /* 0x0000002f002f7308 */ /* 0x000e220000002400 */
[----:B-1----:R-:W-:-:S02]  /*58e0*/  FSEL R178, R178, -INF , P4 ;  /* 0xff800000b2b27808 */ /* 0x002fc40002000000 */
[----:B------:R-:W-:Y:S02]  /*58f0*/  FMNMX.FTZ R49, R180, R5, !PT ;  /* 0x00000005b4317209 */ /* 0x000fe40007810000 */
[----:B------:R-:W-:Y:S02]  /*5900*/  ISETP.GT.AND P4, PT, R56, 0x9, PT ;  /* 0x000000093800780c */ /* 0x000fe40003f84270 */
[----:B--2---:R-:W-:Y:S01]  /*5910*/  FSEL R176, R176, -INF , P3 ;  /* 0xff800000b0b07808 */ /* 0x004fe20001800000 */
[----:B------:R-:W-:Y:S01]  /*5920*/  MUFU.TANH R64, R64 ;  /* 0x0000004000407308 */ /* 0x000fe20000002400 */
[----:B------:R-:W-:Y:S02]  /*5930*/  FMNMX.FTZ R49, R178, R49, !PT ;  /* 0x00000031b2317209 */ /* 0x000fe40007810000 */
[----:B------:R-:W-:Y:S02]  /*5940*/  ISETP.GT.AND P3, PT, R56, 0x10, PT ;  /* 0x000000103800780c */ /* 0x000fe40003f64270 */
[----:B---3--:R-:W-:Y:S01]  /*5950*/  FSEL R172, R30, -INF , P4 ;  /* 0xff8000001eac7808 */ /* 0x008fe20002000000 */
[----:B------:R-:W-:Y:S01]  /*5960*/  FMUL.FTZ R30, R66, UR56 ;  /* 0x00000038421e7c20 */ /* 0x000fe20008410000 */
[----:B------:R-:W-:Y:S01]  /*5970*/  FMNMX.FTZ R49, R176, R49, !PT ;  /* 0x00000031b0317209 */ /* 0x000fe20007810000 */
[----:B----4-:R-:W-:Y:S01]  /*5980*/  IMAD.IADD R73, R174, 0x1, R73 ;  /* 0x00000001ae497824 */ /* 0x010fe200078e0249 */
[----:B------:R-:W-:Y:S01]  /*5990*/  ISETP.GT.AND P4, PT, R56, 0x11, PT ;  /* 0x000000113800780c */ /* 0x000fe20003f84270 */
[----:B------:R-:W-:Y:S01]  /*59a0*/  FMUL.FTZ R66, R77, UR56 ;  /* 0x000000384d427c20 */ /* 0x000fe20008410000 */
[----:B------:R-:W-:Y:S01]  /*59b0*/  FMNMX.FTZ R49, R172, R49, !PT ;  /* 0x00000031ac317209 */ /* 0x000fe20007810000 */
[----:B------:R-:W1:Y:S01]  /*59c0*/  MUFU.TANH R30, R30 ;  /* 0x0000001e001e7308 */ /* 0x000e620000002400 */
[----:B------:R-:W-:-:S02]  /*59d0*/  ISETP.GT.AND P5, PT, R73, RZ, PT ;  /* 0x000000ff4900720c */ /* 0x000fc40003fa4270 */
[----:B------:R-:W-:-:S04]  /*59e0*/  ISETP.GT.AND P6, PT, R73, 0x8, PT ;  /* 0x000000084900780c */ /* 0x000fc80003fc4270 */
[----:B------:R-:W-:Y:S01]  /*59f0*/  FSEL R8, R8, -INF , P6 ;  /* 0xff80000008087808 */ /* 0x000fe20003000000 */
[----:B------:R-:W-:Y:S01]  /*5a00*/  MUFU.TANH R63, R63 ;  /* 0x0000003f003f7308 */ /* 0x000fe20000002400 */
[----:B------:R-:W-:-:S04]  /*5a10*/  ISETP.GT.AND P6, PT, R73, 0x11, PT ;  /* 0x000000114900780c */ /* 0x000fc80003fc4270 */
[----:B------:R-:W-:Y:S02]  /*5a20*/  FSEL R11, R11, -INF , P6 ;  /* 0xff8000000b0b7808 */ /* 0x000fe40003000000 */
[----:B------:R-:W-:Y:S01]  /*5a30*/  ISETP.GT.AND P6, PT, R73, 0x20, PT ;  /* 0x000000204900780c */ /* 0x000fe20003fc4270 */
[----:B------:R-:W-:Y:S08]  /*5a40*/  MUFU.TANH R66, R66 ;  /* 0x0000004200427308 */ /* 0x000ff00000002400 */
[----:B------:R-:W-:Y:S01]  /*5a50*/  MUFU.TANH R72, R72 ;  /* 0x0000004800487308 */ /* 0x000fe20000002400 */
[----:B------:R-:W-:-:S02]  /*5a60*/  WARPGROUP.DEPBAR.LE gsb0, 0x0 ;  /* 0x00008000000079c5 */ /* 0x000fc40000010000 */
[----:B------:R-:W-:Y:S01]  /*5a70*/  WARPGROUP.ARRIVE ;  /* 0x00000000000079c5 */ /* 0x000fe20000000000 */
[----:B------:R-:W-:Y:S02]  /*5a80*/  FSEL R170, R32, -INF , P3 ;  /* 0xff80000020aa7808 */ /* 0x000fe40001800000 */
[----:B------:R-:W-:Y:S02]  /*5a90*/  ISETP.GT.AND P3, PT, R56, 0x18, PT ;  /* 0x000000183800780c */ /* 0x000fe40003f64270 */
[----:B------:R-:W-:Y:S01]  /*5aa0*/  FSEL R168, R33, -INF , P4 ;  /* 0xff80000021a87808 */ /* 0x000fe20002000000 */
[----:B------:R-:W-:Y:S01]  /*5ab0*/  HGMMA.64x128x16.F32.BF16 R88, R152, gdesc[UR4].tnspB, R88, gsb0 ;  /* 0x41e0000498587df0 */ /* 0x000fe20008001858 */
[----:B------:R-:W-:Y:S01]  /*5ac0*/  FMNMX.FTZ R49, R170, R49, !PT ;  /* 0x00000031aa317209 */ /* 0x000fe20007810000 */
[----:B------:R-:W-:Y:S01]  /*5ad0*/  UIADD3 UR6, UR11, 0x280, URZ ;  /* 0x000002800b067890 */ /* 0x000fe2000fffe03f */
[----:B------:R-:W-:Y:S01]  /*5ae0*/  ISETP.GT.AND P4, PT, R56, 0x19, PT ;  /* 0x000000193800780c */ /* 0x000fe20003f84270 */
[----:B------:R-:W-:Y:S01]  /*5af0*/  UMOV UR7, 0x40000040 ;  /* 0x4000004000077882 */ /* 0x000fe20000000000 */
[----:B------:R-:W-:-:S02]  /*5b00*/  FSEL R37, R37, -INF , P3 ;  /* 0xff80000025257808 */ /* 0x000fc40001800000 */
[----:B------:R-:W-:Y:S02]  /*5b10*/  FMNMX.FTZ R50, R168, R49, !PT ;  /* 0x00000031a8327209 */ /* 0x000fe40007810000 */
[----:B------:R-:W-:Y:S02]  /*5b20*/  ISETP.GT.AND P3, PT, R56, 0x20, PT ;  /* 0x000000203800780c */ /* 0x000fe40003f64270 */
[----:B------:R-:W-:Y:S02]  /*5b30*/  FSEL R32, R34, -INF , P4 ;  /* 0xff80000022207808 */ /* 0x000fe40002000000 */
[----:B------:R-:W-:Y:S02]  /*5b40*/  FMNMX.FTZ R49, R37, R50, !PT ;  /* 0x0000003225317209 */ /* 0x000fe40007810000 */
[----:B------:R-:W-:Y:S02]  /*5b50*/  ISETP.GT.AND P4, PT, R56, 0x21, PT ;  /* 0x000000213800780c */ /* 0x000fe40003f84270 */
        /* <DEDUP_REMOVED lines=11> */
[----:B------:R-:W-:Y:S02]  /*5c10*/  FSEL R39, R40, -INF , P3 ;  /* 0xff80000028277808 */ /* 0x000fe40001800000 */
[----:B------:R-:W-:-:S02]  /*5c20*/  ISETP.GT.AND P4, PT, R56, 0x31, PT ;  /* 0x000000313800780c */ /* 0x000fc40003f84270 */
[----:B------:R-:W-:Y:S02]  /*5c30*/  FMNMX.FTZ R40, R35, R38, !PT ;  /* 0x0000002623287209 */ /* 0x000fe40007810000 */
[----:B------:R-:W-:Y:S02]  /*5c40*/  ISETP.GT.AND P3, PT, R56, 0x38, PT ;  /* 0x000000383800780c */ /* 0x000fe40003f64270 */
[----:B------:R-:W-:Y:S02]  /*5c50*/  FSEL R38, R41, -INF , P4 ;  /* 0xff80000029267808 */ /* 0x000fe40002000000 */
[----:B------:R-:W-:Y:S02]  /*5c60*/  FMNMX.FTZ R49, R39, R40, !PT ;  /* 0x0000002827317209 */ /* 0x000fe40007810000 */
[----:B------:R-:W-:Y:S02]  /*5c70*/  FSEL R41, R42, -INF , P3 ;  /* 0xff8000002a297808 */ /* 0x000fe40001800000 */
[----:B------:R-:W-:-:S02]  /*5c80*/  ISETP.GT.AND P4, PT, R56, 0x39, PT ;  /* 0x000000393800780c */ /* 0x000fc40003f84270 */
[----:B------:R-:W-:Y:S02]  /*5c90*/  FMNMX.FTZ R42, R38, R49, !PT ;  /* 0x00000031262a7209 */ /* 0x000fe40007810000 */
[C---:B------:R-:W-:Y:S02]  /*5ca0*/  ISETP.GT.AND P3, PT, R56.reuse, 0x40, PT ;  /* 0x000000403800780c */ /* 0x040fe40003f64270 */
[----:B------:R-:W-:Y:S02]  /*5cb0*/  FSEL R40, R43, -INF , P4 ;  /* 0xff8000002b287808 */ /* 0x000fe40002000000 */
[----:B------:R-:W-:Y:S02]  /*5cc0*/  FMNMX.FTZ R49, R41, R42, !PT ;  /* 0x0000002a29317209 */ /* 0x000fe40007810000 */
[----:B------:R-:W-:Y:S02]  /*5cd0*/  ISETP.GT.AND P4, PT, R56, 0x41, PT ;  /* 0x000000413800780c */ /* 0x000fe40003f84270 */
[----:B------:R-:W-:-:S02]  /*5ce0*/  FSEL R43, R44, -INF , P3 ;  /* 0xff8000002c2b7808 */ /* 0x000fc40001800000 */
[----:B------:R-:W-:Y:S02]  /*5cf0*/  FMNMX.FTZ R44, R40, R49, !PT ;  /* 0x00000031282c7209 */ /* 0x000fe40007810000 */
[----:B------:R-:W-:Y:S02]  /*5d00*/  FSEL R42, R45, -INF , P4 ;  /* 0xff8000002d2a7808 */ /* 0x000fe40002000000 */
[C---:B------:R-:W-:Y:S02]  /*5d10*/  ISETP.GT.AND P3, PT, R56.reuse, 0x48, PT ;  /* 0x000000483800780c */ /* 0x040fe40003f64270 */
[----:B------:R-:W-:Y:S02]  /*5d20*/  FMNMX.FTZ R45, R43, R44, !PT ;  /* 0x0000002c2b2d7209 */ /* 0x000fe40007810000 */
[----:B------:R-:W-:Y:S02]  /*5d30*/  ISETP.GT.AND P4, PT, R56, 0x49, PT ;  /* 0x000000493800780c */ /* 0x000fe40003f84270 */
[----:B------:R-:W-:-:S02]  /*5d40*/  FSEL R44, R46, -INF , P3 ;  /* 0xff8000002e2c7808 */ /* 0x000fc40001800000 */
[----:B------:R-:W-:Y:S02]  /*5d50*/  FMNMX.FTZ R49, R42, R45, !PT ;  /* 0x0000002d2a317209 */ /* 0x000fe40007810000 */
[----:B------:R-:W-:Y:S02]  /*5d60*/  ISETP.GT.AND P3, PT, R56, 0x50, PT ;  /* 0x000000503800780c */ /* 0x000fe40003f64270 */
[----:B0-----:R-:W-:Y:S02]  /*5d70*/  FSEL R45, R47, -INF , P4 ;  /* 0xff8000002f2d7808 */ /* 0x001fe40002000000 */
[----:B------:R-:W-:Y:S02]  /*5d80*/  FMNMX.FTZ R50, R44, R49, !PT ;  /* 0x000000312c327209 */ /* 0x000fe40007810000 */
[----:B------:R-:W-:Y:S02]  /*5d90*/  ISETP.GT.AND P4, PT, R56, 0x51, PT ;  /* 0x000000513800780c */ /* 0x000fe40003f84270 */
[----:B-1----:R-:W-:-:S02]  /*5da0*/  FSEL R46, R30, -INF , P3 ;  /* 0xff8000001e2e7808 */ /* 0x002fc40001800000 */
[----:B------:R-:W-:Y:S02]  /*5db0*/  FMNMX.FTZ R49, R45, R50, !PT ;  /* 0x000000322d317209 */ /* 0x000fe40007810000 */
[----:B------:R-:W-:Y:S02]  /*5dc0*/  ISETP.GT.AND P3, PT, R56, 0x58, PT ;  /* 0x000000583800780c */ /* 0x000fe40003f64270 */
[----:B------:R-:W-:Y:S02]  /*5dd0*/  FSEL R47, R48, -INF , P4 ;  /* 0xff800000302f7808 */ /* 0x000fe40002000000 */
[----:B------:R-:W-:Y:S02]  /*5de0*/  FMNMX.FTZ R30, R46, R49, !PT ;  /* 0x000000312e1e7209 */ /* 0x000fe40007810000 */
[----:B------:R-:W-:Y:S02]  /*5df0*/  ISETP.GT.AND P4, PT, R56, 0x59, PT ;  /* 0x000000593800780c */ /* 0x000fe40003f84270 */
[----:B------:R-:W-:Y:S01]  /*5e00*/  FSEL R48, R70, -INF , P3 ;  /* 0xff80000046307808 */ /* 0x000fe20001800000 */
[----:B------:R-:W-:Y:S01]  /*5e10*/  FMUL.FTZ R70, R84, UR56 ;  /* 0x0000003854467c20 */ /* 0x000fe20008410000 */
[----:B------:R-:W-:-:S02]  /*5e20*/  FMNMX.FTZ R51, R47, R30, !PT ;  /* 0x0000001e2f337209 */ /* 0x000fc40007810000 */
[----:B------:R-:W-:Y:S02]  /*5e30*/  ISETP.GT.AND P3, PT, R56, 0x60, PT ;  /* 0x000000603800780c */ /* 0x000fe40003f64270 */
[----:B------:R-:W-:Y:S01]  /*5e40*/  FSEL R49, R71, -INF , P4 ;  /* 0xff80000047317808 */ /* 0x000fe20002000000 */
[----:B------:R-:W-:Y:S01]  /*5e50*/  MUFU.TANH R70, R70 ;  /* 0x0000004600467308 */ /* 0x000fe20000002400 */
        /* <DEDUP_REMOVED lines=16> */
[----:B------:R-:W-:Y:S01]  /*5f60*/  ISETP.GT.AND P3, PT, R56, 0x78, PT ;  /* 0x000000783800780c */ /* 0x000fe20003f64270 */
[----:B------:R-:W-:Y:S02]  /*5f70*/  WARPGROUP.DEPBAR.LE gsb0, 0x0 ;  /* 0x00008000000079c5 */ /* 0x000fe40000010000 */
[----:B------:R-:W-:Y:S01]  /*5f80*/  WARPGROUP.ARRIVE ;  /* 0x00000000000079c5 */ /* 0x000fe20000000000 */
[----:B------:R-:W-:Y:S02]  /*5f90*/  FSEL R54, R54, -INF , P4 ;  /* 0xff80000036367808 */ /* 0x000fe40002000000 */
[----:B------:R-:W-:Y:S02]  /*5fa0*/  FMNMX.FTZ R57, R52, R57, !PT ;  /* 0x0000003934397209 */ /* 0x000fe40007810000 */
[----:B------:R-:W-:Y:S01]  /*5fb0*/  ISETP.GT.AND P4, PT, R56, 0x79, PT ;  /* 0x000000793800780c */ /* 0x000fe20003f84270 */
[----:B------:R-:W-:Y:S01]  /*5fc0*/  HGMMA.64x128x16.F32.BF16 R88, R156, gdesc[UR4].tnspB, R88, gsb0 ;  /* 0x41e000049c587df0 */ /* 0x000fe20008001858 */
[----:B------:R-:W-:Y:S01]  /*5fd0*/  FSEL R56, R86, -INF , P3 ;  /* 0xff80000056387808 */ /* 0x000fe20001800000 */
[----:B------:R-:W-:Y:S01]  /*5fe0*/  UIADD3 UR6, UR11, 0x300, URZ ;  /* 0x000003000b067890 */ /* 0x000fe2000fffe03f */
[----:B------:R-:W-:Y:S01]  /*5ff0*/  FMNMX.FTZ R59, R54, R57, !PT ;  /* 0x00000039363b7209 */ /* 0x000fe20007810000 */
[----:B------:R-:W-:Y:S01]  /*6000*/  UMOV UR7, 0x40000040 ;  /* 0x4000004000077882 */ /* 0x000fe20000000000 */
[----:B------:R-:W-:-:S02]  /*6010*/  FSEL R57, R87, -INF , P4 ;  /* 0xff80000057397808 */ /* 0x000fc40002000000 */
[----:B------:R-:W-:Y:S01]  /*6020*/  FMNMX.FTZ R30, R56, R59, !PT ;  /* 0x0000003b381e7209 */ /* 0x000fe20007810000 */
[----:B------:R-:W-:Y:S01]  /*6030*/  FMUL.FTZ R59, R65, UR56 ;  /* 0x00000038413b7c20 */ /* 0x000fe20008410000 */
[----:B------:R-:W-:Y:S02]  /*6040*/  ISETP.GT.AND P4, PT, R73, 0x1, PT ;  /* 0x000000014900780c */ /* 0x000fe40003f84270 */
[----:B------:R-:W-:Y:S02]  /*6050*/  FMNMX.FTZ R30, R57, R30, !PT ;  /* 0x0000001e391e7209 */ /* 0x000fe40007810000 */
[----:B------:R-:W-:Y:S01]  /*6060*/  FSEL R71, R6, -INF , P5 ;  /* 0xff80000006477808 */ /* 0x000fe20002800000 */
[----:B------:R-:W0:Y:S01]  /*6070*/  MUFU.TANH R59, R59 ;  /* 0x0000003b003b7308 */ /* 0x000e220000002400 */
[----:B------:R-:W-:Y:S01]  /*6080*/  FSEL R7, R7, -INF , P4 ;  /* 0xff80000007077808 */ /* 0x000fe20002000000 */
[----:B------:R-:W1:Y:S01]  /*6090*/  SHFL.BFLY PT, R65, R30, 0x2, 0x1f ;  /* 0x0c401f001e417f89 */ /* 0x000e6200000e0000 */
[----:B------:R-:W-:-:S02]  /*60a0*/  FMNMX.FTZ R74, R71, R4, !PT ;  /* 0x00000004474a7209 */ /* 0x000fc40007810000 */
[----:B------:R-:W-:Y:S02]  /*60b0*/  ISETP.GT.AND P5, PT, R73, 0x9, PT ;  /* 0x000000094900780c */ /* 0x000fe40003fa4270 */
[----:B------:R-:W-:Y:S02]  /*60c0*/  FMNMX.FTZ R75, R7, R74, !PT ;  /* 0x0000004a074b7209 */ /* 0x000fe40007810000 */
[----:B------:R-:W-:Y:S02]  /*60d0*/  ISETP.GT.AND P4, PT, R73, 0x10, PT ;  /* 0x000000104900780c */ /* 0x000fe40003f84270 */
[----:B------:R-:W-:Y:S02]  /*60e0*/  FSEL R9, R9, -INF , P5 ;  /* 0xff80000009097808 */ /* 0x000fe40002800000 */
[----:B------:R-:W-:Y:S02]  /*60f0*/  FMNMX.FTZ R74, R8, R75, !PT ;  /* 0x0000004b084a7209 */ /* 0x000fe40007810000 */
[----:B------:R-:W-:-:S02]  /*6100*/  FSEL R10, R10, -INF , P4 ;  /* 0xff8000000a0a7808 */ /* 0x000fc40002000000 */
[----:B------:R-:W-:Y:S02]  /*6110*/  FMNMX.FTZ R75, R9, R74, !PT ;  /* 0x0000004a094b7209 */ /* 0x000fe40007810000 */
[C---:B------:R-:W-:Y:S02]  /*6120*/  ISETP.GT.AND P5, PT, R73.reuse, 0x18, PT ;  /* 0x000000184900780c */ /* 0x040fe40003fa4270 */
[----:B------:R-:W-:Y:S02]  /*6130*/  ISETP.GT.AND P4, PT, R73, 0x19, PT ;  /* 0x000000194900780c */ /* 0x000fe40003f84270 */
[----:B------:R-:W-:Y:S02]  /*6140*/  FSEL R74, R12, -INF , P5 ;  /* 0xff8000000c4a7808 */ /* 0x000fe40002800000 */
[----:B------:R-:W-:Y:S02]  /*6150*/  FSEL R13, R13, -INF , P4 ;  /* 0xff8000000d0d7808 */ /* 0x000fe40002000000 */
[----:B-1----:R-:W-:Y:S01]  /*6160*/  FMNMX.FTZ R69, R30, R65, !PT ;  /* 0x000000411e457209 */ /* 0x002fe20007810000 */
[----:B------:R-:W-:Y:S01]  /*6170*/  FMUL.FTZ R65, R76, UR56 ;  /* 0x000000384c417c20 */ /* 0x000fe20008410000 */
[----:B------:R-:W-:-:S02]  /*6180*/  FMNMX.FTZ R76, R10, R75, !PT ;  /* 0x0000004b0a4c7209 */ /* 0x000fc40007810000 */
[----:B------:R-:W-:Y:S01]  /*6190*/  ISETP.GT.AND P5, PT, R73, 0x21, PT ;  /* 0x000000214900780c */ /* 0x000fe20003fa4270 */
[----:B------:R-:W1:Y:S01]  /*61a0*/  SHFL.BFLY PT, R30, R69, 0x1, 0x1f ;  /* 0x0c201f00451e7f89 */ /* 0x000e6200000e0000 */
[----:B------:R-:W-:Y:S01]  /*61b0*/  FMNMX.FTZ R75, R11, R76, !PT ;  /* 0x0000004c0b4b7209 */ /* 0x000fe20007810000 */
[----:B------:R-:W2:Y:S01]  /*61c0*/  MUFU.TANH R65, R65 ;  /* 0x0000004100417308 */ /* 0x000ea20000002400 */
[----:B------:R-:W-:Y:S02]  /*61d0*/  ISETP.GT.AND P4, PT, R73, 0x28, PT ;  /* 0x000000284900780c */ /* 0x000fe40003f84270 */
[----:B------:R-:W-:Y:S02]  /*61e0*/  FMNMX.FTZ R76, R74, R75, !PT ;  /* 0x0000004b4a4c7209 */ /* 0x000fe40007810000 */
[----:B------:R-:W-:Y:S02]  /*61f0*/  FSEL R75, R14, -INF , P6 ;  /* 0xff8000000e4b7808 */ /* 0x000fe40003000000 */
[----:B------:R-:W-:-:S02]  /*6200*/  FMNMX.FTZ R76, R13, R76, !PT ;  /* 0x0000004c0d4c7209 */ /* 0x000fc40007810000 */
[----:B------:R-:W-:Y:S02]  /*6210*/  FSEL R15, R15, -INF , P5 ;  /* 0xff8000000f0f7808 */ /* 0x000fe40002800000 */
[----:B------:R-:W-:Y:S02]  /*6220*/  FMNMX.FTZ R78, R75, R76, !PT ;  /* 0x0000004c4b4e7209 */ /* 0x000fe40007810000 */
[----:B------:R-:W-:Y:S02]  /*6230*/  ISETP.GT.AND P6, PT, R73, 0x29, PT ;  /* 0x000000294900780c */ /* 0x000fe40003fc4270 */
[----:B------:R-:W-:Y:S02]  /*6240*/  FSEL R76, R20, -INF , P4 ;  /* 0xff800000144c7808 */ /* 0x000fe40002000000 */
[----:B------:R-:W-:Y:S02]  /*6250*/  FMNMX.FTZ R77, R15, R78, !PT ;  /* 0x0000004e0f4d7209 */ /* 0x000fe40007810000 */
[----:B------:R-:W-:-:S02]  /*6260*/  ISETP.GT.AND P5, PT, R73, 0x30, PT ;  /* 0x000000304900780c */ /* 0x000fc40003fa4270 */
[----:B------:R-:W-:Y:S02]  /*6270*/  FSEL R21, R21, -INF , P6 ;  /* 0xff80000015157808 */ /* 0x000fe40003000000 */
[----:B-1----:R-:W-:Y:S02]  /*6280*/  FMNMX.FTZ R30, R69, R30, !PT ;  /* 0x0000001e451e7209 */ /* 0x002fe40007810000 */
[----:B------:R-:W-:Y:S02]  /*6290*/  FMNMX.FTZ R20, R76, R77, !PT ;  /* 0x0000004d4c147209 */ /* 0x000fe40007810000 */
[C---:B------:R-:W-:Y:S01]  /*62a0*/  FSETP.NEU.FTZ.AND P3, PT, R30.reuse, -INF , PT ;  /* 0xff8000001e00780b */ /* 0x040fe20003f7d000 */
[----:B------:R-:W-:Y:S01]  /*62b0*/  FMUL.FTZ R69, R30, UR10 ;  /* 0x0000000a1e457c20 */ /* 0x000fe20008410000 */
[----:B------:R-:W-:Y:S02]  /*62c0*/  ISETP.GT.AND P4, PT, R73, 0x31, PT ;  /* 0x000000314900780c */ /* 0x000fe40003f84270 */
[----:B------:R-:W-:-:S02]  /*62d0*/  FMNMX.FTZ R20, R21, R20, !PT ;  /* 0x0000001415147209 */ /* 0x000fc40007810000 */
[----:B------:R-:W-:Y:S02]  /*62e0*/  FSEL R69, R69, RZ, P3 ;  /* 0x000000ff45457208 */ /* 0x000fe40001800000 */
[----:B------:R-:W-:Y:S02]  /*62f0*/  ISETP.GT.AND P6, PT, R73, 0x38, PT ;  /* 0x000000384900780c */ /* 0x000fe40003fc4270 */
[----:B------:R-:W-:Y:S01]  /*6300*/  FSEL R25, R25, -INF , P4 ;  /* 0xff80000019197808 */ /* 0x000fe20002000000 */
        /* <DEDUP_REMOVED lines=10> */
[----:B------:R1:W-:Y:S01]  /*63b0*/  MUFU.EX2 R20, R78 ;  /* 0x0000004e00147308 */ /* 0x0003e20000000800 */
[----:B------:R-:W-:Y:S01]  /*63c0*/  ISETP.GT.AND P4, PT, R73, 0x40, PT ;  /* 0x000000404900780c */ /* 0x000fe20003f84270 */
[--C-:B------:R-:W-:Y:S01]  /*63d0*/  FFMA.FTZ R181, R180, UR10, -R69.reuse ;  /* 0x0000000ab4b57c23 */ /* 0x100fe20008010845 */
        /* <DEDUP_REMOVED lines=31> */
[----:B------:R3:W-:Y:S01]  /*65d0*/  MUFU.EX2 R12, R172 ;  /* 0x000000ac000c7308 */ /* 0x0007e20000000800 */
[----:B------:R-:W-:Y:S01]  /*65e0*/  FMNMX.FTZ R33, R58, R33, !PT ;  /* 0x000000213a217209 */ /* 0x000fe20007810000 */
[--C-:B------:R-:W-:Y:S01]  /*65f0*/  FFMA.FTZ R39, R53, UR10, -R69.reuse ;  /* 0x0000000a35277c23 */ /* 0x100fe20008010845 */
[----:B------:R-:W-:Y:S01]  /*6600*/  ISETP.GT.AND P4, PT, R73, 0x58, PT ;  /* 0x000000584900780c */ /* 0x000fe20003f84270 */
[--C-:B------:R-:W-:Y:S01]  /*6610*/  FFMA.FTZ R50, R54, UR10, -R69.reuse ;  /* 0x0000000a36327c23 */ /* 0x100fe20008010845 */
[----:B0-----:R-:W-:Y:S01]  /*6620*/  FSEL R59, R59, -INF , P5 ;  /* 0xff8000003b3b7808 */ /* 0x001fe20002800000 */
[--C-:B------:R-:W-:Y:S01]  /*6630*/  FFMA.FTZ R43, R56, UR10, -R69.reuse ;  /* 0x0000000a382b7c23 */ /* 0x100fe20008010845 */
[----:B------:R-:W-:Y:S01]  /*6640*/  FMNMX.FTZ R34, R60, R33, !PT ;  /* 0x000000213c227209 */ /* 0x000fe20007810000 */
[----:B------:R-:W-:Y:S01]  /*6650*/  MUFU.EX2 R177, R177 ;  /* 0x000000b100b17308 */ /* 0x000fe20000000800 */
[----:B------:R-:W-:Y:S01]  /*6660*/  ISETP.GT.AND P6, PT, R73, 0x59, PT ;  /* 0x000000594900780c */ /* 0x000fe20003fc4270 */
[----:B------:R-:W-:Y:S01]  /*6670*/  FFMA.FTZ R57, R57, UR10, -R69 ;  /* 0x0000000a39397c23 */ /* 0x000fe20008010845 */
[----:B------:R-:W-:Y:S01]  /*6680*/  FSEL R61, R61, -INF , P4 ;  /* 0xff8000003d3d7808 */ /* 0x000fe20002000000 */
[----:B------:R-:W-:-:S02]  /*6690*/  WARPGROUP.DEPBAR.LE gsb0, 0x0 ;  /* 0x00008000000079c5 */ /* 0x000fc40000010000 */
[----:B------:R-:W-:Y:S01]  /*66a0*/  WARPGROUP.ARRIVE ;  /* 0x00000000000079c5 */ /* 0x000fe20000000000 */
[----:B------:R-:W-:Y:S01]  /*66b0*/  FMNMX.FTZ R34, R59, R34, !PT ;  /* 0x000000223b227209 */ /* 0x000fe20007810000 */
[----:B------:R-:W-:Y:S01]  /*66c0*/  MUFU.EX2 R14, R14 ;  /* 0x0000000e000e7308 */ /* 0x000fe20000000800 */
[----:B------:R-:W-:Y:S01]  /*66d0*/  ISETP.GT.AND P5, PT, R73, 0x60, PT ;  /* 0x000000604900780c */ /* 0x000fe20003fa4270 */
[--C-:B------:R-:W-:Y:S01]  /*66e0*/  FFMA.FTZ R157, R46, UR10, -R69.reuse ;  /* 0x0000000a2e9d7c23 */ /* 0x100fe20008010845 */
[----:B------:R-:W-:Y:S01]  /*66f0*/  FSEL R62, R62, -INF , P6 ;  /* 0xff8000003e3e7808 */ /* 0x000fe20003000000 */
[----:B------:R-:W-:Y:S01]  /*6700*/  HGMMA.64x128x16.F32.BF16 R88, R160, gdesc[UR4].tnspB, R88, gsb0 ;  /* 0x41e00004a0587df0 */ /* 0x000fe20008001858 */
[----:B------:R-:W-:Y:S01]  /*6710*/  FMNMX.FTZ R33, R61, R34, !PT ;  /* 0x000000223d217209 */ /* 0x000fe20007810000 */
[--C-:B------:R-:W-:Y:S01]  /*6720*/  FFMA.FTZ R34, R38, UR10, -R69.reuse ;  /* 0x0000000a26227c23 */ /* 0x100fe20008010845 */
[C---:B------:R-:W-:Y:S01]  /*6730*/  ISETP.GT.AND P4, PT, R73.reuse, 0x61, PT ;  /* 0x000000614900780c */ /* 0x040fe20003f84270 */
[----:B------:R-:W-:Y:S01]  /*6740*/  UIADD3 UR6, UR11, 0x380, URZ ;  /* 0x000003800b067890 */ /* 0x000fe2000fffe03f */
[----:B------:R-:W-:Y:S01]  /*6750*/  FSEL R64, R64, -INF , P5 ;  /* 0xff80000040407808 */ /* 0x000fe20002800000 */
[----:B------:R-:W-:Y:S01]  /*6760*/  UMOV UR7, 0x40000040 ;  /* 0x4000004000077882 */ /* 0x000fe20000000000 */
[----:B------:R-:W-:Y:S01]  /*6770*/  FMNMX.FTZ R33, R62, R33, !PT ;  /* 0x000000213e217209 */ /* 0x000fe20007810000 */
[----:B------:R-:W-:Y:S01]  /*6780*/  MUFU.EX2 R179, R179 ;  /* 0x000000b300b37308 */ /* 0x000fe20000000800 */
[----:B------:R-:W-:Y:S01]  /*6790*/  ISETP.GT.AND P6, PT, R73, 0x68, PT ;  /* 0x000000684900780c */ /* 0x000fe20003fc4270 */
[--C-:B------:R-:W-:Y:S01]  /*67a0*/  FFMA.FTZ R159, R48, UR10, -R69.reuse ;  /* 0x0000000a309f7c23 */ /* 0x100fe20008010845 */
[----:B------:R-:W-:Y:S01]  /*67b0*/  FSEL R63, R63, -INF , P4 ;  /* 0xff8000003f3f7808 */ /* 0x000fe20002000000 */
[--C-:B------:R-:W-:Y:S01]  /*67c0*/  FFMA.FTZ R46, R51, UR10, -R69.reuse ;  /* 0x0000000a332e7c23 */ /* 0x100fe20008010845 */
[----:B------:R-:W-:Y:S01]  /*67d0*/  FMNMX.FTZ R36, R64, R33, !PT ;  /* 0x0000002140247209 */ /* 0x000fe20007810000 */
[----:B------:R-:W-:Y:S01]  /*67e0*/  FFMA.FTZ R48, R55, UR10, -R69 ;  /* 0x0000000a37307c23 */ /* 0x000fe20008010845 */
[----:B------:R-:W-:Y:S01]  /*67f0*/  ISETP.GT.AND P5, PT, R73, 0x69, PT ;  /* 0x000000694900780c */ /* 0x000fe20003fa4270 */
[----:B------:R-:W-:Y:S01]  /*6800*/  MUFU.EX2 R173, R173 ;  /* 0x000000ad00ad7308 */ /* 0x000fe20000000800 */
[----:B--2---:R-:W-:-:S02]  /*6810*/  FSEL R65, R65, -INF , P6 ;  /* 0xff80000041417808 */ /* 0x004fc40003000000 */
[----:B------:R-:W-:Y:S02]  /*6820*/  FMNMX.FTZ R36, R63, R36, !PT ;  /* 0x000000243f247209 */ /* 0x000fe40007810000 */
[----:B------:R-:W-:Y:S02]  /*6830*/  ISETP.GT.AND P4, PT, R73, 0x70, PT ;  /* 0x000000704900780c */ /* 0x000fe40003f84270 */
[----:B------:R-:W-:Y:S01]  /*6840*/  FSEL R66, R66, -INF , P5 ;  /* 0xff80000042427808 */ /* 0x000fe20002800000 */
[----:B------:R-:W-:Y:S01]  /*6850*/  MUFU.EX2 R24, R24 ;  /* 0x0000001800187308 */ /* 0x000fe20000000800 */
[----:B------:R-:W-:Y:S01]  /*6860*/  FMNMX.FTZ R33, R65, R36, !PT ;  /* 0x0000002441217209 */ /* 0x000fe20007810000 */
[--C-:B------:R-:W-:Y:S01]  /*6870*/  FFMA.FTZ R36, R40, UR10, -R69.reuse ;  /* 0x0000000a28247c23 */ /* 0x100fe20008010845 */
[----:B------:R-:W-:Y:S01]  /*6880*/  ISETP.GT.AND P6, PT, R73, 0x71, PT ;  /* 0x000000714900780c */ /* 0x000fe20003fc4270 */
[----:B------:R-:W-:Y:S01]  /*6890*/  FFMA.FTZ R40, R47, UR10, -R69 ;  /* 0x0000000a2f287c23 */ /* 0x000fe20008010845 */
        /* <DEDUP_REMOVED lines=9> */
[----:B------:R-:W-:Y:S01]  /*6930*/  FMNMX.FTZ R33, R67, R38, !PT ;  /* 0x0000002643217209 */ /* 0x000fe20007810000 */
[----:B------:R-:W-:Y:S01]  /*6940*/  FFMA.FTZ R38, R42, UR10, -R69 ;  /* 0x0000000a2a267c23 */ /* 0x000fe20008010845 */
[----:B------:R-:W-:Y:S02]  /*6950*/  FSEL R72, R72, -INF , P4 ;  /* 0xff80000048487808 */ /* 0x000fe40002000000 */
        /* <DEDUP_REMOVED lines=9> */
[--C-:B------:R-:W-:Y:S01]  /*69f0*/  FFMA.FTZ R42, R49, UR10, -R69.reuse ;  /* 0x0000000a312a7c23 */ /* 0x100fe20008010845 */
[----:B-1----:R-:W0:Y:S06]  /*6a00*/  SHFL.BFLY PT, R78, R41, 0x1, 0x1f ;  /* 0x0c201f00294e7f89 */ /* 0x002e2c00000e0000 */
[----:B------:R-:W-:Y:S08]  /*6a10*/  MUFU.EX2 R38, R38 ;  /* 0x0000002600267308 */ /* 0x000ff00000000800 */
[----:B------:R-:W-:Y:S08]  /*6a20*/  MUFU.EX2 R155, R155 ;  /* 0x0000009b009b7308 */ /* 0x000ff00000000800 */
[----:B------:R-:W-:Y:S01]  /*6a30*/  MUFU.EX2 R44, R44 ;  /* 0x0000002c002c7308 */ /* 0x000fe20000000800 */
[----:B0-----:R-:W-:Y:S01]  /*6a40*/  FMNMX.FTZ R33, R41, R78, !PT ;  /* 0x0000004e29217209 */ /* 0x001fe20007810000 */
[----:B------:R-:W-:-:S03]  /*6a50*/  FFMA.FTZ R41, R52, UR10, -R69 ;  /* 0x0000000a34297c23 */ /* 0x000fc60008010845 */
        /* <DEDUP_REMOVED lines=10> */
[----:B------:R-:W-:Y:S02]  /*6b00*/  IMAD.U32 R10, RZ, RZ, UR46 ;  /* 0x0000002eff0a7e24 */ /* 0x000fe4000f8e00ff */
[----:B------:R-:W-:Y:S01]  /*6b10*/  FADD.FTZ R8, -R8, R5 ;  /* 0x0000000508087221 */ /* 0x000fe20000010100 */
[----:B------:R-:W-:Y:S01]  /*6b20*/  FSEL R5, R33, RZ, P4 ;  /* 0x000000ff21057208 */ /* 0x000fe20002000000 */
[----:B------:R-:W-:Y:S01]  /*6b30*/  FFMA.FTZ R7, R7, UR10, -R52 ;  /* 0x0000000a07077c23 */ /* 0x000fe20008010834 */
[----:B------:R-:W-:Y:S01]  /*6b40*/  MUFU.EX2 R180, R180 ;  /* 0x000000b400b47308 */ /* 0x000fe20000000800 */
[----:B------:R-:W-:Y:S01]  /*6b50*/  FMUL.FTZ R26, R8, UR10 ;  /* 0x0000000a081a7c20 */ /* 0x000fe20008410000 */
[----:B------:R-:W-:Y:S01]  /*6b60*/  @!P1 LEA R10, R10, UR41, 0x3 ;  /* 0x000000290a0a9c11 */ /* 0x000fe2000f8e18ff */
[----:B------:R-:W-:Y:S01]  /*6b70*/  FADD.FTZ R5, -R5, R4 ;  /* 0x0000000405057221 */ /* 0x000fe20000010100 */
[--C-:B------:R-:W-:Y:S01]  /*6b80*/  FFMA.FTZ R9, R9, UR10, -R52.reuse ;  /* 0x0000000a09097c23 */ /* 0x100fe20008010834 */
[----:B------:R-:W-:Y:S01]  /*6b90*/  IADD3 R8, -R220, 0xb, RZ ;  /* 0x0000000bdc087810 */ /* 0x000fe20007ffe1ff */
[----:B------:R-:W-:Y:S01]  /*6ba0*/  FFMA.FTZ R11, R11, UR10, -R52 ;  /* 0x0000000a0b0b7c23 */ /* 0x000fe20008010834 */
[----:B------:R-:W-:Y:S01]  /*6bb0*/  FMUL.FTZ R5, R5, UR10 ;  /* 0x0000000a05057c20 */ /* 0x000fe20008410000 */
[----:B------:R-:W0:Y:S01]  /*6bc0*/  MUFU.EX2 R4, R26 ;  /* 0x0000001a00047308 */ /* 0x000e220000000800 */
[----:B------:R-:W-:-:S02]  /*6bd0*/  WARPGROUP.DEPBAR.LE gsb0, 0x0 ;  /* 0x00008000000079c5 */ /* 0x000fc40000010000 */
[----:B------:R-:W-:Y:S01]  /*6be0*/  WARPGROUP.ARRIVE ;  /* 0x00000000000079c5 */ /* 0x000fe20000000000 */
[----:B------:R-:W-:Y:S02]  /*6bf0*/  @!P1 VIADD R10, R10, 0x28840 ;  /* 0x000288400a0a9836 */ /* 0x000fe40000000000 */
[--C-:B------:R-:W-:Y:S01]  /*6c00*/  FFMA.FTZ R154, R31, UR10, -R52.reuse ;  /* 0x0000000a1f9a7c23 */ /* 0x100fe20008010834 */
[--C-:B------:R-:W-:Y:S01]  /*6c10*/  FFMA.FTZ R178, R74, UR10, -R52.reuse ;  /* 0x0000000a4ab27c23 */ /* 0x100fe20008010834 */
[----:B------:R-:W-:Y:S01]  /*6c20*/  FFMA.FTZ R168, R37, UR10, -R52 ;  /* 0x0000000a25a87c23 */ /* 0x000fe20008010834 */
[----:B------:R-:W1:Y:S01]  /*6c30*/  MUFU.EX2 R5, R5 ;  /* 0x0000000500057308 */ /* 0x000e620000000800 */
[----:B------:R-:W-:Y:S01]  /*6c40*/  HGMMA.64x128x16.F32.BF16 R88, R164, gdesc[UR4].tnspB, R88, gsb0 ;  /* 0x41e00004a4587df0 */ /* 0x000fe20008001858 */
[----:B------:R-:W-:Y:S01]  /*6c50*/  @!P1 PRMT R10, RZ, 0x654, R10 ;  /* 0x00000654ff0a9816 */ /* 0x000fe2000000000a */
[--C-:B------:R-:W-:Y:S01]  /*6c60*/  FFMA.FTZ R13, R13, UR10, -R52.reuse ;  /* 0x0000000a0d0d7c23 */ /* 0x100fe20008010834 */
[--C-:B---3--:R-:W-:Y:S01]  /*6c70*/  FFMA.FTZ R172, R75, UR10, -R52.reuse ;  /* 0x0000000a4bac7c23 */ /* 0x108fe20008010834 */
[--C-:B------:R-:W-:Y:S01]  /*6c80*/  FFMA.FTZ R15, R15, UR10, -R52.reuse ;  /* 0x0000000a0f0f7c23 */ /* 0x100fe20008010834 */
[--C-:B------:R-:W-:Y:S01]  /*6c90*/  FFMA.FTZ R174, R76, UR10, -R52.reuse ;  /* 0x0000000a4cae7c23 */ /* 0x100fe20008010834 */
[--C-:B------:R-:W-:Y:S01]  /*6ca0*/  FFMA.FTZ R21, R21, UR10, -R52.reuse ;  /* 0x0000000a15157c23 */ /* 0x100fe20008010834 */
[----:B------:R-:W2:Y:S01]  /*6cb0*/  MUFU.EX2 R7, R7 ;  /* 0x0000000700077308 */ /* 0x000ea20000000800 */
[----:B0-----:R-:W-:Y:S01]  /*6cc0*/  FFMA.FTZ R31, R4, R0, R181 ;  /* 0x00000000041f7223 */ /* 0x001fe200000100b5 */
[--C-:B------:R-:W-:Y:S01]  /*6cd0*/  FFMA.FTZ R25, R25, UR10, -R52.reuse ;  /* 0x0000000a19197c23 */ /* 0x100fe20008010834 */
[--C-:B------:R-:W-:Y:S01]  /*6ce0*/  FFMA.FTZ R27, R27, UR10, -R52.reuse ;  /* 0x0000000a1b1b7c23 */ /* 0x100fe20008010834 */
[--C-:B------:R-:W-:Y:S01]  /*6cf0*/  FFMA.FTZ R152, R32, UR10, -R52.reuse ;  /* 0x0000000a20987c23 */ /* 0x100fe20008010834 */
[C---:B------:R-:W-:Y:S01]  /*6d00*/  FADD.FTZ R0, R6.reuse, R31 ;  /* 0x0000001f06007221 */ /* 0x040fe20000010000 */
[----:B------:R-:W-:Y:S01]  /*6d10*/  FFMA.FTZ R29, R29, UR10, -R52 ;  /* 0x0000000a1d1d7c23 */ /* 0x000fe20008010834 */
[----:B------:R-:W-:Y:S01]  /*6d20*/  F2FP.BF16.F32.PACK_AB R181, R6, R181 ;  /* 0x000000b506b5723e */ /* 0x000fe200000010ff */
        /* <DEDUP_REMOVED lines=8> */
[----:B------:R-:W3:Y:S01]  /*6db0*/  MUFU.EX2 R9, R9 ;  /* 0x0000000900097308 */ /* 0x000ee20000000800 */
[--C-:B------:R-:W-:Y:S01]  /*6dc0*/  FFMA.FTZ R65, R65, UR10, -R52.reuse ;  /* 0x0000000a41417c23 */ /* 0x100fe20008010834 */
[--C-:B------:R-:W-:Y:S01]  /*6dd0*/  FFMA.FTZ R66, R66, UR10, -R52.reuse ;  /* 0x0000000a42427c23 */ /* 0x100fe20008010834 */
[--C-:B------:R-:W-:Y:S01]  /*6de0*/  FFMA.FTZ R68, R68, UR10, -R52.reuse ;  /* 0x0000000a44447c23 */ /* 0x100fe20008010834 */
[--C-:B------:R-:W-:Y:S01]  /*6df0*/  FFMA.FTZ R67, R67, UR10, -R52.reuse ;  /* 0x0000000a43437c23 */ /* 0x100fe20008010834 */
[----:B------:R-:W-:Y:S01]  /*6e00*/  FFMA.FTZ R70, R70, UR10, -R52 ;  /* 0x0000000a46467c23 */ /* 0x000fe20008010834 */
[----:B------:R-:W-:Y:S01]  /*6e10*/  IMAD.U32 R26, RZ, RZ, UR58 ;  /* 0x0000003aff1a7e24 */ /* 0x000fe2000f8e00ff */
[----:B------:R-:W-:Y:S01]  /*6e20*/  PLOP3.LUT P3, PT, PT, PT, UP1, 0x80, 0x0 ;  /* 0x000000000000781c */ /* 0x000fe20003f6f018 */
[----:B------:R-:W4:Y:S01]  /*6e30*/  MUFU.EX2 R176, R176 ;  /* 0x000000b000b07308 */ /* 0x000f220000000800 */
[----:B------:R-:W-:Y:S01]  /*6e40*/  UMOV UR58, UR46 ;  /* 0x0000002e003a7c82 */ /* 0x000fe20008000000 */
[----:B------:R-:W-:-:S02]  /*6e50*/  F2FP.BF16.F32.PACK_AB R183, R12, R183 ;  /* 0x000000b70cb7723e */ /* 0x000fc400000010ff */
[----:B------:R-:W-:-:S04]  /*6e60*/  @!P1 LEA R26, R26, UR41, 0x3 ;  /* 0x000000291a1a9c11 */ /* 0x000fc8000f8e18ff */
        /* <DEDUP_REMOVED lines=13> */
[----:B------:R-:W-:-:S02]  /*6f40*/  WARPGROUP.DEPBAR.LE gsb0, 0x0 ;  /* 0x00008000000079c5 */ /* 0x000fc40000010000 */
[----:B------:R0:W-:Y:S06]  /*6f50*/  BAR.ARV R8, 0x100 ;  /* 0x000400080000751d */ /* 0x0001ec0000002000 */
[----:B------:R2:W-:Y:S01]  /*6f60*/  @!P1 SYNCS.ARRIVE.TRANS64.RED.A1T0 RZ, [R10+URZ], RZ ;  /* 0x000000ff0aff99a7 */ /* 0x0005e2000810043f */
[----:B------:R-:W5:Y:S01]  /*6f70*/  MUFU.EX2 R154, R154 ;  /* 0x0000009a009a7308 */ /* 0x000f620000000800 */
[-C--:B-1----:R-:W-:Y:S01]  /*6f80*/  FMUL.FTZ R88, R88, R5.reuse ;  /* 0x0000000558587220 */ /* 0x082fe20000410000 */
        /* <DEDUP_REMOVED lines=8> */
[----:B------:R-:W-:Y:S01]  /*7010*/  MUFU.EX2 R156, R156 ;  /* 0x0000009c009c7308 */ /* 0x000fe20000000800 */
[----:B------:R-:W-:Y:S01]  /*7020*/  FADD.FTZ R37, R7, R10 ;  /* 0x0000000a07257221 */ /* 0x000fe20000010000 */
[----:B------:R-:W-:-:S02]  /*7030*/  @!P1 VIADD R10, R26, 0x28860 ;  /* 0x000288601a0a9836 */ /* 0x000fc40000000000 */
[-C--:B------:R-:W-:Y:S01]  /*7040*/  FMUL.FTZ R100, R100, R5.reuse ;  /* 0x0000000564647220 */ /* 0x080fe20000410000 */
[-C--:B------:R-:W-:Y:S01]  /*7050*/  FMUL.FTZ R101, R101, R5.reuse ;  /* 0x0000000565657220 */ /* 0x080fe20000410000 */
[----:B0-----:R-:W-:Y:S01]  /*7060*/  FADD.FTZ R8, R182, R37 ;  /* 0x00000025b6087221 */ /* 0x001fe20000010000 */
[C---:B---3--:R-:W-:Y:S01]  /*7070*/  F2FP.BF16.F32.PACK_AB R182, R9.reuse, R182 ;  /* 0x000000b609b6723e */ /* 0x048fe200000010ff */
[-C--:B------:R-:W-:Y:S01]  /*7080*/  FMUL.FTZ R104, R104, R5.reuse ;  /* 0x0000000568687220 */ /* 0x080fe20000410000 */
[----:B------:R-:W0:Y:S01]  /*7090*/  MUFU.EX2 R3, R3 ;  /* 0x0000000300037308 */ /* 0x000e220000000800 */
[----:B------:R-:W-:Y:S01]  /*70a0*/  FADD.FTZ R37, R9, R8 ;  /* 0x0000000809257221 */ /* 0x000fe20000010000 */
[----:B------:R-:W-:Y:S01]  /*70b0*/  @!P1 PRMT R10, RZ, 0x654, R10 ;  /* 0x00000654ff0a9816 */ /* 0x000fe2000000000a */
[-C--:B------:R-:W-:Y:S01]  /*70c0*/  FMUL.FTZ R105, R105, R5.reuse ;  /* 0x0000000569697220 */ /* 0x080fe20000410000 */
[-C--:B------:R-:W-:Y:S01]  /*70d0*/  FMUL.FTZ R108, R108, R5.reuse ;  /* 0x000000056c6c7220 */ /* 0x080fe20000410000 */
[----:B----4-:R-:W-:Y:S01]  /*70e0*/  FADD.FTZ R8, R176, R37 ;  /* 0x00000025b0087221 */ /* 0x010fe20000010000 */
[----:B------:R-:W-:Y:S01]  /*70f0*/  FADD.FTZ R37, R177, R0 ;  /* 0x00000000b1257221 */ /* 0x000fe20000010000 */
[----:B------:R1:W-:Y:S01]  /*7100*/  @!P1 SYNCS.ARRIVE.TRANS64.RED.A1T0 RZ, [R10+URZ], RZ ;  /* 0x000000ff0aff99a7 */ /* 0x0003e2000810043f */
[----:B------:R-:W2:Y:S01]  /*7110*/  MUFU.EX2 R31, R31 ;  /* 0x0000001f001f7308 */ /* 0x000ea20000000800 */
[----:B-----5:R-:W-:Y:S01]  /*7120*/  FADD.FTZ R45, R11, R8 ;  /* 0x000000080b2d7221 */ /* 0x020fe20000010000 */
[----:B------:R-:W-:Y:S01]  /*7130*/  FADD.FTZ R0, R14, R37 ;  /* 0x000000250e007221 */ /* 0x000fe20000010000 */
[--C-:B------:R-:W-:Y:S01]  /*7140*/  FFMA.FTZ R37, R62, UR10, -R52.reuse ;  /* 0x0000000a3e257c23 */ /* 0x100fe20008010834 */
[----:B------:R-:W-:Y:S01]  /*7150*/  FFMA.FTZ R52, R72, UR10, -R52 ;  /* 0x0000000a48347c23 */ /* 0x000fe20008010834 */
[----:B------:R-:W-:Y:S01]  /*7160*/  FADD.FTZ R8, R178, R45 ;  /* 0x0000002db2087221 */ /* 0x000fe20000010000 */
[----:B------:R-:W-:Y:S01]  /*7170*/  FADD.FTZ R45, R179, R0 ;  /* 0x00000000b32d7221 */ /* 0x000fe20000010000 */
[-C--:B------:R-:W-:Y:S01]  /*7180*/  FMUL.FTZ R109, R109, R5.reuse ;  /* 0x000000056d6d7220 */ /* 0x080fe20000410000 */
[----:B------:R-:W-:Y:S01]  /*7190*/  MUFU.EX2 R159, R159 ;  /* 0x0000009f009f7308 */ /* 0x000fe20000000800 */
[----:B------:R-:W-:Y:S01]  /*71a0*/  FADD.FTZ R47, R13, R8 ;  /* 0x000000080d2f7221 */ /* 0x000fe20000010000 */
[----:B------:R-:W-:Y:S01]  /*71b0*/  FADD.FTZ R0, R20, R45 ;  /* 0x0000002d14007221 */ /* 0x000fe20000010000 */
[-C--:B------:R-:W-:Y:S01]  /*71c0*/  FMUL.FTZ R112, R112, R5.reuse ;  /* 0x0000000570707220 */ /* 0x080fe20000410000 */
[-C--:B------:R-:W-:Y:S01]  /*71d0*/  FMUL.FTZ R113, R113, R5.reuse ;  /* 0x0000000571717220 */ /* 0x080fe20000410000 */
[----:B------:R-:W-:Y:S01]  /*71e0*/  FADD.FTZ R8, R172, R47 ;  /* 0x0000002fac087221 */ /* 0x000fe20000010000 */
[----:B------:R-:W-:Y:S01]  /*71f0*/  FADD.FTZ R45, R173, R0 ;  /* 0x00000000ad2d7221 */ /* 0x000fe20000010000 */
[-C--:B------:R-:W-:Y:S01]  /*7200*/  FMUL.FTZ R116, R116, R5.reuse ;  /* 0x0000000574747220 */ /* 0x080fe20000410000 */
[----:B------:R-:W3:Y:S01]  /*7210*/  MUFU.EX2 R158, R158 ;  /* 0x0000009e009e7308 */ /* 0x000ee20000000800 */
[----:B------:R-:W-:Y:S01]  /*7220*/  FADD.FTZ R47, R15, R8 ;  /* 0x000000080f2f7221 */ /* 0x000fe20000010000 */
[----:B------:R-:W-:Y:S01]  /*7230*/  FADD.FTZ R0, R24, R45 ;  /* 0x0000002d18007221 */ /* 0x000fe20000010000 */
[-C--:B------:R-:W-:Y:S01]  /*7240*/  FMUL.FTZ R117, R117, R5.reuse ;  /* 0x0000000575757220 */ /* 0x080fe20000410000 */
[-C--:B------:R-:W-:Y:S01]  /*7250*/  FMUL.FTZ R120, R120, R5.reuse ;  /* 0x0000000578787220 */ /* 0x080fe20000410000 */
        /* <DEDUP_REMOVED lines=29> */
[----:B------:R-:W-:Y:S01]  /*7430*/  FADD.FTZ R0, R38, R7 ;  /* 0x0000000726007221 */ /* 0x000fe20000010000 */
[-C--:B------:R-:W-:Y:S01]  /*7440*/  FMUL.FTZ R141, R141, R5.reuse ;  /* 0x000000058d8d7220 */ /* 0x080fe20000410000 */
[-C--:B------:R-:W-:Y:S01]  /*7450*/  FMUL.FTZ R144, R144, R5.reuse ;  /* 0x0000000590907220 */ /* 0x080fe20000410000 */
[----:B------:R-:W-:Y:S01]  /*7460*/  FADD.FTZ R6, R154, R9 ;  /* 0x000000099a067221 */ /* 0x000fe20000010000 */
[----:B------:R-:W-:Y:S01]  /*7470*/  FADD.FTZ R7, R155, R0 ;  /* 0x000000009b077221 */ /* 0x000fe20000010000 */
[C---:B0-----:R-:W-:Y:S01]  /*7480*/  F2FP.BF16.F32.PACK_AB R154, R3.reuse, R154 ;  /* 0x0000009a039a723e */ /* 0x041fe200000010ff */
[----:B------:R-:W-:Y:S01]  /*7490*/  MUFU.EX2 R46, R46 ;  /* 0x0000002e002e7308 */ /* 0x000fe20000000800 */
[----:B------:R-:W-:Y:S01]  /*74a0*/  FADD.FTZ R9, R3, R6 ;  /* 0x0000000603097221 */ /* 0x000fe20000010000 */
[----:B------:R-:W-:Y:S01]  /*74b0*/  FADD.FTZ R0, R44, R7 ;  /* 0x000000072c007221 */ /* 0x000fe20000010000 */
[-C--:B------:R-:W-:Y:S01]  /*74c0*/  FMUL.FTZ R145, R145, R5.reuse ;  /* 0x0000000591917220 */ /* 0x080fe20000410000 */
[-C--:B------:R-:W-:Y:S01]  /*74d0*/  FMUL.FTZ R148, R148, R5.reuse ;  /* 0x0000000594947220 */ /* 0x080fe20000410000 */
[----:B------:R-:W-:Y:S01]  /*74e0*/  FADD.FTZ R6, R156, R9 ;  /* 0x000000099c067221 */ /* 0x000fe20000010000 */
[----:B------:R-:W-:Y:S01]  /*74f0*/  FADD.FTZ R7, R157, R0 ;  /* 0x000000009d077221 */ /* 0x000fe20000010000 */
[----:B------:R-:W-:Y:S01]  /*7500*/  FMUL.FTZ R149, R149, R5 ;  /* 0x0000000595957220 */ /* 0x000fe20000410000 */
[----:B------:R-:W0:Y:S01]  /*7510*/  MUFU.EX2 R63, R63 ;  /* 0x0000003f003f7308 */ /* 0x000e220000000800 */
[----:B--2---:R-:W-:Y:S01]  /*7520*/  FADD.FTZ R9, R31, R6 ;  /* 0x000000061f097221 */ /* 0x004fe20000010000 */
[----:B------:R-:W-:Y:S01]  /*7530*/  FADD.FTZ R0, R40, R7 ;  /* 0x0000000728007221 */ /* 0x000fe20000010000 */
[-C--:B------:R-:W-:Y:S01]  /*7540*/  FMUL.FTZ R90, R90, R4.reuse ;  /* 0x000000045a5a7220 */ /* 0x080fe20000410000 */
[-C--:B------:R-:W-:Y:S01]  /*7550*/  FMUL.FTZ R91, R91, R4.reuse ;  /* 0x000000045b5b7220 */ /* 0x080fe20000410000 */
[----:B---3--:R-:W-:Y:S01]  /*7560*/  FADD.FTZ R6, R158, R9 ;  /* 0x000000099e067221 */ /* 0x008fe20000010000 */
[----:B------:R-:W-:Y:S01]  /*7570*/  FADD.FTZ R7, R159, R0 ;  /* 0x000000009f077221 */ /* 0x000fe20000010000 */
[-C--:B------:R-:W-:Y:S01]  /*7580*/  FMUL.FTZ R94, R94, R4.reuse ;  /* 0x000000045e5e7220 */ /* 0x080fe20000410000 */
[----:B------:R-:W2:Y:S01]  /*7590*/  MUFU.EX2 R39, R39 ;  /* 0x0000002700277308 */ /* 0x000ea20000000800 */
[----:B----4-:R-:W-:Y:S01]  /*75a0*/  FADD.FTZ R9, R37, R6 ;  /* 0x0000000625097221 */ /* 0x010fe20000010000 */
[----:B------:R-:W-:Y:S01]  /*75b0*/  FADD.FTZ R0, R42, R7 ;  /* 0x000000072a007221 */ /* 0x000fe20000010000 */
[-C--:B------:R-:W-:Y:S01]  /*75c0*/  FMUL.FTZ R95, R95, R4.reuse ;  /* 0x000000045f5f7220 */ /* 0x080fe20000410000 */
[-C--:B------:R-:W-:Y:S01]  /*75d0*/  FMUL.FTZ R98, R98, R4.reuse ;  /* 0x0000000462627220 */ /* 0x080fe20000410000 */
[----:B-----5:R-:W-:Y:S01]  /*75e0*/  FADD.FTZ R9, R160, R9 ;  /* 0x00000009a0097221 */ /* 0x020fe20000010000 */
[----:B------:R-:W-:Y:S01]  /*75f0*/  FADD.FTZ R3, R35, R0 ;  /* 0x0000000023037221 */ /* 0x000fe20000010000 */
[-C--:B------:R-:W-:Y:S01]  /*7600*/  FMUL.FTZ R99, R99, R4.reuse ;  /* 0x0000000463637220 */ /* 0x080fe20000410000 */
[----:B------:R-:W3:Y:S01]  /*7610*/  MUFU.EX2 R162, R65 ;  /* 0x0000004100a27308 */ /* 0x000ee20000000800 */
[----:B0-----:R-:W-:Y:S01]  /*7620*/  FADD.FTZ R9, R63, R9 ;  /* 0x000000093f097221 */ /* 0x001fe20000010000 */
[----:B------:R-:W-:Y:S01]  /*7630*/  FADD.FTZ R0, R46, R3 ;  /* 0x000000032e007221 */ /* 0x000fe20000010000 */
        /* <DEDUP_REMOVED lines=14> */
[----:B---3--:R-:W-:Y:S01]  /*7720*/  FADD.FTZ R9, R162, R9 ;  /* 0x00000009a2097221 */ /* 0x008fe20000010000 */
[-C--:B------:R-:W-:Y:S01]  /*7730*/  FMUL.FTZ R123, R123, R4.reuse ;  /* 0x000000047b7b7220 */ /* 0x080fe20000410000 */
[-C--:B------:R-:W-:Y:S01]  /*7740*/  FMUL.FTZ R126, R126, R4.reuse ;  /* 0x000000047e7e7220 */ /* 0x080fe20000410000 */
[-C--:B------:R-:W-:Y:S01]  /*7750*/  FMUL.FTZ R127, R127, R4.reuse ;  /* 0x000000047f7f7220 */ /* 0x080fe20000410000 */
[-C--:B------:R-:W-:Y:S01]  /*7760*/  FMUL.FTZ R130, R130, R4.reuse ;  /* 0x0000000482827220 */ /* 0x080fe20000410000 */
[-C--:B------:R-:W-:Y:S01]  /*7770*/  FMUL.FTZ R131, R131, R4.reuse ;  /* 0x0000000483837220 */ /* 0x080fe20000410000 */
[-C--:B------:R-:W-:Y:S01]  /*7780*/  FMUL.FTZ R134, R134, R4.reuse ;  /* 0x0000000486867220 */ /* 0x080fe20000410000 */
[----:B------:R-:W3:Y:S01]  /*7790*/  MUFU.EX2 R41, R41 ;  /* 0x0000002900297308 */ /* 0x000ee20000000800 */
        /* <DEDUP_REMOVED lines=11> */
[----:B------:R-:W-:Y:S01]  /*7850*/  FMUL.FTZ R151, R151, R4 ;  /* 0x0000000497977220 */ /* 0x000fe20000410000 */
[----:B------:R-:W-:Y:S01]  /*7860*/  F2FP.BF16.F32.PACK_AB R176, R11, R176 ;  /* 0x000000b00bb0723e */ /* 0x000fe200000010ff */
[----:B------:R-:W-:Y:S01]  /*7870*/  IMAD.MOV.U32 R5, RZ, RZ, R30 ;  /* 0x000000ffff057224 */ /* 0x000fe200078e001e */
[----:B------:R-:W-:Y:S01]  /*7880*/  F2FP.BF16.F32.PACK_AB R177, R14, R177 ;  /* 0x000000b10eb1723e */ /* 0x000fe200000010ff */
[----:B------:R-:W2:Y:S01]  /*7890*/  MUFU.EX2 R50, R50 ;  /* 0x0000003200327308 */ /* 0x000ea20000000800 */
[----:B---3--:R-:W-:Y:S01]  /*78a0*/  FADD.FTZ R3, R41, R0 ;  /* 0x0000000029037221 */ /* 0x008fe20000010000 */
[----:B------:R-:W-:Y:S01]  /*78b0*/  F2FP.BF16.F32.PACK_AB R178, R13, R178 ;  /* 0x000000b20db2723e */ /* 0x000fe200000010ff */
[----:B------:R-:W-:Y:S01]  /*78c0*/  IMAD.MOV.U32 R4, RZ, RZ, R33 ;  /* 0x000000ffff047224 */ /* 0x000fe200078e0021 */
[----:B------:R-:W-:-:S02]  /*78d0*/  F2FP.BF16.F32.PACK_AB R179, R20, R179 ;  /* 0x000000b314b3723e */ /* 0x000fc400000010ff */
[----:B------:R-:W-:Y:S02]  /*78e0*/  F2FP.BF16.F32.PACK_AB R172, R15, R172 ;  /* 0x000000ac0fac723e */ /* 0x000fe400000010ff */
[----:B------:R-:W3:Y:S01]  /*78f0*/  MUFU.EX2 R67, R67 ;  /* 0x0000004300437308 */ /* 0x000ee20000000800 */
[----:B0-----:R-:W-:Y:S01]  /*7900*/  FADD.FTZ R9, R68, R9 ;  /* 0x0000000944097221 */ /* 0x001fe20000010000 */
[----:B------:R-:W-:Y:S02]  /*7910*/  F2FP.BF16.F32.PACK_AB R173, R24, R173 ;  /* 0x000000ad18ad723e */ /* 0x000fe400000010ff */
[----:B------:R-:W-:Y:S02]  /*7920*/  F2FP.BF16.F32.PACK_AB R174, R21, R174 ;  /* 0x000000ae15ae723e */ /* 0x000fe400000010ff */
[----:B------:R-:W-:Y:S02]  /*7930*/  F2FP.BF16.F32.PACK_AB R175, R28, R175 ;  /* 0x000000af1caf723e */ /* 0x000fe400000010ff */
[----:B------:R-:W0:Y:S01]  /*7940*/  MUFU.EX2 R43, R43 ;  /* 0x0000002b002b7308 */ /* 0x000e220000000800 */
[----:B--2---:R-:W-:Y:S01]  /*7950*/  FADD.FTZ R0, R50, R3 ;  /* 0x0000000332007221 */ /* 0x004fe20000010000 */
[----:B------:R-:W-:-:S02]  /*7960*/  F2FP.BF16.F32.PACK_AB R168, R25, R168 ;  /* 0x000000a819a8723e */ /* 0x000fc400000010ff */
[----:B------:R-:W-:Y:S02]  /*7970*/  F2FP.BF16.F32.PACK_AB R169, R34, R169 ;  /* 0x000000a922a9723e */ /* 0x000fe400000010ff */
[----:B------:R-:W-:Y:S02]  /*7980*/  F2FP.BF16.F32.PACK_AB R170, R27, R170 ;  /* 0x000000aa1baa723e */ /* 0x000fe400000010ff */
[----:B------:R-:W2:Y:S01]  /*7990*/  MUFU.EX2 R70, R70 ;  /* 0x0000004600467308 */ /* 0x000ea20000000800 */
[----:B---3--:R-:W-:Y:S01]  /*79a0*/  FADD.FTZ R9, R67, R9 ;  /* 0x0000000943097221 */ /* 0x008fe20000010000 */
[----:B------:R-:W-:Y:S02]  /*79b0*/  F2FP.BF16.F32.PACK_AB R171, R36, R171 ;  /* 0x000000ab24ab723e */ /* 0x000fe400000010ff */
[----:B------:R-:W-:Y:S02]  /*79c0*/  F2FP.BF16.F32.PACK_AB R152, R29, R152 ;  /* 0x000000981d98723e */ /* 0x000fe400000010ff */
[----:B------:R-:W-:-:S02]  /*79d0*/  F2FP.BF16.F32.PACK_AB R153, R38, R153 ;  /* 0x000000992699723e */ /* 0x000fc400000010ff */
        /* <DEDUP_REMOVED lines=10> */
[----:B------:R-:W-:Y:S01]  /*7a80*/  F2FP.BF16.F32.PACK_AB R161, R46, R35 ;  /* 0x000000232ea1723e */ /* 0x000fe200000010ff */
[----:B---3--:R-:W-:Y:S01]  /*7a90*/  FADD.FTZ R3, R52, R9 ;  /* 0x0000000934037221 */ /* 0x008fe20000010000 */
[----:B------:R-:W-:Y:S02]  /*7aa0*/  F2FP.BF16.F32.PACK_AB R162, R66, R162 ;  /* 0x000000a242a2723e */ /* 0x000fe400000010ff */
[----:B------:R-:W-:Y:S02]  /*7ab0*/  F2FP.BF16.F32.PACK_AB R163, R48, R39 ;  /* 0x0000002730a3723e */ /* 0x000fe400000010ff */
[----:B------:R-:W-:-:S02]  /*7ac0*/  F2FP.BF16.F32.PACK_AB R164, R67, R68 ;  /* 0x0000004443a4723e */ /* 0x000fc400000010ff */
[----:B------:R-:W-:Y:S01]  /*7ad0*/  F2FP.BF16.F32.PACK_AB R165, R50, R41 ;  /* 0x0000002932a5723e */ /* 0x000fe200000010ff */
[C---:B0-----:R-:W-:Y:S01]  /*7ae0*/  FADD.FTZ R0, R57.reuse, R0 ;  /* 0x0000000039007221 */ /* 0x041fe20000010000 */
[----:B------:R-:W-:Y:S02]  /*7af0*/  F2FP.BF16.F32.PACK_AB R166, R52, R70 ;  /* 0x0000004634a6723e */ /* 0x000fe400000010ff */
[----:B------:R-:W-:Y:S01]  /*7b00*/  F2FP.BF16.F32.PACK_AB R167, R57, R43 ;  /* 0x0000002b39a7723e */ /* 0x000fe200000010ff */
[----:B-1----:R-:W-:Y:S06]  /*7b10*/  @P3 BRA `(.L_x_8554) ;  /* 0xffffffcc00b83947 */ /* 0x002fec000383ffff */
.L_x_8545:
[----:B------:R-:W-:-:S06]  /*7b20*/  UISETP.GE.AND UP0, UPT, UR59, UR40, UPT ;  /* 0x000000283b00728c */ /* 0x000fcc000bf06270 */
[----:B------:R-:W-:-:S13]  /*7b30*/  PLOP3.LUT P2, PT, PT, PT, UP0, 0x80, 0x0 ;  /* 0x000000000000781c */ /* 0x000fda0003f4f008 */
[----:B------:R-:W-:Y:S05]  /*7b40*/  @!P2 BRA `(.L_x_8555) ;  /* 0x000000280010a947 */ /* 0x000fea0003800000 */
[----:B------:R-:W-:Y:S01]  /*7b50*/  IMAD.MOV.U32 R5, RZ, RZ, R30 ;  /* 0x000000ffff057224 */ /* 0x000fe200078e001e */
[----:B------:R-:W-:Y:S01]  /*7b60*/  UMOV UR56, UR47 ;  /* 0x0000002f00387c82 */ /* 0x000fe20008000000 */
[----:B------:R-:W-:Y:S01]  /*7b70*/  IMAD.MOV.U32 R4, RZ, RZ, R33 ;  /* 0x000000ffff047224 */ /* 0x000fe200078e0021 */
[----:B------:R-:W-:Y:S01]  /*7b80*/  UMOV UR55, UR46 ;  /* 0x0000002e00377c82 */ /* 0x000fe20008000000 */
[----:B------:R-:W-:Y:S01]  /*7b90*/  ULDC UR54, c[0x0][0x9d8] ;  /* 0x0002760000367ab9 */ /* 0x000fe20000000800 */
[----:B------:R-:W-:-:S05]  /*7ba0*/  ULDC UR53, c[0x0][0x988] ;  /* 0x0002620000357ab9 */ /* 0x000fca0000000800 */
.L_x_8564:
        /* <DEDUP_REMOVED lines=9> */
.L_x_8557:
[----:B------:R-:W-:Y:S01]  /*7c40*/  ULEA UR6, UR46, UR41, 0x3 ;  /* 0x000000292e067291 */ /* 0x000fe2000f8e183f */
[----:B------:R-:W-:-:S05]  /*7c50*/  IMAD.U32 R6, RZ, RZ, UR47 ;  /* 0x0000002fff067e24 */ /* 0x000fca000f8e00ff */
[----:B------:R-:W-:-:S04]  /*7c60*/  SHF.L.U32 R6, R6, 0x1f, RZ ;  /* 0x0000001f06067819 */ /* 0x000fc800000006ff */
[----:B------:R0:W1:Y:S01]  /*7c70*/  SYNCS.PHASECHK.TRANS64.TRYWAIT P2, [UR6+0x28830], R6 ;  /* 0x02883006ff0075a7 */ /* 0x0000620008040146 */
[----:B------:R-:W-:Y:S05]  /*7c80*/  @!P0 BRA `(.L_x_8558) ;  /* 0x0000000000048947 */ /* 0x000fea0003800000 */
[----:B------:R-:W-:Y:S01]  /*7c90*/  BPT.TRAP 0x1 ;  /* 0x000000040000795c */ /* 0x000fe20000300000 */
.L_x_8558:
[----:B-1----:R-:W-:Y:S05]  /*7ca0*/  @P2 BRA `(.L_x_8556) ;  /* 0x0000000000082947 */ /* 0x002fea0003800000 */
[----:B------:R-:W1:Y:S02]  /*7cb0*/  SYNCS.PHASECHK.TRANS64.TRYWAIT P2, [UR6+0x28830], R6 ;  /* 0x02883006ff0075a7 */ /* 0x000e640008040146 */
[----:B-1----:R-:W-:Y:S05]  /*7cc0*/  @!P2 BRA `(.L_x_8559) ;  /* 0x000000cc0074a947 */ /* 0x002fea0003800000 */
.L_x_8556:
        /* <DEDUP_REMOVED lines=47> */
.L_x_8561:
[----:B------:R-:W-:Y:S01]  /*7fc0*/  ULEA UR6, UR55, UR41, 0x3 ;  /* 0x0000002937067291 */ /* 0x000fe2000f8e183f */
[----:B------:R-:W-:-:S05]  /*7fd0*/  IMAD.U32 R6, RZ, RZ, UR56 ;  /* 0x00000038ff067e24 */ /* 0x000fca000f8e00ff */
[----:B------:R-:W-:-:S04]  /*7fe0*/  SHF.L.U32 R6, R6, 0x1f, RZ ;  /* 0x0000001f06067819 */ /* 0x000fc800000006ff */
[----:B------:R0:W1:Y:S01]  /*7ff0*/  SYNCS.PHASECHK.TRANS64.TRYWAIT P2, [UR6+0x28850], R6 ;  /* 0x02885006ff0075a7 */ /* 0x0000620008040146 */
[----:B------:R-:W-:Y:S05]  /*8000*/  @!P0 BRA `(.L_x_8562) ;  /* 0x0000000000048947 */ /* 0x000fea0003800000 */
[----:B------:R-:W-:Y:S01]  /*8010*/  BPT.TRAP 0x1 ;  /* 0x000000040000795c */ /* 0x000fe20000300000 */
.L_x_8562:
[----:B-1----:R-:W-:Y:S05]  /*8020*/  @P2 BRA `(.L_x_8560) ;  /* 0x0000000000082947 */ /* 0x002fea0003800000 */
[----:B------:R-:W1:Y:S02]  /*8030*/  SYNCS.PHASECHK.TRANS64.TRYWAIT P2, [UR6+0x28850], R6 ;  /* 0x02885006ff0075a7 */ /* 0x000e640008040146 */
[----:B-1----:R-:W-:Y:S05]  /*8040*/  @!P2 BRA `(.L_x_8563) ;  /* 0x000000c800aca947 */ /* 0x002fea0003800000 */
.L_x_8560:
[----:B------:R-:W-:Y:S01]  /*8050*/  UIADD3 UR6, UR41, 0x400, URZ ;  /* 0x0000040029067890 */ /* 0x000fe2000fffe03f */
[----:B------:R-:W-:Y:S01]  /*8060*/  WARPGROUP.ARRIVE ;  /* 0x00000000000079c5 */ /* 0x000fe20000000000 */
[----:B------:R-:W-:Y:S01]  /*8070*/  UMOV UR7, 0x40000040 ;  /* 0x4000004000077882 */ /* 0x000fe20000000000 */
[----:B-1----:R-:W-:Y:S01]  /*8080*/  FMUL.FTZ R7, R24, UR54 ;  /* 0x0000003618077c20 */ /* 0x002fe20008410000 */
[----:B------:R-:W-:Y:S01]  /*8090*/  USHF.R.U32.HI UR6, URZ, 0x4, UR6 ;  /* 0x000000043f067899 */ /* 0x000fe20008011606 */
[----:B0-----:R-:W-:Y:S01]  /*80a0*/  FMUL.FTZ R6, R25, UR54 ;  /* 0x0000003619067c20 */ /* 0x001fe20008410000 */
        /* <DEDUP_REMOVED lines=65> */
[----:B------:R-:W-:Y:S01]  /*84c0*/  UMOV UR10, UR53 ;  /* 0x00000035000a7c82 */ /* 0x000fe20008000000 */
        /* <DEDUP_REMOVED lines=10> */
[----:B------:R-:W0:Y:S01]  /*8570*/  S2R R220, SR_TID.X ;  /* 0x0000000000dc7919 */ /* 0x000e220000002100 */
[----:B------:R-:W3:Y:S01]  /*8580*/  MUFU.TANH R29, R29 ;  /* 0x0000001d001d7308 */ /* 0x000ee20000002400 */
[----:B-1----:R-:W-:Y:S01]  /*8590*/  FMNMX.FTZ R33, R25, R56, !PT ;  /* 0x0000003819217209 */ /* 0x002fe20007810000 */
[----:B------:R-:W-:-:S02]  /*85a0*/  UISETP.GT.AND UP0, UPT, UR59, UR40, UPT ;  /* 0x000000283b00728c */ /* 0x000fc4000bf04270 */
[----:B------:R-:W-:Y:S01]  /*85b0*/  UIADD3 UR59, UR59, -0x1, URZ ;  /* 0xffffffff3b3b7890 */ /* 0x000fe2000fffe03f */
[----:B------:R-:W-:-:S03]  /*85c0*/  UMOV UR56, UR47 ;  /* 0x0000002f00387c82 */ /* 0x000fc60008000000 */
[----:B------:R-:W1:Y:S01]  /*85d0*/  MUFU.TANH R30, R30 ;  /* 0x0000001e001e7308 */ /* 0x000e620000002400 */
[----:B--2---:R-:W-:Y:S02]  /*85e0*/  FMNMX.FTZ R56, R28, R33, !PT ;  /* 0x000000211c387209 */ /* 0x004fe40007810000 */
[----:B------:R-:W-:-:S05]  /*85f0*/  PLOP3.LUT P2, PT, PT, PT, UP0, 0x80, 0x0 ;  /* 0x000000000000781c */ /* 0x000fca0003f4f008 */
[----:B------:R-:W2:Y:S01]  /*8600*/  MUFU.TANH R35, R35 ;  /* 0x0000002300237308 */ /* 0x000ea20000002400 */
[----:B---3--:R-:W-:-:S07]  /*8610*/  FMNMX.FTZ R33, R29, R56, !PT ;  /* 0x000000381d217209 */ /* 0x008fce0007810000 */
[----:B------:R-:W3:Y:S01]  /*8620*/  MUFU.TANH R37, R37 ;  /* 0x0000002500257308 */ /* 0x000ee20000002400 */
[----:B-1----:R-:W-:Y:S02]  /*8630*/  FMNMX.FTZ R56, R30, R33, !PT ;  /* 0x000000211e387209 */ /* 0x002fe40007810000 */
[----:B0-----:R-:W-:-:S05]  /*8640*/  SHF.R.U32.HI R220, RZ, 0x7, R220 ;  /* 0x00000007ffdc7819 */ /* 0x001fca00000116dc */
[----:B------:R-:W0:Y:S01]  /*8650*/  MUFU.TANH R38, R38 ;  /* 0x0000002600267308 */ /* 0x000e220000002400 */
[----:B--2---:R-:W-:-:S07]  /*8660*/  FMNMX.FTZ R56, R35, R56, !PT ;  /* 0x0000003823387209 */ /* 0x004fce0007810000 */
[----:B------:R-:W1:Y:S01]  /*8670*/  MUFU.TANH R41, R41 ;  /* 0x0000002900297308 */ /* 0x000e620000002400 */
[----:B---3--:R-:W-:Y:S01]  /*8680*/  FMNMX.FTZ R33, R37, R56, !PT ;  /* 0x0000003825217209 */ /* 0x008fe20007810000 */
[----:B------:R-:W-:Y:S01]  /*8690*/  FMUL.FTZ R56, R73, UR54 ;  /* 0x0000003649387c20 */ /* 0x000fe20008410000 */
[----:B------:R-:W-:-:S05]  /*86a0*/  FMUL.FTZ R73, R82, UR54 ;  /* 0x0000003652497c20 */ /* 0x000fca0008410000 */
[----:B------:R-:W2:Y:S01]  /*86b0*/  MUFU.TANH R42, R42 ;  /* 0x0000002a002a7308 */ /* 0x000ea20000002400 */
[----:B0-----:R-:W-:-:S07]  /*86c0*/  FMNMX.FTZ R58, R38, R33, !PT ;  /* 0x00000021263a7209 */ /* 0x001fce0007810000 */
[----:B------:R-:W0:Y:S01]  /*86d0*/  MUFU.TANH R45, R45 ;  /* 0x0000002d002d7308 */ /* 0x000e220000002400 */
[----:B-1----:R-:W-:Y:S01]  /*86e0*/  FMNMX.FTZ R33, R41, R58, !PT ;  /* 0x0000003a29217209 */ /* 0x002fe20007810000 */
[----:B------:R-:W-:Y:S01]  /*86f0*/  FMUL.FTZ R58, R76, UR54 ;  /* 0x000000364c3a7c20 */ /* 0x000fe20008410000 */
[----:B------:R-:W-:-:S05]  /*8700*/  FMUL.FTZ R76, R87, UR54 ;  /* 0x00000036574c7c20 */ /* 0x000fca0008410000 */
[----:B------:R-:W1:Y:S01]  /*8710*/  MUFU.TANH R47, R47 ;  /* 0x0000002f002f7308 */ /* 0x000e620000002400 */
[----:B--2---:R-:W-:-:S07]  /*8720*/  FMNMX.FTZ R60, R42, R33, !PT ;  /* 0x000000212a3c7209 */ /* 0x004fce0007810000 */
        /* <DEDUP_REMOVED lines=8> */
[----:B------:R-:W-:Y:S01]  /*87b0*/  FMUL.FTZ R60, R80, UR54 ;  /* 0x00000036503c7c20 */ /* 0x000fe20008410000 */
[----:B------:R-:W-:Y:S01]  /*87c0*/  HGMMA.64x128x16.F32.BF16 R88, R176, gdesc[UR4].tnspB, R88, gsb0 ;  /* 0x41e00004b0587df0 */ /* 0x000fe20008001858 */
[----:B------:R-:W-:Y:S01]  /*87d0*/  UIADD3 UR6, UR11, 0x100, URZ ;  /* 0x000001000b067890 */ /* 0x000fe2000fffe03f */
[----:B------:R-:W-:-:S03]  /*87e0*/  UMOV UR7, 0x40000040 ;  /* 0x4000004000077882 */ /* 0x000fc60000000000 */
        /* <DEDUP_REMOVED lines=58> */
[----:B------:R-:W-:Y:S01]  /*8b90*/  FMUL.FTZ R4, R4, UR10 ;  /* 0x0000000a04047c20 */ /* 0x000fe20008410000 */
[----:B---3--:R-:W-:Y:S01]  /*8ba0*/  FMNMX.FTZ R6, R11, R6, !PT ;  /* 0x000000060b067209 */ /* 0x008fe20007810000 */
[--C-:B------:R-:W-:Y:S01]  /*8bb0*/  FFMA.FTZ R7, R7, UR10, -R85.reuse ;  /* 0x0000000a07077c23 */ /* 0x100fe20008010855 */
[--C-:B------:R-:W-:Y:S01]  /*8bc0*/  FFMA.FTZ R81, R12, UR10, -R85.reuse ;  /* 0x0000000a0c517c23 */ /* 0x100fe20008010855 */
[--C-:B------:R-:W-:Y:S01]  /*8bd0*/  FFMA.FTZ R178, R24, UR10, -R85.reuse ;  /* 0x0000000a18b27c23 */ /* 0x100fe20008010855 */
        /* <DEDUP_REMOVED lines=10> */
[--C-:B------:R-:W-:Y:S01]  /*8c80*/  FFMA.FTZ R12, R60, UR10, -R85.reuse ;  /* 0x0000000a3c0c7c23 */ /* 0x100fe20008010855 */
[--C-:B------:R-:W-:Y:S01]  /*8c90*/  FFMA.FTZ R14, R62, UR10, -R85.reuse ;  /* 0x0000000a3e0e7c23 */ /* 0x100fe20008010855 */
[----:B------:R-:W-:Y:S01]  /*8ca0*/  FMNMX.FTZ R6, R26, R79, !PT ;  /* 0x0000004f1a067209 */ /* 0x000fe20007810000 */
[----:B------:R-:W-:-:S03]  /*8cb0*/  FFMA.FTZ R64, R64, UR10, -R85 ;  /* 0x0000000a40407c23 */ /* 0x000fc60008010855 */
        /* <DEDUP_REMOVED lines=18> */
[----:B------:R-:W-:Y:S01]  /*8de0*/  MUFU.TANH R65, R65 ;  /* 0x0000004100417308 */ /* 0x000fe20000002400 */
[----:B--2---:R-:W-:Y:S01]  /*8df0*/  FMNMX.FTZ R6, R50, R35, !PT ;  /* 0x0000002332067209 */ /* 0x004fe20007810000 */
[----:B------:R-:W-:-:S06]  /*8e00*/  FFMA.FTZ R35, R38, UR10, -R85 ;  /* 0x0000000a26237c23 */ /* 0x000fcc0008010855 */
[----:B------:R-:W-:Y:S01]  /*8e10*/  MUFU.TANH R66, R66 ;  /* 0x0000004200427308 */ /* 0x000fe20000002400 */
[----:B0-----:R-:W-:-:S07]  /*8e20*/  FMNMX.FTZ R6, R63, R6, !PT ;  /* 0x000000063f067209 */ /* 0x001fce0007810000 */
[----:B------:R-:W-:Y:S08]  /*8e30*/  MUFU.TANH R67, R67 ;  /* 0x0000004300437308 */ /* 0x000ff00000002400 */
[----:B------:R-:W-:Y:S08]  /*8e40*/  MUFU.TANH R68, R68 ;  /* 0x0000004400447308 */ /* 0x000ff00000002400 */
[----:B------:R-:W-:Y:S01]  /*8e50*/  MUFU.TANH R69, R69 ;  /* 0x0000004500457308 */ /* 0x000fe20000002400 */
[----:B------:R-:W-:-:S02]  /*8e60*/  WARPGROUP.DEPBAR.LE gsb0, 0x0 ;  /* 0x00008000000079c5 */ /* 0x000fc40000010000 */
[----:B------:R-:W-:-:S05]  /*8e70*/  WARPGROUP.ARRIVE ;  /* 0x00000000000079c5 */ /* 0x000fca0000000000 */
[----:B------:R-:W-:Y:S01]  /*8e80*/  MUFU.TANH R70, R70 ;  /* 0x0000004600467308 */ /* 0x000fe20000002400 */
[--C-:B------:R-:W-:Y:S01]  /*8e90*/  FFMA.FTZ R174, R30, UR10, -R85.reuse ;  /* 0x0000000a1eae7c23 */ /* 0x100fe20008010855 */
[----:B------:R-:W-:Y:S01]  /*8ea0*/  FFMA.FTZ R172, R28, UR10, -R85 ;  /* 0x0000000a1cac7c23 */ /* 0x000fe20008010855 */
[----:B------:R-:W-:Y:S01]  /*8eb0*/  HGMMA.64x128x16.F32.BF16 R88, R168, gdesc[UR4].tnspB, R88, gsb0 ;  /* 0x41e00004a8587df0 */ /* 0x000fe20008001858 */
[----:B------:R-:W-:Y:S01]  /*8ec0*/  UIADD3 UR6, UR11, 0x200, URZ ;  /* 0x000002000b067890 */ /* 0x000fe2000fffe03f */
[----:B------:R-:W-:-:S03]  /*8ed0*/  UMOV UR7, 0x40000040 ;  /* 0x4000004000077882 */ /* 0x000fc60000000000 */
[----:B------:R-:W-:Y:S08]  /*8ee0*/  MUFU.TANH R71, R71 ;  /* 0x0000004700477308 */ /* 0x000ff00000002400 */
[----:B------:R-:W-:Y:S08]  /*8ef0*/  MUFU.TANH R72, R72 ;  /* 0x0000004800487308 */ /* 0x000ff00000002400 */
[----:B------:R-:W-:Y:S08]  /*8f00*/  MUFU.TANH R73, R73 ;  /* 0x0000004900497308 */ /* 0x000ff00000002400 */
[----:B------:R-:W-:Y:S08]  /*8f10*/  MUFU.TANH R74, R74 ;  /* 0x0000004a004a7308 */ /* 0x000ff00000002400 */
[----:B------:R-:W-:Y:S08]  /*8f20*/  MUFU.TANH R75, R75 ;  /* 0x0000004b004b7308 */ /* 0x000ff00000002400 */
[----:B------:R-:W-:Y:S08]  /*8f30*/  MUFU.TANH R76, R76 ;  /* 0x0000004c004c7308 */ /* 0x000ff00000002400 */
[----:B------:R-:W-:Y:S08]  /*8f40*/  MUFU.EX2 R79, R10 ;  /* 0x0000000a004f7308 */ /* 0x000ff00000000800 */
[----:B------:R-:W-:Y:S08]  /*8f50*/  MUFU.EX2 R4, R4 ;  /* 0x0000000400047308 */ /* 0x000ff00000000800 */
[----:B------:R-:W0:Y:S08]  /*8f60*/  MUFU.EX2 R7, R7 ;  /* 0x0000000700077308 */ /* 0x000e300000000800 */
[----:B------:R-:W1:Y:S08]  /*8f70*/  MUFU.EX2 R180, R180 ;  /* 0x000000b400b47308 */ /* 0x000e700000000800 */
[----:B------:R-:W2:Y:S01]  /*8f80*/  MUFU.EX2 R182, R182 ;  /* 0x000000b600b67308 */ /* 0x000ea20000000800 */
        /* <DEDUP_REMOVED lines=13> */
[----:B------:R-:W-:Y:S01]  /*9060*/  FMNMX.FTZ R37, R65, R6, !PT ;  /* 0x0000000641257209 */ /* 0x000fe20007810000 */
[----:B------:R-:W-:Y:S02]  /*9070*/  FFMA.FTZ R170, R41, UR10, -R85 ;  /* 0x0000000a29aa7c23 */ /* 0x000fe40008010855 */
[----:B------:R-:W-:Y:S01]  /*9080*/  MUFU.EX2 R174, R174 ;  /* 0x000000ae00ae7308 */ /* 0x000fe20000000800 */
[----:B------:R-:W-:Y:S01]  /*9090*/  HGMMA.64x128x16.F32.BF16 R88, R152, gdesc[UR4].tnspB, R88, gsb0 ;  /* 0x41e0000498587df0 */ /* 0x000fe20008001858 */
[----:B------:R-:W-:Y:S01]  /*90a0*/  UIADD3 UR6, UR11, 0x280, URZ ;  /* 0x000002800b067890 */ /* 0x000fe2000fffe03f */
[----:B------:R-:W-:Y:S01]  /*90b0*/  FMNMX.FTZ R6, R66, R37, !PT ;  /* 0x0000002542067209 */ /* 0x000fe20007810000 */
[----:B------:R-:W-:-:S03]  /*90c0*/  UMOV UR7, 0x40000040 ;  /* 0x4000004000077882 */ /* 0x000fc60000000000 */
        /* <DEDUP_REMOVED lines=14> */
[----:B------:R-:W-:Y:S02]  /*91b0*/  FFMA.FTZ R6, R57, UR10, -R85 ;  /* 0x0000000a39067c23 */ /* 0x000fe40008010855 */
[----:B------:R-:W-:-:S05]  /*91c0*/  FMNMX.FTZ R10, R76, R41, !PT ;  /* 0x000000294c0a7209 */ /* 0x000fca0007810000 */
[----:B------:R-:W0:Y:S01]  /*91d0*/  SHFL.BFLY PT, R47, R10, 0x2, 0x1f ;  /* 0x0c401f000a2f7f89 */ /* 0x000e2200000e0000 */
[----:B------:R1:W-:Y:S08]  /*91e0*/  MUFU.EX2 R41, R51 ;  /* 0x0000003300297308 */ /* 0x0003f00000000800 */
[----:B------:R-:W-:Y:S01]  /*91f0*/  MUFU.EX2 R6, R6 ;  /* 0x0000000600067308 */ /* 0x000fe20000000800 */
[----:B-1----:R-:W-:-:S07]  /*9200*/  FFMA.FTZ R51, R59, UR10, -R85 ;  /* 0x0000000a3b337c23 */ /* 0x002fce0008010855 */
[----:B------:R-:W-:Y:S01]  /*9210*/  MUFU.EX2 R51, R51 ;  /* 0x0000003300337308 */ /* 0x000fe20000000800 */
[----:B0-----:R-:W-:Y:S01]  /*9220*/  FMNMX.FTZ R30, R10, R47, !PT ;  /* 0x0000002f0a1e7209 */ /* 0x001fe20007810000 */
[--C-:B------:R-:W-:Y:S01]  /*9230*/  FFMA.FTZ R47, R56, UR10, -R85.reuse ;  /* 0x0000000a382f7c23 */ /* 0x100fe20008010855 */
[----:B------:R-:W-:-:S05]  /*9240*/  FFMA.FTZ R10, R58, UR10, -R85 ;  /* 0x0000000a3a0a7c23 */ /* 0x000fca0008010855 */
        /* <DEDUP_REMOVED lines=9> */
[----:B------:R-:W0:Y:S01]  /*92e0*/  SHFL.BFLY PT, R55, R30, 0x1, 0x1f ;  /* 0x0c201f001e377f89 */ /* 0x000e2200000e0000 */
[--C-:B------:R-:W-:Y:S01]  /*92f0*/  FFMA.FTZ R45, R53, UR10, -R85.reuse ;  /* 0x0000000a352d7c23 */ /* 0x100fe20008010855 */
[----:B------:R-:W-:Y:S01]  /*9300*/  HGMMA.64x128x16.F32.BF16 R88, R156, gdesc[UR4].tnspB, R88, gsb0 ;  /* 0x41e000049c587df0 */ /* 0x000fe20008001858 */
[----:B------:R-:W-:Y:S01]  /*9310*/  UIADD3 UR6, UR11, 0x300, URZ ;  /* 0x000003000b067890 */ /* 0x000fe2000fffe03f */
[----:B------:R-:W-:Y:S01]  /*9320*/  MUFU.EX2 R154, R154 ;  /* 0x0000009a009a7308 */ /* 0x000fe20000000800 */
[----:B------:R-:W-:Y:S01]  /*9330*/  UMOV UR7, 0x40000040 ;  /* 0x4000004000077882 */ /* 0x000fe20000000000 */
[----:B------:R-:W-:-:S06]  /*9340*/  FFMA.FTZ R53, R61, UR10, -R85 ;  /* 0x0000000a3d357c23 */ /* 0x000fcc0008010855 */
[----:B------:R-:W-:Y:S08]  /*9350*/  MUFU.EX2 R152, R152 ;  /* 0x0000009800987308 */ /* 0x000ff00000000800 */
[----:B------:R-:W-:Y:S01]  /*9360*/  MUFU.EX2 R45, R45 ;  /* 0x0000002d002d7308 */ /* 0x000fe20000000800 */
[----:B0-----:R-:W-:-:S07]  /*9370*/  FMNMX.FTZ R30, R30, R55, !PT ;  /* 0x000000371e1e7209 */ /* 0x001fce0007810000 */
[----:B------:R-:W-:Y:S01]  /*9380*/  MUFU.EX2 R49, R49 ;  /* 0x0000003100317308 */ /* 0x000fe20000000800 */
[----:B------:R-:W-:-:S04]  /*9390*/  FADD.FTZ R20, -R30, R5 ;  /* 0x000000051e147221 */ /* 0x000fc80000010100 */
[----:B------:R-:W-:Y:S01]  /*93a0*/  FMUL.FTZ R55, R20, UR10 ;  /* 0x0000000a14377c20 */ /* 0x000fe20008410000 */
[----:B------:R-:W-:Y:S02]  /*93b0*/  FMUL.FTZ R20, R30, UR10 ;  /* 0x0000000a1e147c20 */ /* 0x000fe40008410000 */
[----:B------:R-:W-:Y:S02]  /*93c0*/  MUFU.EX2 R53, R53 ;  /* 0x0000003500357308 */ /* 0x000fe40000000800 */
[--C-:B------:R-:W-:Y:S01]  /*93d0*/  FFMA.FTZ R181, R9, UR10, -R20.reuse ;  /* 0x0000000a09b57c23 */ /* 0x100fe20008010814 */
[----:B------:R-:W-:Y:S02]  /*93e0*/  IMAD.U32 R9, RZ, RZ, UR46 ;  /* 0x0000002eff097e24 */ /* 0x000fe4000f8e00ff */
[--C-:B------:R-:W-:Y:S01]  /*93f0*/  FFMA.FTZ R8, R8, UR10, -R20.reuse ;  /* 0x0000000a08087c23 */ /* 0x100fe20008010814 */
[--C-:B------:R-:W-:Y:S01]  /*9400*/  FFMA.FTZ R183, R11, UR10, -R20.reuse ;  /* 0x0000000a0bb77c23 */ /* 0x100fe20008010814 */
[--C-:B------:R-:W-:Y:S01]  /*9410*/  FFMA.FTZ R24, R13, UR10, -R20.reuse ;  /* 0x0000000a0d187c23 */ /* 0x100fe20008010814 */
[--C-:B------:R-:W-:Y:S01]  /*9420*/  FFMA.FTZ R177, R15, UR10, -R20.reuse ;  /* 0x0000000a0fb17c23 */ /* 0x100fe20008010814 */
[----:B------:R-:W-:Y:S01]  /*9430*/  @!P1 LEA R9, R9, UR41, 0x3 ;  /* 0x0000002909099c11 */ /* 0x000fe2000f8e18ff */
[----:B------:R-:W-:Y:S01]  /*9440*/  MUFU.EX2 R55, R55 ;  /* 0x0000003700377308 */ /* 0x000fe20000000800 */
[--C-:B------:R-:W-:Y:S01]  /*9450*/  FFMA.FTZ R28, R21, UR10, -R20.reuse ;  /* 0x0000000a151c7c23 */ /* 0x100fe20008010814 */
[--C-:B------:R-:W-:Y:S01]  /*9460*/  FFMA.FTZ R179, R26, UR10, -R20.reuse ;  /* 0x0000000a1ab37c23 */ /* 0x100fe20008010814 */
[--C-:B------:R-:W-:Y:S01]  /*9470*/  FFMA.FTZ R26, R27, UR10, -R20.reuse ;  /* 0x0000000a1b1a7c23 */ /* 0x100fe20008010814 */
[----:B------:R-:W-:Y:S01]  /*9480*/  @!P1 VIADD R11, R9, 0x28840 ;  /* 0x00028840090b9836 */ /* 0x000fe20000000000 */
[----:B------:R-:W-:Y:S01]  /*9490*/  IADD3 R9, -R220, 0xb, RZ ;  /* 0x0000000bdc097810 */ /* 0x000fe20007ffe1ff */
[--C-:B------:R-:W-:Y:S01]  /*94a0*/  FFMA.FTZ R38, R44, UR10, -R20.reuse ;  /* 0x0000000a2c267c23 */ /* 0x100fe20008010814 */
[----:B--2---:R-:W-:Y:S01]  /*94b0*/  FADD.FTZ R44, R182, R3 ;  /* 0x00000003b62c7221 */ /* 0x004fe20000010000 */
[----:B------:R-:W0:Y:S01]  /*94c0*/  MUFU.EX2 R8, R8 ;  /* 0x0000000800087308 */ /* 0x000e220000000800 */
[----:B------:R-:W-:Y:S01]  /*94d0*/  @!P1 PRMT R11, RZ, 0x654, R11 ;  /* 0x00000654ff0b9816 */ /* 0x000fe2000000000b */
        /* <DEDUP_REMOVED lines=15> */
[----:B0-----:R-:W-:Y:S01]  /*95d0*/  FFMA.FTZ R0, R55, R0, R8 ;  /* 0x0000000037007223 */ /* 0x001fe20000010008 */
[--C-:B------:R-:W-:Y:S01]  /*95e0*/  FFMA.FTZ R73, R73, UR10, -R20.reuse ;  /* 0x0000000a49497c23 */ /* 0x100fe20008010814 */
[--C-:B------:R-:W-:Y:S01]  /*95f0*/  FFMA.FTZ R74, R74, UR10, -R20.reuse ;  /* 0x0000000a4a4a7c23 */ /* 0x100fe20008010814 */
[----:B------:R-:W-:Y:S01]  /*9600*/  FFMA.FTZ R75, R75, UR10, -R20 ;  /* 0x0000000a4b4b7c23 */ /* 0x000fe20008010814 */
[----:B------:R-:W-:-:S03]  /*9610*/  F2FP.BF16.F32.PACK_AB R182, R81, R182 ;  /* 0x000000b651b6723e */ /* 0x000fc600000010ff */
[----:B------:R-:W0:Y:S01]  /*9620*/  MUFU.EX2 R24, R24 ;  /* 0x0000001800187308 */ /* 0x000e220000000800 */
[----:B-1----:R-:W-:Y:S01]  /*9630*/  FADD.FTZ R42, R181, R0 ;  /* 0x00000000b52a7221 */ /* 0x002fe20000010000 */
[----:B------:R-:W-:Y:S01]  /*9640*/  FFMA.FTZ R0, R63, UR10, -R20 ;  /* 0x0000000a3f007c23 */ /* 0x000fe20008010814 */
[----:B------:R-:W-:-:S05]  /*9650*/  F2FP.BF16.F32.PACK_AB R181, R181, R8 ;  /* 0x00000008b5b5723e */ /* 0x000fca00000010ff */
[----:B------:R-:W1:Y:S01]  /*9660*/  MUFU.EX2 R177, R177 ;  /* 0x000000b100b17308 */ /* 0x000e620000000800 */
[----:B--2---:R-:W-:-:S07]  /*9670*/  FADD.FTZ R3, R183, R42 ;  /* 0x0000002ab7037221 */ /* 0x004fce0000010000 */
[----:B------:R-:W2:Y:S01]  /*9680*/  MUFU.EX2 R28, R28 ;  /* 0x0000001c001c7308 */ /* 0x000ea20000000800 */
[C---:B0-----:R-:W-:Y:S01]  /*9690*/  FADD.FTZ R42, R24.reuse, R3 ;  /* 0x00000003182a7221 */ /* 0x041fe20000010000 */
[----:B------:R-:W-:-:S06]  /*96a0*/  F2FP.BF16.F32.PACK_AB R183, R24, R183 ;  /* 0x000000b718b7723e */ /* 0x000fcc00000010ff */
[----:B------:R-:W0:Y:S01]  /*96b0*/  MUFU.EX2 R179, R179 ;  /* 0x000000b300b37308 */ /* 0x000e220000000800 */
[----:B-1----:R-:W-:Y:S01]  /*96c0*/  FADD.FTZ R3, R177, R42 ;  /* 0x0000002ab1037221 */ /* 0x002fe20000010000 */
[----:B------:R-:W-:-:S06]  /*96d0*/  FFMA.FTZ R42, R66, UR10, -R20 ;  /* 0x0000000a422a7c23 */ /* 0x000fcc0008010814 */
        /* <DEDUP_REMOVED lines=13> */
[----:B------:R-:W-:Y:S02]  /*97b0*/  WARPGROUP.DEPBAR.LE gsb0, 0x0 ;  /* 0x00008000000079c5 */ /* 0x000fe40000010000 */
[----:B------:R-:W-:Y:S01]  /*97c0*/  WARPGROUP.ARRIVE ;  /* 0x00000000000079c5 */ /* 0x000fe20000000000 */
[--C-:B------:R-:W-:Y:S01]  /*97d0*/  FFMA.FTZ R156, R52, UR10, -R85.reuse ;  /* 0x0000000a349c7c23 */ /* 0x100fe20008010855 */
[----:B------:R-:W-:Y:S01]  /*97e0*/  FFMA.FTZ R157, R65, UR10, -R20 ;  /* 0x0000000a419d7c23 */ /* 0x000fe20008010814 */
[----:B------:R-:W0:Y:S01]  /*97f0*/  MUFU.EX2 R169, R169 ;  /* 0x000000a900a97308 */ /* 0x000e220000000800 */
[----:B-1----:R-:W-:Y:S01]  /*9800*/  FADD.FTZ R3, R175, R46 ;  /* 0x0000002eaf037221 */ /* 0x002fe20000010000 */
[----:B------:R-:W-:Y:S01]  /*9810*/  FFMA.FTZ R158, R54, UR10, -R85 ;  /* 0x0000000a369e7c23 */ /* 0x000fe20008010855 */
[----:B------:R-:W-:Y:S01]  /*9820*/  HGMMA.64x128x16.F32.BF16 R88, R160, gdesc[UR4].tnspB, R88, gsb0 ;  /* 0x41e00004a0587df0 */ /* 0x000fe20008001858 */
[----:B------:R-:W-:Y:S01]  /*9830*/  UIADD3 UR6, UR11, 0x380, URZ ;  /* 0x000003800b067890 */ /* 0x000fe2000fffe03f */
[----:B------:R-:W-:Y:S01]  /*9840*/  FFMA.FTZ R159, R67, UR10, -R20 ;  /* 0x0000000a439f7c23 */ /* 0x000fe20008010814 */
[----:B------:R-:W-:-:S02]  /*9850*/  UMOV UR7, 0x40000040 ;  /* 0x4000004000077882 */ /* 0x000fc40000000000 */
        /* <DEDUP_REMOVED lines=24> */
[----:B------:R-:W-:Y:S01]  /*99e0*/  MUFU.EX2 R75, R75 ;  /* 0x0000004b004b7308 */ /* 0x000fe20000000800 */
[----:B------:R-:W-:-:S02]  /*99f0*/  WARPGROUP.DEPBAR.LE gsb0, 0x0 ;  /* 0x00008000000079c5 */ /* 0x000fc40000010000 */
[----:B------:R-:W-:Y:S01]  /*9a00*/  WARPGROUP.ARRIVE ;  /* 0x00000000000079c5 */ /* 0x000fe20000000000 */
[----:B------:R-:W-:Y:S01]  /*9a10*/  FFMA.FTZ R161, R69, UR10, -R20 ;  /* 0x0000000a45a17c23 */ /* 0x000fe20008010814 */
[----:B------:R-:W-:Y:S02]  /*9a20*/  F2FP.BF16.F32.PACK_AB R160, R47, R6 ;  /* 0x000000062fa0723e */ /* 0x000fe400000010ff */
[----:B------:R-:W-:Y:S01]  /*9a30*/  F2FP.BF16.F32.PACK_AB R162, R51, R10 ;  /* 0x0000000a33a2723e */ /* 0x000fe200000010ff */
[----:B------:R-:W1:Y:S01]  /*9a40*/  MUFU.EX2 R5, R64 ;  /* 0x0000004000057308 */ /* 0x000e620000000800 */
[----:B------:R-:W-:Y:S01]  /*9a50*/  HGMMA.64x128x16.F32.BF16 R88, R164, gdesc[UR4].tnspB, R88, gsb0 ;  /* 0x41e00004a4587df0 */ /* 0x000fe20008001858 */
[----:B0-----:R-:W-:-:S06]  /*9a60*/  F2FP.BF16.F32.PACK_AB R163, R72, R71 ;  /* 0x0000004748a3723e */ /* 0x001fcc00000010ff */
[----:B------:R-:W-:Y:S01]  /*9a70*/  MUFU.EX2 R161, R161 ;  /* 0x000000a100a17308 */ /* 0x000fe20000000800 */
[----:B------:R-:W-:Y:S02]  /*9a80*/  WARPGROUP.DEPBAR.LE gsb0, 0x0 ;  /* 0x00008000000079c5 */ /* 0x000fe40000010000 */
[----:B------:R0:W-:Y:S06]  /*9a90*/  BAR.ARV R9, 0x100 ;  /* 0x000400090000751d */ /* 0x0001ec0000002000 */
[----:B------:R2:W-:Y:S01]  /*9aa0*/  @!P1 SYNCS.ARRIVE.TRANS64.RED.A1T0 RZ, [R11+URZ], RZ ;  /* 0x000000ff0bff99a7 */ /* 0x0005e2000810043f */
[----:B-1----:R-:W-:Y:S01]  /*9ab0*/  F2FP.BF16.F32.PACK_AB R166, R5, R14 ;  /* 0x0000000e05a6723e */ /* 0x002fe200000010ff */
[-C--:B------:R-:W-:Y:S01]  /*9ac0*/  FMUL.FTZ R88, R88, R4.reuse ;  /* 0x0000000458587220 */ /* 0x080fe20000410000 */
[-C--:B------:R-:W-:Y:S01]  /*9ad0*/  FMUL.FTZ R89, R89, R4.reuse ;  /* 0x0000000459597220 */ /* 0x080fe20000410000 */
[-C--:B------:R-:W-:Y:S01]  /*9ae0*/  FMUL.FTZ R92, R92, R4.reuse ;  /* 0x000000045c5c7220 */ /* 0x080fe20000410000 */
[-C--:B------:R-:W-:Y:S01]  /*9af0*/  FMUL.FTZ R93, R93, R4.reuse ;  /* 0x000000045d5d7220 */ /* 0x080fe20000410000 */
[-C--:B------:R-:W-:Y:S01]  /*9b00*/  FMUL.FTZ R96, R96, R4.reuse ;  /* 0x0000000460607220 */ /* 0x080fe20000410000 */
[-C--:B------:R-:W-:Y:S01]  /*9b10*/  FMUL.FTZ R97, R97, R4.reuse ;  /* 0x0000000461617220 */ /* 0x080fe20000410000 */
[----:B--2---:R-:W-:Y:S01]  /*9b20*/  IMAD.U32 R11, RZ, RZ, UR55 ;  /* 0x00000037ff0b7e24 */ /* 0x004fe2000f8e00ff */
        /* <DEDUP_REMOVED lines=9> */
[----:B0-----:R-:W-:-:S02]  /*9bc0*/  @!P1 VIADD R9, R11, 0x28860 ;  /* 0x000288600b099836 */ /* 0x001fc40000000000 */
[-C--:B------:R-:W-:Y:S01]  /*9bd0*/  FMUL.FTZ R113, R113, R4.reuse ;  /* 0x0000000471717220 */ /* 0x080fe20000410000 */
[-C--:B------:R-:W-:Y:S01]  /*9be0*/  FMUL.FTZ R116, R116, R4.reuse ;  /* 0x0000000474747220 */ /* 0x080fe20000410000 */
[-C--:B------:R-:W-:Y:S01]  /*9bf0*/  FMUL.FTZ R117, R117, R4.reuse ;  /* 0x0000000475757220 */ /* 0x080fe20000410000 */
[-C--:B------:R-:W-:Y:S01]  /*9c00*/  FMUL.FTZ R120, R120, R4.reuse ;  /* 0x0000000478787220 */ /* 0x080fe20000410000 */
[----:B------:R-:W-:Y:S01]  /*9c10*/  @!P1 PRMT R11, RZ, 0x654, R9 ;  /* 0x00000654ff0b9816 */ /* 0x000fe20000000009 */
[----:B------:R-:W-:Y:S01]  /*9c20*/  FADD.FTZ R9, R81, R44 ;  /* 0x0000002c51097221 */ /* 0x000fe20000010000 */
[-C--:B------:R-:W-:Y:S01]  /*9c30*/  FMUL.FTZ R121, R121, R4.reuse ;  /* 0x0000000479797220 */ /* 0x080fe20000410000 */
[-C--:B------:R-:W-:Y:S01]  /*9c40*/  FMUL.FTZ R124, R124, R4.reuse ;  /* 0x000000047c7c7220 */ /* 0x080fe20000410000 */
[----:B------:R0:W-:Y:S01]  /*9c50*/  @!P1 SYNCS.ARRIVE.TRANS64.RED.A1T0 RZ, [R11+URZ], RZ ;  /* 0x000000ff0bff99a7 */ /* 0x0001e2000810043f */
[----:B------:R-:W-:Y:S01]  /*9c60*/  FADD.FTZ R44, R176, R9 ;  /* 0x00000009b02c7221 */ /* 0x000fe20000010000 */
[-C--:B------:R-:W-:Y:S01]  /*9c70*/  FMUL.FTZ R125, R125, R4.reuse ;  /* 0x000000047d7d7220 */ /* 0x080fe20000410000 */
[-C--:B------:R-:W-:Y:S01]  /*9c80*/  FMUL.FTZ R128, R128, R4.reuse ;  /* 0x0000000480807220 */ /* 0x080fe20000410000 */
[-C--:B------:R-:W-:Y:S01]  /*9c90*/  FMUL.FTZ R129, R129, R4.reuse ;  /* 0x0000000481817220 */ /* 0x080fe20000410000 */
[----:B------:R-:W-:Y:S01]  /*9ca0*/  FADD.FTZ R9, R77, R44 ;  /* 0x0000002c4d097221 */ /* 0x000fe20000010000 */
[--C-:B------:R-:W-:Y:S01]  /*9cb0*/  FFMA.FTZ R44, R68, UR10, -R20.reuse ;  /* 0x0000000a442c7c23 */ /* 0x100fe20008010814 */
        /* <DEDUP_REMOVED lines=16> */
[----:B------:R-:W-:Y:S01]  /*9dc0*/  FMUL.FTZ R149, R149, R4 ;  /* 0x0000000495957220 */ /* 0x000fe20000410000 */
[----:B------:R-:W-:Y:S01]  /*9dd0*/  F2FP.BF16.F32.PACK_AB R176, R77, R176 ;  /* 0x000000b04db0723e */ /* 0x000fe200000010ff */
[----:B------:R-:W-:Y:S01]  /*9de0*/  FADD.FTZ R48, R174, R9 ;  /* 0x00000009ae307221 */ /* 0x000fe20000010000 */
[----:B------:R-:W-:Y:S01]  /*9df0*/  F2FP.BF16.F32.PACK_AB R178, R25, R178 ;  /* 0x000000b219b2723e */ /* 0x000fe200000010ff */
[-C--:B------:R-:W-:Y:S01]  /*9e00*/  FMUL.FTZ R90, R90, R55.reuse ;  /* 0x000000375a5a7220 */ /* 0x080fe20000410000 */
[----:B------:R-:W-:Y:S01]  /*9e10*/  F2FP.BF16.F32.PACK_AB R172, R29, R172 ;  /* 0x000000ac1dac723e */ /* 0x000fe200000010ff */
[C---:B------:R-:W-:Y:S01]  /*9e20*/  FADD.FTZ R9, R79.reuse, R48 ;  /* 0x000000304f097221 */ /* 0x040fe20000010000 */
[----:B------:R-:W-:Y:S01]  /*9e30*/  F2FP.BF16.F32.PACK_AB R174, R79, R174 ;  /* 0x000000ae4fae723e */ /* 0x000fe200000010ff */
[-C--:B------:R-:W-:Y:S01]  /*9e40*/  FMUL.FTZ R91, R91, R55.reuse ;  /* 0x000000375b5b7220 */ /* 0x080fe20000410000 */
[----:B------:R-:W-:Y:S01]  /*9e50*/  F2FP.BF16.F32.PACK_AB R164, R53, R12 ;  /* 0x0000000c35a4723e */ /* 0x000fe200000010ff */
[----:B------:R-:W-:Y:S01]  /*9e60*/  FADD.FTZ R48, R168, R9 ;  /* 0x00000009a8307221 */ /* 0x000fe20000010000 */
[C---:B------:R-:W-:Y:S01]  /*9e70*/  F2FP.BF16.F32.PACK_AB R168, R35.reuse, R168 ;  /* 0x000000a823a8723e */ /* 0x040fe200000010ff */
[----:B------:R-:W-:Y:S01]  /*9e80*/  FMUL.FTZ R94, R94, R55 ;  /* 0x000000375e5e7220 */ /* 0x000fe20000410000 */
[----:B------:R-:W-:Y:S01]  /*9e90*/  F2FP.BF16.F32.PACK_AB R165, R74, R73 ;  /* 0x000000494aa5723e */ /* 0x000fe200000010ff */
[----:B------:R-:W-:Y:S01]  /*9ea0*/  FADD.FTZ R7, R35, R48 ;  /* 0x0000003023077221 */ /* 0x000fe20000010000 */
[----:B-1----:R-:W-:Y:S01]  /*9eb0*/  F2FP.BF16.F32.PACK_AB R167, R20, R75 ;  /* 0x0000004b14a7723e */ /* 0x002fe200000010ff */
[-C--:B------:R-:W-:Y:S01]  /*9ec0*/  FMUL.FTZ R95, R95, R55.reuse ;  /* 0x000000375f5f7220 */ /* 0x080fe20000410000 */
[-C--:B------:R-:W-:Y:S01]  /*9ed0*/  FMUL.FTZ R98, R98, R55.reuse ;  /* 0x0000003762627220 */ /* 0x080fe20000410000 */
[----:B------:R-:W-:Y:S01]  /*9ee0*/  FADD.FTZ R8, R170, R7 ;  /* 0x00000007aa087221 */ /* 0x000fe20000010000 */
[----:B------:R-:W-:Y:S01]  /*9ef0*/  F2FP.BF16.F32.PACK_AB R170, R37, R170 ;  /* 0x000000aa25aa723e */ /* 0x000fe200000010ff */
        /* <DEDUP_REMOVED lines=8> */
[----:B------:R-:W-:Y:S01]  /*9f80*/  F2FP.BF16.F32.PACK_AB R152, R83, R152 ;  /* 0x000000985398723e */ /* 0x000fe200000010ff */
[----:B------:R-:W-:Y:S01]  /*9f90*/  FMUL.FTZ R107, R107, R55 ;  /* 0x000000376b6b7220 */ /* 0x000fe20000410000 */
[----:B------:R-:W-:Y:S01]  /*9fa0*/  FADD.FTZ R7, R83, R24 ;  /* 0x0000001853077221 */ /* 0x000fe20000010000 */
[C---:B------:R-:W-:Y:S01]  /*9fb0*/  FADD.FTZ R8, R40.reuse, R3 ;  /* 0x0000000328087221 */ /* 0x040fe20000010000 */
        /* <DEDUP_REMOVED lines=58> */
[----:B------:R-:W-:-:S02]  /*a360*/  IMAD.MOV.U32 R5, RZ, RZ, R30 ;  /* 0x000000ffff057224 */ /* 0x000fc400078e001e */
[----:B------:R-:W-:Y:S01]  /*a370*/  IMAD.MOV.U32 R4, RZ, RZ, R33 ;  /* 0x000000ffff047224 */ /* 0x000fe200078e0021 */
[----:B0-----:R-:W-:Y:S06]  /*a380*/  @P2 BRA `(.L_x_8564) ;  /* 0xffffffd800082947 */ /* 0x001fec000383ffff */
.L_x_8555:
[----:B------:R-:W-:Y:S06]  /*a390*/  BAR.ARV 0x8, 0x180 ;  /* 0x0206000000007b1d */ /* 0x000fec0000002000 */
[----:B------:R-:W-:Y:S05]  /*a3a0*/  @!P0 BRA `(.L_x_8565) ;  /* 0x0000000000048947 */ /* 0x000fea0003800000 */
[----:B------:R-:W-:Y:S01]  /*a3b0*/  BPT.TRAP 0x1 ;  /* 0x000000040000795c */ /* 0x000fe20000300000 */
.L_x_8565:
[----:B------:R-:W-:Y:S01]  /*a3c0*/  ULEA UR5, UR46, UR41, 0x3 ;  /* 0x000000292e057291 */ /* 0x000fe2000f8e183f */
[----:B------:R-:W-:-:S05]  /*a3d0*/  IMAD.U32 R4, RZ, RZ, UR47 ;  /* 0x0000002fff047e24 */ /* 0x000fca000f8e00ff */
[----:B------:R-:W-:-:S04]  /*a3e0*/  SHF.L.U32 R4, R4, 0x1f, RZ ;  /* 0x0000001f04047819 */ /* 0x000fc800000006ff */
[----:B------:R0:W1:Y:S01]  /*a3f0*/  SYNCS.PHASECHK.TRANS64.TRYWAIT P2, [UR5+0x28850], R4 ;  /* 0x02885004ff0075a7 */ /* 0x0000620008040145 */
[----:B------:R-:W-:Y:S05]  /*a400*/  @!P0 BRA `(.L_x_8566) ;  /* 0x0000000000048947 */ /* 0x000fea0003800000 */
[----:B------:R-:W-:Y:S01]  /*a410*/  BPT.TRAP 0x1 ;  /* 0x000000040000795c */ /* 0x000fe20000300000 */
.L_x_8566:
[----:B-1----:R-:W-:Y:S05]  /*a420*/  @P2 BRA `(.L_x_8567) ;  /* 0x0000000000082947 */ /* 0x002fea0003800000 */
[----:B------:R-:W1:Y:S02]  /*a430*/  SYNCS.PHASECHK.TRANS64.TRYWAIT P0, [UR5+0x28850], R4 ;  /* 0x02885004ff0075a7 */ /* 0x000e640008000145 */
[----:B-1----:R-:W-:Y:S05]  /*a440*/  @!P0 BRA `(.L_x_8568) ;  /* 0x000000a400c48947 */ /* 0x002fea0003800000 */
.L_x_8567:
[----:B------:R-:W-:Y:S01]  /*a450*/  UIADD3 UR41, UR41, 0x400, URZ ;  /* 0x0000040029297890 */ /* 0x000fe2000fffe03f */
[----:B------:R-:W-:Y:S01]  /*a460*/  WARPGROUP.ARRIVE ;  /* 0x00000000000079c5 */ /* 0x000fe20000000000 */
[----:B------:R-:W-:Y:S01]  /*a470*/  UMOV UR7, 0x40000040 ;  /* 0x4000004000077882 */ /* 0x000fe20000000000 */
[----:B01----:R-:W0:Y:S01]  /*a480*/  SHFL.BFLY PT, R4, R3, 0x2, 0x1f ;  /* 0x0c401f0003047f89 */ /* 0x003e2200000e0000 */
[----:B------:R-:W-:Y:S01]  /*a490*/  USHF.R.U32.HI UR41, URZ, 0x4, UR41 ;  /* 0x000000043f297899 */ /* 0x000fe20008011629 */
[----:B------:R-:W-:Y:S01]  /*a4a0*/  IMAD.MOV.U32 R8, RZ, RZ, RZ ;  /* 0x000000ffff087224 */ /* 0x000fe200078e00ff */
[----:B------:R-:W-:Y:S01]  /*a4b0*/  UIADD3 UR48, UR48, 0x1, URZ ;  /* 0x0000000130307890 */ /* 0x000fe2000fffe03f */
[----:B------:R-:W1:Y:S01]  /*a4c0*/  SHFL.BFLY PT, R5, R0, 0x2, 0x1f ;  /* 0x0c401f0000057f89 */ /* 0x000e6200000e0000 */
[----:B------:R-:W-:Y:S01]  /*a4d0*/  ULOP3.LUT UR41, UR41, 0x3fff, URZ, 0xc0, !UPT ;  /* 0x00003fff29297892 */ /* 0x000fe2000f8ec03f */
[----:B------:R-:W-:-:S03]  /*a4e0*/  IMAD.U32 R12, RZ, RZ, UR10 ;  /* 0x0000000aff0c7e24 */ /* 0x000fc6000f8e00ff */
[----:B------:R-:W-:-:S04]  /*a4f0*/  ULOP3.LUT UR4, UR41, 0x4000000, URZ, 0xfc, !UPT ;  /* 0x0400000029047892 */ /* 0x000fc8000f8efc3f */
[----:B------:R-:W-:Y:S02]  /*a500*/  ULEA UR4, UR46, UR4, 0xb ;  /* 0x000000042e047291 */ /* 0x000fe4000f8e583f */
[----:B------:R-:W-:-:S04]  /*a510*/  UIADD3 UR46, UR46, 0x1, URZ ;  /* 0x000000012e2e7890 */ /* 0x000fc8000fffe03f */
[----:B------:R-:W-:Y:S01]  /*a520*/  UISETP.NE.AND UP0, UPT, UR46, 0x2, UPT ;  /* 0x000000022e00788c */ /* 0x000fe2000bf05270 */
[----:B------:R-:W-:Y:S02]  /*a530*/  UMOV UR6, UR4 ;  /* 0x0000000400067c82 */ /* 0x000fe40008000000 */
[----:B------:R-:W-:Y:S01]  /*a540*/  HGMMA.64x128x16.F32.BF16 R88, R180, gdesc[UR4].tnspB, R88, gsb0 ;  /* 0x41e00004b4587df0 */ /* 0x000fe20008001858 */
[----:B------:R-:W-:Y:S01]  /*a550*/  UIADD3 UR6, UR4, 0x80, URZ ;  /* 0x0000008004067890 */ /* 0x000fe2000fffe03f */
[----:B0-----:R-:W-:Y:S01]  /*a560*/  FADD.FTZ R4, R4, R3 ;  /* 0x0000000304047221 */ /* 0x001fe20000010000 */
[----:B------:R-:W-:Y:S01]  /*a570*/  UMOV UR7, 0x40000040 ;  /* 0x4000004000077882 */ /* 0x000fe20000000000 */
[----:B------:R-:W-:Y:S02]  /*a580*/  IMAD.MOV.U32 R3, RZ, RZ, -0x800000 ;  /* 0xff800000ff037424 */ /* 0x000fe400078e00ff */
[----:B-1----:R-:W-:Y:S01]  /*a590*/  FADD.FTZ R6, R5, R0 ;  /* 0x0000000005067221 */ /* 0x002fe20000010000 */
[----:B------:R-:W-:Y:S01]  /*a5a0*/  IMAD.MOV.U32 R0, RZ, RZ, -0x800000 ;  /* 0xff800000ff007424 */ /* 0x000fe200078e00ff */
[----:B------:R-:W0:Y:S01]  /*a5b0*/  SHFL.BFLY PT, R5, R4, 0x1, 0x1f ;  /* 0x0c201f0004057f89 */ /* 0x000e2200000e0000 */
[----:B------:R-:W-:-:S03]  /*a5c0*/  USEL UR46, UR46, URZ, UP0 ;  /* 0x0000003f2e2e7287 */ /* 0x000fc60008000000 */
[----:B------:R-:W1:Y:S01]  /*a5d0*/  SHFL.BFLY PT, R7, R6, 0x1, 0x1f ;  /* 0x0c201f0006077f89 */ /* 0x000e6200000e0000 */
[----:B0-----:R-:W-:Y:S01]  /*a5e0*/  FADD.FTZ R10, R4, R5 ;  /* 0x00000005040a7221 */ /* 0x001fe20000010000 */
[----:B------:R-:W-:Y:S02]  /*a5f0*/  IMAD.MOV.U32 R5, RZ, RZ, RZ ;  /* 0x000000ffff057224 */ /* 0x000fe400078e00ff */
[----:B------:R-:W-:Y:S02]  /*a600*/  IMAD.U32 R4, RZ, RZ, UR10 ;  /* 0x0000000aff047e24 */ /* 0x000fe4000f8e00ff */
[----:B-1----:R-:W-:Y:S01]  /*a610*/  FADD.FTZ R11, R6, R7 ;  /* 0x00000007060b7221 */ /* 0x002fe20000010000 */
[----:B------:R-:W-:Y:S01]  /*a620*/  FSETP.NE.FTZ.AND P0, PT, R10, RZ, PT ;  /* 0x000000ff0a00720b */ /* 0x000fe20003f15000 */
[----:B------:R-:W-:-:S03]  /*a630*/  IMAD.U32 R6, RZ, RZ, UR5 ;  /* 0x00000005ff067e24 */ /* 0x000fc6000f8e00ff */
[----:B------:R-:W-:Y:S01]  /*a640*/  FSETP.NE.FTZ.AND P2, PT, R11, RZ, PT ;  /* 0x000000ff0b00720b */ /* 0x000fe20003f55000 */
[----:B------:R-:W-:-:S05]  /*a650*/  @!P1 VIADD R6, R6, 0x28860 ;  /* 0x0002886006069836 */ /* 0x000fca0000000000 */
[----:B------:R-:W-:-:S03]  /*a660*/  @!P1 PRMT R6, RZ, 0x654, R6 ;  /* 0x00000654ff069816 */ /* 0x000fc60000000006 */
        /* <DEDUP_REMOVED lines=113> */
.L_x_8538:
        /* <DEDUP_REMOVED lines=10> */
[----:B------:R-:W0:Y:S01]  /*ae20*/  S2R R5, SR_SWINHI ;  /* 0x0000000000057919 */ /* 0x000e220000002f00 */
[----:B------:R-:W-:Y:S01]  /*ae30*/  ULDC.64 UR10, c[0x0][0xc00] ;  /* 0x00030000000a7ab9 */ /* 0x000fe20000000a00 */
[----:B------:R-:W-:Y:S02]  /*ae40*/  ULDC.64 UR8, c[0x0][0xc00] ;  /* 0x0003000000087ab9 */ /* 0x000fe40000000a00 */
        /* <DEDUP_REMOVED lines=77> */
[----:B------:R-:W-:Y:S01]  /*b320*/  STSM.16.M88.4 [R37], R4 ;  /* 0x0000000425007844 */ /* 0x000fe20000000200 */
[----:B------:R-:W-:-:S02]  /*b330*/  F2FP.BF16.F32.PACK_AB R10, R133, R132 ;  /* 0x00000084850a723e */ /* 0x000fc400000010ff */
[----:B------:R-:W-:Y:S02]  /*b340*/  F2FP.BF16.F32.PACK_AB R11, R135, R134 ;  /* 0x00000086870b723e */ /* 0x000fe400000010ff */
[----:B-1----:R-:W-:Y:S02]  /*b350*/  F2FP.BF16.F32.PACK_AB R12, R137, R136 ;  /* 0x00000088890c723e */ /* 0x002fe400000010ff */
[----:B------:R-:W-:Y:S01]  /*b360*/  F2FP.BF16.F32.PACK_AB R13, R139, R138 ;  /* 0x0000008a8b0d723e */ /* 0x000fe200000010ff */
[----:B------:R-:W-:Y:S01]  /*b370*/  STSM.16.M88.4 [R36], R8 ;  /* 0x0000000824007844 */ /* 0x000fe20000000200 */
[----:B------:R-:W-:Y:S01]  /*b380*/  F2FP.BF16.F32.PACK_AB R14, R141, R140 ;  /* 0x0000008c8d0e723e */ /* 0x000fe200000010ff */
[----:B0-----:R-:W-:Y:S01]  /*b390*/  IMAD.U32 R28, RZ, RZ, UR8 ;  /* 0x00000008ff1c7e24 */ /* 0x001fe2000f8e00ff */
[----:B------:R-:W-:Y:S01]  /*b3a0*/  F2FP.BF16.F32.PACK_AB R15, R143, R142 ;  /* 0x0000008e8f0f723e */ /* 0x000fe200000010ff */
[----:B------:R-:W-:Y:S01]  /*b3b0*/  IMAD.U32 R29, RZ, RZ, UR9 ;  /* 0x00000009ff1d7e24 */ /* 0x000fe2000f8e00ff */
[----:B------:R-:W-:Y:S01]  /*b3c0*/  F2FP.BF16.F32.PACK_AB R24, R145, R144 ;  /* 0x000000909118723e */ /* 0x000fe200000010ff */
[----:B------:R-:W-:Y:S01]  /*b3d0*/  ULDC.64 UR8, c[0x0][0xc08] ;  /* 0x0003020000087ab9 */ /* 0x000fe20000000a00 */
        /* <DEDUP_REMOVED lines=28> */
[----:B------:R-:W-:Y:S01]  /*b5a0*/  VIADD R11, R17, UR38 ;  /* 0x00000026110b7c36 */ /* 0x000fe20008000000 */
[----:B------:R-:W-:Y:S01]  /*b5b0*/  UISETP.NE.U32.AND UP0, UPT, UR10, URZ, UPT ;  /* 0x0000003f0a00728c */ /* 0x000fe2000bf05070 */
[----:B------:R0:W5:Y:S01]  /*b5c0*/  @P4 LDG.E R21, desc[UR50][R4.64] ;  /* 0x0000003204154981 */ /* 0x000162000c1e1900 */
[----:B------:R-:W-:Y:S01]  /*b5d0*/  UMOV UR4, URZ ;  /* 0x0000003f00047c82 */ /* 0x000fe20008000000 */
[----:B------:R-:W-:Y:S01]  /*b5e0*/  USEL UR7, UR39, URZ, UP1 ;  /* 0x0000003f27077287 */ /* 0x000fe20008800000 */
[----:B------:R-:W-:Y:S01]  /*b5f0*/  IMAD.MOV.U32 R7, RZ, RZ, R11 ;  /* 0x000000ffff077224 */ /* 0x000fe200078e000b */
[----:B------:R-:W-:-:S04]  /*b600*/  UISETP.NE.AND.EX UP0, UPT, UR11, URZ, UPT, UP0 ;  /* 0x0000003f0b00728c */ /* 0x000fc8000bf05300 */
[----:B------:R-:W-:Y:S01]  /*b610*/  USEL UR42, UR42, URZ, !UP0 ;  /* 0x0000003f2a2a7287 */ /* 0x000fe2000c000000 */
[----:B------:R-:W-:Y:S01]  /*b620*/  ULDC.64 UR10, c[0x0][UR16+0x220] ;  /* 0x00008800100a7abb */ /* 0x000fe20008000a00 */
[----:B------:R-:W-:Y:S01]  /*b630*/  ULDC.64 UR8, c[0x0][UR16+0x218] ;  /* 0x0000860010087abb */ /* 0x000fe20008000a00 */
[----:B0-----:R-:W-:Y:S01]  /*b640*/  @P1 IMAD.HI.U32 R4, R11, R6, RZ ;  /* 0x000000060b041227 */ /* 0x001fe200078e00ff */
[----:B------:R-:W-:Y:S01]  /*b650*/  USEL UR37, UR37, URZ, !UP0 ;  /* 0x0000003f25257287 */ /* 0x000fe2000c000000 */
[----:B------:R-:W-:Y:S01]  /*b660*/  ULDC.64 UR12, c[0x0][UR16+0x228] ;  /* 0x00008a00100c7abb */ /* 0x000fe20008000a00 */
[----:B------:R-:W-:Y:S02]  /*b670*/  UIMAD UR11, UR11, UR42, URZ ;  /* 0x0000002a0b0b72a4 */ /* 0x000fe4000f8e023f */
[----:B------:R-:W-:Y:S02]  /*b680*/  UIMAD.WIDE.U32 UR14, UR8, UR43, URZ ;  /* 0x0000002b080e72a5 */ /* 0x000fe4000f8e003f */
[----:B------:R-:W-:Y:S01]  /*b690*/  UIMAD UR17, UR9, UR43, URZ ;  /* 0x0000002b091172a4 */ /* 0x000fe2000f8e023f */
[----:B-1----:R-:W-:Y:S01]  /*b6a0*/  @P1 SHF.R.U32.HI R7, RZ, R9, R4 ;  /* 0x00000009ff071219 */ /* 0x002fe20000011604 */
[----:B------:R-:W-:-:S02]  /*b6b0*/  UIMAD.WIDE.U32 UR8, UR10, UR42, URZ ;  /* 0x0000002a0a0872a5 */ /* 0x000fc4000f8e003f */
[----:B------:R-:W-:Y:S02]  /*b6c0*/  UIMAD.WIDE.U32 UR18, UR12, UR7, URZ ;  /* 0x000000070c1272a5 */ /* 0x000fe4000f8e003f */
[----:B------:R-:W-:Y:S01]  /*b6d0*/  UIMAD UR7, UR13, UR7, URZ ;  /* 0x000000070d0772a4 */ /* 0x000fe2000f8e023f */
[--C-:B------:R-:W-:Y:S01]  /*b6e0*/  IMAD.MOV R9, RZ, RZ, -R7.reuse ;  /* 0x000000ffff097224 */ /* 0x100fe200078e0a07 */
[----:B------:R-:W-:Y:S02]  /*b6f0*/  UIMAD UR11, UR10, UR37, UR11 ;  /* 0x000000250a0b72a4 */ /* 0x000fe4000f8e020b */
[----:B------:R-:W-:Y:S01]  /*b700*/  UIADD3 UR17, UR15, UR17, URZ ;  /* 0x000000110f117290 */ /* 0x000fe2000fffe03f */
[----:B------:R-:W-:Y:S02]  /*b710*/  IMAD.U32 R4, RZ, RZ, UR18 ;  /* 0x00000012ff047e24 */ /* 0x000fe4000f8e00ff */
[----:B------:R-:W-:Y:S01]  /*b720*/  IMAD.U32 R5, RZ, RZ, UR19 ;  /* 0x00000013ff057e24 */ /* 0x000fe2000f8e00ff */
[----:B------:R-:W-:Y:S01]  /*b730*/  SHF.R.S32.HI R5, RZ, 0x1f, R7 ;  /* 0x0000001fff057819 */ /* 0x000fe20000011407 */
[----:B------:R-:W-:-:S05]  /*b740*/  IMAD R9, R34, R9, R11 ;  /* 0x0000000922097224 */ /* 0x000fca00078e020b */
[----:B------:R-:W-:Y:S02]  /*b750*/  SHF.R.S32.HI R6, RZ, 0x1f, R9 ;  /* 0x0000001fff067819 */ /* 0x000fe40000011409 */
[----:B--2---:R-:W-:-:S13]  /*b760*/  @P0 R2UR UR4, R30 ;  /* 0x000000001e0402ca */ /* 0x004fda00000e0000 */
        /* <DEDUP_REMOVED lines=23> */
.L_x_8571:
        /* <DEDUP_REMOVED lines=18> */
[C---:B------:R-:W-:Y:S02]  /*ba00*/  IADD3 R9, P6, R32.reuse, 0x1000, RZ ;  /* 0x0000100020097810 */ /* 0x040fe40007fde0ff */
[C---:B------:R-:W-:Y:S02]  /*ba10*/  IADD3 R13, P5, R32.reuse, 0x2000, RZ ;  /* 0x00002000200d7810 */ /* 0x040fe40007fbe0ff */
[----:B------:R-:W-:Y:S02]  /*ba20*/  LOP3.LUT R8, R9, 0x380, RZ, 0xc0, !PT ;  /* 0x0000038009087812 */ /* 0x000fe400078ec0ff */
[C---:B------:R-:W-:Y:S02]  /*ba30*/  IADD3 R25, P4, R32.reuse, 0x3000, RZ ;  /* 0x0000300020197810 */ /* 0x040fe40007f9e0ff */
[C---:B------:R-:W-:Y:S02]  /*ba40*/  IADD3 R29, P3, R32.reuse, 0x4000, RZ ;  /* 0x00004000201d7810 */ /* 0x040fe40007f7e0ff */
[----:B------:R-:W-:-:S02]  /*ba50*/  IADD3 R37, P2, R32, 0x5000, RZ ;  /* 0x0000500020257810 */ /* 0x000fc40007f5e0ff */
[C---:B------:R-:W-:Y:S02]  /*ba60*/  IADD3 R41, P0, R32.reuse, 0x6000, RZ ;  /* 0x0000600020297810 */ /* 0x040fe40007f1e0ff */
[----:B------:R-:W-:Y:S02]  /*ba70*/  LOP3.LUT R5, R32, 0x380, RZ, 0xc0, !PT ;  /* 0x0000038020057812 */ /* 0x000fe400078ec0ff */
[----:B------:R-:W-:Y:S02]  /*ba80*/  SHF.R.U64 R8, R8, 0x3, RZ ;  /* 0x0000000308087819 */ /* 0x000fe400000012ff */
[----:B------:R-:W-:Y:S02]  /*ba90*/  LOP3.LUT R12, R13, 0x380, RZ, 0xc0, !PT ;  /* 0x000003800d0c7812 */ /* 0x000fe400078ec0ff */
[----:B------:R-:W-:Y:S02]  /*baa0*/  LOP3.LUT R24, R25, 0x380, RZ, 0xc0, !PT ;  /* 0x0000038019187812 */ /* 0x000fe400078ec0ff */
[----:B------:R-:W-:-:S02]  /*bab0*/  LOP3.LUT R28, R29, 0x380, RZ, 0xc0, !PT ;  /* 0x000003801d1c7812 */ /* 0x000fc400078ec0ff */
[----:B------:R-:W-:Y:S02]  /*bac0*/  LOP3.LUT R36, R37, 0x380, RZ, 0xc0, !PT ;  /* 0x0000038025247812 */ /* 0x000fe400078ec0ff */
[----:B------:R-:W-:Y:S02]  /*bad0*/  LOP3.LUT R40, R41, 0x380, RZ, 0xc0, !PT ;  /* 0x0000038029287812 */ /* 0x000fe400078ec0ff */
[----:B------:R-:W-:Y:S02]  /*bae0*/  SHF.R.U64 R5, R5, 0x3, RZ ;  /* 0x0000000305057819 */ /* 0x000fe400000012ff */
[----:B------:R-:W-:Y:S01]  /*baf0*/  LOP3.LUT R8, R8, R9, RZ, 0x3c, !PT ;  /* 0x0000000908087212 */ /* 0x000fe200078e3cff */
[----:B------:R-:W-:Y:S01]  /*bb00*/  IMAD.X R9, RZ, RZ, R33, P6 ;  /* 0x000000ffff097224 */ /* 0x000fe200030e0621 */
[----:B------:R-:W-:Y:S02]  /*bb10*/  IADD3 R3, P6, R32, 0x7000, RZ ;  /* 0x0000700020037810 */ /* 0x000fe40007fde0ff */
[----:B------:R-:W-:-:S02]  /*bb20*/  SHF.R.U64 R12, R12, 0x3, RZ ;  /* 0x000000030c0c7819 */ /* 0x000fc400000012ff */
[----:B------:R-:W-:Y:S01]  /*bb30*/  SHF.R.U64 R24, R24, 0x3, RZ ;  /* 0x0000000318187819 */ /* 0x000fe200000012ff */
[--C-:B------:R-:W-:Y:S01]  /*bb40*/  IMAD.X R45, RZ, RZ, R33.reuse, P6 ;  /* 0x000000ffff2d7224 */ /* 0x100fe200030e0621 */
[----:B------:R-:W-:Y:S01]  /*bb50*/  SHF.R.U64 R28, R28, 0x3, RZ ;  /* 0x000000031c1c7819 */ /* 0x000fe200000012ff */
[----:B------:R-:W-:Y:S01]  /*bb60*/  UIMAD UR7, UR12, UR10, URZ ;  /* 0x0000000a0c0772a4 */ /* 0x000fe2000f8e023f */
[----:B------:R-:W-:Y:S01]  /*bb70*/  SHF.R.U64 R36, R36, 0x3, RZ ;  /* 0x0000000324247819 */ /* 0x000fe200000012ff */
[----:B------:R-:W-:Y:S01]  /*bb80*/  UIMAD.WIDE.U32 UR8, UR4, UR10, URZ ;  /* 0x0000000a040872a5 */ /* 0x000fe2000f8e003f */
[----:B------:R-:W-:Y:S01]  /*bb90*/  SHF.R.U64 R40, R40, 0x3, RZ ;  /* 0x0000000328287819 */ /* 0x000fe200000012ff */
[----:B------:R-:W5:Y:S01]  /*bba0*/  LD.E.128 R8, desc[UR50][R8.64] ;  /* 0x0000003208087980 */ /* 0x000f62000c101d00 */
        /* <DEDUP_REMOVED lines=11> */
[----:B------:R1:W5:Y:S01]  /*bc60*/  LD.E.128 R4, desc[UR50][R32.64] ;  /* 0x0000003220047980 */ /* 0x000362000c101d00 */
[----:B------:R-:W-:Y:S01]  /*bc70*/  LOP3.LUT R0, R3, 0x380, RZ, 0xc0, !PT ;  /* 0x0000038003007812 */ /* 0x000fe200078ec0ff */
[----:B------:R-:W-:-:S02]  /*bc80*/  UIMAD UR7, UR4, UR11, UR7 ;  /* 0x0000000b040772a4 */ /* 0x000fc4000f8e0207 */
[----:B------:R-:W5:Y:S01]  /*bc90*/  LD.E.128 R12, desc[UR50][R12.64] ;  /* 0x000000320c0c7980 */ /* 0x000f62000c101d00 */
[----:B------:R-:W-:-:S03]  /*bca0*/  SHF.R.U64 R0, R0, 0x3, RZ ;  /* 0x0000000300007819 */ /* 0x000fc600000012ff */
[----:B------:R-:W5:Y:S01]  /*bcb0*/  LD.E.128 R24, desc[UR50][R24.64] ;  /* 0x0000003218187980 */ /* 0x000f62000c101d00 */
[----:B-1----:R-:W1:Y:S01]  /*bcc0*/  @P1 LDC R33, c[0x0][0xbec] ;  /* 0x0002fb00ff211b82 */ /* 0x002e620000000800 */
[----:B------:R-:W-:Y:S01]  /*bcd0*/  UIADD3 UR9, UR9, UR7, URZ ;  /* 0x0000000709097290 */ /* 0x000fe2000fffe03f */
[----:B------:R-:W-:Y:S01]  /*bce0*/  LOP3.LUT R44, R0, R3, RZ, 0x3c, !PT ;  /* 0x00000003002c7212 */ /* 0x000fe200078e3cff */
[----:B------:R-:W-:Y:S01]  /*bcf0*/  ULDC.64 UR10, c[0x0][0xae8] ;  /* 0x0002ba00000a7ab9 */ /* 0x000fe20000000a00 */
[----:B------:R-:W-:Y:S01]  /*bd00*/  IMAD R0, R19, 0x20, R197 ;  /* 0x0000002013007824 */ /* 0x000fe200078e02c5 */
[----:B------:R-:W-:Y:S01]  /*bd10*/  UIMAD.WIDE.U32 UR8, UR43, UR10, UR8 ;  /* 0x0000000a2b0872a5 */ /* 0x000fe2000f8e0008 */
[----:B------:R-:W5:Y:S01]  /*bd20*/  LD.E.128 R28, desc[UR50][R28.64] ;  /* 0x000000321c1c7980 */ /* 0x000f62000c101d00 */
[----:B------:R-:W-:Y:S01]  /*bd30*/  USHF.R.S32.HI UR4, URZ, 0x1f, UR42 ;  /* 0x0000001f3f047899 */ /* 0x000fe2000801142a */
[----:B------:R-:W-:Y:S01]  /*bd40*/  VIADD R48, R0, UR38 ;  /* 0x0000002600307c36 */ /* 0x000fe20008000000 */
[----:B------:R-:W-:Y:S01]  /*bd50*/  UIMAD UR9, UR43, UR11, UR9 ;  /* 0x0000000b2b0972a4 */ /* 0x000fe2000f8e0209 */
[----:B------:R-:W5:Y:S02]  /*bd60*/  LD.E.128 R36, desc[UR50][R36.64] ;  /* 0x0000003224247980 */ /* 0x000f64000c101d00 */
[----:B------:R-:W-:-:S02]  /*bd70*/  ULDC.64 UR10, c[0x0][0xaf0] ;  /* 0x0002bc00000a7ab9 */ /* 0x000fc40000000a00 */
[----:B------:R-:W-:Y:S01]  /*bd80*/  UIMAD UR4, UR4, UR10, URZ ;  /* 0x0000000a040472a4 */ /* 0x000fe2000f8e023f */
[----:B------:R-:W-:Y:S01]  /*bd90*/  IMAD.MOV.U32 R3, RZ, RZ, R48 ;  /* 0x000000ffff037224 */ /* 0x000fe200078e0030 */
[----:B------:R-:W5:Y:S02]  /*bda0*/  LD.E.128 R40, desc[UR50][R40.64] ;  /* 0x0000003228287980 */ /* 0x000f64000c101d00 */
[----:B------:R-:W-:Y:S02]  /*bdb0*/  UIMAD UR4, UR42, UR11, UR4 ;  /* 0x0000000b2a0472a4 */ /* 0x000fe4000f8e0204 */
[----:B------:R-:W5:Y:S01]  /*bdc0*/  LD.E.128 R44, desc[UR50][R44.64] ;  /* 0x000000322c2c7980 */ /* 0x000f62000c101d00 */
[----:B-1----:R-:W-:Y:S01]  /*bdd0*/  @P1 IMAD.HI.U32 R0, R48, R33, RZ ;  /* 0x0000002130001227 */ /* 0x002fe200078e00ff */
[----:B------:R-:W-:Y:S01]  /*bde0*/  UIMAD.WIDE.U32 UR42, UR42, UR10, UR8 ;  /* 0x0000000a2a2a72a5 */ /* 0x000fe2000f8e0008 */
[----:B------:R-:W-:Y:S01]  /*bdf0*/  @!PT LDS RZ, [RZ] ;  /* 0x00000000fffff984 */ /* 0x000fe20000000800 */
[----:B------:R-:W-:Y:S01]  /*be00*/  @!PT LDS RZ, [RZ] ;  /* 0x00000000fffff984 */ /* 0x000fe20000000800 */
[----:B------:R-:W-:Y:S01]  /*be10*/  @!PT LDS RZ, [RZ] ;  /* 0x00000000fffff984 */ /* 0x000fe20000000800 */
[----:B------:R-:W-:Y:S01]  /*be20*/  @!PT LDS RZ, [RZ] ;  /* 0x00000000fffff984 */ /* 0x000fe20000000800 */
[----:B------:R1:W-:Y:S06]  /*be30*/  MEMBAR.ALL.CTA ;  /* 0x0000000000007992 */ /* 0x0003ec0000008000 */
[----:B-1----:R-:W1:Y:S01]  /*be40*/  FENCE.VIEW.ASYNC.S ;  /* 0x00000000000073c6 */ /* 0x002e620000000000 */
[----:B------:R-:W-:Y:S01]  /*be50*/  ULDC.64 UR8, c[0x0][0xae0] ;  /* 0x0002b80000087ab9 */ /* 0x000fe20000000a00 */
[----:B0-----:R-:W-:Y:S01]  /*be60*/  @P1 SHF.R.U32.HI R3, RZ, R49, R0 ;  /* 0x00000031ff031219 */ /* 0x001fe20000011600 */
[----:B------:R-:W-:-:S03]  /*be70*/  UIADD3 UR4, UR43, UR4, URZ ;  /* 0x000000042b047290 */ /* 0x000fc6000fffe03f */
[--C-:B------:R-:W-:Y:S01]  /*be80*/  SHF.R.S32.HI R0, RZ, 0x1f, R3.reuse ;  /* 0x0000001fff007819 */ /* 0x100fe20000011403 */
[----:B------:R-:W-:Y:S02]  /*be90*/  IMAD.MOV R49, RZ, RZ, -R3 ;  /* 0x000000ffff317224 */ /* 0x000fe400078e0a03 */
[----:B------:R-:W-:Y:S02]  /*bea0*/  IMAD.U32 R33, RZ, RZ, UR43 ;  /* 0x0000002bff217e24 */ /* 0x000fe4000f8e00ff */
[----:B------:R-:W-:Y:S02]  /*beb0*/  IMAD R0, R0, UR8, RZ ;  /* 0x0000000800007c24 */ /* 0x000fe4000f8e02ff */
[----:B------:R-:W-:Y:S02]  /*bec0*/  IMAD R49, R34, R49, R48 ;  /* 0x0000003122317224 */ /* 0x000fe400078e0230 */
[----:B------:R-:W-:Y:S02]  /*bed0*/  IMAD.U32 R32, RZ, RZ, UR42 ;  /* 0x0000002aff207e24 */ /* 0x000fe4000f8e00ff */
[----:B------:R-:W-:-:S02]  /*bee0*/  IMAD.U32 R33, RZ, RZ, UR4 ;  /* 0x00000004ff217e24 */ /* 0x000fc4000f8e00ff */
[C---:B------:R-:W-:Y:S01]  /*bef0*/  IMAD R51, R3.reuse, UR9, R0 ;  /* 0x0000000903337c24 */ /* 0x040fe2000f8e0200 */
[----:B------:R-:W-:Y:S01]  /*bf00*/  SHF.R.S32.HI R0, RZ, 0x1f, R49 ;  /* 0x0000001fff007819 */ /* 0x000fe20000011431 */
[----:B------:R-:W-:Y:S01]  /*bf10*/  IMAD.WIDE.U32 R32, R3, UR8, R32 ;  /* 0x0000000803207c25 */ /* 0x000fe2000f8e0020 */
[----:B------:R-:W-:-:S03]  /*bf20*/  ULDC.64 UR8, c[0x0][0xad8] ;  /* 0x0002b60000087ab9 */ /* 0x000fc60000000a00 */
[----:B------:R-:W-:Y:S02]  /*bf30*/  IMAD.IADD R33, R33, 0x1, R51 ;  /* 0x0000000121217824 */ /* 0x000fe400078e0233 */
[----:B------:R-:W-:Y:S02]  /*bf40*/  IMAD R34, R0, UR8, RZ ;  /* 0x0000000800227c24 */ /* 0x000fe4000f8e02ff */
[----:B------:R-:W-:Y:S02]  /*bf50*/  VIADD R50, R197, UR38 ;  /* 0x00000026c5327c36 */ /* 0x000fe40008000000 */
        /* <DEDUP_REMOVED lines=12> */
[----:B-1----:R0:W-:Y:S01]  /*c020*/  SYNCS.ARRIVE.TRANS64.RED.A1T0 RZ, [R20+URZ], RZ ;  /* 0x000000ff14ff79a7 */ /* 0x0021e2000810043f */
[----:B------:R0:W1:Y:S01]  /*c030*/  SHFL.IDX PT, R33, R34, RZ, 0x181f ;  /* 0x00181fff22217589 */ /* 0x00006200000e0000 */
[----:B------:R-:W-:Y:S03]  /*c040*/  BSSY B1, `(.L_x_8573) ;  /* 0x000000d000017945 */ /* 0x000fe60003800000 */
[----:B------:R0:W2:Y:S01]  /*c050*/  SHFL.IDX PT, R49, R3, RZ, 0x181f ;  /* 0x00181fff03317589 */ /* 0x0000a200000e0000 */
[----:B------:R-:W-:Y:S01]  /*c060*/  ISETP.GE.AND P1, PT, R0, R21, PT ;  /* 0x000000150000720c */ /* 0x000fe20003f26270 */
[----:B------:R-:W-:-:S12]  /*c070*/  @P2 BRA `(.L_x_8574) ;  /* 0x0000000000242947 */ /* 0x000fd80003800000 */
[----:B------:R-:W-:Y:S02]  /*c080*/  ULDC UR4, c[0x0][0xac8] ;  /* 0x0002b20000047ab9 */ /* 0x000fe40000000800 */
[----:B------:R-:W-:Y:S02]  /*c090*/  ISETP.GE.AND P2, PT, R2, UR4, PT ;  /* 0x0000000402007c0c */ /* 0x000fe4000bf46270 */
[----:B------:R-:W-:-:S11]  /*c0a0*/  ISETP.GE.AND P3, PT, R18, UR4, PT ;  /* 0x0000000412007c0c */ /* 0x000fd6000bf66270 */
[-C--:B-1----:R-:W-:Y:S02]  /*c0b0*/  @!P2 LEA R32, P4, R2, R33.reuse, 0x1 ;  /* 0x000000210220a211 */ /* 0x082fe400078808ff */
[----:B------:R-:W-:Y:S02]  /*c0c0*/  @!P3 LEA R48, P5, R18, R33, 0x1 ;  /* 0x000000211230b211 */ /* 0x000fe400078a08ff */
[-C--:B--2---:R-:W-:Y:S02]  /*c0d0*/  @!P2 LEA.HI.X R33, R2, R49.reuse, R218, 0x1, P4 ;  /* 0x000000310221a211 */ /* 0x084fe400020f0cda */
[----:B------:R-:W-:-:S03]  /*c0e0*/  @!P3 LEA.HI.X R49, R18, R49, R217, 0x1, P5 ;  /* 0x000000311231b211 */ /* 0x000fc600028f0cd9 */
[----:B-----5:R3:W-:Y:S04]  /*c0f0*/  @!P2 ST.E.128 desc[UR50][R32.64], R4 ;  /* 0x000000042000a985 */ /* 0x0207e8000c101d32 */
[----:B------:R3:W-:Y:S02]  /*c100*/  @!P3 ST.E.128 desc[UR50][R48.64], R28 ;  /* 0x0000001c3000b985 */ /* 0x0007e4000c101d32 */
.L_x_8574:
[----:B------:R-:W-:Y:S05]  /*c110*/  BSYNC B1 ;  /* 0x0000000000017941 */ /* 0x000fea0003800000 */
.L_x_8573:
[----:B---3-5:R3:W4:Y:S01]  /*c120*/  SHFL.IDX PT, R7, R3, 0x1, 0x181f ;  /* 0x00381f0003077f89 */ /* 0x02872200000e0000 */
[----:B------:R-:W-:Y:S03]  /*c130*/  BSSY B1, `(.L_x_8575) ;  /* 0x000000c000017945 */ /* 0x000fe60003800000 */
[----:B------:R3:W0:Y:S01]  /*c140*/  SHFL.IDX PT, R5, R34, 0x1, 0x181f ;  /* 0x00381f0022057f89 */ /* 0x00062200000e0000 */
[----:B------:R-:W-:Y:S05]  /*c150*/  @P0 BRA `(.L_x_8576) ;  /* 0x0000000000240947 */ /* 0x000fea0003800000 */
[----:B------:R-:W-:Y:S02]  /*c160*/  ULDC UR4, c[0x0][0xac8] ;  /* 0x0002b20000047ab9 */ /* 0x000fe40000000800 */
[----:B------:R-:W-:Y:S02]  /*c170*/  ISETP.GE.AND P3, PT, R2, UR4, PT ;  /* 0x0000000402007c0c */ /* 0x000fe4000bf66270 */
[----:B------:R-:W-:-:S11]  /*c180*/  ISETP.GE.AND P4, PT, R18, UR4, PT ;  /* 0x0000000412007c0c */ /* 0x000fd6000bf86270 */
[-C--:B0-----:R-:W-:Y:S02]  /*c190*/  @!P3 LEA R4, P0, R2, R5.reuse, 0x1 ;  /* 0x000000050204b211 */ /* 0x081fe400078008ff */
[----:B------:R-:W-:Y:S02]  /*c1a0*/  @!P4 LEA R6, P2, R18, R5, 0x1 ;  /* 0x000000051206c211 */ /* 0x000fe400078408ff */
[-C--:B----4-:R-:W-:Y:S02]  /*c1b0*/  @!P3 LEA.HI.X R5, R2, R7.reuse, R218, 0x1, P0 ;  /* 0x000000070205b211 */ /* 0x090fe400000f0cda */
[----:B------:R-:W-:-:S03]  /*c1c0*/  @!P4 LEA.HI.X R7, R18, R7, R217, 0x1, P2 ;  /* 0x000000071207c211 */ /* 0x000fc600010f0cd9 */
[----:B------:R0:W-:Y:S04]  /*c1d0*/  @!P3 ST.E.128 desc[UR50][R4.64], R8 ;  /* 0x000000080400b985 */ /* 0x0001e8000c101d32 */
[----:B------:R0:W-:Y:S02]  /*c1e0*/  @!P4 ST.E.128 desc[UR50][R6.64], R36 ;  /* 0x000000240600c985 */ /* 0x0001e4000c101d32 */
.L_x_8576:
[----:B------:R-:W-:Y:S05]  /*c1f0*/  BSYNC B1 ;  /* 0x0000000000017941 */ /* 0x000fea0003800000 */
.L_x_8575:
[----:B0---4-:R0:W4:Y:S01]  /*c200*/  SHFL.IDX PT, R7, R3, 0x2, 0x181f ;  /* 0x00581f0003077f89 */ /* 0x01112200000e0000 */
        /* <DEDUP_REMOVED lines=12> */
.L_x_8578:
[----:B------:R-:W-:Y:S05]  /*c2d0*/  BSYNC B1 ;  /* 0x0000000000017941 */ /* 0x000fea0003800000 */
.L_x_8577:
[----:B------:R-:W-:Y:S01]  /*c2e0*/  VIADD R0, R50, 0x60 ;  /* 0x0000006032007836 */ /* 0x000fe20000000000 */
[----:B0--3--:R-:W0:Y:S04]  /*c2f0*/  SHFL.IDX PT, R3, R3, 0x3, 0x181f ;  /* 0x00781f0003037f89 */ /* 0x009e2800000e0000 */
[----:B------:R-:W-:Y:S01]  /*c300*/  ISETP.GE.AND P0, PT, R0, R21, PT ;  /* 0x000000150000720c */ /* 0x000fe20003f06270 */
[----:B----4-:R3:W4:-:S12]  /*c310*/  SHFL.IDX PT, R7, R34, 0x3, 0x181f ;  /* 0x00781f0022077f89 */ /* 0x01071800000e0000 */
[----:B---3--:R-:W-:Y:S05]  /*c320*/  @P0 BRA `(.L_x_8579) ;  /* 0x0000001800280947 */ /* 0x008fea0003800000 */
[----:B------:R-:W-:Y:S02]  /*c330*/  ULDC UR4, c[0x0][0xac8] ;  /* 0x0002b20000047ab9 */ /* 0x000fe40000000800 */
[----:B------:R-:W-:-:S13]  /*c340*/  ISETP.GE.AND P1, PT, R2, UR4, PT ;  /* 0x0000000402007c0c */ /* 0x000fda000bf26270 */
[----:B----4-:R-:W-:-:S04]  /*c350*/  @!P1 LEA R4, P0, R2, R7, 0x1 ;  /* 0x0000000702049211 */ /* 0x010fc800078008ff */
        /* <DEDUP_REMOVED lines=8> */
.L_x_8572:
        /* <DEDUP_REMOVED lines=24> */
[----:B-1----:R-:W-:Y:S02]  /*c560*/  @P1 SHF.R.U32.HI R3, RZ, R5, R0 ;  /* 0x00000005ff031219 */ /* 0x002fe40000011600 */
[----:B------:R-:W-:Y:S02]  /*c570*/  UMOV UR8, UR42 ;  /* 0x0000002a00087c82 */ /* 0x000fe40008000000 */
[----:B------:R-:W-:Y:S01]  /*c580*/  UIMAD.WIDE.U32 UR8, UR39, UR10, UR8 ;  /* 0x0000000a270872a5 */ /* 0x000fe2000f8e0008 */
[--C-:B------:R-:W-:Y:S01]  /*c590*/  SHF.R.S32.HI R0, RZ, 0x1f, R3.reuse ;  /* 0x0000001fff007819 */ /* 0x100fe20000011403 */
[----:B------:R-:W-:Y:S02]  /*c5a0*/  IMAD.MOV R7, RZ, RZ, -R3 ;  /* 0x000000ffff077224 */ /* 0x000fe400078e0a03 */
[----:B------:R-:W-:-:S02]  /*c5b0*/  UIMAD UR39, UR39, UR11, UR9 ;  /* 0x0000000b272772a4 */ /* 0x000fc4000f8e0209 */
[----:B------:R-:W-:Y:S01]  /*c5c0*/  IMAD R7, R34, R7, R11 ;  /* 0x0000000722077224 */ /* 0x000fe200078e020b */
[----:B------:R-:W-:Y:S01]  /*c5d0*/  ULDC.64 UR10, c[0x0][0xb30] ;  /* 0x0002cc00000a7ab9 */ /* 0x000fe20000000a00 */
[----:B------:R-:W-:Y:S02]  /*c5e0*/  IMAD.U32 R5, RZ, RZ, UR9 ;  /* 0x00000009ff057e24 */ /* 0x000fe4000f8e00ff */
        /* <DEDUP_REMOVED lines=16> */
[----:B------:R2:W1:Y:S01]  /*c6f0*/  SHFL.IDX PT, R7, R3, RZ, 0x1c1f ;  /* 0x001c1fff03077589 */ /* 0x00046200000e0000 */
[----:B------:R-:W-:Y:S05]  /*c700*/  @P0 BRA `(.L_x_8581) ;  /* 0x0000000400000947 */ /* 0x000fea0003800000 */
[----:B------:R-:W-:Y:S02]  /*c710*/  ULDC UR4, c[0x0][0xac8] ;  /* 0x0002b20000047ab9 */ /* 0x000fe40000000800 */
[----:B------:R-:W-:Y:S02]  /*c720*/  ISETP.GE.AND P3, PT, R16, UR4, PT ;  /* 0x0000000410007c0c */ /* 0x000fe4000bf66270 */
[----:B------:R-:W-:Y:S02]  /*c730*/  ISETP.GE.AND P2, PT, R196, UR4, PT ;  /* 0x00000004c4007c0c */ /* 0x000fe4000bf46270 */
[----:B------:R-:W-:Y:S02]  /*c740*/  ISETP.GE.AND P1, PT, R195, UR4, PT ;  /* 0x00000004c3007c0c */ /* 0x000fe4000bf26270 */
[----:B------:R-:W-:Y:S02]  /*c750*/  ISETP.GE.AND P0, PT, R194, UR4, PT ;  /* 0x00000004c2007c0c */ /* 0x000fe4000bf06270 */
[----:B------:R-:W-:-:S05]  /*c760*/  ISETP.GE.AND P4, PT, R192, UR4, PT ;  /* 0x00000004c0007c0c */ /* 0x000fca000bf86270 */
[----:B01----:R-:W-:Y:S02]  /*c770*/  @!P3 IMAD.WIDE R4, R16, 0x4, R6 ;  /* 0x000000041004b825 */ /* 0x003fe400078e0206 */
        /* <DEDUP_REMOVED lines=12> */
[-C--:B0-----:R-:W-:Y:S01]  /*c840*/  @!P3 LEA R4, P6, R193, R6.reuse, 0x2 ;  /* 0x00000006c104b211 */ /* 0x081fe200078c10ff */
[----:B------:R0:W-:Y:S01]  /*c850*/  @!P0 ST.E.64 desc[UR50][R12.64], R100 ;  /* 0x000000640c008985 */ /* 0x0001e2000c101b32 */
[----:B------:R-:W-:-:S02]  /*c860*/  @!P4 LEA R14, P0, R192, R6, 0x2 ;  /* 0x00000006c00ec211 */ /* 0x000fc400078010ff */
        /* <DEDUP_REMOVED lines=9> */
[----:B-1----:R-:W-:-:S03]  /*c900*/  @!P2 LEA R8, P4, R190, R6, 0x2 ;  /* 0x00000006be08a211 */ /* 0x002fc600078810ff */
[----:B------:R-:W-:Y:S01]  /*c910*/  @!P5 ST.E.64 desc[UR50][R24.64], R112 ;  /* 0x000000701800d985 */ /* 0x000fe2000c101b32 */
[CC--:B---3--:R-:W-:Y:S02]  /*c920*/  @!P1 LEA R10, P5, R189.reuse, R6.reuse, 0x2 ;  /* 0x00000006bd0a9211 */ /* 0x0c8fe400078a10ff */
[-C--:B------:R-:W-:Y:S02]  /*c930*/  @!P2 LEA.HI.X R9, R190, R7.reuse, R207, 0x2, P4 ;  /* 0x00000007be09a211 */ /* 0x080fe400020f14cf */
[----:B0-----:R-:W-:Y:S02]  /*c940*/  @!P0 LEA R12, P6, R188, R6, 0x2 ;  /* 0x00000006bc0c8211 */ /* 0x001fe400078c10ff */
        /* <DEDUP_REMOVED lines=14> */
[CC--:B0-----:R-:W-:Y:S02]  /*ca30*/  @!P2 LEA R8, P3, R185.reuse, R6.reuse, 0x2 ;  /* 0x00000006b908a211 */ /* 0x0c1fe400078610ff */
[-C--:B------:R-:W-:Y:S02]  /*ca40*/  @!P4 LEA.HI.X R15, R186, R7.reuse, R203, 0x2, P6 ;  /* 0x00000007ba0fc211 */ /* 0x080fe400030f14cb */
[-C--:B-1----:R-:W-:Y:S02]  /*ca50*/  @!P1 LEA R10, P6, R184, R6.reuse, 0x2 ;  /* 0x00000006b80a9211 */ /* 0x082fe400078c10ff */
        /* <DEDUP_REMOVED lines=11> */
.L_x_8581:
[----:B------:R-:W-:Y:S05]  /*cb10*/  BSYNC B1 ;  /* 0x0000000000017941 */ /* 0x000fea0003800000 */
.L_x_8580:
[----:B------:R-:W-:Y:S01]  /*cb20*/  ISETP.GE.AND P0, PT, R26, R21, PT ;  /* 0x000000151a00720c */ /* 0x000fe20003f06270 */
[----:B-1--4-:R1:W3:Y:S04]  /*cb30*/  SHFL.IDX PT, R7, R3, 0x1, 0x1c1f ;  /* 0x003c1f0003077f89 */ /* 0x0122e800000e0000 */
[----:B0-----:R1:W0:Y:S08]  /*cb40*/  SHFL.IDX PT, R6, R0, 0x1, 0x1c1f ;  /* 0x003c1f0000067f89 */ /* 0x00123000000e0000 */
[----:B-1----:R-:W-:Y:S05]  /*cb50*/  @P0 BRA `(.L_x_8579) ;  /* 0x00000010001c0947 */ /* 0x002fea0003800000 */
[----:B------:R-:W-:Y:S02]  /*cb60*/  ULDC UR4, c[0x0][0xac8] ;  /* 0x0002b20000047ab9 */ /* 0x000fe40000000800 */
[----:B------:R-:W-:Y:S02]  /*cb70*/  ISETP.GE.AND P1, PT, R196, UR4, PT ;  /* 0x00000004c4007c0c */ /* 0x000fe4000bf26270 */
[----:B------:R-:W-:Y:S02]  /*cb80*/  ISETP.GE.AND P0, PT, R195, UR4, PT ;  /* 0x00000004c3007c0c */ /* 0x000fe4000bf06270 */
[----:B------:R-:W-:Y:S02]  /*cb90*/  ISETP.GE.AND P2, PT, R16, UR4, PT ;  /* 0x0000000410007c0c */ /* 0x000fe4000bf46270 */
[----:B------:R-:W-:Y:S02]  /*cba0*/  ISETP.GE.AND P4, PT, R193, UR4, PT ;  /* 0x00000004c1007c0c */ /* 0x000fe4000bf86270 */
[----:B------:R-:W-:-:S05]  /*cbb0*/  ISETP.GE.AND P3, PT, R194, UR4, PT ;  /* 0x00000004c2007c0c */ /* 0x000fca000bf66270 */
[CC--:B0-----:R-:W-:Y:S02]  /*cbc0*/  @!P1 LEA R8, P5, R196.reuse, R6.reuse, 0x2 ;  /* 0x00000006c4089211 */ /* 0x0c1fe400078a10ff */
[CC--:B------:R-:W-:Y:S02]  /*cbd0*/  @!P0 LEA R10, P6, R195.reuse, R6.reuse, 0x2 ;  /* 0x00000006c30a8211 */ /* 0x0c0fe400078c10ff */
[-C--:B---3--:R-:W-:Y:S01]  /*cbe0*/  @!P1 LEA.HI.X R9, R196, R7.reuse, R213, 0x2, P5 ;  /* 0x00000007c4099211 */ /* 0x088fe200028f14d5 */
[----:B------:R-:W-:Y:S01]  /*cbf0*/  @!P2 IMAD.WIDE R4, R16, 0x4, R6 ;  /* 0x000000041004a825 */ /* 0x000fe200078e0206 */
[----:B------:R-:W-:Y:S02]  /*cc00*/  ISETP.GE.AND P5, PT, R192, UR4, PT ;  /* 0x00000004c0007c0c */ /* 0x000fe4000bfa6270 */
[----:B------:R-:W-:Y:S02]  /*cc10*/  @!P0 LEA.HI.X R11, R195, R7, R212, 0x2, P6 ;  /* 0x00000007c30b8211 */ /* 0x000fe400030f14d4 */
[----:B------:R0:W-:Y:S01]  /*cc20*/  @!P2 ST.E.64 desc[UR50][R4.64], R90 ;  /* 0x0000005a0400a985 */ /* 0x0001e2000c101b32 */
[----:B------:R-:W-:-:S02]  /*cc30*/  @!P4 LEA R14, P2, R193, R6, 0x2 ;  /* 0x00000006c10ec211 */ /* 0x000fc400078410ff */
        /* <DEDUP_REMOVED lines=8> */
[----:B--2---:R-:W-:-:S03]  /*ccc0*/  @!P5 LEA R20, P6, R192, R6, 0x2 ;  /* 0x00000006c014d211 */ /* 0x004fc600078c10ff */
[----:B------:R2:W-:Y:S01]  /*ccd0*/  @!P3 ST.E.64 desc[UR50][R12.64], R102 ;  /* 0x000000660c00b985 */ /* 0x0005e2000c101b32 */
[-C--:B------:R-:W-:Y:S02]  /*cce0*/  @!P5 LEA.HI.X R21, R192, R7.reuse, R209, 0x2, P6 ;  /* 0x00000007c015d211 */ /* 0x080fe400030f14d1 */
[----:B------:R-:W-:Y:S01]  /*ccf0*/  ISETP.GE.AND P3, PT, R188, UR4, PT ;  /* 0x00000004bc007c0c */ /* 0x000fe2000bf66270 */
[----:B------:R3:W-:Y:S01]  /*cd00*/  @!P4 ST.E.64 desc[UR50][R14.64], R106 ;  /* 0x0000006a0e00c985 */ /* 0x0007e2000c101b32 */
[-C--:B0-----:R-:W-:Y:S02]  /*cd10*/  @!P0 LEA R4, P4, R191, R6.reuse, 0x2 ;  /* 0x00000006bf048211 */ /* 0x081fe400078810ff */
[-C--:B-1----:R-:W-:Y:S01]  /*cd20*/  @!P2 LEA R10, P6, R189, R6.reuse, 0x2 ;  /* 0x00000006bd0aa211 */ /* 0x082fe200078c10ff */
[----:B------:R-:W-:Y:S01]  /*cd30*/  @!P5 ST.E.64 desc[UR50][R20.64], R110 ;  /* 0x0000006e1400d985 */ /* 0x000fe2000c101b32 */
[----:B------:R-:W-:Y:S02]  /*cd40*/  @!P1 LEA R8, P5, R190, R6, 0x2 ;  /* 0x00000006be089211 */ /* 0x000fe400078a10ff */
[----:B------:R-:W-:-:S02]  /*cd50*/  @!P0 LEA.HI.X R5, R191, R7, R208, 0x2, P4 ;  /* 0x00000007bf058211 */ /* 0x000fc400020f14d0 */
[-C--:B------:R-:W-:Y:S02]  /*cd60*/  @!P1 LEA.HI.X R9, R190, R7.reuse, R207, 0x2, P5 ;  /* 0x00000007be099211 */ /* 0x080fe400028f14cf */
[----:B------:R-:W-:Y:S01]  /*cd70*/  ISETP.GE.AND P4, PT, R187, UR4, PT ;  /* 0x00000004bb007c0c */ /* 0x000fe2000bf86270 */
[----:B------:R-:W-:Y:S01]  /*cd80*/  @!P0 ST.E.64 desc[UR50][R4.64], R114 ;  /* 0x0000007204008985 */ /* 0x000fe2000c101b32 */
[----:B------:R-:W-:Y:S02]  /*cd90*/  @!P2 LEA.HI.X R11, R189, R7, R206, 0x2, P6 ;  /* 0x00000007bd0ba211 */ /* 0x000fe400030f14ce */
[----:B--2---:R-:W-:Y:S01]  /*cda0*/  @!P3 LEA R12, P5, R188, R6, 0x2 ;  /* 0x00000006bc0cb211 */ /* 0x004fe200078a10ff */
[----:B------:R0:W-:Y:S01]  /*cdb0*/  @!P1 ST.E.64 desc[UR50][R8.64], R118 ;  /* 0x0000007608009985 */ /* 0x0001e2000c101b32 */
[----:B------:R-:W-:Y:S02]  /*cdc0*/  ISETP.GE.AND P1, PT, R185, UR4, PT ;  /* 0x00000004b9007c0c */ /* 0x000fe4000bf26270 */
[----:B------:R-:W-:Y:S01]  /*cdd0*/  ISETP.GE.AND P0, PT, R184, UR4, PT ;  /* 0x00000004b8007c0c */ /* 0x000fe2000bf06270 */
[----:B------:R1:W-:Y:S01]  /*cde0*/  @!P2 ST.E.64 desc[UR50][R10.64], R122 ;  /* 0x0000007a0a00a985 */ /* 0x0003e2000c101b32 */
[----:B------:R-:W-:-:S02]  /*cdf0*/  ISETP.GE.AND P2, PT, R186, UR4, PT ;  /* 0x00000004ba007c0c */ /* 0x000fc4000bf46270 */
[-C--:B------:R-:W-:Y:S02]  /*ce00*/  @!P3 LEA.HI.X R13, R188, R7.reuse, R205, 0x2, P5 ;  /* 0x00000007bc0db211 */ /* 0x080fe400028f14cd */
[----:B------:R-:W-:Y:S02]  /*ce10*/  ISETP.GE.AND P5, PT, R23, UR4, PT ;  /* 0x0000000417007c0c */ /* 0x000fe4000bfa6270 */
[CC--:B---3--:R-:W-:Y:S01]  /*ce20*/  @!P4 LEA R14, P6, R187.reuse, R6.reuse, 0x2 ;  /* 0x00000006bb0ec211 */ /* 0x0c8fe200078c10ff */
[----:B------:R4:W-:Y:S03]  /*ce30*/  @!P3 ST.E.64 desc[UR50][R12.64], R126 ;  /* 0x0000007e0c00b985 */ /* 0x0009e6000c101b32 */
[----:B------:R-:W-:Y:S02]  /*ce40*/  @!P4 LEA.HI.X R15, R187, R7, R204, 0x2, P6 ;  /* 0x00000007bb0fc211 */ /* 0x000fe400030f14cc */
[----:B0-----:R-:W-:-:S02]  /*ce50*/  @!P1 LEA R8, P6, R185, R6, 0x2 ;  /* 0x00000006b9089211 */ /* 0x001fc400078c10ff */
[-C--:B------:R-:W-:Y:S01]  /*ce60*/  @!P2 LEA R4, P3, R186, R6.reuse, 0x2 ;  /* 0x00000006ba04a211 */ /* 0x080fe200078610ff */
[----:B------:R4:W-:Y:S01]  /*ce70*/  @!P4 ST.E.64 desc[UR50][R14.64], R130 ;  /* 0x000000820e00c985 */ /* 0x0009e2000c101b32 */
[-C--:B-1----:R-:W-:Y:S02]  /*ce80*/  @!P0 LEA R10, P4, R184, R6.reuse, 0x2 ;  /* 0x00000006b80a8211 */ /* 0x082fe400078810ff */
[-C--:B------:R-:W-:Y:S02]  /*ce90*/  @!P2 LEA.HI.X R5, R186, R7.reuse, R203, 0x2, P3 ;  /* 0x00000007ba05a211 */ /* 0x080fe400018f14cb */
[----:B------:R-:W-:Y:S02]  /*cea0*/  @!P5 LEA R20, P3, R23, R6, 0x2 ;  /* 0x000000061714d211 */ /* 0x000fe400078610ff */
[-C--:B------:R-:W-:Y:S01]  /*ceb0*/  @!P1 LEA.HI.X R9, R185, R7.reuse, R202, 0x2, P6 ;  /* 0x00000007b9099211 */ /* 0x080fe200030f14ca */
[----:B------:R4:W-:Y:S01]  /*cec0*/  @!P2 ST.E.64 desc[UR50][R4.64], R134 ;  /* 0x000000860400a985 */ /* 0x0009e2000c101b32 */
[----:B------:R-:W-:-:S02]  /*ced0*/  @!P0 LEA.HI.X R11, R184, R7, R201, 0x2, P4 ;  /* 0x00000007b80b8211 */ /* 0x000fc400020f14c9 */
[----:B------:R-:W-:Y:S01]  /*cee0*/  @!P5 LEA.HI.X R21, R23, R7, R200, 0x2, P3 ;  /* 0x000000071715d211 */ /* 0x000fe200018f14c8 */
[----:B------:R4:W-:Y:S04]  /*cef0*/  @!P1 ST.E.64 desc[UR50][R8.64], R138 ;  /* 0x0000008a08009985 */ /* 0x0009e8000c101b32 */
[----:B------:R4:W-:Y:S01]  /*cf00*/  @!P0 ST.E.64 desc[UR50][R10.64], R142 ;  /* 0x0000008e0a008985 */ /* 0x0009e2000c101b32 */
[----:B------:R-:W-:-:S03]  /*cf10*/  ISETP.GE.AND P0, PT, R22, UR4, PT ;  /* 0x0000000416007c0c */ /* 0x000fc6000bf06270 */
[----:B------:R4:W-:Y:S10]  /*cf20*/  @!P5 ST.E.64 desc[UR50][R20.64], R146 ;  /* 0x000000921400d985 */ /* 0x0009f4000c101b32 */
[----:B------:R-:W-:Y:S05]  /*cf30*/  @P0 BRA `(.L_x_8579) ;  /* 0x0000000c00240947 */ /* 0x000fea0003800000 */
[----:B----4-:R-:W-:-:S04]  /*cf40*/  LEA R4, P0, R22, R6, 0x2 ;  /* 0x0000000616047211 */ /* 0x010fc800078010ff */
[----:B------:R-:W-:-:S05]  /*cf50*/  LEA.HI.X R5, R22, R7, R199, 0x2, P0 ;  /* 0x0000000716057211 */ /* 0x000fca00000f14c7 */
[----:B------:R1:W-:Y:S01]  /*cf60*/  ST.E.64 desc[UR50][R4.64], R150 ;  /* 0x0000009604007985 */ /* 0x0003e2000c101b32 */
[----:B------:R-:W-:Y:S05]  /*cf70*/  BRA `(.L_x_8579) ;  /* 0x0000000c00147947 */ /* 0x000fea0003800000 */
.L_x_8570:
        /* <DEDUP_REMOVED lines=9> */
[----:B------:R-:W-:-:S03]  /*d010*/  UISETP.NE.U32.AND UP1, UPT, UR8, URZ, UPT ;  /* 0x0000003f0800728c */ /* 0x000fc6000bf25070 */
[----:B------:R-:W2:Y:S01]  /*d020*/  @P1 LDG.E R3, desc[UR50][R4.64] ;  /* 0x0000003204031981 */ /* 0x000ea2000c1e1900 */
[----:B------:R-:W-:Y:S01]  /*d030*/  UISETP.NE.AND.EX UP1, UPT, UR9, URZ, UPT, UP1 ;  /* 0x0000003f0900728c */ /* 0x000fe2000bf25310 */
[----:B------:R-:W-:Y:S02]  /*d040*/  ULDC UR4, c[0x0][0xa88] ;  /* 0x0002a20000047ab9 */ /* 0x000fe40000000800 */
[----:B------:R-:W-:-:S03]  /*d050*/  IMAD.U32 R0, RZ, RZ, UR4 ;  /* 0x00000004ff007e24 */ /* 0x000fc6000f8e00ff */
[----:B------:R-:W-:-:S05]  /*d060*/  PLOP3.LUT P2, PT, PT, PT, UP1, 0x80, 0x0 ;  /* 0x000000000000781c */ /* 0x000fca0003f4f018 */
[----:B------:R-:W-:-:S04]  /*d070*/  @UP1 ULEA UR8, UP2, UR42, UR8, 0x2 ;  /* 0x000000082a081291 */ /* 0x000fc8000f84103f */
[----:B------:R-:W-:Y:S02]  /*d080*/  @UP1 ULEA.HI.X UR9, UR42, UR9, UR37, 0x2, UP2 ;  /* 0x000000092a091291 */ /* 0x000fe400090f1425 */
[----:B------:R-:W-:-:S04]  /*d090*/  IMAD.U32 R6, RZ, RZ, UR8 ;  /* 0x00000008ff067e24 */ /* 0x000fc8000f8e00ff */
[----:B------:R-:W-:-:S05]  /*d0a0*/  IMAD.U32 R7, RZ, RZ, UR9 ;  /* 0x00000009ff077e24 */ /* 0x000fca000f8e00ff */
[----:B------:R0:W5:Y:S01]  /*d0b0*/  @P2 LDG.E R0, desc[UR50][R6.64] ;  /* 0x0000003206002981 */ /* 0x000162000c1e1900 */
[----:B------:R-:W-:Y:S01]  /*d0c0*/  UMOV UR4, URZ ;  /* 0x0000003f00047c82 */ /* 0x000fe20008000000 */
[----:B------:R-:W-:Y:S01]  /*d0d0*/  UISETP.NE.AND UP1, UPT, UR45, URZ, UPT ;  /* 0x0000003f2d00728c */ /* 0x000fe2000bf25270 */
[----:B------:R-:W-:-:S10]  /*d0e0*/  ISETP.GT.AND P0, PT, R219, 0x7f, PT ;  /* 0x0000007fdb00780c */ /* 0x000fd40003f04270 */
[----:B------:R-:W-:Y:S01]  /*d0f0*/  @!UP1 ULDC UR45, c[0x0][0xad4] ;  /* 0x0002b500002d9ab9 */ /* 0x000fe20000000800 */
[----:B--2---:R-:W-:-:S13]  /*d100*/  @P1 R2UR UR4, R3 ;  /* 0x00000000030412ca */ /* 0x004fda00000e0000 */
[----:B------:R-:W-:Y:S01]  /*d110*/  USHF.R.S32.HI UR18, URZ, 0x1f, UR4 ;  /* 0x0000001f3f127899 */ /* 0x000fe20008011404 */
[----:B0-----:R-:W-:Y:S11]  /*d120*/  @P2 BRA `(.L_x_8582) ;  /* 0x0000000000102947 */ /* 0x001ff60003800000 */
[----:B------:R-:W-:Y:S05]  /*d130*/  @!P1 BRA `(.L_x_8582) ;  /* 0x00000000000c9947 */ /* 0x000fea0003800000 */
[----:B------:R-:W2:Y:S04]  /*d140*/  LDG.E R3, desc[UR50][R4.64] ;  /* 0x0000003204037981 */ /* 0x000ea8000c1e1900 */
[----:B-----5:R-:W2:Y:S02]  /*d150*/  LDG.E R0, desc[UR50][R4.64+0x4] ;  /* 0x0000043204007981 */ /* 0x020ea4000c1e1900 */
[----:B--2---:R-:W-:-:S07]  /*d160*/  IMAD.IADD R0, R0, 0x1, -R3 ;  /* 0x0000000100007824 */ /* 0x004fce00078e0a03 */
.L_x_8582:
[----:B------:R-:W-:Y:S01]  /*d170*/  USEL UR42, UR42, URZ, !UP0 ;  /* 0x0000003f2a2a7287 */ /* 0x000fe2000c000000 */
[----:B------:R-:W-:Y:S01]  /*d180*/  BSSY B1, `(.L_x_8583) ;  /* 0x0000038000017945 */ /* 0x000fe20003800000 */
[----:B------:R-:W-:-:S03]  /*d190*/  USEL UR37, UR37, URZ, !UP0 ;  /* 0x0000003f25257287 */ /* 0x000fc6000c000000 */
[----:B------:R-:W-:Y:S09]  /*d1a0*/  @P0 BRA `(.L_x_8584) ;  /* 0x0000000000d40947 */ /* 0x000ff20003800000 */
        /* <DEDUP_REMOVED lines=9> */
[----:B------:R-:W-:-:S03]  /*d240*/  UMOV UR16, 0x9b8 ;  /* 0x000009b800107882 */ /* 0x000fc60000000000 */
[----:B------:R-:W-:Y:S02]  /*d250*/  USEL UR16, UR16, 0x978, UP0 ;  /* 0x0000097810107887 */ /* 0x000fe40008000000 */
[----:B------:R-:W-:-:S06]  /*d260*/  USEL UR7, UR39, URZ, UP0 ;  /* 0x0000003f27077287 */ /* 0x000fcc0008000000 */
[----:B------:R-:W0:Y:S04]  /*d270*/  @P0 LDC R3, c[0x0][0xbec] ;  /* 0x0002fb00ff030b82 */ /* 0x000e280000000800 */
[----:B------:R-:W-:Y:S01]  /*d280*/  ULDC.64 UR10, c[0x0][UR16+0x220] ;  /* 0x00008800100a7abb */ /* 0x000fe20008000a00 */
[----:B------:R-:W-:Y:S01]  /*d290*/  ULDC.64 UR8, c[0x0][UR16+0x218] ;  /* 0x0000860010087abb */ /* 0x000fe20008000a00 */
[----:B------:R-:W-:Y:S01]  /*d2a0*/  ULDC.64 UR12, c[0x0][UR16+0x228] ;  /* 0x00008a00100c7abb */ /* 0x000fe20008000a00 */
[----:B------:R-:W-:Y:S01]  /*d2b0*/  UIMAD UR11, UR11, UR42, URZ ;  /* 0x0000002a0b0b72a4 */ /* 0x000fe2000f8e023f */
[----:B------:R-:W1:Y:S01]  /*d2c0*/  @P0 LDC R5, c[0x0][0xbf0] ;  /* 0x0002fc00ff050b82 */ /* 0x000e620000000800 */
[----:B------:R-:W-:Y:S02]  /*d2d0*/  UIMAD.WIDE.U32 UR14, UR8, UR43, URZ ;  /* 0x0000002b080e72a5 */ /* 0x000fe4000f8e003f */
        /* <DEDUP_REMOVED lines=10> */
[----:B------:R-:W-:Y:S02]  /*d380*/  IMAD.MOV.U32 R3, RZ, RZ, R6 ;  /* 0x000000ffff037224 */ /* 0x000fe400078e0006 */
[----:B------:R-:W-:Y:S01]  /*d390*/  IMAD.U32 R8, RZ, RZ, UR8 ;  /* 0x00000008ff087e24 */ /* 0x000fe2000f8e00ff */
[----:B------:R-:W-:Y:S01]  /*d3a0*/  UIADD3.X UR7, UR7, UR17, UR18, UP1, UP2 ;  /* 0x0000001107077290 */ /* 0x000fe20008fe4412 */
[----:B-1----:R-:W-:Y:S01]  /*d3b0*/  @P0 SHF.R.U32.HI R3, RZ, R5, R4 ;  /* 0x00000005ff030219 */ /* 0x002fe20000011604 */
[----:B------:R-:W-:Y:S01]  /*d3c0*/  IMAD.U32 R4, RZ, RZ, UR20 ;  /* 0x00000014ff047e24 */ /* 0x000fe2000f8e00ff */
[----:B------:R-:W-:Y:S01]  /*d3d0*/  ULDC.64 UR8, c[0x0][UR16+0x210] ;  /* 0x0000840010087abb */ /* 0x000fe20008000a00 */
[----:B------:R-:W-:Y:S01]  /*d3e0*/  IMAD.U32 R5, RZ, RZ, UR21 ;  /* 0x00000015ff057e24 */ /* 0x000fe2000f8e00ff */
[--C-:B------:R-:W-:Y:S01]  /*d3f0*/  SHF.R.S32.HI R5, RZ, 0x1f, R3.reuse ;  /* 0x0000001fff057819 */ /* 0x100fe20000011403 */
[----:B------:R-:W-:Y:S01]  /*d400*/  IMAD.MOV R7, RZ, RZ, -R3 ;  /* 0x000000ffff077224 */ /* 0x000fe200078e0a03 */
[----:B------:R-:W-:Y:S01]  /*d410*/  IADD3 R4, P0, P1, R3, UR14, R4 ;  /* 0x0000000e03047c10 */ /* 0x000fe2000f91e004 */
[----:B------:R-:W-:Y:S01]  /*d420*/  ULDC.64 UR10, c[0x0][0xba8] ;  /* 0x0002ea00000a7ab9 */ /* 0x000fe20000000a00 */
[----:B------:R-:W-:Y:S01]  /*d430*/  @!UP0 ULDC UR10, c[0x0][0xb50] ;  /* 0x0002d400000a8ab9 */ /* 0x000fe20000000800 */
[----:B------:R-:W-:Y:S01]  /*d440*/  IMAD R7, R9, R7, R6 ;  /* 0x0000000709077224 */ /* 0x000fe200078e0206 */
[----:B------:R-:W-:Y:S01]  /*d450*/  IADD3.X R5, R5, UR7, R8, P0, P1 ;  /* 0x0000000705057c10 */ /* 0x000fe200087e2408 */
[----:B------:R-:W-:-:S02]  /*d460*/  @!UP0 ULDC UR11, c[0x0][0xb54] ;  /* 0x0002d500000b8ab9 */ /* 0x000fc40000000800 */
[C---:B------:R-:W-:Y:S01]  /*d470*/  IMAD R6, R7.reuse, UR9, RZ ;  /* 0x0000000907067c24 */ /* 0x040fe2000f8e02ff */
[----:B------:R-:W-:Y:S01]  /*d480*/  SHF.R.S32.HI R3, RZ, 0x1f, R7 ;  /* 0x0000001fff037819 */ /* 0x000fe20000011407 */
[----:B------:R-:W-:-:S04]  /*d490*/  IMAD.WIDE.U32 R4, R7, UR8, R4 ;  /* 0x0000000807047c25 */ /* 0x000fc8000f8e0004 */
[----:B------:R-:W-:Y:S01]  /*d4a0*/  IMAD R3, R3, UR8, R6 ;  /* 0x0000000803037c24 */ /* 0x000fe2000f8e0206 */
[----:B------:R-:W-:-:S03]  /*d4b0*/  LEA R6, P0, R4, UR10, 0x2 ;  /* 0x0000000a04067c11 */ /* 0x000fc6000f8010ff */
[----:B------:R-:W-:-:S05]  /*d4c0*/  IMAD.IADD R3, R5, 0x1, R3 ;  /* 0x0000000105037824 */ /* 0x000fca00078e0203 */
[----:B------:R-:W-:Y:S01]  /*d4d0*/  LEA.HI.X R7, R4, UR11, R3, 0x2, P0 ;  /* 0x0000000b04077c11 */ /* 0x000fe200080f1403 */
[----:B------:R-:W-:-:S05]  /*d4e0*/  IMAD.MOV.U32 R3, RZ, RZ, -0x800000 ;  /* 0xff800000ff037424 */ /* 0x000fca00078e00ff */
[----:B------:R0:W-:Y:S02]  /*d4f0*/  STG.E desc[UR50][R6.64], R3 ;  /* 0x0000000306007986 */ /* 0x0001e4000c101932 */
.L_x_8584:
[----:B------:R-:W-:Y:S05]  /*d500*/  BSYNC B1 ;  /* 0x0000000000017941 */ /* 0x000fea0003800000 */
.L_x_8583:
[----:B------:R-:W-:-:S06]  /*d510*/  UISETP.GT.AND UP0, UPT, UR45, 0x1, UPT ;  /* 0x000000012d00788c */ /* 0x000fcc000bf04270 */
[----:B------:R-:W-:-:S13]  /*d520*/  PLOP3.LUT P0, PT, PT, PT, UP0, 0x80, 0x0 ;  /* 0x000000000000781c */ /* 0x000fda0003f0f008 */
[----:B------:R-:W-:Y:S05]  /*d530*/  @P0 BRA `(.L_x_8579) ;  /* 0x0000000400a40947 */ /* 0x000fea0003800000 */
[----:B------:R-:W1:Y:S01]  /*d540*/  LDC R11, c[0x0][0xbe8] ;  /* 0x0002fa00ff0b7b82 */ /* 0x000e620000000800 */
[----:B------:R-:W-:Y:S01]  /*d550*/  ULDC.64 UR10, c[0x0][0xaa0] ;  /* 0x0002a800000a7ab9 */ /* 0x000fe20000000a00 */
[----:B0-----:R-:W-:Y:S01]  /*d560*/  IMAD R3, R19, 0x20, R197 ;  /* 0x0000002013037824 */ /* 0x001fe200078e02c5 */
[----:B------:R-:W-:Y:S01]  /*d570*/  UIMAD UR7, UR18, UR10, URZ ;  /* 0x0000000a120772a4 */ /* 0x000fe2000f8e023f */
[----:B------:R-:W-:Y:S01]  /*d580*/  BSSY B1, `(.L_x_8585) ;  /* 0x000003a000017945 */ /* 0x000fe20003800000 */
[----:B------:R-:W-:Y:S01]  /*d590*/  UIMAD.WIDE.U32 UR8, UR4, UR10, URZ ;  /* 0x0000000a040872a5 */ /* 0x000fe2000f8e003f */
[----:B------:R-:W-:Y:S01]  /*d5a0*/  VIADD R8, R3, UR38 ;  /* 0x0000002603087c36 */ /* 0x000fe20008000000 */
[----:B------:R-:W-:-:S03]  /*d5b0*/  UIMAD UR7, UR4, UR11, UR7 ;  /* 0x0000000b040772a4 */ /* 0x000fc6000f8e0207 */
[----:B------:R-:W-:Y:S01]  /*d5c0*/  ULDC.64 UR10, c[0x0][0xae8] ;  /* 0x0002ba00000a7ab9 */ /* 0x000fe20000000a00 */
[----:B------:R-:W-:Y:S01]  /*d5d0*/  UIADD3 UR9, UR9, UR7, URZ ;  /* 0x0000000709097290 */ /* 0x000fe2000fffe03f */
[----:B------:R-:W-:-:S03]  /*d5e0*/  IMAD.MOV.U32 R3, RZ, RZ, R8 ;  /* 0x000000ffff037224 */ /* 0x000fc600078e0008 */
        /* <DEDUP_REMOVED lines=18> */
[----:B------:R-:W-:Y:S02]  /*d710*/  IMAD.U32 R4, RZ, RZ, UR42 ;  /* 0x0000002aff047e24 */ /* 0x000fe4000f8e00ff */
[----:B------:R-:W-:Y:S02]  /*d720*/  IMAD R7, R11, R7, R8 ;  /* 0x000000070b077224 */ /* 0x000fe400078e0208 */
[C---:B------:R-:W-:Y:S02]  /*d730*/  IMAD R9, R3.reuse, UR9, R6 ;  /* 0x0000000903097c24 */ /* 0x040fe4000f8e0206 */
[----:B------:R-:W-:Y:S01]  /*d740*/  IMAD.WIDE.U32 R4, R3, UR8, R4 ;  /* 0x0000000803047c25 */ /* 0x000fe2000f8e0004 */
[----:B------:R-:W-:Y:S01]  /*d750*/  SHF.R.S32.HI R3, RZ, 0x1f, R7 ;  /* 0x0000001fff037819 */ /* 0x000fe20000011407 */
[----:B------:R-:W-:-:S02]  /*d760*/  ULDC.64 UR8, c[0x0][0xad8] ;  /* 0x0002b60000087ab9 */ /* 0x000fc40000000a00 */
        /* <DEDUP_REMOVED lines=8> */
[----:B------:R-:W-:Y:S01]  /*d7f0*/  IMAD.IADD R3, R5, 0x1, R3 ;  /* 0x0000000105037824 */ /* 0x000fe200078e0203 */
[----:B------:R-:W-:Y:S01]  /*d800*/  LEA R6, P3, R4, UR8, 0x1 ;  /* 0x0000000804067c11 */ /* 0x000fe2000f8608ff */
[----:B------:R-:W-:-:S03]  /*d810*/  VIADD R0, R8, 0x20 ;  /* 0x0000002008007836 */ /* 0x000fc60000000000 */
[----:B------:R-:W-:Y:S01]  /*d820*/  LEA.HI.X R3, R4, UR9, R3, 0x1, P3 ;  /* 0x0000000904037c11 */ /* 0x000fe200098f0c03 */
[----:B------:R0:W1:Y:S01]  /*d830*/  SHFL.IDX PT, R7, R6, RZ, 0x181f ;  /* 0x00181fff06077589 */ /* 0x00006200000e0000 */
[-C--:B------:R-:W-:Y:S01]  /*d840*/  ISETP.GE.AND P1, PT, R0, R11.reuse, PT ;  /* 0x0000000b0000720c */ /* 0x080fe20003f26270 */
[----:B------:R-:W-:Y:S02]  /*d850*/  VIADD R0, R8, 0x40 ;  /* 0x0000004008007836 */ /* 0x000fe40000000000 */
[----:B------:R0:W2:Y:S03]  /*d860*/  SHFL.IDX PT, R5, R3, RZ, 0x181f ;  /* 0x00181fff03057589 */ /* 0x0000a600000e0000 */
        /* <DEDUP_REMOVED lines=9> */
[----:B------:R3:W-:Y:S04]  /*d900*/  @!P4 ST.E.128 desc[UR50][R12.64], RZ ;  /* 0x000000ff0c00c985 */ /* 0x0007e8000c101d32 */
[----:B------:R3:W-:Y:S02]  /*d910*/  @!P5 ST.E.128 desc[UR50][R4.64], RZ ;  /* 0x000000ff0400d985 */ /* 0x0007e4000c101d32 */
.L_x_8586:
[----:B------:R-:W-:Y:S05]  /*d920*/  BSYNC B1 ;  /* 0x0000000000017941 */ /* 0x000fea0003800000 */
.L_x_8585:
[----:B--23--:R2:W3:Y:S01]  /*d930*/  SHFL.IDX PT, R5, R3, 0x1, 0x181f ;  /* 0x00381f0003057f89 */ /* 0x00c4e200000e0000 */
[----:B------:R-:W-:Y:S03]  /*d940*/  BSSY B1, `(.L_x_8587) ;  /* 0x000000c000017945 */ /* 0x000fe60003800000 */
[----:B-1----:R2:W1:Y:S01]  /*d950*/  SHFL.IDX PT, R7, R6, 0x1, 0x181f ;  /* 0x00381f0006077f89 */ /* 0x00246200000e0000 */
[----:B------:R-:W-:Y:S05]  /*d960*/  @P1 BRA `(.L_x_8588) ;  /* 0x0000000000241947 */ /* 0x000fea0003800000 */
[----:B------:R-:W-:Y:S02]  /*d970*/  ULDC UR4, c[0x0][0xac8] ;  /* 0x0002b20000047ab9 */ /* 0x000fe40000000800 */
[----:B------:R-:W-:Y:S02]  /*d980*/  ISETP.GE.AND P3, PT, R2, UR4, PT ;  /* 0x0000000402007c0c */ /* 0x000fe4000bf66270 */
[----:B------:R-:W-:-:S11]  /*d990*/  ISETP.GE.AND P4, PT, R18, UR4, PT ;  /* 0x0000000412007c0c */ /* 0x000fd6000bf86270 */
[-C--:B-1----:R-:W-:Y:S02]  /*d9a0*/  @!P3 LEA R12, P1, R2, R7.reuse, 0x1 ;  /* 0x00000007020cb211 */ /* 0x082fe400078208ff */
[----:B------:R-:W-:Y:S02]  /*d9b0*/  @!P4 LEA R4, P2, R18, R7, 0x1 ;  /* 0x000000071204c211 */ /* 0x000fe400078408ff */
[-C--:B---3--:R-:W-:Y:S02]  /*d9c0*/  @!P3 LEA.HI.X R13, R2, R5.reuse, R218, 0x1, P1 ;  /* 0x00000005020db211 */ /* 0x088fe400008f0cda */
[----:B------:R-:W-:-:S03]  /*d9d0*/  @!P4 LEA.HI.X R5, R18, R5, R217, 0x1, P2 ;  /* 0x000000051205c211 */ /* 0x000fc600010f0cd9 */
[----:B------:R4:W-:Y:S04]  /*d9e0*/  @!P3 ST.E.128 desc[UR50][R12.64], RZ ;  /* 0x000000ff0c00b985 */ /* 0x0009e8000c101d32 */
[----:B------:R4:W-:Y:S02]  /*d9f0*/  @!P4 ST.E.128 desc[UR50][R4.64], RZ ;  /* 0x000000ff0400c985 */ /* 0x0009e4000c101d32 */
.L_x_8588:
[----:B------:R-:W-:Y:S05]  /*da00*/  BSYNC B1 ;  /* 0x0000000000017941 */ /* 0x000fea0003800000 */
.L_x_8587:
[----:B---34-:R3:W4:Y:S01]  /*da10*/  SHFL.IDX PT, R5, R3, 0x2, 0x181f ;  /* 0x00581f0003057f89 */ /* 0x01872200000e0000 */
        /* <DEDUP_REMOVED lines=8> */
[-C--:B----4-:R-:W-:Y:S02]  /*daa0*/  @!P2 LEA.HI.X R13, R2, R5.reuse, R218, 0x1, P0 ;  /* 0x00000005020da211 */ /* 0x090fe400000f0cda */
[----:B------:R-:W-:-:S03]  /*dab0*/  @!P3 LEA.HI.X R5, R18, R5, R217, 0x1, P1 ;  /* 0x000000051205b211 */ /* 0x000fc600008f0cd9 */
[----:B------:R1:W-:Y:S04]  /*dac0*/  @!P2 ST.E.128 desc[UR50][R12.64], RZ ;  /* 0x000000ff0c00a985 */ /* 0x0003e8000c101d32 */
[----:B------:R1:W-:Y:S02]  /*dad0*/  @!P3 ST.E.128 desc[UR50][R4.64], RZ ;  /* 0x000000ff0400b985 */ /* 0x0003e4000c101d32 */
.L_x_8590:
[----:B------:R-:W-:Y:S05]  /*dae0*/  BSYNC B1 ;  /* 0x0000000000017941 */ /* 0x000fea0003800000 */
.L_x_8589:
[----:B------:R-:W-:Y:S01]  /*daf0*/  VIADD R0, R8, 0x60 ;  /* 0x0000006008007836 */ /* 0x000fe20000000000 */
[----:B0-23--:R-:W0:Y:S04]  /*db00*/  SHFL.IDX PT, R3, R3, 0x3, 0x181f ;  /* 0x00781f0003037f89 */ /* 0x00de2800000e0000 */
[----:B------:R-:W-:Y:S01]  /*db10*/  ISETP.GE.AND P0, PT, R0, R11, PT ;  /* 0x0000000b0000720c */ /* 0x000fe20003f06270 */
[----:B-1--4-:R1:W2:-:S12]  /*db20*/  SHFL.IDX PT, R5, R6, 0x3, 0x181f ;  /* 0x00781f0006057f89 */ /* 0x01229800000e0000 */
[----:B-1----:R-:W-:Y:S05]  /*db30*/  @P0 BRA `(.L_x_8579) ;  /* 0x0000000000240947 */ /* 0x002fea0003800000 */
[----:B------:R-:W-:Y:S02]  /*db40*/  ULDC UR4, c[0x0][0xac8] ;  /* 0x0002b20000047ab9 */ /* 0x000fe40000000800 */
[----:B------:R-:W-:Y:S02]  /*db50*/  ISETP.GE.AND P2, PT, R2, UR4, PT ;  /* 0x0000000402007c0c */ /* 0x000fe4000bf46270 */
[----:B------:R-:W-:-:S11]  /*db60*/  ISETP.GE.AND P3, PT, R18, UR4, PT ;  /* 0x0000000412007c0c */ /* 0x000fd6000bf66270 */
[-C--:B--2---:R-:W-:Y:S02]  /*db70*/  @!P2 LEA R6, P0, R2, R5.reuse, 0x1 ;  /* 0x000000050206a211 */ /* 0x084fe400078008ff */
[----:B------:R-:W-:Y:S02]  /*db80*/  @!P3 LEA R4, P1, R18, R5, 0x1 ;  /* 0x000000051204b211 */ /* 0x000fe400078208ff */
[-C--:B0-----:R-:W-:Y:S02]  /*db90*/  @!P2 LEA.HI.X R7, R2, R3.reuse, R218, 0x1, P0 ;  /* 0x000000030207a211 */ /* 0x081fe400000f0cda */
[----:B------:R-:W-:-:S03]  /*dba0*/  @!P3 LEA.HI.X R5, R18, R3, R217, 0x1, P1 ;  /* 0x000000031205b211 */ /* 0x000fc600008f0cd9 */
[----:B------:R0:W-:Y:S04]  /*dbb0*/  @!P2 ST.E.128 desc[UR50][R6.64], RZ ;  /* 0x000000ff0600a985 */ /* 0x0001e8000c101d32 */
[----:B------:R0:W-:Y:S02]  /*dbc0*/  @!P3 ST.E.128 desc[UR50][R4.64], RZ ;  /* 0x000000ff0400b985 */ /* 0x0001e4000c101d32 */
.L_x_8579:
[----:B------:R-:W-:Y:S05]  /*dbd0*/  BSYNC B0 ;  /* 0x0000000000007941 */ /* 0x000fea0003800000 */
.L_x_8569:
[----:B------:R-:W-:Y:S02]  /*dbe0*/  ULDC UR4, c[0x0][0xc3c] ;  /* 0x00030f0000047ab9 */ /* 0x000fe40000000800 */
[----:B------:R-:W-:-:S13]  /*dbf0*/  ISETP.GE.AND P0, PT, R35, UR4, PT ;  /* 0x0000000423007c0c */ /* 0x000fda000bf06270 */
[----:B------:R-:W-:Y:S05]  /*dc00*/  @!P0 BRA `(.L_x_8591) ;  /* 0xffffff3000f88947 */ /* 0x000fea000383ffff */
[----:B------:R-:W-:Y:S05]  /*dc10*/  EXIT ;  /* 0x000000000000794d */ /* 0x000fea0003800000 */
.L_x_8532:
[----:B------:R-:W-:-:S08]  /*dc20*/  NOP ;  /* 0x0000000000007918 */ /* 0x000fd00000000000 */
[----:B------:R-:W0:-:S00]  /*dc30*/  USETMAXREG.DEALLOC.CTAPOOL 0x18 ;  /* 0x00000018000079c8 */ /* 0x000e0000080e0500 */
        /* <DEDUP_REMOVED lines=16> */
.L_x_8592:
[----:B0-----:R-:W0:Y:S01]  /*dd40*/  S2R R0, SR_TID.X ;  /* 0x0000000000007919 */ /* 0x001e220000002100 */
[----:B------:R-:W-:Y:S01]  /*dd50*/  ULDC UR4, c[0x0][0xc3c] ;  /* 0x00030f0000047ab9 */ /* 0x000fe20000000800 */
[----:B------:R-:W1:Y:S01]  /*dd60*/  S2UR UR6, SR_CTAID.X ;  /* 0x00000000000679c3 */ /* 0x000e620000002500 */
[----:B------:R-:W-:Y:S01]  /*dd70*/  ULDC UR5, c[0x0][0xc38] ;  /* 0x00030e0000057ab9 */ /* 0x000fe20000000800 */
[----:B0-----:R-:W-:-:S04]  /*dd80*/  LOP3.LUT R0, R0, 0x1f, RZ, 0xc0, !PT ;  /* 0x0000001f00007812 */ /* 0x001fc800078ec0ff */
[----:B------:R-:W-:-:S04]  /*dd90*/  ISETP.NE.AND P0, PT, R0, 0x1f, PT ;  /* 0x0000001f0000780c */ /* 0x000fc80003f05270 */
[----:B------:R-:W-:-:S13]  /*dda0*/  ISETP.GE.OR P1, PT, R0, UR4, !P0 ;  /* 0x0000000400007c0c */ /* 0x000fda000c726670 */
[----:B------:R-:W0:Y:S08]  /*ddb0*/  @!P1 LDC.64 R2, c[0x0][0xc80] ;  /* 0x00032000ff029b82 */ /* 0x000e300000000a00 */
[----:B------:R-:W2:Y:S01]  /*ddc0*/  @!P1 LDC.64 R4, c[0x0][0xc78] ;  /* 0x00031e00ff049b82 */ /* 0x000ea20000000a00 */
[----:B0-----:R-:W-:-:S05]  /*ddd0*/  @!P1 IMAD.WIDE.U32 R2, R0, 0x4, R2 ;  /* 0x0000000400029825 */ /* 0x001fca00078e0002 */
[----:B------:R2:W3:Y:S02]  /*dde0*/  @!P1 LDG.E R6, desc[UR50][R2.64] ;  /* 0x0000003202069981 */ /* 0x0004e4000c1e1900 */
[----:B--2---:R-:W-:-:S04]  /*ddf0*/  @!P1 IMAD.WIDE.U32 R2, R0, 0x4, R4 ;  /* 0x0000000400029825 */ /* 0x004fc800078e0004 */
[----:B------:R-:W-:-:S06]  /*de00*/  IMAD.MOV.U32 R5, RZ, RZ, RZ ;  /* 0x000000ffff057224 */ /* 0x000fcc00078e00ff */
        /* <DEDUP_REMOVED lines=31> */
.L_x_8596:
        /* <DEDUP_REMOVED lines=39> */
.L_x_8594:
        /* <DEDUP_REMOVED lines=12> */
.L_x_8597:
[----:B----4-:R-:W-:Y:S01]  /*e330*/  IMAD R2, R8, UR5, R9 ;  /* 0x0000000508027c24 */ /* 0x010fe2000f8e0209 */
[----:B-1----:R-:W-:Y:S01]  /*e340*/  ISETP.NE.AND P0, PT, R7, 0x1, PT ;  /* 0x000000010700780c */ /* 0x002fe20003f05270 */
[----:B------:R-:W-:-:S03]  /*e350*/  VIADD R12, R10, UR4 ;  /* 0x000000040a0c7c36 */ /* 0x000fc60008000000 */
[----:B------:R1:W-:Y:S01]  /*e360*/  STL [R1], R2 ;  /* 0x0000000201007387 */ /* 0x0003e20000100800 */
[----:B0-----:R-:W-:-:S03]  /*e370*/  IADD3 R5, -R2, UR6, RZ ;  /* 0x0000000602057c10 */ /* 0x001fc6000fffe1ff */
[----:B------:R1:W-:Y:S05]  /*e380*/  STL [R1+0xc], R12 ;  /* 0x00000c0c01007387 */ /* 0x0003ea0000100800 */
[----:B------:R-:W-:Y:S05]  /*e390*/  @!P0 BRA `(.L_x_8598) ;  /* 0x0000000000e08947 */ /* 0x000fea0003800000 */
[-C--:B--2---:R-:W-:Y:S02]  /*e3a0*/  IABS R6, R4.reuse ;  /* 0x0000000400067213 */ /* 0x084fe40000000000 */
[----:B------:R-:W-:Y:S02]  /*e3b0*/  IABS R8, R7 ;  /* 0x0000000700087213 */ /* 0x000fe40000000000 */
[----:B------:R-:W0:Y:S08]  /*e3c0*/  I2F.RP R9, R6 ;  /* 0x0000000600097306 */ /* 0x000e300000209400 */
[----:B------:R-:W2:Y:S08]  /*e3d0*/  I2F.RP R10, R8 ;  /* 0x00000008000a7306 */ /* 0x000eb00000209400 */
[----:B0-----:R-:W1:Y:S08]  /*e3e0*/  MUFU.RCP R9, R9 ;  /* 0x0000000900097308 */ /* 0x001e700000001000 */
[----:B--2---:R-:W-:Y:S01]  /*e3f0*/  MUFU.RCP R10, R10 ;  /* 0x0000000a000a7308 */ /* 0x004fe20000001000 */
[----:B-1----:R-:W-:Y:S01]  /*e400*/  VIADD R2, R9, 0xffffffe ;  /* 0x0ffffffe09027836 */ /* 0x002fe20000000000 */
[----:B------:R-:W-:-:S06]  /*e410*/  IABS R9, R4 ;  /* 0x0000000400097213 */ /* 0x000fcc0000000000 */
[----:B---3--:R0:W1:Y:S02]  /*e420*/  F2I.FTZ.U32.TRUNC.NTZ R3, R2 ;  /* 0x0000000200037305 */ /* 0x008064000021f000 */
        /* <DEDUP_REMOVED lines=8> */
[----:B------:R-:W-:Y:S02]  /*e4b0*/  VIADD R3, R10, 0xffffffe ;  /* 0x0ffffffe0a037836 */ /* 0x000fe40000000000 */
[----:B------:R-:W-:Y:S01]  /*e4c0*/  IMAD.MOV.U32 R2, RZ, RZ, RZ ;  /* 0x000000ffff027224 */ /* 0x000fe200078e00ff */
[----:B------:R-:W-:-:S03]  /*e4d0*/  ISETP.GT.U32.AND P1, PT, R6, R11, PT ;  /* 0x0000000b0600720c */ /* 0x000fc60003f24070 */
        /* <DEDUP_REMOVED lines=36> */
.L_x_8598:
[----:B-1-3--:R-:W0:Y:S02]  /*e720*/  LDC.64 R2, c[0x0][0xc90] ;  /* 0x00032400ff027b82 */ /* 0x00ae240000000a00 */
        /* <DEDUP_REMOVED lines=60> */
.L_x_8599:
[----:B01----:R-:W-:-:S05]  /*eaf0*/  LOP3.LUT R3, RZ, R2, RZ, 0x33, !PT ;  /* 0x00000002ff037212 */ /* 0x003fca00078e33ff */
[----:B------:R-:W-:-:S05]  /*eb00*/  IMAD.IADD R2, R4, 0x1, R3 ;  /* 0x0000000104027824 */ /* 0x000fca00078e0203 */
[----:B------:R1:W-:Y:S01]  /*eb10*/  STL [R1+0x4], R2 ;  /* 0x0000040201007387 */ /* 0x0003e20000100800 */
[----:B------:R-:W-:Y:S05]  /*eb20*/  BRA `(.L_x_8600) ;  /* 0x0000000000107947 */ /* 0x000fea0003800000 */
.L_x_8595:
[----:B------:R-:W-:Y:S01]  /*eb30*/  IMAD.U32 R2, RZ, RZ, UR6 ;  /* 0x00000006ff027e24 */ /* 0x000fe2000f8e00ff */
[----:B------:R0:W-:Y:S04]  /*eb40*/  STL [R1+0x4], RZ ;  /* 0x000004ff01007387 */ /* 0x0001e80000100800 */
[----:B------:R0:W-:Y:S04]  /*eb50*/  STL [R1+0x8], RZ ;  /* 0x000008ff01007387 */ /* 0x0001e80000100800 */
[----:B------:R0:W-:Y:S02]  /*eb60*/  STL [R1], R2 ;  /* 0x0000000201007387 */ /* 0x0001e40000100800 */
.L_x_8600:
        /* <DEDUP_REMOVED lines=10> */
.L_x_8593:
        /* <DEDUP_REMOVED lines=23> */
[----:B------:R-:W-:Y:S02]  /*ed80*/  SHF.R.U32.HI R4, RZ, 0x3, R4 ;  /* 0x00000003ff047819 */ /* 0x000fe40000011604 */
        /* <DEDUP_REMOVED lines=9> */
.L_x_8702:
[----:B------:R-:W2:Y:S01]  /*ee20*/  LDL R0, [R1+0xc] ;  /* 0x00000c0001007983 */ /* 0x000ea20000100800 */
[----:B0-----:R-:W2:Y:S01]  /*ee30*/  LDC.64 R2, c[0x0][0xc88] ;  /* 0x00032200ff027b82 */ /* 0x001ea20000000a00 */
[----:B------:R-:W-:Y:S05]  /*ee40*/  YIELD ;  /* 0x0000000000007946 */ /* 0x000fea0003800000 */
[----:B------:R-:W-:Y:S01]  /*ee50*/  ULDC.64 UR4, c[0x0][0xa28] ;  /* 0x00028a0000047ab9 */ /* 0x000fe20000000a00 */
[----:B-1----:R-:W-:Y:S01]  /*ee60*/  IMAD.MOV.U32 R6, RZ, RZ, RZ ;  /* 0x000000ffff067224 */ /* 0x002fe200078e00ff */
[----:B------:R-:W-:Y:S01]  /*ee70*/  ISETP.NE.U32.AND P0, PT, RZ, UR4, PT ;  /* 0x00000004ff007c0c */ /* 0x000fe2000bf05070 */
[----:B------:R-:W-:Y:S01]  /*ee80*/  ULDC.64 UR8, c[0x0][0xa18] ;  /* 0x0002860000087ab9 */ /* 0x000fe20000000a00 */
[----:B------:R-:W-:Y:S01]  /*ee90*/  ULDC.64 UR6, c[0x0][0xa08] ;  /* 0x0002820000067ab9 */ /* 0x000fe20000000a00 */
[----:B--2---:R-:W-:-:S05]  /*eea0*/  IMAD.WIDE R2, R0, 0x4, R2 ;  /* 0x0000000400027825 */ /* 0x004fca00078e0202 */
[----:B------:R-:W2:Y:S01]  /*eeb0*/  LDG.E R11, desc[UR50][R2.64] ;  /* 0x00000032020b7981 */ /* 0x000ea2000c1e1900 */
[----:B------:R-:W-:Y:S01]  /*eec0*/  ISETP.NE.AND.EX P0, PT, RZ, UR5, PT, P0 ;  /* 0x00000005ff007c0c */ /* 0x000fe2000bf05300 */
[----:B------:R-:W-:Y:S01]  /*eed0*/  IMAD.MOV.U32 R0, RZ, RZ, RZ ;  /* 0x000000ffff007224 */ /* 0x000fe200078e00ff */
        /* <DEDUP_REMOVED lines=44> */
.L_x_8602:
        /* <DEDUP_REMOVED lines=14> */
[----:B------:R-:W-:-:S04]  /*f280*/  IADD3 R6, P0, R17, UR4, RZ ;  /* 0x0000000411067c10 */ /* 0x000fc8000ff1e0ff */
[----:B--2---:R-:W-:-:S05]  /*f290*/  IADD3.X R7, R10, UR5, RZ, P0, !PT ;  /* 0x000000050a077c10 */ /* 0x004fca00087fe4ff */
[----:B------:R3:W5:Y:S01]  /*f2a0*/  LDG.E R6, desc[UR50][R6.64] ;  /* 0x0000003206067981 */ /* 0x000762000c1e1900 */
[----:B------:R-:W-:Y:S05]  /*f2b0*/  BRA `(.L_x_8604) ;  /* 0x0000000000107947 */ /* 0x000fea0003800000 */
.L_x_8603:
[----:B------:R-:W-:Y:S05]  /*f2c0*/  @!P0 BRA `(.L_x_8604) ;  /* 0x00000000000c8947 */ /* 0x000fea0003800000 */
[----:B------:R-:W3:Y:S04]  /*f2d0*/  LDG.E R6, desc[UR50][R4.64] ;  /* 0x0000003204067981 */ /* 0x000ee8000c1e1900 */
[----:B------:R-:W3:Y:S02]  /*f2e0*/  LDG.E R4, desc[UR50][R4.64+0x4] ;  /* 0x0000043204047981 */ /* 0x000ee4000c1e1900 */
[----:B---3--:R-:W-:-:S07]  /*f2f0*/  IMAD.IADD R6, R4, 0x1, -R6 ;  /* 0x0000000104067824 */ /* 0x008fce00078e0a06 */
.L_x_8604:
[----:B------:R-:W4:Y:S01]  /*f300*/  LDL R5, [R1+0x4] ;  /* 0x0000040001057983 */ /* 0x000f220000100800 */
[----:B-----5:R-:W-:Y:S01]  /*f310*/  IMAD.IADD R6, R6, 0x1, -R0 ;  /* 0x0000000106067824 */ /* 0x020fe200078e0a00 */
[----:B------:R-:W-:Y:S01]  /*f320*/  BSSY B0, `(.L_x_8605) ;  /* 0x000003a000007945 */ /* 0x000fe20003800000 */
[----:B------:R-:W0:Y:S02]  /*f330*/  LDC R0, c[0x0][0x448] ;  /* 0x00011200ff007b82 */ /* 0x000e240000000800 */
[----:B0-----:R-:W-:-:S13]  /*f340*/  ISETP.NE.AND P0, PT, R0, 0x1, PT ;  /* 0x000000010000780c */ /* 0x001fda0003f05270 */
[----:B--2---:R-:W0:Y:S08]  /*f350*/  @P0 LDC R3, c[0x0][0x44c] ;  /* 0x00011300ff030b82 */ /* 0x004e300000000800 */
[----:B------:R-:W2:Y:S01]  /*f360*/  @P0 LDC R4, c[0x0][0x450] ;  /* 0x00011400ff040b82 */ /* 0x000ea20000000800 */
[----:B----4-:R-:W-:Y:S02]  /*f370*/  IMAD.SHL.U32 R0, R5, 0x80, RZ ;  /* 0x0000008005007824 */ /* 0x010fe400078e00ff */
[----:B------:R-:W-:-:S02]  /*f380*/  IMAD.MOV.U32 R5, RZ, RZ, RZ ;  /* 0x000000ffff057224 */ /* 0x000fc400078e00ff */
[----:B------:R-:W-:Y:S02]  /*f390*/  VIADD R0, R0, 0x7f ;  /* 0x0000007f00007836 */ /* 0x000fe40000000000 */
[----:B------:R-:W-:Y:S02]  /*f3a0*/  IMAD.MOV.U32 R10, RZ, RZ, R5 ;  /* 0x000000ffff0a7224 */ /* 0x000fe400078e0005 */
[----:B0-----:R-:W-:-:S05]  /*f3b0*/  @P0 IMAD.HI.U32 R3, R0, R3, RZ ;  /* 0x0000000300030227 */ /* 0x001fca00078e00ff */
[----:B--2---:R-:W-:Y:S02]  /*f3c0*/  @P0 SHF.R.U32.HI R0, RZ, R4, R3 ;  /* 0x00000004ff000219 */ /* 0x004fe40000011603 */
[C---:B------:R-:W-:Y:S01]  /*f3d0*/  IADD3 R3, R6.reuse, 0x80, -R9 ;  /* 0x0000008006037810 */ /* 0x040fe20007ffe809 */
[----:B------:R-:W-:Y:S01]  /*f3e0*/  VIADD R6, R6, 0x7f ;  /* 0x0000007f06067836 */ /* 0x000fe20000000000 */
[----:B-1----:R-:W-:-:S03]  /*f3f0*/  LOP3.LUT R9, R2, 0xff, RZ, 0xc0, !PT ;  /* 0x000000ff02097812 */ /* 0x002fc600078ec0ff */
[----:B------:R-:W-:Y:S01]  /*f400*/  IMAD.IADD R0, R3, 0x1, R0 ;  /* 0x0000000103007824 */ /* 0x000fe200078e0200 */
[----:B------:R-:W-:-:S04]  /*f410*/  SHF.R.S32.HI R3, RZ, 0x1f, R6 ;  /* 0x0000001fff037819 */ /* 0x000fc80000011406 */
[----:B------:R-:W-:Y:S02]  /*f420*/  SHF.R.S32.HI R4, RZ, 0x1f, R0 ;  /* 0x0000001fff047819 */ /* 0x000fe40000011400 */
[----:B------:R-:W-:Y:S02]  /*f430*/  LEA.HI R3, R3, R6, RZ, 0x7 ;  /* 0x0000000603037211 */ /* 0x000fe400078f38ff */
[----:B------:R-:W-:Y:S02]  /*f440*/  LEA.HI R4, R4, R0, RZ, 0x7 ;  /* 0x0000000004047211 */ /* 0x000fe400078f38ff */
[----:B------:R-:W-:Y:S02]  /*f450*/  SHF.R.U32.HI R0, RZ, 0x10, R2 ;  /* 0x00000010ff007819 */ /* 0x000fe40000011602 */
[----:B------:R-:W-:Y:S02]  /*f460*/  SHF.R.S32.HI R3, RZ, 0x7, R3 ;  /* 0x00000007ff037819 */ /* 0x000fe40000011403 */
[----:B------:R-:W-:-:S02]  /*f470*/  ISETP.NE.AND P0, PT, R0, RZ, PT ;  /* 0x000000ff0000720c */ /* 0x000fc40003f05270 */
[----:B------:R-:W-:-:S04]  /*f480*/  SHF.R.S32.HI R4, RZ, 0x7, R4 ;  /* 0x00000007ff047819 */ /* 0x000fc80000011404 */
[----:B------:R-:W-:-:S04]  /*f490*/  VIMNMX R8, R3, R4, PT ;  /* 0x0000000403087248 */ /* 0x000fc80003fe0100 */
[----:B------:R-:W-:Y:S01]  /*f4a0*/  ISETP.GE.AND P1, PT, R8, 0x1, PT ;  /* 0x000000010800780c */ /* 0x000fe20003f26270 */
[----:B------:R0:W-:Y:S02]  /*f4b0*/  STL [R1+0x30], R8 ;  /* 0x0000300801007387 */ /* 0x0001e40000100800 */
[----:B------:R-:W1:Y:S02]  /*f4c0*/  @!P0 LDC R0, c[0x0][0x9f0] ;  /* 0x00027c00ff008b82 */ /* 0x000e640000000800 */
[----:B------:R0:W-:Y:S04]  /*f4d0*/  STL [R1+0x3c], R5 ;  /* 0x00003c0501007387 */ /* 0x0001e80000100800 */
[----:B------:R0:W-:Y:S04]  /*f4e0*/  STL [R1+0x58], R9 ;  /* 0x0000580901007387 */ /* 0x0001e80000100800 */
        /* <DEDUP_REMOVED lines=9> */
[----:B---3--:R-:W-:Y:S01]  /*f580*/  IMAD.HI.U32 R7, R3, R5, R2 ;  /* 0x0000000503077227 */ /* 0x008fe200078e0002 */
        /* <DEDUP_REMOVED lines=19> */
.L_x_8606:
[----:B------:R-:W-:Y:S05]  /*f6c0*/  BSYNC B0 ;  /* 0x0000000000007941 */ /* 0x000fea0003800000 */
.L_x_8605:
        /* <DEDUP_REMOVED lines=12> */
[----:B0-----:R-:W0:Y:S01]  /*f790*/  S2R R5, SR_LANEID ;  /* 0x0000000000057919 */ /* 0x001e220000000000 */
[----:B------:R-:W-:Y:S01]  /*f7a0*/  VOTEU.ANY UR4, UPT, PT ;  /* 0x0000000000047886 */ /* 0x000fe200038e0100 */
[----:B------:R-:W1:Y:S01]  /*f7b0*/  LDC.64 R2, c[0x0][0xc60] ;  /* 0x00031800ff027b82 */ /* 0x000e620000000a00 */
[----:B------:R-:W0:Y:S02]  /*f7c0*/  FLO.U32 R0, UR4 ;  /* 0x0000000400007d00 */ /* 0x000e2400080e0000 */
[----:B0-----:R-:W-:-:S06]  /*f7d0*/  ISETP.EQ.U32.AND P0, PT, R0, R5, PT ;  /* 0x000000050000720c */ /* 0x001fcc0003f02070 */
[----:B------:R-:W1:Y:S07]  /*f7e0*/  POPC R5, UR4 ;  /* 0x0000000400057d09 */ /* 0x000e6e0008000000 */
[----:B-1----:R-:W4:Y:S01]  /*f7f0*/  @P0 ATOMG.E.ADD.STRONG.GPU PT, R3, desc[UR50][R2.64], R5 ;  /* 0x00000005020309a8 */ /* 0x002f2200081ee1f2 */
[----:B------:R-:W0:Y:S02]  /*f800*/  S2R R4, SR_LTMASK ;  /* 0x0000000000047919 */ /* 0x000e240000003900 */
[----:B0-----:R-:W-:-:S04]  /*f810*/  LOP3.LUT R4, R4, UR4, RZ, 0xc0, !PT ;  /* 0x0000000404047c12 */ /* 0x001fc8000f8ec0ff */
[----:B---3--:R-:W0:Y:S01]  /*f820*/  POPC R7, R4 ;  /* 0x0000000400077309 */ /* 0x008e220000000000 */
[----:B----4-:R-:W0:Y:S02]  /*f830*/  SHFL.IDX PT, R0, R3, R0, 0x1f ;  /* 0x00001f0003007589 */ /* 0x010e2400000e0000 */
[----:B0-----:R-:W-:-:S05]  /*f840*/  IADD3 R0, R0, UR37, R7 ;  /* 0x0000002500007c10 */ /* 0x001fca000fffe007 */
[----:B------:R4:W-:Y:S01]  /*f850*/  STL [R1], R0 ;  /* 0x0000000001007387 */ /* 0x0009e20000100800 */
[----:B------:R-:W-:Y:S05]  /*f860*/  BRA `(.L_x_8609) ;  /* 0x0000003800c87947 */ /* 0x000fea0003800000 */
.L_x_8608:
        /* <DEDUP_REMOVED lines=12> */
[----:B---3--:R-:W-:-:S02]  /*f930*/  IMAD.U32 R7, RZ, RZ, UR9 ;  /* 0x00000009ff077e24 */ /* 0x008fc4000f8e00ff */
[----:B--2---:R-:W-:Y:S02]  /*f940*/  IMAD.U32 R10, RZ, RZ, UR4 ;  /* 0x00000004ff0a7e24 */ /* 0x004fe4000f8e00ff */
[----:B------:R-:W-:Y:S02]  /*f950*/  IMAD.U32 R11, RZ, RZ, UR5 ;  /* 0x00000005ff0b7e24 */ /* 0x000fe4000f8e00ff */
[----:B------:R-:W-:Y:S02]  /*f960*/  IMAD.MOV.U32 R8, RZ, RZ, 0x70 ;  /* 0x00000070ff087424 */ /* 0x000fe400078e00ff */
[----:B------:R-:W-:Y:S02]  /*f970*/  IMAD.MOV.U32 R12, RZ, RZ, 0x1 ;  /* 0x00000001ff0c7424 */ /* 0x000fe400078e00ff */
[----:B------:R-:W-:-:S07]  /*f980*/  IMAD.MOV.U32 R13, RZ, RZ, RZ ;  /* 0x000000ffff0d7224 */ /* 0x000fce00078e00ff */
[----:B------:R-:W-:-:S07]  /*f990*/  LEPC R20, `(.L_x_8611) ;  /* 0x000000001014794e */ /* 0x000fce0000000000 */
[----:B-1----:R-:W-:Y:S05]  /*f9a0*/  CALL.ABS.NOINC R2 ;  /* 0x0000000002007343 */ /* 0x002fea0003c00000 */
.L_x_8611:
[----:B------:R-:W-:Y:S05]  /*f9b0*/  BSYNC B6 ;  /* 0x0000000000067941 */ /* 0x000fea0003800000 */
.L_x_8610:
        /* <DEDUP_REMOVED lines=9> */
[----:B------:R-:W-:Y:S02]  /*fa50*/  IMAD.U32 R4, RZ, RZ, UR6 ;  /* 0x00000006ff047e24 */ /* 0x000fe4000f8e00ff */
[----:B0-----:R-:W-:Y:S02]  /*fa60*/  IMAD.U32 R5, RZ, RZ, UR7 ;  /* 0x00000007ff057e24 */ /* 0x001fe4000f8e00ff */
[----:B------:R-:W-:Y:S02]  /*fa70*/  IMAD.U32 R6, RZ, RZ, UR8 ;  /* 0x00000008ff067e24 */ /* 0x000fe4000f8e00ff */
[----:B---3--:R-:W-:-:S02]  /*fa80*/  IMAD.U32 R7, RZ, RZ, UR9 ;  /* 0x00000009ff077e24 */ /* 0x008fc4000f8e00ff */
[----:B--2---:R-:W-:Y:S02]  /*fa90*/  IMAD.U32 R10, RZ, RZ, UR4 ;  /* 0x00000004ff0a7e24 */ /* 0x004fe4000f8e00ff */
[----:B------:R-:W-:Y:S02]  /*faa0*/  IMAD.U32 R11, RZ, RZ, UR5 ;  /* 0x00000005ff0b7e24 */ /* 0x000fe4000f8e00ff */
[----:B------:R-:W-:Y:S02]  /*fab0*/  IMAD.MOV.U32 R8, RZ, RZ, 0x70 ;  /* 0x00000070ff087424 */ /* 0x000fe400078e00ff */
[----:B------:R-:W-:Y:S02]  /*fac0*/  IMAD.MOV.U32 R12, RZ, RZ, 0x1 ;  /* 0x00000001ff0c7424 */ /* 0x000fe400078e00ff */
[----:B-1----:R-:W-:-:S07]  /*fad0*/  IMAD.MOV.U32 R13, RZ, RZ, RZ ;  /* 0x000000ffff0d7224 */ /* 0x002fce00078e00ff */
[----:B------:R-:W-:-:S07]  /*fae0*/  LEPC R20, `(.L_x_8614) ;  /* 0x000000001014794e */ /* 0x000fce0000000000 */
[----:B----4-:R-:W-:Y:S05]  /*faf0*/  CALL.ABS.NOINC R2 ;  /* 0x0000000002007343 */ /* 0x010fea0003c00000 */
.L_x_8614:
        /* <DEDUP_REMOVED lines=16> */
.L_x_8613:
[----:B------:R-:W-:Y:S05]  /*fc00*/  BSYNC B6 ;  /* 0x0000000000067941 */ /* 0x000fea0003800000 */
.L_x_8612:
[----:B------:R-:W4:Y:S01]  /*fc10*/  LDL.LU R4, [R1+0x1c] ;  /* 0x00001c0001047983 */ /* 0x000f220000300800 */
[----:B------:R-:W-:-:S03]  /*fc20*/  ULDC.64 UR4, c[0x0][0x9f8] ;  /* 0x00027e0000047ab9 */ /* 0x000fc60000000a00 */
[----:B---3--:R-:W3:Y:S01]  /*fc30*/  LDL R7, [R1+0x10] ;  /* 0x0000100001077983 */ /* 0x008ee20000100800 */
[----:B------:R-:W-:-:S03]  /*fc40*/  ISETP.NE.U32.AND P0, PT, RZ, UR4, PT ;  /* 0x00000004ff007c0c */ /* 0x000fc6000bf05070 */
[----:B------:R-:W5:Y:S01]  /*fc50*/  LDL R0, [R1+0x34] ;  /* 0x0000340001007983 */ /* 0x000f620000100800 */
[----:B------:R-:W-:-:S13]  /*fc60*/  ISETP.NE.AND.EX P0, PT, RZ, UR5, PT, P0 ;  /* 0x00000005ff007c0c */ /* 0x000fda000bf05300 */
[----:B------:R-:W-:-:S04]  /*fc70*/  @P0 IADD3 R2, P1, R17, UR4, RZ ;  /* 0x0000000411020c10 */ /* 0x000fc8000ff3e0ff */
[----:B----4-:R-:W-:Y:S01]  /*fc80*/  @P0 IADD3.X R3, R4, UR5, RZ, P1, !PT ;  /* 0x0000000504030c10 */ /* 0x010fe20008ffe4ff */
[----:B------:R-:W-:-:S04]  /*fc90*/  ULDC.64 UR4, c[0x0][0xa08] ;  /* 0x0002820000047ab9 */ /* 0x000fc80000000a00 */
[----:B---3--:R1:W0:Y:S02]  /*fca0*/  @P0 LDG.E R7, desc[UR50][R2.64] ;  /* 0x0000003202070981 */ /* 0x008224000c1e1900 */
        /* <DEDUP_REMOVED lines=14> */
.L_x_8718:
        /* <DEDUP_REMOVED lines=9> */
.L_x_8721:
[----:B------:R-:W-:Y:S05]  /*fe20*/  @!P6 BRA `(.L_x_8616) ;  /* 0x000000040008e947 */ /* 0x000fea0003800000 */
[----:B------:R-:W-:-:S04]  /*fe30*/  ISETP.NE.U32.AND P0, PT, R2, RZ, PT ;  /* 0x000000ff0200720c */ /* 0x000fc80003f05070 */
[----:B------:R-:W-:-:S13]  /*fe40*/  ISETP.NE.AND.EX P0, PT, R3, RZ, PT, P0 ;  /* 0x000000ff0300720c */ /* 0x000fda0003f05300 */
[----:B------:R-:W-:Y:S05]  /*fe50*/  @!P0 BRA `(.L_x_8618) ;  /* 0x0000000000508947 */ /* 0x000fea0003800000 */
[----:B------:R-:W0:Y:S01]  /*fe60*/  LDC R6, c[0x0][0x43c] ;  /* 0x00010f00ff067b82 */ /* 0x000e220000000800 */
[----:B------:R-:W-:Y:S01]  /*fe70*/  IMAD.MOV.U32 R9, RZ, RZ, R0 ;  /* 0x000000ffff097224 */ /* 0x000fe200078e0000 */
[----:B------:R-:W-:-:S03]  /*fe80*/  ULDC.64 UR4, c[0x0][0x428] ;  /* 0x00010a0000047ab9 */ /* 0x000fc60000000a00 */
        /* <DEDUP_REMOVED lines=17> */
.L_x_8618:
[----:B0-----:R-:W4:Y:S01]  /*ffa0*/  LDL R2, [R1+0x14] ;  /* 0x0000140001027983 */ /* 0x001f220000100800 */
[----:B---3--:R-:W-:Y:S01]  /*ffb0*/  IMAD R0, R19, 0x8, R18 ;  /* 0x0000000813007824 */ /* 0x008fe200078e0212 */
[----:B----4-:R-:W-:-:S04]  /*ffc0*/  SHF.L.U32 R2, R2, 0x1f, RZ ;  /* 0x0000001f02027819 */ /* 0x010fc800000006ff */
[----:B------:R-:W0:Y:S02]  /*ffd0*/  SYNCS.PHASECHK.TRANS64.TRYWAIT P0, [R0+URZ+0x28840], R2 ;  /* 0x02884002000075a7 */ /* 0x000e24000800017f */
[----:B0-----:R-:W-:Y:S05]  /*ffe0*/  @!P0 BRA `(.L_x_8619) ;  /* 0x0000004c00488947 */ /* 0x001fea0003800000 */
.L_x_8722:
        /* <DEDUP_REMOVED lines=11> */
.L_x_8620:
        /* <DEDUP_REMOVED lines=19> */
[----:B----4-:R-:W-:-:S13]  /*101d0*/  R2UR UR5, R2 ;  /* 0x00000000020572ca */ /* 0x010fda00000e0000 */
[----:B------:R-:W-:Y:S02]  /*101e0*/  ULEA UR11, UR11, UR5, 0x7 ;  /* 0x000000050b0b7291 */ /* 0x000fe4000f8e383f */
[----:B------:R-:W-:-:S09]  /*101f0*/  UIADD3.X UR5, URZ, UR39, URZ, UP0, !UPT ;  /* 0x000000273f057290 */ /* 0x000fd200087fe43f */
[----:B------:R1:W-:Y:S02]  /*10200*/  UTMALDG.4D [UR8], [UR4], desc[UR6] ;  /* 0x00000608040075b4 */ /* 0x0003e40008019000 */
[----:B-1----:R-:W-:Y:S01]  /*10210*/  UMOV UR8, UR14 ;  /* 0x0000000e00087c82 */ /* 0x002fe20008000000 */
[----:B------:R-:W-:Y:S02]  /*10220*/  UMOV UR10, UR15 ;  /* 0x0000000f000a7c82 */ /* 0x000fe40008000000 */
[----:B------:R0:W-:Y:S02]  /*10230*/  UTMALDG.4D [UR8], [UR4], desc[UR6] ;  /* 0x00000608040075b4 */ /* 0x0001e40008019000 */
[----:B0-----:R-:W-:Y:S01]  /*10240*/  NOP ;  /* 0x0000000000007918 */ /* 0x001fe20000000000 */
.L_x_8616:
        /* <DEDUP_REMOVED lines=40> */
.L_x_8622:
[----:B------:R-:W-:Y:S05]  /*104d0*/  BSYNC B6 ;  /* 0x0000000000067941 */ /* 0x000fea0003800000 */
.L_x_8621:
[----:B0-----:R-:W3:Y:S01]  /*104e0*/  LDL.LU R0, [R1+0x44] ;  /* 0x0000440001007983 */ /* 0x001ee20000300800 */
[----:B------:R-:W-:Y:S01]  /*104f0*/  ULDC.64 UR4, c[0x0][0x2d8] ;  /* 0x0000b60000047ab9 */ /* 0x000fe20000000a00 */
[----:B------:R-:W0:Y:S01]  /*10500*/  LDC R7, c[0x0][0x448] ;  /* 0x00011200ff077b82 */ /* 0x000e220000000800 */
[----:B------:R-:W-:Y:S01]  /*10510*/  ULDC.64 UR6, c[0x0][0x280] ;  /* 0x0000a00000067ab9 */ /* 0x000fe20000000a00 */
[----:B------:R-:W4:Y:S04]  /*10520*/  LDL.LU R5, [R1+0x38] ;  /* 0x0000380001057983 */ /* 0x000f280000300800 */
[----:B------:R-:W4:Y:S04]  /*10530*/  LDL.LU.64 R2, [R1+0x50] ;  /* 0x0000500001027983 */ /* 0x000f280000300a00 */
[----:B------:R-:W2:Y:S04]  /*10540*/  LDL.LU R4, [R1+0x2c] ;  /* 0x00002c0001047983 */ /* 0x000ea80000300800 */
[----:B------:R-:W2:Y:S01]  /*10550*/  LDL R8, [R1+0x4] ;  /* 0x0000040001087983 */ /* 0x000ea20000100800 */
[----:B------:R-:W1:Y:S01]  /*10560*/  S2R R9, SR_TID.X ;  /* 0x0000000000097919 */ /* 0x000e620000002100 */
[----:B0-----:R-:W-:-:S13]  /*10570*/  ISETP.NE.AND P0, PT, R7, 0x1, PT ;  /* 0x000000010700780c */ /* 0x001fda0003f05270 */
[----:B------:R-:W0:Y:S01]  /*10580*/  @P0 LDC R6, c[0x0][0x450] ;  /* 0x00011400ff060b82 */ /* 0x000e220000000800 */
[----:B-1----:R-:W-:-:S05]  /*10590*/  IMAD.SHL.U32 R9, R9, 0x8, RZ ;  /* 0x0000000809097824 */ /* 0x002fca00078e00ff */
        /* <DEDUP_REMOVED lines=8> */
[----:B--2---:R-:W-:-:S04]  /*10620*/  IMAD.WIDE.U32 R2, R4, UR4, R2 ;  /* 0x0000000404027c25 */ /* 0x004fc8000f8e0002 */
[----:B------:R-:W-:Y:S01]  /*10630*/  IMAD R0, R4, UR5, R0 ;  /* 0x0000000504007c24 */ /* 0x000fe2000f8e0200 */
[----:B------:R-:W-:Y:S01]  /*10640*/  ULDC.64 UR4, c[0x0][0x2d0] ;  /* 0x0000b40000047ab9 */ /* 0x000fe20000000a00 */
[----:B------:R-:W2:Y:S02]  /*10650*/  S2R R4, SR_TID.X ;  /* 0x0000000000047919 */ /* 0x000ea40000002100 */
[----:B------:R-:W-:Y:S01]  /*10660*/  IMAD.IADD R3, R3, 0x1, R0 ;  /* 0x0000000103037824 */ /* 0x000fe200078e0200 */
[----:B-1----:R-:W-:-:S04]  /*10670*/  LOP3.LUT R5, R5, 0x7f, RZ, 0xc0, !PT ;  /* 0x0000007f05057812 */ /* 0x002fc800078ec0ff */
[----:B------:R-:W-:Y:S01]  /*10680*/  SHF.R.U32.HI R5, RZ, 0x3, R5 ;  /* 0x00000003ff057819 */ /* 0x000fe20000011605 */
[----:B--2---:R-:W-:-:S05]  /*10690*/  IMAD.SHL.U32 R4, R4, 0x10, RZ ;  /* 0x0000001004047824 */ /* 0x004fca00078e00ff */
        /* <DEDUP_REMOVED lines=23> */
[----:B------:R-:W-:Y:S02]  /*10810*/  IMAD.IADD R0, R3, 0x1, R0 ;  /* 0x0000000103007824 */ /* 0x000fe400078e0200 */
[----:B0-----:R-:W-:-:S05]  /*10820*/  IMAD.SHL.U32 R10, R5, 0x8, RZ ;  /* 0x00000008050a7824 */ /* 0x001fca00078e00ff */
[----:B------:R-:W-:-:S04]  /*10830*/  LOP3.LUT R10, R10, 0x38, RZ, 0xc0, !PT ;  /* 0x000000380a0a7812 */ /* 0x000fc800078ec0ff */
[----:B------:R-:W-:Y:S01]  /*10840*/  ISETP.GE.AND P0, PT, R10, UR4, PT ;  /* 0x000000040a007c0c */ /* 0x000fe2000bf06270 */
[----:B------:R-:W-:Y:S01]  /*10850*/  UMOV UR4, 0xffffffff ;  /* 0xffffffff00047882 */ /* 0x000fe20000000000 */
[----:B------:R-:W-:Y:S02]  /*10860*/  LEA.HI.X R3, R2, UR7, R0, 0x1, P2 ;  /* 0x0000000702037c11 */ /* 0x000fe400090f0c00 */
[----:B-1----:R-:W-:Y:S09]  /*10870*/  BRA.DIV UR4, `(.L_x_8623) ;  /* 0x0000004604387947 */ /* 0x002ff2000b800000 */
[----:B------:R-:W0:Y:S01]  /*10880*/  S2R R6, SR_TID.X ;  /* 0x0000000000067919 */ /* 0x000e220000002100 */
[----:B------:R-:W2:Y:S01]  /*10890*/  LDL.LU R8, [R1+0x4] ;  /* 0x0000040001087983 */ /* 0x000ea20000300800 */
[----:B0-----:R-:W-:-:S04]  /*108a0*/  LOP3.LUT R6, R6, 0x7f, RZ, 0xc0, !PT ;  /* 0x0000007f06067812 */ /* 0x001fc800078ec0ff */
[----:B------:R-:W-:Y:S02]  /*108b0*/  SHF.R.U32.HI R11, RZ, 0x3, R6 ;  /* 0x00000003ff0b7819 */ /* 0x000fe40000011606 */
[----:B------:R-:W3:Y:S03]  /*108c0*/  LDL.LU R6, [R1+0x40] ;  /* 0x0000400001067983 */ /* 0x000ee60000300800 */
[----:B--2---:R-:W-:-:S04]  /*108d0*/  IMAD R2, R8, 0x80, R11 ;  /* 0x0000008008027824 */ /* 0x004fc800078e020b */
        /* <DEDUP_REMOVED lines=74> */
.L_x_8739:
        /* <DEDUP_REMOVED lines=11> */
.L_x_8625:
[----:B------:R-:W-:Y:S05]  /*10e30*/  BSYNC B0 ;  /* 0x0000000000007941 */ /* 0x000fea0003800000 */
.L_x_8624:
[----:B------:R-:W-:Y:S01]  /*10e40*/  NOP ;  /* 0x0000000000007918 */ /* 0x000fe20000000000 */
[----:B------:R-:W-:Y:S01]  /*10e50*/  PLOP3.LUT P0, PT, PT, PT, PT, 0x80, 0x0 ;  /* 0x000000000000781c */ /* 0x000fe20003f0f070 */
[----:B0-----:R-:W-:-:S12]  /*10e60*/  VIADD R6, R18, 0x28800 ;  /* 0x0002880012067836 */ /* 0x001fd80000000000 */
.L_x_8626:
        /* <DEDUP_REMOVED lines=18> */
.L_x_8740:
[----:B------:R-:W-:Y:S05]  /*10f90*/  BSYNC B0 ;  /* 0x0000000000007941 */ /* 0x000fea0003800000 */
.L_x_8627:
        /* <DEDUP_REMOVED lines=54> */
.L_x_8635:
[----:B------:R-:W-:Y:S01]  /*11300*/  IMAD R3, R8, 0x8, R18 ;  /* 0x0000000808037824 */ /* 0x000fe200078e0212 */
[----:B------:R-:W-:Y:S01]  /*11310*/  SHF.L.U32 R2, R11, 0x1f, RZ ;  /* 0x0000001f0b027819 */ /* 0x000fe200000006ff */
[----:B------:R-:W-:Y:S03]  /*11320*/  BSSY B3, `(.L_x_8636) ;  /* 0x0000003000037945 */ /* 0x000fe60003800000 */
[----:B------:R-:W1:Y:S02]  /*11330*/  SYNCS.PHASECHK.TRANS64.TRYWAIT P0, [R3+URZ+0x28840], R2 ;  /* 0x02884002030075a7 */ /* 0x000e64000800017f */
[----:B-1----:R-:W-:Y:S05]  /*11340*/  @!P0 BRA `(.L_x_8637) ;  /* 0x0000004400508947 */ /* 0x002fea0003800000 */
.L_x_8741:
[----:B------:R-:W-:Y:S05]  /*11350*/  BSYNC B3 ;  /* 0x0000000000037941 */ /* 0x000fea0003800000 */
.L_x_8636:
        /* <DEDUP_REMOVED lines=12> */
.L_x_8639:
[----:B------:R-:W-:Y:S05]  /*11420*/  BSYNC B3 ;  /* 0x0000000000037941 */ /* 0x000fea0003800000 */
.L_x_8638:
        /* <DEDUP_REMOVED lines=12> */
.L_x_8640:
        /* <DEDUP_REMOVED lines=16> */
.L_x_8641:
        /* <DEDUP_REMOVED lines=16> */
.L_x_8742:
[----:B------:R-:W-:Y:S05]  /*116f0*/  BSYNC B3 ;  /* 0x0000000000037941 */ /* 0x000fea0003800000 */
.L_x_8642:
        /* <DEDUP_REMOVED lines=12> */
.L_x_8645:
[----:B------:R-:W-:Y:S05]  /*117c0*/  BSYNC B3 ;  /* 0x0000000000037941 */ /* 0x000fea0003800000 */
.L_x_8644:
        /* <DEDUP_REMOVED lines=13> */
.L_x_8646:
        /* <DEDUP_REMOVED lines=15> */
.L_x_8647:
        /* <DEDUP_REMOVED lines=12> */
.L_x_8634:
[----:B------:R-:W-:Y:S05]  /*11a50*/  BSYNC B1 ;  /* 0x0000000000017941 */ /* 0x000fea0003800000 */
.L_x_8633:
[----:B0-----:R-:W2:Y:S01]  /*11a60*/  LDL.LU R0, [R1+0x34] ;  /* 0x0000340001007983 */ /* 0x001ea20000300800 */
[----:B------:R-:W-:-:S03]  /*11a70*/  IMAD.MOV.U32 R19, RZ, RZ, R8 ;  /* 0x000000ffff137224 */ /* 0x000fc600078e0008 */
[----:B------:R0:W-:Y:S02]  /*11a80*/  STL [R1+0x14], R11 ;  /* 0x0000140b01007387 */ /* 0x0001e40000100800 */
[----:B0-2---:R-:W-:-:S07]  /*11a90*/  VIADD R0, R0, 0xfffffffd ;  /* 0xfffffffd00007836 */ /* 0x005fce0000000000 */
.L_x_8632:
[----:B------:R-:W-:Y:S05]  /*11aa0*/  BSYNC B2 ;  /* 0x0000000000027941 */ /* 0x000fea0003800000 */
.L_x_8631:
[----:B------:R-:W-:Y:S01]  /*11ab0*/  VIADD R10, R10, 0xfffffffe ;  /* 0xfffffffe0a0a7836 */ /* 0x000fe20000000000 */
[----:B------:R-:W-:-:S04]  /*11ac0*/  LOP3.LUT R7, RZ, R7, RZ, 0x33, !PT ;  /* 0x00000007ff077212 */ /* 0x000fc800078e33ff */
[----:B------:R-:W-:-:S13]  /*11ad0*/  ISETP.NE.AND P0, PT, R10, R7, PT ;  /* 0x000000070a00720c */ /* 0x000fda0003f05270 */
[----:B------:R-:W-:Y:S05]  /*11ae0*/  @!P0 BRA `(.L_x_8630) ;  /* 0x0000001000cc8947 */ /* 0x000fea0003800000 */
[----:B------:R-:W-:-:S07]  /*11af0*/  IMAD.MOV.U32 R9, RZ, RZ, R17 ;  /* 0x000000ffff097224 */ /* 0x000fce00078e0011 */
.L_x_8678:
        /* <DEDUP_REMOVED lines=35> */
.L_x_8650:
[----:B------:R-:W-:Y:S01]  /*11d30*/  IMAD R3, R4, 0x8, R18 ;  /* 0x0000000804037824 */ /* 0x000fe200078e0212 */
[----:B------:R-:W-:Y:S01]  /*11d40*/  SHF.L.U32 R2, R5, 0x1f, RZ ;  /* 0x0000001f05027819 */ /* 0x000fe200000006ff */
[----:B------:R-:W-:Y:S03]  /*11d50*/  BSSY B2, `(.L_x_8651) ;  /* 0x0000003000027945 */ /* 0x000fe60003800000 */
[----:B------:R-:W1:Y:S02]  /*11d60*/  SYNCS.PHASECHK.TRANS64.TRYWAIT P0, [R3+URZ+0x28840], R2 ;  /* 0x02884002030075a7 */ /* 0x000e64000800017f */
[----:B-1----:R-:W-:Y:S05]  /*11d70*/  @!P0 BRA `(.L_x_8652) ;  /* 0x0000003800ec8947 */ /* 0x002fea0003800000 */
.L_x_8743:
[----:B------:R-:W-:Y:S05]  /*11d80*/  BSYNC B2 ;  /* 0x0000000000027941 */ /* 0x000fea0003800000 */
.L_x_8651:
        /* <DEDUP_REMOVED lines=12> */
.L_x_8654:
[----:B------:R-:W-:Y:S05]  /*11e50*/  BSYNC B2 ;  /* 0x0000000000027941 */ /* 0x000fea0003800000 */
.L_x_8653:
        /* <DEDUP_REMOVED lines=12> */
.L_x_8655:
        /* <DEDUP_REMOVED lines=16> */
.L_x_8656:
        /* <DEDUP_REMOVED lines=16> */
.L_x_8744:
[----:B------:R-:W-:Y:S05]  /*12120*/  BSYNC B2 ;  /* 0x0000000000027941 */ /* 0x000fea0003800000 */
.L_x_8657:
        /* <DEDUP_REMOVED lines=11> */
.L_x_8660:
[----:B------:R-:W-:Y:S05]  /*121e0*/  BSYNC B2 ;  /* 0x0000000000027941 */ /* 0x000fea0003800000 */
.L_x_8659:
        /* <DEDUP_REMOVED lines=12> */
.L_x_8661:
        /* <DEDUP_REMOVED lines=15> */
.L_x_8662:
        /* <DEDUP_REMOVED lines=12> */
.L_x_8649:
[----:B------:R-:W-:Y:S05]  /*12460*/  BSYNC B1 ;  /* 0x0000000000017941 */ /* 0x000fea0003800000 */
.L_x_8648:
        /* <DEDUP_REMOVED lines=35> */
.L_x_8665:
[----:B------:R-:W-:Y:S01]  /*126a0*/  IMAD R2, R19, 0x8, R18 ;  /* 0x0000000813027824 */ /* 0x000fe200078e0212 */
[----:B------:R-:W-:Y:S01]  /*126b0*/  SHF.L.U32 R3, R12, 0x1f, RZ ;  /* 0x0000001f0c037819 */ /* 0x000fe200000006ff */
[----:B------:R-:W-:Y:S03]  /*126c0*/  BSSY B2, `(.L_x_8666) ;  /* 0x0000003000027945 */ /* 0x000fe60003800000 */
[----:B------:R-:W2:Y:S02]  /*126d0*/  SYNCS.PHASECHK.TRANS64.TRYWAIT P0, [R2+URZ+0x28840], R3 ;  /* 0x02884003020075a7 */ /* 0x000ea4000800017f */
[----:B--2---:R-:W-:Y:S05]  /*126e0*/  @!P0 BRA `(.L_x_8667) ;  /* 0x0000003000b88947 */ /* 0x004fea0003800000 */
.L_x_8745:
[----:B------:R-:W-:Y:S05]  /*126f0*/  BSYNC B2 ;  /* 0x0000000000027941 */ /* 0x000fea0003800000 */
.L_x_8666:
        /* <DEDUP_REMOVED lines=12> */
.L_x_8669:
[----:B------:R-:W-:Y:S05]  /*127c0*/  BSYNC B2 ;  /* 0x0000000000027941 */ /* 0x000fea0003800000 */
.L_x_8668:
        /* <DEDUP_REMOVED lines=13> */
.L_x_8670:
        /* <DEDUP_REMOVED lines=16> */
.L_x_8671:
        /* <DEDUP_REMOVED lines=15> */
.L_x_8746:
[----:B------:R-:W-:Y:S05]  /*12a90*/  BSYNC B2 ;  /* 0x0000000000027941 */ /* 0x000fea0003800000 */
.L_x_8672:
        /* <DEDUP_REMOVED lines=11> */
.L_x_8675:
[----:B------:R-:W-:Y:S05]  /*12b50*/  BSYNC B2 ;  /* 0x0000000000027941 */ /* 0x000fea0003800000 */
.L_x_8674:
        /* <DEDUP_REMOVED lines=12> */
.L_x_8676:
        /* <DEDUP_REMOVED lines=15> */
.L_x_8677:
        /* <DEDUP_REMOVED lines=12> */
.L_x_8664:
[----:B------:R-:W-:Y:S05]  /*12dd0*/  BSYNC B1 ;  /* 0x0000000000017941 */ /* 0x000fea0003800000 */
.L_x_8663:
[----:B------:R-:W2:Y:S01]  /*12de0*/  LDL R2, [R1+0x24] ;  /* 0x0000240001027983 */ /* 0x000ea20000100800 */
[----:B------:R-:W-:Y:S01]  /*12df0*/  VIADD R0, R0, 0xfffffffe ;  /* 0xfffffffe00007836 */ /* 0x000fe20000000000 */
[----:B--2---:R-:W-:-:S13]  /*12e00*/  ISETP.GT.AND P0, PT, R7, R2, PT ;  /* 0x000000020700720c */ /* 0x004fda0003f04270 */
[----:B------:R-:W-:Y:S05]  /*12e10*/  @P0 BRA `(.L_x_8678) ;  /* 0xffffffec00380947 */ /* 0x000fea000383ffff */
.L_x_8630:
[----:B------:R-:W-:Y:S05]  /*12e20*/  BSYNC B0 ;  /* 0x0000000000007941 */ /* 0x000fea0003800000 */
.L_x_8629:
        /* <DEDUP_REMOVED lines=8> */
[----:B------:R-:W2:Y:S08]  /*12eb0*/  FLO.U32 R0, UR4 ;  /* 0x0000000400007d00 */ /* 0x000eb000080e0000 */
[----:B------:R-:W1:Y:S01]  /*12ec0*/  POPC R2, UR4 ;  /* 0x0000000400027d09 */ /* 0x000e620008000000 */
[----:B--2---:R-:W-:-:S13]  /*12ed0*/  ISETP.EQ.U32.AND P0, PT, R0, R3, PT ;  /* 0x000000030000720c */ /* 0x004fda0003f02070 */
[----:B-1----:R-:W2:Y:S01]  /*12ee0*/  @P0 ATOMG.E.ADD.STRONG.GPU PT, R5, desc[UR50][R4.64], R2 ;  /* 0x00000002040509a8 */ /* 0x002ea200081ee1f2 */
[----:B------:R-:W1:Y:S02]  /*12ef0*/  S2R R3, SR_LTMASK ;  /* 0x0000000000037919 */ /* 0x000e640000003900 */
[----:B-1----:R-:W-:-:S06]  /*12f00*/  LOP3.LUT R3, R3, UR4, RZ, 0xc0, !PT ;  /* 0x0000000403037c12 */ /* 0x002fcc000f8ec0ff */
[----:B------:R-:W1:Y:S01]  /*12f10*/  POPC R3, R3 ;  /* 0x0000000300037309 */ /* 0x000e620000000000 */
[----:B--2---:R-:W1:Y:S02]  /*12f20*/  SHFL.IDX PT, R0, R5, R0, 0x1f ;  /* 0x00001f0005007589 */ /* 0x004e6400000e0000 */
[----:B-1----:R-:W-:-:S05]  /*12f30*/  IADD3 R0, R0, UR37, R3 ;  /* 0x0000002500007c10 */ /* 0x002fca000fffe003 */
[----:B------:R2:W-:Y:S02]  /*12f40*/  STL [R1], R0 ;  /* 0x0000000001007387 */ /* 0x0005e40000100800 */
.L_x_8680:
[----:B------:R-:W-:Y:S05]  /*12f50*/  BSYNC B0 ;  /* 0x0000000000007941 */ /* 0x000fea0003800000 */
.L_x_8679:
        /* <DEDUP_REMOVED lines=11> */
.L_x_8747:
[----:B------:R-:W-:Y:S05]  /*13010*/  BSYNC B1 ;  /* 0x0000000000017941 */ /* 0x000fea0003800000 */
.L_x_8683:
        /* <DEDUP_REMOVED lines=9> */
.L_x_8686:
[----:B------:R-:W-:Y:S05]  /*130b0*/  BSYNC B1 ;  /* 0x0000000000017941 */ /* 0x000fea0003800000 */
.L_x_8685:
        /* <DEDUP_REMOVED lines=12> */
.L_x_8687:
        /* <DEDUP_REMOVED lines=15> */
.L_x_8688:
        /* <DEDUP_REMOVED lines=10> */
.L_x_8682:
[----:B------:R-:W-:Y:S05]  /*13310*/  BSYNC B0 ;  /* 0x0000000000007941 */ /* 0x000fea0003800000 */
.L_x_8681:
[----:B------:R-:W2:Y:S01]  /*13320*/  LDL.LU R4, [R1+0x14] ;  /* 0x0000140001047983 */ /* 0x000ea20000300800 */
[----:B------:R-:W-:-:S05]  /*13330*/  VIADD R19, R19, 0x1 ;  /* 0x0000000113137836 */ /* 0x000fca0000000000 */
[----:B------:R-:W-:-:S04]  /*13340*/  ISETP.NE.AND P0, PT, R19, 0x2, PT ;  /* 0x000000021300780c */ /* 0x000fc80003f05270 */
[----:B------:R-:W-:Y:S02]  /*13350*/  SEL R0, RZ, 0x1, P0 ;  /* 0x00000001ff007807 */ /* 0x000fe40000000000 */
[----:B------:R-:W-:Y:S02]  /*13360*/  SEL R19, R19, RZ, P0 ;  /* 0x000000ff13137207 */ /* 0x000fe40000000000 */
[----:B--2---:R-:W-:-:S05]  /*13370*/  LOP3.LUT R4, R4, R0, RZ, 0x3c, !PT ;  /* 0x0000000004047212 */ /* 0x004fca00078e3cff */
[----:B------:R2:W-:Y:S02]  /*13380*/  STL [R1+0x14], R4 ;  /* 0x0000140401007387 */ /* 0x0005e40000100800 */
.L_x_8609:
[----:B------:R-:W-:Y:S05]  /*13390*/  BSYNC B7 ;  /* 0x0000000000077941 */ /* 0x000fea0003800000 */
.L_x_8607:
        /* <DEDUP_REMOVED lines=9> */
[----:B0123--:R-:W0:Y:S04]  /*13430*/  LDS.128 R4, [R18+0x288d0] ;  /* 0x0288d00012047984 */ /* 0x00fe280000000c00 */
[----:B0-----:R0:W-:Y:S04]  /*13440*/  STL.64 [R1], R4 ;  /* 0x0000000401007387 */ /* 0x0011e80000100a00 */
[----:B------:R0:W-:Y:S01]  /*13450*/  STL.64 [R1+0x8], R6 ;  /* 0x0000080601007387 */ /* 0x0001e20000100a00 */
[----:B------:R-:W-:Y:S06]  /*13460*/  BAR.ARV 0x4, 0x180 ;  /* 0x0106000000007b1d */ /* 0x000fec0000002000 */
[----:B------:R-:W-:Y:S05]  /*13470*/  BRA `(.L_x_8690) ;  /* 0x00000010002c7947 */ /* 0x000fea0003800000 */
.L_x_8689:
[----:B------:R-:W4:Y:S01]  /*13480*/  S2R R0, SR_TID.X ;  /* 0x0000000000007919 */ /* 0x000f220000002100 */
[----:B------:R-:W-:Y:S01]  /*13490*/  UMOV UR4, 0xffffffff ;  /* 0xffffffff00047882 */ /* 0x000fe20000000000 */
[----:B----4-:R-:W-:-:S04]  /*134a0*/  LOP3.LUT R16, R0, 0x1f, RZ, 0xc0, !PT ;  /* 0x0000001f00107812 */ /* 0x010fc800078ec0ff */
[----:B------:R-:W-:Y:S01]  /*134b0*/  ISETP.NE.AND P0, PT, R16, 0x1f, PT ;  /* 0x0000001f1000780c */ /* 0x000fe20003f05270 */
[----:B------:R-:W-:-:S12]  /*134c0*/  BRA.DIV UR4, `(.L_x_8691) ;  /* 0x00000026047c7947 */ /* 0x000fd8000b800000 */
[----:B------:R-:W2:Y:S01]  /*134d0*/  LDL.LU R3, [R1] ;  /* 0x0000000001037983 */ /* 0x000ea20000300800 */
[----:B------:R-:W-:-:S03]  /*134e0*/  ULDC UR4, c[0x0][0xc3c] ;  /* 0x00030f0000047ab9 */ /* 0x000fc60000000800 */
[----:B01----:R-:W4:Y:S01]  /*134f0*/  LDL R8, [R1+0xc] ;  /* 0x00000c0001087983 */ /* 0x003f220000100800 */
[----:B--2---:R-:W-:Y:S02]  /*13500*/  IMAD.MOV.U32 R10, RZ, RZ, R3 ;  /* 0x000000ffff0a7224 */ /* 0x004fe400078e0003 */
[----:B----4-:R-:W-:-:S05]  /*13510*/  IMAD.IADD R0, R8, 0x1, R16 ;  /* 0x0000000108007824 */ /* 0x010fca00078e0210 */
[----:B------:R-:W-:-:S13]  /*13520*/  ISETP.GE.OR P1, PT, R0, UR4, !P0 ;  /* 0x0000000400007c0c */ /* 0x000fda000c726670 */
[----:B------:R-:W0:Y:S08]  /*13530*/  @!P1 LDC.64 R2, c[0x0][0xc80] ;  /* 0x00032000ff029b82 */ /* 0x000e300000000a00 */
[----:B---3--:R-:W1:Y:S01]  /*13540*/  @!P1 LDC.64 R6, c[0x0][0xc78] ;  /* 0x00031e00ff069b82 */ /* 0x008e620000000a00 */
[----:B0-----:R-:W-:-:S05]  /*13550*/  @!P1 IMAD.WIDE R2, R0, 0x4, R2 ;  /* 0x0000000400029825 */ /* 0x001fca00078e0202 */
[----:B------:R1:W2:Y:S02]  /*13560*/  @!P1 LDG.E R5, desc[UR50][R2.64] ;  /* 0x0000003202059981 */ /* 0x0002a4000c1e1900 */
[----:B-1----:R-:W-:-:S05]  /*13570*/  @!P1 IMAD.WIDE R2, R0, 0x4, R6 ;  /* 0x0000000400029825 */ /* 0x002fca00078e0206 */
        /* <DEDUP_REMOVED lines=9> */
[----:B---3--:R-:W-:Y:S01]  /*13610*/  @!P1 IMAD.MOV.U32 R7, RZ, RZ, R8 ;  /* 0x000000ffff079224 */ /* 0x008fe200078e0008 */
        /* <DEDUP_REMOVED lines=19> */
.L_x_8757:
[----:B------:R-:W-:Y:S02]  /*13750*/  ULDC UR4, c[0x0][0xc38] ;  /* 0x00030e0000047ab9 */ /* 0x000fe40000000800 */
[----:B------:R-:W-:-:S04]  /*13760*/  IMAD.U32 R8, RZ, RZ, UR4 ;  /* 0x00000004ff087e24 */ /* 0x000fc8000f8e00ff */
[----:B-1----:R-:W-:-:S04]  /*13770*/  IMAD R9, R9, R8, RZ ;  /* 0x0000000809097224 */ /* 0x002fc800078e02ff */
[----:B------:R-:W-:-:S05]  /*13780*/  IMAD.IADD R0, R0, 0x1, R9 ;  /* 0x0000000100007824 */ /* 0x000fca00078e0209 */
[----:B------:R-:W-:-:S13]  /*13790*/  ISETP.GT.AND P6, PT, R0, R4, PT ;  /* 0x000000040000720c */ /* 0x000fda0003fc4270 */
[----:B------:R-:W-:Y:S05]  /*137a0*/  @P6 BRA `(.L_x_8692) ;  /* 0x0000000000ac6947 */ /* 0x000fea0003800000 */
.L_x_8695:
        /* <DEDUP_REMOVED lines=37> */
.L_x_8765:
[----:B------:R-:W-:Y:S02]  /*13a00*/  ULDC UR4, c[0x0][0xc38] ;  /* 0x00030e0000047ab9 */ /* 0x000fe40000000800 */
[----:B------:R-:W-:-:S04]  /*13a10*/  IMAD.U32 R8, RZ, RZ, UR4 ;  /* 0x00000004ff087e24 */ /* 0x000fc8000f8e00ff */
[----:B-1----:R-:W-:-:S04]  /*13a20*/  IMAD R9, R9, R8, RZ ;  /* 0x0000000809097224 */ /* 0x002fc800078e02ff */
[----:B------:R-:W-:-:S05]  /*13a30*/  IMAD.IADD R0, R9, 0x1, R0 ;  /* 0x0000000109007824 */ /* 0x000fca00078e0200 */
[----:B------:R-:W-:-:S13]  /*13a40*/  ISETP.GT.AND P6, PT, R0, R4, PT ;  /* 0x000000040000720c */ /* 0x000fda0003fc4270 */
[----:B------:R-:W-:Y:S05]  /*13a50*/  @!P6 BRA `(.L_x_8695) ;  /* 0xfffffffc0054e947 */ /* 0x000fea000383ffff */
.L_x_8692:
        /* <DEDUP_REMOVED lines=12> */
.L_x_8770:
[----:B------:R-:W-:-:S13]  /*13b20*/  ISETP.NE.AND P0, PT, R3, RZ, PT ;  /* 0x000000ff0300720c */ /* 0x000fda0003f05270 */
[----:B------:R-:W-:Y:S05]  /*13b30*/  @!P0 BRA `(.L_x_8697) ;  /* 0x0000000000108947 */ /* 0x000fea0003800000 */
[----:B------:R-:W-:Y:S01]  /*13b40*/  UMOV UR4, 0xffffffff ;  /* 0xffffffff00047882 */ /* 0x000fe20000000000 */
[----:B---3--:R-:W-:Y:S02]  /*13b50*/  VIADD R10, R10, 0xffffffff ;  /* 0xffffffff0a0a7836 */ /* 0x008fe40000000000 */
[----:B------:R-:W-:Y:S05]  /*13b60*/  BRA.DIV UR4, `(.L_x_8698) ;  /* 0x0000002a04487947 */ /* 0x000fea000b800000 */
[----:B------:R1:W2:Y:S02]  /*13b70*/  SHFL.IDX PT, R5, R2, R10, 0x1f ;  /* 0x00001f0a02057589 */ /* 0x0002a400000e0000 */
.L_x_8697:
[----:B--2---:R-:W-:Y:S01]  /*13b80*/  IMAD R3, R5, R8, R9 ;  /* 0x0000000805037224 */ /* 0x004fe200078e0209 */
[----:B------:R-:W-:-:S03]  /*13b90*/  ISETP.NE.AND P0, PT, R7, 0x1, PT ;  /* 0x000000010700780c */ /* 0x000fc60003f05270 */
[----:B------:R-:W-:Y:S01]  /*13ba0*/  IMAD.IADD R4, R4, 0x1, -R3 ;  /* 0x0000000104047824 */ /* 0x000fe200078e0a03 */
[----:B------:R2:W-:Y:S09]  /*13bb0*/  STL [R1], R3 ;  /* 0x0000000301007387 */ /* 0x0005f20000100800 */
[----:B------:R-:W-:Y:S05]  /*13bc0*/  @!P0 BRA `(.L_x_8699) ;  /* 0x0000000000e48947 */ /* 0x000fea0003800000 */
[----:B------:R-:W-:-:S04]  /*13bd0*/  IABS R5, R0 ;  /* 0x0000000000057213 */ /* 0x000fc80000000000 */
[----:B0--3--:R-:W0:Y:S08]  /*13be0*/  I2F.RP R6, R5 ;  /* 0x0000000500067306 */ /* 0x009e300000209400 */
[----:B0-----:R-:W0:Y:S02]  /*13bf0*/  MUFU.RCP R6, R6 ;  /* 0x0000000600067308 */ /* 0x001e240000001000 */
[----:B0-----:R-:W-:-:S06]  /*13c00*/  VIADD R9, R6, 0xffffffe ;  /* 0x0ffffffe06097836 */ /* 0x001fcc0000000000 */
[----:B--2---:R-:W1:Y:S02]  /*13c10*/  F2I.FTZ.U32.TRUNC.NTZ R3, R9 ;  /* 0x0000000900037305 */ /* 0x004e64000021f000 */
        /* <DEDUP_REMOVED lines=52> */
.L_x_8699:
[----:B------:R-:W4:Y:S01]  /*13f60*/  LDL R5, [R1+0xc] ;  /* 0x00000c0001057983 */ /* 0x000f220000100800 */
[----:B012---:R-:W4:Y:S02]  /*13f70*/  LDC.64 R2, c[0x0][0xc90] ;  /* 0x00032400ff027b82 */ /* 0x007f240000000a00 */
[----:B----4-:R-:W-:-:S05]  /*13f80*/  IMAD.WIDE R2, R5, 0x4, R2 ;  /* 0x0000000405027825 */ /* 0x010fca00078e0202 */
        /* <DEDUP_REMOVED lines=60> */
.L_x_8700:
[----:B-1----:R-:W-:-:S05]  /*14350*/  LOP3.LUT R3, RZ, R4, RZ, 0x33, !PT ;  /* 0x00000004ff037212 */ /* 0x002fca00078e33ff */
[----:B------:R-:W-:-:S05]  /*14360*/  IMAD.IADD R0, R0, 0x1, R3 ;  /* 0x0000000100007824 */ /* 0x000fca00078e0203 */
[----:B------:R1:W-:Y:S01]  /*14370*/  STL [R1+0x4], R0 ;  /* 0x0000040001007387 */ /* 0x0003e20000100800 */
[----:B------:R-:W-:Y:S05]  /*14380*/  BRA `(.L_x_8701) ;  /* 0x0000000000287947 */ /* 0x000fea0003800000 */
.L_x_8693:
        /* <DEDUP_REMOVED lines=10> */
.L_x_8701:
[----:B--2---:R-:W2:Y:S04]  /*14430*/  LDL R3, [R1+0x8] ;  /* 0x0000080001037983 */ /* 0x004ea80000100800 */
[----:B0-----:R-:W3:Y:S04]  /*14440*/  LDL R2, [R1+0xc] ;  /* 0x00000c0001027983 */ /* 0x001ee80000100800 */
[----:B------:R-:W4:Y:S04]  /*14450*/  LDL R4, [R1] ;  /* 0x0000000001047983 */ /* 0x000f280000100800 */
[----:B------:R-:W4:Y:S01]  /*14460*/  LDL R5, [R1+0x4] ;  /* 0x0000040001057983 */ /* 0x000f220000100800 */
[----:B------:R-:W-:Y:S05]  /*14470*/  WARPSYNC.ALL ;  /* 0x0000000000007948 */ /* 0x000fea0003800000 */
[----:B-1----:R-:W0:Y:S02]  /*14480*/  S2R R0, SR_TID.X ;  /* 0x0000000000007919 */ /* 0x002e240000002100 */
        /* <DEDUP_REMOVED lines=10> */
.L_x_8690:
[----:B------:R-:W2:Y:S01]  /*14530*/  LDL R0, [R1+0xc] ;  /* 0x00000c0001007983 */ /* 0x000ea20000100800 */
[----:B------:R-:W-:Y:S02]  /*14540*/  ULDC UR4, c[0x0][0xc3c] ;  /* 0x00030f0000047ab9 */ /* 0x000fe40000000800 */
[----:B--2---:R-:W-:-:S13]  /*14550*/  ISETP.GE.AND P0, PT, R0, UR4, PT ;  /* 0x0000000400007c0c */ /* 0x004fda000bf06270 */
[----:B------:R-:W-:Y:S05]  /*14560*/  @!P0 BRA `(.L_x_8702) ;  /* 0xffffffa8002c8947 */ /* 0x000fea000383ffff */
[----:B------:R-:W-:Y:S05]  /*14570*/  BSYNC B8 ;  /* 0x0000000000087941 */ /* 0x000fea0003800000 */
.L_x_8601:
        /* <DEDUP_REMOVED lines=12> */
.L_x_8773:
[----:B------:R-:W-:Y:S05]  /*14640*/  BSYNC B0 ;  /* 0x0000000000007941 */ /* 0x000fea0003800000 */
.L_x_8703:
[----:B------:R-:W-:-:S03]  /*14650*/  UMOV UR4, 0xffffffff ;  /* 0xffffffff00047882 */ /* 0x000fc60000000000 */
[----:B------:R-:W-:Y:S05]  /*14660*/  BRA.DIV UR4, `(.L_x_8705) ;  /* 0x0000001e04c87947 */ /* 0x000fea000b800000 */
[----:B------:R-:W1:Y:S02]  /*14670*/  S2R R2, SR_TID.X ;  /* 0x0000000000027919 */ /* 0x000e640000002100 */
[----:B-1----:R-:W-:-:S04]  /*14680*/  SHF.R.U32.HI R2, RZ, 0x5, R2 ;  /* 0x00000005ff027819 */ /* 0x002fc80000011602 */
[----:B------:R-:W-:-:S05]  /*14690*/  LOP3.LUT R2, R2, 0x3, RZ, 0xc0, !PT ;  /* 0x0000000302027812 */ /* 0x000fca00078ec0ff */
[----:B------:R1:W2:Y:S02]  /*146a0*/  SHFL.IDX PT, R14, R2, RZ, 0x1f ;  /* 0x00001fff020e7589 */ /* 0x0002a400000e0000 */
.L_x_8776:
[----:B--2---:R-:W-:Y:S01]  /*146b0*/  ISETP.NE.AND P0, PT, R14, RZ, PT ;  /* 0x000000ff0e00720c */ /* 0x004fe20003f05270 */
[----:B------:R-:W-:-:S12]  /*146c0*/  BSSY B0, `(.L_x_8706) ;  /* 0x0000025000007945 */ /* 0x000fd80003800000 */
[----:B------:R-:W-:Y:S05]  /*146d0*/  @P0 BRA `(.L_x_8707) ;  /* 0x00000000008c0947 */ /* 0x000fea0003800000 */
[----:B------:R-:W-:-:S03]  /*146e0*/  UMOV UR4, 0xffffffff ;  /* 0xffffffff00047882 */ /* 0x000fc60000000000 */
[----:B------:R-:W-:Y:S05]  /*146f0*/  BRA.DIV UR4, `(.L_x_8708) ;  /* 0x0000001e04d87947 */ /* 0x000fea000b800000 */
[----:B------:R-:W-:-:S13]  /*14700*/  ELECT P6, URZ, PT ;  /* 0x00000000003f782f */ /* 0x000fda00038c0000 */
.L_x_8779:
[----:B------:R-:W-:Y:S05]  /*14710*/  @!P6 BRA `(.L_x_8707) ;  /* 0x00000000007ce947 */ /* 0x000fea0003800000 */
[----:B------:R-:W-:-:S06]  /*14720*/  ULOP3.LUT UR4, UR36, 0x2, URZ, 0xfc, !UPT ;  /* 0x0000000224047892 */ /* 0x000fcc000f8efc3f */
[----:B-1----:R-:W-:-:S05]  /*14730*/  IMAD.U32 R2, RZ, RZ, UR4 ;  /* 0x00000004ff027e24 */ /* 0x002fca000f8e00ff */
[----:B------:R-:W-:-:S13]  /*14740*/  ISETP.NE.AND P2, PT, R2, 0x3, PT ;  /* 0x000000030200780c */ /* 0x000fda0003f45270 */
[----:B------:R-:W-:Y:S05]  /*14750*/  @!P2 BRA `(.L_x_8709) ;  /* 0x000000000004a947 */ /* 0x000fea0003800000 */
[----:B------:R-:W-:Y:S01]  /*14760*/  BPT.TRAP 0x1 ;  /* 0x000000040000795c */ /* 0x000fe20000300000 */
.L_x_8709:
        /* <DEDUP_REMOVED lines=13> */
.L_x_8780:
[----:B------:R-:W1:Y:S02]  /*14840*/  SYNCS.PHASECHK.TRANS64.TRYWAIT P0, [R7+URZ], R2 ;  /* 0x00000002070075a7 */ /* 0x000e64000800017f */
[----:B-1----:R-:W-:Y:S05]  /*14850*/  @!P0 BRA `(.L_x_8711) ;  /* 0x0000001c00b48947 */ /* 0x002fea0003800000 */
.L_x_8781:
[----:B------:R-:W-:Y:S05]  /*14860*/  @!P2 BRA `(.L_x_8712) ;  /* 0x000000000004a947 */ /* 0x000fea0003800000 */
[----:B------:R-:W-:Y:S01]  /*14870*/  BPT.TRAP 0x1 ;  /* 0x000000040000795c */ /* 0x000fe20000300000 */
.L_x_8712:
[----:B------:R-:W-:-:S04]  /*14880*/  VIADD R0, R0, 0x28860 ;  /* 0x0002886000007836 */ /* 0x000fc80000000000 */
[----:B------:R-:W-:-:S04]  /*14890*/  IMAD R4, R19, 0x8, R0 ;  /* 0x0000000813047824 */ /* 0x000fc800078e0200 */
[----:B------:R-:W2:Y:S02]  /*148a0*/  SYNCS.PHASECHK.TRANS64.TRYWAIT P0, [R4+URZ], R5 ;  /* 0x00000005040075a7 */ /* 0x000ea4000800017f */
[----:B--2---:R-:W-:Y:S05]  /*148b0*/  @!P0 BRA `(.L_x_8713) ;  /* 0x0000001c00b08947 */ /* 0x004fea0003800000 */
.L_x_8782:
[----:B------:R-:W-:-:S07]  /*148c0*/  IMAD R3, R3, 0x8, R0 ;  /* 0x0000000803037824 */ /* 0x000fce00078e0200 */
.L_x_8714:
[----:B---3--:R3:W4:Y:S02]  /*148d0*/  SYNCS.PHASECHK.TRANS64.TRYWAIT P0, [R3+URZ], R2 ;  /* 0x00000002030075a7 */ /* 0x008724000800017f */
[----:B----4-:R-:W-:Y:S05]  /*148e0*/  @!P0 NANOSLEEP.SYNCS 0x989680 ;  /* 0x009896800000895d */ /* 0x010fea0003900000 */
[----:B------:R-:W4:Y:S02]  /*148f0*/  @!P0 SYNCS.PHASECHK.TRANS64 P0, [R3+URZ], R2 ;  /* 0x00000002030085a7 */ /* 0x000f24000800007f */
[----:B----4-:R-:W-:Y:S05]  /*14900*/  @!P0 BRA `(.L_x_8714) ;  /* 0xfffffffc00f08947 */ /* 0x010fea000383ffff */
.L_x_8707:
[----:B------:R-:W-:Y:S05]  /*14910*/  BSYNC B0 ;  /* 0x0000000000007941 */ /* 0x000fea0003800000 */
.L_x_8706:
[----:B------:R-:W-:Y:S05]  /*14920*/  EXIT ;  /* 0x000000000000794d */ /* 0x000fea0003800000 */
.L_x_8540:
[----:B0-----:R-:W-:-:S04]  /*14930*/  IMAD.U32 R3, RZ, RZ, UR41 ;  /* 0x00000029ff037e24 */ /* 0x001fc8000f8e00ff */
[----:B------:R0:W1:Y:S03]  /*14940*/  SYNCS.PHASECHK.TRANS64.TRYWAIT P1, [R3+URZ+0x28800], R0 ;  /* 0x02880000030075a7 */ /* 0x000066000802017f */
[----:B-1----:R-:W-:Y:S05]  /*14950*/  @!P1 NANOSLEEP.SYNCS 0x989680 ;  /* 0x009896800000995d */ /* 0x002fea0003900000 */
[----:B------:R-:W1:Y:S02]  /*14960*/  @!P1 SYNCS.PHASECHK.TRANS64 P1, [R3+URZ+0x28800], R0 ;  /* 0x02880000030095a7 */ /* 0x000e64000802007f */
[----:B-1----:R-:W-:Y:S05]  /*14970*/  @!P1 BRA `(.L_x_8540) ;  /* 0xfffffffc00ec9947 */ /* 0x002fea000383ffff */
[----:B------:R-:W-:Y:S05]  /*14980*/  BRA `(.L_x_8715) ;  /* 0xfffffed400107947 */ /* 0x000fea000383ffff */
.L_x_8544:
[----:B-1----:R1:W2:Y:S02]  /*14990*/  SYNCS.PHASECHK.TRANS64.TRYWAIT P2, [R0+URZ+0x28830], R3 ;  /* 0x02883003000075a7 */ /* 0x0022a4000804017f */
[----:B--2---:R-:W-:Y:S05]  /*149a0*/  @!P2 NANOSLEEP.SYNCS 0x989680 ;  /* 0x009896800000a95d */ /* 0x004fea0003900000 */
[----:B------:R-:W2:Y:S02]  /*149b0*/  @!P2 SYNCS.PHASECHK.TRANS64 P2, [R0+URZ+0x28830], R3 ;  /* 0x028830030000a5a7 */ /* 0x000ea4000804007f */
[----:B--2---:R-:W-:Y:S05]  /*149c0*/  @!P2 BRA `(.L_x_8544) ;  /* 0xfffffffc00f0a947 */ /* 0x004fea000383ffff */
[----:B------:R-:W-:Y:S05]  /*149d0*/  BRA `(.L_x_8543) ;  /* 0xfffffed400347947 */ /* 0x000fea000383ffff */
.L_x_8549:
[----:B-1----:R-:W-:-:S04]  /*149e0*/  IMAD.U32 R7, RZ, RZ, UR6 ;  /* 0x00000006ff077e24 */ /* 0x002fc8000f8e00ff */
[----:B------:R1:W2:Y:S03]  /*149f0*/  SYNCS.PHASECHK.TRANS64.TRYWAIT P3, [R7+URZ+0x28830], R6 ;  /* 0x02883006070075a7 */ /* 0x0002a6000806017f */
[----:B--2---:R-:W-:Y:S05]  /*14a00*/  @!P3 NANOSLEEP.SYNCS 0x989680 ;  /* 0x009896800000b95d */ /* 0x004fea0003900000 */
[----:B------:R-:W2:Y:S02]  /*14a10*/  @!P3 SYNCS.PHASECHK.TRANS64 P3, [R7+URZ+0x28830], R6 ;  /* 0x028830060700b5a7 */ /* 0x000ea4000806007f */
[----:B--2---:R-:W-:Y:S05]  /*14a20*/  @!P3 BRA `(.L_x_8549) ;  /* 0xfffffffc00ecb947 */ /* 0x004fea000383ffff */
[----:B------:R-:W-:Y:S05]  /*14a30*/  BRA `(.L_x_8546) ;  /* 0xffffff0000387947 */ /* 0x000fea000383ffff */
.L_x_8553:
[----:B-1----:R-:W-:-:S04]  /*14a40*/  IMAD.U32 R7, RZ, RZ, UR6 ;  /* 0x00000006ff077e24 */ /* 0x002fc8000f8e00ff */
[----:B------:R1:W2:Y:S03]  /*14a50*/  SYNCS.PHASECHK.TRANS64.TRYWAIT P3, [R7+URZ+0x28850], R6 ;  /* 0x02885006070075a7 */ /* 0x0002a6000806017f */
[----:B--2---:R-:W-:Y:S05]  /*14a60*/  @!P3 NANOSLEEP.SYNCS 0x989680 ;  /* 0x009896800000b95d */ /* 0x004fea0003900000 */
[----:B------:R-:W2:Y:S02]  /*14a70*/  @!P3 SYNCS.PHASECHK.TRANS64 P3, [R7+URZ+0x28850], R6 ;  /* 0x028850060700b5a7 */ /* 0x000ea4000806007f */
[----:B--2---:R-:W-:Y:S05]  /*14a80*/  @!P3 BRA `(.L_x_8553) ;  /* 0xfffffffc00ecb947 */ /* 0x004fea000383ffff */
[----:B------:R-:W-:Y:S05]  /*14a90*/  BRA `(.L_x_8550) ;  /* 0xffffff0400007947 */ /* 0x000fea000383ffff */
.L_x_8559:
[----:B-1----:R-:W-:-:S04]  /*14aa0*/  IMAD.U32 R7, RZ, RZ, UR6 ;  /* 0x00000006ff077e24 */ /* 0x002fc8000f8e00ff */
[----:B------:R1:W2:Y:S03]  /*14ab0*/  SYNCS.PHASECHK.TRANS64.TRYWAIT P2, [R7+URZ+0x28830], R6 ;  /* 0x02883006070075a7 */ /* 0x0002a6000804017f */
[----:B--2---:R-:W-:Y:S05]  /*14ac0*/  @!P2 NANOSLEEP.SYNCS 0x989680 ;  /* 0x009896800000a95d */ /* 0x004fea0003900000 */
[----:B------:R-:W2:Y:S02]  /*14ad0*/  @!P2 SYNCS.PHASECHK.TRANS64 P2, [R7+URZ+0x28830], R6 ;  /* 0x028830060700a5a7 */ /* 0x000ea4000804007f */
[----:B--2---:R-:W-:Y:S05]  /*14ae0*/  @!P2 BRA `(.L_x_8559) ;  /* 0xfffffffc00eca947 */ /* 0x004fea000383ffff */
[----:B------:R-:W-:Y:S05]  /*14af0*/  BRA `(.L_x_8556) ;  /* 0xffffff3000747947 */ /* 0x000fea000383ffff */
.L_x_8563:
[----:B-1----:R-:W-:-:S04]  /*14b00*/  IMAD.U32 R7, RZ, RZ, UR6 ;  /* 0x00000006ff077e24 */ /* 0x002fc8000f8e00ff */
[----:B------:R1:W2:Y:S03]  /*14b10*/  SYNCS.PHASECHK.TRANS64.TRYWAIT P2, [R7+URZ+0x28850], R6 ;  /* 0x02885006070075a7 */ /* 0x0002a6000804017f */
[----:B--2---:R-:W-:Y:S05]  /*14b20*/  @!P2 NANOSLEEP.SYNCS 0x989680 ;  /* 0x009896800000a95d */ /* 0x004fea0003900000 */
[----:B------:R-:W2:Y:S02]  /*14b30*/  @!P2 SYNCS.PHASECHK.TRANS64 P2, [R7+URZ+0x28850], R6 ;  /* 0x028850060700a5a7 */ /* 0x000ea4000804007f */
[----:B--2---:R-:W-:Y:S05]  /*14b40*/  @!P2 BRA `(.L_x_8563) ;  /* 0xfffffffc00eca947 */ /* 0x004fea000383ffff */
[----:B------:R-:W-:Y:S05]  /*14b50*/  BRA `(.L_x_8560) ;  /* 0xffffff34003c7947 */ /* 0x000fea000383ffff */
.L_x_8568:
[----:B-1----:R-:W-:-:S04]  /*14b60*/  IMAD.U32 R5, RZ, RZ, UR5 ;  /* 0x00000005ff057e24 */ /* 0x002fc8000f8e00ff */
[----:B------:R1:W2:Y:S03]  /*14b70*/  SYNCS.PHASECHK.TRANS64.TRYWAIT P0, [R5+URZ+0x28850], R4 ;  /* 0x02885004050075a7 */ /* 0x0002a6000800017f */
[----:B--2---:R-:W-:Y:S05]  /*14b80*/  @!P0 NANOSLEEP.SYNCS 0x989680 ;  /* 0x009896800000895d */ /* 0x004fea0003900000 */
[----:B------:R-:W2:Y:S02]  /*14b90*/  @!P0 SYNCS.PHASECHK.TRANS64 P0, [R5+URZ+0x28850], R4 ;  /* 0x02885004050085a7 */ /* 0x000ea4000800007f */
[----:B--2---:R-:W-:Y:S05]  /*14ba0*/  @!P0 BRA `(.L_x_8568) ;  /* 0xfffffffc00ec8947 */ /* 0x004fea000383ffff */
[----:B------:R-:W-:Y:S05]  /*14bb0*/  BRA `(.L_x_8567) ;  /* 0xffffff5800247947 */ /* 0x000fea000383ffff */
.L_x_8615:
        /* <DEDUP_REMOVED lines=11> */
.L_x_8717:
[----:B------:R-:W-:Y:S05]  /*14c70*/  BSYNC B0 ;  /* 0x0000000000007941 */ /* 0x000fea0003800000 */
.L_x_8716:
[----:B------:R-:W-:Y:S05]  /*14c80*/  BRA `(.L_x_8718) ;  /* 0xffffffb000407947 */ /* 0x000fea000383ffff */
.L_x_8617:
[----:B------:R-:W-:Y:S01]  /*14c90*/  BSSY B0, `(.L_x_8719) ;  /* 0x0000006000007945 */ /* 0x000fe20003800000 */
[----:B------:R-:W-:-:S07]  /*14ca0*/  IMAD.MOV.U32 R15, RZ, RZ, -0x1 ;  /* 0xffffffffff0f7424 */ /* 0x000fce00078e00ff */
[----:B--23--:R-:W-:Y:S05]  /*14cb0*/  WARPSYNC.COLLECTIVE R15, `(.L_x_8720) ;  /* 0x000000000f0c7348 */ /* 0x00cfea0003c00000 */
[----:B------:R-:W-:Y:S02]  /*14cc0*/  ELECT P6, UR62, PT ;  /* 0x00000000003e782f */ /* 0x000fe400038c0000 */
[----:B------:R-:W-:Y:S01]  /*14cd0*/  MOV R14, UR62 ;  /* 0x0000003e000e7c02 */ /* 0x000fe20008000f00 */
[----:B--23--:R-:W-:Y:S10]  /*14ce0*/  ENDCOLLECTIVE ;  /* 0x000000000000791b */ /* 0x00cff40003800000 */
.L_x_8720:
[----:B------:R-:W-:Y:S05]  /*14cf0*/  BSYNC B0 ;  /* 0x0000000000007941 */ /* 0x000fea0003800000 */
.L_x_8719:
[----:B------:R-:W-:Y:S05]  /*14d00*/  BRA `(.L_x_8721) ;  /* 0xffffffb000447947 */ /* 0x000fea000383ffff */
.L_x_8619:
[----:B0-----:R0:W1:Y:S02]  /*14d10*/  SYNCS.PHASECHK.TRANS64.TRYWAIT P0, [R0+URZ+0x28840], R2 ;  /* 0x02884002000075a7 */ /* 0x001064000800017f */
[----:B-1----:R-:W-:Y:S05]  /*14d20*/  @!P0 NANOSLEEP.SYNCS 0x989680 ;  /* 0x009896800000895d */ /* 0x002fea0003900000 */
[----:B------:R-:W1:Y:S02]  /*14d30*/  @!P0 SYNCS.PHASECHK.TRANS64 P0, [R0+URZ+0x28840], R2 ;  /* 0x02884002000085a7 */ /* 0x000e64000800007f */
[----:B-1----:R-:W-:Y:S05]  /*14d40*/  @!P0 BRA `(.L_x_8619) ;  /* 0xfffffffc00f08947 */ /* 0x002fea000383ffff */
[----:B------:R-:W-:Y:S05]  /*14d50*/  BRA `(.L_x_8722) ;  /* 0xffffffb000a47947 */ /* 0x000fea000383ffff */
.L_x_8623:
        /* <DEDUP_REMOVED lines=14> */
.L_x_8723:
[----:B------:R-:W-:Y:S02]  /*14e40*/  IMAD.MOV.U32 R13, RZ, RZ, R4 ;  /* 0x000000ffff0d7224 */ /* 0x000fe400078e0004 */
[----:B------:R-:W-:-:S07]  /*14e50*/  IMAD.MOV.U32 R6, RZ, RZ, R14 ;  /* 0x000000ffff067224 */ /* 0x000fce00078e000e */
[----:B------:R-:W-:Y:S05]  /*14e60*/  WARPSYNC.COLLECTIVE R15, `(.L_x_8724) ;  /* 0x000000000f087348 */ /* 0x000fea0003c00000 */
[----:B------:R0:W1:Y:S02]  /*14e70*/  SHFL.IDX P6, R14, R13, R12, R11 ;  /* 0x0000000c0d0e7389 */ /* 0x00006400000c000b */
[----:B01----:R-:W-:Y:S01]  /*14e80*/  ENDCOLLECTIVE ;  /* 0x000000000000791b */ /* 0x003fe20003800000 */
.L_x_8724:
[----:B------:R-:W-:Y:S02]  /*14e90*/  IMAD.MOV.U32 R13, RZ, RZ, R3 ;  /* 0x000000ffff0d7224 */ /* 0x000fe400078e0003 */
[----:B------:R-:W-:Y:S02]  /*14ea0*/  IMAD.MOV.U32 R12, RZ, RZ, 0x1 ;  /* 0x00000001ff0c7424 */ /* 0x000fe400078e00ff */
[----:B------:R-:W-:-:S07]  /*14eb0*/  IMAD.MOV.U32 R7, RZ, RZ, R14 ;  /* 0x000000ffff077224 */ /* 0x000fce00078e000e */
[----:B------:R-:W-:Y:S05]  /*14ec0*/  WARPSYNC.COLLECTIVE R15, `(.L_x_8725) ;  /* 0x000000000f087348 */ /* 0x000fea0003c00000 */
[----:B------:R0:W1:Y:S02]  /*14ed0*/  SHFL.IDX P6, R14, R13, R12, R11 ;  /* 0x0000000c0d0e7389 */ /* 0x00006400000c000b */
[----:B01----:R-:W-:Y:S01]  /*14ee0*/  ENDCOLLECTIVE ;  /* 0x000000000000791b */ /* 0x003fe20003800000 */
.L_x_8725:
        /* <DEDUP_REMOVED lines=10> */
.L_x_8726:
        /* <DEDUP_REMOVED lines=12> */
.L_x_8727:
        /* <DEDUP_REMOVED lines=17> */
.L_x_8728:
[----:B------:R-:W-:Y:S02]  /*15160*/  IMAD.MOV.U32 R13, RZ, RZ, R3 ;  /* 0x000000ffff0d7224 */ /* 0x000fe400078e0003 */
[----:B------:R-:W-:Y:S02]  /*15170*/  IMAD.MOV.U32 R12, RZ, RZ, 0x3 ;  /* 0x00000003ff0c7424 */ /* 0x000fe400078e00ff */
[----:B------:R-:W-:-:S07]  /*15180*/  IMAD.MOV.U32 R5, RZ, RZ, R14 ;  /* 0x000000ffff057224 */ /* 0x000fce00078e000e */
[----:B------:R-:W-:Y:S05]  /*15190*/  WARPSYNC.COLLECTIVE R15, `(.L_x_8729) ;  /* 0x000000000f087348 */ /* 0x000fea0003c00000 */
[----:B------:R0:W1:Y:S02]  /*151a0*/  SHFL.IDX P6, R14, R13, R12, R11 ;  /* 0x0000000c0d0e7389 */ /* 0x00006400000c000b */
[----:B01----:R-:W-:Y:S01]  /*151b0*/  ENDCOLLECTIVE ;  /* 0x000000000000791b */ /* 0x003fe20003800000 */
.L_x_8729:
        /* <DEDUP_REMOVED lines=16> */
.L_x_8730:
[----:B------:R-:W-:Y:S02]  /*152c0*/  IMAD.MOV.U32 R13, RZ, RZ, R3 ;  /* 0x000000ffff0d7224 */ /* 0x000fe400078e0003 */
[----:B------:R-:W-:Y:S02]  /*152d0*/  IMAD.MOV.U32 R12, RZ, RZ, 0x4 ;  /* 0x00000004ff0c7424 */ /* 0x000fe400078e00ff */
[----:B------:R-:W-:-:S07]  /*152e0*/  IMAD.MOV.U32 R5, RZ, RZ, R14 ;  /* 0x000000ffff057224 */ /* 0x000fce00078e000e */
[----:B------:R-:W-:Y:S05]  /*152f0*/  WARPSYNC.COLLECTIVE R15, `(.L_x_8731) ;  /* 0x000000000f087348 */ /* 0x000fea0003c00000 */
[----:B------:R0:W1:Y:S02]  /*15300*/  SHFL.IDX P6, R14, R13, R12, R11 ;  /* 0x0000000c0d0e7389 */ /* 0x00006400000c000b */
[----:B01----:R-:W-:Y:S01]  /*15310*/  ENDCOLLECTIVE ;  /* 0x000000000000791b */ /* 0x003fe20003800000 */
.L_x_8731:
        /* <DEDUP_REMOVED lines=16> */
.L_x_8732:
[----:B------:R-:W-:Y:S02]  /*15420*/  IMAD.MOV.U32 R13, RZ, RZ, R3 ;  /* 0x000000ffff0d7224 */ /* 0x000fe400078e0003 */
[----:B------:R-:W-:Y:S02]  /*15430*/  IMAD.MOV.U32 R12, RZ, RZ, 0x5 ;  /* 0x00000005ff0c7424 */ /* 0x000fe400078e00ff */
[----:B------:R-:W-:-:S07]  /*15440*/  IMAD.MOV.U32 R5, RZ, RZ, R14 ;  /* 0x000000ffff057224 */ /* 0x000fce00078e000e */
[----:B------:R-:W-:Y:S05]  /*15450*/  WARPSYNC.COLLECTIVE R15, `(.L_x_8733) ;  /* 0x000000000f087348 */ /* 0x000fea0003c00000 */
[----:B------:R0:W1:Y:S02]  /*15460*/  SHFL.IDX P6, R14, R13, R12, R11 ;  /* 0x0000000c0d0e7389 */ /* 0x00006400000c000b */
[----:B01----:R-:W-:Y:S01]  /*15470*/  ENDCOLLECTIVE ;  /* 0x000000000000791b */ /* 0x003fe20003800000 */
.L_x_8733:
        /* <DEDUP_REMOVED lines=16> */
.L_x_8734:
[----:B------:R-:W-:Y:S02]  /*15580*/  IMAD.MOV.U32 R13, RZ, RZ, R3 ;  /* 0x000000ffff0d7224 */ /* 0x000fe400078e0003 */
[----:B------:R-:W-:Y:S02]  /*15590*/  IMAD.MOV.U32 R12, RZ, RZ, 0x6 ;  /* 0x00000006ff0c7424 */ /* 0x000fe400078e00ff */
[----:B------:R-:W-:-:S07]  /*155a0*/  IMAD.MOV.U32 R5, RZ, RZ, R14 ;  /* 0x000000ffff057224 */ /* 0x000fce00078e000e */
[----:B------:R-:W-:Y:S05]  /*155b0*/  WARPSYNC.COLLECTIVE R15, `(.L_x_8735) ;  /* 0x000000000f087348 */ /* 0x000fea0003c00000 */
[----:B------:R0:W1:Y:S02]  /*155c0*/  SHFL.IDX P6, R14, R13, R12, R11 ;  /* 0x0000000c0d0e7389 */ /* 0x00006400000c000b */
[----:B01----:R-:W-:Y:S01]  /*155d0*/  ENDCOLLECTIVE ;  /* 0x000000000000791b */ /* 0x003fe20003800000 */
.L_x_8735:
        /* <DEDUP_REMOVED lines=14> */
.L_x_8736:
        /* <DEDUP_REMOVED lines=8> */
.L_x_8737:
        /* <DEDUP_REMOVED lines=14> */
.L_x_8738:
[----:B------:R-:W-:Y:S01]  /*15820*/  IMAD.MOV.U32 R3, RZ, RZ, R14 ;  /* 0x000000ffff037224 */ /* 0x000fe200078e000e */
[----:B------:R-:W-:Y:S06]  /*15830*/  BRA `(.L_x_8739) ;  /* 0xffffffb400507947 */ /* 0x000fec000383ffff */
.L_x_8628:
[----:B0-----:R0:W3:Y:S02]  /*15840*/  SYNCS.PHASECHK.TRANS64.TRYWAIT P0, [R18+URZ+0x28820], R0 ;  /* 0x02882000120075a7 */ /* 0x0010e4000800017f */
[----:B---3--:R-:W-:Y:S05]  /*15850*/  @!P0 NANOSLEEP.SYNCS 0x989680 ;  /* 0x009896800000895d */ /* 0x008fea0003900000 */
[----:B------:R-:W3:Y:S02]  /*15860*/  @!P0 SYNCS.PHASECHK.TRANS64 P0, [R18+URZ+0x28820], R0 ;  /* 0x02882000120085a7 */ /* 0x000ee4000800007f */
[----:B---3--:R-:W-:Y:S05]  /*15870*/  @!P0 BRA `(.L_x_8628) ;  /* 0xfffffffc00f08947 */ /* 0x008fea000383ffff */
[----:B------:R-:W-:Y:S05]  /*15880*/  BRA `(.L_x_8740) ;  /* 0xffffffb400c07947 */ /* 0x000fea000383ffff */
.L_x_8637:
[----:B-1----:R1:W2:Y:S02]  /*15890*/  SYNCS.PHASECHK.TRANS64.TRYWAIT P0, [R3+URZ+0x28840], R2 ;  /* 0x02884002030075a7 */ /* 0x0022a4000800017f */
[----:B--2---:R-:W-:Y:S05]  /*158a0*/  @!P0 NANOSLEEP.SYNCS 0x989680 ;  /* 0x009896800000895d */ /* 0x004fea0003900000 */
[----:B------:R-:W2:Y:S02]  /*158b0*/  @!P0 SYNCS.PHASECHK.TRANS64 P0, [R3+URZ+0x28840], R2 ;  /* 0x02884002030085a7 */ /* 0x000ea4000800007f */
[----:B--2---:R-:W-:Y:S05]  /*158c0*/  @!P0 BRA `(.L_x_8637) ;  /* 0xfffffffc00f08947 */ /* 0x004fea000383ffff */
[----:B------:R-:W-:Y:S05]  /*158d0*/  BRA `(.L_x_8741) ;  /* 0xffffffb8009c7947 */ /* 0x000fea000383ffff */
.L_x_8643:
[----:B0-----:R0:W1:Y:S02]  /*158e0*/  SYNCS.PHASECHK.TRANS64.TRYWAIT P0, [R3+URZ+0x60], R2 ;  /* 0x00006002030075a7 */ /* 0x001064000800017f */
[----:B-1----:R-:W-:Y:S05]  /*158f0*/  @!P0 NANOSLEEP.SYNCS 0x989680 ;  /* 0x009896800000895d */ /* 0x002fea0003900000 */
[----:B------:R-:W1:Y:S02]  /*15900*/  @!P0 SYNCS.PHASECHK.TRANS64 P0, [R3+URZ+0x60], R2 ;  /* 0x00006002030085a7 */ /* 0x000e64000800007f */
[----:B-1----:R-:W-:Y:S05]  /*15910*/  @!P0 BRA `(.L_x_8643) ;  /* 0xfffffffc00f08947 */ /* 0x002fea000383ffff */
[----:B------:R-:W-:Y:S05]  /*15920*/  BRA `(.L_x_8742) ;  /* 0xffffffbc00707947 */ /* 0x000fea000383ffff */
.L_x_8652:
[----:B-1----:R1:W2:Y:S02]  /*15930*/  SYNCS.PHASECHK.TRANS64.TRYWAIT P0, [R3+URZ+0x28840], R2 ;  /* 0x02884002030075a7 */ /* 0x0022a4000800017f */
[----:B--2---:R-:W-:Y:S05]  /*15940*/  @!P0 NANOSLEEP.SYNCS 0x989680 ;  /* 0x009896800000895d */ /* 0x004fea0003900000 */
[----:B------:R-:W2:Y:S02]  /*15950*/  @!P0 SYNCS.PHASECHK.TRANS64 P0, [R3+URZ+0x28840], R2 ;  /* 0x02884002030085a7 */ /* 0x000ea4000800007f */
[----:B--2---:R-:W-:Y:S05]  /*15960*/  @!P0 BRA `(.L_x_8652) ;  /* 0xfffffffc00f08947 */ /* 0x004fea000383ffff */
[----:B------:R-:W-:Y:S05]  /*15970*/  BRA `(.L_x_8743) ;  /* 0xffffffc400007947 */ /* 0x000fea000383ffff */
.L_x_8658:
[----:B0-----:R0:W1:Y:S02]  /*15980*/  SYNCS.PHASECHK.TRANS64.TRYWAIT P0, [R2+URZ+0x60], R3 ;  /* 0x00006003020075a7 */ /* 0x001064000800017f */
[----:B-1----:R-:W-:Y:S05]  /*15990*/  @!P0 NANOSLEEP.SYNCS 0x989680 ;  /* 0x009896800000895d */ /* 0x002fea0003900000 */
[----:B------:R-:W1:Y:S02]  /*159a0*/  @!P0 SYNCS.PHASECHK.TRANS64 P0, [R2+URZ+0x60], R3 ;  /* 0x00006003020085a7 */ /* 0x000e64000800007f */
[----:B-1----:R-:W-:Y:S05]  /*159b0*/  @!P0 BRA `(.L_x_8658) ;  /* 0xfffffffc00f08947 */ /* 0x002fea000383ffff */
[----:B------:R-:W-:Y:S05]  /*159c0*/  BRA `(.L_x_8744) ;  /* 0xffffffc400d47947 */ /* 0x000fea000383ffff */
.L_x_8667:
[----:B--2---:R2:W3:Y:S02]  /*159d0*/  SYNCS.PHASECHK.TRANS64.TRYWAIT P0, [R2+URZ+0x28840], R3 ;  /* 0x02884003020075a7 */ /* 0x0044e4000800017f */
[----:B---3--:R-:W-:Y:S05]  /*159e0*/  @!P0 NANOSLEEP.SYNCS 0x989680 ;  /* 0x009896800000895d */ /* 0x008fea0003900000 */
[----:B------:R-:W3:Y:S02]  /*159f0*/  @!P0 SYNCS.PHASECHK.TRANS64 P0, [R2+URZ+0x28840], R3 ;  /* 0x02884003020085a7 */ /* 0x000ee4000800007f */
[----:B---3--:R-:W-:Y:S05]  /*15a00*/  @!P0 BRA `(.L_x_8667) ;  /* 0xfffffffc00f08947 */ /* 0x008fea000383ffff */
[----:B------:R-:W-:Y:S05]  /*15a10*/  BRA `(.L_x_8745) ;  /* 0xffffffcc00347947 */ /* 0x000fea000383ffff */
.L_x_8673:
[----:B0-----:R0:W1:Y:S02]  /*15a20*/  SYNCS.PHASECHK.TRANS64.TRYWAIT P0, [R2+URZ+0x60], R5 ;  /* 0x00006005020075a7 */ /* 0x001064000800017f */
[----:B-1----:R-:W-:Y:S05]  /*15a30*/  @!P0 NANOSLEEP.SYNCS 0x989680 ;  /* 0x009896800000895d */ /* 0x002fea0003900000 */
[----:B------:R-:W1:Y:S02]  /*15a40*/  @!P0 SYNCS.PHASECHK.TRANS64 P0, [R2+URZ+0x60], R5 ;  /* 0x00006005020085a7 */ /* 0x000e64000800007f */
[----:B-1----:R-:W-:Y:S05]  /*15a50*/  @!P0 BRA `(.L_x_8673) ;  /* 0xfffffffc00f08947 */ /* 0x002fea000383ffff */
[----:B------:R-:W-:Y:S05]  /*15a60*/  BRA `(.L_x_8746) ;  /* 0xffffffd000087947 */ /* 0x000fea000383ffff */
.L_x_8684:
[----:B--2---:R2:W3:Y:S02]  /*15a70*/  SYNCS.PHASECHK.TRANS64.TRYWAIT P0, [R0+URZ+0x28860], R3 ;  /* 0x02886003000075a7 */ /* 0x0044e4000800017f */
[----:B---3--:R-:W-:Y:S05]  /*15a80*/  @!P0 NANOSLEEP.SYNCS 0x989680 ;  /* 0x009896800000895d */ /* 0x008fea0003900000 */
[----:B------:R-:W3:Y:S02]  /*15a90*/  @!P0 SYNCS.PHASECHK.TRANS64 P0, [R0+URZ+0x28860], R3 ;  /* 0x02886003000085a7 */ /* 0x000ee4000800007f */
[----:B---3--:R-:W-:Y:S05]  /*15aa0*/  @!P0 BRA `(.L_x_8684) ;  /* 0xfffffffc00f08947 */ /* 0x008fea000383ffff */
[----:B------:R-:W-:Y:S05]  /*15ab0*/  BRA `(.L_x_8747) ;  /* 0xffffffd400547947 */ /* 0x000fea000383ffff */
.L_x_8691:
        /* <DEDUP_REMOVED lines=9> */
.L_x_8749:
[----:B------:R-:W-:Y:S05]  /*15b50*/  BSYNC B0 ;  /* 0x0000000000007941 */ /* 0x000fea0003800000 */
.L_x_8748:
        /* <DEDUP_REMOVED lines=9> */
.L_x_8750:
        /* <DEDUP_REMOVED lines=25> */
.L_x_8751:
[----:B------:R-:W-:Y:S01]  /*15d80*/  IMAD.MOV.U32 R12, RZ, RZ, 0x2 ;  /* 0x00000002ff0c7424 */ /* 0x000fe200078e00ff */
[----:B------:R-:W-:-:S05]  /*15d90*/  SEL R3, R14, RZ, P1 ;  /* 0x000000ff0e037207 */ /* 0x000fca0000800000 */
[----:B------:R-:W-:-:S04]  /*15da0*/  IMAD.IADD R2, R2, 0x1, R3 ;  /* 0x0000000102027824 */ /* 0x000fc800078e0203 */
[----:B------:R-:W-:-:S07]  /*15db0*/  IMAD.MOV.U32 R13, RZ, RZ, R2 ;  /* 0x000000ffff0d7224 */ /* 0x000fce00078e0002 */
[----:B------:R-:W-:Y:S05]  /*15dc0*/  WARPSYNC.COLLECTIVE R15, `(.L_x_8752) ;  /* 0x000000000f087348 */ /* 0x000fea0003c00000 */
[----:B------:R0:W1:Y:S02]  /*15dd0*/  SHFL.UP P6, R14, R13, R12, R11 ;  /* 0x0400000c0d0e7389 */ /* 0x00006400000c000b */
[----:B01----:R-:W-:Y:S01]  /*15de0*/  ENDCOLLECTIVE ;  /* 0x000000000000791b */ /* 0x003fe20003800000 */
.L_x_8752:
[----:B------:R-:W-:Y:S01]  /*15df0*/  IMAD.MOV.U32 R12, RZ, RZ, 0x4 ;  /* 0x00000004ff0c7424 */ /* 0x000fe200078e00ff */
[----:B------:R-:W-:-:S05]  /*15e00*/  SEL R3, R14, RZ, P2 ;  /* 0x000000ff0e037207 */ /* 0x000fca0001000000 */
[----:B------:R-:W-:-:S04]  /*15e10*/  IMAD.IADD R2, R2, 0x1, R3 ;  /* 0x0000000102027824 */ /* 0x000fc800078e0203 */
[----:B------:R-:W-:-:S07]  /*15e20*/  IMAD.MOV.U32 R13, RZ, RZ, R2 ;  /* 0x000000ffff0d7224 */ /* 0x000fce00078e0002 */
[----:B------:R-:W-:Y:S05]  /*15e30*/  WARPSYNC.COLLECTIVE R15, `(.L_x_8753) ;  /* 0x000000000f087348 */ /* 0x000fea0003c00000 */
[----:B------:R0:W1:Y:S02]  /*15e40*/  SHFL.UP P6, R14, R13, R12, R11 ;  /* 0x0400000c0d0e7389 */ /* 0x00006400000c000b */
[----:B01----:R-:W-:Y:S01]  /*15e50*/  ENDCOLLECTIVE ;  /* 0x000000000000791b */ /* 0x003fe20003800000 */
.L_x_8753:
[----:B------:R-:W-:Y:S01]  /*15e60*/  IMAD.MOV.U32 R12, RZ, RZ, 0x8 ;  /* 0x00000008ff0c7424 */ /* 0x000fe200078e00ff */
[----:B------:R-:W-:-:S05]  /*15e70*/  SEL R3, R14, RZ, P3 ;  /* 0x000000ff0e037207 */ /* 0x000fca0001800000 */
[----:B------:R-:W-:-:S04]  /*15e80*/  IMAD.IADD R2, R2, 0x1, R3 ;  /* 0x0000000102027824 */ /* 0x000fc800078e0203 */
[----:B------:R-:W-:-:S07]  /*15e90*/  IMAD.MOV.U32 R13, RZ, RZ, R2 ;  /* 0x000000ffff0d7224 */ /* 0x000fce00078e0002 */
[----:B------:R-:W-:Y:S05]  /*15ea0*/  WARPSYNC.COLLECTIVE R15, `(.L_x_8754) ;  /* 0x000000000f087348 */ /* 0x000fea0003c00000 */
[----:B------:R0:W1:Y:S02]  /*15eb0*/  SHFL.UP P6, R14, R13, R12, R11 ;  /* 0x0400000c0d0e7389 */ /* 0x00006400000c000b */
[----:B01----:R-:W-:Y:S01]  /*15ec0*/  ENDCOLLECTIVE ;  /* 0x000000000000791b */ /* 0x003fe20003800000 */
.L_x_8754:
[----:B------:R-:W-:Y:S01]  /*15ed0*/  IMAD.MOV.U32 R12, RZ, RZ, 0x10 ;  /* 0x00000010ff0c7424 */ /* 0x000fe200078e00ff */
[----:B------:R-:W-:-:S05]  /*15ee0*/  SEL R3, R14, RZ, P4 ;  /* 0x000000ff0e037207 */ /* 0x000fca0002000000 */
[----:B------:R-:W-:-:S04]  /*15ef0*/  IMAD.IADD R2, R2, 0x1, R3 ;  /* 0x0000000102027824 */ /* 0x000fc800078e0203 */
[----:B------:R-:W-:-:S07]  /*15f00*/  IMAD.MOV.U32 R13, RZ, RZ, R2 ;  /* 0x000000ffff0d7224 */ /* 0x000fce00078e0002 */
[----:B------:R-:W-:Y:S05]  /*15f10*/  WARPSYNC.COLLECTIVE R15, `(.L_x_8755) ;  /* 0x000000000f087348 */ /* 0x000fea0003c00000 */
[----:B------:R0:W1:Y:S02]  /*15f20*/  SHFL.UP P6, R14, R13, R12, R11 ;  /* 0x0400000c0d0e7389 */ /* 0x00006400000c000b */
[----:B01----:R-:W-:Y:S01]  /*15f30*/  ENDCOLLECTIVE ;  /* 0x000000000000791b */ /* 0x003fe20003800000 */
.L_x_8755:
        /* <DEDUP_REMOVED lines=8> */
.L_x_8756:
[----:B------:R-:W-:Y:S01]  /*15fc0*/  IMAD.MOV.U32 R9, RZ, RZ, R14 ;  /* 0x000000ffff097224 */ /* 0x000fe200078e000e */
[----:B------:R-:W-:Y:S06]  /*15fd0*/  BRA `(.L_x_8757) ;  /* 0xffffffd400dc7947 */ /* 0x000fec000383ffff */
.L_x_8694:
        /* <DEDUP_REMOVED lines=8> */
.L_x_8759:
[----:B------:R-:W-:Y:S05]  /*16060*/  BSYNC B0 ;  /* 0x0000000000007941 */ /* 0x000fea0003800000 */
.L_x_8758:
        /* <DEDUP_REMOVED lines=9> */
.L_x_8760:
[----:B------:R-:W-:Y:S01]  /*16100*/  IMAD.MOV.U32 R12, RZ, RZ, 0x4 ;  /* 0x00000004ff0c7424 */ /* 0x000fe200078e00ff */
[----:B------:R-:W-:-:S05]  /*16110*/  SEL R3, R14, RZ, P2 ;  /* 0x000000ff0e037207 */ /* 0x000fca0001000000 */
[----:B------:R-:W-:-:S04]  /*16120*/  IMAD.IADD R2, R2, 0x1, R3 ;  /* 0x0000000102027824 */ /* 0x000fc800078e0203 */
[----:B------:R-:W-:-:S07]  /*16130*/  IMAD.MOV.U32 R13, RZ, RZ, R2 ;  /* 0x000000ffff0d7224 */ /* 0x000fce00078e0002 */
[----:B------:R-:W-:Y:S05]  /*16140*/  WARPSYNC.COLLECTIVE R15, `(.L_x_8761) ;  /* 0x000000000f087348 */ /* 0x000fea0003c00000 */
[----:B------:R0:W1:Y:S02]  /*16150*/  SHFL.UP P6, R14, R13, R12, R11 ;  /* 0x0400000c0d0e7389 */ /* 0x00006400000c000b */
[----:B01----:R-:W-:Y:S01]  /*16160*/  ENDCOLLECTIVE ;  /* 0x000000000000791b */ /* 0x003fe20003800000 */
.L_x_8761:
[----:B------:R-:W-:Y:S01]  /*16170*/  IMAD.MOV.U32 R12, RZ, RZ, 0x8 ;  /* 0x00000008ff0c7424 */ /* 0x000fe200078e00ff */
[----:B------:R-:W-:-:S05]  /*16180*/  SEL R3, R14, RZ, P3 ;  /* 0x000000ff0e037207 */ /* 0x000fca0001800000 */
[----:B------:R-:W-:-:S04]  /*16190*/  IMAD.IADD R2, R2, 0x1, R3 ;  /* 0x0000000102027824 */ /* 0x000fc800078e0203 */
[----:B------:R-:W-:-:S07]  /*161a0*/  IMAD.MOV.U32 R13, RZ, RZ, R2 ;  /* 0x000000ffff0d7224 */ /* 0x000fce00078e0002 */
[----:B------:R-:W-:Y:S05]  /*161b0*/  WARPSYNC.COLLECTIVE R15, `(.L_x_8762) ;  /* 0x000000000f087348 */ /* 0x000fea0003c00000 */
[----:B------:R0:W1:Y:S02]  /*161c0*/  SHFL.UP P6, R14, R13, R12, R11 ;  /* 0x0400000c0d0e7389 */ /* 0x00006400000c000b */
[----:B01----:R-:W-:Y:S01]  /*161d0*/  ENDCOLLECTIVE ;  /* 0x000000000000791b */ /* 0x003fe20003800000 */
.L_x_8762:
[----:B------:R-:W-:Y:S01]  /*161e0*/  IMAD.MOV.U32 R12, RZ, RZ, 0x10 ;  /* 0x00000010ff0c7424 */ /* 0x000fe200078e00ff */
[----:B------:R-:W-:-:S05]  /*161f0*/  SEL R3, R14, RZ, P4 ;  /* 0x000000ff0e037207 */ /* 0x000fca0002000000 */
[----:B------:R-:W-:-:S04]  /*16200*/  IMAD.IADD R2, R2, 0x1, R3 ;  /* 0x0000000102027824 */ /* 0x000fc800078e0203 */
[----:B------:R-:W-:-:S07]  /*16210*/  IMAD.MOV.U32 R13, RZ, RZ, R2 ;  /* 0x000000ffff0d7224 */ /* 0x000fce00078e0002 */
[----:B------:R-:W-:Y:S05]  /*16220*/  WARPSYNC.COLLECTIVE R15, `(.L_x_8763) ;  /* 0x000000000f087348 */ /* 0x000fea0003c00000 */
[----:B------:R0:W1:Y:S02]  /*16230*/  SHFL.UP P6, R14, R13, R12, R11 ;  /* 0x0400000c0d0e7389 */ /* 0x00006400000c000b */
[----:B01----:R-:W-:Y:S01]  /*16240*/  ENDCOLLECTIVE ;  /* 0x000000000000791b */ /* 0x003fe20003800000 */
.L_x_8763:
        /* <DEDUP_REMOVED lines=8> */
.L_x_8764:
[----:B------:R-:W-:Y:S01]  /*162d0*/  IMAD.MOV.U32 R9, RZ, RZ, R14 ;  /* 0x000000ffff097224 */ /* 0x000fe200078e000e */
[----:B------:R-:W-:Y:S06]  /*162e0*/  BRA `(.L_x_8765) ;  /* 0xffffffd400c47947 */ /* 0x000fec000383ffff */
.L_x_8696:
[----:B------:R-:W-:Y:S01]  /*162f0*/  BSSY B0, `(.L_x_8766) ;  /* 0x0000006000007945 */ /* 0x000fe20003800000 */
[----:B------:R-:W-:Y:S01]  /*16300*/  PLOP3.LUT P6, PT, P6, PT, PT, 0x8, 0x0 ;  /* 0x000000000000781c */ /* 0x000fe200037ce170 */
[----:B------:R-:W-:-:S12]  /*16310*/  IMAD.MOV.U32 R15, RZ, RZ, -0x1 ;  /* 0xffffffffff0f7424 */ /* 0x000fd800078e00ff */
[----:B0-----:R-:W-:Y:S05]  /*16320*/  WARPSYNC.COLLECTIVE R15, `(.L_x_8767) ;  /* 0x000000000f087348 */ /* 0x001fea0003c00000 */
[----:B------:R-:W-:Y:S01]  /*16330*/  VOTE.ANY R14, PT, P6 ;  /* 0x00000000000e7806 */ /* 0x000fe200030e0100 */
[----:B0-----:R-:W-:Y:S06]  /*16340*/  ENDCOLLECTIVE ;  /* 0x000000000000791b */ /* 0x001fec0003800000 */
.L_x_8767:
[----:B------:R-:W-:Y:S05]  /*16350*/  BSYNC B0 ;  /* 0x0000000000007941 */ /* 0x000fea0003800000 */
.L_x_8766:
        /* <DEDUP_REMOVED lines=10> */
.L_x_8768:
[----:B------:R-:W-:Y:S02]  /*16400*/  IMAD.MOV.U32 R13, RZ, RZ, R7 ;  /* 0x000000ffff0d7224 */ /* 0x000fe400078e0007 */
[----:B------:R-:W-:-:S07]  /*16410*/  IMAD.MOV.U32 R0, RZ, RZ, R14 ;  /* 0x000000ffff007224 */ /* 0x000fce00078e000e */
[----:B------:R-:W-:Y:S05]  /*16420*/  WARPSYNC.COLLECTIVE R15, `(.L_x_8769) ;  /* 0x000000000f087348 */ /* 0x000fea0003c00000 */
[----:B------:R0:W1:Y:S02]  /*16430*/  SHFL.IDX P6, R14, R13, R12, R11 ;  /* 0x0000000c0d0e7389 */ /* 0x00006400000c000b */
[----:B01----:R-:W-:Y:S01]  /*16440*/  ENDCOLLECTIVE ;  /* 0x000000000000791b */ /* 0x003fe20003800000 */
.L_x_8769:
[----:B------:R-:W-:Y:S02]  /*16450*/  IMAD.MOV.U32 R7, RZ, RZ, R14 ;  /* 0x000000ffff077224 */ /* 0x000fe400078e000e */
[----:B------:R-:W-:-:S05]  /*16460*/  IMAD.IADD R6, R10, 0x1, R16 ;  /* 0x000000010a067824 */ /* 0x000fca00078e0210 */
[----:B------:R0:W-:Y:S01]  /*16470*/  STL [R1+0xc], R6 ;  /* 0x00000c0601007387 */ /* 0x0001e20000100800 */
[----:B------:R-:W-:Y:S05]  /*16480*/  BRA `(.L_x_8770) ;  /* 0xffffffd400a47947 */ /* 0x000fea000383ffff */
.L_x_8698:
        /* <DEDUP_REMOVED lines=8> */
.L_x_8772:
[----:B------:R-:W-:Y:S05]  /*16510*/  BSYNC B0 ;  /* 0x0000000000007941 */ /* 0x000fea0003800000 */
.L_x_8771:
[----:B------:R-:W-:Y:S01]  /*16520*/  IMAD.MOV.U32 R5, RZ, RZ, R14 ;  /* 0x000000ffff057224 */ /* 0x000fe200078e000e */
[----:B------:R-:W-:Y:S06]  /*16530*/  BRA `(.L_x_8697) ;  /* 0xffffffd400907947 */ /* 0x000fec000383ffff */
.L_x_8704:
[----:B0-----:R0:W1:Y:S02]  /*16540*/  SYNCS.PHASECHK.TRANS64.TRYWAIT P0, [R0+URZ+0x28820], R3 ;  /* 0x02882003000075a7 */ /* 0x001064000800017f */
[----:B-1----:R-:W-:Y:S05]  /*16550*/  @!P0 NANOSLEEP.SYNCS 0x989680 ;  /* 0x009896800000895d */ /* 0x002fea0003900000 */
[----:B------:R-:W1:Y:S02]  /*16560*/  @!P0 SYNCS.PHASECHK.TRANS64 P0, [R0+URZ+0x28820], R3 ;  /* 0x02882003000085a7 */ /* 0x000e64000800007f */
[----:B-1----:R-:W-:Y:S05]  /*16570*/  @!P0 BRA `(.L_x_8704) ;  /* 0xfffffffc00f08947 */ /* 0x002fea000383ffff */
[----:B------:R-:W-:Y:S05]  /*16580*/  BRA `(.L_x_8773) ;  /* 0xffffffe0002c7947 */ /* 0x000fea000383ffff */
.L_x_8705:
        /* <DEDUP_REMOVED lines=11> */
.L_x_8775:
[----:B------:R-:W-:Y:S05]  /*16640*/  BSYNC B0 ;  /* 0x0000000000007941 */ /* 0x000fea0003800000 */
.L_x_8774:
[----:B------:R-:W-:Y:S05]  /*16650*/  BRA `(.L_x_8776) ;  /* 0xffffffe000147947 */ /* 0x000fea000383ffff */
.L_x_8708:
[----:B------:R-:W-:Y:S01]  /*16660*/  BSSY B1, `(.L_x_8777) ;  /* 0x0000006000017945 */ /* 0x000fe20003800000 */
[----:B------:R-:W-:-:S07]  /*16670*/  IMAD.MOV.U32 R15, RZ, RZ, -0x1 ;  /* 0xffffffffff0f7424 */ /* 0x000fce00078e00ff */
[----:B01----:R-:W-:Y:S05]  /*16680*/  WARPSYNC.COLLECTIVE R15, `(.L_x_8778) ;  /* 0x000000000f0c7348 */ /* 0x003fea0003c00000 */
[----:B------:R-:W-:Y:S02]  /*16690*/  ELECT P6, UR62, PT ;  /* 0x00000000003e782f */ /* 0x000fe400038c0000 */
[----:B------:R-:W-:Y:S01]  /*166a0*/  MOV R14, UR62 ;  /* 0x0000003e000e7c02 */ /* 0x000fe20008000f00 */
[----:B01----:R-:W-:Y:S10]  /*166b0*/  ENDCOLLECTIVE ;  /* 0x000000000000791b */ /* 0x003ff40003800000 */
.L_x_8778:
[----:B------:R-:W-:Y:S05]  /*166c0*/  BSYNC B1 ;  /* 0x0000000000017941 */ /* 0x000fea0003800000 */
.L_x_8777:
[----:B------:R-:W-:Y:S05]  /*166d0*/  BRA `(.L_x_8779) ;  /* 0xffffffe0000c7947 */ /* 0x000fea000383ffff */
.L_x_8710:
[----:B0-----:R0:W1:Y:S02]  /*166e0*/  SYNCS.PHASECHK.TRANS64.TRYWAIT P0, [R6+URZ], R5 ;  /* 0x00000005060075a7 */ /* 0x001064000800017f */
[----:B-1----:R-:W-:Y:S05]  /*166f0*/  @!P0 NANOSLEEP.SYNCS 0x989680 ;  /* 0x009896800000895d */ /* 0x002fea0003900000 */
[----:B------:R-:W1:Y:S02]  /*16700*/  @!P0 SYNCS.PHASECHK.TRANS64 P0, [R6+URZ], R5 ;  /* 0x00000005060085a7 */ /* 0x000e64000800007f */
[----:B-1----:R-:W-:Y:S05]  /*16710*/  @!P0 BRA `(.L_x_8710) ;  /* 0xfffffffc00f08947 */ /* 0x002fea000383ffff */
[----:B------:R-:W-:Y:S05]  /*16720*/  BRA `(.L_x_8780) ;  /* 0xffffffe000447947 */ /* 0x000fea000383ffff */
.L_x_8711:
[----:B-1----:R1:W2:Y:S02]  /*16730*/  SYNCS.PHASECHK.TRANS64.TRYWAIT P0, [R7+URZ], R2 ;  /* 0x00000002070075a7 */ /* 0x0022a4000800017f */
[----:B--2---:R-:W-:Y:S05]  /*16740*/  @!P0 NANOSLEEP.SYNCS 0x989680 ;  /* 0x009896800000895d */ /* 0x004fea0003900000 */
[----:B------:R-:W2:Y:S02]  /*16750*/  @!P0 SYNCS.PHASECHK.TRANS64 P0, [R7+URZ], R2 ;  /* 0x00000002070085a7 */ /* 0x000ea4000800007f */
[----:B--2---:R-:W-:Y:S05]  /*16760*/  @!P0 BRA `(.L_x_8711) ;  /* 0xfffffffc00f08947 */ /* 0x004fea000383ffff */
[----:B------:R-:W-:Y:S05]  /*16770*/  BRA `(.L_x_8781) ;  /* 0xffffffe000387947 */ /* 0x000fea000383ffff */
.L_x_8713:
[----:B--2---:R2:W3:Y:S02]  /*16780*/  SYNCS.PHASECHK.TRANS64.TRYWAIT P0, [R4+URZ], R5 ;  /* 0x00000005040075a7 */ /* 0x0044e4000800017f */
[----:B---3--:R-:W-:Y:S05]  /*16790*/  @!P0 NANOSLEEP.SYNCS 0x989680 ;  /* 0x009896800000895d */ /* 0x008fea0003900000 */
[----:B------:R-:W3:Y:S02]  /*167a0*/  @!P0 SYNCS.PHASECHK.TRANS64 P0, [R4+URZ], R5 ;  /* 0x00000005040085a7 */ /* 0x000ee4000800007f */
[----:B---3--:R-:W-:Y:S05]  /*167b0*/  @!P0 BRA `(.L_x_8713) ;  /* 0xfffffffc00f08947 */ /* 0x008fea000383ffff */
[----:B------:R-:W-:Y:S05]  /*167c0*/  BRA `(.L_x_8782) ;  /* 0xffffffe0003c7947 */ /* 0x000fea000383ffff */
.L_x_8783:
        /* <DEDUP_REMOVED lines=11> */
.L_x_14858:


//--------------------- .text._ZN7cutlass13device_kernelIN5flash11enable_sm90INS1_16FlashAttnFwdSm90INS1_25CollectiveMainloopFwdSm90ILi2EN4cute5tupleIJNS5_1CILi1EEES8_S8_EEENS6_IJNS7_ILi128EEESA_SA_EEELi128ENS_10bfloat16_tEfNS_4arch4Sm90ELb1ELb0ELb1ELb1ELb0ELb1ELb0ELb1ELb1ELb1ELb1ELb0EEENS1_21CollectiveEpilogueFwdISB_S9_SC_SE_Li256ELb1ELb1ELb1ELb0EEENS1_36VarlenDynamicPersistentTileSchedulerILi128ELi128ELi256ELi128ELb1ELb1ELb1ELb1ELb1ELb1EEEEEEEEEvNT_6ParamsE --------------------------
	.section	.text._ZN7cutlass13device_kernelIN5flash11enable_sm90INS1_16FlashAttnFwdSm90INS1_25CollectiveMainloopFwdSm90ILi2EN4cute5tupleIJNS5_1CILi1EEES8_S8_EEENS6_IJNS7_ILi128EEESA_SA_EEELi128ENS_10bfloat16_tEfNS_4arch4Sm90ELb1ELb0ELb1ELb1ELb0ELb1ELb0ELb1ELb1ELb1ELb1ELb0EEENS1_21CollectiveEpilogueFwdISB_S9_SC_SE_Li256ELb1ELb1ELb1ELb0EEENS1_36VarlenDynamicPersistentTileSchedulerILi128ELi128ELi256ELi128ELb1ELb1ELb1ELb1ELb1ELb1EEEEEEEEEvNT_6ParamsE,"ax",@progbits
	.align	128
.text._ZN7cutlass13device_kernelIN5flash11enable_sm90INS1_16FlashAttnFwdSm90INS1_25CollectiveMainloopFwdSm90ILi2EN4cute5tupleIJNS5_1CILi1EEES8_S8_EEENS6_IJNS7_ILi128EEESA_SA_EEELi128ENS_10bfloat16_tEfNS_4arch4Sm90ELb1ELb0ELb1ELb1ELb0ELb1ELb0ELb1ELb1ELb1ELb1ELb0EEENS1_21CollectiveEpilogueFwdISB_S9_SC_SE_Li256ELb1ELb1ELb1ELb0EEENS1_36VarlenDynamicPersistentTileSchedulerILi128ELi128ELi256ELi128ELb1ELb1ELb1ELb1ELb1ELb1EEEEEEEEEvNT_6ParamsE:
        .type           _ZN7cutlass13device_kernelIN5flash11enable_sm90INS1_16FlashAttnFwdSm90INS1_25CollectiveMainloopFwdSm90ILi2EN4cute5tupleIJNS5_1CILi1EEES8_S8_EEENS6_IJNS7_ILi128EEESA_SA_EEELi128ENS_10bfloat16_tEfNS_4arch4Sm90ELb1ELb0ELb1ELb1ELb0ELb1ELb0ELb1ELb1ELb1ELb1ELb0EEENS1_21CollectiveEpilogueFwdISB_S9_SC_SE_Li256ELb1ELb1ELb1ELb0EEENS1_36VarlenDynamicPersistentTileSchedulerILi128ELi128ELi256ELi128ELb1ELb1ELb1ELb1ELb1ELb1EEEEEEEEEvNT_6ParamsE,@function
        .size           _ZN7cutlass13device_kernelIN5flash11enable_sm90INS1_16FlashAttnFwdSm90INS1_25CollectiveMainloopFwdSm90ILi2EN4cute5tupleIJNS5_1CILi1EEES8_S8_EEENS6_IJNS7_ILi128EEESA_SA_EEELi128ENS_10bfloat16_tEfNS_4arch4Sm90ELb1ELb0ELb1ELb1ELb0ELb1ELb0ELb1ELb1ELb1ELb1ELb0EEENS1_21CollectiveEpilogueFwdISB_S9_SC_SE_Li256ELb1ELb1ELb1ELb0EEENS1_36VarlenDynamicPersistentTileSchedulerILi128ELi128ELi256ELi128ELb1ELb1ELb1ELb1ELb1ELb1EEEEEEEEEvNT_6ParamsE,(.L_x_14859 - _ZN7cutlass13device_kernelIN5flash11enable_sm90INS1_16FlashAttnFwdSm90INS1_25CollectiveMainloopFwdSm90ILi2EN4cute5tupleIJNS5_1CILi1EEES8_S8_EEENS6_IJNS7_ILi128EEESA_SA_EEELi128ENS_10bfloat16_tEfNS_4arch4Sm90ELb1ELb0ELb1ELb1ELb0ELb1ELb0ELb1ELb1ELb1ELb1ELb0EEENS1_21CollectiveEpilogueFwdISB_S9_SC_SE_Li256ELb1ELb1ELb1ELb0EEENS1_36VarlenDynamicPersistentTileSchedulerILi128ELi128ELi256ELi128ELb1ELb1ELb1ELb1ELb1ELb1EEEEEEEEEvNT_6ParamsE)
        .other          _ZN7cutlass13device_kernelIN5flash11enable_sm90INS1_16FlashAttnFwdSm90INS1_25CollectiveMainloopFwdSm90ILi2EN4cute5tupleIJNS5_1CILi1EEES8_S8_EEENS6_IJNS7_ILi128EEESA_SA_EEELi128ENS_10bfloat16_tEfNS_4arch4Sm90ELb1ELb0ELb1ELb1ELb0ELb1ELb0ELb1ELb1ELb1ELb1ELb0EEENS1_21CollectiveEpilogueFwdISB_S9_SC_SE_Li256ELb1ELb1ELb1ELb0EEENS1_36VarlenDynamicPersistentTileSchedulerILi128ELi128ELi256ELi128ELb1ELb1ELb1ELb1ELb1ELb1EEEEEEEEEvNT_6ParamsE,@"STO_CUDA_ENTRY STV_DEFAULT"
_ZN7cutlass13device_kernelIN5flash11enable_sm90INS1_16FlashAttnFwdSm90INS1_25CollectiveMainloopFwdSm90ILi2EN4cute5tupleIJNS5_1CILi1EEES8_S8_EEENS6_IJNS7_ILi128EEESA_SA_EEELi128ENS_10bfloat16_tEfNS_4arch4Sm90ELb1ELb0ELb1ELb1ELb0ELb1ELb0ELb1ELb1ELb1ELb1ELb0EEENS1_21CollectiveEpilogueFwdISB_S9_SC_SE_Li256ELb1ELb1ELb1ELb0EEENS1_36VarlenDynamicPersistentTileSchedulerILi128ELi128ELi256ELi128ELb1ELb1ELb1ELb1ELb1ELb1EEEEEEEEEvNT_6ParamsE:
        /* <DEDUP_REMOVED lines=24> */
.L_x_8785:
[----:B------:R-:W-:Y:S05]  /*0180*/  BSYNC B0 ;  /* 0x0000000000007941 */ /* 0x000fea0003800000 */
.L_x_8784:
        /* <DEDUP_REMOVED lines=41> */
.L_x_8786:
        /* <DEDUP_REMOVED lines=22> */
.L_x_8787:
        /* <DEDUP_REMOVED lines=18> */
.L_x_8788:
        /* <DEDUP_REMOVED lines=22> */
.L_x_8789:
        /* <DEDUP_REMOVED lines=22> */
.L_x_8790:
        /* <DEDUP_REMOVED lines=8> */
.L_x_8793:
        /* <DEDUP_REMOVED lines=21> */
[----:B----4-:R-:W-:Y:S05]  /*0b30*/  @P0 BRA `(.L_x_8794) ;  /* 0x0000022800d40947 */ /* 0x010fea0003800000 */
        /* <DEDUP_REMOVED lines=13> */
[-C--:B------:R-:W-:Y:S01]  /*0c10*/  LEA.HI R4, R0, R16.reuse, RZ, 0x4 ;  /* 0x0000001000047211 */ /* 0x080fe200078f20ff */
[----:B------:R-:W-:Y:S01]  /*0c20*/  IMAD.SHL.U32 R6, R5, 0x20, RZ ;  /* 0x0000002005067824 */ /* 0x000fe200078e00ff */
[----:B------:R-:W-:Y:S01]  /*0c30*/  SHF.R.S32.HI R18, RZ, 0x7, R3 ;  /* 0x00000007ff127819 */ /* 0x000fe20000011403 */
[----:B------:R-:W-:Y:S01]  /*0c40*/  IMAD.IADD R236, R16, 0x1, -R236 ;  /* 0x0000000110ec7824 */ /* 0x000fe200078e0aec */
[----:B------:R-:W-:Y:S02]  /*0c50*/  LOP3.LUT R5, R4, 0x3fffff0, RZ, 0xc0, !PT ;  /* 0x03fffff004057812 */ /* 0x000fe400078ec0ff */
[----:B------:R-:W-:Y:S02]  /*0c60*/  LEA.HI R22, R0, R16, RZ, 0x3 ;  /* 0x0000001000167211 */ /* 0x000fe400078f18ff */
[----:B------:R-:W-:Y:S01]  /*0c70*/  SHF.R.S32.HI R9, RZ, 0x1f, R236 ;  /* 0x0000001fff097819 */ /* 0x000fe200000114ec */
[----:B------:R-:W-:Y:S01]  /*0c80*/  IMAD.IADD R5, R16, 0x1, -R5 ;  /* 0x0000000110057824 */ /* 0x000fe200078e0a05 */
[----:B------:R-:W-:-:S02]  /*0c90*/  LOP3.LUT R6, R6, 0xfffffc00, RZ, 0xc0, !PT ;  /* 0xfffffc0006067812 */ /* 0x000fc400078ec0ff */
[CC--:B------:R-:W-:Y:S02]  /*0ca0*/  LEA.HI R8, R9.reuse, R236.reuse, RZ, 0x2 ;  /* 0x000000ec09087211 */ /* 0x0c0fe400078f10ff */
[----:B------:R-:W-:Y:S02]  /*0cb0*/  LEA.HI R9, R9, R236, RZ, 0x5 ;  /* 0x000000ec09097211 */ /* 0x000fe400078f28ff */
[--C-:B------:R-:W-:Y:S02]  /*0cc0*/  SHF.R.S32.HI R10, RZ, 0x2, R8.reuse ;  /* 0x00000002ff0a7819 */ /* 0x100fe40000011408 */
[----:B------:R-:W-:Y:S02]  /*0cd0*/  SHF.R.S32.HI R7, RZ, 0x1f, R8 ;  /* 0x0000001fff077819 */ /* 0x000fe40000011408 */
[----:B------:R-:W-:Y:S02]  /*0ce0*/  LEA.HI R3, R3, R18, RZ, 0x1 ;  /* 0x0000001203037211 */ /* 0x000fe400078f08ff */
[----:B------:R-:W-:-:S02]  /*0cf0*/  LEA.HI R7, R7, R10, RZ, 0x3 ;  /* 0x0000000a07077211 */ /* 0x000fc400078f18ff */
[-C--:B------:R-:W-:Y:S02]  /*0d00*/  LEA.HI R12, R0, R16.reuse, RZ, 0x2 ;  /* 0x00000010000c7211 */ /* 0x080fe400078f10ff */
[----:B------:R-:W-:Y:S01]  /*0d10*/  LOP3.LUT R11, R7, 0xfffffff8, RZ, 0xc0, !PT ;  /* 0xfffffff8070b7812 */ /* 0x000fe200078ec0ff */
[----:B------:R-:W-:Y:S01]  /*0d20*/  IMAD R7, R5, 0x40, R6 ;  /* 0x0000004005077824 */ /* 0x000fe200078e0206 */
[----:B------:R-:W-:Y:S02]  /*0d30*/  LOP3.LUT R207, R22, 0xfffffff8, RZ, 0xc0, !PT ;  /* 0xfffffff816cf7812 */ /* 0x000fe400078ec0ff */
[----:B------:R-:W-:Y:S01]  /*0d40*/  LEA.HI R0, R0, R16, RZ, 0x6 ;  /* 0x0000001000007211 */ /* 0x000fe200078f30ff */
[----:B------:R-:W-:Y:S01]  /*0d50*/  IMAD.IADD R10, R10, 0x1, -R11 ;  /* 0x000000010a0a7824 */ /* 0x000fe200078e0a0b */
[----:B------:R-:W-:Y:S01]  /*0d60*/  SHF.R.S32.HI R22, RZ, 0x3, R22 ;  /* 0x00000003ff167819 */ /* 0x000fe20000011416 */
[----:B------:R-:W-:Y:S01]  /*0d70*/  IMAD.IADD R207, R16, 0x1, -R207 ;  /* 0x0000000110cf7824 */ /* 0x000fe200078e0acf */
[----:B------:R-:W-:Y:S01]  /*0d80*/  SHF.R.S32.HI R5, RZ, 0x4, R4 ;  /* 0x00000004ff057819 */ /* 0x000fe20000011404 */
[----:B------:R-:W-:Y:S01]  /*0d90*/  IMAD.SHL.U32 R0, R0, 0x8, RZ ;  /* 0x0000000800007824 */ /* 0x000fe200078e00ff */
[----:B------:R-:W-:Y:S01]  /*0da0*/  SHF.R.S32.HI R9, RZ, 0x5, R9 ;  /* 0x00000005ff097819 */ /* 0x000fe20000011409 */
[C---:B------:R-:W-:Y:S01]  /*0db0*/  VIADD R214, R22.reuse, 0x20 ;  /* 0x0000002016d67836 */ /* 0x040fe20000000000 */
[----:B------:R-:W-:Y:S01]  /*0dc0*/  LOP3.LUT R3, R3, 0x3fffffe, RZ, 0xc0, !PT ;  /* 0x03fffffe03037812 */ /* 0x000fe200078ec0ff */
[----:B------:R-:W-:Y:S01]  /*0dd0*/  VIADD R213, R22, 0x40 ;  /* 0x0000004016d57836 */ /* 0x000fe20000000000 */
[----:B------:R-:W-:Y:S01]  /*0de0*/  LOP3.LUT R12, R12, 0xfffffffc, RZ, 0xc0, !PT ;  /* 0xfffffffc0c0c7812 */ /* 0x000fe200078ec0ff */
[----:B------:R-:W-:Y:S01]  /*0df0*/  IMAD R10, R9, 0x10, R10 ;  /* 0x00000010090a7824 */ /* 0x000fe200078e020a */
[----:B------:R-:W-:Y:S01]  /*0e00*/  LEA.HI R4, R4, R5, RZ, 0x1 ;  /* 0x0000000504047211 */ /* 0x000fe200078f08ff */
[----:B------:R-:W-:Y:S01]  /*0e10*/  IMAD.IADD R3, R18, 0x1, -R3 ;  /* 0x0000000112037824 */ /* 0x000fe200078e0a03 */
[----:B------:R-:W-:Y:S01]  /*0e20*/  LOP3.LUT R202, R0, 0xfffffe00, RZ, 0xc0, !PT ;  /* 0xfffffe0000ca7812 */ /* 0x000fe200078ec0ff */
[----:B------:R-:W-:Y:S01]  /*0e30*/  VIADD R212, R22, 0x60 ;  /* 0x0000006016d47836 */ /* 0x000fe20000000000 */
[----:B------:R-:W-:Y:S01]  /*0e40*/  LOP3.LUT R4, R4, 0x1ffffffe, RZ, 0xc0, !PT ;  /* 0x1ffffffe04047812 */ /* 0x000fe200078ec0ff */
[----:B------:R-:W-:Y:S01]  /*0e50*/  IMAD.IADD R12, R16, 0x1, -R12 ;  /* 0x00000001100c7824 */ /* 0x000fe200078e0a0c */
[----:B------:R-:W-:Y:S01]  /*0e60*/  SHF.R.S32.HI R9, RZ, 0x1f, R214 ;  /* 0x0000001fff097819 */ /* 0x000fe200000114d6 */
[----:B------:R-:W-:Y:S01]  /*0e70*/  IMAD R10, R3, 0x40, R10 ;  /* 0x00000040030a7824 */ /* 0x000fe200078e020a */
[----:B------:R-:W-:Y:S01]  /*0e80*/  SHF.R.S32.HI R0, RZ, 0x1f, R213 ;  /* 0x0000001fff007819 */ /* 0x000fe200000114d5 */
[----:B------:R-:W-:Y:S01]  /*0e90*/  IMAD.SHL.U32 R3, R22, 0x40, RZ ;  /* 0x0000004016037824 */ /* 0x000fe200078e00ff */
[----:B------:R-:W-:Y:S01]  /*0ea0*/  SHF.R.S32.HI R11, RZ, 0x1f, R212 ;  /* 0x0000001fff0b7819 */ /* 0x000fe200000114d4 */
[----:B------:R-:W-:Y:S01]  /*0eb0*/  IMAD.IADD R4, R5, 0x1, -R4 ;  /* 0x0000000105047824 */ /* 0x000fe200078e0a04 */
[----:B------:R-:W-:Y:S01]  /*0ec0*/  LEA.HI R6, R12, R12, RZ, 0x1 ;  /* 0x0000000c0c067211 */ /* 0x000fe200078f08ff */
[----:B------:R-:W-:Y:S01]  /*0ed0*/  IMAD.SHL.U32 R196, R214, 0x40, RZ ;  /* 0x00000040d6c47824 */ /* 0x000fe200078e00ff */
[----:B------:R-:W-:Y:S01]  /*0ee0*/  LEA.HI R9, R9, R214, RZ, 0x3 ;  /* 0x000000d609097211 */ /* 0x000fe200078f18ff */
[----:B------:R-:W-:Y:S01]  /*0ef0*/  IMAD.SHL.U32 R16, R207, 0x8, RZ ;  /* 0x00000008cf107824 */ /* 0x000fe200078e00ff */
[----:B------:R-:W-:Y:S01]  /*0f00*/  LEA.HI R0, R0, R213, RZ, 0x3 ;  /* 0x000000d500007211 */ /* 0x000fe200078f18ff */
[----:B------:R-:W-:Y:S01]  /*0f10*/  IMAD.SHL.U32 R195, R213, 0x40, RZ ;  /* 0x00000040d5c37824 */ /* 0x000fe200078e00ff */
[----:B------:R-:W-:Y:S01]  /*0f20*/  LEA.HI R11, R11, R212, RZ, 0x3 ;  /* 0x000000d40b0b7211 */ /* 0x000fe200078f18ff */
[----:B------:R-:W-:Y:S01]  /*0f30*/  IMAD.SHL.U32 R194, R212, 0x40, RZ ;  /* 0x00000040d4c27824 */ /* 0x000fe200078e00ff */
[----:B------:R-:W-:Y:S01]  /*0f40*/  LOP3.LUT R5, R6, 0x1ffffffe, RZ, 0xc0, !PT ;  /* 0x1ffffffe06057812 */ /* 0x000fe200078ec0ff */
[----:B------:R-:W-:Y:S01]  /*0f50*/  IMAD R4, R4, 0x8, R7 ;  /* 0x0000000804047824 */ /* 0x000fe200078e0207 */
[----:B------:R-:W-:Y:S01]  /*0f60*/  LOP3.LUT R3, R3, 0x1c0, RZ, 0xc0, !PT ;  /* 0x000001c003037812 */ /* 0x000fe200078ec0ff */
[----:B------:R-:W-:Y:S01]  /*0f70*/  IMAD.SHL.U32 R9, R9, 0x40, RZ ;  /* 0x0000004009097824 */ /* 0x000fe200078e00ff */
[----:B------:R-:W-:Y:S01]  /*0f80*/  LOP3.LUT R196, R196, 0x1c0, RZ, 0xc0, !PT ;  /* 0x000001c0c4c47812 */ /* 0x000fe200078ec0ff */
[----:B------:R-:W-:Y:S01]  /*0f90*/  IMAD.SHL.U32 R0, R0, 0x40, RZ ;  /* 0x0000004000007824 */ /* 0x000fe200078e00ff */
[----:B------:R-:W-:Y:S01]  /*0fa0*/  SHF.R.U32.HI R201, RZ, 0x3, R3 ;  /* 0x00000003ffc97819 */ /* 0x000fe20000011603 */
[----:B------:R-:W-:Y:S01]  /*0fb0*/  IMAD.SHL.U32 R11, R11, 0x40, RZ ;  /* 0x000000400b0b7824 */ /* 0x000fe200078e00ff */
[----:B------:R-:W-:Y:S01]  /*0fc0*/  LOP3.LUT R205, R3, 0x38, R16, 0xf8, !PT ;  /* 0x0000003803cd7812 */ /* 0x000fe200078ef810 */
[----:B------:R-:W-:Y:S01]  /*0fd0*/  IMAD.IADD R204, R12, 0x1, -R5 ;  /* 0x000000010ccc7824 */ /* 0x000fe200078e0a05 */
[----:B------:R-:W-:Y:S01]  /*0fe0*/  LOP3.LUT R195, R195, 0x1c0, RZ, 0xc0, !PT ;  /* 0x000001c0c3c37812 */ /* 0x000fe200078ec0ff */
[----:B------:R-:W-:Y:S01]  /*0ff0*/  IMAD.MOV.U32 R5, RZ, RZ, R13 ;  /* 0x000000ffff057224 */ /* 0x000fe200078e000d */
[----:B------:R-:W-:Y:S01]  /*1000*/  LOP3.LUT R194, R194, 0x1c0, RZ, 0xc0, !PT ;  /* 0x000001c0c2c27812 */ /* 0x000fe200078ec0ff */
[----:B------:R0:W-:Y:S01]  /*1010*/  STL [R1+0x54], R4 ;  /* 0x0000540401007387 */ /* 0x0001e20000100800 */
[----:B------:R-:W-:Y:S01]  /*1020*/  LOP3.LUT R3, R8, 0x7ffffffc, RZ, 0xc0, !PT ;  /* 0x7ffffffc08037812 */ /* 0x000fe200078ec0ff */
[----:B------:R-:W-:Y:S01]  /*1030*/  IMAD.MOV.U32 R6, RZ, RZ, R14 ;  /* 0x000000ffff067224 */ /* 0x000fe200078e000e */
[----:B------:R-:W-:Y:S01]  /*1040*/  SHF.R.U32.HI R20, RZ, 0x3, R196 ;  /* 0x00000003ff147819 */ /* 0x000fe200000116c4 */
[----:B------:R-:W-:Y:S01]  /*1050*/  IMAD.MOV.U32 R7, RZ, RZ, R15 ;  /* 0x000000ffff077224 */ /* 0x000fe200078e000f */
[--C-:B------:R-:W-:Y:S01]  /*1060*/  LOP3.LUT R13, R196, 0x38, R16.reuse, 0xf8, !PT ;  /* 0x00000038c40d7812 */ /* 0x100fe200078ef810 */
[----:B------:R-:W-:Y:S01]  /*1070*/  IMAD.IADD R3, R236, 0x1, -R3 ;  /* 0x00000001ec037824 */ /* 0x000fe200078e0a03 */
[----:B------:R-:W-:Y:S01]  /*1080*/  LOP3.LUT R200, R9, 0xfffffe00, RZ, 0xc0, !PT ;  /* 0xfffffe0009c87812 */ /* 0x000fe200078ec0ff */
[----:B------:R-:W-:Y:S01]  /*1090*/  IMAD.SHL.U32 R18, R207, 0x4, RZ ;  /* 0x00000004cf127824 */ /* 0x000fe200078e00ff */
[----:B------:R-:W-:Y:S01]  /*10a0*/  SHF.R.U32.HI R14, RZ, 0x3, R195 ;  /* 0x00000003ff0e7819 */ /* 0x000fe200000116c3 */
[----:B------:R-:W-:Y:S01]  /*10b0*/  IMAD.SHL.U32 R197, R3, 0x2, RZ ;  /* 0x0000000203c57824 */ /* 0x000fe200078e00ff */
[----:B0-----:R-:W-:Y:S01]  /*10c0*/  LOP3.LUT R4, R195, 0x38, R16, 0xf8, !PT ;  /* 0x00000038c3047812 */ /* 0x001fe200078ef810 */
[----:B------:R-:W-:Y:S01]  /*10d0*/  STL [R1+0x50], R10 ;  /* 0x0000500a01007387 */ /* 0x000fe20000100800 */
[----:B------:R-:W-:Y:S01]  /*10e0*/  LOP3.LUT R199, R0, 0xfffffe00, RZ, 0xc0, !PT ;  /* 0xfffffe0000c77812 */ /* 0x000fe200078ec0ff */
[C---:B------:R-:W-:Y:S01]  /*10f0*/  VIADD R233, R197.reuse, 0x8 ;  /* 0x00000008c5e97836 */ /* 0x040fe20000000000 */
[----:B------:R-:W-:Y:S01]  /*1100*/  SHF.R.U32.HI R12, RZ, 0x3, R194 ;  /* 0x00000003ff0c7819 */ /* 0x000fe200000116c2 */
[C---:B------:R-:W-:Y:S01]  /*1110*/  VIADD R232, R197.reuse, 0x10 ;  /* 0x00000010c5e87836 */ /* 0x040fe20000000000 */
[----:B------:R-:W-:Y:S01]  /*1120*/  LOP3.LUT R15, R194, 0x38, R16, 0xf8, !PT ;  /* 0x00000038c20f7812 */ /* 0x000fe200078ef810 */
[----:B------:R-:W-:Y:S01]  /*1130*/  VIADD R231, R197, 0x18 ;  /* 0x00000018c5e77836 */ /* 0x000fe20000000000 */
[----:B------:R-:W-:Y:S01]  /*1140*/  LOP3.LUT R198, R11, 0xfffffe00, RZ, 0xc0, !PT ;  /* 0xfffffe000bc67812 */ /* 0x000fe200078ec0ff */
[C---:B------:R-:W-:Y:S01]  /*1150*/  VIADD R230, R197.reuse, 0x20 ;  /* 0x00000020c5e67836 */ /* 0x040fe20000000000 */
[----:B------:R-:W-:Y:S01]  /*1160*/  LOP3.LUT R13, R200, R13, R20, 0xf6, !PT ;  /* 0x0000000dc80d7212 */ /* 0x000fe200078ef614 */
[----:B------:R-:W-:Y:S01]  /*1170*/  VIADD R229, R197, 0x28 ;  /* 0x00000028c5e57836 */ /* 0x000fe20000000000 */
[----:B------:R-:W-:Y:S01]  /*1180*/  LOP3.LUT R4, R199, R4, R14, 0xf6, !PT ;  /* 0x00000004c7047212 */ /* 0x000fe200078ef60e */
[C---:B------:R-:W-:Y:S01]  /*1190*/  VIADD R228, R197.reuse, 0x30 ;  /* 0x00000030c5e47836 */ /* 0x040fe20000000000 */
[----:B------:R-:W-:Y:S01]  /*11a0*/  LOP3.LUT R15, R198, R15, R12, 0xf6, !PT ;  /* 0x0000000fc60f7212 */ /* 0x000fe200078ef60c */
[----:B------:R-:W-:Y:S01]  /*11b0*/  VIADD R227, R197, 0x38 ;  /* 0x00000038c5e37836 */ /* 0x000fe20000000000 */
[----:B------:R-:W-:Y:S01]  /*11c0*/  LEA R8, R13, UR44, 0x1 ;  /* 0x0000002c0d087c11 */ /* 0x000fe2000f8e08ff */
[C---:B------:R-:W-:Y:S01]  /*11d0*/  VIADD R226, R197.reuse, 0x40 ;  /* 0x00000040c5e27836 */ /* 0x040fe20000000000 */
[----:B------:R-:W-:Y:S01]  /*11e0*/  LEA R3, R4, UR44, 0x1 ;  /* 0x0000002c04037c11 */ /* 0x000fe2000f8e08ff */
[----:B------:R-:W-:Y:S01]  /*11f0*/  VIADD R225, R197, 0x48 ;  /* 0x00000048c5e17836 */ /* 0x000fe20000000000 */
[----:B------:R-:W-:Y:S01]  /*1200*/  LEA R0, R15, UR44, 0x1 ;  /* 0x0000002c0f007c11 */ /* 0x000fe2000f8e08ff */
[----:B------:R-:W-:Y:S01]  /*1210*/  STL [R1+0x48], R8 ;  /* 0x0000480801007387 */ /* 0x000fe20000100800 */
[C---:B------:R-:W-:Y:S01]  /*1220*/  VIADD R224, R197.reuse, 0x50 ;  /* 0x00000050c5e07836 */ /* 0x040fe20000000000 */
[----:B------:R-:W-:Y:S01]  /*1230*/  LOP3.LUT R205, R202, R205, R201, 0xf6, !PT ;  /* 0x000000cdcacd7212 */ /* 0x000fe200078ef6c9 */
[C---:B------:R-:W-:Y:S01]  /*1240*/  VIADD R223, R197.reuse, 0x58 ;  /* 0x00000058c5df7836 */ /* 0x040fe20000000000 */
[----:B------:R0:W-:Y:S01]  /*1250*/  STL [R1+0x44], R3 ;  /* 0x0000440301007387 */ /* 0x0001e20000100800 */
[----:B------:R-:W-:Y:S01]  /*1260*/  VIADD R185, R18, 0x20 ;  /* 0x0000002012b97836 */ /* 0x000fe20000000000 */
[----:B------:R-:W-:Y:S01]  /*1270*/  SHF.R.S32.HI R4, RZ, 0x1f, R231 ;  /* 0x0000001fff047819 */ /* 0x000fe200000114e7 */
[----:B------:R-:W-:Y:S01]  /*1280*/  VIADD R187, R16, 0x40 ;  /* 0x0000004010bb7836 */ /* 0x000fe20000000000 */
[----:B------:R1:W-:Y:S01]  /*1290*/  STL [R1+0x40], R0 ;  /* 0x0000400001007387 */ /* 0x0003e20000100800 */
[C---:B------:R-:W-:Y:S01]  /*12a0*/  VIADD R222, R197.reuse, 0x60 ;  /* 0x00000060c5de7836 */ /* 0x040fe20000000000 */
[----:B------:R-:W-:Y:S01]  /*12b0*/  SHF.R.S32.HI R4, RZ, 0x1f, R228 ;  /* 0x0000001fff047819 */ /* 0x000fe200000114e4 */
[C---:B------:R-:W-:Y:S01]  /*12c0*/  VIADD R221, R197.reuse, 0x68 ;  /* 0x00000068c5dd7836 */ /* 0x040fe20000000000 */
[----:B------:R-:W-:Y:S01]  /*12d0*/  SHF.R.S32.HI R4, RZ, 0x1f, R225 ;  /* 0x0000001fff047819 */ /* 0x000fe200000114e1 */
[C---:B------:R-:W-:Y:S01]  /*12e0*/  VIADD R220, R197.reuse, 0x70 ;  /* 0x00000070c5dc7836 */ /* 0x040fe20000000000 */
[----:B0-----:R-:W-:Y:S01]  /*12f0*/  SHF.R.S32.HI R3, RZ, 0x1f, R233 ;  /* 0x0000001fff037819 */ /* 0x001fe200000114e9 */
[----:B------:R-:W-:Y:S01]  /*1300*/  VIADD R219, R197, 0x78 ;  /* 0x00000078c5db7836 */ /* 0x000fe20000000000 */
[----:B------:R-:W-:Y:S01]  /*1310*/  SHF.R.S32.HI R3, RZ, 0x1f, R230 ;  /* 0x0000001fff037819 */ /* 0x000fe200000114e6 */
[----:B------:R-:W-:Y:S01]  /*1320*/  IMAD R204, R204, 0x8, R10 ;  /* 0x00000008cccc7824 */ /* 0x000fe200078e020a */
[----:B-1----:R-:W-:-:S02]  /*1330*/  SHF.R.S32.HI R0, RZ, 0x1f, R232 ;  /* 0x0000001fff007819 */ /* 0x002fc400000114e8 */
        /* <DEDUP_REMOVED lines=10> */
[----:B------:R-:W-:Y:S02]  /*13e0*/  LEA R203, R205, UR44, 0x1 ;  /* 0x0000002ccdcb7c11 */ /* 0x000fe4000f8e08ff */
[----:B------:R-:W-:-:S02]  /*13f0*/  SHF.R.S32.HI R4, RZ, 0x1f, R222 ;  /* 0x0000001fff047819 */ /* 0x000fc400000114de */
[----:B------:R-:W-:Y:S02]  /*1400*/  SHF.R.S32.HI R3, RZ, 0x1f, R221 ;  /* 0x0000001fff037819 */ /* 0x000fe400000114dd */
[----:B------:R-:W-:Y:S02]  /*1410*/  SHF.R.S32.HI R0, RZ, 0x1f, R220 ;  /* 0x0000001fff007819 */ /* 0x000fe400000114dc */
[----:B------:R-:W-:-:S07]  /*1420*/  SHF.R.S32.HI R237, RZ, 0x1f, R219 ;  /* 0x0000001fffed7819 */ /* 0x000fce00000114db */
.L_x_9010:
[----:B0-2---:R-:W0:Y:S02]  /*1430*/  LDC.64 R8, c[0x0][0xc88] ;  /* 0x00032200ff087b82 */ /* 0x005e240000000a00 */
[----:B0-----:R-:W-:-:S05]  /*1440*/  IMAD.WIDE R8, R7, 0x4, R8 ;  /* 0x0000000407087825 */ /* 0x001fca00078e0208 */
[----:B------:R-:W2:Y:S01]  /*1450*/  LDG.E R209, desc[UR42][R8.64] ;  /* 0x0000002a08d17981 */ /* 0x000ea2000c1e1900 */
[----:B------:R-:W-:Y:S05]  /*1460*/  YIELD ;  /* 0x0000000000007946 */ /* 0x000fea0003800000 */
[----:B------:R-:W-:Y:S01]  /*1470*/  ULDC.64 UR4, c[0x0][0xa28] ;  /* 0x00028a0000047ab9 */ /* 0x000fe20000000a00 */
[----:B------:R-:W-:Y:S01]  /*1480*/  ULDC.64 UR8, c[0x0][0xa18] ;  /* 0x0002860000087ab9 */ /* 0x000fe20000000a00 */
[----:B------:R-:W-:Y:S01]  /*1490*/  ISETP.NE.U32.AND P1, PT, RZ, UR4, PT ;  /* 0x00000004ff007c0c */ /* 0x000fe2000bf25070 */
[----:B------:R-:W-:Y:S01]  /*14a0*/  ULDC.64 UR6, c[0x0][0xa08] ;  /* 0x0002820000067ab9 */ /* 0x000fe20000000a00 */
[----:B----4-:R-:W-:Y:S01]  /*14b0*/  IMAD.MOV.U32 R4, RZ, RZ, RZ ;  /* 0x000000ffff047224 */ /* 0x010fe200078e00ff */
[----:B------:R-:W-:Y:S01]  /*14c0*/  ISETP.NE.U32.AND P0, PT, RZ, UR6, PT ;  /* 0x00000006ff007c0c */ /* 0x000fe2000bf05070 */
[----:B-----5:R-:W-:Y:S01]  /*14d0*/  IMAD.MOV.U32 R28, RZ, RZ, RZ ;  /* 0x000000ffff1c7224 */ /* 0x020fe200078e00ff */
[----:B------:R-:W-:-:S02]  /*14e0*/  ISETP.NE.AND.EX P1, PT, RZ, UR5, PT, P1 ;  /* 0x00000005ff007c0c */ /* 0x000fc4000bf25310 */
[----:B------:R-:W-:Y:S02]  /*14f0*/  ISETP.NE.AND.EX P0, PT, RZ, UR7, PT, P0 ;  /* 0x00000007ff007c0c */ /* 0x000fe4000bf05300 */
[----:B--2---:R-:W-:Y:S01]  /*1500*/  SHF.R.S32.HI R234, RZ, 0x1f, R209 ;  /* 0x0000001fffea7819 */ /* 0x004fe200000114d1 */
[----:B------:R-:W-:-:S08]  /*1510*/  IMAD.SHL.U32 R210, R209, 0x4, RZ ;  /* 0x00000004d1d27824 */ /* 0x000fd000078e00ff */
[C---:B------:R-:W-:Y:S02]  /*1520*/  @P1 LEA R10, P2, R209.reuse, UR4, 0x2 ;  /* 0x00000004d10a1c11 */ /* 0x040fe4000f8410ff */
[C-C-:B------:R-:W-:Y:S02]  /*1530*/  SHF.L.U64.HI R211, R209.reuse, 0x2, R234.reuse ;  /* 0x00000002d1d37819 */ /* 0x140fe400000102ea */
[----:B------:R-:W-:Y:S02]  /*1540*/  @P1 LEA.HI.X R11, R209, UR5, R234, 0x2, P2 ;  /* 0x00000005d10b1c11 */ /* 0x000fe400090f14ea */
[----:B------:R-:W-:Y:S01]  /*1550*/  ISETP.NE.U32.AND P2, PT, RZ, UR8, PT ;  /* 0x00000008ff007c0c */ /* 0x000fe2000bf45070 */
[----:B------:R-:W-:Y:S01]  /*1560*/  ULDC UR4, c[0x0][0x288] ;  /* 0x0000a20000047ab9 */ /* 0x000fe20000000800 */
[----:B------:R-:W-:Y:S01]  /*1570*/  IADD3 R12, P3, R210, UR6, RZ ;  /* 0x00000006d20c7c10 */ /* 0x000fe2000ff7e0ff */
[----:B------:R0:W5:Y:S01]  /*1580*/  @P1 LDG.E R4, desc[UR42][R10.64] ;  /* 0x0000002a0a041981 */ /* 0x000162000c1e1900 */
[----:B------:R-:W-:Y:S01]  /*1590*/  ISETP.NE.AND.EX P2, PT, RZ, UR9, PT, P2 ;  /* 0x00000009ff007c0c */ /* 0x000fe2000bf45320 */
[----:B------:R-:W-:Y:S01]  /*15a0*/  IMAD.U32 R192, RZ, RZ, UR4 ;  /* 0x00000004ffc07e24 */ /* 0x000fe2000f8e00ff */
[----:B------:R-:W-:Y:S01]  /*15b0*/  IADD3.X R13, R211, UR7, RZ, P3, !PT ;  /* 0x00000007d30d7c10 */ /* 0x000fe20009ffe4ff */
[----:B------:R-:W-:-:S04]  /*15c0*/  ULDC.64 UR4, c[0x0][0x418] ;  /* 0x0001060000047ab9 */ /* 0x000fc80000000a00 */
[----:B------:R0:W5:Y:S06]  /*15d0*/  @P0 LDG.E R28, desc[UR42][R12.64] ;  /* 0x0000002a0c1c0981 */ /* 0x00016c000c1e1900 */
[----:B------:R-:W-:-:S04]  /*15e0*/  @P2 IADD3 R8, P1, R210, UR8, RZ ;  /* 0x00000008d2082c10 */ /* 0x000fc8000ff3e0ff */
[----:B------:R-:W-:-:S05]  /*15f0*/  @P2 IADD3.X R9, R211, UR9, RZ, P1, !PT ;  /* 0x00000009d3092c10 */ /* 0x000fca0008ffe4ff */
        /* <DEDUP_REMOVED lines=10> */
[----:B0--3--:R-:W-:Y:S06]  /*16a0*/  @P2 BRA `(.L_x_8795) ;  /* 0x0000000000242947 */ /* 0x009fec0003800000 */
        /* <DEDUP_REMOVED lines=9> */
.L_x_8795:
[----:B------:R-:W-:Y:S01]  /*1740*/  ULDC.64 UR4, c[0x0][0xa20] ;  /* 0x0002880000047ab9 */ /* 0x000fe20000000a00 */
[C---:B------:R-:W-:Y:S02]  /*1750*/  LOP3.LUT R3, R6.reuse, 0xff000000, RZ, 0xc0, !PT ;  /* 0xff00000006037812 */ /* 0x040fe400078ec0ff */
[----:B------:R-:W-:Y:S02]  /*1760*/  ISETP.NE.U32.AND P1, PT, RZ, UR4, PT ;  /* 0x00000004ff007c0c */ /* 0x000fe4000bf25070 */
[C---:B------:R-:W-:Y:S02]  /*1770*/  LOP3.LUT R0, R6.reuse, 0xff0000, RZ, 0xc0, !PT ;  /* 0x00ff000006007812 */ /* 0x040fe400078ec0ff */
[----:B------:R-:W-:Y:S02]  /*1780*/  ISETP.NE.AND.EX P1, PT, RZ, UR5, PT, P1 ;  /* 0x00000005ff007c0c */ /* 0x000fe4000bf25310 */
[----:B------:R-:W-:Y:S02]  /*1790*/  SHF.R.U32.HI R3, RZ, 0x8, R3 ;  /* 0x00000008ff037819 */ /* 0x000fe40000011603 */
[----:B------:R-:W-:-:S02]  /*17a0*/  LOP3.LUT R206, R6, 0xffff, RZ, 0xc0, !PT ;  /* 0x0000ffff06ce7812 */ /* 0x000fc400078ec0ff */
[----:B------:R-:W-:-:S07]  /*17b0*/  LEA.HI R208, R0, R3, RZ, 0x10 ;  /* 0x0000000300d07211 */ /* 0x000fce00078f80ff */
[----:B------:R-:W-:Y:S05]  /*17c0*/  @!P1 BRA `(.L_x_8796) ;  /* 0x0000000000109947 */ /* 0x000fea0003800000 */
[----:B------:R-:W-:-:S04]  /*17d0*/  IADD3 R6, P0, R210, UR4, RZ ;  /* 0x00000004d2067c10 */ /* 0x000fc8000ff1e0ff */
[----:B------:R-:W-:-:S05]  /*17e0*/  IADD3.X R7, R211, UR5, RZ, P0, !PT ;  /* 0x00000005d3077c10 */ /* 0x000fca00087fe4ff */
[----:B------:R0:W5:Y:S01]  /*17f0*/  LDG.E R27, desc[UR42][R6.64] ;  /* 0x0000002a061b7981 */ /* 0x000162000c1e1900 */
[----:B------:R-:W-:Y:S05]  /*1800*/  BRA `(.L_x_8797) ;  /* 0x0000000000107947 */ /* 0x000fea0003800000 */
.L_x_8796:
[----:B------:R-:W-:Y:S05]  /*1810*/  @!P0 BRA `(.L_x_8797) ;  /* 0x00000000000c8947 */ /* 0x000fea0003800000 */
[----:B------:R-:W2:Y:S04]  /*1820*/  LDG.E R0, desc[UR42][R12.64] ;  /* 0x0000002a0c007981 */ /* 0x000ea8000c1e1900 */
[----:B------:R-:W2:Y:S02]  /*1830*/  LDG.E R27, desc[UR42][R12.64+0x4] ;  /* 0x0000042a0c1b7981 */ /* 0x000ea4000c1e1900 */
[----:B--2---:R-:W-:-:S07]  /*1840*/  IMAD.IADD R27, R27, 0x1, -R0 ;  /* 0x000000011b1b7824 */ /* 0x004fce00078e0a00 */
.L_x_8797:
        /* <DEDUP_REMOVED lines=17> */
[----:B------:R-:W-:Y:S01]  /*1960*/  BSSY B0, `(.L_x_8798) ;  /* 0x0000035000007945 */ /* 0x000fe20003800000 */
[----:B------:R-:W-:Y:S01]  /*1970*/  IMAD.IADD R11, R27, 0x1, -R4 ;  /* 0x000000011b0b7824 */ /* 0x000fe200078e0a04 */
[----:B------:R-:W-:Y:S01]  /*1980*/  LOP3.LUT R217, R208, 0xff, RZ, 0xc0, !PT ;  /* 0x000000ffd0d97812 */ /* 0x000fe200078ec0ff */
[----:B------:R-:W-:Y:S01]  /*1990*/  VIADD R5, R190, 0x7f ;  /* 0x0000007fbe057836 */ /* 0x000fe20000000000 */
[----:B------:R-:W-:-:S07]  /*19a0*/  SHF.R.U32.HI R208, RZ, 0x10, R208 ;  /* 0x00000010ffd07819 */ /* 0x000fce00000116d0 */
[----:B------:R-:W1:Y:S08]  /*19b0*/  @P1 LDC R10, c[0x0][0x44c] ;  /* 0x00011300ff0a1b82 */ /* 0x000e700000000800 */
[----:B0-----:R-:W0:Y:S01]  /*19c0*/  @P1 LDC R7, c[0x0][0x450] ;  /* 0x00011400ff071b82 */ /* 0x001e220000000800 */
[----:B--2---:R-:W-:Y:S02]  /*19d0*/  @P0 IMAD.IADD R24, R3, 0x1, -R0 ;  /* 0x0000000103180824 */ /* 0x004fe400078e0a00 */
[----:B-1----:R-:W-:-:S04]  /*19e0*/  @P1 IMAD.HI.U32 R0, R5, R10, RZ ;  /* 0x0000000a05001227 */ /* 0x002fc800078e00ff */
[----:B------:R-:W-:Y:S01]  /*19f0*/  IMAD.IADD R193, R11, 0x1, R24 ;  /* 0x000000010bc17824 */ /* 0x000fe200078e0218 */
[----:B0-----:R-:W-:-:S03]  /*1a00*/  @P1 SHF.R.U32.HI R5, RZ, R7, R0 ;  /* 0x00000007ff051219 */ /* 0x001fc60000011600 */
[C---:B------:R-:W-:Y:S01]  /*1a10*/  VIADD R0, R193.reuse, 0x7f ;  /* 0x0000007fc1007836 */ /* 0x040fe20000000000 */
[----:B------:R-:W-:-:S04]  /*1a20*/  IADD3 R126, R193, 0x80, -R192 ;  /* 0x00000080c17e7810 */ /* 0x000fc80007ffe8c0 */
[----:B------:R-:W-:Y:S01]  /*1a30*/  SHF.R.S32.HI R3, RZ, 0x1f, R0 ;  /* 0x0000001fff037819 */ /* 0x000fe20000011400 */
[----:B------:R-:W-:-:S03]  /*1a40*/  IMAD.IADD R5, R126, 0x1, R5 ;  /* 0x000000017e057824 */ /* 0x000fc600078e0205 */
[----:B------:R-:W-:Y:S01]  /*1a50*/  LEA.HI R3, R3, R0, RZ, 0x7 ;  /* 0x0000000003037211 */ /* 0x000fe200078f38ff */
[----:B------:R-:W-:Y:S01]  /*1a60*/  IMAD.MOV.U32 R0, RZ, RZ, RZ ;  /* 0x000000ffff007224 */ /* 0x000fe200078e00ff */
[----:B------:R-:W-:Y:S02]  /*1a70*/  SHF.R.S32.HI R4, RZ, 0x1f, R5 ;  /* 0x0000001fff047819 */ /* 0x000fe40000011405 */
[----:B------:R-:W-:Y:S02]  /*1a80*/  SHF.R.S32.HI R127, RZ, 0x7, R3 ;  /* 0x00000007ff7f7819 */ /* 0x000fe40000011403 */
[----:B------:R-:W-:-:S04]  /*1a90*/  LEA.HI R4, R4, R5, RZ, 0x7 ;  /* 0x0000000504047211 */ /* 0x000fc800078f38ff */
[----:B------:R-:W-:-:S04]  /*1aa0*/  SHF.R.S32.HI R4, RZ, 0x7, R4 ;  /* 0x00000007ff047819 */ /* 0x000fc80000011404 */
[----:B---3--:R-:W-:-:S04]  /*1ab0*/  VIMNMX R9, R127, R4, PT ;  /* 0x000000047f097248 */ /* 0x008fc80003fe0100 */
[----:B------:R-:W-:-:S13]  /*1ac0*/  ISETP.GE.AND P0, PT, R9, 0x1, PT ;  /* 0x000000010900780c */ /* 0x000fda0003f06270 */
        /* <DEDUP_REMOVED lines=30> */
.L_x_8799:
[----:B------:R-:W-:Y:S05]  /*1cb0*/  BSYNC B0 ;  /* 0x0000000000007941 */ /* 0x000fea0003800000 */
.L_x_8798:
[----:B------:R-:W-:-:S05]  /*1cc0*/  IMAD R3, R217, R0, RZ ;  /* 0x00000000d9037224 */ /* 0x000fca00078e02ff */
        /* <DEDUP_REMOVED lines=35> */
.L_x_8802:
[----:B------:R-:W-:Y:S05]  /*1f00*/  BSYNC B6 ;  /* 0x0000000000067941 */ /* 0x000fea0003800000 */
.L_x_8801:
        /* <DEDUP_REMOVED lines=20> */
.L_x_8804:
[----:B------:R-:W-:Y:S05]  /*2050*/  BSYNC B6 ;  /* 0x0000000000067941 */ /* 0x000fea0003800000 */
.L_x_8803:
[----:B------:R-:W-:Y:S01]  /*2060*/  ULDC.64 UR4, c[0x0][0x9f8] ;  /* 0x00027e0000047ab9 */ /* 0x000fe20000000a00 */
[----:B------:R-:W-:Y:S01]  /*2070*/  IMAD.MOV.U32 R0, RZ, RZ, R209 ;  /* 0x000000ffff007224 */ /* 0x000fe200078e00d1 */
[----:B------:R-:W-:Y:S01]  /*2080*/  ISETP.NE.U32.AND P0, PT, RZ, UR4, PT ;  /* 0x00000004ff007c0c */ /* 0x000fe2000bf05070 */
[----:B------:R-:W2:Y:S01]  /*2090*/  LDL.LU R20, [R1+0x10] ;  /* 0x0000100001147983 */ /* 0x000ea20000300800 */
[----:B------:R-:W0:Y:S02]  /*20a0*/  LDC.64 R102, c[0x0][0x300] ;  /* 0x0000c000ff667b82 */ /* 0x000e240000000a00 */
[----:B------:R-:W-:Y:S01]  /*20b0*/  ISETP.NE.AND.EX P0, PT, RZ, UR5, PT, P0 ;  /* 0x00000005ff007c0c */ /* 0x000fe2000bf05300 */
[----:B------:R-:W1:Y:S01]  /*20c0*/  S2R R30, SR_TID.X ;  /* 0x00000000001e7919 */ /* 0x000e620000002100 */
[----:B------:R-:W-:-:S04]  /*20d0*/  IMAD.IADD R47, R28, 0x1, R27 ;  /* 0x000000011c2f7824 */ /* 0x000fc800078e021b */
[----:B------:R-:W3:Y:S07]  /*20e0*/  LDC R33, c[0x0][0x3f4] ;  /* 0x0000fd00ff217b82 */ /* 0x000eee0000000800 */
[----:B------:R-:W-:-:S04]  /*20f0*/  @P0 IADD3 R4, P1, R210, UR4, RZ ;  /* 0x00000004d2040c10 */ /* 0x000fc8000ff3e0ff */
[----:B------:R-:W-:Y:S01]  /*2100*/  @P0 IADD3.X R5, R211, UR5, RZ, P1, !PT ;  /* 0x00000005d3050c10 */ /* 0x000fe20008ffe4ff */
[----:B------:R-:W-:-:S04]  /*2110*/  ULDC.64 UR4, c[0x0][0xa08] ;  /* 0x0002820000047ab9 */ /* 0x000fc80000000a00 */
[----:B------:R4:W2:Y:S01]  /*2120*/  @P0 LDG.E R0, desc[UR42][R4.64] ;  /* 0x0000002a04000981 */ /* 0x0008a2000c1e1900 */
[----:B------:R-:W-:Y:S01]  /*2130*/  SHF.R.S32.HI R39, RZ, 0x1f, R47 ;  /* 0x0000001fff277819 */ /* 0x000fe2000001142f */
[-C--:B0-----:R-:W-:Y:S01]  /*2140*/  IMAD.WIDE.U32 R6, R47, R102.reuse, RZ ;  /* 0x000000662f067225 */ /* 0x081fe200078e00ff */
[----:B------:R-:W-:Y:S02]  /*2150*/  ISETP.NE.U32.AND P0, PT, RZ, UR4, PT ;  /* 0x00000004ff007c0c */ /* 0x000fe4000bf05070 */
[----:B------:R-:W-:Y:S01]  /*2160*/  SHF.R.U32.HI R32, RZ, 0x3, R196 ;  /* 0x00000003ff207819 */ /* 0x000fe200000116c4 */
[-C--:B------:R-:W-:Y:S01]  /*2170*/  IMAD R8, R39, R102.reuse, RZ ;  /* 0x0000006627087224 */ /* 0x080fe200078e02ff */
[----:B------:R-:W-:Y:S01]  /*2180*/  ISETP.NE.AND.EX P0, PT, RZ, UR5, PT, P0 ;  /* 0x00000005ff007c0c */ /* 0x000fe2000bf05300 */
[----:B------:R-:W-:Y:S01]  /*2190*/  ULDC.64 UR4, c[0x0][0x308] ;  /* 0x0000c20000047ab9 */ /* 0x000fe20000000a00 */
[----:B---3--:R-:W-:Y:S01]  /*21a0*/  ISETP.GE.AND P2, PT, R16, R33, PT ;  /* 0x000000211000720c */ /* 0x008fe20003f46270 */
[----:B------:R-:W-:Y:S01]  /*21b0*/  IMAD R3, R47, R103, R8 ;  /* 0x000000672f037224 */ /* 0x000fe200078e0208 */
[----:B-1----:R-:W-:Y:S01]  /*21c0*/  SHF.R.U32.HI R30, RZ, 0x7, R30 ;  /* 0x00000007ff1e7819 */ /* 0x002fe2000001161e */
[----:B------:R-:W-:Y:S01]  /*21d0*/  IMAD.SHL.U32 R34, R22, 0x40, RZ ;  /* 0x0000004016227824 */ /* 0x000fe200078e00ff */
[----:B------:R-:W-:Y:S01]  /*21e0*/  SHF.R.U32.HI R29, RZ, 0x3, R195 ;  /* 0x00000003ff1d7819 */ /* 0x000fe200000116c3 */
[----:B------:R-:W-:Y:S01]  /*21f0*/  IMAD.IADD R7, R7, 0x1, R3 ;  /* 0x0000000107077824 */ /* 0x000fe200078e0203 */
[----:B------:R-:W-:Y:S01]  /*2200*/  ISETP.NE.AND P6, PT, R30, 0x1, PT ;  /* 0x000000011e00780c */ /* 0x000fe20003fc5270 */
[----:B------:R-:W-:Y:S01]  /*2210*/  IMAD.SHL.U32 R92, R102, 0x20, RZ ;  /* 0x00000020665c7824 */ /* 0x000fe200078e00ff */
[----:B-----5:R-:W-:Y:S01]  /*2220*/  SHF.R.S32.HI R31, RZ, 0x1f, R111 ;  /* 0x0000001fff1f7819 */ /* 0x020fe2000001146f */
        /* <DEDUP_REMOVED lines=10> */
[----:B------:R-:W-:Y:S01]  /*22d0*/  VIADD R124, R30, 0x8 ;  /* 0x000000081e7c7836 */ /* 0x000fe20000000000 */
[C---:B------:R-:W-:Y:S01]  /*22e0*/  SHF.L.U64.HI R30, R102.reuse, 0x6, R103 ;  /* 0x00000006661e7819 */ /* 0x040fe20000010267 */
[----:B------:R-:W-:Y:S02]  /*22f0*/  IMAD.SHL.U32 R125, R102, 0x80, RZ ;  /* 0x00000080667d7824 */ /* 0x000fe400078e00ff */
[-C--:B0-----:R-:W-:Y:S01]  /*2300*/  IMAD.WIDE.U32 R96, R22, R6.reuse, R18 ;  /* 0x0000000616607225 */ /* 0x081fe200078e0012 */
[C-C-:B------:R-:W-:Y:S02]  /*2310*/  SHF.L.U64.HI R15, R6.reuse, 0x6, R7.reuse ;  /* 0x00000006060f7819 */ /* 0x140fe40000010207 */
[----:B------:R-:W-:Y:S01]  /*2320*/  SHF.L.U64.HI R14, R6, 0x7, R7 ;  /* 0x00000007060e7819 */ /* 0x000fe20000010207 */
[----:B------:R-:W-:-:S04]  /*2330*/  IMAD.WIDE.U32 R94, R22, R6, R16 ;  /* 0x00000006165e7225 */ /* 0x000fc800078e0010 */
[----:B------:R-:W-:Y:S02]  /*2340*/  IMAD R12, R31, R6, RZ ;  /* 0x000000061f0c7224 */ /* 0x000fe400078e02ff */
[C---:B------:R-:W-:Y:S02]  /*2350*/  IMAD.SHL.U32 R13, R6.reuse, 0x20, RZ ;  /* 0x00000020060d7824 */ /* 0x040fe400078e00ff */
        /* <DEDUP_REMOVED lines=10> */
[----:B------:R-:W-:-:S02]  /*2400*/  IMAD.WIDE.U32 R100, R99, UR4, R4 ;  /* 0x0000000463647c25 */ /* 0x000fc4000f8e0004 */
[----:B------:R-:W0:Y:S02]  /*2410*/  LDC.64 R4, c[0x0][0x408] ;  /* 0x00010200ff047b82 */ /* 0x000e240000000a00 */
[----:B------:R-:W-:Y:S01]  /*2420*/  IMAD R0, R3, UR4, RZ ;  /* 0x0000000403007c24 */ /* 0x000fe2000f8e02ff */
[----:B------:R-:W-:Y:S01]  /*2430*/  IADD3 R42, P4, R100, 0x40, RZ ;  /* 0x00000040642a7810 */ /* 0x000fe20007f9e0ff */
[----:B------:R-:W-:Y:S01]  /*2440*/  IMAD.X R47, R218, 0x1, R39, P0 ;  /* 0x00000001da2f7824 */ /* 0x000fe200000e0627 */
[----:B------:R-:W-:Y:S01]  /*2450*/  IADD3 R39, P0, R100, R44, RZ ;  /* 0x0000002c64277210 */ /* 0x000fe20007f1e0ff */
[----:B------:R-:W-:Y:S01]  /*2460*/  IMAD R41, R99, UR5, R0 ;  /* 0x0000000563297c24 */ /* 0x000fe2000f8e0200 */
[----:B------:R-:W-:Y:S05]  /*2470*/  @!P6 WARPSYNC.ALL ;  /* 0x000000000000e948 */ /* 0x000fea0003800000 */
[----:B------:R-:W-:Y:S01]  /*2480*/  ULDC.64 UR4, c[0x0][0x330] ;  /* 0x0000cc0000047ab9 */ /* 0x000fe20000000a00 */
[----:B------:R-:W-:Y:S01]  /*2490*/  IMAD.IADD R41, R101, 0x1, R41 ;  /* 0x0000000165297824 */ /* 0x000fe200078e0229 */
[----:B------:R-:W-:Y:S01]  /*24a0*/  @!P6 BAR.SYNC.DEFER_BLOCKING 0x9, 0x100 ;  /* 0x024400000000eb1d */ /* 0x000fe20000010000 */
[----:B------:R-:W-:Y:S01]  /*24b0*/  IMAD.WIDE.U32 R8, R206, UR4, R16 ;  /* 0x00000004ce087c25 */ /* 0x000fe2000f8e0010 */
[----:B------:R-:W-:-:S03]  /*24c0*/  IADD3 R43, P3, R39, 0x40, RZ ;  /* 0x00000040272b7810 */ /* 0x000fc60007f7e0ff */
[----:B------:R-:W-:Y:S01]  /*24d0*/  IMAD R9, R206, UR5, R9 ;  /* 0x00000005ce097c24 */ /* 0x000fe2000f8e0209 */
[----:B------:R-:W-:Y:S01]  /*24e0*/  ULDC.64 UR4, c[0x0][0x338] ;  /* 0x0000ce0000047ab9 */ /* 0x000fe20000000a00 */
[----:B------:R-:W-:Y:S02]  /*24f0*/  IMAD.X R107, RZ, RZ, R41, P4 ;  /* 0x000000ffff6b7224 */ /* 0x000fe400020e0629 */
[----:B------:R-:W-:Y:S01]  /*2500*/  IMAD R0, R3, UR4, RZ ;  /* 0x0000000403007c24 */ /* 0x000fe2000f8e02ff */
[----:B------:R-:W-:Y:S01]  /*2510*/  SEL R3, R33, RZ, P2 ;  /* 0x000000ff21037207 */ /* 0x000fe20001000000 */
[----:B0-----:R-:W-:-:S04]  /*2520*/  IMAD.WIDE.U32 R90, R22, R4, R18 ;  /* 0x00000004165a7225 */ /* 0x001fc800078e0012 */
[C---:B------:R-:W-:Y:S02]  /*2530*/  IMAD R109, R99.reuse, UR5, R0 ;  /* 0x00000005636d7c24 */ /* 0x040fe4000f8e0200 */
[----:B------:R-:W-:Y:S02]  /*2540*/  IMAD R0, R218, R6, RZ ;  /* 0x00000006da007224 */ /* 0x000fe400078e02ff */
[----:B------:R-:W-:Y:S01]  /*2550*/  IMAD.WIDE.U32 R98, R99, UR4, R8 ;  /* 0x0000000463627c25 */ /* 0x000fe2000f8e0008 */
[----:B------:R-:W-:Y:S02]  /*2560*/  ULDC UR4, c[0x0][0x2f4] ;  /* 0x0000bd0000047ab9 */ /* 0x000fe40000000800 */
[----:B------:R-:W-:Y:S01]  /*2570*/  ISETP.GE.AND P2, PT, R16, UR4, PT ;  /* 0x0000000410007c0c */ /* 0x000fe2000bf46270 */
[----:B------:R-:W-:Y:S02]  /*2580*/  IMAD R9, R22, R7, R0 ;  /* 0x0000000716097224 */ /* 0x000fe400078e0200 */
[----:B------:R-:W-:-:S02]  /*2590*/  IMAD R0, R218, R4, RZ ;  /* 0x00000004da007224 */ /* 0x000fc400078e02ff */
[----:B------:R-:W-:Y:S02]  /*25a0*/  IMAD.IADD R3, R16, 0x1, R3 ;  /* 0x0000000110037824 */ /* 0x000fe400078e0203 */
[C---:B------:R-:W-:Y:S02]  /*25b0*/  IMAD R11, R22.reuse, R5, R0 ;  /* 0x00000005160b7224 */ /* 0x040fe400078e0200 */
[----:B------:R-:W-:Y:S01]  /*25c0*/  IMAD.IADD R97, R97, 0x1, R9 ;  /* 0x0000000161617824 */ /* 0x000fe200078e0209 */
[----:B------:R-:W-:Y:S01]  /*25d0*/  SHF.R.S32.HI R0, RZ, 0x1f, R3 ;  /* 0x0000001fff007819 */ /* 0x000fe20000011403 */
[----:B------:R-:W-:Y:S02]  /*25e0*/  IMAD.IADD R95, R9, 0x1, R95 ;  /* 0x00000001095f7824 */ /* 0x000fe400078e025f */
[----:B------:R-:W-:Y:S01]  /*25f0*/  IMAD.WIDE.U32 R88, R22, R4, R16 ;  /* 0x0000000416587225 */ /* 0x000fe200078e0010 */
[CC--:B------:R-:W-:Y:S02]  /*2600*/  LEA.HI R8, R0.reuse, R3.reuse, RZ, 0x6 ;  /* 0x0000000300087211 */ /* 0x0c0fe400078f30ff */
[----:B------:R-:W-:Y:S01]  /*2610*/  LEA.HI R105, R0, R3, RZ, 0x3 ;  /* 0x0000000300697211 */ /* 0x000fe200078f18ff */
[----:B------:R-:W-:-:S02]  /*2620*/  IMAD.IADD R91, R91, 0x1, R11 ;  /* 0x000000015b5b7824 */ /* 0x000fc400078e020b */
[----:B------:R-:W-:Y:S01]  /*2630*/  IMAD.SHL.U32 R8, R8, 0x80, RZ ;  /* 0x0000008008087824 */ /* 0x000fe200078e00ff */
[----:B------:R-:W-:Y:S01]  /*2640*/  LOP3.LUT R0, R105, 0x38, RZ, 0xc0, !PT ;  /* 0x0000003869007812 */ /* 0x000fe200078ec0ff */
[----:B------:R-:W-:Y:S01]  /*2650*/  IMAD.IADD R89, R11, 0x1, R89 ;  /* 0x000000010b597824 */ /* 0x000fe200078e0259 */
[----:B------:R-:W-:Y:S01]  /*2660*/  LOP3.LUT R3, R196, 0x38, R105, 0xf8, !PT ;  /* 0x00000038c4037812 */ /* 0x000fe200078ef869 */
[-C--:B------:R-:W-:Y:S01]  /*2670*/  IMAD.WIDE.U32 R96, R111, R6.reuse, R96 ;  /* 0x000000066f607225 */ /* 0x080fe200078e0060 */
[--C-:B------:R-:W-:Y:S02]  /*2680*/  LOP3.LUT R9, R195, 0x38, R105.reuse, 0xf8, !PT ;  /* 0x00000038c3097812 */ /* 0x100fe400078ef869 */
[----:B------:R-:W-:Y:S01]  /*2690*/  LOP3.LUT R10, R194, 0x38, R105, 0xf8, !PT ;  /* 0x00000038c20a7812 */ /* 0x000fe200078ef869 */
[----:B------:R-:W-:Y:S01]  /*26a0*/  IMAD.WIDE.U32 R94, R111, R6, R94 ;  /* 0x000000066f5e7225 */ /* 0x000fe200078e005e */
[----:B------:R-:W-:Y:S02]  /*26b0*/  LOP3.LUT R0, R0, 0x1c0, R34, 0xf8, !PT ;  /* 0x000001c000007812 */ /* 0x000fe400078ef822 */
[----:B------:R-:W-:Y:S01]  /*26c0*/  LOP3.LUT R21, R8, 0xffffe000, RZ, 0xc0, !PT ;  /* 0xffffe00008157812 */ /* 0x000fe200078ec0ff */
[----:B------:R-:W-:Y:S01]  /*26d0*/  IMAD.SHL.U32 R11, R6, 0x80, RZ ;  /* 0x00000080060b7824 */ /* 0x000fe200078e00ff */
[----:B------:R-:W-:Y:S01]  /*26e0*/  LOP3.LUT R3, R3, R32, RZ, 0x3c, !PT ;  /* 0x0000002003037212 */ /* 0x000fe200078e3cff */
[----:B------:R-:W-:Y:S01]  /*26f0*/  IMAD.WIDE.U32 R90, R111, R4, R90 ;  /* 0x000000046f5a7225 */ /* 0x000fe200078e005a */
[----:B------:R-:W-:-:S02]  /*2700*/  LOP3.LUT R28, R9, R29, RZ, 0x3c, !PT ;  /* 0x0000001d091c7212 */ /* 0x000fc400078e3cff */
[----:B------:R-:W-:Y:S01]  /*2710*/  LOP3.LUT R10, R10, R20, RZ, 0x3c, !PT ;  /* 0x000000140a0a7212 */ /* 0x000fe200078e3cff */
[----:B------:R-:W-:Y:S01]  /*2720*/  IMAD.WIDE.U32 R88, R111, R4, R88 ;  /* 0x000000046f587225 */ /* 0x000fe200078e0058 */
[----:B------:R-:W-:Y:S02]  /*2730*/  LOP3.LUT R0, R0, R201, RZ, 0x3c, !PT ;  /* 0x000000c900007212 */ /* 0x000fe400078e3cff */
[-C--:B------:R-:W-:Y:S01]  /*2740*/  IADD3 R29, R3, R21.reuse, R200 ;  /* 0x00000015031d7210 */ /* 0x080fe20007ffe0c8 */
[----:B------:R-:W-:Y:S01]  /*2750*/  IMAD R3, R218, R102, RZ ;  /* 0x00000066da037224 */ /* 0x000fe200078e02ff */
[-C--:B------:R-:W-:Y:S01]  /*2760*/  IADD3 R28, R28, R21.reuse, R199 ;  /* 0x000000151c1c7210 */ /* 0x080fe20007ffe0c7 */
[----:B------:R-:W-:Y:S01]  /*2770*/  IMAD.IADD R36, R97, 0x1, R37 ;  /* 0x0000000161247824 */ /* 0x000fe200078e0225 */
[----:B------:R-:W-:Y:S01]  /*2780*/  IADD3 R27, R10, R21, R198 ;  /* 0x000000150a1b7210 */ /* 0x000fe20007ffe0c6 */
[----:B------:R-:W-:Y:S01]  /*2790*/  IMAD R35, R22, R103, R3 ;  /* 0x0000006716237224 */ /* 0x000fe200078e0203 */
[----:B------:R-:W-:Y:S01]  /*27a0*/  IADD3 R21, R0, R21, R202 ;  /* 0x0000001500157210 */ /* 0x000fe20007ffe0ca */
[----:B------:R-:W-:Y:S01]  /*27b0*/  IMAD R0, R31, R4, RZ ;  /* 0x000000041f007224 */ /* 0x000fe200078e02ff */
[----:B------:R-:W-:Y:S01]  /*27c0*/  SHF.L.U64.HI R20, R6, 0x5, R7 ;  /* 0x0000000506147819 */ /* 0x000fe20000010207 */
[C---:B------:R-:W-:Y:S01]  /*27d0*/  IMAD.SHL.U32 R7, R4.reuse, 0x20, RZ ;  /* 0x0000002004077824 */ /* 0x040fe200078e00ff */
[C-C-:B------:R-:W-:Y:S01]  /*27e0*/  SHF.L.U64.HI R10, R4.reuse, 0x5, R5.reuse ;  /* 0x00000005040a7819 */ /* 0x140fe20000010205 */
[----:B------:R-:W-:Y:S01]  /*27f0*/  IMAD R49, R111, R5, R0 ;  /* 0x000000056f317224 */ /* 0x000fe200078e0200 */
[C-C-:B------:R-:W-:Y:S01]  /*2800*/  SHF.L.U64.HI R9, R4.reuse, 0x6, R5.reuse ;  /* 0x0000000604097819 */ /* 0x140fe20000010205 */
[C---:B------:R-:W-:Y:S01]  /*2810*/  IMAD.SHL.U32 R6, R4.reuse, 0x40, RZ ;  /* 0x0000004004067824 */ /* 0x040fe200078e00ff */
[C---:B------:R-:W-:Y:S01]  /*2820*/  SHF.L.U64.HI R8, R4.reuse, 0x7, R5 ;  /* 0x0000000704087819 */ /* 0x040fe20000010205 */
[----:B------:R-:W-:Y:S01]  /*2830*/  IMAD.SHL.U32 R5, R4, 0x80, RZ ;  /* 0x0000008004057824 */ /* 0x000fe200078e00ff */
[----:B------:R-:W-:Y:S01]  /*2840*/  IADD3 R3, P1, R92, R128, RZ ;  /* 0x000000805c037210 */ /* 0x000fe20007f3e0ff */
[----:B------:R-:W-:Y:S01]  /*2850*/  IMAD.IADD R4, R35, 0x1, R129 ;  /* 0x0000000123047824 */ /* 0x000fe200078e0281 */
[----:B------:R-:W-:Y:S01]  /*2860*/  SHF.L.U64.HI R0, R102, 0x7, R103 ;  /* 0x0000000766007819 */ /* 0x000fe20000010267 */
[----:B------:R-:W-:Y:S01]  /*2870*/  IMAD.IADD R34, R45, 0x1, R35 ;  /* 0x000000012d227824 */ /* 0x000fe200078e0223 */
[----:B------:R-:W-:Y:S01]  /*2880*/  LOP3.LUT R40, R105, 0xfffffff8, RZ, 0xc0, !PT ;  /* 0xfffffff869287812 */ /* 0x000fe200078ec0ff */
[----:B------:R-:W-:Y:S01]  /*2890*/  IMAD.X R31, R4, 0x1, R93, P1 ;  /* 0x00000001041f7824 */ /* 0x000fe200008e065d */
[----:B------:R-:W-:Y:S01]  /*28a0*/  IADD3 R32, P1, R3, R92, RZ ;  /* 0x0000005c03207210 */ /* 0x000fe20007f3e0ff */
[----:B------:R-:W-:Y:S01]  /*28b0*/  IMAD.X R103, R34, 0x1, R41, P0 ;  /* 0x0000000122677824 */ /* 0x000fe200000e0629 */
[----:B------:R-:W-:Y:S01]  /*28c0*/  SHF.R.S32.HI R105, RZ, 0x3, R105 ;  /* 0x00000003ff697819 */ /* 0x000fe20000011469 */
[----:B------:R-:W-:Y:S01]  /*28d0*/  IMAD.SHL.U32 R33, R33, 0x2, RZ ;  /* 0x0000000221217824 */ /* 0x000fe200078e00ff */
[----:B------:R-:W-:Y:S01]  /*28e0*/  SHF.R.S32.HI R106, RZ, 0x1f, R40 ;  /* 0x0000001fff6a7819 */ /* 0x000fe20000011428 */
[----:B------:R-:W-:Y:S01]  /*28f0*/  IMAD.X R35, R31, 0x1, R93, P1 ;  /* 0x000000011f237824 */ /* 0x000fe200008e065d */
[----:B------:R-:W-:Y:S01]  /*2900*/  ISETP.GE.AND P1, PT, R187, UR4, PT ;  /* 0x00000004bb007c0c */ /* 0x000fe2000bf26270 */
[----:B------:R-:W-:-:S02]  /*2910*/  IMAD.IADD R37, R37, 0x1, R95 ;  /* 0x0000000125257824 */ /* 0x000fc400078e025f */
[----:B------:R-:W-:Y:S02]  /*2920*/  IMAD.IADD R38, R91, 0x1, R49 ;  /* 0x000000015b267824 */ /* 0x000fe400078e0231 */
[----:B------:R-:W-:Y:S02]  /*2930*/  IMAD.IADD R104, R49, 0x1, R89 ;  /* 0x0000000131687824 */ /* 0x000fe400078e0259 */
[----:B------:R-:W-:Y:S02]  /*2940*/  IMAD.X R108, RZ, RZ, R103, P3 ;  /* 0x000000ffff6c7224 */ /* 0x000fe400018e0667 */
[----:B------:R-:W-:-:S07]  /*2950*/  IMAD.IADD R109, R99, 0x1, R109 ;  /* 0x00000001636d7824 */ /* 0x000fce00078e026d */
.L_x_8890:
        /* <DEDUP_REMOVED lines=59> */
.L_x_8809:
[----:B------:R-:W-:Y:S05]  /*2d10*/  BSYNC B1 ;  /* 0x0000000000017941 */ /* 0x000fea0003800000 */
.L_x_8808:
        /* <DEDUP_REMOVED lines=42> */
.L_x_8811:
[----:B------:R-:W-:Y:S05]  /*2fc0*/  BSYNC B1 ;  /* 0x0000000000017941 */ /* 0x000fea0003800000 */
.L_x_8810:
        /* <DEDUP_REMOVED lines=48> */
.L_x_8813:
[----:B------:R-:W-:Y:S05]  /*32d0*/  BSYNC B1 ;  /* 0x0000000000017941 */ /* 0x000fea0003800000 */
.L_x_8812:
        /* <DEDUP_REMOVED lines=31> */
.L_x_8815:
[----:B------:R-:W-:Y:S05]  /*34d0*/  BSYNC B1 ;  /* 0x0000000000017941 */ /* 0x000fea0003800000 */
.L_x_8814:
        /* <DEDUP_REMOVED lines=36> */
.L_x_8816:
[----:B------:R-:W-:Y:S01]  /*3720*/  IMAD R110, R23, 0x8, R2 ;  /* 0x00000008176e7824 */ /* 0x000fe200078e0202 */
[----:B------:R-:W-:Y:S01]  /*3730*/  SHF.L.U32 R117, R188, 0x1f, RZ ;  /* 0x0000001fbc757819 */ /* 0x000fe200000006ff */
[----:B------:R-:W-:Y:S03]  /*3740*/  BSSY B1, `(.L_x_8817) ;  /* 0x0000003000017945 */ /* 0x000fe60003800000 */
[----:B------:R-:W0:Y:S02]  /*3750*/  SYNCS.PHASECHK.TRANS64.TRYWAIT P6, [R110+URZ+0x28890], R117 ;  /* 0x028890756e0075a7 */ /* 0x000e2400080c017f */
[----:B0-----:R-:W-:Y:S05]  /*3760*/  @!P6 BRA `(.L_x_8818) ;  /* 0x000001fc00d0e947 */ /* 0x001fea0003800000 */
.L_x_9174:
[----:B------:R-:W-:Y:S05]  /*3770*/  BSYNC B1 ;  /* 0x0000000000017941 */ /* 0x000fea0003800000 */
.L_x_8817:
        /* <DEDUP_REMOVED lines=16> */
[----:B--2---:R-:W-:Y:S01]  /*3880*/  IMAD.U32 R80, R49, 0x10000, RZ ;  /* 0x0001000031507824 */ /* 0x004fe200078e00ff */
[----:B------:R-:W-:Y:S02]  /*3890*/  PRMT R154, R154, 0x5410, R85 ;  /* 0x000054109a9a7816 */ /* 0x000fe40000000055 */
[----:B------:R-:W-:-:S02]  /*38a0*/  SHF.R.U32.HI R86, RZ, 0x10, R87 ;  /* 0x00000010ff567819 */ /* 0x000fc40000011657 */
[----:B------:R-:W-:Y:S02]  /*38b0*/  LOP3.LUT R156, R49, 0xffff0000, RZ, 0xc0, !PT ;  /* 0xffff0000319c7812 */ /* 0x000fe400078ec0ff */
[----:B------:R-:W-:Y:S02]  /*38c0*/  LOP3.LUT R85, R154, 0xffff0000, RZ, 0xc0, !PT ;  /* 0xffff00009a557812 */ /* 0x000fe400078ec0ff */
[C---:B------:R-:W-:Y:S01]  /*38d0*/  LOP3.LUT R87, R155.reuse, 0xffff0000, RZ, 0xc0, !PT ;  /* 0xffff00009b577812 */ /* 0x040fe200078ec0ff */
[----:B------:R-:W-:Y:S01]  /*38e0*/  IMAD.U32 R155, R155, 0x10000, RZ ;  /* 0x000100009b9b7824 */ /* 0x000fe200078e00ff */
[----:B------:R-:W-:Y:S01]  /*38f0*/  PRMT R151, R151, 0x5410, R86 ;  /* 0x0000541097977816 */ /* 0x000fe20000000056 */
[C---:B------:R-:W-:Y:S01]  /*3900*/  FMUL.FTZ R49, R156.reuse, R85 ;  /* 0x000000559c317220 */ /* 0x040fe20000410000 */
[----:B------:R-:W-:Y:S01]  /*3910*/  PRMT R153, R153, 0x5410, R84 ;  /* 0x0000541099997816 */ /* 0x000fe20000000054 */
[----:B------:R-:W-:Y:S01]  /*3920*/  FMUL.FTZ R156, R156, R87 ;  /* 0x000000579c9c7220 */ /* 0x000fe20000410000 */
[----:B------:R-:W-:-:S02]  /*3930*/  IMAD.U32 R84, R51, 0x10000, RZ ;  /* 0x0001000033547824 */ /* 0x000fc400078e00ff */
[C---:B------:R-:W-:Y:S01]  /*3940*/  FFMA.FTZ R49, R80.reuse, R87, -R49 ;  /* 0x0000005750317223 */ /* 0x040fe20000010831 */
[----:B------:R-:W-:Y:S01]  /*3950*/  FFMA.FTZ R156, R80, R85, R156 ;  /* 0x00000055509c7223 */ /* 0x000fe2000001009c */
        /* <DEDUP_REMOVED lines=11> */
[----:B------:R-:W-:Y:S01]  /*3a10*/  LOP3.LUT R50, R51, 0xffff0000, RZ, 0xc0, !PT ;  /* 0xffff000033327812 */ /* 0x000fe200078ec0ff */
[----:B------:R-:W-:-:S04]  /*3a20*/  IMAD.U32 R85, R154, 0x10000, RZ ;  /* 0x000100009a557824 */ /* 0x000fc800078e00ff */
        /* <DEDUP_REMOVED lines=8> */
[----:B------:R-:W-:Y:S01]  /*3ab0*/  FMUL.FTZ R84, R84, R155 ;  /* 0x0000009b54547220 */ /* 0x000fe20000410000 */
[----:B------:R-:W-:Y:S02]  /*3ac0*/  F2FP.BF16.F32.PACK_AB R50, R80, R157 ;  /* 0x0000009d5032723e */ /* 0x000fe400000010ff */
[C---:B------:R-:W-:Y:S01]  /*3ad0*/  FFMA.FTZ R87, R48.reuse, R155, -R87 ;  /* 0x0000009b30577223 */ /* 0x040fe20000010857 */
[----:B------:R-:W-:-:S05]  /*3ae0*/  FFMA.FTZ R84, R48, R85, R84 ;  /* 0x0000005530547223 */ /* 0x000fca0000010054 */
[----:B------:R-:W-:-:S07]  /*3af0*/  F2FP.BF16.F32.PACK_AB R48, R84, R87 ;  /* 0x000000575430723e */ /* 0x000fce00000010ff */
.L_x_8824:
[----:B------:R-:W-:Y:S05]  /*3b00*/  BSYNC B3 ;  /* 0x0000000000037941 */ /* 0x000fea0003800000 */
.L_x_8823:
[----:B------:R-:W-:Y:S02]  /*3b10*/  ULDC.64 UR4, c[0x0][0x2e8] ;  /* 0x0000ba0000047ab9 */ /* 0x000fe40000000a00 */
[----:B------:R-:W-:-:S04]  /*3b20*/  LEA R80, P3, R81, UR4, 0x1 ;  /* 0x0000000451507c11 */ /* 0x000fc8000f8608ff */
[----:B------:R-:W-:-:S05]  /*3b30*/  LEA.HI.X R81, R81, UR5, R152, 0x1, P3 ;  /* 0x0000000551517c11 */ /* 0x000fca00098f0c98 */
[----:B--2---:R1:W-:Y:S04]  /*3b40*/  STG.E.128 desc[UR42][R80.64], R48 ;  /* 0x0000003050007986 */ /* 0x0043e8000c101d2a */
.L_x_8822:
[----:B------:R-:W-:Y:S05]  /*3b50*/  BSYNC B2 ;  /* 0x0000000000027941 */ /* 0x000fea0003800000 */
.L_x_8821:
[----:B------:R-:W-:Y:S05]  /*3b60*/  @P1 BRA `(.L_x_8820) ;  /* 0x0000000000e01947 */ /* 0x000fea0003800000 */
[----:B-1----:R1:W2:Y:S01]  /*3b70*/  LDS.128 R48, [R112+0x1c400] ;  /* 0x01c4000070307984 */ /* 0x0022a20000000c00 */
        /* <DEDUP_REMOVED lines=12> */
[C---:B------:R-:W-:Y:S01]  /*3c40*/  LOP3.LUT R78, R144.reuse, 0xffff0000, RZ, 0xc0, !PT ;  /* 0xffff0000904e7812 */ /* 0x040fe200078ec0ff */
[----:B------:R-:W-:Y:S01]  /*3c50*/  IMAD.U32 R144, R144, 0x10000, RZ ;  /* 0x0001000090907824 */ /* 0x000fe200078e00ff */
[----:B------:R-:W-:Y:S01]  /*3c60*/  SHF.R.U32.HI R84, RZ, 0x10, R79 ;  /* 0x00000010ff547819 */ /* 0x000fe2000001164f */
[----:B------:R-:W-:Y:S01]  /*3c70*/  FMUL.FTZ R80, R81, R76 ;  /* 0x0000004c51507220 */ /* 0x000fe20000410000 */
[----:B------:R-:W-:Y:S01]  /*3c80*/  SHF.R.U32.HI R86, RZ, 0x10, R77 ;  /* 0x00000010ff567819 */ /* 0x000fe2000001164d */
[----:B------:R-:W-:-:S02]  /*3c90*/  IMAD.U32 R77, R49, 0x10000, RZ ;  /* 0x00010000314d7824 */ /* 0x000fc400078e00ff */
[----:B------:R-:W-:Y:S01]  /*3ca0*/  FMUL.FTZ R81, R81, R78 ;  /* 0x0000004e51517220 */ /* 0x000fe20000410000 */
[----:B------:R-:W-:Y:S01]  /*3cb0*/  PRMT R141, R141, 0x5410, R84 ;  /* 0x000054108d8d7816 */ /* 0x000fe20000000054 */
[----:B------:R-:W-:Y:S01]  /*3cc0*/  IMAD.U32 R79, R51, 0x10000, RZ ;  /* 0x00010000334f7824 */ /* 0x000fe200078e00ff */
[----:B------:R-:W-:Y:S01]  /*3cd0*/  PRMT R143, R143, 0x5410, R86 ;  /* 0x000054108f8f7816 */ /* 0x000fe20000000056 */
[C---:B------:R-:W-:Y:S01]  /*3ce0*/  FFMA.FTZ R76, R77.reuse, R76, R81 ;  /* 0x0000004c4d4c7223 */ /* 0x040fe20000010051 */
[----:B------:R-:W-:Y:S01]  /*3cf0*/  FFMA.FTZ R49, R77, R78, -R80 ;  /* 0x0000004e4d317223 */ /* 0x000fe20000010850 */
[C---:B------:R-:W-:Y:S01]  /*3d00*/  LOP3.LUT R81, R50.reuse, 0xffff0000, RZ, 0xc0, !PT ;  /* 0xffff000032517812 */ /* 0x040fe200078ec0ff */
[C---:B------:R-:W-:Y:S01]  /*3d10*/  IMAD.U32 R78, R141.reuse, 0x10000, RZ ;  /* 0x000100008d4e7824 */ /* 0x040fe200078e00ff */
[----:B------:R-:W-:Y:S01]  /*3d20*/  LOP3.LUT R141, R141, 0xffff0000, RZ, 0xc0, !PT ;  /* 0xffff00008d8d7812 */ /* 0x000fe200078ec0ff */
[C---:B------:R-:W-:Y:S01]  /*3d30*/  IMAD.U32 R80, R143.reuse, 0x10000, RZ ;  /* 0x000100008f507824 */ /* 0x040fe200078e00ff */
[----:B------:R-:W-:Y:S01]  /*3d40*/  LOP3.LUT R143, R143, 0xffff0000, RZ, 0xc0, !PT ;  /* 0xffff00008f8f7812 */ /* 0x000fe200078ec0ff */
[----:B------:R-:W-:Y:S01]  /*3d50*/  IMAD.U32 R77, R50, 0x10000, RZ ;  /* 0x00010000324d7824 */ /* 0x000fe200078e00ff */
[----:B------:R-:W-:Y:S01]  /*3d60*/  LOP3.LUT R50, R51, 0xffff0000, RZ, 0xc0, !PT ;  /* 0xffff000033327812 */ /* 0x000fe200078ec0ff */
[----:B------:R-:W-:Y:S01]  /*3d70*/  FMUL.FTZ R86, R81, R78 ;  /* 0x0000004e51567220 */ /* 0x000fe20000410000 */
[----:B------:R-:W-:-:S02]  /*3d80*/  IMAD.U32 R51, R48, 0x10000, RZ ;  /* 0x0001000030337824 */ /* 0x000fc400078e00ff */
[-C--:B------:R-:W-:Y:S01]  /*3d90*/  FMUL.FTZ R84, R81, R80.reuse ;  /* 0x0000005051547220 */ /* 0x080fe20000410000 */
[----:B------:R-:W-:Y:S01]  /*3da0*/  LOP3.LUT R48, R48, 0xffff0000, RZ, 0xc0, !PT ;  /* 0xffff000030307812 */ /* 0x000fe200078ec0ff */
[C---:B------:R-:W-:Y:S01]  /*3db0*/  FFMA.FTZ R80, R77.reuse, R80, -R86 ;  /* 0x000000504d507223 */ /* 0x040fe20000010856 */
[----:B------:R-:W-:Y:S01]  /*3dc0*/  F2FP.BF16.F32.PACK_AB R49, R76, R49 ;  /* 0x000000314c31723e */ /* 0x000fe200000010ff */
        /* <DEDUP_REMOVED lines=13> */
.L_x_8826:
[----:B------:R-:W-:Y:S05]  /*3ea0*/  BSYNC B2 ;  /* 0x0000000000027941 */ /* 0x000fea0003800000 */
.L_x_8825:
[----:B------:R-:W-:Y:S02]  /*3eb0*/  ULDC.64 UR4, c[0x0][0x2e8] ;  /* 0x0000ba0000047ab9 */ /* 0x000fe40000000a00 */
[----:B------:R-:W-:-:S04]  /*3ec0*/  LEA R76, P3, R149, UR4, 0x1 ;  /* 0x00000004954c7c11 */ /* 0x000fc8000f8608ff */
[----:B------:R-:W-:-:S05]  /*3ed0*/  LEA.HI.X R77, R149, UR5, R150, 0x1, P3 ;  /* 0x00000005954d7c11 */ /* 0x000fca00098f0c96 */
[----:B--2---:R2:W-:Y:S04]  /*3ee0*/  STG.E.128 desc[UR42][R76.64], R48 ;  /* 0x000000304c007986 */ /* 0x0045e8000c101d2a */
.L_x_8820:
[----:B------:R-:W-:Y:S05]  /*3ef0*/  BSYNC B1 ;  /* 0x0000000000017941 */ /* 0x000fea0003800000 */
.L_x_8819:
        /* <DEDUP_REMOVED lines=57> */
.L_x_8832:
[----:B------:R-:W-:Y:S05]  /*4290*/  BSYNC B3 ;  /* 0x0000000000037941 */ /* 0x000fea0003800000 */
.L_x_8831:
[----:B------:R-:W-:Y:S02]  /*42a0*/  ULDC.64 UR4, c[0x0][0x2e8] ;  /* 0x0000ba0000047ab9 */ /* 0x000fe40000000a00 */
[----:B------:R-:W-:-:S04]  /*42b0*/  LEA R72, P3, R78, UR4, 0x1 ;  /* 0x000000044e487c11 */ /* 0x000fc8000f8608ff */
[----:B------:R-:W-:-:S05]  /*42c0*/  LEA.HI.X R73, R78, UR5, R79, 0x1, P3 ;  /* 0x000000054e497c11 */ /* 0x000fca00098f0c4f */
[----:B--2---:R2:W-:Y:S04]  /*42d0*/  STG.E.128 desc[UR42][R72.64], R48 ;  /* 0x0000003048007986 */ /* 0x0045e8000c101d2a */
.L_x_8830:
[----:B------:R-:W-:Y:S05]  /*42e0*/  BSYNC B2 ;  /* 0x0000000000027941 */ /* 0x000fea0003800000 */
.L_x_8829:
[----:B------:R-:W-:Y:S05]  /*42f0*/  @P1 BRA `(.L_x_8828) ;  /* 0x0000000000e41947 */ /* 0x000fea0003800000 */
        /* <DEDUP_REMOVED lines=13> */
[----:B------:R-:W-:Y:S01]  /*43d0*/  PRMT R132, R132, 0x5410, R69 ;  /* 0x0000541084847816 */ /* 0x000fe20000000045 */
[C---:B------:R-:W-:Y:S01]  /*43e0*/  IMAD.U32 R69, R49.reuse, 0x10000, RZ ;  /* 0x0001000031457824 */ /* 0x040fe200078e00ff */
        /* <DEDUP_REMOVED lines=14> */
[----:B------:R-:W-:Y:S01]  /*44d0*/  IMAD.U32 R131, R131, 0x10000, RZ ;  /* 0x0001000083837824 */ /* 0x000fe200078e00ff */
[----:B------:R-:W-:Y:S01]  /*44e0*/  LOP3.LUT R48, R48, 0xffff0000, RZ, 0xc0, !PT ;  /* 0xffff000030307812 */ /* 0x000fe200078ec0ff */
[----:B------:R-:W-:Y:S01]  /*44f0*/  FMUL.FTZ R71, R71, R73 ;  /* 0x0000004947477220 */ /* 0x000fe20000410000 */
[----:B------:R-:W-:-:S02]  /*4500*/  IMAD.U32 R123, R123, 0x10000, RZ ;  /* 0x000100007b7b7824 */ /* 0x000fc400078e00ff */
[C---:B------:R-:W-:Y:S01]  /*4510*/  FFMA.FTZ R78, R69.reuse, R72, -R78 ;  /* 0x00000048454e7223 */ /* 0x040fe2000001084e */
[----:B------:R-:W-:Y:S01]  /*4520*/  FFMA.FTZ R79, R69, R74, R79 ;  /* 0x0000004a454f7223 */ /* 0x000fe2000001004f */
[C---:B------:R-:W-:Y:S01]  /*4530*/  FMUL.FTZ R70, R50.reuse, R132 ;  /* 0x0000008432467220 */ /* 0x040fe20000410000 */
[----:B------:R-:W-:Y:S01]  /*4540*/  FMUL.FTZ R69, R50, R130 ;  /* 0x0000008232457220 */ /* 0x000fe20000410000 */
[----:B------:R-:W-:Y:S01]  /*4550*/  FFMA.FTZ R81, R68, R73, -R81 ;  /* 0x0000004944517223 */ /* 0x000fe20000010851 */
[----:B------:R-:W-:Y:S01]  /*4560*/  FMUL.FTZ R50, R48, R131 ;  /* 0x0000008330327220 */ /* 0x000fe20000410000 */
[----:B------:R-:W-:Y:S01]  /*4570*/  FFMA.FTZ R68, R68, R75, R71 ;  /* 0x0000004b44447223 */ /* 0x000fe20000010047 */
[-C--:B------:R-:W-:Y:S01]  /*4580*/  FMUL.FTZ R48, R48, R123.reuse ;  /* 0x0000007b30307220 */ /* 0x080fe20000410000 */
[----:B------:R-:W-:Y:S02]  /*4590*/  IMAD.U32 R51, R51, 0x10000, RZ ;  /* 0x0001000033337824 */ /* 0x000fe400078e00ff */
[----:B------:R-:W-:Y:S01]  /*45a0*/  FFMA.FTZ R50, R49, R123, -R50 ;  /* 0x0000007b31327223 */ /* 0x000fe20000010832 */
        /* <DEDUP_REMOVED lines=9> */
.L_x_8834:
[----:B------:R-:W-:Y:S05]  /*4640*/  BSYNC B2 ;  /* 0x0000000000027941 */ /* 0x000fea0003800000 */
.L_x_8833:
[----:B------:R-:W-:Y:S02]  /*4650*/  ULDC.64 UR4, c[0x0][0x2e8] ;  /* 0x0000ba0000047ab9 */ /* 0x000fe40000000a00 */
[----:B------:R-:W-:-:S04]  /*4660*/  LEA R68, P3, R77, UR4, 0x1 ;  /* 0x000000044d447c11 */ /* 0x000fc8000f8608ff */
[----:B------:R-:W-:-:S05]  /*4670*/  LEA.HI.X R69, R77, UR5, R76, 0x1, P3 ;  /* 0x000000054d457c11 */ /* 0x000fca00098f0c4c */
[----:B--2---:R3:W-:Y:S04]  /*4680*/  STG.E.128 desc[UR42][R68.64], R48 ;  /* 0x0000003044007986 */ /* 0x0047e8000c101d2a */
.L_x_8828:
[----:B------:R-:W-:Y:S05]  /*4690*/  BSYNC B1 ;  /* 0x0000000000017941 */ /* 0x000fea0003800000 */
.L_x_8827:
        /* <DEDUP_REMOVED lines=13> */
[----:B------:R-:W-:Y:S02]  /*4770*/  SHF.R.U64 R75, R64, 0x10, R65 ;  /* 0x00000010404b7819 */ /* 0x000fe40000001241 */
[--C-:B------:R-:W-:Y:S02]  /*4780*/  SHF.R.U64 R73, R66, 0x10, R67.reuse ;  /* 0x0000001042497819 */ /* 0x100fe40000001243 */
[----:B------:R-:W-:Y:S02]  /*4790*/  SHF.R.U32.HI R64, RZ, 0x10, R67 ;  /* 0x00000010ff407819 */ /* 0x000fe40000011643 */
[----:B------:R-:W-:Y:S01]  /*47a0*/  SHF.R.U32.HI R72, RZ, 0x10, R65 ;  /* 0x00000010ff487819 */ /* 0x000fe20000011641 */
[----:B--2---:R-:W-:Y:S01]  /*47b0*/  IMAD.U32 R65, R50, 0x10000, RZ ;  /* 0x0001000032417824 */ /* 0x004fe200078e00ff */
        /* <DEDUP_REMOVED lines=40> */
.L_x_8840:
[----:B------:R-:W-:Y:S05]  /*4a40*/  BSYNC B3 ;  /* 0x0000000000037941 */ /* 0x000fea0003800000 */
.L_x_8839:
[----:B------:R-:W-:Y:S02]  /*4a50*/  ULDC.64 UR4, c[0x0][0x2e8] ;  /* 0x0000ba0000047ab9 */ /* 0x000fe40000000a00 */
[----:B------:R-:W-:-:S04]  /*4a60*/  LEA R64, P3, R70, UR4, 0x1 ;  /* 0x0000000446407c11 */ /* 0x000fc8000f8608ff */
[----:B------:R-:W-:-:S05]  /*4a70*/  LEA.HI.X R65, R70, UR5, R71, 0x1, P3 ;  /* 0x0000000546417c11 */ /* 0x000fca00098f0c47 */
[----:B--2---:R3:W-:Y:S04]  /*4a80*/  STG.E.128 desc[UR42][R64.64], R48 ;  /* 0x0000003040007986 */ /* 0x0047e8000c101d2a */
.L_x_8838:
[----:B------:R-:W-:Y:S05]  /*4a90*/  BSYNC B2 ;  /* 0x0000000000027941 */ /* 0x000fea0003800000 */
.L_x_8837:
        /* <DEDUP_REMOVED lines=53> */
.L_x_8842:
[----:B------:R-:W-:Y:S05]  /*4df0*/  BSYNC B2 ;  /* 0x0000000000027941 */ /* 0x000fea0003800000 */
.L_x_8841:
[----:B------:R-:W-:Y:S02]  /*4e00*/  ULDC.64 UR4, c[0x0][0x2e8] ;  /* 0x0000ba0000047ab9 */ /* 0x000fe40000000a00 */
[----:B------:R-:W-:-:S04]  /*4e10*/  LEA R60, P3, R69, UR4, 0x1 ;  /* 0x00000004453c7c11 */ /* 0x000fc8000f8608ff */
[----:B------:R-:W-:-:S05]  /*4e20*/  LEA.HI.X R61, R69, UR5, R68, 0x1, P3 ;  /* 0x00000005453d7c11 */ /* 0x000fca00098f0c44 */
[----:B--2---:R4:W-:Y:S04]  /*4e30*/  STG.E.128 desc[UR42][R60.64], R48 ;  /* 0x000000303c007986 */ /* 0x0049e8000c101d2a */
.L_x_8836:
[----:B------:R-:W-:Y:S05]  /*4e40*/  BSYNC B1 ;  /* 0x0000000000017941 */ /* 0x000fea0003800000 */
.L_x_8835:
[----:B------:R-:W-:Y:S05]  /*4e50*/  @P5 BRA `(.L_x_8843) ;  /* 0x0000003800945947 */ /* 0x000fea0003800000 */
[----:B------:R-:W-:Y:S01]  /*4e60*/  IADD3 R119, P3, P4, R32, R118, R16 ;  /* 0x0000007620777210 */ /* 0x000fe20007c7e010 */
[----:B------:R-:W-:Y:S03]  /*4e70*/  BSSY B1, `(.L_x_8844) ;  /* 0x000003c000017945 */ /* 0x000fe60003800000 */
[----:B------:R-:W-:Y:S01]  /*4e80*/  IADD3.X R120, R35, R120, R17, P3, P4 ;  /* 0x0000007823787210 */ /* 0x000fe20001fe8411 */
[----:B------:R-:W-:Y:S08]  /*4e90*/  @P2 BRA `(.L_x_8845) ;  /* 0x0000000000e42947 */ /* 0x000ff00003800000 */
[----:B-1234-:R1:W2:Y:S01]  /*4ea0*/  LDS.128 R48, [R112+0x1b400] ;  /* 0x01b4000070307984 */ /* 0x01e2a20000000c00 */
[----:B------:R-:W-:Y:S01]  /*4eb0*/  ISETP.GE.AND P4, PT, R18, R121, PT ;  /* 0x000000791200720c */ /* 0x000fe20003f86270 */
[----:B------:R-:W-:Y:S01]  /*4ec0*/  BSSY B2, `(.L_x_8846) ;  /* 0x0000031000027945 */ /* 0x000fe20003800000 */
[----:B------:R-:W-:-:S11]  /*4ed0*/  IADD3 R64, P3, R119, R100, RZ ;  /* 0x0000006477407210 */ /* 0x000fd60007f7e0ff */
        /* <DEDUP_REMOVED lines=47> */
.L_x_8847:
[----:B------:R-:W-:Y:S05]  /*51d0*/  BSYNC B2 ;  /* 0x0000000000027941 */ /* 0x000fea0003800000 */
.L_x_8846:
[----:B------:R-:W-:Y:S01]  /*51e0*/  ULDC.64 UR4, c[0x0][0x2e8] ;  /* 0x0000ba0000047ab9 */ /* 0x000fe20000000a00 */
[----:B------:R-:W-:Y:S01]  /*51f0*/  IMAD.X R57, R120, 0x1, R41, P3 ;  /* 0x0000000178397824 */ /* 0x000fe200018e0629 */
[----:B------:R-:W-:-:S04]  /*5200*/  LEA R56, P3, R64, UR4, 0x1 ;  /* 0x0000000440387c11 */ /* 0x000fc8000f8608ff */
[----:B------:R-:W-:-:S05]  /*5210*/  LEA.HI.X R57, R64, UR5, R57, 0x1, P3 ;  /* 0x0000000540397c11 */ /* 0x000fca00098f0c39 */
[----:B--2---:R1:W-:Y:S04]  /*5220*/  STG.E.128 desc[UR42][R56.64], R48 ;  /* 0x0000003038007986 */ /* 0x0043e8000c101d2a */
.L_x_8845:
[----:B------:R-:W-:Y:S05]  /*5230*/  BSYNC B1 ;  /* 0x0000000000017941 */ /* 0x000fea0003800000 */
.L_x_8844:
        /* <DEDUP_REMOVED lines=52> */
.L_x_8849:
[----:B------:R-:W-:Y:S05]  /*5580*/  BSYNC B1 ;  /* 0x0000000000017941 */ /* 0x000fea0003800000 */
.L_x_8848:
[----:B------:R-:W-:Y:S01]  /*5590*/  ULDC.64 UR4, c[0x0][0x2e8] ;  /* 0x0000ba0000047ab9 */ /* 0x000fe20000000a00 */
[----:B------:R-:W-:Y:S01]  /*55a0*/  IMAD.X R120, R120, 0x1, R107, P3 ;  /* 0x0000000178787824 */ /* 0x000fe200018e066b */
[----:B------:R-:W-:-:S04]  /*55b0*/  LEA R52, P3, R119, UR4, 0x1 ;  /* 0x0000000477347c11 */ /* 0x000fc8000f8608ff */
[----:B------:R-:W-:-:S05]  /*55c0*/  LEA.HI.X R53, R119, UR5, R120, 0x1, P3 ;  /* 0x0000000577357c11 */ /* 0x000fca00098f0c78 */
[----:B--2---:R1:W-:Y:S01]  /*55d0*/  STG.E.128 desc[UR42][R52.64], R48 ;  /* 0x0000003034007986 */ /* 0x0043e2000c101d2a */
[----:B------:R-:W-:Y:S05]  /*55e0*/  BRA `(.L_x_8843) ;  /* 0x0000003000b07947 */ /* 0x000fea0003800000 */
.L_x_8807:
        /* <DEDUP_REMOVED lines=84> */
.L_x_8851:
[----:B------:R-:W-:Y:S05]  /*5b30*/  BSYNC B1 ;  /* 0x0000000000017941 */ /* 0x000fea0003800000 */
.L_x_8850:
        /* <DEDUP_REMOVED lines=68> */
.L_x_8852:
        /* <DEDUP_REMOVED lines=9> */
.L_x_9175:
[----:B------:R-:W-:Y:S05]  /*6010*/  BSYNC B1 ;  /* 0x0000000000017941 */ /* 0x000fea0003800000 */
.L_x_8853:
[----:B------:R-:W-:Y:S01]  /*6020*/  ISETP.GE.OR P4, PT, R22, R113, P2 ;  /* 0x000000711600720c */ /* 0x000fe20001786670 */
[----:B------:R-:W-:-:S12]  /*6030*/  BSSY B1, `(.L_x_8855) ;  /* 0x0000088000017945 */ /* 0x000fd80003800000 */
[----:B------:R-:W-:Y:S05]  /*6040*/  @P4 BRA `(.L_x_8856) ;  /* 0x0000000800184947 */ /* 0x000fea0003800000 */
[----:B------:R-:W3:Y:S01]  /*6050*/  LDL R80, [R1+0x10] ;  /* 0x0000100001507983 */ /* 0x000ee20000100800 */
[C---:B--2---:R-:W-:Y:S01]  /*6060*/  IMAD.WIDE.U32 R122, R22.reuse, R120, R118 ;  /* 0x00000078167a7225 */ /* 0x044fe200078e0076 */
[----:B------:R-:W-:Y:S03]  /*6070*/  BSSY B2, `(.L_x_8857) ;  /* 0x0000078000027945 */ /* 0x000fe60003800000 */
[----:B------:R-:W-:Y:S01]  /*6080*/  IMAD.SHL.U32 R83, R22, 0x40, RZ ;  /* 0x0000004016537824 */ /* 0x000fe200078e00ff */
        /* <DEDUP_REMOVED lines=15> */
[----:B------:R-:W-:Y:S01]  /*6180*/  LOP3.LUT R82, R82, 0x1c0, R83, 0xf8, !PT ;  /* 0x000001c052527812 */ /* 0x000fe200078ef853 */
[----:B------:R-:W-:-:S03]  /*6190*/  IMAD R83, R23, 0x4000, R21 ;  /* 0x0000400017537824 */ /* 0x000fc600078e0215 */
[----:B------:R-:W-:Y:S01]  /*61a0*/  LOP3.LUT R81, R80, 0x7fffe000, RZ, 0xc0, !PT ;  /* 0x7fffe00050517812 */ /* 0x000fe200078ec0ff */
[----:B------:R-:W-:Y:S01]  /*61b0*/  IMAD R80, R83, 0x2, R2 ;  /* 0x0000000253507824 */ /* 0x000fe200078e0202 */
[----:B------:R-:W-:-:S04]  /*61c0*/  LOP3.LUT R82, R82, R201, RZ, 0x3c, !PT ;  /* 0x000000c952527212 */ /* 0x000fc800078e3cff */
        /* <DEDUP_REMOVED lines=8> */
[----:B------:R-:W-:Y:S02]  /*6250*/  SHF.R.U32.HI R151, RZ, 0x10, R53 ;  /* 0x00000010ff977819 */ /* 0x000fe40000011635 */
[----:B------:R-:W-:Y:S02]  /*6260*/  SHF.R.U32.HI R149, RZ, 0x10, R49 ;  /* 0x00000010ff957819 */ /* 0x000fe40000011631 */
[--C-:B------:R-:W-:Y:S02]  /*6270*/  SHF.R.U64 R48, R50, 0x10, R51.reuse ;  /* 0x0000001032307819 */ /* 0x100fe40000001233 */
[----:B------:R-:W-:Y:S02]  /*6280*/  SHF.R.U32.HI R50, RZ, 0x10, R51 ;  /* 0x00000010ff327819 */ /* 0x000fe40000011633 */
[----:B------:R-:W-:-:S02]  /*6290*/  SHF.R.U64 R51, R52, 0x10, R53 ;  /* 0x0000001034337819 */ /* 0x000fc40000001235 */
[----:B------:R-:W-:Y:S02]  /*62a0*/  PRMT R52, R152, 0x5410, R151 ;  /* 0x0000541098347816 */ /* 0x000fe40000000097 */
[----:B------:R-:W-:Y:S01]  /*62b0*/  PRMT R53, R154, 0x5410, R149 ;  /* 0x000054109a357816 */ /* 0x000fe20000000095 */
[----:B-1----:R-:W-:Y:S01]  /*62c0*/  IMAD.U32 R149, R81, 0x10000, RZ ;  /* 0x0001000051957824 */ /* 0x002fe200078e00ff */
[--C-:B------:R-:W-:Y:S01]  /*62d0*/  SHF.R.U64 R49, R54, 0x10, R55.reuse ;  /* 0x0000001036317819 */ /* 0x100fe20000001237 */
[----:B------:R-:W-:Y:S01]  /*62e0*/  IMAD.U32 R54, R52, 0x10000, RZ ;  /* 0x0001000034367824 */ /* 0x000fe200078e00ff */
[----:B------:R-:W-:Y:S01]  /*62f0*/  SHF.R.U32.HI R55, RZ, 0x10, R55 ;  /* 0x00000010ff377819 */ /* 0x000fe20000011637 */
[----:B------:R-:W-:Y:S01]  /*6300*/  IMAD.U32 R152, R53, 0x10000, RZ ;  /* 0x0001000035987824 */ /* 0x000fe200078e00ff */
[----:B------:R-:W-:Y:S01]  /*6310*/  PRMT R51, R160, 0x5410, R51 ;  /* 0x00005410a0337816 */ /* 0x000fe20000000033 */
[C---:B------:R-:W-:Y:S01]  /*6320*/  FMUL.FTZ R154, R159.reuse, R54 ;  /* 0x000000369f9a7220 */ /* 0x040fe20000410000 */
[----:B------:R-:W-:Y:S01]  /*6330*/  PRMT R49, R158, 0x5410, R49 ;  /* 0x000054109e317816 */ /* 0x000fe20000000031 */
[-C--:B------:R-:W-:Y:S01]  /*6340*/  FMUL.FTZ R159, R159, R152.reuse ;  /* 0x000000989f9f7220 */ /* 0x080fe20000410000 */
[----:B------:R-:W-:Y:S01]  /*6350*/  PRMT R48, R132, 0x5432, R48 ;  /* 0x0000543284307816 */ /* 0x000fe20000000030 */
[----:B------:R-:W-:Y:S01]  /*6360*/  FFMA.FTZ R151, R149, R152, -R154 ;  /* 0x0000009895977223 */ /* 0x000fe2000001089a */
[----:B------:R-:W-:Y:S01]  /*6370*/  LOP3.LUT R152, R85, 0xffff0000, RZ, 0xc0, !PT ;  /* 0xffff000055987812 */ /* 0x000fe200078ec0ff */
[----:B------:R-:W-:Y:S01]  /*6380*/  FFMA.FTZ R149, R149, R54, R159 ;  /* 0x0000003695957223 */ /* 0x000fe2000001009f */
[----:B------:R-:W-:Y:S01]  /*6390*/  LOP3.LUT R159, R53, 0xffff0000, RZ, 0xc0, !PT ;  /* 0xffff0000359f7812 */ /* 0x000fe200078ec0ff */
[----:B------:R-:W-:Y:S01]  /*63a0*/  IMAD.U32 R85, R87, 0x10000, RZ ;  /* 0x0001000057557824 */ /* 0x000fe200078e00ff */
[----:B------:R-:W-:-:S02]  /*63b0*/  LOP3.LUT R53, R52, 0xffff0000, RZ, 0xc0, !PT ;  /* 0xffff000034357812 */ /* 0x000fc400078ec0ff */
[----:B------:R-:W-:-:S03]  /*63c0*/  LOP3.LUT R52, R81, 0xffff0000, RZ, 0xc0, !PT ;  /* 0xffff000051347812 */ /* 0x000fc600078ec0ff */
[C---:B------:R-:W-:Y:S01]  /*63d0*/  FMUL.FTZ R81, R152.reuse, R53 ;  /* 0x0000003598517220 */ /* 0x040fe20000410000 */
[----:B------:R-:W-:-:S03]  /*63e0*/  FMUL.FTZ R152, R152, R159 ;  /* 0x0000009f98987220 */ /* 0x000fc60000410000 */
[C---:B------:R-:W-:Y:S01]  /*63f0*/  FFMA.FTZ R54, R52.reuse, R159, -R81 ;  /* 0x0000009f34367223 */ /* 0x040fe20000010851 */
[----:B------:R-:W-:Y:S01]  /*6400*/  FFMA.FTZ R52, R52, R53, R152 ;  /* 0x0000003534347223 */ /* 0x000fe20000010098 */
[----:B------:R-:W-:Y:S02]  /*6410*/  PRMT R53, R133, 0x5432, R50 ;  /* 0x0000543285357816 */ /* 0x000fe40000000032 */
[----:B------:R-:W-:Y:S01]  /*6420*/  PRMT R50, R156, 0x5410, R55 ;  /* 0x000054109c327816 */ /* 0x000fe20000000037 */
[----:B------:R-:W-:Y:S01]  /*6430*/  IMAD.U32 R55, R83, 0x10000, RZ ;  /* 0x0001000053377824 */ /* 0x000fe200078e00ff */
[----:B------:R-:W-:Y:S01]  /*6440*/  PRMT R81, R134, 0x5432, R150 ;  /* 0x0000543286517816 */ /* 0x000fe20000000096 */
[C---:B------:R-:W-:Y:S01]  /*6450*/  IMAD.U32 R150, R53.reuse, 0x10000, RZ ;  /* 0x0001000035967824 */ /* 0x040fe200078e00ff */
[----:B------:R-:W-:Y:S01]  /*6460*/  LOP3.LUT R53, R53, 0xffff0000, RZ, 0xc0, !PT ;  /* 0xffff000035357812 */ /* 0x000fe200078ec0ff */
[----:B------:R-:W-:Y:S01]  /*6470*/  IMAD.U32 R152, R50, 0x10000, RZ ;  /* 0x0001000032987824 */ /* 0x000fe200078e00ff */
[----:B------:R-:W-:-:S03]  /*6480*/  F2FP.BF16.F32.PACK_AB R52, R52, R149 ;  /* 0x000000953434723e */ /* 0x000fc600000010ff */
[C---:B------:R-:W-:Y:S01]  /*6490*/  FMUL.FTZ R154, R85.reuse, R152 ;  /* 0x00000098559a7220 */ /* 0x040fe20000410000 */
[----:B------:R-:W-:-:S03]  /*64a0*/  FMUL.FTZ R85, R85, R150 ;  /* 0x0000009655557220 */ /* 0x000fc60000410000 */
[C---:B------:R-:W-:Y:S01]  /*64b0*/  FFMA.FTZ R150, R55.reuse, R150, -R154 ;  /* 0x0000009637967223 */ /* 0x040fe2000001089a */
[----:B------:R-:W-:Y:S01]  /*64c0*/  FFMA.FTZ R55, R55, R152, R85 ;  /* 0x0000009837377223 */ /* 0x000fe20000010055 */
[----:B------:R-:W-:Y:S01]  /*64d0*/  LOP3.LUT R85, R50, 0xffff0000, RZ, 0xc0, !PT ;  /* 0xffff000032557812 */ /* 0x000fe200078ec0ff */
[----:B------:R-:W-:Y:S01]  /*64e0*/  IMAD.U32 R154, R81, 0x10000, RZ ;  /* 0x00010000519a7824 */ /* 0x000fe200078e00ff */
        /* <DEDUP_REMOVED lines=10> */
[C---:B------:R-:W-:Y:S01]  /*6590*/  IMAD.U32 R83, R80.reuse, 0x10000, RZ ;  /* 0x0001000050537824 */ /* 0x040fe200078e00ff */
[----:B------:R-:W-:Y:S01]  /*65a0*/  LOP3.LUT R80, R80, 0xffff0000, RZ, 0xc0, !PT ;  /* 0xffff000050507812 */ /* 0x000fe200078ec0ff */
[C---:B------:R-:W-:Y:S01]  /*65b0*/  FMUL.FTZ R156, R85.reuse, R152 ;  /* 0x00000098559c7220 */ /* 0x040fe20000410000 */
[----:B------:R-:W-:Y:S01]  /*65c0*/  FMUL.FTZ R85, R85, R154 ;  /* 0x0000009a55557220 */ /* 0x000fe20000410000 */
[----:B------:R-:W-:-:S02]  /*65d0*/  F2FP.BF16.F32.PACK_AB R50, R50, R55 ;  /* 0x000000373232723e */ /* 0x000fc400000010ff */
[C---:B------:R-:W-:Y:S01]  /*65e0*/  FFMA.FTZ R156, R83.reuse, R154, -R156 ;  /* 0x0000009a539c7223 */ /* 0x040fe2000001089c */
[----:B------:R-:W-:Y:S01]  /*65f0*/  FFMA.FTZ R85, R83, R152, R85 ;  /* 0x0000009853557223 */ /* 0x000fe20000010055 */
[----:B------:R-:W-:Y:S01]  /*6600*/  LOP3.LUT R83, R51, 0xffff0000, RZ, 0xc0, !PT ;  /* 0xffff000033537812 */ /* 0x000fe200078ec0ff */
[----:B------:R-:W-:Y:S01]  /*6610*/  IMAD.U32 R152, R48, 0x10000, RZ ;  /* 0x0001000030987824 */ /* 0x000fe200078e00ff */
[----:B------:R-:W-:-:S03]  /*6620*/  LOP3.LUT R51, R81, 0xffff0000, RZ, 0xc0, !PT ;  /* 0xffff000051337812 */ /* 0x000fc600078ec0ff */
[C---:B------:R-:W-:Y:S02]  /*6630*/  FMUL.FTZ R81, R84.reuse, R83 ;  /* 0x0000005354517220 */ /* 0x040fe40000410000 */
[-C--:B------:R-:W-:Y:S02]  /*6640*/  FMUL.FTZ R84, R84, R51.reuse ;  /* 0x0000003354547220 */ /* 0x080fe40000410000 */
[----:B------:R-:W-:Y:S01]  /*6650*/  FFMA.FTZ R51, R80, R51, -R81 ;  /* 0x0000003350337223 */ /* 0x000fe20000010851 */
[----:B------:R-:W-:Y:S02]  /*6660*/  IMAD.U32 R81, R82, 0x10000, RZ ;  /* 0x0001000052517824 */ /* 0x000fe400078e00ff */
[----:B------:R-:W-:Y:S01]  /*6670*/  FFMA.FTZ R80, R80, R83, R84 ;  /* 0x0000005350507223 */ /* 0x000fe20000010054 */
[C---:B------:R-:W-:Y:S01]  /*6680*/  IMAD.U32 R83, R86.reuse, 0x10000, RZ ;  /* 0x0001000056537824 */ /* 0x040fe200078e00ff */
[----:B------:R-:W-:Y:S01]  /*6690*/  LOP3.LUT R86, R86, 0xffff0000, RZ, 0xc0, !PT ;  /* 0xffff000056567812 */ /* 0x000fe200078ec0ff */
[C---:B------:R-:W-:Y:S01]  /*66a0*/  IMAD.U32 R84, R49.reuse, 0x10000, RZ ;  /* 0x0001000031547824 */ /* 0x040fe200078e00ff */
[----:B------:R-:W-:-:S02]  /*66b0*/  LOP3.LUT R49, R49, 0xffff0000, RZ, 0xc0, !PT ;  /* 0xffff000031317812 */ /* 0x000fc400078ec0ff */
[----:B------:R-:W-:Y:S01]  /*66c0*/  LOP3.LUT R82, R82, 0xffff0000, RZ, 0xc0, !PT ;  /* 0xffff000052527812 */ /* 0x000fe200078ec0ff */
[C---:B------:R-:W-:Y:S01]  /*66d0*/  FMUL.FTZ R154, R83.reuse, R84 ;  /* 0x00000054539a7220 */ /* 0x040fe20000410000 */
[----:B------:R-:W-:Y:S01]  /*66e0*/  FMUL.FTZ R83, R83, R152 ;  /* 0x0000009853537220 */ /* 0x000fe20000410000 */
[----:B------:R-:W-:Y:S01]  /*66f0*/  FMUL.FTZ R87, R86, R49 ;  /* 0x0000003156577220 */ /* 0x000fe20000410000 */
[----:B------:R-:W-:Y:S01]  /*6700*/  F2FP.BF16.F32.PACK_AB R156, R51, R156 ;  /* 0x0000009c339c723e */ /* 0x000fe200000010ff */
[C---:B------:R-:W-:Y:S01]  /*6710*/  FFMA.FTZ R154, R81.reuse, R152, -R154 ;  /* 0x00000098519a7223 */ /* 0x040fe2000001089a */
[----:B------:R-:W-:Y:S01]  /*6720*/  FFMA.FTZ R83, R81, R84, R83 ;  /* 0x0000005451537223 */ /* 0x000fe20000010053 */
[----:B------:R-:W-:Y:S02]  /*6730*/  LOP3.LUT R81, R48, 0xffff0000, RZ, 0xc0, !PT ;  /* 0xffff000030517812 */ /* 0x000fe400078ec0ff */
[----:B------:R-:W-:Y:S01]  /*6740*/  F2FP.BF16.F32.PACK_AB R84, R80, R85 ;  /* 0x000000555054723e */ /* 0x000fe200000010ff */
[----:B------:R-:W-:-:S02]  /*6750*/  IMAD.MOV.U32 R80, RZ, RZ, R156 ;  /* 0x000000ffff507224 */ /* 0x000fc400078e009c */
[-C--:B------:R-:W-:Y:S01]  /*6760*/  FMUL.FTZ R86, R86, R81.reuse ;  /* 0x0000005156567220 */ /* 0x080fe20000410000 */
[----:B------:R-:W-:Y:S01]  /*6770*/  FFMA.FTZ R87, R82, R81, -R87 ;  /* 0x0000005152577223 */ /* 0x000fe20000010857 */
[----:B------:R-:W-:Y:S01]  /*6780*/  F2FP.BF16.F32.PACK_AB R81, R54, R151 ;  /* 0x000000973651723e */ /* 0x000fe200000010ff */
[----:B------:R-:W-:Y:S02]  /*6790*/  IMAD.MOV.U32 R85, RZ, RZ, R52 ;  /* 0x000000ffff557224 */ /* 0x000fe400078e0034 */
[----:B------:R-:W-:Y:S01]  /*67a0*/  FFMA.FTZ R86, R82, R49, R86 ;  /* 0x0000003152567223 */ /* 0x000fe20000010056 */
[----:B------:R-:W-:Y:S01]  /*67b0*/  F2FP.BF16.F32.PACK_AB R82, R87, R154 ;  /* 0x0000009a5752723e */ /* 0x000fe200000010ff */
[----:B------:R-:W-:-:S03]  /*67c0*/  IMAD.MOV.U32 R87, RZ, RZ, R50 ;  /* 0x000000ffff577224 */ /* 0x000fc600078e0032 */
[----:B------:R-:W-:Y:S01]  /*67d0*/  F2FP.BF16.F32.PACK_AB R86, R86, R83 ;  /* 0x000000535656723e */ /* 0x000fe200000010ff */
[----:B------:R-:W-:-:S07]  /*67e0*/  IMAD.MOV.U32 R83, RZ, RZ, R53 ;  /* 0x000000ffff537224 */ /* 0x000fce00078e0035 */
.L_x_8858:
[----:B------:R-:W-:Y:S05]  /*67f0*/  BSYNC B2 ;  /* 0x0000000000027941 */ /* 0x000fea0003800000 */
.L_x_8857:
        /* <DEDUP_REMOVED lines=11> */
.L_x_8856:
[----:B------:R-:W-:Y:S05]  /*68b0*/  BSYNC B1 ;  /* 0x0000000000017941 */ /* 0x000fea0003800000 */
.L_x_8855:
[----:B------:R-:W-:Y:S01]  /*68c0*/  ISETP.GE.OR P4, PT, R214, R113, P2 ;  /* 0x00000071d600720c */ /* 0x000fe20001786670 */
[----:B------:R-:W-:-:S12]  /*68d0*/  BSSY B1, `(.L_x_8859) ;  /* 0x0000087000017945 */ /* 0x000fd80003800000 */
[----:B------:R-:W-:Y:S05]  /*68e0*/  @P4 BRA `(.L_x_8860) ;  /* 0x0000000800144947 */ /* 0x000fea0003800000 */
[----:B-1----:R-:W3:Y:S01]  /*68f0*/  LDL R48, [R1+0x10] ;  /* 0x0000100001307983 */ /* 0x002ee20000100800 */
[----:B--2---:R-:W-:Y:S01]  /*6900*/  IMAD.WIDE.U32 R80, R214, R120, R118 ;  /* 0x00000078d6507225 */ /* 0x004fe200078e0076 */
[----:B------:R-:W-:Y:S01]  /*6910*/  SHF.R.U32.HI R51, RZ, 0x3, R196 ;  /* 0x00000003ff337819 */ /* 0x000fe200000116c4 */
[----:B------:R-:W-:Y:S01]  /*6920*/  BSSY B2, `(.L_x_8861) ;  /* 0x0000076000027945 */ /* 0x000fe20003800000 */
        /* <DEDUP_REMOVED lines=27> */
[----:B------:R-:W-:Y:S01]  /*6ae0*/  SHF.R.U32.HI R123, RZ, 0x10, R57 ;  /* 0x00000010ff7b7819 */ /* 0x000fe20000011639 */
[----:B-1----:R-:W-:Y:S01]  /*6af0*/  IMAD.U32 R86, R49, 0x10000, RZ ;  /* 0x0001000031567824 */ /* 0x002fe200078e00ff */
        /* <DEDUP_REMOVED lines=8> */
[----:B------:R-:W-:Y:S01]  /*6b80*/  LOP3.LUT R49, R49, 0xffff0000, RZ, 0xc0, !PT ;  /* 0xffff000031317812 */ /* 0x000fe200078ec0ff */
[-C--:B------:R-:W-:Y:S01]  /*6b90*/  FMUL.FTZ R146, R122, R123.reuse ;  /* 0x0000007b7a927220 */ /* 0x080fe20000410000 */
[----:B------:R-:W-:Y:S01]  /*6ba0*/  SHF.R.U64 R60, R60, 0x10, R61 ;  /* 0x000000103c3c7819 */ /* 0x000fe2000000123d */
[C---:B------:R-:W-:Y:S01]  /*6bb0*/  FFMA.FTZ R122, R86.reuse, R123, -R145 ;  /* 0x0000007b567a7223 */ /* 0x040fe20000010891 */
[----:B------:R-:W-:Y:S01]  /*6bc0*/  SHF.R.U32.HI R123, RZ, 0x10, R59 ;  /* 0x00000010ff7b7819 */ /* 0x000fe2000001163b */
[----:B------:R-:W-:Y:S01]  /*6bd0*/  FFMA.FTZ R86, R86, R87, R146 ;  /* 0x0000005756567223 */ /* 0x000fe20000010092 */
[C---:B------:R-:W-:Y:S01]  /*6be0*/  FMUL.FTZ R146, R53.reuse, R168 ;  /* 0x000000a835927220 */ /* 0x040fe20000410000 */
[----:B------:R-:W-:Y:S01]  /*6bf0*/  FMUL.FTZ R87, R53, R164 ;  /* 0x000000a435577220 */ /* 0x000fe20000410000 */
[----:B------:R-:W-:Y:S01]  /*6c00*/  PRMT R162, R162, 0x5410, R123 ;  /* 0x00005410a2a27816 */ /* 0x000fe2000000007b */
[----:B------:R-:W-:-:S02]  /*6c10*/  IMAD.U32 R123, R55, 0x10000, RZ ;  /* 0x00010000377b7824 */ /* 0x000fc400078e00ff */
[C---:B------:R-:W-:Y:S01]  /*6c20*/  FFMA.FTZ R53, R49.reuse, R164, -R146 ;  /* 0x000000a431357223 */ /* 0x040fe20000010892 */
[----:B------:R-:W-:Y:S01]  /*6c30*/  FFMA.FTZ R49, R49, R168, R87 ;  /* 0x000000a831317223 */ /* 0x000fe20000010057 */
[----:B------:R-:W-:Y:S01]  /*6c40*/  SHF.R.U32.HI R87, RZ, 0x10, R63 ;  /* 0x00000010ff577819 */ /* 0x000fe2000001163f */
[C---:B------:R-:W-:Y:S01]  /*6c50*/  IMAD.U32 R148, R162.reuse, 0x10000, RZ ;  /* 0x00010000a2947824 */ /* 0x040fe200078e00ff */
[----:B------:R-:W-:Y:S02]  /*6c60*/  LOP3.LUT R61, R162, 0xffff0000, RZ, 0xc0, !PT ;  /* 0xffff0000a23d7812 */ /* 0x000fe400078ec0ff */
[----:B------:R-:W-:Y:S01]  /*6c70*/  PRMT R166, R166, 0x5410, R87 ;  /* 0x00005410a6a67816 */ /* 0x000fe20000000057 */
[----:B------:R-:W-:Y:S01]  /*6c80*/  IMAD.U32 R87, R51, 0x10000, RZ ;  /* 0x0001000033577824 */ /* 0x000fe200078e00ff */
[----:B------:R-:W-:Y:S02]  /*6c90*/  PRMT R167, R167, 0x5410, R60 ;  /* 0x00005410a7a77816 */ /* 0x000fe4000000003c */
[----:B------:R-:W-:Y:S01]  /*6ca0*/  SHF.R.U64 R62, R62, 0x10, R63 ;  /* 0x000000103e3e7819 */ /* 0x000fe2000000123f */
[----:B------:R-:W-:Y:S01]  /*6cb0*/  IMAD.U32 R146, R166, 0x10000, RZ ;  /* 0x00010000a6927824 */ /* 0x000fe200078e00ff */
[----:B------:R-:W-:Y:S01]  /*6cc0*/  SHF.R.U64 R58, R58, 0x10, R59 ;  /* 0x000000103a3a7819 */ /* 0x000fe2000000123b */
[C---:B------:R-:W-:Y:S01]  /*6cd0*/  IMAD.U32 R60, R167.reuse, 0x10000, RZ ;  /* 0x00010000a73c7824 */ /* 0x040fe200078e00ff */
[----:B------:R-:W-:Y:S01]  /*6ce0*/  LOP3.LUT R167, R167, 0xffff0000, RZ, 0xc0, !PT ;  /* 0xffff0000a7a77812 */ /* 0x000fe200078ec0ff */
[C---:B------:R-:W-:Y:S01]  /*6cf0*/  FMUL.FTZ R150, R123.reuse, R146 ;  /* 0x000000927b967220 */ /* 0x040fe20000410000 */
[----:B------:R-:W-:Y:S01]  /*6d00*/  FMUL.FTZ R123, R123, R148 ;  /* 0x000000947b7b7220 */ /* 0x000fe20000410000 */
[----:B------:R-:W-:-:S02]  /*6d10*/  PRMT R165, R165, 0x5410, R62 ;  /* 0x00005410a5a57816 */ /* 0x000fc4000000003e */
[C---:B------:R-:W-:Y:S01]  /*6d20*/  FFMA.FTZ R150, R87.reuse, R148, -R150 ;  /* 0x0000009457967223 */ /* 0x040fe20000010896 */
[----:B------:R-:W-:Y:S01]  /*6d30*/  FFMA.FTZ R123, R87, R146, R123 ;  /* 0x00000092577b7223 */ /* 0x000fe2000001007b */
[----:B------:R-:W-:Y:S02]  /*6d40*/  SHF.R.U64 R146, R56, 0x10, R57 ;  /* 0x0000001038927819 */ /* 0x000fe40000001239 */
[----:B------:R-:W-:Y:S02]  /*6d50*/  LOP3.LUT R57, R166, 0xffff0000, RZ, 0xc0, !PT ;  /* 0xffff0000a6397812 */ /* 0x000fe400078ec0ff */
[----:B------:R-:W-:Y:S01]  /*6d60*/  LOP3.LUT R148, R55, 0xffff0000, RZ, 0xc0, !PT ;  /* 0xffff000037947812 */ /* 0x000fe200078ec0ff */
[----:B------:R-:W-:Y:S01]  /*6d70*/  IMAD.U32 R55, R48, 0x10000, RZ ;  /* 0x0001000030377824 */ /* 0x000fe200078e00ff */
[----:B------:R-:W-:Y:S02]  /*6d80*/  LOP3.LUT R56, R51, 0xffff0000, RZ, 0xc0, !PT ;  /* 0xffff000033387812 */ /* 0x000fe400078ec0ff */
[----:B------:R-:W-:Y:S01]  /*6d90*/  PRMT R163, R163, 0x5410, R146 ;  /* 0x00005410a3a37816 */ /* 0x000fe20000000092 */
[C---:B------:R-:W-:Y:S01]  /*6da0*/  FMUL.FTZ R51, R148.reuse, R57 ;  /* 0x0000003994337220 */ /* 0x040fe20000410000 */
[----:B------:R-:W-:Y:S01]  /*6db0*/  FMUL.FTZ R148, R148, R61 ;  /* 0x0000003d94947220 */ /* 0x000fe20000410000 */
[----:B------:R-:W-:-:S02]  /*6dc0*/  PRMT R161, R161, 0x5410, R58 ;  /* 0x00005410a1a17816 */ /* 0x000fc4000000003a */
[C---:B------:R-:W-:Y:S01]  /*6dd0*/  FFMA.FTZ R51, R56.reuse, R61, -R51 ;  /* 0x0000003d38337223 */ /* 0x040fe20000010833 */
[----:B------:R-:W-:Y:S01]  /*6de0*/  FFMA.FTZ R56, R56, R57, R148 ;  /* 0x0000003938387223 */ /* 0x000fe20000010094 */
[----:B------:R-:W-:Y:S01]  /*6df0*/  IMAD.U32 R57, R52, 0x10000, RZ ;  /* 0x0001000034397824 */ /* 0x000fe200078e00ff */
[----:B------:R-:W-:Y:S01]  /*6e00*/  LOP3.LUT R59, R48, 0xffff0000, RZ, 0xc0, !PT ;  /* 0xffff0000303b7812 */ /* 0x000fe200078ec0ff */
[C---:B------:R-:W-:Y:S01]  /*6e10*/  IMAD.U32 R146, R163.reuse, 0x10000, RZ ;  /* 0x00010000a3927824 */ /* 0x040fe200078e00ff */
[----:B------:R-:W-:Y:S01]  /*6e20*/  LOP3.LUT R163, R163, 0xffff0000, RZ, 0xc0, !PT ;  /* 0xffff0000a3a37812 */ /* 0x000fe200078ec0ff */
[C---:B------:R-:W-:Y:S01]  /*6e30*/  FMUL.FTZ R148, R57.reuse, R60 ;  /* 0x0000003c39947220 */ /* 0x040fe20000410000 */
[C---:B------:R-:W-:Y:S02]  /*6e40*/  IMAD.U32 R48, R50.reuse, 0x10000, RZ ;  /* 0x0001000032307824 */ /* 0x040fe400078e00ff */
[-C--:B------:R-:W-:Y:S01]  /*6e50*/  FMUL.FTZ R61, R57, R146.reuse ;  /* 0x00000092393d7220 */ /* 0x080fe20000410000 */
[----:B------:R-:W-:Y:S01]  /*6e60*/  LOP3.LUT R50, R50, 0xffff0000, RZ, 0xc0, !PT ;  /* 0xffff000032327812 */ /* 0x000fe200078ec0ff */
[----:B------:R-:W-:Y:S01]  /*6e70*/  FFMA.FTZ R57, R55, R146, -R148 ;  /* 0x0000009237397223 */ /* 0x000fe20000010894 */
[----:B------:R-:W-:Y:S01]  /*6e80*/  F2FP.BF16.F32.PACK_AB R53, R53, R122 ;  /* 0x0000007a3535723e */ /* 0x000fe200000010ff */
[----:B------:R-:W-:Y:S01]  /*6e90*/  FFMA.FTZ R55, R55, R60, R61 ;  /* 0x0000003c37377223 */ /* 0x000fe2000001003d */
        /* <DEDUP_REMOVED lines=8> */
[----:B------:R-:W-:Y:S01]  /*6f20*/  F2FP.BF16.F32.PACK_AB R86, R49, R86 ;  /* 0x000000563156723e */ /* 0x000fe200000010ff */
[C---:B------:R-:W-:Y:S01]  /*6f30*/  FFMA.FTZ R58, R59.reuse, R163, -R58 ;  /* 0x000000a33b3a7223 */ /* 0x040fe2000001083a */
[----:B------:R-:W-:Y:S01]  /*6f40*/  FFMA.FTZ R60, R59, R167, R60 ;  /* 0x000000a73b3c7223 */ /* 0x000fe2000001003c */
[C---:B------:R-:W-:Y:S01]  /*6f50*/  IMAD.U32 R59, R161.reuse, 0x10000, RZ ;  /* 0x00010000a13b7824 */ /* 0x040fe200078e00ff */
[----:B------:R-:W-:Y:S01]  /*6f60*/  LOP3.LUT R161, R161, 0xffff0000, RZ, 0xc0, !PT ;  /* 0xffff0000a1a17812 */ /* 0x000fe200078ec0ff */
[----:B------:R-:W-:Y:S01]  /*6f70*/  IMAD.MOV.U32 R49, RZ, RZ, R53 ;  /* 0x000000ffff317224 */ /* 0x000fe200078e0035 */
[----:B------:R-:W-:Y:S01]  /*6f80*/  F2FP.BF16.F32.PACK_AB R56, R56, R123 ;  /* 0x0000007b3838723e */ /* 0x000fe200000010ff */
[-C--:B------:R-:W-:Y:S01]  /*6f90*/  FMUL.FTZ R62, R52, R59.reuse ;  /* 0x0000003b343e7220 */ /* 0x080fe20000410000 */
[----:B------:R-:W-:Y:S01]  /*6fa0*/  FFMA.FTZ R52, R48, R59, -R63 ;  /* 0x0000003b30347223 */ /* 0x000fe2000001083f */
[C---:B------:R-:W-:Y:S01]  /*6fb0*/  FMUL.FTZ R59, R54.reuse, R165 ;  /* 0x000000a5363b7220 */ /* 0x040fe20000410000 */
[----:B------:R-:W-:Y:S01]  /*6fc0*/  FMUL.FTZ R54, R54, R161 ;  /* 0x000000a136367220 */ /* 0x000fe20000410000 */
[----:B------:R-:W-:Y:S01]  /*6fd0*/  F2FP.BF16.F32.PACK_AB R55, R60, R55 ;  /* 0x000000373c37723e */ /* 0x000fe200000010ff */
[----:B------:R-:W-:Y:S01]  /*6fe0*/  FFMA.FTZ R62, R48, R61, R62 ;  /* 0x0000003d303e7223 */ /* 0x000fe2000001003e */
        /* <DEDUP_REMOVED lines=8> */
[----:B------:R-:W-:-:S07]  /*7070*/  IMAD.MOV.U32 R55, RZ, RZ, R56 ;  /* 0x000000ffff377224 */ /* 0x000fce00078e0038 */
.L_x_8862:
[----:B------:R-:W-:Y:S05]  /*7080*/  BSYNC B2 ;  /* 0x0000000000027941 */ /* 0x000fea0003800000 */
.L_x_8861:
        /* <DEDUP_REMOVED lines=11> */
.L_x_8860:
[----:B------:R-:W-:Y:S05]  /*7140*/  BSYNC B1 ;  /* 0x0000000000017941 */ /* 0x000fea0003800000 */
.L_x_8859:
[----:B------:R-:W-:Y:S01]  /*7150*/  ISETP.GE.OR P4, PT, R213, R113, P2 ;  /* 0x00000071d500720c */ /* 0x000fe20001786670 */
[----:B------:R-:W-:-:S12]  /*7160*/  BSSY B1, `(.L_x_8863) ;  /* 0x0000089000017945 */ /* 0x000fd80003800000 */
[----:B------:R-:W-:Y:S05]  /*7170*/  @P4 BRA `(.L_x_8864) ;  /* 0x00000008001c4947 */ /* 0x000fea0003800000 */
[----:B-1-3--:R-:W3:Y:S01]  /*7180*/  LDL R48, [R1+0x10] ;  /* 0x0000100001307983 */ /* 0x00aee20000100800 */
        /* <DEDUP_REMOVED lines=31> */
[----:B------:R-:W-:Y:S01]  /*7380*/  IMAD.U32 R82, R55, 0x10000, RZ ;  /* 0x0001000037527824 */ /* 0x000fe200078e00ff */
[----:B------:R-:W-:Y:S02]  /*7390*/  SHF.R.U64 R80, R66, 0x10, R67 ;  /* 0x0000001042507819 */ /* 0x000fe40000001243 */
[----:B------:R-:W-:Y:S02]  /*73a0*/  PRMT R144, R144, 0x5410, R85 ;  /* 0x0000541090907816 */ /* 0x000fe40000000055 */
[----:B------:R-:W-:Y:S01]  /*73b0*/  SHF.R.U64 R62, R64, 0x10, R65 ;  /* 0x00000010403e7819 */ /* 0x000fe20000001241 */
[----:B-1----:R-:W-:Y:S01]  /*73c0*/  IMAD.U32 R64, R50, 0x10000, RZ ;  /* 0x0001000032407824 */ /* 0x002fe200078e00ff */
[----:B------:R-:W-:-:S02]  /*73d0*/  PRMT R155, R155, 0x5410, R84 ;  /* 0x000054109b9b7816 */ /* 0x000fc40000000054 */
[----:B------:R-:W-:Y:S01]  /*73e0*/  SHF.R.U64 R66, R68, 0x10, R69 ;  /* 0x0000001044427819 */ /* 0x000fe20000001245 */
[----:B------:R-:W-:Y:S01]  /*73f0*/  IMAD.U32 R68, R51, 0x10000, RZ ;  /* 0x0001000033447824 */ /* 0x000fe200078e00ff */
[----:B------:R-:W-:Y:S01]  /*7400*/  PRMT R153, R153, 0x5410, R80 ;  /* 0x0000541099997816 */ /* 0x000fe20000000050 */
[----:B------:R-:W-:Y:S01]  /*7410*/  IMAD.U32 R80, R144, 0x10000, RZ ;  /* 0x0001000090507824 */ /* 0x000fe200078e00ff */
[----:B------:R-:W-:Y:S02]  /*7420*/  SHF.R.U64 R70, R70, 0x10, R71 ;  /* 0x0000001046467819 */ /* 0x000fe40000001247 */
[----:B------:R-:W-:Y:S01]  /*7430*/  PRMT R157, R157, 0x5410, R62 ;  /* 0x000054109d9d7816 */ /* 0x000fe2000000003e */
[----:B------:R-:W-:Y:S01]  /*7440*/  IMAD.U32 R62, R155, 0x10000, RZ ;  /* 0x000100009b3e7824 */ /* 0x000fe200078e00ff */
[----:B------:R-:W-:Y:S01]  /*7450*/  SHF.R.U32.HI R81, RZ, 0x10, R67 ;  /* 0x00000010ff517819 */ /* 0x000fe20000011643 */
[----:B------:R-:W-:Y:S01]  /*7460*/  IMAD.U32 R67, R49, 0x10000, RZ ;  /* 0x0001000031437824 */ /* 0x000fe200078e00ff */
[----:B------:R-:W-:Y:S01]  /*7470*/  PRMT R143, R143, 0x5410, R66 ;  /* 0x000054108f8f7816 */ /* 0x000fe20000000042 */
[----:B------:R-:W-:Y:S01]  /*7480*/  FMUL.FTZ R66, R83, R80 ;  /* 0x0000005053427220 */ /* 0x000fe20000410000 */
[----:B------:R-:W-:-:S02]  /*7490*/  SHF.R.U32.HI R71, RZ, 0x10, R71 ;  /* 0x00000010ff477819 */ /* 0x000fc40000011647 */
[----:B------:R-:W-:Y:S01]  /*74a0*/  PRMT R141, R141, 0x5410, R70 ;  /* 0x000054108d8d7816 */ /* 0x000fe20000000046 */
[-C--:B------:R-:W-:Y:S01]  /*74b0*/  FMUL.FTZ R70, R83, R62.reuse ;  /* 0x0000003e53467220 */ /* 0x080fe20000410000 */
[----:B------:R-:W-:Y:S01]  /*74c0*/  LOP3.LUT R69, R53, 0xffff0000, RZ, 0xc0, !PT ;  /* 0xffff000035457812 */ /* 0x000fe200078ec0ff */
[C---:B------:R-:W-:Y:S01]  /*74d0*/  FFMA.FTZ R62, R67.reuse, R62, -R66 ;  /* 0x0000003e433e7223 */ /* 0x040fe20000010842 */
[----:B------:R-:W-:Y:S01]  /*74e0*/  PRMT R142, R142, 0x5410, R71 ;  /* 0x000054108e8e7816 */ /* 0x000fe20000000047 */
[----:B------:R-:W-:Y:S01]  /*74f0*/  FFMA.FTZ R67, R67, R80, R70 ;  /* 0x0000005043437223 */ /* 0x000fe20000010046 */
[----:B------:R-:W-:Y:S01]  /*7500*/  LOP3.LUT R144, R144, 0xffff0000, RZ, 0xc0, !PT ;  /* 0xffff000090907812 */ /* 0x000fe200078ec0ff */
[----:B------:R-:W-:Y:S01]  /*7510*/  IMAD.U32 R53, R52, 0x10000, RZ ;  /* 0x0001000034357824 */ /* 0x000fe200078e00ff */
[----:B------:R-:W-:Y:S01]  /*7520*/  PRMT R140, R140, 0x5410, R81 ;  /* 0x000054108c8c7816 */ /* 0x000fe20000000051 */
[----:B------:R-:W-:Y:S01]  /*7530*/  IMAD.U32 R81, R142, 0x10000, RZ ;  /* 0x000100008e517824 */ /* 0x000fe200078e00ff */
[----:B------:R-:W-:Y:S01]  /*7540*/  LOP3.LUT R66, R155, 0xffff0000, RZ, 0xc0, !PT ;  /* 0xffff00009b427812 */ /* 0x000fe200078ec0ff */
[----:B------:R-:W-:Y:S01]  /*7550*/  FMUL.FTZ R84, R69, R144 ;  /* 0x0000009045547220 */ /* 0x000fe20000410000 */
[----:B------:R-:W-:Y:S01]  /*7560*/  LOP3.LUT R63, R49, 0xffff0000, RZ, 0xc0, !PT ;  /* 0xffff0000313f7812 */ /* 0x000fe200078ec0ff */
[----:B------:R-:W-:-:S02]  /*7570*/  IMAD.U32 R71, R140, 0x10000, RZ ;  /* 0x000100008c477824 */ /* 0x000fc400078e00ff */
[C---:B------:R-:W-:Y:S01]  /*7580*/  FMUL.FTZ R83, R82.reuse, R81 ;  /* 0x0000005152537220 */ /* 0x040fe20000410000 */
[-C--:B------:R-:W-:Y:S01]  /*7590*/  FMUL.FTZ R70, R69, R66.reuse ;  /* 0x0000004245467220 */ /* 0x080fe20000410000 */
[----:B------:R-:W-:Y:S01]  /*75a0*/  LOP3.LUT R55, R55, 0xffff0000, RZ, 0xc0, !PT ;  /* 0xffff000037377812 */ /* 0x000fe200078ec0ff */
[C---:B------:R-:W-:Y:S01]  /*75b0*/  FFMA.FTZ R69, R63.reuse, R66, -R84 ;  /* 0x000000423f457223 */ /* 0x040fe20000010854 */
[-C--:B------:R-:W-:Y:S01]  /*75c0*/  FMUL.FTZ R82, R82, R71.reuse ;  /* 0x0000004752527220 */ /* 0x080fe20000410000 */
[----:B------:R-:W-:Y:S01]  /*75d0*/  FFMA.FTZ R66, R63, R144, R70 ;  /* 0x000000903f427223 */ /* 0x000fe20000010046 */
[----:B------:R-:W-:Y:S01]  /*75e0*/  LOP3.LUT R142, R142, 0xffff0000, RZ, 0xc0, !PT ;  /* 0xffff00008e8e7812 */ /* 0x000fe200078ec0ff */
[----:B------:R-:W-:Y:S01]  /*75f0*/  FFMA.FTZ R63, R68, R71, -R83 ;  /* 0x00000047443f7223 */ /* 0x000fe20000010853 */
[----:B------:R-:W-:Y:S01]  /*7600*/  LOP3.LUT R70, R140, 0xffff0000, RZ, 0xc0, !PT ;  /* 0xffff00008c467812 */ /* 0x000fe200078ec0ff */
        /* <DEDUP_REMOVED lines=50> */
.L_x_8866:
[----:B------:R-:W-:Y:S05]  /*7930*/  BSYNC B2 ;  /* 0x0000000000027941 */ /* 0x000fea0003800000 */
.L_x_8865:
        /* <DEDUP_REMOVED lines=11> */
.L_x_8864:
[----:B------:R-:W-:Y:S05]  /*79f0*/  BSYNC B1 ;  /* 0x0000000000017941 */ /* 0x000fea0003800000 */
.L_x_8863:
        /* <DEDUP_REMOVED lines=15> */
[----:B------:R-:W-:Y:S02]  /*7af0*/  LEA.HI.X R59, R48, R57, R49, 0x1, P4 ;  /* 0x00000039303b7211 */ /* 0x000fe400020f0c31 */
[----:B------:R-:W-:-:S04]  /*7b00*/  SHF.R.S32.HI R48, RZ, 0x1f, R131 ;  /* 0x0000001fff307819 */ /* 0x000fc80000011483 */
        /* <DEDUP_REMOVED lines=17> */
[--C-:B------:R-:W-:Y:S01]  /*7c20*/  SHF.R.U64 R81, R74, 0x10, R75.reuse ;  /* 0x000000104a517819 */ /* 0x100fe2000000124b */
[----:B--2---:R-:W-:Y:S01]  /*7c30*/  IMAD.U32 R68, R53, 0x10000, RZ ;  /* 0x0001000035447824 */ /* 0x004fe200078e00ff */
[----:B------:R-:W-:Y:S01]  /*7c40*/  SHF.R.U32.HI R74, RZ, 0x10, R75 ;  /* 0x00000010ff4a7819 */ /* 0x000fe2000001164b */
[----:B------:R-:W-:Y:S01]  /*7c50*/  IMAD.U32 R70, R55, 0x10000, RZ ;  /* 0x0001000037467824 */ /* 0x000fe200078e00ff */
[----:B------:R-:W-:Y:S01]  /*7c60*/  SHF.R.U64 R83, R72, 0x10, R73 ;  /* 0x0000001048537819 */ /* 0x000fe20000001249 */
[----:B-1----:R-:W-:Y:S01]  /*7c70*/  IMAD.U32 R65, R49, 0x10000, RZ ;  /* 0x0001000031417824 */ /* 0x002fe200078e00ff */
[----:B------:R-:W-:Y:S01]  /*7c80*/  SHF.R.U64 R75, R76, 0x10, R77 ;  /* 0x000000104c4b7819 */ /* 0x000fe2000000124d */
[----:B------:R-:W-:Y:S01]  /*7c90*/  IMAD.U32 R67, R51, 0x10000, RZ ;  /* 0x0001000033437824 */ /* 0x000fe200078e00ff */
[----:B------:R-:W-:Y:S01]  /*7ca0*/  SHF.R.U32.HI R72, RZ, 0x10, R73 ;  /* 0x00000010ff487819 */ /* 0x000fe20000011649 */
[----:B------:R-:W-:Y:S01]  /*7cb0*/  IMAD.U32 R63, R52, 0x10000, RZ ;  /* 0x00010000343f7824 */ /* 0x000fe200078e00ff */
[----:B------:R-:W-:Y:S01]  /*7cc0*/  SHF.R.U32.HI R76, RZ, 0x10, R77 ;  /* 0x00000010ff4c7819 */ /* 0x000fe2000001164d */
[----:B------:R-:W-:Y:S01]  /*7cd0*/  IMAD.U32 R62, R48, 0x10000, RZ ;  /* 0x00010000303e7824 */ /* 0x000fe200078e00ff */
[----:B------:R-:W-:-:S02]  /*7ce0*/  PRMT R133, R133, 0x5410, R72 ;  /* 0x0000541085857816 */ /* 0x000fc40000000048 */
[----:B------:R-:W-:Y:S02]  /*7cf0*/  PRMT R139, R139, 0x5410, R76 ;  /* 0x000054108b8b7816 */ /* 0x000fe4000000004c */
[--C-:B------:R-:W-:Y:S02]  /*7d00*/  SHF.R.U64 R73, R78, 0x10, R79.reuse ;  /* 0x000000104e497819 */ /* 0x100fe4000000124f */
[----:B------:R-:W-:Y:S01]  /*7d10*/  LOP3.LUT R69, R53, 0xffff0000, RZ, 0xc0, !PT ;  /* 0xffff000035457812 */ /* 0x000fe200078ec0ff */
[----:B------:R-:W-:Y:S01]  /*7d20*/  IMAD.U32 R53, R133, 0x10000, RZ ;  /* 0x0001000085357824 */ /* 0x000fe200078e00ff */
[----:B------:R-:W-:Y:S01]  /*7d30*/  LOP3.LUT R71, R55, 0xffff0000, RZ, 0xc0, !PT ;  /* 0xffff000037477812 */ /* 0x000fe200078ec0ff */
[----:B------:R-:W-:Y:S01]  /*7d40*/  IMAD.U32 R55, R139, 0x10000, RZ ;  /* 0x000100008b377824 */ /* 0x000fe200078e00ff */
[----:B------:R-:W-:Y:S02]  /*7d50*/  SHF.R.U32.HI R78, RZ, 0x10, R79 ;  /* 0x00000010ff4e7819 */ /* 0x000fe4000001164f */
[----:B------:R-:W-:Y:S01]  /*7d60*/  PRMT R135, R135, 0x5410, R74 ;  /* 0x0000541087877816 */ /* 0x000fe2000000004a */
[C---:B------:R-:W-:Y:S01]  /*7d70*/  FMUL.FTZ R72, R68.reuse, R55 ;  /* 0x0000003744487220 */ /* 0x040fe20000410000 */
[----:B------:R-:W-:Y:S01]  /*7d80*/  LOP3.LUT R139, R139, 0xffff0000, RZ, 0xc0, !PT ;  /* 0xffff00008b8b7812 */ /* 0x000fe200078ec0ff */
[-C--:B------:R-:W-:Y:S01]  /*7d90*/  FMUL.FTZ R74, R68, R53.reuse ;  /* 0x00000035444a7220 */ /* 0x080fe20000410000 */
[----:B------:R-:W-:Y:S01]  /*7da0*/  PRMT R137, R137, 0x5410, R78 ;  /* 0x0000541089897816 */ /* 0x000fe2000000004e */
[----:B------:R-:W-:Y:S01]  /*7db0*/  FFMA.FTZ R53, R65, R53, -R72 ;  /* 0x0000003541357223 */ /* 0x000fe20000010848 */
[----:B------:R-:W-:Y:S01]  /*7dc0*/  LOP3.LUT R66, R49, 0xffff0000, RZ, 0xc0, !PT ;  /* 0xffff000031427812 */ /* 0x000fe200078ec0ff */
[----:B------:R-:W-:Y:S01]  /*7dd0*/  FFMA.FTZ R55, R65, R55, R74 ;  /* 0x0000003741377223 */ /* 0x000fe2000001004a */
[----:B------:R-:W-:Y:S01]  /*7de0*/  PRMT R132, R132, 0x5410, R73 ;  /* 0x0000541084847816 */ /* 0x000fe20000000049 */
[----:B------:R-:W-:Y:S01]  /*7df0*/  FMUL.FTZ R73, R69, R139 ;  /* 0x0000008b45497220 */ /* 0x000fe20000410000 */
[----:B------:R-:W-:Y:S01]  /*7e00*/  LOP3.LUT R133, R133, 0xffff0000, RZ, 0xc0, !PT ;  /* 0xffff000085857812 */ /* 0x000fe200078ec0ff */
[C---:B------:R-:W-:Y:S01]  /*7e10*/  IMAD.U32 R68, R137.reuse, 0x10000, RZ ;  /* 0x0001000089447824 */ /* 0x040fe200078e00ff */
[----:B------:R-:W-:Y:S01]  /*7e20*/  LOP3.LUT R137, R137, 0xffff0000, RZ, 0xc0, !PT ;  /* 0xffff000089897812 */ /* 0x000fe200078ec0ff */
[----:B------:R-:W-:Y:S01]  /*7e30*/  IMAD.U32 R65, R135, 0x10000, RZ ;  /* 0x0001000087417824 */ /* 0x000fe200078e00ff */
[----:B------:R-:W-:Y:S01]  /*7e40*/  PRMT R138, R138, 0x5410, R75 ;  /* 0x000054108a8a7816 */ /* 0x000fe2000000004b */
[----:B------:R-:W-:Y:S01]  /*7e50*/  FFMA.FTZ R72, R66, R133, -R73 ;  /* 0x0000008542487223 */ /* 0x000fe20000010849 */
[CC--:B------:R-:W-:Y:S01]  /*7e60*/  FMUL.FTZ R74, R70.reuse, R68.reuse ;  /* 0x00000044464a7220 */ /* 0x0c0fe20000410000 */
[----:B------:R-:W-:Y:S01]  /*7e70*/  FMUL.FTZ R73, R70, R65 ;  /* 0x0000004146497220 */ /* 0x000fe20000410000 */
[----:B------:R-:W-:Y:S01]  /*7e80*/  FMUL.FTZ R69, R69, R133 ;  /* 0x0000008545457220 */ /* 0x000fe20000410000 */
[----:B------:R-:W-:Y:S01]  /*7e90*/  LOP3.LUT R135, R135, 0xffff0000, RZ, 0xc0, !PT ;  /* 0xffff000087877812 */ /* 0x000fe200078ec0ff */
[----:B------:R-:W-:Y:S01]  /*7ea0*/  FFMA.FTZ R74, R67, R65, -R74 ;  /* 0x00000041434a7223 */ /* 0x000fe2000001084a */
[----:B------:R-:W-:Y:S01]  /*7eb0*/  LOP3.LUT R64, R51, 0xffff0000, RZ, 0xc0, !PT ;  /* 0xffff000033407812 */ /* 0x000fe200078ec0ff */
[----:B------:R-:W-:Y:S01]  /*7ec0*/  FFMA.FTZ R68, R67, R68, R73 ;  /* 0x0000004443447223 */ /* 0x000fe20000010049 */
[----:B------:R-:W-:Y:S01]  /*7ed0*/  PRMT R134, R134, 0x5410, R83 ;  /* 0x0000541086867816 */ /* 0x000fe20000000053 */
[----:B------:R-:W-:Y:S01]  /*7ee0*/  FFMA.FTZ R70, R66, R139, R69 ;  /* 0x0000008b42467223 */ /* 0x000fe20000010045 */
[----:B------:R-:W-:Y:S01]  /*7ef0*/  FMUL.FTZ R67, R71, R137 ;  /* 0x0000008947437220 */ /* 0x000fe20000410000 */
[----:B------:R-:W-:-:S02]  /*7f00*/  IMAD.U32 R66, R138, 0x10000, RZ ;  /* 0x000100008a427824 */ /* 0x000fc400078e00ff */
[-C--:B------:R-:W-:Y:S01]  /*7f10*/  FMUL.FTZ R73, R71, R135.reuse ;  /* 0x0000008747497220 */ /* 0x080fe20000410000 */
        /* <DEDUP_REMOVED lines=8> */
[----:B------:R-:W-:Y:S01]  /*7fa0*/  PRMT R136, R136, 0x5410, R81 ;  /* 0x0000541088887816 */ /* 0x000fe20000000051 */
[----:B------:R-:W-:Y:S01]  /*7fb0*/  FFMA.FTZ R71, R62, R65, -R71 ;  /* 0x000000413e477223 */ /* 0x000fe20000010847 */
[----:B------:R-:W-:Y:S01]  /*7fc0*/  LOP3.LUT R48, R48, 0xffff0000, RZ, 0xc0, !PT ;  /* 0xffff000030307812 */ /* 0x000fe200078ec0ff */
[C---:B------:R-:W-:Y:S01]  /*7fd0*/  IMAD.U32 R49, R50.reuse, 0x10000, RZ ;  /* 0x0001000032317824 */ /* 0x040fe200078e00ff */
[----:B------:R-:W-:Y:S01]  /*7fe0*/  LOP3.LUT R51, R50, 0xffff0000, RZ, 0xc0, !PT ;  /* 0xffff000032337812 */ /* 0x000fe200078ec0ff */
[C---:B------:R-:W-:Y:S01]  /*7ff0*/  FMUL.FTZ R73, R52.reuse, R69 ;  /* 0x0000004534497220 */ /* 0x040fe20000410000 */
[----:B------:R-:W-:Y:S01]  /*8000*/  FMUL.FTZ R65, R52, R67 ;  /* 0x0000004334417220 */ /* 0x000fe20000410000 */
[C---:B------:R-:W-:Y:S01]  /*8010*/  IMAD.U32 R50, R54.reuse, 0x10000, RZ ;  /* 0x0001000036327824 */ /* 0x040fe200078e00ff */
[----:B------:R-:W-:Y:S01]  /*8020*/  LOP3.LUT R54, R54, 0xffff0000, RZ, 0xc0, !PT ;  /* 0xffff000036367812 */ /* 0x000fe200078ec0ff */
[----:B------:R-:W-:-:S02]  /*8030*/  IMAD.U32 R52, R136, 0x10000, RZ ;  /* 0x0001000088347824 */ /* 0x000fc400078e00ff */
[----:B------:R-:W-:Y:S01]  /*8040*/  FFMA.FTZ R63, R62, R66, R63 ;  /* 0x000000423e3f7223 */ /* 0x000fe2000001003f */
[----:B------:R-:W-:Y:S01]  /*8050*/  LOP3.LUT R136, R136, 0xffff0000, RZ, 0xc0, !PT ;  /* 0xffff000088887812 */ /* 0x000fe200078ec0ff */
[C---:B------:R-:W-:Y:S01]  /*8060*/  IMAD.U32 R62, R132.reuse, 0x10000, RZ ;  /* 0x00010000843e7824 */ /* 0x040fe200078e00ff */
[----:B------:R-:W-:Y:S01]  /*8070*/  LOP3.LUT R132, R132, 0xffff0000, RZ, 0xc0, !PT ;  /* 0xffff000084847812 */ /* 0x000fe200078ec0ff */
[C---:B------:R-:W-:Y:S01]  /*8080*/  FFMA.FTZ R64, R48.reuse, R67, -R73 ;  /* 0x0000004330407223 */ /* 0x040fe20000010849 */
        /* <DEDUP_REMOVED lines=9> */
[----:B------:R-:W-:-:S02]  /*8120*/  F2FP.BF16.F32.PACK_AB R53, R72, R53 ;  /* 0x000000354835723e */ /* 0x000fc400000010ff */
[----:B------:R-:W-:Y:S02]  /*8130*/  F2FP.BF16.F32.PACK_AB R52, R64, R71 ;  /* 0x000000474034723e */ /* 0x000fe400000010ff */
[----:B------:R-:W-:Y:S02]  /*8140*/  F2FP.BF16.F32.PACK_AB R55, R70, R55 ;  /* 0x000000374637723e */ /* 0x000fe400000010ff */
        /* <DEDUP_REMOVED lines=11> */
.L_x_8868:
[----:B------:R-:W-:Y:S05]  /*8200*/  BSYNC B1 ;  /* 0x0000000000017941 */ /* 0x000fea0003800000 */
.L_x_8867:
        /* <DEDUP_REMOVED lines=10> */
.L_x_8806:
[----:B------:R-:W-:-:S06]  /*82b0*/  UISETP.NE.AND UP0, UPT, UR45, 0x3, UPT ;  /* 0x000000032d00788c */ /* 0x000fcc000bf05270 */
[----:B------:R-:W-:-:S13]  /*82c0*/  PLOP3.LUT P0, PT, PT, PT, UP0, 0x80, 0x0 ;  /* 0x000000000000781c */ /* 0x000fda0003f0f008 */
[----:B------:R-:W-:Y:S05]  /*82d0*/  @!P0 BRA `(.L_x_8869) ;  /* 0x0000000000048947 */ /* 0x000fea0003800000 */
[----:B------:R-:W-:Y:S01]  /*82e0*/  BPT.TRAP 0x1 ;  /* 0x000000040000795c */ /* 0x000fe20000300000 */
.L_x_8869:
        /* <DEDUP_REMOVED lines=9> */
.L_x_9176:
[----:B------:R-:W-:Y:S05]  /*8380*/  BSYNC B1 ;  /* 0x0000000000017941 */ /* 0x000fea0003800000 */
.L_x_8870:
        /* <DEDUP_REMOVED lines=20> */
.L_x_8873:
[----:B------:R-:W-:Y:S05]  /*84d0*/  BSYNC B1 ;  /* 0x0000000000017941 */ /* 0x000fea0003800000 */
.L_x_8872:
        /* <DEDUP_REMOVED lines=19> */
.L_x_8875:
[----:B------:R-:W-:Y:S05]  /*8610*/  BSYNC B1 ;  /* 0x0000000000017941 */ /* 0x000fea0003800000 */
.L_x_8874:
        /* <DEDUP_REMOVED lines=19> */
.L_x_8877:
[----:B------:R-:W-:Y:S05]  /*8750*/  BSYNC B1 ;  /* 0x0000000000017941 */ /* 0x000fea0003800000 */
.L_x_8876:
        /* <DEDUP_REMOVED lines=21> */
.L_x_8843:
[----:B------:R-:W-:Y:S05]  /*88b0*/  BSYNC B0 ;  /* 0x0000000000007941 */ /* 0x000fea0003800000 */
.L_x_8805:
        /* <DEDUP_REMOVED lines=17> */
.L_x_8879:
[----:B------:R-:W-:Y:S05]  /*89d0*/  BSYNC B0 ;  /* 0x0000000000007941 */ /* 0x000fea0003800000 */
.L_x_8878:
[----:B------:R-:W2:Y:S01]  /*89e0*/  SYNCS.PHASECHK.TRANS64.TRYWAIT P0, [R110+URZ+0x288b0], R117 ;  /* 0x0288b0756e0075a7 */ /* 0x000ea2000800017f */
[----:B------:R-:W-:Y:S01]  /*89f0*/  ULDC UR41, c[0x0][0x2f4] ;  /* 0x0000bd0000297ab9 */ /* 0x000fe20000000800 */
[----:B------:R-:W-:Y:S01]  /*8a00*/  ULDC.64 UR36, c[0x0][0x328] ;  /* 0x0000ca0000247ab9 */ /* 0x000fe20000000a00 */
[----:B------:R-:W-:Y:S01]  /*8a10*/  ULDC.64 UR38, c[0x0][0x318] ;  /* 0x0000c60000267ab9 */ /* 0x000fe20000000a00 */
[----:B------:R-:W-:Y:S04]  /*8a20*/  BSSY B0, `(.L_x_8880) ;  /* 0x0000002000007945 */ /* 0x000fe80003800000 */
[----:B--2---:R-:W-:Y:S05]  /*8a30*/  @!P0 BRA `(.L_x_8881) ;  /* 0x000001ac00588947 */ /* 0x004fea0003800000 */
.L_x_9177:
[----:B------:R-:W-:Y:S05]  /*8a40*/  BSYNC B0 ;  /* 0x0000000000007941 */ /* 0x000fea0003800000 */
.L_x_8880:
        /* <DEDUP_REMOVED lines=18> */
.L_x_8883:
[----:B------:R-:W-:Y:S05]  /*8b70*/  BSYNC B0 ;  /* 0x0000000000007941 */ /* 0x000fea0003800000 */
.L_x_8882:
        /* <DEDUP_REMOVED lines=19> */
.L_x_8885:
[----:B------:R-:W-:Y:S05]  /*8cb0*/  BSYNC B0 ;  /* 0x0000000000007941 */ /* 0x000fea0003800000 */
.L_x_8884:
        /* <DEDUP_REMOVED lines=19> */
.L_x_8887:
[----:B------:R-:W-:Y:S05]  /*8df0*/  BSYNC B0 ;  /* 0x0000000000007941 */ /* 0x000fea0003800000 */
.L_x_8886:
        /* <DEDUP_REMOVED lines=19> */
.L_x_8889:
[----:B------:R-:W-:Y:S05]  /*8f30*/  BSYNC B0 ;  /* 0x0000000000007941 */ /* 0x000fea0003800000 */
.L_x_8888:
        /* <DEDUP_REMOVED lines=12> */
[----:B------:R-:W-:Y:S02]  /*9000*/  SEL R49, RZ, 0x1, P0 ;  /* 0x00000001ff317807 */ /* 0x000fe40000000000 */
[----:B------:R-:W-:Y:S02]  /*9010*/  SEL R23, R23, RZ, P0 ;  /* 0x000000ff17177207 */ /* 0x000fe40000000000 */
[----:B------:R-:W-:Y:S01]  /*9020*/  LOP3.LUT R188, R188, R49, RZ, 0x3c, !PT ;  /* 0x00000031bcbc7212 */ /* 0x000fe200078e3cff */
[----:B------:R0:W-:Y:S01]  /*9030*/  @!P3 SYNCS.ARRIVE.TRANS64.RED.A1T0 RZ, [R110+URZ], RZ ;  /* 0x000000ff6effb9a7 */ /* 0x0001e2000810043f */
[----:B---3--:R-:W-:-:S13]  /*9040*/  LOP3.LUT P4, RZ, R48, 0x4, RZ, 0xc0, !PT ;  /* 0x0000000430ff7812 */ /* 0x008fda000788c0ff */
[----:B0-----:R-:W-:Y:S05]  /*9050*/  @P4 BRA `(.L_x_8890) ;  /* 0xffffff9800404947 */ /* 0x001fea000383ffff */
[----:B------:R-:W0:Y:S01]  /*9060*/  S2R R48, SR_TID.X ;  /* 0x0000000000307919 */ /* 0x000e220000002100 */
[----:B------:R-:W-:Y:S02]  /*9070*/  PLOP3.LUT P0, PT, PT, PT, PT, 0x8, 0x0 ;  /* 0x000000000000781c */ /* 0x000fe40003f0e170 */
[----:B0-----:R-:W-:-:S04]  /*9080*/  SHF.R.U32.HI R48, RZ, 0x7, R48 ;  /* 0x00000007ff307819 */ /* 0x001fc80000011630 */
[----:B------:R-:W-:-:S13]  /*9090*/  ISETP.NE.AND P4, PT, R48, 0x1, PT ;  /* 0x000000013000780c */ /* 0x000fda0003f85270 */
[----:B------:R-:W-:Y:S06]  /*90a0*/  @!P4 BAR.ARV 0x9, 0x100 ;  /* 0x024400000000cb1d */ /* 0x000fec0000002000 */
.L_x_8800:
[----:B------:R-:W0:Y:S01]  /*90b0*/  LDC R0, c[0x0][0x448] ;  /* 0x00011200ff007b82 */ /* 0x000e220000000800 */
[----:B------:R-:W-:Y:S02]  /*90c0*/  VIADD R3, R190, 0x7f ;  /* 0x0000007fbe037836 */ /* 0x000fe40000000000 */
[----:B------:R-:W-:Y:S01]  /*90d0*/  IMAD.MOV.U32 R88, RZ, RZ, RZ ;  /* 0x000000ffff587224 */ /* 0x000fe200078e00ff */
[----:B0-----:R-:W-:-:S13]  /*90e0*/  ISETP.NE.AND P1, PT, R0, 0x1, PT ;  /* 0x000000010000780c */ /* 0x001fda0003f25270 */
[----:B------:R-:W0:Y:S08]  /*90f0*/  @P1 LDC R0, c[0x0][0x44c] ;  /* 0x00011300ff001b82 */ /* 0x000e300000000800 */
[----:B------:R-:W1:Y:S01]  /*9100*/  @P1 LDC R5, c[0x0][0x450] ;  /* 0x00011400ff051b82 */ /* 0x000e620000000800 */
[----:B0-----:R-:W-:-:S05]  /*9110*/  @P1 IMAD.HI.U32 R0, R3, R0, RZ ;  /* 0x0000000003001227 */ /* 0x001fca00078e00ff */
[----:B-1----:R-:W-:-:S05]  /*9120*/  @P1 SHF.R.U32.HI R3, RZ, R5, R0 ;  /* 0x00000005ff031219 */ /* 0x002fca0000011600 */
[----:B------:R-:W-:-:S05]  /*9130*/  IMAD.IADD R3, R126, 0x1, R3 ;  /* 0x000000017e037824 */ /* 0x000fca00078e0203 */
[----:B------:R-:W-:-:S04]  /*9140*/  SHF.R.S32.HI R0, RZ, 0x1f, R3 ;  /* 0x0000001fff007819 */ /* 0x000fc80000011403 */
[----:B------:R-:W-:-:S04]  /*9150*/  LEA.HI R0, R0, R3, RZ, 0x7 ;  /* 0x0000000300007211 */ /* 0x000fc800078f38ff */
[----:B------:R-:W-:-:S04]  /*9160*/  SHF.R.S32.HI R0, RZ, 0x7, R0 ;  /* 0x00000007ff007819 */ /* 0x000fc80000011400 */
[----:B------:R-:W-:-:S04]  /*9170*/  VIMNMX R127, R127, R0, PT ;  /* 0x000000007f7f7248 */ /* 0x000fc80003fe0100 */
[----:B------:R-:W-:Y:S01]  /*9180*/  ISETP.GE.AND P1, PT, R127, 0x1, PT ;  /* 0x000000017f00780c */ /* 0x000fe20003f26270 */
[----:B------:R-:W-:-:S12]  /*9190*/  @P0 BRA `(.L_x_8891) ;  /* 0x00000000000c0947 */ /* 0x000fd80003800000 */
[----:B------:R-:W0:Y:S01]  /*91a0*/  FENCE.VIEW.ASYNC.G ;  /* 0x00000000000073c6 */ /* 0x000e220000000100 */
[----:B------:R-:W-:Y:S05]  /*91b0*/  WARPSYNC.ALL ;  /* 0x0000000000007948 */ /* 0x000fea0003800000 */
[----:B0-----:R-:W-:Y:S06]  /*91c0*/  BAR.ARV 0xc, 0x180 ;  /* 0x0306000000007b1d */ /* 0x001fec0000002000 */
.L_x_8891:
        /* <DEDUP_REMOVED lines=31> */
.L_x_8893:
[----:B------:R-:W-:Y:S05]  /*93c0*/  BSYNC B0 ;  /* 0x0000000000007941 */ /* 0x000fea0003800000 */
.L_x_8892:
[-C--:B------:R-:W-:Y:S01]  /*93d0*/  IMAD R191, R217, R88.reuse, RZ ;  /* 0x00000058d9bf7224 */ /* 0x080fe200078e02ff */
        /* <DEDUP_REMOVED lines=46> */
.L_x_9180:
        /* <DEDUP_REMOVED lines=26> */
.L_x_8896:
        /* <DEDUP_REMOVED lines=12> */
.L_x_8900:
[----:B-1----:R1:W2:Y:S02]  /*9920*/  SYNCS.PHASECHK.TRANS64.TRYWAIT P0, [R2+URZ+0x28800], R3 ;  /* 0x02880003020075a7 */ /* 0x0022a4000800017f */
[----:B--2---:R-:W-:Y:S05]  /*9930*/  @!P0 NANOSLEEP.SYNCS 0x989680 ;  /* 0x009896800000895d */ /* 0x004fea0003900000 */
[----:B------:R-:W2:Y:S02]  /*9940*/  @!P0 SYNCS.PHASECHK.TRANS64 P0, [R2+URZ+0x28800], R3 ;  /* 0x02880003020085a7 */ /* 0x000ea4000800007f */
[----:B--2---:R-:W-:Y:S05]  /*9950*/  @!P0 BRA `(.L_x_8900) ;  /* 0xfffffffc00f08947 */ /* 0x004fea000383ffff */
.L_x_8899:
[----:B------:R-:W-:Y:S05]  /*9960*/  BSYNC B0 ;  /* 0x0000000000007941 */ /* 0x000fea0003800000 */
.L_x_8898:
[----:B------:R-:W-:Y:S05]  /*9970*/  BRA `(.L_x_8901) ;  /* 0x0000005400007947 */ /* 0x000fea0003800000 */
.L_x_8897:
        /* <DEDUP_REMOVED lines=29> */
.L_x_8902:
        /* <DEDUP_REMOVED lines=39> */
.L_x_9186:
        /* <DEDUP_REMOVED lines=31> */
.L_x_8907:
[----:B------:R-:W-:Y:S05]  /*9fb0*/  BSYNC B1 ;  /* 0x0000000000017941 */ /* 0x000fea0003800000 */
.L_x_8906:
        /* <DEDUP_REMOVED lines=23> */
.L_x_9192:
        /* <DEDUP_REMOVED lines=30> */
.L_x_8910:
[----:B------:R-:W-:Y:S05]  /*a310*/  BSYNC B1 ;  /* 0x0000000000017941 */ /* 0x000fea0003800000 */
.L_x_8909:
        /* <DEDUP_REMOVED lines=22> */
.L_x_9198:
        /* <DEDUP_REMOVED lines=31> */
.L_x_8913:
[----:B------:R-:W-:Y:S05]  /*a670*/  BSYNC B1 ;  /* 0x0000000000017941 */ /* 0x000fea0003800000 */
.L_x_8912:
        /* <DEDUP_REMOVED lines=23> */
.L_x_9204:
        /* <DEDUP_REMOVED lines=34> */
.L_x_8916:
[----:B------:R-:W-:Y:S05]  /*aa10*/  BSYNC B1 ;  /* 0x0000000000017941 */ /* 0x000fea0003800000 */
.L_x_8915:
[----:B------:R-:W4:Y:S01]  /*aa20*/  SYNCS.PHASECHK.TRANS64.TRYWAIT P0, [R2+URZ+0x28800], R77 ;  /* 0x0288004d020075a7 */ /* 0x000f22000800017f */
[----:B-----5:R-:W-:Y:S01]  /*aa30*/  IMAD.MOV.U32 R4, RZ, RZ, R9 ;  /* 0x000000ffff047224 */ /* 0x020fe200078e0009 */
[----:B---3--:R-:W-:Y:S01]  /*aa40*/  VIADDMNMX R3, R75, -R190, 0x80, PT ;  /* 0x000000804b037446 */ /* 0x008fe200038009be */
[----:B--2---:R-:W-:Y:S01]  /*aa50*/  IMAD.MOV.U32 R0, RZ, RZ, R8 ;  /* 0x000000ffff007224 */ /* 0x004fe200078e0008 */
        /* <DEDUP_REMOVED lines=14> */
.L_x_9205:
[----:B------:R-:W-:Y:S05]  /*ab40*/  BSYNC B1 ;  /* 0x0000000000017941 */ /* 0x000fea0003800000 */
.L_x_8917:
        /* <DEDUP_REMOVED lines=55> */
.L_x_8922:
[----:B------:R-:W-:Y:S05]  /*aec0*/  BSYNC B2 ;  /* 0x0000000000027941 */ /* 0x000fea0003800000 */
.L_x_8921:
        /* <DEDUP_REMOVED lines=47> */
.L_x_8920:
[----:B------:R-:W-:Y:S05]  /*b1c0*/  BSYNC B1 ;  /* 0x0000000000017941 */ /* 0x000fea0003800000 */
.L_x_8919:
        /* <DEDUP_REMOVED lines=54> */
.L_x_8926:
[----:B------:R-:W-:Y:S05]  /*b530*/  BSYNC B2 ;  /* 0x0000000000027941 */ /* 0x000fea0003800000 */
.L_x_8925:
        /* <DEDUP_REMOVED lines=47> */
.L_x_8924:
[----:B------:R-:W-:Y:S05]  /*b830*/  BSYNC B1 ;  /* 0x0000000000017941 */ /* 0x000fea0003800000 */
.L_x_8923:
        /* <DEDUP_REMOVED lines=54> */
.L_x_8930:
[----:B------:R-:W-:Y:S05]  /*bba0*/  BSYNC B2 ;  /* 0x0000000000027941 */ /* 0x000fea0003800000 */
.L_x_8929:
        /* <DEDUP_REMOVED lines=47> */
.L_x_8928:
[----:B------:R-:W-:Y:S05]  /*bea0*/  BSYNC B1 ;  /* 0x0000000000017941 */ /* 0x000fea0003800000 */
.L_x_8927:
        /* <DEDUP_REMOVED lines=18> */
[----:B------:R-:W-:Y:S02]  /*bfd0*/  LOP3.LUT R52, R52, 0xffff0000, RZ, 0xc0, !PT ;  /* 0xffff000034347812 */ /* 0x000fe400078ec0ff */
[----:B------:R-:W-:Y:S02]  /*bfe0*/  LOP3.LUT R58, R58, 0xffff0000, RZ, 0xc0, !PT ;  /* 0xffff00003a3a7812 */ /* 0x000fe400078ec0ff */
        /* <DEDUP_REMOVED lines=33> */
.L_x_8933:
[----:B------:R-:W-:Y:S05]  /*c200*/  BSYNC B1 ;  /* 0x0000000000017941 */ /* 0x000fea0003800000 */
.L_x_8932:
        /* <DEDUP_REMOVED lines=48> */
.L_x_8904:
        /* <DEDUP_REMOVED lines=79> */
.L_x_9215:
        /* <DEDUP_REMOVED lines=19> */
.L_x_8936:
[----:B------:R-:W-:Y:S05]  /*cb30*/  BSYNC B1 ;  /* 0x0000000000017941 */ /* 0x000fea0003800000 */
.L_x_8935:
        /* <DEDUP_REMOVED lines=65> */
.L_x_9225:
        /* <DEDUP_REMOVED lines=23> */
.L_x_8939:
[----:B------:R-:W-:Y:S05]  /*d0c0*/  BSYNC B1 ;  /* 0x0000000000017941 */ /* 0x000fea0003800000 */
.L_x_8938:
        /* <DEDUP_REMOVED lines=22> */
.L_x_9226:
[----:B------:R-:W-:Y:S05]  /*d230*/  BSYNC B1 ;  /* 0x0000000000017941 */ /* 0x000fea0003800000 */
.L_x_8940:
        /* <DEDUP_REMOVED lines=106> */
.L_x_8943:
[----:B------:R-:W-:Y:S05]  /*d8e0*/  BSYNC B1 ;  /* 0x0000000000017941 */ /* 0x000fea0003800000 */
.L_x_8942:
        /* <DEDUP_REMOVED lines=106> */
.L_x_8945:
[----:B------:R-:W-:Y:S05]  /*df90*/  BSYNC B1 ;  /* 0x0000000000017941 */ /* 0x000fea0003800000 */
.L_x_8944:
        /* <DEDUP_REMOVED lines=106> */
.L_x_8947:
[----:B------:R-:W-:Y:S05]  /*e640*/  BSYNC B1 ;  /* 0x0000000000017941 */ /* 0x000fea0003800000 */
.L_x_8946:
        /* <DEDUP_REMOVED lines=106> */
.L_x_8931:
[----:B------:R-:W-:Y:S05]  /*ecf0*/  BSYNC B0 ;  /* 0x0000000000007941 */ /* 0x000fea0003800000 */
.L_x_8903:
        /* <DEDUP_REMOVED lines=8> */
.L_x_8901:
[----:B------:R-:W-:-:S05]  /*ed80*/  IMAD.U32 R0, RZ, RZ, UR45 ;  /* 0x0000002dff007e24 */ /* 0x000fca000f8e00ff */
[----:B------:R-:W-:-:S13]  /*ed90*/  ISETP.NE.AND P0, PT, R0, 0x3, PT ;  /* 0x000000030000780c */ /* 0x000fda0003f05270 */
[----:B------:R-:W-:Y:S05]  /*eda0*/  @!P0 BRA `(.L_x_8948) ;  /* 0x0000000000048947 */ /* 0x000fea0003800000 */
[----:B------:R-:W-:Y:S01]  /*edb0*/  BPT.TRAP 0x1 ;  /* 0x000000040000795c */ /* 0x000fe20000300000 */
.L_x_8948:
[----:B------:R-:W-:Y:S01]  /*edc0*/  IMAD R0, R184, 0x8, R2 ;  /* 0x00000008b8007824 */ /* 0x000fe200078e0202 */
[----:B01----:R-:W-:-:S04]  /*edd0*/  SHF.L.U32 R3, R186, 0x1f, RZ ;  /* 0x0000001fba037819 */ /* 0x003fc800000006ff */
[----:B------:R0:W1:Y:S01]  /*ede0*/  SYNCS.PHASECHK.TRANS64.TRYWAIT P2, [R0+URZ+0x28830], R3 ;  /* 0x02883003000075a7 */ /* 0x000062000804017f */
[----:B------:R-:W-:Y:S05]  /*edf0*/  @!P0 BRA `(.L_x_8949) ;  /* 0x0000000000048947 */ /* 0x000fea0003800000 */
[----:B------:R-:W-:Y:S01]  /*ee00*/  BPT.TRAP 0x1 ;  /* 0x000000040000795c */ /* 0x000fe20000300000 */
.L_x_8949:
[----:B--234-:R-:W2:Y:S02]  /*ee10*/  S2R R4, SR_TID.X ;  /* 0x0000000000047919 */ /* 0x01cea40000002100 */
[----:B--2---:R-:W-:-:S04]  /*ee20*/  LOP3.LUT R4, R4, 0x7f, RZ, 0xc0, !PT ;  /* 0x0000007f04047812 */ /* 0x004fc800078ec0ff */
[----:B------:R-:W-:Y:S01]  /*ee30*/  ISETP.NE.AND P1, PT, R4, RZ, PT ;  /* 0x000000ff0400720c */ /* 0x000fe20003f25270 */
[----:B-1----:R-:W-:-:S12]  /*ee40*/  @P2 BRA `(.L_x_8950) ;  /* 0x0000000000082947 */ /* 0x002fd80003800000 */
[----:B------:R-:W1:Y:S02]  /*ee50*/  SYNCS.PHASECHK.TRANS64.TRYWAIT P2, [R0+URZ+0x28830], R3 ;  /* 0x02883003000075a7 */ /* 0x000e64000804017f */
[----:B-1----:R-:W-:Y:S05]  /*ee60*/  @!P2 BRA `(.L_x_8951) ;  /* 0x0000015c0064a947 */ /* 0x002fea0003800000 */
.L_x_8950:
        /* <DEDUP_REMOVED lines=51> */
[----:B------:R-:W0:Y:S01]  /*f1a0*/  LDC R3, c[0x0][0x448] ;  /* 0x00011200ff037b82 */ /* 0x000e220000000800 */
[----:B------:R-:W-:Y:S01]  /*f1b0*/  IMAD.MOV.U32 R5, RZ, RZ, -0x80 ;  /* 0xffffff80ff057424 */ /* 0x000fe200078e00ff */
[----:B------:R-:W-:Y:S01]  /*f1c0*/  R2UR UR26, R8 ;  /* 0x00000000081a72ca */ /* 0x000fe200000e0000 */
[C---:B------:R-:W-:Y:S01]  /*f1d0*/  VIADD R8, R6.reuse, 0x404 ;  /* 0x0000040406087836 */ /* 0x040fe20000000000 */
[----:B------:R-:W-:Y:S01]  /*f1e0*/  ULDC UR48, c[0x0][0x9d8] ;  /* 0x0002760000307ab9 */ /* 0x000fe20000000800 */
[----:B------:R-:W-:Y:S01]  /*f1f0*/  VIADD R6, R6, 0x406 ;  /* 0x0000040606067836 */ /* 0x000fe20000000000 */
[----:B------:R-:W-:Y:S01]  /*f200*/  ULDC UR49, c[0x0][0x9d8] ;  /* 0x0002760000317ab9 */ /* 0x000fe20000000800 */
[----:B------:R-:W-:Y:S01]  /*f210*/  @!P1 VIADD R0, R0, 0x28840 ;  /* 0x0002884000009836 */ /* 0x000fe20000000000 */
[----:B------:R-:W-:Y:S01]  /*f220*/  R2UR UR30, R8 ;  /* 0x00000000081e72ca */ /* 0x000fe200000e0000 */
[----:B------:R-:W-:Y:S01]  /*f230*/  ULDC UR46, c[0x0][0x988] ;  /* 0x00026200002e7ab9 */ /* 0x000fe20000000800 */
[----:B------:R-:W-:Y:S01]  /*f240*/  R2UR UR34, R6 ;  /* 0x00000000062272ca */ /* 0x000fe200000e0000 */
[----:B------:R-:W-:Y:S01]  /*f250*/  IMAD.IADD R6, R204, 0x1, R190 ;  /* 0x00000001cc067824 */ /* 0x000fe200078e02be */
[----:B------:R-:W-:Y:S01]  /*f260*/  @!P1 PRMT R0, RZ, 0x654, R0 ;  /* 0x00000654ff009816 */ /* 0x000fe20000000000 */
[----:B------:R-:W-:Y:S01]  /*f270*/  ULDC UR47, c[0x0][0x988] ;  /* 0x00026200002f7ab9 */ /* 0x000fe20000000800 */
        /* <DEDUP_REMOVED lines=10> */
[----:B0-----:R-:W-:Y:S02]  /*f320*/  ISETP.NE.AND P2, PT, R3, 0x1, PT ;  /* 0x000000010300780c */ /* 0x001fe40003f45270 */
        /* <DEDUP_REMOVED lines=8> */
[----:B------:R-:W0:Y:S08]  /*f3b0*/  @P2 LDC R3, c[0x0][0x44c] ;  /* 0x00011300ff032b82 */ /* 0x000e300000000800 */
[----:B------:R-:W1:Y:S01]  /*f3c0*/  @P2 LDC R8, c[0x0][0x450] ;  /* 0x00011400ff082b82 */ /* 0x000e620000000800 */
[----:B0-----:R-:W-:-:S05]  /*f3d0*/  @P2 IMAD.HI.U32 R3, R6, R3, RZ ;  /* 0x0000000306032227 */ /* 0x001fca00078e00ff */
[----:B-1----:R-:W-:-:S05]  /*f3e0*/  @P2 SHF.R.U32.HI R6, RZ, R8, R3 ;  /* 0x00000008ff062219 */ /* 0x002fca0000011603 */
[----:B------:R-:W0:Y:S04]  /*f3f0*/  SHFL.IDX PT, R3, R6, 0x1, 0x1c1f ;  /* 0x003c1f0006037f89 */ /* 0x000e2800000e0000 */
[----:B------:R-:W1:Y:S01]  /*f400*/  SHFL.IDX PT, R6, R6, RZ, 0x1c1f ;  /* 0x001c1fff06067589 */ /* 0x000e6200000e0000 */
[----:B------:R-:W-:Y:S02]  /*f410*/  WARPGROUP.DEPBAR.LE gsb0, 0x0 ;  /* 0x00008000000079c5 */ /* 0x000fe40000010000 */
[----:B------:R-:W-:-:S06]  /*f420*/  WARPGROUP.ARRIVE ;  /* 0x00000000000079c5 */ /* 0x000fcc0000000000 */
[----:B------:R-:W-:Y:S03]  /*f430*/  HGMMA.64x128x16.F32.BF16 R24, gdesc[UR8], R24, gsb0 ;  /* 0x01e00000081879f0 */ /* 0x000fe60008001818 */
[----:B------:R-:W-:Y:S02]  /*f440*/  WARPGROUP.DEPBAR.LE gsb0, 0x0 ;  /* 0x00008000000079c5 */ /* 0x000fe40000010000 */
[----:B------:R-:W-:-:S07]  /*f450*/  WARPGROUP.ARRIVE ;  /* 0x00000000000079c5 */ /* 0x000fce0000000000 */
[----:B------:R-:W-:Y:S01]  /*f460*/  HGMMA.64x128x16.F32.BF16 R24, gdesc[UR4], R24, gsb0 ;  /* 0x01e00000041879f0 */ /* 0x000fe20008001818 */
[----:B------:R-:W-:Y:S01]  /*f470*/  ULDC UR6, c[0x0][0x9d8] ;  /* 0x0002760000067ab9 */ /* 0x000fe20000000800 */
[----:B------:R-:W-:Y:S01]  /*f480*/  ULDC UR7, c[0x0][0x988] ;  /* 0x0002620000077ab9 */ /* 0x000fe20000000800 */
        /* <DEDUP_REMOVED lines=20> */
[----:B-----5:R2:W-:Y:S01]  /*f5d0*/  MUFU.TANH R111, R30 ;  /* 0x0000001e006f7308 */ /* 0x0205e20000002400 */
        /* <DEDUP_REMOVED lines=8> */
[----:B--2---:R-:W-:-:S02]  /*f660*/  IMAD R30, R88, R5, 0x80 ;  /* 0x00000080581e7424 */ /* 0x004fc400078e0205 */
[----:B------:R-:W-:Y:S01]  /*f670*/  FMUL.FTZ R47, R47, UR6 ;  /* 0x000000062f2f7c20 */ /* 0x000fe20008410000 */
[----:B------:R-:W-:Y:S01]  /*f680*/  FMUL.FTZ R50, R50, UR6 ;  /* 0x0000000632327c20 */ /* 0x000fe20008410000 */
[----:B------:R-:W-:Y:S01]  /*f690*/  FMUL.FTZ R51, R51, UR6 ;  /* 0x0000000633337c20 */ /* 0x000fe20008410000 */
[----:B------:R-:W-:Y:S01]  /*f6a0*/  FMUL.FTZ R54, R54, UR6 ;  /* 0x0000000636367c20 */ /* 0x000fe20008410000 */
[--C-:B------:R-:W-:Y:S01]  /*f6b0*/  IADD3 R109, -R197, 0x1, R30.reuse ;  /* 0x00000001c56d7810 */ /* 0x100fe20007ffe11e */
[----:B------:R-:W-:Y:S01]  /*f6c0*/  FMUL.FTZ R55, R55, UR6 ;  /* 0x0000000637377c20 */ /* 0x000fe20008410000 */
[----:B------:R-:W2:Y:S01]  /*f6d0*/  MUFU.TANH R27, R27 ;  /* 0x0000001b001b7308 */ /* 0x000ea20000002400 */
[----:B------:R-:W-:Y:S01]  /*f6e0*/  IADD3 R30, -R197, R193, R30 ;  /* 0x000000c1c51e7210 */ /* 0x000fe20007ffe11e */
[----:B------:R-:W-:Y:S01]  /*f6f0*/  FMUL.FTZ R58, R58, UR6 ;  /* 0x000000063a3a7c20 */ /* 0x000fe20008410000 */
[----:B------:R-:W-:Y:S01]  /*f700*/  IADD3 R109, -R192, R109, R193 ;  /* 0x0000006dc06d7210 */ /* 0x000fe20007ffe1c1 */
[----:B------:R-:W-:Y:S01]  /*f710*/  FMUL.FTZ R67, R67, UR6 ;  /* 0x0000000643437c20 */ /* 0x000fe20008410000 */
[----:B------:R-:W-:Y:S01]  /*f720*/  FMUL.FTZ R5, R71, UR6 ;  /* 0x0000000647057c20 */ /* 0x000fe20008410000 */
[----:B------:R-:W-:Y:S01]  /*f730*/  FMUL.FTZ R21, R45, UR6 ;  /* 0x000000062d157c20 */ /* 0x000fe20008410000 */
[--C-:B0-----:R-:W-:Y:S01]  /*f740*/  VIADDMNMX R3, R3, R109, R30.reuse, PT ;  /* 0x0000006d03037246 */ /* 0x101fe2000380011e */
[----:B------:R-:W0:Y:S01]  /*f750*/  MUFU.TANH R31, R31 ;  /* 0x0000001f001f7308 */ /* 0x000e220000002400 */
[----:B------:R-:W-:Y:S01]  /*f760*/  FMUL.FTZ R59, R59, UR6 ;  /* 0x000000063b3b7c20 */ /* 0x000fe20008410000 */
[----:B------:R-:W-:Y:S01]  /*f770*/  FMUL.FTZ R63, R63, UR6 ;  /* 0x000000063f3f7c20 */ /* 0x000fe20008410000 */
[C---:B------:R-:W-:Y:S01]  /*f780*/  ISETP.GT.AND P4, PT, R3.reuse, RZ, PT ;  /* 0x000000ff0300720c */ /* 0x040fe20003f84270 */
[----:B------:R-:W-:Y:S01]  /*f790*/  FMUL.FTZ R62, R62, UR6 ;  /* 0x000000063e3e7c20 */ /* 0x000fe20008410000 */
[----:B------:R-:W-:Y:S01]  /*f7a0*/  ISETP.GT.AND P5, PT, R3, 0x1, PT ;  /* 0x000000010300780c */ /* 0x000fe20003fa4270 */
[----:B------:R-:W-:Y:S01]  /*f7b0*/  FMUL.FTZ R15, R49, UR6 ;  /* 0x00000006310f7c20 */ /* 0x000fe20008410000 */
[----:B------:R-:W-:Y:S01]  /*f7c0*/  ISETP.GT.AND P3, PT, R3, 0x8, PT ;  /* 0x000000080300780c */ /* 0x000fe20003f64270 */
[----:B------:R-:W4:Y:S01]  /*f7d0*/  MUFU.TANH R34, R34 ;  /* 0x0000002200227308 */ /* 0x000f220000002400 */
[----:B---3--:R-:W-:Y:S01]  /*f7e0*/  FSEL R115, R26, -INF , P4 ;  /* 0xff8000001a737808 */ /* 0x008fe20002000000 */
[----:B------:R-:W-:Y:S01]  /*f7f0*/  FMUL.FTZ R13, R53, UR6 ;  /* 0x00000006350d7c20 */ /* 0x000fe20008410000 */
[----:B--2---:R-:W-:Y:S01]  /*f800*/  FSEL R113, R27, -INF , P5 ;  /* 0xff8000001b717808 */ /* 0x004fe20002800000 */
[----:B------:R-:W-:Y:S01]  /*f810*/  FMUL.FTZ R66, R66, UR6 ;  /* 0x0000000642427c20 */ /* 0x000fe20008410000 */
[----:B------:R-:W-:Y:S01]  /*f820*/  ISETP.GT.AND P4, PT, R3, 0x9, PT ;  /* 0x000000090300780c */ /* 0x000fe20003f84270 */
[----:B------:R-:W-:Y:S01]  /*f830*/  FMUL.FTZ R11, R57, UR6 ;  /* 0x00000006390b7c20 */ /* 0x000fe20008410000 */
[----:B------:R-:W-:Y:S01]  /*f840*/  FSEL R111, R111, -INF , P3 ;  /* 0xff8000006f6f7808 */ /* 0x000fe20001800000 */
[----:B------:R-:W2:Y:S01]  /*f850*/  MUFU.TANH R35, R35 ;  /* 0x0000002300237308 */ /* 0x000ea20000002400 */
[----:B------:R-:W-:Y:S01]  /*f860*/  FMNMX.FTZ R8, R115, R113, !PT ;  /* 0x0000007173087209 */ /* 0x000fe20007810000 */
[----:B------:R-:W-:Y:S01]  /*f870*/  FMUL.FTZ R70, R70, UR6 ;  /* 0x0000000646467c20 */ /* 0x000fe20008410000 */
[----:B------:R-:W-:Y:S01]  /*f880*/  ISETP.GT.AND P3, PT, R3, 0x10, PT ;  /* 0x000000100300780c */ /* 0x000fe20003f64270 */
[----:B------:R-:W-:Y:S01]  /*f890*/  FMUL.FTZ R74, R74, UR6 ;  /* 0x000000064a4a7c20 */ /* 0x000fe20008410000 */
[----:B0-----:R-:W-:Y:S01]  /*f8a0*/  FSEL R107, R31, -INF , P4 ;  /* 0xff8000001f6b7808 */ /* 0x001fe20002000000 */
[----:B------:R-:W-:Y:S01]  /*f8b0*/  FMUL.FTZ R75, R75, UR6 ;  /* 0x000000064b4b7c20 */ /* 0x000fe20008410000 */
[----:B------:R-:W-:Y:S01]  /*f8c0*/  FMNMX.FTZ R8, R111, R8, !PT ;  /* 0x000000086f087209 */ /* 0x000fe20007810000 */
[----:B------:R-:W0:Y:S01]  /*f8d0*/  MUFU.TANH R38, R38 ;  /* 0x0000002600267308 */ /* 0x000e220000002400 */
[----:B------:R-:W-:Y:S01]  /*f8e0*/  ISETP.GT.AND P4, PT, R3, 0x11, PT ;  /* 0x000000110300780c */ /* 0x000fe20003f84270 */
[----:B------:R-:W-:Y:S01]  /*f8f0*/  FMUL.FTZ R78, R78, UR6 ;  /* 0x000000064e4e7c20 */ /* 0x000fe20008410000 */
[----:B----4-:R-:W-:Y:S01]  /*f900*/  FSEL R105, R34, -INF , P3 ;  /* 0xff80000022697808 */ /* 0x010fe20001800000 */
[----:B------:R-:W-:Y:S01]  /*f910*/  FMUL.FTZ R91, R32, UR6 ;  /* 0x00000006205b7c20 */ /* 0x000fe20008410000 */
[----:B------:R-:W-:Y:S01]  /*f920*/  FMNMX.FTZ R8, R107, R8, !PT ;  /* 0x000000086b087209 */ /* 0x000fe20007810000 */
[----:B------:R-:W-:Y:S01]  /*f930*/  FMUL.FTZ R32, R37, UR6 ;  /* 0x0000000625207c20 */ /* 0x000fe20008410000 */
[----:B------:R-:W-:Y:S01]  /*f940*/  ISETP.GT.AND P3, PT, R3, 0x18, PT ;  /* 0x000000180300780c */ /* 0x000fe20003f64270 */
[----:B------:R-:W3:Y:S01]  /*f950*/  MUFU.TANH R39, R39 ;  /* 0x0000002700277308 */ /* 0x000ee20000002400 */
[----:B--2---:R-:W-:Y:S01]  /*f960*/  FSEL R103, R35, -INF , P4 ;  /* 0xff80000023677808 */ /* 0x004fe20002000000 */
[----:B------:R-:W-:Y:S01]  /*f970*/  FMUL.FTZ R79, R79, UR6 ;  /* 0x000000064f4f7c20 */ /* 0x000fe20008410000 */
[----:B------:R-:W-:Y:S01]  /*f980*/  FMNMX.FTZ R8, R105, R8, !PT ;  /* 0x0000000869087209 */ /* 0x000fe20007810000 */
[----:B------:R-:W-:Y:S01]  /*f990*/  FMUL.FTZ R90, R29, UR6 ;  /* 0x000000061d5a7c20 */ /* 0x000fe20008410000 */
[----:B------:R-:W-:Y:S01]  /*f9a0*/  ISETP.GT.AND P4, PT, R3, 0x19, PT ;  /* 0x000000190300780c */ /* 0x000fe20003f84270 */
[----:B------:R-:W-:Y:S01]  /*f9b0*/  FMUL.FTZ R29, R41, UR6 ;  /* 0x00000006291d7c20 */ /* 0x000fe20008410000 */
[----:B------:R-:W-:Y:S01]  /*f9c0*/  FMNMX.FTZ R8, R103, R8, !PT ;  /* 0x0000000867087209 */ /* 0x000fe20007810000 */
[----:B------:R-:W2:Y:S01]  /*f9d0*/  MUFU.TANH R42, R42 ;  /* 0x0000002a002a7308 */ /* 0x000ea20000002400 */
[----:B0-----:R-:W-:Y:S01]  /*f9e0*/  FSEL R101, R38, -INF , P3 ;  /* 0xff80000026657808 */ /* 0x001fe20001800000 */
[----:B------:R-:W-:Y:S01]  /*f9f0*/  FMUL.FTZ R82, R82, UR6 ;  /* 0x0000000652527c20 */ /* 0x000fe20008410000 */
[----:B------:R-:W-:Y:S01]  /*fa00*/  ISETP.GT.AND P3, PT, R3, 0x20, PT ;  /* 0x000000200300780c */ /* 0x000fe20003f64270 */
[----:B------:R-:W-:Y:S01]  /*fa10*/  FMUL.FTZ R83, R83, UR6 ;  /* 0x0000000653537c20 */ /* 0x000fe20008410000 */
[----:B------:R-:W-:Y:S01]  /*fa20*/  FMNMX.FTZ R8, R101, R8, !PT ;  /* 0x0000000865087209 */ /* 0x000fe20007810000 */
[----:B------:R-:W-:Y:S01]  /*fa30*/  FMUL.FTZ R86, R86, UR6 ;  /* 0x0000000656567c20 */ /* 0x000fe20008410000 */
[----:B------:R-:W-:Y:S01]  /*fa40*/  FMUL.FTZ R87, R87, UR6 ;  /* 0x0000000657577c20 */ /* 0x000fe20008410000 */
[----:B------:R-:W0:Y:S01]  /*fa50*/  MUFU.TANH R43, R43 ;  /* 0x0000002b002b7308 */ /* 0x000e220000002400 */
[----:B---3--:R-:W-:Y:S01]  /*fa60*/  FSEL R99, R39, -INF , P4 ;  /* 0xff80000027637808 */ /* 0x008fe20002000000 */
[----:B------:R-:W-:Y:S01]  /*fa70*/  FMUL.FTZ R14, R52, UR6 ;  /* 0x00000006340e7c20 */ /* 0x000fe20008410000 */
[----:B------:R-:W-:Y:S01]  /*fa80*/  ISETP.GT.AND P4, PT, R3, 0x21, PT ;  /* 0x000000210300780c */ /* 0x000fe20003f84270 */
[----:B------:R-:W-:Y:S01]  /*fa90*/  FMUL.FTZ R52, R61, UR6 ;  /* 0x000000063d347c20 */ /* 0x000fe20008410000 */
[----:B------:R-:W-:Y:S01]  /*faa0*/  FMNMX.FTZ R8, R99, R8, !PT ;  /* 0x0000000863087209 */ /* 0x000fe20007810000 */
[----:B------:R-:W-:Y:S01]  /*fab0*/  FMUL.FTZ R10, R24, UR6 ;  /* 0x00000006180a7c20 */ /* 0x000fe20008410000 */
[----:B------:R-:W-:Y:S01]  /*fac0*/  FMUL.FTZ R12, R25, UR6 ;  /* 0x00000006190c7c20 */ /* 0x000fe20008410000 */
[----:B------:R-:W3:Y:S01]  /*fad0*/  MUFU.TANH R46, R46 ;  /* 0x0000002e002e7308 */ /* 0x000ee20000002400 */
[----:B--2---:R-:W-:Y:S01]  /*fae0*/  FSEL R97, R42, -INF , P3 ;  /* 0xff8000002a617808 */ /* 0x004fe20001800000 */
[----:B------:R-:W-:Y:S01]  /*faf0*/  FMUL.FTZ R89, R28, UR6 ;  /* 0x000000061c597c20 */ /* 0x000fe20008410000 */
[----:B------:R-:W-:Y:S01]  /*fb00*/  ISETP.GT.AND P3, PT, R3, 0x28, PT ;  /* 0x000000280300780c */ /* 0x000fe20003f64270 */
[----:B------:R-:W-:Y:S01]  /*fb10*/  IMAD.U32 R28, RZ, RZ, UR7 ;  /* 0x00000007ff1c7e24 */ /* 0x000fe2000f8e00ff */
[----:B------:R-:W-:Y:S01]  /*fb20*/  FMNMX.FTZ R8, R97, R8, !PT ;  /* 0x0000000861087209 */ /* 0x000fe20007810000 */
[----:B------:R-:W-:Y:S01]  /*fb30*/  FMUL.FTZ R92, R33, UR6 ;  /* 0x00000006215c7c20 */ /* 0x000fe20008410000 */
[----:B-1----:R-:W-:Y:S01]  /*fb40*/  VIADDMNMX R109, R6, R109, R30, PT ;  /* 0x0000006d066d7246 */ /* 0x002fe2000380011e */
[----:B------:R-:W1:Y:S01]  /*fb50*/  MUFU.TANH R47, R47 ;  /* 0x0000002f002f7308 */ /* 0x000e620000002400 */
[----:B0-----:R-:W-:Y:S01]  /*fb60*/  FSEL R95, R43, -INF , P4 ;  /* 0xff8000002b5f7808 */ /* 0x001fe20002000000 */
[----:B------:R-:W-:Y:S01]  /*fb70*/  FMUL.FTZ R33, R36, UR6 ;  /* 0x0000000624217c20 */ /* 0x000fe20008410000 */
[----:B------:R-:W-:Y:S01]  /*fb80*/  ISETP.GT.AND P4, PT, R3, 0x29, PT ;  /* 0x000000290300780c */ /* 0x000fe20003f84270 */
[----:B------:R-:W-:Y:S01]  /*fb90*/  FMUL.FTZ R25, R40, UR6 ;  /* 0x0000000628197c20 */ /* 0x000fe20008410000 */
[----:B------:R-:W-:Y:S01]  /*fba0*/  FMNMX.FTZ R8, R95, R8, !PT ;  /* 0x000000085f087209 */ /* 0x000fe20007810000 */
[----:B------:R-:W-:Y:S01]  /*fbb0*/  FMUL.FTZ R24, R44, UR6 ;  /* 0x000000062c187c20 */ /* 0x000fe20008410000 */
[----:B------:R-:W-:Y:S01]  /*fbc0*/  ISETP.GT.AND P5, PT, R109, 0x1, PT ;  /* 0x000000016d00780c */ /* 0x000fe20003fa4270 */
        /* <DEDUP_REMOVED lines=8> */
[----:B------:R-:W-:Y:S01]  /*fc50*/  MUFU.TANH R51, R51 ;  /* 0x0000003300337308 */ /* 0x000fe20000002400 */
[----:B-1----:R-:W-:Y:S01]  /*fc60*/  FSEL R71, R47, -INF , P4 ;  /* 0xff8000002f477808 */ /* 0x002fe20002000000 */
[----:B------:R-:W-:Y:S01]  /*fc70*/  FMUL.FTZ R40, R77, UR6 ;  /* 0x000000064d287c20 */ /* 0x000fe20008410000 */
[----:B------:R-:W-:Y:S01]  /*fc80*/  ISETP.GT.AND P4, PT, R3, 0x31, PT ;  /* 0x000000310300780c */ /* 0x000fe20003f84270 */
[----:B------:R-:W-:Y:S01]  /*fc90*/  FMUL.FTZ R44, R81, UR6 ;  /* 0x00000006512c7c20 */ /* 0x000fe20008410000 */
[----:B------:R-:W-:Y:S01]  /*fca0*/  FMNMX.FTZ R8, R71, R8, !PT ;  /* 0x0000000847087209 */ /* 0x000fe20007810000 */
[----:B------:R-:W-:Y:S01]  /*fcb0*/  FMUL.FTZ R34, R72, UR6 ;  /* 0x0000000648227c20 */ /* 0x000fe20008410000 */
[----:B------:R-:W-:Y:S01]  /*fcc0*/  FMUL.FTZ R36, R76, UR6 ;  /* 0x000000064c247c20 */ /* 0x000fe20008410000 */
[----:B------:R-:W1:Y:S01]  /*fcd0*/  MUFU.TANH R54, R54 ;  /* 0x0000003600367308 */ /* 0x000e620000002400 */
[----:B------:R-:W-:Y:S01]  /*fce0*/  FMUL.FTZ R48, R85, UR6 ;  /* 0x0000000655307c20 */ /* 0x000fe20008410000 */
[----:B------:R-:W-:Y:S01]  /*fcf0*/  FMUL.FTZ R42, R80, UR6 ;  /* 0x00000006502a7c20 */ /* 0x000fe20008410000 */
[----:B------:R-:W-:Y:S01]  /*fd00*/  FMUL.FTZ R46, R84, UR6 ;  /* 0x00000006542e7c20 */ /* 0x000fe20008410000 */
[----:B------:R2:W-:Y:S04]  /*fd10*/  @!P1 SYNCS.ARRIVE.TRANS64.RED.A1T0 RZ, [R0+URZ], RZ ;  /* 0x000000ff00ff99a7 */ /* 0x0005e8000810043f */
[----:B------:R-:W3:Y:S08]  /*fd20*/  MUFU.TANH R55, R55 ;  /* 0x0000003700377308 */ /* 0x000ef00000002400 */
[----:B------:R-:W4:Y:S08]  /*fd30*/  MUFU.TANH R58, R58 ;  /* 0x0000003a003a7308 */ /* 0x000f300000002400 */
[----:B------:R0:W-:Y:S08]  /*fd40*/  MUFU.TANH R45, R67 ;  /* 0x00000043002d7308 */ /* 0x0001f00000002400 */
[----:B------:R1:W2:Y:S01]  /*fd50*/  MUFU.TANH R53, R59 ;  /* 0x0000003b00357308 */ /* 0x0002a20000002400 */
[----:B0-----:R-:W-:Y:S01]  /*fd60*/  FSEL R67, R50, -INF , P3 ;  /* 0xff80000032437808 */ /* 0x001fe20001800000 */
[----:B------:R-:W-:Y:S01]  /*fd70*/  FMUL.FTZ R50, R60, UR6 ;  /* 0x000000063c327c20 */ /* 0x000fe20008410000 */
[----:B------:R-:W-:Y:S01]  /*fd80*/  ISETP.GT.AND P3, PT, R3, 0x38, PT ;  /* 0x000000380300780c */ /* 0x000fe20003f64270 */
[----:B------:R-:W-:Y:S01]  /*fd90*/  FMUL.FTZ R60, R65, UR6 ;  /* 0x00000006413c7c20 */ /* 0x000fe20008410000 */
[----:B------:R-:W-:-:S03]  /*fda0*/  FMNMX.FTZ R8, R67, R8, !PT ;  /* 0x0000000843087209 */ /* 0x000fc60007810000 */
[----:B------:R0:W-:Y:S01]  /*fdb0*/  MUFU.TANH R49, R63 ;  /* 0x0000003f00317308 */ /* 0x0001e20000002400 */
[----:B-1----:R-:W-:Y:S01]  /*fdc0*/  FSEL R59, R54, -INF , P3 ;  /* 0xff800000363b7808 */ /* 0x002fe20001800000 */
[----:B------:R-:W-:Y:S01]  /*fdd0*/  FMUL.FTZ R54, R68, UR6 ;  /* 0x0000000644367c20 */ /* 0x000fe20008410000 */
[----:B------:R-:W-:-:S05]  /*fde0*/  ISETP.GT.AND P3, PT, R3, 0x40, PT ;  /* 0x000000400300780c */ /* 0x000fca0003f64270 */
[----:B------:R-:W1:Y:S01]  /*fdf0*/  MUFU.TANH R62, R62 ;  /* 0x0000003e003e7308 */ /* 0x000e620000002400 */
[----:B0-----:R-:W-:Y:S02]  /*fe00*/  FSEL R63, R51, -INF , P4 ;  /* 0xff800000333f7808 */ /* 0x001fe40002000000 */
[----:B------:R-:W-:Y:S02]  /*fe10*/  ISETP.GT.AND P4, PT, R3, 0x39, PT ;  /* 0x000000390300780c */ /* 0x000fe40003f84270 */
[----:B------:R-:W-:Y:S02]  /*fe20*/  FMNMX.FTZ R8, R63, R8, !PT ;  /* 0x000000083f087209 */ /* 0x000fe40007810000 */
[----:B---3--:R-:W-:Y:S01]  /*fe30*/  FSEL R57, R55, -INF , P4 ;  /* 0xff80000037397808 */ /* 0x008fe20002000000 */
[----:B------:R-:W0:Y:S01]  /*fe40*/  MUFU.TANH R66, R66 ;  /* 0x0000004200427308 */ /* 0x000e220000002400 */
[----:B------:R-:W-:Y:S02]  /*fe50*/  FMNMX.FTZ R8, R59, R8, !PT ;  /* 0x000000083b087209 */ /* 0x000fe40007810000 */
[----:B------:R-:W-:-:S02]  /*fe60*/  ISETP.GT.AND P4, PT, R3, 0x41, PT ;  /* 0x000000410300780c */ /* 0x000fc40003f84270 */
[----:B----4-:R-:W-:Y:S01]  /*fe70*/  FSEL R55, R58, -INF , P3 ;  /* 0xff8000003a377808 */ /* 0x010fe20001800000 */
[----:B------:R-:W-:Y:S01]  /*fe80*/  FMUL.FTZ R58, R64, UR6 ;  /* 0x00000006403a7c20 */ /* 0x000fe20008410000 */
[----:B------:R-:W-:Y:S01]  /*fe90*/  FMNMX.FTZ R8, R57, R8, !PT ;  /* 0x0000000839087209 */ /* 0x000fe20007810000 */
[----:B------:R-:W3:Y:S01]  /*fea0*/  MUFU.TANH R70, R70 ;  /* 0x0000004600467308 */ /* 0x000ee20000002400 */
        /* <DEDUP_REMOVED lines=8> */
[----:B------:R-:W-:Y:S01]  /*ff30*/  FSEL R49, R49, -INF , P4 ;  /* 0xff80000031317808 */ /* 0x000fe20002000000 */
[----:B------:R-:W1:Y:S01]  /*ff40*/  MUFU.TANH R39, R74 ;  /* 0x0000004a00277308 */ /* 0x000e620000002400 */
[----:B------:R-:W-:Y:S02]  /*ff50*/  FMNMX.FTZ R8, R51, R8, !PT ;  /* 0x0000000833087209 */ /* 0x000fe40007810000 */
[----:B------:R-:W-:Y:S02]  /*ff60*/  ISETP.GT.AND P4, PT, R3, 0x51, PT ;  /* 0x000000510300780c */ /* 0x000fe40003f84270 */
[----:B0-----:R-:W-:-:S02]  /*ff70*/  FSEL R47, R66, -INF , P3 ;  /* 0xff800000422f7808 */ /* 0x001fc40001800000 */
[----:B------:R-:W-:Y:S01]  /*ff80*/  FMNMX.FTZ R8, R49, R8, !PT ;  /* 0x0000000831087209 */ /* 0x000fe20007810000 */
[----:B------:R-:W0:Y:S01]  /*ff90*/  MUFU.TANH R35, R75 ;  /* 0x0000004b00237308 */ /* 0x000e220000002400 */
[----:B------:R-:W-:Y:S02]  /*ffa0*/  ISETP.GT.AND P3, PT, R3, 0x58, PT ;  /* 0x000000580300780c */ /* 0x000fe40003f64270 */
[----:B------:R-:W-:Y:S02]  /*ffb0*/  FSEL R45, R45, -INF , P4 ;  /* 0xff8000002d2d7808 */ /* 0x000fe40002000000 */
[----:B------:R-:W-:Y:S02]  /*ffc0*/  FMNMX.FTZ R8, R47, R8, !PT ;  /* 0x000000082f087209 */ /* 0x000fe40007810000 */
[----:B------:R-:W-:Y:S01]  /*ffd0*/  ISETP.GT.AND P4, PT, R3, 0x59, PT ;  /* 0x000000590300780c */ /* 0x000fe20003f84270 */
[----:B------:R-:W4:Y:S01]  /*ffe0*/  MUFU.TANH R37, R78 ;  /* 0x0000004e00257308 */ /* 0x000f220000002400 */
[----:B---3--:R-:W-:-:S02]  /*fff0*/  FSEL R43, R70, -INF , P3 ;  /* 0xff800000462b7808 */ /* 0x008fc40001800000 */
[----:B------:R-:W-:Y:S02]  /*10000*/  FMNMX.FTZ R8, R45, R8, !PT ;  /* 0x000000082d087209 */ /* 0x000fe40007810000 */
[----:B------:R-:W-:Y:S02]  /*10010*/  ISETP.GT.AND P3, PT, R3, 0x60, PT ;  /* 0x000000600300780c */ /* 0x000fe40003f64270 */
[----:B--2---:R-:W-:Y:S01]  /*10020*/  FSEL R41, R5, -INF , P4 ;  /* 0xff80000005297808 */ /* 0x004fe20002000000 */
[----:B------:R-:W2:Y:S01]  /*10030*/  MUFU.TANH R27, R79 ;  /* 0x0000004f001b7308 */ /* 0x000ea20000002400 */
[----:B------:R-:W-:Y:S02]  /*10040*/  FMNMX.FTZ R8, R43, R8, !PT ;  /* 0x000000082b087209 */ /* 0x000fe40007810000 */
[----:B------:R-:W-:Y:S02]  /*10050*/  ISETP.GT.AND P4, PT, R3, 0x61, PT ;  /* 0x000000610300780c */ /* 0x000fe40003f84270 */
[----:B-1----:R-:W-:-:S02]  /*10060*/  FSEL R39, R39, -INF , P3 ;  /* 0xff80000027277808 */ /* 0x002fc40001800000 */
[----:B------:R-:W-:Y:S01]  /*10070*/  FMNMX.FTZ R8, R41, R8, !PT ;  /* 0x0000000829087209 */ /* 0x000fe20007810000 */
[----:B------:R-:W1:Y:S01]  /*10080*/  MUFU.TANH R31, R82 ;  /* 0x00000052001f7308 */ /* 0x000e620000002400 */
[----:B------:R-:W-:Y:S02]  /*10090*/  ISETP.GT.AND P3, PT, R3, 0x68, PT ;  /* 0x000000680300780c */ /* 0x000fe40003f64270 */
[----:B0-----:R-:W-:Y:S02]  /*100a0*/  FSEL R35, R35, -INF , P4 ;  /* 0xff80000023237808 */ /* 0x001fe40002000000 */
[----:B------:R-:W-:Y:S02]  /*100b0*/  FMNMX.FTZ R8, R39, R8, !PT ;  /* 0x0000000827087209 */ /* 0x000fe40007810000 */
[----:B------:R-:W-:Y:S01]  /*100c0*/  ISETP.GT.AND P4, PT, R3, 0x69, PT ;  /* 0x000000690300780c */ /* 0x000fe20003f84270 */
[----:B------:R-:W0:Y:S01]  /*100d0*/  MUFU.TANH R7, R83 ;  /* 0x0000005300077308 */ /* 0x000e220000002400 */
[----:B----4-:R-:W-:-:S02]  /*100e0*/  FSEL R37, R37, -INF , P3 ;  /* 0xff80000025257808 */ /* 0x010fc40001800000 */
        /* <DEDUP_REMOVED lines=13> */
[----:B------:R-:W-:Y:S01]  /*101c0*/  MUFU.TANH R10, R10 ;  /* 0x0000000a000a7308 */ /* 0x000fe20000002400 */
[----:B--2---:R-:W-:-:S02]  /*101d0*/  FSEL R5, R5, -INF , P3 ;  /* 0xff80000005057808 */ /* 0x004fc40001800000 */
[----:B------:R-:W-:-:S04]  /*101e0*/  FMNMX.FTZ R8, R7, R8, !PT ;  /* 0x0000000807087209 */ /* 0x000fc80007810000 */
[----:B------:R-:W-:Y:S01]  /*101f0*/  FMNMX.FTZ R8, R5, R8, !PT ;  /* 0x0000000805087209 */ /* 0x000fe20007810000 */
[----:B------:R-:W0:Y:S01]  /*10200*/  MUFU.TANH R12, R12 ;  /* 0x0000000c000c7308 */ /* 0x000e220000002400 */
[----:B-1----:R-:W-:Y:S02]  /*10210*/  FSEL R3, R87, -INF , P4 ;  /* 0xff80000057037808 */ /* 0x002fe40002000000 */
[----:B------:R-:W-:Y:S02]  /*10220*/  ISETP.GT.AND P4, PT, R109, RZ, PT ;  /* 0x000000ff6d00720c */ /* 0x000fe40003f84270 */
[----:B------:R-:W-:-:S03]  /*10230*/  FMNMX.FTZ R8, R3, R8, !PT ;  /* 0x0000000803087209 */ /* 0x000fc60007810000 */
[----:B------:R-:W-:Y:S02]  /*10240*/  MUFU.TANH R89, R89 ;  /* 0x0000005900597308 */ /* 0x000fe40000002400 */
[----:B------:R-:W1:Y:S06]  /*10250*/  SHFL.BFLY PT, R61, R8, 0x2, 0x1f ;  /* 0x0c401f00083d7f89 */ /* 0x000e6c00000e0000 */
[----:B------:R-:W2:Y:S01]  /*10260*/  MUFU.TANH R90, R90 ;  /* 0x0000005a005a7308 */ /* 0x000ea20000002400 */
[----:B0-----:R-:W-:-:S07]  /*10270*/  FSEL R30, R12, -INF , P5 ;  /* 0xff8000000c1e7808 */ /* 0x001fce0002800000 */
[----:B------:R-:W0:Y:S08]  /*10280*/  MUFU.TANH R91, R91 ;  /* 0x0000005b005b7308 */ /* 0x000e300000002400 */
[----:B------:R-:W3:Y:S01]  /*10290*/  MUFU.TANH R92, R92 ;  /* 0x0000005c005c7308 */ /* 0x000ee20000002400 */
[----:B-1----:R-:W-:-:S05]  /*102a0*/  FMNMX.FTZ R61, R8, R61, !PT ;  /* 0x0000003d083d7209 */ /* 0x002fca0007810000 */
[----:B------:R-:W1:Y:S02]  /*102b0*/  SHFL.BFLY PT, R8, R61, 0x1, 0x1f ;  /* 0x0c201f003d087f89 */ /* 0x000e6400000e0000 */
[----:B------:R-:W4:Y:S08]  /*102c0*/  MUFU.TANH R33, R33 ;  /* 0x0000002100217308 */ /* 0x000f300000002400 */
[----:B------:R-:W4:Y:S08]  /*102d0*/  MUFU.TANH R32, R32 ;  /* 0x0000002000207308 */ /* 0x000f300000002400 */
[----:B------:R-:W4:Y:S01]  /*102e0*/  MUFU.TANH R25, R25 ;  /* 0x0000001900197308 */ /* 0x000f220000002400 */
[----:B-1----:R-:W-:-:S07]  /*102f0*/  FMNMX.FTZ R8, R61, R8, !PT ;  /* 0x000000083d087209 */ /* 0x002fce0007810000 */
[----:B------:R-:W1:Y:S01]  /*10300*/  MUFU.TANH R29, R29 ;  /* 0x0000001d001d7308 */ /* 0x000e620000002400 */
[----:B------:R-:W-:Y:S02]  /*10310*/  FSEL R61, R10, -INF , P4 ;  /* 0xff8000000a3d7808 */ /* 0x000fe40002000000 */
[C---:B------:R-:W-:Y:S01]  /*10320*/  FSETP.NEU.FTZ.AND P3, PT, R8.reuse, -INF , PT ;  /* 0xff8000000800780b */ /* 0x040fe20003f7d000 */
[----:B------:R-:W-:Y:S01]  /*10330*/  FMUL.FTZ R26, R8, R28 ;  /* 0x0000001c081a7220 */ /* 0x000fe20000410000 */
[----:B------:R-:W-:Y:S02]  /*10340*/  ISETP.GT.AND P4, PT, R109, 0x9, PT ;  /* 0x000000096d00780c */ /* 0x000fe40003f84270 */
[----:B------:R-:W-:Y:S01]  /*10350*/  FMNMX.FTZ R12, R61, R30, !PT ;  /* 0x0000001e3d0c7209 */ /* 0x000fe20007810000 */
[----:B------:R-:W1:Y:S01]  /*10360*/  MUFU.TANH R24, R24 ;  /* 0x0000001800187308 */ /* 0x000e620000002400 */
[----:B------:R-:W-:Y:S02]  /*10370*/  FSEL R26, R26, RZ, P3 ;  /* 0x000000ff1a1a7208 */ /* 0x000fe40001800000 */
[----:B------:R-:W-:-:S02]  /*10380*/  ISETP.GT.AND P3, PT, R109, 0x8, PT ;  /* 0x000000086d00780c */ /* 0x000fc40003f64270 */
[----:B--2---:R-:W-:Y:S01]  /*10390*/  FSEL R65, R90, -INF , P4 ;  /* 0xff8000005a417808 */ /* 0x004fe20002000000 */
[-CC-:B------:R-:W-:Y:S01]  /*103a0*/  FFMA.FTZ R169, R67, R28.reuse, -R26.reuse ;  /* 0x0000001c43a97223 */ /* 0x180fe2000001081a */
[----:B------:R-:W-:Y:S01]  /*103b0*/  FSEL R89, R89, -INF , P3 ;  /* 0xff80000059597808 */ /* 0x000fe20001800000 */
[----:B------:R-:W2:Y:S01]  /*103c0*/  MUFU.TANH R21, R21 ;  /* 0x0000001500157308 */ /* 0x000ea20000002400 */
[----:B------:R-:W-:Y:S01]  /*103d0*/  ISETP.GT.AND P3, PT, R109, 0x10, PT ;  /* 0x000000106d00780c */ /* 0x000fe20003f64270 */
[--C-:B------:R-:W-:Y:S01]  /*103e0*/  FFMA.FTZ R171, R59, R28, -R26.reuse ;  /* 0x0000001c3bab7223 */ /* 0x100fe2000001081a */
[----:B------:R-:W-:Y:S01]  /*103f0*/  FMNMX.FTZ R12, R89, R12, !PT ;  /* 0x0000000c590c7209 */ /* 0x000fe20007810000 */
[-CC-:B------:R-:W-:Y:S01]  /*10400*/  FFMA.FTZ R175, R93, R28.reuse, -R26.reuse ;  /* 0x0000001c5daf7223 */ /* 0x180fe2000001081a */
[----:B------:R-:W-:Y:S01]  /*10410*/  ISETP.GT.AND P4, PT, R109, 0x11, PT ;  /* 0x000000116d00780c */ /* 0x000fe20003f84270 */
[--C-:B------:R-:W-:Y:S01]  /*10420*/  FFMA.FTZ R153, R55, R28, -R26.reuse ;  /* 0x0000001c37997223 */ /* 0x100fe2000001081a */
[----:B0-----:R-:W-:Y:S01]  /*10430*/  FSEL R91, R91, -INF , P3 ;  /* 0xff8000005b5b7808 */ /* 0x001fe20001800000 */
[----:B------:R-:W0:Y:S01]  /*10440*/  MUFU.TANH R20, R20 ;  /* 0x0000001400147308 */ /* 0x000e220000002400 */
[----:B------:R-:W-:Y:S01]  /*10450*/  FMNMX.FTZ R12, R65, R12, !PT ;  /* 0x0000000c410c7209 */ /* 0x000fe20007810000 */
[-CC-:B------:R-:W-:Y:S01]  /*10460*/  FFMA.FTZ R173, R97, R28.reuse, -R26.reuse ;  /* 0x0000001c61ad7223 */ /* 0x180fe2000001081a */
[----:B------:R-:W-:Y:S01]  /*10470*/  ISETP.GT.AND P3, PT, R109, 0x18, PT ;  /* 0x000000186d00780c */ /* 0x000fe20003f64270 */
[-CC-:B------:R-:W-:Y:S01]  /*10480*/  FFMA.FTZ R181, R115, R28.reuse, -R26.reuse ;  /* 0x0000001c73b57223 */ /* 0x180fe2000001081a */
[----:B---3--:R-:W-:Y:S01]  /*10490*/  FSEL R69, R92, -INF , P4 ;  /* 0xff8000005c457808 */ /* 0x008fe20002000000 */
[--C-:B------:R-:W-:Y:S01]  /*104a0*/  FFMA.FTZ R113, R113, R28, -R26.reuse ;  /* 0x0000001c71717223 */ /* 0x100fe2000001081a */
[----:B------:R-:W-:Y:S01]  /*104b0*/  FMNMX.FTZ R12, R91, R12, !PT ;  /* 0x0000000c5b0c7209 */ /* 0x000fe20007810000 */
[----:B------:R-:W3:Y:S01]  /*104c0*/  MUFU.TANH R15, R15 ;  /* 0x0000000f000f7308 */ /* 0x000ee20000002400 */
[----:B------:R-:W-:Y:S01]  /*104d0*/  ISETP.GT.AND P4, PT, R109, 0x19, PT ;  /* 0x000000196d00780c */ /* 0x000fe20003f84270 */
[-CC-:B------:R-:W-:Y:S01]  /*104e0*/  FFMA.FTZ R183, R111, R28.reuse, -R26.reuse ;  /* 0x0000001c6fb77223 */ /* 0x180fe2000001081a */
[----:B----4-:R-:W-:Y:S01]  /*104f0*/  FSEL R33, R33, -INF , P3 ;  /* 0xff80000021217808 */ /* 0x010fe20001800000 */
[--C-:B------:R-:W-:Y:S01]  /*10500*/  FFMA.FTZ R157, R47, R28, -R26.reuse ;  /* 0x0000001c2f9d7223 */ /* 0x100fe2000001081a */
[----:B------:R-:W-:Y:S01]  /*10510*/  FMNMX.FTZ R62, R69, R12, !PT ;  /* 0x0000000c453e7209 */ /* 0x000fe20007810000 */
[-CC-:B------:R-:W-:Y:S01]  /*10520*/  FFMA.FTZ R10, R107, R28.reuse, -R26.reuse ;  /* 0x0000001c6b0a7223 */ /* 0x180fe2000001081a */
[----:B------:R-:W-:Y:S01]  /*10530*/  ISETP.GT.AND P3, PT, R109, 0x20, PT ;  /* 0x000000206d00780c */ /* 0x000fe20003f64270 */
[----:B------:R-:W4:Y:S01]  /*10540*/  MUFU.TANH R14, R14 ;  /* 0x0000000e000e7308 */ /* 0x000f220000002400 */
[----:B------:R-:W-:Y:S01]  /*10550*/  FSEL R73, R32, -INF , P4 ;  /* 0xff80000020497808 */ /* 0x000fe20002000000 */
[--C-:B------:R-:W-:Y:S01]  /*10560*/  FFMA.FTZ R32, R63, R28, -R26.reuse ;  /* 0x0000001c3f207223 */ /* 0x100fe2000001081a */
[----:B------:R-:W-:Y:S01]  /*10570*/  FMNMX.FTZ R62, R33, R62, !PT ;  /* 0x0000003e213e7209 */ /* 0x000fe20007810000 */
[-CC-:B------:R-:W-:Y:S01]  /*10580*/  FFMA.FTZ R177, R105, R28.reuse, -R26.reuse ;  /* 0x0000001c69b17223 */ /* 0x180fe2000001081a */
[----:B------:R-:W-:Y:S01]  /*10590*/  ISETP.GT.AND P4, PT, R109, 0x21, PT ;  /* 0x000000216d00780c */ /* 0x000fe20003f84270 */
[--C-:B------:R-:W-:Y:S01]  /*105a0*/  FFMA.FTZ R103, R103, R28, -R26.reuse ;  /* 0x0000001c67677223 */ /* 0x100fe2000001081a */
[----:B------:R-:W-:Y:S01]  /*105b0*/  FSEL R25, R25, -INF , P3 ;  /* 0xff80000019197808 */ /* 0x000fe20001800000 */
[----:B------:R-:W4:Y:S01]  /*105c0*/  MUFU.TANH R13, R13 ;  /* 0x0000000d000d7308 */ /* 0x000f220000002400 */
[----:B------:R-:W-:Y:S01]  /*105d0*/  FMNMX.FTZ R62, R73, R62, !PT ;  /* 0x0000003e493e7209 */ /* 0x000fe20007810000 */
[-CC-:B------:R-:W-:Y:S01]  /*105e0*/  FFMA.FTZ R179, R101, R28.reuse, -R26.reuse ;  /* 0x0000001c65b37223 */ /* 0x180fe2000001081a */
[----:B------:R-:W-:Y:S01]  /*105f0*/  ISETP.GT.AND P3, PT, R109, 0x28, PT ;  /* 0x000000286d00780c */ /* 0x000fe20003f64270 */
[-CC-:B------:R-:W-:Y:S01]  /*10600*/  FFMA.FTZ R155, R51, R28.reuse, -R26.reuse ;  /* 0x0000001c339b7223 */ /* 0x180fe2000001081a */
[----:B-1----:R-:W-:Y:S01]  /*10610*/  FSEL R29, R29, -INF , P4 ;  /* 0xff8000001d1d7808 */ /* 0x002fe20002000000 */
[--C-:B------:R-:W-:Y:S01]  /*10620*/  FFMA.FTZ R159, R43, R28, -R26.reuse ;  /* 0x0000001c2b9f7223 */ /* 0x100fe2000001081a */
[----:B------:R-:W-:Y:S01]  /*10630*/  FMNMX.FTZ R62, R25, R62, !PT ;  /* 0x0000003e193e7209 */ /* 0x000fe20007810000 */
[----:B------:R-:W1:Y:S01]  /*10640*/  MUFU.TANH R9, R9 ;  /* 0x0000000900097308 */ /* 0x000e620000002400 */
[----:B------:R-:W-:Y:S01]  /*10650*/  ISETP.GT.AND P4, PT, R109, 0x29, PT ;  /* 0x000000296d00780c */ /* 0x000fe20003f84270 */
[-CC-:B------:R-:W-:Y:S01]  /*10660*/  FFMA.FTZ R161, R39, R28.reuse, -R26.reuse ;  /* 0x0000001c27a17223 */ /* 0x180fe2000001081a */
[----:B------:R-:W-:Y:S01]  /*10670*/  FSEL R75, R24, -INF , P3 ;  /* 0xff800000184b7808 */ /* 0x000fe20001800000 */
[--C-:B------:R-:W-:Y:S01]  /*10680*/  FFMA.FTZ R24, R99, R28, -R26.reuse ;  /* 0x0000001c63187223 */ /* 0x100fe2000001081a */
[----:B------:R-:W-:Y:S01]  /*10690*/  FMNMX.FTZ R62, R29, R62, !PT ;  /* 0x0000003e1d3e7209 */ /* 0x000fe20007810000 */
[-CC-:B------:R-:W-:Y:S01]  /*106a0*/  FFMA.FTZ R163, R37, R28.reuse, -R26.reuse ;  /* 0x0000001c25a37223 */ /* 0x180fe2000001081a */
[----:B------:R-:W-:Y:S01]  /*106b0*/  ISETP.GT.AND P3, PT, R109, 0x30, PT ;  /* 0x000000306d00780c */ /* 0x000fe20003f64270 */
[----:B------:R-:W1:Y:S01]  /*106c0*/  MUFU.TANH R11, R11 ;  /* 0x0000000b000b7308 */ /* 0x000e620000002400 */
[----:B--2---:R-:W-:Y:S01]  /*106d0*/  FSEL R21, R21, -INF , P4 ;  /* 0xff80000015157808 */ /* 0x004fe20002000000 */
        /* <DEDUP_REMOVED lines=8> */
[----:B------:R-:W-:Y:S01]  /*10760*/  FFMA.FTZ R20, R71, R28, -R26 ;  /* 0x0000001c47147223 */ /* 0x000fe2000001081a */
[----:B------:R-:W-:-:S02]  /*10770*/  ISETP.GT.AND P3, PT, R109, 0x38, PT ;  /* 0x000000386d00780c */ /* 0x000fc40003f64270 */
[----:B------:R-:W-:Y:S02]  /*10780*/  CS2R R114, SRZ ;  /* 0x0000000000727805 */ /* 0x000fe4000001ff00 */
[----:B---3--:R-:W-:Y:S02]  /*10790*/  FSEL R15, R15, -INF , P4 ;  /* 0xff8000000f0f7808 */ /* 0x008fe40002000000 */
[----:B------:R-:W-:Y:S02]  /*107a0*/  CS2R R110, SRZ ;  /* 0x00000000006e7805 */ /* 0x000fe4000001ff00 */
[----:B------:R-:W-:Y:S01]  /*107b0*/  FMNMX.FTZ R62, R77, R62, !PT ;  /* 0x0000003e4d3e7209 */ /* 0x000fe20007810000 */
[----:B------:R-:W2:Y:S01]  /*107c0*/  MUFU.TANH R52, R52 ;  /* 0x0000003400347308 */ /* 0x000ea20000002400 */
[----:B------:R-:W-:Y:S02]  /*107d0*/  ISETP.GT.AND P4, PT, R109, 0x39, PT ;  /* 0x000000396d00780c */ /* 0x000fe40003f84270 */
[----:B------:R-:W-:-:S02]  /*107e0*/  CS2R R106, SRZ ;  /* 0x00000000006a7805 */ /* 0x000fc4000001ff00 */
[----:B----4-:R-:W-:Y:S01]  /*107f0*/  FSEL R79, R14, -INF , P3 ;  /* 0xff8000000e4f7808 */ /* 0x010fe20001800000 */
[----:B------:R-:W-:Y:S01]  /*10800*/  FFMA.FTZ R14, R95, R28, -R26 ;  /* 0x0000001c5f0e7223 */ /* 0x000fe2000001081a */
[----:B------:R-:W-:Y:S02]  /*10810*/  FMNMX.FTZ R62, R15, R62, !PT ;  /* 0x0000003e0f3e7209 */ /* 0x000fe40007810000 */
[----:B------:R-:W-:Y:S02]  /*10820*/  CS2R R104, SRZ ;  /* 0x0000000000687805 */ /* 0x000fe4000001ff00 */
[----:B------:R-:W-:Y:S01]  /*10830*/  ISETP.GT.AND P3, PT, R109, 0x40, PT ;  /* 0x000000406d00780c */ /* 0x000fe20003f64270 */
[----:B------:R-:W3:Y:S01]  /*10840*/  MUFU.TANH R58, R58 ;  /* 0x0000003a003a7308 */ /* 0x000ee20000002400 */
[----:B------:R-:W-:Y:S02]  /*10850*/  FSEL R13, R13, -INF , P4 ;  /* 0xff8000000d0d7808 */ /* 0x000fe40002000000 */
[----:B------:R-:W-:-:S02]  /*10860*/  CS2R R100, SRZ ;  /* 0x0000000000647805 */ /* 0x000fc4000001ff00 */
[----:B------:R-:W-:Y:S02]  /*10870*/  FMNMX.FTZ R62, R79, R62, !PT ;  /* 0x0000003e4f3e7209 */ /* 0x000fe40007810000 */
[----:B------:R-:W-:Y:S02]  /*10880*/  CS2R R98, SRZ ;  /* 0x0000000000627805 */ /* 0x000fe4000001ff00 */
[----:B------:R-:W-:Y:S02]  /*10890*/  ISETP.GT.AND P4, PT, R109, 0x41, PT ;  /* 0x000000416d00780c */ /* 0x000fe40003f84270 */
[----:B-1----:R-:W-:Y:S01]  /*108a0*/  FSEL R9, R9, -INF , P3 ;  /* 0xff80000009097808 */ /* 0x002fe20001800000 */
[----:B------:R-:W1:Y:S01]  /*108b0*/  MUFU.TANH R60, R60 ;  /* 0x0000003c003c7308 */ /* 0x000e620000002400 */
[----:B------:R-:W-:Y:S02]  /*108c0*/  FMNMX.FTZ R62, R13, R62, !PT ;  /* 0x0000003e0d3e7209 */ /* 0x000fe40007810000 */
[----:B------:R-:W-:-:S02]  /*108d0*/  ISETP.GT.AND P3, PT, R109, 0x48, PT ;  /* 0x000000486d00780c */ /* 0x000fc40003f64270 */
[----:B------:R-:W-:Y:S02]  /*108e0*/  FSEL R11, R11, -INF , P4 ;  /* 0xff8000000b0b7808 */ /* 0x000fe40002000000 */
[----:B------:R-:W-:Y:S01]  /*108f0*/  FMNMX.FTZ R62, R9, R62, !PT ;  /* 0x0000003e093e7209 */ /* 0x000fe20007810000 */
[----:B------:R-:W4:Y:S01]  /*10900*/  MUFU.TANH R54, R54 ;  /* 0x0000003600367308 */ /* 0x000f220000002400 */
[----:B------:R-:W-:Y:S02]  /*10910*/  ISETP.GT.AND P4, PT, R109, 0x49, PT ;  /* 0x000000496d00780c */ /* 0x000fe40003f84270 */
[----:B0-----:R-:W-:Y:S02]  /*10920*/  FSEL R81, R50, -INF , P3 ;  /* 0xff80000032517808 */ /* 0x001fe40001800000 */
[----:B------:R-:W-:Y:S02]  /*10930*/  FMNMX.FTZ R62, R11, R62, !PT ;  /* 0x0000003e0b3e7209 */ /* 0x000fe40007810000 */
[----:B------:R-:W-:Y:S01]  /*10940*/  ISETP.GT.AND P3, PT, R109, 0x50, PT ;  /* 0x000000506d00780c */ /* 0x000fe20003f64270 */
[----:B------:R-:W0:Y:S01]  /*10950*/  MUFU.TANH R56, R56 ;  /* 0x0000003800387308 */ /* 0x000e220000002400 */
[----:B--2---:R-:W-:-:S02]  /*10960*/  FSEL R71, R52, -INF , P4 ;  /* 0xff80000034477808 */ /* 0x004fc40002000000 */
[----:B------:R-:W-:Y:S02]  /*10970*/  FMNMX.FTZ R62, R81, R62, !PT ;  /* 0x0000003e513e7209 */ /* 0x000fe40007810000 */
[----:B------:R-:W-:Y:S02]  /*10980*/  ISETP.GT.AND P4, PT, R109, 0x51, PT ;  /* 0x000000516d00780c */ /* 0x000fe40003f84270 */
[----:B---3--:R-:W-:Y:S01]  /*10990*/  FSEL R83, R58, -INF , P3 ;  /* 0xff8000003a537808 */ /* 0x008fe20001800000 */
[----:B------:R-:W2:Y:S01]  /*109a0*/  MUFU.TANH R34, R34 ;  /* 0x0000002200227308 */ /* 0x000ea20000002400 */
[----:B------:R-:W-:Y:S02]  /*109b0*/  FMNMX.FTZ R62, R71, R62, !PT ;  /* 0x0000003e473e7209 */ /* 0x000fe40007810000 */
[----:B------:R-:W-:Y:S02]  /*109c0*/  ISETP.GT.AND P3, PT, R109, 0x58, PT ;  /* 0x000000586d00780c */ /* 0x000fe40003f64270 */
[----:B-1----:R-:W-:-:S02]  /*109d0*/  FSEL R67, R60, -INF , P4 ;  /* 0xff8000003c437808 */ /* 0x002fc40002000000 */
[----:B------:R-:W-:Y:S01]  /*109e0*/  FMNMX.FTZ R62, R83, R62, !PT ;  /* 0x0000003e533e7209 */ /* 0x000fe20007810000 */
[----:B------:R-:W1:Y:S01]  /*109f0*/  MUFU.TANH R38, R38 ;  /* 0x0000002600267308 */ /* 0x000e620000002400 */
[----:B------:R-:W-:Y:S02]  /*10a00*/  ISETP.GT.AND P4, PT, R109, 0x59, PT ;  /* 0x000000596d00780c */ /* 0x000fe40003f84270 */
[----:B----4-:R-:W-:Y:S02]  /*10a10*/  FSEL R85, R54, -INF , P3 ;  /* 0xff80000036557808 */ /* 0x010fe40001800000 */
[----:B------:R-:W-:Y:S01]  /*10a20*/  FMNMX.FTZ R62, R67, R62, !PT ;  /* 0x0000003e433e7209 */ /* 0x000fe20007810000 */
[----:B------:R-:W3:Y:S01]  /*10a30*/  @P2 LDC R54, c[0x0][0x450] ;  /* 0x00011400ff362b82 */ /* 0x000ee20000000800 */
[----:B------:R-:W-:Y:S01]  /*10a40*/  ISETP.GT.AND P3, PT, R109, 0x60, PT ;  /* 0x000000606d00780c */ /* 0x000fe20003f64270 */
[----:B------:R-:W4:Y:S01]  /*10a50*/  MUFU.TANH R36, R36 ;  /* 0x0000002400247308 */ /* 0x000f220000002400 */
[----:B0-----:R-:W-:-:S02]  /*10a60*/  FSEL R63, R56, -INF , P4 ;  /* 0xff800000383f7808 */ /* 0x001fc40002000000 */
[----:B------:R-:W-:Y:S02]  /*10a70*/  FMNMX.FTZ R62, R85, R62, !PT ;  /* 0x0000003e553e7209 */ /* 0x000fe40007810000 */
[----:B------:R-:W-:Y:S02]  /*10a80*/  ISETP.GT.AND P4, PT, R109, 0x61, PT ;  /* 0x000000616d00780c */ /* 0x000fe40003f84270 */
[----:B--2---:R-:W-:Y:S01]  /*10a90*/  FSEL R87, R34, -INF , P3 ;  /* 0xff80000022577808 */ /* 0x004fe20001800000 */
[----:B------:R-:W0:Y:S01]  /*10aa0*/  MUFU.TANH R40, R40 ;  /* 0x0000002800287308 */ /* 0x000e220000002400 */
[----:B------:R-:W-:Y:S01]  /*10ab0*/  FMNMX.FTZ R62, R63, R62, !PT ;  /* 0x0000003e3f3e7209 */ /* 0x000fe20007810000 */
[-CC-:B------:R-:W-:Y:S01]  /*10ac0*/  FFMA.FTZ R34, R57, R28.reuse, -R26.reuse ;  /* 0x0000001c39227223 */ /* 0x180fe2000001081a */
[----:B------:R-:W-:Y:S02]  /*10ad0*/  ISETP.GT.AND P3, PT, R109, 0x68, PT ;  /* 0x000000686d00780c */ /* 0x000fe40003f64270 */
[----:B-1----:R-:W-:Y:S01]  /*10ae0*/  FSEL R59, R38, -INF , P4 ;  /* 0xff800000263b7808 */ /* 0x002fe20002000000 */
[----:B------:R-:W-:Y:S01]  /*10af0*/  FFMA.FTZ R38, R49, R28, -R26 ;  /* 0x0000001c31267223 */ /* 0x000fe2000001081a */
[----:B------:R-:W-:Y:S01]  /*10b00*/  FMNMX.FTZ R62, R87, R62, !PT ;  /* 0x0000003e573e7209 */ /* 0x000fe20007810000 */
[----:B------:R-:W1:Y:S01]  /*10b10*/  MUFU.TANH R42, R42 ;  /* 0x0000002a002a7308 */ /* 0x000e620000002400 */
[----:B------:R-:W-:-:S02]  /*10b20*/  ISETP.GT.AND P4, PT, R109, 0x69, PT ;  /* 0x000000696d00780c */ /* 0x000fc40003f84270 */
[----:B----4-:R-:W-:Y:S01]  /*10b30*/  FSEL R93, R36, -INF , P3 ;  /* 0xff800000245d7808 */ /* 0x010fe20001800000 */
[--C-:B------:R-:W-:Y:S01]  /*10b40*/  FFMA.FTZ R36, R53, R28, -R26.reuse ;  /* 0x0000001c35247223 */ /* 0x100fe2000001081a */
[----:B------:R-:W-:Y:S02]  /*10b50*/  FMNMX.FTZ R62, R59, R62, !PT ;  /* 0x0000003e3b3e7209 */ /* 0x000fe40007810000 */
[----:B------:R-:W-:Y:S01]  /*10b60*/  ISETP.GT.AND P3, PT, R109, 0x70, PT ;  /* 0x000000706d00780c */ /* 0x000fe20003f64270 */
[----:B------:R-:W2:Y:S01]  /*10b70*/  MUFU.TANH R44, R44 ;  /* 0x0000002c002c7308 */ /* 0x000ea20000002400 */
[----:B0-----:R-:W-:Y:S01]  /*10b80*/  FSEL R57, R40, -INF , P4 ;  /* 0xff80000028397808 */ /* 0x001fe20002000000 */
[----:B------:R-:W-:Y:S01]  /*10b90*/  FFMA.FTZ R40, R45, R28, -R26 ;  /* 0x0000001c2d287223 */ /* 0x000fe2000001081a */
[----:B------:R-:W-:Y:S02]  /*10ba0*/  FMNMX.FTZ R62, R93, R62, !PT ;  /* 0x0000003e5d3e7209 */ /* 0x000fe40007810000 */
[----:B------:R-:W-:-:S02]  /*10bb0*/  ISETP.GT.AND P4, PT, R109, 0x71, PT ;  /* 0x000000716d00780c */ /* 0x000fc40003f84270 */
[----:B------:R-:W-:Y:S01]  /*10bc0*/  FMNMX.FTZ R62, R57, R62, !PT ;  /* 0x0000003e393e7209 */ /* 0x000fe20007810000 */
[----:B------:R-:W0:Y:S01]  /*10bd0*/  MUFU.TANH R46, R46 ;  /* 0x0000002e002e7308 */ /* 0x000e220000002400 */
[----:B-1----:R-:W-:Y:S01]  /*10be0*/  FSEL R95, R42, -INF , P3 ;  /* 0xff8000002a5f7808 */ /* 0x002fe20001800000 */
[----:B------:R-:W-:Y:S01]  /*10bf0*/  FFMA.FTZ R42, R41, R28, -R26 ;  /* 0x0000001c292a7223 */ /* 0x000fe2000001081a */
[----:B------:R-:W-:Y:S02]  /*10c00*/  ISETP.GT.AND P3, PT, R109, 0x78, PT ;  /* 0x000000786d00780c */ /* 0x000fe40003f64270 */
[----:B------:R-:W-:-:S03]  /*10c10*/  FMNMX.FTZ R62, R95, R62, !PT ;  /* 0x0000003e5f3e7209 */ /* 0x000fc60007810000 */
[----:B------:R-:W1:Y:S01]  /*10c20*/  MUFU.TANH R48, R48 ;  /* 0x0000003000307308 */ /* 0x000e620000002400 */
[----:B--2---:R-:W-:Y:S01]  /*10c30*/  FSEL R55, R44, -INF , P4 ;  /* 0xff8000002c377808 */ /* 0x004fe20002000000 */
[----:B------:R-:W-:Y:S01]  /*10c40*/  FFMA.FTZ R44, R35, R28, -R26 ;  /* 0x0000001c232c7223 */ /* 0x000fe2000001081a */
[----:B------:R-:W-:Y:S01]  /*10c50*/  ISETP.GT.AND P4, PT, R109, 0x79, PT ;  /* 0x000000796d00780c */ /* 0x000fe20003f84270 */
[----:B------:R-:W-:Y:S01]  /*10c60*/  IMAD.MOV.U32 R35, RZ, RZ, R190 ;  /* 0x000000ffff237224 */ /* 0x000fe200078e00be */
[----:B------:R-:W-:Y:S02]  /*10c70*/  FMNMX.FTZ R62, R55, R62, !PT ;  /* 0x0000003e373e7209 */ /* 0x000fe40007810000 */
[----:B------:R-:W-:Y:S01]  /*10c80*/  CS2R R108, SRZ ;  /* 0x00000000006c7805 */ /* 0x000fe2000001ff00 */
[----:B------:R-:W-:Y:S01]  /*10c90*/  MUFU.EX2 R181, R181 ;  /* 0x000000b500b57308 */ /* 0x000fe20000000800 */
[----:B0-----:R-:W-:Y:S01]  /*10ca0*/  FSEL R97, R46, -INF , P3 ;  /* 0xff8000002e617808 */ /* 0x001fe20001800000 */
[-CC-:B------:R-:W-:Y:S01]  /*10cb0*/  FFMA.FTZ R46, R27, R28.reuse, -R26.reuse ;  /* 0x0000001c1b2e7223 */ /* 0x180fe2000001081a */
[----:B------:R-:W-:-:S02]  /*10cc0*/  FFMA.FTZ R26, R3, R28, -R26 ;  /* 0x0000001c031a7223 */ /* 0x000fc4000001081a */
[----:B------:R-:W-:-:S03]  /*10cd0*/  FMNMX.FTZ R62, R97, R62, !PT ;  /* 0x0000003e613e7209 */ /* 0x000fc60007810000 */
[----:B------:R0:W2:Y:S01]  /*10ce0*/  MUFU.EX2 R6, R113 ;  /* 0x0000007100067308 */ /* 0x0000a20000000800 */
[----:B-1----:R-:W-:-:S04]  /*10cf0*/  FSEL R53, R48, -INF , P4 ;  /* 0xff80000030357808 */ /* 0x002fc80002000000 */
[----:B------:R-:W-:-:S03]  /*10d00*/  FMNMX.FTZ R62, R53, R62, !PT ;  /* 0x0000003e353e7209 */ /* 0x000fc60007810000 */
[----:B------:R-:W1:Y:S01]  /*10d10*/  MUFU.EX2 R183, R183 ;  /* 0x000000b700b77308 */ /* 0x000e620000000800 */
[----:B0-----:R-:W-:Y:S01]  /*10d20*/  CS2R R112, SRZ ;  /* 0x0000000000707805 */ /* 0x001fe2000001ff00 */
[----:B------:R-:W0:Y:S06]  /*10d30*/  SHFL.BFLY PT, R49, R62, 0x2, 0x1f ;  /* 0x0c401f003e317f89 */ /* 0x000e2c00000e0000 */
[----:B------:R-:W4:Y:S08]  /*10d40*/  MUFU.EX2 R10, R10 ;  /* 0x0000000a000a7308 */ /* 0x000f300000000800 */
[----:B------:R-:W3:Y:S08]  /*10d50*/  MUFU.EX2 R177, R177 ;  /* 0x000000b100b17308 */ /* 0x000ef00000000800 */
[----:B------:R2:W3:Y:S01]  /*10d60*/  MUFU.EX2 R12, R103 ;  /* 0x00000067000c7308 */ /* 0x0004e20000000800 */
[----:B0-----:R-:W-:-:S05]  /*10d70*/  FMNMX.FTZ R49, R62, R49, !PT ;  /* 0x000000313e317209 */ /* 0x001fca0007810000 */
[----:B------:R-:W0:Y:S02]  /*10d80*/  SHFL.BFLY PT, R48, R49, 0x1, 0x1f ;  /* 0x0c201f0031307f89 */ /* 0x000e2400000e0000 */
[----:B------:R-:W3:Y:S01]  /*10d90*/  MUFU.EX2 R179, R179 ;  /* 0x000000b300b37308 */ /* 0x000ee20000000800 */
[----:B--2---:R-:W-:-:S07]  /*10da0*/  CS2R R102, SRZ ;  /* 0x0000000000667805 */ /* 0x004fce000001ff00 */
[----:B------:R-:W2:Y:S08]  /*10db0*/  MUFU.EX2 R24, R24 ;  /* 0x0000001800187308 */ /* 0x000eb00000000800 */
[----:B------:R-:W-:Y:S01]  /*10dc0*/  MUFU.EX2 R173, R173 ;  /* 0x000000ad00ad7308 */ /* 0x000fe20000000800 */
[----:B0-----:R-:W-:-:S07]  /*10dd0*/  FMNMX.FTZ R47, R49, R48, !PT ;  /* 0x00000030312f7209 */ /* 0x001fce0007810000 */
[----:B------:R-:W-:Y:S01]  /*10de0*/  MUFU.EX2 R14, R14 ;  /* 0x0000000e000e7308 */ /* 0x000fe20000000800 */
[C---:B------:R-:W-:Y:S01]  /*10df0*/  FSETP.NEU.FTZ.AND P3, PT, R47.reuse, -INF , PT ;  /* 0xff8000002f00780b */ /* 0x040fe20003f7d000 */
[----:B------:R-:W-:-:S06]  /*10e00*/  FMUL.FTZ R50, R47, R28 ;  /* 0x0000001c2f327220 */ /* 0x000fcc0000410000 */
[----:B------:R0:W-:Y:S01]  /*10e10*/  MUFU.EX2 R48, R7 ;  /* 0x0000000700307308 */ /* 0x0001e20000000800 */
[----:B------:R-:W-:-:S05]  /*10e20*/  FSEL R50, R50, RZ, P3 ;  /* 0x000000ff32327208 */ /* 0x000fca0001800000 */
[-CC-:B------:R-:W-:Y:S01]  /*10e30*/  FFMA.FTZ R180, R61, R28.reuse, -R50.reuse ;  /* 0x0000001c3db47223 */ /* 0x180fe20000010832 */
[-C--:B------:R-:W-:Y:S01]  /*10e40*/  FFMA.FTZ R3, R30, R28.reuse, -R50 ;  /* 0x0000001c1e037223 */ /* 0x080fe20000010832 */
[----:B------:R-:W-:Y:S01]  /*10e50*/  FADD.FTZ R30, R181, R6 ;  /* 0x00000006b51e7221 */ /* 0x000fe20000010000 */
[-CC-:B------:R-:W-:Y:S01]  /*10e60*/  FFMA.FTZ R182, R89, R28.reuse, -R50.reuse ;  /* 0x0000001c59b67223 */ /* 0x180fe20000010832 */
[-CC-:B0-----:R-:W-:Y:S01]  /*10e70*/  FFMA.FTZ R7, R65, R28.reuse, -R50.reuse ;  /* 0x0000001c41077223 */ /* 0x181fe20000010832 */
[-C--:B------:R-:W-:Y:S01]  /*10e80*/  FFMA.FTZ R176, R91, R28.reuse, -R50 ;  /* 0x0000001c5bb07223 */ /* 0x080fe20000010832 */
[----:B------:R-:W-:Y:S01]  /*10e90*/  MUFU.EX2 R180, R180 ;  /* 0x000000b400b47308 */ /* 0x000fe20000000800 */
[----:B-1----:R-:W-:Y:S01]  /*10ea0*/  FADD.FTZ R5, R183, R30 ;  /* 0x0000001eb7057221 */ /* 0x002fe20000010000 */
[-CC-:B------:R-:W-:Y:S01]  /*10eb0*/  FFMA.FTZ R178, R33, R28.reuse, -R50.reuse ;  /* 0x0000001c21b27223 */ /* 0x180fe20000010832 */
[-CC-:B------:R-:W-:Y:S01]  /*10ec0*/  FFMA.FTZ R27, R69, R28.reuse, -R50.reuse ;  /* 0x0000001c451b7223 */ /* 0x180fe20000010832 */
[----:B------:R-:W0:Y:S01]  /*10ed0*/  @P2 LDC R33, c[0x0][0x44c] ;  /* 0x00011300ff212b82 */ /* 0x000e220000000800 */
[----:B----4-:R-:W-:Y:S01]  /*10ee0*/  FADD.FTZ R30, R10, R5 ;  /* 0x000000050a1e7221 */ /* 0x010fe20000010000 */
[-CC-:B------:R-:W-:Y:S01]  /*10ef0*/  FFMA.FTZ R152, R9, R28.reuse, -R50.reuse ;  /* 0x0000001c09987223 */ /* 0x180fe20000010832 */
[-C--:B------:R-:W-:Y:S01]  /*10f00*/  FFMA.FTZ R9, R11, R28.reuse, -R50 ;  /* 0x0000001c0b097223 */ /* 0x080fe20000010832 */
[----:B------:R-:W1:Y:S01]  /*10f10*/  MUFU.EX2 R3, R3 ;  /* 0x0000000300037308 */ /* 0x000e620000000800 */
[----:B---3--:R-:W-:Y:S01]  /*10f20*/  FADD.FTZ R5, R177, R30 ;  /* 0x0000001eb1057221 */ /* 0x008fe20000010000 */
[-CC-:B------:R-:W-:Y:S01]  /*10f30*/  FFMA.FTZ R31, R73, R28.reuse, -R50.reuse ;  /* 0x0000001c491f7223 */ /* 0x180fe20000010832 */
[-CC-:B------:R-:W-:Y:S01]  /*10f40*/  FFMA.FTZ R172, R25, R28.reuse, -R50.reuse ;  /* 0x0000001c19ac7223 */ /* 0x180fe20000010832 */
[-CC-:B------:R-:W-:Y:S01]  /*10f50*/  FFMA.FTZ R25, R29, R28.reuse, -R50.reuse ;  /* 0x0000001c1d197223 */ /* 0x180fe20000010832 */
[----:B------:R-:W-:Y:S01]  /*10f60*/  FADD.FTZ R30, R12, R5 ;  /* 0x000000050c1e7221 */ /* 0x000fe20000010000 */
[-CC-:B------:R-:W-:Y:S01]  /*10f70*/  FFMA.FTZ R174, R75, R28.reuse, -R50.reuse ;  /* 0x0000001c4bae7223 */ /* 0x180fe20000010832 */
[-C--:B------:R-:W-:Y:S01]  /*10f80*/  FFMA.FTZ R21, R21, R28.reuse, -R50 ;  /* 0x0000001c15157223 */ /* 0x080fe20000010832 */
[----:B------:R-:W3:Y:S01]  /*10f90*/  MUFU.EX2 R182, R182 ;  /* 0x000000b600b67308 */ /* 0x000ee20000000800 */
[----:B------:R-:W-:Y:S01]  /*10fa0*/  FADD.FTZ R11, R179, R30 ;  /* 0x0000001eb30b7221 */ /* 0x000fe20000010000 */
[-CC-:B------:R-:W-:Y:S01]  /*10fb0*/  FFMA.FTZ R168, R77, R28.reuse, -R50.reuse ;  /* 0x0000001c4da87223 */ /* 0x180fe20000010832 */
[-CC-:B------:R-:W-:Y:S01]  /*10fc0*/  FFMA.FTZ R15, R15, R28.reuse, -R50.reuse ;  /* 0x0000001c0f0f7223 */ /* 0x180fe20000010832 */
[-CC-:B------:R-:W-:Y:S01]  /*10fd0*/  FFMA.FTZ R170, R79, R28.reuse, -R50.reuse ;  /* 0x0000001c4faa7223 */ /* 0x180fe20000010832 */
[----:B--2---:R-:W-:Y:S01]  /*10fe0*/  FADD.FTZ R52, R24, R11 ;  /* 0x0000000b18347221 */ /* 0x004fe20000010000 */
[-CC-:B------:R-:W-:Y:S01]  /*10ff0*/  FFMA.FTZ R13, R13, R28.reuse, -R50.reuse ;  /* 0x0000001c0d0d7223 */ /* 0x180fe20000010832 */
[-C--:B------:R-:W-:Y:S01]  /*11000*/  FFMA.FTZ R154, R81, R28.reuse, -R50 ;  /* 0x0000001c519a7223 */ /* 0x080fe20000010832 */
[----:B------:R-:W2:Y:S01]  /*11010*/  MUFU.EX2 R7, R7 ;  /* 0x0000000700077308 */ /* 0x000ea20000000800 */
[----:B-1----:R-:W-:Y:S01]  /*11020*/  FADD.FTZ R5, R180, R3 ;  /* 0x00000003b4057221 */ /* 0x002fe20000010000 */
[----:B------:R-:W-:Y:S01]  /*11030*/  FADD.FTZ R29, R173, R52 ;  /* 0x00000034ad1d7221 */ /* 0x000fe20000010000 */
[----:B------:R-:W-:Y:S01]  /*11040*/  FFMA.FTZ R11, R71, R28, -R50 ;  /* 0x0000001c470b7223 */ /* 0x000fe20000010832 */
[----:B0-----:R-:W-:-:S04]  /*11050*/  @P2 IMAD.HI.U32 R33, R190, R33, RZ ;  /* 0x00000021be212227 */ /* 0x001fc800078e00ff */
[-CC-:B------:R-:W-:Y:S01]  /*11060*/  FFMA.FTZ R156, R83, R28.reuse, -R50.reuse ;  /* 0x0000001c539c7223 */ /* 0x180fe20000010832 */
[--C-:B------:R-:W-:Y:S01]  /*11070*/  FFMA.FTZ R158, R85, R28, -R50.reuse ;  /* 0x0000001c559e7223 */ /* 0x100fe20000010832 */
[----:B------:R-:W-:Y:S01]  /*11080*/  F2FP.BF16.F32.PACK_AB R181, R6, R181 ;  /* 0x000000b506b5723e */ /* 0x000fe200000010ff */
[----:B------:R-:W0:Y:S01]  /*11090*/  MUFU.EX2 R176, R176 ;  /* 0x000000b000b07308 */ /* 0x000e220000000800 */
[----:B---3--:R-:W-:Y:S01]  /*110a0*/  FADD.FTZ R30, R182, R5 ;  /* 0x00000005b61e7221 */ /* 0x008fe20000010000 */
[----:B------:R-:W-:Y:S01]  /*110b0*/  @P2 SHF.R.U32.HI R35, RZ, R54, R33 ;  /* 0x00000036ff232219 */ /* 0x000fe20000011621 */
[-CC-:B------:R-:W-:Y:S01]  /*110c0*/  FFMA.FTZ R87, R87, R28.reuse, -R50.reuse ;  /* 0x0000001c57577223 */ /* 0x180fe20000010832 */
[-CC-:B------:R-:W-:Y:S01]  /*110d0*/  FFMA.FTZ R59, R59, R28.reuse, -R50.reuse ;  /* 0x0000001c3b3b7223 */ /* 0x180fe20000010832 */
[-C--:B------:R-:W-:Y:S01]  /*110e0*/  FFMA.FTZ R93, R93, R28.reuse, -R50 ;  /* 0x0000001c5d5d7223 */ /* 0x080fe20000010832 */
[----:B------:R-:W-:Y:S01]  /*110f0*/  IADD3 R39, R35, R193, -R192 ;  /* 0x000000c123277210 */ /* 0x000fe20007ffe8c0 */
[-C--:B------:R-:W-:Y:S01]  /*11100*/  FFMA.FTZ R57, R57, R28.reuse, -R50 ;  /* 0x0000001c39397223 */ /* 0x080fe20000010832 */
[----:B------:R-:W1:Y:S01]  /*11110*/  MUFU.EX2 R175, R175 ;  /* 0x000000af00af7308 */ /* 0x000e620000000800 */
[----:B--2---:R-:W-:Y:S01]  /*11120*/  FADD.FTZ R5, R7, R30 ;  /* 0x0000001e07057221 */ /* 0x004fe20000010000 */
[----:B------:R-:W-:Y:S01]  /*11130*/  FADD.FTZ R30, R14, R29 ;  /* 0x0000001d0e1e7221 */ /* 0x000fe20000010000 */
[-CC-:B------:R-:W-:Y:S01]  /*11140*/  FFMA.FTZ R95, R95, R28.reuse, -R50.reuse ;  /* 0x0000001c5f5f7223 */ /* 0x180fe20000010832 */
[-CC-:B------:R-:W-:Y:S01]  /*11150*/  FFMA.FTZ R55, R55, R28.reuse, -R50.reuse ;  /* 0x0000001c37377223 */ /* 0x180fe20000010832 */
[----:B------:R-:W-:Y:S01]  /*11160*/  FFMA.FTZ R97, R97, R28, -R50 ;  /* 0x0000001c61617223 */ /* 0x000fe20000010832 */
[----:B------:R-:W-:-:S02]  /*11170*/  F2FP.BF16.F32.PACK_AB R180, R3, R180 ;  /* 0x000000b403b4723e */ /* 0x000fc400000010ff */
[----:B------:R-:W-:Y:S01]  /*11180*/  CS2R R90, SRZ ;  /* 0x00000000005a7805 */ /* 0x000fe2000001ff00 */
[----:B------:R-:W2:Y:S01]  /*11190*/  MUFU.EX2 R27, R27 ;  /* 0x0000001b001b7308 */ /* 0x000ea20000000800 */
[----:B0-----:R-:W-:Y:S01]  /*111a0*/  FADD.FTZ R0, R176, R5 ;  /* 0x00000005b0007221 */ /* 0x001fe20000010000 */
[----:B------:R-:W-:Y:S02]  /*111b0*/  SHF.R.S32.HI R52, RZ, 0x1f, R39 ;  /* 0x0000001fff347819 */ /* 0x000fe40000011427 */
[----:B------:R-:W-:Y:S01]  /*111c0*/  F2FP.BF16.F32.PACK_AB R177, R12, R177 ;  /* 0x000000b10cb1723e */ /* 0x000fe200000010ff */
[----:B------:R-:W-:Y:S01]  /*111d0*/  VIADD R12, R88, 0xfffffffe ;  /* 0xfffffffe580c7836 */ /* 0x000fe20000000000 */
[----:B------:R-:W-:Y:S02]  /*111e0*/  F2FP.BF16.F32.PACK_AB R183, R10, R183 ;  /* 0x000000b70ab7723e */ /* 0x000fe400000010ff */
[----:B------:R-:W-:Y:S01]  /*111f0*/  CS2R R88, SRZ ;  /* 0x0000000000587805 */ /* 0x000fe2000001ff00 */
[----:B------:R-:W0:Y:S01]  /*11200*/  MUFU.EX2 R20, R20 ;  /* 0x0000001400147308 */ /* 0x000e220000000800 */
[----:B-1----:R-:W-:Y:S01]  /*11210*/  FADD.FTZ R29, R175, R30 ;  /* 0x0000001eaf1d7221 */ /* 0x002fe20000010000 */
[----:B------:R-:W-:-:S02]  /*11220*/  F2FP.BF16.F32.PACK_AB R179, R24, R179 ;  /* 0x000000b318b3723e */ /* 0x000fc400000010ff */
[----:B------:R-:W-:Y:S02]  /*11230*/  F2FP.BF16.F32.PACK_AB R173, R14, R173 ;  /* 0x000000ad0ead723e */ /* 0x000fe400000010ff */
[----:B------:R-:W-:Y:S02]  /*11240*/  F2FP.BF16.F32.PACK_AB R182, R7, R182 ;  /* 0x000000b607b6723e */ /* 0x000fe400000010ff */
[----:B------:R-:W1:Y:S01]  /*11250*/  MUFU.EX2 R178, R178 ;  /* 0x000000b200b27308 */ /* 0x000e620000000800 */
[C---:B--2---:R-:W-:Y:S01]  /*11260*/  FADD.FTZ R5, R27.reuse, R0 ;  /* 0x000000001b057221 */ /* 0x044fe20000010000 */
[----:B------:R-:W-:-:S06]  /*11270*/  F2FP.BF16.F32.PACK_AB R176, R27, R176 ;  /* 0x000000b01bb0723e */ /* 0x000fcc00000010ff */
[----:B------:R-:W2:Y:S01]  /*11280*/  MUFU.EX2 R169, R169 ;  /* 0x000000a900a97308 */ /* 0x000ea20000000800 */
[C---:B0-----:R-:W-:Y:S01]  /*11290*/  FADD.FTZ R30, R20.reuse, R29 ;  /* 0x0000001d141e7221 */ /* 0x041fe20000010000 */
[----:B------:R-:W-:Y:S01]  /*112a0*/  FFMA.FTZ R29, R67, R28, -R50 ;  /* 0x0000001c431d7223 */ /* 0x000fe20000010832 */
[----:B------:R-:W-:-:S05]  /*112b0*/  F2FP.BF16.F32.PACK_AB R175, R20, R175 ;  /* 0x000000af14af723e */ /* 0x000fca00000010ff */
        /* <DEDUP_REMOVED lines=9> */
[-CC-:B------:R-:W-:Y:S01]  /*11350*/  FFMA.FTZ R33, R63, R28.reuse, -R50.reuse ;  /* 0x0000001c3f217223 */ /* 0x180fe20000010832 */
[----:B------:R-:W-:Y:S01]  /*11360*/  FFMA.FTZ R50, R53, R28, -R50 ;  /* 0x0000001c35327223 */ /* 0x000fe20000010832 */
[----:B------:R-:W-:-:S04]  /*11370*/  F2FP.BF16.F32.PACK_AB R169, R32, R169 ;  /* 0x000000a920a9723e */ /* 0x000fc800000010ff */
        /* <DEDUP_REMOVED lines=31> */
[----:B--2---:R-:W-:Y:S01]  /*11570*/  FADD.FTZ R0, R170, R5 ;  /* 0x00000005aa007221 */ /* 0x004fe20000010000 */
[----:B------:R-:W-:-:S06]  /*11580*/  LEA.HI R5, R52, R39, RZ, 0x7 ;  /* 0x0000002734057211 */ /* 0x000fcc00078f38ff */
        /* <DEDUP_REMOVED lines=42> */
[----:B------:R-:W-:-:S03]  /*11830*/  F2FP.BF16.F32.PACK_AB R165, R48, R165 ;  /* 0x000000a530a5723e */ /* 0x000fc600000010ff */
[----:B------:R-:W-:-:S03]  /*11840*/  FADD.FTZ R6, R48, R35 ;  /* 0x0000002330067221 */ /* 0x000fc60000010000 */
        /* <DEDUP_REMOVED lines=14> */
[----:B------:R-:W-:Y:S02]  /*11930*/  F2FP.BF16.F32.PACK_AB R162, R162, R93 ;  /* 0x0000005da2a2723e */ /* 0x000fe400000010ff */
[----:B------:R-:W-:-:S04]  /*11940*/  CS2R R92, SRZ ;  /* 0x00000000005c7805 */ /* 0x000fc8000001ff00 */
[----:B------:R-:W1:Y:S01]  /*11950*/  MUFU.EX2 R97, R97 ;  /* 0x0000006100617308 */ /* 0x000e620000000800 */
[----:B--2---:R-:W-:-:S07]  /*11960*/  FADD.FTZ R3, R95, R6 ;  /* 0x000000065f037221 */ /* 0x004fce0000010000 */
[----:B------:R-:W2:Y:S01]  /*11970*/  MUFU.EX2 R50, R50 ;  /* 0x0000003200327308 */ /* 0x000ea20000000800 */
[C---:B0-----:R-:W-:Y:S01]  /*11980*/  FADD.FTZ R6, R164.reuse, R3 ;  /* 0x00000003a4067221 */ /* 0x041fe20000010000 */
[----:B------:R-:W-:Y:S02]  /*11990*/  F2FP.BF16.F32.PACK_AB R164, R164, R95 ;  /* 0x0000005fa4a4723e */ /* 0x000fe400000010ff */
[----:B------:R-:W-:-:S04]  /*119a0*/  CS2R R94, SRZ ;  /* 0x00000000005e7805 */ /* 0x000fc8000001ff00 */
[----:B------:R-:W0:Y:S01]  /*119b0*/  MUFU.EX2 R26, R26 ;  /* 0x0000001a001a7308 */ /* 0x000e220000000800 */
[----:B-1----:R-:W-:Y:S01]  /*119c0*/  FADD.FTZ R3, R97, R6 ;  /* 0x0000000661037221 */ /* 0x002fe20000010000 */
[----:B------:R-:W-:-:S04]  /*119d0*/  SHF.R.S32.HI R6, RZ, 0x7, R5 ;  /* 0x00000007ff067819 */ /* 0x000fc80000011405 */
[----:B------:R-:W-:Y:S02]  /*119e0*/  VIMNMX R5, R191, R6, !PT ;  /* 0x00000006bf057248 */ /* 0x000fe40007fe0100 */
[C---:B--2---:R-:W-:Y:S01]  /*119f0*/  F2FP.BF16.F32.PACK_AB R166, R50.reuse, R97 ;  /* 0x0000006132a6723e */ /* 0x044fe200000010ff */
[----:B------:R-:W-:Y:S01]  /*11a00*/  FADD.FTZ R3, R50, R3 ;  /* 0x0000000332037221 */ /* 0x000fe20000010000 */
[----:B------:R-:W-:Y:S02]  /*11a10*/  ISETP.GE.AND P3, PT, R12, R5, PT ;  /* 0x000000050c00720c */ /* 0x000fe40003f66270 */
[----:B------:R-:W-:Y:S01]  /*11a20*/  CS2R R96, SRZ ;  /* 0x0000000000607805 */ /* 0x000fe2000001ff00 */
[C---:B0-----:R-:W-:Y:S01]  /*11a30*/  FADD.FTZ R0, R26.reuse, R37 ;  /* 0x000000251a007221 */ /* 0x041fe20000010000 */
[----:B------:R-:W-:-:S09]  /*11a40*/  F2FP.BF16.F32.PACK_AB R167, R26, R167 ;  /* 0x000000a71aa7723e */ /* 0x000fd200000010ff */
[----:B------:R-:W-:Y:S05]  /*11a50*/  @!P3 BRA `(.L_x_8952) ;  /* 0x0000003000c4b947 */ /* 0x000fea0003800000 */
[----:B------:R-:W-:Y:S02]  /*11a60*/  IMAD.MOV.U32 R10, RZ, RZ, R8 ;  /* 0x000000ffff0a7224 */ /* 0x000fe400078e0008 */
[----:B------:R-:W-:Y:S02]  /*11a70*/  IMAD.MOV.U32 R11, RZ, RZ, R47 ;  /* 0x000000ffff0b7224 */ /* 0x000fe400078e002f */
[----:B------:R-:W-:Y:S02]  /*11a80*/  IMAD.MOV.U32 R6, RZ, RZ, R186 ;  /* 0x000000ffff067224 */ /* 0x000fe400078e00ba */
[----:B------:R-:W-:Y:S02]  /*11a90*/  IMAD.MOV.U32 R13, RZ, RZ, R184 ;  /* 0x000000ffff0d7224 */ /* 0x000fe400078e00b8 */
[----:B------:R-:W-:-:S07]  /*11aa0*/  IMAD.MOV.U32 R151, RZ, RZ, RZ ;  /* 0x000000ffff977224 */ /* 0x000fce00078e00ff */
.L_x_8962:
[----:B------:R-:W-:Y:S01]  /*11ab0*/  ISETP.NE.AND P3, PT, R189, RZ, PT ;  /* 0x000000ffbd00720c */ /* 0x000fe20003f65270 */
[----:B------:R-:W-:Y:S01]  /*11ac0*/  VIADD R184, R13, 0x1 ;  /* 0x000000010db87836 */ /* 0x000fe20000000000 */
[----:B------:R-:W-:Y:S05]  /*11ad0*/  YIELD ;  /* 0x0000000000007946 */ /* 0x000fea0003800000 */
[----:B------:R-:W-:-:S04]  /*11ae0*/  ISETP.NE.AND P4, PT, R184, 0x2, PT ;  /* 0x00000002b800780c */ /* 0x000fc80003f85270 */
[----:B------:R-:W-:Y:S02]  /*11af0*/  SEL R7, RZ, 0x1, P4 ;  /* 0x00000001ff077807 */ /* 0x000fe40002000000 */
[----:B------:R-:W-:Y:S02]  /*11b00*/  SEL R184, R184, RZ, P4 ;  /* 0x000000ffb8b87207 */ /* 0x000fe40002000000 */
[----:B------:R-:W-:Y:S01]  /*11b10*/  LOP3.LUT R186, R6, R7, RZ, 0x3c, !PT ;  /* 0x0000000706ba7212 */ /* 0x000fe200078e3cff */
[----:B------:R-:W-:Y:S06]  /*11b20*/  @P3 BRA `(.L_x_8953) ;  /* 0x0000000000303947 */ /* 0x000fec0003800000 */
[----:B------:R-:W-:Y:S05]  /*11b30*/  @!P0 BRA `(.L_x_8954) ;  /* 0x0000000000048947 */ /* 0x000fea0003800000 */
[----:B------:R-:W-:Y:S01]  /*11b40*/  BPT.TRAP 0x1 ;  /* 0x000000040000795c */ /* 0x000fe20000300000 */
.L_x_8954:
[----:B------:R-:W-:Y:S01]  /*11b50*/  IMAD R7, R184, 0x8, R2 ;  /* 0x00000008b8077824 */ /* 0x000fe200078e0202 */
[----:B------:R-:W-:-:S04]  /*11b60*/  SHF.L.U32 R8, R186, 0x1f, RZ ;  /* 0x0000001fba087819 */ /* 0x000fc800000006ff */
[----:B------:R0:W1:Y:S01]  /*11b70*/  SYNCS.PHASECHK.TRANS64.TRYWAIT P4, [R7+URZ+0x28830], R8 ;  /* 0x02883008070075a7 */ /* 0x000062000808017f */
[----:B------:R-:W-:Y:S05]  /*11b80*/  @!P0 BRA `(.L_x_8955) ;  /* 0x0000000000048947 */ /* 0x000fea0003800000 */
[----:B------:R-:W-:Y:S01]  /*11b90*/  BPT.TRAP 0x1 ;  /* 0x000000040000795c */ /* 0x000fe20000300000 */
.L_x_8955:
[----:B------:R-:W-:Y:S04]  /*11ba0*/  BSSY B0, `(.L_x_8953) ;  /* 0x0000004000007945 */ /* 0x000fe80003800000 */
[----:B-1----:R-:W-:Y:S05]  /*11bb0*/  @P4 BRA `(.L_x_8956) ;  /* 0x0000000000084947 */ /* 0x002fea0003800000 */
[----:B------:R-:W1:Y:S02]  /*11bc0*/  SYNCS.PHASECHK.TRANS64.TRYWAIT P4, [R7+URZ+0x28830], R8 ;  /* 0x02883008070075a7 */ /* 0x000e64000808017f */
[----:B-1----:R-:W-:Y:S05]  /*11bd0*/  @!P4 BRA `(.L_x_8957) ;  /* 0x00000130001cc947 */ /* 0x002fea0003800000 */
.L_x_8956:
[----:B------:R-:W-:Y:S05]  /*11be0*/  BSYNC B0 ;  /* 0x0000000000007941 */ /* 0x000fea0003800000 */
.L_x_8953:
        /* <DEDUP_REMOVED lines=60> */
.L_x_8959:
[----:B------:R-:W-:Y:S01]  /*11fb0*/  SHF.L.U32 R6, R6, 0x1f, RZ ;  /* 0x0000001f06067819 */ /* 0x000fe200000006ff */
[----:B------:R-:W-:-:S04]  /*11fc0*/  IMAD R7, R13, 0x8, R2 ;  /* 0x000000080d077824 */ /* 0x000fc800078e0202 */
[----:B------:R0:W1:Y:S01]  /*11fd0*/  SYNCS.PHASECHK.TRANS64.TRYWAIT P3, [R7+URZ+0x28850], R6 ;  /* 0x02885006070075a7 */ /* 0x000062000806017f */
[----:B------:R-:W-:Y:S05]  /*11fe0*/  @!P0 BRA `(.L_x_8960) ;  /* 0x0000000000048947 */ /* 0x000fea0003800000 */
[----:B------:R-:W-:Y:S01]  /*11ff0*/  BPT.TRAP 0x1 ;  /* 0x000000040000795c */ /* 0x000fe20000300000 */
.L_x_8960:
[----:B-1----:R-:W-:Y:S05]  /*12000*/  @P3 BRA `(.L_x_8958) ;  /* 0x0000000000083947 */ /* 0x002fea0003800000 */
[----:B------:R-:W1:Y:S02]  /*12010*/  SYNCS.PHASECHK.TRANS64.TRYWAIT P3, [R7+URZ+0x28850], R6 ;  /* 0x02885006070075a7 */ /* 0x000e64000806017f */
[----:B-1----:R-:W-:Y:S05]  /*12020*/  @!P3 BRA `(.L_x_8961) ;  /* 0x0000012c001cb947 */ /* 0x002fea0003800000 */
.L_x_8958:
        /* <DEDUP_REMOVED lines=17> */
[----:B------:R-:W-:Y:S02]  /*12140*/  IMAD.IADD R60, R204, 0x1, R190 ;  /* 0x00000001cc3c7824 */ /* 0x000fe400078e02be */
[----:B------:R-:W-:Y:S01]  /*12150*/  FMUL.FTZ R30, R35, UR49 ;  /* 0x00000031231e7c20 */ /* 0x000fe20008410000 */
[C---:B------:R-:W-:Y:S01]  /*12160*/  VIADD R8, R6.reuse, 0x80 ;  /* 0x0000008006087836 */ /* 0x040fe20000000000 */
        /* <DEDUP_REMOVED lines=60> */
[----:B------:R-:W-:-:S06]  /*12530*/  FMUL.FTZ R84, R87, UR49 ;  /* 0x0000003157547c20 */ /* 0x000fcc0008410000 */
        /* <DEDUP_REMOVED lines=16> */
[----:B------:R-:W-:Y:S01]  /*12640*/  R2UR UR6, R8 ;  /* 0x00000000080672ca */ /* 0x000fe200000e0000 */
[----:B------:R-:W-:Y:S01]  /*12650*/  VIADD R8, R6, 0x180 ;  /* 0x0000018006087836 */ /* 0x000fe20000000000 */
[----:B------:R-:W-:Y:S01]  /*12660*/  R2UR UR7, R9 ;  /* 0x00000000090772ca */ /* 0x000fe200000e0000 */
[----:B------:R-:W-:-:S03]  /*12670*/  IMAD.MOV.U32 R9, RZ, RZ, 0x40000040 ;  /* 0x40000040ff097424 */ /* 0x000fc600078e00ff */
[----:B------:R-:W5:Y:S08]  /*12680*/  MUFU.TANH R53, R53 ;  /* 0x0000003500357308 */ /* 0x000f700000002400 */
[----:B------:R-:W5:Y:S08]  /*12690*/  MUFU.TANH R56, R56 ;  /* 0x0000003800387308 */ /* 0x000f700000002400 */
[----:B------:R-:W5:Y:S08]  /*126a0*/  MUFU.TANH R57, R57 ;  /* 0x0000003900397308 */ /* 0x000f700000002400 */
        /* <DEDUP_REMOVED lines=40> */
[----:B------:R-:W-:Y:S02]  /*12930*/  R2UR UR7, R9 ;  /* 0x00000000090772ca */ /* 0x000fe400000e0000 */
[----:B------:R-:W0:Y:S01]  /*12940*/  @P2 LDC R9, c[0x0][0x44c] ;  /* 0x00011300ff092b82 */ /* 0x000e220000000800 */
[----:B------:R-:W-:-:S07]  /*12950*/  R2UR UR6, R8 ;  /* 0x00000000080672ca */ /* 0x000fce00000e0000 */
[----:B------:R-:W1:Y:S01]  /*12960*/  @P2 LDC R8, c[0x0][0x450] ;  /* 0x00011400ff082b82 */ /* 0x000e620000000800 */
[----:B0-----:R-:W-:-:S05]  /*12970*/  @P2 IMAD.HI.U32 R9, R60, R9, RZ ;  /* 0x000000093c092227 */ /* 0x001fca00078e00ff */
[----:B-1----:R-:W-:Y:S01]  /*12980*/  @P2 SHF.R.U32.HI R60, RZ, R8, R9 ;  /* 0x00000008ff3c2219 */ /* 0x002fe20000011609 */
[----:B------:R-:W-:Y:S02]  /*12990*/  IMAD.MOV.U32 R9, RZ, RZ, 0x40000040 ;  /* 0x40000040ff097424 */ /* 0x000fe400078e00ff */
[----:B------:R-:W-:Y:S02]  /*129a0*/  VIADD R8, R6, 0x280 ;  /* 0x0000028006087836 */ /* 0x000fe40000000000 */
[----:B------:R-:W0:Y:S01]  /*129b0*/  SHFL.IDX PT, R69, R60, RZ, 0x1c1f ;  /* 0x001c1fff3c457589 */ /* 0x000e2200000e0000 */
[----:B------:R-:W-:Y:S02]  /*129c0*/  WARPGROUP.DEPBAR.LE gsb0, 0x0 ;  /* 0x00008000000079c5 */ /* 0x000fe40000010000 */
[----:B------:R-:W-:-:S06]  /*129d0*/  WARPGROUP.ARRIVE ;  /* 0x00000000000079c5 */ /* 0x000fcc0000000000 */
[----:B------:R-:W-:Y:S01]  /*129e0*/  HGMMA.64x128x16.F32.BF16 R88, R152, gdesc[UR4].tnspB, R88, gsb0 ;  /* 0x41e0000498587df0 */ /* 0x000fe20008001858 */
[----:B------:R-:W-:Y:S01]  /*129f0*/  R2UR UR7, R9 ;  /* 0x00000000090772ca */ /* 0x000fe200000e0000 */
[----:B------:R-:W-:Y:S01]  /*12a00*/  IMAD.MOV.U32 R9, RZ, RZ, -0x80 ;  /* 0xffffff80ff097424 */ /* 0x000fe200078e00ff */
[----:B------:R-:W-:Y:S01]  /*12a10*/  R2UR UR6, R8 ;  /* 0x00000000080672ca */ /* 0x000fe200000e0000 */
[----:B------:R-:W-:Y:S01]  /*12a20*/  FMUL.FTZ R8, R72, UR49 ;  /* 0x0000003148087c20 */ /* 0x000fe20008410000 */
[----:B------:R-:W-:Y:S01]  /*12a30*/  FMUL.FTZ R72, R39, UR49 ;  /* 0x0000003127487c20 */ /* 0x000fe20008410000 */
[----:B------:R-:W-:Y:S01]  /*12a40*/  IMAD R9, R12, R9, 0x1 ;  /* 0x000000010c097424 */ /* 0x000fe200078e0209 */
[----:B------:R-:W-:Y:S04]  /*12a50*/  MUFU.TANH R39, R80 ;  /* 0x0000005000277308 */ /* 0x000fe80000002400 */
[----:B------:R-:W-:-:S04]  /*12a60*/  IADD3 R9, R193, R9, -R197 ;  /* 0x00000009c1097210 */ /* 0x000fc80007ffe8c5 */
[----:B------:R-:W1:Y:S01]  /*12a70*/  MUFU.TANH R8, R8 ;  /* 0x0000000800087308 */ /* 0x000e620000002400 */
[----:B------:R-:W-:-:S04]  /*12a80*/  IMAD.IADD R9, R9, 0x1, -R192 ;  /* 0x0000000109097824 */ /* 0x000fc800078e0ac0 */
[----:B0-----:R-:W-:-:S03]  /*12a90*/  IMAD.IADD R69, R9, 0x1, R69 ;  /* 0x0000000109457824 */ /* 0x001fc600078e0245 */
[----:B------:R-:W-:Y:S02]  /*12aa0*/  MUFU.TANH R72, R72 ;  /* 0x0000004800487308 */ /* 0x000fe40000002400 */
[C---:B------:R-:W-:Y:S02]  /*12ab0*/  ISETP.GT.AND P5, PT, R69.reuse, 0x8, PT ;  /* 0x000000084500780c */ /* 0x040fe40003fa4270 */
[C---:B------:R-:W-:Y:S02]  /*12ac0*/  ISETP.GT.AND P4, PT, R69.reuse, RZ, PT ;  /* 0x000000ff4500720c */ /* 0x040fe40003f84270 */
[----:B------:R-:W-:Y:S02]  /*12ad0*/  FSEL R24, R24, -INF , P5 ;  /* 0xff80000018187808 */ /* 0x000fe40002800000 */
[C---:B------:R-:W-:Y:S02]  /*12ae0*/  ISETP.GT.AND P5, PT, R69.reuse, 0x11, PT ;  /* 0x000000114500780c */ /* 0x040fe40003fa4270 */
[----:B------:R-:W-:-:S02]  /*12af0*/  ISETP.GT.AND P3, PT, R69, 0x1, PT ;  /* 0x000000014500780c */ /* 0x000fc40003f64270 */
[----:B------:R-:W-:Y:S02]  /*12b00*/  FSEL R14, R14, -INF , P4 ;  /* 0xff8000000e0e7808 */ /* 0x000fe40002000000 */
[----:B--2---:R-:W-:Y:S02]  /*12b10*/  FSEL R73, R28, -INF , P5 ;  /* 0xff8000001c497808 */ /* 0x004fe40002800000 */
[----:B------:R-:W-:Y:S02]  /*12b20*/  FSEL R20, R20, -INF , P3 ;  /* 0xff80000014147808 */ /* 0x000fe40001800000 */
[----:B------:R-:W-:Y:S02]  /*12b30*/  FMNMX.FTZ R28, R14, R11, !PT ;  /* 0x0000000b0e1c7209 */ /* 0x000fe40007810000 */
[----:B------:R-:W-:Y:S02]  /*12b40*/  ISETP.GT.AND P4, PT, R69, 0x9, PT ;  /* 0x000000094500780c */ /* 0x000fe40003f84270 */
[----:B------:R-:W-:-:S02]  /*12b50*/  FMNMX.FTZ R28, R20, R28, !PT ;  /* 0x0000001c141c7209 */ /* 0x000fc40007810000 */
[----:B------:R-:W-:Y:S02]  /*12b60*/  ISETP.GT.AND P3, PT, R69, 0x10, PT ;  /* 0x000000104500780c */ /* 0x000fe40003f64270 */
[----:B---3--:R-:W-:Y:S02]  /*12b70*/  FSEL R25, R25, -INF , P4 ;  /* 0xff80000019197808 */ /* 0x008fe40002000000 */
[----:B------:R-:W-:Y:S02]  /*12b80*/  FMNMX.FTZ R28, R24, R28, !PT ;  /* 0x0000001c181c7209 */ /* 0x000fe40007810000 */
[----:B----4-:R-:W-:Y:S02]  /*12b90*/  FSEL R27, R27, -INF , P3 ;  /* 0xff8000001b1b7808 */ /* 0x010fe40001800000 */
[----:B------:R-:W-:Y:S02]  /*12ba0*/  FMNMX.FTZ R28, R25, R28, !PT ;  /* 0x0000001c191c7209 */ /* 0x000fe40007810000 */
[----:B------:R-:W-:-:S02]  /*12bb0*/  ISETP.GT.AND P4, PT, R69, 0x18, PT ;  /* 0x000000184500780c */ /* 0x000fc40003f84270 */
[----:B------:R-:W-:Y:S02]  /*12bc0*/  FMNMX.FTZ R28, R27, R28, !PT ;  /* 0x0000001c1b1c7209 */ /* 0x000fe40007810000 */
[----:B------:R-:W-:Y:S02]  /*12bd0*/  ISETP.GT.AND P3, PT, R69, 0x19, PT ;  /* 0x000000194500780c */ /* 0x000fe40003f64270 */
[----:B-----5:R-:W-:Y:S02]  /*12be0*/  FSEL R31, R31, -INF , P4 ;  /* 0xff8000001f1f7808 */ /* 0x020fe40002000000 */
        /* <DEDUP_REMOVED lines=38> */
[----:B------:R-:W-:Y:S01]  /*12e50*/  ISETP.GT.AND P5, PT, R69, 0x50, PT ;  /* 0x000000504500780c */ /* 0x000fe20003fa4270 */
[----:B------:R-:W-:-:S02]  /*12e60*/  WARPGROUP.DEPBAR.LE gsb0, 0x0 ;  /* 0x00008000000079c5 */ /* 0x000fc40000010000 */
[C---:B------:R-:W-:Y:S01]  /*12e70*/  ISETP.GT.AND P4, PT, R69.reuse, 0x51, PT ;  /* 0x000000514500780c */ /* 0x040fe20003f84270 */
[----:B------:R-:W-:Y:S01]  /*12e80*/  WARPGROUP.ARRIVE ;  /* 0x00000000000079c5 */ /* 0x000fe20000000000 */
[----:B------:R-:W-:-:S05]  /*12e90*/  ISETP.GT.AND P3, PT, R69, 0x58, PT ;  /* 0x000000584500780c */ /* 0x000fca0003f64270 */
[----:B------:R-:W0:Y:S01]  /*12ea0*/  S2R R155, SR_TID.X ;  /* 0x00000000009b7919 */ /* 0x000e220000002100 */
[----:B------:R-:W-:Y:S02]  /*12eb0*/  FMNMX.FTZ R28, R49, R28, !PT ;  /* 0x0000001c311c7209 */ /* 0x000fe40007810000 */
[----:B------:R-:W-:Y:S01]  /*12ec0*/  FSEL R53, R53, -INF , P5 ;  /* 0xff80000035357808 */ /* 0x000fe20002800000 */
[----:B------:R-:W-:Y:S01]  /*12ed0*/  HGMMA.64x128x16.F32.BF16 R88, R156, gdesc[UR4].tnspB, R88, gsb0 ;  /* 0x41e000049c587df0 */ /* 0x000fe20008001858 */
[----:B------:R-:W-:Y:S02]  /*12ee0*/  FSEL R56, R56, -INF , P4 ;  /* 0xff80000038387808 */ /* 0x000fe40002000000 */
[----:B------:R-:W-:Y:S02]  /*12ef0*/  FSEL R57, R57, -INF , P3 ;  /* 0xff80000039397808 */ /* 0x000fe40001800000 */
[C---:B------:R-:W-:Y:S02]  /*12f00*/  ISETP.GT.AND P5, PT, R69.reuse, 0x59, PT ;  /* 0x000000594500780c */ /* 0x040fe40003fa4270 */
[----:B------:R-:W-:-:S02]  /*12f10*/  ISETP.GT.AND P4, PT, R69, 0x60, PT ;  /* 0x000000604500780c */ /* 0x000fc40003f84270 */
[----:B------:R-:W-:Y:S02]  /*12f20*/  ISETP.GT.AND P3, PT, R69, 0x61, PT ;  /* 0x000000614500780c */ /* 0x000fe40003f64270 */
[----:B------:R-:W-:Y:S02]  /*12f30*/  FMNMX.FTZ R28, R52, R28, !PT ;  /* 0x0000001c341c7209 */ /* 0x000fe40007810000 */
[----:B------:R-:W-:Y:S02]  /*12f40*/  FSEL R61, R61, -INF , P5 ;  /* 0xff8000003d3d7808 */ /* 0x000fe40002800000 */
[----:B-1----:R-:W-:Y:S02]  /*12f50*/  FSEL R8, R8, -INF , P4 ;  /* 0xff80000008087808 */ /* 0x002fe40002000000 */
[----:B------:R-:W-:Y:S02]  /*12f60*/  FSEL R64, R64, -INF , P3 ;  /* 0xff80000040407808 */ /* 0x000fe40001800000 */
[----:B------:R-:W-:-:S02]  /*12f70*/  FMNMX.FTZ R28, R53, R28, !PT ;  /* 0x0000001c351c7209 */ /* 0x000fc40007810000 */
[C---:B------:R-:W-:Y:S02]  /*12f80*/  ISETP.GT.AND P5, PT, R69.reuse, 0x68, PT ;  /* 0x000000684500780c */ /* 0x040fe40003fa4270 */
[C---:B------:R-:W-:Y:S02]  /*12f90*/  ISETP.GT.AND P4, PT, R69.reuse, 0x69, PT ;  /* 0x000000694500780c */ /* 0x040fe40003f84270 */
[----:B------:R-:W-:Y:S02]  /*12fa0*/  ISETP.GT.AND P3, PT, R69, 0x70, PT ;  /* 0x000000704500780c */ /* 0x000fe40003f64270 */
[----:B------:R-:W-:Y:S02]  /*12fb0*/  FMNMX.FTZ R28, R56, R28, !PT ;  /* 0x0000001c381c7209 */ /* 0x000fe40007810000 */
[----:B------:R-:W-:Y:S02]  /*12fc0*/  FSEL R65, R65, -INF , P5 ;  /* 0xff80000041417808 */ /* 0x000fe40002800000 */
[----:B------:R-:W-:-:S02]  /*12fd0*/  FSEL R68, R68, -INF , P4 ;  /* 0xff80000044447808 */ /* 0x000fc40002000000 */
[----:B------:R-:W-:Y:S02]  /*12fe0*/  FSEL R39, R39, -INF , P3 ;  /* 0xff80000027277808 */ /* 0x000fe40001800000 */
[C---:B------:R-:W-:Y:S02]  /*12ff0*/  ISETP.GT.AND P5, PT, R69.reuse, 0x71, PT ;  /* 0x000000714500780c */ /* 0x040fe40003fa4270 */
[C---:B------:R-:W-:Y:S02]  /*13000*/  ISETP.GT.AND P4, PT, R69.reuse, 0x78, PT ;  /* 0x000000784500780c */ /* 0x040fe40003f84270 */
[----:B------:R-:W-:Y:S01]  /*13010*/  ISETP.GT.AND P3, PT, R69, 0x79, PT ;  /* 0x000000794500780c */ /* 0x000fe20003f64270 */
[----:B------:R-:W-:Y:S01]  /*13020*/  FMUL.FTZ R69, R47, UR49 ;  /* 0x000000312f457c20 */ /* 0x000fe20008410000 */
[----:B------:R-:W-:Y:S01]  /*13030*/  FMUL.FTZ R47, R81, UR49 ;  /* 0x00000031512f7c20 */ /* 0x000fe20008410000 */
[----:B------:R-:W-:Y:S01]  /*13040*/  FMNMX.FTZ R28, R57, R28, !PT ;  /* 0x0000001c391c7209 */ /* 0x000fe20007810000 */
[----:B------:R-:W-:Y:S01]  /*13050*/  FMUL.FTZ R81, R82, UR49 ;  /* 0x0000003152517c20 */ /* 0x000fe20008410000 */
[----:B------:R-:W-:Y:S01]  /*13060*/  FSEL R76, R76, -INF , P4 ;  /* 0xff8000004c4c7808 */ /* 0x000fe20002000000 */
[----:B------:R-:W-:Y:S01]  /*13070*/  FMUL.FTZ R82, R83, UR49 ;  /* 0x0000003153527c20 */ /* 0x000fe20008410000 */
[----:B------:R-:W-:Y:S01]  /*13080*/  FMNMX.FTZ R28, R61, R28, !PT ;  /* 0x0000001c3d1c7209 */ /* 0x000fe20007810000 */
[----:B------:R-:W1:Y:S01]  /*13090*/  MUFU.TANH R47, R47 ;  /* 0x0000002f002f7308 */ /* 0x000e620000002400 */
[----:B0-----:R-:W-:-:S02]  /*130a0*/  SHF.R.U32.HI R155, RZ, 0x7, R155 ;  /* 0x00000007ff9b7819 */ /* 0x001fc4000001169b */
[----:B------:R-:W-:-:S04]  /*130b0*/  FMNMX.FTZ R28, R8, R28, !PT ;  /* 0x0000001c081c7209 */ /* 0x000fc80007810000 */
[----:B------:R-:W-:Y:S01]  /*130c0*/  FMNMX.FTZ R77, R64, R28, !PT ;  /* 0x0000001c404d7209 */ /* 0x000fe20007810000 */
[----:B------:R-:W-:Y:S03]  /*130d0*/  MUFU.TANH R69, R69 ;  /* 0x0000004500457308 */ /* 0x000fe60000002400 */
[----:B------:R-:W-:-:S04]  /*130e0*/  FMNMX.FTZ R77, R65, R77, !PT ;  /* 0x0000004d414d7209 */ /* 0x000fc80007810000 */
[----:B------:R-:W-:Y:S01]  /*130f0*/  FMNMX.FTZ R80, R68, R77, !PT ;  /* 0x0000004d44507209 */ /* 0x000fe20007810000 */
[----:B------:R0:W2:Y:S08]  /*13100*/  MUFU.TANH R28, R85 ;  /* 0x00000055001c7308 */ /* 0x0000b00000002400 */
[----:B------:R1:W3:Y:S01]  /*13110*/  MUFU.TANH R77, R62 ;  /* 0x0000003e004d7308 */ /* 0x0002e20000002400 */
[----:B0-----:R0:W-:Y:S07]  /*13120*/  SHFL.IDX PT, R85, R60, 0x1, 0x1c1f ;  /* 0x003c1f003c557f89 */ /* 0x0011ee00000e0000 */
[----:B------:R-:W-:Y:S01]  /*13130*/  MUFU.TANH R81, R81 ;  /* 0x0000005100517308 */ /* 0x000fe20000002400 */
[----:B-1----:R-:W-:Y:S01]  /*13140*/  FSEL R62, R47, -INF , P5 ;  /* 0xff8000002f3e7808 */ /* 0x002fe20002800000 */
[----:B0-----:R-:W-:Y:S01]  /*13150*/  FMUL.FTZ R60, R86, UR49 ;  /* 0x00000031563c7c20 */ /* 0x001fe20008410000 */
[----:B------:R-:W-:Y:S01]  /*13160*/  FMNMX.FTZ R47, R39, R80, !PT ;  /* 0x00000050272f7209 */ /* 0x000fe20007810000 */
[----:B------:R-:W-:Y:S01]  /*13170*/  FMUL.FTZ R80, R63, UR49 ;  /* 0x000000313f507c20 */ /* 0x000fe20008410000 */
[----:B--2---:R-:W-:-:S02]  /*13180*/  FSEL R63, R28, -INF , P3 ;  /* 0xff8000001c3f7808 */ /* 0x004fc40001800000 */
[----:B------:R-:W-:Y:S01]  /*13190*/  FMNMX.FTZ R47, R62, R47, !PT ;  /* 0x0000002f3e2f7209 */ /* 0x000fe20007810000 */
[----:B------:R-:W-:Y:S03]  /*131a0*/  MUFU.TANH R82, R82 ;  /* 0x0000005200527308 */ /* 0x000fe60000002400 */
[----:B------:R-:W-:-:S04]  /*131b0*/  FMNMX.FTZ R28, R76, R47, !PT ;  /* 0x0000002f4c1c7209 */ /* 0x000fc80007810000 */
[----:B------:R-:W-:Y:S01]  /*131c0*/  FMNMX.FTZ R28, R63, R28, !PT ;  /* 0x0000001c3f1c7209 */ /* 0x000fe20007810000 */
[----:B------:R-:W0:Y:S04]  /*131d0*/  MUFU.TANH R80, R80 ;  /* 0x0000005000507308 */ /* 0x000e280000002400 */
[----:B------:R-:W1:Y:S04]  /*131e0*/  SHFL.BFLY PT, R47, R28, 0x2, 0x1f ;  /* 0x0c401f001c2f7f89 */ /* 0x000e6800000e0000 */
[----:B------:R-:W2:Y:S01]  /*131f0*/  MUFU.TANH R60, R60 ;  /* 0x0000003c003c7308 */ /* 0x000ea20000002400 */
[----:B-1----:R-:W-:-:S05]  /*13200*/  FMNMX.FTZ R47, R28, R47, !PT ;  /* 0x0000002f1c2f7209 */ /* 0x002fca0007810000 */
[----:B------:R-:W1:Y:S01]  /*13210*/  SHFL.BFLY PT, R28, R47, 0x1, 0x1f ;  /* 0x0c201f002f1c7f89 */ /* 0x000e6200000e0000 */
[----:B------:R-:W-:Y:S02]  /*13220*/  WARPGROUP.DEPBAR.LE gsb0, 0x0 ;  /* 0x00008000000079c5 */ /* 0x000fe40000010000 */
[----:B------:R-:W-:Y:S01]  /*13230*/  WARPGROUP.ARRIVE ;  /* 0x00000000000079c5 */ /* 0x000fe20000000000 */
[----:B-1----:R-:W-:Y:S01]  /*13240*/  FMNMX.FTZ R47, R47, R28, !PT ;  /* 0x0000001c2f2f7209 */ /* 0x002fe20007810000 */
[----:B------:R-:W-:-:S03]  /*13250*/  IMAD.U32 R28, RZ, RZ, UR47 ;  /* 0x0000002fff1c7e24 */ /* 0x000fc6000f8e00ff */
[C---:B------:R-:W-:Y:S01]  /*13260*/  FSETP.NEU.FTZ.AND P3, PT, R47.reuse, -INF , PT ;  /* 0xff8000002f00780b */ /* 0x040fe20003f7d000 */
[----:B------:R-:W-:-:S05]  /*13270*/  FMUL.FTZ R83, R47, R28 ;  /* 0x0000001c2f537220 */ /* 0x000fca0000410000 */
[----:B------:R-:W-:-:S05]  /*13280*/  FSEL R83, R83, RZ, P3 ;  /* 0x000000ff53537208 */ /* 0x000fca0001800000 */
[-C--:B------:R-:W-:Y:S01]  /*13290*/  FFMA.FTZ R180, R14, R28.reuse, -R83 ;  /* 0x0000001c0eb47223 */ /* 0x080fe20000010853 */
[----:B------:R-:W-:Y:S02]  /*132a0*/  IMAD.IADD R14, R9, 0x1, R85 ;  /* 0x00000001090e7824 */ /* 0x000fe400078e0255 */
[-CC-:B------:R-:W-:Y:S01]  /*132b0*/  FFMA.FTZ R20, R20, R28.reuse, -R83.reuse ;  /* 0x0000001c14147223 */ /* 0x180fe20000010853 */
[-CC-:B------:R-:W-:Y:S01]  /*132c0*/  FFMA.FTZ R174, R36, R28.reuse, -R83.reuse ;  /* 0x0000001c24ae7223 */ /* 0x180fe20000010853 */
[-CC-:B------:R-:W-:Y:S01]  /*132d0*/  FFMA.FTZ R36, R8, R28.reuse, -R83.reuse ;  /* 0x0000001c08247223 */ /* 0x180fe20000010853 */
[-CC-:B------:R-:W-:Y:S01]  /*132e0*/  FFMA.FTZ R156, R53, R28.reuse, -R83.reuse ;  /* 0x0000001c359c7223 */ /* 0x180fe20000010853 */
[C---:B------:R-:W-:Y:S01]  /*132f0*/  ISETP.GT.AND P5, PT, R14.reuse, RZ, PT ;  /* 0x000000ff0e00720c */ /* 0x040fe20003fa4270 */
[----:B------:R1:W-:Y:S01]  /*13300*/  MUFU.EX2 R9, R20 ;  /* 0x0000001400097308 */ /* 0x0003e20000000800 */
[----:B------:R-:W-:Y:S01]  /*13310*/  ISETP.GT.AND P4, PT, R14, 0x1, PT ;  /* 0x000000010e00780c */ /* 0x000fe20003f84270 */
[-CC-:B------:R-:W-:Y:S01]  /*13320*/  FFMA.FTZ R182, R24, R28.reuse, -R83.reuse ;  /* 0x0000001c18b67223 */ /* 0x180fe20000010853 */
[----:B------:R-:W-:Y:S01]  /*13330*/  FSEL R7, R7, -INF , P5 ;  /* 0xff80000007077808 */ /* 0x000fe20002800000 */
[-CC-:B------:R-:W-:Y:S01]  /*13340*/  FFMA.FTZ R24, R25, R28.reuse, -R83.reuse ;  /* 0x0000001c19187223 */ /* 0x180fe20000010853 */
[C---:B------:R-:W-:Y:S01]  /*13350*/  ISETP.GT.AND P5, PT, R14.reuse, 0x8, PT ;  /* 0x000000080e00780c */ /* 0x040fe20003fa4270 */
[-CC-:B------:R-:W-:Y:S01]  /*13360*/  FFMA.FTZ R176, R27, R28.reuse, -R83.reuse ;  /* 0x0000001c1bb07223 */ /* 0x180fe20000010853 */
[-CC-:B------:R-:W-:Y:S01]  /*13370*/  FFMA.FTZ R25, R73, R28.reuse, -R83.reuse ;  /* 0x0000001c49197223 */ /* 0x180fe20000010853 */
[----:B------:R-:W-:Y:S01]  /*13380*/  MUFU.EX2 R180, R180 ;  /* 0x000000b400b47308 */ /* 0x000fe20000000800 */
[----:B-1----:R-:W-:Y:S01]  /*13390*/  FSEL R20, R15, -INF , P4 ;  /* 0xff8000000f147808 */ /* 0x002fe20002000000 */
[--C-:B------:R-:W-:Y:S01]  /*133a0*/  FFMA.FTZ R178, R31, R28, -R83.reuse ;  /* 0x0000001c1fb27223 */ /* 0x100fe20000010853 */
[----:B------:R-:W-:Y:S01]  /*133b0*/  FMNMX.FTZ R15, R7, R10, !PT ;  /* 0x0000000a070f7209 */ /* 0x000fe20007810000 */
[-CC-:B------:R-:W-:Y:S01]  /*133c0*/  FFMA.FTZ R27, R33, R28.reuse, -R83.reuse ;  /* 0x0000001c211b7223 */ /* 0x180fe20000010853 */
[----:B------:R-:W-:Y:S01]  /*133d0*/  ISETP.GT.AND P4, PT, R14, 0x9, PT ;  /* 0x000000090e00780c */ /* 0x000fe20003f84270 */
[-CC-:B------:R-:W-:Y:S01]  /*133e0*/  FFMA.FTZ R172, R34, R28.reuse, -R83.reuse ;  /* 0x0000001c22ac7223 */ /* 0x180fe20000010853 */
[----:B------:R-:W-:Y:S01]  /*133f0*/  FSEL R21, R21, -INF , P5 ;  /* 0xff80000015157808 */ /* 0x000fe20002800000 */
[----:B------:R-:W-:Y:S01]  /*13400*/  MUFU.EX2 R182, R182 ;  /* 0x000000b600b67308 */ /* 0x000fe20000000800 */
[----:B------:R-:W-:Y:S01]  /*13410*/  FMNMX.FTZ R15, R20, R15, !PT ;  /* 0x0000000f140f7209 */ /* 0x000fe20007810000 */
[-CC-:B------:R-:W-:Y:S01]  /*13420*/  FFMA.FTZ R31, R35, R28.reuse, -R83.reuse ;  /* 0x0000001c231f7223 */ /* 0x180fe20000010853 */
[----:B------:R-:W-:Y:S01]  /*13430*/  ISETP.GT.AND P5, PT, R14, 0x10, PT ;  /* 0x000000100e00780c */ /* 0x000fe20003fa4270 */
[-CC-:B------:R-:W-:Y:S01]  /*13440*/  FFMA.FTZ R33, R37, R28.reuse, -R83.reuse ;  /* 0x0000001c25217223 */ /* 0x180fe20000010853 */
[----:B------:R-:W-:Y:S01]  /*13450*/  FSEL R26, R26, -INF , P4 ;  /* 0xff8000001a1a7808 */ /* 0x000fe20002000000 */
[-CC-:B------:R-:W-:Y:S01]  /*13460*/  FFMA.FTZ R168, R38, R28.reuse, -R83.reuse ;  /* 0x0000001c26a87223 */ /* 0x180fe20000010853 */
[----:B------:R-:W-:Y:S01]  /*13470*/  FMNMX.FTZ R15, R21, R15, !PT ;  /* 0x0000000f150f7209 */ /* 0x000fe20007810000 */
[----:B------:R-:W-:Y:S01]  /*13480*/  MUFU.EX2 R24, R24 ;  /* 0x0000001800187308 */ /* 0x000fe20000000800 */
[----:B------:R-:W-:Y:S01]  /*13490*/  ISETP.GT.AND P4, PT, R14, 0x11, PT ;  /* 0x000000110e00780c */ /* 0x000fe20003f84270 */
[-CC-:B------:R-:W-:Y:S01]  /*134a0*/  FFMA.FTZ R34, R40, R28.reuse, -R83.reuse ;  /* 0x0000001c28227223 */ /* 0x180fe20000010853 */
[----:B------:R-:W-:Y:S01]  /*134b0*/  FSEL R29, R29, -INF , P5 ;  /* 0xff8000001d1d7808 */ /* 0x000fe20002800000 */
[-CC-:B------:R-:W-:Y:S01]  /*134c0*/  FFMA.FTZ R170, R41, R28.reuse, -R83.reuse ;  /* 0x0000001c29aa7223 */ /* 0x180fe20000010853 */
[----:B------:R-:W-:Y:S01]  /*134d0*/  FMNMX.FTZ R15, R26, R15, !PT ;  /* 0x0000000f1a0f7209 */ /* 0x000fe20007810000 */
[-CC-:B------:R-:W-:Y:S01]  /*134e0*/  FFMA.FTZ R35, R44, R28.reuse, -R83.reuse ;  /* 0x0000001c2c237223 */ /* 0x180fe20000010853 */
[----:B------:R-:W-:Y:S01]  /*134f0*/  ISETP.GT.AND P5, PT, R14, 0x18, PT ;  /* 0x000000180e00780c */ /* 0x000fe20003fa4270 */
[----:B------:R-:W-:Y:S01]  /*13500*/  MUFU.EX2 R176, R176 ;  /* 0x000000b000b07308 */ /* 0x000fe20000000800 */
[----:B------:R-:W-:Y:S01]  /*13510*/  FSEL R30, R30, -INF , P4 ;  /* 0xff8000001e1e7808 */ /* 0x000fe20002000000 */
[-CC-:B------:R-:W-:Y:S01]  /*13520*/  FFMA.FTZ R152, R45, R28.reuse, -R83.reuse ;  /* 0x0000001c2d987223 */ /* 0x180fe20000010853 */
        /* <DEDUP_REMOVED lines=27> */
[----:B------:R-:W-:Y:S01]  /*136e0*/  FFMA.FTZ R49, R62, R28, -R83 ;  /* 0x0000001c3e317223 */ /* 0x000fe20000010853 */
[----:B------:R-:W-:Y:S01]  /*136f0*/  FSEL R46, R46, -INF , P5 ;  /* 0xff8000002e2e7808 */ /* 0x000fe20002800000 */
[----:B------:R-:W-:Y:S01]  /*13700*/  MUFU.EX2 R172, R172 ;  /* 0x000000ac00ac7308 */ /* 0x000fe20000000800 */
[----:B------:R-:W-:-:S02]  /*13710*/  FMNMX.FTZ R15, R43, R15, !PT ;  /* 0x0000000f2b0f7209 */ /* 0x000fc40007810000 */
[----:B------:R-:W-:Y:S02]  /*13720*/  ISETP.GT.AND P5, PT, R14, 0x30, PT ;  /* 0x000000300e00780c */ /* 0x000fe40003fa4270 */
[----:B------:R-:W-:Y:S02]  /*13730*/  FSEL R69, R69, -INF , P4 ;  /* 0xff80000045457808 */ /* 0x000fe40002000000 */
        /* <DEDUP_REMOVED lines=25> */
[----:B---3--:R-:W-:Y:S01]  /*138d0*/  FSEL R77, R77, -INF , P5 ;  /* 0xff8000004d4d7808 */ /* 0x008fe20002800000 */
[----:B------:R-:W-:Y:S01]  /*138e0*/  MUFU.EX2 R170, R170 ;  /* 0x000000aa00aa7308 */ /* 0x000fe20000000800 */
[----:B------:R-:W-:-:S02]  /*138f0*/  FMNMX.FTZ R15, R59, R15, !PT ;  /* 0x0000000f3b0f7209 */ /* 0x000fc40007810000 */
[----:B------:R-:W-:Y:S02]  /*13900*/  ISETP.GT.AND P5, PT, R14, 0x50, PT ;  /* 0x000000500e00780c */ /* 0x000fe40003fa4270 */
[----:B0-----:R-:W-:Y:S02]  /*13910*/  FSEL R80, R80, -INF , P4 ;  /* 0xff80000050507808 */ /* 0x001fe40002000000 */
        /* <DEDUP_REMOVED lines=40> */
[----:B--2---:R-:W-:Y:S01]  /*13ba0*/  FSEL R60, R60, -INF , P5 ;  /* 0xff8000003c3c7808 */ /* 0x004fe20002800000 */
[----:B------:R-:W-:Y:S01]  /*13bb0*/  MUFU.EX2 R41, R41 ;  /* 0x0000002900297308 */ /* 0x000fe20000000800 */
[----:B------:R-:W-:-:S02]  /*13bc0*/  FMNMX.FTZ R15, R82, R15, !PT ;  /* 0x0000000f520f7209 */ /* 0x000fc40007810000 */
[----:B------:R-:W-:Y:S02]  /*13bd0*/  FSEL R84, R84, -INF , P4 ;  /* 0xff80000054547808 */ /* 0x000fe40002000000 */
[----:B------:R-:W-:-:S03]  /*13be0*/  FMNMX.FTZ R15, R60, R15, !PT ;  /* 0x0000000f3c0f7209 */ /* 0x000fc60007810000 */
[----:B------:R-:W-:Y:S01]  /*13bf0*/  MUFU.EX2 R36, R36 ;  /* 0x0000002400247308 */ /* 0x000fe20000000800 */
[----:B------:R-:W-:-:S05]  /*13c00*/  FMNMX.FTZ R15, R84, R15, !PT ;  /* 0x0000000f540f7209 */ /* 0x000fca0007810000 */
[----:B------:R-:W0:Y:S02]  /*13c10*/  SHFL.BFLY PT, R14, R15, 0x2, 0x1f ;  /* 0x0c401f000f0e7f89 */ /* 0x000e2400000e0000 */
[----:B------:R-:W1:Y:S08]  /*13c20*/  MUFU.EX2 R44, R44 ;  /* 0x0000002c002c7308 */ /* 0x000e700000000800 */
[----:B------:R-:W-:Y:S08]  /*13c30*/  MUFU.EX2 R45, R45 ;  /* 0x0000002d002d7308 */ /* 0x000ff00000000800 */
[----:B------:R-:W2:Y:S01]  /*13c40*/  MUFU.EX2 R48, R48 ;  /* 0x0000003000307308 */ /* 0x000ea20000000800 */
[----:B0-----:R-:W-:Y:S01]  /*13c50*/  FMNMX.FTZ R15, R15, R14, !PT ;  /* 0x0000000e0f0f7209 */ /* 0x001fe20007810000 */
[----:B------:R-:W-:-:S06]  /*13c60*/  VIADD R14, R6, 0x300 ;  /* 0x00000300060e7836 */ /* 0x000fcc0000000000 */
[----:B------:R-:W-:Y:S01]  /*13c70*/  MUFU.EX2 R39, R39 ;  /* 0x0000002700277308 */ /* 0x000fe20000000800 */
[----:B------:R-:W-:Y:S01]  /*13c80*/  VIADD R6, R6, 0x380 ;  /* 0x0000038006067836 */ /* 0x000fe20000000000 */
[----:B------:R-:W0:Y:S01]  /*13c90*/  SHFL.BFLY PT, R8, R15, 0x1, 0x1f ;  /* 0x0c201f000f087f89 */ /* 0x000e2200000e0000 */
[----:B------:R-:W-:Y:S01]  /*13ca0*/  R2UR UR6, R14 ;  /* 0x000000000e0672ca */ /* 0x000fe200000e0000 */
[----:B------:R-:W-:-:S04]  /*13cb0*/  FFMA.FTZ R14, R76, R28, -R83 ;  /* 0x0000001c4c0e7223 */ /* 0x000fc80000010853 */
[----:B------:R-:W-:Y:S08]  /*13cc0*/  MUFU.EX2 R49, R49 ;  /* 0x0000003100317308 */ /* 0x000ff00000000800 */
[----:B------:R-:W-:Y:S01]  /*13cd0*/  MUFU.EX2 R14, R14 ;  /* 0x0000000e000e7308 */ /* 0x000fe20000000800 */
[----:B0-----:R-:W-:Y:S01]  /*13ce0*/  FMNMX.FTZ R8, R15, R8, !PT ;  /* 0x000000080f087209 */ /* 0x001fe20007810000 */
[----:B------:R-:W-:-:S03]  /*13cf0*/  IMAD.MOV.U32 R15, RZ, RZ, 0x40000040 ;  /* 0x40000040ff0f7424 */ /* 0x000fc600078e00ff */
[C---:B------:R-:W-:Y:S01]  /*13d00*/  FSETP.NEU.FTZ.AND P4, PT, R8.reuse, -INF , PT ;  /* 0xff8000000800780b */ /* 0x040fe20003f9d000 */
[-C--:B------:R-:W-:Y:S01]  /*13d10*/  FMUL.FTZ R53, R8, R28.reuse ;  /* 0x0000001c08357220 */ /* 0x080fe20000410000 */
[----:B------:R-:W-:Y:S01]  /*13d20*/  R2UR UR7, R15 ;  /* 0x000000000f0772ca */ /* 0x000fe200000e0000 */
[----:B------:R-:W-:-:S03]  /*13d30*/  FFMA.FTZ R15, R63, R28, -R83 ;  /* 0x0000001c3f0f7223 */ /* 0x000fc60000010853 */
[----:B------:R-:W-:-:S03]  /*13d40*/  FSEL R53, R53, RZ, P4 ;  /* 0x000000ff35357208 */ /* 0x000fc60002000000 */
[----:B------:R-:W-:Y:S02]  /*13d50*/  MUFU.EX2 R15, R15 ;  /* 0x0000000f000f7308 */ /* 0x000fe40000000800 */
[-CC-:B------:R-:W-:Y:S01]  /*13d60*/  FFMA.FTZ R181, R7, R28.reuse, -R53.reuse ;  /* 0x0000001c07b57223 */ /* 0x180fe20000010835 */
[----:B------:R-:W-:Y:S01]  /*13d70*/  FSEL R7, R47, RZ, P3 ;  /* 0x000000ff2f077208 */ /* 0x000fe20001800000 */
[-CC-:B------:R-:W-:Y:S01]  /*13d80*/  FFMA.FTZ R173, R42, R28.reuse, -R53.reuse ;  /* 0x0000001c2aad7223 */ /* 0x180fe20000010835 */
[-C--:B------:R-:W-:Y:S01]  /*13d90*/  FFMA.FTZ R42, R51, R28.reuse, -R53 ;  /* 0x0000001c332a7223 */ /* 0x080fe20000010835 */
[----:B------:R-:W-:Y:S01]  /*13da0*/  HGMMA.64x128x16.F32.BF16 R88, R160, gdesc[UR4].tnspB, R88, gsb0 ;  /* 0x41e00004a0587df0 */ /* 0x000fe20008001858 */
[----:B------:R-:W-:Y:S01]  /*13db0*/  R2UR UR6, R6 ;  /* 0x00000000060672ca */ /* 0x000fe200000e0000 */
[----:B------:R-:W-:Y:S01]  /*13dc0*/  FADD.FTZ R51, -R7, R11 ;  /* 0x0000000b07337221 */ /* 0x000fe20000010100 */
[----:B------:R-:W-:Y:S01]  /*13dd0*/  IMAD.MOV.U32 R7, RZ, RZ, 0x40000040 ;  /* 0x40000040ff077424 */ /* 0x000fe200078e00ff */
[----:B------:R-:W-:Y:S01]  /*13de0*/  FSEL R11, R8, RZ, P4 ;  /* 0x000000ff080b7208 */ /* 0x000fe20002000000 */
[-CC-:B------:R-:W-:Y:S01]  /*13df0*/  FFMA.FTZ R20, R20, R28.reuse, -R53.reuse ;  /* 0x0000001c14147223 */ /* 0x180fe20000010835 */
[-C--:B------:R-:W-:Y:S01]  /*13e00*/  FMUL.FTZ R6, R51, R28.reuse ;  /* 0x0000001c33067220 */ /* 0x080fe20000410000 */
[----:B------:R-:W-:Y:S01]  /*13e10*/  MUFU.EX2 R181, R181 ;  /* 0x000000b500b57308 */ /* 0x000fe20000000800 */
[----:B------:R-:W-:Y:S01]  /*13e20*/  R2UR UR7, R7 ;  /* 0x00000000070772ca */ /* 0x000fe200000e0000 */
[----:B------:R-:W-:Y:S01]  /*13e30*/  FADD.FTZ R11, -R11, R10 ;  /* 0x0000000a0b0b7221 */ /* 0x000fe20000010100 */
[----:B------:R-:W-:Y:S01]  /*13e40*/  FFMA.FTZ R183, R21, R28, -R53 ;  /* 0x0000001c15b77223 */ /* 0x000fe20000010835 */
[----:B------:R-:W-:-:S02]  /*13e50*/  @!P1 IMAD R10, R184, 0x8, R2 ;  /* 0x00000008b80a9824 */ /* 0x000fc400078e0202 */
[-CC-:B------:R-:W-:Y:S01]  /*13e60*/  FFMA.FTZ R21, R26, R28.reuse, -R53.reuse ;  /* 0x0000001c1a157223 */ /* 0x180fe20000010835 */
[-C--:B------:R-:W-:Y:S01]  /*13e70*/  FMUL.FTZ R7, R11, R28.reuse ;  /* 0x0000001c0b077220 */ /* 0x080fe20000410000 */
[----:B------:R-:W-:Y:S01]  /*13e80*/  IADD3 R11, -R155, 0xb, RZ ;  /* 0x0000000b9b0b7810 */ /* 0x000fe20007ffe1ff */
[----:B------:R-:W-:Y:S01]  /*13e90*/  MUFU.EX2 R6, R6 ;  /* 0x0000000600067308 */ /* 0x000fe20000000800 */
[----:B------:R-:W-:Y:S02]  /*13ea0*/  @!P1 VIADD R10, R10, 0x28840 ;  /* 0x000288400a0a9836 */ /* 0x000fe40000000000 */
[-CC-:B------:R-:W-:Y:S01]  /*13eb0*/  FFMA.FTZ R177, R29, R28.reuse, -R53.reuse ;  /* 0x0000001c1db17223 */ /* 0x180fe20000010835 */
[-CC-:B------:R-:W-:Y:S01]  /*13ec0*/  FFMA.FTZ R175, R46, R28.reuse, -R53.reuse ;  /* 0x0000001c2eaf7223 */ /* 0x180fe20000010835 */
[-CC-:B------:R-:W-:Y:S01]  /*13ed0*/  FFMA.FTZ R26, R30, R28.reuse, -R53.reuse ;  /* 0x0000001c1e1a7223 */ /* 0x180fe20000010835 */
[-CC-:B------:R-:W-:Y:S01]  /*13ee0*/  FFMA.FTZ R179, R32, R28.reuse, -R53.reuse ;  /* 0x0000001c20b37223 */ /* 0x180fe20000010835 */
        /* <DEDUP_REMOVED lines=20> */
[----:B------:R-:W-:Y:S01]  /*14030*/  FFMA.FTZ R60, R60, R28, -R53 ;  /* 0x0000001c3c3c7223 */ /* 0x000fe20000010835 */
[C---:B------:R-:W-:Y:S01]  /*14040*/  ISETP.GT.AND P3, PT, R12.reuse, R5, PT ;  /* 0x000000050c00720c */ /* 0x040fe20003f64270 */
[----:B------:R-:W-:-:S04]  /*14050*/  VIADD R12, R12, 0xffffffff ;  /* 0xffffffff0c0c7836 */ /* 0x000fc80000000000 */
        /* <DEDUP_REMOVED lines=15> */
[----:B------:R-:W-:Y:S01]  /*14150*/  FFMA.FTZ R161, R74, R28, -R53 ;  /* 0x0000001c4aa17223 */ /* 0x000fe20000010835 */
[----:B-1----:R-:W-:Y:S02]  /*14160*/  F2FP.BF16.F32.PACK_AB R160, R44, R36 ;  /* 0x000000242ca0723e */ /* 0x002fe400000010ff */
[----:B--2---:R-:W-:Y:S01]  /*14170*/  F2FP.BF16.F32.PACK_AB R162, R48, R45 ;  /* 0x0000002d30a2723e */ /* 0x004fe200000010ff */
[----:B------:R-:W-:Y:S03]  /*14180*/  HGMMA.64x128x16.F32.BF16 R88, R164, gdesc[UR4].tnspB, R88, gsb0 ;  /* 0x41e00004a4587df0 */ /* 0x000fe60008001858 */
        /* <DEDUP_REMOVED lines=15> */
[-C--:B------:R-:W-:Y:S01]  /*14280*/  FMUL.FTZ R88, R88, R6.reuse ;  /* 0x0000000658587220 */ /* 0x080fe20000410000 */
[-C--:B------:R-:W-:Y:S01]  /*14290*/  FMUL.FTZ R89, R89, R6.reuse ;  /* 0x0000000659597220 */ /* 0x080fe20000410000 */
[-C--:B------:R-:W-:Y:S01]  /*142a0*/  FMUL.FTZ R92, R92, R6.reuse ;  /* 0x000000065c5c7220 */ /* 0x080fe20000410000 */
[-C--:B------:R-:W-:Y:S01]  /*142b0*/  FMUL.FTZ R93, R93, R6.reuse ;  /* 0x000000065d5d7220 */ /* 0x080fe20000410000 */
[-C--:B------:R-:W-:Y:S01]  /*142c0*/  FMUL.FTZ R96, R96, R6.reuse ;  /* 0x0000000660607220 */ /* 0x080fe20000410000 */
[-C--:B------:R-:W-:Y:S01]  /*142d0*/  FMUL.FTZ R97, R97, R6.reuse ;  /* 0x0000000661617220 */ /* 0x080fe20000410000 */
[----:B------:R-:W-:Y:S01]  /*142e0*/  FMUL.FTZ R100, R100, R6 ;  /* 0x0000000664647220 */ /* 0x000fe20000410000 */
[----:B-1----:R-:W-:Y:S01]  /*142f0*/  FFMA.FTZ R46, R6, R3, R180 ;  /* 0x00000003062e7223 */ /* 0x002fe200000100b4 */
[----:B------:R-:W-:Y:S01]  /*14300*/  FFMA.FTZ R3, R7, R0, R181 ;  /* 0x0000000007037223 */ /* 0x000fe200000100b5 */
[----:B------:R-:W-:Y:S01]  /*14310*/  @!P1 IMAD R0, R13, 0x8, R2 ;  /* 0x000000080d009824 */ /* 0x000fe200078e0202 */
[C---:B------:R-:W-:Y:S01]  /*14320*/  F2FP.BF16.F32.PACK_AB R180, R9.reuse, R180 ;  /* 0x000000b409b4723e */ /* 0x040fe200000010ff */
[----:B------:R-:W-:Y:S01]  /*14330*/  FADD.FTZ R13, R9, R46 ;  /* 0x0000002e090d7221 */ /* 0x000fe20000010000 */
[----:B------:R-:W-:Y:S01]  /*14340*/  FADD.FTZ R46, R20, R3 ;  /* 0x00000003142e7221 */ /* 0x000fe20000010000 */
[----:B------:R-:W-:-:S02]  /*14350*/  @!P1 VIADD R3, R0, 0x28860 ;  /* 0x0002886000039836 */ /* 0x000fc40000000000 */
[----:B------:R-:W-:Y:S01]  /*14360*/  FFMA.FTZ R0, R80, R28, -R53 ;  /* 0x0000001c50007223 */ /* 0x000fe20000010835 */
[----:B------:R-:W-:Y:S01]  /*14370*/  FADD.FTZ R13, R182, R13 ;  /* 0x0000000db60d7221 */ /* 0x000fe20000010000 */
[----:B------:R-:W-:Y:S01]  /*14380*/  FADD.FTZ R46, R183, R46 ;  /* 0x0000002eb72e7221 */ /* 0x000fe20000010000 */
[C---:B------:R-:W-:Y:S01]  /*14390*/  F2FP.BF16.F32.PACK_AB R182, R24.reuse, R182 ;  /* 0x000000b618b6723e */ /* 0x040fe200000010ff */
[-C--:B------:R-:W-:Y:S01]  /*143a0*/  FMUL.FTZ R101, R101, R6.reuse ;  /* 0x0000000665657220 */ /* 0x080fe20000410000 */
[----:B------:R-:W-:Y:S01]  /*143b0*/  FADD.FTZ R13, R24, R13 ;  /* 0x0000000d180d7221 */ /* 0x000fe20000010000 */
[----:B------:R-:W-:Y:S01]  /*143c0*/  FADD.FTZ R46, R21, R46 ;  /* 0x0000002e152e7221 */ /* 0x000fe20000010000 */
[----:B------:R-:W-:Y:S01]  /*143d0*/  F2FP.BF16.F32.PACK_AB R181, R20, R181 ;  /* 0x000000b514b5723e */ /* 0x000fe200000010ff */
[----:B------:R-:W1:Y:S01]  /*143e0*/  MUFU.EX2 R0, R0 ;  /* 0x0000000000007308 */ /* 0x000e620000000800 */
[----:B------:R-:W-:Y:S01]  /*143f0*/  FADD.FTZ R50, R176, R13 ;  /* 0x0000000db0327221 */ /* 0x000fe20000010000 */
[----:B0-----:R-:W-:Y:S01]  /*14400*/  FADD.FTZ R11, R177, R46 ;  /* 0x0000002eb10b7221 */ /* 0x001fe20000010000 */
[----:B------:R-:W-:Y:S01]  /*14410*/  @!P1 PRMT R3, RZ, 0x654, R3 ;  /* 0x00000654ff039816 */ /* 0x000fe20000000003 */
[----:B------:R-:W-:Y:S01]  /*14420*/  FMUL.FTZ R104, R104, R6 ;  /* 0x0000000668687220 */ /* 0x000fe20000410000 */
[----:B------:R-:W-:Y:S01]  /*14430*/  FADD.FTZ R13, R25, R50 ;  /* 0x00000032190d7221 */ /* 0x000fe20000010000 */
[----:B------:R-:W-:Y:S01]  /*14440*/  FADD.FTZ R46, R26, R11 ;  /* 0x0000000b1a2e7221 */ /* 0x000fe20000010000 */
[----:B------:R0:W-:Y:S01]  /*14450*/  @!P1 SYNCS.ARRIVE.TRANS64.RED.A1T0 RZ, [R3+URZ], RZ ;  /* 0x000000ff03ff99a7 */ /* 0x0001e2000810043f */
[----:B------:R-:W-:Y:S01]  /*14460*/  F2FP.BF16.F32.PACK_AB R183, R21, R183 ;  /* 0x000000b715b7723e */ /* 0x000fe200000010ff */
[----:B------:R-:W-:Y:S01]  /*14470*/  FADD.FTZ R50, R178, R13 ;  /* 0x0000000db2327221 */ /* 0x000fe20000010000 */
[----:B------:R-:W-:Y:S01]  /*14480*/  FADD.FTZ R46, R179, R46 ;  /* 0x0000002eb32e7221 */ /* 0x000fe20000010000 */
[--C-:B------:R-:W-:Y:S01]  /*14490*/  FFMA.FTZ R11, R71, R28, -R53.reuse ;  /* 0x0000001c470b7223 */ /* 0x100fe20000010835 */
[----:B------:R-:W-:Y:S01]  /*144a0*/  FMUL.FTZ R105, R105, R6 ;  /* 0x0000000669697220 */ /* 0x000fe20000410000 */
[----:B------:R-:W-:Y:S01]  /*144b0*/  FADD.FTZ R13, R27, R50 ;  /* 0x000000321b0d7221 */ /* 0x000fe20000010000 */
[----:B------:R-:W-:Y:S01]  /*144c0*/  FADD.FTZ R46, R29, R46 ;  /* 0x0000002e1d2e7221 */ /* 0x000fe20000010000 */
[-CC-:B0-----:R-:W-:Y:S01]  /*144d0*/  FFMA.FTZ R3, R67, R28.reuse, -R53.reuse ;  /* 0x0000001c43037223 */ /* 0x181fe20000010835 */
[----:B------:R-:W-:Y:S01]  /*144e0*/  FFMA.FTZ R53, R84, R28, -R53 ;  /* 0x0000001c54357223 */ /* 0x000fe20000010835 */
        /* <DEDUP_REMOVED lines=35> */
[-C--:B------:R-:W-:Y:S01]  /*14720*/  FMUL.FTZ R132, R132, R6.reuse ;  /* 0x0000000684847220 */ /* 0x080fe20000410000 */
[----:B------:R-:W-:Y:S01]  /*14730*/  FADD.FTZ R21, R37, R20 ;  /* 0x0000001425157221 */ /* 0x000fe20000010000 */
[----:B------:R-:W-:Y:S01]  /*14740*/  FADD.FTZ R20, R10, R13 ;  /* 0x0000000d0a147221 */ /* 0x000fe20000010000 */
[-C--:B------:R-:W-:Y:S01]  /*14750*/  FMUL.FTZ R133, R133, R6.reuse ;  /* 0x0000000685857220 */ /* 0x080fe20000410000 */
[-C--:B------:R-:W-:Y:S01]  /*14760*/  FMUL.FTZ R136, R136, R6.reuse ;  /* 0x0000000688887220 */ /* 0x080fe20000410000 */
[----:B------:R-:W-:Y:S01]  /*14770*/  FADD.FTZ R21, R154, R21 ;  /* 0x000000159a157221 */ /* 0x000fe20000010000 */
[----:B------:R-:W-:Y:S01]  /*14780*/  FADD.FTZ R13, R155, R20 ;  /* 0x000000149b0d7221 */ /* 0x000fe20000010000 */
[----:B-1----:R-:W-:Y:S01]  /*14790*/  F2FP.BF16.F32.PACK_AB R155, R0, R155 ;  /* 0x0000009b009b723e */ /* 0x002fe200000010ff */
        /* <DEDUP_REMOVED lines=23> */
[----:B--2---:R-:W-:Y:S01]  /*14910*/  F2FP.BF16.F32.PACK_AB R161, R9, R161 ;  /* 0x000000a109a1723e */ /* 0x004fe200000010ff */
        /* <DEDUP_REMOVED lines=27> */
[----:B------:R-:W-:Y:S01]  /*14ad0*/  FADD.FTZ R0, R53, R9 ;  /* 0x0000000935007221 */ /* 0x000fe20000010000 */
        /* <DEDUP_REMOVED lines=40> */
[----:B------:R-:W-:Y:S06]  /*14d60*/  @P3 BRA `(.L_x_8962) ;  /* 0xffffffcc00503947 */ /* 0x000fec000383ffff */
.L_x_8952:
[----:B------:R-:W-:-:S13]  /*14d70*/  ISETP.GE.AND P2, PT, R12, R191, PT ;  /* 0x000000bf0c00720c */ /* 0x000fda0003f46270 */
[----:B------:R-:W-:Y:S05]  /*14d80*/  @!P2 BRA `(.L_x_8963) ;  /* 0x000000280074a947 */ /* 0x000fea0003800000 */
[----:B------:R-:W-:Y:S02]  /*14d90*/  IMAD.MOV.U32 R10, RZ, RZ, R8 ;  /* 0x000000ffff0a7224 */ /* 0x000fe400078e0008 */
[----:B------:R-:W-:Y:S02]  /*14da0*/  IMAD.MOV.U32 R11, RZ, RZ, R47 ;  /* 0x000000ffff0b7224 */ /* 0x000fe400078e002f */
[----:B------:R-:W-:Y:S02]  /*14db0*/  IMAD.MOV.U32 R6, RZ, RZ, R186 ;  /* 0x000000ffff067224 */ /* 0x000fe400078e00ba */
[----:B------:R-:W-:-:S07]  /*14dc0*/  IMAD.MOV.U32 R5, RZ, RZ, R184 ;  /* 0x000000ffff057224 */ /* 0x000fce00078e00b8 */
.L_x_8973:
        /* <DEDUP_REMOVED lines=10> */
.L_x_8965:
[----:B------:R-:W-:Y:S01]  /*14e70*/  IMAD R7, R184, 0x8, R2 ;  /* 0x00000008b8077824 */ /* 0x000fe200078e0202 */
[----:B------:R-:W-:-:S04]  /*14e80*/  SHF.L.U32 R8, R186, 0x1f, RZ ;  /* 0x0000001fba087819 */ /* 0x000fc800000006ff */
[----:B------:R0:W1:Y:S01]  /*14e90*/  SYNCS.PHASECHK.TRANS64.TRYWAIT P3, [R7+URZ+0x28830], R8 ;  /* 0x02883008070075a7 */ /* 0x000062000806017f */
[----:B------:R-:W-:Y:S05]  /*14ea0*/  @!P0 BRA `(.L_x_8966) ;  /* 0x0000000000048947 */ /* 0x000fea0003800000 */
[----:B------:R-:W-:Y:S01]  /*14eb0*/  BPT.TRAP 0x1 ;  /* 0x000000040000795c */ /* 0x000fe20000300000 */
.L_x_8966:
[----:B------:R-:W-:Y:S04]  /*14ec0*/  BSSY B0, `(.L_x_8964) ;  /* 0x0000004000007945 */ /* 0x000fe80003800000 */
[----:B-1----:R-:W-:Y:S05]  /*14ed0*/  @P3 BRA `(.L_x_8967) ;  /* 0x0000000000083947 */ /* 0x002fea0003800000 */
[----:B------:R-:W1:Y:S02]  /*14ee0*/  SYNCS.PHASECHK.TRANS64.TRYWAIT P3, [R7+URZ+0x28830], R8 ;  /* 0x02883008070075a7 */ /* 0x000e64000806017f */
[----:B-1----:R-:W-:Y:S05]  /*14ef0*/  @!P3 BRA `(.L_x_8968) ;  /* 0x000000fc007cb947 */ /* 0x002fea0003800000 */
.L_x_8967:
[----:B------:R-:W-:Y:S05]  /*14f00*/  BSYNC B0 ;  /* 0x0000000000007941 */ /* 0x000fea0003800000 */
.L_x_8964:
        /* <DEDUP_REMOVED lines=60> */
.L_x_8970:
[----:B------:R-:W-:Y:S01]  /*152d0*/  SHF.L.U32 R6, R6, 0x1f, RZ ;  /* 0x0000001f06067819 */ /* 0x000fe200000006ff */
[----:B------:R-:W-:-:S04]  /*152e0*/  IMAD R7, R5, 0x8, R2 ;  /* 0x0000000805077824 */ /* 0x000fc800078e0202 */
[----:B------:R0:W1:Y:S01]  /*152f0*/  SYNCS.PHASECHK.TRANS64.TRYWAIT P2, [R7+URZ+0x28850], R6 ;  /* 0x02885006070075a7 */ /* 0x000062000804017f */
[----:B------:R-:W-:Y:S05]  /*15300*/  @!P0 BRA `(.L_x_8971) ;  /* 0x0000000000048947 */ /* 0x000fea0003800000 */
[----:B------:R-:W-:Y:S01]  /*15310*/  BPT.TRAP 0x1 ;  /* 0x000000040000795c */ /* 0x000fe20000300000 */
.L_x_8971:
[----:B-1----:R-:W-:Y:S05]  /*15320*/  @P2 BRA `(.L_x_8969) ;  /* 0x0000000000082947 */ /* 0x002fea0003800000 */
[----:B------:R-:W1:Y:S02]  /*15330*/  SYNCS.PHASECHK.TRANS64.TRYWAIT P2, [R7+URZ+0x28850], R6 ;  /* 0x02885006070075a7 */ /* 0x000e64000804017f */
[----:B-1----:R-:W-:Y:S05]  /*15340*/  @!P2 BRA `(.L_x_8972) ;  /* 0x000000f8007ca947 */ /* 0x002fea0003800000 */
.L_x_8969:
        /* <DEDUP_REMOVED lines=13> */
[----:B------:R-:W-:Y:S01]  /*15420*/  MUFU.TANH R14, R14 ;  /* 0x0000000e000e7308 */ /* 0x000fe20000002400 */
[----:B------:R-:W-:Y:S01]  /*15430*/  FMUL.FTZ R20, R30, UR48 ;  /* 0x000000301e147c20 */ /* 0x000fe20008410000 */
[----:B------:R-:W-:-:S02]  /*15440*/  IMAD R6, R5, 0x800, R6 ;  /* 0x0000080005067824 */ /* 0x000fc400078e0206 */
[----:B------:R-:W-:Y:S01]  /*15450*/  FMUL.FTZ R30, R36, UR48 ;  /* 0x00000030241e7c20 */ /* 0x000fe20008410000 */
[----:B------:R-:W-:Y:S01]  /*15460*/  FMUL.FTZ R21, R31, UR48 ;  /* 0x000000301f157c20 */ /* 0x000fe20008410000 */
[----:B------:R-:W-:Y:S01]  /*15470*/  FMUL.FTZ R31, R37, UR48 ;  /* 0x00000030251f7c20 */ /* 0x000fe20008410000 */
[C---:B------:R-:W-:Y:S01]  /*15480*/  VIADD R8, R6.reuse, 0x80 ;  /* 0x0000008006087836 */ /* 0x040fe20000000000 */
[----:B------:R-:W-:Y:S01]  /*15490*/  R2UR UR6, R6 ;  /* 0x00000000060672ca */ /* 0x000fe200000e0000 */
        /* <DEDUP_REMOVED lines=50> */
[----:B------:R-:W0:Y:S01]  /*157c0*/  S2R R192, SR_TID.X ;  /* 0x0000000000c07919 */ /* 0x000e220000002100 */
[----:B------:R-:W-:Y:S01]  /*157d0*/  @!P1 IMAD R5, R5, 0x8, R2 ;  /* 0x0000000805059824 */ /* 0x000fe200078e0202 */
[C---:B------:R-:W-:Y:S01]  /*157e0*/  ISETP.GT.AND P2, PT, R12.reuse, R191, PT ;  /* 0x000000bf0c00720c */ /* 0x040fe20003f44270 */
[----:B------:R-:W-:-:S02]  /*157f0*/  VIADD R12, R12, 0xffffffff ;  /* 0xffffffff0c0c7836 */ /* 0x000fc40000000000 */
[----:B------:R-:W-:Y:S02]  /*15800*/  @!P1 VIADD R5, R5, 0x28860 ;  /* 0x0002886005059836 */ /* 0x000fe40000000000 */
[----:B------:R-:W-:Y:S03]  /*15810*/  MUFU.TANH R42, R42 ;  /* 0x0000002a002a7308 */ /* 0x000fe60000002400 */
[----:B------:R-:W-:-:S05]  /*15820*/  @!P1 PRMT R5, RZ, 0x654, R5 ;  /* 0x00000654ff059816 */ /* 0x000fca0000000005 */
        /* <DEDUP_REMOVED lines=77> */
[----:B0-----:R-:W-:-:S04]  /*15d00*/  FMNMX.FTZ R28, R8, R28, !PT ;  /* 0x0000001c081c7209 */ /* 0x001fc80007810000 */
[----:B------:R-:W-:-:S03]  /*15d10*/  FMNMX.FTZ R28, R14, R28, !PT ;  /* 0x0000001c0e1c7209 */ /* 0x000fc60007810000 */
[----:B------:R-:W0:Y:S01]  /*15d20*/  MUFU.TANH R39, R39 ;  /* 0x0000002700277308 */ /* 0x000e220000002400 */
[----:B------:R-:W-:-:S04]  /*15d30*/  FMNMX.FTZ R28, R15, R28, !PT ;  /* 0x0000001c0f1c7209 */ /* 0x000fc80007810000 */
[----:B------:R-:W-:-:S03]  /*15d40*/  FMNMX.FTZ R28, R24, R28, !PT ;  /* 0x0000001c181c7209 */ /* 0x000fc60007810000 */
[----:B------:R-:W3:Y:S01]  /*15d50*/  MUFU.TANH R46, R46 ;  /* 0x0000002e002e7308 */ /* 0x000ee20000002400 */
[----:B-1----:R-:W-:-:S04]  /*15d60*/  FMNMX.FTZ R28, R25, R28, !PT ;  /* 0x0000001c191c7209 */ /* 0x002fc80007810000 */
        /* <DEDUP_REMOVED lines=8> */
[----:B0-----:R-:W-:-:S04]  /*15df0*/  FMNMX.FTZ R28, R39, R28, !PT ;  /* 0x0000001c271c7209 */ /* 0x001fc80007810000 */
[----:B------:R-:W-:-:S03]  /*15e00*/  FMNMX.FTZ R28, R42, R28, !PT ;  /* 0x0000001c2a1c7209 */ /* 0x000fc60007810000 */
[----:B------:R-:W0:Y:S01]  /*15e10*/  MUFU.TANH R60, R60 ;  /* 0x0000003c003c7308 */ /* 0x000e220000002400 */
[----:B------:R-:W-:-:S04]  /*15e20*/  FMNMX.FTZ R28, R43, R28, !PT ;  /* 0x0000001c2b1c7209 */ /* 0x000fc80007810000 */
[----:B---3--:R-:W-:-:S03]  /*15e30*/  FMNMX.FTZ R28, R46, R28, !PT ;  /* 0x0000001c2e1c7209 */ /* 0x008fc60007810000 */
[----:B------:R-:W3:Y:S01]  /*15e40*/  MUFU.TANH R64, R64 ;  /* 0x0000004000407308 */ /* 0x000ee20000002400 */
[----:B------:R-:W-:-:S04]  /*15e50*/  FMNMX.FTZ R28, R49, R28, !PT ;  /* 0x0000001c311c7209 */ /* 0x000fc80007810000 */
[----:B-1----:R-:W-:-:S03]  /*15e60*/  FMNMX.FTZ R28, R52, R28, !PT ;  /* 0x0000001c341c7209 */ /* 0x002fc60007810000 */
[----:B------:R-:W1:Y:S01]  /*15e70*/  MUFU.TANH R68, R68 ;  /* 0x0000004400447308 */ /* 0x000e620000002400 */
[----:B------:R-:W-:-:S04]  /*15e80*/  FMNMX.FTZ R28, R54, R28, !PT ;  /* 0x0000001c361c7209 */ /* 0x000fc80007810000 */
[----:B--2---:R-:W-:-:S03]  /*15e90*/  FMNMX.FTZ R28, R56, R28, !PT ;  /* 0x0000001c381c7209 */ /* 0x004fc60007810000 */
[----:B------:R-:W2:Y:S01]  /*15ea0*/  MUFU.TANH R73, R73 ;  /* 0x0000004900497308 */ /* 0x000ea20000002400 */
[----:B------:R-:W-:-:S04]  /*15eb0*/  FMNMX.FTZ R28, R57, R28, !PT ;  /* 0x0000001c391c7209 */ /* 0x000fc80007810000 */
[----:B----4-:R-:W-:-:S03]  /*15ec0*/  FMNMX.FTZ R28, R58, R28, !PT ;  /* 0x0000001c3a1c7209 */ /* 0x010fc60007810000 */
[----:B------:R-:W4:Y:S01]  /*15ed0*/  MUFU.TANH R9, R9 ;  /* 0x0000000900097308 */ /* 0x000f220000002400 */
[----:B------:R-:W-:-:S04]  /*15ee0*/  FMNMX.FTZ R28, R59, R28, !PT ;  /* 0x0000001c3b1c7209 */ /* 0x000fc80007810000 */
[----:B0-----:R-:W-:-:S03]  /*15ef0*/  FMNMX.FTZ R28, R60, R28, !PT ;  /* 0x0000001c3c1c7209 */ /* 0x001fc60007810000 */
[----:B------:R-:W0:Y:S01]  /*15f00*/  MUFU.TANH R26, R26 ;  /* 0x0000001a001a7308 */ /* 0x000e220000002400 */
[----:B------:R-:W-:-:S04]  /*15f10*/  FMNMX.FTZ R28, R61, R28, !PT ;  /* 0x0000001c3d1c7209 */ /* 0x000fc80007810000 */
[----:B------:R-:W-:-:S03]  /*15f20*/  FMNMX.FTZ R28, R62, R28, !PT ;  /* 0x0000001c3e1c7209 */ /* 0x000fc60007810000 */
[----:B------:R-:W5:Y:S01]  /*15f30*/  MUFU.TANH R33, R33 ;  /* 0x0000002100217308 */ /* 0x000f620000002400 */
[----:B---3--:R-:W-:-:S04]  /*15f40*/  FMNMX.FTZ R28, R64, R28, !PT ;  /* 0x0000001c401c7209 */ /* 0x008fc80007810000 */
[----:B------:R-:W-:-:S03]  /*15f50*/  FMNMX.FTZ R28, R65, R28, !PT ;  /* 0x0000001c411c7209 */ /* 0x000fc60007810000 */
[----:B------:R-:W-:Y:S01]  /*15f60*/  MUFU.TANH R40, R40 ;  /* 0x0000002800287308 */ /* 0x000fe20000002400 */
[----:B------:R-:W-:-:S04]  /*15f70*/  FMNMX.FTZ R28, R69, R28, !PT ;  /* 0x0000001c451c7209 */ /* 0x000fc80007810000 */
[----:B------:R-:W-:-:S03]  /*15f80*/  FMNMX.FTZ R28, R72, R28, !PT ;  /* 0x0000001c481c7209 */ /* 0x000fc60007810000 */
[----:B------:R-:W-:Y:S01]  /*15f90*/  MUFU.TANH R45, R45 ;  /* 0x0000002d002d7308 */ /* 0x000fe20000002400 */
[----:B-1----:R-:W-:-:S04]  /*15fa0*/  FMNMX.FTZ R28, R68, R28, !PT ;  /* 0x0000001c441c7209 */ /* 0x002fc80007810000 */
[----:B--2---:R-:W-:Y:S01]  /*15fb0*/  FMNMX.FTZ R28, R73, R28, !PT ;  /* 0x0000001c491c7209 */ /* 0x004fe20007810000 */
[----:B------:R-:W-:Y:S02]  /*15fc0*/  WARPGROUP.DEPBAR.LE gsb0, 0x0 ;  /* 0x00008000000079c5 */ /* 0x000fe40000010000 */
[----:B------:R-:W-:Y:S01]  /*15fd0*/  WARPGROUP.ARRIVE ;  /* 0x00000000000079c5 */ /* 0x000fe20000000000 */
[----:B------:R-:W-:Y:S01]  /*15fe0*/  FMNMX.FTZ R47, R76, R28, !PT ;  /* 0x0000001c4c2f7209 */ /* 0x000fe20007810000 */
[----:B------:R-:W-:Y:S04]  /*15ff0*/  MUFU.TANH R51, R51 ;  /* 0x0000003300337308 */ /* 0x000fe80000002400 */
[----:B------:R-:W-:Y:S01]  /*16000*/  HGMMA.64x128x16.F32.BF16 R88, R152, gdesc[UR4].tnspB, R88, gsb0 ;  /* 0x41e0000498587df0 */ /* 0x000fe20008001858 */
[----:B------:R-:W1:Y:S03]  /*16010*/  SHFL.BFLY PT, R28, R47, 0x2, 0x1f ;  /* 0x0c401f002f1c7f89 */ /* 0x000e6600000e0000 */
[----:B------:R-:W-:Y:S01]  /*16020*/  MUFU.TANH R81, R81 ;  /* 0x0000005100517308 */ /* 0x000fe20000002400 */
[----:B-1----:R-:W-:Y:S01]  /*16030*/  FMNMX.FTZ R47, R47, R28, !PT ;  /* 0x0000001c2f2f7209 */ /* 0x002fe20007810000 */
[----:B------:R-:W-:-:S04]  /*16040*/  VIADD R28, R6, 0x280 ;  /* 0x00000280061c7836 */ /* 0x000fc80000000000 */
[----:B------:R-:W1:Y:S01]  /*16050*/  SHFL.BFLY PT, R29, R47, 0x1, 0x1f ;  /* 0x0c201f002f1d7f89 */ /* 0x000e6200000e0000 */
[----:B------:R-:W-:Y:S01]  /*16060*/  R2UR UR6, R28 ;  /* 0x000000001c0672ca */ /* 0x000fe200000e0000 */
[----:B------:R-:W-:Y:S01]  /*16070*/  IMAD.U32 R28, RZ, RZ, UR46 ;  /* 0x0000002eff1c7e24 */ /* 0x000fe2000f8e00ff */
[----:B-1----:R-:W-:Y:S01]  /*16080*/  FMNMX.FTZ R47, R47, R29, !PT ;  /* 0x0000001d2f2f7209 */ /* 0x002fe20007810000 */
[----:B------:R-:W-:-:S04]  /*16090*/  IMAD.MOV.U32 R29, RZ, RZ, 0x40000040 ;  /* 0x40000040ff1d7424 */ /* 0x000fc800078e00ff */
[-C--:B------:R-:W-:Y:S01]  /*160a0*/  FMUL.FTZ R83, R47, R28.reuse ;  /* 0x0000001c2f537220 */ /* 0x080fe20000410000 */
[----:B------:R-:W-:Y:S01]  /*160b0*/  R2UR UR7, R29 ;  /* 0x000000001d0772ca */ /* 0x000fe200000e0000 */
[----:B------:R-:W-:Y:S01]  /*160c0*/  FADD.FTZ R11, -R47, R11 ;  /* 0x0000000b2f0b7221 */ /* 0x000fe20000010100 */
[----:B------:R-:W-:Y:S01]  /*160d0*/  MUFU.TANH R29, R87 ;  /* 0x00000057001d7308 */ /* 0x000fe20000002400 */
[--C-:B------:R-:W-:Y:S01]  /*160e0*/  FFMA.FTZ R82, R8, R28, -R83.reuse ;  /* 0x0000001c08527223 */ /* 0x100fe20000010853 */
[----:B----4-:R-:W-:Y:S01]  /*160f0*/  FMNMX.FTZ R8, R9, R10, !PT ;  /* 0x0000000a09087209 */ /* 0x010fe20007810000 */
[-CC-:B------:R-:W-:Y:S01]  /*16100*/  FFMA.FTZ R180, R7, R28.reuse, -R83.reuse ;  /* 0x0000001c07b47223 */ /* 0x180fe20000010853 */
[-CC-:B------:R-:W-:Y:S01]  /*16110*/  FFMA.FTZ R182, R14, R28.reuse, -R83.reuse ;  /* 0x0000001c0eb67223 */ /* 0x180fe20000010853 */
[----:B------:R-:W-:Y:S01]  /*16120*/  FFMA.FTZ R84, R15, R28, -R83 ;  /* 0x0000001c0f547223 */ /* 0x000fe20000010853 */
[----:B------:R-:W-:Y:S01]  /*16130*/  FMNMX.FTZ R7, R13, R8, !PT ;  /* 0x000000080d077209 */ /* 0x000fe20007810000 */
[----:B------:R-:W-:-:S02]  /*16140*/  VIADD R14, R6, 0x300 ;  /* 0x00000300060e7836 */ /* 0x000fc40000000000 */
[-CC-:B------:R-:W-:Y:S01]  /*16150*/  FFMA.FTZ R178, R30, R28.reuse, -R83.reuse ;  /* 0x0000001c1eb27223 */ /* 0x180fe20000010853 */
[----:B------:R-:W-:Y:S01]  /*16160*/  IMAD.MOV.U32 R15, RZ, RZ, 0x40000040 ;  /* 0x40000040ff0f7424 */ /* 0x000fe200078e00ff */
[----:B------:R-:W-:Y:S01]  /*16170*/  FMNMX.FTZ R8, R20, R7, !PT ;  /* 0x0000000714087209 */ /* 0x000fe20007810000 */
[----:B------:R-:W-:Y:S02]  /*16180*/  VIADD R6, R6, 0x380 ;  /* 0x0000038006067836 */ /* 0x000fe40000000000 */
[-CC-:B------:R-:W-:Y:S01]  /*16190*/  FFMA.FTZ R30, R35, R28.reuse, -R83.reuse ;  /* 0x0000001c231e7223 */ /* 0x180fe20000010853 */
[--C-:B------:R-:W-:Y:S01]  /*161a0*/  FFMA.FTZ R35, R57, R28, -R83.reuse ;  /* 0x0000001c39237223 */ /* 0x100fe20000010853 */
[----:B------:R-:W-:Y:S01]  /*161b0*/  FMNMX.FTZ R7, R21, R8, !PT ;  /* 0x0000000815077209 */ /* 0x000fe20007810000 */
[-C--:B------:R-:W-:Y:S01]  /*161c0*/  FMUL.FTZ R11, R11, R28.reuse ;  /* 0x0000001c0b0b7220 */ /* 0x080fe20000410000 */
[----:B------:R-:W-:Y:S01]  /*161d0*/  MUFU.EX2 R180, R180 ;  /* 0x000000b400b47308 */ /* 0x000fe20000000800 */
[-CC-:B------:R-:W-:Y:S01]  /*161e0*/  FFMA.FTZ R176, R24, R28.reuse, -R83.reuse ;  /* 0x0000001c18b07223 */ /* 0x180fe20000010853 */
[----:B0-----:R-:W-:Y:S01]  /*161f0*/  FMNMX.FTZ R8, R26, R7, !PT ;  /* 0x000000071a087209 */ /* 0x001fe20007810000 */
[-CC-:B------:R-:W-:Y:S01]  /*16200*/  FFMA.FTZ R85, R25, R28.reuse, -R83.reuse ;  /* 0x0000001c19557223 */ /* 0x180fe20000010853 */
[-CC-:B------:R-:W-:Y:S01]  /*16210*/  FFMA.FTZ R25, R31, R28.reuse, -R83.reuse ;  /* 0x0000001c1f197223 */ /* 0x180fe20000010853 */
[--C-:B------:R-:W-:Y:S01]  /*16220*/  FFMA.FTZ R172, R34, R28, -R83.reuse ;  /* 0x0000001c22ac7223 */ /* 0x100fe20000010853 */
[----:B------:R-:W-:Y:S01]  /*16230*/  FMNMX.FTZ R7, R27, R8, !PT ;  /* 0x000000081b077209 */ /* 0x000fe20007810000 */
[-CC-:B------:R-:W-:Y:S01]  /*16240*/  FFMA.FTZ R174, R38, R28.reuse, -R83.reuse ;  /* 0x0000001c26ae7223 */ /* 0x180fe20000010853 */
[----:B------:R-:W0:Y:S01]  /*16250*/  MUFU.EX2 R11, R11 ;  /* 0x0000000b000b7308 */ /* 0x000e220000000800 */
[-CC-:B------:R-:W-:Y:S01]  /*16260*/  FFMA.FTZ R86, R39, R28.reuse, -R83.reuse ;  /* 0x0000001c27567223 */ /* 0x180fe20000010853 */
[----:B------:R-:W-:Y:S01]  /*16270*/  FMNMX.FTZ R8, R32, R7, !PT ;  /* 0x0000000720087209 */ /* 0x000fe20007810000 */
[-CC-:B------:R-:W-:Y:S01]  /*16280*/  FFMA.FTZ R168, R42, R28.reuse, -R83.reuse ;  /* 0x0000001c2aa87223 */ /* 0x180fe20000010853 */
[-CC-:B------:R-:W-:Y:S01]  /*16290*/  FFMA.FTZ R31, R43, R28.reuse, -R83.reuse ;  /* 0x0000001c2b1f7223 */ /* 0x180fe20000010853 */
[--C-:B------:R-:W-:Y:S01]  /*162a0*/  FFMA.FTZ R170, R46, R28, -R83.reuse ;  /* 0x0000001c2eaa7223 */ /* 0x100fe20000010853 */
[----:B-----5:R-:W-:Y:S01]  /*162b0*/  FMNMX.FTZ R7, R33, R8, !PT ;  /* 0x0000000821077209 */ /* 0x020fe20007810000 */
[-CC-:B------:R-:W-:Y:S01]  /*162c0*/  FFMA.FTZ R34, R49, R28.reuse, -R83.reuse ;  /* 0x0000001c31227223 */ /* 0x180fe20000010853 */
[----:B------:R-:W1:Y:S01]  /*162d0*/  MUFU.EX2 R82, R82 ;  /* 0x0000005200527308 */ /* 0x000e620000000800 */
[-CC-:B------:R-:W-:Y:S01]  /*162e0*/  FFMA.FTZ R43, R54, R28.reuse, -R83.reuse ;  /* 0x0000001c362b7223 */ /* 0x180fe20000010853 */
[----:B------:R-:W-:Y:S01]  /*162f0*/  FMNMX.FTZ R8, R36, R7, !PT ;  /* 0x0000000724087209 */ /* 0x000fe20007810000 */
[-CC-:B------:R-:W-:Y:S01]  /*16300*/  FFMA.FTZ R38, R59, R28.reuse, -R83.reuse ;  /* 0x0000001c3b267223 */ /* 0x180fe20000010853 */
[-CC-:B------:R-:W-:Y:S01]  /*16310*/  FFMA.FTZ R42, R61, R28.reuse, -R83.reuse ;  /* 0x0000001c3d2a7223 */ /* 0x180fe20000010853 */
[--C-:B------:R-:W-:Y:S01]  /*16320*/  FFMA.FTZ R24, R62, R28, -R83.reuse ;  /* 0x0000001c3e187223 */ /* 0x100fe20000010853 */
[----:B------:R-:W-:Y:S01]  /*16330*/  FMNMX.FTZ R7, R37, R8, !PT ;  /* 0x0000000825077209 */ /* 0x000fe20007810000 */
[-CC-:B------:R-:W-:Y:S01]  /*16340*/  FFMA.FTZ R39, R64, R28.reuse, -R83.reuse ;  /* 0x0000001c40277223 */ /* 0x180fe20000010853 */
[----:B------:R-:W2:Y:S01]  /*16350*/  MUFU.EX2 R182, R182 ;  /* 0x000000b600b67308 */ /* 0x000ea20000000800 */
[----:B0-----:R-:W-:Y:S01]  /*16360*/  FFMA.FTZ R3, R11, R3, R180 ;  /* 0x000000030b037223 */ /* 0x001fe200000100b4 */
[----:B------:R-:W-:Y:S01]  /*16370*/  FMNMX.FTZ R8, R40, R7, !PT ;  /* 0x0000000728087209 */ /* 0x000fe20007810000 */
[-CC-:B------:R-:W-:Y:S01]  /*16380*/  FFMA.FTZ R46, R65, R28.reuse, -R83.reuse ;  /* 0x0000001c412e7223 */ /* 0x180fe20000010853 */
[-CC-:B------:R-:W-:Y:S01]  /*16390*/  FFMA.FTZ R49, R69, R28.reuse, -R83.reuse ;  /* 0x0000001c45317223 */ /* 0x180fe20000010853 */
[--C-:B------:R-:W-:Y:S01]  /*163a0*/  FFMA.FTZ R54, R68, R28, -R83.reuse ;  /* 0x0000001c44367223 */ /* 0x100fe20000010853 */
[----:B------:R-:W-:Y:S01]  /*163b0*/  FMNMX.FTZ R7, R41, R8, !PT ;  /* 0x0000000829077209 */ /* 0x000fe20007810000 */
[----:B------:R-:W-:Y:S01]  /*163c0*/  FFMA.FTZ R76, R76, R28, -R83 ;  /* 0x0000001c4c4c7223 */ /* 0x000fe20000010853 */
[----:B------:R-:W0:Y:S01]  /*163d0*/  MUFU.EX2 R84, R84 ;  /* 0x0000005400547308 */ /* 0x000e220000000800 */
[----:B-1----:R-:W-:Y:S01]  /*163e0*/  FADD.FTZ R3, R82, R3 ;  /* 0x0000000352037221 */ /* 0x002fe20000010000 */
[----:B------:R-:W-:-:S02]  /*163f0*/  FMNMX.FTZ R8, R44, R7, !PT ;  /* 0x000000072c087209 */ /* 0x000fc40007810000 */
[----:B------:R-:W-:Y:S02]  /*16400*/  F2FP.BF16.F32.PACK_AB R180, R82, R180 ;  /* 0x000000b452b4723e */ /* 0x000fe400000010ff */
[----:B------:R-:W-:Y:S02]  /*16410*/  FMNMX.FTZ R7, R45, R8, !PT ;  /* 0x000000082d077209 */ /* 0x000fe40007810000 */
[----:B------:R-:W1:Y:S01]  /*16420*/  MUFU.EX2 R176, R176 ;  /* 0x000000b000b07308 */ /* 0x000e620000000800 */
[----:B--2---:R-:W-:Y:S01]  /*16430*/  FADD.FTZ R3, R182, R3 ;  /* 0x00000003b6037221 */ /* 0x004fe20000010000 */
[----:B------:R-:W-:-:S04]  /*16440*/  FMNMX.FTZ R7, R48, R7, !PT ;  /* 0x0000000730077209 */ /* 0x000fc80007810000 */
[----:B------:R-:W-:Y:S02]  /*16450*/  FMNMX.FTZ R8, R50, R7, !PT ;  /* 0x0000000732087209 */ /* 0x000fe40007810000 */
[----:B------:R-:W-:Y:S01]  /*16460*/  MUFU.EX2 R85, R85 ;  /* 0x0000005500557308 */ /* 0x000fe20000000800 */
[C---:B0-----:R-:W-:Y:S01]  /*16470*/  FADD.FTZ R3, R84.reuse, R3 ;  /* 0x0000000354037221 */ /* 0x041fe20000010000 */
[----:B------:R-:W-:Y:S02]  /*16480*/  FMNMX.FTZ R8, R51, R8, !PT ;  /* 0x0000000833087209 */ /* 0x000fe40007810000 */
[----:B------:R-:W-:Y:S02]  /*16490*/  F2FP.BF16.F32.PACK_AB R182, R84, R182 ;  /* 0x000000b654b6723e */ /* 0x000fe400000010ff */
[----:B------:R-:W-:Y:S02]  /*164a0*/  FMNMX.FTZ R8, R53, R8, !PT ;  /* 0x0000000835087209 */ /* 0x000fe40007810000 */
[----:B------:R-:W-:Y:S02]  /*164b0*/  MUFU.EX2 R178, R178 ;  /* 0x000000b200b27308 */ /* 0x000fe40000000800 */
[----:B------:R-:W-:-:S04]  /*164c0*/  FMNMX.FTZ R8, R55, R8, !PT ;  /* 0x0000000837087209 */ /* 0x000fc80007810000 */
[----:B------:R-:W-:Y:S01]  /*164d0*/  FMNMX.FTZ R7, R63, R8, !PT ;  /* 0x000000083f077209 */ /* 0x000fe20007810000 */
[----:B------:R-:W-:Y:S02]  /*164e0*/  WARPGROUP.DEPBAR.LE gsb0, 0x0 ;  /* 0x00008000000079c5 */ /* 0x000fe40000010000 */
[----:B------:R-:W-:Y:S01]  /*164f0*/  WARPGROUP.ARRIVE ;  /* 0x00000000000079c5 */ /* 0x000fe20000000000 */
[----:B------:R-:W-:Y:S01]  /*16500*/  FMNMX.FTZ R8, R66, R7, !PT ;  /* 0x0000000742087209 */ /* 0x000fe20007810000 */
[----:B------:R-:W-:Y:S01]  /*16510*/  MUFU.EX2 R25, R25 ;  /* 0x0000001900197308 */ /* 0x000fe20000000800 */
[-CC-:B------:R-:W-:Y:S01]  /*16520*/  FFMA.FTZ R152, R52, R28.reuse, -R83.reuse ;  /* 0x0000001c34987223 */ /* 0x180fe20000010853 */
[--C-:B------:R-:W-:Y:S01]  /*16530*/  FFMA.FTZ R154, R56, R28, -R83.reuse ;  /* 0x0000001c389a7223 */ /* 0x100fe20000010853 */
[----:B------:R-:W-:Y:S01]  /*16540*/  FMNMX.FTZ R7, R67, R8, !PT ;  /* 0x0000000843077209 */ /* 0x000fe20007810000 */
[----:B------:R-:W-:Y:S01]  /*16550*/  HGMMA.64x128x16.F32.BF16 R88, R156, gdesc[UR4].tnspB, R88, gsb0 ;  /* 0x41e000049c587df0 */ /* 0x000fe20008001858 */
[----:B------:R-:W-:Y:S01]  /*16560*/  R2UR UR6, R14 ;  /* 0x000000000e0672ca */ /* 0x000fe200000e0000 */
[-CC-:B------:R-:W-:Y:S01]  /*16570*/  FFMA.FTZ R52, R72, R28.reuse, -R83.reuse ;  /* 0x0000001c48347223 */ /* 0x180fe20000010853 */
[----:B------:R-:W-:Y:S01]  /*16580*/  FMNMX.FTZ R8, R70, R7, !PT ;  /* 0x0000000746087209 */ /* 0x000fe20007810000 */
[----:B------:R-:W-:Y:S01]  /*16590*/  MUFU.EX2 R172, R172 ;  /* 0x000000ac00ac7308 */ /* 0x000fe20000000800 */
[----:B------:R-:W-:Y:S01]  /*165a0*/  R2UR UR7, R15 ;  /* 0x000000000f0772ca */ /* 0x000fe200000e0000 */
[----:B------:R-:W-:Y:S01]  /*165b0*/  FFMA.FTZ R14, R73, R28, -R83 ;  /* 0x0000001c490e7223 */ /* 0x000fe20000010853 */
        /* <DEDUP_REMOVED lines=23> */
[----:B0-----:R-:W-:-:S07]  /*16730*/  FMNMX.FTZ R8, R8, R7, !PT ;  /* 0x0000000708087209 */ /* 0x001fce0007810000 */
[----:B------:R-:W-:Y:S01]  /*16740*/  MUFU.EX2 R38, R38 ;  /* 0x0000002600267308 */ /* 0x000fe20000000800 */
[C---:B------:R-:W-:Y:S01]  /*16750*/  FADD.FTZ R7, -R8.reuse, R10 ;  /* 0x0000000a08077221 */ /* 0x040fe20000010100 */
[----:B------:R-:W-:-:S03]  /*16760*/  FMUL.FTZ R57, R8, R28 ;  /* 0x0000001c08397220 */ /* 0x000fc60000410000 */
[-C--:B------:R-:W-:Y:S01]  /*16770*/  FMUL.FTZ R7, R7, R28.reuse ;  /* 0x0000001c07077220 */ /* 0x080fe20000410000 */
        /* <DEDUP_REMOVED lines=9> */
[----:B------:R-:W-:Y:S01]  /*16810*/  FFMA.FTZ R20, R27, R28, -R57 ;  /* 0x0000001c1b147223 */ /* 0x000fe20000010839 */
[----:B------:R-:W-:Y:S01]  /*16820*/  IADD3 R33, -R192, 0xb, RZ ;  /* 0x0000000bc0217810 */ /* 0x000fe20007ffe1ff */
[----:B------:R-:W2:Y:S01]  /*16830*/  MUFU.EX2 R181, R181 ;  /* 0x000000b500b57308 */ /* 0x000ea20000000800 */
[----:B0-----:R-:W-:-:S02]  /*16840*/  IMAD.MOV.U32 R7, RZ, RZ, 0x40000040 ;  /* 0x40000040ff077424 */ /* 0x001fc400078e00ff */
[-CC-:B------:R-:W-:Y:S01]  /*16850*/  FFMA.FTZ R21, R37, R28.reuse, -R57.reuse ;  /* 0x0000001c25157223 */ /* 0x180fe20000010839 */
[-C--:B------:R-:W-:Y:S01]  /*16860*/  FFMA.FTZ R175, R40, R28.reuse, -R57 ;  /* 0x0000001c28af7223 */ /* 0x080fe20000010839 */
[----:B-1----:R-:W-:Y:S01]  /*16870*/  FADD.FTZ R40, R176, R3 ;  /* 0x00000003b0287221 */ /* 0x002fe20000010000 */
        /* <DEDUP_REMOVED lines=12> */
[----:B--2---:R-:W-:Y:S01]  /*16940*/  FFMA.FTZ R0, R15, R0, R181 ;  /* 0x000000000f007223 */ /* 0x004fe200000100b5 */
[-CC-:B------:R-:W-:Y:S01]  /*16950*/  FFMA.FTZ R80, R80, R28.reuse, -R57.reuse ;  /* 0x0000001c50507223 */ /* 0x180fe20000010839 */
[-CC-:B------:R-:W-:Y:S01]  /*16960*/  FFMA.FTZ R81, R81, R28.reuse, -R57.reuse ;  /* 0x0000001c51517223 */ /* 0x180fe20000010839 */
[----:B------:R-:W-:Y:S01]  /*16970*/  FFMA.FTZ R29, R29, R28, -R57 ;  /* 0x0000001c1d1d7223 */ /* 0x000fe20000010839 */
[----:B------:R-:W-:Y:S01]  /*16980*/  F2FP.BF16.F32.PACK_AB R176, R85, R176 ;  /* 0x000000b055b0723e */ /* 0x000fe200000010ff */
[----:B------:R-:W-:-:S02]  /*16990*/  WARPGROUP.DEPBAR.LE gsb0, 0x0 ;  /* 0x00008000000079c5 */ /* 0x000fc40000010000 */
[----:B------:R-:W-:Y:S01]  /*169a0*/  WARPGROUP.ARRIVE ;  /* 0x00000000000079c5 */ /* 0x000fe20000000000 */
[----:B------:R-:W-:Y:S01]  /*169b0*/  MUFU.EX2 R13, R13 ;  /* 0x0000000d000d7308 */ /* 0x000fe20000000800 */
[----:B0-----:R-:W-:Y:S01]  /*169c0*/  F2FP.BF16.F32.PACK_AB R181, R9, R181 ;  /* 0x000000b509b5723e */ /* 0x001fe200000010ff */
[-C--:B------:R-:W-:Y:S01]  /*169d0*/  FFMA.FTZ R156, R58, R28.reuse, -R83 ;  /* 0x0000001c3a9c7223 */ /* 0x080fe20000010853 */
[-C--:B------:R-:W-:Y:S01]  /*169e0*/  FFMA.FTZ R157, R66, R28.reuse, -R57 ;  /* 0x0000001c429d7223 */ /* 0x080fe20000010839 */
[-C--:B------:R-:W-:Y:S01]  /*169f0*/  FFMA.FTZ R158, R60, R28.reuse, -R83 ;  /* 0x0000001c3c9e7223 */ /* 0x080fe20000010853 */
[----:B------:R-:W-:Y:S01]  /*16a00*/  HGMMA.64x128x16.F32.BF16 R88, R160, gdesc[UR4].tnspB, R88, gsb0 ;  /* 0x41e00004a0587df0 */ /* 0x000fe20008001858 */
[----:B------:R-:W-:Y:S01]  /*16a10*/  R2UR UR6, R6 ;  /* 0x00000000060672ca */ /* 0x000fe200000e0000 */
[-CC-:B------:R-:W-:Y:S01]  /*16a20*/  FFMA.FTZ R6, R50, R28.reuse, -R57.reuse ;  /* 0x0000001c32067223 */ /* 0x180fe20000010839 */
[----:B------:R-:W-:Y:S01]  /*16a30*/  R2UR UR7, R7 ;  /* 0x00000000070772ca */ /* 0x000fe200000e0000 */
[----:B------:R-:W-:Y:S01]  /*16a40*/  @!P1 IMAD R7, R184, 0x8, R2 ;  /* 0x00000008b8079824 */ /* 0x000fe200078e0202 */
[----:B------:R-:W-:Y:S01]  /*16a50*/  MUFU.EX2 R177, R177 ;  /* 0x000000b100b17308 */ /* 0x000fe20000000800 */
[----:B------:R-:W-:-:S02]  /*16a60*/  FFMA.FTZ R159, R70, R28, -R57 ;  /* 0x0000001c469f7223 */ /* 0x000fc40000010839 */
[----:B------:R-:W-:Y:S02]  /*16a70*/  @!P1 VIADD R36, R7, 0x28840 ;  /* 0x0002884007249836 */ /* 0x000fe40000000000 */
[----:B------:R-:W-:-:S03]  /*16a80*/  FFMA.FTZ R7, R53, R28, -R57 ;  /* 0x0000001c35077223 */ /* 0x000fc60000010839 */
        /* <DEDUP_REMOVED lines=21> */
[----:B------:R-:W-:Y:S06]  /*16be0*/  HGMMA.64x128x16.F32.BF16 R88, R164, gdesc[UR4].tnspB, R88, gsb0 ;  /* 0x41e00004a4587df0 */ /* 0x000fec0008001858 */
        /* <DEDUP_REMOVED lines=19> */
[----:B------:R-:W0:Y:S08]  /*16d20*/  MUFU.EX2 R10, R76 ;  /* 0x0000004c000a7308 */ /* 0x000e300000000800 */
[----:B------:R-:W-:Y:S01]  /*16d30*/  MUFU.EX2 R29, R29 ;  /* 0x0000001d001d7308 */ /* 0x000fe20000000800 */
[----:B------:R-:W-:-:S02]  /*16d40*/  WARPGROUP.DEPBAR.LE gsb0, 0x0 ;  /* 0x00008000000079c5 */ /* 0x000fc40000010000 */
[----:B------:R1:W-:Y:S06]  /*16d50*/  BAR.ARV R33, 0x100 ;  /* 0x000400210000751d */ /* 0x0003ec0000002000 */
[----:B------:R2:W-:Y:S01]  /*16d60*/  @!P1 SYNCS.ARRIVE.TRANS64.RED.A1T0 RZ, [R36+URZ], RZ ;  /* 0x000000ff24ff99a7 */ /* 0x0005e2000810043f */
[----:B0-----:R-:W-:Y:S01]  /*16d70*/  F2FP.BF16.F32.PACK_AB R166, R10, R14 ;  /* 0x0000000e0aa6723e */ /* 0x001fe200000010ff */
[----:B-1----:R-:W-:Y:S01]  /*16d80*/  FADD.FTZ R33, R85, R40 ;  /* 0x0000002855217221 */ /* 0x002fe20000010000 */
[-C--:B------:R-:W-:Y:S01]  /*16d90*/  FMUL.FTZ R88, R88, R11.reuse ;  /* 0x0000000b58587220 */ /* 0x080fe20000410000 */
[-C--:B------:R-:W-:Y:S01]  /*16da0*/  FMUL.FTZ R89, R89, R11.reuse ;  /* 0x0000000b59597220 */ /* 0x080fe20000410000 */
[-C--:B------:R-:W-:Y:S01]  /*16db0*/  FMUL.FTZ R92, R92, R11.reuse ;  /* 0x0000000b5c5c7220 */ /* 0x080fe20000410000 */
[----:B------:R-:W-:Y:S01]  /*16dc0*/  FADD.FTZ R40, R178, R33 ;  /* 0x00000021b2287221 */ /* 0x000fe20000010000 */
[----:B------:R-:W-:Y:S01]  /*16dd0*/  FMUL.FTZ R93, R93, R11 ;  /* 0x0000000b5d5d7220 */ /* 0x000fe20000410000 */
[----:B--2---:R-:W-:Y:S01]  /*16de0*/  FADD.FTZ R36, R9, R0 ;  /* 0x0000000009247221 */ /* 0x004fe20000010000 */
[----:B------:R0:W-:Y:S01]  /*16df0*/  @!P1 SYNCS.ARRIVE.TRANS64.RED.A1T0 RZ, [R5+URZ], RZ ;  /* 0x000000ff05ff99a7 */ /* 0x0001e2000810043f */
[----:B------:R-:W-:Y:S01]  /*16e00*/  FADD.FTZ R37, R25, R40 ;  /* 0x0000002819257221 */ /* 0x000fe20000010000 */
[-C--:B------:R-:W-:Y:S01]  /*16e10*/  FFMA.FTZ R0, R63, R28.reuse, -R57 ;  /* 0x0000001c3f007223 */ /* 0x080fe20000010839 */
[----:B------:R-:W-:Y:S01]  /*16e20*/  FADD.FTZ R36, R183, R36 ;  /* 0x00000024b7247221 */ /* 0x000fe20000010000 */
[C---:B------:R-:W-:Y:S01]  /*16e30*/  F2FP.BF16.F32.PACK_AB R183, R13.reuse, R183 ;  /* 0x000000b70db7723e */ /* 0x040fe200000010ff */
[----:B------:R-:W-:Y:S01]  /*16e40*/  FADD.FTZ R37, R172, R37 ;  /* 0x00000025ac257221 */ /* 0x000fe20000010000 */
[-C--:B------:R-:W-:Y:S01]  /*16e50*/  FMUL.FTZ R96, R96, R11.reuse ;  /* 0x0000000b60607220 */ /* 0x080fe20000410000 */
[----:B------:R-:W-:Y:S01]  /*16e60*/  FADD.FTZ R36, R13, R36 ;  /* 0x000000240d247221 */ /* 0x000fe20000010000 */
[----:B------:R-:W1:Y:S01]  /*16e70*/  MUFU.EX2 R0, R0 ;  /* 0x0000000000007308 */ /* 0x000e620000000800 */
[----:B------:R-:W-:Y:S01]  /*16e80*/  FADD.FTZ R37, R30, R37 ;  /* 0x000000251e257221 */ /* 0x000fe20000010000 */
[----:B------:R-:W-:Y:S01]  /*16e90*/  FMUL.FTZ R97, R97, R11 ;  /* 0x0000000b61617220 */ /* 0x000fe20000410000 */
[----:B0-----:R-:W-:Y:S01]  /*16ea0*/  FADD.FTZ R5, R177, R36 ;  /* 0x00000024b1057221 */ /* 0x001fe20000010000 */
[----:B------:R-:W-:Y:S01]  /*16eb0*/  F2FP.BF16.F32.PACK_AB R177, R20, R177 ;  /* 0x000000b114b1723e */ /* 0x000fe200000010ff */
[----:B------:R-:W-:Y:S01]  /*16ec0*/  FADD.FTZ R37, R174, R37 ;  /* 0x00000025ae257221 */ /* 0x000fe20000010000 */
[-C--:B------:R-:W-:Y:S01]  /*16ed0*/  FMUL.FTZ R100, R100, R11.reuse ;  /* 0x0000000b64647220 */ /* 0x080fe20000410000 */
[----:B------:R-:W-:Y:S01]  /*16ee0*/  FADD.FTZ R36, R20, R5 ;  /* 0x0000000514247221 */ /* 0x000fe20000010000 */
[-C--:B------:R-:W-:Y:S01]  /*16ef0*/  FFMA.FTZ R5, R71, R28.reuse, -R57 ;  /* 0x0000001c47057223 */ /* 0x080fe20000010839 */
[----:B------:R-:W-:Y:S01]  /*16f00*/  FADD.FTZ R37, R86, R37 ;  /* 0x0000002556257221 */ /* 0x000fe20000010000 */
[-C--:B------:R-:W-:Y:S01]  /*16f10*/  FMUL.FTZ R101, R101, R11.reuse ;  /* 0x0000000b65657220 */ /* 0x080fe20000410000 */
[----:B------:R-:W-:Y:S01]  /*16f20*/  FADD.FTZ R33, R179, R36 ;  /* 0x00000024b3217221 */ /* 0x000fe20000010000 */
[----:B------:R-:W-:Y:S01]  /*16f30*/  FFMA.FTZ R36, R75, R28, -R57 ;  /* 0x0000001c4b247223 */ /* 0x000fe20000010839 */
[----:B------:R-:W-:Y:S01]  /*16f40*/  FADD.FTZ R44, R168, R37 ;  /* 0x00000025a82c7221 */ /* 0x000fe20000010000 */
[----:B------:R-:W0:Y:S01]  /*16f50*/  MUFU.EX2 R5, R5 ;  /* 0x0000000500057308 */ /* 0x000e220000000800 */
        /* <DEDUP_REMOVED lines=46> */
[C---:B-1----:R-:W-:Y:S01]  /*17240*/  F2FP.BF16.F32.PACK_AB R155, R0.reuse, R155 ;  /* 0x0000009b009b723e */ /* 0x042fe200000010ff */
        /* <DEDUP_REMOVED lines=15> */
[----:B0-----:R-:W-:Y:S01]  /*17340*/  F2FP.BF16.F32.PACK_AB R159, R5, R159 ;  /* 0x0000009f059f723e */ /* 0x001fe200000010ff */
        /* <DEDUP_REMOVED lines=9> */
[----:B--2---:R-:W-:Y:S01]  /*173e0*/  FADD.FTZ R0, R36, R7 ;  /* 0x0000000724007221 */ /* 0x004fe20000010000 */
        /* <DEDUP_REMOVED lines=55> */
.L_x_8963:
[----:B------:R-:W-:Y:S05]  /*17760*/  WARPSYNC.ALL ;  /* 0x0000000000007948 */ /* 0x000fea0003800000 */
[----:B------:R-:W-:Y:S06]  /*17770*/  BAR.ARV 0x8, 0x180 ;  /* 0x0206000000007b1d */ /* 0x000fec0000002000 */
[----:B------:R-:W-:Y:S05]  /*17780*/  @!P0 BRA `(.L_x_8974) ;  /* 0x0000000000048947 */ /* 0x000fea0003800000 */
[----:B------:R-:W-:Y:S01]  /*17790*/  BPT.TRAP 0x1 ;  /* 0x000000040000795c */ /* 0x000fe20000300000 */
.L_x_8974:
[----:B------:R-:W-:Y:S01]  /*177a0*/  IMAD R11, R184, 0x8, R2 ;  /* 0x00000008b80b7824 */ /* 0x000fe200078e0202 */
[----:B------:R-:W-:-:S04]  /*177b0*/  SHF.L.U32 R4, R186, 0x1f, RZ ;  /* 0x0000001fba047819 */ /* 0x000fc800000006ff */
[----:B------:R0:W1:Y:S01]  /*177c0*/  SYNCS.PHASECHK.TRANS64.TRYWAIT P2, [R11+URZ+0x28850], R4 ;  /* 0x028850040b0075a7 */ /* 0x000062000804017f */
[----:B------:R-:W-:Y:S05]  /*177d0*/  @!P0 BRA `(.L_x_8975) ;  /* 0x0000000000048947 */ /* 0x000fea0003800000 */
[----:B------:R-:W-:Y:S01]  /*177e0*/  BPT.TRAP 0x1 ;  /* 0x000000040000795c */ /* 0x000fe20000300000 */
.L_x_8975:
[----:B------:R-:W-:-:S05]  /*177f0*/  VIADD R2, R2, 0x400 ;  /* 0x0000040002027836 */ /* 0x000fca0000000000 */
[----:B------:R-:W-:-:S04]  /*17800*/  SHF.R.U32.HI R2, RZ, 0x4, R2 ;  /* 0x00000004ff027819 */ /* 0x000fc80000011602 */
[----:B------:R-:W-:-:S04]  /*17810*/  LOP3.LUT R2, R2, 0x3fff, RZ, 0xc0, !PT ;  /* 0x00003fff02027812 */ /* 0x000fc800078ec0ff */
[----:B------:R-:W-:Y:S01]  /*17820*/  LOP3.LUT R5, R2, 0x4000000, RZ, 0xfc, !PT ;  /* 0x0400000002057812 */ /* 0x000fe200078efcff */
[----:B-1----:R-:W-:Y:S06]  /*17830*/  @P2 BRA `(.L_x_8976) ;  /* 0x0000000000082947 */ /* 0x002fec0003800000 */
[----:B------:R-:W1:Y:S02]  /*17840*/  SYNCS.PHASECHK.TRANS64.TRYWAIT P0, [R11+URZ+0x28850], R4 ;  /* 0x028850040b0075a7 */ /* 0x000e64000800017f */
[----:B-1----:R-:W-:Y:S05]  /*17850*/  @!P0 BRA `(.L_x_8977) ;  /* 0x000000d4004c8947 */ /* 0x002fea0003800000 */
.L_x_8976:
[----:B01----:R-:W-:Y:S01]  /*17860*/  IMAD R4, R184, 0x800, R5 ;  /* 0x00000800b8047824 */ /* 0x003fe200078e0205 */
[----:B------:R-:W-:Y:S05]  /*17870*/  WARPSYNC.ALL ;  /* 0x0000000000007948 */ /* 0x000fea0003800000 */
[----:B------:R-:W-:Y:S01]  /*17880*/  IMAD.MOV.U32 R5, RZ, RZ, 0x40000040 ;  /* 0x40000040ff057424 */ /* 0x000fe200078e00ff */
        /* <DEDUP_REMOVED lines=9> */
[----:B------:R-:W-:Y:S01]  /*17920*/  VIADD R215, R215, 0x1 ;  /* 0x00000001d7d77836 */ /* 0x000fe20000000000 */
[----:B------:R-:W-:Y:S02]  /*17930*/  @!P1 PRMT R10, RZ, 0x654, R10 ;  /* 0x00000654ff0a9816 */ /* 0x000fe4000000000a */
        /* <DEDUP_REMOVED lines=8> */
[----:B------:R-:W-:-:S04]  /*179c0*/  SEL R3, RZ, 0x1, P2 ;  /* 0x00000001ff037807 */ /* 0x000fc80001000000 */
[----:B------:R-:W-:Y:S01]  /*179d0*/  LOP3.LUT R186, R186, R3, RZ, 0x3c, !PT ;  /* 0x00000003baba7212 */ /* 0x000fe200078e3cff */
[----:B------:R-:W-:Y:S01]  /*179e0*/  IMAD.MOV.U32 R3, RZ, RZ, -0x800000 ;  /* 0xff800000ff037424 */ /* 0x000fe200078e00ff */
        /* <DEDUP_REMOVED lines=45> */
[----:B-1----:R-:W-:-:S04]  /*17cc0*/  FADD.FTZ R13, R4, R7 ;  /* 0x00000007040d7221 */ /* 0x002fc80000010000 */
[----:B------:R-:W-:Y:S02]  /*17cd0*/  FSETP.NE.FTZ.AND P0, PT, R12, RZ, PT ;  /* 0x000000ff0c00720b */ /* 0x000fe40003f15000 */
[----:B------:R-:W-:Y:S02]  /*17ce0*/  CS2R R4, SRZ ;  /* 0x0000000000047805 */ /* 0x000fe4000001ff00 */
        /* <DEDUP_REMOVED lines=81> */
.L_x_8894:
        /* <DEDUP_REMOVED lines=13> */
[----:B------:R-:W-:Y:S01]  /*182d0*/  IMAD.MOV.U32 R57, RZ, RZ, RZ ;  /* 0x000000ffff397224 */ /* 0x000fe200078e00ff */
[----:B------:R-:W3:Y:S01]  /*182e0*/  S2R R9, SR_SWINHI ;  /* 0x0000000000097919 */ /* 0x000ee20000002f00 */
[----:B------:R-:W-:Y:S02]  /*182f0*/  F2FP.BF16.F32.PACK_AB R36, R137, R136 ;  /* 0x000000888924723e */ /* 0x000fe400000010ff */
[----:B------:R-:W-:Y:S02]  /*18300*/  MOV R42, R2 ;  /* 0x00000002002a7202 */ /* 0x000fe40000000f00 */
[----:B---3--:R-:W-:-:S03]  /*18310*/  MOV R43, R9 ;  /* 0x00000009002b7202 */ /* 0x008fc60000000f00 */
[----:B--2---:R-:W-:-:S03]  /*18320*/  IMAD.WIDE R12, R8, 0x2, R42 ;  /* 0x00000002080c7825 */ /* 0x004fc600078e022a */
[C---:B------:R-:W-:Y:S02]  /*18330*/  IADD3 R37, P0, R12.reuse, 0x40, RZ ;  /* 0x000000400c257810 */ /* 0x040fe40007f1e0ff */
[C---:B------:R-:W-:Y:S02]  /*18340*/  IADD3 R35, P5, R12.reuse, 0x20, RZ ;  /* 0x000000200c237810 */ /* 0x040fe40007fbe0ff */
[----:B------:R-:W-:Y:S01]  /*18350*/  IADD3 R39, P1, R12, 0x60, RZ ;  /* 0x000000600c277810 */ /* 0x000fe20007f3e0ff */
[--C-:B------:R-:W-:Y:S01]  /*18360*/  IMAD.X R11, RZ, RZ, R13.reuse, P0 ;  /* 0x000000ffff0b7224 */ /* 0x100fe200000e060d */
[C---:B------:R-:W-:Y:S01]  /*18370*/  ISETP.NE.AND P0, PT, R208.reuse, RZ, PT ;  /* 0x000000ffd000720c */ /* 0x040fe20003f05270 */
[--C-:B------:R-:W-:Y:S01]  /*18380*/  IMAD.X R9, RZ, RZ, R13.reuse, P5 ;  /* 0x000000ffff097224 */ /* 0x100fe200028e060d */
[----:B-1----:R-:W-:Y:S01]  /*18390*/  LOP3.LUT R4, R35, 0x380, RZ, 0xc0, !PT ;  /* 0x0000038023047812 */ /* 0x002fe200078ec0ff */
[----:B------:R-:W-:Y:S01]  /*183a0*/  IMAD.X R25, RZ, RZ, R13, P1 ;  /* 0x000000ffff197224 */ /* 0x000fe200008e060d */
[----:B------:R-:W-:Y:S01]  /*183b0*/  SEL R208, R208, UR4, P0 ;  /* 0x00000004d0d07c07 */ /* 0x000fe20008000000 */
[----:B------:R-:W-:Y:S05]  /*183c0*/  WARPSYNC.ALL ;  /* 0x0000000000007948 */ /* 0x000fea0003800000 */
[----:B------:R-:W-:Y:S01]  /*183d0*/  LOP3.LUT R15, R12, 0x380, RZ, 0xc0, !PT ;  /* 0x000003800c0f7812 */ /* 0x000fe200078ec0ff */
[----:B------:R-:W-:Y:S01]  /*183e0*/  ULDC.64 UR6, c[0x0][0xc08] ;  /* 0x0003020000067ab9 */ /* 0x000fe20000000a00 */
[----:B------:R-:W-:Y:S01]  /*183f0*/  LOP3.LUT R14, R39, 0x380, RZ, 0xc0, !PT ;  /* 0x00000380270e7812 */ /* 0x000fe200078ec0ff */
[----:B------:R-:W-:Y:S01]  /*18400*/  ULDC.64 UR4, c[0x0][0xc00] ;  /* 0x0003000000047ab9 */ /* 0x000fe20000000a00 */
[----:B------:R-:W-:-:S02]  /*18410*/  SHF.R.U64 R4, R4, 0x3, RZ ;  /* 0x0000000304047819 */ /* 0x000fc400000012ff */
[----:B------:R-:W-:Y:S02]  /*18420*/  IADD3 R45, P2, R12, 0x4000, RZ ;  /* 0x000040000c2d7810 */ /* 0x000fe40007f5e0ff */
[----:B------:R-:W-:Y:S02]  /*18430*/  SHF.R.U64 R15, R15, 0x3, RZ ;  /* 0x000000030f0f7819 */ /* 0x000fe400000012ff */
[----:B------:R-:W-:Y:S01]  /*18440*/  SHF.R.U64 R14, R14, 0x3, RZ ;  /* 0x000000030e0e7819 */ /* 0x000fe200000012ff */
[--C-:B------:R-:W-:Y:S01]  /*18450*/  IMAD.X R27, RZ, RZ, R13.reuse, P2 ;  /* 0x000000ffff1b7224 */ /* 0x100fe200010e060d */
[C---:B------:R-:W-:Y:S02]  /*18460*/  IADD3 R47, P3, R12.reuse, 0x4020, RZ ;  /* 0x000040200c2f7810 */ /* 0x040fe40007f7e0ff */
[C---:B------:R-:W-:Y:S02]  /*18470*/  IADD3 R30, P4, R12.reuse, 0x4040, RZ ;  /* 0x000040400c1e7810 */ /* 0x040fe40007f9e0ff */
[----:B------:R-:W-:Y:S01]  /*18480*/  IADD3 R49, P5, R12, 0x4060, RZ ;  /* 0x000040600c317810 */ /* 0x000fe20007fbe0ff */
[--C-:B------:R-:W-:Y:S01]  /*18490*/  IMAD.X R29, RZ, RZ, R13.reuse, P3 ;  /* 0x000000ffff1d7224 */ /* 0x100fe200018e060d */
[----:B------:R-:W-:Y:S01]  /*184a0*/  LOP3.LUT R8, R4, R35, RZ, 0x3c, !PT ;  /* 0x0000002304087212 */ /* 0x000fe200078e3cff */
[--C-:B------:R-:W-:Y:S01]  /*184b0*/  IMAD.X R31, RZ, RZ, R13.reuse, P4 ;  /* 0x000000ffff1f7224 */ /* 0x100fe200020e060d */
[----:B------:R-:W-:Y:S01]  /*184c0*/  LOP3.LUT R12, R15, R12, RZ, 0x3c, !PT ;  /* 0x0000000c0f0c7212 */ /* 0x000fe200078e3cff */
[----:B------:R-:W-:Y:S01]  /*184d0*/  IMAD.X R33, RZ, RZ, R13, P5 ;  /* 0x000000ffff217224 */ /* 0x000fe200028e060d */
[----:B------:R-:W-:-:S02]  /*184e0*/  LOP3.LUT R24, R14, R39, RZ, 0x3c, !PT ;  /* 0x000000270e187212 */ /* 0x000fc400078e3cff */
        /* <DEDUP_REMOVED lines=8> */
[----:B------:R-:W-:Y:S02]  /*18570*/  LOP3.LUT R26, R4, R45, RZ, 0x3c, !PT ;  /* 0x0000002d041a7212 */ /* 0x000fe400078e3cff */
[----:B------:R-:W-:Y:S02]  /*18580*/  LOP3.LUT R32, R49, 0x380, RZ, 0xc0, !PT ;  /* 0x0000038031207812 */ /* 0x000fe400078ec0ff */
[----:B------:R-:W-:Y:S02]  /*18590*/  LOP3.LUT R28, R14, R47, RZ, 0x3c, !PT ;  /* 0x0000002f0e1c7212 */ /* 0x000fe400078e3cff */
[----:B------:R-:W-:-:S02]  /*185a0*/  LOP3.LUT R30, R15, R30, RZ, 0x3c, !PT ;  /* 0x0000001e0f1e7212 */ /* 0x000fc400078e3cff */
[----:B------:R-:W-:Y:S02]  /*185b0*/  MOV R4, R12 ;  /* 0x0000000c00047202 */ /* 0x000fe40000000f00 */
[----:B------:R-:W-:Y:S02]  /*185c0*/  LOP3.LUT R10, R10, R37, RZ, 0x3c, !PT ;  /* 0x000000250a0a7212 */ /* 0x000fe400078e3cff */
[----:B------:R-:W-:Y:S02]  /*185d0*/  F2FP.BF16.F32.PACK_AB R12, R21, R20 ;  /* 0x00000014150c723e */ /* 0x000fe400000010ff */
[----:B------:R-:W-:Y:S02]  /*185e0*/  F2FP.BF16.F32.PACK_AB R13, R91, R90 ;  /* 0x0000005a5b0d723e */ /* 0x000fe400000010ff */
[----:B------:R-:W-:Y:S02]  /*185f0*/  F2FP.BF16.F32.PACK_AB R14, R93, R92 ;  /* 0x0000005c5d0e723e */ /* 0x000fe400000010ff */
[----:B------:R-:W-:Y:S01]  /*18600*/  F2FP.BF16.F32.PACK_AB R15, R95, R94 ;  /* 0x0000005e5f0f723e */ /* 0x000fe200000010ff */
[----:B------:R-:W-:Y:S01]  /*18610*/  BAR.SYNC.DEFER_BLOCKING 0x1, 0x100 ;  /* 0x0044000000007b1d */ /* 0x000fe20000010000 */
[----:B------:R-:W-:-:S02]  /*18620*/  SHF.R.U64 R32, R32, 0x3, RZ ;  /* 0x0000000320207819 */ /* 0x000fc400000012ff */
        /* <DEDUP_REMOVED lines=8> */
[----:B------:R-:W-:Y:S02]  /*186b0*/  LOP3.LUT R32, R32, R49, RZ, 0x3c, !PT ;  /* 0x0000003120207212 */ /* 0x000fe400078e3cff */
[----:B------:R-:W-:Y:S02]  /*186c0*/  F2FP.BF16.F32.PACK_AB R24, R113, R112 ;  /* 0x000000707118723e */ /* 0x000fe400000010ff */
[----:B------:R-:W-:Y:S01]  /*186d0*/  F2FP.BF16.F32.PACK_AB R25, R115, R114 ;  /* 0x000000727319723e */ /* 0x000fe200000010ff */
[----:B------:R1:W-:Y:S01]  /*186e0*/  STSM.16.M88.4 [R4], R12 ;  /* 0x0000000c04007844 */ /* 0x0003e20000000200 */
[----:B------:R-:W-:-:S02]  /*186f0*/  F2FP.BF16.F32.PACK_AB R26, R117, R116 ;  /* 0x00000074751a723e */ /* 0x000fc400000010ff */
[----:B------:R-:W-:Y:S01]  /*18700*/  F2FP.BF16.F32.PACK_AB R27, R119, R118 ;  /* 0x00000076771b723e */ /* 0x000fe200000010ff */
[----:B------:R2:W-:Y:S01]  /*18710*/  STSM.16.M88.4 [R37], R8 ;  /* 0x0000000825007844 */ /* 0x0005e20000000200 */
[----:B------:R-:W-:Y:S02]  /*18720*/  MOV R45, R28 ;  /* 0x0000001c002d7202 */ /* 0x000fe40000000f00 */
[----:B------:R-:W-:Y:S02]  /*18730*/  MOV R44, R30 ;  /* 0x0000001e002c7202 */ /* 0x000fe40000000f00 */
[----:B------:R-:W-:Y:S02]  /*18740*/  F2FP.BF16.F32.PACK_AB R28, R121, R120 ;  /* 0x00000078791c723e */ /* 0x000fe400000010ff */
[----:B------:R-:W-:Y:S02]  /*18750*/  F2FP.BF16.F32.PACK_AB R29, R123, R122 ;  /* 0x0000007a7b1d723e */ /* 0x000fe400000010ff */
[----:B------:R-:W-:-:S02]  /*18760*/  F2FP.BF16.F32.PACK_AB R30, R125, R124 ;  /* 0x0000007c7d1e723e */ /* 0x000fc400000010ff */
[----:B------:R-:W-:Y:S02]  /*18770*/  F2FP.BF16.F32.PACK_AB R31, R127, R126 ;  /* 0x0000007e7f1f723e */ /* 0x000fe400000010ff */
[----:B-1----:R-:W-:Y:S02]  /*18780*/  F2FP.BF16.F32.PACK_AB R12, R105, R104 ;  /* 0x00000068690c723e */ /* 0x002fe400000010ff */
[----:B------:R-:W-:Y:S02]  /*18790*/  F2FP.BF16.F32.PACK_AB R13, R107, R106 ;  /* 0x0000006a6b0d723e */ /* 0x000fe400000010ff */
[----:B------:R-:W-:Y:S02]  /*187a0*/  F2FP.BF16.F32.PACK_AB R14, R109, R108 ;  /* 0x0000006c6d0e723e */ /* 0x000fe400000010ff */
[----:B------:R-:W-:Y:S02]  /*187b0*/  F2FP.BF16.F32.PACK_AB R15, R41, R40 ;  /* 0x00000028290f723e */ /* 0x000fe400000010ff */
[----:B------:R-:W-:-:S02]  /*187c0*/  MOV R4, R32 ;  /* 0x0000002000047202 */ /* 0x000fc40000000f00 */
[----:B------:R-:W-:Y:S01]  /*187d0*/  F2FP.BF16.F32.PACK_AB R32, R129, R128 ;  /* 0x000000808120723e */ /* 0x000fe200000010ff */
[----:B------:R1:W-:Y:S01]  /*187e0*/  STSM.16.M88.4 [R38], R12 ;  /* 0x0000000c26007844 */ /* 0x0003e20000000200 */
[----:B------:R-:W-:Y:S02]  /*187f0*/  F2FP.BF16.F32.PACK_AB R33, R131, R130 ;  /* 0x000000828321723e */ /* 0x000fe400000010ff */
[----:B------:R-:W-:Y:S01]  /*18800*/  F2FP.BF16.F32.PACK_AB R35, R135, R134 ;  /* 0x000000868723723e */ /* 0x000fe200000010ff */
[----:B------:R3:W-:Y:S01]  /*18810*/  STSM.16.M88.4 [R39], R24 ;  /* 0x0000001827007844 */ /* 0x0007e20000000200 */
[----:B--2---:R-:W-:Y:S02]  /*18820*/  F2FP.BF16.F32.PACK_AB R37, R139, R138 ;  /* 0x0000008a8b25723e */ /* 0x004fe400000010ff */
[----:B------:R-:W-:Y:S01]  /*18830*/  F2FP.BF16.F32.PACK_AB R8, R145, R144 ;  /* 0x000000909108723e */ /* 0x000fe200000010ff */
[----:B------:R-:W-:Y:S01]  /*18840*/  STSM.16.M88.4 [R46], R28 ;  /* 0x0000001c2e007844 */ /* 0x000fe20000000200 */
[----:B------:R-:W-:-:S02]  /*18850*/  F2FP.BF16.F32.PACK_AB R9, R147, R146 ;  /* 0x000000929309723e */ /* 0x000fc400000010ff */
[----:B------:R-:W-:Y:S01]  /*18860*/  F2FP.BF16.F32.PACK_AB R10, R149, R148 ;  /* 0x00000094950a723e */ /* 0x000fe200000010ff */
[----:B------:R-:W-:Y:S01]  /*18870*/  STSM.16.M88.4 [R45], R32 ;  /* 0x000000202d007844 */ /* 0x000fe20000000200 */
[----:B------:R-:W-:Y:S02]  /*18880*/  F2FP.BF16.F32.PACK_AB R11, R151, R150 ;  /* 0x00000096970b723e */ /* 0x000fe400000010ff */
[----:B------:R-:W-:Y:S02]  /*18890*/  ISETP.NE.U32.AND P0, PT, RZ, UR4, PT ;  /* 0x00000004ff007c0c */ /* 0x000fe4000bf05070 */
[----:B-1----:R-:W-:Y:S02]  /*188a0*/  F2FP.BF16.F32.PACK_AB R38, R141, R140 ;  /* 0x0000008c8d26723e */ /* 0x002fe400000010ff */
[----:B------:R-:W-:Y:S02]  /*188b0*/  ISETP.NE.U32.AND P3, PT, RZ, UR6, PT ;  /* 0x00000006ff007c0c */ /* 0x000fe4000bf65070 */
[----:B---3--:R-:W-:-:S02]  /*188c0*/  F2FP.BF16.F32.PACK_AB R39, R143, R142 ;  /* 0x0000008e8f27723e */ /* 0x008fc400000010ff */
[C---:B------:R-:W-:Y:S02]  /*188d0*/  IADD3 R12, P1, R210.reuse, UR4, RZ ;  /* 0x00000004d20c7c10 */ /* 0x040fe4000ff3e0ff */
[----:B------:R-:W-:Y:S01]  /*188e0*/  ISETP.NE.AND.EX P0, PT, RZ, UR5, PT, P0 ;  /* 0x00000005ff007c0c */ /* 0x000fe2000bf05300 */
[----:B------:R-:W-:Y:S01]  /*188f0*/  STSM.16.M88.4 [R44], R36 ;  /* 0x000000242c007844 */ /* 0x000fe20000000200 */
[----:B------:R-:W-:Y:S02]  /*18900*/  ISETP.NE.AND.EX P3, PT, RZ, UR7, PT, P3 ;  /* 0x00000007ff007c0c */ /* 0x000fe4000bf65330 */
[----:B------:R-:W-:Y:S01]  /*18910*/  IADD3.X R13, R211, UR5, RZ, P1, !PT ;  /* 0x00000005d30d7c10 */ /* 0x000fe20008ffe4ff */
[----:B------:R1:W-:Y:S01]  /*18920*/  STSM.16.M88.4 [R4], R8 ;  /* 0x0000000804007844 */ /* 0x0003e20000000200 */
[----:B------:R-:W-:Y:S09]  /*18930*/  BAR.SYNC.DEFER_BLOCKING 0x1, 0x100 ;  /* 0x0044000000007b1d */ /* 0x000ff20000010000 */
[----:B------:R-:W-:Y:S01]  /*18940*/  @P3 IADD3 R210, P1, R210, UR6, RZ ;  /* 0x00000006d2d23c10 */ /* 0x000fe2000ff3e0ff */
[----:B------:R-:W-:-:S02]  /*18950*/  ULDC UR6, c[0x0][0xa88] ;  /* 0x0002a20000067ab9 */ /* 0x000fc40000000800 */
[----:B------:R-:W-:Y:S01]  /*18960*/  IMAD.U32 R27, RZ, RZ, UR6 ;  /* 0x00000006ff1b7e24 */ /* 0x000fe2000f8e00ff */
[----:B------:R-:W-:Y:S01]  /*18970*/  @P3 IADD3.X R211, R211, UR7, RZ, P1, !PT ;  /* 0x00000007d3d33c10 */ /* 0x000fe20008ffe4ff */
[----:B------:R-:W-:Y:S01]  /*18980*/  IMAD.MOV.U32 R26, RZ, RZ, 0x9b8 ;  /* 0x000009b8ff1a7424 */ /* 0x000fe200078e00ff */
[----:B------:R-:W-:Y:S01]  /*18990*/  ISETP.GT.AND P2, PT, R208, 0x1, PT ;  /* 0x00000001d000780c */ /* 0x000fe20003f44270 */
[----:B-1----:R-:W1:Y:S01]  /*189a0*/  LDC R4, c[0x0][0xbe8] ;  /* 0x0002fa00ff047b82 */ /* 0x002e620000000800 */
[----:B------:R2:W5:Y:S04]  /*189b0*/  @P0 LDG.E R57, desc[UR42][R12.64] ;  /* 0x0000002a0c390981 */ /* 0x000568000c1e1900 */
[----:B------:R2:W5:Y:S01]  /*189c0*/  @P3 LDG.E R27, desc[UR42][R210.64] ;  /* 0x0000002ad21b3981 */ /* 0x000562000c1e1900 */
[----:B------:R-:W-:-:S04]  /*189d0*/  SEL R26, R26, 0x978, P2 ;  /* 0x000009781a1a7807 */ /* 0x000fc80001000000 */
[----:B------:R2:W3:Y:S01]  /*189e0*/  LDC.64 R8, c[0x0][R26+0x220] ;  /* 0x000088001a087b82 */ /* 0x0004e20000000a00 */
[----:B-1----:R-:W-:-:S07]  /*189f0*/  ISETP.NE.AND P1, PT, R4, 0x1, PT ;  /* 0x000000010400780c */ /* 0x002fce0003f25270 */
[----:B------:R2:W1:Y:S08]  /*18a00*/  LDC.64 R10, c[0x0][R26+0x218] ;  /* 0x000086001a0a7b82 */ /* 0x0004700000000a00 */
[----:B------:R2:W4:Y:S01]  /*18a10*/  LDC.64 R14, c[0x0][R26+0x228] ;  /* 0x00008a001a0e7b82 */ /* 0x0005220000000a00 */
[----:B---3--:R-:W-:Y:S05]  /*18a20*/  @P3 BRA `(.L_x_8980) ;  /* 0x0000000000103947 */ /* 0x008fea0003800000 */
[----:B------:R-:W-:Y:S05]  /*18a30*/  @!P0 BRA `(.L_x_8980) ;  /* 0x00000000000c8947 */ /* 0x000fea0003800000 */
[----:B------:R-:W3:Y:S04]  /*18a40*/  LDG.E R24, desc[UR42][R12.64] ;  /* 0x0000002a0c187981 */ /* 0x000ee8000c1e1900 */
[----:B-----5:R-:W3:Y:S02]  /*18a50*/  LDG.E R27, desc[UR42][R12.64+0x4] ;  /* 0x0000042a0c1b7981 */ /* 0x020ee4000c1e1900 */
[----:B---3--:R-:W-:-:S07]  /*18a60*/  IMAD.IADD R27, R27, 0x1, -R24 ;  /* 0x000000011b1b7824 */ /* 0x008fce00078e0a18 */
.L_x_8980:
[----:B------:R-:W3:Y:S01]  /*18a70*/  LDL R30, [R1+0x50] ;  /* 0x00005000011e7983 */ /* 0x000ee20000100800 */
[----:B--2---:R-:W2:Y:S01]  /*18a80*/  LDC.64 R12, c[0x0][R26+0x210] ;  /* 0x000084001a0c7b82 */ /* 0x004ea20000000a00 */
[----:B------:R-:W-:Y:S01]  /*18a90*/  ISETP.NE.U32.AND P0, PT, RZ, UR4, PT ;  /* 0x00000004ff007c0c */ /* 0x000fe2000bf05070 */
[-C--:B-1----:R-:W-:Y:S01]  /*18aa0*/  IMAD R31, R11, R206.reuse, RZ ;  /* 0x000000ce0b1f7224 */ /* 0x082fe200078e02ff */
[----:B-----5:R-:W-:Y:S01]  /*18ab0*/  SHF.R.S32.HI R58, RZ, 0x1f, R57 ;  /* 0x0000001fff3a7819 */ /* 0x020fe20000011439 */
[----:B------:R-:W-:Y:S01]  /*18ac0*/  IMAD.WIDE.U32 R10, R10, R206, RZ ;  /* 0x000000ce0a0a7225 */ /* 0x000fe200078e00ff */
[----:B------:R-:W-:-:S03]  /*18ad0*/  ISETP.NE.AND.EX P0, PT, RZ, UR5, PT, P0 ;  /* 0x00000005ff007c0c */ /* 0x000fc6000bf05300 */
[----:B------:R-:W1:Y:S01]  /*18ae0*/  @P1 LDC R28, c[0x0][0xbec] ;  /* 0x0002fb00ff1c1b82 */ /* 0x000e620000000800 */
[----:B------:R-:W-:Y:S01]  /*18af0*/  SEL R209, R209, RZ, !P0 ;  /* 0x000000ffd1d17207 */ /* 0x000fe20004000000 */
[----:B------:R-:W-:Y:S01]  /*18b00*/  IMAD.IADD R37, R204, 0x1, R190 ;  /* 0x00000001cc257824 */ /* 0x000fe200078e02be */
[----:B------:R-:W-:Y:S01]  /*18b10*/  SEL R29, R234, RZ, !P0 ;  /* 0x000000ffea1d7207 */ /* 0x000fe20004000000 */
[----:B------:R-:W-:Y:S02]  /*18b20*/  IMAD.IADD R11, R11, 0x1, R31 ;  /* 0x000000010b0b7824 */ /* 0x000fe400078e021f */
[----:B------:R-:W-:Y:S02]  /*18b30*/  IMAD R9, R9, R209, RZ ;  /* 0x000000d109097224 */ /* 0x000fe400078e02ff */
[----:B------:R-:W0:Y:S01]  /*18b40*/  @P1 LDC R35, c[0x0][0xbf0] ;  /* 0x0002fc00ff231b82 */ /* 0x000e220000000800 */
[----:B------:R-:W-:Y:S02]  /*18b50*/  IMAD R56, R27, R4, RZ ;  /* 0x000000041b387224 */ /* 0x000fe400078e02ff */
[C---:B------:R-:W-:Y:S01]  /*18b60*/  IMAD R33, R8.reuse, R29, R9 ;  /* 0x0000001d08217224 */ /* 0x040fe200078e0209 */
[----:B------:R-:W-:Y:S01]  /*18b70*/  SEL R29, R217, RZ, P2 ;  /* 0x000000ffd91d7207 */ /* 0x000fe20001000000 */
[----:B------:R-:W-:-:S03]  /*18b80*/  IMAD.WIDE.U32 R8, R8, R209, RZ ;  /* 0x000000d108087225 */ /* 0x000fc600078e00ff */
[----:B------:R-:W2:Y:S01]  /*18b90*/  LDC.64 R24, c[0x0][0xba8] ;  /* 0x0002ea00ff187b82 */ /* 0x000ea20000000a00 */
[----:B------:R-:W-:Y:S01]  /*18ba0*/  IMAD.IADD R33, R9, 0x1, R33 ;  /* 0x0000000109217824 */ /* 0x000fe200078e0221 */
[----:B------:R-:W-:Y:S01]  /*18bb0*/  IADD3 R10, P0, P3, R8, R10, R57 ;  /* 0x0000000a080a7210 */ /* 0x000fe20007b1e039 */
[----:B------:R-:W-:Y:S02]  /*18bc0*/  IMAD.MOV.U32 R9, RZ, RZ, R37 ;  /* 0x000000ffff097224 */ /* 0x000fe400078e0025 */
[----:B----4-:R-:W-:Y:S01]  /*18bd0*/  IMAD R31, R15, R29, RZ ;  /* 0x0000001d0f1f7224 */ /* 0x010fe200078e02ff */
[----:B------:R-:W-:Y:S01]  /*18be0*/  IADD3.X R11, R33, R11, R58, P0, P3 ;  /* 0x0000000b210b7210 */ /* 0x000fe200007e643a */
[----:B------:R-:W-:-:S04]  /*18bf0*/  IMAD.WIDE.U32 R14, R14, R29, RZ ;  /* 0x0000001d0e0e7225 */ /* 0x000fc800078e00ff */
[----:B-1----:R-:W-:-:S04]  /*18c00*/  @P1 IMAD.HI.U32 R8, R37, R28, RZ ;  /* 0x0000001c25081227 */ /* 0x002fc800078e00ff */
[----:B------:R-:W-:Y:S01]  /*18c10*/  IMAD.IADD R31, R15, 0x1, R31 ;  /* 0x000000010f1f7824 */ /* 0x000fe200078e021f */
[----:B0-----:R-:W-:-:S04]  /*18c20*/  @P1 SHF.R.U32.HI R9, RZ, R35, R8 ;  /* 0x00000023ff091219 */ /* 0x001fc80000011608 */
[----:B------:R-:W-:Y:S01]  /*18c30*/  IADD3 R14, P0, P3, R9, R10, R14 ;  /* 0x0000000a090e7210 */ /* 0x000fe20007b1e00e */
[--C-:B------:R-:W-:Y:S01]  /*18c40*/  IMAD.MOV R29, RZ, RZ, -R9.reuse ;  /* 0x000000ffff1d7224 */ /* 0x100fe200078e0a09 */
[----:B------:R-:W-:Y:S01]  /*18c50*/  SHF.R.S32.HI R8, RZ, 0x1f, R9 ;  /* 0x0000001fff087819 */ /* 0x000fe20000011409 */
[----:B--2---:R-:W0:Y:S02]  /*18c60*/  @!P2 LDC R24, c[0x0][0xb50] ;  /* 0x0002d400ff18ab82 */ /* 0x004e240000000800 */
[----:B------:R-:W-:Y:S01]  /*18c70*/  IMAD R9, R4, R29, R37 ;  /* 0x0000001d04097224 */ /* 0x000fe200078e0225 */
[----:B------:R-:W-:-:S03]  /*18c80*/  IADD3.X R15, R8, R11, R31, P0, P3 ;  /* 0x0000000b080f7210 */ /* 0x000fc600007e641f */
[-C--:B------:R-:W-:Y:S01]  /*18c90*/  IMAD R8, R13, R9.reuse, RZ ;  /* 0x000000090d087224 */ /* 0x080fe200078e02ff */
[----:B------:R-:W-:Y:S01]  /*18ca0*/  SHF.R.S32.HI R11, RZ, 0x1f, R9 ;  /* 0x0000001fff0b7819 */ /* 0x000fe20000011409 */
[C---:B------:R-:W-:Y:S01]  /*18cb0*/  IMAD.WIDE.U32 R14, R12.reuse, R9, R14 ;  /* 0x000000090c0e7225 */ /* 0x040fe200078e000e */
[----:B------:R-:W1:Y:S03]  /*18cc0*/  @!P2 LDC R25, c[0x0][0xb54] ;  /* 0x0002d500ff19ab82 */ /* 0x000e660000000800 */
[----:B------:R-:W-:-:S04]  /*18cd0*/  IMAD R11, R12, R11, R8 ;  /* 0x0000000b0c0b7224 */ /* 0x000fc800078e0208 */
[----:B------:R-:W-:Y:S01]  /*18ce0*/  IMAD.IADD R8, R15, 0x1, R11 ;  /* 0x000000010f087824 */ /* 0x000fe200078e020b */
[----:B0-----:R-:W-:-:S05]  /*18cf0*/  LEA R24, P0, R14, R24, 0x2 ;  /* 0x000000180e187211 */ /* 0x001fca00078010ff */
[----:B------:R-:W-:Y:S01]  /*18d00*/  SHFL.IDX PT, R10, R24, 0x1, 0x1c1f ;  /* 0x003c1f00180a7f89 */ /* 0x000fe200000e0000 */
[----:B-1----:R-:W-:-:S03]  /*18d10*/  LEA.HI.X R14, R14, R25, R8, 0x2, P0 ;  /* 0x000000190e0e7211 */ /* 0x002fc600000f1408 */
[----:B------:R-:W-:Y:S01]  /*18d20*/  SHFL.IDX PT, R8, R24, RZ, 0x1c1f ;  /* 0x001c1fff18087589 */ /* 0x000fe200000e0000 */
[----:B------:R-:W-:-:S03]  /*18d30*/  LOP3.LUT P0, RZ, R236, 0x3, RZ, 0xc0, !PT ;  /* 0x00000003ecff7812 */ /* 0x000fc6000780c0ff */
[----:B------:R-:W0:Y:S04]  /*18d40*/  SHFL.IDX PT, R9, R14, RZ, 0x1c1f ;  /* 0x001c1fff0e097589 */ /* 0x000e2800000e0000 */
[----:B------:R-:W1:Y:S01]  /*18d50*/  SHFL.IDX PT, R11, R14, 0x1, 0x1c1f ;  /* 0x003c1f000e0b7f89 */ /* 0x000e6200000e0000 */
[----:B---3--:R-:W-:-:S04]  /*18d60*/  IMAD.IADD R29, R30, 0x1, R190 ;  /* 0x000000011e1d7824 */ /* 0x008fc800078e02be */
[C---:B------:R-:W-:Y:S01]  /*18d70*/  VIADD R25, R29.reuse, 0x8 ;  /* 0x000000081d197836 */ /* 0x040fe20000000000 */
[----:B------:R-:W-:-:S04]  /*18d80*/  ISETP.GE.OR P3, PT, R29, R56, P0 ;  /* 0x000000381d00720c */ /* 0x000fc80000766670 */
[----:B------:R-:W-:-:S09]  /*18d90*/  ISETP.GE.OR P0, PT, R25, R56, P0 ;  /* 0x000000381900720c */ /* 0x000fd20000706670 */
[----:B0-----:R0:W-:Y:S04]  /*18da0*/  @!P3 ST.E desc[UR42][R8.64], R3 ;  /* 0x000000030800b985 */ /* 0x0011e8000c10192a */
[----:B-1----:R0:W-:Y:S01]  /*18db0*/  @!P0 ST.E desc[UR42][R10.64], R0 ;  /* 0x000000000a008985 */ /* 0x0021e2000c10192a */
[----:B------:R-:W-:Y:S05]  /*18dc0*/  @P2 BRA `(.L_x_8981) ;  /* 0x0000000800a42947 */ /* 0x000fea0003800000 */
[----:B------:R-:W-:Y:S01]  /*18dd0*/  IMAD.SHL.U32 R30, R22, 0x40, RZ ;  /* 0x00000040161e7824 */ /* 0x000fe200078e00ff */
[----:B0-----:R-:W0:Y:S01]  /*18de0*/  @P1 LDC R11, c[0x0][0xbec] ;  /* 0x0002fb00ff0b1b82 */ /* 0x001e220000000800 */
[----:B------:R-:W-:Y:S02]  /*18df0*/  ULDC.64 UR4, c[0x0][0xaa0] ;  /* 0x0002a80000047ab9 */ /* 0x000fe40000000a00 */
[----:B------:R-:W-:-:S04]  /*18e00*/  IMAD.IADD R3, R16, 0x1, R30 ;  /* 0x0000000110037824 */ /* 0x000fc800078e021e */
[----:B------:R-:W-:Y:S01]  /*18e10*/  IMAD.WIDE R42, R3, 0x2, R42 ;  /* 0x00000002032a7825 */ /* 0x000fe200078e022a */
[----:B------:R-:W1:Y:S02]  /*18e20*/  @P1 LDC R13, c[0x0][0xbf0] ;  /* 0x0002fc00ff0d1b82 */ /* 0x000e640000000800 */
[C---:B------:R-:W-:Y:S02]  /*18e30*/  IADD3 R33, P0, R42.reuse, 0x2000, RZ ;  /* 0x000020002a217810 */ /* 0x040fe40007f1e0ff */
[----:B------:R-:W-:Y:S02]  /*18e40*/  IADD3 R29, P5, R42, 0x1000, RZ ;  /* 0x000010002a1d7810 */ /* 0x000fe40007fbe0ff */
[----:B------:R-:W-:Y:S02]  /*18e50*/  LOP3.LUT R32, R33, 0x380, RZ, 0xc0, !PT ;  /* 0x0000038021207812 */ /* 0x000fe400078ec0ff */
[----:B------:R-:W-:Y:S02]  /*18e60*/  LOP3.LUT R28, R29, 0x380, RZ, 0xc0, !PT ;  /* 0x000003801d1c7812 */ /* 0x000fe400078ec0ff */
[----:B------:R-:W-:-:S02]  /*18e70*/  SHF.R.U64 R32, R32, 0x3, RZ ;  /* 0x0000000320207819 */ /* 0x000fc400000012ff */
[----:B------:R-:W-:Y:S02]  /*18e80*/  SHF.R.U64 R28, R28, 0x3, RZ ;  /* 0x000000031c1c7819 */ /* 0x000fe400000012ff */
[----:B------:R-:W-:Y:S01]  /*18e90*/  LOP3.LUT R32, R32, R33, RZ, 0x3c, !PT ;  /* 0x0000002120207212 */ /* 0x000fe200078e3cff */
[--C-:B------:R-:W-:Y:S01]  /*18ea0*/  IMAD.X R33, RZ, RZ, R43.reuse, P0 ;  /* 0x000000ffff217224 */ /* 0x100fe200000e062b */
[----:B------:R-:W-:Y:S01]  /*18eb0*/  LOP3.LUT R28, R28, R29, RZ, 0x3c, !PT ;  /* 0x0000001d1c1c7212 */ /* 0x000fe200078e3cff */
[--C-:B------:R-:W-:Y:S01]  /*18ec0*/  IMAD.X R29, RZ, RZ, R43.reuse, P5 ;  /* 0x000000ffff1d7224 */ /* 0x100fe200028e062b */
[C---:B------:R-:W-:Y:S02]  /*18ed0*/  IADD3 R3, P0, R42.reuse, 0x7000, RZ ;  /* 0x000070002a037810 */ /* 0x040fe40007f1e0ff */
[----:B------:R-:W-:Y:S01]  /*18ee0*/  IADD3 R37, P2, R42, 0x3000, RZ ;  /* 0x000030002a257810 */ /* 0x000fe20007f5e0ff */
[----:B------:R-:W-:Y:S01]  /*18ef0*/  IMAD R58, R58, UR4, RZ ;  /* 0x000000043a3a7c24 */ /* 0x000fe2000f8e02ff */
[C---:B------:R-:W-:Y:S01]  /*18f00*/  IADD3 R41, P3, R42.reuse, 0x4000, RZ ;  /* 0x000040002a297810 */ /* 0x040fe20007f7e0ff */
[----:B------:R-:W-:Y:S01]  /*18f10*/  IMAD.WIDE.U32 R8, R57, UR4, RZ ;  /* 0x0000000439087c25 */ /* 0x000fe2000f8e00ff */
[C---:B------:R-:W-:Y:S01]  /*18f20*/  IADD3 R45, P4, R42.reuse, 0x5000, RZ ;  /* 0x000050002a2d7810 */ /* 0x040fe20007f9e0ff */
[----:B------:R-:W5:Y:S01]  /*18f30*/  LD.E.128 R28, desc[UR42][R28.64] ;  /* 0x0000002a1c1c7980 */ /* 0x000f62000c101d00 */
[----:B------:R-:W-:Y:S01]  /*18f40*/  IADD3 R49, P5, R42, 0x6000, RZ ;  /* 0x000060002a317810 */ /* 0x000fe20007fbe0ff */
[----:B------:R-:W-:Y:S01]  /*18f50*/  IMAD.X R53, RZ, RZ, R43, P0 ;  /* 0x000000ffff357224 */ /* 0x000fe200000e062b */
[----:B------:R-:W-:Y:S01]  /*18f60*/  LOP3.LUT R0, R3, 0x380, RZ, 0xc0, !PT ;  /* 0x0000038003007812 */ /* 0x000fe200078ec0ff */
[----:B------:R-:W5:Y:S01]  /*18f70*/  LD.E.128 R32, desc[UR42][R32.64] ;  /* 0x0000002a20207980 */ /* 0x000f62000c101d00 */
        /* <DEDUP_REMOVED lines=12> */
[----:B------:R-:W-:Y:S01]  /*19040*/  IMAD R3, R57, UR5, R58 ;  /* 0x0000000539037c24 */ /* 0x000fe2000f8e023a */
        /* <DEDUP_REMOVED lines=10> */
[----:B------:R-:W-:Y:S01]  /*190f0*/  ULDC.64 UR4, c[0x0][0xae8] ;  /* 0x0002ba0000047ab9 */ /* 0x000fe20000000a00 */
[----:B------:R-:W-:Y:S01]  /*19100*/  IMAD.IADD R9, R9, 0x1, R3 ;  /* 0x0000000109097824 */ /* 0x000fe200078e0203 */
[----:B------:R-:W5:Y:S01]  /*19110*/  LD.E.128 R36, desc[UR42][R36.64] ;  /* 0x0000002a24247980 */ /* 0x000f62000c101d00 */
[----:B------:R-:W-:-:S02]  /*19120*/  IMAD R3, R207, 0x20, R22 ;  /* 0x00000020cf037824 */ /* 0x000fc400078e0216 */
[----:B------:R-:W-:Y:S01]  /*19130*/  IMAD.WIDE.U32 R8, R206, UR4, R8 ;  /* 0x00000004ce087c25 */ /* 0x000fe2000f8e0008 */
[----:B------:R-:W5:Y:S01]  /*19140*/  LD.E.128 R24, desc[UR42][R24.64] ;  /* 0x0000002a18187980 */ /* 0x000f62000c101d00 */
[----:B------:R-:W-:-:S03]  /*19150*/  SHF.R.S32.HI R10, RZ, 0x1f, R209 ;  /* 0x0000001fff0a7819 */ /* 0x000fc600000114d1 */
[----:B------:R-:W5:Y:S01]  /*19160*/  LD.E.128 R40, desc[UR42][R40.64] ;  /* 0x0000002a28287980 */ /* 0x000f62000c101d00 */
[----:B------:R-:W-:-:S03]  /*19170*/  IMAD.IADD R12, R190, 0x1, R3 ;  /* 0x00000001be0c7824 */ /* 0x000fc600078e0203 */
[----:B------:R-:W5:Y:S04]  /*19180*/  LD.E.128 R44, desc[UR42][R44.64] ;  /* 0x0000002a2c2c7980 */ /* 0x000f68000c101d00 */
[----:B------:R-:W5:Y:S04]  /*19190*/  LD.E.128 R48, desc[UR42][R48.64] ;  /* 0x0000002a30307980 */ /* 0x000f68000c101d00 */
        /* <DEDUP_REMOVED lines=9> */
[----:B0-----:R-:W-:-:S04]  /*19230*/  @P1 IMAD.HI.U32 R0, R12, R11, RZ ;  /* 0x0000000b0c001227 */ /* 0x001fc800078e00ff */
[----:B------:R-:W-:Y:S02]  /*19240*/  IMAD R10, R10, UR4, RZ ;  /* 0x000000040a0a7c24 */ /* 0x000fe4000f8e02ff */
[----:B------:R-:W-:Y:S01]  /*19250*/  IMAD.MOV.U32 R3, RZ, RZ, R12 ;  /* 0x000000ffff037224 */ /* 0x000fe200078e000c */
[----:B-1----:R-:W-:Y:S01]  /*19260*/  @P1 SHF.R.U32.HI R3, RZ, R13, R0 ;  /* 0x0000000dff031219 */ /* 0x002fe20000011600 */
        /* <DEDUP_REMOVED lines=28> */
.L_x_9229:
[----:B------:R-:W-:Y:S01]  /*19430*/  ISETP.GE.AND P0, PT, R21, R56, PT ;  /* 0x000000381500720c */ /* 0x000fe20003f06270 */
[----:B------:R-:W-:-:S12]  /*19440*/  BSSY B1, `(.L_x_8983) ;  /* 0x000000b000017945 */ /* 0x000fd80003800000 */
[----:B------:R-:W-:Y:S05]  /*19450*/  @P0 BRA `(.L_x_8984) ;  /* 0x0000000000240947 */ /* 0x000fea0003800000 */
[----:B------:R-:W-:Y:S02]  /*19460*/  ULDC UR4, c[0x0][0xac8] ;  /* 0x0002b20000047ab9 */ /* 0x000fe40000000800 */
        /* <DEDUP_REMOVED lines=8> */
.L_x_8984:
[----:B------:R-:W-:Y:S05]  /*194f0*/  BSYNC B1 ;  /* 0x0000000000017941 */ /* 0x000fea0003800000 */
.L_x_8983:
[----:B------:R-:W-:-:S03]  /*19500*/  UMOV UR4, 0xffffffff ;  /* 0xffffffff00047882 */ /* 0x000fc60000000000 */
[----:B------:R-:W-:Y:S05]  /*19510*/  BRA.DIV UR4, `(.L_x_8985) ;  /* 0x000000ba04647947 */ /* 0x000fea000b800000 */
[----:B-1----:R1:W4:Y:S04]  /*19520*/  SHFL.IDX PT, R3, R4, 0x1, 0x181f ;  /* 0x00381f0004037f89 */ /* 0x00232800000e0000 */
[----:B--23--:R1:W2:Y:S02]  /*19530*/  SHFL.IDX PT, R14, R0, 0x1, 0x181f ;  /* 0x00381f00000e7f89 */ /* 0x00c2a400000e0000 */
.L_x_9233:
[----:B------:R-:W-:Y:S01]  /*19540*/  VIADD R9, R21, 0x20 ;  /* 0x0000002015097836 */ /* 0x000fe20000000000 */
[----:B------:R-:W-:Y:S04]  /*19550*/  BSSY B1, `(.L_x_8986) ;  /* 0x000000c000017945 */ /* 0x000fe80003800000 */
[----:B------:R-:W-:-:S13]  /*19560*/  ISETP.GE.AND P0, PT, R9, R56, PT ;  /* 0x000000380900720c */ /* 0x000fda0003f06270 */
[----:B------:R-:W-:Y:S05]  /*19570*/  @P0 BRA `(.L_x_8987) ;  /* 0x0000000000240947 */ /* 0x000fea0003800000 */
[----:B------:R-:W-:Y:S02]  /*19580*/  ULDC UR4, c[0x0][0xac8] ;  /* 0x0002b20000047ab9 */ /* 0x000fe40000000800 */
[----:B------:R-:W-:Y:S02]  /*19590*/  ISETP.GE.AND P2, PT, R16, UR4, PT ;  /* 0x0000000410007c0c */ /* 0x000fe4000bf46270 */
[----:B------:R-:W-:-:S11]  /*195a0*/  ISETP.GE.AND P3, PT, R187, UR4, PT ;  /* 0x00000004bb007c0c */ /* 0x000fd6000bf66270 */
[CC--:B--2---:R-:W-:Y:S02]  /*195b0*/  @!P2 LEA R8, P0, R16.reuse, R14.reuse, 0x1 ;  /* 0x0000000e1008a211 */ /* 0x0c4fe400078008ff */
[C---:B------:R-:W-:Y:S02]  /*195c0*/  @!P3 LEA R14, P1, R187.reuse, R14, 0x1 ;  /* 0x0000000ebb0eb211 */ /* 0x040fe400078208ff */
[-C--:B----4-:R-:W-:Y:S02]  /*195d0*/  @!P2 LEA.HI.X R9, R16, R3.reuse, R17, 0x1, P0 ;  /* 0x000000031009a211 */ /* 0x090fe400000f0c11 */
[----:B------:R-:W-:-:S03]  /*195e0*/  @!P3 LEA.HI.X R15, R187, R3, R216, 0x1, P1 ;  /* 0x00000003bb0fb211 */ /* 0x000fc600008f0cd8 */
[----:B-----5:R3:W-:Y:S04]  /*195f0*/  @!P2 ST.E.128 desc[UR42][R8.64], R28 ;  /* 0x0000001c0800a985 */ /* 0x0207e8000c101d2a */
[----:B------:R3:W-:Y:S02]  /*19600*/  @!P3 ST.E.128 desc[UR42][R14.64], R44 ;  /* 0x0000002c0e00b985 */ /* 0x0007e4000c101d2a */
.L_x_8987:
[----:B------:R-:W-:Y:S05]  /*19610*/  BSYNC B1 ;  /* 0x0000000000017941 */ /* 0x000fea0003800000 */
.L_x_8986:
[----:B------:R-:W-:-:S03]  /*19620*/  UMOV UR4, 0xffffffff ;  /* 0xffffffff00047882 */ /* 0x000fc60000000000 */
[----:B------:R-:W-:Y:S05]  /*19630*/  BRA.DIV UR4, `(.L_x_8988) ;  /* 0x000000ba04647947 */ /* 0x000fea000b800000 */
[----:B----4-:R4:W0:Y:S04]  /*19640*/  SHFL.IDX PT, R3, R4, 0x2, 0x181f ;  /* 0x00581f0004037f89 */ /* 0x01082800000e0000 */
[----:B--23--:R4:W2:Y:S02]  /*19650*/  SHFL.IDX PT, R14, R0, 0x2, 0x181f ;  /* 0x00581f00000e7f89 */ /* 0x00c8a400000e0000 */
.L_x_9237:
        /* <DEDUP_REMOVED lines=13> */
.L_x_8990:
[----:B------:R-:W-:Y:S05]  /*19730*/  BSYNC B1 ;  /* 0x0000000000017941 */ /* 0x000fea0003800000 */
.L_x_8989:
[----:B------:R-:W-:-:S03]  /*19740*/  UMOV UR4, 0xffffffff ;  /* 0xffffffff00047882 */ /* 0x000fc60000000000 */
[----:B------:R-:W-:Y:S05]  /*19750*/  BRA.DIV UR4, `(.L_x_8991) ;  /* 0x000000ba04647947 */ /* 0x000fea000b800000 */
[----:B0-----:R0:W0:Y:S04]  /*19760*/  SHFL.IDX PT, R3, R4, 0x3, 0x181f ;  /* 0x00781f0004037f89 */ /* 0x00102800000e0000 */
[----:B--23--:R2:W3:Y:S02]  /*19770*/  SHFL.IDX PT, R14, R0, 0x3, 0x181f ;  /* 0x00781f00000e7f89 */ /* 0x00c4e400000e0000 */
.L_x_9241:
[----:B------:R-:W-:-:S05]  /*19780*/  VIADD R9, R21, 0x60 ;  /* 0x0000006015097836 */ /* 0x000fca0000000000 */
[----:B------:R-:W-:-:S13]  /*19790*/  ISETP.GE.AND P0, PT, R9, R56, PT ;  /* 0x000000380900720c */ /* 0x000fda0003f06270 */
[----:B------:R-:W-:Y:S05]  /*197a0*/  @P0 BRA `(.L_x_8992) ;  /* 0x00000018008c0947 */ /* 0x000fea0003800000 */
[----:B------:R-:W-:Y:S02]  /*197b0*/  ULDC UR4, c[0x0][0xac8] ;  /* 0x0002b20000047ab9 */ /* 0x000fe40000000800 */
[----:B------:R-:W-:-:S13]  /*197c0*/  ISETP.GE.AND P1, PT, R16, UR4, PT ;  /* 0x0000000410007c0c */ /* 0x000fda000bf26270 */
[----:B---3--:R-:W-:-:S04]  /*197d0*/  @!P1 LEA R8, P0, R16, R14, 0x1 ;  /* 0x0000000e10089211 */ /* 0x008fc800078008ff */
[----:B0-----:R-:W-:Y:S02]  /*197e0*/  @!P1 LEA.HI.X R9, R16, R3, R17, 0x1, P0 ;  /* 0x0000000310099211 */ /* 0x001fe400000f0c11 */
[----:B------:R-:W-:-:S03]  /*197f0*/  ISETP.GE.AND P0, PT, R187, UR4, PT ;  /* 0x00000004bb007c0c */ /* 0x000fc6000bf06270 */
[----:B-----5:R0:W-:Y:S10]  /*19800*/  @!P1 ST.E.128 desc[UR42][R8.64], R36 ;  /* 0x0000002408009985 */ /* 0x0201f4000c101d2a */
[----:B------:R-:W-:Y:S05]  /*19810*/  @P0 BRA `(.L_x_8992) ;  /* 0x0000001800700947 */ /* 0x000fea0003800000 */
[----:B------:R-:W-:-:S04]  /*19820*/  LEA R14, P0, R187, R14, 0x1 ;  /* 0x0000000ebb0e7211 */ /* 0x000fc800078008ff */
[----:B------:R-:W-:-:S05]  /*19830*/  LEA.HI.X R15, R187, R3, R216, 0x1, P0 ;  /* 0x00000003bb0f7211 */ /* 0x000fca00000f0cd8 */
[----:B------:R3:W-:Y:S01]  /*19840*/  ST.E.128 desc[UR42][R14.64], R52 ;  /* 0x000000340e007985 */ /* 0x0007e2000c101d2a */
[----:B------:R-:W-:Y:S05]  /*19850*/  BRA `(.L_x_8992) ;  /* 0x0000001800607947 */ /* 0x000fea0003800000 */
.L_x_8981:
        /* <DEDUP_REMOVED lines=46> */
.L_x_9244:
        /* <DEDUP_REMOVED lines=10> */
[----:B------:R-:W-:Y:S02]  /*19be0*/  SHF.R.S32.HI R24, RZ, 0x1f, R231 ;  /* 0x0000001fff187819 */ /* 0x000fe400000114e7 */
[----:B------:R-:W-:Y:S01]  /*19bf0*/  SHF.R.S32.HI R30, RZ, 0x1f, R230 ;  /* 0x0000001fff1e7819 */ /* 0x000fe200000114e6 */
[----:B-1----:R-:W-:Y:S02]  /*19c00*/  @!P0 IMAD.MOV.U32 R15, RZ, RZ, R0 ;  /* 0x000000ffff0f8224 */ /* 0x002fe400078e0000 */
[----:B--2---:R-:W-:Y:S01]  /*19c10*/  @!P2 LEA R8, P4, R233, R14, 0x2 ;  /* 0x0000000ee908a211 */ /* 0x004fe200078810ff */
[----:B------:R-:W-:Y:S01]  /*19c20*/  @!P0 IMAD.WIDE R10, R197, 0x4, R14 ;  /* 0x00000004c50a8825 */ /* 0x000fe200078e020e */
[----:B------:R-:W-:Y:S02]  /*19c30*/  SHF.R.S32.HI R15, RZ, 0x1f, R226 ;  /* 0x0000001fff0f7819 */ /* 0x000fe400000114e2 */
[----:B------:R-:W-:Y:S02]  /*19c40*/  @!P2 LEA.HI.X R9, R233, R0, R12, 0x2, P4 ;  /* 0x00000000e909a211 */ /* 0x000fe400020f140c */
[----:B------:R1:W-:Y:S01]  /*19c50*/  @!P0 ST.E.64 desc[UR42][R10.64], R20 ;  /* 0x000000140a008985 */ /* 0x0003e2000c101b2a */
[----:B------:R-:W-:-:S02]  /*19c60*/  ISETP.GE.AND P0, PT, R230, UR4, PT ;  /* 0x00000004e6007c0c */ /* 0x000fc4000bf06270 */
[CC--:B------:R-:W-:Y:S01]  /*19c70*/  @!P3 LEA R12, P4, R232.reuse, R14.reuse, 0x2 ;  /* 0x0000000ee80cb211 */ /* 0x0c0fe200078810ff */
        /* <DEDUP_REMOVED lines=11> */
[C---:B-1----:R-:W-:Y:S02]  /*19d30*/  @!P2 LEA R10, P5, R229.reuse, R14, 0x2 ;  /* 0x0000000ee50aa211 */ /* 0x042fe400078a10ff */
[-C--:B------:R-:W-:Y:S02]  /*19d40*/  @!P0 LEA.HI.X R29, R230, R0.reuse, R30, 0x2, P3 ;  /* 0x00000000e61d8211 */ /* 0x080fe400018f141e */
[----:B------:R-:W-:Y:S02]  /*19d50*/  @!P2 LEA.HI.X R11, R229, R0, R24, 0x2, P5 ;  /* 0x00000000e50ba211 */ /* 0x000fe400028f1418 */
[----:B------:R-:W-:Y:S01]  /*19d60*/  ISETP.GE.AND P3, PT, R226, UR4, PT ;  /* 0x00000004e2007c0c */ /* 0x000fe2000bf66270 */
[----:B------:R-:W-:Y:S01]  /*19d70*/  @!P0 ST.E.64 desc[UR42][R28.64], R104 ;  /* 0x000000681c008985 */ /* 0x000fe2000c101b2a */
[----:B--2---:R-:W-:-:S02]  /*19d80*/  @!P4 LEA R8, P0, R228, R14, 0x2 ;  /* 0x0000000ee408c211 */ /* 0x004fc400078010ff */
[----:B------:R-:W-:Y:S01]  /*19d90*/  SHF.R.S32.HI R30, RZ, 0x1f, R228 ;  /* 0x0000001fff1e7819 */ /* 0x000fe200000114e4 */
[----:B------:R1:W-:Y:S01]  /*19da0*/  @!P2 ST.E.64 desc[UR42][R10.64], R108 ;  /* 0x0000006c0a00a985 */ /* 0x0003e2000c101b2a */
[----:B------:R-:W-:Y:S02]  /*19db0*/  SHF.R.S32.HI R24, RZ, 0x1f, R227 ;  /* 0x0000001fff187819 */ /* 0x000fe400000114e3 */
[----:B---3--:R-:W-:Y:S02]  /*19dc0*/  @!P1 LEA R12, P5, R227, R14, 0x2 ;  /* 0x0000000ee30c9211 */ /* 0x008fe400078a10ff */
[----:B------:R-:W-:Y:S02]  /*19dd0*/  ISETP.GE.AND P2, PT, R225, UR4, PT ;  /* 0x00000004e1007c0c */ /* 0x000fe4000bf46270 */
[----:B------:R-:W-:Y:S02]  /*19de0*/  @!P4 LEA.HI.X R9, R228, R0, R30, 0x2, P0 ;  /* 0x00000000e409c211 */ /* 0x000fe400000f141e */
[----:B------:R-:W-:-:S02]  /*19df0*/  ISETP.GE.AND P0, PT, R224, UR4, PT ;  /* 0x00000004e0007c0c */ /* 0x000fc4000bf06270 */
[----:B------:R-:W-:Y:S01]  /*19e00*/  @!P1 LEA.HI.X R13, R227, R0, R24, 0x2, P5 ;  /* 0x00000000e30d9211 */ /* 0x000fe200028f1418 */
[----:B------:R2:W-:Y:S01]  /*19e10*/  @!P4 ST.E.64 desc[UR42][R8.64], R112 ;  /* 0x000000700800c985 */ /* 0x0005e2000c101b2a */
[C---:B------:R-:W-:Y:S02]  /*19e20*/  @!P3 LEA R20, P5, R226.reuse, R14, 0x2 ;  /* 0x0000000ee214b211 */ /* 0x040fe400078a10ff */
[----:B------:R-:W-:Y:S01]  /*19e30*/  SHF.R.S32.HI R24, RZ, 0x1f, R225 ;  /* 0x0000001fff187819 */ /* 0x000fe200000114e1 */
[----:B------:R3:W-:Y:S01]  /*19e40*/  @!P1 ST.E.64 desc[UR42][R12.64], R116 ;  /* 0x000000740c009985 */ /* 0x0007e2000c101b2a */
[----:B------:R-:W-:Y:S02]  /*19e50*/  ISETP.GE.AND P1, PT, R223, UR4, PT ;  /* 0x00000004df007c0c */ /* 0x000fe4000bf26270 */
[----:B------:R-:W-:Y:S02]  /*19e60*/  @!P3 LEA.HI.X R21, R226, R0, R15, 0x2, P5 ;  /* 0x00000000e215b211 */ /* 0x000fe400028f140f */
[----:B----4-:R-:W-:-:S02]  /*19e70*/  @!P2 LEA R26, P4, R225, R14, 0x2 ;  /* 0x0000000ee11aa211 */ /* 0x010fc400078810ff */
[----:B-1----:R-:W-:Y:S01]  /*19e80*/  @!P0 LEA R10, P5, R224, R14, 0x2 ;  /* 0x0000000ee00a8211 */ /* 0x002fe200078a10ff */
[----:B------:R1:W-:Y:S01]  /*19e90*/  @!P3 ST.E.64 desc[UR42][R20.64], R120 ;  /* 0x000000781400b985 */ /* 0x0003e2000c101b2a */
[----:B------:R-:W-:Y:S02]  /*19ea0*/  SHF.R.S32.HI R15, RZ, 0x1f, R224 ;  /* 0x0000001fff0f7819 */ /* 0x000fe400000114e0 */
[-C--:B------:R-:W-:Y:S02]  /*19eb0*/  @!P2 LEA.HI.X R27, R225, R0.reuse, R24, 0x2, P4 ;  /* 0x00000000e11ba211 */ /* 0x080fe400020f1418 */
[----:B------:R-:W-:Y:S02]  /*19ec0*/  ISETP.GE.AND P3, PT, R222, UR4, PT ;  /* 0x00000004de007c0c */ /* 0x000fe4000bf66270 */
[----:B------:R-:W-:Y:S01]  /*19ed0*/  @!P0 LEA.HI.X R11, R224, R0, R15, 0x2, P5 ;  /* 0x00000000e00b8211 */ /* 0x000fe200028f140f */
[----:B------:R4:W-:Y:S01]  /*19ee0*/  @!P2 ST.E.64 desc[UR42][R26.64], R124 ;  /* 0x0000007c1a00a985 */ /* 0x0009e2000c101b2a */
[----:B------:R-:W-:-:S02]  /*19ef0*/  ISETP.GE.AND P4, PT, R221, UR4, PT ;  /* 0x00000004dd007c0c */ /* 0x000fc4000bf86270 */
[----:B------:R-:W-:Y:S01]  /*19f00*/  SHF.R.S32.HI R15, RZ, 0x1f, R223 ;  /* 0x0000001fff0f7819 */ /* 0x000fe200000114df */
[----:B------:R0:W-:Y:S01]  /*19f10*/  @!P0 ST.E.64 desc[UR42][R10.64], R128 ;  /* 0x000000800a008985 */ /* 0x0001e2000c101b2a */
[----:B--2---:R-:W-:Y:S02]  /*19f20*/  @!P1 LEA R8, P5, R223, R14, 0x2 ;  /* 0x0000000edf089211 */ /* 0x004fe400078a10ff */
[----:B------:R-:W-:Y:S02]  /*19f30*/  ISETP.GE.AND P2, PT, R220, UR4, PT ;  /* 0x00000004dc007c0c */ /* 0x000fe4000bf46270 */
[----:B------:R-:W-:Y:S02]  /*19f40*/  ISETP.GE.AND P0, PT, R219, UR4, PT ;  /* 0x00000004db007c0c */ /* 0x000fe4000bf06270 */
[----:B------:R-:W-:Y:S02]  /*19f50*/  @!P1 LEA.HI.X R9, R223, R0, R15, 0x2, P5 ;  /* 0x00000000df099211 */ /* 0x000fe400028f140f */
[----:B---3--:R-:W-:-:S02]  /*19f60*/  @!P3 LEA R12, P5, R222, R14, 0x2 ;  /* 0x0000000ede0cb211 */ /* 0x008fc400078a10ff */
[----:B------:R-:W-:Y:S01]  /*19f70*/  SHF.R.S32.HI R24, RZ, 0x1f, R222 ;  /* 0x0000001fff187819 */ /* 0x000fe200000114de */
[----:B------:R0:W-:Y:S01]  /*19f80*/  @!P1 ST.E.64 desc[UR42][R8.64], R132 ;  /* 0x0000008408009985 */ /* 0x0001e2000c101b2a */
[C---:B-1----:R-:W-:Y:S02]  /*19f90*/  @!P4 LEA R20, P1, R221.reuse, R14, 0x2 ;  /* 0x0000000edd14c211 */ /* 0x042fe400078210ff */
[----:B------:R-:W-:Y:S02]  /*19fa0*/  SHF.R.S32.HI R15, RZ, 0x1f, R221 ;  /* 0x0000001fff0f7819 */ /* 0x000fe400000114dd */
[----:B------:R-:W-:Y:S02]  /*19fb0*/  @!P3 LEA.HI.X R13, R222, R0, R24, 0x2, P5 ;  /* 0x00000000de0db211 */ /* 0x000fe400028f1418 */
[----:B------:R-:W-:Y:S02]  /*19fc0*/  SHF.R.S32.HI R24, RZ, 0x1f, R220 ;  /* 0x0000001fff187819 */ /* 0x000fe400000114dc */
[----:B----4-:R-:W-:Y:S01]  /*19fd0*/  @!P2 LEA R26, P5, R220, R14, 0x2 ;  /* 0x0000000edc1aa211 */ /* 0x010fe200078a10ff */
[----:B------:R0:W-:Y:S01]  /*19fe0*/  @!P3 ST.E.64 desc[UR42][R12.64], R136 ;  /* 0x000000880c00b985 */ /* 0x0001e2000c101b2a */
[----:B------:R-:W-:-:S02]  /*19ff0*/  @!P4 LEA.HI.X R21, R221, R0, R15, 0x2, P1 ;  /* 0x00000000dd15c211 */ /* 0x000fc400008f140f */
[C---:B------:R-:W-:Y:S02]  /*1a000*/  @!P0 LEA R14, P1, R219.reuse, R14, 0x2 ;  /* 0x0000000edb0e8211 */ /* 0x040fe400078210ff */
[-C--:B------:R-:W-:Y:S01]  /*1a010*/  @!P2 LEA.HI.X R27, R220, R0.reuse, R24, 0x2, P5 ;  /* 0x00000000dc1ba211 */ /* 0x080fe200028f1418 */
[----:B------:R0:W-:Y:S01]  /*1a020*/  @!P4 ST.E.64 desc[UR42][R20.64], R140 ;  /* 0x0000008c1400c985 */ /* 0x0001e2000c101b2a */
[----:B------:R-:W-:-:S03]  /*1a030*/  @!P0 LEA.HI.X R15, R219, R0, R237, 0x2, P1 ;  /* 0x00000000db0f8211 */ /* 0x000fc600008f14ed */
[----:B------:R0:W-:Y:S04]  /*1a040*/  @!P2 ST.E.64 desc[UR42][R26.64], R144 ;  /* 0x000000901a00a985 */ /* 0x0001e8000c101b2a */
[----:B------:R0:W-:Y:S02]  /*1a050*/  @!P0 ST.E.64 desc[UR42][R14.64], R148 ;  /* 0x000000940e008985 */ /* 0x0001e4000c101b2a */
.L_x_8995:
[----:B------:R-:W-:Y:S05]  /*1a060*/  BSYNC B1 ;  /* 0x0000000000017941 */ /* 0x000fea0003800000 */
.L_x_8994:
[----:B------:R-:W-:-:S03]  /*1a070*/  UMOV UR4, 0xffffffff ;  /* 0xffffffff00047882 */ /* 0x000fc60000000000 */
[----:B------:R-:W-:Y:S05]  /*1a080*/  BRA.DIV UR4, `(.L_x_8996) ;  /* 0x000000b204947947 */ /* 0x000fea000b800000 */
[----:B-1----:R1:W3:Y:S04]  /*1a090*/  SHFL.IDX PT, R0, R4, 0x1, 0x1c1f ;  /* 0x003c1f0004007f89 */ /* 0x0022e800000e0000 */
[----:B0-2---:R1:W0:Y:S02]  /*1a0a0*/  SHFL.IDX PT, R14, R3, 0x1, 0x1c1f ;  /* 0x003c1f00030e7f89 */ /* 0x00522400000e0000 */
.L_x_9248:
[----:B------:R-:W-:-:S13]  /*1a0b0*/  ISETP.GE.AND P0, PT, R25, R56, PT ;  /* 0x000000381900720c */ /* 0x000fda0003f06270 */
[----:B------:R-:W-:Y:S05]  /*1a0c0*/  @P0 BRA `(.L_x_8992) ;  /* 0x0000001000440947 */ /* 0x000fea0003800000 */
[----:B------:R-:W-:Y:S01]  /*1a0d0*/  ULDC UR4, c[0x0][0xac8] ;  /* 0x0002b20000047ab9 */ /* 0x000fe20000000800 */
[----:B-1----:R-:W-:Y:S02]  /*1a0e0*/  SHF.R.S32.HI R4, RZ, 0x1f, R233 ;  /* 0x0000001fff047819 */ /* 0x002fe400000114e9 */
[----:B------:R-:W-:Y:S02]  /*1a0f0*/  ISETP.GE.AND P2, PT, R197, UR4, PT ;  /* 0x00000004c5007c0c */ /* 0x000fe4000bf46270 */
[----:B------:R-:W-:Y:S02]  /*1a100*/  ISETP.GE.AND P3, PT, R233, UR4, PT ;  /* 0x00000004e9007c0c */ /* 0x000fe4000bf66270 */
[----:B------:R-:W-:Y:S02]  /*1a110*/  ISETP.GE.AND P1, PT, R232, UR4, PT ;  /* 0x00000004e8007c0c */ /* 0x000fe4000bf26270 */
[----:B------:R-:W-:Y:S02]  /*1a120*/  ISETP.GE.AND P0, PT, R231, UR4, PT ;  /* 0x00000004e7007c0c */ /* 0x000fe4000bf06270 */
[----:B------:R-:W-:-:S02]  /*1a130*/  SHF.R.S32.HI R3, RZ, 0x1f, R232 ;  /* 0x0000001fff037819 */ /* 0x000fc400000114e8 */
[----:B------:R-:W-:-:S03]  /*1a140*/  SHF.R.S32.HI R26, RZ, 0x1f, R222 ;  /* 0x0000001fff1a7819 */ /* 0x000fc600000114de */
[----:B---3--:R-:W-:Y:S02]  /*1a150*/  @!P2 IMAD.MOV.U32 R15, RZ, RZ, R0 ;  /* 0x000000ffff0fa224 */ /* 0x008fe400078e0000 */
[-C--:B0-----:R-:W-:Y:S01]  /*1a160*/  @!P3 LEA R10, P4, R233, R14.reuse, 0x2 ;  /* 0x0000000ee90ab211 */ /* 0x081fe200078810ff */
[----:B------:R-:W-:Y:S01]  /*1a170*/  @!P2 IMAD.WIDE R8, R197, 0x4, R14 ;  /* 0x00000004c508a825 */ /* 0x000fe200078e020e */
[----:B------:R-:W-:Y:S02]  /*1a180*/  @!P1 LEA R12, P5, R232, R14, 0x2 ;  /* 0x0000000ee80c9211 */ /* 0x000fe400078a10ff */
[-C--:B------:R-:W-:Y:S02]  /*1a190*/  @!P3 LEA.HI.X R11, R233, R0.reuse, R4, 0x2, P4 ;  /* 0x00000000e90bb211 */ /* 0x080fe400020f1404 */
[----:B------:R0:W-:Y:S01]  /*1a1a0*/  @!P2 ST.E.64 desc[UR42][R8.64], R90 ;  /* 0x0000005a0800a985 */ /* 0x0001e2000c101b2a */
[----:B------:R-:W-:Y:S02]  /*1a1b0*/  ISETP.GE.AND P2, PT, R230, UR4, PT ;  /* 0x00000004e6007c0c */ /* 0x000fe4000bf46270 */
[----:B------:R-:W-:Y:S01]  /*1a1c0*/  ISETP.GE.AND P4, PT, R229, UR4, PT ;  /* 0x00000004e5007c0c */ /* 0x000fe2000bf86270 */
[----:B------:R1:W-:Y:S01]  /*1a1d0*/  @!P3 ST.E.64 desc[UR42][R10.64], R94 ;  /* 0x0000005e0a00b985 */ /* 0x0003e2000c101b2a */
[----:B------:R-:W-:-:S02]  /*1a1e0*/  @!P1 LEA.HI.X R13, R232, R0, R3, 0x2, P5 ;  /* 0x00000000e80d9211 */ /* 0x000fc400028f1403 */
[CC--:B------:R-:W-:Y:S02]  /*1a1f0*/  @!P0 LEA R20, P5, R231.reuse, R14.reuse, 0x2 ;  /* 0x0000000ee7148211 */ /* 0x0c0fe400078a10ff */
[----:B------:R-:W-:Y:S01]  /*1a200*/  SHF.R.S32.HI R4, RZ, 0x1f, R231 ;  /* 0x0000001fff047819 */ /* 0x000fe200000114e7 */
[----:B------:R2:W-:Y:S01]  /*1a210*/  @!P1 ST.E.64 desc[UR42][R12.64], R98 ;  /* 0x000000620c009985 */ /* 0x0005e2000c101b2a */
[----:B------:R-:W-:Y:S02]  /*1a220*/  ISETP.GE.AND P3, PT, R228, UR4, PT ;  /* 0x00000004e4007c0c */ /* 0x000fe4000bf66270 */
[----:B------:R-:W-:Y:S02]  /*1a230*/  SHF.R.S32.HI R3, RZ, 0x1f, R230 ;  /* 0x0000001fff037819 */ /* 0x000fe400000114e6 */
[----:B------:R-:W-:Y:S02]  /*1a240*/  @!P2 LEA R24, P1, R230, R14, 0x2 ;  /* 0x0000000ee618a211 */ /* 0x000fe400078210ff */
[----:B------:R-:W-:-:S02]  /*1a250*/  @!P0 LEA.HI.X R21, R231, R0, R4, 0x2, P5 ;  /* 0x00000000e7158211 */ /* 0x000fc400028f1404 */
[----:B------:R-:W-:Y:S02]  /*1a260*/  @!P2 LEA.HI.X R25, R230, R0, R3, 0x2, P1 ;  /* 0x00000000e619a211 */ /* 0x000fe400008f1403 */
[----:B------:R-:W-:Y:S01]  /*1a270*/  ISETP.GE.AND P1, PT, R227, UR4, PT ;  /* 0x00000004e3007c0c */ /* 0x000fe2000bf26270 */
[----:B------:R3:W-:Y:S01]  /*1a280*/  @!P0 ST.E.64 desc[UR42][R20.64], R102 ;  /* 0x0000006614008985 */ /* 0x0007e2000c101b2a */
[-C--:B0-----:R-:W-:Y:S02]  /*1a290*/  @!P4 LEA R8, P0, R229, R14.reuse, 0x2 ;  /* 0x0000000ee508c211 */ /* 0x081fe400078010ff */
[----:B------:R-:W-:Y:S01]  /*1a2a0*/  SHF.R.S32.HI R4, RZ, 0x1f, R229 ;  /* 0x0000001fff047819 */ /* 0x000fe200000114e5 */
[----:B------:R0:W-:Y:S01]  /*1a2b0*/  @!P2 ST.E.64 desc[UR42][R24.64], R106 ;  /* 0x0000006a1800a985 */ /* 0x0001e2000c101b2a */
[----:B------:R-:W-:Y:S02]  /*1a2c0*/  SHF.R.S32.HI R3, RZ, 0x1f, R228 ;  /* 0x0000001fff037819 */ /* 0x000fe400000114e4 */
[----:B-1----:R-:W-:-:S02]  /*1a2d0*/  @!P3 LEA R10, P5, R228, R14, 0x2 ;  /* 0x0000000ee40ab211 */ /* 0x002fc400078a10ff */
[----:B------:R-:W-:Y:S02]  /*1a2e0*/  ISETP.GE.AND P2, PT, R226, UR4, PT ;  /* 0x00000004e2007c0c */ /* 0x000fe4000bf46270 */
[-C--:B------:R-:W-:Y:S02]  /*1a2f0*/  @!P4 LEA.HI.X R9, R229, R0.reuse, R4, 0x2, P0 ;  /* 0x00000000e509c211 */ /* 0x080fe400000f1404 */
[----:B------:R-:W-:Y:S02]  /*1a300*/  ISETP.GE.AND P0, PT, R225, UR4, PT ;  /* 0x00000004e1007c0c */ /* 0x000fe4000bf06270 */
[----:B------:R-:W-:Y:S01]  /*1a310*/  @!P3 LEA.HI.X R11, R228, R0, R3, 0x2, P5 ;  /* 0x00000000e40bb211 */ /* 0x000fe200028f1403 */
[----:B------:R1:W-:Y:S01]  /*1a320*/  @!P4 ST.E.64 desc[UR42][R8.64], R40 ;  /* 0x000000280800c985 */ /* 0x0003e2000c101b2a */
[----:B--2---:R-:W-:Y:S02]  /*1a330*/  @!P1 LEA R12, P5, R227, R14, 0x2 ;  /* 0x0000000ee30c9211 */ /* 0x004fe400078a10ff */
[----:B------:R-:W-:Y:S01]  /*1a340*/  SHF.R.S32.HI R3, RZ, 0x1f, R227 ;  /* 0x0000001fff037819 */ /* 0x000fe200000114e3 */
[----:B------:R2:W-:Y:S01]  /*1a350*/  @!P3 ST.E.64 desc[UR42][R10.64], R114 ;  /* 0x000000720a00b985 */ /* 0x0005e2000c101b2a */
[----:B------:R-:W-:-:S02]  /*1a360*/  ISETP.GE.AND P3, PT, R224, UR4, PT ;  /* 0x00000004e0007c0c */ /* 0x000fc4000bf66270 */
[----:B------:R-:W-:Y:S02]  /*1a370*/  @!P1 LEA.HI.X R13, R227, R0, R3, 0x2, P5 ;  /* 0x00000000e30d9211 */ /* 0x000fe400028f1403 */
[CC--:B---3--:R-:W-:Y:S02]  /*1a380*/  @!P2 LEA R20, P4, R226.reuse, R14.reuse, 0x2 ;  /* 0x0000000ee214a211 */ /* 0x0c8fe400078810ff */
[----:B------:R-:W-:Y:S01]  /*1a390*/  SHF.R.S32.HI R4, RZ, 0x1f, R226 ;  /* 0x0000001fff047819 */ /* 0x000fe200000114e2 */
[----:B------:R3:W-:Y:S01]  /*1a3a0*/  @!P1 ST.E.64 desc[UR42][R12.64], R118 ;  /* 0x000000760c009985 */ /* 0x0007e2000c101b2a */
[----:B0-----:R-:W-:Y:S02]  /*1a3b0*/  @!P0 LEA R24, P5, R225, R14, 0x2 ;  /* 0x0000000ee1188211 */ /* 0x001fe400078a10ff */
        /* <DEDUP_REMOVED lines=8> */
[----:B-1----:R-:W-:Y:S02]  /*1a440*/  @!P3 LEA R8, P5, R224, R14, 0x2 ;  /* 0x0000000ee008b211 */ /* 0x002fe400078a10ff */
[----:B------:R-:W-:-:S02]  /*1a450*/  ISETP.GE.AND P2, PT, R221, UR4, PT ;  /* 0x00000004dd007c0c */ /* 0x000fc4000bf46270 */
[----:B------:R-:W-:Y:S02]  /*1a460*/  ISETP.GE.AND P0, PT, R220, UR4, PT ;  /* 0x00000004dc007c0c */ /* 0x000fe4000bf06270 */
[----:B------:R-:W-:Y:S02]  /*1a470*/  @!P3 LEA.HI.X R9, R224, R0, R3, 0x2, P5 ;  /* 0x00000000e009b211 */ /* 0x000fe400028f1403 */
[----:B------:R-:W-:Y:S02]  /*1a480*/  SHF.R.S32.HI R3, RZ, 0x1f, R223 ;  /* 0x0000001fff037819 */ /* 0x000fe400000114df */
[CC--:B--2---:R-:W-:Y:S01]  /*1a490*/  @!P1 LEA R10, P5, R223.reuse, R14.reuse, 0x2 ;  /* 0x0000000edf0a9211 */ /* 0x0c4fe200078a10ff */
[----:B------:R4:W-:Y:S01]  /*1a4a0*/  @!P3 ST.E.64 desc[UR42][R8.64], R130 ;  /* 0x000000820800b985 */ /* 0x0009e2000c101b2a */
[----:B---3--:R-:W-:Y:S02]  /*1a4b0*/  @!P4 LEA R12, P3, R222, R14, 0x2 ;  /* 0x0000000ede0cc211 */ /* 0x008fe400078610ff */
[----:B------:R-:W-:-:S02]  /*1a4c0*/  @!P1 LEA.HI.X R11, R223, R0, R3, 0x2, P5 ;  /* 0x00000000df0b9211 */ /* 0x000fc400028f1403 */
[C---:B0-----:R-:W-:Y:S02]  /*1a4d0*/  @!P2 LEA R20, P5, R221.reuse, R14, 0x2 ;  /* 0x0000000edd14a211 */ /* 0x041fe400078a10ff */
[----:B------:R-:W-:Y:S01]  /*1a4e0*/  SHF.R.S32.HI R4, RZ, 0x1f, R221 ;  /* 0x0000001fff047819 */ /* 0x000fe200000114dd */
[----:B------:R4:W-:Y:S01]  /*1a4f0*/  @!P1 ST.E.64 desc[UR42][R10.64], R134 ;  /* 0x000000860a009985 */ /* 0x0009e2000c101b2a */
[----:B------:R-:W-:Y:S02]  /*1a500*/  @!P4 LEA.HI.X R13, R222, R0, R26, 0x2, P3 ;  /* 0x00000000de0dc211 */ /* 0x000fe400018f141a */
[----:B------:R-:W-:Y:S02]  /*1a510*/  SHF.R.S32.HI R3, RZ, 0x1f, R220 ;  /* 0x0000001fff037819 */ /* 0x000fe400000114dc */
[----:B------:R-:W-:Y:S01]  /*1a520*/  @!P0 LEA R26, P3, R220, R14, 0x2 ;  /* 0x0000000edc1a8211 */ /* 0x000fe200078610ff */
[----:B------:R4:W-:Y:S01]  /*1a530*/  @!P4 ST.E.64 desc[UR42][R12.64], R138 ;  /* 0x0000008a0c00c985 */ /* 0x0009e2000c101b2a */
[----:B------:R-:W-:-:S02]  /*1a540*/  @!P2 LEA.HI.X R21, R221, R0, R4, 0x2, P5 ;  /* 0x00000000dd15a211 */ /* 0x000fc400028f1404 */
        /* <DEDUP_REMOVED lines=9> */
.L_x_8979:
        /* <DEDUP_REMOVED lines=26> */
.L_x_8997:
        /* <DEDUP_REMOVED lines=26> */
[----:B------:R-:W-:-:S04]  /*1a920*/  IMAD.WIDE.U32 R24, R12, R209, RZ ;  /* 0x000000d10c187225 */ /* 0x000fc800078e00ff */
[----:B------:R-:W-:Y:S02]  /*1a930*/  IMAD R13, R12, R234, R13 ;  /* 0x000000ea0c0d7224 */ /* 0x000fe400078e020d */
[----:B-1----:R-:W-:Y:S01]  /*1a940*/  @P1 IMAD.HI.U32 R0, R31, R0, RZ ;  /* 0x000000001f001227 */ /* 0x002fe200078e00ff */
[----:B------:R-:W1:Y:S03]  /*1a950*/  @!P0 LDC R9, c[0x0][0xb54] ;  /* 0x0002d500ff098b82 */ /* 0x000e660000000800 */
[-C--:B----4-:R-:W-:Y:S02]  /*1a960*/  IMAD R29, R11, R206.reuse, RZ ;  /* 0x000000ce0b1d7224 */ /* 0x090fe400078e02ff */
[----:B------:R-:W-:Y:S01]  /*1a970*/  IMAD.WIDE.U32 R10, R10, R206, RZ ;  /* 0x000000ce0a0a7225 */ /* 0x000fe200078e00ff */
[----:B-----5:R-:W-:-:S03]  /*1a980*/  @P1 SHF.R.U32.HI R27, RZ, R35, R0 ;  /* 0x00000023ff1b1219 */ /* 0x020fc60000011600 */
        /* <DEDUP_REMOVED lines=10> */
[----:B0-----:R-:W-:Y:S01]  /*1aa30*/  IMAD R0, R21, R13, RZ ;  /* 0x0000000d15007224 */ /* 0x001fe200078e02ff */
[----:B------:R-:W-:-:S04]  /*1aa40*/  SHF.R.S32.HI R27, RZ, 0x1f, R27 ;  /* 0x0000001fff1b7819 */ /* 0x000fc8000001141b */
[----:B------:R-:W-:Y:S02]  /*1aa50*/  IADD3.X R11, R27, R4, R15, P0, P1 ;  /* 0x000000041b0b7210 */ /* 0x000fe400007e240f */
[----:B------:R-:W-:Y:S01]  /*1aa60*/  SHF.R.S32.HI R15, RZ, 0x1f, R13 ;  /* 0x0000001fff0f7819 */ /* 0x000fe2000001140d */
[----:B------:R-:W-:-:S04]  /*1aa70*/  IMAD.WIDE.U32 R10, R20, R13, R10 ;  /* 0x0000000d140a7225 */ /* 0x000fc800078e000a */
[----:B------:R-:W-:Y:S01]  /*1aa80*/  IMAD R15, R20, R15, R0 ;  /* 0x0000000f140f7224 */ /* 0x000fe200078e0200 */
[----:B--2---:R-:W-:-:S03]  /*1aa90*/  LEA R8, P0, R10, R8, 0x2 ;  /* 0x000000080a087211 */ /* 0x004fc600078010ff */
[----:B------:R-:W-:Y:S02]  /*1aaa0*/  IMAD.IADD R0, R11, 0x1, R15 ;  /* 0x000000010b007824 */ /* 0x000fe400078e020f */
[----:B------:R-:W-:-:S03]  /*1aab0*/  IMAD.MOV.U32 R11, RZ, RZ, -0x800000 ;  /* 0xff800000ff0b7424 */ /* 0x000fc600078e00ff */
[----:B-1----:R-:W-:-:S05]  /*1aac0*/  LEA.HI.X R9, R10, R9, R0, 0x2, P0 ;  /* 0x000000090a097211 */ /* 0x002fca00000f1400 */
[----:B------:R2:W-:Y:S02]  /*1aad0*/  STG.E desc[UR42][R8.64], R11 ;  /* 0x0000000b08007986 */ /* 0x0005e4000c10192a */
.L_x_8999:
[----:B------:R-:W-:Y:S05]  /*1aae0*/  BSYNC B1 ;  /* 0x0000000000017941 */ /* 0x000fea0003800000 */
.L_x_8998:
        /* <DEDUP_REMOVED lines=13> */
[----:B-1----:R-:W-:Y:S01]  /*1abc0*/  IMAD R4, R234, UR6, RZ ;  /* 0x00000006ea047c24 */ /* 0x002fe2000f8e02ff */
[----:B---3--:R-:W-:Y:S01]  /*1abd0*/  ISETP.NE.AND P0, PT, R21, 0x1, PT ;  /* 0x000000011500780c */ /* 0x008fe20003f05270 */
[----:B------:R-:W-:Y:S01]  /*1abe0*/  IMAD R9, R206, UR5, R9 ;  /* 0x00000005ce097c24 */ /* 0x000fe2000f8e0209 */
[----:B------:R-:W-:Y:S01]  /*1abf0*/  ULDC.64 UR4, c[0x0][0xae0] ;  /* 0x0002b80000047ab9 */ /* 0x000fe20000000a00 */
[----:B------:R-:W-:Y:S02]  /*1ac00*/  IMAD.IADD R190, R22, 0x1, R190 ;  /* 0x0000000116be7824 */ /* 0x000fe400078e02be */
[----:B------:R-:W-:-:S08]  /*1ac10*/  IMAD.WIDE.U32 R8, R209, UR6, R8 ;  /* 0x00000006d1087c25 */ /* 0x000fd0000f8e0008 */
[----:B------:R-:W1:Y:S08]  /*1ac20*/  @P0 LDC R13, c[0x0][0xbec] ;  /* 0x0002fb00ff0d0b82 */ /* 0x000e700000000800 */
[----:B------:R-:W2:Y:S01]  /*1ac30*/  @P0 LDC R15, c[0x0][0xbf0] ;  /* 0x0002fc00ff0f0b82 */ /* 0x000ea20000000800 */
[----:B-1----:R-:W-:-:S04]  /*1ac40*/  @P0 IMAD.HI.U32 R0, R10, R13, RZ ;  /* 0x0000000d0a000227 */ /* 0x002fc800078e00ff */
[----:B------:R-:W-:Y:S01]  /*1ac50*/  IMAD R13, R209, UR7, R4 ;  /* 0x00000007d10d7c24 */ /* 0x000fe2000f8e0204 */
[----:B--2---:R-:W-:-:S03]  /*1ac60*/  @P0 SHF.R.U32.HI R3, RZ, R15, R0 ;  /* 0x0000000fff030219 */ /* 0x004fc60000011600 */
        /* <DEDUP_REMOVED lines=19> */
[----:B------:R1:W2:Y:S04]  /*1ada0*/  SHFL.IDX PT, R3, R4, RZ, 0x181f ;  /* 0x00181fff04037589 */ /* 0x0002a800000e0000 */
[----:B------:R1:W3:Y:S02]  /*1adb0*/  SHFL.IDX PT, R14, R0, RZ, 0x181f ;  /* 0x00181fff000e7589 */ /* 0x0002e400000e0000 */
.L_x_9251:
[----:B------:R-:W-:Y:S01]  /*1adc0*/  IMAD R21, R26, R21, RZ ;  /* 0x000000151a157224 */ /* 0x000fe200078e02ff */
[----:B------:R-:W-:Y:S04]  /*1add0*/  BSSY B1, `(.L_x_9001) ;  /* 0x000000c000017945 */ /* 0x000fe80003800000 */
[----:B------:R-:W-:-:S13]  /*1ade0*/  ISETP.GE.AND P0, PT, R190, R21, PT ;  /* 0x00000015be00720c */ /* 0x000fda0003f06270 */
[----:B------:R-:W-:Y:S05]  /*1adf0*/  @P0 BRA `(.L_x_9002) ;  /* 0x0000000000240947 */ /* 0x000fea0003800000 */
[----:B------:R-:W-:Y:S02]  /*1ae00*/  ULDC UR4, c[0x0][0xac8] ;  /* 0x0002b20000047ab9 */ /* 0x000fe40000000800 */
        /* <DEDUP_REMOVED lines=8> */
.L_x_9002:
[----:B------:R-:W-:Y:S05]  /*1ae90*/  BSYNC B1 ;  /* 0x0000000000017941 */ /* 0x000fea0003800000 */
.L_x_9001:
[----:B------:R-:W-:-:S03]  /*1aea0*/  UMOV UR4, 0xffffffff ;  /* 0xffffffff00047882 */ /* 0x000fc60000000000 */
[----:B------:R-:W-:Y:S05]  /*1aeb0*/  BRA.DIV UR4, `(.L_x_9003) ;  /* 0x000000a604847947 */ /* 0x000fea000b800000 */
[----:B--2---:R2:W0:Y:S04]  /*1aec0*/  SHFL.IDX PT, R3, R4, 0x1, 0x181f ;  /* 0x00381f0004037f89 */ /* 0x00442800000e0000 */
[----:B---34-:R2:W3:Y:S02]  /*1aed0*/  SHFL.IDX PT, R14, R0, 0x1, 0x181f ;  /* 0x00381f00000e7f89 */ /* 0x0184e400000e0000 */
.L_x_9255:
[----:B------:R-:W-:Y:S01]  /*1aee0*/  VIADD R8, R190, 0x20 ;  /* 0x00000020be087836 */ /* 0x000fe20000000000 */
        /* <DEDUP_REMOVED lines=12> */
.L_x_9005:
[----:B------:R-:W-:Y:S05]  /*1afb0*/  BSYNC B1 ;  /* 0x0000000000017941 */ /* 0x000fea0003800000 */
.L_x_9004:
[----:B------:R-:W-:-:S03]  /*1afc0*/  UMOV UR4, 0xffffffff ;  /* 0xffffffff00047882 */ /* 0x000fc60000000000 */
[----:B------:R-:W-:Y:S05]  /*1afd0*/  BRA.DIV UR4, `(.L_x_9006) ;  /* 0x000000a604847947 */ /* 0x000fea000b800000 */
[----:B0-----:R0:W0:Y:S04]  /*1afe0*/  SHFL.IDX PT, R3, R4, 0x2, 0x181f ;  /* 0x00581f0004037f89 */ /* 0x00102800000e0000 */
[----:B---34-:R3:W4:Y:S02]  /*1aff0*/  SHFL.IDX PT, R14, R0, 0x2, 0x181f ;  /* 0x00581f00000e7f89 */ /* 0x01872400000e0000 */
.L_x_9259:
[----:B------:R-:W-:Y:S01]  /*1b000*/  VIADD R8, R190, 0x40 ;  /* 0x00000040be087836 */ /* 0x000fe20000000000 */
[----:B------:R-:W-:Y:S04]  /*1b010*/  BSSY B1, `(.L_x_9007) ;  /* 0x000000c000017945 */ /* 0x000fe80003800000 */
[----:B------:R-:W-:-:S13]  /*1b020*/  ISETP.GE.AND P0, PT, R8, R21, PT ;  /* 0x000000150800720c */ /* 0x000fda0003f06270 */
[----:B------:R-:W-:Y:S05]  /*1b030*/  @P0 BRA `(.L_x_9008) ;  /* 0x0000000000240947 */ /* 0x000fea0003800000 */
[----:B------:R-:W-:Y:S02]  /*1b040*/  ULDC UR4, c[0x0][0xac8] ;  /* 0x0002b20000047ab9 */ /* 0x000fe40000000800 */
        /* <DEDUP_REMOVED lines=8> */
.L_x_9008:
[----:B------:R-:W-:Y:S05]  /*1b0d0*/  BSYNC B1 ;  /* 0x0000000000017941 */ /* 0x000fea0003800000 */
.L_x_9007:
[----:B------:R-:W-:-:S03]  /*1b0e0*/  UMOV UR4, 0xffffffff ;  /* 0xffffffff00047882 */ /* 0x000fc60000000000 */
[----:B------:R-:W-:Y:S05]  /*1b0f0*/  BRA.DIV UR4, `(.L_x_9009) ;  /* 0x000000a604847947 */ /* 0x000fea000b800000 */
[----:B0-----:R0:W0:Y:S04]  /*1b100*/  SHFL.IDX PT, R3, R4, 0x3, 0x181f ;  /* 0x00781f0004037f89 */ /* 0x00102800000e0000 */
[----:B----4-:R4:W0:Y:S02]  /*1b110*/  SHFL.IDX PT, R14, R0, 0x3, 0x181f ;  /* 0x00781f00000e7f89 */ /* 0x01082400000e0000 */
.L_x_9263:
[----:B-1234-:R-:W-:-:S05]  /*1b120*/  VIADD R0, R190, 0x60 ;  /* 0x00000060be007836 */ /* 0x01efca0000000000 */
[----:B------:R-:W-:-:S13]  /*1b130*/  ISETP.GE.AND P0, PT, R0, R21, PT ;  /* 0x000000150000720c */ /* 0x000fda0003f06270 */
[----:B------:R-:W-:Y:S05]  /*1b140*/  @P0 BRA `(.L_x_8992) ;  /* 0x0000000000240947 */ /* 0x000fea0003800000 */
[----:B------:R-:W-:Y:S02]  /*1b150*/  ULDC UR4, c[0x0][0xac8] ;  /* 0x0002b20000047ab9 */ /* 0x000fe40000000800 */
        /* <DEDUP_REMOVED lines=8> */
.L_x_8992:
[----:B------:R-:W-:Y:S05]  /*1b1e0*/  BSYNC B0 ;  /* 0x0000000000007941 */ /* 0x000fea0003800000 */
.L_x_8978:
[----:B------:R-:W-:Y:S02]  /*1b1f0*/  ULDC UR4, c[0x0][0xc3c] ;  /* 0x00030f0000047ab9 */ /* 0x000fe40000000800 */
[----:B-1----:R-:W-:-:S13]  /*1b200*/  ISETP.GE.AND P0, PT, R7, UR4, PT ;  /* 0x0000000407007c0c */ /* 0x002fda000bf06270 */
[----:B------:R-:W-:Y:S05]  /*1b210*/  @!P0 BRA `(.L_x_9010) ;  /* 0xfffffe6000848947 */ /* 0x000fea000383ffff */
[----:B------:R-:W-:Y:S05]  /*1b220*/  BRA `(.L_x_8794) ;  /* 0x0000008400187947 */ /* 0x000fea0003800000 */
.L_x_8792:
        /* <DEDUP_REMOVED lines=20> */
.L_x_9011:
        /* <DEDUP_REMOVED lines=43> */
.L_x_9015:
        /* <DEDUP_REMOVED lines=39> */
.L_x_9013:
        /* <DEDUP_REMOVED lines=12> */
.L_x_9016:
        /* <DEDUP_REMOVED lines=63> */
.L_x_9017:
        /* <DEDUP_REMOVED lines=61> */
.L_x_9018:
[----:B01----:R-:W-:-:S05]  /*1c110*/  LOP3.LUT R3, RZ, R2, RZ, 0x33, !PT ;  /* 0x00000002ff037212 */ /* 0x003fca00078e33ff */
[----:B------:R-:W-:-:S05]  /*1c120*/  IMAD.IADD R2, R4, 0x1, R3 ;  /* 0x0000000104027824 */ /* 0x000fca00078e0203 */
[----:B------:R1:W-:Y:S01]  /*1c130*/  STL [R1+0x4], R2 ;  /* 0x0000040201007387 */ /* 0x0003e20000100800 */
[----:B------:R-:W-:Y:S05]  /*1c140*/  BRA `(.L_x_9019) ;  /* 0x0000000000107947 */ /* 0x000fea0003800000 */
.L_x_9014:
[----:B------:R-:W-:Y:S01]  /*1c150*/  IMAD.U32 R2, RZ, RZ, UR6 ;  /* 0x00000006ff027e24 */ /* 0x000fe2000f8e00ff */
[----:B------:R0:W-:Y:S04]  /*1c160*/  STL [R1+0x4], RZ ;  /* 0x000004ff01007387 */ /* 0x0001e80000100800 */
[----:B------:R0:W-:Y:S04]  /*1c170*/  STL [R1+0x8], RZ ;  /* 0x000008ff01007387 */ /* 0x0001e80000100800 */
[----:B------:R0:W-:Y:S02]  /*1c180*/  STL [R1], R2 ;  /* 0x0000000201007387 */ /* 0x0001e40000100800 */
.L_x_9019:
        /* <DEDUP_REMOVED lines=10> */
.L_x_9012:
        /* <DEDUP_REMOVED lines=8> */
[----:B------:R-:W3:Y:S01]  /*1c2b0*/  LDL.LU R4, [R1+0x10] ;  /* 0x0000100001047983 */ /* 0x000ee20000300800 */
        /* <DEDUP_REMOVED lines=38> */
.L_x_9163:
[----:B--2---:R-:W2:Y:S01]  /*1c520*/  LDL R0, [R1+0xc] ;  /* 0x00000c0001007983 */ /* 0x004ea20000100800 */
        /* <DEDUP_REMOVED lines=17> */
[----:B0-----:R0:W-:Y:S01]  /*1c640*/  STL [R1+0x38], R4 ;  /* 0x0000380401007387 */ /* 0x0011e20000100800 */
        /* <DEDUP_REMOVED lines=47> */
.L_x_9021:
        /* <DEDUP_REMOVED lines=18> */
.L_x_9022:
[----:B------:R-:W-:Y:S05]  /*1ca60*/  @!P2 BRA `(.L_x_9023) ;  /* 0x00000000000ca947 */ /* 0x000fea0003800000 */
[----:B------:R-:W2:Y:S04]  /*1ca70*/  LDG.E R8, desc[UR42][R6.64] ;  /* 0x0000002a06087981 */ /* 0x000ea8000c1e1900 */
[----:B------:R-:W2:Y:S02]  /*1ca80*/  LDG.E R6, desc[UR42][R6.64+0x4] ;  /* 0x0000042a06067981 */ /* 0x000ea4000c1e1900 */
[----:B--2---:R-:W-:-:S07]  /*1ca90*/  IMAD.IADD R8, R6, 0x1, -R8 ;  /* 0x0000000106087824 */ /* 0x004fce00078e0a08 */
.L_x_9023:
[----:B-1----:R-:W2:Y:S01]  /*1caa0*/  @P0 LDG.E R2, desc[UR42][R4.64] ;  /* 0x0000002a04020981 */ /* 0x002ea2000c1e1900 */
        /* <DEDUP_REMOVED lines=14> */
[----:B-1----:R-:W-:-:S05]  /*1cb90*/  @P1 IMAD.HI.U32 R0, R2, R3, RZ ;  /* 0x0000000302001227 */ /* 0x002fca00078e00ff */
[----:B----4-:R-:W-:Y:S01]  /*1cba0*/  @P1 SHF.R.U32.HI R2, RZ, R5, R0 ;  /* 0x00000005ff021219 */ /* 0x010fe20000011600 */
[----:B------:R-:W-:-:S05]  /*1cbb0*/  IMAD.IADD R0, R7, 0x1, R9 ;  /* 0x0000000107007824 */ /* 0x000fca00078e0209 */
[C---:B------:R-:W-:Y:S01]  /*1cbc0*/  IADD3 R21, R0.reuse, 0x80, -R13 ;  /* 0x0000008000157810 */ /* 0x040fe20007ffe80d */
[----:B------:R-:W-:-:S04]  /*1cbd0*/  VIADD R3, R0, 0x7f ;  /* 0x0000007f00037836 */ /* 0x000fc80000000000 */
        /* <DEDUP_REMOVED lines=40> */
.L_x_9025:
[----:B------:R-:W-:Y:S05]  /*1ce60*/  BSYNC B0 ;  /* 0x0000000000007941 */ /* 0x000fea0003800000 */
.L_x_9024:
[----:B------:R-:W-:Y:S01]  /*1ce70*/  IMAD R2, R11, R0, RZ ;  /* 0x000000000b027224 */ /* 0x000fe200078e02ff */
[----:B------:R-:W-:Y:S01]  /*1ce80*/  BSSY B0, `(.L_x_9026) ;  /* 0x000011e000007945 */ /* 0x000fe20003800000 */
[----:B------:R-:W-:-:S03]  /*1ce90*/  PLOP3.LUT P5, PT, PT, PT, PT, 0x80, 0x0 ;  /* 0x000000000000781c */ /* 0x000fc60003faf070 */
[C---:B------:R-:W-:Y:S01]  /*1cea0*/  VIADDMNMX R0, R2.reuse, R0, R6, PT ;  /* 0x0000000002007246 */ /* 0x040fe20003800106 */
[----:B------:R-:W-:-:S04]  /*1ceb0*/  IMAD R2, R2, 0x80, -R7 ;  /* 0x0000008002027824 */ /* 0x000fc800078e0a07 */
[----:B------:R-:W-:Y:S01]  /*1cec0*/  IMAD R0, R0, 0x80, -R7 ;  /* 0x0000008000007824 */ /* 0x000fe200078e0a07 */
[----:B------:R-:W-:-:S04]  /*1ced0*/  VIMNMX R2, RZ, R2, !PT ;  /* 0x00000002ff027248 */ /* 0x000fc80007fe0100 */
[----:B------:R-:W-:-:S04]  /*1cee0*/  VIMNMX R9, R0, R9, PT ;  /* 0x0000000900097248 */ /* 0x000fc80003fe0100 */
[----:B------:R-:W-:-:S13]  /*1cef0*/  ISETP.GT.AND P1, PT, R9, R2, PT ;  /* 0x000000020900720c */ /* 0x000fda0003f24270 */
[----:B------:R-:W-:Y:S01]  /*1cf00*/  @P1 VIADD R0, R9, 0x7f ;  /* 0x0000007f09001836 */ /* 0x000fe20000000000 */
[----:B------:R-:W-:-:S04]  /*1cf10*/  SHF.R.U32.HI R9, RZ, 0x7, R2 ;  /* 0x00000007ff097819 */ /* 0x000fc80000011602 */
[----:B------:R-:W-:Y:S01]  /*1cf20*/  @P1 SHF.R.S32.HI R2, RZ, 0x1f, R0 ;  /* 0x0000001fff021819 */ /* 0x000fe20000011400 */
[----:B------:R-:W-:-:S03]  /*1cf30*/  IMAD.MOV.U32 R6, RZ, RZ, R9 ;  /* 0x000000ffff067224 */ /* 0x000fc600078e0009 */
[----:B------:R-:W-:-:S04]  /*1cf40*/  @P1 LEA.HI R0, R2, R0, RZ, 0x7 ;  /* 0x0000000002001211 */ /* 0x000fc800078f38ff */
[----:B------:R-:W-:-:S04]  /*1cf50*/  @P1 SHF.R.S32.HI R6, RZ, 0x7, R0 ;  /* 0x00000007ff061819 */ /* 0x000fc80000011400 */
        /* <DEDUP_REMOVED lines=9> */
.L_x_9266:
[----:B-1----:R-:W-:Y:S02]  /*1cff0*/  ISETP.NE.AND P0, PT, R14, RZ, PT ;  /* 0x000000ff0e00720c */ /* 0x002fe40003f05270 */
[----:B------:R-:W-:-:S11]  /*1d000*/  PLOP3.LUT P1, PT, PT, PT, PT, 0x8, 0x0 ;  /* 0x000000000000781c */ /* 0x000fd60003f2e170 */
[----:B------:R-:W-:Y:S05]  /*1d010*/  @P0 BRA `(.L_x_9029) ;  /* 0x00000000000c0947 */ /* 0x000fea0003800000 */
[----:B------:R-:W-:-:S03]  /*1d020*/  UMOV UR4, 0xffffffff ;  /* 0xffffffff00047882 */ /* 0x000fc60000000000 */
[----:B------:R-:W-:Y:S05]  /*1d030*/  BRA.DIV UR4, `(.L_x_9030) ;  /* 0x0000008a04307947 */ /* 0x000fea000b800000 */
[----:B------:R-:W-:-:S13]  /*1d040*/  ELECT P1, URZ, PT ;  /* 0x00000000003f782f */ /* 0x000fda0003820000 */
.L_x_9029:
        /* <DEDUP_REMOVED lines=9> */
.L_x_9269:
[----:B------:R-:W-:Y:S05]  /*1d0e0*/  BSYNC B1 ;  /* 0x0000000000017941 */ /* 0x000fea0003800000 */
.L_x_9031:
        /* <DEDUP_REMOVED lines=12> */
.L_x_9270:
[----:B------:R-:W-:Y:S05]  /*1d1b0*/  BSYNC B2 ;  /* 0x0000000000027941 */ /* 0x000fea0003800000 */
.L_x_9035:
        /* <DEDUP_REMOVED lines=8> */
.L_x_9038:
[----:B------:R-:W-:Y:S05]  /*1d240*/  BSYNC B2 ;  /* 0x0000000000027941 */ /* 0x000fea0003800000 */
.L_x_9037:
        /* <DEDUP_REMOVED lines=11> */
[----:B------:R-:W-:Y:S02]  /*1d300*/  IMAD.SHL.U32 R11, R2, 0x4000, RZ ;  /* 0x00004000020b7824 */ /* 0x000fe400078e00ff */
[----:B------:R-:W-:Y:S02]  /*1d310*/  VIADD R2, R5, 0x28890 ;  /* 0x0002889005027836 */ /* 0x000fe40000000000 */
[----:B------:R-:W-:-:S07]  /*1d320*/  VIADD R4, R7, 0x18400 ;  /* 0x0001840007047836 */ /* 0x000fce0000000000 */
.L_x_9039:
        /* <DEDUP_REMOVED lines=16> */
.L_x_9040:
        /* <DEDUP_REMOVED lines=13> */
.L_x_9271:
[----:B------:R-:W-:Y:S05]  /*1d500*/  BSYNC B2 ;  /* 0x0000000000027941 */ /* 0x000fea0003800000 */
.L_x_9041:
        /* <DEDUP_REMOVED lines=10> */
.L_x_9044:
[----:B------:R-:W-:Y:S05]  /*1d5b0*/  BSYNC B2 ;  /* 0x0000000000027941 */ /* 0x000fea0003800000 */
.L_x_9043:
        /* <DEDUP_REMOVED lines=9> */
.L_x_9045:
        /* <DEDUP_REMOVED lines=15> */
.L_x_9046:
        /* <DEDUP_REMOVED lines=10> */
.L_x_9034:
[----:B------:R-:W-:Y:S05]  /*1d7e0*/  BSYNC B1 ;  /* 0x0000000000017941 */ /* 0x000fea0003800000 */
.L_x_9033:
        /* <DEDUP_REMOVED lines=13> */
.L_x_9061:
        /* <DEDUP_REMOVED lines=13> */
.L_x_9272:
[----:B------:R-:W-:Y:S05]  /*1d990*/  BSYNC B2 ;  /* 0x0000000000027941 */ /* 0x000fea0003800000 */
.L_x_9049:
        /* <DEDUP_REMOVED lines=8> */
.L_x_9052:
[----:B------:R-:W-:Y:S05]  /*1da20*/  BSYNC B2 ;  /* 0x0000000000027941 */ /* 0x000fea0003800000 */
.L_x_9051:
        /* <DEDUP_REMOVED lines=12> */
.L_x_9053:
        /* <DEDUP_REMOVED lines=16> */
.L_x_9054:
        /* <DEDUP_REMOVED lines=13> */
.L_x_9273:
[----:B------:R-:W-:Y:S05]  /*1dcc0*/  BSYNC B2 ;  /* 0x0000000000027941 */ /* 0x000fea0003800000 */
.L_x_9055:
        /* <DEDUP_REMOVED lines=10> */
.L_x_9058:
[----:B------:R-:W-:Y:S05]  /*1dd70*/  BSYNC B2 ;  /* 0x0000000000027941 */ /* 0x000fea0003800000 */
.L_x_9057:
        /* <DEDUP_REMOVED lines=8> */
.L_x_9059:
        /* <DEDUP_REMOVED lines=15> */
.L_x_9060:
        /* <DEDUP_REMOVED lines=10> */
.L_x_9048:
[----:B------:R-:W-:Y:S05]  /*1df90*/  BSYNC B1 ;  /* 0x0000000000017941 */ /* 0x000fea0003800000 */
.L_x_9047:
        /* <DEDUP_REMOVED lines=12> */
.L_x_9027:
[----:B------:R-:W-:Y:S05]  /*1e060*/  BSYNC B0 ;  /* 0x0000000000007941 */ /* 0x000fea0003800000 */
.L_x_9026:
        /* <DEDUP_REMOVED lines=49> */
.L_x_9063:
[----:B------:R-:W-:Y:S05]  /*1e380*/  BSYNC B0 ;  /* 0x0000000000007941 */ /* 0x000fea0003800000 */
.L_x_9062:
        /* <DEDUP_REMOVED lines=25> */
[----:B------:R4:W-:Y:S01]  /*1e520*/  STL [R1], R0 ;  /* 0x0000000001007387 */ /* 0x0009e20000100800 */
[----:B------:R-:W-:Y:S05]  /*1e530*/  BRA `(.L_x_9066) ;  /* 0x0000003800f47947 */ /* 0x000fea0003800000 */
.L_x_9065:
        /* <DEDUP_REMOVED lines=20> */
.L_x_9068:
[----:B------:R-:W-:Y:S05]  /*1e680*/  BSYNC B6 ;  /* 0x0000000000067941 */ /* 0x000fea0003800000 */
.L_x_9067:
        /* <DEDUP_REMOVED lines=20> */
.L_x_9071:
        /* <DEDUP_REMOVED lines=15> */
.L_x_9070:
[----:B------:R-:W-:Y:S05]  /*1e8c0*/  BSYNC B6 ;  /* 0x0000000000067941 */ /* 0x000fea0003800000 */
.L_x_9069:
        /* <DEDUP_REMOVED lines=25> */
.L_x_9276:
        /* <DEDUP_REMOVED lines=11> */
.L_x_9279:
        /* <DEDUP_REMOVED lines=24> */
.L_x_9075:
[----:B-1----:R-:W2:Y:S01]  /*1ec90*/  LDL R2, [R1+0x18] ;  /* 0x0000180001027983 */ /* 0x002ea20000100800 */
[----:B0-----:R-:W-:Y:S01]  /*1eca0*/  IMAD R0, R19, 0x8, R18 ;  /* 0x0000000813007824 */ /* 0x001fe200078e0212 */
[----:B--2---:R-:W-:-:S04]  /*1ecb0*/  SHF.L.U32 R2, R2, 0x1f, RZ ;  /* 0x0000001f02027819 */ /* 0x004fc800000006ff */
[----:B------:R-:W0:Y:S02]  /*1ecc0*/  SYNCS.PHASECHK.TRANS64.TRYWAIT P0, [R0+URZ+0x28840], R2 ;  /* 0x02884002000075a7 */ /* 0x000e24000800017f */
[----:B0-----:R-:W-:Y:S05]  /*1ecd0*/  @!P0 BRA `(.L_x_9076) ;  /* 0x0000006c00e48947 */ /* 0x001fea0003800000 */
.L_x_9280:
        /* <DEDUP_REMOVED lines=10> */
.L_x_9077:
        /* <DEDUP_REMOVED lines=19> */
[----:B--2---:R-:W-:Y:S02]  /*1eeb0*/  R2UR UR11, R4 ;  /* 0x00000000040b72ca */ /* 0x004fe400000e0000 */
[----:B---3--:R-:W-:-:S13]  /*1eec0*/  R2UR UR5, R2 ;  /* 0x00000000020572ca */ /* 0x008fda00000e0000 */
[----:B------:R-:W-:Y:S02]  /*1eed0*/  ULEA UR11, UR11, UR5, 0x7 ;  /* 0x000000050b0b7291 */ /* 0x000fe4000f8e383f */
[----:B------:R-:W-:-:S09]  /*1eee0*/  UIADD3.X UR5, URZ, UR39, URZ, UP0, !UPT ;  /* 0x000000273f057290 */ /* 0x000fd200087fe43f */
[----:B------:R0:W-:Y:S02]  /*1eef0*/  UTMALDG.4D [UR8], [UR4], desc[UR6] ;  /* 0x00000608040075b4 */ /* 0x0001e40008019000 */
[----:B0-----:R-:W-:Y:S01]  /*1ef00*/  UMOV UR8, UR14 ;  /* 0x0000000e00087c82 */ /* 0x001fe20008000000 */
[----:B------:R-:W-:Y:S02]  /*1ef10*/  UMOV UR10, UR15 ;  /* 0x0000000f000a7c82 */ /* 0x000fe40008000000 */
[----:B------:R1:W-:Y:S02]  /*1ef20*/  UTMALDG.4D [UR8], [UR4], desc[UR6] ;  /* 0x00000608040075b4 */ /* 0x0003e40008019000 */
[----:B-1----:R-:W-:Y:S01]  /*1ef30*/  NOP ;  /* 0x0000000000007918 */ /* 0x002fe20000000000 */
.L_x_9073:
        /* <DEDUP_REMOVED lines=40> */
.L_x_9079:
[----:B------:R-:W-:Y:S05]  /*1f1c0*/  BSYNC B6 ;  /* 0x0000000000067941 */ /* 0x000fea0003800000 */
.L_x_9078:
[----:B0-----:R-:W2:Y:S01]  /*1f1d0*/  LDL.LU R0, [R1+0x4c] ;  /* 0x00004c0001007983 */ /* 0x001ea20000300800 */
[----:B------:R-:W-:Y:S01]  /*1f1e0*/  ULDC.64 UR4, c[0x0][0x2d8] ;  /* 0x0000b60000047ab9 */ /* 0x000fe20000000a00 */
[----:B------:R-:W0:Y:S02]  /*1f1f0*/  LDC R7, c[0x0][0x448] ;  /* 0x00011200ff077b82 */ /* 0x000e240000000800 */
[----:B------:R-:W3:Y:S04]  /*1f200*/  LDL.LU R4, [R1+0x3c] ;  /* 0x00003c0001047983 */ /* 0x000ee80000300800 */
[----:B------:R-:W3:Y:S04]  /*1f210*/  LDL.LU.64 R2, [R1+0x58] ;  /* 0x0000580001027983 */ /* 0x000ee80000300a00 */
[----:B------:R-:W4:Y:S04]  /*1f220*/  LDL.LU R5, [R1+0x38] ;  /* 0x0000380001057983 */ /* 0x000f280000300800 */
[----:B------:R-:W4:Y:S01]  /*1f230*/  LDL R10, [R1+0x4] ;  /* 0x00000400010a7983 */ /* 0x000f220000100800 */
[----:B------:R-:W1:Y:S01]  /*1f240*/  S2R R8, SR_TID.X ;  /* 0x0000000000087919 */ /* 0x000e620000002100 */
[----:B------:R-:W1:Y:S01]  /*1f250*/  S2R R9, SR_TID.X ;  /* 0x0000000000097919 */ /* 0x000e620000002100 */
[----:B0-----:R-:W-:-:S13]  /*1f260*/  ISETP.NE.AND P0, PT, R7, 0x1, PT ;  /* 0x000000010700780c */ /* 0x001fda0003f05270 */
[----:B------:R-:W0:Y:S01]  /*1f270*/  @P0 LDC R6, c[0x0][0x450] ;  /* 0x00011400ff060b82 */ /* 0x000e220000000800 */
[----:B-1----:R-:W-:Y:S02]  /*1f280*/  IMAD.SHL.U32 R8, R8, 0x8, RZ ;  /* 0x0000000808087824 */ /* 0x002fe400078e00ff */
[----:B------:R-:W-:-:S03]  /*1f290*/  IMAD.SHL.U32 R9, R9, 0x8, RZ ;  /* 0x0000000809097824 */ /* 0x000fc600078e00ff */
[----:B------:R-:W-:-:S04]  /*1f2a0*/  LOP3.LUT R8, R8, 0x38, RZ, 0xc0, !PT ;  /* 0x0000003808087812 */ /* 0x000fc800078ec0ff */
        /* <DEDUP_REMOVED lines=47> */
[----:B------:R-:W-:-:S05]  /*1f5a0*/  SHF.R.U32.HI R11, RZ, 0x3, R11 ;  /* 0x00000003ff0b7819 */ /* 0x000fca000001160b */
[----:B------:R-:W-:-:S04]  /*1f5b0*/  IMAD R0, R10, 0x80, R11 ;  /* 0x000000800a007824 */ /* 0x000fc800078e020b */
[----:B------:R-:W-:Y:S02]  /*1f5c0*/  VIADD R5, R0, 0x10 ;  /* 0x0000001000057836 */ /* 0x000fe40000000000 */
[----:B--2---:R-:W-:Y:S02]  /*1f5d0*/  IMAD R2, R6, R7, RZ ;  /* 0x0000000706027224 */ /* 0x004fe400078e02ff */
[----:B------:R-:W1:Y:S04]  /*1f5e0*/  SHFL.IDX PT, R7, R4, RZ, 0x181f ;  /* 0x00181fff04077589 */ /* 0x000e6800000e0000 */
[----:B------:R-:W2:Y:S01]  /*1f5f0*/  SHFL.IDX PT, R6, R3, RZ, 0x181f ;  /* 0x00181fff03067589 */ /* 0x000ea200000e0000 */
        /* <DEDUP_REMOVED lines=70> */
.L_x_9297:
[----:B------:R-:W-:Y:S01]  /*1fa60*/  VIADD R0, R0, 0x70 ;  /* 0x0000007000007836 */ /* 0x000fe20000000000 */
[----:B------:R-:W-:Y:S04]  /*1fa70*/  BSSY B0, `(.L_x_9081) ;  /* 0x000000a000007945 */ /* 0x000fe80003800000 */
[----:B------:R-:W-:-:S13]  /*1fa80*/  ISETP.GE.AND P2, PT, R0, R2, PT ;  /* 0x000000020000720c */ /* 0x000fda0003f46270 */
[----:B------:R-:W-:Y:S05]  /*1fa90*/  @P2 BRA `(.L_x_9082) ;  /* 0x00000000001c2947 */ /* 0x000fea0003800000 */
[----:B---3--:R-:W-:-:S05]  /*1faa0*/  LEA R2, P2, R9, R3, 0x1 ;  /* 0x0000000309027211 */ /* 0x008fca00078408ff */
[----:B-12---:R-:W-:-:S05]  /*1fab0*/  IMAD.X R3, RZ, RZ, R5, P2 ;  /* 0x000000ffff037224 */ /* 0x006fca00010e0605 */
[----:B------:R-:W-:Y:S01]  /*1fac0*/  @!PT LDS RZ, [RZ] ;  /* 0x00000000fffff984 */ /* 0x000fe20000000800 */
[----:B------:R-:W-:Y:S01]  /*1fad0*/  @!PT LDS RZ, [RZ] ;  /* 0x00000000fffff984 */ /* 0x000fe20000000800 */
[----:B------:R-:W-:Y:S01]  /*1fae0*/  @!PT LDS RZ, [RZ] ;  /* 0x00000000fffff984 */ /* 0x000fe20000000800 */
[----:B------:R4:W-:Y:S04]  /*1faf0*/  LDGSTS.E.BYPASS.LTC128B.128 [R8+0x13c00], desc[UR42][R2.64], !P0 ;  /* 0x13c0000002087fae */ /* 0x0009e8000c101d6a */
[----:B------:R4:W-:Y:S02]  /*1fb00*/  LDGSTS.E.BYPASS.LTC128B.128 [R8+0x17c00], desc[UR42][R2.64+0x80], !P1 ;  /* 0x17c0008002087fae */ /* 0x0009e4000c901d6a */
.L_x_9082:
[----:B------:R-:W-:Y:S05]  /*1fb10*/  BSYNC B0 ;  /* 0x0000000000007941 */ /* 0x000fea0003800000 */
.L_x_9081:
[----:B------:R-:W-:Y:S01]  /*1fb20*/  NOP ;  /* 0x0000000000007918 */ /* 0x000fe20000000000 */
[----:B------:R-:W-:-:S13]  /*1fb30*/  PLOP3.LUT P0, PT, PT, PT, PT, 0x80, 0x0 ;  /* 0x000000000000781c */ /* 0x000fda0003f0f070 */
.L_x_9083:
        /* <DEDUP_REMOVED lines=18> */
.L_x_9298:
[----:B------:R-:W-:Y:S05]  /*1fc60*/  BSYNC B0 ;  /* 0x0000000000007941 */ /* 0x000fea0003800000 */
.L_x_9084:
        /* <DEDUP_REMOVED lines=8> */
[----:B------:R-:W4:Y:S01]  /*1fcf0*/  LDL.LU R4, [R1+0x40] ;  /* 0x0000400001047983 */ /* 0x000f220000300800 */
[----:B------:R-:W-:Y:S01]  /*1fd00*/  BSSY B2, `(.L_x_9088) ;  /* 0x00000a8000027945 */ /* 0x000fe20003800000 */
[----:B---3--:R-:W-:-:S04]  /*1fd10*/  VIADD R2, R2, 0x1 ;  /* 0x0000000102027836 */ /* 0x008fc80000000000 */
[----:B--2---:R-:W-:-:S05]  /*1fd20*/  IMAD R2, R2, R5, RZ ;  /* 0x0000000502027224 */ /* 0x004fca00078e02ff */
        /* <DEDUP_REMOVED lines=42> */
.L_x_9092:
[----:B------:R-:W-:Y:S01]  /*1ffd0*/  IMAD R3, R7, 0x8, R18 ;  /* 0x0000000807037824 */ /* 0x000fe200078e0212 */
[----:B------:R-:W-:Y:S01]  /*1ffe0*/  SHF.L.U32 R2, R10, 0x1f, RZ ;  /* 0x0000001f0a027819 */ /* 0x000fe200000006ff */
[----:B------:R-:W-:Y:S03]  /*1fff0*/  BSSY B3, `(.L_x_9093) ;  /* 0x0000003000037945 */ /* 0x000fe60003800000 */
[----:B------:R-:W2:Y:S02]  /*20000*/  SYNCS.PHASECHK.TRANS64.TRYWAIT P0, [R3+URZ+0x28840], R2 ;  /* 0x02884002030075a7 */ /* 0x000ea4000800017f */
[----:B--2---:R-:W-:Y:S05]  /*20010*/  @!P0 BRA `(.L_x_9094) ;  /* 0x0000006400f48947 */ /* 0x004fea0003800000 */
.L_x_9299:
[----:B------:R-:W-:Y:S05]  /*20020*/  BSYNC B3 ;  /* 0x0000000000037941 */ /* 0x000fea0003800000 */
.L_x_9093:
        /* <DEDUP_REMOVED lines=11> */
.L_x_9096:
[----:B------:R-:W-:Y:S05]  /*200e0*/  BSYNC B3 ;  /* 0x0000000000037941 */ /* 0x000fea0003800000 */
.L_x_9095:
        /* <DEDUP_REMOVED lines=12> */
.L_x_9097:
        /* <DEDUP_REMOVED lines=16> */
.L_x_9098:
        /* <DEDUP_REMOVED lines=16> */
.L_x_9300:
[----:B------:R-:W-:Y:S05]  /*203b0*/  BSYNC B3 ;  /* 0x0000000000037941 */ /* 0x000fea0003800000 */
.L_x_9099:
        /* <DEDUP_REMOVED lines=10> */
.L_x_9101:
[----:B------:R-:W2:Y:S01]  /*20460*/  LDL R3, [R1+0x10] ;  /* 0x0000100001037983 */ /* 0x000ea20000100800 */
[----:B------:R-:W-:Y:S01]  /*20470*/  BSSY B3, `(.L_x_9102) ;  /* 0x0000004000037945 */ /* 0x000fe20003800000 */
[----:B--2---:R-:W-:-:S13]  /*20480*/  LOP3.LUT P0, RZ, R3, 0x8, RZ, 0xc0, !PT ;  /* 0x0000000803ff7812 */ /* 0x004fda000780c0ff */
[----:B------:R-:W-:Y:S05]  /*20490*/  @P0 BRA `(.L_x_9103) ;  /* 0x0000000000040947 */ /* 0x000fea0003800000 */
[----:B------:R-:W-:Y:S01]  /*204a0*/  BPT.TRAP 0x1 ;  /* 0x000000040000795c */ /* 0x000fe20000300000 */
.L_x_9103:
[----:B------:R-:W-:Y:S05]  /*204b0*/  BSYNC B3 ;  /* 0x0000000000037941 */ /* 0x000fea0003800000 */
.L_x_9102:
        /* <DEDUP_REMOVED lines=12> */
.L_x_9104:
        /* <DEDUP_REMOVED lines=15> */
.L_x_9105:
        /* <DEDUP_REMOVED lines=12> */
.L_x_9091:
[----:B------:R-:W-:Y:S05]  /*20730*/  BSYNC B1 ;  /* 0x0000000000017941 */ /* 0x000fea0003800000 */
.L_x_9090:
[----:B-1----:R-:W2:Y:S01]  /*20740*/  LDL.LU R0, [R1+0x44] ;  /* 0x0000440001007983 */ /* 0x002ea20000300800 */
[----:B------:R-:W-:-:S03]  /*20750*/  IMAD.MOV.U32 R19, RZ, RZ, R7 ;  /* 0x000000ffff137224 */ /* 0x000fc600078e0007 */
[----:B------:R1:W-:Y:S02]  /*20760*/  STL [R1+0x18], R10 ;  /* 0x0000180a01007387 */ /* 0x0003e40000100800 */
[----:B-12---:R-:W-:-:S07]  /*20770*/  VIADD R0, R0, 0xfffffffd ;  /* 0xfffffffd00007836 */ /* 0x006fce0000000000 */
.L_x_9089:
[----:B------:R-:W-:Y:S05]  /*20780*/  BSYNC B2 ;  /* 0x0000000000027941 */ /* 0x000fea0003800000 */
.L_x_9088:
[----:B------:R-:W-:Y:S01]  /*20790*/  VIADD R9, R9, 0xfffffffe ;  /* 0xfffffffe09097836 */ /* 0x000fe20000000000 */
[----:B------:R-:W-:-:S04]  /*207a0*/  LOP3.LUT R6, RZ, R6, RZ, 0x33, !PT ;  /* 0x00000006ff067212 */ /* 0x000fc800078e33ff */
[----:B------:R-:W-:-:S13]  /*207b0*/  ISETP.NE.AND P0, PT, R9, R6, PT ;  /* 0x000000060900720c */ /* 0x000fda0003f05270 */
[----:B------:R-:W-:Y:S05]  /*207c0*/  @!P0 BRA `(.L_x_9087) ;  /* 0x0000001000e08947 */ /* 0x000fea0003800000 */
[----:B------:R-:W-:-:S07]  /*207d0*/  IMAD.MOV.U32 R8, RZ, RZ, R17 ;  /* 0x000000ffff087224 */ /* 0x000fce00078e0011 */
.L_x_9138:
[----:B--2---:R-:W2:Y:S04]  /*207e0*/  LDL R3, [R1+0x10] ;  /* 0x0000100001037983 */ /* 0x004ea80000100800 */
        /* <DEDUP_REMOVED lines=34> */
.L_x_9108:
[----:B------:R-:W-:Y:S01]  /*20a10*/  IMAD R3, R4, 0x8, R18 ;  /* 0x0000000804037824 */ /* 0x000fe200078e0212 */
[----:B------:R-:W-:Y:S01]  /*20a20*/  SHF.L.U32 R2, R5, 0x1f, RZ ;  /* 0x0000001f05027819 */ /* 0x000fe200000006ff */
[----:B------:R-:W-:Y:S03]  /*20a30*/  BSSY B2, `(.L_x_9109) ;  /* 0x0000003000027945 */ /* 0x000fe60003800000 */
[----:B------:R-:W2:Y:S02]  /*20a40*/  SYNCS.PHASECHK.TRANS64.TRYWAIT P0, [R3+URZ+0x28840], R2 ;  /* 0x02884002030075a7 */ /* 0x000ea4000800017f */
[----:B--2---:R-:W-:Y:S05]  /*20a50*/  @!P0 BRA `(.L_x_9110) ;  /* 0x0000005c008c8947 */ /* 0x004fea0003800000 */
.L_x_9301:
[----:B------:R-:W-:Y:S05]  /*20a60*/  BSYNC B2 ;  /* 0x0000000000027941 */ /* 0x000fea0003800000 */
.L_x_9109:
[----:B------:R-:W3:Y:S01]  /*20a70*/  S2R R7, SR_TID.X ;  /* 0x0000000000077919 */ /* 0x000ee20000002100 */
[----:B------:R-:W-:Y:S01]  /*20a80*/  BSSY B2, `(.L_x_9111) ;  /* 0x000000a000027945 */ /* 0x000fe20003800000 */
[----:B---3--:R-:W-:-:S04]  /*20a90*/  LOP3.LUT R7, R7, 0x7f, RZ, 0xc0, !PT ;  /* 0x0000007f07077812 */ /* 0x008fc800078ec0ff */
[----:B------:R-:W-:-:S13]  /*20aa0*/  ISETP.NE.AND P0, PT, R7, RZ, PT ;  /* 0x000000ff0700720c */ /* 0x000fda0003f05270 */
[----:B------:R-:W-:Y:S05]  /*20ab0*/  @P0 BRA `(.L_x_9112) ;  /* 0x0000000000180947 */ /* 0x000fea0003800000 */
[----:B------:R-:W3:Y:S01]  /*20ac0*/  LDL R7, [R1+0x10] ;  /* 0x0000100001077983 */ /* 0x000ee20000100800 */
[----:B--2---:R-:W-:-:S04]  /*20ad0*/  IMAD.MOV.U32 R2, RZ, RZ, 0x8000 ;  /* 0x00008000ff027424 */ /* 0x004fc800078e00ff */
[----:B------:R4:W-:Y:S01]  /*20ae0*/  SYNCS.ARRIVE.TRANS64 RZ, [R3+URZ+0x28830], R2 ;  /* 0x0288300203ff79a7 */ /* 0x0009e2000800003f */
[----:B---3--:R-:W-:-:S13]  /*20af0*/  LOP3.LUT P1, RZ, R7, 0x1, RZ, 0xc0, !PT ;  /* 0x0000000107ff7812 */ /* 0x008fda000782c0ff */
[----:B----4-:R-:W-:Y:S05]  /*20b00*/  @!P1 BRA `(.L_x_9112) ;  /* 0x0000000000049947 */ /* 0x010fea0003800000 */
[----:B------:R-:W-:Y:S01]  /*20b10*/  BPT.TRAP 0x1 ;  /* 0x000000040000795c */ /* 0x000fe20000300000 */
.L_x_9112:
[----:B------:R-:W-:Y:S05]  /*20b20*/  BSYNC B2 ;  /* 0x0000000000027941 */ /* 0x000fea0003800000 */
.L_x_9111:
        /* <DEDUP_REMOVED lines=12> */
.L_x_9113:
        /* <DEDUP_REMOVED lines=16> */
.L_x_9114:
        /* <DEDUP_REMOVED lines=16> */
.L_x_9302:
[----:B------:R-:W-:Y:S05]  /*20df0*/  BSYNC B2 ;  /* 0x0000000000027941 */ /* 0x000fea0003800000 */
.L_x_9115:
        /* <DEDUP_REMOVED lines=10> */
.L_x_9117:
[----:B------:R-:W2:Y:S01]  /*20ea0*/  LDL R3, [R1+0x10] ;  /* 0x0000100001037983 */ /* 0x000ea20000100800 */
[----:B------:R-:W-:Y:S01]  /*20eb0*/  BSSY B2, `(.L_x_9118) ;  /* 0x0000004000027945 */ /* 0x000fe20003800000 */
[----:B--2---:R-:W-:-:S13]  /*20ec0*/  LOP3.LUT P0, RZ, R3, 0x8, RZ, 0xc0, !PT ;  /* 0x0000000803ff7812 */ /* 0x004fda000780c0ff */
[----:B------:R-:W-:Y:S05]  /*20ed0*/  @P0 BRA `(.L_x_9119) ;  /* 0x0000000000040947 */ /* 0x000fea0003800000 */
[----:B------:R-:W-:Y:S01]  /*20ee0*/  BPT.TRAP 0x1 ;  /* 0x000000040000795c */ /* 0x000fe20000300000 */
.L_x_9119:
[----:B------:R-:W-:Y:S05]  /*20ef0*/  BSYNC B2 ;  /* 0x0000000000027941 */ /* 0x000fea0003800000 */
.L_x_9118:
        /* <DEDUP_REMOVED lines=12> */
.L_x_9120:
        /* <DEDUP_REMOVED lines=15> */
.L_x_9121:
        /* <DEDUP_REMOVED lines=12> */
.L_x_9107:
[----:B------:R-:W-:Y:S05]  /*21170*/  BSYNC B1 ;  /* 0x0000000000017941 */ /* 0x000fea0003800000 */
.L_x_9106:
[----:B------:R-:W2:Y:S01]  /*21180*/  LDL R2, [R1+0x10] ;  /* 0x0000100001027983 */ /* 0x000ea20000100800 */
        /* <DEDUP_REMOVED lines=34> */
.L_x_9124:
[----:B------:R-:W-:Y:S01]  /*213b0*/  IMAD R2, R19, 0x8, R18 ;  /* 0x0000000813027824 */ /* 0x000fe200078e0212 */
[----:B------:R-:W-:Y:S01]  /*213c0*/  SHF.L.U32 R3, R10, 0x1f, RZ ;  /* 0x0000001f0a037819 */ /* 0x000fe200000006ff */
[----:B------:R-:W-:Y:S03]  /*213d0*/  BSSY B2, `(.L_x_9125) ;  /* 0x0000003000027945 */ /* 0x000fe60003800000 */
[----:B------:R-:W3:Y:S02]  /*213e0*/  SYNCS.PHASECHK.TRANS64.TRYWAIT P0, [R2+URZ+0x28840], R3 ;  /* 0x02884003020075a7 */ /* 0x000ee4000800017f */
[----:B---3--:R-:W-:Y:S05]  /*213f0*/  @!P0 BRA `(.L_x_9126) ;  /* 0x00000054004c8947 */ /* 0x008fea0003800000 */
.L_x_9303:
[----:B------:R-:W-:Y:S05]  /*21400*/  BSYNC B2 ;  /* 0x0000000000027941 */ /* 0x000fea0003800000 */
.L_x_9125:
[----:B--2---:R-:W2:Y:S01]  /*21410*/  S2R R9, SR_TID.X ;  /* 0x0000000000097919 */ /* 0x004ea20000002100 */
[----:B------:R-:W-:Y:S01]  /*21420*/  BSSY B2, `(.L_x_9127) ;  /* 0x000000a000027945 */ /* 0x000fe20003800000 */
[----:B--2---:R-:W-:-:S04]  /*21430*/  LOP3.LUT R9, R9, 0x7f, RZ, 0xc0, !PT ;  /* 0x0000007f09097812 */ /* 0x004fc800078ec0ff */
[----:B------:R-:W-:-:S13]  /*21440*/  ISETP.NE.AND P0, PT, R9, RZ, PT ;  /* 0x000000ff0900720c */ /* 0x000fda0003f05270 */
[----:B------:R-:W-:Y:S05]  /*21450*/  @P0 BRA `(.L_x_9128) ;  /* 0x0000000000180947 */ /* 0x000fea0003800000 */
[----:B------:R-:W2:Y:S01]  /*21460*/  LDL R9, [R1+0x10] ;  /* 0x0000100001097983 */ /* 0x000ea20000100800 */
[----:B---3--:R-:W-:-:S04]  /*21470*/  IMAD.MOV.U32 R3, RZ, RZ, 0x8000 ;  /* 0x00008000ff037424 */ /* 0x008fc800078e00ff */
[----:B------:R4:W-:Y:S01]  /*21480*/  SYNCS.ARRIVE.TRANS64 RZ, [R2+URZ+0x28830], R3 ;  /* 0x0288300302ff79a7 */ /* 0x0009e2000800003f */
[----:B--2---:R-:W-:-:S13]  /*21490*/  LOP3.LUT P1, RZ, R9, 0x1, RZ, 0xc0, !PT ;  /* 0x0000000109ff7812 */ /* 0x004fda000782c0ff */
[----:B----4-:R-:W-:Y:S05]  /*214a0*/  @!P1 BRA `(.L_x_9128) ;  /* 0x0000000000049947 */ /* 0x010fea0003800000 */
[----:B------:R-:W-:Y:S01]  /*214b0*/  BPT.TRAP 0x1 ;  /* 0x000000040000795c */ /* 0x000fe20000300000 */
.L_x_9128:
[----:B------:R-:W-:Y:S05]  /*214c0*/  BSYNC B2 ;  /* 0x0000000000027941 */ /* 0x000fea0003800000 */
.L_x_9127:
        /* <DEDUP_REMOVED lines=12> */
.L_x_9129:
        /* <DEDUP_REMOVED lines=16> */
.L_x_9130:
        /* <DEDUP_REMOVED lines=15> */
.L_x_9304:
[----:B------:R-:W-:Y:S05]  /*21780*/  BSYNC B2 ;  /* 0x0000000000027941 */ /* 0x000fea0003800000 */
.L_x_9131:
        /* <DEDUP_REMOVED lines=10> */
.L_x_9133:
[----:B------:R-:W2:Y:S01]  /*21830*/  LDL R3, [R1+0x10] ;  /* 0x0000100001037983 */ /* 0x000ea20000100800 */
[----:B------:R-:W-:Y:S01]  /*21840*/  BSSY B2, `(.L_x_9134) ;  /* 0x0000004000027945 */ /* 0x000fe20003800000 */
[----:B--2---:R-:W-:-:S13]  /*21850*/  LOP3.LUT P0, RZ, R3, 0x8, RZ, 0xc0, !PT ;  /* 0x0000000803ff7812 */ /* 0x004fda000780c0ff */
[----:B------:R-:W-:Y:S05]  /*21860*/  @P0 BRA `(.L_x_9135) ;  /* 0x0000000000040947 */ /* 0x000fea0003800000 */
[----:B------:R-:W-:Y:S01]  /*21870*/  BPT.TRAP 0x1 ;  /* 0x000000040000795c */ /* 0x000fe20000300000 */
.L_x_9135:
[----:B------:R-:W-:Y:S05]  /*21880*/  BSYNC B2 ;  /* 0x0000000000027941 */ /* 0x000fea0003800000 */
.L_x_9134:
        /* <DEDUP_REMOVED lines=12> */
.L_x_9136:
        /* <DEDUP_REMOVED lines=15> */
.L_x_9137:
        /* <DEDUP_REMOVED lines=12> */
.L_x_9123:
[----:B------:R-:W-:Y:S05]  /*21b00*/  BSYNC B1 ;  /* 0x0000000000017941 */ /* 0x000fea0003800000 */
.L_x_9122:
[----:B------:R-:W3:Y:S01]  /*21b10*/  LDL R2, [R1+0x30] ;  /* 0x0000300001027983 */ /* 0x000ee20000100800 */
[----:B------:R-:W-:Y:S01]  /*21b20*/  VIADD R0, R0, 0xfffffffe ;  /* 0xfffffffe00007836 */ /* 0x000fe20000000000 */
[----:B---3--:R-:W-:-:S13]  /*21b30*/  ISETP.GT.AND P0, PT, R6, R2, PT ;  /* 0x000000020600720c */ /* 0x008fda0003f04270 */
[----:B------:R-:W-:Y:S05]  /*21b40*/  @P0 BRA `(.L_x_9138) ;  /* 0xffffffec00240947 */ /* 0x000fea000383ffff */
.L_x_9087:
[----:B------:R-:W-:Y:S05]  /*21b50*/  BSYNC B0 ;  /* 0x0000000000007941 */ /* 0x000fea0003800000 */
.L_x_9086:
        /* <DEDUP_REMOVED lines=18> */
.L_x_9140:
[----:B------:R-:W-:Y:S05]  /*21c80*/  BSYNC B0 ;  /* 0x0000000000007941 */ /* 0x000fea0003800000 */
.L_x_9139:
        /* <DEDUP_REMOVED lines=10> */
.L_x_9305:
[----:B------:R-:W-:Y:S05]  /*21d30*/  BSYNC B1 ;  /* 0x0000000000017941 */ /* 0x000fea0003800000 */
.L_x_9143:
        /* <DEDUP_REMOVED lines=10> */
.L_x_9145:
[----:B------:R-:W3:Y:S01]  /*21de0*/  LDL R2, [R1+0x10] ;  /* 0x0000100001027983 */ /* 0x000ee20000100800 */
[----:B------:R-:W-:Y:S01]  /*21df0*/  BSSY B1, `(.L_x_9146) ;  /* 0x0000004000017945 */ /* 0x000fe20003800000 */
[----:B---3--:R-:W-:-:S13]  /*21e00*/  LOP3.LUT P0, RZ, R2, 0x8, RZ, 0xc0, !PT ;  /* 0x0000000802ff7812 */ /* 0x008fda000780c0ff */
[----:B------:R-:W-:Y:S05]  /*21e10*/  @P0 BRA `(.L_x_9147) ;  /* 0x0000000000040947 */ /* 0x000fea0003800000 */
[----:B------:R-:W-:Y:S01]  /*21e20*/  BPT.TRAP 0x1 ;  /* 0x000000040000795c */ /* 0x000fe20000300000 */
.L_x_9147:
[----:B------:R-:W-:Y:S05]  /*21e30*/  BSYNC B1 ;  /* 0x0000000000017941 */ /* 0x000fea0003800000 */
.L_x_9146:
        /* <DEDUP_REMOVED lines=12> */
.L_x_9148:
        /* <DEDUP_REMOVED lines=15> */
.L_x_9149:
        /* <DEDUP_REMOVED lines=10> */
.L_x_9142:
[----:B------:R-:W-:Y:S05]  /*22090*/  BSYNC B0 ;  /* 0x0000000000007941 */ /* 0x000fea0003800000 */
.L_x_9141:
[----:B------:R-:W3:Y:S01]  /*220a0*/  LDL.LU R4, [R1+0x18] ;  /* 0x0000180001047983 */ /* 0x000ee20000300800 */
[----:B------:R-:W-:-:S05]  /*220b0*/  VIADD R19, R19, 0x1 ;  /* 0x0000000113137836 */ /* 0x000fca0000000000 */
[----:B------:R-:W-:-:S04]  /*220c0*/  ISETP.NE.AND P0, PT, R19, 0x2, PT ;  /* 0x000000021300780c */ /* 0x000fc80003f05270 */
[----:B------:R-:W-:Y:S02]  /*220d0*/  SEL R0, RZ, 0x1, P0 ;  /* 0x00000001ff007807 */ /* 0x000fe40000000000 */
[----:B------:R-:W-:Y:S02]  /*220e0*/  SEL R19, R19, RZ, P0 ;  /* 0x000000ff13137207 */ /* 0x000fe40000000000 */
[----:B---3--:R-:W-:-:S05]  /*220f0*/  LOP3.LUT R4, R4, R0, RZ, 0x3c, !PT ;  /* 0x0000000004047212 */ /* 0x008fca00078e3cff */
[----:B------:R3:W-:Y:S02]  /*22100*/  STL [R1+0x18], R4 ;  /* 0x0000180401007387 */ /* 0x0007e40000100800 */
.L_x_9066:
[----:B------:R-:W-:Y:S05]  /*22110*/  BSYNC B7 ;  /* 0x0000000000077941 */ /* 0x000fea0003800000 */
.L_x_9064:
[----:B-1----:R-:W5:Y:S02]  /*22120*/  LDL R10, [R1+0x10] ;  /* 0x00001000010a7983 */ /* 0x002f640000100800 */
[----:B-----5:R-:W-:-:S13]  /*22130*/  LOP3.LUT P0, RZ, R10, 0x10, RZ, 0xc0, !PT ;  /* 0x000000100aff7812 */ /* 0x020fda000780c0ff */
[----:B------:R-:W-:Y:S05]  /*22140*/  @!P0 BRA `(.L_x_9150) ;  /* 0x00000000002c8947 */ /* 0x000fea0003800000 */
[----:B------:R-:W-:Y:S05]  /*22150*/  WARPSYNC.ALL ;  /* 0x0000000000007948 */ /* 0x000fea0003800000 */
[----:B------:R-:W1:Y:S08]  /*22160*/  S2UR UR5, SR_CgaCtaId ;  /* 0x00000000000579c3 */ /* 0x000e700000008800 */
[----:B------:R-:W-:Y:S06]  /*22170*/  BAR.SYNC.DEFER_BLOCKING 0x5, 0x180 ;  /* 0x0146000000007b1d */ /* 0x000fec0000010000 */
[----:B------:R-:W-:-:S02]  /*22180*/  UMOV UR4, 0x400 ;  /* 0x0000040000047882 */ /* 0x000fc40000000000 */
[----:B-1----:R-:W-:-:S06]  /*22190*/  ULEA UR4, UR5, UR4, 0x18 ;  /* 0x0000000405047291 */ /* 0x002fcc000f8ec03f */
[----:B------:R-:W-:-:S05]  /*221a0*/  IMAD.U32 R18, RZ, RZ, UR4 ;  /* 0x00000004ff127e24 */ /* 0x000fca000f8e00ff */
[----:B--23--:R-:W1:Y:S04]  /*221b0*/  LDS.128 R4, [R18+0x288d0] ;  /* 0x0288d00012047984 */ /* 0x00ce680000000c00 */
[----:B-1----:R1:W-:Y:S04]  /*221c0*/  STL.64 [R1], R4 ;  /* 0x0000000401007387 */ /* 0x0023e80000100a00 */
[----:B------:R1:W-:Y:S01]  /*221d0*/  STL.64 [R1+0x8], R6 ;  /* 0x0000080601007387 */ /* 0x0003e20000100a00 */
[----:B------:R-:W-:Y:S06]  /*221e0*/  BAR.ARV 0x4, 0x180 ;  /* 0x0106000000007b1d */ /* 0x000fec0000002000 */
[----:B------:R-:W-:Y:S05]  /*221f0*/  BRA `(.L_x_9151) ;  /* 0x0000001000307947 */ /* 0x000fea0003800000 */
.L_x_9150:
        /* <DEDUP_REMOVED lines=11> */
[----:B------:R-:W1:Y:S08]  /*222b0*/  @!P0 LDC.64 R2, c[0x0][0xc80] ;  /* 0x00032000ff028b82 */ /* 0x000e700000000a00 */
[----:B--2---:R-:W2:Y:S01]  /*222c0*/  @!P0 LDC.64 R6, c[0x0][0xc78] ;  /* 0x00031e00ff068b82 */ /* 0x004ea20000000a00 */
[----:B-1----:R-:W-:-:S05]  /*222d0*/  @!P0 IMAD.WIDE R2, R0, 0x4, R2 ;  /* 0x0000000400028825 */ /* 0x002fca00078e0202 */
[----:B------:R2:W4:Y:S02]  /*222e0*/  @!P0 LDG.E R8, desc[UR42][R2.64] ;  /* 0x0000002a02088981 */ /* 0x000524000c1e1900 */
[----:B--2---:R-:W-:-:S06]  /*222f0*/  @!P0 IMAD.WIDE R2, R0, 0x4, R6 ;  /* 0x0000000400028825 */ /* 0x004fcc00078e0206 */
[----:B------:R-:W2:Y:S01]  /*22300*/  @!P0 LDG.E R2, desc[UR42][R2.64] ;  /* 0x0000002a02028981 */ /* 0x000ea2000c1e1900 */
[----:B---3--:R-:W-:Y:S01]  /*22310*/  IMAD.MOV.U32 R4, RZ, RZ, RZ ;  /* 0x000000ffff047224 */ /* 0x008fe200078e00ff */
[C---:B------:R-:W-:Y:S01]  /*22320*/  ISETP.GE.U32.AND P1, PT, R16.reuse, 0x4, PT ;  /* 0x000000041000780c */ /* 0x040fe20003f26070 */
[----:B------:R-:W-:Y:S01]  /*22330*/  IMAD.MOV.U32 R6, RZ, RZ, RZ ;  /* 0x000000ffff067224 */ /* 0x000fe200078e00ff */
[C---:B------:R-:W-:Y:S01]  /*22340*/  ISETP.GE.U32.AND P2, PT, R16.reuse, 0x8, PT ;  /* 0x000000081000780c */ /* 0x040fe20003f46070 */
[----:B------:R-:W-:Y:S01]  /*22350*/  SHFL.IDX PT, R0, R10, 0x1, 0x1f ;  /* 0x00201f000a007f89 */ /* 0x000fe200000e0000 */
[C---:B------:R-:W-:Y:S01]  /*22360*/  ISETP.GE.U32.AND P3, PT, R16.reuse, 0x10, PT ;  /* 0x000000101000780c */ /* 0x040fe20003f66070 */
[----:B----4-:R-:W-:Y:S02]  /*22370*/  @!P0 IMAD.MOV.U32 R4, RZ, RZ, R8 ;  /* 0x000000ffff048224 */ /* 0x010fe400078e0008 */
[----:B------:R-:W-:Y:S02]  /*22380*/  IMAD.MOV.U32 R8, RZ, RZ, RZ ;  /* 0x000000ffff087224 */ /* 0x000fe400078e00ff */
[----:B--2---:R-:W-:Y:S01]  /*22390*/  @!P0 IMAD.MOV.U32 R6, RZ, RZ, R2 ;  /* 0x000000ffff068224 */ /* 0x004fe200078e0002 */
        /* <DEDUP_REMOVED lines=19> */
.L_x_9315:
[----:B------:R-:W-:Y:S02]  /*224d0*/  ULDC UR4, c[0x0][0xc38] ;  /* 0x00030e0000047ab9 */ /* 0x000fe40000000800 */
[----:B------:R-:W-:-:S04]  /*224e0*/  IMAD.U32 R2, RZ, RZ, UR4 ;  /* 0x00000004ff027e24 */ /* 0x000fc8000f8e00ff */
[----:B--2---:R-:W-:-:S04]  /*224f0*/  IMAD R9, R9, R2, RZ ;  /* 0x0000000209097224 */ /* 0x004fc800078e02ff */
[----:B------:R-:W-:-:S05]  /*22500*/  IMAD.IADD R0, R0, 0x1, R9 ;  /* 0x0000000100007824 */ /* 0x000fca00078e0209 */
[----:B------:R-:W-:-:S13]  /*22510*/  ISETP.GT.AND P4, PT, R0, R5, PT ;  /* 0x000000050000720c */ /* 0x000fda0003f84270 */
[----:B------:R-:W-:Y:S05]  /*22520*/  @P4 BRA `(.L_x_9153) ;  /* 0x0000000000b04947 */ /* 0x000fea0003800000 */
.L_x_9156:
[----:B------:R-:W2:Y:S01]  /*22530*/  LDL.LU R2, [R1+0xc] ;  /* 0x00000c0001027983 */ /* 0x000ea20000300800 */
[----:B------:R-:W3:Y:S01]  /*22540*/  LDC R3, c[0x0][0xc3c] ;  /* 0x00030f00ff037b82 */ /* 0x000ee20000000800 */
[----:B--2---:R-:W-:-:S05]  /*22550*/  VIADD R2, R2, 0x1f ;  /* 0x0000001f02027836 */ /* 0x004fca0000000000 */
[----:B---3--:R-:W-:-:S13]  /*22560*/  ISETP.GE.AND P4, PT, R2, R3, PT ;  /* 0x000000030200720c */ /* 0x008fda0003f86270 */
[----:B------:R-:W-:Y:S05]  /*22570*/  @P4 BRA `(.L_x_9154) ;  /* 0x0000000800ec4947 */ /* 0x000fea0003800000 */
[----:B------:R-:W2:Y:S04]  /*22580*/  LDL R4, [R1+0x2c] ;  /* 0x00002c0001047983 */ /* 0x000ea80000100800 */
        /* <DEDUP_REMOVED lines=14> */
[----:B------:R-:W2:Y:S02]  /*22670*/  LDL R3, [R1+0x10] ;  /* 0x0000100001037983 */ /* 0x000ea40000100800 */
        /* <DEDUP_REMOVED lines=17> */
.L_x_9323:
[----:B------:R-:W-:Y:S02]  /*22790*/  ULDC UR4, c[0x0][0xc38] ;  /* 0x00030e0000047ab9 */ /* 0x000fe40000000800 */
[----:B------:R-:W-:-:S04]  /*227a0*/  IMAD.U32 R2, RZ, RZ, UR4 ;  /* 0x00000004ff027e24 */ /* 0x000fc8000f8e00ff */
[----:B--2---:R-:W-:-:S04]  /*227b0*/  IMAD R9, R9, R2, RZ ;  /* 0x0000000209097224 */ /* 0x004fc800078e02ff */
[----:B------:R-:W-:-:S05]  /*227c0*/  IMAD.IADD R0, R9, 0x1, R0 ;  /* 0x0000000109007824 */ /* 0x000fca00078e0200 */
[----:B------:R-:W-:-:S13]  /*227d0*/  ISETP.GT.AND P4, PT, R0, R5, PT ;  /* 0x000000050000720c */ /* 0x000fda0003f84270 */
[----:B------:R-:W-:Y:S05]  /*227e0*/  @!P4 BRA `(.L_x_9156) ;  /* 0xfffffffc0050c947 */ /* 0x000fea000383ffff */
.L_x_9153:
        /* <DEDUP_REMOVED lines=12> */
.L_x_9328:
[----:B------:R-:W-:-:S13]  /*228b0*/  ISETP.NE.AND P0, PT, R0, RZ, PT ;  /* 0x000000ff0000720c */ /* 0x000fda0003f05270 */
[----:B------:R-:W-:Y:S05]  /*228c0*/  @!P0 BRA `(.L_x_9158) ;  /* 0x0000000000148947 */ /* 0x000fea0003800000 */
[----:B------:R-:W-:Y:S01]  /*228d0*/  UMOV UR4, 0xffffffff ;  /* 0xffffffff00047882 */ /* 0x000fe20000000000 */
[----:B---3--:R-:W-:Y:S02]  /*228e0*/  VIADD R3, R3, 0xffffffff ;  /* 0xffffffff03037836 */ /* 0x008fe40000000000 */
[----:B------:R-:W-:Y:S05]  /*228f0*/  BRA.DIV UR4, `(.L_x_9159) ;  /* 0x0000004a04f07947 */ /* 0x000fea000b800000 */
[----:B------:R2:W3:Y:S02]  /*22900*/  SHFL.IDX PT, R3, R7, R3, 0x1f ;  /* 0x00001f0307037589 */ /* 0x0004e400000e0000 */
.L_x_9331:
[----:B---3--:R-:W-:-:S07]  /*22910*/  IMAD.MOV.U32 R8, RZ, RZ, R3 ;  /* 0x000000ffff087224 */ /* 0x008fce00078e0003 */
.L_x_9158:
[----:B------:R-:W-:Y:S01]  /*22920*/  ISETP.NE.AND P0, PT, R6, 0x1, PT ;  /* 0x000000010600780c */ /* 0x000fe20003f05270 */
[----:B------:R-:W-:-:S05]  /*22930*/  IMAD R0, R8, R2, R9 ;  /* 0x0000000208007224 */ /* 0x000fca00078e0209 */
[----:B------:R4:W-:Y:S02]  /*22940*/  STL [R1], R0 ;  /* 0x0000000001007387 */ /* 0x0009e40000100800 */
[----:B----4-:R-:W-:-:S05]  /*22950*/  IMAD.IADD R0, R5, 0x1, -R0 ;  /* 0x0000000105007824 */ /* 0x010fca00078e0a00 */
[----:B------:R-:W-:Y:S05]  /*22960*/  @!P0 BRA `(.L_x_9160) ;  /* 0x0000000000e48947 */ /* 0x000fea0003800000 */
[----:B------:R-:W-:-:S04]  /*22970*/  IABS R5, R4 ;  /* 0x0000000400057213 */ /* 0x000fc80000000000 */
[----:B------:R-:W4:Y:S08]  /*22980*/  I2F.RP R2, R5 ;  /* 0x0000000500027306 */ /* 0x000f300000209400 */
[----:B----4-:R-:W4:Y:S02]  /*22990*/  MUFU.RCP R2, R2 ;  /* 0x0000000200027308 */ /* 0x010f240000001000 */
[----:B----4-:R-:W-:-:S06]  /*229a0*/  VIADD R2, R2, 0xffffffe ;  /* 0x0ffffffe02027836 */ /* 0x010fcc0000000000 */
[----:B---3--:R-:W3:Y:S02]  /*229b0*/  F2I.FTZ.U32.TRUNC.NTZ R3, R2 ;  /* 0x0000000200037305 */ /* 0x008ee4000021f000 */
        /* <DEDUP_REMOVED lines=52> */
.L_x_9160:
[----:B---3--:R-:W3:Y:S01]  /*22d00*/  LDL R3, [R1+0xc] ;  /* 0x00000c0001037983 */ /* 0x008ee20000100800 */
[----:B-12---:R-:W3:Y:S02]  /*22d10*/  LDC.64 R6, c[0x0][0xc90] ;  /* 0x00032400ff067b82 */ /* 0x006ee40000000a00 */
        /* <DEDUP_REMOVED lines=61> */
.L_x_9161:
[----:B------:R-:W-:-:S05]  /*230f0*/  LOP3.LUT R3, RZ, R0, RZ, 0x33, !PT ;  /* 0x00000000ff037212 */ /* 0x000fca00078e33ff */
[----:B------:R-:W-:-:S05]  /*23100*/  IMAD.IADD R0, R4, 0x1, R3 ;  /* 0x0000000104007824 */ /* 0x000fca00078e0203 */
[----:B------:R3:W-:Y:S01]  /*23110*/  STL [R1+0x4], R0 ;  /* 0x0000040001007387 */ /* 0x0007e20000100800 */
[----:B------:R-:W-:Y:S05]  /*23120*/  BRA `(.L_x_9162) ;  /* 0x0000000000287947 */ /* 0x000fea0003800000 */
.L_x_9154:
        /* <DEDUP_REMOVED lines=10> */
.L_x_9162:
[----:B---34-:R-:W3:Y:S04]  /*231d0*/  LDL R0, [R1+0x2c] ;  /* 0x00002c0001007983 */ /* 0x018ee80000100800 */
[----:B------:R-:W4:Y:S04]  /*231e0*/  LDL R3, [R1+0x8] ;  /* 0x0000080001037983 */ /* 0x000f280000100800 */
[----:B-12---:R-:W2:Y:S04]  /*231f0*/  LDL R2, [R1+0xc] ;  /* 0x00000c0001027983 */ /* 0x006ea80000100800 */
[----:B------:R-:W5:Y:S04]  /*23200*/  LDL R4, [R1] ;  /* 0x0000000001047983 */ /* 0x000f680000100800 */
[----:B------:R-:W5:Y:S01]  /*23210*/  LDL R5, [R1+0x4] ;  /* 0x0000040001057983 */ /* 0x000f620000100800 */
[----:B------:R-:W-:Y:S05]  /*23220*/  WARPSYNC.ALL ;  /* 0x0000000000007948 */ /* 0x000fea0003800000 */
[----:B------:R-:W-:Y:S01]  /*23230*/  BAR.SYNC.DEFER_BLOCKING 0x4, 0x180 ;  /* 0x0106000000007b1d */ /* 0x000fe20000010000 */
[----:B---3--:R-:W-:Y:S01]  /*23240*/  ISETP.NE.AND P0, PT, R0, RZ, PT ;  /* 0x000000ff0000720c */ /* 0x008fe20003f05270 */
[----:B----4-:R-:W-:-:S12]  /*23250*/  IMAD.MOV.U32 R6, RZ, RZ, R3 ;  /* 0x000000ffff067224 */ /* 0x010fd800078e0003 */
[----:B------:R-:W1:Y:S01]  /*23260*/  @!P0 S2R R3, SR_CgaCtaId ;  /* 0x0000000000038919 */ /* 0x000e620000008800 */
[----:B------:R-:W-:Y:S01]  /*23270*/  @!P0 MOV R0, 0x400 ;  /* 0x0000040000008802 */ /* 0x000fe20000000f00 */
[----:B--2---:R-:W-:-:S03]  /*23280*/  IMAD.MOV.U32 R7, RZ, RZ, R2 ;  /* 0x000000ffff077224 */ /* 0x004fc600078e0002 */
[----:B-1----:R-:W-:-:S05]  /*23290*/  @!P0 LEA R18, R3, R0, 0x18 ;  /* 0x0000000003128211 */ /* 0x002fca00078ec0ff */
[----:B-----5:R2:W-:Y:S01]  /*232a0*/  @!P0 STS.128 [R18+0x288d0], R4 ;  /* 0x0288d00412008388 */ /* 0x0205e20000000c00 */
[----:B------:R-:W-:Y:S06]  /*232b0*/  BAR.ARV 0x5, 0x180 ;  /* 0x0146000000007b1d */ /* 0x000fec0000002000 */
.L_x_9151:
[----:B----4-:R-:W3:Y:S01]  /*232c0*/  LDL R0, [R1+0xc] ;  /* 0x00000c0001007983 */ /* 0x010ee20000100800 */
[----:B------:R-:W-:Y:S02]  /*232d0*/  ULDC UR4, c[0x0][0xc3c] ;  /* 0x00030f0000047ab9 */ /* 0x000fe40000000800 */
[----:B---3--:R-:W-:-:S13]  /*232e0*/  ISETP.GE.AND P0, PT, R0, UR4, PT ;  /* 0x0000000400007c0c */ /* 0x008fda000bf06270 */
[----:B------:R-:W-:Y:S05]  /*232f0*/  @!P0 BRA `(.L_x_9163) ;  /* 0xffffff9000888947 */ /* 0x000fea000383ffff */
[----:B------:R-:W-:Y:S05]  /*23300*/  BSYNC B8 ;  /* 0x0000000000087941 */ /* 0x000fea0003800000 */
.L_x_9020:
[----:B--2---:R-:W2:Y:S01]  /*23310*/  LDL.LU R0, [R1+0x64] ;  /* 0x0000640001007983 */ /* 0x004ea20000300800 */
[----:B------:R-:W-:Y:S01]  /*23320*/  BSSY B0, `(.L_x_9164) ;  /* 0x000000b000007945 */ /* 0x000fe20003800000 */
[----:B-1----:R-:W1:Y:S01]  /*23330*/  S2R R5, SR_CgaCtaId ;  /* 0x0000000000057919 */ /* 0x002e620000008800 */
[----:B--2---:R-:W-:-:S05]  /*23340*/  VIADD R0, R0, 0x1 ;  /* 0x0000000100007836 */ /* 0x004fca0000000000 */
        /* <DEDUP_REMOVED lines=8> */
.L_x_9332:
[----:B------:R-:W-:Y:S05]  /*233d0*/  BSYNC B0 ;  /* 0x0000000000007941 */ /* 0x000fea0003800000 */
.L_x_9164:
[----:B------:R-:W-:-:S03]  /*233e0*/  UMOV UR4, 0xffffffff ;  /* 0xffffffff00047882 */ /* 0x000fc60000000000 */
[----:B------:R-:W-:Y:S05]  /*233f0*/  BRA.DIV UR4, `(.L_x_9166) ;  /* 0x0000004204707947 */ /* 0x000fea000b800000 */
[----:B------:R-:W1:Y:S02]  /*23400*/  S2R R2, SR_TID.X ;  /* 0x0000000000027919 */ /* 0x000e640000002100 */
[----:B-1----:R-:W-:-:S04]  /*23410*/  SHF.R.U32.HI R2, RZ, 0x5, R2 ;  /* 0x00000005ff027819 */ /* 0x002fc80000011602 */
[----:B------:R-:W-:-:S05]  /*23420*/  LOP3.LUT R2, R2, 0x3, RZ, 0xc0, !PT ;  /* 0x0000000302027812 */ /* 0x000fca00078ec0ff */
[----:B------:R1:W2:Y:S02]  /*23430*/  SHFL.IDX PT, R14, R2, RZ, 0x1f ;  /* 0x00001fff020e7589 */ /* 0x0002a400000e0000 */
.L_x_9335:
[----:B--2---:R-:W-:-:S13]  /*23440*/  ISETP.NE.AND P0, PT, R14, RZ, PT ;  /* 0x000000ff0e00720c */ /* 0x004fda0003f05270 */
[----:B------:R-:W-:Y:S05]  /*23450*/  @P0 BRA `(.L_x_8794) ;  /* 0x00000000008c0947 */ /* 0x000fea0003800000 */
[----:B------:R-:W-:-:S03]  /*23460*/  UMOV UR4, 0xffffffff ;  /* 0xffffffff00047882 */ /* 0x000fc60000000000 */
[----:B------:R-:W-:Y:S05]  /*23470*/  BRA.DIV UR4, `(.L_x_9167) ;  /* 0x0000004204847947 */ /* 0x000fea000b800000 */
[----:B------:R-:W-:-:S13]  /*23480*/  ELECT P6, URZ, PT ;  /* 0x00000000003f782f */ /* 0x000fda00038c0000 */
.L_x_9338:
[----:B------:R-:W-:Y:S05]  /*23490*/  @!P6 BRA `(.L_x_8794) ;  /* 0x00000000007ce947 */ /* 0x000fea0003800000 */
[----:B------:R-:W-:-:S06]  /*234a0*/  ULOP3.LUT UR4, UR40, 0x2, URZ, 0xfc, !UPT ;  /* 0x0000000228047892 */ /* 0x000fcc000f8efc3f */
[----:B-1----:R-:W-:-:S05]  /*234b0*/  IMAD.U32 R2, RZ, RZ, UR4 ;  /* 0x00000004ff027e24 */ /* 0x002fca000f8e00ff */
[----:B------:R-:W-:-:S13]  /*234c0*/  ISETP.NE.AND P2, PT, R2, 0x3, PT ;  /* 0x000000030200780c */ /* 0x000fda0003f45270 */
[----:B------:R-:W-:Y:S05]  /*234d0*/  @!P2 BRA `(.L_x_9168) ;  /* 0x000000000004a947 */ /* 0x000fea0003800000 */
[----:B------:R-:W-:Y:S01]  /*234e0*/  BPT.TRAP 0x1 ;  /* 0x000000040000795c */ /* 0x000fe20000300000 */
.L_x_9168:
        /* <DEDUP_REMOVED lines=13> */
.L_x_9339:
[----:B------:R-:W1:Y:S02]  /*235c0*/  SYNCS.PHASECHK.TRANS64.TRYWAIT P0, [R7+URZ], R2 ;  /* 0x00000002070075a7 */ /* 0x000e64000800017f */
[----:B-1----:R-:W-:Y:S05]  /*235d0*/  @!P0 BRA `(.L_x_9170) ;  /* 0x0000004000608947 */ /* 0x002fea0003800000 */
.L_x_9340:
[----:B------:R-:W-:Y:S05]  /*235e0*/  @!P2 BRA `(.L_x_9171) ;  /* 0x000000000004a947 */ /* 0x000fea0003800000 */
[----:B------:R-:W-:Y:S01]  /*235f0*/  BPT.TRAP 0x1 ;  /* 0x000000040000795c */ /* 0x000fe20000300000 */
.L_x_9171:
[----:B------:R-:W-:-:S04]  /*23600*/  VIADD R0, R0, 0x28860 ;  /* 0x0002886000007836 */ /* 0x000fc80000000000 */
[----:B------:R-:W-:-:S04]  /*23610*/  IMAD R4, R19, 0x8, R0 ;  /* 0x0000000813047824 */ /* 0x000fc800078e0200 */
[----:B------:R-:W2:Y:S02]  /*23620*/  SYNCS.PHASECHK.TRANS64.TRYWAIT P0, [R4+URZ], R5 ;  /* 0x00000005040075a7 */ /* 0x000ea4000800017f */
[----:B--2---:R-:W-:Y:S05]  /*23630*/  @!P0 BRA `(.L_x_9172) ;  /* 0x00000040005c8947 */ /* 0x004fea0003800000 */
.L_x_9341:
[----:B------:R-:W-:-:S07]  /*23640*/  IMAD R3, R3, 0x8, R0 ;  /* 0x0000000803037824 */ /* 0x000fce00078e0200 */
.L_x_9173:
[----:B---3--:R3:W4:Y:S02]  /*23650*/  SYNCS.PHASECHK.TRANS64.TRYWAIT P0, [R3+URZ], R2 ;  /* 0x00000002030075a7 */ /* 0x008724000800017f */
[----:B----4-:R-:W-:Y:S05]  /*23660*/  @!P0 NANOSLEEP.SYNCS 0x989680 ;  /* 0x009896800000895d */ /* 0x010fea0003900000 */
[----:B------:R-:W4:Y:S02]  /*23670*/  @!P0 SYNCS.PHASECHK.TRANS64 P0, [R3+URZ], R2 ;  /* 0x00000002030085a7 */ /* 0x000f24000800007f */
[----:B----4-:R-:W-:Y:S05]  /*23680*/  @!P0 BRA `(.L_x_9173) ;  /* 0xfffffffc00f08947 */ /* 0x010fea000383ffff */
.L_x_8794:
[----:B------:R-:W-:Y:S05]  /*23690*/  BSYNC B9 ;  /* 0x0000000000097941 */ /* 0x000fea0003800000 */
.L_x_8791:
[----:B------:R-:W-:Y:S05]  /*236a0*/  EXIT ;  /* 0x000000000000794d */ /* 0x000fea0003800000 */
.L_x_8818:
[----:B0-----:R0:W1:Y:S02]  /*236b0*/  SYNCS.PHASECHK.TRANS64.TRYWAIT P6, [R110+URZ+0x28890], R117 ;  /* 0x028890756e0075a7 */ /* 0x00106400080c017f */
[----:B-1----:R-:W-:Y:S05]  /*236c0*/  @!P6 NANOSLEEP.SYNCS 0x989680 ;  /* 0x009896800000e95d */ /* 0x002fea0003900000 */
[----:B------:R-:W1:Y:S02]  /*236d0*/  @!P6 SYNCS.PHASECHK.TRANS64 P6, [R110+URZ+0x28890], R117 ;  /* 0x028890756e00e5a7 */ /* 0x000e6400080c007f */
[----:B-1----:R-:W-:Y:S05]  /*236e0*/  @!P6 BRA `(.L_x_8818) ;  /* 0xfffffffc00f0e947 */ /* 0x002fea000383ffff */
[----:B------:R-:W-:Y:S05]  /*236f0*/  BRA `(.L_x_9174) ;  /* 0xfffffe00001c7947 */ /* 0x000fea000383ffff */
.L_x_8854:
[----:B0-----:R0:W1:Y:S02]  /*23700*/  SYNCS.PHASECHK.TRANS64.TRYWAIT P4, [R110+URZ+0x28890], R117 ;  /* 0x028890756e0075a7 */ /* 0x001064000808017f */
[----:B-1----:R-:W-:Y:S05]  /*23710*/  @!P4 NANOSLEEP.SYNCS 0x989680 ;  /* 0x009896800000c95d */ /* 0x002fea0003900000 */
[----:B------:R-:W1:Y:S02]  /*23720*/  @!P4 SYNCS.PHASECHK.TRANS64 P4, [R110+URZ+0x28890], R117 ;  /* 0x028890756e00c5a7 */ /* 0x000e64000808007f */
[----:B-1----:R-:W-:Y:S05]  /*23730*/  @!P4 BRA `(.L_x_8854) ;  /* 0xfffffffc00f0c947 */ /* 0x002fea000383ffff */
[----:B------:R-:W-:Y:S05]  /*23740*/  BRA `(.L_x_9175) ;  /* 0xfffffe2800307947 */ /* 0x000fea000383ffff */
.L_x_8871:
[----:B0-----:R0:W1:Y:S02]  /*23750*/  SYNCS.PHASECHK.TRANS64.TRYWAIT P3, [R110+URZ+0x28890], R117 ;  /* 0x028890756e0075a7 */ /* 0x001064000806017f */
[----:B-1----:R-:W-:Y:S05]  /*23760*/  @!P3 NANOSLEEP.SYNCS 0x989680 ;  /* 0x009896800000b95d */ /* 0x002fea0003900000 */
[----:B------:R-:W1:Y:S02]  /*23770*/  @!P3 SYNCS.PHASECHK.TRANS64 P3, [R110+URZ+0x28890], R117 ;  /* 0x028890756e00b5a7 */ /* 0x000e64000806007f */
[----:B-1----:R-:W-:Y:S05]  /*23780*/  @!P3 BRA `(.L_x_8871) ;  /* 0xfffffffc00f0b947 */ /* 0x002fea000383ffff */
[----:B------:R-:W-:Y:S05]  /*23790*/  BRA `(.L_x_9176) ;  /* 0xfffffe4800f87947 */ /* 0x000fea000383ffff */
.L_x_8881:
[----:B--2---:R2:W3:Y:S02]  /*237a0*/  SYNCS.PHASECHK.TRANS64.TRYWAIT P0, [R110+URZ+0x288b0], R117 ;  /* 0x0288b0756e0075a7 */ /* 0x0044e4000800017f */
[----:B---3--:R-:W-:Y:S05]  /*237b0*/  @!P0 NANOSLEEP.SYNCS 0x989680 ;  /* 0x009896800000895d */ /* 0x008fea0003900000 */
[----:B------:R-:W3:Y:S02]  /*237c0*/  @!P0 SYNCS.PHASECHK.TRANS64 P0, [R110+URZ+0x288b0], R117 ;  /* 0x0288b0756e0085a7 */ /* 0x000ee4000800007f */
[----:B---3--:R-:W-:Y:S05]  /*237d0*/  @!P0 BRA `(.L_x_8881) ;  /* 0xfffffffc00f08947 */ /* 0x008fea000383ffff */
[----:B------:R-:W-:Y:S05]  /*237e0*/  BRA `(.L_x_9177) ;  /* 0xfffffe5000947947 */ /* 0x000fea000383ffff */
.L_x_8895:
        /* <DEDUP_REMOVED lines=13> */
.L_x_9179:
[----:B------:R-:W-:Y:S05]  /*238c0*/  BSYNC B0 ;  /* 0x0000000000007941 */ /* 0x000fea0003800000 */
.L_x_9178:
[----:B------:R-:W-:Y:S01]  /*238d0*/  IMAD.MOV.U32 R189, RZ, RZ, R14 ;  /* 0x000000ffffbd7224 */ /* 0x000fe200078e000e */
[----:B------:R-:W-:Y:S06]  /*238e0*/  BRA `(.L_x_9180) ;  /* 0xfffffe5c00747947 */ /* 0x000fec000383ffff */
.L_x_8905:
        /* <DEDUP_REMOVED lines=8> */
.L_x_9182:
[----:B------:R-:W-:Y:S05]  /*23970*/  BSYNC B1 ;  /* 0x0000000000017941 */ /* 0x000fea0003800000 */
.L_x_9181:
        /* <DEDUP_REMOVED lines=8> */
.L_x_9183:
[----:B------:R-:W-:Y:S02]  /*23a00*/  IMAD.MOV.U32 R13, RZ, RZ, R10 ;  /* 0x000000ffff0d7224 */ /* 0x000fe400078e000a */
[----:B------:R-:W-:-:S07]  /*23a10*/  IMAD.MOV.U32 R3, RZ, RZ, R14 ;  /* 0x000000ffff037224 */ /* 0x000fce00078e000e */
[----:B------:R-:W-:Y:S05]  /*23a20*/  WARPSYNC.COLLECTIVE R15, `(.L_x_9184) ;  /* 0x000000000f087348 */ /* 0x000fea0003c00000 */
[----:B------:R0:W1:Y:S02]  /*23a30*/  SHFL.IDX P6, R14, R13, R12, R11 ;  /* 0x0000000c0d0e7389 */ /* 0x00006400000c000b */
[----:B01----:R-:W-:Y:S01]  /*23a40*/  ENDCOLLECTIVE ;  /* 0x000000000000791b */ /* 0x003fe20003800000 */
.L_x_9184:
[----:B------:R-:W-:Y:S02]  /*23a50*/  IMAD.MOV.U32 R13, RZ, RZ, R5 ;  /* 0x000000ffff0d7224 */ /* 0x000fe400078e0005 */
[----:B------:R-:W-:-:S07]  /*23a60*/  IMAD.MOV.U32 R4, RZ, RZ, R14 ;  /* 0x000000ffff047224 */ /* 0x000fce00078e000e */
[----:B------:R-:W-:Y:S05]  /*23a70*/  WARPSYNC.COLLECTIVE R15, `(.L_x_9185) ;  /* 0x000000000f087348 */ /* 0x000fea0003c00000 */
[----:B------:R0:W1:Y:S02]  /*23a80*/  SHFL.IDX P6, R14, R13, R12, R11 ;  /* 0x0000000c0d0e7389 */ /* 0x00006400000c000b */
[----:B01----:R-:W-:Y:S01]  /*23a90*/  ENDCOLLECTIVE ;  /* 0x000000000000791b */ /* 0x003fe20003800000 */
.L_x_9185:
[----:B------:R-:W-:Y:S05]  /*23aa0*/  BRA `(.L_x_9186) ;  /* 0xfffffe6000c47947 */ /* 0x000fea000383ffff */
.L_x_8908:
        /* <DEDUP_REMOVED lines=8> */
.L_x_9188:
[----:B------:R-:W-:Y:S05]  /*23b30*/  BSYNC B1 ;  /* 0x0000000000017941 */ /* 0x000fea0003800000 */
.L_x_9187:
        /* <DEDUP_REMOVED lines=8> */
.L_x_9189:
[----:B------:R-:W-:Y:S02]  /*23bc0*/  IMAD.MOV.U32 R13, RZ, RZ, R10 ;  /* 0x000000ffff0d7224 */ /* 0x000fe400078e000a */
[----:B------:R-:W-:-:S07]  /*23bd0*/  IMAD.MOV.U32 R3, RZ, RZ, R14 ;  /* 0x000000ffff037224 */ /* 0x000fce00078e000e */
[----:B------:R-:W-:Y:S05]  /*23be0*/  WARPSYNC.COLLECTIVE R15, `(.L_x_9190) ;  /* 0x000000000f087348 */ /* 0x000fea0003c00000 */
[----:B------:R0:W1:Y:S02]  /*23bf0*/  SHFL.IDX P6, R14, R13, R12, R11 ;  /* 0x0000000c0d0e7389 */ /* 0x00006400000c000b */
[----:B01----:R-:W-:Y:S01]  /*23c00*/  ENDCOLLECTIVE ;  /* 0x000000000000791b */ /* 0x003fe20003800000 */
.L_x_9190:
[----:B------:R-:W-:Y:S02]  /*23c10*/  IMAD.MOV.U32 R13, RZ, RZ, R5 ;  /* 0x000000ffff0d7224 */ /* 0x000fe400078e0005 */
[----:B------:R-:W-:-:S07]  /*23c20*/  IMAD.MOV.U32 R4, RZ, RZ, R14 ;  /* 0x000000ffff047224 */ /* 0x000fce00078e000e */
[----:B------:R-:W-:Y:S05]  /*23c30*/  WARPSYNC.COLLECTIVE R15, `(.L_x_9191) ;  /* 0x000000000f087348 */ /* 0x000fea0003c00000 */
[----:B------:R0:W1:Y:S02]  /*23c40*/  SHFL.IDX P6, R14, R13, R12, R11 ;  /* 0x0000000c0d0e7389 */ /* 0x00006400000c000b */
[----:B01----:R-:W-:Y:S01]  /*23c50*/  ENDCOLLECTIVE ;  /* 0x000000000000791b */ /* 0x003fe20003800000 */
.L_x_9191:
[----:B------:R-:W-:Y:S05]  /*23c60*/  BRA `(.L_x_9192) ;  /* 0xfffffe6400307947 */ /* 0x000fea000383ffff */
.L_x_8911:
        /* <DEDUP_REMOVED lines=8> */
.L_x_9194:
[----:B------:R-:W-:Y:S05]  /*23cf0*/  BSYNC B1 ;  /* 0x0000000000017941 */ /* 0x000fea0003800000 */
.L_x_9193:
        /* <DEDUP_REMOVED lines=8> */
.L_x_9195:
[----:B------:R-:W-:Y:S02]  /*23d80*/  IMAD.MOV.U32 R13, RZ, RZ, R10 ;  /* 0x000000ffff0d7224 */ /* 0x000fe400078e000a */
[----:B------:R-:W-:-:S07]  /*23d90*/  IMAD.MOV.U32 R3, RZ, RZ, R14 ;  /* 0x000000ffff037224 */ /* 0x000fce00078e000e */
[----:B------:R-:W-:Y:S05]  /*23da0*/  WARPSYNC.COLLECTIVE R15, `(.L_x_9196) ;  /* 0x000000000f087348 */ /* 0x000fea0003c00000 */
[----:B------:R0:W1:Y:S02]  /*23db0*/  SHFL.IDX P6, R14, R13, R12, R11 ;  /* 0x0000000c0d0e7389 */ /* 0x00006400000c000b */
[----:B01----:R-:W-:Y:S01]  /*23dc0*/  ENDCOLLECTIVE ;  /* 0x000000000000791b */ /* 0x003fe20003800000 */
.L_x_9196:
[----:B------:R-:W-:Y:S02]  /*23dd0*/  IMAD.MOV.U32 R13, RZ, RZ, R5 ;  /* 0x000000ffff0d7224 */ /* 0x000fe400078e0005 */
[----:B------:R-:W-:-:S07]  /*23de0*/  IMAD.MOV.U32 R4, RZ, RZ, R14 ;  /* 0x000000ffff047224 */ /* 0x000fce00078e000e */
[----:B------:R-:W-:Y:S05]  /*23df0*/  WARPSYNC.COLLECTIVE R15, `(.L_x_9197) ;  /* 0x000000000f087348 */ /* 0x000fea0003c00000 */
[----:B------:R0:W1:Y:S02]  /*23e00*/  SHFL.IDX P6, R14, R13, R12, R11 ;  /* 0x0000000c0d0e7389 */ /* 0x00006400000c000b */
[----:B01----:R-:W-:Y:S01]  /*23e10*/  ENDCOLLECTIVE ;  /* 0x000000000000791b */ /* 0x003fe20003800000 */
.L_x_9197:
[----:B------:R-:W-:Y:S05]  /*23e20*/  BRA `(.L_x_9198) ;  /* 0xfffffe6400947947 */ /* 0x000fea000383ffff */
.L_x_8914:
        /* <DEDUP_REMOVED lines=8> */
.L_x_9200:
[----:B------:R-:W-:Y:S05]  /*23eb0*/  BSYNC B1 ;  /* 0x0000000000017941 */ /* 0x000fea0003800000 */
.L_x_9199:
        /* <DEDUP_REMOVED lines=8> */
.L_x_9201:
[----:B------:R-:W-:Y:S02]  /*23f40*/  IMAD.MOV.U32 R13, RZ, RZ, R10 ;  /* 0x000000ffff0d7224 */ /* 0x000fe400078e000a */
[----:B------:R-:W-:-:S07]  /*23f50*/  IMAD.MOV.U32 R3, RZ, RZ, R14 ;  /* 0x000000ffff037224 */ /* 0x000fce00078e000e */
[----:B------:R-:W-:Y:S05]  /*23f60*/  WARPSYNC.COLLECTIVE R15, `(.L_x_9202) ;  /* 0x000000000f087348 */ /* 0x000fea0003c00000 */
[----:B------:R0:W1:Y:S02]  /*23f70*/  SHFL.IDX P6, R14, R13, R12, R11 ;  /* 0x0000000c0d0e7389 */ /* 0x00006400000c000b */
[----:B01----:R-:W-:Y:S01]  /*23f80*/  ENDCOLLECTIVE ;  /* 0x000000000000791b */ /* 0x003fe20003800000 */
.L_x_9202:
[----:B------:R-:W-:Y:S02]  /*23f90*/  IMAD.MOV.U32 R13, RZ, RZ, R5 ;  /* 0x000000ffff0d7224 */ /* 0x000fe400078e0005 */
[----:B------:R-:W-:-:S07]  /*23fa0*/  IMAD.MOV.U32 R4, RZ, RZ, R14 ;  /* 0x000000ffff047224 */ /* 0x000fce00078e000e */
[----:B------:R-:W-:Y:S05]  /*23fb0*/  WARPSYNC.COLLECTIVE R15, `(.L_x_9203) ;  /* 0x000000000f087348 */ /* 0x000fea0003c00000 */
[----:B------:R0:W1:Y:S02]  /*23fc0*/  SHFL.IDX P6, R14, R13, R12, R11 ;  /* 0x0000000c0d0e7389 */ /* 0x00006400000c000b */
[----:B01----:R-:W-:Y:S01]  /*23fd0*/  ENDCOLLECTIVE ;  /* 0x000000000000791b */ /* 0x003fe20003800000 */
.L_x_9203:
[----:B------:R-:W-:Y:S01]  /*23fe0*/  IMAD.MOV.U32 R5, RZ, RZ, R14 ;  /* 0x000000ffff057224 */ /* 0x000fe200078e000e */
[----:B------:R-:W-:Y:S06]  /*23ff0*/  BRA `(.L_x_9204) ;  /* 0xfffffe6400fc7947 */ /* 0x000fec000383ffff */
.L_x_8918:
[----:B0-----:R0:W1:Y:S02]  /*24000*/  SYNCS.PHASECHK.TRANS64.TRYWAIT P0, [R2+URZ+0x28800], R77 ;  /* 0x0288004d020075a7 */ /* 0x001064000800017f */
[----:B-1----:R-:W-:Y:S05]  /*24010*/  @!P0 NANOSLEEP.SYNCS 0x989680 ;  /* 0x009896800000895d */ /* 0x002fea0003900000 */
[----:B------:R-:W1:Y:S02]  /*24020*/  @!P0 SYNCS.PHASECHK.TRANS64 P0, [R2+URZ+0x28800], R77 ;  /* 0x0288004d020085a7 */ /* 0x000e64000800007f */
[----:B-1----:R-:W-:Y:S05]  /*24030*/  @!P0 BRA `(.L_x_8918) ;  /* 0xfffffffc00f08947 */ /* 0x002fea000383ffff */
[----:B------:R-:W-:Y:S05]  /*24040*/  BRA `(.L_x_9205) ;  /* 0xfffffe6800bc7947 */ /* 0x000fea000383ffff */
.L_x_8934:
        /* <DEDUP_REMOVED lines=9> */
.L_x_9207:
[----:B------:R-:W-:Y:S05]  /*240e0*/  BSYNC B1 ;  /* 0x0000000000017941 */ /* 0x000fea0003800000 */
.L_x_9206:
        /* <DEDUP_REMOVED lines=10> */
.L_x_9208:
        /* <DEDUP_REMOVED lines=8> */
.L_x_9209:
        /* <DEDUP_REMOVED lines=9> */
.L_x_9210:
        /* <DEDUP_REMOVED lines=23> */
.L_x_9211:
        /* <DEDUP_REMOVED lines=19> */
.L_x_9212:
        /* <DEDUP_REMOVED lines=8> */
.L_x_9213:
[----:B------:R-:W-:Y:S02]  /*245c0*/  IMAD.MOV.U32 R13, RZ, RZ, R34 ;  /* 0x000000ffff0d7224 */ /* 0x000fe400078e0022 */
[----:B------:R-:W-:-:S07]  /*245d0*/  IMAD.MOV.U32 R9, RZ, RZ, R14 ;  /* 0x000000ffff097224 */ /* 0x000fce00078e000e */
[----:B------:R-:W-:Y:S05]  /*245e0*/  WARPSYNC.COLLECTIVE R15, `(.L_x_9214) ;  /* 0x000000000f087348 */ /* 0x000fea0003c00000 */
[----:B------:R0:W1:Y:S02]  /*245f0*/  SHFL.IDX P6, R14, R13, R12, R11 ;  /* 0x0000000c0d0e7389 */ /* 0x00006400000c000b */
[----:B01----:R-:W-:Y:S01]  /*24600*/  ENDCOLLECTIVE ;  /* 0x000000000000791b */ /* 0x003fe20003800000 */
.L_x_9214:
[----:B------:R-:W-:Y:S05]  /*24610*/  BRA `(.L_x_9215) ;  /* 0xfffffe8000f87947 */ /* 0x000fea000383ffff */
.L_x_8937:
        /* <DEDUP_REMOVED lines=8> */
.L_x_9217:
[----:B------:R-:W-:Y:S05]  /*246a0*/  BSYNC B1 ;  /* 0x0000000000017941 */ /* 0x000fea0003800000 */
.L_x_9216:
        /* <DEDUP_REMOVED lines=9> */
.L_x_9218:
        /* <DEDUP_REMOVED lines=8> */
.L_x_9219:
[----:B------:R-:W-:-:S05]  /*247c0*/  @!P1 IADD3 R8, P2, R8, R21, RZ ;  /* 0x0000001508089210 */ /* 0x000fca0007f5e0ff */
[----:B------:R-:W-:Y:S02]  /*247d0*/  @!P1 IMAD.X R9, R0, 0x1, R29, P2 ;  /* 0x0000000100099824 */ /* 0x000fe400010e061d */
[----:B------:R-:W-:Y:S02]  /*247e0*/  IMAD.MOV.U32 R13, RZ, RZ, R34 ;  /* 0x000000ffff0d7224 */ /* 0x000fe400078e0022 */
[----:B------:R-:W-:-:S07]  /*247f0*/  IMAD.MOV.U32 R20, RZ, RZ, R14 ;  /* 0x000000ffff147224 */ /* 0x000fce00078e000e */
[----:B------:R-:W-:Y:S05]  /*24800*/  WARPSYNC.COLLECTIVE R15, `(.L_x_9220) ;  /* 0x000000000f087348 */ /* 0x000fea0003c00000 */
[----:B------:R0:W1:Y:S02]  /*24810*/  SHFL.IDX P6, R14, R13, R12, R11 ;  /* 0x0000000c0d0e7389 */ /* 0x00006400000c000b */
[----:B01----:R-:W-:Y:S01]  /*24820*/  ENDCOLLECTIVE ;  /* 0x000000000000791b */ /* 0x003fe20003800000 */
.L_x_9220:
        /* <DEDUP_REMOVED lines=21> */
.L_x_9221:
        /* <DEDUP_REMOVED lines=20> */
.L_x_9222:
[----:B------:R-:W-:Y:S01]  /*24ac0*/  CS2R R8, SRZ ;  /* 0x0000000000087805 */ /* 0x000fe2000001ff00 */
[----:B------:R-:W-:Y:S02]  /*24ad0*/  IMAD.MOV.U32 R13, RZ, RZ, R33 ;  /* 0x000000ffff0d7224 */ /* 0x000fe400078e0021 */
[----:B------:R-:W-:-:S07]  /*24ae0*/  IMAD.MOV.U32 R32, RZ, RZ, R14 ;  /* 0x000000ffff207224 */ /* 0x000fce00078e000e */
[----:B------:R-:W-:Y:S05]  /*24af0*/  WARPSYNC.COLLECTIVE R15, `(.L_x_9223) ;  /* 0x000000000f087348 */ /* 0x000fea0003c00000 */
[----:B------:R0:W1:Y:S02]  /*24b00*/  SHFL.IDX P6, R14, R13, R12, R11 ;  /* 0x0000000c0d0e7389 */ /* 0x00006400000c000b */
[----:B01----:R-:W-:Y:S01]  /*24b10*/  ENDCOLLECTIVE ;  /* 0x000000000000791b */ /* 0x003fe20003800000 */
.L_x_9223:
[----:B------:R-:W-:Y:S02]  /*24b20*/  IMAD.MOV.U32 R13, RZ, RZ, R34 ;  /* 0x000000ffff0d7224 */ /* 0x000fe400078e0022 */
[----:B------:R-:W-:-:S07]  /*24b30*/  IMAD.MOV.U32 R33, RZ, RZ, R14 ;  /* 0x000000ffff217224 */ /* 0x000fce00078e000e */
[----:B------:R-:W-:Y:S05]  /*24b40*/  WARPSYNC.COLLECTIVE R15, `(.L_x_9224) ;  /* 0x000000000f087348 */ /* 0x000fea0003c00000 */
[----:B------:R0:W1:Y:S02]  /*24b50*/  SHFL.IDX P6, R14, R13, R12, R11 ;  /* 0x0000000c0d0e7389 */ /* 0x00006400000c000b */
[----:B01----:R-:W-:Y:S01]  /*24b60*/  ENDCOLLECTIVE ;  /* 0x000000000000791b */ /* 0x003fe20003800000 */
.L_x_9224:
[----:B------:R-:W-:-:S05]  /*24b70*/  IMAD.MOV.U32 R11, RZ, RZ, R43 ;  /* 0x000000ffff0b7224 */ /* 0x000fca00078e002b */
[----:B------:R-:W-:Y:S01]  /*24b80*/  PRMT R75, R11, 0x7610, R75 ;  /* 0x000076100b4b7816 */ /* 0x000fe2000000004b */
[----:B------:R-:W-:Y:S01]  /*24b90*/  IMAD.MOV.U32 R34, RZ, RZ, R14 ;  /* 0x000000ffff227224 */ /* 0x000fe200078e000e */
[----:B------:R-:W-:Y:S06]  /*24ba0*/  BRA `(.L_x_9225) ;  /* 0xfffffe8000e87947 */ /* 0x000fec000383ffff */
.L_x_8941:
[----:B0-----:R0:W1:Y:S02]  /*24bb0*/  SYNCS.PHASECHK.TRANS64.TRYWAIT P4, [R2+URZ+0x28800], R29 ;  /* 0x0288001d020075a7 */ /* 0x001064000808017f */
[----:B-1----:R-:W-:Y:S05]  /*24bc0*/  @!P4 NANOSLEEP.SYNCS 0x989680 ;  /* 0x009896800000c95d */ /* 0x002fea0003900000 */
[----:B------:R-:W1:Y:S02]  /*24bd0*/  @!P4 SYNCS.PHASECHK.TRANS64 P4, [R2+URZ+0x28800], R29 ;  /* 0x0288001d0200c5a7 */ /* 0x000e64000808007f */
[----:B-1----:R-:W-:Y:S05]  /*24be0*/  @!P4 BRA `(.L_x_8941) ;  /* 0xfffffffc00f0c947 */ /* 0x002fea000383ffff */
[----:B------:R-:W-:Y:S05]  /*24bf0*/  BRA `(.L_x_9226) ;  /* 0xfffffe84008c7947 */ /* 0x000fea000383ffff */
.L_x_8951:
[----:B-1----:R1:W2:Y:S02]  /*24c00*/  SYNCS.PHASECHK.TRANS64.TRYWAIT P2, [R0+URZ+0x28830], R3 ;  /* 0x02883003000075a7 */ /* 0x0022a4000804017f */
[----:B--2---:R-:W-:Y:S05]  /*24c10*/  @!P2 NANOSLEEP.SYNCS 0x989680 ;  /* 0x009896800000a95d */ /* 0x004fea0003900000 */
[----:B------:R-:W2:Y:S02]  /*24c20*/  @!P2 SYNCS.PHASECHK.TRANS64 P2, [R0+URZ+0x28830], R3 ;  /* 0x028830030000a5a7 */ /* 0x000ea4000804007f */
[----:B--2---:R-:W-:Y:S05]  /*24c30*/  @!P2 BRA `(.L_x_8951) ;  /* 0xfffffffc00f0a947 */ /* 0x004fea000383ffff */
[----:B------:R-:W-:Y:S05]  /*24c40*/  BRA `(.L_x_8950) ;  /* 0xfffffea000887947 */ /* 0x000fea000383ffff */
.L_x_8957:
[----:B-1----:R1:W2:Y:S02]  /*24c50*/  SYNCS.PHASECHK.TRANS64.TRYWAIT P4, [R7+URZ+0x28830], R8 ;  /* 0x02883008070075a7 */ /* 0x0022a4000808017f */
[----:B--2---:R-:W-:Y:S05]  /*24c60*/  @!P4 NANOSLEEP.SYNCS 0x989680 ;  /* 0x009896800000c95d */ /* 0x004fea0003900000 */
[----:B------:R-:W2:Y:S02]  /*24c70*/  @!P4 SYNCS.PHASECHK.TRANS64 P4, [R7+URZ+0x28830], R8 ;  /* 0x028830080700c5a7 */ /* 0x000ea4000808007f */
[----:B--2---:R-:W-:Y:S05]  /*24c80*/  @!P4 BRA `(.L_x_8957) ;  /* 0xfffffffc00f0c947 */ /* 0x004fea000383ffff */
[----:B------:R-:W-:Y:S05]  /*24c90*/  BRA `(.L_x_8956) ;  /* 0xfffffecc00d07947 */ /* 0x000fea000383ffff */
.L_x_8961:
[----:B-1----:R1:W2:Y:S02]  /*24ca0*/  SYNCS.PHASECHK.TRANS64.TRYWAIT P3, [R7+URZ+0x28850], R6 ;  /* 0x02885006070075a7 */ /* 0x0022a4000806017f */
[----:B--2---:R-:W-:Y:S05]  /*24cb0*/  @!P3 NANOSLEEP.SYNCS 0x989680 ;  /* 0x009896800000b95d */ /* 0x004fea0003900000 */
[----:B------:R-:W2:Y:S02]  /*24cc0*/  @!P3 SYNCS.PHASECHK.TRANS64 P3, [R7+URZ+0x28850], R6 ;  /* 0x028850060700b5a7 */ /* 0x000ea4000806007f */
[----:B--2---:R-:W-:Y:S05]  /*24cd0*/  @!P3 BRA `(.L_x_8961) ;  /* 0xfffffffc00f0b947 */ /* 0x004fea000383ffff */
[----:B------:R-:W-:Y:S05]  /*24ce0*/  BRA `(.L_x_8958) ;  /* 0xfffffed000d07947 */ /* 0x000fea000383ffff */
.L_x_8968:
[----:B-1----:R1:W2:Y:S02]  /*24cf0*/  SYNCS.PHASECHK.TRANS64.TRYWAIT P3, [R7+URZ+0x28830], R8 ;  /* 0x02883008070075a7 */ /* 0x0022a4000806017f */
[----:B--2---:R-:W-:Y:S05]  /*24d00*/  @!P3 NANOSLEEP.SYNCS 0x989680 ;  /* 0x009896800000b95d */ /* 0x004fea0003900000 */
[----:B------:R-:W2:Y:S02]  /*24d10*/  @!P3 SYNCS.PHASECHK.TRANS64 P3, [R7+URZ+0x28830], R8 ;  /* 0x028830080700b5a7 */ /* 0x000ea4000806007f */
[----:B--2---:R-:W-:Y:S05]  /*24d20*/  @!P3 BRA `(.L_x_8968) ;  /* 0xfffffffc00f0b947 */ /* 0x004fea000383ffff */
[----:B------:R-:W-:Y:S05]  /*24d30*/  BRA `(.L_x_8967) ;  /* 0xffffff0000707947 */ /* 0x000fea000383ffff */
.L_x_8972:
[----:B-1----:R1:W2:Y:S02]  /*24d40*/  SYNCS.PHASECHK.TRANS64.TRYWAIT P2, [R7+URZ+0x28850], R6 ;  /* 0x02885006070075a7 */ /* 0x0022a4000804017f */
[----:B--2---:R-:W-:Y:S05]  /*24d50*/  @!P2 NANOSLEEP.SYNCS 0x989680 ;  /* 0x009896800000a95d */ /* 0x004fea0003900000 */
[----:B------:R-:W2:Y:S02]  /*24d60*/  @!P2 SYNCS.PHASECHK.TRANS64 P2, [R7+URZ+0x28850], R6 ;  /* 0x028850060700a5a7 */ /* 0x000ea4000804007f */
[----:B--2---:R-:W-:Y:S05]  /*24d70*/  @!P2 BRA `(.L_x_8972) ;  /* 0xfffffffc00f0a947 */ /* 0x004fea000383ffff */
[----:B------:R-:W-:Y:S05]  /*24d80*/  BRA `(.L_x_8969) ;  /* 0xffffff0400707947 */ /* 0x000fea000383ffff */
.L_x_8977:
[----:B-1----:R1:W2:Y:S02]  /*24d90*/  SYNCS.PHASECHK.TRANS64.TRYWAIT P0, [R11+URZ+0x28850], R4 ;  /* 0x028850040b0075a7 */ /* 0x0022a4000800017f */
[----:B--2---:R-:W-:Y:S05]  /*24da0*/  @!P0 NANOSLEEP.SYNCS 0x989680 ;  /* 0x009896800000895d */ /* 0x004fea0003900000 */
[----:B------:R-:W2:Y:S02]  /*24db0*/  @!P0 SYNCS.PHASECHK.TRANS64 P0, [R11+URZ+0x28850], R4 ;  /* 0x028850040b0085a7 */ /* 0x000ea4000800007f */
[----:B--2---:R-:W-:Y:S05]  /*24dc0*/  @!P0 BRA `(.L_x_8977) ;  /* 0xfffffffc00f08947 */ /* 0x004fea000383ffff */
[----:B------:R-:W-:Y:S05]  /*24dd0*/  BRA `(.L_x_8976) ;  /* 0xffffff2800a07947 */ /* 0x000fea000383ffff */
.L_x_8982:
[----:B------:R-:W-:Y:S02]  /*24de0*/  IMAD.MOV.U32 R13, RZ, RZ, R4 ;  /* 0x000000ffff0d7224 */ /* 0x000fe400078e0004 */
[----:B------:R-:W-:Y:S02]  /*24df0*/  IMAD.MOV.U32 R12, RZ, RZ, RZ ;  /* 0x000000ffff0c7224 */ /* 0x000fe400078e00ff */
[----:B------:R-:W-:Y:S02]  /*24e00*/  IMAD.MOV.U32 R11, RZ, RZ, 0x181f ;  /* 0x0000181fff0b7424 */ /* 0x000fe400078e00ff */
[----:B------:R-:W-:-:S07]  /*24e10*/  IMAD.MOV.U32 R15, RZ, RZ, -0x1 ;  /* 0xffffffffff0f7424 */ /* 0x000fce00078e00ff */
[----:B-----5:R-:W-:Y:S05]  /*24e20*/  WARPSYNC.COLLECTIVE R15, `(.L_x_9227) ;  /* 0x000000000f087348 */ /* 0x020fea0003c00000 */
[----:B------:R0:W1:Y:S02]  /*24e30*/  SHFL.IDX P6, R14, R13, R12, R11 ;  /* 0x0000000c0d0e7389 */ /* 0x00006400000c000b */
[----:B01---5:R-:W-:Y:S01]  /*24e40*/  ENDCOLLECTIVE ;  /* 0x000000000000791b */ /* 0x023fe20003800000 */
.L_x_9227:
[----:B------:R-:W-:Y:S02]  /*24e50*/  IMAD.MOV.U32 R13, RZ, RZ, R0 ;  /* 0x000000ffff0d7224 */ /* 0x000fe400078e0000 */
[----:B------:R-:W-:-:S07]  /*24e60*/  IMAD.MOV.U32 R3, RZ, RZ, R14 ;  /* 0x000000ffff037224 */ /* 0x000fce00078e000e */
[----:B------:R-:W-:Y:S05]  /*24e70*/  WARPSYNC.COLLECTIVE R15, `(.L_x_9228) ;  /* 0x000000000f087348 */ /* 0x000fea0003c00000 */
[----:B------:R0:W1:Y:S02]  /*24e80*/  SHFL.IDX P6, R14, R13, R12, R11 ;  /* 0x0000000c0d0e7389 */ /* 0x00006400000c000b */
[----:B01----:R-:W-:Y:S01]  /*24e90*/  ENDCOLLECTIVE ;  /* 0x000000000000791b */ /* 0x003fe20003800000 */
.L_x_9228:
[----:B------:R-:W-:Y:S05]  /*24ea0*/  BRA `(.L_x_9229) ;  /* 0xffffff4400607947 */ /* 0x000fea000383ffff */
.L_x_8985:
[----:B------:R-:W-:Y:S01]  /*24eb0*/  BSSY B1, `(.L_x_9230) ;  /* 0x0000008000017945 */ /* 0x000fe20003800000 */
[----:B------:R-:W-:Y:S02]  /*24ec0*/  IMAD.MOV.U32 R13, RZ, RZ, R4 ;  /* 0x000000ffff0d7224 */ /* 0x000fe400078e0004 */
[----:B------:R-:W-:Y:S02]  /*24ed0*/  IMAD.MOV.U32 R12, RZ, RZ, 0x1 ;  /* 0x00000001ff0c7424 */ /* 0x000fe400078e00ff */
[----:B------:R-:W-:Y:S02]  /*24ee0*/  IMAD.MOV.U32 R11, RZ, RZ, 0x181f ;  /* 0x0000181fff0b7424 */ /* 0x000fe400078e00ff */
[----:B---3--:R-:W-:-:S07]  /*24ef0*/  IMAD.MOV.U32 R15, RZ, RZ, -0x1 ;  /* 0xffffffffff0f7424 */ /* 0x008fce00078e00ff */
[----:B012--5:R-:W-:Y:S05]  /*24f00*/  WARPSYNC.COLLECTIVE R15, `(.L_x_9231) ;  /* 0x000000000f087348 */ /* 0x027fea0003c00000 */
[----:B--2---:R2:W3:Y:S02]  /*24f10*/  SHFL.IDX P6, R14, R13, R12, R11 ;  /* 0x0000000c0d0e7389 */ /* 0x0044e400000c000b */
[----:B0123-5:R-:W-:Y:S01]  /*24f20*/  ENDCOLLECTIVE ;  /* 0x000000000000791b */ /* 0x02ffe20003800000 */
.L_x_9231:
[----:B------:R-:W-:Y:S05]  /*24f30*/  BSYNC B1 ;  /* 0x0000000000017941 */ /* 0x000fea0003800000 */
.L_x_9230:
        /* <DEDUP_REMOVED lines=8> */
.L_x_9232:
[----:B------:R-:W-:Y:S05]  /*24fc0*/  BRA `(.L_x_9233) ;  /* 0xffffff44005c7947 */ /* 0x000fea000383ffff */
.L_x_8988:
[----:B------:R-:W-:Y:S01]  /*24fd0*/  BSSY B1, `(.L_x_9234) ;  /* 0x0000008000017945 */ /* 0x000fe20003800000 */
[----:B------:R-:W-:Y:S02]  /*24fe0*/  IMAD.MOV.U32 R13, RZ, RZ, R4 ;  /* 0x000000ffff0d7224 */ /* 0x000fe400078e0004 */
[----:B------:R-:W-:Y:S02]  /*24ff0*/  IMAD.MOV.U32 R12, RZ, RZ, 0x2 ;  /* 0x00000002ff0c7424 */ /* 0x000fe400078e00ff */
[----:B------:R-:W-:Y:S02]  /*25000*/  IMAD.MOV.U32 R11, RZ, RZ, 0x181f ;  /* 0x0000181fff0b7424 */ /* 0x000fe400078e00ff */
[----:B---3--:R-:W-:-:S07]  /*25010*/  IMAD.MOV.U32 R15, RZ, RZ, -0x1 ;  /* 0xffffffffff0f7424 */ /* 0x008fce00078e00ff */
[----:B012-45:R-:W-:Y:S05]  /*25020*/  WARPSYNC.COLLECTIVE R15, `(.L_x_9235) ;  /* 0x000000000f087348 */ /* 0x037fea0003c00000 */
[----:B--2---:R2:W3:Y:S02]  /*25030*/  SHFL.IDX P6, R14, R13, R12, R11 ;  /* 0x0000000c0d0e7389 */ /* 0x0044e400000c000b */
[----:B012345:R-:W-:Y:S01]  /*25040*/  ENDCOLLECTIVE ;  /* 0x000000000000791b */ /* 0x03ffe20003800000 */
.L_x_9235:
[----:B------:R-:W-:Y:S05]  /*25050*/  BSYNC B1 ;  /* 0x0000000000017941 */ /* 0x000fea0003800000 */
.L_x_9234:
        /* <DEDUP_REMOVED lines=8> */
.L_x_9236:
[----:B------:R-:W-:Y:S05]  /*250e0*/  BRA `(.L_x_9237) ;  /* 0xffffff44005c7947 */ /* 0x000fea000383ffff */
.L_x_8991:
        /* <DEDUP_REMOVED lines=8> */
.L_x_9239:
[----:B------:R-:W-:Y:S05]  /*25170*/  BSYNC B1 ;  /* 0x0000000000017941 */ /* 0x000fea0003800000 */
.L_x_9238:
        /* <DEDUP_REMOVED lines=8> */
.L_x_9240:
[----:B------:R-:W-:Y:S05]  /*25200*/  BRA `(.L_x_9241) ;  /* 0xffffff44005c7947 */ /* 0x000fea000383ffff */
.L_x_8993:
[----:B------:R-:W-:Y:S02]  /*25210*/  IMAD.MOV.U32 R13, RZ, RZ, R4 ;  /* 0x000000ffff0d7224 */ /* 0x000fe400078e0004 */
[----:B------:R-:W-:Y:S02]  /*25220*/  IMAD.MOV.U32 R12, RZ, RZ, RZ ;  /* 0x000000ffff0c7224 */ /* 0x000fe400078e00ff */
[----:B------:R-:W-:Y:S02]  /*25230*/  IMAD.MOV.U32 R11, RZ, RZ, 0x1c1f ;  /* 0x00001c1fff0b7424 */ /* 0x000fe400078e00ff */
[----:B------:R-:W-:-:S07]  /*25240*/  IMAD.MOV.U32 R15, RZ, RZ, -0x1 ;  /* 0xffffffffff0f7424 */ /* 0x000fce00078e00ff */
[----:B------:R-:W-:Y:S05]  /*25250*/  WARPSYNC.COLLECTIVE R15, `(.L_x_9242) ;  /* 0x000000000f087348 */ /* 0x000fea0003c00000 */
[----:B------:R0:W1:Y:S02]  /*25260*/  SHFL.IDX P6, R14, R13, R12, R11 ;  /* 0x0000000c0d0e7389 */ /* 0x00006400000c000b */
[----:B01----:R-:W-:Y:S01]  /*25270*/  ENDCOLLECTIVE ;  /* 0x000000000000791b */ /* 0x003fe20003800000 */
.L_x_9242:
[----:B------:R-:W-:Y:S02]  /*25280*/  IMAD.MOV.U32 R13, RZ, RZ, R3 ;  /* 0x000000ffff0d7224 */ /* 0x000fe400078e0003 */
[----:B------:R-:W-:-:S07]  /*25290*/  IMAD.MOV.U32 R0, RZ, RZ, R14 ;  /* 0x000000ffff007224 */ /* 0x000fce00078e000e */
[----:B------:R-:W-:Y:S05]  /*252a0*/  WARPSYNC.COLLECTIVE R15, `(.L_x_9243) ;  /* 0x000000000f087348 */ /* 0x000fea0003c00000 */
[----:B------:R0:W1:Y:S02]  /*252b0*/  SHFL.IDX P6, R14, R13, R12, R11 ;  /* 0x0000000c0d0e7389 */ /* 0x00006400000c000b */
[----:B01----:R-:W-:Y:S01]  /*252c0*/  ENDCOLLECTIVE ;  /* 0x000000000000791b */ /* 0x003fe20003800000 */
.L_x_9243:
[----:B------:R-:W-:Y:S05]  /*252d0*/  BRA `(.L_x_9244) ;  /* 0xffffff4800187947 */ /* 0x000fea000383ffff */
.L_x_8996:
        /* <DEDUP_REMOVED lines=8> */
.L_x_9246:
[----:B------:R-:W-:Y:S05]  /*25360*/  BSYNC B1 ;  /* 0x0000000000017941 */ /* 0x000fea0003800000 */
.L_x_9245:
        /* <DEDUP_REMOVED lines=8> */
.L_x_9247:
[----:B------:R-:W-:Y:S05]  /*253f0*/  BRA `(.L_x_9248) ;  /* 0xffffff4c002c7947 */ /* 0x000fea000383ffff */
.L_x_9000:
[----:B------:R-:W-:Y:S02]  /*25400*/  IMAD.MOV.U32 R13, RZ, RZ, R4 ;  /* 0x000000ffff0d7224 */ /* 0x000fe400078e0004 */
[----:B------:R-:W-:Y:S02]  /*25410*/  IMAD.MOV.U32 R12, RZ, RZ, RZ ;  /* 0x000000ffff0c7224 */ /* 0x000fe400078e00ff */
[----:B------:R-:W-:Y:S02]  /*25420*/  IMAD.MOV.U32 R11, RZ, RZ, 0x181f ;  /* 0x0000181fff0b7424 */ /* 0x000fe400078e00ff */
[----:B------:R-:W-:-:S07]  /*25430*/  IMAD.MOV.U32 R15, RZ, RZ, -0x1 ;  /* 0xffffffffff0f7424 */ /* 0x000fce00078e00ff */
[----:B0-----:R-:W-:Y:S05]  /*25440*/  WARPSYNC.COLLECTIVE R15, `(.L_x_9249) ;  /* 0x000000000f087348 */ /* 0x001fea0003c00000 */
[----:B------:R1:W2:Y:S02]  /*25450*/  SHFL.IDX P6, R14, R13, R12, R11 ;  /* 0x0000000c0d0e7389 */ /* 0x0002a400000c000b */
[----:B012---:R-:W-:Y:S01]  /*25460*/  ENDCOLLECTIVE ;  /* 0x000000000000791b */ /* 0x007fe20003800000 */
.L_x_9249:
[----:B------:R-:W-:Y:S02]  /*25470*/  IMAD.MOV.U32 R13, RZ, RZ, R0 ;  /* 0x000000ffff0d7224 */ /* 0x000fe400078e0000 */
[----:B------:R-:W-:-:S07]  /*25480*/  IMAD.MOV.U32 R3, RZ, RZ, R14 ;  /* 0x000000ffff037224 */ /* 0x000fce00078e000e */
[----:B------:R-:W-:Y:S05]  /*25490*/  WARPSYNC.COLLECTIVE R15, `(.L_x_9250) ;  /* 0x000000000f087348 */ /* 0x000fea0003c00000 */
[----:B------:R0:W1:Y:S02]  /*254a0*/  SHFL.IDX P6, R14, R13, R12, R11 ;  /* 0x0000000c0d0e7389 */ /* 0x00006400000c000b */
[----:B01----:R-:W-:Y:S01]  /*254b0*/  ENDCOLLECTIVE ;  /* 0x000000000000791b */ /* 0x003fe20003800000 */
.L_x_9250:
[----:B------:R-:W-:Y:S05]  /*254c0*/  BRA `(.L_x_9251) ;  /* 0xffffff58003c7947 */ /* 0x000fea000383ffff */
.L_x_9003:
        /* <DEDUP_REMOVED lines=8> */
.L_x_9253:
[----:B------:R-:W-:Y:S05]  /*25550*/  BSYNC B1 ;  /* 0x0000000000017941 */ /* 0x000fea0003800000 */
.L_x_9252:
        /* <DEDUP_REMOVED lines=8> */
.L_x_9254:
[----:B------:R-:W-:Y:S05]  /*255e0*/  BRA `(.L_x_9255) ;  /* 0xffffff58003c7947 */ /* 0x000fea000383ffff */
.L_x_9006:
        /* <DEDUP_REMOVED lines=8> */
.L_x_9257:
[----:B------:R-:W-:Y:S05]  /*25670*/  BSYNC B1 ;  /* 0x0000000000017941 */ /* 0x000fea0003800000 */
.L_x_9256:
        /* <DEDUP_REMOVED lines=8> */
.L_x_9258:
[----:B------:R-:W-:Y:S05]  /*25700*/  BRA `(.L_x_9259) ;  /* 0xffffff58003c7947 */ /* 0x000fea000383ffff */
.L_x_9009:
        /* <DEDUP_REMOVED lines=8> */
.L_x_9261:
[----:B------:R-:W-:Y:S05]  /*25790*/  BSYNC B1 ;  /* 0x0000000000017941 */ /* 0x000fea0003800000 */
.L_x_9260:
        /* <DEDUP_REMOVED lines=8> */
.L_x_9262:
[----:B------:R-:W-:Y:S05]  /*25820*/  BRA `(.L_x_9263) ;  /* 0xffffff58003c7947 */ /* 0x000fea000383ffff */
.L_x_9028:
        /* <DEDUP_REMOVED lines=11> */
.L_x_9265:
[----:B------:R-:W-:Y:S05]  /*258e0*/  BSYNC B1 ;  /* 0x0000000000017941 */ /* 0x000fea0003800000 */
.L_x_9264:
[----:B------:R-:W-:Y:S05]  /*258f0*/  BRA `(.L_x_9266) ;  /* 0xffffff7400bc7947 */ /* 0x000fea000383ffff */
.L_x_9030:
[----:B------:R-:W-:Y:S01]  /*25900*/  BSSY B1, `(.L_x_9267) ;  /* 0x0000006000017945 */ /* 0x000fe20003800000 */
[----:B------:R-:W-:-:S07]  /*25910*/  IMAD.MOV.U32 R15, RZ, RZ, -0x1 ;  /* 0xffffffffff0f7424 */ /* 0x000fce00078e00ff */
[----:B0-----:R-:W-:Y:S05]  /*25920*/  WARPSYNC.COLLECTIVE R15, `(.L_x_9268) ;  /* 0x000000000f0c7348 */ /* 0x001fea0003c00000 */
[----:B------:R-:W-:Y:S02]  /*25930*/  ELECT P6, UR62, PT ;  /* 0x00000000003e782f */ /* 0x000fe400038c0000 */
[----:B------:R-:W-:Y:S01]  /*25940*/  MOV R14, UR62 ;  /* 0x0000003e000e7c02 */ /* 0x000fe20008000f00 */
[----:B0-----:R-:W-:Y:S10]  /*25950*/  ENDCOLLECTIVE ;  /* 0x000000000000791b */ /* 0x001ff40003800000 */
.L_x_9268:
[----:B------:R-:W-:Y:S05]  /*25960*/  BSYNC B1 ;  /* 0x0000000000017941 */ /* 0x000fea0003800000 */
.L_x_9267:
[----:B------:R-:W-:Y:S01]  /*25970*/  PLOP3.LUT P1, PT, P6, PT, PT, 0x80, 0x0 ;  /* 0x000000000000781c */ /* 0x000fe2000372f070 */
[----:B------:R-:W-:-:S12]  /*25980*/  BRA `(.L_x_9029) ;  /* 0xffffff7400b07947 */ /* 0x000fd8000383ffff */
.L_x_9032:
[----:B0-----:R0:W1:Y:S02]  /*25990*/  SYNCS.PHASECHK.TRANS64.TRYWAIT P0, [R18+URZ+0x28820], R2 ;  /* 0x02882002120075a7 */ /* 0x001064000800017f */
[----:B-1----:R-:W-:Y:S05]  /*259a0*/  @!P0 NANOSLEEP.SYNCS 0x989680 ;  /* 0x009896800000895d */ /* 0x002fea0003900000 */
[----:B------:R-:W1:Y:S02]  /*259b0*/  @!P0 SYNCS.PHASECHK.TRANS64 P0, [R18+URZ+0x28820], R2 ;  /* 0x02882002120085a7 */ /* 0x000e64000800007f */
[----:B-1----:R-:W-:Y:S05]  /*259c0*/  @!P0 BRA `(.L_x_9032) ;  /* 0xfffffffc00f08947 */ /* 0x002fea000383ffff */
[----:B------:R-:W-:Y:S05]  /*259d0*/  BRA `(.L_x_9269) ;  /* 0xffffff7400c07947 */ /* 0x000fea000383ffff */
.L_x_9036:
[----:B-1----:R1:W2:Y:S02]  /*259e0*/  SYNCS.PHASECHK.TRANS64.TRYWAIT P0, [R5+URZ+0x288a0], R8 ;  /* 0x0288a008050075a7 */ /* 0x0022a4000800017f */
[----:B--2---:R-:W-:Y:S05]  /*259f0*/  @!P0 NANOSLEEP.SYNCS 0x989680 ;  /* 0x009896800000895d */ /* 0x004fea0003900000 */
[----:B------:R-:W2:Y:S02]  /*25a00*/  @!P0 SYNCS.PHASECHK.TRANS64 P0, [R5+URZ+0x288a0], R8 ;  /* 0x0288a008050085a7 */ /* 0x000ea4000800007f */
[----:B--2---:R-:W-:Y:S05]  /*25a10*/  @!P0 BRA `(.L_x_9036) ;  /* 0xfffffffc00f08947 */ /* 0x004fea000383ffff */
[----:B------:R-:W-:Y:S05]  /*25a20*/  BRA `(.L_x_9270) ;  /* 0xffffff7400e07947 */ /* 0x000fea000383ffff */
.L_x_9042:
[----:B0-----:R0:W2:Y:S02]  /*25a30*/  SYNCS.PHASECHK.TRANS64.TRYWAIT P0, [R5+URZ+0x288c0], R8 ;  /* 0x0288c008050075a7 */ /* 0x0010a4000800017f */
[----:B--2---:R-:W-:Y:S05]  /*25a40*/  @!P0 NANOSLEEP.SYNCS 0x989680 ;  /* 0x009896800000895d */ /* 0x004fea0003900000 */
[----:B------:R-:W2:Y:S02]  /*25a50*/  @!P0 SYNCS.PHASECHK.TRANS64 P0, [R5+URZ+0x288c0], R8 ;  /* 0x0288c008050085a7 */ /* 0x000ea4000800007f */
[----:B--2---:R-:W-:Y:S05]  /*25a60*/  @!P0 BRA `(.L_x_9042) ;  /* 0xfffffffc00f08947 */ /* 0x004fea000383ffff */
[----:B------:R-:W-:Y:S05]  /*25a70*/  BRA `(.L_x_9271) ;  /* 0xffffff7800a07947 */ /* 0x000fea000383ffff */
.L_x_9050:
[----:B0-----:R0:W1:Y:S02]  /*25a80*/  SYNCS.PHASECHK.TRANS64.TRYWAIT P0, [R6+URZ+0x288a0], R5 ;  /* 0x0288a005060075a7 */ /* 0x001064000800017f */
[----:B-1----:R-:W-:Y:S05]  /*25a90*/  @!P0 NANOSLEEP.SYNCS 0x989680 ;  /* 0x009896800000895d */ /* 0x002fea0003900000 */
[----:B------:R-:W1:Y:S02]  /*25aa0*/  @!P0 SYNCS.PHASECHK.TRANS64 P0, [R6+URZ+0x288a0], R5 ;  /* 0x0288a005060085a7 */ /* 0x000e64000800007f */
[----:B-1----:R-:W-:Y:S05]  /*25ab0*/  @!P0 BRA `(.L_x_9050) ;  /* 0xfffffffc00f08947 */ /* 0x002fea000383ffff */
[----:B------:R-:W-:Y:S05]  /*25ac0*/  BRA `(.L_x_9272) ;  /* 0xffffff7c00b07947 */ /* 0x000fea000383ffff */
.L_x_9056:
[----:B-1----:R1:W2:Y:S02]  /*25ad0*/  SYNCS.PHASECHK.TRANS64.TRYWAIT P0, [R6+URZ+0x288c0], R5 ;  /* 0x0288c005060075a7 */ /* 0x0022a4000800017f */
[----:B--2---:R-:W-:Y:S05]  /*25ae0*/  @!P0 NANOSLEEP.SYNCS 0x989680 ;  /* 0x009896800000895d */ /* 0x004fea0003900000 */
[----:B------:R-:W2:Y:S02]  /*25af0*/  @!P0 SYNCS.PHASECHK.TRANS64 P0, [R6+URZ+0x288c0], R5 ;  /* 0x0288c005060085a7 */ /* 0x000ea4000800007f */
[----:B--2---:R-:W-:Y:S05]  /*25b00*/  @!P0 BRA `(.L_x_9056) ;  /* 0xfffffffc00f08947 */ /* 0x004fea000383ffff */
[----:B------:R-:W-:Y:S05]  /*25b10*/  BRA `(.L_x_9273) ;  /* 0xffffff8000687947 */ /* 0x000fea000383ffff */
.L_x_9072:
        /* <DEDUP_REMOVED lines=11> */
.L_x_9275:
[----:B------:R-:W-:Y:S05]  /*25bd0*/  BSYNC B0 ;  /* 0x0000000000007941 */ /* 0x000fea0003800000 */
.L_x_9274:
[----:B------:R-:W-:Y:S05]  /*25be0*/  BRA `(.L_x_9276) ;  /* 0xffffff8c009c7947 */ /* 0x000fea000383ffff */
.L_x_9074:
[----:B------:R-:W-:Y:S01]  /*25bf0*/  BSSY B0, `(.L_x_9277) ;  /* 0x0000006000007945 */ /* 0x000fe20003800000 */
[----:B------:R-:W-:-:S07]  /*25c00*/  IMAD.MOV.U32 R15, RZ, RZ, -0x1 ;  /* 0xffffffffff0f7424 */ /* 0x000fce00078e00ff */
[----:B0-----:R-:W-:Y:S05]  /*25c10*/  WARPSYNC.COLLECTIVE R15, `(.L_x_9278) ;  /* 0x000000000f0c7348 */ /* 0x001fea0003c00000 */
[----:B------:R-:W-:Y:S02]  /*25c20*/  ELECT P6, UR62, PT ;  /* 0x00000000003e782f */ /* 0x000fe400038c0000 */
[----:B------:R-:W-:Y:S01]  /*25c30*/  MOV R14, UR62 ;  /* 0x0000003e000e7c02 */ /* 0x000fe20008000f00 */
[----:B0-----:R-:W-:Y:S10]  /*25c40*/  ENDCOLLECTIVE ;  /* 0x000000000000791b */ /* 0x001ff40003800000 */
.L_x_9278:
[----:B------:R-:W-:Y:S05]  /*25c50*/  BSYNC B0 ;  /* 0x0000000000007941 */ /* 0x000fea0003800000 */
.L_x_9277:
[----:B------:R-:W-:Y:S05]  /*25c60*/  BRA `(.L_x_9279) ;  /* 0xffffff8c00a87947 */ /* 0x000fea000383ffff */
.L_x_9076:
[----:B0-----:R0:W1:Y:S02]  /*25c70*/  SYNCS.PHASECHK.TRANS64.TRYWAIT P0, [R0+URZ+0x28840], R2 ;  /* 0x02884002000075a7 */ /* 0x001064000800017f */
[----:B-1----:R-:W-:Y:S05]  /*25c80*/  @!P0 NANOSLEEP.SYNCS 0x989680 ;  /* 0x009896800000895d */ /* 0x002fea0003900000 */
[----:B------:R-:W1:Y:S02]  /*25c90*/  @!P0 SYNCS.PHASECHK.TRANS64 P0, [R0+URZ+0x28840], R2 ;  /* 0x02884002000085a7 */ /* 0x000e64000800007f */
[----:B-1----:R-:W-:Y:S05]  /*25ca0*/  @!P0 BRA `(.L_x_9076) ;  /* 0xfffffffc00f08947 */ /* 0x002fea000383ffff */
[----:B------:R-:W-:Y:S05]  /*25cb0*/  BRA `(.L_x_9280) ;  /* 0xffffff9000087947 */ /* 0x000fea000383ffff */
.L_x_9080:
[----:B------:R-:W2:Y:S01]  /*25cc0*/  LDL.LU R11, [R1+0x50] ;  /* 0x00005000010b7983 */ /* 0x000ea20000300800 */
[----:B------:R-:W-:Y:S02]  /*25cd0*/  IMAD.MOV.U32 R13, RZ, RZ, R3 ;  /* 0x000000ffff0d7224 */ /* 0x000fe400078e0003 */
[----:B------:R-:W-:Y:S01]  /*25ce0*/  IMAD.MOV.U32 R12, RZ, RZ, RZ ;  /* 0x000000ffff0c7224 */ /* 0x000fe200078e00ff */
[----:B------:R-:W1:Y:S01]  /*25cf0*/  S2R R5, SR_TID.X ;  /* 0x0000000000057919 */ /* 0x000e620000002100 */
[----:B------:R-:W-:Y:S01]  /*25d00*/  IMAD.MOV.U32 R15, RZ, RZ, -0x1 ;  /* 0xffffffffff0f7424 */ /* 0x000fe200078e00ff */
[----:B-1----:R-:W-:-:S04]  /*25d10*/  LOP3.LUT R5, R5, 0x7f, RZ, 0xc0, !PT ;  /* 0x0000007f05057812 */ /* 0x002fc800078ec0ff */
[----:B------:R-:W-:-:S05]  /*25d20*/  SHF.R.U32.HI R0, RZ, 0x3, R5 ;  /* 0x00000003ff007819 */ /* 0x000fca0000011605 */
[----:B------:R-:W-:-:S04]  /*25d30*/  IMAD R0, R10, 0x80, R0 ;  /* 0x000000800a007824 */ /* 0x000fc800078e0200 */
[----:B------:R-:W-:Y:S02]  /*25d40*/  VIADD R5, R0, 0x10 ;  /* 0x0000001000057836 */ /* 0x000fe40000000000 */
[----:B--2---:R-:W-:Y:S02]  /*25d50*/  IMAD R2, R11, R7, RZ ;  /* 0x000000070b027224 */ /* 0x004fe400078e02ff */
[----:B------:R-:W-:-:S03]  /*25d60*/  IMAD.MOV.U32 R11, RZ, RZ, 0x181f ;  /* 0x0000181fff0b7424 */ /* 0x000fc600078e00ff */
[----:B------:R-:W-:-:S13]  /*25d70*/  ISETP.GE.AND P2, PT, R0, R2, PT ;  /* 0x000000020000720c */ /* 0x000fda0003f46270 */
[----:B0----5:R-:W-:Y:S05]  /*25d80*/  WARPSYNC.COLLECTIVE R15, `(.L_x_9281) ;  /* 0x000000000f087348 */ /* 0x021fea0003c00000 */
[----:B------:R1:W2:Y:S02]  /*25d90*/  SHFL.IDX P6, R14, R13, R12, R11 ;  /* 0x0000000c0d0e7389 */ /* 0x0002a400000c000b */
[----:B012--5:R-:W-:Y:S01]  /*25da0*/  ENDCOLLECTIVE ;  /* 0x000000000000791b */ /* 0x027fe20003800000 */
.L_x_9281:
[----:B------:R-:W-:Y:S02]  /*25db0*/  IMAD.MOV.U32 R13, RZ, RZ, R4 ;  /* 0x000000ffff0d7224 */ /* 0x000fe400078e0004 */
[----:B------:R-:W-:-:S07]  /*25dc0*/  IMAD.MOV.U32 R6, RZ, RZ, R14 ;  /* 0x000000ffff067224 */ /* 0x000fce00078e000e */
[----:B------:R-:W-:Y:S05]  /*25dd0*/  WARPSYNC.COLLECTIVE R15, `(.L_x_9282) ;  /* 0x000000000f087348 */ /* 0x000fea0003c00000 */
[----:B------:R0:W1:Y:S02]  /*25de0*/  SHFL.IDX P6, R14, R13, R12, R11 ;  /* 0x0000000c0d0e7389 */ /* 0x00006400000c000b */
[----:B01----:R-:W-:Y:S01]  /*25df0*/  ENDCOLLECTIVE ;  /* 0x000000000000791b */ /* 0x003fe20003800000 */
.L_x_9282:
[----:B------:R-:W-:Y:S02]  /*25e00*/  IMAD.MOV.U32 R13, RZ, RZ, R3 ;  /* 0x000000ffff0d7224 */ /* 0x000fe400078e0003 */
[----:B------:R-:W-:Y:S02]  /*25e10*/  IMAD.MOV.U32 R12, RZ, RZ, 0x1 ;  /* 0x00000001ff0c7424 */ /* 0x000fe400078e00ff */
[----:B------:R-:W-:-:S07]  /*25e20*/  IMAD.MOV.U32 R7, RZ, RZ, R14 ;  /* 0x000000ffff077224 */ /* 0x000fce00078e000e */
[----:B------:R-:W-:Y:S05]  /*25e30*/  WARPSYNC.COLLECTIVE R15, `(.L_x_9283) ;  /* 0x000000000f087348 */ /* 0x000fea0003c00000 */
[----:B------:R0:W1:Y:S02]  /*25e40*/  SHFL.IDX P6, R14, R13, R12, R11 ;  /* 0x0000000c0d0e7389 */ /* 0x00006400000c000b */
[----:B01----:R-:W-:Y:S01]  /*25e50*/  ENDCOLLECTIVE ;  /* 0x000000000000791b */ /* 0x003fe20003800000 */
.L_x_9283:
        /* <DEDUP_REMOVED lines=16> */
.L_x_9284:
[----:B------:R-:W-:Y:S02]  /*25f60*/  IMAD.MOV.U32 R13, RZ, RZ, R3 ;  /* 0x000000ffff0d7224 */ /* 0x000fe400078e0003 */
[----:B------:R-:W-:Y:S02]  /*25f70*/  IMAD.MOV.U32 R12, RZ, RZ, 0x2 ;  /* 0x00000002ff0c7424 */ /* 0x000fe400078e00ff */
[----:B------:R-:W-:-:S07]  /*25f80*/  IMAD.MOV.U32 R5, RZ, RZ, R14 ;  /* 0x000000ffff057224 */ /* 0x000fce00078e000e */
[----:B------:R-:W-:Y:S05]  /*25f90*/  WARPSYNC.COLLECTIVE R15, `(.L_x_9285) ;  /* 0x000000000f087348 */ /* 0x000fea0003c00000 */
[----:B------:R0:W1:Y:S02]  /*25fa0*/  SHFL.IDX P6, R14, R13, R12, R11 ;  /* 0x0000000c0d0e7389 */ /* 0x00006400000c000b */
[----:B01----:R-:W-:Y:S01]  /*25fb0*/  ENDCOLLECTIVE ;  /* 0x000000000000791b */ /* 0x003fe20003800000 */
.L_x_9285:
        /* <DEDUP_REMOVED lines=16> */
.L_x_9286:
[----:B------:R-:W-:Y:S02]  /*260c0*/  IMAD.MOV.U32 R13, RZ, RZ, R3 ;  /* 0x000000ffff0d7224 */ /* 0x000fe400078e0003 */
[----:B------:R-:W-:Y:S02]  /*260d0*/  IMAD.MOV.U32 R12, RZ, RZ, 0x3 ;  /* 0x00000003ff0c7424 */ /* 0x000fe400078e00ff */
[----:B------:R-:W-:-:S07]  /*260e0*/  IMAD.MOV.U32 R5, RZ, RZ, R14 ;  /* 0x000000ffff057224 */ /* 0x000fce00078e000e */
[----:B------:R-:W-:Y:S05]  /*260f0*/  WARPSYNC.COLLECTIVE R15, `(.L_x_9287) ;  /* 0x000000000f087348 */ /* 0x000fea0003c00000 */
[----:B------:R0:W1:Y:S02]  /*26100*/  SHFL.IDX P6, R14, R13, R12, R11 ;  /* 0x0000000c0d0e7389 */ /* 0x00006400000c000b */
[----:B01----:R-:W-:Y:S01]  /*26110*/  ENDCOLLECTIVE ;  /* 0x000000000000791b */ /* 0x003fe20003800000 */
.L_x_9287:
        /* <DEDUP_REMOVED lines=16> */
.L_x_9288:
[----:B------:R-:W-:Y:S02]  /*26220*/  IMAD.MOV.U32 R13, RZ, RZ, R3 ;  /* 0x000000ffff0d7224 */ /* 0x000fe400078e0003 */
[----:B------:R-:W-:Y:S02]  /*26230*/  IMAD.MOV.U32 R12, RZ, RZ, 0x4 ;  /* 0x00000004ff0c7424 */ /* 0x000fe400078e00ff */
[----:B------:R-:W-:-:S07]  /*26240*/  IMAD.MOV.U32 R5, RZ, RZ, R14 ;  /* 0x000000ffff057224 */ /* 0x000fce00078e000e */
[----:B------:R-:W-:Y:S05]  /*26250*/  WARPSYNC.COLLECTIVE R15, `(.L_x_9289) ;  /* 0x000000000f087348 */ /* 0x000fea0003c00000 */
[----:B------:R0:W1:Y:S02]  /*26260*/  SHFL.IDX P6, R14, R13, R12, R11 ;  /* 0x0000000c0d0e7389 */ /* 0x00006400000c000b */
[----:B01----:R-:W-:Y:S01]  /*26270*/  ENDCOLLECTIVE ;  /* 0x000000000000791b */ /* 0x003fe20003800000 */
.L_x_9289:
        /* <DEDUP_REMOVED lines=16> */
.L_x_9290:
[----:B------:R-:W-:Y:S02]  /*26380*/  IMAD.MOV.U32 R13, RZ, RZ, R3 ;  /* 0x000000ffff0d7224 */ /* 0x000fe400078e0003 */
[----:B------:R-:W-:Y:S02]  /*26390*/  IMAD.MOV.U32 R12, RZ, RZ, 0x5 ;  /* 0x00000005ff0c7424 */ /* 0x000fe400078e00ff */
[----:B------:R-:W-:-:S07]  /*263a0*/  IMAD.MOV.U32 R5, RZ, RZ, R14 ;  /* 0x000000ffff057224 */ /* 0x000fce00078e000e */
[----:B------:R-:W-:Y:S05]  /*263b0*/  WARPSYNC.COLLECTIVE R15, `(.L_x_9291) ;  /* 0x000000000f087348 */ /* 0x000fea0003c00000 */
[----:B------:R0:W1:Y:S02]  /*263c0*/  SHFL.IDX P6, R14, R13, R12, R11 ;  /* 0x0000000c0d0e7389 */ /* 0x00006400000c000b */
[----:B01----:R-:W-:Y:S01]  /*263d0*/  ENDCOLLECTIVE ;  /* 0x000000000000791b */ /* 0x003fe20003800000 */
.L_x_9291:
        /* <DEDUP_REMOVED lines=16> */
.L_x_9292:
[----:B------:R-:W-:Y:S02]  /*264e0*/  IMAD.MOV.U32 R13, RZ, RZ, R3 ;  /* 0x000000ffff0d7224 */ /* 0x000fe400078e0003 */
[----:B------:R-:W-:Y:S02]  /*264f0*/  IMAD.MOV.U32 R12, RZ, RZ, 0x6 ;  /* 0x00000006ff0c7424 */ /* 0x000fe400078e00ff */
[----:B------:R-:W-:-:S07]  /*26500*/  IMAD.MOV.U32 R5, RZ, RZ, R14 ;  /* 0x000000ffff057224 */ /* 0x000fce00078e000e */
[----:B------:R-:W-:Y:S05]  /*26510*/  WARPSYNC.COLLECTIVE R15, `(.L_x_9293) ;  /* 0x000000000f087348 */ /* 0x000fea0003c00000 */
[----:B------:R0:W1:Y:S02]  /*26520*/  SHFL.IDX P6, R14, R13, R12, R11 ;  /* 0x0000000c0d0e7389 */ /* 0x00006400000c000b */
[----:B01----:R-:W-:Y:S01]  /*26530*/  ENDCOLLECTIVE ;  /* 0x000000000000791b */ /* 0x003fe20003800000 */
.L_x_9293:
        /* <DEDUP_REMOVED lines=16> */
.L_x_9294:
[----:B------:R-:W-:Y:S02]  /*26640*/  IMAD.MOV.U32 R13, RZ, RZ, R3 ;  /* 0x000000ffff0d7224 */ /* 0x000fe400078e0003 */
[----:B------:R-:W-:Y:S02]  /*26650*/  IMAD.MOV.U32 R12, RZ, RZ, 0x7 ;  /* 0x00000007ff0c7424 */ /* 0x000fe400078e00ff */
[----:B------:R-:W-:-:S07]  /*26660*/  IMAD.MOV.U32 R5, RZ, RZ, R14 ;  /* 0x000000ffff057224 */ /* 0x000fce00078e000e */
[----:B------:R-:W-:Y:S05]  /*26670*/  WARPSYNC.COLLECTIVE R15, `(.L_x_9295) ;  /* 0x000000000f087348 */ /* 0x000fea0003c00000 */
[----:B------:R0:W1:Y:S02]  /*26680*/  SHFL.IDX P6, R14, R13, R12, R11 ;  /* 0x0000000c0d0e7389 */ /* 0x00006400000c000b */
[----:B01----:R-:W-:Y:S01]  /*26690*/  ENDCOLLECTIVE ;  /* 0x000000000000791b */ /* 0x003fe20003800000 */
.L_x_9295:
        /* <DEDUP_REMOVED lines=14> */
.L_x_9296:
[----:B------:R-:W-:Y:S01]  /*26780*/  IMAD.MOV.U32 R3, RZ, RZ, R14 ;  /* 0x000000ffff037224 */ /* 0x000fe200078e000e */
[----:B------:R-:W-:Y:S06]  /*26790*/  BRA `(.L_x_9297) ;  /* 0xffffff9000b07947 */ /* 0x000fec000383ffff */
.L_x_9085:
[----:B----4-:R4:W0:Y:S02]  /*267a0*/  SYNCS.PHASECHK.TRANS64.TRYWAIT P0, [R18+URZ+0x28820], R0 ;  /* 0x02882000120075a7 */ /* 0x010824000800017f */
[----:B0-----:R-:W-:Y:S05]  /*267b0*/  @!P0 NANOSLEEP.SYNCS 0x989680 ;  /* 0x009896800000895d */ /* 0x001fea0003900000 */
[----:B------:R-:W0:Y:S02]  /*267c0*/  @!P0 SYNCS.PHASECHK.TRANS64 P0, [R18+URZ+0x28820], R0 ;  /* 0x02882000120085a7 */ /* 0x000e24000800007f */
[----:B0-----:R-:W-:Y:S05]  /*267d0*/  @!P0 BRA `(.L_x_9085) ;  /* 0xfffffffc00f08947 */ /* 0x001fea000383ffff */
[----:B------:R-:W-:Y:S05]  /*267e0*/  BRA `(.L_x_9298) ;  /* 0xffffff94001c7947 */ /* 0x000fea000383ffff */
.L_x_9094:
[----:B--2---:R2:W3:Y:S02]  /*267f0*/  SYNCS.PHASECHK.TRANS64.TRYWAIT P0, [R3+URZ+0x28840], R2 ;  /* 0x02884002030075a7 */ /* 0x0044e4000800017f */
[----:B---3--:R-:W-:Y:S05]  /*26800*/  @!P0 NANOSLEEP.SYNCS 0x989680 ;  /* 0x009896800000895d */ /* 0x008fea0003900000 */
[----:B------:R-:W3:Y:S02]  /*26810*/  @!P0 SYNCS.PHASECHK.TRANS64 P0, [R3+URZ+0x28840], R2 ;  /* 0x02884002030085a7 */ /* 0x000ee4000800007f */
[----:B---3--:R-:W-:Y:S05]  /*26820*/  @!P0 BRA `(.L_x_9094) ;  /* 0xfffffffc00f08947 */ /* 0x008fea000383ffff */
[----:B------:R-:W-:Y:S05]  /*26830*/  BRA `(.L_x_9299) ;  /* 0xffffff9400f87947 */ /* 0x000fea000383ffff */
.L_x_9100:
[----:B-1----:R1:W2:Y:S02]  /*26840*/  SYNCS.PHASECHK.TRANS64.TRYWAIT P0, [R2+URZ+0x28860], R3 ;  /* 0x02886003020075a7 */ /* 0x0022a4000800017f */
[----:B--2---:R-:W-:Y:S05]  /*26850*/  @!P0 NANOSLEEP.SYNCS 0x989680 ;  /* 0x009896800000895d */ /* 0x004fea0003900000 */
[----:B------:R-:W2:Y:S02]  /*26860*/  @!P0 SYNCS.PHASECHK.TRANS64 P0, [R2+URZ+0x28860], R3 ;  /* 0x02886003020085a7 */ /* 0x000ea4000800007f */
[----:B--2---:R-:W-:Y:S05]  /*26870*/  @!P0 BRA `(.L_x_9100) ;  /* 0xfffffffc00f08947 */ /* 0x004fea000383ffff */
[----:B------:R-:W-:Y:S05]  /*26880*/  BRA `(.L_x_9300) ;  /* 0xffffff9800c87947 */ /* 0x000fea000383ffff */
.L_x_9110:
[----:B--2---:R2:W3:Y:S02]  /*26890*/  SYNCS.PHASECHK.TRANS64.TRYWAIT P0, [R3+URZ+0x28840], R2 ;  /* 0x02884002030075a7 */ /* 0x0044e4000800017f */
[----:B---3--:R-:W-:Y:S05]  /*268a0*/  @!P0 NANOSLEEP.SYNCS 0x989680 ;  /* 0x009896800000895d */ /* 0x008fea0003900000 */
[----:B------:R-:W3:Y:S02]  /*268b0*/  @!P0 SYNCS.PHASECHK.TRANS64 P0, [R3+URZ+0x28840], R2 ;  /* 0x02884002030085a7 */ /* 0x000ee4000800007f */
[----:B---3--:R-:W-:Y:S05]  /*268c0*/  @!P0 BRA `(.L_x_9110) ;  /* 0xfffffffc00f08947 */ /* 0x008fea000383ffff */
[----:B------:R-:W-:Y:S05]  /*268d0*/  BRA `(.L_x_9301) ;  /* 0xffffffa000607947 */ /* 0x000fea000383ffff */
.L_x_9116:
[----:B-1----:R1:W2:Y:S02]  /*268e0*/  SYNCS.PHASECHK.TRANS64.TRYWAIT P0, [R2+URZ+0x28860], R3 ;  /* 0x02886003020075a7 */ /* 0x0022a4000800017f */
[----:B--2---:R-:W-:Y:S05]  /*268f0*/  @!P0 NANOSLEEP.SYNCS 0x989680 ;  /* 0x009896800000895d */ /* 0x004fea0003900000 */
[----:B------:R-:W2:Y:S02]  /*26900*/  @!P0 SYNCS.PHASECHK.TRANS64 P0, [R2+URZ+0x28860], R3 ;  /* 0x02886003020085a7 */ /* 0x000ea4000800007f */
[----:B--2---:R-:W-:Y:S05]  /*26910*/  @!P0 BRA `(.L_x_9116) ;  /* 0xfffffffc00f08947 */ /* 0x004fea000383ffff */
[----:B------:R-:W-:Y:S05]  /*26920*/  BRA `(.L_x_9302) ;  /* 0xffffffa400307947 */ /* 0x000fea000383ffff */
.L_x_9126:
[----:B---3--:R3:W4:Y:S02]  /*26930*/  SYNCS.PHASECHK.TRANS64.TRYWAIT P0, [R2+URZ+0x28840], R3 ;  /* 0x02884003020075a7 */ /* 0x008724000800017f */
[----:B----4-:R-:W-:Y:S05]  /*26940*/  @!P0 NANOSLEEP.SYNCS 0x989680 ;  /* 0x009896800000895d */ /* 0x010fea0003900000 */
[----:B------:R-:W4:Y:S02]  /*26950*/  @!P0 SYNCS.PHASECHK.TRANS64 P0, [R2+URZ+0x28840], R3 ;  /* 0x02884003020085a7 */ /* 0x000f24000800007f */
[----:B----4-:R-:W-:Y:S05]  /*26960*/  @!P0 BRA `(.L_x_9126) ;  /* 0xfffffffc00f08947 */ /* 0x010fea000383ffff */
[----:B------:R-:W-:Y:S05]  /*26970*/  BRA `(.L_x_9303) ;  /* 0xffffffa800a07947 */ /* 0x000fea000383ffff */
.L_x_9132:
[----:B-1----:R1:W2:Y:S02]  /*26980*/  SYNCS.PHASECHK.TRANS64.TRYWAIT P0, [R2+URZ+0x28860], R5 ;  /* 0x02886005020075a7 */ /* 0x0022a4000800017f */
[----:B--2---:R-:W-:Y:S05]  /*26990*/  @!P0 NANOSLEEP.SYNCS 0x989680 ;  /* 0x009896800000895d */ /* 0x004fea0003900000 */
[----:B------:R-:W2:Y:S02]  /*269a0*/  @!P0 SYNCS.PHASECHK.TRANS64 P0, [R2+URZ+0x28860], R5 ;  /* 0x02886005020085a7 */ /* 0x000ea4000800007f */
[----:B--2---:R-:W-:Y:S05]  /*269b0*/  @!P0 BRA `(.L_x_9132) ;  /* 0xfffffffc00f08947 */ /* 0x004fea000383ffff */
[----:B------:R-:W-:Y:S05]  /*269c0*/  BRA `(.L_x_9304) ;  /* 0xffffffac006c7947 */ /* 0x000fea000383ffff */
.L_x_9144:
[----:B---3--:R3:W4:Y:S02]  /*269d0*/  SYNCS.PHASECHK.TRANS64.TRYWAIT P0, [R0+URZ+0x28860], R2 ;  /* 0x02886002000075a7 */ /* 0x008724000800017f */
[----:B----4-:R-:W-:Y:S05]  /*269e0*/  @!P0 NANOSLEEP.SYNCS 0x989680 ;  /* 0x009896800000895d */ /* 0x010fea0003900000 */
[----:B------:R-:W4:Y:S02]  /*269f0*/  @!P0 SYNCS.PHASECHK.TRANS64 P0, [R0+URZ+0x28860], R2 ;  /* 0x02886002000085a7 */ /* 0x000f24000800007f */
[----:B----4-:R-:W-:Y:S05]  /*26a00*/  @!P0 BRA `(.L_x_9144) ;  /* 0xfffffffc00f08947 */ /* 0x010fea000383ffff */
[----:B------:R-:W-:Y:S05]  /*26a10*/  BRA `(.L_x_9305) ;  /* 0xffffffb000c47947 */ /* 0x000fea000383ffff */
.L_x_9152:
[----:B----4-:R-:W4:Y:S01]  /*26a20*/  LDL R0, [R1] ;  /* 0x0000000001007983 */ /* 0x010f220000100800 */
[----:B------:R-:W-:Y:S01]  /*26a30*/  BSSY B0, `(.L_x_9306) ;  /* 0x0000008000007945 */ /* 0x000fe20003800000 */
[----:B------:R-:W-:Y:S02]  /*26a40*/  IMAD.MOV.U32 R12, RZ, RZ, RZ ;  /* 0x000000ffff0c7224 */ /* 0x000fe400078e00ff */
[----:B------:R-:W-:Y:S02]  /*26a50*/  IMAD.MOV.U32 R11, RZ, RZ, 0x1f ;  /* 0x0000001fff0b7424 */ /* 0x000fe400078e00ff */
[----:B------:R-:W-:Y:S02]  /*26a60*/  IMAD.MOV.U32 R15, RZ, RZ, -0x1 ;  /* 0xffffffffff0f7424 */ /* 0x000fe400078e00ff */
[----:B----4-:R-:W-:-:S07]  /*26a70*/  IMAD.MOV.U32 R13, RZ, RZ, R0 ;  /* 0x000000ffff0d7224 */ /* 0x010fce00078e0000 */
[----:B0-23--:R-:W-:Y:S05]  /*26a80*/  WARPSYNC.COLLECTIVE R15, `(.L_x_9307) ;  /* 0x000000000f087348 */ /* 0x00dfea0003c00000 */
[----:B------:R1:W4:Y:S02]  /*26a90*/  SHFL.IDX P6, R14, R13, R12, R11 ;  /* 0x0000000c0d0e7389 */ /* 0x00032400000c000b */
[----:B01234-:R-:W-:Y:S01]  /*26aa0*/  ENDCOLLECTIVE ;  /* 0x000000000000791b */ /* 0x01ffe20003800000 */
.L_x_9307:
[----:B------:R-:W-:Y:S05]  /*26ab0*/  BSYNC B0 ;  /* 0x0000000000007941 */ /* 0x000fea0003800000 */
.L_x_9306:
        /* <DEDUP_REMOVED lines=10> */
.L_x_9308:
        /* <DEDUP_REMOVED lines=24> */
.L_x_9309:
        /* <DEDUP_REMOVED lines=9> */
.L_x_9310:
        /* <DEDUP_REMOVED lines=8> */
.L_x_9311:
        /* <DEDUP_REMOVED lines=8> */
.L_x_9312:
        /* <DEDUP_REMOVED lines=8> */
.L_x_9313:
        /* <DEDUP_REMOVED lines=9> */
.L_x_9314:
[----:B------:R-:W-:Y:S01]  /*26f80*/  IMAD.MOV.U32 R9, RZ, RZ, R14 ;  /* 0x000000ffff097224 */ /* 0x000fe200078e000e */
[----:B------:R-:W-:Y:S06]  /*26f90*/  BRA `(.L_x_9315) ;  /* 0xffffffb4004c7947 */ /* 0x000fec000383ffff */
.L_x_9155:
        /* <DEDUP_REMOVED lines=8> */
.L_x_9317:
[----:B------:R-:W-:Y:S05]  /*27020*/  BSYNC B0 ;  /* 0x0000000000007941 */ /* 0x000fea0003800000 */
.L_x_9316:
        /* <DEDUP_REMOVED lines=12> */
.L_x_9318:
        /* <DEDUP_REMOVED lines=8> */
.L_x_9319:
        /* <DEDUP_REMOVED lines=8> */
.L_x_9320:
        /* <DEDUP_REMOVED lines=8> */
.L_x_9321:
        /* <DEDUP_REMOVED lines=9> */
.L_x_9322:
[----:B------:R-:W-:Y:S01]  /*27300*/  IMAD.MOV.U32 R9, RZ, RZ, R14 ;  /* 0x000000ffff097224 */ /* 0x000fe200078e000e */
[----:B------:R-:W-:Y:S06]  /*27310*/  BRA `(.L_x_9323) ;  /* 0xffffffb4001c7947 */ /* 0x000fec000383ffff */
.L_x_9157:
[----:B------:R-:W-:Y:S01]  /*27320*/  BSSY B0, `(.L_x_9324) ;  /* 0x0000006000007945 */ /* 0x000fe20003800000 */
[----:B------:R-:W-:Y:S01]  /*27330*/  PLOP3.LUT P6, PT, P6, PT, PT, 0x8, 0x0 ;  /* 0x000000000000781c */ /* 0x000fe200037ce170 */
[----:B------:R-:W-:-:S12]  /*27340*/  IMAD.MOV.U32 R15, RZ, RZ, -0x1 ;  /* 0xffffffffff0f7424 */ /* 0x000fd800078e00ff */
[----:B01----:R-:W-:Y:S05]  /*27350*/  WARPSYNC.COLLECTIVE R15, `(.L_x_9325) ;  /* 0x000000000f087348 */ /* 0x003fea0003c00000 */
[----:B------:R-:W-:Y:S01]  /*27360*/  VOTE.ANY R14, PT, P6 ;  /* 0x00000000000e7806 */ /* 0x000fe200030e0100 */
[----:B01----:R-:W-:Y:S06]  /*27370*/  ENDCOLLECTIVE ;  /* 0x000000000000791b */ /* 0x003fec0003800000 */
.L_x_9325:
[----:B------:R-:W-:Y:S05]  /*27380*/  BSYNC B0 ;  /* 0x0000000000007941 */ /* 0x000fea0003800000 */
.L_x_9324:
        /* <DEDUP_REMOVED lines=10> */
.L_x_9326:
[----:B------:R-:W-:Y:S02]  /*27430*/  IMAD.MOV.U32 R13, RZ, RZ, R6 ;  /* 0x000000ffff0d7224 */ /* 0x000fe400078e0006 */
[----:B------:R-:W-:-:S07]  /*27440*/  IMAD.MOV.U32 R4, RZ, RZ, R14 ;  /* 0x000000ffff047224 */ /* 0x000fce00078e000e */
[----:B------:R-:W-:Y:S05]  /*27450*/  WARPSYNC.COLLECTIVE R15, `(.L_x_9327) ;  /* 0x000000000f087348 */ /* 0x000fea0003c00000 */
[----:B------:R0:W1:Y:S02]  /*27460*/  SHFL.IDX P6, R14, R13, R12, R11 ;  /* 0x0000000c0d0e7389 */ /* 0x00006400000c000b */
[----:B01----:R-:W-:Y:S01]  /*27470*/  ENDCOLLECTIVE ;  /* 0x000000000000791b */ /* 0x003fe20003800000 */
.L_x_9327:
[----:B------:R-:W-:Y:S02]  /*27480*/  IMAD.MOV.U32 R6, RZ, RZ, R14 ;  /* 0x000000ffff067224 */ /* 0x000fe400078e000e */
[----:B------:R-:W-:-:S05]  /*27490*/  IMAD.IADD R10, R3, 0x1, R10 ;  /* 0x00000001030a7824 */ /* 0x000fca00078e020a */
[----:B------:R0:W-:Y:S01]  /*274a0*/  STL [R1+0xc], R10 ;  /* 0x00000c0a01007387 */ /* 0x0001e20000100800 */
[----:B------:R-:W-:Y:S05]  /*274b0*/  BRA `(.L_x_9328) ;  /* 0xffffffb000fc7947 */ /* 0x000fea000383ffff */
.L_x_9159:
        /* <DEDUP_REMOVED lines=8> */
.L_x_9330:
[----:B------:R-:W-:Y:S05]  /*27540*/  BSYNC B0 ;  /* 0x0000000000007941 */ /* 0x000fea0003800000 */
.L_x_9329:
[----:B------:R-:W-:Y:S01]  /*27550*/  IMAD.MOV.U32 R3, RZ, RZ, R14 ;  /* 0x000000ffff037224 */ /* 0x000fe200078e000e */
[----:B------:R-:W-:Y:S06]  /*27560*/  BRA `(.L_x_9331) ;  /* 0xffffffb000e87947 */ /* 0x000fec000383ffff */
.L_x_9165:
[----:B0-----:R0:W1:Y:S02]  /*27570*/  SYNCS.PHASECHK.TRANS64.TRYWAIT P0, [R0+URZ+0x28820], R3 ;  /* 0x02882003000075a7 */ /* 0x001064000800017f */
[----:B-1----:R-:W-:Y:S05]  /*27580*/  @!P0 NANOSLEEP.SYNCS 0x989680 ;  /* 0x009896800000895d */ /* 0x002fea0003900000 */
[----:B------:R-:W1:Y:S02]  /*27590*/  @!P0 SYNCS.PHASECHK.TRANS64 P0, [R0+URZ+0x28820], R3 ;  /* 0x02882003000085a7 */ /* 0x000e64000800007f */
[----:B-1----:R-:W-:Y:S05]  /*275a0*/  @!P0 BRA `(.L_x_9165) ;  /* 0xfffffffc00f08947 */ /* 0x002fea000383ffff */
[----:B------:R-:W-:Y:S05]  /*275b0*/  BRA `(.L_x_9332) ;  /* 0xffffffbc00847947 */ /* 0x000fea000383ffff */
.L_x_9166:
        /* <DEDUP_REMOVED lines=11> */
.L_x_9334:
[----:B------:R-:W-:Y:S05]  /*27670*/  BSYNC B0 ;  /* 0x0000000000007941 */ /* 0x000fea0003800000 */
.L_x_9333:
[----:B------:R-:W-:Y:S05]  /*27680*/  BRA `(.L_x_9335) ;  /* 0xffffffbc006c7947 */ /* 0x000fea000383ffff */
.L_x_9167:
[----:B------:R-:W-:Y:S01]  /*27690*/  BSSY B0, `(.L_x_9336) ;  /* 0x0000006000007945 */ /* 0x000fe20003800000 */
[----:B------:R-:W-:-:S07]  /*276a0*/  IMAD.MOV.U32 R15, RZ, RZ, -0x1 ;  /* 0xffffffffff0f7424 */ /* 0x000fce00078e00ff */
[----:B01----:R-:W-:Y:S05]  /*276b0*/  WARPSYNC.COLLECTIVE R15, `(.L_x_9337) ;  /* 0x000000000f0c7348 */ /* 0x003fea0003c00000 */
[----:B------:R-:W-:Y:S02]  /*276c0*/  ELECT P6, UR62, PT ;  /* 0x00000000003e782f */ /* 0x000fe400038c0000 */
[----:B------:R-:W-:Y:S01]  /*276d0*/  MOV R14, UR62 ;  /* 0x0000003e000e7c02 */ /* 0x000fe20008000f00 */
[----:B01----:R-:W-:Y:S10]  /*276e0*/  ENDCOLLECTIVE ;  /* 0x000000000000791b */ /* 0x003ff40003800000 */
.L_x_9337:
[----:B------:R-:W-:Y:S05]  /*276f0*/  BSYNC B0 ;  /* 0x0000000000007941 */ /* 0x000fea0003800000 */
.L_x_9336:
[----:B------:R-:W-:Y:S05]  /*27700*/  BRA `(.L_x_9338) ;  /* 0xffffffbc00607947 */ /* 0x000fea000383ffff */
.L_x_9169:
[----:B0-----:R0:W1:Y:S02]  /*27710*/  SYNCS.PHASECHK.TRANS64.TRYWAIT P0, [R6+URZ], R5 ;  /* 0x00000005060075a7 */ /* 0x001064000800017f */
[----:B-1----:R-:W-:Y:S05]  /*27720*/  @!P0 NANOSLEEP.SYNCS 0x989680 ;  /* 0x009896800000895d */ /* 0x002fea0003900000 */
[----:B------:R-:W1:Y:S02]  /*27730*/  @!P0 SYNCS.PHASECHK.TRANS64 P0, [R6+URZ], R5 ;  /* 0x00000005060085a7 */ /* 0x000e64000800007f */
[----:B-1----:R-:W-:Y:S05]  /*27740*/  @!P0 BRA `(.L_x_9169) ;  /* 0xfffffffc00f08947 */ /* 0x002fea000383ffff */
[----:B------:R-:W-:Y:S05]  /*27750*/  BRA `(.L_x_9339) ;  /* 0xffffffbc00987947 */ /* 0x000fea000383ffff */
.L_x_9170:
[----:B-1----:R1:W2:Y:S02]  /*27760*/  SYNCS.PHASECHK.TRANS64.TRYWAIT P0, [R7+URZ], R2 ;  /* 0x00000002070075a7 */ /* 0x0022a4000800017f */
[----:B--2---:R-:W-:Y:S05]  /*27770*/  @!P0 NANOSLEEP.SYNCS 0x989680 ;  /* 0x009896800000895d */ /* 0x004fea0003900000 */
[----:B------:R-:W2:Y:S02]  /*27780*/  @!P0 SYNCS.PHASECHK.TRANS64 P0, [R7+URZ], R2 ;  /* 0x00000002070085a7 */ /* 0x000ea4000800007f */
[----:B--2---:R-:W-:Y:S05]  /*27790*/  @!P0 BRA `(.L_x_9170) ;  /* 0xfffffffc00f08947 */ /* 0x004fea000383ffff */
[----:B------:R-:W-:Y:S05]  /*277a0*/  BRA `(.L_x_9340) ;  /* 0xffffffbc008c7947 */ /* 0x000fea000383ffff */
.L_x_9172:
[----:B--2---:R2:W3:Y:S02]  /*277b0*/  SYNCS.PHASECHK.TRANS64.TRYWAIT P0, [R4+URZ], R5 ;  /* 0x00000005040075a7 */ /* 0x0044e4000800017f */
[----:B---3--:R-:W-:Y:S05]  /*277c0*/  @!P0 NANOSLEEP.SYNCS 0x989680 ;  /* 0x009896800000895d */ /* 0x008fea0003900000 */
[----:B------:R-:W3:Y:S02]  /*277d0*/  @!P0 SYNCS.PHASECHK.TRANS64 P0, [R4+URZ], R5 ;  /* 0x00000005040085a7 */ /* 0x000ee4000800007f */
[----:B---3--:R-:W-:Y:S05]  /*277e0*/  @!P0 BRA `(.L_x_9172) ;  /* 0xfffffffc00f08947 */ /* 0x008fea000383ffff */
[----:B------:R-:W-:Y:S05]  /*277f0*/  BRA `(.L_x_9341) ;  /* 0xffffffbc00907947 */ /* 0x000fea000383ffff */
.L_x_9342:
        /* <DEDUP_REMOVED lines=16> */
.L_x_14859:


//--------------------- .text._ZN7cutlass13device_kernelIN5flash11enable_sm90INS1_16FlashAttnFwdSm90INS1_25CollectiveMainloopFwdSm90ILi2EN4cute5tupleIJNS5_1CILi1EEES8_S8_EEENS6_IJNS7_ILi192EEENS7_ILi144EEENS7_ILi96EEEEEELi96ENS_10bfloat16_tEfNS_4arch4Sm90ELb0ELb0ELb1ELb0ELb0ELb0ELb0ELb0ELb1ELb1ELb1ELb0EEENS1_21CollectiveEpilogueFwdINS6_IJSA_SC_SB_EEES9_SE_SG_Li384ELb0ELb1ELb1ELb0EEENS1_19SingleTileSchedulerILb0ELb1ELb1ELi192EEEEEEEEEvNT_6ParamsE --------------------------
	.section	.text._ZN7cutlass13device_kernelIN5flash11enable_sm90INS1_16FlashAttnFwdSm90INS1_25CollectiveMainloopFwdSm90ILi2EN4cute5tupleIJNS5_1CILi1EEES8_S8_EEENS6_IJNS7_ILi192EEENS7_ILi144EEENS7_ILi96EEEEEELi96ENS_10bfloat16_tEfNS_4arch4Sm90ELb0ELb0ELb1ELb0ELb0ELb0ELb0ELb0ELb1ELb1ELb1ELb0EEENS1_21CollectiveEpilogueFwdINS6_IJSA_SC_SB_EEES9_SE_SG_Li384ELb0ELb1ELb1ELb0EEENS1_19SingleTileSchedulerILb0ELb1ELb1ELi192EEEEEEEEEvNT_6ParamsE,"ax",@progbits
	.align	128
.text._ZN7cutlass13device_kernelIN5flash11enable_sm90INS1_16FlashAttnFwdSm90INS1_25CollectiveMainloopFwdSm90ILi2EN4cute5tupleIJNS5_1CILi1EEES8_S8_EEENS6_IJNS7_ILi192EEENS7_ILi144EEENS7_ILi96EEEEEELi96ENS_10bfloat16_tEfNS_4arch4Sm90ELb0ELb0ELb1ELb0ELb0ELb0ELb0ELb0ELb1ELb1ELb1ELb0EEENS1_21CollectiveEpilogueFwdINS6_IJSA_SC_SB_EEES9_SE_SG_Li384ELb0ELb1ELb1ELb0EEENS1_19SingleTileSchedulerILb0ELb1ELb1ELi192EEEEEEEEEvNT_6ParamsE:
        .type           _ZN7cutlass13device_kernelIN5flash11enable_sm90INS1_16FlashAttnFwdSm90INS1_25CollectiveMainloopFwdSm90ILi2EN4cute5tupleIJNS5_1CILi1EEES8_S8_EEENS6_IJNS7_ILi192EEENS7_ILi144EEENS7_ILi96EEEEEELi96ENS_10bfloat16_tEfNS_4arch4Sm90ELb0ELb0ELb1ELb0ELb0ELb0ELb0ELb0ELb1ELb1ELb1ELb0EEENS1_21CollectiveEpilogueFwdINS6_IJSA_SC_SB_EEES9_SE_SG_Li384ELb0ELb1ELb1ELb0EEENS1_19SingleTileSchedulerILb0ELb1ELb1ELi192EEEEEEEEEvNT_6ParamsE,@function
        .size           _ZN7cutlass13device_kernelIN5flash11enable_sm90INS1_16FlashAttnFwdSm90INS1_25CollectiveMainloopFwdSm90ILi2EN4cute5tupleIJNS5_1CILi1EEES8_S8_EEENS6_IJNS7_ILi192EEENS7_ILi144EEENS7_ILi96EEEEEELi96ENS_10bfloat16_tEfNS_4arch4Sm90ELb0ELb0ELb1ELb0ELb0ELb0ELb0ELb0ELb1ELb1ELb1ELb0EEENS1_21CollectiveEpilogueFwdINS6_IJSA_SC_SB_EEES9_SE_SG_Li384ELb0ELb1ELb1ELb0EEENS1_19SingleTileSchedulerILb0ELb1ELb1ELi192EEEEEEEEEvNT_6ParamsE,(.L_x_14860 - _ZN7cutlass13device_kernelIN5flash11enable_sm90INS1_16FlashAttnFwdSm90INS1_25CollectiveMainloopFwdSm90ILi2EN4cute5tupleIJNS5_1CILi1EEES8_S8_EEENS6_IJNS7_ILi192EEENS7_ILi144EEENS7_ILi96EEEEEELi96ENS_10bfloat16_tEfNS_4arch4Sm90ELb0ELb0ELb1ELb0ELb0ELb0ELb0ELb0ELb1ELb1ELb1ELb0EEENS1_21CollectiveEpilogueFwdINS6_IJSA_SC_SB_EEES9_SE_SG_Li384ELb0ELb1ELb1ELb0EEENS1_19SingleTileSchedulerILb0ELb1ELb1ELi192EEEEEEEEEvNT_6ParamsE)
        .other          _ZN7cutlass13device_kernelIN5flash11enable_sm90INS1_16FlashAttnFwdSm90INS1_25CollectiveMainloopFwdSm90ILi2EN4cute5tupleIJNS5_1CILi1EEES8_S8_EEENS6_IJNS7_ILi192EEENS7_ILi144EEENS7_ILi96EEEEEELi96ENS_10bfloat16_tEfNS_4arch4Sm90ELb0ELb0ELb1ELb0ELb0ELb0ELb0ELb0ELb1ELb1ELb1ELb0EEENS1_21CollectiveEpilogueFwdINS6_IJSA_SC_SB_EEES9_SE_SG_Li384ELb0ELb1ELb1ELb0EEENS1_19SingleTileSchedulerILb0ELb1ELb1ELi192EEEEEEEEEvNT_6ParamsE,@"STO_CUDA_ENTRY STV_DEFAULT"
_ZN7cutlass13device_kernelIN5flash11enable_sm90INS1_16FlashAttnFwdSm90INS1_25CollectiveMainloopFwdSm90ILi2EN4cute5tupleIJNS5_1CILi1EEES8_S8_EEENS6_IJNS7_ILi192EEENS7_ILi144EEENS7_ILi96EEEEEELi96ENS_10bfloat16_tEfNS_4arch4Sm90ELb0ELb0ELb1ELb0ELb0ELb0ELb0ELb0ELb1ELb1ELb1ELb0EEENS1_21CollectiveEpilogueFwdINS6_IJSA_SC_SB_EEES9_SE_SG_Li384ELb0ELb1ELb1ELb0EEENS1_19SingleTileSchedulerILb0ELb1ELb1ELi192EEEEEEEEEvNT_6ParamsE:
[----:B------:R-:W0:Y:S01]  /*0000*/  LDC R1, c[0x0][0x28] ;  /* 0x00000a00ff017b82 */ /* 0x000e220000000800 */
[----:B------:R-:W1:Y:S01]  /*0010*/  S2R R4, SR_TID.X ;  /* 0x0000000000047919 */ /* 0x000e620000002100 */
[----:B------:R-:W-:Y:S01]  /*0020*/  ELECT P0, URZ, PT ;  /* 0x00000000003f782f */ /* 0x000fe20003800000 */
[----:B------:R-:W-:Y:S01]  /*0030*/  BSSY B0, `(.L_x_9343) ;  /* 0x000000d000007945 */ /* 0x000fe20003800000 */
[----:B-1----:R-:W-:-:S05]  /*0040*/  SHF.R.U32.HI R0, RZ, 0x5, R4 ;  /* 0x00000005ff007819 */ /* 0x002fca0000011604 */
[----:B------:R-:W1:Y:S02]  /*0050*/  SHFL.IDX PT, R2, R0, RZ, 0x1f ;  /* 0x00001fff00027589 */ /* 0x000e6400000e0000 */
[----:B-1----:R-:W-:-:S13]  /*0060*/  ISETP.EQ.AND P0, PT, R2, RZ, P0 ;  /* 0x000000ff0200720c */ /* 0x002fda0000702270 */
[----:B0-----:R-:W-:Y:S05]  /*0070*/  @!P0 BRA `(.L_x_9344) ;  /* 0x0000000000208947 */ /* 0x001fea0003800000 */
        /* <DEDUP_REMOVED lines=8> */
.L_x_9344:
[----:B------:R-:W-:Y:S05]  /*0100*/  BSYNC B0 ;  /* 0x0000000000007941 */ /* 0x000fea0003800000 */
.L_x_9343:
        /* <DEDUP_REMOVED lines=40> */
.L_x_9345:
        /* <DEDUP_REMOVED lines=22> */
.L_x_9346:
        /* <DEDUP_REMOVED lines=18> */
.L_x_9347:
        /* <DEDUP_REMOVED lines=22> */
.L_x_9348:
        /* <DEDUP_REMOVED lines=22> */
.L_x_9349:
[----:B--2---:R-:W-:Y:S01]  /*08d0*/  ISETP.NE.AND P0, PT, R2, RZ, PT ;  /* 0x000000ff0200720c */ /* 0x004fe20003f05270 */
[----:B------:R-:W-:Y:S01]  /*08e0*/  IMAD.MOV.U32 R27, RZ, RZ, 0x1 ;  /* 0x00000001ff1b7424 */ /* 0x000fe200078e00ff */
[----:B------:R-:W-:Y:S01]  /*08f0*/  NOP ;  /* 0x0000000000007918 */ /* 0x000fe20000000000 */
[----:B------:R-:W-:Y:S01]  /*0900*/  ULDC.64 UR38, c[0x0][0x208] ;  /* 0x0000820000267ab9 */ /* 0x000fe20000000a00 */
[----:B------:R-:W-:Y:S01]  /*0910*/  BSSY B6, `(.L_x_9350) ;  /* 0x0000ec9000067945 */ /* 0x000fe20003800000 */
[----:B------:R-:W-:Y:S02]  /*0920*/  LOP3.LUT R28, R4, 0x7f, RZ, 0xc0, !PT ;  /* 0x0000007f041c7812 */ /* 0x000fe400078ec0ff */
[----:B------:R-:W-:Y:S01]  /*0930*/  SEL R27, R27, 0x2, !P0 ;  /* 0x000000021b1b7807 */ /* 0x000fe20004000000 */
[----:B01-34-:R-:W-:Y:S06]  /*0940*/  BAR.SYNC.DEFER_BLOCKING 0x0 ;  /* 0x0000000000007b1d */ /* 0x01bfec0000010000 */
[----:B------:R-:W-:Y:S05]  /*0950*/  @!P0 BRA `(.L_x_9351) ;  /* 0x000000ac00388947 */ /* 0x000fea0003800000 */
.L_x_9352:
[----:B------:R-:W-:-:S08]  /*0960*/  NOP ;  /* 0x0000000000007918 */ /* 0x000fd00000000000 */
[----:B------:R-:W0:Y:S02]  /*0970*/  USETMAXREG.TRY_ALLOC.CTAPOOL UP0, 0xa0 ;  /* 0x000000a0000079c8 */ /* 0x000e240008000600 */
[----:B0-----:R-:W-:-:S13]  /*0980*/  PLOP3.LUT P0, PT, PT, PT, UP0, 0x80, 0x0 ;  /* 0x000000000000781c */ /* 0x001fda0003f0f008 */
[----:B------:R-:W-:Y:S05]  /*0990*/  @!P0 BRA `(.L_x_9352) ;  /* 0xfffffffc00f08947 */ /* 0x000fea000383ffff */
[----:B------:R-:W0:Y:S01]  /*09a0*/  LDC R2, c[0x0][0xc50] ;  /* 0x00031400ff027b82 */ /* 0x000e220000000800 */
        /* <DEDUP_REMOVED lines=17> */
[----:B------:R-:W0:Y:S01]  /*0ac0*/  LDC.64 R4, c[0x0][0x418] ;  /* 0x00010600ff047b82 */ /* 0x000e220000000a00 */
[----:B------:R-:W-:-:S07]  /*0ad0*/  LOP3.LUT R7, R2, 0xffff, RZ, 0xc0, !PT ;  /* 0x0000ffff02077812 */ /* 0x000fce00078ec0ff */
[----:B------:R-:W1:Y:S08]  /*0ae0*/  LDC R18, c[0x0][0x424] ;  /* 0x00010900ff127b82 */ /* 0x000e700000000800 */
[----:B------:R-:W2:Y:S01]  /*0af0*/  LDC R3, c[0x0][0x2f0] ;  /* 0x0000bc00ff037b82 */ /* 0x000ea20000000800 */
[----:B0-----:R-:W-:-:S04]  /*0b00*/  ISETP.NE.U32.AND P0, PT, R4, RZ, PT ;  /* 0x000000ff0400720c */ /* 0x001fc80003f05070 */
[----:B------:R-:W-:-:S04]  /*0b10*/  ISETP.NE.AND.EX P0, PT, R5, RZ, PT, P0 ;  /* 0x000000ff0500720c */ /* 0x000fc80003f05300 */
[----:B-1----:R-:W-:-:S05]  /*0b20*/  SEL R18, R18, 0x1, P0 ;  /* 0x0000000112127807 */ /* 0x002fca0000000000 */
[----:B--2---:R-:W-:-:S04]  /*0b30*/  IMAD R18, R18, R3, RZ ;  /* 0x0000000312127224 */ /* 0x004fc800078e02ff */
[C---:B------:R-:W-:Y:S01]  /*0b40*/  VIADD R0, R18.reuse, 0x8f ;  /* 0x0000008f12007836 */ /* 0x040fe20000000000 */
[----:B------:R-:W-:-:S03]  /*0b50*/  ISETP.GE.AND P0, PT, R18, 0x1, PT ;  /* 0x000000011200780c */ /* 0x000fc60003f06270 */
[----:B------:R-:W-:-:S05]  /*0b60*/  IMAD.HI R0, R0, 0x38e38e39, RZ ;  /* 0x38e38e3900007827 */ /* 0x000fca00078e02ff */
[----:B------:R-:W-:-:S04]  /*0b70*/  SHF.R.U32.HI R3, RZ, 0x1f, R0 ;  /* 0x0000001fff037819 */ /* 0x000fc80000011600 */
[----:B------:R-:W-:Y:S01]  /*0b80*/  LEA.HI.SX32 R17, R0, R3, 0x1b ;  /* 0x0000000300117211 */ /* 0x000fe200078fdaff */
[----:B------:R-:W-:Y:S01]  /*0b90*/  IMAD.MOV.U32 R0, RZ, RZ, RZ ;  /* 0x000000ffff007224 */ /* 0x000fe200078e00ff */
        /* <DEDUP_REMOVED lines=15> */
[----:B0-----:R-:W-:Y:S01]  /*0c90*/  IMAD.MOV.U32 R2, RZ, RZ, RZ ;  /* 0x000000ffff027224 */ /* 0x001fe200078e00ff */
[----:B-1----:R-:W-:-:S05]  /*0ca0*/  IADD3 R6, RZ, -R3, RZ ;  /* 0x80000003ff067210 */ /* 0x002fca0007ffe0ff */
        /* <DEDUP_REMOVED lines=14> */
.L_x_9354:
        /* <DEDUP_REMOVED lines=39> */
[----:B------:R-:W-:-:S04]  /*1000*/  UIADD3 UR6, UR37, 0x24300, URZ ;  /* 0x0002430025067890 */ /* 0x000fc8000fffe03f */
[----:B------:R-:W-:Y:S01]  /*1010*/  ULOP3.LUT UP0, URZ, UR6, 0x9f, URZ, 0xc0, !UPT ;  /* 0x0000009f063f7892 */ /* 0x000fe2000f80c03f */
[----:B-1----:R-:W-:-:S05]  /*1020*/  R2UR UR36, R0 ;  /* 0x00000000002472ca */ /* 0x002fca00000e0000 */
[----:B------:R-:W-:-:S08]  /*1030*/  PLOP3.LUT P0, PT, PT, PT, UP0, 0x80, 0x0 ;  /* 0x000000000000781c */ /* 0x000fd00003f0f008 */
[----:B------:R-:W-:-:S04]  /*1040*/  UIMAD.WIDE UR4, UR36, 0x55555556, URZ ;  /* 0x55555556240478a5 */ /* 0x000fc8000f8e023f */
[----:B------:R-:W-:-:S04]  /*1050*/  ULEA.HI UR5, UR5, UR5, URZ, 0x1 ;  /* 0x0000000505057291 */ /* 0x000fc8000f8f083f */
[----:B------:R-:W-:-:S04]  /*1060*/  UIMAD UR41, UR5, -0x3, UR36 ;  /* 0xfffffffd052978a4 */ /* 0x000fc8000f8e0224 */
        /* <DEDUP_REMOVED lines=13> */
[----:B------:R-:W-:Y:S02]  /*1140*/  IMAD.U32 R7, RZ, RZ, UR5 ;  /* 0x00000005ff077e24 */ /* 0x000fe4000f8e00ff */
[----:B------:R-:W-:-:S02]  /*1150*/  IMAD.U32 R11, RZ, RZ, UR7 ;  /* 0x00000007ff0b7e24 */ /* 0x000fc4000f8e00ff */
[----:B------:R-:W-:Y:S02]  /*1160*/  IMAD.MOV.U32 R8, RZ, RZ, 0x70 ;  /* 0x00000070ff087424 */ /* 0x000fe400078e00ff */
[----:B------:R-:W-:Y:S02]  /*1170*/  IMAD.MOV.U32 R12, RZ, RZ, 0x1 ;  /* 0x00000001ff0c7424 */ /* 0x000fe400078e00ff */
[----:B0-----:R-:W-:-:S07]  /*1180*/  IMAD.MOV.U32 R13, RZ, RZ, RZ ;  /* 0x000000ffff0d7224 */ /* 0x001fce00078e00ff */
[----:B------:R-:W-:-:S07]  /*1190*/  LEPC R20, `(.L_x_9356) ;  /* 0x000000001014794e */ /* 0x000fce0000000000 */
[----:B-1----:R-:W-:Y:S05]  /*11a0*/  CALL.ABS.NOINC R2 ;  /* 0x0000000002007343 */ /* 0x002fea0003c00000 */
.L_x_9356:
[----:B------:R-:W-:Y:S02]  /*11b0*/  SHF.L.U32 R0, RZ, 0x1f, RZ ;  /* 0x0000001fff007819 */ /* 0x000fe400000006ff */
[----:B------:R-:W-:Y:S02]  /*11c0*/  LOP3.LUT R27, R27, 0x1, RZ, 0xfc, !PT ;  /* 0x000000011b1b7812 */ /* 0x000fe400078efcff */
[----:B------:R-:W0:Y:S02]  /*11d0*/  SYNCS.PHASECHK.TRANS64.TRYWAIT P1, [UR37+0x31c00], R0 ;  /* 0x031c0000ff0075a7 */ /* 0x000e240008020165 */
[----:B------:R-:W-:Y:S01]  /*11e0*/  ISETP.NE.AND P0, PT, R27, 0x3, PT ;  /* 0x000000031b00780c */ /* 0x000fe20003f05270 */
[----:B0-----:R-:W-:-:S12]  /*11f0*/  @!P1 BRA `(.L_x_9357) ;  /* 0x000000e000f09947 */ /* 0x001fd80003800000 */
.L_x_9468:
[----:B------:R-:W-:Y:S05]  /*1200*/  @!P0 BRA `(.L_x_9358) ;  /* 0x0000000000048947 */ /* 0x000fea0003800000 */
[----:B------:R-:W-:Y:S01]  /*1210*/  BPT.TRAP 0x1 ;  /* 0x000000040000795c */ /* 0x000fe20000300000 */
.L_x_9358:
[----:B------:R1:W2:Y:S01]  /*1220*/  SYNCS.PHASECHK.TRANS64.TRYWAIT P1, [UR37+0x31c30], R0 ;  /* 0x031c3000ff0075a7 */ /* 0x0002a20008020165 */
[----:B------:R-:W-:Y:S05]  /*1230*/  @!P0 BRA `(.L_x_9359) ;  /* 0x0000000000048947 */ /* 0x000fea0003800000 */
[----:B------:R-:W-:Y:S01]  /*1240*/  BPT.TRAP 0x1 ;  /* 0x000000040000795c */ /* 0x000fe20000300000 */
.L_x_9359:
[----:B--2---:R-:W-:Y:S05]  /*1250*/  @P1 BRA `(.L_x_9360) ;  /* 0x0000000000081947 */ /* 0x004fea0003800000 */
[----:B------:R-:W2:Y:S02]  /*1260*/  SYNCS.PHASECHK.TRANS64.TRYWAIT P1, [UR37+0x31c30], R0 ;  /* 0x031c3000ff0075a7 */ /* 0x000ea40008020165 */
[----:B--2---:R-:W-:Y:S05]  /*1270*/  @!P1 BRA `(.L_x_9361) ;  /* 0x000000e000e89947 */ /* 0x004fea0003800000 */
.L_x_9360:
[----:B------:R-:W-:Y:S01]  /*1280*/  ULEA UR4, UR41, UR37, 0xc ;  /* 0x0000002529047291 */ /* 0x000fe2000f8e603f */
[----:B------:R-:W-:Y:S01]  /*1290*/  ISETP.NE.AND P1, PT, R28, RZ, PT ;  /* 0x000000ff1c00720c */ /* 0x000fe20003f25270 */
[----:B01----:R-:W-:Y:S02]  /*12a0*/  IMAD.MOV.U32 R0, RZ, RZ, RZ ;  /* 0x000000ffff007224 */ /* 0x003fe400078e00ff */
[----:B------:R-:W-:Y:S01]  /*12b0*/  UIADD3 UR4, UR4, 0xda00, URZ ;  /* 0x0000da0004047890 */ /* 0x000fe2000fffe03f */
[----:B------:R-:W-:Y:S02]  /*12c0*/  IMAD.MOV.U32 R71, RZ, RZ, RZ ;  /* 0x000000ffff477224 */ /* 0x000fe400078e00ff */
[----:B------:R-:W-:Y:S01]  /*12d0*/  IMAD.MOV.U32 R3, RZ, RZ, -0x7fffffe0 ;  /* 0x80000020ff037424 */ /* 0x000fe200078e00ff */
[----:B------:R-:W-:-:S04]  /*12e0*/  USHF.R.U32.HI UR4, URZ, 0x4, UR4 ;  /* 0x000000043f047899 */ /* 0x000fc80008011604 */
[----:B------:R-:W-:-:S06]  /*12f0*/  ULOP3.LUT UR4, UR4, 0x3fff, URZ, 0xc0, !UPT ;  /* 0x00003fff04047892 */ /* 0x000fcc000f8ec03f */
[----:B------:R-:W-:Y:S01]  /*1300*/  MOV R2, UR4 ;  /* 0x0000000400027c02 */ /* 0x000fe20008000f00 */
[----:B------:R-:W-:Y:S05]  /*1310*/  WARPSYNC.ALL ;  /* 0x0000000000007948 */ /* 0x000fea0003800000 */
[----:B------:R-:W-:Y:S01]  /*1320*/  LOP3.LUT R2, R2, 0x10000, RZ, 0xfc, !PT ;  /* 0x0001000002027812 */ /* 0x000fe200078efcff */
[----:B------:R-:W-:-:S03]  /*1330*/  UIADD3 UR4, UR37, 0x16a00, URZ ;  /* 0x00016a0025047890 */ /* 0x000fc6000fffe03f */
[C---:B------:R-:W-:Y:S01]  /*1340*/  R2UR UR8, R2.reuse ;  /* 0x00000000020872ca */ /* 0x040fe200000e0000 */
[----:B------:R-:W-:Y:S01]  /*1350*/  WARPGROUP.ARRIVE ;  /* 0x00000000000079c5 */ /* 0x000fe20000000000 */
[C---:B------:R-:W-:Y:S01]  /*1360*/  R2UR UR9, R3.reuse ;  /* 0x00000000030972ca */ /* 0x040fe200000e0000 */
[----:B------:R-:W-:Y:S01]  /*1370*/  USHF.R.U32.HI UR4, URZ, 0x4, UR4 ;  /* 0x000000043f047899 */ /* 0x000fe20008011604 */
[C---:B------:R-:W-:Y:S01]  /*1380*/  R2UR UR16, R2.reuse ;  /* 0x00000000021072ca */ /* 0x040fe200000e0000 */
[----:B------:R-:W-:Y:S01]  /*1390*/  UMOV UR11, 0x80000020 ;  /* 0x80000020000b7882 */ /* 0x000fe20000000000 */
[C---:B------:R-:W-:Y:S01]  /*13a0*/  R2UR UR17, R3.reuse ;  /* 0x00000000031172ca */ /* 0x040fe200000e0000 */
[----:B------:R-:W-:Y:S01]  /*13b0*/  ULOP3.LUT UR4, UR4, 0x3fff, URZ, 0xc0, !UPT ;  /* 0x00003fff04047892 */ /* 0x000fe2000f8ec03f */
[C---:B------:R-:W-:Y:S01]  /*13c0*/  R2UR UR24, R2.reuse ;  /* 0x00000000021872ca */ /* 0x040fe200000e0000 */
[----:B------:R-:W-:Y:S01]  /*13d0*/  UMOV UR19, 0x80000020 ;  /* 0x8000002000137882 */ /* 0x000fe20000000000 */
[C---:B------:R-:W-:Y:S01]  /*13e0*/  R2UR UR25, R3.reuse ;  /* 0x00000000031972ca */ /* 0x040fe200000e0000 */
[----:B------:R-:W-:Y:S01]  /*13f0*/  ULOP3.LUT UR42, UR4, 0x10000, URZ, 0xfc, !UPT ;  /* 0x00010000042a7892 */ /* 0x000fe2000f8efc3f */
[C---:B------:R-:W-:Y:S01]  /*1400*/  R2UR UR20, R2.reuse ;  /* 0x00000000021472ca */ /* 0x040fe200000e0000 */
[----:B------:R-:W-:Y:S01]  /*1410*/  UMOV UR27, 0x80000020 ;  /* 0x80000020001b7882 */ /* 0x000fe20000000000 */
[C---:B------:R-:W-:Y:S01]  /*1420*/  R2UR UR21, R3.reuse ;  /* 0x00000000031572ca */ /* 0x040fe200000e0000 */
[----:B------:R-:W-:Y:S01]  /*1430*/  UIADD3 UR4, UR42, 0x40, URZ ;  /* 0x000000402a047890 */ /* 0x000fe2000fffe03f */
[C---:B------:R-:W-:Y:S01]  /*1440*/  R2UR UR12, R2.reuse ;  /* 0x00000000020c72ca */ /* 0x040fe200000e0000 */
[----:B------:R-:W-:Y:S01]  /*1450*/  UMOV UR23, 0x80000020 ;  /* 0x8000002000177882 */ /* 0x000fe20000000000 */
[----:B------:R-:W-:Y:S01]  /*1460*/  UMOV UR10, UR42 ;  /* 0x0000002a000a7c82 */ /* 0x000fe20008000000 */
[----:B------:R-:W-:Y:S01]  /*1470*/  R2UR UR13, R3 ;  /* 0x00000000030d72ca */ /* 0x000fe200000e0000 */
[----:B------:R-:W-:Y:S01]  /*1480*/  HGMMA.64x16x16.F32.BF16 R96, gdesc[UR8], RZ, !UPT, gsb0 ;  /* 0x00200000086079f0 */ /* 0x000fe2000c0018ff */
[----:B------:R-:W-:Y:S01]  /*1490*/  UIADD3 UR8, UR42, 0x80, URZ ;  /* 0x000000802a087890 */ /* 0x000fe2000fffe03f */
[----:B------:R-:W-:Y:S01]  /*14a0*/  R2UR UR6, R2 ;  /* 0x00000000020672ca */ /* 0x000fe200000e0000 */
[----:B------:R-:W-:Y:S01]  /*14b0*/  UMOV UR18, UR4 ;  /* 0x0000000400127c82 */ /* 0x000fe20008000000 */
[----:B------:R-:W-:Y:S01]  /*14c0*/  UIADD3 UR10, UR42, 0xc0, URZ ;  /* 0x000000c02a0a7890 */ /* 0x000fe2000fffe03f */
[----:B------:R-:W-:Y:S01]  /*14d0*/  P2R R104, PR, RZ, 0x1 ;  /* 0x00000001ff687803 */ /* 0x000fe20000000000 */
[----:B------:R-:W-:-:S02]  /*14e0*/  UIADD3 UR4, UR42, 0x100, URZ ;  /* 0x000001002a047890 */ /* 0x000fc4000fffe03f */
[----:B------:R-:W-:Y:S01]  /*14f0*/  UMOV UR26, UR8 ;  /* 0x00000008001a7c82 */ /* 0x000fe20008000000 */
[----:B------:R-:W-:Y:S01]  /*1500*/  UMOV UR15, 0x80000020 ;  /* 0x80000020000f7882 */ /* 0x000fe20000000000 */
[----:B------:R-:W-:Y:S01]  /*1510*/  UIADD3 UR8, UR42, 0x140, URZ ;  /* 0x000001402a087890 */ /* 0x000fe2000fffe03f */
[----:B------:R-:W-:Y:S02]  /*1520*/  UMOV UR22, UR10 ;  /* 0x0000000a00167c82 */ /* 0x000fe40008000000 */
[----:B------:R-:W-:Y:S01]  /*1530*/  UMOV UR14, UR4 ;  /* 0x00000004000e7c82 */ /* 0x000fe20008000000 */
[----:B------:R-:W-:Y:S02]  /*1540*/  UIADD3 UR10, UR42, 0x180, URZ ;  /* 0x000001802a0a7890 */ /* 0x000fe4000fffe03f */
[----:B------:R-:W-:Y:S02]  /*1550*/  UIADD3 UR4, UR42, 0x1c0, URZ ;  /* 0x000001c02a047890 */ /* 0x000fe4000fffe03f */
[----:B------:R-:W-:Y:S01]  /*1560*/  UIADD3 UR7, UR6, 0x2, URZ ;  /* 0x0000000206077890 */ /* 0x000fe2000fffe03f */
[----:B------:R-:W-:Y:S01]  /*1570*/  UMOV UR5, 0x80000020 ;  /* 0x8000002000057882 */ /* 0x000fe20000000000 */
[----:B------:R-:W-:Y:S01]  /*1580*/  UMOV UR11, 0x80000020 ;  /* 0x80000020000b7882 */ /* 0x000fe20000000000 */
[----:B------:R-:W-:Y:S01]  /*1590*/  UMOV UR9, UR5 ;  /* 0x0000000500097c82 */ /* 0x000fe20008000000 */
[----:B------:R-:W-:-:S02]  /*15a0*/  WARPGROUP.DEPBAR.LE gsb0, 0x0 ;  /* 0x00008000000079c5 */ /* 0x000fc40000010000 */
[----:B------:R-:W-:-:S06]  /*15b0*/  WARPGROUP.ARRIVE ;  /* 0x00000000000079c5 */ /* 0x000fcc0000000000 */
[----:B------:R-:W-:Y:S01]  /*15c0*/  HGMMA.64x16x16.F32.BF16 R88, gdesc[UR16], RZ, !UPT, gsb0 ;  /* 0x00200000105879f0 */ /* 0x000fe2000c0018ff */
[----:B------:R-:W-:Y:S01]  /*15d0*/  R2UR UR16, R2 ;  /* 0x00000000021072ca */ /* 0x000fe200000e0000 */
[----:B------:R-:W-:Y:S01]  /*15e0*/  UMOV UR18, UR8 ;  /* 0x0000000800127c82 */ /* 0x000fe20008000000 */
[----:B------:R-:W-:Y:S01]  /*15f0*/  R2UR UR17, R3 ;  /* 0x00000000031172ca */ /* 0x000fe200000e0000 */
[----:B------:R-:W-:Y:S01]  /*1600*/  UMOV UR19, 0x80000020 ;  /* 0x8000002000137882 */ /* 0x000fe20000000000 */
[----:B------:R-:W-:Y:S01]  /*1610*/  UIADD3 UR8, UR42, 0x200, URZ ;  /* 0x000002002a087890 */ /* 0x000fe2000fffe03f */
[----:B------:R-:W-:Y:S02]  /*1620*/  WARPGROUP.DEPBAR.LE gsb0, 0x0 ;  /* 0x00008000000079c5 */ /* 0x000fe40000010000 */
        /* <DEDUP_REMOVED lines=14> */
[----:B------:R-:W-:Y:S01]  /*1710*/  UMOV UR4, UR7 ;  /* 0x0000000700047c82 */ /* 0x000fe20008000000 */
        /* <DEDUP_REMOVED lines=28> */
[----:B------:R-:W-:Y:S02]  /*18e0*/  UMOV UR25, UR21 ;  /* 0x0000001500197c82 */ /* 0x000fe40008000000 */
[----:B------:R-:W-:Y:S01]  /*18f0*/  UMOV UR24, UR20 ;  /* 0x0000001400187c82 */ /* 0x000fe20008000000 */
        /* <DEDUP_REMOVED lines=251> */
[----:B------:R-:W0:Y:S08]  /*28b0*/  MUFU.TANH R8, R8 ;  /* 0x0000000800087308 */ /* 0x000e300000002400 */
        /* <DEDUP_REMOVED lines=14> */
[----:B------:R-:W2:Y:S01]  /*29a0*/  MUFU.TANH R14, R14 ;  /* 0x0000000e000e7308 */ /* 0x000ea20000002400 */
[----:B------:R-:W-:Y:S01]  /*29b0*/  UMOV UR23, 0x80000020 ;  /* 0x8000002000177882 */ /* 0x000fe20000000000 */
[----:B------:R-:W-:Y:S01]  /*29c0*/  FMUL.FTZ R13, R89, UR6 ;  /* 0x00000006590d7c20 */ /* 0x000fe20008410000 */
[----:B------:R-:W-:Y:S01]  /*29d0*/  FMUL.FTZ R21, R93, UR6 ;  /* 0x000000065d157c20 */ /* 0x000fe20008410000 */
[----:B------:R-:W-:-:S04]  /*29e0*/  FMUL.FTZ R15, R92, UR6 ;  /* 0x000000065c0f7c20 */ /* 0x000fc80008410000 */
[----:B------:R-:W3:Y:S08]  /*29f0*/  MUFU.TANH R20, R20 ;  /* 0x0000001400147308 */ /* 0x000ef00000002400 */
[----:B------:R-:W4:Y:S08]  /*2a00*/  MUFU.TANH R66, R66 ;  /* 0x0000004200427308 */ /* 0x000f300000002400 */
[----:B------:R-:W5:Y:S08]  /*2a10*/  MUFU.TANH R9, R9 ;  /* 0x0000000900097308 */ /* 0x000f700000002400 */
[----:B------:R-:W5:Y:S08]  /*2a20*/  MUFU.TANH R23, R23 ;  /* 0x0000001700177308 */ /* 0x000f700000002400 */
[----:B------:R-:W5:Y:S08]  /*2a30*/  MUFU.TANH R11, R11 ;  /* 0x0000000b000b7308 */ /* 0x000f700000002400 */
        /* <DEDUP_REMOVED lines=12> */
[----:B------:R-:W5:Y:S01]  /*2b00*/  MUFU.TANH R67, R67 ;  /* 0x0000004300437308 */ /* 0x000f620000002400 */
[----:B------:R-:W-:Y:S01]  /*2b10*/  FMUL.FTZ R64, R81, UR6 ;  /* 0x0000000651407c20 */ /* 0x000fe20008410000 */
[----:B------:R-:W-:-:S06]  /*2b20*/  FMUL.FTZ R81, R86, UR6 ;  /* 0x0000000656517c20 */ /* 0x000fcc0008410000 */
        /* <DEDUP_REMOVED lines=36> */
[----:B------:R-:W-:Y:S01]  /*2d70*/  LOP3.LUT R63, R22, 0xffffff80, RZ, 0xc0, !PT ;  /* 0xffffff80163f7812 */ /* 0x000fe200078ec0ff */
[----:B------:R-:W-:Y:S01]  /*2d80*/  FMUL.FTZ R58, R58, UR6 ;  /* 0x000000063a3a7c20 */ /* 0x000fe20008410000 */
[----:B------:R-:W5:Y:S01]  /*2d90*/  MUFU.TANH R79, R79 ;  /* 0x0000004f004f7308 */ /* 0x000f620000002400 */
[----:B------:R-:W-:-:S02]  /*2da0*/  FMUL.FTZ R62, R62, UR6 ;  /* 0x000000063e3e7c20 */ /* 0x000fc40008410000 */
[----:B------:R-:W-:-:S05]  /*2db0*/  IMAD.IADD R77, R16, 0x1, -R63 ;  /* 0x00000001104d7824 */ /* 0x000fca00078e0a3f */
[----:B------:R-:W-:Y:S01]  /*2dc0*/  SHF.R.S32.HI R84, RZ, 0x1f, R77 ;  /* 0x0000001fff547819 */ /* 0x000fe2000001144d */
[----:B------:R-:W5:Y:S03]  /*2dd0*/  MUFU.TANH R82, R82 ;  /* 0x0000005200527308 */ /* 0x000f660000002400 */
[----:B------:R-:W-:-:S04]  /*2de0*/  LEA.HI R84, R84, R77, RZ, 0x2 ;  /* 0x0000004d54547211 */ /* 0x000fc800078f10ff */
[----:B------:R-:W-:Y:S01]  /*2df0*/  LOP3.LUT R84, R84, 0x7ffffffc, RZ, 0xc0, !PT ;  /* 0x7ffffffc54547812 */ /* 0x000fe200078ec0ff */
[----:B------:R-:W5:Y:S04]  /*2e00*/  MUFU.TANH R58, R58 ;  /* 0x0000003a003a7308 */ /* 0x000f680000002400 */
[----:B------:R-:W-:-:S04]  /*2e10*/  IMAD.IADD R84, R77, 0x1, -R84 ;  /* 0x000000014d547824 */ /* 0x000fc800078e0a54 */
[----:B------:R-:W5:Y:S08]  /*2e20*/  MUFU.TANH R72, R72 ;  /* 0x0000004800487308 */ /* 0x000f700000002400 */
[----:B------:R-:W5:Y:S08]  /*2e30*/  MUFU.TANH R57, R57 ;  /* 0x0000003900397308 */ /* 0x000f700000002400 */
[----:B------:R-:W5:Y:S01]  /*2e40*/  MUFU.TANH R76, R76 ;  /* 0x0000004c004c7308 */ /* 0x000f620000002400 */
[----:B------:R-:W-:-:S02]  /*2e50*/  WARPGROUP.DEPBAR.LE gsb0, 0x0 ;  /* 0x00008000000079c5 */ /* 0x000fc40000010000 */
[----:B------:R-:W-:Y:S01]  /*2e60*/  WARPGROUP.ARRIVE ;  /* 0x00000000000079c5 */ /* 0x000fe20000000000 */
[----:B------:R-:W-:Y:S01]  /*2e70*/  FMUL.FTZ R22, R49, UR6 ;  /* 0x0000000631167c20 */ /* 0x000fe20008410000 */
[----:B------:R-:W-:-:S03]  /*2e80*/  IMAD.MOV.U32 R49, RZ, RZ, -0x2 ;  /* 0xfffffffeff317424 */ /* 0x000fc600078e00ff */
[----:B------:R-:W5:Y:S01]  /*2e90*/  MUFU.TANH R62, R62 ;  /* 0x0000003e003e7308 */ /* 0x000f620000002400 */
[----:B------:R-:W-:Y:S01]  /*2ea0*/  FMUL.FTZ R63, R50, UR6 ;  /* 0x00000006323f7c20 */ /* 0x000fe20008410000 */
[----:B------:R-:W-:Y:S01]  /*2eb0*/  FMUL.FTZ R50, R51, UR6 ;  /* 0x0000000633327c20 */ /* 0x000fe20008410000 */
[----:B------:R-:W-:Y:S01]  /*2ec0*/  HGMMA.64x16x16.F32.BF16 R40, gdesc[UR20], R40, gsb0 ;  /* 0x00200000142879f0 */ /* 0x000fe20008001828 */
[----:B------:R-:W-:Y:S01]  /*2ed0*/  IMAD R49, R84, R49, 0x90 ;  /* 0x0000009054317424 */ /* 0x000fe200078e0231 */
[----:B------:R-:W-:Y:S01]  /*2ee0*/  UIADD3 UR22, UR42, 0x642, URZ ;  /* 0x000006422a167890 */ /* 0x000fe2000fffe03f */
[----:B------:R-:W-:Y:S01]  /*2ef0*/  FMUL.FTZ R127, R55, UR6 ;  /* 0x00000006377f7c20 */ /* 0x000fe20008410000 */
[----:B------:R-:W-:Y:S01]  /*2f00*/  UMOV UR23, 0x80000020 ;  /* 0x8000002000177882 */ /* 0x000fe20000000000 */
[----:B------:R-:W5:Y:S01]  /*2f10*/  MUFU.TANH R75, R75 ;  /* 0x0000004b004b7308 */ /* 0x000f620000002400 */
[----:B------:R-:W-:Y:S01]  /*2f20*/  IADD3 R18, R18, R49, RZ ;  /* 0x0000003112127210 */ /* 0x000fe20007ffe0ff */
[----:B------:R-:W-:Y:S01]  /*2f30*/  FMUL.FTZ R125, R54, UR6 ;  /* 0x00000006367d7c20 */ /* 0x000fe20008410000 */
[----:B------:R-:W-:Y:S01]  /*2f40*/  FMUL.FTZ R53, R53, UR6 ;  /* 0x0000000635357c20 */ /* 0x000fe20008410000 */
[----:B------:R-:W-:Y:S01]  /*2f50*/  FMUL.FTZ R48, R48, UR6 ;  /* 0x0000000630307c20 */ /* 0x000fe20008410000 */
[----:B------:R-:W-:Y:S01]  /*2f60*/  FMUL.FTZ R52, R52, UR6 ;  /* 0x0000000634347c20 */ /* 0x000fe20008410000 */
[----:B------:R-:W-:-:S02]  /*2f70*/  IMAD R18, R17, -0x90, R18 ;  /* 0xffffff7011127824 */ /* 0x000fc400078e0212 */
[----:B------:R-:W5:Y:S03]  /*2f80*/  MUFU.TANH R61, R61 ;  /* 0x0000003d003d7308 */ /* 0x000f660000002400 */
[C---:B------:R-:W-:Y:S02]  /*2f90*/  ISETP.GT.AND P3, PT, R18.reuse, RZ, PT ;  /* 0x000000ff1200720c */ /* 0x040fe40003f64270 */
[----:B------:R-:W-:Y:S02]  /*2fa0*/  ISETP.GT.AND P6, PT, R18, 0x1, PT ;  /* 0x000000011200780c */ /* 0x000fe40003fc4270 */
[----:B0-----:R-:W-:Y:S01]  /*2fb0*/  FSEL R77, R8, -INF , P3 ;  /* 0xff800000084d7808 */ /* 0x001fe20001800000 */
[----:B------:R-:W0:Y:S01]  /*2fc0*/  MUFU.TANH R83, R83 ;  /* 0x0000005300537308 */ /* 0x000e220000002400 */
[----:B------:R-:W-:Y:S02]  /*2fd0*/  FSEL R5, R5, -INF , P3 ;  /* 0xff80000005057808 */ /* 0x000fe40001800000 */
[----:B------:R-:W-:-:S02]  /*2fe0*/  ISETP.GT.AND P3, PT, R18, 0x11, PT ;  /* 0x000000111200780c */ /* 0x000fc40003f64270 */
[----:B------:R-:W-:Y:S02]  /*2ff0*/  ISETP.GT.AND P5, PT, R18, 0x8, PT ;  /* 0x000000081200780c */ /* 0x000fe40003fa4270 */
[----:B-1----:R-:W-:Y:S01]  /*3000*/  FSEL R6, R6, -INF , P6 ;  /* 0xff80000006067808 */ /* 0x002fe20003000000 */
[----:B------:R-:W1:Y:S01]  /*3010*/  MUFU.TANH R63, R63 ;  /* 0x0000003f003f7308 */ /* 0x000e620000002400 */
[----:B--2---:R-:W-:Y:S02]  /*3020*/  FSEL R95, R14, -INF , P3 ;  /* 0xff8000000e5f7808 */ /* 0x004fe40001800000 */
[----:B------:R-:W-:Y:S02]  /*3030*/  ISETP.GT.AND P4, PT, R18, 0x9, PT ;  /* 0x000000091200780c */ /* 0x000fe40003f84270 */
[----:B------:R-:W-:Y:S02]  /*3040*/  FSEL R85, R12, -INF , P5 ;  /* 0xff8000000c557808 */ /* 0x000fe40002800000 */
[----:B------:R-:W-:Y:S01]  /*3050*/  FMNMX.FTZ R14, R77, R6, !PT ;  /* 0x000000064d0e7209 */ /* 0x000fe20007810000 */
[----:B------:R-:W2:Y:S01]  /*3060*/  MUFU.TANH R56, R56 ;  /* 0x0000003800387308 */ /* 0x000ea20000002400 */
[----:B------:R-:W-:-:S02]  /*3070*/  ISETP.GT.AND P2, PT, R18, 0x10, PT ;  /* 0x000000101200780c */ /* 0x000fc40003f44270 */
[----:B------:R-:W-:Y:S02]  /*3080*/  FSEL R87, R10, -INF , P4 ;  /* 0xff8000000a577808 */ /* 0x000fe40002000000 */
[----:B------:R-:W-:Y:S02]  /*3090*/  FMNMX.FTZ R14, R85, R14, !PT ;  /* 0x0000000e550e7209 */ /* 0x000fe40007810000 */
[----:B---3--:R-:W-:Y:S01]  /*30a0*/  FSEL R93, R20, -INF , P2 ;  /* 0xff800000145d7808 */ /* 0x008fe20001000000 */
[----:B------:R-:W3:Y:S01]  /*30b0*/  MUFU.TANH R50, R50 ;  /* 0x0000003200327308 */ /* 0x000ee20000002400 */
[----:B------:R-:W-:Y:S02]  /*30c0*/  FMNMX.FTZ R20, R87, R14, !PT ;  /* 0x0000000e57147209 */ /* 0x000fe40007810000 */
[----:B------:R-:W-:Y:S02]  /*30d0*/  FSEL R4, R4, -INF , P6 ;  /* 0xff80000004047808 */ /* 0x000fe40003000000 */
[----:B------:R-:W-:Y:S01]  /*30e0*/  ISETP.GT.AND P6, PT, R18, 0x18, PT ;  /* 0x000000181200780c */ /* 0x000fe20003fc4270 */
[----:B------:R-:W-:-:S02]  /*30f0*/  WARPGROUP.DEPBAR.LE gsb0, 0x0 ;  /* 0x00008000000079c5 */ /* 0x000fc40000010000 */
[----:B------:R-:W-:Y:S01]  /*3100*/  WARPGROUP.ARRIVE ;  /* 0x00000000000079c5 */ /* 0x000fe20000000000 */
[----:B------:R-:W-:Y:S01]  /*3110*/  FMNMX.FTZ R20, R93, R20, !PT ;  /* 0x000000145d147209 */ /* 0x000fe20007810000 */
[----:B------:R-:W-:Y:S01]  /*3120*/  FMUL.FTZ R40, R40, UR6 ;  /* 0x0000000628287c20 */ /* 0x000fe20008410000 */
[----:B------:R-:W-:Y:S01]  /*3130*/  FSEL R7, R7, -INF , P5 ;  /* 0xff80000007077808 */ /* 0x000fe20002800000 */
[----:B------:R-:W-:Y:S01]  /*3140*/  FMUL.FTZ R41, R41, UR6 ;  /* 0x0000000629297c20 */ /* 0x000fe20008410000 */
[----:B------:R-:W-:Y:S01]  /*3150*/  ISETP.GT.AND P5, PT, R18, 0x19, PT ;  /* 0x000000191200780c */ /* 0x000fe20003fa4270 */
[----:B------:R-:W-:Y:S01]  /*3160*/  HGMMA.64x16x16.F32.BF16 R32, gdesc[UR20], R32, gsb0 ;  /* 0x00200000142079f0 */ /* 0x000fe20008001820 */
[----:B----4-:R-:W-:Y:S01]  /*3170*/  FSEL R97, R66, -INF , P6 ;  /* 0xff80000042617808 */ /* 0x010fe20003000000 */
[----:B------:R4:W-:Y:S01]  /*3180*/  MUFU.TANH R8, R40 ;  /* 0x0000002800087308 */ /* 0x0009e20000002400 */
[----:B------:R-:W-:Y:S01]  /*3190*/  FMNMX.FTZ R20, R95, R20, !PT ;  /* 0x000000145f147209 */ /* 0x000fe20007810000 */
[----:B------:R-:W-:Y:S01]  /*31a0*/  FMUL.FTZ R129, R42, UR6 ;  /* 0x000000062a817c20 */ /* 0x000fe20008410000 */
[----:B-----5:R-:W-:Y:S01]  /*31b0*/  FSEL R9, R9, -INF , P4 ;  /* 0xff80000009097808 */ /* 0x020fe20002000000 */
[----:B------:R-:W-:Y:S01]  /*31c0*/  FMUL.FTZ R131, R43, UR6 ;  /* 0x000000062b837c20 */ /* 0x000fe20008410000 */
[----:B------:R-:W-:Y:S01]  /*31d0*/  ISETP.GT.AND P4, PT, R18, 0x20, PT ;  /* 0x000000201200780c */ /* 0x000fe20003f84270 */
[----:B------:R-:W-:Y:S01]  /*31e0*/  FMUL.FTZ R42, R45, UR6 ;  /* 0x000000062d2a7c20 */ /* 0x000fe20008410000 */
[----:B------:R-:W-:Y:S01]  /*31f0*/  FSEL R99, R23, -INF , P5 ;  /* 0xff80000017637808 */ /* 0x000fe20002800000 */
[----:B------:R5:W-:Y:S01]  /*3200*/  MUFU.TANH R12, R41 ;  /* 0x00000029000c7308 */ /* 0x000be20000002400 */
[----:B------:R-:W-:Y:S01]  /*3210*/  FMNMX.FTZ R20, R97, R20, !PT ;  /* 0x0000001461147209 */ /* 0x000fe20007810000 */
[----:B------:R-:W-:Y:S01]  /*3220*/  FMUL.FTZ R55, R47, UR6 ;  /* 0x000000062f377c20 */ /* 0x000fe20008410000 */
[----:B------:R-:W-:Y:S01]  /*3230*/  FSEL R11, R11, -INF , P2 ;  /* 0xff8000000b0b7808 */ /* 0x000fe20001000000 */
[----:B------:R-:W-:Y:S01]  /*3240*/  FMUL.FTZ R46, R46, UR6 ;  /* 0x000000062e2e7c20 */ /* 0x000fe20008410000 */
[----:B------:R-:W-:Y:S01]  /*3250*/  ISETP.GT.AND P2, PT, R18, 0x21, PT ;  /* 0x000000211200780c */ /* 0x000fe20003f44270 */
[----:B------:R-:W-:Y:S01]  /*3260*/  FMUL.FTZ R44, R44, UR6 ;  /* 0x000000062c2c7c20 */ /* 0x000fe20008410000 */
[----:B------:R-:W-:Y:S01]  /*3270*/  FSEL R101, R67, -INF , P4 ;  /* 0xff80000043657808 */ /* 0x000fe20002000000 */
[----:B------:R0:W-:Y:S01]  /*3280*/  MUFU.TANH R14, R42 ;  /* 0x0000002a000e7308 */ /* 0x0001e20000002400 */
[----:B------:R-:W-:Y:S01]  /*3290*/  FMNMX.FTZ R20, R99, R20, !PT ;  /* 0x0000001463147209 */ /* 0x000fe20007810000 */
[----:B------:R-:W-:Y:S01]  /*32a0*/  IMAD.MOV.U32 R66, RZ, RZ, R71 ;  /* 0x000000ffff427224 */ /* 0x000fe200078e0047 */
[----:B------:R-:W-:-:S02]  /*32b0*/  FSEL R13, R13, -INF , P3 ;  /* 0xff8000000d0d7808 */ /* 0x000fc40001800000 */
[C---:B------:R-:W-:Y:S02]  /*32c0*/  ISETP.GT.AND P3, PT, R18.reuse, 0x28, PT ;  /* 0x000000281200780c */ /* 0x040fe40003f64270 */
[----:B------:R-:W-:Y:S01]  /*32d0*/  FSEL R103, R69, -INF , P2 ;  /* 0xff80000045677808 */ /* 0x000fe20001000000 */
[----:B------:R-:W3:Y:S01]  /*32e0*/  MUFU.TANH R59, R59 ;  /* 0x0000003b003b7308 */ /* 0x000ee20000002400 */
[----:B------:R-:W-:Y:S02]  /*32f0*/  FMNMX.FTZ R20, R101, R20, !PT ;  /* 0x0000001465147209 */ /* 0x000fe40007810000 */
[----:B------:R-:W-:Y:S02]  /*3300*/  FSEL R15, R15, -INF , P6 ;  /* 0xff8000000f0f7808 */ /* 0x000fe40003000000 */
[----:B------:R-:W-:Y:S02]  /*3310*/  ISETP.GT.AND P6, PT, R18, 0x29, PT ;  /* 0x000000291200780c */ /* 0x000fe40003fc4270 */
[----:B------:R-:W-:Y:S01]  /*3320*/  FSEL R81, R81, -INF , P3 ;  /* 0xff80000051517808 */ /* 0x000fe20001800000 */
[----:B------:R-:W3:Y:S01]  /*3330*/  MUFU.TANH R125, R125 ;  /* 0x0000007d007d7308 */ /* 0x000ee20000002400 */
[----:B------:R-:W-:-:S02]  /*3340*/  FMNMX.FTZ R20, R103, R20, !PT ;  /* 0x0000001467147209 */ /* 0x000fc40007810000 */
[----:B------:R-:W-:Y:S02]  /*3350*/  FSEL R21, R21, -INF , P5 ;  /* 0xff80000015157808 */ /* 0x000fe40002800000 */
[----:B------:R-:W-:Y:S02]  /*3360*/  ISETP.GT.AND P5, PT, R18, 0x30, PT ;  /* 0x000000301200780c */ /* 0x000fe40003fa4270 */
[----:B------:R-:W-:Y:S01]  /*3370*/  FSEL R105, R80, -INF , P6 ;  /* 0xff80000050697808 */ /* 0x000fe20003000000 */
[----:B------:R-:W3:Y:S01]  /*3380*/  MUFU.TANH R60, R60 ;  /* 0x0000003c003c7308 */ /* 0x000ee20000002400 */
[----:B----4-:R-:W-:Y:S02]  /*3390*/  FMNMX.FTZ R40, R81, R20, !PT ;  /* 0x0000001451287209 */ /* 0x010fe40007810000 */
[----:B------:R-:W-:Y:S02]  /*33a0*/  FSEL R23, R65, -INF , P4 ;  /* 0xff80000041177808 */ /* 0x000fe40002000000 */
[----:B------:R-:W-:-:S02]  /*33b0*/  ISETP.GT.AND P4, PT, R18, 0x31, PT ;  /* 0x000000311200780c */ /* 0x000fc40003f84270 */
[----:B------:R-:W-:Y:S01]  /*33c0*/  FSEL R107, R74, -INF , P5 ;  /* 0xff8000004a6b7808 */ /* 0x000fe20002800000 */
[----:B------:R4:W-:Y:S01]  /*33d0*/  MUFU.TANH R54, R53 ;  /* 0x0000003500367308 */ /* 0x0009e20000002400 */
[----:B------:R-:W-:Y:S01]  /*33e0*/  FMNMX.FTZ R40, R105, R40, !PT ;  /* 0x0000002869287209 */ /* 0x000fe20007810000 */
[----:B------:R-:W-:Y:S02]  /*33f0*/  WARPGROUP.DEPBAR.LE gsb0, 0x0 ;  /* 0x00008000000079c5 */ /* 0x000fe40000010000 */
[----:B------:R-:W-:Y:S01]  /*3400*/  WARPGROUP.ARRIVE ;  /* 0x00000000000079c5 */ /* 0x000fe20000000000 */
[----:B-----5:R-:W-:Y:S01]  /*3410*/  FSEL R41, R64, -INF , P2 ;  /* 0xff80000040297808 */ /* 0x020fe20001000000 */
[----:B------:R-:W-:Y:S01]  /*3420*/  FMUL.FTZ R20, R33, UR6 ;  /* 0x0000000621147c20 */ /* 0x000fe20008410000 */
[----:B------:R-:W-:Y:S01]  /*3430*/  ISETP.GT.AND P2, PT, R18, 0x38, PT ;  /* 0x000000381200780c */ /* 0x000fe20003f44270 */
[----:B------:R-:W5:Y:S01]  /*3440*/  MUFU.TANH R127, R127 ;  /* 0x0000007f007f7308 */ /* 0x000f620000002400 */
[----:B------:R-:W-:Y:S01]  /*3450*/  FSEL R109, R73, -INF , P4 ;  /* 0xff800000496d7808 */ /* 0x000fe20002000000 */
[----:B------:R-:W-:Y:S01]  /*3460*/  HGMMA.64x16x16.F32.BF16 R24, gdesc[UR24], R24, gsb0 ;  /* 0x00200000181879f0 */ /* 0x000fe20008001818 */
[----:B------:R-:W-:Y:S01]  /*3470*/  FMNMX.FTZ R40, R107, R40, !PT ;  /* 0x000000286b287209 */ /* 0x000fe20007810000 */
[----:B------:R-:W-:Y:S01]  /*3480*/  FMUL.FTZ R34, R34, UR6 ;  /* 0x0000000622227c20 */ /* 0x000fe20008410000 */
[----:B------:R-:W-:Y:S01]  /*3490*/  FSEL R43, R70, -INF , P3 ;  /* 0xff800000462b7808 */ /* 0x000fe20001800000 */
[----:B------:R-:W-:Y:S01]  /*34a0*/  FMUL.FTZ R38, R38, UR6 ;  /* 0x0000000626267c20 */ /* 0x000fe20008410000 */
[----:B------:R-:W-:Y:S01]  /*34b0*/  ISETP.GT.AND P3, PT, R18, 0x39, PT ;  /* 0x000000391200780c */ /* 0x000fe20003f64270 */
[----:B------:R-:W5:Y:S01]  /*34c0*/  MUFU.TANH R48, R48 ;  /* 0x0000003000307308 */ /* 0x000f620000002400 */
[----:B------:R-:W-:Y:S01]  /*34d0*/  FSEL R111, R78, -INF , P2 ;  /* 0xff8000004e6f7808 */ /* 0x000fe20001000000 */
[----:B------:R-:W-:Y:S01]  /*34e0*/  FMUL.FTZ R32, R32, UR6 ;  /* 0x0000000620207c20 */ /* 0x000fe20008410000 */
[----:B------:R-:W-:Y:S01]  /*34f0*/  FMNMX.FTZ R40, R109, R40, !PT ;  /* 0x000000286d287209 */ /* 0x000fe20007810000 */
[----:B------:R-:W-:Y:S01]  /*3500*/  FMUL.FTZ R36, R36, UR6 ;  /* 0x0000000624247c20 */ /* 0x000fe20008410000 */
[----:B------:R-:W-:Y:S01]  /*3510*/  FSEL R45, R68, -INF , P6 ;  /* 0xff800000442d7808 */ /* 0x000fe20003000000 */
[----:B------:R-:W-:Y:S01]  /*3520*/  IMAD.U32 R74, RZ, RZ, UR7 ;  /* 0x00000007ff4a7e24 */ /* 0x000fe2000f8e00ff */
[----:B------:R-:W-:Y:S01]  /*3530*/  ISETP.GT.AND P6, PT, R18, 0x40, PT ;  /* 0x000000401200780c */ /* 0x000fe20003fc4270 */
[----:B------:R1:W-:Y:S01]  /*3540*/  MUFU.TANH R135, R55 ;  /* 0x0000003700877308 */ /* 0x0003e20000002400 */
[----:B------:R-:W-:Y:S01]  /*3550*/  FSEL R79, R79, -INF , P3 ;  /* 0xff8000004f4f7808 */ /* 0x000fe20001800000 */
[--C-:B------:R-:W-:Y:S01]  /*3560*/  IMAD.MOV.U32 R70, RZ, RZ, R71.reuse ;  /* 0x000000ffff467224 */ /* 0x100fe200078e0047 */
[----:B0-----:R-:W-:Y:S01]  /*3570*/  FMNMX.FTZ R42, R111, R40, !PT ;  /* 0x000000286f2a7209 */ /* 0x001fe20007810000 */
[----:B------:R-:W-:Y:S01]  /*3580*/  FMUL.FTZ R40, R35, UR6 ;  /* 0x0000000623287c20 */ /* 0x000fe20008410000 */
[----:B------:R-:W-:Y:S01]  /*3590*/  FSEL R47, R82, -INF , P5 ;  /* 0xff800000522f7808 */ /* 0x000fe20002800000 */
[----:B------:R-:W-:Y:S01]  /*35a0*/  IMAD.MOV.U32 R68, RZ, RZ, R71 ;  /* 0x000000ffff447224 */ /* 0x000fe200078e0047 */
[----:B------:R-:W-:Y:S01]  /*35b0*/  ISETP.GT.AND P5, PT, R18, 0x41, PT ;  /* 0x000000411200780c */ /* 0x000fe20003fa4270 */
[----:B------:R-:W0:Y:S01]  /*35c0*/  MUFU.TANH R129, R129 ;  /* 0x0000008100817308 */ /* 0x000e220000002400 */
[----:B------:R-:W-:-:S02]  /*35d0*/  FSEL R113, R58, -INF , P6 ;  /* 0xff8000003a717808 */ /* 0x000fc40003000000 */
[----:B------:R-:W-:Y:S02]  /*35e0*/  FMNMX.FTZ R42, R79, R42, !PT ;  /* 0x0000002a4f2a7209 */ /* 0x000fe40007810000 */
[----:B------:R-:W-:Y:S02]  /*35f0*/  FSEL R49, R72, -INF , P4 ;  /* 0xff80000048317808 */ /* 0x000fe40002000000 */
[----:B------:R-:W-:Y:S01]  /*3600*/  ISETP.GT.AND P4, PT, R18, 0x48, PT ;  /* 0x000000481200780c */ /* 0x000fe20003f84270 */
[----:B------:R-:W0:Y:S01]  /*3610*/  MUFU.TANH R22, R22 ;  /* 0x0000001600167308 */ /* 0x000e220000002400 */
[----:B------:R-:W-:Y:S02]  /*3620*/  FSEL R115, R57, -INF , P5 ;  /* 0xff80000039737808 */ /* 0x000fe40002800000 */
[----:B------:R-:W-:Y:S02]  /*3630*/  FMNMX.FTZ R42, R113, R42, !PT ;  /* 0x0000002a712a7209 */ /* 0x000fe40007810000 */
[----:B------:R-:W-:-:S02]  /*3640*/  FSEL R51, R76, -INF , P2 ;  /* 0xff8000004c337808 */ /* 0x000fc40001000000 */
[----:B------:R-:W-:Y:S01]  /*3650*/  ISETP.GT.AND P2, PT, R18, 0x49, PT ;  /* 0x000000491200780c */ /* 0x000fe20003f44270 */
[----:B------:R-:W0:Y:S01]  /*3660*/  MUFU.TANH R131, R131 ;  /* 0x0000008300837308 */ /* 0x000e220000002400 */
[----:B------:R-:W-:Y:S02]  /*3670*/  FSEL R117, R62, -INF , P4 ;  /* 0xff8000003e757808 */ /* 0x000fe40002000000 */
[----:B------:R-:W-:Y:S02]  /*3680*/  FMNMX.FTZ R42, R115, R42, !PT ;  /* 0x0000002a732a7209 */ /* 0x000fe40007810000 */
[----:B----4-:R-:W-:Y:S02]  /*3690*/  FSEL R53, R75, -INF , P3 ;  /* 0xff8000004b357808 */ /* 0x010fe40001800000 */
[----:B------:R-:W-:Y:S01]  /*36a0*/  ISETP.GT.AND P3, PT, R18, 0x50, PT ;  /* 0x000000501200780c */ /* 0x000fe20003f64270 */
[----:B------:R-:W4:Y:S01]  /*36b0*/  MUFU.TANH R52, R52 ;  /* 0x0000003400347308 */ /* 0x000f220000002400 */
[----:B------:R-:W-:-:S02]  /*36c0*/  FSEL R119, R61, -INF , P2 ;  /* 0xff8000003d777808 */ /* 0x000fc40001000000 */
[----:B------:R-:W-:Y:S02]  /*36d0*/  FMNMX.FTZ R42, R117, R42, !PT ;  /* 0x0000002a752a7209 */ /* 0x000fe40007810000 */
[----:B-1----:R-:W-:Y:S01]  /*36e0*/  FSEL R55, R83, -INF , P6 ;  /* 0xff80000053377808 */ /* 0x002fe20003000000 */
[----:B------:R-:W-:Y:S02]  /*36f0*/  WARPGROUP.DEPBAR.LE gsb0, 0x0 ;  /* 0x00008000000079c5 */ /* 0x000fe40000010000 */
[----:B------:R-:W-:Y:S01]  /*3700*/  ISETP.GT.AND P6, PT, R18, 0x51, PT ;  /* 0x000000511200780c */ /* 0x000fe20003fc4270 */
[----:B------:R-:W1:Y:S01]  /*3710*/  MUFU.TANH R46, R46 ;  /* 0x0000002e002e7308 */ /* 0x000e620000002400 */
[----:B------:R-:W-:Y:S01]  /*3720*/  FSEL R121, R63, -INF , P3 ;  /* 0xff8000003f797808 */ /* 0x000fe20001800000 */
[----:B------:R-:W-:Y:S01]  /*3730*/  FMUL.FTZ R26, R26, UR6 ;  /* 0x000000061a1a7c20 */ /* 0x000fe20008410000 */
[----:B------:R-:W-:Y:S01]  /*3740*/  FMNMX.FTZ R42, R119, R42, !PT ;  /* 0x0000002a772a7209 */ /* 0x000fe20007810000 */
[----:B------:R-:W-:Y:S01]  /*3750*/  FMUL.FTZ R30, R30, UR6 ;  /* 0x000000061e1e7c20 */ /* 0x000fe20008410000 */
[----:B--2---:R-:W-:-:S02]  /*3760*/  FSEL R33, R56, -INF , P5 ;  /* 0xff80000038217808 */ /* 0x004fc40002800000 */
[----:B------:R-:W-:Y:S01]  /*3770*/  ISETP.GT.AND P5, PT, R18, 0x58, PT ;  /* 0x000000581200780c */ /* 0x000fe20003fa4270 */
[----:B------:R-:W2:Y:S01]  /*3780*/  MUFU.TANH R34, R34 ;  /* 0x0000002200227308 */ /* 0x000ea20000002400 */
[----:B---3--:R-:W-:Y:S02]  /*3790*/  FSEL R123, R50, -INF , P6 ;  /* 0xff800000327b7808 */ /* 0x008fe40003000000 */
[----:B------:R-:W-:Y:S02]  /*37a0*/  FMNMX.FTZ R42, R121, R42, !PT ;  /* 0x0000002a792a7209 */ /* 0x000fe40007810000 */
[----:B------:R-:W-:Y:S02]  /*37b0*/  FSEL R57, R59, -INF , P4 ;  /* 0xff8000003b397808 */ /* 0x000fe40002000000 */
[----:B------:R-:W-:Y:S01]  /*37c0*/  ISETP.GT.AND P4, PT, R18, 0x59, PT ;  /* 0x000000591200780c */ /* 0x000fe20003f84270 */
[----:B------:R-:W3:Y:S01]  /*37d0*/  MUFU.TANH R10, R44 ;  /* 0x0000002c000a7308 */ /* 0x000ee20000002400 */
[----:B------:R-:W-:-:S02]  /*37e0*/  FSEL R125, R125, -INF , P5 ;  /* 0xff8000007d7d7808 */ /* 0x000fc40002800000 */
[----:B------:R-:W-:Y:S02]  /*37f0*/  FMNMX.FTZ R42, R123, R42, !PT ;  /* 0x0000002a7b2a7209 */ /* 0x000fe40007810000 */
[----:B------:R-:W-:Y:S02]  /*3800*/  FSEL R35, R60, -INF , P2 ;  /* 0xff8000003c237808 */ /* 0x000fe40001000000 */
[----:B------:R-:W-:Y:S01]  /*3810*/  ISETP.GT.AND P2, PT, R18, 0x60, PT ;  /* 0x000000601200780c */ /* 0x000fe20003f44270 */
[----:B------:R-:W3:Y:S01]  /*3820*/  MUFU.TANH R40, R40 ;  /* 0x0000002800287308 */ /* 0x000ee20000002400 */
[----:B-----5:R-:W-:Y:S02]  /*3830*/  FSEL R127, R127, -INF , P4 ;  /* 0xff8000007f7f7808 */ /* 0x020fe40002000000 */
[----:B------:R-:W-:Y:S02]  /*3840*/  FMNMX.FTZ R42, R125, R42, !PT ;  /* 0x0000002a7d2a7209 */ /* 0x000fe40007810000 */
[----:B------:R-:W-:-:S02]  /*3850*/  FSEL R59, R48, -INF , P3 ;  /* 0xff800000303b7808 */ /* 0x000fc40001800000 */
[----:B------:R-:W-:Y:S01]  /*3860*/  ISETP.GT.AND P3, PT, R18, 0x61, PT ;  /* 0x000000611200780c */ /* 0x000fe20003f64270 */
[----:B------:R-:W5:Y:S01]  /*3870*/  MUFU.TANH R38, R38 ;  /* 0x0000002600267308 */ /* 0x000f620000002400 */
[----:B0-----:R-:W-:Y:S02]  /*3880*/  FSEL R129, R129, -INF , P2 ;  /* 0xff80000081817808 */ /* 0x001fe40001000000 */
[----:B------:R-:W-:Y:S02]  /*3890*/  FMNMX.FTZ R42, R127, R42, !PT ;  /* 0x0000002a7f2a7209 */ /* 0x000fe40007810000 */
[----:B------:R-:W-:Y:S01]  /*38a0*/  FSEL R61, R22, -INF , P6 ;  /* 0xff800000163d7808 */ /* 0x000fe20003000000 */
[----:B------:R-:W-:Y:S01]  /*38b0*/  FMUL.FTZ R22, R39, UR6 ;  /* 0x0000000627167c20 */ /* 0x000fe20008410000 */
[----:B------:R-:W-:Y:S01]  /*38c0*/  ISETP.GT.AND P6, PT, R18, 0x68, PT ;  /* 0x000000681200780c */ /* 0x000fe20003fc4270 */
[----:B------:R-:W-:Y:S01]  /*38d0*/  MUFU.TANH R32, R32 ;  /* 0x0000002000207308 */ /* 0x000fe20000002400 */
[----:B------:R-:W-:-:S02]  /*38e0*/  FSEL R131, R131, -INF , P3 ;  /* 0xff80000083837808 */ /* 0x000fc40001800000 */
[----:B------:R-:W-:Y:S02]  /*38f0*/  FMNMX.FTZ R42, R129, R42, !PT ;  /* 0x0000002a812a7209 */ /* 0x000fe40007810000 */
[----:B----4-:R-:W-:Y:S02]  /*3900*/  FSEL R63, R52, -INF , P5 ;  /* 0xff800000343f7808 */ /* 0x010fe40002800000 */
[----:B------:R-:W-:Y:S01]  /*3910*/  ISETP.GT.AND P5, PT, R18, 0x69, PT ;  /* 0x000000691200780c */ /* 0x000fe20003fa4270 */
[----:B------:R-:W0:Y:S01]  /*3920*/  MUFU.TANH R22, R22 ;  /* 0x0000001600167308 */ /* 0x000e220000002400 */
[----:B-1----:R-:W-:Y:S02]  /*3930*/  FSEL R133, R46, -INF , P6 ;  /* 0xff8000002e857808 */ /* 0x002fe40003000000 */
[----:B------:R-:W-:Y:S02]  /*3940*/  FMNMX.FTZ R42, R131, R42, !PT ;  /* 0x0000002a832a7209 */ /* 0x000fe40007810000 */
[----:B------:R-:W-:-:S02]  /*3950*/  FSEL R65, R54, -INF , P4 ;  /* 0xff80000036417808 */ /* 0x000fc40002000000 */
[----:B------:R-:W-:Y:S01]  /*3960*/  ISETP.GT.AND P4, PT, R18, 0x70, PT ;  /* 0x000000701200780c */ /* 0x000fe20003f84270 */
[----:B------:R-:W1:Y:S01]  /*3970*/  MUFU.TANH R26, R26 ;  /* 0x0000001a001a7308 */ /* 0x000e620000002400 */
[----:B------:R-:W-:Y:S01]  /*3980*/  FSEL R39, R8, -INF , P2 ;  /* 0xff80000008277808 */ /* 0x000fe20001000000 */
[----:B------:R-:W-:Y:S01]  /*3990*/  FMUL.FTZ R8, R27, UR6 ;  /* 0x000000061b087c20 */ /* 0x000fe20008410000 */
[----:B------:R-:W-:Y:S02]  /*39a0*/  FSEL R135, R135, -INF , P5 ;  /* 0xff80000087877808 */ /* 0x000fe40002800000 */
[----:B------:R-:W-:Y:S02]  /*39b0*/  FMNMX.FTZ R42, R133, R42, !PT ;  /* 0x0000002a852a7209 */ /* 0x000fe40007810000 */
[----:B------:R-:W-:Y:S01]  /*39c0*/  FSEL R67, R12, -INF , P3 ;  /* 0xff8000000c437808 */ /* 0x000fe20001800000 */
[----:B------:R-:W4:Y:S01]  /*39d0*/  MUFU.TANH R20, R20 ;  /* 0x0000001400147308 */ /* 0x000f220000002400 */
[----:B------:R-:W-:-:S02]  /*39e0*/  ISETP.GT.AND P3, PT, R18, 0x71, PT ;  /* 0x000000711200780c */ /* 0x000fc40003f64270 */
[----:B--2---:R-:W-:Y:S01]  /*39f0*/  FSEL R137, R34, -INF , P4 ;  /* 0xff80000022897808 */ /* 0x004fe20002000000 */
[----:B------:R-:W-:Y:S01]  /*3a00*/  FMUL.FTZ R34, R28, UR6 ;  /* 0x000000061c227c20 */ /* 0x000fe20008410000 */
[----:B------:R-:W-:Y:S02]  /*3a10*/  FMNMX.FTZ R42, R135, R42, !PT ;  /* 0x0000002a872a7209 */ /* 0x000fe40007810000 */
[----:B------:R-:W-:Y:S01]  /*3a20*/  ISETP.GT.AND P2, PT, R18, 0x78, PT ;  /* 0x000000781200780c */ /* 0x000fe20003f44270 */
[----:B------:R-:W2:Y:S01]  /*3a30*/  MUFU.TANH R8, R8 ;  /* 0x0000000800087308 */ /* 0x000ea20000002400 */
[----:B---3--:R-:W-:Y:S01]  /*3a40*/  FSEL R27, R10, -INF , P6 ;  /* 0xff8000000a1b7808 */ /* 0x008fe20003000000 */
[----:B------:R-:W-:Y:S01]  /*3a50*/  FMUL.FTZ R10, R31, UR6 ;  /* 0x000000061f0a7c20 */ /* 0x000fe20008410000 */
[----:B------:R-:W-:Y:S02]  /*3a60*/  FSEL R139, R40, -INF , P3 ;  /* 0xff800000288b7808 */ /* 0x000fe40001800000 */
[----:B------:R-:W-:-:S02]  /*3a70*/  FMNMX.FTZ R42, R137, R42, !PT ;  /* 0x0000002a892a7209 */ /* 0x000fc40007810000 */
[----:B------:R-:W-:Y:S01]  /*3a80*/  ISETP.GT.AND P6, PT, R18, 0x79, PT ;  /* 0x000000791200780c */ /* 0x000fe20003fc4270 */
[----:B------:R-:W3:Y:S01]  /*3a90*/  MUFU.TANH R36, R36 ;  /* 0x0000002400247308 */ /* 0x000ee20000002400 */
[----:B-----5:R-:W-:Y:S01]  /*3aa0*/  FSEL R141, R38, -INF , P2 ;  /* 0xff800000268d7808 */ /* 0x020fe20001000000 */
[----:B------:R-:W-:Y:S01]  /*3ab0*/  FMUL.FTZ R38, R37, UR6 ;  /* 0x0000000625267c20 */ /* 0x000fe20008410000 */
[----:B------:R-:W-:Y:S02]  /*3ac0*/  FMNMX.FTZ R42, R139, R42, !PT ;  /* 0x0000002a8b2a7209 */ /* 0x000fe40007810000 */
[----:B------:R-:W-:Y:S02]  /*3ad0*/  FSEL R73, R14, -INF , P5 ;  /* 0xff8000000e497808 */ /* 0x000fe40002800000 */
[----:B------:R-:W-:Y:S01]  /*3ae0*/  ISETP.GT.AND P5, PT, R18, 0x80, PT ;  /* 0x000000801200780c */ /* 0x000fe20003fa4270 */
[----:B------:R-:W5:Y:S01]  /*3af0*/  MUFU.TANH R30, R30 ;  /* 0x0000001e001e7308 */ /* 0x000f620000002400 */
[----:B0-----:R-:W-:-:S02]  /*3b00*/  FSEL R143, R22, -INF , P6 ;  /* 0xff800000168f7808 */ /* 0x001fc40003000000 */
[----:B------:R-:W-:Y:S02]  /*3b10*/  FMNMX.FTZ R42, R141, R42, !PT ;  /* 0x0000002a8d2a7209 */ /* 0x000fe40007810000 */
[----:B------:R-:W-:Y:S01]  /*3b20*/  FSEL R75, R32, -INF , P4 ;  /* 0xff800000204b7808 */ /* 0x000fe20002000000 */
[----:B------:R-:W-:Y:S01]  /*3b30*/  FMUL.FTZ R32, R24, UR6 ;  /* 0x0000000618207c20 */ /* 0x000fe20008410000 */
[----:B------:R-:W-:Y:S01]  /*3b40*/  ISETP.GT.AND P4, PT, R18, 0x81, PT ;  /* 0x000000811200780c */ /* 0x000fe20003f84270 */
[----:B------:R-:W0:Y:S01]  /*3b50*/  MUFU.TANH R10, R10 ;  /* 0x0000000a000a7308 */ /* 0x000e220000002400 */
[----:B-1----:R-:W-:Y:S02]  /*3b60*/  FSEL R147, R26, -INF , P5 ;  /* 0xff8000001a937808 */ /* 0x002fe40002800000 */
[----:B------:R-:W-:Y:S02]  /*3b70*/  FMNMX.FTZ R42, R143, R42, !PT ;  /* 0x0000002a8f2a7209 */ /* 0x000fe40007810000 */
[----:B----4-:R-:W-:-:S02]  /*3b80*/  FSEL R31, R20, -INF , P3 ;  /* 0xff800000141f7808 */ /* 0x010fc40001800000 */
[----:B------:R-:W-:Y:S01]  /*3b90*/  ISETP.GT.AND P3, PT, R18, 0x88, PT ;  /* 0x000000881200780c */ /* 0x000fe20003f64270 */
[----:B------:R-:W1:Y:S01]  /*3ba0*/  MUFU.TANH R38, R38 ;  /* 0x0000002600267308 */ /* 0x000e620000002400 */
[----:B--2---:R-:W-:Y:S02]  /*3bb0*/  FSEL R149, R8, -INF , P4 ;  /* 0xff80000008957808 */ /* 0x004fe40002000000 */
[----:B------:R-:W-:Y:S02]  /*3bc0*/  FMNMX.FTZ R42, R147, R42, !PT ;  /* 0x0000002a932a7209 */ /* 0x000fe40007810000 */
[----:B---3--:R-:W-:Y:S01]  /*3bd0*/  FSEL R69, R36, -INF , P2 ;  /* 0xff80000024457808 */ /* 0x008fe20001000000 */
[----:B------:R-:W-:Y:S01]  /*3be0*/  FMUL.FTZ R36, R25, UR6 ;  /* 0x0000000619247c20 */ /* 0x000fe20008410000 */
[----:B------:R-:W-:Y:S01]  /*3bf0*/  ISETP.GT.AND P2, PT, R18, 0x89, PT ;  /* 0x000000891200780c */ /* 0x000fe20003f44270 */
[----:B------:R-:W2:Y:S01]  /*3c00*/  MUFU.TANH R32, R32 ;  /* 0x0000002000207308 */ /* 0x000ea20000002400 */
[----:B-----5:R-:W-:Y:S01]  /*3c10*/  FSEL R153, R30, -INF , P3 ;  /* 0xff8000001e997808 */ /* 0x020fe20001800000 */
[----:B------:R-:W-:Y:S01]  /*3c20*/  FMUL.FTZ R30, R29, UR6 ;  /* 0x000000061d1e7c20 */ /* 0x000fe20008410000 */
[----:B------:R-:W-:-:S02]  /*3c30*/  FMNMX.FTZ R42, R149, R42, !PT ;  /* 0x0000002a952a7209 */ /* 0x000fc40007810000 */
[----:B0-----:R-:W-:Y:S02]  /*3c40*/  FSEL R151, R10, -INF , P2 ;  /* 0xff8000000a977808 */ /* 0x001fe40001000000 */
[----:B------:R-:W-:Y:S01]  /*3c50*/  FMNMX.FTZ R42, R153, R42, !PT ;  /* 0x0000002a992a7209 */ /* 0x000fe20007810000 */
[----:B------:R-:W0:Y:S03]  /*3c60*/  MUFU.TANH R36, R36 ;  /* 0x0000002400247308 */ /* 0x000e260000002400 */
[----:B------:R-:W-:-:S05]  /*3c70*/  FMNMX.FTZ R42, R151, R42, !PT ;  /* 0x0000002a972a7209 */ /* 0x000fca0007810000 */
[----:B------:R-:W3:Y:S01]  /*3c80*/  SHFL.BFLY PT, R83, R42, 0x2, 0x1f ;  /* 0x0c401f002a537f89 */ /* 0x000ee200000e0000 */
[----:B------:R-:W4:Y:S08]  /*3c90*/  MUFU.TANH R34, R34 ;  /* 0x0000002200227308 */ /* 0x000f300000002400 */
[----:B------:R-:W5:Y:S01]  /*3ca0*/  MUFU.TANH R30, R30 ;  /* 0x0000001e001e7308 */ /* 0x000f620000002400 */
[----:B---3--:R-:W-:-:S05]  /*3cb0*/  FMNMX.FTZ R83, R42, R83, !PT ;  /* 0x000000532a537209 */ /* 0x008fca0007810000 */
[----:B------:R-:W3:Y:S02]  /*3cc0*/  SHFL.BFLY PT, R72, R83, 0x1, 0x1f ;  /* 0x0c201f0053487f89 */ /* 0x000ee400000e0000 */
[----:B---3--:R-:W-:-:S04]  /*3cd0*/  FMNMX.FTZ R72, R83, R72, !PT ;  /* 0x0000004853487209 */ /* 0x008fc80007810000 */
        /* <DEDUP_REMOVED lines=10> */
[-CC-:B------:R-:W-:Y:S01]  /*3d80*/  FFMA.FTZ R22, R107, R74.reuse, -R26.reuse ;  /* 0x0000004a6b167223 */ /* 0x180fe2000001081a */
[----:B--2---:R-:W-:Y:S01]  /*3d90*/  FSEL R101, R32, -INF , P5 ;  /* 0xff80000020657808 */ /* 0x004fe20002800000 */
[--C-:B------:R-:W-:Y:S01]  /*3da0*/  FFMA.FTZ R24, R111, R74, -R26.reuse ;  /* 0x0000004a6f187223 */ /* 0x100fe2000001081a */
[----:B------:R-:W-:Y:S01]  /*3db0*/  FMNMX.FTZ R6, R9, R6, !PT ;  /* 0x0000000609067209 */ /* 0x000fe20007810000 */
[-CC-:B------:R-:W-:Y:S01]  /*3dc0*/  FFMA.FTZ R117, R117, R74.reuse, -R26.reuse ;  /* 0x0000004a75757223 */ /* 0x180fe2000001081a */
[----:B0-----:R-:W-:Y:S01]  /*3dd0*/  FSEL R107, R36, -INF , P4 ;  /* 0xff800000246b7808 */ /* 0x001fe20002000000 */
[--C-:B------:R-:W-:Y:S01]  /*3de0*/  FFMA.FTZ R83, R79, R74, -R26.reuse ;  /* 0x0000004a4f537223 */ /* 0x100fe2000001081a */
[----:B------:R-:W-:Y:S01]  /*3df0*/  FMNMX.FTZ R6, R11, R6, !PT ;  /* 0x000000060b067209 */ /* 0x000fe20007810000 */
[-CC-:B------:R-:W-:Y:S01]  /*3e00*/  FFMA.FTZ R113, R113, R74.reuse, -R26.reuse ;  /* 0x0000004a71717223 */ /* 0x180fe2000001081a */
[----:B----4-:R-:W-:Y:S01]  /*3e10*/  FSEL R111, R34, -INF , P3 ;  /* 0xff800000226f7808 */ /* 0x010fe20001800000 */
        /* <DEDUP_REMOVED lines=55> */
[----:B------:R-:W-:Y:S01]  /*4190*/  MUFU.EX2 R12, R12 ;  /* 0x0000000c000c7308 */ /* 0x000fe20000000800 */
[----:B--2---:R-:W-:Y:S02]  /*41a0*/  FFMA.FTZ R113, R151, R74, -R26 ;  /* 0x0000004a97717223 */ /* 0x004fe4000001081a */
[----:B------:R-:W-:-:S04]  /*41b0*/  FMNMX.FTZ R40, R75, R40, !PT ;  /* 0x000000284b287209 */ /* 0x000fc80007810000 */
[----:B------:R-:W-:Y:S01]  /*41c0*/  FMNMX.FTZ R40, R31, R40, !PT ;  /* 0x000000281f287209 */ /* 0x000fe20007810000 */
[----:B------:R5:W-:Y:S03]  /*41d0*/  MUFU.EX2 R28, R117 ;  /* 0x00000075001c7308 */ /* 0x000be60000000800 */
[----:B------:R-:W-:-:S04]  /*41e0*/  FMNMX.FTZ R40, R69, R40, !PT ;  /* 0x0000002845287209 */ /* 0x000fc80007810000 */
[----:B------:R-:W-:Y:S01]  /*41f0*/  FMNMX.FTZ R40, R97, R40, !PT ;  /* 0x0000002861287209 */ /* 0x000fe20007810000 */
[----:B------:R-:W-:Y:S01]  /*4200*/  MUFU.EX2 R95, R95 ;  /* 0x0000005f005f7308 */ /* 0x000fe20000000800 */
[----:B-----5:R-:W-:Y:S01]  /*4210*/  FSEL R117, R30, -INF , P2 ;  /* 0xff8000001e757808 */ /* 0x020fe20001000000 */
[----:B------:R-:W-:Y:S01]  /*4220*/  FFMA.FTZ R30, R129, R74, -R26 ;  /* 0x0000004a811e7223 */ /* 0x000fe2000001081a */
[----:B------:R-:W-:-:S04]  /*4230*/  FMNMX.FTZ R40, R101, R40, !PT ;  /* 0x0000002865287209 */ /* 0x000fc80007810000 */
[----:B------:R-:W-:Y:S01]  /*4240*/  FMNMX.FTZ R40, R107, R40, !PT ;  /* 0x000000286b287209 */ /* 0x000fe20007810000 */
[----:B------:R-:W-:Y:S03]  /*4250*/  MUFU.EX2 R18, R18 ;  /* 0x0000001200127308 */ /* 0x000fe60000000800 */
[----:B------:R-:W-:-:S04]  /*4260*/  FMNMX.FTZ R40, R111, R40, !PT ;  /* 0x000000286f287209 */ /* 0x000fc80007810000 */
[----:B------:R-:W-:Y:S01]  /*4270*/  FMNMX.FTZ R36, R117, R40, !PT ;  /* 0x0000002875247209 */ /* 0x000fe20007810000 */
[----:B------:R-:W-:Y:S04]  /*4280*/  MUFU.EX2 R25, R25 ;  /* 0x0000001900197308 */ /* 0x000fe80000000800 */
[----:B------:R-:W2:Y:S04]  /*4290*/  SHFL.BFLY PT, R79, R36, 0x2, 0x1f ;  /* 0x0c401f00244f7f89 */ /* 0x000ea800000e0000 */
[----:B------:R-:W-:Y:S08]  /*42a0*/  MUFU.EX2 R20, R20 ;  /* 0x0000001400147308 */ /* 0x000ff00000000800 */
[----:B------:R-:W-:Y:S08]  /*42b0*/  MUFU.EX2 R37, R37 ;  /* 0x0000002500257308 */ /* 0x000ff00000000800 */
[----:B------:R-:W-:Y:S01]  /*42c0*/  MUFU.EX2 R22, R22 ;  /* 0x0000001600167308 */ /* 0x000fe20000000800 */
[----:B--2---:R-:W-:Y:S01]  /*42d0*/  FMNMX.FTZ R46, R36, R79, !PT ;  /* 0x0000004f242e7209 */ /* 0x004fe20007810000 */
[----:B------:R-:W-:-:S06]  /*42e0*/  FFMA.FTZ R36, R153, R74, -R26 ;  /* 0x0000004a99247223 */ /* 0x000fcc000001081a */
[----:B------:R-:W-:Y:S01]  /*42f0*/  MUFU.EX2 R81, R81 ;  /* 0x0000005100517308 */ /* 0x000fe20000000800 */
[----:B------:R-:W2:Y:S07]  /*4300*/  SHFL.BFLY PT, R79, R46, 0x1, 0x1f ;  /* 0x0c201f002e4f7f89 */ /* 0x000eae00000e0000 */
[----:B------:R-:W-:Y:S08]  /*4310*/  MUFU.EX2 R24, R24 ;  /* 0x0000001800187308 */ /* 0x000ff00000000800 */
[----:B------:R-:W-:Y:S08]  /*4320*/  MUFU.EX2 R83, R83 ;  /* 0x0000005300537308 */ /* 0x000ff00000000800 */
[----:B------:R-:W-:Y:S01]  /*4330*/  MUFU.EX2 R29, R29 ;  /* 0x0000001d001d7308 */ /* 0x000fe20000000800 */
[----:B--2---:R-:W-:-:S04]  /*4340*/  FMNMX.FTZ R79, R46, R79, !PT ;  /* 0x0000004f2e4f7209 */ /* 0x004fc80007810000 */
[C---:B------:R-:W-:Y:S01]  /*4350*/  FSETP.NEU.FTZ.AND P2, PT, R79.reuse, -INF , PT ;  /* 0xff8000004f00780b */ /* 0x040fe20003f5d000 */
[----:B------:R-:W-:Y:S02]  /*4360*/  FMUL.FTZ R46, R79, R74 ;  /* 0x0000004a4f2e7220 */ /* 0x000fe40000410000 */
[----:B------:R-:W-:Y:S03]  /*4370*/  MUFU.EX2 R77, R77 ;  /* 0x0000004d004d7308 */ /* 0x000fe60000000800 */
[----:B------:R-:W-:-:S05]  /*4380*/  FSEL R26, R46, RZ, P2 ;  /* 0x000000ff2e1a7208 */ /* 0x000fca0001000000 */
[--C-:B------:R-:W-:Y:S01]  /*4390*/  FFMA.FTZ R119, R9, R74, -R26.reuse ;  /* 0x0000004a09777223 */ /* 0x100fe2000001081a */
[----:B------:R-:W-:Y:S01]  /*43a0*/  LEA.HI R9, R19, R16, RZ, 0x4 ;  /* 0x0000001013097211 */ /* 0x000fe200078f20ff */
[--C-:B------:R-:W-:Y:S01]  /*43b0*/  FFMA.FTZ R58, R11, R74, -R26.reuse ;  /* 0x0000004a0b3a7223 */ /* 0x100fe2000001081a */
[----:B------:R-:W-:Y:S01]  /*43c0*/  LEA.HI R19, R19, R16, RZ, 0x5 ;  /* 0x0000001013137211 */ /* 0x000fe200078f28ff */
[-CC-:B------:R-:W-:Y:S01]  /*43d0*/  FFMA.FTZ R121, R13, R74.reuse, -R26.reuse ;  /* 0x0000004a0d797223 */ /* 0x180fe2000001081a */
[----:B------:R-:W-:Y:S01]  /*43e0*/  LOP3.LUT R11, R9, 0xfffffff0, RZ, 0xc0, !PT ;  /* 0xfffffff0090b7812 */ /* 0x000fe200078ec0ff */
[-CC-:B------:R-:W-:Y:S01]  /*43f0*/  FFMA.FTZ R60, R15, R74.reuse, -R26.reuse ;  /* 0x0000004a0f3c7223 */ /* 0x180fe2000001081a */
[----:B------:R-:W-:Y:S01]  /*4400*/  SHF.R.S32.HI R13, RZ, 0x4, R9 ;  /* 0x00000004ff0d7819 */ /* 0x000fe20000011409 */
[----:B------:R-:W-:Y:S02]  /*4410*/  IMAD.SHL.U32 R15, R19, 0x8, RZ ;  /* 0x00000008130f7824 */ /* 0x000fe400078e00ff */
[----:B------:R-:W-:Y:S01]  /*4420*/  FFMA.FTZ R5, R5, R74, -R26 ;  /* 0x0000004a05057223 */ /* 0x000fe2000001081a */
[----:B------:R-:W-:-:S02]  /*4430*/  IMAD.IADD R11, R16, 0x1, -R11 ;  /* 0x00000001100b7824 */ /* 0x000fc400078e0a0b */
[-CC-:B------:R-:W-:Y:S01]  /*4440*/  FFMA.FTZ R56, R4, R74.reuse, -R26.reuse ;  /* 0x0000004a04387223 */ /* 0x180fe2000001081a */
[----:B------:R-:W-:Y:S01]  /*4450*/  IMAD.SHL.U32 R62, R13, 0x8, RZ ;  /* 0x000000080d3e7824 */ /* 0x000fe200078e00ff */
[----:B------:R-:W-:Y:S01]  /*4460*/  LOP3.LUT R64, R15, 0x7fffff00, RZ, 0xc0, !PT ;  /* 0x7fffff000f407812 */ /* 0x000fe200078ec0ff */
[-CC-:B------:R-:W-:Y:S01]  /*4470*/  FFMA.FTZ R54, R7, R74.reuse, -R26.reuse ;  /* 0x0000004a07367223 */ /* 0x180fe2000001081a */
[----:B------:R-:W-:Y:S01]  /*4480*/  SHF.R.S32.HI R52, RZ, 0x1f, R11 ;  /* 0x0000001fff347819 */ /* 0x000fe2000001140b */
[----:B------:R-:W-:Y:S01]  /*4490*/  MUFU.EX2 R5, R5 ;  /* 0x0000000500057308 */ /* 0x000fe20000000800 */
[-CC-:B------:R-:W-:Y:S01]  /*44a0*/  FFMA.FTZ R46, R45, R74.reuse, -R26.reuse ;  /* 0x0000004a2d2e7223 */ /* 0x180fe2000001081a */
[-CC-:B------:R-:W-:Y:S01]  /*44b0*/  FFMA.FTZ R45, R51, R74.reuse, -R26.reuse ;  /* 0x0000004a332d7223 */ /* 0x180fe2000001081a */
[CC--:B------:R-:W-:Y:S01]  /*44c0*/  LEA.HI R9, R52.reuse, R11.reuse, RZ, 0x2 ;  /* 0x0000000b34097211 */ /* 0x0c0fe200078f10ff */
[-CC-:B------:R-:W-:Y:S01]  /*44d0*/  FFMA.FTZ R21, R21, R74.reuse, -R26.reuse ;  /* 0x0000004a15157223 */ /* 0x180fe2000001081a */
[----:B------:R-:W-:Y:S01]  /*44e0*/  LEA.HI R52, R52, R11, RZ, 0x3 ;  /* 0x0000000b34347211 */ /* 0x000fe200078f18ff */
[-CC-:B------:R-:W-:Y:S01]  /*44f0*/  FFMA.FTZ R4, R23, R74.reuse, -R26.reuse ;  /* 0x0000004a17047223 */ /* 0x180fe2000001081a */
[----:B------:R-:W-:Y:S01]  /*4500*/  SHF.R.S32.HI R13, RZ, 0x2, R9 ;  /* 0x00000002ff0d7819 */ /* 0x000fe20000011409 */
[----:B------:R-:W2:Y:S01]  /*4510*/  MUFU.EX2 R56, R56 ;  /* 0x0000003800387308 */ /* 0x000ea20000000800 */
[----:B------:R-:W-:Y:S01]  /*4520*/  FFMA.FTZ R7, R41, R74, -R26 ;  /* 0x0000004a29077223 */ /* 0x000fe2000001081a */
[----:B------:R-:W-:Y:S01]  /*4530*/  IMAD.SHL.U32 R15, R52, 0x10, RZ ;  /* 0x00000010340f7824 */ /* 0x000fe200078e00ff */
[----:B------:R-:W-:Y:S01]  /*4540*/  LOP3.LUT R52, R9, 0x7fffffc, RZ, 0xc0, !PT ;  /* 0x07fffffc09347812 */ /* 0x000fe200078ec0ff */
[----:B------:R-:W-:-:S02]  /*4550*/  IMAD.SHL.U32 R13, R13, 0x40, RZ ;  /* 0x000000400d0d7824 */ /* 0x000fc400078e00ff */
[----:B------:R-:W-:Y:S01]  /*4560*/  FFMA.FTZ R41, R43, R74, -R26 ;  /* 0x0000004a2b297223 */ /* 0x000fe2000001081a */
[----:B------:R-:W-:Y:S01]  /*4570*/  IMAD.U32 R9, RZ, RZ, UR37 ;  /* 0x00000025ff097e24 */ /* 0x000fe2000f8e00ff */
[----:B------:R-:W-:Y:S01]  /*4580*/  LOP3.LUT R15, R15, 0x7fffff80, RZ, 0xc0, !PT ;  /* 0x7fffff800f0f7812 */ /* 0x000fe200078ec0ff */
[----:B------:R-:W3:Y:S01]  /*4590*/  MUFU.EX2 R54, R54 ;  /* 0x0000003600367308 */ /* 0x000ee20000000800 */
[----:B------:R-:W-:Y:S01]  /*45a0*/  LOP3.LUT R13, R13, 0x40, RZ, 0xc0, !PT ;  /* 0x000000400d0d7812 */ /* 0x000fe200078ec0ff */
[----:B------:R-:W-:Y:S01]  /*45b0*/  @!P1 VIADD R9, R9, 0x31c40 ;  /* 0x00031c4009099836 */ /* 0x000fe20000000000 */
[----:B------:R-:W-:Y:S01]  /*45c0*/  IADD3 R11, R11, -R52, RZ ;  /* 0x800000340b0b7210 */ /* 0x000fe20007ffe0ff */
[----:B------:R-:W-:Y:S01]  /*45d0*/  IMAD.IADD R64, R15, 0x1, R64 ;  /* 0x000000010f407824 */ /* 0x000fe200078e0240 */
[----:B------:R-:W-:Y:S01]  /*45e0*/  LOP3.LUT R62, R13, 0x8, R62, 0xf8, !PT ;  /* 0x000000080d3e7812 */ /* 0x000fe200078ef83e */
[----:B------:R-:W-:Y:S01]  /*45f0*/  FFMA.FTZ R48, R49, R74, -R26 ;  /* 0x0000004a31307223 */ /* 0x000fe2000001081a */
[----:B------:R-:W-:Y:S01]  /*4600*/  SHF.R.U32.HI R13, RZ, 0x3, R13 ;  /* 0x00000003ff0d7819 */ /* 0x000fe2000001160d */
[----:B------:R-:W4:Y:S01]  /*4610*/  MUFU.EX2 R119, R119 ;  /* 0x0000007700777308 */ /* 0x000f220000000800 */
[----:B------:R-:W-:-:S02]  /*4620*/  IMAD R64, R11, 0x10, R64 ;  /* 0x000000100b407824 */ /* 0x000fc400078e0240 */
[----:B0-----:R-:W-:Y:S01]  /*4630*/  FADD.FTZ R11, R10, R91 ;  /* 0x0000005b0a0b7221 */ /* 0x001fe20000010000 */
[----:B------:R-:W-:Y:S01]  /*4640*/  LOP3.LUT R13, R62, R13, RZ, 0x3c, !PT ;  /* 0x0000000d3e0d7212 */ /* 0x000fe200078e3cff */
[----:B------:R-:W-:Y:S01]  /*4650*/  FFMA.FTZ R43, R47, R74, -R26 ;  /* 0x0000004a2f2b7223 */ /* 0x000fe2000001081a */
[----:B------:R-:W-:Y:S01]  /*4660*/  @!P1 PRMT R9, RZ, 0x654, R9 ;  /* 0x00000654ff099816 */ /* 0x000fe20000000009 */
[----:B-1----:R-:W-:Y:S01]  /*4670*/  FADD.FTZ R62, R8, R11 ;  /* 0x0000000b083e7221 */ /* 0x002fe20000010000 */
[----:B--2---:R-:W-:Y:S01]  /*4680*/  FADD.FTZ R11, R5, R56 ;  /* 0x00000038050b7221 */ /* 0x004fe20000010000 */
[----:B------:R-:W0:Y:S01]  /*4690*/  MUFU.EX2 R58, R58 ;  /* 0x0000003a003a7308 */ /* 0x000e220000000800 */
[----:B------:R-:W-:Y:S02]  /*46a0*/  IMAD.IADD R51, R13, 0x1, R64 ;  /* 0x000000010d337824 */ /* 0x000fe400078e0240 */
[C---:B------:R-:W-:Y:S01]  /*46b0*/  FADD.FTZ R13, R89.reuse, R62 ;  /* 0x0000003e590d7221 */ /* 0x040fe20000010000 */
[----:B---3--:R-:W-:Y:S01]  /*46c0*/  FADD.FTZ R62, R54, R11 ;  /* 0x0000000b363e7221 */ /* 0x008fe20000010000 */
[----:B------:R-:W-:Y:S01]  /*46d0*/  F2FP.BF16.F32.PACK_AB R11, R89, R8 ;  /* 0x00000008590b723e */ /* 0x000fe200000010ff */
[----:B------:R1:W-:Y:S01]  /*46e0*/  @!P1 SYNCS.ARRIVE.TRANS64.RED.A1T0 RZ, [R9+URZ], RZ ;  /* 0x000000ff09ff99a7 */ /* 0x0003e2000810043f */
[----:B------:R-:W-:Y:S01]  /*46f0*/  FADD.FTZ R64, R14, R13 ;  /* 0x0000000d0e407221 */ /* 0x000fe20000010000 */
[-C--:B------:R-:W-:Y:S01]  /*4700*/  FFMA.FTZ R50, R53, R74.reuse, -R26 ;  /* 0x0000004a35327223 */ /* 0x080fe2000001081a */
[----:B------:R-:W2:Y:S01]  /*4710*/  MUFU.EX2 R121, R121 ;  /* 0x0000007900797308 */ /* 0x000ea20000000800 */
[----:B----4-:R-:W-:Y:S01]  /*4720*/  FADD.FTZ R13, R119, R62 ;  /* 0x0000003e770d7221 */ /* 0x010fe20000010000 */
[----:B------:R-:W-:Y:S01]  /*4730*/  FADD.FTZ R15, R93, R64 ;  /* 0x000000405d0f7221 */ /* 0x000fe20000010000 */
[-CC-:B------:R-:W-:Y:S01]  /*4740*/  FFMA.FTZ R55, R55, R74.reuse, -R26.reuse ;  /* 0x0000004a37377223 */ /* 0x180fe2000001081a */
[--C-:B------:R-:W-:Y:S01]  /*4750*/  FFMA.FTZ R19, R33, R74, -R26.reuse ;  /* 0x0000004a21137223 */ /* 0x100fe2000001081a */
[----:B-1----:R-:W-:Y:S01]  /*4760*/  F2FP.BF16.F32.PACK_AB R9, R91, R10 ;  /* 0x0000000a5b09723e */ /* 0x002fe200000010ff */
[----:B------:R-:W-:Y:S01]  /*4770*/  FADD.FTZ R10, R12, R15 ;  /* 0x0000000f0c0a7221 */ /* 0x000fe20000010000 */
[----:B------:R-:W-:Y:S01]  /*4780*/  FFMA.FTZ R33, R57, R74, -R26 ;  /* 0x0000004a39217223 */ /* 0x000fe2000001081a */
[----:B------:R-:W1:Y:S01]  /*4790*/  MUFU.EX2 R60, R60 ;  /* 0x0000003c003c7308 */ /* 0x000e620000000800 */
[----:B0-----:R-:W-:Y:S01]  /*47a0*/  FADD.FTZ R8, R58, R13 ;  /* 0x0000000d3a087221 */ /* 0x001fe20000010000 */
[----:B------:R-:W-:Y:S01]  /*47b0*/  FADD.FTZ R49, R95, R10 ;  /* 0x0000000a5f317221 */ /* 0x000fe20000010000 */
[----:B------:R-:W-:Y:S01]  /*47c0*/  F2FP.BF16.F32.PACK_AB R13, R93, R14 ;  /* 0x0000000e5d0d723e */ /* 0x000fe200000010ff */
[--C-:B------:R-:W-:Y:S01]  /*47d0*/  FFMA.FTZ R52, R35, R74, -R26.reuse ;  /* 0x0000004a23347223 */ /* 0x100fe2000001081a */
[----:B------:R-:W-:Y:S01]  /*47e0*/  F2FP.BF16.F32.PACK_AB R10, R119, R54 ;  /* 0x00000036770a723e */ /* 0x000fe200000010ff */
[----:B------:R-:W-:Y:S01]  /*47f0*/  FADD.FTZ R54, R18, R49 ;  /* 0x0000003112367221 */ /* 0x000fe20000010000 */
[-C--:B------:R-:W-:Y:S01]  /*4800*/  FFMA.FTZ R100, R59, R74.reuse, -R26 ;  /* 0x0000004a3b647223 */ /* 0x080fe2000001081a */
[----:B------:R-:W0:Y:S01]  /*4810*/  MUFU.EX2 R21, R21 ;  /* 0x0000001500157308 */ /* 0x000e220000000800 */
[----:B--2---:R-:W-:Y:S01]  /*4820*/  FADD.FTZ R23, R121, R8 ;  /* 0x0000000879177221 */ /* 0x004fe20000010000 */
[----:B------:R-:W-:Y:S01]  /*4830*/  F2FP.BF16.F32.PACK_AB R8, R56, R5 ;  /* 0x000000053808723e */ /* 0x000fe200000010ff */
        /* <DEDUP_REMOVED lines=12> */
[----:B------:R-:W-:Y:S01]  /*4900*/  FFMA.FTZ R97, R97, R74, -R26 ;  /* 0x0000004a61617223 */ /* 0x000fe2000001081a */
[----:B------:R-:W1:Y:S01]  /*4910*/  MUFU.EX2 R7, R7 ;  /* 0x0000000700077308 */ /* 0x000e620000000800 */
[C---:B0-----:R-:W-:Y:S01]  /*4920*/  FADD.FTZ R23, R21.reuse, R14 ;  /* 0x0000000e15177221 */ /* 0x041fe20000010000 */
[----:B------:R-:W-:Y:S01]  /*4930*/  F2FP.BF16.F32.PACK_AB R14, R21, R60 ;  /* 0x0000003c150e723e */ /* 0x000fe200000010ff */
[----:B------:R-:W-:Y:S01]  /*4940*/  FADD.FTZ R21, R25, R54 ;  /* 0x0000003619157221 */ /* 0x000fe20000010000 */
[-CC-:B------:R-:W-:Y:S01]  /*4950*/  FFMA.FTZ R49, R101, R74.reuse, -R26.reuse ;  /* 0x0000004a65317223 */ /* 0x180fe2000001081a */
[-CC-:B------:R-:W-:Y:S01]  /*4960*/  FFMA.FTZ R107, R107, R74.reuse, -R26.reuse ;  /* 0x0000004a6b6b7223 */ /* 0x180fe2000001081a */
[-CC-:B------:R-:W-:Y:S01]  /*4970*/  FFMA.FTZ R111, R111, R74.reuse, -R26.reuse ;  /* 0x0000004a6f6f7223 */ /* 0x180fe2000001081a */
[----:B------:R-:W-:Y:S01]  /*4980*/  FADD.FTZ R56, R20, R21 ;  /* 0x0000001514387221 */ /* 0x000fe20000010000 */
[----:B------:R-:W0:Y:S01]  /*4990*/  MUFU.EX2 R41, R41 ;  /* 0x0000002900297308 */ /* 0x000e220000000800 */
[----:B--2---:R-:W-:Y:S01]  /*49a0*/  FADD.FTZ R54, R4, R23 ;  /* 0x0000001704367221 */ /* 0x004fe20000010000 */
[----:B------:R-:W-:Y:S01]  /*49b0*/  FFMA.FTZ R117, R117, R74, -R26 ;  /* 0x0000004a75757223 */ /* 0x000fe2000001081a */
[----:B------:R-:W-:Y:S01]  /*49c0*/  FADD.FTZ R23, R37, R56 ;  /* 0x0000003825177221 */ /* 0x000fe20000010000 */
[----:B------:R-:W-:Y:S01]  /*49d0*/  LEA R5, R51, UR37, 0x1 ;  /* 0x0000002533057c11 */ /* 0x000fe2000f8e08ff */
[----:B------:R-:W-:Y:S01]  /*49e0*/  IMAD.MOV.U32 R67, RZ, RZ, R71 ;  /* 0x000000ffff437224 */ /* 0x000fe200078e0047 */
[----:B------:R-:W-:Y:S01]  /*49f0*/  F2FP.BF16.F32.PACK_AB R15, R95, R12 ;  /* 0x0000000c5f0f723e */ /* 0x000fe200000010ff */
[----:B------:R-:W-:Y:S01]  /*4a00*/  FADD.FTZ R56, R22, R23 ;  /* 0x0000001716387221 */ /* 0x000fe20000010000 */
[----:B------:R-:W2:Y:S01]  /*4a10*/  MUFU.EX2 R46, R46 ;  /* 0x0000002e002e7308 */ /* 0x000ea20000000800 */
[----:B-1----:R-:W-:Y:S01]  /*4a20*/  FADD.FTZ R54, R7, R54 ;  /* 0x0000003607367221 */ /* 0x002fe20000010000 */
[----:B------:R1:W-:Y:S01]  /*4a30*/  STSM.16.M88.4 [R5+0x24300], R8 ;  /* 0x0243000805007844 */ /* 0x0003e20000000200 */
[----:B------:R-:W-:Y:S01]  /*4a40*/  FADD.FTZ R23, R81, R56 ;  /* 0x0000003851177221 */ /* 0x000fe20000010000 */
[----:B------:R-:W-:Y:S01]  /*4a50*/  F2FP.BF16.F32.PACK_AB R12, R121, R58 ;  /* 0x0000003a790c723e */ /* 0x000fe200000010ff */
[----:B------:R-:W-:Y:S01]  /*4a60*/  IMAD.MOV.U32 R65, RZ, RZ, R71 ;  /* 0x000000ffff417224 */ /* 0x000fe200078e0047 */
[-C--:B------:R-:W-:Y:S01]  /*4a70*/  MOV R64, R71.reuse ;  /* 0x0000004700407202 */ /* 0x080fe20000000f00 */
[----:B------:R-:W-:Y:S01]  /*4a80*/  FADD.FTZ R56, R24, R23 ;  /* 0x0000001718387221 */ /* 0x000fe20000010000 */
[----:B------:R-:W3:Y:S01]  /*4a90*/  MUFU.EX2 R43, R43 ;  /* 0x0000002b002b7308 */ /* 0x000ee20000000800 */
[----:B0-----:R-:W-:Y:S01]  /*4aa0*/  FADD.FTZ R21, R41, R54 ;  /* 0x0000003629157221 */ /* 0x001fe20000010000 */
[----:B------:R-:W-:Y:S01]  /*4ab0*/  STSM.16.M88.4 [R5+0x25b00], R12 ;  /* 0x025b000c05007844 */ /* 0x000fe20000000200 */
[----:B------:R-:W-:Y:S01]  /*4ac0*/  FADD.FTZ R23, R83, R56 ;  /* 0x0000003853177221 */ /* 0x000fe20000010000 */
[--C-:B------:R-:W-:Y:S01]  /*4ad0*/  IMAD.MOV.U32 R63, RZ, RZ, R71.reuse ;  /* 0x000000ffff3f7224 */ /* 0x100fe200078e0047 */
[----:B------:R-:W-:Y:S01]  /*4ae0*/  MOV R57, R71 ;  /* 0x0000004700397202 */ /* 0x000fe20000000f00 */
[----:B------:R-:W-:-:S02]  /*4af0*/  IMAD.MOV.U32 R62, RZ, RZ, R71 ;  /* 0x000000ffff3e7224 */ /* 0x000fc400078e0047 */
[----:B------:R-:W-:Y:S01]  /*4b00*/  FADD.FTZ R26, R6, R23 ;  /* 0x00000017061a7221 */ /* 0x000fe20000010000 */
[----:B------:R-:W0:Y:S01]  /*4b10*/  MUFU.EX2 R48, R48 ;  /* 0x0000003000307308 */ /* 0x000e220000000800 */
[----:B--2---:R-:W-:Y:S01]  /*4b20*/  FADD.FTZ R54, R46, R21 ;  /* 0x000000152e367221 */ /* 0x004fe20000010000 */
[--C-:B------:R-:W-:Y:S02]  /*4b30*/  IMAD.MOV.U32 R61, RZ, RZ, R71.reuse ;  /* 0x000000ffff3d7224 */ /* 0x100fe400078e0047 */
[--C-:B------:R-:W-:Y:S02]  /*4b40*/  IMAD.MOV.U32 R60, RZ, RZ, R71.reuse ;  /* 0x000000ffff3c7224 */ /* 0x100fe400078e0047 */
[--C-:B------:R-:W-:Y:S02]  /*4b50*/  IMAD.MOV.U32 R59, RZ, RZ, R71.reuse ;  /* 0x000000ffff3b7224 */ /* 0x100fe400078e0047 */
[----:B------:R-:W2:Y:S01]  /*4b60*/  MUFU.EX2 R45, R45 ;  /* 0x0000002d002d7308 */ /* 0x000ea20000000800 */
[----:B---3--:R-:W-:Y:S01]  /*4b70*/  FADD.FTZ R21, R43, R54 ;  /* 0x000000362b157221 */ /* 0x008fe20000010000 */
[----:B------:R-:W-:-:S02]  /*4b80*/  IMAD.MOV.U32 R58, RZ, RZ, R71 ;  /* 0x000000ffff3a7224 */ /* 0x000fc400078e0047 */
[--C-:B------:R-:W-:Y:S02]  /*4b90*/  IMAD.MOV.U32 R56, RZ, RZ, R71.reuse ;  /* 0x000000ffff387224 */ /* 0x100fe400078e0047 */
[----:B------:R-:W-:Y:S02]  /*4ba0*/  IMAD.MOV.U32 R53, RZ, RZ, R71 ;  /* 0x000000ffff357224 */ /* 0x000fe400078e0047 */
[----:B------:R-:W3:Y:S01]  /*4bb0*/  MUFU.EX2 R50, R50 ;  /* 0x0000003200327308 */ /* 0x000ee20000000800 */
[----:B0-----:R-:W-:Y:S01]  /*4bc0*/  FADD.FTZ R54, R48, R21 ;  /* 0x0000001530367221 */ /* 0x001fe20000010000 */
[----:B------:R-:W-:-:S06]  /*4bd0*/  IMAD.MOV.U32 R51, RZ, RZ, R71 ;  /* 0x000000ffff337224 */ /* 0x000fcc00078e0047 */
[----:B------:R0:W4:Y:S01]  /*4be0*/  MUFU.EX2 R16, R55 ;  /* 0x0000003700107308 */ /* 0x0001220000000800 */
[----:B--2---:R-:W-:Y:S01]  /*4bf0*/  FADD.FTZ R21, R45, R54 ;  /* 0x000000362d157221 */ /* 0x004fe20000010000 */
[----:B------:R-:W-:-:S06]  /*4c00*/  IMAD.MOV.U32 R54, RZ, RZ, R71 ;  /* 0x000000ffff367224 */ /* 0x000fcc00078e0047 */
[----:B------:R-:W2:Y:S01]  /*4c10*/  MUFU.EX2 R19, R19 ;  /* 0x0000001300137308 */ /* 0x000ea20000000800 */
[----:B---3--:R-:W-:Y:S01]  /*4c20*/  FADD.FTZ R23, R50, R21 ;  /* 0x0000001532177221 */ /* 0x008fe20000010000 */
[----:B------:R-:W-:Y:S01]  /*4c30*/  F2FP.BF16.F32.PACK_AB R21, R25, R18 ;  /* 0x000000121915723e */ /* 0x000fe200000010ff */
[--C-:B0-----:R-:W-:Y:S01]  /*4c40*/  IMAD.MOV.U32 R55, RZ, RZ, R71.reuse ;  /* 0x000000ffff377224 */ /* 0x101fe200078e0047 */
[----:B------:R-:W-:Y:S02]  /*4c50*/  F2FP.BF16.F32.PACK_AB R25, R81, R22 ;  /* 0x000000165119723e */ /* 0x000fe400000010ff */
[----:B------:R-:W-:Y:S01]  /*4c60*/  F2FP.BF16.F32.PACK_AB R22, R46, R41 ;  /* 0x000000292e16723e */ /* 0x000fe200000010ff */
[----:B------:R-:W-:Y:S01]  /*4c70*/  IMAD.MOV.U32 R46, RZ, RZ, R71 ;  /* 0x000000ffff2e7224 */ /* 0x000fe200078e0047 */
[----:B------:R-:W1:Y:S01]  /*4c80*/  MUFU.EX2 R33, R33 ;  /* 0x0000002100217308 */ /* 0x000e620000000800 */
[----:B----4-:R-:W-:Y:S01]  /*4c90*/  FADD.FTZ R18, R16, R23 ;  /* 0x0000001710127221 */ /* 0x010fe20000010000 */
[----:B------:R-:W-:Y:S01]  /*4ca0*/  F2FP.BF16.F32.PACK_AB R23, R37, R20 ;  /* 0x000000142517723e */ /* 0x000fe200000010ff */
[--C-:B------:R-:W-:Y:S01]  /*4cb0*/  IMAD.MOV.U32 R41, RZ, RZ, R71.reuse ;  /* 0x000000ffff297224 */ /* 0x100fe200078e0047 */
[----:B------:R-:W-:Y:S01]  /*4cc0*/  F2FP.BF16.F32.PACK_AB R20, R7, R4 ;  /* 0x000000040714723e */ /* 0x000fe200000010ff */
[----:B------:R-:W-:-:S03]  /*4cd0*/  IMAD.MOV.U32 R37, RZ, RZ, R71 ;  /* 0x000000ffff257224 */ /* 0x000fc600078e0047 */
[----:B------:R-:W-:Y:S01]  /*4ce0*/  MUFU.EX2 R32, R32 ;  /* 0x0000002000207308 */ /* 0x000fe20000000800 */
[----:B--2---:R-:W-:Y:S01]  /*4cf0*/  FADD.FTZ R18, R19, R18 ;  /* 0x0000001213127221 */ /* 0x004fe20000010000 */
[----:B------:R-:W-:Y:S06]  /*4d00*/  STSM.16.M88.4 [R5+0x27300], R20 ;  /* 0x0273001405007844 */ /* 0x000fec0000000200 */
[----:B------:R-:W0:Y:S01]  /*4d10*/  MUFU.EX2 R52, R52 ;  /* 0x0000003400347308 */ /* 0x000e220000000800 */
[----:B-1----:R-:W-:-:S07]  /*4d20*/  FADD.FTZ R9, R33, R18 ;  /* 0x0000001221097221 */ /* 0x002fce0000010000 */
[----:B------:R-:W1:Y:S08]  /*4d30*/  MUFU.EX2 R99, R99 ;  /* 0x0000006300637308 */ /* 0x000e700000000800 */
[----:B------:R2:W-:Y:S01]  /*4d40*/  MUFU.EX2 R86, R27 ;  /* 0x0000001b00567308 */ /* 0x0005e20000000800 */
[C---:B0-----:R-:W-:Y:S01]  /*4d50*/  FADD.FTZ R9, R52.reuse, R9 ;  /* 0x0000000934097221 */ /* 0x041fe20000010000 */
[----:B------:R-:W-:Y:S01]  /*4d60*/  F2FP.BF16.F32.PACK_AB R10, R52, R33 ;  /* 0x00000021340a723e */ /* 0x000fe200000010ff */
[----:B------:R-:W-:-:S02]  /*4d70*/  IMAD.MOV.U32 R52, RZ, RZ, R71 ;  /* 0x000000ffff347224 */ /* 0x000fc400078e0047 */
[----:B------:R-:W-:-:S03]  /*4d80*/  IMAD.MOV.U32 R33, RZ, RZ, R71 ;  /* 0x000000ffff217224 */ /* 0x000fc600078e0047 */
[----:B------:R-:W0:Y:S01]  /*4d90*/  MUFU.EX2 R100, R100 ;  /* 0x0000006400647308 */ /* 0x000e220000000800 */
[----:B--2---:R-:W-:Y:S01]  /*4da0*/  FADD.FTZ R27, R29, R26 ;  /* 0x0000001a1d1b7221 */ /* 0x004fe20000010000 */
[----:B-1----:R-:W-:-:S03]  /*4db0*/  F2FP.BF16.F32.PACK_AB R101, R99, R32 ;  /* 0x000000206365723e */ /* 0x002fc600000010ff */
[----:B------:R-:W-:Y:S01]  /*4dc0*/  FADD.FTZ R26, R28, R27 ;  /* 0x0000001b1c1a7221 */ /* 0x000fe20000010000 */
[----:B------:R-:W-:Y:S02]  /*4dd0*/  F2FP.BF16.F32.PACK_AB R27, R83, R24 ;  /* 0x00000018531b723e */ /* 0x000fe400000010ff */
[----:B------:R-:W1:Y:S01]  /*4de0*/  MUFU.EX2 R40, R125 ;  /* 0x0000007d00287308 */ /* 0x000e620000000800 */
[C---:B------:R-:W-:Y:S01]  /*4df0*/  FADD.FTZ R11, R77.reuse, R26 ;  /* 0x0000001a4d0b7221 */ /* 0x040fe20000010000 */
[----:B------:R-:W-:Y:S01]  /*4e00*/  F2FP.BF16.F32.PACK_AB R24, R48, R43 ;  /* 0x0000002b3018723e */ /* 0x000fe200000010ff */
[----:B------:R-:W-:Y:S01]  /*4e10*/  IMAD.MOV.U32 R48, RZ, RZ, R71 ;  /* 0x000000ffff307224 */ /* 0x000fe200078e0047 */
[----:B------:R-:W-:Y:S01]  /*4e20*/  F2FP.BF16.F32.PACK_AB R26, R50, R45 ;  /* 0x0000002d321a723e */ /* 0x000fe200000010ff */
[----:B------:R-:W-:Y:S01]  /*4e30*/  FADD.FTZ R8, R32, R11 ;  /* 0x0000000b20087221 */ /* 0x000fe20000010000 */
[----:B------:R-:W-:Y:S01]  /*4e40*/  F2FP.BF16.F32.PACK_AB R11, R77, R28 ;  /* 0x0000001c4d0b723e */ /* 0x000fe200000010ff */
[----:B------:R-:W-:Y:S01]  /*4e50*/  IMAD.MOV.U32 R45, RZ, RZ, R71 ;  /* 0x000000ffff2d7224 */ /* 0x000fe200078e0047 */
[----:B------:R-:W2:Y:S01]  /*4e60*/  MUFU.EX2 R35, R35 ;  /* 0x0000002300237308 */ /* 0x000ea20000000800 */
[----:B------:R-:W-:Y:S01]  /*4e70*/  FADD.FTZ R7, R99, R8 ;  /* 0x0000000863077221 */ /* 0x000fe20000010000 */
[----:B0-----:R-:W-:Y:S01]  /*4e80*/  FADD.FTZ R4, R100, R9 ;  /* 0x0000000964047221 */ /* 0x001fe20000010000 */
[----:B------:R0:W-:Y:S01]  /*4e90*/  STSM.16.M88.4 [R5+0x28b00], R24 ;  /* 0x028b001805007844 */ /* 0x0001e20000000200 */
[-C--:B------:R-:W-:Y:S01]  /*4ea0*/  MOV R50, R71.reuse ;  /* 0x0000004700327202 */ /* 0x080fe20000000f00 */
[--C-:B------:R-:W-:Y:S01]  /*4eb0*/  IMAD.MOV.U32 R32, RZ, RZ, R71.reuse ;  /* 0x000000ffff207224 */ /* 0x100fe200078e0047 */
[----:B------:R-:W-:Y:S01]  /*4ec0*/  MOV R43, R71 ;  /* 0x00000047002b7202 */ /* 0x000fe20000000f00 */
[----:B------:R-:W-:Y:S01]  /*4ed0*/  IMAD.MOV.U32 R28, RZ, RZ, R71 ;  /* 0x000000ffff1c7224 */ /* 0x000fe200078e0047 */
[----:B------:R-:W3:Y:S01]  /*4ee0*/  MUFU.EX2 R103, R103 ;  /* 0x0000006700677308 */ /* 0x000ee20000000800 */
[----:B-1----:R-:W-:-:S07]  /*4ef0*/  FADD.FTZ R8, R40, R7 ;  /* 0x0000000728087221 */ /* 0x002fce0000010000 */
[----:B------:R-:W1:Y:S01]  /*4f00*/  MUFU.EX2 R102, R102 ;  /* 0x0000006600667308 */ /* 0x000e620000000800 */
[C---:B--2---:R-:W-:Y:S01]  /*4f10*/  FADD.FTZ R7, R35.reuse, R4 ;  /* 0x0000000423077221 */ /* 0x044fe20000010000 */
[----:B------:R-:W-:Y:S01]  /*4f20*/  F2FP.BF16.F32.PACK_AB R100, R35, R100 ;  /* 0x000000642364723e */ /* 0x000fe200000010ff */
[--C-:B------:R-:W-:Y:S02]  /*4f30*/  IMAD.MOV.U32 R35, RZ, RZ, R71.reuse ;  /* 0x000000ffff237224 */ /* 0x100fe400078e0047 */
[--C-:B0-----:R-:W-:Y:S02]  /*4f40*/  IMAD.MOV.U32 R27, RZ, RZ, R71.reuse ;  /* 0x000000ffff1b7224 */ /* 0x101fe400078e0047 */
[--C-:B------:R-:W-:Y:S01]  /*4f50*/  IMAD.MOV.U32 R26, RZ, RZ, R71.reuse ;  /* 0x000000ffff1a7224 */ /* 0x100fe200078e0047 */
[----:B------:R-:W0:Y:S01]  /*4f60*/  MUFU.EX2 R30, R30 ;  /* 0x0000001e001e7308 */ /* 0x000e220000000800 */
[C---:B---3--:R-:W-:Y:S01]  /*4f70*/  FADD.FTZ R9, R103.reuse, R8 ;  /* 0x0000000867097221 */ /* 0x048fe20000010000 */
[----:B------:R-:W-:Y:S01]  /*4f80*/  F2FP.BF16.F32.PACK_AB R103, R103, R40 ;  /* 0x000000286767723e */ /* 0x000fe200000010ff */
[----:B------:R-:W-:-:S02]  /*4f90*/  IMAD.MOV.U32 R40, RZ, RZ, R71 ;  /* 0x000000ffff287224 */ /* 0x000fc400078e0047 */
[--C-:B------:R-:W-:Y:S02]  /*4fa0*/  IMAD.MOV.U32 R25, RZ, RZ, R71.reuse ;  /* 0x000000ffff197224 */ /* 0x100fe400078e0047 */
[----:B------:R-:W-:Y:S01]  /*4fb0*/  IMAD.MOV.U32 R24, RZ, RZ, R71 ;  /* 0x000000ffff187224 */ /* 0x000fe200078e0047 */
[----:B------:R-:W2:Y:S01]  /*4fc0*/  MUFU.EX2 R47, R47 ;  /* 0x0000002f002f7308 */ /* 0x000ea20000000800 */
[----:B-1----:R-:W-:-:S07]  /*4fd0*/  FADD.FTZ R4, R102, R7 ;  /* 0x0000000766047221 */ /* 0x002fce0000010000 */
[----:B------:R-:W1:Y:S01]  /*4fe0*/  MUFU.EX2 R85, R85 ;  /* 0x0000005500557308 */ /* 0x000e620000000800 */
[----:B0-----:R-:W-:Y:S01]  /*4ff0*/  FADD.FTZ R8, R30, R9 ;  /* 0x000000091e087221 */ /* 0x001fe20000010000 */
[----:B------:R-:W-:Y:S02]  /*5000*/  F2FP.BF16.F32.PACK_AB R9, R29, R6 ;  /* 0x000000061d09723e */ /* 0x000fe400000010ff */
[----:B------:R-:W-:-:S04]  /*5010*/  MOV R29, R71 ;  /* 0x00000047001d7202 */ /* 0x000fc80000000f00 */
[----:B------:R-:W0:Y:S01]  /*5020*/  MUFU.EX2 R39, R39 ;  /* 0x0000002700277308 */ /* 0x000e220000000800 */
[C---:B--2---:R-:W-:Y:S01]  /*5030*/  FADD.FTZ R4, R47.reuse, R4 ;  /* 0x000000042f047221 */ /* 0x044fe20000010000 */
[----:B------:R-:W-:Y:S01]  /*5040*/  F2FP.BF16.F32.PACK_AB R102, R47, R102 ;  /* 0x000000662f66723e */ /* 0x000fe200000010ff */
[----:B------:R-:W-:-:S05]  /*5050*/  IMAD.MOV.U32 R47, RZ, RZ, R71 ;  /* 0x000000ffff2f7224 */ /* 0x000fca00078e0047 */
[----:B------:R-:W2:Y:S01]  /*5060*/  MUFU.EX2 R34, R34 ;  /* 0x0000002200227308 */ /* 0x000ea20000000800 */
[----:B-1----:R-:W-:Y:S01]  /*5070*/  FADD.FTZ R13, R85, R8 ;  /* 0x00000008550d7221 */ /* 0x002fe20000010000 */
[----:B------:R-:W-:Y:S02]  /*5080*/  F2FP.BF16.F32.PACK_AB R8, R19, R16 ;  /* 0x000000101308723e */ /* 0x000fe400000010ff */
[----:B------:R-:W-:Y:S01]  /*5090*/  F2FP.BF16.F32.PACK_AB R85, R85, R30 ;  /* 0x0000001e5555723e */ /* 0x000fe200000010ff */
[----:B------:R-:W-:Y:S02]  /*50a0*/  IMAD.MOV.U32 R30, RZ, RZ, R71 ;  /* 0x000000ffff1e7224 */ /* 0x000fe400078e0047 */
[----:B------:R1:W-:Y:S01]  /*50b0*/  STSM.16.M88.4 [R5+0x2a300], R8 ;  /* 0x02a3000805007844 */ /* 0x0003e20000000200 */
[----:B------:R-:W3:Y:S01]  /*50c0*/  MUFU.EX2 R84, R84 ;  /* 0x0000005400547308 */ /* 0x000ee20000000800 */
[----:B0-----:R-:W-:Y:S02]  /*50d0*/  FADD.FTZ R7, R39, R4 ;  /* 0x0000000427077221 */ /* 0x001fe40000010000 */
[----:B------:R0:W-:Y:S05]  /*50e0*/  STSM.16.M88.4 [R5+0x2bb00], R100 ;  /* 0x02bb006405007844 */ /* 0x0001ea0000000200 */
[----:B------:R-:W4:Y:S01]  /*50f0*/  MUFU.EX2 R87, R87 ;  /* 0x0000005700577308 */ /* 0x000f220000000800 */
[----:B--2---:R-:W-:-:S07]  /*5100*/  FADD.FTZ R4, R34, R13 ;  /* 0x0000000d22047221 */ /* 0x004fce0000010000 */
[----:B------:R-:W2:Y:S01]  /*5110*/  MUFU.EX2 R38, R38 ;  /* 0x0000002600267308 */ /* 0x000ea20000000800 */
[C---:B---3--:R-:W-:Y:S01]  /*5120*/  FADD.FTZ R7, R84.reuse, R7 ;  /* 0x0000000754077221 */ /* 0x048fe20000010000 */
[----:B------:R-:W-:Y:S01]  /*5130*/  F2FP.BF16.F32.PACK_AB R84, R84, R39 ;  /* 0x000000275454723e */ /* 0x000fe200000010ff */
[----:B------:R-:W-:Y:S02]  /*5140*/  IMAD.MOV.U32 R39, RZ, RZ, R71 ;  /* 0x000000ffff277224 */ /* 0x000fe400078e0047 */
[----:B------:R-:W-:-:S03]  /*5150*/  FADD.FTZ R6, R86, R7 ;  /* 0x0000000756067221 */ /* 0x000fc60000010000 */
[----:B------:R-:W3:Y:S01]  /*5160*/  MUFU.EX2 R73, R73 ;  /* 0x0000004900497308 */ /* 0x000ee20000000800 */
[C---:B----4-:R-:W-:Y:S01]  /*5170*/  FADD.FTZ R13, R87.reuse, R4 ;  /* 0x00000004570d7221 */ /* 0x050fe20000010000 */
[----:B------:R-:W-:Y:S01]  /*5180*/  F2FP.BF16.F32.PACK_AB R87, R87, R34 ;  /* 0x000000225757723e */ /* 0x000fe200000010ff */
[----:B------:R-:W-:-:S05]  /*5190*/  IMAD.MOV.U32 R34, RZ, RZ, R71 ;  /* 0x000000ffff227224 */ /* 0x000fca00078e0047 */
[----:B------:R-:W4:Y:S01]  /*51a0*/  MUFU.EX2 R105, R105 ;  /* 0x0000006900697308 */ /* 0x000f220000000800 */
[----:B--2---:R-:W-:-:S07]  /*51b0*/  FADD.FTZ R12, R38, R13 ;  /* 0x0000000d260c7221 */ /* 0x004fce0000010000 */
[----:B------:R-:W2:Y:S01]  /*51c0*/  MUFU.EX2 R75, R75 ;  /* 0x0000004b004b7308 */ /* 0x000ea20000000800 */
[C---:B---3--:R-:W-:Y:S01]  /*51d0*/  FADD.FTZ R6, R73.reuse, R6 ;  /* 0x0000000649067221 */ /* 0x048fe20000010000 */
[----:B------:R-:W-:-:S05]  /*51e0*/  F2FP.BF16.F32.PACK_AB R86, R73, R86 ;  /* 0x000000564956723e */ /* 0x000fca00000010ff */
[----:B------:R0:W-:Y:S01]  /*51f0*/  STSM.16.M88.4 [R5+0x2d300], R84 ;  /* 0x02d3005405007844 */ /* 0x0001e20000000200 */
[----:B------:R-:W3:Y:S01]  /*5200*/  MUFU.EX2 R42, R42 ;  /* 0x0000002a002a7308 */ /* 0x000ee20000000800 */
[C---:B----4-:R-:W-:Y:S01]  /*5210*/  FADD.FTZ R13, R105.reuse, R12 ;  /* 0x0000000c690d7221 */ /* 0x050fe20000010000 */
[----:B------:R-:W-:Y:S01]  /*5220*/  F2FP.BF16.F32.PACK_AB R105, R105, R38 ;  /* 0x000000266969723e */ /* 0x000fe200000010ff */
[----:B------:R-:W-:-:S05]  /*5230*/  IMAD.MOV.U32 R38, RZ, RZ, R71 ;  /* 0x000000ffff267224 */ /* 0x000fca00078e0047 */
[----:B------:R-:W4:Y:S01]  /*5240*/  MUFU.EX2 R109, R109 ;  /* 0x0000006d006d7308 */ /* 0x000f220000000800 */
[----:B--2---:R-:W-:-:S07]  /*5250*/  FADD.FTZ R7, R75, R6 ;  /* 0x000000064b077221 */ /* 0x004fce0000010000 */
[----:B------:R2:W5:Y:S01]  /*5260*/  MUFU.EX2 R104, R31 ;  /* 0x0000001f00687308 */ /* 0x0005620000000800 */
[----:B---3--:R-:W-:-:S07]  /*5270*/  FADD.FTZ R6, R42, R13 ;  /* 0x0000000d2a067221 */ /* 0x008fce0000010000 */
[----:B------:R-:W3:Y:S01]  /*5280*/  MUFU.EX2 R69, R69 ;  /* 0x0000004500457308 */ /* 0x000ee20000000800 */
[----:B----4-:R-:W-:Y:S01]  /*5290*/  FADD.FTZ R13, R109, R6 ;  /* 0x000000066d0d7221 */ /* 0x010fe20000010000 */
[----:B--2---:R-:W-:-:S06]  /*52a0*/  IMAD.MOV.U32 R31, RZ, RZ, R71 ;  /* 0x000000ffff1f7224 */ /* 0x004fcc00078e0047 */
[----:B------:R-:W2:Y:S01]  /*52b0*/  MUFU.EX2 R44, R44 ;  /* 0x0000002c002c7308 */ /* 0x000ea20000000800 */
[C---:B-----5:R-:W-:Y:S01]  /*52c0*/  FADD.FTZ R12, R104.reuse, R7 ;  /* 0x00000007680c7221 */ /* 0x060fe20000010000 */
[----:B------:R-:W-:-:S06]  /*52d0*/  F2FP.BF16.F32.PACK_AB R104, R104, R75 ;  /* 0x0000004b6868723e */ /* 0x000fcc00000010ff */
[----:B------:R-:W1:Y:S01]  /*52e0*/  MUFU.EX2 R106, R97 ;  /* 0x00000061006a7308 */ /* 0x000e620000000800 */
[----:B---3--:R-:W-:-:S07]  /*52f0*/  FADD.FTZ R7, R69, R12 ;  /* 0x0000000c45077221 */ /* 0x008fce0000010000 */
[----:B------:R-:W3:Y:S01]  /*5300*/  MUFU.EX2 R115, R115 ;  /* 0x0000007300737308 */ /* 0x000ee20000000800 */
[----:B--2---:R-:W-:-:S07]  /*5310*/  FADD.FTZ R12, R44, R13 ;  /* 0x0000000d2c0c7221 */ /* 0x004fce0000010000 */
[----:B------:R-:W-:Y:S01]  /*5320*/  MUFU.EX2 R36, R36 ;  /* 0x0000002400247308 */ /* 0x000fe20000000800 */
[C---:B-1----:R-:W-:Y:S01]  /*5330*/  FADD.FTZ R8, R106.reuse, R7 ;  /* 0x000000076a087221 */ /* 0x042fe20000010000 */
[----:B------:R-:W-:Y:S01]  /*5340*/  F2FP.BF16.F32.PACK_AB R106, R106, R69 ;  /* 0x000000456a6a723e */ /* 0x000fe200000010ff */
[----:B------:R-:W-:-:S05]  /*5350*/  IMAD.MOV.U32 R69, RZ, RZ, R71 ;  /* 0x000000ffff457224 */ /* 0x000fca00078e0047 */
[----:B------:R-:W1:Y:S01]  /*5360*/  MUFU.EX2 R113, R113 ;  /* 0x0000007100717308 */ /* 0x000e620000000800 */
[C---:B---3--:R-:W-:Y:S01]  /*5370*/  FADD.FTZ R9, R115.reuse, R12 ;  /* 0x0000000c73097221 */ /* 0x048fe20000010000 */
[----:B------:R-:W-:Y:S01]  /*5380*/  F2FP.BF16.F32.PACK_AB R13, R115, R44 ;  /* 0x0000002c730d723e */ /* 0x000fe200000010ff */
[----:B------:R-:W-:-:S05]  /*5390*/  IMAD.MOV.U32 R44, RZ, RZ, R71 ;  /* 0x000000ffff2c7224 */ /* 0x000fca00078e0047 */
[----:B------:R-:W2:Y:S08]  /*53a0*/  MUFU.EX2 R49, R49 ;  /* 0x0000003100317308 */ /* 0x000eb00000000800 */
[----:B------:R3:W4:Y:S01]  /*53b0*/  MUFU.EX2 R4, R107 ;  /* 0x0000006b00047308 */ /* 0x0007220000000800 */
[----:B-1----:R-:W-:Y:S01]  /*53c0*/  F2FP.BF16.F32.PACK_AB R15, R113, R36 ;  /* 0x00000024710f723e */ /* 0x002fe200000010ff */
[----:B------:R-:W-:-:S06]  /*53d0*/  FADD.FTZ R36, R36, R9 ;  /* 0x0000000924247221 */ /* 0x000fcc0000010000 */
[----:B------:R-:W-:Y:S01]  /*53e0*/  MUFU.EX2 R111, R111 ;  /* 0x0000006f006f7308 */ /* 0x000fe20000000800 */
[----:B---3--:R-:W-:Y:S01]  /*53f0*/  F2FP.BF16.F32.PACK_AB R107, R109, R42 ;  /* 0x0000002a6d6b723e */ /* 0x008fe200000010ff */
[----:B--2---:R-:W-:Y:S01]  /*5400*/  FADD.FTZ R7, R49, R8 ;  /* 0x0000000831077221 */ /* 0x004fe20000010000 */
[----:B------:R-:W-:-:S03]  /*5410*/  IMAD.MOV.U32 R42, RZ, RZ, R71 ;  /* 0x000000ffff2a7224 */ /* 0x000fc600078e0047 */
[----:B------:R0:W-:Y:S02]  /*5420*/  STSM.16.M88.4 [R5+0x2eb00], R104 ;  /* 0x02eb006805007844 */ /* 0x0001e40000000200 */
[----:B------:R-:W1:Y:S01]  /*5430*/  MUFU.EX2 R6, R117 ;  /* 0x0000007500067308 */ /* 0x000e620000000800 */
[C---:B----4-:R-:W-:Y:S01]  /*5440*/  F2FP.BF16.F32.PACK_AB R12, R4.reuse, R49 ;  /* 0x00000031040c723e */ /* 0x050fe200000010ff */
[----:B------:R-:W-:Y:S01]  /*5450*/  FADD.FTZ R8, R4, R7 ;  /* 0x0000000704087221 */ /* 0x000fe20000010000 */
[----:B------:R-:W-:Y:S02]  /*5460*/  VIADD R7, R17, 0xfffffffe ;  /* 0xfffffffe11077836 */ /* 0x000fe40000000000 */
[----:B------:R-:W-:-:S03]  /*5470*/  IMAD.MOV.U32 R49, RZ, RZ, R71 ;  /* 0x000000ffff317224 */ /* 0x000fc600078e0047 */
[----:B------:R-:W-:Y:S02]  /*5480*/  ISETP.GE.AND P2, PT, R7, R144, PT ;  /* 0x000000900700720c */ /* 0x000fe40003f46270 */
[C---:B-1----:R-:W-:Y:S01]  /*5490*/  F2FP.BF16.F32.PACK_AB R14, R6.reuse, R111 ;  /* 0x0000006f060e723e */ /* 0x042fe200000010ff */
[----:B------:R-:W-:Y:S01]  /*54a0*/  FADD.FTZ R111, R111, R8 ;  /* 0x000000086f6f7221 */ /* 0x000fe20000010000 */
[----:B------:R-:W-:Y:S01]  /*54b0*/  FADD.FTZ R8, R113, R36 ;  /* 0x0000002471087221 */ /* 0x000fe20000010000 */
[----:B------:R-:W-:Y:S02]  /*54c0*/  MOV R36, R71 ;  /* 0x0000004700247202 */ /* 0x000fe40000000f00 */
[----:B------:R0:W-:Y:S01]  /*54d0*/  STSM.16.M88.4 [R5+0x30300], R12 ;  /* 0x0303000c05007844 */ /* 0x0001e20000000200 */
[----:B------:R-:W-:Y:S01]  /*54e0*/  FADD.FTZ R4, R6, R111 ;  /* 0x0000006f06047221 */ /* 0x000fe20000010000 */
[----:B------:R-:W-:Y:S01]  /*54f0*/  MOV R6, RZ ;  /* 0x000000ff00067202 */ /* 0x000fe20000000f00 */
[----:B------:R1:W-:Y:S06]  /*5500*/  MEMBAR.ALL.CTA ;  /* 0x0000000000007992 */ /* 0x0003ec0000008000 */
[----:B-1----:R-:W1:Y:S02]  /*5510*/  FENCE.VIEW.ASYNC.S ;  /* 0x00000000000073c6 */ /* 0x002e640000000000 */
[----:B-1----:R-:W-:Y:S01]  /*5520*/  NOP ;  /* 0x0000000000007918 */ /* 0x002fe20000000000 */
[----:B------:R-:W-:Y:S05]  /*5530*/  @!P2 BRA `(.L_x_9362) ;  /* 0x000000400070a947 */ /* 0x000fea0003800000 */
[----:B------:R-:W-:Y:S01]  /*5540*/  IMAD.MOV.U32 R10, RZ, RZ, R72 ;  /* 0x000000ffff0a7224 */ /* 0x000fe200078e0048 */
[----:B------:R-:W-:Y:S01]  /*5550*/  MOV R9, R79 ;  /* 0x0000004f00097202 */ /* 0x000fe20000000f00 */
        /* <DEDUP_REMOVED lines=25> */
[----:B------:R-:W-:Y:S01]  /*56f0*/  UMOV UR43, URZ ;  /* 0x0000003f002b7c82 */ /* 0x000fe20008000000 */
[----:B------:R-:W-:-:S05]  /*5700*/  ULDC UR41, c[0x0][0x9d8] ;  /* 0x0002760000297ab9 */ /* 0x000fca0000000800 */
.L_x_9371:
[----:B------:R-:W-:Y:S01]  /*5710*/  UIADD3 UR6, UR43, 0x1, URZ ;  /* 0x000000012b067890 */ /* 0x000fe2000fffe03f */
[----:B------:R-:W-:-:S03]  /*5720*/  ISETP.NE.AND P3, PT, RZ, UR36, PT ;  /* 0x00000024ff007c0c */ /* 0x000fc6000bf65270 */
[----:B------:R-:W-:-:S04]  /*5730*/  UISETP.NE.AND UP0, UPT, UR6, 0x2, UPT ;  /* 0x000000020600788c */ /* 0x000fc8000bf05270 */
[----:B------:R-:W-:Y:S02]  /*5740*/  USEL UR7, URZ, 0x1, UP0 ;  /* 0x000000013f077887 */ /* 0x000fe40008000000 */
[----:B------:R-:W-:-:S04]  /*5750*/  USEL UR6, UR6, URZ, UP0 ;  /* 0x0000003f06067287 */ /* 0x000fc80008000000 */
[----:B------:R-:W-:Y:S02]  /*5760*/  LOP3.LUT R6, R11, UR7, RZ, 0x3c, !PT ;  /* 0x000000070b067c12 */ /* 0x000fe4000f8e3cff */
[----:B------:R-:W-:Y:S01]  /*5770*/  IMAD.U32 R0, RZ, RZ, UR6 ;  /* 0x00000006ff007e24 */ /* 0x000fe2000f8e00ff */
[----:B---3--:R-:W-:Y:S06]  /*5780*/  @P3 BRA `(.L_x_9363) ;  /* 0x0000000000283947 */ /* 0x008fec0003800000 */
[----:B------:R-:W-:Y:S05]  /*5790*/  @!P0 BRA `(.L_x_9364) ;  /* 0x0000000000048947 */ /* 0x000fea0003800000 */
[----:B------:R-:W-:Y:S01]  /*57a0*/  BPT.TRAP 0x1 ;  /* 0x000000040000795c */ /* 0x000fe20000300000 */
.L_x_9364:
[----:B0-----:R-:W-:Y:S02]  /*57b0*/  LEA R13, R0, UR37, 0x3 ;  /* 0x00000025000d7c11 */ /* 0x001fe4000f8e18ff */
[----:B------:R-:W-:-:S04]  /*57c0*/  SHF.L.U32 R12, R6, 0x1f, RZ ;  /* 0x0000001f060c7819 */ /* 0x000fc800000006ff */
[----:B------:R0:W1:Y:S01]  /*57d0*/  SYNCS.PHASECHK.TRANS64.TRYWAIT P2, [R13+URZ+0x31c30], R12 ;  /* 0x031c300c0d0075a7 */ /* 0x000062000804017f */
[----:B------:R-:W-:Y:S05]  /*57e0*/  @!P0 BRA `(.L_x_9365) ;  /* 0x0000000000048947 */ /* 0x000fea0003800000 */
[----:B------:R-:W-:Y:S01]  /*57f0*/  BPT.TRAP 0x1 ;  /* 0x000000040000795c */ /* 0x000fe20000300000 */
.L_x_9365:
[----:B-1----:R-:W-:Y:S05]  /*5800*/  @P2 BRA `(.L_x_9363) ;  /* 0x0000000000082947 */ /* 0x002fea0003800000 */
[----:B------:R-:W1:Y:S02]  /*5810*/  SYNCS.PHASECHK.TRANS64.TRYWAIT P2, [R13+URZ+0x31c30], R12 ;  /* 0x031c300c0d0075a7 */ /* 0x000e64000804017f */
[----:B-1----:R-:W-:Y:S05]  /*5820*/  @!P2 BRA `(.L_x_9366) ;  /* 0x0000009c0094a947 */ /* 0x002fea0003800000 */
.L_x_9363:
[----:B0-----:R-:W0:Y:S01]  /*5830*/  S2R R14, SR_TID.X ;  /* 0x00000000000e7919 */ /* 0x001e220000002100 */
        /* <DEDUP_REMOVED lines=14> */
[C---:B------:R-:W-:Y:S01]  /*5920*/  R2UR UR28, R2.reuse ;  /* 0x00000000021c72ca */ /* 0x040fe200000e0000 */
[----:B------:R-:W-:Y:S01]  /*5930*/  UMOV UR11, 0x80000020 ;  /* 0x80000020000b7882 */ /* 0x000fe20000000000 */
[C---:B------:R-:W-:Y:S01]  /*5940*/  R2UR UR29, R3.reuse ;  /* 0x00000000031d72ca */ /* 0x040fe200000e0000 */
[----:B------:R-:W-:Y:S01]  /*5950*/  UIADD3 UR50, UR52, 0x40, URZ ;  /* 0x0000004034327890 */ /* 0x000fe2000fffe03f */
[----:B------:R-:W-:Y:S01]  /*5960*/  R2UR UR32, R2 ;  /* 0x00000000022072ca */ /* 0x000fe200000e0000 */
[----:B------:R-:W-:Y:S01]  /*5970*/  UIADD3 UR26, UR52, 0x80, URZ ;  /* 0x00000080341a7890 */ /* 0x000fe2000fffe03f */
[----:B------:R-:W-:Y:S01]  /*5980*/  R2UR UR33, R3 ;  /* 0x00000000032172ca */ /* 0x000fe200000e0000 */
[----:B------:R-:W-:Y:S01]  /*5990*/  UMOV UR46, UR52 ;  /* 0x00000034002e7c82 */ /* 0x000fe20008000000 */
[----:B------:R-:W-:-:S02]  /*59a0*/  UIADD3 UR30, UR52, 0xc0, URZ ;  /* 0x000000c0341e7890 */ /* 0x000fc4000fffe03f */
[----:B------:R-:W-:Y:S02]  /*59b0*/  UIADD3 UR34, UR52, 0x100, URZ ;  /* 0x0000010034227890 */ /* 0x000fe4000fffe03f */
[----:B------:R-:W-:Y:S02]  /*59c0*/  UIADD3 UR6, UR52, 0x2, URZ ;  /* 0x0000000234067890 */ /* 0x000fe4000fffe03f */
[----:B------:R-:W-:Y:S02]  /*59d0*/  UIADD3 UR10, UR52, 0x42, URZ ;  /* 0x00000042340a7890 */ /* 0x000fe4000fffe03f */
[----:B------:R-:W-:Y:S01]  /*59e0*/  UIADD3 UR14, UR52, 0x242, URZ ;  /* 0x00000242340e7890 */ /* 0x000fe2000fffe03f */
[----:B0-----:R-:W-:Y:S01]  /*59f0*/  SHF.R.U32.HI R14, RZ, 0x7, R14 ;  /* 0x00000007ff0e7819 */ /* 0x001fe2000001160e */
[----:B------:R-:W-:Y:S01]  /*5a00*/  UMOV UR15, 0x80000020 ;  /* 0x80000020000f7882 */ /* 0x000fe20000000000 */
[----:B------:R-:W-:Y:S01]  /*5a10*/  UIADD3 UR18, UR52, 0x480, URZ ;  /* 0x0000048034127890 */ /* 0x000fe2000fffe03f */
[----:B------:R-:W-:-:S02]  /*5a20*/  UMOV UR19, 0x80000020 ;  /* 0x8000002000137882 */ /* 0x000fc40000000000 */
[----:B-1----:R-:W-:Y:S01]  /*5a30*/  VIADD R12, R14, 0x8 ;  /* 0x000000080e0c7836 */ /* 0x002fe20000000000 */
[----:B------:R-:W-:Y:S01]  /*5a40*/  UIADD3 UR22, UR52, 0x482, URZ ;  /* 0x0000048234167890 */ /* 0x000fe2000fffe03f */
[----:B------:R-:W-:-:S03]  /*5a50*/  UMOV UR23, 0x80000020 ;  /* 0x8000002000177882 */ /* 0x000fc60000000000 */
[----:B------:R0:W-:Y:S06]  /*5a60*/  BAR.SYNC.DEFER_BLOCKING R12, 0x100 ;  /* 0x0004000c0000751d */ /* 0x0001ec0000010000 */
        /* <DEDUP_REMOVED lines=321> */
.L_x_9368:
[----:B------:R-:W-:Y:S01]  /*6e80*/  ULEA UR6, UR43, UR37, 0x3 ;  /* 0x000000252b067291 */ /* 0x000fe2000f8e183f */
[----:B------:R-:W-:-:S08]  /*6e90*/  SHF.L.U32 R11, R11, 0x1f, RZ ;  /* 0x0000001f0b0b7819 */ /* 0x000fd000000006ff */
[----:B------:R0:W1:Y:S01]  /*6ea0*/  SYNCS.PHASECHK.TRANS64.TRYWAIT P2, [UR6+0x31c50], R11 ;  /* 0x031c500bff0075a7 */ /* 0x0000620008040146 */
[----:B------:R-:W-:Y:S05]  /*6eb0*/  @!P0 BRA `(.L_x_9369) ;  /* 0x0000000000048947 */ /* 0x000fea0003800000 */
[----:B------:R-:W-:Y:S01]  /*6ec0*/  BPT.TRAP 0x1 ;  /* 0x000000040000795c */ /* 0x000fe20000300000 */
.L_x_9369:
[----:B-1----:R-:W-:Y:S05]  /*6ed0*/  @P2 BRA `(.L_x_9367) ;  /* 0x0000000000082947 */ /* 0x002fea0003800000 */
[----:B------:R-:W1:Y:S02]  /*6ee0*/  SYNCS.PHASECHK.TRANS64.TRYWAIT P2, [UR6+0x31c50], R11 ;  /* 0x031c500bff0075a7 */ /* 0x000e640008040146 */
[----:B-1----:R-:W-:Y:S05]  /*6ef0*/  @!P2 BRA `(.L_x_9370) ;  /* 0x0000008400f4a947 */ /* 0x002fea0003800000 */
.L_x_9367:
[----:B------:R-:W-:Y:S01]  /*6f00*/  UIADD3 UR6, UR37, 0x200, URZ ;  /* 0x0000020025067890 */ /* 0x000fe2000fffe03f */
[----:B------:R-:W-:Y:S01]  /*6f10*/  WARPGROUP.ARRIVE ;  /* 0x00000000000079c5 */ /* 0x000fe20000000000 */
[----:B------:R-:W-:Y:S01]  /*6f20*/  ULOP3.LUT UR7, UR40, 0x10000, URZ, 0xfc, !UPT ;  /* 0x0001000028077892 */ /* 0x000fe2000f8efc3f */
[----:B01----:R-:W-:Y:S01]  /*6f30*/  FMUL.FTZ R11, R136, UR41 ;  /* 0x00000029880b7c20 */ /* 0x003fe20008410000 */
[----:B------:R-:W-:Y:S01]  /*6f40*/  USHF.R.U32.HI UR6, URZ, 0x4, UR6 ;  /* 0x000000043f067899 */ /* 0x000fe20008011606 */
[----:B------:R-:W-:Y:S01]  /*6f50*/  FMUL.FTZ R12, R137, UR41 ;  /* 0x00000029890c7c20 */ /* 0x000fe20008410000 */
[----:B------:R-:W-:Y:S01]  /*6f60*/  UMOV UR25, 0xc0000010 ;  /* 0xc000001000197882 */ /* 0x000fe20000000000 */
[----:B------:R-:W-:Y:S01]  /*6f70*/  UMOV UR27, 0x80000020 ;  /* 0x80000020001b7882 */ /* 0x000fe20000000000 */
[----:B------:R-:W-:Y:S01]  /*6f80*/  ULOP3.LUT UR6, UR6, 0x3fff, URZ, 0xc0, !UPT ;  /* 0x00003fff06067892 */ /* 0x000fe2000f8ec03f */
[----:B------:R-:W0:Y:S01]  /*6f90*/  MUFU.TANH R11, R11 ;  /* 0x0000000b000b7308 */ /* 0x000e220000002400 */
[----:B------:R-:W-:Y:S01]  /*6fa0*/  UMOV UR24, UR7 ;  /* 0x0000000700187c82 */ /* 0x000fe20008000000 */
        /* <DEDUP_REMOVED lines=14> */
[----:B------:R-:W-:Y:S01]  /*7090*/  HGMMA.64x96x16.F32.BF16 R24, gdesc[UR24].tnspB, R24, gsb0 ;  /* 0x41600000181879f0 */ /* 0x000fe20008001818 */
[----:B------:R-:W-:Y:S01]  /*70a0*/  UIADD3 UR24, UR7, 0x180, URZ ;  /* 0x0000018007187890 */ /* 0x000fe2000fffe03f */
[----:B------:R-:W2:Y:S01]  /*70b0*/  MUFU.TANH R15, R15 ;  /* 0x0000000f000f7308 */ /* 0x000ea20000002400 */
[----:B------:R-:W-:Y:S01]  /*70c0*/  UIADD3 UR26, UR6, 0x40, URZ ;  /* 0x00000040061a7890 */ /* 0x000fe2000fffe03f */
[----:B0-----:R-:W-:Y:S01]  /*70d0*/  FMNMX.FTZ R131, R11, R9, !PT ;  /* 0x000000090b837209 */ /* 0x001fe20007810000 */
[----:B------:R-:W-:Y:S01]  /*70e0*/  UMOV UR25, 0xc0000010 ;  /* 0xc000001000197882 */ /* 0x000fe20000000000 */
[----:B------:R-:W-:Y:S01]  /*70f0*/  UMOV UR27, 0x80000020 ;  /* 0x80000020001b7882 */ /* 0x000fe20000000000 */
        /* <DEDUP_REMOVED lines=78> */
[----:B------:R-:W1:Y:S05]  /*75e0*/  S2R R147, SR_TID.X ;  /* 0x0000000000937919 */ /* 0x000e6a0000002100 */
[----:B------:R-:W3:Y:S01]  /*75f0*/  MUFU.TANH R113, R113 ;  /* 0x0000007100717308 */ /* 0x000ee20000002400 */
[----:B--2---:R-:W-:-:S07]  /*7600*/  FMNMX.FTZ R131, R125, R132, !PT ;  /* 0x000000847d837209 */ /* 0x004fce0007810000 */
[----:B------:R-:W2:Y:S01]  /*7610*/  MUFU.TANH R116, R116 ;  /* 0x0000007400747308 */ /* 0x000ea20000002400 */
[----:B0-----:R-:W-:Y:S01]  /*7620*/  FMNMX.FTZ R132, R112, R131, !PT ;  /* 0x0000008370847209 */ /* 0x001fe20007810000 */
[----:B------:R-:W-:Y:S02]  /*7630*/  WARPGROUP.DEPBAR.LE gsb0, 0x0 ;  /* 0x00008000000079c5 */ /* 0x000fe40000010000 */
[----:B------:R-:W-:-:S04]  /*7640*/  WARPGROUP.ARRIVE ;  /* 0x00000000000079c5 */ /* 0x000fc80000000000 */
[----:B------:R-:W0:Y:S01]  /*7650*/  MUFU.TANH R117, R117 ;  /* 0x0000007500757308 */ /* 0x000e220000002400 */
[----:B---3--:R-:W-:Y:S01]  /*7660*/  FMNMX.FTZ R131, R113, R132, !PT ;  /* 0x0000008471837209 */ /* 0x008fe20007810000 */
[----:B------:R-:W-:Y:S01]  /*7670*/  HGMMA.64x96x16.F32.BF16 R24, gdesc[UR24].tnspB, R24, gsb0 ;  /* 0x41600000181879f0 */ /* 0x000fe20008001818 */
[----:B------:R-:W-:Y:S02]  /*7680*/  UIADD3 UR24, UR7, 0x300, URZ ;  /* 0x0000030007187890 */ /* 0x000fe4000fffe03f */
[----:B------:R-:W-:-:S03]  /*7690*/  UIADD3 UR26, UR6, 0x80, URZ ;  /* 0x00000080061a7890 */ /* 0x000fc6000fffe03f */
[----:B------:R-:W3:Y:S01]  /*76a0*/  MUFU.TANH R104, R104 ;  /* 0x0000006800687308 */ /* 0x000ee20000002400 */
[----:B------:R-:W-:Y:S01]  /*76b0*/  UMOV UR25, 0xc0000010 ;  /* 0xc000001000197882 */ /* 0x000fe20000000000 */
[----:B------:R-:W-:Y:S01]  /*76c0*/  UMOV UR27, 0x80000020 ;  /* 0x80000020001b7882 */ /* 0x000fe20000000000 */
[----:B--2---:R-:W-:Y:S02]  /*76d0*/  FMNMX.FTZ R132, R116, R131, !PT ;  /* 0x0000008374847209 */ /* 0x004fe40007810000 */
[----:B-1----:R-:W-:Y:S02]  /*76e0*/  SHF.R.U32.HI R146, RZ, 0x7, R147 ;  /* 0x00000007ff927819 */ /* 0x002fe40000011693 */
[----:B------:R-:W-:Y:S01]  /*76f0*/  ISETP.GE.U32.AND P2, PT, R147, 0x180, PT ;  /* 0x000001809300780c */ /* 0x000fe20003f46070 */
        /* <DEDUP_REMOVED lines=28> */
[----:B------:R-:W-:Y:S01]  /*78c0*/  HGMMA.64x96x16.F32.BF16 R24, gdesc[UR24].tnspB, R24, gsb0 ;  /* 0x41600000181879f0 */ /* 0x000fe20008001818 */
[----:B------:R-:W-:Y:S02]  /*78d0*/  UIADD3 UR24, UR7, 0x480, URZ ;  /* 0x0000048007187890 */ /* 0x000fe4000fffe03f */
[----:B------:R-:W-:Y:S01]  /*78e0*/  UIADD3 UR26, UR6, 0xc0, URZ ;  /* 0x000000c0061a7890 */ /* 0x000fe2000fffe03f */
[----:B------:R-:W-:Y:S01]  /*78f0*/  UMOV UR25, 0xc0000010 ;  /* 0xc000001000197882 */ /* 0x000fe20000000000 */
[----:B------:R-:W-:Y:S01]  /*7900*/  UMOV UR27, 0x80000020 ;  /* 0x80000020001b7882 */ /* 0x000fe20000000000 */
        /* <DEDUP_REMOVED lines=15> */
[----:B-1----:R-:W-:-:S05]  /*7a00*/  FMNMX.FTZ R132, R77, R132, !PT ;  /* 0x000000844d847209 */ /* 0x002fca0007810000 */
[----:B------:R-:W1:Y:S02]  /*7a10*/  SHFL.BFLY PT, R131, R132, 0x2, 0x1f ;  /* 0x0c401f0084837f89 */ /* 0x000e6400000e0000 */
[----:B------:R-:W3:Y:S01]  /*7a20*/  MUFU.TANH R17, R17 ;  /* 0x0000001100117308 */ /* 0x000ee20000002400 */
[----:B0-----:R-:W-:-:S07]  /*7a30*/  FMNMX.FTZ R135, R13, R10, !PT ;  /* 0x0000000a0d877209 */ /* 0x001fce0007810000 */
[----:B------:R-:W0:Y:S01]  /*7a40*/  MUFU.TANH R18, R18 ;  /* 0x0000001200127308 */ /* 0x000e220000002400 */
[----:B--2---:R-:W-:-:S07]  /*7a50*/  FMNMX.FTZ R136, R14, R135, !PT ;  /* 0x000000870e887209 */ /* 0x004fce0007810000 */
[----:B------:R-:W2:Y:S01]  /*7a60*/  MUFU.TANH R21, R21 ;  /* 0x0000001500157308 */ /* 0x000ea20000002400 */
[----:B-1----:R-:W-:Y:S01]  /*7a70*/  FMNMX.FTZ R133, R132, R131, !PT ;  /* 0x0000008384857209 */ /* 0x002fe20007810000 */
[----:B------:R-:W-:Y:S01]  /*7a80*/  FMUL.FTZ R131, R74, UR41 ;  /* 0x000000294a837c20 */ /* 0x000fe20008410000 */
[----:B------:R-:W-:Y:S01]  /*7a90*/  FMUL.FTZ R132, R79, UR41 ;  /* 0x000000294f847c20 */ /* 0x000fe20008410000 */
[----:B------:R-:W1:Y:S04]  /*7aa0*/  LDC R74, c[0x0][0x988] ;  /* 0x00026200ff4a7b82 */ /* 0x000e680000000800 */
[----:B------:R-:W4:Y:S01]  /*7ab0*/  MUFU.TANH R22, R22 ;  /* 0x0000001600167308 */ /* 0x000f220000002400 */
[----:B------:R-:W5:Y:S01]  /*7ac0*/  SHFL.BFLY PT, R134, R133, 0x1, 0x1f ;  /* 0x0c201f0085867f89 */ /* 0x000f6200000e0000 */
[----:B------:R-:W-:-:S02]  /*7ad0*/  WARPGROUP.DEPBAR.LE gsb0, 0x0 ;  /* 0x00008000000079c5 */ /* 0x000fc40000010000 */
[----:B------:R-:W-:-:S04]  /*7ae0*/  WARPGROUP.ARRIVE ;  /* 0x00000000000079c5 */ /* 0x000fc80000000000 */
[----:B------:R-:W4:Y:S02]  /*7af0*/  MUFU.TANH R129, R129 ;  /* 0x0000008100817308 */ /* 0x000f240000002400 */
[----:B------:R-:W-:Y:S01]  /*7b00*/  HGMMA.64x96x16.F32.BF16 R24, gdesc[UR24].tnspB, R24, gsb0 ;  /* 0x41600000181879f0 */ /* 0x000fe20008001818 */
[----:B------:R-:W-:Y:S02]  /*7b10*/  UIADD3 UR24, UR7, 0x600, URZ ;  /* 0x0000060007187890 */ /* 0x000fe4000fffe03f */
[----:B------:R-:W-:-:S03]  /*7b20*/  UIADD3 UR26, UR6, 0x100, URZ ;  /* 0x00000100061a7890 */ /* 0x000fc6000fffe03f */
[----:B------:R-:W4:Y:S01]  /*7b30*/  MUFU.TANH R130, R130 ;  /* 0x0000008200827308 */ /* 0x000f220000002400 */
[----:B------:R-:W-:Y:S01]  /*7b40*/  UMOV UR25, 0xc0000010 ;  /* 0xc000001000197882 */ /* 0x000fe20000000000 */
[----:B------:R-:W-:Y:S01]  /*7b50*/  UMOV UR27, 0x80000020 ;  /* 0x80000020001b7882 */ /* 0x000fe20000000000 */
[----:B-----5:R-:W-:-:S05]  /*7b60*/  FMNMX.FTZ R79, R133, R134, !PT ;  /* 0x00000086854f7209 */ /* 0x020fca0007810000 */
[----:B------:R-:W5:Y:S01]  /*7b70*/  MUFU.TANH R122, R122 ;  /* 0x0000007a007a7308 */ /* 0x000f620000002400 */
[C---:B-1----:R-:W-:Y:S01]  /*7b80*/  FMUL.FTZ R133, R79.reuse, R74 ;  /* 0x0000004a4f857220 */ /* 0x042fe20000410000 */
[----:B------:R-:W-:-:S03]  /*7b90*/  FADD.FTZ R9, -R79, R9 ;  /* 0x000000094f097221 */ /* 0x000fc60000010100 */
[-CC-:B------:R-:W-:Y:S01]  /*7ba0*/  FFMA.FTZ R134, R16, R74.reuse, -R133.reuse ;  /* 0x0000004a10867223 */ /* 0x180fe20000010885 */
[-CC-:B------:R-:W-:Y:S01]  /*7bb0*/  FFMA.FTZ R16, R19, R74.reuse, -R133.reuse ;  /* 0x0000004a13107223 */ /* 0x180fe20000010885 */
[-CC-:B------:R-:W-:Y:S01]  /*7bc0*/  FFMA.FTZ R19, R20, R74.reuse, -R133.reuse ;  /* 0x0000004a14137223 */ /* 0x180fe20000010885 */
[--C-:B------:R-:W-:Y:S01]  /*7bd0*/  FFMA.FTZ R20, R23, R74, -R133.reuse ;  /* 0x0000004a17147223 */ /* 0x100fe20000010885 */
[----:B---3--:R-:W-:Y:S01]  /*7be0*/  FMNMX.FTZ R23, R17, R136, !PT ;  /* 0x0000008811177209 */ /* 0x008fe20007810000 */
[-CC-:B------:R-:W-:Y:S01]  /*7bf0*/  FFMA.FTZ R136, R128, R74.reuse, -R133.reuse ;  /* 0x0000004a80887223 */ /* 0x180fe20000010885 */
[----:B------:R-:W1:Y:S01]  /*7c00*/  MUFU.TANH R123, R123 ;  /* 0x0000007b007b7308 */ /* 0x000e620000002400 */
[-CC-:B------:R-:W-:Y:S01]  /*7c10*/  FFMA.FTZ R11, R11, R74.reuse, -R133.reuse ;  /* 0x0000004a0b0b7223 */ /* 0x180fe20000010885 */
[----:B0-----:R-:W-:Y:S01]  /*7c20*/  FMNMX.FTZ R128, R18, R23, !PT ;  /* 0x0000001712807209 */ /* 0x001fe20007810000 */
[-CC-:B------:R-:W-:Y:S01]  /*7c30*/  FFMA.FTZ R12, R12, R74.reuse, -R133.reuse ;  /* 0x0000004a0c0c7223 */ /* 0x180fe20000010885 */
[-CC-:B------:R-:W-:Y:S01]  /*7c40*/  FFMA.FTZ R15, R15, R74.reuse, -R133.reuse ;  /* 0x0000004a0f0f7223 */ /* 0x180fe20000010885 */
[--C-:B------:R-:W-:Y:S01]  /*7c50*/  FFMA.FTZ R120, R120, R74, -R133.reuse ;  /* 0x0000004a78787223 */ /* 0x100fe20000010885 */
[----:B--2---:R-:W-:Y:S01]  /*7c60*/  FMNMX.FTZ R135, R21, R128, !PT ;  /* 0x0000008015877209 */ /* 0x004fe20007810000 */
[-CC-:B------:R-:W-:Y:S01]  /*7c70*/  FFMA.FTZ R121, R121, R74.reuse, -R133.reuse ;  /* 0x0000004a79797223 */ /* 0x180fe20000010885 */
[----:B------:R-:W0:Y:S01]  /*7c80*/  MUFU.TANH R126, R126 ;  /* 0x0000007e007e7308 */ /* 0x000e220000002400 */
[-CC-:B------:R-:W-:Y:S01]  /*7c90*/  FFMA.FTZ R124, R124, R74.reuse, -R133.reuse ;  /* 0x0000004a7c7c7223 */ /* 0x180fe20000010885 */
[----:B----4-:R-:W-:Y:S01]  /*7ca0*/  FMNMX.FTZ R128, R22, R135, !PT ;  /* 0x0000008716807209 */ /* 0x010fe20007810000 */
[-CC-:B------:R-:W-:Y:S01]  /*7cb0*/  FFMA.FTZ R125, R125, R74.reuse, -R133.reuse ;  /* 0x0000004a7d7d7223 */ /* 0x180fe20000010885 */
[-CC-:B------:R-:W-:Y:S01]  /*7cc0*/  FFMA.FTZ R112, R112, R74.reuse, -R133.reuse ;  /* 0x0000004a70707223 */ /* 0x180fe20000010885 */
[--C-:B------:R-:W-:Y:S01]  /*7cd0*/  FFMA.FTZ R113, R113, R74, -R133.reuse ;  /* 0x0000004a71717223 */ /* 0x100fe20000010885 */
[----:B------:R-:W-:Y:S01]  /*7ce0*/  FMNMX.FTZ R135, R129, R128, !PT ;  /* 0x0000008081877209 */ /* 0x000fe20007810000 */
[-CC-:B------:R-:W-:Y:S01]  /*7cf0*/  FFMA.FTZ R116, R116, R74.reuse, -R133.reuse ;  /* 0x0000004a74747223 */ /* 0x180fe20000010885 */
[----:B------:R-:W2:Y:S01]  /*7d00*/  MUFU.TANH R127, R127 ;  /* 0x0000007f007f7308 */ /* 0x000ea20000002400 */
[-CC-:B------:R-:W-:Y:S01]  /*7d10*/  FFMA.FTZ R117, R117, R74.reuse, -R133.reuse ;  /* 0x0000004a75757223 */ /* 0x180fe20000010885 */
[----:B------:R-:W-:Y:S01]  /*7d20*/  FMNMX.FTZ R135, R130, R135, !PT ;  /* 0x0000008782877209 */ /* 0x000fe20007810000 */
[-CC-:B------:R-:W-:Y:S01]  /*7d30*/  FFMA.FTZ R104, R104, R74.reuse, -R133.reuse ;  /* 0x0000004a68687223 */ /* 0x180fe20000010885 */
[-CC-:B------:R-:W-:Y:S01]  /*7d40*/  FFMA.FTZ R105, R105, R74.reuse, -R133.reuse ;  /* 0x0000004a69697223 */ /* 0x180fe20000010885 */
[-CC-:B------:R-:W-:Y:S01]  /*7d50*/  FFMA.FTZ R108, R108, R74.reuse, -R133.reuse ;  /* 0x0000004a6c6c7223 */ /* 0x180fe20000010885 */
[----:B-----5:R-:W-:Y:S01]  /*7d60*/  FMNMX.FTZ R128, R122, R135, !PT ;  /* 0x000000877a807209 */ /* 0x020fe20007810000 */
[-CC-:B------:R-:W-:Y:S01]  /*7d70*/  FFMA.FTZ R109, R109, R74.reuse, -R133.reuse ;  /* 0x0000004a6d6d7223 */ /* 0x180fe20000010885 */
[----:B------:R-:W3:Y:S01]  /*7d80*/  MUFU.TANH R114, R114 ;  /* 0x0000007200727308 */ /* 0x000ee20000002400 */
[--C-:B------:R-:W-:Y:S01]  /*7d90*/  FFMA.FTZ R96, R96, R74, -R133.reuse ;  /* 0x0000004a60607223 */ /* 0x100fe20000010885 */
[----:B-1----:R-:W-:Y:S01]  /*7da0*/  FMNMX.FTZ R135, R123, R128, !PT ;  /* 0x000000807b877209 */ /* 0x002fe20007810000 */
[-CC-:B------:R-:W-:Y:S01]  /*7db0*/  FFMA.FTZ R97, R97, R74.reuse, -R133.reuse ;  /* 0x0000004a61617223 */ /* 0x180fe20000010885 */
[-CC-:B------:R-:W-:Y:S01]  /*7dc0*/  FFMA.FTZ R100, R100, R74.reuse, -R133.reuse ;  /* 0x0000004a64647223 */ /* 0x180fe20000010885 */
[-CC-:B------:R-:W-:Y:S01]  /*7dd0*/  FFMA.FTZ R101, R101, R74.reuse, -R133.reuse ;  /* 0x0000004a65657223 */ /* 0x180fe20000010885 */
[----:B0-----:R-:W-:Y:S01]  /*7de0*/  FMNMX.FTZ R128, R126, R135, !PT ;  /* 0x000000877e807209 */ /* 0x001fe20007810000 */
[-CC-:B------:R-:W-:Y:S01]  /*7df0*/  FFMA.FTZ R88, R88, R74.reuse, -R133.reuse ;  /* 0x0000004a58587223 */ /* 0x180fe20000010885 */
[----:B------:R-:W0:Y:S01]  /*7e00*/  MUFU.TANH R115, R115 ;  /* 0x0000007300737308 */ /* 0x000e220000002400 */
[--C-:B------:R-:W-:Y:S01]  /*7e10*/  FFMA.FTZ R89, R89, R74, -R133.reuse ;  /* 0x0000004a59597223 */ /* 0x100fe20000010885 */
[----:B--2---:R-:W-:Y:S01]  /*7e20*/  FMNMX.FTZ R135, R127, R128, !PT ;  /* 0x000000807f877209 */ /* 0x004fe20007810000 */
[-CC-:B------:R-:W-:Y:S01]  /*7e30*/  FFMA.FTZ R92, R92, R74.reuse, -R133.reuse ;  /* 0x0000004a5c5c7223 */ /* 0x180fe20000010885 */
[-CC-:B------:R-:W-:Y:S01]  /*7e40*/  FFMA.FTZ R93, R93, R74.reuse, -R133.reuse ;  /* 0x0000004a5d5d7223 */ /* 0x180fe20000010885 */
[-CC-:B------:R-:W-:Y:S01]  /*7e50*/  FFMA.FTZ R80, R80, R74.reuse, -R133.reuse ;  /* 0x0000004a50507223 */ /* 0x180fe20000010885 */
[-CC-:B------:R-:W-:Y:S01]  /*7e60*/  FFMA.FTZ R81, R81, R74.reuse, -R133.reuse ;  /* 0x0000004a51517223 */ /* 0x180fe20000010885 */
[-CC-:B------:R-:W-:Y:S01]  /*7e70*/  FFMA.FTZ R84, R84, R74.reuse, -R133.reuse ;  /* 0x0000004a54547223 */ /* 0x180fe20000010885 */
[----:B------:R-:W1:Y:S01]  /*7e80*/  MUFU.TANH R118, R118 ;  /* 0x0000007600767308 */ /* 0x000e620000002400 */
[----:B---3--:R-:W-:Y:S01]  /*7e90*/  FMNMX.FTZ R128, R114, R135, !PT ;  /* 0x0000008772807209 */ /* 0x008fe20007810000 */
[-CC-:B------:R-:W-:Y:S01]  /*7ea0*/  FFMA.FTZ R85, R85, R74.reuse, -R133.reuse ;  /* 0x0000004a55557223 */ /* 0x180fe20000010885 */
[-CC-:B------:R-:W-:Y:S01]  /*7eb0*/  FFMA.FTZ R73, R73, R74.reuse, -R133.reuse ;  /* 0x0000004a49497223 */ /* 0x180fe20000010885 */
[-C--:B------:R-:W-:Y:S01]  /*7ec0*/  FFMA.FTZ R76, R76, R74.reuse, -R133 ;  /* 0x0000004a4c4c7223 */ /* 0x080fe20000010885 */
[----:B------:R-:W-:-:S03]  /*7ed0*/  FMUL.FTZ R9, R9, R74 ;  /* 0x0000004a09097220 */ /* 0x000fc60000410000 */
        /* <DEDUP_REMOVED lines=12> */
[----:B------:R-:W-:Y:S01]  /*7fa0*/  HGMMA.64x96x16.F32.BF16 R24, gdesc[UR24].tnspB, R24, gsb0 ;  /* 0x41600000181879f0 */ /* 0x000fe20008001818 */
[----:B------:R-:W-:Y:S02]  /*7fb0*/  UIADD3 UR24, UR7, 0x780, URZ ;  /* 0x0000078007187890 */ /* 0x000fe4000fffe03f */
[----:B------:R-:W-:Y:S01]  /*7fc0*/  UIADD3 UR26, UR6, 0x140, URZ ;  /* 0x00000140061a7890 */ /* 0x000fe2000fffe03f */
[----:B------:R-:W-:Y:S01]  /*7fd0*/  UMOV UR25, 0xc0000010 ;  /* 0xc000001000197882 */ /* 0x000fe20000000000 */
[----:B------:R-:W-:Y:S01]  /*7fe0*/  UMOV UR27, 0x80000020 ;  /* 0x80000020001b7882 */ /* 0x000fe20000000000 */
[----:B------:R-:W1:Y:S01]  /*7ff0*/  MUFU.TANH R98, R98 ;  /* 0x0000006200627308 */ /* 0x000e620000002400 */
[----:B--2---:R-:W-:-:S04]  /*8000*/  FMNMX.FTZ R128, R110, R135, !PT ;  /* 0x000000876e807209 */ /* 0x004fc80007810000 */
[----:B0-----:R-:W-:-:S03]  /*8010*/  FMNMX.FTZ R135, R111, R128, !PT ;  /* 0x000000806f877209 */ /* 0x001fc60007810000 */
[----:B------:R-:W0:Y:S08]  /*8020*/  MUFU.TANH R99, R99 ;  /* 0x0000006300637308 */ /* 0x000e300000002400 */
        /* <DEDUP_REMOVED lines=26> */
[----:B--2---:R-:W-:Y:S01]  /*81d0*/  FMNMX.FTZ R128, R87, R128, !PT ;  /* 0x0000008057807209 */ /* 0x004fe20007810000 */
[----:B------:R-:W-:Y:S02]  /*81e0*/  UIADD3 UR26, UR6, 0x180, URZ ;  /* 0x00000180061a7890 */ /* 0x000fe4000fffe03f */
[----:B------:R-:W0:Y:S01]  /*81f0*/  MUFU.TANH R75, R75 ;  /* 0x0000004b004b7308 */ /* 0x000e220000002400 */
[----:B------:R-:W-:Y:S01]  /*8200*/  UMOV UR25, 0xc0000010 ;  /* 0xc000001000197882 */ /* 0x000fe20000000000 */
[----:B------:R-:W-:-:S06]  /*8210*/  UMOV UR27, 0x80000020 ;  /* 0x80000020001b7882 */ /* 0x000fcc0000000000 */
[----:B------:R-:W2:Y:S01]  /*8220*/  MUFU.TANH R78, R78 ;  /* 0x0000004e004e7308 */ /* 0x000ea20000002400 */
[----:B-1----:R-:W-:-:S07]  /*8230*/  FMNMX.FTZ R128, R131, R128, !PT ;  /* 0x0000008083807209 */ /* 0x002fce0007810000 */
[----:B------:R-:W1:Y:S01]  /*8240*/  MUFU.TANH R132, R132 ;  /* 0x0000008400847308 */ /* 0x000e620000002400 */
[----:B0-----:R-:W-:-:S07]  /*8250*/  FMNMX.FTZ R135, R75, R128, !PT ;  /* 0x000000804b877209 */ /* 0x001fce0007810000 */
[----:B------:R0:W-:Y:S01]  /*8260*/  MUFU.EX2 R23, R136 ;  /* 0x0000008800177308 */ /* 0x0001e20000000800 */
[----:B--2---:R-:W-:-:S07]  /*8270*/  FMNMX.FTZ R135, R78, R135, !PT ;  /* 0x000000874e877209 */ /* 0x004fce0007810000 */
[----:B------:R-:W-:Y:S01]  /*8280*/  MUFU.EX2 R9, R9 ;  /* 0x0000000900097308 */ /* 0x000fe20000000800 */
[----:B-1----:R-:W-:-:S05]  /*8290*/  FMNMX.FTZ R135, R132, R135, !PT ;  /* 0x0000008784877209 */ /* 0x002fca0007810000 */
[----:B------:R-:W0:Y:S02]  /*82a0*/  SHFL.BFLY PT, R128, R135, 0x2, 0x1f ;  /* 0x0c401f0087807f89 */ /* 0x000e2400000e0000 */
[----:B------:R-:W1:Y:S08]  /*82b0*/  MUFU.EX2 R11, R11 ;  /* 0x0000000b000b7308 */ /* 0x000e700000000800 */
        /* <DEDUP_REMOVED lines=10> */
[----:B------:R-:W-:-:S04]  /*8360*/  FFMA.FTZ R136, R77, R74, -R133 ;  /* 0x0000004a4d887223 */ /* 0x000fc80000010885 */
[C---:B------:R-:W-:Y:S01]  /*8370*/  FADD.FTZ R77, -R72.reuse, R10 ;  /* 0x0000000a484d7221 */ /* 0x040fe20000010100 */
[-C--:B------:R-:W-:Y:S01]  /*8380*/  FMUL.FTZ R133, R72, R74.reuse ;  /* 0x0000004a48857220 */ /* 0x080fe20000410000 */
[----:B------:R-:W-:Y:S02]  /*8390*/  WARPGROUP.DEPBAR.LE gsb0, 0x0 ;  /* 0x00008000000079c5 */ /* 0x000fe40000010000 */
[----:B------:R-:W-:Y:S01]  /*83a0*/  WARPGROUP.ARRIVE ;  /* 0x00000000000079c5 */ /* 0x000fe20000000000 */
[-C--:B------:R-:W-:Y:S01]  /*83b0*/  FMUL.FTZ R77, R77, R74.reuse ;  /* 0x0000004a4d4d7220 */ /* 0x080fe20000410000 */
[-CC-:B------:R-:W-:Y:S01]  /*83c0*/  FFMA.FTZ R13, R13, R74.reuse, -R133.reuse ;  /* 0x0000004a0d0d7223 */ /* 0x180fe20000010885 */
[-CC-:B------:R-:W-:Y:S01]  /*83d0*/  FFMA.FTZ R135, R14, R74.reuse, -R133.reuse ;  /* 0x0000004a0e877223 */ /* 0x180fe20000010885 */
[-CC-:B------:R-:W-:Y:S01]  /*83e0*/  FFMA.FTZ R137, R22, R74.reuse, -R133.reuse ;  /* 0x0000004a16897223 */ /* 0x180fe20000010885 */
[-CC-:B------:R-:W-:Y:S01]  /*83f0*/  FFMA.FTZ R22, R114, R74.reuse, -R133.reuse ;  /* 0x0000004a72167223 */ /* 0x180fe20000010885 */
[----:B------:R-:W-:Y:S01]  /*8400*/  HGMMA.64x96x16.F32.BF16 R24, gdesc[UR24].tnspB, R24, gsb0 ;  /* 0x41600000181879f0 */ /* 0x000fe20008001818 */
[----:B------:R-:W-:Y:S01]  /*8410*/  UIADD3 UR24, UR7, 0xa80, URZ ;  /* 0x00000a8007187890 */ /* 0x000fe2000fffe03f */
[----:B------:R-:W-:Y:S01]  /*8420*/  MUFU.EX2 R77, R77 ;  /* 0x0000004d004d7308 */ /* 0x000fe20000000800 */
[----:B------:R-:W-:Y:S01]  /*8430*/  UIADD3 UR26, UR6, 0x1c0, URZ ;  /* 0x000001c0061a7890 */ /* 0x000fe2000fffe03f */
[-CC-:B------:R-:W-:Y:S01]  /*8440*/  FFMA.FTZ R114, R115, R74.reuse, -R133.reuse ;  /* 0x0000004a73727223 */ /* 0x180fe20000010885 */
[----:B------:R-:W-:Y:S01]  /*8450*/  UMOV UR25, 0xc0000010 ;  /* 0xc000001000197882 */ /* 0x000fe20000000000 */
[----:B------:R-:W-:Y:S01]  /*8460*/  UMOV UR27, 0x80000020 ;  /* 0x80000020001b7882 */ /* 0x000fe20000000000 */
[-CC-:B------:R-:W-:Y:S01]  /*8470*/  FFMA.FTZ R115, R118, R74.reuse, -R133.reuse ;  /* 0x0000004a76737223 */ /* 0x180fe20000010885 */
[-CC-:B------:R-:W-:Y:S01]  /*8480*/  FFMA.FTZ R118, R119, R74.reuse, -R133.reuse ;  /* 0x0000004a77767223 */ /* 0x180fe20000010885 */
[-CC-:B------:R-:W-:Y:S01]  /*8490*/  FFMA.FTZ R14, R17, R74.reuse, -R133.reuse ;  /* 0x0000004a110e7223 */ /* 0x180fe20000010885 */
[----:B------:R-:W0:Y:S01]  /*84a0*/  MUFU.EX2 R13, R13 ;  /* 0x0000000d000d7308 */ /* 0x000e220000000800 */
[----:B------:R-:W-:Y:S01]  /*84b0*/  @!P1 LEA R119, R0, UR37, 0x3 ;  /* 0x0000002500779c11 */ /* 0x000fe2000f8e18ff */
[-CC-:B------:R-:W-:Y:S01]  /*84c0*/  FFMA.FTZ R17, R21, R74.reuse, -R133.reuse ;  /* 0x0000004a15117223 */ /* 0x180fe20000010885 */
[-CC-:B------:R-:W-:Y:S01]  /*84d0*/  FFMA.FTZ R21, R106, R74.reuse, -R133.reuse ;  /* 0x0000004a6a157223 */ /* 0x180fe20000010885 */
[-CC-:B------:R-:W-:Y:S01]  /*84e0*/  FFMA.FTZ R18, R18, R74.reuse, -R133.reuse ;  /* 0x0000004a12127223 */ /* 0x180fe20000010885 */
[-CC-:B------:R-:W-:Y:S01]  /*84f0*/  FFMA.FTZ R106, R107, R74.reuse, -R133.reuse ;  /* 0x0000004a6b6a7223 */ /* 0x180fe20000010885 */
[-CC-:B------:R-:W-:Y:S01]  /*8500*/  FFMA.FTZ R107, R110, R74.reuse, -R133.reuse ;  /* 0x0000004a6e6b7223 */ /* 0x180fe20000010885 */
[----:B------:R-:W-:Y:S01]  /*8510*/  @!P1 VIADD R110, R119, 0x31c40 ;  /* 0x00031c40776e9836 */ /* 0x000fe20000000000 */
[----:B------:R-:W2:Y:S01]  /*8520*/  MUFU.EX2 R135, R135 ;  /* 0x0000008700877308 */ /* 0x000ea20000000800 */
[-CC-:B------:R-:W-:Y:S01]  /*8530*/  FFMA.FTZ R129, R129, R74.reuse, -R133.reuse ;  /* 0x0000004a81817223 */ /* 0x180fe20000010885 */
[-CC-:B------:R-:W-:Y:S01]  /*8540*/  FFMA.FTZ R130, R130, R74.reuse, -R133.reuse ;  /* 0x0000004a82827223 */ /* 0x180fe20000010885 */
[-CC-:B------:R-:W-:Y:S01]  /*8550*/  FFMA.FTZ R122, R122, R74.reuse, -R133.reuse ;  /* 0x0000004a7a7a7223 */ /* 0x180fe20000010885 */
[----:B------:R-:W-:Y:S01]  /*8560*/  @!P1 PRMT R119, RZ, 0x654, R110 ;  /* 0x00000654ff779816 */ /* 0x000fe2000000006e */
[----:B------:R-:W-:Y:S01]  /*8570*/  FFMA.FTZ R110, R111, R74, -R133 ;  /* 0x0000004a6f6e7223 */ /* 0x000fe20000010885 */
[----:B-1----:R-:W-:Y:S01]  /*8580*/  FFMA.FTZ R111, R9, R4, R11 ;  /* 0x00000004096f7223 */ /* 0x002fe2000001000b */
[----:B------:R-:W-:Y:S01]  /*8590*/  FFMA.FTZ R98, R98, R74, -R133 ;  /* 0x0000004a62627223 */ /* 0x000fe20000010885 */
[----:B------:R-:W-:Y:S01]  /*85a0*/  MUFU.EX2 R10, R136 ;  /* 0x00000088000a7308 */ /* 0x000fe20000000800 */
[----:B0-----:R-:W-:Y:S01]  /*85b0*/  FFMA.FTZ R140, R77, R8, R13 ;  /* 0x000000084d8c7223 */ /* 0x001fe2000001000d */
[C---:B------:R-:W-:Y:S01]  /*85c0*/  FADD.FTZ R142, R12.reuse, R111 ;  /* 0x0000006f0c8e7221 */ /* 0x040fe20000010000 */
[-CC-:B------:R-:W-:Y:S01]  /*85d0*/  FFMA.FTZ R8, R99, R74.reuse, -R133.reuse ;  /* 0x0000004a63087223 */ /* 0x180fe20000010885 */
[----:B------:R-:W-:Y:S01]  /*85e0*/  F2FP.BF16.F32.PACK_AB R12, R12, R11 ;  /* 0x0000000b0c0c723e */ /* 0x000fe200000010ff */
[-CC-:B------:R-:W-:Y:S01]  /*85f0*/  FFMA.FTZ R138, R123, R74.reuse, -R133.reuse ;  /* 0x0000004a7b8a7223 */ /* 0x180fe20000010885 */
[----:B------:R-:W-:Y:S01]  /*8600*/  FADD.FTZ R111, R15, R142 ;  /* 0x0000008e0f6f7221 */ /* 0x000fe20000010000 */
[-C--:B------:R-:W-:Y:S01]  /*8610*/  FFMA.FTZ R123, R126, R74.reuse, -R133 ;  /* 0x0000004a7e7b7223 */ /* 0x080fe20000010885 */
[----:B------:R0:W-:Y:S01]  /*8620*/  MUFU.EX2 R136, R14 ;  /* 0x0000000e00887308 */ /* 0x0001e20000000800 */
[----:B--2---:R-:W-:Y:S01]  /*8630*/  FADD.FTZ R99, R135, R140 ;  /* 0x0000008c87637221 */ /* 0x004fe20000010000 */
[----:B------:R-:W-:Y:S01]  /*8640*/  FADD.FTZ R111, R134, R111 ;  /* 0x0000006f866f7221 */ /* 0x000fe20000010000 */
[-CC-:B------:R-:W-:Y:S01]  /*8650*/  FFMA.FTZ R126, R127, R74.reuse, -R133.reuse ;  /* 0x0000004a7f7e7223 */ /* 0x180fe20000010885 */
[-CC-:B------:R-:W-:Y:S01]  /*8660*/  FFMA.FTZ R103, R103, R74.reuse, -R133.reuse ;  /* 0x0000004a67677223 */ /* 0x180fe20000010885 */
[----:B------:R-:W-:Y:S01]  /*8670*/  IMAD.U32 R127, RZ, RZ, UR43 ;  /* 0x0000002bff7f7e24 */ /* 0x000fe2000f8e00ff */
[----:B------:R-:W-:Y:S01]  /*8680*/  F2FP.BF16.F32.PACK_AB R13, R135, R13 ;  /* 0x0000000d870d723e */ /* 0x000fe200000010ff */
[-CC-:B------:R-:W-:Y:S01]  /*8690*/  FFMA.FTZ R94, R94, R74.reuse, -R133.reuse ;  /* 0x0000004a5e5e7223 */ /* 0x180fe20000010885 */
[----:B------:R-:W1:Y:S01]  /*86a0*/  MUFU.EX2 R18, R18 ;  /* 0x0000001200127308 */ /* 0x000e620000000800 */
[----:B0-----:R-:W-:Y:S01]  /*86b0*/  VIADD R14, R146, 0x9 ;  /* 0x00000009920e7836 */ /* 0x001fe20000000000 */
[----:B------:R-:W-:Y:S01]  /*86c0*/  @!P1 LEA R127, R127, UR37, 0x3 ;  /* 0x000000257f7f9c11 */ /* 0x000fe2000f8e18ff */
[-CC-:B------:R-:W-:Y:S01]  /*86d0*/  FFMA.FTZ R95, R95, R74.reuse, -R133.reuse ;  /* 0x0000004a5f5f7223 */ /* 0x180fe20000010885 */
[-CC-:B------:R-:W-:Y:S01]  /*86e0*/  FFMA.FTZ R86, R86, R74.reuse, -R133.reuse ;  /* 0x0000004a56567223 */ /* 0x180fe20000010885 */
[-CC-:B------:R-:W-:Y:S01]  /*86f0*/  FFMA.FTZ R87, R87, R74.reuse, -R133.reuse ;  /* 0x0000004a57577223 */ /* 0x180fe20000010885 */
[----:B------:R-:W-:Y:S01]  /*8700*/  SEL R14, R14, 0x9, !P2 ;  /* 0x000000090e0e7807 */ /* 0x000fe20005000000 */
[-CC-:B------:R-:W-:Y:S01]  /*8710*/  FFMA.FTZ R131, R131, R74.reuse, -R133.reuse ;  /* 0x0000004a83837223 */ /* 0x180fe20000010885 */
[----:B------:R-:W0:Y:S01]  /*8720*/  MUFU.EX2 R17, R17 ;  /* 0x0000001100117308 */ /* 0x000e220000000800 */
[----:B------:R-:W-:Y:S01]  /*8730*/  @!P1 IADD3 R127, R127, 0x31c60, RZ ;  /* 0x00031c607f7f9810 */ /* 0x000fe20007ffe0ff */
[-CC-:B------:R-:W-:Y:S01]  /*8740*/  FFMA.FTZ R78, R78, R74.reuse, -R133.reuse ;  /* 0x0000004a4e4e7223 */ /* 0x180fe20000010885 */
[----:B------:R-:W-:Y:S01]  /*8750*/  FFMA.FTZ R132, R132, R74, -R133 ;  /* 0x0000004a84847223 */ /* 0x000fe20000010885 */
[C---:B------:R-:W-:Y:S01]  /*8760*/  ISETP.GT.AND P2, PT, R7.reuse, R144, PT ;  /* 0x000000900700720c */ /* 0x040fe20003f44270 */
[----:B------:R-:W-:Y:S01]  /*8770*/  VIADD R7, R7, 0xffffffff ;  /* 0xffffffff07077836 */ /* 0x000fe20000000000 */
[----:B------:R-:W-:-:S02]  /*8780*/  @!P1 PRMT R127, RZ, 0x654, R127 ;  /* 0x00000654ff7f9816 */ /* 0x000fc4000000007f */
[----:B------:R-:W2:Y:S01]  /*8790*/  MUFU.EX2 R137, R137 ;  /* 0x0000008900897308 */ /* 0x000ea20000000800 */
[----:B------:R-:W-:-:S07]  /*87a0*/  R2UR UR43, R0 ;  /* 0x00000000002b72ca */ /* 0x000fce00000e0000 */
[----:B------:R-:W3:Y:S08]  /*87b0*/  MUFU.EX2 R129, R129 ;  /* 0x0000008100817308 */ /* 0x000ef00000000800 */
[----:B------:R-:W-:Y:S08]  /*87c0*/  MUFU.EX2 R130, R130 ;  /* 0x0000008200827308 */ /* 0x000ff00000000800 */
[----:B------:R-:W4:Y:S08]  /*87d0*/  MUFU.EX2 R120, R120 ;  /* 0x0000007800787308 */ /* 0x000f300000000800 */
[----:B------:R5:W-:Y:S08]  /*87e0*/  MUFU.EX2 R11, R8 ;  /* 0x00000008000b7308 */ /* 0x000bf00000000800 */
[----:B------:R-:W-:Y:S01]  /*87f0*/  MUFU.EX2 R122, R122 ;  /* 0x0000007a007a7308 */ /* 0x000fe20000000800 */
[----:B-----5:R-:W-:Y:S01]  /*8800*/  FADD.FTZ R8, R16, R111 ;  /* 0x0000006f10087221 */ /* 0x020fe20000010000 */
[----:B------:R-:W-:Y:S01]  /*8810*/  F2FP.BF16.F32.PACK_AB R16, R19, R16 ;  /* 0x000000101310723e */ /* 0x000fe200000010ff */
[----:B------:R-:W-:-:S02]  /*8820*/  WARPGROUP.DEPBAR.LE gsb0, 0x0 ;  /* 0x00008000000079c5 */ /* 0x000fc40000010000 */
[----:B------:R-:W-:-:S03]  /*8830*/  WARPGROUP.ARRIVE ;  /* 0x00000000000079c5 */ /* 0x000fc60000000000 */
[----:B------:R5:W-:Y:S03]  /*8840*/  MUFU.EX2 R4, R98 ;  /* 0x0000006200047308 */ /* 0x000be60000000800 */
[----:B------:R-:W-:Y:S01]  /*8850*/  HGMMA.64x96x16.F32.BF16 R24, gdesc[UR24].tnspB, R24, gsb0 ;  /* 0x41600000181879f0 */ /* 0x000fe20008001818 */
[----:B------:R-:W-:Y:S02]  /*8860*/  UIADD3 UR24, UR7, 0xc00, URZ ;  /* 0x00000c0007187890 */ /* 0x000fe4000fffe03f */
[----:B------:R-:W-:Y:S02]  /*8870*/  UIADD3 UR26, UR6, 0x200, URZ ;  /* 0x00000200061a7890 */ /* 0x000fe4000fffe03f */
[----:B------:R-:W4:Y:S01]  /*8880*/  MUFU.EX2 R121, R121 ;  /* 0x0000007900797308 */ /* 0x000f220000000800 */
[----:B------:R-:W-:Y:S01]  /*8890*/  UMOV UR25, 0xc0000010 ;  /* 0xc000001000197882 */ /* 0x000fe20000000000 */
[----:B------:R-:W-:Y:S01]  /*88a0*/  UMOV UR27, 0x80000020 ;  /* 0x80000020001b7882 */ /* 0x000fe20000000000 */
[----:B-----5:R-:W-:Y:S01]  /*88b0*/  FFMA.FTZ R98, R91, R74, -R133 ;  /* 0x0000004a5b627223 */ /* 0x020fe20000010885 */
[----:B------:R-:W-:-:S04]  /*88c0*/  FADD.FTZ R91, R19, R8 ;  /* 0x00000008135b7221 */ /* 0x000fc80000010000 */
[----:B------:R-:W-:Y:S08]  /*88d0*/  MUFU.EX2 R138, R138 ;  /* 0x0000008a008a7308 */ /* 0x000ff00000000800 */
[----:B------:R-:W5:Y:S08]  /*88e0*/  MUFU.EX2 R124, R124 ;  /* 0x0000007c007c7308 */ /* 0x000f700000000800 */
[----:B------:R-:W-:Y:S08]  /*88f0*/  MUFU.EX2 R123, R123 ;  /* 0x0000007b007b7308 */ /* 0x000ff00000000800 */
[----:B------:R-:W5:Y:S08]  /*8900*/  MUFU.EX2 R125, R125 ;  /* 0x0000007d007d7308 */ /* 0x000f700000000800 */
[----:B------:R-:W-:Y:S08]  /*8910*/  MUFU.EX2 R126, R126 ;  /* 0x0000007e007e7308 */ /* 0x000ff00000000800 */
[----:B------:R-:W5:Y:S08]  /*8920*/  MUFU.EX2 R112, R112 ;  /* 0x0000007000707308 */ /* 0x000f700000000800 */
[----:B------:R-:W-:Y:S08]  /*8930*/  MUFU.EX2 R22, R22 ;  /* 0x0000001600167308 */ /* 0x000ff00000000800 */
[----:B------:R-:W5:Y:S08]  /*8940*/  MUFU.EX2 R113, R113 ;  /* 0x0000007100717308 */ /* 0x000f700000000800 */
[----:B------:R5:W-:Y:S08]  /*8950*/  MUFU.EX2 R8, R103 ;  /* 0x0000006700087308 */ /* 0x000bf00000000800 */
[----:B------:R-:W-:Y:S08]  /*8960*/  MUFU.EX2 R114, R114 ;  /* 0x0000007200727308 */ /* 0x000ff00000000800 */
[----:B------:R-:W5:Y:S08]  /*8970*/  MUFU.EX2 R116, R116 ;  /* 0x0000007400747308 */ /* 0x000f700000000800 */
[----:B------:R-:W-:Y:S01]  /*8980*/  MUFU.EX2 R115, R115 ;  /* 0x0000007300737308 */ /* 0x000fe20000000800 */
[----:B------:R-:W-:-:S02]  /*8990*/  WARPGROUP.DEPBAR.LE gsb0, 0x0 ;  /* 0x00008000000079c5 */ /* 0x000fc40000010000 */
[----:B------:R-:W-:-:S05]  /*89a0*/  WARPGROUP.ARRIVE ;  /* 0x00000000000079c5 */ /* 0x000fca0000000000 */
[----:B------:R-:W5:Y:S01]  /*89b0*/  MUFU.EX2 R117, R117 ;  /* 0x0000007500757308 */ /* 0x000f620000000800 */
[----:B------:R-:W-:Y:S07]  /*89c0*/  HGMMA.64x96x16.F32.BF16 R24, gdesc[UR24].tnspB, R24, gsb0 ;  /* 0x41600000181879f0 */ /* 0x000fee0008001818 */
        /* <DEDUP_REMOVED lines=10> */
[----:B------:R-:W5:Y:S08]  /*8a70*/  MUFU.EX2 R97, R97 ;  /* 0x0000006100617308 */ /* 0x000f700000000800 */
[----:B------:R-:W5:Y:S01]  /*8a80*/  MUFU.EX2 R100, R100 ;  /* 0x0000006400647308 */ /* 0x000f620000000800 */
[----:B------:R-:W-:-:S02]  /*8a90*/  WARPGROUP.DEPBAR.LE gsb0, 0x0 ;  /* 0x00008000000079c5 */ /* 0x000fc40000010000 */
[----:B------:R1:W-:Y:S06]  /*8aa0*/  BAR.ARV R14, 0x100 ;  /* 0x0004000e0000751d */ /* 0x0003ec0000002000 */
[----:B------:R0:W-:Y:S01]  /*8ab0*/  @!P1 SYNCS.ARRIVE.TRANS64.RED.A1T0 RZ, [R119+URZ], RZ ;  /* 0x000000ff77ff99a7 */ /* 0x0001e2000810043f */
[----:B------:R-:W-:Y:S01]  /*8ac0*/  MUFU.EX2 R101, R101 ;  /* 0x0000006500657308 */ /* 0x000fe20000000800 */
[----:B-1----:R-:W-:Y:S01]  /*8ad0*/  F2FP.BF16.F32.PACK_AB R14, R134, R15 ;  /* 0x0000000f860e723e */ /* 0x002fe200000010ff */
[----:B------:R-:W-:Y:S01]  /*8ae0*/  FADD.FTZ R134, R20, R91 ;  /* 0x0000005b14867221 */ /* 0x000fe20000010000 */
[----:B------:R-:W-:Y:S01]  /*8af0*/  F2FP.BF16.F32.PACK_AB R15, R18, R136 ;  /* 0x00000088120f723e */ /* 0x000fe200000010ff */
[-C--:B------:R-:W-:Y:S01]  /*8b00*/  FFMA.FTZ R91, R82, R74.reuse, -R133 ;  /* 0x0000004a525b7223 */ /* 0x080fe20000010885 */
[-C--:B------:R-:W-:Y:S01]  /*8b10*/  FMUL.FTZ R24, R24, R9.reuse ;  /* 0x0000000918187220 */ /* 0x080fe20000410000 */
[----:B------:R-:W-:Y:S01]  /*8b20*/  FMUL.FTZ R25, R25, R9 ;  /* 0x0000000919197220 */ /* 0x000fe20000410000 */
[----:B0-----:R-:W-:Y:S01]  /*8b30*/  FADD.FTZ R119, R136, R99 ;  /* 0x0000006388777221 */ /* 0x001fe20000010000 */
[-C--:B------:R-:W-:Y:S01]  /*8b40*/  FFMA.FTZ R99, R102, R74.reuse, -R133 ;  /* 0x0000004a66637223 */ /* 0x080fe20000010885 */
[----:B------:R1:W-:Y:S01]  /*8b50*/  @!P1 SYNCS.ARRIVE.TRANS64.RED.A1T0 RZ, [R127+URZ], RZ ;  /* 0x000000ff7fff99a7 */ /* 0x0003e2000810043f */
[----:B------:R0:W-:Y:S01]  /*8b60*/  STSM.16.M88.4 [R5+0x24300], R12 ;  /* 0x0243000c05007844 */ /* 0x0001e20000000200 */
[----:B------:R-:W-:Y:S01]  /*8b70*/  FADD.FTZ R102, R18, R119 ;  /* 0x0000007712667221 */ /* 0x000fe20000010000 */
[-CC-:B------:R-:W-:Y:S01]  /*8b80*/  FFMA.FTZ R18, R90, R74.reuse, -R133.reuse ;  /* 0x0000004a5a127223 */ /* 0x180fe20000010885 */
[-C--:B------:R-:W-:Y:S01]  /*8b90*/  FFMA.FTZ R90, R83, R74.reuse, -R133 ;  /* 0x0000004a535a7223 */ /* 0x080fe20000010885 */
[----:B------:R-:W-:Y:S01]  /*8ba0*/  FADD.FTZ R83, R23, R134 ;  /* 0x0000008617537221 */ /* 0x000fe20000010000 */
[----:B------:R-:W-:Y:S01]  /*8bb0*/  FADD.FTZ R102, R17, R102 ;  /* 0x0000006611667221 */ /* 0x000fe20000010000 */
[----:B------:R1:W-:Y:S01]  /*8bc0*/  MUFU.EX2 R82, R18 ;  /* 0x0000001200527308 */ /* 0x0003e20000000800 */
[C---:B--2---:R-:W-:Y:S01]  /*8bd0*/  F2FP.BF16.F32.PACK_AB R17, R137.reuse, R17 ;  /* 0x000000118911723e */ /* 0x044fe200000010ff */
[-C--:B------:R-:W-:Y:S01]  /*8be0*/  FMUL.FTZ R28, R28, R9.reuse ;  /* 0x000000091c1c7220 */ /* 0x080fe20000410000 */
[----:B------:R-:W-:Y:S01]  /*8bf0*/  FADD.FTZ R102, R137, R102 ;  /* 0x0000006689667221 */ /* 0x000fe20000010000 */
[-C--:B------:R-:W-:Y:S01]  /*8c00*/  FMUL.FTZ R29, R29, R9.reuse ;  /* 0x000000091d1d7220 */ /* 0x080fe20000410000 */
[-C--:B------:R-:W-:Y:S01]  /*8c10*/  FMUL.FTZ R32, R32, R9.reuse ;  /* 0x0000000920207220 */ /* 0x080fe20000410000 */
[-C--:B------:R-:W-:Y:S01]  /*8c20*/  FMUL.FTZ R33, R33, R9.reuse ;  /* 0x0000000921217220 */ /* 0x080fe20000410000 */
[----:B---3--:R-:W-:Y:S01]  /*8c30*/  FADD.FTZ R111, R129, R102 ;  /* 0x00000066816f7221 */ /* 0x008fe20000010000 */
[----:B----4-:R-:W-:Y:S01]  /*8c40*/  FADD.FTZ R102, R120, R83 ;  /* 0x0000005378667221 */ /* 0x010fe20000010000 */
[----:B------:R-:W2:Y:S01]  /*8c50*/  MUFU.EX2 R99, R99 ;  /* 0x0000006300637308 */ /* 0x000ea20000000800 */
[----:B------:R-:W-:Y:S01]  /*8c60*/  FFMA.FTZ R83, R75, R74, -R133 ;  /* 0x0000004a4b537223 */ /* 0x000fe20000010885 */
[----:B------:R-:W-:Y:S01]  /*8c70*/  FADD.FTZ R111, R130, R111 ;  /* 0x0000006f826f7221 */ /* 0x000fe20000010000 */
[C---:B-----5:R-:W-:Y:S01]  /*8c80*/  FADD.FTZ R103, R121.reuse, R102 ;  /* 0x0000006679677221 */ /* 0x060fe20000010000 */
[----:B------:R-:W-:Y:S01]  /*8c90*/  F2FP.BF16.F32.PACK_AB R120, R121, R120 ;  /* 0x000000787978723e */ /* 0x000fe200000010ff */
[-C--:B------:R-:W-:Y:S01]  /*8ca0*/  FMUL.FTZ R36, R36, R9.reuse ;  /* 0x0000000924247220 */ /* 0x080fe20000410000 */
[----:B------:R-:W-:Y:S01]  /*8cb0*/  FADD.FTZ R111, R122, R111 ;  /* 0x0000006f7a6f7221 */ /* 0x000fe20000010000 */
[----:B------:R-:W-:Y:S01]  /*8cc0*/  FADD.FTZ R134, R124, R103 ;  /* 0x000000677c867221 */ /* 0x000fe20000010000 */
[----:B------:R-:W3:Y:S01]  /*8cd0*/  MUFU.EX2 R88, R88 ;  /* 0x0000005800587308 */ /* 0x000ee20000000800 */
[C---:B------:R-:W-:Y:S01]  /*8ce0*/  F2FP.BF16.F32.PACK_AB R121, R138.reuse, R122 ;  /* 0x0000007a8a79723e */ /* 0x040fe200000010ff */
[----:B------:R-:W-:Y:S01]  /*8cf0*/  FADD.FTZ R102, R138, R111 ;  /* 0x0000006f8a667221 */ /* 0x000fe20000010000 */
[C---:B------:R-:W-:Y:S01]  /*8d00*/  FADD.FTZ R111, R125.reuse, R134 ;  /* 0x000000867d6f7221 */ /* 0x040fe20000010000 */
[----:B------:R-:W-:Y:S01]  /*8d10*/  F2FP.BF16.F32.PACK_AB R122, R125, R124 ;  /* 0x0000007c7d7a723e */ /* 0x000fe200000010ff */
[-C--:B------:R-:W-:Y:S01]  /*8d20*/  FMUL.FTZ R37, R37, R9.reuse ;  /* 0x0000000925257220 */ /* 0x080fe20000410000 */
[----:B------:R-:W-:Y:S01]  /*8d30*/  FADD.FTZ R103, R123, R102 ;  /* 0x000000667b677221 */ /* 0x000fe20000010000 */
[----:B-1----:R-:W-:Y:S01]  /*8d40*/  FADD.FTZ R18, R112, R111 ;  /* 0x0000006f70127221 */ /* 0x002fe20000010000 */
[----:B------:R-:W-:Y:S01]  /*8d50*/  MUFU.EX2 R75, R98 ;  /* 0x00000062004b7308 */ /* 0x000fe20000000800 */
[C---:B------:R-:W-:Y:S01]  /*8d60*/  F2FP.BF16.F32.PACK_AB R112, R113.reuse, R112 ;  /* 0x000000707170723e */ /* 0x040fe200000010ff */
[----:B------:R-:W-:Y:S01]  /*8d70*/  FADD.FTZ R103, R126, R103 ;  /* 0x000000677e677221 */ /* 0x000fe20000010000 */
[----:B------:R-:W-:Y:S01]  /*8d80*/  FADD.FTZ R19, R113, R18 ;  /* 0x0000001271137221 */ /* 0x000fe20000010000 */
[----:B------:R-:W-:Y:S01]  /*8d90*/  F2FP.BF16.F32.PACK_AB R18, R23, R20 ;  /* 0x000000141712723e */ /* 0x000fe200000010ff */
[----:B------:R-:W-:Y:S01]  /*8da0*/  FMUL.FTZ R40, R40, R9 ;  /* 0x0000000928287220 */ /* 0x000fe20000410000 */
[----:B------:R-:W-:Y:S01]  /*8db0*/  FADD.FTZ R103, R22, R103 ;  /* 0x0000006716677221 */ /* 0x000fe20000010000 */
[----:B0-----:R-:W-:Y:S01]  /*8dc0*/  FADD.FTZ R12, R116, R19 ;  /* 0x00000013740c7221 */ /* 0x001fe20000010000 */
[----:B------:R-:W0:Y:S01]  /*8dd0*/  MUFU.EX2 R89, R89 ;  /* 0x0000005900597308 */ /* 0x000e220000000800 */
[----:B------:R-:W-:Y:S01]  /*8de0*/  F2FP.BF16.F32.PACK_AB R19, R130, R129 ;  /* 0x000000818213723e */ /* 0x000fe200000010ff */
[----:B------:R-:W-:Y:S01]  /*8df0*/  FADD.FTZ R20, R114, R103 ;  /* 0x0000006772147221 */ /* 0x000fe20000010000 */
[----:B------:R-:W-:Y:S01]  /*8e00*/  FADD.FTZ R15, R117, R12 ;  /* 0x0000000c750f7221 */ /* 0x000fe20000010000 */
[----:B------:R-:W-:Y:S01]  /*8e10*/  F2FP.BF16.F32.PACK_AB R123, R126, R123 ;  /* 0x0000007b7e7b723e */ /* 0x000fe200000010ff */
[-C--:B------:R-:W-:Y:S01]  /*8e20*/  FMUL.FTZ R41, R41, R9.reuse ;  /* 0x0000000929297220 */ /* 0x080fe20000410000 */
[----:B------:R-:W-:Y:S01]  /*8e30*/  FADD.FTZ R13, R115, R20 ;  /* 0x00000014730d7221 */ /* 0x000fe20000010000 */
[----:B------:R-:W-:Y:S01]  /*8e40*/  FADD.FTZ R20, R104, R15 ;  /* 0x0000000f68147221 */ /* 0x000fe20000010000 */
[----:B------:R-:W-:Y:S01]  /*8e50*/  MUFU.EX2 R94, R94 ;  /* 0x0000005e005e7308 */ /* 0x000fe20000000800 */
[----:B------:R1:W-:Y:S01]  /*8e60*/  STSM.16.M88.4 [R5+0x25b00], R16 ;  /* 0x025b001005007844 */ /* 0x0003e20000000200 */
[----:B------:R-:W-:Y:S01]  /*8e70*/  FADD.FTZ R14, R118, R13 ;  /* 0x0000000d760e7221 */ /* 0x000fe20000010000 */
[----:B------:R-:W-:Y:S01]  /*8e80*/  FADD.FTZ R15, R105, R20 ;  /* 0x00000014690f7221 */ /* 0x000fe20000010000 */
[----:B------:R-:W-:Y:S01]  /*8e90*/  F2FP.BF16.F32.PACK_AB R113, R114, R22 ;  /* 0x000000167271723e */ /* 0x000fe200000010ff */
[----:B------:R4:W-:Y:S01]  /*8ea0*/  STSM.16.M88.4 [R5+0x27300], R120 ;  /* 0x0273007805007844 */ /* 0x0009e20000000200 */
[----:B------:R-:W-:Y:S01]  /*8eb0*/  FADD.FTZ R13, R21, R14 ;  /* 0x0000000e150d7221 */ /* 0x000fe20000010000 */
[----:B------:R-:W-:Y:S01]  /*8ec0*/  FADD.FTZ R20, R108, R15 ;  /* 0x0000000f6c147221 */ /* 0x000fe20000010000 */
[----:B------:R-:W5:Y:S01]  /*8ed0*/  MUFU.EX2 R92, R92 ;  /* 0x0000005c005c7308 */ /* 0x000f620000000800 */
[----:B------:R-:W-:Y:S01]  /*8ee0*/  F2FP.BF16.F32.PACK_AB R104, R105, R104 ;  /* 0x000000686968723e */ /* 0x000fe200000010ff */
[----:B------:R-:W-:Y:S01]  /*8ef0*/  FADD.FTZ R14, R106, R13 ;  /* 0x0000000d6a0e7221 */ /* 0x000fe20000010000 */
[----:B------:R-:W-:Y:S01]  /*8f00*/  FADD.FTZ R23, R109, R20 ;  /* 0x000000146d177221 */ /* 0x000fe20000010000 */
[----:B------:R-:W-:Y:S01]  /*8f10*/  F2FP.BF16.F32.PACK_AB R114, R117, R116 ;  /* 0x000000747572723e */ /* 0x000fe200000010ff */
[----:B------:R-:W-:Y:S01]  /*8f20*/  FMUL.FTZ R44, R44, R9 ;  /* 0x000000092c2c7220 */ /* 0x000fe20000410000 */
[----:B------:R-:W-:Y:S01]  /*8f30*/  FADD.FTZ R15, R107, R14 ;  /* 0x0000000e6b0f7221 */ /* 0x000fe20000010000 */
[----:B------:R-:W-:Y:S01]  /*8f40*/  FADD.FTZ R14, R96, R23 ;  /* 0x00000017600e7221 */ /* 0x000fe20000010000 */
[----:B------:R-:W-:Y:S01]  /*8f50*/  MUFU.EX2 R95, R95 ;  /* 0x0000005f005f7308 */ /* 0x000fe20000000800 */
[----:B------:R-:W-:Y:S01]  /*8f60*/  F2FP.BF16.F32.PACK_AB R96, R97, R96 ;  /* 0x000000606160723e */ /* 0x000fe200000010ff */
[----:B------:R-:W-:Y:S01]  /*8f70*/  FADD.FTZ R15, R110, R15 ;  /* 0x0000000f6e0f7221 */ /* 0x000fe20000010000 */
[----:B------:R-:W-:Y:S01]  /*8f80*/  F2FP.BF16.F32.PACK_AB R115, R118, R115 ;  /* 0x000000737673723e */ /* 0x000fe200000010ff */
[----:B------:R-:W-:Y:S01]  /*8f90*/  FMUL.FTZ R45, R45, R9 ;  /* 0x000000092d2d7220 */ /* 0x000fe20000410000 */
[----:B------:R-:W-:Y:S01]  /*8fa0*/  F2FP.BF16.F32.PACK_AB R105, R106, R21 ;  /* 0x000000156a69723e */ /* 0x000fe200000010ff */
[----:B------:R-:W-:Y:S01]  /*8fb0*/  FADD.FTZ R20, R4, R15 ;  /* 0x0000000f04147221 */ /* 0x000fe20000010000 */
[----:B------:R-:W-:Y:S01]  /*8fc0*/  FADD.FTZ R15, R97, R14 ;  /* 0x0000000e610f7221 */ /* 0x000fe20000010000 */
[----:B------:R-:W4:Y:S01]  /*8fd0*/  MUFU.EX2 R93, R93 ;  /* 0x0000005d005d7308 */ /* 0x000f220000000800 */
[C---:B------:R-:W-:Y:S01]  /*8fe0*/  F2FP.BF16.F32.PACK_AB R97, R11.reuse, R4 ;  /* 0x000000040b61723e */ /* 0x040fe200000010ff */
[----:B------:R-:W-:Y:S01]  /*8ff0*/  FADD.FTZ R20, R11, R20 ;  /* 0x000000140b147221 */ /* 0x000fe20000010000 */
[----:B------:R-:W-:Y:S01]  /*9000*/  FADD.FTZ R14, R100, R15 ;  /* 0x0000000f640e7221 */ /* 0x000fe20000010000 */
[----:B------:R-:W-:Y:S01]  /*9010*/  F2FP.BF16.F32.PACK_AB R106, R109, R108 ;  /* 0x0000006c6d6a723e */ /* 0x000fe200000010ff */
[----:B------:R4:W-:Y:S01]  /*9020*/  STSM.16.M88.4 [R5+0x28b00], R112 ;  /* 0x028b007005007844 */ /* 0x0009e20000000200 */
[----:B--2---:R-:W-:Y:S01]  /*9030*/  FADD.FTZ R15, R99, R20 ;  /* 0x00000014630f7221 */ /* 0x004fe20000010000 */
[----:B-1----:R-:W-:Y:S01]  /*9040*/  FADD.FTZ R17, R101, R14 ;  /* 0x0000000e65117221 */ /* 0x002fe20000010000 */
[----:B------:R1:W2:Y:S01]  /*9050*/  MUFU.EX2 R12, R91 ;  /* 0x0000005b000c7308 */ /* 0x0002a20000000800 */
[C---:B------:R-:W-:Y:S01]  /*9060*/  F2FP.BF16.F32.PACK_AB R99, R8.reuse, R99 ;  /* 0x000000630863723e */ /* 0x040fe200000010ff */
[----:B------:R-:W-:Y:S01]  /*9070*/  FADD.FTZ R15, R8, R15 ;  /* 0x0000000f080f7221 */ /* 0x000fe20000010000 */
[----:B---3--:R-:W-:Y:S01]  /*9080*/  FADD.FTZ R14, R88, R17 ;  /* 0x00000011580e7221 */ /* 0x008fe20000010000 */
[----:B------:R-:W-:Y:S01]  /*9090*/  F2FP.BF16.F32.PACK_AB R107, R110, R107 ;  /* 0x0000006b6e6b723e */ /* 0x000fe200000010ff */
[-C--:B------:R-:W-:Y:S01]  /*90a0*/  FMUL.FTZ R48, R48, R9.reuse ;  /* 0x0000000930307220 */ /* 0x080fe20000410000 */
[----:B------:R-:W-:Y:S01]  /*90b0*/  FADD.FTZ R16, R82, R15 ;  /* 0x0000000f52107221 */ /* 0x000fe20000010000 */
[----:B0-----:R-:W-:Y:S01]  /*90c0*/  FADD.FTZ R15, R89, R14 ;  /* 0x0000000e590f7221 */ /* 0x001fe20000010000 */
[----:B------:R-:W0:Y:S01]  /*90d0*/  MUFU.EX2 R80, R80 ;  /* 0x0000005000507308 */ /* 0x000e220000000800 */
[----:B------:R-:W-:Y:S01]  /*90e0*/  F2FP.BF16.F32.PACK_AB R98, R101, R100 ;  /* 0x000000646562723e */ /* 0x000fe200000010ff */
[----:B------:R-:W-:Y:S01]  /*90f0*/  FADD.FTZ R11, R75, R16 ;  /* 0x000000104b0b7221 */ /* 0x000fe20000010000 */
[----:B-----5:R-:W-:Y:S01]  /*9100*/  FADD.FTZ R4, R92, R15 ;  /* 0x0000000f5c047221 */ /* 0x020fe20000010000 */
[----:B------:R-:W-:Y:S01]  /*9110*/  F2FP.BF16.F32.PACK_AB R88, R89, R88 ;  /* 0x000000585958723e */ /* 0x000fe200000010ff */
[----:B------:R3:W-:Y:S01]  /*9120*/  STSM.16.M88.4 [R5+0x2a300], R104 ;  /* 0x02a3006805007844 */ /* 0x0007e20000000200 */
[----:B------:R-:W-:Y:S01]  /*9130*/  FADD.FTZ R14, R94, R11 ;  /* 0x0000000b5e0e7221 */ /* 0x000fe20000010000 */
[----:B----4-:R-:W-:Y:S01]  /*9140*/  FADD.FTZ R11, R93, R4 ;  /* 0x000000045d0b7221 */ /* 0x010fe20000010000 */
[----:B------:R4:W5:Y:S01]  /*9150*/  MUFU.EX2 R13, R90 ;  /* 0x0000005a000d7308 */ /* 0x0009620000000800 */
[----:B------:R-:W-:Y:S01]  /*9160*/  F2FP.BF16.F32.PACK_AB R89, R75, R82 ;  /* 0x000000524b59723e */ /* 0x000fe200000010ff */
[C---:B------:R-:W-:Y:S01]  /*9170*/  FADD.FTZ R15, R95.reuse, R14 ;  /* 0x0000000e5f0f7221 */ /* 0x040fe20000010000 */
[----:B-1----:R-:W-:Y:S01]  /*9180*/  F2FP.BF16.F32.PACK_AB R91, R95, R94 ;  /* 0x0000005e5f5b723e */ /* 0x002fe200000010ff */
[----:B------:R3:W-:Y:S01]  /*9190*/  STSM.16.M88.4 [R5+0x2bb00], R96 ;  /* 0x02bb006005007844 */ /* 0x0007e20000000200 */
[-C--:B------:R-:W-:Y:S01]  /*91a0*/  FMUL.FTZ R49, R49, R9.reuse ;  /* 0x0000000931317220 */ /* 0x080fe20000410000 */
[----:B--2---:R-:W-:Y:S01]  /*91b0*/  FADD.FTZ R8, R12, R15 ;  /* 0x0000000f0c087221 */ /* 0x004fe20000010000 */
[-C--:B------:R-:W-:Y:S01]  /*91c0*/  FMUL.FTZ R52, R52, R9.reuse ;  /* 0x0000000934347220 */ /* 0x080fe20000410000 */
[----:B------:R-:W1:Y:S01]  /*91d0*/  MUFU.EX2 R81, R81 ;  /* 0x0000005100517308 */ /* 0x000e620000000800 */
[----:B0-----:R-:W-:Y:S01]  /*91e0*/  FADD.FTZ R4, R80, R11 ;  /* 0x0000000b50047221 */ /* 0x001fe20000010000 */
[----:B----4-:R-:W-:Y:S01]  /*91f0*/  F2FP.BF16.F32.PACK_AB R90, R93, R92 ;  /* 0x0000005c5d5a723e */ /* 0x010fe200000010ff */
[-C--:B------:R-:W-:Y:S01]  /*9200*/  FMUL.FTZ R53, R53, R9.reuse ;  /* 0x0000000935357220 */ /* 0x080fe20000410000 */
[-C--:B------:R-:W-:Y:S01]  /*9210*/  FMUL.FTZ R56, R56, R9.reuse ;  /* 0x0000000938387220 */ /* 0x080fe20000410000 */
[-C--:B------:R-:W-:Y:S01]  /*9220*/  FMUL.FTZ R57, R57, R9.reuse ;  /* 0x0000000939397220 */ /* 0x080fe20000410000 */
[-C--:B------:R-:W-:Y:S01]  /*9230*/  FMUL.FTZ R60, R60, R9.reuse ;  /* 0x000000093c3c7220 */ /* 0x080fe20000410000 */
[----:B------:R3:W-:Y:S01]  /*9240*/  STSM.16.M88.4 [R5+0x2d300], R88 ;  /* 0x02d3005805007844 */ /* 0x0007e20000000200 */
[----:B------:R-:W0:Y:S01]  /*9250*/  MUFU.EX2 R86, R86 ;  /* 0x0000005600567308 */ /* 0x000e220000000800 */
[----:B-----5:R-:W-:Y:S01]  /*9260*/  FADD.FTZ R15, R13, R8 ;  /* 0x000000080d0f7221 */ /* 0x020fe20000010000 */
[-C--:B------:R-:W-:Y:S01]  /*9270*/  FMUL.FTZ R61, R61, R9.reuse ;  /* 0x000000093d3d7220 */ /* 0x080fe20000410000 */
[-C--:B------:R-:W-:Y:S01]  /*9280*/  FMUL.FTZ R64, R64, R9.reuse ;  /* 0x0000000940407220 */ /* 0x080fe20000410000 */
[-C--:B------:R-:W-:Y:S01]  /*9290*/  FMUL.FTZ R65, R65, R9.reuse ;  /* 0x0000000941417220 */ /* 0x080fe20000410000 */
[-C--:B------:R-:W-:Y:S01]  /*92a0*/  FMUL.FTZ R68, R68, R9.reuse ;  /* 0x0000000944447220 */ /* 0x080fe20000410000 */
[----:B------:R-:W-:Y:S01]  /*92b0*/  FMUL.FTZ R69, R69, R9 ;  /* 0x0000000945457220 */ /* 0x000fe20000410000 */
[-C--:B------:R-:W-:Y:S01]  /*92c0*/  FMUL.FTZ R26, R26, R77.reuse ;  /* 0x0000004d1a1a7220 */ /* 0x080fe20000410000 */
[----:B------:R-:W2:Y:S01]  /*92d0*/  MUFU.EX2 R84, R84 ;  /* 0x0000005400547308 */ /* 0x000ea20000000800 */
[C---:B-1----:R-:W-:Y:S01]  /*92e0*/  FADD.FTZ R11, R81.reuse, R4 ;  /* 0x00000004510b7221 */ /* 0x042fe20000010000 */
[----:B------:R-:W-:Y:S01]  /*92f0*/  F2FP.BF16.F32.PACK_AB R80, R81, R80 ;  /* 0x000000505150723e */ /* 0x000fe200000010ff */
[-C--:B------:R-:W-:Y:S01]  /*9300*/  FMUL.FTZ R27, R27, R77.reuse ;  /* 0x0000004d1b1b7220 */ /* 0x080fe20000410000 */
[----:B------:R-:W-:Y:S01]  /*9310*/  F2FP.BF16.F32.PACK_AB R81, R13, R12 ;  /* 0x0000000c0d51723e */ /* 0x000fe200000010ff */
        /* <DEDUP_REMOVED lines=30> */
[----:B------:R-:W-:Y:S01]  /*9500*/  FMUL.FTZ R71, R71, R77 ;  /* 0x0000004d47477220 */ /* 0x000fe20000410000 */
[----:B------:R-:W-:-:S04]  /*9510*/  IMAD.MOV.U32 R9, RZ, RZ, R79 ;  /* 0x000000ffff097224 */ /* 0x000fc800078e004f */
[----:B------:R0:W4:Y:S01]  /*9520*/  MUFU.EX2 R129, R83 ;  /* 0x0000005300817308 */ /* 0x0001220000000800 */
[----:B--2---:R-:W-:-:S07]  /*9530*/  FADD.FTZ R15, R18, R15 ;  /* 0x0000000f120f7221 */ /* 0x004fce0000010000 */
[----:B------:R-:W2:Y:S01]  /*9540*/  MUFU.EX2 R73, R73 ;  /* 0x0000004900497308 */ /* 0x000ea20000000800 */
[----:B-1----:R-:W-:Y:S01]  /*9550*/  FADD.FTZ R4, R128, R11 ;  /* 0x0000000b80047221 */ /* 0x002fe20000010000 */
[----:B0-----:R-:W-:-:S05]  /*9560*/  F2FP.BF16.F32.PACK_AB R83, R87, R86 ;  /* 0x000000565753723e */ /* 0x001fca00000010ff */
[----:B------:R3:W-:Y:S01]  /*9570*/  STSM.16.M88.4 [R5+0x2eb00], R80 ;  /* 0x02eb005005007844 */ /* 0x0007e20000000200 */
[----:B------:R-:W0:Y:S01]  /*9580*/  MUFU.EX2 R76, R76 ;  /* 0x0000004c004c7308 */ /* 0x000e220000000800 */
[C---:B----4-:R-:W-:Y:S01]  /*9590*/  FADD.FTZ R15, R129.reuse, R15 ;  /* 0x0000000f810f7221 */ /* 0x050fe20000010000 */
[----:B------:R-:W-:-:S06]  /*95a0*/  F2FP.BF16.F32.PACK_AB R129, R129, R18 ;  /* 0x000000128181723e */ /* 0x000fcc00000010ff */
[----:B------:R-:W1:Y:S01]  /*95b0*/  MUFU.EX2 R78, R78 ;  /* 0x0000004e004e7308 */ /* 0x000e620000000800 */
[C---:B--2---:R-:W-:Y:S01]  /*95c0*/  F2FP.BF16.F32.PACK_AB R128, R73.reuse, R128 ;  /* 0x000000804980723e */ /* 0x044fe200000010ff */
[----:B------:R-:W-:-:S06]  /*95d0*/  FADD.FTZ R11, R73, R4 ;  /* 0x00000004490b7221 */ /* 0x000fcc0000010000 */
[----:B------:R-:W2:Y:S01]  /*95e0*/  MUFU.EX2 R132, R132 ;  /* 0x0000008400847308 */ /* 0x000ea20000000800 */
[----:B0-----:R-:W-:Y:S01]  /*95f0*/  F2FP.BF16.F32.PACK_AB R130, R10, R76 ;  /* 0x0000004c0a82723e */ /* 0x001fe200000010ff */
[----:B------:R-:W-:-:S04]  /*9600*/  FADD.FTZ R11, R76, R11 ;  /* 0x0000000b4c0b7221 */ /* 0x000fc80000010000 */
[----:B------:R-:W-:Y:S01]  /*9610*/  FADD.FTZ R4, R10, R11 ;  /* 0x0000000b0a047221 */ /* 0x000fe20000010000 */
[----:B------:R-:W-:Y:S02]  /*9620*/  IMAD.MOV.U32 R11, RZ, RZ, R6 ;  /* 0x000000ffff0b7224 */ /* 0x000fe400078e0006 */
[----:B-1----:R-:W-:Y:S01]  /*9630*/  FADD.FTZ R15, R78, R15 ;  /* 0x0000000f4e0f7221 */ /* 0x002fe20000010000 */
[----:B------:R-:W-:Y:S01]  /*9640*/  IMAD.MOV.U32 R10, RZ, RZ, R72 ;  /* 0x000000ffff0a7224 */ /* 0x000fe200078e0048 */
[C---:B--2---:R-:W-:Y:S02]  /*9650*/  F2FP.BF16.F32.PACK_AB R131, R132.reuse, R78 ;  /* 0x0000004e8483723e */ /* 0x044fe400000010ff */
[----:B------:R-:W-:-:S03]  /*9660*/  FADD.FTZ R8, R132, R15 ;  /* 0x0000000f84087221 */ /* 0x000fc60000010000 */
[----:B------:R3:W-:Y:S01]  /*9670*/  STSM.16.M88.4 [R5+0x30300], R128 ;  /* 0x0303008005007844 */ /* 0x0007e20000000200 */
[----:B------:R-:W-:Y:S01]  /*9680*/  @!PT LDS RZ, [RZ] ;  /* 0x00000000fffff984 */ /* 0x000fe20000000800 */
[----:B------:R-:W-:Y:S01]  /*9690*/  @!PT LDS RZ, [RZ] ;  /* 0x00000000fffff984 */ /* 0x000fe20000000800 */
[----:B------:R-:W-:Y:S01]  /*96a0*/  @!PT LDS RZ, [RZ] ;  /* 0x00000000fffff984 */ /* 0x000fe20000000800 */
[----:B------:R-:W-:Y:S01]  /*96b0*/  @!PT LDS RZ, [RZ] ;  /* 0x00000000fffff984 */ /* 0x000fe20000000800 */
[----:B------:R0:W-:Y:S06]  /*96c0*/  MEMBAR.ALL.CTA ;  /* 0x0000000000007992 */ /* 0x0001ec0000008000 */
[----:B0-----:R-:W0:Y:S02]  /*96d0*/  FENCE.VIEW.ASYNC.S ;  /* 0x00000000000073c6 */ /* 0x001e240000000000 */
[----:B0-----:R-:W-:Y:S01]  /*96e0*/  NOP ;  /* 0x0000000000007918 */ /* 0x001fe20000000000 */
[----:B------:R-:W-:Y:S05]  /*96f0*/  @P2 BRA `(.L_x_9371) ;  /* 0xffffffc000042947 */ /* 0x000fea000383ffff */
.L_x_9362:
[----:B------:R-:W-:Y:S06]  /*9700*/  BAR.ARV 0x8, 0x200 ;  /* 0x0208000000007b1d */ /* 0x000fec0000002000 */
[----:B------:R-:W-:Y:S05]  /*9710*/  @!P0 BRA `(.L_x_9372) ;  /* 0x0000000000048947 */ /* 0x000fea0003800000 */
[----:B------:R-:W-:Y:S01]  /*9720*/  BPT.TRAP 0x1 ;  /* 0x000000040000795c */ /* 0x000fe20000300000 */
.L_x_9372:
[----:B------:R-:W-:Y:S02]  /*9730*/  SHF.L.U32 R6, R6, 0x1f, RZ ;  /* 0x0000001f06067819 */ /* 0x000fe400000006ff */
[----:B------:R-:W-:-:S04]  /*9740*/  LEA R7, R0, UR37, 0x3 ;  /* 0x0000002500077c11 */ /* 0x000fc8000f8e18ff */
[----:B------:R1:W2:Y:S01]  /*9750*/  SYNCS.PHASECHK.TRANS64.TRYWAIT P2, [R7+URZ+0x31c50], R6 ;  /* 0x031c5006070075a7 */ /* 0x0002a2000804017f */
[----:B------:R-:W-:Y:S05]  /*9760*/  @!P0 BRA `(.L_x_9373) ;  /* 0x0000000000048947 */ /* 0x000fea0003800000 */
[----:B------:R-:W-:Y:S01]  /*9770*/  BPT.TRAP 0x1 ;  /* 0x000000040000795c */ /* 0x000fe20000300000 */
.L_x_9373:
[----:B--2---:R-:W-:Y:S05]  /*9780*/  @P2 BRA `(.L_x_9374) ;  /* 0x0000000000082947 */ /* 0x004fea0003800000 */
[----:B------:R-:W2:Y:S02]  /*9790*/  SYNCS.PHASECHK.TRANS64.TRYWAIT P0, [R7+URZ+0x31c50], R6 ;  /* 0x031c5006070075a7 */ /* 0x000ea4000800017f */
[----:B--2---:R-:W-:Y:S05]  /*97a0*/  @!P0 BRA `(.L_x_9375) ;  /* 0x0000005c00e08947 */ /* 0x004fea0003800000 */
.L_x_9374:
[----:B------:R-:W-:Y:S01]  /*97b0*/  UIADD3 UR37, UR37, 0x200, URZ ;  /* 0x0000020025257890 */ /* 0x000fe2000fffe03f */
[----:B------:R-:W-:Y:S01]  /*97c0*/  R2UR UR4, R0 ;  /* 0x00000000000472ca */ /* 0x000fe200000e0000 */
[----:B------:R-:W-:Y:S01]  /*97d0*/  ULOP3.LUT UR40, UR40, 0x10000, URZ, 0xfc, !UPT ;  /* 0x0001000028287892 */ /* 0x000fe2000f8efc3f */
[----:B------:R-:W-:Y:S01]  /*97e0*/  WARPGROUP.ARRIVE ;  /* 0x00000000000079c5 */ /* 0x000fe20000000000 */
[----:B------:R-:W-:Y:S01]  /*97f0*/  USHF.R.U32.HI UR37, URZ, 0x4, UR37 ;  /* 0x000000043f257899 */ /* 0x000fe20008011625 */
[----:B0--3--:R-:W0:Y:S01]  /*9800*/  SHFL.BFLY PT, R5, R8, 0x2, 0x1f ;  /* 0x0c401f0008057f89 */ /* 0x009e2200000e0000 */
[----:B------:R-:W-:Y:S01]  /*9810*/  UMOV UR5, 0xc0000010 ;  /* 0xc000001000057882 */ /* 0x000fe20000000000 */
[----:B------:R-:W-:Y:S01]  /*9820*/  UMOV UR7, 0x80000020 ;  /* 0x8000002000077882 */ /* 0x000fe20000000000 */
[----:B------:R-:W-:Y:S01]  /*9830*/  ULOP3.LUT UR37, UR37, 0x3fff, URZ, 0xc0, !UPT ;  /* 0x00003fff25257892 */ /* 0x000fe2000f8ec03f */
[----:B------:R-:W3:Y:S01]  /*9840*/  SHFL.BFLY PT, R3, R4, 0x2, 0x1f ;  /* 0x0c401f0004037f89 */ /* 0x000ee200000e0000 */
[----:B------:R-:W-:-:S02]  /*9850*/  IMAD.MOV.U32 R16, RZ, RZ, RZ ;  /* 0x000000ffff107224 */ /* 0x000fc400078e00ff */
[----:B------:R-:W-:Y:S01]  /*9860*/  ULOP3.LUT UR8, UR37, 0x2400000, URZ, 0xfc, !UPT ;  /* 0x0240000025087892 */ /* 0x000fe2000f8efc3f */
[----:B-12---:R-:W-:Y:S02]  /*9870*/  @!P1 VIADD R7, R7, 0x31c60 ;  /* 0x00031c6007079836 */ /* 0x006fe40000000000 */
[----:B------:R-:W-:Y:S01]  /*9880*/  IMAD.MOV.U32 R19, RZ, RZ, -0x800000 ;  /* 0xff800000ff137424 */ /* 0x000fe200078e00ff */
[----:B------:R-:W-:Y:S02]  /*9890*/  UIMAD UR8, UR4, 0x6c0, UR8 ;  /* 0x000006c0040878a4 */ /* 0x000fe4000f8e0208 */
[----:B------:R-:W-:Y:S01]  /*98a0*/  @!P1 PRMT R7, RZ, 0x654, R7 ;  /* 0x00000654ff079816 */ /* 0x000fe20000000007 */
[----:B------:R-:W-:-:S04]  /*98b0*/  UMOV UR4, UR40 ;  /* 0x0000002800047c82 */ /* 0x000fc80008000000 */
[----:B------:R-:W-:Y:S02]  /*98c0*/  UMOV UR6, UR8 ;  /* 0x0000000800067c82 */ /* 0x000fe40008000000 */
[----:B------:R-:W-:Y:S01]  /*98d0*/  HGMMA.64x96x16.F32.BF16 R24, gdesc[UR4].tnspB, R24, gsb0 ;  /* 0x41600000041879f0 */ /* 0x000fe20008001818 */
[----:B------:R-:W-:Y:S02]  /*98e0*/  UIADD3 UR4, UR40, 0x180, URZ ;  /* 0x0000018028047890 */ /* 0x000fe4000fffe03f */
[----:B------:R-:W-:Y:S01]  /*98f0*/  UIADD3 UR6, UR8, 0x40, URZ ;  /* 0x0000004008067890 */ /* 0x000fe2000fffe03f */
[----:B0-----:R-:W-:Y:S01]  /*9900*/  FADD.FTZ R5, R5, R8 ;  /* 0x0000000805057221 */ /* 0x001fe20000010000 */
[----:B------:R-:W-:Y:S01]  /*9910*/  UMOV UR5, 0xc0000010 ;  /* 0xc000001000057882 */ /* 0x000fe20000000000 */
[----:B------:R-:W-:Y:S01]  /*9920*/  UMOV UR7, 0x80000020 ;  /* 0x8000002000077882 */ /* 0x000fe20000000000 */
[----:B------:R-:W-:Y:S02]  /*9930*/  IMAD.MOV.U32 R8, RZ, RZ, RZ ;  /* 0x000000ffff087224 */ /* 0x000fe400078e00ff */
[----:B---3--:R-:W-:Y:S01]  /*9940*/  FADD.FTZ R3, R3, R4 ;  /* 0x0000000403037221 */ /* 0x008fe20000010000 */
[----:B------:R-:W0:Y:S04]  /*9950*/  SHFL.BFLY PT, R2, R5, 0x1, 0x1f ;  /* 0x0c201f0005027f89 */ /* 0x000e2800000e0000 */
[----:B------:R-:W1:Y:S01]  /*9960*/  SHFL.BFLY PT, R0, R3, 0x1, 0x1f ;  /* 0x0c201f0003007f89 */ /* 0x000e6200000e0000 */
[----:B0-----:R-:W-:Y:S01]  /*9970*/  FADD.FTZ R10, R5, R2 ;  /* 0x00000002050a7221 */ /* 0x001fe20000010000 */
[----:B-1----:R-:W-:-:S04]  /*9980*/  FADD.FTZ R9, R3, R0 ;  /* 0x0000000003097221 */ /* 0x002fc80000010000 */
[----:B------:R-:W-:Y:S02]  /*9990*/  FSETP.NE.FTZ.AND P2, PT, R10, RZ, PT ;  /* 0x000000ff0a00720b */ /* 0x000fe40003f55000 */
[----:B------:R-:W-:Y:S02]  /*99a0*/  MOV R0, 0xff800000 ;  /* 0xff80000000007802 */ /* 0x000fe40000000f00 */
[----:B------:R-:W-:-:S09]  /*99b0*/  FSETP.NE.FTZ.AND P0, PT, R9, RZ, PT ;  /* 0x000000ff0900720b */ /* 0x000fd20003f15000 */
[----:B------:R-:W0:Y:S04]  /*99c0*/  @P2 MUFU.LG2 R6, R10 ;  /* 0x0000000a00062308 */ /* 0x000e280000000c00 */
[C---:B------:R-:W-:Y:S01]  /*99d0*/  @P0 FMUL.FTZ R2, R74.reuse, 0.69314718246459960938 ;  /* 0x3f3172184a020820 */ /* 0x040fe20000410000 */
[----:B------:R-:W-:-:S03]  /*99e0*/  @P2 FMUL.FTZ R74, R74, 0.69314718246459960938 ;  /* 0x3f3172184a4a2820 */ /* 0x000fc60000410000 */
[----:B------:R-:W1:Y:S08]  /*99f0*/  @P0 MUFU.LG2 R4, R9 ;  /* 0x0000000900040308 */ /* 0x000e700000000c00 */
[----:B------:R-:W2:Y:S01]  /*9a00*/  @P0 MUFU.RCP R8, R9 ;  /* 0x0000000900080308 */ /* 0x000ea20000001000 */
[----:B0-----:R-:W-:-:S04]  /*9a10*/  @P2 FMUL.FTZ R5, R6, 0.69314718246459960938 ;  /* 0x3f31721806052820 */ /* 0x001fc80000410000 */
[----:B------:R-:W-:-:S03]  /*9a20*/  @P2 FFMA.FTZ R19, R74, R72, R5 ;  /* 0x000000484a132223 */ /* 0x000fc60000010005 */
[----:B------:R0:W3:Y:S01]  /*9a30*/  @P2 MUFU.RCP R16, R10 ;  /* 0x0000000a00102308 */ /* 0x0000e20000001000 */
[----:B-1----:R-:W-:-:S04]  /*9a40*/  @P0 FMUL.FTZ R3, R4, 0.69314718246459960938 ;  /* 0x3f31721804030820 */ /* 0x002fc80000410000 */
[----:B------:R-:W-:Y:S01]  /*9a50*/  @P0 FFMA.FTZ R0, R2, R79, R3 ;  /* 0x0000004f02000223 */ /* 0x000fe20000010003 */
[----:B------:R-:W-:Y:S01]  /*9a60*/  PLOP3.LUT P0, PT, PT, PT, PT, 0x8, 0x0 ;  /* 0x000000000000781c */ /* 0x000fe20003f0e170 */
[----:B------:R-:W-:Y:S02]  /*9a70*/  WARPGROUP.DEPBAR.LE gsb0, 0x0 ;  /* 0x00008000000079c5 */ /* 0x000fe40000010000 */
[----:B------:R-:W-:-:S06]  /*9a80*/  WARPGROUP.ARRIVE ;  /* 0x00000000000079c5 */ /* 0x000fcc0000000000 */
[----:B------:R-:W-:Y:S01]  /*9a90*/  HGMMA.64x96x16.F32.BF16 R24, gdesc[UR4].tnspB, R24, gsb0 ;  /* 0x41600000041879f0 */ /* 0x000fe20008001818 */
[----:B------:R-:W-:Y:S02]  /*9aa0*/  UIADD3 UR4, UR40, 0x300, URZ ;  /* 0x0000030028047890 */ /* 0x000fe4000fffe03f */
[----:B------:R-:W-:Y:S01]  /*9ab0*/  UIADD3 UR6, UR8, 0x80, URZ ;  /* 0x0000008008067890 */ /* 0x000fe2000fffe03f */
[----:B------:R-:W-:Y:S01]  /*9ac0*/  UMOV UR5, 0xc0000010 ;  /* 0xc000001000057882 */ /* 0x000fe20000000000 */
[----:B------:R-:W-:Y:S01]  /*9ad0*/  UMOV UR7, 0x80000020 ;  /* 0x8000002000077882 */ /* 0x000fe20000000000 */
        /* <DEDUP_REMOVED lines=44> */
[----:B------:R-:W-:Y:S03]  /*9da0*/  HGMMA.64x96x16.F32.BF16 R24, gdesc[UR4].tnspB, R24, gsb0 ;  /* 0x41600000041879f0 */ /* 0x000fe60008001818 */
[----:B------:R-:W-:Y:S02]  /*9db0*/  WARPGROUP.DEPBAR.LE gsb0, 0x0 ;  /* 0x00008000000079c5 */ /* 0x000fe40000010000 */
[-C--:B--2---:R-:W-:Y:S01]  /*9dc0*/  FMUL.FTZ R74, R24, R8.reuse ;  /* 0x00000008184a7220 */ /* 0x084fe20000410000 */
        /* <DEDUP_REMOVED lines=15> */
[-C--:B-1----:R-:W-:Y:S01]  /*9ec0*/  FMUL.FTZ R7, R53, R8.reuse ;  /* 0x0000000835077220 */ /* 0x082fe20000410000 */
[-C--:B0-----:R-:W-:Y:S01]  /*9ed0*/  FMUL.FTZ R10, R56, R8.reuse ;  /* 0x00000008380a7220 */ /* 0x081fe20000410000 */
        /* <DEDUP_REMOVED lines=31> */
.L_x_9355:
        /* <DEDUP_REMOVED lines=20> */
[----:B------:R-:W-:Y:S02]  /*a210*/  LOP3.LUT R28, R28, 0xfffffffc, RZ, 0xc0, !PT ;  /* 0xfffffffc1c1c7812 */ /* 0x000fe400078ec0ff */
[----:B------:R-:W-:Y:S01]  /*a220*/  SHF.R.S32.HI R47, RZ, 0x7, R46 ;  /* 0x00000007ff2f7819 */ /* 0x000fe2000001142e */
[C---:B------:R-:W-:Y:S01]  /*a230*/  IMAD.IADD R18, R29.reuse, 0x1, -R18 ;  /* 0x000000011d127824 */ /* 0x040fe200078e0a12 */
[----:B------:R-:W5:Y:S01]  /*a240*/  @P0 LDC R55, c[0x0][0xbec] ;  /* 0x0002fb00ff370b82 */ /* 0x000f620000000800 */
[----:B------:R-:W-:-:S03]  /*a250*/  IMAD.IADD R29, R29, 0x1, -R28 ;  /* 0x000000011d1d7824 */ /* 0x000fc600078e0a1c */
[----:B------:R-:W-:Y:S02]  /*a260*/  SHF.R.S32.HI R51, RZ, 0x1f, R18 ;  /* 0x0000001fff337819 */ /* 0x000fe40000011412 */
[----:B------:R-:W-:Y:S02]  /*a270*/  LEA.HI R28, R29, R29, RZ, 0x1 ;  /* 0x0000001d1d1c7211 */ /* 0x000fe400078f08ff */
[----:B------:R-:W-:Y:S01]  /*a280*/  LEA.HI R26, R51, R18, RZ, 0x2 ;  /* 0x00000012331a7211 */ /* 0x000fe200078f10ff */
[----:B------:R-:W5:Y:S01]  /*a290*/  @P0 LDC R57, c[0x0][0xbec] ;  /* 0x0002fb00ff390b82 */ /* 0x000f620000000800 */
[----:B------:R-:W-:Y:S02]  /*a2a0*/  LOP3.LUT R50, R28, 0x1ffffffe, RZ, 0xc0, !PT ;  /* 0x1ffffffe1c327812 */ /* 0x000fe400078ec0ff */
[--C-:B------:R-:W-:Y:S02]  /*a2b0*/  SHF.R.S32.HI R16, RZ, 0x2, R26.reuse ;  /* 0x00000002ff107819 */ /* 0x100fe4000001141a */
[----:B------:R-:W-:-:S03]  /*a2c0*/  SHF.R.S32.HI R17, RZ, 0x1f, R26 ;  /* 0x0000001fff117819 */ /* 0x000fc6000001141a */
[----:B------:R-:W5:Y:S01]  /*a2d0*/  @P0 LDC R56, c[0x0][0xbf0] ;  /* 0x0002fc00ff380b82 */ /* 0x000f620000000800 */
[----:B------:R-:W-:-:S04]  /*a2e0*/  LEA.HI R17, R17, R16, RZ, 0x3 ;  /* 0x0000001011117211 */ /* 0x000fc800078f18ff */
[----:B------:R-:W-:-:S03]  /*a2f0*/  LOP3.LUT R17, R17, 0xfffffff8, RZ, 0xc0, !PT ;  /* 0xfffffff811117812 */ /* 0x000fc600078ec0ff */
[----:B------:R-:W5:Y:S02]  /*a300*/  @P0 LDC R64, c[0x0][0xbf0] ;  /* 0x0002fc00ff400b82 */ /* 0x000f640000000800 */
[----:B------:R-:W-:Y:S01]  /*a310*/  IMAD.IADD R46, R16, 0x1, -R17 ;  /* 0x00000001102e7824 */ /* 0x000fe200078e0a11 */
[----:B------:R-:W-:Y:S01]  /*a320*/  LEA.HI R17, R51, R18, RZ, 0x5 ;  /* 0x0000001233117211 */ /* 0x000fe200078f28ff */
[----:B------:R-:W-:-:S03]  /*a330*/  IMAD.HI R16, R47, 0x55555556, RZ ;  /* 0x555555562f107827 */ /* 0x000fc600078e02ff */
[----:B------:R-:W-:Y:S02]  /*a340*/  SHF.R.S32.HI R17, RZ, 0x5, R17 ;  /* 0x00000005ff117819 */ /* 0x000fe40000011411 */
[----:B------:R-:W-:-:S05]  /*a350*/  LEA.HI R16, R16, R16, RZ, 0x1 ;  /* 0x0000001010107211 */ /* 0x000fca00078f08ff */
[----:B------:R-:W-:Y:S01]  /*a360*/  IMAD R28, R16, -0x3, R47 ;  /* 0xfffffffd101c7824 */ /* 0x000fe200078e022f */
[----:B------:R-:W-:Y:S01]  /*a370*/  IADD3 R47, R29, -R50, RZ ;  /* 0x800000321d2f7210 */ /* 0x000fe20007ffe0ff */
[----:B------:R-:W-:Y:S02]  /*a380*/  IMAD R29, R17, 0x10, R46 ;  /* 0x00000010111d7824 */ /* 0x000fe400078e022e */
[----:B------:R-:W-:Y:S02]  /*a390*/  IMAD R46, R54, UR4, RZ ;  /* 0x00000004362e7c24 */ /* 0x000fe4000f8e02ff */
[----:B------:R-:W-:Y:S01]  /*a3a0*/  IMAD.WIDE.U32 R16, R145, UR4, RZ ;  /* 0x0000000491107c25 */ /* 0x000fe2000f8e00ff */
[----:B---3--:R-:W-:-:S03]  /*a3b0*/  USHF.R.S32.HI UR4, URZ, 0x1f, UR9 ;  /* 0x0000001f3f047899 */ /* 0x008fc60008011409 */
[----:B------:R-:W-:Y:S02]  /*a3c0*/  IMAD R51, R145, UR5, R46 ;  /* 0x0000000591337c24 */ /* 0x000fe4000f8e022e */
[----:B------:R-:W-:Y:S02]  /*a3d0*/  IMAD R54, R54, UR6, RZ ;  /* 0x0000000636367c24 */ /* 0x000fe4000f8e02ff */
[----:B------:R-:W-:Y:S02]  /*a3e0*/  IMAD R46, R28, 0x40, R29 ;  /* 0x000000401c2e7824 */ /* 0x000fe400078e021d */
[----:B------:R-:W-:Y:S02]  /*a3f0*/  IMAD.IADD R17, R17, 0x1, R51 ;  /* 0x0000000111117824 */ /* 0x000fe400078e0233 */
[----:B------:R-:W-:-:S04]  /*a400*/  IMAD.WIDE.U32 R28, R145, UR6, RZ ;  /* 0x00000006911c7c25 */ /* 0x000fc8000f8e00ff */
[C---:B----4-:R-:W-:Y:S02]  /*a410*/  IMAD R50, R58.reuse, UR4, RZ ;  /* 0x000000043a327c24 */ /* 0x050fe4000f8e02ff */
[----:B------:R-:W-:Y:S01]  /*a420*/  IMAD R51, R145, UR7, R54 ;  /* 0x0000000791337c24 */ /* 0x000fe2000f8e0236 */
[----:B------:R-:W-:Y:S01]  /*a430*/  ULDC.64 UR6, c[0x0][0xb48] ;  /* 0x0002d20000067ab9 */ /* 0x000fe20000000a00 */
[----:B------:R-:W-:Y:S02]  /*a440*/  IMAD.MOV R145, RZ, RZ, -R145 ;  /* 0x000000ffff917224 */ /* 0x000fe400078e0a91 */
[----:B------:R-:W-:Y:S02]  /*a450*/  IMAD R47, R47, 0x8, R46 ;  /* 0x000000082f2f7824 */ /* 0x000fe400078e022e */
[----:B------:R-:W-:Y:S02]  /*a460*/  IMAD R53, R59, UR9, R50 ;  /* 0x000000093b357c24 */ /* 0x000fe4000f8e0232 */
[----:B------:R-:W-:-:S04]  /*a470*/  IMAD.WIDE.U32 R16, R58, UR9, R16 ;  /* 0x000000093a107c25 */ /* 0x000fc8000f8e0010 */
[----:B0-----:R-:W-:Y:S01]  /*a480*/  IMAD R54, R60, UR4, RZ ;  /* 0x000000043c367c24 */ /* 0x001fe2000f8e02ff */
[----:B------:R-:W-:Y:S01]  /*a490*/  ULDC.64 UR4, c[0x0][0xbe0] ;  /* 0x0002f80000047ab9 */ /* 0x000fe20000000a00 */
[----:B-1----:R-:W-:Y:S02]  /*a4a0*/  IMAD R145, R62, R145, UR8 ;  /* 0x000000083e917e24 */ /* 0x002fe4000f8e0291 */
[----:B------:R-:W-:Y:S02]  /*a4b0*/  IMAD.IADD R29, R29, 0x1, R51 ;  /* 0x000000011d1d7824 */ /* 0x000fe400078e0233 */
[----:B--2---:R-:W-:Y:S02]  /*a4c0*/  IMAD R50, R52, 0xc0, R47 ;  /* 0x000000c034327824 */ /* 0x004fe400078e022f */
[----:B------:R-:W-:Y:S02]  /*a4d0*/  IMAD.IADD R17, R17, 0x1, R53 ;  /* 0x0000000111117824 */ /* 0x000fe400078e0235 */
[----:B------:R-:W-:Y:S01]  /*a4e0*/  IMAD R53, R61, UR9, R54 ;  /* 0x000000093d357c24 */ /* 0x000fe2000f8e0236 */
[----:B------:R-:W-:Y:S01]  /*a4f0*/  SHF.R.S32.HI R54, RZ, 0x1f, R145 ;  /* 0x0000001fff367819 */ /* 0x000fe20000011491 */
[----:B------:R-:W-:Y:S01]  /*a500*/  IMAD.WIDE.U32 R28, R60, UR9, R28 ;  /* 0x000000093c1c7c25 */ /* 0x000fe2000f8e001c */
[----:B------:R-:W-:Y:S01]  /*a510*/  MOV R47, R50 ;  /* 0x00000032002f7202 */ /* 0x000fe20000000f00 */
[----:B------:R-:W-:-:S02]  /*a520*/  ULDC.64 UR8, c[0x0][0xb28] ;  /* 0x0002ca0000087ab9 */ /* 0x000fc40000000a00 */
[----:B-----5:R-:W-:-:S04]  /*a530*/  @P0 IMAD.HI.U32 R51, R50, R55, RZ ;  /* 0x0000003732330227 */ /* 0x020fc800078e00ff */
[----:B------:R-:W-:Y:S01]  /*a540*/  @P0 IMAD.HI.U32 R57, R50, R57, RZ ;  /* 0x0000003932390227 */ /* 0x000fe200078e00ff */
[----:B------:R-:W-:-:S03]  /*a550*/  @P0 SHF.R.U32.HI R47, RZ, R56, R51 ;  /* 0x00000038ff2f0219 */ /* 0x000fc60000011633 */
[----:B------:R-:W-:Y:S02]  /*a560*/  IMAD.IADD R29, R29, 0x1, R53 ;  /* 0x000000011d1d7824 */ /* 0x000fe400078e0235 */
        /* <DEDUP_REMOVED lines=8> */
[----:B------:R-:W-:Y:S01]  /*a5f0*/  IMAD.MOV R47, RZ, RZ, -R47 ;  /* 0x000000ffff2f7224 */ /* 0x000fe200078e0a2f */
[----:B------:R-:W-:Y:S01]  /*a600*/  ULDC.64 UR4, c[0x0][0xb30] ;  /* 0x0002cc0000047ab9 */ /* 0x000fe20000000a00 */
[C---:B------:R-:W-:Y:S01]  /*a610*/  IMAD R57, R145.reuse, UR7, R54 ;  /* 0x0000000791397c24 */ /* 0x040fe2000f8e0236 */
[----:B------:R-:W-:Y:S01]  /*a620*/  SHF.R.S32.HI R54, RZ, 0x1f, R51 ;  /* 0x0000001fff367819 */ /* 0x000fe20000011433 */
[----:B------:R-:W-:Y:S01]  /*a630*/  IMAD.WIDE.U32 R28, R145, UR6, R28 ;  /* 0x00000006911c7c25 */ /* 0x000fe2000f8e001c */
[----:B------:R-:W-:Y:S01]  /*a640*/  IADD3.X R17, R53, R17, R55, P0, !PT ;  /* 0x0000001135117210 */ /* 0x000fe200007fe437 */
[----:B------:R-:W-:-:S02]  /*a650*/  ULDC.64 UR6, c[0x0][0xbc8] ;  /* 0x0002f20000067ab9 */ /* 0x000fc40000000a00 */
[----:B------:R-:W-:Y:S02]  /*a660*/  IMAD.MOV R56, RZ, RZ, -R51 ;  /* 0x000000ffff387224 */ /* 0x000fe400078e0a33 */
[--C-:B------:R-:W-:Y:S02]  /*a670*/  IMAD R47, R27, R47, R50.reuse ;  /* 0x0000002f1b2f7224 */ /* 0x100fe400078e0232 */
[----:B------:R-:W-:Y:S02]  /*a680*/  IMAD.IADD R29, R29, 0x1, R57 ;  /* 0x000000011d1d7824 */ /* 0x000fe400078e0239 */
[----:B------:R-:W-:Y:S02]  /*a690*/  IMAD R54, R54, UR4, RZ ;  /* 0x0000000436367c24 */ /* 0x000fe4000f8e02ff */
[----:B------:R-:W-:Y:S01]  /*a6a0*/  IMAD R53, R27, R56, R50 ;  /* 0x000000381b357224 */ /* 0x000fe200078e0232 */
[----:B------:R-:W-:Y:S01]  /*a6b0*/  SHF.R.S32.HI R50, RZ, 0x1f, R47 ;  /* 0x0000001fff327819 */ /* 0x000fe2000001142f */
[C---:B------:R-:W-:Y:S01]  /*a6c0*/  IMAD R55, R51.reuse, UR5, R54 ;  /* 0x0000000533377c24 */ /* 0x040fe2000f8e0236 */
[----:B------:R-:W0:Y:S01]  /*a6d0*/  S2UR UR5, SR_CgaCtaId ;  /* 0x00000000000579c3 */ /* 0x000e220000008800 */
[----:B------:R-:W-:Y:S01]  /*a6e0*/  IMAD.WIDE.U32 R28, R51, UR4, R28 ;  /* 0x00000004331c7c25 */ /* 0x000fe2000f8e001c */
[----:B------:R-:W-:Y:S01]  /*a6f0*/  SHF.R.S32.HI R51, RZ, 0x1f, R53 ;  /* 0x0000001fff337819 */ /* 0x000fe20000011435 */
[----:B------:R-:W-:-:S02]  /*a700*/  UMOV UR4, 0x400 ;  /* 0x0000040000047882 */ /* 0x000fc40000000000 */
[----:B------:R-:W-:Y:S01]  /*a710*/  IMAD R50, R50, UR6, RZ ;  /* 0x0000000632327c24 */ /* 0x000fe2000f8e02ff */
[----:B------:R-:W-:Y:S01]  /*a720*/  IADD3 R29, R29, R55, RZ ;  /* 0x000000371d1d7210 */ /* 0x000fe20007ffe0ff */
[----:B------:R-:W-:Y:S02]  /*a730*/  IMAD R54, R51, UR8, RZ ;  /* 0x0000000833367c24 */ /* 0x000fe4000f8e02ff */
[C---:B------:R-:W-:Y:S02]  /*a740*/  IMAD R51, R47.reuse, UR7, R50 ;  /* 0x000000072f337c24 */ /* 0x040fe4000f8e0232 */
[----:B------:R-:W-:Y:S01]  /*a750*/  IMAD.WIDE.U32 R16, R47, UR6, R16 ;  /* 0x000000062f107c25 */ /* 0x000fe2000f8e0010 */
[----:B------:R-:W-:-:S03]  /*a760*/  ULDC.64 UR6, c[0x0][0xba8] ;  /* 0x0002ea0000067ab9 */ /* 0x000fc60000000a00 */
[C---:B------:R-:W-:Y:S02]  /*a770*/  IMAD R55, R53.reuse, UR9, R54 ;  /* 0x0000000935377c24 */ /* 0x040fe4000f8e0236 */
[----:B------:R-:W-:Y:S01]  /*a780*/  IMAD.WIDE.U32 R28, R53, UR8, R28 ;  /* 0x00000008351c7c25 */ /* 0x000fe2000f8e001c */
[----:B------:R-:W-:Y:S01]  /*a790*/  LEA R53, P0, R16, UR6, 0x2 ;  /* 0x0000000610357c11 */ /* 0x000fe2000f8010ff */
[----:B------:R-:W-:Y:S01]  /*a7a0*/  ULDC.64 UR8, c[0x0][0xb00] ;  /* 0x0002c00000087ab9 */ /* 0x000fe20000000a00 */
[----:B------:R-:W-:Y:S01]  /*a7b0*/  ULDC UR6, c[0x0][0xa88] ;  /* 0x0002a20000067ab9 */ /* 0x000fe20000000800 */
[----:B------:R-:W-:Y:S01]  /*a7c0*/  IMAD.IADD R47, R17, 0x1, R51 ;  /* 0x00000001112f7824 */ /* 0x000fe200078e0233 */
[----:B------:R-:W-:Y:S01]  /*a7d0*/  LEA R58, P1, R28, UR8, 0x2 ;  /* 0x000000081c3a7c11 */ /* 0x000fe2000f8210ff */
[----:B------:R-:W-:Y:S01]  /*a7e0*/  IMAD.IADD R17, R29, 0x1, R55 ;  /* 0x000000011d117824 */ /* 0x000fe200078e0237 */
[----:B0-----:R-:W-:Y:S01]  /*a7f0*/  ULEA UR4, UR5, UR4, 0x18 ;  /* 0x0000000405047291 */ /* 0x001fe2000f8ec03f */
[----:B------:R-:W-:Y:S01]  /*a800*/  IMAD R50, R52, 0xc0, R46 ;  /* 0x000000c034327824 */ /* 0x000fe200078e022e */
[----:B------:R-:W-:Y:S01]  /*a810*/  LEA.HI.X R51, R16, UR7, R47, 0x2, P0 ;  /* 0x0000000710337c11 */ /* 0x000fe200080f142f */
[----:B------:R-:W-:Y:S01]  /*a820*/  SHFL.IDX PT, R46, R53, 0x1, 0x1c1f ;  /* 0x003c1f00352e7f89 */ /* 0x000fe200000e0000 */
[----:B------:R-:W-:Y:S01]  /*a830*/  LEA.HI.X R59, R28, UR9, R17, 0x2, P1 ;  /* 0x000000091c3b7c11 */ /* 0x000fe200088f1411 */
[----:B------:R-:W-:Y:S01]  /*a840*/  IMAD R55, R27, UR6, RZ ;  /* 0x000000061b377c24 */ /* 0x000fe2000f8e02ff */
[----:B------:R-:W-:Y:S01]  /*a850*/  LOP3.LUT P0, RZ, R18, 0x3, RZ, 0xc0, !PT ;  /* 0x0000000312ff7812 */ /* 0x000fe2000780c0ff */
[----:B------:R-:W-:Y:S01]  /*a860*/  SHFL.IDX PT, R28, R53, RZ, 0x1c1f ;  /* 0x001c1fff351c7589 */ /* 0x000fe200000e0000 */
[C---:B------:R-:W-:Y:S01]  /*a870*/  VIADD R54, R50.reuse, 0x8 ;  /* 0x0000000832367836 */ /* 0x040fe20000000000 */
[----:B------:R-:W-:Y:S01]  /*a880*/  UIADD3 UR4, UR4, 0x31c20, URZ ;  /* 0x00031c2004047890 */ /* 0x000fe2000fffe03f */
[CC--:B------:R-:W-:Y:S01]  /*a890*/  ISETP.GE.OR P1, PT, R50.reuse, R55.reuse, P0 ;  /* 0x000000373200720c */ /* 0x0c0fe20000726670 */
[----:B------:R-:W0:Y:S01]  /*a8a0*/  SHFL.IDX PT, R29, R51, RZ, 0x1c1f ;  /* 0x001c1fff331d7589 */ /* 0x000e2200000e0000 */
[-C--:B------:R-:W-:Y:S01]  /*a8b0*/  ISETP.GE.AND P2, PT, R50, R55.reuse, PT ;  /* 0x000000373200720c */ /* 0x080fe20003f46270 */
[----:B------:R-:W-:Y:S01]  /*a8c0*/  UPRMT UR4, URZ, 0x654, UR4 ;  /* 0x000006543f047896 */ /* 0x000fe20008000004 */
[----:B------:R-:W-:Y:S01]  /*a8d0*/  ISETP.GE.OR P0, PT, R54, R55, P0 ;  /* 0x000000373600720c */ /* 0x000fe20000706670 */
[----:B------:R-:W1:Y:S01]  /*a8e0*/  SHFL.IDX PT, R47, R51, 0x1, 0x1c1f ;  /* 0x003c1f00332f7f89 */ /* 0x000e6200000e0000 */
[----:B------:R-:W-:-:S03]  /*a8f0*/  LOP3.LUT R27, R26, 0x7ffffffc, RZ, 0xc0, !PT ;  /* 0x7ffffffc1a1b7812 */ /* 0x000fc600078ec0ff */
[----:B------:R2:W3:Y:S02]  /*a900*/  SHFL.IDX PT, R16, R58, RZ, 0x1c1f ;  /* 0x001c1fff3a107589 */ /* 0x0004e400000e0000 */
[----:B------:R-:W-:Y:S01]  /*a910*/  IMAD.IADD R27, R18, 0x1, -R27 ;  /* 0x00000001121b7824 */ /* 0x000fe200078e0a1b */
[----:B------:R-:W-:Y:S01]  /*a920*/  SYNCS.ARRIVE.TRANS64.RED.A1T0 RZ, [UR4], RZ ;  /* 0x000000ffffff79a7 */ /* 0x000fe20008100404 */
[----:B------:R2:W4:Y:S02]  /*a930*/  SHFL.IDX PT, R17, R59, RZ, 0x1c1f ;  /* 0x001c1fff3b117589 */ /* 0x00052400000e0000 */
[----:B------:R-:W-:Y:S02]  /*a940*/  IMAD.SHL.U32 R27, R27, 0x2, RZ ;  /* 0x000000021b1b7824 */ /* 0x000fe400078e00ff */
[----:B0-----:R2:W-:Y:S04]  /*a950*/  @!P1 ST.E desc[UR38][R28.64], R0 ;  /* 0x000000001c009985 */ /* 0x0015e8000c101926 */
[----:B-1----:R2:W-:Y:S01]  /*a960*/  @!P0 ST.E desc[UR38][R46.64], R19 ;  /* 0x000000132e008985 */ /* 0x0025e2000c101926 */
[----:B------:R-:W-:Y:S05]  /*a970*/  @P2 BRA `(.L_x_9378) ;  /* 0x0000000400182947 */ /* 0x000fea0003800000 */
[C---:B--2---:R-:W-:Y:S01]  /*a980*/  VIADD R0, R27.reuse, 0x8 ;  /* 0x000000081b007836 */ /* 0x044fe20000000000 */
[----:B------:R-:W-:Y:S01]  /*a990*/  ULDC UR4, c[0x0][0xac8] ;  /* 0x0002b20000047ab9 */ /* 0x000fe20000000800 */
[C---:B------:R-:W-:Y:S01]  /*a9a0*/  IADD3 R18, R27.reuse, 0x10, RZ ;  /* 0x000000101b127810 */ /* 0x040fe20007ffe0ff */
[C---:B------:R-:W-:Y:S01]  /*a9b0*/  VIADD R19, R27.reuse, 0x18 ;  /* 0x000000181b137836 */ /* 0x040fe20000000000 */
[C---:B------:R-:W-:Y:S01]  /*a9c0*/  ISETP.GE.AND P0, PT, R27.reuse, UR4, PT ;  /* 0x000000041b007c0c */ /* 0x040fe2000bf06270 */
[C---:B------:R-:W-:Y:S01]  /*a9d0*/  VIADD R28, R27.reuse, 0x20 ;  /* 0x000000201b1c7836 */ /* 0x040fe20000000000 */
[----:B------:R-:W-:Y:S01]  /*a9e0*/  ISETP.GE.AND P1, PT, R0, UR4, PT ;  /* 0x0000000400007c0c */ /* 0x000fe2000bf26270 */
[C---:B------:R-:W-:Y:S01]  /*a9f0*/  VIADD R56, R27.reuse, 0x38 ;  /* 0x000000381b387836 */ /* 0x040fe20000000000 */
[----:B------:R-:W-:Y:S01]  /*aa00*/  ISETP.GE.AND P2, PT, R18, UR4, PT ;  /* 0x0000000412007c0c */ /* 0x000fe2000bf46270 */
[----:B------:R-:W-:Y:S01]  /*aa10*/  VIADD R57, R27, 0x40 ;  /* 0x000000401b397836 */ /* 0x000fe20000000000 */
[----:B------:R-:W-:-:S02]  /*aa20*/  ISETP.GE.AND P3, PT, R19, UR4, PT ;  /* 0x0000000413007c0c */ /* 0x000fc4000bf66270 */
[----:B------:R-:W-:-:S07]  /*aa30*/  ISETP.GE.AND P4, PT, R28, UR4, PT ;  /* 0x000000041c007c0c */ /* 0x000fce000bf86270 */
[----:B------:R-:W-:Y:S02]  /*aa40*/  @!P1 LEA.HI R0, R0, R0, RZ, 0x1 ;  /* 0x0000000000009211 */ /* 0x000fe400078f08ff */
[----:B------:R-:W-:Y:S02]  /*aa50*/  @!P2 LEA.HI R18, R18, R18, RZ, 0x1 ;  /* 0x000000121212a211 */ /* 0x000fe400078f08ff */
[----:B------:R-:W-:Y:S02]  /*aa60*/  @!P3 LEA.HI R26, R19, R19, RZ, 0x1 ;  /* 0x00000013131ab211 */ /* 0x000fe400078f08ff */
[----:B------:R-:W-:Y:S02]  /*aa70*/  @!P1 LOP3.LUT R29, R0, 0xfffffffe, RZ, 0xc0, !PT ;  /* 0xfffffffe001d9812 */ /* 0x000fe400078ec0ff */
[----:B------:R-:W-:Y:S02]  /*aa80*/  @!P4 LEA.HI R0, R28, R28, RZ, 0x1 ;  /* 0x0000001c1c00c211 */ /* 0x000fe400078f08ff */
[----:B------:R-:W-:Y:S01]  /*aa90*/  @!P2 LOP3.LUT R47, R18, 0xfffffffe, RZ, 0xc0, !PT ;  /* 0xfffffffe122fa812 */ /* 0x000fe200078ec0ff */
[----:B---34-:R-:W-:Y:S01]  /*aaa0*/  @!P0 IMAD.WIDE R18, R27, 0x4, R16 ;  /* 0x000000041b128825 */ /* 0x018fe200078e0210 */
[----:B------:R-:W-:-:S02]  /*aab0*/  @!P3 LOP3.LUT R51, R26, 0xfffffffe, RZ, 0xc0, !PT ;  /* 0xfffffffe1a33b812 */ /* 0x000fc400078ec0ff */
[----:B------:R-:W-:Y:S01]  /*aac0*/  @!P4 LOP3.LUT R53, R0, 0xfffffffe, RZ, 0xc0, !PT ;  /* 0xfffffffe0035c812 */ /* 0x000fe200078ec0ff */
[--C-:B------:R-:W-:Y:S01]  /*aad0*/  @!P1 IMAD.WIDE R28, R29, 0x4, R16.reuse ;  /* 0x000000041d1c9825 */ /* 0x100fe200078e0210 */
[----:B------:R0:W-:Y:S03]  /*aae0*/  @!P0 ST.E.64 desc[UR38][R18.64], R74 ;  /* 0x0000004a12008985 */ /* 0x0001e6000c101b26 */
[----:B------:R-:W-:Y:S01]  /*aaf0*/  VIADD R0, R27, 0x28 ;  /* 0x000000281b007836 */ /* 0x000fe20000000000 */
[----:B------:R1:W-:Y:S01]  /*ab00*/  @!P1 ST.E.64 desc[UR38][R28.64], R72 ;  /* 0x000000481c009985 */ /* 0x0003e2000c101b26 */
[----:B------:R-:W-:-:S03]  /*ab10*/  @!P2 IMAD.WIDE R46, R47, 0x4, R16 ;  /* 0x000000042f2ea825 */ /* 0x000fc600078e0210 */
[----:B------:R-:W-:Y:S01]  /*ab20*/  ISETP.GE.AND P0, PT, R0, UR4, PT ;  /* 0x0000000400007c0c */ /* 0x000fe2000bf06270 */
[----:B------:R-:W-:Y:S01]  /*ab30*/  VIADD R26, R27, 0x30 ;  /* 0x000000301b1a7836 */ /* 0x000fe20000000000 */
[----:B------:R2:W-:Y:S01]  /*ab40*/  @!P2 ST.E.64 desc[UR38][R46.64], R24 ;  /* 0x000000182e00a985 */ /* 0x0005e2000c101b26 */
[--C-:B------:R-:W-:Y:S01]  /*ab50*/  @!P3 IMAD.WIDE R50, R51, 0x4, R16.reuse ;  /* 0x000000043332b825 */ /* 0x100fe200078e0210 */
[----:B------:R-:W-:Y:S02]  /*ab60*/  ISETP.GE.AND P2, PT, R56, UR4, PT ;  /* 0x0000000438007c0c */ /* 0x000fe4000bf46270 */
[----:B0-----:R-:W-:Y:S01]  /*ab70*/  IADD3 R18, R27, 0x48, RZ ;  /* 0x000000481b127810 */ /* 0x001fe20007ffe0ff */
[----:B------:R-:W-:Y:S01]  /*ab80*/  @!P4 IMAD.WIDE R52, R53, 0x4, R16 ;  /* 0x000000043534c825 */ /* 0x000fe200078e0210 */
[----:B------:R-:W-:Y:S01]  /*ab90*/  ISETP.GE.AND P1, PT, R26, UR4, PT ;  /* 0x000000041a007c0c */ /* 0x000fe2000bf26270 */
[----:B------:R0:W-:Y:S01]  /*aba0*/  @!P3 ST.E.64 desc[UR38][R50.64], R76 ;  /* 0x0000004c3200b985 */ /* 0x0001e2000c101b26 */
[----:B------:R-:W-:Y:S01]  /*abb0*/  ISETP.GE.AND P3, PT, R57, UR4, PT ;  /* 0x0000000439007c0c */ /* 0x000fe2000bf66270 */
[----:B------:R-:W-:-:S02]  /*abc0*/  VIADD R19, R27, 0x50 ;  /* 0x000000501b137836 */ /* 0x000fc40000000000 */
[----:B-1----:R-:W-:Y:S01]  /*abd0*/  VIADD R28, R27, 0x58 ;  /* 0x000000581b1c7836 */ /* 0x002fe20000000000 */
[----:B------:R1:W-:Y:S01]  /*abe0*/  @!P4 ST.E.64 desc[UR38][R52.64], R78 ;  /* 0x0000004e3400c985 */ /* 0x0003e2000c101b26 */
[----:B------:R-:W-:Y:S02]  /*abf0*/  ISETP.GE.AND P4, PT, R18, UR4, PT ;  /* 0x0000000412007c0c */ /* 0x000fe4000bf86270 */
[----:B------:R-:W-:Y:S02]  /*ac00*/  ISETP.GE.AND P5, PT, R19, UR4, PT ;  /* 0x0000000413007c0c */ /* 0x000fe4000bfa6270 */
[----:B------:R-:W-:Y:S02]  /*ac10*/  ISETP.GE.AND P6, PT, R28, UR4, PT ;  /* 0x000000041c007c0c */ /* 0x000fe4000bfc6270 */
[----:B------:R-:W-:Y:S02]  /*ac20*/  @!P0 LEA.HI R0, R0, R0, RZ, 0x1 ;  /* 0x0000000000008211 */ /* 0x000fe400078f08ff */
[----:B------:R-:W-:-:S02]  /*ac30*/  @!P1 LEA.HI R26, R26, R26, RZ, 0x1 ;  /* 0x0000001a1a1a9211 */ /* 0x000fc400078f08ff */
[----:B------:R-:W-:Y:S02]  /*ac40*/  @!P2 LEA.HI R56, R56, R56, RZ, 0x1 ;  /* 0x000000383838a211 */ /* 0x000fe400078f08ff */
[----:B------:R-:W-:Y:S02]  /*ac50*/  @!P3 LEA.HI R57, R57, R57, RZ, 0x1 ;  /* 0x000000393939b211 */ /* 0x000fe400078f08ff */
[----:B------:R-:W-:Y:S02]  /*ac60*/  @!P4 LEA.HI R18, R18, R18, RZ, 0x1 ;  /* 0x000000121212c211 */ /* 0x000fe400078f08ff */
[----:B--2---:R-:W-:Y:S02]  /*ac70*/  @!P5 LEA.HI R24, R19, R19, RZ, 0x1 ;  /* 0x000000131318d211 */ /* 0x004fe400078f08ff */
[----:B------:R-:W-:Y:S02]  /*ac80*/  @!P0 LOP3.LUT R19, R0, 0xfffffffe, RZ, 0xc0, !PT ;  /* 0xfffffffe00138812 */ /* 0x000fe400078ec0ff */
[----:B------:R-:W-:-:S02]  /*ac90*/  @!P1 LOP3.LUT R25, R26, 0xfffffffe, RZ, 0xc0, !PT ;  /* 0xfffffffe1a199812 */ /* 0x000fc400078ec0ff */
[----:B------:R-:W-:Y:S02]  /*aca0*/  @!P6 LEA.HI R28, R28, R28, RZ, 0x1 ;  /* 0x0000001c1c1ce211 */ /* 0x000fe400078f08ff */
[----:B------:R-:W-:Y:S02]  /*acb0*/  @!P2 LOP3.LUT R29, R56, 0xfffffffe, RZ, 0xc0, !PT ;  /* 0xfffffffe381da812 */ /* 0x000fe400078ec0ff */
[----:B------:R-:W-:Y:S02]  /*acc0*/  @!P3 LOP3.LUT R47, R57, 0xfffffffe, RZ, 0xc0, !PT ;  /* 0xfffffffe392fb812 */ /* 0x000fe400078ec0ff */
[----:B0-----:R-:W-:Y:S01]  /*acd0*/  @!P4 LOP3.LUT R51, R18, 0xfffffffe, RZ, 0xc0, !PT ;  /* 0xfffffffe1233c812 */ /* 0x001fe200078ec0ff */
[--C-:B------:R-:W-:Y:S01]  /*ace0*/  @!P0 IMAD.WIDE R18, R19, 0x4, R16.reuse ;  /* 0x0000000413128825 */ /* 0x100fe200078e0210 */
[----:B-1----:R-:W-:Y:S02]  /*acf0*/  @!P5 LOP3.LUT R53, R24, 0xfffffffe, RZ, 0xc0, !PT ;  /* 0xfffffffe1835d812 */ /* 0x002fe400078ec0ff */
[----:B------:R-:W-:Y:S01]  /*ad00*/  @!P6 LOP3.LUT R57, R28, 0xfffffffe, RZ, 0xc0, !PT ;  /* 0xfffffffe1c39e812 */ /* 0x000fe200078ec0ff */
        /* <DEDUP_REMOVED lines=12> */
[----:B------:R0:W-:Y:S02]  /*add0*/  @!P6 ST.E.64 desc[UR38][R16.64], R44 ;  /* 0x0000002c1000e985 */ /* 0x0001e4000c101b26 */
.L_x_9378:
[----:B------:R-:W-:Y:S05]  /*ade0*/  BSYNC B0 ;  /* 0x0000000000007941 */ /* 0x000fea0003800000 */
.L_x_9377:
        /* <DEDUP_REMOVED lines=24> */
[----:B------:R-:W-:Y:S01]  /*af70*/  VIADD R0, R27, 0x30 ;  /* 0x000000301b007836 */ /* 0x000fe20000000000 */
[----:B------:R-:W-:Y:S02]  /*af80*/  @!P4 LOP3.LUT R7, R2, 0xfffffffe, RZ, 0xc0, !PT ;  /* 0xfffffffe0207c812 */ /* 0x000fe400078ec0ff */
[----:B------:R-:W-:Y:S01]  /*af90*/  @!P5 LOP3.LUT R11, R3, 0xfffffffe, RZ, 0xc0, !PT ;  /* 0xfffffffe030bd812 */ /* 0x000fe200078ec0ff */
[----:B0--3--:R-:W-:Y:S01]  /*afa0*/  @!P2 IMAD.WIDE R2, R27, 0x4, R16 ;  /* 0x000000041b02a825 */ /* 0x009fe200078e0210 */
        /* <DEDUP_REMOVED lines=14> */
[----:B------:R-:W-:Y:S01]  /*b090*/  VIADD R27, R27, 0x58 ;  /* 0x000000581b1b7836 */ /* 0x000fe20000000000 */
[----:B0-----:R-:W-:Y:S02]  /*b0a0*/  @!P0 LOP3.LUT R3, R18, 0xfffffffe, RZ, 0xc0, !PT ;  /* 0xfffffffe12038812 */ /* 0x001fe400078ec0ff */
        /* <DEDUP_REMOVED lines=13> */
[----:B------:R-:W-:Y:S02]  /*b180*/  @!P5 LOP3.LUT R15, R24, 0xfffffffe, RZ, 0xc0, !PT ;  /* 0xfffffffe180fd812 */ /* 0x000fe400078ec0ff */
[----:B------:R-:W-:Y:S02]  /*b190*/  @!P6 LOP3.LUT R25, R25, 0xfffffffe, RZ, 0xc0, !PT ;  /* 0xfffffffe1919e812 */ /* 0x000fe400078ec0ff */
[----:B------:R-:W-:Y:S01]  /*b1a0*/  ISETP.GE.AND P0, PT, R27, UR4, PT ;  /* 0x000000041b007c0c */ /* 0x000fe2000bf06270 */
        /* <DEDUP_REMOVED lines=12> */
[----:B----4-:R-:W-:-:S05]  /*b270*/  LOP3.LUT R3, R27, 0xfffffffe, RZ, 0xc0, !PT ;  /* 0xfffffffe1b037812 */ /* 0x010fca00078ec0ff */
[----:B------:R-:W-:-:S05]  /*b280*/  IMAD.WIDE R2, R3, 0x4, R16 ;  /* 0x0000000403027825 */ /* 0x000fca00078e0210 */
[----:B------:R0:W-:Y:S01]  /*b290*/  ST.E.64 desc[UR38][R2.64], R70 ;  /* 0x0000004602007985 */ /* 0x0001e2000c101b26 */
[----:B------:R-:W-:Y:S05]  /*b2a0*/  BRA `(.L_x_9353) ;  /* 0x0000004000bc7947 */ /* 0x000fea0003800000 */
.L_x_9376:
[----:B------:R-:W0:Y:S02]  /*b2b0*/  S2R R2, SR_TID.X ;  /* 0x0000000000027919 */ /* 0x000e240000002100 */
[----:B0-----:R-:W-:-:S04]  /*b2c0*/  IADD3 R0, R2, -0x80, RZ ;  /* 0xffffff8002007810 */ /* 0x001fc80007ffe0ff */
[----:B------:R-:W-:-:S13]  /*b2d0*/  ISETP.GT.AND P0, PT, R0, 0xbf, PT ;  /* 0x000000bf0000780c */ /* 0x000fda0003f04270 */
[----:B------:R-:W-:Y:S05]  /*b2e0*/  @P0 BRA `(.L_x_9353) ;  /* 0x0000004000ac0947 */ /* 0x000fea0003800000 */
[----:B------:R-:W0:Y:S01]  /*b2f0*/  S2R R0, SR_CTAID.X ;  /* 0x0000000000007919 */ /* 0x000e220000002500 */
[----:B------:R-:W1:Y:S01]  /*b300*/  LDC R6, c[0x0][0xbe8] ;  /* 0x0002fa00ff067b82 */ /* 0x000e620000000800 */
[----:B------:R-:W-:Y:S02]  /*b310*/  ULDC UR4, c[0x0][0xa88] ;  /* 0x0002a20000047ab9 */ /* 0x000fe40000000800 */
[----:B-1----:R-:W-:Y:S02]  /*b320*/  IMAD R3, R6, UR4, RZ ;  /* 0x0000000406037c24 */ /* 0x002fe4000f8e02ff */
[----:B0-----:R-:W-:-:S04]  /*b330*/  IMAD R0, R0, 0xc0, R2 ;  /* 0x000000c000007824 */ /* 0x001fc800078e0202 */
        /* <DEDUP_REMOVED lines=29> */
[--C-:B------:R-:W-:Y:S01]  /*b510*/  SHF.R.S32.HI R9, RZ, 0x1f, R5.reuse ;  /* 0x0000001fff097819 */ /* 0x100fe20000011405 */
[----:B------:R-:W-:Y:S01]  /*b520*/  IMAD.MOV R7, RZ, RZ, -R5 ;  /* 0x000000ffff077224 */ /* 0x000fe200078e0a05 */
[----:B------:R-:W-:Y:S01]  /*b530*/  IADD3 R2, P0, R5, R2, RZ ;  /* 0x0000000205027210 */ /* 0x000fe20007f1e0ff */
[----:B------:R-:W-:Y:S02]  /*b540*/  IMAD R4, R4, UR4, RZ ;  /* 0x0000000404047c24 */ /* 0x000fe4000f8e02ff */
        /* <DEDUP_REMOVED lines=9> */
[----:B------:R-:W-:Y:S02]  /*b5e0*/  LEA R4, P0, R2, UR4, 0x2 ;  /* 0x0000000402047c11 */ /* 0x000fe4000f8010ff */
[----:B------:R-:W-:-:S04]  /*b5f0*/  IADD3 R3, R3, R5, RZ ;  /* 0x0000000503037210 */ /* 0x000fc80007ffe0ff */
[----:B------:R-:W-:Y:S01]  /*b600*/  LEA.HI.X R5, R2, UR5, R3, 0x2, P0 ;  /* 0x0000000502057c11 */ /* 0x000fe200080f1403 */
[----:B------:R-:W-:-:S05]  /*b610*/  IMAD.MOV.U32 R3, RZ, RZ, -0x800000 ;  /* 0xff800000ff037424 */ /* 0x000fca00078e00ff */
[----:B------:R0:W-:Y:S01]  /*b620*/  STG.E desc[UR38][R4.64], R3 ;  /* 0x0000000304007986 */ /* 0x0001e2000c101926 */
[----:B------:R-:W-:Y:S05]  /*b630*/  BRA `(.L_x_9353) ;  /* 0x0000003c00d87947 */ /* 0x000fea0003800000 */
.L_x_9351:
[----:B------:R-:W-:-:S08]  /*b640*/  NOP ;  /* 0x0000000000007918 */ /* 0x000fd00000000000 */
[----:B------:R-:W0:-:S00]  /*b650*/  USETMAXREG.DEALLOC.CTAPOOL 0x20 ;  /* 0x00000020000079c8 */ /* 0x000e0000080e0500 */
        /* <DEDUP_REMOVED lines=16> */
.L_x_9379:
[----:B------:R-:W-:Y:S01]  /*b760*/  ULDC UR7, c[0x0][0xc50] ;  /* 0x0003140000077ab9 */ /* 0x000fe20000000800 */
[----:B------:R-:W-:Y:S01]  /*b770*/  UMOV UR36, UR6 ;  /* 0x0000000600247c82 */ /* 0x000fe20008000000 */
[----:B------:R-:W-:-:S11]  /*b780*/  UISETP.NE.AND UP0, UPT, UR7, 0x1, UPT ;  /* 0x000000010700788c */ /* 0x000fd6000bf05270 */
[----:B------:R-:W-:Y:S01]  /*b790*/  @UP0 ULDC UR4, c[0x0][0xc54] ;  /* 0x0003150000040ab9 */ /* 0x000fe20000000800 */
[----:B------:R-:W-:Y:S01]  /*b7a0*/  @UP0 ULDC UR8, c[0x0][0xc58] ;  /* 0x0003160000080ab9 */ /* 0x000fe20000000800 */
[----:B------:R-:W-:-:S04]  /*b7b0*/  UIMAD.WIDE.U32 UR4, UR6, UR4, URZ ;  /* 0x00000004060472a5 */ /* 0x000fc8000f8e003f */
[----:B------:R-:W-:-:S12]  /*b7c0*/  @UP0 USHF.R.U32.HI UR36, URZ, UR8, UR5 ;  /* 0x000000083f240299 */ /* 0x000fd80008011605 */
.L_x_9380:
[----:B------:R-:W-:Y:S01]  /*b7d0*/  ISETP.GE.AND P0, PT, R17, RZ, PT ;  /* 0x000000ff1100720c */ /* 0x000fe20003f06270 */
[----:B------:R-:W-:Y:S01]  /*b7e0*/  UIADD3 UR4, -UR36, URZ, URZ ;  /* 0x0000003f24047290 */ /* 0x000fe2000fffe13f */
[----:B------:R-:W-:Y:S02]  /*b7f0*/  IMAD.MOV.U32 R6, RZ, RZ, 0x1 ;  /* 0x00000001ff067424 */ /* 0x000fe400078e00ff */
[----:B------:R-:W-:Y:S01]  /*b800*/  IMAD.MOV.U32 R0, RZ, RZ, RZ ;  /* 0x000000ffff007224 */ /* 0x000fe200078e00ff */
[----:B------:R-:W-:Y:S01]  /*b810*/  UIMAD UR6, UR7, UR4, UR6 ;  /* 0x00000004070672a4 */ /* 0x000fe2000f8e0206 */
[----:B------:R-:W-:-:S07]  /*b820*/  IMAD.MOV.U32 R2, RZ, RZ, 0x1 ;  /* 0x00000001ff027424 */ /* 0x000fce00078e00ff */
[----:B------:R-:W-:Y:S05]  /*b830*/  @!P0 BRA `(.L_x_9381) ;  /* 0x00000038009c8947 */ /* 0x000fea0003800000 */
[----:B------:R-:W-:Y:S01]  /*b840*/  ULDC.64 UR4, c[0x0][0x418] ;  /* 0x0001060000047ab9 */ /* 0x000fe20000000a00 */
[----:B------:R-:W-:Y:S01]  /*b850*/  ULOP3.LUT UR42, UR6, 0xffff, URZ, 0xc0, !UPT ;  /* 0x0000ffff062a7892 */ /* 0x000fe2000f8ec03f */
[----:B------:R-:W-:Y:S01]  /*b860*/  IMAD.MOV.U32 R25, RZ, RZ, RZ ;  /* 0x000000ffff197224 */ /* 0x000fe200078e00ff */
[----:B------:R-:W-:-:S03]  /*b870*/  UISETP.NE.U32.AND UP0, UPT, UR4, URZ, UPT ;  /* 0x0000003f0400728c */ /* 0x000fc6000bf05070 */
        /* <DEDUP_REMOVED lines=12> */
[----:B------:R-:W-:-:S04]  /*b940*/  USHF.R.U32.HI UR4, URZ, 0x10, UR6 ;  /* 0x000000103f047899 */ /* 0x000fc80008011606 */
[----:B------:R-:W-:-:S11]  /*b950*/  UISETP.NE.AND UP0, UPT, UR4, URZ, UPT ;  /* 0x0000003f0400728c */ /* 0x000fd6000bf05270 */
[----:B------:R-:W-:Y:S02]  /*b960*/  @!UP0 ULDC UR4, c[0x0][0x9f0] ;  /* 0x00027c0000048ab9 */ /* 0x000fe40000000800 */
[----:B------:R-:W-:Y:S01]  /*b970*/  IMAD.U32 R4, RZ, RZ, UR4 ;  /* 0x00000004ff047e24 */ /* 0x000fe2000f8e00ff */
[----:B------:R-:W-:-:S04]  /*b980*/  UIADD3 UR5, UR41, -0x1, UR4 ;  /* 0xffffffff29057890 */ /* 0x000fc8000fffe004 */
[-C--:B------:R-:W-:Y:S02]  /*b990*/  IABS R5, R4.reuse ;  /* 0x0000000400057213 */ /* 0x080fe40000000000 */
[----:B------:R-:W-:Y:S01]  /*b9a0*/  IMAD.U32 R8, RZ, RZ, UR5 ;  /* 0x00000005ff087e24 */ /* 0x000fe2000f8e00ff */
[----:B------:R-:W-:Y:S01]  /*b9b0*/  IABS R4, R4 ;  /* 0x0000000400047213 */ /* 0x000fe20000000000 */
[----:B------:R-:W0:Y:S01]  /*b9c0*/  I2F.RP R0, R5 ;  /* 0x0000000500007306 */ /* 0x000e220000209400 */
[----:B------:R-:W-:-:S03]  /*b9d0*/  ULOP3.LUT UR5, UR5, UR4, URZ, 0x3c, !UPT ;  /* 0x0000000405057292 */ /* 0x000fc6000f8e3c3f */
[----:B------:R-:W-:-:S03]  /*b9e0*/  IMAD.MOV R4, RZ, RZ, -R4 ;  /* 0x000000ffff047224 */ /* 0x000fc600078e0a04 */
[----:B------:R-:W-:Y:S01]  /*b9f0*/  ISETP.LE.AND P2, PT, RZ, UR5, PT ;  /* 0x00000005ff007c0c */ /* 0x000fe2000bf43270 */
[----:B0-----:R-:W0:Y:S02]  /*ba00*/  MUFU.RCP R0, R0 ;  /* 0x0000000000007308 */ /* 0x001e240000001000 */
[----:B0-----:R-:W-:Y:S02]  /*ba10*/  IADD3 R2, R0, 0xffffffe, RZ ;  /* 0x0ffffffe00027810 */ /* 0x001fe40007ffe0ff */
[----:B------:R-:W-:-:S04]  /*ba20*/  IABS R0, R8 ;  /* 0x0000000800007213 */ /* 0x000fc80000000000 */
[----:B------:R0:W1:Y:S02]  /*ba30*/  F2I.FTZ.U32.TRUNC.NTZ R3, R2 ;  /* 0x0000000200037305 */ /* 0x000064000021f000 */
        /* <DEDUP_REMOVED lines=8> */
[----:B------:R-:W-:Y:S01]  /*bac0*/  @!P1 IMAD.IADD R0, R0, 0x1, -R5 ;  /* 0x0000000100009824 */ /* 0x000fe200078e0a05 */
[----:B------:R-:W-:Y:S02]  /*bad0*/  @!P1 IADD3 R3, R3, 0x1, RZ ;  /* 0x0000000103039810 */ /* 0x000fe40007ffe0ff */
[----:B------:R-:W-:Y:S02]  /*bae0*/  ISETP.NE.AND P1, PT, RZ, UR4, PT ;  /* 0x00000004ff007c0c */ /* 0x000fe4000bf25270 */
[----:B------:R-:W-:-:S13]  /*baf0*/  ISETP.GE.U32.AND P0, PT, R0, R5, PT ;  /* 0x000000050000720c */ /* 0x000fda0003f06070 */
[----:B------:R-:W-:-:S04]  /*bb00*/  @P0 VIADD R3, R3, 0x1 ;  /* 0x0000000103030836 */ /* 0x000fc80000000000 */
[----:B------:R-:W-:Y:S01]  /*bb10*/  @!P2 IMAD.MOV R3, RZ, RZ, -R3 ;  /* 0x000000ffff03a224 */ /* 0x000fe200078e0a03 */
[----:B------:R-:W-:-:S05]  /*bb20*/  @!P1 LOP3.LUT R3, RZ, UR4, RZ, 0x33, !PT ;  /* 0x00000004ff039c12 */ /* 0x000fca000f8e33ff */
[----:B------:R-:W-:-:S07]  /*bb30*/  IMAD.MOV.U32 R25, RZ, RZ, R3 ;  /* 0x000000ffff197224 */ /* 0x000fce00078e0003 */
.L_x_9382:
[----:B------:R-:W-:Y:S02]  /*bb40*/  IMAD R24, R25, UR42, RZ ;  /* 0x0000002a19187c24 */ /* 0x000fe4000f8e02ff */
[----:B------:R-:W-:Y:S02]  /*bb50*/  IMAD.MOV.U32 R0, RZ, RZ, RZ ;  /* 0x000000ffff007224 */ /* 0x000fe400078e00ff */
[----:B------:R-:W-:Y:S01]  /*bb60*/  IMAD.MOV.U32 R2, RZ, RZ, 0x1 ;  /* 0x00000001ff027424 */ /* 0x000fe200078e00ff */
[----:B------:R-:W-:-:S04]  /*bb70*/  VIADDMNMX R26, R24, R25, UR41, PT ;  /* 0x00000029181a7e46 */ /* 0x000fc8000b800119 */
[----:B------:R-:W-:-:S13]  /*bb80*/  ISETP.GT.AND P0, PT, R26, R24, PT ;  /* 0x000000181a00720c */ /* 0x000fda0003f04270 */
[----:B------:R-:W-:Y:S05]  /*bb90*/  @!P0 BRA `(.L_x_9381) ;  /* 0x0000003400c48947 */ /* 0x000fea0003800000 */
        /* <DEDUP_REMOVED lines=10> */
[----:B------:R-:W-:Y:S01]  /*bc40*/  IMAD.U32 R4, RZ, RZ, UR4 ;  /* 0x00000004ff047e24 */ /* 0x000fe2000f8e00ff */
[----:B------:R-:W-:Y:S01]  /*bc50*/  MOV R5, UR5 ;  /* 0x0000000500057c02 */ /* 0x000fe20008000f00 */
[----:B------:R-:W-:Y:S01]  /*bc60*/  ULDC.64 UR4, c[0x4][0x50] ;  /* 0x0100140000047ab9 */ /* 0x000fe20000000a00 */
        /* <DEDUP_REMOVED lines=10> */
.L_x_9383:
        /* <DEDUP_REMOVED lines=20> */
.L_x_9385:
[----:B------:R0:W1:Y:S01]  /*be50*/  LDC.64 R2, c[0x4][R16] ;  /* 0x0100000010027b82 */ /* 0x0000620000000a00 */
[----:B------:R-:W-:Y:S01]  /*be60*/  ULDC.64 UR4, c[0x4][0x1b8] ;  /* 0x01006e0000047ab9 */ /* 0x000fe20000000a00 */
[----:B------:R-:W-:Y:S01]  /*be70*/  ULDC.64 UR6, c[0x4][0x1c0] ;  /* 0x0100700000067ab9 */ /* 0x000fe20000000a00 */
[----:B------:R-:W-:Y:S02]  /*be80*/  IMAD.U32 R4, RZ, RZ, UR4 ;  /* 0x00000004ff047e24 */ /* 0x000fe4000f8e00ff */
        /* <DEDUP_REMOVED lines=11> */
.L_x_9384:
[----:B------:R-:W0:Y:S01]  /*bf40*/  LDC.64 R2, c[0x0][0x9f8] ;  /* 0x00027e00ff027b82 */ /* 0x000e220000000a00 */
[----:B------:R-:W-:-:S07]  /*bf50*/  IMAD.MOV.U32 R18, RZ, RZ, R17 ;  /* 0x000000ffff127224 */ /* 0x000fce00078e0011 */
        /* <DEDUP_REMOVED lines=8> */
[----:B------:R-:W-:Y:S02]  /*bfe0*/  IADD3 R17, R26, -0x1, RZ ;  /* 0xffffffff1a117810 */ /* 0x000fe40007ffe0ff */
[----:B------:R-:W-:-:S04]  /*bff0*/  ISETP.NE.AND.EX P1, PT, R5, RZ, PT, P0 ;  /* 0x000000ff0500720c */ /* 0x000fc80003f25300 */
[----:B------:R-:W-:Y:S02]  /*c000*/  P2R R23, PR, RZ, 0x2 ;  /* 0x00000002ff177803 */ /* 0x000fe40000000000 */
[----:B--2---:R-:W-:Y:S02]  /*c010*/  SHF.R.S32.HI R19, RZ, 0x1f, R18 ;  /* 0x0000001fff137819 */ /* 0x004fe40000011412 */
[----:B------:R-:W-:Y:S01]  /*c020*/  SEL R16, R18, RZ, !P1 ;  /* 0x000000ff12107207 */ /* 0x000fe20004800000 */
[----:B------:R-:W-:Y:S06]  /*c030*/  BRA.DIV UR4, `(.L_x_9386) ;  /* 0x0000003604d07947 */ /* 0x000fec000b800000 */
[----:B------:R0:W1:Y:S02]  /*c040*/  SHFL.IDX PT, R14, R22, RZ, 0x1f ;  /* 0x00001fff160e7589 */ /* 0x00006400000e0000 */
.L_x_9470:
[----:B-1----:R-:W-:Y:S02]  /*c050*/  ISETP.NE.AND P0, PT, R14, RZ, PT ;  /* 0x000000ff0e00720c */ /* 0x002fe40003f05270 */
[----:B------:R-:W-:-:S04]  /*c060*/  PLOP3.LUT P2, PT, PT, PT, PT, 0x8, 0x0 ;  /* 0x000000000000781c */ /* 0x000fc80003f4e170 */
[----:B0-----:R-:W-:-:S07]  /*c070*/  P2R R22, PR, RZ, 0x4 ;  /* 0x00000004ff167803 */ /* 0x001fce0000000000 */
[----:B------:R-:W-:Y:S05]  /*c080*/  @P0 BRA `(.L_x_9387) ;  /* 0x0000000400040947 */ /* 0x000fea0003800000 */
[----:B------:R-:W-:-:S03]  /*c090*/  UMOV UR4, 0xffffffff ;  /* 0xffffffff00047882 */ /* 0x000fc60000000000 */
[----:B------:R-:W-:Y:S05]  /*c0a0*/  BRA.DIV UR4, `(.L_x_9388) ;  /* 0x0000003604d47947 */ /* 0x000fea000b800000 */
[----:B------:R-:W-:-:S13]  /*c0b0*/  ELECT P6, URZ, PT ;  /* 0x00000000003f782f */ /* 0x000fda00038c0000 */
.L_x_9473:
[----:B------:R-:W-:Y:S05]  /*c0c0*/  @!P6 BRA `(.L_x_9387) ;  /* 0x0000000000f4e947 */ /* 0x000fea0003800000 */
[----:B------:R-:W-:Y:S02]  /*c0d0*/  IMAD.MOV.U32 R0, RZ, RZ, 0x1 ;  /* 0x00000001ff007424 */ /* 0x000fe400078e00ff */
[----:B------:R-:W-:-:S03]  /*c0e0*/  IMAD.MOV.U32 R16, RZ, RZ, R18 ;  /* 0x000000ffff107224 */ /* 0x000fc600078e0012 */
[----:B------:R-:W-:Y:S01]  /*c0f0*/  SHF.L.U32 R0, R0, 0x1f, RZ ;  /* 0x0000001f00007819 */ /* 0x000fe200000006ff */
[----:B------:R-:W-:Y:S06]  /*c100*/  @!P1 BRA `(.L_x_9389) ;  /* 0x0000000000489947 */ /* 0x000fec0003800000 */
[----:B------:R-:W0:Y:S01]  /*c110*/  LDC R6, c[0x0][0x43c] ;  /* 0x00010f00ff067b82 */ /* 0x000e220000000800 */
[----:B------:R-:W-:Y:S01]  /*c120*/  IMAD.MOV.U32 R7, RZ, RZ, R17 ;  /* 0x000000ffff077224 */ /* 0x000fe200078e0011 */
        /* <DEDUP_REMOVED lines=16> */
.L_x_9389:
[----:B------:R-:W1:Y:S01]  /*c230*/  SYNCS.PHASECHK.TRANS64.TRYWAIT P0, [UR40+0x31c40], R0 ;  /* 0x031c4000ff0075a7 */ /* 0x000e620008000168 */
[----:B------:R-:W-:Y:S01]  /*c240*/  ISETP.NE.AND P1, PT, R28, RZ, PT ;  /* 0x000000ff1c00720c */ /* 0x000fe20003f25270 */
[----:B-1----:R-:W-:-:S12]  /*c250*/  @!P0 BRA `(.L_x_9390) ;  /* 0x0000003400888947 */ /* 0x002fd80003800000 */
.L_x_9474:
[----:B------:R-:W-:Y:S05]  /*c260*/  @P1 BRA `(.L_x_9391) ;  /* 0x0000000000181947 */ /* 0x000fea0003800000 */
[----:B------:R-:W2:Y:S01]  /*c270*/  S2R R2, SR_TID.X ;  /* 0x0000000000027919 */ /* 0x000ea20000002100 */
[----:B-1----:R-:W-:-:S04]  /*c280*/  IMAD.MOV.U32 R0, RZ, RZ, 0x6c00 ;  /* 0x00006c00ff007424 */ /* 0x002fc800078e00ff */
[----:B------:R3:W-:Y:S01]  /*c290*/  SYNCS.ARRIVE.TRANS64 RZ, [UR40+0x31c30], R0 ;  /* 0x031c3000ffff79a7 */ /* 0x0007e20008000028 */
[----:B--2---:R-:W-:-:S13]  /*c2a0*/  LOP3.LUT P0, RZ, R2, 0x1f, RZ, 0xc0, !PT ;  /* 0x0000001f02ff7812 */ /* 0x004fda000780c0ff */
[----:B---3--:R-:W-:Y:S05]  /*c2b0*/  @!P0 BRA `(.L_x_9391) ;  /* 0x0000000000048947 */ /* 0x008fea0003800000 */
[----:B------:R-:W-:Y:S01]  /*c2c0*/  BPT.TRAP 0x1 ;  /* 0x000000040000795c */ /* 0x000fe20000300000 */
.L_x_9391:
[----:B------:R-:W-:Y:S01]  /*c2d0*/  R2UR UR11, R17 ;  /* 0x00000000110b72ca */ /* 0x000fe200000e0000 */
[----:B------:R-:W-:Y:S01]  /*c2e0*/  ULDC.64 UR4, c[0x0][0x198] ;  /* 0x0000660000047ab9 */ /* 0x000fe20000000a00 */
[----:B-----5:R-:W-:Y:S01]  /*c2f0*/  R2UR UR13, R16 ;  /* 0x00000000100d72ca */ /* 0x020fe200000e0000 */
[----:B------:R-:W-:Y:S01]  /*c300*/  UIADD3 UR4, UP0, UR4, 0x370, URZ ;  /* 0x0000037004047890 */ /* 0x000fe2000ff1e03f */
[----:B------:R-:W-:Y:S01]  /*c310*/  PLOP3.LUT P0, PT, PT, PT, PT, 0x80, 0x0 ;  /* 0x000000000000781c */ /* 0x000fe20003f0f070 */
[----:B------:R-:W-:Y:S02]  /*c320*/  UIADD3 UR8, UR40, 0x16a00, URZ ;  /* 0x00016a0028087890 */ /* 0x000fe4000fffe03f */
[----:B------:R-:W-:Y:S01]  /*c330*/  UIADD3 UR9, UR40, 0x31c30, URZ ;  /* 0x00031c3028097890 */ /* 0x000fe2000fffe03f */
[----:B------:R-:W-:Y:S01]  /*c340*/  P2R R22, PR, RZ, 0x1 ;  /* 0x00000001ff167803 */ /* 0x000fe20000000000 */
        /* <DEDUP_REMOVED lines=16> */
[----:B------:R2:W-:Y:S01]  /*c450*/  UTMALDG.4D [UR8], [UR4], desc[UR6] ;  /* 0x00000608040075b4 */ /* 0x0005e20008019000 */
[----:B------:R-:W-:Y:S01]  /*c460*/  UMOV UR35, UR11 ;  /* 0x0000000b00237c82 */ /* 0x000fe20008000000 */
[----:B------:R2:W-:Y:S01]  /*c470*/  UTMALDG.4D [UR16], [UR4], desc[UR6] ;  /* 0x00000610040075b4 */ /* 0x0005e20008019000 */
[----:B------:R2:W-:Y:S02]  /*c480*/  UTMALDG.4D [UR32], [UR4], desc[UR6] ;  /* 0x00000620040075b4 */ /* 0x0005e40008019000 */
[----:B--2---:R-:W-:Y:S01]  /*c490*/  NOP ;  /* 0x0000000000007918 */ /* 0x004fe20000000000 */
.L_x_9387:
[----:B------:R-:W-:Y:S05]  /*c4a0*/  WARPSYNC.ALL ;  /* 0x0000000000007948 */ /* 0x000fea0003800000 */
[----:B-1----:R-:W1:Y:S01]  /*c4b0*/  S2R R0, SR_CTAID.Z ;  /* 0x0000000000007919 */ /* 0x002e620000002700 */
[----:B------:R-:W-:Y:S02]  /*c4c0*/  UIADD3 UR5, UR40, 0xda00, URZ ;  /* 0x0000da0028057890 */ /* 0x000fe4000fffe03f */
[----:B------:R-:W-:Y:S01]  /*c4d0*/  USHF.R.S32.HI UR4, URZ, 0x1f, UR36 ;  /* 0x0000001f3f047899 */ /* 0x000fe20008011424 */
[----:B------:R-:W-:Y:S01]  /*c4e0*/  BAR.SYNC.DEFER_BLOCKING 0x8, 0x200 ;  /* 0x0208000000007b1d */ /* 0x000fe20000010000 */
[----:B------:R-:W-:-:S05]  /*c4f0*/  ULOP3.LUT UP0, URZ, UR5, 0x1bf, URZ, 0xc0, !UPT ;  /* 0x000001bf053f7892 */ /* 0x000fca000f80c03f */
[----:B------:R-:W-:Y:S01]  /*c500*/  ULDC.64 UR6, c[0x0][0x2d8] ;  /* 0x0000b60000067ab9 */ /* 0x000fe20000000a00 */
[----:B------:R-:W-:Y:S01]  /*c510*/  PLOP3.LUT P0, PT, PT, PT, UP0, 0x80, 0x0 ;  /* 0x000000000000781c */ /* 0x000fe20003f0f008 */
[----:B------:R-:W-:Y:S02]  /*c520*/  UIMAD UR4, UR4, UR6, URZ ;  /* 0x00000006040472a4 */ /* 0x000fe4000f8e023f */
[----:B------:R-:W-:Y:S02]  /*c530*/  UIMAD.WIDE.U32 UR44, UR36, UR6, URZ ;  /* 0x00000006242c72a5 */ /* 0x000fe4000f8e003f */
[----:B------:R-:W-:-:S04]  /*c540*/  UIMAD UR4, UR36, UR7, UR4 ;  /* 0x00000007240472a4 */ /* 0x000fc8000f8e0204 */
[----:B------:R-:W-:Y:S01]  /*c550*/  UIADD3 UR43, UR45, UR4, URZ ;  /* 0x000000042d2b7290 */ /* 0x000fe2000fffe03f */
[----:B-1----:R-:W-:-:S03]  /*c560*/  SHF.R.S32.HI R29, RZ, 0x1f, R0 ;  /* 0x0000001fff1d7819 */ /* 0x002fc60000011400 */
[----:B------:R-:W-:Y:S08]  /*c570*/  @!P0 BRA `(.L_x_9392) ;  /* 0x0000000000408947 */ /* 0x000ff00003800000 */
[----:B------:R-:W-:Y:S01]  /*c580*/  MOV R2, 0x0 ;  /* 0x0000000000027802 */ /* 0x000fe20000000f00 */
[----:B------:R-:W-:Y:S01]  /*c590*/  ULDC.64 UR6, c[0x4][0x1b8] ;  /* 0x01006e0000067ab9 */ /* 0x000fe20000000a00 */
[----:B------:R-:W-:Y:S01]  /*c5a0*/  ULDC.64 UR8, c[0x4][0x1c0] ;  /* 0x0100700000087ab9 */ /* 0x000fe20000000a00 */
[----:B------:R-:W-:Y:S01]  /*c5b0*/  ULDC.64 UR4, c[0x4][0x68] ;  /* 0x01001a0000047ab9 */ /* 0x000fe20000000a00 */
[----:B0-----:R-:W-:Y:S01]  /*c5c0*/  IMAD.U32 R4, RZ, RZ, UR6 ;  /* 0x00000006ff047e24 */ /* 0x001fe2000f8e00ff */
        /* <DEDUP_REMOVED lines=11> */
.L_x_9392:
[----:B------:R-:W1:Y:S01]  /*c680*/  LDC R14, c[0x0][0x448] ;  /* 0x00011200ff0e7b82 */ /* 0x000e620000000800 */
[----:B------:R-:W2:Y:S01]  /*c690*/  S2R R20, SR_TID.X ;  /* 0x0000000000147919 */ /* 0x000ea20000002100 */
[----:B------:R-:W-:Y:S01]  /*c6a0*/  SHF.R.U32.HI R11, RZ, 0x2, R28 ;  /* 0x00000002ff0b7819 */ /* 0x000fe2000001161c */
[----:B------:R-:W-:Y:S01]  /*c6b0*/  UMOV UR4, UR44 ;  /* 0x0000002c00047c82 */ /* 0x000fe20008000000 */
[----:B------:R-:W-:Y:S01]  /*c6c0*/  UMOV UR5, UR43 ;  /* 0x0000002b00057c82 */ /* 0x000fe20008000000 */
[----:B------:R-:W3:Y:S01]  /*c6d0*/  S2R R12, SR_CTAID.X ;  /* 0x00000000000c7919 */ /* 0x000ee20000002500 */
[----:B------:R-:W-:Y:S01]  /*c6e0*/  ULDC.64 UR6, c[0x0][0x2c8] ;  /* 0x0000b20000067ab9 */ /* 0x000fe20000000a00 */
[----:B------:R-:W-:Y:S01]  /*c6f0*/  ULDC.64 UR8, c[0x0][0x280] ;  /* 0x0000a00000087ab9 */ /* 0x000fe20000000a00 */
[----:B------:R-:W4:Y:S01]  /*c700*/  LDC.64 R2, c[0x0][0x2e0] ;  /* 0x0000b800ff027b82 */ /* 0x000f220000000a00 */
[----:B------:R-:W5:Y:S01]  /*c710*/  S2R R21, SR_CTAID.Z ;  /* 0x0000000000157919 */ /* 0x000f620000002700 */
[----:B-1----:R-:W-:Y:S01]  /*c720*/  ISETP.NE.AND P0, PT, R14, 0x1, PT ;  /* 0x000000010e00780c */ /* 0x002fe20003f05270 */
[----:B--2---:R-:W-:-:S12]  /*c730*/  IMAD.SHL.U32 R0, R20, 0x20, RZ ;  /* 0x0000002014007824 */ /* 0x004fd800078e00ff */
[----:B0-----:R-:W0:Y:S01]  /*c740*/  @P0 LDC R5, c[0x0][0x44c] ;  /* 0x00011300ff050b82 */ /* 0x001e220000000800 */
[----:B------:R-:W-:-:S05]  /*c750*/  LOP3.LUT R0, R11, 0x60, R0, 0xf8, !PT ;  /* 0x000000600b007812 */ /* 0x000fca00078ef800 */
[----:B---3--:R-:W-:Y:S02]  /*c760*/  IMAD R0, R12, 0xc0, R0 ;  /* 0x000000c00c007824 */ /* 0x008fe400078e0200 */
[----:B------:R-:W1:Y:S02]  /*c770*/  @P0 LDC R7, c[0x0][0x450] ;  /* 0x00011400ff070b82 */ /* 0x000e640000000800 */
[----:B------:R-:W-:-:S06]  /*c780*/  VIADD R9, R0, 0x80 ;  /* 0x0000008000097836 */ /* 0x000fcc0000000000 */
[----:B------:R-:W2:Y:S08]  /*c790*/  @P0 LDC R8, c[0x0][0x44c] ;  /* 0x00011300ff080b82 */ /* 0x000eb00000000800 */
[----:B------:R-:W3:Y:S01]  /*c7a0*/  @P0 LDC R4, c[0x0][0x450] ;  /* 0x00011400ff040b82 */ /* 0x000ee20000000800 */
[----:B0-----:R-:W-:Y:S01]  /*c7b0*/  @P0 IMAD.HI.U32 R6, R0, R5, RZ ;  /* 0x0000000500060227 */ /* 0x001fe200078e00ff */
[----:B------:R-:W-:-:S04]  /*c7c0*/  MOV R5, R0 ;  /* 0x0000000000057202 */ /* 0x000fc80000000f00 */
[----:B-1----:R-:W-:Y:S02]  /*c7d0*/  @P0 SHF.R.U32.HI R5, RZ, R7, R6 ;  /* 0x00000007ff050219 */ /* 0x002fe40000011606 */
[----:B------:R-:W-:-:S03]  /*c7e0*/  SHF.R.U32.HI R6, RZ, 0x3, R20 ;  /* 0x00000003ff067819 */ /* 0x000fc60000011614 */
[----:B------:R-:W-:Y:S01]  /*c7f0*/  IMAD.MOV R13, RZ, RZ, -R5 ;  /* 0x000000ffff0d7224 */ /* 0x000fe200078e0a05 */
[----:B------:R-:W-:Y:S01]  /*c800*/  LOP3.LUT R6, R6, 0x3, RZ, 0xc0, !PT ;  /* 0x0000000306067812 */ /* 0x000fe200078ec0ff */
[----:B--2---:R-:W-:-:S04]  /*c810*/  @P0 IMAD.HI.U32 R7, R9, R8, RZ ;  /* 0x0000000809070227 */ /* 0x004fc800078e00ff */
[----:B------:R-:W-:Y:S02]  /*c820*/  IMAD.MOV.U32 R8, RZ, RZ, R9 ;  /* 0x000000ffff087224 */ /* 0x000fe400078e0009 */
[----:B------:R-:W-:Y:S01]  /*c830*/  IMAD R13, R14, R13, R0 ;  /* 0x0000000d0e0d7224 */ /* 0x000fe200078e0200 */
[----:B---3--:R-:W-:Y:S01]  /*c840*/  @P0 SHF.R.U32.HI R8, RZ, R4, R7 ;  /* 0x00000004ff080219 */ /* 0x008fe20000011607 */
[----:B----4-:R-:W-:-:S03]  /*c850*/  IMAD R4, R29, R2, RZ ;  /* 0x000000021d047224 */ /* 0x010fc600078e02ff */
[----:B------:R-:W-:Y:S01]  /*c860*/  SHF.R.S32.HI R0, RZ, 0x1f, R13 ;  /* 0x0000001fff007819 */ /* 0x000fe2000001140d */
[C---:B-----5:R-:W-:Y:S01]  /*c870*/  IMAD R7, R21.reuse, R3, R4 ;  /* 0x0000000315077224 */ /* 0x060fe200078e0204 */
[----:B------:R-:W-:Y:S01]  /*c880*/  SHF.R.S32.HI R4, RZ, 0x1f, R5 ;  /* 0x0000001fff047819 */ /* 0x000fe20000011405 */
[----:B------:R-:W-:Y:S01]  /*c890*/  IMAD.WIDE.U32 R2, R21, R2, UR4 ;  /* 0x0000000415027e25 */ /* 0x000fe2000f8e0002 */
[----:B------:R-:W-:-:S03]  /*c8a0*/  ULDC.64 UR4, c[0x0][0x2d0] ;  /* 0x0000b40000047ab9 */ /* 0x000fc60000000a00 */
[----:B------:R-:W-:Y:S02]  /*c8b0*/  IMAD R4, R4, UR4, RZ ;  /* 0x0000000404047c24 */ /* 0x000fe4000f8e02ff */
[----:B------:R-:W-:Y:S02]  /*c8c0*/  IMAD.IADD R3, R3, 0x1, R7 ;  /* 0x0000000103037824 */ /* 0x000fe400078e0207 */
[C---:B------:R-:W-:Y:S02]  /*c8d0*/  IMAD R7, R5.reuse, UR5, R4 ;  /* 0x0000000505077c24 */ /* 0x040fe4000f8e0204 */
[----:B------:R-:W-:-:S04]  /*c8e0*/  IMAD.WIDE.U32 R4, R5, UR4, R2 ;  /* 0x0000000405047c25 */ /* 0x000fc8000f8e0002 */
[----:B------:R-:W-:Y:S02]  /*c8f0*/  IMAD R0, R0, UR6, RZ ;  /* 0x0000000600007c24 */ /* 0x000fe4000f8e02ff */
[----:B------:R-:W-:Y:S02]  /*c900*/  IMAD.IADD R5, R5, 0x1, R7 ;  /* 0x0000000105057824 */ /* 0x000fe400078e0207 */
[C---:B------:R-:W-:Y:S01]  /*c910*/  IMAD R7, R13.reuse, UR7, R0 ;  /* 0x000000070d077c24 */ /* 0x040fe2000f8e0200 */
[----:B------:R-:W-:Y:S01]  /*c920*/  SHF.L.U32 R0, R20, 0x3, RZ ;  /* 0x0000000314007819 */ /* 0x000fe200000006ff */
[----:B------:R-:W-:-:S03]  /*c930*/  IMAD.WIDE.U32 R4, R13, UR6, R4 ;  /* 0x000000060d047c25 */ /* 0x000fc6000f8e0004 */
[----:B------:R-:W-:Y:S01]  /*c940*/  LOP3.LUT R21, R0, 0x18, RZ, 0xc0, !PT ;  /* 0x0000001800157812 */ /* 0x000fe200078ec0ff */
[----:B------:R-:W-:Y:S01]  /*c950*/  IMAD.SHL.U32 R13, R28, 0x8, RZ ;  /* 0x000000081c0d7824 */ /* 0x000fe200078e00ff */
[----:B------:R-:W-:Y:S01]  /*c960*/  LOP3.LUT R0, R0, 0x20, RZ, 0xc0, !PT ;  /* 0x0000002000007812 */ /* 0x000fe200078ec0ff */
[----:B------:R-:W-:Y:S02]  /*c970*/  IMAD.IADD R7, R5, 0x1, R7 ;  /* 0x0000000105077824 */ /* 0x000fe400078e0207 */
[----:B------:R-:W-:Y:S01]  /*c980*/  IMAD.MOV R10, RZ, RZ, -R8 ;  /* 0x000000ffff0a7224 */ /* 0x000fe200078e0a08 */
[----:B------:R-:W-:Y:S01]  /*c990*/  LOP3.LUT R0, R0, 0x300, R13, 0xf8, !PT ;  /* 0x0000030000007812 */ /* 0x000fe200078ef80d */
[C---:B------:R-:W-:Y:S02]  /*c9a0*/  IMAD R13, R6.reuse, 0x40, R21 ;  /* 0x00000040060d7824 */ /* 0x040fe400078e0215 */
[----:B------:R-:W-:Y:S02]  /*c9b0*/  IMAD.SHL.U32 R6, R6, 0x8, RZ ;  /* 0x0000000806067824 */ /* 0x000fe400078e00ff */
[----:B------:R-:W-:-:S02]  /*c9c0*/  IMAD R5, R14, R10, R9 ;  /* 0x0000000a0e057224 */ /* 0x000fc400078e0209 */
[----:B------:R-:W-:Y:S01]  /*c9d0*/  IMAD.WIDE.U32 R2, R8, UR4, R2 ;  /* 0x0000000408027c25 */ /* 0x000fe2000f8e0002 */
[----:B------:R-:W-:Y:S02]  /*c9e0*/  LOP3.LUT R0, R0, R13, R6, 0xf6, !PT ;  /* 0x0000000d00007212 */ /* 0x000fe400078ef606 */
[----:B------:R-:W-:-:S04]  /*c9f0*/  LEA R6, P0, R4, UR8, 0x1 ;  /* 0x0000000804067c11 */ /* 0x000fc8000f8008ff */
[----:B------:R-:W-:Y:S02]  /*ca00*/  LEA.HI.X R7, R4, UR9, R7, 0x1, P0 ;  /* 0x0000000904077c11 */ /* 0x000fe400080f0c07 */
[----:B------:R-:W-:-:S05]  /*ca10*/  SHF.R.S32.HI R4, RZ, 0x1f, R8 ;  /* 0x0000001fff047819 */ /* 0x000fca0000011408 */
[----:B------:R-:W-:Y:S01]  /*ca20*/  IMAD R9, R4, UR4, RZ ;  /* 0x0000000404097c24 */ /* 0x000fe2000f8e02ff */
[----:B------:R-:W-:Y:S01]  /*ca30*/  SHF.R.S32.HI R4, RZ, 0x1f, R5 ;  /* 0x0000001fff047819 */ /* 0x000fe20000011405 */
[----:B------:R-:W-:Y:S02]  /*ca40*/  ULDC UR4, c[0x0][0x2b8] ;  /* 0x0000ae0000047ab9 */ /* 0x000fe40000000800 */
[----:B------:R-:W-:Y:S01]  /*ca50*/  IMAD R9, R8, UR5, R9 ;  /* 0x0000000508097c24 */ /* 0x000fe2000f8e0209 */
[----:B------:R-:W-:Y:S01]  /*ca60*/  ISETP.GE.AND P2, PT, R21, UR4, PT ;  /* 0x0000000415007c0c */ /* 0x000fe2000bf46270 */
[----:B------:R-:W-:-:S03]  /*ca70*/  IMAD R4, R4, UR6, RZ ;  /* 0x0000000604047c24 */ /* 0x000fc6000f8e02ff */
[----:B------:R-:W-:Y:S01]  /*ca80*/  IADD3 R3, R3, R9, RZ ;  /* 0x0000000903037210 */ /* 0x000fe20007ffe0ff */
[----:B------:R-:W-:Y:S01]  /*ca90*/  IMAD R9, R5, UR7, R4 ;  /* 0x0000000705097c24 */ /* 0x000fe2000f8e0204 */
[----:B------:R-:W-:Y:S01]  /*caa0*/  LOP3.LUT R4, R21, 0x20, RZ, 0xfc, !PT ;  /* 0x0000002015047812 */ /* 0x000fe200078efcff */
[----:B------:R-:W-:-:S03]  /*cab0*/  IMAD.WIDE.U32 R2, R5, UR6, R2 ;  /* 0x0000000605027c25 */ /* 0x000fc6000f8e0002 */
[----:B------:R-:W-:Y:S02]  /*cac0*/  ISETP.GE.AND P0, PT, R4, UR4, PT ;  /* 0x0000000404007c0c */ /* 0x000fe4000bf06270 */
[----:B------:R-:W-:Y:S01]  /*cad0*/  LOP3.LUT R4, R21, 0x40, RZ, 0xfc, !PT ;  /* 0x0000004015047812 */ /* 0x000fe200078efcff */
[----:B------:R-:W-:Y:S01]  /*cae0*/  IMAD.IADD R3, R3, 0x1, R9 ;  /* 0x0000000103037824 */ /* 0x000fe200078e0209 */
[----:B------:R-:W-:Y:S02]  /*caf0*/  LEA R20, P3, R2, UR8, 0x1 ;  /* 0x0000000802147c11 */ /* 0x000fe4000f8608ff */
[----:B------:R-:W-:Y:S01]  /*cb00*/  ISETP.GE.AND P1, PT, R4, UR4, PT ;  /* 0x0000000404007c0c */ /* 0x000fe2000bf26270 */
[----:B------:R-:W-:Y:S01]  /*cb10*/  UMOV UR4, 0xffffffff ;  /* 0xffffffff00047882 */ /* 0x000fe20000000000 */
[----:B------:R-:W-:Y:S02]  /*cb20*/  LEA.HI.X R10, R2, UR9, R3, 0x1, P3 ;  /* 0x00000009020a7c11 */ /* 0x000fe400098f0c03 */
[----:B------:R-:W-:Y:S09]  /*cb30*/  BRA.DIV UR4, `(.L_x_9393) ;  /* 0x0000002e04687947 */ /* 0x000ff2000b800000 */
[----:B------:R-:W0:Y:S01]  /*cb40*/  S2R R2, SR_CTAID.X ;  /* 0x0000000000027919 */ /* 0x000e220000002500 */
[----:B------:R-:W1:Y:S01]  /*cb50*/  LDC R4, c[0x0][0x448] ;  /* 0x00011200ff047b82 */ /* 0x000e620000000800 */
[----:B------:R-:W-:Y:S01]  /*cb60*/  ULDC UR4, c[0x0][0x288] ;  /* 0x0000a20000047ab9 */ /* 0x000fe20000000800 */
[----:B------:R-:W-:Y:S04]  /*cb70*/  SHFL.IDX PT, R3, R7, RZ, 0x1c1f ;  /* 0x001c1fff07037589 */ /* 0x000fe800000e0000 */
[----:B------:R-:W-:Y:S04]  /*cb80*/  SHFL.IDX PT, R5, R7, 0x1, 0x1c1f ;  /* 0x003c1f0007057f89 */ /* 0x000fe800000e0000 */
[----:B------:R-:W-:Y:S01]  /*cb90*/  SHFL.IDX PT, R14, R6, 0x2, 0x1c1f ;  /* 0x005c1f00060e7f89 */ /* 0x000fe200000e0000 */
[----:B-1----:R-:W-:-:S03]  /*cba0*/  IMAD R9, R4, UR4, RZ ;  /* 0x0000000404097c24 */ /* 0x002fc6000f8e02ff */
[----:B------:R-:W-:Y:S01]  /*cbb0*/  SHFL.IDX PT, R4, R6, 0x1, 0x1c1f ;  /* 0x003c1f0006047f89 */ /* 0x000fe200000e0000 */
[----:B0-----:R-:W-:-:S03]  /*cbc0*/  IMAD R8, R2, 0xc0, R11 ;  /* 0x000000c002087824 */ /* 0x001fc600078e020b */
[----:B------:R-:W0:Y:S01]  /*cbd0*/  SHFL.IDX PT, R2, R6, RZ, 0x1c1f ;  /* 0x001c1fff06027589 */ /* 0x000e2200000e0000 */
[C---:B------:R-:W-:Y:S01]  /*cbe0*/  VIADD R12, R8.reuse, 0x20 ;  /* 0x00000020080c7836 */ /* 0x040fe20000000000 */
[----:B------:R-:W-:-:S13]  /*cbf0*/  ISETP.GE.AND P3, PT, R8, R9, PT ;  /* 0x000000090800720c */ /* 0x000fda0003f66270 */
[----:B------:R-:W-:Y:S01]  /*cc00*/  @!P3 LEA R29, R0, UR40, 0x1 ;  /* 0x00000028001dbc11 */ /* 0x000fe2000f8e08ff */
[----:B0-----:R-:W-:-:S05]  /*cc10*/  @!P3 IMAD.WIDE.U32 R2, R21, 0x2, R2 ;  /* 0x000000021502b825 */ /* 0x001fca00078e0002 */
[----:B------:R-:W-:Y:S04]  /*cc20*/  @!P3 LDGSTS.E.BYPASS.LTC128B.128 [R29+0xda00], desc[UR38][R2.64], !P2 ;  /* 0x0da00000021dbfae */ /* 0x000fe8000d101d66 */
[----:B------:R-:W-:Y:S04]  /*cc30*/  @!P3 LDGSTS.E.BYPASS.LTC128B.128 [R29+0x10a00], desc[UR38][R2.64+0x40], !P0 ;  /* 0x10a00040021dbfae */ /* 0x000fe8000c101d66 */
[----:B------:R0:W-:Y:S01]  /*cc40*/  @!P3 LDGSTS.E.BYPASS.LTC128B.128 [R29+0x13a00], desc[UR38][R2.64+0x80], !P1 ;  /* 0x13a00080021dbfae */ /* 0x0001e2000c901d66 */
[----:B------:R-:W-:Y:S01]  /*cc50*/  ISETP.GE.AND P3, PT, R12, R9, PT ;  /* 0x000000090c00720c */ /* 0x000fe20003f66270 */
[----:B------:R-:W-:-:S05]  /*cc60*/  VIADD R12, R8, 0x40 ;  /* 0x00000040080c7836 */ /* 0x000fca0000000000 */
[-C--:B------:R-:W-:Y:S02]  /*cc70*/  ISETP.GE.AND P4, PT, R12, R9.reuse, PT ;  /* 0x000000090c00720c */ /* 0x080fe40003f86270 */
[----:B------:R-:W-:Y:S01]  /*cc80*/  IADD3 R12, R8, 0x60, RZ ;  /* 0x00000060080c7810 */ /* 0x000fe20007ffe0ff */
[----:B0-----:R-:W0:Y:S04]  /*cc90*/  SHFL.IDX PT, R2, R7, 0x2, 0x1c1f ;  /* 0x005c1f0007027f89 */ /* 0x001e2800000e0000 */
[----:B------:R-:W-:Y:S01]  /*cca0*/  @!P3 IMAD.WIDE.U32 R4, R21, 0x2, R4 ;  /* 0x000000021504b825 */ /* 0x000fe200078e0004 */
[----:B------:R-:W-:Y:S01]  /*ccb0*/  @!P3 LEA R29, R0, UR40, 0x1 ;  /* 0x00000028001dbc11 */ /* 0x000fe2000f8e08ff */
[----:B------:R-:W-:Y:S04]  /*ccc0*/  SHFL.IDX PT, R7, R7, 0x3, 0x1c1f ;  /* 0x007c1f0007077f89 */ /* 0x000fe800000e0000 */
[----:B------:R-:W-:Y:S04]  /*ccd0*/  @!P3 LDGSTS.E.BYPASS.LTC128B.128 [R29+0xe200], desc[UR38][R4.64], !P2 ;  /* 0x0e200000041dbfae */ /* 0x000fe8000d101d66 */
[----:B------:R-:W-:Y:S04]  /*cce0*/  @!P3 LDGSTS.E.BYPASS.LTC128B.128 [R29+0x11200], desc[UR38][R4.64+0x40], !P0 ;  /* 0x11200040041dbfae */ /* 0x000fe8000c101d66 */
[----:B------:R1:W-:Y:S01]  /*ccf0*/  @!P3 LDGSTS.E.BYPASS.LTC128B.128 [R29+0x14200], desc[UR38][R4.64+0x80], !P1 ;  /* 0x14200080041dbfae */ /* 0x0003e2000c901d66 */
[----:B------:R-:W-:Y:S01]  /*cd00*/  ISETP.GE.AND P3, PT, R12, R9, PT ;  /* 0x000000090c00720c */ /* 0x000fe20003f66270 */
[----:B0-----:R-:W-:-:S02]  /*cd10*/  IMAD.MOV.U32 R3, RZ, RZ, R2 ;  /* 0x000000ffff037224 */ /* 0x001fc400078e0002 */
[----:B------:R-:W-:Y:S02]  /*cd20*/  IMAD.MOV.U32 R2, RZ, RZ, R14 ;  /* 0x000000ffff027224 */ /* 0x000fe400078e000e */
[----:B------:R-:W0:Y:S01]  /*cd30*/  SHFL.IDX PT, R14, R6, 0x3, 0x1c1f ;  /* 0x007c1f00060e7f89 */ /* 0x000e2200000e0000 */
[----:B-1----:R-:W-:Y:S01]  /*cd40*/  @!P4 LEA R5, R0, UR40, 0x1 ;  /* 0x000000280005cc11 */ /* 0x002fe2000f8e08ff */
[----:B------:R-:W-:Y:S02]  /*cd50*/  @!P4 IMAD.WIDE.U32 R2, R21, 0x2, R2 ;  /* 0x000000021502c825 */ /* 0x000fe400078e0002 */
[----:B------:R-:W-:Y:S02]  /*cd60*/  SHFL.IDX PT, R29, R10, RZ, 0x1c1f ;  /* 0x001c1fff0a1d7589 */ /* 0x000fe400000e0000 */
[----:B------:R-:W-:Y:S02]  /*cd70*/  VIADD R4, R8, 0x80 ;  /* 0x0000008008047836 */ /* 0x000fe40000000000 */
[----:B------:R-:W1:Y:S04]  /*cd80*/  SHFL.IDX PT, R6, R20, RZ, 0x1c1f ;  /* 0x001c1fff14067589 */ /* 0x000e6800000e0000 */
[----:B------:R-:W-:Y:S04]  /*cd90*/  @!P4 LDGSTS.E.BYPASS.LTC128B.128 [R5+0xea00], desc[UR38][R2.64], !P2 ;  /* 0x0ea000000205cfae */ /* 0x000fe8000d101d66 */
[----:B------:R-:W-:Y:S04]  /*cda0*/  @!P4 LDGSTS.E.BYPASS.LTC128B.128 [R5+0x11a00], desc[UR38][R2.64+0x40], !P0 ;  /* 0x11a000400205cfae */ /* 0x000fe8000c101d66 */
[----:B------:R2:W-:Y:S01]  /*cdb0*/  @!P4 LDGSTS.E.BYPASS.LTC128B.128 [R5+0x14a00], desc[UR38][R2.64+0x80], !P1 ;  /* 0x14a000800205cfae */ /* 0x0005e2000c901d66 */
[----:B------:R-:W-:Y:S01]  /*cdc0*/  ISETP.GE.AND P4, PT, R4, R9, PT ;  /* 0x000000090400720c */ /* 0x000fe20003f86270 */
[----:B0-----:R-:W-:-:S02]  /*cdd0*/  IMAD.MOV.U32 R4, RZ, RZ, R14 ;  /* 0x000000ffff047224 */ /* 0x001fc400078e000e */
[----:B------:R-:W0:Y:S04]  /*cde0*/  SHFL.IDX PT, R10, R10, 0x1, 0x1c1f ;  /* 0x003c1f000a0a7f89 */ /* 0x000e2800000e0000 */
[----:B------:R3:W4:Y:S01]  /*cdf0*/  SHFL.IDX PT, R14, R20, 0x1, 0x1c1f ;  /* 0x003c1f00140e7f89 */ /* 0x00072200000e0000 */
[----:B--2---:R-:W-:Y:S01]  /*ce00*/  IMAD.MOV.U32 R5, RZ, RZ, R7 ;  /* 0x000000ffff057224 */ /* 0x004fe200078e0007 */
[C---:B------:R-:W-:Y:S01]  /*ce10*/  @!P3 LEA R7, R0.reuse, UR40, 0x1 ;  /* 0x000000280007bc11 */ /* 0x040fe2000f8e08ff */
[----:B-1----:R-:W-:Y:S01]  /*ce20*/  IMAD.MOV.U32 R2, RZ, RZ, R6 ;  /* 0x000000ffff027224 */ /* 0x002fe200078e0006 */
[----:B------:R-:W-:Y:S01]  /*ce30*/  MOV R6, 0x1 ;  /* 0x0000000100067802 */ /* 0x000fe20000000f00 */
[----:B------:R-:W-:Y:S01]  /*ce40*/  IMAD.MOV.U32 R3, RZ, RZ, R29 ;  /* 0x000000ffff037224 */ /* 0x000fe200078e001d */
[----:B------:R-:W-:Y:S01]  /*ce50*/  @!P4 LEA R29, R0, UR40, 0x1 ;  /* 0x00000028001dcc11 */ /* 0x000fe2000f8e08ff */
[----:B------:R-:W-:-:S04]  /*ce60*/  @!P3 IMAD.WIDE.U32 R4, R21, 0x2, R4 ;  /* 0x000000021504b825 */ /* 0x000fc800078e0004 */
[----:B------:R-:W-:Y:S01]  /*ce70*/  @!P4 IMAD.WIDE.U32 R2, R21, 0x2, R2 ;  /* 0x000000021502c825 */ /* 0x000fe200078e0002 */
[----:B------:R3:W-:Y:S04]  /*ce80*/  @!P3 LDGSTS.E.BYPASS.LTC128B.128 [R7+0xf200], desc[UR38][R4.64], !P2 ;  /* 0x0f2000000407bfae */ /* 0x0007e8000d101d66 */
[----:B------:R3:W-:Y:S04]  /*ce90*/  @!P3 LDGSTS.E.BYPASS.LTC128B.128 [R7+0x12200], desc[UR38][R4.64+0x40], !P0 ;  /* 0x122000400407bfae */ /* 0x0007e8000c101d66 */
[----:B------:R3:W-:Y:S04]  /*cea0*/  @!P3 LDGSTS.E.BYPASS.LTC128B.128 [R7+0x15200], desc[UR38][R4.64+0x80], !P1 ;  /* 0x152000800407bfae */ /* 0x0007e8000c901d66 */
[----:B------:R3:W-:Y:S04]  /*ceb0*/  @!P4 LDGSTS.E.BYPASS.LTC128B.128 [R29+0xfa00], desc[UR38][R2.64], !P2 ;  /* 0x0fa00000021dcfae */ /* 0x0007e8000d101d66 */
[----:B------:R3:W-:Y:S04]  /*cec0*/  @!P4 LDGSTS.E.BYPASS.LTC128B.128 [R29+0x12a00], desc[UR38][R2.64+0x40], !P0 ;  /* 0x12a00040021dcfae */ /* 0x0007e8000c101d66 */
[----:B0---4-:R3:W-:Y:S02]  /*ced0*/  @!P4 LDGSTS.E.BYPASS.LTC128B.128 [R29+0x15a00], desc[UR38][R2.64+0x80], !P1 ;  /* 0x15a00080021dcfae */ /* 0x0117e4000c901d66 */
.L_x_9487:
[----:B------:R-:W-:Y:S01]  /*cee0*/  VIADD R8, R8, 0xa0 ;  /* 0x000000a008087836 */ /* 0x000fe20000000000 */
[----:B------:R-:W-:Y:S01]  /*cef0*/  BSSY B0, `(.L_x_9394) ;  /* 0x000000e000007945 */ /* 0x000fe20003800000 */
[----:B---3--:R-:W-:Y:S02]  /*cf00*/  IMAD.MOV.U32 R4, RZ, RZ, 0x1 ;  /* 0x00000001ff047424 */ /* 0x008fe400078e00ff */
[----:B------:R-:W-:Y:S01]  /*cf10*/  IMAD.MOV.U32 R2, RZ, RZ, R14 ;  /* 0x000000ffff027224 */ /* 0x000fe200078e000e */
[----:B------:R-:W-:Y:S01]  /*cf20*/  ISETP.GE.AND P3, PT, R8, R9, PT ;  /* 0x000000090800720c */ /* 0x000fe20003f66270 */
[----:B------:R-:W-:-:S12]  /*cf30*/  IMAD.MOV.U32 R3, RZ, RZ, R10 ;  /* 0x000000ffff037224 */ /* 0x000fd800078e000a */
[----:B------:R-:W-:Y:S05]  /*cf40*/  @P3 BRA `(.L_x_9395) ;  /* 0x0000000000203947 */ /* 0x000fea0003800000 */
[----:B------:R-:W-:Y:S01]  /*cf50*/  IMAD.WIDE.U32 R2, R21, 0x2, R2 ;  /* 0x0000000215027825 */ /* 0x000fe200078e0002 */
[----:B------:R-:W-:-:S05]  /*cf60*/  LEA R5, R0, UR40, 0x1 ;  /* 0x0000002800057c11 */ /* 0x000fca000f8e08ff */
[----:B------:R-:W-:Y:S01]  /*cf70*/  @!PT LDS RZ, [RZ] ;  /* 0x00000000fffff984 */ /* 0x000fe20000000800 */
[----:B------:R-:W-:Y:S01]  /*cf80*/  @!PT LDS RZ, [RZ] ;  /* 0x00000000fffff984 */ /* 0x000fe20000000800 */
[----:B------:R-:W-:Y:S01]  /*cf90*/  @!PT LDS RZ, [RZ] ;  /* 0x00000000fffff984 */ /* 0x000fe20000000800 */
[----:B------:R0:W-:Y:S04]  /*cfa0*/  LDGSTS.E.BYPASS.LTC128B.128 [R5+0x10200], desc[UR38][R2.64], !P2 ;  /* 0x1020000002057fae */ /* 0x0001e8000d101d66 */
[----:B------:R0:W-:Y:S04]  /*cfb0*/  LDGSTS.E.BYPASS.LTC128B.128 [R5+0x13200], desc[UR38][R2.64+0x40], !P0 ;  /* 0x1320004002057fae */ /* 0x0001e8000c101d66 */
[----:B------:R0:W-:Y:S02]  /*cfc0*/  LDGSTS.E.BYPASS.LTC128B.128 [R5+0x16200], desc[UR38][R2.64+0x80], !P1 ;  /* 0x1620008002057fae */ /* 0x0001e4000c901d66 */
.L_x_9395:
[----:B------:R-:W-:Y:S05]  /*cfd0*/  BSYNC B0 ;  /* 0x0000000000007941 */ /* 0x000fea0003800000 */
.L_x_9394:
[----:B------:R-:W-:Y:S01]  /*cfe0*/  NOP ;  /* 0x0000000000007918 */ /* 0x000fe20000000000 */
[----:B------:R-:W-:Y:S01]  /*cff0*/  SYNCS.ARRIVE.TRANS64.RED.A0T1 RZ, [UR40+0x31c00], RZ ;  /* 0x031c00ffffff79a7 */ /* 0x000fe20008200428 */
[----:B------:R-:W-:Y:S01]  /*d000*/  SHF.L.U32 R0, R4, 0x1f, RZ ;  /* 0x0000001f04007819 */ /* 0x000fe200000006ff */
[----:B------:R-:W-:Y:S01]  /*d010*/  ARRIVES.LDGSTSBAR.64.TRANSCNT [UR40+0x31c00] ;  /* 0x031c0000ff0079b0 */ /* 0x000fe20008000aa8 */
[----:B------:R-:W-:Y:S01]  /*d020*/  NOP ;  /* 0x0000000000007918 */ /* 0x000fe20000000000 */
[----:B------:R-:W-:Y:S01]  /*d030*/  SYNCS.ARRIVE.TRANS64.A1T0 RZ, [UR40+0x31c00], RZ ;  /* 0x031c00ffffff79a7 */ /* 0x000fe20008100028 */
[----:B------:R-:W-:-:S05]  /*d040*/  VIADD R8, R26, 0xfffffffe ;  /* 0xfffffffe1a087836 */ /* 0x000fca0000000000 */
[----:B------:R-:W-:Y:S01]  /*d050*/  ISETP.GE.AND P1, PT, R8, R24, PT ;  /* 0x000000180800720c */ /* 0x000fe20003f26270 */
[----:B------:R-:W1:Y:S02]  /*d060*/  SYNCS.PHASECHK.TRANS64.TRYWAIT P0, [UR40+0x31c20], R0 ;  /* 0x031c2000ff0075a7 */ /* 0x000e640008000168 */
[----:B-1----:R-:W-:Y:S10]  /*d070*/  @!P0 BRA `(.L_x_9396) ;  /* 0x0000003000108947 */ /* 0x002ff40003800000 */
.L_x_9488:
[----:B0-----:R-:W-:Y:S01]  /*d080*/  MOV R0, RZ ;  /* 0x000000ff00007202 */ /* 0x001fe20000000f00 */
[----:B------:R-:W-:Y:S06]  /*d090*/  @!P1 BRA `(.L_x_9397) ;  /* 0x0000001c00609947 */ /* 0x000fec0003800000 */
[----:B------:R-:W-:Y:S01]  /*d0a0*/  UIADD3 UR4, UR42, 0x1, URZ ;  /* 0x000000012a047890 */ /* 0x000fe2000fffe03f */
[----:B------:R-:W0:Y:S01]  /*d0b0*/  S2R R4, SR_TID.X ;  /* 0x0000000000047919 */ /* 0x000e220000002100 */
[----:B------:R-:W-:Y:S01]  /*d0c0*/  LOP3.LUT R24, RZ, R24, RZ, 0x33, !PT ;  /* 0x00000018ff187212 */ /* 0x000fe200078e33ff */
[----:B------:R-:W-:-:S03]  /*d0d0*/  IMAD.MOV.U32 R6, RZ, RZ, 0x1 ;  /* 0x00000001ff067424 */ /* 0x000fc600078e00ff */
[----:B------:R-:W-:-:S05]  /*d0e0*/  IMAD R25, R25, UR4, RZ ;  /* 0x0000000419197c24 */ /* 0x000fca000f8e02ff */
[----:B------:R-:W-:-:S04]  /*d0f0*/  VIMNMX R25, R25, UR41, PT ;  /* 0x0000002919197c48 */ /* 0x000fc8000bfe0100 */
[----:B------:R-:W-:Y:S01]  /*d100*/  LOP3.LUT R2, RZ, R25, RZ, 0x33, !PT ;  /* 0x00000019ff027212 */ /* 0x000fe200078e33ff */
[----:B------:R-:W-:-:S05]  /*d110*/  IMAD.MOV R3, RZ, RZ, -R25 ;  /* 0x000000ffff037224 */ /* 0x000fca00078e0a19 */
[----:B------:R-:W-:-:S05]  /*d120*/  VIADDMNMX R24, R3, 0x1, R24, !PT ;  /* 0x0000000103187846 */ /* 0x000fca0007800118 */
[----:B------:R-:W-:Y:S02]  /*d130*/  VIADD R3, R24, 0xfffffffe ;  /* 0xfffffffe18037836 */ /* 0x000fe40000000000 */
[----:B------:R-:W-:-:S03]  /*d140*/  IMAD.IADD R9, R25, 0x1, R24 ;  /* 0x0000000119097824 */ /* 0x000fc600078e0218 */
[----:B------:R-:W-:Y:S02]  /*d150*/  ISETP.NE.AND P0, PT, R3, R2, PT ;  /* 0x000000020300720c */ /* 0x000fe40003f05270 */
[----:B0-----:R-:W-:Y:S01]  /*d160*/  LOP3.LUT R7, R4, 0x1f, RZ, 0xc0, !PT ;  /* 0x0000001f04077812 */ /* 0x001fe200078ec0ff */
[----:B------:R-:W-:Y:S01]  /*d170*/  IMAD.MOV.U32 R4, RZ, RZ, R16 ;  /* 0x000000ffff047224 */ /* 0x000fe200078e0010 */
[----:B------:R-:W-:-:S09]  /*d180*/  LOP3.LUT R10, R9, 0x1, RZ, 0xc0, !PT ;  /* 0x00000001090a7812 */ /* 0x000fd200078ec0ff */
[----:B------:R-:W-:Y:S05]  /*d190*/  @!P0 BRA `(.L_x_9398) ;  /* 0x0000001000cc8947 */ /* 0x000fea0003800000 */
[----:B------:R-:W-:Y:S01]  /*d1a0*/  BSSY B0, `(.L_x_9398) ;  /* 0x0000132000007945 */ /* 0x000fe20003800000 */
[----:B------:R-:W-:Y:S01]  /*d1b0*/  IADD3 R9, R9, -R10, RZ ;  /* 0x8000000a09097210 */ /* 0x000fe20007ffe0ff */
[----:B------:R-:W-:Y:S02]  /*d1c0*/  IMAD.MOV.U32 R11, RZ, RZ, 0x1 ;  /* 0x00000001ff0b7424 */ /* 0x000fe400078e00ff */
[----:B------:R-:W-:-:S07]  /*d1d0*/  IMAD.MOV.U32 R4, RZ, RZ, R16 ;  /* 0x000000ffff047224 */ /* 0x000fce00078e0010 */
.L_x_9433:
[----:B------:R-:W-:Y:S01]  /*d1e0*/  ISETP.NE.AND P0, PT, R22, RZ, PT ;  /* 0x000000ff1600720c */ /* 0x000fe20003f05270 */
[----:B------:R-:W-:Y:S01]  /*d1f0*/  VIADD R9, R9, 0xfffffffe ;  /* 0xfffffffe09097836 */ /* 0x000fe20000000000 */
[----:B------:R-:W-:Y:S04]  /*d200*/  BSSY B1, `(.L_x_9399) ;  /* 0x0000093000017945 */ /* 0x000fe80003800000 */
[----:B------:R-:W-:-:S07]  /*d210*/  ISETP.NE.AND P1, PT, R9, RZ, PT ;  /* 0x000000ff0900720c */ /* 0x000fce0003f25270 */
[----:B------:R-:W-:Y:S06]  /*d220*/  @!P0 BRA `(.L_x_9400) ;  /* 0x0000000800408947 */ /* 0x000fec0003800000 */
[----:B------:R-:W-:Y:S01]  /*d230*/  ISETP.NE.AND P0, PT, R23, RZ, PT ;  /* 0x000000ff1700720c */ /* 0x000fe20003f05270 */
[----:B------:R-:W-:Y:S01]  /*d240*/  IMAD.MOV.U32 R13, RZ, RZ, R8 ;  /* 0x000000ffff0d7224 */ /* 0x000fe200078e0008 */
[----:B------:R-:W-:-:S11]  /*d250*/  SHF.L.U32 R6, R11, 0x1f, RZ ;  /* 0x0000001f0b067819 */ /* 0x000fd600000006ff */
[----:B------:R-:W-:Y:S05]  /*d260*/  @!P0 BRA `(.L_x_9401) ;  /* 0x00000000004c8947 */ /* 0x000fea0003800000 */
        /* <DEDUP_REMOVED lines=19> */
.L_x_9401:
[----:B------:R-:W1:Y:S01]  /*d3a0*/  SYNCS.PHASECHK.TRANS64.TRYWAIT P0, [UR40+0x31c48], R6 ;  /* 0x031c4806ff0075a7 */ /* 0x000e620008000168 */
[----:B------:R-:W-:Y:S01]  /*d3b0*/  BSSY B2, `(.L_x_9402) ;  /* 0x0000003000027945 */ /* 0x000fe20003800000 */
[----:B------:R-:W-:-:S03]  /*d3c0*/  ISETP.NE.AND P2, PT, R28, RZ, PT ;  /* 0x000000ff1c00720c */ /* 0x000fc60003f45270 */
[----:B-1----:R-:W-:Y:S10]  /*d3d0*/  @!P0 BRA `(.L_x_9403) ;  /* 0x0000002c00508947 */ /* 0x002ff40003800000 */
.L_x_9489:
[----:B------:R-:W-:Y:S05]  /*d3e0*/  BSYNC B2 ;  /* 0x0000000000027941 */ /* 0x000fea0003800000 */
.L_x_9402:
[----:B------:R-:W-:Y:S04]  /*d3f0*/  BSSY B2, `(.L_x_9404) ;  /* 0x0000007000027945 */ /* 0x000fe80003800000 */
[----:B------:R-:W-:Y:S05]  /*d400*/  @P2 BRA `(.L_x_9405) ;  /* 0x0000000000142947 */ /* 0x000fea0003800000 */
[----:B------:R-:W-:Y:S01]  /*d410*/  ISETP.NE.AND P0, PT, R7, RZ, PT ;  /* 0x000000ff0700720c */ /* 0x000fe20003f05270 */
[----:B------:R-:W-:-:S04]  /*d420*/  IMAD.MOV.U32 R2, RZ, RZ, 0x6c00 ;  /* 0x00006c00ff027424 */ /* 0x000fc800078e00ff */
[----:B------:R2:W-:Y:S08]  /*d430*/  SYNCS.ARRIVE.TRANS64 RZ, [UR40+0x31c38], R2 ;  /* 0x031c3802ffff79a7 */ /* 0x0005f00008000028 */
[----:B--2---:R-:W-:Y:S05]  /*d440*/  @!P0 BRA `(.L_x_9405) ;  /* 0x0000000000048947 */ /* 0x004fea0003800000 */
[----:B------:R-:W-:Y:S01]  /*d450*/  BPT.TRAP 0x1 ;  /* 0x000000040000795c */ /* 0x000fe20000300000 */
.L_x_9405:
[----:B------:R-:W-:Y:S05]  /*d460*/  BSYNC B2 ;  /* 0x0000000000027941 */ /* 0x000fea0003800000 */
.L_x_9404:
[----:B0-----:R-:W-:Y:S01]  /*d470*/  IMAD.MOV.U32 R5, RZ, RZ, RZ ;  /* 0x000000ffff057224 */ /* 0x001fe200078e00ff */
[----:B------:R-:W-:Y:S01]  /*d480*/  ULDC.64 UR4, c[0x0][0x198] ;  /* 0x0000660000047ab9 */ /* 0x000fe20000000a00 */
[----:B------:R-:W-:Y:S01]  /*d490*/  PLOP3.LUT P0, PT, PT, PT, PT, 0x80, 0x0 ;  /* 0x000000000000781c */ /* 0x000fe20003f0f070 */
[----:B------:R-:W-:Y:S01]  /*d4a0*/  UIADD3 UR4, UP0, UR4, 0x370, URZ ;  /* 0x0000037004047890 */ /* 0x000fe2000ff1e03f */
[----:B------:R-:W-:Y:S01]  /*d4b0*/  IMAD R2, R13, 0x90, RZ ;  /* 0x000000900d027824 */ /* 0x000fe200078e02ff */
[----:B------:R-:W-:Y:S01]  /*d4c0*/  R2UR UR34, R5 ;  /* 0x00000000052272ca */ /* 0x000fe200000e0000 */
[----:B------:R-:W-:Y:S02]  /*d4d0*/  UIADD3 UR32, UR40, 0x1d600, URZ ;  /* 0x0001d60028207890 */ /* 0x000fe4000fffe03f */
[----:B------:R-:W-:Y:S02]  /*d4e0*/  UIADD3 UR33, UR40, 0x31c38, URZ ;  /* 0x00031c3828217890 */ /* 0x000fe4000fffe03f */
[----:B------:R-:W-:Y:S01]  /*d4f0*/  UIADD3.X UR5, URZ, UR5, URZ, UP0, !UPT ;  /* 0x000000053f057290 */ /* 0x000fe200087fe43f */
[----:B------:R-:W-:Y:S01]  /*d500*/  UMOV UR6, 0x0 ;  /* 0x0000000000067882 */ /* 0x000fe20000000000 */
[----:B------:R-:W-:-:S10]  /*d510*/  UMOV UR7, 0x14f00000 ;  /* 0x14f0000000077882 */ /* 0x000fd40000000000 */
.L_x_9406:
        /* <DEDUP_REMOVED lines=13> */
.L_x_9407:
        /* <DEDUP_REMOVED lines=15> */
.L_x_9408:
        /* <DEDUP_REMOVED lines=12> */
.L_x_9490:
[----:B------:R-:W-:Y:S05]  /*d7a0*/  BSYNC B2 ;  /* 0x0000000000027941 */ /* 0x000fea0003800000 */
.L_x_9409:
[----:B------:R-:W-:Y:S01]  /*d7b0*/  BSSY B2, `(.L_x_9411) ;  /* 0x0000009000027945 */ /* 0x000fe20003800000 */
[----:B------:R-:W-:Y:S02]  /*d7c0*/  IMAD.MOV.U32 R2, RZ, RZ, 0x0 ;  /* 0x00000000ff027424 */ /* 0x000fe400078e00ff */
[----:B01----:R-:W-:Y:S01]  /*d7d0*/  IMAD.MOV.U32 R3, RZ, RZ, 0x14f00000 ;  /* 0x14f00000ff037424 */ /* 0x003fe200078e00ff */
[----:B------:R-:W-:Y:S06]  /*d7e0*/  @P2 BRA `(.L_x_9412) ;  /* 0x0000000000142947 */ /* 0x000fec0003800000 */
[----:B------:R-:W-:Y:S01]  /*d7f0*/  ISETP.NE.AND P0, PT, R7, RZ, PT ;  /* 0x000000ff0700720c */ /* 0x000fe20003f05270 */
[----:B------:R-:W-:-:S04]  /*d800*/  IMAD.MOV.U32 R6, RZ, RZ, 0x6c00 ;  /* 0x00006c00ff067424 */ /* 0x000fc800078e00ff */
[----:B------:R0:W-:Y:S08]  /*d810*/  SYNCS.ARRIVE.TRANS64 RZ, [UR40+0x31c50], R6 ;  /* 0x031c5006ffff79a7 */ /* 0x0001f00008000028 */
[----:B0-----:R-:W-:Y:S05]  /*d820*/  @!P0 BRA `(.L_x_9412) ;  /* 0x0000000000048947 */ /* 0x001fea0003800000 */
[----:B------:R-:W-:Y:S01]  /*d830*/  BPT.TRAP 0x1 ;  /* 0x000000040000795c */ /* 0x000fe20000300000 */
.L_x_9412:
[----:B------:R-:W-:Y:S05]  /*d840*/  BSYNC B2 ;  /* 0x0000000000027941 */ /* 0x000fea0003800000 */
.L_x_9411:
        /* <DEDUP_REMOVED lines=10> */
.L_x_9413:
        /* <DEDUP_REMOVED lines=13> */
.L_x_9414:
        /* <DEDUP_REMOVED lines=13> */
.L_x_9415:
        /* <DEDUP_REMOVED lines=10> */
.L_x_9400:
[----:B------:R-:W-:Y:S05]  /*db30*/  BSYNC B1 ;  /* 0x0000000000017941 */ /* 0x000fea0003800000 */
.L_x_9399:
[----:B------:R-:W-:Y:S01]  /*db40*/  ISETP.NE.AND P0, PT, R22, RZ, PT ;  /* 0x000000ff1600720c */ /* 0x000fe20003f05270 */
[----:B------:R-:W-:Y:S01]  /*db50*/  BSSY B1, `(.L_x_9416) ;  /* 0x0000093000017945 */ /* 0x000fe20003800000 */
[----:B------:R-:W-:-:S11]  /*db60*/  LOP3.LUT R6, R11, 0x1, RZ, 0x3c, !PT ;  /* 0x000000010b067812 */ /* 0x000fd600078e3cff */
[----:B------:R-:W-:Y:S05]  /*db70*/  @!P0 BRA `(.L_x_9417) ;  /* 0x0000000800408947 */ /* 0x000fea0003800000 */
[----:B------:R-:W-:Y:S02]  /*db80*/  ISETP.NE.AND P0, PT, R23, RZ, PT ;  /* 0x000000ff1700720c */ /* 0x000fe40003f05270 */
[----:B------:R-:W-:Y:S02]  /*db90*/  SHF.L.U32 R12, R6, 0x1f, RZ ;  /* 0x0000001f060c7819 */ /* 0x000fe400000006ff */
[----:B------:R-:W-:-:S09]  /*dba0*/  IADD3 R13, R8, -0x1, RZ ;  /* 0xffffffff080d7810 */ /* 0x000fd20007ffe0ff */
        /* <DEDUP_REMOVED lines=20> */
.L_x_9418:
[----:B------:R-:W1:Y:S01]  /*dcf0*/  SYNCS.PHASECHK.TRANS64.TRYWAIT P0, [UR40+0x31c40], R12 ;  /* 0x031c400cff0075a7 */ /* 0x000e620008000168 */
[----:B------:R-:W-:Y:S01]  /*dd00*/  BSSY B2, `(.L_x_9419) ;  /* 0x0000003000027945 */ /* 0x000fe20003800000 */
[----:B------:R-:W-:-:S03]  /*dd10*/  ISETP.NE.AND P2, PT, R28, RZ, PT ;  /* 0x000000ff1c00720c */ /* 0x000fc60003f45270 */
[----:B-1----:R-:W-:Y:S10]  /*dd20*/  @!P0 BRA `(.L_x_9420) ;  /* 0x00000024002c8947 */ /* 0x002ff40003800000 */
.L_x_9491:
[----:B------:R-:W-:Y:S05]  /*dd30*/  BSYNC B2 ;  /* 0x0000000000027941 */ /* 0x000fea0003800000 */
.L_x_9419:
[----:B------:R-:W-:Y:S04]  /*dd40*/  BSSY B2, `(.L_x_9421) ;  /* 0x0000007000027945 */ /* 0x000fe80003800000 */
[----:B------:R-:W-:Y:S05]  /*dd50*/  @P2 BRA `(.L_x_9422) ;  /* 0x0000000000142947 */ /* 0x000fea0003800000 */
[----:B------:R-:W-:Y:S01]  /*dd60*/  ISETP.NE.AND P0, PT, R7, RZ, PT ;  /* 0x000000ff0700720c */ /* 0x000fe20003f05270 */
[----:B------:R-:W-:-:S04]  /*dd70*/  IMAD.MOV.U32 R2, RZ, RZ, 0x6c00 ;  /* 0x00006c00ff027424 */ /* 0x000fc800078e00ff */
[----:B------:R2:W-:Y:S08]  /*dd80*/  SYNCS.ARRIVE.TRANS64 RZ, [UR40+0x31c30], R2 ;  /* 0x031c3002ffff79a7 */ /* 0x0005f00008000028 */
[----:B--2---:R-:W-:Y:S05]  /*dd90*/  @!P0 BRA `(.L_x_9422) ;  /* 0x0000000000048947 */ /* 0x004fea0003800000 */
[----:B------:R-:W-:Y:S01]  /*dda0*/  BPT.TRAP 0x1 ;  /* 0x000000040000795c */ /* 0x000fe20000300000 */
.L_x_9422:
[----:B------:R-:W-:Y:S05]  /*ddb0*/  BSYNC B2 ;  /* 0x0000000000027941 */ /* 0x000fea0003800000 */
.L_x_9421:
[----:B0-----:R-:W-:Y:S01]  /*ddc0*/  MOV R5, RZ ;  /* 0x000000ff00057202 */ /* 0x001fe20000000f00 */
[----:B------:R-:W-:Y:S01]  /*ddd0*/  ULDC.64 UR4, c[0x0][0x198] ;  /* 0x0000660000047ab9 */ /* 0x000fe20000000a00 */
[----:B------:R-:W-:Y:S01]  /*dde0*/  PLOP3.LUT P0, PT, PT, PT, PT, 0x80, 0x0 ;  /* 0x000000000000781c */ /* 0x000fe20003f0f070 */
[----:B------:R-:W-:Y:S01]  /*ddf0*/  UIADD3 UR4, UP0, UR4, 0x370, URZ ;  /* 0x0000037004047890 */ /* 0x000fe2000ff1e03f */
[----:B------:R-:W-:Y:S01]  /*de00*/  R2UR UR10, R5 ;  /* 0x00000000050a72ca */ /* 0x000fe200000e0000 */
[----:B------:R-:W-:Y:S01]  /*de10*/  IMAD R2, R13, 0x90, RZ ;  /* 0x000000900d027824 */ /* 0x000fe200078e02ff */
[----:B------:R-:W-:Y:S02]  /*de20*/  UIADD3 UR8, UR40, 0x16a00, URZ ;  /* 0x00016a0028087890 */ /* 0x000fe4000fffe03f */
[----:B------:R-:W-:Y:S02]  /*de30*/  UIADD3 UR9, UR40, 0x31c30, URZ ;  /* 0x00031c3028097890 */ /* 0x000fe4000fffe03f */
[----:B------:R-:W-:Y:S01]  /*de40*/  UIADD3.X UR5, URZ, UR5, URZ, UP0, !UPT ;  /* 0x000000053f057290 */ /* 0x000fe200087fe43f */
[----:B------:R-:W-:Y:S01]  /*de50*/  UMOV UR6, 0x0 ;  /* 0x0000000000067882 */ /* 0x000fe20000000000 */
[----:B------:R-:W-:-:S10]  /*de60*/  UMOV UR7, 0x14f00000 ;  /* 0x14f0000000077882 */ /* 0x000fd40000000000 */
.L_x_9423:
        /* <DEDUP_REMOVED lines=14> */
.L_x_9424:
        /* <DEDUP_REMOVED lines=14> */
.L_x_9425:
        /* <DEDUP_REMOVED lines=12> */
.L_x_9492:
[----:B------:R-:W-:Y:S05]  /*e0f0*/  BSYNC B2 ;  /* 0x0000000000027941 */ /* 0x000fea0003800000 */
.L_x_9426:
        /* <DEDUP_REMOVED lines=9> */
.L_x_9429:
[----:B------:R-:W-:Y:S05]  /*e190*/  BSYNC B2 ;  /* 0x0000000000027941 */ /* 0x000fea0003800000 */
.L_x_9428:
        /* <DEDUP_REMOVED lines=10> */
.L_x_9430:
        /* <DEDUP_REMOVED lines=13> */
.L_x_9431:
        /* <DEDUP_REMOVED lines=13> */
.L_x_9432:
        /* <DEDUP_REMOVED lines=10> */
.L_x_9417:
[----:B------:R-:W-:Y:S05]  /*e480*/  BSYNC B1 ;  /* 0x0000000000017941 */ /* 0x000fea0003800000 */
.L_x_9416:
[----:B------:R-:W-:Y:S02]  /*e490*/  VIADD R8, R8, 0xfffffffe ;  /* 0xfffffffe08087836 */ /* 0x000fe40000000000 */
[----:B------:R-:W-:Y:S01]  /*e4a0*/  IMAD.MOV.U32 R11, RZ, RZ, R6 ;  /* 0x000000ffff0b7224 */ /* 0x000fe200078e0006 */
[----:B------:R-:W-:Y:S06]  /*e4b0*/  @P1 BRA `(.L_x_9433) ;  /* 0xffffffec00481947 */ /* 0x000fec000383ffff */
[----:B------:R-:W-:Y:S05]  /*e4c0*/  BSYNC B0 ;  /* 0x0000000000007941 */ /* 0x000fea0003800000 */
.L_x_9398:
[----:B------:R-:W-:Y:S01]  /*e4d0*/  ISETP.NE.AND P0, PT, R10, RZ, PT ;  /* 0x000000ff0a00720c */ /* 0x000fe20003f05270 */
[----:B------:R-:W-:-:S12]  /*e4e0*/  BSSY B0, `(.L_x_9397) ;  /* 0x0000093000007945 */ /* 0x000fd80003800000 */
[----:B------:R-:W-:Y:S05]  /*e4f0*/  @!P0 BRA `(.L_x_9434) ;  /* 0x0000000800448947 */ /* 0x000fea0003800000 */
[----:B------:R-:W-:Y:S01]  /*e500*/  ISETP.NE.AND P1, PT, R22, RZ, PT ;  /* 0x000000ff1600720c */ /* 0x000fe20003f25270 */
[----:B------:R-:W-:-:S12]  /*e510*/  IMAD.MOV.U32 R0, RZ, RZ, 0x1 ;  /* 0x00000001ff007424 */ /* 0x000fd800078e00ff */
[----:B------:R-:W-:Y:S05]  /*e520*/  @!P1 BRA `(.L_x_9434) ;  /* 0x0000000800389947 */ /* 0x000fea0003800000 */
[----:B------:R-:W-:Y:S02]  /*e530*/  ISETP.NE.AND P1, PT, R23, RZ, PT ;  /* 0x000000ff1700720c */ /* 0x000fe40003f25270 */
        /* <DEDUP_REMOVED lines=21> */
.L_x_9435:
[----:B------:R-:W1:Y:S01]  /*e690*/  SYNCS.PHASECHK.TRANS64.TRYWAIT P0, [UR40+0x31c48], R9 ;  /* 0x031c4809ff0075a7 */ /* 0x000e620008000168 */
[----:B------:R-:W-:Y:S01]  /*e6a0*/  BSSY B1, `(.L_x_9436) ;  /* 0x0000003000017945 */ /* 0x000fe20003800000 */
[----:B------:R-:W-:-:S03]  /*e6b0*/  ISETP.NE.AND P1, PT, R28, RZ, PT ;  /* 0x000000ff1c00720c */ /* 0x000fc60003f25270 */
[----:B-1----:R-:W-:Y:S10]  /*e6c0*/  @!P0 BRA `(.L_x_9437) ;  /* 0x0000001800f48947 */ /* 0x002ff40003800000 */
.L_x_9493:
[----:B------:R-:W-:Y:S05]  /*e6d0*/  BSYNC B1 ;  /* 0x0000000000017941 */ /* 0x000fea0003800000 */
.L_x_9436:
[----:B------:R-:W-:Y:S04]  /*e6e0*/  BSSY B1, `(.L_x_9438) ;  /* 0x0000007000017945 */ /* 0x000fe80003800000 */
[----:B------:R-:W-:Y:S05]  /*e6f0*/  @P1 BRA `(.L_x_9439) ;  /* 0x0000000000141947 */ /* 0x000fea0003800000 */
[----:B------:R-:W-:Y:S01]  /*e700*/  ISETP.NE.AND P0, PT, R7, RZ, PT ;  /* 0x000000ff0700720c */ /* 0x000fe20003f05270 */
[----:B-1----:R-:W-:-:S04]  /*e710*/  IMAD.MOV.U32 R2, RZ, RZ, 0x6c00 ;  /* 0x00006c00ff027424 */ /* 0x002fc800078e00ff */
[----:B------:R2:W-:Y:S08]  /*e720*/  SYNCS.ARRIVE.TRANS64 RZ, [UR40+0x31c38], R2 ;  /* 0x031c3802ffff79a7 */ /* 0x0005f00008000028 */
[----:B--2---:R-:W-:Y:S05]  /*e730*/  @!P0 BRA `(.L_x_9439) ;  /* 0x0000000000048947 */ /* 0x004fea0003800000 */
[----:B------:R-:W-:Y:S01]  /*e740*/  BPT.TRAP 0x1 ;  /* 0x000000040000795c */ /* 0x000fe20000300000 */
.L_x_9439:
[----:B------:R-:W-:Y:S05]  /*e750*/  BSYNC B1 ;  /* 0x0000000000017941 */ /* 0x000fea0003800000 */
.L_x_9438:
        /* <DEDUP_REMOVED lines=11> */
.L_x_9440:
        /* <DEDUP_REMOVED lines=14> */
.L_x_9441:
        /* <DEDUP_REMOVED lines=14> */
.L_x_9442:
        /* <DEDUP_REMOVED lines=11> */
.L_x_9494:
[----:B------:R-:W-:Y:S05]  /*ea80*/  BSYNC B1 ;  /* 0x0000000000017941 */ /* 0x000fea0003800000 */
.L_x_9443:
        /* <DEDUP_REMOVED lines=9> */
.L_x_9446:
[----:B------:R-:W-:Y:S05]  /*eb20*/  BSYNC B1 ;  /* 0x0000000000017941 */ /* 0x000fea0003800000 */
.L_x_9445:
        /* <DEDUP_REMOVED lines=10> */
.L_x_9447:
        /* <DEDUP_REMOVED lines=13> */
.L_x_9448:
        /* <DEDUP_REMOVED lines=13> */
.L_x_9449:
        /* <DEDUP_REMOVED lines=10> */
.L_x_9434:
[----:B------:R-:W-:Y:S05]  /*ee10*/  BSYNC B0 ;  /* 0x0000000000007941 */ /* 0x000fea0003800000 */
.L_x_9397:
[----:B------:R-:W-:Y:S01]  /*ee20*/  ISETP.NE.AND P0, PT, R22, RZ, PT ;  /* 0x000000ff1600720c */ /* 0x000fe20003f05270 */
[----:B------:R-:W-:-:S12]  /*ee30*/  BSSY B0, `(.L_x_9450) ;  /* 0x0000041000007945 */ /* 0x000fd80003800000 */
[----:B------:R-:W-:Y:S05]  /*ee40*/  @!P0 BRA `(.L_x_9451) ;  /* 0x0000000000fc8947 */ /* 0x000fea0003800000 */
[----:B------:R-:W-:Y:S01]  /*ee50*/  LEA R3, R0, UR40, 0x3 ;  /* 0x0000002800037c11 */ /* 0x000fe2000f8e18ff */
[----:B------:R-:W-:Y:S01]  /*ee60*/  BSSY B1, `(.L_x_9452) ;  /* 0x0000005000017945 */ /* 0x000fe20003800000 */
[----:B------:R-:W-:Y:S02]  /*ee70*/  SHF.L.U32 R2, R6, 0x1f, RZ ;  /* 0x0000001f06027819 */ /* 0x000fe400000006ff */
[----:B------:R-:W-:Y:S02]  /*ee80*/  ISETP.NE.AND P1, PT, R28, RZ, PT ;  /* 0x000000ff1c00720c */ /* 0x000fe40003f25270 */
[----:B------:R-:W0:Y:S02]  /*ee90*/  SYNCS.PHASECHK.TRANS64.TRYWAIT P0, [R3+URZ+0x31c60], R2 ;  /* 0x031c6002030075a7 */ /* 0x000e24000800017f */
[----:B0-----:R-:W-:Y:S09]  /*eea0*/  @!P0 BRA `(.L_x_9453) ;  /* 0x00000014002c8947 */ /* 0x001ff20003800000 */
.L_x_9495:
[----:B------:R-:W-:Y:S05]  /*eeb0*/  BSYNC B1 ;  /* 0x0000000000017941 */ /* 0x000fea0003800000 */
.L_x_9452:
        /* <DEDUP_REMOVED lines=8> */
.L_x_9455:
[----:B------:R-:W-:Y:S05]  /*ef40*/  BSYNC B1 ;  /* 0x0000000000017941 */ /* 0x000fea0003800000 */
.L_x_9454:
        /* <DEDUP_REMOVED lines=13> */
.L_x_9456:
        /* <DEDUP_REMOVED lines=13> */
.L_x_9457:
        /* <DEDUP_REMOVED lines=13> */
.L_x_9458:
        /* <DEDUP_REMOVED lines=8> */
.L_x_9451:
[----:B------:R-:W-:Y:S05]  /*f240*/  BSYNC B0 ;  /* 0x0000000000007941 */ /* 0x000fea0003800000 */
.L_x_9450:
[----:B------:R-:W-:Y:S02]  /*f250*/  VIADD R0, R0, 0x1 ;  /* 0x0000000100007836 */ /* 0x000fe40000000000 */
[----:B0-----:R-:W-:-:S03]  /*f260*/  IMAD.MOV.U32 R2, RZ, RZ, RZ ;  /* 0x000000ffff027224 */ /* 0x001fc600078e00ff */
[----:B------:R-:W-:-:S04]  /*f270*/  ISETP.NE.AND P0, PT, R0, 0x2, PT ;  /* 0x000000020000780c */ /* 0x000fc80003f05270 */
[----:B------:R-:W-:Y:S02]  /*f280*/  SEL R3, RZ, 0x1, P0 ;  /* 0x00000001ff037807 */ /* 0x000fe40000000000 */
[----:B------:R-:W-:Y:S02]  /*f290*/  SEL R0, R0, RZ, P0 ;  /* 0x000000ff00007207 */ /* 0x000fe40000000000 */
[----:B------:R-:W-:-:S07]  /*f2a0*/  LOP3.LUT R6, R6, R3, RZ, 0x3c, !PT ;  /* 0x0000000306067212 */ /* 0x000fce00078e3cff */
.L_x_9381:
[----:B------:R-:W0:Y:S01]  /*f2b0*/  S2R R4, SR_CgaCtaId ;  /* 0x0000000000047919 */ /* 0x000e220000008800 */
[----:B------:R-:W-:Y:S02]  /*f2c0*/  MOV R3, 0x400 ;  /* 0x0000040000037802 */ /* 0x000fe40000000f00 */
[----:B------:R-:W-:Y:S02]  /*f2d0*/  SHF.L.U32 R2, R2, 0x1f, RZ ;  /* 0x0000001f02027819 */ /* 0x000fe400000006ff */
[----:B0-----:R-:W-:-:S04]  /*f2e0*/  LEA R7, R4, R3, 0x18 ;  /* 0x0000000304077211 */ /* 0x001fc800078ec0ff */
[----:B------:R-:W0:Y:S02]  /*f2f0*/  SYNCS.PHASECHK.TRANS64.TRYWAIT P0, [R7+URZ+0x31c20], R2 ;  /* 0x031c2002070075a7 */ /* 0x000e24000800017f */
[----:B0-----:R-:W-:Y:S05]  /*f300*/  @!P0 BRA `(.L_x_9459) ;  /* 0x0000001000288947 */ /* 0x001fea0003800000 */
.L_x_9496:
[----:B------:R-:W-:-:S03]  /*f310*/  UMOV UR4, 0xffffffff ;  /* 0xffffffff00047882 */ /* 0x000fc60000000000 */
[----:B------:R-:W-:Y:S05]  /*f320*/  BRA.DIV UR4, `(.L_x_9460) ;  /* 0x0000001204347947 */ /* 0x000fea000b800000 */
[----:B0-----:R-:W0:Y:S02]  /*f330*/  S2R R2, SR_TID.X ;  /* 0x0000000000027919 */ /* 0x001e240000002100 */
[----:B0-----:R-:W-:-:S04]  /*f340*/  SHF.R.U32.HI R2, RZ, 0x5, R2 ;  /* 0x00000005ff027819 */ /* 0x001fc80000011602 */
[----:B------:R-:W-:-:S05]  /*f350*/  LOP3.LUT R2, R2, 0x3, RZ, 0xc0, !PT ;  /* 0x0000000302027812 */ /* 0x000fca00078ec0ff */
[----:B------:R0:W1:Y:S02]  /*f360*/  SHFL.IDX PT, R14, R2, RZ, 0x1f ;  /* 0x00001fff020e7589 */ /* 0x00006400000e0000 */
.L_x_9499:
[----:B-1----:R-:W-:-:S13]  /*f370*/  ISETP.NE.AND P0, PT, R14, RZ, PT ;  /* 0x000000ff0e00720c */ /* 0x002fda0003f05270 */
[----:B------:R-:W-:Y:S05]  /*f380*/  @P0 BRA `(.L_x_9353) ;  /* 0x0000000000840947 */ /* 0x000fea0003800000 */
[----:B------:R-:W-:-:S03]  /*f390*/  UMOV UR4, 0xffffffff ;  /* 0xffffffff00047882 */ /* 0x000fc60000000000 */
[----:B------:R-:W-:Y:S05]  /*f3a0*/  BRA.DIV UR4, `(.L_x_9461) ;  /* 0x0000001204487947 */ /* 0x000fea000b800000 */
[----:B------:R-:W-:-:S13]  /*f3b0*/  ELECT P6, URZ, PT ;  /* 0x00000000003f782f */ /* 0x000fda00038c0000 */
.L_x_9502:
[----:B------:R-:W-:Y:S05]  /*f3c0*/  @!P6 BRA `(.L_x_9353) ;  /* 0x000000000074e947 */ /* 0x000fea0003800000 */
[----:B------:R-:W-:-:S04]  /*f3d0*/  LOP3.LUT R27, R27, 0x2, RZ, 0xfc, !PT ;  /* 0x000000021b1b7812 */ /* 0x000fc800078efcff */
[----:B------:R-:W-:-:S13]  /*f3e0*/  ISETP.NE.AND P2, PT, R27, 0x3, PT ;  /* 0x000000031b00780c */ /* 0x000fda0003f45270 */
[----:B------:R-:W-:Y:S05]  /*f3f0*/  @!P2 BRA `(.L_x_9462) ;  /* 0x000000000004a947 */ /* 0x000fea0003800000 */
[----:B------:R-:W-:Y:S01]  /*f400*/  BPT.TRAP 0x1 ;  /* 0x000000040000795c */ /* 0x000fe20000300000 */
.L_x_9462:
[----:B------:R-:W-:Y:S01]  /*f410*/  VIADD R9, R7, 0x31c40 ;  /* 0x00031c4007097836 */ /* 0x000fe20000000000 */
[----:B------:R-:W-:Y:S01]  /*f420*/  SHF.L.U32 R4, R6, 0x1f, RZ ;  /* 0x0000001f06047819 */ /* 0x000fe200000006ff */
[C---:B0-----:R-:W-:Y:S02]  /*f430*/  VIADD R2, R0.reuse, 0x1 ;  /* 0x0000000100027836 */ /* 0x041fe40000000000 */
[----:B------:R-:W-:-:S03]  /*f440*/  IMAD R5, R0, 0x8, R9 ;  /* 0x0000000800057824 */ /* 0x000fc600078e0209 */
[C---:B------:R-:W-:Y:S01]  /*f450*/  ISETP.NE.AND P1, PT, R2.reuse, 0x2, PT ;  /* 0x000000020200780c */ /* 0x040fe20003f25270 */
[----:B------:R-:W0:Y:S03]  /*f460*/  SYNCS.PHASECHK.TRANS64.TRYWAIT P0, [R5+URZ], R4 ;  /* 0x00000004050075a7 */ /* 0x000e26000800017f */
[----:B------:R-:W-:Y:S02]  /*f470*/  SEL R3, RZ, 0x1, P1 ;  /* 0x00000001ff037807 */ /* 0x000fe40000800000 */
[----:B------:R-:W-:Y:S02]  /*f480*/  SEL R8, R2, RZ, P1 ;  /* 0x000000ff02087207 */ /* 0x000fe40000800000 */
[----:B------:R-:W-:Y:S02]  /*f490*/  LOP3.LUT R2, R6, R3, RZ, 0x3c, !PT ;  /* 0x0000000306027212 */ /* 0x000fe400078e3cff */
[----:B------:R-:W-:-:S02]  /*f4a0*/  LEA R3, R8, R9, 0x3 ;  /* 0x0000000908037211 */ /* 0x000fc400078e18ff */
[----:B------:R-:W-:Y:S01]  /*f4b0*/  SHF.L.U32 R2, R2, 0x1f, RZ ;  /* 0x0000001f02027819 */ /* 0x000fe200000006ff */
[----:B0-----:R-:W-:Y:S06]  /*f4c0*/  @!P0 BRA `(.L_x_9463) ;  /* 0x0000001000208947 */ /* 0x001fec0003800000 */
.L_x_9503:
[----:B------:R-:W1:Y:S02]  /*f4d0*/  SYNCS.PHASECHK.TRANS64.TRYWAIT P0, [R3+URZ], R2 ;  /* 0x00000002030075a7 */ /* 0x000e64000800017f */
[----:B-1----:R-:W-:Y:S05]  /*f4e0*/  @!P0 BRA `(.L_x_9464) ;  /* 0x00000010002c8947 */ /* 0x002fea0003800000 */
.L_x_9504:
[----:B------:R-:W-:Y:S05]  /*f4f0*/  @!P2 BRA `(.L_x_9465) ;  /* 0x000000000004a947 */ /* 0x000fea0003800000 */
[----:B------:R-:W-:Y:S01]  /*f500*/  BPT.TRAP 0x1 ;  /* 0x000000040000795c */ /* 0x000fe20000300000 */
.L_x_9465:
[----:B-1----:R-:W-:-:S04]  /*f510*/  VIADD R3, R7, 0x31c60 ;  /* 0x00031c6007037836 */ /* 0x002fc80000000000 */
[----:B0-----:R-:W-:-:S04]  /*f520*/  IMAD R5, R0, 0x8, R3 ;  /* 0x0000000800057824 */ /* 0x001fc800078e0203 */
[----:B------:R-:W0:Y:S02]  /*f530*/  SYNCS.PHASECHK.TRANS64.TRYWAIT P0, [R5+URZ], R4 ;  /* 0x00000004050075a7 */ /* 0x000e24000800017f */
[----:B0-----:R-:W-:Y:S05]  /*f540*/  @!P0 BRA `(.L_x_9466) ;  /* 0x0000001000288947 */ /* 0x001fea0003800000 */
.L_x_9505:
[----:B------:R-:W-:-:S07]  /*f550*/  IMAD R3, R8, 0x8, R3 ;  /* 0x0000000808037824 */ /* 0x000fce00078e0203 */
.L_x_9467:
[----:B-1----:R1:W2:Y:S02]  /*f560*/  SYNCS.PHASECHK.TRANS64.TRYWAIT P0, [R3+URZ], R2 ;  /* 0x00000002030075a7 */ /* 0x0022a4000800017f */
[----:B--2---:R-:W-:Y:S05]  /*f570*/  @!P0 NANOSLEEP.SYNCS 0x989680 ;  /* 0x009896800000895d */ /* 0x004fea0003900000 */
[----:B------:R-:W2:Y:S02]  /*f580*/  @!P0 SYNCS.PHASECHK.TRANS64 P0, [R3+URZ], R2 ;  /* 0x00000002030085a7 */ /* 0x000ea4000800007f */
[----:B--2---:R-:W-:Y:S05]  /*f590*/  @!P0 BRA `(.L_x_9467) ;  /* 0xfffffffc00f08947 */ /* 0x004fea000383ffff */
.L_x_9353:
[----:B------:R-:W-:Y:S05]  /*f5a0*/  BSYNC B6 ;  /* 0x0000000000067941 */ /* 0x000fea0003800000 */
.L_x_9350:
[----:B------:R-:W-:Y:S05]  /*f5b0*/  EXIT ;  /* 0x000000000000794d */ /* 0x000fea0003800000 */
.L_x_9357:
[----:B0-----:R-:W-:-:S04]  /*f5c0*/  IMAD.U32 R3, RZ, RZ, UR37 ;  /* 0x00000025ff037e24 */ /* 0x001fc8000f8e00ff */
[----:B------:R0:W1:Y:S03]  /*f5d0*/  SYNCS.PHASECHK.TRANS64.TRYWAIT P1, [R3+URZ+0x31c00], R0 ;  /* 0x031c0000030075a7 */ /* 0x000066000802017f */
[----:B-1----:R-:W-:Y:S05]  /*f5e0*/  @!P1 NANOSLEEP.SYNCS 0x989680 ;  /* 0x009896800000995d */ /* 0x002fea0003900000 */
[----:B------:R-:W1:Y:S02]  /*f5f0*/  @!P1 SYNCS.PHASECHK.TRANS64 P1, [R3+URZ+0x31c00], R0 ;  /* 0x031c0000030095a7 */ /* 0x000e64000802007f */
[----:B-1----:R-:W-:Y:S05]  /*f600*/  @!P1 BRA `(.L_x_9357) ;  /* 0xfffffffc00ec9947 */ /* 0x002fea000383ffff */
[----:B------:R-:W-:Y:S05]  /*f610*/  BRA `(.L_x_9468) ;  /* 0xffffff1800f87947 */ /* 0x000fea000383ffff */
.L_x_9361:
[----:B0-----:R-:W-:-:S04]  /*f620*/  IMAD.U32 R3, RZ, RZ, UR37 ;  /* 0x00000025ff037e24 */ /* 0x001fc8000f8e00ff */
[----:B------:R0:W2:Y:S03]  /*f630*/  SYNCS.PHASECHK.TRANS64.TRYWAIT P1, [R3+URZ+0x31c30], R0 ;  /* 0x031c3000030075a7 */ /* 0x0000a6000802017f */
[----:B--2---:R-:W-:Y:S05]  /*f640*/  @!P1 NANOSLEEP.SYNCS 0x989680 ;  /* 0x009896800000995d */ /* 0x004fea0003900000 */
[----:B------:R-:W2:Y:S02]  /*f650*/  @!P1 SYNCS.PHASECHK.TRANS64 P1, [R3+URZ+0x31c30], R0 ;  /* 0x031c3000030095a7 */ /* 0x000ea4000802007f */
[----:B--2---:R-:W-:Y:S05]  /*f660*/  @!P1 BRA `(.L_x_9361) ;  /* 0xfffffffc00ec9947 */ /* 0x004fea000383ffff */
[----:B------:R-:W-:Y:S05]  /*f670*/  BRA `(.L_x_9360) ;  /* 0xffffff1c00007947 */ /* 0x000fea000383ffff */
.L_x_9366:
[----:B-1----:R1:W2:Y:S02]  /*f680*/  SYNCS.PHASECHK.TRANS64.TRYWAIT P2, [R13+URZ+0x31c30], R12 ;  /* 0x031c300c0d0075a7 */ /* 0x0022a4000804017f */
[----:B--2---:R-:W-:Y:S05]  /*f690*/  @!P2 NANOSLEEP.SYNCS 0x989680 ;  /* 0x009896800000a95d */ /* 0x004fea0003900000 */
[----:B------:R-:W2:Y:S02]  /*f6a0*/  @!P2 SYNCS.PHASECHK.TRANS64 P2, [R13+URZ+0x31c30], R12 ;  /* 0x031c300c0d00a5a7 */ /* 0x000ea4000804007f */
[----:B--2---:R-:W-:Y:S05]  /*f6b0*/  @!P2 BRA `(.L_x_9366) ;  /* 0xfffffffc00f0a947 */ /* 0x004fea000383ffff */
[----:B------:R-:W-:Y:S05]  /*f6c0*/  BRA `(.L_x_9363) ;  /* 0xffffff6000587947 */ /* 0x000fea000383ffff */
.L_x_9370:
[----:B-1----:R-:W-:-:S04]  /*f6d0*/  MOV R12, UR6 ;  /* 0x00000006000c7c02 */ /* 0x002fc80008000f00 */
[----:B------:R1:W2:Y:S03]  /*f6e0*/  SYNCS.PHASECHK.TRANS64.TRYWAIT P2, [R12+URZ+0x31c50], R11 ;  /* 0x031c500b0c0075a7 */ /* 0x0002a6000804017f */
[----:B--2---:R-:W-:Y:S05]  /*f6f0*/  @!P2 NANOSLEEP.SYNCS 0x989680 ;  /* 0x009896800000a95d */ /* 0x004fea0003900000 */
[----:B------:R-:W2:Y:S02]  /*f700*/  @!P2 SYNCS.PHASECHK.TRANS64 P2, [R12+URZ+0x31c50], R11 ;  /* 0x031c500b0c00a5a7 */ /* 0x000ea4000804007f */
[----:B--2---:R-:W-:Y:S05]  /*f710*/  @!P2 BRA `(.L_x_9370) ;  /* 0xfffffffc00eca947 */ /* 0x004fea000383ffff */
[----:B------:R-:W-:Y:S05]  /*f720*/  BRA `(.L_x_9367) ;  /* 0xffffff7400f47947 */ /* 0x000fea000383ffff */
.L_x_9375:
[----:B--2---:R2:W4:Y:S02]  /*f730*/  SYNCS.PHASECHK.TRANS64.TRYWAIT P0, [R7+URZ+0x31c50], R6 ;  /* 0x031c5006070075a7 */ /* 0x004524000800017f */
[----:B----4-:R-:W-:Y:S05]  /*f740*/  @!P0 NANOSLEEP.SYNCS 0x989680 ;  /* 0x009896800000895d */ /* 0x010fea0003900000 */
[----:B------:R-:W4:Y:S02]  /*f750*/  @!P0 SYNCS.PHASECHK.TRANS64 P0, [R7+URZ+0x31c50], R6 ;  /* 0x031c5006070085a7 */ /* 0x000f24000800007f */
[----:B----4-:R-:W-:Y:S05]  /*f760*/  @!P0 BRA `(.L_x_9375) ;  /* 0xfffffffc00f08947 */ /* 0x010fea000383ffff */
[----:B------:R-:W-:Y:S05]  /*f770*/  BRA `(.L_x_9374) ;  /* 0xffffffa0000c7947 */ /* 0x000fea000383ffff */
.L_x_9386:
[----:B------:R-:W-:Y:S02]  /*f780*/  IMAD.MOV.U32 R13, RZ, RZ, R22 ;  /* 0x000000ffff0d7224 */ /* 0x000fe400078e0016 */
[----:B------:R-:W-:Y:S02]  /*f790*/  IMAD.MOV.U32 R12, RZ, RZ, RZ ;  /* 0x000000ffff0c7224 */ /* 0x000fe400078e00ff */
[----:B------:R-:W-:Y:S02]  /*f7a0*/  IMAD.MOV.U32 R11, RZ, RZ, 0x1f ;  /* 0x0000001fff0b7424 */ /* 0x000fe400078e00ff */
[----:B------:R-:W-:-:S07]  /*f7b0*/  IMAD.MOV.U32 R15, RZ, RZ, -0x1 ;  /* 0xffffffffff0f7424 */ /* 0x000fce00078e00ff */
[----:B------:R-:W-:Y:S05]  /*f7c0*/  WARPSYNC.COLLECTIVE R15, `(.L_x_9469) ;  /* 0x000000000f087348 */ /* 0x000fea0003c00000 */
[----:B------:R0:W1:Y:S02]  /*f7d0*/  SHFL.IDX P6, R14, R13, R12, R11 ;  /* 0x0000000c0d0e7389 */ /* 0x00006400000c000b */
[----:B01----:R-:W-:Y:S01]  /*f7e0*/  ENDCOLLECTIVE ;  /* 0x000000000000791b */ /* 0x003fe20003800000 */
.L_x_9469:
[----:B------:R-:W-:Y:S05]  /*f7f0*/  BRA `(.L_x_9470) ;  /* 0xffffffc800147947 */ /* 0x000fea000383ffff */
.L_x_9388:
[----:B------:R-:W-:Y:S01]  /*f800*/  BSSY B0, `(.L_x_9471) ;  /* 0x0000006000007945 */ /* 0x000fe20003800000 */
[----:B------:R-:W-:-:S07]  /*f810*/  IMAD.MOV.U32 R15, RZ, RZ, -0x1 ;  /* 0xffffffffff0f7424 */ /* 0x000fce00078e00ff */
[----:B------:R-:W-:Y:S05]  /*f820*/  WARPSYNC.COLLECTIVE R15, `(.L_x_9472) ;  /* 0x000000000f0c7348 */ /* 0x000fea0003c00000 */
[----:B------:R-:W-:Y:S02]  /*f830*/  ELECT P6, UR62, PT ;  /* 0x00000000003e782f */ /* 0x000fe400038c0000 */
[----:B------:R-:W-:Y:S01]  /*f840*/  MOV R14, UR62 ;  /* 0x0000003e000e7c02 */ /* 0x000fe20008000f00 */
[----:B------:R-:W-:Y:S10]  /*f850*/  ENDCOLLECTIVE ;  /* 0x000000000000791b */ /* 0x000ff40003800000 */
.L_x_9472:
[----:B------:R-:W-:Y:S05]  /*f860*/  BSYNC B0 ;  /* 0x0000000000007941 */ /* 0x000fea0003800000 */
.L_x_9471:
[----:B------:R-:W-:Y:S05]  /*f870*/  BRA `(.L_x_9473) ;  /* 0xffffffc800107947 */ /* 0x000fea000383ffff */
.L_x_9390:
[----:B-1----:R-:W-:-:S04]  /*f880*/  MOV R3, UR40 ;  /* 0x0000002800037c02 */ /* 0x002fc80008000f00 */
[----:B------:R1:W2:Y:S03]  /*f890*/  SYNCS.PHASECHK.TRANS64.TRYWAIT P0, [R3+URZ+0x31c40], R0 ;  /* 0x031c4000030075a7 */ /* 0x0002a6000800017f */
[----:B--2---:R-:W-:Y:S05]  /*f8a0*/  @!P0 NANOSLEEP.SYNCS 0x989680 ;  /* 0x009896800000895d */ /* 0x004fea0003900000 */
[----:B------:R-:W2:Y:S02]  /*f8b0*/  @!P0 SYNCS.PHASECHK.TRANS64 P0, [R3+URZ+0x31c40], R0 ;  /* 0x031c4000030085a7 */ /* 0x000ea4000800007f */
[----:B--2---:R-:W-:Y:S05]  /*f8c0*/  @!P0 BRA `(.L_x_9390) ;  /* 0xfffffffc00ec8947 */ /* 0x004fea000383ffff */
[----:B------:R-:W-:Y:S05]  /*f8d0*/  BRA `(.L_x_9474) ;  /* 0xffffffc800607947 */ /* 0x000fea000383ffff */
.L_x_9393:
[----:B------:R-:W-:Y:S01]  /*f8e0*/  IMAD R8, R12, 0xc0, R11 ;  /* 0x000000c00c087824 */ /* 0x000fe200078e020b */
[----:B------:R-:W0:Y:S01]  /*f8f0*/  LDC R5, c[0x0][0x448] ;  /* 0x00011200ff057b82 */ /* 0x000e220000000800 */
[----:B------:R-:W-:Y:S02]  /*f900*/  IMAD.MOV.U32 R13, RZ, RZ, R7 ;  /* 0x000000ffff0d7224 */ /* 0x000fe400078e0007 */
[----:B------:R-:W-:Y:S02]  /*f910*/  IMAD.MOV.U32 R12, RZ, RZ, RZ ;  /* 0x000000ffff0c7224 */ /* 0x000fe400078e00ff */
[----:B------:R-:W-:Y:S02]  /*f920*/  IMAD.MOV.U32 R11, RZ, RZ, 0x1c1f ;  /* 0x00001c1fff0b7424 */ /* 0x000fe400078e00ff */
[----:B------:R-:W-:Y:S02]  /*f930*/  IMAD.MOV.U32 R15, RZ, RZ, -0x1 ;  /* 0xffffffffff0f7424 */ /* 0x000fe400078e00ff */
[----:B------:R-:W-:-:S07]  /*f940*/  VIADD R4, R8, 0x20 ;  /* 0x0000002008047836 */ /* 0x000fce0000000000 */
[----:B0-----:R-:W-:Y:S05]  /*f950*/  WARPSYNC.COLLECTIVE R15, `(.L_x_9475) ;  /* 0x000000000f087348 */ /* 0x001fea0003c00000 */
[----:B------:R1:W2:Y:S02]  /*f960*/  SHFL.IDX P6, R14, R13, R12, R11 ;  /* 0x0000000c0d0e7389 */ /* 0x0002a400000c000b */
[----:B012---:R-:W-:Y:S01]  /*f970*/  ENDCOLLECTIVE ;  /* 0x000000000000791b */ /* 0x007fe20003800000 */
.L_x_9475:
[----:B------:R-:W-:Y:S01]  /*f980*/  MOV R13, R6 ;  /* 0x00000006000d7202 */ /* 0x000fe20000000f00 */
[----:B------:R-:W-:-:S07]  /*f990*/  IMAD.MOV.U32 R3, RZ, RZ, R14 ;  /* 0x000000ffff037224 */ /* 0x000fce00078e000e */
[----:B------:R-:W-:Y:S05]  /*f9a0*/  WARPSYNC.COLLECTIVE R15, `(.L_x_9476) ;  /* 0x000000000f087348 */ /* 0x000fea0003c00000 */
[----:B------:R0:W1:Y:S02]  /*f9b0*/  SHFL.IDX P6, R14, R13, R12, R11 ;  /* 0x0000000c0d0e7389 */ /* 0x00006400000c000b */
[----:B01----:R-:W-:Y:S01]  /*f9c0*/  ENDCOLLECTIVE ;  /* 0x000000000000791b */ /* 0x003fe20003800000 */
.L_x_9476:
[----:B------:R-:W-:Y:S02]  /*f9d0*/  ULDC UR4, c[0x0][0x288] ;  /* 0x0000a20000047ab9 */ /* 0x000fe40000000800 */
[----:B------:R-:W-:-:S05]  /*f9e0*/  IMAD R9, R5, UR4, RZ ;  /* 0x0000000405097c24 */ /* 0x000fca000f8e02ff */
[----:B------:R-:W-:Y:S01]  /*f9f0*/  ISETP.GE.AND P3, PT, R8, R9, PT ;  /* 0x000000090800720c */ /* 0x000fe20003f66270 */
[----:B------:R-:W-:Y:S02]  /*fa00*/  IMAD.MOV.U32 R13, RZ, RZ, R7 ;  /* 0x000000ffff0d7224 */ /* 0x000fe400078e0007 */
[----:B------:R-:W-:-:S10]  /*fa10*/  IMAD.MOV.U32 R12, RZ, RZ, 0x1 ;  /* 0x00000001ff0c7424 */ /* 0x000fd400078e00ff */
[----:B------:R-:W-:Y:S01]  /*fa20*/  @!P3 LEA R29, R0, UR40, 0x1 ;  /* 0x00000028001dbc11 */ /* 0x000fe2000f8e08ff */
[----:B------:R-:W-:-:S07]  /*fa30*/  IMAD.MOV.U32 R2, RZ, RZ, R14 ;  /* 0x000000ffff027224 */ /* 0x000fce00078e000e */
[----:B------:R-:W-:Y:S05]  /*fa40*/  WARPSYNC.COLLECTIVE R15, `(.L_x_9477) ;  /* 0x000000000f087348 */ /* 0x000fea0003c00000 */
[----:B------:R0:W1:Y:S02]  /*fa50*/  SHFL.IDX P6, R14, R13, R12, R11 ;  /* 0x0000000c0d0e7389 */ /* 0x00006400000c000b */
[----:B01----:R-:W-:Y:S01]  /*fa60*/  ENDCOLLECTIVE ;  /* 0x000000000000791b */ /* 0x003fe20003800000 */
.L_x_9477:
[----:B------:R-:W-:-:S05]  /*fa70*/  @!P3 IMAD.WIDE.U32 R2, R21, 0x2, R2 ;  /* 0x000000021502b825 */ /* 0x000fca00078e0002 */
[----:B------:R-:W-:Y:S01]  /*fa80*/  @!PT LDS RZ, [RZ] ;  /* 0x00000000fffff984 */ /* 0x000fe20000000800 */
[----:B------:R-:W-:Y:S01]  /*fa90*/  @!PT LDS RZ, [RZ] ;  /* 0x00000000fffff984 */ /* 0x000fe20000000800 */
[----:B------:R-:W-:Y:S01]  /*faa0*/  @!PT LDS RZ, [RZ] ;  /* 0x00000000fffff984 */ /* 0x000fe20000000800 */
[----:B------:R0:W-:Y:S04]  /*fab0*/  @!P3 LDGSTS.E.BYPASS.LTC128B.128 [R29+0xda00], desc[UR38][R2.64], !P2 ;  /* 0x0da00000021dbfae */ /* 0x0001e8000d101d66 */
[----:B------:R0:W-:Y:S01]  /*fac0*/  @!P3 LDGSTS.E.BYPASS.LTC128B.128 [R29+0x10a00], desc[UR38][R2.64+0x40], !P0 ;  /* 0x10a00040021dbfae */ /* 0x0001e2000c101d66 */
[----:B------:R-:W-:-:S03]  /*fad0*/  MOV R13, R6 ;  /* 0x00000006000d7202 */ /* 0x000fc60000000f00 */
[----:B------:R0:W-:Y:S01]  /*fae0*/  @!P3 LDGSTS.E.BYPASS.LTC128B.128 [R29+0x13a00], desc[UR38][R2.64+0x80], !P1 ;  /* 0x13a00080021dbfae */ /* 0x0001e2000c901d66 */
[----:B------:R-:W-:Y:S01]  /*faf0*/  ISETP.GE.AND P3, PT, R4, R9, PT ;  /* 0x000000090400720c */ /* 0x000fe20003f66270 */
[----:B------:R-:W-:-:S12]  /*fb00*/  IMAD.MOV.U32 R5, RZ, RZ, R14 ;  /* 0x000000ffff057224 */ /* 0x000fd800078e000e */
[----:B0-----:R-:W-:Y:S05]  /*fb10*/  WARPSYNC.COLLECTIVE R15, `(.L_x_9478) ;  /* 0x000000000f087348 */ /* 0x001fea0003c00000 */
[----:B------:R1:W2:Y:S02]  /*fb20*/  SHFL.IDX P6, R14, R13, R12, R11 ;  /* 0x0000000c0d0e7389 */ /* 0x0002a400000c000b */
[----:B012---:R-:W-:Y:S01]  /*fb30*/  ENDCOLLECTIVE ;  /* 0x000000000000791b */ /* 0x007fe20003800000 */
.L_x_9478:
[----:B------:R-:W-:Y:S01]  /*fb40*/  VIADD R2, R8, 0x40 ;  /* 0x0000004008027836 */ /* 0x000fe20000000000 */
[----:B------:R-:W-:Y:S01]  /*fb50*/  @!P3 LEA R29, R0, UR40, 0x1 ;  /* 0x00000028001dbc11 */ /* 0x000fe2000f8e08ff */
[----:B------:R-:W-:Y:S02]  /*fb60*/  IMAD.MOV.U32 R13, RZ, RZ, R7 ;  /* 0x000000ffff0d7224 */ /* 0x000fe400078e0007 */
[----:B------:R-:W-:Y:S02]  /*fb70*/  IMAD.MOV.U32 R12, RZ, RZ, 0x2 ;  /* 0x00000002ff0c7424 */ /* 0x000fe400078e00ff */
[----:B------:R-:W-:-:S07]  /*fb80*/  IMAD.MOV.U32 R4, RZ, RZ, R14 ;  /* 0x000000ffff047224 */ /* 0x000fce00078e000e */
[----:B------:R-:W-:Y:S05]  /*fb90*/  WARPSYNC.COLLECTIVE R15, `(.L_x_9479) ;  /* 0x000000000f087348 */ /* 0x000fea0003c00000 */
[----:B------:R0:W1:Y:S02]  /*fba0*/  SHFL.IDX P6, R14, R13, R12, R11 ;  /* 0x0000000c0d0e7389 */ /* 0x00006400000c000b */
[----:B01----:R-:W-:Y:S01]  /*fbb0*/  ENDCOLLECTIVE ;  /* 0x000000000000791b */ /* 0x003fe20003800000 */
.L_x_9479:
        /* <DEDUP_REMOVED lines=13> */
.L_x_9480:
[----:B------:R-:W-:Y:S01]  /*fc90*/  IMAD.MOV.U32 R3, RZ, RZ, R2 ;  /* 0x000000ffff037224 */ /* 0x000fe200078e0002 */
[----:B------:R-:W-:Y:S01]  /*fca0*/  @!P3 LEA R5, R0, UR40, 0x1 ;  /* 0x000000280005bc11 */ /* 0x000fe2000f8e08ff */
[----:B------:R-:W-:Y:S02]  /*fcb0*/  IMAD.MOV.U32 R13, RZ, RZ, R7 ;  /* 0x000000ffff0d7224 */ /* 0x000fe400078e0007 */
[----:B------:R-:W-:Y:S02]  /*fcc0*/  IMAD.MOV.U32 R12, RZ, RZ, 0x3 ;  /* 0x00000003ff0c7424 */ /* 0x000fe400078e00ff */
[----:B------:R-:W-:-:S07]  /*fcd0*/  IMAD.MOV.U32 R2, RZ, RZ, R14 ;  /* 0x000000ffff027224 */ /* 0x000fce00078e000e */
[----:B------:R-:W-:Y:S05]  /*fce0*/  WARPSYNC.COLLECTIVE R15, `(.L_x_9481) ;  /* 0x000000000f087348 */ /* 0x000fea0003c00000 */
[----:B------:R0:W1:Y:S02]  /*fcf0*/  SHFL.IDX P6, R14, R13, R12, R11 ;  /* 0x0000000c0d0e7389 */ /* 0x00006400000c000b */
[----:B01----:R-:W-:Y:S01]  /*fd00*/  ENDCOLLECTIVE ;  /* 0x000000000000791b */ /* 0x003fe20003800000 */
.L_x_9481:
        /* <DEDUP_REMOVED lines=8> */
[----:B------:R-:W-:-:S07]  /*fd90*/  IMAD.MOV.U32 R7, RZ, RZ, R14 ;  /* 0x000000ffff077224 */ /* 0x000fce00078e000e */
[----:B0-----:R-:W-:Y:S05]  /*fda0*/  WARPSYNC.COLLECTIVE R15, `(.L_x_9482) ;  /* 0x000000000f087348 */ /* 0x001fea0003c00000 */
[----:B------:R1:W2:Y:S02]  /*fdb0*/  SHFL.IDX P6, R14, R13, R12, R11 ;  /* 0x0000000c0d0e7389 */ /* 0x0002a400000c000b */
[----:B012---:R-:W-:Y:S01]  /*fdc0*/  ENDCOLLECTIVE ;  /* 0x000000000000791b */ /* 0x007fe20003800000 */
.L_x_9482:
[----:B------:R-:W-:Y:S02]  /*fdd0*/  VIADD R2, R8, 0x60 ;  /* 0x0000006008027836 */ /* 0x000fe40000000000 */
[----:B------:R-:W-:-:S03]  /*fde0*/  IMAD.MOV.U32 R5, RZ, RZ, R7 ;  /* 0x000000ffff057224 */ /* 0x000fc600078e0007 */
[----:B------:R-:W-:Y:S01]  /*fdf0*/  ISETP.GE.AND P3, PT, R2, R9, PT ;  /* 0x000000090200720c */ /* 0x000fe20003f66270 */
[----:B------:R-:W-:Y:S02]  /*fe00*/  VIADD R2, R8, 0x80 ;  /* 0x0000008008027836 */ /* 0x000fe40000000000 */
[----:B------:R-:W-:Y:S01]  /*fe10*/  IMAD.MOV.U32 R13, RZ, RZ, R10 ;  /* 0x000000ffff0d7224 */ /* 0x000fe200078e000a */
[----:B------:R-:W-:-:S09]  /*fe20*/  MOV R12, RZ ;  /* 0x000000ff000c7202 */ /* 0x000fd20000000f00 */
[----:B------:R-:W-:Y:S01]  /*fe30*/  @!P3 LEA R7, R0, UR40, 0x1 ;  /* 0x000000280007bc11 */ /* 0x000fe2000f8e08ff */
[----:B------:R-:W-:-:S07]  /*fe40*/  IMAD.MOV.U32 R4, RZ, RZ, R14 ;  /* 0x000000ffff047224 */ /* 0x000fce00078e000e */
[----:B------:R-:W-:Y:S05]  /*fe50*/  WARPSYNC.COLLECTIVE R15, `(.L_x_9483) ;  /* 0x000000000f087348 */ /* 0x000fea0003c00000 */
[----:B------:R0:W1:Y:S02]  /*fe60*/  SHFL.IDX P6, R14, R13, R12, R11 ;  /* 0x0000000c0d0e7389 */ /* 0x00006400000c000b */
[----:B01----:R-:W-:Y:S01]  /*fe70*/  ENDCOLLECTIVE ;  /* 0x000000000000791b */ /* 0x003fe20003800000 */
.L_x_9483:
[----:B------:R-:W-:-:S05]  /*fe80*/  @!P3 IMAD.WIDE.U32 R4, R21, 0x2, R4 ;  /* 0x000000021504b825 */ /* 0x000fca00078e0004 */
[----:B------:R-:W-:Y:S01]  /*fe90*/  @!PT LDS RZ, [RZ] ;  /* 0x00000000fffff984 */ /* 0x000fe20000000800 */
[----:B------:R-:W-:Y:S01]  /*fea0*/  @!PT LDS RZ, [RZ] ;  /* 0x00000000fffff984 */ /* 0x000fe20000000800 */
[----:B------:R-:W-:Y:S01]  /*feb0*/  @!PT LDS RZ, [RZ] ;  /* 0x00000000fffff984 */ /* 0x000fe20000000800 */
[----:B------:R0:W-:Y:S04]  /*fec0*/  @!P3 LDGSTS.E.BYPASS.LTC128B.128 [R7+0xf200], desc[UR38][R4.64], !P2 ;  /* 0x0f2000000407bfae */ /* 0x0001e8000d101d66 */
[----:B------:R0:W-:Y:S01]  /*fed0*/  @!P3 LDGSTS.E.BYPASS.LTC128B.128 [R7+0x12200], desc[UR38][R4.64+0x40], !P0 ;  /* 0x122000400407bfae */ /* 0x0001e2000c101d66 */
[----:B------:R-:W-:-:S03]  /*fee0*/  IMAD.MOV.U32 R13, RZ, RZ, R20 ;  /* 0x000000ffff0d7224 */ /* 0x000fc600078e0014 */
[----:B------:R0:W-:Y:S01]  /*fef0*/  @!P3 LDGSTS.E.BYPASS.LTC128B.128 [R7+0x15200], desc[UR38][R4.64+0x80], !P1 ;  /* 0x152000800407bfae */ /* 0x0001e2000c901d66 */
[----:B------:R-:W-:Y:S01]  /*ff00*/  ISETP.GE.AND P3, PT, R2, R9, PT ;  /* 0x000000090200720c */ /* 0x000fe20003f66270 */
[----:B------:R-:W-:-:S12]  /*ff10*/  IMAD.MOV.U32 R29, RZ, RZ, R14 ;  /* 0x000000ffff1d7224 */ /* 0x000fd800078e000e */
[----:B0-----:R-:W-:Y:S05]  /*ff20*/  WARPSYNC.COLLECTIVE R15, `(.L_x_9484) ;  /* 0x000000000f087348 */ /* 0x001fea0003c00000 */
[----:B------:R1:W2:Y:S02]  /*ff30*/  SHFL.IDX P6, R14, R13, R12, R11 ;  /* 0x0000000c0d0e7389 */ /* 0x0002a400000c000b */
[----:B012---:R-:W-:Y:S01]  /*ff40*/  ENDCOLLECTIVE ;  /* 0x000000000000791b */ /* 0x007fe20003800000 */
.L_x_9484:
[----:B------:R-:W-:Y:S01]  /*ff50*/  IMAD.MOV.U32 R3, RZ, RZ, R29 ;  /* 0x000000ffff037224 */ /* 0x000fe200078e001d */
[----:B------:R-:W-:Y:S02]  /*ff60*/  @!P3 LEA R29, R0, UR40, 0x1 ;  /* 0x00000028001dbc11 */ /* 0x000fe4000f8e08ff */
[----:B------:R-:W-:Y:S01]  /*ff70*/  MOV R13, R10 ;  /* 0x0000000a000d7202 */ /* 0x000fe20000000f00 */
[----:B------:R-:W-:Y:S02]  /*ff80*/  IMAD.MOV.U32 R12, RZ, RZ, 0x1 ;  /* 0x00000001ff0c7424 */ /* 0x000fe400078e00ff */
[----:B------:R-:W-:-:S07]  /*ff90*/  IMAD.MOV.U32 R6, RZ, RZ, R14 ;  /* 0x000000ffff067224 */ /* 0x000fce00078e000e */
[----:B------:R-:W-:Y:S05]  /*ffa0*/  WARPSYNC.COLLECTIVE R15, `(.L_x_9485) ;  /* 0x000000000f087348 */ /* 0x000fea0003c00000 */
[----:B------:R0:W1:Y:S02]  /*ffb0*/  SHFL.IDX P6, R14, R13, R12, R11 ;  /* 0x0000000c0d0e7389 */ /* 0x00006400000c000b */
[----:B01----:R-:W-:Y:S01]  /*ffc0*/  ENDCOLLECTIVE ;  /* 0x000000000000791b */ /* 0x003fe20003800000 */
.L_x_9485:
[----:B------:R-:W-:Y:S02]  /*ffd0*/  IMAD.MOV.U32 R2, RZ, RZ, R6 ;  /* 0x000000ffff027224 */ /* 0x000fe400078e0006 */
[----:B------:R-:W-:Y:S02]  /*ffe0*/  IMAD.MOV.U32 R6, RZ, RZ, 0x1 ;  /* 0x00000001ff067424 */ /* 0x000fe400078e00ff */
[----:B------:R-:W-:-:S05]  /*fff0*/  @!P3 IMAD.WIDE.U32 R2, R21, 0x2, R2 ;  /* 0x000000021502b825 */ /* 0x000fca00078e0002 */
[----:B------:R-:W-:Y:S01]  /*10000*/  @!PT LDS RZ, [RZ] ;  /* 0x00000000fffff984 */ /* 0x000fe20000000800 */
[----:B------:R-:W-:Y:S01]  /*10010*/  @!PT LDS RZ, [RZ] ;  /* 0x00000000fffff984 */ /* 0x000fe20000000800 */
[----:B------:R-:W-:Y:S01]  /*10020*/  @!PT LDS RZ, [RZ] ;  /* 0x00000000fffff984 */ /* 0x000fe20000000800 */
[----:B------:R0:W-:Y:S01]  /*10030*/  @!P3 LDGSTS.E.BYPASS.LTC128B.128 [R29+0xfa00], desc[UR38][R2.64], !P2 ;  /* 0x0fa00000021dbfae */ /* 0x0001e2000d101d66 */
[----:B------:R-:W-:-:S03]  /*10040*/  IMAD.MOV.U32 R13, RZ, RZ, R20 ;  /* 0x000000ffff0d7224 */ /* 0x000fc600078e0014 */
[----:B------:R0:W-:Y:S04]  /*10050*/  @!P3 LDGSTS.E.BYPASS.LTC128B.128 [R29+0x12a00], desc[UR38][R2.64+0x40], !P0 ;  /* 0x12a00040021dbfae */ /* 0x0001e8000c101d66 */
[----:B------:R0:W-:Y:S01]  /*10060*/  @!P3 LDGSTS.E.BYPASS.LTC128B.128 [R29+0x15a00], desc[UR38][R2.64+0x80], !P1 ;  /* 0x15a00080021dbfae */ /* 0x0001e2000c901d66 */
[----:B------:R-:W-:-:S07]  /*10070*/  IMAD.MOV.U32 R10, RZ, RZ, R14 ;  /* 0x000000ffff0a7224 */ /* 0x000fce00078e000e */
[----:B0-----:R-:W-:Y:S05]  /*10080*/  WARPSYNC.COLLECTIVE R15, `(.L_x_9486) ;  /* 0x000000000f087348 */ /* 0x001fea0003c00000 */
[----:B------:R1:W2:Y:S02]  /*10090*/  SHFL.IDX P6, R14, R13, R12, R11 ;  /* 0x0000000c0d0e7389 */ /* 0x0002a400000c000b */
[----:B012---:R-:W-:Y:S01]  /*100a0*/  ENDCOLLECTIVE ;  /* 0x000000000000791b */ /* 0x007fe20003800000 */
.L_x_9486:
[----:B------:R-:W-:Y:S05]  /*100b0*/  BRA `(.L_x_9487) ;  /* 0xffffffcc00887947 */ /* 0x000fea000383ffff */
.L_x_9396:
[----:B0-----:R-:W-:-:S04]  /*100c0*/  IMAD.U32 R3, RZ, RZ, UR40 ;  /* 0x00000028ff037e24 */ /* 0x001fc8000f8e00ff */
[----:B------:R0:W1:Y:S03]  /*100d0*/  SYNCS.PHASECHK.TRANS64.TRYWAIT P0, [R3+URZ+0x31c20], R0 ;  /* 0x031c2000030075a7 */ /* 0x000066000800017f */
[----:B-1----:R-:W-:Y:S05]  /*100e0*/  @!P0 NANOSLEEP.SYNCS 0x989680 ;  /* 0x009896800000895d */ /* 0x002fea0003900000 */
[----:B------:R-:W1:Y:S02]  /*100f0*/  @!P0 SYNCS.PHASECHK.TRANS64 P0, [R3+URZ+0x31c20], R0 ;  /* 0x031c2000030085a7 */ /* 0x000e64000800007f */
[----:B-1----:R-:W-:Y:S05]  /*10100*/  @!P0 BRA `(.L_x_9396) ;  /* 0xfffffffc00ec8947 */ /* 0x002fea000383ffff */
[----:B------:R-:W-:Y:S05]  /*10110*/  BRA `(.L_x_9488) ;  /* 0xffffffcc00d87947 */ /* 0x000fea000383ffff */
.L_x_9403:
[----:B-1----:R-:W-:-:S04]  /*10120*/  MOV R3, UR40 ;  /* 0x0000002800037c02 */ /* 0x002fc80008000f00 */
[----:B------:R1:W2:Y:S03]  /*10130*/  SYNCS.PHASECHK.TRANS64.TRYWAIT P0, [R3+URZ+0x31c48], R6 ;  /* 0x031c4806030075a7 */ /* 0x0002a6000800017f */
[----:B--2---:R-:W-:Y:S05]  /*10140*/  @!P0 NANOSLEEP.SYNCS 0x989680 ;  /* 0x009896800000895d */ /* 0x004fea0003900000 */
[----:B------:R-:W2:Y:S02]  /*10150*/  @!P0 SYNCS.PHASECHK.TRANS64 P0, [R3+URZ+0x31c48], R6 ;  /* 0x031c4806030085a7 */ /* 0x000ea4000800007f */
[----:B--2---:R-:W-:Y:S05]  /*10160*/  @!P0 BRA `(.L_x_9403) ;  /* 0xfffffffc00ec8947 */ /* 0x004fea000383ffff */
[----:B------:R-:W-:Y:S05]  /*10170*/  BRA `(.L_x_9489) ;  /* 0xffffffd000987947 */ /* 0x000fea000383ffff */
.L_x_9410:
[----:B01----:R-:W-:-:S04]  /*10180*/  IMAD.U32 R3, RZ, RZ, UR40 ;  /* 0x00000028ff037e24 */ /* 0x003fc8000f8e00ff */
[----:B------:R0:W1:Y:S03]  /*10190*/  SYNCS.PHASECHK.TRANS64.TRYWAIT P0, [R3+URZ+0x31c60], R6 ;  /* 0x031c6006030075a7 */ /* 0x000066000800017f */
[----:B-1----:R-:W-:Y:S05]  /*101a0*/  @!P0 NANOSLEEP.SYNCS 0x989680 ;  /* 0x009896800000895d */ /* 0x002fea0003900000 */
[----:B------:R-:W1:Y:S02]  /*101b0*/  @!P0 SYNCS.PHASECHK.TRANS64 P0, [R3+URZ+0x31c60], R6 ;  /* 0x031c6006030085a7 */ /* 0x000e64000800007f */
[----:B-1----:R-:W-:Y:S05]  /*101c0*/  @!P0 BRA `(.L_x_9410) ;  /* 0xfffffffc00ec8947 */ /* 0x002fea000383ffff */
[----:B------:R-:W-:Y:S05]  /*101d0*/  BRA `(.L_x_9490) ;  /* 0xffffffd400707947 */ /* 0x000fea000383ffff */
.L_x_9420:
[----:B-1----:R-:W-:-:S04]  /*101e0*/  IMAD.U32 R3, RZ, RZ, UR40 ;  /* 0x00000028ff037e24 */ /* 0x002fc8000f8e00ff */
[----:B------:R1:W2:Y:S03]  /*101f0*/  SYNCS.PHASECHK.TRANS64.TRYWAIT P0, [R3+URZ+0x31c40], R12 ;  /* 0x031c400c030075a7 */ /* 0x0002a6000800017f */
[----:B--2---:R-:W-:Y:S05]  /*10200*/  @!P0 NANOSLEEP.SYNCS 0x989680 ;  /* 0x009896800000895d */ /* 0x004fea0003900000 */
[----:B------:R-:W2:Y:S02]  /*10210*/  @!P0 SYNCS.PHASECHK.TRANS64 P0, [R3+URZ+0x31c40], R12 ;  /* 0x031c400c030085a7 */ /* 0x000ea4000800007f */
[----:B--2---:R-:W-:Y:S05]  /*10220*/  @!P0 BRA `(.L_x_9420) ;  /* 0xfffffffc00ec8947 */ /* 0x004fea000383ffff */
[----:B------:R-:W-:Y:S05]  /*10230*/  BRA `(.L_x_9491) ;  /* 0xffffffd800bc7947 */ /* 0x000fea000383ffff */
.L_x_9427:
[----:B0-----:R-:W-:-:S04]  /*10240*/  IMAD.U32 R3, RZ, RZ, UR40 ;  /* 0x00000028ff037e24 */ /* 0x001fc8000f8e00ff */
[----:B------:R0:W1:Y:S03]  /*10250*/  SYNCS.PHASECHK.TRANS64.TRYWAIT P0, [R3+URZ+0x31c68], R2 ;  /* 0x031c6802030075a7 */ /* 0x000066000800017f */
[----:B-1----:R-:W-:Y:S05]  /*10260*/  @!P0 NANOSLEEP.SYNCS 0x989680 ;  /* 0x009896800000895d */ /* 0x002fea0003900000 */
[----:B------:R-:W1:Y:S02]  /*10270*/  @!P0 SYNCS.PHASECHK.TRANS64 P0, [R3+URZ+0x31c68], R2 ;  /* 0x031c6802030085a7 */ /* 0x000e64000800007f */
[----:B-1----:R-:W-:Y:S05]  /*10280*/  @!P0 BRA `(.L_x_9427) ;  /* 0xfffffffc00ec8947 */ /* 0x002fea000383ffff */
[----:B------:R-:W-:Y:S05]  /*10290*/  BRA `(.L_x_9492) ;  /* 0xffffffdc00947947 */ /* 0x000fea000383ffff */
.L_x_9437:
[----:B-1----:R-:W-:-:S04]  /*102a0*/  IMAD.U32 R2, RZ, RZ, UR40 ;  /* 0x00000028ff027e24 */ /* 0x002fc8000f8e00ff */
[----:B------:R1:W2:Y:S03]  /*102b0*/  SYNCS.PHASECHK.TRANS64.TRYWAIT P0, [R2+URZ+0x31c48], R9 ;  /* 0x031c4809020075a7 */ /* 0x0002a6000800017f */
[----:B--2---:R-:W-:Y:S05]  /*102c0*/  @!P0 NANOSLEEP.SYNCS 0x989680 ;  /* 0x009896800000895d */ /* 0x004fea0003900000 */
[----:B------:R-:W2:Y:S02]  /*102d0*/  @!P0 SYNCS.PHASECHK.TRANS64 P0, [R2+URZ+0x31c48], R9 ;  /* 0x031c4809020085a7 */ /* 0x000ea4000800007f */
[----:B--2---:R-:W-:Y:S05]  /*102e0*/  @!P0 BRA `(.L_x_9437) ;  /* 0xfffffffc00ec8947 */ /* 0x004fea000383ffff */
[----:B------:R-:W-:Y:S05]  /*102f0*/  BRA `(.L_x_9493) ;  /* 0xffffffe000f47947 */ /* 0x000fea000383ffff */
.L_x_9444:
[----:B0-----:R-:W-:-:S04]  /*10300*/  IMAD.U32 R2, RZ, RZ, UR40 ;  /* 0x00000028ff027e24 */ /* 0x001fc8000f8e00ff */
[----:B------:R0:W1:Y:S03]  /*10310*/  SYNCS.PHASECHK.TRANS64.TRYWAIT P0, [R2+URZ+0x31c60], R9 ;  /* 0x031c6009020075a7 */ /* 0x000066000800017f */
[----:B-1----:R-:W-:Y:S05]  /*10320*/  @!P0 NANOSLEEP.SYNCS 0x989680 ;  /* 0x009896800000895d */ /* 0x002fea0003900000 */
[----:B------:R-:W1:Y:S02]  /*10330*/  @!P0 SYNCS.PHASECHK.TRANS64 P0, [R2+URZ+0x31c60], R9 ;  /* 0x031c6009020085a7 */ /* 0x000e64000800007f */
[----:B-1----:R-:W-:Y:S05]  /*10340*/  @!P0 BRA `(.L_x_9444) ;  /* 0xfffffffc00ec8947 */ /* 0x002fea000383ffff */
[----:B------:R-:W-:Y:S05]  /*10350*/  BRA `(.L_x_9494) ;  /* 0xffffffe400c87947 */ /* 0x000fea000383ffff */
.L_x_9453:
[----:B0-----:R0:W1:Y:S02]  /*10360*/  SYNCS.PHASECHK.TRANS64.TRYWAIT P0, [R3+URZ+0x31c60], R2 ;  /* 0x031c6002030075a7 */ /* 0x001064000800017f */
[----:B-1----:R-:W-:Y:S05]  /*10370*/  @!P0 NANOSLEEP.SYNCS 0x989680 ;  /* 0x009896800000895d */ /* 0x002fea0003900000 */
[----:B------:R-:W1:Y:S02]  /*10380*/  @!P0 SYNCS.PHASECHK.TRANS64 P0, [R3+URZ+0x31c60], R2 ;  /* 0x031c6002030085a7 */ /* 0x000e64000800007f */
[----:B-1----:R-:W-:Y:S05]  /*10390*/  @!P0 BRA `(.L_x_9453) ;  /* 0xfffffffc00f08947 */ /* 0x002fea000383ffff */
[----:B------:R-:W-:Y:S05]  /*103a0*/  BRA `(.L_x_9495) ;  /* 0xffffffe800c07947 */ /* 0x000fea000383ffff */
.L_x_9459:
[----:B0-----:R0:W1:Y:S02]  /*103b0*/  SYNCS.PHASECHK.TRANS64.TRYWAIT P0, [R7+URZ+0x31c20], R2 ;  /* 0x031c2002070075a7 */ /* 0x001064000800017f */
[----:B-1----:R-:W-:Y:S05]  /*103c0*/  @!P0 NANOSLEEP.SYNCS 0x989680 ;  /* 0x009896800000895d */ /* 0x002fea0003900000 */
[----:B------:R-:W1:Y:S02]  /*103d0*/  @!P0 SYNCS.PHASECHK.TRANS64 P0, [R7+URZ+0x31c20], R2 ;  /* 0x031c2002070085a7 */ /* 0x000e64000800007f */
[----:B-1----:R-:W-:Y:S05]  /*103e0*/  @!P0 BRA `(.L_x_9459) ;  /* 0xfffffffc00f08947 */ /* 0x002fea000383ffff */
[----:B------:R-:W-:Y:S05]  /*103f0*/  BRA `(.L_x_9496) ;  /* 0xffffffec00c47947 */ /* 0x000fea000383ffff */
.L_x_9460:
[----:B------:R-:W1:Y:S01]  /*10400*/  S2R R3, SR_TID.X ;  /* 0x0000000000037919 */ /* 0x000e620000002100 */
[----:B------:R-:W-:Y:S01]  /*10410*/  BSSY B0, `(.L_x_9497) ;  /* 0x000000a000007945 */ /* 0x000fe20003800000 */
[----:B------:R-:W-:Y:S02]  /*10420*/  IMAD.MOV.U32 R12, RZ, RZ, RZ ;  /* 0x000000ffff0c7224 */ /* 0x000fe400078e00ff */
[----:B------:R-:W-:Y:S02]  /*10430*/  IMAD.MOV.U32 R11, RZ, RZ, 0x1f ;  /* 0x0000001fff0b7424 */ /* 0x000fe400078e00ff */
[----:B------:R-:W-:Y:S01]  /*10440*/  IMAD.MOV.U32 R15, RZ, RZ, -0x1 ;  /* 0xffffffffff0f7424 */ /* 0x000fe200078e00ff */
[----:B-1----:R-:W-:-:S04]  /*10450*/  SHF.R.U32.HI R3, RZ, 0x5, R3 ;  /* 0x00000005ff037819 */ /* 0x002fc80000011603 */
[----:B------:R-:W-:-:S04]  /*10460*/  LOP3.LUT R3, R3, 0x3, RZ, 0xc0, !PT ;  /* 0x0000000303037812 */ /* 0x000fc800078ec0ff */
[----:B------:R-:W-:-:S07]  /*10470*/  MOV R13, R3 ;  /* 0x00000003000d7202 */ /* 0x000fce0000000f00 */
[----:B0-----:R-:W-:Y:S05]  /*10480*/  WARPSYNC.COLLECTIVE R15, `(.L_x_9498) ;  /* 0x000000000f087348 */ /* 0x001fea0003c00000 */
[----:B------:R1:W2:Y:S02]  /*10490*/  SHFL.IDX P6, R14, R13, R12, R11 ;  /* 0x0000000c0d0e7389 */ /* 0x0002a400000c000b */
[----:B012---:R-:W-:Y:S01]  /*104a0*/  ENDCOLLECTIVE ;  /* 0x000000000000791b */ /* 0x007fe20003800000 */
.L_x_9498:
[----:B------:R-:W-:Y:S05]  /*104b0*/  BSYNC B0 ;  /* 0x0000000000007941 */ /* 0x000fea0003800000 */
.L_x_9497:
[----:B------:R-:W-:Y:S05]  /*104c0*/  BRA `(.L_x_9499) ;  /* 0xffffffec00a87947 */ /* 0x000fea000383ffff */
.L_x_9461:
[----:B------:R-:W-:Y:S01]  /*104d0*/  BSSY B0, `(.L_x_9500) ;  /* 0x0000006000007945 */ /* 0x000fe20003800000 */
[----:B------:R-:W-:-:S07]  /*104e0*/  IMAD.MOV.U32 R15, RZ, RZ, -0x1 ;  /* 0xffffffffff0f7424 */ /* 0x000fce00078e00ff */
[----:B0-----:R-:W-:Y:S05]  /*104f0*/  WARPSYNC.COLLECTIVE R15, `(.L_x_9501) ;  /* 0x000000000f0c7348 */ /* 0x001fea0003c00000 */
[----:B------:R-:W-:Y:S02]  /*10500*/  ELECT P6, UR62, PT ;  /* 0x00000000003e782f */ /* 0x000fe400038c0000 */
[----:B------:R-:W-:Y:S01]  /*10510*/  MOV R14, UR62 ;  /* 0x0000003e000e7c02 */ /* 0x000fe20008000f00 */
[----:B0-----:R-:W-:Y:S10]  /*10520*/  ENDCOLLECTIVE ;  /* 0x000000000000791b */ /* 0x001ff40003800000 */
.L_x_9501:
[----:B------:R-:W-:Y:S05]  /*10530*/  BSYNC B0 ;  /* 0x0000000000007941 */ /* 0x000fea0003800000 */
.L_x_9500:
[----:B------:R-:W-:Y:S05]  /*10540*/  BRA `(.L_x_9502) ;  /* 0xffffffec009c7947 */ /* 0x000fea000383ffff */
.L_x_9463:
[----:B0-----:R0:W1:Y:S02]  /*10550*/  SYNCS.PHASECHK.TRANS64.TRYWAIT P0, [R5+URZ], R4 ;  /* 0x00000004050075a7 */ /* 0x001064000800017f */
[----:B-1----:R-:W-:Y:S05]  /*10560*/  @!P0 NANOSLEEP.SYNCS 0x989680 ;  /* 0x009896800000895d */ /* 0x002fea0003900000 */
[----:B------:R-:W1:Y:S02]  /*10570*/  @!P0 SYNCS.PHASECHK.TRANS64 P0, [R5+URZ], R4 ;  /* 0x00000004050085a7 */ /* 0x000e64000800007f */
[----:B-1----:R-:W-:Y:S05]  /*10580*/  @!P0 BRA `(.L_x_9463) ;  /* 0xfffffffc00f08947 */ /* 0x002fea000383ffff */
[----:B------:R-:W-:Y:S05]  /*10590*/  BRA `(.L_x_9503) ;  /* 0xffffffec00cc7947 */ /* 0x000fea000383ffff */
.L_x_9464:
[----:B-1----:R1:W2:Y:S02]  /*105a0*/  SYNCS.PHASECHK.TRANS64.TRYWAIT P0, [R3+URZ], R2 ;  /* 0x00000002030075a7 */ /* 0x0022a4000800017f */
[----:B--2---:R-:W-:Y:S05]  /*105b0*/  @!P0 NANOSLEEP.SYNCS 0x989680 ;  /* 0x009896800000895d */ /* 0x004fea0003900000 */
[----:B------:R-:W2:Y:S02]  /*105c0*/  @!P0 SYNCS.PHASECHK.TRANS64 P0, [R3+URZ], R2 ;  /* 0x00000002030085a7 */ /* 0x000ea4000800007f */
[----:B--2---:R-:W-:Y:S05]  /*105d0*/  @!P0 BRA `(.L_x_9464) ;  /* 0xfffffffc00f08947 */ /* 0x004fea000383ffff */
[----:B------:R-:W-:Y:S05]  /*105e0*/  BRA `(.L_x_9504) ;  /* 0xffffffec00c07947 */ /* 0x000fea000383ffff */
.L_x_9466:
[----:B0-----:R0:W1:Y:S02]  /*105f0*/  SYNCS.PHASECHK.TRANS64.TRYWAIT P0, [R5+URZ], R4 ;  /* 0x00000004050075a7 */ /* 0x001064000800017f */
[----:B-1----:R-:W-:Y:S05]  /*10600*/  @!P0 NANOSLEEP.SYNCS 0x989680 ;  /* 0x009896800000895d */ /* 0x002fea0003900000 */
[----:B------:R-:W1:Y:S02]  /*10610*/  @!P0 SYNCS.PHASECHK.TRANS64 P0, [R5+URZ], R4 ;  /* 0x00000004050085a7 */ /* 0x000e64000800007f */
[----:B-1----:R-:W-:Y:S05]  /*10620*/  @!P0 BRA `(.L_x_9466) ;  /* 0xfffffffc00f08947 */ /* 0x002fea000383ffff */
[----:B------:R-:W-:Y:S05]  /*10630*/  BRA `(.L_x_9505) ;  /* 0xffffffec00c47947 */ /* 0x000fea000383ffff */
.L_x_9506:
        /* <DEDUP_REMOVED lines=12> */
.L_x_14860:


//--------------------- .text._ZN7cutlass13device_kernelIN5flash11enable_sm90INS1_16FlashAttnFwdSm90INS1_25CollectiveMainloopFwdSm90ILi2EN4cute5tupleIJNS5_1CILi1EEES8_S8_EEENS6_IJNS7_ILi192EEENS7_ILi144EEENS7_ILi96EEEEEELi96ENS_10bfloat16_tEfNS_4arch4Sm90ELb0ELb0ELb1ELb1ELb0ELb0ELb0ELb0ELb1ELb1ELb1ELb0EEENS1_21CollectiveEpilogueFwdINS6_IJSA_SC_SB_EEES9_SE_SG_Li384ELb1ELb1ELb1ELb0EEENS1_36VarlenDynamicPersistentTileSchedulerILi192ELi144ELi384ELi128ELb1ELb1ELb1ELb0ELb1ELb1EEEEEEEEEvNT_6ParamsE --------------------------
	.section	.text._ZN7cutlass13device_kernelIN5flash11enable_sm90INS1_16FlashAttnFwdSm90INS1_25CollectiveMainloopFwdSm90ILi2EN4cute5tupleIJNS5_1CILi1EEES8_S8_EEENS6_IJNS7_ILi192EEENS7_ILi144EEENS7_ILi96EEEEEELi96ENS_10bfloat16_tEfNS_4arch4Sm90ELb0ELb0ELb1ELb1ELb0ELb0ELb0ELb0ELb1ELb1ELb1ELb0EEENS1_21CollectiveEpilogueFwdINS6_IJSA_SC_SB_EEES9_SE_SG_Li384ELb1ELb1ELb1ELb0EEENS1_36VarlenDynamicPersistentTileSchedulerILi192ELi144ELi384ELi128ELb1ELb1ELb1ELb0ELb1ELb1EEEEEEEEEvNT_6ParamsE,"ax",@progbits
	.align	128
.text._ZN7cutlass13device_kernelIN5flash11enable_sm90INS1_16FlashAttnFwdSm90INS1_25CollectiveMainloopFwdSm90ILi2EN4cute5tupleIJNS5_1CILi1EEES8_S8_EEENS6_IJNS7_ILi192EEENS7_ILi144EEENS7_ILi96EEEEEELi96ENS_10bfloat16_tEfNS_4arch4Sm90ELb0ELb0ELb1ELb1ELb0ELb0ELb0ELb0ELb1ELb1ELb1ELb0EEENS1_21CollectiveEpilogueFwdINS6_IJSA_SC_SB_EEES9_SE_SG_Li384ELb1ELb1ELb1ELb0EEENS1_36VarlenDynamicPersistentTileSchedulerILi192ELi144ELi384ELi128ELb1ELb1ELb1ELb0ELb1ELb1EEEEEEEEEvNT_6ParamsE:
        .type           _ZN7cutlass13device_kernelIN5flash11enable_sm90INS1_16FlashAttnFwdSm90INS1_25CollectiveMainloopFwdSm90ILi2EN4cute5tupleIJNS5_1CILi1EEES8_S8_EEENS6_IJNS7_ILi192EEENS7_ILi144EEENS7_ILi96EEEEEELi96ENS_10bfloat16_tEfNS_4arch4Sm90ELb0ELb0ELb1ELb1ELb0ELb0ELb0ELb0ELb1ELb1ELb1ELb0EEENS1_21CollectiveEpilogueFwdINS6_IJSA_SC_SB_EEES9_SE_SG_Li384ELb1ELb1ELb1ELb0EEENS1_36VarlenDynamicPersistentTileSchedulerILi192ELi144ELi384ELi128ELb1ELb1ELb1ELb0ELb1ELb1EEEEEEEEEvNT_6ParamsE,@function
        .size           _ZN7cutlass13device_kernelIN5flash11enable_sm90INS1_16FlashAttnFwdSm90INS1_25CollectiveMainloopFwdSm90ILi2EN4cute5tupleIJNS5_1CILi1EEES8_S8_EEENS6_IJNS7_ILi192EEENS7_ILi144EEENS7_ILi96EEEEEELi96ENS_10bfloat16_tEfNS_4arch4Sm90ELb0ELb0ELb1ELb1ELb0ELb0ELb0ELb0ELb1ELb1ELb1ELb0EEENS1_21CollectiveEpilogueFwdINS6_IJSA_SC_SB_EEES9_SE_SG_Li384ELb1ELb1ELb1ELb0EEENS1_36VarlenDynamicPersistentTileSchedulerILi192ELi144ELi384ELi128ELb1ELb1ELb1ELb0ELb1ELb1EEEEEEEEEvNT_6ParamsE,(.L_x_14861 - _ZN7cutlass13device_kernelIN5flash11enable_sm90INS1_16FlashAttnFwdSm90INS1_25CollectiveMainloopFwdSm90ILi2EN4cute5tupleIJNS5_1CILi1EEES8_S8_EEENS6_IJNS7_ILi192EEENS7_ILi144EEENS7_ILi96EEEEEELi96ENS_10bfloat16_tEfNS_4arch4Sm90ELb0ELb0ELb1ELb1ELb0ELb0ELb0ELb0ELb1ELb1ELb1ELb0EEENS1_21CollectiveEpilogueFwdINS6_IJSA_SC_SB_EEES9_SE_SG_Li384ELb1ELb1ELb1ELb0EEENS1_36VarlenDynamicPersistentTileSchedulerILi192ELi144ELi384ELi128ELb1ELb1ELb1ELb0ELb1ELb1EEEEEEEEEvNT_6ParamsE)
        .other          _ZN7cutlass13device_kernelIN5flash11enable_sm90INS1_16FlashAttnFwdSm90INS1_25CollectiveMainloopFwdSm90ILi2EN4cute5tupleIJNS5_1CILi1EEES8_S8_EEENS6_IJNS7_ILi192EEENS7_ILi144EEENS7_ILi96EEEEEELi96ENS_10bfloat16_tEfNS_4arch4Sm90ELb0ELb0ELb1ELb1ELb0ELb0ELb0ELb0ELb1ELb1ELb1ELb0EEENS1_21CollectiveEpilogueFwdINS6_IJSA_SC_SB_EEES9_SE_SG_Li384ELb1ELb1ELb1ELb0EEENS1_36VarlenDynamicPersistentTileSchedulerILi192ELi144ELi384ELi128ELb1ELb1ELb1ELb0ELb1ELb1EEEEEEEEEvNT_6ParamsE,@"STO_CUDA_ENTRY STV_DEFAULT"
_ZN7cutlass13device_kernelIN5flash11enable_sm90INS1_16FlashAttnFwdSm90INS1_25CollectiveMainloopFwdSm90ILi2EN4cute5tupleIJNS5_1CILi1EEES8_S8_EEENS6_IJNS7_ILi192EEENS7_ILi144EEENS7_ILi96EEEEEELi96ENS_10bfloat16_tEfNS_4arch4Sm90ELb0ELb0ELb1ELb1ELb0ELb0ELb0ELb0ELb1ELb1ELb1ELb0EEENS1_21CollectiveEpilogueFwdINS6_IJSA_SC_SB_EEES9_SE_SG_Li384ELb1ELb1ELb1ELb0EEENS1_36VarlenDynamicPersistentTileSchedulerILi192ELi144ELi384ELi128ELb1ELb1ELb1ELb0ELb1ELb1EEEEEEEEEvNT_6ParamsE:
        /* <DEDUP_REMOVED lines=18> */
.L_x_9508:
[----:B------:R-:W-:Y:S05]  /*0120*/  BSYNC B0 ;  /* 0x0000000000007941 */ /* 0x000fea0003800000 */
.L_x_9507:
        /* <DEDUP_REMOVED lines=41> */
.L_x_9509:
        /* <DEDUP_REMOVED lines=22> */
.L_x_9510:
        /* <DEDUP_REMOVED lines=18> */
.L_x_9511:
        /* <DEDUP_REMOVED lines=22> */
.L_x_9512:
        /* <DEDUP_REMOVED lines=22> */
.L_x_9513:
        /* <DEDUP_REMOVED lines=8> */
.L_x_9515:
        /* <DEDUP_REMOVED lines=8> */
[----:B-1----:R-:W-:-:S03]  /*0a00*/  ULEA UR37, UR4, UR37, 0x18 ;  /* 0x0000002504257291 */ /* 0x002fc6000f8ec03f */
[----:B------:R-:W-:Y:S01]  /*0a10*/  ULDC UR4, c[0x0][0xc3c] ;  /* 0x00030f0000047ab9 */ /* 0x000fe20000000800 */
[----:B0-----:R-:W-:-:S04]  /*0a20*/  LOP3.LUT R0, R2, 0xffffff80, RZ, 0xc0, !PT ;  /* 0xffffff8002007812 */ /* 0x001fc800078ec0ff */
[----:B------:R-:W-:-:S13]  /*0a30*/  ISETP.NE.AND P0, PT, R0, 0x80, PT ;  /* 0x000000800000780c */ /* 0x000fda0003f05270 */
[----:B------:R-:W-:Y:S08]  /*0a40*/  @!P0 BAR.ARV 0x9, 0x100 ;  /* 0x0244000000008b1d */ /* 0x000ff00000002000 */
[----:B------:R-:W-:Y:S06]  /*0a50*/  BAR.SYNC.DEFER_BLOCKING 0x5, 0x200 ;  /* 0x0148000000007b1d */ /* 0x000fec0000010000 */
[----:B------:R-:W0:Y:S02]  /*0a60*/  LDS.128 R8, [UR37+0x31cd0] ;  /* 0x031cd025ff087984 */ /* 0x000e240008000c00 */
[----:B------:R-:W-:Y:S06]  /*0a70*/  BAR.ARV 0x4, 0x200 ;  /* 0x0108000000007b1d */ /* 0x000fec0000002000 */
[----:B0-----:R-:W-:-:S13]  /*0a80*/  ISETP.GE.AND P0, PT, R11, UR4, PT ;  /* 0x000000040b007c0c */ /* 0x001fda000bf06270 */
        /* <DEDUP_REMOVED lines=9> */
[----:B------:R-:W-:-:S02]  /*0b20*/  LEA.HI R2, R0, R15, RZ, 0x4 ;  /* 0x0000000f00027211 */ /* 0x000fc400078f20ff */
[----:B------:R-:W-:Y:S02]  /*0b30*/  LEA.HI R7, R0, R15, RZ, 0x5 ;  /* 0x0000000f00077211 */ /* 0x000fe400078f28ff */
[----:B------:R-:W-:Y:S02]  /*0b40*/  SHF.R.S32.HI R5, RZ, 0x4, R2 ;  /* 0x00000004ff057819 */ /* 0x000fe40000011402 */
[----:B------:R-:W-:Y:S02]  /*0b50*/  SHF.R.S32.HI R10, RZ, 0x5, R7 ;  /* 0x00000005ff0a7819 */ /* 0x000fe40000011407 */
[----:B------:R-:W-:-:S04]  /*0b60*/  LEA.HI R4, R2, R5, RZ, 0x1 ;  /* 0x0000000502047211 */ /* 0x000fc800078f08ff */
[----:B------:R-:W-:-:S05]  /*0b70*/  LOP3.LUT R6, R4, 0x1ffffffe, RZ, 0xc0, !PT ;  /* 0x1ffffffe04067812 */ /* 0x000fca00078ec0ff */
[----:B------:R-:W-:Y:S01]  /*0b80*/  IMAD.IADD R6, R5, 0x1, -R6 ;  /* 0x0000000105067824 */ /* 0x000fe200078e0a06 */
[----:B--2---:R-:W-:Y:S02]  /*0b90*/  R2UR UR4, R3 ;  /* 0x00000000030472ca */ /* 0x004fe400000e0000 */
[----:B------:R-:W-:Y:S02]  /*0ba0*/  LOP3.LUT R3, R2, 0xfffffff0, RZ, 0xc0, !PT ;  /* 0xfffffff002037812 */ /* 0x000fe400078ec0ff */
[CC--:B------:R-:W-:Y:S02]  /*0bb0*/  LEA.HI R2, R0.reuse, R15.reuse, RZ, 0x7 ;  /* 0x0000000f00027211 */ /* 0x0c0fe400078f38ff */
[----:B------:R-:W-:Y:S01]  /*0bc0*/  LEA.HI R0, R0, R15, RZ, 0x2 ;  /* 0x0000000f00007211 */ /* 0x000fe200078f10ff */
[C---:B------:R-:W-:Y:S01]  /*0bd0*/  IMAD.IADD R3, R15.reuse, 0x1, -R3 ;  /* 0x000000010f037824 */ /* 0x040fe200078e0a03 */
[----:B------:R-:W-:Y:S02]  /*0be0*/  LOP3.LUT R8, R2, 0xffffff80, RZ, 0xc0, !PT ;  /* 0xffffff8002087812 */ /* 0x000fe400078ec0ff */
[----:B------:R-:W-:Y:S01]  /*0bf0*/  SHF.R.S32.HI R16, RZ, 0x7, R2 ;  /* 0x00000007ff107819 */ /* 0x000fe20000011402 */
[--C-:B------:R-:W-:Y:S01]  /*0c00*/  IMAD R12, R10, 0x10, R3.reuse ;  /* 0x000000100a0c7824 */ /* 0x100fe200078e0203 */
[----:B------:R-:W-:Y:S01]  /*0c10*/  SHF.R.S32.HI R4, RZ, 0x1f, R3 ;  /* 0x0000001fff047819 */ /* 0x000fe20000011403 */
[----:B------:R-:W-:Y:S01]  /*0c20*/  IMAD.IADD R14, R15, 0x1, -R8 ;  /* 0x000000010f0e7824 */ /* 0x000fe200078e0a08 */
[----:B------:R-:W-:Y:S01]  /*0c30*/  ULOP3.LUT UR8, UR4, 0x1, URZ, 0xfc, !UPT ;  /* 0x0000000104087892 */ /* 0x000fe2000f8efc3f */
[----:B------:R-:W-:Y:S01]  /*0c40*/  IMAD.HI R2, R16, 0x55555556, RZ ;  /* 0x5555555610027827 */ /* 0x000fe200078e02ff */
[CC--:B------:R-:W-:Y:S01]  /*0c50*/  LEA.HI R5, R4.reuse, R3.reuse, RZ, 0x3 ;  /* 0x0000000304057211 */ /* 0x0c0fe200078f18ff */
[----:B------:R-:W-:Y:S01]  /*0c60*/  UMOV UR4, URZ ;  /* 0x0000003f00047c82 */ /* 0x000fe20008000000 */
[----:B------:R-:W-:-:S02]  /*0c70*/  LEA.HI R4, R4, R3, RZ, 0x2 ;  /* 0x0000000304047211 */ /* 0x000fc400078f10ff */
[----:B------:R-:W-:Y:S01]  /*0c80*/  SHF.R.S32.HI R9, RZ, 0x1f, R14 ;  /* 0x0000001fff097819 */ /* 0x000fe2000001140e */
[----:B------:R-:W-:Y:S01]  /*0c90*/  IMAD.SHL.U32 R5, R5, 0x10, RZ ;  /* 0x0000001005057824 */ /* 0x000fe200078e00ff */
[----:B------:R-:W-:Y:S02]  /*0ca0*/  LOP3.LUT R8, R4, 0x7fffffc, RZ, 0xc0, !PT ;  /* 0x07fffffc04087812 */ /* 0x000fe400078ec0ff */
[----:B------:R-:W-:Y:S02]  /*0cb0*/  LEA.HI R11, R9, R14, RZ, 0x2 ;  /* 0x0000000e090b7211 */ /* 0x000fe400078f10ff */
[----:B------:R-:W-:Y:S01]  /*0cc0*/  LOP3.LUT R5, R5, 0x7fffff80, RZ, 0xc0, !PT ;  /* 0x7fffff8005057812 */ /* 0x000fe200078ec0ff */
[----:B------:R-:W-:Y:S01]  /*0cd0*/  IMAD.IADD R8, R3, 0x1, -R8 ;  /* 0x0000000103087824 */ /* 0x000fe200078e0a08 */
[----:B------:R-:W-:Y:S02]  /*0ce0*/  SHF.R.S32.HI R4, RZ, 0x2, R4 ;  /* 0x00000002ff047819 */ /* 0x000fe40000011404 */
[----:B------:R-:W-:Y:S01]  /*0cf0*/  SHF.R.S32.HI R3, RZ, 0x1f, R11 ;  /* 0x0000001fff037819 */ /* 0x000fe2000001140b */
[----:B------:R-:W-:Y:S01]  /*0d00*/  IMAD R5, R10, 0x100, R5 ;  /* 0x000001000a057824 */ /* 0x000fe200078e0205 */
[----:B------:R-:W-:Y:S01]  /*0d10*/  SHF.R.S32.HI R10, RZ, 0x2, R11 ;  /* 0x00000002ff0a7819 */ /* 0x000fe2000001140b */
[----:B------:R-:W-:Y:S01]  /*0d20*/  IMAD.SHL.U32 R4, R4, 0x40, RZ ;  /* 0x0000004004047824 */ /* 0x000fe200078e00ff */
[----:B------:R-:W-:Y:S01]  /*0d30*/  LOP3.LUT R11, R11, 0x7ffffffc, RZ, 0xc0, !PT ;  /* 0x7ffffffc0b0b7812 */ /* 0x000fe200078ec0ff */
[----:B------:R-:W-:Y:S01]  /*0d40*/  IMAD R7, R8, 0x10, R5 ;  /* 0x0000001008077824 */ /* 0x000fe200078e0205 */
[----:B------:R-:W-:Y:S01]  /*0d50*/  LEA.HI R5, R3, R10, RZ, 0x3 ;  /* 0x0000000a03057211 */ /* 0x000fe200078f18ff */
[----:B------:R-:W-:Y:S01]  /*0d60*/  IMAD.SHL.U32 R3, R6, 0x8, RZ ;  /* 0x0000000806037824 */ /* 0x000fe200078e00ff */
[----:B------:R-:W-:Y:S01]  /*0d70*/  LOP3.LUT R4, R4, 0x40, RZ, 0xc0, !PT ;  /* 0x0000004004047812 */ /* 0x000fe200078ec0ff */
[----:B------:R-:W-:Y:S01]  /*0d80*/  IMAD.IADD R11, R14, 0x1, -R11 ;  /* 0x000000010e0b7824 */ /* 0x000fe200078e0a0b */
[----:B------:R-:W-:-:S02]  /*0d90*/  LEA.HI R6, R2, R2, RZ, 0x1 ;  /* 0x0000000202067211 */ /* 0x000fc400078f08ff */
[----:B------:R-:W-:Y:S01]  /*0da0*/  LOP3.LUT R13, R5, 0xfffffff8, RZ, 0xc0, !PT ;  /* 0xfffffff8050d7812 */ /* 0x000fe200078ec0ff */
[----:B------:R-:W-:Y:S01]  /*0db0*/  IMAD.SHL.U32 R157, R11, 0x2, RZ ;  /* 0x000000020b9d7824 */ /* 0x000fe200078e00ff */
[--C-:B------:R-:W-:Y:S01]  /*0dc0*/  LOP3.LUT R2, R4, 0x8, R3.reuse, 0xf8, !PT ;  /* 0x0000000804027812 */ /* 0x100fe200078ef803 */
[----:B------:R-:W-:Y:S01]  /*0dd0*/  IMAD.U32 R3, R12, 0x20, R3 ;  /* 0x000000200c037824 */ /* 0x000fe200078e0003 */
[----:B------:R-:W-:Y:S01]  /*0de0*/  SHF.R.U32.HI R5, RZ, 0x3, R4 ;  /* 0x00000003ff057819 */ /* 0x000fe20000011604 */
[----:B------:R-:W-:Y:S01]  /*0df0*/  IMAD.IADD R10, R10, 0x1, -R13 ;  /* 0x000000010a0a7824 */ /* 0x000fe200078e0a0d */
[----:B------:R-:W-:Y:S01]  /*0e00*/  LOP3.LUT R4, R0, 0xfffffffc, RZ, 0xc0, !PT ;  /* 0xfffffffc00047812 */ /* 0x000fe200078ec0ff */
[----:B------:R-:W-:Y:S01]  /*0e10*/  VIADD R155, R157, 0x8 ;  /* 0x000000089d9b7836 */ /* 0x000fe20000000000 */
[----:B------:R-:W-:Y:S01]  /*0e20*/  LEA.HI R9, R9, R14, RZ, 0x5 ;  /* 0x0000000e09097211 */ /* 0x000fe200078f28ff */
[----:B------:R0:W-:Y:S01]  /*0e30*/  STL [R1+0x48], R3 ;  /* 0x0000480301007387 */ /* 0x0001e20000100800 */
[----:B------:R-:W-:Y:S01]  /*0e40*/  LOP3.LUT R2, R2, R5, RZ, 0x3c, !PT ;  /* 0x0000000502027212 */ /* 0x000fe200078e3cff */
[----:B------:R-:W-:Y:S01]  /*0e50*/  IMAD.IADD R4, R15, 0x1, -R4 ;  /* 0x000000010f047824 */ /* 0x000fe200078e0a04 */
[----:B------:R-:W-:Y:S01]  /*0e60*/  SHF.R.S32.HI R9, RZ, 0x5, R9 ;  /* 0x00000005ff097819 */ /* 0x000fe20000011409 */
[----:B------:R-:W-:Y:S01]  /*0e70*/  IMAD R6, R6, -0x3, R16 ;  /* 0xfffffffd06067824 */ /* 0x000fe200078e0210 */
[----:B------:R-:W-:Y:S01]  /*0e80*/  SHF.R.S32.HI R0, RZ, 0x2, R0 ;  /* 0x00000002ff007819 */ /* 0x000fe20000011400 */
[----:B------:R-:W-:-:S02]  /*0e90*/  IMAD.SHL.U32 R18, R4, 0x8, RZ ;  /* 0x0000000804127824 */ /* 0x000fc400078e00ff */
[----:B------:R-:W-:Y:S01]  /*0ea0*/  IMAD R9, R9, 0x10, R10 ;  /* 0x0000001009097824 */ /* 0x000fe200078e020a */
[----:B0-----:R-:W-:Y:S01]  /*0eb0*/  LEA.HI R3, R4, R4, RZ, 0x1 ;  /* 0x0000000404037211 */ /* 0x001fe200078f08ff */
[----:B------:R-:W-:Y:S02]  /*0ec0*/  VIADD R144, R18, 0x40 ;  /* 0x0000004012907836 */ /* 0x000fe40000000000 */
[----:B------:R-:W-:Y:S01]  /*0ed0*/  VIADD R152, R157, 0x20 ;  /* 0x000000209d987836 */ /* 0x000fe20000000000 */
[----:B------:R-:W-:Y:S01]  /*0ee0*/  LOP3.LUT R3, R3, 0x1ffffffe, RZ, 0xc0, !PT ;  /* 0x1ffffffe03037812 */ /* 0x000fe200078ec0ff */
[C---:B------:R-:W-:Y:S01]  /*0ef0*/  VIADD R149, R157.reuse, 0x38 ;  /* 0x000000389d957836 */ /* 0x040fe20000000000 */
[----:B------:R-:W-:Y:S01]  /*0f00*/  SHF.R.S32.HI R0, RZ, 0x1f, R144 ;  /* 0x0000001fff007819 */ /* 0x000fe20000011490 */
[----:B------:R-:W-:Y:S01]  /*0f10*/  VIADD R146, R157, 0x50 ;  /* 0x000000509d927836 */ /* 0x000fe20000000000 */
[----:B------:R-:W-:Y:S01]  /*0f20*/  SHF.R.S32.HI R0, RZ, 0x1f, R155 ;  /* 0x0000001fff007819 */ /* 0x000fe2000001149b */
[----:B------:R-:W-:Y:S01]  /*0f30*/  IMAD R5, R6, 0x40, R9 ;  /* 0x0000004006057824 */ /* 0x000fe200078e0209 */
[----:B------:R-:W-:Y:S01]  /*0f40*/  SHF.R.S32.HI R0, RZ, 0x1f, R152 ;  /* 0x0000001fff007819 */ /* 0x000fe20000011498 */
[----:B------:R-:W-:Y:S01]  /*0f50*/  IMAD.IADD R3, R4, 0x1, -R3 ;  /* 0x0000000104037824 */ /* 0x000fe200078e0a03 */
[----:B------:R-:W-:Y:S01]  /*0f60*/  SHF.R.S32.HI R0, RZ, 0x1f, R149 ;  /* 0x0000001fff007819 */ /* 0x000fe20000011495 */
[----:B------:R-:W-:Y:S01]  /*0f70*/  IMAD.IADD R2, R2, 0x1, R7 ;  /* 0x0000000102027824 */ /* 0x000fe200078e0207 */
[----:B------:R-:W-:Y:S01]  /*0f80*/  SHF.R.S32.HI R0, RZ, 0x1f, R146 ;  /* 0x0000001fff007819 */ /* 0x000fe20000011492 */
[----:B------:R-:W-:Y:S01]  /*0f90*/  IMAD.U32 R7, RZ, RZ, UR8 ;  /* 0x00000008ff077e24 */ /* 0x000fe2000f8e00ff */
[----:B------:R-:W-:Y:S01]  /*0fa0*/  STL [R1+0x40], R5 ;  /* 0x0000400501007387 */ /* 0x000fe20000100800 */
[----:B------:R-:W-:Y:S01]  /*0fb0*/  IMAD.U32 R6, RZ, RZ, UR4 ;  /* 0x00000004ff067e24 */ /* 0x000fe2000f8e00ff */
[----:B------:R-:W-:Y:S01]  /*0fc0*/  LEA R2, R2, UR37, 0x1 ;  /* 0x0000002502027c11 */ /* 0x000fe2000f8e08ff */
[----:B------:R-:W-:Y:S01]  /*0fd0*/  IMAD R0, R3, 0x8, R5 ;  /* 0x0000000803007824 */ /* 0x000fe200078e0205 */
[----:B------:R-:W-:Y:S01]  /*0fe0*/  STL [R1+0x4c], R7 ;  /* 0x00004c0701007387 */ /* 0x000fe20000100800 */
[----:B------:R-:W-:-:S02]  /*0ff0*/  VIADD R22, R18, 0x20 ;  /* 0x0000002012167836 */ /* 0x000fc40000000000 */
[C---:B------:R-:W-:Y:S01]  /*1000*/  VIADD R154, R157.reuse, 0x10 ;  /* 0x000000109d9a7836 */ /* 0x040fe20000000000 */
[----:B------:R0:W-:Y:S01]  /*1010*/  STL [R1+0x14], R6 ;  /* 0x0000140601007387 */ /* 0x0001e20000100800 */
        /* <DEDUP_REMOVED lines=11> */
[----:B------:R-:W-:-:S02]  /*10d0*/  SHF.R.S32.HI R6, RZ, 0x1f, R150 ;  /* 0x0000001fff067819 */ /* 0x000fc40000011496 */
[----:B------:R-:W-:Y:S02]  /*10e0*/  SHF.R.S32.HI R4, RZ, 0x1f, R148 ;  /* 0x0000001fff047819 */ /* 0x000fe40000011494 */
[----:B------:R-:W-:Y:S02]  /*10f0*/  SHF.R.S32.HI R6, RZ, 0x1f, R147 ;  /* 0x0000001fff067819 */ /* 0x000fe40000011493 */
[----:B-1----:R-:W-:-:S07]  /*1100*/  SHF.R.S32.HI R4, RZ, 0x1f, R145 ;  /* 0x0000001fff047819 */ /* 0x002fce0000011491 */
.L_x_9553:
[----:B------:R-:W-:Y:S01]  /*1110*/  ULDC.64 UR8, c[0x0][0xc88] ;  /* 0x0003220000087ab9 */ /* 0x000fe20000000a00 */
[----:B------:R-:W-:Y:S01]  /*1120*/  ULDC.64 UR12, c[0x0][0x208] ;  /* 0x00008200000c7ab9 */ /* 0x000fe20000000a00 */
[----:B------:R-:W-:Y:S01]  /*1130*/  UIMAD.WIDE UR8, UR7, 0x4, UR8 ;  /* 0x00000004070878a5 */ /* 0x000fe2000f8e0208 */
[----:B------:R-:W-:Y:S02]  /*1140*/  ULDC.64 UR10, c[0x0][0xa20] ;  /* 0x00028800000a7ab9 */ /* 0x000fe40000000a00 */
[----:B------:R-:W-:-:S03]  /*1150*/  ULDC UR7, c[0x0][0x2f0] ;  /* 0x0000bc0000077ab9 */ /* 0x000fc60000000800 */
[----:B012---:R-:W-:Y:S02]  /*1160*/  IMAD.U32 R4, RZ, RZ, UR8 ;  /* 0x00000008ff047e24 */ /* 0x007fe4000f8e00ff */
[----:B----4-:R-:W-:Y:S01]  /*1170*/  IMAD.U32 R5, RZ, RZ, UR9 ;  /* 0x00000009ff057e24 */ /* 0x010fe2000f8e00ff */
        /* <DEDUP_REMOVED lines=23> */
[----:B---3--:R-:W-:Y:S01]  /*12f0*/  IMAD.U32 R7, RZ, RZ, UR11 ;  /* 0x0000000bff077e24 */ /* 0x008fe2000f8e00ff */
[----:B------:R-:W2:Y:S04]  /*1300*/  @P0 LDG.E R4, desc[UR12][R4.64] ;  /* 0x0000000c04040981 */ /* 0x000ea8000c1e1900 */
[----:B------:R-:W3:Y:S01]  /*1310*/  @P1 LDG.E R6, desc[UR12][R6.64] ;  /* 0x0000000c06061981 */ /* 0x000ee2000c1e1900 */
[----:B0-----:R-:W-:Y:S01]  /*1320*/  IMAD.U32 R3, RZ, RZ, UR6 ;  /* 0x00000006ff037e24 */ /* 0x001fe2000f8e00ff */
[----:B------:R-:W-:-:S02]  /*1330*/  UISETP.NE.U32.AND UP0, UPT, UR8, URZ, UPT ;  /* 0x0000003f0800728c */ /* 0x000fc4000bf05070 */
[----:B------:R-:W-:Y:S02]  /*1340*/  ULOP3.LUT UR6, UR5, 0xffff, URZ, 0xc0, !UPT ;  /* 0x0000ffff05067892 */ /* 0x000fe4000f8ec03f */
[----:B------:R0:W-:Y:S01]  /*1350*/  STL [R1+0x4], R3 ;  /* 0x0000040301007387 */ /* 0x0001e20000100800 */
[----:B------:R-:W-:Y:S01]  /*1360*/  UISETP.NE.AND.EX UP0, UPT, UR9, URZ, UPT, UP0 ;  /* 0x0000003f0900728c */ /* 0x000fe2000bf05300 */
[----:B------:R-:W-:Y:S02]  /*1370*/  UMOV UR38, URZ ;  /* 0x0000003f00267c82 */ /* 0x000fe40008000000 */
[----:B------:R-:W-:Y:S01]  /*1380*/  IMAD.U32 R156, RZ, RZ, UR6 ;  /* 0x00000006ff9c7e24 */ /* 0x000fe2000f8e00ff */
[----:B------:R-:W-:Y:S02]  /*1390*/  USEL UR4, UR4, 0x1, UP0 ;  /* 0x0000000104047887 */ /* 0x000fe40008000000 */
[----:B------:R-:W-:Y:S02]  /*13a0*/  ULOP3.LUT UR6, UR5, 0xff0000, URZ, 0xc0, !UPT ;  /* 0x00ff000005067892 */ /* 0x000fe4000f8ec03f */
[----:B------:R-:W-:-:S02]  /*13b0*/  UIMAD UR4, UR4, UR7, URZ ;  /* 0x00000007040472a4 */ /* 0x000fc4000f8e023f */
[----:B------:R-:W-:Y:S01]  /*13c0*/  ULOP3.LUT UR7, UR5, 0xff000000, URZ, 0xc0, !UPT ;  /* 0xff00000005077892 */ /* 0x000fe2000f8ec03f */
[----:B--2---:R-:W-:-:S04]  /*13d0*/  @P0 R2UR UR38, R4 ;  /* 0x00000000042602ca */ /* 0x004fc800000e0000 */
[----:B---3--:R-:W-:Y:S01]  /*13e0*/  @P1 R2UR UR4, R6 ;  /* 0x00000000060412ca */ /* 0x008fe200000e0000 */
[----:B0-----:R-:W-:-:S14]  /*13f0*/  @P1 BRA `(.L_x_9516) ;  /* 0x00000000003c1947 */ /* 0x001fdc0003800000 */
        /* <DEDUP_REMOVED lines=15> */
.L_x_9516:
        /* <DEDUP_REMOVED lines=52> */
.L_x_9517:
        /* <DEDUP_REMOVED lines=34> */
[----:B------:R-:W-:-:S06]  /*1a50*/  UISETP.GT.AND UP0, UPT, UR40, UR5, UPT ;  /* 0x000000052800728c */ /* 0x000fcc000bf04270 */
[----:B------:R-:W-:-:S13]  /*1a60*/  PLOP3.LUT P1, PT, PT, PT, UP0, 0x80, 0x0 ;  /* 0x000000000000781c */ /* 0x000fda0003f2f008 */
[----:B------:R-:W-:Y:S05]  /*1a70*/  @!P1 BRA `(.L_x_9518) ;  /* 0x0000008c00e89947 */ /* 0x000fea0003800000 */
[----:B------:R-:W0:Y:S02]  /*1a80*/  S2R R4, SR_TID.X ;  /* 0x0000000000047919 */ /* 0x000e240000002100 */
[----:B0-----:R-:W-:-:S05]  /*1a90*/  VIADD R5, R4, 0xffffff80 ;  /* 0xffffff8004057836 */ /* 0x001fca0000000000 */
[----:B------:R-:W-:-:S04]  /*1aa0*/  SHF.R.S32.HI R4, RZ, 0x1f, R5 ;  /* 0x0000001fff047819 */ /* 0x000fc80000011405 */
[----:B------:R-:W-:-:S04]  /*1ab0*/  LEA.HI R4, R4, R5, RZ, 0x7 ;  /* 0x0000000504047211 */ /* 0x000fc800078f38ff */
[----:B------:R-:W-:-:S05]  /*1ac0*/  SHF.R.S32.HI R4, RZ, 0x7, R4 ;  /* 0x00000007ff047819 */ /* 0x000fca0000011404 */
[----:B------:R-:W0:Y:S02]  /*1ad0*/  SHFL.IDX PT, R0, R4, RZ, 0x1f ;  /* 0x00001fff04007589 */ /* 0x000e2400000e0000 */
[----:B0-----:R-:W-:-:S13]  /*1ae0*/  R2UR UR6, R0 ;  /* 0x00000000000672ca */ /* 0x001fda00000e0000 */
[----:B------:R-:W-:Y:S02]  /*1af0*/  UIMAD.WIDE UR4, UR6, 0x55555556, URZ ;  /* 0x55555556060478a5 */ /* 0x000fe4000f8e023f */
[----:B------:R-:W-:Y:S02]  /*1b00*/  IMAD.U32 R17, RZ, RZ, UR6 ;  /* 0x00000006ff117e24 */ /* 0x000fe4000f8e00ff */
[----:B------:R-:W-:Y:S02]  /*1b10*/  ULEA.HI UR41, UR5, UR5, URZ, 0x1 ;  /* 0x0000000505297291 */ /* 0x000fe4000f8f083f */
[----:B------:R-:W-:Y:S02]  /*1b20*/  UIADD3 UR5, UR37, 0x24300, URZ ;  /* 0x0002430025057890 */ /* 0x000fe4000fffe03f */
[----:B------:R-:W-:Y:S02]  /*1b30*/  UIMAD UR41, UR41, -0x3, UR6 ;  /* 0xfffffffd292978a4 */ /* 0x000fe4000f8e0206 */
[----:B------:R-:W-:-:S02]  /*1b40*/  ULOP3.LUT UP0, URZ, UR5, 0x9f, URZ, 0xc0, !UPT ;  /* 0x0000009f053f7892 */ /* 0x000fc4000f80c03f */
[----:B------:R-:W-:-:S04]  /*1b50*/  ULEA UR4, UR41, UR5, 0xb ;  /* 0x0000000529047291 */ /* 0x000fc8000f8e583f */
[----:B------:R-:W-:Y:S01]  /*1b60*/  PLOP3.LUT P0, PT, PT, PT, UP0, 0x80, 0x0 ;  /* 0x000000000000781c */ /* 0x000fe20003f0f008 */
[----:B------:R-:W-:-:S04]  /*1b70*/  USHF.R.U32.HI UR4, URZ, 0x4, UR4 ;  /* 0x000000043f047899 */ /* 0x000fc80008011604 */
[----:B------:R-:W-:-:S08]  /*1b80*/  ULOP3.LUT UR61, UR4, 0x3fff, URZ, 0xc0, !UPT ;  /* 0x00003fff043d7892 */ /* 0x000fd0000f8ec03f */
        /* <DEDUP_REMOVED lines=17> */
.L_x_9519:
[----:B------:R-:W2:Y:S04]  /*1ca0*/  LDL R21, [R1+0x14] ;  /* 0x0000140001157983 */ /* 0x000ea80000100800 */
[----:B------:R-:W3:Y:S01]  /*1cb0*/  LDL R20, [R1+0x4c] ;  /* 0x00004c0001147983 */ /* 0x000ee20000100800 */
        /* <DEDUP_REMOVED lines=11> */
.L_x_9678:
[----:B------:R-:W-:Y:S05]  /*1d70*/  @!P0 BRA `(.L_x_9521) ;  /* 0x0000000000048947 */ /* 0x000fea0003800000 */
[----:B------:R-:W-:Y:S01]  /*1d80*/  BPT.TRAP 0x1 ;  /* 0x000000040000795c */ /* 0x000fe20000300000 */
.L_x_9521:
[----:B0-----:R-:W-:Y:S02]  /*1d90*/  IMAD.U32 R0, RZ, RZ, UR36 ;  /* 0x00000024ff007e24 */ /* 0x001fe4000f8e00ff */
[----:B------:R-:W-:-:S03]  /*1da0*/  IMAD.U32 R3, RZ, RZ, UR39 ;  /* 0x00000027ff037e24 */ /* 0x000fc6000f8e00ff */
[----:B------:R-:W-:Y:S02]  /*1db0*/  LEA R0, R0, UR37, 0x3 ;  /* 0x0000002500007c11 */ /* 0x000fe4000f8e18ff */
[----:B------:R-:W-:-:S04]  /*1dc0*/  SHF.L.U32 R3, R3, 0x1f, RZ ;  /* 0x0000001f03037819 */ /* 0x000fc800000006ff */
[----:B------:R0:W1:Y:S01]  /*1dd0*/  SYNCS.PHASECHK.TRANS64.TRYWAIT P2, [R0+URZ+0x31c30], R3 ;  /* 0x031c3003000075a7 */ /* 0x000062000804017f */
[----:B------:R-:W-:Y:S05]  /*1de0*/  @!P0 BRA `(.L_x_9522) ;  /* 0x0000000000048947 */ /* 0x000fea0003800000 */
[----:B------:R-:W-:Y:S01]  /*1df0*/  BPT.TRAP 0x1 ;  /* 0x000000040000795c */ /* 0x000fe20000300000 */
.L_x_9522:
[----:B------:R-:W2:Y:S01]  /*1e00*/  S2R R4, SR_TID.X ;  /* 0x0000000000047919 */ /* 0x000ea20000002100 */
[----:B------:R-:W-:Y:S01]  /*1e10*/  IMAD.MOV.U32 R71, RZ, RZ, RZ ;  /* 0x000000ffff477224 */ /* 0x000fe200078e00ff */
[----:B--2---:R-:W-:Y:S01]  /*1e20*/  LOP3.LUT P1, RZ, R4, 0x7f, RZ, 0xc0, !PT ;  /* 0x0000007f04ff7812 */ /* 0x004fe2000782c0ff */
[----:B-1----:R-:W-:-:S12]  /*1e30*/  @P2 BRA `(.L_x_9523) ;  /* 0x0000000000082947 */ /* 0x002fd80003800000 */
[----:B------:R-:W1:Y:S02]  /*1e40*/  SYNCS.PHASECHK.TRANS64.TRYWAIT P2, [R0+URZ+0x31c30], R3 ;  /* 0x031c3003000075a7 */ /* 0x000e64000804017f */
[----:B-1----:R-:W-:Y:S05]  /*1e50*/  @!P2 BRA `(.L_x_9524) ;  /* 0x000001200034a947 */ /* 0x002fea0003800000 */
.L_x_9523:
[----:B------:R-:W-:Y:S05]  /*1e60*/  WARPSYNC.ALL ;  /* 0x0000000000007948 */ /* 0x000fea0003800000 */
[----:B------:R-:W-:Y:S01]  /*1e70*/  UIADD3 UR4, UR37, 0x16a00, URZ ;  /* 0x00016a0025047890 */ /* 0x000fe2000fffe03f */
[----:B------:R-:W-:Y:S01]  /*1e80*/  WARPGROUP.ARRIVE ;  /* 0x00000000000079c5 */ /* 0x000fe20000000000 */
[----:B------:R-:W-:Y:S01]  /*1e90*/  ULEA UR41, UR41, UR37, 0xc ;  /* 0x0000002529297291 */ /* 0x000fe2000f8e603f */
[----:B------:R-:W-:Y:S01]  /*1ea0*/  P2R R104, PR, RZ, 0x1 ;  /* 0x00000001ff687803 */ /* 0x000fe20000000000 */
[----:B------:R-:W-:Y:S01]  /*1eb0*/  USHF.R.U32.HI UR4, URZ, 0x4, UR4 ;  /* 0x000000043f047899 */ /* 0x000fe20008011604 */
[----:B01----:R-:W-:Y:S01]  /*1ec0*/  @!P1 VIADD R0, R0, 0x31c40 ;  /* 0x00031c4000009836 */ /* 0x003fe20000000000 */
[----:B------:R-:W-:Y:S01]  /*1ed0*/  UIADD3 UR41, UR41, 0xda00, URZ ;  /* 0x0000da0029297890 */ /* 0x000fe2000fffe03f */
[----:B------:R-:W-:Y:S01]  /*1ee0*/  R2UR UR32, R16 ;  /* 0x00000000102072ca */ /* 0x000fe200000e0000 */
[----:B------:R-:W-:-:S02]  /*1ef0*/  ULOP3.LUT UR4, UR4, 0x3fff, URZ, 0xc0, !UPT ;  /* 0x00003fff04047892 */ /* 0x000fc4000f8ec03f */
[----:B------:R-:W-:Y:S02]  /*1f00*/  USHF.R.U32.HI UR41, URZ, 0x4, UR41 ;  /* 0x000000043f297899 */ /* 0x000fe40008011629 */
[----:B------:R-:W-:Y:S02]  /*1f10*/  ULOP3.LUT UR6, UR4, 0x10000, URZ, 0xfc, !UPT ;  /* 0x0001000004067892 */ /* 0x000fe4000f8efc3f */
[----:B------:R-:W-:Y:S02]  /*1f20*/  ULOP3.LUT UR5, UR41, 0x3fff, URZ, 0xc0, !UPT ;  /* 0x00003fff29057892 */ /* 0x000fe4000f8ec03f */
[----:B------:R-:W-:Y:S02]  /*1f30*/  UIMAD UR4, UR36, 0x6c0, UR6 ;  /* 0x000006c0240478a4 */ /* 0x000fe4000f8e0206 */
[----:B------:R-:W-:Y:S01]  /*1f40*/  ULOP3.LUT UR5, UR5, 0x10000, URZ, 0xfc, !UPT ;  /* 0x0001000005057892 */ /* 0x000fe2000f8efc3f */
[----:B------:R-:W-:Y:S01]  /*1f50*/  UMOV UR31, 0x80000020 ;  /* 0x80000020001f7882 */ /* 0x000fe20000000000 */
[----:B------:R-:W-:Y:S01]  /*1f60*/  UMOV UR29, 0x80000020 ;  /* 0x80000020001d7882 */ /* 0x000fe20000000000 */
[----:B------:R-:W-:-:S02]  /*1f70*/  UIADD3 UR10, UR4, 0x40, URZ ;  /* 0x00000040040a7890 */ /* 0x000fc4000fffe03f */
[----:B------:R-:W-:Y:S02]  /*1f80*/  UMOV UR30, UR4 ;  /* 0x00000004001e7c82 */ /* 0x000fe40008000000 */
[----:B------:R-:W-:Y:S01]  /*1f90*/  UMOV UR28, UR5 ;  /* 0x00000005001c7c82 */ /* 0x000fe20008000000 */
[----:B------:R-:W-:Y:S01]  /*1fa0*/  UMOV UR9, UR29 ;  /* 0x0000001d00097c82 */ /* 0x000fe20008000000 */
[----:B------:R-:W-:Y:S01]  /*1fb0*/  HGMMA.64x16x16.F32.BF16 R96, gdesc[UR28], RZ, !UPT, gsb0 ;  /* 0x002000001c6079f0 */ /* 0x000fe2000c0018ff */
[----:B------:R-:W-:Y:S01]  /*1fc0*/  UMOV UR8, UR28 ;  /* 0x0000001c00087c82 */ /* 0x000fe20008000000 */
[----:B------:R-:W-:Y:S01]  /*1fd0*/  UMOV UR11, 0x80000020 ;  /* 0x80000020000b7882 */ /* 0x000fe20000000000 */
[----:B------:R-:W-:Y:S02]  /*1fe0*/  UIADD3 UR7, UR4, 0x80, URZ ;  /* 0x0000008004077890 */ /* 0x000fe4000fffe03f */
[----:B------:R-:W-:Y:S02]  /*1ff0*/  UIADD3 UR12, UR4, 0xc0, URZ ;  /* 0x000000c0040c7890 */ /* 0x000fe4000fffe03f */
[----:B------:R-:W-:-:S02]  /*2000*/  UIADD3 UR13, UR4, 0x100, URZ ;  /* 0x00000100040d7890 */ /* 0x000fc4000fffe03f */
[----:B------:R-:W-:Y:S01]  /*2010*/  UIADD3 UR14, UR4, 0x140, URZ ;  /* 0x00000140040e7890 */ /* 0x000fe2000fffe03f */
        /* <DEDUP_REMOVED lines=13> */
[----:B------:R-:W-:-:S04]  /*20f0*/  UIADD3 UR60, UR40, -0x2, URZ ;  /* 0xfffffffe283c7890 */ /* 0x000fc8000fffe03f */
[----:B------:R-:W-:Y:S01]  /*2100*/  UISETP.GE.AND UP0, UPT, UR60, UR32, UPT ;  /* 0x000000203c00728c */ /* 0x000fe2000bf06270 */
        /* <DEDUP_REMOVED lines=290> */
[----:B------:R-:W4:Y:S08]  /*3330*/  MUFU.TANH R9, R9 ;  /* 0x0000000900097308 */ /* 0x000f300000002400 */
        /* <DEDUP_REMOVED lines=16> */
[----:B------:R-:W-:Y:S08]  /*3440*/  MUFU.TANH R20, R20 ;  /* 0x0000001400147308 */ /* 0x000ff00000002400 */
        /* <DEDUP_REMOVED lines=11> */
[----:B------:R-:W-:Y:S01]  /*3500*/  IMAD.U32 R84, RZ, RZ, UR40 ;  /* 0x00000028ff547e24 */ /* 0x000fe2000f8e00ff */
[----:B------:R-:W-:Y:S01]  /*3510*/  HGMMA.64x16x16.F32.BF16 R72, gdesc[UR24], R72, gsb0 ;  /* 0x00200000184879f0 */ /* 0x000fe20008001848 */
[----:B------:R-:W-:Y:S01]  /*3520*/  UIADD3 UR26, UR4, 0x582, URZ ;  /* 0x00000582041a7890 */ /* 0x000fe2000fffe03f */
[----:B------:R-:W-:Y:S01]  /*3530*/  IADD3 R83, R82, 0x90, -R157 ;  /* 0x0000009052537810 */ /* 0x000fe20007ffe89d */
[----:B------:R-:W-:Y:S01]  /*3540*/  UMOV UR27, 0x80000020 ;  /* 0x80000020001b7882 */ /* 0x000fe20000000000 */
[----:B------:R-:W-:Y:S01]  /*3550*/  FMUL.FTZ R65, R80, UR5 ;  /* 0x0000000550417c20 */ /* 0x000fe20008410000 */
[----:B------:R-:W-:Y:S01]  /*3560*/  FMUL.FTZ R80, R86, UR5 ;  /* 0x0000000556507c20 */ /* 0x000fe20008410000 */
[----:B------:R-:W-:Y:S01]  /*3570*/  FMUL.FTZ R66, R81, UR5 ;  /* 0x0000000551427c20 */ /* 0x000fe20008410000 */
[----:B------:R-:W-:Y:S01]  /*3580*/  FMUL.FTZ R81, R87, UR5 ;  /* 0x0000000557517c20 */ /* 0x000fe20008410000 */
[----:B------:R-:W-:Y:S01]  /*3590*/  MUFU.TANH R14, R14 ;  /* 0x0000000e000e7308 */ /* 0x000fe20000002400 */
[----:B------:R-:W-:-:S07]  /*35a0*/  FMUL.FTZ R70, R85, UR5 ;  /* 0x0000000555467c20 */ /* 0x000fce0008410000 */
        /* <DEDUP_REMOVED lines=15> */
[----:B------:R-:W-:Y:S01]  /*36a0*/  UMOV UR27, 0x80000020 ;  /* 0x80000020001b7882 */ /* 0x000fe20000000000 */
[----:B------:R-:W-:Y:S01]  /*36b0*/  FMUL.FTZ R75, R75, UR5 ;  /* 0x000000054b4b7c20 */ /* 0x000fe20008410000 */
[----:B------:R-:W-:Y:S01]  /*36c0*/  FMUL.FTZ R78, R78, UR5 ;  /* 0x000000054e4e7c20 */ /* 0x000fe20008410000 */
[----:B------:R-:W5:Y:S01]  /*36d0*/  MUFU.TANH R74, R74 ;  /* 0x0000004a004a7308 */ /* 0x000f620000002400 */
[----:B------:R-:W-:-:S07]  /*36e0*/  FMUL.FTZ R79, R79, UR5 ;  /* 0x000000054f4f7c20 */ /* 0x000fce0008410000 */
[----:B------:R-:W5:Y:S08]  /*36f0*/  MUFU.TANH R72, R72 ;  /* 0x0000004800487308 */ /* 0x000f700000002400 */
[----:B------:R-:W5:Y:S08]  /*3700*/  MUFU.TANH R68, R68 ;  /* 0x0000004400447308 */ /* 0x000f700000002400 */
[----:B------:R-:W5:Y:S08]  /*3710*/  MUFU.TANH R73, R73 ;  /* 0x0000004900497308 */ /* 0x000f700000002400 */
[----:B------:R-:W5:Y:S08]  /*3720*/  MUFU.TANH R80, R80 ;  /* 0x0000005000507308 */ /* 0x000f700000002400 */
[----:B------:R-:W5:Y:S01]  /*3730*/  MUFU.TANH R76, R76 ;  /* 0x0000004c004c7308 */ /* 0x000f620000002400 */
[----:B------:R-:W-:-:S02]  /*3740*/  WARPGROUP.DEPBAR.LE gsb0, 0x0 ;  /* 0x00008000000079c5 */ /* 0x000fc40000010000 */
[----:B------:R-:W-:Y:S01]  /*3750*/  WARPGROUP.ARRIVE ;  /* 0x00000000000079c5 */ /* 0x000fe20000000000 */
[----:B------:R-:W-:-:S04]  /*3760*/  FMUL.FTZ R56, R56, UR5 ;  /* 0x0000000538387c20 */ /* 0x000fc80008410000 */
[----:B------:R-:W5:Y:S01]  /*3770*/  MUFU.TANH R81, R81 ;  /* 0x0000005100517308 */ /* 0x000f620000002400 */
        /* <DEDUP_REMOVED lines=9> */
[----:B------:R-:W-:Y:S01]  /*3810*/  FMUL.FTZ R62, R62, UR5 ;  /* 0x000000053e3e7c20 */ /* 0x000fe20008410000 */
[----:B------:R-:W-:-:S05]  /*3820*/  FMUL.FTZ R63, R63, UR5 ;  /* 0x000000053f3f7c20 */ /* 0x000fca0008410000 */
        /* <DEDUP_REMOVED lines=8> */
[----:B------:R-:W-:Y:S02]  /*38b0*/  IMAD R52, R84, -0x90, R83 ;  /* 0xffffff7054347824 */ /* 0x000fe400078e0253 */
[----:B------:R-:W-:Y:S01]  /*38c0*/  FMUL.FTZ R84, R54, UR5 ;  /* 0x0000000536547c20 */ /* 0x000fe20008410000 */
[----:B------:R-:W-:Y:S01]  /*38d0*/  FMUL.FTZ R55, R55, UR5 ;  /* 0x0000000537377c20 */ /* 0x000fe20008410000 */
[----:B------:R-:W-:Y:S01]  /*38e0*/  FMUL.FTZ R83, R53, UR5 ;  /* 0x0000000535537c20 */ /* 0x000fe20008410000 */
[----:B------:R-:W-:Y:S01]  /*38f0*/  HGMMA.64x16x16.F32.BF16 R40, gdesc[UR24], R40, gsb0 ;  /* 0x00200000182879f0 */ /* 0x000fe20008001828 */
[----:B------:R-:W-:Y:S01]  /*3900*/  UIADD3 UR26, UR4, 0x642, URZ ;  /* 0x00000642041a7890 */ /* 0x000fe2000fffe03f */
[C---:B------:R-:W-:Y:S01]  /*3910*/  ISETP.GT.AND P3, PT, R52.reuse, RZ, PT ;  /* 0x000000ff3400720c */ /* 0x040fe20003f64270 */
[----:B------:R-:W-:Y:S01]  /*3920*/  UMOV UR27, 0x80000020 ;  /* 0x80000020001b7882 */ /* 0x000fe20000000000 */
[----:B------:R-:W-:Y:S01]  /*3930*/  ISETP.GT.AND P6, PT, R52, 0x1, PT ;  /* 0x000000013400780c */ /* 0x000fe20003fc4270 */
[----:B------:R-:W-:Y:S01]  /*3940*/  FMUL.FTZ R48, R48, UR5 ;  /* 0x0000000530307c20 */ /* 0x000fe20008410000 */
[----:B------:R-:W-:Y:S01]  /*3950*/  ISETP.GT.AND P5, PT, R52, 0x8, PT ;  /* 0x000000083400780c */ /* 0x000fe20003fa4270 */
[----:B------:R-:W5:Y:S01]  /*3960*/  MUFU.TANH R79, R79 ;  /* 0x0000004f004f7308 */ /* 0x000f620000002400 */
[----:B0-----:R-:W-:Y:S01]  /*3970*/  FSEL R3, R3, -INF , P3 ;  /* 0xff80000003037808 */ /* 0x001fe20001800000 */
[----:B------:R-:W-:Y:S01]  /*3980*/  FMUL.FTZ R49, R49, UR5 ;  /* 0x0000000531317c20 */ /* 0x000fe20008410000 */
[----:B-1----:R-:W-:Y:S01]  /*3990*/  FSEL R4, R4, -INF , P6 ;  /* 0xff80000004047808 */ /* 0x002fe20003000000 */
[----:B------:R-:W-:Y:S01]  /*39a0*/  FMUL.FTZ R50, R50, UR5 ;  /* 0x0000000532327c20 */ /* 0x000fe20008410000 */
[C---:B------:R-:W-:Y:S01]  /*39b0*/  ISETP.GT.AND P4, PT, R52.reuse, 0x9, PT ;  /* 0x000000093400780c */ /* 0x040fe20003f84270 */
[----:B------:R-:W-:Y:S01]  /*39c0*/  FMUL.FTZ R51, R51, UR5 ;  /* 0x0000000533337c20 */ /* 0x000fe20008410000 */
[----:B--2---:R-:W-:Y:S01]  /*39d0*/  FSEL R7, R7, -INF , P5 ;  /* 0xff80000007077808 */ /* 0x004fe20002800000 */
[----:B------:R-:W0:Y:S01]  /*39e0*/  MUFU.TANH R61, R61 ;  /* 0x0000003d003d7308 */ /* 0x000e220000002400 */
[----:B------:R-:W-:-:S02]  /*39f0*/  ISETP.GT.AND P2, PT, R52, 0x10, PT ;  /* 0x000000103400780c */ /* 0x000fc40003f44270 */
[----:B---3--:R-:W-:Y:S02]  /*3a00*/  FSEL R8, R8, -INF , P4 ;  /* 0xff80000008087808 */ /* 0x008fe40002000000 */
[----:B----4-:R-:W-:Y:S02]  /*3a10*/  FSEL R9, R9, -INF , P5 ;  /* 0xff80000009097808 */ /* 0x010fe40002800000 */
[C---:B------:R-:W-:Y:S01]  /*3a20*/  ISETP.GT.AND P5, PT, R52.reuse, 0x19, PT ;  /* 0x000000193400780c */ /* 0x040fe20003fa4270 */
[----:B------:R-:W1:Y:S01]  /*3a30*/  MUFU.TANH R58, R58 ;  /* 0x0000003a003a7308 */ /* 0x000e620000002400 */
[----:B-----5:R-:W-:Y:S02]  /*3a40*/  FSEL R5, R5, -INF , P3 ;  /* 0xff80000005057808 */ /* 0x020fe40001800000 */
[----:B------:R-:W-:Y:S02]  /*3a50*/  ISETP.GT.AND P3, PT, R52, 0x11, PT ;  /* 0x000000113400780c */ /* 0x000fe40003f64270 */
[----:B------:R-:W-:-:S02]  /*3a60*/  FSEL R11, R11, -INF , P2 ;  /* 0xff8000000b0b7808 */ /* 0x000fc40001000000 */
[----:B------:R-:W-:Y:S01]  /*3a70*/  FSEL R64, R64, -INF , P5 ;  /* 0xff80000040407808 */ /* 0x000fe20002800000 */
[----:B------:R-:W2:Y:S01]  /*3a80*/  MUFU.TANH R48, R48 ;  /* 0x0000003000307308 */ /* 0x000ea20000002400 */
[----:B------:R-:W-:Y:S02]  /*3a90*/  FSEL R20, R20, -INF , P5 ;  /* 0xff80000014147808 */ /* 0x000fe40002800000 */
[----:B------:R-:W-:Y:S02]  /*3aa0*/  FSEL R6, R6, -INF , P6 ;  /* 0xff80000006067808 */ /* 0x000fe40003000000 */
[C---:B------:R-:W-:Y:S02]  /*3ab0*/  ISETP.GT.AND P5, PT, R52.reuse, 0x30, PT ;  /* 0x000000303400780c */ /* 0x040fe40003fa4270 */
[----:B------:R-:W-:Y:S01]  /*3ac0*/  ISETP.GT.AND P6, PT, R52, 0x18, PT ;  /* 0x000000183400780c */ /* 0x000fe20003fc4270 */
[----:B------:R-:W3:Y:S01]  /*3ad0*/  MUFU.TANH R59, R59 ;  /* 0x0000003b003b7308 */ /* 0x000ee20000002400 */
[----:B------:R-:W-:-:S02]  /*3ae0*/  FSEL R12, R12, -INF , P3 ;  /* 0xff8000000c0c7808 */ /* 0x000fc40001800000 */
[----:B------:R-:W-:Y:S02]  /*3af0*/  FSEL R15, R15, -INF , P6 ;  /* 0xff8000000f0f7808 */ /* 0x000fe40003000000 */
[----:B------:R-:W-:Y:S02]  /*3b00*/  FSEL R10, R10, -INF , P4 ;  /* 0xff8000000a0a7808 */ /* 0x000fe40002000000 */
[C---:B------:R-:W-:Y:S01]  /*3b10*/  ISETP.GT.AND P4, PT, R52.reuse, 0x20, PT ;  /* 0x000000203400780c */ /* 0x040fe20003f84270 */
[----:B------:R-:W4:Y:S01]  /*3b20*/  MUFU.TANH R49, R49 ;  /* 0x0000003100317308 */ /* 0x000f220000002400 */
[----:B------:R-:W-:Y:S02]  /*3b30*/  FSEL R13, R13, -INF , P2 ;  /* 0xff8000000d0d7808 */ /* 0x000fe40001000000 */
[----:B------:R-:W-:Y:S01]  /*3b40*/  ISETP.GT.AND P2, PT, R52, 0x21, PT ;  /* 0x000000213400780c */ /* 0x000fe20003f44270 */
[----:B------:R-:W-:Y:S02]  /*3b50*/  WARPGROUP.DEPBAR.LE gsb0, 0x0 ;  /* 0x00008000000079c5 */ /* 0x000fe40000010000 */
[----:B------:R-:W-:Y:S01]  /*3b60*/  WARPGROUP.ARRIVE ;  /* 0x00000000000079c5 */ /* 0x000fe20000000000 */
[----:B------:R-:W-:Y:S01]  /*3b70*/  FMUL.FTZ R86, R41, UR5 ;  /* 0x0000000529567c20 */ /* 0x000fe20008410000 */
[----:B------:R-:W-:Y:S01]  /*3b80*/  FMUL.FTZ R90, R45, UR5 ;  /* 0x000000052d5a7c20 */ /* 0x000fe20008410000 */
[----:B------:R5:W-:Y:S01]  /*3b90*/  MUFU.TANH R41, R84 ;  /* 0x0000005400297308 */ /* 0x000be20000002400 */
[----:B------:R-:W-:Y:S01]  /*3ba0*/  FMUL.FTZ R87, R42, UR5 ;  /* 0x000000052a577c20 */ /* 0x000fe20008410000 */
[----:B------:R-:W-:Y:S01]  /*3bb0*/  FSEL R65, R65, -INF , P4 ;  /* 0xff80000041417808 */ /* 0x000fe20002000000 */
[----:B------:R-:W-:Y:S01]  /*3bc0*/  HGMMA.64x16x16.F32.BF16 R32, gdesc[UR24], R32, gsb0 ;  /* 0x00200000182079f0 */ /* 0x000fe20008001820 */
[----:B------:R-:W-:Y:S01]  /*3bd0*/  FMUL.FTZ R88, R43, UR5 ;  /* 0x000000052b587c20 */ /* 0x000fe20008410000 */
[----:B------:R-:W-:Y:S01]  /*3be0*/  FSEL R14, R14, -INF , P3 ;  /* 0xff8000000e0e7808 */ /* 0x000fe20001800000 */
[----:B------:R-:W-:Y:S01]  /*3bf0*/  FMUL.FTZ R53, R47, UR5 ;  /* 0x000000052f357c20 */ /* 0x000fe20008410000 */
[----:B------:R-:W-:Y:S01]  /*3c00*/  ISETP.GT.AND P3, PT, R52, 0x28, PT ;  /* 0x000000283400780c */ /* 0x000fe20003f64270 */
[----:B------:R0:W-:Y:S01]  /*3c10*/  MUFU.TANH R42, R55 ;  /* 0x00000037002a7308 */ /* 0x0001e20000002400 */
[----:B-----5:R-:W-:Y:S01]  /*3c20*/  FMNMX.FTZ R84, R3, R4, !PT ;  /* 0x0000000403547209 */ /* 0x020fe20007810000 */
[----:B------:R-:W-:Y:S01]  /*3c30*/  UIADD3 UR26, UR4, 0x682, URZ ;  /* 0x00000682041a7890 */ /* 0x000fe2000fffe03f */
[----:B------:R-:W-:Y:S01]  /*3c40*/  FSEL R66, R66, -INF , P2 ;  /* 0xff80000042427808 */ /* 0x000fe20001000000 */
[----:B------:R-:W-:Y:S01]  /*3c50*/  UMOV UR27, 0x80000020 ;  /* 0x80000020001b7882 */ /* 0x000fe20000000000 */
[----:B------:R-:W-:Y:S01]  /*3c60*/  FMNMX.FTZ R45, R7, R84, !PT ;  /* 0x00000054072d7209 */ /* 0x000fe20007810000 */
[----:B------:R-:W-:Y:S01]  /*3c70*/  FMUL.FTZ R85, R40, UR5 ;  /* 0x0000000528557c20 */ /* 0x000fe20008410000 */
[----:B------:R-:W-:Y:S01]  /*3c80*/  FSEL R21, R21, -INF , P6 ;  /* 0xff80000015157808 */ /* 0x000fe20003000000 */
[----:B------:R5:W-:Y:S01]  /*3c90*/  MUFU.TANH R47, R88 ;  /* 0x00000058002f7308 */ /* 0x000be20000002400 */
[----:B------:R-:W-:Y:S01]  /*3ca0*/  FMNMX.FTZ R84, R8, R45, !PT ;  /* 0x0000002d08547209 */ /* 0x000fe20007810000 */
[----:B------:R-:W-:Y:S01]  /*3cb0*/  FMUL.FTZ R92, R44, UR5 ;  /* 0x000000052c5c7c20 */ /* 0x000fe20008410000 */
[----:B------:R-:W-:Y:S01]  /*3cc0*/  FSEL R45, R74, -INF , P5 ;  /* 0xff8000004a2d7808 */ /* 0x000fe20002800000 */
[----:B------:R-:W-:Y:S01]  /*3cd0*/  FMUL.FTZ R54, R46, UR5 ;  /* 0x000000052e367c20 */ /* 0x000fe20008410000 */
[----:B0-----:R-:W-:-:S02]  /*3ce0*/  FMNMX.FTZ R55, R11, R84, !PT ;  /* 0x000000540b377209 */ /* 0x001fc40007810000 */
[----:B------:R-:W-:Y:S01]  /*3cf0*/  ISETP.GT.AND P6, PT, R52, 0x29, PT ;  /* 0x000000293400780c */ /* 0x000fe20003fc4270 */
[----:B------:R-:W0:Y:S01]  /*3d00*/  MUFU.TANH R62, R62 ;  /* 0x0000003e003e7308 */ /* 0x000e220000002400 */
[----:B------:R-:W-:Y:S02]  /*3d10*/  FMNMX.FTZ R74, R12, R55, !PT ;  /* 0x000000370c4a7209 */ /* 0x000fe40007810000 */
[----:B------:R-:W-:Y:S02]  /*3d20*/  FSEL R69, R69, -INF , P3 ;  /* 0xff80000045457808 */ /* 0x000fe40001800000 */
[----:B------:R-:W-:Y:S02]  /*3d30*/  FMNMX.FTZ R55, R15, R74, !PT ;  /* 0x0000004a0f377209 */ /* 0x000fe40007810000 */
[----:B------:R-:W-:Y:S01]  /*3d40*/  FSEL R70, R70, -INF , P6 ;  /* 0xff80000046467808 */ /* 0x000fe20003000000 */
[----:B------:R-:W0:Y:S01]  /*3d50*/  MUFU.TANH R82, R82 ;  /* 0x0000005200527308 */ /* 0x000e220000002400 */
[----:B------:R-:W-:-:S02]  /*3d60*/  FMNMX.FTZ R74, R20, R55, !PT ;  /* 0x00000037144a7209 */ /* 0x000fc40007810000 */
[----:B------:R-:W-:Y:S02]  /*3d70*/  FSEL R67, R67, -INF , P4 ;  /* 0xff80000043437808 */ /* 0x000fe40002000000 */
[----:B------:R-:W-:Y:S02]  /*3d80*/  FMNMX.FTZ R55, R65, R74, !PT ;  /* 0x0000004a41377209 */ /* 0x000fe40007810000 */
[----:B------:R-:W-:Y:S01]  /*3d90*/  ISETP.GT.AND P4, PT, R52, 0x31, PT ;  /* 0x000000313400780c */ /* 0x000fe20003f84270 */
[----:B------:R-:W0:Y:S01]  /*3da0*/  MUFU.TANH R63, R63 ;  /* 0x0000003f003f7308 */ /* 0x000e220000002400 */
[----:B------:R-:W-:Y:S02]  /*3db0*/  FSEL R72, R72, -INF , P5 ;  /* 0xff80000048487808 */ /* 0x000fe40002800000 */
[----:B------:R-:W-:Y:S02]  /*3dc0*/  FSEL R68, R68, -INF , P2 ;  /* 0xff80000044447808 */ /* 0x000fe40001000000 */
[----:B------:R-:W-:-:S02]  /*3dd0*/  ISETP.GT.AND P2, PT, R52, 0x38, PT ;  /* 0x000000383400780c */ /* 0x000fc40003f44270 */
[----:B------:R-:W-:Y:S01]  /*3de0*/  FSEL R73, R73, -INF , P4 ;  /* 0xff80000049497808 */ /* 0x000fe20002000000 */
[----:B------:R-:W0:Y:S01]  /*3df0*/  MUFU.TANH R40, R83 ;  /* 0x0000005300287308 */ /* 0x000e220000002400 */
[----:B------:R-:W-:Y:S02]  /*3e00*/  FSEL R80, R80, -INF , P3 ;  /* 0xff80000050507808 */ /* 0x000fe40001800000 */
[----:B------:R-:W-:Y:S02]  /*3e10*/  ISETP.GT.AND P3, PT, R52, 0x39, PT ;  /* 0x000000393400780c */ /* 0x000fe40003f64270 */
[----:B------:R-:W-:Y:S01]  /*3e20*/  FSEL R76, R76, -INF , P2 ;  /* 0xff8000004c4c7808 */ /* 0x000fe20001000000 */
[----:B------:R-:W-:Y:S02]  /*3e30*/  WARPGROUP.DEPBAR.LE gsb0, 0x0 ;  /* 0x00008000000079c5 */ /* 0x000fe40000010000 */
[----:B-----5:R-:W-:Y:S01]  /*3e40*/  FMUL.FTZ R88, R32, UR5 ;  /* 0x0000000520587c20 */ /* 0x020fe20008410000 */
[----:B------:R-:W-:Y:S01]  /*3e50*/  FMNMX.FTZ R32, R66, R55, !PT ;  /* 0x0000003742207209 */ /* 0x000fe20007810000 */
[----:B------:R-:W-:Y:S01]  /*3e60*/  WARPGROUP.ARRIVE ;  /* 0x00000000000079c5 */ /* 0x000fe20000000000 */
[----:B------:R-:W-:Y:S01]  /*3e70*/  FSEL R81, R81, -INF , P6 ;  /* 0xff80000051517808 */ /* 0x000fe20003000000 */
[----:B------:R-:W5:Y:S01]  /*3e80*/  MUFU.TANH R50, R50 ;  /* 0x0000003200327308 */ /* 0x000f620000002400 */
[----:B------:R-:W-:Y:S01]  /*3e90*/  FMNMX.FTZ R55, R69, R32, !PT ;  /* 0x0000002045377209 */ /* 0x000fe20007810000 */
[----:B------:R-:W-:Y:S01]  /*3ea0*/  FMUL.FTZ R74, R36, UR5 ;  /* 0x00000005244a7c20 */ /* 0x000fe20008410000 */
[----:B------:R-:W-:Y:S01]  /*3eb0*/  ISETP.GT.AND P6, PT, R52, 0x40, PT ;  /* 0x000000403400780c */ /* 0x000fe20003fc4270 */
[----:B------:R-:W-:Y:S01]  /*3ec0*/  HGMMA.64x16x16.F32.BF16 R24, gdesc[UR24], R24, gsb0 ;  /* 0x00200000181879f0 */ /* 0x000fe20008001818 */
[----:B------:R-:W-:Y:S01]  /*3ed0*/  FMNMX.FTZ R55, R70, R55, !PT ;  /* 0x0000003746377209 */ /* 0x000fe20007810000 */
[----:B------:R-:W-:Y:S01]  /*3ee0*/  FMUL.FTZ R36, R37, UR5 ;  /* 0x0000000525247c20 */ /* 0x000fe20008410000 */
[----:B------:R-:W-:Y:S01]  /*3ef0*/  FSEL R77, R77, -INF , P3 ;  /* 0xff8000004d4d7808 */ /* 0x000fe20001800000 */
[----:B------:R-:W5:Y:S01]  /*3f00*/  MUFU.TANH R43, R85 ;  /* 0x00000055002b7308 */ /* 0x000f620000002400 */
[----:B------:R-:W-:Y:S01]  /*3f10*/  FMNMX.FTZ R32, R72, R55, !PT ;  /* 0x0000003748207209 */ /* 0x000fe20007810000 */
[----:B------:R-:W-:Y:S01]  /*3f20*/  FMUL.FTZ R33, R33, UR5 ;  /* 0x0000000521217c20 */ /* 0x000fe20008410000 */
[----:B------:R-:W-:Y:S01]  /*3f30*/  ISETP.GT.AND P5, PT, R52, 0x41, PT ;  /* 0x000000413400780c */ /* 0x000fe20003fa4270 */
[----:B------:R-:W-:Y:S01]  /*3f40*/  FMUL.FTZ R34, R34, UR5 ;  /* 0x0000000522227c20 */ /* 0x000fe20008410000 */
[----:B------:R-:W-:Y:S01]  /*3f50*/  FMNMX.FTZ R55, R73, R32, !PT ;  /* 0x0000002049377209 */ /* 0x000fe20007810000 */
[----:B------:R-:W-:Y:S01]  /*3f60*/  FMUL.FTZ R35, R35, UR5 ;  /* 0x0000000523237c20 */ /* 0x000fe20008410000 */
[----:B------:R-:W-:Y:S01]  /*3f70*/  FSEL R56, R56, -INF , P6 ;  /* 0xff80000038387808 */ /* 0x000fe20003000000 */
[----:B------:R-:W5:Y:S01]  /*3f80*/  MUFU.TANH R51, R51 ;  /* 0x0000003300337308 */ /* 0x000f620000002400 */
[----:B------:R-:W-:Y:S01]  /*3f90*/  FMNMX.FTZ R32, R76, R55, !PT ;  /* 0x000000374c207209 */ /* 0x000fe20007810000 */
[----:B------:R-:W-:Y:S01]  /*3fa0*/  FMUL.FTZ R39, R39, UR5 ;  /* 0x0000000527277c20 */ /* 0x000fe20008410000 */
[----:B------:R-:W-:-:S02]  /*3fb0*/  FSEL R75, R75, -INF , P4 ;  /* 0xff8000004b4b7808 */ /* 0x000fc40002000000 */
[----:B------:R-:W-:Y:S02]  /*3fc0*/  FMNMX.FTZ R55, R77, R32, !PT ;  /* 0x000000204d377209 */ /* 0x000fe40007810000 */
[----:B------:R-:W-:Y:S01]  /*3fd0*/  ISETP.GT.AND P4, PT, R52, 0x48, PT ;  /* 0x000000483400780c */ /* 0x000fe20003f84270 */
[----:B------:R-:W5:Y:S01]  /*3fe0*/  MUFU.TANH R44, R86 ;  /* 0x00000056002c7308 */ /* 0x000f620000002400 */
[----:B------:R-:W-:Y:S02]  /*3ff0*/  FSEL R57, R57, -INF , P5 ;  /* 0xff80000039397808 */ /* 0x000fe40002800000 */
[----:B------:R-:W-:Y:S02]  /*4000*/  FMNMX.FTZ R32, R56, R55, !PT ;  /* 0x0000003738207209 */ /* 0x000fe40007810000 */
[----:B------:R-:W-:Y:S02]  /*4010*/  FSEL R78, R78, -INF , P2 ;  /* 0xff8000004e4e7808 */ /* 0x000fe40001000000 */
[----:B------:R-:W-:Y:S01]  /*4020*/  ISETP.GT.AND P2, PT, R52, 0x49, PT ;  /* 0x000000493400780c */ /* 0x000fe20003f44270 */
[----:B------:R-:W5:Y:S01]  /*4030*/  MUFU.TANH R92, R92 ;  /* 0x0000005c005c7308 */ /* 0x000f620000002400 */
[----:B------:R-:W-:-:S02]  /*4040*/  FSEL R60, R60, -INF , P4 ;  /* 0xff8000003c3c7808 */ /* 0x000fc40002000000 */
[----:B------:R-:W-:Y:S02]  /*4050*/  FMNMX.FTZ R55, R57, R32, !PT ;  /* 0x0000002039377209 */ /* 0x000fe40007810000 */
[----:B------:R-:W-:Y:S02]  /*4060*/  FSEL R79, R79, -INF , P3 ;  /* 0xff8000004f4f7808 */ /* 0x000fe40001800000 */
[----:B------:R-:W-:Y:S01]  /*4070*/  ISETP.GT.AND P3, PT, R52, 0x50, PT ;  /* 0x000000503400780c */ /* 0x000fe20003f64270 */
[----:B------:R-:W5:Y:S01]  /*4080*/  MUFU.TANH R90, R90 ;  /* 0x0000005a005a7308 */ /* 0x000f620000002400 */
[----:B------:R-:W-:Y:S02]  /*4090*/  FSEL R61, R61, -INF , P2 ;  /* 0xff8000003d3d7808 */ /* 0x000fe40001000000 */
[----:B------:R-:W-:Y:S02]  /*40a0*/  FMNMX.FTZ R32, R60, R55, !PT ;  /* 0x000000373c207209 */ /* 0x000fe40007810000 */
[----:B-1----:R-:W-:-:S02]  /*40b0*/  FSEL R58, R58, -INF , P6 ;  /* 0xff8000003a3a7808 */ /* 0x002fc40003000000 */
[----:B------:R-:W-:Y:S01]  /*40c0*/  ISETP.GT.AND P6, PT, R52, 0x51, PT ;  /* 0x000000513400780c */ /* 0x000fe20003fc4270 */
[----:B------:R-:W1:Y:S01]  /*40d0*/  MUFU.TANH R88, R88 ;  /* 0x0000005800587308 */ /* 0x000e620000002400 */
[----:B--2---:R-:W-:Y:S02]  /*40e0*/  FSEL R48, R48, -INF , P3 ;  /* 0xff80000030307808 */ /* 0x004fe40001800000 */
[----:B------:R-:W-:Y:S02]  /*40f0*/  FMNMX.FTZ R37, R61, R32, !PT ;  /* 0x000000203d257209 */ /* 0x000fe40007810000 */
[----:B---3--:R-:W-:Y:S02]  /*4100*/  FSEL R59, R59, -INF , P5 ;  /* 0xff8000003b3b7808 */ /* 0x008fe40002800000 */
[----:B------:R-:W-:Y:S01]  /*4110*/  ISETP.GT.AND P5, PT, R52, 0x58, PT ;  /* 0x000000583400780c */ /* 0x000fe20003fa4270 */
[----:B------:R2:W3:Y:S01]  /*4120*/  MUFU.TANH R46, R87 ;  /* 0x00000057002e7308 */ /* 0x0004e20000002400 */
[----:B----4-:R-:W-:Y:S01]  /*4130*/  FSEL R49, R49, -INF , P6 ;  /* 0xff80000031317808 */ /* 0x010fe20003000000 */
[----:B------:R-:W-:-:S02]  /*4140*/  WARPGROUP.DEPBAR.LE gsb0, 0x0 ;  /* 0x00008000000079c5 */ /* 0x000fc40000010000 */
[----:B------:R-:W-:Y:S01]  /*4150*/  FMNMX.FTZ R32, R48, R37, !PT ;  /* 0x0000002530207209 */ /* 0x000fe20007810000 */
[----:B------:R-:W-:Y:S01]  /*4160*/  FMUL.FTZ R37, R38, UR5 ;  /* 0x0000000526257c20 */ /* 0x000fe20008410000 */
[----:B0-----:R-:W-:Y:S01]  /*4170*/  FSEL R62, R62, -INF , P4 ;  /* 0xff8000003e3e7808 */ /* 0x001fe20002000000 */
[----:B------:R-:W-:Y:S01]  /*4180*/  FMUL.FTZ R38, R24, UR5 ;  /* 0x0000000518267c20 */ /* 0x000fe20008410000 */
[----:B------:R-:W-:Y:S01]  /*4190*/  ISETP.GT.AND P4, PT, R52, 0x59, PT ;  /* 0x000000593400780c */ /* 0x000fe20003f84270 */
[----:B------:R-:W0:Y:S01]  /*41a0*/  MUFU.TANH R54, R54 ;  /* 0x0000003600367308 */ /* 0x000e220000002400 */
[----:B------:R-:W-:Y:S01]  /*41b0*/  FSEL R82, R82, -INF , P5 ;  /* 0xff80000052527808 */ /* 0x000fe20002800000 */
[----:B------:R-:W-:Y:S01]  /*41c0*/  FMUL.FTZ R28, R28, UR5 ;  /* 0x000000051c1c7c20 */ /* 0x000fe20008410000 */
[----:B------:R-:W-:Y:S01]  /*41d0*/  FMNMX.FTZ R55, R49, R32, !PT ;  /* 0x0000002031377209 */ /* 0x000fe20007810000 */
[----:B--2---:R-:W-:Y:S01]  /*41e0*/  FMUL.FTZ R87, R31, UR5 ;  /* 0x000000051f577c20 */ /* 0x004fe20008410000 */
[----:B------:R-:W-:Y:S01]  /*41f0*/  FSEL R63, R63, -INF , P2 ;  /* 0xff8000003f3f7808 */ /* 0x000fe20001000000 */
[----:B------:R-:W-:Y:S01]  /*4200*/  FMUL.FTZ R85, R30, UR5 ;  /* 0x000000051e557c20 */ /* 0x000fe20008410000 */
[----:B------:R-:W-:Y:S01]  /*4210*/  ISETP.GT.AND P2, PT, R52, 0x60, PT ;  /* 0x000000603400780c */ /* 0x000fe20003f44270 */
[----:B------:R-:W2:Y:S01]  /*4220*/  MUFU.TANH R33, R33 ;  /* 0x0000002100217308 */ /* 0x000ea20000002400 */
[----:B------:R-:W-:Y:S01]  /*4230*/  FSEL R84, R40, -INF , P4 ;  /* 0xff80000028547808 */ /* 0x000fe20002000000 */
[----:B------:R-:W-:Y:S01]  /*4240*/  FMUL.FTZ R40, R25, UR5 ;  /* 0x0000000519287c20 */ /* 0x000fe20008410000 */
[----:B------:R-:W-:-:S02]  /*4250*/  FMNMX.FTZ R55, R82, R55, !PT ;  /* 0x0000003752377209 */ /* 0x000fc40007810000 */
[----:B-----5:R-:W-:Y:S02]  /*4260*/  FSEL R50, R50, -INF , P3 ;  /* 0xff80000032327808 */ /* 0x020fe40001800000 */
[----:B------:R-:W-:Y:S01]  /*4270*/  ISETP.GT.AND P3, PT, R52, 0x61, PT ;  /* 0x000000613400780c */ /* 0x000fe20003f64270 */
[----:B------:R-:W4:Y:S01]  /*4280*/  MUFU.TANH R74, R74 ;  /* 0x0000004a004a7308 */ /* 0x000f220000002400 */
        /* <DEDUP_REMOVED lines=12> */
[----:B------:R-:W-:-:S02]  /*4350*/  FSEL R42, R42, -INF , P4 ;  /* 0xff8000002a2a7808 */ /* 0x000fc40002000000 */
[----:B------:R-:W-:Y:S01]  /*4360*/  ISETP.GT.AND P4, PT, R52, 0x70, PT ;  /* 0x000000703400780c */ /* 0x000fe20003f84270 */
[----:B------:R-:W5:Y:S01]  /*4370*/  MUFU.TANH R34, R34 ;  /* 0x0000002200227308 */ /* 0x000f620000002400 */
[----:B------:R-:W-:Y:S02]  /*4380*/  FSEL R90, R90, -INF , P5 ;  /* 0xff8000005a5a7808 */ /* 0x000fe40002800000 */
[----:B------:R-:W-:Y:S02]  /*4390*/  FMNMX.FTZ R55, R92, R55, !PT ;  /* 0x000000375c377209 */ /* 0x000fe40007810000 */
[----:B------:R-:W-:Y:S01]  /*43a0*/  FSEL R32, R47, -INF , P3 ;  /* 0xff8000002f207808 */ /* 0x000fe20001800000 */
[----:B------:R-:W-:Y:S01]  /*43b0*/  FMUL.FTZ R47, R29, UR5 ;  /* 0x000000051d2f7c20 */ /* 0x000fe20008410000 */
[----:B------:R-:W-:Y:S01]  /*43c0*/  ISETP.GT.AND P3, PT, R52, 0x71, PT ;  /* 0x000000713400780c */ /* 0x000fe20003f64270 */
[----:B------:R-:W5:Y:S01]  /*43d0*/  MUFU.TANH R38, R38 ;  /* 0x0000002600267308 */ /* 0x000f620000002400 */
[----:B-1----:R-:W-:-:S02]  /*43e0*/  FSEL R88, R88, -INF , P4 ;  /* 0xff80000058587808 */ /* 0x002fc40002000000 */
[----:B------:R-:W-:Y:S02]  /*43f0*/  FMNMX.FTZ R55, R90, R55, !PT ;  /* 0x000000375a377209 */ /* 0x000fe40007810000 */
[----:B---3--:R-:W-:Y:S02]  /*4400*/  FSEL R24, R46, -INF , P2 ;  /* 0xff8000002e187808 */ /* 0x008fe40001000000 */
[----:B0-----:R-:W-:Y:S01]  /*4410*/  FSEL R25, R54, -INF , P6 ;  /* 0xff80000036197808 */ /* 0x001fe20003000000 */
[----:B------:R-:W0:Y:S01]  /*4420*/  MUFU.TANH R35, R35 ;  /* 0x0000002300237308 */ /* 0x000e220000002400 */
[----:B------:R-:W-:Y:S02]  /*4430*/  ISETP.GT.AND P2, PT, R52, 0x78, PT ;  /* 0x000000783400780c */ /* 0x000fe40003f44270 */
[----:B--2---:R-:W-:Y:S02]  /*4440*/  FSEL R54, R33, -INF , P3 ;  /* 0xff80000021367808 */ /* 0x004fe40001800000 */
[----:B------:R-:W-:-:S02]  /*4450*/  FMNMX.FTZ R55, R88, R55, !PT ;  /* 0x0000003758377209 */ /* 0x000fc40007810000 */
        /* <DEDUP_REMOVED lines=11> */
[----:B------:R2:W3:Y:S01]  /*4510*/  MUFU.TANH R43, R28 ;  /* 0x0000001c002b7308 */ /* 0x0004e20000002400 */
[----:B------:R-:W-:Y:S02]  /*4520*/  FSEL R44, R38, -INF , P5 ;  /* 0xff800000262c7808 */ /* 0x000fe40002800000 */
[----:B------:R-:W-:Y:S02]  /*4530*/  FMNMX.FTZ R55, R46, R55, !PT ;  /* 0x000000372e377209 */ /* 0x000fe40007810000 */
[----:B0-----:R-:W-:-:S02]  /*4540*/  FSEL R34, R35, -INF , P3 ;  /* 0xff80000023227808 */ /* 0x001fc40001800000 */
[----:B------:R-:W-:Y:S01]  /*4550*/  ISETP.GT.AND P3, PT, R52, 0x88, PT ;  /* 0x000000883400780c */ /* 0x000fe20003f64270 */
[----:B------:R-:W0:Y:S01]  /*4560*/  MUFU.TANH R47, R47 ;  /* 0x0000002f002f7308 */ /* 0x000e220000002400 */
[----:B-1----:R-:W-:Y:S02]  /*4570*/  FSEL R40, R40, -INF , P4 ;  /* 0xff80000028287808 */ /* 0x002fe40002000000 */
[----:B------:R-:W-:Y:S02]  /*4580*/  FMNMX.FTZ R55, R44, R55, !PT ;  /* 0x000000372c377209 */ /* 0x000fe40007810000 */
[----:B--2---:R-:W-:Y:S01]  /*4590*/  FSEL R28, R37, -INF , P2 ;  /* 0xff800000251c7808 */ /* 0x004fe20001000000 */
[----:B------:R-:W-:Y:S01]  /*45a0*/  FMUL.FTZ R37, R26, UR5 ;  /* 0x000000051a257c20 */ /* 0x000fe20008410000 */
[----:B------:R-:W-:Y:S01]  /*45b0*/  ISETP.GT.AND P2, PT, R52, 0x89, PT ;  /* 0x000000893400780c */ /* 0x000fe20003f44270 */
[----:B------:R-:W-:Y:S01]  /*45c0*/  MUFU.TANH R39, R39 ;  /* 0x0000002700277308 */ /* 0x000fe20000002400 */
[----:B---3--:R-:W-:Y:S01]  /*45d0*/  FSEL R38, R43, -INF , P3 ;  /* 0xff8000002b267808 */ /* 0x008fe20001800000 */
[----:B------:R-:W-:Y:S01]  /*45e0*/  FMUL.FTZ R43, R27, UR5 ;  /* 0x000000051b2b7c20 */ /* 0x000fe20008410000 */
[----:B------:R-:W-:-:S04]  /*45f0*/  FMNMX.FTZ R55, R40, R55, !PT ;  /* 0x0000003728377209 */ /* 0x000fc80007810000 */
[----:B------:R-:W-:Y:S01]  /*4600*/  FMNMX.FTZ R55, R38, R55, !PT ;  /* 0x0000003726377209 */ /* 0x000fe20007810000 */
[----:B------:R-:W-:Y:S01]  /*4610*/  MUFU.TANH R37, R37 ;  /* 0x0000002500257308 */ /* 0x000fe20000002400 */
[----:B0-----:R-:W-:-:S04]  /*4620*/  FSEL R36, R47, -INF , P2 ;  /* 0xff8000002f247808 */ /* 0x001fc80001000000 */
[----:B------:R-:W-:-:S03]  /*4630*/  FMNMX.FTZ R55, R36, R55, !PT ;  /* 0x0000003724377209 */ /* 0x000fc60007810000 */
[----:B------:R-:W-:Y:S02]  /*4640*/  MUFU.TANH R43, R43 ;  /* 0x0000002b002b7308 */ /* 0x000fe40000002400 */
[----:B------:R-:W0:Y:S06]  /*4650*/  SHFL.BFLY PT, R52, R55, 0x2, 0x1f ;  /* 0x0c401f0037347f89 */ /* 0x000e2c00000e0000 */
[----:B------:R-:W1:Y:S08]  /*4660*/  MUFU.TANH R85, R85 ;  /* 0x0000005500557308 */ /* 0x000e700000002400 */
[----:B------:R-:W2:Y:S01]  /*4670*/  MUFU.TANH R87, R87 ;  /* 0x0000005700577308 */ /* 0x000ea20000002400 */
[----:B-1----:R-:W-:-:S02]  /*4680*/  FSEL R85, R85, -INF , P3 ;  /* 0xff80000055557808 */ /* 0x002fc40001800000 */
[----:B0-----:R-:W-:-:S05]  /*4690*/  FMNMX.FTZ R52, R55, R52, !PT ;  /* 0x0000003437347209 */ /* 0x001fca0007810000 */
[----:B------:R-:W0:Y:S01]  /*46a0*/  SHFL.BFLY PT, R35, R52, 0x1, 0x1f ;  /* 0x0c201f0034237f89 */ /* 0x000e2200000e0000 */
[----:B--2---:R-:W-:Y:S02]  /*46b0*/  FSEL R87, R87, -INF , P2 ;  /* 0xff80000057577808 */ /* 0x004fe40001000000 */
        /* <DEDUP_REMOVED lines=52> */
[----:B------:R-:W-:-:S02]  /*4a00*/  FFMA.FTZ R36, R36, UR11, -R35 ;  /* 0x0000000b24247c23 */ /* 0x000fc40008010823 */
        /* <DEDUP_REMOVED lines=12> */
[----:B---3--:R-:W-:Y:S02]  /*4ad0*/  FFMA.FTZ R72, R90, UR11, -R35 ;  /* 0x0000000b5a487c23 */ /* 0x008fe40008010823 */
        /* <DEDUP_REMOVED lines=16> */
[--C-:B---3--:R-:W-:Y:S01]  /*4be0*/  FFMA.FTZ R60, R84, UR11, -R35.reuse ;  /* 0x0000000b543c7c23 */ /* 0x108fe20008010823 */
[----:B------:R-:W-:Y:S01]  /*4bf0*/  FMNMX.FTZ R3, R73, R56, !PT ;  /* 0x0000003849037209 */ /* 0x000fe20007810000 */
[--C-:B------:R-:W-:Y:S01]  /*4c00*/  FFMA.FTZ R56, R49, UR11, -R35.reuse ;  /* 0x0000000b31387c23 */ /* 0x100fe20008010823 */
[----:B------:R-:W-:Y:S02]  /*4c10*/  FFMA.FTZ R49, R74, UR11, -R35 ;  /* 0x0000000b4a317c23 */ /* 0x000fe40008010823 */
[----:B------:R-:W-:Y:S02]  /*4c20*/  FMNMX.FTZ R48, R76, R3, !PT ;  /* 0x000000034c307209 */ /* 0x000fe40007810000 */
[----:B------:R-:W-:Y:S02]  /*4c30*/  MUFU.EX2 R66, R66 ;  /* 0x0000004200427308 */ /* 0x000fe40000000800 */
[----:B------:R-:W-:-:S04]  /*4c40*/  FMNMX.FTZ R48, R77, R48, !PT ;  /* 0x000000304d307209 */ /* 0x000fc80007810000 */
[----:B------:R-:W-:Y:S02]  /*4c50*/  FMNMX.FTZ R48, R85, R48, !PT ;  /* 0x0000003055307209 */ /* 0x000fe40007810000 */
[----:B------:R-:W-:Y:S02]  /*4c60*/  MUFU.EX2 R53, R53 ;  /* 0x0000003500357308 */ /* 0x000fe40000000800 */
[----:B------:R-:W-:-:S05]  /*4c70*/  FMNMX.FTZ R48, R87, R48, !PT ;  /* 0x0000003057307209 */ /* 0x000fca0007810000 */
[----:B------:R-:W3:Y:S01]  /*4c80*/  SHFL.BFLY PT, R3, R48, 0x2, 0x1f ;  /* 0x0c401f0030037f89 */ /* 0x000ee200000e0000 */
[----:B------:R-:W-:Y:S08]  /*4c90*/  MUFU.EX2 R15, R15 ;  /* 0x0000000f000f7308 */ /* 0x000ff00000000800 */
[----:B------:R-:W-:Y:S08]  /*4ca0*/  MUFU.EX2 R52, R52 ;  /* 0x0000003400347308 */ /* 0x000ff00000000800 */
[----:B------:R-:W-:Y:S01]  /*4cb0*/  MUFU.EX2 R20, R20 ;  /* 0x0000001400147308 */ /* 0x000fe20000000800 */
[----:B---3--:R-:W-:Y:S01]  /*4cc0*/  FMNMX.FTZ R3, R48, R3, !PT ;  /* 0x0000000330037209 */ /* 0x008fe20007810000 */
[----:B------:R-:W-:-:S06]  /*4cd0*/  FFMA.FTZ R48, R88, UR11, -R35 ;  /* 0x0000000b58307c23 */ /* 0x000fcc0008010823 */
[----:B------:R-:W-:Y:S01]  /*4ce0*/  MUFU.EX2 R57, R57 ;  /* 0x0000003900397308 */ /* 0x000fe20000000800 */
[----:B------:R-:W3:Y:S07]  /*4cf0*/  SHFL.BFLY PT, R82, R3, 0x1, 0x1f ;  /* 0x0c201f0003527f89 */ /* 0x000eee00000e0000 */
[----:B------:R-:W-:Y:S08]  /*4d00*/  MUFU.EX2 R55, R55 ;  /* 0x0000003700377308 */ /* 0x000ff00000000800 */
[----:B------:R-:W-:Y:S08]  /*4d10*/  MUFU.EX2 R37, R37 ;  /* 0x0000002500257308 */ /* 0x000ff00000000800 */
[----:B------:R-:W-:Y:S01]  /*4d20*/  MUFU.EX2 R56, R56 ;  /* 0x0000003800387308 */ /* 0x000fe20000000800 */
[----:B---3--:R-:W-:Y:S01]  /*4d30*/  FMNMX.FTZ R74, R3, R82, !PT ;  /* 0x00000052034a7209 */ /* 0x008fe20007810000 */
[----:B------:R-:W-:-:S03]  /*4d40*/  FFMA.FTZ R3, R38, UR11, -R35 ;  /* 0x0000000b26037c23 */ /* 0x000fc60008010823 */
        /* <DEDUP_REMOVED lines=17> */
[----:B------:R-:W-:Y:S01]  /*4e60*/  FFMA.FTZ R68, R59, UR11, -R38 ;  /* 0x0000000b3b447c23 */ /* 0x000fe20008010826 */
[----:B0-----:R-:W-:Y:S01]  /*4e70*/  FADD.FTZ R62, R31, R4 ;  /* 0x000000041f3e7221 */ /* 0x001fe20000010000 */
[--C-:B------:R-:W-:Y:S01]  /*4e80*/  FFMA.FTZ R35, R58, UR11, -R38.reuse ;  /* 0x0000000b3a237c23 */ /* 0x100fe20008010826 */
[----:B------:R-:W-:Y:S01]  /*4e90*/  FFMA.FTZ R58, R63, UR11, -R38 ;  /* 0x0000000b3f3a7c23 */ /* 0x000fe20008010826 */
[----:B------:R-:W0:Y:S01]  /*4ea0*/  MUFU.EX2 R82, R82 ;  /* 0x0000005200527308 */ /* 0x000e220000000800 */
[----:B-1----:R-:W-:Y:S01]  /*4eb0*/  FADD.FTZ R63, R7, R62 ;  /* 0x0000003e073f7221 */ /* 0x002fe20000010000 */
[--C-:B------:R-:W-:Y:S01]  /*4ec0*/  FFMA.FTZ R9, R67, UR11, -R38.reuse ;  /* 0x0000000b43097c23 */ /* 0x100fe20008010826 */
[----:B------:R-:W-:Y:S01]  /*4ed0*/  FFMA.FTZ R50, R50, UR11, -R38 ;  /* 0x0000000b32327c23 */ /* 0x000fe20008010826 */
[----:B------:R-:W-:Y:S01]  /*4ee0*/  @!P1 PRMT R6, RZ, 0x654, R0 ;  /* 0x00000654ff069816 */ /* 0x000fe20000000000 */
[----:B--2---:R-:W-:Y:S01]  /*4ef0*/  FADD.FTZ R63, R98, R63 ;  /* 0x0000003f623f7221 */ /* 0x004fe20000010000 */
[--C-:B------:R-:W-:Y:S01]  /*4f00*/  FFMA.FTZ R14, R80, UR11, -R38.reuse ;  /* 0x0000000b500e7c23 */ /* 0x100fe20008010826 */
[--C-:B------:R-:W-:Y:S01]  /*4f10*/  FFMA.FTZ R51, R51, UR11, -R38.reuse ;  /* 0x0000000b33337c23 */ /* 0x100fe20008010826 */
[----:B------:R-:W1:Y:S01]  /*4f20*/  MUFU.EX2 R84, R84 ;  /* 0x0000005400547308 */ /* 0x000e620000000800 */
[----:B------:R-:W-:Y:S01]  /*4f30*/  F2FP.BF16.F32.PACK_AB R4, R4, R31 ;  /* 0x0000001f0404723e */ /* 0x000fe200000010ff */
[--C-:B------:R-:W-:Y:S01]  /*4f40*/  FFMA.FTZ R67, R81, UR11, -R38.reuse ;  /* 0x0000000b51437c23 */ /* 0x100fe20008010826 */
[--C-:B------:R-:W-:Y:S01]  /*4f50*/  FFMA.FTZ R13, R45, UR11, -R38.reuse ;  /* 0x0000000b2d0d7c23 */ /* 0x100fe20008010826 */
[--C-:B------:R-:W-:Y:S01]  /*4f60*/  FFMA.FTZ R80, R75, UR11, -R38.reuse ;  /* 0x0000000b4b507c23 */ /* 0x100fe20008010826 */
[--C-:B------:R-:W-:Y:S01]  /*4f70*/  FFMA.FTZ R40, R78, UR11, -R38.reuse ;  /* 0x0000000b4e287c23 */ /* 0x100fe20008010826 */
[--C-:B------:R-:W-:Y:S01]  /*4f80*/  FFMA.FTZ R24, R24, UR11, -R38.reuse ;  /* 0x0000000b18187c23 */ /* 0x100fe20008010826 */
[----:B------:R-:W-:Y:S01]  /*4f90*/  FFMA.FTZ R45, R79, UR11, -R38 ;  /* 0x0000000b4f2d7c23 */ /* 0x000fe20008010826 */
[----:B------:R-:W2:Y:S01]  /*4fa0*/  MUFU.EX2 R93, R93 ;  /* 0x0000005d005d7308 */ /* 0x000ea20000000800 */
[----:B0-----:R-:W-:Y:S01]  /*4fb0*/  FADD.FTZ R59, R5, R82 ;  /* 0x00000052053b7221 */ /* 0x001fe20000010000 */
[----:B------:R0:W-:Y:S01]  /*4fc0*/  @!P1 SYNCS.ARRIVE.TRANS64.RED.A1T0 RZ, [R6+URZ], RZ ;  /* 0x000000ff06ff99a7 */ /* 0x0001e2000810043f */
[----:B------:R-:W-:Y:S01]  /*4fd0*/  F2FP.BF16.F32.PACK_AB R5, R82, R5 ;  /* 0x000000055205723e */ /* 0x000fe200000010ff */
[--C-:B------:R-:W-:Y:S01]  /*4fe0*/  FFMA.FTZ R42, R42, UR11, -R38.reuse ;  /* 0x0000000b2a2a7c23 */ /* 0x100fe20008010826 */
[--C-:B------:R-:W-:Y:S01]  /*4ff0*/  FFMA.FTZ R41, R41, UR11, -R38.reuse ;  /* 0x0000000b29297c23 */ /* 0x100fe20008010826 */
[--C-:B------:R-:W-:Y:S01]  /*5000*/  FFMA.FTZ R33, R33, UR11, -R38.reuse ;  /* 0x0000000b21217c23 */ /* 0x100fe20008010826 */
[--C-:B------:R-:W-:Y:S01]  /*5010*/  FFMA.FTZ R34, R34, UR11, -R38.reuse ;  /* 0x0000000b22227c23 */ /* 0x100fe20008010826 */
[----:B------:R-:W-:Y:S01]  /*5020*/  MUFU.EX2 R54, R54 ;  /* 0x0000003600367308 */ /* 0x000fe20000000800 */
[----:B-1----:R-:W-:Y:S01]  /*5030*/  FADD.FTZ R62, R84, R59 ;  /* 0x0000003b543e7221 */ /* 0x002fe20000010000 */
[----:B0-----:R-:W-:Y:S01]  /*5040*/  F2FP.BF16.F32.PACK_AB R6, R98, R7 ;  /* 0x000000076206723e */ /* 0x001fe200000010ff */
[--C-:B------:R-:W-:Y:S01]  /*5050*/  FFMA.FTZ R73, R73, UR11, -R38.reuse ;  /* 0x0000000b49497c23 */ /* 0x100fe20008010826 */
[--C-:B------:R-:W-:Y:S01]  /*5060*/  FFMA.FTZ R76, R76, UR11, -R38.reuse ;  /* 0x0000000b4c4c7c23 */ /* 0x100fe20008010826 */
[--C-:B------:R-:W-:Y:S01]  /*5070*/  FFMA.FTZ R77, R77, UR11, -R38.reuse ;  /* 0x0000000b4d4d7c23 */ /* 0x100fe20008010826 */
[----:B------:R-:W-:-:S02]  /*5080*/  FFMA.FTZ R85, R85, UR11, -R38 ;  /* 0x0000000b55557c23 */ /* 0x000fc40008010826 */
[----:B------:R-:W0:Y:S01]  /*5090*/  MUFU.EX2 R91, R91 ;  /* 0x0000005b005b7308 */ /* 0x000e220000000800 */
[C---:B--2---:R-:W-:Y:S01]  /*50a0*/  FADD.FTZ R59, R93.reuse, R62 ;  /* 0x0000003e5d3b7221 */ /* 0x044fe20000010000 */
[----:B------:R-:W-:Y:S01]  /*50b0*/  FADD.FTZ R62, R30, R63 ;  /* 0x0000003f1e3e7221 */ /* 0x000fe20000010000 */
[----:B------:R-:W-:-:S03]  /*50c0*/  F2FP.BF16.F32.PACK_AB R7, R93, R84 ;  /* 0x000000545d07723e */ /* 0x000fc600000010ff */
[----:B------:R-:W-:Y:S02]  /*50d0*/  FADD.FTZ R62, R83, R62 ;  /* 0x0000003e533e7221 */ /* 0x000fe40000010000 */
[----:B------:R-:W-:Y:S01]  /*50e0*/  MUFU.EX2 R10, R10 ;  /* 0x0000000a000a7308 */ /* 0x000fe20000000800 */
[----:B------:R1:W-:Y:S07]  /*50f0*/  STSM.16.M88.4 [R2+0x24300], R4 ;  /* 0x0243000402007844 */ /* 0x0003ee0000000200 */
[----:B------:R-:W2:Y:S08]  /*5100*/  MUFU.EX2 R89, R89 ;  /* 0x0000005900597308 */ /* 0x000eb00000000800 */
[----:B------:R3:W-:Y:S01]  /*5110*/  MUFU.EX2 R0, R50 ;  /* 0x0000003200007308 */ /* 0x0007e20000000800 */
[----:B-1----:R-:W-:-:S02]  /*5120*/  F2FP.BF16.F32.PACK_AB R6, R94, R27 ;  /* 0x0000001b5e06723e */ /* 0x002fc400000010ff */
[----:B------:R-:W-:Y:S02]  /*5130*/  F2FP.BF16.F32.PACK_AB R4, R83, R30 ;  /* 0x0000001e5304723e */ /* 0x000fe400000010ff */
[----:B0-----:R-:W-:-:S03]  /*5140*/  F2FP.BF16.F32.PACK_AB R5, R91, R54 ;  /* 0x000000365b05723e */ /* 0x001fc600000010ff */
[----:B------:R-:W0:Y:S01]  /*5150*/  MUFU.EX2 R9, R9 ;  /* 0x0000000900097308 */ /* 0x000e220000000800 */
[--C-:B---3--:R-:W-:Y:S01]  /*5160*/  FFMA.FTZ R50, R32, UR11, -R38.reuse ;  /* 0x0000000b20327c23 */ /* 0x108fe20008010826 */
[----:B------:R-:W-:Y:S01]  /*5170*/  FADD.FTZ R32, R54, R59 ;  /* 0x0000003b36207221 */ /* 0x000fe20000010000 */
[----:B------:R-:W-:Y:S01]  /*5180*/  FFMA.FTZ R59, R25, UR11, -R38 ;  /* 0x0000000b193b7c23 */ /* 0x000fe20008010826 */
[----:B--2---:R-:W-:Y:S01]  /*5190*/  F2FP.BF16.F32.PACK_AB R7, R89, R10 ;  /* 0x0000000a5907723e */ /* 0x004fe200000010ff */
[----:B------:R-:W-:Y:S02]  /*51a0*/  IMAD.MOV.U32 R54, RZ, RZ, R71 ;  /* 0x000000ffff367224 */ /* 0x000fe400078e0047 */
[----:B------:R-:W-:Y:S01]  /*51b0*/  FADD.FTZ R25, R91, R32 ;  /* 0x000000205b197221 */ /* 0x000fe20000010000 */
[----:B------:R-:W1:Y:S01]  /*51c0*/  MUFU.EX2 R64, R64 ;  /* 0x0000004000407308 */ /* 0x000e620000000800 */
[----:B------:R-:W-:Y:S07]  /*51d0*/  STSM.16.M88.4 [R2+0x25b00], R4 ;  /* 0x025b000402007844 */ /* 0x000fee0000000200 */
[----:B------:R2:W-:Y:S08]  /*51e0*/  MUFU.EX2 R31, R51 ;  /* 0x00000033001f7308 */ /* 0x0005f00000000800 */
[----:B------:R-:W3:Y:S01]  /*51f0*/  MUFU.EX2 R14, R14 ;  /* 0x0000000e000e7308 */ /* 0x000ee20000000800 */
[----:B--2---:R-:W-:Y:S01]  /*5200*/  FFMA.FTZ R51, R29, UR11, -R38 ;  /* 0x0000000b1d337c23 */ /* 0x004fe20008010826 */
[----:B------:R-:W-:Y:S01]  /*5210*/  FADD.FTZ R29, R27, R62 ;  /* 0x0000003e1b1d7221 */ /* 0x000fe20000010000 */
[----:B------:R-:W-:Y:S01]  /*5220*/  FADD.FTZ R62, R10, R25 ;  /* 0x000000190a3e7221 */ /* 0x000fe20000010000 */
[--C-:B------:R-:W-:Y:S01]  /*5230*/  FFMA.FTZ R25, R28, UR11, -R38.reuse ;  /* 0x0000000b1c197c23 */ /* 0x100fe20008010826 */
[----:B------:R-:W-:Y:S01]  /*5240*/  FFMA.FTZ R38, R87, UR11, -R38 ;  /* 0x0000000b57267c23 */ /* 0x000fe20008010826 */
[----:B------:R-:W-:Y:S01]  /*5250*/  FADD.FTZ R29, R94, R29 ;  /* 0x0000001d5e1d7221 */ /* 0x000fe20000010000 */
[----:B------:R-:W-:Y:S01]  /*5260*/  FADD.FTZ R62, R89, R62 ;  /* 0x0000003e593e7221 */ /* 0x000fe20000010000 */
[----:B------:R-:W2:Y:S02]  /*5270*/  MUFU.EX2 R67, R67 ;  /* 0x0000004300437308 */ /* 0x000ea40000000800 */
[----:B------:R-:W-:Y:S01]  /*5280*/  FADD.FTZ R78, R8, R29 ;  /* 0x0000001d084e7221 */ /* 0x000fe20000010000 */
[----:B0-----:R-:W-:Y:S01]  /*5290*/  FADD.FTZ R29, R9, R62 ;  /* 0x0000003e091d7221 */ /* 0x001fe20000010000 */
[----:B------:R-:W-:-:S02]  /*52a0*/  F2FP.BF16.F32.PACK_AB R8, R65, R8 ;  /* 0x000000084108723e */ /* 0x000fc400000010ff */
[----:B------:R-:W-:Y:S01]  /*52b0*/  FADD.FTZ R78, R65, R78 ;  /* 0x0000004e414e7221 */ /* 0x000fe20000010000 */
[C---:B-1----:R-:W-:Y:S01]  /*52c0*/  FADD.FTZ R63, R64.reuse, R29 ;  /* 0x0000001d403f7221 */ /* 0x042fe20000010000 */
[----:B------:R-:W0:Y:S01]  /*52d0*/  MUFU.EX2 R13, R13 ;  /* 0x0000000d000d7308 */ /* 0x000e220000000800 */
[----:B------:R-:W-:Y:S01]  /*52e0*/  F2FP.BF16.F32.PACK_AB R9, R64, R9 ;  /* 0x000000094009723e */ /* 0x000fe200000010ff */
[----:B------:R-:W-:Y:S01]  /*52f0*/  FADD.FTZ R75, R11, R78 ;  /* 0x0000004e0b4b7221 */ /* 0x000fe20000010000 */
[--C-:B------:R-:W-:Y:S02]  /*5300*/  IMAD.MOV.U32 R65, RZ, RZ, R71.reuse ;  /* 0x000000ffff417224 */ /* 0x100fe400078e0047 */
[----:B------:R-:W-:Y:S02]  /*5310*/  IMAD.MOV.U32 R64, RZ, RZ, R71 ;  /* 0x000000ffff407224 */ /* 0x000fe400078e0047 */
[----:B------:R-:W-:Y:S01]  /*5320*/  FADD.FTZ R75, R66, R75 ;  /* 0x0000004b424b7221 */ /* 0x000fe20000010000 */
[----:B------:R-:W1:Y:S03]  /*5330*/  MUFU.EX2 R80, R80 ;  /* 0x0000005000507308 */ /* 0x000e660000000800 */
[----:B------:R-:W-:Y:S01]  /*5340*/  FADD.FTZ R62, R12, R75 ;  /* 0x0000004b0c3e7221 */ /* 0x000fe20000010000 */
[----:B------:R-:W-:-:S03]  /*5350*/  F2FP.BF16.F32.PACK_AB R12, R53, R12 ;  /* 0x0000000c350c723e */ /* 0x000fc600000010ff */
[----:B------:R-:W-:Y:S01]  /*5360*/  FADD.FTZ R62, R53, R62 ;  /* 0x0000003e353e7221 */ /* 0x000fe20000010000 */
[--C-:B------:R-:W-:Y:S01]  /*5370*/  IMAD.MOV.U32 R53, RZ, RZ, R71.reuse ;  /* 0x000000ffff357224 */ /* 0x100fe200078e0047 */
[----:B------:R-:W4:Y:S02]  /*5380*/  MUFU.EX2 R40, R40 ;  /* 0x0000002800287308 */ /* 0x000f240000000800 */
[----:B------:R-:W-:Y:S01]  /*5390*/  FADD.FTZ R27, R15, R62 ;  /* 0x0000003e0f1b7221 */ /* 0x000fe20000010000 */
[----:B------:R-:W-:-:S03]  /*53a0*/  IMAD.MOV.U32 R62, RZ, RZ, R71 ;  /* 0x000000ffff3e7224 */ /* 0x000fc600078e0047 */
[----:B------:R-:W-:Y:S02]  /*53b0*/  FADD.FTZ R27, R52, R27 ;  /* 0x0000001b341b7221 */ /* 0x000fe40000010000 */
[----:B------:R3:W-:Y:S02]  /*53c0*/  MUFU.EX2 R28, R24 ;  /* 0x00000018001c7308 */ /* 0x0007e40000000800 */
[----:B------:R-:W-:-:S06]  /*53d0*/  FADD.FTZ R30, R20, R27 ;  /* 0x0000001b141e7221 */ /* 0x000fcc0000010000 */
[----:B------:R-:W5:Y:S01]  /*53e0*/  MUFU.EX2 R45, R45 ;  /* 0x0000002d002d7308 */ /* 0x000f620000000800 */
[----:B---3--:R-:W-:-:S04]  /*53f0*/  FADD.FTZ R24, R14, R63 ;  /* 0x0000003f0e187221 */ /* 0x008fc80000010000 */
[----:B--2---:R-:W-:-:S03]  /*5400*/  FADD.FTZ R24, R67, R24 ;  /* 0x0000001843187221 */ /* 0x004fc60000010000 */
[----:B------:R-:W2:Y:S01]  /*5410*/  MUFU.EX2 R35, R35 ;  /* 0x0000002300237308 */ /* 0x000ea20000000800 */
[----:B0-----:R-:W-:Y:S01]  /*5420*/  FADD.FTZ R63, R13, R24 ;  /* 0x000000180d3f7221 */ /* 0x001fe20000010000 */
[----:B-1----:R-:W-:-:S03]  /*5430*/  F2FP.BF16.F32.PACK_AB R13, R80, R13 ;  /* 0x0000000d500d723e */ /* 0x002fc600000010ff */
[----:B------:R-:W-:-:S03]  /*5440*/  FADD.FTZ R63, R80, R63 ;  /* 0x0000003f503f7221 */ /* 0x000fc60000010000 */
[----:B------:R-:W0:Y:S01]  /*5450*/  MUFU.EX2 R68, R68 ;  /* 0x0000004400447308 */ /* 0x000e220000000800 */
[----:B----4-:R-:W-:Y:S01]  /*5460*/  FADD.FTZ R10, R40, R63 ;  /* 0x0000003f280a7221 */ /* 0x010fe20000010000 */
[----:B------:R-:W-:-:S03]  /*5470*/  IMAD.MOV.U32 R63, RZ, RZ, R71 ;  /* 0x000000ffff3f7224 */ /* 0x000fc600078e0047 */
[----:B-----5:R-:W-:Y:S01]  /*5480*/  FADD.FTZ R24, R45, R10 ;  /* 0x0000000a2d187221 */ /* 0x020fe20000010000 */
[----:B------:R-:W-:Y:S01]  /*5490*/  F2FP.BF16.F32.PACK_AB R10, R66, R11 ;  /* 0x0000000b420a723e */ /* 0x000fe200000010ff */
[--C-:B------:R-:W-:Y:S01]  /*54a0*/  IMAD.MOV.U32 R66, RZ, RZ, R71.reuse ;  /* 0x000000ffff427224 */ /* 0x100fe200078e0047 */
[----:B------:R-:W1:Y:S01]  /*54b0*/  MUFU.EX2 R21, R21 ;  /* 0x0000001500157308 */ /* 0x000e620000000800 */
[----:B--2---:R-:W-:Y:S01]  /*54c0*/  FADD.FTZ R27, R35, R24 ;  /* 0x00000018231b7221 */ /* 0x004fe20000010000 */
[----:B------:R-:W-:Y:S01]  /*54d0*/  F2FP.BF16.F32.PACK_AB R11, R67, R14 ;  /* 0x0000000e430b723e */ /* 0x000fe200000010ff */
[----:B------:R-:W-:-:S04]  /*54e0*/  IMAD.MOV.U32 R67, RZ, RZ, R71 ;  /* 0x000000ffff437224 */ /* 0x000fc800078e0047 */
[----:B------:R2:W-:Y:S01]  /*54f0*/  STSM.16.M88.4 [R2+0x27300], R8 ;  /* 0x0273000802007844 */ /* 0x0005e20000000200 */
[----:B------:R-:W3:Y:S01]  /*5500*/  MUFU.EX2 R58, R58 ;  /* 0x0000003a003a7308 */ /* 0x000ee20000000800 */
[----:B0-----:R-:W-:-:S07]  /*5510*/  FADD.FTZ R14, R68, R27 ;  /* 0x0000001b440e7221 */ /* 0x001fce0000010000 */
[----:B------:R-:W-:Y:S01]  /*5520*/  MUFU.EX2 R32, R42 ;  /* 0x0000002a00207308 */ /* 0x000fe20000000800 */
[----:B-1----:R-:W-:Y:S01]  /*5530*/  FADD.FTZ R27, R21, R14 ;  /* 0x0000000e151b7221 */ /* 0x002fe20000010000 */
[----:B------:R-:W-:Y:S01]  /*5540*/  F2FP.BF16.F32.PACK_AB R14, R52, R15 ;  /* 0x0000000f340e723e */ /* 0x000fe200000010ff */
[----:B------:R-:W-:Y:S01]  /*5550*/  IMAD.MOV.U32 R52, RZ, RZ, R71 ;  /* 0x000000ffff347224 */ /* 0x000fe200078e0047 */
[----:B------:R-:W-:Y:S02]  /*5560*/  F2FP.BF16.F32.PACK_AB R15, R45, R40 ;  /* 0x000000282d0f723e */ /* 0x000fe400000010ff */
[----:B--2---:R-:W-:Y:S02]  /*5570*/  F2FP.BF16.F32.PACK_AB R9, R31, R0 ;  /* 0x000000001f09723e */ /* 0x004fe400000010ff */
[----:B------:R0:W-:Y:S01]  /*5580*/  MUFU.EX2 R42, R59 ;  /* 0x0000003b002a7308 */ /* 0x0001e20000000800 */
[----:B---3--:R-:W-:Y:S01]  /*5590*/  FADD.FTZ R27, R58, R27 ;  /* 0x0000001b3a1b7221 */ /* 0x008fe20000010000 */
[----:B------:R1:W-:Y:S01]  /*55a0*/  STSM.16.M88.4 [R2+0x28b00], R12 ;  /* 0x028b000c02007844 */ /* 0x0003e20000000200 */
[----:B------:R-:W-:-:S02]  /*55b0*/  F2FP.BF16.F32.PACK_AB R8, R56, R37 ;  /* 0x000000253808723e */ /* 0x000fc400000010ff */
[----:B------:R-:W-:-:S03]  /*55c0*/  F2FP.BF16.F32.PACK_AB R10, R60, R39 ;  /* 0x000000273c0a723e */ /* 0x000fc600000010ff */
[----:B------:R-:W2:Y:S01]  /*55d0*/  MUFU.EX2 R41, R41 ;  /* 0x0000002900297308 */ /* 0x000ea20000000800 */
[----:B0-----:R-:W-:-:S04]  /*55e0*/  FADD.FTZ R59, R57, R30 ;  /* 0x0000001e393b7221 */ /* 0x001fc80000010000 */
[----:B------:R-:W-:Y:S01]  /*55f0*/  FADD.FTZ R24, R26, R59 ;  /* 0x0000003b1a187221 */ /* 0x000fe20000010000 */
[C---:B------:R-:W-:Y:S01]  /*5600*/  F2FP.BF16.F32.PACK_AB R26, R55.reuse, R26 ;  /* 0x0000001a371a723e */ /* 0x040fe200000010ff */
[--C-:B------:R-:W-:Y:S01]  /*5610*/  IMAD.MOV.U32 R59, RZ, RZ, R71.reuse ;  /* 0x000000ffff3b7224 */ /* 0x100fe200078e0047 */
[----:B------:R-:W0:Y:S01]  /*5620*/  MUFU.EX2 R43, R43 ;  /* 0x0000002b002b7308 */ /* 0x000e220000000800 */
[----:B------:R-:W-:Y:S01]  /*5630*/  FADD.FTZ R24, R55, R24 ;  /* 0x0000001837187221 */ /* 0x000fe20000010000 */
[----:B------:R-:W-:-:S03]  /*5640*/  IMAD.MOV.U32 R55, RZ, RZ, R71 ;  /* 0x000000ffff377224 */ /* 0x000fc600078e0047 */
[----:B------:R-:W-:Y:S01]  /*5650*/  FADD.FTZ R45, R37, R24 ;  /* 0x00000018252d7221 */ /* 0x000fe20000010000 */
[----:B------:R-:W-:Y:S01]  /*5660*/  FADD.FTZ R24, R0, R27 ;  /* 0x0000001b00187221 */ /* 0x000fe20000010000 */
[----:B------:R-:W-:Y:S01]  /*5670*/  IMAD.MOV.U32 R37, RZ, RZ, R71 ;  /* 0x000000ffff257224 */ /* 0x000fe200078e0047 */
[----:B------:R-:W3:Y:S01]  /*5680*/  MUFU.EX2 R70, R70 ;  /* 0x0000004600467308 */ /* 0x000ee20000000800 */
[----:B------:R-:W-:Y:S01]  /*5690*/  FADD.FTZ R40, R56, R45 ;  /* 0x0000002d38287221 */ /* 0x000fe20000010000 */
[----:B--2---:R-:W-:Y:S01]  /*56a0*/  F2FP.BF16.F32.PACK_AB R11, R32, R41 ;  /* 0x00000029200b723e */ /* 0x004fe200000010ff */
[--C-:B------:R-:W-:Y:S02]  /*56b0*/  IMAD.MOV.U32 R56, RZ, RZ, R71.reuse ;  /* 0x000000ffff387224 */ /* 0x100fe400078e0047 */
[----:B------:R-:W-:Y:S01]  /*56c0*/  FADD.FTZ R27, R39, R40 ;  /* 0x00000028271b7221 */ /* 0x000fe20000010000 */
[----:B------:R-:W-:Y:S02]  /*56d0*/  IMAD.MOV.U32 R40, RZ, RZ, R71 ;  /* 0x000000ffff287224 */ /* 0x000fe400078e0047 */
[----:B------:R2:W4:Y:S01]  /*56e0*/  MUFU.EX2 R29, R50 ;  /* 0x00000032001d7308 */ /* 0x0005220000000800 */
[----:B------:R-:W-:Y:S01]  /*56f0*/  FADD.FTZ R4, R60, R27 ;  /* 0x0000001b3c047221 */ /* 0x000fe20000010000 */
[----:B------:R-:W-:Y:S01]  /*5700*/  F2FP.BF16.F32.PACK_AB R27, R58, R21 ;  /* 0x000000153a1b723e */ /* 0x000fe200000010ff */
[----:B------:R-:W-:-:S02]  /*5710*/  IMAD.MOV.U32 R60, RZ, RZ, R71 ;  /* 0x000000ffff3c7224 */ /* 0x000fc400078e0047 */
[----:B0-----:R-:W-:Y:S01]  /*5720*/  FADD.FTZ R5, R43, R4 ;  /* 0x000000042b057221 */ /* 0x001fe20000010000 */
[----:B------:R-:W-:Y:S02]  /*5730*/  IMAD.MOV.U32 R58, RZ, RZ, R71 ;  /* 0x000000ffff3a7224 */ /* 0x000fe400078e0047 */
[----:B------:R-:W0:Y:S01]  /*5740*/  MUFU.EX2 R47, R47 ;  /* 0x0000002f002f7308 */ /* 0x000e220000000800 */
[----:B--2---:R-:W-:Y:S01]  /*5750*/  FADD.FTZ R50, R31, R24 ;  /* 0x000000181f327221 */ /* 0x004fe20000010000 */
[----:B---3--:R-:W-:Y:S01]  /*5760*/  FADD.FTZ R6, R70, R5 ;  /* 0x0000000546067221 */ /* 0x008fe20000010000 */
[----:B------:R-:W-:Y:S01]  /*5770*/  F2FP.BF16.F32.PACK_AB R24, R57, R20 ;  /* 0x000000143918723e */ /* 0x000fe200000010ff */
[--C-:B------:R-:W-:Y:S02]  /*5780*/  IMAD.MOV.U32 R57, RZ, RZ, R71.reuse ;  /* 0x000000ffff397224 */ /* 0x100fe400078e0047 */
[----:B------:R-:W-:Y:S01]  /*5790*/  FADD.FTZ R45, R41, R50 ;  /* 0x00000032292d7221 */ /* 0x000fe20000010000 */
[----:B------:R-:W-:Y:S01]  /*57a0*/  IMAD.MOV.U32 R50, RZ, RZ, R71 ;  /* 0x000000ffff327224 */ /* 0x000fe200078e0047 */
[----:B------:R-:W2:Y:S02]  /*57b0*/  MUFU.EX2 R72, R72 ;  /* 0x0000004800487308 */ /* 0x000ea40000000800 */
[----:B------:R-:W-:Y:S01]  /*57c0*/  FADD.FTZ R45, R32, R45 ;  /* 0x0000002d202d7221 */ /* 0x000fe20000010000 */
[----:B------:R-:W-:-:S02]  /*57d0*/  IMAD.MOV.U32 R41, RZ, RZ, R71 ;  /* 0x000000ffff297224 */ /* 0x000fc400078e0047 */
[----:B------:R-:W-:Y:S02]  /*57e0*/  IMAD.MOV.U32 R39, RZ, RZ, R71 ;  /* 0x000000ffff277224 */ /* 0x000fe400078e0047 */
[----:B------:R-:W-:Y:S01]  /*57f0*/  FADD.FTZ R4, R28, R45 ;  /* 0x0000002d1c047221 */ /* 0x000fe20000010000 */
[--C-:B------:R-:W-:Y:S01]  /*5800*/  IMAD.MOV.U32 R45, RZ, RZ, R71.reuse ;  /* 0x000000ffff2d7224 */ /* 0x100fe200078e0047 */
[----:B------:R-:W3:Y:S02]  /*5810*/  MUFU.EX2 R51, R51 ;  /* 0x0000003300337308 */ /* 0x000ee40000000800 */
[----:B----4-:R-:W-:Y:S01]  /*5820*/  FADD.FTZ R5, R29, R4 ;  /* 0x000000041d057221 */ /* 0x010fe20000010000 */
[----:B0-----:R-:W-:Y:S01]  /*5830*/  FADD.FTZ R7, R47, R6 ;  /* 0x000000062f077221 */ /* 0x001fe20000010000 */
[----:B------:R-:W-:Y:S01]  /*5840*/  F2FP.BF16.F32.PACK_AB R4, R70, R43 ;  /* 0x0000002b4604723e */ /* 0x000fe200000010ff */
[----:B------:R-:W-:Y:S02]  /*5850*/  IMAD.MOV.U32 R70, RZ, RZ, R71 ;  /* 0x000000ffff467224 */ /* 0x000fe400078e0047 */
[----:B------:R-:W-:Y:S01]  /*5860*/  FADD.FTZ R0, R42, R5 ;  /* 0x000000052a007221 */ /* 0x000fe20000010000 */
[----:B------:R-:W-:Y:S01]  /*5870*/  F2FP.BF16.F32.PACK_AB R5, R29, R28 ;  /* 0x0000001c1d05723e */ /* 0x000fe200000010ff */
[----:B------:R-:W-:Y:S01]  /*5880*/  IMAD.MOV.U32 R43, RZ, RZ, R71 ;  /* 0x000000ffff2b7224 */ /* 0x000fe200078e0047 */
[----:B------:R-:W0:Y:S01]  /*5890*/  MUFU.EX2 R48, R48 ;  /* 0x0000003000307308 */ /* 0x000e220000000800 */
[----:B--2---:R-:W-:Y:S01]  /*58a0*/  FADD.FTZ R7, R72, R7 ;  /* 0x0000000748077221 */ /* 0x004fe20000010000 */
[----:B------:R-:W-:-:S02]  /*58b0*/  IMAD.MOV.U32 R32, RZ, RZ, R71 ;  /* 0x000000ffff207224 */ /* 0x000fc400078e0047 */
[--C-:B------:R-:W-:Y:S02]  /*58c0*/  IMAD.MOV.U32 R31, RZ, RZ, R71.reuse ;  /* 0x000000ffff1f7224 */ /* 0x100fe400078e0047 */
[--C-:B------:R-:W-:Y:S02]  /*58d0*/  IMAD.MOV.U32 R29, RZ, RZ, R71.reuse ;  /* 0x000000ffff1d7224 */ /* 0x100fe400078e0047 */
[----:B------:R-:W2:Y:S01]  /*58e0*/  MUFU.EX2 R33, R33 ;  /* 0x0000002100217308 */ /* 0x000ea20000000800 */
[----:B---3--:R-:W-:Y:S01]  /*58f0*/  FADD.FTZ R0, R51, R0 ;  /* 0x0000000033007221 */ /* 0x008fe20000010000 */
[----:B------:R-:W-:-:S06]  /*5900*/  IMAD.MOV.U32 R28, RZ, RZ, R71 ;  /* 0x000000ffff1c7224 */ /* 0x000fcc00078e0047 */
[----:B------:R-:W3:Y:S01]  /*5910*/  MUFU.EX2 R34, R34 ;  /* 0x0000002200227308 */ /* 0x000ee20000000800 */
[----:B0-----:R-:W-:-:S07]  /*5920*/  FADD.FTZ R6, R48, R7 ;  /* 0x0000000730067221 */ /* 0x001fce0000010000 */
[----:B------:R-:W0:Y:S01]  /*5930*/  MUFU.EX2 R61, R61 ;  /* 0x0000003d003d7308 */ /* 0x000e220000000800 */
[----:B--2---:R-:W-:-:S07]  /*5940*/  FADD.FTZ R7, R33, R0 ;  /* 0x0000000021077221 */ /* 0x004fce0000010000 */
[----:B------:R2:W4:Y:S01]  /*5950*/  MUFU.EX2 R30, R25 ;  /* 0x00000019001e7308 */ /* 0x0005220000000800 */
[----:B---3--:R-:W-:-:S07]  /*5960*/  FADD.FTZ R7, R34, R7 ;  /* 0x0000000722077221 */ /* 0x008fce0000010000 */
[----:B------:R-:W1:Y:S01]  /*5970*/  MUFU.EX2 R49, R49 ;  /* 0x0000003100317308 */ /* 0x000e620000000800 */
[----:B--2---:R-:W-:Y:S01]  /*5980*/  F2FP.BF16.F32.PACK_AB R25, R68, R35 ;  /* 0x000000234419723e */ /* 0x004fe200000010ff */
[----:B0-----:R-:W-:Y:S01]  /*5990*/  FADD.FTZ R6, R61, R6 ;  /* 0x000000063d067221 */ /* 0x001fe20000010000 */
[--C-:B------:R-:W-:Y:S02]  /*59a0*/  IMAD.MOV.U32 R68, RZ, RZ, R71.reuse ;  /* 0x000000ffff447224 */ /* 0x100fe400078e0047 */
[----:B------:R-:W-:Y:S01]  /*59b0*/  IMAD.MOV.U32 R35, RZ, RZ, R71 ;  /* 0x000000ffff237224 */ /* 0x000fe200078e0047 */
[----:B------:R0:W-:Y:S02]  /*59c0*/  STSM.16.M88.4 [R2+0x2a300], R24 ;  /* 0x02a3001802007844 */ /* 0x0001e40000000200 */
[----:B------:R-:W2:Y:S01]  /*59d0*/  MUFU.EX2 R73, R73 ;  /* 0x0000004900497308 */ /* 0x000ea20000000800 */
[----:B----4-:R-:W-:Y:S01]  /*59e0*/  FADD.FTZ R0, R30, R7 ;  /* 0x000000071e007221 */ /* 0x010fe20000010000 */
[----:B------:R2:W-:Y:S01]  /*59f0*/  STSM.16.M88.4 [R2+0x2bb00], R8 ;  /* 0x02bb000802007844 */ /* 0x0005e20000000200 */
[----:B------:R-:W-:Y:S01]  /*5a00*/  F2FP.BF16.F32.PACK_AB R7, R51, R42 ;  /* 0x0000002a3307723e */ /* 0x000fe200000010ff */
[----:B------:R-:W-:-:S02]  /*5a10*/  IMAD.MOV.U32 R51, RZ, RZ, R71 ;  /* 0x000000ffff337224 */ /* 0x000fc400078e0047 */
[--C-:B------:R-:W-:Y:S02]  /*5a20*/  IMAD.MOV.U32 R42, RZ, RZ, R71.reuse ;  /* 0x000000ffff2a7224 */ /* 0x100fe400078e0047 */
[----:B------:R-:W3:Y:S01]  /*5a30*/  MUFU.EX2 R46, R46 ;  /* 0x0000002e002e7308 */ /* 0x000ee20000000800 */
[----:B-1----:R-:W-:Y:S01]  /*5a40*/  FADD.FTZ R15, R49, R6 ;  /* 0x00000006310f7221 */ /* 0x002fe20000010000 */
[----:B------:R-:W-:Y:S01]  /*5a50*/  F2FP.BF16.F32.PACK_AB R6, R72, R47 ;  /* 0x0000002f4806723e */ /* 0x000fe200000010ff */
[--C-:B------:R-:W-:Y:S02]  /*5a60*/  IMAD.MOV.U32 R47, RZ, RZ, R71.reuse ;  /* 0x000000ffff2f7224 */ /* 0x100fe400078e0047 */
[--C-:B0-----:R-:W-:Y:S02]  /*5a70*/  IMAD.MOV.U32 R27, RZ, RZ, R71.reuse ;  /* 0x000000ffff1b7224 */ /* 0x101fe400078e0047 */
[----:B------:R0:W-:Y:S01]  /*5a80*/  STSM.16.M88.4 [R2+0x2d300], R4 ;  /* 0x02d3000402007844 */ /* 0x0001e20000000200 */
[----:B------:R-:W1:Y:S01]  /*5a90*/  MUFU.EX2 R76, R76 ;  /* 0x0000004c004c7308 */ /* 0x000e620000000800 */
[----:B------:R-:W-:-:S02]  /*5aa0*/  IMAD.MOV.U32 R26, RZ, RZ, R71 ;  /* 0x000000ffff1a7224 */ /* 0x000fc400078e0047 */
[----:B--2---:R-:W-:Y:S01]  /*5ab0*/  FADD.FTZ R11, R73, R0 ;  /* 0x00000000490b7221 */ /* 0x004fe20000010000 */
[----:B------:R-:W-:Y:S01]  /*5ac0*/  F2FP.BF16.F32.PACK_AB R8, R61, R48 ;  /* 0x000000303d08723e */ /* 0x000fe200000010ff */
[--C-:B------:R-:W-:Y:S01]  /*5ad0*/  IMAD.MOV.U32 R61, RZ, RZ, R71.reuse ;  /* 0x000000ffff3d7224 */ /* 0x100fe200078e0047 */
[----:B------:R-:W-:Y:S01]  /*5ae0*/  F2FP.BF16.F32.PACK_AB R9, R34, R33 ;  /* 0x000000212209723e */ /* 0x000fe200000010ff */
[----:B------:R-:W-:Y:S01]  /*5af0*/  IMAD.MOV.U32 R48, RZ, RZ, R71 ;  /* 0x000000ffff307224 */ /* 0x000fe200078e0047 */
[----:B------:R-:W2:Y:S01]  /*5b00*/  MUFU.EX2 R44, R44 ;  /* 0x0000002c002c7308 */ /* 0x000ea20000000800 */
[C---:B---3--:R-:W-:Y:S01]  /*5b10*/  FADD.FTZ R15, R46.reuse, R15 ;  /* 0x0000000f2e0f7221 */ /* 0x048fe20000010000 */
[----:B------:R-:W-:Y:S01]  /*5b20*/  F2FP.BF16.F32.PACK_AB R10, R46, R49 ;  /* 0x000000312e0a723e */ /* 0x000fe200000010ff */
[--C-:B------:R-:W-:Y:S02]  /*5b30*/  IMAD.MOV.U32 R49, RZ, RZ, R71.reuse ;  /* 0x000000ffff317224 */ /* 0x100fe400078e0047 */
[----:B------:R-:W-:-:S02]  /*5b40*/  IMAD.MOV.U32 R46, RZ, RZ, R71 ;  /* 0x000000ffff2e7224 */ /* 0x000fc400078e0047 */
[----:B------:R-:W-:Y:S01]  /*5b50*/  IMAD.MOV.U32 R34, RZ, RZ, R71 ;  /* 0x000000ffff227224 */ /* 0x000fe200078e0047 */
[----:B------:R-:W3:Y:S01]  /*5b60*/  MUFU.EX2 R13, R77 ;  /* 0x0000004d000d7308 */ /* 0x000ee20000000800 */
[----:B-1----:R-:W-:Y:S01]  /*5b70*/  FADD.FTZ R14, R76, R11 ;  /* 0x0000000b4c0e7221 */ /* 0x002fe20000010000 */
[----:B------:R-:W-:Y:S01]  /*5b80*/  F2FP.BF16.F32.PACK_AB R11, R73, R30 ;  /* 0x0000001e490b723e */ /* 0x000fe200000010ff */
[--C-:B------:R-:W-:Y:S02]  /*5b90*/  IMAD.MOV.U32 R33, RZ, RZ, R71.reuse ;  /* 0x000000ffff217224 */ /* 0x100fe400078e0047 */
[----:B------:R-:W-:Y:S02]  /*5ba0*/  IMAD.MOV.U32 R30, RZ, RZ, R71 ;  /* 0x000000ffff1e7224 */ /* 0x000fe400078e0047 */
[----:B------:R1:W-:Y:S01]  /*5bb0*/  STSM.16.M88.4 [R2+0x2eb00], R8 ;  /* 0x02eb000802007844 */ /* 0x0003e20000000200 */
[----:B------:R-:W4:Y:S01]  /*5bc0*/  MUFU.EX2 R69, R69 ;  /* 0x0000004500457308 */ /* 0x000f220000000800 */
[----:B--2---:R-:W-:Y:S01]  /*5bd0*/  FADD.FTZ R0, R44, R15 ;  /* 0x0000000f2c007221 */ /* 0x004fe20000010000 */
[----:B------:R-:W-:-:S02]  /*5be0*/  IMAD.MOV.U32 R25, RZ, RZ, R71 ;  /* 0x000000ffff197224 */ /* 0x000fc400078e0047 */
[----:B------:R-:W-:-:S04]  /*5bf0*/  IMAD.MOV.U32 R24, RZ, RZ, R71 ;  /* 0x000000ffff187224 */ /* 0x000fc800078e0047 */
[----:B------:R-:W-:Y:S01]  /*5c00*/  MUFU.EX2 R3, R3 ;  /* 0x0000000300037308 */ /* 0x000fe20000000800 */
[C---:B---3--:R-:W-:Y:S01]  /*5c10*/  FADD.FTZ R20, R13.reuse, R14 ;  /* 0x0000000e0d147221 */ /* 0x048fe20000010000 */
[----:B------:R-:W-:-:S06]  /*5c20*/  F2FP.BF16.F32.PACK_AB R13, R13, R76 ;  /* 0x0000004c0d0d723e */ /* 0x000fcc00000010ff */
[----:B------:R-:W2:Y:S01]  /*5c30*/  MUFU.EX2 R36, R36 ;  /* 0x0000002400247308 */ /* 0x000ea20000000800 */
[C---:B----4-:R-:W-:Y:S01]  /*5c40*/  F2FP.BF16.F32.PACK_AB R12, R69.reuse, R44 ;  /* 0x0000002c450c723e */ /* 0x050fe200000010ff */
[----:B------:R-:W-:Y:S01]  /*5c50*/  FADD.FTZ R0, R69, R0 ;  /* 0x0000000045007221 */ /* 0x000fe20000010000 */
[--C-:B------:R-:W-:Y:S02]  /*5c60*/  IMAD.MOV.U32 R69, RZ, RZ, R71.reuse ;  /* 0x000000ffff457224 */ /* 0x100fe400078e0047 */
[----:B------:R-:W-:-:S03]  /*5c70*/  IMAD.MOV.U32 R44, RZ, RZ, R71 ;  /* 0x000000ffff2c7224 */ /* 0x000fc600078e0047 */
[----:B------:R-:W-:Y:S08]  /*5c80*/  MUFU.EX2 R85, R85 ;  /* 0x0000005500557308 */ /* 0x000ff00000000800 */
[----:B------:R-:W3:Y:S01]  /*5c90*/  MUFU.EX2 R38, R38 ;  /* 0x0000002600267308 */ /* 0x000ee20000000800 */
[----:B--2---:R-:W-:Y:S01]  /*5ca0*/  F2FP.BF16.F32.PACK_AB R14, R36, R3 ;  /* 0x00000003240e723e */ /* 0x004fe200000010ff */
[----:B------:R-:W-:-:S04]  /*5cb0*/  FADD.FTZ R3, R3, R0 ;  /* 0x0000000003037221 */ /* 0x000fc80000010000 */
[----:B0-----:R-:W-:Y:S01]  /*5cc0*/  FADD.FTZ R5, R36, R3 ;  /* 0x0000000324057221 */ /* 0x001fe20000010000 */
[----:B------:R-:W-:Y:S01]  /*5cd0*/  IMAD.MOV.U32 R36, RZ, RZ, R71 ;  /* 0x000000ffff247224 */ /* 0x000fe200078e0047 */
[----:B---3--:R-:W-:Y:S01]  /*5ce0*/  F2FP.BF16.F32.PACK_AB R15, R38, R85 ;  /* 0x00000055260f723e */ /* 0x008fe200000010ff */
[----:B------:R-:W-:-:S04]  /*5cf0*/  FADD.FTZ R85, R85, R20 ;  /* 0x0000001455557221 */ /* 0x000fc80000010000 */
[----:B------:R1:W-:Y:S01]  /*5d00*/  STSM.16.M88.4 [R2+0x30300], R12 ;  /* 0x0303000c02007844 */ /* 0x0003e20000000200 */
[----:B------:R-:W-:Y:S01]  /*5d10*/  FADD.FTZ R4, R38, R85 ;  /* 0x0000005526047221 */ /* 0x000fe20000010000 */
[----:B------:R-:W-:Y:S01]  /*5d20*/  IMAD.MOV.U32 R38, RZ, RZ, R71 ;  /* 0x000000ffff267224 */ /* 0x000fe200078e0047 */
[----:B------:R0:W-:Y:S06]  /*5d30*/  MEMBAR.ALL.CTA ;  /* 0x0000000000007992 */ /* 0x0001ec0000008000 */
[----:B0-----:R-:W0:Y:S02]  /*5d40*/  FENCE.VIEW.ASYNC.S ;  /* 0x00000000000073c6 */ /* 0x001e240000000000 */
[----:B0-----:R-:W-:Y:S01]  /*5d50*/  NOP ;  /* 0x0000000000007918 */ /* 0x001fe20000000000 */
[----:B------:R-:W-:Y:S05]  /*5d60*/  @!P2 BRA `(.L_x_9525) ;  /* 0x000000400088a947 */ /* 0x000fea0003800000 */
[----:B------:R-:W-:Y:S01]  /*5d70*/  IMAD.MOV.U32 R0, RZ, RZ, R74 ;  /* 0x000000ffff007224 */ /* 0x000fe200078e004a */
[----:B------:R-:W-:Y:S01]  /*5d80*/  CS2R R70, SRZ ;  /* 0x0000000000467805 */ /* 0x000fe2000001ff00 */
[----:B------:R-:W-:Y:S01]  /*5d90*/  IMAD.MOV.U32 R3, RZ, RZ, R114 ;  /* 0x000000ffff037224 */ /* 0x000fe200078e0072 */
        /* <DEDUP_REMOVED lines=23> */
[----:B------:R-:W-:Y:S01]  /*5f10*/  UMOV UR38, UR39 ;  /* 0x0000002700267c82 */ /* 0x000fe20008000000 */
[----:B------:R-:W-:Y:S01]  /*5f20*/  UMOV UR7, UR36 ;  /* 0x0000002400077c82 */ /* 0x000fe20008000000 */
[----:B------:R-:W-:-:S05]  /*5f30*/  ULDC UR5, c[0x0][0x9d8] ;  /* 0x0002760000057ab9 */ /* 0x000fca0000000800 */
.L_x_9534:
[----:B------:R-:W-:Y:S01]  /*5f40*/  R2UR UR4, R17 ;  /* 0x00000000110472ca */ /* 0x000fe200000e0000 */
[----:B------:R-:W-:-:S04]  /*5f50*/  UIADD3 UR36, UR7, 0x1, URZ ;  /* 0x0000000107247890 */ /* 0x000fc8000fffe03f */
[----:B------:R-:W-:-:S04]  /*5f60*/  UISETP.NE.AND UP0, UPT, UR36, 0x2, UPT ;  /* 0x000000022400788c */ /* 0x000fc8000bf05270 */
[----:B------:R-:W-:Y:S02]  /*5f70*/  USEL UR39, URZ, 0x1, UP0 ;  /* 0x000000013f277887 */ /* 0x000fe40008000000 */
[----:B------:R-:W-:Y:S02]  /*5f80*/  USEL UR36, UR36, URZ, UP0 ;  /* 0x0000003f24247287 */ /* 0x000fe40008000000 */
[----:B------:R-:W-:Y:S01]  /*5f90*/  ISETP.NE.AND P3, PT, RZ, UR4, PT ;  /* 0x00000004ff007c0c */ /* 0x000fe2000bf65270 */
[----:B------:R-:W-:-:S12]  /*5fa0*/  ULOP3.LUT UR39, UR38, UR39, URZ, 0x3c, !UPT ;  /* 0x0000002726277292 */ /* 0x000fd8000f8e3c3f */
[----:B0-----:R-:W-:Y:S05]  /*5fb0*/  @P3 BRA `(.L_x_9526) ;  /* 0x00000000002c3947 */ /* 0x001fea0003800000 */
[----:B------:R-:W-:Y:S05]  /*5fc0*/  @!P0 BRA `(.L_x_9527) ;  /* 0x0000000000048947 */ /* 0x000fea0003800000 */
[----:B------:R-:W-:Y:S01]  /*5fd0*/  BPT.TRAP 0x1 ;  /* 0x000000040000795c */ /* 0x000fe20000300000 */
.L_x_9527:
[----:B------:R-:W-:Y:S01]  /*5fe0*/  ULEA UR4, UR36, UR37, 0x3 ;  /* 0x0000002524047291 */ /* 0x000fe2000f8e183f */
[----:B------:R-:W-:-:S05]  /*5ff0*/  IMAD.U32 R6, RZ, RZ, UR39 ;  /* 0x00000027ff067e24 */ /* 0x000fca000f8e00ff */
[----:B------:R-:W-:-:S04]  /*6000*/  SHF.L.U32 R6, R6, 0x1f, RZ ;  /* 0x0000001f06067819 */ /* 0x000fc800000006ff */
[----:B------:R0:W2:Y:S01]  /*6010*/  SYNCS.PHASECHK.TRANS64.TRYWAIT P2, [UR4+0x31c30], R6 ;  /* 0x031c3006ff0075a7 */ /* 0x0000a20008040144 */
[----:B------:R-:W-:Y:S05]  /*6020*/  @!P0 BRA `(.L_x_9528) ;  /* 0x0000000000048947 */ /* 0x000fea0003800000 */
[----:B------:R-:W-:Y:S01]  /*6030*/  BPT.TRAP 0x1 ;  /* 0x000000040000795c */ /* 0x000fe20000300000 */
.L_x_9528:
[----:B--2---:R-:W-:Y:S05]  /*6040*/  @P2 BRA `(.L_x_9526) ;  /* 0x0000000000082947 */ /* 0x004fea0003800000 */
[----:B------:R-:W2:Y:S02]  /*6050*/  SYNCS.PHASECHK.TRANS64.TRYWAIT P2, [UR4+0x31c30], R6 ;  /* 0x031c3006ff0075a7 */ /* 0x000ea40008040144 */
[----:B--2---:R-:W-:Y:S05]  /*6060*/  @!P2 BRA `(.L_x_9529) ;  /* 0x000000dc00c4a947 */ /* 0x004fea0003800000 */
.L_x_9526:
[----:B--2---:R-:W2:Y:S01]  /*6070*/  S2R R7, SR_TID.X ;  /* 0x0000000000077919 */ /* 0x004ea20000002100 */
[----:B------:R-:W-:Y:S01]  /*6080*/  UIMAD UR4, UR36, 0x6c0, UR6 ;  /* 0x000006c0240478a4 */ /* 0x000fe2000f8e0206 */
[----:B------:R-:W-:Y:S01]  /*6090*/  UMOV UR31, 0x80000020 ;  /* 0x80000020001f7882 */ /* 0x000fe20000000000 */
[----:B------:R-:W-:Y:S02]  /*60a0*/  UMOV UR32, UR28 ;  /* 0x0000001c00207c82 */ /* 0x000fe40008000000 */
[----:B------:R-:W-:Y:S01]  /*60b0*/  UIADD3 UR34, UR4, 0x40, URZ ;  /* 0x0000004004227890 */ /* 0x000fe2000fffe03f */
[----:B------:R-:W-:Y:S02]  /*60c0*/  UMOV UR33, UR29 ;  /* 0x0000001d00217c82 */ /* 0x000fe40008000000 */
[----:B------:R-:W-:Y:S01]  /*60d0*/  UMOV UR30, UR4 ;  /* 0x00000004001e7c82 */ /* 0x000fe20008000000 */
[----:B------:R-:W-:Y:S01]  /*60e0*/  UMOV UR35, 0x80000020 ;  /* 0x8000002000237882 */ /* 0x000fe20000000000 */
[----:B------:R-:W-:Y:S01]  /*60f0*/  UIADD3 UR42, UR4, 0x80, URZ ;  /* 0x00000080042a7890 */ /* 0x000fe2000fffe03f */
[----:B------:R-:W-:Y:S01]  /*6100*/  UMOV UR40, UR28 ;  /* 0x0000001c00287c82 */ /* 0x000fe20008000000 */
        /* <DEDUP_REMOVED lines=15> */
[----:B--2---:R-:W-:Y:S01]  /*6200*/  SHF.R.U32.HI R7, RZ, 0x7, R7 ;  /* 0x00000007ff077819 */ /* 0x004fe20000011607 */
[----:B------:R-:W-:Y:S01]  /*6210*/  UMOV UR56, UR28 ;  /* 0x0000001c00387c82 */ /* 0x000fe20008000000 */
[----:B------:R-:W-:Y:S01]  /*6220*/  UMOV UR57, UR29 ;  /* 0x0000001d00397c82 */ /* 0x000fe20008000000 */
[----:B------:R-:W-:Y:S01]  /*6230*/  UMOV UR59, 0x80000020 ;  /* 0x80000020003b7882 */ /* 0x000fe20000000000 */
[----:B------:R-:W-:Y:S01]  /*6240*/  UIADD3 UR10, UR4, 0x2, URZ ;  /* 0x00000002040a7890 */ /* 0x000fe2000fffe03f */
[----:B0-----:R-:W-:Y:S01]  /*6250*/  VIADD R6, R7, 0x8 ;  /* 0x0000000807067836 */ /* 0x001fe20000000000 */
[----:B------:R-:W-:Y:S01]  /*6260*/  UMOV UR11, 0x80000020 ;  /* 0x80000020000b7882 */ /* 0x000fe20000000000 */
[----:B------:R-:W-:Y:S01]  /*6270*/  UIADD3 UR14, UR4, 0x202, URZ ;  /* 0x00000202040e7890 */ /* 0x000fe2000fffe03f */
[----:B------:R-:W-:-:S02]  /*6280*/  UMOV UR15, 0x80000020 ;  /* 0x80000020000f7882 */ /* 0x000fc40000000000 */
[----:B------:R0:W-:Y:S01]  /*6290*/  BAR.SYNC.DEFER_BLOCKING R6, 0x100 ;  /* 0x000400060000751d */ /* 0x0001e20000010000 */
[----:B------:R-:W-:Y:S02]  /*62a0*/  UIADD3 UR18, UR4, 0x242, URZ ;  /* 0x0000024204127890 */ /* 0x000fe4000fffe03f */
[----:B------:R-:W-:Y:S02]  /*62b0*/  UIADD3 UR22, UR4, 0x480, URZ ;  /* 0x0000048004167890 */ /* 0x000fe4000fffe03f */
[----:B------:R-:W-:Y:S01]  /*62c0*/  UIADD3 UR26, UR4, 0x482, URZ ;  /* 0x00000482041a7890 */ /* 0x000fe2000fffe03f */
[----:B------:R-:W-:Y:S01]  /*62d0*/  UMOV UR19, 0x80000020 ;  /* 0x8000002000137882 */ /* 0x000fe20000000000 */
[----:B------:R-:W-:Y:S01]  /*62e0*/  UMOV UR23, 0x80000020 ;  /* 0x8000002000177882 */ /* 0x000fe20000000000 */
[----:B------:R-:W-:Y:S01]  /*62f0*/  UMOV UR27, 0x80000020 ;  /* 0x80000020001b7882 */ /* 0x000fe20000000000 */
        /* <DEDUP_REMOVED lines=316> */
.L_x_9531:
[----:B------:R-:W-:Y:S01]  /*76c0*/  ULEA UR4, UR7, UR37, 0x3 ;  /* 0x0000002507047291 */ /* 0x000fe2000f8e183f */
[----:B------:R-:W-:-:S05]  /*76d0*/  IMAD.U32 R6, RZ, RZ, UR38 ;  /* 0x00000026ff067e24 */ /* 0x000fca000f8e00ff */
[----:B------:R-:W-:-:S04]  /*76e0*/  SHF.L.U32 R6, R6, 0x1f, RZ ;  /* 0x0000001f06067819 */ /* 0x000fc800000006ff */
[----:B------:R0:W2:Y:S01]  /*76f0*/  SYNCS.PHASECHK.TRANS64.TRYWAIT P2, [UR4+0x31c50], R6 ;  /* 0x031c5006ff0075a7 */ /* 0x0000a20008040144 */
[----:B------:R-:W-:Y:S05]  /*7700*/  @!P0 BRA `(.L_x_9532) ;  /* 0x0000000000048947 */ /* 0x000fea0003800000 */
[----:B------:R-:W-:Y:S01]  /*7710*/  BPT.TRAP 0x1 ;  /* 0x000000040000795c */ /* 0x000fe20000300000 */
.L_x_9532:
[----:B--2---:R-:W-:Y:S05]  /*7720*/  @P2 BRA `(.L_x_9530) ;  /* 0x0000000000082947 */ /* 0x004fea0003800000 */
[----:B------:R-:W2:Y:S02]  /*7730*/  SYNCS.PHASECHK.TRANS64.TRYWAIT P2, [UR4+0x31c50], R6 ;  /* 0x031c5006ff0075a7 */ /* 0x000ea40008040144 */
[----:B--2---:R-:W-:Y:S05]  /*7740*/  @!P2 BRA `(.L_x_9533) ;  /* 0x000000c80024a947 */ /* 0x004fea0003800000 */
.L_x_9530:
[----:B------:R-:W-:Y:S01]  /*7750*/  UIADD3 UR4, UR37, 0x200, URZ ;  /* 0x0000020025047890 */ /* 0x000fe2000fffe03f */
[----:B------:R-:W-:Y:S01]  /*7760*/  WARPGROUP.ARRIVE ;  /* 0x00000000000079c5 */ /* 0x000fe20000000000 */
[----:B------:R-:W-:Y:S01]  /*7770*/  UMOV UR33, 0xc0000010 ;  /* 0xc000001000217882 */ /* 0x000fe20000000000 */
[----:B------:R-:W-:Y:S01]  /*7780*/  UMOV UR35, 0x80000020 ;  /* 0x8000002000237882 */ /* 0x000fe20000000000 */
[----:B------:R-:W-:Y:S01]  /*7790*/  USHF.R.U32.HI UR4, URZ, 0x4, UR4 ;  /* 0x000000043f047899 */ /* 0x000fe20008011604 */
[----:B0-2---:R-:W-:Y:S01]  /*77a0*/  FMUL.FTZ R6, R136, UR5 ;  /* 0x0000000588067c20 */ /* 0x005fe20008410000 */
[----:B------:R-:W-:Y:S01]  /*77b0*/  FMUL.FTZ R7, R137, UR5 ;  /* 0x0000000589077c20 */ /* 0x000fe20008410000 */
[----:B-1----:R-:W-:Y:S01]  /*77c0*/  FMUL.FTZ R10, R140, UR5 ;  /* 0x000000058c0a7c20 */ /* 0x002fe20008410000 */
[----:B------:R-:W-:Y:S01]  /*77d0*/  ULOP3.LUT UR4, UR4, 0x3fff, URZ, 0xc0, !UPT ;  /* 0x00003fff04047892 */ /* 0x000fe2000f8ec03f */
[----:B------:R-:W-:Y:S01]  /*77e0*/  FMUL.FTZ R11, R141, UR5 ;  /* 0x000000058d0b7c20 */ /* 0x000fe20008410000 */
[----:B------:R-:W-:Y:S01]  /*77f0*/  FMUL.FTZ R12, R128, UR5 ;  /* 0x00000005800c7c20 */ /* 0x000fe20008410000 */
[----:B------:R-:W0:Y:S01]  /*7800*/  MUFU.TANH R6, R6 ;  /* 0x0000000600067308 */ /* 0x000e220000002400 */
[----:B------:R-:W-:Y:S01]  /*7810*/  ULOP3.LUT UR10, UR4, 0x2400000, URZ, 0xfc, !UPT ;  /* 0x02400000040a7892 */ /* 0x000fe2000f8efc3f */
[----:B------:R-:W-:Y:S01]  /*7820*/  FMUL.FTZ R13, R129, UR5 ;  /* 0x00000005810d7c20 */ /* 0x000fe20008410000 */
[----:B------:R-:W-:Y:S01]  /*7830*/  ULOP3.LUT UR4, UR61, 0x10000, URZ, 0xfc, !UPT ;  /* 0x000100003d047892 */ /* 0x000fe2000f8efc3f */
[----:B------:R-:W-:Y:S01]  /*7840*/  FMUL.FTZ R20, R120, UR5 ;  /* 0x0000000578147c20 */ /* 0x000fe20008410000 */
[----:B------:R-:W-:Y:S01]  /*7850*/  UIMAD UR10, UR7, 0x6c0, UR10 ;  /* 0x000006c0070a78a4 */ /* 0x000fe2000f8e020a */
[----:B------:R-:W-:Y:S01]  /*7860*/  FMUL.FTZ R120, R124, UR5 ;  /* 0x000000057c787c20 */ /* 0x000fe20008410000 */
[----:B------:R-:W-:Y:S01]  /*7870*/  FMUL.FTZ R14, R132, UR5 ;  /* 0x00000005840e7c20 */ /* 0x000fe20008410000 */
[----:B------:R-:W1:Y:S01]  /*7880*/  MUFU.TANH R7, R7 ;  /* 0x0000000700077308 */ /* 0x000e620000002400 */
[----:B------:R-:W-:Y:S01]  /*7890*/  FMUL.FTZ R15, R133, UR5 ;  /* 0x00000005850f7c20 */ /* 0x000fe20008410000 */
[----:B------:R-:W-:Y:S01]  /*78a0*/  UMOV UR32, UR4 ;  /* 0x0000000400207c82 */ /* 0x000fe20008000000 */
        /* <DEDUP_REMOVED lines=41> */
[----:B------:R-:W-:Y:S01]  /*7b40*/  ULDC UR11, c[0x0][0x988] ;  /* 0x00026200000b7ab9 */ /* 0x000fe20000000800 */
        /* <DEDUP_REMOVED lines=37> */
[----:B------:R-:W0:Y:S01]  /*7da0*/  S2R R139, SR_TID.X ;  /* 0x00000000008b7919 */ /* 0x000e220000002100 */
[----:B------:R-:W-:Y:S01]  /*7db0*/  R2UR UR14, R16 ;  /* 0x00000000100e72ca */ /* 0x000fe200000e0000 */
[----:B------:R-:W-:-:S04]  /*7dc0*/  UMOV UR38, UR39 ;  /* 0x0000002700267c82 */ /* 0x000fc80008000000 */
[----:B------:R-:W3:Y:S01]  /*7dd0*/  MUFU.TANH R112, R112 ;  /* 0x0000007000707308 */ /* 0x000ee20000002400 */
[----:B-1----:R-:W-:-:S07]  /*7de0*/  FMNMX.FTZ R124, R120, R124, !PT ;  /* 0x0000007c787c7209 */ /* 0x002fce0007810000 */
[----:B------:R-:W1:Y:S01]  /*7df0*/  MUFU.TANH R113, R113 ;  /* 0x0000007100717308 */ /* 0x000e620000002400 */
[----:B--2---:R-:W-:Y:S01]  /*7e00*/  FMNMX.FTZ R124, R121, R124, !PT ;  /* 0x0000007c797c7209 */ /* 0x004fe20007810000 */
[----:B------:R-:W-:-:S06]  /*7e10*/  UISETP.GT.AND UP0, UPT, UR60, UR14, UPT ;  /* 0x0000000e3c00728c */ /* 0x000fcc000bf04270 */
[----:B------:R-:W2:Y:S01]  /*7e20*/  MUFU.TANH R116, R116 ;  /* 0x0000007400747308 */ /* 0x000ea20000002400 */
[----:B---3--:R-:W-:Y:S01]  /*7e30*/  FMNMX.FTZ R124, R112, R124, !PT ;  /* 0x0000007c707c7209 */ /* 0x008fe20007810000 */
[----:B------:R-:W-:Y:S02]  /*7e40*/  WARPGROUP.DEPBAR.LE gsb0, 0x0 ;  /* 0x00008000000079c5 */ /* 0x000fe40000010000 */
[----:B------:R-:W-:-:S04]  /*7e50*/  WARPGROUP.ARRIVE ;  /* 0x00000000000079c5 */ /* 0x000fc80000000000 */
[----:B------:R-:W3:Y:S01]  /*7e60*/  MUFU.TANH R117, R117 ;  /* 0x0000007500757308 */ /* 0x000ee20000002400 */
[----:B-1----:R-:W-:Y:S02]  /*7e70*/  FMNMX.FTZ R124, R113, R124, !PT ;  /* 0x0000007c717c7209 */ /* 0x002fe40007810000 */
[----:B0-----:R-:W-:Y:S01]  /*7e80*/  SHF.R.U32.HI R138, RZ, 0x7, R139 ;  /* 0x00000007ff8a7819 */ /* 0x001fe2000001168b */
[----:B------:R-:W-:Y:S01]  /*7e90*/  HGMMA.64x96x16.F32.BF16 R24, gdesc[UR32].tnspB, R24, gsb0 ;  /* 0x41600000201879f0 */ /* 0x000fe20008001818 */
[----:B------:R-:W-:Y:S01]  /*7ea0*/  UIADD3 UR32, UR4, 0x300, URZ ;  /* 0x0000030004207890 */ /* 0x000fe2000fffe03f */
[----:B------:R-:W-:Y:S01]  /*7eb0*/  ISETP.GE.U32.AND P2, PT, R139, 0x180, PT ;  /* 0x000001808b00780c */ /* 0x000fe20003f46070 */
[----:B------:R-:W-:Y:S01]  /*7ec0*/  UIADD3 UR34, UR10, 0x80, URZ ;  /* 0x000000800a227890 */ /* 0x000fe2000fffe03f */
[----:B------:R-:W0:Y:S01]  /*7ed0*/  MUFU.TANH R104, R104 ;  /* 0x0000006800687308 */ /* 0x000e220000002400 */
[----:B------:R-:W-:Y:S01]  /*7ee0*/  UMOV UR33, 0xc0000010 ;  /* 0xc000001000217882 */ /* 0x000fe20000000000 */
[----:B------:R-:W-:Y:S01]  /*7ef0*/  UMOV UR35, 0x80000020 ;  /* 0x8000002000237882 */ /* 0x000fe20000000000 */
[----:B--2---:R-:W-:-:S05]  /*7f00*/  FMNMX.FTZ R124, R116, R124, !PT ;  /* 0x0000007c747c7209 */ /* 0x004fca0007810000 */
[----:B------:R-:W1:Y:S01]  /*7f10*/  MUFU.TANH R105, R105 ;  /* 0x0000006900697308 */ /* 0x000e620000002400 */
[----:B---3--:R-:W-:-:S07]  /*7f20*/  FMNMX.FTZ R124, R117, R124, !PT ;  /* 0x0000007c757c7209 */ /* 0x008fce0007810000 */
        /* <DEDUP_REMOVED lines=22> */
[----:B------:R-:W-:Y:S02]  /*8090*/  WARPGROUP.DEPBAR.LE gsb0, 0x0 ;  /* 0x00008000000079c5 */ /* 0x000fe40000010000 */
[----:B------:R-:W-:Y:S01]  /*80a0*/  WARPGROUP.ARRIVE ;  /* 0x00000000000079c5 */ /* 0x000fe20000000000 */
[----:B------:R-:W-:-:S03]  /*80b0*/  FMUL.FTZ R124, R76, UR5 ;  /* 0x000000054c7c7c20 */ /* 0x000fc60008410000 */
[----:B------:R-:W1:Y:S01]  /*80c0*/  MUFU.TANH R81, R81 ;  /* 0x0000005100517308 */ /* 0x000e620000002400 */
[----:B--2---:R-:W-:Y:S01]  /*80d0*/  FMNMX.FTZ R76, R93, R125, !PT ;  /* 0x0000007d5d4c7209 */ /* 0x004fe20007810000 */
[----:B------:R-:W-:Y:S01]  /*80e0*/  HGMMA.64x96x16.F32.BF16 R24, gdesc[UR32].tnspB, R24, gsb0 ;  /* 0x41600000201879f0 */ /* 0x000fe20008001818 */
[----:B------:R-:W-:Y:S01]  /*80f0*/  UIADD3 UR32, UR4, 0x480, URZ ;  /* 0x0000048004207890 */ /* 0x000fe2000fffe03f */
[----:B------:R-:W-:Y:S01]  /*8100*/  FMUL.FTZ R125, R77, UR5 ;  /* 0x000000054d7d7c20 */ /* 0x000fe20008410000 */
[----:B------:R-:W-:Y:S01]  /*8110*/  UIADD3 UR34, UR10, 0xc0, URZ ;  /* 0x000000c00a227890 */ /* 0x000fe2000fffe03f */
[----:B------:R-:W-:Y:S01]  /*8120*/  UMOV UR33, 0xc0000010 ;  /* 0xc000001000217882 */ /* 0x000fe20000000000 */
[----:B------:R-:W-:Y:S01]  /*8130*/  UMOV UR35, 0x80000020 ;  /* 0x8000002000237882 */ /* 0x000fe20000000000 */
        /* <DEDUP_REMOVED lines=15> */
[----:B-1----:R-:W-:-:S05]  /*8230*/  FMNMX.FTZ R132, R125, R128, !PT ;  /* 0x000000807d847209 */ /* 0x002fca0007810000 */
[----:B------:R-:W0:Y:S02]  /*8240*/  SHFL.BFLY PT, R133, R132, 0x2, 0x1f ;  /* 0x0c401f0084857f89 */ /* 0x000e2400000e0000 */
[----:B------:R1:W-:Y:S08]  /*8250*/  MUFU.TANH R128, R130 ;  /* 0x0000008200807308 */ /* 0x0003f00000002400 */
[----:B------:R-:W-:Y:S01]  /*8260*/  MUFU.TANH R76, R142 ;  /* 0x0000008e004c7308 */ /* 0x000fe20000002400 */
[----:B-1----:R-:W-:-:S07]  /*8270*/  FMUL.FTZ R130, R134, UR5 ;  /* 0x0000000586827c20 */ /* 0x002fce0008410000 */
[----:B------:R-:W-:Y:S01]  /*8280*/  MUFU.TANH R77, R143 ;  /* 0x0000008f004d7308 */ /* 0x000fe20000002400 */
[----:B0-----:R-:W-:Y:S01]  /*8290*/  FMNMX.FTZ R133, R132, R133, !PT ;  /* 0x0000008584857209 */ /* 0x001fe20007810000 */
[----:B------:R-:W-:-:S06]  /*82a0*/  FMUL.FTZ R132, R114, UR5 ;  /* 0x0000000572847c20 */ /* 0x000fcc0008410000 */
[----:B------:R-:W-:Y:S01]  /*82b0*/  MUFU.TANH R129, R129 ;  /* 0x0000008100817308 */ /* 0x000fe20000002400 */
[----:B------:R-:W0:Y:S01]  /*82c0*/  SHFL.BFLY PT, R134, R133, 0x1, 0x1f ;  /* 0x0c201f0085867f89 */ /* 0x000e2200000e0000 */
[----:B------:R-:W-:Y:S02]  /*82d0*/  WARPGROUP.DEPBAR.LE gsb0, 0x0 ;  /* 0x00008000000079c5 */ /* 0x000fe40000010000 */
[----:B------:R-:W-:-:S04]  /*82e0*/  WARPGROUP.ARRIVE ;  /* 0x00000000000079c5 */ /* 0x000fc80000000000 */
[----:B------:R-:W-:Y:S02]  /*82f0*/  MUFU.TANH R130, R130 ;  /* 0x0000008200827308 */ /* 0x000fe40000002400 */
[----:B------:R-:W-:Y:S01]  /*8300*/  HGMMA.64x96x16.F32.BF16 R24, gdesc[UR32].tnspB, R24, gsb0 ;  /* 0x41600000201879f0 */ /* 0x000fe20008001818 */
[----:B------:R-:W-:Y:S02]  /*8310*/  UIADD3 UR32, UR4, 0x600, URZ ;  /* 0x0000060004207890 */ /* 0x000fe4000fffe03f */
[----:B------:R-:W-:-:S03]  /*8320*/  UIADD3 UR34, UR10, 0x100, URZ ;  /* 0x000001000a227890 */ /* 0x000fc6000fffe03f */
[----:B------:R-:W-:Y:S01]  /*8330*/  MUFU.TANH R131, R131 ;  /* 0x0000008300837308 */ /* 0x000fe20000002400 */
[----:B------:R-:W-:Y:S01]  /*8340*/  UMOV UR33, 0xc0000010 ;  /* 0xc000001000217882 */ /* 0x000fe20000000000 */
[----:B------:R-:W-:Y:S01]  /*8350*/  UMOV UR35, 0x80000020 ;  /* 0x8000002000237882 */ /* 0x000fe20000000000 */
[----:B0-----:R-:W-:-:S05]  /*8360*/  FMNMX.FTZ R114, R133, R134, !PT ;  /* 0x0000008685727209 */ /* 0x001fca0007810000 */
[----:B------:R-:W-:Y:S01]  /*8370*/  MUFU.TANH R122, R122 ;  /* 0x0000007a007a7308 */ /* 0x000fe20000002400 */
[C---:B------:R-:W-:Y:S01]  /*8380*/  FADD.FTZ R3, -R114.reuse, R3 ;  /* 0x0000000372037221 */ /* 0x040fe20000010100 */
[----:B------:R-:W-:-:S03]  /*8390*/  FMUL.FTZ R133, R114, UR11 ;  /* 0x0000000b72857c20 */ /* 0x000fc60008410000 */
[----:B------:R-:W-:Y:S01]  /*83a0*/  FMUL.FTZ R3, R3, UR11 ;  /* 0x0000000b03037c20 */ /* 0x000fe20008410000 */
[--C-:B------:R-:W-:Y:S01]  /*83b0*/  FFMA.FTZ R134, R6, UR11, -R133.reuse ;  /* 0x0000000b06867c23 */ /* 0x100fe20008010885 */
[--C-:B------:R-:W-:Y:S01]  /*83c0*/  FFMA.FTZ R6, R12, UR11, -R133.reuse ;  /* 0x0000000b0c067c23 */ /* 0x100fe20008010885 */
[--C-:B------:R-:W-:Y:S01]  /*83d0*/  FFMA.FTZ R136, R11, UR11, -R133.reuse ;  /* 0x0000000b0b887c23 */ /* 0x100fe20008010885 */
[--C-:B------:R-:W-:Y:S01]  /*83e0*/  FFMA.FTZ R11, R14, UR11, -R133.reuse ;  /* 0x0000000b0e0b7c23 */ /* 0x100fe20008010885 */
[----:B------:R-:W-:Y:S01]  /*83f0*/  MUFU.EX2 R12, R134 ;  /* 0x00000086000c7308 */ /* 0x000fe20000000800 */
[--C-:B------:R-:W-:Y:S01]  /*8400*/  FFMA.FTZ R135, R7, UR11, -R133.reuse ;  /* 0x0000000b07877c23 */ /* 0x100fe20008010885 */
[--C-:B------:R-:W-:Y:S01]  /*8410*/  FFMA.FTZ R7, R13, UR11, -R133.reuse ;  /* 0x0000000b0d077c23 */ /* 0x100fe20008010885 */
[----:B------:R-:W-:Y:S01]  /*8420*/  FMUL.FTZ R13, R118, UR5 ;  /* 0x00000005760d7c20 */ /* 0x000fe20008410000 */
[--C-:B------:R-:W-:Y:S01]  /*8430*/  FFMA.FTZ R137, R15, UR11, -R133.reuse ;  /* 0x0000000b0f897c23 */ /* 0x100fe20008010885 */
[----:B------:R-:W-:Y:S01]  /*8440*/  FMUL.FTZ R15, R119, UR5 ;  /* 0x00000005770f7c20 */ /* 0x000fe20008410000 */
        /* <DEDUP_REMOVED lines=18> */
[----:B------:R-:W2:Y:S01]  /*8570*/  MUFU.TANH R126, R126 ;  /* 0x0000007e007e7308 */ /* 0x000ea20000002400 */
[----:B0-----:R-:W-:Y:S01]  /*8580*/  FFMA.FTZ R14, R3, R5, R12 ;  /* 0x00000005030e7223 */ /* 0x001fe2000001000c */
[----:B------:R-:W-:Y:S01]  /*8590*/  FMUL.FTZ R5, R106, UR5 ;  /* 0x000000056a057c20 */ /* 0x000fe20008410000 */
[----:B------:R-:W-:Y:S01]  /*85a0*/  FMUL.FTZ R106, R107, UR5 ;  /* 0x000000056b6a7c20 */ /* 0x000fe20008410000 */
[----:B------:R-:W-:Y:S01]  /*85b0*/  FMUL.FTZ R107, R110, UR5 ;  /* 0x000000056e6b7c20 */ /* 0x000fe20008410000 */
[----:B------:R-:W-:Y:S01]  /*85c0*/  FMUL.FTZ R110, R111, UR5 ;  /* 0x000000056f6e7c20 */ /* 0x000fe20008410000 */
[----:B------:R-:W-:Y:S01]  /*85d0*/  FMNMX.FTZ R111, R8, R0, !PT ;  /* 0x00000000086f7209 */ /* 0x000fe20007810000 */
[--C-:B------:R-:W-:Y:S01]  /*85e0*/  FFMA.FTZ R101, R101, UR11, -R133.reuse ;  /* 0x0000000b65657c23 */ /* 0x100fe20008010885 */
[----:B------:R-:W0:Y:S01]  /*85f0*/  MUFU.TANH R127, R127 ;  /* 0x0000007f007f7308 */ /* 0x000e220000002400 */
[--C-:B------:R-:W-:Y:S01]  /*8600*/  FFMA.FTZ R88, R88, UR11, -R133.reuse ;  /* 0x0000000b58587c23 */ /* 0x100fe20008010885 */
[----:B------:R-:W-:Y:S01]  /*8610*/  FMNMX.FTZ R111, R9, R111, !PT ;  /* 0x0000006f096f7209 */ /* 0x000fe20007810000 */
[--C-:B------:R-:W-:Y:S01]  /*8620*/  FFMA.FTZ R89, R89, UR11, -R133.reuse ;  /* 0x0000000b59597c23 */ /* 0x100fe20008010885 */
[--C-:B------:R-:W-:Y:S01]  /*8630*/  FFMA.FTZ R92, R92, UR11, -R133.reuse ;  /* 0x0000000b5c5c7c23 */ /* 0x100fe20008010885 */
[--C-:B------:R-:W-:Y:S01]  /*8640*/  FFMA.FTZ R93, R93, UR11, -R133.reuse ;  /* 0x0000000b5d5d7c23 */ /* 0x100fe20008010885 */
[----:B------:R-:W-:Y:S01]  /*8650*/  FMNMX.FTZ R111, R76, R111, !PT ;  /* 0x0000006f4c6f7209 */ /* 0x000fe20007810000 */
[--C-:B------:R-:W-:Y:S01]  /*8660*/  FFMA.FTZ R80, R80, UR11, -R133.reuse ;  /* 0x0000000b50507c23 */ /* 0x100fe20008010885 */
[----:B------:R-:W3:Y:S01]  /*8670*/  MUFU.TANH R132, R132 ;  /* 0x0000008400847308 */ /* 0x000ee20000002400 */
[--C-:B------:R-:W-:Y:S01]  /*8680*/  FFMA.FTZ R81, R81, UR11, -R133.reuse ;  /* 0x0000000b51517c23 */ /* 0x100fe20008010885 */
[----:B------:R-:W-:Y:S01]  /*8690*/  FMNMX.FTZ R111, R77, R111, !PT ;  /* 0x0000006f4d6f7209 */ /* 0x000fe20007810000 */
[--C-:B------:R-:W-:Y:S01]  /*86a0*/  FFMA.FTZ R84, R84, UR11, -R133.reuse ;  /* 0x0000000b54547c23 */ /* 0x100fe20008010885 */
[--C-:B------:R-:W-:Y:S01]  /*86b0*/  FFMA.FTZ R85, R85, UR11, -R133.reuse ;  /* 0x0000000b55557c23 */ /* 0x100fe20008010885 */
[--C-:B------:R-:W-:Y:S01]  /*86c0*/  FFMA.FTZ R72, R72, UR11, -R133.reuse ;  /* 0x0000000b48487c23 */ /* 0x100fe20008010885 */
[----:B------:R-:W-:Y:S01]  /*86d0*/  FMNMX.FTZ R111, R128, R111, !PT ;  /* 0x0000006f806f7209 */ /* 0x000fe20007810000 */
[--C-:B------:R-:W-:Y:S01]  /*86e0*/  FFMA.FTZ R73, R73, UR11, -R133.reuse ;  /* 0x0000000b49497c23 */ /* 0x100fe20008010885 */
[----:B------:R-:W4:Y:S01]  /*86f0*/  MUFU.TANH R115, R115 ;  /* 0x0000007300737308 */ /* 0x000f220000002400 */
[--C-:B------:R-:W-:Y:S01]  /*8700*/  FFMA.FTZ R124, R124, UR11, -R133.reuse ;  /* 0x0000000b7c7c7c23 */ /* 0x100fe20008010885 */
[----:B------:R-:W-:Y:S01]  /*8710*/  FMNMX.FTZ R111, R129, R111, !PT ;  /* 0x0000006f816f7209 */ /* 0x000fe20007810000 */
[----:B------:R-:W-:-:S03]  /*8720*/  FFMA.FTZ R125, R125, UR11, -R133 ;  /* 0x0000000b7d7d7c23 */ /* 0x000fc60008010885 */
[----:B------:R-:W-:Y:S02]  /*8730*/  FMNMX.FTZ R111, R130, R111, !PT ;  /* 0x0000006f826f7209 */ /* 0x000fe40007810000 */
[----:B------:R-:W5:Y:S02]  /*8740*/  MUFU.TANH R13, R13 ;  /* 0x0000000d000d7308 */ /* 0x000f640000002400 */
[----:B------:R-:W-:-:S04]  /*8750*/  FMNMX.FTZ R111, R131, R111, !PT ;  /* 0x0000006f836f7209 */ /* 0x000fc80007810000 */
[----:B------:R-:W-:Y:S02]  /*8760*/  FMNMX.FTZ R111, R122, R111, !PT ;  /* 0x0000006f7a6f7209 */ /* 0x000fe40007810000 */
[----:B------:R-:W5:Y:S02]  /*8770*/  MUFU.TANH R15, R15 ;  /* 0x0000000f000f7308 */ /* 0x000f640000002400 */
[----:B-1----:R-:W-:-:S04]  /*8780*/  FMNMX.FTZ R111, R123, R111, !PT ;  /* 0x0000006f7b6f7209 */ /* 0x002fc80007810000 */
[----:B--2---:R-:W-:Y:S02]  /*8790*/  FMNMX.FTZ R111, R126, R111, !PT ;  /* 0x0000006f7e6f7209 */ /* 0x004fe40007810000 */
[----:B------:R-:W1:Y:S02]  /*87a0*/  MUFU.TANH R5, R5 ;  /* 0x0000000500057308 */ /* 0x000e640000002400 */
[----:B0-----:R-:W-:Y:S01]  /*87b0*/  FMNMX.FTZ R111, R127, R111, !PT ;  /* 0x0000006f7f6f7209 */ /* 0x001fe20007810000 */
[----:B------:R-:W-:Y:S02]  /*87c0*/  WARPGROUP.DEPBAR.LE gsb0, 0x0 ;  /* 0x00008000000079c5 */ /* 0x000fe40000010000 */
[----:B------:R-:W-:Y:S01]  /*87d0*/  WARPGROUP.ARRIVE ;  /* 0x00000000000079c5 */ /* 0x000fe20000000000 */
[----:B---3--:R-:W-:Y:S02]  /*87e0*/  FMNMX.FTZ R111, R132, R111, !PT ;  /* 0x0000006f846f7209 */ /* 0x008fe40007810000 */
[----:B------:R-:W0:Y:S02]  /*87f0*/  MUFU.TANH R106, R106 ;  /* 0x0000006a006a7308 */ /* 0x000e240000002400 */
[----:B----4-:R-:W-:Y:S01]  /*8800*/  FMNMX.FTZ R111, R115, R111, !PT ;  /* 0x0000006f736f7209 */ /* 0x010fe20007810000 */
[----:B------:R-:W-:Y:S01]  /*8810*/  HGMMA.64x96x16.F32.BF16 R24, gdesc[UR32].tnspB, R24, gsb0 ;  /* 0x41600000201879f0 */ /* 0x000fe20008001818 */
[----:B------:R-:W-:-:S02]  /*8820*/  UIADD3 UR32, UR4, 0x780, URZ ;  /* 0x0000078004207890 */ /* 0x000fc4000fffe03f */
[----:B------:R-:W-:Y:S02]  /*8830*/  UIADD3 UR34, UR10, 0x140, URZ ;  /* 0x000001400a227890 */ /* 0x000fe4000fffe03f */
[----:B------:R-:W2:Y:S01]  /*8840*/  MUFU.TANH R107, R107 ;  /* 0x0000006b006b7308 */ /* 0x000ea20000002400 */
[----:B------:R-:W-:Y:S01]  /*8850*/  UMOV UR33, 0xc0000010 ;  /* 0xc000001000217882 */ /* 0x000fe20000000000 */
[----:B------:R-:W-:Y:S01]  /*8860*/  UMOV UR35, 0x80000020 ;  /* 0x8000002000237882 */ /* 0x000fe20000000000 */
[----:B-----5:R-:W-:-:S04]  /*8870*/  FMNMX.FTZ R111, R13, R111, !PT ;  /* 0x0000006f0d6f7209 */ /* 0x020fc80007810000 */
[----:B------:R-:W-:Y:S01]  /*8880*/  FMNMX.FTZ R111, R15, R111, !PT ;  /* 0x0000006f0f6f7209 */ /* 0x000fe20007810000 */
[----:B------:R-:W3:Y:S03]  /*8890*/  MUFU.TANH R110, R110 ;  /* 0x0000006e006e7308 */ /* 0x000ee60000002400 */
[----:B-1----:R-:W-:-:S04]  /*88a0*/  FMNMX.FTZ R111, R5, R111, !PT ;  /* 0x0000006f056f7209 */ /* 0x002fc80007810000 */
[----:B0-----:R-:W-:Y:S01]  /*88b0*/  FMNMX.FTZ R111, R106, R111, !PT ;  /* 0x0000006f6a6f7209 */ /* 0x001fe20007810000 */
[----:B------:R-:W0:Y:S03]  /*88c0*/  MUFU.TANH R98, R98 ;  /* 0x0000006200627308 */ /* 0x000e260000002400 */
[----:B--2---:R-:W-:-:S05]  /*88d0*/  FMNMX.FTZ R111, R107, R111, !PT ;  /* 0x0000006f6b6f7209 */ /* 0x004fca0007810000 */
[----:B------:R-:W1:Y:S01]  /*88e0*/  MUFU.TANH R99, R99 ;  /* 0x0000006300637308 */ /* 0x000e620000002400 */
[----:B---3--:R-:W-:-:S07]  /*88f0*/  FMNMX.FTZ R111, R110, R111, !PT ;  /* 0x0000006f6e6f7209 */ /* 0x008fce0007810000 */
[----:B------:R-:W2:Y:S01]  /*8900*/  MUFU.TANH R102, R102 ;  /* 0x0000006600667308 */ /* 0x000ea20000002400 */
[----:B0-----:R-:W-:-:S07]  /*8910*/  FMNMX.FTZ R111, R98, R111, !PT ;  /* 0x0000006f626f7209 */ /* 0x001fce0007810000 */
[----:B------:R-:W0:Y:S01]  /*8920*/  MUFU.EX2 R135, R135 ;  /* 0x0000008700877308 */ /* 0x000e220000000800 */
[----:B-1----:R-:W-:-:S07]  /*8930*/  FMNMX.FTZ R111, R99, R111, !PT ;  /* 0x0000006f636f7209 */ /* 0x002fce0007810000 */
[----:B------:R-:W1:Y:S01]  /*8940*/  MUFU.TANH R103, R103 ;  /* 0x0000006700677308 */ /* 0x000e620000002400 */
[----:B--2---:R-:W-:-:S07]  /*8950*/  FMNMX.FTZ R111, R102, R111, !PT ;  /* 0x0000006f666f7209 */ /* 0x004fce0007810000 */
[----:B------:R-:W2:Y:S01]  /*8960*/  MUFU.EX2 R118, R10 ;  /* 0x0000000a00767308 */ /* 0x000ea20000000800 */
[C---:B0-----:R-:W-:Y:S01]  /*8970*/  FADD.FTZ R14, R135.reuse, R14 ;  /* 0x0000000e870e7221 */ /* 0x041fe20000010000 */
[----:B------:R-:W-:-:S06]  /*8980*/  F2FP.BF16.F32.PACK_AB R12, R135, R12 ;  /* 0x0000000c870c723e */ /* 0x000fcc00000010ff */
[----:B------:R-:W0:Y:S01]  /*8990*/  MUFU.EX2 R136, R136 ;  /* 0x0000008800887308 */ /* 0x000e220000000800 */
[----:B-1----:R-:W-:-:S07]  /*89a0*/  FMNMX.FTZ R111, R103, R111, !PT ;  /* 0x0000006f676f7209 */ /* 0x002fce0007810000 */
[----:B------:R-:W1:Y:S01]  /*89b0*/  MUFU.TANH R90, R90 ;  /* 0x0000005a005a7308 */ /* 0x000e620000002400 */
[----:B--2---:R-:W-:-:S07]  /*89c0*/  FADD.FTZ R10, R118, R14 ;  /* 0x0000000e760a7221 */ /* 0x004fce0000010000 */
[----:B------:R-:W2:Y:S01]  /*89d0*/  MUFU.TANH R91, R91 ;  /* 0x0000005b005b7308 */ /* 0x000ea20000002400 */
[C---:B0-----:R-:W-:Y:S01]  /*89e0*/  F2FP.BF16.F32.PACK_AB R14, R136.reuse, R118 ;  /* 0x00000076880e723e */ /* 0x041fe200000010ff */
[----:B------:R-:W-:-:S06]  /*89f0*/  FADD.FTZ R10, R136, R10 ;  /* 0x0000000a880a7221 */ /* 0x000fcc0000010000 */
        /* <DEDUP_REMOVED lines=8> */
[----:B------:R-:W-:Y:S01]  /*8a80*/  HGMMA.64x96x16.F32.BF16 R24, gdesc[UR32].tnspB, R24, gsb0 ;  /* 0x41600000201879f0 */ /* 0x000fe20008001818 */
[----:B------:R-:W-:Y:S02]  /*8a90*/  UIADD3 UR32, UR4, 0x900, URZ ;  /* 0x0000090004207890 */ /* 0x000fe4000fffe03f */
[----:B------:R-:W-:Y:S01]  /*8aa0*/  UIADD3 UR34, UR10, 0x180, URZ ;  /* 0x000001800a227890 */ /* 0x000fe2000fffe03f */
[----:B------:R-:W-:Y:S01]  /*8ab0*/  UMOV UR33, 0xc0000010 ;  /* 0xc000001000217882 */ /* 0x000fe20000000000 */
[----:B------:R-:W-:Y:S01]  /*8ac0*/  UMOV UR35, 0x80000020 ;  /* 0x8000002000237882 */ /* 0x000fe20000000000 */
        /* <DEDUP_REMOVED lines=17> */
[----:B0-----:R-:W-:-:S05]  /*8be0*/  FMNMX.FTZ R74, R79, R74, !PT ;  /* 0x0000004a4f4a7209 */ /* 0x001fca0007810000 */
[----:B------:R-:W0:Y:S02]  /*8bf0*/  SHFL.BFLY PT, R118, R74, 0x2, 0x1f ;  /* 0x0c401f004a767f89 */ /* 0x000e2400000e0000 */
[----:B------:R-:W-:Y:S08]  /*8c00*/  MUFU.EX2 R21, R21 ;  /* 0x0000001500157308 */ /* 0x000ff00000000800 */
[----:B------:R-:W-:Y:S08]  /*8c10*/  MUFU.EX2 R120, R120 ;  /* 0x0000007800787308 */ /* 0x000ff00000000800 */
[----:B------:R-:W-:Y:S01]  /*8c20*/  MUFU.EX2 R121, R121 ;  /* 0x0000007900797308 */ /* 0x000fe20000000800 */
[----:B0-----:R-:W-:Y:S01]  /*8c30*/  FMNMX.FTZ R74, R74, R118, !PT ;  /* 0x000000764a4a7209 */ /* 0x001fe20007810000 */
[----:B------:R-:W-:-:S02]  /*8c40*/  WARPGROUP.DEPBAR.LE gsb0, 0x0 ;  /* 0x00008000000079c5 */ /* 0x000fc40000010000 */
[----:B------:R-:W-:-:S04]  /*8c50*/  WARPGROUP.ARRIVE ;  /* 0x00000000000079c5 */ /* 0x000fc80000000000 */
[----:B------:R-:W-:Y:S01]  /*8c60*/  MUFU.EX2 R112, R112 ;  /* 0x0000007000707308 */ /* 0x000fe20000000800 */
[----:B------:R-:W0:Y:S01]  /*8c70*/  SHFL.BFLY PT, R118, R74, 0x1, 0x1f ;  /* 0x0c201f004a767f89 */ /* 0x000e2200000e0000 */
[----:B------:R-:W-:Y:S01]  /*8c80*/  HGMMA.64x96x16.F32.BF16 R24, gdesc[UR32].tnspB, R24, gsb0 ;  /* 0x41600000201879f0 */ /* 0x000fe20008001818 */
[----:B------:R-:W-:Y:S02]  /*8c90*/  UIADD3 UR32, UR4, 0xa80, URZ ;  /* 0x00000a8004207890 */ /* 0x000fe4000fffe03f */
[----:B------:R-:W-:-:S03]  /*8ca0*/  UIADD3 UR34, UR10, 0x1c0, URZ ;  /* 0x000001c00a227890 */ /* 0x000fc6000fffe03f */
[----:B------:R-:W-:Y:S01]  /*8cb0*/  MUFU.EX2 R116, R116 ;  /* 0x0000007400747308 */ /* 0x000fe20000000800 */
[----:B------:R-:W-:Y:S01]  /*8cc0*/  UMOV UR33, 0xc0000010 ;  /* 0xc000001000217882 */ /* 0x000fe20000000000 */
[----:B------:R-:W-:-:S06]  /*8cd0*/  UMOV UR35, 0x80000020 ;  /* 0x8000002000237882 */ /* 0x000fcc0000000000 */
[----:B------:R-:W-:Y:S01]  /*8ce0*/  MUFU.EX2 R104, R104 ;  /* 0x0000006800687308 */ /* 0x000fe20000000800 */
[----:B0-----:R-:W-:-:S07]  /*8cf0*/  FMNMX.FTZ R74, R74, R118, !PT ;  /* 0x000000764a4a7209 */ /* 0x001fce0007810000 */
[----:B------:R-:W-:Y:S01]  /*8d00*/  MUFU.EX2 R105, R105 ;  /* 0x0000006900697308 */ /* 0x000fe20000000800 */
[C---:B------:R-:W-:Y:S01]  /*8d10*/  FADD.FTZ R0, -R74.reuse, R0 ;  /* 0x000000004a007221 */ /* 0x040fe20000010100 */
[----:B------:R-:W-:-:S03]  /*8d20*/  FMUL.FTZ R118, R74, UR11 ;  /* 0x0000000b4a767c20 */ /* 0x000fc60008410000 */
        /* <DEDUP_REMOVED lines=34> */
[--C-:B------:R-:W-:Y:S01]  /*8f50*/  FFMA.FTZ R82, R82, UR11, -R118.reuse ;  /* 0x0000000b52527c23 */ /* 0x100fe20008010876 */
[--C-:B------:R-:W-:Y:S01]  /*8f60*/  FFMA.FTZ R83, R83, UR11, -R118.reuse ;  /* 0x0000000b53537c23 */ /* 0x100fe20008010876 */
[--C-:B------:R-:W-:Y:S01]  /*8f70*/  FFMA.FTZ R86, R86, UR11, -R118.reuse ;  /* 0x0000000b56567c23 */ /* 0x100fe20008010876 */
[----:B------:R-:W-:Y:S01]  /*8f80*/  FFMA.FTZ R87, R87, UR11, -R118 ;  /* 0x0000000b57577c23 */ /* 0x000fe20008010876 */
[----:B------:R-:W0:Y:S01]  /*8f90*/  MUFU.EX2 R77, R77 ;  /* 0x0000004d004d7308 */ /* 0x000e220000000800 */
[----:B-1----:R-:W-:Y:S01]  /*8fa0*/  F2FP.BF16.F32.PACK_AB R13, R9, R8 ;  /* 0x00000008090d723e */ /* 0x002fe200000010ff */
[----:B------:R-:W-:-:S02]  /*8fb0*/  VIADD R8, R138, 0x9 ;  /* 0x000000098a087836 */ /* 0x000fc40000000000 */
[----:B------:R-:W-:Y:S01]  /*8fc0*/  FADD.FTZ R4, R9, R4 ;  /* 0x0000000409047221 */ /* 0x000fe20000010000 */
[--C-:B------:R-:W-:Y:S01]  /*8fd0*/  FFMA.FTZ R111, R111, UR11, -R118.reuse ;  /* 0x0000000b6f6f7c23 */ /* 0x100fe20008010876 */
[--C-:B------:R-:W-:Y:S01]  /*8fe0*/  FFMA.FTZ R75, R75, UR11, -R118.reuse ;  /* 0x0000000b4b4b7c23 */ /* 0x100fe20008010876 */
[----:B------:R-:W-:Y:S01]  /*8ff0*/  FFMA.FTZ R79, R79, UR11, -R118 ;  /* 0x0000000b4f4f7c23 */ /* 0x000fe20008010876 */
[----:B------:R-:W-:Y:S01]  /*9000*/  SEL R8, R8, 0x9, !P2 ;  /* 0x0000000908087807 */ /* 0x000fe20005000000 */
[----:B------:R-:W1:Y:S01]  /*9010*/  MUFU.EX2 R9, R6 ;  /* 0x0000000600097308 */ /* 0x000e620000000800 */
[----:B--2---:R-:W-:Y:S01]  /*9020*/  FADD.FTZ R4, R15, R4 ;  /* 0x000000040f047221 */ /* 0x004fe20000010000 */
[----:B------:R-:W-:Y:S01]  /*9030*/  FFMA.FTZ R78, R78, UR11, -R118 ;  /* 0x0000000b4e4e7c23 */ /* 0x000fe20008010876 */
[----:B------:R-:W-:-:S05]  /*9040*/  PLOP3.LUT P2, PT, PT, PT, UP0, 0x80, 0x0 ;  /* 0x000000000000781c */ /* 0x000fca0003f4f008 */
[----:B------:R-:W2:Y:S01]  /*9050*/  MUFU.EX2 R128, R128 ;  /* 0x0000008000807308 */ /* 0x000ea20000000800 */
[C---:B0-----:R-:W-:Y:S01]  /*9060*/  F2FP.BF16.F32.PACK_AB R15, R77.reuse, R15 ;  /* 0x0000000f4d0f723e */ /* 0x041fe200000010ff */
[----:B------:R-:W-:-:S06]  /*9070*/  FADD.FTZ R77, R77, R4 ;  /* 0x000000044d4d7221 */ /* 0x000fcc0000010000 */
[----:B------:R-:W0:Y:S01]  /*9080*/  MUFU.EX2 R6, R11 ;  /* 0x0000000b00067308 */ /* 0x000e220000000800 */
[----:B-1----:R-:W-:Y:S01]  /*9090*/  FADD.FTZ R10, R9, R10 ;  /* 0x0000000a090a7221 */ /* 0x002fe20000010000 */
[----:B------:R-:W-:-:S03]  /*90a0*/  F2FP.BF16.F32.PACK_AB R4, R7, R9 ;  /* 0x000000090704723e */ /* 0x000fc600000010ff */
[----:B------:R-:W-:-:S03]  /*90b0*/  FADD.FTZ R10, R7, R10 ;  /* 0x0000000a070a7221 */ /* 0x000fc60000010000 */
[----:B------:R-:W1:Y:S01]  /*90c0*/  MUFU.EX2 R129, R129 ;  /* 0x0000008100817308 */ /* 0x000e620000000800 */
[----:B--2---:R-:W-:Y:S01]  /*90d0*/  FADD.FTZ R7, R128, R77 ;  /* 0x0000004d80077221 */ /* 0x004fe20000010000 */
[----:B------:R-:W-:Y:S02]  /*90e0*/  WARPGROUP.DEPBAR.LE gsb0, 0x0 ;  /* 0x00008000000079c5 */ /* 0x000fe40000010000 */
[----:B------:R-:W-:-:S04]  /*90f0*/  WARPGROUP.ARRIVE ;  /* 0x00000000000079c5 */ /* 0x000fc80000000000 */
[----:B------:R-:W2:Y:S01]  /*9100*/  MUFU.EX2 R130, R130 ;  /* 0x0000008200827308 */ /* 0x000ea20000000800 */
[----:B0-----:R-:W-:Y:S01]  /*9110*/  FADD.FTZ R10, R6, R10 ;  /* 0x0000000a060a7221 */ /* 0x001fe20000010000 */
[C---:B------:R-:W-:Y:S01]  /*9120*/  F2FP.BF16.F32.PACK_AB R6, R137.reuse, R6 ;  /* 0x000000068906723e */ /* 0x040fe200000010ff */
[----:B------:R-:W-:Y:S01]  /*9130*/  HGMMA.64x96x16.F32.BF16 R24, gdesc[UR32].tnspB, R24, gsb0 ;  /* 0x41600000201879f0 */ /* 0x000fe20008001818 */
[----:B------:R-:W-:Y:S01]  /*9140*/  UIADD3 UR32, UR4, 0xc00, URZ ;  /* 0x00000c0004207890 */ /* 0x000fe2000fffe03f */
[----:B------:R-:W-:Y:S01]  /*9150*/  FADD.FTZ R10, R137, R10 ;  /* 0x0000000a890a7221 */ /* 0x000fe20000010000 */
[----:B------:R-:W-:Y:S01]  /*9160*/  UIADD3 UR34, UR10, 0x200, URZ ;  /* 0x000002000a227890 */ /* 0x000fe2000fffe03f */
[----:B------:R-:W-:Y:S01]  /*9170*/  UMOV UR33, 0xc0000010 ;  /* 0xc000001000217882 */ /* 0x000fe20000000000 */
[----:B------:R-:W-:Y:S01]  /*9180*/  UMOV UR35, 0x80000020 ;  /* 0x8000002000237882 */ /* 0x000fe20000000000 */
[----:B------:R-:W0:Y:S01]  /*9190*/  MUFU.EX2 R131, R131 ;  /* 0x0000008300837308 */ /* 0x000e220000000800 */
[----:B-1----:R-:W-:Y:S01]  /*91a0*/  FADD.FTZ R7, R129, R7 ;  /* 0x0000000781077221 */ /* 0x002fe20000010000 */
[----:B------:R-:W-:-:S03]  /*91b0*/  UIADD3 UR4, UR60, -0x1, URZ ;  /* 0xffffffff3c047890 */ /* 0x000fc6000fffe03f */
[----:B--2---:R-:W-:-:S03]  /*91c0*/  FADD.FTZ R7, R130, R7 ;  /* 0x0000000782077221 */ /* 0x004fc60000010000 */
[----:B------:R-:W1:Y:S01]  /*91d0*/  MUFU.EX2 R122, R122 ;  /* 0x0000007a007a7308 */ /* 0x000e620000000800 */
[----:B------:R-:W-:-:S07]  /*91e0*/  UMOV UR60, UR4 ;  /* 0x00000004003c7c82 */ /* 0x000fce0008000000 */
        /* <DEDUP_REMOVED lines=16> */
[----:B------:R-:W-:Y:S07]  /*92f0*/  HGMMA.64x96x16.F32.BF16 R24, gdesc[UR32].tnspB, R24, gsb0 ;  /* 0x41600000201879f0 */ /* 0x000fee0008001818 */
        /* <DEDUP_REMOVED lines=15> */
[----:B------:R-:W-:Y:S01]  /*93f0*/  MUFU.EX2 R95, R95 ;  /* 0x0000005f005f7308 */ /* 0x000fe20000000800 */
[-C--:B------:R-:W-:Y:S01]  /*9400*/  FMUL.FTZ R24, R24, R3.reuse ;  /* 0x0000000318187220 */ /* 0x080fe20000410000 */
[----:B0-----:R-:W-:Y:S02]  /*9410*/  IMAD.U32 R8, RZ, RZ, UR36 ;  /* 0x00000024ff087e24 */ /* 0x001fe4000f8e00ff */
[-C--:B------:R-:W-:Y:S01]  /*9420*/  FMUL.FTZ R25, R25, R3.reuse ;  /* 0x0000000319197220 */ /* 0x080fe20000410000 */
[-C--:B------:R-:W-:Y:S01]  /*9430*/  FMUL.FTZ R28, R28, R3.reuse ;  /* 0x000000031c1c7220 */ /* 0x080fe20000410000 */
[-C--:B------:R-:W-:Y:S01]  /*9440*/  FMUL.FTZ R29, R29, R3.reuse ;  /* 0x000000031d1d7220 */ /* 0x080fe20000410000 */
[-C--:B------:R-:W-:Y:S01]  /*9450*/  FMUL.FTZ R32, R32, R3.reuse ;  /* 0x0000000320207220 */ /* 0x080fe20000410000 */
[----:B------:R-:W-:Y:S01]  /*9460*/  @!P1 LEA R8, R8, UR37, 0x3 ;  /* 0x0000002508089c11 */ /* 0x000fe2000f8e18ff */
[----:B------:R-:W-:Y:S01]  /*9470*/  MUFU.EX2 R81, R81 ;  /* 0x0000005100517308 */ /* 0x000fe20000000800 */
[-C--:B------:R-:W-:Y:S01]  /*9480*/  FMUL.FTZ R33, R33, R3.reuse ;  /* 0x0000000321217220 */ /* 0x080fe20000410000 */
[-C--:B------:R-:W-:Y:S01]  /*9490*/  FMUL.FTZ R36, R36, R3.reuse ;  /* 0x0000000324247220 */ /* 0x080fe20000410000 */
[----:B------:R-:W-:Y:S01]  /*94a0*/  FMUL.FTZ R37, R37, R3 ;  /* 0x0000000325257220 */ /* 0x000fe20000410000 */
[----:B------:R-:W-:-:S02]  /*94b0*/  @!P1 VIADD R8, R8, 0x31c40 ;  /* 0x00031c4008089836 */ /* 0x000fc40000000000 */
[-C--:B------:R-:W-:Y:S01]  /*94c0*/  FMUL.FTZ R40, R40, R3.reuse ;  /* 0x0000000328287220 */ /* 0x080fe20000410000 */
[-C--:B------:R-:W-:Y:S01]  /*94d0*/  FMUL.FTZ R41, R41, R3.reuse ;  /* 0x0000000329297220 */ /* 0x080fe20000410000 */
[-C--:B------:R-:W-:Y:S01]  /*94e0*/  FMUL.FTZ R44, R44, R3.reuse ;  /* 0x000000032c2c7220 */ /* 0x080fe20000410000 */
[----:B------:R-:W-:Y:S01]  /*94f0*/  MUFU.EX2 R82, R82 ;  /* 0x0000005200527308 */ /* 0x000fe20000000800 */
[----:B------:R-:W-:Y:S01]  /*9500*/  @!P1 PRMT R8, RZ, 0x654, R8 ;  /* 0x00000654ff089816 */ /* 0x000fe20000000008 */
[-C--:B------:R-:W-:Y:S01]  /*9510*/  FMUL.FTZ R45, R45, R3.reuse ;  /* 0x000000032d2d7220 */ /* 0x080fe20000410000 */
[-C--:B------:R-:W-:Y:S01]  /*9520*/  FMUL.FTZ R48, R48, R3.reuse ;  /* 0x0000000330307220 */ /* 0x080fe20000410000 */
[-C--:B------:R-:W-:Y:S01]  /*9530*/  FMUL.FTZ R49, R49, R3.reuse ;  /* 0x0000000331317220 */ /* 0x080fe20000410000 */
[----:B------:R0:W-:Y:S01]  /*9540*/  @!P1 SYNCS.ARRIVE.TRANS64.RED.A1T0 RZ, [R8+URZ], RZ ;  /* 0x000000ff08ff99a7 */ /* 0x0001e2000810043f */
[-C--:B------:R-:W-:Y:S01]  /*9550*/  FMUL.FTZ R52, R52, R3.reuse ;  /* 0x0000000334347220 */ /* 0x080fe20000410000 */
[-C--:B------:R-:W-:Y:S01]  /*9560*/  FMUL.FTZ R53, R53, R3.reuse ;  /* 0x0000000335357220 */ /* 0x080fe20000410000 */
[----:B------:R-:W-:Y:S01]  /*9570*/  MUFU.EX2 R84, R84 ;  /* 0x0000005400547308 */ /* 0x000fe20000000800 */
[-C--:B------:R-:W-:Y:S01]  /*9580*/  FMUL.FTZ R56, R56, R3.reuse ;  /* 0x0000000338387220 */ /* 0x080fe20000410000 */
[-C--:B------:R-:W-:Y:S01]  /*9590*/  FMUL.FTZ R57, R57, R3.reuse ;  /* 0x0000000339397220 */ /* 0x080fe20000410000 */
[-C--:B------:R-:W-:Y:S01]  /*95a0*/  FMUL.FTZ R60, R60, R3.reuse ;  /* 0x000000033c3c7220 */ /* 0x080fe20000410000 */
[-C--:B------:R-:W-:Y:S01]  /*95b0*/  FMUL.FTZ R61, R61, R3.reuse ;  /* 0x000000033d3d7220 */ /* 0x080fe20000410000 */
[----:B0-----:R-:W-:Y:S01]  /*95c0*/  IMAD.U32 R8, RZ, RZ, UR7 ;  /* 0x00000007ff087e24 */ /* 0x001fe2000f8e00ff */
[----:B------:R-:W-:Y:S01]  /*95d0*/  UMOV UR7, UR36 ;  /* 0x0000002400077c82 */ /* 0x000fe20008000000 */
[-C--:B------:R-:W-:Y:S01]  /*95e0*/  FMUL.FTZ R64, R64, R3.reuse ;  /* 0x0000000340407220 */ /* 0x080fe20000410000 */
[----:B------:R-:W-:Y:S01]  /*95f0*/  MUFU.EX2 R83, R83 ;  /* 0x0000005300537308 */ /* 0x000fe20000000800 */
[-C--:B------:R-:W-:Y:S01]  /*9600*/  FMUL.FTZ R65, R65, R3.reuse ;  /* 0x0000000341417220 */ /* 0x080fe20000410000 */
[----:B------:R-:W-:Y:S01]  /*9610*/  @!P1 LEA R8, R8, UR37, 0x3 ;  /* 0x0000002508089c11 */ /* 0x000fe2000f8e18ff */
[-C--:B------:R-:W-:Y:S01]  /*9620*/  FMUL.FTZ R68, R68, R3.reuse ;  /* 0x0000000344447220 */ /* 0x080fe20000410000 */
[----:B------:R-:W-:Y:S01]  /*9630*/  FMUL.FTZ R69, R69, R3 ;  /* 0x0000000345457220 */ /* 0x000fe20000410000 */
[-C--:B------:R-:W-:Y:S01]  /*9640*/  FMUL.FTZ R26, R26, R0.reuse ;  /* 0x000000001a1a7220 */ /* 0x080fe20000410000 */
[-C--:B------:R-:W-:Y:S01]  /*9650*/  FMUL.FTZ R27, R27, R0.reuse ;  /* 0x000000001b1b7220 */ /* 0x080fe20000410000 */
[----:B------:R-:W-:Y:S01]  /*9660*/  @!P1 VIADD R8, R8, 0x31c60 ;  /* 0x00031c6008089836 */ /* 0x000fe20000000000 */
[----:B------:R-:W-:Y:S01]  /*9670*/  MUFU.EX2 R85, R85 ;  /* 0x0000005500557308 */ /* 0x000fe20000000800 */
[-C--:B------:R-:W-:Y:S01]  /*9680*/  FMUL.FTZ R30, R30, R0.reuse ;  /* 0x000000001e1e7220 */ /* 0x080fe20000410000 */
[-C--:B------:R-:W-:Y:S01]  /*9690*/  FMUL.FTZ R31, R31, R0.reuse ;  /* 0x000000001f1f7220 */ /* 0x080fe20000410000 */
[-C--:B------:R-:W-:Y:S01]  /*96a0*/  FMUL.FTZ R34, R34, R0.reuse ;  /* 0x0000000022227220 */ /* 0x080fe20000410000 */
[----:B------:R-:W-:Y:S01]  /*96b0*/  @!P1 PRMT R8, RZ, 0x654, R8 ;  /* 0x00000654ff089816 */ /* 0x000fe20000000008 */
[-C--:B------:R-:W-:Y:S01]  /*96c0*/  FMUL.FTZ R35, R35, R0.reuse ;  /* 0x0000000023237220 */ /* 0x080fe20000410000 */
[-C--:B------:R-:W-:Y:S01]  /*96d0*/  FMUL.FTZ R38, R38, R0.reuse ;  /* 0x0000000026267220 */ /* 0x080fe20000410000 */
[-C--:B------:R-:W-:Y:S01]  /*96e0*/  FMUL.FTZ R39, R39, R0.reuse ;  /* 0x0000000027277220 */ /* 0x080fe20000410000 */
[----:B------:R0:W-:Y:S01]  /*96f0*/  @!P1 SYNCS.ARRIVE.TRANS64.RED.A1T0 RZ, [R8+URZ], RZ ;  /* 0x000000ff08ff99a7 */ /* 0x0001e2000810043f */
[----:B------:R1:W-:Y:S01]  /*9700*/  STSM.16.M88.4 [R2+0x24300], R12 ;  /* 0x0243000c02007844 */ /* 0x0003e20000000200 */
[----:B------:R-:W-:Y:S01]  /*9710*/  MUFU.EX2 R86, R86 ;  /* 0x0000005600567308 */ /* 0x000fe20000000800 */
[-C--:B------:R-:W-:Y:S01]  /*9720*/  FMUL.FTZ R42, R42, R0.reuse ;  /* 0x000000002a2a7220 */ /* 0x080fe20000410000 */
[-C--:B------:R-:W-:Y:S01]  /*9730*/  FMUL.FTZ R43, R43, R0.reuse ;  /* 0x000000002b2b7220 */ /* 0x080fe20000410000 */
[-C--:B------:R-:W-:Y:S01]  /*9740*/  FMUL.FTZ R46, R46, R0.reuse ;  /* 0x000000002e2e7220 */ /* 0x080fe20000410000 */
[-C--:B------:R-:W-:Y:S01]  /*9750*/  FMUL.FTZ R47, R47, R0.reuse ;  /* 0x000000002f2f7220 */ /* 0x080fe20000410000 */
[-C--:B------:R-:W-:Y:S01]  /*9760*/  FMUL.FTZ R50, R50, R0.reuse ;  /* 0x0000000032327220 */ /* 0x080fe20000410000 */
[-C--:B------:R-:W-:Y:S01]  /*9770*/  FMUL.FTZ R51, R51, R0.reuse ;  /* 0x0000000033337220 */ /* 0x080fe20000410000 */
[-C--:B------:R-:W-:Y:S01]  /*9780*/  FMUL.FTZ R54, R54, R0.reuse ;  /* 0x0000000036367220 */ /* 0x080fe20000410000 */
[----:B0-----:R-:W0:Y:S01]  /*9790*/  MUFU.EX2 R8, R20 ;  /* 0x0000001400087308 */ /* 0x001e220000000800 */
[-C--:B------:R-:W-:Y:S01]  /*97a0*/  FMUL.FTZ R55, R55, R0.reuse ;  /* 0x0000000037377220 */ /* 0x080fe20000410000 */
[-C--:B------:R-:W-:Y:S01]  /*97b0*/  FMUL.FTZ R58, R58, R0.reuse ;  /* 0x000000003a3a7220 */ /* 0x080fe20000410000 */
[-C--:B------:R-:W-:Y:S01]  /*97c0*/  FMUL.FTZ R59, R59, R0.reuse ;  /* 0x000000003b3b7220 */ /* 0x080fe20000410000 */
[-C--:B------:R-:W-:Y:S01]  /*97d0*/  FMUL.FTZ R62, R62, R0.reuse ;  /* 0x000000003e3e7220 */ /* 0x080fe20000410000 */
[-C--:B------:R-:W-:Y:S01]  /*97e0*/  FMUL.FTZ R63, R63, R0.reuse ;  /* 0x000000003f3f7220 */ /* 0x080fe20000410000 */
[-C--:B------:R-:W-:Y:S01]  /*97f0*/  FMUL.FTZ R66, R66, R0.reuse ;  /* 0x0000000042427220 */ /* 0x080fe20000410000 */
[-C--:B------:R-:W-:Y:S01]  /*9800*/  FMUL.FTZ R67, R67, R0.reuse ;  /* 0x0000000043437220 */ /* 0x080fe20000410000 */
[----:B-1----:R-:W1:Y:S01]  /*9810*/  MUFU.EX2 R12, R113 ;  /* 0x00000071000c7308 */ /* 0x002e620000000800 */
[-C--:B------:R-:W-:Y:S01]  /*9820*/  FMUL.FTZ R70, R70, R0.reuse ;  /* 0x0000000046467220 */ /* 0x080fe20000410000 */
[----:B------:R-:W-:Y:S01]  /*9830*/  FMUL.FTZ R71, R71, R0 ;  /* 0x0000000047477220 */ /* 0x000fe20000410000 */
[----:B------:R-:W-:-:S02]  /*9840*/  IMAD.MOV.U32 R0, RZ, RZ, R74 ;  /* 0x000000ffff007224 */ /* 0x000fc400078e004a */
[----:B------:R-:W-:-:S03]  /*9850*/  IMAD.MOV.U32 R3, RZ, RZ, R114 ;  /* 0x000000ffff037224 */ /* 0x000fc600078e0072 */
[----:B------:R-:W2:Y:S01]  /*9860*/  MUFU.EX2 R13, R132 ;  /* 0x00000084000d7308 */ /* 0x000ea20000000800 */
[----:B0-----:R-:W-:Y:S01]  /*9870*/  FADD.FTZ R10, R8, R10 ;  /* 0x0000000a080a7221 */ /* 0x001fe20000010000 */
[----:B------:R-:W-:-:S03]  /*9880*/  F2FP.BF16.F32.PACK_AB R8, R21, R8 ;  /* 0x000000081508723e */ /* 0x000fc600000010ff */
[----:B------:R-:W-:-:S03]  /*9890*/  FADD.FTZ R10, R21, R10 ;  /* 0x0000000a150a7221 */ /* 0x000fc60000010000 */
[----:B------:R-:W0:Y:S01]  /*98a0*/  MUFU.EX2 R14, R117 ;  /* 0x00000075000e7308 */ /* 0x000e220000000800 */
[----:B------:R-:W-:Y:S01]  /*98b0*/  FADD.FTZ R21, R120, R10 ;  /* 0x0000000a78157221 */ /* 0x000fe20000010000 */
[C---:B------:R-:W-:Y:S01]  /*98c0*/  FADD.FTZ R10, R123.reuse, R9 ;  /* 0x000000097b0a7221 */ /* 0x040fe20000010000 */
[----:B------:R-:W-:Y:S02]  /*98d0*/  F2FP.BF16.F32.PACK_AB R9, R123, R122 ;  /* 0x0000007a7b09723e */ /* 0x000fe400000010ff */
[----:B------:R-:W-:Y:S01]  /*98e0*/  FADD.FTZ R76, R121, R21 ;  /* 0x00000015794c7221 */ /* 0x000fe20000010000 */
[----:B------:R-:W-:Y:S01]  /*98f0*/  FADD.FTZ R10, R11, R10 ;  /* 0x0000000a0b0a7221 */ /* 0x000fe20000010000 */
[C---:B------:R-:W-:Y:S01]  /*9900*/  F2FP.BF16.F32.PACK_AB R11, R127.reuse, R11 ;  /* 0x0000000b7f0b723e */ /* 0x040fe200000010ff */
[----:B------:R-:W3:Y:S01]  /*9910*/  MUFU.EX2 R15, R119 ;  /* 0x00000077000f7308 */ /* 0x000ee20000000800 */
[----:B------:R-:W-:Y:S01]  /*9920*/  FADD.FTZ R76, R112, R76 ;  /* 0x0000004c704c7221 */ /* 0x000fe20000010000 */
[----:B------:R-:W-:-:S03]  /*9930*/  FADD.FTZ R10, R127, R10 ;  /* 0x0000000a7f0a7221 */ /* 0x000fc60000010000 */
[C---:B-1----:R-:W-:Y:S01]  /*9940*/  FADD.FTZ R76, R12.reuse, R76 ;  /* 0x0000004c0c4c7221 */ /* 0x042fe20000010000 */
[----:B--2---:R-:W-:Y:S01]  /*9950*/  FADD.FTZ R10, R13, R10 ;  /* 0x0000000a0d0a7221 */ /* 0x004fe20000010000 */
[----:B------:R-:W-:Y:S01]  /*9960*/  F2FP.BF16.F32.PACK_AB R12, R12, R112 ;  /* 0x000000700c0c723e */ /* 0x000fe200000010ff */
[----:B------:R1:W2:Y:S01]  /*9970*/  MUFU.EX2 R20, R5 ;  /* 0x0000000500147308 */ /* 0x0002a20000000800 */
[----:B------:R-:W-:Y:S01]  /*9980*/  FADD.FTZ R76, R116, R76 ;  /* 0x0000004c744c7221 */ /* 0x000fe20000010000 */
[C---:B------:R-:W-:Y:S01]  /*9990*/  FADD.FTZ R10, R115.reuse, R10 ;  /* 0x0000000a730a7221 */ /* 0x040fe20000010000 */
[----:B------:R-:W-:Y:S02]  /*99a0*/  F2FP.BF16.F32.PACK_AB R13, R115, R13 ;  /* 0x0000000d730d723e */ /* 0x000fe400000010ff */
[C---:B0-----:R-:W-:Y:S01]  /*99b0*/  FADD.FTZ R76, R14.reuse, R76 ;  /* 0x0000004c0e4c7221 */ /* 0x041fe20000010000 */
[----:B------:R-:W-:Y:S02]  /*99c0*/  F2FP.BF16.F32.PACK_AB R14, R14, R116 ;  /* 0x000000740e0e723e */ /* 0x000fe400000010ff */
[----:B------:R-:W0:Y:S01]  /*99d0*/  MUFU.EX2 R21, R91 ;  /* 0x0000005b00157308 */ /* 0x000e220000000800 */
[----:B---3--:R-:W-:Y:S01]  /*99e0*/  FADD.FTZ R10, R15, R10 ;  /* 0x0000000a0f0a7221 */ /* 0x008fe20000010000 */
[----:B------:R-:W-:Y:S01]  /*99f0*/  FADD.FTZ R76, R104, R76 ;  /* 0x0000004c684c7221 */ /* 0x000fe20000010000 */
[----:B-1----:R-:W-:-:S02]  /*9a00*/  F2FP.BF16.F32.PACK_AB R5, R129, R128 ;  /* 0x000000808105723e */ /* 0x002fc400000010ff */
[----:B------:R-:W-:Y:S01]  /*9a10*/  FADD.FTZ R77, R133, R10 ;  /* 0x0000000a854d7221 */ /* 0x000fe20000010000 */
[----:B------:R-:W-:Y:S01]  /*9a20*/  FADD.FTZ R76, R105, R76 ;  /* 0x0000004c694c7221 */ /* 0x000fe20000010000 */
[----:B------:R-:W-:Y:S01]  /*9a30*/  F2FP.BF16.F32.PACK_AB R10, R121, R120 ;  /* 0x00000078790a723e */ /* 0x000fe200000010ff */
[----:B------:R1:W-:Y:S01]  /*9a40*/  STSM.16.M88.4 [R2+0x25b00], R4 ;  /* 0x025b000402007844 */ /* 0x0003e20000000200 */
[----:B--2---:R-:W-:Y:S01]  /*9a50*/  FADD.FTZ R77, R20, R77 ;  /* 0x0000004d144d7221 */ /* 0x004fe20000010000 */
[----:B------:R-:W-:Y:S01]  /*9a60*/  FADD.FTZ R76, R108, R76 ;  /* 0x0000004c6c4c7221 */ /* 0x000fe20000010000 */
[----:B------:R-:W2:Y:S01]  /*9a70*/  MUFU.EX2 R91, R94 ;  /* 0x0000005e005b7308 */ /* 0x000ea20000000800 */
[----:B------:R3:W-:Y:S01]  /*9a80*/  STSM.16.M88.4 [R2+0x27300], R8 ;  /* 0x0273000802007844 */ /* 0x0007e20000000200 */
[----:B------:R-:W-:Y:S01]  /*9a90*/  FADD.FTZ R77, R106, R77 ;  /* 0x0000004d6a4d7221 */ /* 0x000fe20000010000 */
[----:B------:R-:W-:Y:S01]  /*9aa0*/  FADD.FTZ R113, R109, R76 ;  /* 0x0000004c6d717221 */ /* 0x000fe20000010000 */
[----:B------:R-:W-:-:S02]  /*9ab0*/  F2FP.BF16.F32.PACK_AB R15, R133, R15 ;  /* 0x0000000f850f723e */ /* 0x000fc400000010ff */
[----:B------:R-:W-:Y:S01]  /*9ac0*/  FADD.FTZ R77, R107, R77 ;  /* 0x0000004d6b4d7221 */ /* 0x000fe20000010000 */
[----:B------:R-:W-:Y:S01]  /*9ad0*/  FADD.FTZ R76, R96, R113 ;  /* 0x00000071604c7221 */ /* 0x000fe20000010000 */
[----:B------:R-:W4:Y:S01]  /*9ae0*/  MUFU.EX2 R72, R72 ;  /* 0x0000004800487308 */ /* 0x000f220000000800 */
[----:B------:R5:W-:Y:S01]  /*9af0*/  STSM.16.M88.4 [R2+0x28b00], R12 ;  /* 0x028b000c02007844 */ /* 0x000be20000000200 */
[----:B------:R-:W-:Y:S01]  /*9b00*/  FADD.FTZ R77, R110, R77 ;  /* 0x0000004d6e4d7221 */ /* 0x000fe20000010000 */
[----:B------:R-:W-:Y:S01]  /*9b10*/  FADD.FTZ R113, R97, R76 ;  /* 0x0000004c61717221 */ /* 0x000fe20000010000 */
[----:B------:R-:W-:Y:S02]  /*9b20*/  F2FP.BF16.F32.PACK_AB R104, R105, R104 ;  /* 0x000000686968723e */ /* 0x000fe400000010ff */
[----:B-1----:R-:W-:Y:S01]  /*9b30*/  FADD.FTZ R4, R98, R77 ;  /* 0x0000004d62047221 */ /* 0x002fe20000010000 */
[----:B------:R-:W-:Y:S01]  /*9b40*/  FADD.FTZ R6, R100, R113 ;  /* 0x0000007164067221 */ /* 0x000fe20000010000 */
[----:B------:R-:W1:Y:S01]  /*9b50*/  MUFU.EX2 R87, R87 ;  /* 0x0000005700577308 */ /* 0x000e620000000800 */
[----:B------:R-:W-:Y:S01]  /*9b60*/  F2FP.BF16.F32.PACK_AB R105, R106, R20 ;  /* 0x000000146a69723e */ /* 0x000fe200000010ff */
[----:B------:R-:W-:Y:S01]  /*9b70*/  FADD.FTZ R5, R99, R4 ;  /* 0x0000000463057221 */ /* 0x000fe20000010000 */
[----:B------:R-:W-:Y:S01]  /*9b80*/  FADD.FTZ R7, R101, R6 ;  /* 0x0000000665077221 */ /* 0x000fe20000010000 */
[----:B------:R-:W-:-:S02]  /*9b90*/  F2FP.BF16.F32.PACK_AB R96, R97, R96 ;  /* 0x000000606160723e */ /* 0x000fc400000010ff */
[----:B------:R-:W-:Y:S01]  /*9ba0*/  FADD.FTZ R4, R102, R5 ;  /* 0x0000000566047221 */ /* 0x000fe20000010000 */
[----:B------:R-:W-:Y:S01]  /*9bb0*/  FADD.FTZ R6, R88, R7 ;  /* 0x0000000758067221 */ /* 0x000fe20000010000 */
[----:B------:R-:W5:Y:S01]  /*9bc0*/  MUFU.EX2 R73, R73 ;  /* 0x0000004900497308 */ /* 0x000f620000000800 */
[----:B------:R-:W-:Y:S01]  /*9bd0*/  F2FP.BF16.F32.PACK_AB R106, R109, R108 ;  /* 0x0000006c6d6a723e */ /* 0x000fe200000010ff */
[----:B------:R-:W-:Y:S01]  /*9be0*/  FADD.FTZ R5, R103, R4 ;  /* 0x0000000467057221 */ /* 0x000fe20000010000 */
[----:B------:R-:W-:Y:S01]  /*9bf0*/  FADD.FTZ R7, R89, R6 ;  /* 0x0000000659077221 */ /* 0x000fe20000010000 */
[----:B------:R-:W-:Y:S02]  /*9c00*/  F2FP.BF16.F32.PACK_AB R107, R110, R107 ;  /* 0x0000006b6e6b723e */ /* 0x000fe400000010ff */
[----:B------:R-:W-:Y:S01]  /*9c10*/  FADD.FTZ R4, R90, R5 ;  /* 0x000000055a047221 */ /* 0x000fe20000010000 */
[----:B---3--:R-:W-:Y:S01]  /*9c20*/  FADD.FTZ R8, R92, R7 ;  /* 0x000000075c087221 */ /* 0x008fe20000010000 */
[----:B------:R-:W3:Y:S01]  /*9c30*/  MUFU.EX2 R9, R111 ;  /* 0x0000006f00097308 */ /* 0x000ee20000000800 */
[----:B------:R-:W-:Y:S01]  /*9c40*/  F2FP.BF16.F32.PACK_AB R97, R99, R98 ;  /* 0x000000626361723e */ /* 0x000fe200000010ff */
[----:B0-----:R-:W-:Y:S01]  /*9c50*/  FADD.FTZ R6, R21, R4 ;  /* 0x0000000415067221 */ /* 0x001fe20000010000 */
[----:B------:R-:W-:Y:S01]  /*9c60*/  FADD.FTZ R5, R93, R8 ;  /* 0x000000085d057221 */ /* 0x000fe20000010000 */
[----:B------:R-:W-:Y:S01]  /*9c70*/  F2FP.BF16.F32.PACK_AB R88, R89, R88 ;  /* 0x000000585958723e */ /* 0x000fe200000010ff */
[----:B------:R0:W-:Y:S01]  /*9c80*/  STSM.16.M88.4 [R2+0x2a300], R104 ;  /* 0x02a3006802007844 */ /* 0x0001e20000000200 */
[----:B--2---:R-:W-:Y:S01]  /*9c90*/  FADD.FTZ R6, R91, R6 ;  /* 0x000000065b067221 */ /* 0x004fe20000010000 */
[----:B------:R-:W-:Y:S01]  /*9ca0*/  FADD.FTZ R8, R80, R5 ;  /* 0x0000000550087221 */ /* 0x000fe20000010000 */
[----:B------:R-:W2:Y:S01]  /*9cb0*/  MUFU.EX2 R124, R124 ;  /* 0x0000007c007c7308 */ /* 0x000ea20000000800 */
[----:B------:R-:W-:Y:S01]  /*9cc0*/  F2FP.BF16.F32.PACK_AB R98, R101, R100 ;  /* 0x000000646562723e */ /* 0x000fe200000010ff */
[----:B------:R-:W-:Y:S01]  /*9cd0*/  FADD.FTZ R5, R95, R6 ;  /* 0x000000065f057221 */ /* 0x000fe20000010000 */
[----:B------:R-:W-:Y:S01]  /*9ce0*/  FADD.FTZ R7, R81, R8 ;  /* 0x0000000851077221 */ /* 0x000fe20000010000 */
[----:B------:R-:W-:-:S02]  /*9cf0*/  F2FP.BF16.F32.PACK_AB R99, R103, R102 ;  /* 0x000000666763723e */ /* 0x000fc400000010ff */
[----:B------:R-:W-:Y:S01]  /*9d00*/  FADD.FTZ R6, R82, R5 ;  /* 0x0000000552067221 */ /* 0x000fe20000010000 */
[----:B------:R-:W-:Y:S01]  /*9d10*/  FADD.FTZ R8, R84, R7 ;  /* 0x0000000754087221 */ /* 0x000fe20000010000 */
[----:B------:R-:W0:Y:S01]  /*9d20*/  MUFU.EX2 R4, R75 ;  /* 0x0000004b00047308 */ /* 0x000e220000000800 */
[----:B------:R-:W-:Y:S01]  /*9d30*/  F2FP.BF16.F32.PACK_AB R89, R21, R90 ;  /* 0x0000005a1559723e */ /* 0x000fe200000010ff */
[----:B------:R-:W-:Y:S01]  /*9d40*/  FADD.FTZ R5, R83, R6 ;  /* 0x0000000653057221 */ /* 0x000fe20000010000 */
[----:B------:R-:W-:Y:S01]  /*9d50*/  FADD.FTZ R7, R85, R8 ;  /* 0x0000000855077221 */ /* 0x000fe20000010000 */
[----:B------:R-:W-:Y:S01]  /*9d60*/  F2FP.BF16.F32.PACK_AB R80, R81, R80 ;  /* 0x000000505150723e */ /* 0x000fe200000010ff */
[----:B------:R0:W-:Y:S01]  /*9d70*/  STSM.16.M88.4 [R2+0x2bb00], R96 ;  /* 0x02bb006002007844 */ /* 0x0001e20000000200 */
[----:B------:R-:W-:Y:S01]  /*9d80*/  FADD.FTZ R6, R86, R5 ;  /* 0x0000000556067221 */ /* 0x000fe20000010000 */
[----:B----4-:R-:W-:Y:S01]  /*9d90*/  FADD.FTZ R8, R72, R7 ;  /* 0x0000000748087221 */ /* 0x010fe20000010000 */
[----:B------:R-:W4:Y:S01]  /*9da0*/  MUFU.EX2 R125, R125 ;  /* 0x0000007d007d7308 */ /* 0x000f220000000800 */
[----:B------:R-:W-:Y:S01]  /*9db0*/  F2FP.BF16.F32.PACK_AB R90, R93, R92 ;  /* 0x0000005c5d5a723e */ /* 0x000fe200000010ff */
[----:B-1----:R-:W-:Y:S01]  /*9dc0*/  FADD.FTZ R6, R87, R6 ;  /* 0x0000000657067221 */ /* 0x002fe20000010000 */
[----:B-----5:R-:W-:Y:S01]  /*9dd0*/  FADD.FTZ R7, R73, R8 ;  /* 0x0000000849077221 */ /* 0x020fe20000010000 */
[----:B------:R-:W-:-:S02]  /*9de0*/  F2FP.BF16.F32.PACK_AB R91, R95, R91 ;  /* 0x0000005b5f5b723e */ /* 0x000fc400000010ff */
[----:B---3--:R-:W-:Y:S01]  /*9df0*/  FADD.FTZ R5, R9, R6 ;  /* 0x0000000609057221 */ /* 0x008fe20000010000 */
[----:B--2---:R-:W-:Y:S01]  /*9e00*/  FADD.FTZ R10, R124, R7 ;  /* 0x000000077c0a7221 */ /* 0x004fe20000010000 */
[----:B------:R-:W1:Y:S01]  /*9e10*/  MUFU.EX2 R13, R78 ;  /* 0x0000004e000d7308 */ /* 0x000e620000000800 */
[----:B------:R-:W-:Y:S01]  /*9e20*/  F2FP.BF16.F32.PACK_AB R81, R83, R82 ;  /* 0x000000525351723e */ /* 0x000fe200000010ff */
[C---:B0-----:R-:W-:Y:S01]  /*9e30*/  FADD.FTZ R6, R4.reuse, R5 ;  /* 0x0000000504067221 */ /* 0x041fe20000010000 */
[----:B------:R-:W-:Y:S01]  /*9e40*/  F2FP.BF16.F32.PACK_AB R82, R85, R84 ;  /* 0x000000545552723e */ /* 0x000fe200000010ff */
[----:B------:R0:W-:Y:S01]  /*9e50*/  STSM.16.M88.4 [R2+0x2d300], R88 ;  /* 0x02d3005802007844 */ /* 0x0001e20000000200 */
[----:B------:R-:W-:Y:S02]  /*9e60*/  F2FP.BF16.F32.PACK_AB R83, R87, R86 ;  /* 0x000000565753723e */ /* 0x000fe400000010ff */
[----:B------:R-:W-:Y:S01]  /*9e70*/  F2FP.BF16.F32.PACK_AB R8, R73, R72 ;  /* 0x000000484908723e */ /* 0x000fe200000010ff */
[----:B------:R-:W2:Y:S01]  /*9e80*/  MUFU.EX2 R79, R79 ;  /* 0x0000004f004f7308 */ /* 0x000ea20000000800 */
[C---:B----4-:R-:W-:Y:S01]  /*9e90*/  FADD.FTZ R5, R125.reuse, R10 ;  /* 0x0000000a7d057221 */ /* 0x050fe20000010000 */
[----:B------:R-:W-:Y:S01]  /*9ea0*/  F2FP.BF16.F32.PACK_AB R9, R4, R9 ;  /* 0x000000090409723e */ /* 0x000fe200000010ff */
[----:B------:R0:W-:Y:S01]  /*9eb0*/  STSM.16.M88.4 [R2+0x2eb00], R80 ;  /* 0x02eb005002007844 */ /* 0x0001e20000000200 */
[----:B------:R-:W-:Y:S01]  /*9ec0*/  F2FP.BF16.F32.PACK_AB R10, R125, R124 ;  /* 0x0000007c7d0a723e */ /* 0x000fe200000010ff */
[----:B-1----:R-:W-:Y:S01]  /*9ed0*/  FADD.FTZ R6, R13, R6 ;  /* 0x000000060d067221 */ /* 0x002fe20000010000 */
[----:B--2---:R-:W-:-:S03]  /*9ee0*/  F2FP.BF16.F32.PACK_AB R11, R79, R13 ;  /* 0x0000000d4f0b723e */ /* 0x004fc600000010ff */
[----:B------:R-:W-:Y:S02]  /*9ef0*/  FADD.FTZ R4, R79, R6 ;  /* 0x000000064f047221 */ /* 0x000fe40000010000 */
[----:B------:R0:W-:Y:S01]  /*9f00*/  STSM.16.M88.4 [R2+0x30300], R8 ;  /* 0x0303000802007844 */ /* 0x0001e20000000200 */
[----:B------:R-:W-:Y:S01]  /*9f10*/  @!PT LDS RZ, [RZ] ;  /* 0x00000000fffff984 */ /* 0x000fe20000000800 */
[----:B------:R-:W-:Y:S01]  /*9f20*/  @!PT LDS RZ, [RZ] ;  /* 0x00000000fffff984 */ /* 0x000fe20000000800 */
[----:B------:R-:W-:Y:S01]  /*9f30*/  @!PT LDS RZ, [RZ] ;  /* 0x00000000fffff984 */ /* 0x000fe20000000800 */
[----:B------:R-:W-:Y:S01]  /*9f40*/  @!PT LDS RZ, [RZ] ;  /* 0x00000000fffff984 */ /* 0x000fe20000000800 */
[----:B------:R1:W-:Y:S06]  /*9f50*/  MEMBAR.ALL.CTA ;  /* 0x0000000000007992 */ /* 0x0003ec0000008000 */
[----:B-1----:R-:W1:Y:S02]  /*9f60*/  FENCE.VIEW.ASYNC.S ;  /* 0x00000000000073c6 */ /* 0x002e640000000000 */
[----:B-1----:R-:W-:Y:S01]  /*9f70*/  NOP ;  /* 0x0000000000007918 */ /* 0x002fe20000000000 */
[----:B------:R-:W-:Y:S05]  /*9f80*/  @P2 BRA `(.L_x_9534) ;  /* 0xffffffbc00ec2947 */ /* 0x000fea000383ffff */
.L_x_9525:
[----:B------:R-:W-:Y:S06]  /*9f90*/  BAR.ARV 0x8, 0x200 ;  /* 0x0208000000007b1d */ /* 0x000fec0000002000 */
[----:B------:R-:W-:Y:S05]  /*9fa0*/  @!P0 BRA `(.L_x_9535) ;  /* 0x0000000000048947 */ /* 0x000fea0003800000 */
[----:B------:R-:W-:Y:S01]  /*9fb0*/  BPT.TRAP 0x1 ;  /* 0x000000040000795c */ /* 0x000fe20000300000 */
.L_x_9535:
[----:B------:R-:W-:Y:S01]  /*9fc0*/  ULEA UR9, UR36, UR37, 0x3 ;  /* 0x0000002524097291 */ /* 0x000fe2000f8e183f */
[----:B------:R-:W-:-:S05]  /*9fd0*/  IMAD.U32 R0, RZ, RZ, UR39 ;  /* 0x00000027ff007e24 */ /* 0x000fca000f8e00ff */
[----:B------:R-:W-:-:S04]  /*9fe0*/  SHF.L.U32 R0, R0, 0x1f, RZ ;  /* 0x0000001f00007819 */ /* 0x000fc800000006ff */
[----:B------:R2:W3:Y:S01]  /*9ff0*/  SYNCS.PHASECHK.TRANS64.TRYWAIT P2, [UR9+0x31c50], R0 ;  /* 0x031c5000ff0075a7 */ /* 0x0004e20008040149 */
[----:B------:R-:W-:Y:S05]  /*a000*/  @!P0 BRA `(.L_x_9536) ;  /* 0x0000000000048947 */ /* 0x000fea0003800000 */
[----:B------:R-:W-:Y:S01]  /*a010*/  BPT.TRAP 0x1 ;  /* 0x000000040000795c */ /* 0x000fe20000300000 */
.L_x_9536:
[----:B---3--:R-:W-:Y:S05]  /*a020*/  @P2 BRA `(.L_x_9537) ;  /* 0x0000000000082947 */ /* 0x008fea0003800000 */
[----:B------:R-:W3:Y:S02]  /*a030*/  SYNCS.PHASECHK.TRANS64.TRYWAIT P0, [UR9+0x31c50], R0 ;  /* 0x031c5000ff0075a7 */ /* 0x000ee40008000149 */
[----:B---3--:R-:W-:Y:S05]  /*a040*/  @!P0 BRA `(.L_x_9538) ;  /* 0x0000009c00fc8947 */ /* 0x008fea0003800000 */
.L_x_9537:
[----:B------:R-:W-:Y:S01]  /*a050*/  UIADD3 UR37, UR37, 0x200, URZ ;  /* 0x0000020025257890 */ /* 0x000fe2000fffe03f */
[----:B---3--:R-:W3:Y:S01]  /*a060*/  LDL.LU R3, [R1+0x14] ;  /* 0x0000140001037983 */ /* 0x008ee20000300800 */
[----:B------:R-:W-:Y:S01]  /*a070*/  ULOP3.LUT UR61, UR61, 0x10000, URZ, 0xfc, !UPT ;  /* 0x000100003d3d7892 */ /* 0x000fe2000f8efc3f */
[----:B------:R-:W-:Y:S01]  /*a080*/  WARPGROUP.ARRIVE ;  /* 0x00000000000079c5 */ /* 0x000fe20000000000 */
[----:B------:R-:W-:Y:S01]  /*a090*/  USHF.R.U32.HI UR37, URZ, 0x4, UR37 ;  /* 0x000000043f257899 */ /* 0x000fe20008011625 */
[----:B--2---:R-:W2:Y:S01]  /*a0a0*/  SHFL.BFLY PT, R0, R5, 0x2, 0x1f ;  /* 0x0c401f0005007f89 */ /* 0x004ea200000e0000 */
[----:B------:R-:W-:Y:S01]  /*a0b0*/  UMOV UR5, 0xc0000010 ;  /* 0xc000001000057882 */ /* 0x000fe20000000000 */
[----:B------:R-:W-:Y:S01]  /*a0c0*/  UMOV UR7, 0x80000020 ;  /* 0x8000002000077882 */ /* 0x000fe20000000000 */
[----:B------:R-:W-:Y:S01]  /*a0d0*/  ULOP3.LUT UR37, UR37, 0x3fff, URZ, 0xc0, !UPT ;  /* 0x00003fff25257892 */ /* 0x000fe2000f8ec03f */
[----:B-1----:R-:W-:Y:S01]  /*a0e0*/  IMAD.U32 R12, RZ, RZ, UR11 ;  /* 0x0000000bff0c7e24 */ /* 0x002fe2000f8e00ff */
[----:B------:R-:W-:-:S02]  /*a0f0*/  UMOV UR4, UR61 ;  /* 0x0000003d00047c82 */ /* 0x000fc40008000000 */
[----:B------:R-:W-:-:S04]  /*a100*/  ULOP3.LUT UR8, UR37, 0x2400000, URZ, 0xfc, !UPT ;  /* 0x0240000025087892 */ /* 0x000fc8000f8efc3f */
[----:B------:R-:W-:Y:S02]  /*a110*/  UIMAD UR8, UR36, 0x6c0, UR8 ;  /* 0x000006c0240878a4 */ /* 0x000fe4000f8e0208 */
[----:B------:R-:W-:-:S04]  /*a120*/  UIADD3 UR36, UR36, 0x1, URZ ;  /* 0x0000000124247890 */ /* 0x000fc8000fffe03f */
[----:B------:R-:W-:Y:S01]  /*a130*/  UISETP.NE.AND UP0, UPT, UR36, 0x2, UPT ;  /* 0x000000022400788c */ /* 0x000fe2000bf05270 */
[----:B------:R-:W-:Y:S02]  /*a140*/  UMOV UR6, UR8 ;  /* 0x0000000800067c82 */ /* 0x000fe40008000000 */
[----:B------:R-:W-:Y:S01]  /*a150*/  HGMMA.64x96x16.F32.BF16 R24, gdesc[UR4].tnspB, R24, gsb0 ;  /* 0x41600000041879f0 */ /* 0x000fe20008001818 */
[----:B------:R-:W-:Y:S02]  /*a160*/  UIADD3 UR4, UR61, 0x180, URZ ;  /* 0x000001803d047890 */ /* 0x000fe4000fffe03f */
[----:B------:R-:W-:Y:S01]  /*a170*/  UIADD3 UR6, UR8, 0x40, URZ ;  /* 0x0000004008067890 */ /* 0x000fe2000fffe03f */
[----:B--2---:R-:W-:Y:S01]  /*a180*/  FADD.FTZ R0, R0, R5 ;  /* 0x0000000500007221 */ /* 0x004fe20000010000 */
[----:B------:R-:W-:Y:S01]  /*a190*/  UMOV UR5, 0xc0000010 ;  /* 0xc000001000057882 */ /* 0x000fe20000000000 */
[----:B------:R-:W-:Y:S01]  /*a1a0*/  UMOV UR7, 0x80000020 ;  /* 0x8000002000077882 */ /* 0x000fe20000000000 */
[----:B------:R-:W-:Y:S01]  /*a1b0*/  USEL UR36, UR36, URZ, UP0 ;  /* 0x0000003f24247287 */ /* 0x000fe20008000000 */
[----:B------:R-:W-:-:S02]  /*a1c0*/  WARPGROUP.DEPBAR.LE gsb0, 0x0 ;  /* 0x00008000000079c5 */ /* 0x000fc40000010000 */
        /* <DEDUP_REMOVED lines=13> */
[----:B---3--:R-:W-:Y:S02]  /*a2a0*/  R2UR UR10, R3 ;  /* 0x00000000030a72ca */ /* 0x008fe400000e0000 */
[----:B------:R-:W1:Y:S11]  /*a2b0*/  SHFL.BFLY PT, R3, R4, 0x2, 0x1f ;  /* 0x0c401f0004037f89 */ /* 0x000e7600000e0000 */
[----:B------:R-:W-:Y:S01]  /*a2c0*/  UIADD3 UR10, UR10, 0x1, URZ ;  /* 0x000000010a0a7890 */ /* 0x000fe2000fffe03f */
[----:B-1----:R-:W-:Y:S01]  /*a2d0*/  FADD.FTZ R6, R3, R4 ;  /* 0x0000000403067221 */ /* 0x002fe20000010000 */
[----:B------:R-:W-:Y:S01]  /*a2e0*/  CS2R R4, SRZ ;  /* 0x0000000000047805 */ /* 0x000fe2000001ff00 */
[----:B------:R-:W0:Y:S04]  /*a2f0*/  SHFL.BFLY PT, R3, R0, 0x1, 0x1f ;  /* 0x0c201f0000037f89 */ /* 0x000e2800000e0000 */
[----:B------:R-:W1:Y:S01]  /*a300*/  SHFL.BFLY PT, R7, R6, 0x1, 0x1f ;  /* 0x0c201f0006077f89 */ /* 0x000e6200000e0000 */
[----:B------:R-:W-:-:S02]  /*a310*/  WARPGROUP.DEPBAR.LE gsb0, 0x0 ;  /* 0x00008000000079c5 */ /* 0x000fc40000010000 */
[----:B------:R-:W-:Y:S01]  /*a320*/  WARPGROUP.ARRIVE ;  /* 0x00000000000079c5 */ /* 0x000fe20000000000 */
[----:B0-----:R-:W-:Y:S01]  /*a330*/  FADD.FTZ R10, R0, R3 ;  /* 0x00000003000a7221 */ /* 0x001fe20000010000 */
[----:B------:R-:W-:-:S04]  /*a340*/  IMAD.MOV.U32 R0, RZ, RZ, -0x800000 ;  /* 0xff800000ff007424 */ /* 0x000fc800078e00ff */
[----:B------:R-:W-:Y:S01]  /*a350*/  HGMMA.64x96x16.F32.BF16 R24, gdesc[UR4].tnspB, R24, gsb0 ;  /* 0x41600000041879f0 */ /* 0x000fe20008001818 */
[----:B------:R-:W-:Y:S01]  /*a360*/  UIADD3 UR4, UR61, 0x600, URZ ;  /* 0x000006003d047890 */ /* 0x000fe2000fffe03f */
[----:B-1----:R-:W-:Y:S01]  /*a370*/  FADD.FTZ R11, R6, R7 ;  /* 0x00000007060b7221 */ /* 0x002fe20000010000 */
[----:B------:R-:W-:Y:S01]  /*a380*/  UIADD3 UR6, UR8, 0x100, URZ ;  /* 0x0000010008067890 */ /* 0x000fe2000fffe03f */
[----:B------:R-:W-:Y:S01]  /*a390*/  IMAD.U32 R6, RZ, RZ, UR9 ;  /* 0x00000009ff067e24 */ /* 0x000fe2000f8e00ff */
[----:B------:R-:W-:Y:S01]  /*a3a0*/  UMOV UR5, 0xc0000010 ;  /* 0xc000001000057882 */ /* 0x000fe20000000000 */
[----:B------:R-:W-:Y:S01]  /*a3b0*/  UMOV UR7, 0x80000020 ;  /* 0x8000002000077882 */ /* 0x000fe20000000000 */
[----:B------:R-:W-:Y:S01]  /*a3c0*/  FSETP.NE.FTZ.AND P0, PT, R10, RZ, PT ;  /* 0x000000ff0a00720b */ /* 0x000fe20003f15000 */
[----:B------:R-:W-:Y:S01]  /*a3d0*/  @!P1 VIADD R6, R6, 0x31c60 ;  /* 0x00031c6006069836 */ /* 0x000fe20000000000 */
[----:B------:R-:W-:Y:S01]  /*a3e0*/  FSETP.NE.FTZ.AND P2, PT, R11, RZ, PT ;  /* 0x000000ff0b00720b */ /* 0x000fe20003f55000 */
[----:B------:R-:W-:-:S02]  /*a3f0*/  IMAD.U32 R7, RZ, RZ, UR11 ;  /* 0x0000000bff077e24 */ /* 0x000fc4000f8e00ff */
[----:B------:R-:W-:Y:S01]  /*a400*/  IMAD.MOV.U32 R3, RZ, RZ, -0x800000 ;  /* 0xff800000ff037424 */ /* 0x000fe200078e00ff */
[----:B------:R-:W-:-:S07]  /*a410*/  @!P1 PRMT R6, RZ, 0x654, R6 ;  /* 0x00000654ff069816 */ /* 0x000fce0000000006 */
        /* <DEDUP_REMOVED lines=42> */
[----:B------:R-:W-:-:S04]  /*a6c0*/  USEL UR4, URZ, 0x1, UP0 ;  /* 0x000000013f047887 */ /* 0x000fc80008000000 */
[----:B------:R-:W-:Y:S01]  /*a6d0*/  ULOP3.LUT UR39, UR39, UR4, URZ, 0x3c, !UPT ;  /* 0x0000000427277292 */ /* 0x000fe2000f8e3c3f */
        /* <DEDUP_REMOVED lines=8> */
[----:B------:R-:W-:Y:S01]  /*a760*/  FMUL.FTZ R36, R36, R5 ;  /* 0x0000000524247220 */ /* 0x000fe20000410000 */
[----:B-1----:R-:W-:-:S02]  /*a770*/  IMAD.U32 R6, RZ, RZ, UR10 ;  /* 0x0000000aff067e24 */ /* 0x002fc4000f8e00ff */
[-C--:B------:R-:W-:Y:S01]  /*a780*/  FMUL.FTZ R37, R37, R5.reuse ;  /* 0x0000000525257220 */ /* 0x080fe20000410000 */
[-C--:B------:R-:W-:Y:S01]  /*a790*/  FMUL.FTZ R40, R40, R5.reuse ;  /* 0x0000000528287220 */ /* 0x080fe20000410000 */
[-C--:B------:R-:W-:Y:S01]  /*a7a0*/  FMUL.FTZ R41, R41, R5.reuse ;  /* 0x0000000529297220 */ /* 0x080fe20000410000 */
[-C--:B------:R-:W-:Y:S01]  /*a7b0*/  FMUL.FTZ R44, R44, R5.reuse ;  /* 0x000000052c2c7220 */ /* 0x080fe20000410000 */
[----:B------:R1:W-:Y:S01]  /*a7c0*/  STL [R1+0x14], R6 ;  /* 0x0000140601007387 */ /* 0x0003e20000100800 */
        /* <DEDUP_REMOVED lines=37> */
.L_x_9518:
        /* <DEDUP_REMOVED lines=13> */
[----:B------:R-:W-:Y:S01]  /*aaf0*/  R2UR UR16, R19 ;  /* 0x00000000131072ca */ /* 0x000fe200000e0000 */
[----:B------:R-:W-:Y:S01]  /*ab00*/  ULDC.64 UR10, c[0x0][0xc00] ;  /* 0x00030000000a7ab9 */ /* 0x000fe20000000a00 */
[----:B------:R-:W3:Y:S04]  /*ab10*/  LDL.LU R9, [R1+0x10] ;  /* 0x0000100001097983 */ /* 0x000ee80000300800 */
[----:B------:R-:W4:Y:S04]  /*ab20*/  LDL R8, [R1+0x48] ;  /* 0x0000480001087983 */ /* 0x000f280000100800 */
[----:B------:R-:W4:Y:S01]  /*ab30*/  LDL R80, [R1+0x4] ;  /* 0x0000040001507983 */ /* 0x000f220000100800 */
[----:B------:R-:W-:Y:S01]  /*ab40*/  ULDC.64 UR18, c[0x0][0x208] ;  /* 0x0000820000127ab9 */ /* 0x000fe20000000a00 */
[----:B------:R-:W-:-:S02]  /*ab50*/  R2UR UR15, R23 ;  /* 0x00000000170f72ca */ /* 0x000fc400000e0000 */
[----:B------:R-:W4:Y:S01]  /*ab60*/  LDL R81, [R1+0x44] ;  /* 0x0000440001517983 */ /* 0x000f220000100800 */
[----:B------:R-:W-:Y:S01]  /*ab70*/  R2UR UR20, R156 ;  /* 0x000000009c1472ca */ /* 0x000fe200000e0000 */
[----:B------:R-:W-:Y:S01]  /*ab80*/  UMOV UR8, UR37 ;  /* 0x0000002500087c82 */ /* 0x000fe20008000000 */
[----:B0-----:R-:W-:Y:S01]  /*ab90*/  UMOV UR9, UR4 ;  /* 0x0000000400097c82 */ /* 0x001fe20008000000 */
[----:B------:R-:W-:Y:S02]  /*aba0*/  IMAD.U32 R16, RZ, RZ, UR8 ;  /* 0x00000008ff107e24 */ /* 0x000fe4000f8e00ff */
[----:B------:R-:W-:Y:S01]  /*abb0*/  IMAD.U32 R17, RZ, RZ, UR9 ;  /* 0x00000009ff117e24 */ /* 0x000fe2000f8e00ff */
[----:B------:R-:W-:Y:S01]  /*abc0*/  BAR.SYNC.DEFER_BLOCKING 0x1, 0x180 ;  /* 0x0046000000007b1d */ /* 0x000fe20000010000 */
[----:B--2---:R-:W-:Y:S02]  /*abd0*/  R2UR UR14, R10 ;  /* 0x000000000a0e72ca */ /* 0x004fe400000e0000 */
[----:B---3--:R-:W-:Y:S01]  /*abe0*/  R2UR UR13, R9 ;  /* 0x00000000090d72ca */ /* 0x008fe200000e0000 */
[----:B----4-:R-:W-:Y:S01]  /*abf0*/  IMAD.WIDE R4, R8, 0x2, R16 ;  /* 0x0000000208047825 */ /* 0x010fe200078e0210 */
[----:B------:R-:W-:-:S02]  /*ac00*/  R2UR UR21, R80 ;  /* 0x00000000501572ca */ /* 0x000fc400000e0000 */
[C---:B------:R-:W-:Y:S02]  /*ac10*/  LOP3.LUT R7, R4.reuse, 0x180, RZ, 0xc0, !PT ;  /* 0x0000018004077812 */ /* 0x040fe400078ec0ff */
[C---:B------:R-:W-:Y:S02]  /*ac20*/  IADD3 R10, P3, R4.reuse, 0x3000, RZ ;  /* 0x00003000040a7810 */ /* 0x040fe40007f7e0ff */
[----:B------:R-:W-:Y:S02]  /*ac30*/  IADD3 R19, P4, R4, 0x20, RZ ;  /* 0x0000002004137810 */ /* 0x000fe40007f9e0ff */
[----:B------:R-:W-:Y:S02]  /*ac40*/  SHF.R.U64 R7, R7, 0x3, RZ ;  /* 0x0000000307077819 */ /* 0x000fe400000012ff */
[----:B------:R-:W-:Y:S02]  /*ac50*/  LOP3.LUT R8, R10, 0x180, RZ, 0xc0, !PT ;  /* 0x000001800a087812 */ /* 0x000fe400078ec0ff */
[----:B------:R-:W-:-:S02]  /*ac60*/  LOP3.LUT R6, R19, 0x180, RZ, 0xc0, !PT ;  /* 0x0000018013067812 */ /* 0x000fc400078ec0ff */
[C---:B------:R-:W-:Y:S02]  /*ac70*/  IADD3 R75, P2, R4.reuse, 0x3020, RZ ;  /* 0x00003020044b7810 */ /* 0x040fe40007f5e0ff */
[C---:B------:R-:W-:Y:S02]  /*ac80*/  IADD3 R77, P1, R4.reuse, 0x6000, RZ ;  /* 0x00006000044d7810 */ /* 0x040fe40007f3e0ff */
[----:B------:R-:W-:Y:S02]  /*ac90*/  IADD3 R26, P0, R4, 0x6020, RZ ;  /* 0x00006020041a7810 */ /* 0x000fe40007f1e0ff */
[----:B------:R-:W-:Y:S02]  /*aca0*/  LOP3.LUT R4, R7, R4, RZ, 0x3c, !PT ;  /* 0x0000000407047212 */ /* 0x000fe400078e3cff */
[----:B------:R-:W-:Y:S02]  /*acb0*/  SHF.R.U64 R7, R8, 0x3, RZ ;  /* 0x0000000308077819 */ /* 0x000fe400000012ff */
[----:B------:R-:W-:-:S02]  /*acc0*/  SHF.R.U64 R6, R6, 0x3, RZ ;  /* 0x0000000306067819 */ /* 0x000fc400000012ff */
[----:B------:R-:W-:Y:S02]  /*acd0*/  LOP3.LUT R14, R7, R10, RZ, 0x3c, !PT ;  /* 0x0000000a070e7212 */ /* 0x000fe400078e3cff */
[----:B------:R-:W-:Y:S02]  /*ace0*/  LOP3.LUT R8, R75, 0x180, RZ, 0xc0, !PT ;  /* 0x000001804b087812 */ /* 0x000fe400078ec0ff */
[----:B------:R-:W-:Y:S02]  /*acf0*/  LOP3.LUT R12, R6, R19, RZ, 0x3c, !PT ;  /* 0x00000013060c7212 */ /* 0x000fe400078e3cff */
[----:B------:R-:W-:Y:S02]  /*ad00*/  LOP3.LUT R10, R77, 0x180, RZ, 0xc0, !PT ;  /* 0x000001804d0a7812 */ /* 0x000fe400078ec0ff */
[----:B------:R-:W-:Y:S02]  /*ad10*/  LOP3.LUT R19, R26, 0x180, RZ, 0xc0, !PT ;  /* 0x000001801a137812 */ /* 0x000fe400078ec0ff */
[----:B------:R-:W-:Y:S01]  /*ad20*/  SHF.R.U64 R8, R8, 0x3, RZ ;  /* 0x0000000308087819 */ /* 0x000fe200000012ff */
[--C-:B------:R-:W-:Y:S01]  /*ad30*/  IMAD.X R13, RZ, RZ, R5.reuse, P4 ;  /* 0x000000ffff0d7224 */ /* 0x100fe200020e0605 */
[----:B------:R-:W-:Y:S01]  /*ad40*/  SHF.R.U64 R10, R10, 0x3, RZ ;  /* 0x000000030a0a7819 */ /* 0x000fe200000012ff */
[--C-:B------:R-:W-:Y:S01]  /*ad50*/  IMAD.X R15, RZ, RZ, R5.reuse, P3 ;  /* 0x000000ffff0f7224 */ /* 0x100fe200018e0605 */
[----:B------:R-:W-:Y:S01]  /*ad60*/  SHF.R.U64 R19, R19, 0x3, RZ ;  /* 0x0000000313137819 */ /* 0x000fe200000012ff */
[--C-:B------:R-:W-:Y:S01]  /*ad70*/  IMAD.X R25, RZ, RZ, R5.reuse, P2 ;  /* 0x000000ffff197224 */ /* 0x100fe200010e0605 */
[----:B------:R-:W-:Y:S01]  /*ad80*/  LOP3.LUT R24, R8, R75, RZ, 0x3c, !PT ;  /* 0x0000004b08187212 */ /* 0x000fe200078e3cff */
[--C-:B------:R-:W-:Y:S01]  /*ad90*/  IMAD.X R9, RZ, RZ, R5.reuse, P1 ;  /* 0x000000ffff097224 */ /* 0x100fe200008e0605 */
[----:B------:R-:W-:Y:S01]  /*ada0*/  MOV R27, R4 ;  /* 0x00000004001b7202 */ /* 0x000fe20000000f00 */
[----:B------:R-:W-:Y:S01]  /*adb0*/  IMAD.X R11, RZ, RZ, R5, P0 ;  /* 0x000000ffff0b7224 */ /* 0x000fe200000e0605 */
[----:B------:R-:W-:-:S02]  /*adc0*/  LOP3.LUT R8, R10, R77, RZ, 0x3c, !PT ;  /* 0x0000004d0a087212 */ /* 0x000fc400078e3cff */
[----:B------:R-:W-:Y:S02]  /*add0*/  F2FP.BF16.F32.PACK_AB R4, R21, R20 ;  /* 0x000000141504723e */ /* 0x000fe400000010ff */
[----:B------:R-:W-:Y:S02]  /*ade0*/  F2FP.BF16.F32.PACK_AB R5, R73, R72 ;  /* 0x000000484905723e */ /* 0x000fe400000010ff */
[----:B------:R-:W-:Y:S02]  /*adf0*/  F2FP.BF16.F32.PACK_AB R6, R29, R28 ;  /* 0x0000001c1d06723e */ /* 0x000fe400000010ff */
[----:B------:R-:W-:Y:S02]  /*ae00*/  F2FP.BF16.F32.PACK_AB R7, R31, R30 ;  /* 0x0000001e1f07723e */ /* 0x000fe400000010ff */
[----:B------:R-:W-:Y:S02]  /*ae10*/  LOP3.LUT R10, R19, R26, RZ, 0x3c, !PT ;  /* 0x0000001a130a7212 */ /* 0x000fe400078e3cff */
[----:B------:R-:W-:-:S02]  /*ae20*/  MOV R26, R12 ;  /* 0x0000000c001a7202 */ /* 0x000fc40000000f00 */
[----:B------:R-:W-:Y:S02]  /*ae30*/  MOV R79, R14 ;  /* 0x0000000e004f7202 */ /* 0x000fe40000000f00 */
[----:B------:R-:W-:Y:S02]  /*ae40*/  F2FP.BF16.F32.PACK_AB R12, R33, R32 ;  /* 0x00000020210c723e */ /* 0x000fe400000010ff */
[----:B------:R-:W-:Y:S02]  /*ae50*/  F2FP.BF16.F32.PACK_AB R13, R35, R34 ;  /* 0x00000022230d723e */ /* 0x000fe400000010ff */
[----:B------:R-:W-:Y:S02]  /*ae60*/  F2FP.BF16.F32.PACK_AB R14, R37, R36 ;  /* 0x00000024250e723e */ /* 0x000fe400000010ff */
[----:B------:R-:W-:Y:S01]  /*ae70*/  F2FP.BF16.F32.PACK_AB R15, R39, R38 ;  /* 0x00000026270f723e */ /* 0x000fe200000010ff */
[----:B------:R0:W-:Y:S01]  /*ae80*/  STSM.16.M88.4 [R27], R4 ;  /* 0x000000041b007844 */ /* 0x0001e20000000200 */
[----:B------:R-:W-:-:S02]  /*ae90*/  MOV R19, R8 ;  /* 0x0000000800137202 */ /* 0x000fc40000000f00 */
[----:B------:R-:W-:Y:S01]  /*aea0*/  MOV R76, R10 ;  /* 0x0000000a004c7202 */ /* 0x000fe20000000f00 */
[----:B------:R1:W-:Y:S01]  /*aeb0*/  STSM.16.M88.4 [R26], R12 ;  /* 0x0000000c1a007844 */ /* 0x0003e20000000200 */
[----:B------:R-:W-:Y:S02]  /*aec0*/  MOV R78, R24 ;  /* 0x00000018004e7202 */ /* 0x000fe40000000f00 */
[----:B------:R-:W-:Y:S02]  /*aed0*/  F2FP.BF16.F32.PACK_AB R8, R49, R48 ;  /* 0x000000303108723e */ /* 0x000fe400000010ff */
[----:B------:R-:W-:Y:S02]  /*aee0*/  F2FP.BF16.F32.PACK_AB R9, R51, R50 ;  /* 0x000000323309723e */ /* 0x000fe400000010ff */
[----:B------:R-:W-:Y:S02]  /*aef0*/  F2FP.BF16.F32.PACK_AB R10, R53, R52 ;  /* 0x00000034350a723e */ /* 0x000fe400000010ff */
[----:B------:R-:W-:-:S02]  /*af00*/  F2FP.BF16.F32.PACK_AB R11, R55, R54 ;  /* 0x00000036370b723e */ /* 0x000fc400000010ff */
[----:B0-----:R-:W-:Y:S02]  /*af10*/  F2FP.BF16.F32.PACK_AB R4, R41, R40 ;  /* 0x000000282904723e */ /* 0x001fe400000010ff */
[----:B------:R-:W-:Y:S02]  /*af20*/  F2FP.BF16.F32.PACK_AB R5, R43, R42 ;  /* 0x0000002a2b05723e */ /* 0x000fe400000010ff */
[----:B------:R-:W-:Y:S02]  /*af30*/  F2FP.BF16.F32.PACK_AB R6, R45, R44 ;  /* 0x0000002c2d06723e */ /* 0x000fe400000010ff */
[----:B------:R-:W-:Y:S02]  /*af40*/  F2FP.BF16.F32.PACK_AB R7, R47, R46 ;  /* 0x0000002e2f07723e */ /* 0x000fe400000010ff */
[----:B-1----:R-:W-:Y:S02]  /*af50*/  F2FP.BF16.F32.PACK_AB R12, R57, R56 ;  /* 0x00000038390c723e */ /* 0x002fe400000010ff */
[----:B------:R-:W-:-:S02]  /*af60*/  F2FP.BF16.F32.PACK_AB R13, R59, R58 ;  /* 0x0000003a3b0d723e */ /* 0x000fc400000010ff */
[----:B------:R-:W-:Y:S02]  /*af70*/  F2FP.BF16.F32.PACK_AB R14, R61, R60 ;  /* 0x0000003c3d0e723e */ /* 0x000fe400000010ff */
[----:B------:R-:W-:Y:S02]  /*af80*/  F2FP.BF16.F32.PACK_AB R15, R63, R62 ;  /* 0x0000003e3f0f723e */ /* 0x000fe400000010ff */
[----:B------:R-:W-:Y:S02]  /*af90*/  F2FP.BF16.F32.PACK_AB R24, R65, R64 ;  /* 0x000000404118723e */ /* 0x000fe400000010ff */
        /* <DEDUP_REMOVED lines=14> */
[----:B------:R-:W-:Y:S01]  /*b080*/  IMAD.U32 R74, RZ, RZ, UR8 ;  /* 0x00000008ff4a7e24 */ /* 0x000fe2000f8e00ff */
[----:B0-----:R-:W0:Y:S03]  /*b090*/  LDC R76, c[0x0][0xbe8] ;  /* 0x0002fa00ff4c7b82 */ /* 0x001e260000000800 */
[----:B------:R-:W-:Y:S01]  /*b0a0*/  IMAD.U32 R75, RZ, RZ, UR9 ;  /* 0x00000009ff4b7e24 */ /* 0x000fe2000f8e00ff */
[----:B------:R-:W-:-:S04]  /*b0b0*/  ULDC.64 UR8, c[0x0][0xc08] ;  /* 0x0003020000087ab9 */ /* 0x000fc80000000a00 */
[----:B------:R-:W2:Y:S01]  /*b0c0*/  @P0 LDG.E R77, desc[UR18][R74.64] ;  /* 0x000000124a4d0981 */ /* 0x000ea2000c1e1900 */
[----:B------:R-:W-:-:S04]  /*b0d0*/  UISETP.NE.U32.AND UP0, UPT, UR8, URZ, UPT ;  /* 0x0000003f0800728c */ /* 0x000fc8000bf05070 */
[----:B------:R-:W-:Y:S01]  /*b0e0*/  UISETP.NE.AND.EX UP0, UPT, UR9, URZ, UPT, UP0 ;  /* 0x0000003f0900728c */ /* 0x000fe2000bf05300 */
[----:B0-----:R-:W-:-:S05]  /*b0f0*/  ISETP.NE.AND P1, PT, R76, 0x1, PT ;  /* 0x000000014c00780c */ /* 0x001fca0003f25270 */
[----:B------:R-:W-:-:S05]  /*b100*/  PLOP3.LUT P4, PT, PT, PT, UP0, 0x80, 0x0 ;  /* 0x000000000000781c */ /* 0x000fca0003f8f008 */
[----:B------:R-:W-:-:S03]  /*b110*/  @UP0 UIADD3 UR8, UP1, UR4, UR8, URZ ;  /* 0x0000000804080290 */ /* 0x000fc6000ff3e03f */
[----:B------:R-:W-:Y:S01]  /*b120*/  ULDC UR4, c[0x0][0xa88] ;  /* 0x0002a20000047ab9 */ /* 0x000fe20000000800 */
[----:B------:R-:W-:Y:S01]  /*b130*/  @UP0 UIADD3.X UR9, UR12, UR9, URZ, UP1, !UPT ;  /* 0x000000090c090290 */ /* 0x000fe20008ffe43f */
[----:B------:R-:W-:Y:S01]  /*b140*/  IMAD.U32 R19, RZ, RZ, UR4 ;  /* 0x00000004ff137e24 */ /* 0x000fe2000f8e00ff */
[----:B------:R-:W-:Y:S01]  /*b150*/  UISETP.NE.AND UP0, UPT, UR16, URZ, UPT ;  /* 0x0000003f1000728c */ /* 0x000fe2000bf05270 */
[----:B------:R-:W-:Y:S01]  /*b160*/  ULDC UR4, c[0x0][0xad4] ;  /* 0x0002b50000047ab9 */ /* 0x000fe20000000800 */
[----:B------:R-:W0:Y:S01]  /*b170*/  @P1 LDC R6, c[0x0][0xbec] ;  /* 0x0002fb00ff061b82 */ /* 0x000e220000000800 */
[----:B------:R-:W-:Y:S01]  /*b180*/  IMAD.U32 R4, RZ, RZ, UR8 ;  /* 0x00000008ff047e24 */ /* 0x000fe2000f8e00ff */
[----:B------:R-:W-:Y:S01]  /*b190*/  USEL UR4, UR16, UR4, UP0 ;  /* 0x0000000410047287 */ /* 0x000fe20008000000 */
[----:B------:R-:W-:-:S03]  /*b1a0*/  IMAD.U32 R5, RZ, RZ, UR9 ;  /* 0x00000009ff057e24 */ /* 0x000fc6000f8e00ff */
[----:B------:R-:W-:Y:S02]  /*b1b0*/  UISETP.GT.AND UP1, UPT, UR4, 0x1, UPT ;  /* 0x000000010400788c */ /* 0x000fe4000bf24270 */
[----:B------:R-:W1:Y:S01]  /*b1c0*/  @P1 LDC R9, c[0x0][0xbf0] ;  /* 0x0002fc00ff091b82 */ /* 0x000e620000000800 */
[----:B------:R0:W5:Y:S01]  /*b1d0*/  @P4 LDG.E R19, desc[UR18][R4.64] ;  /* 0x0000001204134981 */ /* 0x000162000c1e1900 */
[----:B------:R-:W-:Y:S02]  /*b1e0*/  UMOV UR19, 0x9b8 ;  /* 0x000009b800137882 */ /* 0x000fe40000000000 */
[----:B------:R-:W-:Y:S02]  /*b1f0*/  USEL UR19, UR19, 0x978, UP1 ;  /* 0x0000097813137887 */ /* 0x000fe40008800000 */
[----:B------:R-:W-:Y:S01]  /*b200*/  UISETP.NE.U32.AND UP0, UPT, UR10, URZ, UPT ;  /* 0x0000003f0a00728c */ /* 0x000fe2000bf05070 */
[----:B------:R-:W-:Y:S01]  /*b210*/  IMAD.U32 R11, RZ, RZ, UR21 ;  /* 0x00000015ff0b7e24 */ /* 0x000fe2000f8e00ff */
[----:B------:R-:W-:-:S02]  /*b220*/  UMOV UR4, URZ ;  /* 0x0000003f00047c82 */ /* 0x000fc40008000000 */
[----:B------:R-:W-:Y:S01]  /*b230*/  UISETP.NE.AND.EX UP0, UPT, UR11, URZ, UPT, UP0 ;  /* 0x0000003f0b00728c */ /* 0x000fe2000bf05300 */
[----:B------:R-:W-:Y:S01]  /*b240*/  IMAD R11, R11, 0xc0, R81 ;  /* 0x000000c00b0b7824 */ /* 0x000fe200078e0251 */
[----:B------:R-:W-:Y:S02]  /*b250*/  USEL UR9, UR15, URZ, UP1 ;  /* 0x0000003f0f097287 */ /* 0x000fe40008800000 */
[----:B------:R-:W-:Y:S02]  /*b260*/  USEL UR8, UR14, URZ, !UP0 ;  /* 0x0000003f0e087287 */ /* 0x000fe4000c000000 */
[----:B------:R-:W-:Y:S01]  /*b270*/  USEL UR18, UR13, URZ, !UP0 ;  /* 0x0000003f0d127287 */ /* 0x000fe2000c000000 */
[----:B0-----:R-:W-:Y:S01]  /*b280*/  @P1 IMAD.HI.U32 R4, R11, R6, RZ ;  /* 0x000000060b041227 */ /* 0x001fe200078e00ff */
[----:B------:R-:W-:Y:S01]  /*b290*/  ULDC.64 UR10, c[0x0][UR19+0x218] ;  /* 0x00008600130a7abb */ /* 0x000fe20008000a00 */
[----:B------:R-:W-:Y:S01]  /*b2a0*/  ULDC.64 UR12, c[0x0][UR19+0x220] ;  /* 0x00008800130c7abb */ /* 0x000fe20008000a00 */
[----:B------:R-:W-:Y:S01]  /*b2b0*/  ULDC.64 UR14, c[0x0][UR19+0x228] ;  /* 0x00008a00130e7abb */ /* 0x000fe20008000a00 */
[----:B------:R-:W-:-:S02]  /*b2c0*/  UIMAD.WIDE.U32 UR16, UR10, UR20, URZ ;  /* 0x000000140a1072a5 */ /* 0x000fc4000f8e003f */
[----:B------:R-:W-:Y:S02]  /*b2d0*/  UIMAD UR13, UR13, UR8, URZ ;  /* 0x000000080d0d72a4 */ /* 0x000fe4000f8e023f */
[----:B------:R-:W-:Y:S01]  /*b2e0*/  UIMAD UR20, UR11, UR20, URZ ;  /* 0x000000140b1472a4 */ /* 0x000fe2000f8e023f */
[----:B------:R-:W-:Y:S01]  /*b2f0*/  IMAD.MOV.U32 R7, RZ, RZ, R11 ;  /* 0x000000ffff077224 */ /* 0x000fe200078e000b */
[----:B------:R-:W-:Y:S02]  /*b300*/  UIMAD.WIDE.U32 UR10, UR12, UR8, URZ ;  /* 0x000000080c0a72a5 */ /* 0x000fe4000f8e003f */
[----:B------:R-:W-:Y:S01]  /*b310*/  UIMAD.WIDE.U32 UR22, UR14, UR9, URZ ;  /* 0x000000090e1672a5 */ /* 0x000fe2000f8e003f */
[----:B-1----:R-:W-:Y:S01]  /*b320*/  @P1 SHF.R.U32.HI R7, RZ, R9, R4 ;  /* 0x00000009ff071219 */ /* 0x002fe20000011604 */
[----:B------:R-:W-:Y:S02]  /*b330*/  UIMAD UR9, UR15, UR9, URZ ;  /* 0x000000090f0972a4 */ /* 0x000fe4000f8e023f */
[----:B------:R-:W-:-:S02]  /*b340*/  UIMAD UR13, UR12, UR18, UR13 ;  /* 0x000000120c0d72a4 */ /* 0x000fc4000f8e020d */
[----:B------:R-:W-:Y:S01]  /*b350*/  UIADD3 UR20, UR17, UR20, URZ ;  /* 0x0000001411147290 */ /* 0x000fe2000fffe03f */
[--C-:B------:R-:W-:Y:S02]  /*b360*/  IMAD.MOV R9, RZ, RZ, -R7.reuse ;  /* 0x000000ffff097224 */ /* 0x100fe400078e0a07 */
[----:B------:R-:W-:Y:S02]  /*b370*/  IMAD.U32 R4, RZ, RZ, UR22 ;  /* 0x00000016ff047e24 */ /* 0x000fe4000f8e00ff */
[----:B------:R-:W-:Y:S01]  /*b380*/  IMAD.U32 R5, RZ, RZ, UR23 ;  /* 0x00000017ff057e24 */ /* 0x000fe2000f8e00ff */
[----:B------:R-:W-:Y:S01]  /*b390*/  SHF.R.S32.HI R5, RZ, 0x1f, R7 ;  /* 0x0000001fff057819 */ /* 0x000fe20000011407 */
[----:B------:R-:W-:-:S05]  /*b3a0*/  IMAD R9, R76, R9, R11 ;  /* 0x000000094c097224 */ /* 0x000fca00078e020b */
[----:B------:R-:W-:Y:S01]  /*b3b0*/  SHF.R.S32.HI R6, RZ, 0x1f, R9 ;  /* 0x0000001fff067819 */ /* 0x000fe20000011409 */
[----:B------:R-:W-:Y:S01]  /*b3c0*/  IMAD.U32 R12, RZ, RZ, UR21 ;  /* 0x00000015ff0c7e24 */ /* 0x000fe2000f8e00ff */
        /* <DEDUP_REMOVED lines=9> */
[----:B------:R-:W-:Y:S01]  /*b460*/  ULDC.64 UR10, c[0x0][UR19+0x210] ;  /* 0x00008400130a7abb */ /* 0x000fe20008000a00 */
[----:B------:R-:W-:Y:S01]  /*b470*/  @!UP1 ULDC UR12, c[0x0][0xb50] ;  /* 0x0002d400000c9ab9 */ /* 0x000fe20000000800 */
[----:B------:R-:W-:Y:S01]  /*b480*/  IMAD R7, R9, UR11, RZ ;  /* 0x0000000b09077c24 */ /* 0x000fe2000f8e02ff */
[----:B------:R-:W-:-:S02]  /*b490*/  @!UP1 ULDC UR13, c[0x0][0xb54] ;  /* 0x0002d500000d9ab9 */ /* 0x000fc40000000800 */
[----:B------:R-:W-:Y:S01]  /*b4a0*/  IADD3.X R5, R5, UR9, R8, P2, P3 ;  /* 0x0000000905057c10 */ /* 0x000fe200097e6408 */
        /* <DEDUP_REMOVED lines=11> */
.L_x_9541:
[----:B------:R-:W2:Y:S01]  /*b560*/  LDL R13, [R1+0x40] ;  /* 0x00004000010d7983 */ /* 0x000ea20000100800 */
[----:B------:R-:W0:Y:S03]  /*b570*/  S2R R4, SR_TID.X ;  /* 0x0000000000047919 */ /* 0x000e260000002100 */
[----:B------:R-:W-:Y:S04]  /*b580*/  SHFL.IDX PT, R5, R10, RZ, 0x1c1f ;  /* 0x001c1fff0a057589 */ /* 0x000fe800000e0000 */
[----:B------:R-:W-:Y:S04]  /*b590*/  SHFL.IDX PT, R6, R9, 0x1, 0x1c1f ;  /* 0x003c1f0009067f89 */ /* 0x000fe800000e0000 */
[----:B------:R-:W-:Y:S01]  /*b5a0*/  SHFL.IDX PT, R7, R10, 0x1, 0x1c1f ;  /* 0x003c1f000a077f89 */ /* 0x000fe200000e0000 */
[----:B0-----:R-:W-:-:S05]  /*b5b0*/  VIADD R14, R4, 0xffffff80 ;  /* 0xffffff80040e7836 */ /* 0x001fca0000000000 */
[----:B------:R-:W-:-:S04]  /*b5c0*/  SHF.R.S32.HI R8, RZ, 0x1f, R14 ;  /* 0x0000001fff087819 */ /* 0x000fc8000001140e */
[----:B------:R-:W-:-:S04]  /*b5d0*/  LEA.HI R8, R8, R14, RZ, 0x7 ;  /* 0x0000000e08087211 */ /* 0x000fc800078f38ff */
[----:B------:R-:W-:Y:S01]  /*b5e0*/  LOP3.LUT R8, R8, 0xffffff80, RZ, 0xc0, !PT ;  /* 0xffffff8008087812 */ /* 0x000fe200078ec0ff */
[----:B------:R-:W0:Y:S04]  /*b5f0*/  SHFL.IDX PT, R4, R9, RZ, 0x1c1f ;  /* 0x001c1fff09047589 */ /* 0x000e2800000e0000 */
[----:B------:R-:W-:Y:S02]  /*b600*/  IMAD.IADD R8, R14, 0x1, -R8 ;  /* 0x000000010e087824 */ /* 0x000fe400078e0a08 */
[----:B-----5:R-:W-:-:S03]  /*b610*/  IMAD R19, R19, R76, RZ ;  /* 0x0000004c13137224 */ /* 0x020fc600078e02ff */
[----:B------:R-:W-:Y:S01]  /*b620*/  LOP3.LUT P0, RZ, R8, 0x3, RZ, 0xc0, !PT ;  /* 0x0000000308ff7812 */ /* 0x000fe2000780c0ff */
[----:B------:R-:W-:Y:S01]  /*b630*/  ULDC.64 UR10, c[0x0][0x208] ;  /* 0x00008200000a7ab9 */ /* 0x000fe20000000a00 */
[----:B--2---:R-:W-:-:S04]  /*b640*/  IMAD R12, R12, 0xc0, R13 ;  /* 0x000000c00c0c7824 */ /* 0x004fc800078e020d */
[C---:B------:R-:W-:Y:S01]  /*b650*/  VIADD R8, R12.reuse, 0x8 ;  /* 0x000000080c087836 */ /* 0x040fe20000000000 */
[----:B------:R-:W-:-:S04]  /*b660*/  ISETP.GE.OR P2, PT, R12, R19, P0 ;  /* 0x000000130c00720c */ /* 0x000fc80000746670 */
[----:B------:R-:W-:-:S09]  /*b670*/  ISETP.GE.OR P0, PT, R8, R19, P0 ;  /* 0x000000130800720c */ /* 0x000fd20000706670 */
[----:B0-----:R0:W-:Y:S04]  /*b680*/  @!P2 ST.E desc[UR10][R4.64], R0 ;  /* 0x000000000400a985 */ /* 0x0011e8000c10190a */
[----:B------:R0:W-:Y:S01]  /*b690*/  @!P0 ST.E desc[UR10][R6.64], R3 ;  /* 0x0000000306008985 */ /* 0x0001e2000c10190a */
[----:B------:R-:W-:-:S13]  /*b6a0*/  PLOP3.LUT P0, PT, PT, PT, UP1, 0x80, 0x0 ;  /* 0x000000000000781c */ /* 0x000fda0003f0f018 */
[----:B0-----:R-:W-:Y:S05]  /*b6b0*/  @P0 BRA `(.L_x_9542) ;  /* 0x00000008003c0947 */ /* 0x001fea0003800000 */
        /* <DEDUP_REMOVED lines=14> */
[C---:B------:R-:W-:Y:S02]  /*b7a0*/  IADD3 R25, P3, R16.reuse, 0x4800, RZ ;  /* 0x0000480010197810 */ /* 0x040fe40007f7e0ff */
[C---:B------:R-:W-:Y:S02]  /*b7b0*/  IADD3 R29, P4, R16.reuse, 0x6000, RZ ;  /* 0x00006000101d7810 */ /* 0x040fe40007f9e0ff */
[----:B------:R-:W-:Y:S02]  /*b7c0*/  LOP3.LUT R5, R16, 0x180, RZ, 0xc0, !PT ;  /* 0x0000018010057812 */ /* 0x000fe400078ec0ff */
[----:B------:R-:W-:-:S02]  /*b7d0*/  LOP3.LUT R8, R9, 0x180, RZ, 0xc0, !PT ;  /* 0x0000018009087812 */ /* 0x000fc400078ec0ff */
[----:B------:R-:W-:Y:S02]  /*b7e0*/  LOP3.LUT R12, R13, 0x180, RZ, 0xc0, !PT ;  /* 0x000001800d0c7812 */ /* 0x000fe400078ec0ff */
[----:B------:R-:W-:Y:S02]  /*b7f0*/  LOP3.LUT R24, R25, 0x180, RZ, 0xc0, !PT ;  /* 0x0000018019187812 */ /* 0x000fe400078ec0ff */
[----:B------:R-:W-:Y:S02]  /*b800*/  LOP3.LUT R28, R29, 0x180, RZ, 0xc0, !PT ;  /* 0x000001801d1c7812 */ /* 0x000fe400078ec0ff */
[----:B------:R-:W-:Y:S02]  /*b810*/  SHF.R.U64 R5, R5, 0x3, RZ ;  /* 0x0000000305057819 */ /* 0x000fe400000012ff */
[----:B------:R-:W-:Y:S02]  /*b820*/  IADD3 R3, P5, R16, 0x7800, RZ ;  /* 0x0000780010037810 */ /* 0x000fe40007fbe0ff */
[----:B------:R-:W-:-:S02]  /*b830*/  SHF.R.U64 R8, R8, 0x3, RZ ;  /* 0x0000000308087819 */ /* 0x000fc400000012ff */
[----:B------:R-:W-:Y:S01]  /*b840*/  SHF.R.U64 R12, R12, 0x3, RZ ;  /* 0x000000030c0c7819 */ /* 0x000fe200000012ff */
[----:B------:R-:W-:Y:S01]  /*b850*/  IMAD.X R33, RZ, RZ, R17, P5 ;  /* 0x000000ffff217224 */ /* 0x000fe200028e0611 */
[----:B------:R-:W-:Y:S02]  /*b860*/  SHF.R.U64 R24, R24, 0x3, RZ ;  /* 0x0000000318187819 */ /* 0x000fe400000012ff */
[----:B------:R-:W-:Y:S02]  /*b870*/  SHF.R.U64 R28, R28, 0x3, RZ ;  /* 0x000000031c1c7819 */ /* 0x000fe400000012ff */
[----:B------:R-:W-:Y:S02]  /*b880*/  LOP3.LUT R16, R5, R16, RZ, 0x3c, !PT ;  /* 0x0000001005107212 */ /* 0x000fe400078e3cff */
[----:B------:R-:W-:Y:S02]  /*b890*/  SHF.R.S32.HI R20, RZ, 0x1f, R75 ;  /* 0x0000001fff147819 */ /* 0x000fe4000001144b */
[----:B------:R-:W-:Y:S01]  /*b8a0*/  LOP3.LUT R0, R3, 0x180, RZ, 0xc0, !PT ;  /* 0x0000018003007812 */ /* 0x000fe200078ec0ff */
[----:B------:R0:W5:Y:S01]  /*b8b0*/  LD.E.128 R4, desc[UR10][R16.64] ;  /* 0x0000000a10047980 */ /* 0x000162000c101d00 */
        /* <DEDUP_REMOVED lines=8> */
[----:B------:R-:W-:Y:S01]  /*b940*/  LEA.HI R20, R20, R75, RZ, 0x2 ;  /* 0x0000004b14147211 */ /* 0x000fe200078f10ff */
[----:B0-----:R-:W0:Y:S01]  /*b950*/  @P1 LDC R17, c[0x0][0xbf0] ;  /* 0x0002fc00ff111b82 */ /* 0x001e220000000800 */
[----:B------:R-:W-:Y:S01]  /*b960*/  SHF.R.U64 R0, R0, 0x3, RZ ;  /* 0x0000000300007819 */ /* 0x000fe200000012ff */
[----:B------:R-:W-:Y:S01]  /*b970*/  UIMAD UR9, UR14, UR12, URZ ;  /* 0x0000000c0e0972a4 */ /* 0x000fe2000f8e023f */
[----:B------:R-:W-:Y:S01]  /*b980*/  LOP3.LUT R20, R20, 0xfffffffc, RZ, 0xc0, !PT ;  /* 0xfffffffc14147812 */ /* 0x000fe200078ec0ff */
[----:B------:R-:W5:Y:S01]  /*b990*/  LD.E.128 R8, desc[UR10][R8.64] ;  /* 0x0000000a08087980 */ /* 0x000f62000c101d00 */
[----:B------:R-:W-:Y:S01]  /*b9a0*/  LOP3.LUT R32, R0, R3, RZ, 0x3c, !PT ;  /* 0x0000000300207212 */ /* 0x000fe200078e3cff */
[----:B------:R-:W-:-:S02]  /*b9b0*/  ULDC.64 UR14, c[0x0][0xaf0] ;  /* 0x0002bc00000e7ab9 */ /* 0x000fc40000000a00 */
[----:B------:R-:W-:Y:S01]  /*b9c0*/  IMAD.IADD R20, R75, 0x1, -R20 ;  /* 0x000000014b147824 */ /* 0x000fe200078e0a14 */
[----:B------:R-:W5:Y:S01]  /*b9d0*/  LD.E.128 R12, desc[UR10][R12.64] ;  /* 0x0000000a0c0c7980 */ /* 0x000f62000c101d00 */
[----:B------:R-:W-:Y:S01]  /*b9e0*/  IMAD.U32 R3, RZ, RZ, UR16 ;  /* 0x00000010ff037e24 */ /* 0x000fe2000f8e00ff */
[----:B------:R-:W-:Y:S01]  /*b9f0*/  UIMAD UR9, UR4, UR13, UR9 ;  /* 0x0000000d040972a4 */ /* 0x000fe2000f8e0209 */
[----:B------:R-:W-:Y:S01]  /*ba00*/  IMAD R0, R20, 0x60, R74 ;  /* 0x0000006014007824 */ /* 0x000fe200078e024a */
[----:B------:R-:W5:Y:S04]  /*ba10*/  LD.E.128 R24, desc[UR10][R24.64] ;  /* 0x0000000a18187980 */ /* 0x000f68000c101d00 */
[----:B------:R-:W5:Y:S04]  /*ba20*/  LD.E.128 R28, desc[UR10][R28.64] ;  /* 0x0000000a1c1c7980 */ /* 0x000f68000c101d00 */
[----:B------:R-:W5:Y:S01]  /*ba30*/  LD.E.128 R32, desc[UR10][R32.64] ;  /* 0x0000000a20207980 */ /* 0x000f62000c101d00 */
[----:B------:R-:W-:Y:S01]  /*ba40*/  UIMAD.WIDE.U32 UR10, UR4, UR12, URZ ;  /* 0x0000000c040a72a5 */ /* 0x000fe2000f8e003f */
[----:B------:R-:W-:-:S02]  /*ba50*/  IMAD R20, R3, 0xc0, R0 ;  /* 0x000000c003147824 */ /* 0x000fc400078e0200 */
[----:B------:R-:W-:Y:S01]  /*ba60*/  ULDC.64 UR12, c[0x0][0xae8] ;  /* 0x0002ba00000c7ab9 */ /* 0x000fe20000000a00 */
[----:B------:R-:W-:Y:S01]  /*ba70*/  UIADD3 UR11, UR11, UR9, URZ ;  /* 0x000000090b0b7290 */ /* 0x000fe2000fffe03f */
[----:B-1----:R-:W-:Y:S01]  /*ba80*/  @P1 IMAD.HI.U32 R0, R20, R21, RZ ;  /* 0x0000001514001227 */ /* 0x002fe200078e00ff */
[----:B------:R-:W-:Y:S01]  /*ba90*/  USHF.R.S32.HI UR4, URZ, 0x1f, UR8 ;  /* 0x0000001f3f047899 */ /* 0x000fe20008011408 */
[----:B------:R-:W-:Y:S01]  /*baa0*/  @!PT LDS RZ, [RZ] ;  /* 0x00000000fffff984 */ /* 0x000fe20000000800 */
[----:B------:R-:W-:Y:S01]  /*bab0*/  @!PT LDS RZ, [RZ] ;  /* 0x00000000fffff984 */ /* 0x000fe20000000800 */
[----:B------:R-:W-:Y:S01]  /*bac0*/  @!PT LDS RZ, [RZ] ;  /* 0x00000000fffff984 */ /* 0x000fe20000000800 */
[----:B------:R-:W-:Y:S01]  /*bad0*/  @!PT LDS RZ, [RZ] ;  /* 0x00000000fffff984 */ /* 0x000fe20000000800 */
[----:B------:R1:W-:Y:S06]  /*bae0*/  MEMBAR.ALL.CTA ;  /* 0x0000000000007992 */ /* 0x0003ec0000008000 */
[----:B-1----:R-:W1:Y:S01]  /*baf0*/  FENCE.VIEW.ASYNC.S ;  /* 0x00000000000073c6 */ /* 0x002e620000000000 */
[----:B------:R-:W-:Y:S01]  /*bb00*/  UIMAD.WIDE.U32 UR10, UR17, UR12, UR10 ;  /* 0x0000000c110a72a5 */ /* 0x000fe2000f8e000a */
[----:B------:R-:W-:Y:S01]  /*bb10*/  IMAD.MOV.U32 R3, RZ, RZ, R20 ;  /* 0x000000ffff037224 */ /* 0x000fe200078e0014 */
[----:B------:R-:W-:Y:S01]  /*bb20*/  UIMAD UR4, UR4, UR14, URZ ;  /* 0x0000000e040472a4 */ /* 0x000fe2000f8e023f */
[----:B0-----:R-:W-:Y:S01]  /*bb30*/  @P1 SHF.R.U32.HI R3, RZ, R17, R0 ;  /* 0x00000011ff031219 */ /* 0x001fe20000011600 */
[----:B------:R-:W-:-:S02]  /*bb40*/  UIMAD UR11, UR17, UR13, UR11 ;  /* 0x0000000d110b72a4 */ /* 0x000fc4000f8e020b */
[----:B------:R-:W-:Y:S01]  /*bb50*/  UIMAD UR4, UR8, UR15, UR4 ;  /* 0x0000000f080472a4 */ /* 0x000fe2000f8e0204 */
[--C-:B------:R-:W-:Y:S01]  /*bb60*/  SHF.R.S32.HI R0, RZ, 0x1f, R3.reuse ;  /* 0x0000001fff007819 */ /* 0x100fe20000011403 */
[----:B------:R-:W-:Y:S01]  /*bb70*/  UIMAD.WIDE.U32 UR8, UR8, UR14, UR10 ;  /* 0x0000000e080872a5 */ /* 0x000fe2000f8e000a */
[----:B------:R-:W-:Y:S02]  /*bb80*/  IMAD.MOV R21, RZ, RZ, -R3 ;  /* 0x000000ffff157224 */ /* 0x000fe400078e0a03 */
[----:B------:R-:W-:Y:S01]  /*bb90*/  ULDC.64 UR10, c[0x0][0xae0] ;  /* 0x0002b800000a7ab9 */ /* 0x000fe20000000a00 */
[----:B------:R-:W-:Y:S01]  /*bba0*/  UIADD3 UR4, UR9, UR4, URZ ;  /* 0x0000000409047290 */ /* 0x000fe2000fffe03f */
[----:B------:R-:W-:Y:S02]  /*bbb0*/  IMAD R0, R0, UR10, RZ ;  /* 0x0000000a00007c24 */ /* 0x000fe4000f8e02ff */
[----:B------:R-:W-:Y:S02]  /*bbc0*/  IMAD R21, R76, R21, R20 ;  /* 0x000000154c157224 */ /* 0x000fe400078e0214 */
[----:B------:R-:W-:-:S02]  /*bbd0*/  IMAD R23, R3, UR11, R0 ;  /* 0x0000000b03177c24 */ /* 0x000fc4000f8e0200 */
[----:B------:R-:W-:Y:S01]  /*bbe0*/  IMAD.U32 R17, RZ, RZ, UR9 ;  /* 0x00000009ff117e24 */ /* 0x000fe2000f8e00ff */
[----:B------:R-:W-:Y:S01]  /*bbf0*/  SHF.R.S32.HI R0, RZ, 0x1f, R21 ;  /* 0x0000001fff007819 */ /* 0x000fe20000011415 */
[----:B------:R-:W-:Y:S01]  /*bc00*/  IMAD.U32 R16, RZ, RZ, UR8 ;  /* 0x00000008ff107e24 */ /* 0x000fe2000f8e00ff */
[----:B------:R-:W-:Y:S01]  /*bc10*/  ULDC.64 UR8, c[0x0][0xad8] ;  /* 0x0002b60000087ab9 */ /* 0x000fe20000000a00 */
[----:B------:R-:W-:Y:S02]  /*bc20*/  IMAD.U32 R17, RZ, RZ, UR4 ;  /* 0x00000004ff117e24 */ /* 0x000fe4000f8e00ff */
[----:B------:R-:W-:Y:S02]  /*bc30*/  IMAD R0, R0, UR8, RZ ;  /* 0x0000000800007c24 */ /* 0x000fe4000f8e02ff */
[----:B------:R-:W-:-:S04]  /*bc40*/  IMAD.WIDE.U32 R16, R3, UR10, R16 ;  /* 0x0000000a03107c25 */ /* 0x000fc8000f8e0010 */
[----:B------:R-:W-:Y:S02]  /*bc50*/  IMAD.U32 R20, RZ, RZ, UR16 ;  /* 0x00000010ff147e24 */ /* 0x000fe4000f8e00ff */
[----:B------:R-:W-:Y:S02]  /*bc60*/  IMAD.IADD R17, R17, 0x1, R23 ;  /* 0x0000000111117824 */ /* 0x000fe400078e0217 */
[C---:B------:R-:W-:Y:S02]  /*bc70*/  IMAD R3, R21.reuse, UR9, R0 ;  /* 0x0000000915037c24 */ /* 0x040fe4000f8e0200 */
[----:B------:R-:W-:Y:S01]  /*bc80*/  IMAD R0, R20, 0xc0, R74 ;  /* 0x000000c014007824 */ /* 0x000fe200078e024a */
[----:B------:R-:W-:Y:S01]  /*bc90*/  UIADD3 UR4, UR37, 0x31c20, URZ ;  /* 0x00031c2025047890 */ /* 0x000fe2000fffe03f */
[----:B------:R-:W-:Y:S01]  /*bca0*/  IMAD.WIDE.U32 R16, R21, UR8, R16 ;  /* 0x0000000815107c25 */ /* 0x000fe2000f8e0010 */
[----:B------:R-:W-:Y:S02]  /*bcb0*/  ULDC.64 UR8, c[0x0][0xa80] ;  /* 0x0002a00000087ab9 */ /* 0x000fe40000000a00 */
[----:B------:R-:W-:Y:S01]  /*bcc0*/  ISETP.GE.AND P0, PT, R0, R19, PT ;  /* 0x000000130000720c */ /* 0x000fe20003f06270 */
[----:B------:R-:W-:Y:S01]  /*bcd0*/  IMAD.IADD R3, R17, 0x1, R3 ;  /* 0x0000000111037824 */ /* 0x000fe200078e0203 */
[----:B------:R-:W-:Y:S01]  /*bce0*/  UPRMT UR4, URZ, 0x654, UR4 ;  /* 0x000006543f047896 */ /* 0x000fe20008000004 */
[----:B------:R-:W-:-:S04]  /*bcf0*/  LEA R23, P1, R16, UR8, 0x1 ;  /* 0x0000000810177c11 */ /* 0x000fc8000f8208ff */
[----:B------:R-:W-:Y:S01]  /*bd00*/  LEA.HI.X R3, R16, UR9, R3, 0x1, P1 ;  /* 0x0000000910037c11 */ /* 0x000fe200088f0c03 */
[----:B-1----:R0:W1:Y:S01]  /*bd10*/  SHFL.IDX PT, R20, R23, RZ, 0x1c1f ;  /* 0x001c1fff17147589 */ /* 0x00206200000e0000 */
[----:B------:R-:W-:Y:S02]  /*bd20*/  BSSY B1, `(.L_x_9543) ;  /* 0x0000013000017945 */ /* 0x000fe40003800000 */
[----:B------:R-:W-:Y:S01]  /*bd30*/  SYNCS.ARRIVE.TRANS64.RED.A1T0 RZ, [UR4], RZ ;  /* 0x000000ffffff79a7 */ /* 0x000fe20008100404 */
        /* <DEDUP_REMOVED lines=11> */
[----:B--2---:R-:W-:Y:S01]  /*bdf0*/  @!P0 IMAD.WIDE R16, R18, 0x2, R20 ;  /* 0x0000000212108825 */ /* 0x004fe200078e0214 */
[-C--:B------:R-:W-:Y:S02]  /*be00*/  @!P1 LEA.HI.X R37, R22, R21.reuse, R41, 0x1, P3 ;  /* 0x0000001516259211 */ /* 0x080fe400018f0c29 */
[----:B------:R-:W-:Y:S02]  /*be10*/  @!P2 LEA.HI.X R39, R144, R21, R40, 0x1, P4 ;  /* 0x000000159027a211 */ /* 0x000fe400020f0c28 */
[----:B-----5:R3:W-:Y:S04]  /*be20*/  @!P0 ST.E.128 desc[UR8][R16.64], R4 ;  /* 0x0000000410008985 */ /* 0x0207e8000c101d08 */
[----:B------:R3:W-:Y:S04]  /*be30*/  @!P1 ST.E.128 desc[UR8][R36.64], R12 ;  /* 0x0000000c24009985 */ /* 0x0007e8000c101d08 */
[----:B------:R3:W-:Y:S02]  /*be40*/  @!P2 ST.E.128 desc[UR8][R38.64], R28 ;  /* 0x0000001c2600a985 */ /* 0x0007e4000c101d08 */
.L_x_9544:
[----:B------:R-:W-:Y:S05]  /*be50*/  BSYNC B1 ;  /* 0x0000000000017941 */ /* 0x000fea0003800000 */
.L_x_9543:
[----:B------:R-:W-:Y:S01]  /*be60*/  VIADD R0, R0, 0x60 ;  /* 0x0000006000007836 */ /* 0x000fe20000000000 */
[----:B---3-5:R3:W4:Y:S04]  /*be70*/  SHFL.IDX PT, R7, R3, 0x1, 0x1c1f ;  /* 0x003c1f0003077f89 */ /* 0x02872800000e0000 */
[----:B------:R-:W-:Y:S01]  /*be80*/  ISETP.GE.AND P0, PT, R0, R19, PT ;  /* 0x000000130000720c */ /* 0x000fe20003f06270 */
[----:B------:R3:W0:-:S12]  /*be90*/  SHFL.IDX PT, R6, R23, 0x1, 0x1c1f ;  /* 0x003c1f0017067f89 */ /* 0x00061800000e0000 */
[----:B---3--:R-:W-:Y:S05]  /*bea0*/  @P0 BRA `(.L_x_9545) ;  /* 0x00000018001c0947 */ /* 0x008fea0003800000 */
[----:B------:R-:W-:Y:S01]  /*beb0*/  ULDC UR4, c[0x0][0xac8] ;  /* 0x0002b20000047ab9 */ /* 0x000fe20000000800 */
[----:B------:R-:W-:Y:S01]  /*bec0*/  ULDC.64 UR8, c[0x0][0x208] ;  /* 0x0000820000087ab9 */ /* 0x000fe20000000a00 */
[----:B------:R-:W-:Y:S02]  /*bed0*/  ISETP.GE.AND P2, PT, R22, UR4, PT ;  /* 0x0000000416007c0c */ /* 0x000fe4000bf46270 */
[----:B------:R-:W-:-:S11]  /*bee0*/  ISETP.GE.AND P1, PT, R18, UR4, PT ;  /* 0x0000000412007c0c */ /* 0x000fd6000bf26270 */
[----:B0-----:R-:W-:Y:S02]  /*bef0*/  @!P2 LEA R12, P0, R22, R6, 0x1 ;  /* 0x00000006160ca211 */ /* 0x001fe400078008ff */
[----:B----4-:R-:W-:Y:S02]  /*bf00*/  @!P1 IMAD.WIDE R4, R18, 0x2, R6 ;  /* 0x0000000212049825 */ /* 0x010fe400078e0206 */
[----:B------:R-:W-:Y:S02]  /*bf10*/  @!P2 LEA.HI.X R13, R22, R7, R41, 0x1, P0 ;  /* 0x00000007160da211 */ /* 0x000fe400000f0c29 */
[----:B------:R-:W-:Y:S01]  /*bf20*/  ISETP.GE.AND P0, PT, R144, UR4, PT ;  /* 0x0000000490007c0c */ /* 0x000fe2000bf06270 */
[----:B------:R0:W-:Y:S04]  /*bf30*/  @!P1 ST.E.128 desc[UR8][R4.64], R8 ;  /* 0x0000000804009985 */ /* 0x0001e8000c101d08 */
[----:B------:R0:W-:Y:S08]  /*bf40*/  @!P2 ST.E.128 desc[UR8][R12.64], R24 ;  /* 0x000000180c00a985 */ /* 0x0001f0000c101d08 */
[----:B------:R-:W-:Y:S05]  /*bf50*/  @P0 BRA `(.L_x_9545) ;  /* 0x0000001400f00947 */ /* 0x000fea0003800000 */
[----:B0-----:R-:W-:Y:S01]  /*bf60*/  LEA R4, P0, R144, R6, 0x1 ;  /* 0x0000000690047211 */ /* 0x001fe200078008ff */
[----:B------:R-:W-:-:S03]  /*bf70*/  ULDC.64 UR8, c[0x0][0x208] ;  /* 0x0000820000087ab9 */ /* 0x000fc60000000a00 */
[----:B------:R-:W-:-:S05]  /*bf80*/  LEA.HI.X R5, R144, R7, R40, 0x1, P0 ;  /* 0x0000000790057211 */ /* 0x000fca00000f0c28 */
[----:B------:R0:W-:Y:S01]  /*bf90*/  ST.E.128 desc[UR8][R4.64], R32 ;  /* 0x0000002004007985 */ /* 0x0001e2000c101d08 */
[----:B------:R-:W-:Y:S05]  /*bfa0*/  BRA `(.L_x_9545) ;  /* 0x0000001400dc7947 */ /* 0x000fea0003800000 */
.L_x_9542:
        /* <DEDUP_REMOVED lines=12> */
[----:B------:R-:W-:Y:S01]  /*c070*/  ULDC.64 UR12, c[0x0][0xb38] ;  /* 0x0002ce00000c7ab9 */ /* 0x000fe20000000a00 */
[----:B------:R-:W-:Y:S01]  /*c080*/  BSSY B1, `(.L_x_9546) ;  /* 0x0000063000017945 */ /* 0x000fe20003800000 */
[----:B------:R-:W-:Y:S01]  /*c090*/  UIMAD.WIDE.U32 UR10, UR16, UR12, UR10 ;  /* 0x0000000c100a72a5 */ /* 0x000fe2000f8e000a */
[----:B------:R-:W-:-:S02]  /*c0a0*/  SHF.R.S32.HI R26, RZ, 0x1f, R145 ;  /* 0x0000001fff1a7819 */ /* 0x000fc40000011491 */
[----:B------:R-:W-:Y:S01]  /*c0b0*/  SHF.R.S32.HI R27, RZ, 0x1f, R146 ;  /* 0x0000001fff1b7819 */ /* 0x000fe20000011492 */
[----:B------:R-:W-:Y:S01]  /*c0c0*/  UIMAD UR11, UR16, UR13, UR11 ;  /* 0x0000000d100b72a4 */ /* 0x000fe2000f8e020b */
[----:B------:R-:W-:Y:S02]  /*c0d0*/  SHF.R.S32.HI R74, RZ, 0x1f, R147 ;  /* 0x0000001fff4a7819 */ /* 0x000fe40000011493 */
[----:B------:R-:W-:Y:S01]  /*c0e0*/  ULDC.64 UR12, c[0x0][0xb40] ;  /* 0x0002d000000c7ab9 */ /* 0x000fe20000000a00 */
[----:B------:R-:W-:Y:S01]  /*c0f0*/  SHF.R.S32.HI R75, RZ, 0x1f, R148 ;  /* 0x0000001fff4b7819 */ /* 0x000fe20000011494 */
[----:B------:R-:W-:Y:S01]  /*c100*/  UIMAD UR4, UR4, UR12, URZ ;  /* 0x0000000c040472a4 */ /* 0x000fe2000f8e023f */
[----:B------:R-:W-:Y:S02]  /*c110*/  SHF.R.S32.HI R77, RZ, 0x1f, R149 ;  /* 0x0000001fff4d7819 */ /* 0x000fe40000011495 */
[----:B------:R-:W-:Y:S01]  /*c120*/  SHF.R.S32.HI R78, RZ, 0x1f, R150 ;  /* 0x0000001fff4e7819 */ /* 0x000fe20000011496 */
[----:B------:R-:W-:Y:S01]  /*c130*/  UIMAD UR4, UR8, UR13, UR4 ;  /* 0x0000000d080472a4 */ /* 0x000fe2000f8e0204 */
[----:B0-----:R-:W-:Y:S01]  /*c140*/  @P1 IMAD.HI.U32 R0, R11, R0, RZ ;  /* 0x000000000b001227 */ /* 0x001fe200078e00ff */
[----:B------:R-:W-:Y:S01]  /*c150*/  UIMAD.WIDE.U32 UR8, UR8, UR12, UR10 ;  /* 0x0000000c080872a5 */ /* 0x000fe2000f8e000a */
[----:B------:R-:W-:-:S02]  /*c160*/  SHF.R.S32.HI R79, RZ, 0x1f, R151 ;  /* 0x0000001fff4f7819 */ /* 0x000fc40000011497 */
[----:B------:R-:W-:Y:S01]  /*c170*/  ULDC.64 UR10, c[0x0][0xb48] ;  /* 0x0002d200000a7ab9 */ /* 0x000fe20000000a00 */
[----:B------:R-:W-:Y:S01]  /*c180*/  UIADD3 UR9, UR9, UR4, URZ ;  /* 0x0000000409097290 */ /* 0x000fe2000fffe03f */
[----:B------:R-:W-:Y:S02]  /*c190*/  SHF.R.S32.HI R80, RZ, 0x1f, R152 ;  /* 0x0000001fff507819 */ /* 0x000fe40000011498 */
[----:B-1----:R-:W-:Y:S01]  /*c1a0*/  @P1 SHF.R.U32.HI R3, RZ, R5, R0 ;  /* 0x00000005ff031219 */ /* 0x002fe20000011600 */
        /* <DEDUP_REMOVED lines=10> */
[----:B------:R-:W-:Y:S02]  /*c250*/  IMAD R0, R0, UR10, RZ ;  /* 0x0000000a00007c24 */ /* 0x000fe4000f8e02ff */
[----:B------:R-:W-:Y:S01]  /*c260*/  IMAD.U32 R4, RZ, RZ, UR8 ;  /* 0x00000008ff047e24 */ /* 0x000fe2000f8e00ff */
[----:B------:R-:W-:Y:S01]  /*c270*/  ULDC.64 UR8, c[0x0][0xb28] ;  /* 0x0002ca0000087ab9 */ /* 0x000fe20000000a00 */
[----:B------:R-:W-:Y:S01]  /*c280*/  IMAD.U32 R5, RZ, RZ, UR4 ;  /* 0x00000004ff057e24 */ /* 0x000fe2000f8e00ff */
[----:B------:R-:W-:Y:S01]  /*c290*/  UIADD3 UR4, UR37, 0x31c20, URZ ;  /* 0x00031c2025047890 */ /* 0x000fe2000fffe03f */
[C---:B------:R-:W-:Y:S01]  /*c2a0*/  IMAD R9, R3.reuse, UR11, R0 ;  /* 0x0000000b03097c24 */ /* 0x040fe2000f8e0200 */
[----:B------:R-:W-:Y:S01]  /*c2b0*/  SHF.R.S32.HI R0, RZ, 0x1f, R7 ;  /* 0x0000001fff007819 */ /* 0x000fe20000011407 */
[----:B------:R-:W-:Y:S01]  /*c2c0*/  IMAD.WIDE.U32 R4, R3, UR10, R4 ;  /* 0x0000000a03047c25 */ /* 0x000fe2000f8e0004 */
[----:B------:R-:W-:-:S03]  /*c2d0*/  UPRMT UR4, URZ, 0x654, UR4 ;  /* 0x000006543f047896 */ /* 0x000fc60008000004 */
[----:B------:R-:W-:Y:S02]  /*c2e0*/  IMAD R0, R0, UR8, RZ ;  /* 0x0000000800007c24 */ /* 0x000fe4000f8e02ff */
[----:B------:R-:W-:Y:S02]  /*c2f0*/  IMAD.IADD R5, R5, 0x1, R9 ;  /* 0x0000000105057824 */ /* 0x000fe400078e0209 */
[C---:B------:R-:W-:Y:S02]  /*c300*/  IMAD R3, R7.reuse, UR9, R0 ;  /* 0x0000000907037c24 */ /* 0x040fe4000f8e0200 */
[----:B------:R-:W-:Y:S01]  /*c310*/  IMAD.WIDE.U32 R4, R7, UR8, R4 ;  /* 0x0000000807047c25 */ /* 0x000fe2000f8e0004 */
[----:B------:R-:W-:Y:S01]  /*c320*/  ULDC.64 UR8, c[0x0][0xb00] ;  /* 0x0002c00000087ab9 */ /* 0x000fe20000000a00 */
[----:B------:R-:W-:Y:S02]  /*c330*/  SYNCS.ARRIVE.TRANS64.RED.A1T0 RZ, [UR4], RZ ;  /* 0x000000ffffff79a7 */ /* 0x000fe40008100404 */
        /* <DEDUP_REMOVED lines=12> */
[----:B------:R-:W-:-:S02]  /*c400*/  ISETP.GE.AND P3, PT, R152, UR4, PT ;  /* 0x0000000498007c0c */ /* 0x000fc4000bf66270 */
[----:B------:R-:W-:-:S03]  /*c410*/  ISETP.GE.AND P4, PT, R151, UR4, PT ;  /* 0x0000000497007c0c */ /* 0x000fc6000bf86270 */
[----:B-1----:R-:W-:-:S04]  /*c420*/  @!P1 LEA R10, P6, R155, R4, 0x2 ;  /* 0x000000049b0a9211 */ /* 0x002fc800078c10ff */
[----:B--2---:R-:W-:Y:S01]  /*c430*/  @!P1 LEA.HI.X R11, R155, R5, R83, 0x2, P6 ;  /* 0x000000059b0b9211 */ /* 0x004fe200030f1453 */
[----:B------:R-:W-:Y:S01]  /*c440*/  @!P5 IMAD.WIDE R6, R157, 0x4, R4 ;  /* 0x000000049d06d825 */ /* 0x000fe200078e0204 */
[----:B------:R-:W-:-:S04]  /*c450*/  @!P0 LEA R12, P6, R154, R4, 0x2 ;  /* 0x000000049a0c8211 */ /* 0x000fc800078c10ff */
[-C--:B------:R-:W-:Y:S01]  /*c460*/  @!P0 LEA.HI.X R13, R154, R5.reuse, R82, 0x2, P6 ;  /* 0x000000059a0d8211 */ /* 0x080fe200030f1452 */
[----:B------:R1:W-:Y:S01]  /*c470*/  @!P5 ST.E.64 desc[UR8][R6.64], R20 ;  /* 0x000000140600d985 */ /* 0x0003e2000c101b08 */
[CC--:B------:R-:W-:Y:S02]  /*c480*/  @!P3 LEA R16, P5, R152.reuse, R4.reuse, 0x2 ;  /* 0x000000049810b211 */ /* 0x0c0fe400078a10ff */
[-C--:B------:R-:W-:Y:S01]  /*c490*/  @!P4 LEA R24, P6, R151, R4.reuse, 0x2 ;  /* 0x000000049718c211 */ /* 0x080fe200078c10ff */
[----:B------:R2:W-:Y:S01]  /*c4a0*/  @!P1 ST.E.64 desc[UR8][R10.64], R28 ;  /* 0x0000001c0a009985 */ /* 0x0005e2000c101b08 */
[----:B------:R-:W-:Y:S02]  /*c4b0*/  @!P2 LEA R14, P1, R153, R4, 0x2 ;  /* 0x00000004990ea211 */ /* 0x000fe400078210ff */
[----:B------:R-:W-:Y:S01]  /*c4c0*/  @!P3 LEA.HI.X R17, R152, R5, R80, 0x2, P5 ;  /* 0x000000059811b211 */ /* 0x000fe200028f1450 */
[----:B------:R-:W-:Y:S01]  /*c4d0*/  @!P0 ST.E.64 desc[UR8][R12.64], R32 ;  /* 0x000000200c008985 */ /* 0x000fe2000c101b08 */
[----:B------:R-:W-:-:S02]  /*c4e0*/  ISETP.GE.AND P0, PT, R150, UR4, PT ;  /* 0x0000000496007c0c */ /* 0x000fc4000bf06270 */
[-C--:B------:R-:W-:Y:S02]  /*c4f0*/  @!P2 LEA.HI.X R15, R153, R5.reuse, R81, 0x2, P1 ;  /* 0x00000005990fa211 */ /* 0x080fe400008f1451 */
[----:B------:R-:W-:Y:S02]  /*c500*/  ISETP.GE.AND P1, PT, R149, UR4, PT ;  /* 0x0000000495007c0c */ /* 0x000fe4000bf26270 */
[----:B------:R-:W-:Y:S01]  /*c510*/  @!P4 LEA.HI.X R25, R151, R5, R79, 0x2, P6 ;  /* 0x000000059719c211 */ /* 0x000fe200030f144f */
[----:B------:R3:W-:Y:S01]  /*c520*/  @!P2 ST.E.64 desc[UR8][R14.64], R36 ;  /* 0x000000240e00a985 */ /* 0x0007e2000c101b08 */
[----:B------:R-:W-:-:S03]  /*c530*/  ISETP.GE.AND P2, PT, R146, UR4, PT ;  /* 0x0000000492007c0c */ /* 0x000fc6000bf46270 */
[----:B------:R4:W-:Y:S01]  /*c540*/  @!P3 ST.E.64 desc[UR8][R16.64], R40 ;  /* 0x000000281000b985 */ /* 0x0009e2000c101b08 */
[----:B------:R-:W-:Y:S02]  /*c550*/  ISETP.GE.AND P3, PT, R147, UR4, PT ;  /* 0x0000000493007c0c */ /* 0x000fe4000bf66270 */
[-C--:B-1----:R-:W-:Y:S01]  /*c560*/  @!P0 LEA R6, P5, R150, R4.reuse, 0x2 ;  /* 0x0000000496068211 */ /* 0x082fe200078a10ff */
[----:B------:R1:W-:Y:S01]  /*c570*/  @!P4 ST.E.64 desc[UR8][R24.64], R44 ;  /* 0x0000002c1800c985 */ /* 0x0003e2000c101b08 */
[----:B------:R-:W-:Y:S02]  /*c580*/  ISETP.GE.AND P4, PT, R148, UR4, PT ;  /* 0x0000000494007c0c */ /* 0x000fe4000bf86270 */
[-C--:B------:R-:W-:Y:S02]  /*c590*/  @!P0 LEA.HI.X R7, R150, R5.reuse, R78, 0x2, P5 ;  /* 0x0000000596078211 */ /* 0x080fe400028f144e */
[----:B------:R-:W-:Y:S02]  /*c5a0*/  ISETP.GE.AND P5, PT, R145, UR4, PT ;  /* 0x0000000491007c0c */ /* 0x000fe4000bfa6270 */
[C---:B--2---:R-:W-:Y:S01]  /*c5b0*/  @!P1 LEA R10, P6, R149.reuse, R4, 0x2 ;  /* 0x00000004950a9211 */ /* 0x044fe200078c10ff */
[----:B------:R1:W-:Y:S03]  /*c5c0*/  @!P0 ST.E.64 desc[UR8][R6.64], R48 ;  /* 0x0000003006008985 */ /* 0x0003e6000c101b08 */
[----:B------:R-:W-:-:S02]  /*c5d0*/  @!P1 LEA.HI.X R11, R149, R5, R77, 0x2, P6 ;  /* 0x00000005950b9211 */ /* 0x000fc400030f144d */
[-C--:B---3--:R-:W-:Y:S02]  /*c5e0*/  @!P3 LEA R14, P6, R147, R4.reuse, 0x2 ;  /* 0x00000004930eb211 */ /* 0x088fe400078c10ff */
[-C--:B------:R-:W-:Y:S01]  /*c5f0*/  @!P4 LEA R12, P0, R148, R4.reuse, 0x2 ;  /* 0x00000004940cc211 */ /* 0x080fe200078010ff */
[----:B------:R1:W-:Y:S01]  /*c600*/  @!P1 ST.E.64 desc[UR8][R10.64], R52 ;  /* 0x000000340a009985 */ /* 0x0003e2000c101b08 */
[-C--:B----4-:R-:W-:Y:S02]  /*c610*/  @!P2 LEA R16, P1, R146, R4.reuse, 0x2 ;  /* 0x000000049210a211 */ /* 0x090fe400078210ff */
[-C--:B------:R-:W-:Y:S02]  /*c620*/  @!P4 LEA.HI.X R13, R148, R5.reuse, R75, 0x2, P0 ;  /* 0x00000005940dc211 */ /* 0x080fe400000f144b */
[----:B------:R-:W-:Y:S02]  /*c630*/  @!P5 LEA R4, P0, R145, R4, 0x2 ;  /* 0x000000049104d211 */ /* 0x000fe400078010ff */
[-C--:B------:R-:W-:Y:S01]  /*c640*/  @!P3 LEA.HI.X R15, R147, R5.reuse, R74, 0x2, P6 ;  /* 0x00000005930fb211 */ /* 0x080fe200030f144a */
[----:B------:R1:W-:Y:S01]  /*c650*/  @!P4 ST.E.64 desc[UR8][R12.64], R56 ;  /* 0x000000380c00c985 */ /* 0x0003e2000c101b08 */
[----:B------:R-:W-:-:S02]  /*c660*/  @!P2 LEA.HI.X R17, R146, R5, R27, 0x2, P1 ;  /* 0x000000059211a211 */ /* 0x000fc400008f141b */
[----:B------:R-:W-:Y:S01]  /*c670*/  @!P5 LEA.HI.X R5, R145, R5, R26, 0x2, P0 ;  /* 0x000000059105d211 */ /* 0x000fe200000f141a */
[----:B------:R1:W-:Y:S04]  /*c680*/  @!P3 ST.E.64 desc[UR8][R14.64], R60 ;  /* 0x0000003c0e00b985 */ /* 0x0003e8000c101b08 */
[----:B------:R1:W-:Y:S04]  /*c690*/  @!P2 ST.E.64 desc[UR8][R16.64], R64 ;  /* 0x000000401000a985 */ /* 0x0003e8000c101b08 */
[----:B------:R1:W-:Y:S02]  /*c6a0*/  @!P5 ST.E.64 desc[UR8][R4.64], R68 ;  /* 0x000000440400d985 */ /* 0x0003e4000c101b08 */
.L_x_9547:
[----:B------:R-:W-:Y:S05]  /*c6b0*/  BSYNC B1 ;  /* 0x0000000000017941 */ /* 0x000fea0003800000 */
.L_x_9546:
[----:B------:R-:W-:Y:S01]  /*c6c0*/  ISETP.GE.AND P0, PT, R8, R19, PT ;  /* 0x000000130800720c */ /* 0x000fe20003f06270 */
[----:B-1----:R1:W3:Y:S04]  /*c6d0*/  SHFL.IDX PT, R7, R3, 0x1, 0x1c1f ;  /* 0x003c1f0003077f89 */ /* 0x0022e800000e0000 */
[----:B------:R1:W4:Y:S08]  /*c6e0*/  SHFL.IDX PT, R6, R0, 0x1, 0x1c1f ;  /* 0x003c1f0000067f89 */ /* 0x00033000000e0000 */
        /* <DEDUP_REMOVED lines=8> */
[-C--:B----4-:R-:W-:Y:S02]  /*c770*/  @!P5 LEA R8, P0, R155, R6.reuse, 0x2 ;  /* 0x000000069b08d211 */ /* 0x090fe400078010ff */
[----:B--23--:R-:W-:Y:S02]  /*c780*/  @!P1 IMAD.WIDE R4, R157, 0x4, R6 ;  /* 0x000000049d049825 */ /* 0x00cfe400078e0206 */
[-C--:B------:R-:W-:Y:S02]  /*c790*/  @!P5 LEA.HI.X R9, R155, R7.reuse, R83, 0x2, P0 ;  /* 0x000000079b09d211 */ /* 0x080fe400000f1453 */
[CC--:B------:R-:W-:Y:S01]  /*c7a0*/  @!P3 LEA R10, P0, R154.reuse, R6.reuse, 0x2 ;  /* 0x000000069a0ab211 */ /* 0x0c0fe200078010ff */
[----:B------:R1:W-:Y:S01]  /*c7b0*/  @!P1 ST.E.64 desc[UR8][R4.64], R72 ;  /* 0x0000004804009985 */ /* 0x0003e2000c101b08 */
[----:B------:R-:W-:Y:S02]  /*c7c0*/  ISETP.GE.AND P1, PT, R151, UR4, PT ;  /* 0x0000000497007c0c */ /* 0x000fe4000bf26270 */
[----:B------:R-:W-:Y:S01]  /*c7d0*/  @!P3 LEA.HI.X R11, R154, R7, R82, 0x2, P0 ;  /* 0x000000079a0bb211 */ /* 0x000fe200000f1452 */
[----:B------:R2:W-:Y:S01]  /*c7e0*/  @!P5 ST.E.64 desc[UR8][R8.64], R30 ;  /* 0x0000001e0800d985 */ /* 0x0005e2000c101b08 */
[----:B------:R-:W-:-:S02]  /*c7f0*/  @!P2 LEA R12, P5, R153, R6, 0x2 ;  /* 0x00000006990ca211 */ /* 0x000fc400078a10ff */
[----:B------:R-:W-:Y:S01]  /*c800*/  ISETP.GE.AND P0, PT, R150, UR4, PT ;  /* 0x0000000496007c0c */ /* 0x000fe2000bf06270 */
[----:B------:R-:W-:Y:S01]  /*c810*/  @!P3 ST.E.64 desc[UR8][R10.64], R34 ;  /* 0x000000220a00b985 */ /* 0x000fe2000c101b08 */
[CC--:B------:R-:W-:Y:S02]  /*c820*/  @!P4 LEA R14, P6, R152.reuse, R6.reuse, 0x2 ;  /* 0x00000006980ec211 */ /* 0x0c0fe400078c10ff */
[-C--:B------:R-:W-:Y:S02]  /*c830*/  @!P2 LEA.HI.X R13, R153, R7.reuse, R81, 0x2, P5 ;  /* 0x00000007990da211 */ /* 0x080fe400028f1451 */
[----:B------:R-:W-:Y:S02]  /*c840*/  @!P4 LEA.HI.X R15, R152, R7, R80, 0x2, P6 ;  /* 0x00000007980fc211 */ /* 0x000fe400030f1450 */
[----:B-1----:R-:W-:Y:S01]  /*c850*/  @!P1 LEA R4, P5, R151, R6, 0x2 ;  /* 0x0000000697049211 */ /* 0x002fe200078a10ff */
[----:B------:R1:W-:Y:S01]  /*c860*/  @!P2 ST.E.64 desc[UR8][R12.64], R38 ;  /* 0x000000260c00a985 */ /* 0x0003e2000c101b08 */
[----:B------:R-:W-:-:S02]  /*c870*/  ISETP.GE.AND P2, PT, R147, UR4, PT ;  /* 0x0000000493007c0c */ /* 0x000fc4000bf46270 */
[----:B------:R-:W-:Y:S01]  /*c880*/  ISETP.GE.AND P3, PT, R148, UR4, PT ;  /* 0x0000000494007c0c */ /* 0x000fe2000bf66270 */
[----:B------:R3:W-:Y:S01]  /*c890*/  @!P4 ST.E.64 desc[UR8][R14.64], R42 ;  /* 0x0000002a0e00c985 */ /* 0x0007e2000c101b08 */
[----:B------:R-:W-:Y:S02]  /*c8a0*/  ISETP.GE.AND P4, PT, R149, UR4, PT ;  /* 0x0000000495007c0c */ /* 0x000fe4000bf86270 */
[CC--:B--2---:R-:W-:Y:S02]  /*c8b0*/  @!P0 LEA R8, P6, R150.reuse, R6.reuse, 0x2 ;  /* 0x0000000696088211 */ /* 0x0c4fe400078c10ff */
[-C--:B------:R-:W-:Y:S02]  /*c8c0*/  @!P1 LEA.HI.X R5, R151, R7.reuse, R79, 0x2, P5 ;  /* 0x0000000797059211 */ /* 0x080fe400028f144f */
[----:B------:R-:W-:Y:S02]  /*c8d0*/  @!P0 LEA.HI.X R9, R150, R7, R78, 0x2, P6 ;  /* 0x0000000796098211 */ /* 0x000fe400030f144e */
[----:B------:R-:W-:Y:S01]  /*c8e0*/  ISETP.GE.AND P5, PT, R146, UR4, PT ;  /* 0x0000000492007c0c */ /* 0x000fe2000bfa6270 */
[----:B------:R2:W-:Y:S02]  /*c8f0*/  @!P1 ST.E.64 desc[UR8][R4.64], R46 ;  /* 0x0000002e04009985 */ /* 0x0005e4000c101b08 */
[----:B-1----:R-:W-:-:S02]  /*c900*/  @!P3 LEA R12, P6, R148, R6, 0x2 ;  /* 0x00000006940cb211 */ /* 0x002fc400078c10ff */
[----:B------:R2:W-:Y:S01]  /*c910*/  @!P0 ST.E.64 desc[UR8][R8.64], R50 ;  /* 0x0000003208008985 */ /* 0x0005e2000c101b08 */
[-C--:B---3--:R-:W-:Y:S02]  /*c920*/  @!P2 LEA R14, P0, R147, R6.reuse, 0x2 ;  /* 0x00000006930ea211 */ /* 0x088fe400078010ff */
[-C--:B------:R-:W-:Y:S02]  /*c930*/  @!P4 LEA R10, P1, R149, R6.reuse, 0x2 ;  /* 0x00000006950ac211 */ /* 0x080fe400078210ff */
[-C--:B------:R-:W-:Y:S02]  /*c940*/  @!P2 LEA.HI.X R15, R147, R7.reuse, R74, 0x2, P0 ;  /* 0x00000007930fa211 */ /* 0x080fe400000f144a */
[----:B------:R-:W-:Y:S02]  /*c950*/  ISETP.GE.AND P0, PT, R145, UR4, PT ;  /* 0x0000000491007c0c */ /* 0x000fe4000bf06270 */
[----:B------:R-:W-:Y:S02]  /*c960*/  @!P4 LEA.HI.X R11, R149, R7, R77, 0x2, P1 ;  /* 0x00000007950bc211 */ /* 0x000fe400008f144d */
[----:B------:R-:W-:-:S02]  /*c970*/  @!P5 LEA R16, P1, R146, R6, 0x2 ;  /* 0x000000069210d211 */ /* 0x000fc400078210ff */
[-C--:B------:R-:W-:Y:S01]  /*c980*/  @!P3 LEA.HI.X R13, R148, R7.reuse, R75, 0x2, P6 ;  /* 0x00000007940db211 */ /* 0x080fe200030f144b */
[----:B------:R2:W-:Y:S01]  /*c990*/  @!P4 ST.E.64 desc[UR8][R10.64], R54 ;  /* 0x000000360a00c985 */ /* 0x0005e2000c101b08 */
[----:B------:R-:W-:-:S03]  /*c9a0*/  @!P5 LEA.HI.X R17, R146, R7, R27, 0x2, P1 ;  /* 0x000000079211d211 */ /* 0x000fc600008f141b */
[----:B------:R2:W-:Y:S04]  /*c9b0*/  @!P3 ST.E.64 desc[UR8][R12.64], R58 ;  /* 0x0000003a0c00b985 */ /* 0x0005e8000c101b08 */
[----:B------:R2:W-:Y:S04]  /*c9c0*/  @!P2 ST.E.64 desc[UR8][R14.64], R62 ;  /* 0x0000003e0e00a985 */ /* 0x0005e8000c101b08 */
[----:B------:R2:W-:Y:S01]  /*c9d0*/  @!P5 ST.E.64 desc[UR8][R16.64], R66 ;  /* 0x000000421000d985 */ /* 0x0005e2000c101b08 */
[----:B------:R-:W-:Y:S05]  /*c9e0*/  @P0 BRA `(.L_x_9545) ;  /* 0x0000000c004c0947 */ /* 0x000fea0003800000 */
[----:B--2---:R-:W-:Y:S01]  /*c9f0*/  LEA R4, P0, R145, R6, 0x2 ;  /* 0x0000000691047211 */ /* 0x004fe200078010ff */
[----:B------:R-:W-:-:S03]  /*ca00*/  ULDC.64 UR8, c[0x0][0x208] ;  /* 0x0000820000087ab9 */ /* 0x000fc60000000a00 */
[----:B------:R-:W-:-:S05]  /*ca10*/  LEA.HI.X R5, R145, R7, R26, 0x2, P0 ;  /* 0x0000000791057211 */ /* 0x000fca00000f141a */
[----:B------:R1:W-:Y:S01]  /*ca20*/  ST.E.64 desc[UR8][R4.64], R70 ;  /* 0x0000004604007985 */ /* 0x0003e2000c101b08 */
[----:B------:R-:W-:Y:S05]  /*ca30*/  BRA `(.L_x_9545) ;  /* 0x0000000c00387947 */ /* 0x000fea0003800000 */
.L_x_9540:
        /* <DEDUP_REMOVED lines=41> */
.L_x_9548:
[----:B------:R-:W-:Y:S01]  /*ccd0*/  R2UR UR9, R10 ;  /* 0x000000000a0972ca */ /* 0x000fe200000e0000 */
[----:B------:R-:W-:Y:S01]  /*cce0*/  BSSY B1, `(.L_x_9549) ;  /* 0x0000040000017945 */ /* 0x000fe20003800000 */
[----:B------:R-:W-:-:S11]  /*ccf0*/  R2UR UR8, R9 ;  /* 0x00000000090872ca */ /* 0x000fd600000e0000 */
[----:B------:R-:W-:Y:S02]  /*cd00*/  USEL UR14, UR9, URZ, !UP0 ;  /* 0x0000003f090e7287 */ /* 0x000fe4000c000000 */
[----:B------:R-:W-:Y:S01]  /*cd10*/  USEL UR15, UR8, URZ, !UP0 ;  /* 0x0000003f080f7287 */ /* 0x000fe2000c000000 */
[----:B------:R-:W-:Y:S11]  /*cd20*/  @P0 BRA `(.L_x_9550) ;  /* 0x0000000000ec0947 */ /* 0x000ff60003800000 */
[----:B------:R-:W2:Y:S01]  /*cd30*/  LDL R3, [R1+0x4] ;  /* 0x0000040001037983 */ /* 0x000ea20000100800 */
        /* <DEDUP_REMOVED lines=26> */
[----:B------:R-:W-:Y:S01]  /*cee0*/  UIMAD.WIDE.U32 UR22, UR16, UR18, URZ ;  /* 0x00000012101672a5 */ /* 0x000fe2000f8e003f */
[----:B------:R-:W-:Y:S01]  /*cef0*/  IMAD.MOV.U32 R3, RZ, RZ, R6 ;  /* 0x000000ffff037224 */ /* 0x000fe200078e0006 */
        /* <DEDUP_REMOVED lines=9> */
[----:B------:R-:W-:Y:S01]  /*cf90*/  UIADD3 UR20, UR9, UR20, URZ ;  /* 0x0000001409147290 */ /* 0x000fe2000fffe03f */
[----:B------:R-:W-:Y:S01]  /*cfa0*/  SHF.R.S32.HI R5, RZ, 0x1f, R3 ;  /* 0x0000001fff057819 */ /* 0x000fe20000011403 */
[----:B------:R-:W-:Y:S01]  /*cfb0*/  UIADD3 UR10, UR11, UR13, URZ ;  /* 0x0000000d0b0a7290 */ /* 0x000fe2000fffe03f */
[----:B------:R-:W-:Y:S01]  /*cfc0*/  IMAD R7, R9, R7, R6 ;  /* 0x0000000709077224 */ /* 0x000fe200078e0206 */
[----:B------:R-:W-:Y:S01]  /*cfd0*/  IADD3 R4, P0, P1, R3, UR8, R4 ;  /* 0x0000000803047c10 */ /* 0x000fe2000f91e004 */
[----:B------:R-:W-:Y:S01]  /*cfe0*/  IMAD.U32 R8, RZ, RZ, UR16 ;  /* 0x00000010ff087e24 */ /* 0x000fe2000f8e00ff */
[----:B------:R-:W-:Y:S01]  /*cff0*/  UIADD3.X UR10, UR10, UR20, UR21, UP1, UP2 ;  /* 0x000000140a0a7290 */ /* 0x000fe20008fe4415 */
[----:B------:R-:W-:Y:S01]  /*d000*/  ULDC.64 UR8, c[0x0][UR19+0x210] ;  /* 0x0000840013087abb */ /* 0x000fe20008000a00 */
[----:B------:R-:W-:Y:S01]  /*d010*/  SHF.R.S32.HI R3, RZ, 0x1f, R7 ;  /* 0x0000001fff037819 */ /* 0x000fe20000011407 */
[----:B------:R-:W-:-:S03]  /*d020*/  IMAD R6, R7, UR9, RZ ;  /* 0x0000000907067c24 */ /* 0x000fc6000f8e02ff */
        /* <DEDUP_REMOVED lines=11> */
.L_x_9550:
[----:B------:R-:W-:Y:S05]  /*d0e0*/  BSYNC B1 ;  /* 0x0000000000017941 */ /* 0x000fea0003800000 */
.L_x_9549:
[----:B------:R-:W-:-:S13]  /*d0f0*/  R2UR UR8, R19 ;  /* 0x00000000130872ca */ /* 0x000fda00000e0000 */
[----:B------:R-:W-:-:S06]  /*d100*/  UISETP.GT.AND UP0, UPT, UR8, 0x1, UPT ;  /* 0x000000010800788c */ /* 0x000fcc000bf04270 */
[----:B------:R-:W-:-:S13]  /*d110*/  PLOP3.LUT P0, PT, PT, PT, UP0, 0x80, 0x0 ;  /* 0x000000000000781c */ /* 0x000fda0003f0f008 */
[----:B------:R-:W-:Y:S05]  /*d120*/  @P0 BRA `(.L_x_9545) ;  /* 0x00000004007c0947 */ /* 0x000fea0003800000 */
[----:B0-----:R-:W2:Y:S01]  /*d130*/  LDL.LU R3, [R1+0x4] ;  /* 0x0000040001037983 */ /* 0x001ea20000300800 */
[----:B------:R-:W0:Y:S01]  /*d140*/  LDC R11, c[0x0][0xbe8] ;  /* 0x0002fa00ff0b7b82 */ /* 0x000e220000000800 */
[----:B------:R-:W-:Y:S01]  /*d150*/  SHF.R.S32.HI R10, RZ, 0x1f, R12 ;  /* 0x0000001fff0a7819 */ /* 0x000fe2000001140c */
[----:B------:R-:W-:Y:S01]  /*d160*/  ULDC.64 UR12, c[0x0][0xaa0] ;  /* 0x0002a800000c7ab9 */ /* 0x000fe20000000a00 */
[----:B------:R-:W-:Y:S01]  /*d170*/  R2UR UR17, R156 ;  /* 0x000000009c1172ca */ /* 0x000fe200000e0000 */
[----:B------:R-:W-:Y:S01]  /*d180*/  UIMAD UR10, UR21, UR12, URZ ;  /* 0x0000000c150a72a4 */ /* 0x000fe2000f8e023f */
[----:B------:R-:W-:Y:S01]  /*d190*/  LEA.HI R10, R10, R12, RZ, 0x2 ;  /* 0x0000000c0a0a7211 */ /* 0x000fe200078f10ff */
[----:B------:R-:W-:Y:S01]  /*d1a0*/  UIMAD.WIDE.U32 UR8, UR4, UR12, URZ ;  /* 0x0000000c040872a5 */ /* 0x000fe2000f8e003f */
[----:B------:R-:W-:Y:S01]  /*d1b0*/  BSSY B1, `(.L_x_9551) ;  /* 0x0000044000017945 */ /* 0x000fe20003800000 */
[----:B------:R-:W-:Y:S01]  /*d1c0*/  UIMAD UR10, UR4, UR13, UR10 ;  /* 0x0000000d040a72a4 */ /* 0x000fe2000f8e020a */
        /* <DEDUP_REMOVED lines=9> */
[----:B------:R-:W-:-:S04]  /*d260*/  UIMAD UR15, UR15, UR10, URZ ;  /* 0x0000000a0f0f72a4 */ /* 0x000fc8000f8e023f */
[----:B------:R-:W-:Y:S02]  /*d270*/  UIMAD UR4, UR14, UR11, UR15 ;  /* 0x0000000b0e0472a4 */ /* 0x000fe4000f8e020f */
[----:B------:R-:W-:-:S03]  /*d280*/  UIMAD.WIDE.U32 UR14, UR14, UR10, UR8 ;  /* 0x0000000a0e0e72a5 */ /* 0x000fc6000f8e0008 */
[----:B------:R-:W-:Y:S01]  /*d290*/  ULDC.64 UR8, c[0x0][0xae0] ;  /* 0x0002b80000087ab9 */ /* 0x000fe20000000a00 */
[----:B------:R-:W0:Y:S01]  /*d2a0*/  @P0 LDC R5, c[0x0][0xbec] ;  /* 0x0002fb00ff050b82 */ /* 0x000e220000000800 */
[----:B------:R-:W-:-:S07]  /*d2b0*/  UIADD3 UR4, UR15, UR4, URZ ;  /* 0x000000040f047290 */ /* 0x000fce000fffe03f */
[----:B------:R-:W1:Y:S01]  /*d2c0*/  @P0 LDC R7, c[0x0][0xbf0] ;  /* 0x0002fc00ff070b82 */ /* 0x000e620000000800 */
[----:B--2---:R-:W-:Y:S02]  /*d2d0*/  R2UR UR16, R3 ;  /* 0x00000000031072ca */ /* 0x004fe400000e0000 */
[----:B------:R-:W-:-:S04]  /*d2e0*/  SHF.R.S32.HI R3, RZ, 0x1f, R12 ;  /* 0x0000001fff037819 */ /* 0x000fc8000001140c */
[----:B------:R-:W-:-:S04]  /*d2f0*/  LEA.HI R3, R3, R12, RZ, 0x2 ;  /* 0x0000000c03037211 */ /* 0x000fc800078f10ff */
[----:B------:R-:W-:-:S03]  /*d300*/  LOP3.LUT R3, R3, 0xfffffffc, RZ, 0xc0, !PT ;  /* 0xfffffffc03037812 */ /* 0x000fc600078ec0ff */
[----:B------:R-:W-:Y:S02]  /*d310*/  IMAD.U32 R6, RZ, RZ, UR16 ;  /* 0x00000010ff067e24 */ /* 0x000fe4000f8e00ff */
[----:B------:R-:W-:Y:S02]  /*d320*/  IMAD.IADD R3, R12, 0x1, -R3 ;  /* 0x000000010c037824 */ /* 0x000fe400078e0a03 */
[----:B------:R-:W-:Y:S02]  /*d330*/  IMAD.U32 R8, RZ, RZ, UR16 ;  /* 0x00000010ff087e24 */ /* 0x000fe4000f8e00ff */
[----:B------:R-:W-:-:S04]  /*d340*/  IMAD R3, R3, 0x60, R10 ;  /* 0x0000006003037824 */ /* 0x000fc800078e020a */
        /* <DEDUP_REMOVED lines=8> */
[----:B------:R-:W-:Y:S02]  /*d3d0*/  IMAD R7, R11, R7, R6 ;  /* 0x000000070b077224 */ /* 0x000fe400078e0206 */
        /* <DEDUP_REMOVED lines=8> */
[----:B-----5:R-:W-:Y:S02]  /*d460*/  IMAD R11, R0, R11, RZ ;  /* 0x0000000b000b7224 */ /* 0x020fe400078e02ff */
[----:B------:R-:W-:Y:S02]  /*d470*/  IMAD R0, R8, 0xc0, R10 ;  /* 0x000000c008007824 */ /* 0x000fe400078e020a */
[C---:B------:R-:W-:Y:S02]  /*d480*/  IMAD R3, R7.reuse, UR9, R6 ;  /* 0x0000000907037c24 */ /* 0x040fe4000f8e0206 */
[----:B------:R-:W-:Y:S01]  /*d490*/  IMAD.WIDE.U32 R4, R7, UR8, R4 ;  /* 0x0000000807047c25 */ /* 0x000fe2000f8e0004 */
[----:B------:R-:W-:Y:S01]  /*d4a0*/  ISETP.GE.AND P0, PT, R0, R11, PT ;  /* 0x0000000b0000720c */ /* 0x000fe20003f06270 */
[----:B------:R-:W-:-:S02]  /*d4b0*/  ULDC.64 UR8, c[0x0][0xa80] ;  /* 0x0002a00000087ab9 */ /* 0x000fc40000000a00 */
        /* <DEDUP_REMOVED lines=16> */
[----:B------:R3:W-:Y:S04]  /*d5c0*/  @!P2 ST.E.128 desc[UR8][R8.64], RZ ;  /* 0x000000ff0800a985 */ /* 0x0007e8000c101d08 */
[----:B------:R3:W-:Y:S04]  /*d5d0*/  @!P3 ST.E.128 desc[UR8][R12.64], RZ ;  /* 0x000000ff0c00b985 */ /* 0x0007e8000c101d08 */
[----:B------:R3:W-:Y:S02]  /*d5e0*/  @!P4 ST.E.128 desc[UR8][R14.64], RZ ;  /* 0x000000ff0e00c985 */ /* 0x0007e4000c101d08 */
.L_x_9552:
[----:B------:R-:W-:Y:S05]  /*d5f0*/  BSYNC B1 ;  /* 0x0000000000017941 */ /* 0x000fea0003800000 */
.L_x_9551:
[----:B------:R-:W-:Y:S01]  /*d600*/  VIADD R0, R0, 0x60 ;  /* 0x0000006000007836 */ /* 0x000fe20000000000 */
[----:B--2---:R2:W4:Y:S04]  /*d610*/  SHFL.IDX PT, R5, R3, 0x1, 0x1c1f ;  /* 0x003c1f0003057f89 */ /* 0x00452800000e0000 */
[----:B------:R-:W-:Y:S01]  /*d620*/  ISETP.GE.AND P0, PT, R0, R11, PT ;  /* 0x0000000b0000720c */ /* 0x000fe20003f06270 */
[----:B-1----:R2:W1:-:S12]  /*d630*/  SHFL.IDX PT, R4, R6, 0x1, 0x1c1f ;  /* 0x003c1f0006047f89 */ /* 0x00245800000e0000 */
[----:B--2---:R-:W-:Y:S05]  /*d640*/  @P0 BRA `(.L_x_9545) ;  /* 0x0000000000340947 */ /* 0x004fea0003800000 */
[----:B------:R-:W-:Y:S01]  /*d650*/  ULDC UR4, c[0x0][0xac8] ;  /* 0x0002b20000047ab9 */ /* 0x000fe20000000800 */
[----:B------:R-:W-:Y:S01]  /*d660*/  ULDC.64 UR8, c[0x0][0x208] ;  /* 0x0000820000087ab9 */ /* 0x000fe20000000a00 */
[----:B------:R-:W-:Y:S02]  /*d670*/  ISETP.GE.AND P3, PT, R22, UR4, PT ;  /* 0x0000000416007c0c */ /* 0x000fe4000bf66270 */
[----:B------:R-:W-:Y:S02]  /*d680*/  ISETP.GE.AND P4, PT, R144, UR4, PT ;  /* 0x0000000490007c0c */ /* 0x000fe4000bf86270 */
[----:B------:R-:W-:-:S09]  /*d690*/  ISETP.GE.AND P2, PT, R18, UR4, PT ;  /* 0x0000000412007c0c */ /* 0x000fd2000bf46270 */
[-C--:B-1-3--:R-:W-:Y:S02]  /*d6a0*/  @!P3 LEA R8, P0, R22, R4.reuse, 0x1 ;  /* 0x000000041608b211 */ /* 0x08afe400078008ff */
[----:B------:R-:W-:Y:S02]  /*d6b0*/  @!P4 LEA R10, P1, R144, R4, 0x1 ;  /* 0x00000004900ac211 */ /* 0x000fe400078208ff */
[----:B0---4-:R-:W-:Y:S01]  /*d6c0*/  @!P2 IMAD.WIDE R6, R18, 0x2, R4 ;  /* 0x000000021206a825 */ /* 0x011fe200078e0204 */
[-C--:B------:R-:W-:Y:S02]  /*d6d0*/  @!P3 LEA.HI.X R9, R22, R5.reuse, R17, 0x1, P0 ;  /* 0x000000051609b211 */ /* 0x080fe400000f0c11 */
[----:B------:R-:W-:Y:S02]  /*d6e0*/  @!P4 LEA.HI.X R11, R144, R5, R16, 0x1, P1 ;  /* 0x00000005900bc211 */ /* 0x000fe400008f0c10 */
[----:B------:R2:W-:Y:S04]  /*d6f0*/  @!P2 ST.E.128 desc[UR8][R6.64], RZ ;  /* 0x000000ff0600a985 */ /* 0x0005e8000c101d08 */
[----:B------:R2:W-:Y:S04]  /*d700*/  @!P3 ST.E.128 desc[UR8][R8.64], RZ ;  /* 0x000000ff0800b985 */ /* 0x0005e8000c101d08 */
[----:B------:R2:W-:Y:S02]  /*d710*/  @!P4 ST.E.128 desc[UR8][R10.64], RZ ;  /* 0x000000ff0a00c985 */ /* 0x0005e4000c101d08 */
.L_x_9545:
[----:B------:R-:W-:Y:S05]  /*d720*/  BSYNC B0 ;  /* 0x0000000000007941 */ /* 0x000fea0003800000 */
.L_x_9539:
[----:B------:R-:W-:Y:S02]  /*d730*/  ULDC UR4, c[0x0][0xc3c] ;  /* 0x00030f0000047ab9 */ /* 0x000fe40000000800 */
[----:B------:R-:W-:-:S06]  /*d740*/  UISETP.GE.AND UP0, UPT, UR7, UR4, UPT ;  /* 0x000000040700728c */ /* 0x000fcc000bf06270 */
[----:B------:R-:W-:-:S13]  /*d750*/  PLOP3.LUT P0, PT, PT, PT, UP0, 0x80, 0x0 ;  /* 0x000000000000781c */ /* 0x000fda0003f0f008 */
[----:B------:R-:W-:Y:S05]  /*d760*/  @!P0 BRA `(.L_x_9553) ;  /* 0xffffff3800688947 */ /* 0x000fea000383ffff */
[----:B------:R-:W-:Y:S05]  /*d770*/  EXIT ;  /* 0x000000000000794d */ /* 0x000fea0003800000 */
.L_x_9514:
        /* <DEDUP_REMOVED lines=13> */
[----:B------:R-:W1:Y:S01]  /*d850*/  LDS.128 R24, [UR4+0x31cd0] ;  /* 0x031cd004ff187984 */ /* 0x000e620008000c00 */
[----:B------:R-:W-:Y:S06]  /*d860*/  BAR.ARV 0x4, 0x200 ;  /* 0x0108000000007b1d */ /* 0x000fec0000002000 */
[----:B------:R-:W-:Y:S05]  /*d870*/  BRA `(.L_x_9555) ;  /* 0x0000000800947947 */ /* 0x000fea0003800000 */
.L_x_9554:
[----:B0-----:R-:W0:Y:S01]  /*d880*/  S2R R0, SR_TID.X ;  /* 0x0000000000007919 */ /* 0x001e220000002100 */
[----:B------:R-:W-:Y:S01]  /*d890*/  ULDC UR4, c[0x0][0xc3c] ;  /* 0x00030f0000047ab9 */ /* 0x000fe20000000800 */
[----:B------:R-:W-:Y:S01]  /*d8a0*/  IMAD.MOV.U32 R7, RZ, RZ, RZ ;  /* 0x000000ffff077224 */ /* 0x000fe200078e00ff */
        /* <DEDUP_REMOVED lines=8> */
[----:B------:R-:W2:Y:S01]  /*d930*/  @!P1 LDG.E R6, desc[UR6][R4.64] ;  /* 0x0000000604069981 */ /* 0x000ea2000c1e1900 */
[----:B-1----:R-:W-:-:S05]  /*d940*/  @!P1 IMAD.WIDE.U32 R2, R0, 0x4, R2 ;  /* 0x0000000400029825 */ /* 0x002fca00078e0002 */
[----:B------:R-:W2:Y:S01]  /*d950*/  @!P1 LDG.E R7, desc[UR6][R2.64] ;  /* 0x0000000602079981 */ /* 0x000ea2000c1e1900 */
[C---:B------:R-:W-:Y:S02]  /*d960*/  ISETP.NE.AND P1, PT, R0.reuse, RZ, PT ;  /* 0x000000ff0000720c */ /* 0x040fe40003f25270 */
[C---:B------:R-:W-:Y:S02]  /*d970*/  ISETP.GE.U32.AND P2, PT, R0.reuse, 0x2, PT ;  /* 0x000000020000780c */ /* 0x040fe40003f46070 */
[C---:B------:R-:W-:Y:S02]  /*d980*/  ISETP.GE.U32.AND P3, PT, R0.reuse, 0x4, PT ;  /* 0x000000040000780c */ /* 0x040fe40003f66070 */
[C---:B------:R-:W-:Y:S02]  /*d990*/  ISETP.GE.U32.AND P4, PT, R0.reuse, 0x8, PT ;  /* 0x000000080000780c */ /* 0x040fe40003f86070 */
[----:B------:R-:W-:Y:S01]  /*d9a0*/  ISETP.GE.U32.AND P5, PT, R0, 0x10, PT ;  /* 0x000000100000780c */ /* 0x000fe20003fa6070 */
[----:B------:R-:W0:Y:S01]  /*d9b0*/  S2UR UR6, SR_CTAID.X ;  /* 0x00000000000679c3 */ /* 0x000e220000002500 */
[----:B------:R-:W-:Y:S01]  /*d9c0*/  UMOV UR4, URZ ;  /* 0x0000003f00047c82 */ /* 0x000fe20008000000 */
        /* <DEDUP_REMOVED lines=17> */
[----:B-1----:R-:W-:-:S05]  /*dae0*/  IMAD R8, R8, UR5, RZ ;  /* 0x0000000508087c24 */ /* 0x002fca000f8e02ff */
[----:B0-----:R-:W-:Y:S01]  /*daf0*/  ISETP.GT.AND P6, PT, R8, UR6, PT ;  /* 0x0000000608007c0c */ /* 0x001fe2000bfc4270 */
[----:B------:R-:W-:-:S12]  /*db00*/  IMAD.MOV.U32 R3, RZ, RZ, R8 ;  /* 0x000000ffff037224 */ /* 0x000fd800078e0008 */
[----:B------:R-:W-:Y:S05]  /*db10*/  @P6 BRA `(.L_x_9556) ;  /* 0x0000000000a06947 */ /* 0x000fea0003800000 */
[----:B------:R-:W-:Y:S01]  /*db20*/  IMAD.MOV.U32 R8, RZ, RZ, R3 ;  /* 0x000000ffff087224 */ /* 0x000fe200078e0003 */
[----:B------:R-:W-:Y:S01]  /*db30*/  UMOV UR4, URZ ;  /* 0x0000003f00047c82 */ /* 0x000fe20008000000 */
[----:B------:R-:W-:-:S05]  /*db40*/  ULDC UR5, c[0x0][0xc38] ;  /* 0x00030e0000057ab9 */ /* 0x000fca0000000800 */
.L_x_9558:
[----:B------:R-:W0:Y:S01]  /*db50*/  LDC R2, c[0x0][0xc3c] ;  /* 0x00030f00ff027b82 */ /* 0x000e220000000800 */
[----:B------:R-:W-:Y:S01]  /*db60*/  UIADD3 UR4, UR4, 0x1f, URZ ;  /* 0x0000001f04047890 */ /* 0x000fe2000fffe03f */
[----:B------:R-:W-:Y:S02]  /*db70*/  ULDC UR7, c[0x0][0xc3c] ;  /* 0x00030f0000077ab9 */ /* 0x000fe40000000800 */
[----:B------:R-:W-:-:S03]  /*db80*/  IMAD.U32 R27, RZ, RZ, UR7 ;  /* 0x00000007ff1b7e24 */ /* 0x000fc6000f8e00ff */
[----:B0-----:R-:W-:-:S13]  /*db90*/  ISETP.LE.AND P6, PT, R2, UR4, PT ;  /* 0x0000000402007c0c */ /* 0x001fda000bfc3270 */
[----:B------:R-:W-:Y:S05]  /*dba0*/  @P6 BRA `(.L_x_9557) ;  /* 0x0000000400a46947 */ /* 0x000fea0003800000 */
[----:B------:R-:W-:Y:S01]  /*dbb0*/  VIADD R7, R0, UR4 ;  /* 0x0000000400077c36 */ /* 0x000fe20008000000 */
[----:B------:R-:W-:-:S04]  /*dbc0*/  ULDC.64 UR8, c[0x0][0x208] ;  /* 0x0000820000087ab9 */ /* 0x000fc80000000a00 */
[----:B------:R-:W-:-:S13]  /*dbd0*/  ISETP.GE.OR P6, PT, R7, R2, !P0 ;  /* 0x000000020700720c */ /* 0x000fda00047c6670 */
[----:B------:R-:W0:Y:S08]  /*dbe0*/  @!P6 LDC.64 R4, c[0x0][0xc80] ;  /* 0x00032000ff04eb82 */ /* 0x000e300000000a00 */
[----:B------:R-:W1:Y:S01]  /*dbf0*/  @!P6 LDC.64 R2, c[0x0][0xc78] ;  /* 0x00031e00ff02eb82 */ /* 0x000e620000000a00 */
[----:B0-----:R-:W-:-:S04]  /*dc00*/  @!P6 IMAD.WIDE R4, R7, 0x4, R4 ;  /* 0x000000040704e825 */ /* 0x001fc800078e0204 */
[----:B-1----:R-:W-:Y:S01]  /*dc10*/  @!P6 IMAD.WIDE R2, R7, 0x4, R2 ;  /* 0x000000040702e825 */ /* 0x002fe200078e0202 */
[----:B------:R-:W-:-:S06]  /*dc20*/  CS2R R6, SRZ ;  /* 0x0000000000067805 */ /* 0x000fcc000001ff00 */
[----:B------:R-:W2:Y:S04]  /*dc30*/  @!P6 LDG.E R6, desc[UR8][R4.64] ;  /* 0x000000080406e981 */ /* 0x000ea8000c1e1900 */
        /* <DEDUP_REMOVED lines=22> */
.L_x_9556:
        /* <DEDUP_REMOVED lines=12> */
[----:B0-----:R-:W0:Y:S02]  /*de60*/  MUFU.RCP R8, R8 ;  /* 0x0000000800087308 */ /* 0x001e240000001000 */
[----:B0-----:R-:W-:-:S06]  /*de70*/  VIADD R3, R8, 0xffffffe ;  /* 0x0ffffffe08037836 */ /* 0x001fcc0000000000 */
[----:B------:R-:W0:Y:S02]  /*de80*/  F2I.FTZ.U32.TRUNC.NTZ R3, R3 ;  /* 0x0000000300037305 */ /* 0x000e24000021f000 */
[----:B0-----:R-:W-:Y:S01]  /*de90*/  IMAD.MOV R11, RZ, RZ, -R3 ;  /* 0x000000ffff0b7224 */ /* 0x001fe200078e0a03 */
[----:B------:R-:W-:Y:S06]  /*dea0*/  @!P0 BRA `(.L_x_9559) ;  /* 0x0000000000088947 */ /* 0x000fec0003800000 */
[----:B------:R-:W-:-:S05]  /*deb0*/  VIADD R5, R27, 0xffffffff ;  /* 0xffffffff1b057836 */ /* 0x000fca0000000000 */
[----:B------:R0:W1:Y:S02]  /*dec0*/  SHFL.IDX PT, R24, R2, R5, 0x1f ;  /* 0x00001f0502187589 */ /* 0x00006400000e0000 */
.L_x_9559:
[----:B-1----:R-:W-:Y:S02]  /*ded0*/  IMAD R24, R24, UR5, R9 ;  /* 0x0000000518187c24 */ /* 0x002fe4000f8e0209 */
[----:B------:R-:W-:Y:S02]  /*dee0*/  IMAD R9, R11, R4, RZ ;  /* 0x000000040b097224 */ /* 0x000fe400078e02ff */
[----:B0-----:R-:W-:Y:S01]  /*def0*/  IMAD.MOV.U32 R2, RZ, RZ, RZ ;  /* 0x000000ffff027224 */ /* 0x001fe200078e00ff */
[----:B------:R-:W-:Y:S01]  /*df00*/  IADD3 R25, -R24, UR6, RZ ;  /* 0x0000000618197c10 */ /* 0x000fe2000fffe1ff */
[----:B------:R-:W-:Y:S01]  /*df10*/  IMAD.MOV.U32 R5, RZ, RZ, R10 ;  /* 0x000000ffff057224 */ /* 0x000fe200078e000a */
[----:B------:R-:W-:Y:S01]  /*df20*/  IABS R10, R7 ;  /* 0x00000007000a7213 */ /* 0x000fe20000000000 */
[----:B------:R-:W-:Y:S01]  /*df30*/  IMAD.HI.U32 R2, R3, R9, R2 ;  /* 0x0000000903027227 */ /* 0x000fe200078e0002 */
[----:B------:R-:W-:Y:S01]  /*df40*/  IABS R9, R6 ;  /* 0x0000000600097213 */ /* 0x000fe20000000000 */
[----:B------:R-:W0:Y:S01]  /*df50*/  I2F.RP R8, R5 ;  /* 0x0000000500087306 */ /* 0x000e220000209400 */
[----:B------:R-:W-:Y:S01]  /*df60*/  IABS R3, R25 ;  /* 0x0000001900037213 */ /* 0x000fe20000000000 */
[----:B------:R-:W-:-:S02]  /*df70*/  IMAD.MOV R10, RZ, RZ, -R10 ;  /* 0x000000ffff0a7224 */ /* 0x000fc400078e0a0a */
[----:B------:R-:W-:Y:S02]  /*df80*/  IMAD.MOV R9, RZ, RZ, -R9 ;  /* 0x000000ffff097224 */ /* 0x000fe400078e0a09 */
[----:B------:R-:W-:-:S04]  /*df90*/  IMAD.HI.U32 R2, R2, R3, RZ ;  /* 0x0000000302027227 */ /* 0x000fc800078e00ff */
[----:B------:R-:W-:Y:S02]  /*dfa0*/  IMAD R3, R2, R9, R3 ;  /* 0x0000000902037224 */ /* 0x000fe400078e0203 */
[----:B------:R-:W-:-:S03]  /*dfb0*/  VIADD R27, R27, UR4 ;  /* 0x000000041b1b7c36 */ /* 0x000fc60008000000 */
[----:B------:R-:W-:Y:S01]  /*dfc0*/  ISETP.GT.U32.AND P1, PT, R4, R3, PT ;  /* 0x000000030400720c */ /* 0x000fe20003f24070 */
[----:B0-----:R-:W0:-:S12]  /*dfd0*/  MUFU.RCP R8, R8 ;  /* 0x0000000800087308 */ /* 0x001e180000001000 */
[----:B------:R-:W-:Y:S02]  /*dfe0*/  @!P1 IMAD.IADD R3, R3, 0x1, -R4 ;  /* 0x0000000103039824 */ /* 0x000fe400078e0a04 */
[----:B------:R-:W-:Y:S01]  /*dff0*/  @!P1 VIADD R2, R2, 0x1 ;  /* 0x0000000102029836 */ /* 0x000fe20000000000 */
[----:B------:R-:W-:Y:S02]  /*e000*/  ISETP.NE.AND P1, PT, R6, RZ, PT ;  /* 0x000000ff0600720c */ /* 0x000fe40003f25270 */
[----:B------:R-:W-:Y:S01]  /*e010*/  ISETP.GE.U32.AND P0, PT, R3, R4, PT ;  /* 0x000000040300720c */ /* 0x000fe20003f06070 */
[----:B0-----:R-:W-:Y:S01]  /*e020*/  VIADD R9, R8, 0xffffffe ;  /* 0x0ffffffe08097836 */ /* 0x001fe20000000000 */
[----:B------:R-:W-:-:S03]  /*e030*/  LOP3.LUT R4, R25, R6, RZ, 0x3c, !PT ;  /* 0x0000000619047212 */ /* 0x000fc600078e3cff */
[----:B------:R-:W0:Y:S01]  /*e040*/  F2I.FTZ.U32.TRUNC.NTZ R3, R9 ;  /* 0x0000000900037305 */ /* 0x000e22000021f000 */
[----:B------:R-:W-:-:S07]  /*e050*/  ISETP.GE.AND P2, PT, R4, RZ, PT ;  /* 0x000000ff0400720c */ /* 0x000fce0003f46270 */
[----:B------:R-:W-:-:S04]  /*e060*/  @P0 VIADD R2, R2, 0x1 ;  /* 0x0000000102020836 */ /* 0x000fc80000000000 */
[----:B------:R-:W-:Y:S02]  /*e070*/  IMAD.MOV.U32 R4, RZ, RZ, R2 ;  /* 0x000000ffff047224 */ /* 0x000fe400078e0002 */
[----:B0-----:R-:W-:Y:S02]  /*e080*/  IMAD.MOV R2, RZ, RZ, -R3 ;  /* 0x000000ffff027224 */ /* 0x001fe400078e0a03 */
[----:B------:R-:W-:Y:S01]  /*e090*/  @!P2 IMAD.MOV R4, RZ, RZ, -R4 ;  /* 0x000000ffff04a224 */ /* 0x000fe200078e0a04 */
[----:B------:R-:W-:Y:S01]  /*e0a0*/  @!P1 LOP3.LUT R4, RZ, R6, RZ, 0x33, !PT ;  /* 0x00000006ff049212 */ /* 0x000fe200078e33ff */
[----:B------:R-:W-:Y:S02]  /*e0b0*/  IMAD R9, R2, R5, RZ ;  /* 0x0000000502097224 */ /* 0x000fe400078e02ff */
[----:B------:R-:W-:Y:S01]  /*e0c0*/  IMAD.MOV.U32 R2, RZ, RZ, RZ ;  /* 0x000000ffff027224 */ /* 0x000fe200078e00ff */
[-C--:B------:R-:W-:Y:S01]  /*e0d0*/  IABS R8, R4.reuse ;  /* 0x0000000400087213 */ /* 0x080fe20000000000 */
[----:B------:R-:W-:-:S02]  /*e0e0*/  IMAD R6, R6, R4, RZ ;  /* 0x0000000406067224 */ /* 0x000fc400078e02ff */
[----:B------:R-:W-:-:S04]  /*e0f0*/  IMAD.HI.U32 R2, R3, R9, R2 ;  /* 0x0000000903027227 */ /* 0x000fc800078e0002 */
[----:B------:R-:W-:Y:S02]  /*e100*/  IMAD.MOV.U32 R3, RZ, RZ, R8 ;  /* 0x000000ffff037224 */ /* 0x000fe400078e0008 */
[----:B------:R-:W-:Y:S02]  /*e110*/  IMAD.MOV.U32 R8, RZ, RZ, R10 ;  /* 0x000000ffff087224 */ /* 0x000fe400078e000a */
[----:B------:R-:W-:-:S04]  /*e120*/  IMAD.HI.U32 R2, R2, R3, RZ ;  /* 0x0000000302027227 */ /* 0x000fc800078e00ff */
[----:B------:R-:W-:Y:S01]  /*e130*/  IMAD R8, R2, R8, R3 ;  /* 0x0000000802087224 */ /* 0x000fe200078e0203 */
[----:B------:R-:W-:Y:S01]  /*e140*/  LOP3.LUT R3, R4, R7, RZ, 0x3c, !PT ;  /* 0x0000000704037212 */ /* 0x000fe200078e3cff */
[----:B------:R-:W-:-:S03]  /*e150*/  IMAD.IADD R25, R25, 0x1, -R6 ;  /* 0x0000000119197824 */ /* 0x000fc600078e0a06 */
        /* <DEDUP_REMOVED lines=11> */
[----:B------:R-:W-:-:S04]  /*e210*/  IMAD R7, R7, 0x1000000, R2 ;  /* 0x0100000007077824 */ /* 0x000fc800078e0202 */
[----:B------:R-:W-:Y:S01]  /*e220*/  IMAD R26, R4, 0x10000, R7 ;  /* 0x00010000041a7824 */ /* 0x000fe200078e0207 */
[----:B------:R-:W-:Y:S06]  /*e230*/  BRA `(.L_x_9560) ;  /* 0x00000000000c7947 */ /* 0x000fec0003800000 */
.L_x_9557:
[----:B------:R-:W-:Y:S02]  /*e240*/  IMAD.MOV.U32 R25, RZ, RZ, RZ ;  /* 0x000000ffff197224 */ /* 0x000fe400078e00ff */
[----:B------:R-:W-:Y:S02]  /*e250*/  IMAD.U32 R24, RZ, RZ, UR6 ;  /* 0x00000006ff187e24 */ /* 0x000fe4000f8e00ff */
[----:B------:R-:W-:-:S07]  /*e260*/  IMAD.MOV.U32 R26, RZ, RZ, RZ ;  /* 0x000000ffff1a7224 */ /* 0x000fce00078e00ff */
.L_x_9560:
[----:B------:R-:W-:-:S13]  /*e270*/  ISETP.NE.AND P0, PT, R0, RZ, PT ;  /* 0x000000ff0000720c */ /* 0x000fda0003f05270 */
[----:B------:R-:W0:Y:S01]  /*e280*/  @!P0 S2R R3, SR_CgaCtaId ;  /* 0x0000000000038919 */ /* 0x000e220000008800 */
[----:B------:R-:W-:-:S04]  /*e290*/  @!P0 MOV R0, 0x400 ;  /* 0x0000040000008802 */ /* 0x000fc80000000f00 */
[----:B0-----:R-:W-:-:S05]  /*e2a0*/  @!P0 LEA R0, R3, R0, 0x18 ;  /* 0x0000000003008211 */ /* 0x001fca00078ec0ff */
[----:B------:R2:W-:Y:S01]  /*e2b0*/  @!P0 STS.128 [R0+0x31cd0], R24 ;  /* 0x031cd01800008388 */ /* 0x0005e20000000c00 */
[----:B------:R-:W-:Y:S06]  /*e2c0*/  BAR.ARV 0x5, 0x200 ;  /* 0x0148000000007b1d */ /* 0x000fec0000002000 */
.L_x_9555:
[----:B------:R3:W-:Y:S01]  /*e2d0*/  STL [R1+0x34], RZ ;  /* 0x000034ff01007387 */ /* 0x0007e20000100800 */
[----:B------:R-:W-:Y:S01]  /*e2e0*/  ULDC UR4, c[0x0][0xc3c] ;  /* 0x00030f0000047ab9 */ /* 0x000fe20000000800 */
[----:B------:R-:W-:Y:S01]  /*e2f0*/  IMAD.MOV.U32 R28, RZ, RZ, 0x1 ;  /* 0x00000001ff1c7424 */ /* 0x000fe200078e00ff */
[----:B-1----:R-:W-:Y:S01]  /*e300*/  ISETP.GE.AND P0, PT, R27, UR4, PT ;  /* 0x000000041b007c0c */ /* 0x002fe2000bf06270 */
[----:B------:R-:W-:-:S12]  /*e310*/  IMAD.MOV.U32 R18, RZ, RZ, RZ ;  /* 0x000000ffff127224 */ /* 0x000fd800078e00ff */
[----:B---3--:R-:W-:Y:S05]  /*e320*/  @P0 BRA `(.L_x_9561) ;  /* 0x0000005400f80947 */ /* 0x008fea0003800000 */
[----:B------:R-:W1:Y:S01]  /*e330*/  S2R R6, SR_TID.X ;  /* 0x0000000000067919 */ /* 0x000e620000002100 */
[----:B------:R-:W3:Y:S01]  /*e340*/  S2UR UR5, SR_CgaCtaId ;  /* 0x00000000000579c3 */ /* 0x000ee20000008800 */
[----:B------:R-:W-:Y:S01]  /*e350*/  UMOV UR4, 0x400 ;  /* 0x0000040000047882 */ /* 0x000fe20000000000 */
[----:B------:R-:W-:Y:S01]  /*e360*/  BSSY B8, `(.L_x_9561) ;  /* 0x000057a000087945 */ /* 0x000fe20003800000 */
[----:B------:R4:W-:Y:S01]  /*e370*/  STL [R1+0x34], RZ ;  /* 0x000034ff01007387 */ /* 0x0009e20000100800 */
[----:B------:R-:W-:Y:S01]  /*e380*/  IMAD.MOV.U32 R28, RZ, RZ, 0x1 ;  /* 0x00000001ff1c7424 */ /* 0x000fe200078e00ff */
[----:B------:R-:W-:Y:S01]  /*e390*/  ULDC UR38, c[0x0][0xc] ;  /* 0x0000030000267ab9 */ /* 0x000fe20000000800 */
[----:B------:R-:W-:Y:S01]  /*e3a0*/  IMAD.MOV.U32 R18, RZ, RZ, RZ ;  /* 0x000000ffff127224 */ /* 0x000fe200078e00ff */
[----:B------:R-:W-:Y:S01]  /*e3b0*/  ULDC.64 UR36, c[0x0][0x198] ;  /* 0x0000660000247ab9 */ /* 0x000fe20000000a00 */
[----:B---3--:R-:W-:-:S06]  /*e3c0*/  ULEA UR4, UR5, UR4, 0x18 ;  /* 0x0000000405047291 */ /* 0x008fcc000f8ec03f */
[----:B------:R-:W-:Y:S01]  /*e3d0*/  IMAD.U32 R17, RZ, RZ, UR4 ;  /* 0x00000004ff117e24 */ /* 0x000fe2000f8e00ff */
[C---:B-1----:R-:W-:Y:S01]  /*e3e0*/  LOP3.LUT R5, R6.reuse, 0x7f, RZ, 0xc0, !PT ;  /* 0x0000007f06057812 */ /* 0x042fe200078ec0ff */
[----:B0-2---:R-:W-:-:S04]  /*e3f0*/  IMAD.SHL.U32 R0, R6, 0x8, RZ ;  /* 0x0000000806007824 */ /* 0x005fc800078e00ff */
[----:B------:R-:W-:Y:S01]  /*e400*/  IMAD.SHL.U32 R4, R5, 0x8, RZ ;  /* 0x0000000805047824 */ /* 0x000fe200078e00ff */
[C---:B------:R-:W-:Y:S02]  /*e410*/  LOP3.LUT R3, R0.reuse, 0x20, RZ, 0xc0, !PT ;  /* 0x0000002000037812 */ /* 0x040fe400078ec0ff */
[----:B------:R-:W-:Y:S02]  /*e420*/  LOP3.LUT R2, R0, 0xd8, RZ, 0xc0, !PT ;  /* 0x000000d800027812 */ /* 0x000fe400078ec0ff */
[----:B------:R-:W-:Y:S02]  /*e430*/  LOP3.LUT R3, R3, 0x300, R4, 0xf8, !PT ;  /* 0x0000030003037812 */ /* 0x000fe400078ef804 */
[----:B------:R-:W-:Y:S02]  /*e440*/  LOP3.LUT R2, R2, 0x18, R6, 0x78, !PT ;  /* 0x0000001802027812 */ /* 0x000fe400078e7806 */
[----:B------:R-:W-:Y:S02]  /*e450*/  LOP3.LUT R0, R0, 0x18, RZ, 0xc0, !PT ;  /* 0x0000001800007812 */ /* 0x000fe400078ec0ff */
[----:B------:R-:W-:Y:S01]  /*e460*/  LOP3.LUT R4, R3, R2, RZ, 0xfc, !PT ;  /* 0x0000000203047212 */ /* 0x000fe200078efcff */
[----:B------:R-:W-:Y:S01]  /*e470*/  IMAD.SHL.U32 R2, R6, 0x20, RZ ;  /* 0x0000002006027824 */ /* 0x000fe200078e00ff */
[----:B------:R-:W-:-:S04]  /*e480*/  SHF.R.U32.HI R3, RZ, 0x2, R5 ;  /* 0x00000002ff037819 */ /* 0x000fc80000011605 */
[----:B------:R-:W-:Y:S01]  /*e490*/  LOP3.LUT R5, R3, 0x60, R2, 0xf8, !PT ;  /* 0x0000006003057812 */ /* 0x000fe200078ef802 */
[----:B------:R-:W-:Y:S01]  /*e4a0*/  IMAD R2, R4, 0x2, R17 ;  /* 0x0000000204027824 */ /* 0x000fe200078e0211 */
[C---:B------:R-:W-:Y:S02]  /*e4b0*/  LOP3.LUT R3, R0.reuse, 0x20, RZ, 0xfc, !PT ;  /* 0x0000002000037812 */ /* 0x040fe400078efcff */
[----:B------:R-:W-:Y:S02]  /*e4c0*/  LOP3.LUT R0, R0, 0x40, RZ, 0xfc, !PT ;  /* 0x0000004000007812 */ /* 0x000fe400078efcff */
[----:B------:R4:W-:Y:S05]  /*e4d0*/  STL [R1+0x8], R2 ;  /* 0x0000080201007387 */ /* 0x0009ea0000100800 */
.L_x_9665:
[----:B01--4-:R-:W0:Y:S01]  /*e4e0*/  LDC.64 R2, c[0x0][0xc88] ;  /* 0x00032200ff027b82 */ /* 0x013e220000000a00 */
[----:B------:R-:W-:Y:S01]  /*e4f0*/  ULDC.64 UR4, c[0x0][0x208] ;  /* 0x0000820000047ab9 */ /* 0x000fe20000000a00 */
[----:B0-----:R-:W-:-:S05]  /*e500*/  IMAD.WIDE R2, R27, 0x4, R2 ;  /* 0x000000041b027825 */ /* 0x001fca00078e0202 */
[----:B--2---:R-:W2:Y:S01]  /*e510*/  LDG.E R9, desc[UR4][R2.64] ;  /* 0x0000000402097981 */ /* 0x004ea2000c1e1900 */
[----:B------:R-:W-:Y:S05]  /*e520*/  YIELD ;  /* 0x0000000000007946 */ /* 0x000fea0003800000 */
[----:B------:R-:W-:Y:S01]  /*e530*/  ULDC.64 UR4, c[0x0][0xa28] ;  /* 0x00028a0000047ab9 */ /* 0x000fe20000000a00 */
[----:B------:R-:W-:Y:S01]  /*e540*/  IMAD.MOV.U32 R0, RZ, RZ, RZ ;  /* 0x000000ffff007224 */ /* 0x000fe200078e00ff */
[----:B------:R-:W-:Y:S01]  /*e550*/  ISETP.NE.U32.AND P0, PT, RZ, UR4, PT ;  /* 0x00000004ff007c0c */ /* 0x000fe2000bf05070 */
[----:B------:R-:W-:Y:S01]  /*e560*/  ULDC.64 UR10, c[0x0][0x208] ;  /* 0x00008200000a7ab9 */ /* 0x000fe20000000a00 */
[----:B------:R-:W-:Y:S01]  /*e570*/  IMAD.MOV.U32 R6, RZ, RZ, RZ ;  /* 0x000000ffff067224 */ /* 0x000fe200078e00ff */
[----:B------:R-:W-:Y:S01]  /*e580*/  ULDC.64 UR8, c[0x0][0xa08] ;  /* 0x0002820000087ab9 */ /* 0x000fe20000000a00 */
[----:B------:R-:W-:Y:S01]  /*e590*/  ISETP.NE.AND.EX P0, PT, RZ, UR5, PT, P0 ;  /* 0x00000005ff007c0c */ /* 0x000fe2000bf05300 */
[----:B------:R-:W-:Y:S01]  /*e5a0*/  ULDC.64 UR6, c[0x0][0xa18] ;  /* 0x0002860000067ab9 */ /* 0x000fe20000000a00 */
[----:B------:R-:W-:-:S02]  /*e5b0*/  ISETP.NE.U32.AND P2, PT, RZ, UR8, PT ;  /* 0x00000008ff007c0c */ /* 0x000fc4000bf45070 */
[----:B--2---:R-:W-:Y:S01]  /*e5c0*/  SHF.R.S32.HI R4, RZ, 0x1f, R9 ;  /* 0x0000001fff047819 */ /* 0x004fe20000011409 */
[----:B------:R-:W-:-:S08]  /*e5d0*/  IMAD.SHL.U32 R19, R9, 0x4, RZ ;  /* 0x0000000409137824 */ /* 0x000fd000078e00ff */
        /* <DEDUP_REMOVED lines=10> */
[----:B------:R-:W-:Y:S02]  /*e680*/  ISETP.NE.AND.EX P0, PT, RZ, UR9, PT, P2 ;  /* 0x00000009ff007c0c */ /* 0x000fe4000bf05320 */
[----:B------:R-:W-:Y:S02]  /*e690*/  ISETP.NE.U32.AND P2, PT, RZ, UR6, PT ;  /* 0x00000006ff007c0c */ /* 0x000fe4000bf45070 */
[C---:B0-----:R-:W-:Y:S02]  /*e6a0*/  IADD3 R4, P4, R19.reuse, UR8, RZ ;  /* 0x0000000813047c10 */ /* 0x041fe4000ff9e0ff */
[----:B-1----:R-:W-:Y:S02]  /*e6b0*/  IADD3 R2, P3, R19, UR4, RZ ;  /* 0x0000000413027c10 */ /* 0x002fe4000ff7e0ff */
[----:B------:R-:W-:-:S02]  /*e6c0*/  ISETP.NE.AND.EX P2, PT, RZ, UR7, PT, P2 ;  /* 0x00000007ff007c0c */ /* 0x000fc4000bf45320 */
[C---:B------:R-:W-:Y:S02]  /*e6d0*/  IADD3.X R3, R22.reuse, UR5, RZ, P3, !PT ;  /* 0x0000000516037c10 */ /* 0x040fe40009ffe4ff */
[----:B------:R-:W-:-:S03]  /*e6e0*/  IADD3.X R5, R22, UR9, RZ, P4, !PT ;  /* 0x0000000916057c10 */ /* 0x000fc6000a7fe4ff */
[----:B------:R-:W2:Y:S01]  /*e6f0*/  @P1 LDG.E R6, desc[UR10][R2.64] ;  /* 0x0000000a02061981 */ /* 0x000ea2000c1e1900 */
[----:B------:R-:W-:Y:S02]  /*e700*/  ULDC UR4, c[0x0][0x288] ;  /* 0x0000a20000047ab9 */ /* 0x000fe40000000800 */
[----:B------:R-:W-:Y:S01]  /*e710*/  IMAD.U32 R10, RZ, RZ, UR4 ;  /* 0x00000004ff0a7e24 */ /* 0x000fe2000f8e00ff */
[----:B------:R-:W-:Y:S01]  /*e720*/  ULDC.64 UR4, c[0x0][0x418] ;  /* 0x0001060000047ab9 */ /* 0x000fe20000000a00 */
        /* <DEDUP_REMOVED lines=13> */
[----:B---3--:R-:W-:Y:S05]  /*e800*/  @P2 BRA `(.L_x_9562) ;  /* 0x0000000000182947 */ /* 0x008fea0003800000 */
[----:B------:R-:W-:Y:S05]  /*e810*/  @!P1 BRA `(.L_x_9562) ;  /* 0x0000000000149947 */ /* 0x000fea0003800000 */
[----:B------:R-:W-:Y:S02]  /*e820*/  ULDC.64 UR4, c[0x0][0x208] ;  /* 0x0000820000047ab9 */ /* 0x000fe40000000a00 */
[----:B------:R-:W2:Y:S04]  /*e830*/  LDG.E R6, desc[UR4][R2.64] ;  /* 0x0000000402067981 */ /* 0x000ea8000c1e1900 */
[----:B------:R-:W2:Y:S02]  /*e840*/  LDG.E R2, desc[UR4][R2.64+0x4] ;  /* 0x0000040402027981 */ /* 0x000ea4000c1e1900 */
[----:B--2---:R-:W-:-:S05]  /*e850*/  IMAD.IADD R2, R2, 0x1, -R6 ;  /* 0x0000000102027824 */ /* 0x004fca00078e0a06 */
[----:B------:R1:W-:Y:S02]  /*e860*/  STL [R1+0x24], R2 ;  /* 0x0000240201007387 */ /* 0x0003e40000100800 */
.L_x_9562:
[----:B------:R-:W-:Y:S01]  /*e870*/  ULDC.64 UR4, c[0x0][0xa20] ;  /* 0x0002880000047ab9 */ /* 0x000fe20000000a00 */
[C---:B------:R-:W-:Y:S01]  /*e880*/  LOP3.LUT R6, R26.reuse, 0xff000000, RZ, 0xc0, !PT ;  /* 0xff0000001a067812 */ /* 0x040fe200078ec0ff */
[----:B------:R-:W-:Y:S01]  /*e890*/  IMAD.MOV.U32 R23, RZ, RZ, R9 ;  /* 0x000000ffff177224 */ /* 0x000fe200078e0009 */
[----:B------:R-:W-:Y:S02]  /*e8a0*/  ISETP.NE.U32.AND P1, PT, RZ, UR4, PT ;  /* 0x00000004ff007c0c */ /* 0x000fe4000bf25070 */
[----:B------:R-:W-:Y:S02]  /*e8b0*/  SHF.R.U32.HI R6, RZ, 0x8, R6 ;  /* 0x00000008ff067819 */ /* 0x000fe40000011606 */
[----:B------:R-:W-:Y:S02]  /*e8c0*/  ISETP.NE.AND.EX P1, PT, RZ, UR5, PT, P1 ;  /* 0x00000005ff007c0c */ /* 0x000fe4000bf25310 */
[C---:B-1----:R-:W-:Y:S02]  /*e8d0*/  LOP3.LUT R2, R26.reuse, 0xff0000, RZ, 0xc0, !PT ;  /* 0x00ff00001a027812 */ /* 0x042fe400078ec0ff */
[----:B------:R-:W-:Y:S01]  /*e8e0*/  LOP3.LUT R16, R26, 0xffff, RZ, 0xc0, !PT ;  /* 0x0000ffff1a107812 */ /* 0x000fe200078ec0ff */
[----:B-----5:R-:W-:Y:S01]  /*e8f0*/  IMAD.IADD R26, R8, 0x1, R0 ;  /* 0x00000001081a7824 */ /* 0x020fe200078e0200 */
[----:B------:R-:W-:-:S07]  /*e900*/  LEA.HI R6, R2, R6, RZ, 0x10 ;  /* 0x0000000602067211 */ /* 0x000fce00078f80ff */
[----:B------:R-:W-:Y:S05]  /*e910*/  @!P1 BRA `(.L_x_9563) ;  /* 0x0000000000149947 */ /* 0x000fea0003800000 */
[----:B------:R-:W-:Y:S01]  /*e920*/  IADD3 R2, P0, R19, UR4, RZ ;  /* 0x0000000413027c10 */ /* 0x000fe2000ff1e0ff */
[----:B------:R-:W-:-:S03]  /*e930*/  ULDC.64 UR6, c[0x0][0x208] ;  /* 0x0000820000067ab9 */ /* 0x000fc60000000a00 */
[----:B------:R-:W-:-:S05]  /*e940*/  IADD3.X R3, R22, UR5, RZ, P0, !PT ;  /* 0x0000000516037c10 */ /* 0x000fca00087fe4ff */
[----:B------:R1:W5:Y:S01]  /*e950*/  LDG.E R7, desc[UR6][R2.64] ;  /* 0x0000000602077981 */ /* 0x000362000c1e1900 */
[----:B------:R-:W-:Y:S05]  /*e960*/  BRA `(.L_x_9564) ;  /* 0x0000000000147947 */ /* 0x000fea0003800000 */
.L_x_9563:
[----:B------:R-:W-:Y:S05]  /*e970*/  @!P0 BRA `(.L_x_9564) ;  /* 0x0000000000108947 */ /* 0x000fea0003800000 */
[----:B------:R-:W-:Y:S02]  /*e980*/  ULDC.64 UR4, c[0x0][0x208] ;  /* 0x0000820000047ab9 */ /* 0x000fe40000000a00 */
[----:B------:R-:W2:Y:S04]  /*e990*/  LDG.E R7, desc[UR4][R4.64] ;  /* 0x0000000404077981 */ /* 0x000ea8000c1e1900 */
[----:B------:R-:W2:Y:S02]  /*e9a0*/  LDG.E R4, desc[UR4][R4.64+0x4] ;  /* 0x0000040404047981 */ /* 0x000ea4000c1e1900 */
[----:B--2---:R-:W-:-:S07]  /*e9b0*/  IMAD.IADD R7, R4, 0x1, -R7 ;  /* 0x0000000104077824 */ /* 0x004fce00078e0a07 */
.L_x_9564:
[----:B-----5:R-:W-:Y:S01]  /*e9c0*/  IMAD.IADD R7, R7, 0x1, -R0 ;  /* 0x0000000107077824 */ /* 0x020fe200078e0a00 */
[----:B------:R-:W-:Y:S01]  /*e9d0*/  LOP3.LUT R9, R6, 0xff, RZ, 0xc0, !PT ;  /* 0x000000ff06097812 */ /* 0x000fe200078ec0ff */
[----:B-1----:R-:W-:Y:S01]  /*e9e0*/  IMAD.MOV.U32 R3, RZ, RZ, RZ ;  /* 0x000000ffff037224 */ /* 0x002fe200078e00ff */
[----:B------:R-:W-:Y:S01]  /*e9f0*/  BSSY B0, `(.L_x_9565) ;  /* 0x0000029000007945 */ /* 0x000fe20003800000 */
[C---:B------:R-:W-:Y:S01]  /*ea00*/  VIADD R0, R7.reuse, 0x8f ;  /* 0x0000008f07007836 */ /* 0x040fe20000000000 */
[----:B------:R-:W-:Y:S01]  /*ea10*/  ISETP.GE.AND P0, PT, R7, 0x1, PT ;  /* 0x000000010700780c */ /* 0x000fe20003f06270 */
[----:B------:R-:W-:Y:S01]  /*ea20*/  IMAD.MOV.U32 R7, RZ, RZ, R3 ;  /* 0x000000ffff077224 */ /* 0x000fe200078e0003 */
[----:B------:R1:W-:Y:S01]  /*ea30*/  STL [R1+0x18], R3 ;  /* 0x0000180301007387 */ /* 0x0003e20000100800 */
[----:B------:R-:W-:-:S05]  /*ea40*/  IMAD.HI R0, R0, 0x38e38e39, RZ ;  /* 0x38e38e3900007827 */ /* 0x000fca00078e02ff */
[----:B------:R-:W-:-:S04]  /*ea50*/  SHF.R.U32.HI R2, RZ, 0x1f, R0 ;  /* 0x0000001fff027819 */ /* 0x000fc80000011600 */
[----:B------:R-:W-:-:S05]  /*ea60*/  LEA.HI.SX32 R8, R0, R2, 0x1b ;  /* 0x0000000200087211 */ /* 0x000fca00078fdaff */
[----:B------:R1:W-:Y:S04]  /*ea70*/  STL [R1+0x30], R8 ;  /* 0x0000300801007387 */ /* 0x0003e80000100800 */
[----:B------:R1:W-:Y:S01]  /*ea80*/  STL [R1+0x38], R9 ;  /* 0x0000380901007387 */ /* 0x0003e20000100800 */
[----:B------:R-:W-:Y:S05]  /*ea90*/  @!P0 BRA `(.L_x_9566) ;  /* 0x0000000000788947 */ /* 0x000fea0003800000 */
[----:B------:R-:W-:-:S04]  /*eaa0*/  SHF.R.U32.HI R6, RZ, 0x10, R6 ;  /* 0x00000010ff067819 */ /* 0x000fc80000011606 */
[----:B------:R-:W-:-:S13]  /*eab0*/  ISETP.NE.AND P0, PT, R6, RZ, PT ;  /* 0x000000ff0600720c */ /* 0x000fda0003f05270 */
[----:B------:R-:W2:Y:S02]  /*eac0*/  @!P0 LDC R6, c[0x0][0x9f0] ;  /* 0x00027c00ff068b82 */ /* 0x000ea40000000800 */
[-C--:B--2---:R-:W-:Y:S02]  /*ead0*/  IABS R0, R6.reuse ;  /* 0x0000000600007213 */ /* 0x084fe40000000000 */
[----:B------:R-:W-:Y:S02]  /*eae0*/  IABS R5, R6 ;  /* 0x0000000600057213 */ /* 0x000fe40000000000 */
[----:B------:R-:W2:Y:S03]  /*eaf0*/  I2F.RP R2, R0 ;  /* 0x0000000000027306 */ /* 0x000ea60000209400 */
[----:B------:R-:W-:-:S05]  /*eb00*/  IMAD.MOV R5, RZ, RZ, -R5 ;  /* 0x000000ffff057224 */ /* 0x000fca00078e0a05 */
[----:B--2---:R-:W2:Y:S02]  /*eb10*/  MUFU.RCP R2, R2 ;  /* 0x0000000200027308 */ /* 0x004ea40000001000 */
[----:B--2---:R-:W-:-:S06]  /*eb20*/  VIADD R2, R2, 0xffffffe ;  /* 0x0ffffffe02027836 */ /* 0x004fcc0000000000 */
[----:B-1----:R-:W1:Y:S02]  /*eb30*/  F2I.FTZ.U32.TRUNC.NTZ R3, R2 ;  /* 0x0000000200037305 */ /* 0x002e64000021f000 */
[----:B-1----:R-:W-:-:S04]  /*eb40*/  IMAD.MOV R2, RZ, RZ, -R3 ;  /* 0x000000ffff027224 */ /* 0x002fc800078e0a03 */
[----:B------:R-:W-:Y:S02]  /*eb50*/  IMAD R4, R2, R0, RZ ;  /* 0x0000000002047224 */ /* 0x000fe400078e02ff */
[----:B------:R-:W-:-:S04]  /*eb60*/  IMAD.MOV.U32 R2, RZ, RZ, RZ ;  /* 0x000000ffff027224 */ /* 0x000fc800078e00ff */
[----:B------:R-:W-:Y:S01]  /*eb70*/  IMAD.HI.U32 R4, R3, R4, R2 ;  /* 0x0000000403047227 */ /* 0x000fe200078e0002 */
[----:B------:R-:W-:-:S04]  /*eb80*/  IADD3 R3, R6, -0x1, R8 ;  /* 0xffffffff06037810 */ /* 0x000fc80007ffe008 */
        /* <DEDUP_REMOVED lines=15> */
.L_x_9566:
[----:B------:R-:W-:Y:S05]  /*ec80*/  BSYNC B0 ;  /* 0x0000000000007941 */ /* 0x000fea0003800000 */
.L_x_9565:
        /* <DEDUP_REMOVED lines=19> */
[----:B-1----:R-:W3:Y:S01]  /*edc0*/  @P0 ATOMG.E.ADD.STRONG.GPU PT, R3, desc[UR6][R2.64], R5 ;  /* 0x00000005020309a8 */ /* 0x002ee200081ee1c6 */
[----:B------:R-:W1:Y:S02]  /*edd0*/  S2R R4, SR_LTMASK ;  /* 0x0000000000047919 */ /* 0x000e640000003900 */
[----:B-1----:R-:W-:-:S04]  /*ede0*/  LOP3.LUT R4, R4, UR4, RZ, 0xc0, !PT ;  /* 0x0000000404047c12 */ /* 0x002fc8000f8ec0ff */
[----:B--2---:R-:W1:Y:S01]  /*edf0*/  POPC R7, R4 ;  /* 0x0000000400077309 */ /* 0x004e620000000000 */
[----:B---3--:R-:W1:Y:S02]  /*ee00*/  SHFL.IDX PT, R0, R3, R0, 0x1f ;  /* 0x00001f0003007589 */ /* 0x008e6400000e0000 */
[----:B-1----:R-:W-:Y:S01]  /*ee10*/  IADD3 R24, R0, UR38, R7 ;  /* 0x0000002600187c10 */ /* 0x002fe2000fffe007 */
[----:B------:R-:W-:Y:S06]  /*ee20*/  BRA `(.L_x_9569) ;  /* 0x00000040001c7947 */ /* 0x000fec0003800000 */
.L_x_9568:
        /* <DEDUP_REMOVED lines=9> */
[----:B-1----:R-:W1:Y:S01]  /*eec0*/  LDC.64 R2, c[0x4][R2] ;  /* 0x0100000002027b82 */ /* 0x002e620000000a00 */
[----:B------:R-:W-:Y:S02]  /*eed0*/  IMAD.U32 R5, RZ, RZ, UR7 ;  /* 0x00000007ff057e24 */ /* 0x000fe4000f8e00ff */
[----:B------:R-:W-:Y:S02]  /*eee0*/  IMAD.U32 R6, RZ, RZ, UR8 ;  /* 0x00000008ff067e24 */ /* 0x000fe4000f8e00ff */
[----:B--2---:R-:W-:-:S02]  /*eef0*/  IMAD.U32 R7, RZ, RZ, UR9 ;  /* 0x00000009ff077e24 */ /* 0x004fc4000f8e00ff */
[----:B0-----:R-:W-:Y:S02]  /*ef00*/  IMAD.U32 R10, RZ, RZ, UR4 ;  /* 0x00000004ff0a7e24 */ /* 0x001fe4000f8e00ff */
[----:B------:R-:W-:Y:S02]  /*ef10*/  IMAD.U32 R11, RZ, RZ, UR5 ;  /* 0x00000005ff0b7e24 */ /* 0x000fe4000f8e00ff */
[----:B------:R-:W-:Y:S02]  /*ef20*/  IMAD.MOV.U32 R8, RZ, RZ, 0x70 ;  /* 0x00000070ff087424 */ /* 0x000fe400078e00ff */
[----:B------:R-:W-:Y:S02]  /*ef30*/  IMAD.MOV.U32 R12, RZ, RZ, 0x1 ;  /* 0x00000001ff0c7424 */ /* 0x000fe400078e00ff */
[----:B------:R-:W-:-:S07]  /*ef40*/  IMAD.MOV.U32 R13, RZ, RZ, RZ ;  /* 0x000000ffff0d7224 */ /* 0x000fce00078e00ff */
[----:B------:R-:W-:-:S07]  /*ef50*/  LEPC R20, `(.L_x_9571) ;  /* 0x000000001014794e */ /* 0x000fce0000000000 */
[----:B-1----:R-:W-:Y:S05]  /*ef60*/  CALL.ABS.NOINC R2 ;  /* 0x0000000002007343 */ /* 0x002fea0003c00000 */
.L_x_9571:
[----:B------:R-:W-:Y:S05]  /*ef70*/  BSYNC B6 ;  /* 0x0000000000067941 */ /* 0x000fea0003800000 */
.L_x_9570:
        /* <DEDUP_REMOVED lines=8> */
[----:B-1----:R1:W3:Y:S01]  /*f000*/  LDC.64 R2, c[0x4][R29] ;  /* 0x010000001d027b82 */ /* 0x0022e20000000a00 */
[----:B------:R-:W-:Y:S02]  /*f010*/  IMAD.U32 R4, RZ, RZ, UR6 ;  /* 0x00000006ff047e24 */ /* 0x000fe4000f8e00ff */
[----:B------:R-:W-:Y:S02]  /*f020*/  IMAD.U32 R5, RZ, RZ, UR7 ;  /* 0x00000007ff057e24 */ /* 0x000fe4000f8e00ff */
[----:B------:R-:W-:Y:S02]  /*f030*/  IMAD.U32 R6, RZ, RZ, UR8 ;  /* 0x00000008ff067e24 */ /* 0x000fe4000f8e00ff */
[----:B--2---:R-:W-:-:S02]  /*f040*/  IMAD.U32 R7, RZ, RZ, UR9 ;  /* 0x00000009ff077e24 */ /* 0x004fc4000f8e00ff */
[----:B0-----:R-:W-:Y:S02]  /*f050*/  IMAD.U32 R10, RZ, RZ, UR4 ;  /* 0x00000004ff0a7e24 */ /* 0x001fe4000f8e00ff */
[----:B------:R-:W-:Y:S02]  /*f060*/  IMAD.U32 R11, RZ, RZ, UR5 ;  /* 0x00000005ff0b7e24 */ /* 0x000fe4000f8e00ff */
[----:B------:R-:W-:Y:S02]  /*f070*/  IMAD.MOV.U32 R8, RZ, RZ, 0x70 ;  /* 0x00000070ff087424 */ /* 0x000fe400078e00ff */
[----:B------:R-:W-:Y:S02]  /*f080*/  IMAD.MOV.U32 R12, RZ, RZ, 0x1 ;  /* 0x00000001ff0c7424 */ /* 0x000fe400078e00ff */
[----:B-1----:R-:W-:-:S07]  /*f090*/  IMAD.MOV.U32 R13, RZ, RZ, RZ ;  /* 0x000000ffff0d7224 */ /* 0x002fce00078e00ff */
[----:B------:R-:W-:-:S07]  /*f0a0*/  LEPC R20, `(.L_x_9574) ;  /* 0x000000001014794e */ /* 0x000fce0000000000 */
[----:B---3--:R-:W-:Y:S05]  /*f0b0*/  CALL.ABS.NOINC R2 ;  /* 0x0000000002007343 */ /* 0x008fea0003c00000 */
.L_x_9574:
        /* <DEDUP_REMOVED lines=15> */
.L_x_9573:
[----:B------:R-:W-:Y:S05]  /*f1b0*/  BSYNC B6 ;  /* 0x0000000000067941 */ /* 0x000fea0003800000 */
.L_x_9572:
[----:B------:R-:W-:Y:S01]  /*f1c0*/  ULDC.64 UR4, c[0x0][0x9f8] ;  /* 0x00027e0000047ab9 */ /* 0x000fe20000000a00 */
[----:B------:R-:W3:Y:S01]  /*f1d0*/  LDL R20, [R1+0x1c] ;  /* 0x00001c0001147983 */ /* 0x000ee20000100800 */
[----:B------:R-:W-:Y:S01]  /*f1e0*/  ISETP.NE.U32.AND P0, PT, RZ, UR4, PT ;  /* 0x00000004ff007c0c */ /* 0x000fe2000bf05070 */
[----:B------:R-:W-:-:S03]  /*f1f0*/  ULDC.64 UR6, c[0x0][0x208] ;  /* 0x0000820000067ab9 */ /* 0x000fc60000000a00 */
[----:B------:R-:W-:-:S13]  /*f200*/  ISETP.NE.AND.EX P0, PT, RZ, UR5, PT, P0 ;  /* 0x00000005ff007c0c */ /* 0x000fda000bf05300 */
[----:B------:R-:W-:-:S04]  /*f210*/  @P0 IADD3 R2, P1, R19, UR4, RZ ;  /* 0x0000000413020c10 */ /* 0x000fc8000ff3e0ff */
[----:B-1----:R-:W-:Y:S01]  /*f220*/  @P0 IADD3.X R3, R22, UR5, RZ, P1, !PT ;  /* 0x0000000516030c10 */ /* 0x002fe20008ffe4ff */
[----:B------:R-:W-:-:S04]  /*f230*/  ULDC.64 UR4, c[0x0][0xa08] ;  /* 0x0002820000047ab9 */ /* 0x000fc80000000a00 */
[----:B------:R1:W4:Y:S02]  /*f240*/  @P0 LDG.E R23, desc[UR6][R2.64] ;  /* 0x0000000602170981 */ /* 0x000324000c1e1900 */
[----:B-1----:R-:W1:Y:S02]  /*f250*/  LDC.64 R2, c[0x0][0x418] ;  /* 0x00010600ff027b82 */ /* 0x002e640000000a00 */
[----:B-1----:R-:W-:Y:S01]  /*f260*/  LOP3.LUT P0, RZ, R2, UR4, RZ, 0xfc, !PT ;  /* 0x0000000402ff7c12 */ /* 0x002fe2000f80fcff */
[----:B------:R-:W-:-:S03]  /*f270*/  UMOV UR4, 0xffffffff ;  /* 0xffffffff00047882 */ /* 0x000fc60000000000 */
[----:B------:R-:W-:Y:S01]  /*f280*/  LOP3.LUT P0, RZ, R3, UR5, RZ, 0xfc, P0 ;  /* 0x0000000503ff7c12 */ /* 0x000fe2000800fcff */
[----:B---3--:R-:W-:Y:S01]  /*f290*/  VIADD R22, R20, 0xffffffff ;  /* 0xffffffff14167836 */ /* 0x008fe20000000000 */
[----:B----4-:R-:W-:Y:S02]  /*f2a0*/  SHF.R.S32.HI R29, RZ, 0x1f, R23 ;  /* 0x0000001fff1d7819 */ /* 0x010fe40000011417 */
[----:B------:R-:W-:Y:S01]  /*f2b0*/  SEL R19, R23, RZ, !P0 ;  /* 0x000000ff17137207 */ /* 0x000fe20004000000 */
[----:B------:R-:W-:Y:S08]  /*f2c0*/  BRA.DIV UR4, `(.L_x_9575) ;  /* 0x0000004e04747947 */ /* 0x000ff0000b800000 */
[----:B------:R-:W1:Y:S02]  /*f2d0*/  S2R R0, SR_TID.X ;  /* 0x0000000000007919 */ /* 0x000e640000002100 */
[----:B-1----:R-:W-:-:S04]  /*f2e0*/  SHF.R.U32.HI R0, RZ, 0x5, R0 ;  /* 0x00000005ff007819 */ /* 0x002fc80000011600 */
[----:B------:R-:W-:-:S05]  /*f2f0*/  LOP3.LUT R0, R0, 0x3, RZ, 0xc0, !PT ;  /* 0x0000000300007812 */ /* 0x000fca00078ec0ff */
[----:B------:R1:W3:Y:S02]  /*f300*/  SHFL.IDX PT, R14, R0, RZ, 0x1f ;  /* 0x00001fff000e7589 */ /* 0x0002e400000e0000 */
.L_x_9681:
[----:B------:R-:W-:Y:S02]  /*f310*/  PLOP3.LUT P1, PT, PT, PT, PT, 0x8, 0x0 ;  /* 0x000000000000781c */ /* 0x000fe40003f2e170 */
[----:B---3--:R-:W-:Y:S02]  /*f320*/  ISETP.NE.AND P0, PT, R14, RZ, PT ;  /* 0x000000ff0e00720c */ /* 0x008fe40003f05270 */
[----:B-1----:R-:W-:-:S05]  /*f330*/  P2R R0, PR, RZ, 0x2 ;  /* 0x00000002ff007803 */ /* 0x002fca0000000000 */
[----:B------:R1:W-:Y:S06]  /*f340*/  STL [R1], R0 ;  /* 0x0000000001007387 */ /* 0x0003ec0000100800 */
[----:B------:R-:W-:Y:S05]  /*f350*/  @P0 BRA `(.L_x_9576) ;  /* 0x00000004001c0947 */ /* 0x000fea0003800000 */
[----:B------:R-:W-:-:S03]  /*f360*/  UMOV UR4, 0xffffffff ;  /* 0xffffffff00047882 */ /* 0x000fc60000000000 */
[----:B------:R-:W-:Y:S05]  /*f370*/  BRA.DIV UR4, `(.L_x_9577) ;  /* 0x0000004e047c7947 */ /* 0x000fea000b800000 */
[----:B------:R-:W-:-:S13]  /*f380*/  ELECT P6, URZ, PT ;  /* 0x00000000003f782f */ /* 0x000fda00038c0000 */
.L_x_9684:
[----:B------:R-:W-:Y:S05]  /*f390*/  @!P6 BRA `(.L_x_9576) ;  /* 0x00000004000ce947 */ /* 0x000fea0003800000 */
[----:B------:R-:W-:-:S04]  /*f3a0*/  ISETP.NE.U32.AND P0, PT, R2, RZ, PT ;  /* 0x000000ff0200720c */ /* 0x000fc80003f05070 */
[----:B------:R-:W-:-:S13]  /*f3b0*/  ISETP.NE.AND.EX P0, PT, R3, RZ, PT, P0 ;  /* 0x000000ff0300720c */ /* 0x000fda0003f05300 */
[----:B------:R-:W-:Y:S05]  /*f3c0*/  @!P0 BRA `(.L_x_9578) ;  /* 0x0000000000488947 */ /* 0x000fea0003800000 */
[----:B------:R-:W3:Y:S01]  /*f3d0*/  LDC R6, c[0x0][0x43c] ;  /* 0x00010f00ff067b82 */ /* 0x000ee20000000800 */
[----:B------:R-:W-:Y:S01]  /*f3e0*/  ULDC.64 UR4, c[0x0][0x428] ;  /* 0x00010a0000047ab9 */ /* 0x000fe20000000a00 */
[----:B------:R-:W-:Y:S01]  /*f3f0*/  ULDC.64 UR6, c[0x0][0x208] ;  /* 0x0000820000067ab9 */ /* 0x000fe20000000a00 */
[----:B---3--:R-:W-:-:S13]  /*f400*/  ISETP.NE.AND P0, PT, R6, 0x1, PT ;  /* 0x000000010600780c */ /* 0x008fda0003f05270 */
[----:B------:R-:W1:Y:S02]  /*f410*/  @P0 LDC.64 R4, c[0x0][0x440] ;  /* 0x00011000ff040b82 */ /* 0x000e640000000a00 */
[----:B-1----:R-:W-:-:S04]  /*f420*/  @P0 IMAD.HI.U32 R0, R22, R4, RZ ;  /* 0x0000000416000227 */ /* 0x002fc800078e00ff */
        /* <DEDUP_REMOVED lines=12> */
.L_x_9578:
[----:B-1----:R-:W-:Y:S01]  /*f4f0*/  IMAD R0, R18, 0x8, R17 ;  /* 0x0000000812007824 */ /* 0x002fe200078e0211 */
[----:B---3--:R-:W-:-:S04]  /*f500*/  SHF.L.U32 R2, R28, 0x1f, RZ ;  /* 0x0000001f1c027819 */ /* 0x008fc800000006ff */
[----:B------:R-:W1:Y:S02]  /*f510*/  SYNCS.PHASECHK.TRANS64.TRYWAIT P0, [R0+URZ+0x31c40], R2 ;  /* 0x031c4002000075a7 */ /* 0x000e64000800017f */
[----:B-1----:R-:W-:Y:S05]  /*f520*/  @!P0 BRA `(.L_x_9579) ;  /* 0x0000004c00308947 */ /* 0x002fea0003800000 */
.L_x_9685:
        /* <DEDUP_REMOVED lines=11> */
.L_x_9580:
[----:B------:R-:W-:Y:S01]  /*f5e0*/  R2UR UR9, R0 ;  /* 0x00000000000972ca */ /* 0x000fe200000e0000 */
[----:B-1----:R-:W-:Y:S01]  /*f5f0*/  IMAD R0, R18, 0x6c00, R17 ;  /* 0x00006c0012007824 */ /* 0x002fe200078e0211 */
[----:B------:R-:W-:Y:S01]  /*f600*/  R2UR UR11, R22 ;  /* 0x00000000160b72ca */ /* 0x000fe200000e0000 */
[----:B------:R-:W-:Y:S01]  /*f610*/  UIADD3 UR4, UP0, UR36, 0x370, URZ ;  /* 0x0000037024047890 */ /* 0x000fe2000ff1e03f */
[----:B------:R-:W-:Y:S01]  /*f620*/  R2UR UR5, R26 ;  /* 0x000000001a0572ca */ /* 0x000fe200000e0000 */
[----:B------:R-:W-:Y:S01]  /*f630*/  UMOV UR10, URZ ;  /* 0x0000003f000a7c82 */ /* 0x000fe20008000000 */
[----:B------:R-:W-:Y:S01]  /*f640*/  R2UR UR8, R0 ;  /* 0x00000000000872ca */ /* 0x000fe200000e0000 */
[----:B------:R-:W-:Y:S01]  /*f650*/  UMOV UR6, 0x0 ;  /* 0x0000000000067882 */ /* 0x000fe20000000000 */
[----:B------:R-:W-:Y:S01]  /*f660*/  R2UR UR12, R16 ;  /* 0x00000000100c72ca */ /* 0x000fe200000e0000 */
[----:B------:R-:W-:Y:S01]  /*f670*/  UMOV UR7, 0x14f00000 ;  /* 0x14f0000000077882 */ /* 0x000fe20000000000 */
[----:B-----5:R-:W-:Y:S01]  /*f680*/  R2UR UR13, R19 ;  /* 0x00000000130d72ca */ /* 0x020fe200000e0000 */
[----:B------:R-:W-:Y:S01]  /*f690*/  UMOV UR16, 0x20 ;  /* 0x0000002000107882 */ /* 0x000fe20000000000 */
[----:B------:R-:W-:Y:S01]  /*f6a0*/  PLOP3.LUT P0, PT, PT, PT, PT, 0x80, 0x0 ;  /* 0x000000000000781c */ /* 0x000fe20003f0f070 */
[----:B------:R-:W-:-:S03]  /*f6b0*/  UIADD3 UR9, UR9, 0x31c30, URZ ;  /* 0x00031c3009097890 */ /* 0x000fc6000fffe03f */
[----:B------:R-:W-:Y:S01]  /*f6c0*/  P2R R0, PR, RZ, 0x1 ;  /* 0x00000001ff007803 */ /* 0x000fe20000000000 */
[----:B------:R-:W-:Y:S02]  /*f6d0*/  UIMAD UR11, UR11, 0x90, UR5 ;  /* 0x000000900b0b78a4 */ /* 0x000fe4000f8e0205 */
[----:B------:R-:W-:Y:S02]  /*f6e0*/  UIADD3 UR14, UR8, 0x16a00, URZ ;  /* 0x00016a00080e7890 */ /* 0x000fe4000fffe03f */
[----:B------:R-:W-:Y:S01]  /*f6f0*/  UIADD3.X UR5, URZ, UR37, URZ, UP0, !UPT ;  /* 0x000000253f057290 */ /* 0x000fe200087fe43f */
[----:B------:R3:W-:Y:S01]  /*f700*/  STL [R1], R0 ;  /* 0x0000000001007387 */ /* 0x0007e20000100800 */
        /* <DEDUP_REMOVED lines=12> */
.L_x_9576:
[----:B------:R-:W3:Y:S04]  /*f7d0*/  LDL.LU R4, [R1+0x10] ;  /* 0x0000100001047983 */ /* 0x000ee80000300800 */
[----:B------:R-:W4:Y:S04]  /*f7e0*/  LDL.LU R6, [R1+0xc] ;  /* 0x00000c0001067983 */ /* 0x000f280000300800 */
[----:B------:R-:W5:Y:S01]  /*f7f0*/  LDL.LU R3, [R1+0x20] ;  /* 0x0000200001037983 */ /* 0x000f620000300800 */
[----:B------:R-:W-:Y:S05]  /*f800*/  WARPSYNC.ALL ;  /* 0x0000000000007948 */ /* 0x000fea0003800000 */
[----:B------:R-:W-:Y:S01]  /*f810*/  ULDC.64 UR6, c[0x0][0xa00] ;  /* 0x0002800000067ab9 */ /* 0x000fe20000000a00 */
[----:B------:R-:W-:Y:S01]  /*f820*/  ULDC.64 UR4, c[0x0][0x298] ;  /* 0x0000a60000047ab9 */ /* 0x000fe20000000a00 */
[----:B-1----:R-:W-:Y:S01]  /*f830*/  VIADD R0, R17, 0xda00 ;  /* 0x0000da0011007836 */ /* 0x002fe20000000000 */
[----:B------:R-:W-:Y:S01]  /*f840*/  BAR.SYNC.DEFER_BLOCKING 0x8, 0x200 ;  /* 0x0208000000007b1d */ /* 0x000fe20000010000 */
[----:B------:R-:W-:-:S03]  /*f850*/  ISETP.NE.U32.AND P0, PT, RZ, UR6, PT ;  /* 0x00000006ff007c0c */ /* 0x000fc6000bf05070 */
[----:B------:R-:W-:Y:S02]  /*f860*/  LOP3.LUT P1, RZ, R0, 0x1bf, RZ, 0xc0, !PT ;  /* 0x000001bf00ff7812 */ /* 0x000fe4000782c0ff */
[----:B------:R-:W-:Y:S01]  /*f870*/  ISETP.NE.AND.EX P0, PT, RZ, UR7, PT, P0 ;  /* 0x00000007ff007c0c */ /* 0x000fe2000bf05300 */
[----:B------:R-:W-:Y:S01]  /*f880*/  BSSY B6, `(.L_x_9581) ;  /* 0x000001d000067945 */ /* 0x000fe20003800000 */
[----:B---3--:R-:W-:Y:S02]  /*f890*/  SHF.R.S32.HI R2, RZ, 0x1f, R4 ;  /* 0x0000001fff027819 */ /* 0x008fe40000011404 */
[----:B----4-:R-:W-:-:S03]  /*f8a0*/  SEL R6, R6, RZ, !P0 ;  /* 0x000000ff06067207 */ /* 0x010fc60004000000 */
[----:B------:R-:W-:-:S04]  /*f8b0*/  IMAD R2, R2, UR4, RZ ;  /* 0x0000000402027c24 */ /* 0x000fc8000f8e02ff */
[C---:B------:R-:W-:Y:S01]  /*f8c0*/  IMAD R0, R4.reuse, UR5, R2 ;  /* 0x0000000504007c24 */ /* 0x040fe2000f8e0202 */
[----:B-----5:R-:W-:Y:S01]  /*f8d0*/  SEL R2, R3, RZ, !P0 ;  /* 0x000000ff03027207 */ /* 0x020fe20004000000 */
[----:B------:R-:W-:-:S04]  /*f8e0*/  IMAD.WIDE.U32 R4, R4, UR4, RZ ;  /* 0x0000000404047c25 */ /* 0x000fc8000f8e00ff */
[----:B------:R-:W-:Y:S01]  /*f8f0*/  IMAD.IADD R0, R5, 0x1, R0 ;  /* 0x0000000105007824 */ /* 0x000fe200078e0200 */
[----:B------:R1:W-:Y:S04]  /*f900*/  STL.64 [R1+0x28], R4 ;  /* 0x0000280401007387 */ /* 0x0003e80000100a00 */
[----:B------:R1:W-:Y:S04]  /*f910*/  STL [R1+0xc], R6 ;  /* 0x00000c0601007387 */ /* 0x0003e80000100800 */
[----:B------:R1:W-:Y:S04]  /*f920*/  STL [R1+0x20], R2 ;  /* 0x0000200201007387 */ /* 0x0003e80000100800 */
[----:B------:R1:W-:Y:S01]  /*f930*/  STL [R1+0x10], R0 ;  /* 0x0000100001007387 */ /* 0x0003e20000100800 */
[----:B------:R-:W-:Y:S05]  /*f940*/  @!P1 BRA `(.L_x_9582) ;  /* 0x0000000000409947 */ /* 0x000fea0003800000 */
[----:B-1----:R-:W-:Y:S01]  /*f950*/  MOV R2, 0x0 ;  /* 0x0000000000027802 */ /* 0x002fe20000000f00 */
[----:B------:R-:W-:Y:S01]  /*f960*/  ULDC.64 UR6, c[0x4][0x1b8] ;  /* 0x01006e0000067ab9 */ /* 0x000fe20000000a00 */
[----:B------:R-:W-:Y:S01]  /*f970*/  ULDC.64 UR8, c[0x4][0x1c0] ;  /* 0x0100700000087ab9 */ /* 0x000fe20000000a00 */
[----:B------:R-:W-:Y:S01]  /*f980*/  ULDC.64 UR4, c[0x4][0x68] ;  /* 0x01001a0000047ab9 */ /* 0x000fe20000000a00 */
[----:B------:R-:W-:Y:S02]  /*f990*/  IMAD.U32 R4, RZ, RZ, UR6 ;  /* 0x00000006ff047e24 */ /* 0x000fe4000f8e00ff */
[----:B------:R-:W1:Y:S01]  /*f9a0*/  LDC.64 R2, c[0x4][R2] ;  /* 0x0100000002027b82 */ /* 0x000e620000000a00 */
        /* <DEDUP_REMOVED lines=10> */
.L_x_9582:
[----:B------:R-:W-:Y:S05]  /*fa50*/  BSYNC B6 ;  /* 0x0000000000067941 */ /* 0x000fea0003800000 */
.L_x_9581:
[----:B------:R-:W3:Y:S01]  /*fa60*/  LDL.LU R20, [R1+0x10] ;  /* 0x0000100001147983 */ /* 0x000ee20000300800 */
[----:B------:R-:W4:Y:S01]  /*fa70*/  LDC R9, c[0x0][0x448] ;  /* 0x00011200ff097b82 */ /* 0x000f220000000800 */
[----:B------:R-:W-:Y:S01]  /*fa80*/  ULDC.64 UR4, c[0x0][0x2d8] ;  /* 0x0000b60000047ab9 */ /* 0x000fe20000000a00 */
[----:B------:R-:W-:Y:S01]  /*fa90*/  ULDC.64 UR6, c[0x0][0x2e0] ;  /* 0x0000b80000067ab9 */ /* 0x000fe20000000a00 */
[----:B-1----:R-:W3:Y:S01]  /*faa0*/  LDL.LU.64 R2, [R1+0x28] ;  /* 0x0000280001027983 */ /* 0x002ee20000300a00 */
[----:B------:R-:W-:-:S03]  /*fab0*/  ULDC.64 UR8, c[0x0][0x280] ;  /* 0x0000a00000087ab9 */ /* 0x000fc60000000a00 */
[----:B------:R-:W2:Y:S04]  /*fac0*/  LDL.LU R21, [R1+0x20] ;  /* 0x0000200001157983 */ /* 0x000ea80000300800 */
[----:B------:R-:W2:Y:S01]  /*fad0*/  LDL.LU R4, [R1+0xc] ;  /* 0x00000c0001047983 */ /* 0x000ea20000300800 */
[----:B0-----:R-:W0:Y:S01]  /*fae0*/  S2R R10, SR_TID.X ;  /* 0x00000000000a7919 */ /* 0x001e220000002100 */
[----:B------:R-:W1:Y:S01]  /*faf0*/  S2R R11, SR_TID.X ;  /* 0x00000000000b7919 */ /* 0x000e620000002100 */
[----:B----4-:R-:W-:-:S13]  /*fb00*/  ISETP.NE.AND P0, PT, R9, 0x1, PT ;  /* 0x000000010900780c */ /* 0x010fda0003f05270 */
[----:B------:R-:W4:Y:S08]  /*fb10*/  @P0 LDC R5, c[0x0][0x450] ;  /* 0x00011400ff050b82 */ /* 0x000f300000000800 */
[----:B------:R-:W4:Y:S01]  /*fb20*/  @P0 LDC R8, c[0x0][0x450] ;  /* 0x00011400ff080b82 */ /* 0x000f220000000800 */
[----:B---3--:R-:W-:Y:S02]  /*fb30*/  IMAD.MOV.U32 R3, RZ, RZ, R20 ;  /* 0x000000ffff037224 */ /* 0x008fe400078e0014 */
[----:B------:R-:W3:Y:S01]  /*fb40*/  S2R R20, SR_TID.X ;  /* 0x0000000000147919 */ /* 0x000ee20000002100 */
[----:B------:R-:W-:-:S04]  /*fb50*/  IMAD.WIDE.U32 R2, R16, UR4, R2 ;  /* 0x0000000410027c25 */ /* 0x000fc8000f8e0002 */
[----:B------:R-:W-:Y:S01]  /*fb60*/  IMAD R3, R16, UR5, R3 ;  /* 0x0000000510037c24 */ /* 0x000fe2000f8e0203 */
[----:B------:R-:W-:Y:S01]  /*fb70*/  ULDC.64 UR4, c[0x0][0x2d0] ;  /* 0x0000b40000047ab9 */ /* 0x000fe20000000a00 */
[----:B--2---:R-:W-:Y:S02]  /*fb80*/  IMAD R0, R21, UR6, RZ ;  /* 0x0000000615007c24 */ /* 0x004fe4000f8e02ff */
[----:B------:R-:W-:-:S04]  /*fb90*/  IMAD.WIDE.U32 R2, R4, UR6, R2 ;  /* 0x0000000604027c25 */ /* 0x000fc8000f8e0002 */
[----:B------:R-:W-:Y:S01]  /*fba0*/  IMAD R0, R4, UR7, R0 ;  /* 0x0000000704007c24 */ /* 0x000fe2000f8e0200 */
[----:B------:R-:W-:Y:S01]  /*fbb0*/  ULDC.64 UR6, c[0x0][0x2c8] ;  /* 0x0000b20000067ab9 */ /* 0x000fe20000000a00 */
[----:B------:R-:W2:Y:S02]  /*fbc0*/  @P0 LDC R4, c[0x0][0x44c] ;  /* 0x00011300ff040b82 */ /* 0x000ea40000000800 */
[----:B------:R-:W-:Y:S01]  /*fbd0*/  IMAD.IADD R3, R3, 0x1, R0 ;  /* 0x0000000103037824 */ /* 0x000fe200078e0200 */
[C---:B---3--:R-:W-:Y:S01]  /*fbe0*/  LOP3.LUT R21, R20.reuse, 0x7f, RZ, 0xc0, !PT ;  /* 0x0000007f14157812 */ /* 0x048fe200078ec0ff */
[----:B------:R-:W-:-:S03]  /*fbf0*/  IMAD.SHL.U32 R20, R20, 0x20, RZ ;  /* 0x0000002014147824 */ /* 0x000fc600078e00ff */
[----:B------:R-:W-:-:S04]  /*fc00*/  SHF.R.U32.HI R21, RZ, 0x2, R21 ;  /* 0x00000002ff157819 */ /* 0x000fc80000011615 */
[----:B------:R-:W-:Y:S01]  /*fc10*/  LOP3.LUT R20, R21, 0x60, R20, 0xf8, !PT ;  /* 0x0000006015147812 */ /* 0x000fe200078ef814 */
[----:B0-----:R-:W-:-:S04]  /*fc20*/  IMAD.SHL.U32 R21, R10, 0x8, RZ ;  /* 0x000000080a157824 */ /* 0x001fc800078e00ff */
[----:B------:R-:W-:Y:S01]  /*fc30*/  IMAD R6, R25, 0xc0, R20 ;  /* 0x000000c019067824 */ /* 0x000fe200078e0214 */
[----:B------:R-:W-:Y:S01]  /*fc40*/  LOP3.LUT R21, R21, 0x18, RZ, 0xc0, !PT ;  /* 0x0000001815157812 */ /* 0x000fe200078ec0ff */
[----:B-1----:R-:W-:Y:S02]  /*fc50*/  IMAD.SHL.U32 R20, R11, 0x8, RZ ;  /* 0x000000080b147824 */ /* 0x002fe400078e00ff */
[----:B--2---:R-:W-:Y:S01]  /*fc60*/  @P0 IMAD.HI.U32 R0, R6, R4, RZ ;  /* 0x0000000406000227 */ /* 0x004fe200078e00ff */
[C---:B------:R-:W-:Y:S02]  /*fc70*/  LOP3.LUT R10, R21.reuse, 0x40, RZ, 0xfc, !PT ;  /* 0x00000040150a7812 */ /* 0x040fe400078efcff */
[----:B------:R-:W-:Y:S01]  /*fc80*/  LOP3.LUT R20, R20, 0x18, RZ, 0xc0, !PT ;  /* 0x0000001814147812 */ /* 0x000fe200078ec0ff */
[----:B------:R-:W-:Y:S01]  /*fc90*/  IMAD.MOV.U32 R4, RZ, RZ, R6 ;  /* 0x000000ffff047224 */ /* 0x000fe200078e0006 */
[----:B----4-:R-:W-:Y:S02]  /*fca0*/  @P0 SHF.R.U32.HI R4, RZ, R5, R0 ;  /* 0x00000005ff040219 */ /* 0x010fe40000011600 */
[----:B------:R-:W-:-:S02]  /*fcb0*/  LOP3.LUT R12, R21, 0x20, RZ, 0xfc, !PT ;  /* 0x00000020150c7812 */ /* 0x000fc400078efcff */
[----:B------:R-:W-:-:S05]  /*fcc0*/  SHF.R.S32.HI R0, RZ, 0x1f, R4 ;  /* 0x0000001fff007819 */ /* 0x000fca0000011404 */
[----:B------:R-:W-:-:S04]  /*fcd0*/  IMAD R0, R0, UR4, RZ ;  /* 0x0000000400007c24 */ /* 0x000fc8000f8e02ff */
[C---:B------:R-:W-:Y:S02]  /*fce0*/  IMAD R7, R4.reuse, UR5, R0 ;  /* 0x0000000504077c24 */ /* 0x040fe4000f8e0200 */
[----:B------:R-:W-:Y:S02]  /*fcf0*/  IMAD.MOV R0, RZ, RZ, -R4 ;  /* 0x000000ffff007224 */ /* 0x000fe400078e0a04 */
[----:B------:R-:W-:-:S04]  /*fd00*/  IMAD.WIDE.U32 R4, R4, UR4, R2 ;  /* 0x0000000404047c25 */ /* 0x000fc8000f8e0002 */
[----:B------:R-:W-:Y:S02]  /*fd10*/  IMAD R0, R9, R0, R6 ;  /* 0x0000000009007224 */ /* 0x000fe400078e0206 */
[----:B------:R-:W-:-:S03]  /*fd20*/  IMAD.IADD R5, R5, 0x1, R7 ;  /* 0x0000000105057824 */ /* 0x000fc600078e0207 */
[----:B------:R-:W-:Y:S01]  /*fd30*/  SHF.R.S32.HI R7, RZ, 0x1f, R0 ;  /* 0x0000001fff077819 */ /* 0x000fe20000011400 */
[----:B------:R-:W-:-:S04]  /*fd40*/  IMAD.WIDE.U32 R4, R0, UR6, R4 ;  /* 0x0000000600047c25 */ /* 0x000fc8000f8e0004 */
[----:B------:R-:W-:-:S04]  /*fd50*/  IMAD R7, R7, UR6, RZ ;  /* 0x0000000607077c24 */ /* 0x000fc8000f8e02ff */
[----:B------:R-:W-:Y:S01]  /*fd60*/  IMAD R7, R0, UR7, R7 ;  /* 0x0000000700077c24 */ /* 0x000fe2000f8e0207 */
[----:B------:R-:W-:-:S03]  /*fd70*/  LEA R0, P1, R4, UR8, 0x1 ;  /* 0x0000000804007c11 */ /* 0x000fc6000f8208ff */
[----:B------:R-:W-:Y:S02]  /*fd80*/  IMAD.IADD R5, R5, 0x1, R7 ;  /* 0x0000000105057824 */ /* 0x000fe400078e0207 */
[----:B------:R-:W0:Y:S03]  /*fd90*/  @P0 LDC R7, c[0x0][0x44c] ;  /* 0x00011300ff070b82 */ /* 0x000e260000000800 */
[----:B------:R-:W-:Y:S01]  /*fda0*/  LEA.HI.X R4, R4, UR9, R5, 0x1, P1 ;  /* 0x0000000904047c11 */ /* 0x000fe200088f0c05 */
[----:B------:R-:W-:-:S04]  /*fdb0*/  VIADD R5, R6, 0x80 ;  /* 0x0000008006057836 */ /* 0x000fc80000000000 */
[----:B------:R-:W-:Y:S02]  /*fdc0*/  IMAD.MOV.U32 R6, RZ, RZ, R5 ;  /* 0x000000ffff067224 */ /* 0x000fe400078e0005 */
[----:B0-----:R-:W-:-:S05]  /*fdd0*/  @P0 IMAD.HI.U32 R7, R5, R7, RZ ;  /* 0x0000000705070227 */ /* 0x001fca00078e00ff */
[----:B------:R-:W-:-:S05]  /*fde0*/  @P0 SHF.R.U32.HI R6, RZ, R8, R7 ;  /* 0x00000008ff060219 */ /* 0x000fca0000011607 */
[----:B------:R-:W-:Y:S02]  /*fdf0*/  IMAD.MOV R7, RZ, RZ, -R6 ;  /* 0x000000ffff077224 */ /* 0x000fe400078e0a06 */
[----:B------:R-:W-:-:S04]  /*fe00*/  IMAD.WIDE.U32 R2, R6, UR4, R2 ;  /* 0x0000000406027c25 */ /* 0x000fc8000f8e0002 */
[----:B------:R-:W-:Y:S01]  /*fe10*/  IMAD R5, R9, R7, R5 ;  /* 0x0000000709057224 */ /* 0x000fe200078e0205 */
[----:B------:R-:W-:-:S05]  /*fe20*/  SHF.R.S32.HI R7, RZ, 0x1f, R6 ;  /* 0x0000001fff077819 */ /* 0x000fca0000011406 */
[----:B------:R-:W-:Y:S01]  /*fe30*/  IMAD R7, R7, UR4, RZ ;  /* 0x0000000407077c24 */ /* 0x000fe2000f8e02ff */
[----:B------:R-:W-:Y:S02]  /*fe40*/  ULDC UR4, c[0x0][0x2b8] ;  /* 0x0000ae0000047ab9 */ /* 0x000fe40000000800 */
[----:B------:R-:W-:Y:S01]  /*fe50*/  ISETP.GE.AND P0, PT, R10, UR4, PT ;  /* 0x000000040a007c0c */ /* 0x000fe2000bf06270 */
[----:B------:R-:W-:Y:S01]  /*fe60*/  IMAD R7, R6, UR5, R7 ;  /* 0x0000000506077c24 */ /* 0x000fe2000f8e0207 */
[----:B------:R0:W5:Y:S01]  /*fe70*/  LDL R10, [R1+0x8] ;  /* 0x00000800010a7983 */ /* 0x0001620000100800 */
[----:B------:R-:W-:Y:S02]  /*fe80*/  SHF.R.S32.HI R6, RZ, 0x1f, R5 ;  /* 0x0000001fff067819 */ /* 0x000fe40000011405 */
[----:B------:R-:W-:Y:S01]  /*fe90*/  IMAD.IADD R3, R3, 0x1, R7 ;  /* 0x0000000103037824 */ /* 0x000fe200078e0207 */
[----:B------:R-:W-:Y:S02]  /*fea0*/  ISETP.GE.AND P2, PT, R20, UR4, PT ;  /* 0x0000000414007c0c */ /* 0x000fe4000bf46270 */
[----:B------:R-:W-:Y:S01]  /*feb0*/  IMAD R6, R6, UR6, RZ ;  /* 0x0000000606067c24 */ /* 0x000fe2000f8e02ff */
[----:B------:R-:W-:Y:S01]  /*fec0*/  ISETP.GE.AND P1, PT, R12, UR4, PT ;  /* 0x000000040c007c0c */ /* 0x000fe2000bf26270 */
[----:B------:R-:W-:-:S04]  /*fed0*/  IMAD.WIDE.U32 R2, R5, UR6, R2 ;  /* 0x0000000605027c25 */ /* 0x000fc8000f8e0002 */
[----:B------:R-:W-:Y:S01]  /*fee0*/  IMAD R6, R5, UR7, R6 ;  /* 0x0000000705067c24 */ /* 0x000fe2000f8e0206 */
[----:B------:R-:W-:-:S03]  /*fef0*/  LEA R7, P3, R2, UR8, 0x1 ;  /* 0x0000000802077c11 */ /* 0x000fc6000f8608ff */
[----:B------:R-:W-:Y:S01]  /*ff00*/  IMAD.IADD R6, R3, 0x1, R6 ;  /* 0x0000000103067824 */ /* 0x000fe200078e0206 */
[----:B------:R-:W-:Y:S01]  /*ff10*/  UMOV UR4, 0xffffffff ;  /* 0xffffffff00047882 */ /* 0x000fe20000000000 */
[----:B------:R-:W-:-:S03]  /*ff20*/  LOP3.LUT R21, R11, 0x7f, RZ, 0xc0, !PT ;  /* 0x0000007f0b157812 */ /* 0x000fc600078ec0ff */
[----:B------:R-:W-:Y:S02]  /*ff30*/  LEA.HI.X R6, R2, UR9, R6, 0x1, P3 ;  /* 0x0000000902067c11 */ /* 0x000fe400098f0c06 */
[----:B------:R-:W-:Y:S01]  /*ff40*/  SHF.R.U32.HI R21, RZ, 0x2, R21 ;  /* 0x00000002ff157819 */ /* 0x000fe20000011615 */
[----:B0-----:R-:W-:Y:S06]  /*ff50*/  BRA.DIV UR4, `(.L_x_9583) ;  /* 0x0000004204b87947 */ /* 0x001fec000b800000 */
[----:B------:R-:W2:Y:S01]  /*ff60*/  LDL.LU R3, [R1+0x24] ;  /* 0x0000240001037983 */ /* 0x000ea20000300800 */
[----:B------:R-:W-:Y:S01]  /*ff70*/  IMAD R25, R25, 0xc0, R21 ;  /* 0x000000c019197824 */ /* 0x000fe200078e0215 */
[----:B------:R-:W-:Y:S02]  /*ff80*/  ULDC.64 UR4, c[0x0][0x208] ;  /* 0x0000820000047ab9 */ /* 0x000fe40000000a00 */
[----:B------:R-:W-:Y:S01]  /*ff90*/  SHFL.IDX PT, R2, R4, RZ, 0x1c1f ;  /* 0x001c1fff04027589 */ /* 0x000fe200000e0000 */
[----:B--2---:R-:W-:-:S03]  /*ffa0*/  IMAD R5, R3, R9, RZ ;  /* 0x0000000903057224 */ /* 0x004fc600078e02ff */
[----:B------:R-:W0:Y:S02]  /*ffb0*/  SHFL.IDX PT, R3, R0, RZ, 0x1c1f ;  /* 0x001c1fff00037589 */ /* 0x000e2400000e0000 */
[----:B------:R-:W-:-:S13]  /*ffc0*/  ISETP.GE.AND P4, PT, R25, R5, PT ;  /* 0x000000051900720c */ /* 0x000fda0003f86270 */
[----:B0-----:R-:W-:-:S05]  /*ffd0*/  @!P4 LEA R3, P3, R20, R3, 0x1 ;  /* 0x000000031403c211 */ /* 0x001fca00078608ff */
[----:B------:R-:W-:-:S05]  /*ffe0*/  @!P4 IMAD.X R2, RZ, RZ, R2, P3 ;  /* 0x000000ffff02c224 */ /* 0x000fca00018e0602 */
[----:B------:R-:W-:-:S04]  /*fff0*/  @!P4 LOP3.LUT R3, R3, R2, RZ, 0x3c, !PT ;  /* 0x000000020303c212 */ /* 0x000fc800078e3cff */
[----:B------:R-:W-:-:S04]  /*10000*/  @!P4 LOP3.LUT R2, R3, R2, RZ, 0x3c, !PT ;  /* 0x000000020302c212 */ /* 0x000fc800078e3cff */
[----:B------:R-:W-:-:S05]  /*10010*/  @!P4 LOP3.LUT R3, R3, R2, RZ, 0x3c, !PT ;  /* 0x000000020303c212 */ /* 0x000fca00078e3cff */
[----:B------:R-:W-:Y:S01]  /*10020*/  @!PT LDS RZ, [RZ] ;  /* 0x00000000fffff984 */ /* 0x000fe20000000800 */
[----:B-----5:R-:W-:Y:S04]  /*10030*/  @!P4 LDGSTS.E.BYPASS.LTC128B.128 [R10+0xda00], desc[UR4][R2.64], !P2 ;  /* 0x0da00000020acfae */ /* 0x020fe8000d101d44 */
[----:B------:R-:W-:Y:S04]  /*10040*/  @!P4 LDGSTS.E.BYPASS.LTC128B.128 [R10+0x10a00], desc[UR4][R2.64+0x40], !P1 ;  /* 0x10a00040020acfae */ /* 0x000fe8000c901d44 */
[----:B------:R0:W-:Y:S02]  /*10050*/  @!P4 LDGSTS.E.BYPASS.LTC128B.128 [R10+0x13a00], desc[UR4][R2.64+0x80], !P0 ;  /* 0x13a00080020acfae */ /* 0x0001e4000c101d44 */
[----:B0-----:R-:W-:-:S02]  /*10060*/  VIADD R2, R25, 0x20 ;  /* 0x0000002019027836 */ /* 0x001fc40000000000 */
[----:B------:R-:W0:Y:S03]  /*10070*/  SHFL.IDX PT, R3, R0, 0x1, 0x1c1f ;  /* 0x003c1f0000037f89 */ /* 0x000e2600000e0000 */
[----:B------:R-:W-:Y:S02]  /*10080*/  ISETP.GE.AND P3, PT, R2, R5, PT ;  /* 0x000000050200720c */ /* 0x000fe40003f66270 */
[----:B------:R-:W1:Y:S11]  /*10090*/  SHFL.IDX PT, R2, R4, 0x1, 0x1c1f ;  /* 0x003c1f0004027f89 */ /* 0x000e7600000e0000 */
[----:B0-----:R-:W-:-:S05]  /*100a0*/  @!P3 LEA R3, P4, R20, R3, 0x1 ;  /* 0x000000031403b211 */ /* 0x001fca00078808ff */
[----:B-1----:R-:W-:-:S05]  /*100b0*/  @!P3 IMAD.X R2, RZ, RZ, R2, P4 ;  /* 0x000000ffff02b224 */ /* 0x002fca00020e0602 */
[----:B------:R-:W-:-:S04]  /*100c0*/  @!P3 LOP3.LUT R3, R3, R2, RZ, 0x3c, !PT ;  /* 0x000000020303b212 */ /* 0x000fc800078e3cff */
[----:B------:R-:W-:-:S04]  /*100d0*/  @!P3 LOP3.LUT R2, R3, R2, RZ, 0x3c, !PT ;  /* 0x000000020302b212 */ /* 0x000fc800078e3cff */
[----:B------:R-:W-:-:S05]  /*100e0*/  @!P3 LOP3.LUT R3, R3, R2, RZ, 0x3c, !PT ;  /* 0x000000020303b212 */ /* 0x000fca00078e3cff */
[----:B------:R-:W-:Y:S04]  /*100f0*/  @!P3 LDGSTS.E.BYPASS.LTC128B.128 [R10+0xe200], desc[UR4][R2.64], !P2 ;  /* 0x0e200000020abfae */ /* 0x000fe8000d101d44 */
[----:B------:R-:W-:Y:S04]  /*10100*/  @!P3 LDGSTS.E.BYPASS.LTC128B.128 [R10+0x11200], desc[UR4][R2.64+0x40], !P1 ;  /* 0x11200040020abfae */ /* 0x000fe8000c901d44 */
[----:B------:R0:W-:Y:S02]  /*10110*/  @!P3 LDGSTS.E.BYPASS.LTC128B.128 [R10+0x14200], desc[UR4][R2.64+0x80], !P0 ;  /* 0x14200080020abfae */ /* 0x0001e4000c101d44 */
[----:B0-----:R-:W-:-:S02]  /*10120*/  VIADD R2, R25, 0x40 ;  /* 0x0000004019027836 */ /* 0x001fc40000000000 */
[----:B------:R-:W0:Y:S03]  /*10130*/  SHFL.IDX PT, R3, R0, 0x2, 0x1c1f ;  /* 0x005c1f0000037f89 */ /* 0x000e2600000e0000 */
[----:B------:R-:W-:Y:S02]  /*10140*/  ISETP.GE.AND P3, PT, R2, R5, PT ;  /* 0x000000050200720c */ /* 0x000fe40003f66270 */
[----:B------:R-:W1:Y:S04]  /*10150*/  SHFL.IDX PT, R2, R4, 0x2, 0x1c1f ;  /* 0x005c1f0004027f89 */ /* 0x000e6800000e0000 */
[----:B------:R-:W-:Y:S07]  /*10160*/  SHFL.IDX PT, R4, R4, 0x3, 0x1c1f ;  /* 0x007c1f0004047f89 */ /* 0x000fee00000e0000 */
[----:B0-----:R-:W-:-:S05]  /*10170*/  @!P3 LEA R3, P4, R20, R3, 0x1 ;  /* 0x000000031403b211 */ /* 0x001fca00078808ff */
[----:B-1----:R-:W-:-:S05]  /*10180*/  @!P3 IMAD.X R2, RZ, RZ, R2, P4 ;  /* 0x000000ffff02b224 */ /* 0x002fca00020e0602 */
[----:B------:R-:W-:-:S04]  /*10190*/  @!P3 LOP3.LUT R3, R3, R2, RZ, 0x3c, !PT ;  /* 0x000000020303b212 */ /* 0x000fc800078e3cff */
[----:B------:R-:W-:-:S04]  /*101a0*/  @!P3 LOP3.LUT R2, R3, R2, RZ, 0x3c, !PT ;  /* 0x000000020302b212 */ /* 0x000fc800078e3cff */
[----:B------:R-:W-:-:S05]  /*101b0*/  @!P3 LOP3.LUT R3, R3, R2, RZ, 0x3c, !PT ;  /* 0x000000020303b212 */ /* 0x000fca00078e3cff */
[----:B------:R-:W-:Y:S04]  /*101c0*/  @!P3 LDGSTS.E.BYPASS.LTC128B.128 [R10+0xea00], desc[UR4][R2.64], !P2 ;  /* 0x0ea00000020abfae */ /* 0x000fe8000d101d44 */
[----:B------:R-:W-:Y:S04]  /*101d0*/  @!P3 LDGSTS.E.BYPASS.LTC128B.128 [R10+0x11a00], desc[UR4][R2.64+0x40], !P1 ;  /* 0x11a00040020abfae */ /* 0x000fe8000c901d44 */
[----:B------:R0:W-:Y:S04]  /*101e0*/  @!P3 LDGSTS.E.BYPASS.LTC128B.128 [R10+0x14a00], desc[UR4][R2.64+0x80], !P0 ;  /* 0x14a00080020abfae */ /* 0x0001e8000c101d44 */
[----:B0-----:R0:W1:Y:S02]  /*101f0*/  SHFL.IDX PT, R2, R0, 0x3, 0x1c1f ;  /* 0x007c1f0000027f89 */ /* 0x00106400000e0000 */
[----:B0-----:R-:W-:-:S05]  /*10200*/  VIADD R0, R25, 0x80 ;  /* 0x0000008019007836 */ /* 0x001fca0000000000 */
[----:B------:R-:W-:Y:S01]  /*10210*/  ISETP.GE.AND P3, PT, R0, R5, PT ;  /* 0x000000050000720c */ /* 0x000fe20003f66270 */
[----:B------:R-:W-:-:S05]  /*10220*/  VIADD R0, R25, 0x60 ;  /* 0x0000006019007836 */ /* 0x000fca0000000000 */
[----:B------:R-:W-:Y:S02]  /*10230*/  ISETP.GE.AND P4, PT, R0, R5, PT ;  /* 0x000000050000720c */ /* 0x000fe40003f86270 */
[----:B------:R-:W-:Y:S04]  /*10240*/  SHFL.IDX PT, R0, R6, RZ, 0x1c1f ;  /* 0x001c1fff06007589 */ /* 0x000fe800000e0000 */
[----:B------:R-:W-:Y:S07]  /*10250*/  SHFL.IDX PT, R6, R6, 0x1, 0x1c1f ;  /* 0x003c1f0006067f89 */ /* 0x000fee00000e0000 */
[----:B-1----:R-:W-:-:S05]  /*10260*/  @!P4 LEA R2, P5, R20, R2, 0x1 ;  /* 0x000000021402c211 */ /* 0x002fca00078a08ff */
[----:B------:R-:W-:Y:S02]  /*10270*/  @!P4 IMAD.X R3, RZ, RZ, R4, P5 ;  /* 0x000000ffff03c224 */ /* 0x000fe400028e0604 */
[----:B------:R-:W0:Y:S04]  /*10280*/  SHFL.IDX PT, R4, R7, RZ, 0x1c1f ;  /* 0x001c1fff07047589 */ /* 0x000e2800000e0000 */
[----:B------:R-:W-:Y:S04]  /*10290*/  @!P4 LDGSTS.E.BYPASS.LTC128B.128 [R10+0xf200], desc[UR4][R2.64], !P2 ;  /* 0x0f200000020acfae */ /* 0x000fe8000d101d44 */
[----:B------:R-:W-:Y:S04]  /*102a0*/  @!P4 LDGSTS.E.BYPASS.LTC128B.128 [R10+0x12200], desc[UR4][R2.64+0x40], !P1 ;  /* 0x12200040020acfae */ /* 0x000fe8000c901d44 */
[----:B------:R1:W-:Y:S01]  /*102b0*/  @!P4 LDGSTS.E.BYPASS.LTC128B.128 [R10+0x15200], desc[UR4][R2.64+0x80], !P0 ;  /* 0x15200080020acfae */ /* 0x0003e2000c101d44 */
[----:B0-----:R-:W-:-:S05]  /*102c0*/  @!P3 LEA R4, P5, R20, R4, 0x1 ;  /* 0x000000041404b211 */ /* 0x001fca00078a08ff */
[----:B------:R-:W-:Y:S02]  /*102d0*/  @!P3 IMAD.X R0, RZ, RZ, R0, P5 ;  /* 0x000000ffff00b224 */ /* 0x000fe400028e0600 */
[----:B-1----:R-:W-:Y:S02]  /*102e0*/  @!P3 IMAD.MOV.U32 R2, RZ, RZ, R4 ;  /* 0x000000ffff02b224 */ /* 0x002fe400078e0004 */
[----:B------:R-:W-:-:S05]  /*102f0*/  @!P3 IMAD.MOV.U32 R3, RZ, RZ, R0 ;  /* 0x000000ffff03b224 */ /* 0x000fca00078e0000 */
[----:B------:R-:W-:Y:S04]  /*10300*/  @!P3 LDGSTS.E.BYPASS.LTC128B.128 [R10+0xfa00], desc[UR4][R2.64], !P2 ;  /* 0x0fa00000020abfae */ /* 0x000fe8000d101d44 */
[----:B------:R-:W-:Y:S04]  /*10310*/  @!P3 LDGSTS.E.BYPASS.LTC128B.128 [R10+0x12a00], desc[UR4][R2.64+0x40], !P1 ;  /* 0x12a00040020abfae */ /* 0x000fe8000c901d44 */
[----:B------:R0:W-:Y:S04]  /*10320*/  @!P3 LDGSTS.E.BYPASS.LTC128B.128 [R10+0x15a00], desc[UR4][R2.64+0x80], !P0 ;  /* 0x15a00080020abfae */ /* 0x0001e8000c101d44 */
[----:B0-----:R0:W1:Y:S02]  /*10330*/  SHFL.IDX PT, R2, R7, 0x1, 0x1c1f ;  /* 0x003c1f0007027f89 */ /* 0x00106400000e0000 */
.L_x_9698:
[----:B------:R-:W-:Y:S01]  /*10340*/  VIADD R25, R25, 0xa0 ;  /* 0x000000a019197836 */ /* 0x000fe20000000000 */
[----:B------:R-:W-:Y:S01]  /*10350*/  ULDC.64 UR4, c[0x0][0x208] ;  /* 0x0000820000047ab9 */ /* 0x000fe20000000a00 */
[----:B------:R-:W-:-:S03]  /*10360*/  VIADD R8, R17, 0x31c00 ;  /* 0x00031c0011087836 */ /* 0x000fc60000000000 */
[----:B------:R-:W-:-:S13]  /*10370*/  ISETP.GE.AND P3, PT, R25, R5, PT ;  /* 0x000000051900720c */ /* 0x000fda0003f66270 */
[----:B-1----:R-:W-:-:S05]  /*10380*/  @!P3 LEA R2, P4, R20, R2, 0x1 ;  /* 0x000000021402b211 */ /* 0x002fca00078808ff */
[----:B------:R-:W-:-:S05]  /*10390*/  @!P3 IMAD.X R3, RZ, RZ, R6, P4 ;  /* 0x000000ffff03b224 */ /* 0x000fca00020e0606 */
[----:B------:R-:W-:Y:S01]  /*103a0*/  @!PT LDS RZ, [RZ] ;  /* 0x00000000fffff984 */ /* 0x000fe20000000800 */
[----:B------:R-:W-:Y:S01]  /*103b0*/  @!PT LDS RZ, [RZ] ;  /* 0x00000000fffff984 */ /* 0x000fe20000000800 */
[----:B------:R-:W-:Y:S01]  /*103c0*/  @!PT LDS RZ, [RZ] ;  /* 0x00000000fffff984 */ /* 0x000fe20000000800 */
[----:B------:R1:W-:Y:S04]  /*103d0*/  @!P3 LDGSTS.E.BYPASS.LTC128B.128 [R10+0x10200], desc[UR4][R2.64], !P2 ;  /* 0x10200000020abfae */ /* 0x0003e8000d101d44 */
[----:B------:R1:W-:Y:S04]  /*103e0*/  @!P3 LDGSTS.E.BYPASS.LTC128B.128 [R10+0x13200], desc[UR4][R2.64+0x40], !P1 ;  /* 0x13200040020abfae */ /* 0x0003e8000c901d44 */
[----:B------:R1:W-:Y:S01]  /*103f0*/  @!P3 LDGSTS.E.BYPASS.LTC128B.128 [R10+0x16200], desc[UR4][R2.64+0x80], !P0 ;  /* 0x16200080020abfae */ /* 0x0003e2000c101d44 */
[----:B------:R-:W-:Y:S01]  /*10400*/  PLOP3.LUT P0, PT, PT, PT, PT, 0x80, 0x0 ;  /* 0x000000000000781c */ /* 0x000fe20003f0f070 */
[----:B------:R-:W-:-:S12]  /*10410*/  NOP ;  /* 0x0000000000007918 */ /* 0x000fd80000000000 */
.L_x_9584:
[----:B------:R-:W-:Y:S02]  /*10420*/  PLOP3.LUT P1, PT, P1, P0, PT, 0xa2, 0x0 ;  /* 0x000000000000781c */ /* 0x000fe40000f21472 */
[----:B------:R-:W-:-:S08]  /*10430*/  @P0 R2UR P1, UR4, R17 ;  /* 0x00000000110402ca */ /* 0x000fd00000020000 */
[----:B------:R-:W-:-:S05]  /*10440*/  @P0 PLOP3.LUT P0, PT, P1, PT, PT, 0x80, 0x0 ;  /* 0x000000000000081c */ /* 0x000fca0000f0f070 */
[----:B------:R-:W-:Y:S01]  /*10450*/  @!P1 SYNCS.ARRIVE.TRANS64.RED.A0T1 RZ, [UR4+0x31c00], RZ ;  /* 0x031c00ffffff99a7 */ /* 0x000fe20008200404 */
[----:B------:R-:W-:Y:S07]  /*10460*/  @!P1 ARRIVES.LDGSTSBAR.64.TRANSCNT [UR4+0x31c00] ;  /* 0x031c0000ff0099b0 */ /* 0x000fee0008000a84 */
[----:B------:R-:W-:Y:S05]  /*10470*/  @P0 BRA.U.ANY `(.L_x_9584) ;  /* 0xfffffffd00e80947 */ /* 0x000fea000393ffff */
[----:B-1----:R-:W2:Y:S02]  /*10480*/  LDL.LU R2, [R1+0x34] ;  /* 0x0000340001027983 */ /* 0x002ea40000300800 */
[----:B--2---:R-:W-:-:S05]  /*10490*/  VIADD R2, R2, 0x1 ;  /* 0x0000000102027836 */ /* 0x004fca0000000000 */
        /* <DEDUP_REMOVED lines=8> */
[----:B------:R-:W2:Y:S03]  /*10520*/  SYNCS.PHASECHK.TRANS64.TRYWAIT P0, [R17+URZ+0x31c20], R0 ;  /* 0x031c2000110075a7 */ /* 0x000ea6000800017f */
[----:B-12---:R-:W-:Y:S05]  /*10530*/  @!P0 BRA `(.L_x_9586) ;  /* 0x0000004400648947 */ /* 0x006fea0003800000 */
.L_x_9699:
[----:B------:R-:W-:Y:S05]  /*10540*/  BSYNC B0 ;  /* 0x0000000000007941 */ /* 0x000fea0003800000 */
.L_x_9585:
[----:B------:R-:W1:Y:S04]  /*10550*/  LDL R2, [R1+0x1c] ;  /* 0x00001c0001027983 */ /* 0x000e680000100800 */
[----:B------:R-:W2:Y:S01]  /*10560*/  LDL R3, [R1+0x4] ;  /* 0x0000040001037983 */ /* 0x000ea20000100800 */
[----:B------:R-:W-:Y:S01]  /*10570*/  BSSY B0, `(.L_x_9587) ;  /* 0x0000232000007945 */ /* 0x000fe20003800000 */
[----:B-1----:R-:W-:-:S05]  /*10580*/  VIADD R0, R2, 0xfffffffe ;  /* 0xfffffffe02007836 */ /* 0x002fca0000000000 */
[----:B--2---:R-:W-:-:S13]  /*10590*/  ISETP.GE.AND P0, PT, R0, R3, PT ;  /* 0x000000030000720c */ /* 0x004fda0003f06270 */
[----:B------:R-:W-:Y:S05]  /*105a0*/  @!P0 BRA `(.L_x_9588) ;  /* 0x0000002000b88947 */ /* 0x000fea0003800000 */
[----:B------:R-:W2:Y:S04]  /*105b0*/  LDL.LU R2, [R1+0x38] ;  /* 0x0000380001027983 */ /* 0x000ea80000300800 */
[----:B------:R-:W3:Y:S04]  /*105c0*/  LDL.LU R5, [R1+0x18] ;  /* 0x0000180001057983 */ /* 0x000ee80000300800 */
[----:B------:R-:W4:Y:S01]  /*105d0*/  LDL.LU R4, [R1+0x30] ;  /* 0x0000300001047983 */ /* 0x000f220000300800 */
[----:B0-----:R-:W-:Y:S01]  /*105e0*/  LOP3.LUT R7, RZ, R3, RZ, 0x33, !PT ;  /* 0x00000003ff077212 */ /* 0x001fe200078e33ff */
        /* <DEDUP_REMOVED lines=10> */
[----:B------:R-:W2:Y:S01]  /*10690*/  LDL R3, [R1] ;  /* 0x0000000001037983 */ /* 0x000ea20000100800 */
[----:B------:R-:W-:Y:S01]  /*106a0*/  VIADD R6, R18, 0x1 ;  /* 0x0000000112067836 */ /* 0x000fe20000000000 */
[----:B------:R-:W-:Y:S04]  /*106b0*/  BSSY B1, `(.L_x_9591) ;  /* 0x00000ae000017945 */ /* 0x000fe80003800000 */
[----:B------:R-:W-:-:S04]  /*106c0*/  ISETP.NE.AND P0, PT, R6, 0x2, PT ;  /* 0x000000020600780c */ /* 0x000fc80003f05270 */
[----:B------:R-:W-:Y:S02]  /*106d0*/  SEL R10, RZ, 0x1, P0 ;  /* 0x00000001ff0a7807 */ /* 0x000fe40000000000 */
[----:B------:R-:W-:Y:S02]  /*106e0*/  SEL R6, R6, RZ, P0 ;  /* 0x000000ff06067207 */ /* 0x000fe40000000000 */
[----:B------:R-:W-:Y:S02]  /*106f0*/  LOP3.LUT R10, R28, R10, RZ, 0x3c, !PT ;  /* 0x0000000a1c0a7212 */ /* 0x000fe400078e3cff */
[----:B--2---:R-:W-:-:S13]  /*10700*/  ISETP.NE.AND P1, PT, R3, RZ, PT ;  /* 0x000000ff0300720c */ /* 0x004fda0003f25270 */
[----:B------:R-:W-:Y:S05]  /*10710*/  @!P1 BRA `(.L_x_9592) ;  /* 0x00000008009c9947 */ /* 0x000fea0003800000 */
[----:B------:R-:W-:Y:S01]  /*10720*/  ULDC.64 UR4, c[0x0][0x418] ;  /* 0x0001060000047ab9 */ /* 0x000fe20000000a00 */
[----:B------:R-:W-:Y:S01]  /*10730*/  IMAD.MOV.U32 R5, RZ, RZ, R19 ;  /* 0x000000ffff057224 */ /* 0x000fe200078e0013 */
[----:B------:R-:W-:-:S04]  /*10740*/  ISETP.NE.U32.AND P0, PT, RZ, UR4, PT ;  /* 0x00000004ff007c0c */ /* 0x000fc8000bf05070 */
[----:B------:R-:W-:-:S13]  /*10750*/  ISETP.NE.AND.EX P0, PT, RZ, UR5, PT, P0 ;  /* 0x00000005ff007c0c */ /* 0x000fda000bf05300 */
        /* <DEDUP_REMOVED lines=8> */
[----:B------:R-:W-:Y:S01]  /*107e0*/  @P0 SHF.R.U32.HI R2, RZ, R3, R4 ;  /* 0x00000003ff020219 */ /* 0x000fe20000011604 */
[----:B------:R-:W-:-:S04]  /*107f0*/  IMAD R4, R29, UR6, RZ ;  /* 0x000000061d047c24 */ /* 0x000fc8000f8e02ff */
[----:B------:R-:W-:Y:S02]  /*10800*/  IMAD.MOV R3, RZ, RZ, -R2 ;  /* 0x000000ffff037224 */ /* 0x000fe400078e0a02 */
[----:B------:R-:W-:Y:S02]  /*10810*/  IMAD R4, R23, UR7, R4 ;  /* 0x0000000717047c24 */ /* 0x000fe4000f8e0204 */
[----:B------:R-:W-:Y:S01]  /*10820*/  IMAD R0, R5, R3, R0 ;  /* 0x0000000305007224 */ /* 0x000fe200078e0200 */
[----:B------:R-:W-:-:S03]  /*10830*/  SHF.R.S32.HI R3, RZ, 0x1f, R2 ;  /* 0x0000001fff037819 */ /* 0x000fc60000011402 */
[----:B------:R-:W-:-:S04]  /*10840*/  IMAD.WIDE.U32 R2, R23, UR6, R2 ;  /* 0x0000000617027c25 */ /* 0x000fc8000f8e0002 */
[----:B------:R-:W-:Y:S01]  /*10850*/  IMAD.IADD R3, R4, 0x1, R3 ;  /* 0x0000000104037824 */ /* 0x000fe200078e0203 */
[----:B------:R-:W-:-:S04]  /*10860*/  LEA R4, P0, R2, UR4, 0x2 ;  /* 0x0000000402047c11 */ /* 0x000fc8000f8010ff */
[----:B------:R-:W-:-:S06]  /*10870*/  LEA.HI.X R5, R2, UR5, R3, 0x2, P0 ;  /* 0x0000000502057c11 */ /* 0x000fcc00080f1403 */
[----:B------:R0:W5:Y:S03]  /*10880*/  LDG.E R5, desc[UR8][R4.64] ;  /* 0x0000000804057981 */ /* 0x000166000c1e1900 */
.L_x_9593:
[----:B------:R-:W-:Y:S01]  /*10890*/  IMAD R3, R6, 0x8, R17 ;  /* 0x0000000806037824 */ /* 0x000fe200078e0211 */
[----:B------:R-:W-:Y:S01]  /*108a0*/  SHF.L.U32 R2, R10, 0x1f, RZ ;  /* 0x0000001f0a027819 */ /* 0x000fe200000006ff */
[----:B------:R-:W-:Y:S03]  /*108b0*/  BSSY B3, `(.L_x_9594) ;  /* 0x0000003000037945 */ /* 0x000fe60003800000 */
[----:B------:R-:W1:Y:S02]  /*108c0*/  SYNCS.PHASECHK.TRANS64.TRYWAIT P0, [R3+URZ+0x31c40], R2 ;  /* 0x031c4002030075a7 */ /* 0x000e64000800017f */
[----:B-1----:R-:W-:Y:S05]  /*108d0*/  @!P0 BRA `(.L_x_9595) ;  /* 0x0000004000908947 */ /* 0x002fea0003800000 */
.L_x_9700:
[----:B------:R-:W-:Y:S05]  /*108e0*/  BSYNC B3 ;  /* 0x0000000000037941 */ /* 0x000fea0003800000 */
.L_x_9594:
        /* <DEDUP_REMOVED lines=12> */
.L_x_9597:
[----:B------:R-:W-:Y:S05]  /*109b0*/  BSYNC B3 ;  /* 0x0000000000037941 */ /* 0x000fea0003800000 */
.L_x_9596:
[----:B------:R-:W-:Y:S01]  /*109c0*/  IMAD.MOV.U32 R14, RZ, RZ, RZ ;  /* 0x000000ffff0e7224 */ /* 0x000fe200078e00ff */
[----:B------:R-:W-:Y:S01]  /*109d0*/  UIADD3 UR4, UP0, UR36, 0x370, URZ ;  /* 0x0000037024047890 */ /* 0x000fe2000ff1e03f */
[----:B------:R-:W-:Y:S01]  /*109e0*/  IMAD R4, R6, 0x6c00, R17 ;  /* 0x00006c0006047824 */ /* 0x000fe200078e0211 */
[----:B------:R-:W-:Y:S01]  /*109f0*/  PLOP3.LUT P0, PT, PT, PT, PT, 0x80, 0x0 ;  /* 0x000000000000781c */ /* 0x000fe20003f0f070 */
[----:B-1----:R-:W-:Y:S01]  /*10a00*/  VIADD R3, R3, 0x31c30 ;  /* 0x00031c3003037836 */ /* 0x002fe20000000000 */
[----:B------:R-:W-:Y:S01]  /*10a10*/  R2UR UR10, R14 ;  /* 0x000000000e0a72ca */ /* 0x000fe200000e0000 */
[----:B------:R-:W-:Y:S01]  /*10a20*/  IMAD R2, R0, 0x90, R26 ;  /* 0x0000009000027824 */ /* 0x000fe200078e021a */
[----:B------:R-:W-:Y:S01]  /*10a30*/  UIADD3.X UR5, URZ, UR37, URZ, UP0, !UPT ;  /* 0x000000253f057290 */ /* 0x000fe200087fe43f */
[----:B------:R-:W-:Y:S01]  /*10a40*/  VIADD R11, R4, 0x16a00 ;  /* 0x00016a00040b7836 */ /* 0x000fe20000000000 */
[----:B------:R-:W-:Y:S01]  /*10a50*/  UMOV UR6, 0x0 ;  /* 0x0000000000067882 */ /* 0x000fe20000000000 */
[----:B------:R-:W-:-:S10]  /*10a60*/  UMOV UR7, 0x14f00000 ;  /* 0x14f0000000077882 */ /* 0x000fd40000000000 */
.L_x_9598:
        /* <DEDUP_REMOVED lines=16> */
.L_x_9599:
        /* <DEDUP_REMOVED lines=16> */
.L_x_9600:
        /* <DEDUP_REMOVED lines=15> */
.L_x_9701:
[----:B------:R-:W-:Y:S05]  /*10d60*/  BSYNC B3 ;  /* 0x0000000000037941 */ /* 0x000fea0003800000 */
.L_x_9601:
        /* <DEDUP_REMOVED lines=12> */
.L_x_9604:
[----:B------:R-:W-:Y:S05]  /*10e30*/  BSYNC B3 ;  /* 0x0000000000037941 */ /* 0x000fea0003800000 */
.L_x_9603:
[----:B------:R-:W-:Y:S01]  /*10e40*/  R2UR UR10, R14 ;  /* 0x000000000e0a72ca */ /* 0x000fe200000e0000 */
[--C-:B0-----:R-:W-:Y:S01]  /*10e50*/  IMAD R2, R18, 0x8, R17.reuse ;  /* 0x0000000812027824 */ /* 0x101fe200078e0211 */
[----:B------:R-:W-:Y:S01]  /*10e60*/  R2UR UR6, R12 ;  /* 0x000000000c0672ca */ /* 0x000fe200000e0000 */
[----:B------:R-:W-:Y:S01]  /*10e70*/  IMAD R3, R18, 0x6c00, R17 ;  /* 0x00006c0012037824 */ /* 0x000fe200078e0211 */
[----:B------:R-:W-:Y:S01]  /*10e80*/  R2UR UR7, R13 ;  /* 0x000000000d0772ca */ /* 0x000fe200000e0000 */
[----:B------:R-:W-:Y:S01]  /*10e90*/  UIADD3 UR4, UP0, UR36, 0x470, URZ ;  /* 0x0000047024047890 */ /* 0x000fe2000ff1e03f */
[----:B------:R-:W-:Y:S01]  /*10ea0*/  PLOP3.LUT P0, PT, PT, PT, PT, 0x80, 0x0 ;  /* 0x000000000000781c */ /* 0x000fe20003f0f070 */
[----:B------:R-:W-:Y:S02]  /*10eb0*/  IMAD R4, R22, 0x90, R26 ;  /* 0x0000009016047824 */ /* 0x000fe400078e021a */
[----:B------:R-:W-:Y:S01]  /*10ec0*/  VIADD R2, R2, 0x31c50 ;  /* 0x00031c5002027836 */ /* 0x000fe20000000000 */
[----:B------:R-:W-:Y:S01]  /*10ed0*/  UIADD3.X UR5, URZ, UR37, URZ, UP0, !UPT ;  /* 0x000000253f057290 */ /* 0x000fe200087fe43f */
[----:B------:R-:W-:-:S11]  /*10ee0*/  VIADD R11, R3, 0x200 ;  /* 0x00000200030b7836 */ /* 0x000fd60000000000 */
.L_x_9605:
        /* <DEDUP_REMOVED lines=15> */
.L_x_9606:
        /* <DEDUP_REMOVED lines=15> */
.L_x_9607:
        /* <DEDUP_REMOVED lines=10> */
[----:B------:R-:W-:Y:S02]  /*11170*/  IMAD.MOV.U32 R19, RZ, RZ, R5 ;  /* 0x000000ffff137224 */ /* 0x000fe400078e0005 */
[----:B------:R-:W-:-:S07]  /*11180*/  IMAD.MOV.U32 R22, RZ, RZ, R0 ;  /* 0x000000ffff167224 */ /* 0x000fce00078e0000 */
.L_x_9592:
[----:B------:R-:W-:Y:S05]  /*11190*/  BSYNC B1 ;  /* 0x0000000000017941 */ /* 0x000fea0003800000 */
.L_x_9591:
[----:B------:R-:W2:Y:S01]  /*111a0*/  LDL.LU R0, [R1+0x1c] ;  /* 0x00001c0001007983 */ /* 0x000ea20000300800 */
[----:B------:R-:W-:Y:S02]  /*111b0*/  IMAD.MOV.U32 R28, RZ, RZ, R10 ;  /* 0x000000ffff1c7224 */ /* 0x000fe400078e000a */
[----:B------:R-:W-:Y:S02]  /*111c0*/  IMAD.MOV.U32 R18, RZ, RZ, R6 ;  /* 0x000000ffff127224 */ /* 0x000fe400078e0006 */
[----:B--2---:R-:W-:-:S07]  /*111d0*/  VIADD R0, R0, 0xfffffffd ;  /* 0xfffffffd00007836 */ /* 0x004fce0000000000 */
.L_x_9590:
[----:B------:R-:W-:Y:S05]  /*111e0*/  BSYNC B2 ;  /* 0x0000000000027941 */ /* 0x000fea0003800000 */
.L_x_9589:
[----:B------:R-:W-:Y:S01]  /*111f0*/  VIADD R7, R7, 0xfffffffe ;  /* 0xfffffffe07077836 */ /* 0x000fe20000000000 */
[----:B------:R-:W-:-:S04]  /*11200*/  LOP3.LUT R2, RZ, R9, RZ, 0x33, !PT ;  /* 0x00000009ff027212 */ /* 0x000fc800078e33ff */
[----:B------:R-:W-:-:S13]  /*11210*/  ISETP.NE.AND P0, PT, R7, R2, PT ;  /* 0x000000020700720c */ /* 0x000fda0003f05270 */
[----:B------:R-:W-:Y:S05]  /*11220*/  @!P0 BRA `(.L_x_9588) ;  /* 0x0000001400988947 */ /* 0x000fea0003800000 */
[----:B------:R-:W-:-:S07]  /*11230*/  IMAD.MOV.U32 R4, RZ, RZ, R19 ;  /* 0x000000ffff047224 */ /* 0x000fce00078e0013 */
.L_x_9642:
[----:B------:R-:W2:Y:S01]  /*11240*/  LDL R2, [R1] ;  /* 0x0000000001027983 */ /* 0x000ea20000100800 */
[----:B------:R-:W-:Y:S01]  /*11250*/  VIADD R6, R18, 0x1 ;  /* 0x0000000112067836 */ /* 0x000fe20000000000 */
[----:B------:R-:W-:Y:S05]  /*11260*/  YIELD ;  /* 0x0000000000007946 */ /* 0x000fea0003800000 */
[----:B------:R-:W-:Y:S01]  /*11270*/  ISETP.NE.AND P0, PT, R6, 0x2, PT ;  /* 0x000000020600780c */ /* 0x000fe20003f05270 */
[----:B------:R-:W-:Y:S03]  /*11280*/  BSSY B1, `(.L_x_9608) ;  /* 0x00000ab000017945 */ /* 0x000fe60003800000 */
[----:B------:R-:W-:-:S02]  /*11290*/  SEL R7, RZ, 0x1, P0 ;  /* 0x00000001ff077807 */ /* 0x000fc40000000000 */
        /* <DEDUP_REMOVED lines=25> */
[----:B------:R-:W-:-:S05]  /*11430*/  LEA.HI.X R5, R2, UR5, R3, 0x2, P0 ;  /* 0x0000000502057c11 */ /* 0x000fca00080f1403 */
[----:B------:R0:W5:Y:S04]  /*11440*/  LDG.E R4, desc[UR8][R4.64] ;  /* 0x0000000804047981 */ /* 0x000168000c1e1900 */
.L_x_9610:
[----:B------:R-:W-:Y:S01]  /*11450*/  IMAD R3, R6, 0x8, R17 ;  /* 0x0000000806037824 */ /* 0x000fe200078e0211 */
[----:B------:R-:W-:Y:S01]  /*11460*/  SHF.L.U32 R2, R7, 0x1f, RZ ;  /* 0x0000001f07027819 */ /* 0x000fe200000006ff */
[----:B------:R-:W-:Y:S03]  /*11470*/  BSSY B2, `(.L_x_9611) ;  /* 0x0000003000027945 */ /* 0x000fe60003800000 */
[----:B------:R-:W1:Y:S02]  /*11480*/  SYNCS.PHASECHK.TRANS64.TRYWAIT P0, [R3+URZ+0x31c40], R2 ;  /* 0x031c4002030075a7 */ /* 0x000e64000800017f */
[----:B-1----:R-:W-:Y:S05]  /*11490*/  @!P0 BRA `(.L_x_9612) ;  /* 0x0000003400c88947 */ /* 0x002fea0003800000 */
.L_x_9702:
[----:B------:R-:W-:Y:S05]  /*114a0*/  BSYNC B2 ;  /* 0x0000000000027941 */ /* 0x000fea0003800000 */
.L_x_9611:
        /* <DEDUP_REMOVED lines=12> */
.L_x_9614:
[----:B------:R-:W-:Y:S05]  /*11570*/  BSYNC B2 ;  /* 0x0000000000027941 */ /* 0x000fea0003800000 */
.L_x_9613:
        /* <DEDUP_REMOVED lines=11> */
.L_x_9615:
        /* <DEDUP_REMOVED lines=16> */
.L_x_9616:
        /* <DEDUP_REMOVED lines=16> */
.L_x_9617:
        /* <DEDUP_REMOVED lines=15> */
.L_x_9703:
[----:B------:R-:W-:Y:S05]  /*11920*/  BSYNC B2 ;  /* 0x0000000000027941 */ /* 0x000fea0003800000 */
.L_x_9618:
        /* <DEDUP_REMOVED lines=11> */
.L_x_9621:
[----:B------:R-:W-:Y:S05]  /*119e0*/  BSYNC B2 ;  /* 0x0000000000027941 */ /* 0x000fea0003800000 */
.L_x_9620:
[----:B------:R-:W-:Y:S01]  /*119f0*/  R2UR UR6, R2 ;  /* 0x00000000020672ca */ /* 0x000fe200000e0000 */
[----:B------:R-:W-:Y:S01]  /*11a00*/  IMAD R18, R18, 0x6c00, R17 ;  /* 0x00006c0012127824 */ /* 0x000fe200078e0211 */
[----:B------:R-:W-:Y:S01]  /*11a10*/  R2UR UR7, R3 ;  /* 0x00000000030772ca */ /* 0x000fe200000e0000 */
[----:B------:R-:W-:Y:S01]  /*11a20*/  UIADD3 UR4, UP0, UR36, 0x470, URZ ;  /* 0x0000047024047890 */ /* 0x000fe2000ff1e03f */
[----:B------:R-:W-:Y:S01]  /*11a30*/  R2UR UR10, R5 ;  /* 0x00000000050a72ca */ /* 0x000fe200000e0000 */
[----:B------:R-:W-:Y:S01]  /*11a40*/  IMAD R5, R22, 0x90, R26 ;  /* 0x0000009016057824 */ /* 0x000fe200078e021a */
[----:B------:R-:W-:Y:S01]  /*11a50*/  PLOP3.LUT P0, PT, PT, PT, PT, 0x80, 0x0 ;  /* 0x000000000000781c */ /* 0x000fe20003f0f070 */
[----:B0-----:R-:W-:Y:S01]  /*11a60*/  VIADD R12, R12, 0x50 ;  /* 0x000000500c0c7836 */ /* 0x001fe20000000000 */
[----:B------:R-:W-:Y:S01]  /*11a70*/  UIADD3.X UR5, URZ, UR37, URZ, UP0, !UPT ;  /* 0x000000253f057290 */ /* 0x000fe200087fe43f */
[----:B------:R-:W-:-:S11]  /*11a80*/  VIADD R13, R18, 0x200 ;  /* 0x00000200120d7836 */ /* 0x000fd60000000000 */
.L_x_9622:
        /* <DEDUP_REMOVED lines=10> */
[----:B------:R-:W-:Y:S02]  /*11b30*/  R2UR UR6, R2 ;  /* 0x00000000020672ca */ /* 0x000fe400000e0000 */
[----:B------:R-:W-:Y:S02]  /*11b40*/  R2UR UR7, R3 ;  /* 0x00000000030772ca */ /* 0x000fe400000e0000 */
[----:B------:R-:W-:Y:S01]  /*11b50*/  R2UR UR10, R10 ;  /* 0x000000000a0a72ca */ /* 0x000fe200000e0000 */
[----:B------:R-:W-:Y:S01]  /*11b60*/  VIADD R10, R18, 0x2600 ;  /* 0x00002600120a7836 */ /* 0x000fe20000000000 */
[----:B------:R-:W-:-:S13]  /*11b70*/  PLOP3.LUT P0, PT, PT, PT, PT, 0x80, 0x0 ;  /* 0x000000000000781c */ /* 0x000fda0003f0f070 */
.L_x_9623:
        /* <DEDUP_REMOVED lines=15> */
.L_x_9624:
        /* <DEDUP_REMOVED lines=12> */
.L_x_9609:
[----:B------:R-:W-:Y:S05]  /*11d30*/  BSYNC B1 ;  /* 0x0000000000017941 */ /* 0x000fea0003800000 */
.L_x_9608:
[----:B------:R-:W2:Y:S01]  /*11d40*/  LDL R2, [R1] ;  /* 0x0000000001027983 */ /* 0x000ea20000100800 */
[----:B------:R-:W-:Y:S01]  /*11d50*/  VIADD R18, R6, 0x1 ;  /* 0x0000000106127836 */ /* 0x000fe20000000000 */
[----:B------:R-:W-:Y:S01]  /*11d60*/  BSSY B1, `(.L_x_9625) ;  /* 0x00000ae000017945 */ /* 0x000fe20003800000 */
[----:B------:R-:W-:-:S03]  /*11d70*/  VIADD R9, R0, 0xffffffff ;  /* 0xffffffff00097836 */ /* 0x000fc60000000000 */
        /* <DEDUP_REMOVED lines=29> */
.L_x_9627:
[----:B------:R-:W-:Y:S01]  /*11f50*/  IMAD R2, R18, 0x8, R17 ;  /* 0x0000000812027824 */ /* 0x000fe200078e0211 */
[----:B------:R-:W-:Y:S01]  /*11f60*/  SHF.L.U32 R3, R28, 0x1f, RZ ;  /* 0x0000001f1c037819 */ /* 0x000fe200000006ff */
[----:B------:R-:W-:Y:S03]  /*11f70*/  BSSY B2, `(.L_x_9628) ;  /* 0x0000003000027945 */ /* 0x000fe60003800000 */
[----:B------:R-:W1:Y:S02]  /*11f80*/  SYNCS.PHASECHK.TRANS64.TRYWAIT P0, [R2+URZ+0x31c40], R3 ;  /* 0x031c4003020075a7 */ /* 0x000e64000800017f */
[----:B-1----:R-:W-:Y:S05]  /*11f90*/  @!P0 BRA `(.L_x_9629) ;  /* 0x0000002c00308947 */ /* 0x002fea0003800000 */
.L_x_9704:
[----:B------:R-:W-:Y:S05]  /*11fa0*/  BSYNC B2 ;  /* 0x0000000000027941 */ /* 0x000fea0003800000 */
.L_x_9628:
        /* <DEDUP_REMOVED lines=12> */
.L_x_9631:
[----:B------:R-:W-:Y:S05]  /*12070*/  BSYNC B2 ;  /* 0x0000000000027941 */ /* 0x000fea0003800000 */
.L_x_9630:
[----:B------:R-:W-:Y:S01]  /*12080*/  IMAD.MOV.U32 R13, RZ, RZ, RZ ;  /* 0x000000ffff0d7224 */ /* 0x000fe200078e00ff */
[----:B------:R-:W-:Y:S01]  /*12090*/  UIADD3 UR4, UP0, UR36, 0x370, URZ ;  /* 0x0000037024047890 */ /* 0x000fe2000ff1e03f */
[C---:B-1----:R-:W-:Y:S01]  /*120a0*/  IMAD R3, R18.reuse, 0x8, R8 ;  /* 0x0000000812037824 */ /* 0x042fe200078e0208 */
[----:B------:R-:W-:Y:S01]  /*120b0*/  PLOP3.LUT P0, PT, PT, PT, PT, 0x80, 0x0 ;  /* 0x000000000000781c */ /* 0x000fe20003f0f070 */
[----:B------:R-:W-:Y:S01]  /*120c0*/  IMAD R12, R18, 0x6c00, R17 ;  /* 0x00006c00120c7824 */ /* 0x000fe200078e0211 */
[----:B------:R-:W-:Y:S01]  /*120d0*/  R2UR UR10, R13 ;  /* 0x000000000d0a72ca */ /* 0x000fe200000e0000 */
[----:B------:R-:W-:Y:S01]  /*120e0*/  VIADD R3, R3, 0x30 ;  /* 0x0000003003037836 */ /* 0x000fe20000000000 */
[----:B------:R-:W-:Y:S01]  /*120f0*/  UIADD3.X UR5, URZ, UR37, URZ, UP0, !UPT ;  /* 0x000000253f057290 */ /* 0x000fe200087fe43f */
[----:B------:R-:W-:Y:S01]  /*12100*/  IMAD R2, R10, 0x90, R26 ;  /* 0x000000900a027824 */ /* 0x000fe200078e021a */
[----:B------:R-:W-:Y:S01]  /*12110*/  UMOV UR6, 0x0 ;  /* 0x0000000000067882 */ /* 0x000fe20000000000 */
[----:B------:R-:W-:Y:S01]  /*12120*/  VIADD R5, R12, 0x16a00 ;  /* 0x00016a000c057836 */ /* 0x000fe20000000000 */
[----:B------:R-:W-:-:S09]  /*12130*/  UMOV UR7, 0x14f00000 ;  /* 0x14f0000000077882 */ /* 0x000fd20000000000 */
.L_x_9632:
        /* <DEDUP_REMOVED lines=16> */
.L_x_9633:
        /* <DEDUP_REMOVED lines=16> */
.L_x_9634:
        /* <DEDUP_REMOVED lines=15> */
.L_x_9705:
[----:B------:R-:W-:Y:S05]  /*12430*/  BSYNC B2 ;  /* 0x0000000000027941 */ /* 0x000fea0003800000 */
.L_x_9635:
[----:B------:R-:W-:Y:S01]  /*12440*/  BSSY B2, `(.L_x_9637) ;  /* 0x000000b000027945 */ /* 0x000fe20003800000 */
[----:B0-----:R-:W-:Y:S02]  /*12450*/  IMAD.MOV.U32 R2, RZ, RZ, 0x0 ;  /* 0x00000000ff027424 */ /* 0x001fe400078e00ff */
[----:B------:R-:W-:Y:S01]  /*12460*/  IMAD.MOV.U32 R3, RZ, RZ, 0x14f00000 ;  /* 0x14f00000ff037424 */ /* 0x000fe200078e00ff */
[----:B------:R-:W-:Y:S06]  /*12470*/  @P1 BRA `(.L_x_9638) ;  /* 0x00000000001c1947 */ /* 0x000fec0003800000 */
[----:B------:R-:W0:Y:S02]  /*12480*/  S2R R12, SR_TID.X ;  /* 0x00000000000c7919 */ /* 0x000e240000002100 */
[----:B0-----:R-:W-:Y:S01]  /*12490*/  LOP3.LUT R14, R12, 0x1f, RZ, 0xc0, !PT ;  /* 0x0000001f0c0e7812 */ /* 0x001fe200078ec0ff */
[----:B------:R-:W-:-:S03]  /*124a0*/  IMAD.MOV.U32 R12, RZ, RZ, 0x6c00 ;  /* 0x00006c00ff0c7424 */ /* 0x000fc600078e00ff */
[----:B------:R-:W-:Y:S01]  /*124b0*/  ISETP.NE.AND P0, PT, R14, RZ, PT ;  /* 0x000000ff0e00720c */ /* 0x000fe20003f05270 */
[----:B------:R0:W-:-:S12]  /*124c0*/  SYNCS.ARRIVE.TRANS64 RZ, [R7+URZ+0x50], R12 ;  /* 0x0000500c07ff79a7 */ /* 0x0001d8000800003f */
[----:B0-----:R-:W-:Y:S05]  /*124d0*/  @!P0 BRA `(.L_x_9638) ;  /* 0x0000000000048947 */ /* 0x001fea0003800000 */
[----:B------:R-:W-:Y:S01]  /*124e0*/  BPT.TRAP 0x1 ;  /* 0x000000040000795c */ /* 0x000fe20000300000 */
.L_x_9638:
[----:B------:R-:W-:Y:S05]  /*124f0*/  BSYNC B2 ;  /* 0x0000000000027941 */ /* 0x000fea0003800000 */
.L_x_9637:
[----:B------:R-:W-:Y:S01]  /*12500*/  R2UR UR6, R2 ;  /* 0x00000000020672ca */ /* 0x000fe200000e0000 */
[----:B------:R-:W-:Y:S01]  /*12510*/  IMAD R6, R6, 0x6c00, R17 ;  /* 0x00006c0006067824 */ /* 0x000fe200078e0211 */
[----:B------:R-:W-:Y:S01]  /*12520*/  R2UR UR7, R3 ;  /* 0x00000000030772ca */ /* 0x000fe200000e0000 */
[----:B------:R-:W-:Y:S01]  /*12530*/  UIADD3 UR4, UP0, UR36, 0x470, URZ ;  /* 0x0000047024047890 */ /* 0x000fe2000ff1e03f */
[----:B------:R-:W-:Y:S01]  /*12540*/  R2UR UR10, R13 ;  /* 0x000000000d0a72ca */ /* 0x000fe200000e0000 */
[----:B------:R-:W-:Y:S01]  /*12550*/  IMAD R12, R22, 0x90, R26 ;  /* 0x00000090160c7824 */ /* 0x000fe200078e021a */
[----:B------:R-:W-:Y:S01]  /*12560*/  PLOP3.LUT P0, PT, PT, PT, PT, 0x80, 0x0 ;  /* 0x000000000000781c */ /* 0x000fe20003f0f070 */
[----:B------:R-:W-:Y:S01]  /*12570*/  VIADD R7, R7, 0x50 ;  /* 0x0000005007077836 */ /* 0x000fe20000000000 */
[----:B------:R-:W-:Y:S01]  /*12580*/  UIADD3.X UR5, URZ, UR37, URZ, UP0, !UPT ;  /* 0x000000253f057290 */ /* 0x000fe200087fe43f */
[----:B------:R-:W-:-:S11]  /*12590*/  VIADD R13, R6, 0x200 ;  /* 0x00000200060d7836 */ /* 0x000fd60000000000 */
.L_x_9639:
        /* <DEDUP_REMOVED lines=15> */
.L_x_9640:
        /* <DEDUP_REMOVED lines=15> */
.L_x_9641:
        /* <DEDUP_REMOVED lines=12> */
.L_x_9626:
[----:B------:R-:W-:Y:S05]  /*12840*/  BSYNC B1 ;  /* 0x0000000000017941 */ /* 0x000fea0003800000 */
.L_x_9625:
[----:B------:R-:W2:Y:S01]  /*12850*/  LDL R2, [R1+0x4] ;  /* 0x0000040001027983 */ /* 0x000ea20000100800 */
[----:B------:R-:W-:Y:S01]  /*12860*/  VIADD R0, R0, 0xfffffffe ;  /* 0xfffffffe00007836 */ /* 0x000fe20000000000 */
[----:B--2---:R-:W-:-:S13]  /*12870*/  ISETP.GT.AND P0, PT, R9, R2, PT ;  /* 0x000000020900720c */ /* 0x004fda0003f04270 */
[----:B------:R-:W-:Y:S05]  /*12880*/  @P0 BRA `(.L_x_9642) ;  /* 0xffffffe8006c0947 */ /* 0x000fea000383ffff */
.L_x_9588:
[----:B------:R-:W-:Y:S05]  /*12890*/  BSYNC B0 ;  /* 0x0000000000007941 */ /* 0x000fea0003800000 */
.L_x_9587:
[----:B------:R-:W1:Y:S01]  /*128a0*/  S2R R2, SR_TID.X ;  /* 0x0000000000027919 */ /* 0x000e620000002100 */
[----:B------:R-:W-:Y:S01]  /*128b0*/  BSSY B0, `(.L_x_9643) ;  /* 0x0000011000007945 */ /* 0x000fe20003800000 */
[----:B-1----:R-:W-:-:S04]  /*128c0*/  LOP3.LUT R6, R2, 0x7f, RZ, 0xc0, !PT ;  /* 0x0000007f02067812 */ /* 0x002fc800078ec0ff */
[----:B------:R-:W-:-:S13]  /*128d0*/  ISETP.NE.AND P0, PT, R6, RZ, PT ;  /* 0x000000ff0600720c */ /* 0x000fda0003f05270 */
[----:B------:R-:W-:Y:S05]  /*128e0*/  @P0 BRA `(.L_x_9644) ;  /* 0x0000000000340947 */ /* 0x000fea0003800000 */
[----:B------:R-:W1:Y:S01]  /*128f0*/  S2R R5, SR_LANEID ;  /* 0x0000000000057919 */ /* 0x000e620000000000 */
[----:B------:R-:W-:Y:S01]  /*12900*/  VOTEU.ANY UR4, UPT, PT ;  /* 0x0000000000047886 */ /* 0x000fe200038e0100 */
[----:B------:R-:W2:Y:S01]  /*12910*/  LDC.64 R2, c[0x0][0xc60] ;  /* 0x00031800ff027b82 */ /* 0x000ea20000000a00 */
[----:B------:R-:W1:Y:S01]  /*12920*/  FLO.U32 R0, UR4 ;  /* 0x0000000400007d00 */ /* 0x000e6200080e0000 */
[----:B------:R-:W-:Y:S01]  /*12930*/  ULDC.64 UR6, c[0x0][0x208] ;  /* 0x0000820000067ab9 */ /* 0x000fe20000000a00 */
[----:B-1----:R-:W-:-:S06]  /*12940*/  ISETP.EQ.U32.AND P0, PT, R0, R5, PT ;  /* 0x000000050000720c */ /* 0x002fcc0003f02070 */
[----:B------:R-:W2:Y:S07]  /*12950*/  POPC R5, UR4 ;  /* 0x0000000400057d09 */ /* 0x000eae0008000000 */
[----:B--2---:R-:W2:Y:S01]  /*12960*/  @P0 ATOMG.E.ADD.STRONG.GPU PT, R3, desc[UR6][R2.64], R5 ;  /* 0x00000005020309a8 */ /* 0x004ea200081ee1c6 */
[----:B------:R-:W1:Y:S02]  /*12970*/  S2R R4, SR_LTMASK ;  /* 0x0000000000047919 */ /* 0x000e640000003900 */
[----:B-1----:R-:W-:-:S04]  /*12980*/  LOP3.LUT R4, R4, UR4, RZ, 0xc0, !PT ;  /* 0x0000000404047c12 */ /* 0x002fc8000f8ec0ff */
[----:B0-----:R-:W0:Y:S01]  /*12990*/  POPC R7, R4 ;  /* 0x0000000400077309 */ /* 0x001e220000000000 */
[----:B--2---:R-:W0:Y:S02]  /*129a0*/  SHFL.IDX PT, R0, R3, R0, 0x1f ;  /* 0x00001f0003007589 */ /* 0x004e2400000e0000 */
[----:B0-----:R-:W-:-:S07]  /*129b0*/  IADD3 R24, R0, UR38, R7 ;  /* 0x0000002600187c10 */ /* 0x001fce000fffe007 */
.L_x_9644:
[----:B------:R-:W-:Y:S05]  /*129c0*/  BSYNC B0 ;  /* 0x0000000000007941 */ /* 0x000fea0003800000 */
.L_x_9643:
[----:B------:R-:W2:Y:S01]  /*129d0*/  LDL.LU R0, [R1] ;  /* 0x0000000001007983 */ /* 0x000ea20000300800 */
[----:B------:R-:W-:Y:S01]  /*129e0*/  BSSY B0, `(.L_x_9645) ;  /* 0x0000046000007945 */ /* 0x000fe20003800000 */
[----:B--2---:R-:W-:-:S13]  /*129f0*/  ISETP.NE.AND P0, PT, R0, RZ, PT ;  /* 0x000000ff0000720c */ /* 0x004fda0003f05270 */
[----:B------:R-:W-:Y:S05]  /*12a00*/  @!P0 BRA `(.L_x_9646) ;  /* 0x00000004000c8947 */ /* 0x000fea0003800000 */
[----:B------:R-:W-:Y:S01]  /*12a10*/  IMAD R3, R18, 0x8, R17 ;  /* 0x0000000812037824 */ /* 0x000fe200078e0211 */
[----:B------:R-:W-:Y:S01]  /*12a20*/  SHF.L.U32 R0, R28, 0x1f, RZ ;  /* 0x0000001f1c007819 */ /* 0x000fe200000006ff */
[----:B------:R-:W-:Y:S01]  /*12a30*/  BSSY B1, `(.L_x_9647) ;  /* 0x0000004000017945 */ /* 0x000fe20003800000 */
[----:B------:R-:W-:Y:S02]  /*12a40*/  ISETP.NE.AND P1, PT, R6, RZ, PT ;  /* 0x000000ff0600720c */ /* 0x000fe40003f25270 */
[----:B------:R-:W1:Y:S02]  /*12a50*/  SYNCS.PHASECHK.TRANS64.TRYWAIT P0, [R3+URZ+0x31c60], R0 ;  /* 0x031c6000030075a7 */ /* 0x000e64000800017f */
[----:B-1----:R-:W-:Y:S09]  /*12a60*/  @!P0 BRA `(.L_x_9648) ;  /* 0x0000002000a48947 */ /* 0x002ff20003800000 */
.L_x_9706:
[----:B------:R-:W-:Y:S05]  /*12a70*/  BSYNC B1 ;  /* 0x0000000000017941 */ /* 0x000fea0003800000 */
.L_x_9647:
[----:B------:R-:W-:Y:S04]  /*12a80*/  BSSY B1, `(.L_x_9649) ;  /* 0x0000009000017945 */ /* 0x000fe80003800000 */
        /* <DEDUP_REMOVED lines=8> */
.L_x_9650:
[----:B------:R-:W-:Y:S05]  /*12b10*/  BSYNC B1 ;  /* 0x0000000000017941 */ /* 0x000fea0003800000 */
.L_x_9649:
[----:B-1----:R-:W-:Y:S01]  /*12b20*/  IMAD R0, R18, 0x6c00, R17 ;  /* 0x00006c0012007824 */ /* 0x002fe200078e0211 */
[----:B------:R-:W-:Y:S01]  /*12b30*/  UIADD3 UR4, UP0, UR36, 0x470, URZ ;  /* 0x0000047024047890 */ /* 0x000fe2000ff1e03f */
[----:B------:R-:W-:Y:S01]  /*12b40*/  VIADD R2, R3, 0x31c50 ;  /* 0x00031c5003027836 */ /* 0x000fe20000000000 */
[----:B------:R-:W-:Y:S01]  /*12b50*/  PLOP3.LUT P0, PT, PT, PT, PT, 0x80, 0x0 ;  /* 0x000000000000781c */ /* 0x000fe20003f0f070 */
[----:B------:R-:W-:Y:S01]  /*12b60*/  IMAD R22, R22, 0x90, R26 ;  /* 0x0000009016167824 */ /* 0x000fe200078e021a */
[----:B------:R-:W-:Y:S01]  /*12b70*/  UIADD3.X UR5, URZ, UR37, URZ, UP0, !UPT ;  /* 0x000000253f057290 */ /* 0x000fe200087fe43f */
[----:B------:R-:W-:Y:S01]  /*12b80*/  VIADD R3, R0, 0x200 ;  /* 0x0000020000037836 */ /* 0x000fe20000000000 */
[----:B------:R-:W-:Y:S01]  /*12b90*/  UMOV UR6, 0x0 ;  /* 0x0000000000067882 */ /* 0x000fe20000000000 */
[----:B------:R-:W-:Y:S01]  /*12ba0*/  UMOV UR7, 0x14f00000 ;  /* 0x14f0000000077882 */ /* 0x000fe20000000000 */
[----:B------:R-:W-:-:S08]  /*12bb0*/  UMOV UR10, URZ ;  /* 0x0000003f000a7c82 */ /* 0x000fd00008000000 */
.L_x_9651:
        /* <DEDUP_REMOVED lines=10> */
[----:B------:R-:W-:Y:S01]  /*12c60*/  PLOP3.LUT P0, PT, PT, PT, PT, 0x80, 0x0 ;  /* 0x000000000000781c */ /* 0x000fe20003f0f070 */
[----:B------:R-:W-:Y:S01]  /*12c70*/  VIADD R3, R0, 0x2600 ;  /* 0x0000260000037836 */ /* 0x000fe20000000000 */
[----:B------:R-:W-:Y:S01]  /*12c80*/  UMOV UR6, 0x0 ;  /* 0x0000000000067882 */ /* 0x000fe20000000000 */
[----:B------:R-:W-:Y:S01]  /*12c90*/  UMOV UR7, 0x14f00000 ;  /* 0x14f0000000077882 */ /* 0x000fe20000000000 */
[----:B------:R-:W-:-:S09]  /*12ca0*/  UMOV UR10, 0x20 ;  /* 0x00000020000a7882 */ /* 0x000fd20000000000 */
.L_x_9652:
        /* <DEDUP_REMOVED lines=15> */
.L_x_9653:
        /* <DEDUP_REMOVED lines=10> */
.L_x_9646:
[----:B------:R-:W-:Y:S05]  /*12e40*/  BSYNC B0 ;  /* 0x0000000000007941 */ /* 0x000fea0003800000 */
.L_x_9645:
[----:B------:R-:W-:-:S05]  /*12e50*/  VIADD R18, R18, 0x1 ;  /* 0x0000000112127836 */ /* 0x000fca0000000000 */
[----:B------:R-:W-:-:S04]  /*12e60*/  ISETP.NE.AND P0, PT, R18, 0x2, PT ;  /* 0x000000021200780c */ /* 0x000fc80003f05270 */
[----:B------:R-:W-:Y:S02]  /*12e70*/  SEL R3, RZ, 0x1, P0 ;  /* 0x00000001ff037807 */ /* 0x000fe40000000000 */
[----:B------:R-:W-:Y:S02]  /*12e80*/  SEL R18, R18, RZ, P0 ;  /* 0x000000ff12127207 */ /* 0x000fe40000000000 */
[----:B------:R-:W-:-:S07]  /*12e90*/  LOP3.LUT R28, R28, R3, RZ, 0x3c, !PT ;  /* 0x000000031c1c7212 */ /* 0x000fce00078e3cff */
.L_x_9569:
[----:B------:R-:W-:Y:S05]  /*12ea0*/  BSYNC B7 ;  /* 0x0000000000077941 */ /* 0x000fea0003800000 */
.L_x_9567:
[----:B------:R-:W3:Y:S02]  /*12eb0*/  LDL R0, [R1+0x3c] ;  /* 0x00003c0001007983 */ /* 0x000ee40000100800 */
        /* <DEDUP_REMOVED lines=8> */
[----:B------:R3:W4:Y:S01]  /*12f40*/  LDS.128 R24, [R17+0x31cd0] ;  /* 0x031cd00011187984 */ /* 0x0007220000000c00 */
[----:B------:R-:W-:Y:S06]  /*12f50*/  BAR.ARV 0x4, 0x200 ;  /* 0x0108000000007b1d */ /* 0x000fec0000002000 */
[----:B------:R-:W-:Y:S05]  /*12f60*/  BRA `(.L_x_9655) ;  /* 0x0000000800d87947 */ /* 0x000fea0003800000 */
.L_x_9654:
[----:B------:R-:W1:Y:S01]  /*12f70*/  S2R R0, SR_TID.X ;  /* 0x0000000000007919 */ /* 0x000e620000002100 */
[----:B------:R-:W-:Y:S01]  /*12f80*/  UMOV UR4, 0xffffffff ;  /* 0xffffffff00047882 */ /* 0x000fe20000000000 */
[----:B-1----:R-:W-:-:S04]  /*12f90*/  LOP3.LUT R9, R0, 0x1f, RZ, 0xc0, !PT ;  /* 0x0000001f00097812 */ /* 0x002fc800078ec0ff */
[----:B------:R-:W-:Y:S01]  /*12fa0*/  ISETP.NE.AND P0, PT, R9, 0x1f, PT ;  /* 0x0000001f0900780c */ /* 0x000fe20003f05270 */
[----:B------:R-:W-:-:S12]  /*12fb0*/  BRA.DIV UR4, `(.L_x_9656) ;  /* 0x0000001e04647947 */ /* 0x000fd8000b800000 */
[----:B0-2---:R-:W-:Y:S01]  /*12fc0*/  IMAD.IADD R7, R27, 0x1, R9 ;  /* 0x000000011b077824 */ /* 0x005fe200078e0209 */
[----:B------:R-:W-:Y:S01]  /*12fd0*/  ULDC UR4, c[0x0][0xc3c] ;  /* 0x00030f0000047ab9 */ /* 0x000fe20000000800 */
[----:B------:R-:W-:-:S03]  /*12fe0*/  ULDC.64 UR6, c[0x0][0x208] ;  /* 0x0000820000067ab9 */ /* 0x000fc60000000a00 */
        /* <DEDUP_REMOVED lines=14> */
[----:B------:R0:W-:Y:S02]  /*130d0*/  SHFL.IDX PT, R6, R24, 0x1, 0x1f ;  /* 0x00201f0018067f89 */ /* 0x0001e400000e0000 */
[----:B0-----:R-:W-:-:S02]  /*130e0*/  IMAD.MOV.U32 R24, RZ, RZ, RZ ;  /* 0x000000ffff187224 */ /* 0x001fc400078e00ff */
[----:B--2---:R-:W-:Y:S02]  /*130f0*/  @!P1 IMAD.MOV.U32 R7, RZ, RZ, R8 ;  /* 0x000000ffff079224 */ /* 0x004fe400078e0008 */
        /* <DEDUP_REMOVED lines=19> */
.L_x_9716:
[----:B------:R-:W-:Y:S02]  /*13230*/  ULDC UR4, c[0x0][0xc38] ;  /* 0x00030e0000047ab9 */ /* 0x000fe40000000800 */
[----:B------:R-:W-:-:S04]  /*13240*/  IMAD.U32 R2, RZ, RZ, UR4 ;  /* 0x00000004ff027e24 */ /* 0x000fc8000f8e00ff */
[----:B-1----:R-:W-:-:S04]  /*13250*/  IMAD R5, R14, R2, RZ ;  /* 0x000000020e057224 */ /* 0x002fc800078e02ff */
[----:B------:R-:W-:-:S05]  /*13260*/  IMAD.IADD R6, R6, 0x1, R5 ;  /* 0x0000000106067824 */ /* 0x000fca00078e0205 */
[----:B------:R-:W-:-:S13]  /*13270*/  ISETP.GT.AND P6, PT, R6, R0, PT ;  /* 0x000000000600720c */ /* 0x000fda0003fc4270 */
[----:B------:R-:W-:Y:S05]  /*13280*/  @P6 BRA `(.L_x_9657) ;  /* 0x0000000000a86947 */ /* 0x000fea0003800000 */
.L_x_9660:
[----:B------:R-:W1:Y:S01]  /*13290*/  LDC R2, c[0x0][0xc3c] ;  /* 0x00030f00ff027b82 */ /* 0x000e620000000800 */
[----:B------:R-:W-:-:S05]  /*132a0*/  VIADD R27, R27, 0x1f ;  /* 0x0000001f1b1b7836 */ /* 0x000fca0000000000 */
[----:B-1----:R-:W-:-:S13]  /*132b0*/  ISETP.GE.AND P6, PT, R27, R2, PT ;  /* 0x000000021b00720c */ /* 0x002fda0003fc6270 */
[----:B------:R-:W-:Y:S05]  /*132c0*/  @P6 BRA `(.L_x_9658) ;  /* 0x0000000400bc6947 */ /* 0x000fea0003800000 */
[----:B0-----:R-:W0:Y:S01]  /*132d0*/  S2R R3, SR_TID.X ;  /* 0x0000000000037919 */ /* 0x001e220000002100 */
[----:B------:R-:W-:Y:S01]  /*132e0*/  IMAD.MOV.U32 R7, RZ, RZ, RZ ;  /* 0x000000ffff077224 */ /* 0x000fe200078e00ff */
[----:B------:R-:W-:Y:S01]  /*132f0*/  ULDC.64 UR4, c[0x0][0x208] ;  /* 0x0000820000047ab9 */ /* 0x000fe20000000a00 */
[----:B0-----:R-:W-:-:S05]  /*13300*/  LOP3.LUT R3, R3, 0x1f, RZ, 0xc0, !PT ;  /* 0x0000001f03037812 */ /* 0x001fca00078ec0ff */
[----:B------:R-:W-:-:S05]  /*13310*/  IMAD.IADD R9, R27, 0x1, R3 ;  /* 0x000000011b097824 */ /* 0x000fca00078e0203 */
[----:B------:R-:W-:-:S13]  /*13320*/  ISETP.GE.OR P6, PT, R9, R2, !P0 ;  /* 0x000000020900720c */ /* 0x000fda00047c6670 */
[----:B------:R-:W0:Y:S08]  /*13330*/  @!P6 LDC.64 R2, c[0x0][0xc80] ;  /* 0x00032000ff02eb82 */ /* 0x000e300000000a00 */
[----:B------:R-:W1:Y:S01]  /*13340*/  @!P6 LDC.64 R4, c[0x0][0xc78] ;  /* 0x00031e00ff04eb82 */ /* 0x000e620000000a00 */
[----:B0-----:R-:W-:-:S05]  /*13350*/  @!P6 IMAD.WIDE R2, R9, 0x4, R2 ;  /* 0x000000040902e825 */ /* 0x001fca00078e0202 */
[----:B------:R1:W2:Y:S02]  /*13360*/  @!P6 LDG.E R7, desc[UR4][R2.64] ;  /* 0x000000040207e981 */ /* 0x0002a4000c1e1900 */
[----:B-1----:R-:W-:-:S04]  /*13370*/  @!P6 IMAD.WIDE R2, R9, 0x4, R4 ;  /* 0x000000040902e825 */ /* 0x002fc800078e0204 */
        /* <DEDUP_REMOVED lines=21> */
.L_x_9724:
[----:B------:R-:W-:Y:S02]  /*134d0*/  ULDC UR4, c[0x0][0xc38] ;  /* 0x00030e0000047ab9 */ /* 0x000fe40000000800 */
[----:B------:R-:W-:-:S04]  /*134e0*/  IMAD.U32 R2, RZ, RZ, UR4 ;  /* 0x00000004ff027e24 */ /* 0x000fc8000f8e00ff */
[----:B-1----:R-:W-:-:S04]  /*134f0*/  IMAD R5, R14, R2, RZ ;  /* 0x000000020e057224 */ /* 0x002fc800078e02ff */
[----:B------:R-:W-:-:S05]  /*13500*/  IMAD.IADD R6, R5, 0x1, R6 ;  /* 0x0000000105067824 */ /* 0x000fca00078e0206 */
[----:B------:R-:W-:-:S13]  /*13510*/  ISETP.GT.AND P6, PT, R6, R0, PT ;  /* 0x000000000600720c */ /* 0x000fda0003fc4270 */
[----:B------:R-:W-:Y:S05]  /*13520*/  @!P6 BRA `(.L_x_9660) ;  /* 0xfffffffc0058e947 */ /* 0x000fea000383ffff */
.L_x_9657:
        /* <DEDUP_REMOVED lines=9> */
.L_x_9729:
[----:B------:R-:W-:-:S13]  /*135c0*/  ISETP.NE.AND P0, PT, R8, RZ, PT ;  /* 0x000000ff0800720c */ /* 0x000fda0003f05270 */
[----:B------:R-:W-:Y:S05]  /*135d0*/  @!P0 BRA `(.L_x_9662) ;  /* 0x0000000000108947 */ /* 0x000fea0003800000 */
[----:B------:R-:W-:Y:S01]  /*135e0*/  UMOV UR4, 0xffffffff ;  /* 0xffffffff00047882 */ /* 0x000fe20000000000 */
[----:B------:R-:W-:Y:S02]  /*135f0*/  VIADD R12, R5, 0xffffffff ;  /* 0xffffffff050c7836 */ /* 0x000fe40000000000 */
[----:B------:R-:W-:Y:S05]  /*13600*/  BRA.DIV UR4, `(.L_x_9663) ;  /* 0x0000002204247947 */ /* 0x000fea000b800000 */
[----:B------:R4:W0:Y:S02]  /*13610*/  SHFL.IDX PT, R24, R3, R12, 0x1f ;  /* 0x00001f0c03187589 */ /* 0x00082400000e0000 */
.L_x_9662:
[----:B--2---:R-:W-:Y:S01]  /*13620*/  IABS R8, R7 ;  /* 0x0000000700087213 */ /* 0x004fe20000000000 */
[----:B0-----:R-:W-:Y:S01]  /*13630*/  IMAD R24, R24, R2, R6 ;  /* 0x0000000218187224 */ /* 0x001fe200078e0206 */
[----:B---3--:R-:W-:Y:S01]  /*13640*/  IABS R6, R4 ;  /* 0x0000000400067213 */ /* 0x008fe20000000000 */
[----:B------:R-:W-:Y:S01]  /*13650*/  IMAD.MOV.U32 R2, RZ, RZ, RZ ;  /* 0x000000ffff027224 */ /* 0x000fe200078e00ff */
[----:B------:R-:W0:Y:S01]  /*13660*/  I2F.RP R9, R8 ;  /* 0x0000000800097306 */ /* 0x000e220000209400 */
[----:B------:R-:W-:Y:S02]  /*13670*/  IMAD.IADD R0, R0, 0x1, -R24 ;  /* 0x0000000100007824 */ /* 0x000fe400078e0a18 */
[----:B------:R-:W-:-:S05]  /*13680*/  IMAD.IADD R27, R5, 0x1, R27 ;  /* 0x00000001051b7824 */ /* 0x000fca00078e021b */
[----:B------:R-:W2:Y:S08]  /*13690*/  I2F.RP R10, R6 ;  /* 0x00000006000a7306 */ /* 0x000eb00000209400 */
[----:B0-----:R-:W4:Y:S08]  /*136a0*/  MUFU.RCP R9, R9 ;  /* 0x0000000900097308 */ /* 0x001f300000001000 */
[----:B--2---:R-:W-:Y:S01]  /*136b0*/  MUFU.RCP R10, R10 ;  /* 0x0000000a000a7308 */ /* 0x004fe20000001000 */
[----:B----4-:R-:W-:-:S07]  /*136c0*/  VIADD R3, R9, 0xffffffe ;  /* 0x0ffffffe09037836 */ /* 0x010fce0000000000 */
[----:B------:R-:W0:Y:S02]  /*136d0*/  F2I.FTZ.U32.TRUNC.NTZ R3, R3 ;  /* 0x0000000300037305 */ /* 0x000e24000021f000 */
[----:B0-----:R-:W-:-:S04]  /*136e0*/  IMAD.MOV R11, RZ, RZ, -R3 ;  /* 0x000000ffff0b7224 */ /* 0x001fc800078e0a03 */
[----:B------:R-:W-:-:S04]  /*136f0*/  IMAD R11, R11, R8, RZ ;  /* 0x000000080b0b7224 */ /* 0x000fc800078e02ff */
[----:B------:R-:W-:Y:S01]  /*13700*/  IMAD.HI.U32 R2, R3, R11, R2 ;  /* 0x0000000b03027227 */ /* 0x000fe200078e0002 */
[----:B------:R-:W-:Y:S02]  /*13710*/  IABS R3, R7 ;  /* 0x0000000700037213 */ /* 0x000fe40000000000 */
[----:B------:R-:W-:-:S03]  /*13720*/  IABS R11, R0 ;  /* 0x00000000000b7213 */ /* 0x000fc60000000000 */
[----:B------:R-:W-:Y:S02]  /*13730*/  IMAD.MOV R12, RZ, RZ, -R3 ;  /* 0x000000ffff0c7224 */ /* 0x000fe400078e0a03 */
[----:B------:R-:W-:-:S04]  /*13740*/  IMAD.HI.U32 R9, R2, R11, RZ ;  /* 0x0000000b02097227 */ /* 0x000fc800078e00ff */
[----:B------:R-:W-:Y:S02]  /*13750*/  IMAD R11, R9, R12, R11 ;  /* 0x0000000c090b7224 */ /* 0x000fe400078e020b */
[----:B------:R-:W-:Y:S02]  /*13760*/  VIADD R12, R10, 0xffffffe ;  /* 0x0ffffffe0a0c7836 */ /* 0x000fe40000000000 */
[----:B------:R-:W-:Y:S01]  /*13770*/  IMAD.MOV.U32 R2, RZ, RZ, RZ ;  /* 0x000000ffff027224 */ /* 0x000fe200078e00ff */
[----:B------:R-:W-:Y:S01]  /*13780*/  ISETP.GT.U32.AND P1, PT, R8, R11, PT ;  /* 0x0000000b0800720c */ /* 0x000fe20003f24070 */
[----:B------:R-:W0:-:S12]  /*13790*/  F2I.FTZ.U32.TRUNC.NTZ R3, R12 ;  /* 0x0000000c00037305 */ /* 0x000e18000021f000 */
[----:B------:R-:W-:Y:S02]  /*137a0*/  @!P1 IMAD.IADD R11, R11, 0x1, -R8 ;  /* 0x000000010b0b9824 */ /* 0x000fe400078e0a08 */
[----:B------:R-:W-:Y:S01]  /*137b0*/  @!P1 VIADD R9, R9, 0x1 ;  /* 0x0000000109099836 */ /* 0x000fe20000000000 */
[----:B------:R-:W-:Y:S02]  /*137c0*/  ISETP.NE.AND P1, PT, R7, RZ, PT ;  /* 0x000000ff0700720c */ /* 0x000fe40003f25270 */
[----:B------:R-:W-:Y:S01]  /*137d0*/  ISETP.GE.U32.AND P0, PT, R11, R8, PT ;  /* 0x000000080b00720c */ /* 0x000fe20003f06070 */
[----:B0-----:R-:W-:Y:S01]  /*137e0*/  IMAD.MOV R11, RZ, RZ, -R3 ;  /* 0x000000ffff0b7224 */ /* 0x001fe200078e0a03 */
[----:B------:R-:W-:-:S03]  /*137f0*/  IABS R8, R4 ;  /* 0x0000000400087213 */ /* 0x000fc60000000000 */
[----:B------:R-:W-:Y:S02]  /*13800*/  IMAD R11, R11, R6, RZ ;  /* 0x000000060b0b7224 */ /* 0x000fe400078e02ff */
[----:B------:R-:W-:Y:S02]  /*13810*/  IMAD.MOV R8, RZ, RZ, -R8 ;  /* 0x000000ffff087224 */ /* 0x000fe400078e0a08 */
[----:B------:R-:W-:Y:S01]  /*13820*/  IMAD.HI.U32 R2, R3, R11, R2 ;  /* 0x0000000b03027227 */ /* 0x000fe200078e0002 */
[----:B------:R-:W-:-:S03]  /*13830*/  LOP3.LUT R3, R0, R7, RZ, 0x3c, !PT ;  /* 0x0000000700037212 */ /* 0x000fc600078e3cff */
[----:B------:R-:W-:Y:S01]  /*13840*/  @P0 VIADD R9, R9, 0x1 ;  /* 0x0000000109090836 */ /* 0x000fe20000000000 */
[----:B------:R-:W-:-:S13]  /*13850*/  ISETP.GE.AND P2, PT, R3, RZ, PT ;  /* 0x000000ff0300720c */ /* 0x000fda0003f46270 */
        /* <DEDUP_REMOVED lines=20> */
[----:B------:R-:W-:Y:S01]  /*139a0*/  IMAD R26, R9, 0x10000, R2 ;  /* 0x00010000091a7824 */ /* 0x000fe200078e0202 */
[----:B------:R-:W-:Y:S06]  /*139b0*/  BRA `(.L_x_9664) ;  /* 0x00000000001c7947 */ /* 0x000fec0003800000 */
.L_x_9658:
[----:B------:R-:W-:Y:S01]  /*139c0*/  UMOV UR4, URZ ;  /* 0x0000003f00047c82 */ /* 0x000fe20008000000 */
[----:B------:R-:W-:Y:S01]  /*139d0*/  UMOV UR5, URZ ;  /* 0x0000003f00057c82 */ /* 0x000fe20008000000 */
[----:B------:R-:W-:Y:S01]  /*139e0*/  ULDC UR6, c[0x0][0xc3c] ;  /* 0x00030f0000067ab9 */ /* 0x000fe20000000800 */
[----:B------:R-:W-:Y:S02]  /*139f0*/  IMAD.MOV.U32 R24, RZ, RZ, R0 ;  /* 0x000000ffff187224 */ /* 0x000fe400078e0000 */
[----:B------:R-:W-:Y:S02]  /*13a00*/  IMAD.U32 R25, RZ, RZ, UR4 ;  /* 0x00000004ff197e24 */ /* 0x000fe4000f8e00ff */
[----:B------:R-:W-:Y:S02]  /*13a10*/  IMAD.U32 R26, RZ, RZ, UR5 ;  /* 0x00000005ff1a7e24 */ /* 0x000fe4000f8e00ff */
[----:B------:R-:W-:-:S07]  /*13a20*/  IMAD.U32 R27, RZ, RZ, UR6 ;  /* 0x00000006ff1b7e24 */ /* 0x000fce000f8e00ff */
.L_x_9664:
[----:B------:R-:W2:Y:S01]  /*13a30*/  S2R R0, SR_TID.X ;  /* 0x0000000000007919 */ /* 0x000ea20000002100 */
[----:B------:R-:W-:Y:S05]  /*13a40*/  WARPSYNC.ALL ;  /* 0x0000000000007948 */ /* 0x000fea0003800000 */
[----:B------:R-:W-:Y:S01]  /*13a50*/  BAR.SYNC.DEFER_BLOCKING 0x4, 0x200 ;  /* 0x0108000000007b1d */ /* 0x000fe20000010000 */
[----:B--2---:R-:W-:-:S04]  /*13a60*/  LOP3.LUT R0, R0, 0x1f, RZ, 0xc0, !PT ;  /* 0x0000001f00007812 */ /* 0x004fc800078ec0ff */
[----:B------:R-:W-:-:S13]  /*13a70*/  ISETP.NE.AND P0, PT, R0, RZ, PT ;  /* 0x000000ff0000720c */ /* 0x000fda0003f05270 */
[----:B0-----:R-:W0:Y:S01]  /*13a80*/  @!P0 S2R R3, SR_CgaCtaId ;  /* 0x0000000000038919 */ /* 0x001e220000008800 */
[----:B------:R-:W-:-:S04]  /*13a90*/  @!P0 MOV R0, 0x400 ;  /* 0x0000040000008802 */ /* 0x000fc80000000f00 */
[----:B0-----:R-:W-:-:S05]  /*13aa0*/  @!P0 LEA R17, R3, R0, 0x18 ;  /* 0x0000000003118211 */ /* 0x001fca00078ec0ff */
[----:B------:R0:W-:Y:S01]  /*13ab0*/  @!P0 STS.128 [R17+0x31cd0], R24 ;  /* 0x031cd01811008388 */ /* 0x0001e20000000c00 */
[----:B------:R-:W-:Y:S06]  /*13ac0*/  BAR.ARV 0x5, 0x200 ;  /* 0x0148000000007b1d */ /* 0x000fec0000002000 */
.L_x_9655:
[----:B------:R-:W-:Y:S02]  /*13ad0*/  ULDC UR4, c[0x0][0xc3c] ;  /* 0x00030f0000047ab9 */ /* 0x000fe40000000800 */
[----:B----4-:R-:W-:-:S13]  /*13ae0*/  ISETP.GE.AND P0, PT, R27, UR4, PT ;  /* 0x000000041b007c0c */ /* 0x010fda000bf06270 */
[----:B------:R-:W-:Y:S05]  /*13af0*/  @!P0 BRA `(.L_x_9665) ;  /* 0xffffffa800788947 */ /* 0x000fea000383ffff */
[----:B------:R-:W-:Y:S05]  /*13b00*/  BSYNC B8 ;  /* 0x0000000000087941 */ /* 0x000fea0003800000 */
.L_x_9561:
[----:B0-2---:R-:W2:Y:S01]  /*13b10*/  LDL.LU R0, [R1+0x34] ;  /* 0x0000340001007983 */ /* 0x005ea20000300800 */
[----:B------:R-:W-:Y:S01]  /*13b20*/  BSSY B0, `(.L_x_9666) ;  /* 0x000000b000007945 */ /* 0x000fe20003800000 */
[----:B-1----:R-:W0:Y:S01]  /*13b30*/  S2R R5, SR_CgaCtaId ;  /* 0x0000000000057919 */ /* 0x002e220000008800 */
[----:B--2---:R-:W-:-:S05]  /*13b40*/  VIADD R0, R0, 0x1 ;  /* 0x0000000100007836 */ /* 0x004fca0000000000 */
[----:B------:R-:W-:-:S04]  /*13b50*/  LEA.HI R2, R0, R0, RZ, 0x1 ;  /* 0x0000000000027211 */ /* 0x000fc800078f08ff */
[----:B------:R-:W-:Y:S02]  /*13b60*/  LOP3.LUT R3, R2, 0xfffffffe, RZ, 0xc0, !PT ;  /* 0xfffffffe02037812 */ /* 0x000fe400078ec0ff */
[----:B------:R-:W-:-:S03]  /*13b70*/  MOV R2, 0x400 ;  /* 0x0000040000027802 */ /* 0x000fc60000000f00 */
[----:B------:R-:W-:Y:S01]  /*13b80*/  IMAD.IADD R0, R0, 0x1, -R3 ;  /* 0x0000000100007824 */ /* 0x000fe200078e0a03 */
[----:B0-----:R-:W-:-:S04]  /*13b90*/  LEA R9, R5, R2, 0x18 ;  /* 0x0000000205097211 */ /* 0x001fc800078ec0ff */
[----:B------:R-:W-:-:S04]  /*13ba0*/  SHF.L.U32 R0, R0, 0x1f, RZ ;  /* 0x0000001f00007819 */ /* 0x000fc800000006ff */
[----:B------:R-:W0:Y:S02]  /*13bb0*/  SYNCS.PHASECHK.TRANS64.TRYWAIT P0, [R9+URZ+0x31c20], R0 ;  /* 0x031c2000090075a7 */ /* 0x000e24000800017f */
[----:B0-----:R-:W-:Y:S05]  /*13bc0*/  @!P0 BRA `(.L_x_9667) ;  /* 0x0000001800dc8947 */ /* 0x001fea0003800000 */
.L_x_9732:
[----:B------:R-:W-:Y:S05]  /*13bd0*/  BSYNC B0 ;  /* 0x0000000000007941 */ /* 0x000fea0003800000 */
.L_x_9666:
[----:B------:R-:W-:-:S03]  /*13be0*/  UMOV UR4, 0xffffffff ;  /* 0xffffffff00047882 */ /* 0x000fc60000000000 */
[----:B------:R-:W-:Y:S05]  /*13bf0*/  BRA.DIV UR4, `(.L_x_9668) ;  /* 0x0000001a04e47947 */ /* 0x000fea000b800000 */
[----:B0-----:R-:W0:Y:S02]  /*13c00*/  S2R R0, SR_TID.X ;  /* 0x0000000000007919 */ /* 0x001e240000002100 */
[----:B0-----:R-:W-:-:S04]  /*13c10*/  SHF.R.U32.HI R0, RZ, 0x5, R0 ;  /* 0x00000005ff007819 */ /* 0x001fc80000011600 */
[----:B------:R-:W-:-:S05]  /*13c20*/  LOP3.LUT R0, R0, 0x3, RZ, 0xc0, !PT ;  /* 0x0000000300007812 */ /* 0x000fca00078ec0ff */
[----:B------:R0:W1:Y:S02]  /*13c30*/  SHFL.IDX PT, R14, R0, RZ, 0x1f ;  /* 0x00001fff000e7589 */ /* 0x00006400000e0000 */
.L_x_9735:
[----:B-1----:R-:W-:Y:S01]  /*13c40*/  ISETP.NE.AND P0, PT, R14, RZ, PT ;  /* 0x000000ff0e00720c */ /* 0x002fe20003f05270 */
[----:B------:R-:W-:-:S12]  /*13c50*/  BSSY B0, `(.L_x_9669) ;  /* 0x0000026000007945 */ /* 0x000fd80003800000 */
[----:B------:R-:W-:Y:S05]  /*13c60*/  @P0 BRA `(.L_x_9670) ;  /* 0x0000000000900947 */ /* 0x000fea0003800000 */
[----:B------:R-:W-:-:S03]  /*13c70*/  UMOV UR4, 0xffffffff ;  /* 0xffffffff00047882 */ /* 0x000fc60000000000 */
[----:B------:R-:W-:Y:S05]  /*13c80*/  BRA.DIV UR4, `(.L_x_9671) ;  /* 0x0000001a04f47947 */ /* 0x000fea000b800000 */
[----:B------:R-:W-:-:S13]  /*13c90*/  ELECT P6, URZ, PT ;  /* 0x00000000003f782f */ /* 0x000fda00038c0000 */
.L_x_9738:
        /* <DEDUP_REMOVED lines=8> */
.L_x_9672:
        /* <DEDUP_REMOVED lines=12> */
.L_x_9739:
[----:B------:R-:W1:Y:S02]  /*13de0*/  SYNCS.PHASECHK.TRANS64.TRYWAIT P0, [R3+URZ], R0 ;  /* 0x00000000030075a7 */ /* 0x000e64000800017f */
[----:B-1----:R-:W-:Y:S05]  /*13df0*/  @!P0 BRA `(.L_x_9674) ;  /* 0x0000001800cc8947 */ /* 0x002fea0003800000 */
.L_x_9740:
[----:B------:R-:W-:Y:S05]  /*13e00*/  @!P2 BRA `(.L_x_9675) ;  /* 0x000000000004a947 */ /* 0x000fea0003800000 */
[----:B------:R-:W-:Y:S01]  /*13e10*/  BPT.TRAP 0x1 ;  /* 0x000000040000795c */ /* 0x000fe20000300000 */
.L_x_9675:
[----:B-1----:R-:W-:-:S04]  /*13e20*/  VIADD R3, R9, 0x31c60 ;  /* 0x00031c6009037836 */ /* 0x002fc80000000000 */
[----:B------:R-:W-:-:S04]  /*13e30*/  IMAD R5, R18, 0x8, R3 ;  /* 0x0000000812057824 */ /* 0x000fc800078e0203 */
[----:B------:R-:W1:Y:S02]  /*13e40*/  SYNCS.PHASECHK.TRANS64.TRYWAIT P0, [R5+URZ], R2 ;  /* 0x00000002050075a7 */ /* 0x000e64000800017f */
[----:B-1----:R-:W-:Y:S05]  /*13e50*/  @!P0 BRA `(.L_x_9676) ;  /* 0x0000001800c88947 */ /* 0x002fea0003800000 */
.L_x_9741:
[----:B------:R-:W-:-:S07]  /*13e60*/  IMAD R3, R4, 0x8, R3 ;  /* 0x0000000804037824 */ /* 0x000fce00078e0203 */
.L_x_9677:
[----:B--2---:R2:W4:Y:S02]  /*13e70*/  SYNCS.PHASECHK.TRANS64.TRYWAIT P0, [R3+URZ], R0 ;  /* 0x00000000030075a7 */ /* 0x004524000800017f */
[----:B----4-:R-:W-:Y:S05]  /*13e80*/  @!P0 NANOSLEEP.SYNCS 0x989680 ;  /* 0x009896800000895d */ /* 0x010fea0003900000 */
[----:B------:R-:W4:Y:S02]  /*13e90*/  @!P0 SYNCS.PHASECHK.TRANS64 P0, [R3+URZ], R0 ;  /* 0x00000000030085a7 */ /* 0x000f24000800007f */
[----:B----4-:R-:W-:Y:S05]  /*13ea0*/  @!P0 BRA `(.L_x_9677) ;  /* 0xfffffffc00f08947 */ /* 0x010fea000383ffff */
.L_x_9670:
[----:B------:R-:W-:Y:S05]  /*13eb0*/  BSYNC B0 ;  /* 0x0000000000007941 */ /* 0x000fea0003800000 */
.L_x_9669:
[----:B------:R-:W-:Y:S05]  /*13ec0*/  EXIT ;  /* 0x000000000000794d */ /* 0x000fea0003800000 */
.L_x_9520:
[----:B0-----:R-:W-:-:S04]  /*13ed0*/  IMAD.U32 R3, RZ, RZ, UR37 ;  /* 0x00000025ff037e24 */ /* 0x001fc8000f8e00ff */
[----:B------:R0:W1:Y:S03]  /*13ee0*/  SYNCS.PHASECHK.TRANS64.TRYWAIT P1, [R3+URZ+0x31c00], R0 ;  /* 0x031c0000030075a7 */ /* 0x000066000802017f */
[----:B-1----:R-:W-:Y:S05]  /*13ef0*/  @!P1 NANOSLEEP.SYNCS 0x989680 ;  /* 0x009896800000995d */ /* 0x002fea0003900000 */
[----:B------:R-:W1:Y:S02]  /*13f00*/  @!P1 SYNCS.PHASECHK.TRANS64 P1, [R3+URZ+0x31c00], R0 ;  /* 0x031c0000030095a7 */ /* 0x000e64000802007f */
[----:B-1----:R-:W-:Y:S05]  /*13f10*/  @!P1 BRA `(.L_x_9520) ;  /* 0xfffffffc00ec9947 */ /* 0x002fea000383ffff */
[----:B------:R-:W-:Y:S05]  /*13f20*/  BRA `(.L_x_9678) ;  /* 0xfffffedc00907947 */ /* 0x000fea000383ffff */
.L_x_9524:
[----:B-1----:R1:W2:Y:S02]  /*13f30*/  SYNCS.PHASECHK.TRANS64.TRYWAIT P2, [R0+URZ+0x31c30], R3 ;  /* 0x031c3003000075a7 */ /* 0x0022a4000804017f */
[----:B--2---:R-:W-:Y:S05]  /*13f40*/  @!P2 NANOSLEEP.SYNCS 0x989680 ;  /* 0x009896800000a95d */ /* 0x004fea0003900000 */
[----:B------:R-:W2:Y:S02]  /*13f50*/  @!P2 SYNCS.PHASECHK.TRANS64 P2, [R0+URZ+0x31c30], R3 ;  /* 0x031c30030000a5a7 */ /* 0x000ea4000804007f */
[----:B--2---:R-:W-:Y:S05]  /*13f60*/  @!P2 BRA `(.L_x_9524) ;  /* 0xfffffffc00f0a947 */ /* 0x004fea000383ffff */
[----:B------:R-:W-:Y:S05]  /*13f70*/  BRA `(.L_x_9523) ;  /* 0xfffffedc00b87947 */ /* 0x000fea000383ffff */
.L_x_9529:
[----:B--2---:R-:W-:-:S04]  /*13f80*/  IMAD.U32 R7, RZ, RZ, UR4 ;  /* 0x00000004ff077e24 */ /* 0x004fc8000f8e00ff */
[----:B------:R2:W3:Y:S03]  /*13f90*/  SYNCS.PHASECHK.TRANS64.TRYWAIT P2, [R7+URZ+0x31c30], R6 ;  /* 0x031c3006070075a7 */ /* 0x0004e6000804017f */
[----:B---3--:R-:W-:Y:S05]  /*13fa0*/  @!P2 NANOSLEEP.SYNCS 0x989680 ;  /* 0x009896800000a95d */ /* 0x008fea0003900000 */
[----:B------:R-:W3:Y:S02]  /*13fb0*/  @!P2 SYNCS.PHASECHK.TRANS64 P2, [R7+URZ+0x31c30], R6 ;  /* 0x031c30060700a5a7 */ /* 0x000ee4000804007f */
[----:B---3--:R-:W-:Y:S05]  /*13fc0*/  @!P2 BRA `(.L_x_9529) ;  /* 0xfffffffc00eca947 */ /* 0x008fea000383ffff */
[----:B------:R-:W-:Y:S05]  /*13fd0*/  BRA `(.L_x_9526) ;  /* 0xffffff2000247947 */ /* 0x000fea000383ffff */
.L_x_9533:
[----:B--2---:R-:W-:-:S04]  /*13fe0*/  IMAD.U32 R7, RZ, RZ, UR4 ;  /* 0x00000004ff077e24 */ /* 0x004fc8000f8e00ff */
[----:B------:R2:W3:Y:S03]  /*13ff0*/  SYNCS.PHASECHK.TRANS64.TRYWAIT P2, [R7+URZ+0x31c50], R6 ;  /* 0x031c5006070075a7 */ /* 0x0004e6000804017f */
[----:B---3--:R-:W-:Y:S05]  /*14000*/  @!P2 NANOSLEEP.SYNCS 0x989680 ;  /* 0x009896800000a95d */ /* 0x008fea0003900000 */
[----:B------:R-:W3:Y:S02]  /*14010*/  @!P2 SYNCS.PHASECHK.TRANS64 P2, [R7+URZ+0x31c50], R6 ;  /* 0x031c50060700a5a7 */ /* 0x000ee4000804007f */
[----:B---3--:R-:W-:Y:S05]  /*14020*/  @!P2 BRA `(.L_x_9533) ;  /* 0xfffffffc00eca947 */ /* 0x008fea000383ffff */
[----:B------:R-:W-:Y:S05]  /*14030*/  BRA `(.L_x_9530) ;  /* 0xffffff3400c47947 */ /* 0x000fea000383ffff */
.L_x_9538:
[----:B---3--:R-:W-:-:S04]  /*14040*/  IMAD.U32 R3, RZ, RZ, UR9 ;  /* 0x00000009ff037e24 */ /* 0x008fc8000f8e00ff */
[----:B------:R3:W4:Y:S03]  /*14050*/  SYNCS.PHASECHK.TRANS64.TRYWAIT P0, [R3+URZ+0x31c50], R0 ;  /* 0x031c5000030075a7 */ /* 0x000726000800017f */
[----:B----4-:R-:W-:Y:S05]  /*14060*/  @!P0 NANOSLEEP.SYNCS 0x989680 ;  /* 0x009896800000895d */ /* 0x010fea0003900000 */
[----:B------:R-:W4:Y:S02]  /*14070*/  @!P0 SYNCS.PHASECHK.TRANS64 P0, [R3+URZ+0x31c50], R0 ;  /* 0x031c5000030085a7 */ /* 0x000f24000800007f */
[----:B----4-:R-:W-:Y:S05]  /*14080*/  @!P0 BRA `(.L_x_9538) ;  /* 0xfffffffc00ec8947 */ /* 0x010fea000383ffff */
[----:B------:R-:W-:Y:S05]  /*14090*/  BRA `(.L_x_9537) ;  /* 0xffffff5c00ec7947 */ /* 0x000fea000383ffff */
.L_x_9575:
        /* <DEDUP_REMOVED lines=11> */
.L_x_9680:
[----:B------:R-:W-:Y:S05]  /*14150*/  BSYNC B0 ;  /* 0x0000000000007941 */ /* 0x000fea0003800000 */
.L_x_9679:
[----:B------:R-:W-:Y:S05]  /*14160*/  BRA `(.L_x_9681) ;  /* 0xffffffb000687947 */ /* 0x000fea000383ffff */
.L_x_9577:
[----:B------:R-:W-:Y:S01]  /*14170*/  BSSY B0, `(.L_x_9682) ;  /* 0x0000006000007945 */ /* 0x000fe20003800000 */
[----:B------:R-:W-:-:S07]  /*14180*/  IMAD.MOV.U32 R15, RZ, RZ, -0x1 ;  /* 0xffffffffff0f7424 */ /* 0x000fce00078e00ff */
[----:B012---:R-:W-:Y:S05]  /*14190*/  WARPSYNC.COLLECTIVE R15, `(.L_x_9683) ;  /* 0x000000000f0c7348 */ /* 0x007fea0003c00000 */
[----:B------:R-:W-:Y:S02]  /*141a0*/  ELECT P6, UR62, PT ;  /* 0x00000000003e782f */ /* 0x000fe400038c0000 */
[----:B------:R-:W-:Y:S01]  /*141b0*/  MOV R14, UR62 ;  /* 0x0000003e000e7c02 */ /* 0x000fe20008000f00 */
[----:B012---:R-:W-:Y:S10]  /*141c0*/  ENDCOLLECTIVE ;  /* 0x000000000000791b */ /* 0x007ff40003800000 */
.L_x_9683:
[----:B------:R-:W-:Y:S05]  /*141d0*/  BSYNC B0 ;  /* 0x0000000000007941 */ /* 0x000fea0003800000 */
.L_x_9682:
[----:B------:R-:W-:Y:S05]  /*141e0*/  BRA `(.L_x_9684) ;  /* 0xffffffb000687947 */ /* 0x000fea000383ffff */
.L_x_9579:
[----:B-1----:R1:W3:Y:S02]  /*141f0*/  SYNCS.PHASECHK.TRANS64.TRYWAIT P0, [R0+URZ+0x31c40], R2 ;  /* 0x031c4002000075a7 */ /* 0x0022e4000800017f */
[----:B---3--:R-:W-:Y:S05]  /*14200*/  @!P0 NANOSLEEP.SYNCS 0x989680 ;  /* 0x009896800000895d */ /* 0x008fea0003900000 */
[----:B------:R-:W3:Y:S02]  /*14210*/  @!P0 SYNCS.PHASECHK.TRANS64 P0, [R0+URZ+0x31c40], R2 ;  /* 0x031c4002000085a7 */ /* 0x000ee4000800007f */
[----:B---3--:R-:W-:Y:S05]  /*14220*/  @!P0 BRA `(.L_x_9579) ;  /* 0xfffffffc00f08947 */ /* 0x008fea000383ffff */
[----:B------:R-:W-:Y:S05]  /*14230*/  BRA `(.L_x_9685) ;  /* 0xffffffb000bc7947 */ /* 0x000fea000383ffff */
.L_x_9583:
[----:B------:R-:W2:Y:S01]  /*14240*/  LDL.LU R11, [R1+0x24] ;  /* 0x00002400010b7983 */ /* 0x000ea20000300800 */
[----:B------:R-:W-:Y:S02]  /*14250*/  IMAD.MOV.U32 R13, RZ, RZ, R4 ;  /* 0x000000ffff0d7224 */ /* 0x000fe400078e0004 */
[----:B------:R-:W-:Y:S02]  /*14260*/  IMAD.MOV.U32 R12, RZ, RZ, RZ ;  /* 0x000000ffff0c7224 */ /* 0x000fe400078e00ff */
[----:B------:R-:W-:Y:S02]  /*14270*/  IMAD.MOV.U32 R15, RZ, RZ, -0x1 ;  /* 0xffffffffff0f7424 */ /* 0x000fe400078e00ff */
        /* <DEDUP_REMOVED lines=8> */
.L_x_9686:
[----:B------:R-:W-:Y:S02]  /*14300*/  IMAD.MOV.U32 R13, RZ, RZ, R0 ;  /* 0x000000ffff0d7224 */ /* 0x000fe400078e0000 */
[----:B------:R-:W-:-:S07]  /*14310*/  IMAD.MOV.U32 R2, RZ, RZ, R14 ;  /* 0x000000ffff027224 */ /* 0x000fce00078e000e */
[----:B------:R-:W-:Y:S05]  /*14320*/  WARPSYNC.COLLECTIVE R15, `(.L_x_9687) ;  /* 0x000000000f087348 */ /* 0x000fea0003c00000 */
[----:B------:R0:W1:Y:S02]  /*14330*/  SHFL.IDX P6, R14, R13, R12, R11 ;  /* 0x0000000c0d0e7389 */ /* 0x00006400000c000b */
[----:B01----:R-:W-:Y:S01]  /*14340*/  ENDCOLLECTIVE ;  /* 0x000000000000791b */ /* 0x003fe20003800000 */
.L_x_9687:
[----:B------:R-:W-:Y:S01]  /*14350*/  ULDC.64 UR4, c[0x0][0x208] ;  /* 0x0000820000047ab9 */ /* 0x000fe20000000a00 */
[----:B------:R-:W-:Y:S02]  /*14360*/  IMAD.MOV.U32 R13, RZ, RZ, R4 ;  /* 0x000000ffff0d7224 */ /* 0x000fe400078e0004 */
[----:B------:R-:W-:Y:S02]  /*14370*/  IMAD.MOV.U32 R12, RZ, RZ, 0x1 ;  /* 0x00000001ff0c7424 */ /* 0x000fe400078e00ff */
[----:B------:R-:W-:-:S05]  /*14380*/  IMAD.MOV.U32 R3, RZ, RZ, R14 ;  /* 0x000000ffff037224 */ /* 0x000fca00078e000e */
[----:B------:R-:W-:-:S05]  /*14390*/  @!P4 LEA R3, P3, R20, R3, 0x1 ;  /* 0x000000031403c211 */ /* 0x000fca00078608ff */
[----:B------:R-:W-:Y:S01]  /*143a0*/  @!P4 IMAD.X R2, RZ, RZ, R2, P3 ;  /* 0x000000ffff02c224 */ /* 0x000fe200018e0602 */
[----:B------:R-:W-:-:S04]  /*143b0*/  ISETP.GE.AND P3, PT, R8, R5, PT ;  /* 0x000000050800720c */ /* 0x000fc80003f66270 */
        /* <DEDUP_REMOVED lines=12> */
.L_x_9688:
[----:B------:R-:W-:Y:S02]  /*14480*/  IMAD.MOV.U32 R13, RZ, RZ, R0 ;  /* 0x000000ffff0d7224 */ /* 0x000fe400078e0000 */
[----:B------:R-:W-:-:S07]  /*14490*/  IMAD.MOV.U32 R2, RZ, RZ, R14 ;  /* 0x000000ffff027224 */ /* 0x000fce00078e000e */
[----:B------:R-:W-:Y:S05]  /*144a0*/  WARPSYNC.COLLECTIVE R15, `(.L_x_9689) ;  /* 0x000000000f087348 */ /* 0x000fea0003c00000 */
[----:B------:R0:W1:Y:S02]  /*144b0*/  SHFL.IDX P6, R14, R13, R12, R11 ;  /* 0x0000000c0d0e7389 */ /* 0x00006400000c000b */
[----:B01----:R-:W-:Y:S01]  /*144c0*/  ENDCOLLECTIVE ;  /* 0x000000000000791b */ /* 0x003fe20003800000 */
.L_x_9689:
        /* <DEDUP_REMOVED lines=18> */
.L_x_9690:
[----:B------:R-:W-:-:S05]  /*145f0*/  VIADD R2, R25, 0x40 ;  /* 0x0000004019027836 */ /* 0x000fca0000000000 */
[----:B------:R-:W-:Y:S01]  /*14600*/  ISETP.GE.AND P3, PT, R2, R5, PT ;  /* 0x000000050200720c */ /* 0x000fe20003f66270 */
[----:B------:R-:W-:Y:S02]  /*14610*/  IMAD.MOV.U32 R13, RZ, RZ, R0 ;  /* 0x000000ffff0d7224 */ /* 0x000fe400078e0000 */
[----:B------:R-:W-:-:S10]  /*14620*/  IMAD.MOV.U32 R2, RZ, RZ, R14 ;  /* 0x000000ffff027224 */ /* 0x000fd400078e000e */
[----:B------:R-:W-:Y:S05]  /*14630*/  WARPSYNC.COLLECTIVE R15, `(.L_x_9691) ;  /* 0x000000000f087348 */ /* 0x000fea0003c00000 */
[----:B------:R0:W1:Y:S02]  /*14640*/  SHFL.IDX P6, R14, R13, R12, R11 ;  /* 0x0000000c0d0e7389 */ /* 0x00006400000c000b */
[----:B01----:R-:W-:Y:S01]  /*14650*/  ENDCOLLECTIVE ;  /* 0x000000000000791b */ /* 0x003fe20003800000 */
.L_x_9691:
        /* <DEDUP_REMOVED lines=18> */
.L_x_9692:
[----:B------:R-:W-:Y:S02]  /*14780*/  IMAD.MOV.U32 R13, RZ, RZ, R0 ;  /* 0x000000ffff0d7224 */ /* 0x000fe400078e0000 */
[----:B------:R-:W-:-:S05]  /*14790*/  VIADD R0, R25, 0x60 ;  /* 0x0000006019007836 */ /* 0x000fca0000000000 */
[----:B------:R-:W-:Y:S01]  /*147a0*/  ISETP.GE.AND P3, PT, R0, R5, PT ;  /* 0x000000050000720c */ /* 0x000fe20003f66270 */
[----:B------:R-:W-:-:S12]  /*147b0*/  IMAD.MOV.U32 R4, RZ, RZ, R14 ;  /* 0x000000ffff047224 */ /* 0x000fd800078e000e */
[----:B------:R-:W-:Y:S05]  /*147c0*/  WARPSYNC.COLLECTIVE R15, `(.L_x_9693) ;  /* 0x000000000f087348 */ /* 0x000fea0003c00000 */
[----:B------:R0:W1:Y:S02]  /*147d0*/  SHFL.IDX P6, R14, R13, R12, R11 ;  /* 0x0000000c0d0e7389 */ /* 0x00006400000c000b */
[----:B01----:R-:W-:Y:S01]  /*147e0*/  ENDCOLLECTIVE ;  /* 0x000000000000791b */ /* 0x003fe20003800000 */
.L_x_9693:
[----:B------:R-:W-:Y:S01]  /*147f0*/  ULDC.64 UR4, c[0x0][0x208] ;  /* 0x0000820000047ab9 */ /* 0x000fe20000000a00 */
[----:B------:R-:W-:Y:S02]  /*14800*/  IMAD.MOV.U32 R13, RZ, RZ, R6 ;  /* 0x000000ffff0d7224 */ /* 0x000fe400078e0006 */
[----:B------:R-:W-:Y:S02]  /*14810*/  IMAD.MOV.U32 R12, RZ, RZ, RZ ;  /* 0x000000ffff0c7224 */ /* 0x000fe400078e00ff */
[----:B------:R-:W-:-:S05]  /*14820*/  IMAD.MOV.U32 R2, RZ, RZ, R14 ;  /* 0x000000ffff027224 */ /* 0x000fca00078e000e */
[----:B------:R-:W-:-:S05]  /*14830*/  @!P3 LEA R2, P5, R20, R2, 0x1 ;  /* 0x000000021402b211 */ /* 0x000fca00078a08ff */
[----:B------:R-:W-:-:S05]  /*14840*/  @!P3 IMAD.X R3, RZ, RZ, R4, P5 ;  /* 0x000000ffff03b224 */ /* 0x000fca00028e0604 */
        /* <DEDUP_REMOVED lines=9> */
.L_x_9694:
[----:B------:R-:W-:-:S05]  /*148e0*/  VIADD R2, R25, 0x80 ;  /* 0x0000008019027836 */ /* 0x000fca0000000000 */
[----:B------:R-:W-:Y:S01]  /*148f0*/  ISETP.GE.AND P3, PT, R2, R5, PT ;  /* 0x000000050200720c */ /* 0x000fe20003f66270 */
[----:B------:R-:W-:Y:S02]  /*14900*/  IMAD.MOV.U32 R13, RZ, RZ, R7 ;  /* 0x000000ffff0d7224 */ /* 0x000fe400078e0007 */
[----:B------:R-:W-:-:S10]  /*14910*/  IMAD.MOV.U32 R0, RZ, RZ, R14 ;  /* 0x000000ffff007224 */ /* 0x000fd400078e000e */
[----:B------:R-:W-:Y:S05]  /*14920*/  WARPSYNC.COLLECTIVE R15, `(.L_x_9695) ;  /* 0x000000000f087348 */ /* 0x000fea0003c00000 */
[----:B------:R0:W1:Y:S02]  /*14930*/  SHFL.IDX P6, R14, R13, R12, R11 ;  /* 0x0000000c0d0e7389 */ /* 0x00006400000c000b */
[----:B01----:R-:W-:Y:S01]  /*14940*/  ENDCOLLECTIVE ;  /* 0x000000000000791b */ /* 0x003fe20003800000 */
.L_x_9695:
[----:B------:R-:W-:Y:S01]  /*14950*/  ULDC.64 UR4, c[0x0][0x208] ;  /* 0x0000820000047ab9 */ /* 0x000fe20000000a00 */
[----:B------:R-:W-:Y:S02]  /*14960*/  IMAD.MOV.U32 R13, RZ, RZ, R6 ;  /* 0x000000ffff0d7224 */ /* 0x000fe400078e0006 */
[----:B------:R-:W-:Y:S02]  /*14970*/  IMAD.MOV.U32 R12, RZ, RZ, 0x1 ;  /* 0x00000001ff0c7424 */ /* 0x000fe400078e00ff */
[----:B------:R-:W-:-:S05]  /*14980*/  IMAD.MOV.U32 R4, RZ, RZ, R14 ;  /* 0x000000ffff047224 */ /* 0x000fca00078e000e */
[----:B------:R-:W-:-:S05]  /*14990*/  @!P3 LEA R4, P5, R20, R4, 0x1 ;  /* 0x000000041404b211 */ /* 0x000fca00078a08ff */
[----:B------:R-:W-:Y:S02]  /*149a0*/  @!P3 IMAD.X R0, RZ, RZ, R0, P5 ;  /* 0x000000ffff00b224 */ /* 0x000fe400028e0600 */
        /* <DEDUP_REMOVED lines=11> */
.L_x_9696:
[----:B------:R-:W-:Y:S02]  /*14a60*/  IMAD.MOV.U32 R13, RZ, RZ, R7 ;  /* 0x000000ffff0d7224 */ /* 0x000fe400078e0007 */
[----:B------:R-:W-:-:S07]  /*14a70*/  IMAD.MOV.U32 R6, RZ, RZ, R14 ;  /* 0x000000ffff067224 */ /* 0x000fce00078e000e */
[----:B------:R-:W-:Y:S05]  /*14a80*/  WARPSYNC.COLLECTIVE R15, `(.L_x_9697) ;  /* 0x000000000f087348 */ /* 0x000fea0003c00000 */
[----:B------:R0:W1:Y:S02]  /*14a90*/  SHFL.IDX P6, R14, R13, R12, R11 ;  /* 0x0000000c0d0e7389 */ /* 0x00006400000c000b */
[----:B01----:R-:W-:Y:S01]  /*14aa0*/  ENDCOLLECTIVE ;  /* 0x000000000000791b */ /* 0x003fe20003800000 */
.L_x_9697:
[----:B------:R-:W-:Y:S01]  /*14ab0*/  IMAD.MOV.U32 R2, RZ, RZ, R14 ;  /* 0x000000ffff027224 */ /* 0x000fe200078e000e */
[----:B------:R-:W-:Y:S06]  /*14ac0*/  BRA `(.L_x_9698) ;  /* 0xffffffb8001c7947 */ /* 0x000fec000383ffff */
.L_x_9586:
[----:B-1----:R1:W2:Y:S02]  /*14ad0*/  SYNCS.PHASECHK.TRANS64.TRYWAIT P0, [R17+URZ+0x31c20], R0 ;  /* 0x031c2000110075a7 */ /* 0x0022a4000800017f */
[----:B--2---:R-:W-:Y:S05]  /*14ae0*/  @!P0 NANOSLEEP.SYNCS 0x989680 ;  /* 0x009896800000895d */ /* 0x004fea0003900000 */
[----:B------:R-:W2:Y:S02]  /*14af0*/  @!P0 SYNCS.PHASECHK.TRANS64 P0, [R17+URZ+0x31c20], R0 ;  /* 0x031c2000110085a7 */ /* 0x000ea4000800007f */
[----:B--2---:R-:W-:Y:S05]  /*14b00*/  @!P0 BRA `(.L_x_9586) ;  /* 0xfffffffc00f08947 */ /* 0x004fea000383ffff */
[----:B------:R-:W-:Y:S05]  /*14b10*/  BRA `(.L_x_9699) ;  /* 0xffffffb800887947 */ /* 0x000fea000383ffff */
.L_x_9595:
[----:B-1----:R1:W2:Y:S02]  /*14b20*/  SYNCS.PHASECHK.TRANS64.TRYWAIT P0, [R3+URZ+0x31c40], R2 ;  /* 0x031c4002030075a7 */ /* 0x0022a4000800017f */
[----:B--2---:R-:W-:Y:S05]  /*14b30*/  @!P0 NANOSLEEP.SYNCS 0x989680 ;  /* 0x009896800000895d */ /* 0x004fea0003900000 */
[----:B------:R-:W2:Y:S02]  /*14b40*/  @!P0 SYNCS.PHASECHK.TRANS64 P0, [R3+URZ+0x31c40], R2 ;  /* 0x031c4002030085a7 */ /* 0x000ea4000800007f */
[----:B--2---:R-:W-:Y:S05]  /*14b50*/  @!P0 BRA `(.L_x_9595) ;  /* 0xfffffffc00f08947 */ /* 0x004fea000383ffff */
[----:B------:R-:W-:Y:S05]  /*14b60*/  BRA `(.L_x_9700) ;  /* 0xffffffbc005c7947 */ /* 0x000fea000383ffff */
.L_x_9602:
[----:B0-----:R0:W1:Y:S02]  /*14b70*/  SYNCS.PHASECHK.TRANS64.TRYWAIT P0, [R2+URZ+0x60], R3 ;  /* 0x00006003020075a7 */ /* 0x001064000800017f */
[----:B-1----:R-:W-:Y:S05]  /*14b80*/  @!P0 NANOSLEEP.SYNCS 0x989680 ;  /* 0x009896800000895d */ /* 0x002fea0003900000 */
[----:B------:R-:W1:Y:S02]  /*14b90*/  @!P0 SYNCS.PHASECHK.TRANS64 P0, [R2+URZ+0x60], R3 ;  /* 0x00006003020085a7 */ /* 0x000e64000800007f */
[----:B-1----:R-:W-:Y:S05]  /*14ba0*/  @!P0 BRA `(.L_x_9602) ;  /* 0xfffffffc00f08947 */ /* 0x002fea000383ffff */
[----:B------:R-:W-:Y:S05]  /*14bb0*/  BRA `(.L_x_9701) ;  /* 0xffffffc000687947 */ /* 0x000fea000383ffff */
.L_x_9612:
[----:B-1----:R1:W2:Y:S02]  /*14bc0*/  SYNCS.PHASECHK.TRANS64.TRYWAIT P0, [R3+URZ+0x31c40], R2 ;  /* 0x031c4002030075a7 */ /* 0x0022a4000800017f */
[----:B--2---:R-:W-:Y:S05]  /*14bd0*/  @!P0 NANOSLEEP.SYNCS 0x989680 ;  /* 0x009896800000895d */ /* 0x004fea0003900000 */
[----:B------:R-:W2:Y:S02]  /*14be0*/  @!P0 SYNCS.PHASECHK.TRANS64 P0, [R3+URZ+0x31c40], R2 ;  /* 0x031c4002030085a7 */ /* 0x000ea4000800007f */
[----:B--2---:R-:W-:Y:S05]  /*14bf0*/  @!P0 BRA `(.L_x_9612) ;  /* 0xfffffffc00f08947 */ /* 0x004fea000383ffff */
[----:B------:R-:W-:Y:S05]  /*14c00*/  BRA `(.L_x_9702) ;  /* 0xffffffc800247947 */ /* 0x000fea000383ffff */
.L_x_9619:
[----:B0-----:R0:W1:Y:S02]  /*14c10*/  SYNCS.PHASECHK.TRANS64.TRYWAIT P0, [R12+URZ+0x60], R28 ;  /* 0x0000601c0c0075a7 */ /* 0x001064000800017f */
[----:B-1----:R-:W-:Y:S05]  /*14c20*/  @!P0 NANOSLEEP.SYNCS 0x989680 ;  /* 0x009896800000895d */ /* 0x002fea0003900000 */
[----:B------:R-:W1:Y:S02]  /*14c30*/  @!P0 SYNCS.PHASECHK.TRANS64 P0, [R12+URZ+0x60], R28 ;  /* 0x0000601c0c0085a7 */ /* 0x000e64000800007f */
[----:B-1----:R-:W-:Y:S05]  /*14c40*/  @!P0 BRA `(.L_x_9619) ;  /* 0xfffffffc00f08947 */ /* 0x002fea000383ffff */
[----:B------:R-:W-:Y:S05]  /*14c50*/  BRA `(.L_x_9703) ;  /* 0xffffffcc00307947 */ /* 0x000fea000383ffff */
.L_x_9629:
[----:B-1----:R1:W2:Y:S02]  /*14c60*/  SYNCS.PHASECHK.TRANS64.TRYWAIT P0, [R2+URZ+0x31c40], R3 ;  /* 0x031c4003020075a7 */ /* 0x0022a4000800017f */
[----:B--2---:R-:W-:Y:S05]  /*14c70*/  @!P0 NANOSLEEP.SYNCS 0x989680 ;  /* 0x009896800000895d */ /* 0x004fea0003900000 */
[----:B------:R-:W2:Y:S02]  /*14c80*/  @!P0 SYNCS.PHASECHK.TRANS64 P0, [R2+URZ+0x31c40], R3 ;  /* 0x031c4003020085a7 */ /* 0x000ea4000800007f */
[----:B--2---:R-:W-:Y:S05]  /*14c90*/  @!P0 BRA `(.L_x_9629) ;  /* 0xfffffffc00f08947 */ /* 0x004fea000383ffff */
[----:B------:R-:W-:Y:S05]  /*14ca0*/  BRA `(.L_x_9704) ;  /* 0xffffffd000bc7947 */ /* 0x000fea000383ffff */
.L_x_9636:
[----:B0-----:R0:W1:Y:S02]  /*14cb0*/  SYNCS.PHASECHK.TRANS64.TRYWAIT P0, [R7+URZ+0x60], R2 ;  /* 0x00006002070075a7 */ /* 0x001064000800017f */
[----:B-1----:R-:W-:Y:S05]  /*14cc0*/  @!P0 NANOSLEEP.SYNCS 0x989680 ;  /* 0x009896800000895d */ /* 0x002fea0003900000 */
[----:B------:R-:W1:Y:S02]  /*14cd0*/  @!P0 SYNCS.PHASECHK.TRANS64 P0, [R7+URZ+0x60], R2 ;  /* 0x00006002070085a7 */ /* 0x000e64000800007f */
[----:B-1----:R-:W-:Y:S05]  /*14ce0*/  @!P0 BRA `(.L_x_9636) ;  /* 0xfffffffc00f08947 */ /* 0x002fea000383ffff */
[----:B------:R-:W-:Y:S05]  /*14cf0*/  BRA `(.L_x_9705) ;  /* 0xffffffd400cc7947 */ /* 0x000fea000383ffff */
.L_x_9648:
[----:B-1----:R1:W2:Y:S02]  /*14d00*/  SYNCS.PHASECHK.TRANS64.TRYWAIT P0, [R3+URZ+0x31c60], R0 ;  /* 0x031c6000030075a7 */ /* 0x0022a4000800017f */
[----:B--2---:R-:W-:Y:S05]  /*14d10*/  @!P0 NANOSLEEP.SYNCS 0x989680 ;  /* 0x009896800000895d */ /* 0x004fea0003900000 */
[----:B------:R-:W2:Y:S02]  /*14d20*/  @!P0 SYNCS.PHASECHK.TRANS64 P0, [R3+URZ+0x31c60], R0 ;  /* 0x031c6000030085a7 */ /* 0x000ea4000800007f */
[----:B--2---:R-:W-:Y:S05]  /*14d30*/  @!P0 BRA `(.L_x_9648) ;  /* 0xfffffffc00f08947 */ /* 0x004fea000383ffff */
[----:B------:R-:W-:Y:S05]  /*14d40*/  BRA `(.L_x_9706) ;  /* 0xffffffdc00487947 */ /* 0x000fea000383ffff */
.L_x_9656:
[----:B------:R-:W-:Y:S01]  /*14d50*/  BSSY B0, `(.L_x_9707) ;  /* 0x0000008000007945 */ /* 0x000fe20003800000 */
[----:B------:R-:W-:Y:S02]  /*14d60*/  IMAD.MOV.U32 R13, RZ, RZ, R24 ;  /* 0x000000ffff0d7224 */ /* 0x000fe400078e0018 */
[----:B------:R-:W-:Y:S02]  /*14d70*/  IMAD.MOV.U32 R12, RZ, RZ, RZ ;  /* 0x000000ffff0c7224 */ /* 0x000fe400078e00ff */
[----:B------:R-:W-:Y:S02]  /*14d80*/  IMAD.MOV.U32 R11, RZ, RZ, 0x1f ;  /* 0x0000001fff0b7424 */ /* 0x000fe400078e00ff */
[----:B------:R-:W-:-:S07]  /*14d90*/  IMAD.MOV.U32 R15, RZ, RZ, -0x1 ;  /* 0xffffffffff0f7424 */ /* 0x000fce00078e00ff */
[----:B0-2---:R-:W-:Y:S05]  /*14da0*/  WARPSYNC.COLLECTIVE R15, `(.L_x_9708) ;  /* 0x000000000f087348 */ /* 0x005fea0003c00000 */
[----:B------:R1:W3:Y:S02]  /*14db0*/  SHFL.IDX P6, R14, R13, R12, R11 ;  /* 0x0000000c0d0e7389 */ /* 0x0002e400000c000b */
[----:B0123--:R-:W-:Y:S01]  /*14dc0*/  ENDCOLLECTIVE ;  /* 0x000000000000791b */ /* 0x00ffe20003800000 */
.L_x_9708:
[----:B------:R-:W-:Y:S05]  /*14dd0*/  BSYNC B0 ;  /* 0x0000000000007941 */ /* 0x000fea0003800000 */
.L_x_9707:
[----:B------:R-:W-:Y:S02]  /*14de0*/  IMAD.MOV.U32 R13, RZ, RZ, R24 ;  /* 0x000000ffff0d7224 */ /* 0x000fe400078e0018 */
[----:B------:R-:W-:Y:S02]  /*14df0*/  IMAD.MOV.U32 R12, RZ, RZ, 0x1 ;  /* 0x00000001ff0c7424 */ /* 0x000fe400078e00ff */
[----:B------:R-:W-:Y:S02]  /*14e00*/  IMAD.MOV.U32 R11, RZ, RZ, 0x1f ;  /* 0x0000001fff0b7424 */ /* 0x000fe400078e00ff */
[----:B------:R-:W-:Y:S02]  /*14e10*/  IMAD.MOV.U32 R15, RZ, RZ, -0x1 ;  /* 0xffffffffff0f7424 */ /* 0x000fe400078e00ff */
[----:B------:R-:W-:Y:S02]  /*14e20*/  IMAD.IADD R7, R27, 0x1, R9 ;  /* 0x000000011b077824 */ /* 0x000fe400078e0209 */
[----:B------:R-:W-:-:S07]  /*14e30*/  IMAD.MOV.U32 R0, RZ, RZ, R14 ;  /* 0x000000ffff007224 */ /* 0x000fce00078e000e */
[----:B------:R-:W-:Y:S05]  /*14e40*/  WARPSYNC.COLLECTIVE R15, `(.L_x_9709) ;  /* 0x000000000f087348 */ /* 0x000fea0003c00000 */
[----:B------:R0:W1:Y:S02]  /*14e50*/  SHFL.IDX P6, R14, R13, R12, R11 ;  /* 0x0000000c0d0e7389 */ /* 0x00006400000c000b */
[----:B01----:R-:W-:Y:S01]  /*14e60*/  ENDCOLLECTIVE ;  /* 0x000000000000791b */ /* 0x003fe20003800000 */
.L_x_9709:
[----:B------:R-:W-:Y:S01]  /*14e70*/  ULDC UR4, c[0x0][0xc3c] ;  /* 0x00030f0000047ab9 */ /* 0x000fe20000000800 */
[----:B------:R-:W-:Y:S01]  /*14e80*/  ULDC.64 UR6, c[0x0][0x208] ;  /* 0x0000820000067ab9 */ /* 0x000fe20000000a00 */
[----:B------:R-:W-:-:S13]  /*14e90*/  ISETP.GE.OR P1, PT, R7, UR4, !P0 ;  /* 0x0000000407007c0c */ /* 0x000fda000c726670 */
[----:B------:R-:W0:Y:S08]  /*14ea0*/  @!P1 LDC.64 R2, c[0x0][0xc80] ;  /* 0x00032000ff029b82 */ /* 0x000e300000000a00 */
[----:B------:R-:W1:Y:S01]  /*14eb0*/  @!P1 LDC.64 R4, c[0x0][0xc78] ;  /* 0x00031e00ff049b82 */ /* 0x000e620000000a00 */
[----:B------:R-:W-:Y:S02]  /*14ec0*/  IMAD.MOV.U32 R11, RZ, RZ, RZ ;  /* 0x000000ffff0b7224 */ /* 0x000fe400078e00ff */
[----:B------:R-:W-:-:S02]  /*14ed0*/  IMAD.MOV.U32 R6, RZ, RZ, R14 ;  /* 0x000000ffff067224 */ /* 0x000fc400078e000e */
        /* <DEDUP_REMOVED lines=8> */
[----:B------:R-:W-:Y:S01]  /*14f60*/  IMAD.MOV.U32 R24, RZ, RZ, RZ ;  /* 0x000000ffff187224 */ /* 0x000fe200078e00ff */
[C---:B------:R-:W-:Y:S02]  /*14f70*/  ISETP.GE.U32.AND P4, PT, R9.reuse, 0x8, PT ;  /* 0x000000080900780c */ /* 0x040fe40003f86070 */
[C---:B------:R-:W-:Y:S01]  /*14f80*/  ISETP.GE.U32.AND P5, PT, R9.reuse, 0x10, PT ;  /* 0x000000100900780c */ /* 0x040fe20003fa6070 */
[----:B--2---:R-:W-:Y:S02]  /*14f90*/  @!P1 IMAD.MOV.U32 R7, RZ, RZ, R8 ;  /* 0x000000ffff079224 */ /* 0x004fe400078e0008 */
[----:B---3--:R-:W-:Y:S01]  /*14fa0*/  @!P1 IMAD.MOV.U32 R4, RZ, RZ, R5 ;  /* 0x000000ffff049224 */ /* 0x008fe200078e0005 */
[----:B------:R-:W-:-:S03]  /*14fb0*/  ISETP.NE.AND P1, PT, R9, RZ, PT ;  /* 0x000000ff0900720c */ /* 0x000fc60003f25270 */
[----:B------:R-:W-:-:S10]  /*14fc0*/  IMAD R13, R4, R7, RZ ;  /* 0x00000007040d7224 */ /* 0x000fd400078e02ff */
[----:B------:R-:W-:Y:S05]  /*14fd0*/  WARPSYNC.COLLECTIVE R15, `(.L_x_9710) ;  /* 0x000000000f087348 */ /* 0x000fea0003c00000 */
[----:B------:R0:W1:Y:S02]  /*14fe0*/  SHFL.UP P6, R14, R13, R12, R11 ;  /* 0x0400000c0d0e7389 */ /* 0x00006400000c000b */
[----:B01----:R-:W-:Y:S01]  /*14ff0*/  ENDCOLLECTIVE ;  /* 0x000000000000791b */ /* 0x003fe20003800000 */
.L_x_9710:
[----:B------:R-:W-:Y:S01]  /*15000*/  IMAD.MOV.U32 R12, RZ, RZ, 0x2 ;  /* 0x00000002ff0c7424 */ /* 0x000fe200078e00ff */
[----:B------:R-:W-:-:S05]  /*15010*/  SEL R14, R14, RZ, P1 ;  /* 0x000000ff0e0e7207 */ /* 0x000fca0000800000 */
[----:B------:R-:W-:-:S04]  /*15020*/  IMAD.IADD R5, R13, 0x1, R14 ;  /* 0x000000010d057824 */ /* 0x000fc800078e020e */
[----:B------:R-:W-:-:S07]  /*15030*/  IMAD.MOV.U32 R13, RZ, RZ, R5 ;  /* 0x000000ffff0d7224 */ /* 0x000fce00078e0005 */
[----:B------:R-:W-:Y:S05]  /*15040*/  WARPSYNC.COLLECTIVE R15, `(.L_x_9711) ;  /* 0x000000000f087348 */ /* 0x000fea0003c00000 */
[----:B------:R0:W1:Y:S02]  /*15050*/  SHFL.UP P6, R14, R13, R12, R11 ;  /* 0x0400000c0d0e7389 */ /* 0x00006400000c000b */
[----:B01----:R-:W-:Y:S01]  /*15060*/  ENDCOLLECTIVE ;  /* 0x000000000000791b */ /* 0x003fe20003800000 */
.L_x_9711:
[----:B------:R-:W-:Y:S01]  /*15070*/  IMAD.MOV.U32 R12, RZ, RZ, 0x4 ;  /* 0x00000004ff0c7424 */ /* 0x000fe200078e00ff */
[----:B------:R-:W-:-:S05]  /*15080*/  SEL R2, R14, RZ, P2 ;  /* 0x000000ff0e027207 */ /* 0x000fca0001000000 */
[----:B------:R-:W-:-:S04]  /*15090*/  IMAD.IADD R2, R5, 0x1, R2 ;  /* 0x0000000105027824 */ /* 0x000fc800078e0202 */
[----:B------:R-:W-:-:S07]  /*150a0*/  IMAD.MOV.U32 R13, RZ, RZ, R2 ;  /* 0x000000ffff0d7224 */ /* 0x000fce00078e0002 */
[----:B------:R-:W-:Y:S05]  /*150b0*/  WARPSYNC.COLLECTIVE R15, `(.L_x_9712) ;  /* 0x000000000f087348 */ /* 0x000fea0003c00000 */
[----:B------:R0:W1:Y:S02]  /*150c0*/  SHFL.UP P6, R14, R13, R12, R11 ;  /* 0x0400000c0d0e7389 */ /* 0x00006400000c000b */
[----:B01----:R-:W-:Y:S01]  /*150d0*/  ENDCOLLECTIVE ;  /* 0x000000000000791b */ /* 0x003fe20003800000 */
.L_x_9712:
[----:B------:R-:W-:Y:S01]  /*150e0*/  IMAD.MOV.U32 R12, RZ, RZ, 0x8 ;  /* 0x00000008ff0c7424 */ /* 0x000fe200078e00ff */
[----:B------:R-:W-:-:S05]  /*150f0*/  SEL R3, R14, RZ, P3 ;  /* 0x000000ff0e037207 */ /* 0x000fca0001800000 */
[----:B------:R-:W-:-:S04]  /*15100*/  IMAD.IADD R8, R2, 0x1, R3 ;  /* 0x0000000102087824 */ /* 0x000fc800078e0203 */
[----:B------:R-:W-:-:S07]  /*15110*/  IMAD.MOV.U32 R13, RZ, RZ, R8 ;  /* 0x000000ffff0d7224 */ /* 0x000fce00078e0008 */
[----:B------:R-:W-:Y:S05]  /*15120*/  WARPSYNC.COLLECTIVE R15, `(.L_x_9713) ;  /* 0x000000000f087348 */ /* 0x000fea0003c00000 */
[----:B------:R0:W1:Y:S02]  /*15130*/  SHFL.UP P6, R14, R13, R12, R11 ;  /* 0x0400000c0d0e7389 */ /* 0x00006400000c000b */
[----:B01----:R-:W-:Y:S01]  /*15140*/  ENDCOLLECTIVE ;  /* 0x000000000000791b */ /* 0x003fe20003800000 */
.L_x_9713:
[----:B------:R-:W-:Y:S01]  /*15150*/  IMAD.MOV.U32 R12, RZ, RZ, 0x10 ;  /* 0x00000010ff0c7424 */ /* 0x000fe200078e00ff */
[----:B------:R-:W-:-:S05]  /*15160*/  SEL R5, R14, RZ, P4 ;  /* 0x000000ff0e057207 */ /* 0x000fca0002000000 */
[----:B------:R-:W-:-:S04]  /*15170*/  IMAD.IADD R5, R8, 0x1, R5 ;  /* 0x0000000108057824 */ /* 0x000fc800078e0205 */
[----:B------:R-:W-:-:S07]  /*15180*/  IMAD.MOV.U32 R13, RZ, RZ, R5 ;  /* 0x000000ffff0d7224 */ /* 0x000fce00078e0005 */
[----:B------:R-:W-:Y:S05]  /*15190*/  WARPSYNC.COLLECTIVE R15, `(.L_x_9714) ;  /* 0x000000000f087348 */ /* 0x000fea0003c00000 */
[----:B------:R0:W1:Y:S02]  /*151a0*/  SHFL.UP P6, R14, R13, R12, R11 ;  /* 0x0400000c0d0e7389 */ /* 0x00006400000c000b */
[----:B01----:R-:W-:Y:S01]  /*151b0*/  ENDCOLLECTIVE ;  /* 0x000000000000791b */ /* 0x003fe20003800000 */
.L_x_9714:
        /* <DEDUP_REMOVED lines=8> */
.L_x_9715:
[----:B------:R-:W-:Y:S05]  /*15240*/  BRA `(.L_x_9716) ;  /* 0xffffffdc00f87947 */ /* 0x000fea000383ffff */
.L_x_9659:
[----:B------:R-:W-:Y:S01]  /*15250*/  BSSY B0, `(.L_x_9717) ;  /* 0x0000007000007945 */ /* 0x000fe20003800000 */
[----:B------:R-:W-:Y:S02]  /*15260*/  IMAD.MOV.U32 R12, RZ, RZ, 0x1 ;  /* 0x00000001ff0c7424 */ /* 0x000fe400078e00ff */
[----:B------:R-:W-:Y:S02]  /*15270*/  IMAD.MOV.U32 R11, RZ, RZ, RZ ;  /* 0x000000ffff0b7224 */ /* 0x000fe400078e00ff */
[----:B------:R-:W-:-:S07]  /*15280*/  IMAD.MOV.U32 R15, RZ, RZ, -0x1 ;  /* 0xffffffffff0f7424 */ /* 0x000fce00078e00ff */
[----:B------:R-:W-:Y:S05]  /*15290*/  WARPSYNC.COLLECTIVE R15, `(.L_x_9718) ;  /* 0x000000000f087348 */ /* 0x000fea0003c00000 */
[----:B------:R0:W1:Y:S02]  /*152a0*/  SHFL.UP P6, R14, R13, R12, R11 ;  /* 0x0400000c0d0e7389 */ /* 0x00006400000c000b */
[----:B01----:R-:W-:Y:S01]  /*152b0*/  ENDCOLLECTIVE ;  /* 0x000000000000791b */ /* 0x003fe20003800000 */
.L_x_9718:
[----:B------:R-:W-:Y:S05]  /*152c0*/  BSYNC B0 ;  /* 0x0000000000007941 */ /* 0x000fea0003800000 */
.L_x_9717:
[----:B------:R-:W-:Y:S01]  /*152d0*/  SEL R14, R14, RZ, P1 ;  /* 0x000000ff0e0e7207 */ /* 0x000fe20000800000 */
[----:B------:R-:W-:Y:S02]  /*152e0*/  IMAD.MOV.U32 R12, RZ, RZ, 0x2 ;  /* 0x00000002ff0c7424 */ /* 0x000fe400078e00ff */
[----:B------:R-:W-:Y:S02]  /*152f0*/  IMAD.MOV.U32 R11, RZ, RZ, RZ ;  /* 0x000000ffff0b7224 */ /* 0x000fe400078e00ff */
[----:B------:R-:W-:Y:S02]  /*15300*/  IMAD.IADD R13, R13, 0x1, R14 ;  /* 0x000000010d0d7824 */ /* 0x000fe400078e020e */
[----:B------:R-:W-:-:S07]  /*15310*/  IMAD.MOV.U32 R15, RZ, RZ, -0x1 ;  /* 0xffffffffff0f7424 */ /* 0x000fce00078e00ff */
[----:B------:R-:W-:Y:S05]  /*15320*/  WARPSYNC.COLLECTIVE R15, `(.L_x_9719) ;  /* 0x000000000f087348 */ /* 0x000fea0003c00000 */
[----:B------:R0:W1:Y:S02]  /*15330*/  SHFL.UP P6, R14, R13, R12, R11 ;  /* 0x0400000c0d0e7389 */ /* 0x00006400000c000b */
[----:B01----:R-:W-:Y:S01]  /*15340*/  ENDCOLLECTIVE ;  /* 0x000000000000791b */ /* 0x003fe20003800000 */
.L_x_9719:
[----:B------:R-:W-:Y:S01]  /*15350*/  IMAD.MOV.U32 R12, RZ, RZ, 0x4 ;  /* 0x00000004ff0c7424 */ /* 0x000fe200078e00ff */
[----:B------:R-:W-:-:S05]  /*15360*/  SEL R2, R14, RZ, P2 ;  /* 0x000000ff0e027207 */ /* 0x000fca0001000000 */
[----:B------:R-:W-:-:S04]  /*15370*/  IMAD.IADD R2, R13, 0x1, R2 ;  /* 0x000000010d027824 */ /* 0x000fc800078e0202 */
[----:B------:R-:W-:-:S07]  /*15380*/  IMAD.MOV.U32 R13, RZ, RZ, R2 ;  /* 0x000000ffff0d7224 */ /* 0x000fce00078e0002 */
[----:B------:R-:W-:Y:S05]  /*15390*/  WARPSYNC.COLLECTIVE R15, `(.L_x_9720) ;  /* 0x000000000f087348 */ /* 0x000fea0003c00000 */
[----:B------:R0:W1:Y:S02]  /*153a0*/  SHFL.UP P6, R14, R13, R12, R11 ;  /* 0x0400000c0d0e7389 */ /* 0x00006400000c000b */
[----:B01----:R-:W-:Y:S01]  /*153b0*/  ENDCOLLECTIVE ;  /* 0x000000000000791b */ /* 0x003fe20003800000 */
.L_x_9720:
[----:B------:R-:W-:Y:S01]  /*153c0*/  IMAD.MOV.U32 R12, RZ, RZ, 0x8 ;  /* 0x00000008ff0c7424 */ /* 0x000fe200078e00ff */
[----:B------:R-:W-:-:S05]  /*153d0*/  SEL R3, R14, RZ, P3 ;  /* 0x000000ff0e037207 */ /* 0x000fca0001800000 */
[----:B------:R-:W-:-:S04]  /*153e0*/  IMAD.IADD R3, R2, 0x1, R3 ;  /* 0x0000000102037824 */ /* 0x000fc800078e0203 */
[----:B------:R-:W-:-:S07]  /*153f0*/  IMAD.MOV.U32 R13, RZ, RZ, R3 ;  /* 0x000000ffff0d7224 */ /* 0x000fce00078e0003 */
[----:B------:R-:W-:Y:S05]  /*15400*/  WARPSYNC.COLLECTIVE R15, `(.L_x_9721) ;  /* 0x000000000f087348 */ /* 0x000fea0003c00000 */
[----:B------:R0:W1:Y:S02]  /*15410*/  SHFL.UP P6, R14, R13, R12, R11 ;  /* 0x0400000c0d0e7389 */ /* 0x00006400000c000b */
[----:B01----:R-:W-:Y:S01]  /*15420*/  ENDCOLLECTIVE ;  /* 0x000000000000791b */ /* 0x003fe20003800000 */
.L_x_9721:
[----:B------:R-:W-:Y:S01]  /*15430*/  IMAD.MOV.U32 R12, RZ, RZ, 0x10 ;  /* 0x00000010ff0c7424 */ /* 0x000fe200078e00ff */
[----:B------:R-:W-:-:S05]  /*15440*/  SEL R14, R14, RZ, P4 ;  /* 0x000000ff0e0e7207 */ /* 0x000fca0002000000 */
[----:B------:R-:W-:-:S04]  /*15450*/  IMAD.IADD R5, R3, 0x1, R14 ;  /* 0x0000000103057824 */ /* 0x000fc800078e020e */
[----:B------:R-:W-:-:S07]  /*15460*/  IMAD.MOV.U32 R13, RZ, RZ, R5 ;  /* 0x000000ffff0d7224 */ /* 0x000fce00078e0005 */
[----:B------:R-:W-:Y:S05]  /*15470*/  WARPSYNC.COLLECTIVE R15, `(.L_x_9722) ;  /* 0x000000000f087348 */ /* 0x000fea0003c00000 */
[----:B------:R0:W1:Y:S02]  /*15480*/  SHFL.UP P6, R14, R13, R12, R11 ;  /* 0x0400000c0d0e7389 */ /* 0x00006400000c000b */
[----:B01----:R-:W-:Y:S01]  /*15490*/  ENDCOLLECTIVE ;  /* 0x000000000000791b */ /* 0x003fe20003800000 */
.L_x_9722:
        /* <DEDUP_REMOVED lines=8> */
.L_x_9723:
[----:B------:R-:W-:Y:S05]  /*15520*/  BRA `(.L_x_9724) ;  /* 0xffffffdc00e87947 */ /* 0x000fea000383ffff */
.L_x_9661:
[----:B------:R-:W-:Y:S01]  /*15530*/  BSSY B0, `(.L_x_9725) ;  /* 0x0000006000007945 */ /* 0x000fe20003800000 */
[----:B------:R-:W-:Y:S01]  /*15540*/  PLOP3.LUT P6, PT, P6, PT, PT, 0x8, 0x0 ;  /* 0x000000000000781c */ /* 0x000fe200037ce170 */
[----:B------:R-:W-:-:S12]  /*15550*/  IMAD.MOV.U32 R15, RZ, RZ, -0x1 ;  /* 0xffffffffff0f7424 */ /* 0x000fd800078e00ff */
[----:B0-----:R-:W-:Y:S05]  /*15560*/  WARPSYNC.COLLECTIVE R15, `(.L_x_9726) ;  /* 0x000000000f087348 */ /* 0x001fea0003c00000 */
[----:B------:R-:W-:Y:S01]  /*15570*/  VOTE.ANY R14, PT, P6 ;  /* 0x00000000000e7806 */ /* 0x000fe200030e0100 */
[----:B0-----:R-:W-:Y:S06]  /*15580*/  ENDCOLLECTIVE ;  /* 0x000000000000791b */ /* 0x001fec0003800000 */
.L_x_9726:
[----:B------:R-:W-:Y:S05]  /*15590*/  BSYNC B0 ;  /* 0x0000000000007941 */ /* 0x000fea0003800000 */
.L_x_9725:
        /* <DEDUP_REMOVED lines=9> */
.L_x_9727:
[----:B------:R-:W-:Y:S02]  /*15630*/  IMAD.MOV.U32 R13, RZ, RZ, R4 ;  /* 0x000000ffff0d7224 */ /* 0x000fe400078e0004 */
[----:B------:R-:W-:-:S07]  /*15640*/  IMAD.MOV.U32 R7, RZ, RZ, R14 ;  /* 0x000000ffff077224 */ /* 0x000fce00078e000e */
[----:B------:R-:W-:Y:S05]  /*15650*/  WARPSYNC.COLLECTIVE R15, `(.L_x_9728) ;  /* 0x000000000f087348 */ /* 0x000fea0003c00000 */
[----:B------:R0:W1:Y:S02]  /*15660*/  SHFL.IDX P6, R14, R13, R12, R11 ;  /* 0x0000000c0d0e7389 */ /* 0x00006400000c000b */
[----:B01----:R-:W-:Y:S01]  /*15670*/  ENDCOLLECTIVE ;  /* 0x000000000000791b */ /* 0x003fe20003800000 */
.L_x_9728:
[----:B------:R-:W-:Y:S01]  /*15680*/  IMAD.MOV.U32 R4, RZ, RZ, R14 ;  /* 0x000000ffff047224 */ /* 0x000fe200078e000e */
[----:B------:R-:W-:Y:S06]  /*15690*/  BRA `(.L_x_9729) ;  /* 0xffffffdc00c87947 */ /* 0x000fec000383ffff */
.L_x_9663:
[----:B------:R-:W-:Y:S01]  /*156a0*/  BSSY B0, `(.L_x_9730) ;  /* 0x0000007000007945 */ /* 0x000fe20003800000 */
[----:B------:R-:W-:Y:S02]  /*156b0*/  IMAD.MOV.U32 R13, RZ, RZ, R3 ;  /* 0x000000ffff0d7224 */ /* 0x000fe400078e0003 */
[----:B------:R-:W-:Y:S02]  /*156c0*/  IMAD.MOV.U32 R11, RZ, RZ, 0x1f ;  /* 0x0000001fff0b7424 */ /* 0x000fe400078e00ff */
[----:B------:R-:W-:-:S07]  /*156d0*/  IMAD.MOV.U32 R15, RZ, RZ, -0x1 ;  /* 0xffffffffff0f7424 */ /* 0x000fce00078e00ff */
[----:B0123--:R-:W-:Y:S05]  /*156e0*/  WARPSYNC.COLLECTIVE R15, `(.L_x_9731) ;  /* 0x000000000f087348 */ /* 0x00ffea0003c00000 */
[----:B------:R4:W0:Y:S02]  /*156f0*/  SHFL.IDX P6, R14, R13, R12, R11 ;  /* 0x0000000c0d0e7389 */ /* 0x00082400000c000b */
[----:B01234-:R-:W-:Y:S01]  /*15700*/  ENDCOLLECTIVE ;  /* 0x000000000000791b */ /* 0x01ffe20003800000 */
.L_x_9731:
[----:B------:R-:W-:Y:S05]  /*15710*/  BSYNC B0 ;  /* 0x0000000000007941 */ /* 0x000fea0003800000 */
.L_x_9730:
[----:B------:R-:W-:Y:S01]  /*15720*/  IMAD.MOV.U32 R24, RZ, RZ, R14 ;  /* 0x000000ffff187224 */ /* 0x000fe200078e000e */
[----:B------:R-:W-:Y:S06]  /*15730*/  BRA `(.L_x_9662) ;  /* 0xffffffdc00b87947 */ /* 0x000fec000383ffff */
.L_x_9667:
[----:B0-----:R0:W1:Y:S02]  /*15740*/  SYNCS.PHASECHK.TRANS64.TRYWAIT P0, [R9+URZ+0x31c20], R0 ;  /* 0x031c2000090075a7 */ /* 0x001064000800017f */
[----:B-1----:R-:W-:Y:S05]  /*15750*/  @!P0 NANOSLEEP.SYNCS 0x989680 ;  /* 0x009896800000895d */ /* 0x002fea0003900000 */
[----:B------:R-:W1:Y:S02]  /*15760*/  @!P0 SYNCS.PHASECHK.TRANS64 P0, [R9+URZ+0x31c20], R0 ;  /* 0x031c2000090085a7 */ /* 0x000e64000800007f */
[----:B-1----:R-:W-:Y:S05]  /*15770*/  @!P0 BRA `(.L_x_9667) ;  /* 0xfffffffc00f08947 */ /* 0x002fea000383ffff */
[----:B------:R-:W-:Y:S05]  /*15780*/  BRA `(.L_x_9732) ;  /* 0xffffffe400107947 */ /* 0x000fea000383ffff */
.L_x_9668:
        /* <DEDUP_REMOVED lines=8> */
[----:B0--3--:R-:W-:Y:S05]  /*15810*/  WARPSYNC.COLLECTIVE R15, `(.L_x_9734) ;  /* 0x000000000f087348 */ /* 0x009fea0003c00000 */
[----:B------:R1:W2:Y:S02]  /*15820*/  SHFL.IDX P6, R14, R13, R12, R11 ;  /* 0x0000000c0d0e7389 */ /* 0x0002a400000c000b */
[----:B0123--:R-:W-:Y:S01]  /*15830*/  ENDCOLLECTIVE ;  /* 0x000000000000791b */ /* 0x00ffe20003800000 */
.L_x_9734:
[----:B------:R-:W-:Y:S05]  /*15840*/  BSYNC B0 ;  /* 0x0000000000007941 */ /* 0x000fea0003800000 */
.L_x_9733:
[----:B------:R-:W-:Y:S05]  /*15850*/  BRA `(.L_x_9735) ;  /* 0xffffffe000f87947 */ /* 0x000fea000383ffff */
.L_x_9671:
[----:B------:R-:W-:Y:S01]  /*15860*/  BSSY B1, `(.L_x_9736) ;  /* 0x0000006000017945 */ /* 0x000fe20003800000 */
[----:B------:R-:W-:-:S07]  /*15870*/  IMAD.MOV.U32 R15, RZ, RZ, -0x1 ;  /* 0xffffffffff0f7424 */ /* 0x000fce00078e00ff */
[----:B0--3--:R-:W-:Y:S05]  /*15880*/  WARPSYNC.COLLECTIVE R15, `(.L_x_9737) ;  /* 0x000000000f0c7348 */ /* 0x009fea0003c00000 */
[----:B------:R-:W-:Y:S02]  /*15890*/  ELECT P6, UR62, PT ;  /* 0x00000000003e782f */ /* 0x000fe400038c0000 */
[----:B------:R-:W-:Y:S01]  /*158a0*/  MOV R14, UR62 ;  /* 0x0000003e000e7c02 */ /* 0x000fe20008000f00 */
[----:B0--3--:R-:W-:Y:S10]  /*158b0*/  ENDCOLLECTIVE ;  /* 0x000000000000791b */ /* 0x009ff40003800000 */
.L_x_9737:
[----:B------:R-:W-:Y:S05]  /*158c0*/  BSYNC B1 ;  /* 0x0000000000017941 */ /* 0x000fea0003800000 */
.L_x_9736:
[----:B------:R-:W-:Y:S05]  /*158d0*/  BRA `(.L_x_9738) ;  /* 0xffffffe000f07947 */ /* 0x000fea000383ffff */
.L_x_9673:
[----:B0-----:R0:W1:Y:S02]  /*158e0*/  SYNCS.PHASECHK.TRANS64.TRYWAIT P0, [R7+URZ], R2 ;  /* 0x00000002070075a7 */ /* 0x001064000800017f */
[----:B-1----:R-:W-:Y:S05]  /*158f0*/  @!P0 NANOSLEEP.SYNCS 0x989680 ;  /* 0x009896800000895d */ /* 0x002fea0003900000 */
[----:B------:R-:W1:Y:S02]  /*15900*/  @!P0 SYNCS.PHASECHK.TRANS64 P0, [R7+URZ], R2 ;  /* 0x00000002070085a7 */ /* 0x000e64000800007f */
[----:B-1----:R-:W-:Y:S05]  /*15910*/  @!P0 BRA `(.L_x_9673) ;  /* 0xfffffffc00f08947 */ /* 0x002fea000383ffff */
[----:B------:R-:W-:Y:S05]  /*15920*/  BRA `(.L_x_9739) ;  /* 0xffffffe4002c7947 */ /* 0x000fea000383ffff */
.L_x_9674:
[----:B-1----:R1:W2:Y:S02]  /*15930*/  SYNCS.PHASECHK.TRANS64.TRYWAIT P0, [R3+URZ], R0 ;  /* 0x00000000030075a7 */ /* 0x0022a4000800017f */
[----:B--2---:R-:W-:Y:S05]  /*15940*/  @!P0 NANOSLEEP.SYNCS 0x989680 ;  /* 0x009896800000895d */ /* 0x004fea0003900000 */
[----:B------:R-:W2:Y:S02]  /*15950*/  @!P0 SYNCS.PHASECHK.TRANS64 P0, [R3+URZ], R0 ;  /* 0x00000000030085a7 */ /* 0x000ea4000800007f */
[----:B--2---:R-:W-:Y:S05]  /*15960*/  @!P0 BRA `(.L_x_9674) ;  /* 0xfffffffc00f08947 */ /* 0x004fea000383ffff */
[----:B------:R-:W-:Y:S05]  /*15970*/  BRA `(.L_x_9740) ;  /* 0xffffffe400207947 */ /* 0x000fea000383ffff */
.L_x_9676:
[----:B-1----:R1:W2:Y:S02]  /*15980*/  SYNCS.PHASECHK.TRANS64.TRYWAIT P0, [R5+URZ], R2 ;  /* 0x00000002050075a7 */ /* 0x0022a4000800017f */
[----:B--2---:R-:W-:Y:S05]  /*15990*/  @!P0 NANOSLEEP.SYNCS 0x989680 ;  /* 0x009896800000895d */ /* 0x004fea0003900000 */
[----:B------:R-:W2:Y:S02]  /*159a0*/  @!P0 SYNCS.PHASECHK.TRANS64 P0, [R5+URZ], R2 ;  /* 0x00000002050085a7 */ /* 0x000ea4000800007f */
[----:B--2---:R-:W-:Y:S05]  /*159b0*/  @!P0 BRA `(.L_x_9676) ;  /* 0xfffffffc00f08947 */ /* 0x004fea000383ffff */
[----:B------:R-:W-:Y:S05]  /*159c0*/  BRA `(.L_x_9741) ;  /* 0xffffffe400247947 */ /* 0x000fea000383ffff */
.L_x_9742:
        /* <DEDUP_REMOVED lines=11> */
.L_x_14861:


//--------------------- .text._ZN7cutlass13device_kernelIN5flash11enable_sm90INS1_16FlashAttnFwdSm90INS1_25CollectiveMainloopFwdSm90ILi2EN4cute5tupleIJNS5_1CILi1EEES8_S8_EEENS6_IJNS7_ILi192EEENS7_ILi144EEENS7_ILi96EEEEEELi96ENS_10bfloat16_tEfNS_4arch4Sm90ELb0ELb0ELb1ELb1ELb0ELb1ELb0ELb0ELb1ELb1ELb1ELb0EEENS1_21CollectiveEpilogueFwdINS6_IJSA_SC_SB_EEES9_SE_SG_Li384ELb1ELb1ELb1ELb0EEENS1_36VarlenDynamicPersistentTileSchedulerILi192ELi144ELi384ELi128ELb1ELb1ELb1ELb0ELb1ELb1EEEEEEEEEvNT_6ParamsE --------------------------
	.section	.text._ZN7cutlass13device_kernelIN5flash11enable_sm90INS1_16FlashAttnFwdSm90INS1_25CollectiveMainloopFwdSm90ILi2EN4cute5tupleIJNS5_1CILi1EEES8_S8_EEENS6_IJNS7_ILi192EEENS7_ILi144EEENS7_ILi96EEEEEELi96ENS_10bfloat16_tEfNS_4arch4Sm90ELb0ELb0ELb1ELb1ELb0ELb1ELb0ELb0ELb1ELb1ELb1ELb0EEENS1_21CollectiveEpilogueFwdINS6_IJSA_SC_SB_EEES9_SE_SG_Li384ELb1ELb1ELb1ELb0EEENS1_36VarlenDynamicPersistentTileSchedulerILi192ELi144ELi384ELi128ELb1ELb1ELb1ELb0ELb1ELb1EEEEEEEEEvNT_6ParamsE,"ax",@progbits
	.align	128
.text._ZN7cutlass13device_kernelIN5flash11enable_sm90INS1_16FlashAttnFwdSm90INS1_25CollectiveMainloopFwdSm90ILi2EN4cute5tupleIJNS5_1CILi1EEES8_S8_EEENS6_IJNS7_ILi192EEENS7_ILi144EEENS7_ILi96EEEEEELi96ENS_10bfloat16_tEfNS_4arch4Sm90ELb0ELb0ELb1ELb1ELb0ELb1ELb0ELb0ELb1ELb1ELb1ELb0EEENS1_21CollectiveEpilogueFwdINS6_IJSA_SC_SB_EEES9_SE_SG_Li384ELb1ELb1ELb1ELb0EEENS1_36VarlenDynamicPersistentTileSchedulerILi192ELi144ELi384ELi128ELb1ELb1ELb1ELb0ELb1ELb1EEEEEEEEEvNT_6ParamsE:
        .type           _ZN7cutlass13device_kernelIN5flash11enable_sm90INS1_16FlashAttnFwdSm90INS1_25CollectiveMainloopFwdSm90ILi2EN4cute5tupleIJNS5_1CILi1EEES8_S8_EEENS6_IJNS7_ILi192EEENS7_ILi144EEENS7_ILi96EEEEEELi96ENS_10bfloat16_tEfNS_4arch4Sm90ELb0ELb0ELb1ELb1ELb0ELb1ELb0ELb0ELb1ELb1ELb1ELb0EEENS1_21CollectiveEpilogueFwdINS6_IJSA_SC_SB_EEES9_SE_SG_Li384ELb1ELb1ELb1ELb0EEENS1_36VarlenDynamicPersistentTileSchedulerILi192ELi144ELi384ELi128ELb1ELb1ELb1ELb0ELb1ELb1EEEEEEEEEvNT_6ParamsE,@function
        .size           _ZN7cutlass13device_kernelIN5flash11enable_sm90INS1_16FlashAttnFwdSm90INS1_25CollectiveMainloopFwdSm90ILi2EN4cute5tupleIJNS5_1CILi1EEES8_S8_EEENS6_IJNS7_ILi192EEENS7_ILi144EEENS7_ILi96EEEEEELi96ENS_10bfloat16_tEfNS_4arch4Sm90ELb0ELb0ELb1ELb1ELb0ELb1ELb0ELb0ELb1ELb1ELb1ELb0EEENS1_21CollectiveEpilogueFwdINS6_IJSA_SC_SB_EEES9_SE_SG_Li384ELb1ELb1ELb1ELb0EEENS1_36VarlenDynamicPersistentTileSchedulerILi192ELi144ELi384ELi128ELb1ELb1ELb1ELb0ELb1ELb1EEEEEEEEEvNT_6ParamsE,(.L_x_14862 - _ZN7cutlass13device_kernelIN5flash11enable_sm90INS1_16FlashAttnFwdSm90INS1_25CollectiveMainloopFwdSm90ILi2EN4cute5tupleIJNS5_1CILi1EEES8_S8_EEENS6_IJNS7_ILi192EEENS7_ILi144EEENS7_ILi96EEEEEELi96ENS_10bfloat16_tEfNS_4arch4Sm90ELb0ELb0ELb1ELb1ELb0ELb1ELb0ELb0ELb1ELb1ELb1ELb0EEENS1_21CollectiveEpilogueFwdINS6_IJSA_SC_SB_EEES9_SE_SG_Li384ELb1ELb1ELb1ELb0EEENS1_36VarlenDynamicPersistentTileSchedulerILi192ELi144ELi384ELi128ELb1ELb1ELb1ELb0ELb1ELb1EEEEEEEEEvNT_6ParamsE)
        .other          _ZN7cutlass13device_kernelIN5flash11enable_sm90INS1_16FlashAttnFwdSm90INS1_25CollectiveMainloopFwdSm90ILi2EN4cute5tupleIJNS5_1CILi1EEES8_S8_EEENS6_IJNS7_ILi192EEENS7_ILi144EEENS7_ILi96EEEEEELi96ENS_10bfloat16_tEfNS_4arch4Sm90ELb0ELb0ELb1ELb1ELb0ELb1ELb0ELb0ELb1ELb1ELb1ELb0EEENS1_21CollectiveEpilogueFwdINS6_IJSA_SC_SB_EEES9_SE_SG_Li384ELb1ELb1ELb1ELb0EEENS1_36VarlenDynamicPersistentTileSchedulerILi192ELi144ELi384ELi128ELb1ELb1ELb1ELb0ELb1ELb1EEEEEEEEEvNT_6ParamsE,@"STO_CUDA_ENTRY STV_DEFAULT"
_ZN7cutlass13device_kernelIN5flash11enable_sm90INS1_16FlashAttnFwdSm90INS1_25CollectiveMainloopFwdSm90ILi2EN4cute5tupleIJNS5_1CILi1EEES8_S8_EEENS6_IJNS7_ILi192EEENS7_ILi144EEENS7_ILi96EEEEEELi96ENS_10bfloat16_tEfNS_4arch4Sm90ELb0ELb0ELb1ELb1ELb0ELb1ELb0ELb0ELb1ELb1ELb1ELb0EEENS1_21CollectiveEpilogueFwdINS6_IJSA_SC_SB_EEES9_SE_SG_Li384ELb1ELb1ELb1ELb0EEENS1_36VarlenDynamicPersistentTileSchedulerILi192ELi144ELi384ELi128ELb1ELb1ELb1ELb0ELb1ELb1EEEEEEEEEvNT_6ParamsE:
        /* <DEDUP_REMOVED lines=23> */
.L_x_9744:
[----:B------:R-:W-:Y:S05]  /*0170*/  BSYNC B0 ;  /* 0x0000000000007941 */ /* 0x000fea0003800000 */
.L_x_9743:
        /* <DEDUP_REMOVED lines=40> */
.L_x_9745:
        /* <DEDUP_REMOVED lines=22> */
.L_x_9746:
        /* <DEDUP_REMOVED lines=18> */
.L_x_9747:
        /* <DEDUP_REMOVED lines=22> */
.L_x_9748:
        /* <DEDUP_REMOVED lines=22> */
.L_x_9749:
        /* <DEDUP_REMOVED lines=9> */
.L_x_9752:
[----:B------:R-:W-:-:S08]  /*09d0*/  NOP ;  /* 0x0000000000007918 */ /* 0x000fd00000000000 */
[----:B------:R-:W0:Y:S02]  /*09e0*/  USETMAXREG.TRY_ALLOC.CTAPOOL UP0, 0xa0 ;  /* 0x000000a0000079c8 */ /* 0x000e240008000600 */
[----:B0-----:R-:W-:-:S13]  /*09f0*/  PLOP3.LUT P0, PT, PT, PT, UP0, 0x80, 0x0 ;  /* 0x000000000000781c */ /* 0x001fda0003f0f008 */
[----:B------:R-:W-:Y:S05]  /*0a00*/  @!P0 BRA `(.L_x_9752) ;  /* 0xfffffffc00f08947 */ /* 0x000fea000383ffff */
[----:B------:R-:W0:Y:S01]  /*0a10*/  S2R R0, SR_TID.X ;  /* 0x0000000000007919 */ /* 0x000e220000002100 */
[----:B------:R-:W1:Y:S01]  /*0a20*/  S2UR UR5, SR_CgaCtaId ;  /* 0x00000000000579c3 */ /* 0x000e620000008800 */
[----:B------:R-:W-:Y:S01]  /*0a30*/  UMOV UR4, 0x400 ;  /* 0x0000040000047882 */ /* 0x000fe20000000000 */
[----:B------:R-:W-:-:S06]  /*0a40*/  LOP3.LUT R19, R19, 0xfffffff7, RZ, 0xc0, !PT ;  /* 0xfffffff713137812 */ /* 0x000fcc00078ec0ff */
[----:B------:R-:W-:Y:S06]  /*0a50*/  BAR.ARV 0x8, 0x200 ;  /* 0x0208000000007b1d */ /* 0x000fec0000002000 */
[----:B-1----:R-:W-:-:S06]  /*0a60*/  ULEA UR4, UR5, UR4, 0x18 ;  /* 0x0000000405047291 */ /* 0x002fcc000f8ec03f */
[----:B------:R-:W-:Y:S01]  /*0a70*/  IMAD.U32 R16, RZ, RZ, UR4 ;  /* 0x00000004ff107e24 */ /* 0x000fe2000f8e00ff */
[----:B0-----:R-:W-:Y:S01]  /*0a80*/  SHF.R.U32.HI R0, RZ, 0x7, R0 ;  /* 0x00000007ff007819 */ /* 0x001fe20000011600 */
[----:B------:R-:W-:-:S03]  /*0a90*/  ULDC UR4, c[0x0][0xc3c] ;  /* 0x00030f0000047ab9 */ /* 0x000fc60000000800 */
[----:B------:R-:W-:-:S13]  /*0aa0*/  ISETP.NE.AND P0, PT, R0, 0x1, PT ;  /* 0x000000010000780c */ /* 0x000fda0003f05270 */
[----:B------:R-:W-:Y:S01]  /*0ab0*/  @P0 LOP3.LUT R19, R19, 0x8, RZ, 0xfc, !PT ;  /* 0x0000000813130812 */ /* 0x000fe200078efcff */
[----:B------:R-:W-:Y:S08]  /*0ac0*/  @!P0 BAR.ARV 0x9, 0x100 ;  /* 0x0244000000008b1d */ /* 0x000ff00000002000 */
[----:B------:R-:W-:Y:S06]  /*0ad0*/  BAR.SYNC.DEFER_BLOCKING 0x5, 0x200 ;  /* 0x0148000000007b1d */ /* 0x000fec0000010000 */
[----:B------:R-:W0:Y:S02]  /*0ae0*/  LDS.128 R108, [R16+0x31cd0] ;  /* 0x031cd000106c7984 */ /* 0x000e240000000c00 */
[----:B------:R-:W-:Y:S06]  /*0af0*/  BAR.ARV 0x4, 0x200 ;  /* 0x0108000000007b1d */ /* 0x000fec0000002000 */
[----:B0-----:R-:W-:-:S13]  /*0b00*/  ISETP.GE.AND P0, PT, R111, UR4, PT ;  /* 0x000000046f007c0c */ /* 0x001fda000bf06270 */
[----:B------:R-:W-:Y:S05]  /*0b10*/  @P0 BRA `(.L_x_9753) ;  /* 0x00000204003c0947 */ /* 0x000fea0003800000 */
[----:B------:R-:W0:Y:S02]  /*0b20*/  S2R R0, SR_TID.X ;  /* 0x0000000000007919 */ /* 0x000e240000002100 */
[----:B0-----:R-:W-:-:S05]  /*0b30*/  VIADD R0, R0, 0xffffff80 ;  /* 0xffffff8000007836 */ /* 0x001fca0000000000 */
[CC--:B------:R-:W-:Y:S02]  /*0b40*/  LEA.HI R13, R0.reuse, R0.reuse, RZ, 0x1 ;  /* 0x00000000000d7211 */ /* 0x0c0fe400078f08ff */
[----:B------:R-:W-:Y:S02]  /*0b50*/  SHF.R.S32.HI R3, RZ, 0x1f, R0 ;  /* 0x0000001fff037819 */ /* 0x000fe40000011400 */
[----:B------:R-:W-:Y:S02]  /*0b60*/  LOP3.LUT R9, R13, 0xfffffffe, RZ, 0xc0, !PT ;  /* 0xfffffffe0d097812 */ /* 0x000fe400078ec0ff */
[CC--:B--2---:R-:W-:Y:S02]  /*0b70*/  LEA.HI R2, R3.reuse, R0.reuse, RZ, 0x7 ;  /* 0x0000000003027211 */ /* 0x0c4fe400078f38ff */
[----:B------:R-:W-:Y:S01]  /*0b80*/  LEA.HI R4, R3, R0, RZ, 0x4 ;  /* 0x0000000003047211 */ /* 0x000fe200078f20ff */
[----:B------:R-:W-:Y:S01]  /*0b90*/  IMAD.IADD R22, R0, 0x1, -R9 ;  /* 0x0000000100167824 */ /* 0x000fe200078e0a09 */
[----:B------:R-:W-:-:S02]  /*0ba0*/  LOP3.LUT R11, R2, 0xffffff80, RZ, 0xc0, !PT ;  /* 0xffffff80020b7812 */ /* 0x000fc400078ec0ff */
[CC--:B------:R-:W-:Y:S01]  /*0bb0*/  LEA.HI R7, R3.reuse, R0.reuse, RZ, 0x2 ;  /* 0x0000000003077211 */ /* 0x0c0fe200078f10ff */
[----:B------:R-:W-:Y:S01]  /*0bc0*/  IMAD.SHL.U32 R24, R22, 0x4, RZ ;  /* 0x0000000416187824 */ /* 0x000fe200078e00ff */
[----:B------:R-:W-:Y:S01]  /*0bd0*/  LEA.HI R6, R3, R0, RZ, 0x5 ;  /* 0x0000000003067211 */ /* 0x000fe200078f28ff */
[----:B------:R-:W-:Y:S01]  /*0be0*/  IMAD.IADD R27, R0, 0x1, -R11 ;  /* 0x00000001001b7824 */ /* 0x000fe200078e0a0b */
[----:B------:R-:W-:Y:S01]  /*0bf0*/  SHF.R.S32.HI R3, RZ, 0x7, R2 ;  /* 0x00000007ff037819 */ /* 0x000fe20000011402 */
[----:B------:R-:W-:Y:S01]  /*0c00*/  VIADD R12, R24, 0x10 ;  /* 0x00000010180c7836 */ /* 0x000fe20000000000 */
[----:B------:R-:W-:Y:S02]  /*0c10*/  LOP3.LUT R5, R4, 0xfffffff0, RZ, 0xc0, !PT ;  /* 0xfffffff004057812 */ /* 0x000fe400078ec0ff */
[----:B------:R-:W-:Y:S01]  /*0c20*/  STL [R1+0xcc], R27 ;  /* 0x0000cc1b01007387 */ /* 0x000fe20000100800 */
[----:B------:R-:W-:Y:S01]  /*0c30*/  LOP3.LUT R9, R7, 0xfffffffc, RZ, 0xc0, !PT ;  /* 0xfffffffc07097812 */ /* 0x000fe200078ec0ff */
[----:B------:R-:W-:Y:S01]  /*0c40*/  IMAD.HI R2, R3, 0x55555556, RZ ;  /* 0x5555555603027827 */ /* 0x000fe200078e02ff */
[----:B------:R-:W-:Y:S01]  /*0c50*/  SHF.R.S32.HI R11, RZ, 0x1f, R7 ;  /* 0x0000001fff0b7819 */ /* 0x000fe20000011407 */
[----:B------:R-:W-:Y:S01]  /*0c60*/  STL [R1+0x48], R24 ;  /* 0x0000481801007387 */ /* 0x000fe20000100800 */
[----:B------:R-:W-:Y:S01]  /*0c70*/  SHF.R.S32.HI R144, RZ, 0x1, R13 ;  /* 0x00000001ff907819 */ /* 0x000fe2000001140d */
[----:B------:R-:W-:Y:S01]  /*0c80*/  IMAD.IADD R5, R0, 0x1, -R5 ;  /* 0x0000000100057824 */ /* 0x000fe200078e0a05 */
[----:B------:R-:W-:Y:S01]  /*0c90*/  LEA.HI R2, R2, R2, RZ, 0x1 ;  /* 0x0000000202027211 */ /* 0x000fe200078f08ff */
[----:B------:R0:W-:Y:S01]  /*0ca0*/  STL [R1+0x64], R12 ;  /* 0x0000640c01007387 */ /* 0x0001e20000100800 */
[----:B------:R-:W-:Y:S01]  /*0cb0*/  IMAD.IADD R9, R0, 0x1, -R9 ;  /* 0x0000000100097824 */ /* 0x000fe200078e0a09 */
[----:B------:R-:W-:-:S02]  /*0cc0*/  SHF.R.S32.HI R0, RZ, 0x2, R7 ;  /* 0x00000002ff007819 */ /* 0x000fc40000011407 */
[----:B------:R-:W2:Y:S01]  /*0cd0*/  LDL.LU R17, [R1+0x38] ;  /* 0x0000380001117983 */ /* 0x000ea20000300800 */
[----:B------:R-:W-:Y:S01]  /*0ce0*/  LEA.HI R13, R13, R144, RZ, 0x1 ;  /* 0x000000900d0d7211 */ /* 0x000fe200078f08ff */
[----:B------:R-:W-:Y:S01]  /*0cf0*/  IMAD R8, R2, -0x3, R3 ;  /* 0xfffffffd02087824 */ /* 0x000fe200078e0203 */
[----:B------:R-:W-:Y:S02]  /*0d00*/  LEA.HI R11, R11, R0, RZ, 0x2 ;  /* 0x000000000b0b7211 */ /* 0x000fe400078f10ff */
[----:B------:R-:W-:Y:S02]  /*0d10*/  LEA.HI R2, R9, R9, RZ, 0x1 ;  /* 0x0000000909027211 */ /* 0x000fe400078f08ff */
[----:B------:R-:W-:Y:S02]  /*0d20*/  LOP3.LUT R11, R11, 0xfffffffc, RZ, 0xc0, !PT ;  /* 0xfffffffc0b0b7812 */ /* 0x000fe400078ec0ff */
[----:B------:R-:W-:Y:S02]  /*0d30*/  LOP3.LUT R13, R13, 0x7fffffe, RZ, 0xc0, !PT ;  /* 0x07fffffe0d0d7812 */ /* 0x000fe400078ec0ff */
[----:B------:R-:W-:Y:S01]  /*0d40*/  SHF.R.S32.HI R7, RZ, 0x4, R4 ;  /* 0x00000004ff077819 */ /* 0x000fe20000011404 */
[----:B------:R-:W-:Y:S01]  /*0d50*/  IMAD.IADD R14, R0, 0x1, -R11 ;  /* 0x00000001000e7824 */ /* 0x000fe200078e0a0b */
[----:B------:R-:W-:Y:S01]  /*0d60*/  LOP3.LUT R2, R2, 0x1ffffffe, RZ, 0xc0, !PT ;  /* 0x1ffffffe02027812 */ /* 0x000fe200078ec0ff */
[----:B------:R-:W-:Y:S01]  /*0d70*/  IMAD.IADD R10, R144, 0x1, -R13 ;  /* 0x00000001900a7824 */ /* 0x000fe200078e0a0d */
[----:B------:R-:W-:-:S02]  /*0d80*/  SHF.R.S32.HI R0, RZ, 0x1f, R5 ;  /* 0x0000001fff007819 */ /* 0x000fc40000011405 */
[----:B------:R-:W-:Y:S01]  /*0d90*/  LEA.HI R4, R4, R7, RZ, 0x1 ;  /* 0x0000000704047211 */ /* 0x000fe200078f08ff */
[----:B------:R-:W-:Y:S01]  /*0da0*/  IMAD.IADD R13, R9, 0x1, -R2 ;  /* 0x00000001090d7824 */ /* 0x000fe200078e0a02 */
[-C--:B------:R-:W-:Y:S01]  /*0db0*/  LEA.HI R2, R0, R5.reuse, RZ, 0x3 ;  /* 0x0000000500027211 */ /* 0x080fe200078f18ff */
[C---:B------:R-:W-:Y:S01]  /*0dc0*/  IMAD R15, R7.reuse, 0x8, R10 ;  /* 0x00000008070f7824 */ /* 0x040fe200078e020a */
[----:B------:R-:W-:Y:S02]  /*0dd0*/  LOP3.LUT R4, R4, 0x1ffffffe, RZ, 0xc0, !PT ;  /* 0x1ffffffe04047812 */ /* 0x000fe400078ec0ff */
[----:B------:R-:W-:Y:S01]  /*0de0*/  SHF.R.S32.HI R9, RZ, 0x1f, R27 ;  /* 0x0000001fff097819 */ /* 0x000fe2000001141b */
[----:B------:R-:W-:Y:S01]  /*0df0*/  IMAD.SHL.U32 R3, R2, 0x10, RZ ;  /* 0x0000001002037824 */ /* 0x000fe200078e00ff */
[----:B------:R-:W-:Y:S01]  /*0e00*/  LEA.HI R0, R0, R5, RZ, 0x2 ;  /* 0x0000000500007211 */ /* 0x000fe200078f10ff */
[----:B------:R-:W-:Y:S01]  /*0e10*/  IMAD.IADD R4, R7, 0x1, -R4 ;  /* 0x0000000107047824 */ /* 0x000fe200078e0a04 */
[----:B------:R-:W-:Y:S01]  /*0e20*/  LEA.HI R10, R9, R27, RZ, 0x2 ;  /* 0x0000001b090a7211 */ /* 0x000fe200078f10ff */
[----:B------:R-:W-:Y:S01]  /*0e30*/  IMAD.IADD R7, R24, 0x1, R12 ;  /* 0x0000000118077824 */ /* 0x000fe200078e020c */
[----:B------:R-:W-:-:S02]  /*0e40*/  SHF.R.S32.HI R6, RZ, 0x5, R6 ;  /* 0x00000005ff067819 */ /* 0x000fc40000011406 */
[----:B------:R-:W-:Y:S02]  /*0e50*/  LOP3.LUT R2, R0, 0x7fffffc, RZ, 0xc0, !PT ;  /* 0x07fffffc00027812 */ /* 0x000fe400078ec0ff */
[----:B------:R-:W-:Y:S02]  /*0e60*/  LOP3.LUT R3, R3, 0x7fffff80, RZ, 0xc0, !PT ;  /* 0x7fffff8003037812 */ /* 0x000fe400078ec0ff */
[--C-:B------:R-:W-:Y:S02]  /*0e70*/  SHF.R.S32.HI R11, RZ, 0x2, R10.reuse ;  /* 0x00000002ff0b7819 */ /* 0x100fe4000001140a */
[----:B0-----:R-:W-:Y:S02]  /*0e80*/  SHF.R.S32.HI R12, RZ, 0x1f, R10 ;  /* 0x0000001fff0c7819 */ /* 0x001fe4000001140a */
[----:B------:R-:W-:Y:S02]  /*0e90*/  SHF.R.S32.HI R0, RZ, 0x2, R0 ;  /* 0x00000002ff007819 */ /* 0x000fe40000011400 */
[----:B------:R-:W-:Y:S01]  /*0ea0*/  SHF.R.S32.HI R18, RZ, 0x1f, R7 ;  /* 0x0000001fff127819 */ /* 0x000fe20000011407 */
[----:B------:R-:W-:Y:S01]  /*0eb0*/  IMAD.IADD R2, R5, 0x1, -R2 ;  /* 0x0000000105027824 */ /* 0x000fe200078e0a02 */
[----:B------:R-:W-:Y:S01]  /*0ec0*/  LEA.HI R12, R12, R11, RZ, 0x3 ;  /* 0x0000000b0c0c7211 */ /* 0x000fe200078f18ff */
[----:B------:R-:W-:-:S02]  /*0ed0*/  IMAD R3, R6, 0x100, R3 ;  /* 0x0000010006037824 */ /* 0x000fc400078e0203 */
[----:B------:R-:W-:Y:S02]  /*0ee0*/  IMAD.SHL.U32 R14, R14, 0x40, RZ ;  /* 0x000000400e0e7824 */ /* 0x000fe400078e00ff */
[----:B------:R-:W-:Y:S01]  /*0ef0*/  IMAD R20, R6, 0x10, R5 ;  /* 0x0000001006147824 */ /* 0x000fe200078e0205 */
[-C--:B------:R-:W-:Y:S01]  /*0f00*/  LEA.HI R5, R18, R7.reuse, RZ, 0x3 ;  /* 0x0000000712057211 */ /* 0x080fe200078f18ff */
[----:B------:R-:W-:Y:S01]  /*0f10*/  IMAD.SHL.U32 R0, R0, 0x40, RZ ;  /* 0x0000004000007824 */ /* 0x000fe200078e00ff */
[----:B------:R-:W-:Y:S01]  /*0f20*/  LEA.HI R18, R18, R7, RZ, 0x5 ;  /* 0x0000000712127211 */ /* 0x000fe200078f28ff */
[----:B------:R-:W-:Y:S01]  /*0f30*/  IMAD R7, R2, 0x10, R3 ;  /* 0x0000001002077824 */ /* 0x000fe200078e0203 */
[----:B------:R-:W-:Y:S01]  /*0f40*/  LOP3.LUT R12, R12, 0xfffffff8, RZ, 0xc0, !PT ;  /* 0xfffffff80c0c7812 */ /* 0x000fe200078ec0ff */
[----:B------:R-:W-:Y:S01]  /*0f50*/  IMAD.SHL.U32 R3, R4, 0x8, RZ ;  /* 0x0000000804037824 */ /* 0x000fe200078e00ff */
[----:B------:R-:W-:Y:S02]  /*0f60*/  LEA.HI R9, R9, R27, RZ, 0x5 ;  /* 0x0000001b09097211 */ /* 0x000fe400078f28ff */
[----:B------:R-:W-:-:S02]  /*0f70*/  LOP3.LUT R26, R14, 0xc0, RZ, 0xc0, !PT ;  /* 0x000000c00e1a7812 */ /* 0x000fc400078ec0ff */
[----:B------:R-:W-:Y:S01]  /*0f80*/  LOP3.LUT R0, R0, 0x40, RZ, 0xc0, !PT ;  /* 0x0000004000007812 */ /* 0x000fe200078ec0ff */
[----:B------:R-:W-:Y:S01]  /*0f90*/  IMAD.IADD R12, R11, 0x1, -R12 ;  /* 0x000000010b0c7824 */ /* 0x000fe200078e0a0c */
[----:B------:R-:W-:Y:S01]  /*0fa0*/  SHF.R.S32.HI R9, RZ, 0x5, R9 ;  /* 0x00000005ff097819 */ /* 0x000fe20000011409 */
[----:B------:R-:W-:Y:S01]  /*0fb0*/  IMAD.SHL.U32 R15, R15, 0x20, RZ ;  /* 0x000000200f0f7824 */ /* 0x000fe200078e00ff */
[----:B------:R-:W-:Y:S02]  /*0fc0*/  LOP3.LUT R4, R26, 0x18, R5, 0xf8, !PT ;  /* 0x000000181a047812 */ /* 0x000fe400078ef805 */
[--C-:B------:R-:W-:Y:S02]  /*0fd0*/  LOP3.LUT R2, R0, 0x8, R3.reuse, 0xf8, !PT ;  /* 0x0000000800027812 */ /* 0x100fe400078ef803 */
[----:B------:R-:W-:Y:S01]  /*0fe0*/  SHF.R.U32.HI R5, RZ, 0x3, R0 ;  /* 0x00000003ff057819 */ /* 0x000fe20000011600 */
[----:B------:R-:W-:Y:S01]  /*0ff0*/  IMAD.U32 R0, R20, 0x20, R3 ;  /* 0x0000002014007824 */ /* 0x000fe200078e0003 */
[----:B------:R-:W-:Y:S01]  /*1000*/  SHF.R.U32.HI R21, RZ, 0x3, R26 ;  /* 0x00000003ff157819 */ /* 0x000fe2000001161a */
[----:B------:R-:W-:Y:S01]  /*1010*/  IMAD R9, R9, 0x10, R12 ;  /* 0x0000001009097824 */ /* 0x000fe200078e020c */
[----:B------:R-:W-:Y:S01]  /*1020*/  STL [R1+0x54], R26 ;  /* 0x0000541a01007387 */ /* 0x000fe20000100800 */
[----:B------:R-:W-:-:S02]  /*1030*/  LOP3.LUT R2, R2, R5, RZ, 0x3c, !PT ;  /* 0x0000000502027212 */ /* 0x000fc400078e3cff */
[----:B------:R-:W-:Y:S01]  /*1040*/  LOP3.LUT R11, R4, R21, RZ, 0x3c, !PT ;  /* 0x00000015040b7212 */ /* 0x000fe200078e3cff */
[----:B------:R-:W-:Y:S01]  /*1050*/  STL [R1+0x5c], R15 ;  /* 0x00005c0f01007387 */ /* 0x000fe20000100800 */
[----:B------:R-:W-:-:S03]  /*1060*/  IMAD R4, R8, 0x40, R9 ;  /* 0x0000004008047824 */ /* 0x000fc600078e0209 */
[----:B------:R-:W-:Y:S01]  /*1070*/  STL [R1+0x58], R21 ;  /* 0x0000581501007387 */ /* 0x000fe20000100800 */
[----:B------:R-:W-:-:S03]  /*1080*/  IMAD.IADD R7, R2, 0x1, R7 ;  /* 0x0000000102077824 */ /* 0x000fc600078e0207 */
[----:B------:R2:W-:Y:S01]  /*1090*/  STL [R1+0xec], R0 ;  /* 0x0000ec0001007387 */ /* 0x0005e20000100800 */
[----:B------:R-:W-:Y:S01]  /*10a0*/  VIADD R2, R16, 0xda00 ;  /* 0x0000da0010027836 */ /* 0x000fe20000000000 */
[----:B------:R-:W-:Y:S01]  /*10b0*/  LOP3.LUT R10, R10, 0x7ffffffc, RZ, 0xc0, !PT ;  /* 0x7ffffffc0a0a7812 */ /* 0x000fe200078ec0ff */
[----:B------:R-:W-:Y:S01]  /*10c0*/  VIADD R5, R24, 0x20 ;  /* 0x0000002018057836 */ /* 0x000fe20000000000 */
[----:B------:R-:W-:Y:S01]  /*10d0*/  STL [R1+0xe4], R4 ;  /* 0x0000e40401007387 */ /* 0x000fe20000100800 */
[----:B------:R-:W-:Y:S02]  /*10e0*/  IMAD.SHL.U32 R22, R22, 0x8, RZ ;  /* 0x0000000816167824 */ /* 0x000fe400078e00ff */
[----:B------:R-:W-:Y:S02]  /*10f0*/  VIADD R3, R24, 0x8 ;  /* 0x0000000818037836 */ /* 0x000fe40000000000 */
[----:B------:R-:W-:-:S04]  /*1100*/  IMAD.IADD R10, R27, 0x1, -R10 ;  /* 0x000000011b0a7824 */ /* 0x000fc800078e0a0a */
[----:B------:R-:W-:-:S04]  /*1110*/  IMAD.SHL.U32 R9, R10, 0x2, RZ ;  /* 0x000000020a097824 */ /* 0x000fc800078e00ff */
[C---:B------:R-:W-:Y:S02]  /*1120*/  VIADD R8, R9.reuse, 0x8 ;  /* 0x0000000809087836 */ /* 0x040fe40000000000 */
[C---:B------:R-:W-:Y:S02]  /*1130*/  VIADD R6, R9.reuse, 0x10 ;  /* 0x0000001009067836 */ /* 0x040fe40000000000 */
[----:B------:R-:W-:Y:S01]  /*1140*/  VIADD R10, R9, 0x28 ;  /* 0x00000028090a7836 */ /* 0x000fe20000000000 */
[----:B------:R-:W-:-:S05]  /*1150*/  SHF.R.S32.HI R18, RZ, 0x5, R18 ;  /* 0x00000005ff127819 */ /* 0x000fca0000011412 */
[----:B------:R-:W-:-:S04]  /*1160*/  IMAD R18, R18, 0x1800, R15 ;  /* 0x0000180012127824 */ /* 0x000fc800078e020f */
[----:B------:R-:W-:Y:S02]  /*1170*/  IMAD.IADD R11, R18, 0x1, R11 ;  /* 0x00000001120b7824 */ /* 0x000fe400078e020b */
[----:B------:R-:W-:Y:S02]  /*1180*/  IMAD.MOV.U32 R156, RZ, RZ, RZ ;  /* 0x000000ffff9c7224 */ /* 0x000fe400078e00ff */
[----:B------:R-:W-:Y:S02]  /*1190*/  IMAD.MOV.U32 R145, RZ, RZ, RZ ;  /* 0x000000ffff917224 */ /* 0x000fe400078e00ff */
[----:B------:R-:W-:Y:S01]  /*11a0*/  IMAD R18, R7, 0x2, R16 ;  /* 0x0000000207127824 */ /* 0x000fe200078e0210 */
[----:B--2---:R-:W-:-:S05]  /*11b0*/  LOP3.LUT R0, R17, 0x1, RZ, 0xfc, !PT ;  /* 0x0000000111007812 */ /* 0x004fca00078efcff */
[----:B------:R0:W-:Y:S04]  /*11c0*/  STL [R1+0x50], R0 ;  /* 0x0000500001007387 */ /* 0x0001e80000100800 */
[----:B------:R-:W-:Y:S04]  /*11d0*/  STL [R1+0xa4], RZ ;  /* 0x0000a4ff01007387 */ /* 0x000fe80000100800 */
[----:B------:R-:W-:Y:S01]  /*11e0*/  STL [R1+0xc8], R2 ;  /* 0x0000c80201007387 */ /* 0x000fe20000100800 */
[----:B0-----:R-:W-:-:S03]  /*11f0*/  SHF.R.S32.HI R0, RZ, 0x1f, R144 ;  /* 0x0000001fff007819 */ /* 0x001fc60000011490 */
[----:B------:R-:W-:Y:S01]  /*1200*/  STL [R1+0x60], RZ ;  /* 0x000060ff01007387 */ /* 0x000fe20000100800 */
[----:B------:R-:W-:-:S03]  /*1210*/  LOP3.LUT R0, R26, 0x8, R22, 0xf8, !PT ;  /* 0x000000081a007812 */ /* 0x000fc600078ef816 */
[----:B------:R0:W-:Y:S01]  /*1220*/  STL [R1+0x68], R5 ;  /* 0x0000680501007387 */ /* 0x0001e20000100800 */
[----:B------:R-:W-:-:S03]  /*1230*/  LOP3.LUT R0, R0, R21, RZ, 0x3c, !PT ;  /* 0x0000001500007212 */ /* 0x000fc600078e3cff */
[----:B------:R1:W-:Y:S01]  /*1240*/  STL [R1+0x6c], R3 ;  /* 0x00006c0301007387 */ /* 0x0003e20000100800 */
[C---:B0-----:R-:W-:Y:S02]  /*1250*/  VIADD R5, R24.reuse, 0x18 ;  /* 0x0000001818057836 */ /* 0x041fe40000000000 */
[----:B-1----:R-:W-:-:S03]  /*1260*/  VIADD R3, R24, 0x28 ;  /* 0x0000002818037836 */ /* 0x002fc60000000000 */
[----:B------:R0:W-:Y:S04]  /*1270*/  STL [R1+0x70], R5 ;  /* 0x0000700501007387 */ /* 0x0001e80000100800 */
[----:B------:R-:W-:Y:S04]  /*1280*/  STL [R1+0x8c], R9 ;  /* 0x00008c0901007387 */ /* 0x000fe80000100800 */
[----:B------:R1:W-:Y:S01]  /*1290*/  STL [R1+0x74], R3 ;  /* 0x0000740301007387 */ /* 0x0003e20000100800 */
[----:B0-----:R-:W-:-:S03]  /*12a0*/  VIADD R5, R9, 0x18 ;  /* 0x0000001809057836 */ /* 0x001fc60000000000 */
[----:B------:R-:W-:Y:S01]  /*12b0*/  STL [R1+0xc0], R8 ;  /* 0x0000c00801007387 */ /* 0x000fe20000100800 */
[----:B-1----:R-:W-:Y:S02]  /*12c0*/  VIADD R3, R9, 0x20 ;  /* 0x0000002009037836 */ /* 0x002fe40000000000 */
[----:B------:R-:W-:Y:S01]  /*12d0*/  IMAD.IADD R9, R15, 0x1, R0 ;  /* 0x000000010f097824 */ /* 0x000fe200078e0200 */
[----:B------:R0:W-:Y:S01]  /*12e0*/  STL [R1+0xbc], R6 ;  /* 0x0000bc0601007387 */ /* 0x0001e20000100800 */
[----:B------:R-:W-:-:S03]  /*12f0*/  SHF.R.S32.HI R0, RZ, 0x1f, R8 ;  /* 0x0000001fff007819 */ /* 0x000fc60000011408 */
[----:B------:R-:W-:Y:S04]  /*1300*/  STL [R1+0xac], R10 ;  /* 0x0000ac0a01007387 */ /* 0x000fe80000100800 */
[----:B------:R1:W-:Y:S01]  /*1310*/  STL [R1+0xb8], R5 ;  /* 0x0000b80501007387 */ /* 0x0003e20000100800 */
[----:B0-----:R-:W-:-:S03]  /*1320*/  SHF.R.S32.HI R6, RZ, 0x1f, R6 ;  /* 0x0000001fff067819 */ /* 0x001fc60000011406 */
[----:B------:R-:W-:Y:S04]  /*1330*/  STL [R1+0x88], R9 ;  /* 0x0000880901007387 */ /* 0x000fe80000100800 */
[----:B------:R-:W-:Y:S01]  /*1340*/  STL [R1+0xb4], R3 ;  /* 0x0000b40301007387 */ /* 0x000fe20000100800 */
[----:B-1----:R-:W-:-:S03]  /*1350*/  SHF.R.S32.HI R5, RZ, 0x1f, R5 ;  /* 0x0000001fff057819 */ /* 0x002fc60000011405 */
[----:B------:R0:W-:Y:S01]  /*1360*/  STL [R1+0xdc], R0 ;  /* 0x0000dc0001007387 */ /* 0x0001e20000100800 */
[----:B------:R-:W-:-:S03]  /*1370*/  IMAD R2, R11, 0x2, R2 ;  /* 0x000000020b027824 */ /* 0x000fc600078e0202 */
[----:B------:R-:W-:Y:S01]  /*1380*/  STL [R1+0xd8], R6 ;  /* 0x0000d80601007387 */ /* 0x000fe20000100800 */
[----:B0-----:R-:W-:-:S03]  /*1390*/  SHF.R.S32.HI R0, RZ, 0x1f, R3 ;  /* 0x0000001fff007819 */ /* 0x001fc60000011403 */
[----:B------:R-:W-:Y:S04]  /*13a0*/  STL [R1+0xd4], R5 ;  /* 0x0000d40501007387 */ /* 0x000fe80000100800 */
[----:B------:R0:W-:Y:S04]  /*13b0*/  STL [R1+0xd0], R0 ;  /* 0x0000d00001007387 */ /* 0x0001e80000100800 */
[----:B------:R1:W-:Y:S01]  /*13c0*/  STL [R1+0xe0], R2 ;  /* 0x0000e00201007387 */ /* 0x0003e20000100800 */
[----:B0-----:R-:W-:-:S05]  /*13d0*/  IMAD R0, R13, 0x8, R4 ;  /* 0x000000080d007824 */ /* 0x001fca00078e0204 */
[----:B------:R1:W-:Y:S01]  /*13e0*/  STL [R1+0xe8], R0 ;  /* 0x0000e80001007387 */ /* 0x0003e20000100800 */
[----:B------:R-:W-:-:S07]  /*13f0*/  IMAD.MOV.U32 R17, RZ, RZ, RZ ;  /* 0x000000ffff117224 */ /* 0x000fce00078e00ff */
.L_x_9899:
[----:B012-4-:R-:W0:Y:S02]  /*1400*/  LDC.64 R2, c[0x0][0xc88] ;  /* 0x00032200ff027b82 */ /* 0x017e240000000a00 */
        /* <DEDUP_REMOVED lines=9> */
[----:B------:R-:W-:Y:S01]  /*14a0*/  IMAD.MOV.U32 R71, RZ, RZ, RZ ;  /* 0x000000ffff477224 */ /* 0x000fe200078e00ff */
[----:B------:R-:W-:-:S02]  /*14b0*/  ISETP.NE.AND.EX P1, PT, RZ, UR5, PT, P1 ;  /* 0x00000005ff007c0c */ /* 0x000fc4000bf25310 */
[----:B------:R-:W-:Y:S02]  /*14c0*/  ISETP.NE.AND.EX P0, PT, RZ, UR7, PT, P0 ;  /* 0x00000007ff007c0c */ /* 0x000fe4000bf05300 */
        /* <DEDUP_REMOVED lines=8> */
[----:B------:R0:W-:Y:S01]  /*1550*/  STL [R1+0xc4], R0 ;  /* 0x0000c40001007387 */ /* 0x0001e20000100800 */
[C---:B------:R-:W-:Y:S02]  /*1560*/  IADD3 R8, P3, R29.reuse, UR6, RZ ;  /* 0x000000061d087c10 */ /* 0x040fe4000ff7e0ff */
[----:B------:R-:W-:Y:S01]  /*1570*/  ISETP.NE.AND.EX P2, PT, RZ, UR9, PT, P2 ;  /* 0x00000009ff007c0c */ /* 0x000fe2000bf45320 */
[----:B------:R0:W5:Y:S01]  /*1580*/  @P1 LDG.E R11, desc[UR60][R4.64] ;  /* 0x0000003c040b1981 */ /* 0x000162000c1e1900 */
[----:B------:R-:W-:Y:S01]  /*1590*/  IMAD.U32 R112, RZ, RZ, UR4 ;  /* 0x00000004ff707e24 */ /* 0x000fe2000f8e00ff */
[C---:B------:R-:W-:Y:S01]  /*15a0*/  IADD3.X R9, R28.reuse, UR7, RZ, P3, !PT ;  /* 0x000000071c097c10 */ /* 0x040fe20009ffe4ff */
[----:B------:R-:W-:Y:S01]  /*15b0*/  ULDC.64 UR4, c[0x0][0x418] ;  /* 0x0001060000047ab9 */ /* 0x000fe20000000a00 */
[----:B------:R0:W-:Y:S04]  /*15c0*/  STL [R1+0x9c], R29 ;  /* 0x00009c1d01007387 */ /* 0x0001e80000100800 */
[----:B------:R0:W5:Y:S04]  /*15d0*/  @P0 LDG.E R71, desc[UR60][R8.64] ;  /* 0x0000003c08470981 */ /* 0x000168000c1e1900 */
[----:B------:R-:W-:Y:S01]  /*15e0*/  @P2 IADD3 R6, P1, R29, UR8, RZ ;  /* 0x000000081d062c10 */ /* 0x000fe2000ff3e0ff */
[----:B------:R-:W-:Y:S01]  /*15f0*/  UISETP.NE.U32.AND UP0, UPT, UR4, URZ, UPT ;  /* 0x0000003f0400728c */ /* 0x000fe2000bf05070 */
[----:B------:R0:W-:Y:S02]  /*1600*/  STL [R1+0xa0], R28 ;  /* 0x0000a01c01007387 */ /* 0x0001e40000100800 */
[----:B------:R-:W-:Y:S01]  /*1610*/  @P2 IADD3.X R7, R28, UR9, RZ, P1, !PT ;  /* 0x000000091c072c10 */ /* 0x000fe20008ffe4ff */
[----:B------:R-:W-:-:S04]  /*1620*/  ULDC UR4, c[0x0][0x424] ;  /* 0x0001090000047ab9 */ /* 0x000fc80000000800 */
[----:B------:R0:W5:Y:S01]  /*1630*/  @P2 LDG.E R112, desc[UR60][R6.64] ;  /* 0x0000003c06702981 */ /* 0x000162000c1e1900 */
        /* <DEDUP_REMOVED lines=17> */
.L_x_9754:
[C---:B------:R-:W-:Y:S01]  /*1750*/  LOP3.LUT R32, R110.reuse, 0xffff, RZ, 0xc0, !PT ;  /* 0x0000ffff6e207812 */ /* 0x040fe200078ec0ff */
[----:B------:R-:W-:Y:S01]  /*1760*/  ULDC.64 UR4, c[0x0][0xa20] ;  /* 0x0002880000047ab9 */ /* 0x000fe20000000a00 */
[----:B------:R0:W-:Y:S01]  /*1770*/  STL [R1+0xa8], R109 ;  /* 0x0000a86d01007387 */ /* 0x0001e20000100800 */
[----:B------:R-:W-:Y:S02]  /*1780*/  ISETP.NE.U32.AND P1, PT, RZ, UR4, PT ;  /* 0x00000004ff007c0c */ /* 0x000fe4000bf25070 */
[C---:B------:R-:W-:Y:S01]  /*1790*/  LOP3.LUT R3, R110.reuse, 0xff000000, RZ, 0xc0, !PT ;  /* 0xff0000006e037812 */ /* 0x040fe200078ec0ff */
[----:B------:R0:W-:Y:S01]  /*17a0*/  STL [R1+0x90], R32 ;  /* 0x0000902001007387 */ /* 0x0001e20000100800 */
[----:B------:R-:W-:Y:S02]  /*17b0*/  ISETP.NE.AND.EX P1, PT, RZ, UR5, PT, P1 ;  /* 0x00000005ff007c0c */ /* 0x000fe4000bf25310 */
[----:B------:R-:W-:Y:S02]  /*17c0*/  LOP3.LUT R0, R110, 0xff0000, RZ, 0xc0, !PT ;  /* 0x00ff00006e007812 */ /* 0x000fe400078ec0ff */
[----:B------:R-:W-:-:S04]  /*17d0*/  SHF.R.U32.HI R3, RZ, 0x8, R3 ;  /* 0x00000008ff037819 */ /* 0x000fc80000011603 */
[----:B------:R-:W-:-:S05]  /*17e0*/  LEA.HI R10, R0, R3, RZ, 0x10 ;  /* 0x00000003000a7211 */ /* 0x000fca00078f80ff */
[----:B0-----:R-:W-:Y:S05]  /*17f0*/  @!P1 BRA `(.L_x_9755) ;  /* 0x0000000000109947 */ /* 0x001fea0003800000 */
[----:B------:R-:W-:-:S04]  /*1800*/  IADD3 R4, P0, R29, UR4, RZ ;  /* 0x000000041d047c10 */ /* 0x000fc8000ff1e0ff */
[----:B------:R-:W-:-:S05]  /*1810*/  IADD3.X R5, R28, UR5, RZ, P0, !PT ;  /* 0x000000051c057c10 */ /* 0x000fca00087fe4ff */
[----:B------:R0:W5:Y:S01]  /*1820*/  LDG.E R26, desc[UR60][R4.64] ;  /* 0x0000003c041a7981 */ /* 0x000162000c1e1900 */
[----:B------:R-:W-:Y:S05]  /*1830*/  BRA `(.L_x_9756) ;  /* 0x0000000000107947 */ /* 0x000fea0003800000 */
.L_x_9755:
[----:B------:R-:W-:Y:S05]  /*1840*/  @!P0 BRA `(.L_x_9756) ;  /* 0x00000000000c8947 */ /* 0x000fea0003800000 */
[----:B------:R-:W2:Y:S04]  /*1850*/  LDG.E R3, desc[UR60][R8.64] ;  /* 0x0000003c08037981 */ /* 0x000ea8000c1e1900 */
[----:B------:R-:W2:Y:S02]  /*1860*/  LDG.E R26, desc[UR60][R8.64+0x4] ;  /* 0x0000043c081a7981 */ /* 0x000ea4000c1e1900 */
[----:B--2---:R-:W-:-:S07]  /*1870*/  IMAD.IADD R26, R26, 0x1, -R3 ;  /* 0x000000011a1a7824 */ /* 0x004fce00078e0a03 */
.L_x_9756:
[----:B------:R-:W-:Y:S02]  /*1880*/  ULDC.64 UR4, c[0x0][0xa10] ;  /* 0x0002840000047ab9 */ /* 0x000fe40000000a00 */
[----:B------:R-:W-:-:S04]  /*1890*/  ISETP.NE.U32.AND P0, PT, RZ, UR4, PT ;  /* 0x00000004ff007c0c */ /* 0x000fc8000bf05070 */
[----:B------:R-:W-:Y:S01]  /*18a0*/  ISETP.NE.AND.EX P0, PT, RZ, UR5, PT, P0 ;  /* 0x00000005ff007c0c */ /* 0x000fe2000bf05300 */
[----:B------:R-:W-:-:S12]  /*18b0*/  ULDC.64 UR4, c[0x0][0xa30] ;  /* 0x00028c0000047ab9 */ /* 0x000fd80000000a00 */
[----:B0-----:R-:W0:Y:S01]  /*18c0*/  @P0 LDC.64 R4, c[0x0][0xa10] ;  /* 0x00028400ff040b82 */ /* 0x001e220000000a00 */
[----:B------:R-:W-:-:S04]  /*18d0*/  ISETP.NE.U32.AND P1, PT, RZ, UR4, PT ;  /* 0x00000004ff007c0c */ /* 0x000fc8000bf25070 */
[----:B------:R-:W-:Y:S01]  /*18e0*/  ISETP.NE.AND.EX P1, PT, RZ, UR5, PT, P1 ;  /* 0x00000005ff007c0c */ /* 0x000fe2000bf25310 */
[----:B0-----:R-:W-:-:S05]  /*18f0*/  @P0 IMAD.WIDE R4, R27, 0x4, R4 ;  /* 0x000000041b040825 */ /* 0x001fca00078e0204 */
[----:B------:R-:W2:Y:S04]  /*1900*/  @P0 LDG.E R0, desc[UR60][R4.64] ;  /* 0x0000003c04000981 */ /* 0x000ea8000c1e1900 */
[----:B------:R-:W2:Y:S03]  /*1910*/  @P0 LDG.E R3, desc[UR60][R4.64+0x4] ;  /* 0x0000043c04030981 */ /* 0x000ea6000c1e1900 */
[----:B------:R-:W-:Y:S01]  /*1920*/  @P1 IADD3 R6, P2, R29, UR4, RZ ;  /* 0x000000041d061c10 */ /* 0x000fe2000ff5e0ff */
[----:B-----5:R-:W-:-:S03]  /*1930*/  IMAD.MOV.U32 R107, RZ, RZ, R26 ;  /* 0x000000ffff6b7224 */ /* 0x020fc600078e001a */
[----:B------:R-:W-:-:S05]  /*1940*/  @P1 IADD3.X R7, R28, UR5, RZ, P2, !PT ;  /* 0x000000051c071c10 */ /* 0x000fca00097fe4ff */
[----:B------:R0:W5:Y:S01]  /*1950*/  @P1 LDG.E R107, desc[UR60][R6.64] ;  /* 0x0000003c066b1981 */ /* 0x000162000c1e1900 */
[----:B------:R-:W-:Y:S01]  /*1960*/  LOP3.LUT R12, R10, 0xff, RZ, 0xc0, !PT ;  /* 0x000000ff0a0c7812 */ /* 0x000fe200078ec0ff */
[----:B------:R-:W-:Y:S01]  /*1970*/  IMAD.IADD R11, R26, 0x1, -R11 ;  /* 0x000000011a0b7824 */ /* 0x000fe200078e0a0b */
[----:B------:R-:W-:Y:S01]  /*1980*/  SHF.R.U32.HI R8, RZ, 0x10, R10 ;  /* 0x00000010ff087819 */ /* 0x000fe2000001160a */
[----:B------:R-:W-:Y:S01]  /*1990*/  BSSY B0, `(.L_x_9757) ;  /* 0x000002b000007945 */ /* 0x000fe20003800000 */
[----:B------:R-:W-:Y:S01]  /*19a0*/  LOP3.LUT R19, R19, 0xfffffffb, RZ, 0xc0, !PT ;  /* 0xfffffffb13137812 */ /* 0x000fe200078ec0ff */
[----:B------:R0:W-:Y:S04]  /*19b0*/  STL [R1+0xb0], R12 ;  /* 0x0000b00c01007387 */ /* 0x0001e80000100800 */
[----:B------:R0:W-:Y:S01]  /*19c0*/  STL [R1+0x94], R8 ;  /* 0x0000940801007387 */ /* 0x0001e20000100800 */
[----:B--2---:R-:W-:-:S04]  /*19d0*/  @P0 IMAD.IADD R2, R3, 0x1, -R0 ;  /* 0x0000000103020824 */ /* 0x004fc800078e0a00 */
[----:B------:R-:W-:-:S04]  /*19e0*/  IMAD.IADD R116, R11, 0x1, R2 ;  /* 0x000000010b747824 */ /* 0x000fc800078e0202 */
[C---:B------:R-:W-:Y:S01]  /*19f0*/  VIADD R0, R116.reuse, 0x8f ;  /* 0x0000008f74007836 */ /* 0x040fe20000000000 */
[----:B------:R-:W-:-:S03]  /*1a00*/  ISETP.GE.AND P3, PT, R116, 0x1, PT ;  /* 0x000000017400780c */ /* 0x000fc60003f66270 */
[----:B------:R-:W-:-:S05]  /*1a10*/  IMAD.HI R0, R0, 0x38e38e39, RZ ;  /* 0x38e38e3900007827 */ /* 0x000fca00078e02ff */
[----:B------:R-:W-:-:S04]  /*1a20*/  SHF.R.U32.HI R111, RZ, 0x1f, R0 ;  /* 0x0000001fff6f7819 */ /* 0x000fc80000011600 */
[----:B------:R-:W-:Y:S01]  /*1a30*/  LEA.HI.SX32 R111, R0, R111, 0x1b ;  /* 0x0000006f006f7211 */ /* 0x000fe200078fdaff */
[----:B------:R-:W-:Y:S01]  /*1a40*/  IMAD.MOV.U32 R0, RZ, RZ, RZ ;  /* 0x000000ffff007224 */ /* 0x000fe200078e00ff */
[----:B------:R-:W-:Y:S01]  /*1a50*/  @P3 LOP3.LUT R19, R19, 0x4, RZ, 0xfc, !PT ;  /* 0x0000000413133812 */ /* 0x000fe200078efcff */
[----:B0-----:R-:W-:Y:S06]  /*1a60*/  @!P3 BRA `(.L_x_9758) ;  /* 0x000000000074b947 */ /* 0x001fec0003800000 */
        /* <DEDUP_REMOVED lines=29> */
.L_x_9758:
[----:B------:R-:W-:Y:S05]  /*1c40*/  BSYNC B0 ;  /* 0x0000000000007941 */ /* 0x000fea0003800000 */
.L_x_9757:
[----:B------:R-:W-:-:S05]  /*1c50*/  IMAD R3, R12, R0, RZ ;  /* 0x000000000c037224 */ /* 0x000fca00078e02ff */
[C---:B------:R-:W-:Y:S01]  /*1c60*/  VIADDMNMX R0, R3.reuse, R0, R111, PT ;  /* 0x0000000003007246 */ /* 0x040fe2000380016f */
[----:B------:R-:W-:-:S04]  /*1c70*/  IMAD R3, R3, 0x90, -R11 ;  /* 0x0000009003037824 */ /* 0x000fc800078e0a0b */
[----:B------:R-:W-:Y:S01]  /*1c80*/  IMAD R5, R0, 0x90, -R11 ;  /* 0x0000009000057824 */ /* 0x000fe200078e0a0b */
[----:B------:R-:W-:-:S04]  /*1c90*/  VIMNMX R3, RZ, R3, !PT ;  /* 0x00000003ff037248 */ /* 0x000fc80007fe0100 */
[----:B------:R-:W-:Y:S01]  /*1ca0*/  VIMNMX R0, R5, R2, PT ;  /* 0x0000000205007248 */ /* 0x000fe20003fe0100 */
[----:B------:R-:W-:-:S03]  /*1cb0*/  IMAD.WIDE.U32 R84, R3, 0x38e38e39, RZ ;  /* 0x38e38e3903547825 */ /* 0x000fc600078e00ff */
        /* <DEDUP_REMOVED lines=30> */
.L_x_9761:
[----:B------:R-:W-:Y:S05]  /*1ea0*/  BSYNC B6 ;  /* 0x0000000000067941 */ /* 0x000fea0003800000 */
.L_x_9760:
        /* <DEDUP_REMOVED lines=20> */
.L_x_9763:
[----:B------:R-:W-:Y:S05]  /*1ff0*/  BSYNC B6 ;  /* 0x0000000000067941 */ /* 0x000fea0003800000 */
.L_x_9762:
[----:B------:R-:W-:Y:S01]  /*2000*/  ULDC.64 UR4, c[0x0][0x9f8] ;  /* 0x00027e0000047ab9 */ /* 0x000fe20000000a00 */
[----:B------:R-:W-:Y:S01]  /*2010*/  IMAD.MOV.U32 R0, RZ, RZ, R27 ;  /* 0x000000ffff007224 */ /* 0x000fe200078e001b */
[----:B------:R-:W-:Y:S01]  /*2020*/  ISETP.NE.U32.AND P0, PT, RZ, UR4, PT ;  /* 0x00000004ff007c0c */ /* 0x000fe2000bf05070 */
[----:B------:R-:W0:Y:S01]  /*2030*/  S2R R20, SR_TID.X ;  /* 0x0000000000147919 */ /* 0x000e220000002100 */
[----:B------:R-:W1:Y:S02]  /*2040*/  LDC.64 R30, c[0x0][0x300] ;  /* 0x0000c000ff1e7b82 */ /* 0x000e640000000a00 */
[----:B------:R-:W-:Y:S01]  /*2050*/  ISETP.NE.AND.EX P0, PT, RZ, UR5, PT, P0 ;  /* 0x00000005ff007c0c */ /* 0x000fe2000bf05300 */
[----:B------:R-:W-:Y:S01]  /*2060*/  IMAD.IADD R71, R71, 0x1, R26 ;  /* 0x0000000147477824 */ /* 0x000fe200078e021a */
[----:B------:R-:W2:Y:S04]  /*2070*/  LDL.64 R42, [R1+0x48] ;  /* 0x00004800012a7983 */ /* 0x000ea80000100a00 */
[----:B------:R-:W2:Y:S01]  /*2080*/  LDL.64 R40, [R1+0x48] ;  /* 0x0000480001287983 */ /* 0x000ea20000100a00 */
[----:B------:R-:W-:Y:S01]  /*2090*/  SHF.R.S32.HI R23, RZ, 0x1f, R22 ;  /* 0x0000001fff177819 */ /* 0x000fe20000011416 */
[----:B------:R-:W3:Y:S02]  /*20a0*/  LDC.64 R68, c[0x0][0x408] ;  /* 0x00010200ff447b82 */ /* 0x000ee40000000a00 */
[----:B------:R-:W4:Y:S03]  /*20b0*/  LDL R37, [R1+0x58] ;  /* 0x0000580001257983 */ /* 0x000f260000100800 */
[----:B------:R-:W-:Y:S01]  /*20c0*/  @P0 IADD3 R4, P1, R29, UR4, RZ ;  /* 0x000000041d040c10 */ /* 0x000fe2000ff3e0ff */
[----:B------:R-:W4:Y:S01]  /*20d0*/  LDL R38, [R1+0x5c] ;  /* 0x00005c0001267983 */ /* 0x000f220000100800 */
[----:B------:R-:W-:Y:S01]  /*20e0*/  SHF.R.S32.HI R34, RZ, 0x1f, R144 ;  /* 0x0000001fff227819 */ /* 0x000fe20000011490 */
[----:B------:R-:W3:Y:S01]  /*20f0*/  LDC.64 R76, c[0x0][0x3f8] ;  /* 0x0000fe00ff4c7b82 */ /* 0x000ee20000000a00 */
[----:B------:R-:W-:Y:S01]  /*2100*/  @P0 IADD3.X R5, R28, UR5, RZ, P1, !PT ;  /* 0x000000051c050c10 */ /* 0x000fe20008ffe4ff */
[----:B------:R-:W-:-:S04]  /*2110*/  ULDC.64 UR4, c[0x0][0xa08] ;  /* 0x0002820000047ab9 */ /* 0x000fc80000000a00 */
[----:B------:R0:W3:Y:S01]  /*2120*/  @P0 LDG.E R0, desc[UR60][R4.64] ;  /* 0x0000003c04000981 */ /* 0x0000e2000c1e1900 */
[----:B------:R-:W-:Y:S01]  /*2130*/  SHF.R.S32.HI R11, RZ, 0x1f, R71 ;  /* 0x0000001fff0b7819 */ /* 0x000fe20000011447 */
[-C--:B-1----:R-:W-:Y:S01]  /*2140*/  IMAD.WIDE.U32 R6, R71, R30.reuse, RZ ;  /* 0x0000001e47067225 */ /* 0x082fe200078e00ff */
[----:B------:R-:W-:Y:S01]  /*2150*/  ISETP.NE.U32.AND P0, PT, RZ, UR4, PT ;  /* 0x00000004ff007c0c */ /* 0x000fe2000bf05070 */
[----:B------:R-:W1:Y:S02]  /*2160*/  LDC R13, c[0x0][0x3f4] ;  /* 0x0000fd00ff0d7b82 */ /* 0x000e640000000800 */
[----:B------:R-:W-:Y:S01]  /*2170*/  IMAD R8, R11, R30, RZ ;  /* 0x0000001e0b087224 */ /* 0x000fe200078e02ff */
[----:B0-----:R-:W-:Y:S01]  /*2180*/  SHF.R.U32.HI R36, RZ, 0x7, R20 ;  /* 0x00000007ff247819 */ /* 0x001fe20000011614 */
[----:B------:R-:W-:Y:S01]  /*2190*/  VIADD R9, R20, 0xffffff80 ;  /* 0xffffff8014097836 */ /* 0x000fe20000000000 */
[----:B------:R-:W-:Y:S01]  /*21a0*/  ISETP.NE.AND.EX P0, PT, RZ, UR5, PT, P0 ;  /* 0x00000005ff007c0c */ /* 0x000fe2000bf05300 */
[----:B------:R-:W-:Y:S01]  /*21b0*/  IMAD R3, R71, R31, R8 ;  /* 0x0000001f47037224 */ /* 0x000fe200078e0208 */
[----:B------:R-:W-:Y:S01]  /*21c0*/  ULDC.64 UR4, c[0x0][0x308] ;  /* 0x0000c20000047ab9 */ /* 0x000fe20000000a00 */
[----:B------:R-:W-:-:S02]  /*21d0*/  ISETP.NE.AND P6, PT, R36, 0x1, PT ;  /* 0x000000012400780c */ /* 0x000fc40003fc5270 */
[----:B------:R-:W-:Y:S01]  /*21e0*/  SHF.R.S32.HI R8, RZ, 0x1f, R9 ;  /* 0x0000001fff087819 */ /* 0x000fe20000011409 */
[----:B------:R-:W-:-:S03]  /*21f0*/  IMAD.IADD R7, R7, 0x1, R3 ;  /* 0x0000000107077824 */ /* 0x000fc600078e0203 */
[----:B------:R-:W-:-:S04]  /*2200*/  LEA.HI R8, R8, R9, RZ, 0x2 ;  /* 0x0000000908087211 */ /* 0x000fc800078f10ff */
[--C-:B------:R-:W-:Y:S02]  /*2210*/  SHF.R.S32.HI R78, RZ, 0x2, R8.reuse ;  /* 0x00000002ff4e7819 */ /* 0x100fe40000011408 */
[----:B------:R-:W-:-:S04]  /*2220*/  SHF.R.S32.HI R5, RZ, 0x1f, R8 ;  /* 0x0000001fff057819 */ /* 0x000fc80000011408 */
[----:B------:R-:W-:Y:S01]  /*2230*/  LEA.HI R8, R5, R78, RZ, 0x2 ;  /* 0x0000004e05087211 */ /* 0x000fe200078f10ff */
[----:B------:R-:W-:-:S04]  /*2240*/  IMAD.WIDE.U32 R4, R32, UR4, R6 ;  /* 0x0000000420047c25 */ /* 0x000fc8000f8e0006 */
[----:B------:R-:W-:Y:S01]  /*2250*/  IMAD R5, R32, UR5, R5 ;  /* 0x0000000520057c24 */ /* 0x000fe2000f8e0205 */
[----:B------:R-:W-:Y:S01]  /*2260*/  ULDC.64 UR4, c[0x0][0x310] ;  /* 0x0000c40000047ab9 */ /* 0x000fe20000000a00 */
[----:B------:R-:W-:-:S04]  /*2270*/  IMAD R6, R34, R30, RZ ;  /* 0x0000001e22067224 */ /* 0x000fc800078e02ff */
[----:B------:R-:W-:Y:S01]  /*2280*/  IMAD R6, R144, R31, R6 ;  /* 0x0000001f90067224 */ /* 0x000fe200078e0206 */
[----:B---3--:R-:W-:Y:S02]  /*2290*/  SHF.R.S32.HI R3, RZ, 0x1f, R0 ;  /* 0x0000001fff037819 */ /* 0x008fe40000011400 */
[----:B------:R-:W-:Y:S02]  /*22a0*/  SEL R21, R0, RZ, !P0 ;  /* 0x000000ff00157207 */ /* 0x000fe40004000000 */
[----:B------:R-:W-:Y:S02]  /*22b0*/  SEL R91, R3, RZ, !P0 ;  /* 0x000000ff035b7207 */ /* 0x000fe40004000000 */
[----:B------:R-:W-:Y:S01]  /*22c0*/  LOP3.LUT R3, R8, 0xfffffffc, RZ, 0xc0, !PT ;  /* 0xfffffffc08037812 */ /* 0x000fe200078ec0ff */
[----:B------:R-:W-:-:S04]  /*22d0*/  IMAD.WIDE.U32 R26, R21, UR4, R4 ;  /* 0x00000004151a7c25 */ /* 0x000fc8000f8e0004 */
[----:B------:R-:W-:Y:S02]  /*22e0*/  IMAD R0, R91, UR4, RZ ;  /* 0x000000045b007c24 */ /* 0x000fe4000f8e02ff */
[----:B------:R-:W-:Y:S02]  /*22f0*/  IMAD.IADD R78, R78, 0x1, -R3 ;  /* 0x000000014e4e7824 */ /* 0x000fe400078e0a03 */
[----:B------:R-:W-:Y:S01]  /*2300*/  IMAD R3, R21, UR5, R0 ;  /* 0x0000000515037c24 */ /* 0x000fe2000f8e0200 */
[----:B------:R-:W-:Y:S05]  /*2310*/  @!P6 WARPSYNC.ALL ;  /* 0x000000000000e948 */ /* 0x000fea0003800000 */
[----:B------:R-:W-:Y:S01]  /*2320*/  ULDC.64 UR4, c[0x0][0x330] ;  /* 0x0000cc0000047ab9 */ /* 0x000fe20000000a00 */
[----:B------:R-:W-:-:S04]  /*2330*/  IMAD.WIDE.U32 R4, R144, R30, R22 ;  /* 0x0000001e90047225 */ /* 0x000fc800078e0016 */
[----:B------:R-:W-:Y:S01]  /*2340*/  IMAD R8, R34, R68, RZ ;  /* 0x0000004422087224 */ /* 0x000fe200078e02ff */
[----:B------:R-:W-:Y:S01]  /*2350*/  IADD3 R97, P0, R26, R4, RZ ;  /* 0x000000041a617210 */ /* 0x000fe20007f1e0ff */
[----:B------:R-:W-:Y:S01]  /*2360*/  IMAD.WIDE.U32 R28, R32, UR4, R22 ;  /* 0x00000004201c7c25 */ /* 0x000fe2000f8e0016 */
[----:B------:R-:W-:Y:S01]  /*2370*/  ULDC UR4, c[0x0][0x2f4] ;  /* 0x0000bd0000047ab9 */ /* 0x000fe20000000800 */
[----:B------:R-:W-:Y:S01]  /*2380*/  LOP3.LUT P2, RZ, R78, 0x2, RZ, 0xc0, !PT ;  /* 0x000000024eff7812 */ /* 0x000fe2000784c0ff */
[----:B------:R-:W-:Y:S01]  /*2390*/  ULDC.64 UR6, c[0x0][0x338] ;  /* 0x0000ce0000067ab9 */ /* 0x000fe20000000a00 */
[----:B------:R-:W-:Y:S02]  /*23a0*/  IMAD R29, R32, UR5, R29 ;  /* 0x00000005201d7c24 */ /* 0x000fe4000f8e021d */
[----:B------:R-:W3:Y:S01]  /*23b0*/  LDL R32, [R1+0x54] ;  /* 0x0000540001207983 */ /* 0x000ee20000100800 */
[----:B------:R-:W-:Y:S02]  /*23c0*/  VIADD R0, R22, 0x10 ;  /* 0x0000001016007836 */ /* 0x000fe40000000000 */
[----:B------:R-:W-:-:S03]  /*23d0*/  IMAD.IADD R3, R27, 0x1, R3 ;  /* 0x000000011b037824 */ /* 0x000fc600078e0203 */
[----:B------:R-:W-:Y:S02]  /*23e0*/  ISETP.GE.AND P1, PT, R0, UR4, PT ;  /* 0x0000000400007c0c */ /* 0x000fe4000bf26270 */
[----:B------:R-:W-:Y:S02]  /*23f0*/  IADD3.X R96, R3, R5, R6, P0, !PT ;  /* 0x0000000503607210 */ /* 0x000fe400007fe406 */
[----:B------:R-:W-:Y:S02]  /*2400*/  SEL R5, RZ, 0xffffffff, P1 ;  /* 0xffffffffff057807 */ /* 0x000fe40000800000 */
[C---:B------:R-:W-:Y:S01]  /*2410*/  ISETP.GE.AND P0, PT, R22.reuse, UR4, PT ;  /* 0x0000000416007c0c */ /* 0x040fe2000bf06270 */
[C---:B------:R-:W-:Y:S02]  /*2420*/  VIADD R4, R22.reuse, 0x20 ;  /* 0x0000002016047836 */ /* 0x040fe40000000000 */
[----:B------:R-:W-:Y:S01]  /*2430*/  IMAD.SHL.U32 R7, R5, 0x2, RZ ;  /* 0x0000000205077824 */ /* 0x000fe200078e00ff */
[----:B------:R-:W-:Y:S01]  /*2440*/  SEL R6, RZ, 0x1, P0 ;  /* 0x00000001ff067807 */ /* 0x000fe20000000000 */
[----:B------:R-:W-:Y:S01]  /*2450*/  VIADD R5, R22, 0x30 ;  /* 0x0000003016057836 */ /* 0x000fe20000000000 */
[----:B------:R-:W-:-:S02]  /*2460*/  ISETP.GE.AND P0, PT, R4, UR4, PT ;  /* 0x0000000404007c0c */ /* 0x000fc4000bf06270 */
[----:B------:R-:W-:Y:S01]  /*2470*/  LOP3.LUT R7, R7, 0x2, R6, 0xe2, !PT ;  /* 0x0000000207077812 */ /* 0x000fe200078ee206 */
[----:B------:R-:W-:Y:S01]  /*2480*/  VIADD R6, R22, 0x40 ;  /* 0x0000004016067836 */ /* 0x000fe20000000000 */
[----:B------:R-:W-:Y:S01]  /*2490*/  ISETP.GE.AND P1, PT, R5, UR4, PT ;  /* 0x0000000405007c0c */ /* 0x000fe2000bf26270 */
[----:B------:R-:W-:Y:S01]  /*24a0*/  IMAD R15, R144, R69, R8 ;  /* 0x00000045900f7224 */ /* 0x000fe200078e0208 */
[----:B------:R-:W-:Y:S02]  /*24b0*/  SEL R8, RZ, 0x4, P0 ;  /* 0x00000004ff087807 */ /* 0x000fe40000000000 */
[----:B------:R-:W-:Y:S02]  /*24c0*/  SEL R9, RZ, 0x8, P1 ;  /* 0x00000008ff097807 */ /* 0x000fe40000800000 */
[----:B------:R-:W-:Y:S02]  /*24d0*/  ISETP.GE.AND P0, PT, R6, UR4, PT ;  /* 0x0000000406007c0c */ /* 0x000fe4000bf06270 */
[----:B------:R-:W-:-:S02]  /*24e0*/  LOP3.LUT R7, R9, R7, R8, 0xfe, !PT ;  /* 0x0000000709077212 */ /* 0x000fc400078efe08 */
[----:B------:R-:W-:Y:S02]  /*24f0*/  SEL R10, RZ, 0x10, P0 ;  /* 0x00000010ff0a7807 */ /* 0x000fe40000000000 */
[----:B-1----:R-:W-:Y:S02]  /*2500*/  ISETP.GE.AND P0, PT, R22, R13, PT ;  /* 0x0000000d1600720c */ /* 0x002fe40003f06270 */
[----:B------:R-:W-:Y:S01]  /*2510*/  LOP3.LUT R10, R7, R10, RZ, 0xfc, !PT ;  /* 0x0000000a070a7212 */ /* 0x000fe200078efcff */
[----:B------:R-:W-:Y:S01]  /*2520*/  IMAD R7, R34, R76, RZ ;  /* 0x0000004c22077224 */ /* 0x000fe200078e02ff */
[----:B------:R-:W-:-:S03]  /*2530*/  LOP3.LUT R19, R19, 0xfffffffd, RZ, 0xc0, !PT ;  /* 0xfffffffd13137812 */ /* 0x000fc600078ec0ff */
[----:B------:R-:W-:Y:S01]  /*2540*/  IMAD R33, R144, R77, R7 ;  /* 0x0000004d90217224 */ /* 0x000fe200078e0207 */
[----:B------:R-:W-:Y:S02]  /*2550*/  SEL R7, R13, RZ, P0 ;  /* 0x000000ff0d077207 */ /* 0x000fe40000000000 */
[----:B------:R-:W-:Y:S01]  /*2560*/  @P2 LOP3.LUT R19, R19, 0x2, RZ, 0xfc, !PT ;  /* 0x0000000213132812 */ /* 0x000fe200078efcff */
[----:B--2---:R-:W-:Y:S01]  /*2570*/  IMAD.MOV.U32 R40, RZ, RZ, R42 ;  /* 0x000000ffff287224 */ /* 0x004fe200078e002a */
[-C--:B------:R-:W-:Y:S01]  /*2580*/  ISETP.GE.AND P2, PT, R4, R13.reuse, PT ;  /* 0x0000000d0400720c */ /* 0x080fe20003f46270 */
[----:B------:R-:W-:Y:S01]  /*2590*/  IMAD.IADD R8, R22, 0x1, R7 ;  /* 0x0000000116087824 */ /* 0x000fe200078e0207 */
[----:B------:R-:W-:Y:S02]  /*25a0*/  ISETP.GE.AND P1, PT, R0, R13, PT ;  /* 0x0000000d0000720c */ /* 0x000fe40003f26270 */
[----:B------:R-:W-:Y:S02]  /*25b0*/  SEL R7, R13, RZ, P2 ;  /* 0x000000ff0d077207 */ /* 0x000fe40001000000 */
[----:B------:R-:W-:-:S02]  /*25c0*/  SHF.R.S32.HI R41, RZ, 0x1f, R40 ;  /* 0x0000001fff297819 */ /* 0x000fc40000011428 */
[----:B------:R-:W-:Y:S01]  /*25d0*/  SEL R9, R13, RZ, P1 ;  /* 0x000000ff0d097207 */ /* 0x000fe20000800000 */
[----:B------:R-:W-:Y:S02]  /*25e0*/  IMAD R91, R91, UR6, RZ ;  /* 0x000000065b5b7c24 */ /* 0x000fe4000f8e02ff */
[----:B------:R-:W-:Y:S02]  /*25f0*/  IMAD.IADD R20, R4, 0x1, R7 ;  /* 0x0000000104147824 */ /* 0x000fe400078e0207 */
[----:B------:R-:W-:-:S04]  /*2600*/  IMAD.WIDE.U32 R64, R144, R68, R22 ;  /* 0x0000004490407225 */ /* 0x000fc800078e0016 */
[----:B------:R-:W-:-:S04]  /*2610*/  IMAD.WIDE.U32 R66, R144, R68, R40 ;  /* 0x0000004490427225 */ /* 0x000fc800078e0028 */
[----:B------:R-:W-:Y:S01]  /*2620*/  IMAD.IADD R14, R0, 0x1, R9 ;  /* 0x00000001000e7824 */ /* 0x000fe200078e0209 */
[----:B------:R-:W-:Y:S01]  /*2630*/  SHF.R.S32.HI R9, RZ, 0x1f, R8 ;  /* 0x0000001fff097819 */ /* 0x000fe20000011408 */
[C---:B------:R-:W-:Y:S02]  /*2640*/  IMAD R91, R21.reuse, UR7, R91 ;  /* 0x00000007155b7c24 */ /* 0x040fe4000f8e025b */
[----:B------:R-:W-:Y:S01]  /*2650*/  IMAD.WIDE.U32 R28, R21, UR6, R28 ;  /* 0x00000006151c7c25 */ /* 0x000fe2000f8e001c */
[----:B------:R-:W-:-:S03]  /*2660*/  SHF.R.S32.HI R21, RZ, 0x1f, R20 ;  /* 0x0000001fff157819 */ /* 0x000fc60000011414 */
[----:B------:R-:W-:Y:S02]  /*2670*/  IMAD.IADD R65, R65, 0x1, R15 ;  /* 0x0000000141417824 */ /* 0x000fe400078e020f */
[----:B------:R-:W-:Y:S01]  /*2680*/  IMAD.IADD R67, R15, 0x1, R67 ;  /* 0x000000010f437824 */ /* 0x000fe200078e0243 */
[----:B------:R-:W-:Y:S01]  /*2690*/  SHF.R.S32.HI R15, RZ, 0x1f, R14 ;  /* 0x0000001fff0f7819 */ /* 0x000fe2000001140e */
[C---:B------:R-:W-:Y:S01]  /*26a0*/  IMAD.WIDE.U32 R72, R144.reuse, R76, R22 ;  /* 0x0000004c90487225 */ /* 0x040fe200078e0016 */
[CC--:B------:R-:W-:Y:S02]  /*26b0*/  LEA.HI R7, R9.reuse, R8.reuse, RZ, 0x3 ;  /* 0x0000000809077211 */ /* 0x0c0fe400078f18ff */
[----:B------:R-:W-:Y:S01]  /*26c0*/  LEA.HI R12, R9, R8, RZ, 0x5 ;  /* 0x00000008090c7211 */ /* 0x000fe200078f28ff */
[----:B------:R-:W-:Y:S01]  /*26d0*/  IMAD.WIDE.U32 R74, R144, R76, R40 ;  /* 0x0000004c904a7225 */ /* 0x000fe200078e0028 */
[CC--:B------:R-:W-:Y:S02]  /*26e0*/  LEA.HI R9, R21.reuse, R20.reuse, RZ, 0x3 ;  /* 0x0000001415097211 */ /* 0x0c0fe400078f18ff */
[----:B------:R-:W-:-:S02]  /*26f0*/  LEA.HI R20, R21, R20, RZ, 0x5 ;  /* 0x0000001415147211 */ /* 0x000fc400078f28ff */
[-C--:B------:R-:W-:Y:S01]  /*2700*/  LEA.HI R8, R15, R14.reuse, RZ, 0x3 ;  /* 0x0000000e0f087211 */ /* 0x080fe200078f18ff */
[----:B------:R-:W-:Y:S01]  /*2710*/  IMAD.IADD R73, R73, 0x1, R33 ;  /* 0x0000000149497824 */ /* 0x000fe200078e0221 */
[----:B------:R-:W-:Y:S01]  /*2720*/  LEA.HI R15, R15, R14, RZ, 0x5 ;  /* 0x0000000e0f0f7211 */ /* 0x000fe200078f28ff */
[----:B------:R-:W-:Y:S01]  /*2730*/  IMAD.IADD R75, R33, 0x1, R75 ;  /* 0x00000001214b7824 */ /* 0x000fe200078e024b */
[----:B------:R-:W-:Y:S02]  /*2740*/  SHF.R.S32.HI R14, RZ, 0x5, R12 ;  /* 0x00000005ff0e7819 */ /* 0x000fe4000001140c */
[----:B------:R-:W-:Y:S01]  /*2750*/  SHF.R.S32.HI R33, RZ, 0x5, R20 ;  /* 0x00000005ff217819 */ /* 0x000fe20000011414 */
[----:B------:R0:W-:Y:S01]  /*2760*/  STL [R1+0x4c], R41 ;  /* 0x00004c2901007387 */ /* 0x0001e20000100800 */
[----:B-----5:R-:W-:Y:S01]  /*2770*/  SHF.R.S32.HI R35, RZ, 0x1f, R107 ;  /* 0x0000001fff237819 */ /* 0x020fe2000001146b */
[----:B------:R-:W-:Y:S01]  /*2780*/  VIADD R83, R22, 0x50 ;  /* 0x0000005016537836 */ /* 0x000fe20000000000 */
[----:B------:R-:W-:Y:S01]  /*2790*/  LOP3.LUT R19, R19, 0xfffffffe, RZ, 0xc0, !PT ;  /* 0xfffffffe13137812 */ /* 0x000fe200078ec0ff */
[--C-:B----4-:R-:W-:Y:S01]  /*27a0*/  IMAD R33, R33, 0x1200, R38.reuse ;  /* 0x0000120021217824 */ /* 0x110fe200078e0226 */
[----:B------:R-:W-:Y:S01]  /*27b0*/  SHF.R.S32.HI R21, RZ, 0x5, R15 ;  /* 0x00000005ff157819 */ /* 0x000fe2000001140f */
[----:B------:R-:W-:Y:S01]  /*27c0*/  IMAD R14, R14, 0x1200, R38 ;  /* 0x000012000e0e7824 */ /* 0x000fe200078e0226 */
[----:B------:R-:W-:-:S02]  /*27d0*/  @P2 LOP3.LUT R19, R19, 0x1, RZ, 0xfc, !PT ;  /* 0x0000000113132812 */ /* 0x000fc400078efcff */
[----:B------:R-:W-:Y:S01]  /*27e0*/  ISETP.GE.AND P2, PT, R83, UR4, PT ;  /* 0x0000000453007c0c */ /* 0x000fe2000bf46270 */
[----:B------:R-:W-:Y:S01]  /*27f0*/  IMAD R21, R21, 0x1200, R38 ;  /* 0x0000120015157824 */ /* 0x000fe200078e0226 */
[----:B------:R-:W-:Y:S01]  /*2800*/  LOP3.LUT R81, R7, 0xfffffff8, RZ, 0xc0, !PT ;  /* 0xfffffff807517812 */ /* 0x000fe200078ec0ff */
[----:B------:R-:W-:Y:S01]  /*2810*/  IMAD R99, R69, 0x90, RZ ;  /* 0x0000009045637824 */ /* 0x000fe200078e02ff */
[----:B------:R-:W-:Y:S01]  /*2820*/  LOP3.LUT R80, R8, 0xfffffff8, RZ, 0xc0, !PT ;  /* 0xfffffff808507812 */ /* 0x000fe200078ec0ff */
[----:B------:R-:W-:Y:S01]  /*2830*/  IMAD.WIDE.U32 R64, R107, R68, R64 ;  /* 0x000000446b407225 */ /* 0x000fe200078e0040 */
[----:B------:R-:W-:-:S03]  /*2840*/  LOP3.LUT R79, R9, 0xfffffff8, RZ, 0xc0, !PT ;  /* 0xfffffff8094f7812 */ /* 0x000fc600078ec0ff */
[----:B------:R-:W-:-:S04]  /*2850*/  IMAD.WIDE.U32 R66, R107, R68, R66 ;  /* 0x000000446b427225 */ /* 0x000fc800078e0042 */
[----:B------:R-:W-:-:S04]  /*2860*/  IMAD.WIDE.U32 R72, R107, R76, R72 ;  /* 0x0000004c6b487225 */ /* 0x000fc800078e0048 */
[----:B------:R-:W-:Y:S01]  /*2870*/  IMAD.WIDE.U32 R74, R107, R76, R74 ;  /* 0x0000004c6b4a7225 */ /* 0x000fe200078e004a */
[----:B------:R-:W-:-:S03]  /*2880*/  SHF.R.S32.HI R103, RZ, 0x1f, R81 ;  /* 0x0000001fff677819 */ /* 0x000fc60000011451 */
[----:B------:R-:W-:Y:S01]  /*2890*/  IMAD.SHL.U32 R110, R13, 0x2, RZ ;  /* 0x000000020d6e7824 */ /* 0x000fe200078e00ff */
[----:B------:R-:W-:Y:S01]  /*28a0*/  SHF.R.S32.HI R102, RZ, 0x1f, R80 ;  /* 0x0000001fff667819 */ /* 0x000fe20000011450 */
[----:B------:R-:W-:Y:S01]  /*28b0*/  VIADD R115, R36, 0x8 ;  /* 0x0000000824737836 */ /* 0x000fe20000000000 */
[----:B------:R-:W-:Y:S01]  /*28c0*/  SHF.R.S32.HI R101, RZ, 0x1f, R79 ;  /* 0x0000001fff657819 */ /* 0x000fe2000001144f */
[----:B------:R-:W-:Y:S01]  /*28d0*/  IMAD.IADD R91, R29, 0x1, R91 ;  /* 0x000000011d5b7824 */ /* 0x000fe200078e025b */
[C---:B---3--:R-:W-:Y:S02]  /*28e0*/  LOP3.LUT R12, R32.reuse, 0x18, R7, 0xf8, !PT ;  /* 0x00000018200c7812 */ /* 0x048fe400078ef807 */
[C---:B------:R-:W-:Y:S02]  /*28f0*/  LOP3.LUT R20, R32.reuse, 0x18, R8, 0xf8, !PT ;  /* 0x0000001820147812 */ /* 0x040fe400078ef808 */
[----:B------:R-:W-:Y:S02]  /*2900*/  LOP3.LUT R32, R32, 0x18, R9, 0xf8, !PT ;  /* 0x0000001820207812 */ /* 0x000fe400078ef809 */
[----:B------:R-:W-:-:S02]  /*2910*/  LOP3.LUT R15, R12, R37, RZ, 0x3c, !PT ;  /* 0x000000250c0f7212 */ /* 0x000fc400078e3cff */
[-C--:B------:R-:W-:Y:S01]  /*2920*/  LOP3.LUT R32, R32, R37.reuse, RZ, 0x3c, !PT ;  /* 0x0000002520207212 */ /* 0x080fe200078e3cff */
[----:B------:R-:W-:Y:S01]  /*2930*/  IMAD R12, R35, R68, RZ ;  /* 0x00000044230c7224 */ /* 0x000fe200078e02ff */
[----:B------:R-:W-:Y:S01]  /*2940*/  LOP3.LUT R20, R20, R37, RZ, 0x3c, !PT ;  /* 0x0000002514147212 */ /* 0x000fe200078e3cff */
[----:B------:R-:W-:Y:S02]  /*2950*/  IMAD.IADD R106, R14, 0x1, R15 ;  /* 0x000000010e6a7824 */ /* 0x000fe400078e020f */
[----:B------:R-:W-:Y:S01]  /*2960*/  IMAD.IADD R104, R33, 0x1, R32 ;  /* 0x0000000121687824 */ /* 0x000fe200078e0220 */
[----:B------:R-:W-:Y:S01]  /*2970*/  SEL R15, RZ, 0x20, P2 ;  /* 0x00000020ff0f7807 */ /* 0x000fe20001000000 */
[----:B------:R-:W-:Y:S02]  /*2980*/  IMAD R33, R107, R69, R12 ;  /* 0x000000456b217224 */ /* 0x000fe400078e020c */
[----:B------:R-:W-:Y:S01]  /*2990*/  IMAD R12, R35, R76, RZ ;  /* 0x0000004c230c7224 */ /* 0x000fe200078e02ff */
[----:B------:R-:W-:Y:S01]  /*29a0*/  IADD3 R70, P2, R144, R71, RZ ;  /* 0x0000004790467210 */ /* 0x000fe20007f5e0ff */
[----:B------:R-:W-:Y:S01]  /*29b0*/  IMAD.IADD R105, R21, 0x1, R20 ;  /* 0x0000000115697824 */ /* 0x000fe200078e0214 */
[----:B------:R-:W-:Y:S01]  /*29c0*/  LOP3.LUT R15, R10, R15, RZ, 0xfc, !PT ;  /* 0x0000000f0a0f7212 */ /* 0x000fe200078efcff */
[----:B------:R-:W-:-:S02]  /*29d0*/  IMAD R21, R31, 0x90, RZ ;  /* 0x000000901f157824 */ /* 0x000fc400078e02ff */
[----:B------:R-:W-:Y:S02]  /*29e0*/  IMAD R85, R107, R77, R12 ;  /* 0x0000004d6b557224 */ /* 0x000fe400078e020c */
[----:B------:R-:W-:Y:S02]  /*29f0*/  IMAD R35, R77, 0x90, RZ ;  /* 0x000000904d237824 */ /* 0x000fe400078e02ff */
[----:B------:R-:W-:Y:S01]  /*2a00*/  IMAD.WIDE.U32 R30, R30, 0x90, RZ ;  /* 0x000000901e1e7825 */ /* 0x000fe200078e00ff */
[----:B------:R-:W-:-:S03]  /*2a10*/  LOP3.LUT R12, R15, 0x4, RZ, 0xc0, !PT ;  /* 0x000000040f0c7812 */ /* 0x000fc600078ec0ff */
[----:B------:R-:W-:Y:S01]  /*2a20*/  IMAD.WIDE.U32 R68, R68, 0x90, RZ ;  /* 0x0000009044447825 */ /* 0x000fe200078e00ff */
[----:B------:R-:W-:-:S03]  /*2a30*/  LOP3.LUT R13, R15, 0x8, RZ, 0xc0, !PT ;  /* 0x000000080f0d7812 */ /* 0x000fc600078ec0ff */
[----:B------:R-:W-:Y:S01]  /*2a40*/  IMAD.WIDE.U32 R76, R76, 0x90, RZ ;  /* 0x000000904c4c7825 */ /* 0x000fe200078e00ff */
[----:B------:R-:W-:-:S03]  /*2a50*/  LOP3.LUT R14, R15, 0x10, RZ, 0xc0, !PT ;  /* 0x000000100f0e7812 */ /* 0x000fc600078ec0ff */
[----:B------:R-:W-:Y:S01]  /*2a60*/  IMAD.X R71, R34, 0x1, R11, P2 ;  /* 0x0000000122477824 */ /* 0x000fe200010e060b */
[----:B------:R-:W-:Y:S01]  /*2a70*/  LOP3.LUT R11, R15, 0x2, RZ, 0xc0, !PT ;  /* 0x000000020f0b7812 */ /* 0x000fe200078ec0ff */
[----:B------:R-:W-:Y:S01]  /*2a80*/  IMAD.IADD R87, R73, 0x1, R85 ;  /* 0x0000000149577824 */ /* 0x000fe200078e0255 */
[----:B------:R-:W-:Y:S01]  /*2a90*/  LOP3.LUT R10, R10, 0x1, RZ, 0xc0, !PT ;  /* 0x000000010a0a7812 */ /* 0x000fe200078ec0ff */
[----:B------:R-:W-:Y:S01]  /*2aa0*/  IMAD.IADD R98, R31, 0x1, R21 ;  /* 0x000000011f627824 */ /* 0x000fe200078e0215 */
[----:B------:R-:W-:Y:S01]  /*2ab0*/  LOP3.LUT R15, R15, 0x20, RZ, 0xc0, !PT ;  /* 0x000000200f0f7812 */ /* 0x000fe200078ec0ff */
[----:B------:R-:W-:Y:S02]  /*2ac0*/  IMAD.IADD R99, R69, 0x1, R99 ;  /* 0x0000000145637824 */ /* 0x000fe400078e0263 */
[----:B------:R-:W-:Y:S02]  /*2ad0*/  IMAD.IADD R100, R77, 0x1, R35 ;  /* 0x000000014d647824 */ /* 0x000fe400078e0223 */
[----:B------:R-:W-:-:S02]  /*2ae0*/  IMAD.IADD R88, R65, 0x1, R33 ;  /* 0x0000000141587824 */ /* 0x000fc400078e0221 */
[----:B------:R-:W-:Y:S02]  /*2af0*/  IMAD.IADD R86, R33, 0x1, R67 ;  /* 0x0000000121567824 */ /* 0x000fe400078e0243 */
[----:B------:R-:W-:Y:S01]  /*2b00*/  IMAD.IADD R85, R85, 0x1, R75 ;  /* 0x0000000155557824 */ /* 0x000fe200078e024b */
[----:B0-----:R-:W-:Y:S06]  /*2b10*/  @!P6 BAR.SYNC.DEFER_BLOCKING 0x9, 0x100 ;  /* 0x024400000000eb1d */ /* 0x001fec0000010000 */
.L_x_9819:
[----:B0-----:R-:W2:Y:S01]  /*2b20*/  LDL R20, [R1+0x88] ;  /* 0x0000880001147983 */ /* 0x001ea20000100800 */
[----:B------:R-:W0:Y:S01]  /*2b30*/  LDC R108, c[0x0][0x3f4] ;  /* 0x0000fd00ff6c7b82 */ /* 0x000e220000000800 */
[----:B------:R-:W-:Y:S01]  /*2b40*/  LOP3.LUT P3, RZ, R78, 0x2, RZ, 0xc0, !PT ;  /* 0x000000024eff7812 */ /* 0x000fe2000786c0ff */
[----:B------:R-:W-:Y:S01]  /*2b50*/  VIADD R39, R24, 0xffffffff ;  /* 0xffffffff18277836 */ /* 0x000fe20000000000 */
[----:B------:R-:W-:Y:S05]  /*2b60*/  YIELD ;  /* 0x0000000000007946 */ /* 0x000fea0003800000 */
[----:B-1----:R-:W1:Y:S01]  /*2b70*/  LDC.64 R92, c[0x0][0x2e8] ;  /* 0x0000ba00ff5c7b82 */ /* 0x002e620000000a00 */
[----:B---3--:R-:W-:Y:S01]  /*2b80*/  SHF.R.S32.HI R32, RZ, 0x1f, R39 ;  /* 0x0000001fff207819 */ /* 0x008fe20000011427 */
[-C--:B------:R-:W-:Y:S01]  /*2b90*/  IMAD R21, R98, R39.reuse, RZ ;  /* 0x0000002762157224 */ /* 0x080fe200078e02ff */
[----:B------:R-:W-:Y:S01]  /*2ba0*/  BSSY B0, `(.L_x_9764) ;  /* 0x0000401000007945 */ /* 0x000fe20003800000 */
[----:B------:R-:W-:-:S04]  /*2bb0*/  IMAD.WIDE.U32 R60, R30, R39, RZ ;  /* 0x000000271e3c7225 */ /* 0x000fc800078e00ff */
[----:B------:R-:W-:Y:S01]  /*2bc0*/  IMAD R33, R32, R30, R21 ;  /* 0x0000001e20217224 */ /* 0x000fe200078e0215 */
[----:B------:R-:W-:-:S03]  /*2bd0*/  IADD3 R21, P2, R97, R60, RZ ;  /* 0x0000003c61157210 */ /* 0x000fc60007f5e0ff */
[----:B------:R-:W-:-:S04]  /*2be0*/  IMAD.IADD R94, R61, 0x1, R33 ;  /* 0x000000013d5e7824 */ /* 0x000fc800078e0221 */
[----:B------:R-:W-:Y:S01]  /*2bf0*/  IMAD.X R24, R94, 0x1, R96, P2 ;  /* 0x000000015e187824 */ /* 0x000fe200010e0660 */
[----:B-1----:R-:W-:-:S04]  /*2c00*/  LEA R36, P2, R21, R92, 0x1 ;  /* 0x0000005c15247211 */ /* 0x002fc800078408ff */
[----:B------:R-:W-:Y:S01]  /*2c10*/  LEA.HI.X R37, R21, R93, R24, 0x1, P2 ;  /* 0x0000005d15257211 */ /* 0x000fe200010f0c18 */
[----:B------:R-:W-:Y:S01]  /*2c20*/  IMAD.MOV.U32 R24, RZ, RZ, R39 ;  /* 0x000000ffff187224 */ /* 0x000fe200078e0027 */
[----:B------:R-:W-:Y:S01]  /*2c30*/  ISETP.GT.AND P2, PT, R39, R84, PT ;  /* 0x000000542700720c */ /* 0x000fe20003f44270 */
[----:B--2---:R-:W-:-:S04]  /*2c40*/  IMAD R82, R17, 0x3600, R20 ;  /* 0x0000360011527824 */ /* 0x004fc800078e0214 */
[C---:B------:R-:W-:Y:S02]  /*2c50*/  VIADD R20, R82.reuse, 0x10 ;  /* 0x0000001052147836 */ /* 0x040fe40000000000 */
[----:B------:R-:W-:Y:S01]  /*2c60*/  @P3 VIADD R20, R82, 0xfffffff0 ;  /* 0xfffffff052143836 */ /* 0x000fe20000000000 */
[----:B0-----:R-:W-:Y:S01]  /*2c70*/  ISETP.GE.AND P3, PT, R108, 0x1, PT ;  /* 0x000000016c00780c */ /* 0x001fe20003f66270 */
[--C-:B------:R-:W-:Y:S02]  /*2c80*/  IMAD R82, R82, 0x2, R25.reuse ;  /* 0x0000000252527824 */ /* 0x100fe400078e0219 */
[----:B------:R-:W-:-:S10]  /*2c90*/  IMAD R21, R20, 0x2, R25 ;  /* 0x0000000214157824 */ /* 0x000fd400078e0219 */
[----:B------:R-:W-:Y:S05]  /*2ca0*/  @!P3 BRA `(.L_x_9765) ;  /* 0x0000003c0040b947 */ /* 0x000fea0003800000 */
[----:B------:R-:W-:Y:S01]  /*2cb0*/  ULDC.U8 UR4, c[0x0][0x410] ;  /* 0x0001040000047ab9 */ /* 0x000fe20000000000 */
[-C--:B------:R-:W-:Y:S01]  /*2cc0*/  IMAD R33, R100, R39.reuse, RZ ;  /* 0x0000002764217224 */ /* 0x080fe200078e02ff */
        /* <DEDUP_REMOVED lines=26> */
[----:B------:R-:W2:Y:S04]  /*2e70*/  LDL.64 R120, [R1+0x48] ;  /* 0x0000480001787983 */ /* 0x000ea80000100a00 */
[----:B------:R-:W3:Y:S04]  /*2e80*/  LDL R118, [R1+0x6c] ;  /* 0x00006c0001767983 */ /* 0x000ee80000100800 */
[----:B------:R-:W4:Y:S04]  /*2e90*/  LDL R117, [R1+0x64] ;  /* 0x0000640001757983 */ /* 0x000f280000100800 */
[----:B------:R-:W4:Y:S04]  /*2ea0*/  LDL R114, [R1+0x70] ;  /* 0x0000700001727983 */ /* 0x000f280000100800 */
[----:B------:R-:W4:Y:S04]  /*2eb0*/  LDL R113, [R1+0x68] ;  /* 0x0000680001717983 */ /* 0x000f280000100800 */
[----:B------:R-:W4:Y:S01]  /*2ec0*/  LDL R95, [R1+0x74] ;  /* 0x00007400015f7983 */ /* 0x000f220000100800 */
[----:B------:R-:W-:Y:S01]  /*2ed0*/  IADD3 R58, P3, R74, R58, RZ ;  /* 0x0000003a4a3a7210 */ /* 0x000fe20007f7e0ff */
[----:B------:R-:W-:Y:S01]  /*2ee0*/  ULDC.64 UR4, c[0x0][0x3e8] ;  /* 0x0000fa0000047ab9 */ /* 0x000fe20000000a00 */
[----:B------:R-:W-:-:S02]  /*2ef0*/  CS2R R62, SRZ ;  /* 0x00000000003e7805 */ /* 0x000fc4000001ff00 */
        /* <DEDUP_REMOVED lines=19> */
[----:B--2---:R-:W-:-:S13]  /*3030*/  ISETP.GE.AND P3, PT, R120, R108, PT ;  /* 0x0000006c7800720c */ /* 0x004fda0003f66270 */
[----:B------:R0:W5:Y:S04]  /*3040*/  @!P3 LDG.E.64 R62, desc[UR60][R34.64] ;  /* 0x0000003c223eb981 */ /* 0x000168000c1e1b00 */
[----:B------:R0:W5:Y:S01]  /*3050*/  @!P3 LDG.E.64 R92, desc[UR60][R32.64] ;  /* 0x0000003c205cb981 */ /* 0x000162000c1e1b00 */
[----:B---3--:R-:W-:-:S13]  /*3060*/  ISETP.GE.AND P3, PT, R118, R108, PT ;  /* 0x0000006c7600720c */ /* 0x008fda0003f66270 */
[----:B------:R0:W5:Y:S04]  /*3070*/  @!P3 LDG.E.64 R54, desc[UR60][R34.64+0x10] ;  /* 0x0000103c2236b981 */ /* 0x000168000c1e1b00 */
[----:B------:R0:W5:Y:S01]  /*3080*/  @!P3 LDG.E.64 R60, desc[UR60][R32.64+0x10] ;  /* 0x0000103c203cb981 */ /* 0x000162000c1e1b00 */
[----:B----4-:R-:W-:-:S13]  /*3090*/  ISETP.GE.AND P3, PT, R117, R108, PT ;  /* 0x0000006c7500720c */ /* 0x010fda0003f66270 */
[----:B------:R0:W5:Y:S04]  /*30a0*/  @!P3 LDG.E.64 R50, desc[UR60][R34.64+0x20] ;  /* 0x0000203c2232b981 */ /* 0x000168000c1e1b00 */
[----:B------:R0:W5:Y:S01]  /*30b0*/  @!P3 LDG.E.64 R52, desc[UR60][R32.64+0x20] ;  /* 0x0000203c2034b981 */ /* 0x000162000c1e1b00 */
[----:B------:R-:W-:-:S13]  /*30c0*/  ISETP.GE.AND P3, PT, R114, R108, PT ;  /* 0x0000006c7200720c */ /* 0x000fda0003f66270 */
[----:B------:R0:W5:Y:S04]  /*30d0*/  @!P3 LDG.E.64 R46, desc[UR60][R34.64+0x30] ;  /* 0x0000303c222eb981 */ /* 0x000168000c1e1b00 */
[----:B------:R0:W5:Y:S01]  /*30e0*/  @!P3 LDG.E.64 R48, desc[UR60][R32.64+0x30] ;  /* 0x0000303c2030b981 */ /* 0x000162000c1e1b00 */
[----:B------:R-:W-:-:S13]  /*30f0*/  ISETP.GE.AND P3, PT, R113, R108, PT ;  /* 0x0000006c7100720c */ /* 0x000fda0003f66270 */
[----:B------:R0:W5:Y:S04]  /*3100*/  @!P3 LDG.E.64 R42, desc[UR60][R34.64+0x40] ;  /* 0x0000403c222ab981 */ /* 0x000168000c1e1b00 */
[----:B------:R0:W5:Y:S01]  /*3110*/  @!P3 LDG.E.64 R44, desc[UR60][R32.64+0x40] ;  /* 0x0000403c202cb981 */ /* 0x000162000c1e1b00 */
[----:B------:R-:W-:-:S13]  /*3120*/  ISETP.GE.AND P3, PT, R95, R108, PT ;  /* 0x0000006c5f00720c */ /* 0x000fda0003f66270 */
[----:B------:R0:W5:Y:S04]  /*3130*/  @!P3 LDG.E.64 R38, desc[UR60][R34.64+0x50] ;  /* 0x0000503c2226b981 */ /* 0x000168000c1e1b00 */
[----:B------:R0:W5:Y:S02]  /*3140*/  @!P3 LDG.E.64 R40, desc[UR60][R32.64+0x50] ;  /* 0x0000503c2028b981 */ /* 0x000164000c1e1b00 */
.L_x_9768:
[----:B------:R-:W-:Y:S05]  /*3150*/  BSYNC B1 ;  /* 0x0000000000017941 */ /* 0x000fea0003800000 */
.L_x_9767:
[----:B0-----:R-:W2:Y:S01]  /*3160*/  LDL R33, [R1+0x50] ;  /* 0x0000500001217983 */ /* 0x001ea20000100800 */
[----:B-----5:R-:W-:Y:S02]  /*3170*/  IMAD.MOV.U32 R20, RZ, RZ, R38 ;  /* 0x000000ffff147224 */ /* 0x020fe400078e0026 */
        /* <DEDUP_REMOVED lines=39> */
[----:B------:R-:W-:-:S04]  /*33f0*/  PRMT R127, R32, 0x7610, R127 ;  /* 0x00007610207f7816 */ /* 0x000fc8000000007f */
[----:B------:R-:W-:Y:S01]  /*3400*/  PRMT R128, R20, 0x7610, R128 ;  /* 0x0000761014807816 */ /* 0x000fe20000000080 */
[----:B------:R-:W-:-:S05]  /*3410*/  IMAD.MOV.U32 R20, RZ, RZ, R61 ;  /* 0x000000ffff147224 */ /* 0x000fca00078e003d */
[----:B------:R-:W-:Y:S01]  /*3420*/  PRMT R129, R20, 0x7610, R129 ;  /* 0x0000761014817816 */ /* 0x000fe20000000081 */
[----:B------:R-:W-:-:S05]  /*3430*/  IMAD.MOV.U32 R20, RZ, RZ, R92 ;  /* 0x000000ffff147224 */ /* 0x000fca00078e005c */
[----:B------:R-:W-:Y:S01]  /*3440*/  PRMT R58, R20, 0x7610, R58 ;  /* 0x00007610143a7816 */ /* 0x000fe2000000003a */
[----:B------:R-:W-:-:S05]  /*3450*/  IMAD.MOV.U32 R20, RZ, RZ, R93 ;  /* 0x000000ffff147224 */ /* 0x000fca00078e005d */
[----:B------:R-:W-:Y:S02]  /*3460*/  PRMT R94, R20, 0x7610, R94 ;  /* 0x00007610145e7816 */ /* 0x000fe4000000005e */
[----:B--2---:R-:W-:-:S13]  /*3470*/  ISETP.NE.AND P3, PT, R33, 0x3, PT ;  /* 0x000000032100780c */ /* 0x004fda0003f65270 */
[----:B------:R-:W-:Y:S05]  /*3480*/  @!P3 BRA `(.L_x_9769) ;  /* 0x000000000004b947 */ /* 0x000fea0003800000 */
[----:B------:R-:W-:Y:S01]  /*3490*/  BPT.TRAP 0x1 ;  /* 0x000000040000795c */ /* 0x000fe20000300000 */
.L_x_9769:
[----:B------:R-:W-:Y:S01]  /*34a0*/  IMAD R20, R17, 0x8, R16 ;  /* 0x0000000811147824 */ /* 0x000fe200078e0210 */
[----:B------:R-:W-:Y:S01]  /*34b0*/  SHF.L.U32 R90, R156, 0x1f, RZ ;  /* 0x0000001f9c5a7819 */ /* 0x000fe200000006ff */
[----:B------:R-:W-:Y:S03]  /*34c0*/  BSSY B1, `(.L_x_9770) ;  /* 0x0000003000017945 */ /* 0x000fe60003800000 */
[----:B------:R-:W0:Y:S02]  /*34d0*/  SYNCS.PHASECHK.TRANS64.TRYWAIT P5, [R20+URZ+0x31c90], R90 ;  /* 0x031c905a140075a7 */ /* 0x000e2400080a017f */
[----:B0-----:R-:W-:Y:S05]  /*34e0*/  @!P5 BRA `(.L_x_9771) ;  /* 0x000001d800d0d947 */ /* 0x001fea0003800000 */
.L_x_10068:
[----:B------:R-:W-:Y:S05]  /*34f0*/  BSYNC B1 ;  /* 0x0000000000017941 */ /* 0x000fea0003800000 */
.L_x_9770:
[----:B------:R-:W-:Y:S05]  /*3500*/  @P4 BRA `(.L_x_9772) ;  /* 0x0000003400a84947 */ /* 0x000fea0003800000 */
[----:B------:R-:W-:Y:S01]  /*3510*/  ISETP.NE.AND P4, PT, R10, RZ, PT ;  /* 0x000000ff0a00720c */ /* 0x000fe20003f85270 */
[----:B------:R-:W-:-:S12]  /*3520*/  BSSY B1, `(.L_x_9773) ;  /* 0x0000036000017945 */ /* 0x000fd80003800000 */
[----:B------:R-:W-:Y:S05]  /*3530*/  @!P4 BRA `(.L_x_9774) ;  /* 0x0000000000d0c947 */ /* 0x000fea0003800000 */
[----:B------:R-:W2:Y:S01]  /*3540*/  LDL.64 R56, [R1+0x48] ;  /* 0x0000480001387983 */ /* 0x000ea20000100a00 */
[----:B------:R-:W-:Y:S03]  /*3550*/  BSSY B2, `(.L_x_9775) ;  /* 0x0000031000027945 */ /* 0x000fe60003800000 */
[----:B------:R1:W3:Y:S01]  /*3560*/  LDS.128 R32, [R82+0x16800] ;  /* 0x0168000052207984 */ /* 0x0002e20000000c00 */
[----:B--2---:R-:W-:-:S13]  /*3570*/  ISETP.GE.AND P4, PT, R56, R108, PT ;  /* 0x0000006c3800720c */ /* 0x004fda0003f86270 */
[----:B-1-3--:R-:W-:Y:S05]  /*3580*/  @P4 BRA `(.L_x_9776) ;  /* 0x0000000000b44947 */ /* 0x00afea0003800000 */
[----:B------:R-:W-:Y:S02]  /*3590*/  SHF.R.U64 R59, R92, 0x10, R93 ;  /* 0x000000105c3b7819 */ /* 0x000fe4000000125d */
[----:B------:R-:W-:Y:S02]  /*35a0*/  SHF.R.U64 R56, R62, 0x10, R63 ;  /* 0x000000103e387819 */ /* 0x000fe4000000123f */
[C---:B------:R-:W-:Y:S02]  /*35b0*/  PRMT R59, R58.reuse, 0x5410, R59 ;  /* 0x000054103a3b7816 */ /* 0x040fe4000000003b */
[----:B------:R-:W-:Y:S02]  /*35c0*/  SHF.R.U32.HI R57, RZ, 0x10, R93 ;  /* 0x00000010ff397819 */ /* 0x000fe4000001165d */
[----:B------:R-:W-:Y:S02]  /*35d0*/  PRMT R56, R58, 0x5432, R56 ;  /* 0x000054323a387816 */ /* 0x000fe40000000038 */
[----:B------:R-:W-:-:S02]  /*35e0*/  LOP3.LUT R93, R33, 0xffff0000, RZ, 0xc0, !PT ;  /* 0xffff0000215d7812 */ /* 0x000fc400078ec0ff */
[----:B------:R-:W-:Y:S02]  /*35f0*/  LOP3.LUT R92, R59, 0xffff0000, RZ, 0xc0, !PT ;  /* 0xffff00003b5c7812 */ /* 0x000fe400078ec0ff */
[----:B------:R-:W-:Y:S01]  /*3600*/  SHF.R.U32.HI R62, RZ, 0x10, R63 ;  /* 0x00000010ff3e7819 */ /* 0x000fe2000001163f */
[----:B------:R-:W-:Y:S01]  /*3610*/  IMAD.U32 R63, R33, 0x10000, RZ ;  /* 0x00010000213f7824 */ /* 0x000fe200078e00ff */
[----:B------:R-:W-:Y:S01]  /*3620*/  LOP3.LUT R33, R56, 0xffff0000, RZ, 0xc0, !PT ;  /* 0xffff000038217812 */ /* 0x000fe200078ec0ff */
[----:B------:R-:W-:Y:S01]  /*3630*/  FMUL.FTZ R58, R93, R92 ;  /* 0x0000005c5d3a7220 */ /* 0x000fe20000410000 */
[----:B------:R-:W-:Y:S01]  /*3640*/  PRMT R57, R94, 0x5410, R57 ;  /* 0x000054105e397816 */ /* 0x000fe20000000039 */
        /* <DEDUP_REMOVED lines=17> */
[----:B------:R-:W-:-:S04]  /*3760*/  IMAD.U32 R35, R35, 0x10000, RZ ;  /* 0x0001000023237824 */ /* 0x000fc800078e00ff */
        /* <DEDUP_REMOVED lines=13> */
[----:B------:R-:W-:Y:S01]  /*3840*/  F2FP.BF16.F32.PACK_AB R32, R35, R32 ;  /* 0x000000202320723e */ /* 0x000fe200000010ff */
[----:B------:R-:W-:-:S07]  /*3850*/  IMAD.MOV.U32 R35, RZ, RZ, R63 ;  /* 0x000000ffff237224 */ /* 0x000fce00078e003f */
.L_x_9776:
[----:B------:R-:W-:Y:S05]  /*3860*/  BSYNC B2 ;  /* 0x0000000000027941 */ /* 0x000fea0003800000 */
.L_x_9775:
[----:B------:R1:W-:Y:S02]  /*3870*/  STG.E.128 desc[UR60][R36.64], R32 ;  /* 0x0000002024007986 */ /* 0x0003e4000c101d3c */
.L_x_9774:
[----:B------:R-:W-:Y:S05]  /*3880*/  BSYNC B1 ;  /* 0x0000000000017941 */ /* 0x000fea0003800000 */
.L_x_9773:
[----:B------:R-:W-:Y:S01]  /*3890*/  ISETP.NE.AND P4, PT, R11, RZ, PT ;  /* 0x000000ff0b00720c */ /* 0x000fe20003f85270 */
[----:B------:R-:W-:-:S12]  /*38a0*/  BSSY B1, `(.L_x_9777) ;  /* 0x0000036000017945 */ /* 0x000fd80003800000 */
[----:B------:R-:W-:Y:S05]  /*38b0*/  @!P4 BRA `(.L_x_9778) ;  /* 0x0000000000d0c947 */ /* 0x000fea0003800000 */
[----:B------:R-:W2:Y:S01]  /*38c0*/  LDL R56, [R1+0x6c] ;  /* 0x00006c0001387983 */ /* 0x000ea20000100800 */
[----:B------:R-:W-:Y:S03]  /*38d0*/  BSSY B2, `(.L_x_9779) ;  /* 0x0000031000027945 */ /* 0x000fe60003800000 */
[----:B-1----:R1:W3:Y:S01]  /*38e0*/  LDS.128 R32, [R21+0x16800] ;  /* 0x0168000015207984 */ /* 0x0022e20000000c00 */
[----:B--2---:R-:W-:-:S13]  /*38f0*/  ISETP.GE.AND P4, PT, R56, R108, PT ;  /* 0x0000006c3800720c */ /* 0x004fda0003f86270 */
[----:B-1-3--:R-:W-:Y:S05]  /*3900*/  @P4 BRA `(.L_x_9780) ;  /* 0x0000000000b44947 */ /* 0x00afea0003800000 */
[----:B------:R-:W-:Y:S01]  /*3910*/  SHF.R.U64 R57, R60, 0x10, R61 ;  /* 0x000000103c397819 */ /* 0x000fe2000000123d */
[C---:B------:R-:W-:Y:S01]  /*3920*/  IMAD.U32 R60, R33.reuse, 0x10000, RZ ;  /* 0x00010000213c7824 */ /* 0x040fe200078e00ff */
[----:B------:R-:W-:Y:S02]  /*3930*/  SHF.R.U64 R54, R54, 0x10, R55 ;  /* 0x0000001036367819 */ /* 0x000fe40000001237 */
[----:B------:R-:W-:Y:S02]  /*3940*/  PRMT R57, R128, 0x5410, R57 ;  /* 0x0000541080397816 */ /* 0x000fe40000000039 */
[----:B------:R-:W-:Y:S02]  /*3950*/  PRMT R54, R114, 0x5432, R54 ;  /* 0x0000543272367816 */ /* 0x000fe40000000036 */
[----:B------:R-:W-:Y:S02]  /*3960*/  LOP3.LUT R62, R33, 0xffff0000, RZ, 0xc0, !PT ;  /* 0xffff0000213e7812 */ /* 0x000fe400078ec0ff */
[----:B------:R-:W-:-:S02]  /*3970*/  LOP3.LUT R59, R57, 0xffff0000, RZ, 0xc0, !PT ;  /* 0xffff0000393b7812 */ /* 0x000fc400078ec0ff */
[C---:B------:R-:W-:Y:S01]  /*3980*/  LOP3.LUT R33, R54.reuse, 0xffff0000, RZ, 0xc0, !PT ;  /* 0xffff000036217812 */ /* 0x040fe200078ec0ff */
[----:B------:R-:W-:Y:S01]  /*3990*/  IMAD.U32 R54, R54, 0x10000, RZ ;  /* 0x0001000036367824 */ /* 0x000fe200078e00ff */
[----:B------:R-:W-:Y:S02]  /*39a0*/  SHF.R.U32.HI R58, RZ, 0x10, R55 ;  /* 0x00000010ff3a7819 */ /* 0x000fe40000011637 */
[----:B------:R-:W-:Y:S01]  /*39b0*/  SHF.R.U32.HI R55, RZ, 0x10, R61 ;  /* 0x00000010ff377819 */ /* 0x000fe2000001163d */
[C---:B------:R-:W-:Y:S01]  /*39c0*/  FMUL.FTZ R61, R62.reuse, R59 ;  /* 0x0000003b3e3d7220 */ /* 0x040fe20000410000 */
[-C--:B------:R-:W-:Y:S01]  /*39d0*/  FMUL.FTZ R62, R62, R33.reuse ;  /* 0x000000213e3e7220 */ /* 0x080fe20000410000 */
[----:B------:R-:W-:Y:S02]  /*39e0*/  PRMT R58, R117, 0x5432, R58 ;  /* 0x00005432753a7816 */ /* 0x000fe4000000003a */
[----:B------:R-:W-:Y:S01]  /*39f0*/  PRMT R55, R129, 0x5410, R55 ;  /* 0x0000541081377816 */ /* 0x000fe20000000037 */
[C---:B------:R-:W-:Y:S01]  /*3a00*/  FFMA.FTZ R56, R60.reuse, R33, -R61 ;  /* 0x000000213c387223 */ /* 0x040fe2000001083d */
[----:B------:R-:W-:Y:S01]  /*3a10*/  FFMA.FTZ R33, R60, R59, R62 ;  /* 0x0000003b3c217223 */ /* 0x000fe2000001003e */
[----:B------:R-:W-:Y:S01]  /*3a20*/  LOP3.LUT R60, R34, 0xffff0000, RZ, 0xc0, !PT ;  /* 0xffff0000223c7812 */ /* 0x000fe200078ec0ff */
[----:B------:R-:W-:-:S02]  /*3a30*/  IMAD.U32 R61, R58, 0x10000, RZ ;  /* 0x000100003a3d7824 */ /* 0x000fc400078e00ff */
[C---:B------:R-:W-:Y:S01]  /*3a40*/  IMAD.U32 R59, R55.reuse, 0x10000, RZ ;  /* 0x00010000373b7824 */ /* 0x040fe200078e00ff */
[----:B------:R-:W-:Y:S01]  /*3a50*/  LOP3.LUT R55, R55, 0xffff0000, RZ, 0xc0, !PT ;  /* 0xffff000037377812 */ /* 0x000fe200078ec0ff */
[----:B------:R-:W-:Y:S01]  /*3a60*/  IMAD.U32 R34, R34, 0x10000, RZ ;  /* 0x0001000022227824 */ /* 0x000fe200078e00ff */
[----:B------:R-:W-:Y:S01]  /*3a70*/  F2FP.BF16.F32.PACK_AB R33, R33, R56 ;  /* 0x000000382121723e */ /* 0x000fe200000010ff */
[C---:B------:R-:W-:Y:S01]  /*3a80*/  FMUL.FTZ R63, R60.reuse, R59 ;  /* 0x0000003b3c3f7220 */ /* 0x040fe20000410000 */
[-C--:B------:R-:W-:Y:S01]  /*3a90*/  FMUL.FTZ R60, R60, R61.reuse ;  /* 0x0000003d3c3c7220 */ /* 0x080fe20000410000 */
[C---:B------:R-:W-:Y:S02]  /*3aa0*/  IMAD.U32 R62, R35.reuse, 0x10000, RZ ;  /* 0x00010000233e7824 */ /* 0x040fe400078e00ff */
[C---:B------:R-:W-:Y:S01]  /*3ab0*/  FFMA.FTZ R63, R34.reuse, R61, -R63 ;  /* 0x0000003d223f7223 */ /* 0x040fe2000001083f */
[----:B------:R-:W-:Y:S01]  /*3ac0*/  FFMA.FTZ R60, R34, R59, R60 ;  /* 0x0000003b223c7223 */ /* 0x000fe2000001003c */
[----:B------:R-:W-:-:S02]  /*3ad0*/  LOP3.LUT R34, R35, 0xffff0000, RZ, 0xc0, !PT ;  /* 0xffff000023227812 */ /* 0x000fc400078ec0ff */
        /* <DEDUP_REMOVED lines=16> */
.L_x_9780:
[----:B------:R-:W-:Y:S05]  /*3be0*/  BSYNC B2 ;  /* 0x0000000000027941 */ /* 0x000fea0003800000 */
.L_x_9779:
[----:B------:R2:W-:Y:S02]  /*3bf0*/  STG.E.128 desc[UR60][R36.64+0x20], R32 ;  /* 0x0000202024007986 */ /* 0x0005e4000c101d3c */
.L_x_9778:
[----:B------:R-:W-:Y:S05]  /*3c00*/  BSYNC B1 ;  /* 0x0000000000017941 */ /* 0x000fea0003800000 */
.L_x_9777:
[----:B------:R-:W-:Y:S01]  /*3c10*/  ISETP.NE.AND P4, PT, R12, RZ, PT ;  /* 0x000000ff0c00720c */ /* 0x000fe20003f85270 */
[----:B------:R-:W-:-:S12]  /*3c20*/  BSSY B1, `(.L_x_9781) ;  /* 0x0000036000017945 */ /* 0x000fd80003800000 */
[----:B------:R-:W-:Y:S05]  /*3c30*/  @!P4 BRA `(.L_x_9782) ;  /* 0x0000000000d0c947 */ /* 0x000fea0003800000 */
[----:B------:R-:W3:Y:S01]  /*3c40*/  LDL R54, [R1+0x64] ;  /* 0x0000640001367983 */ /* 0x000ee20000100800 */
[----:B------:R-:W-:Y:S03]  /*3c50*/  BSSY B2, `(.L_x_9783) ;  /* 0x0000031000027945 */ /* 0x000fe60003800000 */
[----:B-12---:R1:W2:Y:S01]  /*3c60*/  LDS.128 R32, [R82+0x18c00] ;  /* 0x018c000052207984 */ /* 0x0062a20000000c00 */
[----:B---3--:R-:W-:-:S13]  /*3c70*/  ISETP.GE.AND P4, PT, R54, R108, PT ;  /* 0x0000006c3600720c */ /* 0x008fda0003f86270 */
[----:B-12---:R-:W-:Y:S05]  /*3c80*/  @P4 BRA `(.L_x_9784) ;  /* 0x0000000000b44947 */ /* 0x006fea0003800000 */
[--C-:B------:R-:W-:Y:S02]  /*3c90*/  SHF.R.U64 R50, R50, 0x10, R51.reuse ;  /* 0x0000001032327819 */ /* 0x100fe40000001233 */
[----:B------:R-:W-:Y:S02]  /*3ca0*/  SHF.R.U32.HI R54, RZ, 0x10, R51 ;  /* 0x00000010ff367819 */ /* 0x000fe40000011633 */
[--C-:B------:R-:W-:Y:S02]  /*3cb0*/  SHF.R.U64 R51, R52, 0x10, R53.reuse ;  /* 0x0000001034337819 */ /* 0x100fe40000001235 */
[----:B------:R-:W-:Y:S02]  /*3cc0*/  SHF.R.U32.HI R55, RZ, 0x10, R53 ;  /* 0x00000010ff377819 */ /* 0x000fe40000011635 */
[----:B------:R-:W-:Y:S01]  /*3cd0*/  PRMT R53, R126, 0x5410, R51 ;  /* 0x000054107e357816 */ /* 0x000fe20000000033 */
[----:B------:R-:W-:Y:S01]  /*3ce0*/  IMAD.U32 R51, R33, 0x10000, RZ ;  /* 0x0001000021337824 */ /* 0x000fe200078e00ff */
        /* <DEDUP_REMOVED lines=39> */
.L_x_9784:
[----:B------:R-:W-:Y:S05]  /*3f60*/  BSYNC B2 ;  /* 0x0000000000027941 */ /* 0x000fea0003800000 */
.L_x_9783:
[----:B------:R3:W-:Y:S02]  /*3f70*/  STG.E.128 desc[UR60][R36.64+0x40], R32 ;  /* 0x0000402024007986 */ /* 0x0007e4000c101d3c */
.L_x_9782:
[----:B------:R-:W-:Y:S05]  /*3f80*/  BSYNC B1 ;  /* 0x0000000000017941 */ /* 0x000fea0003800000 */
.L_x_9781:
[----:B------:R-:W-:Y:S01]  /*3f90*/  ISETP.NE.AND P4, PT, R13, RZ, PT ;  /* 0x000000ff0d00720c */ /* 0x000fe20003f85270 */
[----:B------:R-:W-:-:S12]  /*3fa0*/  BSSY B1, `(.L_x_9785) ;  /* 0x0000035000017945 */ /* 0x000fd80003800000 */
[----:B------:R-:W-:Y:S05]  /*3fb0*/  @!P4 BRA `(.L_x_9786) ;  /* 0x0000000000ccc947 */ /* 0x000fea0003800000 */
[----:B------:R-:W4:Y:S01]  /*3fc0*/  LDL R50, [R1+0x70] ;  /* 0x0000700001327983 */ /* 0x000f220000100800 */
[----:B------:R-:W-:Y:S03]  /*3fd0*/  BSSY B2, `(.L_x_9787) ;  /* 0x0000030000027945 */ /* 0x000fe60003800000 */
[----:B-123--:R1:W2:Y:S01]  /*3fe0*/  LDS.128 R32, [R21+0x18c00] ;  /* 0x018c000015207984 */ /* 0x00e2a20000000c00 */
[----:B----4-:R-:W-:-:S13]  /*3ff0*/  ISETP.GE.AND P4, PT, R50, R108, PT ;  /* 0x0000006c3200720c */ /* 0x010fda0003f86270 */
[----:B-12---:R-:W-:Y:S05]  /*4000*/  @P4 BRA `(.L_x_9788) ;  /* 0x0000000000b04947 */ /* 0x006fea0003800000 */
[----:B------:R-:W-:Y:S02]  /*4010*/  SHF.R.U64 R51, R48, 0x10, R49 ;  /* 0x0000001030337819 */ /* 0x000fe40000001231 */
[----:B------:R-:W-:Y:S02]  /*4020*/  SHF.R.U64 R53, R46, 0x10, R47 ;  /* 0x000000102e357819 */ /* 0x000fe4000000122f */
[----:B------:R-:W-:Y:S02]  /*4030*/  PRMT R124, R124, 0x5410, R51 ;  /* 0x000054107c7c7816 */ /* 0x000fe40000000033 */
[----:B------:R-:W-:Y:S02]  /*4040*/  PRMT R122, R122, 0x5410, R53 ;  /* 0x000054107a7a7816 */ /* 0x000fe40000000035 */
[----:B------:R-:W-:Y:S02]  /*4050*/  SHF.R.U32.HI R48, RZ, 0x10, R47 ;  /* 0x00000010ff307819 */ /* 0x000fe4000001162f */
[----:B------:R-:W-:-:S02]  /*4060*/  SHF.R.U32.HI R50, RZ, 0x10, R49 ;  /* 0x00000010ff327819 */ /* 0x000fc40000011631 */
[C---:B------:R-:W-:Y:S01]  /*4070*/  LOP3.LUT R47, R33.reuse, 0xffff0000, RZ, 0xc0, !PT ;  /* 0xffff0000212f7812 */ /* 0x040fe200078ec0ff */
        /* <DEDUP_REMOVED lines=8> */
[----:B------:R-:W-:Y:S01]  /*4100*/  FMUL.FTZ R47, R47, R46 ;  /* 0x0000002e2f2f7220 */ /* 0x000fe20000410000 */
[----:B------:R-:W-:Y:S01]  /*4110*/  LOP3.LUT R49, R34, 0xffff0000, RZ, 0xc0, !PT ;  /* 0xffff000022317812 */ /* 0x000fe200078ec0ff */
[----:B------:R-:W-:-:S02]  /*4120*/  IMAD.U32 R48, R125, 0x10000, RZ ;  /* 0x000100007d307824 */ /* 0x000fc400078e00ff */
[----:B------:R-:W-:Y:S01]  /*4130*/  FFMA.FTZ R46, R33, R46, -R54 ;  /* 0x0000002e212e7223 */ /* 0x000fe20000010836 */
[----:B------:R-:W-:Y:S02]  /*4140*/  IMAD.U32 R50, R123, 0x10000, RZ ;  /* 0x000100007b327824 */ /* 0x000fe400078e00ff */
[----:B------:R-:W-:Y:S01]  /*4150*/  FFMA.FTZ R33, R33, R52, R47 ;  /* 0x0000003421217223 */ /* 0x000fe2000001002f */
[----:B------:R-:W-:Y:S02]  /*4160*/  IMAD.U32 R47, R34, 0x10000, RZ ;  /* 0x00010000222f7824 */ /* 0x000fe400078e00ff */
[C---:B------:R-:W-:Y:S01]  /*4170*/  FMUL.FTZ R34, R49.reuse, R48 ;  /* 0x0000003031227220 */ /* 0x040fe20000410000 */
[-C--:B------:R-:W-:Y:S01]  /*4180*/  FMUL.FTZ R49, R49, R50.reuse ;  /* 0x0000003231317220 */ /* 0x080fe20000410000 */
[----:B------:R-:W-:Y:S02]  /*4190*/  LOP3.LUT R123, R123, 0xffff0000, RZ, 0xc0, !PT ;  /* 0xffff00007b7b7812 */ /* 0x000fe400078ec0ff */
[C---:B------:R-:W-:Y:S01]  /*41a0*/  FFMA.FTZ R34, R47.reuse, R50, -R34 ;  /* 0x000000322f227223 */ /* 0x040fe20000010822 */
[----:B------:R-:W-:Y:S01]  /*41b0*/  FFMA.FTZ R47, R47, R48, R49 ;  /* 0x000000302f2f7223 */ /* 0x000fe20000010031 */
[----:B------:R-:W-:Y:S01]  /*41c0*/  LOP3.LUT R48, R125, 0xffff0000, RZ, 0xc0, !PT ;  /* 0xffff00007d307812 */ /* 0x000fe200078ec0ff */
[C---:B------:R-:W-:Y:S01]  /*41d0*/  IMAD.U32 R49, R35.reuse, 0x10000, RZ ;  /* 0x0001000023317824 */ /* 0x040fe200078e00ff */
[----:B------:R-:W-:-:S02]  /*41e0*/  LOP3.LUT R50, R35, 0xffff0000, RZ, 0xc0, !PT ;  /* 0xffff000023327812 */ /* 0x000fc400078ec0ff */
[----:B------:R-:W-:Y:S02]  /*41f0*/  F2FP.BF16.F32.PACK_AB R33, R33, R46 ;  /* 0x0000002e2121723e */ /* 0x000fe400000010ff */
        /* <DEDUP_REMOVED lines=12> */
[----:B------:R-:W-:-:S07]  /*42c0*/  F2FP.BF16.F32.PACK_AB R32, R32, R51 ;  /* 0x000000332020723e */ /* 0x000fce00000010ff */
.L_x_9788:
[----:B------:R-:W-:Y:S05]  /*42d0*/  BSYNC B2 ;  /* 0x0000000000027941 */ /* 0x000fea0003800000 */
.L_x_9787:
[----:B------:R4:W-:Y:S02]  /*42e0*/  STG.E.128 desc[UR60][R36.64+0x60], R32 ;  /* 0x0000602024007986 */ /* 0x0009e4000c101d3c */
.L_x_9786:
[----:B------:R-:W-:Y:S05]  /*42f0*/  BSYNC B1 ;  /* 0x0000000000017941 */ /* 0x000fea0003800000 */
.L_x_9785:
[----:B------:R-:W-:Y:S01]  /*4300*/  ISETP.NE.AND P4, PT, R14, RZ, PT ;  /* 0x000000ff0e00720c */ /* 0x000fe20003f85270 */
[----:B------:R-:W-:-:S12]  /*4310*/  BSSY B1, `(.L_x_9789) ;  /* 0x0000036000017945 */ /* 0x000fd80003800000 */
[----:B------:R-:W-:Y:S05]  /*4320*/  @!P4 BRA `(.L_x_9790) ;  /* 0x0000000000d0c947 */ /* 0x000fea0003800000 */
[----:B------:R-:W5:Y:S01]  /*4330*/  LDL R46, [R1+0x68] ;  /* 0x00006800012e7983 */ /* 0x000f620000100800 */
[----:B------:R-:W-:Y:S03]  /*4340*/  BSSY B2, `(.L_x_9791) ;  /* 0x0000031000027945 */ /* 0x000fe60003800000 */
[----:B-1234-:R1:W2:Y:S01]  /*4350*/  LDS.128 R32, [R82+0x1b000] ;  /* 0x01b0000052207984 */ /* 0x01e2a20000000c00 */
[----:B-----5:R-:W-:-:S13]  /*4360*/  ISETP.GE.AND P4, PT, R46, R108, PT ;  /* 0x0000006c2e00720c */ /* 0x020fda0003f86270 */
[----:B-12---:R-:W-:Y:S05]  /*4370*/  @P4 BRA `(.L_x_9792) ;  /* 0x0000000000b44947 */ /* 0x006fea0003800000 */
[----:B------:R-:W-:Y:S01]  /*4380*/  SHF.R.U64 R51, R44, 0x10, R45 ;  /* 0x000000102c337819 */ /* 0x000fe2000000122d */
[C---:B------:R-:W-:Y:S01]  /*4390*/  IMAD.U32 R44, R33.reuse, 0x10000, RZ ;  /* 0x00010000212c7824 */ /* 0x040fe200078e00ff */
[----:B------:R-:W-:Y:S01]  /*43a0*/  SHF.R.U64 R49, R42, 0x10, R43 ;  /* 0x000000102a317819 */ /* 0x000fe2000000122b */
[----:B------:R-:W-:Y:S01]  /*43b0*/  IMAD.U32 R42, R34, 0x10000, RZ ;  /* 0x00010000222a7824 */ /* 0x000fe200078e00ff */
[----:B------:R-:W-:Y:S02]  /*43c0*/  PRMT R120, R120, 0x5410, R51 ;  /* 0x0000541078787816 */ /* 0x000fe40000000033 */
[----:B------:R-:W-:Y:S02]  /*43d0*/  SHF.R.U32.HI R50, RZ, 0x10, R45 ;  /* 0x00000010ff327819 */ /* 0x000fe4000001162d */
[----:B------:R-:W-:Y:S02]  /*43e0*/  SHF.R.U32.HI R46, RZ, 0x10, R43 ;  /* 0x00000010ff2e7819 */ /* 0x000fe4000001162b */
[----:B------:R-:W-:Y:S01]  /*43f0*/  LOP3.LUT R47, R33, 0xffff0000, RZ, 0xc0, !PT ;  /* 0xffff0000212f7812 */ /* 0x000fe200078ec0ff */
[----:B------:R-:W-:Y:S01]  /*4400*/  IMAD.U32 R33, R32, 0x10000, RZ ;  /* 0x0001000020217824 */ /* 0x000fe200078e00ff */
[C---:B------:R-:W-:Y:S01]  /*4410*/  LOP3.LUT R48, R120.reuse, 0xffff0000, RZ, 0xc0, !PT ;  /* 0xffff000078307812 */ /* 0x040fe200078ec0ff */
[----:B------:R-:W-:Y:S01]  /*4420*/  IMAD.U32 R120, R120, 0x10000, RZ ;  /* 0x0001000078787824 */ /* 0x000fe200078e00ff */
[----:B------:R-:W-:-:S02]  /*4430*/  PRMT R118, R118, 0x5410, R49 ;  /* 0x0000541076767816 */ /* 0x000fc40000000031 */
[----:B------:R-:W-:Y:S01]  /*4440*/  PRMT R121, R121, 0x5410, R50 ;  /* 0x0000541079797816 */ /* 0x000fe20000000032 */
[----:B------:R-:W-:Y:S01]  /*4450*/  FMUL.FTZ R51, R47, R48 ;  /* 0x000000302f337220 */ /* 0x000fe20000410000 */
[----:B------:R-:W-:Y:S02]  /*4460*/  PRMT R119, R119, 0x5410, R46 ;  /* 0x0000541077777816 */ /* 0x000fe4000000002e */
[----:B------:R-:W-:Y:S01]  /*4470*/  LOP3.LUT R49, R118, 0xffff0000, RZ, 0xc0, !PT ;  /* 0xffff000076317812 */ /* 0x000fe200078ec0ff */
[----:B------:R-:W-:Y:S01]  /*4480*/  IMAD.U32 R45, R121, 0x10000, RZ ;  /* 0x00010000792d7824 */ /* 0x000fe200078e00ff */
[----:B------:R-:W-:Y:S01]  /*4490*/  LOP3.LUT R43, R34, 0xffff0000, RZ, 0xc0, !PT ;  /* 0xffff0000222b7812 */ /* 0x000fe200078ec0ff */
[----:B------:R-:W-:Y:S01]  /*44a0*/  IMAD.U32 R50, R119, 0x10000, RZ ;  /* 0x0001000077327824 */ /* 0x000fe200078e00ff */
[----:B------:R-:W-:Y:S01]  /*44b0*/  LOP3.LUT R34, R35, 0xffff0000, RZ, 0xc0, !PT ;  /* 0xffff000023227812 */ /* 0x000fe200078ec0ff */
[-C--:B------:R-:W-:Y:S01]  /*44c0*/  FMUL.FTZ R47, R47, R49.reuse ;  /* 0x000000312f2f7220 */ /* 0x080fe20000410000 */
[----:B------:R-:W-:Y:S01]  /*44d0*/  FFMA.FTZ R46, R44, R49, -R51 ;  /* 0x000000312c2e7223 */ /* 0x000fe20000010833 */
[-C--:B------:R-:W-:Y:S01]  /*44e0*/  FMUL.FTZ R49, R43, R45.reuse ;  /* 0x0000002d2b317220 */ /* 0x080fe20000410000 */
[----:B------:R-:W-:Y:S01]  /*44f0*/  LOP3.LUT R121, R121, 0xffff0000, RZ, 0xc0, !PT ;  /* 0xffff000079797812 */ /* 0x000fe200078ec0ff */
[----:B------:R-:W-:Y:S01]  /*4500*/  FMUL.FTZ R51, R43, R50 ;  /* 0x000000322b337220 */ /* 0x000fe20000410000 */
        /* <DEDUP_REMOVED lines=20> */
.L_x_9792:
[----:B------:R-:W-:Y:S05]  /*4650*/  BSYNC B2 ;  /* 0x0000000000027941 */ /* 0x000fea0003800000 */
.L_x_9791:
[----:B------:R1:W-:Y:S02]  /*4660*/  STG.E.128 desc[UR60][R36.64+0x80], R32 ;  /* 0x0000802024007986 */ /* 0x0003e4000c101d3c */
.L_x_9790:
[----:B------:R-:W-:Y:S05]  /*4670*/  BSYNC B1 ;  /* 0x0000000000017941 */ /* 0x000fea0003800000 */
.L_x_9789:
[----:B------:R-:W-:-:S13]  /*4680*/  ISETP.NE.AND P4, PT, R15, RZ, PT ;  /* 0x000000ff0f00720c */ /* 0x000fda0003f85270 */
[----:B------:R-:W-:Y:S05]  /*4690*/  @!P4 BRA `(.L_x_9772) ;  /* 0x000000240044c947 */ /* 0x000fea0003800000 */
[----:B------:R-:W5:Y:S01]  /*46a0*/  LDL R42, [R1+0x74] ;  /* 0x00007400012a7983 */ /* 0x000f620000100800 */
[----:B------:R-:W-:Y:S03]  /*46b0*/  BSSY B1, `(.L_x_9793) ;  /* 0x0000031000017945 */ /* 0x000fe60003800000 */
[----:B-1234-:R1:W2:Y:S01]  /*46c0*/  LDS.128 R32, [R21+0x1b000] ;  /* 0x01b0000015207984 */ /* 0x01e2a20000000c00 */
[----:B-----5:R-:W-:-:S13]  /*46d0*/  ISETP.GE.AND P4, PT, R42, R108, PT ;  /* 0x0000006c2a00720c */ /* 0x020fda0003f86270 */
[----:B-12---:R-:W-:Y:S05]  /*46e0*/  @P4 BRA `(.L_x_9794) ;  /* 0x0000000000b44947 */ /* 0x006fea0003800000 */
[--C-:B------:R-:W-:Y:S01]  /*46f0*/  SHF.R.U64 R44, R38, 0x10, R39.reuse ;  /* 0x00000010262c7819 */ /* 0x100fe20000001227 */
[----:B------:R-:W-:Y:S01]  /*4700*/  IMAD.U32 R38, R34, 0x10000, RZ ;  /* 0x0001000022267824 */ /* 0x000fe200078e00ff */
        /* <DEDUP_REMOVED lines=24> */
[----:B------:R-:W-:Y:S01]  /*4890*/  FFMA.FTZ R46, R39, R42, -R46 ;  /* 0x0000002a272e7223 */ /* 0x000fe2000001082e */
[----:B------:R-:W-:Y:S02]  /*48a0*/  IMAD.U32 R95, R95, 0x10000, RZ ;  /* 0x000100005f5f7824 */ /* 0x000fe400078e00ff */
[----:B------:R-:W-:Y:S01]  /*48b0*/  FFMA.FTZ R47, R39, R44, R47 ;  /* 0x0000002c272f7223 */ /* 0x000fe2000001002f */
[----:B------:R-:W-:Y:S01]  /*48c0*/  FFMA.FTZ R49, R38, R43, -R49 ;  /* 0x0000002b26317223 */ /* 0x000fe20000010831 */
[C---:B------:R-:W-:Y:S01]  /*48d0*/  FMUL.FTZ R40, R34.reuse, R117 ;  /* 0x0000007522287220 */ /* 0x040fe20000410000 */
[----:B------:R-:W-:Y:S01]  /*48e0*/  FMUL.FTZ R42, R34, R113 ;  /* 0x00000071222a7220 */ /* 0x000fe20000410000 */
[----:B------:R-:W-:Y:S02]  /*48f0*/  IMAD.U32 R35, R35, 0x10000, RZ ;  /* 0x0001000023237824 */ /* 0x000fe400078e00ff */
[----:B------:R-:W-:Y:S01]  /*4900*/  FFMA.FTZ R38, R38, R45, R41 ;  /* 0x0000002d26267223 */ /* 0x000fe20000010029 */
        /* <DEDUP_REMOVED lines=11> */
.L_x_9794:
[----:B------:R-:W-:Y:S05]  /*49c0*/  BSYNC B1 ;  /* 0x0000000000017941 */ /* 0x000fea0003800000 */
.L_x_9793:
[----:B------:R1:W-:Y:S01]  /*49d0*/  STG.E.128 desc[UR60][R36.64+0xa0], R32 ;  /* 0x0000a02024007986 */ /* 0x0003e2000c101d3c */
[----:B------:R-:W-:Y:S05]  /*49e0*/  BRA `(.L_x_9772) ;  /* 0x0000002000707947 */ /* 0x000fea0003800000 */
.L_x_9766:
        /* <DEDUP_REMOVED lines=34> */
[----:B------:R-:W5:Y:S04]  /*4c10*/  @!P3 LDG.E.128 R40, desc[UR60][R44.64] ;  /* 0x0000003c2c28b981 */ /* 0x000f68000c1e1d00 */
[----:B------:R-:W5:Y:S01]  /*4c20*/  @!P3 LDG.E.128 R52, desc[UR60][R56.64] ;  /* 0x0000003c3834b981 */ /* 0x000f62000c1e1d00 */
        /* <DEDUP_REMOVED lines=10> */
.L_x_9796:
[----:B------:R-:W-:Y:S05]  /*4cd0*/  BSYNC B1 ;  /* 0x0000000000017941 */ /* 0x000fea0003800000 */
.L_x_9795:
[----:B0-----:R-:W2:Y:S01]  /*4ce0*/  LDL R57, [R1+0x50] ;  /* 0x0000500001397983 */ /* 0x001ea20000100800 */
[----:B-----5:R-:W-:Y:S02]  /*4cf0*/  IMAD.MOV.U32 R20, RZ, RZ, R34 ;  /* 0x000000ffff147224 */ /* 0x020fe400078e0022 */
        /* <DEDUP_REMOVED lines=41> */
.L_x_9797:
[----:B------:R-:W-:Y:S01]  /*4f90*/  IMAD R20, R17, 0x8, R16 ;  /* 0x0000000811147824 */ /* 0x000fe200078e0210 */
[----:B------:R-:W-:Y:S01]  /*4fa0*/  SHF.L.U32 R90, R156, 0x1f, RZ ;  /* 0x0000001f9c5a7819 */ /* 0x000fe200000006ff */
[----:B------:R-:W-:Y:S03]  /*4fb0*/  BSSY B1, `(.L_x_9798) ;  /* 0x0000003000017945 */ /* 0x000fe60003800000 */
[----:B------:R-:W0:Y:S02]  /*4fc0*/  SYNCS.PHASECHK.TRANS64.TRYWAIT P5, [R20+URZ+0x31c90], R90 ;  /* 0x031c905a140075a7 */ /* 0x000e2400080a017f */
[----:B0-----:R-:W-:Y:S05]  /*4fd0*/  @!P5 BRA `(.L_x_9799) ;  /* 0x000001c00028d947 */ /* 0x001fea0003800000 */
.L_x_10069:
[----:B------:R-:W-:Y:S05]  /*4fe0*/  BSYNC B1 ;  /* 0x0000000000017941 */ /* 0x000fea0003800000 */
.L_x_9798:
[----:B------:R-:W-:Y:S05]  /*4ff0*/  @P4 BRA `(.L_x_9772) ;  /* 0x0000001800ec4947 */ /* 0x000fea0003800000 */
[----:B------:R-:W1:Y:S01]  /*5000*/  LDC R113, c[0x0][0x2f4] ;  /* 0x0000bd00ff717b82 */ /* 0x000e620000000800 */
[----:B------:R-:W-:Y:S01]  /*5010*/  ISETP.NE.AND P4, PT, R10, RZ, PT ;  /* 0x000000ff0a00720c */ /* 0x000fe20003f85270 */
[----:B------:R-:W-:Y:S01]  /*5020*/  ULDC.64 UR4, c[0x0][0x300] ;  /* 0x0000c00000047ab9 */ /* 0x000fe20000000a00 */
[----:B------:R-:W-:Y:S01]  /*5030*/  SHF.R.S32.HI R56, RZ, 0x1f, R144 ;  /* 0x0000001fff387819 */ /* 0x000fe20000011490 */
[----:B------:R-:W-:Y:S01]  /*5040*/  IMAD.MOV.U32 R95, RZ, RZ, R94 ;  /* 0x000000ffff5f7224 */ /* 0x000fe200078e005e */
[----:B------:R-:W-:Y:S01]  /*5050*/  BSSY B1, `(.L_x_9800) ;  /* 0x000008a000017945 */ /* 0x000fe20003800000 */
[----:B------:R-:W-:Y:S02]  /*5060*/  IMAD.MOV.U32 R94, RZ, RZ, R60 ;  /* 0x000000ffff5e7224 */ /* 0x000fe400078e003c */
[----:B------:R-:W-:Y:S02]  /*5070*/  IMAD R56, R56, UR4, RZ ;  /* 0x0000000438387c24 */ /* 0x000fe4000f8e02ff */
[----:B------:R-:W-:-:S04]  /*5080*/  IMAD.WIDE.U32 R94, R144, UR4, R94 ;  /* 0x00000004905e7c25 */ /* 0x000fc8000f8e005e */
[----:B------:R-:W-:-:S04]  /*5090*/  IMAD R56, R144, UR5, R56 ;  /* 0x0000000590387c24 */ /* 0x000fc8000f8e0238 */
[----:B------:R-:W-:Y:S02]  /*50a0*/  IMAD.IADD R114, R56, 0x1, R95 ;  /* 0x0000000138727824 */ /* 0x000fe400078e025f */
[----:B-1----:R-:W-:Y:S01]  /*50b0*/  IMAD.IADD R117, R113, 0x1, -R110 ;  /* 0x0000000171757824 */ /* 0x002fe200078e0a6e */
[----:B------:R-:W-:Y:S06]  /*50c0*/  @!P4 BRA `(.L_x_9801) ;  /* 0x000000080008c947 */ /* 0x000fec0003800000 */
[----:B------:R-:W2:Y:S04]  /*50d0*/  LDL R62, [R1+0x54] ;  /* 0x00005400013e7983 */ /* 0x000ea80000100800 */
[----:B------:R-:W3:Y:S04]  /*50e0*/  LDL R58, [R1+0x58] ;  /* 0x00005800013a7983 */ /* 0x000ee80000100800 */
[----:B------:R-:W4:Y:S01]  /*50f0*/  LDL R59, [R1+0x5c] ;  /* 0x00005c00013b7983 */ /* 0x000f220000100800 */
[----:B------:R-:W-:-:S04]  /*5100*/  SEL R56, R110, R117, !P0 ;  /* 0x000000756e387207 */ /* 0x000fc80004000000 */
[----:B------:R-:W-:-:S04]  /*5110*/  SHF.R.S32.HI R57, RZ, 0x1f, R56 ;  /* 0x0000001fff397819 */ /* 0x000fc80000011438 */
[----:B------:R-:W-:-:S04]  /*5120*/  LEA.HI R57, R57, R56, RZ, 0x4 ;  /* 0x0000003839397211 */ /* 0x000fc800078f20ff */
[----:B------:R-:W-:-:S04]  /*5130*/  SHF.R.S32.HI R57, RZ, 0x4, R57 ;  /* 0x00000004ff397819 */ /* 0x000fc80000011439 */
[----:B------:R-:W-:-:S04]  /*5140*/  LEA.HI.SX32 R118, R7, R57, 0x1d ;  /* 0x0000003907767211 */ /* 0x000fc800078feaff */
[----:B------:R-:W-:-:S04]  /*5150*/  SHF.R.S32.HI R57, RZ, 0x1f, R118 ;  /* 0x0000001fff397819 */ /* 0x000fc80000011476 */
[----:B------:R-:W-:Y:S01]  /*5160*/  LEA.HI R57, R57, R118, RZ, 0x2 ;  /* 0x0000007639397211 */ /* 0x000fe200078f10ff */
[----:B------:R-:W-:-:S03]  /*5170*/  IMAD.SHL.U32 R118, R118, 0x8, RZ ;  /* 0x0000000876767824 */ /* 0x000fc600078e00ff */
[----:B------:R-:W-:Y:S02]  /*5180*/  SHF.R.S32.HI R57, RZ, 0x2, R57 ;  /* 0x00000002ff397819 */ /* 0x000fe40000011439 */
[----:B------:R-:W-:Y:S01]  /*5190*/  ISETP.GE.AND P4, PT, R22, R108, PT ;  /* 0x0000006c1600720c */ /* 0x000fe20003f86270 */
[----:B------:R-:W-:Y:S01]  /*51a0*/  BSSY B2, `(.L_x_9802) ;  /* 0x0000068000027945 */ /* 0x000fe20003800000 */
[----:B--2---:R-:W-:-:S04]  /*51b0*/  LOP3.LUT R56, R62, 0x18, R118, 0xf8, !PT ;  /* 0x000000183e387812 */ /* 0x004fc800078ef876 */
[----:B---3--:R-:W-:Y:S01]  /*51c0*/  LOP3.LUT R56, R56, R58, RZ, 0x3c, !PT ;  /* 0x0000003a38387212 */ /* 0x008fe200078e3cff */
[----:B----4-:R-:W-:-:S04]  /*51d0*/  IMAD R57, R57, 0x1200, R59 ;  /* 0x0000120039397824 */ /* 0x010fc800078e023b */
[----:B------:R-:W-:-:S04]  /*51e0*/  IMAD.IADD R56, R57, 0x1, R56 ;  /* 0x0000000139387824 */ /* 0x000fc800078e0238 */
[C---:B------:R-:W-:Y:S02]  /*51f0*/  IMAD R60, R17.reuse, 0x3600, R56 ;  /* 0x00003600113c7824 */ /* 0x040fe400078e0238 */
[----:B------:R-:W-:Y:S02]  /*5200*/  IMAD R56, R17, 0x3600, R106 ;  /* 0x0000360011387824 */ /* 0x000fe400078e026a */
[--C-:B------:R-:W-:Y:S02]  /*5210*/  IMAD R60, R60, 0x2, R16.reuse ;  /* 0x000000023c3c7824 */ /* 0x100fe400078e0210 */
[----:B------:R-:W-:-:S04]  /*5220*/  IMAD R56, R56, 0x2, R16 ;  /* 0x0000000238387824 */ /* 0x000fc800078e0210 */
[----:B------:R-:W1:Y:S04]  /*5230*/  LDS.128 R60, [R60+0x16a00] ;  /* 0x016a00003c3c7984 */ /* 0x000e680000000c00 */
        /* <DEDUP_REMOVED lines=12> */
[----:B------:R-:W-:Y:S01]  /*5300*/  IMAD.U32 R55, R119, 0x10000, RZ ;  /* 0x0001000077377824 */ /* 0x000fe200078e00ff */
[C---:B------:R-:W-:Y:S02]  /*5310*/  PRMT R120, R123.reuse, 0x5432, R120 ;  /* 0x000054327b787816 */ /* 0x040fe40000000078 */
[----:B------:R-:W-:Y:S01]  /*5320*/  PRMT R43, R123, 0x5410, R43 ;  /* 0x000054107b2b7816 */ /* 0x000fe2000000002b */
[----:B-1----:R-:W-:Y:S01]  /*5330*/  IMAD.U32 R123, R61, 0x10000, RZ ;  /* 0x000100003d7b7824 */ /* 0x002fe200078e00ff */
[----:B------:R-:W-:-:S02]  /*5340*/  PRMT R52, R122, 0x5432, R52 ;  /* 0x000054327a347816 */ /* 0x000fc40000000034 */
[----:B------:R-:W-:Y:S01]  /*5350*/  PRMT R53, R122, 0x5410, R53 ;  /* 0x000054107a357816 */ /* 0x000fe20000000035 */
[C---:B------:R-:W-:Y:S01]  /*5360*/  IMAD.U32 R122, R120.reuse, 0x10000, RZ ;  /* 0x00010000787a7824 */ /* 0x040fe200078e00ff */
[C---:B------:R-:W-:Y:S02]  /*5370*/  PRMT R41, R121.reuse, 0x5410, R41 ;  /* 0x0000541079297816 */ /* 0x040fe40000000029 */
[----:B------:R-:W-:Y:S01]  /*5380*/  PRMT R42, R121, 0x5432, R42 ;  /* 0x00005432792a7816 */ /* 0x000fe2000000002a */
[----:B--2---:R-:W-:Y:S02]  /*5390*/  IMAD.U32 R121, R57, 0x10000, RZ ;  /* 0x0001000039797824 */ /* 0x004fe400078e00ff */
[----:B------:R-:W-:Y:S01]  /*53a0*/  FMUL.FTZ R54, R123, R122 ;  /* 0x0000007a7b367220 */ /* 0x000fe20000410000 */
[----:B------:R-:W-:Y:S02]  /*53b0*/  LOP3.LUT R120, R120, 0xffff0000, RZ, 0xc0, !PT ;  /* 0xffff000078787812 */ /* 0x000fe400078ec0ff */
[----:B------:R-:W-:Y:S01]  /*53c0*/  LOP3.LUT R61, R61, 0xffff0000, RZ, 0xc0, !PT ;  /* 0xffff00003d3d7812 */ /* 0x000fe200078ec0ff */
[-C--:B------:R-:W-:Y:S01]  /*53d0*/  FFMA.FTZ R54, R121, R55.reuse, -R54 ;  /* 0x0000003779367223 */ /* 0x080fe20000010836 */
[----:B------:R-:W-:Y:S01]  /*53e0*/  FMUL.FTZ R55, R123, R55 ;  /* 0x000000377b377220 */ /* 0x000fe20000410000 */
[----:B------:R-:W-:-:S03]  /*53f0*/  LOP3.LUT R119, R119, 0xffff0000, RZ, 0xc0, !PT ;  /* 0xffff000077777812 */ /* 0x000fc600078ec0ff */
        /* <DEDUP_REMOVED lines=10> */
[----:B------:R-:W-:Y:S01]  /*54a0*/  IMAD.U32 R120, R59, 0x10000, RZ ;  /* 0x000100003b787824 */ /* 0x000fe200078e00ff */
[----:B------:R-:W-:Y:S01]  /*54b0*/  F2FP.BF16.F32.PACK_AB R57, R57, R54 ;  /* 0x000000363939723e */ /* 0x000fe200000010ff */
[----:B------:R-:W-:-:S02]  /*54c0*/  IMAD.U32 R119, R42, 0x10000, RZ ;  /* 0x000100002a777824 */ /* 0x000fc400078e00ff */
[----:B------:R-:W-:Y:S01]  /*54d0*/  FMUL.FTZ R123, R122, R121 ;  /* 0x000000797a7b7220 */ /* 0x000fe20000410000 */
[----:B------:R-:W-:Y:S01]  /*54e0*/  F2FP.BF16.F32.PACK_AB R61, R61, R55 ;  /* 0x000000373d3d723e */ /* 0x000fe200000010ff */
[----:B------:R-:W-:Y:S02]  /*54f0*/  IMAD.U32 R54, R60, 0x10000, RZ ;  /* 0x000100003c367824 */ /* 0x000fe400078e00ff */
[-C--:B------:R-:W-:Y:S01]  /*5500*/  FFMA.FTZ R123, R120, R119.reuse, -R123 ;  /* 0x00000077787b7223 */ /* 0x080fe2000001087b */
[----:B------:R-:W-:Y:S01]  /*5510*/  FMUL.FTZ R119, R122, R119 ;  /* 0x000000777a777220 */ /* 0x000fe20000410000 */
[C---:B------:R-:W-:Y:S01]  /*5520*/  IMAD.U32 R55, R40.reuse, 0x10000, RZ ;  /* 0x0001000028377824 */ /* 0x040fe200078e00ff */
[----:B------:R-:W-:Y:S02]  /*5530*/  LOP3.LUT R40, R40, 0xffff0000, RZ, 0xc0, !PT ;  /* 0xffff000028287812 */ /* 0x000fe400078ec0ff */
[----:B------:R-:W-:Y:S01]  /*5540*/  FFMA.FTZ R120, R120, R121, R119 ;  /* 0x0000007978787223 */ /* 0x000fe20000010077 */
[----:B------:R-:W-:-:S02]  /*5550*/  LOP3.LUT R119, R42, 0xffff0000, RZ, 0xc0, !PT ;  /* 0xffff00002a777812 */ /* 0x000fc400078ec0ff */
        /* <DEDUP_REMOVED lines=44> */
.L_x_9803:
[----:B------:R-:W-:Y:S05]  /*5820*/  BSYNC B2 ;  /* 0x0000000000027941 */ /* 0x000fea0003800000 */
.L_x_9802:
        /* <DEDUP_REMOVED lines=11> */
[----:B-1----:R2:W-:Y:S04]  /*58e0*/  @!P4 STG.E.128 desc[UR60][R42.64], R60 ;  /* 0x0000003c2a00c986 */ /* 0x0025e8000c101d3c */
.L_x_9801:
[----:B------:R-:W-:Y:S05]  /*58f0*/  BSYNC B1 ;  /* 0x0000000000017941 */ /* 0x000fea0003800000 */
.L_x_9800:
[----:B------:R-:W-:Y:S01]  /*5900*/  ISETP.NE.AND P4, PT, R11, RZ, PT ;  /* 0x000000ff0b00720c */ /* 0x000fe20003f85270 */
[----:B------:R-:W-:-:S12]  /*5910*/  BSSY B1, `(.L_x_9804) ;  /* 0x0000084000017945 */ /* 0x000fd80003800000 */
[----:B------:R-:W-:Y:S05]  /*5920*/  @!P4 BRA `(.L_x_9805) ;  /* 0x000000080008c947 */ /* 0x000fea0003800000 */
[----:B------:R-:W3:Y:S04]  /*5930*/  LDL R52, [R1+0x54] ;  /* 0x0000540001347983 */ /* 0x000ee80000100800 */
[----:B--2---:R-:W2:Y:S04]  /*5940*/  LDL R42, [R1+0x58] ;  /* 0x00005800012a7983 */ /* 0x004ea80000100800 */
        /* <DEDUP_REMOVED lines=12> */
[----:B---3--:R-:W-:-:S04]  /*5a10*/  LOP3.LUT R40, R52, 0x18, R56, 0xf8, !PT ;  /* 0x0000001834287812 */ /* 0x008fc800078ef838 */
[----:B--2---:R-:W-:Y:S01]  /*5a20*/  LOP3.LUT R40, R40, R42, RZ, 0x3c, !PT ;  /* 0x0000002a28287212 */ /* 0x004fe200078e3cff */
        /* <DEDUP_REMOVED lines=9> */
[----:B------:R-:W-:Y:S01]  /*5ac0*/  SHF.R.U64 R38, R38, 0x10, R39 ;  /* 0x0000001026267819 */ /* 0x000fe20000001227 */
[----:B-1----:R-:W-:Y:S01]  /*5ad0*/  IMAD.U32 R61, R53, 0x10000, RZ ;  /* 0x00010000353d7824 */ /* 0x002fe200078e00ff */
        /* <DEDUP_REMOVED lines=90> */
.L_x_9807:
[----:B------:R-:W-:Y:S05]  /*6080*/  BSYNC B2 ;  /* 0x0000000000027941 */ /* 0x000fea0003800000 */
.L_x_9806:
        /* <DEDUP_REMOVED lines=12> */
.L_x_9805:
[----:B------:R-:W-:Y:S05]  /*6150*/  BSYNC B1 ;  /* 0x0000000000017941 */ /* 0x000fea0003800000 */
.L_x_9804:
[----:B------:R-:W-:-:S13]  /*6160*/  ISETP.NE.AND P4, PT, R12, RZ, PT ;  /* 0x000000ff0c00720c */ /* 0x000fda0003f85270 */
[----:B------:R-:W-:Y:S05]  /*6170*/  @!P4 BRA `(.L_x_9772) ;  /* 0x00000008008cc947 */ /* 0x000fea0003800000 */
[----:B--23--:R-:W2:Y:S04]  /*6180*/  LDL R40, [R1+0x54] ;  /* 0x0000540001287983 */ /* 0x00cea80000100800 */
[----:B------:R-:W3:Y:S04]  /*6190*/  LDL R38, [R1+0x58] ;  /* 0x0000580001267983 */ /* 0x000ee80000100800 */
[----:B------:R-:W4:Y:S01]  /*61a0*/  LDL R39, [R1+0x5c] ;  /* 0x00005c0001277983 */ /* 0x000f220000100800 */
[----:B------:R-:W-:Y:S02]  /*61b0*/  IADD3 R36, P4, P5, R26, R94, R79 ;  /* 0x0000005e1a247210 */ /* 0x000fe40007d9e04f */
[----:B------:R-:W-:-:S02]  /*61c0*/  LOP3.LUT P6, RZ, R19, 0x1, RZ, 0xc0, !PT ;  /* 0x0000000113ff7812 */ /* 0x000fc400078cc0ff */
[----:B------:R-:W-:Y:S02]  /*61d0*/  IADD3.X R37, R3, R114, R101, P4, P5 ;  /* 0x0000007203257210 */ /* 0x000fe400027ea465 */
[----:B------:R-:W-:Y:S02]  /*61e0*/  LEA R48, P4, R36, R92, 0x1 ;  /* 0x0000005c24307211 */ /* 0x000fe400078808ff */
[----:B------:R-:W-:Y:S02]  /*61f0*/  SEL R117, R110, R117, !P6 ;  /* 0x000000756e757207 */ /* 0x000fe40007000000 */
[----:B------:R-:W-:Y:S02]  /*6200*/  LEA.HI.X R49, R36, R93, R37, 0x1, P4 ;  /* 0x0000005d24317211 */ /* 0x000fe400020f0c25 */
[----:B------:R-:W-:-:S04]  /*6210*/  SHF.R.S32.HI R36, RZ, 0x1f, R117 ;  /* 0x0000001fff247819 */ /* 0x000fc80000011475 */
[----:B------:R-:W-:-:S04]  /*6220*/  LEA.HI R36, R36, R117, RZ, 0x4 ;  /* 0x0000007524247211 */ /* 0x000fc800078f20ff */
[----:B------:R-:W-:-:S04]  /*6230*/  SHF.R.S32.HI R36, RZ, 0x4, R36 ;  /* 0x00000004ff247819 */ /* 0x000fc80000011424 */
[----:B------:R-:W-:-:S04]  /*6240*/  LEA.HI.SX32 R36, R9, R36, 0x1d ;  /* 0x0000002409247211 */ /* 0x000fc800078feaff */
[----:B------:R-:W-:Y:S01]  /*6250*/  SHF.R.S32.HI R37, RZ, 0x1f, R36 ;  /* 0x0000001fff257819 */ /* 0x000fe20000011424 */
[----:B------:R-:W-:-:S03]  /*6260*/  IMAD.SHL.U32 R50, R36, 0x8, RZ ;  /* 0x0000000824327824 */ /* 0x000fc600078e00ff */
[----:B------:R-:W-:-:S04]  /*6270*/  LEA.HI R37, R37, R36, RZ, 0x2 ;  /* 0x0000002425257211 */ /* 0x000fc800078f10ff */
[----:B------:R-:W-:Y:S02]  /*6280*/  SHF.R.S32.HI R37, RZ, 0x2, R37 ;  /* 0x00000002ff257819 */ /* 0x000fe40000011425 */
[----:B------:R-:W-:Y:S01]  /*6290*/  ISETP.GE.AND P4, PT, R4, R108, PT ;  /* 0x0000006c0400720c */ /* 0x000fe20003f86270 */
[----:B------:R-:W-:Y:S01]  /*62a0*/  BSSY B1, `(.L_x_9808) ;  /* 0x0000066000017945 */ /* 0x000fe20003800000 */
[----:B--2---:R-:W-:-:S04]  /*62b0*/  LOP3.LUT R36, R40, 0x18, R50, 0xf8, !PT ;  /* 0x0000001828247812 */ /* 0x004fc800078ef832 */
[----:B---3--:R-:W-:Y:S01]  /*62c0*/  LOP3.LUT R36, R36, R38, RZ, 0x3c, !PT ;  /* 0x0000002624247212 */ /* 0x008fe200078e3cff */
[----:B----4-:R-:W-:-:S04]  /*62d0*/  IMAD R37, R37, 0x1200, R39 ;  /* 0x0000120025257824 */ /* 0x010fc800078e0227 */
[----:B------:R-:W-:Y:S02]  /*62e0*/  IMAD.IADD R36, R37, 0x1, R36 ;  /* 0x0000000125247824 */ /* 0x000fe400078e0224 */
[C---:B------:R-:W-:Y:S02]  /*62f0*/  IMAD R37, R17.reuse, 0x3600, R104 ;  /* 0x0000360011257824 */ /* 0x040fe400078e0268 */
        /* <DEDUP_REMOVED lines=8> */
[--C-:B------:R-:W-:Y:S01]  /*6380*/  SHF.R.U32.HI R54, RZ, 0x10, R33.reuse ;  /* 0x00000010ff367819 */ /* 0x100fe20000011621 */
        /* <DEDUP_REMOVED lines=8> */
[----:B------:R-:W-:Y:S01]  /*6410*/  FMUL.FTZ R57, R55, R54 ;  /* 0x0000003637397220 */ /* 0x000fe20000410000 */
        /* <DEDUP_REMOVED lines=8> */
[----:B------:R-:W-:-:S02]  /*64a0*/  PRMT R33, R124, 0x5432, R33 ;  /* 0x000054327c217816 */ /* 0x000fc40000000021 */
[C---:B------:R-:W-:Y:S01]  /*64b0*/  FFMA.FTZ R53, R37.reuse, R51, -R53 ;  /* 0x0000003325357223 */ /* 0x040fe20000010835 */
[----:B------:R-:W-:Y:S01]  /*64c0*/  FFMA.FTZ R41, R37, R52, R41 ;  /* 0x0000003425297223 */ /* 0x000fe20000010029 */
[----:B------:R-:W-:Y:S01]  /*64d0*/  SHF.R.U32.HI R37, RZ, 0x10, R47 ;  /* 0x00000010ff257819 */ /* 0x000fe2000001162f */
[----:B------:R-:W-:Y:S01]  /*64e0*/  IMAD.U32 R52, R43, 0x10000, RZ ;  /* 0x000100002b347824 */ /* 0x000fe200078e00ff */
[----:B------:R-:W-:Y:S01]  /*64f0*/  SHF.R.U64 R44, R44, 0x10, R45 ;  /* 0x000000102c2c7819 */ /* 0x000fe2000000122d */
[----:B------:R-:W-:Y:S01]  /*6500*/  IMAD.U32 R54, R33, 0x10000, RZ ;  /* 0x0001000021367824 */ /* 0x000fe200078e00ff */
[----:B------:R-:W-:Y:S01]  /*6510*/  PRMT R37, R126, 0x5432, R37 ;  /* 0x000054327e257816 */ /* 0x000fe20000000025 */
[----:B------:R-:W-:Y:S01]  /*6520*/  IMAD.U32 R45, R39, 0x10000, RZ ;  /* 0x00010000272d7824 */ /* 0x000fe200078e00ff */
[----:B------:R-:W-:Y:S02]  /*6530*/  LOP3.LUT R33, R33, 0xffff0000, RZ, 0xc0, !PT ;  /* 0xffff000021217812 */ /* 0x000fe400078ec0ff */
[----:B------:R-:W-:Y:S01]  /*6540*/  LOP3.LUT R39, R39, 0xffff0000, RZ, 0xc0, !PT ;  /* 0xffff000027277812 */ /* 0x000fe200078ec0ff */
[C---:B------:R-:W-:Y:S01]  /*6550*/  IMAD.U32 R51, R37.reuse, 0x10000, RZ ;  /* 0x0001000025337824 */ /* 0x040fe200078e00ff */
[----:B------:R-:W-:-:S02]  /*6560*/  LOP3.LUT R37, R37, 0xffff0000, RZ, 0xc0, !PT ;  /* 0xffff000025257812 */ /* 0x000fc400078ec0ff */
[----:B------:R-:W-:Y:S01]  /*6570*/  PRMT R44, R127, 0x5410, R44 ;  /* 0x000054107f2c7816 */ /* 0x000fe2000000002c */
[CC--:B------:R-:W-:Y:S01]  /*6580*/  FMUL.FTZ R56, R52.reuse, R51.reuse ;  /* 0x0000003334387220 */ /* 0x0c0fe20000410000 */
[-C--:B------:R-:W-:Y:S01]  /*6590*/  FMUL.FTZ R52, R52, R54.reuse ;  /* 0x0000003634347220 */ /* 0x080fe20000410000 */
[----:B------:R-:W-:Y:S02]  /*65a0*/  PRMT R32, R125, 0x5410, R32 ;  /* 0x000054107d207816 */ /* 0x000fe40000000020 */
[C---:B------:R-:W-:Y:S01]  /*65b0*/  FFMA.FTZ R56, R45.reuse, R54, -R56 ;  /* 0x000000362d387223 */ /* 0x040fe20000010838 */
[----:B------:R-:W-:Y:S01]  /*65c0*/  FFMA.FTZ R52, R45, R51, R52 ;  /* 0x000000332d347223 */ /* 0x000fe20000010034 */
[----:B------:R-:W-:Y:S01]  /*65d0*/  LOP3.LUT R45, R43, 0xffff0000, RZ, 0xc0, !PT ;  /* 0xffff00002b2d7812 */ /* 0x000fe200078ec0ff */
[C---:B------:R-:W-:Y:S01]  /*65e0*/  IMAD.U32 R51, R32.reuse, 0x10000, RZ ;  /* 0x0001000020337824 */ /* 0x040fe200078e00ff */
[----:B------:R-:W-:Y:S02]  /*65f0*/  LOP3.LUT R32, R32, 0xffff0000, RZ, 0xc0, !PT ;  /* 0xffff000020207812 */ /* 0x000fe400078ec0ff */
[----:B------:R-:W-:Y:S01]  /*6600*/  SHF.R.U64 R47, R46, 0x10, R47 ;  /* 0x000000102e2f7819 */ /* 0x000fe2000000122f */
[C---:B------:R-:W-:Y:S01]  /*6610*/  FMUL.FTZ R43, R45.reuse, R37 ;  /* 0x000000252d2b7220 */ /* 0x040fe20000410000 */
[----:B------:R-:W-:Y:S01]  /*6620*/  FMUL.FTZ R45, R45, R33 ;  /* 0x000000212d2d7220 */ /* 0x000fe20000410000 */
[----:B------:R-:W-:-:S02]  /*6630*/  SHF.R.U64 R35, R34, 0x10, R35 ;  /* 0x0000001022237819 */ /* 0x000fc40000001223 */
[C---:B------:R-:W-:Y:S01]  /*6640*/  FFMA.FTZ R43, R39.reuse, R33, -R43 ;  /* 0x00000021272b7223 */ /* 0x040fe2000001082b */
[----:B------:R-:W-:Y:S01]  /*6650*/  FFMA.FTZ R45, R39, R37, R45 ;  /* 0x00000025272d7223 */ /* 0x000fe2000001002d */
[----:B------:R-:W-:Y:S01]  /*6660*/  IMAD.U32 R39, R40, 0x10000, RZ ;  /* 0x0001000028277824 */ /* 0x000fe200078e00ff */
[----:B------:R-:W-:Y:S01]  /*6670*/  PRMT R126, R126, 0x5410, R47 ;  /* 0x000054107e7e7816 */ /* 0x000fe2000000002f */
[C---:B------:R-:W-:Y:S01]  /*6680*/  IMAD.U32 R37, R44.reuse, 0x10000, RZ ;  /* 0x000100002c257824 */ /* 0x040fe200078e00ff */
[----:B------:R-:W-:Y:S01]  /*6690*/  LOP3.LUT R44, R44, 0xffff0000, RZ, 0xc0, !PT ;  /* 0xffff00002c2c7812 */ /* 0x000fe200078ec0ff */
[----:B------:R-:W-:Y:S01]  /*66a0*/  IMAD.U32 R33, R36, 0x10000, RZ ;  /* 0x0001000024217824 */ /* 0x000fe200078e00ff */
[----:B------:R-:W-:Y:S01]  /*66b0*/  PRMT R124, R124, 0x5410, R35 ;  /* 0x000054107c7c7816 */ /* 0x000fe20000000023 */
[C---:B------:R-:W-:Y:S01]  /*66c0*/  FMUL.FTZ R54, R39.reuse, R37 ;  /* 0x0000002527367220 */ /* 0x040fe20000410000 */
[-C--:B------:R-:W-:Y:S01]  /*66d0*/  FMUL.FTZ R39, R39, R51.reuse ;  /* 0x0000003327277220 */ /* 0x080fe20000410000 */
[----:B------:R-:W-:Y:S01]  /*66e0*/  IMAD.U32 R35, R38, 0x10000, RZ ;  /* 0x0001000026237824 */ /* 0x000fe200078e00ff */
[----:B------:R-:W-:Y:S01]  /*66f0*/  LOP3.LUT R47, R126, 0xffff0000, RZ, 0xc0, !PT ;  /* 0xffff00007e2f7812 */ /* 0x000fe200078ec0ff */
[C---:B------:R-:W-:Y:S01]  /*6700*/  FFMA.FTZ R54, R33.reuse, R51, -R54 ;  /* 0x0000003321367223 */ /* 0x040fe20000010836 */
[----:B------:R-:W-:Y:S01]  /*6710*/  FFMA.FTZ R39, R33, R37, R39 ;  /* 0x0000002521277223 */ /* 0x000fe20000010027 */
[----:B------:R-:W-:-:S02]  /*6720*/  LOP3.LUT R33, R40, 0xffff0000, RZ, 0xc0, !PT ;  /* 0xffff000028217812 */ /* 0x000fc400078ec0ff */
[----:B------:R-:W-:Y:S01]  /*6730*/  LOP3.LUT R37, R36, 0xffff0000, RZ, 0xc0, !PT ;  /* 0xffff000024257812 */ /* 0x000fe200078ec0ff */
[----:B------:R-:W-:Y:S01]  /*6740*/  IMAD.U32 R36, R124, 0x10000, RZ ;  /* 0x000100007c247824 */ /* 0x000fe200078e00ff */
[----:B------:R-:W-:Y:S01]  /*6750*/  LOP3.LUT R38, R38, 0xffff0000, RZ, 0xc0, !PT ;  /* 0xffff000026267812 */ /* 0x000fe200078ec0ff */
[C---:B------:R-:W-:Y:S01]  /*6760*/  FMUL.FTZ R34, R33.reuse, R44 ;  /* 0x0000002c21227220 */ /* 0x040fe20000410000 */
[----:B------:R-:W-:Y:S01]  /*6770*/  FMUL.FTZ R51, R33, R32 ;  /* 0x0000002021337220 */ /* 0x000fe20000410000 */
[----:B------:R-:W-:Y:S02]  /*6780*/  F2FP.BF16.F32.PACK_AB R43, R43, R56 ;  /* 0x000000382b2b723e */ /* 0x000fe400000010ff */
[C---:B------:R-:W-:Y:S01]  /*6790*/  FFMA.FTZ R33, R37.reuse, R32, -R34 ;  /* 0x0000002025217223 */ /* 0x040fe20000010822 */
[----:B------:R-:W-:Y:S01]  /*67a0*/  FFMA.FTZ R32, R37, R44, R51 ;  /* 0x0000002c25207223 */ /* 0x000fe20000010033 */
[C---:B------:R-:W-:Y:S01]  /*67b0*/  IMAD.U32 R34, R42.reuse, 0x10000, RZ ;  /* 0x000100002a227824 */ /* 0x040fe200078e00ff */
[----:B------:R-:W-:Y:S01]  /*67c0*/  LOP3.LUT R42, R42, 0xffff0000, RZ, 0xc0, !PT ;  /* 0xffff00002a2a7812 */ /* 0x000fe200078ec0ff */
[----:B------:R-:W-:Y:S01]  /*67d0*/  IMAD.U32 R37, R126, 0x10000, RZ ;  /* 0x000100007e257824 */ /* 0x000fe200078e00ff */
[----:B------:R-:W-:Y:S01]  /*67e0*/  F2FP.BF16.F32.PACK_AB R45, R45, R52 ;  /* 0x000000342d2d723e */ /* 0x000fe200000010ff */
[C---:B------:R-:W-:Y:S01]  /*67f0*/  FMUL.FTZ R44, R34.reuse, R36 ;  /* 0x00000024222c7220 */ /* 0x040fe20000410000 */
[----:B------:R-:W-:Y:S01]  /*6800*/  F2FP.BF16.F32.PACK_AB R41, R41, R55 ;  /* 0x000000372929723e */ /* 0x000fe200000010ff */
[----:B------:R-:W-:Y:S01]  /*6810*/  FMUL.FTZ R40, R34, R37 ;  /* 0x0000002522287220 */ /* 0x000fe20000410000 */
[----:B------:R-:W-:-:S03]  /*6820*/  FMUL.FTZ R51, R42, R47 ;  /* 0x0000002f2a337220 */ /* 0x000fc60000410000 */
[C---:B------:R-:W-:Y:S01]  /*6830*/  FFMA.FTZ R34, R35.reuse, R36, -R40 ;  /* 0x0000002423227223 */ /* 0x040fe20000010828 */
[----:B------:R-:W-:Y:S01]  /*6840*/  FFMA.FTZ R35, R35, R37, R44 ;  /* 0x0000002523237223 */ /* 0x000fe2000001002c */
[----:B------:R-:W-:Y:S02]  /*6850*/  LOP3.LUT R37, R124, 0xffff0000, RZ, 0xc0, !PT ;  /* 0xffff00007c257812 */ /* 0x000fe400078ec0ff */
[----:B------:R-:W-:Y:S01]  /*6860*/  F2FP.BF16.F32.PACK_AB R40, R32, R39 ;  /* 0x000000272028723e */ /* 0x000fe200000010ff */
[----:B------:R-:W-:Y:S01]  /*6870*/  IMAD.MOV.U32 R39, RZ, RZ, R43 ;  /* 0x000000ffff277224 */ /* 0x000fe200078e002b */
[----:B------:R-:W-:Y:S01]  /*6880*/  F2FP.BF16.F32.PACK_AB R36, R33, R54 ;  /* 0x000000362124723e */ /* 0x000fe200000010ff */
[-C--:B------:R-:W-:Y:S01]  /*6890*/  FMUL.FTZ R42, R42, R37.reuse ;  /* 0x000000252a2a7220 */ /* 0x080fe20000410000 */
[----:B------:R-:W-:Y:S01]  /*68a0*/  FFMA.FTZ R51, R38, R37, -R51 ;  /* 0x0000002526337223 */ /* 0x000fe20000010833 */
[----:B------:R-:W-:Y:S01]  /*68b0*/  F2FP.BF16.F32.PACK_AB R37, R53, R57 ;  /* 0x000000393525723e */ /* 0x000fe200000010ff */
[----:B------:R-:W-:-:S02]  /*68c0*/  IMAD.MOV.U32 R43, RZ, RZ, R45 ;  /* 0x000000ffff2b7224 */ /* 0x000fc400078e002d */
[----:B------:R-:W-:Y:S01]  /*68d0*/  FFMA.FTZ R42, R38, R47, R42 ;  /* 0x0000002f262a7223 */ /* 0x000fe2000001002a */
[----:B------:R-:W-:-:S04]  /*68e0*/  F2FP.BF16.F32.PACK_AB R38, R51, R34 ;  /* 0x000000223326723e */ /* 0x000fc800000010ff */
[----:B------:R-:W-:-:S07]  /*68f0*/  F2FP.BF16.F32.PACK_AB R42, R42, R35 ;  /* 0x000000232a2a723e */ /* 0x000fce00000010ff */
.L_x_9809:
[----:B------:R-:W-:Y:S05]  /*6900*/  BSYNC B1 ;  /* 0x0000000000017941 */ /* 0x000fea0003800000 */
.L_x_9808:
[----:B-1----:R1:W-:Y:S01]  /*6910*/  STG.E.128 desc[UR60][R48.64], R36 ;  /* 0x0000002430007986 */ /* 0x0023e2000c101d3c */
[----:B------:R-:W-:-:S13]  /*6920*/  ISETP.GE.AND P4, PT, R50, R113, PT ;  /* 0x000000713200720c */ /* 0x000fda0003f86270 */
[----:B------:R-:W-:Y:S05]  /*6930*/  @P4 BRA `(.L_x_9772) ;  /* 0x00000000009c4947 */ /* 0x000fea0003800000 */
[--C-:B------:R-:W-:Y:S02]  /*6940*/  SHF.R.S32.HI R32, RZ, 0x1f, R50.reuse ;  /* 0x0000001fff207819 */ /* 0x100fe40000011432 */
[----:B------:R-:W-:-:S04]  /*6950*/  IADD3 R50, P4, P5, R26, R94, R50 ;  /* 0x0000005e1a327210 */ /* 0x000fc80007d9e032 */
[----:B------:R-:W-:Y:S02]  /*6960*/  IADD3.X R32, R3, R114, R32, P4, P5 ;  /* 0x0000007203207210 */ /* 0x000fe400027ea420 */
[----:B------:R-:W-:-:S04]  /*6970*/  LEA R92, P4, R50, R92, 0x1 ;  /* 0x0000005c325c7211 */ /* 0x000fc800078808ff */
[----:B------:R-:W-:-:S05]  /*6980*/  LEA.HI.X R93, R50, R93, R32, 0x1, P4 ;  /* 0x0000005d325d7211 */ /* 0x000fca00020f0c20 */
[----:B--2---:R2:W-:Y:S01]  /*6990*/  STG.E.128 desc[UR60][R92.64], R40 ;  /* 0x000000285c007986 */ /* 0x0045e2000c101d3c */
[----:B------:R-:W-:Y:S05]  /*69a0*/  BRA `(.L_x_9772) ;  /* 0x0000000000807947 */ /* 0x000fea0003800000 */
.L_x_9765:
[----:B------:R-:W2:Y:S02]  /*69b0*/  LDL R32, [R1+0x50] ;  /* 0x0000500001207983 */ /* 0x000ea40000100800 */
[----:B--2---:R-:W-:-:S13]  /*69c0*/  ISETP.NE.AND P3, PT, R32, 0x3, PT ;  /* 0x000000032000780c */ /* 0x004fda0003f65270 */
[----:B------:R-:W-:Y:S05]  /*69d0*/  @!P3 BRA `(.L_x_9810) ;  /* 0x000000000004b947 */ /* 0x000fea0003800000 */
[----:B------:R-:W-:Y:S01]  /*69e0*/  BPT.TRAP 0x1 ;  /* 0x000000040000795c */ /* 0x000fe20000300000 */
.L_x_9810:
[----:B------:R-:W-:Y:S01]  /*69f0*/  IMAD R20, R17, 0x8, R16 ;  /* 0x0000000811147824 */ /* 0x000fe200078e0210 */
[----:B------:R-:W-:Y:S01]  /*6a00*/  SHF.L.U32 R90, R156, 0x1f, RZ ;  /* 0x0000001f9c5a7819 */ /* 0x000fe200000006ff */
[----:B------:R-:W-:Y:S01]  /*6a10*/  IMAD R89, R24, -0x90, R2 ;  /* 0xffffff7018597824 */ /* 0x000fe200078e0202 */
[----:B------:R-:W-:Y:S02]  /*6a20*/  BSSY B1, `(.L_x_9811) ;  /* 0x0000004000017945 */ /* 0x000fe40003800000 */
[----:B------:R-:W0:Y:S02]  /*6a30*/  SYNCS.PHASECHK.TRANS64.TRYWAIT P4, [R20+URZ+0x31c90], R90 ;  /* 0x031c905a140075a7 */ /* 0x000e24000808017f */
[----:B------:R-:W-:Y:S01]  /*6a40*/  VIMNMX R89, R89, 0x90, PT ;  /* 0x0000009059597848 */ /* 0x000fe20003fe0100 */
[----:B0-----:R-:W-:Y:S06]  /*6a50*/  @!P4 BRA `(.L_x_9812) ;  /* 0x000001a4009cc947 */ /* 0x001fec0003800000 */
.L_x_10070:
[----:B------:R-:W-:Y:S05]  /*6a60*/  BSYNC B1 ;  /* 0x0000000000017941 */ /* 0x000fea0003800000 */
.L_x_9811:
[----:B------:R-:W-:-:S13]  /*6a70*/  ISETP.GE.AND P4, PT, R144, R89, PT ;  /* 0x000000599000720c */ /* 0x000fda0003f86270 */
[----:B------:R-:W-:Y:S05]  /*6a80*/  @P4 BRA `(.L_x_9772) ;  /* 0x0000000000484947 */ /* 0x000fea0003800000 */
[----:B------:R-:W-:-:S13]  /*6a90*/  ISETP.NE.AND P4, PT, R10, RZ, PT ;  /* 0x000000ff0a00720c */ /* 0x000fda0003f85270 */
[----:B------:R-:W1:Y:S04]  /*6aa0*/  @P4 LDS.128 R32, [R82+0x16800] ;  /* 0x0168000052204984 */ /* 0x000e680000000c00 */
[----:B-1----:R-:W-:Y:S01]  /*6ab0*/  @P4 STG.E.128 desc[UR60][R36.64], R32 ;  /* 0x0000002024004986 */ /* 0x002fe2000c101d3c */
        /* <DEDUP_REMOVED lines=14> */
[----:B-1----:R1:W-:Y:S02]  /*6ba0*/  @P4 STG.E.128 desc[UR60][R36.64+0xa0], R32 ;  /* 0x0000a02024004986 */ /* 0x0023e4000c101d3c */
.L_x_9772:
[----:B------:R-:W-:Y:S05]  /*6bb0*/  BSYNC B0 ;  /* 0x0000000000007941 */ /* 0x000fea0003800000 */
.L_x_9764:
        /* <DEDUP_REMOVED lines=17> */
.L_x_9814:
[----:B------:R-:W-:Y:S05]  /*6cd0*/  BSYNC B0 ;  /* 0x0000000000007941 */ /* 0x000fea0003800000 */
.L_x_9813:
[----:B------:R-:W2:Y:S01]  /*6ce0*/  SYNCS.PHASECHK.TRANS64.TRYWAIT P3, [R20+URZ+0x31cb0], R90 ;  /* 0x031cb05a140075a7 */ /* 0x000ea2000806017f */
[----:B------:R-:W-:Y:S04]  /*6cf0*/  BSSY B0, `(.L_x_9815) ;  /* 0x0000002000007945 */ /* 0x000fe80003800000 */
[----:B--2---:R-:W-:Y:S05]  /*6d00*/  @!P3 BRA `(.L_x_9816) ;  /* 0x000001a40004b947 */ /* 0x004fea0003800000 */
.L_x_10071:
[----:B------:R-:W-:Y:S05]  /*6d10*/  BSYNC B0 ;  /* 0x0000000000007941 */ /* 0x000fea0003800000 */
.L_x_9815:
[----:B------:R-:W-:Y:S01]  /*6d20*/  ISETP.GE.AND P3, PT, R144, R89, PT ;  /* 0x000000599000720c */ /* 0x000fe20003f66270 */
[----:B------:R-:W-:-:S12]  /*6d30*/  BSSY B0, `(.L_x_9817) ;  /* 0x0000020000007945 */ /* 0x000fd80003800000 */
[----:B------:R-:W-:Y:S05]  /*6d40*/  @P3 BRA `(.L_x_9818) ;  /* 0x0000000000783947 */ /* 0x000fea0003800000 */
[----:B------:R-:W-:Y:S01]  /*6d50*/  IMAD.WIDE R34, R24, 0x90, R70 ;  /* 0x0000009018227825 */ /* 0x000fe200078e0246 */
[----:B------:R-:W-:-:S03]  /*6d60*/  ULDC.64 UR4, c[0x0][0x328] ;  /* 0x0000ca0000047ab9 */ /* 0x000fc60000000a00 */
[----:B------:R-:W-:Y:S02]  /*6d70*/  IMAD R35, R35, UR4, RZ ;  /* 0x0000000423237c24 */ /* 0x000fe4000f8e02ff */
[----:B-1----:R-:W-:Y:S02]  /*6d80*/  IMAD.MOV.U32 R32, RZ, RZ, R28 ;  /* 0x000000ffff207224 */ /* 0x002fe400078e001c */
[----:B------:R-:W-:Y:S02]  /*6d90*/  IMAD.MOV.U32 R33, RZ, RZ, R91 ;  /* 0x000000ffff217224 */ /* 0x000fe400078e005b */
[C---:B------:R-:W-:Y:S02]  /*6da0*/  IMAD R35, R34.reuse, UR5, R35 ;  /* 0x0000000522237c24 */ /* 0x040fe4000f8e0223 */
[----:B------:R-:W-:Y:S01]  /*6db0*/  IMAD.WIDE.U32 R32, R34, UR4, R32 ;  /* 0x0000000422207c25 */ /* 0x000fe2000f8e0020 */
[----:B------:R-:W-:-:S03]  /*6dc0*/  ULDC.64 UR4, c[0x0][0x318] ;  /* 0x0000c60000047ab9 */ /* 0x000fc60000000a00 */
[----:B------:R-:W-:Y:S01]  /*6dd0*/  IMAD.IADD R33, R33, 0x1, R35 ;  /* 0x0000000121217824 */ /* 0x000fe200078e0223 */
[----:B------:R-:W-:Y:S01]  /*6de0*/  LEA R36, P3, R32, UR4, 0x1 ;  /* 0x0000000420247c11 */ /* 0x000fe2000f8608ff */
[----:B------:R-:W-:-:S03]  /*6df0*/  ULDC UR4, c[0x0][0x2f4] ;  /* 0x0000bd0000047ab9 */ /* 0x000fc60000000800 */
[----:B------:R-:W-:Y:S02]  /*6e00*/  LEA.HI.X R37, R32, UR5, R33, 0x1, P3 ;  /* 0x0000000520257c11 */ /* 0x000fe400098f0c21 */
        /* <DEDUP_REMOVED lines=17> */
[----:B-1----:R3:W-:Y:S02]  /*6f20*/  @!P3 STG.E.128 desc[UR60][R36.64+0xa0], R32 ;  /* 0x0000a0202400b986 */ /* 0x0027e4000c101d3c */
.L_x_9818:
[----:B------:R-:W-:Y:S05]  /*6f30*/  BSYNC B0 ;  /* 0x0000000000007941 */ /* 0x000fea0003800000 */
.L_x_9817:
[----:B------:R-:W-:Y:S01]  /*6f40*/  @!PT LDS RZ, [RZ] ;  /* 0x00000000fffff984 */ /* 0x000fe20000000800 */
[----:B------:R-:W-:Y:S01]  /*6f50*/  @!PT LDS RZ, [RZ] ;  /* 0x00000000fffff984 */ /* 0x000fe20000000800 */
[----:B------:R-:W-:Y:S01]  /*6f60*/  @!PT LDS RZ, [RZ] ;  /* 0x00000000fffff984 */ /* 0x000fe20000000800 */
[----:B------:R-:W-:Y:S01]  /*6f70*/  @!PT LDS RZ, [RZ] ;  /* 0x00000000fffff984 */ /* 0x000fe20000000800 */
[----:B------:R4:W-:Y:S06]  /*6f80*/  MEMBAR.ALL.CTA ;  /* 0x0000000000007992 */ /* 0x0009ec0000008000 */
[----:B----4-:R-:W4:Y:S01]  /*6f90*/  FENCE.VIEW.ASYNC.S ;  /* 0x00000000000073c6 */ /* 0x010f220000000000 */
[----:B------:R-:W-:Y:S02]  /*6fa0*/  VIADD R17, R17, 0x1 ;  /* 0x0000000111117836 */ /* 0x000fe40000000000 */
[----:B0-2---:R-:W-:Y:S01]  /*6fb0*/  @!P4 VIADD R20, R20, 0x31cc0 ;  /* 0x00031cc01414c836 */ /* 0x005fe20000000000 */
[----:B----4-:R0:W-:Y:S02]  /*6fc0*/  BAR.SYNC.DEFER_BLOCKING R115, 0x80 ;  /* 0x000200730000751d */ /* 0x0101e40000010000 */
[----:B------:R-:W-:-:S02]  /*6fd0*/  ISETP.NE.AND P3, PT, R17, 0x2, PT ;  /* 0x000000021100780c */ /* 0x000fc40003f65270 */
[----:B------:R-:W-:Y:S02]  /*6fe0*/  @!P4 PRMT R20, RZ, 0x654, R20 ;  /* 0x00000654ff14c816 */ /* 0x000fe40000000014 */
[----:B------:R-:W-:Y:S02]  /*6ff0*/  SEL R21, RZ, 0x1, P3 ;  /* 0x00000001ff157807 */ /* 0x000fe40001800000 */
[----:B------:R-:W-:Y:S02]  /*7000*/  SEL R17, R17, RZ, P3 ;  /* 0x000000ff11117207 */ /* 0x000fe40001800000 */
[----:B------:R-:W-:Y:S01]  /*7010*/  LOP3.LUT R156, R156, R21, RZ, 0x3c, !PT ;  /* 0x000000159c9c7212 */ /* 0x000fe200078e3cff */
[----:B------:R0:W-:Y:S01]  /*7020*/  @!P4 SYNCS.ARRIVE.TRANS64.RED.A1T0 RZ, [R20+URZ], RZ ;  /* 0x000000ff14ffc9a7 */ /* 0x0001e2000810043f */
[----:B------:R-:W-:Y:S05]  /*7030*/  @P2 BRA `(.L_x_9819) ;  /* 0xffffffb800b82947 */ /* 0x000fea000383ffff */
[----:B-1-3--:R-:W1:Y:S01]  /*7040*/  S2R R32, SR_TID.X ;  /* 0x0000000000207919 */ /* 0x00ae620000002100 */
[----:B------:R-:W-:Y:S02]  /*7050*/  PLOP3.LUT P0, PT, PT, PT, PT, 0x8, 0x0 ;  /* 0x000000000000781c */ /* 0x000fe40003f0e170 */
[----:B-1----:R-:W-:-:S04]  /*7060*/  SHF.R.U32.HI R32, RZ, 0x7, R32 ;  /* 0x00000007ff207819 */ /* 0x002fc80000011620 */
[----:B------:R-:W-:-:S13]  /*7070*/  ISETP.NE.AND P5, PT, R32, 0x1, PT ;  /* 0x000000012000780c */ /* 0x000fda0003fa5270 */
[----:B------:R-:W-:Y:S06]  /*7080*/  @!P5 BAR.ARV 0x9, 0x100 ;  /* 0x024400000000db1d */ /* 0x000fec0000002000 */
.L_x_9759:
[----:B------:R-:W-:Y:S01]  /*7090*/  IMAD.MOV.U32 R2, RZ, RZ, RZ ;  /* 0x000000ffff027224 */ /* 0x000fe200078e00ff */
[----:B------:R-:W-:Y:S06]  /*70a0*/  @P0 BRA `(.L_x_9820) ;  /* 0x00000000000c0947 */ /* 0x000fec0003800000 */
[----:B------:R-:W1:Y:S01]  /*70b0*/  FENCE.VIEW.ASYNC.G ;  /* 0x00000000000073c6 */ /* 0x000e620000000100 */
[----:B------:R-:W-:Y:S05]  /*70c0*/  WARPSYNC.ALL ;  /* 0x0000000000007948 */ /* 0x000fea0003800000 */
[----:B-1----:R-:W-:Y:S06]  /*70d0*/  BAR.ARV 0xc, 0x200 ;  /* 0x0308000000007b1d */ /* 0x002fec0000002000 */
.L_x_9820:
[----:B------:R-:W-:Y:S01]  /*70e0*/  LOP3.LUT P0, RZ, R19, 0x4, RZ, 0xc0, !PT ;  /* 0x0000000413ff7812 */ /* 0x000fe2000780c0ff */
[----:B------:R-:W-:-:S12]  /*70f0*/  BSSY B0, `(.L_x_9821) ;  /* 0x0000021000007945 */ /* 0x000fd80003800000 */
[----:B------:R-:W-:Y:S05]  /*7100*/  @!P0 BRA `(.L_x_9822) ;  /* 0x00000000007c8947 */ /* 0x000fea0003800000 */
[----:B------:R-:W2:Y:S01]  /*7110*/  LDL R0, [R1+0x94] ;  /* 0x0000940001007983 */ /* 0x000ea20000100800 */
[----:B------:R-:W-:Y:S01]  /*7120*/  ULDC UR4, c[0x0][0x9f0] ;  /* 0x00027c0000047ab9 */ /* 0x000fe20000000800 */
[----:B--2---:R-:W-:-:S04]  /*7130*/  ISETP.NE.AND P0, PT, R0, RZ, PT ;  /* 0x000000ff0000720c */ /* 0x004fc80003f05270 */
[----:B------:R-:W-:-:S04]  /*7140*/  SEL R6, R0, UR4, P0 ;  /* 0x0000000400067c07 */ /* 0x000fc80008000000 */
[-C--:B------:R-:W-:Y:S02]  /*7150*/  IABS R5, R6.reuse ;  /* 0x0000000600057213 */ /* 0x080fe40000000000 */
[----:B------:R-:W-:Y:S02]  /*7160*/  IADD3 R0, R111, -0x1, R6 ;  /* 0xffffffff6f007810 */ /* 0x000fe40007ffe006 */
[----:B------:R-:W1:Y:S01]  /*7170*/  I2F.RP R4, R5 ;  /* 0x0000000500047306 */ /* 0x000e620000209400 */
        /* <DEDUP_REMOVED lines=24> */
.L_x_9822:
[----:B------:R-:W-:Y:S05]  /*7300*/  BSYNC B0 ;  /* 0x0000000000007941 */ /* 0x000fea0003800000 */
.L_x_9821:
        /* <DEDUP_REMOVED lines=24> */
[----:B------:R-:W-:-:S02]  /*7490*/  CS2R R68, SRZ ;  /* 0x0000000000447805 */ /* 0x000fc4000001ff00 */
        /* <DEDUP_REMOVED lines=8> */
[----:B------:R-:W0:Y:S01]  /*7520*/  S2R R3, SR_TID.X ;  /* 0x0000000000037919 */ /* 0x000e220000002100 */
[----:B------:R-:W-:Y:S01]  /*7530*/  UMOV UR4, 0xffffffff ;  /* 0xffffffff00047882 */ /* 0x000fe20000000000 */
[----:B0-----:R-:W-:-:S05]  /*7540*/  VIADD R38, R3, 0xffffff80 ;  /* 0xffffff8003267836 */ /* 0x001fca0000000000 */
[----:B------:R-:W-:-:S04]  /*7550*/  SHF.R.S32.HI R39, RZ, 0x1f, R38 ;  /* 0x0000001fff277819 */ /* 0x000fc80000011426 */
[----:B------:R-:W-:-:S04]  /*7560*/  LEA.HI R13, R39, R38, RZ, 0x7 ;  /* 0x00000026270d7211 */ /* 0x000fc800078f38ff */
[----:B------:R-:W-:Y:S01]  /*7570*/  SHF.R.S32.HI R13, RZ, 0x7, R13 ;  /* 0x00000007ff0d7819 */ /* 0x000fe2000001140d */
[----:B------:R-:W-:Y:S06]  /*7580*/  BRA.DIV UR4, `(.L_x_9824) ;  /* 0x0000019a04f87947 */ /* 0x000fec000b800000 */
[----:B------:R-:W0:Y:S04]  /*7590*/  SHFL.IDX PT, R0, R13, RZ, 0x1f ;  /* 0x00001fff0d007589 */ /* 0x000e2800000e0000 */
[----:B0-----:R0:W-:Y:S02]  /*75a0*/  STL [R1+0x7c], R0 ;  /* 0x00007c0001007387 */ /* 0x0011e40000100800 */
.L_x_10074:
[----:B------:R-:W0:Y:S01]  /*75b0*/  LDL R3, [R1+0x7c] ;  /* 0x00007c0001037983 */ /* 0x000e220000100800 */
[----:B------:R-:W-:Y:S01]  /*75c0*/  BSSY B6, `(.L_x_9825) ;  /* 0x000001b000067945 */ /* 0x000fe20003800000 */
[----:B0-----:R-:W-:-:S05]  /*75d0*/  IMAD.HI R0, R3, 0x55555556, RZ ;  /* 0x5555555603007827 */ /* 0x001fca00078e02ff */
[----:B------:R-:W-:-:S05]  /*75e0*/  LEA.HI R2, R0, R0, RZ, 0x1 ;  /* 0x0000000000027211 */ /* 0x000fca00078f08ff */
[----:B------:R-:W-:Y:S02]  /*75f0*/  IMAD R2, R2, -0x3, R3 ;  /* 0xfffffffd02027824 */ /* 0x000fe400078e0203 */
[----:B------:R-:W-:-:S04]  /*7600*/  VIADD R3, R16, 0x24300 ;  /* 0x0002430010037836 */ /* 0x000fc80000000000 */
[----:B------:R-:W-:Y:S01]  /*7610*/  IMAD R0, R2, 0x800, R3 ;  /* 0x0000080002007824 */ /* 0x000fe200078e0203 */
[----:B------:R-:W-:-:S04]  /*7620*/  LOP3.LUT P0, RZ, R3, 0x9f, RZ, 0xc0, !PT ;  /* 0x0000009f03ff7812 */ /* 0x000fc8000780c0ff */
[----:B------:R-:W-:-:S04]  /*7630*/  SHF.R.U32.HI R0, RZ, 0x4, R0 ;  /* 0x00000004ff007819 */ /* 0x000fc80000011600 */
[----:B------:R-:W-:-:S05]  /*7640*/  LOP3.LUT R0, R0, 0x3fff, RZ, 0xc0, !PT ;  /* 0x00003fff00007812 */ /* 0x000fca00078ec0ff */
[----:B------:R0:W-:Y:S01]  /*7650*/  STL [R1+0x84], R0 ;  /* 0x0000840001007387 */ /* 0x0001e20000100800 */
[----:B------:R-:W-:Y:S05]  /*7660*/  @!P0 BRA `(.L_x_9826) ;  /* 0x0000000000408947 */ /* 0x000fea0003800000 */
[----:B0-----:R-:W-:Y:S01]  /*7670*/  MOV R0, 0x0 ;  /* 0x0000000000007802 */ /* 0x001fe20000000f00 */
[----:B------:R-:W-:Y:S01]  /*7680*/  ULDC.64 UR4, c[0x4][0x1b8] ;  /* 0x01006e0000047ab9 */ /* 0x000fe20000000a00 */
[----:B------:R-:W-:Y:S01]  /*7690*/  ULDC.64 UR6, c[0x4][0x1c0] ;  /* 0x0100700000067ab9 */ /* 0x000fe20000000a00 */
[----:B------:R-:W-:Y:S01]  /*76a0*/  IMAD.U32 R4, RZ, RZ, UR4 ;  /* 0x00000004ff047e24 */ /* 0x000fe2000f8e00ff */
[----:B-1----:R0:W1:Y:S01]  /*76b0*/  LDC.64 R14, c[0x4][R0] ;  /* 0x01000000000e7b82 */ /* 0x0020620000000a00 */
        /* <DEDUP_REMOVED lines=11> */
.L_x_9826:
[----:B------:R-:W-:Y:S05]  /*7770*/  BSYNC B6 ;  /* 0x0000000000067941 */ /* 0x000fea0003800000 */
.L_x_9825:
[----:B------:R-:W-:Y:S02]  /*7780*/  ULDC UR4, c[0x0][0x3f4] ;  /* 0x0000fd0000047ab9 */ /* 0x000fe40000000800 */
[----:B------:R-:W-:-:S13]  /*7790*/  ISETP.LT.AND P0, PT, RZ, UR4, PT ;  /* 0x00000004ff007c0c */ /* 0x000fda000bf01270 */
[----:B------:R-:W-:Y:S05]  /*77a0*/  @P0 BRA `(.L_x_9827) ;  /* 0x0000000000400947 */ /* 0x000fea0003800000 */
[----:B------:R-:W0:Y:S02]  /*77b0*/  LDL R20, [R1+0xa4] ;  /* 0x0000a40001147983 */ /* 0x000e240000100800 */
[----:B0-----:R-:W-:-:S04]  /*77c0*/  LEA.HI R0, R20, R20, RZ, 0x1 ;  /* 0x0000001414007211 */ /* 0x001fc800078f08ff */
        /* <DEDUP_REMOVED lines=8> */
.L_x_9830:
[----:B--2---:R2:W3:Y:S02]  /*7850*/  SYNCS.PHASECHK.TRANS64.TRYWAIT P0, [R16+URZ+0x31c00], R3 ;  /* 0x031c0003100075a7 */ /* 0x0044e4000800017f */
[----:B---3--:R-:W-:Y:S05]  /*7860*/  @!P0 NANOSLEEP.SYNCS 0x989680 ;  /* 0x009896800000895d */ /* 0x008fea0003900000 */
[----:B------:R-:W3:Y:S02]  /*7870*/  @!P0 SYNCS.PHASECHK.TRANS64 P0, [R16+URZ+0x31c00], R3 ;  /* 0x031c0003100085a7 */ /* 0x000ee4000800007f */
[----:B---3--:R-:W-:Y:S05]  /*7880*/  @!P0 BRA `(.L_x_9830) ;  /* 0xfffffffc00f08947 */ /* 0x008fea000383ffff */
.L_x_9829:
[----:B------:R-:W-:Y:S05]  /*7890*/  BSYNC B0 ;  /* 0x0000000000007941 */ /* 0x000fea0003800000 */
.L_x_9828:
[----:B------:R-:W-:Y:S05]  /*78a0*/  BRA `(.L_x_9831) ;  /* 0x0000003c00cc7947 */ /* 0x000fea0003800000 */
.L_x_9827:
[----:B------:R-:W2:Y:S01]  /*78b0*/  LDL R3, [R1+0xc8] ;  /* 0x0000c80001037983 */ /* 0x000ea20000100800 */
[----:B0----5:R-:W-:Y:S01]  /*78c0*/  SHF.R.S32.HI R0, RZ, 0x1f, R107 ;  /* 0x0000001fff007819 */ /* 0x021fe2000001146b */
        /* <DEDUP_REMOVED lines=16> */
[----:B--2---:R-:W-:-:S13]  /*79d0*/  LOP3.LUT P0, RZ, R3, 0x1bf, RZ, 0xc0, !PT ;  /* 0x000001bf03ff7812 */ /* 0x004fda000780c0ff */
[----:B------:R-:W-:Y:S05]  /*79e0*/  @!P0 BRA `(.L_x_9832) ;  /* 0x0000000000408947 */ /* 0x000fea0003800000 */
[----:B------:R-:W-:Y:S01]  /*79f0*/  MOV R0, 0x0 ;  /* 0x0000000000007802 */ /* 0x000fe20000000f00 */
        /* <DEDUP_REMOVED lines=15> */
.L_x_9832:
[----:B------:R-:W-:Y:S01]  /*7af0*/  ULDC.U8 UR4, c[0x0][0x410] ;  /* 0x0001040000047ab9 */ /* 0x000fe20000000000 */
[----:B------:R-:W-:Y:S01]  /*7b00*/  BSSY B0, `(.L_x_9833) ;  /* 0x00003c5000007945 */ /* 0x000fe20003800000 */
[----:B------:R-:W-:Y:S01]  /*7b10*/  ISETP.NE.AND P0, PT, RZ, UR4, PT ;  /* 0x00000004ff007c0c */ /* 0x000fe2000bf05270 */
[----:B------:R-:W-:-:S12]  /*7b20*/  IMAD R8, R109, 0xc0, R144 ;  /* 0x000000c06d087824 */ /* 0x000fd800078e0290 */
[----:B------:R-:W-:Y:S05]  /*7b30*/  @!P0 BRA `(.L_x_9834) ;  /* 0x0000001c00788947 */ /* 0x000fea0003800000 */
[----:B------:R-:W-:-:S03]  /*7b40*/  UMOV UR4, 0xffffffff ;  /* 0xffffffff00047882 */ /* 0x000fc60000000000 */
[----:B------:R-:W-:Y:S05]  /*7b50*/  BRA.DIV UR4, `(.L_x_9835) ;  /* 0x0000019604ac7947 */ /* 0x000fea000b800000 */
[----:B------:R0:W2:Y:S04]  /*7b60*/  SHFL.IDX PT, R3, R25, RZ, 0x1e1f ;  /* 0x001e1fff19037589 */ /* 0x0000a800000e0000 */
[----:B------:R0:W3:Y:S04]  /*7b70*/  SHFL.IDX PT, R0, R24, RZ, 0x1e1f ;  /* 0x001e1fff18007589 */ /* 0x0000e800000e0000 */
[----:B------:R0:W4:Y:S04]  /*7b80*/  SHFL.IDX PT, R5, R27, RZ, 0x1e1f ;  /* 0x001e1fff1b057589 */ /* 0x00012800000e0000 */
[----:B------:R0:W0:Y:S02]  /*7b90*/  SHFL.IDX PT, R4, R26, RZ, 0x1e1f ;  /* 0x001e1fff1a047589 */ /* 0x00002400000e0000 */
.L_x_10080:
[----:B------:R-:W5:Y:S01]  /*7ba0*/  LDL R57, [R1+0xa4] ;  /* 0x0000a40001397983 */ /* 0x000f620000100800 */
[----:B------:R-:W-:Y:S01]  /*7bb0*/  ULDC UR4, c[0x0][0x448] ;  /* 0x0001120000047ab9 */ /* 0x000fe20000000800 */
[----:B------:R-:W-:Y:S01]  /*7bc0*/  BSSY B1, `(.L_x_9836) ;  /* 0x0000060000017945 */ /* 0x000fe20003800000 */
[----:B------:R-:W-:Y:S01]  /*7bd0*/  IMAD R112, R112, UR4, RZ ;  /* 0x0000000470707c24 */ /* 0x000fe2000f8e02ff */
[----:B------:R-:W-:Y:S02]  /*7be0*/  CS2R R34, SRZ ;  /* 0x0000000000227805 */ /* 0x000fe4000001ff00 */
[----:B------:R-:W-:Y:S02]  /*7bf0*/  CS2R R30, SRZ ;  /* 0x00000000001e7805 */ /* 0x000fe4000001ff00 */
[----:B0-----:R-:W-:Y:S01]  /*7c00*/  CS2R R26, SRZ ;  /* 0x00000000001a7805 */ /* 0x001fe2000001ff00 */
[----:B------:R-:W-:Y:S01]  /*7c10*/  IMAD R6, R109, -0xc0, R112 ;  /* 0xffffff406d067824 */ /* 0x000fe200078e0270 */
[----:B------:R-:W-:-:S02]  /*7c20*/  ISETP.GE.AND P1, PT, R8, R112, PT ;  /* 0x000000700800720c */ /* 0x000fc40003f26270 */
[----:B------:R-:W-:Y:S02]  /*7c30*/  CS2R R20, SRZ ;  /* 0x0000000000147805 */ /* 0x000fe4000001ff00 */
[----:B------:R-:W-:Y:S02]  /*7c40*/  CS2R R12, SRZ ;  /* 0x00000000000c7805 */ /* 0x000fe4000001ff00 */
[----:B------:R-:W-:Y:S02]  /*7c50*/  CS2R R8, SRZ ;  /* 0x0000000000087805 */ /* 0x000fe4000001ff00 */
[----:B------:R-:W-:Y:S02]  /*7c60*/  VIMNMX R7, R6, 0xc0, PT ;  /* 0x000000c006077848 */ /* 0x000fe40003fe0100 */
[----:B------:R-:W-:Y:S02]  /*7c70*/  CS2R R36, SRZ ;  /* 0x0000000000247805 */ /* 0x000fe4000001ff00 */
[----:B------:R-:W-:-:S02]  /*7c80*/  CS2R R32, SRZ ;  /* 0x0000000000207805 */ /* 0x000fc4000001ff00 */
[----:B------:R-:W-:Y:S02]  /*7c90*/  CS2R R28, SRZ ;  /* 0x00000000001c7805 */ /* 0x000fe4000001ff00 */
[----:B------:R-:W-:Y:S02]  /*7ca0*/  ISETP.GE.AND P0, PT, R144, R7, PT ;  /* 0x000000079000720c */ /* 0x000fe40003f06270 */
[----:B------:R-:W-:Y:S02]  /*7cb0*/  CS2R R24, SRZ ;  /* 0x0000000000187805 */ /* 0x000fe4000001ff00 */
[----:B-1----:R-:W-:Y:S02]  /*7cc0*/  CS2R R14, SRZ ;  /* 0x00000000000e7805 */ /* 0x002fe4000001ff00 */
[----:B------:R-:W-:Y:S02]  /*7cd0*/  CS2R R10, SRZ ;  /* 0x00000000000a7805 */ /* 0x000fe4000001ff00 */
[----:B-----5:R-:W-:Y:S01]  /*7ce0*/  LEA.HI R52, R57, R57, RZ, 0x1 ;  /* 0x0000003939347211 */ /* 0x020fe200078f08ff */
[----:B------:R-:W-:Y:S06]  /*7cf0*/  @P1 BRA `(.L_x_9837) ;  /* 0x0000000400301947 */ /* 0x000fec0003800000 */
[----:B------:R-:W2:Y:S01]  /*7d00*/  LDL R45, [R1+0x6c] ;  /* 0x00006c00012d7983 */ /* 0x000ea20000100800 */
[----:B------:R-:W-:-:S03]  /*7d10*/  ULDC UR4, c[0x0][0x3f4] ;  /* 0x0000fd0000047ab9 */ /* 0x000fc60000000800 */
[----:B------:R-:W3:Y:S04]  /*7d20*/  LDL R44, [R1+0x64] ;  /* 0x00006400012c7983 */ /* 0x000ee80000100800 */
[----:B------:R-:W4:Y:S04]  /*7d30*/  LDL R43, [R1+0x70] ;  /* 0x00007000012b7983 */ /* 0x000f280000100800 */
[----:B------:R-:W4:Y:S04]  /*7d40*/  LDL R42, [R1+0x68] ;  /* 0x00006800012a7983 */ /* 0x000f280000100800 */
[----:B------:R-:W4:Y:S04]  /*7d50*/  LDL.64 R40, [R1+0x48] ;  /* 0x0000480001287983 */ /* 0x000f280000100a00 */
[----:B------:R-:W4:Y:S01]  /*7d60*/  LDL R14, [R1+0x74] ;  /* 0x00007400010e7983 */ /* 0x000f220000100800 */
        /* <DEDUP_REMOVED lines=8> */
[C---:B--2---:R-:W-:Y:S01]  /*7df0*/  ISETP.GE.AND P4, PT, R45.reuse, UR4, PT ;  /* 0x000000042d007c0c */ /* 0x044fe2000bf86270 */
[C---:B------:R-:W-:Y:S01]  /*7e00*/  IMAD.SHL.U32 R9, R45.reuse, 0x2, RZ ;  /* 0x000000022d097824 */ /* 0x040fe200078e00ff */
[----:B------:R-:W-:Y:S02]  /*7e10*/  SHF.R.S32.HI R6, RZ, 0x1f, R45 ;  /* 0x0000001fff067819 */ /* 0x000fe4000001142d */
[----:B---3--:R-:W-:Y:S02]  /*7e20*/  ISETP.GE.AND P3, PT, R44, UR4, PT ;  /* 0x000000042c007c0c */ /* 0x008fe4000bf66270 */
[----:B------:R-:W-:-:S07]  /*7e30*/  SHF.L.U64.HI R10, R45, 0x1, R6 ;  /* 0x000000012d0a7819 */ /* 0x000fce0000010206 */
[-C--:B------:R-:W-:Y:S02]  /*7e40*/  @!P4 IADD3 R8, P2, R4, R9.reuse, RZ ;  /* 0x000000090408c210 */ /* 0x080fe40007f5e0ff */
[----:B------:R-:W-:-:S03]  /*7e50*/  @!P4 IADD3 R6, P1, R0, R9, RZ ;  /* 0x000000090006c210 */ /* 0x000fc60007f3e0ff */
[--C-:B----4-:R-:W-:Y:S01]  /*7e60*/  @!P4 IMAD.X R9, R5, 0x1, R10.reuse, P2 ;  /* 0x000000010509c824 */ /* 0x110fe200010e060a */
[----:B------:R-:W-:Y:S01]  /*7e70*/  ISETP.GE.AND P2, PT, R43, UR4, PT ;  /* 0x000000042b007c0c */ /* 0x000fe2000bf46270 */
[----:B------:R-:W-:Y:S01]  /*7e80*/  @!P4 IMAD.X R7, R3, 0x1, R10, P1 ;  /* 0x000000010307c824 */ /* 0x000fe200008e060a */
[----:B------:R-:W-:Y:S01]  /*7e90*/  SHF.R.S32.HI R10, RZ, 0x1f, R44 ;  /* 0x0000001fff0a7819 */ /* 0x000fe2000001142c */
[----:B------:R-:W-:Y:S01]  /*7ea0*/  IMAD.SHL.U32 R49, R44, 0x2, RZ ;  /* 0x000000022c317824 */ /* 0x000fe200078e00ff */
[----:B------:R-:W5:Y:S01]  /*7eb0*/  @!P4 LD.E.64 R30, desc[UR60][R8.64] ;  /* 0x0000003c081ec980 */ /* 0x000f62000c101b00 */
[----:B------:R-:W-:Y:S01]  /*7ec0*/  ISETP.GE.AND P1, PT, R42, UR4, PT ;  /* 0x000000042a007c0c */ /* 0x000fe2000bf26270 */
[----:B------:R-:W-:Y:S01]  /*7ed0*/  IMAD.SHL.U32 R45, R43, 0x2, RZ ;  /* 0x000000022b2d7824 */ /* 0x000fe200078e00ff */
[----:B------:R-:W-:Y:S01]  /*7ee0*/  SHF.L.U64.HI R10, R44, 0x1, R10 ;  /* 0x000000012c0a7819 */ /* 0x000fe2000001020a */
[----:B------:R0:W5:Y:S01]  /*7ef0*/  @!P4 LD.E.64 R32, desc[UR60][R6.64] ;  /* 0x0000003c0620c980 */ /* 0x000162000c101b00 */
[----:B------:R-:W-:-:S02]  /*7f00*/  @!P3 IADD3 R48, P4, R4, R49, RZ ;  /* 0x000000310430b210 */ /* 0x000fc40007f9e0ff */
[----:B------:R-:W-:Y:S02]  /*7f10*/  SHF.R.S32.HI R11, RZ, 0x1f, R43 ;  /* 0x0000001fff0b7819 */ /* 0x000fe4000001142b */
[----:B------:R-:W-:Y:S01]  /*7f20*/  @!P3 IADD3 R50, P5, R0, R49, RZ ;  /* 0x000000310032b210 */ /* 0x000fe20007fbe0ff */
[----:B------:R-:W-:Y:S01]  /*7f30*/  @!P3 IMAD.X R49, R5, 0x1, R10, P4 ;  /* 0x000000010531b824 */ /* 0x000fe200020e060a */
[-C--:B------:R-:W-:Y:S02]  /*7f40*/  @!P2 IADD3 R44, P4, R4, R45.reuse, RZ ;  /* 0x0000002d042ca210 */ /* 0x080fe40007f9e0ff */
[----:B------:R-:W-:Y:S01]  /*7f50*/  SHF.R.S32.HI R12, RZ, 0x1f, R42 ;  /* 0x0000001fff0c7819 */ /* 0x000fe2000001142a */
[----:B0-----:R-:W-:Y:S01]  /*7f60*/  IMAD.SHL.U32 R7, R42, 0x2, RZ ;  /* 0x000000022a077824 */ /* 0x001fe200078e00ff */
[----:B------:R-:W-:Y:S01]  /*7f70*/  SHF.L.U64.HI R6, R43, 0x1, R11 ;  /* 0x000000012b067819 */ /* 0x000fe2000001020b */
[----:B------:R-:W-:Y:S01]  /*7f80*/  @!P3 IMAD.X R51, R3, 0x1, R10, P5 ;  /* 0x000000010333b824 */ /* 0x000fe200028e060a */
[----:B------:R-:W-:Y:S01]  /*7f90*/  @!P2 IADD3 R46, P5, R0, R45, RZ ;  /* 0x0000002d002ea210 */ /* 0x000fe20007fbe0ff */
[----:B------:R-:W-:Y:S01]  /*7fa0*/  IMAD.SHL.U32 R13, R14, 0x2, RZ ;  /* 0x000000020e0d7824 */ /* 0x000fe200078e00ff */
[----:B------:R-:W-:Y:S01]  /*7fb0*/  SHF.L.U64.HI R12, R42, 0x1, R12 ;  /* 0x000000012a0c7819 */ /* 0x000fe2000001020c */
[--C-:B------:R-:W-:Y:S01]  /*7fc0*/  @!P2 IMAD.X R45, R5, 0x1, R6.reuse, P4 ;  /* 0x00000001052da824 */ /* 0x100fe200020e0606 */
[-C--:B------:R-:W-:Y:S01]  /*7fd0*/  @!P1 IADD3 R42, P4, R0, R7.reuse, RZ ;  /* 0x00000007002a9210 */ /* 0x080fe20007f9e0ff */
[C---:B------:R-:W-:Y:S01]  /*7fe0*/  @!P2 IMAD.X R47, R3.reuse, 0x1, R6, P5 ;  /* 0x00000001032fa824 */ /* 0x040fe200028e0606 */
[----:B------:R-:W-:Y:S01]  /*7ff0*/  ISETP.GE.AND P5, PT, R40, UR4, PT ;  /* 0x0000000428007c0c */ /* 0x000fe2000bfa6270 */
[----:B------:R-:W5:Y:S02]  /*8000*/  @!P3 LD.E.64 R28, desc[UR60][R50.64] ;  /* 0x0000003c321cb980 */ /* 0x000f64000c101b00 */
[--C-:B------:R-:W-:Y:S01]  /*8010*/  @!P1 IMAD.X R43, R3, 0x1, R12.reuse, P4 ;  /* 0x00000001032b9824 */ /* 0x100fe200020e060c */
[----:B------:R-:W-:Y:S01]  /*8020*/  @!P1 IADD3 R6, P4, R4, R7, RZ ;  /* 0x0000000704069210 */ /* 0x000fe20007f9e0ff */
[----:B------:R-:W5:Y:S04]  /*8030*/  @!P3 LD.E.64 R26, desc[UR60][R48.64] ;  /* 0x0000003c301ab980 */ /* 0x000f68000c101b00 */
[----:B------:R-:W-:Y:S01]  /*8040*/  @!P1 IMAD.X R7, R5, 0x1, R12, P4 ;  /* 0x0000000105079824 */ /* 0x000fe200020e060c */
[----:B------:R-:W-:Y:S01]  /*8050*/  ISETP.GE.AND P4, PT, R14, UR4, PT ;  /* 0x000000040e007c0c */ /* 0x000fe2000bf86270 */
[----:B------:R-:W5:Y:S02]  /*8060*/  @!P2 LD.E.64 R24, desc[UR60][R46.64] ;  /* 0x0000003c2e18a980 */ /* 0x000f64000c101b00 */
[----:B------:R-:W-:-:S02]  /*8070*/  @!P5 IMAD.MOV.U32 R8, RZ, RZ, R0 ;  /* 0x000000ffff08d224 */ /* 0x000fc400078e0000 */
[----:B------:R-:W-:Y:S01]  /*8080*/  @!P5 IMAD.MOV.U32 R9, RZ, RZ, R3 ;  /* 0x000000ffff09d224 */ /* 0x000fe200078e0003 */
[----:B------:R-:W5:Y:S01]  /*8090*/  @!P2 LD.E.64 R20, desc[UR60][R44.64] ;  /* 0x0000003c2c14a980 */ /* 0x000f62000c101b00 */
[----:B------:R-:W-:Y:S01]  /*80a0*/  @!P5 IMAD.WIDE R10, R40, 0x2, R4 ;  /* 0x00000002280ad825 */ /* 0x000fe200078e0204 */
[----:B------:R-:W-:-:S03]  /*80b0*/  SHF.R.S32.HI R12, RZ, 0x1f, R14 ;  /* 0x0000001fff0c7819 */ /* 0x000fc6000001140e */
[----:B------:R-:W-:Y:S01]  /*80c0*/  @!P5 IMAD.WIDE R8, R40, 0x2, R8 ;  /* 0x000000022808d825 */ /* 0x000fe200078e0208 */
[----:B------:R0:W5:Y:S01]  /*80d0*/  @!P5 LD.E.64 R34, desc[UR60][R10.64] ;  /* 0x0000003c0a22d980 */ /* 0x000162000c101b00 */
[----:B------:R-:W-:-:S03]  /*80e0*/  SHF.L.U64.HI R12, R14, 0x1, R12 ;  /* 0x000000010e0c7819 */ /* 0x000fc6000001020c */
[----:B------:R1:W5:Y:S01]  /*80f0*/  @!P5 LD.E.64 R36, desc[UR60][R8.64] ;  /* 0x0000003c0824d980 */ /* 0x000362000c101b00 */
[----:B------:R-:W-:-:S05]  /*8100*/  @!P4 IADD3 R40, P5, R0, R13, RZ ;  /* 0x0000000d0028c210 */ /* 0x000fca0007fbe0ff */
[--C-:B------:R-:W-:Y:S01]  /*8110*/  @!P4 IMAD.X R41, R3, 0x1, R12.reuse, P5 ;  /* 0x000000010329c824 */ /* 0x100fe200028e060c */
[----:B------:R-:W-:Y:S02]  /*8120*/  @!P4 IADD3 R4, P5, R4, R13, RZ ;  /* 0x0000000d0404c210 */ /* 0x000fe40007fbe0ff */
[----:B------:R-:W-:Y:S02]  /*8130*/  CS2R R14, SRZ ;  /* 0x00000000000e7805 */ /* 0x000fe4000001ff00 */
[----:B0-----:R-:W-:Y:S02]  /*8140*/  CS2R R10, SRZ ;  /* 0x00000000000a7805 */ /* 0x001fe4000001ff00 */
[----:B-1----:R-:W-:Y:S01]  /*8150*/  CS2R R8, SRZ ;  /* 0x0000000000087805 */ /* 0x002fe2000001ff00 */
[----:B------:R-:W-:Y:S01]  /*8160*/  @!P4 IMAD.X R5, R5, 0x1, R12, P5 ;  /* 0x000000010505c824 */ /* 0x000fe200028e060c */
[----:B------:R-:W-:Y:S01]  /*8170*/  CS2R R12, SRZ ;  /* 0x00000000000c7805 */ /* 0x000fe2000001ff00 */
[----:B------:R0:W5:Y:S04]  /*8180*/  @!P1 LD.E.64 R14, desc[UR60][R42.64] ;  /* 0x0000003c2a0e9980 */ /* 0x000168000c101b00 */
[----:B------:R0:W5:Y:S04]  /*8190*/  @!P4 LD.E.64 R10, desc[UR60][R40.64] ;  /* 0x0000003c280ac980 */ /* 0x000168000c101b00 */
[----:B------:R0:W5:Y:S04]  /*81a0*/  @!P1 LD.E.64 R12, desc[UR60][R6.64] ;  /* 0x0000003c060c9980 */ /* 0x000168000c101b00 */
[----:B------:R0:W5:Y:S02]  /*81b0*/  @!P4 LD.E.64 R8, desc[UR60][R4.64] ;  /* 0x0000003c0408c980 */ /* 0x000164000c101b00 */
.L_x_9837:
[----:B------:R-:W-:Y:S05]  /*81c0*/  BSYNC B1 ;  /* 0x0000000000017941 */ /* 0x000fea0003800000 */
.L_x_9836:
[----:B--2--5:R-:W-:Y:S01]  /*81d0*/  IMAD.MOV.U32 R3, RZ, RZ, R35 ;  /* 0x000000ffff037224 */ /* 0x024fe200078e0023 */
[----:B------:R-:W-:Y:S01]  /*81e0*/  LOP3.LUT R52, R52, 0xfffffffe, RZ, 0xc0, !PT ;  /* 0xfffffffe34347812 */ /* 0x000fe200078ec0ff */
[----:B---3--:R-:W-:Y:S01]  /*81f0*/  IMAD.MOV.U32 R0, RZ, RZ, R34 ;  /* 0x000000ffff007224 */ /* 0x008fe200078e0022 */
[----:B------:R-:W-:Y:S01]  /*8200*/  BSSY B1, `(.L_x_9838) ;  /* 0x0000031000017945 */ /* 0x000fe20003800000 */
[----:B0-----:R-:W-:Y:S01]  /*8210*/  IMAD.MOV.U32 R4, RZ, RZ, R30 ;  /* 0x000000ffff047224 */ /* 0x001fe200078e001e */
[----:B------:R-:W-:Y:S01]  /*8220*/  PRMT R40, R40, 0x5410, R3 ;  /* 0x0000541028287816 */ /* 0x000fe20000000003 */
[----:B------:R-:W-:Y:S01]  /*8230*/  IMAD.IADD R3, R57, 0x1, -R52 ;  /* 0x0000000139037824 */ /* 0x000fe200078e0a34 */
[----:B------:R-:W-:Y:S01]  /*8240*/  PRMT R56, R0, 0x7610, R56 ;  /* 0x0000761000387816 */ /* 0x000fe20000000038 */
[----:B------:R-:W-:Y:S01]  /*8250*/  IMAD.MOV.U32 R0, RZ, RZ, R31 ;  /* 0x000000ffff007224 */ /* 0x000fe200078e001f */
[----:B------:R-:W-:Y:S01]  /*8260*/  PRMT R62, R4, 0x7610, R62 ;  /* 0x00007610043e7816 */ /* 0x000fe2000000003e */
[----:B------:R-:W-:Y:S01]  /*8270*/  IMAD.MOV.U32 R4, RZ, RZ, R26 ;  /* 0x000000ffff047224 */ /* 0x000fe200078e001a */
[----:B------:R-:W-:Y:S01]  /*8280*/  SHF.L.U32 R3, R3, 0x1f, RZ ;  /* 0x0000001f03037819 */ /* 0x000fe200000006ff */
[----:B----4-:R-:W-:Y:S01]  /*8290*/  IMAD.MOV.U32 R5, RZ, RZ, R27 ;  /* 0x000000ffff057224 */ /* 0x010fe200078e001b */
[----:B------:R-:W-:Y:S01]  /*82a0*/  PRMT R41, R41, 0x5410, R0 ;  /* 0x0000541029297816 */ /* 0x000fe20000000000 */
        /* <DEDUP_REMOVED lines=37> */
[----:B0-----:R-:W-:Y:S06]  /*8500*/  @!P1 BRA `(.L_x_9839) ;  /* 0x0000018c00b49947 */ /* 0x001fec0003800000 */
.L_x_10081:
[----:B------:R-:W-:Y:S05]  /*8510*/  BSYNC B1 ;  /* 0x0000000000017941 */ /* 0x000fea0003800000 */
.L_x_9838:
[----:B------:R-:W-:Y:S02]  /*8520*/  PRMT R42, R0, 0x7610, R42 ;  /* 0x00007610002a7816 */ /* 0x000fe4000000002a */
[----:B------:R-:W-:Y:S01]  /*8530*/  PRMT R43, R4, 0x7610, R43 ;  /* 0x00007610042b7816 */ /* 0x000fe2000000002b */
[----:B------:R-:W-:Y:S06]  /*8540*/  @P0 BRA `(.L_x_9840) ;  /* 0x0000003000800947 */ /* 0x000fec0003800000 */
[----:B------:R-:W2:Y:S01]  /*8550*/  LDL.64 R66, [R1+0x48] ;  /* 0x0000480001427983 */ /* 0x000ea20000100a00 */
[----:B------:R-:W2:Y:S03]  /*8560*/  LDC R4, c[0x0][0x3f4] ;  /* 0x0000fd00ff047b82 */ /* 0x000ea60000000800 */
[----:B------:R-:W3:Y:S04]  /*8570*/  LDL R61, [R1+0x88] ;  /* 0x00008800013d7983 */ /* 0x000ee80000100800 */
[----:B------:R-:W4:Y:S04]  /*8580*/  LDL R60, [R1+0x6c] ;  /* 0x00006c00013c7983 */ /* 0x000f280000100800 */
[----:B------:R-:W5:Y:S04]  /*8590*/  LDL R58, [R1+0x64] ;  /* 0x00006400013a7983 */ /* 0x000f680000100800 */
[----:B------:R-:W5:Y:S04]  /*85a0*/  LDL R57, [R1+0x70] ;  /* 0x0000700001397983 */ /* 0x000f680000100800 */
[----:B------:R-:W5:Y:S04]  /*85b0*/  LDL R7, [R1+0x68] ;  /* 0x0000680001077983 */ /* 0x000f680000100800 */
[----:B------:R-:W5:Y:S01]  /*85c0*/  LDL R6, [R1+0x74] ;  /* 0x0000740001067983 */ /* 0x000f620000100800 */
[----:B------:R-:W-:-:S04]  /*85d0*/  LEA.HI R38, R39, R38, RZ, 0x2 ;  /* 0x0000002627267211 */ /* 0x000fc800078f10ff */
[--C-:B------:R-:W-:Y:S02]  /*85e0*/  SHF.R.S32.HI R0, RZ, 0x2, R38.reuse ;  /* 0x00000002ff007819 */ /* 0x100fe40000011426 */
[----:B0-----:R-:W-:-:S04]  /*85f0*/  SHF.R.S32.HI R3, RZ, 0x1f, R38 ;  /* 0x0000001fff037819 */ /* 0x001fc80000011426 */
[----:B------:R-:W-:-:S04]  /*8600*/  LEA.HI R3, R3, R0, RZ, 0x2 ;  /* 0x0000000003037211 */ /* 0x000fc800078f10ff */
[----:B------:R-:W-:Y:S01]  /*8610*/  LOP3.LUT R5, R3, 0xfffffffc, RZ, 0xc0, !PT ;  /* 0xfffffffc03057812 */ /* 0x000fe200078ec0ff */
[----:B------:R-:W-:Y:S04]  /*8620*/  BSSY B1, `(.L_x_9841) ;  /* 0x000003a000017945 */ /* 0x000fe80003800000 */
[----:B------:R-:W-:-:S05]  /*8630*/  IMAD.IADD R5, R0, 0x1, -R5 ;  /* 0x0000000100057824 */ /* 0x000fca00078e0a05 */
[----:B------:R-:W-:Y:S02]  /*8640*/  LOP3.LUT P0, RZ, R5, 0x2, RZ, 0xc0, !PT ;  /* 0x0000000205ff7812 */ /* 0x000fe4000780c0ff */
[----:B--2---:R-:W-:Y:S01]  /*8650*/  ISETP.GE.AND P6, PT, R66, R4, PT ;  /* 0x000000044200720c */ /* 0x004fe20003fc6270 */
[----:B---3--:R-:W-:-:S04]  /*8660*/  IMAD R3, R61, 0x2, R16 ;  /* 0x000000023d037824 */ /* 0x008fc800078e0210 */
[----:B------:R-:W-:Y:S01]  /*8670*/  VIADD R0, R3, 0x20 ;  /* 0x0000002003007836 */ /* 0x000fe20000000000 */
[-C--:B----4-:R-:W-:Y:S02]  /*8680*/  ISETP.GE.AND P1, PT, R60, R4.reuse, PT ;  /* 0x000000043c00720c */ /* 0x090fe40003f26270 */
[-C--:B-----5:R-:W-:Y:S02]  /*8690*/  ISETP.GE.AND P2, PT, R58, R4.reuse, PT ;  /* 0x000000043a00720c */ /* 0x0a0fe40003f46270 */
[-C--:B------:R-:W-:Y:S02]  /*86a0*/  ISETP.GE.AND P3, PT, R57, R4.reuse, PT ;  /* 0x000000043900720c */ /* 0x080fe40003f66270 */
[-C--:B------:R-:W-:Y:S02]  /*86b0*/  ISETP.GE.AND P4, PT, R7, R4.reuse, PT ;  /* 0x000000040700720c */ /* 0x080fe40003f86270 */
[----:B------:R-:W-:Y:S01]  /*86c0*/  ISETP.GE.AND P5, PT, R6, R4, PT ;  /* 0x000000040600720c */ /* 0x000fe20003fa6270 */
[----:B------:R-:W-:-:S12]  /*86d0*/  @P6 BRA `(.L_x_9842) ;  /* 0x0000000000b86947 */ /* 0x000fd80003800000 */
[----:B------:R-:W0:Y:S01]  /*86e0*/  LDS.128 R4, [R3+0xda00] ;  /* 0x00da000003047984 */ /* 0x000e220000000c00 */
        /* <DEDUP_REMOVED lines=12> */
[C---:B0-----:R-:W-:Y:S01]  /*87b0*/  LOP3.LUT R35, R6.reuse, 0xffff0000, RZ, 0xc0, !PT ;  /* 0xffff000006237812 */ /* 0x041fe200078ec0ff */
        /* <DEDUP_REMOVED lines=31> */
[----:B------:R0:W-:Y:S02]  /*89b0*/  STS.128 [R3+0xda00], R4 ;  /* 0x00da000403007388 */ /* 0x0001e40000000c00 */
.L_x_9842:
[----:B------:R-:W-:Y:S05]  /*89c0*/  BSYNC B1 ;  /* 0x0000000000017941 */ /* 0x000fea0003800000 */
.L_x_9841:
[----:B------:R-:W-:Y:S01]  /*89d0*/  BSSY B1, `(.L_x_9843) ;  /* 0x0000031000017945 */ /* 0x000fe20003800000 */
[----:B------:R-:W-:-:S03]  /*89e0*/  @P0 VIADD R0, R3, 0xffffffe0 ;  /* 0xffffffe003000836 */ /* 0x000fc60000000000 */
[----:B------:R-:W-:Y:S05]  /*89f0*/  @P1 BRA `(.L_x_9844) ;  /* 0x0000000000b81947 */ /* 0x000fea0003800000 */
[----:B0-----:R-:W0:Y:S01]  /*8a00*/  LDS.128 R4, [R0+0xda00] ;  /* 0x00da000000047984 */ /* 0x001e220000000c00 */
[----:B------:R-:W-:Y:S02]  /*8a10*/  SHF.R.U32.HI R38, RZ, 0x10, R31 ;  /* 0x00000010ff267819 */ /* 0x000fe4000001161f */
[----:B------:R-:W-:Y:S02]  /*8a20*/  SHF.R.U32.HI R35, RZ, 0x10, R33 ;  /* 0x00000010ff237819 */ /* 0x000fe40000011621 */
        /* <DEDUP_REMOVED lines=10> */
[C---:B0-----:R-:W-:Y:S01]  /*8ad0*/  LOP3.LUT R31, R6.reuse, 0xffff0000, RZ, 0xc0, !PT ;  /* 0xffff0000061f7812 */ /* 0x041fe200078ec0ff */
[----:B------:R-:W-:Y:S01]  /*8ae0*/  IMAD.U32 R30, R6, 0x10000, RZ ;  /* 0x00010000061e7824 */ /* 0x000fe200078e00ff */
[C---:B------:R-:W-:Y:S01]  /*8af0*/  LOP3.LUT R33, R7.reuse, 0xffff0000, RZ, 0xc0, !PT ;  /* 0xffff000007217812 */ /* 0x040fe200078ec0ff */
[----:B------:R-:W-:Y:S02]  /*8b00*/  IMAD.U32 R32, R7, 0x10000, RZ ;  /* 0x0001000007207824 */ /* 0x000fe400078e00ff */
[C---:B------:R-:W-:Y:S01]  /*8b10*/  FMUL.FTZ R57, R31.reuse, R39 ;  /* 0x000000271f397220 */ /* 0x040fe20000410000 */
[----:B------:R-:W-:Y:S01]  /*8b20*/  FMUL.FTZ R56, R31, R36 ;  /* 0x000000241f387220 */ /* 0x000fe20000410000 */
[----:B------:R-:W-:Y:S01]  /*8b30*/  FMUL.FTZ R31, R33, R38 ;  /* 0x00000026211f7220 */ /* 0x000fe20000410000 */
[----:B------:R-:W-:-:S02]  /*8b40*/  IMAD.U32 R6, R4, 0x10000, RZ ;  /* 0x0001000004067824 */ /* 0x000fc400078e00ff */
        /* <DEDUP_REMOVED lines=25> */
.L_x_9844:
[----:B------:R-:W-:Y:S05]  /*8ce0*/  BSYNC B1 ;  /* 0x0000000000017941 */ /* 0x000fea0003800000 */
.L_x_9843:
        /* <DEDUP_REMOVED lines=48> */
.L_x_9846:
[----:B------:R-:W-:Y:S05]  /*8ff0*/  BSYNC B1 ;  /* 0x0000000000017941 */ /* 0x000fea0003800000 */
.L_x_9845:
        /* <DEDUP_REMOVED lines=48> */
.L_x_9848:
[----:B------:R-:W-:Y:S05]  /*9300*/  BSYNC B1 ;  /* 0x0000000000017941 */ /* 0x000fea0003800000 */
.L_x_9847:
        /* <DEDUP_REMOVED lines=48> */
.L_x_9850:
[----:B------:R-:W-:Y:S05]  /*9610*/  BSYNC B1 ;  /* 0x0000000000017941 */ /* 0x000fea0003800000 */
.L_x_9849:
        /* <DEDUP_REMOVED lines=48> */
.L_x_9834:
[----:B------:R-:W-:-:S03]  /*9920*/  UMOV UR4, 0xffffffff ;  /* 0xffffffff00047882 */ /* 0x000fc60000000000 */
[----:B------:R-:W-:Y:S05]  /*9930*/  BRA.DIV UR4, `(.L_x_9851) ;  /* 0x0000017a04bc7947 */ /* 0x000fea000b800000 */
[----:B------:R-:W0:Y:S04]  /*9940*/  SHFL.IDX PT, R3, R25, RZ, 0x1e1f ;  /* 0x001e1fff19037589 */ /* 0x000e2800000e0000 */
[----:B------:R-:W2:Y:S04]  /*9950*/  SHFL.IDX PT, R0, R24, RZ, 0x1e1f ;  /* 0x001e1fff18007589 */ /* 0x000ea800000e0000 */
[----:B------:R3:W4:Y:S04]  /*9960*/  SHFL.IDX PT, R5, R27, RZ, 0x1e1f ;  /* 0x001e1fff1b057589 */ /* 0x00072800000e0000 */
[----:B-1----:R3:W1:Y:S01]  /*9970*/  SHFL.IDX PT, R14, R26, RZ, 0x1e1f ;  /* 0x001e1fff1a0e7589 */ /* 0x00266200000e0000 */
[----:B0-----:R-:W-:-:S02]  /*9980*/  IMAD.MOV.U32 R21, RZ, RZ, R3 ;  /* 0x000000ffff157224 */ /* 0x001fc400078e0003 */
[----:B--23--:R-:W-:-:S07]  /*9990*/  IMAD.MOV.U32 R20, RZ, RZ, R0 ;  /* 0x000000ffff147224 */ /* 0x00cfce00078e0000 */
.L_x_10087:
[----:B------:R-:W2:Y:S01]  /*99a0*/  LDL R39, [R1+0xa4] ;  /* 0x0000a40001277983 */ /* 0x000ea20000100800 */
[----:B------:R-:W-:Y:S01]  /*99b0*/  ULDC UR4, c[0x0][0x448] ;  /* 0x0001120000047ab9 */ /* 0x000fe20000000800 */
[----:B------:R-:W-:Y:S01]  /*99c0*/  BSSY B1, `(.L_x_9852) ;  /* 0x0000041000017945 */ /* 0x000fe20003800000 */
[----:B------:R-:W-:Y:S01]  /*99d0*/  IMAD R112, R112, UR4, RZ ;  /* 0x0000000470707c24 */ /* 0x000fe2000f8e02ff */
[----:B------:R-:W-:Y:S01]  /*99e0*/  CS2R R6, SRZ ;  /* 0x0000000000067805 */ /* 0x000fe2000001ff00 */
[----:B-1----:R-:W-:Y:S01]  /*99f0*/  IMAD.MOV.U32 R36, RZ, RZ, R14 ;  /* 0x000000ffff247224 */ /* 0x002fe200078e000e */
[----:B------:R-:W-:Y:S01]  /*9a00*/  CS2R R10, SRZ ;  /* 0x00000000000a7805 */ /* 0x000fe2000001ff00 */
[----:B------:R-:W-:Y:S01]  /*9a10*/  IMAD R0, R109, -0xc0, R112 ;  /* 0xffffff406d007824 */ /* 0x000fe200078e0270 */
[----:B------:R-:W-:Y:S01]  /*9a20*/  ISETP.GE.AND P1, PT, R8, R112, PT ;  /* 0x000000700800720c */ /* 0x000fe20003f26270 */
[----:B----4-:R-:W-:Y:S01]  /*9a30*/  IMAD.MOV.U32 R37, RZ, RZ, R5 ;  /* 0x000000ffff257224 */ /* 0x010fe200078e0005 */
[----:B------:R-:W-:-:S02]  /*9a40*/  CS2R R4, SRZ ;  /* 0x0000000000047805 */ /* 0x000fc4000001ff00 */
[----:B------:R-:W-:Y:S02]  /*9a50*/  CS2R R8, SRZ ;  /* 0x0000000000087805 */ /* 0x000fe4000001ff00 */
[----:B------:R-:W-:Y:S02]  /*9a60*/  VIMNMX R3, R0, 0xc0, PT ;  /* 0x000000c000037848 */ /* 0x000fe40003fe0100 */
[----:B------:R-:W-:Y:S02]  /*9a70*/  CS2R R12, SRZ ;  /* 0x00000000000c7805 */ /* 0x000fe4000001ff00 */
[----:B------:R-:W-:Y:S02]  /*9a80*/  CS2R R14, SRZ ;  /* 0x00000000000e7805 */ /* 0x000fe4000001ff00 */
[----:B------:R-:W-:Y:S02]  /*9a90*/  CS2R R24, SRZ ;  /* 0x0000000000187805 */ /* 0x000fe4000001ff00 */
[----:B------:R-:W-:-:S02]  /*9aa0*/  ISETP.GE.AND P0, PT, R144, R3, PT ;  /* 0x000000039000720c */ /* 0x000fc40003f06270 */
[----:B------:R-:W-:Y:S02]  /*9ab0*/  CS2R R26, SRZ ;  /* 0x00000000001a7805 */ /* 0x000fe4000001ff00 */
[----:B------:R-:W-:Y:S02]  /*9ac0*/  CS2R R28, SRZ ;  /* 0x00000000001c7805 */ /* 0x000fe4000001ff00 */
[----:B------:R-:W-:Y:S02]  /*9ad0*/  CS2R R30, SRZ ;  /* 0x00000000001e7805 */ /* 0x000fe4000001ff00 */
[----:B------:R-:W-:Y:S02]  /*9ae0*/  CS2R R32, SRZ ;  /* 0x0000000000207805 */ /* 0x000fe4000001ff00 */
[----:B------:R-:W-:Y:S02]  /*9af0*/  CS2R R34, SRZ ;  /* 0x0000000000227805 */ /* 0x000fe4000001ff00 */
[----:B--2---:R-:W-:Y:S01]  /*9b00*/  LEA.HI R0, R39, R39, RZ, 0x1 ;  /* 0x0000002727007211 */ /* 0x004fe200078f08ff */
[----:B------:R-:W-:Y:S06]  /*9b10*/  @P1 BRA `(.L_x_9853) ;  /* 0x0000000000ac1947 */ /* 0x000fec0003800000 */
[----:B------:R-:W2:Y:S04]  /*9b20*/  LDL R43, [R1+0x64] ;  /* 0x00006400012b7983 */ /* 0x000ea80000100800 */
[----:B------:R-:W3:Y:S04]  /*9b30*/  LDL R42, [R1+0x68] ;  /* 0x00006800012a7983 */ /* 0x000ee80000100800 */
[----:B------:R-:W2:Y:S01]  /*9b40*/  LDL.64 R40, [R1+0x48] ;  /* 0x0000480001287983 */ /* 0x000ea20000100a00 */
[C---:B------:R-:W-:Y:S01]  /*9b50*/  VIADD R3, R22.reuse, 0x10 ;  /* 0x0000001016037836 */ /* 0x040fe20000000000 */
[----:B------:R-:W-:Y:S01]  /*9b60*/  ULDC UR4, c[0x0][0x3f4] ;  /* 0x0000fd0000047ab9 */ /* 0x000fe20000000800 */
[C---:B------:R-:W-:Y:S01]  /*9b70*/  VIADD R4, R22.reuse, 0x20 ;  /* 0x0000002016047836 */ /* 0x040fe20000000000 */
[----:B------:R-:W-:-:S02]  /*9b80*/  ISETP.GE.AND P1, PT, R22, UR4, PT ;  /* 0x0000000416007c0c */ /* 0x000fc4000bf26270 */
[----:B------:R-:W-:Y:S02]  /*9b90*/  CS2R R24, SRZ ;  /* 0x0000000000187805 */ /* 0x000fe4000001ff00 */
[----:B------:R-:W-:Y:S02]  /*9ba0*/  ISETP.GE.AND P2, PT, R3, UR4, PT ;  /* 0x0000000403007c0c */ /* 0x000fe4000bf46270 */
[----:B------:R-:W-:Y:S02]  /*9bb0*/  CS2R R26, SRZ ;  /* 0x00000000001a7805 */ /* 0x000fe4000001ff00 */
[----:B------:R-:W-:Y:S02]  /*9bc0*/  ISETP.GE.AND P3, PT, R4, UR4, PT ;  /* 0x0000000404007c0c */ /* 0x000fe4000bf66270 */
[----:B------:R-:W-:Y:S02]  /*9bd0*/  CS2R R28, SRZ ;  /* 0x00000000001c7805 */ /* 0x000fe4000001ff00 */
[----:B------:R-:W-:-:S02]  /*9be0*/  CS2R R30, SRZ ;  /* 0x00000000001e7805 */ /* 0x000fc4000001ff00 */
[----:B------:R-:W-:Y:S01]  /*9bf0*/  CS2R R10, SRZ ;  /* 0x00000000000a7805 */ /* 0x000fe2000001ff00 */
[----:B------:R-:W-:Y:S01]  /*9c00*/  @!P1 IMAD.WIDE R12, R22, 0x2, R20 ;  /* 0x00000002160c9825 */ /* 0x000fe200078e0214 */
[----:B------:R-:W-:Y:S02]  /*9c10*/  CS2R R32, SRZ ;  /* 0x0000000000207805 */ /* 0x000fe4000001ff00 */
[----:B------:R-:W-:Y:S02]  /*9c20*/  CS2R R34, SRZ ;  /* 0x0000000000227805 */ /* 0x000fe4000001ff00 */
[----:B------:R-:W-:Y:S01]  /*9c30*/  CS2R R14, SRZ ;  /* 0x00000000000e7805 */ /* 0x000fe2000001ff00 */
[----:B------:R0:W5:Y:S02]  /*9c40*/  @!P1 LD.E.128 R24, desc[UR60][R12.64] ;  /* 0x0000003c0c189980 */ /* 0x000164000c101d00 */
[----:B0-----:R-:W-:Y:S01]  /*9c50*/  CS2R R12, SRZ ;  /* 0x00000000000c7805 */ /* 0x001fe2000001ff00 */
[----:B--2---:R-:W-:-:S02]  /*9c60*/  IMAD.IADD R5, R40, 0x1, R43 ;  /* 0x0000000128057824 */ /* 0x004fc400078e022b */
[----:B---3--:R-:W-:-:S03]  /*9c70*/  IMAD.IADD R3, R40, 0x1, R42 ;  /* 0x0000000128037824 */ /* 0x008fc600078e022a */
[----:B------:R-:W-:Y:S02]  /*9c80*/  SHF.R.S32.HI R6, RZ, 0x1f, R5 ;  /* 0x0000001fff067819 */ /* 0x000fe40000011405 */
[----:B------:R-:W-:Y:S02]  /*9c90*/  SHF.R.S32.HI R4, RZ, 0x1f, R3 ;  /* 0x0000001fff047819 */ /* 0x000fe40000011403 */
[----:B------:R-:W-:Y:S02]  /*9ca0*/  LEA.HI R6, R6, R5, RZ, 0x3 ;  /* 0x0000000506067211 */ /* 0x000fe400078f18ff */
[----:B------:R-:W-:Y:S02]  /*9cb0*/  LEA.HI R3, R4, R3, RZ, 0x3 ;  /* 0x0000000304037211 */ /* 0x000fe400078f18ff */
[----:B------:R-:W-:Y:S02]  /*9cc0*/  SHF.R.S32.HI R8, RZ, 0x3, R6 ;  /* 0x00000003ff087819 */ /* 0x000fe40000011406 */
[----:B------:R-:W-:-:S03]  /*9cd0*/  SHF.R.S32.HI R45, RZ, 0x3, R3 ;  /* 0x00000003ff2d7819 */ /* 0x000fc60000011403 */
[----:B------:R-:W-:Y:S02]  /*9ce0*/  @!P2 IMAD.SHL.U32 R3, R8, 0x8, RZ ;  /* 0x000000080803a824 */ /* 0x000fe400078e00ff */
[----:B------:R-:W-:Y:S01]  /*9cf0*/  @!P3 IMAD.SHL.U32 R45, R45, 0x8, RZ ;  /* 0x000000082d2db824 */ /* 0x000fe200078e00ff */
[----:B------:R-:W-:Y:S01]  /*9d00*/  CS2R R4, SRZ ;  /* 0x0000000000047805 */ /* 0x000fe2000001ff00 */
[--C-:B------:R-:W-:Y:S01]  /*9d10*/  @!P2 IMAD.WIDE R40, R3, 0x2, R20.reuse ;  /* 0x000000020328a825 */ /* 0x100fe200078e0214 */
[----:B------:R-:W-:Y:S02]  /*9d20*/  CS2R R6, SRZ ;  /* 0x0000000000067805 */ /* 0x000fe4000001ff00 */
[----:B------:R-:W-:Y:S01]  /*9d30*/  CS2R R8, SRZ ;  /* 0x0000000000087805 */ /* 0x000fe2000001ff00 */
[----:B------:R-:W-:Y:S01]  /*9d40*/  @!P3 IMAD.WIDE R42, R45, 0x2, R20 ;  /* 0x000000022d2ab825 */ /* 0x000fe200078e0214 */
[----:B------:R0:W5:Y:S03]  /*9d50*/  @!P2 LD.E.128 R28, desc[UR60][R40.64] ;  /* 0x0000003c281ca980 */ /* 0x000166000c101d00 */
[--C-:B------:R-:W-:Y:S01]  /*9d60*/  @!P2 IMAD.WIDE R20, R3, 0x2, R36.reuse ;  /* 0x000000020314a825 */ /* 0x100fe200078e0224 */
[----:B------:R0:W5:Y:S03]  /*9d70*/  @!P3 LD.E.128 R32, desc[UR60][R42.64] ;  /* 0x0000003c2a20b980 */ /* 0x000166000c101d00 */
[--C-:B------:R-:W-:Y:S01]  /*9d80*/  @!P3 IMAD.WIDE R44, R45, 0x2, R36.reuse ;  /* 0x000000022d2cb825 */ /* 0x100fe200078e0224 */
[----:B------:R0:W5:Y:S03]  /*9d90*/  @!P2 LD.E.128 R8, desc[UR60][R20.64] ;  /* 0x0000003c1408a980 */ /* 0x000166000c101d00 */
[----:B------:R-:W-:Y:S01]  /*9da0*/  @!P1 IMAD.WIDE R36, R22, 0x2, R36 ;  /* 0x0000000216249825 */ /* 0x000fe200078e0224 */
[----:B------:R0:W5:Y:S04]  /*9db0*/  @!P3 LD.E.128 R12, desc[UR60][R44.64] ;  /* 0x0000003c2c0cb980 */ /* 0x000168000c101d00 */
[----:B------:R0:W5:Y:S02]  /*9dc0*/  @!P1 LD.E.128 R4, desc[UR60][R36.64] ;  /* 0x0000003c24049980 */ /* 0x000164000c101d00 */
.L_x_9853:
[----:B------:R-:W-:Y:S05]  /*9dd0*/  BSYNC B1 ;  /* 0x0000000000017941 */ /* 0x000fea0003800000 */
.L_x_9852:
[----:B------:R-:W-:Y:S01]  /*9de0*/  LOP3.LUT R0, R0, 0xfffffffe, RZ, 0xc0, !PT ;  /* 0xfffffffe00007812 */ /* 0x000fe200078ec0ff */
[----:B-----5:R-:W-:Y:S01]  /*9df0*/  IMAD.MOV.U32 R3, RZ, RZ, R4 ;  /* 0x000000ffff037224 */ /* 0x020fe200078e0004 */
[----:B------:R-:W-:Y:S01]  /*9e00*/  BSSY B1, `(.L_x_9854) ;  /* 0x0000031000017945 */ /* 0x000fe20003800000 */
[----:B0-----:R-:W-:Y:S02]  /*9e10*/  IMAD.MOV.U32 R20, RZ, RZ, R5 ;  /* 0x000000ffff147224 */ /* 0x001fe400078e0005 */
        /* <DEDUP_REMOVED lines=47> */
.L_x_10088:
[----:B------:R-:W-:Y:S05]  /*a110*/  BSYNC B1 ;  /* 0x0000000000017941 */ /* 0x000fea0003800000 */
.L_x_9854:
[----:B------:R-:W-:Y:S02]  /*a120*/  PRMT R50, R0, 0x7610, R50 ;  /* 0x0000761000327816 */ /* 0x000fe40000000032 */
[----:B------:R-:W-:Y:S01]  /*a130*/  PRMT R51, R20, 0x7610, R51 ;  /* 0x0000761014337816 */ /* 0x000fe20000000033 */
[----:B------:R-:W-:Y:S06]  /*a140*/  @P0 BRA `(.L_x_9840) ;  /* 0x0000001400800947 */ /* 0x000fec0003800000 */
[----:B------:R1:W5:Y:S01]  /*a150*/  LDL R76, [R1+0x54] ;  /* 0x00005400014c7983 */ /* 0x0003620000100800 */
[----:B0-----:R-:W0:Y:S03]  /*a160*/  LDC R3, c[0x0][0x3f4] ;  /* 0x0000fd00ff037b82 */ /* 0x001e260000000800 */
[----:B------:R1:W5:Y:S04]  /*a170*/  LDL R75, [R1+0x5c] ;  /* 0x00005c00014b7983 */ /* 0x0003680000100800 */
[----:B------:R1:W5:Y:S01]  /*a180*/  LDL R74, [R1+0x58] ;  /* 0x00005800014a7983 */ /* 0x0003620000100800 */
[C---:B------:R-:W-:Y:S01]  /*a190*/  VIADD R0, R22.reuse, 0x10 ;  /* 0x0000001016007836 */ /* 0x040fe20000000000 */
[----:B------:R-:W-:Y:S01]  /*a1a0*/  BSSY B1, `(.L_x_9856) ;  /* 0x0000074000017945 */ /* 0x000fe20003800000 */
[C---:B------:R-:W-:Y:S01]  /*a1b0*/  VIADD R20, R22.reuse, 0x20 ;  /* 0x0000002016147836 */ /* 0x040fe20000000000 */
[----:B0-----:R-:W-:-:S02]  /*a1c0*/  ISETP.GE.AND P0, PT, R22, R3, PT ;  /* 0x000000031600720c */ /* 0x001fc40003f06270 */
[-C--:B------:R-:W-:Y:S02]  /*a1d0*/  ISETP.GE.AND P1, PT, R0, R3.reuse, PT ;  /* 0x000000030000720c */ /* 0x080fe40003f26270 */
[----:B------:R-:W-:-:S09]  /*a1e0*/  ISETP.GE.AND P2, PT, R20, R3, PT ;  /* 0x000000031400720c */ /* 0x000fd20003f46270 */
[----:B-1----:R-:W-:Y:S05]  /*a1f0*/  @P0 BRA `(.L_x_9857) ;  /* 0x0000000400b80947 */ /* 0x002fea0003800000 */
[----:B------:R-:W2:Y:S01]  /*a200*/  LDL R37, [R1+0xc8] ;  /* 0x0000c80001257983 */ /* 0x000ea20000100800 */
[----:B------:R-:W-:Y:S02]  /*a210*/  LEA.HI R0, R38, R38, RZ, 0x1 ;  /* 0x0000002626007211 */ /* 0x000fe400078f08ff */
[----:B-----5:R-:W-:Y:S02]  /*a220*/  LOP3.LUT R20, R76, 0x18, R22, 0xf8, !PT ;  /* 0x000000184c147812 */ /* 0x020fe400078ef816 */
[----:B------:R-:W-:Y:S02]  /*a230*/  LOP3.LUT R21, R0, 0xfffffffe, RZ, 0xc0, !PT ;  /* 0xfffffffe00157812 */ /* 0x000fe400078ec0ff */
[----:B------:R-:W-:Y:S02]  /*a240*/  LOP3.LUT R20, R20, R74, RZ, 0x3c, !PT ;  /* 0x0000004a14147212 */ /* 0x000fe400078e3cff */
[----:B------:R-:W-:Y:S01]  /*a250*/  SHF.R.U64 R67, R4, 0x10, R5 ;  /* 0x0000001004437819 */ /* 0x000fe20000001205 */
[----:B------:R-:W-:Y:S01]  /*a260*/  IMAD.IADD R0, R38, 0x1, -R21 ;  /* 0x0000000126007824 */ /* 0x000fe200078e0a15 */
[----:B------:R-:W-:Y:S01]  /*a270*/  SHF.R.U64 R64, R24, 0x10, R25 ;  /* 0x0000001018407819 */ /* 0x000fe20000001219 */
[----:B------:R-:W-:Y:S01]  /*a280*/  IMAD.IADD R36, R75, 0x1, R20 ;  /* 0x000000014b247824 */ /* 0x000fe200078e0214 */
[----:B------:R-:W-:-:S02]  /*a290*/  PRMT R67, R60, 0x5410, R67 ;  /* 0x000054103c437816 */ /* 0x000fc40000000043 */
[----:B------:R-:W-:Y:S02]  /*a2a0*/  LEA.HI R0, R3, R0, RZ, 0x1d ;  /* 0x0000000003007211 */ /* 0x000fe400078fe8ff */
[----:B------:R-:W-:Y:S01]  /*a2b0*/  SHF.R.U32.HI R69, RZ, 0x10, R5 ;  /* 0x00000010ff457819 */ /* 0x000fe20000011605 */
[----:B------:R-:W-:Y:S01]  /*a2c0*/  IMAD.U32 R68, R67, 0x10000, RZ ;  /* 0x0001000043447824 */ /* 0x000fe200078e00ff */
[----:B------:R-:W-:Y:S02]  /*a2d0*/  SHF.R.S32.HI R21, RZ, 0x1f, R0 ;  /* 0x0000001fff157819 */ /* 0x000fe40000011400 */
[----:B------:R-:W-:Y:S02]  /*a2e0*/  PRMT R64, R45, 0x5432, R64 ;  /* 0x000054322d407816 */ /* 0x000fe40000000040 */
[----:B------:R-:W-:Y:S01]  /*a2f0*/  LEA.HI R21, R21, R0, RZ, 0x2 ;  /* 0x0000000015157211 */ /* 0x000fe200078f10ff */
[----:B------:R-:W-:Y:S01]  /*a300*/  IMAD.SHL.U32 R0, R0, 0x8, RZ ;  /* 0x0000000800007824 */ /* 0x000fe200078e00ff */
[----:B------:R-:W-:Y:S01]  /*a310*/  SHF.R.U32.HI R66, RZ, 0x10, R25 ;  /* 0x00000010ff427819 */ /* 0x000fe20000011619 */
[----:B------:R-:W-:Y:S01]  /*a320*/  IMAD.U32 R65, R64, 0x10000, RZ ;  /* 0x0001000040417824 */ /* 0x000fe200078e00ff */
[----:B------:R-:W-:-:S02]  /*a330*/  SHF.R.S32.HI R21, RZ, 0x2, R21 ;  /* 0x00000002ff157819 */ /* 0x000fc40000011415 */
[----:B------:R-:W-:Y:S02]  /*a340*/  LOP3.LUT R20, R76, 0x18, R0, 0xf8, !PT ;  /* 0x000000184c147812 */ /* 0x000fe400078ef800 */
[----:B------:R-:W-:Y:S01]  /*a350*/  SHF.R.U64 R25, R6, 0x10, R7 ;  /* 0x0000001006197819 */ /* 0x000fe20000001207 */
[----:B------:R-:W-:Y:S01]  /*a360*/  IMAD R21, R21, 0x1800, R75 ;  /* 0x0000180015157824 */ /* 0x000fe200078e024b */
[----:B------:R-:W-:Y:S02]  /*a370*/  LOP3.LUT R20, R20, R74, RZ, 0x3c, !PT ;  /* 0x0000004a14147212 */ /* 0x000fe400078e3cff */
[----:B------:R-:W-:Y:S02]  /*a380*/  SHF.R.U32.HI R6, RZ, 0x10, R7 ;  /* 0x00000010ff067819 */ /* 0x000fe40000011607 */
[----:B------:R-:W-:Y:S01]  /*a390*/  PRMT R69, R61, 0x5410, R69 ;  /* 0x000054103d457816 */ /* 0x000fe20000000045 */
[----:B------:R-:W-:Y:S01]  /*a3a0*/  IMAD.IADD R21, R21, 0x1, R20 ;  /* 0x0000000115157824 */ /* 0x000fe200078e0214 */
[----:B------:R-:W-:-:S02]  /*a3b0*/  PRMT R66, R46, 0x5432, R66 ;  /* 0x000054322e427816 */ /* 0x000fc40000000042 */
[----:B------:R-:W-:Y:S01]  /*a3c0*/  PRMT R25, R62, 0x5410, R25 ;  /* 0x000054103e197816 */ /* 0x000fe20000000019 */
[----:B------:R-:W-:Y:S01]  /*a3d0*/  IMAD R20, R21, 0x2, R16 ;  /* 0x0000000215147824 */ /* 0x000fe200078e0210 */
[--C-:B------:R-:W-:Y:S01]  /*a3e0*/  SHF.R.U64 R21, R26, 0x10, R27.reuse ;  /* 0x000000101a157819 */ /* 0x100fe2000000121b */
[----:B------:R-:W-:Y:S01]  /*a3f0*/  IMAD.U32 R71, R69, 0x10000, RZ ;  /* 0x0001000045477824 */ /* 0x000fe200078e00ff */
[----:B------:R-:W-:Y:S02]  /*a400*/  SHF.R.U32.HI R26, RZ, 0x10, R27 ;  /* 0x00000010ff1a7819 */ /* 0x000fe4000001161b */
[----:B------:R-:W0:Y:S01]  /*a410*/  LDS.128 R40, [R20+0xda00] ;  /* 0x00da000014287984 */ /* 0x000e220000000c00 */
[----:B------:R-:W-:Y:S02]  /*a420*/  PRMT R6, R44, 0x5432, R6 ;  /* 0x000054322c067816 */ /* 0x000fe40000000006 */
[----:B------:R-:W-:Y:S02]  /*a430*/  PRMT R4, R47, 0x5432, R26 ;  /* 0x000054322f047816 */ /* 0x000fe4000000001a */
[----:B------:R-:W-:-:S02]  /*a440*/  PRMT R21, R63, 0x5410, R21 ;  /* 0x000054103f157816 */ /* 0x000fc40000000015 */
[----:B------:R-:W-:Y:S02]  /*a450*/  LOP3.LUT R67, R67, 0xffff0000, RZ, 0xc0, !PT ;  /* 0xffff000043437812 */ /* 0x000fe400078ec0ff */
[----:B------:R-:W-:Y:S02]  /*a460*/  LOP3.LUT R64, R64, 0xffff0000, RZ, 0xc0, !PT ;  /* 0xffff000040407812 */ /* 0x000fe400078ec0ff */
[----:B------:R-:W-:Y:S01]  /*a470*/  LOP3.LUT R69, R69, 0xffff0000, RZ, 0xc0, !PT ;  /* 0xffff000045457812 */ /* 0x000fe200078ec0ff */
[----:B0-----:R-:W-:Y:S01]  /*a480*/  IMAD.U32 R26, R40, 0x10000, RZ ;  /* 0x00010000281a7824 */ /* 0x001fe200078e00ff */
[----:B------:R-:W-:Y:S01]  /*a490*/  LOP3.LUT R24, R42, 0xffff0000, RZ, 0xc0, !PT ;  /* 0xffff00002a187812 */ /* 0x000fe200078ec0ff */
[----:B------:R-:W-:Y:S02]  /*a4a0*/  IMAD.U32 R62, R41, 0x10000, RZ ;  /* 0x00010000293e7824 */ /* 0x000fe400078e00ff */
[C---:B------:R-:W-:Y:S01]  /*a4b0*/  FMUL.FTZ R70, R26.reuse, R68 ;  /* 0x000000441a467220 */ /* 0x040fe20000410000 */
[----:B------:R-:W-:Y:S01]  /*a4c0*/  FMUL.FTZ R72, R26, R65 ;  /* 0x000000411a487220 */ /* 0x000fe20000410000 */
[----:B------:R-:W-:-:S02]  /*a4d0*/  IMAD.U32 R63, R43, 0x10000, RZ ;  /* 0x000100002b3f7824 */ /* 0x000fc400078e00ff */
[----:B--2---:R-:W-:-:S05]  /*a4e0*/  IMAD R0, R36, 0x2, R37 ;  /* 0x0000000224007824 */ /* 0x004fca00078e0225 */
[----:B------:R-:W0:Y:S02]  /*a4f0*/  LDS.128 R36, [R0] ;  /* 0x0000000000247984 */ /* 0x000e240000000c00 */
        /* <DEDUP_REMOVED lines=10> */
[----:B------:R-:W-:Y:S01]  /*a5a0*/  FFMA.FTZ R26, R27, R65, -R70 ;  /* 0x000000411b1a7223 */ /* 0x000fe20000010846 */
[----:B------:R-:W-:-:S02]  /*a5b0*/  IMAD.U32 R43, R66, 0x10000, RZ ;  /* 0x00010000422b7824 */ /* 0x000fc400078e00ff */
[----:B------:R-:W-:Y:S01]  /*a5c0*/  FMUL.FTZ R65, R62, R71 ;  /* 0x000000473e417220 */ /* 0x000fe20000410000 */
[----:B------:R-:W-:Y:S02]  /*a5d0*/  IMAD.U32 R70, R6, 0x10000, RZ ;  /* 0x0001000006467824 */ /* 0x000fe400078e00ff */
[----:B------:R-:W-:Y:S01]  /*a5e0*/  FFMA.FTZ R27, R27, R68, R72 ;  /* 0x000000441b1b7223 */ /* 0x000fe20000010048 */
[----:B------:R-:W-:Y:S02]  /*a5f0*/  IMAD.U32 R68, R4, 0x10000, RZ ;  /* 0x0001000004447824 */ /* 0x000fe400078e00ff */
[-C--:B------:R-:W-:Y:S01]  /*a600*/  FMUL.FTZ R73, R62, R43.reuse ;  /* 0x0000002b3e497220 */ /* 0x080fe20000410000 */
[----:B------:R-:W-:Y:S01]  /*a610*/  FFMA.FTZ R65, R60, R43, -R65 ;  /* 0x0000002b3c417223 */ /* 0x000fe20000010841 */
[C---:B------:R-:W-:Y:S01]  /*a620*/  FMUL.FTZ R62, R63.reuse, R70 ;  /* 0x000000463f3e7220 */ /* 0x040fe20000410000 */
[-C--:B------:R-:W-:Y:S01]  /*a630*/  FMUL.FTZ R43, R63, R68.reuse ;  /* 0x000000443f2b7220 */ /* 0x080fe20000410000 */
[----:B------:R-:W-:Y:S01]  /*a640*/  LOP3.LUT R36, R36, 0xffff0000, RZ, 0xc0, !PT ;  /* 0xffff000024247812 */ /* 0x000fe200078ec0ff */
[----:B------:R-:W-:Y:S01]  /*a650*/  FFMA.FTZ R73, R60, R71, R73 ;  /* 0x000000473c497223 */ /* 0x000fe20000010049 */
[C---:B------:R-:W-:Y:S01]  /*a660*/  FFMA.FTZ R63, R61.reuse, R68, -R62 ;  /* 0x000000443d3f7223 */ /* 0x040fe2000001083e */
[----:B------:R-:W-:Y:S01]  /*a670*/  FFMA.FTZ R61, R61, R70, R43 ;  /* 0x000000463d3d7223 */ /* 0x000fe2000001002b */
[C---:B------:R-:W-:Y:S01]  /*a680*/  FMUL.FTZ R43, R39.reuse, R67 ;  /* 0x00000043272b7220 */ /* 0x040fe20000410000 */
[----:B------:R-:W-:Y:S01]  /*a690*/  LOP3.LUT R66, R66, 0xffff0000, RZ, 0xc0, !PT ;  /* 0xffff000042427812 */ /* 0x000fe200078ec0ff */
[-C--:B------:R-:W-:Y:S01]  /*a6a0*/  FMUL.FTZ R39, R39, R64.reuse ;  /* 0x0000004027277220 */ /* 0x080fe20000410000 */
[----:B------:R-:W-:Y:S01]  /*a6b0*/  IMAD.U32 R62, R25, 0x10000, RZ ;  /* 0x00010000193e7824 */ /* 0x000fe200078e00ff */
[----:B------:R-:W-:Y:S01]  /*a6c0*/  LOP3.LUT R37, R37, 0xffff0000, RZ, 0xc0, !PT ;  /* 0xffff000025257812 */ /* 0x000fe200078ec0ff */
[----:B------:R-:W-:Y:S01]  /*a6d0*/  FFMA.FTZ R43, R36, R64, -R43 ;  /* 0x00000040242b7223 */ /* 0x000fe2000001082b */
[C---:B------:R-:W-:Y:S01]  /*a6e0*/  FMUL.FTZ R64, R40.reuse, R69 ;  /* 0x0000004528407220 */ /* 0x040fe20000410000 */
[----:B------:R-:W-:Y:S01]  /*a6f0*/  FMUL.FTZ R68, R40, R66 ;  /* 0x0000004228447220 */ /* 0x000fe20000410000 */
[----:B------:R-:W-:-:S02]  /*a700*/  IMAD.U32 R60, R21, 0x10000, RZ ;  /* 0x00010000153c7824 */ /* 0x000fc400078e00ff */
[----:B------:R-:W-:Y:S01]  /*a710*/  FFMA.FTZ R40, R36, R67, R39 ;  /* 0x0000004324287223 */ /* 0x000fe20000010027 */
[----:B------:R-:W-:Y:S01]  /*a720*/  FMUL.FTZ R36, R41, R62 ;  /* 0x0000003e29247220 */ /* 0x000fe20000410000 */
[----:B------:R-:W-:Y:S01]  /*a730*/  FFMA.FTZ R64, R37, R66, -R64 ;  /* 0x0000004225407223 */ /* 0x000fe20000010840 */
[-C--:B------:R-:W-:Y:S01]  /*a740*/  FMUL.FTZ R66, R41, R60.reuse ;  /* 0x0000003c29427220 */ /* 0x080fe20000410000 */
[----:B------:R-:W-:Y:S01]  /*a750*/  FFMA.FTZ R68, R37, R69, R68 ;  /* 0x0000004525447223 */ /* 0x000fe20000010044 */
[----:B------:R-:W-:Y:S01]  /*a760*/  FFMA.FTZ R60, R7, R60, -R36 ;  /* 0x0000003c073c7223 */ /* 0x000fe20000010824 */
[----:B------:R-:W-:Y:S01]  /*a770*/  LOP3.LUT R21, R21, 0xffff0000, RZ, 0xc0, !PT ;  /* 0xffff000015157812 */ /* 0x000fe200078ec0ff */
[----:B------:R-:W-:Y:S01]  /*a780*/  FFMA.FTZ R66, R7, R62, R66 ;  /* 0x0000003e07427223 */ /* 0x000fe20000010042 */
[----:B------:R-:W-:Y:S02]  /*a790*/  LOP3.LUT R36, R25, 0xffff0000, RZ, 0xc0, !PT ;  /* 0xffff000019247812 */ /* 0x000fe400078ec0ff */
[----:B------:R-:W-:Y:S01]  /*a7a0*/  LOP3.LUT R37, R6, 0xffff0000, RZ, 0xc0, !PT ;  /* 0xffff000006257812 */ /* 0x000fe200078ec0ff */
[----:B------:R-:W-:Y:S01]  /*a7b0*/  FMUL.FTZ R7, R24, R21 ;  /* 0x0000001518077220 */ /* 0x000fe20000410000 */
[----:B------:R-:W-:Y:S01]  /*a7c0*/  LOP3.LUT R25, R4, 0xffff0000, RZ, 0xc0, !PT ;  /* 0xffff000004197812 */ /* 0x000fe200078ec0ff */
[-C--:B------:R-:W-:Y:S01]  /*a7d0*/  FMUL.FTZ R4, R24, R36.reuse ;  /* 0x0000002418047220 */ /* 0x080fe20000410000 */
[----:B------:R-:W-:Y:S01]  /*a7e0*/  F2FP.BF16.F32.PACK_AB R24, R40, R27 ;  /* 0x0000001b2818723e */ /* 0x000fe200000010ff */
[C---:B------:R-:W-:Y:S01]  /*a7f0*/  FMUL.FTZ R39, R42.reuse, R37 ;  /* 0x000000252a277220 */ /* 0x040fe20000410000 */
[C---:B------:R-:W-:Y:S01]  /*a800*/  FFMA.FTZ R7, R5.reuse, R36, R7 ;  /* 0x0000002405077223 */ /* 0x040fe20000010007 */
[----:B------:R-:W-:Y:S01]  /*a810*/  FMUL.FTZ R42, R42, R25 ;  /* 0x000000192a2a7220 */ /* 0x000fe20000410000 */
[----:B------:R-:W-:Y:S01]  /*a820*/  FFMA.FTZ R21, R5, R21, -R4 ;  /* 0x0000001505157223 */ /* 0x000fe20000010804 */
[C---:B------:R-:W-:Y:S01]  /*a830*/  FFMA.FTZ R36, R38.reuse, R25, -R39 ;  /* 0x0000001926247223 */ /* 0x040fe20000010827 */
        /* <DEDUP_REMOVED lines=10> */
.L_x_9857:
[----:B------:R-:W-:Y:S05]  /*a8e0*/  BSYNC B1 ;  /* 0x0000000000017941 */ /* 0x000fea0003800000 */
.L_x_9856:
[----:B------:R-:W-:Y:S04]  /*a8f0*/  BSSY B1, `(.L_x_9858) ;  /* 0x000006f000017945 */ /* 0x000fe80003800000 */
[----:B------:R-:W-:Y:S05]  /*a900*/  @P1 BRA `(.L_x_9859) ;  /* 0x0000000400b41947 */ /* 0x000fea0003800000 */
[----:B0-----:R-:W2:Y:S04]  /*a910*/  LDL R0, [R1+0x64] ;  /* 0x0000640001007983 */ /* 0x001ea80000100800 */
[----:B------:R-:W2:Y:S04]  /*a920*/  LDL.64 R4, [R1+0x48] ;  /* 0x0000480001047983 */ /* 0x000ea80000100a00 */
[----:B------:R-:W3:Y:S01]  /*a930*/  LDL R40, [R1+0xe0] ;  /* 0x0000e00001287983 */ /* 0x000ee20000100800 */
[----:B------:R-:W-:Y:S02]  /*a940*/  SHF.R.U64 R36, R28, 0x10, R29 ;  /* 0x000000101c247819 */ /* 0x000fe4000000121d */
[----:B------:R-:W-:-:S02]  /*a950*/  SHF.R.U64 R20, R8, 0x10, R9 ;  /* 0x0000001008147819 */ /* 0x000fc40000001209 */
[--C-:B------:R-:W-:Y:S02]  /*a960*/  SHF.R.U64 R28, R30, 0x10, R31.reuse ;  /* 0x000000101e1c7819 */ /* 0x100fe4000000121f */
[----:B------:R-:W-:Y:S02]  /*a970*/  SHF.R.U32.HI R31, RZ, 0x10, R31 ;  /* 0x00000010ff1f7819 */ /* 0x000fe4000001161f */
[----:B------:R-:W-:Y:S02]  /*a980*/  SHF.R.U32.HI R9, RZ, 0x10, R9 ;  /* 0x00000010ff097819 */ /* 0x000fe40000011609 */
[----:B------:R-:W-:Y:S02]  /*a990*/  PRMT R59, R59, 0x5410, R36 ;  /* 0x000054103b3b7816 */ /* 0x000fe40000000024 */
[----:B------:R-:W-:Y:S02]  /*a9a0*/  PRMT R55, R55, 0x5410, R20 ;  /* 0x0000541037377816 */ /* 0x000fe40000000014 */
[----:B------:R-:W-:-:S02]  /*a9b0*/  SHF.R.U32.HI R29, RZ, 0x10, R29 ;  /* 0x00000010ff1d7819 */ /* 0x000fc4000001161d */
[----:B------:R-:W-:Y:S01]  /*a9c0*/  SHF.R.U64 R8, R10, 0x10, R11 ;  /* 0x000000100a087819 */ /* 0x000fe2000000120b */
[----:B------:R-:W-:Y:S01]  /*a9d0*/  IMAD.U32 R37, R55, 0x10000, RZ ;  /* 0x0001000037257824 */ /* 0x000fe200078e00ff */
[----:B------:R-:W-:Y:S01]  /*a9e0*/  PRMT R56, R56, 0x5410, R31 ;  /* 0x0000541038387816 */ /* 0x000fe2000000001f */
[----:B------:R-:W-:Y:S01]  /*a9f0*/  IMAD.U32 R31, R59, 0x10000, RZ ;  /* 0x000100003b1f7824 */ /* 0x000fe200078e00ff */
[----:B------:R-:W-:Y:S02]  /*aa00*/  PRMT R54, R54, 0x5410, R9 ;  /* 0x0000541036367816 */ /* 0x000fe40000000009 */
        /* <DEDUP_REMOVED lines=8> */
[----:B------:R-:W-:Y:S02]  /*aa90*/  LOP3.LUT R59, R59, 0xffff0000, RZ, 0xc0, !PT ;  /* 0xffff00003b3b7812 */ /* 0x000fe400078ec0ff */
[----:B------:R-:W-:Y:S02]  /*aaa0*/  LOP3.LUT R54, R54, 0xffff0000, RZ, 0xc0, !PT ;  /* 0xffff000036367812 */ /* 0x000fe400078ec0ff */
[----:B------:R-:W-:Y:S01]  /*aab0*/  LOP3.LUT R52, R52, 0xffff0000, RZ, 0xc0, !PT ;  /* 0xffff000034347812 */ /* 0x000fe200078ec0ff */
[----:B--2---:R-:W-:-:S05]  /*aac0*/  IMAD.IADD R0, R4, 0x1, R0 ;  /* 0x0000000104007824 */ /* 0x004fca00078e0200 */
[----:B------:R-:W-:-:S04]  /*aad0*/  SHF.R.S32.HI R5, RZ, 0x1f, R0 ;  /* 0x0000001fff057819 */ /* 0x000fc80000011400 */
[----:B------:R-:W-:-:S04]  /*aae0*/  LEA.HI R5, R5, R0, RZ, 0x3 ;  /* 0x0000000005057211 */ /* 0x000fc800078f18ff */
[----:B------:R-:W-:-:S04]  /*aaf0*/  SHF.R.S32.HI R0, RZ, 0x3, R5 ;  /* 0x00000003ff007819 */ /* 0x000fc80000011405 */
[----:B------:R-:W-:-:S04]  /*ab00*/  LEA.HI R0, R3, R0, RZ, 0x1d ;  /* 0x0000000003007211 */ /* 0x000fc800078fe8ff */
[----:B------:R-:W-:-:S04]  /*ab10*/  SHF.R.S32.HI R5, RZ, 0x1f, R0 ;  /* 0x0000001fff057819 */ /* 0x000fc80000011400 */
[----:B------:R-:W-:Y:S01]  /*ab20*/  LEA.HI R5, R5, R0, RZ, 0x2 ;  /* 0x0000000005057211 */ /* 0x000fe200078f10ff */
[----:B------:R-:W-:-:S03]  /*ab30*/  IMAD.SHL.U32 R0, R0, 0x8, RZ ;  /* 0x0000000800007824 */ /* 0x000fc600078e00ff */
[----:B------:R-:W-:Y:S02]  /*ab40*/  SHF.R.S32.HI R5, RZ, 0x2, R5 ;  /* 0x00000002ff057819 */ /* 0x000fe40000011405 */
[----:B-----5:R-:W-:-:S03]  /*ab50*/  LOP3.LUT R0, R76, 0x18, R0, 0xf8, !PT ;  /* 0x000000184c007812 */ /* 0x020fc600078ef800 */
[----:B------:R-:W-:Y:S01]  /*ab60*/  IMAD R5, R5, 0x1800, R75 ;  /* 0x0000180005057824 */ /* 0x000fe200078e024b */
[----:B------:R-:W-:-:S05]  /*ab70*/  LOP3.LUT R0, R0, R74, RZ, 0x3c, !PT ;  /* 0x0000004a00007212 */ /* 0x000fca00078e3cff */
[----:B------:R-:W-:Y:S02]  /*ab80*/  IMAD.IADD R21, R5, 0x1, R0 ;  /* 0x0000000105157824 */ /* 0x000fe400078e0200 */
[----:B---3--:R-:W0:Y:S02]  /*ab90*/  LDS.128 R4, [R40] ;  /* 0x0000000028047984 */ /* 0x008e240000000c00 */
        /* <DEDUP_REMOVED lines=8> */
[----:B------:R-:W-:Y:S01]  /*ac20*/  IMAD.U32 R10, R6, 0x10000, RZ ;  /* 0x00010000060a7824 */ /* 0x000fe200078e00ff */
[C---:B-1----:R-:W-:Y:S01]  /*ac30*/  LOP3.LUT R21, R24.reuse, 0xffff0000, RZ, 0xc0, !PT ;  /* 0xffff000018157812 */ /* 0x042fe200078ec0ff */
[----:B------:R-:W-:Y:S01]  /*ac40*/  IMAD.U32 R20, R24, 0x10000, RZ ;  /* 0x0001000018147824 */ /* 0x000fe200078e00ff */
[C---:B------:R-:W-:Y:S01]  /*ac50*/  LOP3.LUT R24, R25.reuse, 0xffff0000, RZ, 0xc0, !PT ;  /* 0xffff000019187812 */ /* 0x040fe200078ec0ff */
[----:B------:R-:W-:Y:S01]  /*ac60*/  IMAD.U32 R28, R25, 0x10000, RZ ;  /* 0x00010000191c7824 */ /* 0x000fe200078e00ff */
[----:B------:R-:W-:Y:S01]  /*ac70*/  LOP3.LUT R6, R6, 0xffff0000, RZ, 0xc0, !PT ;  /* 0xffff000006067812 */ /* 0x000fe200078ec0ff */
[C---:B------:R-:W-:Y:S01]  /*ac80*/  FMUL.FTZ R39, R20.reuse, R37 ;  /* 0x0000002514277220 */ /* 0x040fe20000410000 */
[----:B------:R-:W-:Y:S01]  /*ac90*/  FMUL.FTZ R41, R20, R31 ;  /* 0x0000001f14297220 */ /* 0x000fe20000410000 */
[----:B------:R-:W-:-:S02]  /*aca0*/  IMAD.U32 R20, R58, 0x10000, RZ ;  /* 0x000100003a147824 */ /* 0x000fc400078e00ff */
[----:B------:R-:W-:Y:S01]  /*acb0*/  FMUL.FTZ R38, R28, R30 ;  /* 0x0000001e1c267220 */ /* 0x000fe20000410000 */
[----:B------:R-:W-:Y:S02]  /*acc0*/  IMAD.U32 R29, R27, 0x10000, RZ ;  /* 0x000100001b1d7824 */ /* 0x000fe400078e00ff */
[----:B------:R-:W-:Y:S01]  /*acd0*/  FFMA.FTZ R39, R8, R31, -R39 ;  /* 0x0000001f08277223 */ /* 0x000fe20000010827 */
[-C--:B------:R-:W-:Y:S01]  /*ace0*/  FMUL.FTZ R28, R28, R20.reuse ;  /* 0x000000141c1c7220 */ /* 0x080fe20000410000 */
[----:B------:R-:W-:Y:S01]  /*acf0*/  FFMA.FTZ R41, R8, R37, R41 ;  /* 0x0000002508297223 */ /* 0x000fe20000010029 */
[----:B------:R-:W-:Y:S02]  /*ad00*/  IMAD.U32 R8, R56, 0x10000, RZ ;  /* 0x0001000038087824 */ /* 0x000fe400078e00ff */
[----:B------:R-:W-:Y:S01]  /*ad10*/  FFMA.FTZ R38, R9, R20, -R38 ;  /* 0x0000001409267223 */ /* 0x000fe20000010826 */
[----:B------:R-:W-:Y:S01]  /*ad20*/  FMUL.FTZ R20, R29, R36 ;  /* 0x000000241d147220 */ /* 0x000fe20000410000 */
[----:B------:R-:W-:Y:S01]  /*ad30*/  FFMA.FTZ R28, R9, R30, R28 ;  /* 0x0000001e091c7223 */ /* 0x000fe2000001001c */
[----:B------:R-:W-:Y:S01]  /*ad40*/  FMUL.FTZ R9, R21, R55 ;  /* 0x0000003715097220 */ /* 0x000fe20000410000 */
[-C--:B------:R-:W-:Y:S01]  /*ad50*/  FMUL.FTZ R29, R29, R8.reuse ;  /* 0x000000081d1d7220 */ /* 0x080fe20000410000 */
[----:B------:R-:W-:Y:S01]  /*ad60*/  LOP3.LUT R58, R58, 0xffff0000, RZ, 0xc0, !PT ;  /* 0xffff00003a3a7812 */ /* 0x000fe200078ec0ff */
[----:B------:R-:W-:Y:S01]  /*ad70*/  FFMA.FTZ R31, R11, R8, -R20 ;  /* 0x000000080b1f7223 */ /* 0x000fe20000010814 */
[-C--:B------:R-:W-:Y:S01]  /*ad80*/  FMUL.FTZ R21, R21, R59.reuse ;  /* 0x0000003b15157220 */ /* 0x080fe20000410000 */
[----:B------:R-:W-:Y:S01]  /*ad90*/  FFMA.FTZ R20, R4, R59, -R9 ;  /* 0x0000003b04147223 */ /* 0x000fe20000010809 */
[----:B------:R-:W-:-:S02]  /*ada0*/  IMAD.U32 R25, R26, 0x10000, RZ ;  /* 0x000100001a197824 */ /* 0x000fc400078e00ff */
[----:B------:R-:W-:Y:S01]  /*adb0*/  FFMA.FTZ R36, R11, R36, R29 ;  /* 0x000000240b247223 */ /* 0x000fe2000001001d */
[----:B------:R-:W-:Y:S02]  /*adc0*/  IMAD.U32 R9, R53, 0x10000, RZ ;  /* 0x0001000035097824 */ /* 0x000fe400078e00ff */
[C---:B------:R-:W-:Y:S01]  /*add0*/  FMUL.FTZ R30, R24.reuse, R54 ;  /* 0x00000036181e7220 */ /* 0x040fe20000410000 */
[-C--:B------:R-:W-:Y:S01]  /*ade0*/  FMUL.FTZ R29, R24, R58.reuse ;  /* 0x0000003a181d7220 */ /* 0x080fe20000410000 */
[----:B------:R-:W-:Y:S01]  /*adf0*/  FFMA.FTZ R24, R4, R55, R21 ;  /* 0x0000003704187223 */ /* 0x000fe20000010015 */
        /* <DEDUP_REMOVED lines=11> */
[C---:B------:R-:W-:Y:S01]  /*aeb0*/  FMUL.FTZ R5, R26.reuse, R53 ;  /* 0x000000351a057220 */ /* 0x040fe20000410000 */
[C---:B------:R-:W-:Y:S01]  /*aec0*/  FMUL.FTZ R8, R27.reuse, R52 ;  /* 0x000000341b087220 */ /* 0x040fe20000410000 */
[-C--:B------:R-:W-:Y:S01]  /*aed0*/  FMUL.FTZ R4, R26, R57.reuse ;  /* 0x000000391a047220 */ /* 0x080fe20000410000 */
[-C--:B------:R-:W-:Y:S01]  /*aee0*/  FMUL.FTZ R27, R27, R56.reuse ;  /* 0x000000381b1b7220 */ /* 0x080fe20000410000 */
[----:B------:R-:W-:Y:S01]  /*aef0*/  FFMA.FTZ R26, R6, R57, -R5 ;  /* 0x00000039061a7223 */ /* 0x000fe20000010805 */
[C---:B------:R-:W-:Y:S01]  /*af00*/  FFMA.FTZ R56, R7.reuse, R56, -R8 ;  /* 0x0000003807387223 */ /* 0x040fe20000010808 */
        /* <DEDUP_REMOVED lines=13> */
.L_x_9859:
[----:B------:R-:W-:Y:S05]  /*afe0*/  BSYNC B1 ;  /* 0x0000000000017941 */ /* 0x000fea0003800000 */
.L_x_9858:
[----:B------:R-:W-:Y:S05]  /*aff0*/  @P2 BRA `(.L_x_9840) ;  /* 0x0000000400d42947 */ /* 0x000fea0003800000 */
[----:B01----:R-:W2:Y:S04]  /*b000*/  LDL R0, [R1+0x68] ;  /* 0x0000680001007983 */ /* 0x003ea80000100800 */
[----:B------:R-:W2:Y:S04]  /*b010*/  LDL.64 R4, [R1+0x48] ;  /* 0x0000480001047983 */ /* 0x000ea80000100a00 */
[----:B------:R-:W3:Y:S01]  /*b020*/  LDL R6, [R1+0xc8] ;  /* 0x0000c80001067983 */ /* 0x000ee20000100800 */
[----:B------:R-:W-:Y:S02]  /*b030*/  SHF.R.U64 R21, R12, 0x10, R13 ;  /* 0x000000100c157819 */ /* 0x000fe4000000120d */
[----:B------:R-:W-:-:S02]  /*b040*/  SHF.R.U64 R27, R32, 0x10, R33 ;  /* 0x00000010201b7819 */ /* 0x000fc40000001221 */
[----:B------:R-:W-:Y:S02]  /*b050*/  PRMT R44, R44, 0x5410, R21 ;  /* 0x000054102c2c7816 */ /* 0x000fe40000000015 */
[----:B------:R-:W-:Y:S02]  /*b060*/  SHF.R.U32.HI R12, RZ, 0x10, R13 ;  /* 0x00000010ff0c7819 */ /* 0x000fe4000001160d */
[----:B------:R-:W-:Y:S01]  /*b070*/  PRMT R48, R48, 0x5410, R27 ;  /* 0x0000541030307816 */ /* 0x000fe2000000001b */
[----:B------:R-:W-:Y:S01]  /*b080*/  IMAD.U32 R29, R44, 0x10000, RZ ;  /* 0x000100002c1d7824 */ /* 0x000fe200078e00ff */
[----:B------:R-:W-:Y:S02]  /*b090*/  SHF.R.U32.HI R32, RZ, 0x10, R33 ;  /* 0x00000010ff207819 */ /* 0x000fe40000011621 */
[----:B------:R-:W-:Y:S01]  /*b0a0*/  PRMT R45, R45, 0x5410, R12 ;  /* 0x000054102d2d7816 */ /* 0x000fe2000000000c */
[----:B------:R-:W-:Y:S01]  /*b0b0*/  IMAD.U32 R27, R48, 0x10000, RZ ;  /* 0x00010000301b7824 */ /* 0x000fe200078e00ff */
[----:B------:R-:W-:-:S02]  /*b0c0*/  SHF.R.U64 R25, R34, 0x10, R35 ;  /* 0x0000001022197819 */ /* 0x000fc40000001223 */
[----:B------:R-:W-:Y:S02]  /*b0d0*/  SHF.R.U32.HI R34, RZ, 0x10, R35 ;  /* 0x00000010ff227819 */ /* 0x000fe40000011623 */
[----:B------:R-:W-:Y:S02]  /*b0e0*/  PRMT R49, R49, 0x5410, R32 ;  /* 0x0000541031317816 */ /* 0x000fe40000000020 */
[----:B------:R-:W-:Y:S02]  /*b0f0*/  LOP3.LUT R31, R44, 0xffff0000, RZ, 0xc0, !PT ;  /* 0xffff00002c1f7812 */ /* 0x000fe400078ec0ff */
[--C-:B------:R-:W-:Y:S02]  /*b100*/  SHF.R.U64 R13, R14, 0x10, R15.reuse ;  /* 0x000000100e0d7819 */ /* 0x100fe4000000120f */
[----:B------:R-:W-:Y:S02]  /*b110*/  SHF.R.U32.HI R14, RZ, 0x10, R15 ;  /* 0x00000010ff0e7819 */ /* 0x000fe4000001160f */
[----:B------:R-:W-:-:S02]  /*b120*/  PRMT R46, R46, 0x5410, R13 ;  /* 0x000054102e2e7816 */ /* 0x000fc4000000000d */
[----:B------:R-:W-:Y:S02]  /*b130*/  PRMT R50, R50, 0x5410, R25 ;  /* 0x0000541032327816 */ /* 0x000fe40000000019 */
[----:B------:R-:W-:Y:S02]  /*b140*/  PRMT R47, R47, 0x5410, R14 ;  /* 0x000054102f2f7816 */ /* 0x000fe4000000000e */
[----:B------:R-:W-:Y:S01]  /*b150*/  PRMT R51, R51, 0x5410, R34 ;  /* 0x0000541033337816 */ /* 0x000fe20000000022 */
[----:B--2---:R-:W-:-:S05]  /*b160*/  IMAD.IADD R0, R4, 0x1, R0 ;  /* 0x0000000104007824 */ /* 0x004fca00078e0200 */
[----:B------:R-:W-:Y:S01]  /*b170*/  SHF.R.S32.HI R5, RZ, 0x1f, R0 ;  /* 0x0000001fff057819 */ /* 0x000fe20000011400 */
[----:B---3--:R-:W-:-:S03]  /*b180*/  IMAD.MOV.U32 R7, RZ, RZ, R6 ;  /* 0x000000ffff077224 */ /* 0x008fc600078e0006 */
[----:B------:R-:W-:-:S04]  /*b190*/  LEA.HI R4, R5, R0, RZ, 0x3 ;  /* 0x0000000005047211 */ /* 0x000fc800078f18ff */
[----:B------:R-:W-:Y:S02]  /*b1a0*/  SHF.R.S32.HI R6, RZ, 0x3, R4 ;  /* 0x00000003ff067819 */ /* 0x000fe40000011404 */
[----:B------:R-:W-:Y:S02]  /*b1b0*/  LEA.HI R0, R5, R0, RZ, 0x5 ;  /* 0x0000000005007211 */ /* 0x000fe400078f28ff */
[----:B------:R-:W-:Y:S02]  /*b1c0*/  LEA.HI R3, R3, R6, RZ, 0x1d ;  /* 0x0000000603037211 */ /* 0x000fe400078fe8ff */
[----:B------:R-:W-:Y:S02]  /*b1d0*/  SHF.R.S32.HI R5, RZ, 0x5, R0 ;  /* 0x00000005ff057819 */ /* 0x000fe40000011400 */
[----:B-----5:R-:W-:Y:S02]  /*b1e0*/  LOP3.LUT R4, R76, 0x18, R4, 0xf8, !PT ;  /* 0x000000184c047812 */ /* 0x020fe400078ef804 */
[----:B------:R-:W-:Y:S01]  /*b1f0*/  SHF.R.S32.HI R0, RZ, 0x1f, R3 ;  /* 0x0000001fff007819 */ /* 0x000fe20000011403 */
[----:B------:R-:W-:Y:S01]  /*b200*/  IMAD R5, R5, 0x1800, R75 ;  /* 0x0000180005057824 */ /* 0x000fe200078e024b */
[----:B------:R-:W-:-:S02]  /*b210*/  LOP3.LUT R4, R4, R74, RZ, 0x3c, !PT ;  /* 0x0000004a04047212 */ /* 0x000fc400078e3cff */
[----:B------:R-:W-:Y:S01]  /*b220*/  LEA.HI R0, R0, R3, RZ, 0x2 ;  /* 0x0000000300007211 */ /* 0x000fe200078f10ff */
[----:B------:R-:W-:Y:S02]  /*b230*/  IMAD.SHL.U32 R3, R3, 0x8, RZ ;  /* 0x0000000803037824 */ /* 0x000fe400078e00ff */
[----:B------:R-:W-:Y:S01]  /*b240*/  IMAD.IADD R5, R5, 0x1, R4 ;  /* 0x0000000105057824 */ /* 0x000fe200078e0204 */
[----:B------:R-:W-:Y:S02]  /*b250*/  SHF.R.S32.HI R4, RZ, 0x2, R0 ;  /* 0x00000002ff047819 */ /* 0x000fe40000011400 */
[----:B------:R-:W-:-:S03]  /*b260*/  LOP3.LUT R3, R76, 0x18, R3, 0xf8, !PT ;  /* 0x000000184c037812 */ /* 0x000fc600078ef803 */
[----:B------:R-:W-:Y:S01]  /*b270*/  IMAD R4, R4, 0x1800, R75 ;  /* 0x0000180004047824 */ /* 0x000fe200078e024b */
[----:B------:R-:W-:-:S05]  /*b280*/  LOP3.LUT R3, R3, R74, RZ, 0x3c, !PT ;  /* 0x0000004a03037212 */ /* 0x000fca00078e3cff */
[----:B------:R-:W-:-:S04]  /*b290*/  IMAD.IADD R3, R4, 0x1, R3 ;  /* 0x0000000104037824 */ /* 0x000fc800078e0203 */
[----:B------:R-:W-:Y:S02]  /*b2a0*/  IMAD R3, R3, 0x2, R16 ;  /* 0x0000000203037824 */ /* 0x000fe400078e0210 */
[----:B------:R-:W-:-:S03]  /*b2b0*/  IMAD R0, R5, 0x2, R7 ;  /* 0x0000000205007824 */ /* 0x000fc600078e0207 */
[----:B------:R-:W0:Y:S04]  /*b2c0*/  LDS.128 R8, [R3+0xda00] ;  /* 0x00da000003087984 */ /* 0x000e280000000c00 */
[----:B------:R-:W1:Y:S01]  /*b2d0*/  LDS.128 R4, [R0] ;  /* 0x0000000000047984 */ /* 0x000e620000000c00 */
[----:B0-----:R-:W-:Y:S02]  /*b2e0*/  IMAD.U32 R20, R8, 0x10000, RZ ;  /* 0x0001000008147824 */ /* 0x001fe400078e00ff */
[----:B-1----:R-:W-:Y:S02]  /*b2f0*/  IMAD.U32 R12, R4, 0x10000, RZ ;  /* 0x00010000040c7824 */ /* 0x002fe400078e00ff */
[C---:B------:R-:W-:Y:S01]  /*b300*/  FMUL.FTZ R33, R20.reuse, R29 ;  /* 0x0000001d14217220 */ /* 0x040fe20000410000 */
[----:B------:R-:W-:Y:S01]  /*b310*/  FMUL.FTZ R35, R20, R27 ;  /* 0x0000001b14237220 */ /* 0x000fe20000410000 */
[----:B------:R-:W-:-:S02]  /*b320*/  LOP3.LUT R8, R8, 0xffff0000, RZ, 0xc0, !PT ;  /* 0xffff000008087812 */ /* 0x000fc400078ec0ff */
[----:B------:R-:W-:Y:S01]  /*b330*/  FFMA.FTZ R33, R12, R27, -R33 ;  /* 0x0000001b0c217223 */ /* 0x000fe20000010821 */
[----:B------:R-:W-:Y:S01]  /*b340*/  LOP3.LUT R27, R48, 0xffff0000, RZ, 0xc0, !PT ;  /* 0xffff0000301b7812 */ /* 0x000fe200078ec0ff */
[----:B------:R-:W-:Y:S02]  /*b350*/  IMAD.U32 R21, R9, 0x10000, RZ ;  /* 0x0001000009157824 */ /* 0x000fe400078e00ff */
[----:B------:R-:W-:Y:S01]  /*b360*/  IMAD.U32 R20, R45, 0x10000, RZ ;  /* 0x000100002d147824 */ /* 0x000fe200078e00ff */
[----:B------:R-:W-:Y:S01]  /*b370*/  LOP3.LUT R4, R4, 0xffff0000, RZ, 0xc0, !PT ;  /* 0xffff000004047812 */ /* 0x000fe200078ec0ff */
[----:B------:R-:W-:Y:S01]  /*b380*/  FFMA.FTZ R35, R12, R29, R35 ;  /* 0x0000001d0c237223 */ /* 0x000fe20000010023 */
[C---:B------:R-:W-:Y:S01]  /*b390*/  FMUL.FTZ R37, R8.reuse, R31 ;  /* 0x0000001f08257220 */ /* 0x040fe20000410000 */
[----:B------:R-:W-:Y:S02]  /*b3a0*/  IMAD.U32 R12, R49, 0x10000, RZ ;  /* 0x00010000310c7824 */ /* 0x000fe400078e00ff */
[-C--:B------:R-:W-:Y:S01]  /*b3b0*/  FMUL.FTZ R29, R8, R27.reuse ;  /* 0x0000001b081d7220 */ /* 0x080fe20000410000 */
[----:B------:R-:W-:Y:S01]  /*b3c0*/  IMAD.U32 R13, R5, 0x10000, RZ ;  /* 0x00010000050d7824 */ /* 0x000fe200078e00ff */
[----:B------:R-:W-:Y:S01]  /*b3d0*/  LOP3.LUT R9, R9, 0xffff0000, RZ, 0xc0, !PT ;  /* 0xffff000009097812 */ /* 0x000fe200078ec0ff */
[----:B------:R-:W-:Y:S01]  /*b3e0*/  FMUL.FTZ R30, R21, R20 ;  /* 0x00000014151e7220 */ /* 0x000fe20000410000 */
[----:B------:R-:W-:Y:S01]  /*b3f0*/  LOP3.LUT R8, R45, 0xffff0000, RZ, 0xc0, !PT ;  /* 0xffff00002d087812 */ /* 0x000fe200078ec0ff */
[C---:B------:R-:W-:Y:S01]  /*b400*/  FFMA.FTZ R26, R4.reuse, R27, -R37 ;  /* 0x0000001b041a7223 */ /* 0x040fe20000010825 */
[-C--:B------:R-:W-:Y:S01]  /*b410*/  FMUL.FTZ R21, R21, R12.reuse ;  /* 0x0000000c15157220 */ /* 0x080fe20000410000 */
[----:B------:R-:W-:Y:S01]  /*b420*/  FFMA.FTZ R28, R4, R31, R29 ;  /* 0x0000001f041c7223 */ /* 0x000fe2000001001d */
[----:B------:R-:W-:Y:S01]  /*b430*/  LOP3.LUT R5, R5, 0xffff0000, RZ, 0xc0, !PT ;  /* 0xffff000005057812 */ /* 0x000fe200078ec0ff */
[----:B------:R-:W-:Y:S01]  /*b440*/  FFMA.FTZ R30, R13, R12, -R30 ;  /* 0x0000000c0d1e7223 */ /* 0x000fe2000001081e */
[----:B------:R-:W-:Y:S01]  /*b450*/  LOP3.LUT R4, R49, 0xffff0000, RZ, 0xc0, !PT ;  /* 0xffff000031047812 */ /* 0x000fe200078ec0ff */
[----:B------:R-:W-:Y:S01]  /*b460*/  FMUL.FTZ R12, R9, R8 ;  /* 0x00000008090c7220 */ /* 0x000fe20000410000 */
[----:B------:R-:W-:Y:S01]  /*b470*/  FFMA.FTZ R20, R13, R20, R21 ;  /* 0x000000140d147223 */ /* 0x000fe20000010015 */
[----:B------:R-:W-:-:S02]  /*b480*/  IMAD.U32 R24, R10, 0x10000, RZ ;  /* 0x000100000a187824 */ /* 0x000fc400078e00ff */
[----:B------:R-:W-:Y:S02]  /*b490*/  IMAD.U32 R21, R46, 0x10000, RZ ;  /* 0x000100002e157824 */ /* 0x000fe400078e00ff */
[-C--:B------:R-:W-:Y:S01]  /*b4a0*/  FMUL.FTZ R32, R9, R4.reuse ;  /* 0x0000000409207220 */ /* 0x080fe20000410000 */
[----:B------:R-:W-:Y:S02]  /*b4b0*/  IMAD.U32 R13, R50, 0x10000, RZ ;  /* 0x00010000320d7824 */ /* 0x000fe400078e00ff */
[----:B------:R-:W-:Y:S01]  /*b4c0*/  FFMA.FTZ R27, R5, R4, -R12 ;  /* 0x00000004051b7223 */ /* 0x000fe2000001080c */
[----:B------:R-:W-:Y:S02]  /*b4d0*/  IMAD.U32 R25, R11, 0x10000, RZ ;  /* 0x000100000b197824 */ /* 0x000fe400078e00ff */
[----:B------:R-:W-:Y:S02]  /*b4e0*/  IMAD.U32 R12, R47, 0x10000, RZ ;  /* 0x000100002f0c7824 */ /* 0x000fe400078e00ff */
[----:B------:R-:W-:Y:S01]  /*b4f0*/  FMUL.FTZ R9, R24, R21 ;  /* 0x0000001518097220 */ /* 0x000fe20000410000 */
[----:B------:R-:W-:-:S02]  /*b500*/  IMAD.U32 R14, R6, 0x10000, RZ ;  /* 0x00010000060e7824 */ /* 0x000fc400078e00ff */
[-C--:B------:R-:W-:Y:S01]  /*b510*/  FMUL.FTZ R24, R24, R13.reuse ;  /* 0x0000000d18187220 */ /* 0x080fe20000410000 */
[----:B------:R-:W-:Y:S01]  /*b520*/  FFMA.FTZ R29, R5, R8, R32 ;  /* 0x00000008051d7223 */ /* 0x000fe20000010020 */
[----:B------:R-:W-:Y:S02]  /*b530*/  IMAD.U32 R15, R7, 0x10000, RZ ;  /* 0x00010000070f7824 */ /* 0x000fe400078e00ff */
[----:B------:R-:W-:Y:S01]  /*b540*/  FMUL.FTZ R8, R25, R12 ;  /* 0x0000000c19087220 */ /* 0x000fe20000410000 */
[----:B------:R-:W-:Y:S02]  /*b550*/  IMAD.U32 R4, R51, 0x10000, RZ ;  /* 0x0001000033047824 */ /* 0x000fe400078e00ff */
[C---:B------:R-:W-:Y:S01]  /*b560*/  FFMA.FTZ R13, R14.reuse, R13, -R9 ;  /* 0x0000000d0e0d7223 */ /* 0x040fe20000010809 */
[----:B------:R-:W-:Y:S01]  /*b570*/  FFMA.FTZ R24, R14, R21, R24 ;  /* 0x000000150e187223 */ /* 0x000fe20000010018 */
[----:B------:R-:W-:Y:S01]  /*b580*/  LOP3.LUT R10, R10, 0xffff0000, RZ, 0xc0, !PT ;  /* 0xffff00000a0a7812 */ /* 0x000fe200078ec0ff */
[-C--:B------:R-:W-:Y:S01]  /*b590*/  FMUL.FTZ R32, R25, R4.reuse ;  /* 0x0000000419207220 */ /* 0x080fe20000410000 */
[----:B------:R-:W-:Y:S01]  /*b5a0*/  FFMA.FTZ R14, R15, R4, -R8 ;  /* 0x000000040f0e7223 */ /* 0x000fe20000010808 */
[----:B------:R-:W-:-:S02]  /*b5b0*/  LOP3.LUT R9, R46, 0xffff0000, RZ, 0xc0, !PT ;  /* 0xffff00002e097812 */ /* 0x000fc400078ec0ff */
[----:B------:R-:W-:Y:S02]  /*b5c0*/  LOP3.LUT R11, R11, 0xffff0000, RZ, 0xc0, !PT ;  /* 0xffff00000b0b7812 */ /* 0x000fe400078ec0ff */
[----:B------:R-:W-:Y:S02]  /*b5d0*/  LOP3.LUT R5, R50, 0xffff0000, RZ, 0xc0, !PT ;  /* 0xffff000032057812 */ /* 0x000fe400078ec0ff */
[----:B------:R-:W-:Y:S02]  /*b5e0*/  LOP3.LUT R8, R47, 0xffff0000, RZ, 0xc0, !PT ;  /* 0xffff00002f087812 */ /* 0x000fe400078ec0ff */
[----:B------:R-:W-:Y:S01]  /*b5f0*/  LOP3.LUT R4, R51, 0xffff0000, RZ, 0xc0, !PT ;  /* 0xffff000033047812 */ /* 0x000fe200078ec0ff */
[----:B------:R-:W-:Y:S01]  /*b600*/  FFMA.FTZ R32, R15, R12, R32 ;  /* 0x0000000c0f207223 */ /* 0x000fe20000010020 */
[----:B------:R-:W-:Y:S01]  /*b610*/  LOP3.LUT R6, R6, 0xffff0000, RZ, 0xc0, !PT ;  /* 0xffff000006067812 */ /* 0x000fe200078ec0ff */
[C---:B------:R-:W-:Y:S01]  /*b620*/  FMUL.FTZ R15, R10.reuse, R9 ;  /* 0x000000090a0f7220 */ /* 0x040fe20000410000 */
[----:B------:R-:W-:Y:S01]  /*b630*/  LOP3.LUT R7, R7, 0xffff0000, RZ, 0xc0, !PT ;  /* 0xffff000007077812 */ /* 0x000fe200078ec0ff */
        /* <DEDUP_REMOVED lines=17> */
.L_x_9840:
[----:B------:R-:W-:Y:S05]  /*b750*/  BSYNC B0 ;  /* 0x0000000000007941 */ /* 0x000fea0003800000 */
.L_x_9833:
        /* <DEDUP_REMOVED lines=8> */
.L_x_9831:
[----:B0--3--:R-:W3:Y:S02]  /*b7e0*/  LDL R0, [R1+0x50] ;  /* 0x0000500001007983 */ /* 0x009ee40000100800 */
[----:B---3--:R-:W-:-:S13]  /*b7f0*/  ISETP.NE.AND P0, PT, R0, 0x3, PT ;  /* 0x000000030000780c */ /* 0x008fda0003f05270 */
[----:B------:R-:W-:Y:S05]  /*b800*/  @!P0 BRA `(.L_x_9860) ;  /* 0x0000000000048947 */ /* 0x000fea0003800000 */
[----:B------:R-:W-:Y:S01]  /*b810*/  BPT.TRAP 0x1 ;  /* 0x000000040000795c */ /* 0x000fe20000300000 */
.L_x_9860:
[----:B--2-4-:R-:W2:Y:S01]  /*b820*/  LDL R3, [R1+0x60] ;  /* 0x0000600001037983 */ /* 0x014ea20000100800 */
[----:B------:R-:W-:Y:S01]  /*b830*/  IMAD R0, R145, 0x8, R16 ;  /* 0x0000000891007824 */ /* 0x000fe200078e0210 */
[----:B--2---:R-:W-:-:S04]  /*b840*/  SHF.L.U32 R5, R3, 0x1f, RZ ;  /* 0x0000001f03057819 */ /* 0x004fc800000006ff */
[----:B------:R0:W2:Y:S01]  /*b850*/  SYNCS.PHASECHK.TRANS64.TRYWAIT P1, [R0+URZ+0x31c30], R5 ;  /* 0x031c3005000075a7 */ /* 0x0000a2000802017f */
[----:B------:R-:W-:Y:S05]  /*b860*/  @!P0 BRA `(.L_x_9861) ;  /* 0x0000000000048947 */ /* 0x000fea0003800000 */
[----:B------:R-:W-:Y:S01]  /*b870*/  BPT.TRAP 0x1 ;  /* 0x000000040000795c */ /* 0x000fe20000300000 */
.L_x_9861:
[----:B------:R-:W-:Y:S02]  /*b880*/  IMAD R2, R2, 0x1000, R16 ;  /* 0x0000100002027824 */ /* 0x000fe400078e0210 */
[----:B------:R-:W-:Y:S02]  /*b890*/  VIADD R4, R16, 0x16a00 ;  /* 0x00016a0010047836 */ /* 0x000fe40000000000 */
[----:B------:R-:W-:-:S03]  /*b8a0*/  VIADD R3, R2, 0xda00 ;  /* 0x0000da0002037836 */ /* 0x000fc60000000000 */
[----:B------:R-:W-:Y:S02]  /*b8b0*/  SHF.R.U32.HI R2, RZ, 0x4, R4 ;  /* 0x00000004ff027819 */ /* 0x000fe40000011604 */
[----:B------:R-:W-:Y:S02]  /*b8c0*/  SHF.R.U32.HI R3, RZ, 0x4, R3 ;  /* 0x00000004ff037819 */ /* 0x000fe40000011603 */
[----:B------:R-:W-:Y:S02]  /*b8d0*/  LOP3.LUT R2, R2, 0x3fff, RZ, 0xc0, !PT ;  /* 0x00003fff02027812 */ /* 0x000fe400078ec0ff */
[----:B------:R-:W-:Y:S02]  /*b8e0*/  LOP3.LUT R3, R3, 0x3fff, RZ, 0xc0, !PT ;  /* 0x00003fff03037812 */ /* 0x000fe400078ec0ff */
[----:B------:R-:W-:-:S05]  /*b8f0*/  LOP3.LUT R2, R2, 0x10000, RZ, 0xfc, !PT ;  /* 0x0001000002027812 */ /* 0x000fca00078efcff */
[----:B------:R3:W-:Y:S01]  /*b900*/  STL [R1+0x80], R2 ;  /* 0x0000800201007387 */ /* 0x0007e20000100800 */
[----:B--2---:R-:W-:Y:S05]  /*b910*/  @P1 BRA `(.L_x_9862) ;  /* 0x0000000000081947 */ /* 0x004fea0003800000 */
[----:B------:R-:W2:Y:S02]  /*b920*/  SYNCS.PHASECHK.TRANS64.TRYWAIT P1, [R0+URZ+0x31c30], R5 ;  /* 0x031c3005000075a7 */ /* 0x000ea4000802017f */
[----:B--2---:R-:W-:Y:S05]  /*b930*/  @!P1 BRA `(.L_x_9863) ;  /* 0x0000015c00489947 */ /* 0x004fea0003800000 */
.L_x_9862:
[----:B------:R-:W1:Y:S01]  /*b940*/  LDL R4, [R1+0x80] ;  /* 0x0000800001047983 */ /* 0x000e620000100800 */
[----:B---3--:R-:W-:Y:S01]  /*b950*/  LOP3.LUT R2, R3, 0x10000, RZ, 0xfc, !PT ;  /* 0x0001000003027812 */ /* 0x008fe200078efcff */
[----:B------:R-:W-:Y:S02]  /*b960*/  IMAD.MOV.U32 R15, RZ, RZ, -0x7fffffe0 ;  /* 0x80000020ff0f7424 */ /* 0x000fe400078e00ff */
[----:B------:R-:W-:Y:S01]  /*b970*/  IMAD.MOV.U32 R3, RZ, RZ, -0x7fffffe0 ;  /* 0x80000020ff037424 */ /* 0x000fe200078e00ff */
[----:B------:R-:W-:Y:S05]  /*b980*/  WARPSYNC.ALL ;  /* 0x0000000000007948 */ /* 0x000fea0003800000 */
[----:B------:R-:W-:Y:S01]  /*b990*/  R2UR UR7, R15 ;  /* 0x000000000f0772ca */ /* 0x000fe200000e0000 */
[----:B------:R-:W3:Y:S01]  /*b9a0*/  LDL R98, [R1+0x8c] ;  /* 0x00008c0001627983 */ /* 0x000ee20000100800 */
[----:B------:R-:W-:-:S02]  /*b9b0*/  R2UR UR4, R2 ;  /* 0x00000000020472ca */ /* 0x000fc400000e0000 */
[C---:B------:R-:W-:Y:S01]  /*b9c0*/  R2UR UR5, R3.reuse ;  /* 0x00000000030572ca */ /* 0x040fe200000e0000 */
[----:B------:R-:W-:Y:S01]  /*b9d0*/  WARPGROUP.ARRIVE ;  /* 0x00000000000079c5 */ /* 0x000fe20000000000 */
[----:B0-2---:R-:W-:Y:S02]  /*b9e0*/  IMAD.MOV.U32 R5, RZ, RZ, -0x7fffffe0 ;  /* 0x80000020ff057424 */ /* 0x005fe400078e00ff */
[----:B------:R-:W-:Y:S01]  /*b9f0*/  IMAD.MOV.U32 R7, RZ, RZ, -0x7fffffe0 ;  /* 0x80000020ff077424 */ /* 0x000fe200078e00ff */
[C---:B------:R-:W-:Y:S02]  /*ba00*/  R2UR UR8, R2.reuse ;  /* 0x00000000020872ca */ /* 0x040fe400000e0000 */
[----:B------:R-:W-:Y:S02]  /*ba10*/  R2UR UR9, R3 ;  /* 0x00000000030972ca */ /* 0x000fe400000e0000 */
[----:B------:R-:W-:Y:S02]  /*ba20*/  R2UR UR11, R7 ;  /* 0x00000000070b72ca */ /* 0x000fe400000e0000 */
[----:B------:R-:W-:-:S02]  /*ba30*/  R2UR UR12, R2 ;  /* 0x00000000020c72ca */ /* 0x000fc400000e0000 */
[C---:B------:R-:W-:Y:S01]  /*ba40*/  R2UR UR13, R3.reuse ;  /* 0x00000000030d72ca */ /* 0x040fe200000e0000 */
[----:B------:R-:W-:Y:S01]  /*ba50*/  IMAD.MOV.U32 R9, RZ, RZ, -0x7fffffe0 ;  /* 0x80000020ff097424 */ /* 0x000fe200078e00ff */
[----:B------:R-:W-:Y:S02]  /*ba60*/  R2UR UR16, R2 ;  /* 0x00000000021072ca */ /* 0x000fe400000e0000 */
[----:B------:R-:W-:Y:S02]  /*ba70*/  R2UR UR17, R3 ;  /* 0x00000000031172ca */ /* 0x000fe400000e0000 */
[----:B------:R-:W-:Y:S01]  /*ba80*/  R2UR UR19, R9 ;  /* 0x00000000091372ca */ /* 0x000fe200000e0000 */
[----:B-1----:R-:W-:-:S05]  /*ba90*/  IMAD R14, R145, 0x6c0, R4 ;  /* 0x000006c0910e7824 */ /* 0x002fca00078e0204 */
[----:B------:R-:W-:-:S13]  /*baa0*/  R2UR UR6, R14 ;  /* 0x000000000e0672ca */ /* 0x000fda00000e0000 */
[----:B------:R-:W-:Y:S01]  /*bab0*/  HGMMA.64x16x16.F32.BF16 R88, gdesc[UR4], RZ, !UPT, gsb0 ;  /* 0x00200000045879f0 */ /* 0x000fe2000c0018ff */
[----:B------:R-:W-:Y:S01]  /*bac0*/  VIADD R4, R14, 0x40 ;  /* 0x000000400e047836 */ /* 0x000fe20000000000 */
[----:B------:R-:W-:Y:S02]  /*bad0*/  R2UR UR7, R5 ;  /* 0x00000000050772ca */ /* 0x000fe400000e0000 */
[----:B------:R-:W-:Y:S02]  /*bae0*/  R2UR UR4, R2 ;  /* 0x00000000020472ca */ /* 0x000fe400000e0000 */
[----:B------:R-:W-:Y:S02]  /*baf0*/  R2UR UR6, R4 ;  /* 0x00000000040672ca */ /* 0x000fe400000e0000 */
[----:B------:R-:W-:Y:S01]  /*bb00*/  R2UR UR5, R3 ;  /* 0x00000000030572ca */ /* 0x000fe200000e0000 */
[----:B------:R-:W-:Y:S02]  /*bb10*/  WARPGROUP.DEPBAR.LE gsb0, 0x0 ;  /* 0x00008000000079c5 */ /* 0x000fe40000010000 */
[----:B------:R-:W-:-:S10]  /*bb20*/  WARPGROUP.ARRIVE ;  /* 0x00000000000079c5 */ /* 0x000fd40000000000 */
[----:B------:R-:W-:Y:S01]  /*bb30*/  HGMMA.64x16x16.F32.BF16 R80, gdesc[UR4], RZ, !UPT, gsb0 ;  /* 0x00200000045079f0 */ /* 0x000fe2000c0018ff */
[----:B------:R-:W-:-:S05]  /*bb40*/  VIADD R6, R14, 0x80 ;  /* 0x000000800e067836 */ /* 0x000fca0000000000 */
[----:B------:R-:W-:Y:S01]  /*bb50*/  R2UR UR10, R6 ;  /* 0x00000000060a72ca */ /* 0x000fe200000e0000 */
[----:B------:R-:W-:Y:S02]  /*bb60*/  WARPGROUP.DEPBAR.LE gsb0, 0x0 ;  /* 0x00008000000079c5 */ /* 0x000fe40000010000 */
[----:B-----5:R-:W-:-:S10]  /*bb70*/  WARPGROUP.ARRIVE ;  /* 0x00000000000079c5 */ /* 0x020fd40000000000 */
[----:B------:R-:W-:Y:S01]  /*bb80*/  HGMMA.64x16x16.F32.BF16 R72, gdesc[UR8], RZ, !UPT, gsb0 ;  /* 0x00200000084879f0 */ /* 0x000fe2000c0018ff */
[----:B------:R-:W-:Y:S02]  /*bb90*/  VIADD R4, R14, 0xc0 ;  /* 0x000000c00e047836 */ /* 0x000fe40000000000 */
[----:B------:R-:W-:-:S03]  /*bba0*/  IMAD.MOV.U32 R5, RZ, RZ, -0x7fffffe0 ;  /* 0x80000020ff057424 */ /* 0x000fc600078e00ff */
        /* <DEDUP_REMOVED lines=8> */
[----:B------:R-:W-:-:S10]  /*bc30*/  WARPGROUP.ARRIVE ;  /* 0x00000000000079c5 */ /* 0x000fd40000000000 */
[----:B------:R-:W-:Y:S01]  /*bc40*/  HGMMA.64x16x16.F32.BF16 R56, gdesc[UR16], RZ, !UPT, gsb0 ;  /* 0x00200000103879f0 */ /* 0x000fe2000c0018ff */
[----:B------:R-:W-:Y:S02]  /*bc50*/  VIADD R6, R14, 0x140 ;  /* 0x000001400e067836 */ /* 0x000fe40000000000 */
[----:B------:R-:W-:Y:S01]  /*bc60*/  IMAD.MOV.U32 R7, RZ, RZ, -0x7fffffe0 ;  /* 0x80000020ff077424 */ /* 0x000fe200078e00ff */
[----:B------:R-:W-:Y:S02]  /*bc70*/  R2UR UR20, R2 ;  /* 0x00000000021472ca */ /* 0x000fe400000e0000 */
[----:B------:R-:W-:Y:S02]  /*bc80*/  R2UR UR22, R6 ;  /* 0x00000000061672ca */ /* 0x000fe400000e0000 */
[----:B------:R-:W-:Y:S02]  /*bc90*/  R2UR UR23, R7 ;  /* 0x00000000071772ca */ /* 0x000fe400000e0000 */
[----:B------:R-:W-:Y:S01]  /*bca0*/  R2UR UR21, R3 ;  /* 0x00000000031572ca */ /* 0x000fe200000e0000 */
[----:B------:R-:W-:-:S02]  /*bcb0*/  WARPGROUP.DEPBAR.LE gsb0, 0x0 ;  /* 0x00008000000079c5 */ /* 0x000fc40000010000 */
        /* <DEDUP_REMOVED lines=30> */
[----:B------:R-:W-:Y:S02]  /*bea0*/  IMAD.MOV.U32 R5, RZ, RZ, -0x7fffffe0 ;  /* 0x80000020ff057424 */ /* 0x000fe400078e00ff */
[----:B------:R-:W-:Y:S02]  /*beb0*/  VIADD R8, R2, 0x2 ;  /* 0x0000000202087836 */ /* 0x000fe40000000000 */
[----:B------:R-:W-:Y:S01]  /*bec0*/  IMAD.MOV.U32 R9, RZ, RZ, -0x7fffffe0 ;  /* 0x80000020ff097424 */ /* 0x000fe200078e00ff */
[----:B------:R-:W-:Y:S02]  /*bed0*/  R2UR UR38, R4 ;  /* 0x00000000042672ca */ /* 0x000fe400000e0000 */
[----:B------:R-:W-:-:S02]  /*bee0*/  R2UR UR39, R5 ;  /* 0x00000000052772ca */ /* 0x000fc400000e0000 */
[----:B------:R-:W-:Y:S02]  /*bef0*/  R2UR UR36, R8 ;  /* 0x00000000082472ca */ /* 0x000fe400000e0000 */
[----:B------:R-:W-:Y:S01]  /*bf00*/  R2UR UR37, R9 ;  /* 0x00000000092572ca */ /* 0x000fe200000e0000 */
[----:B------:R-:W-:Y:S02]  /*bf10*/  WARPGROUP.DEPBAR.LE gsb0, 0x0 ;  /* 0x00008000000079c5 */ /* 0x000fe40000010000 */
[----:B------:R-:W-:-:S10]  /*bf20*/  WARPGROUP.ARRIVE ;  /* 0x00000000000079c5 */ /* 0x000fd40000000000 */
[----:B------:R-:W-:Y:S01]  /*bf30*/  HGMMA.64x16x16.F32.BF16 R88, gdesc[UR36], R88, gsb0 ;  /* 0x00200000245879f0 */ /* 0x000fe20008001858 */
        /* <DEDUP_REMOVED lines=239> */
[----:B------:R-:W-:-:S03]  /*ce30*/  IMAD.MOV.U32 R7, RZ, RZ, -0x7fffffe0 ;  /* 0x80000020ff077424 */ /* 0x000fc600078e00ff */
[----:B------:R-:W-:Y:S01]  /*ce40*/  R2UR UR38, R6 ;  /* 0x00000000062672ca */ /* 0x000fe200000e0000 */
[----:B------:R-:W-:Y:S01]  /*ce50*/  VIADD R6, R2, 0x600 ;  /* 0x0000060002067836 */ /* 0x000fe20000000000 */
[----:B------:R-:W-:Y:S01]  /*ce60*/  R2UR UR39, R7 ;  /* 0x00000000072772ca */ /* 0x000fe200000e0000 */
[----:B------:R-:W-:-:S03]  /*ce70*/  IMAD.MOV.U32 R7, RZ, RZ, -0x7fffffe0 ;  /* 0x80000020ff077424 */ /* 0x000fc600078e00ff */
        /* <DEDUP_REMOVED lines=78> */
[----:B------:R-:W-:Y:S02]  /*d360*/  VIADD R4, R2, 0x602 ;  /* 0x0000060202047836 */ /* 0x000fe40000000000 */
[----:B------:R-:W-:Y:S02]  /*d370*/  IMAD.MOV.U32 R97, RZ, RZ, -0x7fffffe0 ;  /* 0x80000020ff617424 */ /* 0x000fe400078e00ff */
        /* <DEDUP_REMOVED lines=17> */
[----:B------:R-:W-:Y:S01]  /*d490*/  VIADD R20, R14, 0x502 ;  /* 0x000005020e147836 */ /* 0x000fe20000000000 */
[----:B------:R-:W-:Y:S01]  /*d4a0*/  R2UR UR8, R4 ;  /* 0x00000000040872ca */ /* 0x000fe200000e0000 */
[----:B------:R-:W-:Y:S01]  /*d4b0*/  IMAD.MOV.U32 R21, RZ, RZ, -0x7fffffe0 ;  /* 0x80000020ff157424 */ /* 0x000fe200078e00ff */
[----:B------:R-:W-:Y:S01]  /*d4c0*/  R2UR UR9, R5 ;  /* 0x00000000050972ca */ /* 0x000fe200000e0000 */
[----:B------:R-:W-:Y:S01]  /*d4d0*/  ULDC UR4, c[0x0][0x9d8] ;  /* 0x0002760000047ab9 */ /* 0x000fe20000000800 */
[----:B------:R-:W-:Y:S01]  /*d4e0*/  R2UR UR10, R20 ;  /* 0x00000000140a72ca */ /* 0x000fe200000e0000 */
[----:B------:R-:W-:Y:S01]  /*d4f0*/  ULDC UR5, c[0x0][0x988] ;  /* 0x0002620000057ab9 */ /* 0x000fe20000000800 */
        /* <DEDUP_REMOVED lines=49> */
[----:B------:R-:W-:Y:S01]  /*d810*/  VIADD R20, R14, 0x642 ;  /* 0x000006420e147836 */ /* 0x000fe20000000000 */
[----:B------:R-:W-:-:S02]  /*d820*/  R2UR UR8, R4 ;  /* 0x00000000040872ca */ /* 0x000fc400000e0000 */
[----:B------:R-:W-:Y:S02]  /*d830*/  R2UR UR9, R5 ;  /* 0x00000000050972ca */ /* 0x000fe400000e0000 */
[----:B------:R-:W-:Y:S01]  /*d840*/  R2UR UR10, R20 ;  /* 0x00000000140a72ca */ /* 0x000fe200000e0000 */
[----:B------:R-:W-:Y:S01]  /*d850*/  FMUL.FTZ R74, R74, UR4 ;  /* 0x000000044a4a7c20 */ /* 0x000fe20008410000 */
[----:B------:R-:W-:Y:S01]  /*d860*/  MUFU.TANH R92, R92 ;  /* 0x0000005c005c7308 */ /* 0x000fe20000002400 */
[----:B---3--:R-:W-:-:S07]  /*d870*/  IADD3 R116, R116, 0x90, -R98 ;  /* 0x0000009074747810 */ /* 0x008fce0007ffe862 */
[----:B------:R-:W0:Y:S01]  /*d880*/  MUFU.TANH R94, R94 ;  /* 0x0000005e005e7308 */ /* 0x000e220000002400 */
[----:B------:R-:W-:Y:S02]  /*d890*/  WARPGROUP.DEPBAR.LE gsb0, 0x0 ;  /* 0x00008000000079c5 */ /* 0x000fe40000010000 */
[----:B------:R-:W-:Y:S01]  /*d8a0*/  FMUL.FTZ R95, R40, UR4 ;  /* 0x00000004285f7c20 */ /* 0x000fe20008410000 */
[----:B------:R-:W-:-:S04]  /*d8b0*/  VIADD R40, R14, 0x682 ;  /* 0x000006820e287836 */ /* 0x000fc80000000000 */
[----:B------:R1:W-:Y:S02]  /*d8c0*/  MUFU.TANH R14, R21 ;  /* 0x00000015000e7308 */ /* 0x0003e40000002400 */
[----:B-1----:R-:W-:-:S05]  /*d8d0*/  IMAD.MOV.U32 R21, RZ, RZ, -0x7fffffe0 ;  /* 0x80000020ff157424 */ /* 0x002fca00078e00ff */
[----:B------:R-:W-:Y:S01]  /*d8e0*/  R2UR UR11, R21 ;  /* 0x00000000150b72ca */ /* 0x000fe200000e0000 */
[----:B------:R-:W-:Y:S01]  /*d8f0*/  WARPGROUP.ARRIVE ;  /* 0x00000000000079c5 */ /* 0x000fe20000000000 */
[----:B------:R-:W1:Y:S01]  /*d900*/  MUFU.TANH R15, R15 ;  /* 0x0000000f000f7308 */ /* 0x000e620000002400 */
[----:B------:R-:W-:Y:S01]  /*d910*/  FMUL.FTZ R54, R43, UR4 ;  /* 0x000000042b367c20 */ /* 0x000fe20008410000 */
[----:B------:R-:W-:-:S06]  /*d920*/  FMUL.FTZ R80, R80, UR4 ;  /* 0x0000000450507c20 */ /* 0x000fcc0008410000 */
[----:B------:R-:W2:Y:S03]  /*d930*/  MUFU.TANH R88, R88 ;  /* 0x0000005800587308 */ /* 0x000ea60000002400 */
[----:B------:R-:W-:Y:S01]  /*d940*/  HGMMA.64x16x16.F32.BF16 R32, gdesc[UR8], R32, gsb0 ;  /* 0x00200000082079f0 */ /* 0x000fe20008001820 */
[----:B------:R-:W-:-:S04]  /*d950*/  IMAD R43, R111, -0x90, R116 ;  /* 0xffffff706f2b7824 */ /* 0x000fc800078e0274 */
[----:B------:R-:W-:Y:S01]  /*d960*/  MUFU.TANH R74, R74 ;  /* 0x0000004a004a7308 */ /* 0x000fe20000002400 */
[----:B------:R-:W-:-:S07]  /*d970*/  FMUL.FTZ R81, R81, UR4 ;  /* 0x0000000451517c20 */ /* 0x000fce0008410000 */
[----:B------:R-:W3:Y:S01]  /*d980*/  MUFU.TANH R91, R91 ;  /* 0x0000005b005b7308 */ /* 0x000ee20000002400 */
[----:B------:R-:W-:Y:S01]  /*d990*/  FMUL.FTZ R96, R55, UR4 ;  /* 0x0000000437607c20 */ /* 0x000fe20008410000 */
[----:B------:R-:W-:Y:S01]  /*d9a0*/  ISETP.GT.AND P3, PT, R43, 0x9, PT ;  /* 0x000000092b00780c */ /* 0x000fe20003f64270 */
[----:B------:R-:W-:Y:S01]  /*d9b0*/  FMUL.FTZ R55, R41, UR4 ;  /* 0x0000000429377c20 */ /* 0x000fe20008410000 */
[----:B------:R-:W-:Y:S01]  /*d9c0*/  IMAD.MOV.U32 R41, RZ, RZ, -0x7fffffe0 ;  /* 0x80000020ff297424 */ /* 0x000fe200078e00ff */
[----:B------:R-:W-:-:S03]  /*d9d0*/  ISETP.GT.AND P5, PT, R43, RZ, PT ;  /* 0x000000ff2b00720c */ /* 0x000fc60003fa4270 */
[----:B------:R-:W4:Y:S01]  /*d9e0*/  MUFU.TANH R89, R89 ;  /* 0x0000005900597308 */ /* 0x000f220000002400 */
[----:B------:R-:W-:Y:S01]  /*d9f0*/  ISETP.GT.AND P1, PT, R43, 0x1, PT ;  /* 0x000000012b00780c */ /* 0x000fe20003f24270 */
[----:B------:R-:W-:Y:S01]  /*da00*/  FMUL.FTZ R84, R84, UR4 ;  /* 0x0000000454547c20 */ /* 0x000fe20008410000 */
[----:B------:R-:W-:Y:S01]  /*da10*/  FMUL.FTZ R97, R53, UR4 ;  /* 0x0000000435617c20 */ /* 0x000fe20008410000 */
[----:B------:R-:W-:Y:S01]  /*da20*/  FMUL.FTZ R53, R42, UR4 ;  /* 0x000000042a357c20 */ /* 0x000fe20008410000 */
[----:B0-----:R-:W-:-:S03]  /*da30*/  FSEL R94, R94, -INF , P3 ;  /* 0xff8000005e5e7808 */ /* 0x001fc60001800000 */
[----:B------:R-:W0:Y:S01]  /*da40*/  MUFU.TANH R80, R80 ;  /* 0x0000005000507308 */ /* 0x000e220000002400 */
[----:B------:R-:W-:Y:S02]  /*da50*/  FSEL R92, R92, -INF , P3 ;  /* 0xff8000005c5c7808 */ /* 0x000fe40001800000 */
[----:B------:R-:W-:Y:S01]  /*da60*/  ISETP.GT.AND P3, PT, R43, 0x20, PT ;  /* 0x000000202b00780c */ /* 0x000fe20003f64270 */
[----:B------:R-:W-:Y:S01]  /*da70*/  FMUL.FTZ R85, R85, UR4 ;  /* 0x0000000455557c20 */ /* 0x000fe20008410000 */
[----:B------:R-:W-:-:S03]  /*da80*/  ISETP.GT.AND P2, PT, R43, 0x8, PT ;  /* 0x000000082b00780c */ /* 0x000fc60003f44270 */
[----:B------:R-:W0:Y:S01]  /*da90*/  MUFU.TANH R90, R90 ;  /* 0x0000005a005a7308 */ /* 0x000e220000002400 */
[----:B-1----:R-:W-:Y:S02]  /*daa0*/  FSEL R20, R15, -INF , P5 ;  /* 0xff8000000f147808 */ /* 0x002fe40002800000 */
[----:B--2---:R-:W-:Y:S02]  /*dab0*/  FSEL R88, R88, -INF , P1 ;  /* 0xff80000058587808 */ /* 0x004fe40000800000 */
[----:B------:R-:W-:-:S03]  /*dac0*/  R2UR UR15, R41 ;  /* 0x00000000290f72ca */ /* 0x000fc600000e0000 */
[----:B------:R-:W1:Y:S01]  /*dad0*/  MUFU.TANH R81, R81 ;  /* 0x0000005100517308 */ /* 0x000e620000002400 */
[----:B------:R-:W-:Y:S01]  /*dae0*/  FMUL.FTZ R82, R82, UR4 ;  /* 0x0000000452527c20 */ /* 0x000fe20008410000 */
[----:B---3--:R-:W-:Y:S01]  /*daf0*/  FSEL R91, R91, -INF , P2 ;  /* 0xff8000005b5b7808 */ /* 0x008fe20001000000 */
[----:B------:R-:W-:Y:S01]  /*db00*/  FMUL.FTZ R72, R72, UR4 ;  /* 0x0000000448487c20 */ /* 0x000fe20008410000 */
[----:B------:R-:W-:-:S04]  /*db10*/  R2UR UR14, R40 ;  /* 0x00000000280e72ca */ /* 0x000fc800000e0000 */
[----:B------:R-:W2:Y:S01]  /*db20*/  MUFU.TANH R93, R93 ;  /* 0x0000005d005d7308 */ /* 0x000ea20000002400 */
[----:B------:R-:W-:Y:S01]  /*db30*/  FMUL.FTZ R83, R83, UR4 ;  /* 0x0000000453537c20 */ /* 0x000fe20008410000 */
[----:B------:R-:W-:-:S06]  /*db40*/  ISETP.GT.AND P4, PT, R43, 0x10, PT ;  /* 0x000000102b00780c */ /* 0x000fcc0003f84270 */
[----:B------:R3:W-:Y:S01]  /*db50*/  MUFU.TANH R41, R53 ;  /* 0x0000003500297308 */ /* 0x0007e20000002400 */
[----:B------:R-:W-:-:S07]  /*db60*/  FMUL.FTZ R73, R73, UR4 ;  /* 0x0000000449497c20 */ /* 0x000fce0008410000 */
[----:B------:R-:W2:Y:S01]  /*db70*/  MUFU.TANH R84, R84 ;  /* 0x0000005400547308 */ /* 0x000ea20000002400 */
[----:B---3--:R-:W-:Y:S02]  /*db80*/  FSEL R53, R74, -INF , P3 ;  /* 0xff8000004a357808 */ /* 0x008fe40001800000 */
[----:B------:R-:W-:-:S05]  /*db90*/  FMNMX.FTZ R74, R20, R88, !PT ;  /* 0x00000058144a7209 */ /* 0x000fca0007810000 */
[----:B------:R-:W3:Y:S01]  /*dba0*/  MUFU.TANH R85, R85 ;  /* 0x0000005500557308 */ /* 0x000ee20000002400 */
[----:B----4-:R-:W-:Y:S01]  /*dbb0*/  FSEL R89, R89, -INF , P5 ;  /* 0xff80000059597808 */ /* 0x010fe20002800000 */
[----:B------:R-:W-:Y:S01]  /*dbc0*/  FMUL.FTZ R86, R86, UR4 ;  /* 0x0000000456567c20 */ /* 0x000fe20008410000 */
[----:B------:R-:W-:-:S05]  /*dbd0*/  ISETP.GT.AND P5, PT, R43, 0x11, PT ;  /* 0x000000112b00780c */ /* 0x000fca0003fa4270 */
[----:B------:R4:W-:Y:S01]  /*dbe0*/  MUFU.TANH R40, R55 ;  /* 0x0000003700287308 */ /* 0x0009e20000002400 */
[----:B0-----:R-:W-:Y:S01]  /*dbf0*/  FSEL R80, R80, -INF , P4 ;  /* 0xff80000050507808 */ /* 0x001fe20002000000 */
[----:B------:R-:W-:Y:S01]  /*dc00*/  FMUL.FTZ R76, R76, UR4 ;  /* 0x000000044c4c7c20 */ /* 0x000fe20008410000 */
[----:B----4-:R-:W-:-:S05]  /*dc10*/  FMNMX.FTZ R55, R91, R74, !PT ;  /* 0x0000004a5b377209 */ /* 0x010fca0007810000 */
[----:B------:R-:W0:Y:S01]  /*dc20*/  MUFU.TANH R82, R82 ;  /* 0x0000005200527308 */ /* 0x000e220000002400 */
[----:B------:R-:W-:-:S07]  /*dc30*/  FMNMX.FTZ R55, R92, R55, !PT ;  /* 0x000000375c377209 */ /* 0x000fce0007810000 */
[----:B------:R-:W4:Y:S01]  /*dc40*/  MUFU.TANH R72, R72 ;  /* 0x0000004800487308 */ /* 0x000f220000002400 */
[----:B------:R-:W-:Y:S01]  /*dc50*/  FSEL R90, R90, -INF , P1 ;  /* 0xff8000005a5a7808 */ /* 0x000fe20000800000 */
[----:B------:R-:W-:Y:S01]  /*dc60*/  FMUL.FTZ R87, R87, UR4 ;  /* 0x0000000457577c20 */ /* 0x000fe20008410000 */
[----:B------:R-:W-:Y:S01]  /*dc70*/  ISETP.GT.AND P1, PT, R43, 0x18, PT ;  /* 0x000000182b00780c */ /* 0x000fe20003f24270 */
[----:B------:R-:W-:Y:S01]  /*dc80*/  FMUL.FTZ R77, R77, UR4 ;  /* 0x000000044d4d7c20 */ /* 0x000fe20008410000 */
[----:B-1----:R-:W-:-:S03]  /*dc90*/  FSEL R81, R81, -INF , P5 ;  /* 0xff80000051517808 */ /* 0x002fc60002800000 */
[----:B------:R-:W1:Y:S01]  /*dca0*/  MUFU.TANH R83, R83 ;  /* 0x0000005300537308 */ /* 0x000e620000002400 */
[----:B------:R-:W-:Y:S02]  /*dcb0*/  FMNMX.FTZ R74, R80, R55, !PT ;  /* 0x00000037504a7209 */ /* 0x000fe40007810000 */
[----:B--2---:R-:W-:-:S05]  /*dcc0*/  FSEL R93, R93, -INF , P2 ;  /* 0xff8000005d5d7808 */ /* 0x004fca0001000000 */
[----:B------:R-:W2:Y:S01]  /*dcd0*/  MUFU.TANH R73, R73 ;  /* 0x0000004900497308 */ /* 0x000ea20000002400 */
[----:B------:R-:W-:Y:S01]  /*dce0*/  ISETP.GT.AND P2, PT, R43, 0x19, PT ;  /* 0x000000192b00780c */ /* 0x000fe20003f44270 */
[----:B------:R-:W-:Y:S01]  /*dcf0*/  FMUL.FTZ R64, R64, UR4 ;  /* 0x0000000440407c20 */ /* 0x000fe20008410000 */
[----:B------:R-:W-:Y:S02]  /*dd00*/  FSEL R84, R84, -INF , P1 ;  /* 0xff80000054547808 */ /* 0x000fe40000800000 */
[----:B------:R-:W-:-:S03]  /*dd10*/  FMNMX.FTZ R55, R81, R74, !PT ;  /* 0x0000004a51377209 */ /* 0x000fc60007810000 */
[----:B------:R-:W2:Y:S01]  /*dd20*/  MUFU.TANH R86, R86 ;  /* 0x0000005600567308 */ /* 0x000ea20000002400 */
[----:B------:R-:W-:Y:S01]  /*dd30*/  FMUL.FTZ R75, R75, UR4 ;  /* 0x000000044b4b7c20 */ /* 0x000fe20008410000 */
[----:B---3--:R-:W-:-:S06]  /*dd40*/  FSEL R85, R85, -INF , P2 ;  /* 0xff80000055557808 */ /* 0x008fcc0001000000 */
[----:B------:R-:W3:Y:S01]  /*dd50*/  MUFU.TANH R76, R76 ;  /* 0x0000004c004c7308 */ /* 0x000ee20000002400 */
[----:B------:R-:W-:Y:S01]  /*dd60*/  FMNMX.FTZ R74, R84, R55, !PT ;  /* 0x00000037544a7209 */ /* 0x000fe20007810000 */
[----:B------:R-:W-:Y:S01]  /*dd70*/  FMUL.FTZ R65, R65, UR4 ;  /* 0x0000000441417c20 */ /* 0x000fe20008410000 */
[----:B------:R-:W-:-:S05]  /*dd80*/  R2UR UR12, R4 ;  /* 0x00000000040c72ca */ /* 0x000fca00000e0000 */
[----:B------:R-:W3:Y:S01]  /*dd90*/  MUFU.TANH R87, R87 ;  /* 0x0000005700577308 */ /* 0x000ee20000002400 */
[----:B------:R-:W-:Y:S01]  /*dda0*/  R2UR UR13, R5 ;  /* 0x00000000050d72ca */ /* 0x000fe200000e0000 */
[----:B------:R-:W-:Y:S01]  /*ddb0*/  FMUL.FTZ R78, R78, UR4 ;  /* 0x000000044e4e7c20 */ /* 0x000fe20008410000 */
[----:B0-----:R-:W-:-:S05]  /*ddc0*/  FSEL R82, R82, -INF , P4 ;  /* 0xff80000052527808 */ /* 0x001fca0002000000 */
[----:B------:R-:W0:Y:S01]  /*ddd0*/  MUFU.TANH R77, R77 ;  /* 0x0000004d004d7308 */ /* 0x000e220000002400 */
[----:B------:R-:W-:Y:S01]  /*dde0*/  ISETP.GT.AND P4, PT, R43, 0x21, PT ;  /* 0x000000212b00780c */ /* 0x000fe20003f84270 */
[----:B------:R-:W-:Y:S01]  /*ddf0*/  FMUL.FTZ R68, R68, UR4 ;  /* 0x0000000444447c20 */ /* 0x000fe20008410000 */
[----:B----4-:R-:W-:Y:S02]  /*de00*/  FSEL R72, R72, -INF , P3 ;  /* 0xff80000048487808 */ /* 0x010fe40001800000 */
[----:B------:R-:W-:-:S03]  /*de10*/  FMNMX.FTZ R55, R85, R74, !PT ;  /* 0x0000004a55377209 */ /* 0x000fc60007810000 */
[----:B------:R-:W4:Y:S01]  /*de20*/  MUFU.TANH R64, R64 ;  /* 0x0000004000407308 */ /* 0x000f220000002400 */
[----:B-1----:R-:W-:Y:S01]  /*de30*/  FSEL R83, R83, -INF , P5 ;  /* 0xff80000053537808 */ /* 0x002fe20002800000 */
[----:B------:R-:W-:Y:S01]  /*de40*/  FMUL.FTZ R79, R79, UR4 ;  /* 0x000000044f4f7c20 */ /* 0x000fe20008410000 */
[----:B------:R-:W-:Y:S02]  /*de50*/  WARPGROUP.DEPBAR.LE gsb0, 0x0 ;  /* 0x00008000000079c5 */ /* 0x000fe40000010000 */
[----:B------:R-:W-:-:S03]  /*de60*/  ISETP.GT.AND P5, PT, R43, 0x28, PT ;  /* 0x000000282b00780c */ /* 0x000fc60003fa4270 */
[----:B------:R-:W1:Y:S01]  /*de70*/  MUFU.TANH R75, R75 ;  /* 0x0000004b004b7308 */ /* 0x000e620000002400 */
[----:B--2---:R-:W-:Y:S01]  /*de80*/  FSEL R73, R73, -INF , P4 ;  /* 0xff80000049497808 */ /* 0x004fe20002000000 */
[----:B------:R-:W-:Y:S01]  /*de90*/  FMUL.FTZ R69, R69, UR4 ;  /* 0x0000000445457c20 */ /* 0x000fe20008410000 */
[----:B------:R-:W-:Y:S01]  /*dea0*/  FMNMX.FTZ R74, R72, R55, !PT ;  /* 0x00000037484a7209 */ /* 0x000fe20007810000 */
[----:B------:R-:W-:-:S04]  /*deb0*/  WARPGROUP.ARRIVE ;  /* 0x00000000000079c5 */ /* 0x000fc80000000000 */
[----:B------:R-:W2:Y:S01]  /*dec0*/  MUFU.TANH R65, R65 ;  /* 0x0000004100417308 */ /* 0x000ea20000002400 */
[----:B------:R-:W-:Y:S01]  /*ded0*/  FSEL R86, R86, -INF , P1 ;  /* 0xff80000056567808 */ /* 0x000fe20000800000 */
[----:B------:R-:W-:Y:S01]  /*dee0*/  FMUL.FTZ R66, R66, UR4 ;  /* 0x0000000442427c20 */ /* 0x000fe20008410000 */
[----:B------:R-:W-:Y:S01]  /*def0*/  ISETP.GT.AND P1, PT, R43, 0x29, PT ;  /* 0x000000292b00780c */ /* 0x000fe20003f24270 */
[----:B------:R-:W-:Y:S01]  /*df00*/  FMUL.FTZ R56, R56, UR4 ;  /* 0x0000000438387c20 */ /* 0x000fe20008410000 */
[----:B---3--:R-:W-:-:S03]  /*df10*/  FSEL R76, R76, -INF , P5 ;  /* 0xff8000004c4c7808 */ /* 0x008fc60002800000 */
[----:B------:R-:W3:Y:S01]  /*df20*/  MUFU.TANH R78, R78 ;  /* 0x0000004e004e7308 */ /* 0x000ee20000002400 */
[----:B------:R-:W-:Y:S01]  /*df30*/  FSEL R87, R87, -INF , P2 ;  /* 0xff80000057577808 */ /* 0x000fe20001000000 */
[----:B------:R-:W-:Y:S01]  /*df40*/  FMUL.FTZ R55, R32, UR4 ;  /* 0x0000000420377c20 */ /* 0x000fe20008410000 */
[----:B------:R-:W-:Y:S05]  /*df50*/  HGMMA.64x16x16.F32.BF16 R24, gdesc[UR12], R24, gsb0 ;  /* 0x002000000c1879f0 */ /* 0x000fea0008001818 */
[----:B------:R-:W3:Y:S01]  /*df60*/  MUFU.TANH R68, R68 ;  /* 0x0000004400447308 */ /* 0x000ee20000002400 */
[----:B------:R-:W-:Y:S01]  /*df70*/  FMUL.FTZ R67, R67, UR4 ;  /* 0x0000000443437c20 */ /* 0x000fe20008410000 */
[----:B------:R-:W-:-:S06]  /*df80*/  ISETP.GT.AND P2, PT, R43, 0x30, PT ;  /* 0x000000302b00780c */ /* 0x000fcc0003f44270 */
[----:B------:R4:W-:Y:S01]  /*df90*/  MUFU.TANH R15, R95 ;  /* 0x0000005f000f7308 */ /* 0x0009e20000002400 */
[----:B0-----:R-:W-:Y:S01]  /*dfa0*/  FSEL R77, R77, -INF , P1 ;  /* 0xff8000004d4d7808 */ /* 0x001fe20000800000 */
[----:B------:R-:W-:Y:S01]  /*dfb0*/  FMUL.FTZ R57, R57, UR4 ;  /* 0x0000000439397c20 */ /* 0x000fe20008410000 */
[----:B----4-:R-:W-:-:S05]  /*dfc0*/  FMNMX.FTZ R95, R73, R74, !PT ;  /* 0x0000004a495f7209 */ /* 0x010fca0007810000 */
[----:B------:R-:W0:Y:S01]  /*dfd0*/  MUFU.TANH R79, R79 ;  /* 0x0000004f004f7308 */ /* 0x000e220000002400 */
[----:B------:R-:W-:Y:S01]  /*dfe0*/  FMNMX.FTZ R32, R76, R95, !PT ;  /* 0x0000005f4c207209 */ /* 0x000fe20007810000 */
[----:B------:R-:W-:-:S06]  /*dff0*/  FMUL.FTZ R74, R33, UR4 ;  /* 0x00000004214a7c20 */ /* 0x000fcc0008410000 */
[----:B------:R-:W4:Y:S01]  /*e000*/  MUFU.TANH R69, R69 ;  /* 0x0000004500457308 */ /* 0x000f220000002400 */
[----:B------:R-:W-:Y:S01]  /*e010*/  FMUL.FTZ R70, R70, UR4 ;  /* 0x0000000446467c20 */ /* 0x000fe20008410000 */
[----:B------:R-:W-:Y:S01]  /*e020*/  ISETP.GT.AND P3, PT, R43, 0x31, PT ;  /* 0x000000312b00780c */ /* 0x000fe20003f64270 */
[----:B------:R-:W-:Y:S01]  /*e030*/  FMUL.FTZ R60, R60, UR4 ;  /* 0x000000043c3c7c20 */ /* 0x000fe20008410000 */
[----:B------:R-:W-:Y:S02]  /*e040*/  FSEL R64, R64, -INF , P2 ;  /* 0xff80000040407808 */ /* 0x000fe40001000000 */
[----:B------:R-:W-:Y:S02]  /*e050*/  FMNMX.FTZ R33, R77, R32, !PT ;  /* 0x000000204d217209 */ /* 0x000fe40007810000 */
[----:B------:R-:W4:Y:S01]  /*e060*/  MUFU.TANH R66, R66 ;  /* 0x0000004200427308 */ /* 0x000f220000002400 */
[----:B-1----:R-:W-:Y:S01]  /*e070*/  FSEL R75, R75, -INF , P4 ;  /* 0xff8000004b4b7808 */ /* 0x002fe20002000000 */
[----:B------:R-:W-:Y:S01]  /*e080*/  FMUL.FTZ R71, R71, UR4 ;  /* 0x0000000447477c20 */ /* 0x000fe20008410000 */
[----:B------:R-:W-:-:S05]  /*e090*/  ISETP.GT.AND P4, PT, R43, 0x38, PT ;  /* 0x000000382b00780c */ /* 0x000fca0003f84270 */
[----:B------:R-:W1:Y:S01]  /*e0a0*/  MUFU.TANH R56, R56 ;  /* 0x0000003800387308 */ /* 0x000e620000002400 */
[----:B--2---:R-:W-:Y:S01]  /*e0b0*/  FSEL R65, R65, -INF , P3 ;  /* 0xff80000041417808 */ /* 0x004fe20001800000 */
[----:B------:R-:W-:Y:S01]  /*e0c0*/  FMUL.FTZ R61, R61, UR4 ;  /* 0x000000043d3d7c20 */ /* 0x000fe20008410000 */
[----:B------:R-:W-:-:S05]  /*e0d0*/  FMNMX.FTZ R32, R64, R33, !PT ;  /* 0x0000002140207209 */ /* 0x000fca0007810000 */
[----:B------:R-:W2:Y:S01]  /*e0e0*/  MUFU.TANH R67, R67 ;  /* 0x0000004300437308 */ /* 0x000ea20000002400 */
[----:B---3--:R-:W-:Y:S01]  /*e0f0*/  FSEL R78, R78, -INF , P5 ;  /* 0xff8000004e4e7808 */ /* 0x008fe20002800000 */
[----:B------:R-:W-:Y:S01]  /*e100*/  FMUL.FTZ R58, R58, UR4 ;  /* 0x000000043a3a7c20 */ /* 0x000fe20008410000 */
[----:B------:R-:W-:-:S05]  /*e110*/  ISETP.GT.AND P5, PT, R43, 0x39, PT ;  /* 0x000000392b00780c */ /* 0x000fca0003fa4270 */
[----:B------:R-:W3:Y:S01]  /*e120*/  MUFU.TANH R57, R57 ;  /* 0x0000003900397308 */ /* 0x000ee20000002400 */
[----:B------:R-:W-:Y:S01]  /*e130*/  FSEL R68, R68, -INF , P4 ;  /* 0xff80000044447808 */ /* 0x000fe20002000000 */
[----:B------:R-:W-:Y:S01]  /*e140*/  FMUL.FTZ R48, R48, UR4 ;  /* 0x0000000430307c20 */ /* 0x000fe20008410000 */
[----:B------:R-:W-:-:S05]  /*e150*/  FMNMX.FTZ R33, R65, R32, !PT ;  /* 0x0000002041217209 */ /* 0x000fca0007810000 */
[----:B------:R-:W3:Y:S01]  /*e160*/  MUFU.TANH R70, R70 ;  /* 0x0000004600467308 */ /* 0x000ee20000002400 */
[----:B0-----:R-:W-:Y:S01]  /*e170*/  FSEL R79, R79, -INF , P1 ;  /* 0xff8000004f4f7808 */ /* 0x001fe20000800000 */
[----:B------:R-:W-:Y:S01]  /*e180*/  FMUL.FTZ R59, R59, UR4 ;  /* 0x000000043b3b7c20 */ /* 0x000fe20008410000 */
[----:B------:R-:W-:-:S05]  /*e190*/  ISETP.GT.AND P1, PT, R43, 0x40, PT ;  /* 0x000000402b00780c */ /* 0x000fca0003f24270 */
[----:B------:R-:W0:Y:S01]  /*e1a0*/  MUFU.TANH R60, R60 ;  /* 0x0000003c003c7308 */ /* 0x000e220000002400 */
[----:B----4-:R-:W-:Y:S01]  /*e1b0*/  FSEL R69, R69, -INF , P5 ;  /* 0xff80000045457808 */ /* 0x010fe20002800000 */
[----:B------:R-:W-:Y:S01]  /*e1c0*/  FMUL.FTZ R49, R49, UR4 ;  /* 0x0000000431317c20 */ /* 0x000fe20008410000 */
[----:B------:R-:W-:-:S05]  /*e1d0*/  FMNMX.FTZ R32, R68, R33, !PT ;  /* 0x0000002144207209 */ /* 0x000fca0007810000 */
[----:B------:R-:W4:Y:S01]  /*e1e0*/  MUFU.TANH R71, R71 ;  /* 0x0000004700477308 */ /* 0x000f220000002400 */
[----:B------:R-:W-:Y:S01]  /*e1f0*/  FSEL R66, R66, -INF , P2 ;  /* 0xff80000042427808 */ /* 0x000fe20001000000 */
[----:B------:R-:W-:Y:S01]  /*e200*/  FMUL.FTZ R62, R62, UR4 ;  /* 0x000000043e3e7c20 */ /* 0x000fe20008410000 */
[----:B------:R-:W-:-:S05]  /*e210*/  ISETP.GT.AND P2, PT, R43, 0x41, PT ;  /* 0x000000412b00780c */ /* 0x000fca0003f44270 */
[----:B------:R-:W4:Y:S01]  /*e220*/  MUFU.TANH R61, R61 ;  /* 0x0000003d003d7308 */ /* 0x000f220000002400 */
[----:B-1----:R-:W-:Y:S01]  /*e230*/  FSEL R56, R56, -INF , P1 ;  /* 0xff80000038387808 */ /* 0x002fe20000800000 */
[----:B------:R-:W-:Y:S01]  /*e240*/  FMUL.FTZ R52, R52, UR4 ;  /* 0x0000000434347c20 */ /* 0x000fe20008410000 */
[----:B------:R-:W-:-:S05]  /*e250*/  FMNMX.FTZ R33, R69, R32, !PT ;  /* 0x0000002045217209 */ /* 0x000fca0007810000 */
[----:B------:R-:W1:Y:S01]  /*e260*/  MUFU.TANH R58, R58 ;  /* 0x0000003a003a7308 */ /* 0x000e620000002400 */
[----:B--2---:R-:W-:Y:S01]  /*e270*/  FSEL R67, R67, -INF , P3 ;  /* 0xff80000043437808 */ /* 0x004fe20001800000 */
[----:B------:R-:W-:Y:S01]  /*e280*/  FMUL.FTZ R63, R63, UR4 ;  /* 0x000000043f3f7c20 */ /* 0x000fe20008410000 */
[----:B------:R-:W-:-:S05]  /*e290*/  ISETP.GT.AND P3, PT, R43, 0x48, PT ;  /* 0x000000482b00780c */ /* 0x000fca0003f64270 */
[----:B------:R-:W2:Y:S01]  /*e2a0*/  MUFU.TANH R48, R48 ;  /* 0x0000003000307308 */ /* 0x000ea20000002400 */
[----:B---3--:R-:W-:Y:S02]  /*e2b0*/  FSEL R57, R57, -INF , P2 ;  /* 0xff80000039397808 */ /* 0x008fe40001000000 */
[----:B------:R-:W-:-:S05]  /*e2c0*/  FMNMX.FTZ R32, R56, R33, !PT ;  /* 0x0000002138207209 */ /* 0x000fca0007810000 */
[----:B------:R-:W3:Y:S01]  /*e2d0*/  MUFU.TANH R59, R59 ;  /* 0x0000003b003b7308 */ /* 0x000ee20000002400 */
[----:B------:R-:W-:Y:S01]  /*e2e0*/  FSEL R70, R70, -INF , P4 ;  /* 0xff80000046467808 */ /* 0x000fe20002000000 */
[----:B------:R-:W-:Y:S01]  /*e2f0*/  FMUL.FTZ R50, R50, UR4 ;  /* 0x0000000432327c20 */ /* 0x000fe20008410000 */
[----:B------:R-:W-:-:S05]  /*e300*/  ISETP.GT.AND P4, PT, R43, 0x49, PT ;  /* 0x000000492b00780c */ /* 0x000fca0003f84270 */
[----:B------:R-:W3:Y:S01]  /*e310*/  MUFU.TANH R49, R49 ;  /* 0x0000003100317308 */ /* 0x000ee20000002400 */
[----:B0-----:R-:W-:Y:S02]  /*e320*/  FSEL R60, R60, -INF , P3 ;  /* 0xff8000003c3c7808 */ /* 0x001fe40001800000 */
[----:B------:R-:W-:-:S05]  /*e330*/  FMNMX.FTZ R33, R57, R32, !PT ;  /* 0x0000002039217209 */ /* 0x000fca0007810000 */
[----:B------:R-:W0:Y:S01]  /*e340*/  MUFU.TANH R62, R62 ;  /* 0x0000003e003e7308 */ /* 0x000e220000002400 */
[----:B----4-:R-:W-:Y:S01]  /*e350*/  FSEL R71, R71, -INF , P5 ;  /* 0xff80000047477808 */ /* 0x010fe20002800000 */
[----:B------:R-:W-:Y:S01]  /*e360*/  FMUL.FTZ R51, R51, UR4 ;  /* 0x0000000433337c20 */ /* 0x000fe20008410000 */
[----:B------:R-:W-:-:S05]  /*e370*/  ISETP.GT.AND P5, PT, R43, 0x50, PT ;  /* 0x000000502b00780c */ /* 0x000fca0003fa4270 */
[----:B------:R-:W4:Y:S01]  /*e380*/  MUFU.TANH R52, R52 ;  /* 0x0000003400347308 */ /* 0x000f220000002400 */
[----:B------:R-:W-:Y:S02]  /*e390*/  FSEL R61, R61, -INF , P4 ;  /* 0xff8000003d3d7808 */ /* 0x000fe40002000000 */
[----:B------:R-:W-:-:S05]  /*e3a0*/  FMNMX.FTZ R32, R60, R33, !PT ;  /* 0x000000213c207209 */ /* 0x000fca0007810000 */
[----:B------:R-:W4:Y:S01]  /*e3b0*/  MUFU.TANH R63, R63 ;  /* 0x0000003f003f7308 */ /* 0x000f220000002400 */
[----:B-1----:R-:W-:Y:S01]  /*e3c0*/  FSEL R58, R58, -INF , P1 ;  /* 0xff8000003a3a7808 */ /* 0x002fe20000800000 */
[----:B------:R-:W-:Y:S01]  /*e3d0*/  FMUL.FTZ R44, R44, UR4 ;  /* 0x000000042c2c7c20 */ /* 0x000fe20008410000 */
[----:B------:R-:W-:-:S05]  /*e3e0*/  ISETP.GT.AND P1, PT, R43, 0x51, PT ;  /* 0x000000512b00780c */ /* 0x000fca0003f24270 */
[----:B------:R-:W1:Y:S01]  /*e3f0*/  MUFU.TANH R42, R97 ;  /* 0x00000061002a7308 */ /* 0x000e620000002400 */
[----:B--2---:R-:W-:Y:S02]  /*e400*/  FSEL R48, R48, -INF , P5 ;  /* 0xff80000030307808 */ /* 0x004fe40002800000 */
[----:B------:R-:W-:-:S05]  /*e410*/  FMNMX.FTZ R33, R61, R32, !PT ;  /* 0x000000203d217209 */ /* 0x000fca0007810000 */
[----:B------:R-:W2:Y:S01]  /*e420*/  MUFU.TANH R50, R50 ;  /* 0x0000003200327308 */ /* 0x000ea20000002400 */
[----:B---3--:R-:W-:Y:S01]  /*e430*/  FSEL R59, R59, -INF , P2 ;  /* 0xff8000003b3b7808 */ /* 0x008fe20001000000 */
[----:B------:R-:W-:Y:S01]  /*e440*/  FMUL.FTZ R45, R45, UR4 ;  /* 0x000000042d2d7c20 */ /* 0x000fe20008410000 */
[----:B------:R-:W-:Y:S02]  /*e450*/  ISETP.GT.AND P2, PT, R43, 0x58, PT ;  /* 0x000000582b00780c */ /* 0x000fe40003f44270 */
[----:B------:R-:W-:-:S03]  /*e460*/  FSEL R49, R49, -INF , P1 ;  /* 0xff80000031317808 */ /* 0x000fc60000800000 */
[----:B------:R-:W3:Y:S01]  /*e470*/  MUFU.TANH R51, R51 ;  /* 0x0000003300337308 */ /* 0x000ee20000002400 */
[----:B0-----:R-:W-:Y:S02]  /*e480*/  FSEL R62, R62, -INF , P3 ;  /* 0xff8000003e3e7808 */ /* 0x001fe40001800000 */
[----:B------:R-:W-:-:S05]  /*e490*/  ISETP.GT.AND P3, PT, R43, 0x59, PT ;  /* 0x000000592b00780c */ /* 0x000fca0003f64270 */
[----:B------:R0:W-:Y:S01]  /*e4a0*/  MUFU.TANH R21, R96 ;  /* 0x0000006000157308 */ /* 0x0001e20000002400 */
[----:B----4-:R-:W-:Y:S01]  /*e4b0*/  FSEL R52, R52, -INF , P2 ;  /* 0xff80000034347808 */ /* 0x010fe20001000000 */
[----:B------:R-:W-:Y:S01]  /*e4c0*/  FMUL.FTZ R95, R35, UR4 ;  /* 0x00000004235f7c20 */ /* 0x000fe20008410000 */
[----:B0-----:R-:W-:-:S05]  /*e4d0*/  FMNMX.FTZ R96, R48, R33, !PT ;  /* 0x0000002130607209 */ /* 0x001fca0007810000 */
[----:B------:R-:W0:Y:S01]  /*e4e0*/  MUFU.TANH R44, R44 ;  /* 0x0000002c002c7308 */ /* 0x000e220000002400 */
[----:B------:R-:W-:Y:S01]  /*e4f0*/  FMNMX.FTZ R33, R49, R96, !PT ;  /* 0x0000006031217209 */ /* 0x000fe20007810000 */
[----:B------:R-:W-:Y:S01]  /*e500*/  FMUL.FTZ R46, R46, UR4 ;  /* 0x000000042e2e7c20 */ /* 0x000fe20008410000 */
[----:B------:R-:W-:Y:S02]  /*e510*/  FSEL R63, R63, -INF , P4 ;  /* 0xff8000003f3f7808 */ /* 0x000fe40002000000 */
[----:B------:R-:W-:-:S03]  /*e520*/  ISETP.GT.AND P4, PT, R43, 0x60, PT ;  /* 0x000000602b00780c */ /* 0x000fc60003f84270 */
[----:B------:R-:W4:Y:S01]  /*e530*/  MUFU.TANH R45, R45 ;  /* 0x0000002d002d7308 */ /* 0x000f220000002400 */
[----:B-1----:R-:W-:Y:S02]  /*e540*/  FSEL R42, R42, -INF , P3 ;  /* 0xff8000002a2a7808 */ /* 0x002fe40001800000 */
[----:B------:R-:W-:Y:S01]  /*e550*/  FMNMX.FTZ R35, R52, R33, !PT ;  /* 0x0000002134237209 */ /* 0x000fe20007810000 */
[----:B------:R-:W-:Y:S02]  /*e560*/  WARPGROUP.DEPBAR.LE gsb0, 0x0 ;  /* 0x00008000000079c5 */ /* 0x000fe40000010000 */
[----:B--2---:R-:W-:Y:S01]  /*e570*/  FSEL R50, R50, -INF , P5 ;  /* 0xff80000032327808 */ /* 0x004fe20002800000 */
[----:B------:R-:W-:Y:S01]  /*e580*/  FMUL.FTZ R33, R24, UR4 ;  /* 0x0000000418217c20 */ /* 0x000fe20008410000 */
[----:B------:R-:W1:Y:S01]  /*e590*/  MUFU.TANH R55, R55 ;  /* 0x0000003700377308 */ /* 0x000e620000002400 */
[----:B------:R-:W-:Y:S01]  /*e5a0*/  FMUL.FTZ R47, R47, UR4 ;  /* 0x000000042f2f7c20 */ /* 0x000fe20008410000 */
[----:B------:R-:W-:Y:S01]  /*e5b0*/  ISETP.GT.AND P5, PT, R43, 0x61, PT ;  /* 0x000000612b00780c */ /* 0x000fe20003fa4270 */
[----:B------:R-:W-:Y:S01]  /*e5c0*/  FMUL.FTZ R36, R36, UR4 ;  /* 0x0000000424247c20 */ /* 0x000fe20008410000 */
[----:B------:R-:W-:-:S02]  /*e5d0*/  FSEL R24, R15, -INF , P4 ;  /* 0xff8000000f187808 */ /* 0x000fc40002000000 */
[----:B------:R-:W-:Y:S02]  /*e5e0*/  FMNMX.FTZ R35, R42, R35, !PT ;  /* 0x000000232a237209 */ /* 0x000fe40007810000 */
[----:B------:R-:W2:Y:S01]  /*e5f0*/  MUFU.TANH R54, R54 ;  /* 0x0000003600367308 */ /* 0x000ea20000002400 */
[----:B---3--:R-:W-:Y:S01]  /*e600*/  FSEL R51, R51, -INF , P1 ;  /* 0xff80000033337808 */ /* 0x008fe20000800000 */
[----:B------:R-:W-:Y:S01]  /*e610*/  FMUL.FTZ R37, R37, UR4 ;  /* 0x0000000425257c20 */ /* 0x000fe20008410000 */
[----:B------:R-:W-:Y:S02]  /*e620*/  ISETP.GT.AND P1, PT, R43, 0x68, PT ;  /* 0x000000682b00780c */ /* 0x000fe40003f24270 */
[----:B------:R-:W-:-:S03]  /*e630*/  FSEL R40, R40, -INF , P5 ;  /* 0xff80000028287808 */ /* 0x000fc60002800000 */
[----:B------:R-:W-:Y:S01]  /*e640*/  MUFU.TANH R46, R46 ;  /* 0x0000002e002e7308 */ /* 0x000fe20000002400 */
[----:B------:R-:W-:Y:S01]  /*e650*/  FMNMX.FTZ R35, R24, R35, !PT ;  /* 0x0000002318237209 */ /* 0x000fe20007810000 */
[----:B------:R-:W-:Y:S01]  /*e660*/  FMUL.FTZ R34, R34, UR4 ;  /* 0x0000000422227c20 */ /* 0x000fe20008410000 */
[----:B------:R-:W-:-:S05]  /*e670*/  FSEL R32, R14, -INF , P2 ;  /* 0xff8000000e207808 */ /* 0x000fca0001000000 */
[----:B------:R-:W3:Y:S01]  /*e680*/  MUFU.TANH R74, R74 ;  /* 0x0000004a004a7308 */ /* 0x000ee20000002400 */
[----:B------:R-:W-:Y:S02]  /*e690*/  ISETP.GT.AND P2, PT, R43, 0x69, PT ;  /* 0x000000692b00780c */ /* 0x000fe40003f44270 */
[----:B0-----:R-:W-:Y:S02]  /*e6a0*/  FSEL R44, R44, -INF , P1 ;  /* 0xff8000002c2c7808 */ /* 0x001fe40000800000 */
[----:B------:R-:W-:-:S03]  /*e6b0*/  FMNMX.FTZ R35, R40, R35, !PT ;  /* 0x0000002328237209 */ /* 0x000fc60007810000 */
[----:B------:R-:W0:Y:S01]  /*e6c0*/  MUFU.TANH R47, R47 ;  /* 0x0000002f002f7308 */ /* 0x000e220000002400 */
[----:B------:R-:W-:Y:S01]  /*e6d0*/  FSEL R21, R21, -INF , P3 ;  /* 0xff80000015157808 */ /* 0x000fe20001800000 */
[----:B------:R-:W-:Y:S01]  /*e6e0*/  FMUL.FTZ R14, R38, UR4 ;  /* 0x00000004260e7c20 */ /* 0x000fe20008410000 */
[----:B------:R-:W-:-:S05]  /*e6f0*/  ISETP.GT.AND P3, PT, R43, 0x70, PT ;  /* 0x000000702b00780c */ /* 0x000fca0003f64270 */
[----:B------:R-:W0:Y:S01]  /*e700*/  MUFU.TANH R36, R36 ;  /* 0x0000002400247308 */ /* 0x000e220000002400 */
[----:B----4-:R-:W-:Y:S01]  /*e710*/  FSEL R45, R45, -INF , P2 ;  /* 0xff8000002d2d7808 */ /* 0x010fe20001000000 */
[----:B------:R-:W-:Y:S01]  /*e720*/  FMUL.FTZ R38, R25, UR4 ;  /* 0x0000000419267c20 */ /* 0x000fe20008410000 */
[----:B------:R-:W-:Y:S01]  /*e730*/  FMNMX.FTZ R98, R44, R35, !PT ;  /* 0x000000232c627209 */ /* 0x000fe20007810000 */
[----:B------:R-:W-:-:S04]  /*e740*/  FMUL.FTZ R96, R28, UR4 ;  /* 0x000000041c607c20 */ /* 0x000fc80008410000 */
[----:B------:R-:W4:Y:S01]  /*e750*/  MUFU.TANH R37, R37 ;  /* 0x0000002500257308 */ /* 0x000f220000002400 */
[----:B------:R-:W-:Y:S02]  /*e760*/  FSEL R41, R41, -INF , P4 ;  /* 0xff80000029297808 */ /* 0x000fe40002000000 */
[----:B------:R-:W-:Y:S02]  /*e770*/  ISETP.GT.AND P4, PT, R43, 0x71, PT ;  /* 0x000000712b00780c */ /* 0x000fe40003f84270 */
[----:B-1----:R-:W-:-:S03]  /*e780*/  FSEL R28, R55, -INF , P3 ;  /* 0xff800000371c7808 */ /* 0x002fc60001800000 */
[----:B------:R-:W1:Y:S01]  /*e790*/  MUFU.TANH R34, R34 ;  /* 0x0000002200227308 */ /* 0x000e620000002400 */
[----:B------:R-:W-:Y:S02]  /*e7a0*/  FMNMX.FTZ R35, R45, R98, !PT ;  /* 0x000000622d237209 */ /* 0x000fe40007810000 */
[----:B--2---:R-:W-:-:S05]  /*e7b0*/  FSEL R54, R54, -INF , P5 ;  /* 0xff80000036367808 */ /* 0x004fca0002800000 */
[----:B------:R2:W1:Y:S01]  /*e7c0*/  MUFU.TANH R15, R33 ;  /* 0x00000021000f7308 */ /* 0x0004620000002400 */
[----:B------:R-:W-:Y:S01]  /*e7d0*/  ISETP.GT.AND P5, PT, R43, 0x78, PT ;  /* 0x000000782b00780c */ /* 0x000fe20003fa4270 */
[----:B------:R-:W-:Y:S01]  /*e7e0*/  FMUL.FTZ R29, R29, UR4 ;  /* 0x000000041d1d7c20 */ /* 0x000fe20008410000 */
[----:B---3--:R-:W-:-:S05]  /*e7f0*/  FSEL R25, R74, -INF , P4 ;  /* 0xff8000004a197808 */ /* 0x008fca0002000000 */
[----:B------:R-:W3:Y:S01]  /*e800*/  MUFU.TANH R95, R95 ;  /* 0x0000005f005f7308 */ /* 0x000ee20000002400 */
[----:B--2---:R-:W-:Y:S02]  /*e810*/  FSEL R33, R46, -INF , P1 ;  /* 0xff8000002e217808 */ /* 0x004fe40000800000 */
[----:B------:R-:W-:-:S05]  /*e820*/  FMNMX.FTZ R46, R28, R35, !PT ;  /* 0x000000231c2e7209 */ /* 0x000fca0007810000 */
[----:B------:R-:W2:Y:S01]  /*e830*/  MUFU.TANH R38, R38 ;  /* 0x0000002600267308 */ /* 0x000ea20000002400 */
[----:B0-----:R-:W-:Y:S02]  /*e840*/  FSEL R35, R47, -INF , P2 ;  /* 0xff8000002f237808 */ /* 0x001fe40001000000 */
[----:B------:R-:W-:Y:S02]  /*e850*/  ISETP.GT.AND P1, PT, R43, 0x79, PT ;  /* 0x000000792b00780c */ /* 0x000fe40003f24270 */
[----:B------:R-:W-:-:S03]  /*e860*/  FSEL R74, R36, -INF , P5 ;  /* 0xff800000244a7808 */ /* 0x000fc60002800000 */
[----:B------:R-:W0:Y:S01]  /*e870*/  MUFU.TANH R14, R14 ;  /* 0x0000000e000e7308 */ /* 0x000e220000002400 */
[----:B------:R-:W-:Y:S02]  /*e880*/  FMNMX.FTZ R47, R25, R46, !PT ;  /* 0x0000002e192f7209 */ /* 0x000fe40007810000 */
[----:B------:R-:W-:-:S05]  /*e890*/  ISETP.GT.AND P2, PT, R43, 0x80, PT ;  /* 0x000000802b00780c */ /* 0x000fca0003f44270 */
[----:B------:R-:W0:Y:S01]  /*e8a0*/  MUFU.TANH R96, R96 ;  /* 0x0000006000607308 */ /* 0x000e220000002400 */
[----:B----4-:R-:W-:Y:S02]  /*e8b0*/  FSEL R55, R37, -INF , P1 ;  /* 0xff80000025377808 */ /* 0x010fe40000800000 */
[----:B------:R-:W-:-:S05]  /*e8c0*/  FMNMX.FTZ R36, R74, R47, !PT ;  /* 0x0000002f4a247209 */ /* 0x000fca0007810000 */
[----:B------:R-:W4:Y:S01]  /*e8d0*/  MUFU.TANH R29, R29 ;  /* 0x0000001d001d7308 */ /* 0x000f220000002400 */
[----:B-1----:R-:W-:Y:S02]  /*e8e0*/  FSEL R34, R34, -INF , P3 ;  /* 0xff80000022227808 */ /* 0x002fe40001800000 */
[----:B------:R-:W-:Y:S02]  /*e8f0*/  ISETP.GT.AND P3, PT, R43, 0x81, PT ;  /* 0x000000812b00780c */ /* 0x000fe40003f64270 */
[----:B------:R-:W-:Y:S02]  /*e900*/  FSEL R47, R15, -INF , P2 ;  /* 0xff8000000f2f7808 */ /* 0x000fe40001000000 */
[----:B------:R-:W-:Y:S02]  /*e910*/  FMNMX.FTZ R36, R55, R36, !PT ;  /* 0x0000002437247209 */ /* 0x000fe40007810000 */
[----:B---3--:R-:W-:Y:S02]  /*e920*/  FSEL R37, R95, -INF , P4 ;  /* 0xff8000005f257808 */ /* 0x008fe40002000000 */
[----:B------:R-:W-:-:S02]  /*e930*/  ISETP.GT.AND P4, PT, R43, 0x88, PT ;  /* 0x000000882b00780c */ /* 0x000fc40003f84270 */
[----:B--2---:R-:W-:Y:S02]  /*e940*/  FSEL R46, R38, -INF , P3 ;  /* 0xff800000262e7808 */ /* 0x004fe40001800000 */
[----:B------:R-:W-:Y:S02]  /*e950*/  FMNMX.FTZ R15, R47, R36, !PT ;  /* 0x000000242f0f7209 */ /* 0x000fe40007810000 */
[----:B0-----:R-:W-:Y:S02]  /*e960*/  FSEL R36, R14, -INF , P5 ;  /* 0xff8000000e247808 */ /* 0x001fe40002800000 */
[----:B------:R-:W-:Y:S02]  /*e970*/  ISETP.GT.AND P5, PT, R43, 0x89, PT ;  /* 0x000000892b00780c */ /* 0x000fe40003fa4270 */
[----:B------:R-:W-:Y:S02]  /*e980*/  FSEL R43, R96, -INF , P4 ;  /* 0xff800000602b7808 */ /* 0x000fe40002000000 */
[----:B------:R-:W-:-:S02]  /*e990*/  FMNMX.FTZ R14, R46, R15, !PT ;  /* 0x0000000f2e0e7209 */ /* 0x000fc40007810000 */
[----:B----4-:R-:W-:Y:S02]  /*e9a0*/  FSEL R29, R29, -INF , P5 ;  /* 0xff8000001d1d7808 */ /* 0x010fe40002800000 */
[----:B------:R-:W-:-:S04]  /*e9b0*/  FMNMX.FTZ R14, R43, R14, !PT ;  /* 0x0000000e2b0e7209 */ /* 0x000fc80007810000 */
[----:B------:R-:W-:-:S05]  /*e9c0*/  FMNMX.FTZ R95, R29, R14, !PT ;  /* 0x0000000e1d5f7209 */ /* 0x000fca0007810000 */
[----:B------:R-:W0:Y:S02]  /*e9d0*/  SHFL.BFLY PT, R14, R95, 0x2, 0x1f ;  /* 0x0c401f005f0e7f89 */ /* 0x000e2400000e0000 */
[----:B0-----:R-:W-:-:S05]  /*e9e0*/  FMNMX.FTZ R96, R95, R14, !PT ;  /* 0x0000000e5f607209 */ /* 0x001fca0007810000 */
[----:B------:R-:W0:Y:S01]  /*e9f0*/  SHFL.BFLY PT, R15, R96, 0x1, 0x1f ;  /* 0x0c201f00600f7f89 */ /* 0x000e2200000e0000 */
[----:B------:R-:W-:Y:S01]  /*ea00*/  FMUL.FTZ R99, R26, UR4 ;  /* 0x000000041a637c20 */ /* 0x000fe20008410000 */
[----:B------:R-:W-:Y:S01]  /*ea10*/  FMUL.FTZ R98, R39, UR4 ;  /* 0x0000000427627c20 */ /* 0x000fe20008410000 */
[----:B0-----:R-:W-:Y:S01]  /*ea20*/  FMNMX.FTZ R14, R96, R15, !PT ;  /* 0x0000000f600e7209 */ /* 0x001fe20007810000 */
[----:B------:R-:W-:-:S03]  /*ea30*/  IMAD.U32 R15, RZ, RZ, UR5 ;  /* 0x00000005ff0f7e24 */ /* 0x000fc6000f8e00ff */
        /* <DEDUP_REMOVED lines=10> */
[----:B------:R-:W-:Y:S01]  /*eae0*/  FMNMX.FTZ R20, R87, R20, !PT ;  /* 0x0000001457147209 */ /* 0x000fe20007810000 */
[----:B------:R-:W-:-:S03]  /*eaf0*/  FFMA.FTZ R39, R72, R15, -R38 ;  /* 0x0000000f48277223 */ /* 0x000fc60000010826 */
[----:B------:R-:W-:Y:S01]  /*eb00*/  FMNMX.FTZ R20, R53, R20, !PT ;  /* 0x0000001435147209 */ /* 0x000fe20007810000 */
[----:B------:R-:W-:-:S03]  /*eb10*/  FFMA.FTZ R72, R73, R15, -R38 ;  /* 0x0000000f49487223 */ /* 0x000fc60000010826 */
[----:B------:R-:W-:Y:S01]  /*eb20*/  FMNMX.FTZ R73, R75, R20, !PT ;  /* 0x000000144b497209 */ /* 0x000fe20007810000 */
[----:B------:R-:W-:Y:S01]  /*eb30*/  FMUL.FTZ R101, R30, UR4 ;  /* 0x000000041e657c20 */ /* 0x000fe20008410000 */
[--C-:B------:R-:W-:Y:S02]  /*eb40*/  FFMA.FTZ R30, R91, R15, -R38.reuse ;  /* 0x0000000f5b1e7223 */ /* 0x100fe40000010826 */
[----:B------:R-:W-:Y:S01]  /*eb50*/  FMNMX.FTZ R20, R78, R73, !PT ;  /* 0x000000494e147209 */ /* 0x000fe20007810000 */
[----:B------:R-:W-:-:S03]  /*eb60*/  FFMA.FTZ R91, R81, R15, -R38 ;  /* 0x0000000f515b7223 */ /* 0x000fc60000010826 */
[----:B------:R-:W-:Y:S01]  /*eb70*/  FMNMX.FTZ R81, R79, R20, !PT ;  /* 0x000000144f517209 */ /* 0x000fe20007810000 */
[----:B------:R-:W-:-:S03]  /*eb80*/  FFMA.FTZ R73, R76, R15, -R38 ;  /* 0x0000000f4c497223 */ /* 0x000fc60000010826 */
[----:B------:R-:W-:Y:S01]  /*eb90*/  FMNMX.FTZ R20, R66, R81, !PT ;  /* 0x0000005142147209 */ /* 0x000fe20007810000 */
[----:B------:R-:W-:-:S03]  /*eba0*/  FFMA.FTZ R76, R77, R15, -R38 ;  /* 0x0000000f4d4c7223 */ /* 0x000fc60000010826 */
[----:B------:R-:W-:-:S04]  /*ebb0*/  FMNMX.FTZ R77, R67, R20, !PT ;  /* 0x00000014434d7209 */ /* 0x000fc80007810000 */
[----:B------:R-:W-:-:S04]  /*ebc0*/  FMNMX.FTZ R20, R70, R77, !PT ;  /* 0x0000004d46147209 */ /* 0x000fc80007810000 */
[----:B------:R-:W-:-:S04]  /*ebd0*/  FMNMX.FTZ R81, R71, R20, !PT ;  /* 0x0000001447517209 */ /* 0x000fc80007810000 */
[----:B------:R-:W-:Y:S01]  /*ebe0*/  FMNMX.FTZ R20, R58, R81, !PT ;  /* 0x000000513a147209 */ /* 0x000fe20007810000 */
[----:B------:R-:W-:-:S03]  /*ebf0*/  FFMA.FTZ R81, R65, R15, -R38 ;  /* 0x0000000f41517223 */ /* 0x000fc60000010826 */
        /* <DEDUP_REMOVED lines=8> */
[----:B------:R-:W0:Y:S03]  /*ec80*/  MUFU.TANH R98, R98 ;  /* 0x0000006200627308 */ /* 0x000e260000002400 */
[----:B------:R-:W-:Y:S01]  /*ec90*/  FMNMX.FTZ R20, R54, R65, !PT ;  /* 0x0000004136147209 */ /* 0x000fe20007810000 */
[----:B------:R-:W-:-:S03]  /*eca0*/  FMUL.FTZ R100, R27, UR4 ;  /* 0x000000041b647c20 */ /* 0x000fc60008410000 */
[----:B------:R-:W-:Y:S01]  /*ecb0*/  FMNMX.FTZ R20, R33, R20, !PT ;  /* 0x0000001421147209 */ /* 0x000fe20007810000 */
[----:B------:R-:W1:Y:S03]  /*ecc0*/  MUFU.TANH R99, R99 ;  /* 0x0000006300637308 */ /* 0x000e660000002400 */
[----:B------:R-:W-:Y:S01]  /*ecd0*/  FMNMX.FTZ R65, R35, R20, !PT ;  /* 0x0000001423417209 */ /* 0x000fe20007810000 */
[----:B------:R-:W-:-:S03]  /*ece0*/  FMUL.FTZ R97, R31, UR4 ;  /* 0x000000041f617c20 */ /* 0x000fc60008410000 */
[----:B------:R-:W-:Y:S01]  /*ecf0*/  FMNMX.FTZ R20, R34, R65, !PT ;  /* 0x0000004122147209 */ /* 0x000fe20007810000 */
[----:B------:R-:W2:Y:S03]  /*ed00*/  MUFU.TANH R100, R100 ;  /* 0x0000006400647308 */ /* 0x000ea60000002400 */
[----:B------:R-:W-:-:S05]  /*ed10*/  FMNMX.FTZ R65, R37, R20, !PT ;  /* 0x0000001425417209 */ /* 0x000fca0007810000 */
[----:B------:R-:W3:Y:S01]  /*ed20*/  MUFU.TANH R101, R101 ;  /* 0x0000006500657308 */ /* 0x000ee20000002400 */
[----:B0-----:R-:W-:Y:S02]  /*ed30*/  FSEL R98, R98, -INF , P1 ;  /* 0xff80000062627808 */ /* 0x001fe40000800000 */
[----:B------:R-:W-:-:S05]  /*ed40*/  FMNMX.FTZ R65, R36, R65, !PT ;  /* 0x0000004124417209 */ /* 0x000fca0007810000 */
[----:B------:R-:W0:Y:S01]  /*ed50*/  MUFU.TANH R97, R97 ;  /* 0x0000006100617308 */ /* 0x000e220000002400 */
[----:B-1----:R-:W-:Y:S02]  /*ed60*/  FSEL R99, R99, -INF , P2 ;  /* 0xff80000063637808 */ /* 0x002fe40001000000 */
[----:B------:R-:W-:Y:S02]  /*ed70*/  FMNMX.FTZ R20, R98, R65, !PT ;  /* 0x0000004162147209 */ /* 0x000fe40007810000 */
[----:B--2---:R-:W-:Y:S02]  /*ed80*/  FSEL R100, R100, -INF , P3 ;  /* 0xff80000064647808 */ /* 0x004fe40001800000 */
[----:B------:R-:W-:Y:S01]  /*ed90*/  FMNMX.FTZ R65, R99, R20, !PT ;  /* 0x0000001463417209 */ /* 0x000fe20007810000 */
[--C-:B------:R-:W-:Y:S01]  /*eda0*/  FFMA.FTZ R31, R92, R15, -R38.reuse ;  /* 0x0000000f5c1f7223 */ /* 0x100fe20000010826 */
[----:B---3--:R-:W-:Y:S02]  /*edb0*/  FSEL R101, R101, -INF , P4 ;  /* 0xff80000065657808 */ /* 0x008fe40002000000 */
[----:B------:R-:W-:Y:S01]  /*edc0*/  FMNMX.FTZ R20, R100, R65, !PT ;  /* 0x0000004164147209 */ /* 0x000fe20007810000 */
[-CC-:B------:R-:W-:Y:S01]  /*edd0*/  FFMA.FTZ R92, R84, R15.reuse, -R38.reuse ;  /* 0x0000000f545c7223 */ /* 0x180fe20000010826 */
[----:B------:R-:W-:-:S02]  /*ede0*/  FFMA.FTZ R84, R49, R15, -R38 ;  /* 0x0000000f31547223 */ /* 0x000fc40000010826 */
[----:B------:R-:W-:Y:S02]  /*edf0*/  FMNMX.FTZ R49, R101, R20, !PT ;  /* 0x0000001465317209 */ /* 0x000fe40007810000 */
[----:B0-----:R-:W-:-:S04]  /*ee00*/  FSEL R102, R97, -INF , P5 ;  /* 0xff80000061667808 */ /* 0x001fc80002800000 */
[----:B------:R-:W-:-:S05]  /*ee10*/  FMNMX.FTZ R20, R102, R49, !PT ;  /* 0x0000003166147209 */ /* 0x000fca0007810000 */
[----:B------:R-:W0:Y:S01]  /*ee20*/  SHFL.BFLY PT, R65, R20, 0x2, 0x1f ;  /* 0x0c401f0014417f89 */ /* 0x000e2200000e0000 */
[-CC-:B------:R-:W-:Y:S01]  /*ee30*/  FFMA.FTZ R77, R64, R15.reuse, -R38.reuse ;  /* 0x0000000f404d7223 */ /* 0x180fe20000010826 */
[-CC-:B------:R-:W-:Y:S01]  /*ee40*/  FFMA.FTZ R64, R48, R15.reuse, -R38.reuse ;  /* 0x0000000f30407223 */ /* 0x180fe20000010826 */
[----:B------:R-:W-:Y:S01]  /*ee50*/  FFMA.FTZ R48, R24, R15, -R38 ;  /* 0x0000000f18307223 */ /* 0x000fe20000010826 */
[----:B0-----:R-:W-:-:S05]  /*ee60*/  FMNMX.FTZ R24, R20, R65, !PT ;  /* 0x0000004114187209 */ /* 0x001fca0007810000 */
[----:B------:R-:W0:Y:S01]  /*ee70*/  SHFL.BFLY PT, R103, R24, 0x1, 0x1f ;  /* 0x0c201f0018677f89 */ /* 0x000e2200000e0000 */
        /* <DEDUP_REMOVED lines=15> */
[----:B0-----:R-:W-:Y:S01]  /*ef70*/  FMNMX.FTZ R74, R24, R103, !PT ;  /* 0x00000067184a7209 */ /* 0x001fe20007810000 */
[----:B------:R-:W-:-:S03]  /*ef80*/  FFMA.FTZ R65, R28, R15, -R38 ;  /* 0x0000000f1c417223 */ /* 0x000fc60000010826 */
[C---:B------:R-:W-:Y:S01]  /*ef90*/  FSETP.NEU.FTZ.AND P1, PT, R74.reuse, -INF , PT ;  /* 0xff8000004a00780b */ /* 0x040fe20003f3d000 */
[-C--:B------:R-:W-:Y:S01]  /*efa0*/  FMUL.FTZ R24, R74, R15.reuse ;  /* 0x0000000f4a187220 */ /* 0x080fe20000410000 */
[-CC-:B------:R-:W-:Y:S01]  /*efb0*/  FFMA.FTZ R68, R25, R15.reuse, -R38.reuse ;  /* 0x0000000f19447223 */ /* 0x180fe20000010826 */
[-CC-:B------:R-:W-:Y:S01]  /*efc0*/  FFMA.FTZ R55, R55, R15.reuse, -R38.reuse ;  /* 0x0000000f37377223 */ /* 0x180fe20000010826 */
[-CC-:B------:R-:W-:Y:S01]  /*efd0*/  FFMA.FTZ R44, R47, R15.reuse, -R38.reuse ;  /* 0x0000000f2f2c7223 */ /* 0x180fe20000010826 */
[-CC-:B------:R-:W-:Y:S01]  /*efe0*/  FFMA.FTZ R20, R46, R15.reuse, -R38.reuse ;  /* 0x0000000f2e147223 */ /* 0x180fe20000010826 */
[-CC-:B------:R-:W-:Y:S01]  /*eff0*/  FFMA.FTZ R40, R43, R15.reuse, -R38.reuse ;  /* 0x0000000f2b287223 */ /* 0x180fe20000010826 */
[----:B------:R-:W-:Y:S01]  /*f000*/  FFMA.FTZ R42, R29, R15, -R38 ;  /* 0x0000000f1d2a7223 */ /* 0x000fe20000010826 */
[----:B------:R-:W-:-:S05]  /*f010*/  FSEL R38, R24, RZ, P1 ;  /* 0x000000ff18267208 */ /* 0x000fca0000800000 */
[-CC-:B------:R-:W-:Y:S01]  /*f020*/  FFMA.FTZ R43, R53, R15.reuse, -R38.reuse ;  /* 0x0000000f352b7223 */ /* 0x180fe20000010826 */
[-CC-:B------:R-:W-:Y:S01]  /*f030*/  FFMA.FTZ R53, R75, R15.reuse, -R38.reuse ;  /* 0x0000000f4b357223 */ /* 0x180fe20000010826 */
[-CC-:B------:R-:W-:Y:S01]  /*f040*/  FFMA.FTZ R75, R78, R15.reuse, -R38.reuse ;  /* 0x0000000f4e4b7223 */ /* 0x180fe20000010826 */
[-CC-:B------:R-:W-:Y:S02]  /*f050*/  FFMA.FTZ R78, R79, R15.reuse, -R38.reuse ;  /* 0x0000000f4f4e7223 */ /* 0x180fe40000010826 */
[----:B------:R-:W2:Y:S01]  /*f060*/  LDL R79, [R1+0x78] ;  /* 0x00007800014f7983 */ /* 0x000ea20000100800 */
[----:B------:R-:W0:Y:S01]  /*f070*/  S2R R104, SR_TID.X ;  /* 0x0000000000687919 */ /* 0x000e220000002100 */
[-CC-:B------:R-:W-:Y:S01]  /*f080*/  FFMA.FTZ R25, R89, R15.reuse, -R38.reuse ;  /* 0x0000000f59197223 */ /* 0x180fe20000010826 */
[-CC-:B------:R-:W-:Y:S01]  /*f090*/  FFMA.FTZ R29, R90, R15.reuse, -R38.reuse ;  /* 0x0000000f5a1d7223 */ /* 0x180fe20000010826 */
[----:B------:R-:W-:Y:S01]  /*f0a0*/  MUFU.EX2 R26, R26 ;  /* 0x0000001a001a7308 */ /* 0x000fe20000000800 */
[----:B------:R-:W-:-:S07]  /*f0b0*/  FFMA.FTZ R47, R93, R15, -R38 ;  /* 0x0000000f5d2f7223 */ /* 0x000fce0000010826 */
[----:B------:R-:W1:Y:S01]  /*f0c0*/  MUFU.EX2 R27, R27 ;  /* 0x0000001b001b7308 */ /* 0x000e620000000800 */
[----:B------:R-:W-:-:S07]  /*f0d0*/  FFMA.FTZ R89, R94, R15, -R38 ;  /* 0x0000000f5e597223 */ /* 0x000fce0000010826 */
[----:B------:R-:W3:Y:S01]  /*f0e0*/  MUFU.EX2 R30, R30 ;  /* 0x0000001e001e7308 */ /* 0x000ee20000000800 */
[----:B------:R-:W-:-:S07]  /*f0f0*/  FFMA.FTZ R82, R82, R15, -R38 ;  /* 0x0000000f52527223 */ /* 0x000fce0000010826 */
[----:B------:R-:W-:Y:S01]  /*f100*/  MUFU.EX2 R25, R25 ;  /* 0x0000001900197308 */ /* 0x000fe20000000800 */
[----:B0-----:R-:W-:-:S07]  /*f110*/  LOP3.LUT R104, R104, 0x7f, RZ, 0xc0, !PT ;  /* 0x0000007f68687812 */ /* 0x001fce00078ec0ff */
[----:B------:R-:W0:Y:S01]  /*f120*/  MUFU.EX2 R29, R29 ;  /* 0x0000001d001d7308 */ /* 0x000e220000000800 */
[----:B------:R-:W-:Y:S01]  /*f130*/  ISETP.NE.AND P1, PT, R104, RZ, PT ;  /* 0x000000ff6800720c */ /* 0x000fe20003f25270 */
[----:B------:R-:W-:-:S06]  /*f140*/  FFMA.FTZ R46, R58, R15, -R38 ;  /* 0x0000000f3a2e7223 */ /* 0x000fcc0000010826 */
[----:B------:R-:W4:Y:S01]  /*f150*/  MUFU.EX2 R31, R31 ;  /* 0x0000001f001f7308 */ /* 0x000f220000000800 */
[-CC-:B------:R-:W-:Y:S01]  /*f160*/  FFMA.FTZ R58, R59, R15.reuse, -R38.reuse ;  /* 0x0000000f3b3a7223 */ /* 0x180fe20000010826 */
[----:B------:R-:W-:-:S06]  /*f170*/  FFMA.FTZ R83, R83, R15, -R38 ;  /* 0x0000000f53537223 */ /* 0x000fcc0000010826 */
[----:B------:R-:W4:Y:S01]  /*f180*/  MUFU.EX2 R47, R47 ;  /* 0x0000002f002f7308 */ /* 0x000f220000000800 */
[-CC-:B------:R-:W-:Y:S01]  /*f190*/  FFMA.FTZ R59, R62, R15.reuse, -R38.reuse ;  /* 0x0000000f3e3b7223 */ /* 0x180fe20000010826 */
[----:B------:R-:W-:Y:S01]  /*f1a0*/  FFMA.FTZ R62, R63, R15, -R38 ;  /* 0x0000000f3f3e7223 */ /* 0x000fe20000010826 */
[----:B-1----:R-:W-:-:S05]  /*f1b0*/  FADD.FTZ R63, R26, R27 ;  /* 0x0000001b1a3f7221 */ /* 0x002fca0000010000 */
[----:B------:R-:W1:Y:S01]  /*f1c0*/  MUFU.EX2 R80, R80 ;  /* 0x0000005000507308 */ /* 0x000e620000000800 */
[----:B------:R-:W-:Y:S01]  /*f1d0*/  FFMA.FTZ R86, R86, R15, -R38 ;  /* 0x0000000f56567223 */ /* 0x000fe20000010826 */
[----:B------:R-:W-:-:S06]  /*f1e0*/  @!P1 VIADD R24, R0, 0x31c40 ;  /* 0x00031c4000189836 */ /* 0x000fcc0000000000 */
[----:B------:R-:W1:Y:S01]  /*f1f0*/  MUFU.EX2 R89, R89 ;  /* 0x0000005900597308 */ /* 0x000e620000000800 */
[----:B---3--:R-:W-:Y:S01]  /*f200*/  FADD.FTZ R94, R30, R63 ;  /* 0x0000003f1e5e7221 */ /* 0x008fe20000010000 */
[----:B0-----:R-:W-:-:S06]  /*f210*/  FADD.FTZ R90, R25, R29 ;  /* 0x0000001d195a7221 */ /* 0x001fcc0000010000 */
[----:B------:R-:W0:Y:S01]  /*f220*/  MUFU.EX2 R91, R91 ;  /* 0x0000005b005b7308 */ /* 0x000e220000000800 */
[-CC-:B------:R-:W-:Y:S01]  /*f230*/  FFMA.FTZ R87, R87, R15.reuse, -R38.reuse ;  /* 0x0000000f57577223 */ /* 0x180fe20000010826 */
[----:B------:R-:W-:-:S06]  /*f240*/  FFMA.FTZ R28, R50, R15, -R38 ;  /* 0x0000000f321c7223 */ /* 0x000fcc0000010826 */
[----:B------:R-:W3:Y:S01]  /*f250*/  MUFU.EX2 R82, R82 ;  /* 0x0000005200527308 */ /* 0x000ee20000000800 */
[----:B------:R-:W-:Y:S01]  /*f260*/  @!P1 PRMT R24, RZ, 0x654, R24 ;  /* 0x00000654ff189816 */ /* 0x000fe20000000018 */
[----:B------:R-:W-:Y:S01]  /*f270*/  FFMA.FTZ R50, R51, R15, -R38 ;  /* 0x0000000f33327223 */ /* 0x000fe20000010826 */
[----:B----4-:R-:W-:-:S05]  /*f280*/  FADD.FTZ R51, R31, R94 ;  /* 0x0000005e1f337221 */ /* 0x010fca0000010000 */
[----:B------:R-:W4:Y:S01]  /*f290*/  MUFU.EX2 R92, R92 ;  /* 0x0000005c005c7308 */ /* 0x000f220000000800 */
[----:B------:R-:W-:Y:S01]  /*f2a0*/  FADD.FTZ R90, R47, R90 ;  /* 0x0000005a2f5a7221 */ /* 0x000fe20000010000 */
[----:B------:R0:W-:Y:S06]  /*f2b0*/  @!P1 SYNCS.ARRIVE.TRANS64.RED.A1T0 RZ, [R24+URZ], RZ ;  /* 0x000000ff18ff99a7 */ /* 0x0001ec000810043f */
[----:B------:R-:W4:Y:S01]  /*f2c0*/  MUFU.EX2 R83, R83 ;  /* 0x0000005300537308 */ /* 0x000f220000000800 */
[----:B-1----:R-:W-:Y:S01]  /*f2d0*/  FADD.FTZ R94, R80, R51 ;  /* 0x00000033505e7221 */ /* 0x002fe20000010000 */
[----:B0-----:R-:W-:-:S06]  /*f2e0*/  F2FP.BF16.F32.PACK_AB R24, R27, R26 ;  /* 0x0000001a1b18723e */ /* 0x001fcc00000010ff */
[----:B------:R-:W0:Y:S01]  /*f2f0*/  MUFU.EX2 R95, R95 ;  /* 0x0000005f005f7308 */ /* 0x000e220000000800 */
[----:B------:R-:W-:-:S07]  /*f300*/  FADD.FTZ R27, R89, R90 ;  /* 0x0000005a591b7221 */ /* 0x000fce0000010000 */
[----:B------:R-:W1:Y:S01]  /*f310*/  MUFU.EX2 R86, R86 ;  /* 0x0000005600567308 */ /* 0x000e620000000800 */
[----:B------:R-:W-:Y:S01]  /*f320*/  FADD.FTZ R63, R91, R94 ;  /* 0x0000005e5b3f7221 */ /* 0x000fe20000010000 */
[----:B------:R-:W-:-:S06]  /*f330*/  F2FP.BF16.F32.PACK_AB R26, R31, R30 ;  /* 0x0000001e1f1a723e */ /* 0x000fcc00000010ff */
[----:B------:R-:W1:Y:S01]  /*f340*/  MUFU.EX2 R39, R39 ;  /* 0x0000002700277308 */ /* 0x000e620000000800 */
[----:B---3--:R-:W-:-:S07]  /*f350*/  FADD.FTZ R30, R82, R27 ;  /* 0x0000001b521e7221 */ /* 0x008fce0000010000 */
[----:B------:R-:W3:Y:S01]  /*f360*/  MUFU.EX2 R87, R87 ;  /* 0x0000005700577308 */ /* 0x000ee20000000800 */
[----:B------:R-:W-:Y:S01]  /*f370*/  FFMA.FTZ R51, R32, R15, -R38 ;  /* 0x0000000f20337223 */ /* 0x000fe20000010826 */
[----:B----4-:R-:W-:-:S06]  /*f380*/  FADD.FTZ R32, R92, R63 ;  /* 0x0000003f5c207221 */ /* 0x010fcc0000010000 */
[----:B------:R-:W4:Y:S01]  /*f390*/  MUFU.EX2 R72, R72 ;  /* 0x0000004800487308 */ /* 0x000f220000000800 */
[----:B------:R-:W-:-:S07]  /*f3a0*/  FADD.FTZ R27, R83, R30 ;  /* 0x0000001e531b7221 */ /* 0x000fce0000010000 */
[----:B------:R-:W4:Y:S01]  /*f3b0*/  MUFU.EX2 R43, R43 ;  /* 0x0000002b002b7308 */ /* 0x000f220000000800 */
[----:B------:R-:W-:-:S07]  /*f3c0*/  FFMA.FTZ R66, R66, R15, -R38 ;  /* 0x0000000f42427223 */ /* 0x000fce0000010826 */
[----:B------:R-:W4:Y:S08]  /*f3d0*/  MUFU.EX2 R73, R73 ;  /* 0x0000004900497308 */ /* 0x000f300000000800 */
[----:B------:R-:W4:Y:S08]  /*f3e0*/  MUFU.EX2 R53, R53 ;  /* 0x0000003500357308 */ /* 0x000f300000000800 */
[----:B------:R0:W-:Y:S01]  /*f3f0*/  MUFU.EX2 R0, R28 ;  /* 0x0000001c00007308 */ /* 0x0001e20000000800 */
[----:B------:R-:W-:-:S07]  /*f400*/  FFMA.FTZ R67, R67, R15, -R38 ;  /* 0x0000000f43437223 */ /* 0x000fce0000010826 */
[----:B------:R-:W4:Y:S01]  /*f410*/  MUFU.EX2 R76, R76 ;  /* 0x0000004c004c7308 */ /* 0x000f220000000800 */
[----:B0-----:R-:W-:Y:S01]  /*f420*/  F2FP.BF16.F32.PACK_AB R28, R91, R80 ;  /* 0x000000505b1c723e */ /* 0x001fe200000010ff */
[----:B------:R-:W-:Y:S01]  /*f430*/  FADD.FTZ R80, R95, R32 ;  /* 0x000000205f507221 */ /* 0x000fe20000010000 */
[----:B-1----:R-:W-:-:S05]  /*f440*/  FADD.FTZ R32, R86, R27 ;  /* 0x0000001b56207221 */ /* 0x002fca0000010000 */
[----:B------:R-:W0:Y:S01]  /*f450*/  MUFU.EX2 R75, R75 ;  /* 0x0000004b004b7308 */ /* 0x000e220000000800 */
[----:B------:R-:W-:Y:S01]  /*f460*/  FADD.FTZ R63, R39, R80 ;  /* 0x00000050273f7221 */ /* 0x000fe20000010000 */
[----:B---3--:R-:W-:Y:S01]  /*f470*/  FADD.FTZ R32, R87, R32 ;  /* 0x0000002057207221 */ /* 0x008fe20000010000 */
[----:B------:R-:W-:Y:S02]  /*f480*/  F2FP.BF16.F32.PACK_AB R25, R29, R25 ;  /* 0x000000191d19723e */ /* 0x000fe400000010ff */
[----:B------:R-:W-:-:S03]  /*f490*/  F2FP.BF16.F32.PACK_AB R29, R83, R82 ;  /* 0x00000052531d723e */ /* 0x000fc600000010ff */
[----:B------:R-:W1:Y:S01]  /*f4a0*/  MUFU.EX2 R78, R78 ;  /* 0x0000004e004e7308 */ /* 0x000e620000000800 */
[----:B----4-:R-:W-:Y:S01]  /*f4b0*/  FADD.FTZ R82, R72, R63 ;  /* 0x0000003f48527221 */ /* 0x010fe20000010000 */
[----:B------:R-:W-:Y:S01]  /*f4c0*/  FADD.FTZ R32, R43, R32 ;  /* 0x000000202b207221 */ /* 0x000fe20000010000 */
[----:B------:R-:W-:Y:S01]  /*f4d0*/  FFMA.FTZ R70, R70, R15, -R38 ;  /* 0x0000000f46467223 */ /* 0x000fe20000010826 */
[----:B------:R-:W-:-:S04]  /*f4e0*/  F2FP.BF16.F32.PACK_AB R27, R89, R47 ;  /* 0x0000002f591b723e */ /* 0x000fc800000010ff */
[----:B------:R-:W3:Y:S01]  /*f4f0*/  MUFU.EX2 R77, R77 ;  /* 0x0000004d004d7308 */ /* 0x000ee20000000800 */
[----:B------:R-:W-:Y:S01]  /*f500*/  FFMA.FTZ R47, R33, R15, -R38 ;  /* 0x0000000f212f7223 */ /* 0x000fe20000010826 */
[----:B------:R-:W-:Y:S01]  /*f510*/  FADD.FTZ R33, R73, R82 ;  /* 0x0000005249217221 */ /* 0x000fe20000010000 */
[----:B------:R-:W-:-:S05]  /*f520*/  FADD.FTZ R32, R53, R32 ;  /* 0x0000002035207221 */ /* 0x000fca0000010000 */
[----:B------:R-:W4:Y:S01]  /*f530*/  MUFU.EX2 R66, R66 ;  /* 0x0000004200427308 */ /* 0x000f220000000800 */
[----:B------:R-:W-:Y:S01]  /*f540*/  FFMA.FTZ R71, R71, R15, -R38 ;  /* 0x0000000f47477223 */ /* 0x000fe20000010826 */
[----:B------:R-:W-:-:S06]  /*f550*/  FADD.FTZ R82, R76, R33 ;  /* 0x000000214c527221 */ /* 0x000fcc0000010000 */
[----:B------:R-:W4:Y:S01]  /*f560*/  MUFU.EX2 R81, R81 ;  /* 0x0000005100517308 */ /* 0x000f220000000800 */
[----:B0-----:R-:W-:-:S07]  /*f570*/  FADD.FTZ R33, R75, R32 ;  /* 0x000000204b217221 */ /* 0x001fce0000010000 */
[----:B------:R-:W0:Y:S01]  /*f580*/  MUFU.EX2 R67, R67 ;  /* 0x0000004300437308 */ /* 0x000e220000000800 */
[----:B-1----:R-:W-:-:S07]  /*f590*/  FADD.FTZ R33, R78, R33 ;  /* 0x000000214e217221 */ /* 0x002fce0000010000 */
[----:B------:R-:W1:Y:S08]  /*f5a0*/  MUFU.EX2 R88, R88 ;  /* 0x0000005800587308 */ /* 0x000e700000000800 */
[----:B------:R-:W1:Y:S01]  /*f5b0*/  MUFU.EX2 R70, R70 ;  /* 0x0000004600467308 */ /* 0x000e620000000800 */
[----:B---3--:R-:W-:Y:S01]  /*f5c0*/  FADD.FTZ R82, R77, R82 ;  /* 0x000000524d527221 */ /* 0x008fe20000010000 */
[----:B----4-:R-:W-:-:S06]  /*f5d0*/  FADD.FTZ R32, R66, R33 ;  /* 0x0000002142207221 */ /* 0x010fcc0000010000 */
[----:B------:R-:W3:Y:S01]  /*f5e0*/  MUFU.EX2 R96, R96 ;  /* 0x0000006000607308 */ /* 0x000ee20000000800 */
[----:B------:R-:W-:-:S07]  /*f5f0*/  FFMA.FTZ R80, R35, R15, -R38 ;  /* 0x0000000f23507223 */ /* 0x000fce0000010826 */
[----:B------:R-:W4:Y:S01]  /*f600*/  MUFU.EX2 R71, R71 ;  /* 0x0000004700477308 */ /* 0x000f220000000800 */
[----:B------:R-:W-:Y:S01]  /*f610*/  FADD.FTZ R35, R81, R82 ;  /* 0x0000005251237221 */ /* 0x000fe20000010000 */
[----:B0-----:R-:W-:-:S06]  /*f620*/  FADD.FTZ R33, R67, R32 ;  /* 0x0000002043217221 */ /* 0x001fcc0000010000 */
[----:B------:R-:W0:Y:S08]  /*f630*/  MUFU.EX2 R56, R56 ;  /* 0x0000003800387308 */ /* 0x000e300000000800 */
[----:B------:R-:W0:Y:S01]  /*f640*/  MUFU.EX2 R46, R46 ;  /* 0x0000002e002e7308 */ /* 0x000e220000000800 */
[----:B-1----:R-:W-:Y:S01]  /*f650*/  FADD.FTZ R35, R88, R35 ;  /* 0x0000002358237221 */ /* 0x002fe20000010000 */
[----:B------:R-:W-:-:S06]  /*f660*/  FADD.FTZ R32, R70, R33 ;  /* 0x0000002146207221 */ /* 0x000fcc0000010000 */
[----:B------:R-:W1:Y:S08]  /*f670*/  MUFU.EX2 R57, R57 ;  /* 0x0000003900397308 */ /* 0x000e700000000800 */
[----:B------:R-:W2:Y:S01]  /*f680*/  MUFU.EX2 R58, R58 ;  /* 0x0000003a003a7308 */ /* 0x000ea20000000800 */
[----:B---3--:R-:W-:Y:S01]  /*f690*/  FADD.FTZ R35, R96, R35 ;  /* 0x0000002360237221 */ /* 0x008fe20000010000 */
[----:B----4-:R-:W-:-:S06]  /*f6a0*/  FADD.FTZ R33, R71, R32 ;  /* 0x0000002047217221 */ /* 0x010fcc0000010000 */
[----:B------:R-:W3:Y:S01]  /*f6b0*/  MUFU.EX2 R60, R60 ;  /* 0x0000003c003c7308 */ /* 0x000ee20000000800 */
[----:B------:R-:W-:-:S07]  /*f6c0*/  FFMA.FTZ R21, R21, R15, -R38 ;  /* 0x0000000f15157223 */ /* 0x000fce0000010826 */
[----:B------:R-:W4:Y:S01]  /*f6d0*/  MUFU.EX2 R59, R59 ;  /* 0x0000003b003b7308 */ /* 0x000f220000000800 */
[-CC-:B------:R-:W-:Y:S01]  /*f6e0*/  FFMA.FTZ R41, R41, R15.reuse, -R38.reuse ;  /* 0x0000000f29297223 */ /* 0x180fe20000010826 */
[-CC-:B------:R-:W-:Y:S01]  /*f6f0*/  FFMA.FTZ R54, R54, R15.reuse, -R38.reuse ;  /* 0x0000000f36367223 */ /* 0x180fe20000010826 */
[-CC-:B------:R-:W-:Y:S01]  /*f700*/  FFMA.FTZ R34, R34, R15.reuse, -R38.reuse ;  /* 0x0000000f22227223 */ /* 0x180fe20000010826 */
[----:B------:R-:W-:-:S04]  /*f710*/  FFMA.FTZ R37, R37, R15, -R38 ;  /* 0x0000000f25257223 */ /* 0x000fc80000010826 */
[----:B------:R-:W4:Y:S01]  /*f720*/  MUFU.EX2 R61, R61 ;  /* 0x0000003d003d7308 */ /* 0x000f220000000800 */
[-CC-:B------:R-:W-:Y:S01]  /*f730*/  FFMA.FTZ R36, R36, R15.reuse, -R38.reuse ;  /* 0x0000000f24247223 */ /* 0x180fe20000010826 */
[-CC-:B------:R-:W-:Y:S01]  /*f740*/  FFMA.FTZ R98, R98, R15.reuse, -R38.reuse ;  /* 0x0000000f62627223 */ /* 0x180fe20000010826 */
[-CC-:B------:R-:W-:Y:S01]  /*f750*/  FFMA.FTZ R99, R99, R15.reuse, -R38.reuse ;  /* 0x0000000f63637223 */ /* 0x180fe20000010826 */
[-CC-:B------:R-:W-:Y:S01]  /*f760*/  FFMA.FTZ R100, R100, R15.reuse, -R38.reuse ;  /* 0x0000000f64647223 */ /* 0x180fe20000010826 */
[----:B------:R-:W-:-:S03]  /*f770*/  FFMA.FTZ R101, R101, R15, -R38 ;  /* 0x0000000f65657223 */ /* 0x000fc60000010826 */
[----:B------:R-:W4:Y:S01]  /*f780*/  MUFU.EX2 R62, R62 ;  /* 0x0000003e003e7308 */ /* 0x000f220000000800 */
[----:B------:R-:W-:Y:S01]  /*f790*/  FFMA.FTZ R102, R102, R15, -R38 ;  /* 0x0000000f66667223 */ /* 0x000fe20000010826 */
[----:B0-----:R-:W-:Y:S01]  /*f7a0*/  FADD.FTZ R38, R56, R35 ;  /* 0x0000002338267221 */ /* 0x001fe20000010000 */
[----:B------:R-:W-:Y:S01]  /*f7b0*/  FADD.FTZ R33, R46, R33 ;  /* 0x000000212e217221 */ /* 0x000fe20000010000 */
[----:B------:R-:W-:-:S04]  /*f7c0*/  F2FP.BF16.F32.PACK_AB R30, R95, R92 ;  /* 0x0000005c5f1e723e */ /* 0x000fc800000010ff */
[----:B------:R-:W0:Y:S01]  /*f7d0*/  MUFU.EX2 R64, R64 ;  /* 0x0000004000407308 */ /* 0x000e220000000800 */
[----:B------:R-:W-:Y:S01]  /*f7e0*/  F2FP.BF16.F32.PACK_AB R31, R87, R86 ;  /* 0x00000056571f723e */ /* 0x000fe200000010ff */
[----:B-1----:R-:W-:Y:S01]  /*f7f0*/  FADD.FTZ R35, R57, R38 ;  /* 0x0000002639237221 */ /* 0x002fe20000010000 */
[----:B--2---:R-:W-:Y:S01]  /*f800*/  FADD.FTZ R32, R58, R33 ;  /* 0x000000213a207221 */ /* 0x004fe20000010000 */
[----:B------:R-:W-:Y:S04]  /*f810*/  STSM.16.M88.4 [R18+0x24300], R24 ;  /* 0x0243001812007844 */ /* 0x000fe80000000200 */
[----:B------:R-:W1:Y:S01]  /*f820*/  MUFU.EX2 R84, R84 ;  /* 0x0000005400547308 */ /* 0x000e620000000800 */
[----:B------:R4:W-:Y:S01]  /*f830*/  STSM.16.M88.4 [R18+0x25b00], R28 ;  /* 0x025b001c12007844 */ /* 0x0009e20000000200 */
[----:B---3--:R-:W-:-:S06]  /*f840*/  FADD.FTZ R38, R60, R35 ;  /* 0x000000233c267221 */ /* 0x008fcc0000010000 */
[----:B------:R-:W2:Y:S08]  /*f850*/  MUFU.EX2 R50, R50 ;  /* 0x0000003200327308 */ /* 0x000eb00000000800 */
[----:B------:R-:W-:Y:S01]  /*f860*/  MUFU.EX2 R85, R85 ;  /* 0x0000005500557308 */ /* 0x000fe20000000800 */
[----:B----4-:R-:W-:Y:S01]  /*f870*/  FADD.FTZ R31, R59, R32 ;  /* 0x000000203b1f7221 */ /* 0x010fe20000010000 */
[----:B------:R-:W-:-:S06]  /*f880*/  FADD.FTZ R29, R61, R38 ;  /* 0x000000263d1d7221 */ /* 0x000fcc0000010000 */
[----:B------:R-:W3:Y:S01]  /*f890*/  MUFU.EX2 R51, R51 ;  /* 0x0000003300337308 */ /* 0x000ee20000000800 */
[----:B------:R-:W-:Y:S01]  /*f8a0*/  FADD.FTZ R33, R62, R31 ;  /* 0x0000001f3e217221 */ /* 0x000fe20000010000 */
[----:B0-----:R-:W-:-:S06]  /*f8b0*/  FADD.FTZ R35, R64, R29 ;  /* 0x0000001d40237221 */ /* 0x001fcc0000010000 */
[----:B------:R-:W-:Y:S01]  /*f8c0*/  MUFU.EX2 R97, R97 ;  /* 0x0000006100617308 */ /* 0x000fe20000000800 */
[----:B------:R-:W-:-:S07]  /*f8d0*/  FADD.FTZ R33, R0, R33 ;  /* 0x0000002100217221 */ /* 0x000fce0000010000 */
[----:B------:R-:W0:Y:S01]  /*f8e0*/  MUFU.EX2 R21, R21 ;  /* 0x0000001500157308 */ /* 0x000e220000000800 */
[----:B------:R-:W-:Y:S01]  /*f8f0*/  F2FP.BF16.F32.PACK_AB R25, R53, R43 ;  /* 0x0000002b3519723e */ /* 0x000fe200000010ff */
[----:B-1----:R-:W-:-:S06]  /*f900*/  FADD.FTZ R32, R84, R35 ;  /* 0x0000002354207221 */ /* 0x002fcc0000010000 */
[----:B------:R-:W1:Y:S01]  /*f910*/  MUFU.EX2 R48, R48 ;  /* 0x0000003000307308 */ /* 0x000e620000000800 */
[----:B------:R-:W-:-:S07]  /*f920*/  F2FP.BF16.F32.PACK_AB R24, R72, R39 ;  /* 0x000000274818723e */ /* 0x000fce00000010ff */
[----:B------:R-:W4:Y:S01]  /*f930*/  MUFU.EX2 R41, R41 ;  /* 0x0000002900297308 */ /* 0x000f220000000800 */
[----:B------:R-:W-:Y:S02]  /*f940*/  F2FP.BF16.F32.PACK_AB R26, R76, R73 ;  /* 0x000000494c1a723e */ /* 0x000fe400000010ff */
[----:B------:R-:W-:-:S05]  /*f950*/  F2FP.BF16.F32.PACK_AB R27, R78, R75 ;  /* 0x0000004b4e1b723e */ /* 0x000fca00000010ff */
[----:B------:R-:W4:Y:S08]  /*f960*/  MUFU.EX2 R49, R49 ;  /* 0x0000003100317308 */ /* 0x000f300000000800 */
[----:B------:R-:W4:Y:S08]  /*f970*/  MUFU.EX2 R54, R54 ;  /* 0x0000003600367308 */ /* 0x000f300000000800 */
[----:B------:R2:W-:Y:S01]  /*f980*/  MUFU.EX2 R43, R36 ;  /* 0x00000024002b7308 */ /* 0x0005e20000000800 */
[----:B------:R0:W-:Y:S01]  /*f990*/  STSM.16.M88.4 [R18+0x27300], R24 ;  /* 0x0273001812007844 */ /* 0x0001e20000000200 */
[----:B--2---:R-:W-:-:S06]  /*f9a0*/  FADD.FTZ R36, R50, R33 ;  /* 0x0000002132247221 */ /* 0x004fcc0000010000 */
[----:B------:R-:W2:Y:S01]  /*f9b0*/  MUFU.EX2 R52, R52 ;  /* 0x0000003400347308 */ /* 0x000ea20000000800 */
[----:B---3--:R-:W-:-:S07]  /*f9c0*/  FADD.FTZ R38, R51, R36 ;  /* 0x0000002433267221 */ /* 0x008fce0000010000 */
[----:B------:R3:W-:Y:S01]  /*f9d0*/  MUFU.EX2 R63, R34 ;  /* 0x00000022003f7308 */ /* 0x0007e20000000800 */
[----:B0-----:R-:W-:-:S07]  /*f9e0*/  FADD.FTZ R24, R21, R38 ;  /* 0x0000002615187221 */ /* 0x001fce0000010000 */
[----:B------:R-:W0:Y:S01]  /*f9f0*/  MUFU.EX2 R47, R47 ;  /* 0x0000002f002f7308 */ /* 0x000e220000000800 */
[----:B---3--:R-:W-:-:S04]  /*fa00*/  FADD.FTZ R34, R85, R32 ;  /* 0x0000002055227221 */ /* 0x008fc80000010000 */
[----:B------:R-:W-:-:S03]  /*fa10*/  FADD.FTZ R33, R97, R34 ;  /* 0x0000002261217221 */ /* 0x000fc60000010000 */
[----:B------:R-:W3:Y:S01]  /*fa20*/  MUFU.EX2 R45, R45 ;  /* 0x0000002d002d7308 */ /* 0x000ee20000000800 */
[----:B-1----:R-:W-:Y:S01]  /*fa30*/  FADD.FTZ R26, R48, R33 ;  /* 0x00000021301a7221 */ /* 0x002fe20000010000 */
[----:B----4-:R-:W-:-:S06]  /*fa40*/  FADD.FTZ R25, R41, R24 ;  /* 0x0000001829197221 */ /* 0x010fcc0000010000 */
[----:B------:R-:W1:Y:S01]  /*fa50*/  MUFU.EX2 R80, R80 ;  /* 0x0000005000507308 */ /* 0x000e620000000800 */
[----:B------:R-:W-:Y:S01]  /*fa60*/  FADD.FTZ R27, R49, R26 ;  /* 0x0000001a311b7221 */ /* 0x000fe20000010000 */
[----:B------:R-:W-:-:S06]  /*fa70*/  FADD.FTZ R24, R54, R25 ;  /* 0x0000001936187221 */ /* 0x000fcc0000010000 */
[----:B------:R-:W4:Y:S01]  /*fa80*/  MUFU.EX2 R65, R65 ;  /* 0x0000004100417308 */ /* 0x000f220000000800 */
[----:B--2---:R-:W-:Y:S01]  /*fa90*/  FADD.FTZ R26, R52, R27 ;  /* 0x0000001b341a7221 */ /* 0x004fe20000010000 */
[----:B------:R-:W-:-:S06]  /*faa0*/  F2FP.BF16.F32.PACK_AB R39, R21, R51 ;  /* 0x000000331527723e */ /* 0x000fcc00000010ff */
[----:B------:R-:W2:Y:S01]  /*fab0*/  MUFU.EX2 R68, R68 ;  /* 0x0000004400447308 */ /* 0x000ea20000000800 */
[----:B0-----:R-:W-:-:S07]  /*fac0*/  FADD.FTZ R21, R47, R24 ;  /* 0x000000182f157221 */ /* 0x001fce0000010000 */
[----:B------:R0:W2:Y:S01]  /*fad0*/  MUFU.EX2 R72, R37 ;  /* 0x0000002500487308 */ /* 0x0000a20000000800 */
[----:B---3--:R-:W-:-:S07]  /*fae0*/  FADD.FTZ R26, R45, R26 ;  /* 0x0000001a2d1a7221 */ /* 0x008fce0000010000 */
[----:B------:R-:W3:Y:S01]  /*faf0*/  MUFU.EX2 R69, R69 ;  /* 0x0000004500457308 */ /* 0x000ee20000000800 */
[----:B0-----:R-:W-:Y:S01]  /*fb00*/  F2FP.BF16.F32.PACK_AB R37, R50, R0 ;  /* 0x000000003225723e */ /* 0x001fe200000010ff */
[----:B-1----:R-:W-:Y:S01]  /*fb10*/  FADD.FTZ R0, R80, R21 ;  /* 0x0000001550007221 */ /* 0x002fe20000010000 */
[----:B----4-:R-:W-:-:S05]  /*fb20*/  FADD.FTZ R25, R65, R26 ;  /* 0x0000001a41197221 */ /* 0x010fca0000010000 */
[----:B------:R-:W-:Y:S01]  /*fb30*/  MUFU.EX2 R55, R55 ;  /* 0x0000003700377308 */ /* 0x000fe20000000800 */
[----:B------:R-:W-:Y:S01]  /*fb40*/  FADD.FTZ R21, R63, R0 ;  /* 0x000000003f157221 */ /* 0x000fe20000010000 */
[----:B------:R-:W-:-:S06]  /*fb50*/  F2FP.BF16.F32.PACK_AB R28, R81, R77 ;  /* 0x0000004d511c723e */ /* 0x000fcc00000010ff */
[----:B------:R-:W0:Y:S01]  /*fb60*/  MUFU.EX2 R98, R98 ;  /* 0x0000006200627308 */ /* 0x000e220000000800 */
[----:B------:R-:W-:Y:S02]  /*fb70*/  F2FP.BF16.F32.PACK_AB R30, R96, R88 ;  /* 0x00000058601e723e */ /* 0x000fe400000010ff */
[----:B------:R-:W-:Y:S02]  /*fb80*/  F2FP.BF16.F32.PACK_AB R29, R67, R66 ;  /* 0x00000042431d723e */ /* 0x000fe400000010ff */
[----:B------:R-:W-:-:S03]  /*fb90*/  F2FP.BF16.F32.PACK_AB R31, R71, R70 ;  /* 0x00000046471f723e */ /* 0x000fc600000010ff */
[----:B------:R-:W1:Y:S01]  /*fba0*/  MUFU.EX2 R44, R44 ;  /* 0x0000002c002c7308 */ /* 0x000e620000000800 */
[----:B--2---:R-:W-:Y:S01]  /*fbb0*/  FADD.FTZ R26, R68, R25 ;  /* 0x00000019441a7221 */ /* 0x004fe20000010000 */
[----:B------:R-:W-:-:S06]  /*fbc0*/  FADD.FTZ R0, R72, R21 ;  /* 0x0000001548007221 */ /* 0x000fcc0000010000 */
[----:B------:R-:W2:Y:S01]  /*fbd0*/  MUFU.EX2 R99, R99 ;  /* 0x0000006300637308 */ /* 0x000ea20000000800 */
[----:B------:R-:W-:Y:S01]  /*fbe0*/  F2FP.BF16.F32.PACK_AB R32, R57, R56 ;  /* 0x000000383920723e */ /* 0x000fe200000010ff */
[----:B------:R3:W-:Y:S01]  /*fbf0*/  STSM.16.M88.4 [R18+0x28b00], R28 ;  /* 0x028b001c12007844 */ /* 0x0007e20000000200 */
[----:B------:R-:W-:Y:S02]  /*fc00*/  F2FP.BF16.F32.PACK_AB R34, R61, R60 ;  /* 0x0000003c3d22723e */ /* 0x000fe400000010ff */
[----:B------:R-:W-:-:S03]  /*fc10*/  F2FP.BF16.F32.PACK_AB R33, R58, R46 ;  /* 0x0000002e3a21723e */ /* 0x000fc600000010ff */
[----:B------:R-:W4:Y:S01]  /*fc20*/  MUFU.EX2 R20, R20 ;  /* 0x0000001400147308 */ /* 0x000f220000000800 */
[----:B------:R-:W-:Y:S01]  /*fc30*/  F2FP.BF16.F32.PACK_AB R35, R62, R59 ;  /* 0x0000003b3e23723e */ /* 0x000fe200000010ff */
[----:B------:R-:W-:-:S06]  /*fc40*/  FADD.FTZ R21, R43, R0 ;  /* 0x000000002b157221 */ /* 0x000fcc0000010000 */
[----:B------:R-:W4:Y:S01]  /*fc50*/  MUFU.EX2 R100, R100 ;  /* 0x0000006400647308 */ /* 0x000f220000000800 */
[----:B---3--:R-:W-:-:S07]  /*fc60*/  FADD.FTZ R30, R69, R26 ;  /* 0x0000001a451e7221 */ /* 0x008fce0000010000 */
[----:B------:R-:W-:Y:S01]  /*fc70*/  MUFU.EX2 R40, R40 ;  /* 0x0000002800287308 */ /* 0x000fe20000000800 */
[----:B------:R-:W-:-:S07]  /*fc80*/  F2FP.BF16.F32.PACK_AB R36, R84, R64 ;  /* 0x000000405424723e */ /* 0x000fce00000010ff */
[----:B------:R-:W3:Y:S01]  /*fc90*/  MUFU.EX2 R42, R42 ;  /* 0x0000002a002a7308 */ /* 0x000ee20000000800 */
[----:B------:R-:W-:-:S07]  /*fca0*/  F2FP.BF16.F32.PACK_AB R38, R97, R85 ;  /* 0x000000556126723e */ /* 0x000fce00000010ff */
[----:B------:R-:W-:Y:S01]  /*fcb0*/  MUFU.EX2 R101, R101 ;  /* 0x0000006500657308 */ /* 0x000fe20000000800 */
[----:B------:R1:W-:Y:S07]  /*fcc0*/  STSM.16.M88.4 [R18+0x2a300], R32 ;  /* 0x02a3002012007844 */ /* 0x0003ee0000000200 */
[----:B------:R-:W3:Y:S01]  /*fcd0*/  MUFU.EX2 R102, R102 ;  /* 0x0000006600667308 */ /* 0x000ee20000000800 */
[----:B0-----:R-:W-:Y:S01]  /*fce0*/  FADD.FTZ R0, R98, R21 ;  /* 0x0000001562007221 */ /* 0x001fe20000010000 */
[----:B------:R2:W-:Y:S01]  /*fcf0*/  STSM.16.M88.4 [R18+0x2bb00], R36 ;  /* 0x02bb002412007844 */ /* 0x0005e20000000200 */
[----:B-1----:R-:W-:Y:S01]  /*fd00*/  FADD.FTZ R33, R55, R30 ;  /* 0x0000001e37217221 */ /* 0x002fe20000010000 */
[----:B------:R-:W-:-:S03]  /*fd10*/  F2FP.BF16.F32.PACK_AB R24, R49, R48 ;  /* 0x000000303118723e */ /* 0x000fc600000010ff */
[----:B------:R-:W-:Y:S01]  /*fd20*/  FADD.FTZ R21, R44, R33 ;  /* 0x000000212c157221 */ /* 0x000fe20000010000 */
[----:B------:R-:W-:Y:S02]  /*fd30*/  F2FP.BF16.F32.PACK_AB R26, R45, R52 ;  /* 0x000000342d1a723e */ /* 0x000fe400000010ff */
[----:B------:R-:W-:Y:S01]  /*fd40*/  F2FP.BF16.F32.PACK_AB R25, R54, R41 ;  /* 0x000000293619723e */ /* 0x000fe200000010ff */
[----:B--2---:R-:W-:Y:S01]  /*fd50*/  FADD.FTZ R37, R99, R0 ;  /* 0x0000000063257221 */ /* 0x004fe20000010000 */
[----:B------:R-:W-:Y:S01]  /*fd60*/  F2FP.BF16.F32.PACK_AB R27, R80, R47 ;  /* 0x0000002f501b723e */ /* 0x000fe200000010ff */
[----:B----4-:R-:W-:Y:S01]  /*fd70*/  FADD.FTZ R21, R20, R21 ;  /* 0x0000001514157221 */ /* 0x010fe20000010000 */
[----:B------:R-:W-:Y:S02]  /*fd80*/  F2FP.BF16.F32.PACK_AB R28, R68, R65 ;  /* 0x00000041441c723e */ /* 0x000fe400000010ff */
[----:B------:R-:W-:Y:S02]  /*fd90*/  F2FP.BF16.F32.PACK_AB R30, R55, R69 ;  /* 0x00000045371e723e */ /* 0x000fe400000010ff */
[----:B------:R-:W-:-:S02]  /*fda0*/  F2FP.BF16.F32.PACK_AB R29, R72, R63 ;  /* 0x0000003f481d723e */ /* 0x000fc400000010ff */
[----:B------:R-:W-:Y:S02]  /*fdb0*/  F2FP.BF16.F32.PACK_AB R31, R98, R43 ;  /* 0x0000002b621f723e */ /* 0x000fe400000010ff */
[C---:B------:R-:W-:Y:S01]  /*fdc0*/  F2FP.BF16.F32.PACK_AB R33, R100.reuse, R99 ;  /* 0x000000636421723e */ /* 0x040fe200000010ff */
[----:B------:R-:W-:Y:S01]  /*fdd0*/  FADD.FTZ R100, R100, R37 ;  /* 0x0000002564647221 */ /* 0x000fe20000010000 */
[----:B------:R-:W-:Y:S02]  /*fde0*/  F2FP.BF16.F32.PACK_AB R32, R20, R44 ;  /* 0x0000002c1420723e */ /* 0x000fe400000010ff */
[----:B---3--:R-:W-:Y:S02]  /*fdf0*/  F2FP.BF16.F32.PACK_AB R34, R42, R40 ;  /* 0x000000282a22723e */ /* 0x008fe400000010ff */
[----:B------:R-:W-:Y:S01]  /*fe00*/  F2FP.BF16.F32.PACK_AB R35, R102, R101 ;  /* 0x000000656623723e */ /* 0x000fe200000010ff */
[----:B------:R-:W-:Y:S01]  /*fe10*/  STSM.16.M88.4 [R18+0x2d300], R24 ;  /* 0x02d3001812007844 */ /* 0x000fe20000000200 */
[----:B------:R-:W-:Y:S01]  /*fe20*/  FADD.FTZ R21, R40, R21 ;  /* 0x0000001528157221 */ /* 0x000fe20000010000 */
[----:B------:R-:W-:-:S02]  /*fe30*/  FADD.FTZ R101, R101, R100 ;  /* 0x0000006465657221 */ /* 0x000fc40000010000 */
[----:B------:R-:W-:Y:S01]  /*fe40*/  STSM.16.M88.4 [R18+0x2eb00], R28 ;  /* 0x02eb001c12007844 */ /* 0x000fe20000000200 */
[----:B------:R-:W-:-:S03]  /*fe50*/  FADD.FTZ R20, R42, R21 ;  /* 0x000000152a147221 */ /* 0x000fc60000010000 */
[----:B------:R0:W-:Y:S01]  /*fe60*/  STSM.16.M88.4 [R18+0x30300], R32 ;  /* 0x0303002012007844 */ /* 0x0001e20000000200 */
[----:B------:R-:W-:Y:S01]  /*fe70*/  FADD.FTZ R0, R102, R101 ;  /* 0x0000006566007221 */ /* 0x000fe20000010000 */
[----:B------:R1:W-:Y:S06]  /*fe80*/  MEMBAR.ALL.CTA ;  /* 0x0000000000007992 */ /* 0x0003ec0000008000 */
[----:B-1----:R-:W1:Y:S01]  /*fe90*/  FENCE.VIEW.ASYNC.S ;  /* 0x00000000000073c6 */ /* 0x002e620000000000 */
[----:B------:R-:W-:-:S03]  /*fea0*/  VIADD R111, R111, 0xfffffffe ;  /* 0xfffffffe6f6f7836 */ /* 0x000fc60000000000 */
[----:B------:R2:W-:Y:S04]  /*feb0*/  STL [R1+0x3c], R20 ;  /* 0x00003c1401007387 */ /* 0x0005e80000100800 */
[----:B------:R2:W-:Y:S01]  /*fec0*/  STL [R1+0x44], R0 ;  /* 0x0000440001007387 */ /* 0x0005e20000100800 */
[----:B------:R-:W-:Y:S01]  /*fed0*/  ISETP.GE.AND P2, PT, R111, R79, PT ;  /* 0x0000004f6f00720c */ /* 0x000fe20003f46270 */
[----:B------:R-:W-:-:S04]  /*fee0*/  IMAD.MOV.U32 R71, RZ, RZ, RZ ;  /* 0x000000ffff477224 */ /* 0x000fc800078e00ff */
        /* <DEDUP_REMOVED lines=35> */
[----:B0-----:R-:W-:-:S02]  /*10120*/  IMAD.MOV.U32 R35, RZ, RZ, R71 ;  /* 0x000000ffff237224 */ /* 0x001fc400078e0047 */
        /* <DEDUP_REMOVED lines=10> */
[----:B------:R-:W-:Y:S01]  /*101d0*/  IMAD.MOV.U32 R24, RZ, RZ, R71 ;  /* 0x000000ffff187224 */ /* 0x000fe200078e0047 */
[----:B-1----:R-:W-:Y:S01]  /*101e0*/  NOP ;  /* 0x0000000000007918 */ /* 0x002fe20000000000 */
[----:B--2---:R-:W-:Y:S05]  /*101f0*/  @!P2 BRA `(.L_x_9864) ;  /* 0x000000540064a947 */ /* 0x004fea0003800000 */
[----:B------:R0:W-:Y:S01]  /*10200*/  STL [R1+0x40], R111 ;  /* 0x0000406f01007387 */ /* 0x0001e20000100800 */
[----:B------:R-:W-:-:S03]  /*10210*/  IMAD.MOV.U32 R157, RZ, RZ, R14 ;  /* 0x000000ffff9d7224 */ /* 0x000fc600078e000e */
[----:B------:R0:W-:Y:S04]  /*10220*/  STL [R1+0x38], R74 ;  /* 0x0000384a01007387 */ /* 0x0001e80000100800 */
[----:B------:R-:W2:Y:S01]  /*10230*/  LDL.LU R14, [R1+0x60] ;  /* 0x00006000010e7983 */ /* 0x000ea20000300800 */
        /* <DEDUP_REMOVED lines=25> */
[----:B--2---:R0:W-:Y:S06]  /*103d0*/  STL [R1], R14 ;  /* 0x0000000e01007387 */ /* 0x0041ec0000100800 */
.L_x_9874:
[----:B------:R-:W2:Y:S04]  /*103e0*/  LDL R15, [R1] ;  /* 0x00000000010f7983 */ /* 0x000ea80000100800 */
[----:B-1----:R-:W3:Y:S01]  /*103f0*/  LDL R20, [R1+0x7c] ;  /* 0x00007c0001147983 */ /* 0x002ee20000100800 */
[----:B------:R-:W-:-:S05]  /*10400*/  VIADD R145, R0, 0x1 ;  /* 0x0000000100917836 */ /* 0x000fca0000000000 */
[----:B------:R-:W-:-:S04]  /*10410*/  ISETP.NE.AND P3, PT, R145, 0x2, PT ;  /* 0x000000029100780c */ /* 0x000fc80003f65270 */
[----:B0-----:R-:W-:Y:S01]  /*10420*/  SEL R14, RZ, 0x1, P3 ;  /* 0x00000001ff0e7807 */ /* 0x001fe20001800000 */
[----:B------:R-:W-:Y:S05]  /*10430*/  YIELD ;  /* 0x0000000000007946 */ /* 0x000fea0003800000 */
[----:B------:R-:W-:Y:S02]  /*10440*/  SEL R145, R145, RZ, P3 ;  /* 0x000000ff91917207 */ /* 0x000fe40001800000 */
[----:B--2---:R-:W-:-:S05]  /*10450*/  LOP3.LUT R15, R15, R14, RZ, 0x3c, !PT ;  /* 0x0000000e0f0f7212 */ /* 0x004fca00078e3cff */
[----:B------:R0:W-:Y:S01]  /*10460*/  STL [R1+0x60], R15 ;  /* 0x0000600f01007387 */ /* 0x0001e20000100800 */
[----:B---3--:R-:W-:-:S13]  /*10470*/  ISETP.NE.AND P2, PT, R20, RZ, PT ;  /* 0x000000ff1400720c */ /* 0x008fda0003f45270 */
[----:B0-----:R-:W-:Y:S05]  /*10480*/  @P2 BRA `(.L_x_9865) ;  /* 0x0000000000302947 */ /* 0x001fea0003800000 */
[----:B------:R-:W-:Y:S05]  /*10490*/  @!P0 BRA `(.L_x_9866) ;  /* 0x0000000000048947 */ /* 0x000fea0003800000 */
[----:B------:R-:W-:Y:S01]  /*104a0*/  BPT.TRAP 0x1 ;  /* 0x000000040000795c */ /* 0x000fe20000300000 */
.L_x_9866:
[----:B------:R-:W-:Y:S01]  /*104b0*/  IMAD R14, R145, 0x8, R16 ;  /* 0x00000008910e7824 */ /* 0x000fe200078e0210 */
[----:B------:R-:W-:-:S04]  /*104c0*/  SHF.L.U32 R15, R15, 0x1f, RZ ;  /* 0x0000001f0f0f7819 */ /* 0x000fc800000006ff */
[----:B------:R0:W1:Y:S01]  /*104d0*/  SYNCS.PHASECHK.TRANS64.TRYWAIT P3, [R14+URZ+0x31c30], R15 ;  /* 0x031c300f0e0075a7 */ /* 0x000062000806017f */
[----:B------:R-:W-:Y:S05]  /*104e0*/  @!P0 BRA `(.L_x_9867) ;  /* 0x0000000000048947 */ /* 0x000fea0003800000 */
[----:B------:R-:W-:Y:S01]  /*104f0*/  BPT.TRAP 0x1 ;  /* 0x000000040000795c */ /* 0x000fe20000300000 */
.L_x_9867:
[----:B------:R-:W-:Y:S04]  /*10500*/  BSSY B0, `(.L_x_9865) ;  /* 0x0000004000007945 */ /* 0x000fe80003800000 */
[----:B-1----:R-:W-:Y:S05]  /*10510*/  @P3 BRA `(.L_x_9868) ;  /* 0x0000000000083947 */ /* 0x002fea0003800000 */
[----:B------:R-:W1:Y:S02]  /*10520*/  SYNCS.PHASECHK.TRANS64.TRYWAIT P3, [R14+URZ+0x31c30], R15 ;  /* 0x031c300f0e0075a7 */ /* 0x000e64000806017f */
[----:B-1----:R-:W-:Y:S05]  /*10530*/  @!P3 BRA `(.L_x_9869) ;  /* 0x00000110005cb947 */ /* 0x002fea0003800000 */
.L_x_9868:
[----:B------:R-:W-:Y:S05]  /*10540*/  BSYNC B0 ;  /* 0x0000000000007941 */ /* 0x000fea0003800000 */
.L_x_9865:
[----:B01----:R-:W2:Y:S01]  /*10550*/  LDL R14, [R1+0x80] ;  /* 0x00008000010e7983 */ /* 0x003ea20000100800 */
[----:B------:R-:W-:Y:S05]  /*10560*/  WARPSYNC.ALL ;  /* 0x0000000000007948 */ /* 0x000fea0003800000 */
[----:B------:R-:W0:Y:S01]  /*10570*/  S2R R20, SR_TID.X ;  /* 0x0000000000147919 */ /* 0x000e220000002100 */
[----:B------:R-:W-:Y:S01]  /*10580*/  IMAD.MOV.U32 R21, RZ, RZ, -0x7fffffe0 ;  /* 0x80000020ff157424 */ /* 0x000fe200078e00ff */
[----:B------:R-:W-:Y:S01]  /*10590*/  R2UR UR52, R2 ;  /* 0x00000000023472ca */ /* 0x000fe200000e0000 */
[----:B------:R-:W-:Y:S01]  /*105a0*/  IMAD.MOV.U32 R73, RZ, RZ, -0x7fffffe0 ;  /* 0x80000020ff497424 */ /* 0x000fe200078e00ff */
[----:B------:R-:W-:Y:S01]  /*105b0*/  R2UR UR53, R3 ;  /* 0x00000000033572ca */ /* 0x000fe200000e0000 */
[----:B------:R-:W-:Y:S01]  /*105c0*/  IMAD.MOV.U32 R151, RZ, RZ, -0x7fffffe0 ;  /* 0x80000020ff977424 */ /* 0x000fe200078e00ff */
[C---:B------:R-:W-:Y:S01]  /*105d0*/  R2UR UR7, R21.reuse ;  /* 0x00000000150772ca */ /* 0x040fe200000e0000 */
[----:B------:R-:W-:Y:S01]  /*105e0*/  IMAD.MOV.U32 R15, RZ, RZ, -0x7fffffe0 ;  /* 0x80000020ff0f7424 */ /* 0x000fe200078e00ff */
[----:B------:R-:W-:Y:S01]  /*105f0*/  R2UR UR11, R21 ;  /* 0x00000000150b72ca */ /* 0x000fe200000e0000 */
[----:B------:R-:W-:Y:S01]  /*10600*/  IMAD.MOV.U32 R83, RZ, RZ, -0x7fffffe0 ;  /* 0x80000020ff537424 */ /* 0x000fe200078e00ff */
[----:B------:R-:W-:Y:S01]  /*10610*/  R2UR UR55, R73 ;  /* 0x00000000493772ca */ /* 0x000fe200000e0000 */
[----:B------:R1:W-:Y:S01]  /*10620*/  STL [R1+0x11c], R28 ;  /* 0x00011c1c01007387 */ /* 0x0003e20000100800 */
[----:B------:R-:W-:Y:S01]  /*10630*/  R2UR UR5, R21 ;  /* 0x00000000150572ca */ /* 0x000fe200000e0000 */
[----:B------:R-:W-:Y:S01]  /*10640*/  IMAD.MOV.U32 R153, RZ, RZ, -0x7fffffe0 ;  /* 0x80000020ff997424 */ /* 0x000fe200078e00ff */
[C---:B------:R-:W-:Y:S01]  /*10650*/  R2UR UR59, R15.reuse ;  /* 0x000000000f3b72ca */ /* 0x040fe200000e0000 */
[----:B------:R-:W-:Y:S01]  /*10660*/  STL [R1+0x118], R27 ;  /* 0x0001181b01007387 */ /* 0x000fe20000100800 */
[----:B------:R-:W-:-:S02]  /*10670*/  R2UR UR9, R15 ;  /* 0x000000000f0972ca */ /* 0x000fc400000e0000 */
[----:B------:R-:W-:Y:S01]  /*10680*/  R2UR UR56, R2 ;  /* 0x00000000023872ca */ /* 0x000fe200000e0000 */
[----:B------:R-:W-:Y:S01]  /*10690*/  STL [R1+0x114], R26 ;  /* 0x0001141a01007387 */ /* 0x000fe20000100800 */
[----:B------:R-:W-:Y:S01]  /*106a0*/  MOV R75, UR7 ;  /* 0x00000007004b7c02 */ /* 0x000fe20008000f00 */
[----:B------:R-:W-:Y:S01]  /*106b0*/  UMOV UR7, UR11 ;  /* 0x0000000b00077c82 */ /* 0x000fe20008000000 */
[----:B------:R-:W-:Y:S01]  /*106c0*/  R2UR UR57, R3 ;  /* 0x00000000033972ca */ /* 0x000fe200000e0000 */
[----:B------:R-:W-:Y:S01]  /*106d0*/  STL [R1+0x110], R25 ;  /* 0x0001101901007387 */ /* 0x000fe20000100800 */
[----:B------:R-:W-:Y:S01]  /*106e0*/  MOV R78, UR55 ;  /* 0x00000037004e7c02 */ /* 0x000fe20008000f00 */
[----:B------:R-:W-:Y:S01]  /*106f0*/  UMOV UR55, UR5 ;  /* 0x0000000500377c82 */ /* 0x000fe20008000000 */
[----:B------:R-:W-:Y:S01]  /*10700*/  MOV R21, UR7 ;  /* 0x0000000700157c02 */ /* 0x000fe20008000f00 */
[----:B------:R-:W-:Y:S01]  /*10710*/  STL [R1+0x10c], R24 ;  /* 0x00010c1801007387 */ /* 0x000fe20000100800 */
[----:B------:R-:W-:-:S02]  /*10720*/  R2UR UR7, R151 ;  /* 0x00000000970772ca */ /* 0x000fc400000e0000 */
[----:B------:R-:W-:Y:S01]  /*10730*/  R2UR UR5, R3 ;  /* 0x00000000030572ca */ /* 0x000fe200000e0000 */
[----:B------:R-:W-:Y:S01]  /*10740*/  STL [R1+0x108], R23 ;  /* 0x0001081701007387 */ /* 0x000fe20000100800 */
[----:B0-----:R-:W-:Y:S02]  /*10750*/  SHF.R.U32.HI R20, RZ, 0x7, R20 ;  /* 0x00000007ff147819 */ /* 0x001fe40000011614 */
[----:B------:R-:W-:Y:S01]  /*10760*/  MOV R76, UR59 ;  /* 0x0000003b004c7c02 */ /* 0x000fe20008000f00 */
[----:B------:R-:W-:Y:S01]  /*10770*/  UMOV UR59, UR9 ;  /* 0x00000009003b7c82 */ /* 0x000fe20008000000 */
[----:B------:R-:W-:Y:S01]  /*10780*/  R2UR UR9, R73 ;  /* 0x00000000490972ca */ /* 0x000fe200000e0000 */
[----:B------:R-:W-:Y:S01]  /*10790*/  VIADD R74, R20, 0x8 ;  /* 0x00000008144a7836 */ /* 0x000fe20000000000 */
[C---:B------:R-:W-:Y:S01]  /*107a0*/  R2UR UR11, R15.reuse ;  /* 0x000000000f0b72ca */ /* 0x040fe200000e0000 */
[----:B------:R-:W-:Y:S01]  /*107b0*/  STL [R1+0x104], R22 ;  /* 0x0001041601007387 */ /* 0x000fe20000100800 */
[----:B------:R-:W-:-:S02]  /*107c0*/  R2UR UR23, R15 ;  /* 0x000000000f1772ca */ /* 0x000fc400000e0000 */
[C---:B------:R-:W-:Y:S01]  /*107d0*/  R2UR UR35, R15.reuse ;  /* 0x000000000f2372ca */ /* 0x040fe200000e0000 */
[----:B------:R0:W-:Y:S01]  /*107e0*/  BAR.SYNC.DEFER_BLOCKING R74, 0x100 ;  /* 0x0004004a0000751d */ /* 0x0001e20000010000 */
[C---:B------:R-:W-:Y:S02]  /*107f0*/  R2UR UR47, R15.reuse ;  /* 0x000000000f2f72ca */ /* 0x040fe400000e0000 */
[C---:B------:R-:W-:Y:S02]  /*10800*/  R2UR UR33, R15.reuse ;  /* 0x000000000f2172ca */ /* 0x040fe400000e0000 */
[C---:B------:R-:W-:Y:S01]  /*10810*/  R2UR UR29, R15.reuse ;  /* 0x000000000f1d72ca */ /* 0x040fe200000e0000 */
[----:B------:R-:W-:Y:S01]  /*10820*/  IMAD.U32 R155, RZ, RZ, UR9 ;  /* 0x00000009ff9b7e24 */ /* 0x000fe2000f8e00ff */
[----:B------:R-:W-:Y:S01]  /*10830*/  R2UR UR9, R15 ;  /* 0x000000000f0972ca */ /* 0x000fe200000e0000 */
[----:B------:R-:W-:Y:S01]  /*10840*/  STL [R1+0x100], R19 ;  /* 0x0001001301007387 */ /* 0x000fe20000100800 */
[----:B------:R-:W-:-:S02]  /*10850*/  R2UR UR15, R83 ;  /* 0x00000000530f72ca */ /* 0x000fc400000e0000 */
[C---:B------:R-:W-:Y:S01]  /*10860*/  R2UR UR31, R83.reuse ;  /* 0x00000000531f72ca */ /* 0x040fe200000e0000 */
[----:B------:R-:W-:Y:S01]  /*10870*/  STL [R1+0xfc], R18 ;  /* 0x0000fc1201007387 */ /* 0x000fe20000100800 */
[C---:B------:R-:W-:Y:S02]  /*10880*/  R2UR UR39, R83.reuse ;  /* 0x00000000532772ca */ /* 0x040fe400000e0000 */
[C---:B------:R-:W-:Y:S01]  /*10890*/  R2UR UR51, R83.reuse ;  /* 0x00000000533372ca */ /* 0x040fe200000e0000 */
[----:B------:R-:W-:Y:S01]  /*108a0*/  STL [R1+0xf8], R17 ;  /* 0x0000f81101007387 */ /* 0x000fe20000100800 */
[----:B------:R-:W-:Y:S02]  /*108b0*/  R2UR UR25, R83 ;  /* 0x00000000531972ca */ /* 0x000fe400000e0000 */
[C---:B------:R-:W-:Y:S01]  /*108c0*/  R2UR UR19, R73.reuse ;  /* 0x00000000491372ca */ /* 0x040fe200000e0000 */
[----:B------:R-:W-:Y:S01]  /*108d0*/  IMAD.U32 R15, RZ, RZ, UR9 ;  /* 0x00000009ff0f7e24 */ /* 0x000fe2000f8e00ff */
[C---:B------:R-:W-:Y:S01]  /*108e0*/  R2UR UR27, R73.reuse ;  /* 0x00000000491b72ca */ /* 0x040fe200000e0000 */
[----:B------:R-:W-:Y:S01]  /*108f0*/  STL [R1+0xf4], R16 ;  /* 0x0000f41001007387 */ /* 0x000fe20000100800 */
[C---:B------:R-:W-:Y:S01]  /*10900*/  R2UR UR43, R73.reuse ;  /* 0x00000000492b72ca */ /* 0x040fe200000e0000 */
[----:B------:R-:W-:Y:S01]  /*10910*/  WARPGROUP.ARRIVE ;  /* 0x00000000000079c5 */ /* 0x000fe20000000000 */
[C---:B------:R-:W-:Y:S01]  /*10920*/  R2UR UR21, R73.reuse ;  /* 0x00000000491572ca */ /* 0x040fe200000e0000 */
[----:B------:R3:W-:Y:S01]  /*10930*/  STL [R1+0xf0], R0 ;  /* 0x0000f00001007387 */ /* 0x0007e20000100800 */
[----:B------:R-:W-:Y:S01]  /*10940*/  R2UR UR17, R73 ;  /* 0x00000000491172ca */ /* 0x000fe200000e0000 */
[----:B------:R-:W-:Y:S01]  /*10950*/  IMAD.MOV.U32 R73, RZ, RZ, -0x7fffffe0 ;  /* 0x80000020ff497424 */ /* 0x000fe200078e00ff */
[----:B-1----:R-:W-:-:S02]  /*10960*/  MOV R28, UR60 ;  /* 0x0000003c001c7c02 */ /* 0x002fc40008000f00 */
[C---:B------:R-:W-:Y:S02]  /*10970*/  R2UR UR40, R8.reuse ;  /* 0x00000000082872ca */ /* 0x040fe400000e0000 */
[----:B------:R-:W-:Y:S01]  /*10980*/  R2UR UR13, R73 ;  /* 0x00000000490d72ca */ /* 0x000fe200000e0000 */
[----:B------:R-:W-:Y:S01]  /*10990*/  IMAD.MOV.U32 R73, RZ, RZ, -0x7fffffe0 ;  /* 0x80000020ff497424 */ /* 0x000fe200078e00ff */
[----:B------:R-:W-:Y:S02]  /*109a0*/  R2UR UR41, R9 ;  /* 0x00000000092972ca */ /* 0x000fe400000e0000 */
[----:B---3--:R-:W-:Y:S02]  /*109b0*/  MOV R0, UR61 ;  /* 0x0000003d00007c02 */ /* 0x008fe40008000f00 */
[----:B------:R-:W-:Y:S01]  /*109c0*/  R2UR UR61, R73 ;  /* 0x00000000493d72ca */ /* 0x000fe200000e0000 */
[----:B------:R-:W-:Y:S01]  /*109d0*/  IMAD.MOV.U32 R73, RZ, RZ, -0x7fffffe0 ;  /* 0x80000020ff497424 */ /* 0x000fe200078e00ff */
[----:B------:R-:W-:-:S02]  /*109e0*/  R2UR UR44, R8 ;  /* 0x00000000082c72ca */ /* 0x000fc400000e0000 */
[C---:B------:R-:W-:Y:S02]  /*109f0*/  R2UR UR45, R9.reuse ;  /* 0x00000000092d72ca */ /* 0x040fe400000e0000 */
[----:B------:R-:W-:Y:S02]  /*10a00*/  R2UR UR48, R8 ;  /* 0x00000000083072ca */ /* 0x000fe400000e0000 */
[----:B------:R-:W-:Y:S01]  /*10a10*/  R2UR UR49, R9 ;  /* 0x00000000093172ca */ /* 0x000fe200000e0000 */
[----:B--2---:R-:W-:-:S04]  /*10a20*/  IMAD R150, R145, 0x6c0, R14 ;  /* 0x000006c091967824 */ /* 0x004fc800078e020e */
[C---:B------:R-:W-:Y:S02]  /*10a30*/  VIADD R20, R150.reuse, 0x40 ;  /* 0x0000004096147836 */ /* 0x040fe40000000000 */
[C---:B------:R-:W-:Y:S02]  /*10a40*/  VIADD R72, R150.reuse, 0x100 ;  /* 0x0000010096487836 */ /* 0x040fe40000000000 */
        /* <DEDUP_REMOVED lines=17> */
[----:B------:R-:W-:Y:S01]  /*10b60*/  MOV R79, UR54 ;  /* 0x00000036004f7c02 */ /* 0x000fe20008000f00 */
[----:B------:R-:W-:Y:S01]  /*10b70*/  UMOV UR54, UR4 ;  /* 0x0000000400367c82 */ /* 0x000fe20008000000 */
        /* <DEDUP_REMOVED lines=8> */
[----:B0-----:R-:W-:Y:S01]  /*10c00*/  MOV R74, UR6 ;  /* 0x00000006004a7c02 */ /* 0x001fe20008000f00 */
[----:B------:R-:W-:Y:S01]  /*10c10*/  UMOV UR6, UR10 ;  /* 0x0000000a00067c82 */ /* 0x000fe20008000000 */
[----:B------:R-:W-:Y:S01]  /*10c20*/  R2UR UR10, R14 ;  /* 0x000000000e0a72ca */ /* 0x000fe200000e0000 */
[C---:B------:R-:W-:Y:S01]  /*10c30*/  VIADD R14, R150.reuse, 0x42 ;  /* 0x00000042960e7836 */ /* 0x040fe20000000000 */
[----:B------:R-:W-:Y:S01]  /*10c40*/  MOV R80, UR6 ;  /* 0x0000000600507c02 */ /* 0x000fe20008000f00 */
[C---:B------:R-:W-:Y:S01]  /*10c50*/  VIADD R152, R150.reuse, 0x402 ;  /* 0x0000040296987836 */ /* 0x040fe20000000000 */
[----:B------:R-:W-:-:S02]  /*10c60*/  R2UR UR6, R150 ;  /* 0x00000000960672ca */ /* 0x000fc400000e0000 */
        /* <DEDUP_REMOVED lines=11> */
[----:B------:R-:W-:Y:S01]  /*10d20*/  HGMMA.64x16x16.F32.BF16 R136, gdesc[UR4], RZ, !UPT, gsb0 ;  /* 0x00200000048879f0 */ /* 0x000fe2000c0018ff */
[----:B------:R-:W-:Y:S01]  /*10d30*/  R2UR UR7, R21 ;  /* 0x00000000150772ca */ /* 0x000fe200000e0000 */
[----:B------:R-:W-:Y:S01]  /*10d40*/  IMAD.MOV.U32 R21, RZ, RZ, -0x7fffffe0 ;  /* 0x80000020ff157424 */ /* 0x000fe200078e00ff */
[----:B------:R-:W-:Y:S01]  /*10d50*/  R2UR UR6, R80 ;  /* 0x00000000500672ca */ /* 0x000fe200000e0000 */
[----:B------:R-:W-:Y:S01]  /*10d60*/  VIADD R82, R150, 0x202 ;  /* 0x0000020296527836 */ /* 0x000fe20000000000 */
[----:B------:R-:W-:-:S02]  /*10d70*/  R2UR UR4, R2 ;  /* 0x00000000020472ca */ /* 0x000fc400000e0000 */
[----:B------:R-:W-:Y:S02]  /*10d80*/  R2UR UR5, R3 ;  /* 0x00000000030572ca */ /* 0x000fe400000e0000 */
[----:B------:R-:W-:Y:S01]  /*10d90*/  R2UR UR46, R14 ;  /* 0x000000000e2e72ca */ /* 0x000fe200000e0000 */
[----:B------:R-:W-:Y:S01]  /*10da0*/  VIADD R14, R150, 0x240 ;  /* 0x00000240960e7836 */ /* 0x000fe20000000000 */
[----:B------:R-:W-:Y:S01]  /*10db0*/  R2UR UR9, R21 ;  /* 0x00000000150972ca */ /* 0x000fe200000e0000 */
[----:B------:R-:W-:Y:S01]  /*10dc0*/  IMAD.U32 R154, RZ, RZ, UR8 ;  /* 0x00000008ff9a7e24 */ /* 0x000fe2000f8e00ff */
[----:B------:R-:W-:Y:S01]  /*10dd0*/  R2UR UR50, R82 ;  /* 0x00000000523272ca */ /* 0x000fe200000e0000 */
[----:B------:R-:W-:Y:S01]  /*10de0*/  VIADD R82, R150, 0x280 ;  /* 0x0000028096527836 */ /* 0x000fe20000000000 */
[----:B------:R-:W-:Y:S01]  /*10df0*/  R2UR UR32, R14 ;  /* 0x000000000e2072ca */ /* 0x000fe200000e0000 */
[----:B------:R-:W-:Y:S01]  /*10e00*/  VIADD R14, R150, 0x300 ;  /* 0x00000300960e7836 */ /* 0x000fe20000000000 */
[----:B------:R-:W-:Y:S01]  /*10e10*/  R2UR UR16, R72 ;  /* 0x00000000481072ca */ /* 0x000fe200000e0000 */
[----:B------:R-:W-:Y:S01]  /*10e20*/  IMAD.MOV.U32 R21, RZ, RZ, -0x7fffffe0 ;  /* 0x80000020ff157424 */ /* 0x000fe200078e00ff */
        /* <DEDUP_REMOVED lines=8> */
[----:B------:R-:W-:-:S04]  /*10eb0*/  R2UR UR8, R14 ;  /* 0x000000000e0872ca */ /* 0x000fc800000e0000 */
[----:B------:R-:W-:Y:S01]  /*10ec0*/  R2UR UR60, R72 ;  /* 0x00000000483c72ca */ /* 0x000fe200000e0000 */
[----:B------:R-:W-:-:S04]  /*10ed0*/  VIADD R72, R150, 0x342 ;  /* 0x0000034296487836 */ /* 0x000fc80000000000 */
[----:B------:R-:W-:Y:S01]  /*10ee0*/  IMAD.U32 R147, RZ, RZ, UR37 ;  /* 0x00000025ff937e24 */ /* 0x000fe2000f8e00ff */
[----:B------:R-:W-:Y:S01]  /*10ef0*/  R2UR UR37, R21 ;  /* 0x00000000152572ca */ /* 0x000fe200000e0000 */
[----:B------:R-:W-:Y:S02]  /*10f00*/  IMAD.MOV.U32 R21, RZ, RZ, -0x7fffffe0 ;  /* 0x80000020ff157424 */ /* 0x000fe400078e00ff */
[----:B------:R-:W-:Y:S01]  /*10f10*/  IMAD.U32 R14, RZ, RZ, UR8 ;  /* 0x00000008ff0e7e24 */ /* 0x000fe2000f8e00ff */
[----:B------:R-:W-:Y:S01]  /*10f20*/  R2UR UR8, R20 ;  /* 0x00000000140872ca */ /* 0x000fe200000e0000 */
[----:B------:R-:W-:-:S05]  /*10f30*/  VIADD R20, R150, 0x242 ;  /* 0x0000024296147836 */ /* 0x000fca0000000000 */
[----:B------:R-:W-:Y:S01]  /*10f40*/  R2UR UR36, R20 ;  /* 0x00000000142472ca */ /* 0x000fe200000e0000 */
[----:B------:R-:W-:Y:S02]  /*10f50*/  VIADD R20, R150, 0x282 ;  /* 0x0000028296147836 */ /* 0x000fe40000000000 */
[----:B------:R-:W-:Y:S01]  /*10f60*/  IMAD.U32 R149, RZ, RZ, UR37 ;  /* 0x00000025ff957e24 */ /* 0x000fe2000f8e00ff */
[----:B------:R-:W-:Y:S01]  /*10f70*/  R2UR UR37, R9 ;  /* 0x00000000092572ca */ /* 0x000fe200000e0000 */
[----:B------:R-:W-:Y:S02]  /*10f80*/  WARPGROUP.DEPBAR.LE gsb0, 0x0 ;  /* 0x00008000000079c5 */ /* 0x000fe40000010000 */
[----:B------:R-:W-:-:S06]  /*10f90*/  WARPGROUP.ARRIVE ;  /* 0x00000000000079c5 */ /* 0x000fcc0000000000 */
[----:B------:R-:W-:Y:S01]  /*10fa0*/  HGMMA.64x16x16.F32.BF16 R128, gdesc[UR52], RZ, !UPT, gsb0 ;  /* 0x00200000348079f0 */ /* 0x000fe2000c0018ff */
[----:B------:R-:W-:Y:S01]  /*10fb0*/  R2UR UR55, R78 ;  /* 0x000000004e3772ca */ /* 0x000fe200000e0000 */
[----:B------:R-:W-:Y:S01]  /*10fc0*/  IMAD.U32 R146, RZ, RZ, UR36 ;  /* 0x00000024ff927e24 */ /* 0x000fe2000f8e00ff */
[----:B------:R-:W-:Y:S02]  /*10fd0*/  R2UR UR54, R79 ;  /* 0x000000004f3672ca */ /* 0x000fe400000e0000 */
[----:B------:R-:W-:Y:S02]  /*10fe0*/  R2UR UR52, R2 ;  /* 0x00000000023472ca */ /* 0x000fe400000e0000 */
[----:B------:R-:W-:Y:S02]  /*10ff0*/  R2UR UR53, R3 ;  /* 0x00000000033572ca */ /* 0x000fe400000e0000 */
[----:B------:R-:W-:Y:S01]  /*11000*/  R2UR UR36, R20 ;  /* 0x00000000142472ca */ /* 0x000fe200000e0000 */
[----:B------:R-:W-:-:S12]  /*11010*/  VIADD R20, R150, 0x302 ;  /* 0x0000030296147836 */ /* 0x000fd80000000000 */
[----:B------:R-:W-:Y:S01]  /*11020*/  IMAD.U32 R148, RZ, RZ, UR36 ;  /* 0x00000024ff947e24 */ /* 0x000fe2000f8e00ff */
[----:B------:R-:W-:Y:S01]  /*11030*/  R2UR UR36, R8 ;  /* 0x00000000082472ca */ /* 0x000fe200000e0000 */
[----:B------:R-:W-:Y:S02]  /*11040*/  WARPGROUP.DEPBAR.LE gsb0, 0x0 ;  /* 0x00008000000079c5 */ /* 0x000fe40000010000 */
[----:B------:R-:W-:-:S06]  /*11050*/  WARPGROUP.ARRIVE ;  /* 0x00000000000079c5 */ /* 0x000fcc0000000000 */
[----:B------:R-:W-:Y:S01]  /*11060*/  HGMMA.64x16x16.F32.BF16 R120, gdesc[UR56], RZ, !UPT, gsb0 ;  /* 0x00200000387879f0 */ /* 0x000fe2000c0018ff */
[----:B------:R-:W-:Y:S02]  /*11070*/  R2UR UR59, R76 ;  /* 0x000000004c3b72ca */ /* 0x000fe400000e0000 */
[----:B------:R-:W-:Y:S02]  /*11080*/  R2UR UR58, R77 ;  /* 0x000000004d3a72ca */ /* 0x000fe400000e0000 */
[----:B------:R-:W-:Y:S02]  /*11090*/  R2UR UR56, R2 ;  /* 0x00000000023872ca */ /* 0x000fe400000e0000 */
[----:B------:R-:W-:Y:S01]  /*110a0*/  R2UR UR57, R3 ;  /* 0x00000000033972ca */ /* 0x000fe200000e0000 */
[----:B------:R-:W-:Y:S02]  /*110b0*/  WARPGROUP.DEPBAR.LE gsb0, 0x0 ;  /* 0x00008000000079c5 */ /* 0x000fe40000010000 */
[----:B------:R-:W-:-:S06]  /*110c0*/  WARPGROUP.ARRIVE ;  /* 0x00000000000079c5 */ /* 0x000fcc0000000000 */
[----:B------:R-:W-:Y:S01]  /*110d0*/  HGMMA.64x16x16.F32.BF16 R112, gdesc[UR4], RZ, !UPT, gsb0 ;  /* 0x00200000047079f0 */ /* 0x000fe2000c0018ff */
[----:B------:R-:W-:Y:S01]  /*110e0*/  R2UR UR7, R75 ;  /* 0x000000004b0772ca */ /* 0x000fe200000e0000 */
[----:B------:R-:W-:Y:S01]  /*110f0*/  IMAD.MOV.U32 R75, RZ, RZ, -0x7fffffe0 ;  /* 0x80000020ff4b7424 */ /* 0x000fe200078e00ff */
[----:B------:R-:W-:Y:S01]  /*11100*/  R2UR UR6, R74 ;  /* 0x000000004a0672ca */ /* 0x000fe200000e0000 */
[----:B------:R-:W-:Y:S01]  /*11110*/  VIADD R74, R150, 0x382 ;  /* 0x00000382964a7836 */ /* 0x000fe20000000000 */
[----:B------:R-:W-:Y:S02]  /*11120*/  R2UR UR4, R2 ;  /* 0x00000000020472ca */ /* 0x000fe400000e0000 */
[----:B------:R-:W-:Y:S01]  /*11130*/  R2UR UR5, R3 ;  /* 0x00000000030572ca */ /* 0x000fe200000e0000 */
[----:B------:R-:W-:Y:S02]  /*11140*/  WARPGROUP.DEPBAR.LE gsb0, 0x0 ;  /* 0x00008000000079c5 */ /* 0x000fe40000010000 */
[----:B------:R-:W-:-:S06]  /*11150*/  WARPGROUP.ARRIVE ;  /* 0x00000000000079c5 */ /* 0x000fcc0000000000 */
[----:B------:R-:W-:Y:S01]  /*11160*/  HGMMA.64x16x16.F32.BF16 R104, gdesc[UR52], RZ, !UPT, gsb0 ;  /* 0x00200000346879f0 */ /* 0x000fe2000c0018ff */
[----:B------:R-:W-:Y:S01]  /*11170*/  UMOV UR54, UR12 ;  /* 0x0000000c00367c82 */ /* 0x000fe20008000000 */
[----:B------:R-:W-:Y:S01]  /*11180*/  UMOV UR55, UR13 ;  /* 0x0000000d00377c82 */ /* 0x000fe20008000000 */
[----:B------:R-:W-:Y:S01]  /*11190*/  R2UR UR12, R20 ;  /* 0x00000000140c72ca */ /* 0x000fe200000e0000 */
[----:B------:R-:W-:Y:S01]  /*111a0*/  UMOV UR52, UR16 ;  /* 0x0000001000347c82 */ /* 0x000fe20008000000 */
[----:B------:R-:W-:Y:S01]  /*111b0*/  R2UR UR13, R21 ;  /* 0x00000000150d72ca */ /* 0x000fe200000e0000 */
[----:B------:R-:W-:Y:S01]  /*111c0*/  UMOV UR53, UR17 ;  /* 0x0000001100357c82 */ /* 0x000fe20008000000 */
[C---:B------:R-:W-:Y:S02]  /*111d0*/  R2UR UR16, R8.reuse ;  /* 0x00000000081072ca */ /* 0x040fe400000e0000 */
[----:B------:R-:W-:Y:S02]  /*111e0*/  R2UR UR17, R9 ;  /* 0x00000000091172ca */ /* 0x000fe400000e0000 */
[----:B------:R-:W-:Y:S01]  /*111f0*/  MOV R27, UR55 ;  /* 0x00000037001b7c02 */ /* 0x000fe20008000f00 */
[----:B------:R-:W-:Y:S01]  /*11200*/  UMOV UR55, UR25 ;  /* 0x0000001900377c82 */ /* 0x000fe20008000000 */
[----:B------:R-:W-:Y:S01]  /*11210*/  MOV R26, UR54 ;  /* 0x00000036001a7c02 */ /* 0x000fe20008000f00 */
[----:B------:R-:W-:Y:S01]  /*11220*/  UMOV UR54, UR24 ;  /* 0x0000001800367c82 */ /* 0x000fe20008000000 */
[----:B------:R-:W-:Y:S01]  /*11230*/  R2UR UR24, R8 ;  /* 0x00000000081872ca */ /* 0x000fe200000e0000 */
[----:B------:R-:W-:Y:S01]  /*11240*/  IMAD.U32 R20, RZ, RZ, UR12 ;  /* 0x0000000cff147e24 */ /* 0x000fe2000f8e00ff */
[----:B------:R-:W-:Y:S01]  /*11250*/  R2UR UR12, R2 ;  /* 0x00000000020c72ca */ /* 0x000fe200000e0000 */
[----:B------:R-:W-:Y:S01]  /*11260*/  IMAD.U32 R21, RZ, RZ, UR13 ;  /* 0x0000000dff157e24 */ /* 0x000fe2000f8e00ff */
[----:B------:R-:W-:-:S02]  /*11270*/  R2UR UR13, R3 ;  /* 0x00000000030d72ca */ /* 0x000fc400000e0000 */
[----:B------:R-:W-:Y:S01]  /*11280*/  R2UR UR25, R9 ;  /* 0x00000000091972ca */ /* 0x000fe200000e0000 */
[----:B------:R-:W-:Y:S02]  /*11290*/  WARPGROUP.DEPBAR.LE gsb0, 0x0 ;  /* 0x00008000000079c5 */ /* 0x000fe40000010000 */
[----:B------:R-:W-:-:S06]  /*112a0*/  WARPGROUP.ARRIVE ;  /* 0x00000000000079c5 */ /* 0x000fcc0000000000 */
[----:B------:R-:W-:Y:S01]  /*112b0*/  HGMMA.64x16x16.F32.BF16 R96, gdesc[UR56], RZ, !UPT, gsb0 ;  /* 0x00200000386079f0 */ /* 0x000fe2000c0018ff */
[----:B------:R-:W-:Y:S01]  /*112c0*/  UMOV UR58, UR8 ;  /* 0x00000008003a7c82 */ /* 0x000fe20008000000 */
[----:B------:R-:W-:Y:S01]  /*112d0*/  UMOV UR59, UR9 ;  /* 0x00000009003b7c82 */ /* 0x000fe20008000000 */
[----:B------:R-:W-:Y:S02]  /*112e0*/  R2UR UR8, R2 ;  /* 0x00000000020872ca */ /* 0x000fe400000e0000 */
[----:B------:R-:W-:Y:S02]  /*112f0*/  R2UR UR9, R3 ;  /* 0x00000000030972ca */ /* 0x000fe400000e0000 */
[----:B------:R-:W-:Y:S01]  /*11300*/  R2UR UR56, R72 ;  /* 0x00000000483872ca */ /* 0x000fe200000e0000 */
[----:B------:R-:W-:Y:S01]  /*11310*/  VIADD R72, R150, 0x3c2 ;  /* 0x000003c296487836 */ /* 0x000fe20000000000 */
[----:B------:R-:W-:Y:S01]  /*11320*/  R2UR UR57, R73 ;  /* 0x00000000493972ca */ /* 0x000fe200000e0000 */
[----:B------:R-:W-:Y:S01]  /*11330*/  IMAD.MOV.U32 R73, RZ, RZ, -0x7fffffe0 ;  /* 0x80000020ff497424 */ /* 0x000fe200078e00ff */
[----:B------:R-:W-:-:S02]  /*11340*/  WARPGROUP.DEPBAR.LE gsb0, 0x0 ;  /* 0x00008000000079c5 */ /* 0x000fc40000010000 */
[----:B------:R-:W-:-:S06]  /*11350*/  WARPGROUP.ARRIVE ;  /* 0x00000000000079c5 */ /* 0x000fcc0000000000 */
[----:B------:R-:W-:Y:S01]  /*11360*/  HGMMA.64x16x16.F32.BF16 R88, gdesc[UR4], RZ, !UPT, gsb0 ;  /* 0x00200000045879f0 */ /* 0x000fe2000c0018ff */
[----:B------:R-:W-:Y:S01]  /*11370*/  R2UR UR6, R74 ;  /* 0x000000004a0672ca */ /* 0x000fe200000e0000 */
[----:B------:R-:W-:Y:S01]  /*11380*/  UMOV UR4, UR20 ;  /* 0x0000001400047c82 */ /* 0x000fe20008000000 */
[----:B------:R-:W-:Y:S01]  /*11390*/  R2UR UR7, R75 ;  /* 0x000000004b0772ca */ /* 0x000fe200000e0000 */
[----:B------:R-:W-:Y:S01]  /*113a0*/  UMOV UR5, UR21 ;  /* 0x0000001500057c82 */ /* 0x000fe20008000000 */
[----:B------:R-:W-:Y:S02]  /*113b0*/  R2UR UR20, R8 ;  /* 0x00000000081472ca */ /* 0x000fe400000e0000 */
[----:B------:R-:W-:-:S07]  /*113c0*/  R2UR UR21, R9 ;  /* 0x00000000091572ca */ /* 0x000fce00000e0000 */
[----:B------:R-:W-:Y:S01]  /*113d0*/  MOV R22, UR6 ;  /* 0x0000000600167c02 */ /* 0x000fe20008000f00 */
[----:B------:R-:W-:Y:S01]  /*113e0*/  UMOV UR6, UR32 ;  /* 0x0000002000067c82 */ /* 0x000fe20008000000 */
[----:B------:R-:W-:Y:S01]  /*113f0*/  MOV R23, UR7 ;  /* 0x0000000700177c02 */ /* 0x000fe20008000f00 */
[----:B------:R-:W-:Y:S01]  /*11400*/  UMOV UR7, UR33 ;  /* 0x0000002100077c82 */ /* 0x000fe20008000000 */
[----:B------:R-:W-:Y:S02]  /*11410*/  R2UR UR32, R8 ;  /* 0x00000000082072ca */ /* 0x000fe400000e0000 */
[----:B------:R-:W-:Y:S01]  /*11420*/  R2UR UR33, R9 ;  /* 0x00000000092172ca */ /* 0x000fe200000e0000 */
[----:B------:R-:W-:Y:S02]  /*11430*/  WARPGROUP.DEPBAR.LE gsb0, 0x0 ;  /* 0x00008000000079c5 */ /* 0x000fe40000010000 */
[----:B------:R-:W-:-:S06]  /*11440*/  WARPGROUP.ARRIVE ;  /* 0x00000000000079c5 */ /* 0x000fcc0000000000 */
[----:B------:R-:W-:Y:S01]  /*11450*/  HGMMA.64x16x16.F32.BF16 R80, gdesc[UR8], RZ, !UPT, gsb0 ;  /* 0x00200000085079f0 */ /* 0x000fe2000c0018ff */
[----:B------:R-:W-:Y:S02]  /*11460*/  R2UR UR10, R72 ;  /* 0x00000000480a72ca */ /* 0x000fe400000e0000 */
[----:B------:R-:W-:Y:S02]  /*11470*/  R2UR UR11, R73 ;  /* 0x00000000490b72ca */ /* 0x000fe400000e0000 */
        /* <DEDUP_REMOVED lines=11> */
[----:B------:R-:W-:Y:S01]  /*11530*/  R2UR UR14, R152 ;  /* 0x00000000980e72ca */ /* 0x000fe200000e0000 */
[----:B------:R-:W-:Y:S01]  /*11540*/  VIADD R152, R150, 0x442 ;  /* 0x0000044296987836 */ /* 0x000fe20000000000 */
[----:B------:R-:W-:Y:S01]  /*11550*/  R2UR UR15, R153 ;  /* 0x00000000990f72ca */ /* 0x000fe200000e0000 */
[----:B------:R-:W-:Y:S01]  /*11560*/  IMAD.MOV.U32 R153, RZ, RZ, -0x7fffffe0 ;  /* 0x80000020ff997424 */ /* 0x000fe200078e00ff */
[----:B------:R-:W-:Y:S02]  /*11570*/  WARPGROUP.DEPBAR.LE gsb0, 0x0 ;  /* 0x00008000000079c5 */ /* 0x000fe40000010000 */
[----:B------:R-:W-:-:S06]  /*11580*/  WARPGROUP.ARRIVE ;  /* 0x00000000000079c5 */ /* 0x000fcc0000000000 */
[----:B------:R-:W-:Y:S01]  /*11590*/  HGMMA.64x16x16.F32.BF16 R136, gdesc[UR16], R136, gsb0 ;  /* 0x00200000108879f0 */ /* 0x000fe20008001888 */
        /* <DEDUP_REMOVED lines=8> */
[----:B------:R-:W-:Y:S01]  /*11620*/  IMAD.MOV.U32 R152, RZ, RZ, R0 ;  /* 0x000000ffff987224 */ /* 0x000fe200078e0000 */
        /* <DEDUP_REMOVED lines=31> */
[----:B------:R-:W-:Y:S01]  /*11820*/  UMOV UR46, UR52 ;  /* 0x00000034002e7c82 */ /* 0x000fe20008000000 */
[----:B------:R-:W-:Y:S01]  /*11830*/  UMOV UR47, UR53 ;  /* 0x00000035002f7c82 */ /* 0x000fe20008000000 */
[----:B------:R-:W-:Y:S02]  /*11840*/  R2UR UR52, R12 ;  /* 0x000000000c3472ca */ /* 0x000fe400000e0000 */
[----:B------:R-:W-:Y:S01]  /*11850*/  R2UR UR53, R13 ;  /* 0x000000000d3572ca */ /* 0x000fe200000e0000 */
[----:B------:R-:W-:Y:S02]  /*11860*/  WARPGROUP.DEPBAR.LE gsb0, 0x0 ;  /* 0x00008000000079c5 */ /* 0x000fe40000010000 */
[----:B------:R-:W-:-:S06]  /*11870*/  WARPGROUP.ARRIVE ;  /* 0x00000000000079c5 */ /* 0x000fcc0000000000 */
[----:B------:R-:W-:Y:S01]  /*11880*/  HGMMA.64x16x16.F32.BF16 R72, gdesc[UR48], R72, gsb0 ;  /* 0x00200000304879f0 */ /* 0x000fe20008001848 */
[----:B------:R-:W-:Y:S02]  /*11890*/  R2UR UR4, R12 ;  /* 0x000000000c0472ca */ /* 0x000fe400000e0000 */
[----:B------:R-:W-:Y:S02]  /*118a0*/  R2UR UR5, R13 ;  /* 0x000000000d0572ca */ /* 0x000fe400000e0000 */
[----:B------:R-:W-:Y:S01]  /*118b0*/  R2UR UR50, R14 ;  /* 0x000000000e3272ca */ /* 0x000fe200000e0000 */
[----:B------:R-:W-:Y:S01]  /*118c0*/  VIADD R14, R150, 0x4c0 ;  /* 0x000004c0960e7836 */ /* 0x000fe20000000000 */
[----:B------:R-:W-:Y:S01]  /*118d0*/  R2UR UR51, R15 ;  /* 0x000000000f3372ca */ /* 0x000fe200000e0000 */
[----:B------:R-:W-:Y:S01]  /*118e0*/  IMAD.MOV.U32 R15, RZ, RZ, -0x7fffffe0 ;  /* 0x80000020ff0f7424 */ /* 0x000fe200078e00ff */
[----:B------:R-:W-:Y:S02]  /*118f0*/  R2UR UR48, R12 ;  /* 0x000000000c3072ca */ /* 0x000fe400000e0000 */
[----:B------:R-:W-:-:S02]  /*11900*/  R2UR UR49, R13 ;  /* 0x000000000d3172ca */ /* 0x000fc400000e0000 */
[----:B------:R-:W-:Y:S02]  /*11910*/  R2UR UR44, R12 ;  /* 0x000000000c2c72ca */ /* 0x000fe400000e0000 */
[----:B------:R-:W-:Y:S02]  /*11920*/  R2UR UR45, R13 ;  /* 0x000000000d2d72ca */ /* 0x000fe400000e0000 */
[----:B------:R-:W-:Y:S01]  /*11930*/  R2UR UR26, R14 ;  /* 0x000000000e1a72ca */ /* 0x000fe200000e0000 */
[----:B------:R-:W-:Y:S01]  /*11940*/  VIADD R14, R150, 0x500 ;  /* 0x00000500960e7836 */ /* 0x000fe20000000000 */
[----:B------:R-:W-:Y:S01]  /*11950*/  R2UR UR27, R15 ;  /* 0x000000000f1b72ca */ /* 0x000fe200000e0000 */
[----:B------:R-:W-:-:S03]  /*11960*/  IMAD.MOV.U32 R15, RZ, RZ, -0x7fffffe0 ;  /* 0x80000020ff0f7424 */ /* 0x000fc600078e00ff */
[----:B------:R-:W-:Y:S01]  /*11970*/  R2UR UR30, R14 ;  /* 0x000000000e1e72ca */ /* 0x000fe200000e0000 */
[----:B------:R-:W-:Y:S01]  /*11980*/  VIADD R14, R150, 0x540 ;  /* 0x00000540960e7836 */ /* 0x000fe20000000000 */
[----:B------:R-:W-:Y:S01]  /*11990*/  R2UR UR31, R15 ;  /* 0x000000000f1f72ca */ /* 0x000fe200000e0000 */
[----:B------:R-:W-:-:S03]  /*119a0*/  IMAD.MOV.U32 R15, RZ, RZ, -0x7fffffe0 ;  /* 0x80000020ff0f7424 */ /* 0x000fc600078e00ff */
[----:B------:R-:W-:Y:S01]  /*119b0*/  R2UR UR34, R14 ;  /* 0x000000000e2272ca */ /* 0x000fe200000e0000 */
[----:B------:R-:W-:Y:S01]  /*119c0*/  VIADD R14, R150, 0x580 ;  /* 0x00000580960e7836 */ /* 0x000fe20000000000 */
[----:B------:R-:W-:Y:S01]  /*119d0*/  R2UR UR35, R15 ;  /* 0x000000000f2372ca */ /* 0x000fe200000e0000 */
[----:B------:R-:W-:Y:S01]  /*119e0*/  IMAD.MOV.U32 R15, RZ, RZ, -0x7fffffe0 ;  /* 0x80000020ff0f7424 */ /* 0x000fe200078e00ff */
[----:B------:R-:W-:Y:S02]  /*119f0*/  R2UR UR36, R10 ;  /* 0x000000000a2472ca */ /* 0x000fe400000e0000 */
[----:B------:R-:W-:Y:S01]  /*11a00*/  R2UR UR38, R14 ;  /* 0x000000000e2672ca */ /* 0x000fe200000e0000 */
[----:B------:R-:W-:Y:S01]  /*11a10*/  IMAD.MOV.U32 R14, RZ, RZ, R152 ;  /* 0x000000ffff0e7224 */ /* 0x000fe200078e0098 */
[----:B------:R-:W-:Y:S02]  /*11a20*/  R2UR UR39, R15 ;  /* 0x000000000f2772ca */ /* 0x000fe400000e0000 */
[----:B------:R-:W-:-:S02]  /*11a30*/  R2UR UR37, R11 ;  /* 0x000000000b2572ca */ /* 0x000fc400000e0000 */
[----:B------:R-:W-:Y:S02]  /*11a40*/  R2UR UR32, R10 ;  /* 0x000000000a2072ca */ /* 0x000fe400000e0000 */
[----:B------:R-:W-:Y:S02]  /*11a50*/  MOV R153, UR34 ;  /* 0x0000002200997c02 */ /* 0x000fe40008000f00 */
[----:B------:R-:W-:Y:S02]  /*11a60*/  MOV R154, UR35 ;  /* 0x00000023009a7c02 */ /* 0x000fe40008000f00 */
[----:B------:R-:W-:Y:S02]  /*11a70*/  R2UR UR34, R148 ;  /* 0x00000000942272ca */ /* 0x000fe400000e0000 */
[----:B------:R-:W-:Y:S02]  /*11a80*/  MOV R151, UR38 ;  /* 0x0000002600977c02 */ /* 0x000fe40008000f00 */
[----:B------:R-:W-:Y:S01]  /*11a90*/  MOV R152, UR39 ;  /* 0x0000002700987c02 */ /* 0x000fe20008000f00 */
[----:B------:R-:W-:-:S02]  /*11aa0*/  WARPGROUP.DEPBAR.LE gsb0, 0x0 ;  /* 0x00008000000079c5 */ /* 0x000fc40000010000 */
[----:B------:R-:W-:Y:S01]  /*11ab0*/  WARPGROUP.ARRIVE ;  /* 0x00000000000079c5 */ /* 0x000fe20000000000 */
[----:B------:R-:W-:Y:S02]  /*11ac0*/  R2UR UR38, R146 ;  /* 0x00000000922672ca */ /* 0x000fe400000e0000 */
[----:B------:R-:W-:Y:S02]  /*11ad0*/  R2UR UR39, R147 ;  /* 0x00000000932772ca */ /* 0x000fe400000e0000 */
[----:B------:R-:W-:Y:S01]  /*11ae0*/  R2UR UR35, R149 ;  /* 0x00000000952372ca */ /* 0x000fe200000e0000 */
[----:B------:R-:W-:Y:S01]  /*11af0*/  HGMMA.64x16x16.F32.BF16 R136, gdesc[UR20], R136, gsb0 ;  /* 0x00200000148879f0 */ /* 0x000fe20008001888 */
[----:B------:R-:W-:Y:S01]  /*11b00*/  UMOV UR22, UR56 ;  /* 0x0000003800167c82 */ /* 0x000fe20008000000 */
[----:B------:R-:W-:Y:S01]  /*11b10*/  UMOV UR23, UR57 ;  /* 0x0000003900177c82 */ /* 0x000fe20008000000 */
[----:B------:R-:W-:Y:S02]  /*11b20*/  R2UR UR33, R11 ;  /* 0x000000000b2172ca */ /* 0x000fe400000e0000 */
[----:B------:R-:W-:-:S02]  /*11b30*/  R2UR UR28, R10 ;  /* 0x000000000a1c72ca */ /* 0x000fc400000e0000 */
[----:B------:R-:W-:Y:S02]  /*11b40*/  R2UR UR29, R11 ;  /* 0x000000000b1d72ca */ /* 0x000fe400000e0000 */
[----:B------:R-:W-:Y:S01]  /*11b50*/  MOV R19, UR31 ;  /* 0x0000001f00137c02 */ /* 0x000fe20008000f00 */
[----:B------:R-:W-:Y:S01]  /*11b60*/  UMOV UR31, UR61 ;  /* 0x0000003d001f7c82 */ /* 0x000fe20008000000 */
[----:B------:R-:W-:Y:S01]  /*11b70*/  MOV R155, UR30 ;  /* 0x0000001e009b7c02 */ /* 0x000fe20008000f00 */
[----:B------:R-:W-:Y:S01]  /*11b80*/  UMOV UR30, UR60 ;  /* 0x0000003c001e7c82 */ /* 0x000fe20008000000 */
[----:B------:R-:W-:Y:S02]  /*11b90*/  MOV R18, UR27 ;  /* 0x0000001b00127c02 */ /* 0x000fe40008000f00 */
[----:B------:R-:W-:Y:S01]  /*11ba0*/  MOV R17, UR26 ;  /* 0x0000001a00117c02 */ /* 0x000fe20008000f00 */
[----:B------:R-:W-:Y:S02]  /*11bb0*/  WARPGROUP.DEPBAR.LE gsb0, 0x0 ;  /* 0x00008000000079c5 */ /* 0x000fe40000010000 */
[----:B------:R-:W-:Y:S01]  /*11bc0*/  WARPGROUP.ARRIVE ;  /* 0x00000000000079c5 */ /* 0x000fe20000000000 */
[----:B------:R-:W-:-:S02]  /*11bd0*/  R2UR UR56, R12 ;  /* 0x000000000c3872ca */ /* 0x000fc400000e0000 */
[----:B------:R-:W-:Y:S02]  /*11be0*/  R2UR UR57, R13 ;  /* 0x000000000d3972ca */ /* 0x000fe400000e0000 */
[----:B------:R-:W-:Y:S01]  /*11bf0*/  R2UR UR26, R20 ;  /* 0x00000000141a72ca */ /* 0x000fe200000e0000 */
[----:B------:R-:W-:Y:S01]  /*11c00*/  HGMMA.64x16x16.F32.BF16 R128, gdesc[UR52], R128, gsb0 ;  /* 0x00200000348079f0 */ /* 0x000fe20008001880 */
[----:B------:R-:W-:Y:S02]  /*11c10*/  R2UR UR27, R21 ;  /* 0x00000000151b72ca */ /* 0x000fe400000e0000 */
[C---:B------:R-:W-:Y:S02]  /*11c20*/  R2UR UR24, R10.reuse ;  /* 0x000000000a1872ca */ /* 0x040fe400000e0000 */
[----:B------:R-:W-:Y:S02]  /*11c30*/  R2UR UR25, R11 ;  /* 0x000000000b1972ca */ /* 0x000fe400000e0000 */
[----:B------:R-:W-:-:S02]  /*11c40*/  R2UR UR20, R10 ;  /* 0x000000000a1472ca */ /* 0x000fc400000e0000 */
[C---:B------:R-:W-:Y:S02]  /*11c50*/  R2UR UR21, R11.reuse ;  /* 0x000000000b1572ca */ /* 0x040fe400000e0000 */
[C---:B------:R-:W-:Y:S02]  /*11c60*/  R2UR UR12, R10.reuse ;  /* 0x000000000a0c72ca */ /* 0x040fe400000e0000 */
[C---:B------:R-:W-:Y:S02]  /*11c70*/  R2UR UR13, R11.reuse ;  /* 0x000000000b0d72ca */ /* 0x040fe400000e0000 */
[----:B------:R-:W-:Y:S02]  /*11c80*/  R2UR UR16, R10 ;  /* 0x000000000a1072ca */ /* 0x000fe400000e0000 */
[----:B------:R-:W-:Y:S01]  /*11c90*/  R2UR UR17, R11 ;  /* 0x000000000b1172ca */ /* 0x000fe200000e0000 */
[----:B------:R-:W-:Y:S01]  /*11ca0*/  IMAD.MOV.U32 R15, RZ, RZ, -0x7fffffe0 ;  /* 0x80000020ff0f7424 */ /* 0x000fe200078e00ff */
[----:B------:R-:W-:-:S02]  /*11cb0*/  R2UR UR61, R14 ;  /* 0x000000000e3d72ca */ /* 0x000fc400000e0000 */
[----:B------:R-:W-:Y:S01]  /*11cc0*/  R2UR UR60, R28 ;  /* 0x000000001c3c72ca */ /* 0x000fe200000e0000 */
[----:B------:R-:W-:Y:S02]  /*11cd0*/  WARPGROUP.DEPBAR.LE gsb0, 0x0 ;  /* 0x00008000000079c5 */ /* 0x000fe40000010000 */
[----:B------:R-:W-:Y:S01]  /*11ce0*/  WARPGROUP.ARRIVE ;  /* 0x00000000000079c5 */ /* 0x000fe20000000000 */
[----:B------:R-:W-:Y:S02]  /*11cf0*/  R2UR UR55, R27 ;  /* 0x000000001b3772ca */ /* 0x000fe400000e0000 */
[----:B------:R-:W-:Y:S02]  /*11d00*/  R2UR UR54, R26 ;  /* 0x000000001a3672ca */ /* 0x000fe400000e0000 */
[----:B------:R-:W-:Y:S01]  /*11d10*/  R2UR UR52, R12 ;  /* 0x000000000c3472ca */ /* 0x000fe200000e0000 */
[----:B------:R-:W-:Y:S01]  /*11d20*/  HGMMA.64x16x16.F32.BF16 R120, gdesc[UR40], R120, gsb0 ;  /* 0x00200000287879f0 */ /* 0x000fe20008001878 */
[----:B------:R-:W-:Y:S01]  /*11d30*/  R2UR UR53, R13 ;  /* 0x000000000d3572ca */ /* 0x000fe200000e0000 */
[----:B------:R-:W-:Y:S01]  /*11d40*/  VIADD R14, R150, 0x5c0 ;  /* 0x000005c0960e7836 */ /* 0x000fe20000000000 */
[----:B------:R0:W5:Y:S01]  /*11d50*/  LDL.LU R28, [R1+0x11c] ;  /* 0x00011c00011c7983 */ /* 0x0001620000300800 */
[----:B------:R-:W-:-:S02]  /*11d60*/  WARPGROUP.DEPBAR.LE gsb0, 0x0 ;  /* 0x00008000000079c5 */ /* 0x000fc40000010000 */
[----:B------:R-:W-:Y:S01]  /*11d70*/  WARPGROUP.ARRIVE ;  /* 0x00000000000079c5 */ /* 0x000fe20000000000 */
[----:B------:R-:W-:Y:S01]  /*11d80*/  R2UR UR42, R14 ;  /* 0x000000000e2a72ca */ /* 0x000fe200000e0000 */
[----:B------:R0:W5:Y:S04]  /*11d90*/  LDL.LU R27, [R1+0x118] ;  /* 0x00011800011b7983 */ /* 0x0001680000300800 */
[----:B------:R-:W-:Y:S01]  /*11da0*/  HGMMA.64x16x16.F32.BF16 R112, gdesc[UR8], R112, gsb0 ;  /* 0x00200000087079f0 */ /* 0x000fe20008001870 */
[----:B------:R-:W-:Y:S02]  /*11db0*/  R2UR UR43, R15 ;  /* 0x000000000f2b72ca */ /* 0x000fe400000e0000 */
[----:B------:R-:W-:Y:S02]  /*11dc0*/  R2UR UR40, R6 ;  /* 0x00000000062872ca */ /* 0x000fe400000e0000 */
[----:B------:R-:W-:Y:S01]  /*11dd0*/  R2UR UR41, R7 ;  /* 0x00000000072972ca */ /* 0x000fe200000e0000 */
[----:B------:R-:W-:Y:S01]  /*11de0*/  VIADD R14, R150, 0x600 ;  /* 0x00000600960e7836 */ /* 0x000fe20000000000 */
[----:B------:R0:W5:Y:S01]  /*11df0*/  LDL.LU R26, [R1+0x114] ;  /* 0x00011400011a7983 */ /* 0x0001620000300800 */
[----:B------:R-:W-:Y:S01]  /*11e00*/  R2UR UR11, R25 ;  /* 0x00000000190b72ca */ /* 0x000fe200000e0000 */
[----:B------:R-:W-:-:S02]  /*11e10*/  WARPGROUP.DEPBAR.LE gsb0, 0x0 ;  /* 0x00008000000079c5 */ /* 0x000fc40000010000 */
[----:B------:R-:W-:Y:S01]  /*11e20*/  WARPGROUP.ARRIVE ;  /* 0x00000000000079c5 */ /* 0x000fe20000000000 */
[----:B------:R-:W-:Y:S02]  /*11e30*/  R2UR UR10, R24 ;  /* 0x00000000180a72ca */ /* 0x000fe400000e0000 */
[----:B------:R-:W-:Y:S02]  /*11e40*/  R2UR UR8, R10 ;  /* 0x000000000a0872ca */ /* 0x000fe400000e0000 */
[----:B------:R-:W-:Y:S01]  /*11e50*/  R2UR UR9, R11 ;  /* 0x000000000b0972ca */ /* 0x000fe200000e0000 */
[----:B------:R-:W-:Y:S01]  /*11e60*/  HGMMA.64x16x16.F32.BF16 R104, gdesc[UR4], R104, gsb0 ;  /* 0x00200000046879f0 */ /* 0x000fe20008001868 */
[----:B------:R-:W-:Y:S01]  /*11e70*/  IMAD.MOV.U32 R15, RZ, RZ, -0x7fffffe0 ;  /* 0x80000020ff0f7424 */ /* 0x000fe200078e00ff */
[----:B------:R0:W5:Y:S01]  /*11e80*/  LDL.LU R25, [R1+0x110] ;  /* 0x0001100001197983 */ /* 0x0001620000300800 */
[----:B------:R-:W-:Y:S02]  /*11e90*/  R2UR UR7, R23 ;  /* 0x00000000170772ca */ /* 0x000fe400000e0000 */
[----:B------:R-:W-:Y:S01]  /*11ea0*/  R2UR UR6, R22 ;  /* 0x00000000160672ca */ /* 0x000fe200000e0000 */
[----:B------:R0:W5:Y:S01]  /*11eb0*/  LDL.LU R24, [R1+0x10c] ;  /* 0x00010c0001187983 */ /* 0x0001620000300800 */
[----:B------:R-:W-:-:S02]  /*11ec0*/  R2UR UR4, R10 ;  /* 0x000000000a0472ca */ /* 0x000fc400000e0000 */
[----:B------:R-:W-:Y:S01]  /*11ed0*/  R2UR UR5, R11 ;  /* 0x000000000b0572ca */ /* 0x000fe200000e0000 */
[----:B------:R0:W5:Y:S04]  /*11ee0*/  LDL.LU R23, [R1+0x108] ;  /* 0x0001080001177983 */ /* 0x0001680000300800 */
[----:B------:R0:W5:Y:S01]  /*11ef0*/  LDL.LU R22, [R1+0x104] ;  /* 0x0001040001167983 */ /* 0x0001620000300800 */
        /* <DEDUP_REMOVED lines=40> */
[----:B------:R-:W-:Y:S02]  /*12180*/  R2UR UR22, R0 ;  /* 0x00000000001672ca */ /* 0x000fe400000e0000 */
[----:B------:R-:W-:Y:S02]  /*12190*/  R2UR UR20, R6 ;  /* 0x00000000061472ca */ /* 0x000fe400000e0000 */
[----:B------:R-:W-:Y:S01]  /*121a0*/  R2UR UR21, R7 ;  /* 0x00000000071572ca */ /* 0x000fe200000e0000 */
[----:B------:R-:W-:Y:S02]  /*121b0*/  WARPGROUP.DEPBAR.LE gsb0, 0x0 ;  /* 0x00008000000079c5 */ /* 0x000fe40000010000 */
[----:B------:R-:W-:-:S10]  /*121c0*/  WARPGROUP.ARRIVE ;  /* 0x00000000000079c5 */ /* 0x000fd40000000000 */
        /* <DEDUP_REMOVED lines=9> */
[----:B------:R-:W-:Y:S01]  /*12260*/  R2UR UR30, R155 ;  /* 0x000000009b1e72ca */ /* 0x000fe200000e0000 */
[----:B------:R0:W5:Y:S01]  /*12270*/  LDL.LU R19, [R1+0x100] ;  /* 0x0001000001137983 */ /* 0x0001620000300800 */
[----:B------:R-:W-:Y:S02]  /*12280*/  R2UR UR28, R6 ;  /* 0x00000000061c72ca */ /* 0x000fe400000e0000 */
[----:B------:R-:W-:Y:S01]  /*12290*/  R2UR UR29, R7 ;  /* 0x00000000071d72ca */ /* 0x000fe200000e0000 */
[----:B------:R0:W5:Y:S01]  /*122a0*/  LDL.LU R18, [R1+0xfc] ;  /* 0x0000fc0001127983 */ /* 0x0001620000300800 */
[----:B------:R-:W-:Y:S02]  /*122b0*/  R2UR UR35, R154 ;  /* 0x000000009a2372ca */ /* 0x000fe400000e0000 */
[----:B------:R-:W-:Y:S01]  /*122c0*/  R2UR UR34, R153 ;  /* 0x00000000992272ca */ /* 0x000fe200000e0000 */
[----:B------:R0:W5:Y:S01]  /*122d0*/  LDL.LU R17, [R1+0xf8] ;  /* 0x0000f80001117983 */ /* 0x0001620000300800 */
[----:B------:R-:W-:-:S02]  /*122e0*/  R2UR UR32, R6 ;  /* 0x00000000062072ca */ /* 0x000fc400000e0000 */
[----:B------:R-:W-:Y:S01]  /*122f0*/  R2UR UR33, R7 ;  /* 0x00000000072172ca */ /* 0x000fe200000e0000 */
[----:B------:R0:W5:Y:S01]  /*12300*/  LDL.LU R16, [R1+0xf4] ;  /* 0x0000f40001107983 */ /* 0x0001620000300800 */
[----:B------:R-:W-:Y:S02]  /*12310*/  R2UR UR39, R152 ;  /* 0x00000000982772ca */ /* 0x000fe400000e0000 */
[----:B------:R-:W-:Y:S01]  /*12320*/  R2UR UR38, R151 ;  /* 0x00000000972672ca */ /* 0x000fe200000e0000 */
[----:B------:R0:W5:Y:S01]  /*12330*/  LDL.LU R0, [R1+0xf0] ;  /* 0x0000f00001007983 */ /* 0x0001620000300800 */
        /* <DEDUP_REMOVED lines=8> */
[----:B------:R-:W-:Y:S02]  /*123c0*/  WARPGROUP.DEPBAR.LE gsb0, 0x0 ;  /* 0x00008000000079c5 */ /* 0x000fe40000010000 */
[----:B------:R-:W-:-:S10]  /*123d0*/  WARPGROUP.ARRIVE ;  /* 0x00000000000079c5 */ /* 0x000fd40000000000 */
        /* <DEDUP_REMOVED lines=109> */
[----:B------:R-:W-:Y:S03]  /*12ab0*/  HGMMA.64x16x16.F32.BF16 R72, gdesc[UR32], R72, gsb0 ;  /* 0x00200000204879f0 */ /* 0x000fe60008001848 */
[----:B------:R-:W-:Y:S02]  /*12ac0*/  WARPGROUP.DEPBAR.LE gsb0, 0x0 ;  /* 0x00008000000079c5 */ /* 0x000fe40000010000 */
[----:B0-----:R-:W-:Y:S05]  /*12ad0*/  @P2 BRA `(.L_x_9870) ;  /* 0x00000000002c2947 */ /* 0x001fea0003800000 */
[----:B------:R-:W-:Y:S05]  /*12ae0*/  @!P0 BRA `(.L_x_9871) ;  /* 0x0000000000048947 */ /* 0x000fea0003800000 */
[----:B------:R-:W-:Y:S01]  /*12af0*/  BPT.TRAP 0x1 ;  /* 0x000000040000795c */ /* 0x000fe20000300000 */
.L_x_9871:
[----:B------:R-:W2:Y:S01]  /*12b00*/  LDL.LU R14, [R1] ;  /* 0x00000000010e7983 */ /* 0x000ea20000300800 */
[----:B-----5:R-:W-:Y:S01]  /*12b10*/  IMAD R15, R0, 0x8, R16 ;  /* 0x00000008000f7824 */ /* 0x020fe200078e0210 */
[----:B--2---:R-:W-:-:S04]  /*12b20*/  SHF.L.U32 R14, R14, 0x1f, RZ ;  /* 0x0000001f0e0e7819 */ /* 0x004fc800000006ff */
[----:B------:R0:W1:Y:S01]  /*12b30*/  SYNCS.PHASECHK.TRANS64.TRYWAIT P2, [R15+URZ+0x31c50], R14 ;  /* 0x031c500e0f0075a7 */ /* 0x000062000804017f */
[----:B------:R-:W-:Y:S05]  /*12b40*/  @!P0 BRA `(.L_x_9872) ;  /* 0x0000000000048947 */ /* 0x000fea0003800000 */
[----:B------:R-:W-:Y:S01]  /*12b50*/  BPT.TRAP 0x1 ;  /* 0x000000040000795c */ /* 0x000fe20000300000 */
.L_x_9872:
[----:B-1----:R-:W-:Y:S05]  /*12b60*/  @P2 BRA `(.L_x_9870) ;  /* 0x0000000000082947 */ /* 0x002fea0003800000 */
[----:B------:R-:W1:Y:S02]  /*12b70*/  SYNCS.PHASECHK.TRANS64.TRYWAIT P2, [R15+URZ+0x31c50], R14 ;  /* 0x031c500e0f0075a7 */ /* 0x000e64000804017f */
[----:B-1----:R-:W-:Y:S05]  /*12b80*/  @!P2 BRA `(.L_x_9873) ;  /* 0x000000e800dca947 */ /* 0x002fea0003800000 */
.L_x_9870:
[----:B------:R-:W-:Y:S05]  /*12b90*/  WARPSYNC.ALL ;  /* 0x0000000000007948 */ /* 0x000fea0003800000 */
[----:B------:R-:W-:Y:S01]  /*12ba0*/  ULDC UR4, c[0x0][0x9d8] ;  /* 0x0002760000047ab9 */ /* 0x000fe20000000800 */
[----:B------:R-:W-:Y:S01]  /*12bb0*/  STL [R1+0xf8], R4 ;  /* 0x0000f80401007387 */ /* 0x000fe20000100800 */
[----:B------:R-:W-:Y:S01]  /*12bc0*/  FMUL.FTZ R155, R136, UR4 ;  /* 0x00000004889b7c20 */ /* 0x000fe20008410000 */
[----:B------:R-:W-:Y:S01]  /*12bd0*/  FMUL.FTZ R154, R137, UR4 ;  /* 0x00000004899a7c20 */ /* 0x000fe20008410000 */
[----:B------:R-:W-:Y:S01]  /*12be0*/  FMUL.FTZ R146, R140, UR4 ;  /* 0x000000048c927c20 */ /* 0x000fe20008410000 */
[----:B------:R-:W-:Y:S01]  /*12bf0*/  FMUL.FTZ R138, R138, UR4 ;  /* 0x000000048a8a7c20 */ /* 0x000fe20008410000 */
[----:B------:R-:W-:Y:S01]  /*12c00*/  FMUL.FTZ R141, R141, UR4 ;  /* 0x000000048d8d7c20 */ /* 0x000fe20008410000 */
[----:B------:R-:W-:Y:S01]  /*12c10*/  STL [R1+0xf4], R3 ;  /* 0x0000f40301007387 */ /* 0x000fe20000100800 */
[----:B------:R-:W0:Y:S01]  /*12c20*/  MUFU.TANH R155, R155 ;  /* 0x0000009b009b7308 */ /* 0x000e220000002400 */
[----:B------:R-:W-:Y:S01]  /*12c30*/  FMUL.FTZ R137, R129, UR4 ;  /* 0x0000000481897c20 */ /* 0x000fe20008410000 */
[----:B------:R-:W-:Y:S01]  /*12c40*/  FMUL.FTZ R136, R132, UR4 ;  /* 0x0000000484887c20 */ /* 0x000fe20008410000 */
[----:B------:R2:W-:Y:S01]  /*12c50*/  STL [R1+0xf0], R2 ;  /* 0x0000f00201007387 */ /* 0x0005e20000100800 */
        /* <DEDUP_REMOVED lines=13> */
[----:B01----:R-:W-:Y:S01]  /*12d30*/  FMNMX.FTZ R14, R155, R157, !PT ;  /* 0x0000009d9b0e7209 */ /* 0x003fe20007810000 */
[----:B------:R-:W-:Y:S01]  /*12d40*/  FMUL.FTZ R100, R100, UR4 ;  /* 0x0000000464647c20 */ /* 0x000fe20008410000 */
[----:B------:R-:W-:Y:S01]  /*12d50*/  FMUL.FTZ R101, R101, UR4 ;  /* 0x0000000465657c20 */ /* 0x000fe20008410000 */
[----:B------:R-:W-:Y:S01]  /*12d60*/  FMUL.FTZ R113, R88, UR4 ;  /* 0x0000000458717c20 */ /* 0x000fe20008410000 */
[----:B------:R-:W-:Y:S01]  /*12d70*/  FMUL.FTZ R116, R89, UR4 ;  /* 0x0000000459747c20 */ /* 0x000fe20008410000 */
[----:B------:R-:W-:Y:S01]  /*12d80*/  FMUL.FTZ R92, R92, UR4 ;  /* 0x000000045c5c7c20 */ /* 0x000fe20008410000 */
[----:B------:R-:W-:Y:S01]  /*12d90*/  FMUL.FTZ R140, R80, UR4 ;  /* 0x00000004508c7c20 */ /* 0x000fe20008410000 */
[----:B--2---:R0:W1:Y:S01]  /*12da0*/  MUFU.TANH R2, R138 ;  /* 0x0000008a00027308 */ /* 0x0040620000002400 */
[----:B---3--:R-:W-:Y:S01]  /*12db0*/  FMNMX.FTZ R14, R154, R14, !PT ;  /* 0x0000000e9a0e7209 */ /* 0x008fe20007810000 */
[----:B------:R-:W-:Y:S01]  /*12dc0*/  FMUL.FTZ R150, R81, UR4 ;  /* 0x0000000451967c20 */ /* 0x000fe20008410000 */
[----:B------:R-:W-:Y:S01]  /*12dd0*/  FMUL.FTZ R149, R84, UR4 ;  /* 0x0000000454957c20 */ /* 0x000fe20008410000 */
[----:B------:R-:W-:Y:S01]  /*12de0*/  FMUL.FTZ R147, R85, UR4 ;  /* 0x0000000455937c20 */ /* 0x000fe20008410000 */
[----:B------:R-:W-:Y:S01]  /*12df0*/  FMUL.FTZ R148, R72, UR4 ;  /* 0x0000000448947c20 */ /* 0x000fe20008410000 */
[----:B------:R-:W-:Y:S01]  /*12e00*/  FMUL.FTZ R151, R73, UR4 ;  /* 0x0000000449977c20 */ /* 0x000fe20008410000 */
[----:B------:R-:W-:Y:S01]  /*12e10*/  FMUL.FTZ R152, R76, UR4 ;  /* 0x000000044c987c20 */ /* 0x000fe20008410000 */
[----:B------:R-:W2:Y:S01]  /*12e20*/  MUFU.TANH R141, R141 ;  /* 0x0000008d008d7308 */ /* 0x000ea20000002400 */
[----:B0-----:R-:W-:Y:S01]  /*12e30*/  FMUL.FTZ R138, R128, UR4 ;  /* 0x00000004808a7c20 */ /* 0x001fe20008410000 */
[----:B----4-:R-:W-:Y:S01]  /*12e40*/  FMNMX.FTZ R14, R146, R14, !PT ;  /* 0x0000000e920e7209 */ /* 0x010fe20007810000 */
        /* <DEDUP_REMOVED lines=9> */
[----:B------:R-:W-:Y:S01]  /*12ee0*/  ULDC UR5, c[0x0][0x988] ;  /* 0x0002620000057ab9 */ /* 0x000fe20000000800 */
[----:B------:R-:W-:Y:S01]  /*12ef0*/  FMUL.FTZ R135, R135, UR4 ;  /* 0x0000000487877c20 */ /* 0x000fe20008410000 */
[----:B------:R-:W-:Y:S01]  /*12f00*/  FMUL.FTZ R127, R127, UR4 ;  /* 0x000000047f7f7c20 */ /* 0x000fe20008410000 */
[----:B-1----:R-:W-:Y:S01]  /*12f10*/  STL [R1+0x34], R2 ;  /* 0x0000340201007387 */ /* 0x002fe20000100800 */
        /* <DEDUP_REMOVED lines=13> */
[----:B------:R-:W-:-:S03]  /*12ff0*/  FMUL.FTZ R131, R131, UR4 ;  /* 0x0000000483837c20 */ /* 0x000fc60008410000 */
        /* <DEDUP_REMOVED lines=63> */
[----:B------:R2:W-:Y:S08]  /*133f0*/  MUFU.TANH R84, R135 ;  /* 0x0000008700547308 */ /* 0x0005f00000002400 */
[----:B------:R3:W-:Y:S08]  /*13400*/  MUFU.TANH R72, R127 ;  /* 0x0000007f00487308 */ /* 0x0007f00000002400 */
[----:B------:R-:W4:Y:S01]  /*13410*/  MUFU.TANH R93, R126 ;  /* 0x0000007e005d7308 */ /* 0x000f220000002400 */
[----:B-1----:R-:W-:-:S07]  /*13420*/  FMNMX.FTZ R14, R14, R15, !PT ;  /* 0x0000000f0e0e7209 */ /* 0x002fce0007810000 */
[----:B------:R1:W4:Y:S01]  /*13430*/  MUFU.TANH R81, R123 ;  /* 0x0000007b00517308 */ /* 0x0003220000002400 */
[----:B------:R-:W0:Y:S01]  /*13440*/  SHFL.BFLY PT, R15, R14, 0x1, 0x1f ;  /* 0x0c201f000e0f7f89 */ /* 0x000e2200000e0000 */
[----:B--2---:R-:W-:-:S06]  /*13450*/  IMAD.MOV.U32 R135, RZ, RZ, R80 ;  /* 0x000000ffff877224 */ /* 0x004fcc00078e0050 */
[----:B------:R2:W-:Y:S08]  /*13460*/  MUFU.TANH R89, R115 ;  /* 0x0000007300597308 */ /* 0x0005f00000002400 */
[----:B------:R4:W4:Y:S08]  /*13470*/  MUFU.TANH R85, R122 ;  /* 0x0000007a00557308 */ /* 0x0009300000002400 */
[----:B------:R-:W-:Y:S01]  /*13480*/  MUFU.TANH R4, R139 ;  /* 0x0000008b00047308 */ /* 0x000fe20000002400 */
[----:B0-----:R-:W-:Y:S01]  /*13490*/  FMNMX.FTZ R14, R14, R15, !PT ;  /* 0x0000000f0e0e7209 */ /* 0x001fe20007810000 */
[----:B------:R-:W-:-:S04]  /*134a0*/  IMAD.U32 R15, RZ, RZ, UR5 ;  /* 0x00000005ff0f7e24 */ /* 0x000fc8000f8e00ff */
[CC--:B------:R-:W-:Y:S01]  /*134b0*/  FMUL.FTZ R134, R14.reuse, R15.reuse ;  /* 0x0000000f0e867220 */ /* 0x0c0fe20000410000 */
[----:B------:R-:W-:Y:S01]  /*134c0*/  FADD.FTZ R133, -R14, R157 ;  /* 0x0000009d0e857221 */ /* 0x000fe20000010100 */
[----:B------:R-:W-:Y:S02]  /*134d0*/  MUFU.TANH R3, R142 ;  /* 0x0000008e00037308 */ /* 0x000fe40000002400 */
[-CC-:B------:R-:W-:Y:S01]  /*134e0*/  FFMA.FTZ R114, R155, R15.reuse, -R134.reuse ;  /* 0x0000000f9b727223 */ /* 0x180fe20000010886 */
[-CC-:B------:R-:W-:Y:S01]  /*134f0*/  FFMA.FTZ R80, R105, R15.reuse, -R134.reuse ;  /* 0x0000000f69507223 */ /* 0x180fe20000010886 */
[----:B------:R-:W4:Y:S01]  /*13500*/  LDL.LU R155, [R1+0x38] ;  /* 0x00003800019b7983 */ /* 0x000f220000300800 */
[-C--:B---3--:R-:W-:Y:S01]  /*13510*/  FFMA.FTZ R127, R121, R15.reuse, -R134 ;  /* 0x0000000f797f7223 */ /* 0x088fe20000010886 */
[----:B------:R-:W-:Y:S02]  /*13520*/  IMAD.MOV.U32 R105, RZ, RZ, R88 ;  /* 0x000000ffff697224 */ /* 0x000fe400078e0058 */
[-CC-:B------:R-:W-:Y:S01]  /*13530*/  FFMA.FTZ R88, R108, R15.reuse, -R134.reuse ;  /* 0x0000000f6c587223 */ /* 0x180fe20000010886 */
[----:B------:R-:W3:Y:S01]  /*13540*/  LDL.LU R121, [R1+0x34] ;  /* 0x0000340001797983 */ /* 0x000ee20000300800 */
[-C--:B------:R-:W-:Y:S01]  /*13550*/  FMUL.FTZ R133, R133, R15.reuse ;  /* 0x0000000f85857220 */ /* 0x080fe20000410000 */
[-CC-:B-1----:R-:W-:Y:S01]  /*13560*/  FFMA.FTZ R123, R20, R15.reuse, -R134.reuse ;  /* 0x0000000f147b7223 */ /* 0x182fe20000010886 */
[-CC-:B------:R-:W-:Y:S01]  /*13570*/  FFMA.FTZ R73, R104, R15.reuse, -R134.reuse ;  /* 0x0000000f68497223 */ /* 0x180fe20000010886 */
[----:B------:R-:W3:Y:S01]  /*13580*/  LDL.LU R108, [R1+0x3c] ;  /* 0x00003c00016c7983 */ /* 0x000ee20000300800 */
[-CC-:B--2---:R-:W-:Y:S01]  /*13590*/  FFMA.FTZ R115, R154, R15.reuse, -R134.reuse ;  /* 0x0000000f9a737223 */ /* 0x184fe20000010886 */
[----:B------:R-:W-:Y:S01]  /*135a0*/  MUFU.EX2 R20, R133 ;  /* 0x0000008500147308 */ /* 0x000fe20000000800 */
[----:B------:R-:W-:Y:S01]  /*135b0*/  FFMA.FTZ R126, R120, R15, -R134 ;  /* 0x0000000f787e7223 */ /* 0x000fe20000010886 */
[----:B----4-:R-:W-:-:S02]  /*135c0*/  IMAD.MOV.U32 R120, RZ, RZ, R93 ;  /* 0x000000ffff787224 */ /* 0x010fc400078e005d */
[----:B------:R-:W-:-:S04]  /*135d0*/  FFMA.FTZ R93, R100, R15, -R134 ;  /* 0x0000000f645d7223 */ /* 0x000fc80000010886 */
[----:B------:R-:W-:Y:S01]  /*135e0*/  MUFU.EX2 R104, R114 ;  /* 0x0000007200687308 */ /* 0x000fe20000000800 */
[----:B------:R-:W-:-:S07]  /*135f0*/  FFMA.FTZ R122, R141, R15, -R134 ;  /* 0x0000000f8d7a7223 */ /* 0x000fce0000010886 */
[----:B------:R0:W-:Y:S08]  /*13600*/  MUFU.TANH R157, R118 ;  /* 0x00000076009d7308 */ /* 0x0001f00000002400 */
[----:B------:R1:W-:Y:S01]  /*13610*/  MUFU.EX2 R100, R115 ;  /* 0x0000007300647308 */ /* 0x0003e20000000800 */
[-CC-:B0-----:R-:W-:Y:S01]  /*13620*/  FFMA.FTZ R118, R146, R15.reuse, -R134.reuse ;  /* 0x0000000f92767223 */ /* 0x181fe20000010886 */
[----:B------:R-:W-:-:S06]  /*13630*/  FFMA.FTZ R132, R138, R15, -R134 ;  /* 0x0000000f8a847223 */ /* 0x000fcc0000010886 */
[----:B------:R-:W-:Y:S01]  /*13640*/  MUFU.TANH R2, R143 ;  /* 0x0000008f00027308 */ /* 0x000fe20000002400 */
[----:B-1----:R-:W-:-:S07]  /*13650*/  FMUL.FTZ R115, R106, UR4 ;  /* 0x000000046a737c20 */ /* 0x002fce0008410000 */
[----:B------:R-:W-:Y:S01]  /*13660*/  MUFU.EX2 R106, R118 ;  /* 0x00000076006a7308 */ /* 0x000fe20000000800 */
[----:B------:R-:W-:Y:S02]  /*13670*/  IMAD.MOV.U32 R138, RZ, RZ, R72 ;  /* 0x000000ffff8a7224 */ /* 0x000fe400078e0048 */
[----:B------:R-:W-:-:S05]  /*13680*/  FFMA.FTZ R72, R97, R15, -R134 ;  /* 0x0000000f61487223 */ /* 0x000fca0000010886 */
[----:B------:R-:W-:Y:S01]  /*13690*/  MUFU.EX2 R122, R122 ;  /* 0x0000007a007a7308 */ /* 0x000fe20000000800 */
[----:B------:R-:W-:-:S07]  /*136a0*/  IMAD.MOV.U32 R154, RZ, RZ, R81 ;  /* 0x000000ffff9a7224 */ /* 0x000fce00078e0051 */
[----:B------:R0:W1:Y:S08]  /*136b0*/  MUFU.TANH R139, R130 ;  /* 0x00000082008b7308 */ /* 0x0000700000002400 */
[----:B------:R2:W4:Y:S01]  /*136c0*/  MUFU.TANH R143, R131 ;  /* 0x00000083008f7308 */ /* 0x0005220000002400 */
[-CC-:B------:R-:W-:Y:S01]  /*136d0*/  FFMA.FTZ R77, R109, R15.reuse, -R134.reuse ;  /* 0x0000000f6d4d7223 */ /* 0x180fe20000010886 */
[----:B0-----:R-:W-:Y:S01]  /*136e0*/  FFMA.FTZ R130, R136, R15, -R134 ;  /* 0x0000000f88827223 */ /* 0x001fe20000010886 */
[----:B------:R-:W-:Y:S01]  /*136f0*/  FMUL.FTZ R109, R103, UR4 ;  /* 0x00000004676d7c20 */ /* 0x000fe20008410000 */
[----:B------:R-:W-:-:S02]  /*13700*/  IMAD.MOV.U32 R136, RZ, RZ, R84 ;  /* 0x000000ffff887224 */ /* 0x000fc400078e0054 */
[----:B------:R-:W-:Y:S02]  /*13710*/  IMAD.MOV.U32 R103, RZ, RZ, R135 ;  /* 0x000000ffff677224 */ /* 0x000fe400078e0087 */
[----:B------:R-:W-:Y:S01]  /*13720*/  FMUL.FTZ R114, R119, UR4 ;  /* 0x0000000477727c20 */ /* 0x000fe20008410000 */
[----:B------:R-:W-:Y:S01]  /*13730*/  FMUL.FTZ R119, R98, UR4 ;  /* 0x0000000462777c20 */ /* 0x000fe20008410000 */
[-CC-:B--2---:R-:W-:Y:S01]  /*13740*/  FFMA.FTZ R131, R137, R15.reuse, -R134.reuse ;  /* 0x0000000f89837223 */ /* 0x184fe20000010886 */
[----:B------:R-:W-:Y:S02]  /*13750*/  IMAD.MOV.U32 R137, RZ, RZ, R85 ;  /* 0x000000ffff897224 */ /* 0x000fe400078e0055 */
[-C--:B------:R-:W-:Y:S01]  /*13760*/  FFMA.FTZ R76, R21, R15.reuse, -R134 ;  /* 0x0000000f154c7223 */ /* 0x080fe20000010886 */
[----:B------:R-:W-:Y:S02]  /*13770*/  IMAD.MOV.U32 R98, RZ, RZ, R136 ;  /* 0x000000ffff627224 */ /* 0x000fe400078e0088 */
[----:B------:R-:W-:Y:S01]  /*13780*/  FFMA.FTZ R21, R101, R15, -R134 ;  /* 0x0000000f65157223 */ /* 0x000fe20000010886 */
[----:B------:R-:W-:-:S02]  /*13790*/  IMAD.MOV.U32 R101, RZ, RZ, R120 ;  /* 0x000000ffff657224 */ /* 0x000fc400078e0078 */
[----:B------:R-:W-:Y:S01]  /*137a0*/  FMUL.FTZ R120, R99, UR4 ;  /* 0x0000000463787c20 */ /* 0x000fe20008410000 */
[----:B------:R-:W-:Y:S02]  /*137b0*/  IMAD.MOV.U32 R99, RZ, RZ, R137 ;  /* 0x000000ffff637224 */ /* 0x000fe400078e0089 */
[-CC-:B------:R-:W-:Y:S01]  /*137c0*/  FFMA.FTZ R81, R112, R15.reuse, -R134.reuse ;  /* 0x0000000f70517223 */ /* 0x180fe20000010886 */
[----:B------:R-:W-:Y:S02]  /*137d0*/  IMAD.MOV.U32 R112, RZ, RZ, R89 ;  /* 0x000000ffff707224 */ /* 0x000fe400078e0059 */
[-CC-:B------:R-:W-:Y:S01]  /*137e0*/  FFMA.FTZ R89, R113, R15.reuse, -R134.reuse ;  /* 0x0000000f71597223 */ /* 0x180fe20000010886 */
[----:B------:R-:W0:Y:S01]  /*137f0*/  MUFU.TANH R114, R114 ;  /* 0x0000007200727308 */ /* 0x000e220000002400 */
[----:B------:R-:W-:Y:S02]  /*13800*/  IMAD.MOV.U32 R113, RZ, RZ, R105 ;  /* 0x000000ffff717224 */ /* 0x000fe400078e0069 */
[-CC-:B------:R-:W-:Y:S01]  /*13810*/  FFMA.FTZ R85, R116, R15.reuse, -R134.reuse ;  /* 0x0000000f74557223 */ /* 0x180fe20000010886 */
[----:B------:R-:W-:Y:S01]  /*13820*/  FMUL.FTZ R116, R107, UR4 ;  /* 0x000000046b747c20 */ /* 0x000fe20008410000 */
[----:B------:R-:W-:Y:S01]  /*13830*/  FFMA.FTZ R84, R117, R15, -R134 ;  /* 0x0000000f75547223 */ /* 0x000fe20000010886 */
[----:B------:R-:W-:-:S02]  /*13840*/  FMUL.FTZ R117, R110, UR4 ;  /* 0x000000046e757c20 */ /* 0x000fc40008410000 */
[----:B------:R-:W2:Y:S01]  /*13850*/  MUFU.TANH R115, R115 ;  /* 0x0000007300737308 */ /* 0x000ea20000002400 */
[----:B------:R-:W-:-:S07]  /*13860*/  FMUL.FTZ R118, R111, UR4 ;  /* 0x000000046f767c20 */ /* 0x000fce0008410000 */
[----:B------:R-:W2:Y:S08]  /*13870*/  MUFU.TANH R116, R116 ;  /* 0x0000007400747308 */ /* 0x000eb00000002400 */
[----:B------:R-:W2:Y:S08]  /*13880*/  MUFU.TANH R117, R117 ;  /* 0x0000007500757308 */ /* 0x000eb00000002400 */
[----:B------:R-:W2:Y:S08]  /*13890*/  MUFU.TANH R118, R118 ;  /* 0x0000007600767308 */ /* 0x000eb00000002400 */
[----:B------:R-:W2:Y:S01]  /*138a0*/  MUFU.TANH R119, R119 ;  /* 0x0000007700777308 */ /* 0x000ea20000002400 */
[----:B------:R-:W-:-:S07]  /*138b0*/  FMUL.FTZ R110, R90, UR4 ;  /* 0x000000045a6e7c20 */ /* 0x000fce0008410000 */
[----:B------:R-:W2:Y:S01]  /*138c0*/  MUFU.TANH R120, R120 ;  /* 0x0000007800787308 */ /* 0x000ea20000002400 */
[----:B------:R-:W-:Y:S01]  /*138d0*/  FMUL.FTZ R111, R91, UR4 ;  /* 0x000000045b6f7c20 */ /* 0x000fe20008410000 */
[----:B------:R-:W-:-:S06]  /*138e0*/  FMUL.FTZ R133, R94, UR4 ;  /* 0x000000045e857c20 */ /* 0x000fcc0008410000 */
[----:B------:R-:W-:Y:S01]  /*138f0*/  MUFU.TANH R109, R109 ;  /* 0x0000006d006d7308 */ /* 0x000fe20000002400 */
[-CC-:B------:R-:W-:Y:S01]  /*13900*/  FFMA.FTZ R129, R129, R15.reuse, -R134.reuse ;  /* 0x0000000f81817223 */ /* 0x180fe20000010886 */
[-CC-:B------:R-:W-:Y:S01]  /*13910*/  FFMA.FTZ R128, R128, R15.reuse, -R134.reuse ;  /* 0x0000000f80807223 */ /* 0x180fe20000010886 */
[----:B------:R-:W-:-:S05]  /*13920*/  FFMA.FTZ R125, R125, R15, -R134 ;  /* 0x0000000f7d7d7223 */ /* 0x000fca0000010886 */
[----:B------:R-:W-:Y:S01]  /*13930*/  MUFU.TANH R110, R110 ;  /* 0x0000006e006e7308 */ /* 0x000fe20000002400 */
[-CC-:B------:R-:W-:Y:S01]  /*13940*/  FFMA.FTZ R124, R124, R15.reuse, -R134.reuse ;  /* 0x0000000f7c7c7223 */ /* 0x180fe20000010886 */
[-CC-:B------:R-:W-:Y:S01]  /*13950*/  FFMA.FTZ R96, R96, R15.reuse, -R134.reuse ;  /* 0x0000000f60607223 */ /* 0x180fe20000010886 */
[-CC-:B------:R-:W-:Y:S01]  /*13960*/  FFMA.FTZ R92, R92, R15.reuse, -R134.reuse ;  /* 0x0000000f5c5c7223 */ /* 0x180fe20000010886 */
[-CC-:B------:R-:W-:Y:S01]  /*13970*/  FFMA.FTZ R140, R140, R15.reuse, -R134.reuse ;  /* 0x0000000f8c8c7223 */ /* 0x180fe20000010886 */
[-CC-:B------:R-:W-:Y:S01]  /*13980*/  FFMA.FTZ R141, R150, R15.reuse, -R134.reuse ;  /* 0x0000000f968d7223 */ /* 0x180fe20000010886 */
[-CC-:B------:R-:W-:Y:S01]  /*13990*/  FFMA.FTZ R142, R149, R15.reuse, -R134.reuse ;  /* 0x0000000f958e7223 */ /* 0x180fe20000010886 */
[-CC-:B------:R-:W-:Y:S01]  /*139a0*/  FFMA.FTZ R146, R147, R15.reuse, -R134.reuse ;  /* 0x0000000f93927223 */ /* 0x180fe20000010886 */
[----:B------:R-:W-:Y:S01]  /*139b0*/  MUFU.TANH R111, R111 ;  /* 0x0000006f006f7308 */ /* 0x000fe20000002400 */
[-CC-:B------:R-:W-:Y:S01]  /*139c0*/  FFMA.FTZ R148, R148, R15.reuse, -R134.reuse ;  /* 0x0000000f94947223 */ /* 0x180fe20000010886 */
[-CC-:B------:R-:W-:Y:S01]  /*139d0*/  FFMA.FTZ R151, R151, R15.reuse, -R134.reuse ;  /* 0x0000000f97977223 */ /* 0x180fe20000010886 */
[-CC-:B------:R-:W-:Y:S01]  /*139e0*/  FFMA.FTZ R152, R152, R15.reuse, -R134.reuse ;  /* 0x0000000f98987223 */ /* 0x180fe20000010886 */
[----:B------:R-:W-:Y:S01]  /*139f0*/  FFMA.FTZ R153, R153, R15, -R134 ;  /* 0x0000000f99997223 */ /* 0x000fe20000010886 */
[----:B------:R-:W-:Y:S01]  /*13a00*/  FMUL.FTZ R134, R95, UR4 ;  /* 0x000000045f867c20 */ /* 0x000fe20008410000 */
[----:B------:R-:W-:-:S02]  /*13a10*/  FMUL.FTZ R135, R82, UR4 ;  /* 0x0000000452877c20 */ /* 0x000fc40008410000 */
[----:B------:R-:W-:Y:S01]  /*13a20*/  MUFU.TANH R133, R133 ;  /* 0x0000008500857308 */ /* 0x000fe20000002400 */
[----:B------:R-:W-:Y:S01]  /*13a30*/  FMUL.FTZ R136, R83, UR4 ;  /* 0x0000000453887c20 */ /* 0x000fe20008410000 */
[----:B------:R-:W-:-:S06]  /*13a40*/  FMUL.FTZ R137, R86, UR4 ;  /* 0x0000000456897c20 */ /* 0x000fcc0008410000 */
[----:B------:R-:W-:Y:S01]  /*13a50*/  MUFU.TANH R134, R134 ;  /* 0x0000008600867308 */ /* 0x000fe20000002400 */
[----:B-1----:R-:W-:-:S07]  /*13a60*/  IMAD.MOV.U32 R91, RZ, RZ, R139 ;  /* 0x000000ffff5b7224 */ /* 0x002fce00078e008b */
[----:B------:R-:W-:Y:S01]  /*13a70*/  MUFU.TANH R135, R135 ;  /* 0x0000008700877308 */ /* 0x000fe20000002400 */
[----:B----4-:R-:W-:Y:S02]  /*13a80*/  IMAD.MOV.U32 R90, RZ, RZ, R143 ;  /* 0x000000ffff5a7224 */ /* 0x010fe400078e008f */
[----:B---3--:R-:W-:-:S04]  /*13a90*/  FFMA.FTZ R97, R20, R108, R104 ;  /* 0x0000006c14617223 */ /* 0x008fc80000010068 */
[C---:B------:R-:W-:Y:S01]  /*13aa0*/  FADD.FTZ R97, R100.reuse, R97 ;  /* 0x0000006164617221 */ /* 0x040fe20000010000 */
[----:B------:R-:W-:-:S03]  /*13ab0*/  F2FP.BF16.F32.PACK_AB R104, R100, R104 ;  /* 0x000000686468723e */ /* 0x000fc600000010ff */
[----:B------:R-:W-:Y:S01]  /*13ac0*/  FADD.FTZ R97, R106, R97 ;  /* 0x000000616a617221 */ /* 0x000fe20000010000 */
[----:B------:R-:W-:-:S03]  /*13ad0*/  IMAD.MOV.U32 R100, RZ, RZ, R154 ;  /* 0x000000ffff647224 */ /* 0x000fc600078e009a */
[----:B------:R-:W-:Y:S01]  /*13ae0*/  FADD.FTZ R154, R122, R97 ;  /* 0x000000617a9a7221 */ /* 0x000fe20000010000 */
        /* <DEDUP_REMOVED lines=10> */
[----:B------:R-:W-:Y:S01]  /*13b90*/  FMNMX.FTZ R97, R100, R97, !PT ;  /* 0x0000006164617209 */ /* 0x000fe20007810000 */
[----:B------:R-:W-:-:S03]  /*13ba0*/  IMAD.MOV.U32 R102, RZ, RZ, R138 ;  /* 0x000000ffff667224 */ /* 0x000fc600078e008a */
[----:B------:R-:W-:-:S04]  /*13bb0*/  FMNMX.FTZ R97, R101, R97, !PT ;  /* 0x0000006165617209 */ /* 0x000fc80007810000 */
[----:B------:R-:W-:-:S04]  /*13bc0*/  FMNMX.FTZ R97, R102, R97, !PT ;  /* 0x0000006166617209 */ /* 0x000fc80007810000 */
[----:B------:R-:W-:-:S04]  /*13bd0*/  FMNMX.FTZ R97, R113, R97, !PT ;  /* 0x0000006171617209 */ /* 0x000fc80007810000 */
[----:B------:R-:W-:-:S04]  /*13be0*/  FMNMX.FTZ R97, R112, R97, !PT ;  /* 0x0000006170617209 */ /* 0x000fc80007810000 */
[----:B------:R-:W-:-:S04]  /*13bf0*/  FMNMX.FTZ R97, R157, R97, !PT ;  /* 0x000000619d617209 */ /* 0x000fc80007810000 */
[----:B0-----:R-:W-:-:S04]  /*13c00*/  FMNMX.FTZ R97, R114, R97, !PT ;  /* 0x0000006172617209 */ /* 0x001fc80007810000 */
[----:B--2---:R-:W-:Y:S01]  /*13c10*/  FMNMX.FTZ R97, R115, R97, !PT ;  /* 0x0000006173617209 */ /* 0x004fe20007810000 */
[----:B------:R-:W0:Y:S03]  /*13c20*/  MUFU.TANH R108, R108 ;  /* 0x0000006c006c7308 */ /* 0x000e260000002400 */
[----:B------:R-:W-:-:S04]  /*13c30*/  FMNMX.FTZ R97, R116, R97, !PT ;  /* 0x0000006174617209 */ /* 0x000fc80007810000 */
[----:B------:R-:W-:-:S04]  /*13c40*/  FMNMX.FTZ R97, R117, R97, !PT ;  /* 0x0000006175617209 */ /* 0x000fc80007810000 */
[----:B------:R-:W-:-:S04]  /*13c50*/  FMNMX.FTZ R97, R118, R97, !PT ;  /* 0x0000006176617209 */ /* 0x000fc80007810000 */
[----:B------:R-:W-:-:S04]  /*13c60*/  FMNMX.FTZ R97, R119, R97, !PT ;  /* 0x0000006177617209 */ /* 0x000fc80007810000 */
[----:B------:R-:W-:-:S04]  /*13c70*/  FMNMX.FTZ R97, R120, R97, !PT ;  /* 0x0000006178617209 */ /* 0x000fc80007810000 */
[----:B0-----:R-:W-:-:S04]  /*13c80*/  FMNMX.FTZ R97, R108, R97, !PT ;  /* 0x000000616c617209 */ /* 0x001fc80007810000 */
[----:B------:R-:W-:Y:S01]  /*13c90*/  FMNMX.FTZ R97, R109, R97, !PT ;  /* 0x000000616d617209 */ /* 0x000fe20007810000 */
[----:B------:R-:W0:Y:S03]  /*13ca0*/  MUFU.TANH R136, R136 ;  /* 0x0000008800887308 */ /* 0x000e260000002400 */
[----:B------:R-:W-:Y:S01]  /*13cb0*/  FMNMX.FTZ R97, R110, R97, !PT ;  /* 0x000000616e617209 */ /* 0x000fe20007810000 */
[----:B------:R-:W-:-:S03]  /*13cc0*/  FMUL.FTZ R139, R87, UR4 ;  /* 0x00000004578b7c20 */ /* 0x000fc60008410000 */
[----:B------:R-:W-:Y:S01]  /*13cd0*/  FMNMX.FTZ R97, R111, R97, !PT ;  /* 0x000000616f617209 */ /* 0x000fe20007810000 */
[----:B------:R-:W1:Y:S01]  /*13ce0*/  MUFU.TANH R137, R137 ;  /* 0x0000008900897308 */ /* 0x000e620000002400 */
[----:B------:R-:W-:Y:S02]  /*13cf0*/  FMUL.FTZ R143, R74, UR4 ;  /* 0x000000044a8f7c20 */ /* 0x000fe40008410000 */
[----:B------:R-:W-:Y:S01]  /*13d00*/  FMNMX.FTZ R97, R133, R97, !PT ;  /* 0x0000006185617209 */ /* 0x000fe20007810000 */
[----:B------:R-:W-:-:S03]  /*13d10*/  FMUL.FTZ R147, R75, UR4 ;  /* 0x000000044b937c20 */ /* 0x000fc60008410000 */
[----:B------:R-:W-:Y:S01]  /*13d20*/  FMNMX.FTZ R97, R134, R97, !PT ;  /* 0x0000006186617209 */ /* 0x000fe20007810000 */
[----:B------:R-:W2:Y:S01]  /*13d30*/  MUFU.TANH R139, R139 ;  /* 0x0000008b008b7308 */ /* 0x000ea20000002400 */
[----:B------:R-:W-:Y:S02]  /*13d40*/  FMUL.FTZ R149, R78, UR4 ;  /* 0x000000044e957c20 */ /* 0x000fe40008410000 */
[----:B------:R-:W-:-:S05]  /*13d50*/  FMNMX.FTZ R97, R135, R97, !PT ;  /* 0x0000006187617209 */ /* 0x000fca0007810000 */
[----:B------:R-:W3:Y:S01]  /*13d60*/  MUFU.TANH R143, R143 ;  /* 0x0000008f008f7308 */ /* 0x000ee20000002400 */
[----:B0-----:R-:W-:Y:S01]  /*13d70*/  FMNMX.FTZ R97, R136, R97, !PT ;  /* 0x0000006188617209 */ /* 0x001fe20007810000 */
[----:B------:R-:W-:-:S06]  /*13d80*/  FMUL.FTZ R150, R79, UR4 ;  /* 0x000000044f967c20 */ /* 0x000fcc0008410000 */
[----:B------:R-:W0:Y:S01]  /*13d90*/  MUFU.TANH R147, R147 ;  /* 0x0000009300937308 */ /* 0x000e220000002400 */
[----:B-1----:R-:W-:-:S07]  /*13da0*/  FMNMX.FTZ R97, R137, R97, !PT ;  /* 0x0000006189617209 */ /* 0x002fce0007810000 */
[----:B------:R-:W1:Y:S01]  /*13db0*/  MUFU.TANH R149, R149 ;  /* 0x0000009500957308 */ /* 0x000e620000002400 */
[----:B--2---:R-:W-:-:S07]  /*13dc0*/  FMNMX.FTZ R97, R139, R97, !PT ;  /* 0x000000618b617209 */ /* 0x004fce0007810000 */
[----:B------:R-:W2:Y:S01]  /*13dd0*/  MUFU.TANH R150, R150 ;  /* 0x0000009600967308 */ /* 0x000ea20000002400 */
[----:B---3--:R-:W-:-:S04]  /*13de0*/  FMNMX.FTZ R97, R143, R97, !PT ;  /* 0x000000618f617209 */ /* 0x008fc80007810000 */
[----:B0-----:R-:W-:-:S04]  /*13df0*/  FMNMX.FTZ R97, R147, R97, !PT ;  /* 0x0000006193617209 */ /* 0x001fc80007810000 */
[----:B-1----:R-:W-:-:S04]  /*13e00*/  FMNMX.FTZ R74, R149, R97, !PT ;  /* 0x00000061954a7209 */ /* 0x002fc80007810000 */
[----:B--2---:R-:W-:-:S05]  /*13e10*/  FMNMX.FTZ R74, R150, R74, !PT ;  /* 0x0000004a964a7209 */ /* 0x004fca0007810000 */
[----:B------:R-:W0:Y:S02]  /*13e20*/  SHFL.BFLY PT, R75, R74, 0x2, 0x1f ;  /* 0x0c401f004a4b7f89 */ /* 0x000e2400000e0000 */
[----:B0-----:R-:W-:-:S05]  /*13e30*/  FMNMX.FTZ R74, R74, R75, !PT ;  /* 0x0000004b4a4a7209 */ /* 0x001fca0007810000 */
[----:B------:R-:W0:Y:S01]  /*13e40*/  SHFL.BFLY PT, R75, R74, 0x1, 0x1f ;  /* 0x0c201f004a4b7f89 */ /* 0x000e2200000e0000 */
[----:B------:R-:W-:Y:S02]  /*13e50*/  F2FP.BF16.F32.PACK_AB R106, R122, R106 ;  /* 0x0000006a7a6a723e */ /* 0x000fe400000010ff */
[----:B0-----:R-:W-:-:S05]  /*13e60*/  FMNMX.FTZ R74, R74, R75, !PT ;  /* 0x0000004b4a4a7209 */ /* 0x001fca0007810000 */
[----:B------:R-:W-:-:S04]  /*13e70*/  FMUL.FTZ R138, R74, R15 ;  /* 0x0000000f4a8a7220 */ /* 0x000fc80000410000 */
[-CC-:B------:R-:W-:Y:S01]  /*13e80*/  FFMA.FTZ R105, R121, R15.reuse, -R138.reuse ;  /* 0x0000000f79697223 */ /* 0x180fe2000001088a */
[-CC-:B------:R-:W-:Y:S01]  /*13e90*/  FFMA.FTZ R107, R4, R15.reuse, -R138.reuse ;  /* 0x0000000f046b7223 */ /* 0x180fe2000001088a */
[-CC-:B------:R-:W-:Y:S01]  /*13ea0*/  FFMA.FTZ R121, R3, R15.reuse, -R138.reuse ;  /* 0x0000000f03797223 */ /* 0x180fe2000001088a */
[----:B------:R1:W5:Y:S01]  /*13eb0*/  LDL.LU R4, [R1+0xf8] ;  /* 0x0000f80001047983 */ /* 0x0003620000300800 */
[-CC-:B------:R-:W-:Y:S01]  /*13ec0*/  FFMA.FTZ R122, R2, R15.reuse, -R138.reuse ;  /* 0x0000000f027a7223 */ /* 0x180fe2000001088a */
[-CC-:B------:R-:W-:Y:S02]  /*13ed0*/  FFMA.FTZ R82, R133, R15.reuse, -R138.reuse ;  /* 0x0000000f85527223 */ /* 0x180fe4000001088a */
[----:B------:R1:W5:Y:S04]  /*13ee0*/  LDL.LU R3, [R1+0xf4] ;  /* 0x0000f40001037983 */ /* 0x0003680000300800 */
[----:B------:R1:W5:Y:S04]  /*13ef0*/  LDL.LU R2, [R1+0xf0] ;  /* 0x0000f00001027983 */ /* 0x0003680000300800 */
[----:B------:R-:W2:Y:S01]  /*13f00*/  LDL R133, [R1+0x84] ;  /* 0x0000840001857983 */ /* 0x000ea20000100800 */
[-CC-:B------:R-:W-:Y:S01]  /*13f10*/  FFMA.FTZ R95, R90, R15.reuse, -R138.reuse ;  /* 0x0000000f5a5f7223 */ /* 0x180fe2000001088a */
[----:B------:R-:W-:Y:S01]  /*13f20*/  FFMA.FTZ R90, R108, R15, -R138 ;  /* 0x0000000f6c5a7223 */ /* 0x000fe2000001088a */
[----:B-----5:R-:W-:-:S05]  /*13f30*/  VIADD R108, R16, 0x200 ;  /* 0x00000200106c7836 */ /* 0x020fca0000000000 */
[----:B------:R-:W-:-:S04]  /*13f40*/  SHF.R.U32.HI R108, RZ, 0x4, R108 ;  /* 0x00000004ff6c7819 */ /* 0x000fc8000001166c */
[----:B------:R-:W-:-:S04]  /*13f50*/  LOP3.LUT R108, R108, 0x3fff, RZ, 0xc0, !PT ;  /* 0x00003fff6c6c7812 */ /* 0x000fc800078ec0ff */
[----:B------:R-:W-:Y:S01]  /*13f60*/  LOP3.LUT R108, R108, 0x2400000, RZ, 0xfc, !PT ;  /* 0x024000006c6c7812 */ /* 0x000fe200078efcff */
[----:B------:R-:W-:-:S04]  /*13f70*/  FFMA.FTZ R87, R110, R15, -R138 ;  /* 0x0000000f6e577223 */ /* 0x000fc8000001088a */
[----:B------:R-:W-:-:S04]  /*13f80*/  IMAD R108, R0, 0x6c0, R108 ;  /* 0x000006c0006c7824 */ /* 0x000fc800078e026c */
[----:B------:R-:W-:-:S05]  /*13f90*/  VIADD R110, R108, 0x40 ;  /* 0x000000406c6e7836 */ /* 0x000fca0000000000 */
[----:B------:R-:W-:Y:S01]  /*13fa0*/  R2UR UR10, R110 ;  /* 0x000000006e0a72ca */ /* 0x000fe200000e0000 */
        /* <DEDUP_REMOVED lines=8> */
[C---:B------:R-:W-:Y:S02]  /*14030*/  VIADD R110, R108.reuse, 0x180 ;  /* 0x000001806c6e7836 */ /* 0x040fe40000000000 */
[-CC-:B------:R-:W-:Y:S01]  /*14040*/  FFMA.FTZ R94, R91, R15.reuse, -R138.reuse ;  /* 0x0000000f5b5e7223 */ /* 0x180fe2000001088a */
[----:B------:R-:W-:Y:S01]  /*14050*/  FFMA.FTZ R91, R109, R15, -R138 ;  /* 0x0000000f6d5b7223 */ /* 0x000fe2000001088a */
[----:B------:R-:W-:Y:S01]  /*14060*/  IMAD.MOV.U32 R109, RZ, RZ, -0x7fffffe0 ;  /* 0x80000020ff6d7424 */ /* 0x000fe200078e00ff */
[----:B------:R-:W-:Y:S02]  /*14070*/  R2UR UR6, R108 ;  /* 0x000000006c0672ca */ /* 0x000fe400000e0000 */
[----:B------:R-:W-:Y:S01]  /*14080*/  R2UR UR30, R110 ;  /* 0x000000006e1e72ca */ /* 0x000fe200000e0000 */
[C---:B------:R-:W-:Y:S02]  /*14090*/  VIADD R110, R108.reuse, 0x1c0 ;  /* 0x000001c06c6e7836 */ /* 0x040fe40000000000 */
[----:B------:R-:W-:Y:S01]  /*140a0*/  VIADD R108, R108, 0x200 ;  /* 0x000002006c6c7836 */ /* 0x000fe20000000000 */
[----:B------:R-:W-:-:S02]  /*140b0*/  R2UR UR7, R109 ;  /* 0x000000006d0772ca */ /* 0x000fc400000e0000 */
[----:B------:R-:W-:Y:S01]  /*140c0*/  R2UR UR39, R109 ;  /* 0x000000006d2772ca */ /* 0x000fe200000e0000 */
[----:B------:R-:W-:Y:S01]  /*140d0*/  IMAD.MOV.U32 R109, RZ, RZ, -0x3ffffff0 ;  /* 0xc0000010ff6d7424 */ /* 0x000fe200078e00ff */
[----:B------:R-:W-:-:S04]  /*140e0*/  R2UR UR38, R108 ;  /* 0x000000006c2672ca */ /* 0x000fc800000e0000 */
[----:B------:R-:W-:Y:S01]  /*140f0*/  R2UR UR5, R109 ;  /* 0x000000006d0572ca */ /* 0x000fe200000e0000 */
[----:B------:R-:W-:Y:S01]  /*14100*/  WARPGROUP.ARRIVE ;  /* 0x00000000000079c5 */ /* 0x000fe20000000000 */
[----:B------:R-:W-:Y:S01]  /*14110*/  FFMA.FTZ R79, R111, R15, -R138 ;  /* 0x0000000f6f4f7223 */ /* 0x000fe2000001088a */
[----:B------:R-:W-:Y:S01]  /*14120*/  IMAD.MOV.U32 R111, RZ, RZ, -0x7fffffe0 ;  /* 0x80000020ff6f7424 */ /* 0x000fe200078e00ff */
[----:B------:R-:W-:-:S04]  /*14130*/  R2UR UR34, R110 ;  /* 0x000000006e2272ca */ /* 0x000fc800000e0000 */
[C---:B------:R-:W-:Y:S02]  /*14140*/  R2UR UR11, R111.reuse ;  /* 0x000000006f0b72ca */ /* 0x040fe400000e0000 */
[C---:B------:R-:W-:Y:S02]  /*14150*/  R2UR UR15, R111.reuse ;  /* 0x000000006f0f72ca */ /* 0x040fe400000e0000 */
[C---:B------:R-:W-:Y:S02]  /*14160*/  R2UR UR19, R111.reuse ;  /* 0x000000006f1372ca */ /* 0x040fe400000e0000 */
[C---:B------:R-:W-:Y:S02]  /*14170*/  R2UR UR23, R111.reuse ;  /* 0x000000006f1772ca */ /* 0x040fe400000e0000 */
[C---:B------:R-:W-:Y:S02]  /*14180*/  R2UR UR27, R111.reuse ;  /* 0x000000006f1b72ca */ /* 0x040fe400000e0000 */
[----:B------:R-:W-:-:S02]  /*14190*/  R2UR UR31, R111 ;  /* 0x000000006f1f72ca */ /* 0x000fc400000e0000 */
[----:B------:R-:W-:Y:S01]  /*141a0*/  R2UR UR35, R111 ;  /* 0x000000006f2372ca */ /* 0x000fe200000e0000 */
[----:B------:R-:W-:-:S05]  /*141b0*/  IMAD.MOV.U32 R111, RZ, RZ, -0x3ffffff0 ;  /* 0xc0000010ff6f7424 */ /* 0x000fca00078e00ff */
[----:B------:R-:W-:Y:S01]  /*141c0*/  R2UR UR9, R111 ;  /* 0x000000006f0972ca */ /* 0x000fe200000e0000 */
[----:B------:R-:W-:Y:S01]  /*141d0*/  IMAD.MOV.U32 R111, RZ, RZ, -0x3ffffff0 ;  /* 0xc0000010ff6f7424 */ /* 0x000fe200078e00ff */
[----:B--2---:R-:W-:-:S04]  /*141e0*/  LOP3.LUT R108, R133, 0x10000, RZ, 0xfc, !PT ;  /* 0x00010000856c7812 */ /* 0x004fc800078efcff */
[----:B------:R-:W-:Y:S01]  /*141f0*/  R2UR UR13, R111 ;  /* 0x000000006f0d72ca */ /* 0x000fe200000e0000 */
[----:B------:R-:W2:Y:S01]  /*14200*/  LDL.LU R133, [R1+0x44] ;  /* 0x0000440001857983 */ /* 0x000ea20000300800 */
[----:B------:R-:W-:-:S13]  /*14210*/  R2UR UR4, R108 ;  /* 0x000000006c0472ca */ /* 0x000fda00000e0000 */
[----:B------:R-:W-:Y:S01]  /*14220*/  HGMMA.64x96x16.F32.BF16 R24, gdesc[UR4].tnspB, R24, gsb0 ;  /* 0x41600000041879f0 */ /* 0x000fe20008001818 */
[----:B------:R-:W-:-:S05]  /*14230*/  VIADD R110, R108, 0x180 ;  /* 0x000001806c6e7836 */ /* 0x000fca0000000000 */
[----:B------:R-:W-:Y:S01]  /*14240*/  R2UR UR8, R110 ;  /* 0x000000006e0872ca */ /* 0x000fe200000e0000 */
[----:B------:R-:W-:Y:S01]  /*14250*/  VIADD R110, R108, 0x300 ;  /* 0x000003006c6e7836 */ /* 0x000fe20000000000 */
[----:B------:R-:W-:Y:S02]  /*14260*/  WARPGROUP.DEPBAR.LE gsb0, 0x0 ;  /* 0x00008000000079c5 */ /* 0x000fe40000010000 */
[----:B------:R-:W-:-:S09]  /*14270*/  WARPGROUP.ARRIVE ;  /* 0x00000000000079c5 */ /* 0x000fd20000000000 */
[----:B------:R-:W-:Y:S01]  /*14280*/  HGMMA.64x96x16.F32.BF16 R24, gdesc[UR8].tnspB, R24, gsb0 ;  /* 0x41600000081879f0 */ /* 0x000fe20008001818 */
[----:B------:R-:W-:Y:S01]  /*14290*/  R2UR UR12, R110 ;  /* 0x000000006e0c72ca */ /* 0x000fe200000e0000 */
[----:B------:R-:W-:Y:S02]  /*142a0*/  VIADD R110, R108, 0x480 ;  /* 0x000004806c6e7836 */ /* 0x000fe40000000000 */
[----:B------:R-:W-:-:S03]  /*142b0*/  IMAD.MOV.U32 R111, RZ, RZ, -0x3ffffff0 ;  /* 0xc0000010ff6f7424 */ /* 0x000fc600078e00ff */
[----:B------:R-:W-:Y:S02]  /*142c0*/  R2UR UR16, R110 ;  /* 0x000000006e1072ca */ /* 0x000fe400000e0000 */
[----:B------:R-:W-:Y:S01]  /*142d0*/  R2UR UR17, R111 ;  /* 0x000000006f1172ca */ /* 0x000fe200000e0000 */
[----:B------:R-:W-:Y:S02]  /*142e0*/  WARPGROUP.DEPBAR.LE gsb0, 0x0 ;  /* 0x00008000000079c5 */ /* 0x000fe40000010000 */
[----:B------:R-:W-:-:S06]  /*142f0*/  WARPGROUP.ARRIVE ;  /* 0x00000000000079c5 */ /* 0x000fcc0000000000 */
[----:B------:R-:W-:Y:S01]  /*14300*/  HGMMA.64x96x16.F32.BF16 R24, gdesc[UR12].tnspB, R24, gsb0 ;  /* 0x416000000c1879f0 */ /* 0x000fe20008001818 */
        /* <DEDUP_REMOVED lines=28> */
[----:B------:R-:W-:-:S04]  /*144d0*/  FADD.FTZ R109, -R74, R155 ;  /* 0x0000009b4a6d7221 */ /* 0x000fc80000010100 */
[----:B------:R-:W-:Y:S01]  /*144e0*/  FMUL.FTZ R109, R109, R15 ;  /* 0x0000000f6d6d7220 */ /* 0x000fe20000410000 */
[----:B------:R-:W-:-:S03]  /*144f0*/  VIADD R108, R108, 0xc00 ;  /* 0x00000c006c6c7836 */ /* 0x000fc60000000000 */
[----:B------:R0:W-:Y:S01]  /*14500*/  MUFU.EX2 R110, R109 ;  /* 0x0000006d006e7308 */ /* 0x0001e20000000800 */
[----:B------:R-:W-:Y:S02]  /*14510*/  WARPGROUP.DEPBAR.LE gsb0, 0x0 ;  /* 0x00008000000079c5 */ /* 0x000fe40000010000 */
[----:B------:R-:W-:-:S06]  /*14520*/  WARPGROUP.ARRIVE ;  /* 0x00000000000079c5 */ /* 0x000fcc0000000000 */
[----:B------:R-:W-:Y:S01]  /*14530*/  HGMMA.64x96x16.F32.BF16 R24, gdesc[UR32].tnspB, R24, gsb0 ;  /* 0x41600000201879f0 */ /* 0x000fe20008001818 */
[----:B0-----:R-:W-:Y:S01]  /*14540*/  IMAD.MOV.U32 R109, RZ, RZ, -0x3ffffff0 ;  /* 0xc0000010ff6d7424 */ /* 0x001fe200078e00ff */
[----:B------:R-:W-:-:S04]  /*14550*/  R2UR UR36, R108 ;  /* 0x000000006c2472ca */ /* 0x000fc800000e0000 */
[----:B------:R-:W-:Y:S01]  /*14560*/  R2UR UR37, R109 ;  /* 0x000000006d2572ca */ /* 0x000fe200000e0000 */
[----:B------:R-:W0:Y:S01]  /*14570*/  S2R R155, SR_TID.X ;  /* 0x00000000009b7919 */ /* 0x000e220000002100 */
[----:B------:R-:W2:Y:S01]  /*14580*/  MUFU.EX2 R105, R105 ;  /* 0x0000006900697308 */ /* 0x000ea20000000800 */
[----:B------:R-:W-:-:S07]  /*14590*/  FFMA.FTZ R83, R134, R15, -R138 ;  /* 0x0000000f86537223 */ /* 0x000fce000001088a */
[----:B------:R-:W3:Y:S01]  /*145a0*/  MUFU.EX2 R108, R107 ;  /* 0x0000006b006c7308 */ /* 0x000ee20000000800 */
[----:B------:R-:W-:Y:S02]  /*145b0*/  WARPGROUP.DEPBAR.LE gsb0, 0x0 ;  /* 0x00008000000079c5 */ /* 0x000fe40000010000 */
[----:B------:R-:W-:-:S06]  /*145c0*/  WARPGROUP.ARRIVE ;  /* 0x00000000000079c5 */ /* 0x000fcc0000000000 */
[----:B------:R-:W-:Y:S01]  /*145d0*/  HGMMA.64x96x16.F32.BF16 R24, gdesc[UR36].tnspB, R24, gsb0 ;  /* 0x41600000241879f0 */ /* 0x000fe20008001818 */
[----:B0-----:R-:W-:Y:S02]  /*145e0*/  SHF.R.U32.HI R134, RZ, 0x7, R155 ;  /* 0x00000007ff867819 */ /* 0x001fe4000001169b */
[----:B------:R-:W-:-:S03]  /*145f0*/  ISETP.GE.U32.AND P2, PT, R155, 0x180, PT ;  /* 0x000001809b00780c */ /* 0x000fc60003f46070 */
[----:B------:R-:W-:Y:S01]  /*14600*/  VIADD R109, R134, 0x9 ;  /* 0x00000009866d7836 */ /* 0x000fe20000000000 */
[----:B------:R-:W-:Y:S01]  /*14610*/  MUFU.EX2 R107, R121 ;  /* 0x00000079006b7308 */ /* 0x000fe20000000800 */
[----:B--2---:R-:W-:-:S03]  /*14620*/  FFMA.FTZ R111, R110, R133, R105 ;  /* 0x000000856e6f7223 */ /* 0x004fc60000010069 */
[----:B------:R-:W-:-:S04]  /*14630*/  SEL R109, R109, 0x9, !P2 ;  /* 0x000000096d6d7807 */ /* 0x000fc80005000000 */
[----:B------:R-:W-:Y:S01]  /*14640*/  MUFU.EX2 R122, R122 ;  /* 0x0000007a007a7308 */ /* 0x000fe20000000800 */
[----:B---3--:R-:W-:-:S07]  /*14650*/  F2FP.BF16.F32.PACK_AB R105, R108, R105 ;  /* 0x000000696c69723e */ /* 0x008fce00000010ff */
[----:B------:R-:W0:Y:S01]  /*14660*/  MUFU.EX2 R132, R132 ;  /* 0x0000008400847308 */ /* 0x000e220000000800 */
[----:B------:R-:W-:-:S07]  /*14670*/  FFMA.FTZ R97, R103, R15, -R138 ;  /* 0x0000000f67617223 */ /* 0x000fce000001088a */
[----:B------:R-:W2:Y:S01]  /*14680*/  MUFU.EX2 R131, R131 ;  /* 0x0000008300837308 */ /* 0x000ea20000000800 */
[----:B------:R-:W-:-:S07]  /*14690*/  FFMA.FTZ R98, R98, R15, -R138 ;  /* 0x0000000f62627223 */ /* 0x000fce000001088a */
[----:B------:R-:W3:Y:S08]  /*146a0*/  MUFU.EX2 R130, R130 ;  /* 0x0000008200827308 */ /* 0x000ef00000000800 */
[----:B------:R-:W-:Y:S01]  /*146b0*/  MUFU.EX2 R95, R95 ;  /* 0x0000005f005f7308 */ /* 0x000fe20000000800 */
[----:B------:R-:W-:Y:S01]  /*146c0*/  FFMA.FTZ R99, R99, R15, -R138 ;  /* 0x0000000f63637223 */ /* 0x000fe2000001088a */
[----:B0-----:R-:W-:-:S06]  /*146d0*/  FADD.FTZ R154, R132, R154 ;  /* 0x0000009a849a7221 */ /* 0x001fcc0000010000 */
[----:B------:R-:W-:Y:S01]  /*146e0*/  MUFU.EX2 R129, R129 ;  /* 0x0000008100817308 */ /* 0x000fe20000000800 */
[----:B------:R-:W-:-:S07]  /*146f0*/  FFMA.FTZ R100, R100, R15, -R138 ;  /* 0x0000000f64647223 */ /* 0x000fce000001088a */
[----:B------:R-:W-:Y:S01]  /*14700*/  MUFU.EX2 R97, R97 ;  /* 0x0000006100617308 */ /* 0x000fe20000000800 */
[----:B--2---:R-:W-:-:S07]  /*14710*/  FADD.FTZ R154, R131, R154 ;  /* 0x0000009a839a7221 */ /* 0x004fce0000010000 */
[----:B------:R-:W-:Y:S01]  /*14720*/  MUFU.EX2 R128, R128 ;  /* 0x0000008000807308 */ /* 0x000fe20000000800 */
[----:B------:R-:W-:Y:S02]  /*14730*/  WARPGROUP.DEPBAR.LE gsb0, 0x0 ;  /* 0x00008000000079c5 */ /* 0x000fe40000010000 */
[----:B------:R0:W-:Y:S06]  /*14740*/  BAR.ARV R109, 0x100 ;  /* 0x0004006d0000751d */ /* 0x0001ec0000002000 */
[----:B0-----:R-:W-:Y:S01]  /*14750*/  FADD.FTZ R109, R108, R111 ;  /* 0x0000006f6c6d7221 */ /* 0x001fe20000010000 */
[----:B------:R-:W-:-:S02]  /*14760*/  @!P1 IMAD R111, R145, 0x8, R16 ;  /* 0x00000008916f9824 */ /* 0x000fc400078e0210 */
[----:B------:R-:W-:Y:S02]  /*14770*/  @!P1 IMAD R108, R0, 0x8, R16 ;  /* 0x00000008006c9824 */ /* 0x000fe400078e0210 */
[----:B------:R-:W-:Y:S02]  /*14780*/  @!P1 VIADD R111, R111, 0x31c40 ;  /* 0x00031c406f6f9836 */ /* 0x000fe40000000000 */
[----:B------:R-:W-:Y:S02]  /*14790*/  @!P1 VIADD R108, R108, 0x31c60 ;  /* 0x00031c606c6c9836 */ /* 0x000fe40000000000 */
[----:B------:R-:W-:Y:S01]  /*147a0*/  FADD.FTZ R0, R107, R109 ;  /* 0x0000006d6b007221 */ /* 0x000fe20000010000 */
[----:B------:R-:W-:Y:S02]  /*147b0*/  F2FP.BF16.F32.PACK_AB R107, R122, R107 ;  /* 0x0000006b7a6b723e */ /* 0x000fe400000010ff */
[----:B------:R-:W-:Y:S02]  /*147c0*/  @!P1 PRMT R111, RZ, 0x654, R111 ;  /* 0x00000654ff6f9816 */ /* 0x000fe4000000006f */
[----:B------:R-:W-:-:S02]  /*147d0*/  @!P1 PRMT R108, RZ, 0x654, R108 ;  /* 0x00000654ff6c9816 */ /* 0x000fc4000000006c */
[----:B------:R0:W-:Y:S02]  /*147e0*/  @!P1 SYNCS.ARRIVE.TRANS64.RED.A1T0 RZ, [R111+URZ], RZ ;  /* 0x000000ff6fff99a7 */ /* 0x0001e4000810043f */
[----:B------:R2:W-:Y:S01]  /*147f0*/  @!P1 SYNCS.ARRIVE.TRANS64.RED.A1T0 RZ, [R108+URZ], RZ ;  /* 0x000000ff6cff99a7 */ /* 0x0005e2000810043f */
[----:B------:R4:W-:Y:S01]  /*14800*/  STSM.16.M88.4 [R18+0x24300], R104 ;  /* 0x0243006812007844 */ /* 0x0009e20000000200 */
[----:B------:R-:W-:Y:S01]  /*14810*/  MUFU.EX2 R98, R98 ;  /* 0x0000006200627308 */ /* 0x000fe20000000800 */
[----:B------:R-:W-:-:S07]  /*14820*/  FADD.FTZ R122, R122, R0 ;  /* 0x000000007a7a7221 */ /* 0x000fce0000010000 */
[----:B----4-:R-:W-:Y:S08]  /*14830*/  MUFU.EX2 R105, R89 ;  /* 0x0000005900697308 */ /* 0x010ff00000000800 */
[----:B------:R-:W4:Y:S01]  /*14840*/  MUFU.EX2 R89, R94 ;  /* 0x0000005e00597308 */ /* 0x000f220000000800 */
[----:B------:R-:W-:Y:S01]  /*14850*/  FFMA.FTZ R101, R101, R15, -R138 ;  /* 0x0000000f65657223 */ /* 0x000fe2000001088a */
[----:B---3--:R-:W-:-:S06]  /*14860*/  FADD.FTZ R154, R130, R154 ;  /* 0x0000009a829a7221 */ /* 0x008fcc0000010000 */
[----:B------:R-:W3:Y:S01]  /*14870*/  MUFU.EX2 R127, R127 ;  /* 0x0000007f007f7308 */ /* 0x000ee20000000800 */
[----:B------:R-:W-:-:S07]  /*14880*/  FFMA.FTZ R102, R102, R15, -R138 ;  /* 0x0000000f66667223 */ /* 0x000fce000001088a */
[----:B------:R-:W-:Y:S08]  /*14890*/  MUFU.EX2 R121, R81 ;  /* 0x0000005100797308 */ /* 0x000ff00000000800 */
[----:B------:R4:W-:Y:S08]  /*148a0*/  MUFU.EX2 R133, R80 ;  /* 0x0000005000857308 */ /* 0x0009f00000000800 */
[----:B------:R-:W-:Y:S01]  /*148b0*/  MUFU.EX2 R81, R99 ;  /* 0x0000006300517308 */ /* 0x000fe20000000800 */
[----:B----4-:R-:W-:Y:S01]  /*148c0*/  FADD.FTZ R80, R89, R122 ;  /* 0x0000007a59507221 */ /* 0x010fe20000010000 */
[----:B------:R-:W-:-:S03]  /*148d0*/  FADD.FTZ R154, R129, R154 ;  /* 0x0000009a819a7221 */ /* 0x000fc60000010000 */
[----:B------:R-:W-:-:S03]  /*148e0*/  FADD.FTZ R80, R95, R80 ;  /* 0x000000505f507221 */ /* 0x000fc60000010000 */
[----:B------:R-:W4:Y:S01]  /*148f0*/  MUFU.EX2 R126, R126 ;  /* 0x0000007e007e7308 */ /* 0x000f220000000800 */
[----:B------:R-:W-:Y:S01]  /*14900*/  FADD.FTZ R80, R97, R80 ;  /* 0x0000005061507221 */ /* 0x000fe20000010000 */
[----:B------:R-:W-:-:S06]  /*14910*/  FFMA.FTZ R103, R113, R15, -R138 ;  /* 0x0000000f71677223 */ /* 0x000fcc000001088a */
[----:B------:R-:W1:Y:S01]  /*14920*/  MUFU.EX2 R100, R100 ;  /* 0x0000006400647308 */ /* 0x000e620000000800 */
[-CC-:B------:R-:W-:Y:S01]  /*14930*/  FFMA.FTZ R112, R112, R15.reuse, -R138.reuse ;  /* 0x0000000f70707223 */ /* 0x180fe2000001088a */
[-CC-:B------:R-:W-:Y:S01]  /*14940*/  FFMA.FTZ R113, R157, R15.reuse, -R138.reuse ;  /* 0x0000000f9d717223 */ /* 0x180fe2000001088a */
[-CC-:B------:R-:W-:Y:S01]  /*14950*/  FFMA.FTZ R114, R114, R15.reuse, -R138.reuse ;  /* 0x0000000f72727223 */ /* 0x180fe2000001088a */
[----:B------:R-:W-:-:S04]  /*14960*/  FFMA.FTZ R115, R115, R15, -R138 ;  /* 0x0000000f73737223 */ /* 0x000fc8000001088a */
[----:B------:R-:W0:Y:S01]  /*14970*/  MUFU.EX2 R125, R125 ;  /* 0x0000007d007d7308 */ /* 0x000e220000000800 */
        /* <DEDUP_REMOVED lines=15> */
[----:B------:R-:W-:-:S07]  /*14a70*/  FADD.FTZ R154, R128, R154 ;  /* 0x0000009a809a7221 */ /* 0x000fce0000010000 */
[----:B------:R4:W-:Y:S01]  /*14a80*/  MUFU.EX2 R138, R84 ;  /* 0x00000054008a7308 */ /* 0x0009e20000000800 */
[----:B---3--:R-:W-:-:S07]  /*14a90*/  FADD.FTZ R154, R127, R154 ;  /* 0x0000009a7f9a7221 */ /* 0x008fce0000010000 */
[----:B------:R-:W3:Y:S01]  /*14aa0*/  MUFU.EX2 R102, R102 ;  /* 0x0000006600667308 */ /* 0x000ee20000000800 */
[----:B----4-:R-:W-:Y:S01]  /*14ab0*/  FADD.FTZ R84, R98, R80 ;  /* 0x0000005062547221 */ /* 0x010fe20000010000 */
[----:B------:R-:W-:-:S03]  /*14ac0*/  FADD.FTZ R154, R126, R154 ;  /* 0x0000009a7e9a7221 */ /* 0x000fc60000010000 */
[----:B------:R-:W-:-:S03]  /*14ad0*/  FADD.FTZ R84, R81, R84 ;  /* 0x0000005451547221 */ /* 0x000fc60000010000 */
[----:B------:R-:W4:Y:S01]  /*14ae0*/  MUFU.EX2 R123, R123 ;  /* 0x0000007b007b7308 */ /* 0x000f220000000800 */
[----:B-1----:R-:W-:-:S07]  /*14af0*/  FADD.FTZ R84, R100, R84 ;  /* 0x0000005464547221 */ /* 0x002fce0000010000 */
[----:B------:R-:W-:Y:S08]  /*14b00*/  MUFU.EX2 R137, R85 ;  /* 0x0000005500897308 */ /* 0x000ff00000000800 */
[----:B------:R-:W1:Y:S01]  /*14b10*/  MUFU.EX2 R85, R103 ;  /* 0x0000006700557308 */ /* 0x000e620000000800 */
[----:B0-----:R-:W-:Y:S01]  /*14b20*/  FADD.FTZ R154, R125, R154 ;  /* 0x0000009a7d9a7221 */ /* 0x001fe20000010000 */
[----:B--2---:R-:W-:-:S06]  /*14b30*/  FADD.FTZ R84, R101, R84 ;  /* 0x0000005465547221 */ /* 0x004fcc0000010000 */
[----:B------:R-:W0:Y:S01]  /*14b40*/  MUFU.EX2 R111, R76 ;  /* 0x0000004c006f7308 */ /* 0x000e220000000800 */
[----:B------:R-:W-:-:S07]  /*14b50*/  F2FP.BF16.F32.PACK_AB R89, R95, R89 ;  /* 0x000000595f59723e */ /* 0x000fce00000010ff */
[----:B------:R-:W2:Y:S01]  /*14b60*/  MUFU.EX2 R112, R112 ;  /* 0x0000007000707308 */ /* 0x000ea20000000800 */
[----:B---3--:R-:W-:-:S07]  /*14b70*/  FADD.FTZ R84, R102, R84 ;  /* 0x0000005466547221 */ /* 0x008fce0000010000 */
[----:B------:R-:W3:Y:S08]  /*14b80*/  MUFU.EX2 R113, R113 ;  /* 0x0000007100717308 */ /* 0x000ef00000000800 */
[----:B------:R-:W3:Y:S08]  /*14b90*/  MUFU.EX2 R109, R73 ;  /* 0x00000049006d7308 */ /* 0x000ef00000000800 */
[----:B------:R4:W-:Y:S08]  /*14ba0*/  MUFU.EX2 R95, R87 ;  /* 0x00000057005f7308 */ /* 0x0009f00000000800 */
[----:B------:R-:W3:Y:S01]  /*14bb0*/  MUFU.EX2 R114, R114 ;  /* 0x0000007200727308 */ /* 0x000ee20000000800 */
[----:B----4-:R-:W-:-:S04]  /*14bc0*/  FADD.FTZ R87, R124, R154 ;  /* 0x0000009a7c577221 */ /* 0x010fc80000010000 */
[----:B------:R-:W-:-:S03]  /*14bd0*/  FADD.FTZ R87, R123, R87 ;  /* 0x000000577b577221 */ /* 0x000fc60000010000 */
[----:B------:R4:W-:Y:S02]  /*14be0*/  MUFU.EX2 R94, R91 ;  /* 0x0000005b005e7308 */ /* 0x0009e40000000800 */
[----:B----4-:R-:W-:-:S06]  /*14bf0*/  F2FP.BF16.F32.PACK_AB R91, R98, R97 ;  /* 0x00000061625b723e */ /* 0x010fcc00000010ff */
[----:B------:R-:W4:Y:S08]  /*14c00*/  MUFU.EX2 R115, R115 ;  /* 0x0000007300737308 */ /* 0x000f300000000800 */
[----:B------:R-:W-:Y:S08]  /*14c10*/  MUFU.EX2 R98, R79 ;  /* 0x0000004f00627308 */ /* 0x000ff00000000800 */
[----:B------:R1:W-:Y:S02]  /*14c20*/  MUFU.EX2 R79, R82 ;  /* 0x00000052004f7308 */ /* 0x0003e40000000800 */
[----:B-1----:R-:W-:-:S06]  /*14c30*/  FADD.FTZ R82, R85, R84 ;  /* 0x0000005455527221 */ /* 0x002fcc0000010000 */
[----:B------:R-:W1:Y:S01]  /*14c40*/  MUFU.EX2 R116, R116 ;  /* 0x0000007400747308 */ /* 0x000e620000000800 */
[----:B0-----:R-:W-:Y:S01]  /*14c50*/  FADD.FTZ R84, R111, R87 ;  /* 0x000000576f547221 */ /* 0x001fe20000010000 */
[----:B--2---:R-:W-:-:S03]  /*14c60*/  FADD.FTZ R82, R112, R82 ;  /* 0x0000005270527221 */ /* 0x004fc60000010000 */
[----:B------:R-:W-:-:S03]  /*14c70*/  FADD.FTZ R84, R121, R84 ;  /* 0x0000005479547221 */ /* 0x000fc60000010000 */
[----:B------:R-:W-:Y:S01]  /*14c80*/  MUFU.EX2 R108, R88 ;  /* 0x00000058006c7308 */ /* 0x000fe20000000800 */
[----:B---3--:R-:W-:-:S07]  /*14c90*/  FADD.FTZ R82, R113, R82 ;  /* 0x0000005271527221 */ /* 0x008fce0000010000 */
[----:B------:R-:W0:Y:S08]  /*14ca0*/  MUFU.EX2 R117, R117 ;  /* 0x0000007500757308 */ /* 0x000e300000000800 */
[----:B------:R-:W-:Y:S08]  /*14cb0*/  MUFU.EX2 R134, R77 ;  /* 0x0000004d00867308 */ /* 0x000ff00000000800 */
[----:B------:R2:W-:Y:S08]  /*14cc0*/  MUFU.EX2 R99, R83 ;  /* 0x0000005300637308 */ /* 0x0005f00000000800 */
[----:B------:R-:W3:Y:S01]  /*14cd0*/  MUFU.EX2 R118, R118 ;  /* 0x0000007600767308 */ /* 0x000ee20000000800 */
[----:B--2---:R-:W-:Y:S01]  /*14ce0*/  FADD.FTZ R83, R109, R84 ;  /* 0x000000546d537221 */ /* 0x004fe20000010000 */
[----:B------:R-:W-:-:S04]  /*14cf0*/  FADD.FTZ R84, R114, R82 ;  /* 0x0000005272547221 */ /* 0x000fc80000010000 */
[----:B----4-:R-:W-:Y:S02]  /*14d00*/  FADD.FTZ R84, R115, R84 ;  /* 0x0000005473547221 */ /* 0x010fe40000010000 */
[----:B------:R-:W2:Y:S01]  /*14d10*/  MUFU.EX2 R107, R96 ;  /* 0x00000060006b7308 */ /* 0x000ea20000000800 */
[----:B------:R-:W-:Y:S01]  /*14d20*/  FADD.FTZ R83, R133, R83 ;  /* 0x0000005385537221 */ /* 0x000fe20000010000 */
[----:B-1----:R-:W-:-:S06]  /*14d30*/  FADD.FTZ R84, R116, R84 ;  /* 0x0000005474547221 */ /* 0x002fcc0000010000 */
[----:B------:R-:W1:Y:S01]  /*14d40*/  MUFU.EX2 R119, R119 ;  /* 0x0000007700777308 */ /* 0x000e620000000800 */
[----:B0-----:R-:W-:-:S07]  /*14d50*/  FADD.FTZ R87, R117, R84 ;  /* 0x0000005475577221 */ /* 0x001fce0000010000 */
[----:B------:R-:W0:Y:S01]  /*14d60*/  MUFU.EX2 R135, R72 ;  /* 0x0000004800877308 */ /* 0x000e220000000800 */
[----:B------:R-:W-:-:S07]  /*14d70*/  F2FP.BF16.F32.PACK_AB R88, R131, R132 ;  /* 0x000000848358723e */ /* 0x000fce00000010ff */
[----:B------:R-:W4:Y:S01]  /*14d80*/  MUFU.EX2 R120, R120 ;  /* 0x0000007800787308 */ /* 0x000f220000000800 */
[----:B------:R-:W-:Y:S02]  /*14d90*/  F2FP.BF16.F32.PACK_AB R80, R127, R128 ;  /* 0x000000807f50723e */ /* 0x000fe400000010ff */
[----:B------:R-:W-:-:S05]  /*14da0*/  F2FP.BF16.F32.PACK_AB R81, R100, R81 ;  /* 0x000000516451723e */ /* 0x000fca00000010ff */
[----:B------:R-:W4:Y:S01]  /*14db0*/  MUFU.EX2 R106, R93 ;  /* 0x0000005d006a7308 */ /* 0x000f220000000800 */
[----:B------:R-:W-:Y:S01]  /*14dc0*/  F2FP.BF16.F32.PACK_AB R82, R125, R126 ;  /* 0x0000007e7d52723e */ /* 0x000fe200000010ff */
[----:B---3--:R-:W-:-:S06]  /*14dd0*/  FADD.FTZ R87, R118, R87 ;  /* 0x0000005776577221 */ /* 0x008fcc0000010000 */
[----:B------:R3:W-:Y:S08]  /*14de0*/  MUFU.EX2 R97, R86 ;  /* 0x0000005600617308 */ /* 0x0007f00000000800 */
[----:B------:R2:W4:Y:S01]  /*14df0*/  MUFU.EX2 R0, R90 ;  /* 0x0000005a00007308 */ /* 0x0005220000000800 */
[----:B---3--:R-:W-:Y:S01]  /*14e00*/  FADD.FTZ R86, R108, R83 ;  /* 0x000000536c567221 */ /* 0x008fe20000010000 */
[----:B------:R-:W-:-:S03]  /*14e10*/  F2FP.BF16.F32.PACK_AB R83, R102, R101 ;  /* 0x000000656653723e */ /* 0x000fc600000010ff */
[----:B------:R-:W-:-:S03]  /*14e20*/  FADD.FTZ R86, R134, R86 ;  /* 0x0000005686567221 */ /* 0x000fc60000010000 */
[----:B------:R-:W3:Y:S01]  /*14e30*/  MUFU.EX2 R136, R21 ;  /* 0x0000001500887308 */ /* 0x000ee20000000800 */
[----:B--2---:R-:W-:Y:S01]  /*14e40*/  F2FP.BF16.F32.PACK_AB R90, R129, R130 ;  /* 0x00000082815a723e */ /* 0x004fe200000010ff */
[----:B------:R-:W-:-:S04]  /*14e50*/  FADD.FTZ R86, R107, R86 ;  /* 0x000000566b567221 */ /* 0x000fc80000010000 */
[----:B------:R-:W-:Y:S04]  /*14e60*/  STSM.16.M88.4 [R18+0x25b00], R88 ;  /* 0x025b005812007844 */ /* 0x000fe80000000200 */
[----:B------:R1:W-:Y:S01]  /*14e70*/  STSM.16.M88.4 [R18+0x27300], R80 ;  /* 0x0273005012007844 */ /* 0x0003e20000000200 */
[----:B------:R-:W2:Y:S01]  /*14e80*/  MUFU.EX2 R104, R92 ;  /* 0x0000005c00687308 */ /* 0x000ea20000000800 */
[----:B-1----:R-:W-:Y:S01]  /*14e90*/  FADD.FTZ R81, R119, R87 ;  /* 0x0000005777517221 */ /* 0x002fe20000010000 */
[----:B0-----:R-:W-:-:S03]  /*14ea0*/  FADD.FTZ R80, R135, R86 ;  /* 0x0000005687507221 */ /* 0x001fc60000010000 */
[----:B----4-:R-:W-:Y:S01]  /*14eb0*/  FADD.FTZ R81, R120, R81 ;  /* 0x0000005178517221 */ /* 0x010fe20000010000 */
[----:B------:R-:W-:-:S03]  /*14ec0*/  FADD.FTZ R80, R106, R80 ;  /* 0x000000506a507221 */ /* 0x000fc60000010000 */
[----:B------:R-:W-:Y:S01]  /*14ed0*/  FADD.FTZ R81, R0, R81 ;  /* 0x0000005100517221 */ /* 0x000fe20000010000 */
[----:B---3--:R-:W-:Y:S01]  /*14ee0*/  FADD.FTZ R80, R136, R80 ;  /* 0x0000005088507221 */ /* 0x008fe20000010000 */
[----:B------:R-:W0:Y:S02]  /*14ef0*/  MUFU.EX2 R93, R140 ;  /* 0x0000008c005d7308 */ /* 0x000e240000000800 */
[----:B------:R-:W-:Y:S01]  /*14f00*/  FADD.FTZ R81, R94, R81 ;  /* 0x000000515e517221 */ /* 0x000fe20000010000 */
[----:B------:R-:W-:-:S03]  /*14f10*/  FADD.FTZ R80, R105, R80 ;  /* 0x0000005069507221 */ /* 0x000fc60000010000 */
[----:B------:R-:W-:Y:S01]  /*14f20*/  FADD.FTZ R81, R95, R81 ;  /* 0x000000515f517221 */ /* 0x000fe20000010000 */
[----:B------:R-:W-:Y:S01]  /*14f30*/  FADD.FTZ R80, R137, R80 ;  /* 0x0000005089507221 */ /* 0x000fe20000010000 */
[----:B------:R-:W1:Y:S02]  /*14f40*/  MUFU.EX2 R96, R141 ;  /* 0x0000008d00607308 */ /* 0x000e640000000800 */
[----:B------:R-:W-:Y:S01]  /*14f50*/  FADD.FTZ R100, R98, R81 ;  /* 0x0000005162647221 */ /* 0x000fe20000010000 */
[----:B--2---:R-:W-:-:S05]  /*14f60*/  FADD.FTZ R82, R104, R80 ;  /* 0x0000005068527221 */ /* 0x004fca0000010000 */
[----:B------:R-:W2:Y:S01]  /*14f70*/  MUFU.EX2 R75, R75 ;  /* 0x0000004b004b7308 */ /* 0x000ea20000000800 */
[----:B------:R-:W-:Y:S01]  /*14f80*/  FADD.FTZ R100, R79, R100 ;  /* 0x000000644f647221 */ /* 0x000fe20000010000 */
[----:B------:R-:W-:-:S06]  /*14f90*/  FADD.FTZ R82, R138, R82 ;  /* 0x000000528a527221 */ /* 0x000fcc0000010000 */
[----:B------:R-:W3:Y:S01]  /*14fa0*/  MUFU.EX2 R77, R142 ;  /* 0x0000008e004d7308 */ /* 0x000ee20000000800 */
[----:B------:R-:W-:-:S07]  /*14fb0*/  FADD.FTZ R100, R99, R100 ;  /* 0x0000006463647221 */ /* 0x000fce0000010000 */
[----:B------:R-:W4:Y:S01]  /*14fc0*/  MUFU.EX2 R78, R78 ;  /* 0x0000004e004e7308 */ /* 0x000f220000000800 */
[----:B------:R-:W-:Y:S01]  /*14fd0*/  F2FP.BF16.F32.PACK_AB R84, R123, R124 ;  /* 0x0000007c7b54723e */ /* 0x000fe200000010ff */
[----:B0-----:R-:W-:Y:S01]  /*14fe0*/  FADD.FTZ R101, R93, R82 ;  /* 0x000000525d657221 */ /* 0x001fe20000010000 */
[----:B------:R-:W-:-:S05]  /*14ff0*/  F2FP.BF16.F32.PACK_AB R85, R112, R85 ;  /* 0x000000557055723e */ /* 0x000fca00000010ff */
[----:B------:R-:W0:Y:S01]  /*15000*/  MUFU.EX2 R92, R146 ;  /* 0x00000092005c7308 */ /* 0x000e220000000800 */
[----:B------:R-:W-:Y:S02]  /*15010*/  F2FP.BF16.F32.PACK_AB R86, R121, R111 ;  /* 0x0000006f7956723e */ /* 0x000fe400000010ff */
[----:B------:R-:W-:-:S05]  /*15020*/  F2FP.BF16.F32.PACK_AB R87, R114, R113 ;  /* 0x000000717257723e */ /* 0x000fca00000010ff */
[----:B------:R-:W0:Y:S01]  /*15030*/  MUFU.EX2 R139, R139 ;  /* 0x0000008b008b7308 */ /* 0x000e220000000800 */
[----:B------:R-:W-:Y:S01]  /*15040*/  FADD.FTZ R100, R97, R100 ;  /* 0x0000006461647221 */ /* 0x000fe20000010000 */
[----:B------:R-:W-:Y:S02]  /*15050*/  F2FP.BF16.F32.PACK_AB R88, R133, R109 ;  /* 0x0000006d8558723e */ /* 0x000fe400000010ff */
[----:B------:R-:W-:-:S04]  /*15060*/  F2FP.BF16.F32.PACK_AB R89, R116, R115 ;  /* 0x000000737459723e */ /* 0x000fc800000010ff */
[----:B------:R-:W0:Y:S01]  /*15070*/  MUFU.EX2 R21, R148 ;  /* 0x0000009400157308 */ /* 0x000e220000000800 */
[----:B------:R-:W-:Y:S02]  /*15080*/  F2FP.BF16.F32.PACK_AB R90, R134, R108 ;  /* 0x0000006c865a723e */ /* 0x000fe400000010ff */
[----:B------:R-:W-:Y:S01]  /*15090*/  F2FP.BF16.F32.PACK_AB R91, R118, R117 ;  /* 0x00000075765b723e */ /* 0x000fe200000010ff */
[----:B------:R2:W-:Y:S01]  /*150a0*/  STSM.16.M88.4 [R18+0x28b00], R84 ;  /* 0x028b005412007844 */ /* 0x0005e20000000200 */
[----:B------:R-:W-:-:S03]  /*150b0*/  F2FP.BF16.F32.PACK_AB R83, R94, R0 ;  /* 0x000000005e53723e */ /* 0x000fc600000010ff */
[----:B------:R-:W0:Y:S01]  /*150c0*/  MUFU.EX2 R143, R143 ;  /* 0x0000008f008f7308 */ /* 0x000e220000000800 */
[----:B-1----:R-:W-:Y:S01]  /*150d0*/  FADD.FTZ R0, R96, R101 ;  /* 0x0000006560007221 */ /* 0x002fe20000010000 */
[----:B------:R3:W-:Y:S06]  /*150e0*/  STSM.16.M88.4 [R18+0x2a300], R88 ;  /* 0x02a3005812007844 */ /* 0x0007ec0000000200 */
[----:B------:R-:W1:Y:S01]  /*150f0*/  MUFU.EX2 R72, R151 ;  /* 0x0000009700487308 */ /* 0x000e620000000800 */
[----:B--2---:R-:W-:-:S07]  /*15100*/  FADD.FTZ R87, R75, R100 ;  /* 0x000000644b577221 */ /* 0x004fce0000010000 */
[----:B------:R-:W2:Y:S01]  /*15110*/  MUFU.EX2 R147, R147 ;  /* 0x0000009300937308 */ /* 0x000ea20000000800 */
[----:B---3--:R-:W-:Y:S01]  /*15120*/  FADD.FTZ R89, R77, R0 ;  /* 0x000000004d597221 */ /* 0x008fe20000010000 */
[----:B----4-:R-:W-:-:S06]  /*15130*/  FADD.FTZ R0, R78, R87 ;  /* 0x000000574e007221 */ /* 0x010fcc0000010000 */
[----:B------:R-:W3:Y:S01]  /*15140*/  MUFU.EX2 R73, R152 ;  /* 0x0000009800497308 */ /* 0x000ee20000000800 */
[----:B0-----:R-:W-:Y:S01]  /*15150*/  FADD.FTZ R88, R92, R89 ;  /* 0x000000595c587221 */ /* 0x001fe20000010000 */
[----:B------:R-:W-:-:S06]  /*15160*/  FADD.FTZ R0, R139, R0 ;  /* 0x000000008b007221 */ /* 0x000fcc0000010000 */
[----:B------:R-:W-:Y:S08]  /*15170*/  MUFU.EX2 R149, R149 ;  /* 0x0000009500957308 */ /* 0x000ff00000000800 */
[----:B------:R-:W0:Y:S01]  /*15180*/  MUFU.EX2 R150, R150 ;  /* 0x0000009600967308 */ /* 0x000e220000000800 */
[----:B------:R-:W-:Y:S01]  /*15190*/  F2FP.BF16.F32.PACK_AB R87, R99, R79 ;  /* 0x0000004f6357723e */ /* 0x000fe200000010ff */
[----:B------:R-:W-:-:S06]  /*151a0*/  FADD.FTZ R79, R21, R88 ;  /* 0x00000058154f7221 */ /* 0x000fcc0000010000 */
[----:B------:R-:W4:Y:S01]  /*151b0*/  MUFU.EX2 R76, R153 ;  /* 0x00000099004c7308 */ /* 0x000f220000000800 */
[----:B------:R-:W-:Y:S01]  /*151c0*/  FADD.FTZ R0, R143, R0 ;  /* 0x000000008f007221 */ /* 0x000fe20000010000 */
[----:B-1----:R-:W-:Y:S01]  /*151d0*/  FADD.FTZ R94, R72, R79 ;  /* 0x0000004f485e7221 */ /* 0x002fe20000010000 */
[----:B------:R-:W-:Y:S02]  /*151e0*/  F2FP.BF16.F32.PACK_AB R85, R98, R95 ;  /* 0x0000005f6255723e */ /* 0x000fe400000010ff */
[----:B--2---:R-:W-:Y:S01]  /*151f0*/  FADD.FTZ R0, R147, R0 ;  /* 0x0000000093007221 */ /* 0x004fe20000010000 */
[----:B------:R-:W-:Y:S01]  /*15200*/  F2FP.BF16.F32.PACK_AB R89, R75, R97 ;  /* 0x000000614b59723e */ /* 0x000fe200000010ff */
[----:B---3--:R-:W-:Y:S01]  /*15210*/  FADD.FTZ R75, R73, R94 ;  /* 0x0000005e494b7221 */ /* 0x008fe20000010000 */
[----:B0-----:R-:W-:Y:S01]  /*15220*/  F2FP.BF16.F32.PACK_AB R95, R150, R149 ;  /* 0x00000095965f723e */ /* 0x001fe200000010ff */
[----:B------:R-:W-:Y:S01]  /*15230*/  FADD.FTZ R149, R149, R0 ;  /* 0x0000000095957221 */ /* 0x000fe20000010000 */
[----:B------:R-:W-:-:S02]  /*15240*/  F2FP.BF16.F32.PACK_AB R90, R92, R77 ;  /* 0x0000004d5c5a723e */ /* 0x000fc400000010ff */
[----:B------:R-:W-:Y:S01]  /*15250*/  F2FP.BF16.F32.PACK_AB R92, R72, R21 ;  /* 0x00000015485c723e */ /* 0x000fe200000010ff */
[----:B------:R-:W-:Y:S01]  /*15260*/  FADD.FTZ R0, R150, R149 ;  /* 0x0000009596007221 */ /* 0x000fe20000010000 */
[----:B------:R-:W2:Y:S01]  /*15270*/  LDL R72, [R1+0x78] ;  /* 0x0000780001487983 */ /* 0x000ea20000100800 */
[----:B----4-:R-:W-:-:S03]  /*15280*/  FADD.FTZ R75, R76, R75 ;  /* 0x0000004b4c4b7221 */ /* 0x010fc60000010000 */
[----:B------:R-:W3:Y:S01]  /*15290*/  LDL.LU R21, [R1+0x40] ;  /* 0x0000400001157983 */ /* 0x000ee20000300800 */
[-C--:B------:R-:W-:Y:S01]  /*152a0*/  FMUL.FTZ R24, R24, R20.reuse ;  /* 0x0000001418187220 */ /* 0x080fe20000410000 */
[-C--:B------:R-:W-:Y:S01]  /*152b0*/  FMUL.FTZ R25, R25, R20.reuse ;  /* 0x0000001419197220 */ /* 0x080fe20000410000 */
[-C--:B------:R-:W-:Y:S01]  /*152c0*/  FMUL.FTZ R28, R28, R20.reuse ;  /* 0x000000141c1c7220 */ /* 0x080fe20000410000 */
[----:B------:R-:W-:Y:S01]  /*152d0*/  STL [R1+0x3c], R75 ;  /* 0x00003c4b01007387 */ /* 0x000fe20000100800 */
        /* <DEDUP_REMOVED lines=21> */
[----:B------:R-:W-:-:S02]  /*15430*/  FMUL.FTZ R69, R69, R20 ;  /* 0x0000001445457220 */ /* 0x000fc40000410000 */
[----:B------:R-:W4:Y:S01]  /*15440*/  LDL R20, [R1+0x60] ;  /* 0x0000600001147983 */ /* 0x000f220000100800 */
        /* <DEDUP_REMOVED lines=9> */
[----:B------:R-:W-:Y:S04]  /*154e0*/  STSM.16.M88.4 [R18+0x2bb00], R80 ;  /* 0x02bb005012007844 */ /* 0x000fe80000000200 */
[----:B------:R-:W-:Y:S04]  /*154f0*/  STSM.16.M88.4 [R18+0x2d300], R84 ;  /* 0x02d3005412007844 */ /* 0x000fe80000000200 */
[----:B------:R-:W-:Y:S04]  /*15500*/  STSM.16.M88.4 [R18+0x2eb00], R88 ;  /* 0x02eb005812007844 */ /* 0x000fe80000000200 */
[----:B------:R-:W-:Y:S01]  /*15510*/  STSM.16.M88.4 [R18+0x30300], R92 ;  /* 0x0303005c12007844 */ /* 0x000fe20000000200 */
[----:B------:R-:W-:Y:S01]  /*15520*/  @!PT LDS RZ, [RZ] ;  /* 0x00000000fffff984 */ /* 0x000fe20000000800 */
[----:B------:R-:W-:Y:S01]  /*15530*/  @!PT LDS RZ, [RZ] ;  /* 0x00000000fffff984 */ /* 0x000fe20000000800 */
[----:B------:R-:W-:Y:S01]  /*15540*/  @!PT LDS RZ, [RZ] ;  /* 0x00000000fffff984 */ /* 0x000fe20000000800 */
[----:B------:R-:W-:Y:S01]  /*15550*/  @!PT LDS RZ, [RZ] ;  /* 0x00000000fffff984 */ /* 0x000fe20000000800 */
[----:B------:R0:W-:Y:S06]  /*15560*/  MEMBAR.ALL.CTA ;  /* 0x0000000000007992 */ /* 0x0001ec0000008000 */
[----:B0-----:R-:W0:Y:S01]  /*15570*/  FENCE.VIEW.ASYNC.S ;  /* 0x00000000000073c6 */ /* 0x001e220000000000 */
        /* <DEDUP_REMOVED lines=25> */
[----:B0-----:R-:W-:Y:S01]  /*15710*/  NOP ;  /* 0x0000000000007918 */ /* 0x001fe20000000000 */
[----:B---3--:R-:W-:-:S05]  /*15720*/  VIADD R0, R21, 0xffffffff ;  /* 0xffffffff15007836 */ /* 0x008fca0000000000 */
[----:B------:R0:W-:Y:S01]  /*15730*/  STL [R1+0x40], R0 ;  /* 0x0000400001007387 */ /* 0x0001e20000100800 */
[----:B--2---:R-:W-:-:S03]  /*15740*/  ISETP.GT.AND P2, PT, R21, R72, PT ;  /* 0x000000481500720c */ /* 0x004fc60003f44270 */
[----:B----4-:R1:W-:Y:S04]  /*15750*/  STL [R1], R20 ;  /* 0x0000001401007387 */ /* 0x0103e80000100800 */
[----:B------:R1:W-:Y:S01]  /*15760*/  STL [R1+0x38], R74 ;  /* 0x0000384a01007387 */ /* 0x0003e20000100800 */
[----:B0-----:R-:W-:-:S05]  /*15770*/  IMAD.MOV.U32 R0, RZ, RZ, R145 ;  /* 0x000000ffff007224 */ /* 0x001fca00078e0091 */
[----:B------:R-:W-:Y:S05]  /*15780*/  @P2 BRA `(.L_x_9874) ;  /* 0xffffffac00142947 */ /* 0x000fea000383ffff */
.L_x_9864:
[----:B------:R-:W-:Y:S05]  /*15790*/  WARPSYNC.ALL ;  /* 0x0000000000007948 */ /* 0x000fea0003800000 */
[----:B------:R-:W-:Y:S06]  /*157a0*/  BAR.ARV 0x8, 0x200 ;  /* 0x0208000000007b1d */ /* 0x000fec0000002000 */
[----:B------:R-:W-:Y:S05]  /*157b0*/  @!P0 BRA `(.L_x_9875) ;  /* 0x0000000000048947 */ /* 0x000fea0003800000 */
[----:B------:R-:W-:Y:S01]  /*157c0*/  BPT.TRAP 0x1 ;  /* 0x000000040000795c */ /* 0x000fe20000300000 */
.L_x_9875:
[----:B------:R-:W2:Y:S01]  /*157d0*/  LDL R2, [R1+0x60] ;  /* 0x0000600001027983 */ /* 0x000ea20000100800 */
[----:B------:R-:W-:Y:S01]  /*157e0*/  IMAD R0, R145, 0x8, R16 ;  /* 0x0000000891007824 */ /* 0x000fe200078e0210 */
[----:B--2---:R-:W-:-:S04]  /*157f0*/  SHF.L.U32 R3, R2, 0x1f, RZ ;  /* 0x0000001f02037819 */ /* 0x004fc800000006ff */
[----:B------:R0:W2:Y:S01]  /*15800*/  SYNCS.PHASECHK.TRANS64.TRYWAIT P2, [R0+URZ+0x31c50], R3 ;  /* 0x031c5003000075a7 */ /* 0x0000a2000804017f */
[----:B------:R-:W-:Y:S05]  /*15810*/  @!P0 BRA `(.L_x_9876) ;  /* 0x0000000000048947 */ /* 0x000fea0003800000 */
[----:B------:R-:W-:Y:S01]  /*15820*/  BPT.TRAP 0x1 ;  /* 0x000000040000795c */ /* 0x000fe20000300000 */
.L_x_9876:
[----:B------:R-:W3:Y:S01]  /*15830*/  LDL.LU R2, [R1+0x84] ;  /* 0x0000840001027983 */ /* 0x000ee20000300800 */
[----:B------:R-:W-:Y:S02]  /*15840*/  VIADD R16, R16, 0x200 ;  /* 0x0000020010107836 */ /* 0x000fe40000000000 */
[----:B------:R-:W-:-:S03]  /*15850*/  IMAD.MOV.U32 R5, RZ, RZ, -0x3ffffff0 ;  /* 0xc0000010ff057424 */ /* 0x000fc600078e00ff */
[----:B------:R-:W-:-:S04]  /*15860*/  SHF.R.U32.HI R16, RZ, 0x4, R16 ;  /* 0x00000004ff107819 */ /* 0x000fc80000011610 */
[----:B------:R-:W-:-:S04]  /*15870*/  LOP3.LUT R16, R16, 0x3fff, RZ, 0xc0, !PT ;  /* 0x00003fff10107812 */ /* 0x000fc800078ec0ff */
[----:B------:R-:W-:Y:S02]  /*15880*/  LOP3.LUT R16, R16, 0x2400000, RZ, 0xfc, !PT ;  /* 0x0240000010107812 */ /* 0x000fe400078efcff */
[----:B---3--:R-:W-:Y:S01]  /*15890*/  LOP3.LUT R4, R2, 0x10000, RZ, 0xfc, !PT ;  /* 0x0001000002047812 */ /* 0x008fe200078efcff */
[----:B--2---:R-:W-:Y:S06]  /*158a0*/  @P2 BRA `(.L_x_9877) ;  /* 0x0000000000082947 */ /* 0x004fec0003800000 */
[----:B------:R-:W2:Y:S02]  /*158b0*/  SYNCS.PHASECHK.TRANS64.TRYWAIT P0, [R0+URZ+0x31c50], R3 ;  /* 0x031c5003000075a7 */ /* 0x000ea4000800017f */
[----:B--2---:R-:W-:Y:S05]  /*158c0*/  @!P0 BRA `(.L_x_9878) ;  /* 0x000000bc00a08947 */ /* 0x004fea0003800000 */
.L_x_9877:
[----:B------:R-:W-:Y:S01]  /*158d0*/  IMAD R2, R145, 0x6c0, R16 ;  /* 0x000006c091027824 */ /* 0x000fe200078e0210 */
[----:B------:R-:W3:Y:S01]  /*158e0*/  LDL.LU R11, [R1+0x3c] ;  /* 0x00003c00010b7983 */ /* 0x000ee20000300800 */
[----:B0-2---:R-:W-:Y:S01]  /*158f0*/  IMAD.MOV.U32 R3, RZ, RZ, -0x7fffffe0 ;  /* 0x80000020ff037424 */ /* 0x005fe200078e00ff */
[----:B------:R-:W-:Y:S05]  /*15900*/  WARPSYNC.ALL ;  /* 0x0000000000007948 */ /* 0x000fea0003800000 */
[C---:B------:R-:W-:Y:S01]  /*15910*/  R2UR UR4, R4.reuse ;  /* 0x00000000040472ca */ /* 0x040fe200000e0000 */
[----:B------:R-:W-:Y:S01]  /*15920*/  VIADD R6, R4, 0x180 ;  /* 0x0000018004067836 */ /* 0x000fe20000000000 */
[----:B------:R-:W-:Y:S01]  /*15930*/  R2UR UR5, R5 ;  /* 0x00000000050572ca */ /* 0x000fe200000e0000 */
[C---:B------:R-:W-:Y:S01]  /*15940*/  VIADD R8, R2.reuse, 0x40 ;  /* 0x0000004002087836 */ /* 0x040fe20000000000 */
[----:B------:R-:W-:Y:S01]  /*15950*/  R2UR UR6, R2 ;  /* 0x00000000020672ca */ /* 0x000fe200000e0000 */
[----:B------:R-:W-:Y:S01]  /*15960*/  IMAD.MOV.U32 R7, RZ, RZ, -0x3ffffff0 ;  /* 0xc0000010ff077424 */ /* 0x000fe200078e00ff */
[----:B------:R-:W-:Y:S01]  /*15970*/  R2UR UR7, R3 ;  /* 0x00000000030772ca */ /* 0x000fe200000e0000 */
[----:B------:R-:W-:Y:S01]  /*15980*/  WARPGROUP.ARRIVE ;  /* 0x00000000000079c5 */ /* 0x000fe20000000000 */
[----:B------:R-:W-:Y:S01]  /*15990*/  IMAD.MOV.U32 R9, RZ, RZ, -0x7fffffe0 ;  /* 0x80000020ff097424 */ /* 0x000fe200078e00ff */
[----:B------:R-:W2:Y:S04]  /*159a0*/  LDL.LU R10, [R1+0x44] ;  /* 0x00004400010a7983 */ /* 0x000ea80000300800 */
[----:B------:R-:W4:Y:S01]  /*159b0*/  LDL.LU R12, [R1+0x60] ;  /* 0x00006000010c7983 */ /* 0x000f220000300800 */
[----:B------:R-:W-:-:S02]  /*159c0*/  IMAD.MOV.U32 R5, RZ, RZ, -0x3ffffff0 ;  /* 0xc0000010ff057424 */ /* 0x000fc400078e00ff */
[----:B------:R-:W-:Y:S01]  /*159d0*/  IMAD.MOV.U32 R3, RZ, RZ, -0x7fffffe0 ;  /* 0x80000020ff037424 */ /* 0x000fe200078e00ff */
[----:B------:R-:W5:Y:S01]  /*159e0*/  LDL.LU R13, [R1+0xa4] ;  /* 0x0000a400010d7983 */ /* 0x000f620000300800 */
[----:B------:R-:W-:Y:S01]  /*159f0*/  VIADD R145, R145, 0x1 ;  /* 0x0000000191917836 */ /* 0x000fe20000000000 */
[----:B------:R-:W-:Y:S01]  /*15a00*/  HGMMA.64x96x16.F32.BF16 R24, gdesc[UR4].tnspB, R24, gsb0 ;  /* 0x41600000041879f0 */ /* 0x000fe20008001818 */
[----:B------:R-:W-:Y:S01]  /*15a10*/  R2UR UR4, R6 ;  /* 0x00000000060472ca */ /* 0x000fe200000e0000 */
[----:B------:R-:W-:Y:S01]  /*15a20*/  VIADD R6, R4, 0x300 ;  /* 0x0000030004067836 */ /* 0x000fe20000000000 */
[----:B------:R-:W-:Y:S01]  /*15a30*/  R2UR UR5, R7 ;  /* 0x00000000070572ca */ /* 0x000fe200000e0000 */
[----:B------:R-:W-:Y:S01]  /*15a40*/  IMAD.MOV.U32 R7, RZ, RZ, -0x3ffffff0 ;  /* 0xc0000010ff077424 */ /* 0x000fe200078e00ff */
[----:B------:R-:W-:Y:S01]  /*15a50*/  R2UR UR6, R8 ;  /* 0x00000000080672ca */ /* 0x000fe200000e0000 */
[----:B------:R-:W-:Y:S01]  /*15a60*/  VIADD R8, R2, 0x80 ;  /* 0x0000008002087836 */ /* 0x000fe20000000000 */
[----:B------:R-:W-:Y:S01]  /*15a70*/  R2UR UR7, R9 ;  /* 0x00000000090772ca */ /* 0x000fe200000e0000 */
[----:B------:R-:W-:Y:S01]  /*15a80*/  IMAD.MOV.U32 R9, RZ, RZ, -0x7fffffe0 ;  /* 0x80000020ff097424 */ /* 0x000fe200078e00ff */
[----:B------:R-:W-:Y:S01]  /*15a90*/  ISETP.NE.AND P2, PT, R145, 0x2, PT ;  /* 0x000000029100780c */ /* 0x000fe20003f45270 */
[----:B------:R-:W-:-:S02]  /*15aa0*/  WARPGROUP.DEPBAR.LE gsb0, 0x0 ;  /* 0x00008000000079c5 */ /* 0x000fc40000010000 */
[----:B------:R-:W-:-:S08]  /*15ab0*/  WARPGROUP.ARRIVE ;  /* 0x00000000000079c5 */ /* 0x000fd00000000000 */
        /* <DEDUP_REMOVED lines=9> */
[----:B------:R-:W-:Y:S02]  /*15b50*/  WARPGROUP.DEPBAR.LE gsb0, 0x0 ;  /* 0x00008000000079c5 */ /* 0x000fe40000010000 */
[----:B------:R-:W-:-:S09]  /*15b60*/  WARPGROUP.ARRIVE ;  /* 0x00000000000079c5 */ /* 0x000fd20000000000 */
        /* <DEDUP_REMOVED lines=41> */
[----:B------:R-:W-:Y:S02]  /*15e00*/  IMAD.MOV.U32 R9, RZ, RZ, -0x7fffffe0 ;  /* 0x80000020ff097424 */ /* 0x000fe400078e00ff */
[----:B------:R-:W-:-:S02]  /*15e10*/  VIADD R4, R4, 0xc00 ;  /* 0x00000c0004047836 */ /* 0x000fc40000000000 */
[----:B------:R-:W-:Y:S01]  /*15e20*/  VIADD R2, R2, 0x200 ;  /* 0x0000020002027836 */ /* 0x000fe20000000000 */
[----:B------:R-:W-:Y:S02]  /*15e30*/  WARPGROUP.DEPBAR.LE gsb0, 0x0 ;  /* 0x00008000000079c5 */ /* 0x000fe40000010000 */
[----:B------:R-:W-:-:S06]  /*15e40*/  WARPGROUP.ARRIVE ;  /* 0x00000000000079c5 */ /* 0x000fcc0000000000 */
[----:B------:R-:W-:Y:S01]  /*15e50*/  HGMMA.64x96x16.F32.BF16 R24, gdesc[UR4].tnspB, R24, gsb0 ;  /* 0x41600000041879f0 */ /* 0x000fe20008001818 */
[----:B------:R-:W-:Y:S02]  /*15e60*/  R2UR UR4, R6 ;  /* 0x00000000060472ca */ /* 0x000fe400000e0000 */
[----:B------:R-:W-:Y:S02]  /*15e70*/  R2UR UR5, R7 ;  /* 0x00000000070572ca */ /* 0x000fe400000e0000 */
[----:B------:R-:W-:Y:S02]  /*15e80*/  R2UR UR6, R8 ;  /* 0x00000000080672ca */ /* 0x000fe400000e0000 */
[----:B------:R-:W-:Y:S01]  /*15e90*/  R2UR UR7, R9 ;  /* 0x00000000090772ca */ /* 0x000fe200000e0000 */
[----:B------:R-:W-:Y:S02]  /*15ea0*/  WARPGROUP.DEPBAR.LE gsb0, 0x0 ;  /* 0x00008000000079c5 */ /* 0x000fe40000010000 */
[----:B------:R-:W-:-:S10]  /*15eb0*/  WARPGROUP.ARRIVE ;  /* 0x00000000000079c5 */ /* 0x000fd40000000000 */
[----:B------:R-:W-:Y:S01]  /*15ec0*/  HGMMA.64x96x16.F32.BF16 R24, gdesc[UR4].tnspB, R24, gsb0 ;  /* 0x41600000041879f0 */ /* 0x000fe20008001818 */
[----:B------:R-:W-:Y:S02]  /*15ed0*/  R2UR UR4, R4 ;  /* 0x00000000040472ca */ /* 0x000fe400000e0000 */
[----:B------:R-:W-:Y:S02]  /*15ee0*/  R2UR UR5, R5 ;  /* 0x00000000050572ca */ /* 0x000fe400000e0000 */
[----:B------:R-:W-:Y:S02]  /*15ef0*/  R2UR UR6, R2 ;  /* 0x00000000020672ca */ /* 0x000fe400000e0000 */
[----:B------:R-:W-:Y:S01]  /*15f00*/  R2UR UR7, R3 ;  /* 0x00000000030772ca */ /* 0x000fe200000e0000 */
[----:B---3--:R-:W0:Y:S04]  /*15f10*/  SHFL.BFLY PT, R2, R11, 0x2, 0x1f ;  /* 0x0c401f000b027f89 */ /* 0x008e2800000e0000 */
[----:B--2---:R-:W2:Y:S01]  /*15f20*/  SHFL.BFLY PT, R3, R10, 0x2, 0x1f ;  /* 0x0c401f000a037f89 */ /* 0x004ea200000e0000 */
[----:B0-----:R-:W-:Y:S01]  /*15f30*/  FADD.FTZ R2, R2, R11 ;  /* 0x0000000b02027221 */ /* 0x001fe20000010000 */
[----:B--2---:R-:W-:Y:S01]  /*15f40*/  FADD.FTZ R4, R3, R10 ;  /* 0x0000000a03047221 */ /* 0x004fe20000010000 */
[----:B------:R-:W-:-:S03]  /*15f50*/  IMAD.MOV.U32 R10, RZ, RZ, RZ ;  /* 0x000000ffff0a7224 */ /* 0x000fc600078e00ff */
[----:B------:R-:W0:Y:S04]  /*15f60*/  SHFL.BFLY PT, R3, R2, 0x1, 0x1f ;  /* 0x0c201f0002037f89 */ /* 0x000e2800000e0000 */
[----:B------:R-:W2:Y:S01]  /*15f70*/  SHFL.BFLY PT, R5, R4, 0x1, 0x1f ;  /* 0x0c201f0004057f89 */ /* 0x000ea200000e0000 */
[----:B-----5:R-:W-:Y:S02]  /*15f80*/  VIADD R13, R13, 0x1 ;  /* 0x000000010d0d7836 */ /* 0x020fe40000000000 */
[----:B0-----:R-:W-:Y:S01]  /*15f90*/  FADD.FTZ R8, R2, R3 ;  /* 0x0000000302087221 */ /* 0x001fe20000010000 */
[----:B------:R-:W-:Y:S01]  /*15fa0*/  SEL R2, RZ, 0x1, P2 ;  /* 0x00000001ff027807 */ /* 0x000fe20001000000 */
[----:B--2---:R-:W-:-:S03]  /*15fb0*/  FADD.FTZ R11, R4, R5 ;  /* 0x00000005040b7221 */ /* 0x004fc60000010000 */
[----:B------:R-:W-:Y:S02]  /*15fc0*/  FSETP.NE.FTZ.AND P0, PT, R8, RZ, PT ;  /* 0x000000ff0800720b */ /* 0x000fe40003f15000 */
[----:B----4-:R-:W-:Y:S02]  /*15fd0*/  LOP3.LUT R12, R12, R2, RZ, 0x3c, !PT ;  /* 0x000000020c0c7212 */ /* 0x010fe400078e3cff */
[----:B------:R-:W-:Y:S01]  /*15fe0*/  FSETP.NE.FTZ.AND P3, PT, R11, RZ, PT ;  /* 0x000000ff0b00720b */ /* 0x000fe20003f75000 */
[----:B------:R-:W-:Y:S02]  /*15ff0*/  WARPGROUP.DEPBAR.LE gsb0, 0x0 ;  /* 0x00008000000079c5 */ /* 0x000fe40000010000 */
[----:B------:R-:W-:-:S06]  /*16000*/  WARPGROUP.ARRIVE ;  /* 0x00000000000079c5 */ /* 0x000fcc0000000000 */
[----:B------:R-:W-:Y:S01]  /*16010*/  @P0 MUFU.RCP R10, R8 ;  /* 0x00000008000a0308 */ /* 0x000fe20000001000 */
[----:B------:R-:W-:Y:S01]  /*16020*/  HGMMA.64x96x16.F32.BF16 R24, gdesc[UR4].tnspB, R24, gsb0 ;  /* 0x41600000041879f0 */ /* 0x000fe20008001818 */
[----:B------:R-:W-:Y:S01]  /*16030*/  IMAD.MOV.U32 R3, RZ, RZ, RZ ;  /* 0x000000ffff037224 */ /* 0x000fe200078e00ff */
[----:B------:R0:W-:Y:S05]  /*16040*/  STL [R1+0x60], R12 ;  /* 0x0000600c01007387 */ /* 0x0001ea0000100800 */
[----:B------:R-:W2:Y:S01]  /*16050*/  @P0 MUFU.LG2 R6, R8 ;  /* 0x0000000800060308 */ /* 0x000ea20000000c00 */
[----:B------:R3:W-:Y:S07]  /*16060*/  STL [R1+0xa4], R13 ;  /* 0x0000a40d01007387 */ /* 0x0007ee0000100800 */
[----:B------:R-:W4:Y:S01]  /*16070*/  @P3 MUFU.LG2 R7, R11 ;  /* 0x0000000b00073308 */ /* 0x000f220000000c00 */
[----:B------:R-:W-:-:S07]  /*16080*/  @!P1 VIADD R4, R0, 0x31c60 ;  /* 0x00031c6000049836 */ /* 0x000fce0000000000 */
[----:B------:R-:W5:Y:S01]  /*16090*/  @P3 MUFU.RCP R3, R11 ;  /* 0x0000000b00033308 */ /* 0x000f620000001000 */
[C---:B------:R-:W-:Y:S01]  /*160a0*/  @P0 FMUL.FTZ R5, R15.reuse, 0.69314718246459960938 ;  /* 0x3f3172180f050820 */ /* 0x040fe20000410000 */
[----:B0-----:R-:W-:Y:S01]  /*160b0*/  @P3 FMUL.FTZ R12, R15, 0.69314718246459960938 ;  /* 0x3f3172180f0c3820 */ /* 0x001fe20000410000 */
[----:B--2---:R-:W-:Y:S01]  /*160c0*/  @P0 FMUL.FTZ R6, R6, 0.69314718246459960938 ;  /* 0x3f31721806060820 */ /* 0x004fe20000410000 */
[----:B------:R-:W-:Y:S01]  /*160d0*/  @!P1 PRMT R4, RZ, 0x654, R4 ;  /* 0x00000654ff049816 */ /* 0x000fe20000000004 */
[----:B------:R-:W-:Y:S02]  /*160e0*/  IMAD.MOV.U32 R2, RZ, RZ, -0x800000 ;  /* 0xff800000ff027424 */ /* 0x000fe400078e00ff */
[----:B----4-:R-:W-:Y:S01]  /*160f0*/  @P3 FMUL.FTZ R7, R7, 0.69314718246459960938 ;  /* 0x3f31721807073820 */ /* 0x010fe20000410000 */
[----:B------:R-:W-:Y:S02]  /*16100*/  IMAD.MOV.U32 R0, RZ, RZ, -0x800000 ;  /* 0xff800000ff007424 */ /* 0x000fe400078e00ff */
[----:B------:R-:W-:Y:S01]  /*16110*/  @P0 FFMA.FTZ R2, R5, R14, R6 ;  /* 0x0000000e05020223 */ /* 0x000fe20000010006 */
[----:B------:R-:W-:Y:S01]  /*16120*/  PLOP3.LUT P0, PT, PT, PT, PT, 0x8, 0x0 ;  /* 0x000000000000781c */ /* 0x000fe20003f0e170 */
[----:B------:R-:W-:Y:S01]  /*16130*/  @P3 FFMA.FTZ R0, R12, R74, R7 ;  /* 0x0000004a0c003223 */ /* 0x000fe20000010007 */
[----:B------:R-:W-:Y:S01]  /*16140*/  SEL R145, R145, RZ, P2 ;  /* 0x000000ff91917207 */ /* 0x000fe20001000000 */
[----:B------:R-:W-:-:S02]  /*16150*/  WARPGROUP.DEPBAR.LE gsb0, 0x0 ;  /* 0x00008000000079c5 */ /* 0x000fc40000010000 */
        /* <DEDUP_REMOVED lines=24> */
[----:B0-----:R-:W-:Y:S01]  /*162e0*/  FMUL.FTZ R4, R24, R10 ;  /* 0x0000000a18047220 */ /* 0x001fe20000410000 */
[-C--:B-----5:R-:W-:Y:S01]  /*162f0*/  FMUL.FTZ R68, R26, R3.reuse ;  /* 0x000000031a447220 */ /* 0x0a0fe20000410000 */
        /* <DEDUP_REMOVED lines=22> */
[----:B---3--:R-:W-:-:S07]  /*16460*/  FMUL.FTZ R71, R71, R3 ;  /* 0x0000000347477220 */ /* 0x008fce0000410000 */
.L_x_9823:
        /* <DEDUP_REMOVED lines=12> */
[----:B------:R-:W3:Y:S04]  /*16530*/  LDL.LU R76, [R1+0x94] ;  /* 0x00009400014c7983 */ /* 0x000ee80000300800 */
[----:B------:R-:W4:Y:S04]  /*16540*/  LDL.LU R82, [R1+0x9c] ;  /* 0x00009c0001527983 */ /* 0x000f280000300800 */
[----:B------:R-:W4:Y:S01]  /*16550*/  LDL.LU R81, [R1+0xa0] ;  /* 0x0000a00001517983 */ /* 0x000f220000300800 */
[----:B------:R-:W0:Y:S01]  /*16560*/  S2R R3, SR_SWINHI ;  /* 0x0000000000037919 */ /* 0x000e220000002f00 */
[----:B------:R-:W-:-:S02]  /*16570*/  MOV R10, R16 ;  /* 0x00000010000a7202 */ /* 0x000fc40000000f00 */
[----:B0-----:R-:W-:-:S03]  /*16580*/  MOV R11, R3 ;  /* 0x00000003000b7202 */ /* 0x001fc60000000f00 */
[----:B--2---:R-:W-:-:S03]  /*16590*/  IMAD.WIDE R12, R12, 0x2, R10 ;  /* 0x000000020c0c7825 */ /* 0x004fc600078e020a */
[C---:B------:R-:W-:Y:S02]  /*165a0*/  IADD3 R77, P0, R12.reuse, 0x6020, RZ ;  /* 0x000060200c4d7810 */ /* 0x040fe40007f1e0ff */
[----:B------:R-:W-:-:S03]  /*165b0*/  LOP3.LUT R3, R12, 0x180, RZ, 0xc0, !PT ;  /* 0x000001800c037812 */ /* 0x000fc600078ec0ff */
[----:B------:R-:W-:Y:S01]  /*165c0*/  IMAD.X R27, RZ, RZ, R13, P0 ;  /* 0x000000ffff1b7224 */ /* 0x000fe200000e060d */
[----:B---3--:R-:W-:Y:S02]  /*165d0*/  ISETP.NE.AND P0, PT, R76, RZ, PT ;  /* 0x000000ff4c00720c */ /* 0x008fe40003f05270 */
[----:B------:R-:W-:Y:S02]  /*165e0*/  IADD3 R24, P4, R12, 0x20, RZ ;  /* 0x000000200c187810 */ /* 0x000fe40007f9e0ff */
[----:B------:R-:W-:Y:S01]  /*165f0*/  SEL R80, R76, UR4, P0 ;  /* 0x000000044c507c07 */ /* 0x000fe20008000000 */
[----:B------:R-:W-:Y:S05]  /*16600*/  WARPSYNC.ALL ;  /* 0x0000000000007948 */ /* 0x000fea0003800000 */
[----:B------:R-:W-:-:S02]  /*16610*/  SHF.R.U64 R3, R3, 0x3, RZ ;  /* 0x0000000303037819 */ /* 0x000fc400000012ff */
[----:B------:R-:W-:Y:S01]  /*16620*/  LOP3.LUT R14, R24, 0x180, RZ, 0xc0, !PT ;  /* 0x00000180180e7812 */ /* 0x000fe200078ec0ff */
[----:B------:R-:W-:Y:S01]  /*16630*/  BAR.SYNC.DEFER_BLOCKING 0x1, 0x180 ;  /* 0x0046000000007b1d */ /* 0x000fe20000010000 */
[C---:B------:R-:W-:Y:S02]  /*16640*/  IADD3 R26, P3, R12.reuse, 0x3000, RZ ;  /* 0x000030000c1a7810 */ /* 0x040fe40007f7e0ff */
[C---:B------:R-:W-:Y:S02]  /*16650*/  IADD3 R15, P2, R12.reuse, 0x3020, RZ ;  /* 0x000030200c0f7810 */ /* 0x040fe40007f5e0ff */
[----:B------:R-:W-:Y:S02]  /*16660*/  IADD3 R35, P1, R12, 0x6000, RZ ;  /* 0x000060000c237810 */ /* 0x000fe40007f3e0ff */
[----:B------:R-:W-:Y:S01]  /*16670*/  LOP3.LUT R34, R77, 0x180, RZ, 0xc0, !PT ;  /* 0x000001804d227812 */ /* 0x000fe200078ec0ff */
[----:B------:R-:W-:Y:S01]  /*16680*/  IMAD.X R29, RZ, RZ, R13, P4 ;  /* 0x000000ffff1d7224 */ /* 0x000fe200020e060d */
[----:B------:R-:W-:Y:S01]  /*16690*/  LOP3.LUT R12, R3, R12, RZ, 0x3c, !PT ;  /* 0x0000000c030c7212 */ /* 0x000fe200078e3cff */
[----:B------:R-:W-:Y:S01]  /*166a0*/  ULDC.64 UR6, c[0x0][0xc08] ;  /* 0x0003020000067ab9 */ /* 0x000fe20000000a00 */
[----:B------:R-:W-:Y:S01]  /*166b0*/  SHF.R.U64 R3, R14, 0x3, RZ ;  /* 0x000000030e037819 */ /* 0x000fe200000012ff */
[----:B------:R-:W-:Y:S01]  /*166c0*/  ULDC.64 UR4, c[0x0][0xc00] ;  /* 0x0003000000047ab9 */ /* 0x000fe20000000a00 */
[----:B------:R-:W-:-:S02]  /*166d0*/  LOP3.LUT R14, R15, 0x180, RZ, 0xc0, !PT ;  /* 0x000001800f0e7812 */ /* 0x000fc400078ec0ff */
[----:B------:R-:W-:Y:S02]  /*166e0*/  LOP3.LUT R28, R3, R24, RZ, 0x3c, !PT ;  /* 0x00000018031c7212 */ /* 0x000fe400078e3cff */
[----:B------:R-:W-:Y:S02]  /*166f0*/  LOP3.LUT R3, R26, 0x180, RZ, 0xc0, !PT ;  /* 0x000001801a037812 */ /* 0x000fe400078ec0ff */
[----:B------:R-:W-:Y:S02]  /*16700*/  LOP3.LUT R24, R35, 0x180, RZ, 0xc0, !PT ;  /* 0x0000018023187812 */ /* 0x000fe400078ec0ff */
[----:B------:R-:W-:Y:S02]  /*16710*/  SHF.R.U64 R3, R3, 0x3, RZ ;  /* 0x0000000303037819 */ /* 0x000fe400000012ff */
[----:B------:R-:W-:Y:S02]  /*16720*/  SHF.R.U64 R24, R24, 0x3, RZ ;  /* 0x0000000318187819 */ /* 0x000fe400000012ff */
[----:B------:R-:W-:Y:S01]  /*16730*/  SHF.R.U64 R14, R14, 0x3, RZ ;  /* 0x000000030e0e7819 */ /* 0x000fe200000012ff */
[--C-:B------:R-:W-:Y:S01]  /*16740*/  IMAD.X R31, RZ, RZ, R13.reuse, P3 ;  /* 0x000000ffff1f7224 */ /* 0x100fe200018e060d */
[----:B------:R-:W-:Y:S01]  /*16750*/  LOP3.LUT R30, R3, R26, RZ, 0x3c, !PT ;  /* 0x0000001a031e7212 */ /* 0x000fe200078e3cff */
[--C-:B------:R-:W-:Y:S01]  /*16760*/  IMAD.X R33, RZ, RZ, R13.reuse, P2 ;  /* 0x000000ffff217224 */ /* 0x100fe200010e060d */
[----:B------:R-:W-:Y:S01]  /*16770*/  LOP3.LUT R24, R24, R35, RZ, 0x3c, !PT ;  /* 0x0000002318187212 */ /* 0x000fe200078e3cff */
[----:B------:R-:W-:Y:S01]  /*16780*/  IMAD.X R25, RZ, RZ, R13, P1 ;  /* 0x000000ffff197224 */ /* 0x000fe200008e060d */
[----:B------:R-:W-:-:S02]  /*16790*/  SHF.R.U64 R34, R34, 0x3, RZ ;  /* 0x0000000322227819 */ /* 0x000fc400000012ff */
[----:B------:R-:W-:Y:S02]  /*167a0*/  LOP3.LUT R32, R14, R15, RZ, 0x3c, !PT ;  /* 0x0000000f0e207212 */ /* 0x000fe400078e3cff */
        /* <DEDUP_REMOVED lines=16> */
[----:B------:R-:W-:Y:S01]  /*168b0*/  F2FP.BF16.F32.PACK_AB R34, R41, R40 ;  /* 0x000000282922723e */ /* 0x000fe200000010ff */
[----:B------:R2:W-:Y:S01]  /*168c0*/  STSM.16.M88.4 [R79], R28 ;  /* 0x0000001c4f007844 */ /* 0x0005e20000000200 */
[----:B------:R-:W-:-:S02]  /*168d0*/  MOV R77, R24 ;  /* 0x00000018004d7202 */ /* 0x000fc40000000f00 */
[----:B------:R-:W-:Y:S02]  /*168e0*/  MOV R76, R26 ;  /* 0x0000001a004c7202 */ /* 0x000fe40000000f00 */
[----:B------:R-:W-:Y:S02]  /*168f0*/  F2FP.BF16.F32.PACK_AB R24, R53, R52 ;  /* 0x000000343518723e */ /* 0x000fe400000010ff */
[----:B0-----:R-:W-:Y:S02]  /*16900*/  F2FP.BF16.F32.PACK_AB R35, R47, R46 ;  /* 0x0000002e2f23723e */ /* 0x001fe400000010ff */
[----:B------:R-:W-:Y:S02]  /*16910*/  F2FP.BF16.F32.PACK_AB R12, R45, R44 ;  /* 0x0000002c2d0c723e */ /* 0x000fe400000010ff */
[----:B------:R-:W-:Y:S02]  /*16920*/  F2FP.BF16.F32.PACK_AB R13, R51, R50 ;  /* 0x00000032330d723e */ /* 0x000fe400000010ff */
[----:B------:R-:W-:-:S02]  /*16930*/  F2FP.BF16.F32.PACK_AB R14, R49, R48 ;  /* 0x00000030310e723e */ /* 0x000fc400000010ff */
[----:B------:R-:W-:Y:S02]  /*16940*/  F2FP.BF16.F32.PACK_AB R15, R55, R54 ;  /* 0x00000036370f723e */ /* 0x000fe400000010ff */
[----:B------:R-:W-:Y:S02]  /*16950*/  F2FP.BF16.F32.PACK_AB R25, R59, R58 ;  /* 0x0000003a3b19723e */ /* 0x000fe400000010ff */
[----:B------:R-:W-:Y:S02]  /*16960*/  F2FP.BF16.F32.PACK_AB R26, R57, R56 ;  /* 0x00000038391a723e */ /* 0x000fe400000010ff */
[----:B------:R-:W-:Y:S02]  /*16970*/  F2FP.BF16.F32.PACK_AB R27, R63, R62 ;  /* 0x0000003e3f1b723e */ /* 0x000fe400000010ff */
[----:B--2---:R-:W-:Y:S02]  /*16980*/  F2FP.BF16.F32.PACK_AB R28, R61, R60 ;  /* 0x0000003c3d1c723e */ /* 0x004fe400000010ff */
[----:B------:R-:W-:-:S02]  /*16990*/  F2FP.BF16.F32.PACK_AB R29, R67, R66 ;  /* 0x00000042431d723e */ /* 0x000fc400000010ff */
[----:B------:R-:W-:Y:S02]  /*169a0*/  F2FP.BF16.F32.PACK_AB R30, R65, R64 ;  /* 0x00000040411e723e */ /* 0x000fe400000010ff */
[----:B------:R-:W-:Y:S01]  /*169b0*/  F2FP.BF16.F32.PACK_AB R31, R71, R70 ;  /* 0x00000046471f723e */ /* 0x000fe200000010ff */
[----:B------:R4:W-:Y:S01]  /*169c0*/  STSM.16.M88.4 [R3], R32 ;  /* 0x0000002003007844 */ /* 0x0009e20000000200 */
[----:B------:R-:W-:-:S03]  /*169d0*/  ISETP.NE.U32.AND P3, PT, RZ, UR6, PT ;  /* 0x00000006ff007c0c */ /* 0x000fc6000bf65070 */
[----:B------:R-:W-:Y:S01]  /*169e0*/  STSM.16.M88.4 [R78], R12 ;  /* 0x0000000c4e007844 */ /* 0x000fe20000000200 */
[----:B------:R-:W-:-:S03]  /*169f0*/  ISETP.NE.AND.EX P3, PT, RZ, UR7, PT, P3 ;  /* 0x00000007ff007c0c */ /* 0x000fc6000bf65330 */
[----:B------:R0:W-:Y:S04]  /*16a00*/  STSM.16.M88.4 [R77], R24 ;  /* 0x000000184d007844 */ /* 0x0001e80000000200 */
[----:B------:R2:W-:Y:S01]  /*16a10*/  STSM.16.M88.4 [R76], R28 ;  /* 0x0000001c4c007844 */ /* 0x0005e20000000200 */
[----:B------:R-:W-:Y:S01]  /*16a20*/  BAR.SYNC.DEFER_BLOCKING 0x1, 0x180 ;  /* 0x0046000000007b1d */ /* 0x000fe20000010000 */
[----:B------:R-:W-:Y:S02]  /*16a30*/  ISETP.NE.U32.AND P0, PT, RZ, UR4, PT ;  /* 0x00000004ff007c0c */ /* 0x000fe4000bf05070 */
[----:B----4-:R-:W-:Y:S02]  /*16a40*/  IADD3 R32, P1, R82, UR4, RZ ;  /* 0x0000000452207c10 */ /* 0x010fe4000ff3e0ff */
[----:B------:R-:W-:-:S02]  /*16a50*/  ISETP.NE.AND.EX P0, PT, RZ, UR5, PT, P0 ;  /* 0x00000005ff007c0c */ /* 0x000fc4000bf05300 */
[C---:B------:R-:W-:Y:S02]  /*16a60*/  IADD3.X R33, R81.reuse, UR5, RZ, P1, !PT ;  /* 0x0000000551217c10 */ /* 0x040fe40008ffe4ff */
[----:B------:R-:W-:Y:S01]  /*16a70*/  @P3 IADD3 R34, P1, R82, UR6, RZ ;  /* 0x0000000652223c10 */ /* 0x000fe2000ff3e0ff */
[----:B------:R-:W-:Y:S01]  /*16a80*/  ULDC UR6, c[0x0][0xa88] ;  /* 0x0002a20000067ab9 */ /* 0x000fe20000000800 */
[----:B------:R-:W-:Y:S01]  /*16a90*/  IMAD.MOV.U32 R3, RZ, RZ, RZ ;  /* 0x000000ffff037224 */ /* 0x000fe200078e00ff */
[----:B------:R-:W-:Y:S01]  /*16aa0*/  ISETP.GT.AND P2, PT, R80, 0x1, PT ;  /* 0x000000015000780c */ /* 0x000fe20003f44270 */
[----:B0-----:R-:W-:Y:S01]  /*16ab0*/  IMAD.MOV.U32 R26, RZ, RZ, 0x9b8 ;  /* 0x000009b8ff1a7424 */ /* 0x001fe200078e00ff */
[----:B------:R-:W-:Y:S01]  /*16ac0*/  @P3 IADD3.X R35, R81, UR7, RZ, P1, !PT ;  /* 0x0000000751233c10 */ /* 0x000fe20008ffe4ff */
[----:B------:R-:W-:Y:S01]  /*16ad0*/  IMAD.U32 R81, RZ, RZ, UR6 ;  /* 0x00000006ff517e24 */ /* 0x000fe2000f8e00ff */
[----:B--2---:R-:W0:Y:S02]  /*16ae0*/  LDC R76, c[0x0][0xbe8] ;  /* 0x0002fa00ff4c7b82 */ /* 0x004e240000000800 */
[----:B------:R2:W5:Y:S04]  /*16af0*/  @P0 LDG.E R3, desc[UR60][R32.64] ;  /* 0x0000003c20030981 */ /* 0x000568000c1e1900 */
[----:B------:R2:W5:Y:S01]  /*16b00*/  @P3 LDG.E R81, desc[UR60][R34.64] ;  /* 0x0000003c22513981 */ /* 0x000562000c1e1900 */
[----:B------:R-:W-:-:S04]  /*16b10*/  SEL R26, R26, 0x978, P2 ;  /* 0x000009781a1a7807 */ /* 0x000fc80001000000 */
[----:B------:R2:W3:Y:S08]  /*16b20*/  LDC.64 R12, c[0x0][R26+0x220] ;  /* 0x000088001a0c7b82 */ /* 0x0004f00000000a00 */
[----:B------:R2:W4:Y:S08]  /*16b30*/  LDC.64 R14, c[0x0][R26+0x218] ;  /* 0x000086001a0e7b82 */ /* 0x0005300000000a00 */
[----:B------:R2:W1:Y:S01]  /*16b40*/  LDC.64 R24, c[0x0][R26+0x228] ;  /* 0x00008a001a187b82 */ /* 0x0004620000000a00 */
[----:B0-----:R-:W-:Y:S01]  /*16b50*/  ISETP.NE.AND P1, PT, R76, 0x1, PT ;  /* 0x000000014c00780c */ /* 0x001fe20003f25270 */
[----:B--2---:R-:W-:-:S12]  /*16b60*/  @P3 BRA `(.L_x_9881) ;  /* 0x0000000000103947 */ /* 0x004fd80003800000 */
[----:B------:R-:W-:Y:S05]  /*16b70*/  @!P0 BRA `(.L_x_9881) ;  /* 0x00000000000c8947 */ /* 0x000fea0003800000 */
[----:B------:R-:W2:Y:S04]  /*16b80*/  LDG.E R28, desc[UR60][R32.64] ;  /* 0x0000003c201c7981 */ /* 0x000ea8000c1e1900 */
[----:B-----5:R-:W2:Y:S02]  /*16b90*/  LDG.E R81, desc[UR60][R32.64+0x4] ;  /* 0x0000043c20517981 */ /* 0x020ea4000c1e1900 */
[----:B--2---:R-:W-:-:S07]  /*16ba0*/  IMAD.IADD R81, R81, 0x1, -R28 ;  /* 0x0000000151517824 */ /* 0x004fce00078e0a1c */
.L_x_9881:
[----:B------:R-:W2:Y:S01]  /*16bb0*/  LDL.LU R28, [R1+0x98] ;  /* 0x00009800011c7983 */ /* 0x000ea20000300800 */
[----:B------:R-:W0:Y:S03]  /*16bc0*/  LDC.64 R26, c[0x0][R26+0x210] ;  /* 0x000084001a1a7b82 */ /* 0x000e260000000a00 */
[----:B------:R-:W3:Y:S04]  /*16bd0*/  LDL.LU R31, [R1+0xc4] ;  /* 0x0000c400011f7983 */ /* 0x000ee80000300800 */
[----:B------:R-:W4:Y:S01]  /*16be0*/  LDL R82, [R1+0x90] ;  /* 0x0000900001527983 */ /* 0x000f220000100800 */
[----:B------:R-:W-:Y:S01]  /*16bf0*/  ISETP.NE.U32.AND P0, PT, RZ, UR4, PT ;  /* 0x00000004ff007c0c */ /* 0x000fe2000bf05070 */
[----:B------:R-:W1:Y:S02]  /*16c00*/  @P1 LDC R30, c[0x0][0xbec] ;  /* 0x0002fb00ff1e1b82 */ /* 0x000e640000000800 */
[----:B------:R-:W4:Y:S04]  /*16c10*/  LDL R32, [R1+0xe8] ;  /* 0x0000e80001207983 */ /* 0x000f280000100800 */
[----:B------:R-:W4:Y:S02]  /*16c20*/  LDL R84, [R1+0xa8] ;  /* 0x0000a80001547983 */ /* 0x000f240000100800 */
[----:B------:R-:W0:Y:S02]  /*16c30*/  @P1 LDC R83, c[0x0][0xbf0] ;  /* 0x0002fc00ff531b82 */ /* 0x000e240000000800 */
[----:B------:R-:W4:Y:S04]  /*16c40*/  LDL R80, [R1+0xb0] ;  /* 0x0000b00001507983 */ /* 0x000f280000100800 */
[----:B------:R-:W4:Y:S04]  /*16c50*/  LDL R78, [R1+0xe4] ;  /* 0x0000e400014e7983 */ /* 0x000f280000100800 */
[----:B------:R-:W4:Y:S01]  /*16c60*/  LDL R34, [R1+0xcc] ;  /* 0x0000cc0001227983 */ /* 0x000f220000100800 */
[----:B------:R-:W-:-:S04]  /*16c70*/  ISETP.NE.AND.EX P0, PT, RZ, UR5, PT, P0 ;  /* 0x00000005ff007c0c */ /* 0x000fc8000bf05300 */
[----:B--2---:R-:W-:Y:S02]  /*16c80*/  SEL R77, R28, RZ, !P0 ;  /* 0x000000ff1c4d7207 */ /* 0x004fe40004000000 */
[----:B------:R-:W2:Y:S01]  /*16c90*/  LDC.64 R28, c[0x0][0xba8] ;  /* 0x0002ea00ff1c7b82 */ /* 0x000ea20000000a00 */
[----:B---3--:R-:W-:Y:S02]  /*16ca0*/  SEL R31, R31, RZ, !P0 ;  /* 0x000000ff1f1f7207 */ /* 0x008fe40004000000 */
[----:B------:R-:W-:Y:S02]  /*16cb0*/  IMAD R13, R13, R77, RZ ;  /* 0x0000004d0d0d7224 */ /* 0x000fe400078e02ff */
[-C--:B----4-:R-:W-:Y:S02]  /*16cc0*/  IMAD R35, R15, R82.reuse, RZ ;  /* 0x000000520f237224 */ /* 0x090fe400078e02ff */
[----:B------:R-:W-:Y:S02]  /*16cd0*/  IMAD R79, R12, R31, R13 ;  /* 0x0000001f0c4f7224 */ /* 0x000fe400078e020d */
[----:B------:R-:W-:-:S04]  /*16ce0*/  IMAD.WIDE.U32 R14, R14, R82, RZ ;  /* 0x000000520e0e7225 */ /* 0x000fc800078e00ff */
[----:B------:R-:W-:-:S04]  /*16cf0*/  IMAD.WIDE.U32 R12, R12, R77, RZ ;  /* 0x0000004d0c0c7225 */ /* 0x000fc800078e00ff */
[----:B------:R-:W-:Y:S01]  /*16d00*/  IMAD R31, R84, 0xc0, R32 ;  /* 0x000000c0541f7824 */ /* 0x000fe200078e0220 */
[----:B-----5:R-:W-:Y:S01]  /*16d10*/  IADD3 R14, P0, P3, R12, R14, R3 ;  /* 0x0000000e0c0e7210 */ /* 0x020fe20007b1e003 */
[----:B------:R-:W-:Y:S02]  /*16d20*/  IMAD.IADD R32, R15, 0x1, R35 ;  /* 0x000000010f207824 */ /* 0x000fe400078e0223 */
[----:B-1----:R-:W-:Y:S01]  /*16d30*/  @P1 IMAD.HI.U32 R12, R31, R30, RZ ;  /* 0x0000001e1f0c1227 */ /* 0x002fe200078e00ff */
[----:B------:R-:W-:Y:S01]  /*16d40*/  SEL R33, R80, RZ, P2 ;  /* 0x000000ff50217207 */ /* 0x000fe20001000000 */
[----:B--2---:R-:W1:Y:S02]  /*16d50*/  @!P2 LDC R28, c[0x0][0xb50] ;  /* 0x0002d400ff1cab82 */ /* 0x004e640000000800 */
[----:B------:R-:W-:Y:S02]  /*16d60*/  IMAD.IADD R15, R13, 0x1, R79 ;  /* 0x000000010d0f7824 */ /* 0x000fe400078e024f */
[----:B------:R-:W-:Y:S01]  /*16d70*/  IMAD.MOV.U32 R13, RZ, RZ, R31 ;  /* 0x000000ffff0d7224 */ /* 0x000fe200078e001f */
[----:B0-----:R-:W-:Y:S01]  /*16d80*/  @P1 SHF.R.U32.HI R13, RZ, R83, R12 ;  /* 0x00000053ff0d1219 */ /* 0x001fe2000001160c */
[-C--:B------:R-:W-:Y:S01]  /*16d90*/  IMAD R35, R25, R33.reuse, RZ ;  /* 0x0000002119237224 */ /* 0x080fe200078e02ff */
[----:B------:R-:W-:Y:S01]  /*16da0*/  SHF.R.S32.HI R79, RZ, 0x1f, R3 ;  /* 0x0000001fff4f7819 */ /* 0x000fe20000011403 */
[----:B------:R-:W-:Y:S01]  /*16db0*/  IMAD.WIDE.U32 R24, R24, R33, RZ ;  /* 0x0000002118187225 */ /* 0x000fe200078e00ff */
[----:B------:R-:W0:Y:S03]  /*16dc0*/  @!P2 LDC R29, c[0x0][0xb54] ;  /* 0x0002d500ff1dab82 */ /* 0x000e260000000800 */
[----:B------:R-:W-:Y:S01]  /*16dd0*/  IMAD.MOV R30, RZ, RZ, -R13 ;  /* 0x000000ffff1e7224 */ /* 0x000fe200078e0a0d */
[----:B------:R-:W-:Y:S01]  /*16de0*/  IADD3.X R15, R15, R32, R79, P0, P3 ;  /* 0x000000200f0f7210 */ /* 0x000fe200007e644f */
[----:B------:R-:W-:Y:S01]  /*16df0*/  IMAD.IADD R35, R25, 0x1, R35 ;  /* 0x0000000119237824 */ /* 0x000fe200078e0223 */
[----:B------:R-:W-:-:S02]  /*16e00*/  IADD3 R24, P0, P3, R13, R14, R24 ;  /* 0x0000000e0d187210 */ /* 0x000fc40007b1e018 */
[----:B------:R-:W-:Y:S01]  /*16e10*/  SHF.R.S32.HI R12, RZ, 0x1f, R13 ;  /* 0x0000001fff0c7819 */ /* 0x000fe2000001140d */
[----:B------:R-:W-:-:S03]  /*16e20*/  IMAD R13, R76, R30, R31 ;  /* 0x0000001e4c0d7224 */ /* 0x000fc600078e021f */
[----:B------:R-:W-:Y:S01]  /*16e30*/  IADD3.X R25, R12, R15, R35, P0, P3 ;  /* 0x0000000f0c197210 */ /* 0x000fe200007e6423 */
[-C--:B------:R-:W-:Y:S01]  /*16e40*/  IMAD R12, R27, R13.reuse, RZ ;  /* 0x0000000d1b0c7224 */ /* 0x080fe200078e02ff */
[----:B------:R-:W-:Y:S01]  /*16e50*/  SHF.R.S32.HI R15, RZ, 0x1f, R13 ;  /* 0x0000001fff0f7819 */ /* 0x000fe2000001140d */
[----:B------:R-:W-:-:S04]  /*16e60*/  IMAD.WIDE.U32 R24, R26, R13, R24 ;  /* 0x0000000d1a187225 */ /* 0x000fc800078e0018 */
[----:B------:R-:W-:Y:S01]  /*16e70*/  IMAD R15, R26, R15, R12 ;  /* 0x0000000f1a0f7224 */ /* 0x000fe200078e020c */
[----:B-1----:R-:W-:-:S03]  /*16e80*/  LEA R28, P0, R24, R28, 0x2 ;  /* 0x0000001c181c7211 */ /* 0x002fc600078010ff */
[----:B------:R-:W-:-:S05]  /*16e90*/  IMAD.IADD R12, R25, 0x1, R15 ;  /* 0x00000001190c7824 */ /* 0x000fca00078e020f */
[----:B0-----:R-:W-:Y:S01]  /*16ea0*/  LEA.HI.X R29, R24, R29, R12, 0x2, P0 ;  /* 0x0000001d181d7211 */ /* 0x001fe200000f140c */
[----:B------:R-:W-:Y:S01]  /*16eb0*/  SHFL.IDX PT, R14, R28, 0x1, 0x1c1f ;  /* 0x003c1f001c0e7f89 */ /* 0x000fe200000e0000 */
[----:B------:R-:W-:-:S03]  /*16ec0*/  IMAD R27, R84, 0xc0, R78 ;  /* 0x000000c0541b7824 */ /* 0x000fc600078e024e */
[----:B------:R-:W-:Y:S04]  /*16ed0*/  SHFL.IDX PT, R12, R28, RZ, 0x1c1f ;  /* 0x001c1fff1c0c7589 */ /* 0x000fe800000e0000 */
[----:B------:R-:W0:Y:S04]  /*16ee0*/  SHFL.IDX PT, R13, R29, RZ, 0x1c1f ;  /* 0x001c1fff1d0d7589 */ /* 0x000e2800000e0000 */
        /* <DEDUP_REMOVED lines=9> */
[----:B------:R-:W1:Y:S01]  /*16f80*/  S2R R34, SR_TID.X ;  /* 0x0000000000227919 */ /* 0x000e620000002100 */
[----:B0-----:R-:W0:Y:S01]  /*16f90*/  @P1 LDC R15, c[0x0][0xbec] ;  /* 0x0002fb00ff0f1b82 */ /* 0x001e220000000800 */
[----:B------:R-:W-:-:S07]  /*16fa0*/  ULDC.64 UR4, c[0x0][0xaa0] ;  /* 0x0002a80000047ab9 */ /* 0x000fce0000000a00 */
[----:B------:R-:W2:Y:S01]  /*16fb0*/  @P1 LDC R21, c[0x0][0xbf0] ;  /* 0x0002fc00ff151b82 */ /* 0x000ea20000000800 */
[----:B-1----:R-:W-:-:S05]  /*16fc0*/  VIADD R0, R34, 0xffffff80 ;  /* 0xffffff8022007836 */ /* 0x002fca0000000000 */
        /* <DEDUP_REMOVED lines=9> */
[C---:B------:R-:W-:Y:S02]  /*17060*/  LOP3.LUT R7, R10.reuse, 0x180, RZ, 0xc0, !PT ;  /* 0x000001800a077812 */ /* 0x040fe400078ec0ff */
[----:B------:R-:W-:Y:S01]  /*17070*/  LOP3.LUT R0, R5, 0x180, RZ, 0xc0, !PT ;  /* 0x0000018005007812 */ /* 0x000fe200078ec0ff */
[----:B------:R-:W-:Y:S01]  /*17080*/  IMAD.X R41, RZ, RZ, R11, P5 ;  /* 0x000000ffff297224 */ /* 0x000fe200028e060b */
[----:B------:R-:W-:Y:S02]  /*17090*/  IADD3 R25, P0, R10, 0x1800, RZ ;  /* 0x000018000a197810 */ /* 0x000fe40007f1e0ff */
[----:B------:R-:W-:Y:S02]  /*170a0*/  SHF.R.U64 R0, R0, 0x3, RZ ;  /* 0x0000000300007819 */ /* 0x000fe400000012ff */
[----:B------:R-:W-:-:S02]  /*170b0*/  IADD3 R29, P2, R10, 0x3000, RZ ;  /* 0x000030000a1d7810 */ /* 0x000fc40007f5e0ff */
[----:B------:R-:W-:Y:S01]  /*170c0*/  LOP3.LUT R40, R0, R5, RZ, 0x3c, !PT ;  /* 0x0000000500287212 */ /* 0x000fe200078e3cff */
[----:B------:R-:W-:Y:S01]  /*170d0*/  IMAD R0, R79, UR4, RZ ;  /* 0x000000044f007c24 */ /* 0x000fe2000f8e02ff */
[C---:B------:R-:W-:Y:S02]  /*170e0*/  IADD3 R33, P3, R10.reuse, 0x4800, RZ ;  /* 0x000048000a217810 */ /* 0x040fe40007f7e0ff */
[----:B------:R-:W-:Y:S01]  /*170f0*/  IADD3 R37, P4, R10, 0x6000, RZ ;  /* 0x000060000a257810 */ /* 0x000fe20007f9e0ff */
[----:B------:R-:W-:Y:S01]  /*17100*/  IMAD R13, R3, UR5, R0 ;  /* 0x00000005030d7c24 */ /* 0x000fe2000f8e0200 */
[----:B------:R-:W-:Y:S01]  /*17110*/  SHF.R.U64 R7, R7, 0x3, RZ ;  /* 0x0000000307077819 */ /* 0x000fe200000012ff */
[----:B------:R-:W-:Y:S01]  /*17120*/  IMAD.WIDE.U32 R2, R3, UR4, RZ ;  /* 0x0000000403027c25 */ /* 0x000fe2000f8e00ff */
[----:B------:R-:W-:Y:S01]  /*17130*/  LOP3.LUT R24, R25, 0x180, RZ, 0xc0, !PT ;  /* 0x0000018019187812 */ /* 0x000fe200078ec0ff */
[----:B------:R-:W-:Y:S01]  /*17140*/  ULDC.64 UR4, c[0x0][0xae8] ;  /* 0x0002ba0000047ab9 */ /* 0x000fe20000000a00 */
[----:B------:R-:W-:Y:S01]  /*17150*/  LOP3.LUT R28, R29, 0x180, RZ, 0xc0, !PT ;  /* 0x000001801d1c7812 */ /* 0x000fe200078ec0ff */
[----:B------:R-:W-:Y:S01]  /*17160*/  IMAD R0, R12, 0x60, R9 ;  /* 0x000000600c007824 */ /* 0x000fe200078e0209 */
[----:B------:R-:W-:Y:S01]  /*17170*/  LOP3.LUT R32, R33, 0x180, RZ, 0xc0, !PT ;  /* 0x0000018021207812 */ /* 0x000fe200078ec0ff */
[----:B------:R-:W5:Y:S01]  /*17180*/  LD.E.128 R40, desc[UR60][R40.64] ;  /* 0x0000003c28287980 */ /* 0x000f62000c101d00 */
[----:B------:R-:W-:Y:S01]  /*17190*/  LOP3.LUT R36, R37, 0x180, RZ, 0xc0, !PT ;  /* 0x0000018025247812 */ /* 0x000fe200078ec0ff */
[----:B------:R-:W-:Y:S01]  /*171a0*/  IMAD.IADD R3, R3, 0x1, R13 ;  /* 0x0000000103037824 */ /* 0x000fe200078e020d */
[----:B------:R-:W-:Y:S01]  /*171b0*/  LOP3.LUT R10, R7, R10, RZ, 0x3c, !PT ;  /* 0x0000000a070a7212 */ /* 0x000fe200078e3cff */
[----:B------:R-:W-:Y:S01]  /*171c0*/  IMAD R12, R84, 0xc0, R0 ;  /* 0x000000c0540c7824 */ /* 0x000fe200078e0200 */
[----:B------:R-:W-:-:S02]  /*171d0*/  SHF.R.U64 R24, R24, 0x3, RZ ;  /* 0x0000000318187819 */ /* 0x000fc400000012ff */
[----:B------:R-:W-:Y:S02]  /*171e0*/  SHF.R.U64 R28, R28, 0x3, RZ ;  /* 0x000000031c1c7819 */ /* 0x000fe400000012ff */
[----:B------:R-:W-:Y:S02]  /*171f0*/  SHF.R.U64 R32, R32, 0x3, RZ ;  /* 0x0000000320207819 */ /* 0x000fe400000012ff */
[----:B------:R-:W-:Y:S01]  /*17200*/  SHF.R.U64 R36, R36, 0x3, RZ ;  /* 0x0000000324247819 */ /* 0x000fe200000012ff */
[----:B------:R-:W-:Y:S01]  /*17210*/  IMAD.WIDE.U32 R2, R82, UR4, R2 ;  /* 0x0000000452027c25 */ /* 0x000fe2000f8e0002 */
[----:B------:R1:W5:Y:S01]  /*17220*/  LD.E.128 R4, desc[UR60][R10.64] ;  /* 0x0000003c0a047980 */ /* 0x000362000c101d00 */
[----:B------:R-:W-:Y:S02]  /*17230*/  LOP3.LUT R24, R24, R25, RZ, 0x3c, !PT ;  /* 0x0000001918187212 */ /* 0x000fe400078e3cff */
[----:B------:R-:W-:Y:S01]  /*17240*/  LOP3.LUT R28, R28, R29, RZ, 0x3c, !PT ;  /* 0x0000001d1c1c7212 */ /* 0x000fe200078e3cff */
[----:B0-----:R-:W-:Y:S01]  /*17250*/  @P1 IMAD.HI.U32 R0, R12, R15, RZ ;  /* 0x0000000f0c001227 */ /* 0x001fe200078e00ff */
[----:B------:R-:W-:-:S02]  /*17260*/  LOP3.LUT R32, R32, R33, RZ, 0x3c, !PT ;  /* 0x0000002120207212 */ /* 0x000fc400078e3cff */
[----:B------:R-:W-:Y:S01]  /*17270*/  LOP3.LUT R36, R36, R37, RZ, 0x3c, !PT ;  /* 0x0000002524247212 */ /* 0x000fe200078e3cff */
[----:B------:R-:W-:Y:S01]  /*17280*/  IMAD.X R25, RZ, RZ, R11, P0 ;  /* 0x000000ffff197224 */ /* 0x000fe200000e060b */
[----:B-1----:R-:W-:Y:S01]  /*17290*/  SHF.R.S32.HI R10, RZ, 0x1f, R77 ;  /* 0x0000001fff0a7819 */ /* 0x002fe2000001144d */
[--C-:B------:R-:W-:Y:S02]  /*172a0*/  IMAD.X R29, RZ, RZ, R11.reuse, P2 ;  /* 0x000000ffff1d7224 */ /* 0x100fe400010e060b */
[--C-:B------:R-:W-:Y:S02]  /*172b0*/  IMAD.X R33, RZ, RZ, R11.reuse, P3 ;  /* 0x000000ffff217224 */ /* 0x100fe400018e060b */
[----:B------:R-:W5:Y:S01]  /*172c0*/  LD.E.128 R24, desc[UR60][R24.64] ;  /* 0x0000003c18187980 */ /* 0x000f62000c101d00 */
[----:B------:R-:W-:Y:S02]  /*172d0*/  IMAD.X R37, RZ, RZ, R11, P4 ;  /* 0x000000ffff257224 */ /* 0x000fe400020e060b */
[----:B------:R-:W-:Y:S01]  /*172e0*/  IMAD R3, R82, UR5, R3 ;  /* 0x0000000552037c24 */ /* 0x000fe2000f8e0203 */
[----:B------:R-:W-:Y:S01]  /*172f0*/  ULDC.64 UR4, c[0x0][0xaf0] ;  /* 0x0002bc0000047ab9 */ /* 0x000fe20000000a00 */
[----:B------:R-:W-:Y:S01]  /*17300*/  IMAD.MOV.U32 R11, RZ, RZ, R12 ;  /* 0x000000ffff0b7224 */ /* 0x000fe200078e000c */
[----:B--2---:R-:W-:Y:S01]  /*17310*/  @P1 SHF.R.U32.HI R11, RZ, R21, R0 ;  /* 0x00000015ff0b1219 */ /* 0x004fe20000011600 */
[----:B------:R-:W-:Y:S01]  /*17320*/  IMAD R10, R10, UR4, RZ ;  /* 0x000000040a0a7c24 */ /* 0x000fe2000f8e02ff */
[----:B------:R-:W5:Y:S01]  /*17330*/  LD.E.128 R28, desc[UR60][R28.64] ;  /* 0x0000003c1c1c7980 */ /* 0x000f62000c101d00 */
[----:B------:R-:W-:-:S03]  /*17340*/  IMAD.WIDE.U32 R2, R77, UR4, R2 ;  /* 0x000000044d027c25 */ /* 0x000fc6000f8e0002 */
[----:B------:R-:W5:Y:S01]  /*17350*/  LD.E.128 R32, desc[UR60][R32.64] ;  /* 0x0000003c20207980 */ /* 0x000f62000c101d00 */
[----:B------:R-:W-:-:S03]  /*17360*/  IMAD R13, R77, UR5, R10 ;  /* 0x000000054d0d7c24 */ /* 0x000fc6000f8e020a */
[----:B------:R-:W5:Y:S01]  /*17370*/  LD.E.128 R36, desc[UR60][R36.64] ;  /* 0x0000003c24247980 */ /* 0x000f62000c101d00 */
[--C-:B------:R-:W-:Y:S01]  /*17380*/  IMAD.MOV R15, RZ, RZ, -R11.reuse ;  /* 0x000000ffff0f7224 */ /* 0x100fe200078e0a0b */
[----:B------:R-:W-:Y:S01]  /*17390*/  SHF.R.S32.HI R0, RZ, 0x1f, R11 ;  /* 0x0000001fff007819 */ /* 0x000fe2000001140b */
[----:B------:R-:W-:Y:S01]  /*173a0*/  ULDC.64 UR4, c[0x0][0xae0] ;  /* 0x0002b80000047ab9 */ /* 0x000fe20000000a00 */
[----:B------:R-:W-:Y:S01]  /*173b0*/  @!PT LDS RZ, [RZ] ;  /* 0x00000000fffff984 */ /* 0x000fe20000000800 */
[----:B------:R-:W-:Y:S01]  /*173c0*/  @!PT LDS RZ, [RZ] ;  /* 0x00000000fffff984 */ /* 0x000fe20000000800 */
[----:B------:R-:W-:Y:S01]  /*173d0*/  @!PT LDS RZ, [RZ] ;  /* 0x00000000fffff984 */ /* 0x000fe20000000800 */
[----:B------:R-:W-:Y:S01]  /*173e0*/  @!PT LDS RZ, [RZ] ;  /* 0x00000000fffff984 */ /* 0x000fe20000000800 */
[----:B------:R0:W-:Y:S06]  /*173f0*/  MEMBAR.ALL.CTA ;  /* 0x0000000000007992 */ /* 0x0001ec0000008000 */
[----:B0-----:R-:W0:Y:S01]  /*17400*/  FENCE.VIEW.ASYNC.S ;  /* 0x00000000000073c6 */ /* 0x001e220000000000 */
[----:B------:R-:W-:-:S02]  /*17410*/  IMAD.IADD R3, R3, 0x1, R13 ;  /* 0x0000000103037824 */ /* 0x000fc400078e020d */
        /* <DEDUP_REMOVED lines=9> */
[----:B------:R-:W-:Y:S01]  /*174b0*/  PRMT R0, RZ, 0x654, R0 ;  /* 0x00000654ff007816 */ /* 0x000fe20000000000 */
[----:B------:R-:W-:-:S04]  /*174c0*/  IMAD.WIDE.U32 R2, R13, UR4, R2 ;  /* 0x000000040d027c25 */ /* 0x000fc8000f8e0002 */
[----:B------:R-:W-:Y:S01]  /*174d0*/  IMAD R11, R13, UR5, R10 ;  /* 0x000000050d0b7c24 */ /* 0x000fe2000f8e020a */
[----:B------:R-:W-:Y:S01]  /*174e0*/  ULDC.64 UR4, c[0x0][0xa80] ;  /* 0x0002a00000047ab9 */ /* 0x000fe20000000a00 */
[----:B0-----:R0:W-:Y:S02]  /*174f0*/  SYNCS.ARRIVE.TRANS64.RED.A1T0 RZ, [R0+URZ], RZ ;  /* 0x000000ff00ff79a7 */ /* 0x0011e4000810043f */
[----:B------:R-:W-:Y:S02]  /*17500*/  IMAD.IADD R3, R3, 0x1, R11 ;  /* 0x0000000103037824 */ /* 0x000fe400078e020b */
[C---:B------:R-:W-:Y:S02]  /*17510*/  VIADD R44, R8.reuse, 0x20 ;  /* 0x00000020082c7836 */ /* 0x040fe40000000000 */
[----:B------:R-:W-:Y:S01]  /*17520*/  VIADD R46, R8, 0x40 ;  /* 0x00000040082e7836 */ /* 0x000fe20000000000 */
[----:B0-----:R-:W-:Y:S01]  /*17530*/  LEA R0, P0, R2, UR4, 0x1 ;  /* 0x0000000402007c11 */ /* 0x001fe2000f8008ff */
[----:B------:R-:W-:-:S03]  /*17540*/  UMOV UR4, 0xffffffff ;  /* 0xffffffff00047882 */ /* 0x000fc60000000000 */
[----:B------:R-:W-:Y:S02]  /*17550*/  LEA.HI.X R2, R2, UR5, R3, 0x1, P0 ;  /* 0x0000000502027c11 */ /* 0x000fe400080f0c03 */
[----:B------:R-:W-:Y:S02]  /*17560*/  SHF.R.S32.HI R45, RZ, 0x1f, R44 ;  /* 0x0000001fff2d7819 */ /* 0x000fe4000001142c */
[----:B------:R-:W-:Y:S01]  /*17570*/  SHF.R.S32.HI R47, RZ, 0x1f, R46 ;  /* 0x0000001fff2f7819 */ /* 0x000fe2000001142e */
[----:B------:R-:W-:Y:S06]  /*17580*/  BRA.DIV UR4, `(.L_x_9883) ;  /* 0x000000a204847947 */ /* 0x000fec000b800000 */
[----:B------:R0:W1:Y:S04]  /*17590*/  SHFL.IDX PT, R3, R2, RZ, 0x1c1f ;  /* 0x001c1fff02037589 */ /* 0x00006800000e0000 */
[----:B------:R0:W2:Y:S02]  /*175a0*/  SHFL.IDX PT, R14, R0, RZ, 0x1c1f ;  /* 0x001c1fff000e7589 */ /* 0x0000a400000e0000 */
.L_x_10091:
[----:B------:R-:W-:Y:S01]  /*175b0*/  IMAD R9, R84, 0xc0, R9 ;  /* 0x000000c054097824 */ /* 0x000fe200078e0209 */
[----:B------:R-:W-:Y:S04]  /*175c0*/  BSSY B1, `(.L_x_9884) ;  /* 0x0000010000017945 */ /* 0x000fe80003800000 */
[----:B------:R-:W-:-:S13]  /*175d0*/  ISETP.GE.AND P0, PT, R9, R78, PT ;  /* 0x0000004e0900720c */ /* 0x000fda0003f06270 */
[----:B------:R-:W-:Y:S05]  /*175e0*/  @P0 BRA `(.L_x_9885) ;  /* 0x0000000000340947 */ /* 0x000fea0003800000 */
[----:B------:R-:W-:Y:S02]  /*175f0*/  ULDC UR4, c[0x0][0xac8] ;  /* 0x0002b20000047ab9 */ /* 0x000fe40000000800 */
[----:B------:R-:W-:Y:S02]  /*17600*/  ISETP.GE.AND P0, PT, R8, UR4, PT ;  /* 0x0000000408007c0c */ /* 0x000fe4000bf06270 */
[----:B------:R-:W-:Y:S02]  /*17610*/  ISETP.GE.AND P1, PT, R44, UR4, PT ;  /* 0x000000042c007c0c */ /* 0x000fe4000bf26270 */
[----:B------:R-:W-:-:S09]  /*17620*/  ISETP.GE.AND P2, PT, R46, UR4, PT ;  /* 0x000000042e007c0c */ /* 0x000fd2000bf46270 */
[----:B-1----:R-:W-:Y:S02]  /*17630*/  @!P0 IMAD.MOV.U32 R15, RZ, RZ, R3 ;  /* 0x000000ffff0f8224 */ /* 0x002fe400078e0003 */
[-C--:B--2---:R-:W-:Y:S02]  /*17640*/  @!P1 LEA R12, P3, R44, R14.reuse, 0x1 ;  /* 0x0000000e2c0c9211 */ /* 0x084fe400078608ff */
[----:B------:R-:W-:Y:S01]  /*17650*/  @!P2 LEA R20, P4, R46, R14, 0x1 ;  /* 0x0000000e2e14a211 */ /* 0x000fe200078808ff */
[----:B------:R-:W-:Y:S01]  /*17660*/  @!P0 IMAD.WIDE R10, R8, 0x2, R14 ;  /* 0x00000002080a8825 */ /* 0x000fe200078e020e */
[-C--:B------:R-:W-:Y:S02]  /*17670*/  @!P1 LEA.HI.X R13, R44, R3.reuse, R45, 0x1, P3 ;  /* 0x000000032c0d9211 */ /* 0x080fe400018f0c2d */
[----:B------:R-:W-:Y:S02]  /*17680*/  @!P2 LEA.HI.X R21, R46, R3, R47, 0x1, P4 ;  /* 0x000000032e15a211 */ /* 0x000fe400020f0c2f */
[----:B-----5:R3:W-:Y:S04]  /*17690*/  @!P0 ST.E.128 desc[UR60][R10.64], R4 ;  /* 0x000000040a008985 */ /* 0x0207e8000c101d3c */
[----:B------:R3:W-:Y:S04]  /*176a0*/  @!P1 ST.E.128 desc[UR60][R12.64], R28 ;  /* 0x0000001c0c009985 */ /* 0x0007e8000c101d3c */
[----:B------:R3:W-:Y:S02]  /*176b0*/  @!P2 ST.E.128 desc[UR60][R20.64], R36 ;  /* 0x000000241400a985 */ /* 0x0007e4000c101d3c */
.L_x_9885:
[----:B------:R-:W-:Y:S05]  /*176c0*/  BSYNC B1 ;  /* 0x0000000000017941 */ /* 0x000fea0003800000 */
.L_x_9884:
[----:B------:R-:W-:-:S03]  /*176d0*/  UMOV UR4, 0xffffffff ;  /* 0xffffffff00047882 */ /* 0x000fc60000000000 */
[----:B------:R-:W-:Y:S05]  /*176e0*/  BRA.DIV UR4, `(.L_x_9886) ;  /* 0x000000a204607947 */ /* 0x000fea000b800000 */
[----:B-1----:R1:W4:Y:S04]  /*176f0*/  SHFL.IDX PT, R3, R2, 0x1, 0x1c1f ;  /* 0x003c1f0002037f89 */ /* 0x00232800000e0000 */
[----:B--2---:R1:W2:Y:S02]  /*17700*/  SHFL.IDX PT, R14, R0, 0x1, 0x1c1f ;  /* 0x003c1f00000e7f89 */ /* 0x0042a400000e0000 */
.L_x_10095:
[----:B---3-5:R-:W-:-:S05]  /*17710*/  VIADD R5, R9, 0x60 ;  /* 0x0000006009057836 */ /* 0x028fca0000000000 */
[----:B------:R-:W-:-:S13]  /*17720*/  ISETP.GE.AND P0, PT, R5, R78, PT ;  /* 0x0000004e0500720c */ /* 0x000fda0003f06270 */
[----:B------:R-:W-:Y:S05]  /*17730*/  @P0 BRA `(.L_x_9887) ;  /* 0x0000001800480947 */ /* 0x000fea0003800000 */
[----:B------:R-:W-:Y:S02]  /*17740*/  ULDC UR4, c[0x0][0xac8] ;  /* 0x0002b20000047ab9 */ /* 0x000fe40000000800 */
[----:B------:R-:W-:Y:S02]  /*17750*/  ISETP.GE.AND P1, PT, R8, UR4, PT ;  /* 0x0000000408007c0c */ /* 0x000fe4000bf26270 */
[----:B------:R-:W-:-:S11]  /*17760*/  ISETP.GE.AND P2, PT, R44, UR4, PT ;  /* 0x000000042c007c0c */ /* 0x000fd6000bf46270 */
[----:B012---:R-:W-:Y:S02]  /*17770*/  @!P1 IMAD.MOV.U32 R2, RZ, RZ, R14 ;  /* 0x000000ffff029224 */ /* 0x007fe400078e000e */
[----:B------:R-:W-:Y:S02]  /*17780*/  @!P2 LEA R4, P0, R44, R14, 0x1 ;  /* 0x0000000e2c04a211 */ /* 0x000fe400078008ff */
[----:B----4-:R-:W-:Y:S02]  /*17790*/  @!P1 IMAD.WIDE R8, R8, 0x2, R2 ;  /* 0x0000000208089825 */ /* 0x010fe400078e0202 */
[----:B------:R-:W-:Y:S02]  /*177a0*/  @!P2 LEA.HI.X R5, R44, R3, R45, 0x1, P0 ;  /* 0x000000032c05a211 */ /* 0x000fe400000f0c2d */
[----:B------:R-:W-:Y:S01]  /*177b0*/  ISETP.GE.AND P0, PT, R46, UR4, PT ;  /* 0x000000042e007c0c */ /* 0x000fe2000bf06270 */
[----:B------:R0:W-:Y:S04]  /*177c0*/  @!P1 ST.E.128 desc[UR60][R8.64], R24 ;  /* 0x0000001808009985 */ /* 0x0001e8000c101d3c */
[----:B------:R0:W-:Y:S08]  /*177d0*/  @!P2 ST.E.128 desc[UR60][R4.64], R32 ;  /* 0x000000200400a985 */ /* 0x0001f0000c101d3c */
[----:B------:R-:W-:Y:S05]  /*177e0*/  @P0 BRA `(.L_x_9887) ;  /* 0x00000018001c0947 */ /* 0x000fea0003800000 */
[----:B------:R-:W-:-:S04]  /*177f0*/  LEA R14, P0, R46, R14, 0x1 ;  /* 0x0000000e2e0e7211 */ /* 0x000fc800078008ff */
[----:B------:R-:W-:-:S05]  /*17800*/  LEA.HI.X R15, R46, R3, R47, 0x1, P0 ;  /* 0x000000032e0f7211 */ /* 0x000fca00000f0c2f */
[----:B------:R1:W-:Y:S01]  /*17810*/  ST.E.128 desc[UR60][R14.64], R40 ;  /* 0x000000280e007985 */ /* 0x0003e2000c101d3c */
[----:B------:R-:W-:Y:S05]  /*17820*/  BRA `(.L_x_9887) ;  /* 0x00000018000c7947 */ /* 0x000fea0003800000 */
.L_x_9882:
[----:B------:R-:W-:Y:S01]  /*17830*/  ULDC.64 UR4, c[0x0][0xb08] ;  /* 0x0002c20000047ab9 */ /* 0x000fe20000000a00 */
[----:B0-----:R-:W0:Y:S01]  /*17840*/  @P1 LDC R12, c[0x0][0xbec] ;  /* 0x0002fb00ff0c1b82 */ /* 0x001e220000000800 */
[----:B------:R-:W-:Y:S02]  /*17850*/  IMAD R0, R79, UR4, RZ ;  /* 0x000000044f007c24 */ /* 0x000fe4000f8e02ff */
[----:B------:R-:W-:-:S04]  /*17860*/  IMAD.WIDE.U32 R10, R3, UR4, RZ ;  /* 0x00000004030a7c25 */ /* 0x000fc8000f8e00ff */
[----:B------:R-:W-:Y:S01]  /*17870*/  IMAD R3, R3, UR5, R0 ;  /* 0x0000000503037c24 */ /* 0x000fe2000f8e0200 */
[----:B------:R-:W1:Y:S01]  /*17880*/  @P1 LDC R15, c[0x0][0xbf0] ;  /* 0x0002fc00ff0f1b82 */ /* 0x000e620000000800 */
[----:B------:R-:W-:Y:S01]  /*17890*/  ULDC.64 UR4, c[0x0][0xb38] ;  /* 0x0002ce0000047ab9 */ /* 0x000fe20000000a00 */
[----:B------:R-:W-:Y:S01]  /*178a0*/  SHF.R.S32.HI R0, RZ, 0x1f, R77 ;  /* 0x0000001fff007819 */ /* 0x000fe2000001144d */
[----:B------:R-:W-:Y:S02]  /*178b0*/  IMAD.IADD R11, R11, 0x1, R3 ;  /* 0x000000010b0b7824 */ /* 0x000fe400078e0203 */
[----:B------:R-:W-:-:S04]  /*178c0*/  IMAD.WIDE.U32 R2, R82, UR4, R10 ;  /* 0x0000000452027c25 */ /* 0x000fc8000f8e000a */
[----:B------:R-:W-:Y:S01]  /*178d0*/  IMAD R3, R82, UR5, R3 ;  /* 0x0000000552037c24 */ /* 0x000fe2000f8e0203 */
[----:B------:R-:W-:Y:S01]  /*178e0*/  ULDC.64 UR4, c[0x0][0xb40] ;  /* 0x0002d00000047ab9 */ /* 0x000fe20000000a00 */
[----:B------:R-:W-:Y:S02]  /*178f0*/  IMAD.MOV.U32 R11, RZ, RZ, R31 ;  /* 0x000000ffff0b7224 */ /* 0x000fe400078e001f */
        /* <DEDUP_REMOVED lines=33> */
.L_x_10098:
[----:B------:R-:W-:Y:S01]  /*17b10*/  ISETP.GE.AND P0, PT, R27, R78, PT ;  /* 0x0000004e1b00720c */ /* 0x000fe20003f06270 */
[----:B------:R-:W-:-:S12]  /*17b20*/  BSSY B1, `(.L_x_9889) ;  /* 0x000004a000017945 */ /* 0x000fd80003800000 */
[----:B------:R-:W-:Y:S05]  /*17b30*/  @P0 BRA `(.L_x_9890) ;  /* 0x0000000400200947 */ /* 0x000fea0003800000 */
[----:B------:R-:W3:Y:S01]  /*17b40*/  LDL R35, [R1+0x8c] ;  /* 0x00008c0001237983 */ /* 0x000ee20000100800 */
[----:B------:R-:W-:-:S03]  /*17b50*/  ULDC UR4, c[0x0][0xac8] ;  /* 0x0002b20000047ab9 */ /* 0x000fc60000000800 */
[----:B------:R-:W4:Y:S04]  /*17b60*/  LDL R33, [R1+0xc0] ;  /* 0x0000c00001217983 */ /* 0x000f280000100800 */
[----:B------:R-:W5:Y:S04]  /*17b70*/  LDL R31, [R1+0xbc] ;  /* 0x0000bc00011f7983 */ /* 0x000f680000100800 */
[----:B------:R-:W2:Y:S04]  /*17b80*/  LDL R24, [R1+0xb8] ;  /* 0x0000b80001187983 */ /* 0x000ea80000100800 */
[----:B------:R-:W2:Y:S04]  /*17b90*/  LDL R34, [R1+0xdc] ;  /* 0x0000dc0001227983 */ /* 0x000ea80000100800 */
[----:B------:R-:W2:Y:S04]  /*17ba0*/  LDL R32, [R1+0xd8] ;  /* 0x0000d80001207983 */ /* 0x000ea80000100800 */
[----:B------:R-:W2:Y:S04]  /*17bb0*/  LDL R77, [R1+0xb4] ;  /* 0x0000b400014d7983 */ /* 0x000ea80000100800 */
[----:B------:R-:W2:Y:S04]  /*17bc0*/  LDL R76, [R1+0xac] ;  /* 0x0000ac00014c7983 */ /* 0x000ea80000100800 */
[----:B------:R-:W2:Y:S04]  /*17bd0*/  LDL R30, [R1+0xd4] ;  /* 0x0000d400011e7983 */ /* 0x000ea80000100800 */
[----:B------:R-:W2:Y:S01]  /*17be0*/  LDL R79, [R1+0xd0] ;  /* 0x0000d000014f7983 */ /* 0x000ea20000100800 */
[----:B---3--:R-:W-:-:S02]  /*17bf0*/  ISETP.GE.AND P1, PT, R35, UR4, PT ;  /* 0x0000000423007c0c */ /* 0x008fc4000bf26270 */
[----:B----4-:R-:W-:Y:S02]  /*17c00*/  ISETP.GE.AND P0, PT, R33, UR4, PT ;  /* 0x0000000421007c0c */ /* 0x010fe4000bf06270 */
[----:B-----5:R-:W-:-:S09]  /*17c10*/  ISETP.GE.AND P3, PT, R31, UR4, PT ;  /* 0x000000041f007c0c */ /* 0x020fd2000bf66270 */
[----:B-1----:R-:W-:Y:S01]  /*17c20*/  @!P1 IMAD.MOV.U32 R15, RZ, RZ, R3 ;  /* 0x000000ffff0f9224 */ /* 0x002fe200078e0003 */
[----:B--2---:R-:W-:Y:S01]  /*17c30*/  ISETP.GE.AND P4, PT, R24, UR4, PT ;  /* 0x0000000418007c0c */ /* 0x004fe2000bf86270 */
[----:B------:R-:W-:Y:S01]  /*17c40*/  @!P1 IMAD.WIDE R10, R35, 0x4, R14 ;  /* 0x00000004230a9825 */ /* 0x000fe200078e020e */
[----:B------:R-:W-:-:S04]  /*17c50*/  @!P0 LEA R12, P2, R33, R14, 0x2 ;  /* 0x0000000e210c8211 */ /* 0x000fc800078410ff */
[----:B------:R1:W-:Y:S01]  /*17c60*/  @!P1 ST.E.64 desc[UR60][R10.64], R4 ;  /* 0x000000040a009985 */ /* 0x0003e2000c101b3c */
[-C--:B------:R-:W-:Y:S02]  /*17c70*/  @!P3 LEA R26, P1, R31, R14.reuse, 0x2 ;  /* 0x0000000e1f1ab211 */ /* 0x080fe400078210ff */
[-C--:B------:R-:W-:Y:S02]  /*17c80*/  @!P0 LEA.HI.X R13, R33, R3.reuse, R34, 0x2, P2 ;  /* 0x00000003210d8211 */ /* 0x080fe400010f1422 */
[----:B------:R-:W-:Y:S02]  /*17c90*/  ISETP.GE.AND P2, PT, R77, UR4, PT ;  /* 0x000000044d007c0c */ /* 0x000fe4000bf46270 */
[----:B------:R-:W-:Y:S02]  /*17ca0*/  @!P3 LEA.HI.X R27, R31, R3, R32, 0x2, P1 ;  /* 0x000000031f1bb211 */ /* 0x000fe400008f1420 */
[----:B------:R-:W-:Y:S02]  /*17cb0*/  ISETP.GE.AND P1, PT, R76, UR4, PT ;  /* 0x000000044c007c0c */ /* 0x000fe4000bf26270 */
[----:B------:R-:W-:Y:S01]  /*17cc0*/  @!P4 LEA R28, P5, R24, R14, 0x2 ;  /* 0x0000000e181cc211 */ /* 0x000fe200078a10ff */
[----:B------:R-:W-:-:S02]  /*17cd0*/  VIADD R15, R35, 0x30 ;  /* 0x00000030230f7836 */ /* 0x000fc40000000000 */
[----:B------:R-:W-:Y:S01]  /*17ce0*/  VIADD R33, R35, 0x38 ;  /* 0x0000003823217836 */ /* 0x000fe20000000000 */
[----:B------:R-:W-:Y:S01]  /*17cf0*/  @!P4 LEA.HI.X R29, R24, R3, R30, 0x2, P5 ;  /* 0x00000003181dc211 */ /* 0x000fe200028f141e */
[----:B------:R2:W-:Y:S01]  /*17d00*/  @!P0 ST.E.64 desc[UR60][R12.64], R6 ;  /* 0x000000060c008985 */ /* 0x0005e2000c101b3c */
[----:B------:R-:W-:-:S03]  /*17d10*/  ISETP.GE.AND P0, PT, R15, UR4, PT ;  /* 0x000000040f007c0c */ /* 0x000fc6000bf06270 */
[----:B------:R-:W-:Y:S01]  /*17d20*/  @!P3 ST.E.64 desc[UR60][R26.64], R8 ;  /* 0x000000081a00b985 */ /* 0x000fe2000c101b3c */
[----:B------:R-:W-:Y:S01]  /*17d30*/  ISETP.GE.AND P3, PT, R33, UR4, PT ;  /* 0x0000000421007c0c */ /* 0x000fe2000bf66270 */
[----:B------:R-:W-:Y:S01]  /*17d40*/  VIADD R34, R35, 0x40 ;  /* 0x0000004023227836 */ /* 0x000fe20000000000 */
[CC--:B-1----:R-:W-:Y:S01]  /*17d50*/  @!P2 LEA R10, P5, R77.reuse, R14.reuse, 0x2 ;  /* 0x0000000e4d0aa211 */ /* 0x0c2fe200078a10ff */
[----:B------:R1:W-:Y:S01]  /*17d60*/  @!P4 ST.E.64 desc[UR60][R28.64], R20 ;  /* 0x000000141c00c985 */ /* 0x0003e2000c101b3c */
[----:B------:R-:W-:Y:S02]  /*17d70*/  SHF.R.S32.HI R24, RZ, 0x1f, R76 ;  /* 0x0000001fff187819 */ /* 0x000fe4000001144c */
[C---:B------:R-:W-:Y:S02]  /*17d80*/  @!P1 LEA R30, P4, R76.reuse, R14, 0x2 ;  /* 0x0000000e4c1e9211 */ /* 0x040fe400078810ff */
[-C--:B------:R-:W-:Y:S01]  /*17d90*/  @!P2 LEA.HI.X R11, R77, R3.reuse, R79, 0x2, P5 ;  /* 0x000000034d0ba211 */ /* 0x080fe200028f144f */
[----:B--2---:R-:W-:Y:S01]  /*17da0*/  VIADD R13, R35, 0x48 ;  /* 0x00000048230d7836 */ /* 0x004fe20000000000 */
[----:B------:R-:W-:-:S02]  /*17db0*/  @!P1 LEA.HI.X R31, R76, R3, R24, 0x2, P4 ;  /* 0x000000034c1f9211 */ /* 0x000fc400020f1418 */
[----:B------:R-:W-:Y:S01]  /*17dc0*/  ISETP.GE.AND P4, PT, R34, UR4, PT ;  /* 0x0000000422007c0c */ /* 0x000fe2000bf86270 */
[----:B------:R2:W-:Y:S01]  /*17dd0*/  @!P2 ST.E.64 desc[UR60][R10.64], R36 ;  /* 0x000000240a00a985 */ /* 0x0005e2000c101b3c */
[----:B------:R-:W-:Y:S02]  /*17de0*/  SHF.R.S32.HI R32, RZ, 0x1f, R15 ;  /* 0x0000001fff207819 */ /* 0x000fe4000001140f */
[-C--:B------:R-:W-:Y:S01]  /*17df0*/  @!P0 LEA R4, P5, R15, R14.reuse, 0x2 ;  /* 0x0000000e0f048211 */ /* 0x080fe200078a10ff */
[----:B------:R3:W-:Y:S01]  /*17e00*/  @!P1 ST.E.64 desc[UR60][R30.64], R40 ;  /* 0x000000281e009985 */ /* 0x0007e2000c101b3c */
[----:B------:R-:W-:Y:S01]  /*17e10*/  ISETP.GE.AND P2, PT, R13, UR4, PT ;  /* 0x000000040d007c0c */ /* 0x000fe2000bf46270 */
[----:B-1----:R-:W-:Y:S01]  /*17e20*/  VIADD R20, R35, 0x50 ;  /* 0x0000005023147836 */ /* 0x002fe20000000000 */
[----:B------:R-:W-:Y:S02]  /*17e30*/  SHF.R.S32.HI R12, RZ, 0x1f, R33 ;  /* 0x0000001fff0c7819 */ /* 0x000fe40000011421 */
[----:B------:R-:W-:-:S02]  /*17e40*/  @!P3 LEA R6, P1, R33, R14, 0x2 ;  /* 0x0000000e2106b211 */ /* 0x000fc400078210ff */
[-C--:B------:R-:W-:Y:S01]  /*17e50*/  @!P0 LEA.HI.X R5, R15, R3.reuse, R32, 0x2, P5 ;  /* 0x000000030f058211 */ /* 0x080fe200028f1420 */
[----:B------:R-:W-:Y:S01]  /*17e60*/  VIADD R15, R35, 0x58 ;  /* 0x00000058230f7836 */ /* 0x000fe20000000000 */
[----:B------:R-:W-:Y:S02]  /*17e70*/  @!P3 LEA.HI.X R7, R33, R3, R12, 0x2, P1 ;  /* 0x000000032107b211 */ /* 0x000fe400008f140c */
[----:B------:R-:W-:Y:S01]  /*17e80*/  ISETP.GE.AND P1, PT, R20, UR4, PT ;  /* 0x0000000414007c0c */ /* 0x000fe2000bf26270 */
[----:B------:R3:W-:Y:S01]  /*17e90*/  @!P0 ST.E.64 desc[UR60][R4.64], R44 ;  /* 0x0000002c04008985 */ /* 0x0007e2000c101b3c */
[----:B------:R-:W-:Y:S02]  /*17ea0*/  SHF.R.S32.HI R9, RZ, 0x1f, R34 ;  /* 0x0000001fff097819 */ /* 0x000fe40000011422 */
[----:B------:R-:W-:Y:S02]  /*17eb0*/  @!P4 LEA R8, P5, R34, R14, 0x2 ;  /* 0x0000000e2208c211 */ /* 0x000fe400078a10ff */
[----:B------:R-:W-:-:S02]  /*17ec0*/  ISETP.GE.AND P0, PT, R15, UR4, PT ;  /* 0x000000040f007c0c */ /* 0x000fc4000bf06270 */
[----:B------:R-:W-:Y:S02]  /*17ed0*/  @!P4 LEA.HI.X R9, R34, R3, R9, 0x2, P5 ;  /* 0x000000032209c211 */ /* 0x000fe400028f1409 */
[----:B------:R-:W-:Y:S02]  /*17ee0*/  SHF.R.S32.HI R12, RZ, 0x1f, R13 ;  /* 0x0000001fff0c7819 */ /* 0x000fe4000001140d */
[----:B--2---:R-:W-:-:S04]  /*17ef0*/  @!P2 LEA R10, P5, R13, R14, 0x2 ;  /* 0x0000000e0d0aa211 */ /* 0x004fc800078a10ff */
[----:B------:R-:W-:Y:S02]  /*17f00*/  @!P2 LEA.HI.X R11, R13, R3, R12, 0x2, P5 ;  /* 0x000000030d0ba211 */ /* 0x000fe400028f140c */
[----:B------:R-:W-:Y:S02]  /*17f10*/  SHF.R.S32.HI R13, RZ, 0x1f, R20 ;  /* 0x0000001fff0d7819 */ /* 0x000fe40000011414 */
[----:B------:R-:W-:-:S04]  /*17f20*/  @!P1 LEA R12, P5, R20, R14, 0x2 ;  /* 0x0000000e140c9211 */ /* 0x000fc800078a10ff */
[-C--:B------:R-:W-:Y:S02]  /*17f30*/  @!P1 LEA.HI.X R13, R20, R3.reuse, R13, 0x2, P5 ;  /* 0x00000003140d9211 */ /* 0x080fe400028f140d */
[----:B------:R-:W-:Y:S02]  /*17f40*/  SHF.R.S32.HI R20, RZ, 0x1f, R15 ;  /* 0x0000001fff147819 */ /* 0x000fe4000001140f */
[C---:B------:R-:W-:Y:S01]  /*17f50*/  @!P0 LEA R14, P5, R15.reuse, R14, 0x2 ;  /* 0x0000000e0f0e8211 */ /* 0x040fe200078a10ff */
[----:B------:R3:W-:Y:S03]  /*17f60*/  @!P3 ST.E.64 desc[UR60][R6.64], R48 ;  /* 0x000000300600b985 */ /* 0x0007e6000c101b3c */
[----:B------:R-:W-:Y:S01]  /*17f70*/  @!P0 LEA.HI.X R15, R15, R3, R20, 0x2, P5 ;  /* 0x000000030f0f8211 */ /* 0x000fe200028f1414 */
[----:B------:R3:W-:Y:S04]  /*17f80*/  @!P4 ST.E.64 desc[UR60][R8.64], R52 ;  /* 0x000000340800c985 */ /* 0x0007e8000c101b3c */
[----:B------:R3:W-:Y:S04]  /*17f90*/  @!P2 ST.E.64 desc[UR60][R10.64], R56 ;  /* 0x000000380a00a985 */ /* 0x0007e8000c101b3c */
[----:B------:R3:W-:Y:S04]  /*17fa0*/  @!P1 ST.E.64 desc[UR60][R12.64], R60 ;  /* 0x0000003c0c009985 */ /* 0x0007e8000c101b3c */
[----:B------:R3:W-:Y:S02]  /*17fb0*/  @!P0 ST.E.64 desc[UR60][R14.64], R64 ;  /* 0x000000400e008985 */ /* 0x0007e4000c101b3c */
.L_x_9890:
[----:B------:R-:W-:Y:S05]  /*17fc0*/  BSYNC B1 ;  /* 0x0000000000017941 */ /* 0x000fea0003800000 */
.L_x_9889:
[----:B------:R-:W-:-:S03]  /*17fd0*/  UMOV UR4, 0xffffffff ;  /* 0xffffffff00047882 */ /* 0x000fc60000000000 */
[----:B------:R-:W-:Y:S05]  /*17fe0*/  BRA.DIV UR4, `(.L_x_9891) ;  /* 0x0000009a049c7947 */ /* 0x000fea000b800000 */
[----:B-1----:R1:W4:Y:S04]  /*17ff0*/  SHFL.IDX PT, R3, R2, 0x1, 0x1c1f ;  /* 0x003c1f0002037f89 */ /* 0x00232800000e0000 */
[----:B--23--:R1:W2:Y:S02]  /*18000*/  SHFL.IDX PT, R14, R0, 0x1, 0x1c1f ;  /* 0x003c1f00000e7f89 */ /* 0x00c2a400000e0000 */
.L_x_10102:
[----:B------:R-:W-:-:S13]  /*18010*/  ISETP.GE.AND P0, PT, R25, R78, PT ;  /* 0x0000004e1900720c */ /* 0x000fda0003f06270 */
[----:B------:R-:W-:Y:S05]  /*18020*/  @P0 BRA `(.L_x_9887) ;  /* 0x00000010000c0947 */ /* 0x000fea0003800000 */
[----:B------:R-:W3:Y:S01]  /*18030*/  LDL R8, [R1+0xc0] ;  /* 0x0000c00001087983 */ /* 0x000ee20000100800 */
[----:B------:R-:W-:-:S03]  /*18040*/  ULDC UR4, c[0x0][0xac8] ;  /* 0x0002b20000047ab9 */ /* 0x000fc60000000800 */
[----:B------:R-:W5:Y:S04]  /*18050*/  LDL R27, [R1+0x8c] ;  /* 0x00008c00011b7983 */ /* 0x000f680000100800 */
[----:B01----:R-:W4:Y:S04]  /*18060*/  LDL R0, [R1+0xbc] ;  /* 0x0000bc0001007983 */ /* 0x003f280000100800 */
        /* <DEDUP_REMOVED lines=8> */
[----:B-----5:R-:W-:Y:S02]  /*180f0*/  ISETP.GE.AND P5, PT, R27, UR4, PT ;  /* 0x000000041b007c0c */ /* 0x020fe4000bfa6270 */
[----:B----4-:R-:W-:-:S09]  /*18100*/  ISETP.GE.AND P0, PT, R0, UR4, PT ;  /* 0x0000000400007c0c */ /* 0x010fd2000bf06270 */
[-C--:B--2---:R-:W-:Y:S02]  /*18110*/  @!P1 LEA R6, P2, R8, R14.reuse, 0x2 ;  /* 0x0000000e08069211 */ /* 0x084fe400078410ff */
[----:B------:R-:W-:Y:S01]  /*18120*/  ISETP.GE.AND P3, PT, R24, UR4, PT ;  /* 0x0000000418007c0c */ /* 0x000fe2000bf66270 */
[----:B------:R-:W-:Y:S01]  /*18130*/  @!P5 IMAD.MOV.U32 R2, RZ, RZ, R14 ;  /* 0x000000ffff02d224 */ /* 0x000fe200078e000e */
[----:B------:R-:W-:Y:S02]  /*18140*/  @!P1 LEA.HI.X R7, R8, R3, R9, 0x2, P2 ;  /* 0x0000000308079211 */ /* 0x000fe400010f1409 */
[----:B------:R-:W-:Y:S02]  /*18150*/  ISETP.GE.AND P4, PT, R15, UR4, PT ;  /* 0x000000040f007c0c */ /* 0x000fe4000bf86270 */
[----:B------:R-:W-:Y:S01]  /*18160*/  @!P0 LEA R8, P2, R0, R14, 0x2 ;  /* 0x0000000e00088211 */ /* 0x000fe200078410ff */
[----:B------:R-:W-:-:S03]  /*18170*/  @!P5 IMAD.WIDE R4, R27, 0x4, R2 ;  /* 0x000000041b04d825 */ /* 0x000fc600078e0202 */
[----:B------:R-:W-:Y:S01]  /*18180*/  @!P0 LEA.HI.X R9, R0, R3, R12, 0x2, P2 ;  /* 0x0000000300098211 */ /* 0x000fe200010f140c */
[----:B------:R-:W-:Y:S01]  /*18190*/  VIADD R21, R27, 0x30 ;  /* 0x000000301b157836 */ /* 0x000fe20000000000 */
[----:B------:R0:W-:Y:S04]  /*181a0*/  @!P5 ST.E.64 desc[UR60][R4.64], R68 ;  /* 0x000000440400d985 */ /* 0x0001e8000c101b3c */
[----:B------:R1:W-:Y:S01]  /*181b0*/  @!P1 ST.E.64 desc[UR60][R6.64], R72 ;  /* 0x0000004806009985 */ /* 0x0003e2000c101b3c */
[----:B------:R-:W-:-:S03]  /*181c0*/  ISETP.GE.AND P1, PT, R28, UR4, PT ;  /* 0x000000041c007c0c */ /* 0x000fc6000bf26270 */
[----:B------:R2:W-:Y:S01]  /*181d0*/  @!P0 ST.E.64 desc[UR60][R8.64], R74 ;  /* 0x0000004a08008985 */ /* 0x0005e2000c101b3c */
[----:B------:R-:W-:Y:S01]  /*181e0*/  ISETP.GE.AND P0, PT, R21, UR4, PT ;  /* 0x0000000415007c0c */ /* 0x000fe2000bf06270 */
[----:B------:R-:W-:Y:S01]  /*181f0*/  VIADD R0, R27, 0x38 ;  /* 0x000000381b007836 */ /* 0x000fe20000000000 */
[CC--:B------:R-:W-:Y:S02]  /*18200*/  @!P3 LEA R10, P5, R24.reuse, R14.reuse, 0x2 ;  /* 0x0000000e180ab211 */ /* 0x0c0fe400078a10ff */
[CC--:B------:R-:W-:Y:S02]  /*18210*/  @!P4 LEA R12, P2, R15.reuse, R14.reuse, 0x2 ;  /* 0x0000000e0f0cc211 */ /* 0x0c0fe400078410ff */
[-C--:B------:R-:W-:Y:S02]  /*18220*/  @!P3 LEA.HI.X R11, R24, R3.reuse, R26, 0x2, P5 ;  /* 0x00000003180bb211 */ /* 0x080fe400028f141a */
[----:B------:R-:W-:Y:S01]  /*18230*/  @!P4 LEA.HI.X R13, R15, R3, R20, 0x2, P2 ;  /* 0x000000030f0dc211 */ /* 0x000fe200010f1414 */
[C---:B------:R-:W-:Y:S01]  /*18240*/  VIADD R20, R27.reuse, 0x40 ;  /* 0x000000401b147836 */ /* 0x040fe20000000000 */
[----:B------:R-:W-:Y:S01]  /*18250*/  ISETP.GE.AND P2, PT, R0, UR4, PT ;  /* 0x0000000400007c0c */ /* 0x000fe2000bf46270 */
[----:B------:R3:W-:Y:S01]  /*18260*/  @!P3 ST.E.64 desc[UR60][R10.64], R38 ;  /* 0x000000260a00b985 */ /* 0x0007e2000c101b3c */
[----:B------:R-:W-:Y:S01]  /*18270*/  SHF.R.S32.HI R26, RZ, 0x1f, R28 ;  /* 0x0000001fff1a7819 */ /* 0x000fe2000001141c */
[----:B------:R-:W-:Y:S01]  /*18280*/  VIADD R15, R27, 0x48 ;  /* 0x000000481b0f7836 */ /* 0x000fe20000000000 */
[----:B------:R-:W-:Y:S01]  /*18290*/  ISETP.GE.AND P3, PT, R20, UR4, PT ;  /* 0x0000000414007c0c */ /* 0x000fe2000bf66270 */
[----:B------:R4:W-:Y:S01]  /*182a0*/  @!P4 ST.E.64 desc[UR60][R12.64], R42 ;  /* 0x0000002a0c00c985 */ /* 0x0009e2000c101b3c */
[----:B0-----:R-:W-:-:S02]  /*182b0*/  @!P1 LEA R4, P4, R28, R14, 0x2 ;  /* 0x0000000e1c049211 */ /* 0x001fc400078810ff */
[----:B------:R-:W-:Y:S02]  /*182c0*/  SHF.R.S32.HI R24, RZ, 0x1f, R21 ;  /* 0x0000001fff187819 */ /* 0x000fe40000011415 */
[C---:B-1----:R-:W-:Y:S02]  /*182d0*/  @!P0 LEA R6, P5, R21.reuse, R14, 0x2 ;  /* 0x0000000e15068211 */ /* 0x042fe400078a10ff */
[-C--:B------:R-:W-:Y:S02]  /*182e0*/  @!P1 LEA.HI.X R5, R28, R3.reuse, R26, 0x2, P4 ;  /* 0x000000031c059211 */ /* 0x080fe400020f141a */
[----:B------:R-:W-:Y:S01]  /*182f0*/  @!P0 LEA.HI.X R7, R21, R3, R24, 0x2, P5 ;  /* 0x0000000315078211 */ /* 0x000fe200028f1418 */
[----:B------:R-:W-:Y:S01]  /*18300*/  VIADD R21, R27, 0x50 ;  /* 0x000000501b157836 */ /* 0x000fe20000000000 */
[----:B------:R-:W-:Y:S01]  /*18310*/  ISETP.GE.AND P5, PT, R15, UR4, PT ;  /* 0x000000040f007c0c */ /* 0x000fe2000bfa6270 */
[----:B------:R0:W-:Y:S01]  /*18320*/  @!P1 ST.E.64 desc[UR60][R4.64], R46 ;  /* 0x0000002e04009985 */ /* 0x0001e2000c101b3c */
[----:B------:R-:W-:-:S02]  /*18330*/  SHF.R.S32.HI R2, RZ, 0x1f, R0 ;  /* 0x0000001fff027819 */ /* 0x000fc40000011400 */
[CC--:B--2---:R-:W-:Y:S02]  /*18340*/  @!P2 LEA R8, P4, R0.reuse, R14.reuse, 0x2 ;  /* 0x0000000e0008a211 */ /* 0x0c4fe400078810ff */
[----:B------:R-:W-:Y:S02]  /*18350*/  ISETP.GE.AND P1, PT, R21, UR4, PT ;  /* 0x0000000415007c0c */ /* 0x000fe4000bf26270 */
[----:B------:R-:W-:Y:S02]  /*18360*/  @!P2 LEA.HI.X R9, R0, R3, R2, 0x2, P4 ;  /* 0x000000030009a211 */ /* 0x000fe400020f1402 */
[----:B------:R-:W-:Y:S02]  /*18370*/  SHF.R.S32.HI R0, RZ, 0x1f, R20 ;  /* 0x0000001fff007819 */ /* 0x000fe40000011414 */
[----:B---3--:R-:W-:-:S04]  /*18380*/  @!P3 LEA R10, P4, R20, R14, 0x2 ;  /* 0x0000000e140ab211 */ /* 0x008fc800078810ff */
[----:B------:R-:W-:Y:S02]  /*18390*/  @!P3 LEA.HI.X R11, R20, R3, R0, 0x2, P4 ;  /* 0x00000003140bb211 */ /* 0x000fe400020f1400 */
[----:B------:R-:W-:Y:S02]  /*183a0*/  SHF.R.S32.HI R0, RZ, 0x1f, R15 ;  /* 0x0000001fff007819 */ /* 0x000fe4000001140f */
[----:B----4-:R-:W-:-:S04]  /*183b0*/  @!P5 LEA R12, P4, R15, R14, 0x2 ;  /* 0x0000000e0f0cd211 */ /* 0x010fc800078810ff */
[-C--:B------:R-:W-:Y:S02]  /*183c0*/  @!P5 LEA.HI.X R13, R15, R3.reuse, R0, 0x2, P4 ;  /* 0x000000030f0dd211 */ /* 0x080fe400020f1400 */
[----:B------:R-:W-:Y:S02]  /*183d0*/  SHF.R.S32.HI R0, RZ, 0x1f, R21 ;  /* 0x0000001fff007819 */ /* 0x000fe40000011415 */
[C---:B------:R-:W-:Y:S01]  /*183e0*/  @!P1 LEA R20, P4, R21.reuse, R14, 0x2 ;  /* 0x0000000e15149211 */ /* 0x040fe200078810ff */
[----:B------:R0:W-:Y:S03]  /*183f0*/  @!P0 ST.E.64 desc[UR60][R6.64], R50 ;  /* 0x0000003206008985 */ /* 0x0001e6000c101b3c */
[----:B------:R-:W-:Y:S01]  /*18400*/  @!P1 LEA.HI.X R21, R21, R3, R0, 0x2, P4 ;  /* 0x0000000315159211 */ /* 0x000fe200020f1400 */
[----:B------:R0:W-:Y:S01]  /*18410*/  @!P2 ST.E.64 desc[UR60][R8.64], R54 ;  /* 0x000000360800a985 */ /* 0x0001e2000c101b3c */
[----:B------:R-:W-:-:S03]  /*18420*/  VIADD R0, R27, 0x58 ;  /* 0x000000581b007836 */ /* 0x000fc60000000000 */
[----:B------:R0:W-:Y:S04]  /*18430*/  @!P3 ST.E.64 desc[UR60][R10.64], R58 ;  /* 0x0000003a0a00b985 */ /* 0x0001e8000c101b3c */
[----:B------:R0:W-:Y:S04]  /*18440*/  @!P5 ST.E.64 desc[UR60][R12.64], R62 ;  /* 0x0000003e0c00d985 */ /* 0x0001e8000c101b3c */
[----:B------:R0:W-:Y:S01]  /*18450*/  @!P1 ST.E.64 desc[UR60][R20.64], R66 ;  /* 0x0000004214009985 */ /* 0x0001e2000c101b3c */
[----:B------:R-:W-:-:S13]  /*18460*/  ISETP.GE.AND P0, PT, R0, UR4, PT ;  /* 0x0000000400007c0c */ /* 0x000fda000bf06270 */
[----:B0-----:R-:W-:Y:S05]  /*18470*/  @P0 BRA `(.L_x_9887) ;  /* 0x0000000800f80947 */ /* 0x001fea0003800000 */
[----:B------:R-:W-:Y:S02]  /*18480*/  LEA R14, P0, R0, R14, 0x2 ;  /* 0x0000000e000e7211 */ /* 0x000fe400078010ff */
[----:B------:R-:W-:-:S04]  /*18490*/  SHF.R.S32.HI R2, RZ, 0x1f, R0 ;  /* 0x0000001fff027819 */ /* 0x000fc80000011400 */
[----:B------:R-:W-:-:S05]  /*184a0*/  LEA.HI.X R15, R0, R3, R2, 0x2, P0 ;  /* 0x00000003000f7211 */ /* 0x000fca00000f1402 */
[----:B------:R0:W-:Y:S01]  /*184b0*/  ST.E.64 desc[UR60][R14.64], R70 ;  /* 0x000000460e007985 */ /* 0x0001e2000c101b3c */
[----:B------:R-:W-:Y:S05]  /*184c0*/  BRA `(.L_x_9887) ;  /* 0x0000000800e47947 */ /* 0x000fea0003800000 */
.L_x_9880:
[----:B------:R-:W2:Y:S01]  /*184d0*/  LDL.LU R4, [R1+0x9c] ;  /* 0x00009c0001047983 */ /* 0x000ea20000300800 */
[----:B------:R-:W-:Y:S01]  /*184e0*/  ULDC.64 UR6, c[0x0][0xc08] ;  /* 0x0003020000067ab9 */ /* 0x000fe20000000a00 */
[----:B------:R-:W-:Y:S02]  /*184f0*/  ULDC.64 UR4, c[0x0][0xc00] ;  /* 0x0003000000047ab9 */ /* 0x000fe40000000a00 */
[----:B------:R-:W3:Y:S04]  /*18500*/  LDL.LU R0, [R1+0xa0] ;  /* 0x0000a00001007983 */ /* 0x000ee80000300800 */
[----:B------:R-:W4:Y:S01]  /*18510*/  LDL R8, [R1+0x94] ;  /* 0x0000940001087983 */ /* 0x000f220000100800 */
[----:B------:R-:W-:Y:S01]  /*18520*/  ISETP.NE.U32.AND P1, PT, RZ, UR6, PT ;  /* 0x00000006ff007c0c */ /* 0x000fe2000bf25070 */
[----:B------:R-:W-:Y:S01]  /*18530*/  IMAD.MOV.U32 R7, RZ, RZ, RZ ;  /* 0x000000ffff077224 */ /* 0x000fe200078e00ff */
[----:B------:R-:W-:-:S02]  /*18540*/  ISETP.NE.U32.AND P0, PT, RZ, UR4, PT ;  /* 0x00000004ff007c0c */ /* 0x000fc4000bf05070 */
[----:B------:R-:W-:Y:S02]  /*18550*/  ISETP.NE.AND.EX P1, PT, RZ, UR7, PT, P1 ;  /* 0x00000007ff007c0c */ /* 0x000fe4000bf25310 */
[----:B------:R-:W-:Y:S01]  /*18560*/  ISETP.NE.AND.EX P0, PT, RZ, UR5, PT, P0 ;  /* 0x00000005ff007c0c */ /* 0x000fe2000bf05300 */
[----:B------:R-:W0:Y:S01]  /*18570*/  S2R R9, SR_TID.X ;  /* 0x0000000000097919 */ /* 0x000e220000002100 */
[----:B--2---:R-:W-:Y:S01]  /*18580*/  IADD3 R2, P2, R4, UR4, RZ ;  /* 0x0000000404027c10 */ /* 0x004fe2000ff5e0ff */
[----:B------:R-:W-:-:S03]  /*18590*/  ULDC UR4, c[0x0][0xa88] ;  /* 0x0002a20000047ab9 */ /* 0x000fc60000000800 */
[----:B---3--:R-:W-:-:S05]  /*185a0*/  IADD3.X R3, R0, UR5, RZ, P2, !PT ;  /* 0x0000000500037c10 */ /* 0x008fca00097fe4ff */
[----:B------:R-:W-:Y:S01]  /*185b0*/  @P1 IADD3 R4, P2, R4, UR6, RZ ;  /* 0x0000000604041c10 */ /* 0x000fe2000ff5e0ff */
[----:B------:R-:W-:Y:S01]  /*185c0*/  IMAD.U32 R6, RZ, RZ, UR4 ;  /* 0x00000004ff067e24 */ /* 0x000fe2000f8e00ff */
[----:B------:R2:W5:Y:S02]  /*185d0*/  @P0 LDG.E R7, desc[UR60][R2.64] ;  /* 0x0000003c02070981 */ /* 0x000564000c1e1900 */
[----:B------:R-:W-:-:S05]  /*185e0*/  @P1 IADD3.X R5, R0, UR7, RZ, P2, !PT ;  /* 0x0000000700051c10 */ /* 0x000fca00097fe4ff */
[----:B------:R2:W5:Y:S01]  /*185f0*/  @P1 LDG.E R6, desc[UR60][R4.64] ;  /* 0x0000003c04061981 */ /* 0x000562000c1e1900 */
[----:B----4-:R-:W-:Y:S01]  /*18600*/  ISETP.NE.AND P2, PT, R8, RZ, PT ;  /* 0x000000ff0800720c */ /* 0x010fe20003f45270 */
[----:B0-----:R-:W-:-:S05]  /*18610*/  VIADD R28, R9, 0xffffff80 ;  /* 0xffffff80091c7836 */ /* 0x001fca0000000000 */
[----:B------:R-:W-:-:S07]  /*18620*/  ISETP.GT.AND P3, PT, R28, 0xbf, PT ;  /* 0x000000bf1c00780c */ /* 0x000fce0003f64270 */
[----:B------:R-:W0:Y:S02]  /*18630*/  @!P2 LDC R8, c[0x0][0xad4] ;  /* 0x0002b500ff08ab82 */ /* 0x000e240000000800 */
[----:B0-----:R2:W-:Y:S01]  /*18640*/  @!P2 STL [R1+0x94], R8 ;  /* 0x000094080100a387 */ /* 0x0015e20000100800 */
[----:B------:R-:W-:Y:S01]  /*18650*/  ISETP.GT.AND P2, PT, R8, 0x1, PT ;  /* 0x000000010800780c */ /* 0x000fe20003f44270 */
[----:B------:R-:W-:-:S12]  /*18660*/  @P1 BRA `(.L_x_9892) ;  /* 0x0000000000101947 */ /* 0x000fd80003800000 */
[----:B------:R-:W-:Y:S05]  /*18670*/  @!P0 BRA `(.L_x_9892) ;  /* 0x00000000000c8947 */ /* 0x000fea0003800000 */
[----:B--2---:R-:W2:Y:S04]  /*18680*/  LDG.E R5, desc[UR60][R2.64] ;  /* 0x0000003c02057981 */ /* 0x004ea8000c1e1900 */
[----:B-----5:R-:W2:Y:S02]  /*18690*/  LDG.E R6, desc[UR60][R2.64+0x4] ;  /* 0x0000043c02067981 */ /* 0x020ea4000c1e1900 */
[----:B--2---:R-:W-:-:S07]  /*186a0*/  IMAD.IADD R6, R6, 0x1, -R5 ;  /* 0x0000000106067824 */ /* 0x004fce00078e0a05 */
.L_x_9892:
[----:B------:R-:W3:Y:S04]  /*186b0*/  LDL.LU R0, [R1+0xc4] ;  /* 0x0000c40001007983 */ /* 0x000ee80000300800 */
[----:B--2---:R-:W2:Y:S01]  /*186c0*/  LDL.LU R2, [R1+0x98] ;  /* 0x0000980001027983 */ /* 0x004ea20000300800 */
[----:B------:R-:W-:Y:S01]  /*186d0*/  BSSY B1, `(.L_x_9893) ;  /* 0x0000039000017945 */ /* 0x000fe20003800000 */
[----:B-----5:R-:W-:Y:S02]  /*186e0*/  SHF.R.S32.HI R24, RZ, 0x1f, R7 ;  /* 0x0000001fff187819 */ /* 0x020fe40000011407 */
[----:B---3--:R-:W-:Y:S02]  /*186f0*/  SEL R26, R0, RZ, !P0 ;  /* 0x000000ff001a7207 */ /* 0x008fe40004000000 */
[----:B--2---:R-:W-:Y:S01]  /*18700*/  SEL R29, R2, RZ, !P0 ;  /* 0x000000ff021d7207 */ /* 0x004fe20004000000 */
[----:B------:R-:W-:Y:S06]  /*18710*/  @P3 BRA `(.L_x_9894) ;  /* 0x0000000000d03947 */ /* 0x000fec0003800000 */
[----:B------:R-:W2:Y:S01]  /*18720*/  LDL R0, [R1+0xa8] ;  /* 0x0000a80001007983 */ /* 0x000ea20000100800 */
[----:B------:R-:W0:Y:S02]  /*18730*/  LDC R33, c[0x0][0xbe8] ;  /* 0x0002fa00ff217b82 */ /* 0x000e240000000800 */
[----:B0-----:R-:W-:Y:S02]  /*18740*/  IMAD R2, R6, R33, RZ ;  /* 0x0000002106027224 */ /* 0x001fe400078e02ff */
[----:B--2---:R-:W-:-:S04]  /*18750*/  IMAD R0, R0, 0xc0, R9 ;  /* 0x000000c000007824 */ /* 0x004fc800078e0209 */
        /* <DEDUP_REMOVED lines=10> */
[----:B------:R-:W-:-:S04]  /*18800*/  SEL R20, R20, 0x978, P0 ;  /* 0x0000097814147807 */ /* 0x000fc80000000000 */
        /* <DEDUP_REMOVED lines=33> */
[----:B0-----:R-:W-:Y:S01]  /*18a20*/  LEA R2, P0, R4, R2, 0x2 ;  /* 0x0000000204027211 */ /* 0x001fe200078010ff */
[----:B------:R-:W-:-:S03]  /*18a30*/  IMAD.MOV.U32 R5, RZ, RZ, -0x800000 ;  /* 0xff800000ff057424 */ /* 0x000fc600078e00ff */
[----:B-1----:R-:W-:-:S05]  /*18a40*/  LEA.HI.X R3, R4, R3, R0, 0x2, P0 ;  /* 0x0000000304037211 */ /* 0x002fca00000f1400 */
[----:B------:R0:W-:Y:S04]  /*18a50*/  STG.E desc[UR60][R2.64], R5 ;  /* 0x0000000502007986 */ /* 0x0001e8000c10193c */
.L_x_9894:
[----:B------:R-:W-:Y:S05]  /*18a60*/  BSYNC B1 ;  /* 0x0000000000017941 */ /* 0x000fea0003800000 */
.L_x_9893:
[----:B------:R-:W-:Y:S05]  /*18a70*/  @P2 BRA `(.L_x_9887) ;  /* 0x0000000400782947 */ /* 0x000fea0003800000 */
[----:B------:R-:W2:Y:S01]  /*18a80*/  LDL.LU R10, [R1+0x90] ;  /* 0x00009000010a7983 */ /* 0x000ea20000300800 */
[----:B------:R-:W3:Y:S01]  /*18a90*/  LDC R21, c[0x0][0xbe8] ;  /* 0x0002fa00ff157b82 */ /* 0x000ee20000000800 */
[----:B0-----:R-:W-:Y:S01]  /*18aa0*/  SHF.R.S32.HI R3, RZ, 0x1f, R28 ;  /* 0x0000001fff037819 */ /* 0x001fe2000001141c */
[----:B------:R-:W-:Y:S01]  /*18ab0*/  ULDC.64 UR4, c[0x0][0xaa0] ;  /* 0x0002a80000047ab9 */ /* 0x000fe20000000a00 */
[----:B------:R-:W4:Y:S01]  /*18ac0*/  LDL R20, [R1+0xa8] ;  /* 0x0000a80001147983 */ /* 0x000f220000100800 */
[----:B------:R-:W-:Y:S01]  /*18ad0*/  IMAD R0, R24, UR4, RZ ;  /* 0x0000000418007c24 */ /* 0x000fe2000f8e02ff */
[----:B------:R-:W-:Y:S01]  /*18ae0*/  LEA.HI R4, R3, R28, RZ, 0x2 ;  /* 0x0000001c03047211 */ /* 0x000fe200078f10ff */
[C---:B------:R-:W-:Y:S01]  /*18af0*/  IMAD.WIDE.U32 R2, R7.reuse, UR4, RZ ;  /* 0x0000000407027c25 */ /* 0x040fe2000f8e00ff */
[----:B------:R-:W-:Y:S02]  /*18b00*/  ULDC.64 UR6, c[0x0][0xaf0] ;  /* 0x0002bc0000067ab9 */ /* 0x000fe40000000a00 */
[----:B------:R-:W-:Y:S01]  /*18b10*/  LOP3.LUT R9, R4, 0xfffffffc, RZ, 0xc0, !PT ;  /* 0xfffffffc04097812 */ /* 0x000fe200078ec0ff */
[----:B------:R-:W-:Y:S01]  /*18b20*/  IMAD R5, R7, UR5, R0 ;  /* 0x0000000507057c24 */ /* 0x000fe2000f8e0200 */
[----:B------:R-:W-:Y:S01]  /*18b30*/  SHF.R.S32.HI R25, RZ, 0x2, R4 ;  /* 0x00000002ff197819 */ /* 0x000fe20000011404 */
[----:B------:R-:W-:Y:S01]  /*18b40*/  ULDC.64 UR4, c[0x0][0xae8] ;  /* 0x0002ba0000047ab9 */ /* 0x000fe20000000a00 */
[----:B------:R-:W-:-:S02]  /*18b50*/  IMAD R4, R26, UR6, RZ ;  /* 0x000000061a047c24 */ /* 0x000fc4000f8e02ff */
[----:B------:R-:W-:Y:S02]  /*18b60*/  IMAD.IADD R28, R28, 0x1, -R9 ;  /* 0x000000011c1c7824 */ /* 0x000fe400078e0a09 */
[----:B------:R-:W-:Y:S02]  /*18b70*/  IMAD.IADD R3, R3, 0x1, R5 ;  /* 0x0000000103037824 */ /* 0x000fe400078e0205 */
[----:B------:R-:W-:Y:S02]  /*18b80*/  IMAD R0, R28, 0x60, R25 ;  /* 0x000000601c007824 */ /* 0x000fe400078e0219 */
[----:B------:R-:W-:Y:S01]  /*18b90*/  IMAD R7, R29, UR7, R4 ;  /* 0x000000071d077c24 */ /* 0x000fe2000f8e0204 */
[----:B---3--:R-:W-:-:S13]  /*18ba0*/  ISETP.NE.AND P0, PT, R21, 0x1, PT ;  /* 0x000000011500780c */ /* 0x008fda0003f05270 */
[----:B------:R-:W0:Y:S08]  /*18bb0*/  @P0 LDC R8, c[0x0][0xbec] ;  /* 0x0002fb00ff080b82 */ /* 0x000e300000000800 */
[----:B------:R-:W3:Y:S01]  /*18bc0*/  @P0 LDC R11, c[0x0][0xbf0] ;  /* 0x0002fc00ff0b0b82 */ /* 0x000ee20000000800 */
[----:B--2---:R-:W-:-:S04]  /*18bd0*/  IMAD.WIDE.U32 R2, R10, UR4, R2 ;  /* 0x000000040a027c25 */ /* 0x004fc8000f8e0002 */
[----:B----4-:R-:W-:Y:S02]  /*18be0*/  IMAD R9, R20, 0xc0, R0 ;  /* 0x000000c014097824 */ /* 0x010fe400078e0200 */
[----:B------:R-:W-:Y:S01]  /*18bf0*/  IMAD R3, R10, UR5, R3 ;  /* 0x000000050a037c24 */ /* 0x000fe2000f8e0203 */
[----:B------:R-:W-:Y:S01]  /*18c00*/  ULDC.64 UR4, c[0x0][0xae0] ;  /* 0x0002b80000047ab9 */ /* 0x000fe20000000a00 */
[----:B0-----:R-:W-:-:S04]  /*18c10*/  @P0 IMAD.HI.U32 R0, R9, R8, RZ ;  /* 0x0000000809000227 */ /* 0x001fc800078e00ff */
[----:B------:R-:W-:Y:S01]  /*18c20*/  IMAD.MOV.U32 R5, RZ, RZ, R9 ;  /* 0x000000ffff057224 */ /* 0x000fe200078e0009 */
[----:B---3--:R-:W-:Y:S01]  /*18c30*/  @P0 SHF.R.U32.HI R5, RZ, R11, R0 ;  /* 0x0000000bff050219 */ /* 0x008fe20000011600 */
[----:B------:R-:W-:-:S03]  /*18c40*/  IMAD.WIDE.U32 R2, R29, UR6, R2 ;  /* 0x000000061d027c25 */ /* 0x000fc6000f8e0002 */
[--C-:B------:R-:W-:Y:S01]  /*18c50*/  SHF.R.S32.HI R0, RZ, 0x1f, R5.reuse ;  /* 0x0000001fff007819 */ /* 0x100fe20000011405 */
        /* <DEDUP_REMOVED lines=12> */
[----:B------:R-:W-:Y:S01]  /*18d20*/  ULDC.64 UR4, c[0x0][0xa80] ;  /* 0x0002a00000047ab9 */ /* 0x000fe20000000a00 */
[----:B------:R-:W-:Y:S01]  /*18d30*/  IMAD.SHL.U32 R5, R28, 0x8, RZ ;  /* 0x000000081c057824 */ /* 0x000fe200078e00ff */
[C---:B------:R-:W-:Y:S01]  /*18d40*/  LEA R0, P0, R2.reuse, UR4, 0x1 ;  /* 0x0000000402007c11 */ /* 0x040fe2000f8008ff */
[----:B------:R-:W-:Y:S01]  /*18d50*/  IMAD.IADD R3, R3, 0x1, R7 ;  /* 0x0000000103037824 */ /* 0x000fe200078e0207 */
[----:B------:R-:W-:Y:S01]  /*18d60*/  UMOV UR4, 0xffffffff ;  /* 0xffffffff00047882 */ /* 0x000fe20000000000 */
[C---:B------:R-:W-:Y:S02]  /*18d70*/  VIADD R8, R5.reuse, 0x20 ;  /* 0x0000002005087836 */ /* 0x040fe40000000000 */
[----:B------:R-:W-:Y:S01]  /*18d80*/  VIADD R9, R5, 0x40 ;  /* 0x0000004005097836 */ /* 0x000fe20000000000 */
[----:B------:R-:W-:Y:S02]  /*18d90*/  LEA.HI.X R2, R2, UR5, R3, 0x1, P0 ;  /* 0x0000000502027c11 */ /* 0x000fe400080f0c03 */
[----:B------:R-:W-:-:S02]  /*18da0*/  SHF.R.S32.HI R7, RZ, 0x1f, R8 ;  /* 0x0000001fff077819 */ /* 0x000fc40000011408 */
[----:B------:R-:W-:Y:S01]  /*18db0*/  SHF.R.S32.HI R10, RZ, 0x1f, R9 ;  /* 0x0000001fff0a7819 */ /* 0x000fe20000011409 */
[----:B------:R-:W-:Y:S06]  /*18dc0*/  BRA.DIV UR4, `(.L_x_9895) ;  /* 0x0000008e046c7947 */ /* 0x000fec000b800000 */
[----:B------:R0:W2:Y:S04]  /*18dd0*/  SHFL.IDX PT, R3, R2, RZ, 0x1c1f ;  /* 0x001c1fff02037589 */ /* 0x0000a800000e0000 */
[----:B------:R0:W3:Y:S02]  /*18de0*/  SHFL.IDX PT, R14, R0, RZ, 0x1c1f ;  /* 0x001c1fff000e7589 */ /* 0x0000e400000e0000 */
.L_x_10105:
[----:B------:R-:W-:Y:S01]  /*18df0*/  IMAD R21, R6, R21, RZ ;  /* 0x0000001506157224 */ /* 0x000fe200078e02ff */
[----:B------:R-:W-:Y:S01]  /*18e00*/  BSSY B1, `(.L_x_9896) ;  /* 0x0000011000017945 */ /* 0x000fe20003800000 */
[----:B------:R-:W-:-:S05]  /*18e10*/  IMAD R4, R20, 0xc0, R25 ;  /* 0x000000c014047824 */ /* 0x000fca00078e0219 */
[----:B------:R-:W-:-:S13]  /*18e20*/  ISETP.GE.AND P0, PT, R4, R21, PT ;  /* 0x000000150400720c */ /* 0x000fda0003f06270 */
[----:B------:R-:W-:Y:S05]  /*18e30*/  @P0 BRA `(.L_x_9897) ;  /* 0x0000000000340947 */ /* 0x000fea0003800000 */
[----:B------:R-:W-:Y:S02]  /*18e40*/  ULDC UR4, c[0x0][0xac8] ;  /* 0x0002b20000047ab9 */ /* 0x000fe40000000800 */
[----:B------:R-:W-:Y:S02]  /*18e50*/  ISETP.GE.AND P2, PT, R5, UR4, PT ;  /* 0x0000000405007c0c */ /* 0x000fe4000bf46270 */
[----:B------:R-:W-:Y:S02]  /*18e60*/  ISETP.GE.AND P3, PT, R8, UR4, PT ;  /* 0x0000000408007c0c */ /* 0x000fe4000bf66270 */
[----:B------:R-:W-:-:S09]  /*18e70*/  ISETP.GE.AND P4, PT, R9, UR4, PT ;  /* 0x0000000409007c0c */ /* 0x000fd2000bf86270 */
[----:B--2---:R-:W-:Y:S02]  /*18e80*/  @!P2 IMAD.MOV.U32 R15, RZ, RZ, R3 ;  /* 0x000000ffff0fa224 */ /* 0x004fe400078e0003 */
[CC--:B---3--:R-:W-:Y:S02]  /*18e90*/  @!P3 LEA R24, P0, R8.reuse, R14.reuse, 0x1 ;  /* 0x0000000e0818b211 */ /* 0x0c8fe400078008ff */
[----:B------:R-:W-:Y:S01]  /*18ea0*/  @!P4 LEA R26, P1, R9, R14, 0x1 ;  /* 0x0000000e091ac211 */ /* 0x000fe200078208ff */
[----:B------:R-:W-:Y:S01]  /*18eb0*/  @!P2 IMAD.WIDE R12, R5, 0x2, R14 ;  /* 0x00000002050ca825 */ /* 0x000fe200078e020e */
[-C--:B------:R-:W-:Y:S02]  /*18ec0*/  @!P3 LEA.HI.X R25, R8, R3.reuse, R7, 0x1, P0 ;  /* 0x000000030819b211 */ /* 0x080fe400000f0c07 */
[----:B------:R-:W-:Y:S02]  /*18ed0*/  @!P4 LEA.HI.X R27, R9, R3, R10, 0x1, P1 ;  /* 0x00000003091bc211 */ /* 0x000fe400008f0c0a */
[----:B------:R4:W-:Y:S04]  /*18ee0*/  @!P2 ST.E.128 desc[UR60][R12.64], RZ ;  /* 0x000000ff0c00a985 */ /* 0x0009e8000c101d3c */
[----:B------:R4:W-:Y:S04]  /*18ef0*/  @!P3 ST.E.128 desc[UR60][R24.64], RZ ;  /* 0x000000ff1800b985 */ /* 0x0009e8000c101d3c */
[----:B------:R4:W-:Y:S02]  /*18f00*/  @!P4 ST.E.128 desc[UR60][R26.64], RZ ;  /* 0x000000ff1a00c985 */ /* 0x0009e4000c101d3c */
.L_x_9897:
[----:B------:R-:W-:Y:S05]  /*18f10*/  BSYNC B1 ;  /* 0x0000000000017941 */ /* 0x000fea0003800000 */
.L_x_9896:
[----:B------:R-:W-:-:S03]  /*18f20*/  UMOV UR4, 0xffffffff ;  /* 0xffffffff00047882 */ /* 0x000fc60000000000 */
[----:B------:R-:W-:Y:S05]  /*18f30*/  BRA.DIV UR4, `(.L_x_9898) ;  /* 0x0000008e04447947 */ /* 0x000fea000b800000 */
[----:B--2---:R2:W0:Y:S04]  /*18f40*/  SHFL.IDX PT, R3, R2, 0x1, 0x1c1f ;  /* 0x003c1f0002037f89 */ /* 0x00442800000e0000 */
[----:B---3--:R2:W3:Y:S02]  /*18f50*/  SHFL.IDX PT, R14, R0, 0x1, 0x1c1f ;  /* 0x003c1f00000e7f89 */ /* 0x0084e400000e0000 */
.L_x_10109:
[----:B0-2---:R-:W-:-:S05]  /*18f60*/  VIADD R0, R4, 0x60 ;  /* 0x0000006004007836 */ /* 0x005fca0000000000 */
[----:B------:R-:W-:-:S13]  /*18f70*/  ISETP.GE.AND P0, PT, R0, R21, PT ;  /* 0x000000150000720c */ /* 0x000fda0003f06270 */
[----:B------:R-:W-:Y:S05]  /*18f80*/  @P0 BRA `(.L_x_9887) ;  /* 0x0000000000340947 */ /* 0x000fea0003800000 */
[----:B------:R-:W-:Y:S02]  /*18f90*/  ULDC UR4, c[0x0][0xac8] ;  /* 0x0002b20000047ab9 */ /* 0x000fe40000000800 */
[----:B------:R-:W-:Y:S02]  /*18fa0*/  ISETP.GE.AND P2, PT, R5, UR4, PT ;  /* 0x0000000405007c0c */ /* 0x000fe4000bf46270 */
[----:B------:R-:W-:Y:S02]  /*18fb0*/  ISETP.GE.AND P3, PT, R8, UR4, PT ;  /* 0x0000000408007c0c */ /* 0x000fe4000bf66270 */
[----:B------:R-:W-:-:S09]  /*18fc0*/  ISETP.GE.AND P4, PT, R9, UR4, PT ;  /* 0x0000000409007c0c */ /* 0x000fd2000bf86270 */
[----:B------:R-:W-:Y:S02]  /*18fd0*/  @!P2 IMAD.MOV.U32 R15, RZ, RZ, R3 ;  /* 0x000000ffff0fa224 */ /* 0x000fe400078e0003 */
        /* <DEDUP_REMOVED lines=8> */
.L_x_9887:
[----:B------:R-:W-:Y:S05]  /*19060*/  BSYNC B0 ;  /* 0x0000000000007941 */ /* 0x000fea0003800000 */
.L_x_9879:
[----:B------:R-:W-:Y:S02]  /*19070*/  ULDC UR4, c[0x0][0xc3c] ;  /* 0x00030f0000047ab9 */ /* 0x000fe40000000800 */
[----:B-1----:R-:W-:-:S13]  /*19080*/  ISETP.GE.AND P0, PT, R111, UR4, PT ;  /* 0x000000046f007c0c */ /* 0x002fda000bf06270 */
[----:B------:R-:W-:Y:S05]  /*19090*/  @!P0 BRA `(.L_x_9899) ;  /* 0xfffffe8000d88947 */ /* 0x000fea000383ffff */
[----:B------:R-:W-:Y:S05]  /*190a0*/  BRA `(.L_x_9753) ;  /* 0x0000007c00d87947 */ /* 0x000fea0003800000 */
.L_x_9751:
[----:B------:R-:W-:-:S08]  /*190b0*/  NOP ;  /* 0x0000000000007918 */ /* 0x000fd00000000000 */
[----:B--2---:R-:W0:-:S00]  /*190c0*/  USETMAXREG.DEALLOC.CTAPOOL 0x20 ;  /* 0x00000020000079c8 */ /* 0x004e0000080e0500 */
        /* <DEDUP_REMOVED lines=11> */
[----:B------:R-:W1:Y:S01]  /*19180*/  LDS.128 R24, [UR4+0x31cd0] ;  /* 0x031cd004ff187984 */ /* 0x000e620008000c00 */
[----:B------:R-:W-:Y:S06]  /*19190*/  BAR.ARV 0x4, 0x200 ;  /* 0x0108000000007b1d */ /* 0x000fec0000002000 */
[----:B------:R-:W-:Y:S05]  /*191a0*/  BRA `(.L_x_9901) ;  /* 0x0000000800887947 */ /* 0x000fea0003800000 */
.L_x_9900:
[----:B------:R-:W0:Y:S01]  /*191b0*/  S2R R0, SR_TID.X ;  /* 0x0000000000007919 */ /* 0x000e220000002100 */
[----:B------:R-:W-:Y:S01]  /*191c0*/  ULDC UR4, c[0x0][0xc3c] ;  /* 0x00030f0000047ab9 */ /* 0x000fe20000000800 */
[----:B------:R-:W-:Y:S01]  /*191d0*/  IMAD.MOV.U32 R7, RZ, RZ, RZ ;  /* 0x000000ffff077224 */ /* 0x000fe200078e00ff */
        /* <DEDUP_REMOVED lines=8> */
[----:B------:R-:W3:Y:S01]  /*19260*/  @!P1 LDG.E R6, desc[UR60][R4.64] ;  /* 0x0000003c04069981 */ /* 0x000ee2000c1e1900 */
[----:B--2---:R-:W-:-:S05]  /*19270*/  @!P1 IMAD.WIDE.U32 R2, R0, 0x4, R2 ;  /* 0x0000000400029825 */ /* 0x004fca00078e0002 */
[----:B------:R-:W3:Y:S01]  /*19280*/  @!P1 LDG.E R7, desc[UR60][R2.64] ;  /* 0x0000003c02079981 */ /* 0x000ee2000c1e1900 */
[C---:B------:R-:W-:Y:S02]  /*19290*/  ISETP.NE.AND P1, PT, R0.reuse, RZ, PT ;  /* 0x000000ff0000720c */ /* 0x040fe40003f25270 */
[C---:B------:R-:W-:Y:S02]  /*192a0*/  ISETP.GE.U32.AND P2, PT, R0.reuse, 0x2, PT ;  /* 0x000000020000780c */ /* 0x040fe40003f46070 */
[C---:B------:R-:W-:Y:S02]  /*192b0*/  ISETP.GE.U32.AND P3, PT, R0.reuse, 0x4, PT ;  /* 0x000000040000780c */ /* 0x040fe40003f66070 */
[C---:B------:R-:W-:Y:S02]  /*192c0*/  ISETP.GE.U32.AND P4, PT, R0.reuse, 0x8, PT ;  /* 0x000000080000780c */ /* 0x040fe40003f86070 */
[----:B------:R-:W-:Y:S01]  /*192d0*/  ISETP.GE.U32.AND P5, PT, R0, 0x10, PT ;  /* 0x000000100000780c */ /* 0x000fe20003fa6070 */
[----:B------:R-:W-:Y:S01]  /*192e0*/  UMOV UR4, URZ ;  /* 0x0000003f00047c82 */ /* 0x000fe20008000000 */
        /* <DEDUP_REMOVED lines=17> */
[----:B0-----:R-:W-:-:S05]  /*19400*/  IMAD R8, R8, UR5, RZ ;  /* 0x0000000508087c24 */ /* 0x001fca000f8e02ff */
[----:B-1----:R-:W-:Y:S01]  /*19410*/  ISETP.GT.AND P6, PT, R8, UR6, PT ;  /* 0x0000000608007c0c */ /* 0x002fe2000bfc4270 */
[----:B------:R-:W-:-:S12]  /*19420*/  IMAD.MOV.U32 R3, RZ, RZ, R8 ;  /* 0x000000ffff037224 */ /* 0x000fd800078e0008 */
[----:B------:R-:W-:Y:S05]  /*19430*/  @P6 BRA `(.L_x_9902) ;  /* 0x00000000009c6947 */ /* 0x000fea0003800000 */
[----:B------:R-:W-:Y:S01]  /*19440*/  IMAD.MOV.U32 R8, RZ, RZ, R3 ;  /* 0x000000ffff087224 */ /* 0x000fe200078e0003 */
[----:B------:R-:W-:Y:S01]  /*19450*/  UMOV UR4, URZ ;  /* 0x0000003f00047c82 */ /* 0x000fe20008000000 */
[----:B------:R-:W-:-:S05]  /*19460*/  ULDC UR5, c[0x0][0xc38] ;  /* 0x00030e0000057ab9 */ /* 0x000fca0000000800 */
.L_x_9904:
[----:B------:R-:W0:Y:S01]  /*19470*/  LDC R2, c[0x0][0xc3c] ;  /* 0x00030f00ff027b82 */ /* 0x000e220000000800 */
[----:B------:R-:W-:Y:S01]  /*19480*/  UIADD3 UR4, UR4, 0x1f, URZ ;  /* 0x0000001f04047890 */ /* 0x000fe2000fffe03f */
[----:B------:R-:W-:Y:S02]  /*19490*/  ULDC UR7, c[0x0][0xc3c] ;  /* 0x00030f0000077ab9 */ /* 0x000fe40000000800 */
[----:B------:R-:W-:-:S03]  /*194a0*/  IMAD.U32 R27, RZ, RZ, UR7 ;  /* 0x00000007ff1b7e24 */ /* 0x000fc6000f8e00ff */
[----:B0-----:R-:W-:-:S13]  /*194b0*/  ISETP.LE.AND P6, PT, R2, UR4, PT ;  /* 0x0000000402007c0c */ /* 0x001fda000bfc3270 */
[----:B------:R-:W-:Y:S05]  /*194c0*/  @P6 BRA `(.L_x_9903) ;  /* 0x00000004009c6947 */ /* 0x000fea0003800000 */
[----:B------:R-:W-:-:S05]  /*194d0*/  VIADD R7, R0, UR4 ;  /* 0x0000000400077c36 */ /* 0x000fca0008000000 */
        /* <DEDUP_REMOVED lines=29> */
.L_x_9902:
        /* <DEDUP_REMOVED lines=19> */
.L_x_9905:
[----:B0-----:R-:W-:Y:S02]  /*197e0*/  IMAD.MOV.U32 R5, RZ, RZ, R10 ;  /* 0x000000ffff057224 */ /* 0x001fe400078e000a */
[----:B-1----:R-:W-:Y:S02]  /*197f0*/  IMAD R24, R24, UR5, R9 ;  /* 0x0000000518187c24 */ /* 0x002fe4000f8e0209 */
[----:B------:R-:W0:Y:S01]  /*19800*/  I2F.RP R8, R5 ;  /* 0x0000000500087306 */ /* 0x000e220000209400 */
[----:B------:R-:W-:Y:S02]  /*19810*/  IMAD R9, R11, R4, RZ ;  /* 0x000000040b097224 */ /* 0x000fe400078e02ff */
[----:B------:R-:W-:Y:S01]  /*19820*/  IMAD.MOV.U32 R2, RZ, RZ, RZ ;  /* 0x000000ffff027224 */ /* 0x000fe200078e00ff */
[----:B------:R-:W-:Y:S01]  /*19830*/  IADD3 R25, -R24, UR6, RZ ;  /* 0x0000000618197c10 */ /* 0x000fe2000fffe1ff */
[----:B------:R-:W-:Y:S02]  /*19840*/  VIADD R27, R27, UR4 ;  /* 0x000000041b1b7c36 */ /* 0x000fe40008000000 */
[----:B------:R-:W-:Y:S01]  /*19850*/  IMAD.HI.U32 R2, R3, R9, R2 ;  /* 0x0000000903027227 */ /* 0x000fe200078e0002 */
[----:B------:R-:W-:-:S02]  /*19860*/  IABS R3, R6 ;  /* 0x0000000600037213 */ /* 0x000fc40000000000 */
[----:B------:R-:W-:-:S03]  /*19870*/  IABS R9, R25 ;  /* 0x0000001900097213 */ /* 0x000fc60000000000 */
[----:B------:R-:W-:Y:S02]  /*19880*/  IMAD.MOV R3, RZ, RZ, -R3 ;  /* 0x000000ffff037224 */ /* 0x000fe400078e0a03 */
[----:B------:R-:W-:Y:S01]  /*19890*/  IMAD.HI.U32 R2, R2, R9, RZ ;  /* 0x0000000902027227 */ /* 0x000fe200078e00ff */
[----:B0-----:R-:W0:Y:S03]  /*198a0*/  MUFU.RCP R8, R8 ;  /* 0x0000000800087308 */ /* 0x001e260000001000 */
[----:B------:R-:W-:-:S05]  /*198b0*/  IMAD R9, R2, R3, R9 ;  /* 0x0000000302097224 */ /* 0x000fca00078e0209 */
[----:B------:R-:W-:Y:S01]  /*198c0*/  ISETP.GT.U32.AND P1, PT, R4, R9, PT ;  /* 0x000000090400720c */ /* 0x000fe20003f24070 */
[----:B0-----:R-:W-:-:S12]  /*198d0*/  VIADD R3, R8, 0xffffffe ;  /* 0x0ffffffe08037836 */ /* 0x001fd80000000000 */
[----:B------:R-:W-:Y:S01]  /*198e0*/  @!P1 IMAD.IADD R9, R9, 0x1, -R4 ;  /* 0x0000000109099824 */ /* 0x000fe200078e0a04 */
[----:B------:R-:W0:Y:S01]  /*198f0*/  F2I.FTZ.U32.TRUNC.NTZ R3, R3 ;  /* 0x0000000300037305 */ /* 0x000e22000021f000 */
[----:B------:R-:W-:Y:S01]  /*19900*/  @!P1 VIADD R2, R2, 0x1 ;  /* 0x0000000102029836 */ /* 0x000fe20000000000 */
[----:B------:R-:W-:Y:S02]  /*19910*/  ISETP.NE.AND P1, PT, R6, RZ, PT ;  /* 0x000000ff0600720c */ /* 0x000fe40003f25270 */
[----:B------:R-:W-:Y:S02]  /*19920*/  ISETP.GE.U32.AND P0, PT, R9, R4, PT ;  /* 0x000000040900720c */ /* 0x000fe40003f06070 */
[----:B------:R-:W-:-:S04]  /*19930*/  LOP3.LUT R4, R25, R6, RZ, 0x3c, !PT ;  /* 0x0000000619047212 */ /* 0x000fc800078e3cff */
[----:B------:R-:W-:Y:S01]  /*19940*/  ISETP.GE.AND P2, PT, R4, RZ, PT ;  /* 0x000000ff0400720c */ /* 0x000fe20003f46270 */
[----:B0-----:R-:W-:-:S06]  /*19950*/  IMAD.MOV R8, RZ, RZ, -R3 ;  /* 0x000000ffff087224 */ /* 0x001fcc00078e0a03 */
[----:B------:R-:W-:-:S04]  /*19960*/  @P0 VIADD R2, R2, 0x1 ;  /* 0x0000000102020836 */ /* 0x000fc80000000000 */
[----:B------:R-:W-:Y:S02]  /*19970*/  IMAD.MOV.U32 R4, RZ, RZ, R2 ;  /* 0x000000ffff047224 */ /* 0x000fe400078e0002 */
[----:B------:R-:W-:Y:S01]  /*19980*/  IMAD.MOV.U32 R2, RZ, RZ, R8 ;  /* 0x000000ffff027224 */ /* 0x000fe200078e0008 */
[----:B------:R-:W-:Y:S01]  /*19990*/  IABS R8, R7 ;  /* 0x0000000700087213 */ /* 0x000fe20000000000 */
[----:B------:R-:W-:Y:S01]  /*199a0*/  @!P2 IMAD.MOV R4, RZ, RZ, -R4 ;  /* 0x000000ffff04a224 */ /* 0x000fe200078e0a04 */
[----:B------:R-:W-:Y:S01]  /*199b0*/  @!P1 LOP3.LUT R4, RZ, R6, RZ, 0x33, !PT ;  /* 0x00000006ff049212 */ /* 0x000fe200078e33ff */
[----:B------:R-:W-:Y:S02]  /*199c0*/  IMAD R9, R2, R5, RZ ;  /* 0x0000000502097224 */ /* 0x000fe400078e02ff */
[----:B------:R-:W-:Y:S02]  /*199d0*/  IMAD.MOV.U32 R2, RZ, RZ, RZ ;  /* 0x000000ffff027224 */ /* 0x000fe400078e00ff */
[----:B------:R-:W-:-:S02]  /*199e0*/  IMAD.MOV R8, RZ, RZ, -R8 ;  /* 0x000000ffff087224 */ /* 0x000fc400078e0a08 */
[----:B------:R-:W-:Y:S01]  /*199f0*/  IMAD.HI.U32 R2, R3, R9, R2 ;  /* 0x0000000903027227 */ /* 0x000fe200078e0002 */
[----:B------:R-:W-:-:S03]  /*19a00*/  IABS R3, R4 ;  /* 0x0000000400037213 */ /* 0x000fc60000000000 */
[----:B------:R-:W-:Y:S02]  /*19a10*/  IMAD R6, R6, R4, RZ ;  /* 0x0000000406067224 */ /* 0x000fe400078e02ff */
        /* <DEDUP_REMOVED lines=18> */
.L_x_9903:
[----:B------:R-:W-:Y:S02]  /*19b40*/  IMAD.MOV.U32 R25, RZ, RZ, RZ ;  /* 0x000000ffff197224 */ /* 0x000fe400078e00ff */
[----:B------:R-:W-:Y:S02]  /*19b50*/  IMAD.U32 R24, RZ, RZ, UR6 ;  /* 0x00000006ff187e24 */ /* 0x000fe4000f8e00ff */
[----:B------:R-:W-:-:S07]  /*19b60*/  IMAD.MOV.U32 R26, RZ, RZ, RZ ;  /* 0x000000ffff1a7224 */ /* 0x000fce00078e00ff */
.L_x_9906:
[----:B------:R-:W-:-:S13]  /*19b70*/  ISETP.NE.AND P0, PT, R0, RZ, PT ;  /* 0x000000ff0000720c */ /* 0x000fda0003f05270 */
[----:B------:R-:W0:Y:S01]  /*19b80*/  @!P0 S2R R3, SR_CgaCtaId ;  /* 0x0000000000038919 */ /* 0x000e220000008800 */
[----:B------:R-:W-:-:S04]  /*19b90*/  @!P0 MOV R0, 0x400 ;  /* 0x0000040000008802 */ /* 0x000fc80000000f00 */
[----:B0-----:R-:W-:-:S05]  /*19ba0*/  @!P0 LEA R0, R3, R0, 0x18 ;  /* 0x0000000003008211 */ /* 0x001fca00078ec0ff */
[----:B------:R0:W-:Y:S01]  /*19bb0*/  @!P0 STS.128 [R0+0x31cd0], R24 ;  /* 0x031cd01800008388 */ /* 0x0001e20000000c00 */
[----:B------:R-:W-:Y:S06]  /*19bc0*/  BAR.ARV 0x5, 0x200 ;  /* 0x0148000000007b1d */ /* 0x000fec0000002000 */
.L_x_9901:
[----:B------:R2:W-:Y:S01]  /*19bd0*/  STL [R1+0x40], RZ ;  /* 0x000040ff01007387 */ /* 0x0005e20000100800 */
[----:B------:R-:W-:Y:S01]  /*19be0*/  ULDC UR4, c[0x0][0xc3c] ;  /* 0x00030f0000047ab9 */ /* 0x000fe20000000800 */
[----:B------:R-:W-:Y:S01]  /*19bf0*/  IMAD.MOV.U32 R28, RZ, RZ, 0x1 ;  /* 0x00000001ff1c7424 */ /* 0x000fe200078e00ff */
[----:B-1----:R-:W-:Y:S01]  /*19c00*/  ISETP.GE.AND P0, PT, R27, UR4, PT ;  /* 0x000000041b007c0c */ /* 0x002fe2000bf06270 */
[----:B------:R-:W-:-:S12]  /*19c10*/  IMAD.MOV.U32 R18, RZ, RZ, RZ ;  /* 0x000000ffff127224 */ /* 0x000fd800078e00ff */
[----:B--2---:R-:W-:Y:S05]  /*19c20*/  @P0 BRA `(.L_x_9907) ;  /* 0x00000070001c0947 */ /* 0x004fea0003800000 */
[----:B------:R-:W2:Y:S01]  /*19c30*/  LDL R6, [R1+0x38] ;  /* 0x0000380001067983 */ /* 0x000ea20000100800 */
[----:B------:R-:W1:Y:S01]  /*19c40*/  S2R R7, SR_TID.X ;  /* 0x0000000000077919 */ /* 0x000e620000002100 */
[----:B------:R-:W3:Y:S01]  /*19c50*/  S2UR UR5, SR_CgaCtaId ;  /* 0x00000000000579c3 */ /* 0x000ee20000008800 */
[----:B------:R-:W-:Y:S01]  /*19c60*/  UMOV UR4, 0x400 ;  /* 0x0000040000047882 */ /* 0x000fe20000000000 */
[----:B------:R-:W-:Y:S02]  /*19c70*/  LOP3.LUT R19, R19, 0xfffffffd, RZ, 0xc0, !PT ;  /* 0xfffffffd13137812 */ /* 0x000fe400078ec0ff */
[C---:B-1----:R-:W-:Y:S01]  /*19c80*/  LOP3.LUT R5, R7.reuse, 0x7f, RZ, 0xc0, !PT ;  /* 0x0000007f07057812 */ /* 0x042fe200078ec0ff */
[----:B0-----:R-:W-:-:S04]  /*19c90*/  IMAD.SHL.U32 R0, R7, 0x8, RZ ;  /* 0x0000000807007824 */ /* 0x001fc800078e00ff */
[----:B------:R-:W-:Y:S01]  /*19ca0*/  IMAD.SHL.U32 R4, R5, 0x8, RZ ;  /* 0x0000000805047824 */ /* 0x000fe200078e00ff */
[C---:B------:R-:W-:Y:S02]  /*19cb0*/  LOP3.LUT R3, R0.reuse, 0x20, RZ, 0xc0, !PT ;  /* 0x0000002000037812 */ /* 0x040fe400078ec0ff */
[----:B------:R-:W-:Y:S02]  /*19cc0*/  LOP3.LUT R2, R0, 0xd8, RZ, 0xc0, !PT ;  /* 0x000000d800027812 */ /* 0x000fe400078ec0ff */
[----:B------:R-:W-:Y:S02]  /*19cd0*/  LOP3.LUT R3, R3, 0x300, R4, 0xf8, !PT ;  /* 0x0000030003037812 */ /* 0x000fe400078ef804 */
[----:B------:R-:W-:Y:S01]  /*19ce0*/  LOP3.LUT R2, R2, 0x18, R7, 0x78, !PT ;  /* 0x0000001802027812 */ /* 0x000fe200078e7807 */
[----:B---3--:R-:W-:-:S03]  /*19cf0*/  ULEA UR4, UR5, UR4, 0x18 ;  /* 0x0000000405047291 */ /* 0x008fc6000f8ec03f */
[----:B------:R-:W-:Y:S02]  /*19d00*/  LOP3.LUT R3, R3, R2, RZ, 0xfc, !PT ;  /* 0x0000000203037212 */ /* 0x000fe400078efcff */
[----:B------:R-:W-:Y:S02]  /*19d10*/  LOP3.LUT P0, R2, R7, 0x1f, RZ, 0xc0, !PT ;  /* 0x0000001f07027812 */ /* 0x000fe4000780c0ff */
[----:B------:R-:W-:-:S03]  /*19d20*/  ISETP.NE.AND P1, PT, R5, RZ, PT ;  /* 0x000000ff0500720c */ /* 0x000fc60003f25270 */
[----:B------:R0:W-:Y:S01]  /*19d30*/  STL [R1+0xc], R2 ;  /* 0x00000c0201007387 */ /* 0x0001e20000100800 */
[----:B------:R-:W-:Y:S01]  /*19d40*/  SHF.R.U32.HI R4, RZ, 0x2, R5 ;  /* 0x00000002ff047819 */ /* 0x000fe20000011605 */
[----:B------:R-:W-:Y:S02]  /*19d50*/  IMAD.U32 R16, RZ, RZ, UR4 ;  /* 0x00000004ff107e24 */ /* 0x000fe4000f8e00ff */
[----:B0-----:R-:W-:-:S05]  /*19d60*/  IMAD.SHL.U32 R2, R7, 0x20, RZ ;  /* 0x0000002007027824 */ /* 0x001fca00078e00ff */
[----:B------:R-:W-:Y:S01]  /*19d70*/  LOP3.LUT R4, R4, 0x60, R2, 0xf8, !PT ;  /* 0x0000006004047812 */ /* 0x000fe200078ef802 */
[----:B------:R-:W-:Y:S01]  /*19d80*/  IMAD R2, R3, 0x2, R16 ;  /* 0x0000000203027824 */ /* 0x000fe200078e0210 */
[----:B------:R-:W-:-:S04]  /*19d90*/  @P1 LOP3.LUT R19, R19, 0x2, RZ, 0xfc, !PT ;  /* 0x0000000213131812 */ /* 0x000fc800078efcff */
[----:B------:R-:W-:-:S04]  /*19da0*/  LOP3.LUT R19, R19, 0xfffffffe, RZ, 0xc0, !PT ;  /* 0xfffffffe13137812 */ /* 0x000fc800078ec0ff */
[----:B------:R-:W-:Y:S02]  /*19db0*/  @P0 LOP3.LUT R19, R19, 0x1, RZ, 0xfc, !PT ;  /* 0x0000000113130812 */ /* 0x000fe400078efcff */
[----:B------:R-:W-:Y:S02]  /*19dc0*/  ISETP.NE.OR P0, PT, R5, RZ, !P0 ;  /* 0x000000ff0500720c */ /* 0x000fe40004705670 */
[----:B------:R-:W-:Y:S02]  /*19dd0*/  LOP3.LUT R0, R0, 0x18, RZ, 0xc0, !PT ;  /* 0x0000001800007812 */ /* 0x000fe400078ec0ff */
[----:B------:R-:W-:Y:S01]  /*19de0*/  LOP3.LUT R19, R19, 0xfffffff7, RZ, 0xc0, !PT ;  /* 0xfffffff713137812 */ /* 0x000fe200078ec0ff */
[----:B------:R-:W-:Y:S01]  /*19df0*/  BSSY B8, `(.L_x_9907) ;  /* 0x00006ea000087945 */ /* 0x000fe20003800000 */
[----:B------:R-:W-:Y:S02]  /*19e00*/  IMAD.MOV.U32 R28, RZ, RZ, 0x1 ;  /* 0x00000001ff1c7424 */ /* 0x000fe400078e00ff */
[----:B------:R-:W-:Y:S01]  /*19e10*/  IMAD.MOV.U32 R18, RZ, RZ, RZ ;  /* 0x000000ffff127224 */ /* 0x000fe200078e00ff */
[----:B------:R-:W-:Y:S01]  /*19e20*/  ULDC.64 UR36, c[0x0][0x198] ;  /* 0x0000660000247ab9 */ /* 0x000fe20000000a00 */
[----:B------:R-:W-:-:S03]  /*19e30*/  ULDC UR38, c[0x0][0xc] ;  /* 0x0000030000267ab9 */ /* 0x000fc60000000800 */
[----:B------:R-:W-:Y:S02]  /*19e40*/  @P0 LOP3.LUT R19, R19, 0x8, RZ, 0xfc, !PT ;  /* 0x0000000813130812 */ /* 0x000fe400078efcff */
[----:B--2---:R-:W-:Y:S01]  /*19e50*/  LOP3.LUT R7, R6, 0x2, RZ, 0xfc, !PT ;  /* 0x0000000206077812 */ /* 0x004fe200078efcff */
[----:B------:R-:W-:-:S04]  /*19e60*/  IMAD.MOV.U32 R6, RZ, RZ, 0x1 ;  /* 0x00000001ff067424 */ /* 0x000fc800078e00ff */
[----:B------:R-:W-:Y:S04]  /*19e70*/  STL [R1+0x1c], R7 ;  /* 0x00001c0701007387 */ /* 0x000fe80000100800 */
[----:B------:R-:W-:Y:S04]  /*19e80*/  STL [R1+0x40], RZ ;  /* 0x000040ff01007387 */ /* 0x000fe80000100800 */
[----:B------:R-:W-:Y:S04]  /*19e90*/  STL [R1+0x4], R6 ;  /* 0x0000040601007387 */ /* 0x000fe80000100800 */
[----:B------:R0:W-:Y:S04]  /*19ea0*/  STL [R1+0x14], R2 ;  /* 0x0000140201007387 */ /* 0x0001e80000100800 */
[----:B------:R1:W-:Y:S01]  /*19eb0*/  STL [R1], RZ ;  /* 0x000000ff01007387 */ /* 0x0003e20000100800 */
[----:B0-----:R-:W-:-:S02]  /*19ec0*/  LOP3.LUT R2, R0, 0x20, RZ, 0xfc, !PT ;  /* 0x0000002000027812 */ /* 0x001fc400078efcff */
[----:B-1----:R-:W-:-:S07]  /*19ed0*/  LOP3.LUT R0, R0, 0x40, RZ, 0xfc, !PT ;  /* 0x0000004000007812 */ /* 0x002fce00078efcff */
.L_x_10057:
[----:B------:R-:W0:Y:S02]  /*19ee0*/  LDC.64 R2, c[0x0][0xc88] ;  /* 0x00032200ff027b82 */ /* 0x000e240000000a00 */
[----:B0-----:R-:W-:-:S05]  /*19ef0*/  IMAD.WIDE R2, R27, 0x4, R2 ;  /* 0x000000041b027825 */ /* 0x001fca00078e0202 */
[----:B-12---:R-:W2:Y:S01]  /*19f00*/  LDG.E R12, desc[UR60][R2.64] ;  /* 0x0000003c020c7981 */ /* 0x006ea2000c1e1900 */
[----:B------:R-:W-:Y:S05]  /*19f10*/  YIELD ;  /* 0x0000000000007946 */ /* 0x000fea0003800000 */
[----:B------:R-:W-:Y:S01]  /*19f20*/  ULDC.64 UR4, c[0x0][0xa28] ;  /* 0x00028a0000047ab9 */ /* 0x000fe20000000a00 */
[----:B------:R-:W-:Y:S01]  /*19f30*/  ULDC.64 UR6, c[0x0][0xa18] ;  /* 0x0002860000067ab9 */ /* 0x000fe20000000a00 */
[----:B------:R-:W-:Y:S02]  /*19f40*/  ISETP.NE.U32.AND P0, PT, RZ, UR4, PT ;  /* 0x00000004ff007c0c */ /* 0x000fe4000bf05070 */
[----:B------:R-:W-:-:S02]  /*19f50*/  CS2R R8, SRZ ;  /* 0x0000000000087805 */ /* 0x000fc4000001ff00 */
[----:B------:R-:W-:Y:S01]  /*19f60*/  ISETP.NE.U32.AND P3, PT, RZ, UR6, PT ;  /* 0x00000006ff007c0c */ /* 0x000fe2000bf65070 */
[----:B------:R-:W-:Y:S01]  /*19f70*/  ULDC.64 UR8, c[0x0][0xa10] ;  /* 0x0002840000087ab9 */ /* 0x000fe20000000a00 */
[----:B------:R-:W-:Y:S02]  /*19f80*/  ISETP.NE.AND.EX P0, PT, RZ, UR5, PT, P0 ;  /* 0x00000005ff007c0c */ /* 0x000fe4000bf05300 */
[----:B------:R-:W-:Y:S02]  /*19f90*/  ISETP.NE.AND.EX P3, PT, RZ, UR7, PT, P3 ;  /* 0x00000007ff007c0c */ /* 0x000fe4000bf65330 */
[----:B--2---:R-:W-:Y:S01]  /*19fa0*/  SHF.R.S32.HI R0, RZ, 0x1f, R12 ;  /* 0x0000001fff007819 */ /* 0x004fe2000001140c */
[----:B------:R-:W-:-:S08]  /*19fb0*/  IMAD.SHL.U32 R22, R12, 0x4, RZ ;  /* 0x000000040c167824 */ /* 0x000fd000078e00ff */
[C---:B------:R-:W-:Y:S01]  /*19fc0*/  @P0 LEA R2, P1, R12.reuse, UR4, 0x2 ;  /* 0x000000040c020c11 */ /* 0x040fe2000f8210ff */
[----:B------:R-:W-:Y:S01]  /*19fd0*/  STL [R1+0x18], R12 ;  /* 0x0000180c01007387 */ /* 0x000fe20000100800 */
[C-C-:B------:R-:W-:Y:S02]  /*19fe0*/  SHF.L.U64.HI R23, R12.reuse, 0x2, R0.reuse ;  /* 0x000000020c177819 */ /* 0x140fe40000010200 */
[----:B------:R-:W-:Y:S01]  /*19ff0*/  @P0 LEA.HI.X R3, R12, UR5, R0, 0x2, P1 ;  /* 0x000000050c030c11 */ /* 0x000fe200088f1400 */
[----:B------:R-:W-:Y:S01]  /*1a000*/  ULDC.64 UR4, c[0x0][0xa00] ;  /* 0x0002800000047ab9 */ /* 0x000fe20000000a00 */
[C---:B------:R-:W-:Y:S01]  /*1a010*/  @P3 IADD3 R10, P1, R22.reuse, UR6, RZ ;  /* 0x00000006160a3c10 */ /* 0x040fe2000ff3e0ff */
[----:B------:R0:W-:Y:S03]  /*1a020*/  STL [R1+0x3c], R0 ;  /* 0x00003c0001007387 */ /* 0x0001e60000100800 */
[----:B------:R-:W-:Y:S01]  /*1a030*/  @P3 IADD3.X R11, R23, UR7, RZ, P1, !PT ;  /* 0x00000007170b3c10 */ /* 0x000fe20008ffe4ff */
[----:B------:R-:W-:Y:S01]  /*1a040*/  ULDC.64 UR6, c[0x0][0xa08] ;  /* 0x0002820000067ab9 */ /* 0x000fe20000000a00 */
[----:B------:R1:W5:Y:S01]  /*1a050*/  @P0 LDG.E R9, desc[UR60][R2.64] ;  /* 0x0000003c02090981 */ /* 0x000362000c1e1900 */
[----:B------:R-:W-:Y:S01]  /*1a060*/  IADD3 R6, P1, R22, UR6, RZ ;  /* 0x0000000616067c10 */ /* 0x000fe2000ff3e0ff */
[----:B------:R-:W-:Y:S01]  /*1a070*/  IMAD.MOV.U32 R29, RZ, RZ, RZ ;  /* 0x000000ffff1d7224 */ /* 0x000fe200078e00ff */
[----:B------:R-:W-:-:S02]  /*1a080*/  ISETP.NE.U32.AND P2, PT, RZ, UR6, PT ;  /* 0x00000006ff007c0c */ /* 0x000fc4000bf45070 */
[----:B------:R-:W-:Y:S01]  /*1a090*/  IADD3.X R7, R23, UR7, RZ, P1, !PT ;  /* 0x0000000717077c10 */ /* 0x000fe20008ffe4ff */
[----:B0-----:R-:W-:Y:S01]  /*1a0a0*/  IMAD.MOV.U32 R0, RZ, RZ, RZ ;  /* 0x000000ffff007224 */ /* 0x001fe200078e00ff */
[----:B------:R-:W-:Y:S02]  /*1a0b0*/  ISETP.NE.U32.AND P1, PT, RZ, UR4, PT ;  /* 0x00000004ff007c0c */ /* 0x000fe4000bf25070 */
[----:B------:R-:W-:Y:S02]  /*1a0c0*/  ISETP.NE.AND.EX P2, PT, RZ, UR7, PT, P2 ;  /* 0x00000007ff007c0c */ /* 0x000fe4000bf45320 */
[----:B------:R-:W-:Y:S02]  /*1a0d0*/  ISETP.NE.AND.EX P1, PT, RZ, UR5, PT, P1 ;  /* 0x00000005ff007c0c */ /* 0x000fe4000bf25310 */
[----:B-1----:R-:W-:-:S04]  /*1a0e0*/  IADD3 R2, P0, R22, UR4, RZ ;  /* 0x0000000416027c10 */ /* 0x002fc8000ff1e0ff */
[C---:B------:R-:W-:Y:S02]  /*1a0f0*/  IADD3.X R3, R23.reuse, UR5, RZ, P0, !PT ;  /* 0x0000000517037c10 */ /* 0x040fe400087fe4ff */
[----:B------:R-:W-:Y:S01]  /*1a100*/  IADD3 R4, P0, R22, UR8, RZ ;  /* 0x0000000816047c10 */ /* 0x000fe2000ff1e0ff */
[----:B------:R-:W-:Y:S02]  /*1a110*/  ULDC UR4, c[0x0][0x288] ;  /* 0x0000a20000047ab9 */ /* 0x000fe40000000800 */
[----:B------:R-:W5:Y:S01]  /*1a120*/  @P2 LDG.E R29, desc[UR60][R6.64] ;  /* 0x0000003c061d2981 */ /* 0x000f62000c1e1900 */
[----:B---3--:R-:W-:Y:S02]  /*1a130*/  IADD3.X R5, R23, UR9, RZ, P0, !PT ;  /* 0x0000000917057c10 */ /* 0x008fe400087fe4ff */
        /* <DEDUP_REMOVED lines=14> */
[----:B------:R-:W-:-:S03]  /*1a220*/  ULDC UR5, c[0x0][0x348] ;  /* 0x0000d20000057ab9 */ /* 0x000fc60000000800 */
[----:B0-----:R-:W-:Y:S01]  /*1a230*/  IMAD.U32 R10, RZ, RZ, UR4 ;  /* 0x00000004ff0a7e24 */ /* 0x001fe2000f8e00ff */
[----:B--2---:R0:W-:Y:S02]  /*1a240*/  STL [R1+0x44], R8 ;  /* 0x0000440801007387 */ /* 0x0041e40000100800 */
[----:B0-----:R-:W-:Y:S01]  /*1a250*/  IMAD.U32 R8, RZ, RZ, UR5 ;  /* 0x00000005ff087e24 */ /* 0x001fe2000f8e00ff */
[----:B----4-:R-:W-:Y:S06]  /*1a260*/  @P3 BRA `(.L_x_9908) ;  /* 0x0000000000143947 */ /* 0x010fec0003800000 */
[----:B------:R-:W-:Y:S05]  /*1a270*/  @!P1 BRA `(.L_x_9908) ;  /* 0x0000000000109947 */ /* 0x000fea0003800000 */
[----:B------:R-:W2:Y:S04]  /*1a280*/  LDG.E R11, desc[UR60][R2.64] ;  /* 0x0000003c020b7981 */ /* 0x000ea8000c1e1900 */
[----:B------:R-:W2:Y:S02]  /*1a290*/  LDG.E R2, desc[UR60][R2.64+0x4] ;  /* 0x0000043c02027981 */ /* 0x000ea4000c1e1900 */
[----:B--2---:R-:W-:-:S05]  /*1a2a0*/  IMAD.IADD R2, R2, 0x1, -R11 ;  /* 0x0000000102027824 */ /* 0x004fca00078e0a0b */
[----:B------:R0:W-:Y:S02]  /*1a2b0*/  STL [R1+0x44], R2 ;  /* 0x0000440201007387 */ /* 0x0001e40000100800 */
.L_x_9908:
[----:B------:R-:W-:Y:S01]  /*1a2c0*/  ULDC.64 UR4, c[0x0][0xa20] ;  /* 0x0002880000047ab9 */ /* 0x000fe20000000a00 */
[C---:B0-----:R-:W-:Y:S01]  /*1a2d0*/  LOP3.LUT R2, R26.reuse, 0xff000000, RZ, 0xc0, !PT ;  /* 0xff0000001a027812 */ /* 0x041fe200078ec0ff */
[----:B-----5:R-:W-:Y:S01]  /*1a2e0*/  IMAD.IADD R29, R29, 0x1, R9 ;  /* 0x000000011d1d7824 */ /* 0x020fe200078e0209 */
[----:B------:R-:W-:Y:S02]  /*1a2f0*/  ISETP.NE.U32.AND P1, PT, RZ, UR4, PT ;  /* 0x00000004ff007c0c */ /* 0x000fe4000bf25070 */
[----:B------:R-:W-:Y:S02]  /*1a300*/  SHF.R.U32.HI R2, RZ, 0x8, R2 ;  /* 0x00000008ff027819 */ /* 0x000fe40000011602 */
[----:B------:R-:W-:Y:S02]  /*1a310*/  ISETP.NE.AND.EX P1, PT, RZ, UR5, PT, P1 ;  /* 0x00000005ff007c0c */ /* 0x000fe4000bf25310 */
[C---:B------:R-:W-:Y:S02]  /*1a320*/  LOP3.LUT R3, R26.reuse, 0xff0000, RZ, 0xc0, !PT ;  /* 0x00ff00001a037812 */ /* 0x040fe400078ec0ff */
[----:B------:R-:W-:Y:S01]  /*1a330*/  LOP3.LUT R17, R26, 0xffff, RZ, 0xc0, !PT ;  /* 0x0000ffff1a117812 */ /* 0x000fe200078ec0ff */
[----:B------:R-:W-:Y:S01]  /*1a340*/  IMAD.MOV.U32 R26, RZ, RZ, R12 ;  /* 0x000000ffff1a7224 */ /* 0x000fe200078e000c */
[----:B------:R-:W-:-:S07]  /*1a350*/  LEA.HI R2, R3, R2, RZ, 0x10 ;  /* 0x0000000203027211 */ /* 0x000fce00078f80ff */
[----:B------:R-:W-:Y:S05]  /*1a360*/  @!P1 BRA `(.L_x_9909) ;  /* 0x0000000000109947 */ /* 0x000fea0003800000 */
[----:B------:R-:W-:-:S04]  /*1a370*/  IADD3 R10, P1, R22, UR4, RZ ;  /* 0x00000004160a7c10 */ /* 0x000fc8000ff3e0ff */
[----:B------:R-:W-:-:S05]  /*1a380*/  IADD3.X R11, R23, UR5, RZ, P1, !PT ;  /* 0x00000005170b7c10 */ /* 0x000fca0008ffe4ff */
[----:B------:R0:W5:Y:S01]  /*1a390*/  LDG.E R10, desc[UR60][R10.64] ;  /* 0x0000003c0a0a7981 */ /* 0x000162000c1e1900 */
[----:B------:R-:W-:Y:S05]  /*1a3a0*/  BRA `(.L_x_9910) ;  /* 0x0000000000107947 */ /* 0x000fea0003800000 */
.L_x_9909:
[----:B------:R-:W-:Y:S05]  /*1a3b0*/  @!P2 BRA `(.L_x_9910) ;  /* 0x00000000000ca947 */ /* 0x000fea0003800000 */
[----:B------:R-:W2:Y:S04]  /*1a3c0*/  LDG.E R10, desc[UR60][R6.64] ;  /* 0x0000003c060a7981 */ /* 0x000ea8000c1e1900 */
[----:B------:R-:W2:Y:S02]  /*1a3d0*/  LDG.E R6, desc[UR60][R6.64+0x4] ;  /* 0x0000043c06067981 */ /* 0x000ea4000c1e1900 */
[----:B--2---:R-:W-:-:S07]  /*1a3e0*/  IMAD.IADD R10, R6, 0x1, -R10 ;  /* 0x00000001060a7824 */ /* 0x004fce00078e0a0a */
.L_x_9910:
[----:B------:R-:W2:Y:S01]  /*1a3f0*/  @P0 LDG.E R3, desc[UR60][R4.64] ;  /* 0x0000003c04030981 */ /* 0x000ea2000c1e1900 */
[----:B-----5:R-:W-:-:S03]  /*1a400*/  IMAD.IADD R10, R10, 0x1, -R9 ;  /* 0x000000010a0a7824 */ /* 0x020fc600078e0a09 */
[----:B------:R-:W2:Y:S01]  /*1a410*/  @P0 LDG.E R4, desc[UR60][R4.64+0x4] ;  /* 0x0000043c04040981 */ /* 0x000ea2000c1e1900 */
[----:B------:R-:W-:Y:S01]  /*1a420*/  LOP3.LUT R13, R2, 0xff, RZ, 0xc0, !PT ;  /* 0x000000ff020d7812 */ /* 0x000fe200078ec0ff */
[----:B------:R-:W-:Y:S01]  /*1a430*/  BSSY B0, `(.L_x_9911) ;  /* 0x000002d000007945 */ /* 0x000fe20003800000 */
[----:B------:R-:W-:Y:S01]  /*1a440*/  LOP3.LUT R19, R19, 0xfffffffb, RZ, 0xc0, !PT ;  /* 0xfffffffb13137812 */ /* 0x000fe200078ec0ff */
[----:B--2---:R-:W-:-:S04]  /*1a450*/  @P0 IMAD.IADD R8, R4, 0x1, -R3 ;  /* 0x0000000104080824 */ /* 0x004fc800078e0a03 */
[----:B------:R-:W-:-:S04]  /*1a460*/  IMAD.IADD R3, R10, 0x1, R8 ;  /* 0x000000010a037824 */ /* 0x000fc800078e0208 */
[----:B------:R-:W-:-:S04]  /*1a470*/  VIADD R4, R3, 0x8f ;  /* 0x0000008f03047836 */ /* 0x000fc80000000000 */
[----:B------:R-:W-:Y:S01]  /*1a480*/  IMAD.HI R4, R4, 0x38e38e39, RZ ;  /* 0x38e38e3904047827 */ /* 0x000fe200078e02ff */
[----:B------:R-:W-:-:S04]  /*1a490*/  ISETP.GE.AND P1, PT, R3, 0x1, PT ;  /* 0x000000010300780c */ /* 0x000fc80003f26270 */
[----:B------:R-:W-:-:S04]  /*1a4a0*/  SHF.R.U32.HI R3, RZ, 0x1f, R4 ;  /* 0x0000001fff037819 */ /* 0x000fc80000011604 */
[----:B------:R-:W-:-:S05]  /*1a4b0*/  LEA.HI.SX32 R12, R4, R3, 0x1b ;  /* 0x00000003040c7211 */ /* 0x000fca00078fdaff */
[----:B------:R1:W-:Y:S04]  /*1a4c0*/  STL [R1+0x20], R12 ;  /* 0x0000200c01007387 */ /* 0x0003e80000100800 */
[----:B------:R1:W-:Y:S01]  /*1a4d0*/  STL [R1+0x48], R13 ;  /* 0x0000480d01007387 */ /* 0x0003e20000100800 */
[----:B------:R-:W-:Y:S01]  /*1a4e0*/  @P1 LOP3.LUT R19, R19, 0x4, RZ, 0xfc, !PT ;  /* 0x0000000413131812 */ /* 0x000fe200078efcff */
[----:B------:R-:W-:Y:S01]  /*1a4f0*/  IMAD.MOV.U32 R3, RZ, RZ, RZ ;  /* 0x000000ffff037224 */ /* 0x000fe200078e00ff */
[----:B------:R-:W-:Y:S01]  /*1a500*/  SHF.R.U32.HI R4, RZ, 0x10, R2 ;  /* 0x00000010ff047819 */ /* 0x000fe20000011602 */
[----:B------:R-:W-:Y:S06]  /*1a510*/  @!P1 BRA `(.L_x_9912) ;  /* 0x0000000000789947 */ /* 0x000fec0003800000 */
[----:B------:R-:W-:Y:S01]  /*1a520*/  ISETP.NE.AND P1, PT, R4, RZ, PT ;  /* 0x000000ff0400720c */ /* 0x000fe20003f25270 */
[----:B------:R-:W-:-:S03]  /*1a530*/  ULDC UR4, c[0x0][0x9f0] ;  /* 0x00027c0000047ab9 */ /* 0x000fc60000000800 */
[----:B------:R-:W-:-:S04]  /*1a540*/  SEL R5, R4, UR4, P1 ;  /* 0x0000000404057c07 */ /* 0x000fc80008800000 */
[----:B------:R-:W-:-:S04]  /*1a550*/  IABS R6, R5 ;  /* 0x0000000500067213 */ /* 0x000fc80000000000 */
[----:B------:R-:W2:Y:S08]  /*1a560*/  I2F.RP R2, R6 ;  /* 0x0000000600027306 */ /* 0x000eb00000209400 */
[----:B--2---:R-:W2:Y:S02]  /*1a570*/  MUFU.RCP R2, R2 ;  /* 0x0000000200027308 */ /* 0x004ea40000001000 */
[----:B--2---:R-:W-:-:S06]  /*1a580*/  VIADD R2, R2, 0xffffffe ;  /* 0x0ffffffe02027836 */ /* 0x004fcc0000000000 */
[----:B------:R-:W2:Y:S02]  /*1a590*/  F2I.FTZ.U32.TRUNC.NTZ R3, R2 ;  /* 0x0000000200037305 */ /* 0x000ea4000021f000 */
[----:B--2---:R-:W-:-:S04]  /*1a5a0*/  IMAD.MOV R2, RZ, RZ, -R3 ;  /* 0x000000ffff027224 */ /* 0x004fc800078e0a03 */
        /* <DEDUP_REMOVED lines=19> */
[----:B------:R-:W-:-:S05]  /*1a6e0*/  @!P1 LOP3.LUT R2, RZ, R5, RZ, 0x33, !PT ;  /* 0x00000005ff029212 */ /* 0x000fca00078e33ff */
[----:B------:R-:W-:-:S07]  /*1a6f0*/  IMAD.MOV.U32 R3, RZ, RZ, R2 ;  /* 0x000000ffff037224 */ /* 0x000fce00078e0002 */
.L_x_9912:
[----:B------:R-:W-:Y:S05]  /*1a700*/  BSYNC B0 ;  /* 0x0000000000007941 */ /* 0x000fea0003800000 */
.L_x_9911:
        /* <DEDUP_REMOVED lines=9> */
[----:B------:R-:W-:Y:S02]  /*1a7a0*/  @P1 VIADD R5, R3, 0x8f ;  /* 0x0000008f03051836 */ /* 0x000fe40000000000 */
[----:B------:R-:W-:-:S04]  /*1a7b0*/  IMAD.WIDE.U32 R2, R2, 0x38e38e39, RZ ;  /* 0x38e38e3902027825 */ /* 0x000fc800078e00ff */
[----:B------:R-:W-:Y:S01]  /*1a7c0*/  @P1 IMAD.HI R2, R5, 0x38e38e39, RZ ;  /* 0x38e38e3905021827 */ /* 0x000fe200078e02ff */
[----:B------:R-:W-:-:S04]  /*1a7d0*/  SHF.R.U32.HI R3, RZ, 0x5, R3 ;  /* 0x00000005ff037819 */ /* 0x000fc80000011603 */
[----:B------:R-:W-:Y:S01]  /*1a7e0*/  @P1 SHF.R.U32.HI R6, RZ, 0x1f, R2 ;  /* 0x0000001fff061819 */ /* 0x000fe20000011602 */
[----:B------:R-:W-:-:S03]  /*1a7f0*/  IMAD.MOV.U32 R5, RZ, RZ, R3 ;  /* 0x000000ffff057224 */ /* 0x000fc600078e0003 */
[----:B------:R-:W-:-:S04]  /*1a800*/  @P1 LEA.HI.SX32 R5, R2, R6, 0x1b ;  /* 0x0000000602051211 */ /* 0x000fc800078fdaff */
[----:B------:R-:W-:-:S13]  /*1a810*/  ISETP.GT.AND P1, PT, R5, R3, PT ;  /* 0x000000030500720c */ /* 0x000fda0003f24270 */
[----:B------:R-:W-:Y:S05]  /*1a820*/  @!P1 BRA `(.L_x_9914) ;  /* 0x0000001400189947 */ /* 0x000fea0003800000 */
[----:B------:R-:W-:Y:S01]  /*1a830*/  UMOV UR4, 0xffffffff ;  /* 0xffffffff00047882 */ /* 0x000fe20000000000 */
[----:B------:R-:W-:Y:S02]  /*1a840*/  SEL R2, R26, RZ, !P0 ;  /* 0x000000ff1a027207 */ /* 0x000fe40004000000 */
[----:B------:R-:W-:Y:S05]  /*1a850*/  BRA.DIV UR4, `(.L_x_9915) ;  /* 0x0000007604447947 */ /* 0x000fea000b800000 */
[----:B------:R-:W2:Y:S02]  /*1a860*/  S2R R6, SR_TID.X ;  /* 0x0000000000067919 */ /* 0x000ea40000002100 */
[----:B--2---:R-:W-:-:S04]  /*1a870*/  SHF.R.U32.HI R6, RZ, 0x5, R6 ;  /* 0x00000005ff067819 */ /* 0x004fc80000011606 */
[----:B------:R-:W-:-:S05]  /*1a880*/  LOP3.LUT R6, R6, 0x3, RZ, 0xc0, !PT ;  /* 0x0000000306067812 */ /* 0x000fca00078ec0ff */
[----:B------:R2:W3:Y:S02]  /*1a890*/  SHFL.IDX PT, R14, R6, RZ, 0x1f ;  /* 0x00001fff060e7589 */ /* 0x0004e400000e0000 */
.L_x_10112:
[----:B---3--:R-:W-:Y:S02]  /*1a8a0*/  ISETP.NE.AND P0, PT, R14, RZ, PT ;  /* 0x000000ff0e00720c */ /* 0x008fe40003f05270 */
[----:B------:R-:W-:-:S11]  /*1a8b0*/  PLOP3.LUT P2, PT, PT, PT, PT, 0x8, 0x0 ;  /* 0x000000000000781c */ /* 0x000fd60003f4e170 */
[----:B------:R-:W-:Y:S05]  /*1a8c0*/  @P0 BRA `(.L_x_9916) ;  /* 0x00000000000c0947 */ /* 0x000fea0003800000 */
[----:B------:R-:W-:-:S03]  /*1a8d0*/  UMOV UR4, 0xffffffff ;  /* 0xffffffff00047882 */ /* 0x000fc60000000000 */
[----:B------:R-:W-:Y:S05]  /*1a8e0*/  BRA.DIV UR4, `(.L_x_9917) ;  /* 0x0000007604547947 */ /* 0x000fea000b800000 */
[----:B------:R-:W-:-:S13]  /*1a8f0*/  ELECT P2, URZ, PT ;  /* 0x00000000003f782f */ /* 0x000fda0003840000 */
.L_x_9916:
[----:B--2---:R-:W2:Y:S01]  /*1a900*/  LDL R6, [R1+0x40] ;  /* 0x0000400001067983 */ /* 0x004ea20000100800 */
[----:B------:R-:W-:Y:S01]  /*1a910*/  BSSY B1, `(.L_x_9918) ;  /* 0x0000008000017945 */ /* 0x000fe20003800000 */
[----:B--2---:R-:W-:-:S05]  /*1a920*/  VIADD R6, R6, 0x1 ;  /* 0x0000000106067836 */ /* 0x004fca0000000000 */
[----:B------:R-:W-:-:S04]  /*1a930*/  LEA.HI R7, R6, R6, RZ, 0x1 ;  /* 0x0000000606077211 */ /* 0x000fc800078f08ff */
[----:B------:R-:W-:-:S05]  /*1a940*/  LOP3.LUT R7, R7, 0xfffffffe, RZ, 0xc0, !PT ;  /* 0xfffffffe07077812 */ /* 0x000fca00078ec0ff */
[----:B------:R-:W-:-:S05]  /*1a950*/  IMAD.IADD R6, R6, 0x1, -R7 ;  /* 0x0000000106067824 */ /* 0x000fca00078e0a07 */
[----:B------:R-:W-:-:S04]  /*1a960*/  SHF.L.U32 R6, R6, 0x1f, RZ ;  /* 0x0000001f06067819 */ /* 0x000fc800000006ff */
[----:B------:R-:W2:Y:S02]  /*1a970*/  SYNCS.PHASECHK.TRANS64.TRYWAIT P0, [R16+URZ+0x31c20], R6 ;  /* 0x031c2006100075a7 */ /* 0x000ea4000800017f */
[----:B--2---:R-:W-:Y:S05]  /*1a980*/  @!P0 BRA `(.L_x_9919) ;  /* 0x0000007400508947 */ /* 0x004fea0003800000 */
.L_x_10115:
[----:B------:R-:W-:Y:S05]  /*1a990*/  BSYNC B1 ;  /* 0x0000000000017941 */ /* 0x000fea0003800000 */
.L_x_9918:
[----:B------:R-:W-:Y:S04]  /*1a9a0*/  BSSY B1, `(.L_x_9920) ;  /* 0x000008a000017945 */ /* 0x000fe80003800000 */
[----:B------:R-:W-:Y:S05]  /*1a9b0*/  @!P2 BRA `(.L_x_9921) ;  /* 0x000000080020a947 */ /* 0x000fea0003800000 */
[----:B------:R-:W3:Y:S04]  /*1a9c0*/  LDL R9, [R1] ;  /* 0x0000000001097983 */ /* 0x000ee80000100800 */
[----:B------:R-:W0:Y:S01]  /*1a9d0*/  LDL R8, [R1+0x4] ;  /* 0x0000040001087983 */ /* 0x000e220000100800 */
[----:B------:R-:W4:Y:S01]  /*1a9e0*/  S2R R7, SR_TID.X ;  /* 0x0000000000077919 */ /* 0x000f220000002100 */
[----:B------:R-:W-:Y:S01]  /*1a9f0*/  BSSY B2, `(.L_x_9922) ;  /* 0x0000007000027945 */ /* 0x000fe20003800000 */
[----:B----4-:R-:W-:-:S04]  /*1aa00*/  LOP3.LUT R7, R7, 0x7f, RZ, 0xc0, !PT ;  /* 0x0000007f07077812 */ /* 0x010fc800078ec0ff */
[----:B------:R-:W-:Y:S01]  /*1aa10*/  ISETP.NE.AND P4, PT, R7, RZ, PT ;  /* 0x000000ff0700720c */ /* 0x000fe20003f85270 */
[----:B---3--:R-:W-:Y:S01]  /*1aa20*/  IMAD R9, R9, 0x8, R16 ;  /* 0x0000000809097824 */ /* 0x008fe200078e0210 */
[----:B0-----:R-:W-:-:S04]  /*1aa30*/  SHF.L.U32 R11, R8, 0x1f, RZ ;  /* 0x0000001f080b7819 */ /* 0x001fc800000006ff */
[----:B------:R-:W0:Y:S02]  /*1aa40*/  SYNCS.PHASECHK.TRANS64.TRYWAIT P0, [R9+URZ+0x31ca0], R11 ;  /* 0x031ca00b090075a7 */ /* 0x000e24000800017f */
[----:B0-----:R-:W-:Y:S05]  /*1aa50*/  @!P0 BRA `(.L_x_9923) ;  /* 0x0000007400308947 */ /* 0x001fea0003800000 */
.L_x_10116:
[----:B------:R-:W-:Y:S05]  /*1aa60*/  BSYNC B2 ;  /* 0x0000000000027941 */ /* 0x000fea0003800000 */
.L_x_9922:
[----:B------:R-:W-:Y:S04]  /*1aa70*/  BSSY B2, `(.L_x_9924) ;  /* 0x0000007000027945 */ /* 0x000fe80003800000 */
[----:B------:R-:W-:Y:S05]  /*1aa80*/  @P4 BRA `(.L_x_9925) ;  /* 0x0000000000144947 */ /* 0x000fea0003800000 */
[----:B------:R-:W-:Y:S01]  /*1aa90*/  LOP3.LUT P0, RZ, R19, 0x1, RZ, 0xc0, !PT ;  /* 0x0000000113ff7812 */ /* 0x000fe2000780c0ff */
[----:B--2---:R-:W-:-:S04]  /*1aaa0*/  IMAD.MOV.U32 R6, RZ, RZ, 0x6c00 ;  /* 0x00006c00ff067424 */ /* 0x004fc800078e00ff */
[----:B------:R3:W-:Y:S08]  /*1aab0*/  SYNCS.ARRIVE.TRANS64 RZ, [R9+URZ+0x31c90], R6 ;  /* 0x031c900609ff79a7 */ /* 0x0007f0000800003f */
[----:B------:R-:W-:Y:S05]  /*1aac0*/  @!P0 BRA `(.L_x_9925) ;  /* 0x0000000000048947 */ /* 0x000fea0003800000 */
[----:B------:R-:W-:Y:S01]  /*1aad0*/  BPT.TRAP 0x1 ;  /* 0x000000040000795c */ /* 0x000fe20000300000 */
.L_x_9925:
[----:B------:R-:W-:Y:S05]  /*1aae0*/  BSYNC B2 ;  /* 0x0000000000027941 */ /* 0x000fea0003800000 */
.L_x_9924:
[----:B--23--:R-:W2:Y:S01]  /*1aaf0*/  LDL R6, [R1] ;  /* 0x0000000001067983 */ /* 0x00cea20000100800 */
[----:B-1----:R-:W-:Y:S01]  /*1ab00*/  IMAD.MOV.U32 R12, RZ, RZ, RZ ;  /* 0x000000ffff0c7224 */ /* 0x002fe200078e00ff */
        /* <DEDUP_REMOVED lines=11> */
.L_x_9926:
        /* <DEDUP_REMOVED lines=16> */
.L_x_9927:
        /* <DEDUP_REMOVED lines=16> */
.L_x_9928:
        /* <DEDUP_REMOVED lines=13> */
.L_x_10117:
[----:B------:R-:W-:Y:S05]  /*1ae90*/  BSYNC B2 ;  /* 0x0000000000027941 */ /* 0x000fea0003800000 */
.L_x_9929:
[----:B------:R-:W-:Y:S01]  /*1aea0*/  BSSY B2, `(.L_x_9931) ;  /* 0x0000009000027945 */ /* 0x000fe20003800000 */
[----:B------:R-:W-:Y:S02]  /*1aeb0*/  IMAD.MOV.U32 R10, RZ, RZ, 0x0 ;  /* 0x00000000ff0a7424 */ /* 0x000fe400078e00ff */
[----:B01----:R-:W-:Y:S01]  /*1aec0*/  IMAD.MOV.U32 R11, RZ, RZ, 0x12f00000 ;  /* 0x12f00000ff0b7424 */ /* 0x003fe200078e00ff */
[----:B------:R-:W-:Y:S06]  /*1aed0*/  @P4 BRA `(.L_x_9932) ;  /* 0x0000000000144947 */ /* 0x000fec0003800000 */
[----:B------:R-:W-:Y:S01]  /*1aee0*/  LOP3.LUT P0, RZ, R19, 0x1, RZ, 0xc0, !PT ;  /* 0x0000000113ff7812 */ /* 0x000fe2000780c0ff */
[----:B------:R-:W-:-:S04]  /*1aef0*/  IMAD.MOV.U32 R6, RZ, RZ, 0x6c00 ;  /* 0x00006c00ff067424 */ /* 0x000fc800078e00ff */
[----:B------:R0:W-:Y:S08]  /*1af00*/  SYNCS.ARRIVE.TRANS64 RZ, [R9+URZ+0x31cb0], R6 ;  /* 0x031cb00609ff79a7 */ /* 0x0001f0000800003f */
[----:B------:R-:W-:Y:S05]  /*1af10*/  @!P0 BRA `(.L_x_9932) ;  /* 0x0000000000048947 */ /* 0x000fea0003800000 */
[----:B------:R-:W-:Y:S01]  /*1af20*/  BPT.TRAP 0x1 ;  /* 0x000000040000795c */ /* 0x000fe20000300000 */
.L_x_9932:
[----:B------:R-:W-:Y:S05]  /*1af30*/  BSYNC B2 ;  /* 0x0000000000027941 */ /* 0x000fea0003800000 */
.L_x_9931:
[----:B------:R-:W-:Y:S01]  /*1af40*/  R2UR UR10, R12 ;  /* 0x000000000c0a72ca */ /* 0x000fe200000e0000 */
[----:B------:R-:W-:Y:S01]  /*1af50*/  UIADD3 UR4, UP0, UR36, 0x670, URZ ;  /* 0x0000067024047890 */ /* 0x000fe2000ff1e03f */
[----:B------:R-:W-:Y:S01]  /*1af60*/  R2UR UR6, R10 ;  /* 0x000000000a0672ca */ /* 0x000fe200000e0000 */
[----:B0-----:R-:W-:Y:S01]  /*1af70*/  VIADD R9, R9, 0x31cb0 ;  /* 0x00031cb009097836 */ /* 0x001fe20000000000 */
[----:B------:R-:W-:Y:S01]  /*1af80*/  R2UR UR7, R11 ;  /* 0x000000000b0772ca */ /* 0x000fe200000e0000 */
[----:B------:R-:W-:Y:S01]  /*1af90*/  VIADD R6, R7, 0x200 ;  /* 0x0000020007067836 */ /* 0x000fe20000000000 */
[----:B------:R-:W-:Y:S01]  /*1afa0*/  PLOP3.LUT P0, PT, PT, PT, PT, 0x80, 0x0 ;  /* 0x000000000000781c */ /* 0x000fe20003f0f070 */
[----:B------:R-:W-:-:S12]  /*1afb0*/  UIADD3.X UR5, URZ, UR37, URZ, UP0, !UPT ;  /* 0x000000253f057290 */ /* 0x000fd800087fe43f */
.L_x_9933:
        /* <DEDUP_REMOVED lines=15> */
.L_x_9934:
        /* <DEDUP_REMOVED lines=15> */
.L_x_9935:
        /* <DEDUP_REMOVED lines=10> */
.L_x_9921:
[----:B------:R-:W-:Y:S05]  /*1b240*/  BSYNC B1 ;  /* 0x0000000000017941 */ /* 0x000fea0003800000 */
.L_x_9920:
[----:B--2---:R-:W2:Y:S04]  /*1b250*/  LDL.LU R6, [R1] ;  /* 0x0000000001067983 */ /* 0x004ea80000300800 */
[----:B------:R-:W3:Y:S01]  /*1b260*/  LDL.LU R10, [R1+0x4] ;  /* 0x00000400010a7983 */ /* 0x000ee20000300800 */
[----:B------:R-:W-:Y:S01]  /*1b270*/  PLOP3.LUT P5, PT, PT, PT, PT, 0x8, 0x0 ;  /* 0x000000000000781c */ /* 0x000fe20003fae170 */
[----:B--2---:R-:W-:-:S05]  /*1b280*/  VIADD R6, R6, 0x1 ;  /* 0x0000000106067836 */ /* 0x004fca0000000000 */
[----:B------:R-:W-:-:S04]  /*1b290*/  ISETP.NE.AND P0, PT, R6, 0x2, PT ;  /* 0x000000020600780c */ /* 0x000fc80003f05270 */
[----:B------:R-:W-:-:S04]  /*1b2a0*/  SEL R7, RZ, 0x1, P0 ;  /* 0x00000001ff077807 */ /* 0x000fc80000000000 */
[----:B---3--:R-:W-:-:S05]  /*1b2b0*/  LOP3.LUT R10, R10, R7, RZ, 0x3c, !PT ;  /* 0x000000070a0a7212 */ /* 0x008fca00078e3cff */
[----:B------:R2:W-:Y:S02]  /*1b2c0*/  STL [R1+0x4], R10 ;  /* 0x0000040a01007387 */ /* 0x0005e40000100800 */
[----:B--2---:R-:W-:Y:S01]  /*1b2d0*/  VIADD R10, R5, 0xfffffffe ;  /* 0xfffffffe050a7836 */ /* 0x004fe20000000000 */
[----:B------:R-:W-:-:S04]  /*1b2e0*/  SEL R5, R6, RZ, P0 ;  /* 0x000000ff06057207 */ /* 0x000fc80000000000 */
[----:B------:R-:W-:Y:S01]  /*1b2f0*/  ISETP.GE.AND P0, PT, R10, R3, PT ;  /* 0x000000030a00720c */ /* 0x000fe20003f06270 */
[----:B------:R2:W-:-:S12]  /*1b300*/  STL [R1], R5 ;  /* 0x0000000501007387 */ /* 0x0005d80000100800 */
[----:B--2---:R-:W-:Y:S05]  /*1b310*/  @!P0 BRA `(.L_x_9914) ;  /* 0x00000008005c8947 */ /* 0x004fea0003800000 */
.L_x_9952:
[----:B------:R-:W-:Y:S05]  /*1b320*/  YIELD ;  /* 0x0000000000007946 */ /* 0x000fea0003800000 */
[----:B------:R-:W-:Y:S04]  /*1b330*/  BSSY B1, `(.L_x_9936) ;  /* 0x0000089000017945 */ /* 0x000fe80003800000 */
[----:B--2---:R-:W-:Y:S05]  /*1b340*/  @!P2 BRA `(.L_x_9937) ;  /* 0x00000008001ca947 */ /* 0x004fea0003800000 */
[----:B------:R-:W2:Y:S04]  /*1b350*/  LDL R6, [R1] ;  /* 0x0000000001067983 */ /* 0x000ea80000100800 */
[----:B------:R-:W3:Y:S01]  /*1b360*/  LDL R5, [R1+0x4] ;  /* 0x0000040001057983 */ /* 0x000ee20000100800 */
[----:B------:R-:W-:Y:S01]  /*1b370*/  BSSY B2, `(.L_x_9938) ;  /* 0x0000005000027945 */ /* 0x000fe20003800000 */
[----:B--2---:R-:W-:Y:S01]  /*1b380*/  IMAD R9, R6, 0x8, R16 ;  /* 0x0000000806097824 */ /* 0x004fe200078e0210 */
[----:B---3--:R-:W-:-:S04]  /*1b390*/  SHF.L.U32 R8, R5, 0x1f, RZ ;  /* 0x0000001f05087819 */ /* 0x008fc800000006ff */
[----:B------:R-:W2:Y:S02]  /*1b3a0*/  SYNCS.PHASECHK.TRANS64.TRYWAIT P0, [R9+URZ+0x31ca0], R8 ;  /* 0x031ca008090075a7 */ /* 0x000ea4000800017f */
[----:B--2---:R-:W-:Y:S05]  /*1b3b0*/  @!P0 BRA `(.L_x_9939) ;  /* 0x0000006c00008947 */ /* 0x004fea0003800000 */
.L_x_10118:
[----:B------:R-:W-:Y:S05]  /*1b3c0*/  BSYNC B2 ;  /* 0x0000000000027941 */ /* 0x000fea0003800000 */
.L_x_9938:
[----:B------:R-:W3:Y:S01]  /*1b3d0*/  S2R R5, SR_TID.X ;  /* 0x0000000000057919 */ /* 0x000ee20000002100 */
[----:B------:R-:W-:Y:S01]  /*1b3e0*/  BSSY B2, `(.L_x_9940) ;  /* 0x0000009000027945 */ /* 0x000fe20003800000 */
[----:B---3--:R-:W-:-:S04]  /*1b3f0*/  LOP3.LUT R5, R5, 0x7f, RZ, 0xc0, !PT ;  /* 0x0000007f05057812 */ /* 0x008fc800078ec0ff */
[----:B------:R-:W-:-:S13]  /*1b400*/  ISETP.NE.AND P1, PT, R5, RZ, PT ;  /* 0x000000ff0500720c */ /* 0x000fda0003f25270 */
[----:B------:R-:W-:Y:S05]  /*1b410*/  @P1 BRA `(.L_x_9941) ;  /* 0x0000000000141947 */ /* 0x000fea0003800000 */
[----:B------:R-:W-:Y:S01]  /*1b420*/  LOP3.LUT P0, RZ, R19, 0x1, RZ, 0xc0, !PT ;  /* 0x0000000113ff7812 */ /* 0x000fe2000780c0ff */
[----:B------:R-:W-:-:S04]  /*1b430*/  IMAD.MOV.U32 R5, RZ, RZ, 0x6c00 ;  /* 0x00006c00ff057424 */ /* 0x000fc800078e00ff */
[----:B------:R3:W-:Y:S08]  /*1b440*/  SYNCS.ARRIVE.TRANS64 RZ, [R9+URZ+0x31c90], R5 ;  /* 0x031c900509ff79a7 */ /* 0x0007f0000800003f */
[----:B------:R-:W-:Y:S05]  /*1b450*/  @!P0 BRA `(.L_x_9941) ;  /* 0x0000000000048947 */ /* 0x000fea0003800000 */
[----:B------:R-:W-:Y:S01]  /*1b460*/  BPT.TRAP 0x1 ;  /* 0x000000040000795c */ /* 0x000fe20000300000 */
.L_x_9941:
[----:B------:R-:W-:Y:S05]  /*1b470*/  BSYNC B2 ;  /* 0x0000000000027941 */ /* 0x000fea0003800000 */
.L_x_9940:
[----:B---3--:R-:W3:Y:S01]  /*1b480*/  LDL R5, [R1] ;  /* 0x0000000001057983 */ /* 0x008ee20000100800 */
        /* <DEDUP_REMOVED lines=8> */
[----:B---3--:R-:W-:Y:S02]  /*1b510*/  IMAD R7, R5, 0x6c00, R16 ;  /* 0x00006c0005077824 */ /* 0x008fe400078e0210 */
[----:B------:R-:W-:-:S02]  /*1b520*/  VIADD R5, R9, 0x31c90 ;  /* 0x00031c9009057836 */ /* 0x000fc40000000000 */
[----:B0-----:R-:W-:-:S08]  /*1b530*/  VIADD R11, R7, 0x16a00 ;  /* 0x00016a00070b7836 */ /* 0x001fd00000000000 */
.L_x_9942:
        /* <DEDUP_REMOVED lines=16> */
.L_x_9943:
        /* <DEDUP_REMOVED lines=16> */
.L_x_9944:
        /* <DEDUP_REMOVED lines=13> */
.L_x_10119:
[----:B------:R-:W-:Y:S05]  /*1b810*/  BSYNC B2 ;  /* 0x0000000000027941 */ /* 0x000fea0003800000 */
.L_x_9945:
[----:B------:R-:W-:Y:S01]  /*1b820*/  BSSY B2, `(.L_x_9947) ;  /* 0x0000009000027945 */ /* 0x000fe20003800000 */
[----:B-1----:R-:W-:Y:S02]  /*1b830*/  IMAD.MOV.U32 R12, RZ, RZ, 0x0 ;  /* 0x00000000ff0c7424 */ /* 0x002fe400078e00ff */
[----:B------:R-:W-:Y:S01]  /*1b840*/  IMAD.MOV.U32 R13, RZ, RZ, 0x12f00000 ;  /* 0x12f00000ff0d7424 */ /* 0x000fe200078e00ff */
[----:B------:R-:W-:Y:S06]  /*1b850*/  @P1 BRA `(.L_x_9948) ;  /* 0x0000000000141947 */ /* 0x000fec0003800000 */
[----:B------:R-:W-:Y:S01]  /*1b860*/  LOP3.LUT P0, RZ, R19, 0x1, RZ, 0xc0, !PT ;  /* 0x0000000113ff7812 */ /* 0x000fe2000780c0ff */
[----:B------:R-:W-:-:S04]  /*1b870*/  IMAD.MOV.U32 R5, RZ, RZ, 0x6c00 ;  /* 0x00006c00ff057424 */ /* 0x000fc800078e00ff */
[----:B------:R1:W-:Y:S08]  /*1b880*/  SYNCS.ARRIVE.TRANS64 RZ, [R9+URZ+0x31cb0], R5 ;  /* 0x031cb00509ff79a7 */ /* 0x0003f0000800003f */
[----:B------:R-:W-:Y:S05]  /*1b890*/  @!P0 BRA `(.L_x_9948) ;  /* 0x0000000000048947 */ /* 0x000fea0003800000 */
[----:B------:R-:W-:Y:S01]  /*1b8a0*/  BPT.TRAP 0x1 ;  /* 0x000000040000795c */ /* 0x000fe20000300000 */
.L_x_9948:
[----:B------:R-:W-:Y:S05]  /*1b8b0*/  BSYNC B2 ;  /* 0x0000000000027941 */ /* 0x000fea0003800000 */
.L_x_9947:
        /* <DEDUP_REMOVED lines=8> */
.L_x_9949:
        /* <DEDUP_REMOVED lines=15> */
.L_x_9950:
        /* <DEDUP_REMOVED lines=15> */
.L_x_9951:
        /* <DEDUP_REMOVED lines=10> */
.L_x_9937:
[----:B------:R-:W-:Y:S05]  /*1bbc0*/  BSYNC B1 ;  /* 0x0000000000017941 */ /* 0x000fea0003800000 */
.L_x_9936:
[----:B------:R-:W2:Y:S04]  /*1bbd0*/  LDL.LU R5, [R1] ;  /* 0x0000000001057983 */ /* 0x000ea80000300800 */
        /* <DEDUP_REMOVED lines=9> */
[----:B------:R2:W-:Y:S06]  /*1bc70*/  STL [R1], R5 ;  /* 0x0000000501007387 */ /* 0x0005ec0000100800 */
[----:B------:R-:W-:Y:S05]  /*1bc80*/  @P0 BRA `(.L_x_9952) ;  /* 0xfffffff400a40947 */ /* 0x000fea000383ffff */
.L_x_9914:
[----:B------:R-:W-:Y:S05]  /*1bc90*/  BSYNC B0 ;  /* 0x0000000000007941 */ /* 0x000fea0003800000 */
.L_x_9913:
[----:B------:R3:W5:Y:S01]  /*1bca0*/  LDL R7, [R1+0x20] ;  /* 0x0000200001077983 */ /* 0x0007620000100800 */
[----:B------:R-:W-:Y:S01]  /*1bcb0*/  LOP3.LUT P0, RZ, R19, 0x4, RZ, 0xc0, !PT ;  /* 0x0000000413ff7812 */ /* 0x000fe2000780c0ff */
[----:B------:R-:W-:Y:S05]  /*1bcc0*/  @!P5 WARPSYNC.ALL ;  /* 0x000000000000d948 */ /* 0x000fea0003800000 */
[----:B------:R3:W-:Y:S01]  /*1bcd0*/  STL [R1+0x2c], RZ ;  /* 0x00002cff01007387 */ /* 0x0007e20000100800 */
[----:B------:R-:W-:Y:S01]  /*1bce0*/  BSSY B0, `(.L_x_9953) ;  /* 0x000001f000007945 */ /* 0x000fe20003800000 */
[----:B------:R-:W-:Y:S06]  /*1bcf0*/  @!P5 BAR.SYNC.DEFER_BLOCKING 0xc, 0x200 ;  /* 0x030800000000db1d */ /* 0x000fec0000010000 */
[----:B---3--:R-:W-:Y:S05]  /*1bd00*/  @!P0 BRA `(.L_x_9954) ;  /* 0x0000000000708947 */ /* 0x008fea0003800000 */
[----:B------:R-:W-:-:S13]  /*1bd10*/  ISETP.NE.AND P0, PT, R4, RZ, PT ;  /* 0x000000ff0400720c */ /* 0x000fda0003f05270 */
[----:B------:R-:W3:Y:S02]  /*1bd20*/  @!P0 LDC R4, c[0x0][0x9f0] ;  /* 0x00027c00ff048b82 */ /* 0x000ee40000000800 */
[-C--:B---3--:R-:W-:Y:S02]  /*1bd30*/  IABS R0, R4.reuse ;  /* 0x0000000400007213 */ /* 0x088fe40000000000 */
[----:B------:R-:W-:Y:S02]  /*1bd40*/  IABS R6, R4 ;  /* 0x0000000400067213 */ /* 0x000fe40000000000 */
[----:B------:R-:W3:Y:S03]  /*1bd50*/  I2F.RP R2, R0 ;  /* 0x0000000000027306 */ /* 0x000ee60000209400 */
[----:B------:R-:W-:-:S05]  /*1bd60*/  IMAD.MOV R6, RZ, RZ, -R6 ;  /* 0x000000ffff067224 */ /* 0x000fca00078e0a06 */
[----:B---3--:R-:W3:Y:S02]  /*1bd70*/  MUFU.RCP R2, R2 ;  /* 0x0000000200027308 */ /* 0x008ee40000001000 */
[----:B---3--:R-:W-:-:S06]  /*1bd80*/  VIADD R2, R2, 0xffffffe ;  /* 0x0ffffffe02027836 */ /* 0x008fcc0000000000 */
[----:B------:R-:W3:Y:S02]  /*1bd90*/  F2I.FTZ.U32.TRUNC.NTZ R3, R2 ;  /* 0x0000000200037305 */ /* 0x000ee4000021f000 */
[----:B---3--:R-:W-:-:S04]  /*1bda0*/  IMAD.MOV R2, RZ, RZ, -R3 ;  /* 0x000000ffff027224 */ /* 0x008fc800078e0a03 */
[----:B--2---:R-:W-:Y:S02]  /*1bdb0*/  IMAD R5, R2, R0, RZ ;  /* 0x0000000002057224 */ /* 0x004fe400078e02ff */
[----:B------:R-:W-:-:S04]  /*1bdc0*/  IMAD.MOV.U32 R2, RZ, RZ, RZ ;  /* 0x000000ffff027224 */ /* 0x000fc800078e00ff */
[----:B------:R-:W-:Y:S01]  /*1bdd0*/  IMAD.HI.U32 R5, R3, R5, R2 ;  /* 0x0000000503057227 */ /* 0x000fe200078e0002 */
[----:B-----5:R-:W-:-:S04]  /*1bde0*/  IADD3 R3, R7, -0x1, R4 ;  /* 0xffffffff07037810 */ /* 0x020fc80007ffe004 */
        /* <DEDUP_REMOVED lines=14> */
.L_x_9954:
[----:B------:R-:W-:Y:S05]  /*1bed0*/  BSYNC B0 ;  /* 0x0000000000007941 */ /* 0x000fea0003800000 */
.L_x_9953:
[----:B------:R-:W4:Y:S04]  /*1bee0*/  LDL R0, [R1+0x2c] ;  /* 0x00002c0001007983 */ /* 0x000f280000100800 */
[----:B------:R-:W4:Y:S01]  /*1bef0*/  LDL R2, [R1+0x48] ;  /* 0x0000480001027983 */ /* 0x000f220000100800 */
[----:B------:R-:W-:Y:S01]  /*1bf00*/  BSSY B7, `(.L_x_9955) ;  /* 0x000041a000077945 */ /* 0x000fe20003800000 */
[----:B----4-:R-:W-:-:S05]  /*1bf10*/  IMAD R2, R2, R0, RZ ;  /* 0x0000000002027224 */ /* 0x010fca00078e02ff */
[----:B-----5:R-:W-:Y:S01]  /*1bf20*/  VIADDMNMX R0, R2, R0, R7, PT ;  /* 0x0000000002007246 */ /* 0x020fe20003800107 */
        /* <DEDUP_REMOVED lines=8> */
[----:B--23--:R-:W2:Y:S01]  /*1bfb0*/  S2R R5, SR_LANEID ;  /* 0x0000000000057919 */ /* 0x00cea20000000000 */
[----:B------:R-:W-:Y:S01]  /*1bfc0*/  VOTEU.ANY UR4, UPT, PT ;  /* 0x0000000000047886 */ /* 0x000fe200038e0100 */
[----:B------:R-:W3:Y:S01]  /*1bfd0*/  LDC.64 R2, c[0x0][0xc60] ;  /* 0x00031800ff027b82 */ /* 0x000ee20000000a00 */
[----:B------:R-:W2:Y:S02]  /*1bfe0*/  FLO.U32 R0, UR4 ;  /* 0x0000000400007d00 */ /* 0x000ea400080e0000 */
[----:B--2---:R-:W-:-:S06]  /*1bff0*/  ISETP.EQ.U32.AND P0, PT, R0, R5, PT ;  /* 0x000000050000720c */ /* 0x004fcc0003f02070 */
[----:B------:R-:W3:Y:S07]  /*1c000*/  POPC R5, UR4 ;  /* 0x0000000400057d09 */ /* 0x000eee0008000000 */
[----:B---3--:R-:W2:Y:S01]  /*1c010*/  @P0 ATOMG.E.ADD.STRONG.GPU PT, R3, desc[UR60][R2.64], R5 ;  /* 0x00000005020309a8 */ /* 0x008ea200081ee1fc */
[----:B------:R-:W3:Y:S02]  /*1c020*/  S2R R4, SR_LTMASK ;  /* 0x0000000000047919 */ /* 0x000ee40000003900 */
[----:B---3--:R-:W-:-:S04]  /*1c030*/  LOP3.LUT R4, R4, UR4, RZ, 0xc0, !PT ;  /* 0x0000000404047c12 */ /* 0x008fc8000f8ec0ff */
[----:B------:R-:W3:Y:S01]  /*1c040*/  POPC R7, R4 ;  /* 0x0000000400077309 */ /* 0x000ee20000000000 */
[----:B--2---:R-:W3:Y:S02]  /*1c050*/  SHFL.IDX PT, R0, R3, R0, 0x1f ;  /* 0x00001f0003007589 */ /* 0x004ee400000e0000 */
[----:B---3--:R-:W-:Y:S01]  /*1c060*/  IADD3 R24, R0, UR38, R7 ;  /* 0x0000002600187c10 */ /* 0x008fe2000fffe007 */
[----:B------:R-:W-:Y:S06]  /*1c070*/  BRA `(.L_x_9957) ;  /* 0x0000004000087947 */ /* 0x000fec0003800000 */
.L_x_9956:
        /* <DEDUP_REMOVED lines=9> */
[----:B------:R-:W4:Y:S01]  /*1c110*/  LDC.64 R2, c[0x4][R2] ;  /* 0x0100000002027b82 */ /* 0x000f220000000a00 */
[----:B--23--:R-:W-:Y:S02]  /*1c120*/  IMAD.U32 R5, RZ, RZ, UR7 ;  /* 0x00000007ff057e24 */ /* 0x00cfe4000f8e00ff */
[----:B------:R-:W-:Y:S02]  /*1c130*/  IMAD.U32 R6, RZ, RZ, UR8 ;  /* 0x00000008ff067e24 */ /* 0x000fe4000f8e00ff */
[----:B------:R-:W-:-:S02]  /*1c140*/  IMAD.U32 R7, RZ, RZ, UR9 ;  /* 0x00000009ff077e24 */ /* 0x000fc4000f8e00ff */
[----:B------:R-:W-:Y:S02]  /*1c150*/  IMAD.U32 R10, RZ, RZ, UR4 ;  /* 0x00000004ff0a7e24 */ /* 0x000fe4000f8e00ff */
[----:B0-----:R-:W-:Y:S02]  /*1c160*/  IMAD.U32 R11, RZ, RZ, UR5 ;  /* 0x00000005ff0b7e24 */ /* 0x001fe4000f8e00ff */
[----:B------:R-:W-:Y:S02]  /*1c170*/  IMAD.MOV.U32 R8, RZ, RZ, 0x70 ;  /* 0x00000070ff087424 */ /* 0x000fe400078e00ff */
[----:B-1----:R-:W-:Y:S02]  /*1c180*/  IMAD.MOV.U32 R12, RZ, RZ, 0x1 ;  /* 0x00000001ff0c7424 */ /* 0x002fe400078e00ff */
[----:B------:R-:W-:-:S07]  /*1c190*/  IMAD.MOV.U32 R13, RZ, RZ, RZ ;  /* 0x000000ffff0d7224 */ /* 0x000fce00078e00ff */
[----:B------:R-:W-:-:S07]  /*1c1a0*/  LEPC R20, `(.L_x_9959) ;  /* 0x000000001014794e */ /* 0x000fce0000000000 */
[----:B----4-:R-:W-:Y:S05]  /*1c1b0*/  CALL.ABS.NOINC R2 ;  /* 0x0000000002007343 */ /* 0x010fea0003c00000 */
.L_x_9959:
[----:B------:R-:W-:Y:S05]  /*1c1c0*/  BSYNC B6 ;  /* 0x0000000000067941 */ /* 0x000fea0003800000 */
.L_x_9958:
        /* <DEDUP_REMOVED lines=20> */
.L_x_9962:
        /* <DEDUP_REMOVED lines=16> */
.L_x_9961:
[----:B------:R-:W-:Y:S05]  /*1c410*/  BSYNC B6 ;  /* 0x0000000000067941 */ /* 0x000fea0003800000 */
.L_x_9960:
[----:B------:R-:W-:Y:S01]  /*1c420*/  ULDC.64 UR4, c[0x0][0x9f8] ;  /* 0x00027e0000047ab9 */ /* 0x000fe20000000a00 */
[----:B------:R-:W4:Y:S01]  /*1c430*/  LDL R20, [R1+0x24] ;  /* 0x0000240001147983 */ /* 0x000f220000100800 */
[----:B------:R-:W-:Y:S01]  /*1c440*/  ISETP.NE.U32.AND P0, PT, RZ, UR4, PT ;  /* 0x00000004ff007c0c */ /* 0x000fe2000bf05070 */
[----:B------:R-:W5:Y:S03]  /*1c450*/  LDC.64 R2, c[0x0][0x418] ;  /* 0x00010600ff027b82 */ /* 0x000f660000000a00 */
[----:B------:R-:W-:-:S13]  /*1c460*/  ISETP.NE.AND.EX P0, PT, RZ, UR5, PT, P0 ;  /* 0x00000005ff007c0c */ /* 0x000fda000bf05300 */
[----:B------:R-:W-:-:S04]  /*1c470*/  @P0 IADD3 R22, P1, R22, UR4, RZ ;  /* 0x0000000416160c10 */ /* 0x000fc8000ff3e0ff */
[----:B------:R-:W-:Y:S01]  /*1c480*/  @P0 IADD3.X R23, R23, UR5, RZ, P1, !PT ;  /* 0x0000000517170c10 */ /* 0x000fe20008ffe4ff */
[----:B------:R-:W-:-:S04]  /*1c490*/  ULDC.64 UR4, c[0x0][0xa08] ;  /* 0x0002820000047ab9 */ /* 0x000fc80000000a00 */
[----:B------:R4:W2:Y:S01]  /*1c4a0*/  @P0 LDG.E R26, desc[UR60][R22.64] ;  /* 0x0000003c161a0981 */ /* 0x0008a2000c1e1900 */
[----:B-----5:R-:W-:Y:S01]  /*1c4b0*/  LOP3.LUT P0, RZ, R2, UR4, RZ, 0xfc, !PT ;  /* 0x0000000402ff7c12 */ /* 0x020fe2000f80fcff */
[----:B------:R-:W-:-:S03]  /*1c4c0*/  UMOV UR4, 0xffffffff ;  /* 0xffffffff00047882 */ /* 0x000fc60000000000 */
[----:B------:R-:W-:Y:S01]  /*1c4d0*/  LOP3.LUT P0, RZ, R3, UR5, RZ, 0xfc, P0 ;  /* 0x0000000503ff7c12 */ /* 0x000fe2000800fcff */
[----:B----4-:R-:W-:Y:S01]  /*1c4e0*/  VIADD R23, R20, 0xffffffff ;  /* 0xffffffff14177836 */ /* 0x010fe20000000000 */
[----:B--2---:R-:W-:Y:S02]  /*1c4f0*/  SHF.R.S32.HI R7, RZ, 0x1f, R26 ;  /* 0x0000001fff077819 */ /* 0x004fe4000001141a */
[----:B------:R-:W-:-:S03]  /*1c500*/  SEL R22, R26, RZ, !P0 ;  /* 0x000000ff1a167207 */ /* 0x000fc60004000000 */
[----:B------:R2:W-:Y:S01]  /*1c510*/  STL [R1+0x8], R7 ;  /* 0x0000080701007387 */ /* 0x0005e20000100800 */
[----:B------:R-:W-:Y:S05]  /*1c520*/  BRA.DIV UR4, `(.L_x_9963) ;  /* 0x0000005a04cc7947 */ /* 0x000fea000b800000 */
[----:B------:R-:W4:Y:S02]  /*1c530*/  S2R R0, SR_TID.X ;  /* 0x0000000000007919 */ /* 0x000f240000002100 */
[----:B----4-:R-:W-:-:S04]  /*1c540*/  SHF.R.U32.HI R0, RZ, 0x5, R0 ;  /* 0x00000005ff007819 */ /* 0x010fc80000011600 */
[----:B------:R-:W-:-:S05]  /*1c550*/  LOP3.LUT R0, R0, 0x3, RZ, 0xc0, !PT ;  /* 0x0000000300007812 */ /* 0x000fca00078ec0ff */
[----:B------:R4:W0:Y:S02]  /*1c560*/  SHFL.IDX PT, R14, R0, RZ, 0x1f ;  /* 0x00001fff000e7589 */ /* 0x00082400000e0000 */
.L_x_10122:
[----:B0-----:R-:W-:Y:S02]  /*1c570*/  ISETP.NE.AND P0, PT, R14, RZ, PT ;  /* 0x000000ff0e00720c */ /* 0x001fe40003f05270 */
[----:B------:R-:W-:Y:S02]  /*1c580*/  PLOP3.LUT P1, PT, PT, PT, PT, 0x8, 0x0 ;  /* 0x000000000000781c */ /* 0x000fe40003f2e170 */
[----:B------:R-:W-:-:S11]  /*1c590*/  LOP3.LUT R19, R19, 0xfffffffb, RZ, 0xc0, !PT ;  /* 0xfffffffb13137812 */ /* 0x000fd600078ec0ff */
[----:B------:R-:W-:Y:S01]  /*1c5a0*/  @P1 LOP3.LUT R19, R19, 0x4, RZ, 0xfc, !PT ;  /* 0x0000000413131812 */ /* 0x000fe200078efcff */
[----:B------:R-:W-:Y:S06]  /*1c5b0*/  @P0 BRA `(.L_x_9964) ;  /* 0x0000000400140947 */ /* 0x000fec0003800000 */
[----:B------:R-:W-:-:S03]  /*1c5c0*/  UMOV UR4, 0xffffffff ;  /* 0xffffffff00047882 */ /* 0x000fc60000000000 */
[----:B------:R-:W-:Y:S05]  /*1c5d0*/  BRA.DIV UR4, `(.L_x_9965) ;  /* 0x0000005a04d47947 */ /* 0x000fea000b800000 */
[----:B------:R-:W-:-:S13]  /*1c5e0*/  ELECT P6, URZ, PT ;  /* 0x00000000003f782f */ /* 0x000fda00038c0000 */
.L_x_10125:
[----:B------:R-:W-:Y:S05]  /*1c5f0*/  @!P6 BRA `(.L_x_9964) ;  /* 0x000000040004e947 */ /* 0x000fea0003800000 */
[----:B------:R-:W-:-:S04]  /*1c600*/  ISETP.NE.U32.AND P0, PT, R2, RZ, PT ;  /* 0x000000ff0200720c */ /* 0x000fc80003f05070 */
[----:B------:R-:W-:-:S13]  /*1c610*/  ISETP.NE.AND.EX P0, PT, R3, RZ, PT, P0 ;  /* 0x000000ff0300720c */ /* 0x000fda0003f05300 */
[----:B------:R-:W-:Y:S05]  /*1c620*/  @!P0 BRA `(.L_x_9966) ;  /* 0x0000000000488947 */ /* 0x000fea0003800000 */
[----:B------:R-:W0:Y:S01]  /*1c630*/  LDC R6, c[0x0][0x43c] ;  /* 0x00010f00ff067b82 */ /* 0x000e220000000800 */
[----:B----4-:R-:W-:Y:S01]  /*1c640*/  IMAD.MOV.U32 R0, RZ, RZ, R23 ;  /* 0x000000ffff007224 */ /* 0x010fe200078e0017 */
[----:B------:R-:W-:Y:S01]  /*1c650*/  ULDC.64 UR4, c[0x0][0x428] ;  /* 0x00010a0000047ab9 */ /* 0x000fe20000000a00 */
[----:B0-----:R-:W-:-:S13]  /*1c660*/  ISETP.NE.AND P0, PT, R6, 0x1, PT ;  /* 0x000000010600780c */ /* 0x001fda0003f05270 */
[----:B---3--:R-:W0:Y:S02]  /*1c670*/  @P0 LDC.64 R4, c[0x0][0x440] ;  /* 0x00011000ff040b82 */ /* 0x008e240000000a00 */
[----:B0-----:R-:W-:-:S05]  /*1c680*/  @P0 IMAD.HI.U32 R4, R23, R4, RZ ;  /* 0x0000000417040227 */ /* 0x001fca00078e00ff */
[----:B------:R-:W-:-:S04]  /*1c690*/  @P0 SHF.R.U32.HI R0, RZ, R5, R4 ;  /* 0x00000005ff000219 */ /* 0x000fc80000011604 */
[--C-:B------:R-:W-:Y:S01]  /*1c6a0*/  SHF.R.S32.HI R5, RZ, 0x1f, R0.reuse ;  /* 0x0000001fff057819 */ /* 0x100fe20000011400 */
[----:B------:R-:W-:-:S04]  /*1c6b0*/  IMAD.MOV R4, RZ, RZ, -R0 ;  /* 0x000000ffff047224 */ /* 0x000fc800078e0a00 */
[----:B------:R-:W-:Y:S02]  /*1c6c0*/  IMAD R23, R6, R4, R23 ;  /* 0x0000000406177224 */ /* 0x000fe400078e0217 */
[----:B------:R-:W-:Y:S02]  /*1c6d0*/  IMAD R6, R7, UR4, RZ ;  /* 0x0000000407067c24 */ /* 0x000fe4000f8e02ff */
[----:B------:R-:W-:Y:S02]  /*1c6e0*/  IMAD.MOV.U32 R4, RZ, RZ, R0 ;  /* 0x000000ffff047224 */ /* 0x000fe400078e0000 */
[C---:B------:R-:W-:Y:S02]  /*1c6f0*/  IMAD R0, R26.reuse, UR5, R6 ;  /* 0x000000051a007c24 */ /* 0x040fe4000f8e0206 */
[----:B------:R-:W-:-:S04]  /*1c700*/  IMAD.WIDE.U32 R4, R26, UR4, R4 ;  /* 0x000000041a047c25 */ /* 0x000fc8000f8e0004 */
[----:B------:R-:W-:Y:S01]  /*1c710*/  IMAD.IADD R0, R5, 0x1, R0 ;  /* 0x0000000105007824 */ /* 0x000fe200078e0200 */
[----:B------:R-:W-:-:S04]  /*1c720*/  LEA R2, P0, R4, R2, 0x2 ;  /* 0x0000000204027211 */ /* 0x000fc800078010ff */
[----:B------:R-:W-:-:S05]  /*1c730*/  LEA.HI.X R3, R4, R3, R0, 0x2, P0 ;  /* 0x0000000304037211 */ /* 0x000fca00000f1400 */
[----:B------:R0:W5:Y:S04]  /*1c740*/  LDG.E R22, desc[UR60][R2.64] ;  /* 0x0000003c02167981 */ /* 0x000168000c1e1900 */
.L_x_9966:
[----:B----4-:R-:W-:Y:S01]  /*1c750*/  IMAD R0, R18, 0x8, R16 ;  /* 0x0000000812007824 */ /* 0x010fe200078e0210 */
[----:B0-----:R-:W-:-:S04]  /*1c760*/  SHF.L.U32 R2, R28, 0x1f, RZ ;  /* 0x0000001f1c027819 */ /* 0x001fc800000006ff */
[----:B------:R-:W0:Y:S02]  /*1c770*/  SYNCS.PHASECHK.TRANS64.TRYWAIT P0, [R0+URZ+0x31c40], R2 ;  /* 0x031c4002000075a7 */ /* 0x000e24000800017f */
[----:B0-----:R-:W-:Y:S05]  /*1c780*/  @!P0 BRA `(.L_x_9967) ;  /* 0x0000005800888947 */ /* 0x001fea0003800000 */
.L_x_10126:
[----:B------:R-:W4:Y:S02]  /*1c790*/  S2R R3, SR_TID.X ;  /* 0x0000000000037919 */ /* 0x000f240000002100 */
[----:B----4-:R-:W-:-:S04]  /*1c7a0*/  LOP3.LUT R3, R3, 0x7f, RZ, 0xc0, !PT ;  /* 0x0000007f03037812 */ /* 0x010fc800078ec0ff */
[----:B------:R-:W-:-:S13]  /*1c7b0*/  ISETP.NE.AND P0, PT, R3, RZ, PT ;  /* 0x000000ff0300720c */ /* 0x000fda0003f05270 */
[----:B------:R-:W-:Y:S05]  /*1c7c0*/  @P0 BRA `(.L_x_9968) ;  /* 0x0000000000140947 */ /* 0x000fea0003800000 */
[----:B------:R-:W-:Y:S01]  /*1c7d0*/  LOP3.LUT P1, RZ, R19, 0x1, RZ, 0xc0, !PT ;  /* 0x0000000113ff7812 */ /* 0x000fe2000782c0ff */
[----:B0-----:R-:W-:-:S04]  /*1c7e0*/  IMAD.MOV.U32 R2, RZ, RZ, 0x6c00 ;  /* 0x00006c00ff027424 */ /* 0x001fc800078e00ff */
[----:B------:R4:W-:Y:S08]  /*1c7f0*/  SYNCS.ARRIVE.TRANS64 RZ, [R0+URZ+0x31c30], R2 ;  /* 0x031c300200ff79a7 */ /* 0x0009f0000800003f */
[----:B------:R-:W-:Y:S05]  /*1c800*/  @!P1 BRA `(.L_x_9968) ;  /* 0x0000000000049947 */ /* 0x000fea0003800000 */
[----:B------:R-:W-:Y:S01]  /*1c810*/  BPT.TRAP 0x1 ;  /* 0x000000040000795c */ /* 0x000fe20000300000 */
.L_x_9968:
[----:B------:R-:W-:Y:S01]  /*1c820*/  R2UR UR9, R0 ;  /* 0x00000000000972ca */ /* 0x000fe200000e0000 */
[----:B0---4-:R-:W-:Y:S01]  /*1c830*/  IMAD R0, R18, 0x6c00, R16 ;  /* 0x00006c0012007824 */ /* 0x011fe200078e0210 */
        /* <DEDUP_REMOVED lines=11> */
[----:B------:R-:W-:Y:S01]  /*1c8f0*/  UIADD3 UR9, UR9, 0x31c30, URZ ;  /* 0x00031c3009097890 */ /* 0x000fe2000fffe03f */
[----:B------:R-:W-:-:S03]  /*1c900*/  LOP3.LUT R19, R19, 0xfffffffb, RZ, 0xc0, !PT ;  /* 0xfffffffb13137812 */ /* 0x000fc600078ec0ff */
[----:B------:R-:W-:Y:S02]  /*1c910*/  UIMAD UR11, UR11, 0x90, UR5 ;  /* 0x000000900b0b78a4 */ /* 0x000fe4000f8e0205 */
[----:B------:R-:W-:Y:S02]  /*1c920*/  UIADD3 UR14, UR8, 0x16a00, URZ ;  /* 0x00016a00080e7890 */ /* 0x000fe4000fffe03f */
[----:B------:R-:W-:Y:S02]  /*1c930*/  UIADD3.X UR5, URZ, UR37, URZ, UP0, !UPT ;  /* 0x000000253f057290 */ /* 0x000fe400087fe43f */
[----:B------:R-:W-:Y:S02]  /*1c940*/  UIADD3 UR15, UR8, 0x18e00, URZ ;  /* 0x00018e00080f7890 */ /* 0x000fe4000fffe03f */
[----:B------:R-:W-:Y:S01]  /*1c950*/  UIADD3 UR16, UR8, 0x1b200, URZ ;  /* 0x0001b20008107890 */ /* 0x000fe2000fffe03f */
[----:B------:R-:W-:Y:S02]  /*1c960*/  @P0 LOP3.LUT R19, R19, 0x4, RZ, 0xfc, !PT ;  /* 0x0000000413130812 */ /* 0x000fe400078efcff */
[----:B------:R-:W-:Y:S01]  /*1c970*/  UMOV UR8, UR14 ;  /* 0x0000000e00087c82 */ /* 0x000fe20008000000 */
[----:B------:R-:W-:Y:S01]  /*1c980*/  UMOV UR14, 0x40 ;  /* 0x00000040000e7882 */ /* 0x000fe20000000000 */
[----:B------:R0:W-:Y:S02]  /*1c990*/  UTMALDG.4D [UR8], [UR4], desc[UR6] ;  /* 0x00000608040075b4 */ /* 0x0001e40008019000 */
[----:B0-----:R-:W-:Y:S01]  /*1c9a0*/  UMOV UR8, UR15 ;  /* 0x0000000f00087c82 */ /* 0x001fe20008000000 */
[----:B------:R-:W-:-:S02]  /*1c9b0*/  UMOV UR10, UR17 ;  /* 0x00000011000a7c82 */ /* 0x000fc40008000000 */
[----:B------:R0:W-:Y:S02]  /*1c9c0*/  UTMALDG.4D [UR8], [UR4], desc[UR6] ;  /* 0x00000608040075b4 */ /* 0x0001e40008019000 */
[----:B0-----:R-:W-:Y:S01]  /*1c9d0*/  UMOV UR8, UR16 ;  /* 0x0000001000087c82 */ /* 0x001fe20008000000 */
[----:B------:R-:W-:Y:S02]  /*1c9e0*/  UMOV UR10, UR14 ;  /* 0x0000000e000a7c82 */ /* 0x000fe40008000000 */
[----:B------:R0:W-:Y:S02]  /*1c9f0*/  UTMALDG.4D [UR8], [UR4], desc[UR6] ;  /* 0x00000608040075b4 */ /* 0x0001e40008019000 */
[----:B0-----:R-:W-:Y:S01]  /*1ca00*/  NOP ;  /* 0x0000000000007918 */ /* 0x001fe20000000000 */
.L_x_9964:
[----:B------:R-:W5:Y:S04]  /*1ca10*/  LDL.LU R4, [R1+0x28] ;  /* 0x0000280001047983 */ /* 0x000f680000300800 */
[----:B------:R-:W2:Y:S04]  /*1ca20*/  LDL.LU R6, [R1+0x18] ;  /* 0x0000180001067983 */ /* 0x000ea80000300800 */
[----:B------:R-:W3:Y:S01]  /*1ca30*/  LDL.LU R3, [R1+0x3c] ;  /* 0x00003c0001037983 */ /* 0x000ee20000300800 */
[----:B------:R-:W-:Y:S05]  /*1ca40*/  WARPSYNC.ALL ;  /* 0x0000000000007948 */ /* 0x000fea0003800000 */
[----:B------:R-:W-:Y:S01]  /*1ca50*/  ULDC.64 UR6, c[0x0][0xa00] ;  /* 0x0002800000067ab9 */ /* 0x000fe20000000a00 */
[----:B------:R-:W-:Y:S01]  /*1ca60*/  ULDC.64 UR4, c[0x0][0x298] ;  /* 0x0000a60000047ab9 */ /* 0x000fe20000000a00 */
[----:B----4-:R-:W-:Y:S01]  /*1ca70*/  VIADD R0, R16, 0xda00 ;  /* 0x0000da0010007836 */ /* 0x010fe20000000000 */
[----:B------:R-:W-:Y:S01]  /*1ca80*/  BAR.SYNC.DEFER_BLOCKING 0x8, 0x200 ;  /* 0x0208000000007b1d */ /* 0x000fe20000010000 */
[----:B------:R-:W-:-:S03]  /*1ca90*/  ISETP.NE.U32.AND P0, PT, RZ, UR6, PT ;  /* 0x00000006ff007c0c */ /* 0x000fc6000bf05070 */
[----:B------:R-:W-:Y:S02]  /*1caa0*/  LOP3.LUT P1, RZ, R0, 0x1bf, RZ, 0xc0, !PT ;  /* 0x000001bf00ff7812 */ /* 0x000fe4000782c0ff */
[----:B------:R-:W-:Y:S01]  /*1cab0*/  ISETP.NE.AND.EX P0, PT, RZ, UR7, PT, P0 ;  /* 0x00000007ff007c0c */ /* 0x000fe2000bf05300 */
[----:B------:R-:W-:Y:S01]  /*1cac0*/  BSSY B6, `(.L_x_9969) ;  /* 0x000001d000067945 */ /* 0x000fe20003800000 */
[----:B-----5:R-:W-:Y:S02]  /*1cad0*/  SHF.R.S32.HI R2, RZ, 0x1f, R4 ;  /* 0x0000001fff027819 */ /* 0x020fe40000011404 */
[----:B--2---:R-:W-:-:S03]  /*1cae0*/  SEL R6, R6, RZ, !P0 ;  /* 0x000000ff06067207 */ /* 0x004fc60004000000 */
[----:B------:R-:W-:-:S04]  /*1caf0*/  IMAD R2, R2, UR4, RZ ;  /* 0x0000000402027c24 */ /* 0x000fc8000f8e02ff */
[C---:B------:R-:W-:Y:S01]  /*1cb00*/  IMAD R0, R4.reuse, UR5, R2 ;  /* 0x0000000504007c24 */ /* 0x040fe2000f8e0202 */
[----:B---3--:R-:W-:Y:S01]  /*1cb10*/  SEL R2, R3, RZ, !P0 ;  /* 0x000000ff03027207 */ /* 0x008fe20004000000 */
        /* <DEDUP_REMOVED lines=19> */
[----:B-1----:R-:W-:Y:S02]  /*1cc50*/  IMAD.MOV.U32 R12, RZ, RZ, 0x1 ;  /* 0x00000001ff0c7424 */ /* 0x002fe400078e00ff */
[----:B------:R-:W-:-:S07]  /*1cc60*/  IMAD.MOV.U32 R13, RZ, RZ, RZ ;  /* 0x000000ffff0d7224 */ /* 0x000fce00078e00ff */
[----:B------:R-:W-:-:S07]  /*1cc70*/  LEPC R20, `(.L_x_9970) ;  /* 0x000000001014794e */ /* 0x000fce0000000000 */
[----:B0-----:R-:W-:Y:S05]  /*1cc80*/  CALL.ABS.NOINC R2 ;  /* 0x0000000002007343 */ /* 0x001fea0003c00000 */
.L_x_9970:
[----:B------:R-:W-:Y:S05]  /*1cc90*/  BSYNC B6 ;  /* 0x0000000000067941 */ /* 0x000fea0003800000 */
.L_x_9969:
[----:B------:R-:W2:Y:S01]  /*1cca0*/  LDL.LU R20, [R1+0x28] ;  /* 0x0000280001147983 */ /* 0x000ea20000300800 */
[----:B------:R-:W3:Y:S01]  /*1ccb0*/  LDC R10, c[0x0][0x448] ;  /* 0x00011200ff0a7b82 */ /* 0x000ee20000000800 */
[----:B------:R-:W-:Y:S01]  /*1ccc0*/  ULDC.64 UR4, c[0x0][0x2d8] ;  /* 0x0000b60000047ab9 */ /* 0x000fe20000000a00 */
[----:B------:R-:W-:Y:S01]  /*1ccd0*/  ULDC.64 UR6, c[0x0][0x2e0] ;  /* 0x0000b80000067ab9 */ /* 0x000fe20000000a00 */
[----:B0-----:R-:W2:Y:S01]  /*1cce0*/  LDL.LU.64 R2, [R1+0x30] ;  /* 0x0000300001027983 */ /* 0x001ea20000300a00 */
[----:B------:R-:W-:-:S03]  /*1ccf0*/  ULDC.64 UR8, c[0x0][0x280] ;  /* 0x0000a00000087ab9 */ /* 0x000fc60000000a00 */
[----:B------:R-:W4:Y:S04]  /*1cd00*/  LDL.LU R21, [R1+0x3c] ;  /* 0x00003c0001157983 */ /* 0x000f280000300800 */
[----:B------:R-:W5:Y:S01]  /*1cd10*/  LDL.LU R4, [R1+0x18] ;  /* 0x0000180001047983 */ /* 0x000f620000300800 */
[----:B-1----:R-:W0:Y:S01]  /*1cd20*/  S2R R13, SR_TID.X ;  /* 0x00000000000d7919 */ /* 0x002e220000002100 */
[----:B---3--:R-:W-:-:S13]  /*1cd30*/  ISETP.NE.AND P0, PT, R10, 0x1, PT ;  /* 0x000000010a00780c */ /* 0x008fda0003f05270 */
[----:B------:R-:W1:Y:S01]  /*1cd40*/  @P0 LDC R5, c[0x0][0x450] ;  /* 0x00011400ff050b82 */ /* 0x000e620000000800 */
[----:B0-----:R-:W-:-:S05]  /*1cd50*/  IMAD.SHL.U32 R11, R13, 0x8, RZ ;  /* 0x000000080d0b7824 */ /* 0x001fca00078e00ff */
[----:B------:R-:W-:-:S04]  /*1cd60*/  LOP3.LUT R11, R11, 0x18, RZ, 0xc0, !PT ;  /* 0x000000180b0b7812 */ /* 0x000fc800078ec0ff */
[C---:B------:R-:W-:Y:S02]  /*1cd70*/  LOP3.LUT R12, R11.reuse, 0x20, RZ, 0xfc, !PT ;  /* 0x000000200b0c7812 */ /* 0x040fe400078efcff */
[----:B------:R-:W-:Y:S01]  /*1cd80*/  LOP3.LUT R11, R11, 0x40, RZ, 0xfc, !PT ;  /* 0x000000400b0b7812 */ /* 0x000fe200078efcff */
[----:B--2---:R-:W-:Y:S02]  /*1cd90*/  IMAD.MOV.U32 R3, RZ, RZ, R20 ;  /* 0x000000ffff037224 */ /* 0x004fe400078e0014 */
[----:B------:R-:W0:Y:S01]  /*1cda0*/  S2R R20, SR_TID.X ;  /* 0x0000000000147919 */ /* 0x000e220000002100 */
[----:B------:R-:W-:-:S04]  /*1cdb0*/  IMAD.WIDE.U32 R2, R17, UR4, R2 ;  /* 0x0000000411027c25 */ /* 0x000fc8000f8e0002 */
[----:B------:R-:W-:Y:S01]  /*1cdc0*/  IMAD R3, R17, UR5, R3 ;  /* 0x0000000511037c24 */ /* 0x000fe2000f8e0203 */
[----:B------:R-:W-:Y:S01]  /*1cdd0*/  ULDC.64 UR4, c[0x0][0x2d0] ;  /* 0x0000b40000047ab9 */ /* 0x000fe20000000a00 */
[----:B----4-:R-:W-:Y:S02]  /*1cde0*/  IMAD R0, R21, UR6, RZ ;  /* 0x0000000615007c24 */ /* 0x010fe4000f8e02ff */
[----:B-----5:R-:W-:-:S04]  /*1cdf0*/  IMAD.WIDE.U32 R2, R4, UR6, R2 ;  /* 0x0000000604027c25 */ /* 0x020fc8000f8e0002 */
[----:B------:R-:W-:Y:S01]  /*1ce00*/  IMAD R0, R4, UR7, R0 ;  /* 0x0000000704007c24 */ /* 0x000fe2000f8e0200 */
[----:B------:R-:W-:Y:S01]  /*1ce10*/  ULDC.64 UR6, c[0x0][0x2c8] ;  /* 0x0000b20000067ab9 */ /* 0x000fe20000000a00 */
[----:B------:R-:W2:Y:S02]  /*1ce20*/  @P0 LDC R4, c[0x0][0x44c] ;  /* 0x00011300ff040b82 */ /* 0x000ea40000000800 */
[----:B------:R-:W-:Y:S01]  /*1ce30*/  IMAD.IADD R3, R3, 0x1, R0 ;  /* 0x0000000103037824 */ /* 0x000fe200078e0200 */
[C---:B0-----:R-:W-:Y:S01]  /*1ce40*/  LOP3.LUT R21, R20.reuse, 0x7f, RZ, 0xc0, !PT ;  /* 0x0000007f14157812 */ /* 0x041fe200078ec0ff */
[----:B------:R-:W-:-:S03]  /*1ce50*/  IMAD.SHL.U32 R20, R20, 0x20, RZ ;  /* 0x0000002014147824 */ /* 0x000fc600078e00ff */
[----:B------:R-:W-:-:S04]  /*1ce60*/  SHF.R.U32.HI R21, RZ, 0x2, R21 ;  /* 0x00000002ff157819 */ /* 0x000fc80000011615 */
[----:B------:R-:W-:Y:S02]  /*1ce70*/  LOP3.LUT R20, R21, 0x60, R20, 0xf8, !PT ;  /* 0x0000006015147812 */ /* 0x000fe400078ef814 */
[----:B------:R-:W-:-:S03]  /*1ce80*/  LOP3.LUT R21, R13, 0x7f, RZ, 0xc0, !PT ;  /* 0x0000007f0d157812 */ /* 0x000fc600078ec0ff */
[----:B------:R-:W-:Y:S01]  /*1ce90*/  IMAD R8, R25, 0xc0, R20 ;  /* 0x000000c019087824 */ /* 0x000fe200078e0214 */
[----:B------:R-:W-:Y:S01]  /*1cea0*/  SHF.R.U32.HI R21, RZ, 0x2, R21 ;  /* 0x00000002ff157819 */ /* 0x000fe20000011615 */
[----:B------:R-:W-:Y:S02]  /*1ceb0*/  IMAD.SHL.U32 R20, R13, 0x8, RZ ;  /* 0x000000080d147824 */ /* 0x000fe400078e00ff */
[----:B--2---:R-:W-:-:S03]  /*1cec0*/  @P0 IMAD.HI.U32 R0, R8, R4, RZ ;  /* 0x0000000408000227 */ /* 0x004fc600078e00ff */
[----:B------:R-:W-:Y:S01]  /*1ced0*/  LOP3.LUT R20, R20, 0x18, RZ, 0xc0, !PT ;  /* 0x0000001814147812 */ /* 0x000fe200078ec0ff */
[----:B------:R-:W-:Y:S01]  /*1cee0*/  IMAD.MOV.U32 R4, RZ, RZ, R8 ;  /* 0x000000ffff047224 */ /* 0x000fe200078e0008 */
[----:B-1----:R-:W-:-:S04]  /*1cef0*/  @P0 SHF.R.U32.HI R4, RZ, R5, R0 ;  /* 0x00000005ff040219 */ /* 0x002fc80000011600 */
[--C-:B------:R-:W-:Y:S01]  /*1cf00*/  SHF.R.S32.HI R0, RZ, 0x1f, R4.reuse ;  /* 0x0000001fff007819 */ /* 0x100fe20000011404 */
[----:B------:R-:W-:-:S04]  /*1cf10*/  IMAD.MOV R6, RZ, RZ, -R4 ;  /* 0x000000ffff067224 */ /* 0x000fc800078e0a04 */
[----:B------:R-:W-:-:S04]  /*1cf20*/  IMAD R0, R0, UR4, RZ ;  /* 0x0000000400007c24 */ /* 0x000fc8000f8e02ff */
[C---:B------:R-:W-:Y:S02]  /*1cf30*/  IMAD R0, R4.reuse, UR5, R0 ;  /* 0x0000000504007c24 */ /* 0x040fe4000f8e0200 */
[----:B------:R-:W-:-:S04]  /*1cf40*/  IMAD.WIDE.U32 R4, R4, UR4, R2 ;  /* 0x0000000404047c25 */ /* 0x000fc8000f8e0002 */
[----:B------:R-:W-:Y:S02]  /*1cf50*/  IMAD.IADD R5, R5, 0x1, R0 ;  /* 0x0000000105057824 */ /* 0x000fe400078e0200 */
[----:B------:R-:W-:Y:S02]  /*1cf60*/  IMAD R0, R10, R6, R8 ;  /* 0x000000060a007224 */ /* 0x000fe400078e0208 */
[----:B------:R-:W-:-:S03]  /*1cf70*/  VIADD R8, R8, 0x80 ;  /* 0x0000008008087836 */ /* 0x000fc60000000000 */
[----:B------:R-:W-:-:S05]  /*1cf80*/  SHF.R.S32.HI R6, RZ, 0x1f, R0 ;  /* 0x0000001fff067819 */ /* 0x000fca0000011400 */
[----:B------:R-:W-:Y:S02]  /*1cf90*/  IMAD R9, R6, UR6, RZ ;  /* 0x0000000606097c24 */ /* 0x000fe4000f8e02ff */
[C---:B------:R-:W-:Y:S02]  /*1cfa0*/  IMAD.WIDE.U32 R6, R0.reuse, UR6, R4 ;  /* 0x0000000600067c25 */ /* 0x040fe4000f8e0004 */
[----:B------:R-:W0:Y:S02]  /*1cfb0*/  @P0 LDC R5, c[0x0][0x44c] ;  /* 0x00011300ff050b82 */ /* 0x000e240000000800 */
[----:B------:R-:W-:Y:S01]  /*1cfc0*/  IMAD R0, R0, UR7, R9 ;  /* 0x0000000700007c24 */ /* 0x000fe2000f8e0209 */
[----:B------:R-:W-:-:S03]  /*1cfd0*/  LEA R4, P1, R6, UR8, 0x1 ;  /* 0x0000000806047c11 */ /* 0x000fc6000f8208ff */
[----:B------:R-:W-:Y:S02]  /*1cfe0*/  IMAD.IADD R0, R7, 0x1, R0 ;  /* 0x0000000107007824 */ /* 0x000fe400078e0200 */
[----:B------:R-:W1:Y:S03]  /*1cff0*/  @P0 LDC R7, c[0x0][0x450] ;  /* 0x00011400ff070b82 */ /* 0x000e660000000800 */
[----:B------:R-:W-:Y:S01]  /*1d000*/  LEA.HI.X R0, R6, UR9, R0, 0x1, P1 ;  /* 0x0000000906007c11 */ /* 0x000fe200088f0c00 */
[----:B------:R-:W-:Y:S02]  /*1d010*/  IMAD.MOV.U32 R6, RZ, RZ, R8 ;  /* 0x000000ffff067224 */ /* 0x000fe400078e0008 */
[----:B0-----:R-:W-:-:S05]  /*1d020*/  @P0 IMAD.HI.U32 R5, R8, R5, RZ ;  /* 0x0000000508050227 */ /* 0x001fca00078e00ff */
[----:B-1----:R-:W-:-:S04]  /*1d030*/  @P0 SHF.R.U32.HI R6, RZ, R7, R5 ;  /* 0x00000007ff060219 */ /* 0x002fc80000011605 */
[--C-:B------:R-:W-:Y:S01]  /*1d040*/  SHF.R.S32.HI R7, RZ, 0x1f, R6.reuse ;  /* 0x0000001fff077819 */ /* 0x100fe20000011406 */
[----:B------:R-:W-:Y:S02]  /*1d050*/  IMAD.MOV R5, RZ, RZ, -R6 ;  /* 0x000000ffff057224 */ /* 0x000fe400078e0a06 */
[----:B------:R-:W-:-:S04]  /*1d060*/  IMAD.WIDE.U32 R2, R6, UR4, R2 ;  /* 0x0000000406027c25 */ /* 0x000fc8000f8e0002 */
[----:B------:R-:W-:Y:S02]  /*1d070*/  IMAD R5, R10, R5, R8 ;  /* 0x000000050a057224 */ /* 0x000fe400078e0208 */
[----:B------:R-:W-:Y:S01]  /*1d080*/  IMAD R7, R7, UR4, RZ ;  /* 0x0000000407077c24 */ /* 0x000fe2000f8e02ff */
[----:B------:R-:W-:Y:S02]  /*1d090*/  ULDC UR4, c[0x0][0x2b8] ;  /* 0x0000ae0000047ab9 */ /* 0x000fe40000000800 */
[----:B------:R-:W-:Y:S01]  /*1d0a0*/  ISETP.GE.AND P3, PT, R20, UR4, PT ;  /* 0x0000000414007c0c */ /* 0x000fe2000bf66270 */
[----:B------:R-:W-:Y:S01]  /*1d0b0*/  IMAD R7, R6, UR5, R7 ;  /* 0x0000000506077c24 */ /* 0x000fe2000f8e0207 */
[----:B------:R-:W-:Y:S01]  /*1d0c0*/  SHF.R.S32.HI R6, RZ, 0x1f, R5 ;  /* 0x0000001fff067819 */ /* 0x000fe20000011405 */
[----:B------:R-:W-:Y:S01]  /*1d0d0*/  UMOV UR5, 0xffffffff ;  /* 0xffffffff00057882 */ /* 0x000fe20000000000 */
[----:B------:R-:W-:Y:S01]  /*1d0e0*/  ISETP.GE.AND P1, PT, R11, UR4, PT ;  /* 0x000000040b007c0c */ /* 0x000fe2000bf26270 */
[----:B------:R-:W-:-:S02]  /*1d0f0*/  IMAD.IADD R3, R3, 0x1, R7 ;  /* 0x0000000103037824 */ /* 0x000fc400078e0207 */
[----:B------:R-:W-:Y:S02]  /*1d100*/  IMAD R6, R6, UR6, RZ ;  /* 0x0000000606067c24 */ /* 0x000fe4000f8e02ff */
[----:B------:R-:W-:-:S04]  /*1d110*/  IMAD.WIDE.U32 R2, R5, UR6, R2 ;  /* 0x0000000605027c25 */ /* 0x000fc8000f8e0002 */
[----:B------:R-:W-:Y:S01]  /*1d120*/  IMAD R6, R5, UR7, R6 ;  /* 0x0000000705067c24 */ /* 0x000fe2000f8e0206 */
[----:B------:R-:W-:-:S03]  /*1d130*/  LEA R8, P0, R2, UR8, 0x1 ;  /* 0x0000000802087c11 */ /* 0x000fc6000f8008ff */
[----:B------:R-:W-:-:S05]  /*1d140*/  IMAD.IADD R3, R3, 0x1, R6 ;  /* 0x0000000103037824 */ /* 0x000fca00078e0206 */
[----:B------:R-:W-:Y:S02]  /*1d150*/  LEA.HI.X R3, R2, UR9, R3, 0x1, P0 ;  /* 0x0000000902037c11 */ /* 0x000fe400080f0c03 */
[----:B------:R-:W-:Y:S01]  /*1d160*/  ISETP.GE.AND P0, PT, R12, UR4, PT ;  /* 0x000000040c007c0c */ /* 0x000fe2000bf06270 */
[----:B------:R-:W-:-:S12]  /*1d170*/  BRA.DIV UR5, `(.L_x_9971) ;  /* 0x0000005205207947 */ /* 0x000fd8000b800000 */
[----:B------:R-:W2:Y:S04]  /*1d180*/  LDL.LU R5, [R1+0x44] ;  /* 0x0000440001057983 */ /* 0x000ea80000300800 */
[----:B------:R-:W3:Y:S01]  /*1d190*/  LDL R9, [R1+0x14] ;  /* 0x0000140001097983 */ /* 0x000ee20000100800 */
[----:B------:R-:W-:-:S03]  /*1d1a0*/  IMAD R25, R25, 0xc0, R21 ;  /* 0x000000c019197824 */ /* 0x000fc600078e0215 */
[----:B------:R-:W0:Y:S04]  /*1d1b0*/  SHFL.IDX PT, R7, R4, RZ, 0x1c1f ;  /* 0x001c1fff04077589 */ /* 0x000e2800000e0000 */
[----:B------:R-:W1:Y:S01]  /*1d1c0*/  SHFL.IDX PT, R6, R0, RZ, 0x1c1f ;  /* 0x001c1fff00067589 */ /* 0x000e6200000e0000 */
[----:B--2---:R-:W-:Y:S02]  /*1d1d0*/  IMAD R2, R5, R10, RZ ;  /* 0x0000000a05027224 */ /* 0x004fe400078e02ff */
[----:B------:R-:W-:-:S03]  /*1d1e0*/  VIADD R5, R25, 0x20 ;  /* 0x0000002019057836 */ /* 0x000fc60000000000 */
        /* <DEDUP_REMOVED lines=10> */
[----:B------:R-:W-:Y:S01]  /*1d290*/  ISETP.GE.AND P2, PT, R5, R2, PT ;  /* 0x000000020500720c */ /* 0x000fe20003f46270 */
[----:B------:R-:W-:-:S02]  /*1d2a0*/  VIADD R5, R25, 0x40 ;  /* 0x0000004019057836 */ /* 0x000fc40000000000 */
[----:B0-----:R-:W0:Y:S04]  /*1d2b0*/  SHFL.IDX PT, R7, R4, 0x1, 0x1c1f ;  /* 0x003c1f0004077f89 */ /* 0x001e2800000e0000 */
[----:B------:R-:W1:Y:S06]  /*1d2c0*/  SHFL.IDX PT, R6, R0, 0x1, 0x1c1f ;  /* 0x003c1f0000067f89 */ /* 0x000e6c00000e0000 */
[----:B0-----:R-:W-:-:S05]  /*1d2d0*/  @!P2 LEA R7, P4, R20, R7, 0x1 ;  /* 0x000000071407a211 */ /* 0x001fca00078808ff */
[----:B-1----:R-:W-:-:S05]  /*1d2e0*/  @!P2 IMAD.X R6, RZ, RZ, R6, P4 ;  /* 0x000000ffff06a224 */ /* 0x002fca00020e0606 */
[----:B------:R-:W-:-:S04]  /*1d2f0*/  @!P2 LOP3.LUT R7, R7, R6, RZ, 0x3c, !PT ;  /* 0x000000060707a212 */ /* 0x000fc800078e3cff */
[----:B------:R-:W-:-:S04]  /*1d300*/  @!P2 LOP3.LUT R6, R7, R6, RZ, 0x3c, !PT ;  /* 0x000000060706a212 */ /* 0x000fc800078e3cff */
[----:B------:R-:W-:-:S05]  /*1d310*/  @!P2 LOP3.LUT R7, R7, R6, RZ, 0x3c, !PT ;  /* 0x000000060707a212 */ /* 0x000fca00078e3cff */
[----:B------:R-:W-:Y:S04]  /*1d320*/  @!P2 LDGSTS.E.BYPASS.LTC128B.128 [R9+0xe200], desc[UR60][R6.64], !P3 ;  /* 0x0e2000000609afae */ /* 0x000fe8000d901d7c */
[----:B------:R-:W-:Y:S04]  /*1d330*/  @!P2 LDGSTS.E.BYPASS.LTC128B.128 [R9+0x11200], desc[UR60][R6.64+0x40], !P0 ;  /* 0x112000400609afae */ /* 0x000fe8000c101d7c */
[----:B------:R0:W-:Y:S01]  /*1d340*/  @!P2 LDGSTS.E.BYPASS.LTC128B.128 [R9+0x14200], desc[UR60][R6.64+0x80], !P1 ;  /* 0x142000800609afae */ /* 0x0001e2000c901d7c */
[----:B------:R-:W-:Y:S01]  /*1d350*/  ISETP.GE.AND P2, PT, R5, R2, PT ;  /* 0x000000020500720c */ /* 0x000fe20003f46270 */
[----:B------:R-:W-:-:S02]  /*1d360*/  VIADD R5, R25, 0x60 ;  /* 0x0000006019057836 */ /* 0x000fc40000000000 */
[----:B0-----:R-:W0:Y:S04]  /*1d370*/  SHFL.IDX PT, R7, R4, 0x2, 0x1c1f ;  /* 0x005c1f0004077f89 */ /* 0x001e2800000e0000 */
[----:B------:R-:W1:Y:S04]  /*1d380*/  SHFL.IDX PT, R6, R0, 0x2, 0x1c1f ;  /* 0x005c1f0000067f89 */ /* 0x000e6800000e0000 */
[----:B------:R-:W2:Y:S04]  /*1d390*/  SHFL.IDX PT, R4, R4, 0x3, 0x1c1f ;  /* 0x007c1f0004047f89 */ /* 0x000ea800000e0000 */
[----:B------:R-:W3:Y:S01]  /*1d3a0*/  SHFL.IDX PT, R0, R0, 0x3, 0x1c1f ;  /* 0x007c1f0000007f89 */ /* 0x000ee200000e0000 */
[----:B0-----:R-:W-:-:S05]  /*1d3b0*/  @!P2 LEA R7, P4, R20, R7, 0x1 ;  /* 0x000000071407a211 */ /* 0x001fca00078808ff */
[----:B-1----:R-:W-:-:S05]  /*1d3c0*/  @!P2 IMAD.X R6, RZ, RZ, R6, P4 ;  /* 0x000000ffff06a224 */ /* 0x002fca00020e0606 */
[----:B------:R-:W-:-:S04]  /*1d3d0*/  @!P2 LOP3.LUT R7, R7, R6, RZ, 0x3c, !PT ;  /* 0x000000060707a212 */ /* 0x000fc800078e3cff */
[----:B------:R-:W-:-:S04]  /*1d3e0*/  @!P2 LOP3.LUT R6, R7, R6, RZ, 0x3c, !PT ;  /* 0x000000060706a212 */ /* 0x000fc800078e3cff */
[----:B------:R-:W-:-:S05]  /*1d3f0*/  @!P2 LOP3.LUT R7, R7, R6, RZ, 0x3c, !PT ;  /* 0x000000060707a212 */ /* 0x000fca00078e3cff */
[----:B------:R-:W-:Y:S04]  /*1d400*/  @!P2 LDGSTS.E.BYPASS.LTC128B.128 [R9+0xea00], desc[UR60][R6.64], !P3 ;  /* 0x0ea000000609afae */ /* 0x000fe8000d901d7c */
[----:B------:R-:W-:Y:S04]  /*1d410*/  @!P2 LDGSTS.E.BYPASS.LTC128B.128 [R9+0x11a00], desc[UR60][R6.64+0x40], !P0 ;  /* 0x11a000400609afae */ /* 0x000fe8000c101d7c */
[----:B------:R-:W-:Y:S01]  /*1d420*/  @!P2 LDGSTS.E.BYPASS.LTC128B.128 [R9+0x14a00], desc[UR60][R6.64+0x80], !P1 ;  /* 0x14a000800609afae */ /* 0x000fe2000c901d7c */
[----:B------:R-:W-:-:S13]  /*1d430*/  ISETP.GE.AND P2, PT, R5, R2, PT ;  /* 0x000000020500720c */ /* 0x000fda0003f46270 */
[----:B--2---:R-:W-:-:S05]  /*1d440*/  @!P2 LEA R4, P4, R20, R4, 0x1 ;  /* 0x000000041404a211 */ /* 0x004fca00078808ff */
[----:B---3--:R-:W-:-:S04]  /*1d450*/  @!P2 IMAD.X R0, RZ, RZ, R0, P4 ;  /* 0x000000ffff00a224 */ /* 0x008fc800020e0600 */
[----:B------:R-:W-:Y:S02]  /*1d460*/  @!P2 IMAD.MOV.U32 R5, RZ, RZ, R0 ;  /* 0x000000ffff05a224 */ /* 0x000fe400078e0000 */
[----:B------:R-:W-:Y:S04]  /*1d470*/  SHFL.IDX PT, R0, R3, RZ, 0x1c1f ;  /* 0x001c1fff03007589 */ /* 0x000fe800000e0000 */
[----:B------:R-:W-:Y:S04]  /*1d480*/  @!P2 LDGSTS.E.BYPASS.LTC128B.128 [R9+0xf200], desc[UR60][R4.64], !P3 ;  /* 0x0f2000000409afae */ /* 0x000fe8000d901d7c */
[----:B------:R-:W-:Y:S04]  /*1d490*/  @!P2 LDGSTS.E.BYPASS.LTC128B.128 [R9+0x12200], desc[UR60][R4.64+0x40], !P0 ;  /* 0x122000400409afae */ /* 0x000fe8000c101d7c */
[----:B------:R0:W-:Y:S04]  /*1d4a0*/  @!P2 LDGSTS.E.BYPASS.LTC128B.128 [R9+0x15200], desc[UR60][R4.64+0x80], !P1 ;  /* 0x152000800409afae */ /* 0x0001e8000c901d7c */
[----:B------:R-:W-:Y:S04]  /*1d4b0*/  SHFL.IDX PT, R3, R3, 0x1, 0x1c1f ;  /* 0x003c1f0003037f89 */ /* 0x000fe800000e0000 */
[----:B0-----:R-:W0:Y:S01]  /*1d4c0*/  SHFL.IDX PT, R4, R8, RZ, 0x1c1f ;  /* 0x001c1fff08047589 */ /* 0x001e2200000e0000 */
[----:B------:R-:W-:-:S03]  /*1d4d0*/  VIADD R5, R25, 0x80 ;  /* 0x0000008019057836 */ /* 0x000fc60000000000 */
[----:B------:R-:W1:Y:S02]  /*1d4e0*/  SHFL.IDX PT, R8, R8, 0x1, 0x1c1f ;  /* 0x003c1f0008087f89 */ /* 0x000e6400000e0000 */
[----:B------:R-:W-:-:S13]  /*1d4f0*/  ISETP.GE.AND P2, PT, R5, R2, PT ;  /* 0x000000020500720c */ /* 0x000fda0003f46270 */
[----:B0-----:R-:W-:-:S05]  /*1d500*/  @!P2 LEA R4, P4, R20, R4, 0x1 ;  /* 0x000000041404a211 */ /* 0x001fca00078808ff */
[----:B------:R-:W-:-:S04]  /*1d510*/  @!P2 IMAD.X R0, RZ, RZ, R0, P4 ;  /* 0x000000ffff00a224 */ /* 0x000fc800020e0600 */
[----:B------:R-:W-:-:S05]  /*1d520*/  @!P2 IMAD.MOV.U32 R5, RZ, RZ, R0 ;  /* 0x000000ffff05a224 */ /* 0x000fca00078e0000 */
[----:B------:R0:W-:Y:S04]  /*1d530*/  @!P2 LDGSTS.E.BYPASS.LTC128B.128 [R9+0xfa00], desc[UR60][R4.64], !P3 ;  /* 0x0fa000000409afae */ /* 0x0001e8000d901d7c */
[----:B------:R0:W-:Y:S04]  /*1d540*/  @!P2 LDGSTS.E.BYPASS.LTC128B.128 [R9+0x12a00], desc[UR60][R4.64+0x40], !P0 ;  /* 0x12a000400409afae */ /* 0x0001e8000c101d7c */
[----:B-1----:R0:W-:Y:S02]  /*1d550*/  @!P2 LDGSTS.E.BYPASS.LTC128B.128 [R9+0x15a00], desc[UR60][R4.64+0x80], !P1 ;  /* 0x15a000800409afae */ /* 0x0021e4000c901d7c */
.L_x_10139:
[----:B------:R-:W2:Y:S01]  /*1d560*/  LDL R0, [R1+0x14] ;  /* 0x0000140001007983 */ /* 0x000ea20000100800 */
[----:B------:R-:W-:-:S05]  /*1d570*/  VIADD R25, R25, 0xa0 ;  /* 0x000000a019197836 */ /* 0x000fca0000000000 */
[----:B------:R-:W-:-:S13]  /*1d580*/  ISETP.GE.AND P2, PT, R25, R2, PT ;  /* 0x000000021900720c */ /* 0x000fda0003f46270 */
[----:B------:R-:W-:-:S05]  /*1d590*/  @!P2 LEA R2, P4, R20, R8, 0x1 ;  /* 0x000000081402a211 */ /* 0x000fca00078808ff */
[----:B------:R-:W-:-:S05]  /*1d5a0*/  @!P2 IMAD.X R3, RZ, RZ, R3, P4 ;  /* 0x000000ffff03a224 */ /* 0x000fca00020e0603 */
[----:B------:R-:W-:Y:S01]  /*1d5b0*/  @!PT LDS RZ, [RZ] ;  /* 0x00000000fffff984 */ /* 0x000fe20000000800 */
[----:B------:R-:W-:Y:S01]  /*1d5c0*/  @!PT LDS RZ, [RZ] ;  /* 0x00000000fffff984 */ /* 0x000fe20000000800 */
[----:B------:R-:W-:Y:S01]  /*1d5d0*/  @!PT LDS RZ, [RZ] ;  /* 0x00000000fffff984 */ /* 0x000fe20000000800 */
[----:B--2---:R1:W-:Y:S04]  /*1d5e0*/  @!P2 LDGSTS.E.BYPASS.LTC128B.128 [R0+0x10200], desc[UR60][R2.64], !P3 ;  /* 0x102000000200afae */ /* 0x0043e8000d901d7c */
[----:B------:R1:W-:Y:S01]  /*1d5f0*/  @!P2 LDGSTS.E.BYPASS.LTC128B.128 [R0+0x13200], desc[UR60][R2.64+0x40], !P0 ;  /* 0x132000400200afae */ /* 0x0003e2000c101d7c */
[----:B------:R-:W-:-:S03]  /*1d600*/  PLOP3.LUT P0, PT, PT, PT, PT, 0x80, 0x0 ;  /* 0x000000000000781c */ /* 0x000fc60003f0f070 */
[----:B------:R1:W-:Y:S01]  /*1d610*/  @!P2 LDGSTS.E.BYPASS.LTC128B.128 [R0+0x16200], desc[UR60][R2.64+0x80], !P1 ;  /* 0x162000800200afae */ /* 0x0003e2000c901d7c */
[----:B------:R-:W-:-:S09]  /*1d620*/  NOP ;  /* 0x0000000000007918 */ /* 0x000fd20000000000 */
.L_x_9972:
        /* <DEDUP_REMOVED lines=18> */
.L_x_10140:
[----:B------:R-:W-:Y:S05]  /*1d750*/  BSYNC B0 ;  /* 0x0000000000007941 */ /* 0x000fea0003800000 */
.L_x_9973:
[----:B------:R-:W1:Y:S04]  /*1d760*/  LDL R2, [R1+0x24] ;  /* 0x0000240001027983 */ /* 0x000e680000100800 */
[----:B------:R-:W2:Y:S01]  /*1d770*/  LDL R3, [R1+0x10] ;  /* 0x0000100001037983 */ /* 0x000ea20000100800 */
[----:B------:R-:W-:Y:S01]  /*1d780*/  BSSY B0, `(.L_x_9975) ;  /* 0x000022f000007945 */ /* 0x000fe20003800000 */
[----:B-1----:R-:W-:-:S05]  /*1d790*/  VIADD R0, R2, 0xfffffffe ;  /* 0xfffffffe02007836 */ /* 0x002fca0000000000 */
[----:B--2---:R-:W-:-:S13]  /*1d7a0*/  ISETP.GE.AND P0, PT, R0, R3, PT ;  /* 0x000000030000720c */ /* 0x004fda0003f06270 */
[----:B------:R-:W-:Y:S05]  /*1d7b0*/  @!P0 BRA `(.L_x_9976) ;  /* 0x0000002000ac8947 */ /* 0x000fea0003800000 */
[----:B------:R-:W2:Y:S04]  /*1d7c0*/  LDL.LU R2, [R1+0x48] ;  /* 0x0000480001027983 */ /* 0x000ea80000300800 */
[----:B0-----:R-:W3:Y:S04]  /*1d7d0*/  LDL.LU R5, [R1+0x2c] ;  /* 0x00002c0001057983 */ /* 0x001ee80000300800 */
        /* <DEDUP_REMOVED lines=12> */
[----:B------:R-:W-:Y:S01]  /*1d8a0*/  LOP3.LUT P1, RZ, R19, 0x4, RZ, 0xc0, !PT ;  /* 0x0000000413ff7812 */ /* 0x000fe2000782c0ff */
[----:B------:R-:W-:Y:S01]  /*1d8b0*/  VIADD R5, R18, 0x1 ;  /* 0x0000000112057836 */ /* 0x000fe20000000000 */
[----:B------:R-:W-:Y:S04]  /*1d8c0*/  BSSY B1, `(.L_x_9979) ;  /* 0x00000ac000017945 */ /* 0x000fe80003800000 */
[----:B------:R-:W-:-:S04]  /*1d8d0*/  ISETP.NE.AND P0, PT, R5, 0x2, PT ;  /* 0x000000020500780c */ /* 0x000fc80003f05270 */
[----:B------:R-:W-:Y:S02]  /*1d8e0*/  SEL R9, RZ, 0x1, P0 ;  /* 0x00000001ff097807 */ /* 0x000fe40000000000 */
[----:B------:R-:W-:Y:S02]  /*1d8f0*/  SEL R5, R5, RZ, P0 ;  /* 0x000000ff05057207 */ /* 0x000fe40000000000 */
[----:B------:R-:W-:Y:S01]  /*1d900*/  LOP3.LUT R9, R28, R9, RZ, 0x3c, !PT ;  /* 0x000000091c097212 */ /* 0x000fe200078e3cff */
        /* <DEDUP_REMOVED lines=19> */
[----:B------:R-:W-:-:S04]  /*1da40*/  IMAD R6, R26, UR7, R6 ;  /* 0x000000071a067c24 */ /* 0x000fc8000f8e0206 */
[----:B------:R-:W-:Y:S01]  /*1da50*/  IMAD.IADD R3, R6, 0x1, R3 ;  /* 0x0000000106037824 */ /* 0x000fe200078e0203 */
[----:B------:R-:W-:-:S04]  /*1da60*/  LEA R6, P0, R2, UR4, 0x2 ;  /* 0x0000000402067c11 */ /* 0x000fc8000f8010ff */
[----:B------:R-:W-:-:S06]  /*1da70*/  LEA.HI.X R7, R2, UR5, R3, 0x2, P0 ;  /* 0x0000000502077c11 */ /* 0x000fcc00080f1403 */
[----:B------:R0:W5:Y:S03]  /*1da80*/  LDG.E R7, desc[UR60][R6.64] ;  /* 0x0000003c06077981 */ /* 0x000166000c1e1900 */
.L_x_9981:
[----:B------:R-:W-:Y:S01]  /*1da90*/  IMAD R3, R5, 0x8, R16 ;  /* 0x0000000805037824 */ /* 0x000fe200078e0210 */
[----:B------:R-:W-:Y:S01]  /*1daa0*/  SHF.L.U32 R2, R9, 0x1f, RZ ;  /* 0x0000001f09027819 */ /* 0x000fe200000006ff */
[----:B------:R-:W-:Y:S03]  /*1dab0*/  BSSY B3, `(.L_x_9982) ;  /* 0x0000003000037945 */ /* 0x000fe60003800000 */
[----:B------:R-:W1:Y:S02]  /*1dac0*/  SYNCS.PHASECHK.TRANS64.TRYWAIT P0, [R3+URZ+0x31c40], R2 ;  /* 0x031c4002030075a7 */ /* 0x000e64000800017f */
[----:B-1----:R-:W-:Y:S05]  /*1dad0*/  @!P0 BRA `(.L_x_9983) ;  /* 0x0000004c00f08947 */ /* 0x002fea0003800000 */
.L_x_10141:
[----:B------:R-:W-:Y:S05]  /*1dae0*/  BSYNC B3 ;  /* 0x0000000000037941 */ /* 0x000fea0003800000 */
.L_x_9982:
        /* <DEDUP_REMOVED lines=10> */
.L_x_9985:
[----:B------:R-:W-:Y:S05]  /*1db90*/  BSYNC B3 ;  /* 0x0000000000037941 */ /* 0x000fea0003800000 */
.L_x_9984:
[----:B------:R-:W-:Y:S01]  /*1dba0*/  IMAD.MOV.U32 R11, RZ, RZ, RZ ;  /* 0x000000ffff0b7224 */ /* 0x000fe200078e00ff */
[----:B------:R-:W-:Y:S01]  /*1dbb0*/  UIADD3 UR4, UP0, UR36, 0x370, URZ ;  /* 0x0000037024047890 */ /* 0x000fe2000ff1e03f */
[----:B------:R-:W-:Y:S01]  /*1dbc0*/  IMAD R6, R5, 0x6c00, R16 ;  /* 0x00006c0005067824 */ /* 0x000fe200078e0210 */
[----:B------:R-:W-:Y:S01]  /*1dbd0*/  PLOP3.LUT P0, PT, PT, PT, PT, 0x80, 0x0 ;  /* 0x000000000000781c */ /* 0x000fe20003f0f070 */
[----:B01----:R-:W-:Y:S01]  /*1dbe0*/  VIADD R3, R3, 0x31c30 ;  /* 0x00031c3003037836 */ /* 0x003fe20000000000 */
[----:B------:R-:W-:Y:S01]  /*1dbf0*/  R2UR UR10, R11 ;  /* 0x000000000b0a72ca */ /* 0x000fe200000e0000 */
[----:B------:R-:W-:Y:S01]  /*1dc00*/  IMAD R2, R0, 0x90, R29 ;  /* 0x0000009000027824 */ /* 0x000fe200078e021d */
[----:B------:R-:W-:Y:S01]  /*1dc10*/  UIADD3.X UR5, URZ, UR37, URZ, UP0, !UPT ;  /* 0x000000253f057290 */ /* 0x000fe200087fe43f */
[----:B------:R-:W-:Y:S01]  /*1dc20*/  VIADD R10, R6, 0x16a00 ;  /* 0x00016a00060a7836 */ /* 0x000fe20000000000 */
[----:B------:R-:W-:Y:S01]  /*1dc30*/  UMOV UR6, 0x0 ;  /* 0x0000000000067882 */ /* 0x000fe20000000000 */
[----:B------:R-:W-:-:S10]  /*1dc40*/  UMOV UR7, 0x14f00000 ;  /* 0x14f0000000077882 */ /* 0x000fd40000000000 */
.L_x_9986:
        /* <DEDUP_REMOVED lines=16> */
.L_x_9987:
        /* <DEDUP_REMOVED lines=16> */
.L_x_9988:
        /* <DEDUP_REMOVED lines=15> */
.L_x_10142:
[----:B------:R-:W-:Y:S05]  /*1df40*/  BSYNC B3 ;  /* 0x0000000000037941 */ /* 0x000fea0003800000 */
.L_x_9989:
[----:B------:R-:W1:Y:S02]  /*1df50*/  S2R R6, SR_TID.X ;  /* 0x0000000000067919 */ /* 0x000e640000002100 */
[----:B-1----:R-:W-:Y:S02]  /*1df60*/  LOP3.LUT R10, R6, 0x7f, RZ, 0xc0, !PT ;  /* 0x0000007f060a7812 */ /* 0x002fe400078ec0ff */
[----:B------:R-:W2:Y:S02]  /*1df70*/  LDL R6, [R1+0x1c] ;  /* 0x00001c0001067983 */ /* 0x000ea40000100800 */
[----:B------:R-:W-:-:S13]  /*1df80*/  ISETP.NE.AND P0, PT, R10, RZ, PT ;  /* 0x000000ff0a00720c */ /* 0x000fda0003f05270 */
[----:B0-----:R-:W-:-:S04]  /*1df90*/  @!P0 IMAD.MOV.U32 R3, RZ, RZ, 0x6c00 ;  /* 0x00006c00ff038424 */ /* 0x001fc800078e00ff */
[----:B------:R2:W-:Y:S02]  /*1dfa0*/  @!P0 SYNCS.ARRIVE.TRANS64 RZ, [R2+URZ+0x31c50], R3 ;  /* 0x031c500302ff89a7 */ /* 0x0005e4000800003f */
[----:B--2---:R-:W-:-:S04]  /*1dfb0*/  PRMT R3, R6, 0x9910, RZ ;  /* 0x0000991006037816 */ /* 0x004fc800000000ff */
[----:B------:R-:W-:-:S13]  /*1dfc0*/  ISETP.NE.AND P0, PT, R3, 0x2, PT ;  /* 0x000000020300780c */ /* 0x000fda0003f05270 */
[----:B------:R-:W-:Y:S05]  /*1dfd0*/  @P0 BRA `(.L_x_9991) ;  /* 0x0000000000040947 */ /* 0x000fea0003800000 */
[----:B------:R-:W-:Y:S01]  /*1dfe0*/  BPT.TRAP 0x1 ;  /* 0x000000040000795c */ /* 0x000fe20000300000 */
.L_x_9991:
[----:B------:R-:W-:Y:S01]  /*1dff0*/  LOP3.LUT P0, RZ, R19, 0x8, RZ, 0xc0, !PT ;  /* 0x0000000813ff7812 */ /* 0x000fe2000780c0ff */
[----:B------:R-:W-:-:S12]  /*1e000*/  BSSY B3, `(.L_x_9992) ;  /* 0x0000003000037945 */ /* 0x000fd80003800000 */
[----:B------:R-:W-:Y:S05]  /*1e010*/  @P0 BRA `(.L_x_9993) ;  /* 0x0000000000040947 */ /* 0x000fea0003800000 */
[----:B------:R-:W-:Y:S01]  /*1e020*/  BPT.TRAP 0x1 ;  /* 0x000000040000795c */ /* 0x000fe20000300000 */
.L_x_9993:
[----:B------:R-:W-:Y:S05]  /*1e030*/  BSYNC B3 ;  /* 0x0000000000037941 */ /* 0x000fea0003800000 */
.L_x_9992:
[----:B------:R-:W-:Y:S01]  /*1e040*/  R2UR UR10, R11 ;  /* 0x000000000b0a72ca */ /* 0x000fe200000e0000 */
[----:B------:R-:W-:Y:S01]  /*1e050*/  IMAD R3, R18, 0x6c00, R16 ;  /* 0x00006c0012037824 */ /* 0x000fe200078e0210 */
[----:B------:R-:W-:Y:S01]  /*1e060*/  UIADD3 UR4, UP0, UR36, 0x470, URZ ;  /* 0x0000047024047890 */ /* 0x000fe2000ff1e03f */
[----:B------:R-:W-:Y:S01]  /*1e070*/  PLOP3.LUT P0, PT, PT, PT, PT, 0x80, 0x0 ;  /* 0x000000000000781c */ /* 0x000fe20003f0f070 */
[----:B------:R-:W-:Y:S01]  /*1e080*/  IMAD R6, R23, 0x90, R29 ;  /* 0x0000009017067824 */ /* 0x000fe200078e021d */
[----:B------:R-:W-:Y:S01]  /*1e090*/  UMOV UR6, 0x0 ;  /* 0x0000000000067882 */ /* 0x000fe20000000000 */
[----:B------:R-:W-:Y:S01]  /*1e0a0*/  VIADD R2, R2, 0x31c50 ;  /* 0x00031c5002027836 */ /* 0x000fe20000000000 */
[----:B------:R-:W-:Y:S01]  /*1e0b0*/  UIADD3.X UR5, URZ, UR37, URZ, UP0, !UPT ;  /* 0x000000253f057290 */ /* 0x000fe200087fe43f */
[----:B------:R-:W-:Y:S01]  /*1e0c0*/  VIADD R10, R3, 0x200 ;  /* 0x00000200030a7836 */ /* 0x000fe20000000000 */
[----:B------:R-:W-:-:S10]  /*1e0d0*/  UMOV UR7, 0x14f00000 ;  /* 0x14f0000000077882 */ /* 0x000fd40000000000 */
.L_x_9994:
        /* <DEDUP_REMOVED lines=15> */
.L_x_9995:
        /* <DEDUP_REMOVED lines=15> */
.L_x_9996:
        /* <DEDUP_REMOVED lines=12> */
.L_x_9980:
[----:B------:R-:W-:Y:S05]  /*1e380*/  BSYNC B1 ;  /* 0x0000000000017941 */ /* 0x000fea0003800000 */
.L_x_9979:
[----:B------:R-:W2:Y:S01]  /*1e390*/  LDL.LU R0, [R1+0x24] ;  /* 0x0000240001007983 */ /* 0x000ea20000300800 */
[----:B------:R-:W-:Y:S02]  /*1e3a0*/  IMAD.MOV.U32 R28, RZ, RZ, R9 ;  /* 0x000000ffff1c7224 */ /* 0x000fe400078e0009 */
[----:B------:R-:W-:Y:S02]  /*1e3b0*/  IMAD.MOV.U32 R18, RZ, RZ, R5 ;  /* 0x000000ffff127224 */ /* 0x000fe400078e0005 */
[----:B--2---:R-:W-:-:S07]  /*1e3c0*/  VIADD R0, R0, 0xfffffffd ;  /* 0xfffffffd00007836 */ /* 0x004fce0000000000 */
.L_x_9978:
[----:B------:R-:W-:Y:S05]  /*1e3d0*/  BSYNC B2 ;  /* 0x0000000000027941 */ /* 0x000fea0003800000 */
.L_x_9977:
[----:B------:R-:W-:Y:S01]  /*1e3e0*/  VIADD R8, R8, 0xfffffffe ;  /* 0xfffffffe08087836 */ /* 0x000fe20000000000 */
[----:B------:R-:W-:-:S04]  /*1e3f0*/  LOP3.LUT R4, RZ, R4, RZ, 0x33, !PT ;  /* 0x00000004ff047212 */ /* 0x000fc800078e33ff */
[----:B------:R-:W-:-:S13]  /*1e400*/  ISETP.NE.AND P0, PT, R8, R4, PT ;  /* 0x000000040800720c */ /* 0x000fda0003f05270 */
[----:B------:R-:W-:Y:S05]  /*1e410*/  @!P0 BRA `(.L_x_9976) ;  /* 0x0000001400948947 */ /* 0x000fea0003800000 */
[----:B------:R-:W-:-:S07]  /*1e420*/  IMAD.MOV.U32 R4, RZ, RZ, R22 ;  /* 0x000000ffff047224 */ /* 0x000fce00078e0016 */
.L_x_10033:
[----:B------:R-:W-:Y:S01]  /*1e430*/  LOP3.LUT P1, RZ, R19, 0x4, RZ, 0xc0, !PT ;  /* 0x0000000413ff7812 */ /* 0x000fe2000782c0ff */
[----:B------:R-:W-:Y:S01]  /*1e440*/  VIADD R6, R18, 0x1 ;  /* 0x0000000112067836 */ /* 0x000fe20000000000 */
[----:B------:R-:W-:Y:S05]  /*1e450*/  YIELD ;  /* 0x0000000000007946 */ /* 0x000fea0003800000 */
[----:B------:R-:W-:Y:S01]  /*1e460*/  ISETP.NE.AND P0, PT, R6, 0x2, PT ;  /* 0x000000020600780c */ /* 0x000fe20003f05270 */
[----:B------:R-:W-:Y:S03]  /*1e470*/  BSSY B1, `(.L_x_9997) ;  /* 0x00000ab000017945 */ /* 0x000fe60003800000 */
[----:B------:R-:W-:-:S02]  /*1e480*/  SEL R7, RZ, 0x1, P0 ;  /* 0x00000001ff077807 */ /* 0x000fc40000000000 */
        /* <DEDUP_REMOVED lines=24> */
[----:B------:R-:W-:-:S05]  /*1e610*/  LEA.HI.X R5, R2, UR5, R3, 0x2, P0 ;  /* 0x0000000502057c11 */ /* 0x000fca00080f1403 */
[----:B------:R0:W5:Y:S04]  /*1e620*/  LDG.E R4, desc[UR60][R4.64] ;  /* 0x0000003c04047981 */ /* 0x000168000c1e1900 */
.L_x_9999:
[----:B------:R-:W-:Y:S01]  /*1e630*/  IMAD R3, R6, 0x8, R16 ;  /* 0x0000000806037824 */ /* 0x000fe200078e0210 */
[----:B------:R-:W-:Y:S01]  /*1e640*/  SHF.L.U32 R2, R7, 0x1f, RZ ;  /* 0x0000001f07027819 */ /* 0x000fe200000006ff */
[----:B------:R-:W-:Y:S03]  /*1e650*/  BSSY B2, `(.L_x_10000) ;  /* 0x0000003000027945 */ /* 0x000fe60003800000 */
[----:B------:R-:W1:Y:S02]  /*1e660*/  SYNCS.PHASECHK.TRANS64.TRYWAIT P0, [R3+URZ+0x31c40], R2 ;  /* 0x031c4002030075a7 */ /* 0x000e64000800017f */
[----:B-1----:R-:W-:Y:S05]  /*1e670*/  @!P0 BRA `(.L_x_10001) ;  /* 0x0000004400308947 */ /* 0x002fea0003800000 */
.L_x_10143:
[----:B------:R-:W-:Y:S05]  /*1e680*/  BSYNC B2 ;  /* 0x0000000000027941 */ /* 0x000fea0003800000 */
.L_x_10000:
        /* <DEDUP_REMOVED lines=10> */
.L_x_10003:
[----:B------:R-:W-:Y:S05]  /*1e730*/  BSYNC B2 ;  /* 0x0000000000027941 */ /* 0x000fea0003800000 */
.L_x_10002:
        /* <DEDUP_REMOVED lines=11> */
.L_x_10004:
        /* <DEDUP_REMOVED lines=16> */
.L_x_10005:
        /* <DEDUP_REMOVED lines=16> */
.L_x_10006:
        /* <DEDUP_REMOVED lines=15> */
.L_x_10144:
[----:B------:R-:W-:Y:S05]  /*1eae0*/  BSYNC B2 ;  /* 0x0000000000027941 */ /* 0x000fea0003800000 */
.L_x_10007:
        /* <DEDUP_REMOVED lines=10> */
.L_x_10009:
[----:B------:R-:W-:Y:S01]  /*1eb90*/  LOP3.LUT P0, RZ, R19, 0x8, RZ, 0xc0, !PT ;  /* 0x0000000813ff7812 */ /* 0x000fe2000780c0ff */
[----:B------:R-:W-:-:S12]  /*1eba0*/  BSSY B2, `(.L_x_10010) ;  /* 0x0000003000027945 */ /* 0x000fd80003800000 */
[----:B------:R-:W-:Y:S05]  /*1ebb0*/  @P0 BRA `(.L_x_10011) ;  /* 0x0000000000040947 */ /* 0x000fea0003800000 */
[----:B------:R-:W-:Y:S01]  /*1ebc0*/  BPT.TRAP 0x1 ;  /* 0x000000040000795c */ /* 0x000fe20000300000 */
.L_x_10011:
[----:B------:R-:W-:Y:S05]  /*1ebd0*/  BSYNC B2 ;  /* 0x0000000000027941 */ /* 0x000fea0003800000 */
.L_x_10010:
[----:B------:R-:W-:Y:S01]  /*1ebe0*/  R2UR UR10, R11 ;  /* 0x000000000b0a72ca */ /* 0x000fe200000e0000 */
[----:B------:R-:W-:Y:S01]  /*1ebf0*/  IMAD R18, R18, 0x6c00, R16 ;  /* 0x00006c0012127824 */ /* 0x000fe200078e0210 */
[----:B------:R-:W-:Y:S01]  /*1ec00*/  UIADD3 UR4, UP0, UR36, 0x470, URZ ;  /* 0x0000047024047890 */ /* 0x000fe2000ff1e03f */
[----:B------:R-:W-:Y:S01]  /*1ec10*/  PLOP3.LUT P0, PT, PT, PT, PT, 0x80, 0x0 ;  /* 0x000000000000781c */ /* 0x000fe20003f0f070 */
[----:B------:R-:W-:Y:S01]  /*1ec20*/  IMAD R3, R23, 0x90, R29 ;  /* 0x0000009017037824 */ /* 0x000fe200078e021d */
[----:B------:R-:W-:Y:S01]  /*1ec30*/  UMOV UR6, 0x0 ;  /* 0x0000000000067882 */ /* 0x000fe20000000000 */
[----:B0-----:R-:W-:Y:S01]  /*1ec40*/  VIADD R2, R2, 0x31c50 ;  /* 0x00031c5002027836 */ /* 0x001fe20000000000 */
[----:B------:R-:W-:Y:S01]  /*1ec50*/  UIADD3.X UR5, URZ, UR37, URZ, UP0, !UPT ;  /* 0x000000253f057290 */ /* 0x000fe200087fe43f */
[----:B------:R-:W-:Y:S01]  /*1ec60*/  VIADD R5, R18, 0x200 ;  /* 0x0000020012057836 */ /* 0x000fe20000000000 */
[----:B------:R-:W-:-:S10]  /*1ec70*/  UMOV UR7, 0x14f00000 ;  /* 0x14f0000000077882 */ /* 0x000fd40000000000 */
.L_x_10012:
        /* <DEDUP_REMOVED lines=15> */
.L_x_10013:
        /* <DEDUP_REMOVED lines=15> */
.L_x_10014:
        /* <DEDUP_REMOVED lines=12> */
.L_x_9998:
[----:B------:R-:W-:Y:S05]  /*1ef20*/  BSYNC B1 ;  /* 0x0000000000017941 */ /* 0x000fea0003800000 */
.L_x_9997:
[----:B------:R-:W-:Y:S01]  /*1ef30*/  LOP3.LUT P1, RZ, R19, 0x4, RZ, 0xc0, !PT ;  /* 0x0000000413ff7812 */ /* 0x000fe2000782c0ff */
[----:B------:R-:W-:Y:S01]  /*1ef40*/  VIADD R18, R6, 0x1 ;  /* 0x0000000106127836 */ /* 0x000fe20000000000 */
[----:B------:R-:W-:Y:S01]  /*1ef50*/  BSSY B1, `(.L_x_10015) ;  /* 0x00000ad000017945 */ /* 0x000fe20003800000 */
[----:B------:R-:W-:-:S03]  /*1ef60*/  VIADD R8, R0, 0xffffffff ;  /* 0xffffffff00087836 */ /* 0x000fc60000000000 */
        /* <DEDUP_REMOVED lines=28> */
.L_x_10017:
[----:B------:R-:W-:Y:S01]  /*1f130*/  IMAD R3, R18, 0x8, R16 ;  /* 0x0000000812037824 */ /* 0x000fe200078e0210 */
[----:B------:R-:W-:Y:S01]  /*1f140*/  SHF.L.U32 R2, R28, 0x1f, RZ ;  /* 0x0000001f1c027819 */ /* 0x000fe200000006ff */
[----:B------:R-:W-:Y:S03]  /*1f150*/  BSSY B2, `(.L_x_10018) ;  /* 0x0000003000027945 */ /* 0x000fe60003800000 */
[----:B------:R-:W1:Y:S02]  /*1f160*/  SYNCS.PHASECHK.TRANS64.TRYWAIT P0, [R3+URZ+0x31c40], R2 ;  /* 0x031c4002030075a7 */ /* 0x000e64000800017f */
[----:B-1----:R-:W-:Y:S05]  /*1f170*/  @!P0 BRA `(.L_x_10019) ;  /* 0x0000003800988947 */ /* 0x002fea0003800000 */
.L_x_10145:
[----:B------:R-:W-:Y:S05]  /*1f180*/  BSYNC B2 ;  /* 0x0000000000027941 */ /* 0x000fea0003800000 */
.L_x_10018:
        /* <DEDUP_REMOVED lines=10> */
.L_x_10021:
[----:B------:R-:W-:Y:S05]  /*1f230*/  BSYNC B2 ;  /* 0x0000000000027941 */ /* 0x000fea0003800000 */
.L_x_10020:
        /* <DEDUP_REMOVED lines=11> */
.L_x_10022:
        /* <DEDUP_REMOVED lines=16> */
.L_x_10023:
        /* <DEDUP_REMOVED lines=16> */
.L_x_10024:
        /* <DEDUP_REMOVED lines=15> */
.L_x_10146:
[----:B------:R-:W-:Y:S05]  /*1f5e0*/  BSYNC B2 ;  /* 0x0000000000027941 */ /* 0x000fea0003800000 */
.L_x_10025:
        /* <DEDUP_REMOVED lines=10> */
.L_x_10027:
[----:B------:R-:W-:Y:S01]  /*1f690*/  LOP3.LUT P0, RZ, R19, 0x8, RZ, 0xc0, !PT ;  /* 0x0000000813ff7812 */ /* 0x000fe2000780c0ff */
[----:B------:R-:W-:-:S12]  /*1f6a0*/  BSSY B2, `(.L_x_10028) ;  /* 0x0000003000027945 */ /* 0x000fd80003800000 */
[----:B------:R-:W-:Y:S05]  /*1f6b0*/  @P0 BRA `(.L_x_10029) ;  /* 0x0000000000040947 */ /* 0x000fea0003800000 */
[----:B------:R-:W-:Y:S01]  /*1f6c0*/  BPT.TRAP 0x1 ;  /* 0x000000040000795c */ /* 0x000fe20000300000 */
.L_x_10029:
[----:B------:R-:W-:Y:S05]  /*1f6d0*/  BSYNC B2 ;  /* 0x0000000000027941 */ /* 0x000fea0003800000 */
.L_x_10028:
        /* <DEDUP_REMOVED lines=10> */
.L_x_10030:
        /* <DEDUP_REMOVED lines=15> */
.L_x_10031:
        /* <DEDUP_REMOVED lines=15> */
.L_x_10032:
        /* <DEDUP_REMOVED lines=12> */
.L_x_10016:
[----:B------:R-:W-:Y:S05]  /*1fa20*/  BSYNC B1 ;  /* 0x0000000000017941 */ /* 0x000fea0003800000 */
.L_x_10015:
[----:B------:R-:W2:Y:S01]  /*1fa30*/  LDL R2, [R1+0x10] ;  /* 0x0000100001027983 */ /* 0x000ea20000100800 */
[----:B------:R-:W-:Y:S01]  /*1fa40*/  VIADD R0, R0, 0xfffffffe ;  /* 0xfffffffe00007836 */ /* 0x000fe20000000000 */
[----:B--2---:R-:W-:-:S13]  /*1fa50*/  ISETP.GT.AND P0, PT, R8, R2, PT ;  /* 0x000000020800720c */ /* 0x004fda0003f04270 */
[----:B------:R-:W-:Y:S05]  /*1fa60*/  @P0 BRA `(.L_x_10033) ;  /* 0xffffffe800700947 */ /* 0x000fea000383ffff */
.L_x_9976:
[----:B------:R-:W-:Y:S05]  /*1fa70*/  BSYNC B0 ;  /* 0x0000000000007941 */ /* 0x000fea0003800000 */
.L_x_9975:
[----:B------:R-:W1:Y:S01]  /*1fa80*/  S2R R2, SR_TID.X ;  /* 0x0000000000027919 */ /* 0x000e620000002100 */
[----:B------:R-:W-:Y:S01]  /*1fa90*/  BSSY B0, `(.L_x_10034) ;  /* 0x0000010000007945 */ /* 0x000fe20003800000 */
        /* <DEDUP_REMOVED lines=9> */
[----:B-1----:R-:W2:Y:S01]  /*1fb30*/  @P0 ATOMG.E.ADD.STRONG.GPU PT, R3, desc[UR60][R2.64], R5 ;  /* 0x00000005020309a8 */ /* 0x002ea200081ee1fc */
[----:B------:R-:W0:Y:S02]  /*1fb40*/  S2R R4, SR_LTMASK ;  /* 0x0000000000047919 */ /* 0x000e240000003900 */
[----:B0-----:R-:W-:-:S04]  /*1fb50*/  LOP3.LUT R4, R4, UR4, RZ, 0xc0, !PT ;  /* 0x0000000404047c12 */ /* 0x001fc8000f8ec0ff */
[----:B------:R-:W0:Y:S01]  /*1fb60*/  POPC R7, R4 ;  /* 0x0000000400077309 */ /* 0x000e220000000000 */
[----:B--2---:R-:W0:Y:S02]  /*1fb70*/  SHFL.IDX PT, R0, R3, R0, 0x1f ;  /* 0x00001f0003007589 */ /* 0x004e2400000e0000 */
[----:B0-----:R-:W-:-:S07]  /*1fb80*/  IADD3 R24, R0, UR38, R7 ;  /* 0x0000002600187c10 */ /* 0x001fce000fffe007 */
.L_x_10035:
[----:B------:R-:W-:Y:S05]  /*1fb90*/  BSYNC B0 ;  /* 0x0000000000007941 */ /* 0x000fea0003800000 */
.L_x_10034:
[----:B------:R-:W-:Y:S01]  /*1fba0*/  LOP3.LUT P0, RZ, R19, 0x4, RZ, 0xc0, !PT ;  /* 0x0000000413ff7812 */ /* 0x000fe2000780c0ff */
[----:B------:R-:W-:-:S12]  /*1fbb0*/  BSSY B0, `(.L_x_10036) ;  /* 0x0000049000007945 */ /* 0x000fd80003800000 */
[----:B------:R-:W-:Y:S05]  /*1fbc0*/  @!P0 BRA `(.L_x_10037) ;  /* 0x00000004001c8947 */ /* 0x000fea0003800000 */
[----:B------:R-:W-:Y:S01]  /*1fbd0*/  IMAD R0, R18, 0x8, R16 ;  /* 0x0000000812007824 */ /* 0x000fe200078e0210 */
[----:B------:R-:W-:Y:S01]  /*1fbe0*/  SHF.L.U32 R3, R28, 0x1f, RZ ;  /* 0x0000001f1c037819 */ /* 0x000fe200000006ff */
[----:B------:R-:W-:Y:S03]  /*1fbf0*/  BSSY B1, `(.L_x_10038) ;  /* 0x0000003000017945 */ /* 0x000fe60003800000 */
[----:B------:R-:W1:Y:S02]  /*1fc00*/  SYNCS.PHASECHK.TRANS64.TRYWAIT P0, [R0+URZ+0x31c60], R3 ;  /* 0x031c6003000075a7 */ /* 0x000e64000800017f */
[----:B-1----:R-:W-:Y:S05]  /*1fc10*/  @!P0 BRA `(.L_x_10039) ;  /* 0x0000003000188947 */ /* 0x002fea0003800000 */
.L_x_10147:
[----:B------:R-:W-:Y:S05]  /*1fc20*/  BSYNC B1 ;  /* 0x0000000000017941 */ /* 0x000fea0003800000 */
.L_x_10038:
[----:B------:R-:W0:Y:S02]  /*1fc30*/  S2R R2, SR_TID.X ;  /* 0x0000000000027919 */ /* 0x000e240000002100 */
[----:B0-----:R-:W-:Y:S02]  /*1fc40*/  LOP3.LUT R4, R2, 0x7f, RZ, 0xc0, !PT ;  /* 0x0000007f02047812 */ /* 0x001fe400078ec0ff */
[----:B------:R-:W2:Y:S02]  /*1fc50*/  LDL R2, [R1+0x1c] ;  /* 0x00001c0001027983 */ /* 0x000ea40000100800 */
[----:B------:R-:W-:-:S13]  /*1fc60*/  ISETP.NE.AND P0, PT, R4, RZ, PT ;  /* 0x000000ff0400720c */ /* 0x000fda0003f05270 */
[----:B-1----:R-:W-:-:S04]  /*1fc70*/  @!P0 IMAD.MOV.U32 R3, RZ, RZ, 0x6c00 ;  /* 0x00006c00ff038424 */ /* 0x002fc800078e00ff */
[----:B------:R0:W-:Y:S01]  /*1fc80*/  @!P0 SYNCS.ARRIVE.TRANS64 RZ, [R0+URZ+0x31c50], R3 ;  /* 0x031c500300ff89a7 */ /* 0x0001e2000800003f */
[----:B--2---:R-:W-:-:S04]  /*1fc90*/  PRMT R2, R2, 0x9910, RZ ;  /* 0x0000991002027816 */ /* 0x004fc800000000ff */
[----:B------:R-:W-:-:S13]  /*1fca0*/  ISETP.NE.AND P0, PT, R2, 0x2, PT ;  /* 0x000000020200780c */ /* 0x000fda0003f05270 */
[----:B0-----:R-:W-:Y:S05]  /*1fcb0*/  @P0 BRA `(.L_x_10040) ;  /* 0x0000000000040947 */ /* 0x001fea0003800000 */
[----:B------:R-:W-:Y:S01]  /*1fcc0*/  BPT.TRAP 0x1 ;  /* 0x000000040000795c */ /* 0x000fe20000300000 */
.L_x_10040:
[----:B------:R-:W-:Y:S01]  /*1fcd0*/  LOP3.LUT P0, RZ, R19, 0x8, RZ, 0xc0, !PT ;  /* 0x0000000813ff7812 */ /* 0x000fe2000780c0ff */
[----:B------:R-:W-:-:S12]  /*1fce0*/  BSSY B1, `(.L_x_10041) ;  /* 0x0000003000017945 */ /* 0x000fd80003800000 */
[----:B------:R-:W-:Y:S05]  /*1fcf0*/  @P0 BRA `(.L_x_10042) ;  /* 0x0000000000040947 */ /* 0x000fea0003800000 */
[----:B------:R-:W-:Y:S01]  /*1fd00*/  BPT.TRAP 0x1 ;  /* 0x000000040000795c */ /* 0x000fe20000300000 */
.L_x_10042:
[----:B------:R-:W-:Y:S05]  /*1fd10*/  BSYNC B1 ;  /* 0x0000000000017941 */ /* 0x000fea0003800000 */
.L_x_10041:
[----:B------:R-:W-:Y:S01]  /*1fd20*/  IMAD R2, R18, 0x6c00, R16 ;  /* 0x00006c0012027824 */ /* 0x000fe200078e0210 */
[----:B------:R-:W-:Y:S01]  /*1fd30*/  UIADD3 UR4, UP0, UR36, 0x470, URZ ;  /* 0x0000047024047890 */ /* 0x000fe2000ff1e03f */
[----:B------:R-:W-:Y:S01]  /*1fd40*/  IMAD R23, R23, 0x90, R29 ;  /* 0x0000009017177824 */ /* 0x000fe200078e021d */
[----:B------:R-:W-:Y:S01]  /*1fd50*/  PLOP3.LUT P0, PT, PT, PT, PT, 0x80, 0x0 ;  /* 0x000000000000781c */ /* 0x000fe20003f0f070 */
[----:B------:R-:W-:Y:S01]  /*1fd60*/  VIADD R0, R0, 0x31c50 ;  /* 0x00031c5000007836 */ /* 0x000fe20000000000 */
[----:B------:R-:W-:Y:S01]  /*1fd70*/  UIADD3.X UR5, URZ, UR37, URZ, UP0, !UPT ;  /* 0x000000253f057290 */ /* 0x000fe200087fe43f */
[----:B------:R-:W-:Y:S01]  /*1fd80*/  VIADD R3, R2, 0x200 ;  /* 0x0000020002037836 */ /* 0x000fe20000000000 */
[----:B------:R-:W-:Y:S01]  /*1fd90*/  UMOV UR6, 0x0 ;  /* 0x0000000000067882 */ /* 0x000fe20000000000 */
[----:B------:R-:W-:Y:S01]  /*1fda0*/  UMOV UR7, 0x14f00000 ;  /* 0x14f0000000077882 */ /* 0x000fe20000000000 */
[----:B------:R-:W-:-:S08]  /*1fdb0*/  UMOV UR10, URZ ;  /* 0x0000003f000a7c82 */ /* 0x000fd00008000000 */
.L_x_10043:
        /* <DEDUP_REMOVED lines=10> */
[----:B------:R-:W-:Y:S01]  /*1fe60*/  PLOP3.LUT P0, PT, PT, PT, PT, 0x80, 0x0 ;  /* 0x000000000000781c */ /* 0x000fe20003f0f070 */
[----:B------:R-:W-:Y:S01]  /*1fe70*/  VIADD R3, R2, 0x2600 ;  /* 0x0000260002037836 */ /* 0x000fe20000000000 */
[----:B------:R-:W-:Y:S01]  /*1fe80*/  UMOV UR6, 0x0 ;  /* 0x0000000000067882 */ /* 0x000fe20000000000 */
[----:B------:R-:W-:Y:S01]  /*1fe90*/  UMOV UR7, 0x14f00000 ;  /* 0x14f0000000077882 */ /* 0x000fe20000000000 */
[----:B------:R-:W-:-:S09]  /*1fea0*/  UMOV UR10, 0x20 ;  /* 0x00000020000a7882 */ /* 0x000fd20000000000 */
.L_x_10044:
        /* <DEDUP_REMOVED lines=15> */
.L_x_10045:
        /* <DEDUP_REMOVED lines=10> */
.L_x_10037:
[----:B------:R-:W-:Y:S05]  /*20040*/  BSYNC B0 ;  /* 0x0000000000007941 */ /* 0x000fea0003800000 */
.L_x_10036:
[----:B------:R-:W-:-:S05]  /*20050*/  VIADD R18, R18, 0x1 ;  /* 0x0000000112127836 */ /* 0x000fca0000000000 */
[----:B------:R-:W-:-:S04]  /*20060*/  ISETP.NE.AND P0, PT, R18, 0x2, PT ;  /* 0x000000021200780c */ /* 0x000fc80003f05270 */
[----:B------:R-:W-:Y:S02]  /*20070*/  SEL R3, RZ, 0x1, P0 ;  /* 0x00000001ff037807 */ /* 0x000fe40000000000 */
[----:B------:R-:W-:Y:S02]  /*20080*/  SEL R18, R18, RZ, P0 ;  /* 0x000000ff12127207 */ /* 0x000fe40000000000 */
[----:B------:R-:W-:-:S07]  /*20090*/  LOP3.LUT R28, R28, R3, RZ, 0x3c, !PT ;  /* 0x000000031c1c7212 */ /* 0x000fce00078e3cff */
.L_x_9957:
[----:B------:R-:W-:Y:S05]  /*200a0*/  BSYNC B7 ;  /* 0x0000000000077941 */ /* 0x000fea0003800000 */
.L_x_9955:
        /* <DEDUP_REMOVED lines=8> */
[----:B------:R4:W0:Y:S01]  /*20130*/  LDS.128 R24, [R16+0x31cd0] ;  /* 0x031cd00010187984 */ /* 0x0008220000000c00 */
[----:B------:R-:W-:Y:S06]  /*20140*/  BAR.ARV 0x4, 0x200 ;  /* 0x0108000000007b1d */ /* 0x000fec0000002000 */
[----:B------:R-:W-:Y:S05]  /*20150*/  BRA `(.L_x_10047) ;  /* 0x0000000800c07947 */ /* 0x000fea0003800000 */
.L_x_10046:
[----:B------:R-:W4:Y:S01]  /*20160*/  LDL R10, [R1+0xc] ;  /* 0x00000c00010a7983 */ /* 0x000f220000100800 */
[----:B------:R-:W-:Y:S01]  /*20170*/  UMOV UR4, 0xffffffff ;  /* 0xffffffff00047882 */ /* 0x000fe20000000000 */
[----:B----4-:R-:W-:Y:S02]  /*20180*/  ISETP.NE.AND P5, PT, R10, 0x1f, PT ;  /* 0x0000001f0a00780c */ /* 0x010fe40003fa5270 */
[----:B------:R-:W-:Y:S11]  /*20190*/  BRA.DIV UR4, `(.L_x_10048) ;  /* 0x0000002a04cc7947 */ /* 0x000ff6000b800000 */
[----:B0-----:R-:W-:Y:S01]  /*201a0*/  IMAD.IADD R9, R27, 0x1, R10 ;  /* 0x000000011b097824 */ /* 0x001fe200078e020a */
[----:B------:R-:W-:Y:S01]  /*201b0*/  ULDC UR4, c[0x0][0xc3c] ;  /* 0x00030f0000047ab9 */ /* 0x000fe20000000800 */
[----:B------:R-:W-:-:S03]  /*201c0*/  LOP3.LUT P4, RZ, R19, 0x1, RZ, 0xc0, !PT ;  /* 0x0000000113ff7812 */ /* 0x000fc6000788c0ff */
[----:B------:R-:W-:-:S13]  /*201d0*/  ISETP.GE.OR P0, PT, R9, UR4, !P5 ;  /* 0x0000000409007c0c */ /* 0x000fda000ef06670 */
[----:B------:R-:W0:Y:S08]  /*201e0*/  @!P0 LDC.64 R2, c[0x0][0xc80] ;  /* 0x00032000ff028b82 */ /* 0x000e300000000a00 */
[----:B--23--:R-:W2:Y:S01]  /*201f0*/  @!P0 LDC.64 R4, c[0x0][0xc78] ;  /* 0x00031e00ff048b82 */ /* 0x00cea20000000a00 */
[----:B0-----:R-:W-:-:S05]  /*20200*/  @!P0 IMAD.WIDE R2, R9, 0x4, R2 ;  /* 0x0000000409028825 */ /* 0x001fca00078e0202 */
[----:B------:R2:W3:Y:S02]  /*20210*/  @!P0 LDG.E R7, desc[UR60][R2.64] ;  /* 0x0000003c02078981 */ /* 0x0004e4000c1e1900 */
[----:B--2---:R-:W-:-:S05]  /*20220*/  @!P0 IMAD.WIDE R2, R9, 0x4, R4 ;  /* 0x0000000409028825 */ /* 0x004fca00078e0204 */
[----:B------:R-:W2:Y:S01]  /*20230*/  @!P0 LDG.E R8, desc[UR60][R2.64] ;  /* 0x0000003c02088981 */ /* 0x000ea2000c1e1900 */
[----:B------:R-:W-:Y:S02]  /*20240*/  CS2R R4, SRZ ;  /* 0x0000000000047805 */ /* 0x000fe4000001ff00 */
[C---:B------:R-:W-:Y:S02]  /*20250*/  ISETP.GE.U32.AND P1, PT, R10.reuse, 0x4, PT ;  /* 0x000000040a00780c */ /* 0x040fe40003f26070 */
[C---:B------:R-:W-:Y:S01]  /*20260*/  ISETP.GE.U32.AND P2, PT, R10.reuse, 0x8, PT ;  /* 0x000000080a00780c */ /* 0x040fe20003f46070 */
[----:B------:R-:W-:Y:S01]  /*20270*/  SHFL.IDX PT, R0, R24, RZ, 0x1f ;  /* 0x00001fff18007589 */ /* 0x000fe200000e0000 */
[----:B------:R-:W-:-:S03]  /*20280*/  ISETP.GE.U32.AND P3, PT, R10, 0x10, PT ;  /* 0x000000100a00780c */ /* 0x000fc60003f66070 */
[----:B------:R0:W-:Y:S02]  /*20290*/  SHFL.IDX PT, R6, R24, 0x1, 0x1f ;  /* 0x00201f0018067f89 */ /* 0x0001e400000e0000 */
[----:B0-----:R-:W-:Y:S02]  /*202a0*/  IMAD.MOV.U32 R24, RZ, RZ, RZ ;  /* 0x000000ffff187224 */ /* 0x001fe400078e00ff */
[----:B---3--:R-:W-:Y:S02]  /*202b0*/  @!P0 IMAD.MOV.U32 R4, RZ, RZ, R7 ;  /* 0x000000ffff048224 */ /* 0x008fe400078e0007 */
[----:B--2---:R-:W-:Y:S01]  /*202c0*/  @!P0 IMAD.MOV.U32 R5, RZ, RZ, R8 ;  /* 0x000000ffff058224 */ /* 0x004fe200078e0008 */
[----:B------:R-:W-:-:S03]  /*202d0*/  ISETP.GE.U32.AND P0, PT, R10, 0x2, PT ;  /* 0x000000020a00780c */ /* 0x000fc60003f06070 */
[----:B-1----:R-:W-:-:S05]  /*202e0*/  IMAD R13, R5, R4, RZ ;  /* 0x00000004050d7224 */ /* 0x002fca00078e02ff */
        /* <DEDUP_REMOVED lines=16> */
.L_x_10157:
[----:B------:R-:W-:Y:S02]  /*203f0*/  ULDC UR4, c[0x0][0xc38] ;  /* 0x00030e0000047ab9 */ /* 0x000fe40000000800 */
[----:B------:R-:W-:-:S04]  /*20400*/  IMAD.U32 R7, RZ, RZ, UR4 ;  /* 0x00000004ff077e24 */ /* 0x000fc8000f8e00ff */
[----:B-1----:R-:W-:-:S04]  /*20410*/  IMAD R3, R14, R7, RZ ;  /* 0x000000070e037224 */ /* 0x002fc800078e02ff */
[----:B------:R-:W-:-:S05]  /*20420*/  IMAD.IADD R6, R6, 0x1, R3 ;  /* 0x0000000106067824 */ /* 0x000fca00078e0203 */
[----:B------:R-:W-:-:S13]  /*20430*/  ISETP.GT.AND P4, PT, R6, R0, PT ;  /* 0x000000000600720c */ /* 0x000fda0003f84270 */
[----:B------:R-:W-:Y:S05]  /*20440*/  @P4 BRA `(.L_x_10049) ;  /* 0x0000000000a44947 */ /* 0x000fea0003800000 */
.L_x_10052:
[----:B0-----:R-:W0:Y:S01]  /*20450*/  LDC R2, c[0x0][0xc3c] ;  /* 0x00030f00ff027b82 */ /* 0x001e220000000800 */
[----:B------:R-:W-:-:S05]  /*20460*/  VIADD R27, R27, 0x1f ;  /* 0x0000001f1b1b7836 */ /* 0x000fca0000000000 */
[----:B0-----:R-:W-:-:S13]  /*20470*/  ISETP.GE.AND P4, PT, R27, R2, PT ;  /* 0x000000021b00720c */ /* 0x001fda0003f86270 */
[----:B------:R-:W-:Y:S05]  /*20480*/  @P4 BRA `(.L_x_10050) ;  /* 0x0000000400b44947 */ /* 0x000fea0003800000 */
[----:B------:R-:W2:Y:S01]  /*20490*/  LDL R3, [R1+0xc] ;  /* 0x00000c0001037983 */ /* 0x000ea20000100800 */
[----:B------:R-:W-:Y:S02]  /*204a0*/  IMAD.MOV.U32 R4, RZ, RZ, RZ ;  /* 0x000000ffff047224 */ /* 0x000fe400078e00ff */
[----:B--2---:R-:W-:-:S05]  /*204b0*/  IMAD.IADD R5, R27, 0x1, R3 ;  /* 0x000000011b057824 */ /* 0x004fca00078e0203 */
[----:B------:R-:W-:-:S13]  /*204c0*/  ISETP.GE.OR P4, PT, R5, R2, !P5 ;  /* 0x000000020500720c */ /* 0x000fda0006f86670 */
[----:B------:R-:W0:Y:S02]  /*204d0*/  @!P4 LDC.64 R2, c[0x0][0xc80] ;  /* 0x00032000ff02cb82 */ /* 0x000e240000000a00 */
        /* <DEDUP_REMOVED lines=9> */
[----:B------:R-:W0:Y:S01]  /*20570*/  SHFL.UP PT, R14, R13, 0x1, RZ ;  /* 0x042000000d0e7989 */ /* 0x000e2200000e00ff */
[----:B------:R-:W-:-:S04]  /*20580*/  LOP3.LUT P4, RZ, R19, 0x1, RZ, 0xc0, !PT ;  /* 0x0000000113ff7812 */ /* 0x000fc8000788c0ff */
        /* <DEDUP_REMOVED lines=15> */
.L_x_10165:
[----:B------:R-:W-:Y:S02]  /*20680*/  ULDC UR4, c[0x0][0xc38] ;  /* 0x00030e0000047ab9 */ /* 0x000fe40000000800 */
[----:B------:R-:W-:-:S04]  /*20690*/  IMAD.U32 R7, RZ, RZ, UR4 ;  /* 0x00000004ff077e24 */ /* 0x000fc8000f8e00ff */
[----:B-1----:R-:W-:-:S04]  /*206a0*/  IMAD R3, R14, R7, RZ ;  /* 0x000000070e037224 */ /* 0x002fc800078e02ff */
[----:B------:R-:W-:-:S05]  /*206b0*/  IMAD.IADD R6, R3, 0x1, R6 ;  /* 0x0000000103067824 */ /* 0x000fca00078e0206 */
[----:B------:R-:W-:-:S13]  /*206c0*/  ISETP.GT.AND P4, PT, R6, R0, PT ;  /* 0x000000000600720c */ /* 0x000fda0003f84270 */
[----:B------:R-:W-:Y:S05]  /*206d0*/  @!P4 BRA `(.L_x_10052) ;  /* 0xfffffffc005cc947 */ /* 0x000fea000383ffff */
.L_x_10049:
        /* <DEDUP_REMOVED lines=9> */
.L_x_10170:
[----:B------:R-:W-:-:S13]  /*20770*/  ISETP.NE.AND P0, PT, R3, RZ, PT ;  /* 0x000000ff0300720c */ /* 0x000fda0003f05270 */
[----:B------:R-:W-:Y:S05]  /*20780*/  @!P0 BRA `(.L_x_10054) ;  /* 0x0000000000108947 */ /* 0x000fea0003800000 */
[----:B------:R-:W-:Y:S01]  /*20790*/  UMOV UR4, 0xffffffff ;  /* 0xffffffff00047882 */ /* 0x000fe20000000000 */
[----:B------:R-:W-:Y:S02]  /*207a0*/  VIADD R12, R6, 0xffffffff ;  /* 0xffffffff060c7836 */ /* 0x000fe40000000000 */
[----:B------:R-:W-:Y:S05]  /*207b0*/  BRA.DIV UR4, `(.L_x_10055) ;  /* 0x0000002e04947947 */ /* 0x000fea000b800000 */
[----:B------:R4:W0:Y:S02]  /*207c0*/  SHFL.IDX PT, R24, R2, R12, 0x1f ;  /* 0x00001f0c02187589 */ /* 0x00082400000e0000 */
.L_x_10054:
[-C--:B--2---:R-:W-:Y:S01]  /*207d0*/  IABS R9, R4.reuse ;  /* 0x0000000400097213 */ /* 0x084fe20000000000 */
[----:B0-----:R-:W-:Y:S02]  /*207e0*/  IMAD R24, R24, R7, R8 ;  /* 0x0000000718187224 */ /* 0x001fe400078e0208 */
[----:B------:R-:W-:Y:S01]  /*207f0*/  IMAD.IADD R27, R6, 0x1, R27 ;  /* 0x00000001061b7824 */ /* 0x000fe200078e021b */
[----:B------:R-:W0:Y:S01]  /*20800*/  I2F.RP R11, R9 ;  /* 0x00000009000b7306 */ /* 0x000e220000209400 */
[----:B------:R-:W-:Y:S01]  /*20810*/  IMAD.IADD R25, R0, 0x1, -R24 ;  /* 0x0000000100197824 */ /* 0x000fe200078e0a18 */
[----:B------:R-:W-:-:S05]  /*20820*/  IABS R0, R4 ;  /* 0x0000000400007213 */ /* 0x000fca0000000000 */
[----:B------:R-:W-:Y:S01]  /*20830*/  IMAD.MOV R0, RZ, RZ, -R0 ;  /* 0x000000ffff007224 */ /* 0x000fe200078e0a00 */
[----:B0-----:R-:W0:Y:S02]  /*20840*/  MUFU.RCP R11, R11 ;  /* 0x0000000b000b7308 */ /* 0x001e240000001000 */
[----:B0-----:R-:W-:-:S06]  /*20850*/  VIADD R3, R11, 0xffffffe ;  /* 0x0ffffffe0b037836 */ /* 0x001fcc0000000000 */
[----:B------:R-:W4:Y:S02]  /*20860*/  F2I.FTZ.U32.TRUNC.NTZ R3, R3 ;  /* 0x0000000300037305 */ /* 0x000f24000021f000 */
[----:B----4-:R-:W-:-:S04]  /*20870*/  IMAD.MOV R2, RZ, RZ, -R3 ;  /* 0x000000ffff027224 */ /* 0x010fc800078e0a03 */
        /* <DEDUP_REMOVED lines=16> */
[----:B------:R0:W2:Y:S02]  /*20980*/  F2I.FTZ.U32.TRUNC.NTZ R3, R8 ;  /* 0x0000000800037305 */ /* 0x0000a4000021f000 */
[----:B0-----:R-:W-:-:S05]  /*20990*/  IABS R8, R5 ;  /* 0x0000000500087213 */ /* 0x001fca0000000000 */
[----:B------:R-:W-:Y:S02]  /*209a0*/  IMAD.MOV R8, RZ, RZ, -R8 ;  /* 0x000000ffff087224 */ /* 0x000fe400078e0a08 */
[----:B--2---:R-:W-:-:S04]  /*209b0*/  IMAD.MOV R9, RZ, RZ, -R3 ;  /* 0x000000ffff097224 */ /* 0x004fc800078e0a03 */
[----:B------:R-:W-:-:S04]  /*209c0*/  IMAD R9, R9, R0, RZ ;  /* 0x0000000009097224 */ /* 0x000fc800078e02ff */
[----:B------:R-:W-:Y:S01]  /*209d0*/  IMAD.HI.U32 R2, R3, R9, R2 ;  /* 0x0000000903027227 */ /* 0x000fe200078e0002 */
[----:B------:R-:W-:-:S04]  /*209e0*/  LOP3.LUT R3, R25, R4, RZ, 0x3c, !PT ;  /* 0x0000000419037212 */ /* 0x000fc800078e3cff */
        /* <DEDUP_REMOVED lines=18> */
[----:B------:R-:W-:-:S04]  /*20b10*/  IMAD.MOV R0, RZ, RZ, -R2 ;  /* 0x000000ffff007224 */ /* 0x000fc800078e0a02 */
[C---:B------:R-:W-:Y:S02]  /*20b20*/  IMAD R10, R5.reuse, R0, R10 ;  /* 0x00000000050a7224 */ /* 0x040fe400078e020a */
[----:B------:R-:W-:-:S04]  /*20b30*/  IMAD R5, R5, 0x1000000, R2 ;  /* 0x0100000005057824 */ /* 0x000fc800078e0202 */
[----:B------:R-:W-:Y:S01]  /*20b40*/  IMAD R26, R10, 0x10000, R5 ;  /* 0x000100000a1a7824 */ /* 0x000fe200078e0205 */
[----:B------:R-:W-:Y:S06]  /*20b50*/  BRA `(.L_x_10056) ;  /* 0x00000000001c7947 */ /* 0x000fec0003800000 */
.L_x_10050:
[----:B------:R-:W-:Y:S01]  /*20b60*/  UMOV UR4, URZ ;  /* 0x0000003f00047c82 */ /* 0x000fe20008000000 */
[----:B------:R-:W-:Y:S01]  /*20b70*/  UMOV UR5, URZ ;  /* 0x0000003f00057c82 */ /* 0x000fe20008000000 */
[----:B------:R-:W-:Y:S01]  /*20b80*/  ULDC UR6, c[0x0][0xc3c] ;  /* 0x00030f0000067ab9 */ /* 0x000fe20000000800 */
[----:B------:R-:W-:Y:S02]  /*20b90*/  IMAD.MOV.U32 R24, RZ, RZ, R0 ;  /* 0x000000ffff187224 */ /* 0x000fe400078e0000 */
[----:B------:R-:W-:Y:S02]  /*20ba0*/  IMAD.U32 R25, RZ, RZ, UR4 ;  /* 0x00000004ff197e24 */ /* 0x000fe4000f8e00ff */
[----:B------:R-:W-:Y:S02]  /*20bb0*/  IMAD.U32 R26, RZ, RZ, UR5 ;  /* 0x00000005ff1a7e24 */ /* 0x000fe4000f8e00ff */
[----:B------:R-:W-:-:S07]  /*20bc0*/  IMAD.U32 R27, RZ, RZ, UR6 ;  /* 0x00000006ff1b7e24 */ /* 0x000fce000f8e00ff */
.L_x_10056:
[----:B------:R-:W2:Y:S01]  /*20bd0*/  LDL R0, [R1+0xc] ;  /* 0x00000c0001007983 */ /* 0x000ea20000100800 */
[----:B------:R-:W-:Y:S05]  /*20be0*/  WARPSYNC.ALL ;  /* 0x0000000000007948 */ /* 0x000fea0003800000 */
[----:B------:R-:W-:Y:S01]  /*20bf0*/  BAR.SYNC.DEFER_BLOCKING 0x4, 0x200 ;  /* 0x0108000000007b1d */ /* 0x000fe20000010000 */
[----:B--2---:R-:W-:-:S13]  /*20c00*/  ISETP.NE.AND P0, PT, R0, RZ, PT ;  /* 0x000000ff0000720c */ /* 0x004fda0003f05270 */
[----:B------:R-:W0:Y:S01]  /*20c10*/  @!P0 S2R R3, SR_CgaCtaId ;  /* 0x0000000000038919 */ /* 0x000e220000008800 */
[----:B------:R-:W-:-:S04]  /*20c20*/  @!P0 MOV R0, 0x400 ;  /* 0x0000040000008802 */ /* 0x000fc80000000f00 */
[----:B0-----:R-:W-:-:S05]  /*20c30*/  @!P0 LEA R16, R3, R0, 0x18 ;  /* 0x0000000003108211 */ /* 0x001fca00078ec0ff */
[----:B------:R0:W-:Y:S01]  /*20c40*/  @!P0 STS.128 [R16+0x31cd0], R24 ;  /* 0x031cd01810008388 */ /* 0x0001e20000000c00 */
[----:B------:R-:W-:Y:S06]  /*20c50*/  BAR.ARV 0x5, 0x200 ;  /* 0x0148000000007b1d */ /* 0x000fec0000002000 */
.L_x_10047:
[----:B------:R-:W-:Y:S02]  /*20c60*/  ULDC UR4, c[0x0][0xc3c] ;  /* 0x00030f0000047ab9 */ /* 0x000fe40000000800 */
[----:B0-----:R-:W-:-:S13]  /*20c70*/  ISETP.GE.AND P0, PT, R27, UR4, PT ;  /* 0x000000041b007c0c */ /* 0x001fda000bf06270 */
[----:B------:R-:W-:Y:S05]  /*20c80*/  @!P0 BRA `(.L_x_10057) ;  /* 0xffffff9000948947 */ /* 0x000fea000383ffff */
[----:B------:R-:W-:Y:S05]  /*20c90*/  BSYNC B8 ;  /* 0x0000000000087941 */ /* 0x000fea0003800000 */
.L_x_9907:
[----:B0-----:R-:W5:Y:S01]  /*20ca0*/  LDL.LU R0, [R1+0x40] ;  /* 0x0000400001007983 */ /* 0x001f620000300800 */
[----:B------:R-:W-:Y:S01]  /*20cb0*/  BSSY B0, `(.L_x_10058) ;  /* 0x000000b000007945 */ /* 0x000fe20003800000 */
[----:B--23--:R-:W0:Y:S01]  /*20cc0*/  S2R R5, SR_CgaCtaId ;  /* 0x0000000000057919 */ /* 0x00ce220000008800 */
[----:B-----5:R-:W-:-:S05]  /*20cd0*/  VIADD R0, R0, 0x1 ;  /* 0x0000000100007836 */ /* 0x020fca0000000000 */
        /* <DEDUP_REMOVED lines=8> */
.L_x_10173:
[----:B------:R-:W-:Y:S05]  /*20d60*/  BSYNC B0 ;  /* 0x0000000000007941 */ /* 0x000fea0003800000 */
.L_x_10058:
[----:B------:R-:W-:-:S03]  /*20d70*/  UMOV UR4, 0xffffffff ;  /* 0xffffffff00047882 */ /* 0x000fc60000000000 */
[----:B------:R-:W-:Y:S05]  /*20d80*/  BRA.DIV UR4, `(.L_x_10060) ;  /* 0x0000002a045c7947 */ /* 0x000fea000b800000 */
[----:B0-----:R-:W0:Y:S02]  /*20d90*/  S2R R0, SR_TID.X ;  /* 0x0000000000007919 */ /* 0x001e240000002100 */
[----:B0-----:R-:W-:-:S04]  /*20da0*/  SHF.R.U32.HI R0, RZ, 0x5, R0 ;  /* 0x00000005ff007819 */ /* 0x001fc80000011600 */
[----:B------:R-:W-:-:S05]  /*20db0*/  LOP3.LUT R0, R0, 0x3, RZ, 0xc0, !PT ;  /* 0x0000000300007812 */ /* 0x000fca00078ec0ff */
[----:B------:R0:W2:Y:S02]  /*20dc0*/  SHFL.IDX PT, R14, R0, RZ, 0x1f ;  /* 0x00001fff000e7589 */ /* 0x0000a400000e0000 */
.L_x_10176:
[----:B--2---:R-:W-:-:S13]  /*20dd0*/  ISETP.NE.AND P0, PT, R14, RZ, PT ;  /* 0x000000ff0e00720c */ /* 0x004fda0003f05270 */
[----:B------:R-:W-:Y:S05]  /*20de0*/  @P0 BRA `(.L_x_9753) ;  /* 0x0000000000880947 */ /* 0x000fea0003800000 */
[----:B------:R-:W-:-:S03]  /*20df0*/  UMOV UR4, 0xffffffff ;  /* 0xffffffff00047882 */ /* 0x000fc60000000000 */
[----:B------:R-:W-:Y:S05]  /*20e00*/  BRA.DIV UR4, `(.L_x_10061) ;  /* 0x0000002a04707947 */ /* 0x000fea000b800000 */
[----:B------:R-:W-:-:S13]  /*20e10*/  ELECT P6, URZ, PT ;  /* 0x00000000003f782f */ /* 0x000fda00038c0000 */
.L_x_10179:
[----:B------:R-:W-:Y:S05]  /*20e20*/  @!P6 BRA `(.L_x_9753) ;  /* 0x000000000078e947 */ /* 0x000fea0003800000 */
[----:B0-----:R-:W2:Y:S02]  /*20e30*/  LDL.LU R0, [R1+0x38] ;  /* 0x0000380001007983 */ /* 0x001ea40000300800 */
[----:B--2---:R-:W-:-:S04]  /*20e40*/  LOP3.LUT R0, R0, 0x2, RZ, 0xfc, !PT ;  /* 0x0000000200007812 */ /* 0x004fc800078efcff */
[----:B------:R-:W-:-:S13]  /*20e50*/  ISETP.NE.AND P2, PT, R0, 0x3, PT ;  /* 0x000000030000780c */ /* 0x000fda0003f45270 */
[----:B------:R-:W-:Y:S05]  /*20e60*/  @!P2 BRA `(.L_x_10062) ;  /* 0x000000000004a947 */ /* 0x000fea0003800000 */
[----:B------:R-:W-:Y:S01]  /*20e70*/  BPT.TRAP 0x1 ;  /* 0x000000040000795c */ /* 0x000fe20000300000 */
.L_x_10062:
        /* <DEDUP_REMOVED lines=12> */
.L_x_10180:
[----:B------:R-:W2:Y:S02]  /*20f40*/  SYNCS.PHASECHK.TRANS64.TRYWAIT P0, [R3+URZ], R0 ;  /* 0x00000000030075a7 */ /* 0x000ea4000800017f */
[----:B--2---:R-:W-:Y:S05]  /*20f50*/  @!P0 BRA `(.L_x_10064) ;  /* 0x0000002800508947 */ /* 0x004fea0003800000 */
.L_x_10181:
[----:B------:R-:W-:Y:S05]  /*20f60*/  @!P2 BRA `(.L_x_10065) ;  /* 0x000000000004a947 */ /* 0x000fea0003800000 */
[----:B------:R-:W-:Y:S01]  /*20f70*/  BPT.TRAP 0x1 ;  /* 0x000000040000795c */ /* 0x000fe20000300000 */
.L_x_10065:
[----:B--2---:R-:W-:-:S04]  /*20f80*/  VIADD R3, R9, 0x31c60 ;  /* 0x00031c6009037836 */ /* 0x004fc80000000000 */
[----:B------:R-:W-:-:S04]  /*20f90*/  IMAD R5, R18, 0x8, R3 ;  /* 0x0000000812057824 */ /* 0x000fc800078e0203 */
[----:B------:R-:W2:Y:S02]  /*20fa0*/  SYNCS.PHASECHK.TRANS64.TRYWAIT P0, [R5+URZ], R2 ;  /* 0x00000002050075a7 */ /* 0x000ea4000800017f */
[----:B--2---:R-:W-:Y:S05]  /*20fb0*/  @!P0 BRA `(.L_x_10066) ;  /* 0x00000028004c8947 */ /* 0x004fea0003800000 */
.L_x_10182:
[----:B------:R-:W-:-:S07]  /*20fc0*/  IMAD R3, R4, 0x8, R3 ;  /* 0x0000000804037824 */ /* 0x000fce00078e0203 */
.L_x_10067:
[----:B---3--:R3:W0:Y:S02]  /*20fd0*/  SYNCS.PHASECHK.TRANS64.TRYWAIT P0, [R3+URZ], R0 ;  /* 0x00000000030075a7 */ /* 0x008624000800017f */
[----:B0-----:R-:W-:Y:S05]  /*20fe0*/  @!P0 NANOSLEEP.SYNCS 0x989680 ;  /* 0x009896800000895d */ /* 0x001fea0003900000 */
[----:B------:R-:W0:Y:S02]  /*20ff0*/  @!P0 SYNCS.PHASECHK.TRANS64 P0, [R3+URZ], R0 ;  /* 0x00000000030085a7 */ /* 0x000e24000800007f */
[----:B0-----:R-:W-:Y:S05]  /*21000*/  @!P0 BRA `(.L_x_10067) ;  /* 0xfffffffc00f08947 */ /* 0x001fea000383ffff */
.L_x_9753:
[----:B------:R-:W-:Y:S05]  /*21010*/  BSYNC B9 ;  /* 0x0000000000097941 */ /* 0x000fea0003800000 */
.L_x_9750:
[----:B------:R-:W-:Y:S05]  /*21020*/  EXIT ;  /* 0x000000000000794d */ /* 0x000fea0003800000 */
.L_x_9771:
[----:B0-----:R0:W1:Y:S02]  /*21030*/  SYNCS.PHASECHK.TRANS64.TRYWAIT P5, [R20+URZ+0x31c90], R90 ;  /* 0x031c905a140075a7 */ /* 0x00106400080a017f */
[----:B-1----:R-:W-:Y:S05]  /*21040*/  @!P5 NANOSLEEP.SYNCS 0x989680 ;  /* 0x009896800000d95d */ /* 0x002fea0003900000 */
[----:B------:R-:W1:Y:S02]  /*21050*/  @!P5 SYNCS.PHASECHK.TRANS64 P5, [R20+URZ+0x31c90], R90 ;  /* 0x031c905a1400d5a7 */ /* 0x000e6400080a007f */
[----:B-1----:R-:W-:Y:S05]  /*21060*/  @!P5 BRA `(.L_x_9771) ;  /* 0xfffffffc00f0d947 */ /* 0x002fea000383ffff */
[----:B------:R-:W-:Y:S05]  /*21070*/  BRA `(.L_x_10068) ;  /* 0xfffffe24001c7947 */ /* 0x000fea000383ffff */
.L_x_9799:
[----:B0-----:R0:W1:Y:S02]  /*21080*/  SYNCS.PHASECHK.TRANS64.TRYWAIT P5, [R20+URZ+0x31c90], R90 ;  /* 0x031c905a140075a7 */ /* 0x00106400080a017f */
[----:B-1----:R-:W-:Y:S05]  /*21090*/  @!P5 NANOSLEEP.SYNCS 0x989680 ;  /* 0x009896800000d95d */ /* 0x002fea0003900000 */
[----:B------:R-:W1:Y:S02]  /*210a0*/  @!P5 SYNCS.PHASECHK.TRANS64 P5, [R20+URZ+0x31c90], R90 ;  /* 0x031c905a1400d5a7 */ /* 0x000e6400080a007f */
[----:B-1----:R-:W-:Y:S05]  /*210b0*/  @!P5 BRA `(.L_x_9799) ;  /* 0xfffffffc00f0d947 */ /* 0x002fea000383ffff */
[----:B------:R-:W-:Y:S05]  /*210c0*/  BRA `(.L_x_10069) ;  /* 0xfffffe3c00c47947 */ /* 0x000fea000383ffff */
.L_x_9812:
[----:B0-----:R0:W1:Y:S02]  /*210d0*/  SYNCS.PHASECHK.TRANS64.TRYWAIT P4, [R20+URZ+0x31c90], R90 ;  /* 0x031c905a140075a7 */ /* 0x001064000808017f */
[----:B-1----:R-:W-:Y:S05]  /*210e0*/  @!P4 NANOSLEEP.SYNCS 0x989680 ;  /* 0x009896800000c95d */ /* 0x002fea0003900000 */
[----:B------:R-:W1:Y:S02]  /*210f0*/  @!P4 SYNCS.PHASECHK.TRANS64 P4, [R20+URZ+0x31c90], R90 ;  /* 0x031c905a1400c5a7 */ /* 0x000e64000808007f */
[----:B-1----:R-:W-:Y:S05]  /*21100*/  @!P4 BRA `(.L_x_9812) ;  /* 0xfffffffc00f0c947 */ /* 0x002fea000383ffff */
[----:B------:R-:W-:Y:S05]  /*21110*/  BRA `(.L_x_10070) ;  /* 0xfffffe5800507947 */ /* 0x000fea000383ffff */
.L_x_9816:
[----:B--2---:R2:W3:Y:S02]  /*21120*/  SYNCS.PHASECHK.TRANS64.TRYWAIT P3, [R20+URZ+0x31cb0], R90 ;  /* 0x031cb05a140075a7 */ /* 0x0044e4000806017f */
[----:B---3--:R-:W-:Y:S05]  /*21130*/  @!P3 NANOSLEEP.SYNCS 0x989680 ;  /* 0x009896800000b95d */ /* 0x008fea0003900000 */
[----:B------:R-:W3:Y:S02]  /*21140*/  @!P3 SYNCS.PHASECHK.TRANS64 P3, [R20+URZ+0x31cb0], R90 ;  /* 0x031cb05a1400b5a7 */ /* 0x000ee4000806007f */
[----:B---3--:R-:W-:Y:S05]  /*21150*/  @!P3 BRA `(.L_x_9816) ;  /* 0xfffffffc00f0b947 */ /* 0x008fea000383ffff */
[----:B------:R-:W-:Y:S05]  /*21160*/  BRA `(.L_x_10071) ;  /* 0xfffffe5800e87947 */ /* 0x000fea000383ffff */
.L_x_9824:
[----:B------:R-:W-:Y:S01]  /*21170*/  BSSY B0, `(.L_x_10072) ;  /* 0x0000007000007945 */ /* 0x000fe20003800000 */
[----:B------:R-:W-:Y:S02]  /*21180*/  IMAD.MOV.U32 R12, RZ, RZ, RZ ;  /* 0x000000ffff0c7224 */ /* 0x000fe400078e00ff */
[----:B------:R-:W-:Y:S02]  /*21190*/  IMAD.MOV.U32 R11, RZ, RZ, 0x1f ;  /* 0x0000001fff0b7424 */ /* 0x000fe400078e00ff */
[----:B------:R-:W-:-:S07]  /*211a0*/  IMAD.MOV.U32 R15, RZ, RZ, -0x1 ;  /* 0xffffffffff0f7424 */ /* 0x000fce00078e00ff */
[----:B-----5:R-:W-:Y:S05]  /*211b0*/  WARPSYNC.COLLECTIVE R15, `(.L_x_10073) ;  /* 0x000000000f087348 */ /* 0x020fea0003c00000 */
[----:B------:R0:W1:Y:S02]  /*211c0*/  SHFL.IDX P6, R14, R13, R12, R11 ;  /* 0x0000000c0d0e7389 */ /* 0x00006400000c000b */
[----:B01---5:R-:W-:Y:S01]  /*211d0*/  ENDCOLLECTIVE ;  /* 0x000000000000791b */ /* 0x023fe20003800000 */
.L_x_10073:
[----:B------:R-:W-:Y:S05]  /*211e0*/  BSYNC B0 ;  /* 0x0000000000007941 */ /* 0x000fea0003800000 */
.L_x_10072:
[----:B------:R1:W-:Y:S01]  /*211f0*/  STL [R1+0x7c], R14 ;  /* 0x00007c0e01007387 */ /* 0x0003e20000100800 */
[----:B------:R-:W-:Y:S05]  /*21200*/  BRA `(.L_x_10074) ;  /* 0xfffffe6000e87947 */ /* 0x000fea000383ffff */
.L_x_9835:
[----:B------:R-:W-:Y:S01]  /*21210*/  BSSY B1, `(.L_x_10075) ;  /* 0x0000008000017945 */ /* 0x000fe20003800000 */
[----:B------:R-:W-:Y:S02]  /*21220*/  IMAD.MOV.U32 R13, RZ, RZ, R25 ;  /* 0x000000ffff0d7224 */ /* 0x000fe400078e0019 */
[----:B------:R-:W-:Y:S02]  /*21230*/  IMAD.MOV.U32 R12, RZ, RZ, RZ ;  /* 0x000000ffff0c7224 */ /* 0x000fe400078e00ff */
[----:B------:R-:W-:Y:S02]  /*21240*/  IMAD.MOV.U32 R11, RZ, RZ, 0x1e1f ;  /* 0x00001e1fff0b7424 */ /* 0x000fe400078e00ff */
[----:B------:R-:W-:-:S07]  /*21250*/  IMAD.MOV.U32 R15, RZ, RZ, -0x1 ;  /* 0xffffffffff0f7424 */ /* 0x000fce00078e00ff */
[----:B-1----:R-:W-:Y:S05]  /*21260*/  WARPSYNC.COLLECTIVE R15, `(.L_x_10076) ;  /* 0x000000000f087348 */ /* 0x002fea0003c00000 */
[----:B-1----:R0:W1:Y:S02]  /*21270*/  SHFL.IDX P6, R14, R13, R12, R11 ;  /* 0x0000000c0d0e7389 */ /* 0x00206400000c000b */
[----:B01----:R-:W-:Y:S01]  /*21280*/  ENDCOLLECTIVE ;  /* 0x000000000000791b */ /* 0x003fe20003800000 */
.L_x_10076:
[----:B------:R-:W-:Y:S05]  /*21290*/  BSYNC B1 ;  /* 0x0000000000017941 */ /* 0x000fea0003800000 */
.L_x_10075:
        /* <DEDUP_REMOVED lines=8> */
.L_x_10077:
[----:B------:R-:W-:Y:S02]  /*21320*/  IMAD.MOV.U32 R13, RZ, RZ, R27 ;  /* 0x000000ffff0d7224 */ /* 0x000fe400078e001b */
[----:B------:R-:W-:-:S07]  /*21330*/  IMAD.MOV.U32 R0, RZ, RZ, R14 ;  /* 0x000000ffff007224 */ /* 0x000fce00078e000e */
[----:B------:R-:W-:Y:S05]  /*21340*/  WARPSYNC.COLLECTIVE R15, `(.L_x_10078) ;  /* 0x000000000f087348 */ /* 0x000fea0003c00000 */
[----:B------:R0:W1:Y:S02]  /*21350*/  SHFL.IDX P6, R14, R13, R12, R11 ;  /* 0x0000000c0d0e7389 */ /* 0x00006400000c000b */
[----:B01----:R-:W-:Y:S01]  /*21360*/  ENDCOLLECTIVE ;  /* 0x000000000000791b */ /* 0x003fe20003800000 */
.L_x_10078:
[----:B------:R-:W-:Y:S02]  /*21370*/  IMAD.MOV.U32 R13, RZ, RZ, R26 ;  /* 0x000000ffff0d7224 */ /* 0x000fe400078e001a */
[----:B------:R-:W-:-:S07]  /*21380*/  IMAD.MOV.U32 R5, RZ, RZ, R14 ;  /* 0x000000ffff057224 */ /* 0x000fce00078e000e */
[----:B------:R-:W-:Y:S05]  /*21390*/  WARPSYNC.COLLECTIVE R15, `(.L_x_10079) ;  /* 0x000000000f087348 */ /* 0x000fea0003c00000 */
[----:B------:R0:W1:Y:S02]  /*213a0*/  SHFL.IDX P6, R14, R13, R12, R11 ;  /* 0x0000000c0d0e7389 */ /* 0x00006400000c000b */
[----:B01----:R-:W-:Y:S01]  /*213b0*/  ENDCOLLECTIVE ;  /* 0x000000000000791b */ /* 0x003fe20003800000 */
.L_x_10079:
[----:B------:R-:W-:Y:S01]  /*213c0*/  IMAD.MOV.U32 R4, RZ, RZ, R14 ;  /* 0x000000ffff047224 */ /* 0x000fe200078e000e */
[----:B------:R-:W-:Y:S06]  /*213d0*/  BRA `(.L_x_10080) ;  /* 0xfffffe6400f07947 */ /* 0x000fec000383ffff */
.L_x_9839:
[----:B0-----:R0:W1:Y:S02]  /*213e0*/  SYNCS.PHASECHK.TRANS64.TRYWAIT P1, [R16+URZ+0x31c00], R3 ;  /* 0x031c0003100075a7 */ /* 0x001064000802017f */
[----:B-1----:R-:W-:Y:S05]  /*213f0*/  @!P1 NANOSLEEP.SYNCS 0x989680 ;  /* 0x009896800000995d */ /* 0x002fea0003900000 */
[----:B------:R-:W1:Y:S02]  /*21400*/  @!P1 SYNCS.PHASECHK.TRANS64 P1, [R16+URZ+0x31c00], R3 ;  /* 0x031c0003100095a7 */ /* 0x000e64000802007f */
[----:B-1----:R-:W-:Y:S05]  /*21410*/  @!P1 BRA `(.L_x_9839) ;  /* 0xfffffffc00f09947 */ /* 0x002fea000383ffff */
[----:B------:R-:W-:Y:S05]  /*21420*/  BRA `(.L_x_10081) ;  /* 0xfffffe7000387947 */ /* 0x000fea000383ffff */
.L_x_9851:
        /* <DEDUP_REMOVED lines=8> */
.L_x_10083:
[----:B------:R-:W-:Y:S05]  /*214b0*/  BSYNC B1 ;  /* 0x0000000000017941 */ /* 0x000fea0003800000 */
.L_x_10082:
        /* <DEDUP_REMOVED lines=8> */
.L_x_10084:
[----:B------:R-:W-:Y:S02]  /*21540*/  IMAD.MOV.U32 R21, RZ, RZ, R3 ;  /* 0x000000ffff157224 */ /* 0x000fe400078e0003 */
[----:B------:R-:W-:Y:S02]  /*21550*/  IMAD.MOV.U32 R13, RZ, RZ, R27 ;  /* 0x000000ffff0d7224 */ /* 0x000fe400078e001b */
[----:B------:R-:W-:-:S07]  /*21560*/  IMAD.MOV.U32 R0, RZ, RZ, R14 ;  /* 0x000000ffff007224 */ /* 0x000fce00078e000e */
[----:B------:R-:W-:Y:S05]  /*21570*/  WARPSYNC.COLLECTIVE R15, `(.L_x_10085) ;  /* 0x000000000f087348 */ /* 0x000fea0003c00000 */
[----:B------:R0:W1:Y:S02]  /*21580*/  SHFL.IDX P6, R14, R13, R12, R11 ;  /* 0x0000000c0d0e7389 */ /* 0x00006400000c000b */
[----:B01----:R-:W-:Y:S01]  /*21590*/  ENDCOLLECTIVE ;  /* 0x000000000000791b */ /* 0x003fe20003800000 */
.L_x_10085:
[----:B------:R-:W-:Y:S02]  /*215a0*/  IMAD.MOV.U32 R20, RZ, RZ, R0 ;  /* 0x000000ffff147224 */ /* 0x000fe400078e0000 */
[----:B------:R-:W-:Y:S02]  /*215b0*/  IMAD.MOV.U32 R13, RZ, RZ, R26 ;  /* 0x000000ffff0d7224 */ /* 0x000fe400078e001a */
[----:B------:R-:W-:-:S07]  /*215c0*/  IMAD.MOV.U32 R5, RZ, RZ, R14 ;  /* 0x000000ffff057224 */ /* 0x000fce00078e000e */
[----:B------:R-:W-:Y:S05]  /*215d0*/  WARPSYNC.COLLECTIVE R15, `(.L_x_10086) ;  /* 0x000000000f087348 */ /* 0x000fea0003c00000 */
[----:B------:R0:W1:Y:S02]  /*215e0*/  SHFL.IDX P6, R14, R13, R12, R11 ;  /* 0x0000000c0d0e7389 */ /* 0x00006400000c000b */
[----:B01----:R-:W-:Y:S01]  /*215f0*/  ENDCOLLECTIVE ;  /* 0x000000000000791b */ /* 0x003fe20003800000 */
.L_x_10086:
[----:B------:R-:W-:Y:S05]  /*21600*/  BRA `(.L_x_10087) ;  /* 0xfffffe8000e47947 */ /* 0x000fea000383ffff */
.L_x_9855:
[----:B0-----:R0:W1:Y:S02]  /*21610*/  SYNCS.PHASECHK.TRANS64.TRYWAIT P1, [R16+URZ+0x31c00], R3 ;  /* 0x031c0003100075a7 */ /* 0x001064000802017f */
[----:B-1----:R-:W-:Y:S05]  /*21620*/  @!P1 NANOSLEEP.SYNCS 0x989680 ;  /* 0x009896800000995d */ /* 0x002fea0003900000 */
[----:B------:R-:W1:Y:S02]  /*21630*/  @!P1 SYNCS.PHASECHK.TRANS64 P1, [R16+URZ+0x31c00], R3 ;  /* 0x031c0003100095a7 */ /* 0x000e64000802007f */
[----:B-1----:R-:W-:Y:S05]  /*21640*/  @!P1 BRA `(.L_x_9855) ;  /* 0xfffffffc00f09947 */ /* 0x002fea000383ffff */
[----:B------:R-:W-:Y:S05]  /*21650*/  BRA `(.L_x_10088) ;  /* 0xfffffe8800ac7947 */ /* 0x000fea000383ffff */
.L_x_9863:
[----:B--2---:R2:W4:Y:S02]  /*21660*/  SYNCS.PHASECHK.TRANS64.TRYWAIT P1, [R0+URZ+0x31c30], R5 ;  /* 0x031c3005000075a7 */ /* 0x004524000802017f */
[----:B----4-:R-:W-:Y:S05]  /*21670*/  @!P1 NANOSLEEP.SYNCS 0x989680 ;  /* 0x009896800000995d */ /* 0x010fea0003900000 */
[----:B------:R-:W4:Y:S02]  /*21680*/  @!P1 SYNCS.PHASECHK.TRANS64 P1, [R0+URZ+0x31c30], R5 ;  /* 0x031c3005000095a7 */ /* 0x000f24000802007f */
[----:B----4-:R-:W-:Y:S05]  /*21690*/  @!P1 BRA `(.L_x_9863) ;  /* 0xfffffffc00f09947 */ /* 0x010fea000383ffff */
[----:B------:R-:W-:Y:S05]  /*216a0*/  BRA `(.L_x_9862) ;  /* 0xfffffea000a47947 */ /* 0x000fea000383ffff */
.L_x_9869:
[----:B-1----:R1:W2:Y:S02]  /*216b0*/  SYNCS.PHASECHK.TRANS64.TRYWAIT P3, [R14+URZ+0x31c30], R15 ;  /* 0x031c300f0e0075a7 */ /* 0x0022a4000806017f */
[----:B--2---:R-:W-:Y:S05]  /*216c0*/  @!P3 NANOSLEEP.SYNCS 0x989680 ;  /* 0x009896800000b95d */ /* 0x004fea0003900000 */
[----:B------:R-:W2:Y:S02]  /*216d0*/  @!P3 SYNCS.PHASECHK.TRANS64 P3, [R14+URZ+0x31c30], R15 ;  /* 0x031c300f0e00b5a7 */ /* 0x000ea4000806007f */
[----:B--2---:R-:W-:Y:S05]  /*216e0*/  @!P3 BRA `(.L_x_9869) ;  /* 0xfffffffc00f0b947 */ /* 0x004fea000383ffff */
[----:B------:R-:W-:Y:S05]  /*216f0*/  BRA `(.L_x_9868) ;  /* 0xfffffeec00907947 */ /* 0x000fea000383ffff */
.L_x_9873:
[----:B-1----:R1:W2:Y:S02]  /*21700*/  SYNCS.PHASECHK.TRANS64.TRYWAIT P2, [R15+URZ+0x31c50], R14 ;  /* 0x031c500e0f0075a7 */ /* 0x0022a4000804017f */
[----:B--2---:R-:W-:Y:S05]  /*21710*/  @!P2 NANOSLEEP.SYNCS 0x989680 ;  /* 0x009896800000a95d */ /* 0x004fea0003900000 */
[----:B------:R-:W2:Y:S02]  /*21720*/  @!P2 SYNCS.PHASECHK.TRANS64 P2, [R15+URZ+0x31c50], R14 ;  /* 0x031c500e0f00a5a7 */ /* 0x000ea4000804007f */
[----:B--2---:R-:W-:Y:S05]  /*21730*/  @!P2 BRA `(.L_x_9873) ;  /* 0xfffffffc00f0a947 */ /* 0x004fea000383ffff */
[----:B------:R-:W-:Y:S05]  /*21740*/  BRA `(.L_x_9870) ;  /* 0xffffff1400107947 */ /* 0x000fea000383ffff */
.L_x_9878:
[----:B--2---:R2:W3:Y:S02]  /*21750*/  SYNCS.PHASECHK.TRANS64.TRYWAIT P0, [R0+URZ+0x31c50], R3 ;  /* 0x031c5003000075a7 */ /* 0x0044e4000800017f */
[----:B---3--:R-:W-:Y:S05]  /*21760*/  @!P0 NANOSLEEP.SYNCS 0x989680 ;  /* 0x009896800000895d */ /* 0x008fea0003900000 */
[----:B------:R-:W3:Y:S02]  /*21770*/  @!P0 SYNCS.PHASECHK.TRANS64 P0, [R0+URZ+0x31c50], R3 ;  /* 0x031c5003000085a7 */ /* 0x000ee4000800007f */
[----:B---3--:R-:W-:Y:S05]  /*21780*/  @!P0 BRA `(.L_x_9878) ;  /* 0xfffffffc00f08947 */ /* 0x008fea000383ffff */
[----:B------:R-:W-:Y:S05]  /*21790*/  BRA `(.L_x_9877) ;  /* 0xffffff40004c7947 */ /* 0x000fea000383ffff */
.L_x_9883:
[----:B------:R-:W-:Y:S02]  /*217a0*/  IMAD.MOV.U32 R13, RZ, RZ, R2 ;  /* 0x000000ffff0d7224 */ /* 0x000fe400078e0002 */
[----:B------:R-:W-:Y:S02]  /*217b0*/  IMAD.MOV.U32 R12, RZ, RZ, RZ ;  /* 0x000000ffff0c7224 */ /* 0x000fe400078e00ff */
[----:B------:R-:W-:Y:S02]  /*217c0*/  IMAD.MOV.U32 R11, RZ, RZ, 0x1c1f ;  /* 0x00001c1fff0b7424 */ /* 0x000fe400078e00ff */
[----:B------:R-:W-:-:S07]  /*217d0*/  IMAD.MOV.U32 R15, RZ, RZ, -0x1 ;  /* 0xffffffffff0f7424 */ /* 0x000fce00078e00ff */
[----:B-----5:R-:W-:Y:S05]  /*217e0*/  WARPSYNC.COLLECTIVE R15, `(.L_x_10089) ;  /* 0x000000000f087348 */ /* 0x020fea0003c00000 */
[----:B------:R0:W1:Y:S02]  /*217f0*/  SHFL.IDX P6, R14, R13, R12, R11 ;  /* 0x0000000c0d0e7389 */ /* 0x00006400000c000b */
[----:B01---5:R-:W-:Y:S01]  /*21800*/  ENDCOLLECTIVE ;  /* 0x000000000000791b */ /* 0x023fe20003800000 */
.L_x_10089:
[----:B------:R-:W-:Y:S02]  /*21810*/  IMAD.MOV.U32 R13, RZ, RZ, R0 ;  /* 0x000000ffff0d7224 */ /* 0x000fe400078e0000 */
[----:B------:R-:W-:-:S07]  /*21820*/  IMAD.MOV.U32 R3, RZ, RZ, R14 ;  /* 0x000000ffff037224 */ /* 0x000fce00078e000e */
[----:B------:R-:W-:Y:S05]  /*21830*/  WARPSYNC.COLLECTIVE R15, `(.L_x_10090) ;  /* 0x000000000f087348 */ /* 0x000fea0003c00000 */
[----:B------:R0:W1:Y:S02]  /*21840*/  SHFL.IDX P6, R14, R13, R12, R11 ;  /* 0x0000000c0d0e7389 */ /* 0x00006400000c000b */
[----:B01----:R-:W-:Y:S01]  /*21850*/  ENDCOLLECTIVE ;  /* 0x000000000000791b */ /* 0x003fe20003800000 */
.L_x_10090:
[----:B------:R-:W-:Y:S05]  /*21860*/  BRA `(.L_x_10091) ;  /* 0xffffff5c00507947 */ /* 0x000fea000383ffff */
.L_x_9886:
[----:B------:R-:W-:Y:S01]  /*21870*/  BSSY B1, `(.L_x_10092) ;  /* 0x0000008000017945 */ /* 0x000fe20003800000 */
[----:B---3--:R-:W-:Y:S02]  /*21880*/  IMAD.MOV.U32 R13, RZ, RZ, R2 ;  /* 0x000000ffff0d7224 */ /* 0x008fe400078e0002 */
[----:B------:R-:W-:Y:S02]  /*21890*/  IMAD.MOV.U32 R12, RZ, RZ, 0x1 ;  /* 0x00000001ff0c7424 */ /* 0x000fe400078e00ff */
[----:B------:R-:W-:Y:S02]  /*218a0*/  IMAD.MOV.U32 R11, RZ, RZ, 0x1c1f ;  /* 0x00001c1fff0b7424 */ /* 0x000fe400078e00ff */
[----:B------:R-:W-:-:S07]  /*218b0*/  IMAD.MOV.U32 R15, RZ, RZ, -0x1 ;  /* 0xffffffffff0f7424 */ /* 0x000fce00078e00ff */
[----:B012--5:R-:W-:Y:S05]  /*218c0*/  WARPSYNC.COLLECTIVE R15, `(.L_x_10093) ;  /* 0x000000000f087348 */ /* 0x027fea0003c00000 */
[----:B--2---:R2:W3:Y:S02]  /*218d0*/  SHFL.IDX P6, R14, R13, R12, R11 ;  /* 0x0000000c0d0e7389 */ /* 0x0044e400000c000b */
[----:B0123-5:R-:W-:Y:S01]  /*218e0*/  ENDCOLLECTIVE ;  /* 0x000000000000791b */ /* 0x02ffe20003800000 */
.L_x_10093:
[----:B------:R-:W-:Y:S05]  /*218f0*/  BSYNC B1 ;  /* 0x0000000000017941 */ /* 0x000fea0003800000 */
.L_x_10092:
        /* <DEDUP_REMOVED lines=8> */
.L_x_10094:
[----:B------:R-:W-:Y:S05]  /*21980*/  BRA `(.L_x_10095) ;  /* 0xffffff5c00607947 */ /* 0x000fea000383ffff */
.L_x_9888:
[----:B------:R-:W-:Y:S02]  /*21990*/  IMAD.MOV.U32 R13, RZ, RZ, R2 ;  /* 0x000000ffff0d7224 */ /* 0x000fe400078e0002 */
[----:B------:R-:W-:Y:S02]  /*219a0*/  IMAD.MOV.U32 R12, RZ, RZ, RZ ;  /* 0x000000ffff0c7224 */ /* 0x000fe400078e00ff */
[----:B------:R-:W-:Y:S02]  /*219b0*/  IMAD.MOV.U32 R11, RZ, RZ, 0x1c1f ;  /* 0x00001c1fff0b7424 */ /* 0x000fe400078e00ff */
[----:B------:R-:W-:-:S07]  /*219c0*/  IMAD.MOV.U32 R15, RZ, RZ, -0x1 ;  /* 0xffffffffff0f7424 */ /* 0x000fce00078e00ff */
[----:B------:R-:W-:Y:S05]  /*219d0*/  WARPSYNC.COLLECTIVE R15, `(.L_x_10096) ;  /* 0x000000000f087348 */ /* 0x000fea0003c00000 */
[----:B------:R0:W1:Y:S02]  /*219e0*/  SHFL.IDX P6, R14, R13, R12, R11 ;  /* 0x0000000c0d0e7389 */ /* 0x00006400000c000b */
[----:B01----:R-:W-:Y:S01]  /*219f0*/  ENDCOLLECTIVE ;  /* 0x000000000000791b */ /* 0x003fe20003800000 */
.L_x_10096:
[----:B------:R-:W-:Y:S02]  /*21a00*/  IMAD.MOV.U32 R13, RZ, RZ, R0 ;  /* 0x000000ffff0d7224 */ /* 0x000fe400078e0000 */
[----:B------:R-:W-:-:S07]  /*21a10*/  IMAD.MOV.U32 R3, RZ, RZ, R14 ;  /* 0x000000ffff037224 */ /* 0x000fce00078e000e */
[----:B------:R-:W-:Y:S05]  /*21a20*/  WARPSYNC.COLLECTIVE R15, `(.L_x_10097) ;  /* 0x000000000f087348 */ /* 0x000fea0003c00000 */
[----:B------:R0:W1:Y:S02]  /*21a30*/  SHFL.IDX P6, R14, R13, R12, R11 ;  /* 0x0000000c0d0e7389 */ /* 0x00006400000c000b */
[----:B01----:R-:W-:Y:S01]  /*21a40*/  ENDCOLLECTIVE ;  /* 0x000000000000791b */ /* 0x003fe20003800000 */
.L_x_10097:
[----:B------:R-:W-:Y:S05]  /*21a50*/  BRA `(.L_x_10098) ;  /* 0xffffff60002c7947 */ /* 0x000fea000383ffff */
.L_x_9891:
[----:B------:R-:W-:Y:S01]  /*21a60*/  BSSY B1, `(.L_x_10099) ;  /* 0x0000008000017945 */ /* 0x000fe20003800000 */
[----:B---3--:R-:W-:Y:S02]  /*21a70*/  IMAD.MOV.U32 R13, RZ, RZ, R2 ;  /* 0x000000ffff0d7224 */ /* 0x008fe400078e0002 */
[----:B------:R-:W-:Y:S02]  /*21a80*/  IMAD.MOV.U32 R12, RZ, RZ, 0x1 ;  /* 0x00000001ff0c7424 */ /* 0x000fe400078e00ff */
[----:B------:R-:W-:Y:S02]  /*21a90*/  IMAD.MOV.U32 R11, RZ, RZ, 0x1c1f ;  /* 0x00001c1fff0b7424 */ /* 0x000fe400078e00ff */
[----:B------:R-:W-:-:S07]  /*21aa0*/  IMAD.MOV.U32 R15, RZ, RZ, -0x1 ;  /* 0xffffffffff0f7424 */ /* 0x000fce00078e00ff */
[----:B012---:R-:W-:Y:S05]  /*21ab0*/  WARPSYNC.COLLECTIVE R15, `(.L_x_10100) ;  /* 0x000000000f087348 */ /* 0x007fea0003c00000 */
[----:B--2---:R2:W3:Y:S02]  /*21ac0*/  SHFL.IDX P6, R14, R13, R12, R11 ;  /* 0x0000000c0d0e7389 */ /* 0x0044e400000c000b */
[----:B0123--:R-:W-:Y:S01]  /*21ad0*/  ENDCOLLECTIVE ;  /* 0x000000000000791b */ /* 0x00ffe20003800000 */
.L_x_10100:
[----:B------:R-:W-:Y:S05]  /*21ae0*/  BSYNC B1 ;  /* 0x0000000000017941 */ /* 0x000fea0003800000 */
.L_x_10099:
        /* <DEDUP_REMOVED lines=8> */
.L_x_10101:
[----:B------:R-:W-:Y:S05]  /*21b70*/  BRA `(.L_x_10102) ;  /* 0xffffff6400247947 */ /* 0x000fea000383ffff */
.L_x_9895:
[----:B------:R-:W-:Y:S02]  /*21b80*/  IMAD.MOV.U32 R13, RZ, RZ, R2 ;  /* 0x000000ffff0d7224 */ /* 0x000fe400078e0002 */
[----:B------:R-:W-:Y:S02]  /*21b90*/  IMAD.MOV.U32 R12, RZ, RZ, RZ ;  /* 0x000000ffff0c7224 */ /* 0x000fe400078e00ff */
[----:B------:R-:W-:Y:S02]  /*21ba0*/  IMAD.MOV.U32 R11, RZ, RZ, 0x1c1f ;  /* 0x00001c1fff0b7424 */ /* 0x000fe400078e00ff */
[----:B------:R-:W-:-:S07]  /*21bb0*/  IMAD.MOV.U32 R15, RZ, RZ, -0x1 ;  /* 0xffffffffff0f7424 */ /* 0x000fce00078e00ff */
[----:B-1----:R-:W-:Y:S05]  /*21bc0*/  WARPSYNC.COLLECTIVE R15, `(.L_x_10103) ;  /* 0x000000000f087348 */ /* 0x002fea0003c00000 */
[----:B------:R0:W2:Y:S02]  /*21bd0*/  SHFL.IDX P6, R14, R13, R12, R11 ;  /* 0x0000000c0d0e7389 */ /* 0x0000a400000c000b */
[----:B012---:R-:W-:Y:S01]  /*21be0*/  ENDCOLLECTIVE ;  /* 0x000000000000791b */ /* 0x007fe20003800000 */
.L_x_10103:
[----:B------:R-:W-:Y:S02]  /*21bf0*/  IMAD.MOV.U32 R13, RZ, RZ, R0 ;  /* 0x000000ffff0d7224 */ /* 0x000fe400078e0000 */
[----:B------:R-:W-:-:S07]  /*21c00*/  IMAD.MOV.U32 R3, RZ, RZ, R14 ;  /* 0x000000ffff037224 */ /* 0x000fce00078e000e */
[----:B------:R-:W-:Y:S05]  /*21c10*/  WARPSYNC.COLLECTIVE R15, `(.L_x_10104) ;  /* 0x000000000f087348 */ /* 0x000fea0003c00000 */
[----:B------:R0:W1:Y:S02]  /*21c20*/  SHFL.IDX P6, R14, R13, R12, R11 ;  /* 0x0000000c0d0e7389 */ /* 0x00006400000c000b */
[----:B01----:R-:W-:Y:S01]  /*21c30*/  ENDCOLLECTIVE ;  /* 0x000000000000791b */ /* 0x003fe20003800000 */
.L_x_10104:
[----:B------:R-:W-:Y:S05]  /*21c40*/  BRA `(.L_x_10105) ;  /* 0xffffff7000687947 */ /* 0x000fea000383ffff */
.L_x_9898:
[----:B------:R-:W-:Y:S01]  /*21c50*/  BSSY B1, `(.L_x_10106) ;  /* 0x0000008000017945 */ /* 0x000fe20003800000 */
[----:B----4-:R-:W-:Y:S02]  /*21c60*/  IMAD.MOV.U32 R13, RZ, RZ, R2 ;  /* 0x000000ffff0d7224 */ /* 0x010fe400078e0002 */
[----:B------:R-:W-:Y:S02]  /*21c70*/  IMAD.MOV.U32 R12, RZ, RZ, 0x1 ;  /* 0x00000001ff0c7424 */ /* 0x000fe400078e00ff */
[----:B------:R-:W-:Y:S02]  /*21c80*/  IMAD.MOV.U32 R11, RZ, RZ, 0x1c1f ;  /* 0x00001c1fff0b7424 */ /* 0x000fe400078e00ff */
[----:B------:R-:W-:-:S07]  /*21c90*/  IMAD.MOV.U32 R15, RZ, RZ, -0x1 ;  /* 0xffffffffff0f7424 */ /* 0x000fce00078e00ff */
[----:B0123--:R-:W-:Y:S05]  /*21ca0*/  WARPSYNC.COLLECTIVE R15, `(.L_x_10107) ;  /* 0x000000000f087348 */ /* 0x00ffea0003c00000 */
[----:B---3--:R3:W4:Y:S02]  /*21cb0*/  SHFL.IDX P6, R14, R13, R12, R11 ;  /* 0x0000000c0d0e7389 */ /* 0x00872400000c000b */
[----:B01234-:R-:W-:Y:S01]  /*21cc0*/  ENDCOLLECTIVE ;  /* 0x000000000000791b */ /* 0x01ffe20003800000 */
.L_x_10107:
[----:B------:R-:W-:Y:S05]  /*21cd0*/  BSYNC B1 ;  /* 0x0000000000017941 */ /* 0x000fea0003800000 */
.L_x_10106:
        /* <DEDUP_REMOVED lines=8> */
.L_x_10108:
[----:B------:R-:W-:Y:S05]  /*21d60*/  BRA `(.L_x_10109) ;  /* 0xffffff70007c7947 */ /* 0x000fea000383ffff */
.L_x_9915:
[----:B------:R-:W2:Y:S01]  /*21d70*/  S2R R7, SR_TID.X ;  /* 0x0000000000077919 */ /* 0x000ea20000002100 */
[----:B------:R-:W-:Y:S01]  /*21d80*/  BSSY B1, `(.L_x_10110) ;  /* 0x000000a000017945 */ /* 0x000fe20003800000 */
[----:B-1----:R-:W-:Y:S02]  /*21d90*/  IMAD.MOV.U32 R12, RZ, RZ, RZ ;  /* 0x000000ffff0c7224 */ /* 0x002fe400078e00ff */
[----:B0-----:R-:W-:Y:S02]  /*21da0*/  IMAD.MOV.U32 R11, RZ, RZ, 0x1f ;  /* 0x0000001fff0b7424 */ /* 0x001fe400078e00ff */
[----:B------:R-:W-:Y:S01]  /*21db0*/  IMAD.MOV.U32 R15, RZ, RZ, -0x1 ;  /* 0xffffffffff0f7424 */ /* 0x000fe200078e00ff */
[----:B--2---:R-:W-:-:S04]  /*21dc0*/  SHF.R.U32.HI R7, RZ, 0x5, R7 ;  /* 0x00000005ff077819 */ /* 0x004fc80000011607 */
[----:B------:R-:W-:-:S05]  /*21dd0*/  LOP3.LUT R7, R7, 0x3, RZ, 0xc0, !PT ;  /* 0x0000000307077812 */ /* 0x000fca00078ec0ff */
[----:B------:R-:W-:-:S07]  /*21de0*/  IMAD.MOV.U32 R13, RZ, RZ, R7 ;  /* 0x000000ffff0d7224 */ /* 0x000fce00078e0007 */
[----:B------:R-:W-:Y:S05]  /*21df0*/  WARPSYNC.COLLECTIVE R15, `(.L_x_10111) ;  /* 0x000000000f087348 */ /* 0x000fea0003c00000 */
[----:B------:R0:W1:Y:S02]  /*21e00*/  SHFL.IDX P6, R14, R13, R12, R11 ;  /* 0x0000000c0d0e7389 */ /* 0x00006400000c000b */
[----:B01----:R-:W-:Y:S01]  /*21e10*/  ENDCOLLECTIVE ;  /* 0x000000000000791b */ /* 0x003fe20003800000 */
.L_x_10111:
[----:B------:R-:W-:Y:S05]  /*21e20*/  BSYNC B1 ;  /* 0x0000000000017941 */ /* 0x000fea0003800000 */
.L_x_10110:
[----:B------:R-:W-:Y:S05]  /*21e30*/  BRA `(.L_x_10112) ;  /* 0xffffff8800987947 */ /* 0x000fea000383ffff */
.L_x_9917:
[----:B------:R-:W-:Y:S01]  /*21e40*/  BSSY B1, `(.L_x_10113) ;  /* 0x0000006000017945 */ /* 0x000fe20003800000 */
[----:B------:R-:W-:-:S07]  /*21e50*/  IMAD.MOV.U32 R15, RZ, RZ, -0x1 ;  /* 0xffffffffff0f7424 */ /* 0x000fce00078e00ff */
[----:B012---:R-:W-:Y:S05]  /*21e60*/  WARPSYNC.COLLECTIVE R15, `(.L_x_10114) ;  /* 0x000000000f0c7348 */ /* 0x007fea0003c00000 */
[----:B------:R-:W-:Y:S02]  /*21e70*/  ELECT P6, UR62, PT ;  /* 0x00000000003e782f */ /* 0x000fe400038c0000 */
[----:B------:R-:W-:Y:S01]  /*21e80*/  MOV R14, UR62 ;  /* 0x0000003e000e7c02 */ /* 0x000fe20008000f00 */
[----:B012---:R-:W-:Y:S10]  /*21e90*/  ENDCOLLECTIVE ;  /* 0x000000000000791b */ /* 0x007ff40003800000 */
.L_x_10114:
[----:B------:R-:W-:Y:S05]  /*21ea0*/  BSYNC B1 ;  /* 0x0000000000017941 */ /* 0x000fea0003800000 */
.L_x_10113:
[----:B------:R-:W-:Y:S01]  /*21eb0*/  PLOP3.LUT P2, PT, P6, PT, PT, 0x80, 0x0 ;  /* 0x000000000000781c */ /* 0x000fe2000374f070 */
[----:B------:R-:W-:-:S12]  /*21ec0*/  BRA `(.L_x_9916) ;  /* 0xffffff88008c7947 */ /* 0x000fd8000383ffff */
.L_x_9919:
[----:B--2---:R2:W3:Y:S02]  /*21ed0*/  SYNCS.PHASECHK.TRANS64.TRYWAIT P0, [R16+URZ+0x31c20], R6 ;  /* 0x031c2006100075a7 */ /* 0x0044e4000800017f */
[----:B---3--:R-:W-:Y:S05]  /*21ee0*/  @!P0 NANOSLEEP.SYNCS 0x989680 ;  /* 0x009896800000895d */ /* 0x008fea0003900000 */
[----:B------:R-:W3:Y:S02]  /*21ef0*/  @!P0 SYNCS.PHASECHK.TRANS64 P0, [R16+URZ+0x31c20], R6 ;  /* 0x031c2006100085a7 */ /* 0x000ee4000800007f */
[----:B---3--:R-:W-:Y:S05]  /*21f00*/  @!P0 BRA `(.L_x_9919) ;  /* 0xfffffffc00f08947 */ /* 0x008fea000383ffff */
[----:B------:R-:W-:Y:S05]  /*21f10*/  BRA `(.L_x_10115) ;  /* 0xffffff88009c7947 */ /* 0x000fea000383ffff */
.L_x_9923:
[----:B0-----:R0:W3:Y:S02]  /*21f20*/  SYNCS.PHASECHK.TRANS64.TRYWAIT P0, [R9+URZ+0x31ca0], R11 ;  /* 0x031ca00b090075a7 */ /* 0x0010e4000800017f */
[----:B---3--:R-:W-:Y:S05]  /*21f30*/  @!P0 NANOSLEEP.SYNCS 0x989680 ;  /* 0x009896800000895d */ /* 0x008fea0003900000 */
[----:B------:R-:W3:Y:S02]  /*21f40*/  @!P0 SYNCS.PHASECHK.TRANS64 P0, [R9+URZ+0x31ca0], R11 ;  /* 0x031ca00b090085a7 */ /* 0x000ee4000800007f */
[----:B---3--:R-:W-:Y:S05]  /*21f50*/  @!P0 BRA `(.L_x_9923) ;  /* 0xfffffffc00f08947 */ /* 0x008fea000383ffff */
[----:B------:R-:W-:Y:S05]  /*21f60*/  BRA `(.L_x_10116) ;  /* 0xffffff8800bc7947 */ /* 0x000fea000383ffff */
.L_x_9930:
[----:B-1----:R1:W2:Y:S02]  /*21f70*/  SYNCS.PHASECHK.TRANS64.TRYWAIT P0, [R9+URZ+0x31cc0], R11 ;  /* 0x031cc00b090075a7 */ /* 0x0022a4000800017f */
[----:B--2---:R-:W-:Y:S05]  /*21f80*/  @!P0 NANOSLEEP.SYNCS 0x989680 ;  /* 0x009896800000895d */ /* 0x004fea0003900000 */
[----:B------:R-:W2:Y:S02]  /*21f90*/  @!P0 SYNCS.PHASECHK.TRANS64 P0, [R9+URZ+0x31cc0], R11 ;  /* 0x031cc00b090085a7 */ /* 0x000ea4000800007f */
[----:B--2---:R-:W-:Y:S05]  /*21fa0*/  @!P0 BRA `(.L_x_9930) ;  /* 0xfffffffc00f08947 */ /* 0x004fea000383ffff */
[----:B------:R-:W-:Y:S05]  /*21fb0*/  BRA `(.L_x_10117) ;  /* 0xffffff8c00b47947 */ /* 0x000fea000383ffff */
.L_x_9939:
[----:B--2---:R2:W3:Y:S02]  /*21fc0*/  SYNCS.PHASECHK.TRANS64.TRYWAIT P0, [R9+URZ+0x31ca0], R8 ;  /* 0x031ca008090075a7 */ /* 0x0044e4000800017f */
[----:B---3--:R-:W-:Y:S05]  /*21fd0*/  @!P0 NANOSLEEP.SYNCS 0x989680 ;  /* 0x009896800000895d */ /* 0x008fea0003900000 */
[----:B------:R-:W3:Y:S02]  /*21fe0*/  @!P0 SYNCS.PHASECHK.TRANS64 P0, [R9+URZ+0x31ca0], R8 ;  /* 0x031ca008090085a7 */ /* 0x000ee4000800007f */
[----:B---3--:R-:W-:Y:S05]  /*21ff0*/  @!P0 BRA `(.L_x_9939) ;  /* 0xfffffffc00f08947 */ /* 0x008fea000383ffff */
[----:B------:R-:W-:Y:S05]  /*22000*/  BRA `(.L_x_10118) ;  /* 0xffffff9000ec7947 */ /* 0x000fea000383ffff */
.L_x_9946:
[----:B0-----:R0:W3:Y:S02]  /*22010*/  SYNCS.PHASECHK.TRANS64.TRYWAIT P0, [R9+URZ+0x31cc0], R8 ;  /* 0x031cc008090075a7 */ /* 0x0010e4000800017f */
[----:B---3--:R-:W-:Y:S05]  /*22020*/  @!P0 NANOSLEEP.SYNCS 0x989680 ;  /* 0x009896800000895d */ /* 0x008fea0003900000 */
[----:B------:R-:W3:Y:S02]  /*22030*/  @!P0 SYNCS.PHASECHK.TRANS64 P0, [R9+URZ+0x31cc0], R8 ;  /* 0x031cc008090085a7 */ /* 0x000ee4000800007f */
[----:B---3--:R-:W-:Y:S05]  /*22040*/  @!P0 BRA `(.L_x_9946) ;  /* 0xfffffffc00f08947 */ /* 0x008fea000383ffff */
[----:B------:R-:W-:Y:S05]  /*22050*/  BRA `(.L_x_10119) ;  /* 0xffffff9400ec7947 */ /* 0x000fea000383ffff */
.L_x_9963:
[----:B------:R-:W4:Y:S01]  /*22060*/  S2R R20, SR_TID.X ;  /* 0x0000000000147919 */ /* 0x000f220000002100 */
[----:B------:R-:W-:Y:S01]  /*22070*/  BSSY B0, `(.L_x_10120) ;  /* 0x000000a000007945 */ /* 0x000fe20003800000 */
[----:B-1----:R-:W-:Y:S02]  /*22080*/  IMAD.MOV.U32 R12, RZ, RZ, RZ ;  /* 0x000000ffff0c7224 */ /* 0x002fe400078e00ff */
[----:B0-----:R-:W-:Y:S02]  /*22090*/  IMAD.MOV.U32 R11, RZ, RZ, 0x1f ;  /* 0x0000001fff0b7424 */ /* 0x001fe400078e00ff */
[----:B------:R-:W-:Y:S01]  /*220a0*/  IMAD.MOV.U32 R15, RZ, RZ, -0x1 ;  /* 0xffffffffff0f7424 */ /* 0x000fe200078e00ff */
[----:B----4-:R-:W-:-:S04]  /*220b0*/  SHF.R.U32.HI R20, RZ, 0x5, R20 ;  /* 0x00000005ff147819 */ /* 0x010fc80000011614 */
[----:B------:R-:W-:-:S05]  /*220c0*/  LOP3.LUT R20, R20, 0x3, RZ, 0xc0, !PT ;  /* 0x0000000314147812 */ /* 0x000fca00078ec0ff */
[----:B------:R-:W-:-:S07]  /*220d0*/  IMAD.MOV.U32 R13, RZ, RZ, R20 ;  /* 0x000000ffff0d7224 */ /* 0x000fce00078e0014 */
[----:B--23--:R-:W-:Y:S05]  /*220e0*/  WARPSYNC.COLLECTIVE R15, `(.L_x_10121) ;  /* 0x000000000f087348 */ /* 0x00cfea0003c00000 */
[----:B------:R0:W1:Y:S02]  /*220f0*/  SHFL.IDX P6, R14, R13, R12, R11 ;  /* 0x0000000c0d0e7389 */ /* 0x00006400000c000b */
[----:B0123--:R-:W-:Y:S01]  /*22100*/  ENDCOLLECTIVE ;  /* 0x000000000000791b */ /* 0x00ffe20003800000 */
.L_x_10121:
[----:B------:R-:W-:Y:S05]  /*22110*/  BSYNC B0 ;  /* 0x0000000000007941 */ /* 0x000fea0003800000 */
.L_x_10120:
[----:B------:R-:W-:Y:S05]  /*22120*/  BRA `(.L_x_10122) ;  /* 0xffffffa400107947 */ /* 0x000fea000383ffff */
.L_x_9965:
[----:B------:R-:W-:Y:S01]  /*22130*/  BSSY B0, `(.L_x_10123) ;  /* 0x0000006000007945 */ /* 0x000fe20003800000 */
[----:B------:R-:W-:-:S07]  /*22140*/  IMAD.MOV.U32 R15, RZ, RZ, -0x1 ;  /* 0xffffffffff0f7424 */ /* 0x000fce00078e00ff */
[----:B-1234-:R-:W-:Y:S05]  /*22150*/  WARPSYNC.COLLECTIVE R15, `(.L_x_10124) ;  /* 0x000000000f0c7348 */ /* 0x01efea0003c00000 */
[----:B------:R-:W-:Y:S02]  /*22160*/  ELECT P6, UR62, PT ;  /* 0x00000000003e782f */ /* 0x000fe400038c0000 */
[----:B------:R-:W-:Y:S01]  /*22170*/  MOV R14, UR62 ;  /* 0x0000003e000e7c02 */ /* 0x000fe20008000f00 */
[----:B-1234-:R-:W-:Y:S10]  /*22180*/  ENDCOLLECTIVE ;  /* 0x000000000000791b */ /* 0x01eff40003800000 */
.L_x_10124:
[----:B------:R-:W-:Y:S05]  /*22190*/  BSYNC B0 ;  /* 0x0000000000007941 */ /* 0x000fea0003800000 */
.L_x_10123:
[----:B------:R-:W-:Y:S05]  /*221a0*/  BRA `(.L_x_10125) ;  /* 0xffffffa400107947 */ /* 0x000fea000383ffff */
.L_x_9967:
[----:B0-----:R0:W4:Y:S02]  /*221b0*/  SYNCS.PHASECHK.TRANS64.TRYWAIT P0, [R0+URZ+0x31c40], R2 ;  /* 0x031c4002000075a7 */ /* 0x001124000800017f */
[----:B----4-:R-:W-:Y:S05]  /*221c0*/  @!P0 NANOSLEEP.SYNCS 0x989680 ;  /* 0x009896800000895d */ /* 0x010fea0003900000 */
[----:B------:R-:W4:Y:S02]  /*221d0*/  @!P0 SYNCS.PHASECHK.TRANS64 P0, [R0+URZ+0x31c40], R2 ;  /* 0x031c4002000085a7 */ /* 0x000f24000800007f */
[----:B----4-:R-:W-:Y:S05]  /*221e0*/  @!P0 BRA `(.L_x_9967) ;  /* 0xfffffffc00f08947 */ /* 0x010fea000383ffff */
[----:B------:R-:W-:Y:S05]  /*221f0*/  BRA `(.L_x_10126) ;  /* 0xffffffa400647947 */ /* 0x000fea000383ffff */
.L_x_9971:
[----:B------:R-:W2:Y:S04]  /*22200*/  LDL.LU R11, [R1+0x44] ;  /* 0x00004400010b7983 */ /* 0x000ea80000300800 */
[----:B------:R0:W5:Y:S01]  /*22210*/  LDL R9, [R1+0x14] ;  /* 0x0000140001097983 */ /* 0x0001620000100800 */
[----:B------:R-:W-:Y:S02]  /*22220*/  IMAD.MOV.U32 R13, RZ, RZ, R0 ;  /* 0x000000ffff0d7224 */ /* 0x000fe400078e0000 */
[----:B------:R-:W-:Y:S02]  /*22230*/  IMAD.MOV.U32 R12, RZ, RZ, RZ ;  /* 0x000000ffff0c7224 */ /* 0x000fe400078e00ff */
[----:B------:R-:W-:Y:S02]  /*22240*/  IMAD.MOV.U32 R15, RZ, RZ, -0x1 ;  /* 0xffffffffff0f7424 */ /* 0x000fe400078e00ff */
[----:B------:R-:W-:-:S04]  /*22250*/  IMAD R25, R25, 0xc0, R21 ;  /* 0x000000c019197824 */ /* 0x000fc800078e0215 */
[----:B------:R-:W-:Y:S02]  /*22260*/  VIADD R5, R25, 0x20 ;  /* 0x0000002019057836 */ /* 0x000fe40000000000 */
[----:B--2---:R-:W-:Y:S02]  /*22270*/  IMAD R2, R11, R10, RZ ;  /* 0x0000000a0b027224 */ /* 0x004fe400078e02ff */
[----:B0-----:R-:W-:-:S07]  /*22280*/  IMAD.MOV.U32 R11, RZ, RZ, 0x1c1f ;  /* 0x00001c1fff0b7424 */ /* 0x001fce00078e00ff */
[----:B-----5:R-:W-:Y:S05]  /*22290*/  WARPSYNC.COLLECTIVE R15, `(.L_x_10127) ;  /* 0x000000000f087348 */ /* 0x020fea0003c00000 */
[----:B------:R0:W1:Y:S02]  /*222a0*/  SHFL.IDX P6, R14, R13, R12, R11 ;  /* 0x0000000c0d0e7389 */ /* 0x00006400000c000b */
[----:B01---5:R-:W-:Y:S01]  /*222b0*/  ENDCOLLECTIVE ;  /* 0x000000000000791b */ /* 0x023fe20003800000 */
.L_x_10127:
[----:B------:R-:W-:Y:S02]  /*222c0*/  IMAD.MOV.U32 R13, RZ, RZ, R4 ;  /* 0x000000ffff0d7224 */ /* 0x000fe400078e0004 */
[----:B------:R-:W-:-:S07]  /*222d0*/  IMAD.MOV.U32 R6, RZ, RZ, R14 ;  /* 0x000000ffff067224 */ /* 0x000fce00078e000e */
[----:B------:R-:W-:Y:S05]  /*222e0*/  WARPSYNC.COLLECTIVE R15, `(.L_x_10128) ;  /* 0x000000000f087348 */ /* 0x000fea0003c00000 */
[----:B------:R0:W1:Y:S02]  /*222f0*/  SHFL.IDX P6, R14, R13, R12, R11 ;  /* 0x0000000c0d0e7389 */ /* 0x00006400000c000b */
[----:B01----:R-:W-:Y:S01]  /*22300*/  ENDCOLLECTIVE ;  /* 0x000000000000791b */ /* 0x003fe20003800000 */
.L_x_10128:
[----:B------:R-:W-:Y:S01]  /*22310*/  ISETP.GE.AND P2, PT, R25, R2, PT ;  /* 0x000000021900720c */ /* 0x000fe20003f46270 */
[----:B------:R-:W-:Y:S02]  /*22320*/  IMAD.MOV.U32 R13, RZ, RZ, R0 ;  /* 0x000000ffff0d7224 */ /* 0x000fe400078e0000 */
[----:B------:R-:W-:Y:S02]  /*22330*/  IMAD.MOV.U32 R12, RZ, RZ, 0x1 ;  /* 0x00000001ff0c7424 */ /* 0x000fe400078e00ff */
[----:B------:R-:W-:-:S08]  /*22340*/  IMAD.MOV.U32 R7, RZ, RZ, R14 ;  /* 0x000000ffff077224 */ /* 0x000fd000078e000e */
[----:B------:R-:W-:Y:S05]  /*22350*/  WARPSYNC.COLLECTIVE R15, `(.L_x_10129) ;  /* 0x000000000f087348 */ /* 0x000fea0003c00000 */
[----:B------:R0:W1:Y:S02]  /*22360*/  SHFL.IDX P6, R14, R13, R12, R11 ;  /* 0x0000000c0d0e7389 */ /* 0x00006400000c000b */
[----:B01----:R-:W-:Y:S01]  /*22370*/  ENDCOLLECTIVE ;  /* 0x000000000000791b */ /* 0x003fe20003800000 */
.L_x_10129:
[----:B------:R-:W-:-:S05]  /*22380*/  @!P2 LEA R7, P4, R20, R7, 0x1 ;  /* 0x000000071407a211 */ /* 0x000fca00078808ff */
[----:B------:R-:W-:-:S05]  /*22390*/  @!P2 IMAD.X R6, RZ, RZ, R6, P4 ;  /* 0x000000ffff06a224 */ /* 0x000fca00020e0606 */
[----:B------:R-:W-:-:S04]  /*223a0*/  @!P2 LOP3.LUT R7, R7, R6, RZ, 0x3c, !PT ;  /* 0x000000060707a212 */ /* 0x000fc800078e3cff */
[----:B------:R-:W-:-:S04]  /*223b0*/  @!P2 LOP3.LUT R6, R7, R6, RZ, 0x3c, !PT ;  /* 0x000000060706a212 */ /* 0x000fc800078e3cff */
[----:B------:R-:W-:Y:S01]  /*223c0*/  @!P2 LOP3.LUT R7, R7, R6, RZ, 0x3c, !PT ;  /* 0x000000060707a212 */ /* 0x000fe200078e3cff */
[----:B------:R-:W-:-:S04]  /*223d0*/  IMAD.MOV.U32 R13, RZ, RZ, R4 ;  /* 0x000000ffff0d7224 */ /* 0x000fc800078e0004 */
[----:B------:R-:W-:Y:S01]  /*223e0*/  @!PT LDS RZ, [RZ] ;  /* 0x00000000fffff984 */ /* 0x000fe20000000800 */
[----:B------:R-:W-:Y:S01]  /*223f0*/  @!PT LDS RZ, [RZ] ;  /* 0x00000000fffff984 */ /* 0x000fe20000000800 */
[----:B------:R-:W-:Y:S01]  /*22400*/  @!PT LDS RZ, [RZ] ;  /* 0x00000000fffff984 */ /* 0x000fe20000000800 */
[----:B------:R-:W-:Y:S04]  /*22410*/  @!P2 LDGSTS.E.BYPASS.LTC128B.128 [R9+0xda00], desc[UR60][R6.64], !P3 ;  /* 0x0da000000609afae */ /* 0x000fe8000d901d7c */
[----:B------:R-:W-:Y:S04]  /*22420*/  @!P2 LDGSTS.E.BYPASS.LTC128B.128 [R9+0x10a00], desc[UR60][R6.64+0x40], !P0 ;  /* 0x10a000400609afae */ /* 0x000fe8000c101d7c */
[----:B------:R0:W-:Y:S02]  /*22430*/  @!P2 LDGSTS.E.BYPASS.LTC128B.128 [R9+0x13a00], desc[UR60][R6.64+0x80], !P1 ;  /* 0x13a000800609afae */ /* 0x0001e4000c901d7c */
[----:B0-----:R-:W-:-:S07]  /*22440*/  IMAD.MOV.U32 R6, RZ, RZ, R14 ;  /* 0x000000ffff067224 */ /* 0x001fce00078e000e */
[----:B------:R-:W-:Y:S05]  /*22450*/  WARPSYNC.COLLECTIVE R15, `(.L_x_10130) ;  /* 0x000000000f087348 */ /* 0x000fea0003c00000 */
[----:B------:R0:W1:Y:S02]  /*22460*/  SHFL.IDX P6, R14, R13, R12, R11 ;  /* 0x0000000c0d0e7389 */ /* 0x00006400000c000b */
[----:B01----:R-:W-:Y:S01]  /*22470*/  ENDCOLLECTIVE ;  /* 0x000000000000791b */ /* 0x003fe20003800000 */
.L_x_10130:
[----:B------:R-:W-:Y:S01]  /*22480*/  ISETP.GE.AND P2, PT, R5, R2, PT ;  /* 0x000000020500720c */ /* 0x000fe20003f46270 */
[----:B------:R-:W-:Y:S02]  /*22490*/  IMAD.MOV.U32 R13, RZ, RZ, R0 ;  /* 0x000000ffff0d7224 */ /* 0x000fe400078e0000 */
[----:B------:R-:W-:Y:S02]  /*224a0*/  IMAD.MOV.U32 R12, RZ, RZ, 0x2 ;  /* 0x00000002ff0c7424 */ /* 0x000fe400078e00ff */
[----:B------:R-:W-:-:S08]  /*224b0*/  IMAD.MOV.U32 R7, RZ, RZ, R14 ;  /* 0x000000ffff077224 */ /* 0x000fd000078e000e */
[----:B------:R-:W-:Y:S05]  /*224c0*/  WARPSYNC.COLLECTIVE R15, `(.L_x_10131) ;  /* 0x000000000f087348 */ /* 0x000fea0003c00000 */
[----:B------:R0:W1:Y:S02]  /*224d0*/  SHFL.IDX P6, R14, R13, R12, R11 ;  /* 0x0000000c0d0e7389 */ /* 0x00006400000c000b */
[----:B01----:R-:W-:Y:S01]  /*224e0*/  ENDCOLLECTIVE ;  /* 0x000000000000791b */ /* 0x003fe20003800000 */
.L_x_10131:
        /* <DEDUP_REMOVED lines=16> */
.L_x_10132:
[----:B------:R-:W-:Y:S02]  /*225f0*/  VIADD R5, R25, 0x40 ;  /* 0x0000004019057836 */ /* 0x000fe40000000000 */
[----:B------:R-:W-:Y:S02]  /*22600*/  IMAD.MOV.U32 R13, RZ, RZ, R0 ;  /* 0x000000ffff0d7224 */ /* 0x000fe400078e0000 */
[----:B------:R-:W-:Y:S01]  /*22610*/  IMAD.MOV.U32 R12, RZ, RZ, 0x3 ;  /* 0x00000003ff0c7424 */ /* 0x000fe200078e00ff */
[----:B------:R-:W-:Y:S01]  /*22620*/  ISETP.GE.AND P2, PT, R5, R2, PT ;  /* 0x000000020500720c */ /* 0x000fe20003f46270 */
[----:B------:R-:W-:-:S12]  /*22630*/  IMAD.MOV.U32 R7, RZ, RZ, R14 ;  /* 0x000000ffff077224 */ /* 0x000fd800078e000e */
[----:B------:R-:W-:Y:S05]  /*22640*/  WARPSYNC.COLLECTIVE R15, `(.L_x_10133) ;  /* 0x000000000f087348 */ /* 0x000fea0003c00000 */
[----:B------:R0:W1:Y:S02]  /*22650*/  SHFL.IDX P6, R14, R13, R12, R11 ;  /* 0x0000000c0d0e7389 */ /* 0x00006400000c000b */
[----:B01----:R-:W-:Y:S01]  /*22660*/  ENDCOLLECTIVE ;  /* 0x000000000000791b */ /* 0x003fe20003800000 */
.L_x_10133:
[----:B------:R-:W-:-:S05]  /*22670*/  @!P2 LEA R7, P4, R20, R7, 0x1 ;  /* 0x000000071407a211 */ /* 0x000fca00078808ff */
[----:B------:R-:W-:Y:S02]  /*22680*/  @!P2 IMAD.X R6, RZ, RZ, R6, P4 ;  /* 0x000000ffff06a224 */ /* 0x000fe400020e0606 */
[----:B------:R-:W-:-:S03]  /*22690*/  IMAD.MOV.U32 R13, RZ, RZ, R4 ;  /* 0x000000ffff0d7224 */ /* 0x000fc600078e0004 */
[----:B------:R-:W-:Y:S01]  /*226a0*/  @!P2 LOP3.LUT R7, R7, R6, RZ, 0x3c, !PT ;  /* 0x000000060707a212 */ /* 0x000fe200078e3cff */
[----:B------:R-:W-:-:S07]  /*226b0*/  IMAD.MOV.U32 R0, RZ, RZ, R14 ;  /* 0x000000ffff007224 */ /* 0x000fce00078e000e */
[----:B------:R-:W-:Y:S05]  /*226c0*/  WARPSYNC.COLLECTIVE R15, `(.L_x_10134) ;  /* 0x000000000f087348 */ /* 0x000fea0003c00000 */
[----:B------:R0:W1:Y:S02]  /*226d0*/  SHFL.IDX P6, R14, R13, R12, R11 ;  /* 0x0000000c0d0e7389 */ /* 0x00006400000c000b */
[----:B01----:R-:W-:Y:S01]  /*226e0*/  ENDCOLLECTIVE ;  /* 0x000000000000791b */ /* 0x003fe20003800000 */
.L_x_10134:
[----:B------:R-:W-:Y:S01]  /*226f0*/  @!P2 LOP3.LUT R6, R7, R6, RZ, 0x3c, !PT ;  /* 0x000000060706a212 */ /* 0x000fe200078e3cff */
[----:B------:R-:W-:-:S03]  /*22700*/  VIADD R5, R25, 0x60 ;  /* 0x0000006019057836 */ /* 0x000fc60000000000 */
[----:B------:R-:W-:-:S05]  /*22710*/  @!P2 LOP3.LUT R7, R7, R6, RZ, 0x3c, !PT ;  /* 0x000000060707a212 */ /* 0x000fca00078e3cff */
        /* <DEDUP_REMOVED lines=8> */
[----:B------:R-:W-:Y:S02]  /*227a0*/  IMAD.MOV.U32 R12, RZ, RZ, RZ ;  /* 0x000000ffff0c7224 */ /* 0x000fe400078e00ff */
[----:B------:R-:W-:-:S10]  /*227b0*/  IMAD.MOV.U32 R4, RZ, RZ, R14 ;  /* 0x000000ffff047224 */ /* 0x000fd400078e000e */
[----:B0-----:R-:W-:Y:S05]  /*227c0*/  WARPSYNC.COLLECTIVE R15, `(.L_x_10135) ;  /* 0x000000000f087348 */ /* 0x001fea0003c00000 */
[----:B------:R1:W2:Y:S02]  /*227d0*/  SHFL.IDX P6, R14, R13, R12, R11 ;  /* 0x0000000c0d0e7389 */ /* 0x0002a400000c000b */
[----:B012---:R-:W-:Y:S01]  /*227e0*/  ENDCOLLECTIVE ;  /* 0x000000000000791b */ /* 0x007fe20003800000 */
.L_x_10135:
[----:B------:R-:W-:-:S05]  /*227f0*/  @!P2 LEA R4, P4, R20, R4, 0x1 ;  /* 0x000000041404a211 */ /* 0x000fca00078808ff */
[----:B------:R-:W-:-:S04]  /*22800*/  @!P2 IMAD.X R0, RZ, RZ, R0, P4 ;  /* 0x000000ffff00a224 */ /* 0x000fc800020e0600 */
[----:B------:R-:W-:Y:S02]  /*22810*/  @!P2 IMAD.MOV.U32 R5, RZ, RZ, R0 ;  /* 0x000000ffff05a224 */ /* 0x000fe400078e0000 */
[----:B------:R-:W-:Y:S02]  /*22820*/  VIADD R0, R25, 0x80 ;  /* 0x0000008019007836 */ /* 0x000fe40000000000 */
[----:B------:R-:W-:Y:S01]  /*22830*/  IMAD.MOV.U32 R13, RZ, RZ, R8 ;  /* 0x000000ffff0d7224 */ /* 0x000fe200078e0008 */
[----:B------:R-:W-:Y:S01]  /*22840*/  @!PT LDS RZ, [RZ] ;  /* 0x00000000fffff984 */ /* 0x000fe20000000800 */
[----:B------:R-:W-:Y:S01]  /*22850*/  @!PT LDS RZ, [RZ] ;  /* 0x00000000fffff984 */ /* 0x000fe20000000800 */
[----:B------:R-:W-:Y:S01]  /*22860*/  @!PT LDS RZ, [RZ] ;  /* 0x00000000fffff984 */ /* 0x000fe20000000800 */
[----:B------:R0:W-:Y:S04]  /*22870*/  @!P2 LDGSTS.E.BYPASS.LTC128B.128 [R9+0xf200], desc[UR60][R4.64], !P3 ;  /* 0x0f2000000409afae */ /* 0x0001e8000d901d7c */
[----:B------:R0:W-:Y:S04]  /*22880*/  @!P2 LDGSTS.E.BYPASS.LTC128B.128 [R9+0x12200], desc[UR60][R4.64+0x40], !P0 ;  /* 0x122000400409afae */ /* 0x0001e8000c101d7c */
[----:B------:R0:W-:Y:S01]  /*22890*/  @!P2 LDGSTS.E.BYPASS.LTC128B.128 [R9+0x15200], desc[UR60][R4.64+0x80], !P1 ;  /* 0x152000800409afae */ /* 0x0001e2000c901d7c */
[----:B------:R-:W-:Y:S01]  /*228a0*/  ISETP.GE.AND P2, PT, R0, R2, PT ;  /* 0x000000020000720c */ /* 0x000fe20003f46270 */
[----:B------:R-:W-:-:S12]  /*228b0*/  IMAD.MOV.U32 R0, RZ, RZ, R14 ;  /* 0x000000ffff007224 */ /* 0x000fd800078e000e */
[----:B0-----:R-:W-:Y:S05]  /*228c0*/  WARPSYNC.COLLECTIVE R15, `(.L_x_10136) ;  /* 0x000000000f087348 */ /* 0x001fea0003c00000 */
[----:B------:R1:W2:Y:S02]  /*228d0*/  SHFL.IDX P6, R14, R13, R12, R11 ;  /* 0x0000000c0d0e7389 */ /* 0x0002a400000c000b */
[----:B012---:R-:W-:Y:S01]  /*228e0*/  ENDCOLLECTIVE ;  /* 0x000000000000791b */ /* 0x007fe20003800000 */
.L_x_10136:
[----:B------:R-:W-:Y:S02]  /*228f0*/  IMAD.MOV.U32 R13, RZ, RZ, R3 ;  /* 0x000000ffff0d7224 */ /* 0x000fe400078e0003 */
[----:B------:R-:W-:Y:S02]  /*22900*/  IMAD.MOV.U32 R12, RZ, RZ, 0x1 ;  /* 0x00000001ff0c7424 */ /* 0x000fe400078e00ff */
[----:B------:R-:W-:-:S07]  /*22910*/  IMAD.MOV.U32 R4, RZ, RZ, R14 ;  /* 0x000000ffff047224 */ /* 0x000fce00078e000e */
[----:B------:R-:W-:Y:S05]  /*22920*/  WARPSYNC.COLLECTIVE R15, `(.L_x_10137) ;  /* 0x000000000f087348 */ /* 0x000fea0003c00000 */
[----:B------:R0:W1:Y:S02]  /*22930*/  SHFL.IDX P6, R14, R13, R12, R11 ;  /* 0x0000000c0d0e7389 */ /* 0x00006400000c000b */
[----:B01----:R-:W-:Y:S01]  /*22940*/  ENDCOLLECTIVE ;  /* 0x000000000000791b */ /* 0x003fe20003800000 */
.L_x_10137:
[----:B------:R-:W-:-:S05]  /*22950*/  @!P2 LEA R4, P4, R20, R4, 0x1 ;  /* 0x000000041404a211 */ /* 0x000fca00078808ff */
[----:B------:R-:W-:-:S04]  /*22960*/  @!P2 IMAD.X R0, RZ, RZ, R0, P4 ;  /* 0x000000ffff00a224 */ /* 0x000fc800020e0600 */
[----:B------:R-:W-:Y:S02]  /*22970*/  @!P2 IMAD.MOV.U32 R5, RZ, RZ, R0 ;  /* 0x000000ffff05a224 */ /* 0x000fe400078e0000 */
[----:B------:R-:W-:-:S03]  /*22980*/  IMAD.MOV.U32 R13, RZ, RZ, R8 ;  /* 0x000000ffff0d7224 */ /* 0x000fc600078e0008 */
[----:B------:R-:W-:Y:S01]  /*22990*/  @!PT LDS RZ, [RZ] ;  /* 0x00000000fffff984 */ /* 0x000fe20000000800 */
[----:B------:R-:W-:Y:S01]  /*229a0*/  @!PT LDS RZ, [RZ] ;  /* 0x00000000fffff984 */ /* 0x000fe20000000800 */
[----:B------:R-:W-:Y:S01]  /*229b0*/  @!PT LDS RZ, [RZ] ;  /* 0x00000000fffff984 */ /* 0x000fe20000000800 */
[----:B------:R0:W-:Y:S04]  /*229c0*/  @!P2 LDGSTS.E.BYPASS.LTC128B.128 [R9+0xfa00], desc[UR60][R4.64], !P3 ;  /* 0x0fa000000409afae */ /* 0x0001e8000d901d7c */
[----:B------:R0:W-:Y:S01]  /*229d0*/  @!P2 LDGSTS.E.BYPASS.LTC128B.128 [R9+0x12a00], desc[UR60][R4.64+0x40], !P0 ;  /* 0x12a000400409afae */ /* 0x0001e2000c101d7c */
[----:B------:R-:W-:-:S03]  /*229e0*/  IMAD.MOV.U32 R3, RZ, RZ, R14 ;  /* 0x000000ffff037224 */ /* 0x000fc600078e000e */
[----:B------:R0:W-:Y:S04]  /*229f0*/  @!P2 LDGSTS.E.BYPASS.LTC128B.128 [R9+0x15a00], desc[UR60][R4.64+0x80], !P1 ;  /* 0x15a000800409afae */ /* 0x0001e8000c901d7c */
[----:B0-----:R-:W-:Y:S05]  /*22a00*/  WARPSYNC.COLLECTIVE R15, `(.L_x_10138) ;  /* 0x000000000f087348 */ /* 0x001fea0003c00000 */
[----:B------:R1:W2:Y:S02]  /*22a10*/  SHFL.IDX P6, R14, R13, R12, R11 ;  /* 0x0000000c0d0e7389 */ /* 0x0002a400000c000b */
[----:B012---:R-:W-:Y:S01]  /*22a20*/  ENDCOLLECTIVE ;  /* 0x000000000000791b */ /* 0x007fe20003800000 */
.L_x_10138:
[----:B------:R-:W-:Y:S01]  /*22a30*/  IMAD.MOV.U32 R8, RZ, RZ, R14 ;  /* 0x000000ffff087224 */ /* 0x000fe200078e000e */
[----:B------:R-:W-:Y:S06]  /*22a40*/  BRA `(.L_x_10139) ;  /* 0xffffffa800c47947 */ /* 0x000fec000383ffff */
.L_x_9974:
[----:B-1----:R1:W2:Y:S02]  /*22a50*/  SYNCS.PHASECHK.TRANS64.TRYWAIT P0, [R16+URZ+0x31c20], R0 ;  /* 0x031c2000100075a7 */ /* 0x0022a4000800017f */
[----:B--2---:R-:W-:Y:S05]  /*22a60*/  @!P0 NANOSLEEP.SYNCS 0x989680 ;  /* 0x009896800000895d */ /* 0x004fea0003900000 */
[----:B------:R-:W2:Y:S02]  /*22a70*/  @!P0 SYNCS.PHASECHK.TRANS64 P0, [R16+URZ+0x31c20], R0 ;  /* 0x031c2000100085a7 */ /* 0x000ea4000800007f */
[----:B--2---:R-:W-:Y:S05]  /*22a80*/  @!P0 BRA `(.L_x_9974) ;  /* 0xfffffffc00f08947 */ /* 0x004fea000383ffff */
[----:B------:R-:W-:Y:S05]  /*22a90*/  BRA `(.L_x_10140) ;  /* 0xffffffac002c7947 */ /* 0x000fea000383ffff */
.L_x_9983:
[----:B-1----:R1:W2:Y:S02]  /*22aa0*/  SYNCS.PHASECHK.TRANS64.TRYWAIT P0, [R3+URZ+0x31c40], R2 ;  /* 0x031c4002030075a7 */ /* 0x0022a4000800017f */
[----:B--2---:R-:W-:Y:S05]  /*22ab0*/  @!P0 NANOSLEEP.SYNCS 0x989680 ;  /* 0x009896800000895d */ /* 0x004fea0003900000 */
[----:B------:R-:W2:Y:S02]  /*22ac0*/  @!P0 SYNCS.PHASECHK.TRANS64 P0, [R3+URZ+0x31c40], R2 ;  /* 0x031c4002030085a7 */ /* 0x000ea4000800007f */
[----:B--2---:R-:W-:Y:S05]  /*22ad0*/  @!P0 BRA `(.L_x_9983) ;  /* 0xfffffffc00f08947 */ /* 0x004fea000383ffff */
[----:B------:R-:W-:Y:S05]  /*22ae0*/  BRA `(.L_x_10141) ;  /* 0xffffffac00fc7947 */ /* 0x000fea000383ffff */
.L_x_9990:
[----:B0-----:R0:W1:Y:S02]  /*22af0*/  SYNCS.PHASECHK.TRANS64.TRYWAIT P0, [R2+URZ+0x31c60], R3 ;  /* 0x031c6003020075a7 */ /* 0x001064000800017f */
[----:B-1----:R-:W-:Y:S05]  /*22b00*/  @!P0 NANOSLEEP.SYNCS 0x989680 ;  /* 0x009896800000895d */ /* 0x002fea0003900000 */
[----:B------:R-:W1:Y:S02]  /*22b10*/  @!P0 SYNCS.PHASECHK.TRANS64 P0, [R2+URZ+0x31c60], R3 ;  /* 0x031c6003020085a7 */ /* 0x000e64000800007f */
[----:B-1----:R-:W-:Y:S05]  /*22b20*/  @!P0 BRA `(.L_x_9990) ;  /* 0xfffffffc00f08947 */ /* 0x002fea000383ffff */
[----:B------:R-:W-:Y:S05]  /*22b30*/  BRA `(.L_x_10142) ;  /* 0xffffffb400007947 */ /* 0x000fea000383ffff */
.L_x_10001:
[----:B-1----:R1:W2:Y:S02]  /*22b40*/  SYNCS.PHASECHK.TRANS64.TRYWAIT P0, [R3+URZ+0x31c40], R2 ;  /* 0x031c4002030075a7 */ /* 0x0022a4000800017f */
[----:B--2---:R-:W-:Y:S05]  /*22b50*/  @!P0 NANOSLEEP.SYNCS 0x989680 ;  /* 0x009896800000895d */ /* 0x004fea0003900000 */
[----:B------:R-:W2:Y:S02]  /*22b60*/  @!P0 SYNCS.PHASECHK.TRANS64 P0, [R3+URZ+0x31c40], R2 ;  /* 0x031c4002030085a7 */ /* 0x000ea4000800007f */
[----:B--2---:R-:W-:Y:S05]  /*22b70*/  @!P0 BRA `(.L_x_10001) ;  /* 0xfffffffc00f08947 */ /* 0x004fea000383ffff */
[----:B------:R-:W-:Y:S05]  /*22b80*/  BRA `(.L_x_10143) ;  /* 0xffffffb800bc7947 */ /* 0x000fea000383ffff */
.L_x_10008:
[----:B0-----:R0:W1:Y:S02]  /*22b90*/  SYNCS.PHASECHK.TRANS64.TRYWAIT P0, [R2+URZ+0x31c60], R28 ;  /* 0x031c601c020075a7 */ /* 0x001064000800017f */
[----:B-1----:R-:W-:Y:S05]  /*22ba0*/  @!P0 NANOSLEEP.SYNCS 0x989680 ;  /* 0x009896800000895d */ /* 0x002fea0003900000 */
[----:B------:R-:W1:Y:S02]  /*22bb0*/  @!P0 SYNCS.PHASECHK.TRANS64 P0, [R2+URZ+0x31c60], R28 ;  /* 0x031c601c020085a7 */ /* 0x000e64000800007f */
[----:B-1----:R-:W-:Y:S05]  /*22bc0*/  @!P0 BRA `(.L_x_10008) ;  /* 0xfffffffc00f08947 */ /* 0x002fea000383ffff */
[----:B------:R-:W-:Y:S05]  /*22bd0*/  BRA `(.L_x_10144) ;  /* 0xffffffbc00c07947 */ /* 0x000fea000383ffff */
.L_x_10019:
[----:B-1----:R1:W2:Y:S02]  /*22be0*/  SYNCS.PHASECHK.TRANS64.TRYWAIT P0, [R3+URZ+0x31c40], R2 ;  /* 0x031c4002030075a7 */ /* 0x0022a4000800017f */
[----:B--2---:R-:W-:Y:S05]  /*22bf0*/  @!P0 NANOSLEEP.SYNCS 0x989680 ;  /* 0x009896800000895d */ /* 0x004fea0003900000 */
[----:B------:R-:W2:Y:S02]  /*22c00*/  @!P0 SYNCS.PHASECHK.TRANS64 P0, [R3+URZ+0x31c40], R2 ;  /* 0x031c4002030085a7 */ /* 0x000ea4000800007f */
[----:B--2---:R-:W-:Y:S05]  /*22c10*/  @!P0 BRA `(.L_x_10019) ;  /* 0xfffffffc00f08947 */ /* 0x004fea000383ffff */
[----:B------:R-:W-:Y:S05]  /*22c20*/  BRA `(.L_x_10145) ;  /* 0xffffffc400547947 */ /* 0x000fea000383ffff */
.L_x_10026:
[----:B0-----:R0:W1:Y:S02]  /*22c30*/  SYNCS.PHASECHK.TRANS64.TRYWAIT P0, [R2+URZ+0x31c60], R7 ;  /* 0x031c6007020075a7 */ /* 0x001064000800017f */
[----:B-1----:R-:W-:Y:S05]  /*22c40*/  @!P0 NANOSLEEP.SYNCS 0x989680 ;  /* 0x009896800000895d */ /* 0x002fea0003900000 */
[----:B------:R-:W1:Y:S02]  /*22c50*/  @!P0 SYNCS.PHASECHK.TRANS64 P0, [R2+URZ+0x31c60], R7 ;  /* 0x031c6007020085a7 */ /* 0x000e64000800007f */
[----:B-1----:R-:W-:Y:S05]  /*22c60*/  @!P0 BRA `(.L_x_10026) ;  /* 0xfffffffc00f08947 */ /* 0x002fea000383ffff */
[----:B------:R-:W-:Y:S05]  /*22c70*/  BRA `(.L_x_10146) ;  /* 0xffffffc800587947 */ /* 0x000fea000383ffff */
.L_x_10039:
[----:B-1----:R1:W2:Y:S02]  /*22c80*/  SYNCS.PHASECHK.TRANS64.TRYWAIT P0, [R0+URZ+0x31c60], R3 ;  /* 0x031c6003000075a7 */ /* 0x0022a4000800017f */
[----:B--2---:R-:W-:Y:S05]  /*22c90*/  @!P0 NANOSLEEP.SYNCS 0x989680 ;  /* 0x009896800000895d */ /* 0x004fea0003900000 */
[----:B------:R-:W2:Y:S02]  /*22ca0*/  @!P0 SYNCS.PHASECHK.TRANS64 P0, [R0+URZ+0x31c60], R3 ;  /* 0x031c6003000085a7 */ /* 0x000ea4000800007f */
[----:B--2---:R-:W-:Y:S05]  /*22cb0*/  @!P0 BRA `(.L_x_10039) ;  /* 0xfffffffc00f08947 */ /* 0x004fea000383ffff */
[----:B------:R-:W-:Y:S05]  /*22cc0*/  BRA `(.L_x_10147) ;  /* 0xffffffcc00d47947 */ /* 0x000fea000383ffff */
.L_x_10048:
[----:B------:R-:W-:Y:S01]  /*22cd0*/  BSSY B0, `(.L_x_10148) ;  /* 0x0000008000007945 */ /* 0x000fe20003800000 */
[----:B-1----:R-:W-:Y:S02]  /*22ce0*/  IMAD.MOV.U32 R13, RZ, RZ, R24 ;  /* 0x000000ffff0d7224 */ /* 0x002fe400078e0018 */
[----:B------:R-:W-:Y:S02]  /*22cf0*/  IMAD.MOV.U32 R12, RZ, RZ, RZ ;  /* 0x000000ffff0c7224 */ /* 0x000fe400078e00ff */
[----:B0-----:R-:W-:Y:S02]  /*22d00*/  IMAD.MOV.U32 R11, RZ, RZ, 0x1f ;  /* 0x0000001fff0b7424 */ /* 0x001fe400078e00ff */
[----:B------:R-:W-:-:S07]  /*22d10*/  IMAD.MOV.U32 R15, RZ, RZ, -0x1 ;  /* 0xffffffffff0f7424 */ /* 0x000fce00078e00ff */
[----:B--23--:R-:W-:Y:S05]  /*22d20*/  WARPSYNC.COLLECTIVE R15, `(.L_x_10149) ;  /* 0x000000000f087348 */ /* 0x00cfea0003c00000 */
[----:B------:R0:W1:Y:S02]  /*22d30*/  SHFL.IDX P6, R14, R13, R12, R11 ;  /* 0x0000000c0d0e7389 */ /* 0x00006400000c000b */
[----:B0123--:R-:W-:Y:S01]  /*22d40*/  ENDCOLLECTIVE ;  /* 0x000000000000791b */ /* 0x00ffe20003800000 */
.L_x_10149:
[----:B------:R-:W-:Y:S05]  /*22d50*/  BSYNC B0 ;  /* 0x0000000000007941 */ /* 0x000fea0003800000 */
.L_x_10148:
[----:B------:R-:W-:Y:S01]  /*22d60*/  IMAD.MOV.U32 R13, RZ, RZ, R24 ;  /* 0x000000ffff0d7224 */ /* 0x000fe200078e0018 */
[----:B------:R-:W-:Y:S01]  /*22d70*/  LOP3.LUT P1, RZ, R19, 0x1, RZ, 0xc0, !PT ;  /* 0x0000000113ff7812 */ /* 0x000fe2000782c0ff */
        /* <DEDUP_REMOVED lines=8> */
.L_x_10150:
[----:B------:R-:W-:Y:S02]  /*22e00*/  ULDC UR4, c[0x0][0xc3c] ;  /* 0x00030f0000047ab9 */ /* 0x000fe40000000800 */
        /* <DEDUP_REMOVED lines=9> */
[----:B------:R-:W-:Y:S02]  /*22ea0*/  CS2R R4, SRZ ;  /* 0x0000000000047805 */ /* 0x000fe4000001ff00 */
[C---:B------:R-:W-:Y:S01]  /*22eb0*/  ISETP.GE.U32.AND P2, PT, R10.reuse, 0x8, PT ;  /* 0x000000080a00780c */ /* 0x040fe20003f46070 */
[----:B------:R-:W-:Y:S01]  /*22ec0*/  IMAD.MOV.U32 R24, RZ, RZ, RZ ;  /* 0x000000ffff187224 */ /* 0x000fe200078e00ff */
[C---:B------:R-:W-:Y:S01]  /*22ed0*/  ISETP.GE.U32.AND P3, PT, R10.reuse, 0x10, PT ;  /* 0x000000100a00780c */ /* 0x040fe20003f66070 */
[----:B--2---:R-:W-:Y:S02]  /*22ee0*/  @!P0 IMAD.MOV.U32 R4, RZ, RZ, R7 ;  /* 0x000000ffff048224 */ /* 0x004fe400078e0007 */
[----:B---3--:R-:W-:Y:S01]  /*22ef0*/  @!P0 IMAD.MOV.U32 R5, RZ, RZ, R8 ;  /* 0x000000ffff058224 */ /* 0x008fe200078e0008 */
[----:B------:R-:W-:-:S03]  /*22f00*/  ISETP.GE.U32.AND P0, PT, R10, 0x2, PT ;  /* 0x000000020a00780c */ /* 0x000fc60003f06070 */
[----:B------:R-:W-:-:S10]  /*22f10*/  IMAD R13, R5, R4, RZ ;  /* 0x00000004050d7224 */ /* 0x000fd400078e02ff */
[----:B------:R-:W-:Y:S05]  /*22f20*/  WARPSYNC.COLLECTIVE R15, `(.L_x_10151) ;  /* 0x000000000f087348 */ /* 0x000fea0003c00000 */
[----:B------:R0:W1:Y:S02]  /*22f30*/  SHFL.UP P6, R14, R13, R12, R11 ;  /* 0x0400000c0d0e7389 */ /* 0x00006400000c000b */
[----:B01----:R-:W-:Y:S01]  /*22f40*/  ENDCOLLECTIVE ;  /* 0x000000000000791b */ /* 0x003fe20003800000 */
.L_x_10151:
[----:B------:R-:W-:Y:S01]  /*22f50*/  IMAD.MOV.U32 R12, RZ, RZ, 0x2 ;  /* 0x00000002ff0c7424 */ /* 0x000fe200078e00ff */
[----:B------:R-:W-:Y:S02]  /*22f60*/  SEL R14, R14, RZ, P1 ;  /* 0x000000ff0e0e7207 */ /* 0x000fe40000800000 */
[----:B------:R-:W-:-:S03]  /*22f70*/  ISETP.GE.U32.AND P1, PT, R10, 0x4, PT ;  /* 0x000000040a00780c */ /* 0x000fc60003f26070 */
[----:B------:R-:W-:-:S04]  /*22f80*/  IMAD.IADD R7, R13, 0x1, R14 ;  /* 0x000000010d077824 */ /* 0x000fc800078e020e */
[----:B------:R-:W-:-:S07]  /*22f90*/  IMAD.MOV.U32 R13, RZ, RZ, R7 ;  /* 0x000000ffff0d7224 */ /* 0x000fce00078e0007 */
[----:B------:R-:W-:Y:S05]  /*22fa0*/  WARPSYNC.COLLECTIVE R15, `(.L_x_10152) ;  /* 0x000000000f087348 */ /* 0x000fea0003c00000 */
[----:B------:R0:W1:Y:S02]  /*22fb0*/  SHFL.UP P6, R14, R13, R12, R11 ;  /* 0x0400000c0d0e7389 */ /* 0x00006400000c000b */
[----:B01----:R-:W-:Y:S01]  /*22fc0*/  ENDCOLLECTIVE ;  /* 0x000000000000791b */ /* 0x003fe20003800000 */
.L_x_10152:
[----:B------:R-:W-:Y:S01]  /*22fd0*/  IMAD.MOV.U32 R12, RZ, RZ, 0x4 ;  /* 0x00000004ff0c7424 */ /* 0x000fe200078e00ff */
[----:B------:R-:W-:-:S05]  /*22fe0*/  SEL R2, R14, RZ, P0 ;  /* 0x000000ff0e027207 */ /* 0x000fca0000000000 */
[----:B------:R-:W-:-:S04]  /*22ff0*/  IMAD.IADD R2, R7, 0x1, R2 ;  /* 0x0000000107027824 */ /* 0x000fc800078e0202 */
[----:B------:R-:W-:-:S07]  /*23000*/  IMAD.MOV.U32 R13, RZ, RZ, R2 ;  /* 0x000000ffff0d7224 */ /* 0x000fce00078e0002 */
[----:B------:R-:W-:Y:S05]  /*23010*/  WARPSYNC.COLLECTIVE R15, `(.L_x_10153) ;  /* 0x000000000f087348 */ /* 0x000fea0003c00000 */
[----:B------:R0:W1:Y:S02]  /*23020*/  SHFL.UP P6, R14, R13, R12, R11 ;  /* 0x0400000c0d0e7389 */ /* 0x00006400000c000b */
[----:B01----:R-:W-:Y:S01]  /*23030*/  ENDCOLLECTIVE ;  /* 0x000000000000791b */ /* 0x003fe20003800000 */
.L_x_10153:
[----:B------:R-:W-:Y:S01]  /*23040*/  IMAD.MOV.U32 R12, RZ, RZ, 0x8 ;  /* 0x00000008ff0c7424 */ /* 0x000fe200078e00ff */
[----:B------:R-:W-:-:S05]  /*23050*/  SEL R3, R14, RZ, P1 ;  /* 0x000000ff0e037207 */ /* 0x000fca0000800000 */
[----:B------:R-:W-:-:S04]  /*23060*/  IMAD.IADD R3, R2, 0x1, R3 ;  /* 0x0000000102037824 */ /* 0x000fc800078e0203 */
[----:B------:R-:W-:-:S07]  /*23070*/  IMAD.MOV.U32 R13, RZ, RZ, R3 ;  /* 0x000000ffff0d7224 */ /* 0x000fce00078e0003 */
[----:B------:R-:W-:Y:S05]  /*23080*/  WARPSYNC.COLLECTIVE R15, `(.L_x_10154) ;  /* 0x000000000f087348 */ /* 0x000fea0003c00000 */
[----:B------:R0:W1:Y:S02]  /*23090*/  SHFL.UP P6, R14, R13, R12, R11 ;  /* 0x0400000c0d0e7389 */ /* 0x00006400000c000b */
[----:B01----:R-:W-:Y:S01]  /*230a0*/  ENDCOLLECTIVE ;  /* 0x000000000000791b */ /* 0x003fe20003800000 */
.L_x_10154:
[----:B------:R-:W-:Y:S01]  /*230b0*/  IMAD.MOV.U32 R12, RZ, RZ, 0x10 ;  /* 0x00000010ff0c7424 */ /* 0x000fe200078e00ff */
[----:B------:R-:W-:-:S05]  /*230c0*/  SEL R14, R14, RZ, P2 ;  /* 0x000000ff0e0e7207 */ /* 0x000fca0001000000 */
[----:B------:R-:W-:-:S04]  /*230d0*/  IMAD.IADD R7, R3, 0x1, R14 ;  /* 0x0000000103077824 */ /* 0x000fc800078e020e */
[----:B------:R-:W-:-:S07]  /*230e0*/  IMAD.MOV.U32 R13, RZ, RZ, R7 ;  /* 0x000000ffff0d7224 */ /* 0x000fce00078e0007 */
[----:B------:R-:W-:Y:S05]  /*230f0*/  WARPSYNC.COLLECTIVE R15, `(.L_x_10155) ;  /* 0x000000000f087348 */ /* 0x000fea0003c00000 */
[----:B------:R0:W1:Y:S02]  /*23100*/  SHFL.UP P6, R14, R13, R12, R11 ;  /* 0x0400000c0d0e7389 */ /* 0x00006400000c000b */
[----:B01----:R-:W-:Y:S01]  /*23110*/  ENDCOLLECTIVE ;  /* 0x000000000000791b */ /* 0x003fe20003800000 */
.L_x_10155:
        /* <DEDUP_REMOVED lines=8> */
.L_x_10156:
[----:B------:R-:W-:Y:S05]  /*231a0*/  BRA `(.L_x_10157) ;  /* 0xffffffd000907947 */ /* 0x000fea000383ffff */
.L_x_10051:
[----:B------:R-:W-:Y:S01]  /*231b0*/  BSSY B0, `(.L_x_10158) ;  /* 0x0000007000007945 */ /* 0x000fe20003800000 */
[----:B------:R-:W-:Y:S02]  /*231c0*/  IMAD.MOV.U32 R12, RZ, RZ, 0x1 ;  /* 0x00000001ff0c7424 */ /* 0x000fe400078e00ff */
[----:B------:R-:W-:Y:S02]  /*231d0*/  IMAD.MOV.U32 R11, RZ, RZ, RZ ;  /* 0x000000ffff0b7224 */ /* 0x000fe400078e00ff */
[----:B------:R-:W-:-:S07]  /*231e0*/  IMAD.MOV.U32 R15, RZ, RZ, -0x1 ;  /* 0xffffffffff0f7424 */ /* 0x000fce00078e00ff */
[----:B------:R-:W-:Y:S05]  /*231f0*/  WARPSYNC.COLLECTIVE R15, `(.L_x_10159) ;  /* 0x000000000f087348 */ /* 0x000fea0003c00000 */
[----:B------:R0:W1:Y:S02]  /*23200*/  SHFL.UP P6, R14, R13, R12, R11 ;  /* 0x0400000c0d0e7389 */ /* 0x00006400000c000b */
[----:B01----:R-:W-:Y:S01]  /*23210*/  ENDCOLLECTIVE ;  /* 0x000000000000791b */ /* 0x003fe20003800000 */
.L_x_10159:
[----:B------:R-:W-:Y:S05]  /*23220*/  BSYNC B0 ;  /* 0x0000000000007941 */ /* 0x000fea0003800000 */
.L_x_10158:
[----:B------:R-:W-:Y:S01]  /*23230*/  LOP3.LUT P4, RZ, R19, 0x1, RZ, 0xc0, !PT ;  /* 0x0000000113ff7812 */ /* 0x000fe2000788c0ff */
[----:B------:R-:W-:Y:S02]  /*23240*/  IMAD.MOV.U32 R12, RZ, RZ, 0x2 ;  /* 0x00000002ff0c7424 */ /* 0x000fe400078e00ff */
[----:B------:R-:W-:Y:S01]  /*23250*/  IMAD.MOV.U32 R11, RZ, RZ, RZ ;  /* 0x000000ffff0b7224 */ /* 0x000fe200078e00ff */
[----:B------:R-:W-:Y:S01]  /*23260*/  SEL R14, R14, RZ, P4 ;  /* 0x000000ff0e0e7207 */ /* 0x000fe20002000000 */
[----:B------:R-:W-:-:S04]  /*23270*/  IMAD.MOV.U32 R15, RZ, RZ, -0x1 ;  /* 0xffffffffff0f7424 */ /* 0x000fc800078e00ff */
[----:B------:R-:W-:-:S07]  /*23280*/  IMAD.IADD R13, R13, 0x1, R14 ;  /* 0x000000010d0d7824 */ /* 0x000fce00078e020e */
[----:B------:R-:W-:Y:S05]  /*23290*/  WARPSYNC.COLLECTIVE R15, `(.L_x_10160) ;  /* 0x000000000f087348 */ /* 0x000fea0003c00000 */
[----:B------:R0:W1:Y:S02]  /*232a0*/  SHFL.UP P6, R14, R13, R12, R11 ;  /* 0x0400000c0d0e7389 */ /* 0x00006400000c000b */
[----:B01----:R-:W-:Y:S01]  /*232b0*/  ENDCOLLECTIVE ;  /* 0x000000000000791b */ /* 0x003fe20003800000 */
.L_x_10160:
[----:B------:R-:W-:Y:S01]  /*232c0*/  IMAD.MOV.U32 R12, RZ, RZ, 0x4 ;  /* 0x00000004ff0c7424 */ /* 0x000fe200078e00ff */
[----:B------:R-:W-:-:S05]  /*232d0*/  SEL R14, R14, RZ, P0 ;  /* 0x000000ff0e0e7207 */ /* 0x000fca0000000000 */
[----:B------:R-:W-:-:S04]  /*232e0*/  IMAD.IADD R3, R13, 0x1, R14 ;  /* 0x000000010d037824 */ /* 0x000fc800078e020e */
[----:B------:R-:W-:-:S07]  /*232f0*/  IMAD.MOV.U32 R13, RZ, RZ, R3 ;  /* 0x000000ffff0d7224 */ /* 0x000fce00078e0003 */
[----:B------:R-:W-:Y:S05]  /*23300*/  WARPSYNC.COLLECTIVE R15, `(.L_x_10161) ;  /* 0x000000000f087348 */ /* 0x000fea0003c00000 */
[----:B------:R0:W1:Y:S02]  /*23310*/  SHFL.UP P6, R14, R13, R12, R11 ;  /* 0x0400000c0d0e7389 */ /* 0x00006400000c000b */
[----:B01----:R-:W-:Y:S01]  /*23320*/  ENDCOLLECTIVE ;  /* 0x000000000000791b */ /* 0x003fe20003800000 */
.L_x_10161:
[----:B------:R-:W-:Y:S01]  /*23330*/  IMAD.MOV.U32 R12, RZ, RZ, 0x8 ;  /* 0x00000008ff0c7424 */ /* 0x000fe200078e00ff */
[----:B------:R-:W-:-:S05]  /*23340*/  SEL R14, R14, RZ, P1 ;  /* 0x000000ff0e0e7207 */ /* 0x000fca0000800000 */
[----:B------:R-:W-:-:S04]  /*23350*/  IMAD.IADD R7, R3, 0x1, R14 ;  /* 0x0000000103077824 */ /* 0x000fc800078e020e */
[----:B------:R-:W-:-:S07]  /*23360*/  IMAD.MOV.U32 R13, RZ, RZ, R7 ;  /* 0x000000ffff0d7224 */ /* 0x000fce00078e0007 */
[----:B------:R-:W-:Y:S05]  /*23370*/  WARPSYNC.COLLECTIVE R15, `(.L_x_10162) ;  /* 0x000000000f087348 */ /* 0x000fea0003c00000 */
[----:B------:R0:W1:Y:S02]  /*23380*/  SHFL.UP P6, R14, R13, R12, R11 ;  /* 0x0400000c0d0e7389 */ /* 0x00006400000c000b */
[----:B01----:R-:W-:Y:S01]  /*23390*/  ENDCOLLECTIVE ;  /* 0x000000000000791b */ /* 0x003fe20003800000 */
.L_x_10162:
[----:B------:R-:W-:Y:S01]  /*233a0*/  IMAD.MOV.U32 R12, RZ, RZ, 0x10 ;  /* 0x00000010ff0c7424 */ /* 0x000fe200078e00ff */
[----:B------:R-:W-:-:S05]  /*233b0*/  SEL R8, R14, RZ, P2 ;  /* 0x000000ff0e087207 */ /* 0x000fca0001000000 */
[----:B------:R-:W-:-:S04]  /*233c0*/  IMAD.IADD R8, R7, 0x1, R8 ;  /* 0x0000000107087824 */ /* 0x000fc800078e0208 */
[----:B------:R-:W-:-:S07]  /*233d0*/  IMAD.MOV.U32 R13, RZ, RZ, R8 ;  /* 0x000000ffff0d7224 */ /* 0x000fce00078e0008 */
[----:B------:R-:W-:Y:S05]  /*233e0*/  WARPSYNC.COLLECTIVE R15, `(.L_x_10163) ;  /* 0x000000000f087348 */ /* 0x000fea0003c00000 */
[----:B------:R0:W1:Y:S02]  /*233f0*/  SHFL.UP P6, R14, R13, R12, R11 ;  /* 0x0400000c0d0e7389 */ /* 0x00006400000c000b */
[----:B01----:R-:W-:Y:S01]  /*23400*/  ENDCOLLECTIVE ;  /* 0x000000000000791b */ /* 0x003fe20003800000 */
.L_x_10163:
        /* <DEDUP_REMOVED lines=8> */
.L_x_10164:
[----:B------:R-:W-:Y:S05]  /*23490*/  BRA `(.L_x_10165) ;  /* 0xffffffd000787947 */ /* 0x000fea000383ffff */
.L_x_10053:
[----:B------:R-:W-:Y:S01]  /*234a0*/  BSSY B0, `(.L_x_10166) ;  /* 0x0000006000007945 */ /* 0x000fe20003800000 */
[----:B------:R-:W-:Y:S01]  /*234b0*/  PLOP3.LUT P6, PT, P6, PT, PT, 0x8, 0x0 ;  /* 0x000000000000781c */ /* 0x000fe200037ce170 */
[----:B------:R-:W-:-:S12]  /*234c0*/  IMAD.MOV.U32 R15, RZ, RZ, -0x1 ;  /* 0xffffffffff0f7424 */ /* 0x000fd800078e00ff */
[----:B0-----:R-:W-:Y:S05]  /*234d0*/  WARPSYNC.COLLECTIVE R15, `(.L_x_10167) ;  /* 0x000000000f087348 */ /* 0x001fea0003c00000 */
[----:B------:R-:W-:Y:S01]  /*234e0*/  VOTE.ANY R14, PT, P6 ;  /* 0x00000000000e7806 */ /* 0x000fe200030e0100 */
[----:B0-----:R-:W-:Y:S06]  /*234f0*/  ENDCOLLECTIVE ;  /* 0x000000000000791b */ /* 0x001fec0003800000 */
.L_x_10167:
[----:B------:R-:W-:Y:S05]  /*23500*/  BSYNC B0 ;  /* 0x0000000000007941 */ /* 0x000fea0003800000 */
.L_x_10166:
        /* <DEDUP_REMOVED lines=9> */
.L_x_10168:
[----:B------:R-:W-:Y:S02]  /*235a0*/  IMAD.MOV.U32 R13, RZ, RZ, R5 ;  /* 0x000000ffff0d7224 */ /* 0x000fe400078e0005 */
[----:B------:R-:W-:-:S07]  /*235b0*/  IMAD.MOV.U32 R4, RZ, RZ, R14 ;  /* 0x000000ffff047224 */ /* 0x000fce00078e000e */
[----:B------:R-:W-:Y:S05]  /*235c0*/  WARPSYNC.COLLECTIVE R15, `(.L_x_10169) ;  /* 0x000000000f087348 */ /* 0x000fea0003c00000 */
[----:B------:R0:W1:Y:S02]  /*235d0*/  SHFL.IDX P6, R14, R13, R12, R11 ;  /* 0x0000000c0d0e7389 */ /* 0x00006400000c000b */
[----:B01----:R-:W-:Y:S01]  /*235e0*/  ENDCOLLECTIVE ;  /* 0x000000000000791b */ /* 0x003fe20003800000 */
.L_x_10169:
[----:B------:R-:W-:Y:S01]  /*235f0*/  IMAD.MOV.U32 R5, RZ, RZ, R14 ;  /* 0x000000ffff057224 */ /* 0x000fe200078e000e */
[----:B------:R-:W-:Y:S06]  /*23600*/  BRA `(.L_x_10170) ;  /* 0xffffffd000587947 */ /* 0x000fec000383ffff */
.L_x_10055:
[----:B------:R-:W-:Y:S01]  /*23610*/  BSSY B0, `(.L_x_10171) ;  /* 0x0000007000007945 */ /* 0x000fe20003800000 */
[----:B------:R-:W-:Y:S02]  /*23620*/  IMAD.MOV.U32 R13, RZ, RZ, R2 ;  /* 0x000000ffff0d7224 */ /* 0x000fe400078e0002 */
[----:B------:R-:W-:Y:S02]  /*23630*/  IMAD.MOV.U32 R11, RZ, RZ, 0x1f ;  /* 0x0000001fff0b7424 */ /* 0x000fe400078e00ff */
[----:B------:R-:W-:-:S07]  /*23640*/  IMAD.MOV.U32 R15, RZ, RZ, -0x1 ;  /* 0xffffffffff0f7424 */ /* 0x000fce00078e00ff */
[----:B0123--:R-:W-:Y:S05]  /*23650*/  WARPSYNC.COLLECTIVE R15, `(.L_x_10172) ;  /* 0x000000000f087348 */ /* 0x00ffea0003c00000 */
[----:B------:R4:W0:Y:S02]  /*23660*/  SHFL.IDX P6, R14, R13, R12, R11 ;  /* 0x0000000c0d0e7389 */ /* 0x00082400000c000b */
[----:B01234-:R-:W-:Y:S01]  /*23670*/  ENDCOLLECTIVE ;  /* 0x000000000000791b */ /* 0x01ffe20003800000 */
.L_x_10172:
[----:B------:R-:W-:Y:S05]  /*23680*/  BSYNC B0 ;  /* 0x0000000000007941 */ /* 0x000fea0003800000 */
.L_x_10171:
[----:B------:R-:W-:Y:S01]  /*23690*/  IMAD.MOV.U32 R24, RZ, RZ, R14 ;  /* 0x000000ffff187224 */ /* 0x000fe200078e000e */
[----:B------:R-:W-:Y:S06]  /*236a0*/  BRA `(.L_x_10054) ;  /* 0xffffffd000487947 */ /* 0x000fec000383ffff */
.L_x_10059:
[----:B0-----:R0:W2:Y:S02]  /*236b0*/  SYNCS.PHASECHK.TRANS64.TRYWAIT P0, [R9+URZ+0x31c20], R0 ;  /* 0x031c2000090075a7 */ /* 0x0010a4000800017f */
[----:B--2---:R-:W-:Y:S05]  /*236c0*/  @!P0 NANOSLEEP.SYNCS 0x989680 ;  /* 0x009896800000895d */ /* 0x004fea0003900000 */
[----:B------:R-:W2:Y:S02]  /*236d0*/  @!P0 SYNCS.PHASECHK.TRANS64 P0, [R9+URZ+0x31c20], R0 ;  /* 0x031c2000090085a7 */ /* 0x000ea4000800007f */
[----:B--2---:R-:W-:Y:S05]  /*236e0*/  @!P0 BRA `(.L_x_10059) ;  /* 0xfffffffc00f08947 */ /* 0x004fea000383ffff */
[----:B------:R-:W-:Y:S05]  /*236f0*/  BRA `(.L_x_10173) ;  /* 0xffffffd400987947 */ /* 0x000fea000383ffff */
.L_x_10060:
[----:B------:R-:W2:Y:S01]  /*23700*/  S2R R2, SR_TID.X ;  /* 0x0000000000027919 */ /* 0x000ea20000002100 */
[----:B------:R-:W-:Y:S01]  /*23710*/  BSSY B0, `(.L_x_10174) ;  /* 0x000000a000007945 */ /* 0x000fe20003800000 */
[----:B-1----:R-:W-:Y:S02]  /*23720*/  IMAD.MOV.U32 R12, RZ, RZ, RZ ;  /* 0x000000ffff0c7224 */ /* 0x002fe400078e00ff */
[----:B------:R-:W-:Y:S02]  /*23730*/  IMAD.MOV.U32 R11, RZ, RZ, 0x1f ;  /* 0x0000001fff0b7424 */ /* 0x000fe400078e00ff */
[----:B------:R-:W-:Y:S01]  /*23740*/  IMAD.MOV.U32 R15, RZ, RZ, -0x1 ;  /* 0xffffffffff0f7424 */ /* 0x000fe200078e00ff */
[----:B--2---:R-:W-:-:S04]  /*23750*/  SHF.R.U32.HI R2, RZ, 0x5, R2 ;  /* 0x00000005ff027819 */ /* 0x004fc80000011602 */
[----:B------:R-:W-:-:S05]  /*23760*/  LOP3.LUT R2, R2, 0x3, RZ, 0xc0, !PT ;  /* 0x0000000302027812 */ /* 0x000fca00078ec0ff */
[----:B------:R-:W-:-:S07]  /*23770*/  IMAD.MOV.U32 R13, RZ, RZ, R2 ;  /* 0x000000ffff0d7224 */ /* 0x000fce00078e0002 */
[----:B0---4-:R-:W-:Y:S05]  /*23780*/  WARPSYNC.COLLECTIVE R15, `(.L_x_10175) ;  /* 0x000000000f087348 */ /* 0x011fea0003c00000 */
[----:B------:R1:W2:Y:S02]  /*23790*/  SHFL.IDX P6, R14, R13, R12, R11 ;  /* 0x0000000c0d0e7389 */ /* 0x0002a400000c000b */
[----:B012-4-:R-:W-:Y:S01]  /*237a0*/  ENDCOLLECTIVE ;  /* 0x000000000000791b */ /* 0x017fe20003800000 */
.L_x_10175:
[----:B------:R-:W-:Y:S05]  /*237b0*/  BSYNC B0 ;  /* 0x0000000000007941 */ /* 0x000fea0003800000 */
.L_x_10174:
[----:B------:R-:W-:Y:S05]  /*237c0*/  BRA `(.L_x_10176) ;  /* 0xffffffd400807947 */ /* 0x000fea000383ffff */
.L_x_10061:
[----:B------:R-:W-:Y:S01]  /*237d0*/  BSSY B0, `(.L_x_10177) ;  /* 0x0000006000007945 */ /* 0x000fe20003800000 */
[----:B------:R-:W-:-:S07]  /*237e0*/  IMAD.MOV.U32 R15, RZ, RZ, -0x1 ;  /* 0xffffffffff0f7424 */ /* 0x000fce00078e00ff */
[----:B01--4-:R-:W-:Y:S05]  /*237f0*/  WARPSYNC.COLLECTIVE R15, `(.L_x_10178) ;  /* 0x000000000f0c7348 */ /* 0x013fea0003c00000 */
[----:B------:R-:W-:Y:S02]  /*23800*/  ELECT P6, UR62, PT ;  /* 0x00000000003e782f */ /* 0x000fe400038c0000 */
[----:B------:R-:W-:Y:S01]  /*23810*/  MOV R14, UR62 ;  /* 0x0000003e000e7c02 */ /* 0x000fe20008000f00 */
[----:B01--4-:R-:W-:Y:S10]  /*23820*/  ENDCOLLECTIVE ;  /* 0x000000000000791b */ /* 0x013ff40003800000 */
.L_x_10178:
[----:B------:R-:W-:Y:S05]  /*23830*/  BSYNC B0 ;  /* 0x0000000000007941 */ /* 0x000fea0003800000 */
.L_x_10177:
[----:B------:R-:W-:Y:S05]  /*23840*/  BRA `(.L_x_10179) ;  /* 0xffffffd400747947 */ /* 0x000fea000383ffff */
.L_x_10063:
[----:B0-----:R0:W2:Y:S02]  /*23850*/  SYNCS.PHASECHK.TRANS64.TRYWAIT P0, [R7+URZ], R2 ;  /* 0x00000002070075a7 */ /* 0x0010a4000800017f */
[----:B--2---:R-:W-:Y:S05]  /*23860*/  @!P0 NANOSLEEP.SYNCS 0x989680 ;  /* 0x009896800000895d */ /* 0x004fea0003900000 */
[----:B------:R-:W2:Y:S02]  /*23870*/  @!P0 SYNCS.PHASECHK.TRANS64 P0, [R7+URZ], R2 ;  /* 0x00000002070085a7 */ /* 0x000ea4000800007f */
[----:B--2---:R-:W-:Y:S05]  /*23880*/  @!P0 BRA `(.L_x_10063) ;  /* 0xfffffffc00f08947 */ /* 0x004fea000383ffff */
[----:B------:R-:W-:Y:S05]  /*23890*/  BRA `(.L_x_10180) ;  /* 0xffffffd400a87947 */ /* 0x000fea000383ffff */
.L_x_10064:
[----:B--2---:R2:W3:Y:S02]  /*238a0*/  SYNCS.PHASECHK.TRANS64.TRYWAIT P0, [R3+URZ], R0 ;  /* 0x00000000030075a7 */ /* 0x0044e4000800017f */
[----:B---3--:R-:W-:Y:S05]  /*238b0*/  @!P0 NANOSLEEP.SYNCS 0x989680 ;  /* 0x009896800000895d */ /* 0x008fea0003900000 */
[----:B------:R-:W3:Y:S02]  /*238c0*/  @!P0 SYNCS.PHASECHK.TRANS64 P0, [R3+URZ], R0 ;  /* 0x00000000030085a7 */ /* 0x000ee4000800007f */
[----:B---3--:R-:W-:Y:S05]  /*238d0*/  @!P0 BRA `(.L_x_10064) ;  /* 0xfffffffc00f08947 */ /* 0x008fea000383ffff */
[----:B------:R-:W-:Y:S05]  /*238e0*/  BRA `(.L_x_10181) ;  /* 0xffffffd4009c7947 */ /* 0x000fea000383ffff */
.L_x_10066:
[----:B--2---:R2:W3:Y:S02]  /*238f0*/  SYNCS.PHASECHK.TRANS64.TRYWAIT P0, [R5+URZ], R2 ;  /* 0x00000002050075a7 */ /* 0x0044e4000800017f */
[----:B---3--:R-:W-:Y:S05]  /*23900*/  @!P0 NANOSLEEP.SYNCS 0x989680 ;  /* 0x009896800000895d */ /* 0x008fea0003900000 */
[----:B------:R-:W3:Y:S02]  /*23910*/  @!P0 SYNCS.PHASECHK.TRANS64 P0, [R5+URZ], R2 ;  /* 0x00000002050085a7 */ /* 0x000ee4000800007f */
[----:B---3--:R-:W-:Y:S05]  /*23920*/  @!P0 BRA `(.L_x_10066) ;  /* 0xfffffffc00f08947 */ /* 0x008fea000383ffff */
[----:B------:R-:W-:Y:S05]  /*23930*/  BRA `(.L_x_10182) ;  /* 0xffffffd400a07947 */ /* 0x000fea000383ffff */
.L_x_10183:
        /* <DEDUP_REMOVED lines=12> */
.L_x_14862:


//--------------------- .text._ZN7cutlass13device_kernelIN5flash11enable_sm90INS1_16FlashAttnFwdSm90INS1_25CollectiveMainloopFwdSm90ILi2EN4cute5tupleIJNS5_1CILi1EEES8_S8_EEENS6_IJNS7_ILi192EEENS7_ILi128EEENS7_ILi96EEEEEELi96ENS_10bfloat16_tEfNS_4arch4Sm90ELb0ELb1ELb1ELb0ELb0ELb0ELb0ELb0ELb1ELb1ELb1ELb0EEENS1_21CollectiveEpilogueFwdINS6_IJSA_SC_SB_EEES9_SE_SG_Li384ELb0ELb1ELb1ELb0EEENS1_19SingleTileSchedulerILb0ELb1ELb1ELi192EEEEEEEEEvNT_6ParamsE --------------------------
	.section	.text._ZN7cutlass13device_kernelIN5flash11enable_sm90INS1_16FlashAttnFwdSm90INS1_25CollectiveMainloopFwdSm90ILi2EN4cute5tupleIJNS5_1CILi1EEES8_S8_EEENS6_IJNS7_ILi192EEENS7_ILi128EEENS7_ILi96EEEEEELi96ENS_10bfloat16_tEfNS_4arch4Sm90ELb0ELb1ELb1ELb0ELb0ELb0ELb0ELb0ELb1ELb1ELb1ELb0EEENS1_21CollectiveEpilogueFwdINS6_IJSA_SC_SB_EEES9_SE_SG_Li384ELb0ELb1ELb1ELb0EEENS1_19SingleTileSchedulerILb0ELb1ELb1ELi192EEEEEEEEEvNT_6ParamsE,"ax",@progbits
	.align	128
.text._ZN7cutlass13device_kernelIN5flash11enable_sm90INS1_16FlashAttnFwdSm90INS1_25CollectiveMainloopFwdSm90ILi2EN4cute5tupleIJNS5_1CILi1EEES8_S8_EEENS6_IJNS7_ILi192EEENS7_ILi128EEENS7_ILi96EEEEEELi96ENS_10bfloat16_tEfNS_4arch4Sm90ELb0ELb1ELb1ELb0ELb0ELb0ELb0ELb0ELb1ELb1ELb1ELb0EEENS1_21CollectiveEpilogueFwdINS6_IJSA_SC_SB_EEES9_SE_SG_Li384ELb0ELb1ELb1ELb0EEENS1_19SingleTileSchedulerILb0ELb1ELb1ELi192EEEEEEEEEvNT_6ParamsE:
        .type           _ZN7cutlass13device_kernelIN5flash11enable_sm90INS1_16FlashAttnFwdSm90INS1_25CollectiveMainloopFwdSm90ILi2EN4cute5tupleIJNS5_1CILi1EEES8_S8_EEENS6_IJNS7_ILi192EEENS7_ILi128EEENS7_ILi96EEEEEELi96ENS_10bfloat16_tEfNS_4arch4Sm90ELb0ELb1ELb1ELb0ELb0ELb0ELb0ELb0ELb1ELb1ELb1ELb0EEENS1_21CollectiveEpilogueFwdINS6_IJSA_SC_SB_EEES9_SE_SG_Li384ELb0ELb1ELb1ELb0EEENS1_19SingleTileSchedulerILb0ELb1ELb1ELi192EEEEEEEEEvNT_6ParamsE,@function
        .size           _ZN7cutlass13device_kernelIN5flash11enable_sm90INS1_16FlashAttnFwdSm90INS1_25CollectiveMainloopFwdSm90ILi2EN4cute5tupleIJNS5_1CILi1EEES8_S8_EEENS6_IJNS7_ILi192EEENS7_ILi128EEENS7_ILi96EEEEEELi96ENS_10bfloat16_tEfNS_4arch4Sm90ELb0ELb1ELb1ELb0ELb0ELb0ELb0ELb0ELb1ELb1ELb1ELb0EEENS1_21CollectiveEpilogueFwdINS6_IJSA_SC_SB_EEES9_SE_SG_Li384ELb0ELb1ELb1ELb0EEENS1_19SingleTileSchedulerILb0ELb1ELb1ELi192EEEEEEEEEvNT_6ParamsE,(.L_x_14863 - _ZN7cutlass13device_kernelIN5flash11enable_sm90INS1_16FlashAttnFwdSm90INS1_25CollectiveMainloopFwdSm90ILi2EN4cute5tupleIJNS5_1CILi1EEES8_S8_EEENS6_IJNS7_ILi192EEENS7_ILi128EEENS7_ILi96EEEEEELi96ENS_10bfloat16_tEfNS_4arch4Sm90ELb0ELb1ELb1ELb0ELb0ELb0ELb0ELb0ELb1ELb1ELb1ELb0EEENS1_21CollectiveEpilogueFwdINS6_IJSA_SC_SB_EEES9_SE_SG_Li384ELb0ELb1ELb1ELb0EEENS1_19SingleTileSchedulerILb0ELb1ELb1ELi192EEEEEEEEEvNT_6ParamsE)
        .other          _ZN7cutlass13device_kernelIN5flash11enable_sm90INS1_16FlashAttnFwdSm90INS1_25CollectiveMainloopFwdSm90ILi2EN4cute5tupleIJNS5_1CILi1EEES8_S8_EEENS6_IJNS7_ILi192EEENS7_ILi128EEENS7_ILi96EEEEEELi96ENS_10bfloat16_tEfNS_4arch4Sm90ELb0ELb1ELb1ELb0ELb0ELb0ELb0ELb0ELb1ELb1ELb1ELb0EEENS1_21CollectiveEpilogueFwdINS6_IJSA_SC_SB_EEES9_SE_SG_Li384ELb0ELb1ELb1ELb0EEENS1_19SingleTileSchedulerILb0ELb1ELb1ELi192EEEEEEEEEvNT_6ParamsE,@"STO_CUDA_ENTRY STV_DEFAULT"
_ZN7cutlass13device_kernelIN5flash11enable_sm90INS1_16FlashAttnFwdSm90INS1_25CollectiveMainloopFwdSm90ILi2EN4cute5tupleIJNS5_1CILi1EEES8_S8_EEENS6_IJNS7_ILi192EEENS7_ILi128EEENS7_ILi96EEEEEELi96ENS_10bfloat16_tEfNS_4arch4Sm90ELb0ELb1ELb1ELb0ELb0ELb0ELb0ELb0ELb1ELb1ELb1ELb0EEENS1_21CollectiveEpilogueFwdINS6_IJSA_SC_SB_EEES9_SE_SG_Li384ELb0ELb1ELb1ELb0EEENS1_19SingleTileSchedulerILb0ELb1ELb1ELi192EEEEEEEEEvNT_6ParamsE:
[----:B------:R-:W0:Y:S01]  /*0000*/  LDC R1, c[0x0][0x28] ;  /* 0x00000a00ff017b82 */ /* 0x000e220000000800 */
[----:B------:R-:W1:Y:S01]  /*0010*/  S2R R2, SR_TID.X ;  /* 0x0000000000027919 */ /* 0x000e620000002100 */
[----:B------:R-:W-:Y:S01]  /*0020*/  ELECT P0, URZ, PT ;  /* 0x00000000003f782f */ /* 0x000fe20003800000 */
[----:B------:R-:W-:Y:S01]  /*0030*/  BSSY B0, `(.L_x_10184) ;  /* 0x000000e000007945 */ /* 0x000fe20003800000 */
[--C-:B-1----:R-:W-:Y:S02]  /*0040*/  SHF.R.U32.HI R17, RZ, 0x5, R2.reuse ;  /* 0x00000005ff117819 */ /* 0x102fe40000011602 */
[----:B------:R-:W-:-:S03]  /*0050*/  SHF.R.U32.HI R22, RZ, 0x7, R2 ;  /* 0x00000007ff167819 */ /* 0x000fc60000011602 */
        /* <DEDUP_REMOVED lines=11> */
.L_x_10185:
[----:B------:R-:W-:Y:S05]  /*0110*/  BSYNC B0 ;  /* 0x0000000000007941 */ /* 0x000fea0003800000 */
.L_x_10184:
        /* <DEDUP_REMOVED lines=41> */
.L_x_10186:
        /* <DEDUP_REMOVED lines=22> */
.L_x_10187:
        /* <DEDUP_REMOVED lines=18> */
.L_x_10188:
        /* <DEDUP_REMOVED lines=22> */
.L_x_10189:
        /* <DEDUP_REMOVED lines=22> */
.L_x_10190:
[----:B------:R-:W-:Y:S01]  /*08f0*/  PLOP3.LUT P0, PT, PT, PT, UP0, 0x80, 0x0 ;  /* 0x000000000000781c */ /* 0x000fe20003f0f008 */
[----:B0-----:R-:W-:Y:S01]  /*0900*/  UMOV UR4, 0x1 ;  /* 0x0000000100047882 */ /* 0x001fe20000000000 */
[----:B------:R-:W-:Y:S01]  /*0910*/  NOP ;  /* 0x0000000000007918 */ /* 0x000fe20000000000 */
[----:B------:R-:W-:Y:S01]  /*0920*/  USEL UR4, UR4, 0x2, !UP0 ;  /* 0x0000000204047887 */ /* 0x000fe2000c000000 */
[----:B------:R-:W-:Y:S01]  /*0930*/  BSSY B6, `(.L_x_10191) ;  /* 0x00014dd000067945 */ /* 0x000fe20003800000 */
[----:B------:R-:W-:-:S04]  /*0940*/  LOP3.LUT R23, R2, 0x7f, RZ, 0xc0, !PT ;  /* 0x0000007f02177812 */ /* 0x000fc800078ec0ff */
[----:B------:R-:W-:Y:S01]  /*0950*/  IMAD.U32 R16, RZ, RZ, UR4 ;  /* 0x00000004ff107e24 */ /* 0x000fe2000f8e00ff */
[----:B-12-4-:R-:W-:Y:S06]  /*0960*/  BAR.SYNC.DEFER_BLOCKING 0x0 ;  /* 0x0000000000007b1d */ /* 0x016fec0000010000 */
[----:B------:R-:W-:Y:S05]  /*0970*/  @!P0 BRA `(.L_x_10192) ;  /* 0x00000108002c8947 */ /* 0x000fea0003800000 */
.L_x_10193:
[----:B------:R-:W-:-:S08]  /*0980*/  NOP ;  /* 0x0000000000007918 */ /* 0x000fd00000000000 */
[----:B------:R-:W0:Y:S02]  /*0990*/  USETMAXREG.TRY_ALLOC.CTAPOOL UP0, 0xa0 ;  /* 0x000000a0000079c8 */ /* 0x000e240008000600 */
[----:B0-----:R-:W-:-:S13]  /*09a0*/  PLOP3.LUT P0, PT, PT, PT, UP0, 0x80, 0x0 ;  /* 0x000000000000781c */ /* 0x001fda0003f0f008 */
[----:B------:R-:W-:Y:S05]  /*09b0*/  @!P0 BRA `(.L_x_10193) ;  /* 0xfffffffc00f08947 */ /* 0x000fea000383ffff */
[----:B------:R-:W0:Y:S01]  /*09c0*/  S2UR UR6, SR_CTAID.Y ;  /* 0x00000000000679c3 */ /* 0x000e220000002600 */
[----:B------:R-:W-:Y:S01]  /*09d0*/  LOP3.LUT R0, R2, 0xffffff80, RZ, 0xc0, !PT ;  /* 0xffffff8002007812 */ /* 0x000fe200078ec0ff */
[----:B------:R-:W-:Y:S02]  /*09e0*/  ULDC UR7, c[0x0][0xc50] ;  /* 0x0003140000077ab9 */ /* 0x000fe40000000800 */
[----:B------:R-:W-:-:S04]  /*09f0*/  UISETP.NE.AND UP0, UPT, UR7, 0x1, UPT ;  /* 0x000000010700788c */ /* 0x000fc8000bf05270 */
[----:B------:R-:W-:Y:S08]  /*0a00*/  BAR.ARV 0x8, 0x200 ;  /* 0x0208000000007b1d */ /* 0x000ff00000002000 */
[----:B------:R-:W1:Y:S01]  /*0a10*/  S2UR UR8, SR_CTAID.Z ;  /* 0x00000000000879c3 */ /* 0x000e620000002700 */
[----:B------:R-:W-:Y:S01]  /*0a20*/  ISETP.NE.AND P0, PT, R0, 0x80, PT ;  /* 0x000000800000780c */ /* 0x000fe20003f05270 */
[----:B------:R-:W-:Y:S01]  /*0a30*/  @UP0 ULDC UR4, c[0x0][0xc54] ;  /* 0x0003150000040ab9 */ /* 0x000fe20000000800 */
[----:B------:R-:W-:Y:S01]  /*0a40*/  @UP0 ULDC UR9, c[0x0][0xc58] ;  /* 0x0003160000090ab9 */ /* 0x000fe20000000800 */
[----:B0-----:R-:W-:-:S10]  /*0a50*/  UIMAD.WIDE.U32 UR4, UR6, UR4, URZ ;  /* 0x00000004060472a5 */ /* 0x001fd4000f8e003f */
[----:B------:R-:W-:Y:S06]  /*0a60*/  @!P0 BAR.ARV 0x9, 0x100 ;  /* 0x0244000000008b1d */ /* 0x000fec0000002000 */
[----:B------:R-:W-:Y:S01]  /*0a70*/  UMOV UR10, UR6 ;  /* 0x00000006000a7c82 */ /* 0x000fe20008000000 */
[----:B------:R-:W-:Y:S01]  /*0a80*/  @UP0 USHF.R.U32.HI UR10, URZ, UR9, UR5 ;  /* 0x000000093f0a0299 */ /* 0x000fe20008011605 */
[----:B-1----:R-:W-:-:S03]  /*0a90*/  ISETP.LE.AND P0, PT, RZ, UR8, PT ;  /* 0x00000008ff007c0c */ /* 0x002fc6000bf03270 */
[----:B------:R-:W-:Y:S02]  /*0aa0*/  UIADD3 UR4, -UR10, URZ, URZ ;  /* 0x0000003f0a047290 */ /* 0x000fe4000fffe13f */
[----:B------:R-:W-:Y:S02]  /*0ab0*/  IMAD.U32 R17, RZ, RZ, UR10 ;  /* 0x0000000aff117e24 */ /* 0x000fe4000f8e00ff */
[----:B------:R-:W-:-:S06]  /*0ac0*/  UIMAD UR6, UR7, UR4, UR6 ;  /* 0x00000004070672a4 */ /* 0x000fcc000f8e0206 */
[----:B------:R-:W-:Y:S06]  /*0ad0*/  @!P0 BRA `(.L_x_10194) ;  /* 0x0000014c00088947 */ /* 0x000fec0003800000 */
[----:B------:R-:W0:Y:S01]  /*0ae0*/  LDC.64 R6, c[0x0][0x418] ;  /* 0x00010600ff067b82 */ /* 0x000e220000000a00 */
[----:B------:R-:W-:Y:S01]  /*0af0*/  ULDC UR4, c[0x0][0x448] ;  /* 0x0001120000047ab9 */ /* 0x000fe20000000800 */
[----:B------:R-:W-:Y:S01]  /*0b00*/  VIADD R90, R2, 0xffffff80 ;  /* 0xffffff80025a7836 */ /* 0x000fe20000000000 */
[----:B------:R-:W-:-:S03]  /*0b10*/  UISETP.NE.AND UP0, UPT, UR4, 0x1, UPT ;  /* 0x000000010400788c */ /* 0x000fc6000bf05270 */
[----:B------:R-:W-:Y:S02]  /*0b20*/  ULDC.64 UR4, c[0x0][0x9e0] ;  /* 0x0002780000047ab9 */ /* 0x000fe40000000a00 */
[----:B------:R-:W1:Y:S01]  /*0b30*/  LDC R89, c[0x0][0x288] ;  /* 0x0000a200ff597b82 */ /* 0x000e620000000800 */
[----:B------:R-:W-:-:S05]  /*0b40*/  UISETP.GE.AND UP1, UPT, UR5, 0x1, UPT ;  /* 0x000000010500788c */ /* 0x000fca000bf26270 */
[----:B------:R-:W-:Y:S01]  /*0b50*/  @UP0 ULDC UR9, c[0x0][0x44c] ;  /* 0x0001130000090ab9 */ /* 0x000fe20000000800 */
[----:B------:R-:W-:Y:S01]  /*0b60*/  @UP0 ULDC UR11, c[0x0][0x450] ;  /* 0x00011400000b0ab9 */ /* 0x000fe20000000800 */
[----:B------:R-:W2:Y:S01]  /*0b70*/  LDC R18, c[0x0][0x424] ;  /* 0x00010900ff127b82 */ /* 0x000ea20000000800 */
[----:B------:R-:W-:-:S07]  /*0b80*/  PLOP3.LUT P1, PT, PT, PT, UP1, 0x80, 0x0 ;  /* 0x000000000000781c */ /* 0x000fce0003f2f018 */
[----:B------:R-:W3:Y:S01]  /*0b90*/  LDC R5, c[0x0][0x2f0] ;  /* 0x0000bc00ff057b82 */ /* 0x000ee20000000800 */
[----:B0-----:R-:W-:-:S04]  /*0ba0*/  ISETP.NE.U32.AND P0, PT, R6, RZ, PT ;  /* 0x000000ff0600720c */ /* 0x001fc80003f05070 */
[----:B------:R-:W-:-:S03]  /*0bb0*/  ISETP.NE.AND.EX P0, PT, R7, RZ, PT, P0 ;  /* 0x000000ff0700720c */ /* 0x000fc60003f05300 */
[----:B------:R-:W0:Y:S01]  /*0bc0*/  S2UR UR39, SR_CTAID.X ;  /* 0x00000000002779c3 */ /* 0x000e220000002500 */
[----:B-1----:R-:W-:Y:S02]  /*0bd0*/  IADD3 R3, -R89, 0x1, RZ ;  /* 0x0000000159037810 */ /* 0x002fe40007ffe1ff */
[----:B--2---:R-:W-:-:S05]  /*0be0*/  SEL R18, R18, 0x1, P0 ;  /* 0x0000000112127807 */ /* 0x004fca0000000000 */
[----:B---3--:R-:W-:-:S05]  /*0bf0*/  IMAD R3, R18, R5, R3 ;  /* 0x0000000512037224 */ /* 0x008fca00078e0203 */
[----:B------:R-:W-:Y:S01]  /*0c00*/  R2UR UR10, R3 ;  /* 0x00000000030a72ca */ /* 0x000fe200000e0000 */
[----:B0-----:R-:W-:-:S04]  /*0c10*/  UIMAD UR39, UR39, 0xc0, URZ ;  /* 0x000000c0272778a4 */ /* 0x001fc8000f8e023f */
        /* <DEDUP_REMOVED lines=18> */
.L_x_10196:
[----:B------:R-:W-:-:S11]  /*0d40*/  UISETP.NE.AND UP1, UPT, UR5, 0x1, UPT ;  /* 0x000000010500788c */ /* 0x000fd6000bf25270 */
[----:B------:R-:W-:Y:S02]  /*0d50*/  @UP1 ULDC.64 UR10, c[0x0][0x9e8] ;  /* 0x00027a00000a1ab9 */ /* 0x000fe40000000a00 */
[----:B------:R-:W-:-:S04]  /*0d60*/  UIMAD.WIDE.U32 UR8, UR4, UR10, URZ ;  /* 0x0000000a040872a5 */ /* 0x000fc8000f8e003f */
[----:B------:R-:W-:-:S12]  /*0d70*/  @UP1 USHF.R.U32.HI UR4, URZ, UR11, UR9 ;  /* 0x0000000b3f041299 */ /* 0x000fd80008011609 */
.L_x_10197:
[----:B------:R-:W-:-:S06]  /*0d80*/  UIMAD UR4, UR4, UR5, UR5 ;  /* 0x00000005040472a4 */ /* 0x000fcc000f8e0205 */
[----:B------:R-:W-:-:S07]  /*0d90*/  VIMNMX R0, R0, UR4, PT ;  /* 0x0000000400007c48 */ /* 0x000fce000bfe0100 */
.L_x_10195:
[-C--:B------:R-:W-:Y:S01]  /*0da0*/  IMAD R89, R18, R5.reuse, -R89 ;  /* 0x0000000512597224 */ /* 0x080fe200078e0a59 */
[----:B------:R-:W-:Y:S01]  /*0db0*/  @UP0 ULDC UR8, c[0x0][0x44c] ;  /* 0x0001130000080ab9 */ /* 0x000fe20000000800 */
[----:B------:R-:W-:Y:S01]  /*0dc0*/  VIADD R4, R0, 0x7f ;  /* 0x0000007f00047836 */ /* 0x000fe20000000000 */
[----:B------:R-:W-:Y:S01]  /*0dd0*/  UIMAD.WIDE.U32 UR8, UR39, UR8, URZ ;  /* 0x00000008270872a5 */ /* 0x000fe2000f8e003f */
[----:B------:R-:W-:Y:S01]  /*0de0*/  IMAD R0, R18, R5, 0x7f ;  /* 0x0000007f12007424 */ /* 0x000fe200078e0205 */
[----:B------:R-:W-:Y:S01]  /*0df0*/  R2UR UR7, R89 ;  /* 0x00000000590772ca */ /* 0x000fe200000e0000 */
[----:B------:R-:W-:Y:S01]  /*0e00*/  @UP0 ULDC UR10, c[0x0][0x450] ;  /* 0x00011400000a0ab9 */ /* 0x000fe20000000800 */
[----:B------:R-:W-:Y:S01]  /*0e10*/  UMOV UR4, UR39 ;  /* 0x0000002700047c82 */ /* 0x000fe20008000000 */
[----:B------:R-:W-:Y:S01]  /*0e20*/  SHF.R.S32.HI R5, RZ, 0x1f, R4 ;  /* 0x0000001fff057819 */ /* 0x000fe20000011404 */
[----:B------:R-:W-:Y:S01]  /*0e30*/  @UP0 USHF.R.U32.HI UR4, URZ, UR10, UR9 ;  /* 0x0000000a3f040299 */ /* 0x000fe20008011609 */
[----:B------:R-:W-:-:S02]  /*0e40*/  SHF.R.S32.HI R3, RZ, 0x1f, R0 ;  /* 0x0000001fff037819 */ /* 0x000fc40000011400 */
[----:B------:R-:W-:Y:S02]  /*0e50*/  LEA.HI R5, R5, R4, RZ, 0x7 ;  /* 0x0000000405057211 */ /* 0x000fe400078f38ff */
[----:B------:R-:W-:Y:S02]  /*0e60*/  LEA.HI R3, R3, R0, RZ, 0x7 ;  /* 0x0000000003037211 */ /* 0x000fe400078f38ff */
[----:B------:R-:W-:Y:S02]  /*0e70*/  SHF.R.S32.HI R0, RZ, 0x7, R5 ;  /* 0x00000007ff007819 */ /* 0x000fe40000011405 */
[----:B------:R-:W-:Y:S01]  /*0e80*/  UIADD3 UR4, UR7, UR4, URZ ;  /* 0x0000000407047290 */ /* 0x000fe2000fffe03f */
[----:B------:R-:W-:Y:S02]  /*0e90*/  SHF.R.S32.HI R3, RZ, 0x7, R3 ;  /* 0x00000007ff037819 */ /* 0x000fe40000011403 */
[----:B------:R-:W-:Y:S02]  /*0ea0*/  ULDC UR7, c[0x0][0x9dc] ;  /* 0x0002770000077ab9 */ /* 0x000fe40000000800 */
[----:B------:R-:W-:Y:S01]  /*0eb0*/  UIADD3 UR7, UR4, -UR7, URZ ;  /* 0x8000000704077290 */ /* 0x000fe2000fffe03f */
[----:B------:R-:W-:Y:S01]  /*0ec0*/  VIMNMX R88, R3, R0, PT ;  /* 0x0000000003587248 */ /* 0x000fe20003fe0100 */
[----:B------:R-:W-:Y:S10]  /*0ed0*/  @!P1 BRA `(.L_x_10198) ;  /* 0x0000000000449947 */ /* 0x000ff40003800000 */
        /* <DEDUP_REMOVED lines=10> */
.L_x_10199:
[----:B------:R-:W-:-:S11]  /*0f80*/  UISETP.NE.AND UP0, UPT, UR5, 0x1, UPT ;  /* 0x000000010500788c */ /* 0x000fd6000bf05270 */
[----:B------:R-:W-:Y:S02]  /*0f90*/  @UP0 ULDC.64 UR10, c[0x0][0x9e8] ;  /* 0x00027a00000a0ab9 */ /* 0x000fe40000000a00 */
[----:B------:R-:W-:-:S04]  /*0fa0*/  UIMAD.WIDE.U32 UR8, UR4, UR10, URZ ;  /* 0x0000000a040872a5 */ /* 0x000fc8000f8e003f */
[----:B------:R-:W-:-:S12]  /*0fb0*/  @UP0 USHF.R.U32.HI UR4, URZ, UR11, UR9 ;  /* 0x0000000b3f040299 */ /* 0x000fd80008011609 */
.L_x_10200:
[----:B------:R-:W-:-:S04]  /*0fc0*/  UIMAD UR4, UR4, UR5, URZ ;  /* 0x00000005040472a4 */ /* 0x000fc8000f8e023f */
[----:B------:R-:W-:-:S04]  /*0fd0*/  UISETP.LT.AND UP0, UPT, UR7, UR4, UPT ;  /* 0x000000040700728c */ /* 0x000fc8000bf01270 */
[----:B------:R-:W-:-:S12]  /*0fe0*/  USEL UR7, UR7, UR4, !UP0 ;  /* 0x0000000407077287 */ /* 0x000fd8000c000000 */
.L_x_10198:
[----:B------:R-:W-:Y:S02]  /*0ff0*/  USHF.R.S32.HI UR4, URZ, 0x1f, UR7 ;  /* 0x0000001f3f047899 */ /* 0x000fe40008011407 */
[----:B------:R-:W-:Y:S02]  /*1000*/  USHF.R.U32.HI UR11, URZ, 0x10, UR6 ;  /* 0x000000103f0b7899 */ /* 0x000fe40008011606 */
[----:B------:R-:W-:Y:S02]  /*1010*/  ULEA.HI UR4, UR4, UR7, URZ, 0x7 ;  /* 0x0000000704047291 */ /* 0x000fe4000f8f383f */
[----:B------:R-:W-:Y:S02]  /*1020*/  ULOP3.LUT UR7, UR6, 0xffff, URZ, 0xc0, !UPT ;  /* 0x0000ffff06077892 */ /* 0x000fe4000f8ec03f */
[----:B------:R-:W-:-:S04]  /*1030*/  USHF.R.S32.HI UR4, URZ, 0x7, UR4 ;  /* 0x000000073f047899 */ /* 0x000fc80008011404 */
        /* <DEDUP_REMOVED lines=42> */
.L_x_10201:
[----:B------:R-:W-:Y:S02]  /*12e0*/  UIMAD UR5, UR7, UR4, UR10 ;  /* 0x00000004070572a4 */ /* 0x000fe4000f8e020a */
[----:B------:R-:W-:Y:S01]  /*12f0*/  IMAD.U32 R5, RZ, RZ, UR4 ;  /* 0x00000004ff057e24 */ /* 0x000fe2000f8e00ff */
[----:B------:R-:W-:Y:S01]  /*1300*/  PLOP3.LUT P0, PT, PT, PT, PT, 0x80, 0x0 ;  /* 0x000000000000781c */ /* 0x000fe20003f0f070 */
[----:B------:R-:W-:Y:S01]  /*1310*/  IMAD.MOV.U32 R3, RZ, RZ, RZ ;  /* 0x000000ffff037224 */ /* 0x000fe200078e00ff */
[----:B------:R-:W-:Y:S01]  /*1320*/  CS2R R134, SRZ ;  /* 0x0000000000867805 */ /* 0x000fe2000001ff00 */
[----:B------:R-:W-:Y:S01]  /*1330*/  IMAD.MOV.U32 R0, RZ, RZ, RZ ;  /* 0x000000ffff007224 */ /* 0x000fe200078e00ff */
        /* <DEDUP_REMOVED lines=41> */
[----:B------:R-:W-:Y:S02]  /*15d0*/  ULEA UR4, UR5, UR36, 0xc ;  /* 0x0000002405047291 */ /* 0x000fe4000f8e603f */
[----:B------:R-:W-:Y:S02]  /*15e0*/  ULEA UR5, UR5, UR6, 0xd ;  /* 0x0000000605057291 */ /* 0x000fe4000f8e683f */
[----:B------:R-:W-:Y:S02]  /*15f0*/  UIADD3 UR4, UR4, 0xc400, URZ ;  /* 0x0000c40004047890 */ /* 0x000fe4000fffe03f */
[----:B------:R-:W-:Y:S02]  /*1600*/  USHF.R.U32.HI UR5, URZ, 0x4, UR5 ;  /* 0x000000043f057899 */ /* 0x000fe40008011605 */
[----:B------:R-:W-:Y:S02]  /*1610*/  USHF.R.U32.HI UR4, URZ, 0x4, UR4 ;  /* 0x000000043f047899 */ /* 0x000fe40008011604 */
[----:B------:R-:W-:-:S02]  /*1620*/  ULOP3.LUT UR60, UR5, 0x3fff, URZ, 0xc0, !UPT ;  /* 0x00003fff053c7892 */ /* 0x000fc4000f8ec03f */
        /* <DEDUP_REMOVED lines=18> */
.L_x_10203:
[----:B------:R-:W-:-:S04]  /*1750*/  SHF.L.U32 R0, RZ, 0x1f, RZ ;  /* 0x0000001fff007819 */ /* 0x000fc800000006ff */
[----:B------:R-:W0:Y:S02]  /*1760*/  SYNCS.PHASECHK.TRANS64.TRYWAIT P0, [UR36+0x2d800], R0 ;  /* 0x02d80000ff0075a7 */ /* 0x000e240008000164 */
[----:B0-----:R-:W-:Y:S05]  /*1770*/  @!P0 BRA `(.L_x_10204) ;  /* 0x0000013c00e88947 */ /* 0x001fea0003800000 */
.L_x_10371:
[----:B------:R-:W-:-:S13]  /*1780*/  R2UR UR4, R16 ;  /* 0x00000000100472ca */ /* 0x000fda00000e0000 */
[----:B------:R-:W-:-:S06]  /*1790*/  ULOP3.LUT UR4, UR4, 0x1, URZ, 0xfc, !UPT ;  /* 0x0000000104047892 */ /* 0x000fcc000f8efc3f */
[----:B0-----:R-:W-:-:S05]  /*17a0*/  IMAD.U32 R3, RZ, RZ, UR4 ;  /* 0x00000004ff037e24 */ /* 0x001fca000f8e00ff */
[----:B------:R-:W-:-:S13]  /*17b0*/  ISETP.NE.AND P0, PT, R3, 0x3, PT ;  /* 0x000000030300780c */ /* 0x000fda0003f05270 */
[----:B------:R-:W-:Y:S05]  /*17c0*/  @!P0 BRA `(.L_x_10205) ;  /* 0x0000000000048947 */ /* 0x000fea0003800000 */
[----:B------:R-:W-:Y:S01]  /*17d0*/  BPT.TRAP 0x1 ;  /* 0x000000040000795c */ /* 0x000fe20000300000 */
.L_x_10205:
[----:B------:R0:W1:Y:S01]  /*17e0*/  SYNCS.PHASECHK.TRANS64.TRYWAIT P2, [UR36+0x2d830], R0 ;  /* 0x02d83000ff0075a7 */ /* 0x0000620008040164 */
[----:B------:R-:W-:Y:S05]  /*17f0*/  @!P0 BRA `(.L_x_10206) ;  /* 0x0000000000048947 */ /* 0x000fea0003800000 */
[----:B------:R-:W-:Y:S01]  /*1800*/  BPT.TRAP 0x1 ;  /* 0x000000040000795c */ /* 0x000fe20000300000 */
.L_x_10206:
[----:B------:R-:W-:Y:S01]  /*1810*/  IMAD.U32 R14, RZ, RZ, UR37 ;  /* 0x00000025ff0e7e24 */ /* 0x000fe2000f8e00ff */
[----:B------:R-:W-:-:S04]  /*1820*/  ISETP.NE.AND P1, PT, R23, RZ, PT ;  /* 0x000000ff1700720c */ /* 0x000fc80003f25270 */
[----:B------:R-:W-:Y:S01]  /*1830*/  LOP3.LUT R14, R14, 0x10000, RZ, 0xfc, !PT ;  /* 0x000100000e0e7812 */ /* 0x000fe200078efcff */
[----:B-1----:R-:W-:Y:S08]  /*1840*/  @P2 BRA `(.L_x_10207) ;  /* 0x0000000000082947 */ /* 0x002ff00003800000 */
[----:B------:R-:W1:Y:S02]  /*1850*/  SYNCS.PHASECHK.TRANS64.TRYWAIT P2, [UR36+0x2d830], R0 ;  /* 0x02d83000ff0075a7 */ /* 0x000e640008040164 */
[----:B-1----:R-:W-:Y:S05]  /*1860*/  @!P2 BRA `(.L_x_10208) ;  /* 0x0000013c00c4a947 */ /* 0x002fea0003800000 */
.L_x_10207:
[----:B------:R-:W-:Y:S05]  /*1870*/  WARPSYNC.ALL ;  /* 0x0000000000007948 */ /* 0x000fea0003800000 */
[----:B------:R-:W-:Y:S01]  /*1880*/  IMAD.MOV.U32 R15, RZ, RZ, -0x7fffffe0 ;  /* 0x80000020ff0f7424 */ /* 0x000fe200078e00ff */
        /* <DEDUP_REMOVED lines=13> */
[----:B-1----:R-:W-:Y:S01]  /*1960*/  IMAD.HI R3, R92, 0x55555556, RZ ;  /* 0x555555565c037827 */ /* 0x002fe200078e02ff */
[----:B------:R-:W-:Y:S01]  /*1970*/  UMOV UR19, 0x80000020 ;  /* 0x8000002000137882 */ /* 0x000fe20000000000 */
[----:B------:R-:W-:Y:S01]  /*1980*/  UMOV UR21, 0x80000020 ;  /* 0x8000002000157882 */ /* 0x000fe20000000000 */
[----:B------:R-:W-:Y:S01]  /*1990*/  UIADD3 UR14, UR37, 0x200, URZ ;  /* 0x00000200250e7890 */ /* 0x000fe2000fffe03f */
[----:B------:R-:W-:Y:S01]  /*19a0*/  IMAD.IADD R97, R90, 0x1, -R97 ;  /* 0x000000015a617824 */ /* 0x000fe200078e0a61 */
[----:B------:R-:W-:Y:S01]  /*19b0*/  UIADD3 UR12, UR24, 0x300, URZ ;  /* 0x00000300180c7890 */ /* 0x000fe2000fffe03f */
[----:B------:R-:W-:Y:S01]  /*19c0*/  UMOV UR10, UR37 ;  /* 0x00000025000a7c82 */ /* 0x000fe20008000000 */
[----:B------:R-:W-:Y:S01]  /*19d0*/  UIADD3 UR16, UR24, 0x302, URZ ;  /* 0x0000030218107890 */ /* 0x000fe2000fffe03f */
[----:B------:R-:W-:Y:S01]  /*19e0*/  HGMMA.64x128x16.F32.BF16 R24, gdesc[UR8], RZ, !UPT, gsb0 ;  /* 0x01e00000081879f0 */ /* 0x000fe2000c0018ff */
[----:B------:R-:W-:Y:S01]  /*19f0*/  UIADD3 UR8, UR24, 0x2, URZ ;  /* 0x0000000218087890 */ /* 0x000fe2000fffe03f */
[----:B0-----:R-:W-:Y:S01]  /*1a00*/  SHF.R.S32.HI R0, RZ, 0x1f, R97 ;  /* 0x0000001fff007819 */ /* 0x001fe20000011461 */
[----:B------:R-:W-:Y:S01]  /*1a10*/  UIADD3 UR10, UR37, 0x2, URZ ;  /* 0x00000002250a7890 */ /* 0x000fe2000fffe03f */
[----:B------:R-:W-:Y:S01]  /*1a20*/  UMOV UR9, 0x80000020 ;  /* 0x8000002000097882 */ /* 0x000fe20000000000 */
[----:B------:R-:W-:Y:S01]  /*1a30*/  UMOV UR11, 0x80000020 ;  /* 0x80000020000b7882 */ /* 0x000fe20000000000 */
[----:B------:R-:W-:Y:S01]  /*1a40*/  UIADD3 UR18, UR37, 0x202, URZ ;  /* 0x0000020225127890 */ /* 0x000fe2000fffe03f */
[----:B------:R-:W-:Y:S01]  /*1a50*/  LEA.HI R11, R0, R97, RZ, 0x2 ;  /* 0x00000061000b7211 */ /* 0x000fe200078f10ff */
[----:B------:R-:W-:-:S02]  /*1a60*/  UIADD3 UR20, UR24, 0x600, URZ ;  /* 0x0000060018147890 */ /* 0x000fc4000fffe03f */
[----:B------:R-:W-:Y:S01]  /*1a70*/  UIADD3 UR22, UR37, 0x400, URZ ;  /* 0x0000040025167890 */ /* 0x000fe2000fffe03f */
[----:B------:R-:W-:Y:S01]  /*1a80*/  SHF.R.S32.HI R21, RZ, 0x1f, R11 ;  /* 0x0000001fff157819 */ /* 0x000fe2000001140b */
[----:B------:R-:W-:Y:S01]  /*1a90*/  UMOV UR23, 0x80000020 ;  /* 0x8000002000177882 */ /* 0x000fe20000000000 */
[----:B------:R-:W-:Y:S02]  /*1aa0*/  UIADD3 UR24, UR24, 0x602, URZ ;  /* 0x0000060218187890 */ /* 0x000fe4000fffe03f */
[----:B------:R-:W-:Y:S01]  /*1ab0*/  UIADD3 UR26, UR37, 0x402, URZ ;  /* 0x00000402251a7890 */ /* 0x000fe2000fffe03f */
[----:B------:R-:W-:Y:S01]  /*1ac0*/  UMOV UR25, 0x80000020 ;  /* 0x8000002000197882 */ /* 0x000fe20000000000 */
[----:B------:R-:W-:Y:S01]  /*1ad0*/  UMOV UR27, 0x80000020 ;  /* 0x80000020001b7882 */ /* 0x000fe20000000000 */
[----:B------:R-:W-:Y:S01]  /*1ae0*/  ULDC UR7, c[0x0][0x9d8] ;  /* 0x0002760000077ab9 */ /* 0x000fe20000000800 */
[----:B------:R-:W-:Y:S01]  /*1af0*/  ULDC UR4, c[0x0][0x448] ;  /* 0x0001120000047ab9 */ /* 0x000fe20000000800 */
[----:B------:R-:W-:Y:S01]  /*1b00*/  ULDC UR31, c[0x0][0x2f0] ;  /* 0x0000bc00001f7ab9 */ /* 0x000fe20000000800 */
[----:B------:R-:W-:Y:S01]  /*1b10*/  UISETP.NE.AND UP0, UPT, UR4, 0x1, UPT ;  /* 0x000000010400788c */ /* 0x000fe2000bf05270 */
[----:B------:R-:W-:-:S02]  /*1b20*/  ULDC UR6, c[0x0][0x9dc] ;  /* 0x0002770000067ab9 */ /* 0x000fc40000000800 */
[----:B------:R-:W-:-:S03]  /*1b30*/  ULOP3.LUT UR28, URZ, UR6, URZ, 0x33, !UPT ;  /* 0x000000063f1c7292 */ /* 0x000fc6000f8e333f */
[----:B------:R-:W-:Y:S02]  /*1b40*/  PLOP3.LUT P2, PT, PT, PT, UP0, 0x80, 0x0 ;  /* 0x000000000000781c */ /* 0x000fe40003f4f008 */
[----:B------:R-:W-:-:S03]  /*1b50*/  PLOP3.LUT P3, PT, PT, PT, UP0, 0x80, 0x0 ;  /* 0x000000000000781c */ /* 0x000fc60003f6f008 */
[----:B------:R-:W-:Y:S01]  /*1b60*/  @UP0 ULDC UR4, c[0x0][0x44c] ;  /* 0x0001130000040ab9 */ /* 0x000fe20000000800 */
[----:B------:R-:W-:Y:S02]  /*1b70*/  WARPGROUP.DEPBAR.LE gsb0, 0x0 ;  /* 0x00008000000079c5 */ /* 0x000fe40000010000 */
[----:B------:R-:W-:-:S06]  /*1b80*/  WARPGROUP.ARRIVE ;  /* 0x00000000000079c5 */ /* 0x000fcc0000000000 */
        /* <DEDUP_REMOVED lines=16> */
[----:B------:R-:W-:Y:S01]  /*1c90*/  LEA.HI R25, R91, R90, RZ, 0x2 ;  /* 0x0000005a5b197211 */ /* 0x000fe200078f10ff */
[----:B------:R-:W-:Y:S01]  /*1ca0*/  FMUL.FTZ R5, R27, UR7 ;  /* 0x000000071b057c20 */ /* 0x000fe20008410000 */
[----:B------:R-:W-:Y:S01]  /*1cb0*/  FMUL.FTZ R101, R29, UR7 ;  /* 0x000000071d657c20 */ /* 0x000fe20008410000 */
[----:B------:R-:W-:Y:S01]  /*1cc0*/  LEA.HI R27, R3, R3, RZ, 0x1 ;  /* 0x00000003031b7211 */ /* 0x000fe200078f08ff */
[----:B------:R-:W-:Y:S01]  /*1cd0*/  FMUL.FTZ R4, R26, UR7 ;  /* 0x000000071a047c20 */ /* 0x000fe20008410000 */
[----:B------:R-:W-:Y:S01]  /*1ce0*/  LEA.HI R3, R0, R97, RZ, 0x5 ;  /* 0x0000006100037211 */ /* 0x000fe200078f28ff */
[----:B------:R-:W-:Y:S01]  /*1cf0*/  FMUL.FTZ R98, R24, UR7 ;  /* 0x0000000718627c20 */ /* 0x000fe20008410000 */
[----:B------:R-:W-:Y:S01]  /*1d00*/  LOP3.LUT R29, R25, 0xfffffffc, RZ, 0xc0, !PT ;  /* 0xfffffffc191d7812 */ /* 0x000fe200078ec0ff */
[----:B------:R-:W-:Y:S01]  /*1d10*/  IMAD R27, R27, -0x3, R92 ;  /* 0xfffffffd1b1b7824 */ /* 0x000fe200078e025c */
[----:B------:R-:W-:Y:S01]  /*1d20*/  SHF.R.S32.HI R0, RZ, 0x2, R11 ;  /* 0x00000002ff007819 */ /* 0x000fe2000001140b */
[----:B------:R-:W-:Y:S01]  /*1d30*/  FMUL.FTZ R24, R43, UR7 ;  /* 0x000000072b187c20 */ /* 0x000fe20008410000 */
[----:B------:R-:W-:Y:S01]  /*1d40*/  SHF.R.S32.HI R3, RZ, 0x5, R3 ;  /* 0x00000005ff037819 */ /* 0x000fe20000011403 */
[----:B------:R-:W-:Y:S01]  /*1d50*/  IMAD.IADD R29, R90, 0x1, -R29 ;  /* 0x000000015a1d7824 */ /* 0x000fe200078e0a1d */
[-C--:B------:R-:W-:Y:S01]  /*1d60*/  LEA.HI R25, R21, R0.reuse, RZ, 0x3 ;  /* 0x0000000015197211 */ /* 0x080fe200078f18ff */
[----:B------:R-:W-:Y:S01]  /*1d70*/  FMUL.FTZ R43, R65, UR7 ;  /* 0x00000007412b7c20 */ /* 0x000fe20008410000 */
[----:B------:R-:W-:Y:S01]  /*1d80*/  LEA R26, R3, UR39, 0x4 ;  /* 0x00000027031a7c11 */ /* 0x000fe2000f8e20ff */
[----:B------:R-:W-:Y:S01]  /*1d90*/  FMUL.FTZ R93, R46, UR7 ;  /* 0x000000072e5d7c20 */ /* 0x000fe20008410000 */
[----:B------:R-:W-:Y:S01]  /*1da0*/  LOP3.LUT R25, R25, 0xfffffff8, RZ, 0xc0, !PT ;  /* 0xfffffff819197812 */ /* 0x000fe200078ec0ff */
[----:B------:R-:W-:Y:S01]  /*1db0*/  IMAD.MOV.U32 R65, RZ, RZ, -0x80 ;  /* 0xffffff80ff417424 */ /* 0x000fe200078e00ff */
[----:B------:R-:W-:Y:S01]  /*1dc0*/  LEA.HI R3, R29, R29, RZ, 0x1 ;  /* 0x0000001d1d037211 */ /* 0x000fe200078f08ff */
[----:B------:R-:W-:Y:S01]  /*1dd0*/  FMUL.FTZ R100, R28, UR7 ;  /* 0x000000071c647c20 */ /* 0x000fe20008410000 */
[----:B------:R-:W-:Y:S01]  /*1de0*/  IADD3 R26, R26, R0, -R25 ;  /* 0x000000001a1a7210 */ /* 0x000fe20007ffe819 */
[----:B------:R-:W-:Y:S01]  /*1df0*/  FMUL.FTZ R46, R52, UR7 ;  /* 0x00000007342e7c20 */ /* 0x000fe20008410000 */
[----:B------:R-:W-:Y:S01]  /*1e00*/  LOP3.LUT R0, R3, 0x1ffffffe, RZ, 0xc0, !PT ;  /* 0x1ffffffe03007812 */ /* 0x000fe200078ec0ff */
[----:B------:R-:W-:-:S02]  /*1e10*/  IMAD.U32 R3, RZ, RZ, UR36 ;  /* 0x00000024ff037e24 */ /* 0x000fc4000f8e00ff */
[----:B------:R-:W-:Y:S01]  /*1e20*/  FMUL.FTZ R52, R61, UR7 ;  /* 0x000000073d347c20 */ /* 0x000fe20008410000 */
[----:B------:R-:W-:Y:S01]  /*1e30*/  IMAD R27, R27, 0x40, R26 ;  /* 0x000000401b1b7824 */ /* 0x000fe200078e021a */
[----:B------:R-:W-:Y:S01]  /*1e40*/  LOP3.LUT R28, R11, 0x7ffffffc, RZ, 0xc0, !PT ;  /* 0x7ffffffc0b1c7812 */ /* 0x000fe200078ec0ff */
[----:B------:R-:W-:Y:S02]  /*1e50*/  IMAD.IADD R0, R29, 0x1, -R0 ;  /* 0x000000011d007824 */ /* 0x000fe400078e0a00 */
[----:B------:R-:W-:Y:S01]  /*1e60*/  FMUL.FTZ R61, R67, UR7 ;  /* 0x00000007433d7c20 */ /* 0x000fe20008410000 */
[----:B------:R-:W-:Y:S02]  /*1e70*/  @!P1 VIADD R3, R3, 0x2d840 ;  /* 0x0002d84003039836 */ /* 0x000fe40000000000 */
[----:B------:R-:W-:Y:S01]  /*1e80*/  FMUL.FTZ R7, R31, UR7 ;  /* 0x000000071f077c20 */ /* 0x000fe20008410000 */
[----:B------:R-:W-:Y:S02]  /*1e90*/  IMAD R0, R0, 0x8, R27 ;  /* 0x0000000800007824 */ /* 0x000fe400078e021b */
[----:B------:R-:W-:Y:S01]  /*1ea0*/  FMUL.FTZ R67, R75, UR7 ;  /* 0x000000074b437c20 */ /* 0x000fe20008410000 */
[----:B------:R-:W-:-:S02]  /*1eb0*/  IMAD R65, R88, R65, 0x80 ;  /* 0x0000008058417424 */ /* 0x000fc400078e0241 */
[----:B------:R-:W-:Y:S01]  /*1ec0*/  FMUL.FTZ R31, R32, UR7 ;  /* 0x00000007201f7c20 */ /* 0x000fe20008410000 */
[----:B------:R-:W-:Y:S01]  /*1ed0*/  @P2 IMAD.HI.U32 R26, R0, UR4, RZ ;  /* 0x00000004001a2c27 */ /* 0x000fe2000f8e00ff */
[----:B------:R-:W-:-:S03]  /*1ee0*/  @UP0 ULDC UR4, c[0x0][0x450] ;  /* 0x0001140000040ab9 */ /* 0x000fc60000000800 */
[----:B------:R-:W-:Y:S01]  /*1ef0*/  FMUL.FTZ R32, R33, UR7 ;  /* 0x0000000721207c20 */ /* 0x000fe20008410000 */
[----:B------:R-:W-:Y:S01]  /*1f00*/  FMUL.FTZ R95, R50, UR7 ;  /* 0x00000007325f7c20 */ /* 0x000fe20008410000 */
[----:B------:R-:W-:Y:S01]  /*1f10*/  IMAD.MOV.U32 R27, RZ, RZ, R0 ;  /* 0x000000ffff1b7224 */ /* 0x000fe200078e0000 */
[----:B------:R-:W-:Y:S01]  /*1f20*/  @P3 SHF.R.U32.HI R27, RZ, UR4, R26 ;  /* 0x00000004ff1b3c19 */ /* 0x000fe2000801161a */
[----:B------:R-:W-:Y:S01]  /*1f30*/  ULDC.64 UR4, c[0x0][0x9e0] ;  /* 0x0002780000047ab9 */ /* 0x000fe20000000a00 */
[----:B------:R-:W-:Y:S01]  /*1f40*/  @!P1 PRMT R11, RZ, 0x654, R3 ;  /* 0x00000654ff0b9816 */ /* 0x000fe20000000003 */
[----:B------:R-:W-:Y:S01]  /*1f50*/  FMUL.FTZ R9, R35, UR7 ;  /* 0x0000000723097c20 */ /* 0x000fe20008410000 */
[----:B------:R-:W-:Y:S01]  /*1f60*/  FMUL.FTZ R33, R36, UR7 ;  /* 0x0000000724217c20 */ /* 0x000fe20008410000 */
[----:B------:R-:W0:Y:S01]  /*1f70*/  SHFL.IDX PT, R75, R27, RZ, 0x1c1f ;  /* 0x001c1fff1b4b7589 */ /* 0x000e2200000e0000 */
[----:B------:R-:W-:Y:S01]  /*1f80*/  FMUL.FTZ R94, R47, UR7 ;  /* 0x000000072f5e7c20 */ /* 0x000fe20008410000 */
[----:B------:R-:W-:Y:S01]  /*1f90*/  FMUL.FTZ R96, R51, UR7 ;  /* 0x0000000733607c20 */ /* 0x000fe20008410000 */
[----:B------:R-:W-:Y:S01]  /*1fa0*/  FMUL.FTZ R50, R56, UR7 ;  /* 0x0000000738327c20 */ /* 0x000fe20008410000 */
[----:B------:R-:W-:-:S02]  /*1fb0*/  IMAD.IADD R3, R97, 0x1, -R28 ;  /* 0x0000000161037824 */ /* 0x000fc400078e0a1c */
        /* <DEDUP_REMOVED lines=9> */
[----:B------:R-:W-:Y:S01]  /*2050*/  UISETP.GE.AND UP1, UPT, UR5, 0x1, UPT ;  /* 0x000000010500788c */ /* 0x000fe2000bf26270 */
        /* <DEDUP_REMOVED lines=35> */
[----:B------:R-:W-:Y:S01]  /*2290*/  PLOP3.LUT P2, PT, PT, PT, UP1, 0x40, 0x0 ;  /* 0x000000000000781c */ /* 0x000fe20003f4e818 */
[----:B------:R-:W-:Y:S01]  /*22a0*/  IMAD.U32 R85, RZ, RZ, UR10 ;  /* 0x0000000aff557e24 */ /* 0x000fe2000f8e00ff */
[----:B------:R-:W2:Y:S01]  /*22b0*/  MUFU.TANH R98, R98 ;  /* 0x0000006200627308 */ /* 0x000ea20000002400 */
[----:B------:R-:W-:Y:S01]  /*22c0*/  LEA R29, R88, 0xffffff80, 0x7 ;  /* 0xffffff80581d7811 */ /* 0x000fe200078e38ff */
[----:B-1----:R-:W-:-:S02]  /*22d0*/  IMAD R11, R3, -0x2, R28 ;  /* 0xfffffffe030b7824 */ /* 0x002fc400078e021c */
[C---:B------:R-:W-:Y:S02]  /*22e0*/  IMAD R28, R18.reuse, UR31, R65 ;  /* 0x0000001f121c7c24 */ /* 0x040fe4000f8e0241 */
[----:B------:R-:W-:Y:S02]  /*22f0*/  IMAD R30, R18, UR31, R11 ;  /* 0x0000001f121e7c24 */ /* 0x000fe4000f8e020b */
[----:B------:R-:W1:Y:S01]  /*2300*/  MUFU.TANH R99, R99 ;  /* 0x0000006300637308 */ /* 0x000e620000002400 */
[----:B------:R-:W-:Y:S02]  /*2310*/  IMAD R79, R3, -0x2, R28 ;  /* 0xfffffffe034f7824 */ /* 0x000fe400078e021c */
[----:B------:R-:W-:Y:S02]  /*2320*/  IMAD.IADD R30, R30, 0x1, -R85 ;  /* 0x000000011e1e7824 */ /* 0x000fe400078e0a55 */
[----:B------:R-:W-:Y:S02]  /*2330*/  IMAD.U32 R11, RZ, RZ, UR28 ;  /* 0x0000001cff0b7e24 */ /* 0x000fe4000f8e00ff */
[C---:B------:R-:W-:Y:S01]  /*2340*/  VIADD R74, R30.reuse, UR4 ;  /* 0x000000041e4a7c36 */ /* 0x040fe20008000000 */
[----:B------:R-:W3:Y:S01]  /*2350*/  MUFU.TANH R4, R4 ;  /* 0x0000000400047308 */ /* 0x000ee20000002400 */
[----:B------:R-:W-:-:S03]  /*2360*/  VIADD R30, R30, UR28 ;  /* 0x0000001c1e1e7c36 */ /* 0x000fc60008000000 */
[----:B0-----:R-:W-:Y:S01]  /*2370*/  VIADDMNMX R34, R75, R74, R79, PT ;  /* 0x0000004a4b227246 */ /* 0x001fe2000380014f */
[----:B------:R-:W-:-:S03]  /*2380*/  IMAD.IADD R71, R30, 0x1, R75 ;  /* 0x000000011e477824 */ /* 0x000fc600078e024b */
[----:B------:R-:W0:Y:S08]  /*2390*/  MUFU.TANH R5, R5 ;  /* 0x0000000500057308 */ /* 0x000e300000002400 */
        /* <DEDUP_REMOVED lines=61> */
[----:B------:R-:W-:Y:S01]  /*2770*/  IMAD R28, R18, UR31, R75 ;  /* 0x0000001f121c7c24 */ /* 0x000fe2000f8e024b */
[----:B------:R-:W-:Y:S03]  /*2780*/  BSSY B0, `(.L_x_10210) ;  /* 0x0000011000007945 */ /* 0x000fe60003800000 */
[----:B------:R-:W-:-:S05]  /*2790*/  IMAD.IADD R28, R28, 0x1, -R85 ;  /* 0x000000011c1c7824 */ /* 0x000fca00078e0a55 */
        /* <DEDUP_REMOVED lines=10> */
.L_x_10211:
[----:B------:R-:W-:-:S06]  /*2840*/  UISETP.NE.AND UP2, UPT, UR5, 0x1, UPT ;  /* 0x000000010500788c */ /* 0x000fcc000bf45270 */
[----:B------:R-:W-:-:S05]  /*2850*/  PLOP3.LUT P2, PT, PT, PT, UP2, 0x80, 0x0 ;  /* 0x000000000000781c */ /* 0x000fca0003f4f028 */
[----:B------:R-:W-:-:S08]  /*2860*/  @UP2 ULDC.64 UR6, c[0x0][0x9e8] ;  /* 0x00027a0000062ab9 */ /* 0x000fd00000000a00 */
[----:B------:R-:W-:-:S05]  /*2870*/  @P2 IMAD.HI.U32 R75, R28, UR6, RZ ;  /* 0x000000061c4b2c27 */ /* 0x000fca000f8e00ff */
[----:B------:R-:W-:-:S07]  /*2880*/  @P2 SHF.R.U32.HI R28, RZ, UR7, R75 ;  /* 0x00000007ff1c2c19 */ /* 0x000fce000801164b */
.L_x_10212:
[----:B------:R-:W-:Y:S05]  /*2890*/  BSYNC B0 ;  /* 0x0000000000007941 */ /* 0x000fea0003800000 */
.L_x_10210:
[----:B------:R-:W-:-:S04]  /*28a0*/  IMAD R28, R28, UR5, -R29 ;  /* 0x000000051c1c7c24 */ /* 0x000fc8000f8e0a1d */
[----:B------:R-:W-:-:S05]  /*28b0*/  IMAD R28, R3, -0x2, R28 ;  /* 0xfffffffe031c7824 */ /* 0x000fca00078e021c */
[----:B------:R-:W-:Y:S02]  /*28c0*/  VIMNMX R71, R71, R28, !PT ;  /* 0x0000001c47477248 */ /* 0x000fe40007fe0100 */
[----:B------:R-:W-:-:S07]  /*28d0*/  VIADDMNMX R34, R28, UR5, R34, PT ;  /* 0x000000051c227c46 */ /* 0x000fce000b800122 */
.L_x_10209:
[----:B------:R-:W1:Y:S01]  /*28e0*/  SHFL.IDX PT, R27, R27, 0x1, 0x1c1f ;  /* 0x003c1f001b1b7f89 */ /* 0x000e6200000e0000 */
[----:B------:R-:W-:Y:S02]  /*28f0*/  PLOP3.LUT P2, PT, PT, PT, UP1, 0x40, 0x0 ;  /* 0x000000000000781c */ /* 0x000fe40003f4e818 */
[----:B-1----:R-:W-:Y:S01]  /*2900*/  VIADDMNMX R79, R27, R74, R79, PT ;  /* 0x0000004a1b4f7246 */ /* 0x002fe2000380014f */
[----:B------:R-:W-:-:S10]  /*2910*/  IMAD.IADD R81, R30, 0x1, R27 ;  /* 0x000000011e517824 */ /* 0x000fd400078e021b */
[----:B------:R-:W-:Y:S05]  /*2920*/  @P2 BRA `(.L_x_10213) ;  /* 0x00000000005c2947 */ /* 0x000fea0003800000 */
        /* <DEDUP_REMOVED lines=13> */
.L_x_10215:
[----:B------:R-:W-:-:S06]  /*2a00*/  UISETP.NE.AND UP2, UPT, UR5, 0x1, UPT ;  /* 0x000000010500788c */ /* 0x000fcc000bf45270 */
[----:B------:R-:W-:-:S05]  /*2a10*/  PLOP3.LUT P2, PT, PT, PT, UP2, 0x80, 0x0 ;  /* 0x000000000000781c */ /* 0x000fca0003f4f028 */
[----:B------:R-:W-:-:S08]  /*2a20*/  @UP2 ULDC.64 UR6, c[0x0][0x9e8] ;  /* 0x00027a0000062ab9 */ /* 0x000fd00000000a00 */
[----:B------:R-:W-:-:S05]  /*2a30*/  @P2 IMAD.HI.U32 R27, R28, UR6, RZ ;  /* 0x000000061c1b2c27 */ /* 0x000fca000f8e00ff */
[----:B------:R-:W-:-:S07]  /*2a40*/  @P2 SHF.R.U32.HI R28, RZ, UR7, R27 ;  /* 0x00000007ff1c2c19 */ /* 0x000fce000801161b */
.L_x_10216:
[----:B------:R-:W-:Y:S05]  /*2a50*/  BSYNC B0 ;  /* 0x0000000000007941 */ /* 0x000fea0003800000 */
.L_x_10214:
[----:B------:R-:W-:-:S04]  /*2a60*/  IMAD R28, R28, UR5, -R29 ;  /* 0x000000051c1c7c24 */ /* 0x000fc8000f8e0a1d */
[----:B------:R-:W-:-:S05]  /*2a70*/  IMAD R28, R3, -0x2, R28 ;  /* 0xfffffffe031c7824 */ /* 0x000fca00078e021c */
[----:B------:R-:W-:Y:S02]  /*2a80*/  VIMNMX R81, R81, R28, !PT ;  /* 0x0000001c51517248 */ /* 0x000fe40007fe0100 */
[----:B------:R-:W-:-:S07]  /*2a90*/  VIADDMNMX R79, R28, UR5, R79, PT ;  /* 0x000000051c4f7c46 */ /* 0x000fce000b80014f */
.L_x_10213:
[C---:B------:R-:W-:Y:S01]  /*2aa0*/  ISETP.GE.AND P4, PT, R65.reuse, 0x1, PT ;  /* 0x000000014100780c */ /* 0x040fe20003f86270 */
[----:B------:R-:W-:Y:S01]  /*2ab0*/  ULDC UR10, c[0x0][0x988] ;  /* 0x00026200000a7ab9 */ /* 0x000fe20000000800 */
[----:B------:R-:W-:Y:S01]  /*2ac0*/  ISETP.GE.AND P5, PT, R65, 0x9, PT ;  /* 0x000000094100780c */ /* 0x000fe20003fa6270 */
[----:B------:R-:W-:Y:S01]  /*2ad0*/  @UP0 ULDC UR6, c[0x0][0x44c] ;  /* 0x0001130000060ab9 */ /* 0x000fe20000000800 */
[----:B------:R-:W-:Y:S01]  /*2ae0*/  ISETP.GT.AND P2, PT, R71, RZ, !P4 ;  /* 0x000000ff4700720c */ /* 0x000fe20006744270 */
[----:B------:R-:W-:Y:S01]  /*2af0*/  UIMAD.WIDE.U32 UR6, UR39, UR6, URZ ;  /* 0x00000006270672a5 */ /* 0x000fe2000f8e003f */
[----:B------:R-:W-:Y:S01]  /*2b00*/  P2R R83, PR, RZ, 0x1 ;  /* 0x00000001ff537803 */ /* 0x000fe20000000000 */
[----:B------:R-:W-:Y:S01]  /*2b10*/  @UP0 ULDC UR14, c[0x0][0x450] ;  /* 0x00011400000e0ab9 */ /* 0x000fe20000000800 */
[----:B------:R-:W-:Y:S01]  /*2b20*/  ISETP.LT.OR P2, PT, R34, 0x1, P2 ;  /* 0x000000012200780c */ /* 0x000fe20001741670 */
[----:B------:R-:W-:Y:S01]  /*2b30*/  @UP0 USHF.R.U32.HI UR39, URZ, UR14, UR7 ;  /* 0x0000000e3f270299 */ /* 0x000fe20008011607 */
[----:B------:R-:W-:-:S02]  /*2b40*/  ISETP.GE.AND P0, PT, R65, 0xa, PT ;  /* 0x0000000a4100780c */ /* 0x000fc40003f06270 */
[----:B------:R-:W-:Y:S02]  /*2b50*/  FSEL R27, R98, -INF , !P2 ;  /* 0xff800000621b7808 */ /* 0x000fe40005000000 */
[----:B------:R-:W-:Y:S02]  /*2b60*/  ISETP.GT.AND P2, PT, R71, 0x8, !P5 ;  /* 0x000000084700780c */ /* 0x000fe40006f44270 */
[----:B------:R-:W-:Y:S02]  /*2b70*/  ISETP.GE.AND P3, PT, R65, 0x2, PT ;  /* 0x000000024100780c */ /* 0x000fe40003f66270 */
[----:B------:R-:W-:Y:S02]  /*2b80*/  ISETP.LT.OR P2, PT, R34, 0x9, P2 ;  /* 0x000000092200780c */ /* 0x000fe40001741670 */
[----:B------:R-:W-:Y:S02]  /*2b90*/  ISETP.GT.AND P3, PT, R71, 0x1, !P3 ;  /* 0x000000014700780c */ /* 0x000fe40005f64270 */
[----:B------:R-:W-:-:S02]  /*2ba0*/  FSEL R29, R100, -INF , !P2 ;  /* 0xff800000641d7808 */ /* 0x000fc40005000000 */
[----:B------:R-:W-:Y:S02]  /*2bb0*/  ISETP.GT.AND P2, PT, R71, 0x9, !P0 ;  /* 0x000000094700780c */ /* 0x000fe40004744270 */
[C---:B------:R-:W-:Y:S02]  /*2bc0*/  ISETP.GE.AND P0, PT, R65.reuse, 0x11, PT ;  /* 0x000000114100780c */ /* 0x040fe40003f06270 */
[----:B------:R-:W-:Y:S02]  /*2bd0*/  ISETP.LT.OR P2, PT, R34, 0xa, P2 ;  /* 0x0000000a2200780c */ /* 0x000fe40001741670 */
[----:B------:R-:W-:Y:S02]  /*2be0*/  ISETP.GE.AND P5, PT, R65, 0x52, PT ;  /* 0x000000524100780c */ /* 0x000fe40003fa6270 */
[----:B0-----:R-:W-:Y:S02]  /*2bf0*/  FSEL R30, R101, -INF , !P2 ;  /* 0xff800000651e7808 */ /* 0x001fe40005000000 */
[----:B------:R-:W-:-:S02]  /*2c00*/  ISETP.GT.AND P2, PT, R71, 0x10, !P0 ;  /* 0x000000104700780c */ /* 0x000fc40004744270 */
[----:B------:R-:W-:Y:S02]  /*2c10*/  ISETP.GE.AND P0, PT, R65, 0x12, PT ;  /* 0x000000124100780c */ /* 0x000fe40003f06270 */
[C---:B------:R-:W-:Y:S02]  /*2c20*/  ISETP.LT.OR P2, PT, R34.reuse, 0x11, P2 ;  /* 0x000000112200780c */ /* 0x040fe40001741670 */
[----:B------:R-:W-:Y:S02]  /*2c30*/  ISETP.LT.OR P3, PT, R34, 0x2, P3 ;  /* 0x000000022200780c */ /* 0x000fe40001f61670 */
[----:B------:R-:W-:Y:S02]  /*2c40*/  FSEL R31, R31, -INF , !P2 ;  /* 0xff8000001f1f7808 */ /* 0x000fe40005000000 */
[----:B------:R-:W-:Y:S02]  /*2c50*/  ISETP.GT.AND P2, PT, R71, 0x11, !P0 ;  /* 0x000000114700780c */ /* 0x000fe40004744270 */
[----:B------:R-:W-:-:S02]  /*2c60*/  ISETP.GE.AND P0, PT, R65, 0x19, PT ;  /* 0x000000194100780c */ /* 0x000fc40003f06270 */
[----:B------:R-:W-:Y:S02]  /*2c70*/  ISETP.LT.OR P2, PT, R34, 0x12, P2 ;  /* 0x000000122200780c */ /* 0x000fe40001741670 */
[----:B------:R-:W-:Y:S02]  /*2c80*/  FSEL R28, R99, -INF , !P3 ;  /* 0xff800000631c7808 */ /* 0x000fe40005800000 */
[----:B------:R-:W-:Y:S02]  /*2c90*/  FSEL R32, R32, -INF , !P2 ;  /* 0xff80000020207808 */ /* 0x000fe40005000000 */
[----:B------:R-:W-:Y:S02]  /*2ca0*/  ISETP.GT.AND P2, PT, R71, 0x18, !P0 ;  /* 0x000000184700780c */ /* 0x000fe40004744270 */
[----:B------:R-:W-:Y:S02]  /*2cb0*/  ISETP.GE.AND P0, PT, R65, 0x1a, PT ;  /* 0x0000001a4100780c */ /* 0x000fe40003f06270 */
[----:B------:R-:W-:-:S02]  /*2cc0*/  ISETP.LT.OR P2, PT, R34, 0x19, P2 ;  /* 0x000000192200780c */ /* 0x000fc40001741670 */
[----:B------:R-:W-:Y:S02]  /*2cd0*/  ISETP.GE.AND P3, PT, R65, 0x59, PT ;  /* 0x000000594100780c */ /* 0x000fe40003f66270 */
[----:B------:R-:W-:Y:S02]  /*2ce0*/  FSEL R33, R33, -INF , !P2 ;  /* 0xff80000021217808 */ /* 0x000fe40005000000 */
[----:B------:R-:W-:Y:S02]  /*2cf0*/  ISETP.GT.AND P2, PT, R71, 0x19, !P0 ;  /* 0x000000194700780c */ /* 0x000fe40004744270 */
[----:B------:R-:W-:Y:S02]  /*2d00*/  ISETP.GE.AND P0, PT, R65, 0x21, PT ;  /* 0x000000214100780c */ /* 0x000fe40003f06270 */
[----:B------:R-:W-:Y:S02]  /*2d10*/  ISETP.LT.OR P2, PT, R34, 0x1a, P2 ;  /* 0x0000001a2200780c */ /* 0x000fe40001741670 */
[----:B------:R-:W-:-:S02]  /*2d20*/  ISETP.GT.AND P4, PT, R81, RZ, !P4 ;  /* 0x000000ff5100720c */ /* 0x000fc40006784270 */
[----:B------:R-:W-:Y:S02]  /*2d30*/  FSEL R35, R35, -INF , !P2 ;  /* 0xff80000023237808 */ /* 0x000fe40005000000 */
[----:B------:R-:W-:Y:S02]  /*2d40*/  ISETP.GT.AND P2, PT, R71, 0x20, !P0 ;  /* 0x000000204700780c */ /* 0x000fe40004744270 */
[----:B------:R-:W-:Y:S02]  /*2d50*/  ISETP.GE.AND P0, PT, R65, 0x22, PT ;  /* 0x000000224100780c */ /* 0x000fe40003f06270 */
[----:B------:R-:W-:Y:S02]  /*2d60*/  ISETP.LT.OR P2, PT, R34, 0x21, P2 ;  /* 0x000000212200780c */ /* 0x000fe40001741670 */
[----:B------:R-:W-:Y:S02]  /*2d70*/  ISETP.LT.OR P4, PT, R79, 0x1, P4 ;  /* 0x000000014f00780c */ /* 0x000fe40002781670 */
[----:B------:R-:W-:-:S02]  /*2d80*/  FSEL R36, R36, -INF , !P2 ;  /* 0xff80000024247808 */ /* 0x000fc40005000000 */
[----:B------:R-:W-:Y:S02]  /*2d90*/  ISETP.GT.AND P2, PT, R71, 0x21, !P0 ;  /* 0x000000214700780c */ /* 0x000fe40004744270 */
[----:B------:R-:W-:Y:S02]  /*2da0*/  ISETP.GE.AND P0, PT, R65, 0x29, PT ;  /* 0x000000294100780c */ /* 0x000fe40003f06270 */
[----:B------:R-:W-:Y:S02]  /*2db0*/  ISETP.LT.OR P2, PT, R34, 0x22, P2 ;  /* 0x000000222200780c */ /* 0x000fe40001741670 */
[----:B------:R-:W-:Y:S02]  /*2dc0*/  FSEL R82, R4, -INF , !P4 ;  /* 0xff80000004527808 */ /* 0x000fe40006000000 */
[----:B------:R-:W-:Y:S02]  /*2dd0*/  FSEL R37, R37, -INF , !P2 ;  /* 0xff80000025257808 */ /* 0x000fe40005000000 */
[----:B------:R-:W-:-:S02]  /*2de0*/  ISETP.GT.AND P2, PT, R71, 0x28, !P0 ;  /* 0x000000284700780c */ /* 0x000fc40004744270 */
[C---:B------:R-:W-:Y:S02]  /*2df0*/  ISETP.GE.AND P0, PT, R65.reuse, 0x2a, PT ;  /* 0x0000002a4100780c */ /* 0x040fe40003f06270 */
[----:B------:R-:W-:Y:S02]  /*2e00*/  ISETP.LT.OR P2, PT, R34, 0x29, P2 ;  /* 0x000000292200780c */ /* 0x000fe40001741670 */
[----:B------:R-:W-:Y:S02]  /*2e10*/  ISETP.GE.AND P4, PT, R65, 0x2, PT ;  /* 0x000000024100780c */ /* 0x000fe40003f86270 */
[----:B------:R-:W-:Y:S02]  /*2e20*/  FSEL R38, R38, -INF , !P2 ;  /* 0xff80000026267808 */ /* 0x000fe40005000000 */
[----:B------:R-:W-:Y:S02]  /*2e30*/  ISETP.GT.AND P2, PT, R71, 0x29, !P0 ;  /* 0x000000294700780c */ /* 0x000fe40004744270 */
[----:B------:R-:W-:-:S02]  /*2e40*/  ISETP.GE.AND P0, PT, R65, 0x31, PT ;  /* 0x000000314100780c */ /* 0x000fc40003f06270 */
[C---:B------:R-:W-:Y:S02]  /*2e50*/  ISETP.LT.OR P2, PT, R34.reuse, 0x2a, P2 ;  /* 0x0000002a2200780c */ /* 0x040fe40001741670 */
[----:B------:R-:W-:Y:S02]  /*2e60*/  ISETP.GT.AND P4, PT, R81, 0x1, !P4 ;  /* 0x000000015100780c */ /* 0x000fe40006784270 */
[----:B------:R-:W-:Y:S02]  /*2e70*/  FSEL R39, R39, -INF , !P2 ;  /* 0xff80000027277808 */ /* 0x000fe40005000000 */
[----:B------:R-:W-:Y:S02]  /*2e80*/  ISETP.GT.AND P2, PT, R71, 0x30, !P0 ;  /* 0x000000304700780c */ /* 0x000fe40004744270 */
[----:B------:R-:W-:Y:S02]  /*2e90*/  ISETP.GE.AND P0, PT, R65, 0x32, PT ;  /* 0x000000324100780c */ /* 0x000fe40003f06270 */
[----:B------:R-:W-:-:S02]  /*2ea0*/  ISETP.LT.OR P2, PT, R34, 0x31, P2 ;  /* 0x000000312200780c */ /* 0x000fc40001741670 */
[----:B------:R-:W-:Y:S02]  /*2eb0*/  ISETP.LT.OR P4, PT, R79, 0x2, P4 ;  /* 0x000000024f00780c */ /* 0x000fe40002781670 */
[----:B------:R-:W-:Y:S02]  /*2ec0*/  FSEL R40, R40, -INF , !P2 ;  /* 0xff80000028287808 */ /* 0x000fe40005000000 */
[----:B------:R-:W-:Y:S02]  /*2ed0*/  ISETP.GT.AND P2, PT, R71, 0x31, !P0 ;  /* 0x000000314700780c */ /* 0x000fe40004744270 */
[----:B------:R-:W-:Y:S02]  /*2ee0*/  ISETP.GE.AND P0, PT, R65, 0x39, PT ;  /* 0x000000394100780c */ /* 0x000fe40003f06270 */
[----:B------:R-:W-:Y:S02]  /*2ef0*/  ISETP.LT.OR P2, PT, R34, 0x32, P2 ;  /* 0x000000322200780c */ /* 0x000fe40001741670 */
[----:B------:R-:W-:-:S02]  /*2f00*/  FSEL R84, R5, -INF , !P4 ;  /* 0xff80000005547808 */ /* 0x000fc40006000000 */
[----:B------:R-:W-:Y:S02]  /*2f10*/  FSEL R42, R42, -INF , !P2 ;  /* 0xff8000002a2a7808 */ /* 0x000fe40005000000 */
[----:B------:R-:W-:Y:S02]  /*2f20*/  ISETP.GT.AND P2, PT, R71, 0x38, !P0 ;  /* 0x000000384700780c */ /* 0x000fe40004744270 */
[----:B------:R-:W-:Y:S02]  /*2f30*/  ISETP.GE.AND P0, PT, R65, 0x3a, PT ;  /* 0x0000003a4100780c */ /* 0x000fe40003f06270 */
[----:B------:R-:W-:Y:S02]  /*2f40*/  ISETP.LT.OR P2, PT, R34, 0x39, P2 ;  /* 0x000000392200780c */ /* 0x000fe40001741670 */
[----:B------:R-:W-:Y:S02]  /*2f50*/  FMNMX.FTZ R5, R82, R84, !PT ;  /* 0x0000005452057209 */ /* 0x000fe40007810000 */
[----:B------:R-:W-:-:S02]  /*2f60*/  FSEL R46, R46, -INF , !P2 ;  /* 0xff8000002e2e7808 */ /* 0x000fc40005000000 */
[----:B------:R-:W-:Y:S02]  /*2f70*/  ISETP.GT.AND P2, PT, R71, 0x39, !P0 ;  /* 0x000000394700780c */ /* 0x000fe40004744270 */
[----:B------:R-:W-:Y:S02]  /*2f80*/  ISETP.GE.AND P0, PT, R65, 0x41, PT ;  /* 0x000000414100780c */ /* 0x000fe40003f06270 */
[----:B------:R-:W-:Y:S02]  /*2f90*/  ISETP.LT.OR P2, PT, R34, 0x3a, P2 ;  /* 0x0000003a2200780c */ /* 0x000fe40001741670 */
[----:B------:R-:W-:Y:S02]  /*2fa0*/  R2UR UR11, R89 ;  /* 0x00000000590b72ca */ /* 0x000fe400000e0000 */
[----:B------:R-:W-:Y:S02]  /*2fb0*/  FSEL R47, R47, -INF , !P2 ;  /* 0xff8000002f2f7808 */ /* 0x000fe40005000000 */
[----:B------:R-:W-:-:S02]  /*2fc0*/  ISETP.GT.AND P2, PT, R71, 0x40, !P0 ;  /* 0x000000404700780c */ /* 0x000fc40004744270 */
[----:B------:R-:W-:Y:S02]  /*2fd0*/  ISETP.GE.AND P0, PT, R65, 0x42, PT ;  /* 0x000000424100780c */ /* 0x000fe40003f06270 */
[----:B------:R-:W-:-:S04]  /*2fe0*/  ISETP.LT.OR P2, PT, R34, 0x41, P2 ;  /* 0x000000412200780c */ /* 0x000fc80001741670 */
[----:B------:R-:W-:Y:S01]  /*2ff0*/  FSEL R50, R50, -INF , !P2 ;  /* 0xff80000032327808 */ /* 0x000fe20005000000 */
[----:B------:R-:W-:Y:S01]  /*3000*/  UIADD3 UR39, UR11, UR39, URZ ;  /* 0x000000270b277290 */ /* 0x000fe2000fffe03f */
[----:B------:R-:W-:Y:S02]  /*3010*/  ISETP.GT.AND P2, PT, R71, 0x41, !P0 ;  /* 0x000000414700780c */ /* 0x000fe40004744270 */
[----:B------:R-:W-:Y:S01]  /*3020*/  ISETP.GE.AND P0, PT, R65, 0x49, PT ;  /* 0x000000494100780c */ /* 0x000fe20003f06270 */
[----:B------:R-:W-:Y:S01]  /*3030*/  UIADD3 UR4, UR39, UR4, URZ ;  /* 0x0000000427047290 */ /* 0x000fe2000fffe03f */
[----:B------:R-:W-:-:S04]  /*3040*/  ISETP.LT.OR P2, PT, R34, 0x42, P2 ;  /* 0x000000422200780c */ /* 0x000fc80001741670 */
[----:B------:R-:W-:Y:S02]  /*3050*/  FSEL R51, R51, -INF , !P2 ;  /* 0xff80000033337808 */ /* 0x000fe40005000000 */
[----:B------:R-:W-:Y:S02]  /*3060*/  ISETP.GT.AND P2, PT, R71, 0x48, !P0 ;  /* 0x000000484700780c */ /* 0x000fe40004744270 */
[----:B------:R-:W-:Y:S02]  /*3070*/  ISETP.GE.AND P0, PT, R65, 0x4a, PT ;  /* 0x0000004a4100780c */ /* 0x000fe40003f06270 */
        /* <DEDUP_REMOVED lines=10> */
[----:B------:R-:W-:-:S04]  /*3120*/  ISETP.GT.AND P2, PT, R71, 0x51, !P5 ;  /* 0x000000514700780c */ /* 0x000fc80006f44270 */
[----:B------:R-:W-:-:S04]  /*3130*/  ISETP.LT.OR P2, PT, R34, 0x52, P2 ;  /* 0x000000522200780c */ /* 0x000fc80001741670 */
[----:B------:R-:W-:Y:S02]  /*3140*/  FSEL R43, R43, -INF , !P2 ;  /* 0xff8000002b2b7808 */ /* 0x000fe40005000000 */
[----:B------:R-:W-:-:S04]  /*3150*/  ISETP.GT.AND P2, PT, R71, 0x58, !P3 ;  /* 0x000000584700780c */ /* 0x000fc80005f44270 */
[----:B------:R-:W-:-:S04]  /*3160*/  ISETP.LT.OR P2, PT, R34, 0x59, P2 ;  /* 0x000000592200780c */ /* 0x000fc80001741670 */
[----:B------:R-:W-:Y:S02]  /*3170*/  FSEL R41, R41, -INF , !P2 ;  /* 0xff80000029297808 */ /* 0x000fe40005000000 */
[----:B------:R-:W-:-:S04]  /*3180*/  ISETP.GE.AND P2, PT, R65, 0x5a, PT ;  /* 0x0000005a4100780c */ /* 0x000fc80003f46270 */
        /* <DEDUP_REMOVED lines=11> */
[----:B------:R-:W-:Y:S02]  /*3240*/  ISETP.GT.AND P4, PT, R81, 0x8, !P6 ;  /* 0x000000085100780c */ /* 0x000fe40007784270 */
[----:B------:R-:W-:Y:S02]  /*3250*/  ISETP.GE.AND P6, PT, R65, 0x11, PT ;  /* 0x000000114100780c */ /* 0x000fe40003fc6270 */
[----:B------:R-:W-:-:S04]  /*3260*/  ISETP.LT.OR P4, PT, R79, 0x9, P4 ;  /* 0x000000094f00780c */ /* 0x000fc80002781670 */
[----:B------:R-:W-:Y:S02]  /*3270*/  FSEL R86, R6, -INF , !P4 ;  /* 0xff80000006567808 */ /* 0x000fe40006000000 */
[----:B------:R-:W-:Y:S02]  /*3280*/  ISETP.GE.AND P4, PT, R65, 0xa, PT ;  /* 0x0000000a4100780c */ /* 0x000fe40003f86270 */
[----:B------:R-:W-:Y:S02]  /*3290*/  FMNMX.FTZ R5, R86, R5, !PT ;  /* 0x0000000556057209 */ /* 0x000fe40007810000 */
[----:B------:R-:W-:-:S04]  /*32a0*/  ISETP.GT.AND P4, PT, R81, 0x9, !P4 ;  /* 0x000000095100780c */ /* 0x000fc80006784270 */
[----:B------:R-:W-:-:S04]  /*32b0*/  ISETP.LT.OR P4, PT, R79, 0xa, P4 ;  /* 0x0000000a4f00780c */ /* 0x000fc80002781670 */
[----:B------:R-:W-:Y:S02]  /*32c0*/  FSEL R4, R7, -INF , !P4 ;  /* 0xff80000007047808 */ /* 0x000fe40006000000 */
[----:B------:R-:W-:Y:S02]  /*32d0*/  ISETP.GT.AND P4, PT, R81, 0x10, !P6 ;  /* 0x000000105100780c */ /* 0x000fe40007784270 */
[----:B------:R-:W-:Y:S02]  /*32e0*/  ISETP.GE.AND P6, PT, R65, 0x19, PT ;  /* 0x000000194100780c */ /* 0x000fe40003fc6270 */
[----:B------:R-:W-:Y:S02]  /*32f0*/  ISETP.LT.OR P4, PT, R79, 0x11, P4 ;  /* 0x000000114f00780c */ /* 0x000fe40002781670 */
[----:B------:R-:W-:Y:S02]  /*3300*/  FMNMX.FTZ R5, R4, R5, !PT ;  /* 0x0000000504057209 */ /* 0x000fe40007810000 */
[----:B------:R-:W-:-:S02]  /*3310*/  FSEL R80, R8, -INF , !P4 ;  /* 0xff80000008507808 */ /* 0x000fc40006000000 */
        /* <DEDUP_REMOVED lines=12> */
[----:B------:R-:W-:Y:S02]  /*33e0*/  ISETP.GT.AND P4, PT, R81, 0x19, !P4 ;  /* 0x000000195100780c */ /* 0x000fe40006784270 */
[----:B------:R-:W-:Y:S02]  /*33f0*/  FMNMX.FTZ R10, R27, R28, !PT ;  /* 0x0000001c1b0a7209 */ /* 0x000fe40007810000 */
[----:B------:R-:W-:Y:S02]  /*3400*/  ISETP.LT.OR P4, PT, R79, 0x1a, P4 ;  /* 0x0000001a4f00780c */ /* 0x000fe40002781670 */
[----:B------:R-:W-:-:S02]  /*3410*/  FMNMX.FTZ R9, R29, R10, !PT ;  /* 0x0000000a1d097209 */ /* 0x000fc40007810000 */
        /* <DEDUP_REMOVED lines=70> */
[C---:B------:R-:W-:Y:S02]  /*3880*/  ISETP.GT.AND P4, PT, R81.reuse, 0x51, !P5 ;  /* 0x000000515100780c */ /* 0x040fe40006f84270 */
[----:B------:R-:W-:Y:S02]  /*3890*/  ISETP.GT.AND P5, PT, R81, 0x58, !P3 ;  /* 0x000000585100780c */ /* 0x000fe40005fa4270 */
[----:B------:R-:W-:Y:S02]  /*38a0*/  ISETP.LT.OR P3, PT, R79, 0x52, P4 ;  /* 0x000000524f00780c */ /* 0x000fe40002761670 */
[----:B------:R-:W-:Y:S02]  /*38b0*/  ISETP.GT.AND P4, PT, R81, 0x59, !P2 ;  /* 0x000000595100780c */ /* 0x000fe40005784270 */
[----:B------:R-:W-:Y:S02]  /*38c0*/  ISETP.LT.OR P2, PT, R79, 0x59, P5 ;  /* 0x000000594f00780c */ /* 0x000fe40002f41670 */
[----:B------:R-:W-:-:S02]  /*38d0*/  ISETP.GE.AND P5, PT, R65, 0x62, PT ;  /* 0x000000624100780c */ /* 0x000fc40003fa6270 */
[----:B------:R-:W-:Y:S02]  /*38e0*/  FSEL R61, R61, -INF , !P3 ;  /* 0xff8000003d3d7808 */ /* 0x000fe40005800000 */
[----:B------:R-:W-:Y:S02]  /*38f0*/  ISETP.LT.OR P4, PT, R79, 0x5a, P4 ;  /* 0x0000005a4f00780c */ /* 0x000fe40002781670 */
[----:B------:R-:W-:Y:S02]  /*3900*/  FSEL R62, R62, -INF , !P2 ;  /* 0xff8000003e3e7808 */ /* 0x000fe40005000000 */
[C---:B------:R-:W-:Y:S02]  /*3910*/  ISETP.GT.AND P3, PT, R81.reuse, 0x60, !P0 ;  /* 0x000000605100780c */ /* 0x040fe40004764270 */
[----:B------:R-:W-:Y:S02]  /*3920*/  ISETP.GT.AND P2, PT, R81, 0x61, !P5 ;  /* 0x000000615100780c */ /* 0x000fe40006f44270 */
[----:B------:R-:W-:-:S02]  /*3930*/  FSEL R64, R64, -INF , !P4 ;  /* 0xff80000040407808 */ /* 0x000fc40006000000 */
[----:B------:R-:W-:Y:S02]  /*3940*/  ISETP.LT.OR P3, PT, R79, 0x61, P3 ;  /* 0x000000614f00780c */ /* 0x000fe40001f61670 */
[----:B------:R-:W-:Y:S02]  /*3950*/  ISETP.GT.AND P4, PT, R81, 0x68, !P6 ;  /* 0x000000685100780c */ /* 0x000fe40007784270 */
[----:B------:R-:W-:Y:S02]  /*3960*/  ISETP.LT.OR P2, PT, R79, 0x62, P2 ;  /* 0x000000624f00780c */ /* 0x000fe40001741670 */
[----:B------:R-:W-:Y:S02]  /*3970*/  ISETP.GE.AND P0, PT, R65, 0x6a, PT ;  /* 0x0000006a4100780c */ /* 0x000fe40003f06270 */
[----:B------:R-:W-:Y:S02]  /*3980*/  FSEL R66, R66, -INF , !P3 ;  /* 0xff80000042427808 */ /* 0x000fe40005800000 */
[----:B------:R-:W-:-:S02]  /*3990*/  ISETP.LT.OR P4, PT, R79, 0x69, P4 ;  /* 0x000000694f00780c */ /* 0x000fc40002781670 */
[----:B------:R-:W-:Y:S02]  /*39a0*/  FSEL R67, R67, -INF , !P2 ;  /* 0xff80000043437808 */ /* 0x000fe40005000000 */
[----:B------:R-:W-:Y:S02]  /*39b0*/  ISETP.GE.AND P3, PT, R65, 0x71, PT ;  /* 0x000000714100780c */ /* 0x000fe40003f66270 */
[C---:B------:R-:W-:Y:S02]  /*39c0*/  ISETP.GT.AND P2, PT, R81.reuse, 0x69, !P0 ;  /* 0x000000695100780c */ /* 0x040fe40004744270 */
[----:B------:R-:W-:Y:S02]  /*39d0*/  FSEL R68, R68, -INF , !P4 ;  /* 0xff80000044447808 */ /* 0x000fe40006000000 */
[----:B------:R-:W-:Y:S02]  /*39e0*/  FMNMX.FTZ R6, R60, R5, !PT ;  /* 0x000000053c067209 */ /* 0x000fe40007810000 */
[----:B------:R-:W-:-:S02]  /*39f0*/  ISETP.GT.AND P4, PT, R81, 0x70, !P3 ;  /* 0x000000705100780c */ /* 0x000fc40005f84270 */
[----:B------:R-:W-:Y:S02]  /*3a00*/  ISETP.LT.OR P2, PT, R79, 0x6a, P2 ;  /* 0x0000006a4f00780c */ /* 0x000fe40001741670 */
[----:B------:R-:W-:Y:S02]  /*3a10*/  FMNMX.FTZ R5, R61, R6, !PT ;  /* 0x000000063d057209 */ /* 0x000fe40007810000 */
[----:B------:R-:W-:Y:S02]  /*3a20*/  ISETP.LT.OR P4, PT, R79, 0x71, P4 ;  /* 0x000000714f00780c */ /* 0x000fe40002781670 */
[----:B------:R-:W-:Y:S02]  /*3a30*/  FSEL R69, R69, -INF , !P2 ;  /* 0xff80000045457808 */ /* 0x000fe40005000000 */
[----:B------:R-:W-:Y:S02]  /*3a40*/  ISETP.GE.AND P2, PT, R65, 0x72, PT ;  /* 0x000000724100780c */ /* 0x000fe40003f46270 */
[----:B------:R-:W-:-:S02]  /*3a50*/  FMNMX.FTZ R5, R62, R5, !PT ;  /* 0x000000053e057209 */ /* 0x000fc40007810000 */
[----:B------:R-:W-:Y:S02]  /*3a60*/  FSEL R70, R70, -INF , !P4 ;  /* 0xff80000046467808 */ /* 0x000fe40006000000 */
[----:B------:R-:W-:Y:S02]  /*3a70*/  ISETP.GT.AND P4, PT, R81, 0x71, !P2 ;  /* 0x000000715100780c */ /* 0x000fe40005784270 */
[----:B------:R-:W-:Y:S02]  /*3a80*/  FMNMX.FTZ R5, R64, R5, !PT ;  /* 0x0000000540057209 */ /* 0x000fe40007810000 */
[----:B------:R-:W-:Y:S02]  /*3a90*/  ISETP.LT.OR P4, PT, R79, 0x72, P4 ;  /* 0x000000724f00780c */ /* 0x000fe40002781670 */
[----:B------:R-:W-:Y:S02]  /*3aa0*/  ISETP.GE.AND P5, PT, R65, 0x79, PT ;  /* 0x000000794100780c */ /* 0x000fe40003fa6270 */
[----:B------:R-:W-:-:S02]  /*3ab0*/  FMNMX.FTZ R6, R66, R5, !PT ;  /* 0x0000000542067209 */ /* 0x000fc40007810000 */
[----:B------:R-:W-:Y:S02]  /*3ac0*/  FSEL R72, R72, -INF , !P4 ;  /* 0xff80000048487808 */ /* 0x000fe40006000000 */
[----:B------:R-:W-:Y:S02]  /*3ad0*/  ISETP.GT.AND P4, PT, R81, 0x78, !P5 ;  /* 0x000000785100780c */ /* 0x000fe40006f84270 */
[----:B------:R-:W-:Y:S02]  /*3ae0*/  FMNMX.FTZ R5, R67, R6, !PT ;  /* 0x0000000643057209 */ /* 0x000fe40007810000 */
        /* <DEDUP_REMOVED lines=10> */
[----:B------:R-:W-:Y:S02]  /*3b90*/  FMNMX.FTZ R5, R73, R6, !PT ;  /* 0x0000000649057209 */ /* 0x000fe40007810000 */
[----:B------:R-:W-:Y:S02]  /*3ba0*/  FMNMX.FTZ R77, R35, R24, !PT ;  /* 0x00000018234d7209 */ /* 0x000fe40007810000 */
[----:B------:R-:W-:Y:S02]  /*3bb0*/  FMNMX.FTZ R5, R8, R5, !PT ;  /* 0x0000000508057209 */ /* 0x000fe40007810000 */
[----:B------:R-:W-:Y:S02]  /*3bc0*/  FMNMX.FTZ R24, R36, R77, !PT ;  /* 0x0000004d24187209 */ /* 0x000fe40007810000 */
[C---:B------:R-:W-:Y:S01]  /*3bd0*/  ISETP.GT.AND P6, PT, R71.reuse, 0x68, !P6 ;  /* 0x000000684700780c */ /* 0x040fe200077c4270 */
[----:B------:R-:W0:Y:S01]  /*3be0*/  SHFL.BFLY PT, R6, R5, 0x2, 0x1f ;  /* 0x0c401f0005067f89 */ /* 0x000e2200000e0000 */
[----:B------:R-:W-:-:S02]  /*3bf0*/  ISETP.GT.AND P3, PT, R71, 0x70, !P3 ;  /* 0x000000704700780c */ /* 0x000fc40005f64270 */
[----:B------:R-:W-:Y:S02]  /*3c00*/  ISETP.LT.OR P6, PT, R34, 0x69, P6 ;  /* 0x000000692200780c */ /* 0x000fe400037c1670 */
[----:B------:R-:W-:Y:S02]  /*3c10*/  ISETP.GT.AND P2, PT, R71, 0x71, !P2 ;  /* 0x000000714700780c */ /* 0x000fe40005744270 */
[----:B------:R-:W-:Y:S02]  /*3c20*/  FSEL R63, R63, -INF , !P6 ;  /* 0xff8000003f3f7808 */ /* 0x000fe40007000000 */
[----:B------:R-:W-:Y:S02]  /*3c30*/  ISETP.GE.AND P6, PT, R65, 0x6a, PT ;  /* 0x0000006a4100780c */ /* 0x000fe40003fc6270 */
[C---:B------:R-:W-:Y:S02]  /*3c40*/  ISETP.GT.AND P5, PT, R71.reuse, 0x78, !P5 ;  /* 0x000000784700780c */ /* 0x040fe40006fa4270 */
[----:B------:R-:W-:-:S02]  /*3c50*/  ISETP.GT.AND P6, PT, R71, 0x69, !P6 ;  /* 0x000000694700780c */ /* 0x000fc400077c4270 */
[----:B------:R-:W-:Y:S02]  /*3c60*/  ISETP.GT.AND P4, PT, R71, 0x79, !P4 ;  /* 0x000000794700780c */ /* 0x000fe40006784270 */
[C---:B------:R-:W-:Y:S02]  /*3c70*/  ISETP.LT.OR P6, PT, R34.reuse, 0x6a, P6 ;  /* 0x0000006a2200780c */ /* 0x040fe400037c1670 */
[C---:B------:R-:W-:Y:S02]  /*3c80*/  ISETP.LT.OR P3, PT, R34.reuse, 0x71, P3 ;  /* 0x000000712200780c */ /* 0x040fe40001f61670 */
[----:B------:R-:W-:Y:S02]  /*3c90*/  FSEL R71, R13, -INF , !P6 ;  /* 0xff8000000d477808 */ /* 0x000fe40007000000 */
[----:B------:R-:W-:Y:S02]  /*3ca0*/  ISETP.LT.OR P2, PT, R34, 0x72, P2 ;  /* 0x000000722200780c */ /* 0x000fe40001741670 */
[----:B0-----:R-:W-:-:S02]  /*3cb0*/  FMNMX.FTZ R6, R5, R6, !PT ;  /* 0x0000000605067209 */ /* 0x001fc40007810000 */
[C---:B------:R-:W-:Y:S02]  /*3cc0*/  ISETP.LT.OR P5, PT, R34.reuse, 0x79, P5 ;  /* 0x000000792200780c */ /* 0x040fe40002fa1670 */
[----:B------:R-:W-:Y:S01]  /*3cd0*/  ISETP.LT.OR P4, PT, R34, 0x7a, P4 ;  /* 0x0000007a2200780c */ /* 0x000fe20002781670 */
[----:B------:R-:W0:Y:S01]  /*3ce0*/  SHFL.BFLY PT, R7, R6, 0x1, 0x1f ;  /* 0x0c201f0006077f89 */ /* 0x000e2200000e0000 */
[----:B------:R-:W-:Y:S02]  /*3cf0*/  FSEL R34, R25, -INF , !P5 ;  /* 0xff80000019227808 */ /* 0x000fe40006800000 */
[----:B0-----:R-:W-:-:S04]  /*3d00*/  FMNMX.FTZ R136, R6, R7, !PT ;  /* 0x0000000706887209 */ /* 0x001fc80007810000 */
[C---:B------:R-:W-:Y:S01]  /*3d10*/  FSETP.NEU.FTZ.AND P0, PT, R136.reuse, -INF , PT ;  /* 0xff8000008800780b */ /* 0x040fe20003f1d000 */
[----:B------:R-:W-:-:S05]  /*3d20*/  FMUL.FTZ R79, R136, UR10 ;  /* 0x0000000a884f7c20 */ /* 0x000fca0008410000 */
[----:B------:R-:W-:Y:S02]  /*3d30*/  FSEL R79, R79, RZ, P0 ;  /* 0x000000ff4f4f7208 */ /* 0x000fe40000000000 */
[----:B------:R-:W-:-:S03]  /*3d40*/  ISETP.NE.AND P0, PT, R83, RZ, PT ;  /* 0x000000ff5300720c */ /* 0x000fc60003f05270 */
        /* <DEDUP_REMOVED lines=8> */
[----:B------:R-:W-:Y:S01]  /*3dd0*/  FSEL R84, R26, -INF , !P4 ;  /* 0xff8000001a547808 */ /* 0x000fe20006000000 */
[--C-:B------:R-:W-:Y:S01]  /*3de0*/  FFMA.FTZ R5, R82, UR10, -R79.reuse ;  /* 0x0000000a52057c23 */ /* 0x100fe2000801084f */
[----:B------:R-:W-:Y:S01]  /*3df0*/  FMNMX.FTZ R75, R39, R76, !PT ;  /* 0x0000004c274b7209 */ /* 0x000fe20007810000 */
[--C-:B------:R-:W-:Y:S01]  /*3e00*/  FFMA.FTZ R7, R86, UR10, -R79.reuse ;  /* 0x0000000a56077c23 */ /* 0x100fe2000801084f */
[--C-:B------:R-:W-:Y:S01]  /*3e10*/  FFMA.FTZ R4, R4, UR10, -R79.reuse ;  /* 0x0000000a04047c23 */ /* 0x100fe2000801084f */
        /* <DEDUP_REMOVED lines=9> */
[--C-:B0-----:R-:W-:Y:S01]  /*3eb0*/  FFMA.FTZ R80, R74, UR10, -R79.reuse ;  /* 0x0000000a4a507c23 */ /* 0x101fe2000801084f */
[----:B------:R-:W-:Y:S01]  /*3ec0*/  FMNMX.FTZ R74, R46, R77, !PT ;  /* 0x0000004d2e4a7209 */ /* 0x000fe20007810000 */
[--C-:B------:R-:W-:Y:S01]  /*3ed0*/  FFMA.FTZ R54, R54, UR10, -R79.reuse ;  /* 0x0000000a36367c23 */ /* 0x100fe2000801084f */
[--C-:B------:R-:W-:Y:S01]  /*3ee0*/  FFMA.FTZ R82, R66, UR10, -R79.reuse ;  /* 0x0000000a42527c23 */ /* 0x100fe2000801084f */
[--C-:B------:R-:W-:Y:S01]  /*3ef0*/  FFMA.FTZ R66, R73, UR10, -R79.reuse ;  /* 0x0000000a49427c23 */ /* 0x100fe2000801084f */
[----:B------:R-:W-:Y:S01]  /*3f00*/  FMNMX.FTZ R77, R47, R74, !PT ;  /* 0x0000004a2f4d7209 */ /* 0x000fe20007810000 */
[--C-:B------:R-:W-:Y:S01]  /*3f10*/  FFMA.FTZ R55, R55, UR10, -R79.reuse ;  /* 0x0000000a37377c23 */ /* 0x100fe2000801084f */
[----:B------:R0:W-:Y:S01]  /*3f20*/  MUFU.EX2 R75, R80 ;  /* 0x00000050004b7308 */ /* 0x0001e20000000800 */
[--C-:B------:R-:W-:Y:S01]  /*3f30*/  FFMA.FTZ R60, R60, UR10, -R79.reuse ;  /* 0x0000000a3c3c7c23 */ /* 0x100fe2000801084f */
[----:B------:R-:W-:Y:S01]  /*3f40*/  FMNMX.FTZ R76, R50, R77, !PT ;  /* 0x0000004d324c7209 */ /* 0x000fe20007810000 */
[--C-:B------:R-:W-:Y:S01]  /*3f50*/  FFMA.FTZ R77, R94, UR10, -R79.reuse ;  /* 0x0000000a5e4d7c23 */ /* 0x100fe2000801084f */
[--C-:B------:R-:W-:Y:S01]  /*3f60*/  FFMA.FTZ R62, R62, UR10, -R79.reuse ;  /* 0x0000000a3e3e7c23 */ /* 0x100fe2000801084f */
[----:B------:R-:W-:Y:S01]  /*3f70*/  FFMA.FTZ R67, R67, UR10, -R79 ;  /* 0x0000000a43437c23 */ /* 0x000fe2000801084f */
[----:B------:R-:W-:-:S02]  /*3f80*/  FMNMX.FTZ R76, R51, R76, !PT ;  /* 0x0000004c334c7209 */ /* 0x000fc40007810000 */
[----:B------:R-:W1:Y:S02]  /*3f90*/  MUFU.EX2 R6, R6 ;  /* 0x0000000600067308 */ /* 0x000e640000000800 */
[----:B------:R-:W-:Y:S01]  /*3fa0*/  FMNMX.FTZ R81, R53, R76, !PT ;  /* 0x0000004c35517209 */ /* 0x000fe20007810000 */
[----:B------:R-:W-:-:S03]  /*3fb0*/  FFMA.FTZ R76, R95, UR10, -R79 ;  /* 0x0000000a5f4c7c23 */ /* 0x000fc6000801084f */
        /* <DEDUP_REMOVED lines=9> */
[----:B------:R-:W-:Y:S01]  /*4050*/  FMNMX.FTZ R78, R48, R81, !PT ;  /* 0x00000051304e7209 */ /* 0x000fe20007810000 */
[--C-:B------:R-:W-:Y:S01]  /*4060*/  FFMA.FTZ R81, R61, UR10, -R79.reuse ;  /* 0x0000000a3d517c23 */ /* 0x100fe2000801084f */
[--C-:B------:R-:W-:Y:S01]  /*4070*/  FFMA.FTZ R61, R68, UR10, -R79.reuse ;  /* 0x0000000a443d7c23 */ /* 0x100fe2000801084f */
[----:B------:R-:W-:Y:S01]  /*4080*/  MUFU.EX2 R23, R23 ;  /* 0x0000001700177308 */ /* 0x000fe20000000800 */
[----:B0-----:R-:W-:Y:S02]  /*4090*/  FMNMX.FTZ R80, R63, R78, !PT ;  /* 0x0000004e3f507209 */ /* 0x001fe40007810000 */
        /* <DEDUP_REMOVED lines=11> */
[----:B------:R-:W-:Y:S01]  /*4150*/  FFMA.FTZ R59, R70, UR10, -R79 ;  /* 0x0000000a463b7c23 */ /* 0x000fe2000801084f */
        /* <DEDUP_REMOVED lines=16> */
[----:B------:R-:W-:-:S06]  /*4260*/  FMUL.FTZ R25, R13, UR10 ;  /* 0x0000000a0d197c20 */ /* 0x000fcc0008410000 */
[----:B------:R-:W-:Y:S01]  /*4270*/  MUFU.EX2 R57, R57 ;  /* 0x0000003900397308 */ /* 0x000fe20000000800 */
[----:B------:R-:W-:Y:S02]  /*4280*/  FSEL R8, R25, RZ, P2 ;  /* 0x000000ff19087208 */ /* 0x000fe40001000000 */
[----:B------:R-:W-:-:S03]  /*4290*/  LEA.HI R25, R91, R90, RZ, 0x4 ;  /* 0x0000005a5b197211 */ /* 0x000fc600078f20ff */
        /* <DEDUP_REMOVED lines=11> */
[--C-:B------:R-:W-:Y:S01]  /*4350*/  FFMA.FTZ R73, R42, UR10, -R8.reuse ;  /* 0x0000000a2a497c23 */ /* 0x100fe20008010808 */
[----:B------:R2:W3:Y:S01]  /*4360*/  MUFU.EX2 R87, R28 ;  /* 0x0000001c00577308 */ /* 0x0004e20000000800 */
[----:B0-----:R-:W-:Y:S01]  /*4370*/  LOP3.LUT R27, R25, 0xfffffff0, RZ, 0xc0, !PT ;  /* 0xfffffff0191b7812 */ /* 0x001fe200078ec0ff */
[--C-:B------:R-:W-:Y:S01]  /*4380*/  FFMA.FTZ R43, R43, UR10, -R8.reuse ;  /* 0x0000000a2b2b7c23 */ /* 0x100fe20008010808 */
[--C-:B------:R-:W-:Y:S01]  /*4390*/  FFMA.FTZ R79, R47, UR10, -R8.reuse ;  /* 0x0000000a2f4f7c23 */ /* 0x100fe20008010808 */
[--C-:B------:R-:W-:Y:S01]  /*43a0*/  FFMA.FTZ R47, R51, UR10, -R8.reuse ;  /* 0x0000000a332f7c23 */ /* 0x100fe20008010808 */
[--C-:B------:R-:W-:Y:S01]  /*43b0*/  FFMA.FTZ R51, R52, UR10, -R8.reuse ;  /* 0x0000000a34337c23 */ /* 0x100fe20008010808 */
[----:B------:R-:W-:Y:S01]  /*43c0*/  IMAD.IADD R27, R90, 0x1, -R27 ;  /* 0x000000015a1b7824 */ /* 0x000fe200078e0a1b */
[----:B------:R-:W-:Y:S01]  /*43d0*/  LEA.HI R90, R91, R90, RZ, 0x5 ;  /* 0x0000005a5b5a7211 */ /* 0x000fe200078f28ff */
[----:B------:R0:W-:Y:S01]  /*43e0*/  MUFU.EX2 R86, R35 ;  /* 0x0000002300567308 */ /* 0x0001e20000000800 */
[--C-:B--2---:R-:W-:Y:S01]  /*43f0*/  FFMA.FTZ R28, R36, UR10, -R8.reuse ;  /* 0x0000000a241c7c23 */ /* 0x104fe20008010808 */
[----:B------:R-:W-:Y:S01]  /*4400*/  FFMA.FTZ R41, R41, UR10, -R8 ;  /* 0x0000000a29297c23 */ /* 0x000fe20008010808 */
[----:B------:R-:W-:Y:S01]  /*4410*/  SHF.R.S32.HI R26, RZ, 0x1f, R27 ;  /* 0x0000001fff1a7819 */ /* 0x000fe2000001141b */
[----:B------:R-:W-:-:S02]  /*4420*/  IMAD.SHL.U32 R90, R90, 0x20, RZ ;  /* 0x000000205a5a7824 */ /* 0x000fc400078e00ff */
[--C-:B------:R-:W-:Y:S01]  /*4430*/  FFMA.FTZ R44, R44, UR10, -R8.reuse ;  /* 0x0000000a2c2c7c23 */ /* 0x100fe20008010808 */
[--C-:B------:R-:W-:Y:S01]  /*4440*/  FFMA.FTZ R45, R45, UR10, -R8.reuse ;  /* 0x0000000a2d2d7c23 */ /* 0x100fe20008010808 */
[----:B------:R-:W-:Y:S01]  /*4450*/  LEA.HI R26, R26, R27, RZ, 0x3 ;  /* 0x0000001b1a1a7211 */ /* 0x000fe200078f18ff */
[----:B------:R2:W-:Y:S01]  /*4460*/  MUFU.EX2 R72, R32 ;  /* 0x0000002000487308 */ /* 0x0005e20000000800 */
[----:B0-----:R-:W-:Y:S01]  /*4470*/  SHF.R.S32.HI R35, RZ, 0x4, R25 ;  /* 0x00000004ff237819 */ /* 0x001fe20000011419 */
[--C-:B------:R-:W-:Y:S01]  /*4480*/  FFMA.FTZ R48, R48, UR10, -R8.reuse ;  /* 0x0000000a30307c23 */ /* 0x100fe20008010808 */
[C---:B------:R-:W-:Y:S01]  /*4490*/  LOP3.LUT R36, R26.reuse, 0xfffffff8, RZ, 0xc0, !PT ;  /* 0xfffffff81a247812 */ /* 0x040fe200078ec0ff */
[----:B------:R-:W-:Y:S01]  /*44a0*/  IMAD.SHL.U32 R26, R26, 0x40, RZ ;  /* 0x000000401a1a7824 */ /* 0x000fe200078e00ff */
[----:B------:R-:W-:Y:S01]  /*44b0*/  LOP3.LUT R90, R90, 0x7ffffc00, RZ, 0xc0, !PT ;  /* 0x7ffffc005a5a7812 */ /* 0x000fe200078ec0ff */
[--C-:B------:R-:W-:Y:S01]  /*44c0*/  FFMA.FTZ R63, R63, UR10, -R8.reuse ;  /* 0x0000000a3f3f7c23 */ /* 0x100fe20008010808 */
[----:B------:R-:W-:Y:S01]  /*44d0*/  FFMA.FTZ R71, R71, UR10, -R8 ;  /* 0x0000000a47477c23 */ /* 0x000fe20008010808 */
[----:B------:R-:W-:-:S02]  /*44e0*/  IMAD.IADD R27, R27, 0x1, -R36 ;  /* 0x000000011b1b7824 */ /* 0x000fc400078e0a24 */
[--C-:B--2---:R-:W-:Y:S01]  /*44f0*/  FFMA.FTZ R32, R40, UR10, -R8.reuse ;  /* 0x0000000a28207c23 */ /* 0x104fe20008010808 */
[----:B------:R-:W-:Y:S01]  /*4500*/  IMAD.SHL.U32 R36, R35, 0x8, RZ ;  /* 0x0000000823247824 */ /* 0x000fe200078e00ff */
[----:B------:R-:W0:Y:S01]  /*4510*/  MUFU.EX2 R29, R29 ;  /* 0x0000001d001d7308 */ /* 0x000e220000000800 */
[C---:B------:R-:W-:Y:S01]  /*4520*/  IMAD.SHL.U32 R25, R27.reuse, 0x40, RZ ;  /* 0x000000401b197824 */ /* 0x040fe200078e00ff */
[C---:B------:R-:W-:Y:S01]  /*4530*/  LOP3.LUT P2, RZ, R27.reuse, 0x4, RZ, 0xc0, !PT ;  /* 0x000000041bff7812 */ /* 0x040fe2000784c0ff */
[--C-:B------:R-:W-:Y:S01]  /*4540*/  FFMA.FTZ R78, R78, UR10, -R8.reuse ;  /* 0x0000000a4e4e7c23 */ /* 0x100fe20008010808 */
[----:B------:R-:W-:Y:S01]  /*4550*/  LOP3.LUT P3, RZ, R27, 0x2, RZ, 0xc0, !PT ;  /* 0x000000021bff7812 */ /* 0x000fe2000786c0ff */
[--C-:B------:R-:W-:Y:S01]  /*4560*/  FFMA.FTZ R80, R80, UR10, -R8.reuse ;  /* 0x0000000a50507c23 */ /* 0x100fe20008010808 */
[----:B------:R-:W-:Y:S01]  /*4570*/  LOP3.LUT R25, R25, 0x1c0, RZ, 0xc0, !PT ;  /* 0x000001c019197812 */ /* 0x000fe200078ec0ff */
[----:B------:R-:W-:Y:S01]  /*4580*/  FFMA.FTZ R84, R84, UR10, -R8 ;  /* 0x0000000a54547c23 */ /* 0x000fe20008010808 */
[----:B------:R2:W4:Y:S02]  /*4590*/  MUFU.EX2 R70, R30 ;  /* 0x0000001e00467308 */ /* 0x0005240000000800 */
[----:B------:R-:W-:Y:S01]  /*45a0*/  LOP3.LUT R40, R25, 0x8, R36, 0xf8, !PT ;  /* 0x0000000819287812 */ /* 0x000fe200078ef824 */
[----:B------:R-:W-:Y:S01]  /*45b0*/  FFMA.FTZ R36, R50, UR10, -R8 ;  /* 0x0000000a32247c23 */ /* 0x000fe20008010808 */
[----:B------:R-:W-:-:S04]  /*45c0*/  SHF.R.U32.HI R25, RZ, 0x3, R25 ;  /* 0x00000003ff197819 */ /* 0x000fc80000011619 */
[----:B------:R-:W-:Y:S01]  /*45d0*/  LOP3.LUT R35, R40, R25, RZ, 0x3c, !PT ;  /* 0x0000001928237212 */ /* 0x000fe200078e3cff */
[----:B-1----:R-:W-:Y:S01]  /*45e0*/  FADD.FTZ R40, R5, R6 ;  /* 0x0000000605287221 */ /* 0x002fe20000010000 */
[----:B------:R-:W1:Y:S01]  /*45f0*/  MUFU.EX2 R31, R31 ;  /* 0x0000001f001f7308 */ /* 0x000e620000000800 */
[----:B------:R-:W-:Y:S01]  /*4600*/  F2FP.BF16.F32.PACK_AB R5, R6, R5 ;  /* 0x000000050605723e */ /* 0x000fe200000010ff */
[----:B---3--:R-:W-:Y:S01]  /*4610*/  FADD.FTZ R6, R68, R87 ;  /* 0x0000005744067221 */ /* 0x008fe20000010000 */
[----:B------:R-:W-:Y:S01]  /*4620*/  FADD.FTZ R25, R7, R40 ;  /* 0x0000002807197221 */ /* 0x000fe20000010000 */
[----:B------:R-:W-:Y:S01]  /*4630*/  LOP3.LUT R40, R26, 0x7ffffe00, RZ, 0xc0, !PT ;  /* 0x7ffffe001a287812 */ /* 0x000fe200078ec0ff */
[----:B--2---:R-:W-:Y:S01]  /*4640*/  FFMA.FTZ R30, R38, UR10, -R8 ;  /* 0x0000000a261e7c23 */ /* 0x004fe20008010808 */
[----:B0-----:R-:W-:Y:S01]  /*4650*/  FADD.FTZ R27, R29, R6 ;  /* 0x000000061d1b7221 */ /* 0x001fe20000010000 */
[C---:B------:R-:W-:Y:S01]  /*4660*/  FADD.FTZ R26, R4.reuse, R25 ;  /* 0x00000019041a7221 */ /* 0x040fe20000010000 */
[----:B------:R-:W0:Y:S01]  /*4670*/  MUFU.EX2 R33, R33 ;  /* 0x0000002100217308 */ /* 0x000e220000000800 */
[----:B------:R-:W-:Y:S01]  /*4680*/  F2FP.BF16.F32.PACK_AB R7, R4, R7 ;  /* 0x000000070407723e */ /* 0x000fe200000010ff */
[----:B----4-:R-:W-:Y:S01]  /*4690*/  FADD.FTZ R4, R70, R27 ;  /* 0x0000001b46047221 */ /* 0x010fe20000010000 */
[----:B------:R-:W-:Y:S01]  /*46a0*/  FADD.FTZ R25, R9, R26 ;  /* 0x0000001a09197221 */ /* 0x000fe20000010000 */
[----:B------:R-:W-:Y:S01]  /*46b0*/  IADD3 R90, R35, R40, R90 ;  /* 0x00000028235a7210 */ /* 0x000fe20007ffe05a */
[----:B------:R-:W-:Y:S01]  /*46c0*/  FFMA.FTZ R38, R46, UR10, -R8 ;  /* 0x0000000a2e267c23 */ /* 0x000fe20008010808 */
[----:B------:R-:W-:Y:S01]  /*46d0*/  F2FP.BF16.F32.PACK_AB R6, R70, R29 ;  /* 0x0000001d4606723e */ /* 0x000fe200000010ff */
[C---:B------:R-:W-:Y:S01]  /*46e0*/  FADD.FTZ R26, R10.reuse, R25 ;  /* 0x000000190a1a7221 */ /* 0x040fe20000010000 */
[----:B------:R-:W2:Y:S01]  /*46f0*/  MUFU.EX2 R28, R28 ;  /* 0x0000001c001c7308 */ /* 0x000ea20000000800 */
[----:B------:R-:W-:Y:S01]  /*4700*/  F2FP.BF16.F32.PACK_AB R25, R10, R9 ;  /* 0x000000090a19723e */ /* 0x000fe200000010ff */
[----:B-1----:R-:W-:Y:S01]  /*4710*/  FADD.FTZ R9, R31, R4 ;  /* 0x000000041f097221 */ /* 0x002fe20000010000 */
[----:B------:R-:W-:Y:S01]  /*4720*/  FADD.FTZ R35, R23, R26 ;  /* 0x0000001a17237221 */ /* 0x000fe20000010000 */
[----:B------:R-:W-:Y:S01]  /*4730*/  F2FP.BF16.F32.PACK_AB R27, R24, R23 ;  /* 0x00000017181b723e */ /* 0x000fe200000010ff */
[----:B------:R-:W-:Y:S01]  /*4740*/  FFMA.FTZ R40, R53, UR10, -R8 ;  /* 0x0000000a35287c23 */ /* 0x000fe20008010808 */
[----:B------:R-:W-:Y:S01]  /*4750*/  FADD.FTZ R26, R72, R9 ;  /* 0x00000009481a7221 */ /* 0x000fe20000010000 */
[----:B------:R-:W-:Y:S01]  /*4760*/  FADD.FTZ R35, R24, R35 ;  /* 0x0000002318237221 */ /* 0x000fe20000010000 */
[----:B------:R-:W1:Y:S01]  /*4770*/  MUFU.EX2 R37, R37 ;  /* 0x0000002500257308 */ /* 0x000e620000000800 */
[----:B------:R-:W-:Y:S01]  /*4780*/  F2FP.BF16.F32.PACK_AB R24, R72, R31 ;  /* 0x0000001f4818723e */ /* 0x000fe200000010ff */
[----:B0-----:R-:W-:Y:S01]  /*4790*/  FADD.FTZ R29, R33, R26 ;  /* 0x0000001a211d7221 */ /* 0x001fe20000010000 */
[----:B------:R-:W-:Y:S01]  /*47a0*/  FADD.FTZ R46, R12, R35 ;  /* 0x000000230c2e7221 */ /* 0x000fe20000010000 */
[----:B------:R-:W-:Y:S01]  /*47b0*/  FFMA.FTZ R23, R49, UR10, -R8 ;  /* 0x0000000a31177c23 */ /* 0x000fe20008010808 */
[C---:B------:R-:W-:Y:S01]  /*47c0*/  F2FP.BF16.F32.PACK_AB R26, R86.reuse, R33 ;  /* 0x00000021561a723e */ /* 0x040fe200000010ff */
[----:B------:R-:W-:Y:S01]  /*47d0*/  FADD.FTZ R29, R86, R29 ;  /* 0x0000001d561d7221 */ /* 0x000fe20000010000 */
[----:B------:R-:W-:Y:S01]  /*47e0*/  FADD.FTZ R31, R75, R46 ;  /* 0x0000002e4b1f7221 */ /* 0x000fe20000010000 */
[----:B------:R-:W0:Y:S01]  /*47f0*/  MUFU.EX2 R30, R30 ;  /* 0x0000001e001e7308 */ /* 0x000e220000000800 */
[----:B------:R-:W-:Y:S01]  /*4800*/  F2FP.BF16.F32.PACK_AB R4, R87, R68 ;  /* 0x000000445704723e */ /* 0x000fe200000010ff */
[----:B--2---:R-:W-:Y:S01]  /*4810*/  FADD.FTZ R46, R28, R29 ;  /* 0x0000001d1c2e7221 */ /* 0x004fe20000010000 */
[----:B------:R-:W-:Y:S01]  /*4820*/  FADD.FTZ R50, R74, R31 ;  /* 0x0000001f4a327221 */ /* 0x000fe20000010000 */
[----:B------:R-:W-:-:S03]  /*4830*/  LEA R10, R90, UR36, 0x1 ;  /* 0x000000245a0a7c11 */ /* 0x000fc6000f8e08ff */
[----:B------:R-:W-:Y:S01]  /*4840*/  FADD.FTZ R31, R77, R50 ;  /* 0x000000324d1f7221 */ /* 0x000fe20000010000 */
[----:B------:R-:W2:Y:S01]  /*4850*/  MUFU.EX2 R39, R39 ;  /* 0x0000002700277308 */ /* 0x000ea20000000800 */
[C---:B-1----:R-:W-:Y:S01]  /*4860*/  FADD.FTZ R29, R37.reuse, R46 ;  /* 0x0000002e251d7221 */ /* 0x042fe20000010000 */
[----:B------:R-:W-:Y:S01]  /*4870*/  STSM.16.M88.4 [R10+0x21800], R4 ;  /* 0x021800040a007844 */ /* 0x000fe20000000200 */
[C---:B------:R-:W-:Y:S01]  /*4880*/  VIADD R49, R10.reuse, 0x21800 ;  /* 0x000218000a317836 */ /* 0x040fe20000000000 */
[----:B------:R-:W-:Y:S01]  /*4890*/  F2FP.BF16.F32.PACK_AB R28, R37, R28 ;  /* 0x0000001c251c723e */ /* 0x000fe200000010ff */
[----:B------:R-:W-:Y:S02]  /*48a0*/  VIADD R9, R10, 0x21820 ;  /* 0x000218200a097836 */ /* 0x000fe40000000000 */
[----:B------:R-:W-:Y:S01]  /*48b0*/  @P3 VIADD R9, R49, 0xffffffe0 ;  /* 0xffffffe031093836 */ /* 0x000fe20000000000 */
[----:B------:R-:W1:Y:S04]  /*48c0*/  MUFU.EX2 R32, R32 ;  /* 0x0000002000207308 */ /* 0x000e680000000800 */
[----:B------:R3:W-:Y:S04]  /*48d0*/  STSM.16.M88.4 [R9], R24 ;  /* 0x0000001809007844 */ /* 0x0007e80000000200 */
[----:B------:R-:W4:Y:S08]  /*48e0*/  MUFU.EX2 R73, R73 ;  /* 0x0000004900497308 */ /* 0x000f300000000800 */
[----:B------:R5:W-:Y:S01]  /*48f0*/  MUFU.EX2 R42, R43 ;  /* 0x0000002b002a7308 */ /* 0x000be20000000800 */
[----:B---3--:R-:W-:Y:S01]  /*4900*/  IMAD.MOV.U32 R24, RZ, RZ, 0x40 ;  /* 0x00000040ff187424 */ /* 0x008fe200078e00ff */
[----:B------:R-:W-:-:S06]  /*4910*/  F2FP.BF16.F32.PACK_AB R25, R21, R20 ;  /* 0x000000141519723e */ /* 0x000fcc00000010ff */
[----:B------:R-:W3:Y:S01]  /*4920*/  MUFU.EX2 R38, R38 ;  /* 0x0000002600267308 */ /* 0x000ee20000000800 */
[----:B-----5:R-:W-:Y:S01]  /*4930*/  FFMA.FTZ R43, R34, UR10, -R8 ;  /* 0x0000000a222b7c23 */ /* 0x020fe20008010808 */
[----:B0-----:R-:W-:Y:S01]  /*4940*/  FADD.FTZ R8, R30, R29 ;  /* 0x0000001d1e087221 */ /* 0x001fe20000010000 */
[----:B------:R-:W-:Y:S01]  /*4950*/  FADD.FTZ R34, R76, R31 ;  /* 0x0000001f4c227221 */ /* 0x000fe20000010000 */
[----:B------:R-:W-:Y:S02]  /*4960*/  F2FP.BF16.F32.PACK_AB R29, R75, R12 ;  /* 0x0000000c4b1d723e */ /* 0x000fe400000010ff */
[----:B--2---:R-:W-:Y:S01]  /*4970*/  FADD.FTZ R33, R39, R8 ;  /* 0x0000000827217221 */ /* 0x004fe20000010000 */
[----:B------:R-:W-:Y:S01]  /*4980*/  FADD.FTZ R35, R65, R34 ;  /* 0x0000002241237221 */ /* 0x000fe20000010000 */
[----:B------:R-:W0:Y:S01]  /*4990*/  MUFU.EX2 R79, R79 ;  /* 0x0000004f004f7308 */ /* 0x000e220000000800 */
[----:B------:R-:W-:Y:S01]  /*49a0*/  SEL R24, R24, 0xffffffc0, !P2 ;  /* 0xffffffc018187807 */ /* 0x000fe20005000000 */
[----:B-1----:R-:W-:Y:S01]  /*49b0*/  FADD.FTZ R8, R32, R33 ;  /* 0x0000002120087221 */ /* 0x002fe20000010000 */
[----:B------:R-:W-:Y:S01]  /*49c0*/  FADD.FTZ R12, R54, R35 ;  /* 0x00000023360c7221 */ /* 0x000fe20000010000 */
[----:B------:R-:W-:-:S02]  /*49d0*/  F2FP.BF16.F32.PACK_AB R31, R77, R74 ;  /* 0x0000004a4d1f723e */ /* 0x000fc400000010ff */
[----:B----4-:R-:W-:Y:S01]  /*49e0*/  FADD.FTZ R5, R73, R8 ;  /* 0x0000000849057221 */ /* 0x010fe20000010000 */
[----:B------:R-:W-:Y:S01]  /*49f0*/  FADD.FTZ R7, R55, R12 ;  /* 0x0000000c37077221 */ /* 0x000fe20000010000 */
[----:B------:R-:W1:Y:S01]  /*4a00*/  MUFU.EX2 R58, R58 ;  /* 0x0000003a003a7308 */ /* 0x000e620000000800 */
[----:B------:R-:W-:Y:S01]  /*4a10*/  F2FP.BF16.F32.PACK_AB R30, R39, R30 ;  /* 0x0000001e271e723e */ /* 0x000fe200000010ff */
[----:B---3--:R-:W-:Y:S01]  /*4a20*/  FADD.FTZ R4, R38, R5 ;  /* 0x0000000526047221 */ /* 0x008fe20000010000 */
[----:B------:R-:W-:Y:S01]  /*4a30*/  FADD.FTZ R6, R20, R7 ;  /* 0x0000000714067221 */ /* 0x000fe20000010000 */
[----:B------:R-:W-:Y:S01]  /*4a40*/  IMAD.IADD R8, R49, 0x1, R24 ;  /* 0x0000000131087824 */ /* 0x000fe200078e0218 */
[----:B------:R-:W-:Y:S02]  /*4a50*/  F2FP.BF16.F32.PACK_AB R33, R65, R76 ;  /* 0x0000004c4121723e */ /* 0x000fe400000010ff */
[----:B------:R-:W-:Y:S01]  /*4a60*/  F2FP.BF16.F32.PACK_AB R35, R55, R54 ;  /* 0x000000363723723e */ /* 0x000fe200000010ff */
[----:B------:R-:W2:Y:S01]  /*4a70*/  MUFU.EX2 R60, R60 ;  /* 0x0000003c003c7308 */ /* 0x000ea20000000800 */
[----:B0-----:R-:W-:Y:S01]  /*4a80*/  FADD.FTZ R5, R79, R4 ;  /* 0x000000044f057221 */ /* 0x001fe20000010000 */
[----:B------:R-:W-:Y:S01]  /*4a90*/  FADD.FTZ R4, R21, R6 ;  /* 0x0000000615047221 */ /* 0x000fe20000010000 */
[----:B------:R-:W-:Y:S01]  /*4aa0*/  F2FP.BF16.F32.PACK_AB R32, R73, R32 ;  /* 0x000000204920723e */ /* 0x000fe200000010ff */
[----:B------:R0:W-:Y:S01]  /*4ab0*/  STSM.16.M88.4 [R8], R28 ;  /* 0x0000001c08007844 */ /* 0x0001e20000000200 */
[----:B------:R-:W-:Y:S01]  /*4ac0*/  F2FP.BF16.F32.PACK_AB R34, R79, R38 ;  /* 0x000000264f22723e */ /* 0x000fe200000010ff */
[----:B------:R-:W-:Y:S01]  /*4ad0*/  FADD.FTZ R7, R57, R4 ;  /* 0x0000000439077221 */ /* 0x000fe20000010000 */
[----:B------:R-:W-:Y:S01]  /*4ae0*/  PLOP3.LUT P2, PT, PT, PT, UP1, 0x40, 0x0 ;  /* 0x000000000000781c */ /* 0x000fe20003f4e818 */
[----:B------:R-:W3:Y:S02]  /*4af0*/  MUFU.EX2 R36, R36 ;  /* 0x0000002400247308 */ /* 0x000ee40000000800 */
[----:B-1----:R-:W-:-:S06]  /*4b00*/  FADD.FTZ R7, R58, R7 ;  /* 0x000000073a077221 */ /* 0x002fcc0000010000 */
        /* <DEDUP_REMOVED lines=10> */
[----:B---3--:R-:W-:Y:S01]  /*4bb0*/  FADD.FTZ R6, R40, R5 ;  /* 0x0000000528067221 */ /* 0x008fe20000010000 */
[----:B------:R-:W-:Y:S01]  /*4bc0*/  IMAD.IADD R5, R24, 0x1, R9 ;  /* 0x0000000118057824 */ /* 0x000fe200078e0209 */
[----:B------:R-:W-:-:S04]  /*4bd0*/  F2FP.BF16.F32.PACK_AB R24, R47, R36 ;  /* 0x000000242f18723e */ /* 0x000fc800000010ff */
[----:B------:R3:W-:Y:S01]  /*4be0*/  STSM.16.M88.4 [R5], R32 ;  /* 0x0000002005007844 */ /* 0x0007e20000000200 */
[----:B------:R-:W4:Y:S01]  /*4bf0*/  MUFU.EX2 R23, R23 ;  /* 0x0000001700177308 */ /* 0x000f220000000800 */
[----:B-1----:R-:W-:-:S07]  /*4c00*/  FADD.FTZ R12, R62, R7 ;  /* 0x000000073e0c7221 */ /* 0x002fce0000010000 */
[----:B------:R-:W1:Y:S01]  /*4c10*/  MUFU.EX2 R83, R83 ;  /* 0x0000005300537308 */ /* 0x000e620000000800 */
[C---:B--2---:R-:W-:Y:S01]  /*4c20*/  FADD.FTZ R6, R51.reuse, R6 ;  /* 0x0000000633067221 */ /* 0x044fe20000010000 */
[----:B------:R-:W-:-:S06]  /*4c30*/  F2FP.BF16.F32.PACK_AB R26, R51, R40 ;  /* 0x00000028331a723e */ /* 0x000fcc00000010ff */
[----:B------:R-:W2:Y:S01]  /*4c40*/  MUFU.EX2 R82, R82 ;  /* 0x0000005200527308 */ /* 0x000ea20000000800 */
[----:B----4-:R-:W-:-:S04]  /*4c50*/  FADD.FTZ R27, R23, R6 ;  /* 0x00000006171b7221 */ /* 0x010fc80000010000 */
[----:B------:R-:W-:Y:S01]  /*4c60*/  FADD.FTZ R6, R42, R27 ;  /* 0x0000001b2a067221 */ /* 0x000fe20000010000 */
[----:B------:R-:W-:Y:S02]  /*4c70*/  F2FP.BF16.F32.PACK_AB R27, R58, R57 ;  /* 0x000000393a1b723e */ /* 0x000fe400000010ff */
[----:B------:R-:W0:Y:S01]  /*4c80*/  MUFU.EX2 R67, R67 ;  /* 0x0000004300437308 */ /* 0x000e220000000800 */
[C---:B-1----:R-:W-:Y:S01]  /*4c90*/  FADD.FTZ R37, R83.reuse, R12 ;  /* 0x0000000c53257221 */ /* 0x042fe20000010000 */
[----:B------:R-:W-:Y:S01]  /*4ca0*/  F2FP.BF16.F32.PACK_AB R83, R83, R62 ;  /* 0x0000003e5353723e */ /* 0x000fe200000010ff */
[----:B------:R1:W-:Y:S05]  /*4cb0*/  STSM.16.M88.4 [R10+0x27800], R24 ;  /* 0x027800180a007844 */ /* 0x0003ea0000000200 */
[----:B------:R-:W4:Y:S01]  /*4cc0*/  MUFU.EX2 R41, R41 ;  /* 0x0000002900297308 */ /* 0x000f220000000800 */
[----:B--2---:R-:W-:-:S07]  /*4cd0*/  FADD.FTZ R12, R82, R37 ;  /* 0x00000025520c7221 */ /* 0x004fce0000010000 */
[----:B------:R-:W2:Y:S01]  /*4ce0*/  MUFU.EX2 R44, R44 ;  /* 0x0000002c002c7308 */ /* 0x000ea20000000800 */
[C---:B0-----:R-:W-:Y:S01]  /*4cf0*/  F2FP.BF16.F32.PACK_AB R29, R67.reuse, R82 ;  /* 0x00000052431d723e */ /* 0x041fe200000010ff */
[----:B------:R-:W-:-:S06]  /*4d00*/  FADD.FTZ R12, R67, R12 ;  /* 0x0000000c430c7221 */ /* 0x000fcc0000010000 */
[----:B------:R-:W-:Y:S01]  /*4d10*/  MUFU.EX2 R61, R61 ;  /* 0x0000003d003d7308 */ /* 0x000fe20000000800 */
[----:B----4-:R-:W-:-:S07]  /*4d20*/  FADD.FTZ R21, R41, R6 ;  /* 0x0000000629157221 */ /* 0x010fce0000010000 */
[----:B------:R-:W0:Y:S01]  /*4d30*/  MUFU.EX2 R56, R56 ;  /* 0x0000003800387308 */ /* 0x000e220000000800 */
[C---:B--2---:R-:W-:Y:S01]  /*4d40*/  F2FP.BF16.F32.PACK_AB R82, R44.reuse, R41 ;  /* 0x000000292c52723e */ /* 0x044fe200000010ff */
[----:B------:R-:W-:-:S06]  /*4d50*/  FADD.FTZ R6, R44, R21 ;  /* 0x000000152c067221 */ /* 0x000fcc0000010000 */
[----:B------:R-:W2:Y:S08]  /*4d60*/  MUFU.EX2 R45, R45 ;  /* 0x0000002d002d7308 */ /* 0x000eb00000000800 */
[----:B------:R-:W4:Y:S01]  /*4d70*/  MUFU.EX2 R48, R48 ;  /* 0x0000003000307308 */ /* 0x000f220000000800 */
[----:B0-----:R-:W-:-:S07]  /*4d80*/  F2FP.BF16.F32.PACK_AB R31, R56, R61 ;  /* 0x0000003d381f723e */ /* 0x001fce00000010ff */
[----:B------:R-:W-:Y:S01]  /*4d90*/  MUFU.EX2 R63, R63 ;  /* 0x0000003f003f7308 */ /* 0x000fe20000000800 */
[----:B--2---:R-:W-:-:S07]  /*4da0*/  FADD.FTZ R21, R45, R6 ;  /* 0x000000062d157221 */ /* 0x004fce0000010000 */
[----:B------:R-:W0:Y:S01]  /*4db0*/  MUFU.EX2 R4, R71 ;  /* 0x0000004700047308 */ /* 0x000e220000000800 */
[C---:B----4-:R-:W-:Y:S01]  /*4dc0*/  F2FP.BF16.F32.PACK_AB R28, R48.reuse, R45 ;  /* 0x0000002d301c723e */ /* 0x050fe200000010ff */
[----:B------:R-:W-:Y:S01]  /*4dd0*/  FADD.FTZ R6, R48, R21 ;  /* 0x0000001530067221 */ /* 0x000fe20000010000 */
[----:B------:R-:W-:Y:S01]  /*4de0*/  FADD.FTZ R21, R61, R12 ;  /* 0x0000000c3d157221 */ /* 0x000fe20000010000 */
[----:B------:R-:W-:-:S03]  /*4df0*/  VIADD R12, R88, 0xfffffffe ;  /* 0xfffffffe580c7836 */ /* 0x000fc60000000000 */
[----:B------:R-:W-:Y:S01]  /*4e00*/  FADD.FTZ R56, R56, R21 ;  /* 0x0000001538387221 */ /* 0x000fe20000010000 */
[----:B------:R-:W2:Y:S08]  /*4e10*/  MUFU.EX2 R59, R59 ;  /* 0x0000003b003b7308 */ /* 0x000eb00000000800 */
[----:B------:R-:W3:Y:S01]  /*4e20*/  MUFU.EX2 R64, R64 ;  /* 0x0000004000407308 */ /* 0x000ee20000000800 */
[----:B0-----:R-:W-:Y:S01]  /*4e30*/  F2FP.BF16.F32.PACK_AB R30, R4, R63 ;  /* 0x0000003f041e723e */ /* 0x001fe200000010ff */
[----:B------:R-:W-:-:S04]  /*4e40*/  FADD.FTZ R63, R63, R6 ;  /* 0x000000063f3f7221 */ /* 0x000fc80000010000 */
[----:B------:R-:W-:Y:S01]  /*4e50*/  FADD.FTZ R63, R4, R63 ;  /* 0x0000003f043f7221 */ /* 0x000fe20000010000 */
[----:B------:R-:W-:Y:S01]  /*4e60*/  VIADD R4, R9, 0x6000 ;  /* 0x0000600009047836 */ /* 0x000fe20000000000 */
[----:B------:R-:W0:Y:S01]  /*4e70*/  MUFU.EX2 R66, R66 ;  /* 0x0000004200427308 */ /* 0x000e220000000800 */
[----:B--2---:R-:W-:-:S07]  /*4e80*/  FADD.FTZ R21, R59, R56 ;  /* 0x000000383b157221 */ /* 0x004fce0000010000 */
[----:B------:R-:W2:Y:S01]  /*4e90*/  MUFU.EX2 R69, R69 ;  /* 0x0000004500457308 */ /* 0x000ea20000000800 */
[C---:B---3--:R-:W-:Y:S01]  /*4ea0*/  F2FP.BF16.F32.PACK_AB R33, R64.reuse, R59 ;  /* 0x0000003b4021723e */ /* 0x048fe200000010ff */
[----:B------:R-:W-:-:S06]  /*4eb0*/  FADD.FTZ R21, R64, R21 ;  /* 0x0000001540157221 */ /* 0x000fcc0000010000 */
[----:B------:R-:W-:Y:S01]  /*4ec0*/  MUFU.EX2 R78, R78 ;  /* 0x0000004e004e7308 */ /* 0x000fe20000000800 */
[----:B0-----:R-:W-:-:S07]  /*4ed0*/  FADD.FTZ R6, R66, R21 ;  /* 0x0000001542067221 */ /* 0x001fce0000010000 */
[----:B------:R0:W3:Y:S01]  /*4ee0*/  MUFU.EX2 R7, R80 ;  /* 0x0000005000077308 */ /* 0x0000e20000000800 */
[C---:B--2---:R-:W-:Y:S01]  /*4ef0*/  F2FP.BF16.F32.PACK_AB R35, R69.reuse, R66 ;  /* 0x000000424523723e */ /* 0x044fe200000010ff */
[----:B------:R-:W-:-:S06]  /*4f00*/  FADD.FTZ R6, R69, R6 ;  /* 0x0000000645067221 */ /* 0x000fcc0000010000 */
[----:B------:R-:W2:Y:S01]  /*4f10*/  MUFU.EX2 R43, R43 ;  /* 0x0000002b002b7308 */ /* 0x000ea20000000800 */
[----:B0-----:R-:W-:-:S05]  /*4f20*/  F2FP.BF16.F32.PACK_AB R80, R42, R23 ;  /* 0x000000172a50723e */ /* 0x001fca00000010ff */
[----:B------:R1:W-:Y:S02]  /*4f30*/  STSM.16.M88.4 [R9+0x6000], R80 ;  /* 0x0060005009007844 */ /* 0x0003e40000000200 */
[----:B------:R-:W0:Y:S01]  /*4f40*/  MUFU.EX2 R84, R84 ;  /* 0x0000005400547308 */ /* 0x000e220000000800 */
[----:B---3--:R-:W-:Y:S01]  /*4f50*/  F2FP.BF16.F32.PACK_AB R32, R7, R78 ;  /* 0x0000004e0720723e */ /* 0x008fe200000010ff */
[----:B------:R1:W-:Y:S01]  /*4f60*/  STSM.16.M88.4 [R8+0x6000], R28 ;  /* 0x0060001c08007844 */ /* 0x0003e20000000200 */
[----:B------:R-:W-:-:S04]  /*4f70*/  FADD.FTZ R78, R78, R63 ;  /* 0x0000003f4e4e7221 */ /* 0x000fc80000010000 */
[----:B------:R-:W-:-:S04]  /*4f80*/  FADD.FTZ R78, R7, R78 ;  /* 0x0000004e074e7221 */ /* 0x000fc80000010000 */
[----:B--2---:R-:W-:Y:S01]  /*4f90*/  FADD.FTZ R7, R43, R78 ;  /* 0x0000004e2b077221 */ /* 0x004fe20000010000 */
[----:B0-----:R-:W-:-:S03]  /*4fa0*/  F2FP.BF16.F32.PACK_AB R34, R84, R43 ;  /* 0x0000002b5422723e */ /* 0x001fc600000010ff */
[----:B------:R-:W-:Y:S02]  /*4fb0*/  FADD.FTZ R7, R84, R7 ;  /* 0x0000000754077221 */ /* 0x000fe40000010000 */
[----:B------:R1:W-:Y:S01]  /*4fc0*/  STSM.16.M88.4 [R5+0x6000], R32 ;  /* 0x0060002005007844 */ /* 0x0003e20000000200 */
[----:B------:R0:W-:Y:S06]  /*4fd0*/  MEMBAR.ALL.CTA ;  /* 0x0000000000007992 */ /* 0x0001ec0000008000 */
[----:B0-----:R-:W0:Y:S02]  /*4fe0*/  FENCE.VIEW.ASYNC.S ;  /* 0x00000000000073c6 */ /* 0x001e240000000000 */
[----:B0-----:R-:W-:Y:S01]  /*4ff0*/  NOP ;  /* 0x0000000000007918 */ /* 0x001fe20000000000 */
[----:B------:R-:W-:Y:S05]  /*5000*/  @P2 BRA `(.L_x_10217) ;  /* 0x0000000000442947 */ /* 0x000fea0003800000 */
        /* <DEDUP_REMOVED lines=10> */
.L_x_10218:
[----:B------:R-:W-:-:S11]  /*50b0*/  UISETP.NE.AND UP2, UPT, UR5, 0x1, UPT ;  /* 0x000000010500788c */ /* 0x000fd6000bf45270 */
[----:B------:R-:W-:Y:S02]  /*50c0*/  @UP2 ULDC.64 UR14, c[0x0][0x9e8] ;  /* 0x00027a00000e2ab9 */ /* 0x000fe40000000a00 */
[----:B------:R-:W-:-:S04]  /*50d0*/  UIMAD.WIDE.U32 UR6, UR11, UR14, URZ ;  /* 0x0000000e0b0672a5 */ /* 0x000fc8000f8e003f */
[----:B------:R-:W-:-:S12]  /*50e0*/  @UP2 USHF.R.U32.HI UR11, URZ, UR15, UR7 ;  /* 0x0000000f3f0b2299 */ /* 0x000fd80008011607 */
.L_x_10219:
[----:B------:R-:W-:-:S04]  /*50f0*/  UIMAD UR5, UR11, UR5, UR5 ;  /* 0x000000050b0572a4 */ /* 0x000fc8000f8e0205 */
[----:B------:R-:W-:-:S04]  /*5100*/  UISETP.LT.AND UP2, UPT, UR4, UR5, UPT ;  /* 0x000000050400728c */ /* 0x000fc8000bf41270 */
[----:B------:R-:W-:-:S12]  /*5110*/  USEL UR4, UR4, UR5, UP2 ;  /* 0x0000000504047287 */ /* 0x000fd80009000000 */
.L_x_10217:
[----:B------:R-:W-:Y:S01]  /*5120*/  R2UR UR6, R19 ;  /* 0x00000000130672ca */ /* 0x000fe200000e0000 */
[----:B------:R-:W-:Y:S01]  /*5130*/  USHF.R.S32.HI UR5, URZ, 0x1f, UR4 ;  /* 0x0000001f3f057899 */ /* 0x000fe20008011404 */
[----:B------:R-:W-:Y:S02]  /*5140*/  CS2R R134, SRZ ;  /* 0x0000000000867805 */ /* 0x000fe4000001ff00 */
[----:B------:R-:W-:Y:S02]  /*5150*/  CS2R R132, SRZ ;  /* 0x0000000000847805 */ /* 0x000fe4000001ff00 */
[----:B------:R-:W-:Y:S01]  /*5160*/  CS2R R130, SRZ ;  /* 0x0000000000827805 */ /* 0x000fe2000001ff00 */
[----:B------:R-:W-:Y:S01]  /*5170*/  ULEA.HI UR5, UR5, UR4, URZ, 0x7 ;  /* 0x0000000405057291 */ /* 0x000fe2000f8f383f */
[----:B------:R-:W-:Y:S02]  /*5180*/  CS2R R128, SRZ ;  /* 0x0000000000807805 */ /* 0x000fe4000001ff00 */
[----:B------:R-:W-:Y:S01]  /*5190*/  CS2R R126, SRZ ;  /* 0x00000000007e7805 */ /* 0x000fe2000001ff00 */
[----:B------:R-:W-:Y:S01]  /*51a0*/  UMOV UR4, URZ ;  /* 0x0000003f00047c82 */ /* 0x000fe20008000000 */
        /* <DEDUP_REMOVED lines=27> */
[----:B------:R-:W-:Y:S01]  /*5360*/  UMOV UR6, URZ ;  /* 0x0000003f00067c82 */ /* 0x000fe20008000000 */
[----:B------:R-:W-:Y:S01]  /*5370*/  ULDC UR29, c[0x0][0x9e4] ;  /* 0x00027900001d7ab9 */ /* 0x000fe20000000800 */
[----:B------:R-:W-:Y:S01]  /*5380*/  ULDC UR31, c[0x0][0x2f0] ;  /* 0x0000bc00001f7ab9 */ /* 0x000fe20000000800 */
[----:B------:R-:W-:Y:S01]  /*5390*/  ULDC UR28, c[0x0][0x9d8] ;  /* 0x00027600001c7ab9 */ /* 0x000fe20000000800 */
[----:B------:R-:W-:Y:S01]  /*53a0*/  ULDC UR30, c[0x0][0x988] ;  /* 0x00026200001e7ab9 */ /* 0x000fe20000000800 */
[----:B------:R-:W-:-:S05]  /*53b0*/  ULDC UR39, c[0x0][0x9e0] ;  /* 0x0002780000277ab9 */ /* 0x000fca0000000800 */
.L_x_10237:
[----:B------:R-:W-:Y:S01]  /*53c0*/  UIADD3 UR4, UR6, 0x1, URZ ;  /* 0x0000000106047890 */ /* 0x000fe2000fffe03f */
[----:B------:R-:W-:-:S03]  /*53d0*/  ISETP.NE.AND P3, PT, RZ, UR38, PT ;  /* 0x00000026ff007c0c */ /* 0x000fc6000bf65270 */
[----:B------:R-:W-:-:S04]  /*53e0*/  UISETP.NE.AND UP2, UPT, UR4, 0x2, UPT ;  /* 0x000000020400788c */ /* 0x000fc8000bf45270 */
[----:B------:R-:W-:Y:S02]  /*53f0*/  USEL UR5, URZ, 0x1, UP2 ;  /* 0x000000013f057887 */ /* 0x000fe40009000000 */
[----:B------:R-:W-:Y:S02]  /*5400*/  USEL UR4, UR4, URZ, UP2 ;  /* 0x0000003f04047287 */ /* 0x000fe40009000000 */
[----:B------:R-:W-:Y:S02]  /*5410*/  ULOP3.LUT UR5, UR40, UR5, URZ, 0x3c, !UPT ;  /* 0x0000000528057292 */ /* 0x000fe4000f8e3c3f */
[----:B0-----:R-:W-:Y:S10]  /*5420*/  @P3 BRA `(.L_x_10221) ;  /* 0x00000000002c3947 */ /* 0x001ff40003800000 */
[----:B------:R-:W-:Y:S05]  /*5430*/  @!P0 BRA `(.L_x_10222) ;  /* 0x0000000000048947 */ /* 0x000fea0003800000 */
[----:B------:R-:W-:Y:S01]  /*5440*/  BPT.TRAP 0x1 ;  /* 0x000000040000795c */ /* 0x000fe20000300000 */
.L_x_10222:
[----:B------:R-:W-:Y:S01]  /*5450*/  ULEA UR10, UR4, UR36, 0x3 ;  /* 0x00000024040a7291 */ /* 0x000fe2000f8e183f */
[----:B------:R-:W-:-:S05]  /*5460*/  IMAD.U32 R20, RZ, RZ, UR5 ;  /* 0x00000005ff147e24 */ /* 0x000fca000f8e00ff */
[----:B------:R-:W-:-:S04]  /*5470*/  SHF.L.U32 R20, R20, 0x1f, RZ ;  /* 0x0000001f14147819 */ /* 0x000fc800000006ff */
[----:B------:R0:W2:Y:S01]  /*5480*/  SYNCS.PHASECHK.TRANS64.TRYWAIT P2, [UR10+0x2d830], R20 ;  /* 0x02d83014ff0075a7 */ /* 0x0000a2000804014a */
[----:B------:R-:W-:Y:S05]  /*5490*/  @!P0 BRA `(.L_x_10223) ;  /* 0x0000000000048947 */ /* 0x000fea0003800000 */
[----:B------:R-:W-:Y:S01]  /*54a0*/  BPT.TRAP 0x1 ;  /* 0x000000040000795c */ /* 0x000fe20000300000 */
.L_x_10223:
[----:B--2---:R-:W-:Y:S05]  /*54b0*/  @P2 BRA `(.L_x_10221) ;  /* 0x0000000000082947 */ /* 0x004fea0003800000 */
[----:B------:R-:W2:Y:S02]  /*54c0*/  SYNCS.PHASECHK.TRANS64.TRYWAIT P2, [UR10+0x2d830], R20 ;  /* 0x02d83014ff0075a7 */ /* 0x000ea4000804014a */
[----:B--2---:R-:W-:Y:S05]  /*54d0*/  @!P2 BRA `(.L_x_10224) ;  /* 0x0000010000c0a947 */ /* 0x004fea0003800000 */
.L_x_10221:
[----:B0-2---:R-:W-:Y:S01]  /*54e0*/  VIADD R20, R22, 0x8 ;  /* 0x0000000816147836 */ /* 0x005fe20000000000 */
[----:B------:R-:W-:Y:S01]  /*54f0*/  R2UR UR32, R14 ;  /* 0x000000000e2072ca */ /* 0x000fe200000e0000 */
[----:B------:R-:W-:Y:S01]  /*5500*/  UIMAD UR34, UR4, 0x600, UR37 ;  /* 0x00000600042278a4 */ /* 0x000fe2000f8e0225 */
        /* <DEDUP_REMOVED lines=13> */
[----:B-1----:R-:W-:-:S06]  /*55e0*/  WARPGROUP.ARRIVE ;  /* 0x00000000000079c5 */ /* 0x002fcc0000000000 */
        /* <DEDUP_REMOVED lines=20> */
.L_x_10226:
[----:B------:R-:W-:Y:S01]  /*5730*/  ULEA UR10, UR6, UR36, 0x3 ;  /* 0x00000024060a7291 */ /* 0x000fe2000f8e183f */
[----:B------:R-:W-:-:S05]  /*5740*/  IMAD.U32 R20, RZ, RZ, UR40 ;  /* 0x00000028ff147e24 */ /* 0x000fca000f8e00ff */
[----:B------:R-:W-:-:S04]  /*5750*/  SHF.L.U32 R20, R20, 0x1f, RZ ;  /* 0x0000001f14147819 */ /* 0x000fc800000006ff */
[----:B------:R0:W1:Y:S01]  /*5760*/  SYNCS.PHASECHK.TRANS64.TRYWAIT P2, [UR10+0x2d850], R20 ;  /* 0x02d85014ff0075a7 */ /* 0x000062000804014a */
[----:B------:R-:W-:Y:S05]  /*5770*/  @!P0 BRA `(.L_x_10227) ;  /* 0x0000000000048947 */ /* 0x000fea0003800000 */
[----:B------:R-:W-:Y:S01]  /*5780*/  BPT.TRAP 0x1 ;  /* 0x000000040000795c */ /* 0x000fe20000300000 */
.L_x_10227:
[----:B-1----:R-:W-:Y:S05]  /*5790*/  @P2 BRA `(.L_x_10225) ;  /* 0x0000000000082947 */ /* 0x002fea0003800000 */
[----:B------:R-:W1:Y:S02]  /*57a0*/  SYNCS.PHASECHK.TRANS64.TRYWAIT P2, [UR10+0x2d850], R20 ;  /* 0x02d85014ff0075a7 */ /* 0x000e64000804014a */
[----:B-1----:R-:W-:Y:S05]  /*57b0*/  @!P2 BRA `(.L_x_10228) ;  /* 0x000001000020a947 */ /* 0x002fea0003800000 */
.L_x_10225:
        /* <DEDUP_REMOVED lines=14> */
[----:B------:R-:W-:Y:S01]  /*58a0*/  ULOP3.LUT UR10, UR60, 0x10000, URZ, 0xfc, !UPT ;  /* 0x000100003c0a7892 */ /* 0x000fe2000f8efc3f */
[----:B------:R-:W-:Y:S01]  /*58b0*/  FMUL.FTZ R44, R47, UR28 ;  /* 0x0000001c2f2c7c20 */ /* 0x000fe20008410000 */
[----:B------:R-:W-:Y:S01]  /*58c0*/  UIMAD UR11, UR6, 0x600, UR11 ;  /* 0x00000600060b78a4 */ /* 0x000fe2000f8e020b */
[----:B------:R-:W-:Y:S01]  /*58d0*/  FMUL.FTZ R47, R50, UR28 ;  /* 0x0000001c322f7c20 */ /* 0x000fe20008410000 */
[----:B------:R-:W-:Y:S01]  /*58e0*/  FMUL.FTZ R50, R53, UR28 ;  /* 0x0000001c35327c20 */ /* 0x000fe20008410000 */
[----:B------:R-:W-:Y:S01]  /*58f0*/  FMUL.FTZ R53, R56, UR28 ;  /* 0x0000001c38357c20 */ /* 0x000fe20008410000 */
[----:B------:R-:W-:Y:S01]  /*5900*/  FMUL.FTZ R56, R57, UR28 ;  /* 0x0000001c39387c20 */ /* 0x000fe20008410000 */
[----:B------:R-:W-:Y:S01]  /*5910*/  UMOV UR32, UR10 ;  /* 0x0000000a00207c82 */ /* 0x000fe20008000000 */
[----:B------:R-:W-:Y:S01]  /*5920*/  FMUL.FTZ R57, R58, UR28 ;  /* 0x0000001c3a397c20 */ /* 0x000fe20008410000 */
[----:B------:R-:W-:Y:S01]  /*5930*/  UMOV UR34, UR11 ;  /* 0x0000000b00227c82 */ /* 0x000fe20008000000 */
[----:B------:R-:W-:Y:S01]  /*5940*/  FMUL.FTZ R58, R59, UR28 ;  /* 0x0000001c3b3a7c20 */ /* 0x000fe20008410000 */
[----:B------:R-:W-:Y:S01]  /*5950*/  HGMMA.64x96x16.F32.BF16 R88, gdesc[UR32].tnspB, R88, gsb0 ;  /* 0x41600000205879f0 */ /* 0x000fe20008001858 */
[----:B------:R-:W-:Y:S01]  /*5960*/  UIADD3 UR32, UR10, 0x2, URZ ;  /* 0x000000020a207890 */ /* 0x000fe2000fffe03f */
[----:B------:R-:W-:Y:S01]  /*5970*/  FMUL.FTZ R59, R60, UR28 ;  /* 0x0000001c3c3b7c20 */ /* 0x000fe20008410000 */
[----:B------:R-:W-:Y:S01]  /*5980*/  UIADD3 UR34, UR11, 0x40, URZ ;  /* 0x000000400b227890 */ /* 0x000fe2000fffe03f */
[----:B------:R-:W-:Y:S01]  /*5990*/  FMUL.FTZ R60, R61, UR28 ;  /* 0x0000001c3d3c7c20 */ /* 0x000fe20008410000 */
[----:B------:R-:W-:Y:S01]  /*59a0*/  UMOV UR33, 0x40000040 ;  /* 0x4000004000217882 */ /* 0x000fe20000000000 */
[----:B------:R-:W-:Y:S01]  /*59b0*/  UMOV UR35, 0x80000020 ;  /* 0x8000002000237882 */ /* 0x000fe20000000000 */
[----:B------:R-:W-:Y:S01]  /*59c0*/  FMUL.FTZ R61, R62, UR28 ;  /* 0x0000001c3e3d7c20 */ /* 0x000fe20008410000 */
[----:B------:R-:W-:Y:S01]  /*59d0*/  PLOP3.LUT P2, PT, PT, PT, UP0, 0x80, 0x0 ;  /* 0x000000000000781c */ /* 0x000fe20003f4f008 */
[----:B------:R-:W-:Y:S01]  /*59e0*/  FMUL.FTZ R62, R63, UR28 ;  /* 0x0000001c3f3e7c20 */ /* 0x000fe20008410000 */
        /* <DEDUP_REMOVED lines=8> */
[----:B------:R-:W-:Y:S01]  /*5a70*/  PLOP3.LUT P3, PT, PT, PT, UP0, 0x80, 0x0 ;  /* 0x000000000000781c */ /* 0x000fe20003f6f008 */
        /* <DEDUP_REMOVED lines=18> */
[----:B------:R-:W0:Y:S01]  /*5ba0*/  LDC R85, c[0x0][0x288] ;  /* 0x0000a200ff557b82 */ /* 0x000e220000000800 */
[----:B------:R-:W-:Y:S01]  /*5bb0*/  FMUL.FTZ R25, R28, UR28 ;  /* 0x0000001c1c197c20 */ /* 0x000fe20008410000 */
[----:B------:R-:W-:Y:S01]  /*5bc0*/  FMUL.FTZ R76, R77, UR28 ;  /* 0x0000001c4d4c7c20 */ /* 0x000fe20008410000 */
[----:B------:R-:W-:Y:S01]  /*5bd0*/  FMUL.FTZ R28, R31, UR28 ;  /* 0x0000001c1f1c7c20 */ /* 0x000fe20008410000 */
[----:B------:R-:W-:Y:S01]  /*5be0*/  FMUL.FTZ R77, R78, UR28 ;  /* 0x0000001c4e4d7c20 */ /* 0x000fe20008410000 */
[----:B------:R-:W-:Y:S01]  /*5bf0*/  FMUL.FTZ R31, R34, UR28 ;  /* 0x0000001c221f7c20 */ /* 0x000fe20008410000 */
[----:B------:R-:W-:Y:S01]  /*5c00*/  FMUL.FTZ R78, R79, UR28 ;  /* 0x0000001c4f4e7c20 */ /* 0x000fe20008410000 */
[----:B------:R-:W-:-:S02]  /*5c10*/  IMAD.MOV.U32 R142, RZ, RZ, R0 ;  /* 0x000000ffff8e7224 */ /* 0x000fc400078e0000 */
[----:B------:R-:W-:Y:S01]  /*5c20*/  FMUL.FTZ R137, R84, UR28 ;  /* 0x0000001c54897c20 */ /* 0x000fe20008410000 */
[----:B------:R-:W-:Y:S01]  /*5c30*/  FMUL.FTZ R34, R37, UR28 ;  /* 0x0000001c25227c20 */ /* 0x000fe20008410000 */
[----:B------:R-:W-:Y:S01]  /*5c40*/  FMUL.FTZ R79, R80, UR28 ;  /* 0x0000001c504f7c20 */ /* 0x000fe20008410000 */
[----:B------:R-:W-:Y:S02]  /*5c50*/  IMAD.SHL.U32 R84, R12, 0x80, RZ ;  /* 0x000000800c547824 */ /* 0x000fe400078e00ff */
        /* <DEDUP_REMOVED lines=9> */
[----:B------:R-:W-:Y:S01]  /*5cf0*/  IADD3 R86, -R84, 0x1, RZ ;  /* 0x0000000154567810 */ /* 0x000fe20007ffe1ff */
[----:B------:R-:W-:Y:S01]  /*5d00*/  FMUL.FTZ R52, R55, UR28 ;  /* 0x0000001c37347c20 */ /* 0x000fe20008410000 */
[----:B------:R-:W-:Y:S01]  /*5d10*/  IMAD.U32 R55, RZ, RZ, UR4 ;  /* 0x00000004ff377e24 */ /* 0x000fe2000f8e00ff */
[----:B------:R-:W-:Y:S01]  /*5d20*/  R2UR UR14, R11 ;  /* 0x000000000b0e72ca */ /* 0x000fe200000e0000 */
[----:B------:R-:W1:Y:S01]  /*5d30*/  MUFU.TANH R20, R20 ;  /* 0x0000001400147308 */ /* 0x000e620000002400 */
[----:B------:R-:W-:-:S02]  /*5d40*/  IMAD R139, R3, -0x2, R86 ;  /* 0xfffffffe038b7824 */ /* 0x000fc400078e0256 */
[----:B------:R-:W-:Y:S01]  /*5d50*/  FMUL.FTZ R86, R87, UR28 ;  /* 0x0000001c57567c20 */ /* 0x000fe20008410000 */
[----:B------:R-:W-:Y:S01]  /*5d60*/  @!P1 LEA R55, R55, UR36, 0x3 ;  /* 0x0000002437379c11 */ /* 0x000fe2000f8e18ff */
[----:B------:R-:W-:-:S03]  /*5d70*/  IMAD R140, R18, UR31, R139 ;  /* 0x0000001f128c7c24 */ /* 0x000fc6000f8e028b */
[----:B------:R-:W2:Y:S01]  /*5d80*/  MUFU.TANH R21, R21 ;  /* 0x0000001500157308 */ /* 0x000ea20000002400 */
[----:B------:R-:W-:Y:S02]  /*5d90*/  @!P1 VIADD R55, R55, 0x2d840 ;  /* 0x0002d84037379836 */ /* 0x000fe40000000000 */
[----:B0-----:R-:W-:-:S03]  /*5da0*/  IMAD.IADD R140, R140, 0x1, -R85 ;  /* 0x000000018c8c7824 */ /* 0x001fc600078e0a55 */
[----:B------:R-:W-:Y:S01]  /*5db0*/  @!P1 PRMT R55, RZ, 0x654, R55 ;  /* 0x00000654ff379816 */ /* 0x000fe20000000037 */
[C---:B------:R-:W-:Y:S01]  /*5dc0*/  VIADD R141, R140.reuse, UR39 ;  /* 0x000000278c8d7c36 */ /* 0x040fe20008000000 */
[----:B------:R-:W0:Y:S01]  /*5dd0*/  MUFU.TANH R23, R23 ;  /* 0x0000001700177308 */ /* 0x000e220000002400 */
[----:B------:R-:W-:-:S07]  /*5de0*/  VIADD R140, R140, UR14 ;  /* 0x0000000e8c8c7c36 */ /* 0x000fce0008000000 */
[----:B------:R-:W3:Y:S08]  /*5df0*/  MUFU.TANH R24, R24 ;  /* 0x0000001800187308 */ /* 0x000ef00000002400 */
[----:B------:R-:W4:Y:S01]  /*5e00*/  MUFU.TANH R25, R25 ;  /* 0x0000001900197308 */ /* 0x000f220000002400 */
[----:B------:R-:W-:Y:S02]  /*5e10*/  WARPGROUP.DEPBAR.LE gsb0, 0x0 ;  /* 0x00008000000079c5 */ /* 0x000fe40000010000 */
[----:B------:R-:W-:-:S05]  /*5e20*/  WARPGROUP.ARRIVE ;  /* 0x00000000000079c5 */ /* 0x000fca0000000000 */
[----:B------:R-:W0:Y:S01]  /*5e30*/  MUFU.TANH R26, R26 ;  /* 0x0000001a001a7308 */ /* 0x000e220000002400 */
[----:B------:R-:W-:Y:S01]  /*5e40*/  HGMMA.64x96x16.F32.BF16 R88, gdesc[UR32].tnspB, R88, gsb0 ;  /* 0x41600000205879f0 */ /* 0x000fe20008001858 */
[----:B------:R-:W-:Y:S02]  /*5e50*/  UIADD3 UR32, UR10, 0x4, URZ ;  /* 0x000000040a207890 */ /* 0x000fe4000fffe03f */
[----:B------:R-:W-:-:S04]  /*5e60*/  UIADD3 UR34, UR11, 0x80, URZ ;  /* 0x000000800b227890 */ /* 0x000fc8000fffe03f */
[----:B------:R-:W0:Y:S01]  /*5e70*/  MUFU.TANH R27, R27 ;  /* 0x0000001b001b7308 */ /* 0x000e220000002400 */
[----:B------:R-:W-:Y:S01]  /*5e80*/  UMOV UR33, 0x40000040 ;  /* 0x4000004000217882 */ /* 0x000fe20000000000 */
[----:B------:R-:W-:-:S06]  /*5e90*/  UMOV UR35, 0x80000020 ;  /* 0x8000002000237882 */ /* 0x000fcc0000000000 */
        /* <DEDUP_REMOVED lines=15> */
[----:B------:R-:W-:Y:S01]  /*5f90*/  HGMMA.64x96x16.F32.BF16 R88, gdesc[UR32].tnspB, R88, gsb0 ;  /* 0x41600000205879f0 */ /* 0x000fe20008001858 */
[----:B------:R-:W-:Y:S02]  /*5fa0*/  UIADD3 UR32, UR10, 0x6, URZ ;  /* 0x000000060a207890 */ /* 0x000fe4000fffe03f */
[----:B------:R-:W-:Y:S01]  /*5fb0*/  UIADD3 UR34, UR11, 0xc0, URZ ;  /* 0x000000c00b227890 */ /* 0x000fe2000fffe03f */
[----:B------:R-:W-:Y:S01]  /*5fc0*/  UMOV UR33, 0x40000040 ;  /* 0x4000004000217882 */ /* 0x000fe20000000000 */
[----:B------:R-:W-:Y:S02]  /*5fd0*/  UMOV UR35, 0x80000020 ;  /* 0x8000002000237882 */ /* 0x000fe40000000000 */
        /* <DEDUP_REMOVED lines=64> */
[----:B------:R-:W0:Y:S01]  /*63e0*/  MUFU.TANH R86, R86 ;  /* 0x0000005600567308 */ /* 0x000e220000002400 */
[----:B------:R-:W-:-:S02]  /*63f0*/  WARPGROUP.DEPBAR.LE gsb0, 0x0 ;  /* 0x00008000000079c5 */ /* 0x000fc40000010000 */
[----:B------:R-:W-:-:S06]  /*6400*/  WARPGROUP.ARRIVE ;  /* 0x00000000000079c5 */ /* 0x000fcc0000000000 */
[----:B------:R-:W-:Y:S01]  /*6410*/  HGMMA.64x96x16.F32.BF16 R88, gdesc[UR32].tnspB, R88, gsb0 ;  /* 0x41600000205879f0 */ /* 0x000fe20008001858 */
[----:B------:R-:W-:Y:S02]  /*6420*/  UIADD3 UR32, UR10, 0x606, URZ ;  /* 0x000006060a207890 */ /* 0x000fe4000fffe03f */
[----:B------:R-:W-:Y:S01]  /*6430*/  UIADD3 UR34, UR11, 0x1c0, URZ ;  /* 0x000001c00b227890 */ /* 0x000fe2000fffe03f */
[----:B------:R-:W-:Y:S01]  /*6440*/  UMOV UR33, 0x40000040 ;  /* 0x4000004000217882 */ /* 0x000fe20000000000 */
[----:B------:R-:W-:Y:S01]  /*6450*/  UMOV UR35, 0x80000020 ;  /* 0x8000002000237882 */ /* 0x000fe20000000000 */
[----:B------:R-:W-:Y:S02]  /*6460*/  @UP0 ULDC UR10, c[0x0][0x44c] ;  /* 0x00011300000a0ab9 */ /* 0x000fe40000000800 */
[----:B------:R-:W-:Y:S01]  /*6470*/  @P2 IMAD.HI.U32 R54, R0, UR10, RZ ;  /* 0x0000000a00362c27 */ /* 0x000fe2000f8e00ff */
[----:B------:R-:W-:Y:S01]  /*6480*/  @UP0 ULDC UR10, c[0x0][0x450] ;  /* 0x00011400000a0ab9 */ /* 0x000fe20000000800 */
[----:B------:R-:W-:-:S03]  /*6490*/  ISETP.GE.U32.AND P2, PT, R2, 0x180, PT ;  /* 0x000001800200780c */ /* 0x000fc60003f46070 */
[----:B------:R-:W-:Y:S01]  /*64a0*/  @P3 SHF.R.U32.HI R142, RZ, UR10, R54 ;  /* 0x0000000aff8e3c19 */ /* 0x000fe20008011636 */
[----:B------:R-:W-:-:S04]  /*64b0*/  VIADD R54, R22, 0x9 ;  /* 0x0000000916367836 */ /* 0x000fc80000000000 */
[----:B------:R-:W5:Y:S01]  /*64c0*/  SHFL.IDX PT, R143, R142, RZ, 0x1c1f ;  /* 0x001c1fff8e8f7589 */ /* 0x000f6200000e0000 */
[----:B------:R-:W-:Y:S02]  /*64d0*/  SEL R54, R54, 0x9, !P2 ;  /* 0x0000000936367807 */ /* 0x000fe40005000000 */
[----:B------:R-:W-:Y:S01]  /*64e0*/  PLOP3.LUT P2, PT, PT, PT, UP1, 0x40, 0x0 ;  /* 0x000000000000781c */ /* 0x000fe20003f4e818 */
[C---:B-----5:R-:W-:Y:S02]  /*64f0*/  IMAD.IADD R139, R143.reuse, 0x1, R141 ;  /* 0x000000018f8b7824 */ /* 0x060fe400078e028d */
[----:B------:R-:W-:Y:S01]  /*6500*/  IMAD.IADD R87, R143, 0x1, R140 ;  /* 0x000000018f577824 */ /* 0x000fe200078e028c */
[----:B------:R-:W-:Y:S02]  /*6510*/  WARPGROUP.DEPBAR.LE gsb0, 0x0 ;  /* 0x00008000000079c5 */ /* 0x000fe40000010000 */
[----:B------:R-:W-:-:S06]  /*6520*/  WARPGROUP.ARRIVE ;  /* 0x00000000000079c5 */ /* 0x000fcc0000000000 */
[----:B------:R-:W-:Y:S03]  /*6530*/  HGMMA.64x96x16.F32.BF16 R88, gdesc[UR32].tnspB, R88, gsb0 ;  /* 0x41600000205879f0 */ /* 0x000fe60008001858 */
[----:B------:R-:W-:Y:S02]  /*6540*/  WARPGROUP.DEPBAR.LE gsb0, 0x0 ;  /* 0x00008000000079c5 */ /* 0x000fe40000010000 */
[----:B------:R0:W-:Y:S06]  /*6550*/  BAR.ARV R54, 0x100 ;  /* 0x000400360000751d */ /* 0x0001ec0000002000 */
[----:B------:R0:W-:Y:S01]  /*6560*/  @!P1 SYNCS.ARRIVE.TRANS64.RED.A1T0 RZ, [R55+URZ], RZ ;  /* 0x000000ff37ff99a7 */ /* 0x0001e2000810043f */
[----:B-1234-:R-:W-:Y:S05]  /*6570*/  @P2 BRA `(.L_x_10229) ;  /* 0x00000000005c2947 */ /* 0x01efea0003800000 */
[----:B0-----:R-:W-:Y:S01]  /*6580*/  IMAD R54, R18, UR31, R143 ;  /* 0x0000001f12367c24 */ /* 0x001fe2000f8e028f */
[----:B------:R-:W-:Y:S03]  /*6590*/  BSSY B0, `(.L_x_10230) ;  /* 0x0000011000007945 */ /* 0x000fe60003800000 */
[----:B------:R-:W-:-:S05]  /*65a0*/  IMAD.IADD R143, R54, 0x1, -R85 ;  /* 0x00000001368f7824 */ /* 0x000fca00078e0a55 */
        /* <DEDUP_REMOVED lines=10> */
.L_x_10231:
[----:B------:R-:W-:-:S05]  /*6650*/  IMAD.U32 R144, RZ, RZ, UR29 ;  /* 0x0000001dff907e24 */ /* 0x000fca000f8e00ff */
[----:B------:R-:W-:-:S13]  /*6660*/  ISETP.NE.AND P2, PT, R144, 0x1, PT ;  /* 0x000000019000780c */ /* 0x000fda0003f45270 */
[----:B------:R-:W0:Y:S02]  /*6670*/  @P2 LDC.64 R54, c[0x0][0x9e8] ;  /* 0x00027a00ff362b82 */ /* 0x000e240000000a00 */
[----:B0-----:R-:W-:-:S05]  /*6680*/  @P2 IMAD.HI.U32 R54, R143, R54, RZ ;  /* 0x000000368f362227 */ /* 0x001fca00078e00ff */
[----:B------:R-:W-:-:S07]  /*6690*/  @P2 SHF.R.U32.HI R143, RZ, R55, R54 ;  /* 0x00000037ff8f2219 */ /* 0x000fce0000011636 */
.L_x_10232:
[----:B------:R-:W-:Y:S05]  /*66a0*/  BSYNC B0 ;  /* 0x0000000000007941 */ /* 0x000fea0003800000 */
.L_x_10230:
[----:B------:R-:W-:-:S04]  /*66b0*/  IMAD R54, R143, R144, -R84 ;  /* 0x000000908f367224 */ /* 0x000fc800078e0a54 */
[----:B------:R-:W-:-:S05]  /*66c0*/  IMAD R54, R3, -0x2, R54 ;  /* 0xfffffffe03367824 */ /* 0x000fca00078e0236 */
[----:B------:R-:W-:Y:S02]  /*66d0*/  VIADDMNMX R139, R54, R144, R139, PT ;  /* 0x00000090368b7246 */ /* 0x000fe4000380018b */
[----:B------:R-:W-:-:S07]  /*66e0*/  VIMNMX R87, R87, R54, !PT ;  /* 0x0000003657577248 */ /* 0x000fce0007fe0100 */
.L_x_10229:
[----:B------:R-:W-:Y:S01]  /*66f0*/  ISETP.GT.AND P2, PT, R12, -0x1, PT ;  /* 0xffffffff0c00780c */ /* 0x000fe20003f44270 */
[----:B------:R-:W1:Y:S03]  /*6700*/  SHFL.IDX PT, R143, R142, 0x1, 0x1c1f ;  /* 0x003c1f008e8f7f89 */ /* 0x000e6600000e0000 */
[C---:B------:R-:W-:Y:S02]  /*6710*/  ISETP.GT.AND P5, PT, R87.reuse, RZ, P2 ;  /* 0x000000ff5700720c */ /* 0x040fe400017a4270 */
[----:B------:R-:W-:Y:S02]  /*6720*/  ISETP.GT.AND P4, PT, R87, 0x1, P2 ;  /* 0x000000015700780c */ /* 0x000fe40001784270 */
[----:B------:R-:W-:Y:S02]  /*6730*/  ISETP.LT.OR P5, PT, R139, 0x1, P5 ;  /* 0x000000018b00780c */ /* 0x000fe40002fa1670 */
[----:B------:R-:W-:-:S02]  /*6740*/  ISETP.GT.AND P6, PT, R87, 0x8, P2 ;  /* 0x000000085700780c */ /* 0x000fc400017c4270 */
[----:B0-----:R-:W-:Y:S02]  /*6750*/  FSEL R54, R20, -INF , !P5 ;  /* 0xff80000014367808 */ /* 0x001fe40006800000 */
[C---:B------:R-:W-:Y:S02]  /*6760*/  ISETP.GT.AND P5, PT, R87.reuse, 0x10, P2 ;  /* 0x000000105700780c */ /* 0x040fe400017a4270 */
[----:B------:R-:W-:Y:S02]  /*6770*/  ISETP.GT.AND P3, PT, R87, 0x9, P2 ;  /* 0x000000095700780c */ /* 0x000fe40001764270 */
[C---:B------:R-:W-:Y:S02]  /*6780*/  ISETP.LT.OR P5, PT, R139.reuse, 0x11, P5 ;  /* 0x000000118b00780c */ /* 0x040fe40002fa1670 */
[----:B------:R-:W-:Y:S02]  /*6790*/  ISETP.LT.OR P4, PT, R139, 0x2, P4 ;  /* 0x000000028b00780c */ /* 0x000fe40002781670 */
[----:B------:R-:W-:-:S02]  /*67a0*/  FSEL R29, R29, -INF , !P5 ;  /* 0xff8000001d1d7808 */ /* 0x000fc40006800000 */
[----:B------:R-:W-:Y:S01]  /*67b0*/  ISETP.GT.AND P5, PT, R87, 0x20, P2 ;  /* 0x000000205700780c */ /* 0x000fe200017a4270 */
[--C-:B-1----:R-:W-:Y:S01]  /*67c0*/  IMAD.IADD R141, R141, 0x1, R143.reuse ;  /* 0x000000018d8d7824 */ /* 0x102fe200078e028f */
        /* <DEDUP_REMOVED lines=101> */
.L_x_10235:
[----:B------:R-:W-:-:S05]  /*6e20*/  IMAD.U32 R139, RZ, RZ, UR29 ;  /* 0x0000001dff8b7e24 */ /* 0x000fca000f8e00ff */
[----:B------:R-:W-:-:S13]  /*6e30*/  ISETP.NE.AND P3, PT, R139, 0x1, PT ;  /* 0x000000018b00780c */ /* 0x000fda0003f65270 */
[----:B------:R-:W0:Y:S02]  /*6e40*/  @P3 LDC.64 R20, c[0x0][0x9e8] ;  /* 0x00027a00ff143b82 */ /* 0x000e240000000a00 */
[----:B0-----:R-:W-:-:S05]  /*6e50*/  @P3 IMAD.HI.U32 R20, R87, R20, RZ ;  /* 0x0000001457143227 */ /* 0x001fca00078e00ff */
[----:B------:R-:W-:-:S07]  /*6e60*/  @P3 SHF.R.U32.HI R87, RZ, R21, R20 ;  /* 0x00000015ff573219 */ /* 0x000fce0000011614 */
.L_x_10236:
[----:B------:R-:W-:Y:S05]  /*6e70*/  BSYNC B0 ;  /* 0x0000000000007941 */ /* 0x000fea0003800000 */
.L_x_10234:
[----:B------:R-:W-:-:S04]  /*6e80*/  IMAD R84, R87, R139, -R84 ;  /* 0x0000008b57547224 */ /* 0x000fc800078e0a54 */
[----:B------:R-:W-:-:S05]  /*6e90*/  IMAD R84, R3, -0x2, R84 ;  /* 0xfffffffe03547824 */ /* 0x000fca00078e0254 */
[----:B------:R-:W-:Y:S02]  /*6ea0*/  VIADDMNMX R141, R84, R139, R141, PT ;  /* 0x0000008b548d7246 */ /* 0x000fe4000380018d */
[----:B------:R-:W-:-:S07]  /*6eb0*/  VIMNMX R140, R140, R84, !PT ;  /* 0x000000548c8c7248 */ /* 0x000fce0007fe0100 */
.L_x_10233:
        /* <DEDUP_REMOVED lines=35> */
[----:B------:R-:W-:Y:S02]  /*70f0*/  ISETP.GT.AND P4, PT, R140, 0x10, P2 ;  /* 0x000000108c00780c */ /* 0x000fe40001784270 */
        /* <DEDUP_REMOVED lines=29> */
[----:B------:R-:W-:-:S03]  /*72d0*/  ISETP.GT.AND P4, PT, R140, 0x48, P2 ;  /* 0x000000488c00780c */ /* 0x000fc60001784270 */
[----:B------:R-:W0:Y:S01]  /*72e0*/  SHFL.BFLY PT, R20, R21, 0x2, 0x1f ;  /* 0x0c401f0015147f89 */ /* 0x000e2200000e0000 */
        /* <DEDUP_REMOVED lines=11> */
[----:B------:R-:W-:-:S02]  /*73a0*/  ISETP.LT.OR P4, PT, R141, 0x6a, P4 ;  /* 0x0000006a8d00780c */ /* 0x000fc40002781670 */
[----:B0-----:R-:W-:-:S04]  /*73b0*/  FMNMX.FTZ R20, R84, R87, !PT ;  /* 0x0000005754147209 */ /* 0x001fc80007810000 */
[C---:B------:R-:W-:Y:S01]  /*73c0*/  FSETP.NEU.FTZ.AND P6, PT, R20.reuse, -INF , PT ;  /* 0xff8000001400780b */ /* 0x040fe20003fdd000 */
[----:B------:R-:W-:-:S05]  /*73d0*/  FMUL.FTZ R87, R20, UR10 ;  /* 0x0000000a14577c20 */ /* 0x000fca0008410000 */
[----:B------:R-:W-:-:S05]  /*73e0*/  FSEL R21, R87, RZ, P6 ;  /* 0x000000ff57157208 */ /* 0x000fca0003000000 */
[--C-:B------:R-:W-:Y:S01]  /*73f0*/  FFMA.FTZ R139, R29, UR10, -R21.reuse ;  /* 0x0000000a1d8b7c23 */ /* 0x100fe20008010815 */
[----:B------:R-:W-:Y:S01]  /*7400*/  FSEL R29, R23, -INF , !P5 ;  /* 0xff800000171d7808 */ /* 0x000fe20006800000 */
[--C-:B------:R-:W-:Y:S01]  /*7410*/  FFMA.FTZ R84, R54, UR10, -R21.reuse ;  /* 0x0000000a36547c23 */ /* 0x100fe20008010815 */
[----:B------:R-:W-:Y:S01]  /*7420*/  FSEL R54, R28, -INF , !P3 ;  /* 0xff8000001c367808 */ /* 0x000fe20005800000 */
[----:B------:R-:W-:Y:S01]  /*7430*/  MUFU.EX2 R23, R139 ;  /* 0x0000008b00177308 */ /* 0x000fe20000000800 */
[----:B------:R-:W-:Y:S01]  /*7440*/  FMNMX.FTZ R87, R29, R136, !PT ;  /* 0x000000881d577209 */ /* 0x000fe20007810000 */
[--C-:B------:R-:W-:Y:S01]  /*7450*/  FFMA.FTZ R55, R55, UR10, -R21.reuse ;  /* 0x0000000a37377c23 */ /* 0x100fe20008010815 */
[----:B------:R-:W-:Y:S01]  /*7460*/  ISETP.GT.AND P3, PT, R140, 0x18, P2 ;  /* 0x000000188c00780c */ /* 0x000fe20001764270 */
[--C-:B------:R-:W-:Y:S01]  /*7470*/  FFMA.FTZ R25, R25, UR10, -R21.reuse ;  /* 0x0000000a19197c23 */ /* 0x100fe20008010815 */
[--C-:B------:R-:W-:Y:S01]  /*7480*/  FFMA.FTZ R26, R26, UR10, -R21.reuse ;  /* 0x0000000a1a1a7c23 */ /* 0x100fe20008010815 */
[--C-:B------:R-:W-:Y:S01]  /*7490*/  FFMA.FTZ R30, R30, UR10, -R21.reuse ;  /* 0x0000000a1e1e7c23 */ /* 0x100fe20008010815 */
[----:B------:R-:W-:Y:S01]  /*74a0*/  ISETP.LT.OR P3, PT, R141, 0x19, P3 ;  /* 0x000000198d00780c */ /* 0x000fe20001f61670 */
[----:B------:R0:W-:Y:S01]  /*74b0*/  MUFU.EX2 R28, R84 ;  /* 0x00000054001c7308 */ /* 0x0001e20000000800 */
[--C-:B------:R-:W-:Y:S01]  /*74c0*/  FFMA.FTZ R33, R33, UR10, -R21.reuse ;  /* 0x0000000a21217c23 */ /* 0x100fe20008010815 */
[--C-:B------:R-:W-:Y:S01]  /*74d0*/  FFMA.FTZ R34, R34, UR10, -R21.reuse ;  /* 0x0000000a22227c23 */ /* 0x100fe20008010815 */
[----:B------:R-:W-:Y:S01]  /*74e0*/  FSEL R35, R35, -INF , !P3 ;  /* 0xff80000023237808 */ /* 0x000fe20005800000 */
[--C-:B------:R-:W-:Y:S01]  /*74f0*/  FFMA.FTZ R37, R37, UR10, -R21.reuse ;  /* 0x0000000a25257c23 */ /* 0x100fe20008010815 */
[----:B------:R-:W-:Y:S01]  /*7500*/  ISETP.GT.AND P3, PT, R140, 0x21, P2 ;  /* 0x000000218c00780c */ /* 0x000fe20001764270 */
[--C-:B------:R-:W-:Y:S01]  /*7510*/  FFMA.FTZ R38, R38, UR10, -R21.reuse ;  /* 0x0000000a26267c23 */ /* 0x100fe20008010815 */
[--C-:B------:R-:W-:Y:S01]  /*7520*/  FFMA.FTZ R41, R41, UR10, -R21.reuse ;  /* 0x0000000a29297c23 */ /* 0x100fe20008010815 */
[--C-:B------:R-:W-:Y:S01]  /*7530*/  FFMA.FTZ R42, R42, UR10, -R21.reuse ;  /* 0x0000000a2a2a7c23 */ /* 0x100fe20008010815 */
[----:B0-----:R-:W-:Y:S01]  /*7540*/  FMNMX.FTZ R84, R24, R87, !PT ;  /* 0x0000005718547209 */ /* 0x001fe20007810000 */
        /* <DEDUP_REMOVED lines=16> */
[----:B------:R-:W-:Y:S01]  /*7650*/  FFMA.FTZ R138, R138, UR10, -R21 ;  /* 0x0000000a8a8a7c23 */ /* 0x000fe20008010815 */
[----:B------:R-:W-:Y:S01]  /*7660*/  ISETP.GT.AND P3, PT, R140, 0x31, P2 ;  /* 0x000000318c00780c */ /* 0x000fe20001764270 */
[----:B------:R-:W-:Y:S01]  /*7670*/  MUFU.EX2 R55, R55 ;  /* 0x0000003700377308 */ /* 0x000fe20000000800 */
[----:B------:R-:W-:-:S02]  /*7680*/  FMNMX.FTZ R87, R35, R84, !PT ;  /* 0x0000005423577209 */ /* 0x000fc40007810000 */
[----:B------:R-:W-:Y:S02]  /*7690*/  FSEL R44, R44, -INF , !P5 ;  /* 0xff8000002c2c7808 */ /* 0x000fe40006800000 */
[----:B------:R-:W-:Y:S02]  /*76a0*/  FMNMX.FTZ R84, R36, R87, !PT ;  /* 0x0000005724547209 */ /* 0x000fe40007810000 */
        /* <DEDUP_REMOVED lines=8> */
[----:B------:R-:W-:Y:S02]  /*7730*/  ISETP.LT.OR P5, PT, R141, 0x39, P5 ;  /* 0x000000398d00780c */ /* 0x000fe40002fa1670 */
[----:B------:R-:W-:Y:S02]  /*7740*/  FMNMX.FTZ R84, R44, R87, !PT ;  /* 0x000000572c547209 */ /* 0x000fe40007810000 */
[----:B------:R-:W-:Y:S01]  /*7750*/  ISETP.GT.AND P3, PT, R140, 0x40, P2 ;  /* 0x000000408c00780c */ /* 0x000fe20001764270 */
[----:B------:R-:W-:Y:S01]  /*7760*/  MUFU.EX2 R30, R30 ;  /* 0x0000001e001e7308 */ /* 0x000fe20000000800 */
[----:B------:R-:W-:-:S02]  /*7770*/  FMNMX.FTZ R87, R47, R84, !PT ;  /* 0x000000542f577209 */ /* 0x000fc40007810000 */
[----:B------:R-:W-:Y:S02]  /*7780*/  FSEL R51, R51, -INF , !P5 ;  /* 0xff80000033337808 */ /* 0x000fe40006800000 */
[----:B------:R-:W-:Y:S02]  /*7790*/  FMNMX.FTZ R84, R48, R87, !PT ;  /* 0x0000005730547209 */ /* 0x000fe40007810000 */
[----:B------:R-:W-:Y:S01]  /*77a0*/  ISETP.GT.AND P5, PT, R140, 0x41, P2 ;  /* 0x000000418c00780c */ /* 0x000fe200017a4270 */
[----:B------:R-:W-:Y:S01]  /*77b0*/  MUFU.EX2 R33, R33 ;  /* 0x0000002100217308 */ /* 0x000fe20000000800 */
[----:B------:R-:W-:Y:S02]  /*77c0*/  ISETP.LT.OR P3, PT, R141, 0x41, P3 ;  /* 0x000000418d00780c */ /* 0x000fe40001f61670 */
[----:B------:R-:W-:Y:S02]  /*77d0*/  FMNMX.FTZ R87, R51, R84, !PT ;  /* 0x0000005433577209 */ /* 0x000fe40007810000 */
[----:B------:R-:W-:-:S02]  /*77e0*/  ISETP.LT.OR P5, PT, R141, 0x42, P5 ;  /* 0x000000428d00780c */ /* 0x000fc40002fa1670 */
[----:B------:R-:W-:Y:S01]  /*77f0*/  FSEL R57, R57, -INF , !P3 ;  /* 0xff80000039397808 */ /* 0x000fe20005800000 */
[----:B------:R-:W-:Y:S01]  /*7800*/  MUFU.EX2 R34, R34 ;  /* 0x0000002200227308 */ /* 0x000fe20000000800 */
[----:B------:R-:W-:Y:S02]  /*7810*/  FMNMX.FTZ R84, R52, R87, !PT ;  /* 0x0000005734547209 */ /* 0x000fe40007810000 */
[----:B------:R-:W-:Y:S02]  /*7820*/  ISETP.GT.AND P3, PT, R140, 0x49, P2 ;  /* 0x000000498c00780c */ /* 0x000fe40001764270 */
[----:B------:R-:W-:Y:S02]  /*7830*/  FSEL R58, R58, -INF , !P5 ;  /* 0xff8000003a3a7808 */ /* 0x000fe40006800000 */
[----:B------:R-:W-:Y:S01]  /*7840*/  FMNMX.FTZ R87, R57, R84, !PT ;  /* 0x0000005439577209 */ /* 0x000fe20007810000 */
[----:B------:R-:W-:Y:S01]  /*7850*/  MUFU.EX2 R37, R37 ;  /* 0x0000002500257308 */ /* 0x000fe20000000800 */
[----:B------:R-:W-:-:S02]  /*7860*/  ISETP.GT.AND P5, PT, R140, 0x50, P2 ;  /* 0x000000508c00780c */ /* 0x000fc400017a4270 */
[C---:B------:R-:W-:Y:S02]  /*7870*/  ISETP.LT.OR P3, PT, R141.reuse, 0x4a, P3 ;  /* 0x0000004a8d00780c */ /* 0x040fe40001f61670 */
[----:B------:R-:W-:Y:S02]  /*7880*/  FMNMX.FTZ R84, R58, R87, !PT ;  /* 0x000000573a547209 */ /* 0x000fe40007810000 */
[----:B------:R-:W-:Y:S01]  /*7890*/  FSEL R62, R62, -INF , !P3 ;  /* 0xff8000003e3e7808 */ /* 0x000fe20005800000 */
[----:B------:R-:W-:Y:S01]  /*78a0*/  MUFU.EX2 R38, R38 ;  /* 0x0000002600267308 */ /* 0x000fe20000000800 */
[----:B------:R-:W-:Y:S02]  /*78b0*/  ISETP.LT.OR P5, PT, R141, 0x51, P5 ;  /* 0x000000518d00780c */ /* 0x000fe40002fa1670 */
[----:B------:R-:W-:Y:S02]  /*78c0*/  FMNMX.FTZ R87, R61, R84, !PT ;  /* 0x000000543d577209 */ /* 0x000fe40007810000 */
[----:B------:R-:W-:-:S02]  /*78d0*/  ISETP.GT.AND P3, PT, R140, 0x58, P2 ;  /* 0x000000588c00780c */ /* 0x000fc40001764270 */
[----:B------:R-:W-:Y:S01]  /*78e0*/  FSEL R65, R65, -INF , !P5 ;  /* 0xff80000041417808 */ /* 0x000fe20006800000 */
[----:B------:R-:W-:Y:S01]  /*78f0*/  MUFU.EX2 R41, R41 ;  /* 0x0000002900297308 */ /* 0x000fe20000000800 */
[----:B------:R-:W-:Y:S02]  /*7900*/  FMNMX.FTZ R84, R62, R87, !PT ;  /* 0x000000573e547209 */ /* 0x000fe40007810000 */
[----:B------:R-:W-:Y:S02]  /*7910*/  ISETP.GT.AND P5, PT, R140, 0x59, P2 ;  /* 0x000000598c00780c */ /* 0x000fe400017a4270 */
[----:B------:R-:W-:Y:S02]  /*7920*/  ISETP.LT.OR P3, PT, R141, 0x59, P3 ;  /* 0x000000598d00780c */ /* 0x000fe40001f61670 */
[----:B------:R-:W-:Y:S01]  /*7930*/  FMNMX.FTZ R87, R65, R84, !PT ;  /* 0x0000005441577209 */ /* 0x000fe20007810000 */
[----:B------:R-:W-:Y:S01]  /*7940*/  MUFU.EX2 R42, R42 ;  /* 0x0000002a002a7308 */ /* 0x000fe20000000800 */
[----:B------:R-:W-:-:S02]  /*7950*/  ISETP.LT.OR P5, PT, R141, 0x5a, P5 ;  /* 0x0000005a8d00780c */ /* 0x000fc40002fa1670 */
[----:B------:R-:W-:Y:S02]  /*7960*/  FSEL R69, R69, -INF , !P3 ;  /* 0xff80000045457808 */ /* 0x000fe40005800000 */
[----:B------:R-:W-:Y:S02]  /*7970*/  FMNMX.FTZ R84, R66, R87, !PT ;  /* 0x0000005742547209 */ /* 0x000fe40007810000 */
[----:B------:R-:W-:Y:S01]  /*7980*/  FSEL R70, R70, -INF , !P5 ;  /* 0xff80000046467808 */ /* 0x000fe20006800000 */
[----:B------:R-:W-:Y:S01]  /*7990*/  MUFU.EX2 R45, R45 ;  /* 0x0000002d002d7308 */ /* 0x000fe20000000800 */
[C---:B------:R-:W-:Y:S02]  /*79a0*/  ISETP.GT.AND P5, PT, R140.reuse, 0x68, P2 ;  /* 0x000000688c00780c */ /* 0x040fe400017a4270 */
[----:B------:R-:W-:Y:S02]  /*79b0*/  ISETP.GT.AND P3, PT, R140, 0x61, P2 ;  /* 0x000000618c00780c */ /* 0x000fe40001764270 */
[----:B------:R-:W-:-:S02]  /*79c0*/  FMNMX.FTZ R87, R69, R84, !PT ;  /* 0x0000005445577209 */ /* 0x000fc40007810000 */
[C---:B------:R-:W-:Y:S01]  /*79d0*/  ISETP.LT.OR P5, PT, R141.reuse, 0x69, P5 ;  /* 0x000000698d00780c */ /* 0x040fe20002fa1670 */
[----:B------:R-:W-:Y:S01]  /*79e0*/  MUFU.EX2 R46, R46 ;  /* 0x0000002e002e7308 */ /* 0x000fe20000000800 */
[----:B------:R-:W-:Y:S02]  /*79f0*/  ISETP.LT.OR P3, PT, R141, 0x62, P3 ;  /* 0x000000628d00780c */ /* 0x000fe40001f61670 */
[----:B------:R-:W-:Y:S02]  /*7a00*/  FMNMX.FTZ R142, R70, R87, !PT ;  /* 0x00000057468e7209 */ /* 0x000fe40007810000 */
[----:B------:R-:W-:Y:S02]  /*7a10*/  FSEL R84, R77, -INF , !P5 ;  /* 0xff8000004d547808 */ /* 0x000fe40006800000 */
[----:B------:R-:W-:Y:S01]  /*7a20*/  FSEL R74, R74, -INF , !P3 ;  /* 0xff8000004a4a7808 */ /* 0x000fe20005800000 */
[----:B------:R-:W-:Y:S01]  /*7a30*/  MUFU.EX2 R49, R49 ;  /* 0x0000003100317308 */ /* 0x000fe20000000800 */
[----:B------:R-:W-:-:S02]  /*7a40*/  FMNMX.FTZ R77, R73, R142, !PT ;  /* 0x0000008e494d7209 */ /* 0x000fc40007810000 */
[----:B------:R-:W-:Y:S02]  /*7a50*/  ISETP.GT.AND P3, PT, R140, 0x70, P2 ;  /* 0x000000708c00780c */ /* 0x000fe40001764270 */
[----:B------:R-:W-:Y:S02]  /*7a60*/  FMNMX.FTZ R77, R74, R77, !PT ;  /* 0x0000004d4a4d7209 */ /* 0x000fe40007810000 */
[----:B------:R-:W-:Y:S01]  /*7a70*/  FSEL R87, R78, -INF , !P4 ;  /* 0xff8000004e577808 */ /* 0x000fe20006000000 */
[----:B------:R-:W-:Y:S01]  /*7a80*/  MUFU.EX2 R50, R50 ;  /* 0x0000003200327308 */ /* 0x000fe20000000800 */
[----:B------:R-:W-:Y:S02]  /*7a90*/  ISETP.GT.AND P5, PT, R140, 0x71, P2 ;  /* 0x000000718c00780c */ /* 0x000fe400017a4270 */
[----:B------:R-:W-:Y:S02]  /*7aa0*/  ISETP.LT.OR P3, PT, R141, 0x71, P3 ;  /* 0x000000718d00780c */ /* 0x000fe40001f61670 */
[----:B------:R-:W-:-:S02]  /*7ab0*/  FMNMX.FTZ R78, R84, R77, !PT ;  /* 0x0000004d544e7209 */ /* 0x000fc40007810000 */
[C---:B------:R-:W-:Y:S01]  /*7ac0*/  ISETP.GT.AND P4, PT, R140.reuse, 0x78, P2 ;  /* 0x000000788c00780c */ /* 0x040fe20001784270 */
[----:B------:R-:W-:Y:S01]  /*7ad0*/  MUFU.EX2 R53, R53 ;  /* 0x0000003500357308 */ /* 0x000fe20000000800 */
[----:B------:R-:W-:Y:S02]  /*7ae0*/  ISETP.LT.OR P5, PT, R141, 0x72, P5 ;  /* 0x000000728d00780c */ /* 0x000fe40002fa1670 */
[----:B------:R-:W-:Y:S02]  /*7af0*/  FSEL R81, R81, -INF , !P3 ;  /* 0xff80000051517808 */ /* 0x000fe40005800000 */
[----:B------:R-:W-:Y:S02]  /*7b00*/  FMNMX.FTZ R78, R87, R78, !PT ;  /* 0x0000004e574e7209 */ /* 0x000fe40007810000 */
[----:B------:R-:W-:Y:S01]  /*7b10*/  ISETP.GT.AND P2, PT, R140, 0x79, P2 ;  /* 0x000000798c00780c */ /* 0x000fe20001744270 */
[----:B------:R-:W-:Y:S01]  /*7b20*/  MUFU.EX2 R56, R56 ;  /* 0x0000003800387308 */ /* 0x000fe20000000800 */
[----:B------:R-:W-:-:S02]  /*7b30*/  ISETP.LT.OR P4, PT, R141, 0x79, P4 ;  /* 0x000000798d00780c */ /* 0x000fc40002781670 */
[----:B------:R-:W-:Y:S02]  /*7b40*/  FSEL R82, R82, -INF , !P5 ;  /* 0xff80000052527808 */ /* 0x000fe40006800000 */
[----:B------:R-:W-:Y:S01]  /*7b50*/  FMNMX.FTZ R77, R81, R78, !PT ;  /* 0x0000004e514d7209 */ /* 0x000fe20007810000 */
[----:B------:R-:W-:Y:S01]  /*7b60*/  FFMA.FTZ R78, R60, UR10, -R21 ;  /* 0x0000000a3c4e7c23 */ /* 0x000fe20008010815 */
[----:B------:R-:W-:Y:S01]  /*7b70*/  ISETP.LT.OR P2, PT, R141, 0x7a, P2 ;  /* 0x0000007a8d00780c */ /* 0x000fe20001741670 */
[----:B------:R-:W-:Y:S01]  /*7b80*/  MUFU.EX2 R59, R59 ;  /* 0x0000003b003b7308 */ /* 0x000fe20000000800 */
[----:B------:R-:W-:Y:S02]  /*7b90*/  FSEL R83, R83, -INF , !P4 ;  /* 0xff80000053537808 */ /* 0x000fe40006000000 */
[----:B------:R-:W-:Y:S02]  /*7ba0*/  FMNMX.FTZ R60, R82, R77, !PT ;  /* 0x0000004d523c7209 */ /* 0x000fe40007810000 */
[----:B------:R-:W-:-:S02]  /*7bb0*/  FSEL R86, R86, -INF , !P2 ;  /* 0xff80000056567808 */ /* 0x000fc40005000000 */
        /* <DEDUP_REMOVED lines=11> */
[----:B------:R-:W-:Y:S01]  /*7c70*/  FFMA.FTZ R76, R137, UR10, -R21 ;  /* 0x0000000a894c7c23 */ /* 0x000fe20008010815 */
[----:B------:R-:W-:Y:S01]  /*7c80*/  FSEL R142, R20, RZ, P6 ;  /* 0x000000ff148e7208 */ /* 0x000fe20003000000 */
[----:B------:R-:W-:Y:S04]  /*7c90*/  MUFU.EX2 R78, R78 ;  /* 0x0000004e004e7308 */ /* 0x000fe80000000800 */
[----:B------:R-:W-:-:S04]  /*7ca0*/  FADD.FTZ R142, -R142, R13 ;  /* 0x0000000d8e8e7221 */ /* 0x000fc80000010100 */
[----:B------:R-:W-:Y:S08]  /*7cb0*/  MUFU.EX2 R13, R138 ;  /* 0x0000008a000d7308 */ /* 0x000ff00000000800 */
[----:B------:R-:W-:Y:S01]  /*7cc0*/  MUFU.EX2 R60, R60 ;  /* 0x0000003c003c7308 */ /* 0x000fe20000000800 */
[----:B0-----:R-:W-:Y:S01]  /*7cd0*/  FMNMX.FTZ R140, R77, R140, !PT ;  /* 0x0000008c4d8c7209 */ /* 0x001fe20007810000 */
[----:B------:R-:W-:Y:S01]  /*7ce0*/  FFMA.FTZ R77, R79, UR10, -R21 ;  /* 0x0000000a4f4d7c23 */ /* 0x000fe20008010815 */
[----:B------:R-:W-:-:S05]  /*7cf0*/  FMUL.FTZ R79, R142, UR10 ;  /* 0x0000000a8e4f7c20 */ /* 0x000fca0008410000 */
[----:B------:R-:W-:Y:S01]  /*7d00*/  MUFU.EX2 R63, R63 ;  /* 0x0000003f003f7308 */ /* 0x000fe20000000800 */
[----:B------:R-:W0:Y:S07]  /*7d10*/  SHFL.BFLY PT, R139, R140, 0x1, 0x1f ;  /* 0x0c201f008c8b7f89 */ /* 0x000e2e00000e0000 */
[----:B------:R-:W1:Y:S08]  /*7d20*/  MUFU.EX2 R79, R79 ;  /* 0x0000004f004f7308 */ /* 0x000e700000000800 */
[----:B------:R-:W-:Y:S08]  /*7d30*/  MUFU.EX2 R64, R64 ;  /* 0x0000004000407308 */ /* 0x000ff00000000800 */
[----:B------:R-:W-:Y:S01]  /*7d40*/  MUFU.EX2 R67, R67 ;  /* 0x0000004300437308 */ /* 0x000fe20000000800 */
[----:B0-----:R-:W-:Y:S01]  /*7d50*/  FMNMX.FTZ R21, R140, R139, !PT ;  /* 0x0000008b8c157209 */ /* 0x001fe20007810000 */
[-C--:B-1----:R-:W-:Y:S01]  /*7d60*/  FMUL.FTZ R88, R88, R79.reuse ;  /* 0x0000004f58587220 */ /* 0x082fe20000410000 */
[-C--:B------:R-:W-:Y:S01]  /*7d70*/  FMUL.FTZ R89, R89, R79.reuse ;  /* 0x0000004f59597220 */ /* 0x080fe20000410000 */
[-C--:B------:R-:W-:Y:S01]  /*7d80*/  FMUL.FTZ R92, R92, R79.reuse ;  /* 0x0000004f5c5c7220 */ /* 0x080fe20000410000 */
[C---:B------:R-:W-:Y:S01]  /*7d90*/  FSETP.NEU.FTZ.AND P2, PT, R21.reuse, -INF , PT ;  /* 0xff8000001500780b */ /* 0x040fe20003f5d000 */
[----:B------:R-:W-:Y:S01]  /*7da0*/  FMUL.FTZ R137, R21, UR10 ;  /* 0x0000000a15897c20 */ /* 0x000fe20008410000 */
[-C--:B------:R-:W-:Y:S01]  /*7db0*/  FMUL.FTZ R93, R93, R79.reuse ;  /* 0x0000004f5d5d7220 */ /* 0x080fe20000410000 */
[----:B------:R-:W-:Y:S01]  /*7dc0*/  MUFU.EX2 R68, R68 ;  /* 0x0000004400447308 */ /* 0x000fe20000000800 */
[-C--:B------:R-:W-:Y:S01]  /*7dd0*/  FMUL.FTZ R96, R96, R79.reuse ;  /* 0x0000004f60607220 */ /* 0x080fe20000410000 */
[-C--:B------:R-:W-:Y:S01]  /*7de0*/  FMUL.FTZ R97, R97, R79.reuse ;  /* 0x0000004f61617220 */ /* 0x080fe20000410000 */
[----:B------:R-:W-:Y:S01]  /*7df0*/  FSEL R137, R137, RZ, P2 ;  /* 0x000000ff89897208 */ /* 0x000fe20001000000 */
[-C--:B------:R-:W-:Y:S01]  /*7e00*/  FMUL.FTZ R100, R100, R79.reuse ;  /* 0x0000004f64647220 */ /* 0x080fe20000410000 */
[-C--:B------:R-:W-:Y:S01]  /*7e10*/  FMUL.FTZ R101, R101, R79.reuse ;  /* 0x0000004f65657220 */ /* 0x080fe20000410000 */
[-C--:B------:R-:W-:Y:S01]  /*7e20*/  FMUL.FTZ R104, R104, R79.reuse ;  /* 0x0000004f68687220 */ /* 0x080fe20000410000 */
[----:B------:R-:W-:Y:S01]  /*7e30*/  FMUL.FTZ R105, R105, R79 ;  /* 0x0000004f69697220 */ /* 0x000fe20000410000 */
[--C-:B------:R-:W-:Y:S01]  /*7e40*/  FFMA.FTZ R142, R29, UR10, -R137.reuse ;  /* 0x0000000a1d8e7c23 */ /* 0x100fe20008010889 */
[----:B------:R-:W-:Y:S01]  /*7e50*/  FSEL R29, R21, RZ, P2 ;  /* 0x000000ff151d7208 */ /* 0x000fe20001000000 */
[--C-:B------:R-:W-:Y:S01]  /*7e60*/  FFMA.FTZ R146, R54, UR10, -R137.reuse ;  /* 0x0000000a36927c23 */ /* 0x100fe20008010889 */
[----:B------:R-:W-:Y:S01]  /*7e70*/  FFMA.FTZ R54, R32, UR10, -R137 ;  /* 0x0000000a20367c23 */ /* 0x000fe20008010889 */
[----:B------:R-:W-:-:S02]  /*7e80*/  IMAD.U32 R32, RZ, RZ, UR6 ;  /* 0x00000006ff207e24 */ /* 0x000fc4000f8e00ff */
[--C-:B------:R-:W-:Y:S01]  /*7e90*/  FFMA.FTZ R141, R24, UR10, -R137.reuse ;  /* 0x0000000a188d7c23 */ /* 0x100fe20008010889 */
[----:B------:R-:W-:Y:S01]  /*7ea0*/  FADD.FTZ R29, -R29, R136 ;  /* 0x000000881d1d7221 */ /* 0x000fe20000010100 */
[----:B------:R-:W-:Y:S01]  /*7eb0*/  MUFU.EX2 R142, R142 ;  /* 0x0000008e008e7308 */ /* 0x000fe20000000800 */
[--C-:B------:R-:W-:Y:S01]  /*7ec0*/  FFMA.FTZ R27, R27, UR10, -R137.reuse ;  /* 0x0000000a1b1b7c23 */ /* 0x100fe20008010889 */
[----:B------:R-:W-:Y:S01]  /*7ed0*/  @!P1 LEA R32, R32, UR36, 0x3 ;  /* 0x0000002420209c11 */ /* 0x000fe2000f8e18ff */
[----:B------:R-:W-:Y:S01]  /*7ee0*/  FMUL.FTZ R29, R29, UR10 ;  /* 0x0000000a1d1d7c20 */ /* 0x000fe20008410000 */
[--C-:B------:R-:W-:Y:S01]  /*7ef0*/  FFMA.FTZ R31, R31, UR10, -R137.reuse ;  /* 0x0000000a1f1f7c23 */ /* 0x100fe20008010889 */
[----:B------:R-:W-:Y:S01]  /*7f00*/  FFMA.FTZ R24, R79, R7, R28 ;  /* 0x000000074f187223 */ /* 0x000fe2000001001c */
[--C-:B------:R-:W-:Y:S01]  /*7f10*/  FFMA.FTZ R35, R35, UR10, -R137.reuse ;  /* 0x0000000a23237c23 */ /* 0x100fe20008010889 */
[----:B------:R-:W-:Y:S01]  /*7f20*/  @!P1 VIADD R32, R32, 0x2d860 ;  /* 0x0002d86020209836 */ /* 0x000fe20000000000 */
[----:B------:R-:W-:Y:S01]  /*7f30*/  MUFU.EX2 R141, R141 ;  /* 0x0000008d008d7308 */ /* 0x000fe20000000800 */
[----:B------:R-:W-:Y:S01]  /*7f40*/  FADD.FTZ R24, R55, R24 ;  /* 0x0000001837187221 */ /* 0x000fe20000010000 */
[--C-:B------:R-:W-:Y:S01]  /*7f50*/  FFMA.FTZ R138, R36, UR10, -R137.reuse ;  /* 0x0000000a248a7c23 */ /* 0x100fe20008010889 */
[--C-:B------:R-:W-:Y:S01]  /*7f60*/  FFMA.FTZ R36, R47, UR10, -R137.reuse ;  /* 0x0000000a2f247c23 */ /* 0x100fe20008010889 */
[----:B------:R-:W-:Y:S01]  /*7f70*/  @!P1 PRMT R32, RZ, 0x654, R32 ;  /* 0x00000654ff209816 */ /* 0x000fe20000000020 */
[----:B------:R-:W-:Y:S01]  /*7f80*/  FADD.FTZ R47, R25, R24 ;  /* 0x00000018192f7221 */ /* 0x000fe20000010000 */
[----:B------:R-:W-:Y:S01]  /*7f90*/  F2FP.BF16.F32.PACK_AB R24, R55, R28 ;  /* 0x0000001c3718723e */ /* 0x000fe200000010ff */
[----:B------:R-:W-:Y:S01]  /*7fa0*/  FFMA.FTZ R139, R39, UR10, -R137 ;  /* 0x0000000a278b7c23 */ /* 0x000fe20008010889 */
[----:B------:R-:W0:Y:S01]  /*7fb0*/  MUFU.EX2 R29, R29 ;  /* 0x0000001d001d7308 */ /* 0x000e220000000800 */
[----:B------:R0:W-:Y:S01]  /*7fc0*/  @!P1 SYNCS.ARRIVE.TRANS64.RED.A1T0 RZ, [R32+URZ], RZ ;  /* 0x000000ff20ff99a7 */ /* 0x0001e2000810043f */
[----:B------:R-:W-:Y:S01]  /*7fd0*/  FADD.FTZ R28, R26, R47 ;  /* 0x0000002f1a1c7221 */ /* 0x000fe20000010000 */
[--C-:B------:R-:W-:Y:S01]  /*7fe0*/  FFMA.FTZ R140, R40, UR10, -R137.reuse ;  /* 0x0000000a288c7c23 */ /* 0x100fe20008010889 */
[--C-:B------:R-:W-:Y:S01]  /*7ff0*/  FFMA.FTZ R43, R43, UR10, -R137.reuse ;  /* 0x0000000a2b2b7c23 */ /* 0x100fe20008010889 */
[--C-:B------:R-:W-:Y:S01]  /*8000*/  FFMA.FTZ R7, R61, UR10, -R137.reuse ;  /* 0x0000000a3d077c23 */ /* 0x100fe20008010889 */
[----:B------:R-:W-:Y:S01]  /*8010*/  FADD.FTZ R55, R23, R28 ;  /* 0x0000001c17377221 */ /* 0x000fe20000010000 */
[--C-:B------:R-:W-:Y:S01]  /*8020*/  FFMA.FTZ R61, R65, UR10, -R137.reuse ;  /* 0x0000000a413d7c23 */ /* 0x100fe20008010889 */
[----:B------:R-:W1:Y:S01]  /*8030*/  MUFU.EX2 R27, R27 ;  /* 0x0000001b001b7308 */ /* 0x000e620000000800 */
[----:B------:R-:W-:Y:S01]  /*8040*/  FFMA.FTZ R144, R44, UR10, -R137 ;  /* 0x0000000a2c907c23 */ /* 0x000fe20008010889 */
[----:B------:R-:W-:Y:S01]  /*8050*/  FADD.FTZ R40, R30, R55 ;  /* 0x000000371e287221 */ /* 0x000fe20000010000 */
[--C-:B------:R-:W-:Y:S01]  /*8060*/  FFMA.FTZ R39, R48, UR10, -R137.reuse ;  /* 0x0000000a30277c23 */ /* 0x100fe20008010889 */
[--C-:B------:R-:W-:Y:S01]  /*8070*/  FFMA.FTZ R51, R51, UR10, -R137.reuse ;  /* 0x0000000a33337c23 */ /* 0x100fe20008010889 */
[--C-:B------:R-:W-:Y:S01]  /*8080*/  FFMA.FTZ R44, R52, UR10, -R137.reuse ;  /* 0x0000000a342c7c23 */ /* 0x100fe20008010889 */
[----:B------:R-:W-:Y:S01]  /*8090*/  FADD.FTZ R65, R33, R40 ;  /* 0x0000002821417221 */ /* 0x000fe20000010000 */
[----:B------:R-:W-:Y:S01]  /*80a0*/  FFMA.FTZ R57, R57, UR10, -R137 ;  /* 0x0000000a39397c23 */ /* 0x000fe20008010889 */
[----:B------:R-:W2:Y:S01]  /*80b0*/  MUFU.EX2 R146, R146 ;  /* 0x0000009200927308 */ /* 0x000ea20000000800 */
[----:B0-----:R-:W-:Y:S01]  /*80c0*/  FFMA.FTZ R32, R29, R6, R142 ;  /* 0x000000061d207223 */ /* 0x001fe2000001008e */
[----:B------:R-:W-:Y:S01]  /*80d0*/  FADD.FTZ R40, R34, R65 ;  /* 0x0000004122287221 */ /* 0x000fe20000010000 */
[--C-:B------:R-:W-:Y:S01]  /*80e0*/  FFMA.FTZ R52, R58, UR10, -R137.reuse ;  /* 0x0000000a3a347c23 */ /* 0x100fe20008010889 */
[----:B------:R-:W-:Y:S01]  /*80f0*/  FFMA.FTZ R6, R62, UR10, -R137 ;  /* 0x0000000a3e067c23 */ /* 0x000fe20008010889 */
[----:B------:R-:W-:Y:S01]  /*8100*/  FADD.FTZ R32, R141, R32 ;  /* 0x000000208d207221 */ /* 0x000fe20000010000 */
[----:B------:R-:W-:Y:S01]  /*8110*/  FADD.FTZ R65, R37, R40 ;  /* 0x0000002825417221 */ /* 0x000fe20000010000 */
[----:B------:R-:W-:Y:S01]  /*8120*/  F2FP.BF16.F32.PACK_AB R26, R26, R25 ;  /* 0x000000191a1a723e */ /* 0x000fe200000010ff */
[----:B------:R-:W0:Y:S01]  /*8130*/  MUFU.EX2 R31, R31 ;  /* 0x0000001f001f7308 */ /* 0x000e220000000800 */
[----:B-1----:R-:W-:Y:S01]  /*8140*/  FADD.FTZ R47, R27, R32 ;  /* 0x000000201b2f7221 */ /* 0x002fe20000010000 */
[----:B------:R-:W-:Y:S01]  /*8150*/  FADD.FTZ R40, R38, R65 ;  /* 0x0000004126287221 */ /* 0x000fe20000010000 */
[----:B------:R-:W-:Y:S01]  /*8160*/  F2FP.BF16.F32.PACK_AB R25, R141, R142 ;  /* 0x0000008e8d19723e */ /* 0x000fe200000010ff */
[--C-:B------:R-:W-:Y:S01]  /*8170*/  FFMA.FTZ R28, R66, UR10, -R137.reuse ;  /* 0x0000000a421c7c23 */ /* 0x100fe20008010889 */
[--C-:B------:R-:W-:Y:S01]  /*8180*/  FFMA.FTZ R66, R70, UR10, -R137.reuse ;  /* 0x0000000a46427c23 */ /* 0x100fe20008010889 */
[----:B------:R-:W-:Y:S01]  /*8190*/  FADD.FTZ R65, R41, R40 ;  /* 0x0000002829417221 */ /* 0x000fe20000010000 */
[----:B------:R-:W-:Y:S01]  /*81a0*/  FFMA.FTZ R74, R74, UR10, -R137 ;  /* 0x0000000a4a4a7c23 */ /* 0x000fe20008010889 */
[----:B------:R-:W1:Y:S01]  /*81b0*/  MUFU.EX2 R54, R54 ;  /* 0x0000003600367308 */ /* 0x000e620000000800 */
[----:B--2---:R-:W-:Y:S01]  /*81c0*/  FADD.FTZ R32, R146, R47 ;  /* 0x0000002f92207221 */ /* 0x004fe20000010000 */
[----:B------:R-:W-:Y:S01]  /*81d0*/  FADD.FTZ R40, R42, R65 ;  /* 0x000000412a287221 */ /* 0x000fe20000010000 */
[----:B------:R-:W-:Y:S01]  /*81e0*/  F2FP.BF16.F32.PACK_AB R27, R146, R27 ;  /* 0x0000001b921b723e */ /* 0x000fe200000010ff */
[--C-:B------:R-:W-:Y:S01]  /*81f0*/  FFMA.FTZ R47, R69, UR10, -R137.reuse ;  /* 0x0000000a452f7c23 */ /* 0x100fe20008010889 */
[--C-:B------:R-:W-:Y:S01]  /*8200*/  FFMA.FTZ R69, R73, UR10, -R137.reuse ;  /* 0x0000000a49457c23 */ /* 0x100fe20008010889 */
[----:B------:R-:W-:Y:S01]  /*8210*/  FADD.FTZ R65, R45, R40 ;  /* 0x000000282d417221 */ /* 0x000fe20000010000 */
[----:B------:R-:W-:Y:S01]  /*8220*/  FFMA.FTZ R84, R84, UR10, -R137 ;  /* 0x0000000a54547c23 */ /* 0x000fe20008010889 */
[----:B------:R-:W2:Y:S01]  /*8230*/  MUFU.EX2 R35, R35 ;  /* 0x0000002300237308 */ /* 0x000ea20000000800 */
[----:B0-----:R-:W-:Y:S01]  /*8240*/  FADD.FTZ R55, R31, R32 ;  /* 0x000000201f377221 */ /* 0x001fe20000010000 */
[----:B------:R-:W-:Y:S01]  /*8250*/  FADD.FTZ R40, R46, R65 ;  /* 0x000000412e287221 */ /* 0x000fe20000010000 */
[----:B------:R0:W-:Y:S01]  /*8260*/  STSM.16.M88.4 [R10+0x21800], R24 ;  /* 0x021800180a007844 */ /* 0x0001e20000000200 */
[--C-:B------:R-:W-:Y:S01]  /*8270*/  FFMA.FTZ R87, R87, UR10, -R137.reuse ;  /* 0x0000000a57577c23 */ /* 0x100fe20008010889 */
[----:B------:R-:W-:Y:S01]  /*8280*/  F2FP.BF16.F32.PACK_AB R58, R78, R59 ;  /* 0x0000003b4e3a723e */ /* 0x000fe200000010ff */
[--C-:B------:R-:W-:Y:S01]  /*8290*/  FFMA.FTZ R81, R81, UR10, -R137.reuse ;  /* 0x0000000a51517c23 */ /* 0x100fe20008010889 */
[----:B------:R-:W-:Y:S01]  /*82a0*/  FFMA.FTZ R82, R82, UR10, -R137 ;  /* 0x0000000a52527c23 */ /* 0x000fe20008010889 */
[----:B------:R-:W3:Y:S01]  /*82b0*/  MUFU.EX2 R138, R138 ;  /* 0x0000008a008a7308 */ /* 0x000ee20000000800 */
[----:B-1----:R-:W-:Y:S01]  /*82c0*/  FADD.FTZ R32, R54, R55 ;  /* 0x0000003736207221 */ /* 0x002fe20000010000 */
[--C-:B------:R-:W-:Y:S01]  /*82d0*/  FFMA.FTZ R83, R83, UR10, -R137.reuse ;  /* 0x0000000a53537c23 */ /* 0x100fe20008010889 */
[----:B------:R-:W-:Y:S01]  /*82e0*/  FFMA.FTZ R86, R86, UR10, -R137 ;  /* 0x0000000a56567c23 */ /* 0x000fe20008010889 */
[----:B------:R-:W-:Y:S01]  /*82f0*/  F2FP.BF16.F32.PACK_AB R34, R34, R33 ;  /* 0x000000212222723e */ /* 0x000fe200000010ff */
[----:B------:R-:W-:Y:S01]  /*8300*/  UMOV UR6, UR4 ;  /* 0x0000000400067c82 */ /* 0x000fe20008000000 */
[----:B------:R-:W-:Y:S01]  /*8310*/  F2FP.BF16.F32.PACK_AB R42, R42, R41 ;  /* 0x000000292a2a723e */ /* 0x000fe200000010ff */
[----:B------:R-:W-:Y:S01]  /*8320*/  FMUL.FTZ R108, R108, R79 ;  /* 0x0000004f6c6c7220 */ /* 0x000fe20000410000 */
[----:B------:R-:W1:Y:S01]  /*8330*/  MUFU.EX2 R139, R139 ;  /* 0x0000008b008b7308 */ /* 0x000e620000000800 */
[----:B--2---:R-:W-:Y:S01]  /*8340*/  FADD.FTZ R55, R35, R32 ;  /* 0x0000002023377221 */ /* 0x004fe20000010000 */
[----:B------:R-:W-:Y:S01]  /*8350*/  F2FP.BF16.F32.PACK_AB R33, R54, R31 ;  /* 0x0000001f3621723e */ /* 0x000fe200000010ff */
[----:B------:R-:W-:Y:S01]  /*8360*/  FMUL.FTZ R109, R109, R79 ;  /* 0x0000004f6d6d7220 */ /* 0x000fe20000410000 */
[----:B------:R-:W-:Y:S01]  /*8370*/  F2FP.BF16.F32.PACK_AB R48, R46, R45 ;  /* 0x0000002d2e30723e */ /* 0x000fe200000010ff */
[-C--:B------:R-:W-:Y:S01]  /*8380*/  FMUL.FTZ R112, R112, R79.reuse ;  /* 0x0000004f70707220 */ /* 0x080fe20000410000 */
[----:B------:R-:W-:Y:S01]  /*8390*/  F2FP.BF16.F32.PACK_AB R62, R67, R64 ;  /* 0x00000040433e723e */ /* 0x000fe200000010ff */
[----:B------:R-:W-:Y:S01]  /*83a0*/  FMUL.FTZ R113, R113, R79 ;  /* 0x0000004f71717220 */ /* 0x000fe20000410000 */
[----:B------:R-:W2:Y:S01]  /*83b0*/  MUFU.EX2 R140, R140 ;  /* 0x0000008c008c7308 */ /* 0x000ea20000000800 */
[C---:B---3--:R-:W-:Y:S01]  /*83c0*/  FADD.FTZ R32, R138.reuse, R55 ;  /* 0x000000378a207221 */ /* 0x048fe20000010000 */
[----:B------:R-:W-:Y:S01]  /*83d0*/  F2FP.BF16.F32.PACK_AB R35, R138, R35 ;  /* 0x000000238a23723e */ /* 0x000fe200000010ff */
[-C--:B------:R-:W-:Y:S01]  /*83e0*/  FMUL.FTZ R116, R116, R79.reuse ;  /* 0x0000004f74747220 */ /* 0x080fe20000410000 */
[----:B------:R-:W-:Y:S01]  /*83f0*/  ISETP.GT.AND P2, PT, R12, UR7, PT ;  /* 0x000000070c007c0c */ /* 0x000fe2000bf44270 */
        /* <DEDUP_REMOVED lines=14> */
[----:B------:R-:W-:-:S02]  /*84e0*/  VIADD R12, R12, 0xffffffff ;  /* 0xffffffff0c0c7836 */ /* 0x000fc40000000000 */
[-C--:B------:R-:W-:Y:S01]  /*84f0*/  FMUL.FTZ R90, R90, R29.reuse ;  /* 0x0000001d5a5a7220 */ /* 0x080fe20000410000 */
[-C--:B------:R-:W-:Y:S01]  /*8500*/  FMUL.FTZ R91, R91, R29.reuse ;  /* 0x0000001d5b5b7220 */ /* 0x080fe20000410000 */
[-C--:B------:R-:W-:Y:S01]  /*8510*/  FMUL.FTZ R94, R94, R29.reuse ;  /* 0x0000001d5e5e7220 */ /* 0x080fe20000410000 */
[----:B------:R-:W-:Y:S01]  /*8520*/  FMUL.FTZ R95, R95, R29 ;  /* 0x0000001d5f5f7220 */ /* 0x000fe20000410000 */
[----:B------:R-:W2:Y:S01]  /*8530*/  MUFU.EX2 R36, R36 ;  /* 0x0000002400247308 */ /* 0x000ea20000000800 */
[----:B---3--:R-:W-:Y:S01]  /*8540*/  FADD.FTZ R55, R43, R32 ;  /* 0x000000202b377221 */ /* 0x008fe20000010000 */
[----:B------:R-:W-:Y:S01]  /*8550*/  F2FP.BF16.F32.PACK_AB R32, R30, R23 ;  /* 0x000000171e20723e */ /* 0x000fe200000010ff */
[----:B------:R-:W-:Y:S01]  /*8560*/  FADD.FTZ R23, R49, R40 ;  /* 0x0000002831177221 */ /* 0x000fe20000010000 */
[----:B------:R-:W-:Y:S01]  /*8570*/  F2FP.BF16.F32.PACK_AB R40, R38, R37 ;  /* 0x000000252628723e */ /* 0x000fe200000010ff */
[-C--:B------:R-:W-:Y:S01]  /*8580*/  FMUL.FTZ R98, R98, R29.reuse ;  /* 0x0000001d62627220 */ /* 0x080fe20000410000 */
[----:B------:R-:W-:Y:S01]  /*8590*/  FMUL.FTZ R99, R99, R29 ;  /* 0x0000001d63637220 */ /* 0x000fe20000410000 */
[----:B------:R-:W-:Y:S01]  /*85a0*/  FADD.FTZ R38, R50, R23 ;  /* 0x0000001732267221 */ /* 0x000fe20000010000 */
[----:B------:R-:W3:Y:S01]  /*85b0*/  MUFU.EX2 R39, R39 ;  /* 0x0000002700277308 */ /* 0x000ee20000000800 */
[C---:B-1----:R-:W-:Y:S01]  /*85c0*/  FADD.FTZ R55, R144.reuse, R55 ;  /* 0x0000003790377221 */ /* 0x042fe20000010000 */
[----:B------:R-:W-:Y:S01]  /*85d0*/  F2FP.BF16.F32.PACK_AB R43, R144, R43 ;  /* 0x0000002b902b723e */ /* 0x000fe200000010ff */
[----:B0-----:R-:W-:Y:S01]  /*85e0*/  FADD.FTZ R25, R53, R38 ;  /* 0x0000002635197221 */ /* 0x001fe20000010000 */
[----:B------:R-:W-:Y:S01]  /*85f0*/  F2FP.BF16.F32.PACK_AB R50, R50, R49 ;  /* 0x000000313232723e */ /* 0x000fe200000010ff */
[----:B------:R0:W-:Y:S01]  /*8600*/  STSM.16.M88.4 [R9], R32 ;  /* 0x0000002009007844 */ /* 0x0001e20000000200 */
[----:B------:R-:W-:Y:S01]  /*8610*/  FMUL.FTZ R102, R102, R29 ;  /* 0x0000001d66667220 */ /* 0x000fe20000410000 */
[----:B------:R-:W-:Y:S01]  /*8620*/  FADD.FTZ R26, R56, R25 ;  /* 0x00000019381a7221 */ /* 0x000fe20000010000 */
[----:B------:R-:W1:Y:S01]  /*8630*/  MUFU.EX2 R51, R51 ;  /* 0x0000003300337308 */ /* 0x000e620000000800 */
[----:B--2---:R-:W-:Y:S01]  /*8640*/  FADD.FTZ R30, R36, R55 ;  /* 0x00000037241e7221 */ /* 0x004fe20000010000 */
[----:B------:R-:W-:Y:S01]  /*8650*/  F2FP.BF16.F32.PACK_AB R56, R56, R53 ;  /* 0x000000353838723e */ /* 0x000fe200000010ff */
[----:B------:R-:W-:Y:S01]  /*8660*/  FADD.FTZ R25, R59, R26 ;  /* 0x0000001a3b197221 */ /* 0x000fe20000010000 */
[----:B------:R0:W-:Y:S01]  /*8670*/  STSM.16.M88.4 [R8], R40 ;  /* 0x0000002808007844 */ /* 0x0001e20000000200 */
[-C--:B------:R-:W-:Y:S01]  /*8680*/  FMUL.FTZ R103, R103, R29.reuse ;  /* 0x0000001d67677220 */ /* 0x080fe20000410000 */
[-C--:B------:R-:W-:Y:S01]  /*8690*/  FMUL.FTZ R106, R106, R29.reuse ;  /* 0x0000001d6a6a7220 */ /* 0x080fe20000410000 */
[----:B------:R-:W-:Y:S01]  /*86a0*/  FADD.FTZ R25, R78, R25 ;  /* 0x000000194e197221 */ /* 0x000fe20000010000 */
[----:B------:R-:W2:Y:S01]  /*86b0*/  MUFU.EX2 R44, R44 ;  /* 0x0000002c002c7308 */ /* 0x000ea20000000800 */
[C---:B---3--:R-:W-:Y:S01]  /*86c0*/  FADD.FTZ R30, R39.reuse, R30 ;  /* 0x0000001e271e7221 */ /* 0x048fe20000010000 */
[----:B------:R-:W-:Y:S01]  /*86d0*/  F2FP.BF16.F32.PACK_AB R49, R39, R36 ;  /* 0x000000242731723e */ /* 0x000fe200000010ff */
[----:B------:R-:W-:Y:S01]  /*86e0*/  FADD.FTZ R26, R60, R25 ;  /* 0x000000193c1a7221 */ /* 0x000fe20000010000 */
[----:B------:R-:W-:Y:S01]  /*86f0*/  F2FP.BF16.F32.PACK_AB R60, R63, R60 ;  /* 0x0000003c3f3c723e */ /* 0x000fe200000010ff */
[-C--:B------:R-:W-:Y:S01]  /*8700*/  FMUL.FTZ R107, R107, R29.reuse ;  /* 0x0000001d6b6b7220 */ /* 0x080fe20000410000 */
[-C--:B------:R-:W-:Y:S01]  /*8710*/  FMUL.FTZ R110, R110, R29.reuse ;  /* 0x0000001d6e6e7220 */ /* 0x080fe20000410000 */
[----:B------:R-:W-:Y:S01]  /*8720*/  FADD.FTZ R25, R63, R26 ;  /* 0x0000001a3f197221 */ /* 0x000fe20000010000 */
[----:B------:R-:W3:Y:S01]  /*8730*/  MUFU.EX2 R57, R57 ;  /* 0x0000003900397308 */ /* 0x000ee20000000800 */
[----:B-1----:R-:W-:Y:S01]  /*8740*/  FADD.FTZ R23, R51, R30 ;  /* 0x0000001e33177221 */ /* 0x002fe20000010000 */
[-C--:B------:R-:W-:Y:S01]  /*8750*/  FMUL.FTZ R111, R111, R29.reuse ;  /* 0x0000001d6f6f7220 */ /* 0x080fe20000410000 */
[----:B------:R-:W-:Y:S01]  /*8760*/  FADD.FTZ R26, R64, R25 ;  /* 0x00000019401a7221 */ /* 0x000fe20000010000 */
[-C--:B------:R-:W-:Y:S01]  /*8770*/  FMUL.FTZ R114, R114, R29.reuse ;  /* 0x0000001d72727220 */ /* 0x080fe20000410000 */
[-C--:B------:R-:W-:Y:S01]  /*8780*/  FMUL.FTZ R115, R115, R29.reuse ;  /* 0x0000001d73737220 */ /* 0x080fe20000410000 */
[----:B------:R-:W-:Y:S01]  /*8790*/  FMUL.FTZ R118, R118, R29 ;  /* 0x0000001d76767220 */ /* 0x000fe20000410000 */
[----:B------:R-:W-:Y:S01]  /*87a0*/  FADD.FTZ R25, R67, R26 ;  /* 0x0000001a43197221 */ /* 0x000fe20000010000 */
[----:B------:R-:W1:Y:S01]  /*87b0*/  MUFU.EX2 R52, R52 ;  /* 0x0000003400347308 */ /* 0x000e620000000800 */
[C---:B--2---:R-:W-:Y:S01]  /*87c0*/  FADD.FTZ R24, R44.reuse, R23 ;  /* 0x000000172c187221 */ /* 0x044fe20000010000 */
[----:B------:R-:W-:Y:S01]  /*87d0*/  F2FP.BF16.F32.PACK_AB R51, R44, R51 ;  /* 0x000000332c33723e */ /* 0x000fe200000010ff */
[-C--:B------:R-:W-:Y:S01]  /*87e0*/  FMUL.FTZ R119, R119, R29.reuse ;  /* 0x0000001d77777220 */ /* 0x080fe20000410000 */
[-C--:B------:R-:W-:Y:S01]  /*87f0*/  FMUL.FTZ R122, R122, R29.reuse ;  /* 0x0000001d7a7a7220 */ /* 0x080fe20000410000 */
[-C--:B------:R-:W-:Y:S01]  /*8800*/  FMUL.FTZ R123, R123, R29.reuse ;  /* 0x0000001d7b7b7220 */ /* 0x080fe20000410000 */
[-C--:B------:R-:W-:Y:S01]  /*8810*/  FMUL.FTZ R126, R126, R29.reuse ;  /* 0x0000001d7e7e7220 */ /* 0x080fe20000410000 */
[----:B------:R0:W-:Y:S01]  /*8820*/  STSM.16.M88.4 [R5], R48 ;  /* 0x0000003005007844 */ /* 0x0001e20000000200 */
[----:B------:R-:W2:Y:S01]  /*8830*/  MUFU.EX2 R7, R7 ;  /* 0x0000000700077308 */ /* 0x000ea20000000800 */
[----:B---3--:R-:W-:Y:S01]  /*8840*/  FADD.FTZ R23, R57, R24 ;  /* 0x0000001839177221 */ /* 0x008fe20000010000 */
[-C--:B------:R-:W-:Y:S01]  /*8850*/  FMUL.FTZ R127, R127, R29.reuse ;  /* 0x0000001d7f7f7220 */ /* 0x080fe20000410000 */
[-C--:B------:R-:W-:Y:S01]  /*8860*/  FMUL.FTZ R130, R130, R29.reuse ;  /* 0x0000001d82827220 */ /* 0x080fe20000410000 */
[-C--:B------:R-:W-:Y:S01]  /*8870*/  FMUL.FTZ R131, R131, R29.reuse ;  /* 0x0000001d83837220 */ /* 0x080fe20000410000 */
[-C--:B------:R-:W-:Y:S01]  /*8880*/  FMUL.FTZ R134, R134, R29.reuse ;  /* 0x0000001d86867220 */ /* 0x080fe20000410000 */
[----:B------:R-:W-:Y:S01]  /*8890*/  FMUL.FTZ R135, R135, R29 ;  /* 0x0000001d87877220 */ /* 0x000fe20000410000 */
[----:B------:R-:W-:Y:S01]  /*88a0*/  IMAD.MOV.U32 R136, RZ, RZ, R21 ;  /* 0x000000ffff887224 */ /* 0x000fe200078e0015 */
[----:B------:R-:W3:Y:S01]  /*88b0*/  MUFU.EX2 R6, R6 ;  /* 0x0000000600067308 */ /* 0x000ee20000000800 */
[C---:B-1----:R-:W-:Y:S01]  /*88c0*/  FADD.FTZ R24, R52.reuse, R23 ;  /* 0x0000001734187221 */ /* 0x042fe20000010000 */
[----:B------:R-:W-:-:S06]  /*88d0*/  F2FP.BF16.F32.PACK_AB R57, R52, R57 ;  /* 0x000000393439723e */ /* 0x000fcc00000010ff */
[----:B------:R-:W1:Y:S01]  /*88e0*/  MUFU.EX2 R61, R61 ;  /* 0x0000003d003d7308 */ /* 0x000e620000000800 */
[----:B--2---:R-:W-:-:S07]  /*88f0*/  FADD.FTZ R23, R7, R24 ;  /* 0x0000001807177221 */ /* 0x004fce0000010000 */
[----:B------:R-:W2:Y:S01]  /*8900*/  MUFU.EX2 R28, R28 ;  /* 0x0000001c001c7308 */ /* 0x000ea20000000800 */
[C---:B---3--:R-:W-:Y:S01]  /*8910*/  FADD.FTZ R24, R6.reuse, R23 ;  /* 0x0000001706187221 */ /* 0x048fe20000010000 */
[----:B------:R-:W-:-:S05]  /*8920*/  F2FP.BF16.F32.PACK_AB R59, R6, R7 ;  /* 0x00000007063b723e */ /* 0x000fca00000010ff */
[----:B------:R0:W-:Y:S01]  /*8930*/  STSM.16.M88.4 [R10+0x27800], R56 ;  /* 0x027800380a007844 */ /* 0x0001e20000000200 */
[----:B------:R-:W3:Y:S01]  /*8940*/  MUFU.EX2 R47, R47 ;  /* 0x0000002f002f7308 */ /* 0x000ee20000000800 */
[----:B-1----:R-:W-:-:S07]  /*8950*/  FADD.FTZ R23, R61, R24 ;  /* 0x000000183d177221 */ /* 0x002fce0000010000 */
[----:B------:R-:W1:Y:S01]  /*8960*/  MUFU.EX2 R66, R66 ;  /* 0x0000004200427308 */ /* 0x000e620000000800 */
[C---:B--2---:R-:W-:Y:S01]  /*8970*/  FADD.FTZ R24, R28.reuse, R23 ;  /* 0x000000171c187221 */ /* 0x044fe20000010000 */
[----:B------:R-:W-:-:S06]  /*8980*/  F2FP.BF16.F32.PACK_AB R61, R28, R61 ;  /* 0x0000003d1c3d723e */ /* 0x000fcc00000010ff */
[----:B------:R-:W2:Y:S01]  /*8990*/  MUFU.EX2 R69, R69 ;  /* 0x0000004500457308 */ /* 0x000ea20000000800 */
[----:B---3--:R-:W-:Y:S01]  /*89a0*/  FADD.FTZ R23, R47, R24 ;  /* 0x000000182f177221 */ /* 0x008fe20000010000 */
[----:B------:R-:W-:-:S06]  /*89b0*/  FADD.FTZ R24, R68, R25 ;  /* 0x0000001944187221 */ /* 0x000fcc0000010000 */
[----:B------:R-:W3:Y:S01]  /*89c0*/  MUFU.EX2 R71, R71 ;  /* 0x0000004700477308 */ /* 0x000ee20000000800 */
[C---:B-1----:R-:W-:Y:S01]  /*89d0*/  FADD.FTZ R6, R66.reuse, R23 ;  /* 0x0000001742067221 */ /* 0x042fe20000010000 */
[----:B------:R-:W-:-:S05]  /*89e0*/  F2FP.BF16.F32.PACK_AB R63, R66, R47 ;  /* 0x0000002f423f723e */ /* 0x000fca00000010ff */
[----:B------:R0:W-:Y:S01]  /*89f0*/  STSM.16.M88.4 [R4], R60 ;  /* 0x0000003c04007844 */ /* 0x0001e20000000200 */
[----:B------:R-:W1:Y:S01]  /*8a00*/  MUFU.EX2 R74, R74 ;  /* 0x0000004a004a7308 */ /* 0x000e620000000800 */
[----:B--2---:R-:W-:-:S07]  /*8a10*/  FADD.FTZ R7, R69, R6 ;  /* 0x0000000645077221 */ /* 0x004fce0000010000 */
        /* <DEDUP_REMOVED lines=15> */
[----:B------:R-:W-:-:S05]  /*8b10*/  F2FP.BF16.F32.PACK_AB R71, R87, R84 ;  /* 0x000000545747723e */ /* 0x000fca00000010ff */
[----:B------:R0:W-:Y:S01]  /*8b20*/  STSM.16.M88.4 [R8+0x6000], R68 ;  /* 0x0060004408007844 */ /* 0x0001e20000000200 */
        /* <DEDUP_REMOVED lines=11> */
[----:B-1----:R-:W-:Y:S01]  /*8be0*/  F2FP.BF16.F32.PACK_AB R82, R13, R76 ;  /* 0x0000004c0d52723e */ /* 0x002fe200000010ff */
[----:B------:R-:W-:Y:S01]  /*8bf0*/  FADD.FTZ R76, R76, R23 ;  /* 0x000000174c4c7221 */ /* 0x000fe20000010000 */
[----:B--2---:R-:W-:-:S03]  /*8c00*/  FADD.FTZ R6, R24, R7 ;  /* 0x0000000718067221 */ /* 0x004fc60000010000 */
[----:B------:R-:W-:Y:S01]  /*8c10*/  FADD.FTZ R7, R13, R76 ;  /* 0x0000004c0d077221 */ /* 0x000fe20000010000 */
[----:B------:R-:W-:Y:S01]  /*8c20*/  IMAD.MOV.U32 R13, RZ, RZ, R20 ;  /* 0x000000ffff0d7224 */ /* 0x000fe200078e0014 */
[C---:B---3--:R-:W-:Y:S01]  /*8c30*/  F2FP.BF16.F32.PACK_AB R83, R25.reuse, R24 ;  /* 0x000000181953723e */ /* 0x048fe200000010ff */
[----:B------:R-:W-:-:S04]  /*8c40*/  FADD.FTZ R6, R25, R6 ;  /* 0x0000000619067221 */ /* 0x000fc80000010000 */
[----:B------:R0:W-:Y:S01]  /*8c50*/  STSM.16.M88.4 [R5+0x6000], R80 ;  /* 0x0060005005007844 */ /* 0x0001e20000000200 */
[----:B------:R1:W-:Y:S06]  /*8c60*/  MEMBAR.ALL.CTA ;  /* 0x0000000000007992 */ /* 0x0003ec0000008000 */
[----:B-1----:R-:W1:Y:S02]  /*8c70*/  FENCE.VIEW.ASYNC.S ;  /* 0x00000000000073c6 */ /* 0x002e640000000000 */
[----:B-1----:R-:W-:Y:S01]  /*8c80*/  NOP ;  /* 0x0000000000007918 */ /* 0x002fe20000000000 */
[----:B------:R-:W-:Y:S05]  /*8c90*/  @P2 BRA `(.L_x_10237) ;  /* 0xffffffc400c82947 */ /* 0x000fea000383ffff */
[----:B------:R-:W-:Y:S02]  /*8ca0*/  IMAD.MOV.U32 R136, RZ, RZ, R21 ;  /* 0x000000ffff887224 */ /* 0x000fe400078e0015 */
[----:B------:R-:W-:-:S07]  /*8cb0*/  IMAD.MOV.U32 R13, RZ, RZ, R20 ;  /* 0x000000ffff0d7224 */ /* 0x000fce00078e0014 */
.L_x_10220:
[----:B------:R-:W2:Y:S01]  /*8cc0*/  S2UR UR6, SR_CTAID.X ;  /* 0x00000000000679c3 */ /* 0x000ea20000002500 */
[----:B------:R-:W-:Y:S01]  /*8cd0*/  ULDC UR7, c[0x0][0x448] ;  /* 0x0001120000077ab9 */ /* 0x000fe20000000800 */
[----:B------:R-:W-:Y:S01]  /*8ce0*/  IADD3 R85, -R85, 0x1, RZ ;  /* 0x0000000155557810 */ /* 0x000fe20007ffe1ff */
[----:B------:R-:W-:Y:S01]  /*8cf0*/  UISETP.NE.AND UP0, UPT, UR7, 0x1, UPT ;  /* 0x000000010700788c */ /* 0x000fe2000bf05270 */
[----:B------:R-:W-:Y:S01]  /*8d00*/  ULDC UR15, c[0x0][0x9e4] ;  /* 0x00027900000f7ab9 */ /* 0x000fe20000000800 */
[----:B------:R-:W-:Y:S02]  /*8d10*/  UMOV UR11, 0xc0 ;  /* 0x000000c0000b7882 */ /* 0x000fe40000000000 */
[----:B------:R-:W-:Y:S01]  /*8d20*/  IMAD R85, R18, UR31, R85 ;  /* 0x0000001f12557c24 */ /* 0x000fe2000f8e0255 */
[----:B------:R-:W-:-:S04]  /*8d30*/  UISETP.GE.AND UP1, UPT, UR15, 0x1, UPT ;  /* 0x000000010f00788c */ /* 0x000fc8000bf26270 */
[----:B------:R-:W-:Y:S02]  /*8d40*/  R2UR UR14, R85 ;  /* 0x00000000550e72ca */ /* 0x000fe400000e0000 */
[----:B------:R-:W-:Y:S01]  /*8d50*/  PLOP3.LUT P5, PT, PT, PT, UP1, 0x80, 0x0 ;  /* 0x000000000000781c */ /* 0x000fe20003faf018 */
[----:B------:R-:W-:Y:S01]  /*8d60*/  @UP0 ULDC UR18, c[0x0][0x450] ;  /* 0x0001140000120ab9 */ /* 0x000fe20000000800 */
[----:B--2---:R-:W-:-:S03]  /*8d70*/  UIMAD UR11, UR6, UR11, 0xbf ;  /* 0x000000bf060b74a4 */ /* 0x004fc6000f8e020b */
[----:B------:R-:W-:Y:S02]  /*8d80*/  @UP0 ULDC UR6, c[0x0][0x44c] ;  /* 0x0001130000060ab9 */ /* 0x000fe40000000800 */
[----:B------:R-:W-:-:S04]  /*8d90*/  UIMAD.WIDE.U32 UR6, UR11, UR6, URZ ;  /* 0x000000060b0672a5 */ /* 0x000fc8000f8e003f */
[----:B------:R-:W-:-:S04]  /*8da0*/  @UP0 USHF.R.U32.HI UR11, URZ, UR18, UR7 ;  /* 0x000000123f0b0299 */ /* 0x000fc80008011607 */
[----:B------:R-:W-:-:S03]  /*8db0*/  UIADD3 UR11, UR14, UR11, URZ ;  /* 0x0000000b0e0b7290 */ /* 0x000fc6000fffe03f */
[----:B------:R-:W-:Y:S02]  /*8dc0*/  ULDC UR14, c[0x0][0x9dc] ;  /* 0x00027700000e7ab9 */ /* 0x000fe40000000800 */
        /* <DEDUP_REMOVED lines=12> */
.L_x_10239:
[----:B------:R-:W-:-:S11]  /*8e90*/  UISETP.NE.AND UP1, UPT, UR15, 0x1, UPT ;  /* 0x000000010f00788c */ /* 0x000fd6000bf25270 */
[----:B------:R-:W-:Y:S02]  /*8ea0*/  @UP1 ULDC.64 UR18, c[0x0][0x9e8] ;  /* 0x00027a0000121ab9 */ /* 0x000fe40000000a00 */
[----:B------:R-:W-:-:S04]  /*8eb0*/  UIMAD.WIDE.U32 UR6, UR11, UR18, URZ ;  /* 0x000000120b0672a5 */ /* 0x000fc8000f8e003f */
[----:B------:R-:W-:-:S12]  /*8ec0*/  @UP1 USHF.R.U32.HI UR11, URZ, UR19, UR7 ;  /* 0x000000133f0b1299 */ /* 0x000fd80008011607 */
.L_x_10240:
[----:B------:R-:W-:-:S04]  /*8ed0*/  UIMAD UR11, UR11, UR15, URZ ;  /* 0x0000000f0b0b72a4 */ /* 0x000fc8000f8e023f */
[----:B------:R-:W-:-:S04]  /*8ee0*/  UISETP.LT.AND UP1, UPT, UR14, UR11, UPT ;  /* 0x0000000b0e00728c */ /* 0x000fc8000bf21270 */
[----:B------:R-:W-:-:S12]  /*8ef0*/  USEL UR14, UR14, UR11, !UP1 ;  /* 0x0000000b0e0e7287 */ /* 0x000fd8000c800000 */
.L_x_10238:
        /* <DEDUP_REMOVED lines=15> */
.L_x_10250:
[----:B------:R-:W-:Y:S01]  /*8ff0*/  UIADD3 UR4, UR11, 0x1, URZ ;  /* 0x000000010b047890 */ /* 0x000fe2000fffe03f */
[----:B------:R-:W-:-:S03]  /*9000*/  ISETP.NE.AND P3, PT, RZ, UR38, PT ;  /* 0x00000026ff007c0c */ /* 0x000fc6000bf65270 */
[----:B------:R-:W-:-:S04]  /*9010*/  UISETP.NE.AND UP1, UPT, UR4, 0x2, UPT ;  /* 0x000000020400788c */ /* 0x000fc8000bf25270 */
[----:B------:R-:W-:Y:S02]  /*9020*/  USEL UR5, URZ, 0x1, UP1 ;  /* 0x000000013f057887 */ /* 0x000fe40008800000 */
[----:B------:R-:W-:Y:S02]  /*9030*/  USEL UR4, UR4, URZ, UP1 ;  /* 0x0000003f04047287 */ /* 0x000fe40008800000 */
[----:B------:R-:W-:Y:S02]  /*9040*/  ULOP3.LUT UR5, UR32, UR5, URZ, 0x3c, !UPT ;  /* 0x0000000520057292 */ /* 0x000fe4000f8e3c3f */
[----:B--2---:R-:W-:Y:S10]  /*9050*/  @P3 BRA `(.L_x_10242) ;  /* 0x00000000002c3947 */ /* 0x004ff40003800000 */
[----:B------:R-:W-:Y:S05]  /*9060*/  @!P0 BRA `(.L_x_10243) ;  /* 0x0000000000048947 */ /* 0x000fea0003800000 */
[----:B------:R-:W-:Y:S01]  /*9070*/  BPT.TRAP 0x1 ;  /* 0x000000040000795c */ /* 0x000fe20000300000 */
.L_x_10243:
[----:B------:R-:W-:Y:S01]  /*9080*/  ULEA UR14, UR4, UR36, 0x3 ;  /* 0x00000024040e7291 */ /* 0x000fe2000f8e183f */
[----:B------:R-:W-:-:S05]  /*9090*/  IMAD.U32 R13, RZ, RZ, UR5 ;  /* 0x00000005ff0d7e24 */ /* 0x000fca000f8e00ff */
[----:B------:R-:W-:-:S04]  /*90a0*/  SHF.L.U32 R13, R13, 0x1f, RZ ;  /* 0x0000001f0d0d7819 */ /* 0x000fc800000006ff */
[----:B------:R2:W3:Y:S01]  /*90b0*/  SYNCS.PHASECHK.TRANS64.TRYWAIT P2, [UR14+0x2d830], R13 ;  /* 0x02d8300dff0075a7 */ /* 0x0004e2000804014e */
[----:B------:R-:W-:Y:S05]  /*90c0*/  @!P0 BRA `(.L_x_10244) ;  /* 0x0000000000048947 */ /* 0x000fea0003800000 */
[----:B------:R-:W-:Y:S01]  /*90d0*/  BPT.TRAP 0x1 ;  /* 0x000000040000795c */ /* 0x000fe20000300000 */
.L_x_10244:
[----:B---3--:R-:W-:Y:S05]  /*90e0*/  @P2 BRA `(.L_x_10242) ;  /* 0x0000000000082947 */ /* 0x008fea0003800000 */
[----:B------:R-:W3:Y:S02]  /*90f0*/  SYNCS.PHASECHK.TRANS64.TRYWAIT P2, [UR14+0x2d830], R13 ;  /* 0x02d8300dff0075a7 */ /* 0x000ee4000804014e */
[----:B---3--:R-:W-:Y:S05]  /*9100*/  @!P2 BRA `(.L_x_10245) ;  /* 0x000000c400e4a947 */ /* 0x008fea0003800000 */
.L_x_10242:
[----:B-12---:R-:W-:Y:S01]  /*9110*/  VIADD R13, R22, 0x8 ;  /* 0x00000008160d7836 */ /* 0x006fe20000000000 */
[----:B------:R-:W-:Y:S01]  /*9120*/  R2UR UR28, R14 ;  /* 0x000000000e1c72ca */ /* 0x000fe200000e0000 */
[----:B------:R-:W-:Y:S01]  /*9130*/  UIMAD UR26, UR4, 0x600, UR37 ;  /* 0x00000600041a78a4 */ /* 0x000fe2000f8e0225 */
[----:B------:R-:W-:Y:S01]  /*9140*/  R2UR UR29, R15 ;  /* 0x000000000f1d72ca */ /* 0x000fe200000e0000 */
[----:B------:R-:W-:Y:S01]  /*9150*/  UMOV UR31, 0x80000020 ;  /* 0x80000020001f7882 */ /* 0x000fe20000000000 */
[----:B------:R1:W-:Y:S01]  /*9160*/  BAR.SYNC.DEFER_BLOCKING R13, 0x100 ;  /* 0x0004000d0000751d */ /* 0x0003e20000010000 */
[----:B------:R-:W-:Y:S02]  /*9170*/  UIADD3 UR14, UR26, 0x200, URZ ;  /* 0x000002001a0e7890 */ /* 0x000fe4000fffe03f */
[----:B------:R-:W-:Y:S02]  /*9180*/  UIADD3 UR18, UR26, 0x202, URZ ;  /* 0x000002021a127890 */ /* 0x000fe4000fffe03f */
[----:B------:R-:W-:-:S02]  /*9190*/  UIADD3 UR22, UR26, 0x400, URZ ;  /* 0x000004001a167890 */ /* 0x000fc4000fffe03f */
[----:B------:R-:W-:Y:S01]  /*91a0*/  UMOV UR30, UR26 ;  /* 0x0000001a001e7c82 */ /* 0x000fe20008000000 */
[----:B------:R-:W-:Y:S01]  /*91b0*/  UMOV UR15, 0x80000020 ;  /* 0x80000020000f7882 */ /* 0x000fe20000000000 */
[----:B------:R-:W-:Y:S01]  /*91c0*/  UMOV UR19, 0x80000020 ;  /* 0x8000002000137882 */ /* 0x000fe20000000000 */
[----:B------:R-:W-:Y:S01]  /*91d0*/  UMOV UR23, 0x80000020 ;  /* 0x8000002000177882 */ /* 0x000fe20000000000 */
[----:B------:R-:W-:Y:S01]  /*91e0*/  UMOV UR27, 0x80000020 ;  /* 0x80000020001b7882 */ /* 0x000fe20000000000 */
[----:B0-----:R-:W-:-:S06]  /*91f0*/  WARPGROUP.ARRIVE ;  /* 0x00000000000079c5 */ /* 0x001fcc0000000000 */
[----:B------:R-:W-:Y:S01]  /*9200*/  HGMMA.64x128x16.F32.BF16 R24, gdesc[UR28], RZ, !UPT, gsb0 ;  /* 0x01e000001c1879f0 */ /* 0x000fe2000c0018ff */
[----:B------:R-:W-:Y:S01]  /*9210*/  UIADD3 UR30, UR26, 0x2, URZ ;  /* 0x000000021a1e7890 */ /* 0x000fe2000fffe03f */
[----:B------:R-:W-:Y:S01]  /*9220*/  UMOV UR28, UR8 ;  /* 0x00000008001c7c82 */ /* 0x000fe20008000000 */
[----:B------:R-:W-:Y:S01]  /*9230*/  UMOV UR29, UR9 ;  /* 0x00000009001d7c82 */ /* 0x000fe20008000000 */
[----:B------:R-:W-:Y:S01]  /*9240*/  UMOV UR31, 0x80000020 ;  /* 0x80000020001f7882 */ /* 0x000fe20000000000 */
[----:B------:R-:W-:Y:S01]  /*9250*/  UIADD3 UR26, UR26, 0x402, URZ ;  /* 0x000004021a1a7890 */ /* 0x000fe2000fffe03f */
        /* <DEDUP_REMOVED lines=16> */
[----:B-1----:R-:W-:Y:S05]  /*9360*/  @P3 BRA `(.L_x_10246) ;  /* 0x00000000002c3947 */ /* 0x002fea0003800000 */
[----:B------:R-:W-:Y:S05]  /*9370*/  @!P0 BRA `(.L_x_10247) ;  /* 0x0000000000048947 */ /* 0x000fea0003800000 */
[----:B------:R-:W-:Y:S01]  /*9380*/  BPT.TRAP 0x1 ;  /* 0x000000040000795c */ /* 0x000fe20000300000 */
.L_x_10247:
[----:B------:R-:W-:Y:S01]  /*9390*/  ULEA UR14, UR11, UR36, 0x3 ;  /* 0x000000240b0e7291 */ /* 0x000fe2000f8e183f */
[----:B------:R-:W-:-:S05]  /*93a0*/  IMAD.U32 R13, RZ, RZ, UR32 ;  /* 0x00000020ff0d7e24 */ /* 0x000fca000f8e00ff */
[----:B------:R-:W-:-:S04]  /*93b0*/  SHF.L.U32 R13, R13, 0x1f, RZ ;  /* 0x0000001f0d0d7819 */ /* 0x000fc800000006ff */
[----:B------:R0:W1:Y:S01]  /*93c0*/  SYNCS.PHASECHK.TRANS64.TRYWAIT P2, [UR14+0x2d850], R13 ;  /* 0x02d8500dff0075a7 */ /* 0x000062000804014e */
[----:B------:R-:W-:Y:S05]  /*93d0*/  @!P0 BRA `(.L_x_10248) ;  /* 0x0000000000048947 */ /* 0x000fea0003800000 */
[----:B------:R-:W-:Y:S01]  /*93e0*/  BPT.TRAP 0x1 ;  /* 0x000000040000795c */ /* 0x000fe20000300000 */
.L_x_10248:
[----:B-1----:R-:W-:Y:S05]  /*93f0*/  @P2 BRA `(.L_x_10246) ;  /* 0x0000000000082947 */ /* 0x002fea0003800000 */
[----:B------:R-:W1:Y:S02]  /*9400*/  SYNCS.PHASECHK.TRANS64.TRYWAIT P2, [UR14+0x2d850], R13 ;  /* 0x02d8500dff0075a7 */ /* 0x000e64000804014e */
[----:B-1----:R-:W-:Y:S05]  /*9410*/  @!P2 BRA `(.L_x_10249) ;  /* 0x000000c40038a947 */ /* 0x002fea0003800000 */
.L_x_10246:
[----:B------:R-:W-:Y:S01]  /*9420*/  UIADD3 UR14, UR36, 0x400, URZ ;  /* 0x00000400240e7890 */ /* 0x000fe2000fffe03f */
[----:B------:R-:W-:Y:S01]  /*9430*/  WARPGROUP.ARRIVE ;  /* 0x00000000000079c5 */ /* 0x000fe20000000000 */
[----:B------:R-:W-:Y:S01]  /*9440*/  ULOP3.LUT UR15, UR60, 0x10000, URZ, 0xfc, !UPT ;  /* 0x000100003c0f7892 */ /* 0x000fe2000f8efc3f */
[----:B------:R-:W-:Y:S01]  /*9450*/  FMUL.FTZ R23, R24, UR7 ;  /* 0x0000000718177c20 */ /* 0x000fe20008410000 */
[----:B------:R-:W-:Y:S01]  /*9460*/  USHF.R.U32.HI UR14, URZ, 0x4, UR14 ;  /* 0x000000043f0e7899 */ /* 0x000fe2000801160e */
[----:B------:R-:W-:Y:S01]  /*9470*/  FMUL.FTZ R25, R25, UR7 ;  /* 0x0000000719197c20 */ /* 0x000fe20008410000 */
[----:B------:R-:W-:Y:S01]  /*9480*/  UMOV UR29, 0x40000040 ;  /* 0x40000040001d7882 */ /* 0x000fe20000000000 */
[----:B------:R-:W-:Y:S01]  /*9490*/  UMOV UR31, 0x80000020 ;  /* 0x80000020001f7882 */ /* 0x000fe20000000000 */
[----:B------:R-:W-:Y:S01]  /*94a0*/  ULOP3.LUT UR14, UR14, 0x3fff, URZ, 0xc0, !UPT ;  /* 0x00003fff0e0e7892 */ /* 0x000fe2000f8ec03f */
[----:B------:R-:W1:Y:S01]  /*94b0*/  MUFU.TANH R23, R23 ;  /* 0x0000001700177308 */ /* 0x000e620000002400 */
[----:B------:R-:W-:Y:S01]  /*94c0*/  UMOV UR28, UR15 ;  /* 0x0000000f001c7c82 */ /* 0x000fe20008000000 */
        /* <DEDUP_REMOVED lines=16> */
[----:B------:R-:W0:Y:S01]  /*95d0*/  MUFU.TANH R27, R27 ;  /* 0x0000001b001b7308 */ /* 0x000e220000002400 */
[----:B------:R-:W-:Y:S01]  /*95e0*/  UIADD3 UR30, UR14, 0x40, URZ ;  /* 0x000000400e1e7890 */ /* 0x000fe2000fffe03f */
[----:B-1----:R-:W-:Y:S01]  /*95f0*/  FMNMX.FTZ R136, R23, R20, !PT ;  /* 0x0000001417887209 */ /* 0x002fe20007810000 */
[----:B------:R-:W-:Y:S01]  /*9600*/  UMOV UR29, 0x40000040 ;  /* 0x40000040001d7882 */ /* 0x000fe20000000000 */
[----:B------:R-:W-:Y:S01]  /*9610*/  UMOV UR31, 0x80000020 ;  /* 0x80000020001f7882 */ /* 0x000fe20000000000 */
        /* <DEDUP_REMOVED lines=64> */
[----:B------:R-:W-:Y:S01]  /*9a20*/  ISETP.GE.U32.AND P2, PT, R2, 0x180, PT ;  /* 0x000001800200780c */ /* 0x000fe20003f46070 */
[----:B------:R-:W-:-:S02]  /*9a30*/  UMOV UR32, UR5 ;  /* 0x0000000500207c82 */ /* 0x000fc40008000000 */
        /* <DEDUP_REMOVED lines=12> */
[----:B------:R-:W-:Y:S01]  /*9b00*/  HGMMA.64x96x16.F32.BF16 R88, gdesc[UR28].tnspB, R88, gsb0 ;  /* 0x416000001c5879f0 */ /* 0x000fe20008001858 */
[----:B------:R-:W-:Y:S02]  /*9b10*/  UIADD3 UR28, UR15, 0x4, URZ ;  /* 0x000000040f1c7890 */ /* 0x000fe4000fffe03f */
[----:B------:R-:W-:-:S03]  /*9b20*/  UIADD3 UR30, UR14, 0x80, URZ ;  /* 0x000000800e1e7890 */ /* 0x000fc6000fffe03f */
[----:B------:R-:W2:Y:S01]  /*9b30*/  MUFU.TANH R55, R55 ;  /* 0x0000003700377308 */ /* 0x000ea20000002400 */
[----:B------:R-:W-:Y:S01]  /*9b40*/  UMOV UR29, 0x40000040 ;  /* 0x40000040001d7882 */ /* 0x000fe20000000000 */
[----:B------:R-:W-:Y:S01]  /*9b50*/  UMOV UR31, 0x80000020 ;  /* 0x80000020001f7882 */ /* 0x000fe20000000000 */
        /* <DEDUP_REMOVED lines=48> */
[----:B------:R-:W4:Y:S08]  /*9e60*/  MUFU.TANH R30, R30 ;  /* 0x0000001e001e7308 */ /* 0x000f300000002400 */
[----:B------:R-:W5:Y:S01]  /*9e70*/  MUFU.TANH R32, R32 ;  /* 0x0000002000207308 */ /* 0x000f620000002400 */
[----:B--2---:R-:W-:-:S07]  /*9e80*/  FMNMX.FTZ R136, R136, R13, !PT ;  /* 0x0000000d88887209 */ /* 0x004fce0007810000 */
[----:B------:R-:W2:Y:S01]  /*9e90*/  MUFU.TANH R34, R34 ;  /* 0x0000002200227308 */ /* 0x000ea20000002400 */
[----:B------:R-:W0:Y:S07]  /*9ea0*/  SHFL.BFLY PT, R13, R136, 0x1, 0x1f ;  /* 0x0c201f00880d7f89 */ /* 0x000e2e00000e0000 */
[----:B------:R-:W2:Y:S08]  /*9eb0*/  MUFU.TANH R36, R36 ;  /* 0x0000002400247308 */ /* 0x000eb00000002400 */
[----:B------:R-:W2:Y:S08]  /*9ec0*/  MUFU.TANH R38, R38 ;  /* 0x0000002600267308 */ /* 0x000eb00000002400 */
[----:B------:R-:W2:Y:S01]  /*9ed0*/  MUFU.TANH R40, R40 ;  /* 0x0000002800287308 */ /* 0x000ea20000002400 */
[----:B0-----:R-:W-:-:S05]  /*9ee0*/  FMNMX.FTZ R13, R136, R13, !PT ;  /* 0x0000000d880d7209 */ /* 0x001fca0007810000 */
[C---:B------:R-:W-:Y:S02]  /*9ef0*/  FMUL.FTZ R138, R13.reuse, UR10 ;  /* 0x0000000a0d8a7c20 */ /* 0x040fe40008410000 */
[----:B------:R-:W0:Y:S01]  /*9f00*/  MUFU.TANH R42, R42 ;  /* 0x0000002a002a7308 */ /* 0x000e220000002400 */
[----:B------:R-:W-:Y:S01]  /*9f10*/  FADD.FTZ R20, -R13, R20 ;  /* 0x000000140d147221 */ /* 0x000fe20000010100 */
[--C-:B------:R-:W-:Y:S01]  /*9f20*/  FFMA.FTZ R140, R25, UR10, -R138.reuse ;  /* 0x0000000a198c7c23 */ /* 0x100fe2000801088a */
[--C-:B------:R-:W-:Y:S01]  /*9f30*/  FFMA.FTZ R25, R27, UR10, -R138.reuse ;  /* 0x0000000a1b197c23 */ /* 0x100fe2000801088a */
[----:B------:R-:W-:Y:S01]  /*9f40*/  FMNMX.FTZ R27, R24, R21, !PT ;  /* 0x00000015181b7209 */ /* 0x000fe20007810000 */
[----:B------:R-:W-:Y:S02]  /*9f50*/  WARPGROUP.DEPBAR.LE gsb0, 0x0 ;  /* 0x00008000000079c5 */ /* 0x000fe40000010000 */
[----:B------:R-:W-:Y:S01]  /*9f60*/  WARPGROUP.ARRIVE ;  /* 0x00000000000079c5 */ /* 0x000fe20000000000 */
[--C-:B------:R-:W-:Y:S01]  /*9f70*/  FFMA.FTZ R148, R28, UR10, -R138.reuse ;  /* 0x0000000a1c947c23 */ /* 0x100fe2000801088a */
[----:B-1----:R-:W-:Y:S01]  /*9f80*/  FMNMX.FTZ R28, R26, R27, !PT ;  /* 0x0000001b1a1c7209 */ /* 0x002fe20007810000 */
[--C-:B------:R-:W-:Y:S01]  /*9f90*/  FFMA.FTZ R87, R31, UR10, -R138.reuse ;  /* 0x0000000a1f577c23 */ /* 0x100fe2000801088a */
[----:B------:R-:W1:Y:S01]  /*9fa0*/  MUFU.TANH R44, R44 ;  /* 0x0000002c002c7308 */ /* 0x000e620000002400 */
[--C-:B------:R-:W-:Y:S01]  /*9fb0*/  FFMA.FTZ R136, R35, UR10, -R138.reuse ;  /* 0x0000000a23887c23 */ /* 0x100fe2000801088a */
[----:B------:R-:W-:Y:S01]  /*9fc0*/  HGMMA.64x96x16.F32.BF16 R88, gdesc[UR28].tnspB, R88, gsb0 ;  /* 0x416000001c5879f0 */ /* 0x000fe20008001858 */
[----:B------:R-:W-:Y:S01]  /*9fd0*/  UIADD3 UR28, UR15, 0x600, URZ ;  /* 0x000006000f1c7890 */ /* 0x000fe2000fffe03f */
[----:B---3--:R-:W-:Y:S01]  /*9fe0*/  FMNMX.FTZ R31, R29, R28, !PT ;  /* 0x0000001c1d1f7209 */ /* 0x008fe20007810000 */
[----:B------:R-:W-:Y:S01]  /*9ff0*/  UIADD3 UR30, UR14, 0x100, URZ ;  /* 0x000001000e1e7890 */ /* 0x000fe2000fffe03f */
[--C-:B------:R-:W-:Y:S01]  /*a000*/  FFMA.FTZ R28, R33, UR10, -R138.reuse ;  /* 0x0000000a211c7c23 */ /* 0x100fe2000801088a */
[----:B------:R-:W-:Y:S01]  /*a010*/  UMOV UR29, 0x40000040 ;  /* 0x40000040001d7882 */ /* 0x000fe20000000000 */
[----:B------:R-:W-:Y:S01]  /*a020*/  UMOV UR31, 0x80000020 ;  /* 0x80000020001f7882 */ /* 0x000fe20000000000 */
[----:B----4-:R-:W-:Y:S01]  /*a030*/  FMNMX.FTZ R31, R30, R31, !PT ;  /* 0x0000001f1e1f7209 */ /* 0x010fe20007810000 */
[----:B------:R-:W3:Y:S01]  /*a040*/  MUFU.TANH R46, R46 ;  /* 0x0000002e002e7308 */ /* 0x000ee20000002400 */
[--C-:B------:R-:W-:Y:S01]  /*a050*/  FFMA.FTZ R142, R37, UR10, -R138.reuse ;  /* 0x0000000a258e7c23 */ /* 0x100fe2000801088a */
[--C-:B------:R-:W-:Y:S01]  /*a060*/  FFMA.FTZ R39, R39, UR10, -R138.reuse ;  /* 0x0000000a27277c23 */ /* 0x100fe2000801088a */
[----:B-----5:R-:W-:Y:S01]  /*a070*/  FMNMX.FTZ R31, R32, R31, !PT ;  /* 0x0000001f201f7209 */ /* 0x020fe20007810000 */
[----:B------:R-:W-:Y:S01]  /*a080*/  FMUL.FTZ R20, R20, UR10 ;  /* 0x0000000a14147c20 */ /* 0x000fe20008410000 */
[--C-:B------:R-:W-:Y:S01]  /*a090*/  FFMA.FTZ R23, R23, UR10, -R138.reuse ;  /* 0x0000000a17177c23 */ /* 0x100fe2000801088a */
[--C-:B------:R-:W-:Y:S01]  /*a0a0*/  FFMA.FTZ R144, R41, UR10, -R138.reuse ;  /* 0x0000000a29907c23 */ /* 0x100fe2000801088a */
[----:B--2---:R-:W-:Y:S01]  /*a0b0*/  FMNMX.FTZ R33, R34, R31, !PT ;  /* 0x0000001f22217209 */ /* 0x004fe20007810000 */
[----:B------:R-:W2:Y:S01]  /*a0c0*/  MUFU.TANH R49, R49 ;  /* 0x0000003100317308 */ /* 0x000ea20000002400 */
[--C-:B------:R-:W-:Y:S01]  /*a0d0*/  FFMA.FTZ R41, R47, UR10, -R138.reuse ;  /* 0x0000000a2f297c23 */ /* 0x100fe2000801088a */
[--C-:B------:R-:W-:Y:S01]  /*a0e0*/  FFMA.FTZ R47, R59, UR10, -R138.reuse ;  /* 0x0000000a3b2f7c23 */ /* 0x100fe2000801088a */
[----:B------:R-:W-:Y:S01]  /*a0f0*/  FMNMX.FTZ R33, R36, R33, !PT ;  /* 0x0000002124217209 */ /* 0x000fe20007810000 */
[--C-:B------:R-:W-:Y:S01]  /*a100*/  FFMA.FTZ R150, R53, UR10, -R138.reuse ;  /* 0x0000000a35967c23 */ /* 0x100fe2000801088a */
[--C-:B------:R-:W-:Y:S01]  /*a110*/  FFMA.FTZ R53, R63, UR10, -R138.reuse ;  /* 0x0000000a3f357c23 */ /* 0x100fe2000801088a */
[--C-:B------:R-:W-:Y:S01]  /*a120*/  FFMA.FTZ R63, R69, UR10, -R138.reuse ;  /* 0x0000000a453f7c23 */ /* 0x100fe2000801088a */
[----:B------:R-:W-:Y:S01]  /*a130*/  FMNMX.FTZ R33, R38, R33, !PT ;  /* 0x0000002126217209 */ /* 0x000fe20007810000 */
[----:B------:R-:W4:Y:S01]  /*a140*/  MUFU.TANH R50, R50 ;  /* 0x0000003200327308 */ /* 0x000f220000002400 */
[--C-:B------:R-:W-:Y:S01]  /*a150*/  FFMA.FTZ R69, R77, UR10, -R138.reuse ;  /* 0x0000000a4d457c23 */ /* 0x100fe2000801088a */
        /* <DEDUP_REMOVED lines=9> */
[----:B-1----:R-:W-:Y:S01]  /*a1f0*/  FMNMX.FTZ R35, R44, R35, !PT ;  /* 0x000000232c237209 */ /* 0x002fe20007810000 */
        /* <DEDUP_REMOVED lines=9> */
[----:B------:R-:W-:-:S03]  /*a290*/  FFMA.FTZ R80, R80, UR10, -R138 ;  /* 0x0000000a50507c23 */ /* 0x000fc6000801088a */
[----:B------:R3:W-:Y:S08]  /*a2a0*/  MUFU.EX2 R31, R136 ;  /* 0x00000088001f7308 */ /* 0x0007f00000000800 */
[----:B------:R-:W5:Y:S01]  /*a2b0*/  MUFU.TANH R57, R57 ;  /* 0x0000003900397308 */ /* 0x000f620000002400 */
[----:B---3--:R-:W-:-:S04]  /*a2c0*/  FMNMX.FTZ R136, R46, R35, !PT ;  /* 0x000000232e887209 */ /* 0x008fc80007810000 */
[----:B--2---:R-:W-:-:S03]  /*a2d0*/  FMNMX.FTZ R35, R49, R136, !PT ;  /* 0x0000008831237209 */ /* 0x004fc60007810000 */
[----:B------:R-:W2:Y:S01]  /*a2e0*/  MUFU.TANH R58, R58 ;  /* 0x0000003a003a7308 */ /* 0x000ea20000002400 */
[----:B----4-:R-:W-:-:S04]  /*a2f0*/  FMNMX.FTZ R37, R50, R35, !PT ;  /* 0x0000002332257209 */ /* 0x010fc80007810000 */
[----:B0-----:R-:W-:-:S03]  /*a300*/  FMNMX.FTZ R37, R52, R37, !PT ;  /* 0x0000002534257209 */ /* 0x001fc60007810000 */
[----:B------:R-:W0:Y:S01]  /*a310*/  MUFU.TANH R61, R61 ;  /* 0x0000003d003d7308 */ /* 0x000e220000002400 */
[----:B-1----:R-:W-:-:S04]  /*a320*/  FMNMX.FTZ R136, R54, R37, !PT ;  /* 0x0000002536887209 */ /* 0x002fc80007810000 */
[----:B-----5:R-:W-:-:S03]  /*a330*/  FMNMX.FTZ R37, R57, R136, !PT ;  /* 0x0000008839257209 */ /* 0x020fc60007810000 */
        /* <DEDUP_REMOVED lines=33> */
[----:B------:R-:W-:Y:S01]  /*a550*/  MUFU.EX2 R33, R39 ;  /* 0x0000002700217308 */ /* 0x000fe20000000800 */
[----:B0-----:R-:W-:-:S07]  /*a560*/  FMNMX.FTZ R37, R85, R136, !PT ;  /* 0x0000008855257209 */ /* 0x001fce0007810000 */
[----:B------:R-:W-:Y:S01]  /*a570*/  MUFU.EX2 R20, R20 ;  /* 0x0000001400147308 */ /* 0x000fe20000000800 */
[----:B-1----:R-:W-:-:S05]  /*a580*/  FMNMX.FTZ R37, R86, R37, !PT ;  /* 0x0000002556257209 */ /* 0x002fca0007810000 */
[----:B------:R-:W0:Y:S02]  /*a590*/  SHFL.BFLY PT, R136, R37, 0x2, 0x1f ;  /* 0x0c401f0025887f89 */ /* 0x000e2400000e0000 */
[----:B------:R-:W1:Y:S08]  /*a5a0*/  MUFU.EX2 R23, R23 ;  /* 0x0000001700177308 */ /* 0x000e700000000800 */
[----:B------:R-:W-:Y:S01]  /*a5b0*/  MUFU.EX2 R140, R140 ;  /* 0x0000008c008c7308 */ /* 0x000fe20000000800 */
[----:B------:R-:W-:-:S02]  /*a5c0*/  WARPGROUP.DEPBAR.LE gsb0, 0x0 ;  /* 0x00008000000079c5 */ /* 0x000fc40000010000 */
[----:B------:R-:W-:-:S05]  /*a5d0*/  WARPGROUP.ARRIVE ;  /* 0x00000000000079c5 */ /* 0x000fca0000000000 */
[----:B------:R-:W-:Y:S01]  /*a5e0*/  MUFU.EX2 R25, R25 ;  /* 0x0000001900197308 */ /* 0x000fe20000000800 */
[----:B-1----:R-:W-:Y:S01]  /*a5f0*/  FFMA.FTZ R7, R20, R7, R23 ;  /* 0x0000000714077223 */ /* 0x002fe20000010017 */
[----:B------:R-:W-:Y:S01]  /*a600*/  HGMMA.64x96x16.F32.BF16 R88, gdesc[UR28].tnspB, R88, gsb0 ;  /* 0x416000001c5879f0 */ /* 0x000fe20008001858 */
[----:B------:R-:W-:Y:S02]  /*a610*/  UIADD3 UR28, UR15, 0x604, URZ ;  /* 0x000006040f1c7890 */ /* 0x000fe4000fffe03f */
[----:B------:R-:W-:Y:S01]  /*a620*/  UIADD3 UR30, UR14, 0x180, URZ ;  /* 0x000001800e1e7890 */ /* 0x000fe2000fffe03f */
[----:B0-----:R-:W-:Y:S01]  /*a630*/  FMNMX.FTZ R39, R37, R136, !PT ;  /* 0x0000008825277209 */ /* 0x001fe20007810000 */
[----:B------:R-:W-:Y:S01]  /*a640*/  UMOV UR29, 0x40000040 ;  /* 0x40000040001d7882 */ /* 0x000fe20000000000 */
[----:B------:R-:W-:Y:S01]  /*a650*/  UMOV UR31, 0x80000020 ;  /* 0x80000020001f7882 */ /* 0x000fe20000000000 */
[----:B------:R-:W-:Y:S02]  /*a660*/  MUFU.EX2 R148, R148 ;  /* 0x0000009400947308 */ /* 0x000fe40000000800 */
[----:B------:R-:W0:Y:S06]  /*a670*/  SHFL.BFLY PT, R136, R39, 0x1, 0x1f ;  /* 0x0c201f0027887f89 */ /* 0x000e2c00000e0000 */
[----:B------:R-:W-:Y:S08]  /*a680*/  MUFU.EX2 R27, R87 ;  /* 0x00000057001b7308 */ /* 0x000ff00000000800 */
[----:B------:R-:W-:Y:S08]  /*a690*/  MUFU.EX2 R28, R28 ;  /* 0x0000001c001c7308 */ /* 0x000ff00000000800 */
[----:B------:R-:W-:Y:S01]  /*a6a0*/  MUFU.EX2 R142, R142 ;  /* 0x0000008e008e7308 */ /* 0x000fe20000000800 */
[----:B0-----:R-:W-:-:S05]  /*a6b0*/  FMNMX.FTZ R136, R39, R136, !PT ;  /* 0x0000008827887209 */ /* 0x001fca0007810000 */
[C---:B------:R-:W-:Y:S01]  /*a6c0*/  FADD.FTZ R21, -R136.reuse, R21 ;  /* 0x0000001588157221 */ /* 0x040fe20000010100 */
[----:B------:R-:W-:Y:S01]  /*a6d0*/  FMUL.FTZ R39, R136, UR10 ;  /* 0x0000000a88277c20 */ /* 0x000fe20008410000 */
[----:B------:R0:W-:Y:S02]  /*a6e0*/  MUFU.EX2 R35, R43 ;  /* 0x0000002b00237308 */ /* 0x0001e40000000800 */
[----:B------:R-:W-:Y:S01]  /*a6f0*/  FMUL.FTZ R21, R21, UR10 ;  /* 0x0000000a15157c20 */ /* 0x000fe20008410000 */
[--C-:B------:R-:W-:Y:S01]  /*a700*/  FFMA.FTZ R24, R24, UR10, -R39.reuse ;  /* 0x0000000a18187c23 */ /* 0x100fe20008010827 */
[--C-:B------:R-:W-:Y:S01]  /*a710*/  FFMA.FTZ R37, R26, UR10, -R39.reuse ;  /* 0x0000000a1a257c23 */ /* 0x100fe20008010827 */
[--C-:B------:R-:W-:Y:S01]  /*a720*/  FFMA.FTZ R26, R36, UR10, -R39.reuse ;  /* 0x0000000a241a7c23 */ /* 0x100fe20008010827 */
[----:B------:R-:W-:Y:S01]  /*a730*/  FFMA.FTZ R147, R44, UR10, -R39 ;  /* 0x0000000a2c937c23 */ /* 0x000fe20008010827 */
[----:B------:R-:W-:Y:S01]  /*a740*/  IMAD.U32 R36, RZ, RZ, UR4 ;  /* 0x00000004ff247e24 */ /* 0x000fe2000f8e00ff */
[----:B------:R-:W-:Y:S01]  /*a750*/  MUFU.EX2 R21, R21 ;  /* 0x0000001500157308 */ /* 0x000fe20000000800 */
[----:B------:R-:W-:-:S02]  /*a760*/  IMAD.U32 R44, RZ, RZ, UR11 ;  /* 0x0000000bff2c7e24 */ /* 0x000fc4000f8e00ff */
[--C-:B------:R-:W-:Y:S01]  /*a770*/  FFMA.FTZ R59, R29, UR10, -R39.reuse ;  /* 0x0000000a1d3b7c23 */ /* 0x100fe20008010827 */
[--C-:B------:R-:W-:Y:S01]  /*a780*/  FFMA.FTZ R29, R32, UR10, -R39.reuse ;  /* 0x0000000a201d7c23 */ /* 0x100fe20008010827 */
[----:B------:R-:W-:Y:S01]  /*a790*/  VIADD R32, R22, 0x9 ;  /* 0x0000000916207836 */ /* 0x000fe20000000000 */
[----:B------:R-:W-:Y:S01]  /*a7a0*/  @!P1 LEA R36, R36, UR36, 0x3 ;  /* 0x0000002424249c11 */ /* 0x000fe2000f8e18ff */
[--C-:B------:R-:W-:Y:S01]  /*a7b0*/  FFMA.FTZ R152, R30, UR10, -R39.reuse ;  /* 0x0000000a1e987c23 */ /* 0x100fe20008010827 */
[----:B------:R-:W-:Y:S01]  /*a7c0*/  @!P1 LEA R44, R44, UR36, 0x3 ;  /* 0x000000242c2c9c11 */ /* 0x000fe2000f8e18ff */
[----:B------:R-:W1:Y:S01]  /*a7d0*/  MUFU.EX2 R24, R24 ;  /* 0x0000001800187308 */ /* 0x000e620000000800 */
[--C-:B------:R-:W-:Y:S01]  /*a7e0*/  FFMA.FTZ R77, R38, UR10, -R39.reuse ;  /* 0x0000000a264d7c23 */ /* 0x100fe20008010827 */
[----:B------:R-:W-:Y:S01]  /*a7f0*/  SEL R38, R32, 0x9, !P2 ;  /* 0x0000000920267807 */ /* 0x000fe20005000000 */
[----:B------:R-:W-:Y:S02]  /*a800*/  @!P1 VIADD R32, R36, 0x2d840 ;  /* 0x0002d84024209836 */ /* 0x000fe40000000000 */
[----:B------:R-:W-:Y:S01]  /*a810*/  FFMA.FTZ R30, R34, UR10, -R39 ;  /* 0x0000000a221e7c23 */ /* 0x000fe20008010827 */
[----:B------:R-:W-:-:S02]  /*a820*/  @!P1 VIADD R36, R44, 0x2d860 ;  /* 0x0002d8602c249836 */ /* 0x000fc40000000000 */
[--C-:B------:R-:W-:Y:S01]  /*a830*/  FFMA.FTZ R34, R46, UR10, -R39.reuse ;  /* 0x0000000a2e227c23 */ /* 0x100fe20008010827 */
[--C-:B------:R-:W-:Y:S01]  /*a840*/  FFMA.FTZ R44, R61, UR10, -R39.reuse ;  /* 0x0000000a3d2c7c23 */ /* 0x100fe20008010827 */
[----:B------:R-:W2:Y:S01]  /*a850*/  MUFU.EX2 R37, R37 ;  /* 0x0000002500257308 */ /* 0x000ea20000000800 */
[----:B------:R-:W-:Y:S01]  /*a860*/  @!P1 PRMT R46, RZ, 0x654, R32 ;  /* 0x00000654ff2e9816 */ /* 0x000fe20000000020 */
[--C-:B------:R-:W-:Y:S01]  /*a870*/  FFMA.FTZ R61, R67, UR10, -R39.reuse ;  /* 0x0000000a433d7c23 */ /* 0x100fe20008010827 */
[----:B------:R-:W-:Y:S01]  /*a880*/  @!P1 PRMT R36, RZ, 0x654, R36 ;  /* 0x00000654ff249816 */ /* 0x000fe20000000024 */
[--C-:B------:R-:W-:Y:S01]  /*a890*/  FFMA.FTZ R145, R40, UR10, -R39.reuse ;  /* 0x0000000a28917c23 */ /* 0x100fe20008010827 */
[----:B0-----:R-:W-:Y:S01]  /*a8a0*/  FFMA.FTZ R43, R51, UR10, -R138 ;  /* 0x0000000a332b7c23 */ /* 0x001fe2000801088a */
[--C-:B------:R-:W-:Y:S01]  /*a8b0*/  FFMA.FTZ R138, R42, UR10, -R39.reuse ;  /* 0x0000000a2a8a7c23 */ /* 0x100fe20008010827 */
[--C-:B------:R-:W-:Y:S01]  /*a8c0*/  FFMA.FTZ R49, R49, UR10, -R39.reuse ;  /* 0x0000000a31317c23 */ /* 0x100fe20008010827 */
[----:B------:R-:W0:Y:S01]  /*a8d0*/  MUFU.EX2 R59, R59 ;  /* 0x0000003b003b7308 */ /* 0x000e220000000800 */
[----:B-1----:R-:W-:Y:S01]  /*a8e0*/  FFMA.FTZ R6, R21, R6, R24 ;  /* 0x0000000615067223 */ /* 0x002fe20000010018 */
[--C-:B------:R-:W-:Y:S01]  /*a8f0*/  FFMA.FTZ R42, R50, UR10, -R39.reuse ;  /* 0x0000000a322a7c23 */ /* 0x100fe20008010827 */
[--C-:B------:R-:W-:Y:S01]  /*a900*/  FFMA.FTZ R51, R52, UR10, -R39.reuse ;  /* 0x0000000a34337c23 */ /* 0x100fe20008010827 */
[--C-:B------:R-:W-:Y:S01]  /*a910*/  FFMA.FTZ R40, R54, UR10, -R39.reuse ;  /* 0x0000000a36287c23 */ /* 0x100fe20008010827 */
[--C-:B------:R-:W-:Y:S01]  /*a920*/  FFMA.FTZ R57, R57, UR10, -R39.reuse ;  /* 0x0000000a39397c23 */ /* 0x100fe20008010827 */
[--C-:B------:R-:W-:Y:S01]  /*a930*/  FFMA.FTZ R32, R58, UR10, -R39.reuse ;  /* 0x0000000a3a207c23 */ /* 0x100fe20008010827 */
[--C-:B------:R-:W-:Y:S01]  /*a940*/  FFMA.FTZ R62, R62, UR10, -R39.reuse ;  /* 0x0000000a3e3e7c23 */ /* 0x100fe20008010827 */
[----:B------:R-:W-:Y:S01]  /*a950*/  MUFU.EX2 R152, R152 ;  /* 0x0000009800987308 */ /* 0x000fe20000000800 */
[----:B--2---:R-:W-:Y:S01]  /*a960*/  FADD.FTZ R6, R37, R6 ;  /* 0x0000000625067221 */ /* 0x004fe20000010000 */
[--C-:B------:R-:W-:Y:S01]  /*a970*/  FFMA.FTZ R66, R66, UR10, -R39.reuse ;  /* 0x0000000a42427c23 */ /* 0x100fe20008010827 */
[--C-:B------:R-:W-:Y:S01]  /*a980*/  FFMA.FTZ R71, R71, UR10, -R39.reuse ;  /* 0x0000000a47477c23 */ /* 0x100fe20008010827 */
[--C-:B------:R-:W-:Y:S01]  /*a990*/  FFMA.FTZ R74, R74, UR10, -R39.reuse ;  /* 0x0000000a4a4a7c23 */ /* 0x100fe20008010827 */
[--C-:B------:R-:W-:Y:S01]  /*a9a0*/  FFMA.FTZ R75, R75, UR10, -R39.reuse ;  /* 0x0000000a4b4b7c23 */ /* 0x100fe20008010827 */
[--C-:B------:R-:W-:Y:S01]  /*a9b0*/  FFMA.FTZ R78, R78, UR10, -R39.reuse ;  /* 0x0000000a4e4e7c23 */ /* 0x100fe20008010827 */
[--C-:B------:R-:W-:Y:S01]  /*a9c0*/  FFMA.FTZ R79, R79, UR10, -R39.reuse ;  /* 0x0000000a4f4f7c23 */ /* 0x100fe20008010827 */
[----:B------:R-:W-:Y:S01]  /*a9d0*/  MUFU.EX2 R29, R29 ;  /* 0x0000001d001d7308 */ /* 0x000fe20000000800 */
[----:B0-----:R-:W-:Y:S01]  /*a9e0*/  FADD.FTZ R81, R59, R6 ;  /* 0x000000063b517221 */ /* 0x001fe20000010000 */
[--C-:B------:R-:W-:Y:S01]  /*a9f0*/  FFMA.FTZ R82, R82, UR10, -R39.reuse ;  /* 0x0000000a52527c23 */ /* 0x100fe20008010827 */
[--C-:B------:R-:W-:Y:S01]  /*aa00*/  FFMA.FTZ R83, R83, UR10, -R39.reuse ;  /* 0x0000000a53537c23 */ /* 0x100fe20008010827 */
[--C-:B------:R-:W-:Y:S01]  /*aa10*/  FFMA.FTZ R85, R85, UR10, -R39.reuse ;  /* 0x0000000a55557c23 */ /* 0x100fe20008010827 */
[----:B------:R-:W-:Y:S01]  /*aa20*/  FFMA.FTZ R86, R86, UR10, -R39 ;  /* 0x0000000a56567c23 */ /* 0x000fe20008010827 */
[----:B------:R-:W-:Y:S01]  /*aa30*/  F2FP.BF16.F32.PACK_AB R37, R37, R24 ;  /* 0x000000182525723e */ /* 0x000fe200000010ff */
[----:B------:R-:W-:Y:S01]  /*aa40*/  UMOV UR11, UR4 ;  /* 0x00000004000b7c82 */ /* 0x000fe20008000000 */
[----:B------:R-:W-:Y:S01]  /*aa50*/  MUFU.EX2 R30, R30 ;  /* 0x0000001e001e7308 */ /* 0x000fe20000000800 */
[C---:B------:R-:W-:Y:S01]  /*aa60*/  ISETP.GT.AND P2, PT, R12.reuse, UR6, PT ;  /* 0x000000060c007c0c */ /* 0x040fe2000bf44270 */
[----:B------:R-:W-:Y:S01]  /*aa70*/  VIADD R12, R12, 0xffffffff ;  /* 0xffffffff0c0c7836 */ /* 0x000fe20000000000 */
[----:B------:R-:W-:-:S02]  /*aa80*/  WARPGROUP.DEPBAR.LE gsb0, 0x0 ;  /* 0x00008000000079c5 */ /* 0x000fc40000010000 */
[----:B------:R-:W-:-:S03]  /*aa90*/  WARPGROUP.ARRIVE ;  /* 0x00000000000079c5 */ /* 0x000fc60000000000 */
[----:B------:R-:W-:Y:S03]  /*aaa0*/  MUFU.EX2 R26, R26 ;  /* 0x0000001a001a7308 */ /* 0x000fe60000000800 */
[----:B------:R-:W-:Y:S01]  /*aab0*/  HGMMA.64x96x16.F32.BF16 R88, gdesc[UR28].tnspB, R88, gsb0 ;  /* 0x416000001c5879f0 */ /* 0x000fe20008001858 */
[----:B------:R-:W-:Y:S02]  /*aac0*/  UIADD3 UR28, UR15, 0x606, URZ ;  /* 0x000006060f1c7890 */ /* 0x000fe4000fffe03f */
[----:B------:R-:W-:Y:S02]  /*aad0*/  UIADD3 UR30, UR14, 0x1c0, URZ ;  /* 0x000001c00e1e7890 */ /* 0x000fe4000fffe03f */
[----:B------:R-:W-:Y:S01]  /*aae0*/  MUFU.EX2 R77, R77 ;  /* 0x0000004d004d7308 */ /* 0x000fe20000000800 */
[----:B------:R-:W-:Y:S01]  /*aaf0*/  UMOV UR29, 0x40000040 ;  /* 0x40000040001d7882 */ /* 0x000fe20000000000 */
[----:B------:R-:W-:-:S06]  /*ab00*/  UMOV UR31, 0x80000020 ;  /* 0x80000020001f7882 */ /* 0x000fcc0000000000 */
        /* <DEDUP_REMOVED lines=28> */
[----:B------:R-:W-:Y:S01]  /*acd0*/  MUFU.EX2 R61, R61 ;  /* 0x0000003d003d7308 */ /* 0x000fe20000000800 */
[----:B------:R-:W-:Y:S02]  /*ace0*/  WARPGROUP.DEPBAR.LE gsb0, 0x0 ;  /* 0x00008000000079c5 */ /* 0x000fe40000010000 */
[----:B------:R0:W-:Y:S06]  /*acf0*/  BAR.ARV R38, 0x100 ;  /* 0x000400260000751d */ /* 0x0001ec0000002000 */
[----:B------:R1:W-:Y:S01]  /*ad00*/  @!P1 SYNCS.ARRIVE.TRANS64.RED.A1T0 RZ, [R46+URZ], RZ ;  /* 0x000000ff2eff99a7 */ /* 0x0003e2000810043f */
[----:B------:R-:W-:Y:S01]  /*ad10*/  MUFU.EX2 R55, R55 ;  /* 0x0000003700377308 */ /* 0x000fe20000000800 */
[----:B0-----:R-:W-:Y:S01]  /*ad20*/  FADD.FTZ R38, R152, R81 ;  /* 0x0000005198267221 */ /* 0x001fe20000010000 */
[-C--:B------:R-:W-:Y:S01]  /*ad30*/  FMUL.FTZ R88, R88, R20.reuse ;  /* 0x0000001458587220 */ /* 0x080fe20000410000 */
[-C--:B------:R-:W-:Y:S01]  /*ad40*/  FMUL.FTZ R89, R89, R20.reuse ;  /* 0x0000001459597220 */ /* 0x080fe20000410000 */
[-C--:B------:R-:W-:Y:S01]  /*ad50*/  FMUL.FTZ R92, R92, R20.reuse ;  /* 0x000000145c5c7220 */ /* 0x080fe20000410000 */
[----:B------:R-:W-:Y:S01]  /*ad60*/  FADD.FTZ R81, R29, R38 ;  /* 0x000000261d517221 */ /* 0x000fe20000010000 */
[----:B------:R-:W-:Y:S01]  /*ad70*/  F2FP.BF16.F32.PACK_AB R29, R30, R29 ;  /* 0x0000001d1e1d723e */ /* 0x000fe200000010ff */
[----:B------:R0:W-:Y:S01]  /*ad80*/  @!P1 SYNCS.ARRIVE.TRANS64.RED.A1T0 RZ, [R36+URZ], RZ ;  /* 0x000000ff24ff99a7 */ /* 0x0001e2000810043f */
[----:B-1----:R-:W-:Y:S01]  /*ad90*/  FFMA.FTZ R46, R70, UR10, -R39 ;  /* 0x0000000a462e7c23 */ /* 0x002fe20008010827 */
[----:B------:R-:W-:Y:S01]  /*ada0*/  FADD.FTZ R81, R30, R81 ;  /* 0x000000511e517221 */ /* 0x000fe20000010000 */
[----:B------:R-:W-:Y:S01]  /*adb0*/  F2FP.BF16.F32.PACK_AB R30, R142, R31 ;  /* 0x0000001f8e1e723e */ /* 0x000fe200000010ff */
[----:B------:R-:W-:Y:S01]  /*adc0*/  MUFU.EX2 R68, R68 ;  /* 0x0000004400447308 */ /* 0x000fe20000000800 */
[-C--:B------:R-:W-:Y:S01]  /*add0*/  FMUL.FTZ R93, R93, R20.reuse ;  /* 0x000000145d5d7220 */ /* 0x080fe20000410000 */
[-C--:B------:R-:W-:Y:S01]  /*ade0*/  FMUL.FTZ R96, R96, R20.reuse ;  /* 0x0000001460607220 */ /* 0x080fe20000410000 */
[-C--:B------:R-:W-:Y:S01]  /*adf0*/  FMUL.FTZ R97, R97, R20.reuse ;  /* 0x0000001461617220 */ /* 0x080fe20000410000 */
[----:B0-----:R-:W-:Y:S01]  /*ae00*/  FADD.FTZ R36, R140, R7 ;  /* 0x000000078c247221 */ /* 0x001fe20000010000 */
[-C--:B------:R-:W-:Y:S01]  /*ae10*/  FMUL.FTZ R100, R100, R20.reuse ;  /* 0x0000001464647220 */ /* 0x080fe20000410000 */
[-C--:B------:R-:W-:Y:S01]  /*ae20*/  FMUL.FTZ R101, R101, R20.reuse ;  /* 0x0000001465657220 */ /* 0x080fe20000410000 */
[-C--:B------:R-:W-:Y:S01]  /*ae30*/  FMUL.FTZ R104, R104, R20.reuse ;  /* 0x0000001468687220 */ /* 0x080fe20000410000 */
[----:B------:R-:W-:Y:S01]  /*ae40*/  FADD.FTZ R67, R25, R36 ;  /* 0x0000002419437221 */ /* 0x000fe20000010000 */
[----:B------:R-:W0:Y:S01]  /*ae50*/  MUFU.EX2 R7, R62 ;  /* 0x0000003e00077308 */ /* 0x000e220000000800 */
[-C--:B------:R-:W-:Y:S01]  /*ae60*/  FMUL.FTZ R105, R105, R20.reuse ;  /* 0x0000001469697220 */ /* 0x080fe20000410000 */
[-C--:B------:R-:W-:Y:S01]  /*ae70*/  FMUL.FTZ R108, R108, R20.reuse ;  /* 0x000000146c6c7220 */ /* 0x080fe20000410000 */
[----:B------:R-:W-:Y:S01]  /*ae80*/  FADD.FTZ R36, R148, R67 ;  /* 0x0000004394247221 */ /* 0x000fe20000010000 */
[-C--:B------:R-:W-:Y:S01]  /*ae90*/  FMUL.FTZ R109, R109, R20.reuse ;  /* 0x000000146d6d7220 */ /* 0x080fe20000410000 */
[-C--:B------:R-:W-:Y:S01]  /*aea0*/  FMUL.FTZ R112, R112, R20.reuse ;  /* 0x0000001470707220 */ /* 0x080fe20000410000 */
[-C--:B------:R-:W-:Y:S01]  /*aeb0*/  FMUL.FTZ R113, R113, R20.reuse ;  /* 0x0000001471717220 */ /* 0x080fe20000410000 */
[----:B------:R-:W-:Y:S01]  /*aec0*/  FADD.FTZ R67, R27, R36 ;  /* 0x000000241b437221 */ /* 0x000fe20000010000 */
[----:B------:R-:W1:Y:S01]  /*aed0*/  MUFU.EX2 R46, R46 ;  /* 0x0000002e002e7308 */ /* 0x000e620000000800 */
[-C--:B------:R-:W-:Y:S01]  /*aee0*/  FMUL.FTZ R116, R116, R20.reuse ;  /* 0x0000001474747220 */ /* 0x080fe20000410000 */
[-C--:B------:R-:W-:Y:S01]  /*aef0*/  FMUL.FTZ R117, R117, R20.reuse ;  /* 0x0000001475757220 */ /* 0x080fe20000410000 */
[C---:B------:R-:W-:Y:S01]  /*af00*/  FADD.FTZ R36, R28.reuse, R67 ;  /* 0x000000431c247221 */ /* 0x040fe20000010000 */
[----:B------:R-:W-:Y:S01]  /*af10*/  F2FP.BF16.F32.PACK_AB R28, R28, R27 ;  /* 0x0000001b1c1c723e */ /* 0x000fe200000010ff */
[-C--:B------:R-:W-:Y:S01]  /*af20*/  FMUL.FTZ R120, R120, R20.reuse ;  /* 0x0000001478787220 */ /* 0x080fe20000410000 */
[----:B------:R-:W-:Y:S01]  /*af30*/  FMUL.FTZ R121, R121, R20 ;  /* 0x0000001479797220 */ /* 0x000fe20000410000 */
[----:B------:R-:W-:Y:S01]  /*af40*/  FADD.FTZ R67, R31, R36 ;  /* 0x000000241f437221 */ /* 0x000fe20000010000 */
[----:B------:R-:W-:Y:S01]  /*af50*/  FADD.FTZ R36, R26, R81 ;  /* 0x000000511a247221 */ /* 0x000fe20000010000 */
[C---:B------:R-:W-:Y:S01]  /*af60*/  F2FP.BF16.F32.PACK_AB R31, R77.reuse, R26 ;  /* 0x0000001a4d1f723e */ /* 0x040fe200000010ff */
[----:B------:R-:W2:Y:S01]  /*af70*/  MUFU.EX2 R71, R71 ;  /* 0x0000004700477308 */ /* 0x000ea20000000800 */
[----:B------:R-:W-:Y:S01]  /*af80*/  FADD.FTZ R38, R142, R67 ;  /* 0x000000438e267221 */ /* 0x000fe20000010000 */
[----:B------:R-:W-:Y:S01]  /*af90*/  FADD.FTZ R50, R77, R36 ;  /* 0x000000244d327221 */ /* 0x000fe20000010000 */
[----:B------:R-:W-:Y:S01]  /*afa0*/  F2FP.BF16.F32.PACK_AB R36, R140, R23 ;  /* 0x000000178c24723e */ /* 0x000fe200000010ff */
[-C--:B------:R-:W-:Y:S01]  /*afb0*/  FMUL.FTZ R124, R124, R20.reuse ;  /* 0x000000147c7c7220 */ /* 0x080fe20000410000 */
[----:B------:R-:W-:Y:S01]  /*afc0*/  FADD.FTZ R39, R33, R38 ;  /* 0x0000002621277221 */ /* 0x000fe20000010000 */
[----:B------:R-:W-:Y:S01]  /*afd0*/  FADD.FTZ R23, R145, R50 ;  /* 0x0000003291177221 */ /* 0x000fe20000010000 */
[----:B------:R-:W-:Y:S01]  /*afe0*/  F2FP.BF16.F32.PACK_AB R38, R148, R25 ;  /* 0x000000199426723e */ /* 0x000fe200000010ff */
[----:B------:R-:W3:Y:S01]  /*aff0*/  MUFU.EX2 R63, R63 ;  /* 0x0000003f003f7308 */ /* 0x000ee20000000800 */
[----:B------:R-:W-:Y:S01]  /*b000*/  FADD.FTZ R50, R144, R39 ;  /* 0x0000002790327221 */ /* 0x000fe20000010000 */
[----:B------:R-:W-:Y:S01]  /*b010*/  FADD.FTZ R24, R138, R23 ;  /* 0x000000178a187221 */ /* 0x000fe20000010000 */
[----:B------:R-:W-:Y:S01]  /*b020*/  F2FP.BF16.F32.PACK_AB R39, R152, R59 ;  /* 0x0000003b9827723e */ /* 0x000fe200000010ff */
[----:B------:R-:W-:Y:S01]  /*b030*/  FMUL.FTZ R125, R125, R20 ;  /* 0x000000147d7d7220 */ /* 0x000fe20000410000 */
[----:B------:R-:W-:Y:S01]  /*b040*/  FADD.FTZ R23, R35, R50 ;  /* 0x0000003223177221 */ /* 0x000fe20000010000 */
[----:B------:R-:W-:Y:S01]  /*b050*/  FADD.FTZ R25, R147, R24 ;  /* 0x0000001893197221 */ /* 0x000fe20000010000 */
[----:B0-----:R-:W-:Y:S01]  /*b060*/  F2FP.BF16.F32.PACK_AB R59, R7, R44 ;  /* 0x0000002c073b723e */ /* 0x001fe200000010ff */
[----:B------:R-:W0:Y:S01]  /*b070*/  MUFU.EX2 R74, R74 ;  /* 0x0000004a004a7308 */ /* 0x000e220000000800 */
[----:B------:R-:W-:Y:S01]  /*b080*/  FADD.FTZ R24, R146, R23 ;  /* 0x0000001792187221 */ /* 0x000fe20000010000 */
[----:B------:R-:W-:Y:S01]  /*b090*/  FADD.FTZ R50, R34, R25 ;  /* 0x0000001922327221 */ /* 0x000fe20000010000 */
[----:B------:R-:W-:Y:S01]  /*b0a0*/  STSM.16.M88.4 [R10+0x21800], R36 ;  /* 0x021800240a007844 */ /* 0x000fe20000000200 */
[----:B------:R-:W-:Y:S01]  /*b0b0*/  F2FP.BF16.F32.PACK_AB R144, R144, R33 ;  /* 0x000000219090723e */ /* 0x000fe200000010ff */
[----:B------:R-:W-:Y:S01]  /*b0c0*/  FADD.FTZ R23, R41, R24 ;  /* 0x0000001829177221 */ /* 0x000fe20000010000 */
[----:B------:R-:W-:Y:S01]  /*b0d0*/  FADD.FTZ R25, R49, R50 ;  /* 0x0000003231197221 */ /* 0x000fe20000010000 */
[----:B------:R4:W-:Y:S01]  /*b0e0*/  STSM.16.M88.4 [R9], R28 ;  /* 0x0000001c09007844 */ /* 0x0009e20000000200 */
[----:B------:R-:W-:Y:S01]  /*b0f0*/  MUFU.EX2 R75, R75 ;  /* 0x0000004b004b7308 */ /* 0x000fe20000000800 */
[----:B------:R-:W-:Y:S01]  /*b100*/  FADD.FTZ R24, R48, R23 ;  /* 0x0000001730187221 */ /* 0x000fe20000010000 */
[----:B------:R-:W-:Y:S01]  /*b110*/  FADD.FTZ R26, R42, R25 ;  /* 0x000000192a1a7221 */ /* 0x000fe20000010000 */
[----:B------:R-:W-:Y:S01]  /*b120*/  F2FP.BF16.F32.PACK_AB R145, R138, R145 ;  /* 0x000000918a91723e */ /* 0x000fe200000010ff */
[-C--:B------:R-:W-:Y:S01]  /*b130*/  FMUL.FTZ R128, R128, R20.reuse ;  /* 0x0000001480807220 */ /* 0x080fe20000410000 */
[----:B------:R-:W-:Y:S01]  /*b140*/  FADD.FTZ R23, R43, R24 ;  /* 0x000000182b177221 */ /* 0x000fe20000010000 */
[----:B------:R-:W-:Y:S01]  /*b150*/  FADD.FTZ R25, R51, R26 ;  /* 0x0000001a33197221 */ /* 0x000fe20000010000 */
[----:B------:R-:W-:Y:S01]  /*b160*/  F2FP.BF16.F32.PACK_AB R146, R146, R35 ;  /* 0x000000239292723e */ /* 0x000fe200000010ff */
[----:B------:R-:W4:Y:S01]  /*b170*/  MUFU.EX2 R72, R72 ;  /* 0x0000004800487308 */ /* 0x000f220000000800 */
[----:B------:R-:W-:Y:S01]  /*b180*/  FADD.FTZ R24, R150, R23 ;  /* 0x0000001796187221 */ /* 0x000fe20000010000 */
[----:B------:R-:W-:Y:S01]  /*b190*/  FADD.FTZ R26, R40, R25 ;  /* 0x00000019281a7221 */ /* 0x000fe20000010000 */
[----:B------:R-:W-:Y:S01]  /*b1a0*/  F2FP.BF16.F32.PACK_AB R147, R34, R147 ;  /* 0x000000932293723e */ /* 0x000fe200000010ff */
[-C--:B------:R-:W-:Y:S01]  /*b1b0*/  FMUL.FTZ R129, R129, R20.reuse ;  /* 0x0000001481817220 */ /* 0x080fe20000410000 */
[----:B------:R-:W-:Y:S01]  /*b1c0*/  FADD.FTZ R23, R45, R24 ;  /* 0x000000182d177221 */ /* 0x000fe20000010000 */
[----:B------:R-:W-:Y:S01]  /*b1d0*/  FADD.FTZ R25, R57, R26 ;  /* 0x0000001a39197221 */ /* 0x000fe20000010000 */
[----:B------:R-:W-:Y:S01]  /*b1e0*/  F2FP.BF16.F32.PACK_AB R57, R32, R57 ;  /* 0x000000392039723e */ /* 0x000fe200000010ff */
[----:B------:R-:W-:Y:S01]  /*b1f0*/  MUFU.EX2 R78, R78 ;  /* 0x0000004e004e7308 */ /* 0x000fe20000000800 */
[----:B------:R-:W-:Y:S01]  /*b200*/  FADD.FTZ R24, R56, R23 ;  /* 0x0000001738187221 */ /* 0x000fe20000010000 */
[----:B------:R-:W-:Y:S01]  /*b210*/  FADD.FTZ R25, R32, R25 ;  /* 0x0000001920197221 */ /* 0x000fe20000010000 */
[----:B------:R-:W-:Y:S01]  /*b220*/  F2FP.BF16.F32.PACK_AB R48, R48, R41 ;  /* 0x000000293030723e */ /* 0x000fe200000010ff */
[----:B------:R0:W-:Y:S01]  /*b230*/  STSM.16.M88.4 [R8], R144 ;  /* 0x0000009008007844 */ /* 0x0001e20000000200 */
[----:B------:R-:W-:Y:S01]  /*b240*/  FADD.FTZ R23, R47, R24 ;  /* 0x000000182f177221 */ /* 0x000fe20000010000 */
[----:B------:R-:W-:Y:S01]  /*b250*/  FADD.FTZ R24, R44, R25 ;  /* 0x000000192c187221 */ /* 0x000fe20000010000 */
[----:B------:R-:W-:Y:S01]  /*b260*/  F2FP.BF16.F32.PACK_AB R49, R42, R49 ;  /* 0x000000312a31723e */ /* 0x000fe200000010ff */
[----:B------:R-:W5:Y:S01]  /*b270*/  MUFU.EX2 R65, R65 ;  /* 0x0000004100417308 */ /* 0x000f620000000800 */
        /* <DEDUP_REMOVED lines=13> */
[----:B-1----:R-:W-:Y:S01]  /*b350*/  FADD.FTZ R24, R46, R23 ;  /* 0x000000172e187221 */ /* 0x002fe20000010000 */
[C---:B--2---:R-:W-:Y:S01]  /*b360*/  F2FP.BF16.F32.PACK_AB R27, R71.reuse, R46 ;  /* 0x0000002e471b723e */ /* 0x044fe200000010ff */
[----:B------:R-:W1:Y:S01]  /*b370*/  MUFU.EX2 R76, R76 ;  /* 0x0000004c004c7308 */ /* 0x000e620000000800 */
[----:B------:R-:W-:Y:S01]  /*b380*/  FADD.FTZ R26, R68, R25 ;  /* 0x00000019441a7221 */ /* 0x000fe20000010000 */
[----:B------:R-:W-:Y:S01]  /*b390*/  FADD.FTZ R7, R71, R24 ;  /* 0x0000001847077221 */ /* 0x000fe20000010000 */
[----:B------:R-:W-:Y:S01]  /*b3a0*/  F2FP.BF16.F32.PACK_AB R25, R61, R6 ;  /* 0x000000063d19723e */ /* 0x000fe200000010ff */
[----:B------:R2:W-:Y:S01]  /*b3b0*/  STSM.16.M88.4 [R10+0x27800], R56 ;  /* 0x027800380a007844 */ /* 0x0005e20000000200 */
[----:B---3--:R-:W-:Y:S01]  /*b3c0*/  FADD.FTZ R23, R63, R26 ;  /* 0x0000001a3f177221 */ /* 0x008fe20000010000 */
[----:B0-----:R-:W-:Y:S01]  /*b3d0*/  FADD.FTZ R26, R74, R7 ;  /* 0x000000074a1a7221 */ /* 0x001fe20000010000 */
[----:B------:R-:W-:Y:S01]  /*b3e0*/  F2FP.BF16.F32.PACK_AB R24, R64, R53 ;  /* 0x000000354018723e */ /* 0x000fe200000010ff */
[----:B------:R-:W0:Y:S01]  /*b3f0*/  MUFU.EX2 R82, R82 ;  /* 0x0000005200527308 */ /* 0x000e220000000800 */
[----:B----4-:R-:W-:Y:S01]  /*b400*/  FADD.FTZ R28, R72, R23 ;  /* 0x00000017481c7221 */ /* 0x010fe20000010000 */
[----:B------:R-:W-:Y:S01]  /*b410*/  FADD.FTZ R7, R75, R26 ;  /* 0x0000001a4b077221 */ /* 0x000fe20000010000 */
[----:B------:R-:W-:Y:S01]  /*b420*/  F2FP.BF16.F32.PACK_AB R26, R68, R55 ;  /* 0x00000037441a723e */ /* 0x000fe200000010ff */
[----:B------:R-:W-:Y:S01]  /*b430*/  FMUL.FTZ R133, R133, R20 ;  /* 0x0000001485857220 */ /* 0x000fe20000410000 */
[----:B-----5:R-:W-:Y:S01]  /*b440*/  FADD.FTZ R23, R65, R28 ;  /* 0x0000001c41177221 */ /* 0x020fe20000010000 */
[----:B------:R-:W-:Y:S01]  /*b450*/  FADD.FTZ R7, R78, R7 ;  /* 0x000000074e077221 */ /* 0x000fe20000010000 */
[----:B------:R-:W-:Y:S01]  /*b460*/  F2FP.BF16.F32.PACK_AB R28, R72, R63 ;  /* 0x0000003f481c723e */ /* 0x000fe200000010ff */
[----:B------:R-:W3:Y:S01]  /*b470*/  MUFU.EX2 R69, R69 ;  /* 0x0000004500457308 */ /* 0x000ee20000000800 */
[C---:B-1----:R-:W-:Y:S01]  /*b480*/  FADD.FTZ R6, R76.reuse, R23 ;  /* 0x000000174c067221 */ /* 0x042fe20000010000 */
[----:B------:R-:W-:Y:S01]  /*b490*/  FADD.FTZ R7, R79, R7 ;  /* 0x000000074f077221 */ /* 0x000fe20000010000 */
[----:B------:R-:W-:Y:S01]  /*b4a0*/  F2FP.BF16.F32.PACK_AB R29, R75, R74 ;  /* 0x0000004a4b1d723e */ /* 0x000fe200000010ff */
[----:B------:R2:W-:Y:S01]  /*b4b0*/  STSM.16.M88.4 [R4], R24 ;  /* 0x0000001804007844 */ /* 0x0005e20000000200 */
[----:B------:R-:W-:Y:S01]  /*b4c0*/  F2FP.BF16.F32.PACK_AB R30, R76, R65 ;  /* 0x000000414c1e723e */ /* 0x000fe200000010ff */
[-C--:B------:R-:W-:Y:S01]  /*b4d0*/  FMUL.FTZ R90, R90, R21.reuse ;  /* 0x000000155a5a7220 */ /* 0x080fe20000410000 */
[----:B------:R-:W-:Y:S01]  /*b4e0*/  F2FP.BF16.F32.PACK_AB R31, R79, R78 ;  /* 0x0000004e4f1f723e */ /* 0x000fe200000010ff */
[----:B------:R-:W1:Y:S01]  /*b4f0*/  MUFU.EX2 R81, R83 ;  /* 0x0000005300517308 */ /* 0x000e620000000800 */
[----:B0-----:R-:W-:Y:S01]  /*b500*/  FADD.FTZ R7, R82, R7 ;  /* 0x0000000752077221 */ /* 0x001fe20000010000 */
[-C--:B------:R-:W-:Y:S01]  /*b510*/  FMUL.FTZ R91, R91, R21.reuse ;  /* 0x000000155b5b7220 */ /* 0x080fe20000410000 */
[-C--:B------:R-:W-:Y:S01]  /*b520*/  FMUL.FTZ R94, R94, R21.reuse ;  /* 0x000000155e5e7220 */ /* 0x080fe20000410000 */
[----:B------:R2:W-:Y:S01]  /*b530*/  STSM.16.M88.4 [R8+0x6000], R28 ;  /* 0x0060001c08007844 */ /* 0x0005e20000000200 */
[-C--:B------:R-:W-:Y:S01]  /*b540*/  FMUL.FTZ R95, R95, R21.reuse ;  /* 0x000000155f5f7220 */ /* 0x080fe20000410000 */
[-C--:B------:R-:W-:Y:S01]  /*b550*/  FMUL.FTZ R98, R98, R21.reuse ;  /* 0x0000001562627220 */ /* 0x080fe20000410000 */
[-C--:B------:R-:W-:Y:S01]  /*b560*/  FMUL.FTZ R99, R99, R21.reuse ;  /* 0x0000001563637220 */ /* 0x080fe20000410000 */
[----:B------:R-:W0:Y:S01]  /*b570*/  MUFU.EX2 R80, R80 ;  /* 0x0000005000507308 */ /* 0x000e220000000800 */
[----:B---3--:R-:W-:Y:S01]  /*b580*/  FADD.FTZ R23, R69, R6 ;  /* 0x0000000645177221 */ /* 0x008fe20000010000 */
[-C--:B------:R-:W-:Y:S01]  /*b590*/  FMUL.FTZ R102, R102, R21.reuse ;  /* 0x0000001566667220 */ /* 0x080fe20000410000 */
[-C--:B------:R-:W-:Y:S01]  /*b5a0*/  FMUL.FTZ R103, R103, R21.reuse ;  /* 0x0000001567677220 */ /* 0x080fe20000410000 */
[-C--:B------:R-:W-:Y:S01]  /*b5b0*/  FMUL.FTZ R106, R106, R21.reuse ;  /* 0x000000156a6a7220 */ /* 0x080fe20000410000 */
[-C--:B------:R-:W-:Y:S01]  /*b5c0*/  FMUL.FTZ R107, R107, R21.reuse ;  /* 0x000000156b6b7220 */ /* 0x080fe20000410000 */
[-C--:B------:R-:W-:Y:S01]  /*b5d0*/  FMUL.FTZ R110, R110, R21.reuse ;  /* 0x000000156e6e7220 */ /* 0x080fe20000410000 */
[-C--:B------:R-:W-:Y:S01]  /*b5e0*/  FMUL.FTZ R111, R111, R21.reuse ;  /* 0x000000156f6f7220 */ /* 0x080fe20000410000 */
[----:B------:R-:W-:Y:S01]  /*b5f0*/  MUFU.EX2 R73, R73 ;  /* 0x0000004900497308 */ /* 0x000fe20000000800 */
[C---:B-1----:R-:W-:Y:S01]  /*b600*/  FADD.FTZ R7, R81.reuse, R7 ;  /* 0x0000000751077221 */ /* 0x042fe20000010000 */
[----:B------:R-:W-:Y:S01]  /*b610*/  F2FP.BF16.F32.PACK_AB R81, R81, R82 ;  /* 0x000000525151723e */ /* 0x000fe200000010ff */
[-C--:B------:R-:W-:Y:S01]  /*b620*/  FMUL.FTZ R114, R114, R21.reuse ;  /* 0x0000001572727220 */ /* 0x080fe20000410000 */
[-C--:B------:R-:W-:Y:S01]  /*b630*/  FMUL.FTZ R115, R115, R21.reuse ;  /* 0x0000001573737220 */ /* 0x080fe20000410000 */
[-C--:B------:R-:W-:Y:S01]  /*b640*/  FMUL.FTZ R118, R118, R21.reuse ;  /* 0x0000001576767220 */ /* 0x080fe20000410000 */
[-C--:B------:R-:W-:Y:S01]  /*b650*/  FMUL.FTZ R119, R119, R21.reuse ;  /* 0x0000001577777220 */ /* 0x080fe20000410000 */
[----:B------:R-:W-:Y:S01]  /*b660*/  FMUL.FTZ R122, R122, R21 ;  /* 0x000000157a7a7220 */ /* 0x000fe20000410000 */
        /* <DEDUP_REMOVED lines=9> */
[-C--:B------:R-:W-:Y:S01]  /*b700*/  FMUL.FTZ R134, R134, R21.reuse ;  /* 0x0000001586867220 */ /* 0x080fe20000410000 */
[----:B------:R-:W-:Y:S01]  /*b710*/  FMUL.FTZ R135, R135, R21 ;  /* 0x0000001587877220 */ /* 0x000fe20000410000 */
[----:B------:R-:W-:-:S02]  /*b720*/  IMAD.MOV.U32 R21, RZ, RZ, R136 ;  /* 0x000000ffff157224 */ /* 0x000fc400078e0088 */
[----:B------:R-:W-:-:S03]  /*b730*/  IMAD.MOV.U32 R20, RZ, RZ, R13 ;  /* 0x000000ffff147224 */ /* 0x000fc600078e000d */
[----:B------:R-:W3:Y:S01]  /*b740*/  MUFU.EX2 R33, R86 ;  /* 0x0000005600217308 */ /* 0x000ee20000000800 */
[----:B-1----:R-:W-:Y:S01]  /*b750*/  F2FP.BF16.F32.PACK_AB R82, R84, R73 ;  /* 0x000000495452723e */ /* 0x002fe200000010ff */
[----:B------:R-:W-:Y:S01]  /*b760*/  FADD.FTZ R73, R73, R6 ;  /* 0x0000000649497221 */ /* 0x000fe20000010000 */
[----:B0-----:R-:W-:-:S03]  /*b770*/  FADD.FTZ R6, R32, R7 ;  /* 0x0000000720067221 */ /* 0x001fc60000010000 */
[----:B------:R-:W-:Y:S01]  /*b780*/  FADD.FTZ R7, R84, R73 ;  /* 0x0000004954077221 */ /* 0x000fe20000010000 */
[C---:B---3--:R-:W-:Y:S01]  /*b790*/  F2FP.BF16.F32.PACK_AB R83, R33.reuse, R32 ;  /* 0x000000202153723e */ /* 0x048fe200000010ff */
[----:B------:R-:W-:-:S04]  /*b7a0*/  FADD.FTZ R6, R33, R6 ;  /* 0x0000000621067221 */ /* 0x000fc80000010000 */
        /* <DEDUP_REMOVED lines=9> */
.L_x_10241:
[----:B------:R-:W-:-:S13]  /*b840*/  R2UR UR6, R19 ;  /* 0x00000000130672ca */ /* 0x000fda00000e0000 */
[----:B------:R-:W-:-:S13]  /*b850*/  ISETP.GE.AND P2, PT, R12, UR6, PT ;  /* 0x000000060c007c0c */ /* 0x000fda000bf46270 */
[----:B------:R-:W-:Y:S05]  /*b860*/  @!P2 BRA `(.L_x_10251) ;  /* 0x000000380078a947 */ /* 0x000fea0003800000 */
[----:B------:R-:W-:Y:S01]  /*b870*/  ULOP3.LUT UR39, UR60, 0x10000, URZ, 0xfc, !UPT ;  /* 0x000100003c277892 */ /* 0x000fe2000f8efc3f */
[----:B------:R-:W-:Y:S01]  /*b880*/  VIADD R137, R22, 0x9 ;  /* 0x0000000916897836 */ /* 0x000fe20000000000 */
[----:B------:R-:W-:Y:S01]  /*b890*/  UMOV UR7, UR4 ;  /* 0x0000000400077c82 */ /* 0x000fe20008000000 */
[----:B------:R-:W-:Y:S01]  /*b8a0*/  ISETP.GE.U32.AND P2, PT, R2, 0x180, PT ;  /* 0x000001800200780c */ /* 0x000fe20003f46070 */
[----:B------:R-:W-:Y:S01]  /*b8b0*/  UIADD3 UR4, UR39, 0x2, URZ ;  /* 0x0000000227047890 */ /* 0x000fe2000fffe03f */
[----:B------:R-:W-:Y:S01]  /*b8c0*/  VIADD R138, R22, 0x8 ;  /* 0x00000008168a7836 */ /* 0x000fe20000000000 */
[----:B------:R-:W-:Y:S01]  /*b8d0*/  UMOV UR30, UR5 ;  /* 0x00000005001e7c82 */ /* 0x000fe20008000000 */
[----:B------:R-:W-:Y:S01]  /*b8e0*/  UMOV UR5, 0x40000040 ;  /* 0x4000004000057882 */ /* 0x000fe20000000000 */
[----:B------:R-:W-:Y:S01]  /*b8f0*/  IMAD.MOV.U32 R21, RZ, RZ, R136 ;  /* 0x000000ffff157224 */ /* 0x000fe200078e0088 */
[----:B------:R-:W-:Y:S01]  /*b900*/  SEL R137, R137, 0x9, !P2 ;  /* 0x0000000989897807 */ /* 0x000fe20005000000 */
[----:B------:R-:W-:Y:S01]  /*b910*/  IMAD.MOV.U32 R20, RZ, RZ, R13 ;  /* 0x000000ffff147224 */ /* 0x000fe200078e000d */
[----:B------:R-:W-:Y:S01]  /*b920*/  ULDC UR61, c[0x0][0x9e4] ;  /* 0x00027900003d7ab9 */ /* 0x000fe20000000800 */
[----:B------:R-:W-:Y:S01]  /*b930*/  IMAD.U32 R22, RZ, RZ, UR4 ;  /* 0x00000004ff167e24 */ /* 0x000fe2000f8e00ff */
[----:B------:R-:W-:Y:S01]  /*b940*/  ULDC UR6, c[0x0][0x9d8] ;  /* 0x0002760000067ab9 */ /* 0x000fe20000000800 */
[----:B------:R-:W-:Y:S01]  /*b950*/  IMAD.U32 R23, RZ, RZ, UR5 ;  /* 0x00000005ff177e24 */ /* 0x000fe2000f8e00ff */
[----:B------:R-:W-:-:S02]  /*b960*/  UIADD3 UR56, UR39, 0x4, URZ ;  /* 0x0000000427387890 */ /* 0x000fc4000fffe03f */
[----:B------:R-:W-:Y:S02]  /*b970*/  UIADD3 UR28, UR39, 0x6, URZ ;  /* 0x00000006271c7890 */ /* 0x000fe4000fffe03f */
[----:B------:R-:W-:Y:S02]  /*b980*/  UIADD3 UR32, UR39, 0x600, URZ ;  /* 0x0000060027207890 */ /* 0x000fe4000fffe03f */
[----:B------:R-:W-:Y:S02]  /*b990*/  UIADD3 UR40, UR39, 0x602, URZ ;  /* 0x0000060227287890 */ /* 0x000fe4000fffe03f */
[----:B------:R-:W-:Y:S02]  /*b9a0*/  UIADD3 UR44, UR39, 0x604, URZ ;  /* 0x00000604272c7890 */ /* 0x000fe4000fffe03f */
[----:B------:R-:W-:Y:S01]  /*b9b0*/  UIADD3 UR48, UR39, 0x606, URZ ;  /* 0x0000060627307890 */ /* 0x000fe2000fffe03f */
[----:B------:R-:W-:Y:S01]  /*b9c0*/  UMOV UR57, 0x40000040 ;  /* 0x4000004000397882 */ /* 0x000fe20000000000 */
[----:B------:R-:W-:Y:S01]  /*b9d0*/  UMOV UR29, 0x40000040 ;  /* 0x40000040001d7882 */ /* 0x000fe20000000000 */
[----:B------:R-:W-:Y:S01]  /*b9e0*/  UMOV UR33, 0x40000040 ;  /* 0x4000004000217882 */ /* 0x000fe20000000000 */
[----:B------:R-:W-:Y:S01]  /*b9f0*/  UMOV UR41, 0x40000040 ;  /* 0x4000004000297882 */ /* 0x000fe20000000000 */
[----:B------:R-:W-:Y:S01]  /*ba00*/  UMOV UR45, 0x40000040 ;  /* 0x40000040002d7882 */ /* 0x000fe20000000000 */
[----:B------:R-:W-:-:S06]  /*ba10*/  UMOV UR49, 0x40000040 ;  /* 0x4000004000317882 */ /* 0x000fcc0000000000 */
.L_x_10268:
[----:B------:R-:W-:Y:S01]  /*ba20*/  UIADD3 UR4, UR7, 0x1, URZ ;  /* 0x0000000107047890 */ /* 0x000fe2000fffe03f */
[----:B------:R-:W-:-:S03]  /*ba30*/  ISETP.NE.AND P3, PT, RZ, UR38, PT ;  /* 0x00000026ff007c0c */ /* 0x000fc6000bf65270 */
[----:B------:R-:W-:-:S04]  /*ba40*/  UISETP.NE.AND UP1, UPT, UR4, 0x2, UPT ;  /* 0x000000020400788c */ /* 0x000fc8000bf25270 */
[----:B------:R-:W-:Y:S02]  /*ba50*/  USEL UR5, URZ, 0x1, UP1 ;  /* 0x000000013f057887 */ /* 0x000fe40008800000 */
[----:B------:R-:W-:Y:S02]  /*ba60*/  USEL UR4, UR4, URZ, UP1 ;  /* 0x0000003f04047287 */ /* 0x000fe40008800000 */
[----:B------:R-:W-:Y:S02]  /*ba70*/  ULOP3.LUT UR5, UR30, UR5, URZ, 0x3c, !UPT ;  /* 0x000000051e057292 */ /* 0x000fe4000f8e3c3f */
[----:B----4-:R-:W-:Y:S10]  /*ba80*/  @P3 BRA `(.L_x_10252) ;  /* 0x00000000002c3947 */ /* 0x010ff40003800000 */
[----:B------:R-:W-:Y:S05]  /*ba90*/  @!P0 BRA `(.L_x_10253) ;  /* 0x0000000000048947 */ /* 0x000fea0003800000 */
[----:B------:R-:W-:Y:S01]  /*baa0*/  BPT.TRAP 0x1 ;  /* 0x000000040000795c */ /* 0x000fe20000300000 */
.L_x_10253:
[----:B------:R-:W-:Y:S01]  /*bab0*/  ULEA UR10, UR4, UR36, 0x3 ;  /* 0x00000024040a7291 */ /* 0x000fe2000f8e183f */
[----:B------:R-:W-:-:S05]  /*bac0*/  IMAD.U32 R13, RZ, RZ, UR5 ;  /* 0x00000005ff0d7e24 */ /* 0x000fca000f8e00ff */
[----:B------:R-:W-:-:S04]  /*bad0*/  SHF.L.U32 R13, R13, 0x1f, RZ ;  /* 0x0000001f0d0d7819 */ /* 0x000fc800000006ff */
[----:B------:R3:W4:Y:S01]  /*bae0*/  SYNCS.PHASECHK.TRANS64.TRYWAIT P2, [UR10+0x2d830], R13 ;  /* 0x02d8300dff0075a7 */ /* 0x000722000804014a */
[----:B------:R-:W-:Y:S05]  /*baf0*/  @!P0 BRA `(.L_x_10254) ;  /* 0x0000000000048947 */ /* 0x000fea0003800000 */
[----:B------:R-:W-:Y:S01]  /*bb00*/  BPT.TRAP 0x1 ;  /* 0x000000040000795c */ /* 0x000fe20000300000 */
.L_x_10254:
[----:B----4-:R-:W-:Y:S05]  /*bb10*/  @P2 BRA `(.L_x_10252) ;  /* 0x0000000000082947 */ /* 0x010fea0003800000 */
[----:B------:R-:W4:Y:S02]  /*bb20*/  SYNCS.PHASECHK.TRANS64.TRYWAIT P2, [UR10+0x2d830], R13 ;  /* 0x02d8300dff0075a7 */ /* 0x000f24000804014a */
[----:B----4-:R-:W-:Y:S05]  /*bb30*/  @!P2 BRA `(.L_x_10255) ;  /* 0x0000009c0088a947 */ /* 0x010fea0003800000 */
.L_x_10252:
[----:B------:R4:W-:Y:S01]  /*bb40*/  BAR.SYNC.DEFER_BLOCKING R138, 0x100 ;  /* 0x0004008a0000751d */ /* 0x0009e20000010000 */
[----:B------:R-:W-:Y:S01]  /*bb50*/  R2UR UR52, R14 ;  /* 0x000000000e3472ca */ /* 0x000fe200000e0000 */
[----:B------:R-:W-:Y:S01]  /*bb60*/  UIMAD UR26, UR4, 0x600, UR37 ;  /* 0x00000600041a78a4 */ /* 0x000fe2000f8e0225 */
[----:B------:R-:W-:-:S03]  /*bb70*/  R2UR UR53, R15 ;  /* 0x000000000f3572ca */ /* 0x000fc600000e0000 */
[----:B------:R-:W-:Y:S01]  /*bb80*/  UMOV UR55, 0x80000020 ;  /* 0x8000002000377882 */ /* 0x000fe20000000000 */
[----:B------:R-:W-:Y:S02]  /*bb90*/  UIADD3 UR10, UR26, 0x2, URZ ;  /* 0x000000021a0a7890 */ /* 0x000fe4000fffe03f */
[----:B------:R-:W-:Y:S01]  /*bba0*/  UMOV UR54, UR26 ;  /* 0x0000001a00367c82 */ /* 0x000fe20008000000 */
        /* <DEDUP_REMOVED lines=9> */
[----:B012---:R-:W-:-:S06]  /*bc40*/  WARPGROUP.ARRIVE ;  /* 0x00000000000079c5 */ /* 0x007fcc0000000000 */
        /* <DEDUP_REMOVED lines=17> */
[----:B----4-:R-:W-:Y:S05]  /*bd60*/  @P3 BRA `(.L_x_10256) ;  /* 0x00000000002c3947 */ /* 0x010fea0003800000 */
[----:B------:R-:W-:Y:S05]  /*bd70*/  @!P0 BRA `(.L_x_10257) ;  /* 0x0000000000048947 */ /* 0x000fea0003800000 */
[----:B------:R-:W-:Y:S01]  /*bd80*/  BPT.TRAP 0x1 ;  /* 0x000000040000795c */ /* 0x000fe20000300000 */
.L_x_10257:
[----:B------:R-:W-:Y:S01]  /*bd90*/  ULEA UR10, UR7, UR36, 0x3 ;  /* 0x00000024070a7291 */ /* 0x000fe2000f8e183f */
[----:B---3--:R-:W-:-:S05]  /*bda0*/  IMAD.U32 R13, RZ, RZ, UR30 ;  /* 0x0000001eff0d7e24 */ /* 0x008fca000f8e00ff */
[----:B------:R-:W-:-:S04]  /*bdb0*/  SHF.L.U32 R13, R13, 0x1f, RZ ;  /* 0x0000001f0d0d7819 */ /* 0x000fc800000006ff */
[----:B------:R0:W1:Y:S01]  /*bdc0*/  SYNCS.PHASECHK.TRANS64.TRYWAIT P2, [UR10+0x2d850], R13 ;  /* 0x02d8500dff0075a7 */ /* 0x000062000804014a */
[----:B------:R-:W-:Y:S05]  /*bdd0*/  @!P0 BRA `(.L_x_10258) ;  /* 0x0000000000048947 */ /* 0x000fea0003800000 */
[----:B------:R-:W-:Y:S01]  /*bde0*/  BPT.TRAP 0x1 ;  /* 0x000000040000795c */ /* 0x000fe20000300000 */
.L_x_10258:
[----:B-1----:R-:W-:Y:S05]  /*bdf0*/  @P2 BRA `(.L_x_10256) ;  /* 0x0000000000082947 */ /* 0x002fea0003800000 */
[----:B------:R-:W1:Y:S02]  /*be00*/  SYNCS.PHASECHK.TRANS64.TRYWAIT P2, [UR10+0x2d850], R13 ;  /* 0x02d8500dff0075a7 */ /* 0x000e64000804014a */
[----:B-1----:R-:W-:Y:S05]  /*be10*/  @!P2 BRA `(.L_x_10259) ;  /* 0x0000009800e8a947 */ /* 0x002fea0003800000 */
.L_x_10256:
[----:B------:R-:W-:Y:S01]  /*be20*/  UIADD3 UR10, UR36, 0x400, URZ ;  /* 0x00000400240a7890 */ /* 0x000fe2000fffe03f */
[----:B------:R-:W-:Y:S01]  /*be30*/  WARPGROUP.ARRIVE ;  /* 0x00000000000079c5 */ /* 0x000fe20000000000 */
[----:B------:R-:W-:Y:S01]  /*be40*/  UMOV UR52, UR39 ;  /* 0x0000002700347c82 */ /* 0x000fe20008000000 */
[----:B------:R-:W-:Y:S01]  /*be50*/  UMOV UR53, 0x40000040 ;  /* 0x4000004000357882 */ /* 0x000fe20000000000 */
[----:B------:R-:W-:Y:S01]  /*be60*/  USHF.R.U32.HI UR10, URZ, 0x4, UR10 ;  /* 0x000000043f0a7899 */ /* 0x000fe2000801160a */
[----:B------:R-:W-:Y:S01]  /*be70*/  FMUL.FTZ R139, R57, UR6 ;  /* 0x00000006398b7c20 */ /* 0x000fe20008410000 */
[----:B------:R-:W-:Y:S01]  /*be80*/  UMOV UR55, 0x80000020 ;  /* 0x8000002000377882 */ /* 0x000fe20000000000 */
[----:B------:R-:W-:Y:S01]  /*be90*/  UMOV UR59, 0x80000020 ;  /* 0x80000020003b7882 */ /* 0x000fe20000000000 */
[----:B------:R-:W-:Y:S01]  /*bea0*/  ULOP3.LUT UR10, UR10, 0x3fff, URZ, 0xc0, !UPT ;  /* 0x00003fff0a0a7892 */ /* 0x000fe2000f8ec03f */
[----:B------:R-:W-:Y:S01]  /*beb0*/  FMUL.FTZ R57, R58, UR6 ;  /* 0x000000063a397c20 */ /* 0x000fe20008410000 */
[----:B------:R-:W-:Y:S01]  /*bec0*/  UMOV UR31, 0x80000020 ;  /* 0x80000020001f7882 */ /* 0x000fe20000000000 */
[----:B------:R-:W-:Y:S01]  /*bed0*/  UMOV UR35, 0x80000020 ;  /* 0x8000002000237882 */ /* 0x000fe20000000000 */
[----:B------:R-:W-:Y:S01]  /*bee0*/  ULOP3.LUT UR10, UR10, 0x2000000, URZ, 0xfc, !UPT ;  /* 0x020000000a0a7892 */ /* 0x000fe2000f8efc3f */
[----:B------:R-:W-:Y:S01]  /*bef0*/  FMUL.FTZ R58, R59, UR6 ;  /* 0x000000063b3a7c20 */ /* 0x000fe20008410000 */
[----:B------:R-:W-:Y:S01]  /*bf00*/  UMOV UR43, 0x80000020 ;  /* 0x80000020002b7882 */ /* 0x000fe20000000000 */
[----:B------:R-:W-:Y:S01]  /*bf10*/  UMOV UR47, 0x80000020 ;  /* 0x80000020002f7882 */ /* 0x000fe20000000000 */
[----:B------:R-:W-:Y:S01]  /*bf20*/  UIMAD UR10, UR7, 0x600, UR10 ;  /* 0x00000600070a78a4 */ /* 0x000fe2000f8e020a */
[----:B------:R-:W-:Y:S01]  /*bf30*/  FMUL.FTZ R59, R60, UR6 ;  /* 0x000000063c3b7c20 */ /* 0x000fe20008410000 */
[----:B------:R-:W-:Y:S01]  /*bf40*/  UMOV UR51, 0x80000020 ;  /* 0x8000002000337882 */ /* 0x000fe20000000000 */
[----:B------:R-:W-:Y:S01]  /*bf50*/  FMUL.FTZ R60, R62, UR6 ;  /* 0x000000063e3c7c20 */ /* 0x000fe20008410000 */
[----:B------:R-:W-:Y:S01]  /*bf60*/  UIADD3 UR11, UR10, 0x40, URZ ;  /* 0x000000400a0b7890 */ /* 0x000fe2000fffe03f */
[----:B------:R-:W-:Y:S01]  /*bf70*/  FMUL.FTZ R62, R63, UR6 ;  /* 0x000000063f3e7c20 */ /* 0x000fe20008410000 */
[----:B------:R-:W-:Y:S01]  /*bf80*/  UIADD3 UR58, UR10, 0x80, URZ ;  /* 0x000000800a3a7890 */ /* 0x000fe2000fffe03f */
[----:B------:R-:W-:Y:S01]  /*bf90*/  PLOP3.LUT P2, PT, PT, PT, UP0, 0x80, 0x0 ;  /* 0x000000000000781c */ /* 0x000fe20003f4f008 */
[----:B------:R-:W-:Y:S01]  /*bfa0*/  UMOV UR54, UR10 ;  /* 0x0000000a00367c82 */ /* 0x000fe20008000000 */
[----:B------:R-:W-:Y:S01]  /*bfb0*/  UIADD3 UR30, UR10, 0xc0, URZ ;  /* 0x000000c00a1e7890 */ /* 0x000fe2000fffe03f */
[----:B------:R-:W-:Y:S01]  /*bfc0*/  HGMMA.64x96x16.F32.BF16 R88, gdesc[UR52].tnspB, R88, gsb0 ;  /* 0x41600000345879f0 */ /* 0x000fe20008001858 */
[----:B------:R-:W-:Y:S01]  /*bfd0*/  R2UR UR52, R22 ;  /* 0x00000000163472ca */ /* 0x000fe200000e0000 */
[----:B------:R-:W-:Y:S01]  /*bfe0*/  UMOV UR54, UR11 ;  /* 0x0000000b00367c82 */ /* 0x000fe20008000000 */
[----:B------:R-:W-:Y:S01]  /*bff0*/  R2UR UR53, R23 ;  /* 0x00000000173572ca */ /* 0x000fe200000e0000 */
[----:B------:R-:W-:Y:S01]  /*c000*/  UMOV UR55, 0x80000020 ;  /* 0x8000002000377882 */ /* 0x000fe20000000000 */
[----:B------:R-:W-:Y:S01]  /*c010*/  UIADD3 UR34, UR10, 0x100, URZ ;  /* 0x000001000a227890 */ /* 0x000fe2000fffe03f */
[----:B------:R-:W-:Y:S01]  /*c020*/  FMUL.FTZ R63, R64, UR6 ;  /* 0x00000006403f7c20 */ /* 0x000fe20008410000 */
[----:B------:R-:W-:Y:S01]  /*c030*/  UIADD3 UR42, UR10, 0x140, URZ ;  /* 0x000001400a2a7890 */ /* 0x000fe2000fffe03f */
[----:B01-3--:R-:W-:Y:S01]  /*c040*/  FMUL.FTZ R13, R24, UR6 ;  /* 0x00000006180d7c20 */ /* 0x00bfe20008410000 */
[----:B------:R-:W-:Y:S01]  /*c050*/  UIADD3 UR46, UR10, 0x180, URZ ;  /* 0x000001800a2e7890 */ /* 0x000fe2000fffe03f */
[----:B------:R-:W-:Y:S01]  /*c060*/  FMUL.FTZ R64, R66, UR6 ;  /* 0x0000000642407c20 */ /* 0x000fe20008410000 */
        /* <DEDUP_REMOVED lines=16> */
[----:B------:R-:W-:-:S02]  /*c170*/  IMAD.U32 R55, RZ, RZ, UR4 ;  /* 0x00000004ff377e24 */ /* 0x000fc4000f8e00ff */
[----:B------:R-:W-:Y:S01]  /*c180*/  FMUL.FTZ R33, R34, UR6 ;  /* 0x0000000622217c20 */ /* 0x000fe20008410000 */
[----:B------:R-:W-:Y:S01]  /*c190*/  FMUL.FTZ R75, R76, UR6 ;  /* 0x000000064c4b7c20 */ /* 0x000fe20008410000 */
[----:B------:R-:W-:Y:S01]  /*c1a0*/  FMUL.FTZ R34, R35, UR6 ;  /* 0x0000000623227c20 */ /* 0x000fe20008410000 */
[----:B------:R-:W-:Y:S01]  /*c1b0*/  FMUL.FTZ R76, R78, UR6 ;  /* 0x000000064e4c7c20 */ /* 0x000fe20008410000 */
[----:B------:R-:W-:Y:S01]  /*c1c0*/  @UP0 ULDC UR10, c[0x0][0x44c] ;  /* 0x00011300000a0ab9 */ /* 0x000fe20000000800 */
[----:B------:R-:W-:Y:S01]  /*c1d0*/  FMUL.FTZ R35, R36, UR6 ;  /* 0x0000000624237c20 */ /* 0x000fe20008410000 */
[----:B------:R-:W-:Y:S01]  /*c1e0*/  FMUL.FTZ R78, R79, UR6 ;  /* 0x000000064f4e7c20 */ /* 0x000fe20008410000 */
[----:B------:R-:W-:Y:S01]  /*c1f0*/  FMUL.FTZ R140, R84, UR6 ;  /* 0x00000006548c7c20 */ /* 0x000fe20008410000 */
[----:B------:R-:W-:Y:S01]  /*c200*/  FMUL.FTZ R36, R38, UR6 ;  /* 0x0000000626247c20 */ /* 0x000fe20008410000 */
[----:B------:R-:W-:Y:S01]  /*c210*/  FMUL.FTZ R79, R80, UR6 ;  /* 0x00000006504f7c20 */ /* 0x000fe20008410000 */
[----:B------:R-:W-:-:S04]  /*c220*/  @P2 IMAD.HI.U32 R84, R0, UR10, RZ ;  /* 0x0000000a00542c27 */ /* 0x000fc8000f8e00ff */
[----:B------:R-:W-:Y:S01]  /*c230*/  FMUL.FTZ R38, R39, UR6 ;  /* 0x0000000627267c20 */ /* 0x000fe20008410000 */
[----:B------:R-:W-:Y:S01]  /*c240*/  FMUL.FTZ R80, R82, UR6 ;  /* 0x0000000652507c20 */ /* 0x000fe20008410000 */
[----:B------:R-:W-:Y:S01]  /*c250*/  @!P1 LEA R55, R55, UR36, 0x3 ;  /* 0x0000002437379c11 */ /* 0x000fe2000f8e18ff */
[----:B------:R-:W-:Y:S01]  /*c260*/  FMUL.FTZ R39, R40, UR6 ;  /* 0x0000000628277c20 */ /* 0x000fe20008410000 */
[----:B------:R-:W-:Y:S01]  /*c270*/  FMUL.FTZ R82, R83, UR6 ;  /* 0x0000000653527c20 */ /* 0x000fe20008410000 */
[----:B------:R-:W-:Y:S01]  /*c280*/  FMUL.FTZ R40, R42, UR6 ;  /* 0x000000062a287c20 */ /* 0x000fe20008410000 */
[----:B------:R-:W-:Y:S01]  /*c290*/  FMUL.FTZ R83, R86, UR6 ;  /* 0x0000000656537c20 */ /* 0x000fe20008410000 */
[----:B------:R-:W-:Y:S01]  /*c2a0*/  @UP0 ULDC UR10, c[0x0][0x450] ;  /* 0x00011400000a0ab9 */ /* 0x000fe20000000800 */
[----:B------:R-:W-:Y:S01]  /*c2b0*/  FMUL.FTZ R42, R43, UR6 ;  /* 0x000000062b2a7c20 */ /* 0x000fe20008410000 */
[----:B------:R-:W-:Y:S02]  /*c2c0*/  IMAD.MOV.U32 R86, RZ, RZ, R0 ;  /* 0x000000ffff567224 */ /* 0x000fe400078e0000 */
[----:B------:R-:W-:Y:S01]  /*c2d0*/  FMUL.FTZ R43, R44, UR6 ;  /* 0x000000062c2b7c20 */ /* 0x000fe20008410000 */
[----:B------:R-:W-:Y:S01]  /*c2e0*/  @P2 SHF.R.U32.HI R86, RZ, UR10, R84 ;  /* 0x0000000aff562c19 */ /* 0x000fe20008011654 */
[----:B------:R-:W-:Y:S01]  /*c2f0*/  FMUL.FTZ R44, R46, UR6 ;  /* 0x000000062e2c7c20 */ /* 0x000fe20008410000 */
[----:B------:R-:W-:-:S02]  /*c300*/  @!P1 VIADD R84, R55, 0x2d840 ;  /* 0x0002d84037549836 */ /* 0x000fc40000000000 */
[----:B------:R-:W-:Y:S01]  /*c310*/  FMUL.FTZ R46, R47, UR6 ;  /* 0x000000062f2e7c20 */ /* 0x000fe20008410000 */
[----:B------:R-:W-:Y:S01]  /*c320*/  FMUL.FTZ R141, R85, UR6 ;  /* 0x00000006558d7c20 */ /* 0x000fe20008410000 */
[----:B------:R-:W-:Y:S01]  /*c330*/  FMUL.FTZ R47, R48, UR6 ;  /* 0x00000006302f7c20 */ /* 0x000fe20008410000 */
[----:B------:R-:W-:Y:S02]  /*c340*/  IMAD.SHL.U32 R85, R12, 0x80, RZ ;  /* 0x000000800c557824 */ /* 0x000fe400078e00ff */
[----:B------:R-:W-:Y:S01]  /*c350*/  FMUL.FTZ R48, R50, UR6 ;  /* 0x0000000632307c20 */ /* 0x000fe20008410000 */
[----:B------:R-:W-:Y:S01]  /*c360*/  FMUL.FTZ R50, R51, UR6 ;  /* 0x0000000633327c20 */ /* 0x000fe20008410000 */
[----:B------:R-:W0:Y:S01]  /*c370*/  SHFL.IDX PT, R147, R86, RZ, 0x1c1f ;  /* 0x001c1fff56937589 */ /* 0x000e2200000e0000 */
[----:B------:R-:W-:Y:S01]  /*c380*/  FMUL.FTZ R51, R52, UR6 ;  /* 0x0000000634337c20 */ /* 0x000fe20008410000 */
[----:B------:R-:W-:Y:S01]  /*c390*/  @!P1 PRMT R84, RZ, 0x654, R84 ;  /* 0x00000654ff549816 */ /* 0x000fe20000000054 */
[----:B------:R-:W-:Y:S01]  /*c3a0*/  FMUL.FTZ R52, R54, UR6 ;  /* 0x0000000636347c20 */ /* 0x000fe20008410000 */
[----:B------:R-:W-:Y:S01]  /*c3b0*/  IADD3 R54, -R85, 0x1, RZ ;  /* 0x0000000155367810 */ /* 0x000fe20007ffe1ff */
        /* <DEDUP_REMOVED lines=15> */
[----:B------:R-:W-:Y:S01]  /*c4b0*/  IMAD R55, R3, -0x2, R54 ;  /* 0xfffffffe03377824 */ /* 0x000fe200078e0236 */
[----:B------:R-:W-:Y:S01]  /*c4c0*/  ULDC UR18, c[0x0][0x2f0] ;  /* 0x0000bc0000127ab9 */ /* 0x000fe20000000800 */
[----:B------:R-:W1:Y:S01]  /*c4d0*/  MUFU.TANH R13, R13 ;  /* 0x0000000d000d7308 */ /* 0x000e620000002400 */
[----:B------:R-:W-:Y:S01]  /*c4e0*/  ULDC UR15, c[0x0][0x288] ;  /* 0x0000a200000f7ab9 */ /* 0x000fe20000000800 */
[----:B------:R-:W-:Y:S01]  /*c4f0*/  IMAD R55, R18, UR18, R55 ;  /* 0x0000001212377c24 */ /* 0x000fe2000f8e0237 */
[----:B------:R-:W-:-:S03]  /*c500*/  ULDC UR14, c[0x0][0x9e0] ;  /* 0x00027800000e7ab9 */ /* 0x000fc60000000800 */
[----:B------:R-:W-:Y:S02]  /*c510*/  VIADD R55, R55, -UR15 ;  /* 0x8000000f37377c36 */ /* 0x000fe40008000000 */
[----:B------:R-:W2:Y:S02]  /*c520*/  MUFU.TANH R25, R25 ;  /* 0x0000001900197308 */ /* 0x000ea40000002400 */
[C---:B------:R-:W-:Y:S02]  /*c530*/  VIADD R145, R55.reuse, UR14 ;  /* 0x0000000e37917c36 */ /* 0x040fe40008000000 */
[----:B------:R-:W-:Y:S02]  /*c540*/  VIADD R144, R55, UR11 ;  /* 0x0000000b37907c36 */ /* 0x000fe40008000000 */
[--C-:B0-----:R-:W-:Y:S02]  /*c550*/  IMAD.IADD R143, R145, 0x1, R147.reuse ;  /* 0x00000001918f7824 */ /* 0x101fe400078e0293 */
[----:B------:R-:W0:Y:S01]  /*c560*/  MUFU.TANH R24, R24 ;  /* 0x0000001800187308 */ /* 0x000e220000002400 */
[----:B------:R-:W-:Y:S01]  /*c570*/  IMAD.IADD R142, R144, 0x1, R147 ;  /* 0x00000001908e7824 */ /* 0x000fe200078e0293 */
[----:B------:R-:W-:-:S02]  /*c580*/  WARPGROUP.DEPBAR.LE gsb0, 0x0 ;  /* 0x00008000000079c5 */ /* 0x000fc40000010000 */
[----:B------:R-:W-:-:S04]  /*c590*/  WARPGROUP.ARRIVE ;  /* 0x00000000000079c5 */ /* 0x000fc80000000000 */
[----:B------:R-:W3:Y:S02]  /*c5a0*/  MUFU.TANH R26, R26 ;  /* 0x0000001a001a7308 */ /* 0x000ee40000002400 */
[----:B------:R-:W-:Y:S06]  /*c5b0*/  HGMMA.64x96x16.F32.BF16 R88, gdesc[UR52].tnspB, R88, gsb0 ;  /* 0x41600000345879f0 */ /* 0x000fec0008001858 */
        /* <DEDUP_REMOVED lines=16> */
[----:B------:R-:W-:Y:S07]  /*c6c0*/  HGMMA.64x96x16.F32.BF16 R88, gdesc[UR56].tnspB, R88, gsb0 ;  /* 0x41600000385879f0 */ /* 0x000fee0008001858 */
        /* <DEDUP_REMOVED lines=53> */
[----:B------:R-:W0:Y:S01]  /*ca20*/  MUFU.TANH R83, R83 ;  /* 0x0000005300537308 */ /* 0x000e220000002400 */
[----:B------:R-:W-:-:S02]  /*ca30*/  WARPGROUP.DEPBAR.LE gsb0, 0x0 ;  /* 0x00008000000079c5 */ /* 0x000fc40000010000 */
[----:B------:R-:W-:-:S06]  /*ca40*/  WARPGROUP.ARRIVE ;  /* 0x00000000000079c5 */ /* 0x000fcc0000000000 */
[----:B------:R-:W-:Y:S03]  /*ca50*/  HGMMA.64x96x16.F32.BF16 R88, gdesc[UR44].tnspB, R88, gsb0 ;  /* 0x416000002c5879f0 */ /* 0x000fe60008001858 */
[----:B------:R-:W-:Y:S02]  /*ca60*/  WARPGROUP.DEPBAR.LE gsb0, 0x0 ;  /* 0x00008000000079c5 */ /* 0x000fe40000010000 */
[----:B------:R-:W-:-:S06]  /*ca70*/  WARPGROUP.ARRIVE ;  /* 0x00000000000079c5 */ /* 0x000fcc0000000000 */
[----:B------:R-:W-:Y:S03]  /*ca80*/  HGMMA.64x96x16.F32.BF16 R88, gdesc[UR48].tnspB, R88, gsb0 ;  /* 0x41600000305879f0 */ /* 0x000fe60008001858 */
[----:B------:R-:W-:Y:S02]  /*ca90*/  WARPGROUP.DEPBAR.LE gsb0, 0x0 ;  /* 0x00008000000079c5 */ /* 0x000fe40000010000 */
[----:B------:R0:W-:Y:S06]  /*caa0*/  BAR.ARV R137, 0x100 ;  /* 0x000400890000751d */ /* 0x0001ec0000002000 */
[----:B------:R5:W-:Y:S02]  /*cab0*/  @!P1 SYNCS.ARRIVE.TRANS64.RED.A1T0 RZ, [R84+URZ], RZ ;  /* 0x000000ff54ff99a7 */ /* 0x000be4000810043f */
[----:B-----5:R-:W-:-:S06]  /*cac0*/  FMUL.FTZ R84, R87, UR6 ;  /* 0x0000000657547c20 */ /* 0x020fcc0008410000 */
[----:B------:R-:W0:Y:S01]  /*cad0*/  MUFU.TANH R84, R84 ;  /* 0x0000005400547308 */ /* 0x000e220000002400 */
[----:B-1234-:R-:W-:Y:S05]  /*cae0*/  @!P5 BRA `(.L_x_10260) ;  /* 0x000000000064d947 */ /* 0x01efea0003800000 */
        /* <DEDUP_REMOVED lines=15> */
.L_x_10262:
[----:B------:R-:W-:-:S05]  /*cbe0*/  IMAD.U32 R146, RZ, RZ, UR61 ;  /* 0x0000003dff927e24 */ /* 0x000fca000f8e00ff */
[----:B------:R-:W-:-:S13]  /*cbf0*/  ISETP.NE.AND P2, PT, R146, 0x1, PT ;  /* 0x000000019200780c */ /* 0x000fda0003f45270 */
[----:B------:R-:W1:Y:S02]  /*cc00*/  @P2 LDC.64 R54, c[0x0][0x9e8] ;  /* 0x00027a00ff362b82 */ /* 0x000e640000000a00 */
[----:B-1----:R-:W-:-:S05]  /*cc10*/  @P2 IMAD.HI.U32 R54, R87, R54, RZ ;  /* 0x0000003657362227 */ /* 0x002fca00078e00ff */
[----:B------:R-:W-:-:S07]  /*cc20*/  @P2 SHF.R.U32.HI R87, RZ, R55, R54 ;  /* 0x00000037ff572219 */ /* 0x000fce0000011636 */
.L_x_10263:
[----:B------:R-:W-:Y:S05]  /*cc30*/  BSYNC B0 ;  /* 0x0000000000007941 */ /* 0x000fea0003800000 */
.L_x_10261:
[----:B------:R-:W-:-:S04]  /*cc40*/  IMAD R54, R87, R146, -R85 ;  /* 0x0000009257367224 */ /* 0x000fc800078e0a55 */
[----:B------:R-:W-:-:S05]  /*cc50*/  IMAD R54, R3, -0x2, R54 ;  /* 0xfffffffe03367824 */ /* 0x000fca00078e0236 */
[----:B------:R-:W-:Y:S02]  /*cc60*/  VIADDMNMX R143, R54, R146, R143, PT ;  /* 0x00000092368f7246 */ /* 0x000fe4000380018f */
[----:B------:R-:W-:-:S07]  /*cc70*/  VIMNMX R142, R142, R54, !PT ;  /* 0x000000368e8e7248 */ /* 0x000fce0007fe0100 */
.L_x_10260:
[----:B------:R-:W-:-:S04]  /*cc80*/  ISETP.GT.AND P2, PT, R12, -0x1, PT ;  /* 0xffffffff0c00780c */ /* 0x000fc80003f44270 */
[C---:B------:R-:W-:Y:S02]  /*cc90*/  ISETP.GT.AND P4, PT, R142.reuse, RZ, P2 ;  /* 0x000000ff8e00720c */ /* 0x040fe40001784270 */
[C---:B------:R-:W-:Y:S02]  /*cca0*/  ISETP.GT.AND P6, PT, R142.reuse, 0x1, P2 ;  /* 0x000000018e00780c */ /* 0x040fe400017c4270 */
[C---:B------:R-:W-:Y:S02]  /*ccb0*/  ISETP.LT.OR P4, PT, R143.reuse, 0x1, P4 ;  /* 0x000000018f00780c */ /* 0x040fe40002781670 */
[----:B------:R-:W-:Y:S02]  /*ccc0*/  ISETP.LT.OR P6, PT, R143, 0x2, P6 ;  /* 0x000000028f00780c */ /* 0x000fe400037c1670 */
[----:B------:R-:W-:Y:S02]  /*ccd0*/  FSEL R87, R13, -INF , !P4 ;  /* 0xff8000000d577808 */ /* 0x000fe40006000000 */
[----:B------:R-:W-:Y:S01]  /*cce0*/  FSEL R25, R25, -INF , !P6 ;  /* 0xff80000019197808 */ /* 0x000fe20007000000 */
[----:B------:R-:W1:Y:S01]  /*ccf0*/  SHFL.IDX PT, R13, R86, 0x1, 0x1c1f ;  /* 0x003c1f00560d7f89 */ /* 0x000e6200000e0000 */
[----:B------:R-:W-:-:S02]  /*cd00*/  ISETP.GT.AND P3, PT, R142, 0x8, P2 ;  /* 0x000000088e00780c */ /* 0x000fc40001764270 */
[C---:B------:R-:W-:Y:S02]  /*cd10*/  ISETP.GT.AND P4, PT, R142.reuse, 0x9, P2 ;  /* 0x000000098e00780c */ /* 0x040fe40001784270 */
[----:B------:R-:W-:Y:S02]  /*cd20*/  ISETP.GT.AND P6, PT, R142, 0x10, P2 ;  /* 0x000000108e00780c */ /* 0x000fe400017c4270 */
[C---:B------:R-:W-:Y:S02]  /*cd30*/  ISETP.LT.OR P3, PT, R143.reuse, 0x9, P3 ;  /* 0x000000098f00780c */ /* 0x040fe40001f61670 */
[C---:B------:R-:W-:Y:S02]  /*cd40*/  ISETP.LT.OR P4, PT, R143.reuse, 0xa, P4 ;  /* 0x0000000a8f00780c */ /* 0x040fe40002781670 */
[----:B------:R-:W-:Y:S02]  /*cd50*/  ISETP.LT.OR P6, PT, R143, 0x11, P6 ;  /* 0x000000118f00780c */ /* 0x000fe400037c1670 */
[----:B------:R-:W-:-:S02]  /*cd60*/  FSEL R27, R27, -INF , !P3 ;  /* 0xff8000001b1b7808 */ /* 0x000fc40005800000 */
[----:B0-----:R-:W-:Y:S02]  /*cd70*/  FSEL R29, R29, -INF , !P4 ;  /* 0xff8000001d1d7808 */ /* 0x001fe40006000000 */
[----:B------:R-:W-:Y:S02]  /*cd80*/  FSEL R31, R31, -INF , !P6 ;  /* 0xff8000001f1f7808 */ /* 0x000fe40007000000 */
[C---:B------:R-:W-:Y:S02]  /*cd90*/  ISETP.GT.AND P3, PT, R142.reuse, 0x11, P2 ;  /* 0x000000118e00780c */ /* 0x040fe40001764270 */
[C---:B------:R-:W-:Y:S02]  /*cda0*/  ISETP.GT.AND P4, PT, R142.reuse, 0x18, P2 ;  /* 0x000000188e00780c */ /* 0x040fe40001784270 */
[----:B------:R-:W-:Y:S01]  /*cdb0*/  ISETP.GT.AND P6, PT, R142, 0x19, P2 ;  /* 0x000000198e00780c */ /* 0x000fe200017c4270 */
[--C-:B-1----:R-:W-:Y:S01]  /*cdc0*/  IMAD.IADD R145, R145, 0x1, R13.reuse ;  /* 0x0000000191917824 */ /* 0x102fe200078e020d */
[C---:B------:R-:W-:Y:S01]  /*cdd0*/  ISETP.LT.OR P3, PT, R143.reuse, 0x12, P3 ;  /* 0x000000128f00780c */ /* 0x040fe20001f61670 */
[----:B------:R-:W-:Y:S01]  /*cde0*/  IMAD.IADD R144, R144, 0x1, R13 ;  /* 0x0000000190907824 */ /* 0x000fe200078e020d */
[----:B------:R-:W-:-:S02]  /*cdf0*/  ISETP.LT.OR P4, PT, R143, 0x19, P4 ;  /* 0x000000198f00780c */ /* 0x000fc40002781670 */
[----:B------:R-:W-:Y:S02]  /*ce00*/  ISETP.LT.OR P6, PT, R143, 0x1a, P6 ;  /* 0x0000001a8f00780c */ /* 0x000fe400037c1670 */
[----:B------:R-:W-:Y:S02]  /*ce10*/  FSEL R32, R32, -INF , !P3 ;  /* 0xff80000020207808 */ /* 0x000fe40005800000 */
[----:B------:R-:W-:Y:S02]  /*ce20*/  FSEL R35, R35, -INF , !P4 ;  /* 0xff80000023237808 */ /* 0x000fe40006000000 */
[----:B------:R-:W-:Y:S02]  /*ce30*/  FSEL R37, R37, -INF , !P6 ;  /* 0xff80000025257808 */ /* 0x000fe40007000000 */
[C---:B------:R-:W-:Y:S02]  /*ce40*/  ISETP.GT.AND P3, PT, R142.reuse, 0x20, P2 ;  /* 0x000000208e00780c */ /* 0x040fe40001764270 */
[----:B------:R-:W-:-:S02]  /*ce50*/  ISETP.GT.AND P4, PT, R142, 0x21, P2 ;  /* 0x000000218e00780c */ /* 0x000fc40001784270 */
[----:B------:R-:W-:Y:S02]  /*ce60*/  ISETP.GT.AND P6, PT, R142, 0x28, P2 ;  /* 0x000000288e00780c */ /* 0x000fe400017c4270 */
        /* <DEDUP_REMOVED lines=9> */
[C---:B------:R-:W-:Y:S02]  /*cf00*/  ISETP.LT.OR P3, PT, R143.reuse, 0x2a, P3 ;  /* 0x0000002a8f00780c */ /* 0x040fe40001f61670 */
        /* <DEDUP_REMOVED lines=58> */
[----:B------:R-:W-:Y:S01]  /*d2b0*/  FSEL R141, R141, -INF , !P6 ;  /* 0xff8000008d8d7808 */ /* 0x000fe20007000000 */
[----:B------:R-:W-:Y:S06]  /*d2c0*/  @!P5 BRA `(.L_x_10264) ;  /* 0x000000000064d947 */ /* 0x000fec0003800000 */
        /* <DEDUP_REMOVED lines=15> */
.L_x_10266:
[----:B------:R-:W-:-:S05]  /*d3c0*/  IMAD.U32 R86, RZ, RZ, UR61 ;  /* 0x0000003dff567e24 */ /* 0x000fca000f8e00ff */
[----:B------:R-:W-:-:S13]  /*d3d0*/  ISETP.NE.AND P3, PT, R86, 0x1, PT ;  /* 0x000000015600780c */ /* 0x000fda0003f65270 */
[----:B------:R-:W0:Y:S02]  /*d3e0*/  @P3 LDC.64 R54, c[0x0][0x9e8] ;  /* 0x00027a00ff363b82 */ /* 0x000e240000000a00 */
[----:B0-----:R-:W-:-:S05]  /*d3f0*/  @P3 IMAD.HI.U32 R54, R13, R54, RZ ;  /* 0x000000360d363227 */ /* 0x001fca00078e00ff */
[----:B------:R-:W-:-:S07]  /*d400*/  @P3 SHF.R.U32.HI R13, RZ, R55, R54 ;  /* 0x00000037ff0d3219 */ /* 0x000fce0000011636 */
.L_x_10267:
[----:B------:R-:W-:Y:S05]  /*d410*/  BSYNC B0 ;  /* 0x0000000000007941 */ /* 0x000fea0003800000 */
.L_x_10265:
[----:B------:R-:W-:-:S04]  /*d420*/  IMAD R54, R13, R86, -R85 ;  /* 0x000000560d367224 */ /* 0x000fc800078e0a55 */
[----:B------:R-:W-:-:S05]  /*d430*/  IMAD R54, R3, -0x2, R54 ;  /* 0xfffffffe03367824 */ /* 0x000fca00078e0236 */
[----:B------:R-:W-:Y:S02]  /*d440*/  VIADDMNMX R145, R54, R86, R145, PT ;  /* 0x0000005636917246 */ /* 0x000fe40003800191 */
[----:B------:R-:W-:-:S07]  /*d450*/  VIMNMX R144, R144, R54, !PT ;  /* 0x0000003690907248 */ /* 0x000fce0007fe0100 */
.L_x_10264:
        /* <DEDUP_REMOVED lines=23> */
[----:B------:R-:W-:Y:S02]  /*d5d0*/  ISETP.GT.AND P6, PT, R144, 0x8, P2 ;  /* 0x000000089000780c */ /* 0x000fe400017c4270 */
[----:B------:R-:W-:Y:S02]  /*d5e0*/  FMNMX.FTZ R54, R45, R54, !PT ;  /* 0x000000362d367209 */ /* 0x000fe40007810000 */
[----:B------:R-:W-:-:S02]  /*d5f0*/  FSEL R33, R33, -INF , !P4 ;  /* 0xff80000021217808 */ /* 0x000fc40006000000 */
        /* <DEDUP_REMOVED lines=21> */
[----:B------:R-:W-:Y:S02]  /*d750*/  R2UR UR11, R19 ;  /* 0x00000000130b72ca */ /* 0x000fe400000e0000 */
        /* <DEDUP_REMOVED lines=13> */
[----:B------:R-:W-:Y:S02]  /*d830*/  FSEL R55, R34, -INF , !P3 ;  /* 0xff80000022377808 */ /* 0x000fe40005800000 */
[----:B------:R-:W-:Y:S01]  /*d840*/  ISETP.GT.AND P3, PT, R144, 0x19, P2 ;  /* 0x000000199000780c */ /* 0x000fe20001764270 */
[C---:B------:R-:W-:Y:S01]  /*d850*/  FMUL.FTZ R54, R13.reuse, UR10 ;  /* 0x0000000a0d367c20 */ /* 0x040fe20008410000 */
[----:B------:R-:W-:Y:S02]  /*d860*/  FSETP.NEU.FTZ.AND P6, PT, R13, -INF , PT ;  /* 0xff8000000d00780b */ /* 0x000fe40003fdd000 */
[----:B------:R-:W-:-:S02]  /*d870*/  ISETP.LT.OR P3, PT, R145, 0x1a, P3 ;  /* 0x0000001a9100780c */ /* 0x000fc40001f61670 */
[----:B------:R-:W-:Y:S02]  /*d880*/  FSEL R54, R54, RZ, P6 ;  /* 0x000000ff36367208 */ /* 0x000fe40003000000 */
[----:B------:R-:W-:Y:S02]  /*d890*/  FSEL R38, R38, -INF , !P3 ;  /* 0xff80000026267808 */ /* 0x000fe40005800000 */
[----:B------:R-:W-:Y:S01]  /*d8a0*/  ISETP.GT.AND P3, PT, R144, 0x21, P2 ;  /* 0x000000219000780c */ /* 0x000fe20001764270 */
[--C-:B------:R-:W-:Y:S01]  /*d8b0*/  FFMA.FTZ R87, R87, UR10, -R54.reuse ;  /* 0x0000000a57577c23 */ /* 0x100fe20008010836 */
[--C-:B------:R-:W-:Y:S01]  /*d8c0*/  FFMA.FTZ R86, R29, UR10, -R54.reuse ;  /* 0x0000000a1d567c23 */ /* 0x100fe20008010836 */
[----:B------:R-:W-:Y:S01]  /*d8d0*/  FSEL R29, R44, -INF , !P4 ;  /* 0xff8000002c1d7808 */ /* 0x000fe20006000000 */
[--C-:B------:R-:W-:Y:S01]  /*d8e0*/  FFMA.FTZ R143, R39, UR10, -R54.reuse ;  /* 0x0000000a278f7c23 */ /* 0x100fe20008010836 */
[----:B------:R-:W-:Y:S01]  /*d8f0*/  ISETP.LT.OR P3, PT, R145, 0x22, P3 ;  /* 0x000000229100780c */ /* 0x000fe20001f61670 */
[----:B------:R0:W-:Y:S01]  /*d900*/  MUFU.EX2 R34, R87 ;  /* 0x0000005700227308 */ /* 0x0001e20000000800 */
[----:B------:R-:W-:Y:S01]  /*d910*/  ISETP.GT.AND P4, PT, R144, 0x29, P2 ;  /* 0x000000299000780c */ /* 0x000fe20001784270 */
[--C-:B------:R-:W-:Y:S01]  /*d920*/  FFMA.FTZ R146, R41, UR10, -R54.reuse ;  /* 0x0000000a29927c23 */ /* 0x100fe20008010836 */
[----:B------:R-:W-:Y:S01]  /*d930*/  FSEL R42, R42, -INF , !P3 ;  /* 0xff8000002a2a7808 */ /* 0x000fe20005800000 */
[--C-:B------:R-:W-:Y:S01]  /*d940*/  FFMA.FTZ R43, R43, UR10, -R54.reuse ;  /* 0x0000000a2b2b7c23 */ /* 0x100fe20008010836 */
[----:B------:R-:W-:Y:S01]  /*d950*/  ISETP.GT.AND P3, PT, R144, RZ, P2 ;  /* 0x000000ff9000720c */ /* 0x000fe20001764270 */
[--C-:B------:R-:W-:Y:S01]  /*d960*/  FFMA.FTZ R47, R47, UR10, -R54.reuse ;  /* 0x0000000a2f2f7c23 */ /* 0x100fe20008010836 */
[C---:B------:R-:W-:Y:S01]  /*d970*/  ISETP.LT.OR P4, PT, R145.reuse, 0x2a, P4 ;  /* 0x0000002a9100780c */ /* 0x040fe20002781670 */
[----:B------:R1:W-:Y:S01]  /*d980*/  MUFU.EX2 R44, R86 ;  /* 0x00000056002c7308 */ /* 0x0003e20000000800 */
[----:B------:R-:W-:Y:S01]  /*d990*/  ISETP.LT.OR P3, PT, R145, 0x1, P3 ;  /* 0x000000019100780c */ /* 0x000fe20001f61670 */
[--C-:B------:R-:W-:Y:S01]  /*d9a0*/  FFMA.FTZ R49, R49, UR10, -R54.reuse ;  /* 0x0000000a31317c23 */ /* 0x100fe20008010836 */
[----:B------:R-:W-:Y:S01]  /*d9b0*/  FSEL R46, R46, -INF , !P4 ;  /* 0xff8000002e2e7808 */ /* 0x000fe20006000000 */
        /* <DEDUP_REMOVED lines=8> */
[----:B------:R-:W-:Y:S01]  /*da40*/  MUFU.EX2 R25, R25 ;  /* 0x0000001900197308 */ /* 0x000fe20000000800 */
[----:B0-----:R-:W-:Y:S01]  /*da50*/  FMNMX.FTZ R87, R26, R85, !PT ;  /* 0x000000551a577209 */ /* 0x001fe20007810000 */
[--C-:B------:R-:W-:Y:S01]  /*da60*/  FFMA.FTZ R32, R32, UR10, -R54.reuse ;  /* 0x0000000a20207c23 */ /* 0x100fe20008010836 */
[----:B------:R-:W-:Y:S01]  /*da70*/  FSEL R85, R48, -INF , !P3 ;  /* 0xff80000030557808 */ /* 0x000fe20005800000 */
[----:B------:R-:W-:Y:S01]  /*da80*/  FFMA.FTZ R35, R35, UR10, -R54 ;  /* 0x0000000a23237c23 */ /* 0x000fe20008010836 */
[----:B------:R-:W-:-:S02]  /*da90*/  FMNMX.FTZ R87, R28, R87, !PT ;  /* 0x000000571c577209 */ /* 0x000fc40007810000 */
[----:B------:R-:W-:Y:S01]  /*daa0*/  ISETP.GT.AND P3, PT, R144, 0x38, P2 ;  /* 0x000000389000780c */ /* 0x000fe20001764270 */
[----:B------:R-:W-:Y:S01]  /*dab0*/  MUFU.EX2 R27, R27 ;  /* 0x0000001b001b7308 */ /* 0x000fe20000000800 */
[----:B------:R-:W-:Y:S01]  /*dac0*/  FMNMX.FTZ R48, R30, R87, !PT ;  /* 0x000000571e307209 */ /* 0x000fe20007810000 */
[----:B------:R-:W-:Y:S01]  /*dad0*/  FFMA.FTZ R87, R37, UR10, -R54 ;  /* 0x0000000a25577c23 */ /* 0x000fe20008010836 */
[----:B------:R-:W-:Y:S02]  /*dae0*/  ISETP.GT.AND P4, PT, R144, 0x31, P2 ;  /* 0x000000319000780c */ /* 0x000fe40001784270 */
[----:B------:R-:W-:Y:S02]  /*daf0*/  FMNMX.FTZ R48, R33, R48, !PT ;  /* 0x0000003021307209 */ /* 0x000fe40007810000 */
[----:B------:R-:W-:Y:S01]  /*db00*/  ISETP.LT.OR P3, PT, R145, 0x39, P3 ;  /* 0x000000399100780c */ /* 0x000fe20001f61670 */
[----:B------:R-:W-:Y:S01]  /*db10*/  MUFU.EX2 R31, R31 ;  /* 0x0000001f001f7308 */ /* 0x000fe20000000800 */
[----:B------:R-:W-:-:S02]  /*db20*/  FMNMX.FTZ R37, R55, R48, !PT ;  /* 0x0000003037257209 */ /* 0x000fc40007810000 */
[----:B------:R-:W-:Y:S02]  /*db30*/  ISETP.LT.OR P4, PT, R145, 0x32, P4 ;  /* 0x000000329100780c */ /* 0x000fe40002781670 */
[----:B------:R-:W-:Y:S02]  /*db40*/  FMNMX.FTZ R37, R36, R37, !PT ;  /* 0x0000002524257209 */ /* 0x000fe40007810000 */
[----:B------:R-:W-:Y:S01]  /*db50*/  FSEL R52, R52, -INF , !P3 ;  /* 0xff80000034347808 */ /* 0x000fe20005800000 */
[----:B------:R0:W-:Y:S01]  /*db60*/  MUFU.EX2 R48, R87 ;  /* 0x0000005700307308 */ /* 0x0001e20000000800 */
[----:B------:R-:W-:Y:S02]  /*db70*/  FSEL R50, R50, -INF , !P4 ;  /* 0xff80000032327808 */ /* 0x000fe40006000000 */
[C---:B------:R-:W-:Y:S02]  /*db80*/  ISETP.GT.AND P3, PT, R144.reuse, 0x40, P2 ;  /* 0x000000409000780c */ /* 0x040fe40001764270 */
[----:B------:R-:W-:-:S02]  /*db90*/  ISETP.GT.AND P4, PT, R144, 0x39, P2 ;  /* 0x000000399000780c */ /* 0x000fc40001784270 */
[----:B------:R-:W-:Y:S01]  /*dba0*/  FMNMX.FTZ R39, R38, R37, !PT ;  /* 0x0000002526277209 */ /* 0x000fe20007810000 */
[----:B------:R-:W-:Y:S01]  /*dbb0*/  MUFU.EX2 R32, R32 ;  /* 0x0000002000207308 */ /* 0x000fe20000000800 */
[C---:B------:R-:W-:Y:S02]  /*dbc0*/  ISETP.LT.OR P3, PT, R145.reuse, 0x41, P3 ;  /* 0x000000419100780c */ /* 0x040fe40001f61670 */
[----:B------:R-:W-:Y:S02]  /*dbd0*/  ISETP.LT.OR P4, PT, R145, 0x3a, P4 ;  /* 0x0000003a9100780c */ /* 0x000fe40002781670 */
[----:B------:R-:W-:Y:S02]  /*dbe0*/  FMNMX.FTZ R39, R40, R39, !PT ;  /* 0x0000002728277209 */ /* 0x000fe40007810000 */
[----:B------:R-:W-:Y:S01]  /*dbf0*/  FSEL R57, R57, -INF , !P3 ;  /* 0xff80000039397808 */ /* 0x000fe20005800000 */
[----:B------:R2:W-:Y:S01]  /*dc00*/  MUFU.EX2 R37, R143 ;  /* 0x0000008f00257308 */ /* 0x0005e20000000800 */
[----:B-1----:R-:W-:-:S02]  /*dc10*/  FSEL R86, R136, -INF , !P4 ;  /* 0xff80000088567808 */ /* 0x002fc40006000000 */
[----:B------:R-:W-:Y:S02]  /*dc20*/  ISETP.GT.AND P3, PT, R144, 0x48, P2 ;  /* 0x000000489000780c */ /* 0x000fe40001764270 */
[----:B------:R-:W-:Y:S02]  /*dc30*/  FMNMX.FTZ R136, R42, R39, !PT ;  /* 0x000000272a887209 */ /* 0x000fe40007810000 */
[----:B------:R-:W-:Y:S01]  /*dc40*/  ISETP.LT.OR P3, PT, R145, 0x49, P3 ;  /* 0x000000499100780c */ /* 0x000fe20001f61670 */
[----:B------:R-:W-:Y:S01]  /*dc50*/  MUFU.EX2 R35, R35 ;  /* 0x0000002300237308 */ /* 0x000fe20000000800 */
[----:B------:R-:W-:Y:S02]  /*dc60*/  FMNMX.FTZ R39, R29, R136, !PT ;  /* 0x000000881d277209 */ /* 0x000fe40007810000 */
[----:B------:R-:W-:Y:S02]  /*dc70*/  ISETP.GT.AND P4, PT, R144, 0x41, P2 ;  /* 0x000000419000780c */ /* 0x000fe40001784270 */
[----:B------:R-:W-:-:S02]  /*dc80*/  FSEL R142, R60, -INF , !P3 ;  /* 0xff8000003c8e7808 */ /* 0x000fc40005800000 */
[----:B------:R-:W-:Y:S02]  /*dc90*/  FMNMX.FTZ R60, R46, R39, !PT ;  /* 0x000000272e3c7209 */ /* 0x000fe40007810000 */
[----:B------:R-:W-:Y:S01]  /*dca0*/  ISETP.LT.OR P4, PT, R145, 0x42, P4 ;  /* 0x000000429100780c */ /* 0x000fe20002781670 */
[----:B------:R1:W-:Y:S01]  /*dcb0*/  MUFU.EX2 R39, R43 ;  /* 0x0000002b00277308 */ /* 0x0003e20000000800 */
[----:B------:R-:W-:Y:S01]  /*dcc0*/  FMNMX.FTZ R41, R85, R60, !PT ;  /* 0x0000003c55297209 */ /* 0x000fe20007810000 */
[----:B------:R-:W-:Y:S01]  /*dcd0*/  FFMA.FTZ R60, R45, UR10, -R54 ;  /* 0x0000000a2d3c7c23 */ /* 0x000fe20008010836 */
[----:B0-----:R-:W-:Y:S02]  /*dce0*/  FSEL R87, R58, -INF , !P4 ;  /* 0xff8000003a577808 */ /* 0x001fe40006000000 */
[----:B------:R-:W-:Y:S02]  /*dcf0*/  ISETP.GT.AND P4, PT, R144, 0x49, P2 ;  /* 0x000000499000780c */ /* 0x000fe40001784270 */
[----:B------:R-:W-:Y:S01]  /*dd00*/  FMNMX.FTZ R41, R50, R41, !PT ;  /* 0x0000002932297209 */ /* 0x000fe20007810000 */
[----:B------:R-:W-:Y:S01]  /*dd10*/  MUFU.EX2 R58, R146 ;  /* 0x00000092003a7308 */ /* 0x000fe20000000800 */
[----:B------:R-:W-:-:S02]  /*dd20*/  ISETP.LT.OR P4, PT, R145, 0x4a, P4 ;  /* 0x0000004a9100780c */ /* 0x000fc40002781670 */
[----:B------:R-:W-:Y:S02]  /*dd30*/  FMNMX.FTZ R41, R52, R41, !PT ;  /* 0x0000002934297209 */ /* 0x000fe40007810000 */
[----:B--2---:R-:W-:Y:S02]  /*dd40*/  FSEL R143, R62, -INF , !P4 ;  /* 0xff8000003e8f7808 */ /* 0x004fe40006000000 */
[----:B------:R-:W-:Y:S01]  /*dd50*/  FMNMX.FTZ R62, R86, R41, !PT ;  /* 0x00000029563e7209 */ /* 0x000fe20007810000 */
[----:B------:R-:W-:Y:S01]  /*dd60*/  MUFU.EX2 R60, R60 ;  /* 0x0000003c003c7308 */ /* 0x000fe20000000800 */
[----:B------:R-:W-:Y:S02]  /*dd70*/  ISETP.GT.AND P3, PT, R144, 0x50, P2 ;  /* 0x000000509000780c */ /* 0x000fe40001764270 */
[----:B------:R-:W-:Y:S02]  /*dd80*/  FMNMX.FTZ R62, R57, R62, !PT ;  /* 0x0000003e393e7209 */ /* 0x000fe40007810000 */
[----:B------:R-:W-:-:S02]  /*dd90*/  ISETP.LT.OR P3, PT, R145, 0x51, P3 ;  /* 0x000000519100780c */ /* 0x000fc40001f61670 */
[----:B------:R-:W-:Y:S01]  /*dda0*/  ISETP.GT.AND P4, PT, R144, 0x51, P2 ;  /* 0x000000519000780c */ /* 0x000fe20001784270 */
[----:B------:R0:W-:Y:S01]  /*ddb0*/  MUFU.EX2 R41, R47 ;  /* 0x0000002f00297308 */ /* 0x0001e20000000800 */
[----:B-1----:R-:W-:Y:S02]  /*ddc0*/  FMNMX.FTZ R43, R87, R62, !PT ;  /* 0x0000003e572b7209 */ /* 0x002fe40007810000 */
[----:B------:R-:W-:Y:S02]  /*ddd0*/  FSEL R45, R64, -INF , !P3 ;  /* 0xff800000402d7808 */ /* 0x000fe40005800000 */
[----:B------:R-:W-:Y:S02]  /*dde0*/  ISETP.GT.AND P3, PT, R144, 0x58, P2 ;  /* 0x000000589000780c */ /* 0x000fe40001764270 */
[----:B------:R-:W-:Y:S01]  /*ddf0*/  ISETP.LT.OR P4, PT, R145, 0x52, P4 ;  /* 0x000000529100780c */ /* 0x000fe20002781670 */
[----:B------:R1:W-:Y:S01]  /*de00*/  MUFU.EX2 R62, R49 ;  /* 0x00000031003e7308 */ /* 0x0003e20000000800 */
[----:B------:R-:W-:Y:S01]  /*de10*/  FMNMX.FTZ R64, R142, R43, !PT ;  /* 0x0000002b8e407209 */ /* 0x000fe20007810000 */
[--C-:B------:R-:W-:Y:S01]  /*de20*/  FFMA.FTZ R43, R51, UR10, -R54.reuse ;  /* 0x0000000a332b7c23 */ /* 0x100fe20008010836 */
[----:B------:R-:W-:Y:S01]  /*de30*/  ISETP.LT.OR P3, PT, R145, 0x59, P3 ;  /* 0x000000599100780c */ /* 0x000fe20001f61670 */
[--C-:B------:R-:W-:Y:S01]  /*de40*/  FFMA.FTZ R51, R56, UR10, -R54.reuse ;  /* 0x0000000a38337c23 */ /* 0x100fe20008010836 */
[----:B------:R-:W-:Y:S01]  /*de50*/  FSEL R66, R66, -INF , !P4 ;  /* 0xff80000042427808 */ /* 0x000fe20006000000 */
[----:B------:R-:W-:Y:S01]  /*de60*/  FFMA.FTZ R56, R139, UR10, -R54 ;  /* 0x0000000a8b387c23 */ /* 0x000fe20008010836 */
[----:B------:R-:W-:Y:S01]  /*de70*/  FMNMX.FTZ R64, R143, R64, !PT ;  /* 0x000000408f407209 */ /* 0x000fe20007810000 */
[----:B------:R-:W-:Y:S01]  /*de80*/  MUFU.EX2 R43, R43 ;  /* 0x0000002b002b7308 */ /* 0x000fe20000000800 */
[----:B------:R-:W-:-:S02]  /*de90*/  ISETP.GT.AND P4, PT, R144, 0x59, P2 ;  /* 0x000000599000780c */ /* 0x000fc40001784270 */
[----:B------:R-:W-:Y:S02]  /*dea0*/  FSEL R68, R68, -INF , !P3 ;  /* 0xff80000044447808 */ /* 0x000fe40005800000 */
[----:B0-----:R-:W-:Y:S01]  /*deb0*/  FMNMX.FTZ R47, R45, R64, !PT ;  /* 0x000000402d2f7209 */ /* 0x001fe20007810000 */
[--C-:B------:R-:W-:Y:S01]  /*dec0*/  FFMA.FTZ R64, R53, UR10, -R54.reuse ;  /* 0x0000000a35407c23 */ /* 0x100fe20008010836 */
[----:B------:R-:W-:Y:S01]  /*ded0*/  ISETP.GT.AND P3, PT, R144, 0x60, P2 ;  /* 0x000000609000780c */ /* 0x000fe20001764270 */
[----:B------:R-:W-:Y:S01]  /*dee0*/  FFMA.FTZ R53, R59, UR10, -R54 ;  /* 0x0000000a3b357c23 */ /* 0x000fe20008010836 */
[C---:B------:R-:W-:Y:S01]  /*def0*/  ISETP.LT.OR P4, PT, R145.reuse, 0x5a, P4 ;  /* 0x0000005a9100780c */ /* 0x040fe20002781670 */
[----:B------:R-:W-:Y:S01]  /*df00*/  MUFU.EX2 R56, R56 ;  /* 0x0000003800387308 */ /* 0x000fe20000000800 */
[----:B------:R-:W-:Y:S02]  /*df10*/  FMNMX.FTZ R47, R66, R47, !PT ;  /* 0x0000002f422f7209 */ /* 0x000fe40007810000 */
[----:B------:R-:W-:-:S02]  /*df20*/  ISETP.LT.OR P3, PT, R145, 0x61, P3 ;  /* 0x000000619100780c */ /* 0x000fc40001f61670 */
[----:B------:R-:W-:Y:S02]  /*df30*/  FSEL R70, R70, -INF , !P4 ;  /* 0xff80000046467808 */ /* 0x000fe40006000000 */
[----:B------:R-:W-:Y:S01]  /*df40*/  ISETP.GT.AND P4, PT, R144, 0x61, P2 ;  /* 0x000000619000780c */ /* 0x000fe20001784270 */
[----:B------:R-:W-:Y:S01]  /*df50*/  MUFU.EX2 R64, R64 ;  /* 0x0000004000407308 */ /* 0x000fe20000000800 */
[----:B------:R-:W-:Y:S02]  /*df60*/  FMNMX.FTZ R47, R68, R47, !PT ;  /* 0x0000002f442f7209 */ /* 0x000fe40007810000 */
[----:B------:R-:W-:Y:S02]  /*df70*/  FSEL R72, R72, -INF , !P3 ;  /* 0xff80000048487808 */ /* 0x000fe40005800000 */
[----:B------:R-:W-:Y:S02]  /*df80*/  ISETP.GT.AND P3, PT, R144, 0x68, P2 ;  /* 0x000000689000780c */ /* 0x000fe40001764270 */
[----:B------:R-:W-:-:S02]  /*df90*/  ISETP.LT.OR P4, PT, R145, 0x62, P4 ;  /* 0x000000629100780c */ /* 0x000fc40002781670 */
[----:B-1----:R-:W-:Y:S02]  /*dfa0*/  FMNMX.FTZ R49, R70, R47, !PT ;  /* 0x0000002f46317209 */ /* 0x002fe40007810000 */
[----:B------:R-:W-:Y:S01]  /*dfb0*/  ISETP.LT.OR P3, PT, R145, 0x69, P3 ;  /* 0x000000699100780c */ /* 0x000fe20001f61670 */
[----:B------:R-:W-:Y:S01]  /*dfc0*/  MUFU.EX2 R47, R51 ;  /* 0x00000033002f7308 */ /* 0x000fe20000000800 */
[----:B------:R-:W-:Y:S02]  /*dfd0*/  FSEL R146, R74, -INF , !P4 ;  /* 0xff8000004a927808 */ /* 0x000fe40006000000 */
[----:B------:R-:W-:Y:S02]  /*dfe0*/  ISETP.GT.AND P4, PT, R144, 0x69, P2 ;  /* 0x000000699000780c */ /* 0x000fe40001784270 */
[----:B------:R-:W-:Y:S02]  /*dff0*/  FMNMX.FTZ R49, R72, R49, !PT ;  /* 0x0000003148317209 */ /* 0x000fe40007810000 */
[----:B------:R-:W-:Y:S01]  /*e000*/  FSEL R147, R76, -INF , !P3 ;  /* 0xff8000004c937808 */ /* 0x000fe20005800000 */
[----:B------:R-:W-:Y:S01]  /*e010*/  FFMA.FTZ R76, R69, UR10, -R54 ;  /* 0x0000000a454c7c23 */ /* 0x000fe20008010836 */
[----:B------:R-:W-:-:S02]  /*e020*/  ISETP.GT.AND P3, PT, R144, 0x70, P2 ;  /* 0x000000709000780c */ /* 0x000fc40001764270 */
[C---:B------:R-:W-:Y:S02]  /*e030*/  ISETP.LT.OR P4, PT, R145.reuse, 0x6a, P4 ;  /* 0x0000006a9100780c */ /* 0x040fe40002781670 */
[----:B------:R-:W-:Y:S01]  /*e040*/  FMNMX.FTZ R74, R146, R49, !PT ;  /* 0x00000031924a7209 */ /* 0x000fe20007810000 */
[----:B------:R-:W-:Y:S01]  /*e050*/  MUFU.EX2 R76, R76 ;  /* 0x0000004c004c7308 */ /* 0x000fe20000000800 */
[----:B------:R-:W-:Y:S02]  /*e060*/  ISETP.LT.OR P3, PT, R145, 0x71, P3 ;  /* 0x000000719100780c */ /* 0x000fe40001f61670 */
[----:B------:R-:W-:Y:S01]  /*e070*/  FSEL R148, R78, -INF , !P4 ;  /* 0xff8000004e947808 */ /* 0x000fe20006000000 */
[--C-:B------:R-:W-:Y:S01]  /*e080*/  FFMA.FTZ R78, R61, UR10, -R54.reuse ;  /* 0x0000000a3d4e7c23 */ /* 0x100fe20008010836 */
[----:B------:R-:W-:Y:S01]  /*e090*/  ISETP.GT.AND P4, PT, R144, 0x71, P2 ;  /* 0x000000719000780c */ /* 0x000fe20001784270 */
[----:B------:R-:W-:Y:S01]  /*e0a0*/  FFMA.FTZ R61, R71, UR10, -R54 ;  /* 0x0000000a473d7c23 */ /* 0x000fe20008010836 */
[----:B------:R-:W-:-:S02]  /*e0b0*/  FMNMX.FTZ R49, R147, R74, !PT ;  /* 0x0000004a93317209 */ /* 0x000fc40007810000 */
[----:B------:R-:W-:Y:S01]  /*e0c0*/  FSEL R139, R80, -INF , !P3 ;  /* 0xff800000508b7808 */ /* 0x000fe20005800000 */
[----:B------:R-:W-:Y:S01]  /*e0d0*/  FFMA.FTZ R80, R63, UR10, -R54 ;  /* 0x0000000a3f507c23 */ /* 0x000fe20008010836 */
[----:B------:R-:W-:Y:S01]  /*e0e0*/  ISETP.GT.AND P3, PT, R144, 0x78, P2 ;  /* 0x000000789000780c */ /* 0x000fe20001764270 */
[----:B------:R-:W-:Y:S01]  /*e0f0*/  MUFU.EX2 R78, R78 ;  /* 0x0000004e004e7308 */ /* 0x000fe20000000800 */
[C---:B------:R-:W-:Y:S02]  /*e100*/  ISETP.LT.OR P4, PT, R145.reuse, 0x72, P4 ;  /* 0x000000729100780c */ /* 0x040fe40002781670 */
[----:B------:R-:W-:Y:S02]  /*e110*/  FMNMX.FTZ R74, R148, R49, !PT ;  /* 0x00000031944a7209 */ /* 0x000fe40007810000 */
[----:B------:R-:W-:Y:S02]  /*e120*/  ISETP.GT.AND P2, PT, R144, 0x79, P2 ;  /* 0x000000799000780c */ /* 0x000fe40001744270 */
[----:B------:R-:W-:Y:S01]  /*e130*/  ISETP.LT.OR P3, PT, R145, 0x79, P3 ;  /* 0x000000799100780c */ /* 0x000fe20001f61670 */
[----:B------:R0:W-:Y:S01]  /*e140*/  MUFU.EX2 R49, R53 ;  /* 0x0000003500317308 */ /* 0x0001e20000000800 */
[----:B------:R-:W-:-:S02]  /*e150*/  FSEL R59, R82, -INF , !P4 ;  /* 0xff800000523b7808 */ /* 0x000fc40006000000 */
[----:B------:R-:W-:Y:S02]  /*e160*/  FMNMX.FTZ R74, R139, R74, !PT ;  /* 0x0000004a8b4a7209 */ /* 0x000fe40007810000 */
[----:B------:R-:W-:Y:S02]  /*e170*/  ISETP.LT.OR P2, PT, R145, 0x7a, P2 ;  /* 0x0000007a9100780c */ /* 0x000fe40001741670 */
[----:B------:R-:W-:Y:S01]  /*e180*/  FSEL R83, R83, -INF , !P3 ;  /* 0xff80000053537808 */ /* 0x000fe20005800000 */
[----:B------:R-:W-:Y:S01]  /*e190*/  MUFU.EX2 R61, R61 ;  /* 0x0000003d003d7308 */ /* 0x000fe20000000800 */
[----:B------:R-:W-:Y:S01]  /*e1a0*/  FMNMX.FTZ R74, R59, R74, !PT ;  /* 0x0000004a3b4a7209 */ /* 0x000fe20007810000 */
[--C-:B0-----:R-:W-:Y:S01]  /*e1b0*/  FFMA.FTZ R53, R67, UR10, -R54.reuse ;  /* 0x0000000a43357c23 */ /* 0x101fe20008010836 */
[----:B------:R-:W-:Y:S01]  /*e1c0*/  FSEL R144, R84, -INF , !P2 ;  /* 0xff80000054907808 */ /* 0x000fe20005000000 */
[--C-:B------:R-:W-:Y:S01]  /*e1d0*/  FFMA.FTZ R67, R79, UR10, -R54.reuse ;  /* 0x0000000a4f437c23 */ /* 0x100fe20008010836 */
[----:B------:R-:W-:Y:S01]  /*e1e0*/  FMNMX.FTZ R51, R83, R74, !PT ;  /* 0x0000004a53337209 */ /* 0x000fe20007810000 */
[--C-:B------:R-:W-:Y:S01]  /*e1f0*/  FFMA.FTZ R74, R65, UR10, -R54.reuse ;  /* 0x0000000a414a7c23 */ /* 0x100fe20008010836 */
[----:B------:R-:W-:Y:S01]  /*e200*/  FSEL R71, R13, RZ, P6 ;  /* 0x000000ff0d477208 */ /* 0x000fe20003000000 */
[--C-:B------:R-:W-:Y:S01]  /*e210*/  FFMA.FTZ R84, R81, UR10, -R54.reuse ;  /* 0x0000000a51547c23 */ /* 0x100fe20008010836 */
[----:B------:R-:W-:Y:S01]  /*e220*/  FMNMX.FTZ R63, R144, R51, !PT ;  /* 0x00000033903f7209 */ /* 0x000fe20007810000 */
[----:B------:R-:W-:Y:S01]  /*e230*/  FFMA.FTZ R65, R140, UR10, -R54 ;  /* 0x0000000a8c417c23 */ /* 0x000fe20008010836 */
[----:B------:R-:W-:Y:S01]  /*e240*/  MUFU.EX2 R51, R80 ;  /* 0x0000005000337308 */ /* 0x000fe20000000800 */
[----:B------:R-:W-:-:S02]  /*e250*/  FADD.FTZ R71, -R71, R20 ;  /* 0x0000001447477221 */ /* 0x000fc40000010100 */
[----:B------:R-:W0:Y:S05]  /*e260*/  SHFL.BFLY PT, R82, R63, 0x2, 0x1f ;  /* 0x0c401f003f527f89 */ /* 0x000e2a00000e0000 */
[----:B------:R1:W-:Y:S08]  /*e270*/  MUFU.EX2 R80, R73 ;  /* 0x0000004900507308 */ /* 0x0003f00000000800 */
[----:B------:R-:W-:Y:S08]  /*e280*/  MUFU.EX2 R74, R74 ;  /* 0x0000004a004a7308 */ /* 0x000ff00000000800 */
[----:B------:R-:W-:Y:S01]  /*e290*/  MUFU.EX2 R53, R53 ;  /* 0x0000003500357308 */ /* 0x000fe20000000800 */
[----:B0-----:R-:W-:Y:S01]  /*e2a0*/  FMNMX.FTZ R136, R63, R82, !PT ;  /* 0x000000523f887209 */ /* 0x001fe20007810000 */
[--C-:B------:R-:W-:Y:S01]  /*e2b0*/  FFMA.FTZ R63, R75, UR10, -R54.reuse ;  /* 0x0000000a4b3f7c23 */ /* 0x100fe20008010836 */
[--C-:B------:R-:W-:Y:S01]  /*e2c0*/  FFMA.FTZ R82, R77, UR10, -R54.reuse ;  /* 0x0000000a4d527c23 */ /* 0x100fe20008010836 */
[----:B------:R-:W-:-:S02]  /*e2d0*/  FFMA.FTZ R54, R141, UR10, -R54 ;  /* 0x0000000a8d367c23 */ /* 0x000fc40008010836 */
[----:B------:R-:W0:Y:S02]  /*e2e0*/  SHFL.BFLY PT, R69, R136, 0x1, 0x1f ;  /* 0x0c201f0088457f89 */ /* 0x000e2400000e0000 */
[----:B------:R-:W-:Y:S08]  /*e2f0*/  MUFU.EX2 R67, R67 ;  /* 0x0000004300437308 */ /* 0x000ff00000000800 */
[----:B------:R2:W-:Y:S08]  /*e300*/  MUFU.EX2 R20, R54 ;  /* 0x0000003600147308 */ /* 0x0005f00000000800 */
[----:B------:R-:W-:Y:S01]  /*e310*/  MUFU.EX2 R63, R63 ;  /* 0x0000003f003f7308 */ /* 0x000fe20000000800 */
[----:B0-----:R-:W-:Y:S01]  /*e320*/  FMNMX.FTZ R136, R136, R69, !PT ;  /* 0x0000004588887209 */ /* 0x001fe20007810000 */
[----:B------:R-:W-:-:S06]  /*e330*/  FMUL.FTZ R69, R71, UR10 ;  /* 0x0000000a47457c20 */ /* 0x000fcc0008410000 */
[----:B------:R-:W-:Y:S01]  /*e340*/  MUFU.EX2 R82, R82 ;  /* 0x0000005200527308 */ /* 0x000fe20000000800 */
[C---:B------:R-:W-:Y:S01]  /*e350*/  FSETP.NEU.FTZ.AND P2, PT, R136.reuse, -INF , PT ;  /* 0xff8000008800780b */ /* 0x040fe20003f5d000 */
[----:B-1----:R-:W-:-:S05]  /*e360*/  FMUL.FTZ R73, R136, UR10 ;  /* 0x0000000a88497c20 */ /* 0x002fca0008410000 */
[----:B------:R-:W-:Y:S01]  /*e370*/  FSEL R71, R73, RZ, P2 ;  /* 0x000000ff49477208 */ /* 0x000fe20001000000 */
[----:B------:R-:W0:Y:S04]  /*e380*/  MUFU.EX2 R69, R69 ;  /* 0x0000004500457308 */ /* 0x000e280000000800 */
[--C-:B------:R-:W-:Y:S01]  /*e390*/  FFMA.FTZ R150, R24, UR10, -R71.reuse ;  /* 0x0000000a18967c23 */ /* 0x100fe20008010847 */
[----:B------:R-:W-:Y:S01]  /*e3a0*/  FSEL R24, R136, RZ, P2 ;  /* 0x000000ff88187208 */ /* 0x000fe20001000000 */
[--C-:B------:R-:W-:Y:S01]  /*e3b0*/  FFMA.FTZ R75, R26, UR10, -R71.reuse ;  /* 0x0000000a1a4b7c23 */ /* 0x100fe20008010847 */
[--C-:B------:R-:W-:Y:S01]  /*e3c0*/  FFMA.FTZ R28, R28, UR10, -R71.reuse ;  /* 0x0000000a1c1c7c23 */ /* 0x100fe20008010847 */
[----:B------:R-:W-:Y:S01]  /*e3d0*/  FFMA.FTZ R141, R30, UR10, -R71 ;  /* 0x0000000a1e8d7c23 */ /* 0x000fe20008010847 */
[----:B------:R-:W-:-:S02]  /*e3e0*/  IMAD.U32 R26, RZ, RZ, UR7 ;  /* 0x00000007ff1a7e24 */ /* 0x000fc4000f8e00ff */
[----:B------:R-:W-:Y:S01]  /*e3f0*/  FADD.FTZ R24, -R24, R21 ;  /* 0x0000001518187221 */ /* 0x000fe20000010100 */
[----:B------:R-:W-:Y:S01]  /*e400*/  MUFU.EX2 R150, R150 ;  /* 0x0000009600967308 */ /* 0x000fe20000000800 */
[--C-:B------:R-:W-:Y:S01]  /*e410*/  FFMA.FTZ R33, R33, UR10, -R71.reuse ;  /* 0x0000000a21217c23 */ /* 0x100fe20008010847 */
[--C-:B--2---:R-:W-:Y:S01]  /*e420*/  FFMA.FTZ R54, R55, UR10, -R71.reuse ;  /* 0x0000000a37367c23 */ /* 0x104fe20008010847 */
[----:B------:R-:W-:Y:S01]  /*e430*/  FMUL.FTZ R21, R24, UR10 ;  /* 0x0000000a18157c20 */ /* 0x000fe20008410000 */
[----:B------:R-:W-:Y:S01]  /*e440*/  @!P1 LEA R26, R26, UR36, 0x3 ;  /* 0x000000241a1a9c11 */ /* 0x000fe2000f8e18ff */
[--C-:B------:R-:W-:Y:S01]  /*e450*/  FFMA.FTZ R77, R42, UR10, -R71.reuse ;  /* 0x0000000a2a4d7c23 */ /* 0x100fe20008010847 */
[----:B0-----:R-:W-:Y:S01]  /*e460*/  FFMA.FTZ R24, R69, R7, R34 ;  /* 0x0000000745187223 */ /* 0x001fe20000010022 */
[--C-:B------:R-:W-:Y:S01]  /*e470*/  FFMA.FTZ R42, R29, UR10, -R71.reuse ;  /* 0x0000000a1d2a7c23 */ /* 0x100fe20008010847 */
[----:B------:R-:W-:Y:S01]  /*e480*/  MUFU.EX2 R75, R75 ;  /* 0x0000004b004b7308 */ /* 0x000fe20000000800 */
[----:B------:R-:W-:Y:S01]  /*e490*/  FFMA.FTZ R73, R36, UR10, -R71 ;  /* 0x0000000a24497c23 */ /* 0x000fe20008010847 */
[----:B------:R-:W-:Y:S01]  /*e4a0*/  FADD.FTZ R24, R25, R24 ;  /* 0x0000001819187221 */ /* 0x000fe20000010000 */
[----:B------:R-:W-:-:S02]  /*e4b0*/  @!P1 VIADD R26, R26, 0x2d860 ;  /* 0x0002d8601a1a9836 */ /* 0x000fc40000000000 */
[--C-:B------:R-:W-:Y:S01]  /*e4c0*/  FFMA.FTZ R140, R38, UR10, -R71.reuse ;  /* 0x0000000a268c7c23 */ /* 0x100fe20008010847 */
[--C-:B------:R-:W-:Y:S01]  /*e4d0*/  FFMA.FTZ R40, R40, UR10, -R71.reuse ;  /* 0x0000000a28287c23 */ /* 0x100fe20008010847 */
[----:B------:R-:W-:Y:S01]  /*e4e0*/  FADD.FTZ R29, R27, R24 ;  /* 0x000000181b1d7221 */ /* 0x000fe20000010000 */
[----:B------:R-:W-:Y:S01]  /*e4f0*/  F2FP.BF16.F32.PACK_AB R24, R25, R34 ;  /* 0x000000221918723e */ /* 0x000fe200000010ff */
[----:B------:R-:W0:Y:S01]  /*e500*/  MUFU.EX2 R21, R21 ;  /* 0x0000001500157308 */ /* 0x000e220000000800 */
[----:B------:R-:W-:Y:S01]  /*e510*/  @!P1 PRMT R26, RZ, 0x654, R26 ;  /* 0x00000654ff1a9816 */ /* 0x000fe2000000001a */
[--C-:B------:R-:W-:Y:S01]  /*e520*/  FFMA.FTZ R36, R85, UR10, -R71.reuse ;  /* 0x0000000a55247c23 */ /* 0x100fe20008010847 */
[--C-:B------:R-:W-:Y:S01]  /*e530*/  FFMA.FTZ R81, R46, UR10, -R71.reuse ;  /* 0x0000000a2e517c23 */ /* 0x100fe20008010847 */
[--C-:B------:R-:W-:Y:S01]  /*e540*/  FFMA.FTZ R55, R50, UR10, -R71.reuse ;  /* 0x0000000a32377c23 */ /* 0x100fe20008010847 */
[----:B------:R1:W-:Y:S01]  /*e550*/  @!P1 SYNCS.ARRIVE.TRANS64.RED.A1T0 RZ, [R26+URZ], RZ ;  /* 0x000000ff1aff99a7 */ /* 0x0003e2000810043f */
[--C-:B------:R-:W-:Y:S01]  /*e560*/  FFMA.FTZ R38, R52, UR10, -R71.reuse ;  /* 0x0000000a34267c23 */ /* 0x100fe20008010847 */
[--C-:B------:R-:W-:Y:S01]  /*e570*/  FFMA.FTZ R79, R86, UR10, -R71.reuse ;  /* 0x0000000a564f7c23 */ /* 0x100fe20008010847 */
[----:B------:R-:W2:Y:S01]  /*e580*/  MUFU.EX2 R28, R28 ;  /* 0x0000001c001c7308 */ /* 0x000ea20000000800 */
[--C-:B------:R-:W-:Y:S01]  /*e590*/  FFMA.FTZ R52, R59, UR10, -R71.reuse ;  /* 0x0000000a3b347c23 */ /* 0x100fe20008010847 */
[--C-:B------:R-:W-:Y:S01]  /*e5a0*/  FFMA.FTZ R57, R57, UR10, -R71.reuse ;  /* 0x0000000a39397c23 */ /* 0x100fe20008010847 */
[--C-:B------:R-:W-:Y:S01]  /*e5b0*/  FFMA.FTZ R46, R87, UR10, -R71.reuse ;  /* 0x0000000a572e7c23 */ /* 0x100fe20008010847 */
[--C-:B------:R-:W-:Y:S01]  /*e5c0*/  FFMA.FTZ R7, R142, UR10, -R71.reuse ;  /* 0x0000000a8e077c23 */ /* 0x100fe20008010847 */
[----:B-1----:R-:W-:Y:S01]  /*e5d0*/  F2FP.BF16.F32.PACK_AB R26, R44, R27 ;  /* 0x0000001b2c1a723e */ /* 0x002fe200000010ff */
[--C-:B------:R-:W-:Y:S01]  /*e5e0*/  FFMA.FTZ R143, R143, UR10, -R71.reuse ;  /* 0x0000000a8f8f7c23 */ /* 0x100fe20008010847 */
[----:B------:R-:W-:Y:S01]  /*e5f0*/  F2FP.BF16.F32.PACK_AB R34, R48, R35 ;  /* 0x000000233022723e */ /* 0x000fe200000010ff */
[----:B------:R-:W1:Y:S01]  /*e600*/  MUFU.EX2 R141, R141 ;  /* 0x0000008d008d7308 */ /* 0x000e620000000800 */
[----:B0-----:R-:W-:Y:S01]  /*e610*/  FFMA.FTZ R6, R21, R6, R150 ;  /* 0x0000000615067223 */ /* 0x001fe20000010096 */
[--C-:B------:R-:W-:Y:S01]  /*e620*/  FFMA.FTZ R50, R68, UR10, -R71.reuse ;  /* 0x0000000a44327c23 */ /* 0x100fe20008010847 */
[--C-:B------:R-:W-:Y:S01]  /*e630*/  FFMA.FTZ R146, R146, UR10, -R71.reuse ;  /* 0x0000000a92927c23 */ /* 0x100fe20008010847 */
[----:B------:R-:W-:Y:S01]  /*e640*/  FFMA.FTZ R147, R147, UR10, -R71 ;  /* 0x0000000a93937c23 */ /* 0x000fe20008010847 */
[----:B------:R-:W-:Y:S01]  /*e650*/  FADD.FTZ R25, R75, R6 ;  /* 0x000000064b197221 */ /* 0x000fe20000010000 */
[----:B------:R-:W-:Y:S01]  /*e660*/  FADD.FTZ R6, R44, R29 ;  /* 0x0000001d2c067221 */ /* 0x000fe20000010000 */
[----:B------:R-:W-:Y:S01]  /*e670*/  FFMA.FTZ R148, R148, UR10, -R71 ;  /* 0x0000000a94947c23 */ /* 0x000fe20008010847 */
[----:B------:R-:W0:Y:S01]  /*e680*/  MUFU.EX2 R33, R33 ;  /* 0x0000002100217308 */ /* 0x000e220000000800 */
[----:B--2---:R-:W-:Y:S01]  /*e690*/  FADD.FTZ R30, R28, R25 ;  /* 0x000000191c1e7221 */ /* 0x004fe20000010000 */
[----:B------:R-:W-:Y:S01]  /*e6a0*/  FADD.FTZ R29, R31, R6 ;  /* 0x000000061f1d7221 */ /* 0x000fe20000010000 */
[----:B------:R-:W-:Y:S01]  /*e6b0*/  F2FP.BF16.F32.PACK_AB R25, R75, R150 ;  /* 0x000000964b19723e */ /* 0x000fe200000010ff */
[--C-:B------:R-:W-:Y:S01]  /*e6c0*/  FFMA.FTZ R6, R45, UR10, -R71.reuse ;  /* 0x0000000a2d067c23 */ /* 0x100fe20008010847 */
[--C-:B------:R-:W-:Y:S01]  /*e6d0*/  FFMA.FTZ R45, R66, UR10, -R71.reuse ;  /* 0x0000000a422d7c23 */ /* 0x100fe20008010847 */
[--C-:B------:R-:W-:Y:S01]  /*e6e0*/  FFMA.FTZ R75, R70, UR10, -R71.reuse ;  /* 0x0000000a464b7c23 */ /* 0x100fe20008010847 */
[----:B------:R-:W-:Y:S01]  /*e6f0*/  FFMA.FTZ R66, R72, UR10, -R71 ;  /* 0x0000000a48427c23 */ /* 0x000fe20008010847 */
[----:B------:R-:W2:Y:S01]  /*e700*/  MUFU.EX2 R54, R54 ;  /* 0x0000003600367308 */ /* 0x000ea20000000800 */
[C---:B-1----:R-:W-:Y:S01]  /*e710*/  FADD.FTZ R30, R141.reuse, R30 ;  /* 0x0000001e8d1e7221 */ /* 0x042fe20000010000 */
[----:B------:R-:W-:Y:S01]  /*e720*/  F2FP.BF16.F32.PACK_AB R27, R141, R28 ;  /* 0x0000001c8d1b723e */ /* 0x000fe200000010ff */
[C---:B------:R-:W-:Y:S01]  /*e730*/  FADD.FTZ R28, R32.reuse, R29 ;  /* 0x0000001d201c7221 */ /* 0x040fe20000010000 */
[----:B------:R-:W-:Y:S01]  /*e740*/  F2FP.BF16.F32.PACK_AB R32, R32, R31 ;  /* 0x0000001f2020723e */ /* 0x000fe200000010ff */
[--C-:B------:R-:W-:Y:S01]  /*e750*/  FFMA.FTZ R139, R139, UR10, -R71.reuse ;  /* 0x0000000a8b8b7c23 */ /* 0x100fe20008010847 */
[----:B------:R-:W-:Y:S01]  /*e760*/  FFMA.FTZ R83, R83, UR10, -R71 ;  /* 0x0000000a53537c23 */ /* 0x000fe20008010847 */
[----:B------:R-:W-:Y:S01]  /*e770*/  FADD.FTZ R85, R35, R28 ;  /* 0x0000001c23557221 */ /* 0x000fe20000010000 */
[----:B------:R-:W1:Y:S01]  /*e780*/  MUFU.EX2 R73, R73 ;  /* 0x0000004900497308 */ /* 0x000e620000000800 */
[----:B0-----:R-:W-:Y:S01]  /*e790*/  FADD.FTZ R29, R33, R30 ;  /* 0x0000001e211d7221 */ /* 0x001fe20000010000 */
[----:B------:R0:W-:Y:S01]  /*e7a0*/  STSM.16.M88.4 [R10+0x21800], R24 ;  /* 0x021800180a007844 */ /* 0x0001e20000000200 */
[----:B------:R-:W-:Y:S01]  /*e7b0*/  FADD.FTZ R30, R48, R85 ;  /* 0x00000055301e7221 */ /* 0x000fe20000010000 */
[----:B------:R-:W-:Y:S01]  /*e7c0*/  FFMA.FTZ R71, R144, UR10, -R71 ;  /* 0x0000000a90477c23 */ /* 0x000fe20008010847 */
[----:B------:R-:W-:Y:S01]  /*e7d0*/  ISETP.GT.AND P2, PT, R12, UR11, PT ;  /* 0x0000000b0c007c0c */ /* 0x000fe2000bf44270 */
[----:B------:R-:W-:Y:S01]  /*e7e0*/  UMOV UR7, UR4 ;  /* 0x0000000400077c82 */ /* 0x000fe20008000000 */
[----:B------:R-:W-:Y:S01]  /*e7f0*/  FADD.FTZ R85, R37, R30 ;  /* 0x0000001e25557221 */ /* 0x000fe20000010000 */
[----:B------:R-:W3:Y:S01]  /*e800*/  MUFU.EX2 R140, R140 ;  /* 0x0000008c008c7308 */ /* 0x000ee20000000800 */
[C---:B--2---:R-:W-:Y:S01]  /*e810*/  FADD.FTZ R28, R54.reuse, R29 ;  /* 0x0000001d361c7221 */ /* 0x044fe20000010000 */
[----:B------:R-:W-:Y:S01]  /*e820*/  F2FP.BF16.F32.PACK_AB R33, R54, R33 ;  /* 0x000000213621723e */ /* 0x000fe200000010ff */
[----:B------:R-:W-:Y:S01]  /*e830*/  FADD.FTZ R30, R58, R85 ;  /* 0x000000553a1e7221 */ /* 0x000fe20000010000 */
[-C--:B------:R-:W-:Y:S01]  /*e840*/  FMUL.FTZ R90, R90, R21.reuse ;  /* 0x000000155a5a7220 */ /* 0x080fe20000410000 */
[-C--:B------:R-:W-:Y:S01]  /*e850*/  FMUL.FTZ R91, R91, R21.reuse ;  /* 0x000000155b5b7220 */ /* 0x080fe20000410000 */
[-C--:B------:R-:W-:Y:S01]  /*e860*/  FMUL.FTZ R94, R94, R21.reuse ;  /* 0x000000155e5e7220 */ /* 0x080fe20000410000 */
[----:B------:R-:W-:Y:S01]  /*e870*/  FADD.FTZ R85, R39, R30 ;  /* 0x0000001e27557221 */ /* 0x000fe20000010000 */
[----:B------:R-:W2:Y:S01]  /*e880*/  MUFU.EX2 R40, R40 ;  /* 0x0000002800287308 */ /* 0x000ea20000000800 */
        /* <DEDUP_REMOVED lines=8> */
[C---:B---3--:R-:W-:Y:S01]  /*e910*/  FADD.FTZ R29, R140.reuse, R29 ;  /* 0x0000001d8c1d7221 */ /* 0x048fe20000010000 */
[----:B------:R-:W-:Y:S01]  /*e920*/  F2FP.BF16.F32.PACK_AB R35, R140, R73 ;  /* 0x000000498c23723e */ /* 0x000fe200000010ff */
[-C--:B------:R-:W-:Y:S01]  /*e930*/  FMUL.FTZ R103, R103, R21.reuse ;  /* 0x0000001567677220 */ /* 0x080fe20000410000 */
[-C--:B------:R-:W-:Y:S01]  /*e940*/  FMUL.FTZ R106, R106, R21.reuse ;  /* 0x000000156a6a7220 */ /* 0x080fe20000410000 */
[-C--:B------:R-:W-:Y:S01]  /*e950*/  FMUL.FTZ R107, R107, R21.reuse ;  /* 0x000000156b6b7220 */ /* 0x080fe20000410000 */
[-C--:B------:R-:W-:Y:S01]  /*e960*/  FMUL.FTZ R110, R110, R21.reuse ;  /* 0x000000156e6e7220 */ /* 0x080fe20000410000 */
[----:B------:R-:W-:Y:S01]  /*e970*/  STSM.16.M88.4 [R9], R32 ;  /* 0x0000002009007844 */ /* 0x000fe20000000200 */
        /* <DEDUP_REMOVED lines=17> */
[----:B---3--:R-:W-:Y:S01]  /*ea90*/  FADD.FTZ R28, R42, R29 ;  /* 0x0000001d2a1c7221 */ /* 0x008fe20000010000 */
[----:B------:R-:W-:Y:S01]  /*eaa0*/  FMUL.FTZ R135, R135, R21 ;  /* 0x0000001587877220 */ /* 0x000fe20000410000 */
[-C--:B------:R-:W-:Y:S01]  /*eab0*/  FMUL.FTZ R88, R88, R69.reuse ;  /* 0x0000004558587220 */ /* 0x080fe20000410000 */
[-C--:B------:R-:W-:Y:S01]  /*eac0*/  FMUL.FTZ R89, R89, R69.reuse ;  /* 0x0000004559597220 */ /* 0x080fe20000410000 */
[-C--:B------:R-:W-:Y:S01]  /*ead0*/  FMUL.FTZ R92, R92, R69.reuse ;  /* 0x000000455c5c7220 */ /* 0x080fe20000410000 */
[-C--:B------:R-:W-:Y:S01]  /*eae0*/  FMUL.FTZ R93, R93, R69.reuse ;  /* 0x000000455d5d7220 */ /* 0x080fe20000410000 */
[-C--:B------:R-:W-:Y:S01]  /*eaf0*/  FMUL.FTZ R96, R96, R69.reuse ;  /* 0x0000004560607220 */ /* 0x080fe20000410000 */
[----:B------:R-:W3:Y:S01]  /*eb00*/  MUFU.EX2 R55, R55 ;  /* 0x0000003700377308 */ /* 0x000ee20000000800 */
[----:B--2---:R-:W-:Y:S01]  /*eb10*/  FADD.FTZ R29, R81, R28 ;  /* 0x0000001c511d7221 */ /* 0x004fe20000010000 */
[----:B------:R-:W-:Y:S01]  /*eb20*/  FADD.FTZ R28, R62, R59 ;  /* 0x0000003b3e1c7221 */ /* 0x000fe20000010000 */
[-C--:B------:R-:W-:Y:S01]  /*eb30*/  FMUL.FTZ R97, R97, R69.reuse ;  /* 0x0000004561617220 */ /* 0x080fe20000410000 */
[-C--:B------:R-:W-:Y:S01]  /*eb40*/  FMUL.FTZ R100, R100, R69.reuse ;  /* 0x0000004564647220 */ /* 0x080fe20000410000 */
[----:B------:R-:W-:Y:S01]  /*eb50*/  FMUL.FTZ R101, R101, R69 ;  /* 0x0000004565657220 */ /* 0x000fe20000410000 */
[----:B------:R-:W-:Y:S01]  /*eb60*/  FADD.FTZ R31, R43, R28 ;  /* 0x0000001c2b1f7221 */ /* 0x000fe20000010000 */
[----:B------:R-:W-:Y:S01]  /*eb70*/  F2FP.BF16.F32.PACK_AB R28, R58, R37 ;  /* 0x000000253a1c723e */ /* 0x000fe200000010ff */
[----:B------:R-:W2:Y:S01]  /*eb80*/  MUFU.EX2 R38, R38 ;  /* 0x0000002600267308 */ /* 0x000ea20000000800 */
[----:B-1----:R-:W-:Y:S01]  /*eb90*/  FADD.FTZ R30, R36, R29 ;  /* 0x0000001d241e7221 */ /* 0x002fe20000010000 */
[----:B------:R-:W-:Y:S01]  /*eba0*/  FADD.FTZ R48, R64, R31 ;  /* 0x0000001f40307221 */ /* 0x000fe20000010000 */
[----:B------:R-:W-:Y:S01]  /*ebb0*/  F2FP.BF16.F32.PACK_AB R31, R81, R42 ;  /* 0x0000002a511f723e */ /* 0x000fe200000010ff */
[----:B------:R-:W-:Y:S01]  /*ebc0*/  FMUL.FTZ R104, R104, R69 ;  /* 0x0000004568687220 */ /* 0x000fe20000410000 */
[----:B------:R-:W-:Y:S01]  /*ebd0*/  F2FP.BF16.F32.PACK_AB R58, R78, R49 ;  /* 0x000000314e3a723e */ /* 0x000fe200000010ff */
[----:B0-----:R-:W-:Y:S01]  /*ebe0*/  FADD.FTZ R25, R47, R48 ;  /* 0x000000302f197221 */ /* 0x001fe20000010000 */
[----:B------:R-:W-:Y:S01]  /*ebf0*/  FMUL.FTZ R105, R105, R69 ;  /* 0x0000004569697220 */ /* 0x000fe20000410000 */
[----:B------:R-:W0:Y:S01]  /*ec00*/  MUFU.EX2 R79, R79 ;  /* 0x0000004f004f7308 */ /* 0x000e220000000800 */
[----:B---3--:R-:W-:Y:S01]  /*ec10*/  FADD.FTZ R29, R55, R30 ;  /* 0x0000001e371d7221 */ /* 0x008fe20000010000 */
[----:B------:R-:W-:Y:S01]  /*ec20*/  FADD.FTZ R26, R56, R25 ;  /* 0x00000019381a7221 */ /* 0x000fe20000010000 */
[----:B------:R-:W-:Y:S01]  /*ec30*/  F2FP.BF16.F32.PACK_AB R30, R60, R39 ;  /* 0x000000273c1e723e */ /* 0x000fe200000010ff */
[----:B------:R-:W-:Y:S01]  /*ec40*/  FMUL.FTZ R108, R108, R69 ;  /* 0x000000456c6c7220 */ /* 0x000fe20000410000 */
[----:B------:R-:W-:Y:S01]  /*ec50*/  F2FP.BF16.F32.PACK_AB R56, R56, R47 ;  /* 0x0000002f3838723e */ /* 0x000fe200000010ff */
[----:B------:R-:W-:Y:S01]  /*ec60*/  FADD.FTZ R27, R49, R26 ;  /* 0x0000001a311b7221 */ /* 0x000fe20000010000 */
[-C--:B------:R-:W-:Y:S01]  /*ec70*/  FMUL.FTZ R109, R109, R69.reuse ;  /* 0x000000456d6d7220 */ /* 0x080fe20000410000 */
[----:B------:R-:W1:Y:S01]  /*ec80*/  MUFU.EX2 R57, R57 ;  /* 0x0000003900397308 */ /* 0x000e620000000800 */
[----:B--2---:R-:W-:Y:S01]  /*ec90*/  FADD.FTZ R24, R38, R29 ;  /* 0x0000001d26187221 */ /* 0x004fe20000010000 */
[----:B------:R-:W-:Y:S01]  /*eca0*/  FADD.FTZ R26, R78, R27 ;  /* 0x0000001b4e1a7221 */ /* 0x000fe20000010000 */
[----:B------:R-:W-:Y:S01]  /*ecb0*/  F2FP.BF16.F32.PACK_AB R29, R77, R40 ;  /* 0x000000284d1d723e */ /* 0x000fe200000010ff */
[-C--:B------:R-:W-:Y:S01]  /*ecc0*/  FMUL.FTZ R112, R112, R69.reuse ;  /* 0x0000004570707220 */ /* 0x080fe20000410000 */
[----:B------:R-:W-:Y:S01]  /*ecd0*/  FMUL.FTZ R113, R113, R69 ;  /* 0x0000004571717220 */ /* 0x000fe20000410000 */
[----:B------:R-:W-:Y:S01]  /*ece0*/  FADD.FTZ R27, R51, R26 ;  /* 0x0000001a331b7221 */ /* 0x000fe20000010000 */
[----:B------:R-:W-:Y:S01]  /*ecf0*/  F2FP.BF16.F32.PACK_AB R26, R64, R43 ;  /* 0x0000002b401a723e */ /* 0x000fe200000010ff */
[----:B------:R-:W2:Y:S01]  /*ed00*/  MUFU.EX2 R46, R46 ;  /* 0x0000002e002e7308 */ /* 0x000ea20000000800 */
[----:B0-----:R-:W-:Y:S01]  /*ed10*/  FADD.FTZ R24, R79, R24 ;  /* 0x000000184f187221 */ /* 0x001fe20000010000 */
[----:B------:R-:W-:Y:S01]  /*ed20*/  FADD.FTZ R40, R74, R27 ;  /* 0x0000001b4a287221 */ /* 0x000fe20000010000 */
[----:B------:R0:W-:Y:S01]  /*ed30*/  STSM.16.M88.4 [R8], R28 ;  /* 0x0000001c08007844 */ /* 0x0001e20000000200 */
[-C--:B------:R-:W-:Y:S01]  /*ed40*/  FMUL.FTZ R116, R116, R69.reuse ;  /* 0x0000004574747220 */ /* 0x080fe20000410000 */
[-C--:B------:R-:W-:Y:S01]  /*ed50*/  FMUL.FTZ R117, R117, R69.reuse ;  /* 0x0000004575757220 */ /* 0x080fe20000410000 */
[----:B------:R-:W-:Y:S01]  /*ed60*/  FADD.FTZ R27, R53, R40 ;  /* 0x00000028351b7221 */ /* 0x000fe20000010000 */
        /* <DEDUP_REMOVED lines=12> */
[----:B0-----:R-:W-:Y:S01]  /*ee30*/  FADD.FTZ R30, R76, R27 ;  /* 0x0000001b4c1e7221 */ /* 0x001fe20000010000 */
[----:B------:R-:W-:Y:S01]  /*ee40*/  F2FP.BF16.F32.PACK_AB R27, R79, R38 ;  /* 0x000000264f1b723e */ /* 0x000fe200000010ff */
[----:B------:R-:W-:Y:S01]  /*ee50*/  FMUL.FTZ R133, R133, R69 ;  /* 0x0000004585857220 */ /* 0x000fe20000410000 */
[----:B------:R-:W-:-:S02]  /*ee60*/  VIADD R12, R12, 0xffffffff ;  /* 0xffffffff0c0c7836 */ /* 0x000fc40000000000 */
[----:B------:R-:W0:Y:S01]  /*ee70*/  MUFU.EX2 R6, R6 ;  /* 0x0000000600067308 */ /* 0x000e220000000800 */
[----:B---3--:R-:W-:Y:S01]  /*ee80*/  FADD.FTZ R25, R7, R24 ;  /* 0x0000001807197221 */ /* 0x008fe20000010000 */
[----:B------:R-:W-:Y:S01]  /*ee90*/  F2FP.BF16.F32.PACK_AB R24, R62, R41 ;  /* 0x000000293e18723e */ /* 0x000fe200000010ff */
[----:B------:R-:W-:-:S05]  /*eea0*/  IMAD.MOV.U32 R21, RZ, RZ, R136 ;  /* 0x000000ffff157224 */ /* 0x000fca00078e0088 */
[----:B------:R-:W2:Y:S01]  /*eeb0*/  MUFU.EX2 R45, R45 ;  /* 0x0000002d002d7308 */ /* 0x000ea20000000800 */
[C---:B-1----:R-:W-:Y:S01]  /*eec0*/  FADD.FTZ R25, R44.reuse, R25 ;  /* 0x000000192c197221 */ /* 0x042fe20000010000 */
[----:B------:R-:W-:-:S06]  /*eed0*/  F2FP.BF16.F32.PACK_AB R59, R44, R7 ;  /* 0x000000072c3b723e */ /* 0x000fcc00000010ff */
[----:B------:R-:W1:Y:S01]  /*eee0*/  MUFU.EX2 R50, R50 ;  /* 0x0000003200327308 */ /* 0x000e620000000800 */
[----:B0-----:R-:W-:Y:S01]  /*eef0*/  FADD.FTZ R32, R6, R25 ;  /* 0x0000001906207221 */ /* 0x001fe20000010000 */
[----:B------:R-:W-:-:S05]  /*ef00*/  F2FP.BF16.F32.PACK_AB R25, R55, R36 ;  /* 0x000000243719723e */ /* 0x000fca00000010ff */
[----:B------:R0:W-:Y:S01]  /*ef10*/  STSM.16.M88.4 [R5], R24 ;  /* 0x0000001805007844 */ /* 0x0001e20000000200 */
[----:B------:R-:W3:Y:S01]  /*ef20*/  MUFU.EX2 R75, R75 ;  /* 0x0000004b004b7308 */ /* 0x000ee20000000800 */
[----:B--2---:R-:W-:Y:S02]  /*ef30*/  FADD.FTZ R29, R45, R32 ;  /* 0x000000202d1d7221 */ /* 0x004fe40000010000 */
[----:B------:R4:W-:Y:S05]  /*ef40*/  STSM.16.M88.4 [R10+0x27800], R56 ;  /* 0x027800380a007844 */ /* 0x0009ea0000000200 */
[----:B------:R-:W2:Y:S01]  /*ef50*/  MUFU.EX2 R66, R66 ;  /* 0x0000004200427308 */ /* 0x000ea20000000800 */
[----:B-1----:R-:W-:Y:S01]  /*ef60*/  FADD.FTZ R28, R50, R29 ;  /* 0x0000001d321c7221 */ /* 0x002fe20000010000 */
[----:B------:R-:W-:-:S06]  /*ef70*/  FADD.FTZ R29, R61, R30 ;  /* 0x0000001e3d1d7221 */ /* 0x000fcc0000010000 */
[----:B------:R-:W0:Y:S01]  /*ef80*/  MUFU.EX2 R84, R84 ;  /* 0x0000005400547308 */ /* 0x000e220000000800 */
[C---:B---3--:R-:W-:Y:S01]  /*ef90*/  FADD.FTZ R7, R75.reuse, R28 ;  /* 0x0000001c4b077221 */ /* 0x048fe20000010000 */
[C---:B------:R-:W-:Y:S01]  /*efa0*/  FADD.FTZ R28, R80.reuse, R29 ;  /* 0x0000001d501c7221 */ /* 0x040fe20000010000 */
[----:B------:R-:W-:Y:S02]  /*efb0*/  F2FP.BF16.F32.PACK_AB R31, R75, R50 ;  /* 0x000000324b1f723e */ /* 0x000fe400000010ff */
[----:B------:R-:W-:-:S03]  /*efc0*/  F2FP.BF16.F32.PACK_AB R80, R80, R61 ;  /* 0x0000003d5050723e */ /* 0x000fc600000010ff */
[----:B------:R-:W1:Y:S01]  /*efd0*/  MUFU.EX2 R37, R146 ;  /* 0x0000009200257308 */ /* 0x000e620000000800 */
[----:B--2---:R-:W-:Y:S01]  /*efe0*/  FADD.FTZ R30, R66, R7 ;  /* 0x00000007421e7221 */ /* 0x004fe20000010000 */
[----:B------:R-:W-:Y:S01]  /*eff0*/  FADD.FTZ R7, R63, R28 ;  /* 0x0000001c3f077221 */ /* 0x000fe20000010000 */
[----:B------:R-:W-:-:S03]  /*f000*/  F2FP.BF16.F32.PACK_AB R28, R74, R51 ;  /* 0x000000334a1c723e */ /* 0x000fc600000010ff */
[C---:B------:R-:W-:Y:S01]  /*f010*/  FADD.FTZ R34, R82.reuse, R7 ;  /* 0x0000000752227221 */ /* 0x040fe20000010000 */
[----:B------:R-:W-:Y:S01]  /*f020*/  F2FP.BF16.F32.PACK_AB R82, R82, R63 ;  /* 0x0000003f5252723e */ /* 0x000fe200000010ff */
[----:B------:R-:W2:Y:S02]  /*f030*/  MUFU.EX2 R147, R147 ;  /* 0x0000009300937308 */ /* 0x000ea40000000800 */
[----:B------:R-:W-:-:S04]  /*f040*/  FADD.FTZ R29, R67, R34 ;  /* 0x00000022431d7221 */ /* 0x000fc80000010000 */
[----:B0-----:R-:W-:Y:S01]  /*f050*/  FADD.FTZ R24, R84, R29 ;  /* 0x0000001d54187221 */ /* 0x001fe20000010000 */
[----:B------:R-:W-:Y:S01]  /*f060*/  F2FP.BF16.F32.PACK_AB R29, R45, R6 ;  /* 0x000000062d1d723e */ /* 0x000fe200000010ff */
[----:B------:R-:W0:Y:S01]  /*f070*/  MUFU.EX2 R148, R148 ;  /* 0x0000009400947308 */ /* 0x000e220000000800 */
[C---:B-1----:R-:W-:Y:S01]  /*f080*/  FADD.FTZ R32, R37.reuse, R30 ;  /* 0x0000001e25207221 */ /* 0x042fe20000010000 */
[----:B------:R-:W-:Y:S02]  /*f090*/  F2FP.BF16.F32.PACK_AB R30, R76, R53 ;  /* 0x000000354c1e723e */ /* 0x000fe400000010ff */
[----:B------:R-:W-:Y:S02]  /*f0a0*/  F2FP.BF16.F32.PACK_AB R81, R37, R66 ;  /* 0x000000422551723e */ /* 0x000fe400000010ff */
[----:B------:R-:W-:Y:S01]  /*f0b0*/  F2FP.BF16.F32.PACK_AB R84, R84, R67 ;  /* 0x000000435454723e */ /* 0x000fe200000010ff */
[----:B------:R4:W-:Y:S01]  /*f0c0*/  STSM.16.M88.4 [R4], R28 ;  /* 0x0000001c04007844 */ /* 0x0009e20000000200 */
[----:B------:R-:W1:Y:S01]  /*f0d0*/  MUFU.EX2 R65, R65 ;  /* 0x0000004100417308 */ /* 0x000e620000000800 */
[----:B--2---:R-:W-:-:S07]  /*f0e0*/  FADD.FTZ R7, R147, R32 ;  /* 0x0000002093077221 */ /* 0x004fce0000010000 */
[----:B------:R-:W2:Y:S01]  /*f0f0*/  MUFU.EX2 R42, R139 ;  /* 0x0000008b002a7308 */ /* 0x000ea20000000800 */
[----:B0-----:R-:W-:-:S07]  /*f100*/  FADD.FTZ R7, R148, R7 ;  /* 0x0000000794077221 */ /* 0x001fce0000010000 */
[----:B------:R-:W0:Y:S01]  /*f110*/  MUFU.EX2 R52, R52 ;  /* 0x0000003400347308 */ /* 0x000e220000000800 */
[----:B-1----:R-:W-:Y:S01]  /*f120*/  F2FP.BF16.F32.PACK_AB R86, R20, R65 ;  /* 0x000000411456723e */ /* 0x002fe200000010ff */
[----:B------:R-:W-:-:S06]  /*f130*/  FADD.FTZ R65, R65, R24 ;  /* 0x0000001841417221 */ /* 0x000fcc0000010000 */
[----:B------:R1:W3:Y:S01]  /*f140*/  MUFU.EX2 R36, R83 ;  /* 0x0000005300247308 */ /* 0x0002e20000000800 */
[----:B--2---:R-:W-:-:S07]  /*f150*/  FADD.FTZ R7, R42, R7 ;  /* 0x000000072a077221 */ /* 0x004fce0000010000 */
[----:B------:R-:W2:Y:S01]  /*f160*/  MUFU.EX2 R71, R71 ;  /* 0x0000004700477308 */ /* 0x000ea20000000800 */
[----:B-1----:R-:W-:Y:S01]  /*f170*/  F2FP.BF16.F32.PACK_AB R83, R148, R147 ;  /* 0x000000939453723e */ /* 0x002fe200000010ff */
[C---:B0-----:R-:W-:Y:S01]  /*f180*/  FADD.FTZ R7, R52.reuse, R7 ;  /* 0x0000000734077221 */ /* 0x041fe20000010000 */
[----:B------:R-:W-:-:S03]  /*f190*/  F2FP.BF16.F32.PACK_AB R85, R52, R42 ;  /* 0x0000002a3455723e */ /* 0x000fc600000010ff */
[----:B------:R4:W-:Y:S01]  /*f1a0*/  STSM.16.M88.4 [R8+0x6000], R80 ;  /* 0x0060005008007844 */ /* 0x0009e20000000200 */
[----:B---3--:R-:W-:Y:S01]  /*f1b0*/  FADD.FTZ R6, R36, R7 ;  /* 0x0000000724067221 */ /* 0x008fe20000010000 */
[----:B------:R-:W-:Y:S01]  /*f1c0*/  FADD.FTZ R7, R20, R65 ;  /* 0x0000004114077221 */ /* 0x000fe20000010000 */
[----:B------:R-:W-:Y:S01]  /*f1d0*/  IMAD.MOV.U32 R20, RZ, RZ, R13 ;  /* 0x000000ffff147224 */ /* 0x000fe200078e000d */
[C---:B--2---:R-:W-:Y:S01]  /*f1e0*/  F2FP.BF16.F32.PACK_AB R87, R71.reuse, R36 ;  /* 0x000000244757723e */ /* 0x044fe200000010ff */
[----:B------:R-:W-:-:S04]  /*f1f0*/  FADD.FTZ R6, R71, R6 ;  /* 0x0000000647067221 */ /* 0x000fc80000010000 */
[----:B------:R4:W-:Y:S01]  /*f200*/  STSM.16.M88.4 [R5+0x6000], R84 ;  /* 0x0060005405007844 */ /* 0x0009e20000000200 */
[----:B------:R0:W-:Y:S06]  /*f210*/  MEMBAR.ALL.CTA ;  /* 0x0000000000007992 */ /* 0x0001ec0000008000 */
[----:B0-----:R-:W0:Y:S02]  /*f220*/  FENCE.VIEW.ASYNC.S ;  /* 0x00000000000073c6 */ /* 0x001e240000000000 */
[----:B0-----:R-:W-:Y:S01]  /*f230*/  NOP ;  /* 0x0000000000007918 */ /* 0x001fe20000000000 */
[----:B------:R-:W-:Y:S05]  /*f240*/  @P2 BRA `(.L_x_10268) ;  /* 0xffffffc400f42947 */ /* 0x000fea000383ffff */
.L_x_10251:
[----:B------:R-:W-:Y:S06]  /*f250*/  BAR.ARV 0x8, 0x200 ;  /* 0x0208000000007b1d */ /* 0x000fec0000002000 */
[----:B------:R-:W-:Y:S05]  /*f260*/  @!P0 BRA `(.L_x_10269) ;  /* 0x0000000000048947 */ /* 0x000fea0003800000 */
[----:B------:R-:W-:Y:S01]  /*f270*/  BPT.TRAP 0x1 ;  /* 0x000000040000795c */ /* 0x000fe20000300000 */
.L_x_10269:
[----:B------:R-:W-:Y:S01]  /*f280*/  ULEA UR9, UR4, UR36, 0x3 ;  /* 0x0000002404097291 */ /* 0x000fe2000f8e183f */
[----:B------:R-:W-:-:S05]  /*f290*/  IMAD.U32 R0, RZ, RZ, UR5 ;  /* 0x00000005ff007e24 */ /* 0x000fca000f8e00ff */
[----:B------:R-:W-:-:S04]  /*f2a0*/  SHF.L.U32 R0, R0, 0x1f, RZ ;  /* 0x0000001f00007819 */ /* 0x000fc800000006ff */
[----:B------:R3:W0:Y:S01]  /*f2b0*/  SYNCS.PHASECHK.TRANS64.TRYWAIT P2, [UR9+0x2d850], R0 ;  /* 0x02d85000ff0075a7 */ /* 0x0006220008040149 */
[----:B------:R-:W-:Y:S05]  /*f2c0*/  @!P0 BRA `(.L_x_10270) ;  /* 0x0000000000048947 */ /* 0x000fea0003800000 */
[----:B------:R-:W-:Y:S01]  /*f2d0*/  BPT.TRAP 0x1 ;  /* 0x000000040000795c */ /* 0x000fe20000300000 */
.L_x_10270:
[----:B0-----:R-:W-:Y:S05]  /*f2e0*/  @P2 BRA `(.L_x_10271) ;  /* 0x0000000000082947 */ /* 0x001fea0003800000 */
[----:B------:R-:W0:Y:S02]  /*f2f0*/  SYNCS.PHASECHK.TRANS64.TRYWAIT P0, [UR9+0x2d850], R0 ;  /* 0x02d85000ff0075a7 */ /* 0x000e240008000149 */
[----:B0-----:R-:W-:Y:S05]  /*f300*/  @!P0 BRA `(.L_x_10272) ;  /* 0x0000006400c48947 */ /* 0x001fea0003800000 */
.L_x_10271:
[----:B------:R-:W-:Y:S01]  /*f310*/  UIADD3 UR36, UR36, 0x400, URZ ;  /* 0x0000040024247890 */ /* 0x000fe2000fffe03f */
[----:B------:R-:W-:Y:S01]  /*f320*/  WARPGROUP.ARRIVE ;  /* 0x00000000000079c5 */ /* 0x000fe20000000000 */
[----:B------:R-:W-:Y:S01]  /*f330*/  ULOP3.LUT UR60, UR60, 0x10000, URZ, 0xfc, !UPT ;  /* 0x000100003c3c7892 */ /* 0x000fe2000f8efc3f */
[----:B---3--:R-:W0:Y:S01]  /*f340*/  SHFL.BFLY PT, R0, R7, 0x2, 0x1f ;  /* 0x0c401f0007007f89 */ /* 0x008e2200000e0000 */
[----:B------:R-:W-:Y:S01]  /*f350*/  USHF.R.U32.HI UR36, URZ, 0x4, UR36 ;  /* 0x000000043f247899 */ /* 0x000fe20008011624 */
[----:B-12-4-:R-:W-:Y:S01]  /*f360*/  IMAD.U32 R10, RZ, RZ, UR9 ;  /* 0x00000009ff0a7e24 */ /* 0x016fe2000f8e00ff */
[----:B------:R-:W-:Y:S01]  /*f370*/  UMOV UR5, 0x40000040 ;  /* 0x4000004000057882 */ /* 0x000fe20000000000 */
[----:B------:R-:W-:Y:S01]  /*f380*/  UMOV UR7, 0x80000020 ;  /* 0x8000002000077882 */ /* 0x000fe20000000000 */
[----:B------:R-:W-:Y:S01]  /*f390*/  ULOP3.LUT UR36, UR36, 0x3fff, URZ, 0xc0, !UPT ;  /* 0x00003fff24247892 */ /* 0x000fe2000f8ec03f */
[----:B------:R-:W1:Y:S01]  /*f3a0*/  SHFL.BFLY PT, R3, R6, 0x2, 0x1f ;  /* 0x0c401f0006037f89 */ /* 0x000e6200000e0000 */
[----:B------:R-:W-:-:S02]  /*f3b0*/  @!P1 VIADD R10, R10, 0x2d860 ;  /* 0x0002d8600a0a9836 */ /* 0x000fc40000000000 */
[----:B------:R-:W-:Y:S01]  /*f3c0*/  ULOP3.LUT UR8, UR36, 0x2000000, URZ, 0xfc, !UPT ;  /* 0x0200000024087892 */ /* 0x000fe2000f8efc3f */
[----:B------:R-:W-:Y:S02]  /*f3d0*/  IMAD.MOV.U32 R8, RZ, RZ, RZ ;  /* 0x000000ffff087224 */ /* 0x000fe400078e00ff */
[----:B------:R-:W-:Y:S01]  /*f3e0*/  @!P1 PRMT R10, RZ, 0x654, R10 ;  /* 0x00000654ff0a9816 */ /* 0x000fe2000000000a */
[----:B------:R-:W-:Y:S01]  /*f3f0*/  UIMAD UR8, UR4, 0x600, UR8 ;  /* 0x00000600040878a4 */ /* 0x000fe2000f8e0208 */
[----:B------:R-:W-:Y:S02]  /*f400*/  IMAD.U32 R14, RZ, RZ, UR10 ;  /* 0x0000000aff0e7e24 */ /* 0x000fe4000f8e00ff */
[----:B------:R-:W-:-:S04]  /*f410*/  UMOV UR4, UR60 ;  /* 0x0000003c00047c82 */ /* 0x000fc80008000000 */
[----:B------:R-:W-:Y:S02]  /*f420*/  UMOV UR6, UR8 ;  /* 0x0000000800067c82 */ /* 0x000fe40008000000 */
[----:B------:R-:W-:Y:S01]  /*f430*/  HGMMA.64x96x16.F32.BF16 R88, gdesc[UR4].tnspB, R88, gsb0 ;  /* 0x41600000045879f0 */ /* 0x000fe20008001858 */
[----:B------:R-:W-:Y:S01]  /*f440*/  UIADD3 UR4, UR60, 0x2, URZ ;  /* 0x000000023c047890 */ /* 0x000fe2000fffe03f */
[----:B0-----:R-:W-:Y:S01]  /*f450*/  FADD.FTZ R0, R0, R7 ;  /* 0x0000000700007221 */ /* 0x001fe20000010000 */
[----:B------:R-:W-:Y:S01]  /*f460*/  UIADD3 UR6, UR8, 0x40, URZ ;  /* 0x0000004008067890 */ /* 0x000fe2000fffe03f */
[----:B------:R-:W-:Y:S01]  /*f470*/  IMAD.U32 R7, RZ, RZ, UR10 ;  /* 0x0000000aff077e24 */ /* 0x000fe2000f8e00ff */
[----:B------:R-:W-:Y:S01]  /*f480*/  UMOV UR5, 0x40000040 ;  /* 0x4000004000057882 */ /* 0x000fe20000000000 */
[----:B------:R-:W-:Y:S01]  /*f490*/  UMOV UR7, 0x80000020 ;  /* 0x8000002000077882 */ /* 0x000fe20000000000 */
[----:B-1----:R-:W-:Y:S02]  /*f4a0*/  FADD.FTZ R4, R3, R6 ;  /* 0x0000000603047221 */ /* 0x002fe40000010000 */
[----:B------:R-:W0:Y:S04]  /*f4b0*/  SHFL.BFLY PT, R3, R0, 0x1, 0x1f ;  /* 0x0c201f0000037f89 */ /* 0x000e2800000e0000 */
[----:B------:R-:W1:Y:S01]  /*f4c0*/  SHFL.BFLY PT, R5, R4, 0x1, 0x1f ;  /* 0x0c201f0004057f89 */ /* 0x000e6200000e0000 */
[----:B0-----:R-:W-:Y:S01]  /*f4d0*/  FADD.FTZ R11, R0, R3 ;  /* 0x00000003000b7221 */ /* 0x001fe20000010000 */
[----:B------:R-:W-:-:S02]  /*f4e0*/  IMAD.MOV.U32 R0, RZ, RZ, -0x800000 ;  /* 0xff800000ff007424 */ /* 0x000fc400078e00ff */
[----:B------:R-:W-:Y:S02]  /*f4f0*/  IMAD.MOV.U32 R3, RZ, RZ, -0x800000 ;  /* 0xff800000ff037424 */ /* 0x000fe400078e00ff */
[----:B-1----:R-:W-:Y:S01]  /*f500*/  FADD.FTZ R12, R4, R5 ;  /* 0x00000005040c7221 */ /* 0x002fe20000010000 */
[----:B------:R-:W-:Y:S01]  /*f510*/  FSETP.NE.FTZ.AND P0, PT, R11, RZ, PT ;  /* 0x000000ff0b00720b */ /* 0x000fe20003f15000 */
[----:B------:R-:W-:-:S03]  /*f520*/  IMAD.MOV.U32 R5, RZ, RZ, RZ ;  /* 0x000000ffff057224 */ /* 0x000fc600078e00ff */
        /* <DEDUP_REMOVED lines=107> */
.L_x_10202:
[----:B------:R-:W-:Y:S05]  /*fbe0*/  @P0 BRA `(.L_x_10273) ;  /* 0x00000010009c0947 */ /* 0x000fea0003800000 */
[----:B------:R-:W-:Y:S01]  /*fbf0*/  VIADD R8, R2, 0xffffff80 ;  /* 0xffffff8002087836 */ /* 0x000fe20000000000 */
[----:B------:R-:W-:Y:S01]  /*fc00*/  R2UR UR13, R17 ;  /* 0x00000000110d72ca */ /* 0x000fe200000e0000 */
[----:B------:R-:W0:Y:S01]  /*fc10*/  S2UR UR12, SR_CTAID.Z ;  /* 0x00000000000c79c3 */ /* 0x000e220000002700 */
[----:B------:R-:W1:Y:S01]  /*fc20*/  S2R R27, SR_CTAID.X ;  /* 0x00000000001b7919 */ /* 0x000e620000002500 */
[----:B------:R-:W-:Y:S01]  /*fc30*/  ULDC.64 UR8, c[0x0][0xbd0] ;  /* 0x0002f40000087ab9 */ /* 0x000fe20000000a00 */
[----:B------:R-:W-:Y:S01]  /*fc40*/  SHF.R.S32.HI R9, RZ, 0x1f, R8 ;  /* 0x0000001fff097819 */ /* 0x000fe20000011408 */
[----:B------:R-:W-:Y:S01]  /*fc50*/  ULDC.64 UR14, c[0x0][0x208] ;  /* 0x00008200000e7ab9 */ /* 0x000fe20000000a00 */
[----:B------:R-:W-:Y:S02]  /*fc60*/  BSSY B0, `(.L_x_10274) ;  /* 0x00000d1000007945 */ /* 0x000fe40003800000 */
[CC--:B------:R-:W-:Y:S01]  /*fc70*/  LEA.HI R12, R9.reuse, R8.reuse, RZ, 0x7 ;  /* 0x00000008090c7211 */ /* 0x0c0fe200078f38ff */
[----:B------:R-:W2:Y:S01]  /*fc80*/  S2UR UR11, SR_CTAID.Y ;  /* 0x00000000000b79c3 */ /* 0x000ea20000002600 */
[----:B------:R-:W-:-:S02]  /*fc90*/  LEA.HI R18, R9, R8, RZ, 0x2 ;  /* 0x0000000809127211 */ /* 0x000fc400078f10ff */
[----:B------:R-:W-:Y:S01]  /*fca0*/  LOP3.LUT R11, R12, 0xffffff80, RZ, 0xc0, !PT ;  /* 0xffffff800c0b7812 */ /* 0x000fe200078ec0ff */
[----:B------:R-:W-:Y:S01]  /*fcb0*/  USHF.R.S32.HI UR7, URZ, 0x1f, UR13 ;  /* 0x0000001f3f077899 */ /* 0x000fe2000801140d */
[----:B------:R-:W-:Y:S01]  /*fcc0*/  LOP3.LUT R21, R18, 0xfffffffc, RZ, 0xc0, !PT ;  /* 0xfffffffc12157812 */ /* 0x000fe200078ec0ff */
[----:B------:R-:W-:Y:S01]  /*fcd0*/  UIMAD.WIDE.U32 UR4, UR13, UR8, URZ ;  /* 0x000000080d0472a5 */ /* 0x000fe2000f8e003f */
[----:B------:R-:W-:Y:S01]  /*fce0*/  SHF.R.S32.HI R12, RZ, 0x7, R12 ;  /* 0x00000007ff0c7819 */ /* 0x000fe2000001140c */
[C---:B------:R-:W-:Y:S01]  /*fcf0*/  IMAD.IADD R2, R8.reuse, 0x1, -R11 ;  /* 0x0000000108027824 */ /* 0x040fe200078e0a0b */
[----:B------:R-:W-:Y:S01]  /*fd00*/  UIMAD UR6, UR7, UR8, URZ ;  /* 0x00000008070672a4 */ /* 0x000fe2000f8e023f */
[----:B------:R-:W3:Y:S01]  /*fd10*/  LDC R11, c[0x0][0xbe8] ;  /* 0x0002fa00ff0b7b82 */ /* 0x000ee20000000800 */
[----:B------:R-:W-:Y:S02]  /*fd20*/  IMAD.IADD R18, R8, 0x1, -R21 ;  /* 0x0000000108127824 */ /* 0x000fe400078e0a15 */
[----:B------:R-:W-:Y:S01]  /*fd30*/  SHF.R.S32.HI R15, RZ, 0x1f, R2 ;  /* 0x0000001fff0f7819 */ /* 0x000fe20000011402 */
[----:B------:R-:W-:Y:S01]  /*fd40*/  IMAD.HI R9, R12, 0x55555556, RZ ;  /* 0x555555560c097827 */ /* 0x000fe200078e02ff */
[----:B------:R-:W-:-:S02]  /*fd50*/  UIMAD UR6, UR13, UR9, UR6 ;  /* 0x000000090d0672a4 */ /* 0x000fc4000f8e0206 */
[-C--:B------:R-:W-:Y:S01]  /*fd60*/  LEA.HI R10, R15, R2.reuse, RZ, 0x2 ;  /* 0x000000020f0a7211 */ /* 0x080fe200078f10ff */
[----:B------:R-:W4:Y:S01]  /*fd70*/  LDC.64 R20, c[0x0][0xbd8] ;  /* 0x0002f600ff147b82 */ /* 0x000f220000000a00 */
[----:B------:R-:W-:Y:S01]  /*fd80*/  LEA.HI R9, R9, R9, RZ, 0x1 ;  /* 0x0000000909097211 */ /* 0x000fe200078f08ff */
[----:B------:R-:W-:Y:S01]  /*fd90*/  UIADD3 UR6, UR5, UR6, URZ ;  /* 0x0000000605067290 */ /* 0x000fe2000fffe03f */
[--C-:B------:R-:W-:Y:S01]  /*fda0*/  SHF.R.S32.HI R14, RZ, 0x2, R10.reuse ;  /* 0x00000002ff0e7819 */ /* 0x100fe2000001140a */
[----:B0-----:R-:W-:Y:S01]  /*fdb0*/  USHF.R.S32.HI UR10, URZ, 0x1f, UR12 ;  /* 0x0000001f3f0a7899 */ /* 0x001fe2000801140c */
[----:B------:R-:W-:Y:S01]  /*fdc0*/  SHF.R.S32.HI R13, RZ, 0x1f, R10 ;  /* 0x0000001fff0d7819 */ /* 0x000fe2000001140a */
[----:B------:R-:W-:Y:S01]  /*fdd0*/  ULDC.64 UR8, c[0x0][0xb38] ;  /* 0x0002ce0000087ab9 */ /* 0x000fe20000000a00 */
[----:B------:R-:W-:Y:S01]  /*fde0*/  LEA.HI R15, R15, R2, RZ, 0x5 ;  /* 0x000000020f0f7211 */ /* 0x000fe200078f28ff */
[----:B------:R-:W2:Y:S01]  /*fdf0*/  LDC R26, c[0x0][0xc50] ;  /* 0x00031400ff1a7b82 */ /* 0x000ea20000000800 */
[----:B------:R-:W-:Y:S01]  /*fe00*/  LEA.HI R13, R13, R14, RZ, 0x3 ;  /* 0x0000000e0d0d7211 */ /* 0x000fe200078f18ff */
[----:B------:R-:W-:Y:S01]  /*fe10*/  UIMAD UR7, UR7, UR8, URZ ;  /* 0x00000008070772a4 */ /* 0x000fe2000f8e023f */
[----:B------:R-:W-:-:S02]  /*fe20*/  SHF.R.S32.HI R15, RZ, 0x5, R15 ;  /* 0x00000005ff0f7819 */ /* 0x000fc4000001140f */
[----:B------:R-:W-:Y:S01]  /*fe30*/  LOP3.LUT R19, R13, 0xfffffff8, RZ, 0xc0, !PT ;  /* 0xfffffff80d137812 */ /* 0x000fe200078ec0ff */
[----:B------:R-:W-:Y:S01]  /*fe40*/  IMAD R13, R9, -0x3, R12 ;  /* 0xfffffffd090d7824 */ /* 0x000fe200078e020c */
[----:B------:R-:W-:Y:S01]  /*fe50*/  LEA.HI R9, R18, R18, RZ, 0x1 ;  /* 0x0000001212097211 */ /* 0x000fe200078f08ff */
[----:B------:R-:W0:Y:S08]  /*fe60*/  LDC.64 R24, c[0x0][0xb40] ;  /* 0x0002d000ff187b82 */ /* 0x000e300000000a00 */
[----:B------:R-:W-:Y:S01]  /*fe70*/  BAR.SYNC.DEFER_BLOCKING 0x1, 0x180 ;  /* 0x0046000000007b1d */ /* 0x000fe20000010000 */
[----:B---3--:R-:W-:Y:S01]  /*fe80*/  ISETP.NE.AND P0, PT, R11, 0x1, PT ;  /* 0x000000010b00780c */ /* 0x008fe20003f05270 */
[----:B------:R-:W-:Y:S01]  /*fe90*/  IMAD.IADD R8, R14, 0x1, -R19 ;  /* 0x000000010e087824 */ /* 0x000fe200078e0a13 */
[----:B------:R-:W-:-:S03]  /*fea0*/  LOP3.LUT R9, R9, 0x1ffffffe, RZ, 0xc0, !PT ;  /* 0x1ffffffe09097812 */ /* 0x000fc600078ec0ff */
[----:B------:R-:W-:Y:S02]  /*feb0*/  IMAD R12, R15, 0x10, R8 ;  /* 0x000000100f0c7824 */ /* 0x000fe400078e0208 */
[----:B------:R-:W-:Y:S02]  /*fec0*/  IMAD.IADD R23, R18, 0x1, -R9 ;  /* 0x0000000112177824 */ /* 0x000fe400078e0a09 */
[----:B------:R-:W-:Y:S02]  /*fed0*/  IMAD R14, R13, 0x40, R12 ;  /* 0x000000400d0e7824 */ /* 0x000fe400078e020c */
[----:B------:R-:W-:Y:S02]  /*fee0*/  IMAD.U32 R9, RZ, RZ, UR5 ;  /* 0x00000005ff097e24 */ /* 0x000fe4000f8e00ff */
[----:B------:R-:W3:Y:S01]  /*fef0*/  @P0 LDC R19, c[0x0][0xbec] ;  /* 0x0002fb00ff130b82 */ /* 0x000ee20000000800 */
[----:B------:R-:W-:Y:S01]  /*ff00*/  IMAD.U32 R8, RZ, RZ, UR4 ;  /* 0x00000004ff087e24 */ /* 0x000fe2000f8e00ff */
[----:B------:R-:W-:Y:S01]  /*ff10*/  UIMAD.WIDE.U32 UR4, UR13, UR8, URZ ;  /* 0x000000080d0472a5 */ /* 0x000fe2000f8e003f */
[----:B------:R-:W-:Y:S01]  /*ff20*/  IMAD.U32 R9, RZ, RZ, UR6 ;  /* 0x00000006ff097e24 */ /* 0x000fe2000f8e00ff */
[----:B------:R-:W-:Y:S01]  /*ff30*/  UIMAD UR6, UR13, UR9, UR7 ;  /* 0x000000090d0672a4 */ /* 0x000fe2000f8e0207 */
[----:B----4-:R-:W-:-:S02]  /*ff40*/  IMAD R18, R20, UR10, RZ ;  /* 0x0000000a14127c24 */ /* 0x010fc4000f8e02ff */
[----:B------:R-:W-:Y:S01]  /*ff50*/  IMAD R12, R23, 0x8, R14 ;  /* 0x00000008170c7824 */ /* 0x000fe200078e020e */
[----:B------:R-:W4:Y:S01]  /*ff60*/  @P0 LDC R22, c[0x0][0xbf0] ;  /* 0x0002fc00ff160b82 */ /* 0x000f220000000800 */
[----:B------:R-:W-:Y:S01]  /*ff70*/  IMAD R21, R21, UR12, R18 ;  /* 0x0000000c15157c24 */ /* 0x000fe2000f8e0212 */
[----:B------:R-:W-:Y:S01]  /*ff80*/  UIADD3 UR6, UR5, UR6, URZ ;  /* 0x0000000605067290 */ /* 0x000fe2000fffe03f */
[----:B-1----:R-:W-:Y:S01]  /*ff90*/  IMAD R18, R27, 0xc0, R12 ;  /* 0x000000c01b127824 */ /* 0x002fe200078e020c */
[----:B------:R-:W-:Y:S01]  /*ffa0*/  ULDC.64 UR8, c[0x0][0xb28] ;  /* 0x0002ca0000087ab9 */ /* 0x000fe20000000a00 */
[----:B------:R-:W-:Y:S02]  /*ffb0*/  IMAD R23, RZ, RZ, -UR13 ;  /* 0x8000000dff177e24 */ /* 0x000fe4000f8e02ff */
[----:B------:R-:W-:Y:S01]  /*ffc0*/  IMAD.WIDE.U32 R8, R20, UR12, R8 ;  /* 0x0000000c14087c25 */ /* 0x000fe2000f8e0008 */
[----:B------:R-:W1:Y:S03]  /*ffd0*/  @P0 LDC R31, c[0x0][0xbec] ;  /* 0x0002fb00ff1f0b82 */ /* 0x000e660000000800 */
[----:B------:R-:W-:-:S02]  /*ffe0*/  IMAD.U32 R13, RZ, RZ, UR5 ;  /* 0x00000005ff0d7e24 */ /* 0x000fc4000f8e00ff */
[----:B--2---:R-:W-:Y:S02]  /*fff0*/  IMAD R29, R26, R23, UR11 ;  /* 0x0000000b1a1d7e24 */ /* 0x004fe4000f8e0217 */
[----:B------:R-:W-:Y:S01]  /*10000*/  IMAD.U32 R12, RZ, RZ, UR4 ;  /* 0x00000004ff0c7e24 */ /* 0x000fe2000f8e00ff */
[----:B------:R-:W2:Y:S01]  /*10010*/  @P0 LDC R28, c[0x0][0xbf0] ;  /* 0x0002fc00ff1c0b82 */ /* 0x000ea20000000800 */
[----:B---3--:R-:W-:Y:S01]  /*10020*/  @P0 IMAD.HI.U32 R19, R18, R19, RZ ;  /* 0x0000001312130227 */ /* 0x008fe200078e00ff */
[----:B------:R-:W-:-:S03]  /*10030*/  ULDC.64 UR4, c[0x0][0xbe0] ;  /* 0x0002f80000047ab9 */ /* 0x000fc60000000a00 */
[----:B------:R-:W-:Y:S01]  /*10040*/  IMAD.U32 R13, RZ, RZ, UR6 ;  /* 0x00000006ff0d7e24 */ /* 0x000fe2000f8e00ff */
[----:B------:R-:W-:Y:S01]  /*10050*/  ULDC.64 UR6, c[0x0][0xb48] ;  /* 0x0002d20000067ab9 */ /* 0x000fe20000000a00 */
[C---:B0-----:R-:W-:Y:S02]  /*10060*/  IMAD R20, R24.reuse, UR10, RZ ;  /* 0x0000000a18147c24 */ /* 0x041fe4000f8e02ff */
[----:B------:R-:W-:Y:S01]  /*10070*/  IMAD.MOV.U32 R15, RZ, RZ, R18 ;  /* 0x000000ffff0f7224 */ /* 0x000fe200078e0012 */
[----:B----4-:R-:W-:Y:S01]  /*10080*/  @P0 SHF.R.U32.HI R15, RZ, R22, R19 ;  /* 0x00000016ff0f0219 */ /* 0x010fe20000011613 */
[----:B------:R-:W-:Y:S01]  /*10090*/  IMAD.IADD R9, R9, 0x1, R21 ;  /* 0x0000000109097824 */ /* 0x000fe200078e0215 */
[----:B------:R-:W-:Y:S01]  /*100a0*/  SHF.R.S32.HI R22, RZ, 0x1f, R29 ;  /* 0x0000001fff167819 */ /* 0x000fe2000001141d */
[----:B------:R-:W-:Y:S02]  /*100b0*/  IMAD R21, R25, UR12, R20 ;  /* 0x0000000c19157c24 */ /* 0x000fe4000f8e0214 */
[----:B------:R-:W-:-:S04]  /*100c0*/  IMAD.WIDE.U32 R12, R24, UR12, R12 ;  /* 0x0000000c180c7c25 */ /* 0x000fc8000f8e000c */
[----:B-1----:R-:W-:-:S04]  /*100d0*/  @P0 IMAD.HI.U32 R31, R18, R31, RZ ;  /* 0x0000001f121f0227 */ /* 0x002fc800078e00ff */
[----:B------:R-:W-:Y:S02]  /*100e0*/  IMAD.IADD R13, R13, 0x1, R21 ;  /* 0x000000010d0d7824 */ /* 0x000fe400078e0215 */
[----:B------:R-:W-:Y:S02]  /*100f0*/  IMAD R21, R22, UR6, RZ ;  /* 0x0000000616157c24 */ /* 0x000fe4000f8e02ff */
[----:B------:R-:W-:-:S04]  /*10100*/  IMAD.WIDE.U32 R8, R29, UR4, R8 ;  /* 0x000000041d087c25 */ /* 0x000fc8000f8e0008 */
[----:B------:R-:W-:Y:S01]  /*10110*/  IMAD.MOV.U32 R19, RZ, RZ, R18 ;  /* 0x000000ffff137224 */ /* 0x000fe200078e0012 */
[----:B--2---:R-:W-:Y:S01]  /*10120*/  @P0 SHF.R.U32.HI R19, RZ, R28, R31 ;  /* 0x0000001cff130219 */ /* 0x004fe2000001161f */
[----:B------:R-:W-:Y:S01]  /*10130*/  IMAD R20, R22, UR4, RZ ;  /* 0x0000000416147c24 */ /* 0x000fe2000f8e02ff */
[----:B------:R-:W-:Y:S01]  /*10140*/  IADD3 R8, P0, R15, R8, RZ ;  /* 0x000000080f087210 */ /* 0x000fe20007f1e0ff */
[C---:B------:R-:W-:Y:S01]  /*10150*/  IMAD R23, R29.reuse, UR7, R21 ;  /* 0x000000071d177c24 */ /* 0x040fe2000f8e0215 */
[--C-:B------:R-:W-:Y:S01]  /*10160*/  SHF.R.S32.HI R21, RZ, 0x1f, R15.reuse ;  /* 0x0000001fff157819 */ /* 0x100fe2000001140f */
[----:B------:R-:W-:Y:S02]  /*10170*/  IMAD.MOV R15, RZ, RZ, -R15 ;  /* 0x000000ffff0f7224 */ /* 0x000fe400078e0a0f */
[C---:B------:R-:W-:Y:S01]  /*10180*/  IMAD R22, R29.reuse, UR5, R20 ;  /* 0x000000051d167c24 */ /* 0x040fe2000f8e0214 */
[----:B------:R-:W-:Y:S01]  /*10190*/  SHF.R.S32.HI R20, RZ, 0x1f, R19 ;  /* 0x0000001fff147819 */ /* 0x000fe20000011413 */
[----:B------:R-:W-:Y:S01]  /*101a0*/  IMAD.WIDE.U32 R12, R29, UR6, R12 ;  /* 0x000000061d0c7c25 */ /* 0x000fe2000f8e000c */
[----:B------:R-:W-:Y:S01]  /*101b0*/  ULDC.64 UR4, c[0x0][0xb30] ;  /* 0x0002cc0000047ab9 */ /* 0x000fe20000000a00 */
[----:B------:R-:W-:Y:S01]  /*101c0*/  ULDC.64 UR6, c[0x0][0xbc8] ;  /* 0x0002f20000067ab9 */ /* 0x000fe20000000a00 */
[----:B------:R-:W-:Y:S01]  /*101d0*/  IADD3.X R9, R21, R9, R22, P0, !PT ;  /* 0x0000000915097210 */ /* 0x000fe200007fe416 */
[----:B------:R-:W-:-:S02]  /*101e0*/  IMAD.MOV R24, RZ, RZ, -R19 ;  /* 0x000000ffff187224 */ /* 0x000fc400078e0a13 */
        /* <DEDUP_REMOVED lines=10> */
[----:B------:R-:W-:Y:S02]  /*10290*/  IMAD R18, R18, UR6, RZ ;  /* 0x0000000612127c24 */ /* 0x000fe4000f8e02ff */
[----:B------:R-:W-:Y:S02]  /*102a0*/  IMAD R20, R19, UR8, RZ ;  /* 0x0000000813147c24 */ /* 0x000fe4000f8e02ff */
[----:B------:R-:W-:Y:S02]  /*102b0*/  IMAD.IADD R13, R13, 0x1, R23 ;  /* 0x000000010d0d7824 */ /* 0x000fe400078e0217 */
        /* <DEDUP_REMOVED lines=42> */
[----:B------:R-:W-:Y:S01]  /*10560*/  VIADD R12, R11, 0x20 ;  /* 0x000000200b0c7836 */ /* 0x000fe20000000000 */
[----:B------:R-:W-:Y:S01]  /*10570*/  ISETP.GE.AND P2, PT, R2, UR4, PT ;  /* 0x0000000402007c0c */ /* 0x000fe2000bf46270 */
[----:B------:R-:W-:Y:S01]  /*10580*/  ULDC.64 UR6, c[0x0][0x208] ;  /* 0x0000820000067ab9 */ /* 0x000fe20000000a00 */
[----:B------:R-:W-:Y:S01]  /*10590*/  ISETP.GE.AND P3, PT, R3, UR4, PT ;  /* 0x0000000403007c0c */ /* 0x000fe2000bf66270 */
[C---:B------:R-:W-:Y:S01]  /*105a0*/  VIADD R24, R11.reuse, 0x38 ;  /* 0x000000380b187836 */ /* 0x040fe20000000000 */
[----:B------:R-:W-:Y:S01]  /*105b0*/  ISETP.GE.AND P4, PT, R12, UR4, PT ;  /* 0x000000040c007c0c */ /* 0x000fe2000bf86270 */
[----:B------:R-:W-:-:S06]  /*105c0*/  VIADD R25, R11, 0x40 ;  /* 0x000000400b197836 */ /* 0x000fcc0000000000 */
        /* <DEDUP_REMOVED lines=19> */
[----:B------:R-:W-:Y:S01]  /*10700*/  ISETP.GE.AND P1, PT, R10, UR4, PT ;  /* 0x000000040a007c0c */ /* 0x000fe2000bf26270 */
[----:B------:R-:W-:Y:S01]  /*10710*/  @!P4 IMAD.WIDE R20, R21, 0x4, R8 ;  /* 0x000000041514c825 */ /* 0x000fe200078e0208 */
[----:B------:R3:W-:Y:S01]  /*10720*/  @!P3 ST.E.64 desc[UR6][R18.64], R100 ;  /* 0x000000641200b985 */ /* 0x0007e2000c101b06 */
[----:B------:R-:W-:Y:S02]  /*10730*/  ISETP.GE.AND P3, PT, R25, UR4, PT ;  /* 0x0000000419007c0c */ /* 0x000fe4000bf66270 */
[C---:B0-----:R-:W-:Y:S01]  /*10740*/  VIADD R3, R11.reuse, 0x50 ;  /* 0x000000500b037836 */ /* 0x041fe20000000000 */
[----:B------:R0:W-:Y:S01]  /*10750*/  @!P4 ST.E.64 desc[UR6][R20.64], R104 ;  /* 0x000000681400c985 */ /* 0x0001e2000c101b06 */
[C---:B------:R-:W-:Y:S01]  /*10760*/  VIADD R2, R11.reuse, 0x48 ;  /* 0x000000480b027836 */ /* 0x040fe20000000000 */
        /* <DEDUP_REMOVED lines=15> */
[----:B---3--:R-:W-:Y:S01]  /*10860*/  @!P4 LOP3.LUT R19, R2, 0xfffffffe, RZ, 0xc0, !PT ;  /* 0xfffffffe0213c812 */ /* 0x008fe200078ec0ff */
[--C-:B------:R-:W-:Y:S01]  /*10870*/  @!P0 IMAD.WIDE R2, R3, 0x4, R8.reuse ;  /* 0x0000000403028825 */ /* 0x100fe200078e0208 */
[----:B0-----:R-:W-:Y:S02]  /*10880*/  @!P5 LOP3.LUT R21, R6, 0xfffffffe, RZ, 0xc0, !PT ;  /* 0xfffffffe0615d812 */ /* 0x001fe400078ec0ff */
        /* <DEDUP_REMOVED lines=14> */
.L_x_10275:
[----:B------:R-:W-:Y:S05]  /*10970*/  BSYNC B0 ;  /* 0x0000000000007941 */ /* 0x000fea0003800000 */
.L_x_10274:
[----:B------:R-:W-:Y:S01]  /*10980*/  ISETP.GE.AND P0, PT, R22, R23, PT ;  /* 0x000000171600720c */ /* 0x000fe20003f06270 */
[----:B0-2---:R0:W1:Y:S04]  /*10990*/  SHFL.IDX PT, R15, R27, 0x1, 0x1c1f ;  /* 0x003c1f001b0f7f89 */ /* 0x00506800000e0000 */
[----:B------:R0:W2:Y:S08]  /*109a0*/  SHFL.IDX PT, R14, R26, 0x1, 0x1c1f ;  /* 0x003c1f001a0e7f89 */ /* 0x0000b000000e0000 */
[----:B0-----:R-:W-:Y:S05]  /*109b0*/  @P0 BRA `(.L_x_10194) ;  /* 0x0000004c00500947 */ /* 0x001fea0003800000 */
[C---:B------:R-:W-:Y:S01]  /*109c0*/  VIADD R0, R11.reuse, 0x8 ;  /* 0x000000080b007836 */ /* 0x040fe20000000000 */
        /* <DEDUP_REMOVED lines=11> */
[----:B------:R-:W-:Y:S01]  /*10a80*/  ULDC.64 UR6, c[0x0][0x208] ;  /* 0x0000820000067ab9 */ /* 0x000fe20000000a00 */
[----:B------:R-:W-:Y:S01]  /*10a90*/  ISETP.GE.AND P1, PT, R18, UR4, PT ;  /* 0x0000000412007c0c */ /* 0x000fe2000bf26270 */
[----:B------:R-:W-:-:S02]  /*10aa0*/  VIADD R20, R11, 0x40 ;  /* 0x000000400b147836 */ /* 0x000fc40000000000 */
[C---:B------:R-:W-:Y:S02]  /*10ab0*/  VIADD R21, R11.reuse, 0x48 ;  /* 0x000000480b157836 */ /* 0x040fe40000000000 */
[----:B------:R-:W-:Y:S01]  /*10ac0*/  @!P3 LEA.HI R0, R0, R0, RZ, 0x1 ;  /* 0x000000000000b211 */ /* 0x000fe200078f08ff */
[----:B------:R-:W-:Y:S01]  /*10ad0*/  VIADD R22, R11, 0x50 ;  /* 0x000000500b167836 */ /* 0x000fe20000000000 */
[----:B------:R-:W-:Y:S02]  /*10ae0*/  @!P4 LEA.HI R2, R2, R2, RZ, 0x1 ;  /* 0x000000020202c211 */ /* 0x000fe400078f08ff */
[----:B------:R-:W-:Y:S02]  /*10af0*/  @!P5 LEA.HI R3, R3, R3, RZ, 0x1 ;  /* 0x000000030303d211 */ /* 0x000fe400078f08ff */
[----:B------:R-:W-:Y:S01]  /*10b00*/  @!P3 LOP3.LUT R7, R0, 0xfffffffe, RZ, 0xc0, !PT ;  /* 0xfffffffe0007b812 */ /* 0x000fe200078ec0ff */
[----:B------:R-:W-:Y:S01]  /*10b10*/  VIADD R0, R11, 0x30 ;  /* 0x000000300b007836 */ /* 0x000fe20000000000 */
[----:B----4-:R-:W-:-:S02]  /*10b20*/  @!P4 LOP3.LUT R9, R2, 0xfffffffe, RZ, 0xc0, !PT ;  /* 0xfffffffe0209c812 */ /* 0x010fc400078ec0ff */
[----:B------:R-:W-:Y:S01]  /*10b30*/  @!P5 LOP3.LUT R13, R3, 0xfffffffe, RZ, 0xc0, !PT ;  /* 0xfffffffe030dd812 */ /* 0x000fe200078ec0ff */
[--C-:B-12---:R-:W-:Y:S01]  /*10b40*/  @!P2 IMAD.WIDE R2, R11, 0x4, R14.reuse ;  /* 0x000000040b02a825 */ /* 0x106fe200078e020e */
[----:B------:R-:W-:Y:S02]  /*10b50*/  @!P0 LEA.HI R10, R10, R10, RZ, 0x1 ;  /* 0x0000000a0a0a8211 */ /* 0x000fe400078f08ff */
[----:B------:R-:W-:Y:S01]  /*10b60*/  ISETP.GE.AND P6, PT, R22, UR4, PT ;  /* 0x0000000416007c0c */ /* 0x000fe2000bfc6270 */
[--C-:B------:R-:W-:Y:S01]  /*10b70*/  @!P3 IMAD.WIDE R6, R7, 0x4, R14.reuse ;  /* 0x000000040706b825 */ /* 0x100fe200078e020e */
[----:B------:R0:W-:Y:S01]  /*10b80*/  @!P2 ST.E.64 desc[UR6][R2.64], R4 ;  /* 0x000000040200a985 */ /* 0x0001e2000c101b06 */
[----:B------:R-:W-:Y:S02]  /*10b90*/  ISETP.GE.AND P2, PT, R0, UR4, PT ;  /* 0x0000000400007c0c */ /* 0x000fe4000bf46270 */
[----:B---3--:R-:W-:Y:S01]  /*10ba0*/  @!P4 IMAD.WIDE R8, R9, 0x4, R14 ;  /* 0x000000040908c825 */ /* 0x008fe200078e020e */
[----:B------:R1:W-:Y:S01]  /*10bb0*/  @!P3 ST.E.64 desc[UR6][R6.64], R94 ;  /* 0x0000005e0600b985 */ /* 0x0003e2000c101b06 */
[----:B------:R-:W-:-:S02]  /*10bc0*/  ISETP.GE.AND P3, PT, R19, UR4, PT ;  /* 0x0000000413007c0c */ /* 0x000fc4000bf66270 */
[----:B------:R-:W-:Y:S01]  /*10bd0*/  @!P5 IMAD.WIDE R12, R13, 0x4, R14 ;  /* 0x000000040d0cd825 */ /* 0x000fe200078e020e */
[----:B------:R2:W-:Y:S01]  /*10be0*/  @!P4 ST.E.64 desc[UR6][R8.64], R98 ;  /* 0x000000620800c985 */ /* 0x0005e2000c101b06 */
[----:B------:R-:W-:Y:S02]  /*10bf0*/  ISETP.GE.AND P4, PT, R20, UR4, PT ;  /* 0x0000000414007c0c */ /* 0x000fe4000bf86270 */
[----:B------:R-:W-:Y:S01]  /*10c00*/  @!P1 LEA.HI R18, R18, R18, RZ, 0x1 ;  /* 0x0000001212129211 */ /* 0x000fe200078f08ff */
[----:B------:R3:W-:Y:S01]  /*10c10*/  @!P5 ST.E.64 desc[UR6][R12.64], R102 ;  /* 0x000000660c00d985 */ /* 0x0007e2000c101b06 */
[----:B------:R-:W-:Y:S01]  /*10c20*/  ISETP.GE.AND P5, PT, R21, UR4, PT ;  /* 0x0000000415007c0c */ /* 0x000fe2000bfa6270 */
[----:B------:R-:W-:Y:S01]  /*10c30*/  VIADD R11, R11, 0x58 ;  /* 0x000000580b0b7836 */ /* 0x000fe20000000000 */
[----:B0-----:R-:W-:Y:S02]  /*10c40*/  @!P0 LOP3.LUT R3, R10, 0xfffffffe, RZ, 0xc0, !PT ;  /* 0xfffffffe0a038812 */ /* 0x001fe400078ec0ff */
[----:B------:R-:W-:-:S02]  /*10c50*/  @!P1 LOP3.LUT R5, R18, 0xfffffffe, RZ, 0xc0, !PT ;  /* 0xfffffffe12059812 */ /* 0x000fc400078ec0ff */
        /* <DEDUP_REMOVED lines=8> */
[----:B-1----:R-:W-:Y:S01]  /*10ce0*/  @!P2 LOP3.LUT R7, R0, 0xfffffffe, RZ, 0xc0, !PT ;  /* 0xfffffffe0007a812 */ /* 0x002fe200078ec0ff */
[----:B------:R1:W-:Y:S01]  /*10cf0*/  @!P1 ST.E.64 desc[UR6][R4.64], R110 ;  /* 0x0000006e04009985 */ /* 0x0003e2000c101b06 */
[----:B------:R-:W-:-:S02]  /*10d00*/  @!P3 LOP3.LUT R19, R19, 0xfffffffe, RZ, 0xc0, !PT ;  /* 0xfffffffe1313b812 */ /* 0x000fc400078ec0ff */
[----:B--2---:R-:W-:Y:S02]  /*10d10*/  @!P4 LOP3.LUT R9, R20, 0xfffffffe, RZ, 0xc0, !PT ;  /* 0xfffffffe1409c812 */ /* 0x004fe400078ec0ff */
[----:B------:R-:W-:Y:S02]  /*10d20*/  ISETP.GE.AND P0, PT, R11, UR4, PT ;  /* 0x000000040b007c0c */ /* 0x000fe4000bf06270 */
[----:B------:R-:W-:Y:S02]  /*10d30*/  @!P5 LOP3.LUT R21, R21, 0xfffffffe, RZ, 0xc0, !PT ;  /* 0xfffffffe1515d812 */ /* 0x000fe400078ec0ff */
[----:B---3--:R-:W-:Y:S01]  /*10d40*/  @!P6 LOP3.LUT R13, R22, 0xfffffffe, RZ, 0xc0, !PT ;  /* 0xfffffffe160de812 */ /* 0x008fe200078ec0ff */
        /* <DEDUP_REMOVED lines=17> */
.L_x_10273:
[----:B------:R-:W-:-:S05]  /*10e60*/  VIADD R0, R2, 0xffffff80 ;  /* 0xffffff8002007836 */ /* 0x000fca0000000000 */
        /* <DEDUP_REMOVED lines=60> */
.L_x_10192:
        /* <DEDUP_REMOVED lines=18> */
.L_x_10276:
[----:B------:R-:W-:Y:S01]  /*11350*/  ULDC UR7, c[0x0][0xc50] ;  /* 0x0003140000077ab9 */ /* 0x000fe20000000800 */
[----:B------:R-:W-:Y:S01]  /*11360*/  UMOV UR36, UR6 ;  /* 0x0000000600247c82 */ /* 0x000fe20008000000 */
[----:B------:R-:W-:-:S11]  /*11370*/  UISETP.NE.AND UP0, UPT, UR7, 0x1, UPT ;  /* 0x000000010700788c */ /* 0x000fd6000bf05270 */
[----:B------:R-:W-:Y:S01]  /*11380*/  @UP0 ULDC UR4, c[0x0][0xc54] ;  /* 0x0003150000040ab9 */ /* 0x000fe20000000800 */
[----:B------:R-:W-:Y:S01]  /*11390*/  @UP0 ULDC UR8, c[0x0][0xc58] ;  /* 0x0003160000080ab9 */ /* 0x000fe20000000800 */
[----:B------:R-:W-:-:S04]  /*113a0*/  UIMAD.WIDE.U32 UR4, UR6, UR4, URZ ;  /* 0x00000004060472a5 */ /* 0x000fc8000f8e003f */
[----:B------:R-:W-:-:S12]  /*113b0*/  @UP0 USHF.R.U32.HI UR36, URZ, UR8, UR5 ;  /* 0x000000083f240299 */ /* 0x000fd80008011605 */
.L_x_10277:
        /* <DEDUP_REMOVED lines=25> */
[----:B0-----:R-:W-:-:S04]  /*11550*/  UIMAD UR48, UR48, 0xc0, URZ ;  /* 0x000000c0303078a4 */ /* 0x001fc8000f8e023f */
        /* <DEDUP_REMOVED lines=19> */
.L_x_10280:
[----:B------:R-:W-:-:S11]  /*11690*/  UISETP.NE.AND UP0, UPT, UR5, 0x1, UPT ;  /* 0x000000010500788c */ /* 0x000fd6000bf05270 */
[----:B------:R-:W-:Y:S02]  /*116a0*/  @UP0 ULDC.64 UR14, c[0x0][0x9e8] ;  /* 0x00027a00000e0ab9 */ /* 0x000fe40000000a00 */
[----:B------:R-:W-:-:S04]  /*116b0*/  UIMAD.WIDE.U32 UR6, UR8, UR14, URZ ;  /* 0x0000000e080672a5 */ /* 0x000fc8000f8e003f */
[----:B------:R-:W-:-:S12]  /*116c0*/  @UP0 USHF.R.U32.HI UR8, URZ, UR15, UR7 ;  /* 0x0000000f3f080299 */ /* 0x000fd80008011607 */
.L_x_10281:
[----:B------:R-:W-:-:S04]  /*116d0*/  UIMAD UR8, UR8, UR5, UR5 ;  /* 0x00000005080872a4 */ /* 0x000fc8000f8e0205 */
[----:B------:R-:W-:-:S04]  /*116e0*/  UISETP.LT.AND UP0, UPT, UR4, UR8, UPT ;  /* 0x000000080400728c */ /* 0x000fc8000bf01270 */
[----:B------:R-:W-:-:S12]  /*116f0*/  USEL UR4, UR4, UR8, UP0 ;  /* 0x0000000804047287 */ /* 0x000fd80008000000 */
.L_x_10279:
        /* <DEDUP_REMOVED lines=26> */
.L_x_10283:
[----:B------:R-:W-:-:S11]  /*118a0*/  UISETP.NE.AND UP0, UPT, UR5, 0x1, UPT ;  /* 0x000000010500788c */ /* 0x000fd6000bf05270 */
[----:B------:R-:W-:Y:S02]  /*118b0*/  @UP0 ULDC.64 UR10, c[0x0][0x9e8] ;  /* 0x00027a00000a0ab9 */ /* 0x000fe40000000a00 */
[----:B------:R-:W-:-:S04]  /*118c0*/  UIMAD.WIDE.U32 UR6, UR4, UR10, URZ ;  /* 0x0000000a040672a5 */ /* 0x000fc8000f8e003f */
[----:B------:R-:W-:-:S12]  /*118d0*/  @UP0 USHF.R.U32.HI UR4, URZ, UR11, UR7 ;  /* 0x0000000b3f040299 */ /* 0x000fd80008011607 */
.L_x_10284:
[----:B------:R-:W-:-:S04]  /*118e0*/  UIMAD UR4, UR4, UR5, URZ ;  /* 0x00000005040472a4 */ /* 0x000fc8000f8e023f */
[----:B------:R-:W-:-:S04]  /*118f0*/  UISETP.LT.AND UP0, UPT, UR8, UR4, UPT ;  /* 0x000000040800728c */ /* 0x000fc8000bf01270 */
[----:B------:R-:W-:-:S12]  /*11900*/  USEL UR8, UR8, UR4, !UP0 ;  /* 0x0000000408087287 */ /* 0x000fd8000c000000 */
.L_x_10282:
        /* <DEDUP_REMOVED lines=20> */
[----:B------:R-:W-:Y:S01]  /*11a50*/  IABS R5, UR6 ;  /* 0x0000000600057c13 */ /* 0x000fe20008000000 */
[----:B------:R-:W-:-:S04]  /*11a60*/  ULOP3.LUT UR6, UR6, UR9, URZ, 0x3c, !UPT ;  /* 0x0000000906067292 */ /* 0x000fc8000f8e3c3f */
[----:B------:R-:W-:-:S05]  /*11a70*/  IMAD.MOV.U32 R4, RZ, RZ, R5 ;  /* 0x000000ffff047224 */ /* 0x000fca00078e0005 */
        /* <DEDUP_REMOVED lines=23> */
.L_x_10285:
[----:B------:R-:W-:Y:S01]  /*11bf0*/  UIMAD UR39, UR47, UR43, UR42 ;  /* 0x0000002b2f2772a4 */ /* 0x000fe2000f8e022a */
[----:B------:R-:W-:Y:S02]  /*11c00*/  IMAD.U32 R19, RZ, RZ, UR12 ;  /* 0x0000000cff137e24 */ /* 0x000fe4000f8e00ff */
[----:B------:R-:W-:Y:S02]  /*11c10*/  IMAD.MOV.U32 R20, RZ, RZ, 0x1 ;  /* 0x00000001ff147424 */ /* 0x000fe400078e00ff */
[----:B------:R-:W-:Y:S02]  /*11c20*/  IMAD.MOV.U32 R3, RZ, RZ, 0x1 ;  /* 0x00000001ff037424 */ /* 0x000fe400078e00ff */
[----:B------:R-:W-:-:S05]  /*11c30*/  IMAD.U32 R0, RZ, RZ, UR39 ;  /* 0x00000027ff007e24 */ /* 0x000fca000f8e00ff */
[----:B------:R-:W-:Y:S01]  /*11c40*/  VIADDMNMX R19, R0, UR43, R19, PT ;  /* 0x0000002b00137c46 */ /* 0x000fe2000b800113 */
[----:B------:R-:W-:-:S03]  /*11c50*/  IMAD.MOV.U32 R0, RZ, RZ, RZ ;  /* 0x000000ffff007224 */ /* 0x000fc600078e00ff */
[----:B------:R-:W-:-:S13]  /*11c60*/  ISETP.GT.AND P0, PT, R19, UR39, PT ;  /* 0x0000002713007c0c */ /* 0x000fda000bf04270 */
        /* <DEDUP_REMOVED lines=24> */
.L_x_10286:
        /* <DEDUP_REMOVED lines=20> */
.L_x_10288:
[----:B------:R0:W1:Y:S01]  /*11f30*/  LDC.64 R14, c[0x4][R18] ;  /* 0x01000000120e7b82 */ /* 0x0000620000000a00 */
[----:B------:R-:W-:Y:S01]  /*11f40*/  ULDC.64 UR4, c[0x4][0x1b8] ;  /* 0x01006e0000047ab9 */ /* 0x000fe20000000a00 */
[----:B------:R-:W-:Y:S01]  /*11f50*/  ULDC.64 UR6, c[0x4][0x1c0] ;  /* 0x0100700000067ab9 */ /* 0x000fe20000000a00 */
[----:B------:R-:W-:Y:S02]  /*11f60*/  IMAD.U32 R4, RZ, RZ, UR4 ;  /* 0x00000004ff047e24 */ /* 0x000fe4000f8e00ff */
        /* <DEDUP_REMOVED lines=11> */
.L_x_10287:
[----:B------:R-:W0:Y:S01]  /*12020*/  LDC.64 R4, c[0x0][0x9f8] ;  /* 0x00027e00ff047b82 */ /* 0x000e220000000a00 */
[----:B------:R-:W-:Y:S01]  /*12030*/  IMAD.MOV.U32 R18, RZ, RZ, R22 ;  /* 0x000000ffff127224 */ /* 0x000fe200078e0016 */
[----:B------:R-:W-:Y:S01]  /*12040*/  ULDC.64 UR4, c[0x0][0x208] ;  /* 0x0000820000047ab9 */ /* 0x000fe20000000a00 */
[----:B0-----:R-:W-:-:S04]  /*12050*/  ISETP.NE.U32.AND P0, PT, R4, RZ, PT ;  /* 0x000000ff0400720c */ /* 0x001fc80003f05070 */
[----:B------:R-:W-:-:S13]  /*12060*/  ISETP.NE.AND.EX P0, PT, R5, RZ, PT, P0 ;  /* 0x000000ff0500720c */ /* 0x000fda0003f05300 */
[----:B------:R-:W0:Y:S02]  /*12070*/  @P0 LDC.64 R4, c[0x0][0x9f8] ;  /* 0x00027e00ff040b82 */ /* 0x000e240000000a00 */
[----:B0-----:R-:W-:-:S06]  /*12080*/  @P0 IMAD.WIDE R6, R22, 0x4, R4 ;  /* 0x0000000416060825 */ /* 0x001fcc00078e0204 */
[----:B------:R-:W0:Y:S01]  /*12090*/  LDC.64 R4, c[0x0][0x418] ;  /* 0x00010600ff047b82 */ /* 0x000e220000000a00 */
[----:B------:R-:W2:Y:S01]  /*120a0*/  @P0 LDG.E R18, desc[UR4][R6.64] ;  /* 0x0000000406120981 */ /* 0x000ea2000c1e1900 */
[----:B------:R-:W-:Y:S01]  /*120b0*/  UMOV UR4, 0xffffffff ;  /* 0xffffffff00047882 */ /* 0x000fe20000000000 */
[----:B------:R-:W-:Y:S01]  /*120c0*/  LOP3.LUT R26, R26, 0xfffffffe, RZ, 0xc0, !PT ;  /* 0xfffffffe1a1a7812 */ /* 0x000fe200078ec0ff */
[----:B------:R-:W-:Y:S01]  /*120d0*/  VIADD R27, R19, 0xffffffff ;  /* 0xffffffff131b7836 */ /* 0x000fe20000000000 */
[----:B0-----:R-:W-:-:S04]  /*120e0*/  ISETP.NE.U32.AND P0, PT, R4, RZ, PT ;  /* 0x000000ff0400720c */ /* 0x001fc80003f05070 */
[----:B------:R-:W-:-:S13]  /*120f0*/  ISETP.NE.AND.EX P1, PT, R5, RZ, PT, P0 ;  /* 0x000000ff0500720c */ /* 0x000fda0003f25300 */
[----:B------:R-:W-:Y:S02]  /*12100*/  @P1 LOP3.LUT R26, R26, 0x1, RZ, 0xfc, !PT ;  /* 0x000000011a1a1812 */ /* 0x000fe400078efcff */
[----:B--2---:R-:W-:Y:S02]  /*12110*/  SHF.R.S32.HI R24, RZ, 0x1f, R18 ;  /* 0x0000001fff187819 */ /* 0x004fe40000011412 */
[----:B------:R-:W-:Y:S01]  /*12120*/  SEL R25, R18, RZ, !P1 ;  /* 0x000000ff12197207 */ /* 0x000fe20004800000 */
[----:B------:R-:W-:Y:S06]  /*12130*/  BRA.DIV UR4, `(.L_x_10289) ;  /* 0x0000003a04507947 */ /* 0x000fec000b800000 */
[----:B------:R0:W1:Y:S02]  /*12140*/  SHFL.IDX PT, R14, R17, RZ, 0x1f ;  /* 0x00001fff110e7589 */ /* 0x00006400000e0000 */
.L_x_10373:
[----:B-1----:R-:W-:Y:S02]  /*12150*/  ISETP.NE.AND P0, PT, R14, RZ, PT ;  /* 0x000000ff0e00720c */ /* 0x002fe40003f05270 */
[----:B------:R-:W-:Y:S02]  /*12160*/  PLOP3.LUT P2, PT, PT, PT, PT, 0x8, 0x0 ;  /* 0x000000000000781c */ /* 0x000fe40003f4e170 */
[----:B------:R-:W-:-:S11]  /*12170*/  LOP3.LUT R26, R26, 0xfffffffd, RZ, 0xc0, !PT ;  /* 0xfffffffd1a1a7812 */ /* 0x000fd600078ec0ff */
[----:B------:R-:W-:Y:S01]  /*12180*/  @P2 LOP3.LUT R26, R26, 0x2, RZ, 0xfc, !PT ;  /* 0x000000021a1a2812 */ /* 0x000fe200078efcff */
[----:B------:R-:W-:Y:S06]  /*12190*/  @P0 BRA `(.L_x_10290) ;  /* 0x00000004000c0947 */ /* 0x000fec0003800000 */
[----:B------:R-:W-:-:S03]  /*121a0*/  UMOV UR4, 0xffffffff ;  /* 0xffffffff00047882 */ /* 0x000fc60000000000 */
[----:B------:R-:W-:Y:S05]  /*121b0*/  BRA.DIV UR4, `(.L_x_10291) ;  /* 0x0000003a04507947 */ /* 0x000fea000b800000 */
[----:B------:R-:W-:-:S13]  /*121c0*/  ELECT P6, URZ, PT ;  /* 0x00000000003f782f */ /* 0x000fda00038c0000 */
.L_x_10376:
[----:B------:R-:W-:Y:S05]  /*121d0*/  @!P6 BRA `(.L_x_10290) ;  /* 0x0000000000fce947 */ /* 0x000fea0003800000 */
[----:B------:R-:W-:Y:S02]  /*121e0*/  IMAD.MOV.U32 R0, RZ, RZ, 0x1 ;  /* 0x00000001ff007424 */ /* 0x000fe400078e00ff */
[----:B------:R-:W-:-:S03]  /*121f0*/  IMAD.MOV.U32 R25, RZ, RZ, R18 ;  /* 0x000000ffff197224 */ /* 0x000fc600078e0012 */
[----:B------:R-:W-:Y:S01]  /*12200*/  SHF.L.U32 R0, R0, 0x1f, RZ ;  /* 0x0000001f00007819 */ /* 0x000fe200000006ff */
[----:B------:R-:W-:Y:S06]  /*12210*/  @!P1 BRA `(.L_x_10292) ;  /* 0x00000000004c9947 */ /* 0x000fec0003800000 */
        /* <DEDUP_REMOVED lines=19> */
.L_x_10292:
[----:B------:R-:W2:Y:S01]  /*12350*/  SYNCS.PHASECHK.TRANS64.TRYWAIT P0, [UR38+0x2d840], R0 ;  /* 0x02d84000ff0075a7 */ /* 0x000ea20008000166 */
[----:B------:R-:W-:Y:S01]  /*12360*/  ISETP.NE.AND P1, PT, R23, RZ, PT ;  /* 0x000000ff1700720c */ /* 0x000fe20003f25270 */
[----:B--2---:R-:W-:-:S12]  /*12370*/  @!P0 BRA `(.L_x_10293) ;  /* 0x0000003800008947 */ /* 0x004fd80003800000 */
.L_x_10377:
[----:B------:R-:W-:Y:S05]  /*12380*/  @P1 BRA `(.L_x_10294) ;  /* 0x0000000000141947 */ /* 0x000fea0003800000 */
[----:B------:R-:W-:Y:S01]  /*12390*/  LOP3.LUT P0, RZ, R2, 0x1f, RZ, 0xc0, !PT ;  /* 0x0000001f02ff7812 */ /* 0x000fe2000780c0ff */
[----:B--2---:R-:W-:-:S04]  /*123a0*/  IMAD.MOV.U32 R0, RZ, RZ, 0x6000 ;  /* 0x00006000ff007424 */ /* 0x004fc800078e00ff */
[----:B------:R3:W-:Y:S08]  /*123b0*/  SYNCS.ARRIVE.TRANS64 RZ, [UR38+0x2d830], R0 ;  /* 0x02d83000ffff79a7 */ /* 0x0007f00008000026 */
[----:B---3--:R-:W-:Y:S05]  /*123c0*/  @!P0 BRA `(.L_x_10294) ;  /* 0x0000000000048947 */ /* 0x008fea0003800000 */
[----:B------:R-:W-:Y:S01]  /*123d0*/  BPT.TRAP 0x1 ;  /* 0x000000040000795c */ /* 0x000fe20000300000 */
.L_x_10294:
        /* <DEDUP_REMOVED lines=10> */
[----:B------:R-:W-:Y:S02]  /*12480*/  USHF.L.U32 UR11, UR11, 0x7, URZ ;  /* 0x000000070b0b7899 */ /* 0x000fe4000800063f */
        /* <DEDUP_REMOVED lines=20> */
.L_x_10290:
[----:B------:R-:W-:Y:S05]  /*125d0*/  WARPSYNC.ALL ;  /* 0x0000000000007948 */ /* 0x000fea0003800000 */
[----:B------:R-:W-:Y:S01]  /*125e0*/  UIADD3 UR5, UR38, 0xc400, URZ ;  /* 0x0000c40026057890 */ /* 0x000fe2000fffe03f */
[----:B------:R-:W-:Y:S01]  /*125f0*/  BAR.SYNC.DEFER_BLOCKING 0x8, 0x200 ;  /* 0x0208000000007b1d */ /* 0x000fe20000010000 */
[----:B------:R-:W-:Y:S01]  /*12600*/  USHF.R.S32.HI UR4, URZ, 0x1f, UR36 ;  /* 0x0000001f3f047899 */ /* 0x000fe20008011424 */
[----:B------:R-:W-:Y:S01]  /*12610*/  SHF.R.S32.HI R29, RZ, 0x1f, R22 ;  /* 0x0000001fff1d7819 */ /* 0x000fe20000011416 */
[----:B------:R-:W-:-:S03]  /*12620*/  ULOP3.LUT UP0, URZ, UR5, 0x1bf, URZ, 0xc0, !UPT ;  /* 0x000001bf053f7892 */ /* 0x000fc6000f80c03f */
[----:B------:R-:W-:Y:S02]  /*12630*/  ULDC.64 UR6, c[0x0][0x2d8] ;  /* 0x0000b60000067ab9 */ /* 0x000fe40000000a00 */
[----:B------:R-:W-:Y:S01]  /*12640*/  UIMAD UR4, UR4, UR6, URZ ;  /* 0x00000006040472a4 */ /* 0x000fe2000f8e023f */
[----:B------:R-:W-:Y:S01]  /*12650*/  PLOP3.LUT P0, PT, PT, PT, UP0, 0x80, 0x0 ;  /* 0x000000000000781c */ /* 0x000fe20003f0f008 */
[----:B------:R-:W-:Y:S02]  /*12660*/  UIMAD.WIDE.U32 UR40, UR36, UR6, URZ ;  /* 0x00000006242872a5 */ /* 0x000fe4000f8e003f */
[----:B------:R-:W-:-:S04]  /*12670*/  UIMAD UR4, UR36, UR7, UR4 ;  /* 0x00000007240472a4 */ /* 0x000fc8000f8e0204 */
[----:B------:R-:W-:-:S06]  /*12680*/  UIADD3 UR45, UR41, UR4, URZ ;  /* 0x00000004292d7290 */ /* 0x000fcc000fffe03f */
[----:B------:R-:W-:Y:S06]  /*12690*/  @!P0 BRA `(.L_x_10295) ;  /* 0x0000000000408947 */ /* 0x000fec0003800000 */
[----:B------:R-:W-:Y:S01]  /*126a0*/  MOV R14, 0x0 ;  /* 0x00000000000e7802 */ /* 0x000fe20000000f00 */
[----:B------:R-:W-:Y:S01]  /*126b0*/  ULDC.64 UR4, c[0x4][0x1b8] ;  /* 0x01006e0000047ab9 */ /* 0x000fe20000000a00 */
[----:B------:R-:W-:Y:S01]  /*126c0*/  ULDC.64 UR6, c[0x4][0x1c0] ;  /* 0x0100700000067ab9 */ /* 0x000fe20000000a00 */
[----:B-1----:R-:W-:Y:S02]  /*126d0*/  IMAD.U32 R4, RZ, RZ, UR4 ;  /* 0x00000004ff047e24 */ /* 0x002fe4000f8e00ff */
[----:B------:R-:W-:Y:S01]  /*126e0*/  IMAD.U32 R5, RZ, RZ, UR5 ;  /* 0x00000005ff057e24 */ /* 0x000fe2000f8e00ff */
[----:B------:R-:W1:Y:S01]  /*126f0*/  LDC.64 R14, c[0x4][R14] ;  /* 0x010000000e0e7b82 */ /* 0x000e620000000a00 */
        /* <DEDUP_REMOVED lines=10> */
.L_x_10295:
[----:B--2---:R-:W2:Y:S01]  /*127a0*/  LDC R0, c[0x0][0x448] ;  /* 0x00011200ff007b82 */ /* 0x004ea20000000800 */
[C---:B------:R-:W-:Y:S01]  /*127b0*/  IMAD.SHL.U32 R3, R2.reuse, 0x8, RZ ;  /* 0x0000000802037824 */ /* 0x040fe200078e00ff */
[----:B-1----:R-:W-:Y:S01]  /*127c0*/  SHF.R.U32.HI R4, RZ, 0x3, R2 ;  /* 0x00000003ff047819 */ /* 0x002fe20000011602 */
[----:B------:R-:W-:Y:S01]  /*127d0*/  IMAD.SHL.U32 R6, R23, 0x8, RZ ;  /* 0x0000000817067824 */ /* 0x000fe200078e00ff */
[----:B------:R-:W-:Y:S01]  /*127e0*/  UMOV UR4, UR40 ;  /* 0x0000002800047c82 */ /* 0x000fe20008000000 */
[----:B------:R-:W-:Y:S01]  /*127f0*/  IMAD.SHL.U32 R8, R2, 0x20, RZ ;  /* 0x0000002002087824 */ /* 0x000fe200078e00ff */
[C---:B------:R-:W-:Y:S01]  /*12800*/  LOP3.LUT R7, R3.reuse, 0x18, RZ, 0xc0, !PT ;  /* 0x0000001803077812 */ /* 0x040fe200078ec0ff */
[----:B------:R-:W-:Y:S01]  /*12810*/  UMOV UR5, UR45 ;  /* 0x0000002d00057c82 */ /* 0x000fe20008000000 */
[----:B------:R-:W-:Y:S01]  /*12820*/  LOP3.LUT R3, R3, 0x20, RZ, 0xc0, !PT ;  /* 0x0000002003037812 */ /* 0x000fe200078ec0ff */
[----:B------:R-:W-:Y:S01]  /*12830*/  ULDC.64 UR6, c[0x0][0x2c8] ;  /* 0x0000b20000067ab9 */ /* 0x000fe20000000a00 */
[----:B------:R-:W-:Y:S01]  /*12840*/  LOP3.LUT R4, R4, 0x3, RZ, 0xc0, !PT ;  /* 0x0000000304047812 */ /* 0x000fe200078ec0ff */
[----:B------:R-:W-:Y:S01]  /*12850*/  ULDC.64 UR8, c[0x0][0x280] ;  /* 0x0000a00000087ab9 */ /* 0x000fe20000000a00 */
[----:B------:R-:W-:-:S03]  /*12860*/  LOP3.LUT R6, R3, 0x300, R6, 0xf8, !PT ;  /* 0x0000030003067812 */ /* 0x000fc600078ef806 */
[C---:B------:R-:W-:Y:S02]  /*12870*/  IMAD R3, R4.reuse, 0x40, R7 ;  /* 0x0000004004037824 */ /* 0x040fe400078e0207 */
[----:B------:R-:W-:-:S05]  /*12880*/  IMAD.SHL.U32 R4, R4, 0x8, RZ ;  /* 0x0000000804047824 */ /* 0x000fca00078e00ff */
[----:B------:R-:W-:Y:S02]  /*12890*/  LOP3.LUT R6, R6, R3, R4, 0xf6, !PT ;  /* 0x0000000306067212 */ /* 0x000fe400078ef604 */
[----:B--2---:R-:W-:Y:S01]  /*128a0*/  ISETP.NE.AND P0, PT, R0, 0x1, PT ;  /* 0x000000010000780c */ /* 0x004fe20003f05270 */
[----:B------:R-:W1:Y:S01]  /*128b0*/  LDC.64 R4, c[0x0][0x2e0] ;  /* 0x0000b800ff047b82 */ /* 0x000e620000000a00 */
[----:B------:R-:W-:-:S04]  /*128c0*/  SHF.R.U32.HI R3, RZ, 0x2, R23 ;  /* 0x00000002ff037819 */ /* 0x000fc80000011617 */
[----:B------:R-:W-:-:S05]  /*128d0*/  LOP3.LUT R8, R3, 0x60, R8, 0xf8, !PT ;  /* 0x0000006003087812 */ /* 0x000fca00078ef808 */
[----:B------:R-:W-:Y:S02]  /*128e0*/  VIADD R9, R8, UR48 ;  /* 0x0000003008097c36 */ /* 0x000fe40008000000 */
[----:B------:R-:W2:Y:S02]  /*128f0*/  @P0 LDC R10, c[0x0][0x44c] ;  /* 0x00011300ff0a0b82 */ /* 0x000ea40000000800 */
[----:B------:R-:W-:-:S06]  /*12900*/  IMAD.MOV.U32 R11, RZ, RZ, R9 ;  /* 0x000000ffff0b7224 */ /* 0x000fcc00078e0009 */
[----:B------:R-:W3:Y:S01]  /*12910*/  @P0 LDC R13, c[0x0][0x450] ;  /* 0x00011400ff0d0b82 */ /* 0x000ee20000000800 */
[----:B-1----:R-:W-:-:S04]  /*12920*/  IMAD R29, R29, R4, RZ ;  /* 0x000000041d1d7224 */ /* 0x002fc800078e02ff */
[C---:B------:R-:W-:Y:S02]  /*12930*/  IMAD R29, R22.reuse, R5, R29 ;  /* 0x00000005161d7224 */ /* 0x040fe400078e021d */
[----:B------:R-:W-:Y:S01]  /*12940*/  IMAD.WIDE.U32 R4, R22, R4, UR4 ;  /* 0x0000000416047e25 */ /* 0x000fe2000f8e0004 */
[----:B------:R-:W-:-:S03]  /*12950*/  ULDC.64 UR4, c[0x0][0x2d0] ;  /* 0x0000b40000047ab9 */ /* 0x000fc60000000a00 */
[----:B------:R-:W-:Y:S02]  /*12960*/  IMAD.IADD R5, R5, 0x1, R29 ;  /* 0x0000000105057824 */ /* 0x000fe400078e021d */
[----:B--2---:R-:W-:Y:S02]  /*12970*/  @P0 IMAD.HI.U32 R8, R9, R10, RZ ;  /* 0x0000000a09080227 */ /* 0x004fe400078e00ff */
[----:B------:R-:W1:Y:S03]  /*12980*/  @P0 LDC R10, c[0x0][0x44c] ;  /* 0x00011300ff0a0b82 */ /* 0x000e660000000800 */
[----:B---3--:R-:W-:-:S04]  /*12990*/  @P0 SHF.R.U32.HI R11, RZ, R13, R8 ;  /* 0x0000000dff0b0219 */ /* 0x008fc80000011608 */
[--C-:B------:R-:W-:Y:S01]  /*129a0*/  SHF.R.S32.HI R8, RZ, 0x1f, R11.reuse ;  /* 0x0000001fff087819 */ /* 0x100fe2000001140b */
[----:B------:R-:W-:Y:S02]  /*129b0*/  IMAD.MOV R12, RZ, RZ, -R11 ;  /* 0x000000ffff0c7224 */ /* 0x000fe400078e0a0b */
[----:B------:R-:W-:-:S04]  /*129c0*/  IMAD.WIDE.U32 R20, R11, UR4, R4 ;  /* 0x000000040b147c25 */ /* 0x000fc8000f8e0004 */
[----:B------:R-:W-:-:S04]  /*129d0*/  IMAD R8, R8, UR4, RZ ;  /* 0x0000000408087c24 */ /* 0x000fc8000f8e02ff */
[----:B------:R-:W-:Y:S02]  /*129e0*/  IMAD R13, R11, UR5, R8 ;  /* 0x000000050b0d7c24 */ /* 0x000fe4000f8e0208 */
[----:B------:R-:W2:Y:S01]  /*129f0*/  @P0 LDC R8, c[0x0][0x450] ;  /* 0x00011400ff080b82 */ /* 0x000ea20000000800 */
[----:B------:R-:W-:Y:S02]  /*12a00*/  IMAD R11, R0, R12, R9 ;  /* 0x0000000c000b7224 */ /* 0x000fe400078e0209 */
[----:B------:R-:W-:Y:S02]  /*12a10*/  VIADD R9, R9, 0x80 ;  /* 0x0000008009097836 */ /* 0x000fe40000000000 */
[----:B------:R-:W-:Y:S01]  /*12a20*/  IMAD.IADD R21, R21, 0x1, R13 ;  /* 0x0000000115157824 */ /* 0x000fe200078e020d */
[----:B------:R-:W-:Y:S01]  /*12a30*/  SHF.R.S32.HI R12, RZ, 0x1f, R11 ;  /* 0x0000001fff0c7819 */ /* 0x000fe2000001140b */
[----:B-1----:R-:W-:-:S04]  /*12a40*/  @P0 IMAD.HI.U32 R13, R9, R10, RZ ;  /* 0x0000000a090d0227 */ /* 0x002fc800078e00ff */
[----:B------:R-:W-:Y:S02]  /*12a50*/  IMAD R12, R12, UR6, RZ ;  /* 0x000000060c0c7c24 */ /* 0x000fe4000f8e02ff */
[----:B------:R-:W-:-:S04]  /*12a60*/  IMAD.WIDE.U32 R20, R11, UR6, R20 ;  /* 0x000000060b147c25 */ /* 0x000fc8000f8e0014 */
[----:B------:R-:W-:Y:S02]  /*12a70*/  IMAD R15, R11, UR7, R12 ;  /* 0x000000070b0f7c24 */ /* 0x000fe4000f8e020c */
[----:B------:R-:W-:Y:S01]  /*12a80*/  IMAD.MOV.U32 R11, RZ, RZ, R9 ;  /* 0x000000ffff0b7224 */ /* 0x000fe200078e0009 */
[----:B--2---:R-:W-:Y:S01]  /*12a90*/  @P0 SHF.R.U32.HI R11, RZ, R8, R13 ;  /* 0x00000008ff0b0219 */ /* 0x004fe2000001160d */
[----:B------:R-:W-:Y:S01]  /*12aa0*/  IMAD.IADD R13, R21, 0x1, R15 ;  /* 0x00000001150d7824 */ /* 0x000fe200078e020f */
[C---:B------:R-:W-:Y:S02]  /*12ab0*/  LEA R10, P0, R20.reuse, UR8, 0x1 ;  /* 0x00000008140a7c11 */ /* 0x040fe4000f8008ff */
[--C-:B------:R-:W-:Y:S01]  /*12ac0*/  SHF.R.S32.HI R8, RZ, 0x1f, R11.reuse ;  /* 0x0000001fff087819 */ /* 0x100fe2000001140b */
[----:B------:R-:W-:Y:S01]  /*12ad0*/  IMAD.MOV R12, RZ, RZ, -R11 ;  /* 0x000000ffff0c7224 */ /* 0x000fe200078e0a0b */
[----:B------:R-:W-:Y:S01]  /*12ae0*/  LEA.HI.X R20, R20, UR9, R13, 0x1, P0 ;  /* 0x0000000914147c11 */ /* 0x000fe200080f0c0d */
[----:B------:R-:W-:-:S04]  /*12af0*/  IMAD.WIDE.U32 R4, R11, UR4, R4 ;  /* 0x000000040b047c25 */ /* 0x000fc8000f8e0004 */
[----:B------:R-:W-:Y:S02]  /*12b00*/  IMAD R9, R0, R12, R9 ;  /* 0x0000000c00097224 */ /* 0x000fe400078e0209 */
[----:B------:R-:W-:Y:S01]  /*12b10*/  IMAD R8, R8, UR4, RZ ;  /* 0x0000000408087c24 */ /* 0x000fe2000f8e02ff */
[----:B------:R-:W-:Y:S02]  /*12b20*/  ULDC UR4, c[0x0][0x2b8] ;  /* 0x0000ae0000047ab9 */ /* 0x000fe40000000800 */
[----:B------:R-:W-:Y:S01]  /*12b30*/  ISETP.GE.AND P2, PT, R7, UR4, PT ;  /* 0x0000000407007c0c */ /* 0x000fe2000bf46270 */
[----:B------:R-:W-:Y:S01]  /*12b40*/  IMAD R11, R11, UR5, R8 ;  /* 0x000000050b0b7c24 */ /* 0x000fe2000f8e0208 */
[----:B------:R-:W-:-:S03]  /*12b50*/  SHF.R.S32.HI R8, RZ, 0x1f, R9 ;  /* 0x0000001fff087819 */ /* 0x000fc60000011409 */
[----:B------:R-:W-:Y:S02]  /*12b60*/  IMAD.IADD R5, R5, 0x1, R11 ;  /* 0x0000000105057824 */ /* 0x000fe400078e020b */
[----:B------:R-:W-:Y:S02]  /*12b70*/  IMAD R8, R8, UR6, RZ ;  /* 0x0000000608087c24 */ /* 0x000fe4000f8e02ff */
[----:B------:R-:W-:-:S04]  /*12b80*/  IMAD.WIDE.U32 R4, R9, UR6, R4 ;  /* 0x0000000609047c25 */ /* 0x000fc8000f8e0004 */
[----:B------:R-:W-:Y:S01]  /*12b90*/  IMAD R11, R9, UR7, R8 ;  /* 0x00000007090b7c24 */ /* 0x000fe2000f8e0208 */
[----:B------:R-:W-:-:S03]  /*12ba0*/  LOP3.LUT R8, R7, 0x20, RZ, 0xfc, !PT ;  /* 0x0000002007087812 */ /* 0x000fc600078efcff */
[----:B------:R-:W-:Y:S01]  /*12bb0*/  IMAD.IADD R9, R5, 0x1, R11 ;  /* 0x0000000105097824 */ /* 0x000fe200078e020b */
[----:B------:R-:W-:Y:S02]  /*12bc0*/  ISETP.GE.AND P0, PT, R8, UR4, PT ;  /* 0x0000000408007c0c */ /* 0x000fe4000bf06270 */
[----:B------:R-:W-:-:S04]  /*12bd0*/  LOP3.LUT R8, R7, 0x40, RZ, 0xfc, !PT ;  /* 0x0000004007087812 */ /* 0x000fc800078efcff */
[----:B------:R-:W-:Y:S01]  /*12be0*/  ISETP.GE.AND P1, PT, R8, UR4, PT ;  /* 0x0000000408007c0c */ /* 0x000fe2000bf26270 */
[----:B------:R-:W-:Y:S01]  /*12bf0*/  UMOV UR4, 0xffffffff ;  /* 0xffffffff00047882 */ /* 0x000fe20000000000 */
[----:B------:R-:W-:-:S04]  /*12c00*/  LEA R8, P3, R4, UR8, 0x1 ;  /* 0x0000000804087c11 */ /* 0x000fc8000f8608ff */
[----:B------:R-:W-:Y:S01]  /*12c10*/  LEA.HI.X R9, R4, UR9, R9, 0x1, P3 ;  /* 0x0000000904097c11 */ /* 0x000fe200098f0c09 */
[----:B------:R-:W-:Y:S08]  /*12c20*/  BRA.DIV UR4, `(.L_x_10296) ;  /* 0x0000002e04ec7947 */ /* 0x000ff0000b800000 */
[----:B------:R-:W-:Y:S01]  /*12c30*/  SHFL.IDX PT, R5, R20, RZ, 0x1c1f ;  /* 0x001c1fff14057589 */ /* 0x000fe200000e0000 */
        /* <DEDUP_REMOVED lines=8> */
[----:B------:R-:W2:Y:S04]  /*12cc0*/  SHFL.IDX PT, R14, R10, 0x1, 0x1c1f ;  /* 0x003c1f000a0e7f89 */ /* 0x000ea800000e0000 */
[----:B------:R-:W-:Y:S04]  /*12cd0*/  SHFL.IDX PT, R21, R20, 0x2, 0x1c1f ;  /* 0x005c1f0014157f89 */ /* 0x000fe800000e0000 */
[----:B------:R-:W3:Y:S03]  /*12ce0*/  SHFL.IDX PT, R12, R10, 0x2, 0x1c1f ;  /* 0x005c1f000a0c7f89 */ /* 0x000ee600000e0000 */
[----:B------:R-:W-:Y:S01]  /*12cf0*/  @!P3 LEA R22, R6, UR38, 0x1 ;  /* 0x000000260616bc11 */ /* 0x000fe2000f8e08ff */
[----:B------:R-:W-:Y:S01]  /*12d00*/  SHFL.IDX PT, R20, R20, 0x3, 0x1c1f ;  /* 0x007c1f0014147f89 */ /* 0x000fe200000e0000 */
[----:B-1----:R-:W-:-:S05]  /*12d10*/  @!P3 IMAD.WIDE.U32 R4, R7, 0x2, R4 ;  /* 0x000000020704b825 */ /* 0x002fca00078e0004 */
[----:B------:R-:W-:Y:S04]  /*12d20*/  @!P3 LDGSTS.E.BYPASS.LTC128B.128 [R22+0xc400], desc[UR6][R4.64], !P2 ;  /* 0x0c4000000416bfae */ /* 0x000fe8000d101d46 */
[----:B------:R-:W-:Y:S04]  /*12d30*/  @!P3 LDGSTS.E.BYPASS.LTC128B.128 [R22+0xf400], desc[UR6][R4.64+0x40], !P0 ;  /* 0x0f4000400416bfae */ /* 0x000fe8000c101d46 */
[----:B------:R2:W-:Y:S01]  /*12d40*/  @!P3 LDGSTS.E.BYPASS.LTC128B.128 [R22+0x12400], desc[UR6][R4.64+0x80], !P1 ;  /* 0x124000800416bfae */ /* 0x0005e2000c901d46 */
[----:B------:R-:W-:Y:S01]  /*12d50*/  ISETP.GE.AND P3, PT, R11, R0, PT ;  /* 0x000000000b00720c */ /* 0x000fe20003f66270 */
[----:B------:R-:W-:-:S05]  /*12d60*/  VIADD R11, R3, 0x40 ;  /* 0x00000040030b7836 */ /* 0x000fca0000000000 */
[----:B------:R-:W-:Y:S01]  /*12d70*/  ISETP.GE.AND P4, PT, R11, R0, PT ;  /* 0x000000000b00720c */ /* 0x000fe20003f86270 */
[----:B------:R-:W-:Y:S02]  /*12d80*/  VIADD R11, R3, 0x60 ;  /* 0x00000060030b7836 */ /* 0x000fe40000000000 */
[----:B--2---:R-:W-:Y:S02]  /*12d90*/  IMAD.MOV.U32 R4, RZ, RZ, R14 ;  /* 0x000000ffff047224 */ /* 0x004fe400078e000e */
[----:B------:R-:W-:Y:S02]  /*12da0*/  IMAD.MOV.U32 R5, RZ, RZ, R28 ;  /* 0x000000ffff057224 */ /* 0x000fe400078e001c */
[----:B------:R-:W-:Y:S01]  /*12db0*/  @!P3 LEA R22, R6, UR38, 0x1 ;  /* 0x000000260616bc11 */ /* 0x000fe2000f8e08ff */
[----:B------:R1:W2:Y:S01]  /*12dc0*/  SHFL.IDX PT, R14, R10, 0x3, 0x1c1f ;  /* 0x007c1f000a0e7f89 */ /* 0x0002a200000e0000 */
[----:B------:R-:W-:-:S04]  /*12dd0*/  @!P3 IMAD.WIDE.U32 R28, R7, 0x2, R4 ;  /* 0x00000002071cb825 */ /* 0x000fc800078e0004 */
[----:B---3--:R-:W-:Y:S01]  /*12de0*/  IMAD.MOV.U32 R4, RZ, RZ, R12 ;  /* 0x000000ffff047224 */ /* 0x008fe200078e000c */
[----:B------:R-:W-:Y:S01]  /*12df0*/  @!P3 LDGSTS.E.BYPASS.LTC128B.128 [R22+0xcc00], desc[UR6][R28.64], !P2 ;  /* 0x0cc000001c16bfae */ /* 0x000fe2000d101d46 */
[----:B------:R-:W-:Y:S01]  /*12e00*/  IMAD.MOV.U32 R5, RZ, RZ, R21 ;  /* 0x000000ffff057224 */ /* 0x000fe200078e0015 */
[----:B------:R-:W-:Y:S02]  /*12e10*/  @!P4 LEA R21, R6, UR38, 0x1 ;  /* 0x000000260615cc11 */ /* 0x000fe4000f8e08ff */
[----:B------:R-:W-:Y:S01]  /*12e20*/  @!P3 LDGSTS.E.BYPASS.LTC128B.128 [R22+0xfc00], desc[UR6][R28.64+0x40], !P0 ;  /* 0x0fc000401c16bfae */ /* 0x000fe2000c101d46 */
[----:B------:R-:W-:-:S03]  /*12e30*/  @!P4 IMAD.WIDE.U32 R4, R7, 0x2, R4 ;  /* 0x000000020704c825 */ /* 0x000fc600078e0004 */
[----:B------:R3:W-:Y:S01]  /*12e40*/  @!P3 LDGSTS.E.BYPASS.LTC128B.128 [R22+0x12c00], desc[UR6][R28.64+0x80], !P1 ;  /* 0x12c000801c16bfae */ /* 0x0007e2000c901d46 */
[-C--:B------:R-:W-:Y:S01]  /*12e50*/  ISETP.GE.AND P3, PT, R11, R0.reuse, PT ;  /* 0x000000000b00720c */ /* 0x080fe20003f66270 */
[----:B------:R-:W-:Y:S02]  /*12e60*/  VIADD R11, R3, 0x80 ;  /* 0x00000080030b7836 */ /* 0x000fe40000000000 */
[----:B------:R-:W-:Y:S04]  /*12e70*/  @!P4 LDGSTS.E.BYPASS.LTC128B.128 [R21+0xd400], desc[UR6][R4.64], !P2 ;  /* 0x0d4000000415cfae */ /* 0x000fe8000d101d46 */
[----:B------:R-:W-:Y:S04]  /*12e80*/  @!P4 LDGSTS.E.BYPASS.LTC128B.128 [R21+0x10400], desc[UR6][R4.64+0x40], !P0 ;  /* 0x104000400415cfae */ /* 0x000fe8000c101d46 */
[----:B------:R4:W-:Y:S01]  /*12e90*/  @!P4 LDGSTS.E.BYPASS.LTC128B.128 [R21+0x13400], desc[UR6][R4.64+0x80], !P1 ;  /* 0x134000800415cfae */ /* 0x0009e2000c901d46 */
[----:B------:R-:W-:-:S02]  /*12ea0*/  ISETP.GE.AND P4, PT, R11, R0, PT ;  /* 0x000000000b00720c */ /* 0x000fc40003f86270 */
[----:B-1----:R-:W-:Y:S01]  /*12eb0*/  @!P3 LEA R10, R6, UR38, 0x1 ;  /* 0x00000026060abc11 */ /* 0x002fe2000f8e08ff */
[----:B---3--:R-:W1:Y:S04]  /*12ec0*/  SHFL.IDX PT, R22, R8, RZ, 0x1c1f ;  /* 0x001c1fff08167589 */ /* 0x008e6800000e0000 */
[----:B----4-:R-:W3:Y:S01]  /*12ed0*/  SHFL.IDX PT, R21, R9, RZ, 0x1c1f ;  /* 0x001c1fff09157589 */ /* 0x010ee200000e0000 */
[----:B--2---:R-:W-:Y:S02]  /*12ee0*/  IMAD.MOV.U32 R4, RZ, RZ, R14 ;  /* 0x000000ffff047224 */ /* 0x004fe400078e000e */
[----:B------:R-:W-:Y:S01]  /*12ef0*/  IMAD.MOV.U32 R5, RZ, RZ, R20 ;  /* 0x000000ffff057224 */ /* 0x000fe200078e0014 */
[----:B------:R-:W2:Y:S01]  /*12f00*/  SHFL.IDX PT, R9, R9, 0x1, 0x1c1f ;  /* 0x003c1f0009097f89 */ /* 0x000ea200000e0000 */
[----:B------:R-:W-:-:S02]  /*12f10*/  IMAD.MOV.U32 R20, RZ, RZ, 0x1 ;  /* 0x00000001ff147424 */ /* 0x000fc400078e00ff */
[----:B------:R-:W-:Y:S01]  /*12f20*/  @!P3 IMAD.WIDE.U32 R28, R7, 0x2, R4 ;  /* 0x00000002071cb825 */ /* 0x000fe200078e0004 */
[----:B------:R4:W0:Y:S04]  /*12f30*/  SHFL.IDX PT, R14, R8, 0x1, 0x1c1f ;  /* 0x003c1f00080e7f89 */ /* 0x00082800000e0000 */
[----:B------:R4:W-:Y:S01]  /*12f40*/  @!P3 LDGSTS.E.BYPASS.LTC128B.128 [R10+0xdc00], desc[UR6][R28.64], !P2 ;  /* 0x0dc000001c0abfae */ /* 0x0009e2000d101d46 */
[----:B-1----:R-:W-:-:S03]  /*12f50*/  IMAD.MOV.U32 R4, RZ, RZ, R22 ;  /* 0x000000ffff047224 */ /* 0x002fc600078e0016 */
[----:B------:R4:W-:Y:S04]  /*12f60*/  @!P3 LDGSTS.E.BYPASS.LTC128B.128 [R10+0x10c00], desc[UR6][R28.64+0x40], !P0 ;  /* 0x10c000401c0abfae */ /* 0x0009e8000c101d46 */
[----:B------:R4:W-:Y:S01]  /*12f70*/  @!P3 LDGSTS.E.BYPASS.LTC128B.128 [R10+0x13c00], desc[UR6][R28.64+0x80], !P1 ;  /* 0x13c000801c0abfae */ /* 0x0009e2000c901d46 */
[----:B---3--:R-:W-:Y:S01]  /*12f80*/  IMAD.MOV.U32 R5, RZ, RZ, R21 ;  /* 0x000000ffff057224 */ /* 0x008fe200078e0015 */
[----:B------:R-:W-:Y:S01]  /*12f90*/  @!P4 LEA R21, R6, UR38, 0x1 ;  /* 0x000000260615cc11 */ /* 0x000fe2000f8e08ff */
[----:B------:R-:W-:-:S05]  /*12fa0*/  @!P4 IMAD.WIDE.U32 R4, R7, 0x2, R4 ;  /* 0x000000020704c825 */ /* 0x000fca00078e0004 */
[----:B------:R4:W-:Y:S04]  /*12fb0*/  @!P4 LDGSTS.E.BYPASS.LTC128B.128 [R21+0xe400], desc[UR6][R4.64], !P2 ;  /* 0x0e4000000415cfae */ /* 0x0009e8000d101d46 */
[----:B------:R4:W-:Y:S04]  /*12fc0*/  @!P4 LDGSTS.E.BYPASS.LTC128B.128 [R21+0x11400], desc[UR6][R4.64+0x40], !P0 ;  /* 0x114000400415cfae */ /* 0x0009e8000c101d46 */
[----:B0-2---:R4:W-:Y:S02]  /*12fd0*/  @!P4 LDGSTS.E.BYPASS.LTC128B.128 [R21+0x14400], desc[UR6][R4.64+0x80], !P1 ;  /* 0x144000800415cfae */ /* 0x0059e4000c901d46 */
.L_x_10390:
[----:B------:R-:W-:Y:S01]  /*12fe0*/  VIADD R3, R3, 0xa0 ;  /* 0x000000a003037836 */ /* 0x000fe20000000000 */
[----:B------:R-:W-:Y:S01]  /*12ff0*/  BSSY B0, `(.L_x_10297) ;  /* 0x0000010000007945 */ /* 0x000fe20003800000 */
[----:B----4-:R-:W-:Y:S02]  /*13000*/  IMAD.MOV.U32 R4, RZ, RZ, R14 ;  /* 0x000000ffff047224 */ /* 0x010fe400078e000e */
[----:B------:R-:W-:Y:S01]  /*13010*/  IMAD.MOV.U32 R5, RZ, RZ, R9 ;  /* 0x000000ffff057224 */ /* 0x000fe200078e0009 */
[----:B------:R-:W-:Y:S01]  /*13020*/  ISETP.GE.AND P3, PT, R3, R0, PT ;  /* 0x000000000300720c */ /* 0x000fe20003f66270 */
[----:B------:R-:W-:-:S05]  /*13030*/  IMAD.MOV.U32 R0, RZ, RZ, 0x1 ;  /* 0x00000001ff007424 */ /* 0x000fca00078e00ff */
[----:B------:R-:W-:-:S07]  /*13040*/  SHF.L.U32 R0, R0, 0x1f, RZ ;  /* 0x0000001f00007819 */ /* 0x000fce00000006ff */
        /* <DEDUP_REMOVED lines=10> */
.L_x_10298:
[----:B------:R-:W-:Y:S05]  /*130f0*/  BSYNC B0 ;  /* 0x0000000000007941 */ /* 0x000fea0003800000 */
.L_x_10297:
[----:B------:R-:W-:Y:S01]  /*13100*/  NOP ;  /* 0x0000000000007918 */ /* 0x000fe20000000000 */
[----:B------:R-:W-:Y:S01]  /*13110*/  SYNCS.ARRIVE.TRANS64.RED.A0T1 RZ, [UR38+0x2d800], RZ ;  /* 0x02d800ffffff79a7 */ /* 0x000fe20008200426 */
[----:B------:R-:W-:Y:S01]  /*13120*/  ARRIVES.LDGSTSBAR.64.TRANSCNT [UR38+0x2d800] ;  /* 0x02d80000ff0079b0 */ /* 0x000fe20008000aa6 */
[----:B------:R-:W-:Y:S01]  /*13130*/  NOP ;  /* 0x0000000000007918 */ /* 0x000fe20000000000 */
[----:B------:R-:W-:Y:S01]  /*13140*/  SYNCS.ARRIVE.TRANS64.A1T0 RZ, [UR38+0x2d800], RZ ;  /* 0x02d800ffffff79a7 */ /* 0x000fe20008100026 */
[----:B0-----:R-:W-:-:S05]  /*13150*/  VIADD R3, R19, 0xfffffffe ;  /* 0xfffffffe13037836 */ /* 0x001fca0000000000 */
[----:B------:R-:W-:Y:S01]  /*13160*/  ISETP.GE.AND P1, PT, R3, UR39, PT ;  /* 0x0000002703007c0c */ /* 0x000fe2000bf26270 */
[----:B------:R-:W0:Y:S02]  /*13170*/  SYNCS.PHASECHK.TRANS64.TRYWAIT P0, [UR38+0x2d820], R0 ;  /* 0x02d82000ff0075a7 */ /* 0x000e240008000166 */
[----:B0-----:R-:W-:Y:S10]  /*13180*/  @!P0 BRA `(.L_x_10299) ;  /* 0x0000003000a88947 */ /* 0x001ff40003800000 */
.L_x_10391:
[----:B0-----:R-:W-:Y:S01]  /*13190*/  IMAD.MOV.U32 R0, RZ, RZ, RZ ;  /* 0x000000ffff007224 */ /* 0x001fe200078e00ff */
[----:B------:R-:W-:Y:S06]  /*131a0*/  @!P1 BRA `(.L_x_10300) ;  /* 0x0000001c007c9947 */ /* 0x000fec0003800000 */
[----:B------:R-:W-:Y:S01]  /*131b0*/  UIADD3 UR4, UR47, 0x1, URZ ;  /* 0x000000012f047890 */ /* 0x000fe2000fffe03f */
[----:B------:R-:W-:Y:S01]  /*131c0*/  LOP3.LUT R8, R2, 0x1f, RZ, 0xc0, !PT ;  /* 0x0000001f02087812 */ /* 0x000fe200078ec0ff */
        /* <DEDUP_REMOVED lines=10> */
[----:B------:R-:W-:Y:S02]  /*13270*/  VIADDMNMX R5, R4, R5, UR5, !PT ;  /* 0x0000000504057e46 */ /* 0x000fe4000f800105 */
[----:B------:R-:W-:-:S03]  /*13280*/  LOP3.LUT R6, RZ, R4, RZ, 0x33, !PT ;  /* 0x00000004ff067212 */ /* 0x000fc600078e33ff */
[C---:B------:R-:W-:Y:S02]  /*13290*/  VIADD R7, R5.reuse, 0xfffffffe ;  /* 0xfffffffe05077836 */ /* 0x040fe40000000000 */
[----:B------:R-:W-:Y:S02]  /*132a0*/  IMAD.IADD R10, R5, 0x1, R6 ;  /* 0x00000001050a7824 */ /* 0x000fe400078e0206 */
[----:B------:R-:W-:Y:S01]  /*132b0*/  IMAD.MOV.U32 R6, RZ, RZ, R25 ;  /* 0x000000ffff067224 */ /* 0x000fe200078e0019 */
[----:B------:R-:W-:Y:S02]  /*132c0*/  ISETP.NE.AND P0, PT, R7, R4, PT ;  /* 0x000000040700720c */ /* 0x000fe40003f05270 */
[----:B------:R-:W-:-:S11]  /*132d0*/  LOP3.LUT R9, R10, 0x1, RZ, 0xc0, !PT ;  /* 0x000000010a097812 */ /* 0x000fd600078ec0ff */
[----:B------:R-:W-:Y:S05]  /*132e0*/  @!P0 BRA `(.L_x_10301) ;  /* 0x0000001000d48947 */ /* 0x000fea0003800000 */
[----:B------:R-:W-:Y:S01]  /*132f0*/  BSSY B0, `(.L_x_10301) ;  /* 0x0000134000007945 */ /* 0x000fe20003800000 */
[----:B------:R-:W-:Y:S02]  /*13300*/  IMAD.IADD R10, R10, 0x1, -R9 ;  /* 0x000000010a0a7824 */ /* 0x000fe400078e0a09 */
[----:B------:R-:W-:Y:S02]  /*13310*/  IMAD.MOV.U32 R11, RZ, RZ, 0x1 ;  /* 0x00000001ff0b7424 */ /* 0x000fe400078e00ff */
[----:B------:R-:W-:-:S07]  /*13320*/  IMAD.MOV.U32 R6, RZ, RZ, R25 ;  /* 0x000000ffff067224 */ /* 0x000fce00078e0019 */
.L_x_10336:
[----:B------:R-:W-:Y:S01]  /*13330*/  LOP3.LUT P0, RZ, R26, 0x2, RZ, 0xc0, !PT ;  /* 0x000000021aff7812 */ /* 0x000fe2000780c0ff */
[----:B------:R-:W-:Y:S01]  /*13340*/  VIADD R10, R10, 0xfffffffe ;  /* 0xfffffffe0a0a7836 */ /* 0x000fe20000000000 */
[----:B------:R-:W-:Y:S04]  /*13350*/  BSSY B1, `(.L_x_10302) ;  /* 0x0000094000017945 */ /* 0x000fe80003800000 */
[----:B------:R-:W-:-:S07]  /*13360*/  ISETP.NE.AND P1, PT, R10, RZ, PT ;  /* 0x000000ff0a00720c */ /* 0x000fce0003f25270 */
[----:B------:R-:W-:Y:S06]  /*13370*/  @!P0 BRA `(.L_x_10303) ;  /* 0x0000000800448947 */ /* 0x000fec0003800000 */
[----:B------:R-:W-:Y:S01]  /*13380*/  LOP3.LUT P0, RZ, R26, 0x1, RZ, 0xc0, !PT ;  /* 0x000000011aff7812 */ /* 0x000fe2000780c0ff */
[----:B------:R-:W-:Y:S01]  /*13390*/  IMAD.MOV.U32 R14, RZ, RZ, R3 ;  /* 0x000000ffff0e7224 */ /* 0x000fe200078e0003 */
[----:B------:R-:W-:-:S11]  /*133a0*/  SHF.L.U32 R12, R11, 0x1f, RZ ;  /* 0x0000001f0b0c7819 */ /* 0x000fd600000006ff */
        /* <DEDUP_REMOVED lines=21> */
.L_x_10304:
[----:B------:R-:W1:Y:S01]  /*13500*/  SYNCS.PHASECHK.TRANS64.TRYWAIT P0, [UR38+0x2d848], R12 ;  /* 0x02d8480cff0075a7 */ /* 0x000e620008000166 */
[----:B------:R-:W-:Y:S01]  /*13510*/  BSSY B2, `(.L_x_10305) ;  /* 0x0000003000027945 */ /* 0x000fe20003800000 */
[----:B------:R-:W-:-:S03]  /*13520*/  ISETP.NE.AND P2, PT, R23, RZ, PT ;  /* 0x000000ff1700720c */ /* 0x000fc60003f45270 */
[----:B-1----:R-:W-:Y:S10]  /*13530*/  @!P0 BRA `(.L_x_10306) ;  /* 0x0000002c00d48947 */ /* 0x002ff40003800000 */
.L_x_10392:
[----:B------:R-:W-:Y:S05]  /*13540*/  BSYNC B2 ;  /* 0x0000000000027941 */ /* 0x000fea0003800000 */
.L_x_10305:
[----:B------:R-:W-:Y:S04]  /*13550*/  BSSY B2, `(.L_x_10307) ;  /* 0x0000007000027945 */ /* 0x000fe80003800000 */
[----:B------:R-:W-:Y:S05]  /*13560*/  @P2 BRA `(.L_x_10308) ;  /* 0x0000000000142947 */ /* 0x000fea0003800000 */
[----:B------:R-:W-:Y:S01]  /*13570*/  ISETP.NE.AND P0, PT, R8, RZ, PT ;  /* 0x000000ff0800720c */ /* 0x000fe20003f05270 */
[----:B0-----:R-:W-:-:S04]  /*13580*/  IMAD.MOV.U32 R4, RZ, RZ, 0x6000 ;  /* 0x00006000ff047424 */ /* 0x001fc800078e00ff */
[----:B------:R1:W-:Y:S08]  /*13590*/  SYNCS.ARRIVE.TRANS64 RZ, [UR38+0x2d838], R4 ;  /* 0x02d83804ffff79a7 */ /* 0x0003f00008000026 */
[----:B-1----:R-:W-:Y:S05]  /*135a0*/  @!P0 BRA `(.L_x_10308) ;  /* 0x0000000000048947 */ /* 0x002fea0003800000 */
[----:B------:R-:W-:Y:S01]  /*135b0*/  BPT.TRAP 0x1 ;  /* 0x000000040000795c */ /* 0x000fe20000300000 */
.L_x_10308:
[----:B------:R-:W-:Y:S05]  /*135c0*/  BSYNC B2 ;  /* 0x0000000000027941 */ /* 0x000fea0003800000 */
.L_x_10307:
[----:B------:R-:W-:Y:S01]  /*135d0*/  IMAD.MOV.U32 R7, RZ, RZ, RZ ;  /* 0x000000ffff077224 */ /* 0x000fe200078e00ff */
[----:B------:R-:W-:Y:S01]  /*135e0*/  ULDC.64 UR4, c[0x0][0x198] ;  /* 0x0000660000047ab9 */ /* 0x000fe20000000a00 */
[----:B------:R-:W-:Y:S01]  /*135f0*/  PLOP3.LUT P0, PT, PT, PT, PT, 0x80, 0x0 ;  /* 0x000000000000781c */ /* 0x000fe20003f0f070 */
[----:B------:R-:W-:Y:S01]  /*13600*/  UIADD3 UR4, UP0, UR4, 0x370, URZ ;  /* 0x0000037004047890 */ /* 0x000fe2000ff1e03f */
[----:B0-----:R-:W-:Y:S01]  /*13610*/  IMAD.SHL.U32 R4, R14, 0x80, RZ ;  /* 0x000000800e047824 */ /* 0x001fe200078e00ff */
[----:B------:R-:W-:Y:S01]  /*13620*/  R2UR UR34, R7 ;  /* 0x00000000072272ca */ /* 0x000fe200000e0000 */
[----:B------:R-:W-:Y:S02]  /*13630*/  UIADD3 UR32, UR38, 0x1b400, URZ ;  /* 0x0001b40026207890 */ /* 0x000fe4000fffe03f */
[----:B------:R-:W-:Y:S02]  /*13640*/  UIADD3 UR33, UR38, 0x2d838, URZ ;  /* 0x0002d83826217890 */ /* 0x000fe4000fffe03f */
[----:B------:R-:W-:Y:S01]  /*13650*/  UIADD3.X UR5, URZ, UR5, URZ, UP0, !UPT ;  /* 0x000000053f057290 */ /* 0x000fe200087fe43f */
[----:B------:R-:W-:Y:S01]  /*13660*/  UMOV UR6, 0x0 ;  /* 0x0000000000067882 */ /* 0x000fe20000000000 */
[----:B------:R-:W-:-:S10]  /*13670*/  UMOV UR7, 0x14f00000 ;  /* 0x14f0000000077882 */ /* 0x000fd40000000000 */
.L_x_10309:
        /* <DEDUP_REMOVED lines=13> */
.L_x_10310:
        /* <DEDUP_REMOVED lines=15> */
.L_x_10311:
        /* <DEDUP_REMOVED lines=12> */
.L_x_10393:
[----:B------:R-:W-:Y:S05]  /*13900*/  BSYNC B2 ;  /* 0x0000000000027941 */ /* 0x000fea0003800000 */
.L_x_10312:
[----:B------:R-:W-:Y:S01]  /*13910*/  BSSY B2, `(.L_x_10314) ;  /* 0x0000009000027945 */ /* 0x000fe20003800000 */
[----:B------:R-:W-:Y:S02]  /*13920*/  IMAD.MOV.U32 R4, RZ, RZ, 0x0 ;  /* 0x00000000ff047424 */ /* 0x000fe400078e00ff */
[----:B0-----:R-:W-:Y:S01]  /*13930*/  IMAD.MOV.U32 R5, RZ, RZ, 0x14f00000 ;  /* 0x14f00000ff057424 */ /* 0x001fe200078e00ff */
[----:B------:R-:W-:Y:S06]  /*13940*/  @P2 BRA `(.L_x_10315) ;  /* 0x0000000000142947 */ /* 0x000fec0003800000 */
[----:B------:R-:W-:Y:S01]  /*13950*/  ISETP.NE.AND P0, PT, R8, RZ, PT ;  /* 0x000000ff0800720c */ /* 0x000fe20003f05270 */
[----:B------:R-:W-:-:S04]  /*13960*/  IMAD.MOV.U32 R12, RZ, RZ, 0x6000 ;  /* 0x00006000ff0c7424 */ /* 0x000fc800078e00ff */
[----:B------:R0:W-:Y:S08]  /*13970*/  SYNCS.ARRIVE.TRANS64 RZ, [UR38+0x2d850], R12 ;  /* 0x02d8500cffff79a7 */ /* 0x0001f00008000026 */
[----:B0-----:R-:W-:Y:S05]  /*13980*/  @!P0 BRA `(.L_x_10315) ;  /* 0x0000000000048947 */ /* 0x001fea0003800000 */
[----:B------:R-:W-:Y:S01]  /*13990*/  BPT.TRAP 0x1 ;  /* 0x000000040000795c */ /* 0x000fe20000300000 */
.L_x_10315:
[----:B------:R-:W-:Y:S05]  /*139a0*/  BSYNC B2 ;  /* 0x0000000000027941 */ /* 0x000fea0003800000 */
.L_x_10314:
        /* <DEDUP_REMOVED lines=10> */
.L_x_10316:
        /* <DEDUP_REMOVED lines=13> */
.L_x_10317:
        /* <DEDUP_REMOVED lines=13> */
.L_x_10318:
        /* <DEDUP_REMOVED lines=10> */
.L_x_10303:
[----:B------:R-:W-:Y:S05]  /*13c90*/  BSYNC B1 ;  /* 0x0000000000017941 */ /* 0x000fea0003800000 */
.L_x_10302:
[----:B------:R-:W-:Y:S01]  /*13ca0*/  LOP3.LUT P0, RZ, R26, 0x2, RZ, 0xc0, !PT ;  /* 0x000000021aff7812 */ /* 0x000fe2000780c0ff */
[----:B------:R-:W-:Y:S01]  /*13cb0*/  BSSY B1, `(.L_x_10319) ;  /* 0x0000094000017945 */ /* 0x000fe20003800000 */
[----:B------:R-:W-:-:S11]  /*13cc0*/  LOP3.LUT R20, R11, 0x1, RZ, 0x3c, !PT ;  /* 0x000000010b147812 */ /* 0x000fd600078e3cff */
[----:B------:R-:W-:Y:S05]  /*13cd0*/  @!P0 BRA `(.L_x_10320) ;  /* 0x0000000800448947 */ /* 0x000fea0003800000 */
[----:B------:R-:W-:Y:S01]  /*13ce0*/  LOP3.LUT P0, RZ, R26, 0x1, RZ, 0xc0, !PT ;  /* 0x000000011aff7812 */ /* 0x000fe2000780c0ff */
[----:B------:R-:W-:Y:S01]  /*13cf0*/  VIADD R13, R3, 0xffffffff ;  /* 0xffffffff030d7836 */ /* 0x000fe20000000000 */
        /* <DEDUP_REMOVED lines=22> */
.L_x_10321:
[----:B------:R-:W1:Y:S01]  /*13e60*/  SYNCS.PHASECHK.TRANS64.TRYWAIT P0, [UR38+0x2d840], R12 ;  /* 0x02d8400cff0075a7 */ /* 0x000e620008000166 */
[----:B------:R-:W-:Y:S01]  /*13e70*/  BSSY B2, `(.L_x_10322) ;  /* 0x0000003000027945 */ /* 0x000fe20003800000 */
[----:B------:R-:W-:-:S03]  /*13e80*/  ISETP.NE.AND P2, PT, R23, RZ, PT ;  /* 0x000000ff1700720c */ /* 0x000fc60003f45270 */
[----:B-1----:R-:W-:Y:S10]  /*13e90*/  @!P0 BRA `(.L_x_10323) ;  /* 0x0000002400ac8947 */ /* 0x002ff40003800000 */
.L_x_10394:
[----:B------:R-:W-:Y:S05]  /*13ea0*/  BSYNC B2 ;  /* 0x0000000000027941 */ /* 0x000fea0003800000 */
.L_x_10322:
[----:B------:R-:W-:Y:S04]  /*13eb0*/  BSSY B2, `(.L_x_10324) ;  /* 0x0000007000027945 */ /* 0x000fe80003800000 */
[----:B------:R-:W-:Y:S05]  /*13ec0*/  @P2 BRA `(.L_x_10325) ;  /* 0x0000000000142947 */ /* 0x000fea0003800000 */
[----:B------:R-:W-:Y:S01]  /*13ed0*/  ISETP.NE.AND P0, PT, R8, RZ, PT ;  /* 0x000000ff0800720c */ /* 0x000fe20003f05270 */
[----:B0-----:R-:W-:-:S04]  /*13ee0*/  IMAD.MOV.U32 R4, RZ, RZ, 0x6000 ;  /* 0x00006000ff047424 */ /* 0x001fc800078e00ff */
[----:B------:R1:W-:Y:S08]  /*13ef0*/  SYNCS.ARRIVE.TRANS64 RZ, [UR38+0x2d830], R4 ;  /* 0x02d83004ffff79a7 */ /* 0x0003f00008000026 */
[----:B-1----:R-:W-:Y:S05]  /*13f00*/  @!P0 BRA `(.L_x_10325) ;  /* 0x0000000000048947 */ /* 0x002fea0003800000 */
[----:B------:R-:W-:Y:S01]  /*13f10*/  BPT.TRAP 0x1 ;  /* 0x000000040000795c */ /* 0x000fe20000300000 */
.L_x_10325:
[----:B------:R-:W-:Y:S05]  /*13f20*/  BSYNC B2 ;  /* 0x0000000000027941 */ /* 0x000fea0003800000 */
.L_x_10324:
        /* <DEDUP_REMOVED lines=11> */
.L_x_10326:
        /* <DEDUP_REMOVED lines=14> */
.L_x_10327:
        /* <DEDUP_REMOVED lines=14> */
.L_x_10328:
        /* <DEDUP_REMOVED lines=12> */
.L_x_10395:
[----:B------:R-:W-:Y:S05]  /*14260*/  BSYNC B2 ;  /* 0x0000000000027941 */ /* 0x000fea0003800000 */
.L_x_10329:
        /* <DEDUP_REMOVED lines=9> */
.L_x_10332:
[----:B------:R-:W-:Y:S05]  /*14300*/  BSYNC B2 ;  /* 0x0000000000027941 */ /* 0x000fea0003800000 */
.L_x_10331:
        /* <DEDUP_REMOVED lines=10> */
.L_x_10333:
        /* <DEDUP_REMOVED lines=13> */
.L_x_10334:
        /* <DEDUP_REMOVED lines=13> */
.L_x_10335:
        /* <DEDUP_REMOVED lines=10> */
.L_x_10320:
[----:B------:R-:W-:Y:S05]  /*145f0*/  BSYNC B1 ;  /* 0x0000000000017941 */ /* 0x000fea0003800000 */
.L_x_10319:
[----:B------:R-:W-:Y:S02]  /*14600*/  VIADD R3, R3, 0xfffffffe ;  /* 0xfffffffe03037836 */ /* 0x000fe40000000000 */
[----:B------:R-:W-:Y:S01]  /*14610*/  IMAD.MOV.U32 R11, RZ, RZ, R20 ;  /* 0x000000ffff0b7224 */ /* 0x000fe200078e0014 */
[----:B------:R-:W-:Y:S06]  /*14620*/  @P1 BRA `(.L_x_10336) ;  /* 0xffffffec00401947 */ /* 0x000fec000383ffff */
[----:B------:R-:W-:Y:S05]  /*14630*/  BSYNC B0 ;  /* 0x0000000000007941 */ /* 0x000fea0003800000 */
.L_x_10301:
[----:B------:R-:W-:Y:S01]  /*14640*/  ISETP.NE.AND P0, PT, R9, RZ, PT ;  /* 0x000000ff0900720c */ /* 0x000fe20003f05270 */
[----:B------:R-:W-:-:S12]  /*14650*/  BSSY B0, `(.L_x_10300) ;  /* 0x0000094000007945 */ /* 0x000fd80003800000 */
[----:B------:R-:W-:Y:S05]  /*14660*/  @!P0 BRA `(.L_x_10337) ;  /* 0x0000000800488947 */ /* 0x000fea0003800000 */
[----:B------:R-:W-:Y:S01]  /*14670*/  LOP3.LUT P1, RZ, R26, 0x2, RZ, 0xc0, !PT ;  /* 0x000000021aff7812 */ /* 0x000fe2000782c0ff */
[----:B------:R-:W-:-:S12]  /*14680*/  IMAD.MOV.U32 R0, RZ, RZ, 0x1 ;  /* 0x00000001ff007424 */ /* 0x000fd800078e00ff */
[----:B------:R-:W-:Y:S05]  /*14690*/  @!P1 BRA `(.L_x_10337) ;  /* 0x00000008003c9947 */ /* 0x000fea0003800000 */
[----:B------:R-:W-:Y:S02]  /*146a0*/  LOP3.LUT P1, RZ, R26, 0x1, RZ, 0xc0, !PT ;  /* 0x000000011aff7812 */ /* 0x000fe4000782c0ff */
        /* <DEDUP_REMOVED lines=22> */
.L_x_10338:
[----:B------:R-:W1:Y:S01]  /*14810*/  SYNCS.PHASECHK.TRANS64.TRYWAIT P0, [UR38+0x2d848], R9 ;  /* 0x02d84809ff0075a7 */ /* 0x000e620008000166 */
[----:B------:R-:W-:Y:S01]  /*14820*/  BSSY B1, `(.L_x_10339) ;  /* 0x0000003000017945 */ /* 0x000fe20003800000 */
[----:B------:R-:W-:-:S03]  /*14830*/  ISETP.NE.AND P1, PT, R23, RZ, PT ;  /* 0x000000ff1700720c */ /* 0x000fc60003f25270 */
[----:B-1----:R-:W-:Y:S10]  /*14840*/  @!P0 BRA `(.L_x_10340) ;  /* 0x0000001c00708947 */ /* 0x002ff40003800000 */
.L_x_10396:
[----:B------:R-:W-:Y:S05]  /*14850*/  BSYNC B1 ;  /* 0x0000000000017941 */ /* 0x000fea0003800000 */
.L_x_10339:
[----:B------:R-:W-:Y:S04]  /*14860*/  BSSY B1, `(.L_x_10341) ;  /* 0x0000007000017945 */ /* 0x000fe80003800000 */
[----:B------:R-:W-:Y:S05]  /*14870*/  @P1 BRA `(.L_x_10342) ;  /* 0x0000000000141947 */ /* 0x000fea0003800000 */
[----:B------:R-:W-:Y:S01]  /*14880*/  ISETP.NE.AND P0, PT, R8, RZ, PT ;  /* 0x000000ff0800720c */ /* 0x000fe20003f05270 */
[----:B0-----:R-:W-:-:S04]  /*14890*/  IMAD.MOV.U32 R4, RZ, RZ, 0x6000 ;  /* 0x00006000ff047424 */ /* 0x001fc800078e00ff */
[----:B------:R1:W-:Y:S08]  /*148a0*/  SYNCS.ARRIVE.TRANS64 RZ, [UR38+0x2d838], R4 ;  /* 0x02d83804ffff79a7 */ /* 0x0003f00008000026 */
[----:B-1----:R-:W-:Y:S05]  /*148b0*/  @!P0 BRA `(.L_x_10342) ;  /* 0x0000000000048947 */ /* 0x002fea0003800000 */
[----:B------:R-:W-:Y:S01]  /*148c0*/  BPT.TRAP 0x1 ;  /* 0x000000040000795c */ /* 0x000fe20000300000 */
.L_x_10342:
[----:B------:R-:W-:Y:S05]  /*148d0*/  BSYNC B1 ;  /* 0x0000000000017941 */ /* 0x000fea0003800000 */
.L_x_10341:
        /* <DEDUP_REMOVED lines=11> */
.L_x_10343:
        /* <DEDUP_REMOVED lines=14> */
.L_x_10344:
        /* <DEDUP_REMOVED lines=14> */
.L_x_10345:
        /* <DEDUP_REMOVED lines=11> */
.L_x_10397:
[----:B------:R-:W-:Y:S05]  /*14c00*/  BSYNC B1 ;  /* 0x0000000000017941 */ /* 0x000fea0003800000 */
.L_x_10346:
        /* <DEDUP_REMOVED lines=9> */
.L_x_10349:
[----:B------:R-:W-:Y:S05]  /*14ca0*/  BSYNC B1 ;  /* 0x0000000000017941 */ /* 0x000fea0003800000 */
.L_x_10348:
        /* <DEDUP_REMOVED lines=10> */
.L_x_10350:
        /* <DEDUP_REMOVED lines=13> */
.L_x_10351:
        /* <DEDUP_REMOVED lines=13> */
.L_x_10352:
        /* <DEDUP_REMOVED lines=10> */
.L_x_10337:
[----:B------:R-:W-:Y:S05]  /*14f90*/  BSYNC B0 ;  /* 0x0000000000007941 */ /* 0x000fea0003800000 */
.L_x_10300:
[----:B------:R-:W-:Y:S01]  /*14fa0*/  LOP3.LUT P0, RZ, R26, 0x2, RZ, 0xc0, !PT ;  /* 0x000000021aff7812 */ /* 0x000fe2000780c0ff */
        /* <DEDUP_REMOVED lines=8> */
.L_x_10398:
[----:B------:R-:W-:Y:S05]  /*15030*/  BSYNC B1 ;  /* 0x0000000000017941 */ /* 0x000fea0003800000 */
.L_x_10355:
[----:B------:R-:W-:Y:S04]  /*15040*/  BSSY B1, `(.L_x_10357) ;  /* 0x0000007000017945 */ /* 0x000fe80003800000 */
[----:B------:R-:W-:Y:S05]  /*15050*/  @P1 BRA `(.L_x_10358) ;  /* 0x0000000000141947 */ /* 0x000fea0003800000 */
[----:B------:R-:W-:Y:S01]  /*15060*/  LOP3.LUT P0, RZ, R2, 0x1f, RZ, 0xc0, !PT ;  /* 0x0000001f02ff7812 */ /* 0x000fe2000780c0ff */
[----:B0-----:R-:W-:-:S04]  /*15070*/  IMAD.MOV.U32 R3, RZ, RZ, 0x6000 ;  /* 0x00006000ff037424 */ /* 0x001fc800078e00ff */
[----:B------:R1:W-:Y:S08]  /*15080*/  SYNCS.ARRIVE.TRANS64 RZ, [R4+URZ+0x2d850], R3 ;  /* 0x02d8500304ff79a7 */ /* 0x0003f0000800003f */
[----:B------:R-:W-:Y:S05]  /*15090*/  @!P0 BRA `(.L_x_10358) ;  /* 0x0000000000048947 */ /* 0x000fea0003800000 */
[----:B------:R-:W-:Y:S01]  /*150a0*/  BPT.TRAP 0x1 ;  /* 0x000000040000795c */ /* 0x000fe20000300000 */
.L_x_10358:
[----:B------:R-:W-:Y:S05]  /*150b0*/  BSYNC B1 ;  /* 0x0000000000017941 */ /* 0x000fea0003800000 */
.L_x_10357:
        /* <DEDUP_REMOVED lines=10> */
[----:B------:R-:W-:Y:S02]  /*15160*/  UIMAD UR4, UR4, 0x6000, UR38 ;  /* 0x00006000040478a4 */ /* 0x000fe4000f8e0226 */
[----:B------:R-:W-:Y:S02]  /*15170*/  UIADD3 UR9, UR9, 0x2d850, URZ ;  /* 0x0002d85009097890 */ /* 0x000fe4000fffe03f */
[----:B------:R-:W-:-:S12]  /*15180*/  UIADD3 UR8, UR4, 0x400, URZ ;  /* 0x0000040004087890 */ /* 0x000fd8000fffe03f */
.L_x_10359:
        /* <DEDUP_REMOVED lines=13> */
.L_x_10360:
        /* <DEDUP_REMOVED lines=13> */
.L_x_10361:
        /* <DEDUP_REMOVED lines=8> */
.L_x_10354:
[----:B------:R-:W-:Y:S05]  /*153b0*/  BSYNC B0 ;  /* 0x0000000000007941 */ /* 0x000fea0003800000 */
.L_x_10353:
[----:B------:R-:W-:Y:S02]  /*153c0*/  VIADD R0, R0, 0x1 ;  /* 0x0000000100007836 */ /* 0x000fe40000000000 */
[----:B01----:R-:W-:-:S03]  /*153d0*/  IMAD.MOV.U32 R3, RZ, RZ, RZ ;  /* 0x000000ffff037224 */ /* 0x003fc600078e00ff */
[----:B------:R-:W-:-:S04]  /*153e0*/  ISETP.NE.AND P0, PT, R0, 0x2, PT ;  /* 0x000000020000780c */ /* 0x000fc80003f05270 */
[----:B------:R-:W-:Y:S02]  /*153f0*/  SEL R5, RZ, 0x1, P0 ;  /* 0x00000001ff057807 */ /* 0x000fe40000000000 */
[----:B------:R-:W-:Y:S02]  /*15400*/  SEL R0, R0, RZ, P0 ;  /* 0x000000ff00007207 */ /* 0x000fe40000000000 */
[----:B------:R-:W-:-:S07]  /*15410*/  LOP3.LUT R20, R20, R5, RZ, 0x3c, !PT ;  /* 0x0000000514147212 */ /* 0x000fce00078e3cff */
.L_x_10278:
[----:B------:R-:W0:Y:S01]  /*15420*/  S2R R5, SR_CgaCtaId ;  /* 0x0000000000057919 */ /* 0x000e220000008800 */
[----:B------:R-:W-:Y:S02]  /*15430*/  MOV R2, 0x400 ;  /* 0x0000040000027802 */ /* 0x000fe40000000f00 */
[----:B------:R-:W-:Y:S02]  /*15440*/  SHF.L.U32 R3, R3, 0x1f, RZ ;  /* 0x0000001f03037819 */ /* 0x000fe400000006ff */
[----:B0-----:R-:W-:-:S04]  /*15450*/  LEA R8, R5, R2, 0x18 ;  /* 0x0000000205087211 */ /* 0x001fc800078ec0ff */
[----:B------:R-:W0:Y:S02]  /*15460*/  SYNCS.PHASECHK.TRANS64.TRYWAIT P0, [R8+URZ+0x2d820], R3 ;  /* 0x02d82003080075a7 */ /* 0x000e24000800017f */
[----:B0-----:R-:W-:Y:S05]  /*15470*/  @!P0 BRA `(.L_x_10362) ;  /* 0x0000001000a88947 */ /* 0x001fea0003800000 */
.L_x_10399:
[----:B------:R-:W-:-:S03]  /*15480*/  UMOV UR4, 0xffffffff ;  /* 0xffffffff00047882 */ /* 0x000fc60000000000 */
[----:B------:R-:W-:Y:S05]  /*15490*/  BRA.DIV UR4, `(.L_x_10363) ;  /* 0x0000001204b47947 */ /* 0x000fea000b800000 */
[----:B------:R1:W2:Y:S02]  /*154a0*/  SHFL.IDX PT, R14, R17, RZ, 0x1f ;  /* 0x00001fff110e7589 */ /* 0x0002a400000e0000 */
.L_x_10402:
[----:B--2---:R-:W-:-:S13]  /*154b0*/  ISETP.NE.AND P0, PT, R14, RZ, PT ;  /* 0x000000ff0e00720c */ /* 0x004fda0003f05270 */
[----:B------:R-:W-:Y:S05]  /*154c0*/  @P0 BRA `(.L_x_10194) ;  /* 0x00000000008c0947 */ /* 0x000fea0003800000 */
[----:B------:R-:W-:-:S03]  /*154d0*/  UMOV UR4, 0xffffffff ;  /* 0xffffffff00047882 */ /* 0x000fc60000000000 */
[----:B------:R-:W-:Y:S05]  /*154e0*/  BRA.DIV UR4, `(.L_x_10364) ;  /* 0x0000001204c87947 */ /* 0x000fea000b800000 */
[----:B------:R-:W-:-:S13]  /*154f0*/  ELECT P6, URZ, PT ;  /* 0x00000000003f782f */ /* 0x000fda00038c0000 */
.L_x_10405:
[----:B------:R-:W-:Y:S05]  /*15500*/  @!P6 BRA `(.L_x_10194) ;  /* 0x00000000007ce947 */ /* 0x000fea0003800000 */
[----:B------:R-:W-:-:S13]  /*15510*/  R2UR UR4, R16 ;  /* 0x00000000100472ca */ /* 0x000fda00000e0000 */
[----:B------:R-:W-:-:S06]  /*15520*/  ULOP3.LUT UR4, UR4, 0x2, URZ, 0xfc, !UPT ;  /* 0x0000000204047892 */ /* 0x000fcc000f8efc3f */
[----:B------:R-:W-:-:S05]  /*15530*/  IMAD.U32 R2, RZ, RZ, UR4 ;  /* 0x00000004ff027e24 */ /* 0x000fca000f8e00ff */
[----:B------:R-:W-:-:S13]  /*15540*/  ISETP.NE.AND P2, PT, R2, 0x3, PT ;  /* 0x000000030200780c */ /* 0x000fda0003f45270 */
[----:B------:R-:W-:Y:S05]  /*15550*/  @!P2 BRA `(.L_x_10365) ;  /* 0x000000000004a947 */ /* 0x000fea0003800000 */
[----:B------:R-:W-:Y:S01]  /*15560*/  BPT.TRAP 0x1 ;  /* 0x000000040000795c */ /* 0x000fe20000300000 */
.L_x_10365:
[----:B------:R-:W-:Y:S01]  /*15570*/  VIADD R7, R8, 0x2d840 ;  /* 0x0002d84008077836 */ /* 0x000fe20000000000 */
[----:B------:R-:W-:Y:S01]  /*15580*/  SHF.L.U32 R4, R20, 0x1f, RZ ;  /* 0x0000001f14047819 */ /* 0x000fe200000006ff */
[C---:B------:R-:W-:Y:S02]  /*15590*/  VIADD R2, R0.reuse, 0x1 ;  /* 0x0000000100027836 */ /* 0x040fe40000000000 */
[----:B------:R-:W-:-:S03]  /*155a0*/  IMAD R5, R0, 0x8, R7 ;  /* 0x0000000800057824 */ /* 0x000fc600078e0207 */
[C---:B------:R-:W-:Y:S01]  /*155b0*/  ISETP.NE.AND P1, PT, R2.reuse, 0x2, PT ;  /* 0x000000020200780c */ /* 0x040fe20003f25270 */
[----:B------:R-:W2:Y:S03]  /*155c0*/  SYNCS.PHASECHK.TRANS64.TRYWAIT P0, [R5+URZ], R4 ;  /* 0x00000004050075a7 */ /* 0x000ea6000800017f */
[----:B0-----:R-:W-:Y:S02]  /*155d0*/  SEL R3, RZ, 0x1, P1 ;  /* 0x00000001ff037807 */ /* 0x001fe40000800000 */
[----:B------:R-:W-:Y:S02]  /*155e0*/  SEL R6, R2, RZ, P1 ;  /* 0x000000ff02067207 */ /* 0x000fe40000800000 */
[----:B------:R-:W-:-:S03]  /*155f0*/  LOP3.LUT R2, R20, R3, RZ, 0x3c, !PT ;  /* 0x0000000314027212 */ /* 0x000fc600078e3cff */
[----:B------:R-:W-:Y:S01]  /*15600*/  IMAD R3, R6, 0x8, R7 ;  /* 0x0000000806037824 */ /* 0x000fe200078e0207 */
[----:B------:R-:W-:Y:S01]  /*15610*/  SHF.L.U32 R2, R2, 0x1f, RZ ;  /* 0x0000001f02027819 */ /* 0x000fe200000006ff */
[----:B--2---:R-:W-:Y:S06]  /*15620*/  @!P0 BRA `(.L_x_10366) ;  /* 0x0000001000988947 */ /* 0x004fec0003800000 */
.L_x_10406:
[----:B------:R-:W2:Y:S02]  /*15630*/  SYNCS.PHASECHK.TRANS64.TRYWAIT P0, [R3+URZ], R2 ;  /* 0x00000002030075a7 */ /* 0x000ea4000800017f */
[----:B--2---:R-:W-:Y:S05]  /*15640*/  @!P0 BRA `(.L_x_10367) ;  /* 0x0000001000a48947 */ /* 0x004fea0003800000 */
.L_x_10407:
[----:B------:R-:W-:Y:S05]  /*15650*/  @!P2 BRA `(.L_x_10368) ;  /* 0x000000000004a947 */ /* 0x000fea0003800000 */
[----:B------:R-:W-:Y:S01]  /*15660*/  BPT.TRAP 0x1 ;  /* 0x000000040000795c */ /* 0x000fe20000300000 */
.L_x_10368:
[----:B--2---:R-:W-:-:S04]  /*15670*/  VIADD R3, R8, 0x2d860 ;  /* 0x0002d86008037836 */ /* 0x004fc80000000000 */
[----:B0-----:R-:W-:-:S04]  /*15680*/  IMAD R5, R0, 0x8, R3 ;  /* 0x0000000800057824 */ /* 0x001fc800078e0203 */
[----:B------:R-:W0:Y:S02]  /*15690*/  SYNCS.PHASECHK.TRANS64.TRYWAIT P0, [R5+URZ], R4 ;  /* 0x00000004050075a7 */ /* 0x000e24000800017f */
[----:B0-----:R-:W-:Y:S05]  /*156a0*/  @!P0 BRA `(.L_x_10369) ;  /* 0x0000001000a08947 */ /* 0x001fea0003800000 */
.L_x_10408:
[----:B------:R-:W-:-:S07]  /*156b0*/  IMAD R3, R6, 0x8, R3 ;  /* 0x0000000806037824 */ /* 0x000fce00078e0203 */
.L_x_10370:
[----:B--2---:R2:W3:Y:S02]  /*156c0*/  SYNCS.PHASECHK.TRANS64.TRYWAIT P0, [R3+URZ], R2 ;  /* 0x00000002030075a7 */ /* 0x0044e4000800017f */
[----:B---3--:R-:W-:Y:S05]  /*156d0*/  @!P0 NANOSLEEP.SYNCS 0x989680 ;  /* 0x009896800000895d */ /* 0x008fea0003900000 */
[----:B------:R-:W3:Y:S02]  /*156e0*/  @!P0 SYNCS.PHASECHK.TRANS64 P0, [R3+URZ], R2 ;  /* 0x00000002030085a7 */ /* 0x000ee4000800007f */
[----:B---3--:R-:W-:Y:S05]  /*156f0*/  @!P0 BRA `(.L_x_10370) ;  /* 0xfffffffc00f08947 */ /* 0x008fea000383ffff */
.L_x_10194:
[----:B------:R-:W-:Y:S05]  /*15700*/  BSYNC B6 ;  /* 0x0000000000067941 */ /* 0x000fea0003800000 */
.L_x_10191:
[----:B------:R-:W-:Y:S05]  /*15710*/  EXIT ;  /* 0x000000000000794d */ /* 0x000fea0003800000 */
.L_x_10204:
[----:B0-----:R-:W-:-:S04]  /*15720*/  IMAD.U32 R3, RZ, RZ, UR36 ;  /* 0x00000024ff037e24 */ /* 0x001fc8000f8e00ff */
[----:B------:R0:W1:Y:S03]  /*15730*/  SYNCS.PHASECHK.TRANS64.TRYWAIT P0, [R3+URZ+0x2d800], R0 ;  /* 0x02d80000030075a7 */ /* 0x000066000800017f */
[----:B-1----:R-:W-:Y:S05]  /*15740*/  @!P0 NANOSLEEP.SYNCS 0x989680 ;  /* 0x009896800000895d */ /* 0x002fea0003900000 */
[----:B------:R-:W1:Y:S02]  /*15750*/  @!P0 SYNCS.PHASECHK.TRANS64 P0, [R3+URZ+0x2d800], R0 ;  /* 0x02d80000030085a7 */ /* 0x000e64000800007f */
[----:B-1----:R-:W-:Y:S05]  /*15760*/  @!P0 BRA `(.L_x_10204) ;  /* 0xfffffffc00ec8947 */ /* 0x002fea000383ffff */
[----:B------:R-:W-:Y:S05]  /*15770*/  BRA `(.L_x_10371) ;  /* 0xfffffec000007947 */ /* 0x000fea000383ffff */
.L_x_10208:
[----:B-1----:R-:W-:-:S04]  /*15780*/  IMAD.U32 R3, RZ, RZ, UR36 ;  /* 0x00000024ff037e24 */ /* 0x002fc8000f8e00ff */
[----:B------:R1:W2:Y:S03]  /*15790*/  SYNCS.PHASECHK.TRANS64.TRYWAIT P2, [R3+URZ+0x2d830], R0 ;  /* 0x02d83000030075a7 */ /* 0x0002a6000804017f */
[----:B--2---:R-:W-:Y:S05]  /*157a0*/  @!P2 NANOSLEEP.SYNCS 0x989680 ;  /* 0x009896800000a95d */ /* 0x004fea0003900000 */
[----:B------:R-:W2:Y:S02]  /*157b0*/  @!P2 SYNCS.PHASECHK.TRANS64 P2, [R3+URZ+0x2d830], R0 ;  /* 0x02d830000300a5a7 */ /* 0x000ea4000804007f */
[----:B--2---:R-:W-:Y:S05]  /*157c0*/  @!P2 BRA `(.L_x_10208) ;  /* 0xfffffffc00eca947 */ /* 0x004fea000383ffff */
[----:B------:R-:W-:Y:S05]  /*157d0*/  BRA `(.L_x_10207) ;  /* 0xfffffec000247947 */ /* 0x000fea000383ffff */
.L_x_10224:
[----:B--2---:R-:W-:-:S04]  /*157e0*/  IMAD.U32 R21, RZ, RZ, UR10 ;  /* 0x0000000aff157e24 */ /* 0x004fc8000f8e00ff */
[----:B------:R2:W3:Y:S03]  /*157f0*/  SYNCS.PHASECHK.TRANS64.TRYWAIT P2, [R21+URZ+0x2d830], R20 ;  /* 0x02d83014150075a7 */ /* 0x0004e6000804017f */
[----:B---3--:R-:W-:Y:S05]  /*15800*/  @!P2 NANOSLEEP.SYNCS 0x989680 ;  /* 0x009896800000a95d */ /* 0x008fea0003900000 */
[----:B------:R-:W3:Y:S02]  /*15810*/  @!P2 SYNCS.PHASECHK.TRANS64 P2, [R21+URZ+0x2d830], R20 ;  /* 0x02d830141500a5a7 */ /* 0x000ee4000804007f */
[----:B---3--:R-:W-:Y:S05]  /*15820*/  @!P2 BRA `(.L_x_10224) ;  /* 0xfffffffc00eca947 */ /* 0x008fea000383ffff */
[----:B------:R-:W-:Y:S05]  /*15830*/  BRA `(.L_x_10221) ;  /* 0xfffffefc00287947 */ /* 0x000fea000383ffff */
.L_x_10228:
[----:B-1----:R-:W-:-:S04]  /*15840*/  IMAD.U32 R21, RZ, RZ, UR10 ;  /* 0x0000000aff157e24 */ /* 0x002fc8000f8e00ff */
[----:B------:R1:W2:Y:S03]  /*15850*/  SYNCS.PHASECHK.TRANS64.TRYWAIT P2, [R21+URZ+0x2d850], R20 ;  /* 0x02d85014150075a7 */ /* 0x0002a6000804017f */
[----:B--2---:R-:W-:Y:S05]  /*15860*/  @!P2 NANOSLEEP.SYNCS 0x989680 ;  /* 0x009896800000a95d */ /* 0x004fea0003900000 */
[----:B------:R-:W2:Y:S02]  /*15870*/  @!P2 SYNCS.PHASECHK.TRANS64 P2, [R21+URZ+0x2d850], R20 ;  /* 0x02d850141500a5a7 */ /* 0x000ea4000804007f */
[----:B--2---:R-:W-:Y:S05]  /*15880*/  @!P2 BRA `(.L_x_10228) ;  /* 0xfffffffc00eca947 */ /* 0x004fea000383ffff */
[----:B------:R-:W-:Y:S05]  /*15890*/  BRA `(.L_x_10225) ;  /* 0xfffffefc00c87947 */ /* 0x000fea000383ffff */
.L_x_10245:
[----:B-1----:R-:W-:-:S04]  /*158a0*/  IMAD.U32 R24, RZ, RZ, UR14 ;  /* 0x0000000eff187e24 */ /* 0x002fc8000f8e00ff */
[----:B------:R1:W3:Y:S03]  /*158b0*/  SYNCS.PHASECHK.TRANS64.TRYWAIT P2, [R24+URZ+0x2d830], R13 ;  /* 0x02d8300d180075a7 */ /* 0x0002e6000804017f */
[----:B---3--:R-:W-:Y:S05]  /*158c0*/  @!P2 NANOSLEEP.SYNCS 0x989680 ;  /* 0x009896800000a95d */ /* 0x008fea0003900000 */
[----:B------:R-:W3:Y:S02]  /*158d0*/  @!P2 SYNCS.PHASECHK.TRANS64 P2, [R24+URZ+0x2d830], R13 ;  /* 0x02d8300d1800a5a7 */ /* 0x000ee4000804007f */
[----:B---3--:R-:W-:Y:S05]  /*158e0*/  @!P2 BRA `(.L_x_10245) ;  /* 0xfffffffc00eca947 */ /* 0x008fea000383ffff */
[----:B------:R-:W-:Y:S05]  /*158f0*/  BRA `(.L_x_10242) ;  /* 0xffffff3800047947 */ /* 0x000fea000383ffff */
.L_x_10249:
[----:B-1----:R-:W-:-:S04]  /*15900*/  IMAD.U32 R136, RZ, RZ, UR14 ;  /* 0x0000000eff887e24 */ /* 0x002fc8000f8e00ff */
[----:B------:R1:W2:Y:S03]  /*15910*/  SYNCS.PHASECHK.TRANS64.TRYWAIT P2, [R136+URZ+0x2d850], R13 ;  /* 0x02d8500d880075a7 */ /* 0x0002a6000804017f */
[----:B--2---:R-:W-:Y:S05]  /*15920*/  @!P2 NANOSLEEP.SYNCS 0x989680 ;  /* 0x009896800000a95d */ /* 0x004fea0003900000 */
[----:B------:R-:W2:Y:S02]  /*15930*/  @!P2 SYNCS.PHASECHK.TRANS64 P2, [R136+URZ+0x2d850], R13 ;  /* 0x02d8500d8800a5a7 */ /* 0x000ea4000804007f */
[----:B--2---:R-:W-:Y:S05]  /*15940*/  @!P2 BRA `(.L_x_10249) ;  /* 0xfffffffc00eca947 */ /* 0x004fea000383ffff */
[----:B------:R-:W-:Y:S05]  /*15950*/  BRA `(.L_x_10246) ;  /* 0xffffff3800b07947 */ /* 0x000fea000383ffff */
.L_x_10255:
[----:B-12---:R-:W-:-:S04]  /*15960*/  IMAD.U32 R24, RZ, RZ, UR10 ;  /* 0x0000000aff187e24 */ /* 0x006fc8000f8e00ff */
[----:B------:R1:W2:Y:S03]  /*15970*/  SYNCS.PHASECHK.TRANS64.TRYWAIT P2, [R24+URZ+0x2d830], R13 ;  /* 0x02d8300d180075a7 */ /* 0x0002a6000804017f */
[----:B--2---:R-:W-:Y:S05]  /*15980*/  @!P2 NANOSLEEP.SYNCS 0x989680 ;  /* 0x009896800000a95d */ /* 0x004fea0003900000 */
[----:B------:R-:W2:Y:S02]  /*15990*/  @!P2 SYNCS.PHASECHK.TRANS64 P2, [R24+URZ+0x2d830], R13 ;  /* 0x02d8300d1800a5a7 */ /* 0x000ea4000804007f */
[----:B--2---:R-:W-:Y:S05]  /*159a0*/  @!P2 BRA `(.L_x_10255) ;  /* 0xfffffffc00eca947 */ /* 0x004fea000383ffff */
[----:B------:R-:W-:Y:S05]  /*159b0*/  BRA `(.L_x_10252) ;  /* 0xffffff6000607947 */ /* 0x000fea000383ffff */
.L_x_10259:
[----:B-1----:R-:W-:-:S04]  /*159c0*/  IMAD.U32 R136, RZ, RZ, UR10 ;  /* 0x0000000aff887e24 */ /* 0x002fc8000f8e00ff */
[----:B------:R1:W2:Y:S03]  /*159d0*/  SYNCS.PHASECHK.TRANS64.TRYWAIT P2, [R136+URZ+0x2d850], R13 ;  /* 0x02d8500d880075a7 */ /* 0x0002a6000804017f */
[----:B--2---:R-:W-:Y:S05]  /*159e0*/  @!P2 NANOSLEEP.SYNCS 0x989680 ;  /* 0x009896800000a95d */ /* 0x004fea0003900000 */
[----:B------:R-:W2:Y:S02]  /*159f0*/  @!P2 SYNCS.PHASECHK.TRANS64 P2, [R136+URZ+0x2d850], R13 ;  /* 0x02d8500d8800a5a7 */ /* 0x000ea4000804007f */
[----:B--2---:R-:W-:Y:S05]  /*15a00*/  @!P2 BRA `(.L_x_10259) ;  /* 0xfffffffc00eca947 */ /* 0x004fea000383ffff */
[----:B------:R-:W-:Y:S05]  /*15a10*/  BRA `(.L_x_10256) ;  /* 0xffffff6400007947 */ /* 0x000fea000383ffff */
.L_x_10272:
[----:B------:R-:W-:-:S04]  /*15a20*/  IMAD.U32 R3, RZ, RZ, UR9 ;  /* 0x00000009ff037e24 */ /* 0x000fc8000f8e00ff */
[----:B------:R0:W0:Y:S03]  /*15a30*/  SYNCS.PHASECHK.TRANS64.TRYWAIT P0, [R3+URZ+0x2d850], R0 ;  /* 0x02d85000030075a7 */ /* 0x000026000800017f */
[----:B0-----:R-:W-:Y:S05]  /*15a40*/  @!P0 NANOSLEEP.SYNCS 0x989680 ;  /* 0x009896800000895d */ /* 0x001fea0003900000 */
[----:B------:R-:W0:Y:S02]  /*15a50*/  @!P0 SYNCS.PHASECHK.TRANS64 P0, [R3+URZ+0x2d850], R0 ;  /* 0x02d85000030085a7 */ /* 0x000e24000800007f */
[----:B0-----:R-:W-:Y:S05]  /*15a60*/  @!P0 BRA `(.L_x_10272) ;  /* 0xfffffffc00ec8947 */ /* 0x001fea000383ffff */
[----:B------:R-:W-:Y:S05]  /*15a70*/  BRA `(.L_x_10271) ;  /* 0xffffff9800247947 */ /* 0x000fea000383ffff */
.L_x_10289:
[----:B------:R-:W-:Y:S02]  /*15a80*/  IMAD.MOV.U32 R13, RZ, RZ, R17 ;  /* 0x000000ffff0d7224 */ /* 0x000fe400078e0011 */
[----:B------:R-:W-:Y:S02]  /*15a90*/  IMAD.MOV.U32 R12, RZ, RZ, RZ ;  /* 0x000000ffff0c7224 */ /* 0x000fe400078e00ff */
[----:B------:R-:W-:Y:S02]  /*15aa0*/  IMAD.MOV.U32 R11, RZ, RZ, 0x1f ;  /* 0x0000001fff0b7424 */ /* 0x000fe400078e00ff */
[----:B------:R-:W-:-:S07]  /*15ab0*/  IMAD.MOV.U32 R15, RZ, RZ, -0x1 ;  /* 0xffffffffff0f7424 */ /* 0x000fce00078e00ff */
[----:B------:R-:W-:Y:S05]  /*15ac0*/  WARPSYNC.COLLECTIVE R15, `(.L_x_10372) ;  /* 0x000000000f087348 */ /* 0x000fea0003c00000 */
[----:B------:R0:W1:Y:S02]  /*15ad0*/  SHFL.IDX P6, R14, R13, R12, R11 ;  /* 0x0000000c0d0e7389 */ /* 0x00006400000c000b */
[----:B01----:R-:W-:Y:S01]  /*15ae0*/  ENDCOLLECTIVE ;  /* 0x000000000000791b */ /* 0x003fe20003800000 */
.L_x_10372:
[----:B------:R-:W-:Y:S05]  /*15af0*/  BRA `(.L_x_10373) ;  /* 0xffffffc400947947 */ /* 0x000fea000383ffff */
.L_x_10291:
[----:B------:R-:W-:Y:S01]  /*15b00*/  BSSY B0, `(.L_x_10374) ;  /* 0x0000006000007945 */ /* 0x000fe20003800000 */
[----:B------:R-:W-:-:S07]  /*15b10*/  IMAD.MOV.U32 R15, RZ, RZ, -0x1 ;  /* 0xffffffffff0f7424 */ /* 0x000fce00078e00ff */
[----:B0-----:R-:W-:Y:S05]  /*15b20*/  WARPSYNC.COLLECTIVE R15, `(.L_x_10375) ;  /* 0x000000000f0c7348 */ /* 0x001fea0003c00000 */
[----:B------:R-:W-:Y:S02]  /*15b30*/  ELECT P6, UR62, PT ;  /* 0x00000000003e782f */ /* 0x000fe400038c0000 */
[----:B------:R-:W-:Y:S01]  /*15b40*/  MOV R14, UR62 ;  /* 0x0000003e000e7c02 */ /* 0x000fe20008000f00 */
[----:B0-----:R-:W-:Y:S10]  /*15b50*/  ENDCOLLECTIVE ;  /* 0x000000000000791b */ /* 0x001ff40003800000 */
.L_x_10375:
[----:B------:R-:W-:Y:S05]  /*15b60*/  BSYNC B0 ;  /* 0x0000000000007941 */ /* 0x000fea0003800000 */
.L_x_10374:
[----:B------:R-:W-:Y:S05]  /*15b70*/  BRA `(.L_x_10376) ;  /* 0xffffffc400947947 */ /* 0x000fea000383ffff */
.L_x_10293:
[----:B--2---:R-:W-:-:S04]  /*15b80*/  IMAD.U32 R3, RZ, RZ, UR38 ;  /* 0x00000026ff037e24 */ /* 0x004fc8000f8e00ff */
[----:B------:R2:W3:Y:S03]  /*15b90*/  SYNCS.PHASECHK.TRANS64.TRYWAIT P0, [R3+URZ+0x2d840], R0 ;  /* 0x02d84000030075a7 */ /* 0x0004e6000800017f */
[----:B---3--:R-:W-:Y:S05]  /*15ba0*/  @!P0 NANOSLEEP.SYNCS 0x989680 ;  /* 0x009896800000895d */ /* 0x008fea0003900000 */
[----:B------:R-:W3:Y:S02]  /*15bb0*/  @!P0 SYNCS.PHASECHK.TRANS64 P0, [R3+URZ+0x2d840], R0 ;  /* 0x02d84000030085a7 */ /* 0x000ee4000800007f */
[----:B---3--:R-:W-:Y:S05]  /*15bc0*/  @!P0 BRA `(.L_x_10293) ;  /* 0xfffffffc00ec8947 */ /* 0x008fea000383ffff */
[----:B------:R-:W-:Y:S05]  /*15bd0*/  BRA `(.L_x_10377) ;  /* 0xffffffc400e87947 */ /* 0x000fea000383ffff */
.L_x_10296:
[----:B------:R-:W-:Y:S02]  /*15be0*/  IMAD.MOV.U32 R13, RZ, RZ, R20 ;  /* 0x000000ffff0d7224 */ /* 0x000fe400078e0014 */
[----:B------:R-:W-:Y:S02]  /*15bf0*/  IMAD.MOV.U32 R12, RZ, RZ, RZ ;  /* 0x000000ffff0c7224 */ /* 0x000fe400078e00ff */
[----:B------:R-:W-:Y:S02]  /*15c00*/  IMAD.MOV.U32 R11, RZ, RZ, 0x1c1f ;  /* 0x00001c1fff0b7424 */ /* 0x000fe400078e00ff */
[----:B------:R-:W-:Y:S02]  /*15c10*/  IMAD.MOV.U32 R15, RZ, RZ, -0x1 ;  /* 0xffffffffff0f7424 */ /* 0x000fe400078e00ff */
[----:B------:R-:W-:-:S07]  /*15c20*/  VIADD R3, R3, UR48 ;  /* 0x0000003003037c36 */ /* 0x000fce0008000000 */
[----:B0-----:R-:W-:Y:S05]  /*15c30*/  WARPSYNC.COLLECTIVE R15, `(.L_x_10378) ;  /* 0x000000000f087348 */ /* 0x001fea0003c00000 */
[----:B------:R1:W2:Y:S02]  /*15c40*/  SHFL.IDX P6, R14, R13, R12, R11 ;  /* 0x0000000c0d0e7389 */ /* 0x0002a400000c000b */
[----:B012---:R-:W-:Y:S01]  /*15c50*/  ENDCOLLECTIVE ;  /* 0x000000000000791b */ /* 0x007fe20003800000 */
.L_x_10378:
[----:B------:R-:W-:Y:S02]  /*15c60*/  IMAD.MOV.U32 R13, RZ, RZ, R10 ;  /* 0x000000ffff0d7224 */ /* 0x000fe400078e000a */
[----:B------:R-:W-:-:S07]  /*15c70*/  IMAD.MOV.U32 R5, RZ, RZ, R14 ;  /* 0x000000ffff057224 */ /* 0x000fce00078e000e */
[----:B------:R-:W-:Y:S05]  /*15c80*/  WARPSYNC.COLLECTIVE R15, `(.L_x_10379) ;  /* 0x000000000f087348 */ /* 0x000fea0003c00000 */
[----:B------:R0:W1:Y:S02]  /*15c90*/  SHFL.IDX P6, R14, R13, R12, R11 ;  /* 0x0000000c0d0e7389 */ /* 0x00006400000c000b */
[----:B01----:R-:W-:Y:S01]  /*15ca0*/  ENDCOLLECTIVE ;  /* 0x000000000000791b */ /* 0x003fe20003800000 */
.L_x_10379:
[----:B------:R-:W-:Y:S01]  /*15cb0*/  ULDC UR4, c[0x0][0x288] ;  /* 0x0000a20000047ab9 */ /* 0x000fe20000000800 */
[----:B------:R-:W-:Y:S01]  /*15cc0*/  ULDC.64 UR6, c[0x0][0x208] ;  /* 0x0000820000067ab9 */ /* 0x000fe20000000a00 */
[----:B------:R-:W-:-:S05]  /*15cd0*/  IMAD R0, R0, UR4, RZ ;  /* 0x0000000400007c24 */ /* 0x000fca000f8e02ff */
[C---:B------:R-:W-:Y:S01]  /*15ce0*/  ISETP.GE.AND P3, PT, R3.reuse, R0, PT ;  /* 0x000000000300720c */ /* 0x040fe20003f66270 */
[----:B------:R-:W-:Y:S02]  /*15cf0*/  VIADD R11, R3, 0x20 ;  /* 0x00000020030b7836 */ /* 0x000fe40000000000 */
[----:B------:R-:W-:Y:S02]  /*15d00*/  IMAD.MOV.U32 R13, RZ, RZ, R20 ;  /* 0x000000ffff0d7224 */ /* 0x000fe400078e0014 */
[----:B------:R-:W-:-:S08]  /*15d10*/  IMAD.MOV.U32 R12, RZ, RZ, 0x1 ;  /* 0x00000001ff0c7424 */ /* 0x000fd000078e00ff */
        /* <DEDUP_REMOVED lines=9> */
[----:B------:R-:W-:Y:S01]  /*15db0*/  ISETP.GE.AND P3, PT, R11, R0, PT ;  /* 0x000000000b00720c */ /* 0x000fe20003f66270 */
[----:B------:R-:W-:-:S12]  /*15dc0*/  IMAD.MOV.U32 R11, RZ, RZ, 0x1c1f ;  /* 0x00001c1fff0b7424 */ /* 0x000fd800078e00ff */
[----:B0-----:R-:W-:Y:S05]  /*15dd0*/  WARPSYNC.COLLECTIVE R15, `(.L_x_10380) ;  /* 0x000000000f087348 */ /* 0x001fea0003c00000 */
[----:B------:R1:W2:Y:S02]  /*15de0*/  SHFL.IDX P6, R14, R13, R12, R11 ;  /* 0x0000000c0d0e7389 */ /* 0x0002a400000c000b */
[----:B012---:R-:W-:Y:S01]  /*15df0*/  ENDCOLLECTIVE ;  /* 0x000000000000791b */ /* 0x007fe20003800000 */
.L_x_10380:
[----:B------:R-:W-:Y:S01]  /*15e00*/  @!P3 LEA R22, R6, UR38, 0x1 ;  /* 0x000000260616bc11 */ /* 0x000fe2000f8e08ff */
[----:B------:R-:W-:Y:S02]  /*15e10*/  IMAD.MOV.U32 R13, RZ, RZ, R10 ;  /* 0x000000ffff0d7224 */ /* 0x000fe400078e000a */
[----:B------:R-:W-:-:S07]  /*15e20*/  IMAD.MOV.U32 R28, RZ, RZ, R14 ;  /* 0x000000ffff1c7224 */ /* 0x000fce00078e000e */
[----:B------:R-:W-:Y:S05]  /*15e30*/  WARPSYNC.COLLECTIVE R15, `(.L_x_10381) ;  /* 0x000000000f087348 */ /* 0x000fea0003c00000 */
[----:B------:R0:W1:Y:S02]  /*15e40*/  SHFL.IDX P6, R14, R13, R12, R11 ;  /* 0x0000000c0d0e7389 */ /* 0x00006400000c000b */
[----:B01----:R-:W-:Y:S01]  /*15e50*/  ENDCOLLECTIVE ;  /* 0x000000000000791b */ /* 0x003fe20003800000 */
.L_x_10381:
[----:B------:R-:W-:Y:S01]  /*15e60*/  ULDC.64 UR4, c[0x0][0x208] ;  /* 0x0000820000047ab9 */ /* 0x000fe20000000a00 */
[----:B------:R-:W-:Y:S02]  /*15e70*/  IMAD.MOV.U32 R5, RZ, RZ, R28 ;  /* 0x000000ffff057224 */ /* 0x000fe400078e001c */
[----:B------:R-:W-:Y:S02]  /*15e80*/  IMAD.MOV.U32 R13, RZ, RZ, R20 ;  /* 0x000000ffff0d7224 */ /* 0x000fe400078e0014 */
[----:B------:R-:W-:Y:S02]  /*15e90*/  IMAD.MOV.U32 R12, RZ, RZ, 0x2 ;  /* 0x00000002ff0c7424 */ /* 0x000fe400078e00ff */
[----:B------:R-:W-:-:S04]  /*15ea0*/  IMAD.MOV.U32 R4, RZ, RZ, R14 ;  /* 0x000000ffff047224 */ /* 0x000fc800078e000e */
[----:B------:R-:W-:-:S04]  /*15eb0*/  @!P3 IMAD.WIDE.U32 R28, R7, 0x2, R4 ;  /* 0x00000002071cb825 */ /* 0x000fc800078e0004 */
[----:B------:R-:W-:Y:S01]  /*15ec0*/  VIADD R5, R3, 0x40 ;  /* 0x0000004003057836 */ /* 0x000fe20000000000 */
        /* <DEDUP_REMOVED lines=10> */
.L_x_10382:
[----:B------:R-:W-:Y:S02]  /*15f70*/  IMAD.MOV.U32 R13, RZ, RZ, R10 ;  /* 0x000000ffff0d7224 */ /* 0x000fe400078e000a */
[----:B------:R-:W-:-:S07]  /*15f80*/  IMAD.MOV.U32 R21, RZ, RZ, R14 ;  /* 0x000000ffff157224 */ /* 0x000fce00078e000e */
[----:B------:R-:W-:Y:S05]  /*15f90*/  WARPSYNC.COLLECTIVE R15, `(.L_x_10383) ;  /* 0x000000000f087348 */ /* 0x000fea0003c00000 */
[----:B------:R0:W1:Y:S02]  /*15fa0*/  SHFL.IDX P6, R14, R13, R12, R11 ;  /* 0x0000000c0d0e7389 */ /* 0x00006400000c000b */
[----:B01----:R-:W-:Y:S01]  /*15fb0*/  ENDCOLLECTIVE ;  /* 0x000000000000791b */ /* 0x003fe20003800000 */
.L_x_10383:
[----:B------:R-:W-:Y:S01]  /*15fc0*/  ULDC.64 UR4, c[0x0][0x208] ;  /* 0x0000820000047ab9 */ /* 0x000fe20000000a00 */
[----:B------:R-:W-:Y:S01]  /*15fd0*/  IMAD.MOV.U32 R5, RZ, RZ, R21 ;  /* 0x000000ffff057224 */ /* 0x000fe200078e0015 */
[----:B------:R-:W-:Y:S01]  /*15fe0*/  @!P3 LEA R21, R6, UR38, 0x1 ;  /* 0x000000260615bc11 */ /* 0x000fe2000f8e08ff */
[----:B------:R-:W-:Y:S02]  /*15ff0*/  IMAD.MOV.U32 R13, RZ, RZ, R20 ;  /* 0x000000ffff0d7224 */ /* 0x000fe400078e0014 */
[----:B------:R-:W-:-:S04]  /*16000*/  IMAD.MOV.U32 R12, RZ, RZ, R14 ;  /* 0x000000ffff0c7224 */ /* 0x000fc800078e000e */
[----:B------:R-:W-:Y:S02]  /*16010*/  IMAD.MOV.U32 R4, RZ, RZ, R12 ;  /* 0x000000ffff047224 */ /* 0x000fe400078e000c */
[----:B------:R-:W-:Y:S02]  /*16020*/  IMAD.MOV.U32 R12, RZ, RZ, 0x3 ;  /* 0x00000003ff0c7424 */ /* 0x000fe400078e00ff */
        /* <DEDUP_REMOVED lines=10> */
.L_x_10384:
[----:B------:R-:W-:-:S05]  /*160d0*/  VIADD R5, R3, 0x60 ;  /* 0x0000006003057836 */ /* 0x000fca0000000000 */
[----:B------:R-:W-:Y:S01]  /*160e0*/  ISETP.GE.AND P3, PT, R5, R0, PT ;  /* 0x000000000500720c */ /* 0x000fe20003f66270 */
[----:B------:R-:W-:Y:S02]  /*160f0*/  IMAD.MOV.U32 R13, RZ, RZ, R10 ;  /* 0x000000ffff0d7224 */ /* 0x000fe400078e000a */
[----:B------:R-:W-:-:S10]  /*16100*/  IMAD.MOV.U32 R20, RZ, RZ, R14 ;  /* 0x000000ffff147224 */ /* 0x000fd400078e000e */
[----:B------:R-:W-:Y:S05]  /*16110*/  WARPSYNC.COLLECTIVE R15, `(.L_x_10385) ;  /* 0x000000000f087348 */ /* 0x000fea0003c00000 */
[----:B------:R0:W1:Y:S02]  /*16120*/  SHFL.IDX P6, R14, R13, R12, R11 ;  /* 0x0000000c0d0e7389 */ /* 0x00006400000c000b */
[----:B01----:R-:W-:Y:S01]  /*16130*/  ENDCOLLECTIVE ;  /* 0x000000000000791b */ /* 0x003fe20003800000 */
.L_x_10385:
[----:B------:R-:W-:Y:S01]  /*16140*/  @!P3 LEA R10, R6, UR38, 0x1 ;  /* 0x00000026060abc11 */ /* 0x000fe2000f8e08ff */
[----:B------:R-:W-:Y:S01]  /*16150*/  IMAD.MOV.U32 R5, RZ, RZ, R20 ;  /* 0x000000ffff057224 */ /* 0x000fe200078e0014 */
[----:B------:R-:W-:Y:S01]  /*16160*/  ULDC.64 UR4, c[0x0][0x208] ;  /* 0x0000820000047ab9 */ /* 0x000fe20000000a00 */
[----:B------:R-:W-:Y:S02]  /*16170*/  IMAD.MOV.U32 R20, RZ, RZ, 0x1 ;  /* 0x00000001ff147424 */ /* 0x000fe400078e00ff */
[----:B------:R-:W-:Y:S02]  /*16180*/  IMAD.MOV.U32 R13, RZ, RZ, R9 ;  /* 0x000000ffff0d7224 */ /* 0x000fe400078e0009 */
[----:B------:R-:W-:Y:S02]  /*16190*/  IMAD.MOV.U32 R12, RZ, RZ, RZ ;  /* 0x000000ffff0c7224 */ /* 0x000fe400078e00ff */
        /* <DEDUP_REMOVED lines=13> */
.L_x_10386:
[----:B------:R-:W-:Y:S02]  /*16270*/  IMAD.MOV.U32 R13, RZ, RZ, R8 ;  /* 0x000000ffff0d7224 */ /* 0x000fe400078e0008 */
[----:B------:R-:W-:-:S07]  /*16280*/  IMAD.MOV.U32 R21, RZ, RZ, R14 ;  /* 0x000000ffff157224 */ /* 0x000fce00078e000e */
[----:B------:R-:W-:Y:S05]  /*16290*/  WARPSYNC.COLLECTIVE R15, `(.L_x_10387) ;  /* 0x000000000f087348 */ /* 0x000fea0003c00000 */
[----:B------:R0:W1:Y:S02]  /*162a0*/  SHFL.IDX P6, R14, R13, R12, R11 ;  /* 0x0000000c0d0e7389 */ /* 0x00006400000c000b */
[----:B01----:R-:W-:Y:S01]  /*162b0*/  ENDCOLLECTIVE ;  /* 0x000000000000791b */ /* 0x003fe20003800000 */
.L_x_10387:
[----:B------:R-:W-:Y:S01]  /*162c0*/  ULDC.64 UR4, c[0x0][0x208] ;  /* 0x0000820000047ab9 */ /* 0x000fe20000000a00 */
[----:B------:R-:W-:Y:S01]  /*162d0*/  IMAD.MOV.U32 R5, RZ, RZ, R21 ;  /* 0x000000ffff057224 */ /* 0x000fe200078e0015 */
[----:B------:R-:W-:Y:S01]  /*162e0*/  @!P3 LEA R21, R6, UR38, 0x1 ;  /* 0x000000260615bc11 */ /* 0x000fe2000f8e08ff */
[----:B------:R-:W-:Y:S02]  /*162f0*/  IMAD.MOV.U32 R13, RZ, RZ, R9 ;  /* 0x000000ffff0d7224 */ /* 0x000fe400078e0009 */
[----:B------:R-:W-:Y:S02]  /*16300*/  IMAD.MOV.U32 R12, RZ, RZ, 0x1 ;  /* 0x00000001ff0c7424 */ /* 0x000fe400078e00ff */
[----:B------:R-:W-:-:S04]  /*16310*/  IMAD.MOV.U32 R22, RZ, RZ, R14 ;  /* 0x000000ffff167224 */ /* 0x000fc800078e000e */
        /* <DEDUP_REMOVED lines=11> */
.L_x_10388:
[----:B------:R-:W-:Y:S02]  /*163d0*/  IMAD.MOV.U32 R13, RZ, RZ, R8 ;  /* 0x000000ffff0d7224 */ /* 0x000fe400078e0008 */
[----:B------:R-:W-:-:S07]  /*163e0*/  IMAD.MOV.U32 R9, RZ, RZ, R14 ;  /* 0x000000ffff097224 */ /* 0x000fce00078e000e */
[----:B------:R-:W-:Y:S05]  /*163f0*/  WARPSYNC.COLLECTIVE R15, `(.L_x_10389) ;  /* 0x000000000f087348 */ /* 0x000fea0003c00000 */
[----:B------:R0:W1:Y:S02]  /*16400*/  SHFL.IDX P6, R14, R13, R12, R11 ;  /* 0x0000000c0d0e7389 */ /* 0x00006400000c000b */
[----:B01----:R-:W-:Y:S01]  /*16410*/  ENDCOLLECTIVE ;  /* 0x000000000000791b */ /* 0x003fe20003800000 */
.L_x_10389:
[----:B------:R-:W-:Y:S05]  /*16420*/  BRA `(.L_x_10390) ;  /* 0xffffffc800ec7947 */ /* 0x000fea000383ffff */
.L_x_10299:
[----:B0-----:R-:W-:-:S04]  /*16430*/  IMAD.U32 R5, RZ, RZ, UR38 ;  /* 0x00000026ff057e24 */ /* 0x001fc8000f8e00ff */
[----:B------:R0:W1:Y:S03]  /*16440*/  SYNCS.PHASECHK.TRANS64.TRYWAIT P0, [R5+URZ+0x2d820], R0 ;  /* 0x02d82000050075a7 */ /* 0x000066000800017f */
[----:B-1----:R-:W-:Y:S05]  /*16450*/  @!P0 NANOSLEEP.SYNCS 0x989680 ;  /* 0x009896800000895d */ /* 0x002fea0003900000 */
[----:B------:R-:W1:Y:S02]  /*16460*/  @!P0 SYNCS.PHASECHK.TRANS64 P0, [R5+URZ+0x2d820], R0 ;  /* 0x02d82000050085a7 */ /* 0x000e64000800007f */
[----:B-1----:R-:W-:Y:S05]  /*16470*/  @!P0 BRA `(.L_x_10299) ;  /* 0xfffffffc00ec8947 */ /* 0x002fea000383ffff */
[----:B------:R-:W-:Y:S05]  /*16480*/  BRA `(.L_x_10391) ;  /* 0xffffffcc00407947 */ /* 0x000fea000383ffff */
.L_x_10306:
[----:B0-----:R-:W-:-:S04]  /*16490*/  IMAD.U32 R5, RZ, RZ, UR38 ;  /* 0x00000026ff057e24 */ /* 0x001fc8000f8e00ff */
[----:B------:R0:W1:Y:S03]  /*164a0*/  SYNCS.PHASECHK.TRANS64.TRYWAIT P0, [R5+URZ+0x2d848], R12 ;  /* 0x02d8480c050075a7 */ /* 0x000066000800017f */
[----:B-1----:R-:W-:Y:S05]  /*164b0*/  @!P0 NANOSLEEP.SYNCS 0x989680 ;  /* 0x009896800000895d */ /* 0x002fea0003900000 */
[----:B------:R-:W1:Y:S02]  /*164c0*/  @!P0 SYNCS.PHASECHK.TRANS64 P0, [R5+URZ+0x2d848], R12 ;  /* 0x02d8480c050085a7 */ /* 0x000e64000800007f */
[----:B-1----:R-:W-:Y:S05]  /*164d0*/  @!P0 BRA `(.L_x_10306) ;  /* 0xfffffffc00ec8947 */ /* 0x002fea000383ffff */
[----:B------:R-:W-:Y:S05]  /*164e0*/  BRA `(.L_x_10392) ;  /* 0xffffffd000147947 */ /* 0x000fea000383ffff */
.L_x_10313:
[----:B0-----:R-:W-:-:S04]  /*164f0*/  IMAD.U32 R5, RZ, RZ, UR38 ;  /* 0x00000026ff057e24 */ /* 0x001fc8000f8e00ff */
[----:B------:R0:W1:Y:S03]  /*16500*/  SYNCS.PHASECHK.TRANS64.TRYWAIT P0, [R5+URZ+0x2d860], R12 ;  /* 0x02d8600c050075a7 */ /* 0x000066000800017f */
[----:B-1----:R-:W-:Y:S05]  /*16510*/  @!P0 NANOSLEEP.SYNCS 0x989680 ;  /* 0x009896800000895d */ /* 0x002fea0003900000 */
[----:B------:R-:W1:Y:S02]  /*16520*/  @!P0 SYNCS.PHASECHK.TRANS64 P0, [R5+URZ+0x2d860], R12 ;  /* 0x02d8600c050085a7 */ /* 0x000e64000800007f */
[----:B-1----:R-:W-:Y:S05]  /*16530*/  @!P0 BRA `(.L_x_10313) ;  /* 0xfffffffc00ec8947 */ /* 0x002fea000383ffff */
[----:B------:R-:W-:Y:S05]  /*16540*/  BRA `(.L_x_10393) ;  /* 0xffffffd000ec7947 */ /* 0x000fea000383ffff */
.L_x_10323:
[----:B0-----:R-:W-:-:S04]  /*16550*/  IMAD.U32 R5, RZ, RZ, UR38 ;  /* 0x00000026ff057e24 */ /* 0x001fc8000f8e00ff */
[----:B------:R0:W1:Y:S03]  /*16560*/  SYNCS.PHASECHK.TRANS64.TRYWAIT P0, [R5+URZ+0x2d840], R12 ;  /* 0x02d8400c050075a7 */ /* 0x000066000800017f */
[----:B-1----:R-:W-:Y:S05]  /*16570*/  @!P0 NANOSLEEP.SYNCS 0x989680 ;  /* 0x009896800000895d */ /* 0x002fea0003900000 */
[----:B------:R-:W1:Y:S02]  /*16580*/  @!P0 SYNCS.PHASECHK.TRANS64 P0, [R5+URZ+0x2d840], R12 ;  /* 0x02d8400c050085a7 */ /* 0x000e64000800007f */
[----:B-1----:R-:W-:Y:S05]  /*16590*/  @!P0 BRA `(.L_x_10323) ;  /* 0xfffffffc00ec8947 */ /* 0x002fea000383ffff */
[----:B------:R-:W-:Y:S05]  /*165a0*/  BRA `(.L_x_10394) ;  /* 0xffffffd8003c7947 */ /* 0x000fea000383ffff */
.L_x_10330:
[----:B0-----:R-:W-:-:S04]  /*165b0*/  IMAD.U32 R5, RZ, RZ, UR38 ;  /* 0x00000026ff057e24 */ /* 0x001fc8000f8e00ff */
[----:B------:R0:W1:Y:S03]  /*165c0*/  SYNCS.PHASECHK.TRANS64.TRYWAIT P0, [R5+URZ+0x2d868], R4 ;  /* 0x02d86804050075a7 */ /* 0x000066000800017f */
[----:B-1----:R-:W-:Y:S05]  /*165d0*/  @!P0 NANOSLEEP.SYNCS 0x989680 ;  /* 0x009896800000895d */ /* 0x002fea0003900000 */
[----:B------:R-:W1:Y:S02]  /*165e0*/  @!P0 SYNCS.PHASECHK.TRANS64 P0, [R5+URZ+0x2d868], R4 ;  /* 0x02d86804050085a7 */ /* 0x000e64000800007f */
[----:B-1----:R-:W-:Y:S05]  /*165f0*/  @!P0 BRA `(.L_x_10330) ;  /* 0xfffffffc00ec8947 */ /* 0x002fea000383ffff */
[----:B------:R-:W-:Y:S05]  /*16600*/  BRA `(.L_x_10395) ;  /* 0xffffffdc00147947 */ /* 0x000fea000383ffff */
.L_x_10340:
[----:B0-----:R-:W-:-:S04]  /*16610*/  IMAD.U32 R4, RZ, RZ, UR38 ;  /* 0x00000026ff047e24 */ /* 0x001fc8000f8e00ff */
[----:B------:R0:W1:Y:S03]  /*16620*/  SYNCS.PHASECHK.TRANS64.TRYWAIT P0, [R4+URZ+0x2d848], R9 ;  /* 0x02d84809040075a7 */ /* 0x000066000800017f */
[----:B-1----:R-:W-:Y:S05]  /*16630*/  @!P0 NANOSLEEP.SYNCS 0x989680 ;  /* 0x009896800000895d */ /* 0x002fea0003900000 */
[----:B------:R-:W1:Y:S02]  /*16640*/  @!P0 SYNCS.PHASECHK.TRANS64 P0, [R4+URZ+0x2d848], R9 ;  /* 0x02d84809040085a7 */ /* 0x000e64000800007f */
[----:B-1----:R-:W-:Y:S05]  /*16650*/  @!P0 BRA `(.L_x_10340) ;  /* 0xfffffffc00ec8947 */ /* 0x002fea000383ffff */
[----:B------:R-:W-:Y:S05]  /*16660*/  BRA `(.L_x_10396) ;  /* 0xffffffe000787947 */ /* 0x000fea000383ffff */
.L_x_10347:
[----:B0-----:R-:W-:-:S04]  /*16670*/  IMAD.U32 R4, RZ, RZ, UR38 ;  /* 0x00000026ff047e24 */ /* 0x001fc8000f8e00ff */
[----:B------:R0:W1:Y:S03]  /*16680*/  SYNCS.PHASECHK.TRANS64.TRYWAIT P0, [R4+URZ+0x2d860], R9 ;  /* 0x02d86009040075a7 */ /* 0x000066000800017f */
[----:B-1----:R-:W-:Y:S05]  /*16690*/  @!P0 NANOSLEEP.SYNCS 0x989680 ;  /* 0x009896800000895d */ /* 0x002fea0003900000 */
[----:B------:R-:W1:Y:S02]  /*166a0*/  @!P0 SYNCS.PHASECHK.TRANS64 P0, [R4+URZ+0x2d860], R9 ;  /* 0x02d86009040085a7 */ /* 0x000e64000800007f */
[----:B-1----:R-:W-:Y:S05]  /*166b0*/  @!P0 BRA `(.L_x_10347) ;  /* 0xfffffffc00ec8947 */ /* 0x002fea000383ffff */
[----:B------:R-:W-:Y:S05]  /*166c0*/  BRA `(.L_x_10397) ;  /* 0xffffffe4004c7947 */ /* 0x000fea000383ffff */
.L_x_10356:
[----:B0-----:R0:W1:Y:S02]  /*166d0*/  SYNCS.PHASECHK.TRANS64.TRYWAIT P0, [R4+URZ+0x2d860], R3 ;  /* 0x02d86003040075a7 */ /* 0x001064000800017f */
[----:B-1----:R-:W-:Y:S05]  /*166e0*/  @!P0 NANOSLEEP.SYNCS 0x989680 ;  /* 0x009896800000895d */ /* 0x002fea0003900000 */
[----:B------:R-:W1:Y:S02]  /*166f0*/  @!P0 SYNCS.PHASECHK.TRANS64 P0, [R4+URZ+0x2d860], R3 ;  /* 0x02d86003040085a7 */ /* 0x000e64000800007f */
[----:B-1----:R-:W-:Y:S05]  /*16700*/  @!P0 BRA `(.L_x_10356) ;  /* 0xfffffffc00f08947 */ /* 0x002fea000383ffff */
[----:B------:R-:W-:Y:S05]  /*16710*/  BRA `(.L_x_10398) ;  /* 0xffffffe800447947 */ /* 0x000fea000383ffff */
.L_x_10362:
[----:B0-----:R0:W1:Y:S02]  /*16720*/  SYNCS.PHASECHK.TRANS64.TRYWAIT P0, [R8+URZ+0x2d820], R3 ;  /* 0x02d82003080075a7 */ /* 0x001064000800017f */
[----:B-1----:R-:W-:Y:S05]  /*16730*/  @!P0 NANOSLEEP.SYNCS 0x989680 ;  /* 0x009896800000895d */ /* 0x002fea0003900000 */
[----:B------:R-:W1:Y:S02]  /*16740*/  @!P0 SYNCS.PHASECHK.TRANS64 P0, [R8+URZ+0x2d820], R3 ;  /* 0x02d82003080085a7 */ /* 0x000e64000800007f */
[----:B-1----:R-:W-:Y:S05]  /*16750*/  @!P0 BRA `(.L_x_10362) ;  /* 0xfffffffc00f08947 */ /* 0x002fea000383ffff */
[----:B------:R-:W-:Y:S05]  /*16760*/  BRA `(.L_x_10399) ;  /* 0xffffffec00447947 */ /* 0x000fea000383ffff */
.L_x_10363:
        /* <DEDUP_REMOVED lines=8> */
.L_x_10401:
[----:B------:R-:W-:Y:S05]  /*167f0*/  BSYNC B0 ;  /* 0x0000000000007941 */ /* 0x000fea0003800000 */
.L_x_10400:
[----:B------:R-:W-:Y:S05]  /*16800*/  BRA `(.L_x_10402) ;  /* 0xffffffec00287947 */ /* 0x000fea000383ffff */
.L_x_10364:
[----:B------:R-:W-:Y:S01]  /*16810*/  BSSY B0, `(.L_x_10403) ;  /* 0x0000006000007945 */ /* 0x000fe20003800000 */
[----:B------:R-:W-:-:S07]  /*16820*/  IMAD.MOV.U32 R15, RZ, RZ, -0x1 ;  /* 0xffffffffff0f7424 */ /* 0x000fce00078e00ff */
[----:B01----:R-:W-:Y:S05]  /*16830*/  WARPSYNC.COLLECTIVE R15, `(.L_x_10404) ;  /* 0x000000000f0c7348 */ /* 0x003fea0003c00000 */
[----:B------:R-:W-:Y:S02]  /*16840*/  ELECT P6, UR62, PT ;  /* 0x00000000003e782f */ /* 0x000fe400038c0000 */
[----:B------:R-:W-:Y:S01]  /*16850*/  MOV R14, UR62 ;  /* 0x0000003e000e7c02 */ /* 0x000fe20008000f00 */
[----:B01----:R-:W-:Y:S10]  /*16860*/  ENDCOLLECTIVE ;  /* 0x000000000000791b */ /* 0x003ff40003800000 */
.L_x_10404:
[----:B------:R-:W-:Y:S05]  /*16870*/  BSYNC B0 ;  /* 0x0000000000007941 */ /* 0x000fea0003800000 */
.L_x_10403:
[----:B------:R-:W-:Y:S05]  /*16880*/  BRA `(.L_x_10405) ;  /* 0xffffffec001c7947 */ /* 0x000fea000383ffff */
.L_x_10366:
[----:B0-----:R0:W2:Y:S02]  /*16890*/  SYNCS.PHASECHK.TRANS64.TRYWAIT P0, [R5+URZ], R4 ;  /* 0x00000004050075a7 */ /* 0x0010a4000800017f */
[----:B--2---:R-:W-:Y:S05]  /*168a0*/  @!P0 NANOSLEEP.SYNCS 0x989680 ;  /* 0x009896800000895d */ /* 0x004fea0003900000 */
[----:B------:R-:W2:Y:S02]  /*168b0*/  @!P0 SYNCS.PHASECHK.TRANS64 P0, [R5+URZ], R4 ;  /* 0x00000004050085a7 */ /* 0x000ea4000800007f */
[----:B--2---:R-:W-:Y:S05]  /*168c0*/  @!P0 BRA `(.L_x_10366) ;  /* 0xfffffffc00f08947 */ /* 0x004fea000383ffff */
[----:B------:R-:W-:Y:S05]  /*168d0*/  BRA `(.L_x_10406) ;  /* 0xffffffec00547947 */ /* 0x000fea000383ffff */
.L_x_10367:
[----:B--2---:R2:W3:Y:S02]  /*168e0*/  SYNCS.PHASECHK.TRANS64.TRYWAIT P0, [R3+URZ], R2 ;  /* 0x00000002030075a7 */ /* 0x0044e4000800017f */
[----:B---3--:R-:W-:Y:S05]  /*168f0*/  @!P0 NANOSLEEP.SYNCS 0x989680 ;  /* 0x009896800000895d */ /* 0x008fea0003900000 */
[----:B------:R-:W3:Y:S02]  /*16900*/  @!P0 SYNCS.PHASECHK.TRANS64 P0, [R3+URZ], R2 ;  /* 0x00000002030085a7 */ /* 0x000ee4000800007f */
[----:B---3--:R-:W-:Y:S05]  /*16910*/  @!P0 BRA `(.L_x_10367) ;  /* 0xfffffffc00f08947 */ /* 0x008fea000383ffff */
[----:B------:R-:W-:Y:S05]  /*16920*/  BRA `(.L_x_10407) ;  /* 0xffffffec00487947 */ /* 0x000fea000383ffff */
.L_x_10369:
[----:B0-----:R0:W2:Y:S02]  /*16930*/  SYNCS.PHASECHK.TRANS64.TRYWAIT P0, [R5+URZ], R4 ;  /* 0x00000004050075a7 */ /* 0x0010a4000800017f */
[----:B--2---:R-:W-:Y:S05]  /*16940*/  @!P0 NANOSLEEP.SYNCS 0x989680 ;  /* 0x009896800000895d */ /* 0x004fea0003900000 */
[----:B------:R-:W2:Y:S02]  /*16950*/  @!P0 SYNCS.PHASECHK.TRANS64 P0, [R5+URZ], R4 ;  /* 0x00000004050085a7 */ /* 0x000ea4000800007f */
[----:B--2---:R-:W-:Y:S05]  /*16960*/  @!P0 BRA `(.L_x_10369) ;  /* 0xfffffffc00f08947 */ /* 0x004fea000383ffff */
[----:B------:R-:W-:Y:S05]  /*16970*/  BRA `(.L_x_10408) ;  /* 0xffffffec004c7947 */ /* 0x000fea000383ffff */
.L_x_10409:
        /* <DEDUP_REMOVED lines=16> */
.L_x_14863:


//--------------------- .text._ZN7cutlass13device_kernelIN5flash11enable_sm90INS1_16FlashAttnFwdSm90INS1_25CollectiveMainloopFwdSm90ILi2EN4cute5tupleIJNS5_1CILi1EEES8_S8_EEENS6_IJNS7_ILi192EEENS7_ILi128EEENS7_ILi96EEEEEELi96ENS_10bfloat16_tEfNS_4arch4Sm90ELb0ELb1ELb1ELb1ELb0ELb0ELb0ELb0ELb1ELb1ELb1ELb0EEENS1_21CollectiveEpilogueFwdINS6_IJSA_SC_SB_EEES9_SE_SG_Li384ELb1ELb1ELb1ELb0EEENS1_36VarlenDynamicPersistentTileSchedulerILi192ELi128ELi384ELi128ELb1ELb1ELb1ELb1ELb0ELb1EEEEEEEEEvNT_6ParamsE --------------------------
	.section	.text._ZN7cutlass13device_kernelIN5flash11enable_sm90INS1_16FlashAttnFwdSm90INS1_25CollectiveMainloopFwdSm90ILi2EN4cute5tupleIJNS5_1CILi1EEES8_S8_EEENS6_IJNS7_ILi192EEENS7_ILi128EEENS7_ILi96EEEEEELi96ENS_10bfloat16_tEfNS_4arch4Sm90ELb0ELb1ELb1ELb1ELb0ELb0ELb0ELb0ELb1ELb1ELb1ELb0EEENS1_21CollectiveEpilogueFwdINS6_IJSA_SC_SB_EEES9_SE_SG_Li384ELb1ELb1ELb1ELb0EEENS1_36VarlenDynamicPersistentTileSchedulerILi192ELi128ELi384ELi128ELb1ELb1ELb1ELb1ELb0ELb1EEEEEEEEEvNT_6ParamsE,"ax",@progbits
	.align	128
.text._ZN7cutlass13device_kernelIN5flash11enable_sm90INS1_16FlashAttnFwdSm90INS1_25CollectiveMainloopFwdSm90ILi2EN4cute5tupleIJNS5_1CILi1EEES8_S8_EEENS6_IJNS7_ILi192EEENS7_ILi128EEENS7_ILi96EEEEEELi96ENS_10bfloat16_tEfNS_4arch4Sm90ELb0ELb1ELb1ELb1ELb0ELb0ELb0ELb0ELb1ELb1ELb1ELb0EEENS1_21CollectiveEpilogueFwdINS6_IJSA_SC_SB_EEES9_SE_SG_Li384ELb1ELb1ELb1ELb0EEENS1_36VarlenDynamicPersistentTileSchedulerILi192ELi128ELi384ELi128ELb1ELb1ELb1ELb1ELb0ELb1EEEEEEEEEvNT_6ParamsE:
        .type           _ZN7cutlass13device_kernelIN5flash11enable_sm90INS1_16FlashAttnFwdSm90INS1_25CollectiveMainloopFwdSm90ILi2EN4cute5tupleIJNS5_1CILi1EEES8_S8_EEENS6_IJNS7_ILi192EEENS7_ILi128EEENS7_ILi96EEEEEELi96ENS_10bfloat16_tEfNS_4arch4Sm90ELb0ELb1ELb1ELb1ELb0ELb0ELb0ELb0ELb1ELb1ELb1ELb0EEENS1_21CollectiveEpilogueFwdINS6_IJSA_SC_SB_EEES9_SE_SG_Li384ELb1ELb1ELb1ELb0EEENS1_36VarlenDynamicPersistentTileSchedulerILi192ELi128ELi384ELi128ELb1ELb1ELb1ELb1ELb0ELb1EEEEEEEEEvNT_6ParamsE,@function
        .size           _ZN7cutlass13device_kernelIN5flash11enable_sm90INS1_16FlashAttnFwdSm90INS1_25CollectiveMainloopFwdSm90ILi2EN4cute5tupleIJNS5_1CILi1EEES8_S8_EEENS6_IJNS7_ILi192EEENS7_ILi128EEENS7_ILi96EEEEEELi96ENS_10bfloat16_tEfNS_4arch4Sm90ELb0ELb1ELb1ELb1ELb0ELb0ELb0ELb0ELb1ELb1ELb1ELb0EEENS1_21CollectiveEpilogueFwdINS6_IJSA_SC_SB_EEES9_SE_SG_Li384ELb1ELb1ELb1ELb0EEENS1_36VarlenDynamicPersistentTileSchedulerILi192ELi128ELi384ELi128ELb1ELb1ELb1ELb1ELb0ELb1EEEEEEEEEvNT_6ParamsE,(.L_x_14864 - _ZN7cutlass13device_kernelIN5flash11enable_sm90INS1_16FlashAttnFwdSm90INS1_25CollectiveMainloopFwdSm90ILi2EN4cute5tupleIJNS5_1CILi1EEES8_S8_EEENS6_IJNS7_ILi192EEENS7_ILi128EEENS7_ILi96EEEEEELi96ENS_10bfloat16_tEfNS_4arch4Sm90ELb0ELb1ELb1ELb1ELb0ELb0ELb0ELb0ELb1ELb1ELb1ELb0EEENS1_21CollectiveEpilogueFwdINS6_IJSA_SC_SB_EEES9_SE_SG_Li384ELb1ELb1ELb1ELb0EEENS1_36VarlenDynamicPersistentTileSchedulerILi192ELi128ELi384ELi128ELb1ELb1ELb1ELb1ELb0ELb1EEEEEEEEEvNT_6ParamsE)
        .other          _ZN7cutlass13device_kernelIN5flash11enable_sm90INS1_16FlashAttnFwdSm90INS1_25CollectiveMainloopFwdSm90ILi2EN4cute5tupleIJNS5_1CILi1EEES8_S8_EEENS6_IJNS7_ILi192EEENS7_ILi128EEENS7_ILi96EEEEEELi96ENS_10bfloat16_tEfNS_4arch4Sm90ELb0ELb1ELb1ELb1ELb0ELb0ELb0ELb0ELb1ELb1ELb1ELb0EEENS1_21CollectiveEpilogueFwdINS6_IJSA_SC_SB_EEES9_SE_SG_Li384ELb1ELb1ELb1ELb0EEENS1_36VarlenDynamicPersistentTileSchedulerILi192ELi128ELi384ELi128ELb1ELb1ELb1ELb1ELb0ELb1EEEEEEEEEvNT_6ParamsE,@"STO_CUDA_ENTRY STV_DEFAULT"
_ZN7cutlass13device_kernelIN5flash11enable_sm90INS1_16FlashAttnFwdSm90INS1_25CollectiveMainloopFwdSm90ILi2EN4cute5tupleIJNS5_1CILi1EEES8_S8_EEENS6_IJNS7_ILi192EEENS7_ILi128EEENS7_ILi96EEEEEELi96ENS_10bfloat16_tEfNS_4arch4Sm90ELb0ELb1ELb1ELb1ELb0ELb0ELb0ELb0ELb1ELb1ELb1ELb0EEENS1_21CollectiveEpilogueFwdINS6_IJSA_SC_SB_EEES9_SE_SG_Li384ELb1ELb1ELb1ELb0EEENS1_36VarlenDynamicPersistentTileSchedulerILi192ELi128ELi384ELi128ELb1ELb1ELb1ELb1ELb0ELb1EEEEEEEEEvNT_6ParamsE:
        /* <DEDUP_REMOVED lines=18> */
.L_x_10411:
[----:B------:R-:W-:Y:S05]  /*0120*/  BSYNC B0 ;  /* 0x0000000000007941 */ /* 0x000fea0003800000 */
.L_x_10410:
        /* <DEDUP_REMOVED lines=41> */
.L_x_10412:
        /* <DEDUP_REMOVED lines=22> */
.L_x_10413:
        /* <DEDUP_REMOVED lines=18> */
.L_x_10414:
        /* <DEDUP_REMOVED lines=22> */
.L_x_10415:
        /* <DEDUP_REMOVED lines=22> */
.L_x_10416:
[----:B------:R-:W-:Y:S01]  /*0900*/  PLOP3.LUT P0, PT, PT, PT, UP0, 0x80, 0x0 ;  /* 0x000000000000781c */ /* 0x000fe20003f0f008 */
[----:B------:R-:W-:Y:S01]  /*0910*/  UMOV UR36, 0x1 ;  /* 0x0000000100247882 */ /* 0x000fe20000000000 */
[----:B------:R-:W-:Y:S01]  /*0920*/  NOP ;  /* 0x0000000000007918 */ /* 0x000fe20000000000 */
[----:B------:R-:W-:Y:S01]  /*0930*/  USEL UR36, UR36, 0x2, !UP0 ;  /* 0x0000000224247887 */ /* 0x000fe2000c000000 */
[----:B------:R-:W-:Y:S01]  /*0940*/  ULDC.64 UR52, c[0x0][0x208] ;  /* 0x0000820000347ab9 */ /* 0x000fe20000000a00 */
[----:B012-4-:R-:W-:Y:S08]  /*0950*/  BAR.SYNC.DEFER_BLOCKING 0x0 ;  /* 0x0000000000007b1d */ /* 0x017ff00000010000 */
[----:B------:R-:W-:Y:S05]  /*0960*/  @!P0 BRA `(.L_x_10417) ;  /* 0x00000124000c8947 */ /* 0x000fea0003800000 */
.L_x_10418:
        /* <DEDUP_REMOVED lines=18> */
[----:B------:R-:W-:Y:S01]  /*0a90*/  VIADD R13, R2, 0xffffff80 ;  /* 0xffffff80020d7836 */ /* 0x000fe20000000000 */
[----:B------:R-:W-:Y:S01]  /*0aa0*/  R2UR UR5, R9 ;  /* 0x00000000090572ca */ /* 0x000fe200000e0000 */
[----:B------:R-:W-:Y:S01]  /*0ab0*/  IMAD.MOV.U32 R18, RZ, RZ, 0x40 ;  /* 0x00000040ff127424 */ /* 0x000fe200078e00ff */
[----:B------:R-:W-:Y:S01]  /*0ac0*/  R2UR UR7, R10 ;  /* 0x000000000a0772ca */ /* 0x000fe200000e0000 */
[----:B------:R-:W-:Y:S01]  /*0ad0*/  ULOP3.LUT UR50, UR36, 0x1, URZ, 0xfc, !UPT ;  /* 0x0000000124327892 */ /* 0x000fe2000f8efc3f */
[----:B------:R-:W-:Y:S01]  /*0ae0*/  SHF.R.S32.HI R0, RZ, 0x1f, R13 ;  /* 0x0000001fff007819 */ /* 0x000fe2000001140d */
[----:B------:R-:W-:Y:S01]  /*0af0*/  UMOV UR49, URZ ;  /* 0x0000003f00317c82 */ /* 0x000fe20008000000 */
[----:B------:R-:W-:Y:S01]  /*0b00*/  R2UR UR6, R11 ;  /* 0x000000000b0672ca */ /* 0x000fe200000e0000 */
[----:B------:R-:W-:Y:S01]  /*0b10*/  UMOV UR51, URZ ;  /* 0x0000003f00337c82 */ /* 0x000fe20008000000 */
[CC--:B------:R-:W-:Y:S01]  /*0b20*/  LEA.HI R3, R0.reuse, R13.reuse, RZ, 0x4 ;  /* 0x0000000d00037211 */ /* 0x0c0fe200078f20ff */
[----:B------:R-:W-:Y:S01]  /*0b30*/  UMOV UR48, URZ ;  /* 0x0000003f00307c82 */ /* 0x000fe20008000000 */
[----:B------:R-:W-:-:S02]  /*0b40*/  LEA.HI R2, R0, R13, RZ, 0x7 ;  /* 0x0000000d00027211 */ /* 0x000fc400078f38ff */
[----:B------:R-:W-:Y:S02]  /*0b50*/  LOP3.LUT R4, R3, 0xfffffff0, RZ, 0xc0, !PT ;  /* 0xfffffff003047812 */ /* 0x000fe400078ec0ff */
[----:B------:R-:W-:Y:S02]  /*0b60*/  SHF.R.S32.HI R6, RZ, 0x4, R3 ;  /* 0x00000004ff067819 */ /* 0x000fe40000011403 */
[----:B------:R-:W-:Y:S01]  /*0b70*/  LOP3.LUT R152, R2, 0xffffff80, RZ, 0xc0, !PT ;  /* 0xffffff8002987812 */ /* 0x000fe200078ec0ff */
[----:B------:R-:W-:Y:S01]  /*0b80*/  IMAD.IADD R4, R13, 0x1, -R4 ;  /* 0x000000010d047824 */ /* 0x000fe200078e0a04 */
[----:B------:R-:W-:Y:S02]  /*0b90*/  LEA.HI R3, R3, R6, RZ, 0x1 ;  /* 0x0000000603037211 */ /* 0x000fe400078f08ff */
[----:B------:R-:W-:Y:S01]  /*0ba0*/  LEA.HI R7, R0, R13, RZ, 0x5 ;  /* 0x0000000d00077211 */ /* 0x000fe200078f28ff */
[----:B------:R-:W-:Y:S01]  /*0bb0*/  IMAD.IADD R152, R13, 0x1, -R152 ;  /* 0x000000010d987824 */ /* 0x000fe200078e0a98 */
[----:B------:R-:W-:-:S02]  /*0bc0*/  LOP3.LUT R5, R3, 0x1ffffffe, RZ, 0xc0, !PT ;  /* 0x1ffffffe03057812 */ /* 0x000fc400078ec0ff */
[----:B------:R-:W-:Y:S02]  /*0bd0*/  SHF.R.S32.HI R3, RZ, 0x1f, R4 ;  /* 0x0000001fff037819 */ /* 0x000fe40000011404 */
[----:B------:R-:W-:Y:S01]  /*0be0*/  SHF.R.S32.HI R9, RZ, 0x1f, R152 ;  /* 0x0000001fff097819 */ /* 0x000fe20000011498 */
[----:B------:R-:W-:Y:S01]  /*0bf0*/  IMAD.IADD R5, R6, 0x1, -R5 ;  /* 0x0000000106057824 */ /* 0x000fe200078e0a05 */
[----:B------:R-:W-:Y:S02]  /*0c00*/  LEA.HI R3, R3, R4, RZ, 0x3 ;  /* 0x0000000403037211 */ /* 0x000fe400078f18ff */
[----:B------:R-:W-:Y:S01]  /*0c10*/  LEA.HI R8, R9, R152, RZ, 0x2 ;  /* 0x0000009809087211 */ /* 0x000fe200078f10ff */
[----:B------:R-:W-:Y:S01]  /*0c20*/  IMAD.SHL.U32 R5, R5, 0x8, RZ ;  /* 0x0000000805057824 */ /* 0x000fe200078e00ff */
[----:B------:R-:W-:Y:S01]  /*0c30*/  SHF.R.S32.HI R7, RZ, 0x5, R7 ;  /* 0x00000005ff077819 */ /* 0x000fe20000011407 */
[----:B------:R-:W-:Y:S01]  /*0c40*/  IMAD.SHL.U32 R6, R3, 0x40, RZ ;  /* 0x0000004003067824 */ /* 0x000fe200078e00ff */
[----:B------:R-:W-:-:S02]  /*0c50*/  SHF.R.S32.HI R10, RZ, 0x2, R8 ;  /* 0x00000002ff0a7819 */ /* 0x000fc40000011408 */
[----:B------:R-:W-:Y:S01]  /*0c60*/  SHF.R.S32.HI R11, RZ, 0x1f, R8 ;  /* 0x0000001fff0b7819 */ /* 0x000fe20000011408 */
[----:B------:R-:W-:Y:S01]  /*0c70*/  IMAD R12, R7, 0x10, R4 ;  /* 0x00000010070c7824 */ /* 0x000fe200078e0204 */
[----:B------:R-:W-:Y:S02]  /*0c80*/  LOP3.LUT R3, R3, 0xfffffff8, RZ, 0xc0, !PT ;  /* 0xfffffff803037812 */ /* 0x000fe400078ec0ff */
[----:B------:R-:W-:Y:S02]  /*0c90*/  SHF.R.S32.HI R14, RZ, 0x7, R2 ;  /* 0x00000007ff0e7819 */ /* 0x000fe40000011402 */
[----:B------:R-:W-:Y:S01]  /*0ca0*/  LEA.HI R11, R11, R10, RZ, 0x3 ;  /* 0x0000000a0b0b7211 */ /* 0x000fe200078f18ff */
[----:B------:R-:W-:Y:S01]  /*0cb0*/  IMAD.IADD R3, R4, 0x1, -R3 ;  /* 0x0000000104037824 */ /* 0x000fe200078e0a03 */
[----:B------:R-:W-:Y:S01]  /*0cc0*/  LEA.HI R9, R9, R152, RZ, 0x5 ;  /* 0x0000009809097211 */ /* 0x000fe200078f28ff */
[----:B------:R-:W-:Y:S01]  /*0cd0*/  IMAD.HI R4, R14, 0x55555556, RZ ;  /* 0x555555560e047827 */ /* 0x000fe200078e02ff */
[----:B------:R-:W-:-:S02]  /*0ce0*/  LOP3.LUT R11, R11, 0xfffffff8, RZ, 0xc0, !PT ;  /* 0xfffffff80b0b7812 */ /* 0x000fc400078ec0ff */
[----:B------:R-:W-:Y:S01]  /*0cf0*/  LOP3.LUT R6, R6, 0x7ffffe00, RZ, 0xc0, !PT ;  /* 0x7ffffe0006067812 */ /* 0x000fe200078ec0ff */
[----:B------:R-:W-:Y:S01]  /*0d00*/  IMAD.SHL.U32 R2, R3, 0x40, RZ ;  /* 0x0000004003027824 */ /* 0x000fe200078e00ff */
[----:B------:R-:W-:Y:S01]  /*0d10*/  LEA.HI R4, R4, R4, RZ, 0x1 ;  /* 0x0000000404047211 */ /* 0x000fe200078f08ff */
[----:B------:R-:W-:Y:S01]  /*0d20*/  IMAD.IADD R10, R10, 0x1, -R11 ;  /* 0x000000010a0a7824 */ /* 0x000fe200078e0a0b */
[----:B------:R-:W-:Y:S01]  /*0d30*/  SHF.R.S32.HI R9, RZ, 0x5, R9 ;  /* 0x00000005ff097819 */ /* 0x000fe20000011409 */
[----:B------:R-:W-:Y:S01]  /*0d40*/  IMAD R6, R7, 0x400, R6 ;  /* 0x0000040007067824 */ /* 0x000fe200078e0206 */
[----:B------:R-:W-:Y:S01]  /*0d50*/  LOP3.LUT R2, R2, 0x1c0, RZ, 0xc0, !PT ;  /* 0x000001c002027812 */ /* 0x000fe200078ec0ff */
[--C-:B------:R-:W-:Y:S01]  /*0d60*/  IMAD.U32 R7, R12, 0x20, R5.reuse ;  /* 0x000000200c077824 */ /* 0x100fe200078e0005 */
[----:B------:R-:W-:Y:S01]  /*0d70*/  LEA.HI R0, R0, R13, RZ, 0x2 ;  /* 0x0000000d00007211 */ /* 0x000fe200078f10ff */
[----:B------:R-:W-:Y:S01]  /*0d80*/  IMAD R4, R4, -0x3, R14 ;  /* 0xfffffffd04047824 */ /* 0x000fe200078e020e */
[----:B------:R-:W-:Y:S01]  /*0d90*/  LOP3.LUT R5, R2, 0x8, R5, 0xf8, !PT ;  /* 0x0000000802057812 */ /* 0x000fe200078ef805 */
[----:B------:R-:W-:Y:S01]  /*0da0*/  IMAD R9, R9, 0x10, R10 ;  /* 0x0000001009097824 */ /* 0x000fe200078e020a */
[----:B------:R-:W-:Y:S01]  /*0db0*/  SHF.R.U32.HI R2, RZ, 0x3, R2 ;  /* 0x00000003ff027819 */ /* 0x000fe20000011602 */
[----:B------:R0:W-:Y:S01]  /*0dc0*/  STL [R1+0x20], R7 ;  /* 0x0000200701007387 */ /* 0x0001e20000100800 */
[----:B------:R-:W-:Y:S01]  /*0dd0*/  LOP3.LUT R150, R0, 0xfffffffc, RZ, 0xc0, !PT ;  /* 0xfffffffc00967812 */ /* 0x000fe200078ec0ff */
[----:B------:R-:W-:Y:S01]  /*0de0*/  IMAD R11, R4, 0x40, R9 ;  /* 0x00000040040b7824 */ /* 0x000fe200078e0209 */
[----:B------:R-:W-:-:S02]  /*0df0*/  LOP3.LUT R5, R5, R2, RZ, 0x3c, !PT ;  /* 0x0000000205057212 */ /* 0x000fc400078e3cff */
[----:B------:R-:W-:Y:S01]  /*0e00*/  R2P PR, R3, 0x6 ;  /* 0x0000000603007804 */ /* 0x000fe20000000000 */
[----:B------:R-:W-:Y:S01]  /*0e10*/  IMAD.IADD R150, R13, 0x1, -R150 ;  /* 0x000000010d967824 */ /* 0x000fe200078e0a96 */
[----:B------:R1:W-:Y:S01]  /*0e20*/  STL [R1+0x1c], R11 ;  /* 0x00001c0b01007387 */ /* 0x0003e20000100800 */
[----:B------:R-:W-:Y:S01]  /*0e30*/  IMAD.IADD R5, R6, 0x1, R5 ;  /* 0x0000000106057824 */ /* 0x000fe200078e0205 */
[----:B------:R-:W-:Y:S01]  /*0e40*/  SHF.R.S32.HI R151, RZ, 0x2, R0 ;  /* 0x00000002ff977819 */ /* 0x000fe20000011400 */
[----:B------:R-:W-:Y:S01]  /*0e50*/  IMAD.SHL.U32 R137, R150, 0x8, RZ ;  /* 0x0000000896897824 */ /* 0x000fe200078e00ff */
[----:B0-----:R-:W-:Y:S02]  /*0e60*/  LOP3.LUT R7, R8, 0x7ffffffc, RZ, 0xc0, !PT ;  /* 0x7ffffffc08077812 */ /* 0x001fe400078ec0ff */
[----:B------:R-:W-:Y:S01]  /*0e70*/  LEA.HI R2, R150, R150, RZ, 0x1 ;  /* 0x0000009696027211 */ /* 0x000fe200078f08ff */
[----:B------:R-:W-:Y:S01]  /*0e80*/  VIADD R140, R137, 0x40 ;  /* 0x00000040898c7836 */ /* 0x000fe20000000000 */
[----:B------:R-:W-:Y:S01]  /*0e90*/  LEA R17, R5, UR42, 0x1 ;  /* 0x0000002a05117c11 */ /* 0x000fe2000f8e08ff */
[----:B------:R-:W-:Y:S01]  /*0ea0*/  IMAD.IADD R7, R152, 0x1, -R7 ;  /* 0x0000000198077824 */ /* 0x000fe200078e0a07 */
[----:B------:R-:W-:Y:S01]  /*0eb0*/  LOP3.LUT R3, R2, 0x1ffffffe, RZ, 0xc0, !PT ;  /* 0x1ffffffe02037812 */ /* 0x000fe200078ec0ff */
[----:B------:R-:W-:Y:S01]  /*0ec0*/  VIADD R138, R137, 0x20 ;  /* 0x00000020898a7836 */ /* 0x000fe20000000000 */
[----:B------:R-:W-:Y:S01]  /*0ed0*/  SEL R18, R18, 0xffffffc0, !P2 ;  /* 0xffffffc012127807 */ /* 0x000fe20005000000 */
[----:B------:R-:W-:Y:S01]  /*0ee0*/  IMAD.SHL.U32 R16, R7, 0x2, RZ ;  /* 0x0000000207107824 */ /* 0x000fe200078e00ff */
[----:B------:R-:W-:Y:S01]  /*0ef0*/  SHF.R.S32.HI R0, RZ, 0x1f, R140 ;  /* 0x0000001fff007819 */ /* 0x000fe2000001148c */
[----:B------:R-:W-:Y:S01]  /*0f00*/  VIADD R19, R17, 0x21800 ;  /* 0x0002180011137836 */ /* 0x000fe20000000000 */
        /* <DEDUP_REMOVED lines=15> */
[----:B------:R-:W-:Y:S01]  /*1000*/  VIADD R22, R17, 0x21820 ;  /* 0x0002182011167836 */ /* 0x000fe20000000000 */
[----:B------:R-:W-:Y:S01]  /*1010*/  SHF.R.S32.HI R154, RZ, 0x1f, R142 ;  /* 0x0000001fff9a7819 */ /* 0x000fe2000001148e */
[----:B------:R-:W-:Y:S01]  /*1020*/  IMAD.IADD R3, R150, 0x1, -R3 ;  /* 0x0000000196037824 */ /* 0x000fe200078e0a03 */
[----:B------:R-:W-:Y:S01]  /*1030*/  SHF.R.S32.HI R153, RZ, 0x1f, R141 ;  /* 0x0000001fff997819 */ /* 0x000fe2000001148d */
[----:B------:R-:W-:-:S02]  /*1040*/  @P1 VIADD R22, R19, 0xffffffe0 ;  /* 0xffffffe013161836 */ /* 0x000fc40000000000 */
[----:B------:R-:W-:Y:S02]  /*1050*/  IMAD.IADD R19, R19, 0x1, R18 ;  /* 0x0000000113137824 */ /* 0x000fe400078e0212 */
[----:B------:R-:W-:Y:S02]  /*1060*/  VIADD R139, R16, 0x18 ;  /* 0x00000018108b7836 */ /* 0x000fe40000000000 */
[----:B------:R-:W-:Y:S02]  /*1070*/  IMAD R136, R3, 0x8, R11 ;  /* 0x0000000803887824 */ /* 0x000fe400078e020b */
[----:B------:R-:W-:Y:S02]  /*1080*/  IMAD.IADD R18, R18, 0x1, R22 ;  /* 0x0000000112127824 */ /* 0x000fe400078e0216 */
[----:B-1----:R-:W-:-:S07]  /*1090*/  VIADD R23, R22, 0x6000 ;  /* 0x0000600016177836 */ /* 0x002fce0000000000 */
.L_x_10514:
        /* <DEDUP_REMOVED lines=11> */
[----:B012---:R-:W-:Y:S02]  /*1150*/  IMAD.U32 R2, RZ, RZ, UR8 ;  /* 0x00000008ff027e24 */ /* 0x007fe4000f8e00ff */
[----:B----4-:R-:W-:Y:S01]  /*1160*/  IMAD.U32 R3, RZ, RZ, UR9 ;  /* 0x00000009ff037e24 */ /* 0x010fe2000f8e00ff */
[----:B------:R-:W-:Y:S02]  /*1170*/  @UP1 UIMAD.WIDE UR8, UR6, 0x4, UR10 ;  /* 0x00000004060818a5 */ /* 0x000fe4000f8e020a */
[----:B------:R-:W-:Y:S02]  /*1180*/  ULOP3.LUT UR4, UR7, 0xff000000, URZ, 0xc0, !UPT ;  /* 0xff00000007047892 */ /* 0x000fe4000f8ec03f */
[----:B------:R-:W2:Y:S01]  /*1190*/  @P0 LDG.E R2, desc[UR52][R2.64] ;  /* 0x0000003402020981 */ /* 0x000ea2000c1e1900 */
[----:B------:R-:W-:Y:S01]  /*11a0*/  ULDC.64 UR10, c[0x0][0xa20] ;  /* 0x00028800000a7ab9 */ /* 0x000fe20000000a00 */
[----:B------:R-:W-:-:S02]  /*11b0*/  IMAD.U32 R4, RZ, RZ, UR8 ;  /* 0x00000008ff047e24 */ /* 0x000fc4000f8e00ff */
        /* <DEDUP_REMOVED lines=33> */
.L_x_10419:
        /* <DEDUP_REMOVED lines=9> */
.L_x_10420:
        /* <DEDUP_REMOVED lines=13> */
.L_x_10421:
[----:B------:R-:W-:Y:S01]  /*1530*/  ULDC UR6, c[0x0][0x448] ;  /* 0x0001120000067ab9 */ /* 0x000fe20000000800 */
[----:B------:R-:W-:Y:S02]  /*1540*/  UIMAD UR40, UR5, 0xc0, URZ ;  /* 0x000000c0052878a4 */ /* 0x000fe4000f8e023f */
        /* <DEDUP_REMOVED lines=24> */
.L_x_10423:
[----:B------:R-:W-:-:S11]  /*16d0*/  UISETP.NE.AND UP1, UPT, UR5, 0x1, UPT ;  /* 0x000000010500788c */ /* 0x000fd6000bf25270 */
[----:B------:R-:W-:Y:S02]  /*16e0*/  @UP1 ULDC.64 UR10, c[0x0][0x9e8] ;  /* 0x00027a00000a1ab9 */ /* 0x000fe40000000a00 */
[----:B------:R-:W-:-:S04]  /*16f0*/  UIMAD.WIDE.U32 UR6, UR8, UR10, URZ ;  /* 0x0000000a080672a5 */ /* 0x000fc8000f8e003f */
[----:B------:R-:W-:-:S12]  /*1700*/  @UP1 USHF.R.U32.HI UR8, URZ, UR11, UR7 ;  /* 0x0000000b3f081299 */ /* 0x000fd80008011607 */
.L_x_10424:
[----:B------:R-:W-:-:S04]  /*1710*/  UIMAD UR8, UR8, UR5, UR5 ;  /* 0x00000005080872a4 */ /* 0x000fc8000f8e0205 */
[----:B------:R-:W-:-:S04]  /*1720*/  UISETP.LT.AND UP1, UPT, UR4, UR8, UPT ;  /* 0x000000080400728c */ /* 0x000fc8000bf21270 */
[----:B------:R-:W-:-:S12]  /*1730*/  USEL UR4, UR4, UR8, UP1 ;  /* 0x0000000804047287 */ /* 0x000fd80008800000 */
.L_x_10422:
        /* <DEDUP_REMOVED lines=30> */
.L_x_10426:
[----:B------:R-:W-:-:S11]  /*1920*/  UISETP.NE.AND UP0, UPT, UR5, 0x1, UPT ;  /* 0x000000010500788c */ /* 0x000fd6000bf05270 */
[----:B------:R-:W-:Y:S02]  /*1930*/  @UP0 ULDC.64 UR10, c[0x0][0x9e8] ;  /* 0x00027a00000a0ab9 */ /* 0x000fe40000000a00 */
[----:B------:R-:W-:-:S04]  /*1940*/  UIMAD.WIDE.U32 UR8, UR7, UR10, URZ ;  /* 0x0000000a070872a5 */ /* 0x000fc8000f8e003f */
[----:B------:R-:W-:-:S12]  /*1950*/  @UP0 USHF.R.U32.HI UR7, URZ, UR11, UR9 ;  /* 0x0000000b3f070299 */ /* 0x000fd80008011609 */
.L_x_10427:
[----:B------:R-:W-:-:S04]  /*1960*/  UIMAD UR5, UR7, UR5, URZ ;  /* 0x00000005070572a4 */ /* 0x000fc8000f8e023f */
[----:B------:R-:W-:-:S04]  /*1970*/  UISETP.LT.AND UP0, UPT, UR4, UR5, UPT ;  /* 0x000000050400728c */ /* 0x000fc8000bf01270 */
[----:B------:R-:W-:-:S12]  /*1980*/  USEL UR4, UR4, UR5, !UP0 ;  /* 0x0000000504047287 */ /* 0x000fd8000c000000 */
.L_x_10425:
        /* <DEDUP_REMOVED lines=48> */
.L_x_10428:
        /* <DEDUP_REMOVED lines=33> */
[----:B------:R-:W0:Y:S02]  /*1ea0*/  S2R R4, SR_TID.X ;  /* 0x0000000000047919 */ /* 0x000e240000002100 */
[----:B0-----:R-:W-:-:S05]  /*1eb0*/  VIADD R5, R4, 0xffffff80 ;  /* 0xffffff8004057836 */ /* 0x001fca0000000000 */
[----:B------:R-:W-:-:S04]  /*1ec0*/  SHF.R.S32.HI R4, RZ, 0x1f, R5 ;  /* 0x0000001fff047819 */ /* 0x000fc80000011405 */
[----:B------:R-:W-:-:S04]  /*1ed0*/  LEA.HI R4, R4, R5, RZ, 0x7 ;  /* 0x0000000504047211 */ /* 0x000fc800078f38ff */
[----:B------:R-:W-:-:S05]  /*1ee0*/  SHF.R.S32.HI R4, RZ, 0x7, R4 ;  /* 0x00000007ff047819 */ /* 0x000fca0000011404 */
[----:B------:R-:W0:Y:S02]  /*1ef0*/  SHFL.IDX PT, R0, R4, RZ, 0x1f ;  /* 0x00001fff04007589 */ /* 0x000e2400000e0000 */
[----:B0-----:R-:W-:-:S13]  /*1f00*/  R2UR UR45, R0 ;  /* 0x00000000002d72ca */ /* 0x001fda00000e0000 */
[----:B------:R-:W-:-:S04]  /*1f10*/  UIMAD.WIDE UR4, UR45, 0x55555556, URZ ;  /* 0x555555562d0478a5 */ /* 0x000fc8000f8e023f */
[----:B------:R-:W-:Y:S02]  /*1f20*/  ULEA.HI UR54, UR5, UR5, URZ, 0x1 ;  /* 0x0000000505367291 */ /* 0x000fe4000f8f083f */
[----:B------:R-:W-:Y:S02]  /*1f30*/  UIADD3 UR5, UR42, 0x21800, URZ ;  /* 0x000218002a057890 */ /* 0x000fe4000fffe03f */
[----:B------:R-:W-:Y:S02]  /*1f40*/  UIMAD UR54, UR54, -0x3, UR45 ;  /* 0xfffffffd363678a4 */ /* 0x000fe4000f8e022d */
[----:B------:R-:W-:Y:S02]  /*1f50*/  ULOP3.LUT UP0, URZ, UR5, 0x3ff, URZ, 0xc0, !UPT ;  /* 0x000003ff053f7892 */ /* 0x000fe4000f80c03f */
[----:B------:R-:W-:Y:S02]  /*1f60*/  ULEA UR4, UR54, UR42, 0xc ;  /* 0x0000002a36047291 */ /* 0x000fe4000f8e603f */
[----:B------:R-:W-:-:S02]  /*1f70*/  ULEA UR5, UR54, UR5, 0xd ;  /* 0x0000000536057291 */ /* 0x000fc4000f8e683f */
[----:B------:R-:W-:Y:S01]  /*1f80*/  PLOP3.LUT P0, PT, PT, PT, UP0, 0x80, 0x0 ;  /* 0x000000000000781c */ /* 0x000fe20003f0f008 */
[----:B------:R-:W-:Y:S02]  /*1f90*/  UIADD3 UR4, UR4, 0xc400, URZ ;  /* 0x0000c40004047890 */ /* 0x000fe4000fffe03f */
[----:B------:R-:W-:Y:S02]  /*1fa0*/  USHF.R.U32.HI UR5, URZ, 0x4, UR5 ;  /* 0x000000043f057899 */ /* 0x000fe40008011605 */
[----:B------:R-:W-:Y:S02]  /*1fb0*/  USHF.R.U32.HI UR4, URZ, 0x4, UR4 ;  /* 0x000000043f047899 */ /* 0x000fe40008011604 */
[----:B------:R-:W-:Y:S02]  /*1fc0*/  ULOP3.LUT UR44, UR5, 0x3fff, URZ, 0xc0, !UPT ;  /* 0x00003fff052c7892 */ /* 0x000fe4000f8ec03f */
[----:B------:R-:W-:-:S04]  /*1fd0*/  ULOP3.LUT UR56, UR4, 0x3fff, URZ, 0xc0, !UPT ;  /* 0x00003fff04387892 */ /* 0x000fc8000f8ec03f */
[----:B------:R-:W-:Y:S08]  /*1fe0*/  @!P0 BRA `(.L_x_10430) ;  /* 0x0000000000408947 */ /* 0x000ff00003800000 */
        /* <DEDUP_REMOVED lines=16> */
.L_x_10430:
        /* <DEDUP_REMOVED lines=9> */
.L_x_10651:
[----:B------:R-:W-:Y:S05]  /*2180*/  @!P0 BRA `(.L_x_10432) ;  /* 0x0000000000048947 */ /* 0x000fea0003800000 */
[----:B------:R-:W-:Y:S01]  /*2190*/  BPT.TRAP 0x1 ;  /* 0x000000040000795c */ /* 0x000fe20000300000 */
.L_x_10432:
[----:B------:R-:W-:Y:S02]  /*21a0*/  IMAD.U32 R90, RZ, RZ, UR48 ;  /* 0x00000030ff5a7e24 */ /* 0x000fe4000f8e00ff */
[----:B0-----:R-:W-:-:S03]  /*21b0*/  IMAD.U32 R3, RZ, RZ, UR51 ;  /* 0x00000033ff037e24 */ /* 0x001fc6000f8e00ff */
[----:B------:R-:W-:Y:S02]  /*21c0*/  LEA R90, R90, UR42, 0x3 ;  /* 0x0000002a5a5a7c11 */ /* 0x000fe4000f8e18ff */
[----:B------:R-:W-:-:S04]  /*21d0*/  SHF.L.U32 R3, R3, 0x1f, RZ ;  /* 0x0000001f03037819 */ /* 0x000fc800000006ff */
[----:B------:R0:W1:Y:S01]  /*21e0*/  SYNCS.PHASECHK.TRANS64.TRYWAIT P2, [R90+URZ+0x2d830], R3 ;  /* 0x02d830035a0075a7 */ /* 0x000062000804017f */
[----:B------:R-:W-:Y:S05]  /*21f0*/  @!P0 BRA `(.L_x_10433) ;  /* 0x0000000000048947 */ /* 0x000fea0003800000 */
[----:B------:R-:W-:Y:S01]  /*2200*/  BPT.TRAP 0x1 ;  /* 0x000000040000795c */ /* 0x000fe20000300000 */
.L_x_10433:
[----:B------:R-:W2:Y:S02]  /*2210*/  S2R R0, SR_TID.X ;  /* 0x0000000000007919 */ /* 0x000ea40000002100 */
[----:B--2---:R-:W-:Y:S01]  /*2220*/  LOP3.LUT P1, RZ, R0, 0x7f, RZ, 0xc0, !PT ;  /* 0x0000007f00ff7812 */ /* 0x004fe2000782c0ff */
[----:B-1----:R-:W-:-:S12]  /*2230*/  @P2 BRA `(.L_x_10434) ;  /* 0x0000000000082947 */ /* 0x002fd80003800000 */
[----:B------:R-:W1:Y:S02]  /*2240*/  SYNCS.PHASECHK.TRANS64.TRYWAIT P2, [R90+URZ+0x2d830], R3 ;  /* 0x02d830035a0075a7 */ /* 0x000e64000804017f */
[----:B-1----:R-:W-:Y:S05]  /*2250*/  @!P2 BRA `(.L_x_10435) ;  /* 0x0000017c00a0a947 */ /* 0x002fea0003800000 */
.L_x_10434:
[----:B------:R-:W-:Y:S05]  /*2260*/  WARPSYNC.ALL ;  /* 0x0000000000007948 */ /* 0x000fea0003800000 */
[----:B------:R-:W-:Y:S01]  /*2270*/  UIADD3 UR4, UR42, 0x15400, URZ ;  /* 0x000154002a047890 */ /* 0x000fe2000fffe03f */
[----:B------:R-:W-:Y:S01]  /*2280*/  WARPGROUP.ARRIVE ;  /* 0x00000000000079c5 */ /* 0x000fe20000000000 */
[----:B------:R-:W-:Y:S01]  /*2290*/  UMOV UR5, 0x80000020 ;  /* 0x8000002000057882 */ /* 0x000fe20000000000 */
[----:B------:R-:W-:Y:S01]  /*22a0*/  UMOV UR7, 0x80000020 ;  /* 0x8000002000077882 */ /* 0x000fe20000000000 */
        /* <DEDUP_REMOVED lines=9> */
[----:B------:R-:W-:Y:S02]  /*2340*/  ULOP3.LUT UR4, UR56, 0x10000, URZ, 0xfc, !UPT ;  /* 0x0001000038047892 */ /* 0x000fe4000f8efc3f */
[----:B------:R-:W-:Y:S02]  /*2350*/  UIMAD UR6, UR48, 0x600, UR32 ;  /* 0x00000600300678a4 */ /* 0x000fe4000f8e0220 */
[----:B------:R-:W-:Y:S02]  /*2360*/  UIADD3 UR8, UR4, 0x2, URZ ;  /* 0x0000000204087890 */ /* 0x000fe4000fffe03f */
[----:B------:R-:W-:Y:S02]  /*2370*/  UIADD3 UR10, UR6, 0x2, URZ ;  /* 0x00000002060a7890 */ /* 0x000fe4000fffe03f */
[----:B------:R-:W-:-:S02]  /*2380*/  UIADD3 UR12, UR4, 0x300, URZ ;  /* 0x00000300040c7890 */ /* 0x000fc4000fffe03f */
[----:B------:R-:W-:Y:S02]  /*2390*/  UIADD3 UR14, UR6, 0x200, URZ ;  /* 0x00000200060e7890 */ /* 0x000fe4000fffe03f */
[----:B------:R-:W-:Y:S01]  /*23a0*/  HGMMA.64x128x16.F32.BF16 R24, gdesc[UR4], RZ, !UPT, gsb0 ;  /* 0x01e00000041879f0 */ /* 0x000fe2000c0018ff */
        /* <DEDUP_REMOVED lines=38> */
[----:B------:R-:W-:Y:S02]  /*2610*/  VIADD R65, R136, UR40 ;  /* 0x0000002888417c36 */ /* 0x000fe40008000000 */
[----:B------:R-:W-:Y:S01]  /*2620*/  FMUL.FTZ R91, R29, UR6 ;  /* 0x000000061d5b7c20 */ /* 0x000fe20008410000 */
[----:B------:R-:W-:Y:S01]  /*2630*/  FMUL.FTZ R12, R46, UR6 ;  /* 0x000000062e0c7c20 */ /* 0x000fe20008410000 */
[----:B------:R-:W-:Y:S01]  /*2640*/  FMUL.FTZ R13, R47, UR6 ;  /* 0x000000062f0d7c20 */ /* 0x000fe20008410000 */
[----:B------:R-:W-:Y:S01]  /*2650*/  @P2 IMAD.HI.U32 R29, R65, UR7, RZ ;  /* 0x00000007411d2c27 */ /* 0x000fe2000f8e00ff */
[----:B------:R-:W-:-:S03]  /*2660*/  @UP0 ULDC UR7, c[0x0][0x450] ;  /* 0x0001140000070ab9 */ /* 0x000fc60000000800 */
        /* <DEDUP_REMOVED lines=58> */
[----:B------:R-:W0:Y:S01]  /*2a10*/  SHFL.IDX PT, R43, R65, RZ, 0x1c1f ;  /* 0x001c1fff412b7589 */ /* 0x000e2200000e0000 */
[----:B------:R-:W-:Y:S01]  /*2a20*/  FMUL.FTZ R30, R86, UR6 ;  /* 0x00000006561e7c20 */ /* 0x000fe20008410000 */
[----:B------:R-:W-:Y:S01]  /*2a30*/  FMUL.FTZ R29, R87, UR6 ;  /* 0x00000006571d7c20 */ /* 0x000fe20008410000 */
[----:B------:R-:W-:Y:S01]  /*2a40*/  IMAD.MOV.U32 R41, RZ, RZ, -0x80 ;  /* 0xffffff80ff297424 */ /* 0x000fe200078e00ff */
[----:B------:R-:W-:Y:S01]  /*2a50*/  ULDC.64 UR6, c[0x0][0x9e0] ;  /* 0x0002780000067ab9 */ /* 0x000fe20000000a00 */
[----:B------:R-:W1:Y:S01]  /*2a60*/  MUFU.TANH R0, R0 ;  /* 0x0000000000007308 */ /* 0x000e620000002400 */
[----:B------:R-:W-:Y:S01]  /*2a70*/  UISETP.GE.AND UP1, UPT, UR7, 0x1, UPT ;  /* 0x000000010700788c */ /* 0x000fe2000bf26270 */
[C---:B------:R-:W-:Y:S01]  /*2a80*/  IMAD R71, R88.reuse, R41, 0x80 ;  /* 0x0000008058477424 */ /* 0x040fe200078e0229 */
[----:B------:R2:W-:Y:S01]  /*2a90*/  @!P1 SYNCS.ARRIVE.TRANS64.RED.A1T0 RZ, [R90+URZ], RZ ;  /* 0x000000ff5aff99a7 */ /* 0x0005e2000810043f */
[----:B------:R-:W-:Y:S01]  /*2aa0*/  IMAD.U32 R41, RZ, RZ, UR47 ;  /* 0x0000002fff297e24 */ /* 0x000fe2000f8e00ff */
[----:B------:R-:W-:-:S02]  /*2ab0*/  LEA R67, R88, 0xffffff80, 0x7 ;  /* 0xffffff8058437811 */ /* 0x000fc400078e38ff */
[----:B------:R-:W-:Y:S01]  /*2ac0*/  PLOP3.LUT P2, PT, PT, PT, UP1, 0x40, 0x0 ;  /* 0x000000000000781c */ /* 0x000fe20003f4e818 */
[----:B------:R-:W3:Y:S01]  /*2ad0*/  MUFU.TANH R89, R89 ;  /* 0x0000005900597308 */ /* 0x000ee20000002400 */
[C-C-:B------:R-:W-:Y:S02]  /*2ae0*/  IADD3 R40, -R16.reuse, 0x1, R71.reuse ;  /* 0x0000000110287810 */ /* 0x140fe40007ffe147 */
[----:B------:R-:W-:Y:S02]  /*2af0*/  IADD3 R76, -R16, UR39, R71 ;  /* 0x00000027104c7c10 */ /* 0x000fe4000fffe147 */
[----:B------:R-:W-:-:S03]  /*2b00*/  IADD3 R40, -R41, UR39, R40 ;  /* 0x0000002729287c10 */ /* 0x000fc6000fffe128 */
[----:B------:R-:W4:Y:S02]  /*2b10*/  MUFU.TANH R2, R2 ;  /* 0x0000000200027308 */ /* 0x000f240000002400 */
[C---:B------:R-:W-:Y:S02]  /*2b20*/  VIADD R73, R40.reuse, UR6 ;  /* 0x0000000628497c36 */ /* 0x040fe40008000000 */
[----:B------:R-:W-:-:S03]  /*2b30*/  VIADD R78, R40, UR33 ;  /* 0x00000021284e7c36 */ /* 0x000fc60008000000 */
[----:B0-----:R-:W-:Y:S01]  /*2b40*/  VIADDMNMX R69, R43, R73, R76, PT ;  /* 0x000000492b457246 */ /* 0x001fe2000380014c */
        /* <DEDUP_REMOVED lines=76> */
.L_x_10438:
[----:B------:R-:W-:-:S06]  /*3010*/  UISETP.NE.AND UP2, UPT, UR7, 0x1, UPT ;  /* 0x000000010700788c */ /* 0x000fcc000bf45270 */
[----:B------:R-:W-:-:S05]  /*3020*/  PLOP3.LUT P2, PT, PT, PT, UP2, 0x80, 0x0 ;  /* 0x000000000000781c */ /* 0x000fca0003f4f028 */
[----:B------:R-:W-:-:S08]  /*3030*/  @UP2 ULDC.64 UR10, c[0x0][0x9e8] ;  /* 0x00027a00000a2ab9 */ /* 0x000fd00000000a00 */
[----:B------:R-:W-:-:S05]  /*3040*/  @P2 IMAD.HI.U32 R41, R40, UR10, RZ ;  /* 0x0000000a28292c27 */ /* 0x000fca000f8e00ff */
[----:B------:R-:W-:-:S07]  /*3050*/  @P2 SHF.R.U32.HI R40, RZ, UR11, R41 ;  /* 0x0000000bff282c19 */ /* 0x000fce0008011629 */
.L_x_10439:
[----:B------:R-:W-:Y:S05]  /*3060*/  BSYNC B0 ;  /* 0x0000000000007941 */ /* 0x000fea0003800000 */
.L_x_10437:
[----:B------:R-:W-:-:S04]  /*3070*/  IMAD R41, R40, UR7, -R67 ;  /* 0x0000000728297c24 */ /* 0x000fc8000f8e0a43 */
[----:B------:R-:W-:-:S05]  /*3080*/  IMAD.IADD R41, R41, 0x1, -R16 ;  /* 0x0000000129297824 */ /* 0x000fca00078e0a10 */
[----:B------:R-:W-:Y:S02]  /*3090*/  VIMNMX R70, R70, R41, !PT ;  /* 0x0000002946467248 */ /* 0x000fe40007fe0100 */
[----:B------:R-:W-:-:S07]  /*30a0*/  VIADDMNMX R69, R41, UR7, R69, PT ;  /* 0x0000000729457c46 */ /* 0x000fce000b800145 */
.L_x_10436:
[----:B------:R-:W2:Y:S01]  /*30b0*/  LDL.LU R72, [R1] ;  /* 0x0000000001487983 */ /* 0x000ea20000300800 */
[C---:B------:R-:W-:Y:S02]  /*30c0*/  ISETP.GE.AND P4, PT, R71.reuse, 0x9, PT ;  /* 0x000000094700780c */ /* 0x040fe40003f86270 */
[C---:B------:R-:W-:Y:S01]  /*30d0*/  ISETP.GE.AND P2, PT, R71.reuse, 0x2, PT ;  /* 0x000000024700780c */ /* 0x040fe20003f46270 */
[----:B------:R-:W1:Y:S01]  /*30e0*/  SHFL.IDX PT, R65, R65, 0x1, 0x1c1f ;  /* 0x003c1f0041417f89 */ /* 0x000e6200000e0000 */
[----:B------:R-:W-:Y:S02]  /*30f0*/  ISETP.GE.AND P5, PT, R71, 0xa, PT ;  /* 0x0000000a4700780c */ /* 0x000fe40003fa6270 */
[----:B------:R-:W-:-:S04]  /*3100*/  ISETP.GT.AND P3, PT, R70, 0x1, !P2 ;  /* 0x000000014600780c */ /* 0x000fc80005764270 */
[----:B------:R-:W-:-:S04]  /*3110*/  ISETP.LT.OR P3, PT, R69, 0x2, P3 ;  /* 0x000000024500780c */ /* 0x000fc80001f61670 */
[----:B------:R-:W-:Y:S02]  /*3120*/  FSEL R89, R89, -INF , !P3 ;  /* 0xff80000059597808 */ /* 0x000fe40005800000 */
[----:B------:R-:W-:-:S04]  /*3130*/  ISETP.GT.AND P3, PT, R70, 0x9, !P5 ;  /* 0x000000094600780c */ /* 0x000fc80006f64270 */
[----:B------:R-:W-:-:S04]  /*3140*/  ISETP.LT.OR P3, PT, R69, 0xa, P3 ;  /* 0x0000000a4500780c */ /* 0x000fc80001f61670 */
[----:B0-----:R-:W-:Y:S02]  /*3150*/  FSEL R91, R91, -INF , !P3 ;  /* 0xff8000005b5b7808 */ /* 0x001fe40005800000 */
[----:B-1----:R-:W-:Y:S01]  /*3160*/  VIADDMNMX R76, R65, R73, R76, PT ;  /* 0x00000049414c7246 */ /* 0x002fe2000380014c */
[----:B------:R-:W-:Y:S01]  /*3170*/  IMAD.IADD R78, R78, 0x1, R65 ;  /* 0x000000014e4e7824 */ /* 0x000fe200078e0241 */
[----:B--2---:R-:W-:-:S04]  /*3180*/  LOP3.LUT R72, R72, 0xfffffffd, RZ, 0xc0, !PT ;  /* 0xfffffffd48487812 */ /* 0x004fc800078ec0ff */
[----:B------:R-:W-:Y:S02]  /*3190*/  @P4 LOP3.LUT R72, R72, 0x2, RZ, 0xfc, !PT ;  /* 0x0000000248484812 */ /* 0x000fe400078efcff */
[----:B------:R-:W-:Y:S02]  /*31a0*/  ISETP.GT.AND P4, PT, R70, 0x8, !P4 ;  /* 0x000000084600780c */ /* 0x000fe40006784270 */
[----:B------:R-:W-:Y:S02]  /*31b0*/  LOP3.LUT R72, R72, 0xfffffffb, RZ, 0xc0, !PT ;  /* 0xfffffffb48487812 */ /* 0x000fe400078ec0ff */
[----:B------:R-:W-:Y:S02]  /*31c0*/  ISETP.LT.OR P4, PT, R69, 0x9, P4 ;  /* 0x000000094500780c */ /* 0x000fe40002781670 */
[----:B------:R-:W-:Y:S02]  /*31d0*/  @P5 LOP3.LUT R72, R72, 0x4, RZ, 0xfc, !PT ;  /* 0x0000000448485812 */ /* 0x000fe400078efcff */
[----:B------:R-:W-:-:S02]  /*31e0*/  ISETP.GE.AND P5, PT, R71, 0x11, PT ;  /* 0x000000114700780c */ /* 0x000fc40003fa6270 */
[----:B------:R-:W-:Y:S02]  /*31f0*/  FSEL R92, R92, -INF , !P4 ;  /* 0xff8000005c5c7808 */ /* 0x000fe40006000000 */
[----:B------:R-:W-:Y:S02]  /*3200*/  ISETP.GE.AND P4, PT, R71, 0x12, PT ;  /* 0x000000124700780c */ /* 0x000fe40003f86270 */
[----:B------:R-:W-:Y:S02]  /*3210*/  LOP3.LUT R72, R72, 0xfffffff7, RZ, 0xc0, !PT ;  /* 0xfffffff748487812 */ /* 0x000fe400078ec0ff */
[----:B------:R-:W-:-:S04]  /*3220*/  ISETP.GT.AND P3, PT, R70, 0x10, !P5 ;  /* 0x000000104600780c */ /* 0x000fc80006f64270 */
[----:B------:R-:W-:Y:S02]  /*3230*/  ISETP.LT.OR P3, PT, R69, 0x11, P3 ;  /* 0x000000114500780c */ /* 0x000fe40001f61670 */
[----:B------:R-:W-:Y:S02]  /*3240*/  @P5 LOP3.LUT R72, R72, 0x8, RZ, 0xfc, !PT ;  /* 0x0000000848485812 */ /* 0x000fe400078efcff */
[----:B------:R-:W-:Y:S02]  /*3250*/  FSEL R94, R94, -INF , !P3 ;  /* 0xff8000005e5e7808 */ /* 0x000fe40005800000 */
[----:B------:R-:W-:Y:S02]  /*3260*/  LOP3.LUT R72, R72, 0xfdffffff, RZ, 0xc0, !PT ;  /* 0xfdffffff48487812 */ /* 0x000fe400078ec0ff */
[----:B------:R-:W-:Y:S02]  /*3270*/  ISETP.GT.AND P3, PT, R70, 0x11, !P4 ;  /* 0x000000114600780c */ /* 0x000fe40006764270 */
[----:B------:R-:W-:-:S02]  /*3280*/  @P4 LOP3.LUT R72, R72, 0x2000000, RZ, 0xfc, !PT ;  /* 0x0200000048484812 */ /* 0x000fc400078efcff */
        /* <DEDUP_REMOVED lines=155> */
[----:B------:R-:W-:-:S03]  /*3c40*/  ISETP.GT.AND P6, PT, R70, 0x79, !P6 ;  /* 0x000000794600780c */ /* 0x000fc600077c4270 */
[----:B------:R0:W-:Y:S01]  /*3c50*/  STL [R1], R72 ;  /* 0x0000004801007387 */ /* 0x0001e20000100800 */
[----:B------:R-:W-:-:S04]  /*3c60*/  ISETP.LT.OR P6, PT, R69, 0x7a, P6 ;  /* 0x0000007a4500780c */ /* 0x000fc800037c1670 */
[----:B------:R-:W-:Y:S02]  /*3c70*/  FSEL R0, R66, -INF , !P6 ;  /* 0xff80000042007808 */ /* 0x000fe40007000000 */
[----:B------:R-:W-:-:S13]  /*3c80*/  PLOP3.LUT P6, PT, PT, PT, UP1, 0x40, 0x0 ;  /* 0x000000000000781c */ /* 0x000fda0003fce818 */
[----:B0-----:R-:W-:Y:S05]  /*3c90*/  @P6 BRA `(.L_x_10440) ;  /* 0x0000000000646947 */ /* 0x001fea0003800000 */
        /* <DEDUP_REMOVED lines=14> */
.L_x_10442:
[----:B------:R-:W-:-:S06]  /*3d80*/  UISETP.NE.AND UP2, UPT, UR7, 0x1, UPT ;  /* 0x000000010700788c */ /* 0x000fcc000bf45270 */
[----:B------:R-:W-:-:S05]  /*3d90*/  PLOP3.LUT P6, PT, PT, PT, UP2, 0x80, 0x0 ;  /* 0x000000000000781c */ /* 0x000fca0003fcf028 */
[----:B------:R-:W-:-:S08]  /*3da0*/  @UP2 ULDC.64 UR10, c[0x0][0x9e8] ;  /* 0x00027a00000a2ab9 */ /* 0x000fd00000000a00 */
[----:B------:R-:W-:Y:S01]  /*3db0*/  @P6 IMAD.HI.U32 R65, R66, UR10, RZ ;  /* 0x0000000a42416c27 */ /* 0x000fe2000f8e00ff */
[----:B------:R-:W-:-:S13]  /*3dc0*/  PLOP3.LUT P6, PT, PT, PT, UP2, 0x80, 0x0 ;  /* 0x000000000000781c */ /* 0x000fda0003fcf028 */
[----:B------:R-:W-:-:S07]  /*3dd0*/  @P6 SHF.R.U32.HI R66, RZ, UR11, R65 ;  /* 0x0000000bff426c19 */ /* 0x000fce0008011641 */
.L_x_10443:
[----:B------:R-:W-:Y:S05]  /*3de0*/  BSYNC B0 ;  /* 0x0000000000007941 */ /* 0x000fea0003800000 */
.L_x_10441:
[----:B------:R-:W-:-:S04]  /*3df0*/  IMAD R67, R66, UR7, -R67 ;  /* 0x0000000742437c24 */ /* 0x000fc8000f8e0a43 */
[----:B------:R-:W-:-:S05]  /*3e00*/  IMAD.IADD R67, R67, 0x1, -R16 ;  /* 0x0000000143437824 */ /* 0x000fca00078e0a10 */
[----:B------:R-:W-:Y:S02]  /*3e10*/  VIMNMX R78, R78, R67, !PT ;  /* 0x000000434e4e7248 */ /* 0x000fe40007fe0100 */
[----:B------:R-:W-:-:S07]  /*3e20*/  VIADDMNMX R76, R67, UR7, R76, PT ;  /* 0x00000007434c7c46 */ /* 0x000fce000b80014c */
.L_x_10440:
[----:B------:R-:W-:Y:S01]  /*3e30*/  ISETP.GT.AND P2, PT, R78, 0x1, !P2 ;  /* 0x000000014e00780c */ /* 0x000fe20005744270 */
[----:B------:R-:W-:Y:S01]  /*3e40*/  ULDC UR34, c[0x0][0x988] ;  /* 0x0002620000227ab9 */ /* 0x000fe20000000800 */
[----:B------:R-:W-:Y:S01]  /*3e50*/  LOP3.LUT P6, RZ, R72, 0x8, RZ, 0xc0, !PT ;  /* 0x0000000848ff7812 */ /* 0x000fe200078cc0ff */
[----:B------:R-:W-:Y:S01]  /*3e60*/  @UP0 ULDC UR10, c[0x0][0x44c] ;  /* 0x00011300000a0ab9 */ /* 0x000fe20000000800 */
[----:B------:R-:W-:Y:S01]  /*3e70*/  ISETP.LT.OR P2, PT, R76, 0x2, P2 ;  /* 0x000000024c00780c */ /* 0x000fe20001741670 */
[----:B------:R-:W-:Y:S01]  /*3e80*/  UIMAD.WIDE.U32 UR10, UR40, UR10, URZ ;  /* 0x0000000a280a72a5 */ /* 0x000fe2000f8e003f */
[----:B------:R-:W-:Y:S01]  /*3e90*/  ISETP.GT.AND P3, PT, R78, 0x70, !P3 ;  /* 0x000000704e00780c */ /* 0x000fe20005f64270 */
[----:B------:R-:W-:Y:S01]  /*3ea0*/  @UP0 ULDC UR15, c[0x0][0x450] ;  /* 0x00011400000f0ab9 */ /* 0x000fe20000000800 */
[----:B------:R-:W-:Y:S01]  /*3eb0*/  FSEL R3, R3, -INF , !P2 ;  /* 0xff80000003037808 */ /* 0x000fe20005000000 */
[----:B------:R-:W-:Y:S01]  /*3ec0*/  UMOV UR14, UR40 ;  /* 0x00000028000e7c82 */ /* 0x000fe20008000000 */
[----:B------:R-:W-:Y:S01]  /*3ed0*/  LOP3.LUT P2, RZ, R72, 0x2, RZ, 0xc0, !PT ;  /* 0x0000000248ff7812 */ /* 0x000fe2000784c0ff */
[----:B------:R-:W-:Y:S01]  /*3ee0*/  @UP0 USHF.R.U32.HI UR14, URZ, UR15, UR11 ;  /* 0x0000000f3f0e0299 */ /* 0x000fe2000801160b */
[----:B------:R-:W-:-:S02]  /*3ef0*/  ISETP.GT.AND P4, PT, R78, 0x71, !P4 ;  /* 0x000000714e00780c */ /* 0x000fc40006784270 */
[C---:B------:R-:W-:Y:S01]  /*3f00*/  ISETP.GT.AND P2, PT, R78.reuse, 0x8, !P2 ;  /* 0x000000084e00780c */ /* 0x040fe20005744270 */
[----:B------:R-:W-:Y:S01]  /*3f10*/  UIADD3 UR55, UR55, UR14, URZ ;  /* 0x0000000e37377290 */ /* 0x000fe2000fffe03f */
[----:B------:R-:W-:Y:S02]  /*3f20*/  ISETP.GT.AND P5, PT, R78, 0x78, !P5 ;  /* 0x000000784e00780c */ /* 0x000fe40006fa4270 */
[C---:B------:R-:W-:Y:S01]  /*3f30*/  ISETP.LT.OR P2, PT, R76.reuse, 0x9, P2 ;  /* 0x000000094c00780c */ /* 0x040fe20001741670 */
[----:B------:R-:W-:Y:S01]  /*3f40*/  UIADD3 UR6, UR55, UR6, URZ ;  /* 0x0000000637067290 */ /* 0x000fe2000fffe03f */
[----:B------:R-:W-:Y:S02]  /*3f50*/  ISETP.LT.OR P3, PT, R76, 0x71, P3 ;  /* 0x000000714c00780c */ /* 0x000fe40001f61670 */
[----:B------:R-:W-:Y:S02]  /*3f60*/  FSEL R4, R4, -INF , !P2 ;  /* 0xff80000004047808 */ /* 0x000fe40005000000 */
[----:B------:R-:W-:-:S02]  /*3f70*/  LOP3.LUT P2, RZ, R72, 0x4, RZ, 0xc0, !PT ;  /* 0x0000000448ff7812 */ /* 0x000fc4000784c0ff */
[----:B------:R-:W-:Y:S02]  /*3f80*/  ISETP.LT.OR P4, PT, R76, 0x72, P4 ;  /* 0x000000724c00780c */ /* 0x000fe40002781670 */
[----:B------:R-:W-:Y:S02]  /*3f90*/  ISETP.GT.AND P2, PT, R78, 0x9, !P2 ;  /* 0x000000094e00780c */ /* 0x000fe40005744270 */
[----:B------:R-:W-:Y:S02]  /*3fa0*/  FSEL R81, R25, -INF , !P3 ;  /* 0xff80000019517808 */ /* 0x000fe40005800000 */
[C---:B------:R-:W-:Y:S02]  /*3fb0*/  ISETP.LT.OR P2, PT, R76.reuse, 0xa, P2 ;  /* 0x0000000a4c00780c */ /* 0x040fe40001741670 */
[----:B------:R-:W-:Y:S02]  /*3fc0*/  ISETP.LT.OR P5, PT, R76, 0x79, P5 ;  /* 0x000000794c00780c */ /* 0x000fe40002fa1670 */
[----:B------:R-:W-:-:S02]  /*3fd0*/  FSEL R5, R5, -INF , !P2 ;  /* 0xff80000005057808 */ /* 0x000fc40005000000 */
[----:B------:R-:W-:Y:S02]  /*3fe0*/  ISETP.GT.AND P2, PT, R78, 0x10, !P6 ;  /* 0x000000104e00780c */ /* 0x000fe40007744270 */
[----:B------:R-:W-:Y:S02]  /*3ff0*/  LOP3.LUT P6, RZ, R72, 0x8000, RZ, 0xc0, !PT ;  /* 0x0000800048ff7812 */ /* 0x000fe400078cc0ff */
[----:B------:R-:W-:Y:S02]  /*4000*/  ISETP.LT.OR P2, PT, R76, 0x11, P2 ;  /* 0x000000114c00780c */ /* 0x000fe40001741670 */
[----:B------:R-:W-:Y:S02]  /*4010*/  FSEL R82, R26, -INF , !P4 ;  /* 0xff8000001a527808 */ /* 0x000fe40006000000 */
[----:B------:R-:W-:Y:S02]  /*4020*/  FSEL R6, R6, -INF , !P2 ;  /* 0xff80000006067808 */ /* 0x000fe40005000000 */
[----:B------:R-:W-:-:S04]  /*4030*/  LOP3.LUT P2, RZ, R72, 0x2000000, RZ, 0xc0, !PT ;  /* 0x0200000048ff7812 */ /* 0x000fc8000784c0ff */
[----:B------:R-:W-:-:S04]  /*4040*/  ISETP.GT.AND P2, PT, R78, 0x11, !P2 ;  /* 0x000000114e00780c */ /* 0x000fc80005744270 */
[----:B------:R-:W-:-:S04]  /*4050*/  ISETP.LT.OR P2, PT, R76, 0x12, P2 ;  /* 0x000000124c00780c */ /* 0x000fc80001741670 */
        /* <DEDUP_REMOVED lines=35> */
[----:B------:R-:W-:Y:S02]  /*4290*/  FMNMX.FTZ R8, R46, R9, !PT ;  /* 0x000000092e087209 */ /* 0x000fe40007810000 */
[----:B------:R-:W-:Y:S02]  /*42a0*/  FSEL R13, R13, -INF , !P2 ;  /* 0xff8000000d0d7808 */ /* 0x000fe40005000000 */
[----:B------:R-:W-:-:S02]  /*42b0*/  LOP3.LUT P2, RZ, R72, 0x40000, RZ, 0xc0, !PT ;  /* 0x0004000048ff7812 */ /* 0x000fc4000784c0ff */
[----:B------:R-:W-:Y:S02]  /*42c0*/  FMNMX.FTZ R9, R47, R8, !PT ;  /* 0x000000082f097209 */ /* 0x000fe40007810000 */
[----:B------:R-:W-:Y:S02]  /*42d0*/  ISETP.GT.AND P2, PT, R78, 0x30, !P2 ;  /* 0x000000304e00780c */ /* 0x000fe40005744270 */
[----:B------:R-:W-:Y:S02]  /*42e0*/  FMNMX.FTZ R8, R48, R9, !PT ;  /* 0x0000000930087209 */ /* 0x000fe40007810000 */
[----:B------:R-:W-:Y:S02]  /*42f0*/  ISETP.LT.OR P2, PT, R76, 0x31, P2 ;  /* 0x000000314c00780c */ /* 0x000fe40001741670 */
[----:B------:R-:W-:Y:S02]  /*4300*/  FMNMX.FTZ R9, R49, R8, !PT ;  /* 0x0000000831097209 */ /* 0x000fe40007810000 */
        /* <DEDUP_REMOVED lines=39> */
[C---:B------:R-:W-:Y:S01]  /*4580*/  LOP3.LUT P6, RZ, R72.reuse, 0x10, RZ, 0xc0, !PT ;  /* 0x0000001048ff7812 */ /* 0x040fe200078cc0ff */
[----:B------:R-:W0:Y:S01]  /*4590*/  SHFL.BFLY PT, R8, R9, 0x2, 0x1f ;  /* 0x0c401f0009087f89 */ /* 0x000e2200000e0000 */
[----:B------:R-:W-:Y:S02]  /*45a0*/  FSEL R31, R31, -INF , !P2 ;  /* 0xff8000001f1f7808 */ /* 0x000fe40005000000 */
[----:B------:R-:W-:-:S04]  /*45b0*/  LOP3.LUT P2, RZ, R72, 0x800, RZ, 0xc0, !PT ;  /* 0x0000080048ff7812 */ /* 0x000fc8000784c0ff */
[----:B------:R-:W-:-:S04]  /*45c0*/  ISETP.GT.AND P2, PT, R78, 0x49, !P2 ;  /* 0x000000494e00780c */ /* 0x000fc80005744270 */
[----:B------:R-:W-:-:S04]  /*45d0*/  ISETP.LT.OR P2, PT, R76, 0x4a, P2 ;  /* 0x0000004a4c00780c */ /* 0x000fc80001741670 */
[----:B------:R-:W-:Y:S02]  /*45e0*/  FSEL R32, R32, -INF , !P2 ;  /* 0xff80000020207808 */ /* 0x000fe40005000000 */
[----:B------:R-:W-:-:S04]  /*45f0*/  LOP3.LUT P2, RZ, R72, 0x400, RZ, 0xc0, !PT ;  /* 0x0000040048ff7812 */ /* 0x000fc8000784c0ff */
[----:B------:R-:W-:Y:S02]  /*4600*/  ISETP.GT.AND P2, PT, R78, 0x50, !P2 ;  /* 0x000000504e00780c */ /* 0x000fe40005744270 */
[----:B0-----:R-:W-:Y:S02]  /*4610*/  FMNMX.FTZ R67, R9, R8, !PT ;  /* 0x0000000809437209 */ /* 0x001fe40007810000 */
[----:B------:R-:W-:-:S03]  /*4620*/  ISETP.LT.OR P2, PT, R76, 0x51, P2 ;  /* 0x000000514c00780c */ /* 0x000fc60001741670 */
        /* <DEDUP_REMOVED lines=10> */
[----:B------:R-:W-:Y:S01]  /*46d0*/  FMUL.FTZ R79, R8, UR34 ;  /* 0x00000022084f7c20 */ /* 0x000fe20008410000 */
        /* <DEDUP_REMOVED lines=13> */
[----:B------:R-:W-:Y:S02]  /*47b0*/  ISETP.GT.AND P2, PT, R78, 0x68, !P6 ;  /* 0x000000684e00780c */ /* 0x000fe40007744270 */
[----:B------:R-:W-:Y:S02]  /*47c0*/  LOP3.LUT P6, RZ, R72, 0x1, RZ, 0xc0, !PT ;  /* 0x0000000148ff7812 */ /* 0x000fe400078cc0ff */
[----:B------:R-:W-:-:S04]  /*47d0*/  ISETP.LT.OR P2, PT, R76, 0x69, P2 ;  /* 0x000000694c00780c */ /* 0x000fc80001741670 */
[----:B------:R-:W-:Y:S02]  /*47e0*/  FSEL R39, R39, -INF , !P2 ;  /* 0xff80000027277808 */ /* 0x000fe40005000000 */
[----:B------:R-:W-:-:S04]  /*47f0*/  FSETP.NEU.FTZ.AND P2, PT, R8, -INF , PT ;  /* 0xff8000000800780b */ /* 0x000fc80003f5d000 */
[----:B------:R-:W-:Y:S02]  /*4800*/  FSEL R79, R79, RZ, P2 ;  /* 0x000000ff4f4f7208 */ /* 0x000fe40001000000 */
[----:B------:R-:W-:Y:S02]  /*4810*/  ISETP.GT.AND P2, PT, R78, RZ, !P6 ;  /* 0x000000ff4e00720c */ /* 0x000fe40007744270 */
[----:B------:R-:W-:Y:S01]  /*4820*/  LOP3.LUT P6, RZ, R72, 0x8000000, RZ, 0xc0, !PT ;  /* 0x0800000048ff7812 */ /* 0x000fe200078cc0ff */
[--C-:B------:R-:W-:Y:S01]  /*4830*/  FFMA.FTZ R69, R40, UR34, -R79.reuse ;  /* 0x0000002228457c23 */ /* 0x100fe2000801084f */
[----:B------:R-:W-:Y:S01]  /*4840*/  ISETP.LT.OR P2, PT, R76, 0x1, P2 ;  /* 0x000000014c00780c */ /* 0x000fe20001741670 */
[--C-:B------:R-:W-:Y:S01]  /*4850*/  FFMA.FTZ R74, R42, UR34, -R79.reuse ;  /* 0x000000222a4a7c23 */ /* 0x100fe2000801084f */
[--C-:B------:R-:W-:Y:S01]  /*4860*/  FFMA.FTZ R46, R46, UR34, -R79.reuse ;  /* 0x000000222e2e7c23 */ /* 0x100fe2000801084f */
[----:B------:R-:W-:Y:S01]  /*4870*/  ISETP.GT.AND P6, PT, R78, 0x79, !P6 ;  /* 0x000000794e00780c */ /* 0x000fe200077c4270 */
[--C-:B------:R-:W-:Y:S01]  /*4880*/  FFMA.FTZ R71, R89, UR34, -R79.reuse ;  /* 0x0000002259477c23 */ /* 0x100fe2000801084f */
[----:B------:R-:W-:Y:S01]  /*4890*/  FSEL R80, R2, -INF , !P2 ;  /* 0xff80000002507808 */ /* 0x000fe20005000000 */
[--C-:B------:R-:W-:Y:S01]  /*48a0*/  FFMA.FTZ R2, R68, UR34, -R79.reuse ;  /* 0x0000002244027c23 */ /* 0x100fe2000801084f */
[----:B------:R-:W-:Y:S01]  /*48b0*/  LOP3.LUT P2, RZ, R72, 0x4000000, RZ, 0xc0, !PT ;  /* 0x0400000048ff7812 */ /* 0x000fe2000784c0ff */
        /* <DEDUP_REMOVED lines=15> */
[----:B------:R-:W-:Y:S01]  /*49b0*/  ISETP.LT.OR P6, PT, R76, 0x7a, P6 ;  /* 0x0000007a4c00780c */ /* 0x000fe200037c1670 */
[--C-:B------:R-:W-:Y:S01]  /*49c0*/  FFMA.FTZ R48, R48, UR34, -R79.reuse ;  /* 0x0000002230307c23 */ /* 0x100fe2000801084f */
[----:B------:R-:W-:Y:S01]  /*49d0*/  FMNMX.FTZ R72, R7, R72, !PT ;  /* 0x0000004807487209 */ /* 0x000fe20007810000 */
[----:B------:R-:W1:Y:S01]  /*49e0*/  MUFU.EX2 R68, R68 ;  /* 0x0000004400447308 */ /* 0x000e620000000800 */
        /* <DEDUP_REMOVED lines=43> */
[----:B--2---:R-:W-:-:S04]  /*4ca0*/  FMNMX.FTZ R46, R36, R9, !PT ;  /* 0x00000009242e7209 */ /* 0x004fc80007810000 */
[----:B------:R-:W-:Y:S01]  /*4cb0*/  FMNMX.FTZ R9, R37, R46, !PT ;  /* 0x0000002e25097209 */ /* 0x000fe20007810000 */
[----:B------:R2:W-:Y:S03]  /*4cc0*/  MUFU.EX2 R42, R48 ;  /* 0x00000030002a7308 */ /* 0x0005e60000000800 */
[----:B------:R-:W-:-:S04]  /*4cd0*/  FMNMX.FTZ R46, R38, R9, !PT ;  /* 0x00000009262e7209 */ /* 0x000fc80007810000 */
[----:B------:R-:W-:Y:S01]  /*4ce0*/  FMNMX.FTZ R9, R39, R46, !PT ;  /* 0x0000002e27097209 */ /* 0x000fe20007810000 */
[----:B------:R-:W-:Y:S01]  /*4cf0*/  MUFU.EX2 R44, R44 ;  /* 0x0000002c002c7308 */ /* 0x000fe20000000800 */
[----:B--2---:R-:W-:Y:S02]  /*4d00*/  FFMA.FTZ R48, R63, UR34, -R79 ;  /* 0x000000223f307c23 */ /* 0x004fe4000801084f */
[----:B------:R-:W-:-:S04]  /*4d10*/  FMNMX.FTZ R46, R78, R9, !PT ;  /* 0x000000094e2e7209 */ /* 0x000fc80007810000 */
[----:B------:R-:W-:Y:S01]  /*4d20*/  FMNMX.FTZ R9, R81, R46, !PT ;  /* 0x0000002e51097209 */ /* 0x000fe20007810000 */
[----:B------:R-:W-:Y:S01]  /*4d30*/  FFMA.FTZ R46, R61, UR34, -R79 ;  /* 0x000000223d2e7c23 */ /* 0x000fe2000801084f */
[----:B------:R-:W-:Y:S02]  /*4d40*/  MUFU.EX2 R77, R77 ;  /* 0x0000004d004d7308 */ /* 0x000fe40000000800 */
[----:B------:R-:W-:-:S04]  /*4d50*/  FMNMX.FTZ R9, R82, R9, !PT ;  /* 0x0000000952097209 */ /* 0x000fc80007810000 */
[----:B------:R-:W-:Y:S02]  /*4d60*/  FMNMX.FTZ R30, R76, R9, !PT ;  /* 0x000000094c1e7209 */ /* 0x000fe40007810000 */
[----:B------:R-:W-:Y:S02]  /*4d70*/  MUFU.EX2 R41, R41 ;  /* 0x0000002900297308 */ /* 0x000fe40000000800 */
[----:B------:R-:W-:-:S05]  /*4d80*/  FMNMX.FTZ R30, R83, R30, !PT ;  /* 0x0000001e531e7209 */ /* 0x000fca0007810000 */
[----:B------:R-:W2:Y:S01]  /*4d90*/  SHFL.BFLY PT, R9, R30, 0x2, 0x1f ;  /* 0x0c401f001e097f89 */ /* 0x000ea200000e0000 */
[----:B------:R-:W-:Y:S08]  /*4da0*/  MUFU.EX2 R45, R45 ;  /* 0x0000002d002d7308 */ /* 0x000ff00000000800 */
[----:B------:R-:W-:Y:S08]  /*4db0*/  MUFU.EX2 R24, R24 ;  /* 0x0000001800187308 */ /* 0x000ff00000000800 */
[----:B------:R-:W-:Y:S01]  /*4dc0*/  MUFU.EX2 R25, R25 ;  /* 0x0000001900197308 */ /* 0x000fe20000000800 */
[----:B--2---:R-:W-:Y:S01]  /*4dd0*/  FMNMX.FTZ R47, R30, R9, !PT ;  /* 0x000000091e2f7209 */ /* 0x004fe20007810000 */
[----:B------:R-:W-:-:S06]  /*4de0*/  FFMA.FTZ R30, R64, UR34, -R79 ;  /* 0x00000022401e7c23 */ /* 0x000fcc000801084f */
[----:B------:R-:W-:Y:S01]  /*4df0*/  MUFU.EX2 R26, R26 ;  /* 0x0000001a001a7308 */ /* 0x000fe20000000800 */
[----:B------:R-:W2:Y:S07]  /*4e00*/  SHFL.BFLY PT, R54, R47, 0x1, 0x1f ;  /* 0x0c201f002f367f89 */ /* 0x000eae00000e0000 */
[----:B------:R-:W-:Y:S08]  /*4e10*/  MUFU.EX2 R51, R51 ;  /* 0x0000003300337308 */ /* 0x000ff00000000800 */
[----:B------:R-:W-:Y:S08]  /*4e20*/  MUFU.EX2 R50, R50 ;  /* 0x0000003200327308 */ /* 0x000ff00000000800 */
[----:B------:R-:W-:Y:S01]  /*4e30*/  MUFU.EX2 R53, R53 ;  /* 0x0000003500357308 */ /* 0x000fe20000000800 */
[----:B--2---:R-:W-:Y:S01]  /*4e40*/  FMNMX.FTZ R9, R47, R54, !PT ;  /* 0x000000362f097209 */ /* 0x004fe20007810000 */
        /* <DEDUP_REMOVED lines=23> */
[--C-:B------:R-:W-:Y:S01]  /*4fc0*/  FFMA.FTZ R21, R21, UR34, -R54.reuse ;  /* 0x0000002215157c23 */ /* 0x100fe20008010836 */
[--C-:B------:R-:W-:Y:S01]  /*4fd0*/  FFMA.FTZ R27, R27, UR34, -R54.reuse ;  /* 0x000000221b1b7c23 */ /* 0x100fe20008010836 */
[--C-:B------:R-:W-:Y:S01]  /*4fe0*/  FFMA.FTZ R28, R28, UR34, -R54.reuse ;  /* 0x000000221c1c7c23 */ /* 0x100fe20008010836 */
[--C-:B------:R-:W-:Y:S01]  /*4ff0*/  FFMA.FTZ R31, R31, UR34, -R54.reuse ;  /* 0x000000221f1f7c23 */ /* 0x100fe20008010836 */
[--C-:B------:R-:W-:Y:S01]  /*5000*/  FFMA.FTZ R32, R32, UR34, -R54.reuse ;  /* 0x0000002220207c23 */ /* 0x100fe20008010836 */
[--C-:B------:R-:W-:Y:S01]  /*5010*/  FFMA.FTZ R38, R38, UR34, -R54.reuse ;  /* 0x0000002226267c23 */ /* 0x100fe20008010836 */
[--C-:B------:R-:W-:Y:S01]  /*5020*/  FFMA.FTZ R39, R39, UR34, -R54.reuse ;  /* 0x0000002227277c23 */ /* 0x100fe20008010836 */
[----:B------:R0:W4:Y:S01]  /*5030*/  MUFU.EX2 R64, R4 ;  /* 0x0000000400407308 */ /* 0x0001220000000800 */
[--C-:B--2---:R-:W-:Y:S01]  /*5040*/  FFMA.FTZ R58, R66, UR34, -R54.reuse ;  /* 0x00000022423a7c23 */ /* 0x104fe20008010836 */
[--C-:B------:R-:W-:Y:S01]  /*5050*/  FFMA.FTZ R78, R78, UR34, -R54.reuse ;  /* 0x000000224e4e7c23 */ /* 0x100fe20008010836 */
[--C-:B------:R-:W-:Y:S01]  /*5060*/  FFMA.FTZ R81, R81, UR34, -R54.reuse ;  /* 0x0000002251517c23 */ /* 0x100fe20008010836 */
[--C-:B------:R-:W-:Y:S01]  /*5070*/  FFMA.FTZ R82, R82, UR34, -R54.reuse ;  /* 0x0000002252527c23 */ /* 0x100fe20008010836 */
[----:B------:R-:W-:-:S03]  /*5080*/  FFMA.FTZ R76, R76, UR34, -R54 ;  /* 0x000000224c4c7c23 */ /* 0x000fc60008010836 */
[----:B------:R2:W5:Y:S01]  /*5090*/  MUFU.EX2 R79, R5 ;  /* 0x00000005004f7308 */ /* 0x0005620000000800 */
[----:B0-----:R-:W-:-:S07]  /*50a0*/  F2FP.BF16.F32.PACK_AB R4, R71, R2 ;  /* 0x000000024704723e */ /* 0x001fce00000010ff */
[----:B------:R-:W0:Y:S01]  /*50b0*/  MUFU.EX2 R3, R3 ;  /* 0x0000000300037308 */ /* 0x000e220000000800 */
[----:B--2---:R-:W-:Y:S01]  /*50c0*/  FADD.FTZ R5, R2, R71 ;  /* 0x0000004702057221 */ /* 0x004fe20000010000 */
[--C-:B------:R-:W-:Y:S01]  /*50d0*/  FFMA.FTZ R2, R33, UR34, -R54.reuse ;  /* 0x0000002221027c23 */ /* 0x100fe20008010836 */
[--C-:B------:R-:W-:Y:S01]  /*50e0*/  FFMA.FTZ R33, R34, UR34, -R54.reuse ;  /* 0x0000002222217c23 */ /* 0x100fe20008010836 */
[--C-:B------:R-:W-:Y:S01]  /*50f0*/  FFMA.FTZ R34, R35, UR34, -R54.reuse ;  /* 0x0000002223227c23 */ /* 0x100fe20008010836 */
[----:B-1----:R-:W-:Y:S01]  /*5100*/  FADD.FTZ R6, R68, R5 ;  /* 0x0000000544067221 */ /* 0x002fe20000010000 */
[----:B---3--:R-:W-:Y:S01]  /*5110*/  FADD.FTZ R5, R80, R63 ;  /* 0x0000003f50057221 */ /* 0x008fe20000010000 */
[----:B------:R-:W-:Y:S01]  /*5120*/  FFMA.FTZ R35, R36, UR34, -R54 ;  /* 0x0000002224237c23 */ /* 0x000fe20008010836 */
[----:B------:R-:W1:Y:S01]  /*5130*/  MUFU.EX2 R56, R56 ;  /* 0x0000003800387308 */ /* 0x000e620000000800 */
[C---:B------:R-:W-:Y:S01]  /*5140*/  FADD.FTZ R12, R73.reuse, R6 ;  /* 0x00000006490c7221 */ /* 0x040fe20000010000 */
[----:B------:R-:W-:Y:S01]  /*5150*/  F2FP.BF16.F32.PACK_AB R6, R73, R68 ;  /* 0x000000444906723e */ /* 0x000fe200000010ff */
[--C-:B------:R-:W-:Y:S01]  /*5160*/  FFMA.FTZ R36, R37, UR34, -R54.reuse ;  /* 0x0000002225247c23 */ /* 0x100fe20008010836 */
[----:B------:R-:W-:Y:S01]  /*5170*/  FFMA.FTZ R54, R83, UR34, -R54 ;  /* 0x0000002253367c23 */ /* 0x000fe20008010836 */
[----:B------:R-:W-:Y:S01]  /*5180*/  FADD.FTZ R7, R67, R12 ;  /* 0x0000000c43077221 */ /* 0x000fe20000010000 */
[----:B----4-:R-:W-:Y:S01]  /*5190*/  FADD.FTZ R12, R64, R5 ;  /* 0x00000005400c7221 */ /* 0x010fe20000010000 */
[----:B------:R-:W-:Y:S01]  /*51a0*/  F2FP.BF16.F32.PACK_AB R5, R63, R80 ;  /* 0x000000503f05723e */ /* 0x000fe200000010ff */
[----:B------:R-:W2:Y:S01]  /*51b0*/  MUFU.EX2 R57, R57 ;  /* 0x0000003900397308 */ /* 0x000ea20000000800 */
[----:B------:R-:W-:Y:S01]  /*51c0*/  FADD.FTZ R14, R70, R7 ;  /* 0x00000007460e7221 */ /* 0x000fe20000010000 */
[C---:B-----5:R-:W-:Y:S01]  /*51d0*/  FADD.FTZ R12, R79.reuse, R12 ;  /* 0x0000000c4f0c7221 */ /* 0x060fe20000010000 */
[----:B------:R-:W-:-:S02]  /*51e0*/  F2FP.BF16.F32.PACK_AB R7, R79, R64 ;  /* 0x000000404f07723e */ /* 0x000fc400000010ff */
[----:B------:R-:W-:Y:S01]  /*51f0*/  FADD.FTZ R15, R69, R14 ;  /* 0x0000000e450f7221 */ /* 0x000fe20000010000 */
[----:B0-----:R-:W-:Y:S02]  /*5200*/  FADD.FTZ R13, R3, R12 ;  /* 0x0000000c030d7221 */ /* 0x001fe40000010000 */
[----:B------:R-:W0:Y:S01]  /*5210*/  MUFU.EX2 R58, R58 ;  /* 0x0000003a003a7308 */ /* 0x000e220000000800 */
[----:B------:R-:W-:Y:S01]  /*5220*/  FADD.FTZ R15, R72, R15 ;  /* 0x0000000f480f7221 */ /* 0x000fe20000010000 */
[----:B-1----:R-:W-:Y:S01]  /*5230*/  FADD.FTZ R12, R56, R13 ;  /* 0x0000000d380c7221 */ /* 0x002fe20000010000 */
[----:B------:R1:W-:Y:S02]  /*5240*/  STSM.16.M88.4 [R17+0x21800], R4 ;  /* 0x0218000411007844 */ /* 0x0003e40000000200 */
[----:B------:R-:W-:-:S03]  /*5250*/  FADD.FTZ R14, R74, R15 ;  /* 0x0000000f4a0e7221 */ /* 0x000fc60000010000 */
[----:B------:R-:W3:Y:S01]  /*5260*/  MUFU.EX2 R59, R59 ;  /* 0x0000003b003b7308 */ /* 0x000ee20000000800 */
[----:B--2---:R-:W-:Y:S01]  /*5270*/  FADD.FTZ R13, R57, R12 ;  /* 0x0000000c390d7221 */ /* 0x004fe20000010000 */
[----:B------:R-:W-:-:S04]  /*5280*/  FADD.FTZ R15, R75, R14 ;  /* 0x0000000e4b0f7221 */ /* 0x000fc80000010000 */
[----:B------:R-:W-:Y:S02]  /*5290*/  FADD.FTZ R14, R44, R15 ;  /* 0x0000000f2c0e7221 */ /* 0x000fe40000010000 */
[----:B------:R-:W2:Y:S01]  /*52a0*/  MUFU.EX2 R60, R60 ;  /* 0x0000003c003c7308 */ /* 0x000ea20000000800 */
[----:B0-----:R-:W-:Y:S01]  /*52b0*/  FADD.FTZ R12, R58, R13 ;  /* 0x0000000d3a0c7221 */ /* 0x001fe20000010000 */
[----:B------:R-:W-:Y:S01]  /*52c0*/  FADD.FTZ R15, R77, R14 ;  /* 0x0000000e4d0f7221 */ /* 0x000fe20000010000 */
[----:B-1----:R-:W-:Y:S02]  /*52d0*/  F2FP.BF16.F32.PACK_AB R5, R56, R3 ;  /* 0x000000033805723e */ /* 0x002fe400000010ff */
[----:B------:R-:W-:Y:S01]  /*52e0*/  F2FP.BF16.F32.PACK_AB R4, R70, R67 ;  /* 0x000000434604723e */ /* 0x000fe200000010ff */
[----:B------:R-:W-:Y:S01]  /*52f0*/  FADD.FTZ R14, R40, R15 ;  /* 0x0000000f280e7221 */ /* 0x000fe20000010000 */
[----:B------:R-:W-:Y:S01]  /*5300*/  F2FP.BF16.F32.PACK_AB R6, R72, R69 ;  /* 0x000000454806723e */ /* 0x000fe200000010ff */
[----:B------:R-:W0:Y:S01]  /*5310*/  MUFU.EX2 R61, R61 ;  /* 0x0000003d003d7308 */ /* 0x000e220000000800 */
[----:B---3--:R-:W-:Y:S01]  /*5320*/  FADD.FTZ R13, R59, R12 ;  /* 0x0000000c3b0d7221 */ /* 0x008fe20000010000 */
[----:B------:R-:W-:-:S04]  /*5330*/  FADD.FTZ R15, R41, R14 ;  /* 0x0000000e290f7221 */ /* 0x000fc80000010000 */
[----:B------:R-:W-:Y:S02]  /*5340*/  FADD.FTZ R14, R42, R15 ;  /* 0x0000000f2a0e7221 */ /* 0x000fe40000010000 */
[----:B------:R-:W1:Y:S01]  /*5350*/  MUFU.EX2 R62, R62 ;  /* 0x0000003e003e7308 */ /* 0x000e620000000800 */
[----:B--2---:R-:W-:-:S07]  /*5360*/  FADD.FTZ R12, R60, R13 ;  /* 0x0000000d3c0c7221 */ /* 0x004fce0000010000 */
[----:B------:R-:W2:Y:S01]  /*5370*/  MUFU.EX2 R10, R10 ;  /* 0x0000000a000a7308 */ /* 0x000ea20000000800 */
[----:B0-----:R-:W-:Y:S01]  /*5380*/  FADD.FTZ R13, R61, R12 ;  /* 0x0000000c3d0d7221 */ /* 0x001fe20000010000 */
[----:B------:R-:W-:-:S06]  /*5390*/  F2FP.BF16.F32.PACK_AB R12, R75, R74 ;  /* 0x0000004a4b0c723e */ /* 0x000fcc00000010ff */
[----:B------:R-:W0:Y:S01]  /*53a0*/  MUFU.EX2 R11, R11 ;  /* 0x0000000b000b7308 */ /* 0x000e220000000800 */
[C---:B-1----:R-:W-:Y:S01]  /*53b0*/  FADD.FTZ R13, R62.reuse, R13 ;  /* 0x0000000d3e0d7221 */ /* 0x042fe20000010000 */
[----:B------:R-:W-:-:S06]  /*53c0*/  F2FP.BF16.F32.PACK_AB R15, R62, R61 ;  /* 0x0000003d3e0f723e */ /* 0x000fcc00000010ff */
[----:B------:R-:W1:Y:S01]  /*53d0*/  MUFU.EX2 R20, R20 ;  /* 0x0000001400147308 */ /* 0x000e620000000800 */
[----:B--2---:R-:W-:Y:S01]  /*53e0*/  FADD.FTZ R64, R10, R13 ;  /* 0x0000000d0a407221 */ /* 0x004fe20000010000 */
[----:B------:R-:W-:Y:S01]  /*53f0*/  FADD.FTZ R13, R45, R14 ;  /* 0x0000000e2d0d7221 */ /* 0x000fe20000010000 */
[----:B------:R-:W-:-:S03]  /*5400*/  F2FP.BF16.F32.PACK_AB R14, R77, R44 ;  /* 0x0000002c4d0e723e */ /* 0x000fc600000010ff */
[----:B------:R-:W-:Y:S01]  /*5410*/  FADD.FTZ R56, R24, R13 ;  /* 0x0000000d18387221 */ /* 0x000fe20000010000 */
[----:B------:R-:W-:Y:S01]  /*5420*/  F2FP.BF16.F32.PACK_AB R13, R60, R59 ;  /* 0x0000003b3c0d723e */ /* 0x000fe200000010ff */
[----:B------:R-:W2:Y:S01]  /*5430*/  MUFU.EX2 R21, R21 ;  /* 0x0000001500157308 */ /* 0x000ea20000000800 */
[----:B0-----:R-:W-:Y:S01]  /*5440*/  FADD.FTZ R7, R11, R64 ;  /* 0x000000400b077221 */ /* 0x001fe20000010000 */
[----:B------:R-:W-:-:S06]  /*5450*/  FADD.FTZ R3, R25, R56 ;  /* 0x0000003819037221 */ /* 0x000fcc0000010000 */
[----:B------:R-:W-:Y:S01]  /*5460*/  MUFU.EX2 R27, R27 ;  /* 0x0000001b001b7308 */ /* 0x000fe20000000800 */
[----:B-1----:R-:W-:Y:S01]  /*5470*/  FADD.FTZ R44, R20, R7 ;  /* 0x00000007142c7221 */ /* 0x002fe20000010000 */
[----:B------:R-:W-:-:S05]  /*5480*/  F2FP.BF16.F32.PACK_AB R7, R58, R57 ;  /* 0x000000393a07723e */ /* 0x000fca00000010ff */
[----:B------:R0:W-:Y:S01]  /*5490*/  STSM.16.M88.4 [R22], R4 ;  /* 0x0000000416007844 */ /* 0x0001e20000000200 */
[----:B------:R-:W1:Y:S01]  /*54a0*/  MUFU.EX2 R28, R28 ;  /* 0x0000001c001c7308 */ /* 0x000e620000000800 */
[----:B--2---:R-:W-:Y:S02]  /*54b0*/  FADD.FTZ R44, R21, R44 ;  /* 0x0000002c152c7221 */ /* 0x004fe40000010000 */
[----:B------:R2:W-:Y:S05]  /*54c0*/  STSM.16.M88.4 [R19], R12 ;  /* 0x0000000c13007844 */ /* 0x0005ea0000000200 */
[----:B------:R-:W-:Y:S01]  /*54d0*/  MUFU.EX2 R31, R31 ;  /* 0x0000001f001f7308 */ /* 0x000fe20000000800 */
[----:B0-----:R-:W-:-:S07]  /*54e0*/  F2FP.BF16.F32.PACK_AB R4, R41, R40 ;  /* 0x000000282904723e */ /* 0x001fce00000010ff */
[----:B------:R-:W0:Y:S01]  /*54f0*/  MUFU.EX2 R32, R32 ;  /* 0x0000002000207308 */ /* 0x000e220000000800 */
[----:B------:R-:W-:Y:S02]  /*5500*/  F2FP.BF16.F32.PACK_AB R5, R11, R10 ;  /* 0x0000000a0b05723e */ /* 0x000fe400000010ff */
[----:B--2---:R-:W-:Y:S02]  /*5510*/  F2FP.BF16.F32.PACK_AB R14, R51, R26 ;  /* 0x0000001a330e723e */ /* 0x004fe400000010ff */
[----:B------:R-:W-:Y:S02]  /*5520*/  F2FP.BF16.F32.PACK_AB R7, R21, R20 ;  /* 0x000000141507723e */ /* 0x000fe400000010ff */
[----:B------:R-:W-:Y:S01]  /*5530*/  F2FP.BF16.F32.PACK_AB R6, R45, R42 ;  /* 0x0000002a2d06723e */ /* 0x000fe200000010ff */
[----:B------:R2:W-:Y:S01]  /*5540*/  MUFU.EX2 R37, R38 ;  /* 0x0000002600257308 */ /* 0x0005e20000000800 */
[----:B------:R-:W-:Y:S02]  /*5550*/  F2FP.BF16.F32.PACK_AB R12, R25, R24 ;  /* 0x00000018190c723e */ /* 0x000fe400000010ff */
[----:B-1----:R-:W-:Y:S01]  /*5560*/  F2FP.BF16.F32.PACK_AB R13, R28, R27 ;  /* 0x0000001b1c0d723e */ /* 0x002fe200000010ff */
[----:B------:R1:W-:Y:S01]  /*5570*/  STSM.16.M88.4 [R18], R4 ;  /* 0x0000000412007844 */ /* 0x0003e20000000200 */
[----:B------:R-:W-:-:S03]  /*5580*/  F2FP.BF16.F32.PACK_AB R24, R53, R50 ;  /* 0x000000323518723e */ /* 0x000fc600000010ff */
[----:B------:R-:W3:Y:S01]  /*5590*/  MUFU.EX2 R2, R2 ;  /* 0x0000000200027308 */ /* 0x000ee20000000800 */
[----:B--2---:R-:W-:Y:S01]  /*55a0*/  FADD.FTZ R38, R26, R3 ;  /* 0x000000031a267221 */ /* 0x004fe20000010000 */
[----:B------:R-:W-:Y:S01]  /*55b0*/  FADD.FTZ R3, R27, R44 ;  /* 0x0000002c1b037221 */ /* 0x000fe20000010000 */
[----:B0-----:R-:W-:Y:S02]  /*55c0*/  F2FP.BF16.F32.PACK_AB R15, R32, R31 ;  /* 0x0000001f200f723e */ /* 0x001fe400000010ff */
[----:B------:R-:W-:Y:S01]  /*55d0*/  FADD.FTZ R57, R51, R38 ;  /* 0x0000002633397221 */ /* 0x000fe20000010000 */
[----:B------:R-:W-:Y:S02]  /*55e0*/  FADD.FTZ R38, R28, R3 ;  /* 0x000000031c267221 */ /* 0x000fe40000010000 */
[----:B------:R-:W0:Y:S01]  /*55f0*/  MUFU.EX2 R33, R33 ;  /* 0x0000002100217308 */ /* 0x000e220000000800 */
[----:B------:R-:W-:Y:S01]  /*5600*/  FADD.FTZ R40, R50, R57 ;  /* 0x0000003932287221 */ /* 0x000fe20000010000 */
[----:B------:R-:W-:Y:S01]  /*5610*/  FADD.FTZ R3, R31, R38 ;  /* 0x000000261f037221 */ /* 0x000fe20000010000 */
[----:B------:R2:W-:Y:S02]  /*5620*/  STSM.16.M88.4 [R17+0x27800], R12 ;  /* 0x0278000c11007844 */ /* 0x0005e40000000200 */
[----:B------:R-:W-:Y:S01]  /*5630*/  FADD.FTZ R41, R53, R40 ;  /* 0x0000002835297221 */ /* 0x000fe20000010000 */
[----:B------:R-:W-:-:S02]  /*5640*/  FADD.FTZ R3, R32, R3 ;  /* 0x0000000320037221 */ /* 0x000fc40000010000 */
[----:B------:R-:W4:Y:S01]  /*5650*/  MUFU.EX2 R29, R29 ;  /* 0x0000001d001d7308 */ /* 0x000f220000000800 */
[----:B------:R-:W-:Y:S01]  /*5660*/  FADD.FTZ R26, R52, R41 ;  /* 0x00000029341a7221 */ /* 0x000fe20000010000 */
[----:B---3--:R-:W-:-:S03]  /*5670*/  FADD.FTZ R38, R2, R3 ;  /* 0x0000000302267221 */ /* 0x008fc60000010000 */
[C---:B------:R-:W-:Y:S01]  /*5680*/  FADD.FTZ R40, R55.reuse, R26 ;  /* 0x0000001a37287221 */ /* 0x040fe20000010000 */
[----:B------:R-:W-:Y:S02]  /*5690*/  F2FP.BF16.F32.PACK_AB R26, R55, R52 ;  /* 0x00000034371a723e */ /* 0x000fe400000010ff */
[----:B------:R-:W3:Y:S01]  /*56a0*/  MUFU.EX2 R34, R34 ;  /* 0x0000002200227308 */ /* 0x000ee20000000800 */
[C---:B0-----:R-:W-:Y:S01]  /*56b0*/  FADD.FTZ R3, R33.reuse, R38 ;  /* 0x0000002621037221 */ /* 0x041fe20000010000 */
[----:B------:R-:W-:-:S06]  /*56c0*/  F2FP.BF16.F32.PACK_AB R25, R33, R2 ;  /* 0x000000022119723e */ /* 0x000fcc00000010ff */
[----:B------:R-:W0:Y:S01]  /*56d0*/  MUFU.EX2 R48, R48 ;  /* 0x0000003000307308 */ /* 0x000e220000000800 */
[----:B----4-:R-:W-:-:S07]  /*56e0*/  FADD.FTZ R21, R29, R40 ;  /* 0x000000281d157221 */ /* 0x010fce0000010000 */
[----:B------:R-:W4:Y:S01]  /*56f0*/  MUFU.EX2 R35, R35 ;  /* 0x0000002300237308 */ /* 0x000f220000000800 */
[----:B---3--:R-:W-:-:S07]  /*5700*/  FADD.FTZ R10, R34, R3 ;  /* 0x00000003220a7221 */ /* 0x008fce0000010000 */
[----:B------:R-:W3:Y:S01]  /*5710*/  MUFU.EX2 R30, R30 ;  /* 0x0000001e001e7308 */ /* 0x000ee20000000800 */
[C---:B0-----:R-:W-:Y:S01]  /*5720*/  FADD.FTZ R21, R48.reuse, R21 ;  /* 0x0000001530157221 */ /* 0x041fe20000010000 */
[----:B------:R-:W-:-:S06]  /*5730*/  F2FP.BF16.F32.PACK_AB R28, R48, R29 ;  /* 0x0000001d301c723e */ /* 0x000fcc00000010ff */
[----:B------:R-:W0:Y:S01]  /*5740*/  MUFU.EX2 R49, R49 ;  /* 0x0000003100317308 */ /* 0x000e220000000800 */
[C---:B----4-:R-:W-:Y:S01]  /*5750*/  FADD.FTZ R3, R35.reuse, R10 ;  /* 0x0000000a23037221 */ /* 0x050fe20000010000 */
[----:B------:R-:W-:-:S05]  /*5760*/  F2FP.BF16.F32.PACK_AB R27, R35, R34 ;  /* 0x00000022231b723e */ /* 0x000fca00000010ff */
[----:B------:R2:W-:Y:S01]  /*5770*/  STSM.16.M88.4 [R23], R24 ;  /* 0x0000001817007844 */ /* 0x0005e20000000200 */
[----:B------:R-:W4:Y:S01]  /*5780*/  MUFU.EX2 R36, R36 ;  /* 0x0000002400247308 */ /* 0x000f220000000800 */
[----:B---3--:R-:W-:-:S07]  /*5790*/  FADD.FTZ R10, R30, R21 ;  /* 0x000000151e0a7221 */ /* 0x008fce0000010000 */
[----:B------:R-:W3:Y:S01]  /*57a0*/  MUFU.EX2 R39, R39 ;  /* 0x0000002700277308 */ /* 0x000ee20000000800 */
[C---:B0-----:R-:W-:Y:S01]  /*57b0*/  F2FP.BF16.F32.PACK_AB R30, R49.reuse, R30 ;  /* 0x0000001e311e723e */ /* 0x041fe200000010ff */
[----:B------:R-:W-:-:S06]  /*57c0*/  FADD.FTZ R10, R49, R10 ;  /* 0x0000000a310a7221 */ /* 0x000fcc0000010000 */
[----:B------:R-:W0:Y:S01]  /*57d0*/  MUFU.EX2 R78, R78 ;  /* 0x0000004e004e7308 */ /* 0x000e220000000800 */
[----:B----4-:R-:W-:Y:S01]  /*57e0*/  F2FP.BF16.F32.PACK_AB R29, R37, R36 ;  /* 0x00000024251d723e */ /* 0x010fe200000010ff */
[----:B------:R-:W-:-:S04]  /*57f0*/  FADD.FTZ R2, R36, R3 ;  /* 0x0000000324027221 */ /* 0x000fc80000010000 */
[----:B------:R-:W-:Y:S02]  /*5800*/  FADD.FTZ R2, R37, R2 ;  /* 0x0000000225027221 */ /* 0x000fe40000010000 */
[----:B------:R-:W-:Y:S02]  /*5810*/  MUFU.EX2 R43, R43 ;  /* 0x0000002b002b7308 */ /* 0x000fe40000000800 */
[----:B---3--:R-:W-:-:S06]  /*5820*/  FADD.FTZ R3, R39, R2 ;  /* 0x0000000227037221 */ /* 0x008fcc0000010000 */
[----:B------:R-:W1:Y:S01]  /*5830*/  MUFU.EX2 R46, R46 ;  /* 0x0000002e002e7308 */ /* 0x000e620000000800 */
[C---:B0-----:R-:W-:Y:S01]  /*5840*/  F2FP.BF16.F32.PACK_AB R31, R78.reuse, R39 ;  /* 0x000000274e1f723e */ /* 0x041fe200000010ff */
[----:B------:R-:W-:-:S04]  /*5850*/  FADD.FTZ R2, R78, R3 ;  /* 0x000000034e027221 */ /* 0x000fc80000010000 */
[----:B------:R2:W-:Y:S02]  /*5860*/  STSM.16.M88.4 [R19+0x6000], R28 ;  /* 0x0060001c13007844 */ /* 0x0005e40000000200 */
[----:B------:R-:W0:Y:S08]  /*5870*/  MUFU.EX2 R47, R47 ;  /* 0x0000002f002f7308 */ /* 0x000e300000000800 */
[----:B------:R-:W3:Y:S01]  /*5880*/  MUFU.EX2 R0, R0 ;  /* 0x0000000000007308 */ /* 0x000ee20000000800 */
[----:B-1----:R-:W-:Y:S01]  /*5890*/  F2FP.BF16.F32.PACK_AB R4, R46, R43 ;  /* 0x0000002b2e04723e */ /* 0x002fe200000010ff */
[----:B------:R-:W-:-:S04]  /*58a0*/  FADD.FTZ R43, R43, R10 ;  /* 0x0000000a2b2b7221 */ /* 0x000fc80000010000 */
[----:B------:R-:W-:Y:S02]  /*58b0*/  FADD.FTZ R46, R46, R43 ;  /* 0x0000002b2e2e7221 */ /* 0x000fe40000010000 */
[----:B------:R-:W-:Y:S02]  /*58c0*/  MUFU.EX2 R81, R81 ;  /* 0x0000005100517308 */ /* 0x000fe40000000800 */
[----:B0-----:R-:W-:-:S06]  /*58d0*/  FADD.FTZ R3, R47, R46 ;  /* 0x0000002e2f037221 */ /* 0x001fcc0000010000 */
[----:B------:R-:W0:Y:S01]  /*58e0*/  MUFU.EX2 R82, R82 ;  /* 0x0000005200527308 */ /* 0x000e220000000800 */
[C---:B---3--:R-:W-:Y:S01]  /*58f0*/  F2FP.BF16.F32.PACK_AB R6, R0.reuse, R47 ;  /* 0x0000002f0006723e */ /* 0x048fe200000010ff */
[----:B------:R-:W-:Y:S01]  /*5900*/  FADD.FTZ R3, R0, R3 ;  /* 0x0000000300037221 */ /* 0x000fe20000010000 */
[----:B------:R-:W-:-:S05]  /*5910*/  VIADD R0, R88, 0xfffffffe ;  /* 0xfffffffe58007836 */ /* 0x000fca0000000000 */
[----:B------:R-:W1:Y:S08]  /*5920*/  MUFU.EX2 R76, R76 ;  /* 0x0000004c004c7308 */ /* 0x000e700000000800 */
[----:B------:R-:W3:Y:S01]  /*5930*/  MUFU.EX2 R11, R54 ;  /* 0x00000036000b7308 */ /* 0x000ee20000000800 */
[----:B0-----:R-:W-:Y:S01]  /*5940*/  F2FP.BF16.F32.PACK_AB R5, R82, R81 ;  /* 0x000000515205723e */ /* 0x001fe200000010ff */
[----:B------:R-:W-:-:S04]  /*5950*/  FADD.FTZ R81, R81, R2 ;  /* 0x0000000251517221 */ /* 0x000fc80000010000 */
[----:B------:R-:W-:-:S04]  /*5960*/  FADD.FTZ R81, R82, R81 ;  /* 0x0000005152517221 */ /* 0x000fc80000010000 */
[----:B-1----:R-:W-:Y:S01]  /*5970*/  FADD.FTZ R2, R76, R81 ;  /* 0x000000514c027221 */ /* 0x002fe20000010000 */
[----:B---3--:R-:W-:-:S03]  /*5980*/  F2FP.BF16.F32.PACK_AB R7, R11, R76 ;  /* 0x0000004c0b07723e */ /* 0x008fc600000010ff */
        /* <DEDUP_REMOVED lines=16> */
.L_x_10445:
[----:B------:R-:W-:-:S11]  /*5a90*/  UISETP.NE.AND UP2, UPT, UR7, 0x1, UPT ;  /* 0x000000010700788c */ /* 0x000fd6000bf45270 */
[----:B------:R-:W-:Y:S02]  /*5aa0*/  @UP2 ULDC.64 UR10, c[0x0][0x9e8] ;  /* 0x00027a00000a2ab9 */ /* 0x000fe40000000a00 */
[----:B------:R-:W-:-:S04]  /*5ab0*/  UIMAD.WIDE.U32 UR14, UR18, UR10, URZ ;  /* 0x0000000a120e72a5 */ /* 0x000fc8000f8e003f */
[----:B------:R-:W-:-:S12]  /*5ac0*/  @UP2 USHF.R.U32.HI UR18, URZ, UR11, UR15 ;  /* 0x0000000b3f122299 */ /* 0x000fd8000801160f */
.L_x_10446:
[----:B------:R-:W-:-:S04]  /*5ad0*/  UIMAD UR7, UR18, UR7, UR7 ;  /* 0x00000007120772a4 */ /* 0x000fc8000f8e0207 */
[----:B------:R-:W-:-:S04]  /*5ae0*/  UISETP.LT.AND UP2, UPT, UR6, UR7, UPT ;  /* 0x000000070600728c */ /* 0x000fc8000bf41270 */
[----:B------:R-:W-:-:S12]  /*5af0*/  USEL UR6, UR6, UR7, UP2 ;  /* 0x0000000706067287 */ /* 0x000fd80009000000 */
.L_x_10444:
        /* <DEDUP_REMOVED lines=36> */
.L_x_10464:
[----:B------:R-:W-:Y:S01]  /*5d40*/  UIADD3 UR58, UR48, 0x1, URZ ;  /* 0x00000001303a7890 */ /* 0x000fe2000fffe03f */
[----:B------:R-:W-:-:S03]  /*5d50*/  ISETP.NE.AND P3, PT, RZ, UR45, PT ;  /* 0x0000002dff007c0c */ /* 0x000fc6000bf65270 */
[----:B------:R-:W-:-:S04]  /*5d60*/  UISETP.NE.AND UP2, UPT, UR58, 0x2, UPT ;  /* 0x000000023a00788c */ /* 0x000fc8000bf45270 */
[----:B------:R-:W-:Y:S02]  /*5d70*/  USEL UR57, URZ, 0x1, UP2 ;  /* 0x000000013f397887 */ /* 0x000fe40009000000 */
[----:B------:R-:W-:Y:S02]  /*5d80*/  USEL UR58, UR58, URZ, UP2 ;  /* 0x0000003f3a3a7287 */ /* 0x000fe40009000000 */
[----:B------:R-:W-:Y:S02]  /*5d90*/  ULOP3.LUT UR57, UR51, UR57, URZ, 0x3c, !UPT ;  /* 0x0000003933397292 */ /* 0x000fe4000f8e3c3f */
[----:B---3--:R-:W-:Y:S10]  /*5da0*/  @P3 BRA `(.L_x_10448) ;  /* 0x00000000002c3947 */ /* 0x008ff40003800000 */
[----:B------:R-:W-:Y:S05]  /*5db0*/  @!P0 BRA `(.L_x_10449) ;  /* 0x0000000000048947 */ /* 0x000fea0003800000 */
[----:B------:R-:W-:Y:S01]  /*5dc0*/  BPT.TRAP 0x1 ;  /* 0x000000040000795c */ /* 0x000fe20000300000 */
.L_x_10449:
[----:B------:R-:W-:Y:S01]  /*5dd0*/  ULEA UR6, UR58, UR42, 0x3 ;  /* 0x0000002a3a067291 */ /* 0x000fe2000f8e183f */
[----:B--2---:R-:W-:-:S05]  /*5de0*/  IMAD.U32 R4, RZ, RZ, UR57 ;  /* 0x00000039ff047e24 */ /* 0x004fca000f8e00ff */
[----:B------:R-:W-:-:S04]  /*5df0*/  SHF.L.U32 R4, R4, 0x1f, RZ ;  /* 0x0000001f04047819 */ /* 0x000fc800000006ff */
[----:B------:R0:W1:Y:S01]  /*5e00*/  SYNCS.PHASECHK.TRANS64.TRYWAIT P2, [UR6+0x2d830], R4 ;  /* 0x02d83004ff0075a7 */ /* 0x0000620008040146 */
[----:B------:R-:W-:Y:S05]  /*5e10*/  @!P0 BRA `(.L_x_10450) ;  /* 0x0000000000048947 */ /* 0x000fea0003800000 */
[----:B------:R-:W-:Y:S01]  /*5e20*/  BPT.TRAP 0x1 ;  /* 0x000000040000795c */ /* 0x000fe20000300000 */
.L_x_10450:
[----:B-1----:R-:W-:Y:S05]  /*5e30*/  @P2 BRA `(.L_x_10448) ;  /* 0x0000000000082947 */ /* 0x002fea0003800000 */
[----:B------:R-:W1:Y:S02]  /*5e40*/  SYNCS.PHASECHK.TRANS64.TRYWAIT P2, [UR6+0x2d830], R4 ;  /* 0x02d83004ff0075a7 */ /* 0x000e640008040146 */
[----:B-1----:R-:W-:Y:S05]  /*5e50*/  @!P2 BRA `(.L_x_10451) ;  /* 0x0000014000b4a947 */ /* 0x002fea0003800000 */
.L_x_10448:
[----:B-12---:R-:W1:Y:S01]  /*5e60*/  S2R R5, SR_TID.X ;  /* 0x0000000000057919 */ /* 0x006e620000002100 */
[----:B------:R-:W-:Y:S01]  /*5e70*/  UIMAD UR6, UR58, 0x600, UR32 ;  /* 0x000006003a0678a4 */ /* 0x000fe2000f8e0220 */
        /* <DEDUP_REMOVED lines=35> */
.L_x_10453:
[----:B------:R-:W-:Y:S01]  /*60b0*/  ULEA UR6, UR48, UR42, 0x3 ;  /* 0x0000002a30067291 */ /* 0x000fe2000f8e183f */
[----:B------:R-:W-:-:S05]  /*60c0*/  IMAD.U32 R4, RZ, RZ, UR51 ;  /* 0x00000033ff047e24 */ /* 0x000fca000f8e00ff */
[----:B------:R-:W-:-:S04]  /*60d0*/  SHF.L.U32 R4, R4, 0x1f, RZ ;  /* 0x0000001f04047819 */ /* 0x000fc800000006ff */
[----:B------:R0:W1:Y:S01]  /*60e0*/  SYNCS.PHASECHK.TRANS64.TRYWAIT P2, [UR6+0x2d850], R4 ;  /* 0x02d85004ff0075a7 */ /* 0x0000620008040146 */
[----:B------:R-:W-:Y:S05]  /*60f0*/  @!P0 BRA `(.L_x_10454) ;  /* 0x0000000000048947 */ /* 0x000fea0003800000 */
[----:B------:R-:W-:Y:S01]  /*6100*/  BPT.TRAP 0x1 ;  /* 0x000000040000795c */ /* 0x000fe20000300000 */
.L_x_10454:
[----:B-1----:R-:W-:Y:S05]  /*6110*/  @P2 BRA `(.L_x_10452) ;  /* 0x0000000000082947 */ /* 0x002fea0003800000 */
[----:B------:R-:W1:Y:S02]  /*6120*/  SYNCS.PHASECHK.TRANS64.TRYWAIT P2, [UR6+0x2d850], R4 ;  /* 0x02d85004ff0075a7 */ /* 0x000e640008040146 */
[----:B-1----:R-:W-:Y:S05]  /*6130*/  @!P2 BRA `(.L_x_10455) ;  /* 0x000001400014a947 */ /* 0x002fea0003800000 */
.L_x_10452:
[----:B------:R-:W-:Y:S01]  /*6140*/  UIADD3 UR6, UR42, 0x400, URZ ;  /* 0x000004002a067890 */ /* 0x000fe2000fffe03f */
[----:B------:R-:W-:Y:S01]  /*6150*/  WARPGROUP.ARRIVE ;  /* 0x00000000000079c5 */ /* 0x000fe20000000000 */
[----:B------:R-:W-:Y:S01]  /*6160*/  ULEA UR7, UR54, UR42, 0xd ;  /* 0x0000002a36077291 */ /* 0x000fe2000f8e683f */
[----:B------:R-:W-:Y:S01]  /*6170*/  FMUL.FTZ R6, R26, UR56 ;  /* 0x000000381a067c20 */ /* 0x000fe20008410000 */
[----:B------:R-:W-:Y:S01]  /*6180*/  USHF.R.U32.HI UR6, URZ, 0x4, UR6 ;  /* 0x000000043f067899 */ /* 0x000fe20008011606 */
[----:B------:R-:W-:Y:S01]  /*6190*/  FMUL.FTZ R26, R38, UR56 ;  /* 0x00000038261a7c20 */ /* 0x000fe20008410000 */
[----:B------:R-:W-:Y:S01]  /*61a0*/  UIADD3 UR7, UR7, 0x21800, URZ ;  /* 0x0002180007077890 */ /* 0x000fe2000fffe03f */
[----:B------:R-:W-:Y:S01]  /*61b0*/  FMUL.FTZ R38, R50, UR56 ;  /* 0x0000003832267c20 */ /* 0x000fe20008410000 */
[----:B------:R-:W-:Y:S01]  /*61c0*/  ULOP3.LUT UR6, UR6, 0x3fff, URZ, 0xc0, !UPT ;  /* 0x00003fff06067892 */ /* 0x000fe2000f8ec03f */
[----:B------:R-:W-:Y:S01]  /*61d0*/  FMUL.FTZ R50, R60, UR56 ;  /* 0x000000383c327c20 */ /* 0x000fe20008410000 */
[----:B------:R-:W-:Y:S01]  /*61e0*/  USHF.R.U32.HI UR7, URZ, 0x4, UR7 ;  /* 0x000000043f077899 */ /* 0x000fe20008011607 */
[----:B------:R-:W-:Y:S01]  /*61f0*/  FMUL.FTZ R60, R70, UR56 ;  /* 0x00000038463c7c20 */ /* 0x000fe20008410000 */
[----:B------:R-:W-:Y:S01]  /*6200*/  ULOP3.LUT UR10, UR6, 0x2000000, URZ, 0xfc, !UPT ;  /* 0x02000000060a7892 */ /* 0x000fe2000f8efc3f */
[----:B------:R-:W2:Y:S01]  /*6210*/  S2R R70, SR_TID.X ;  /* 0x0000000000467919 */ /* 0x000ea20000002100 */
[----:B------:R-:W-:Y:S01]  /*6220*/  ULOP3.LUT UR6, UR7, 0x3fff, URZ, 0xc0, !UPT ;  /* 0x00003fff07067892 */ /* 0x000fe2000f8ec03f */
[----:B------:R-:W-:Y:S01]  /*6230*/  PLOP3.LUT P2, PT, PT, PT, UP0, 0x80, 0x0 ;  /* 0x000000000000781c */ /* 0x000fe20003f4f008 */
[----:B------:R-:W-:Y:S01]  /*6240*/  UIMAD UR7, UR48, 0x600, UR10 ;  /* 0x00000600300778a4 */ /* 0x000fe2000f8e020a */
[----:B------:R-:W-:Y:S01]  /*6250*/  PLOP3.LUT P3, PT, PT, PT, UP0, 0x80, 0x0 ;  /* 0x000000000000781c */ /* 0x000fe20003f6f008 */
[----:B------:R-:W-:Y:S01]  /*6260*/  ULOP3.LUT UR6, UR6, 0x10000, URZ, 0xfc, !UPT ;  /* 0x0001000006067892 */ /* 0x000fe2000f8efc3f */
[----:B------:R-:W-:Y:S01]  /*6270*/  VIADD R149, R136, UR40 ;  /* 0x0000002888957c36 */ /* 0x000fe20008000000 */
[----:B------:R-:W-:Y:S01]  /*6280*/  UMOV UR31, 0x80000020 ;  /* 0x80000020001f7882 */ /* 0x000fe20000000000 */
[----:B------:R-:W-:Y:S01]  /*6290*/  UMOV UR29, 0x40000040 ;  /* 0x40000040001d7882 */ /* 0x000fe20000000000 */
        /* <DEDUP_REMOVED lines=69> */
[----:B------:R-:W1:Y:S08]  /*66f0*/  MUFU.TANH R5, R5 ;  /* 0x0000000500057308 */ /* 0x000e700000002400 */
[----:B------:R-:W2:Y:S08]  /*6700*/  MUFU.TANH R6, R6 ;  /* 0x0000000600067308 */ /* 0x000eb00000002400 */
[----:B------:R-:W3:Y:S08]  /*6710*/  MUFU.TANH R7, R7 ;  /* 0x0000000700077308 */ /* 0x000ef00000002400 */
[----:B------:R-:W4:Y:S01]  /*6720*/  MUFU.TANH R10, R10 ;  /* 0x0000000a000a7308 */ /* 0x000f220000002400 */
        /* <DEDUP_REMOVED lines=92> */
[----:B------:R-:W0:Y:S01]  /*6cf0*/  MUFU.TANH R76, R76 ;  /* 0x0000004c004c7308 */ /* 0x000e220000002400 */
[----:B------:R-:W-:Y:S02]  /*6d00*/  WARPGROUP.DEPBAR.LE gsb0, 0x0 ;  /* 0x00008000000079c5 */ /* 0x000fe40000010000 */
        /* <DEDUP_REMOVED lines=9> */
[----:B------:R-:W-:-:S02]  /*6da0*/  ISETP.GE.U32.AND P2, PT, R70, 0x180, PT ;  /* 0x000001804600780c */ /* 0x000fc40003f46070 */
[----:B------:R-:W-:Y:S01]  /*6db0*/  FMUL.FTZ R70, R82, UR56 ;  /* 0x0000003852467c20 */ /* 0x000fe20008410000 */
[----:B------:R-:W-:Y:S01]  /*6dc0*/  @P3 SHF.R.U32.HI R149, RZ, UR6, R42 ;  /* 0x00000006ff953c19 */ /* 0x000fe2000801162a */
[----:B------:R-:W-:-:S04]  /*6dd0*/  VIADD R42, R43, 0x9 ;  /* 0x000000092b2a7836 */ /* 0x000fc80000000000 */
[----:B------:R-:W0:Y:S01]  /*6de0*/  MUFU.TANH R70, R70 ;  /* 0x0000004600467308 */ /* 0x000e220000002400 */
[----:B------:R-:W5:Y:S01]  /*6df0*/  SHFL.IDX PT, R83, R149, RZ, 0x1c1f ;  /* 0x001c1fff95537589 */ /* 0x000f6200000e0000 */
[----:B------:R-:W-:Y:S02]  /*6e00*/  SEL R42, R42, 0x9, !P2 ;  /* 0x000000092a2a7807 */ /* 0x000fe40005000000 */
[----:B------:R-:W-:Y:S01]  /*6e10*/  PLOP3.LUT P2, PT, PT, PT, UP1, 0x40, 0x0 ;  /* 0x000000000000781c */ /* 0x000fe20003f4e818 */
[----:B------:R-:W-:Y:S02]  /*6e20*/  WARPGROUP.DEPBAR.LE gsb0, 0x0 ;  /* 0x00008000000079c5 */ /* 0x000fe40000010000 */
[----:B------:R-:W-:-:S06]  /*6e30*/  WARPGROUP.ARRIVE ;  /* 0x00000000000079c5 */ /* 0x000fcc0000000000 */
[----:B------:R-:W-:Y:S03]  /*6e40*/  HGMMA.64x96x16.F32.BF16 R88, gdesc[UR28].tnspB, R88, gsb0 ;  /* 0x416000001c5879f0 */ /* 0x000fe60008001858 */
[----:B------:R-:W-:Y:S02]  /*6e50*/  WARPGROUP.DEPBAR.LE gsb0, 0x0 ;  /* 0x00008000000079c5 */ /* 0x000fe40000010000 */
[----:B------:R1:W-:Y:S06]  /*6e60*/  BAR.ARV R42, 0x100 ;  /* 0x0004002a0000751d */ /* 0x0003ec0000002000 */
[----:B-1----:R-:W-:-:S05]  /*6e70*/  IMAD.U32 R42, RZ, RZ, UR58 ;  /* 0x0000003aff2a7e24 */ /* 0x002fca000f8e00ff */
[----:B------:R-:W-:-:S05]  /*6e80*/  @!P1 LEA R42, R42, UR42, 0x3 ;  /* 0x0000002a2a2a9c11 */ /* 0x000fca000f8e18ff */
[----:B------:R-:W-:-:S05]  /*6e90*/  @!P1 VIADD R42, R42, 0x2d840 ;  /* 0x0002d8402a2a9836 */ /* 0x000fca0000000000 */
[----:B------:R-:W-:-:S04]  /*6ea0*/  @!P1 PRMT R42, RZ, 0x654, R42 ;  /* 0x00000654ff2a9816 */ /* 0x000fc8000000002a */
[----:B------:R1:W-:Y:S02]  /*6eb0*/  @!P1 SYNCS.ARRIVE.TRANS64.RED.A1T0 RZ, [R42+URZ], RZ ;  /* 0x000000ff2aff99a7 */ /* 0x0003e4000810043f */
[----:B-1----:R-:W-:-:S04]  /*6ec0*/  IADD3 R42, -R16, 0x1, -R72 ;  /* 0x00000001102a7810 */ /* 0x002fc80007ffe948 */
[----:B------:R-:W-:-:S05]  /*6ed0*/  IADD3 R81, -R81, UR39, R42 ;  /* 0x0000002751517c10 */ /* 0x000fca000fffe12a */
[C---:B------:R-:W-:Y:S02]  /*6ee0*/  VIADD R82, R81.reuse, UR55 ;  /* 0x0000003751527c36 */ /* 0x040fe40008000000 */
[----:B------:R-:W-:Y:S02]  /*6ef0*/  VIADD R81, R81, UR33 ;  /* 0x0000002151517c36 */ /* 0x000fe40008000000 */
[C---:B-----5:R-:W-:Y:S02]  /*6f00*/  IMAD.IADD R80, R83.reuse, 0x1, R82 ;  /* 0x0000000153507824 */ /* 0x060fe400078e0252 */
        /* <DEDUP_REMOVED lines=15> */
.L_x_10458:
[----:B------:R-:W-:-:S05]  /*7000*/  IMAD.U32 R84, RZ, RZ, UR35 ;  /* 0x00000023ff547e24 */ /* 0x000fca000f8e00ff */
[----:B------:R-:W-:-:S13]  /*7010*/  ISETP.NE.AND P2, PT, R84, 0x1, PT ;  /* 0x000000015400780c */ /* 0x000fda0003f45270 */
[----:B------:R-:W0:Y:S02]  /*7020*/  @P2 LDC.64 R42, c[0x0][0x9e8] ;  /* 0x00027a00ff2a2b82 */ /* 0x000e240000000a00 */
[----:B0-----:R-:W-:-:S05]  /*7030*/  @P2 IMAD.HI.U32 R42, R83, R42, RZ ;  /* 0x0000002a532a2227 */ /* 0x001fca00078e00ff */
[----:B------:R-:W-:-:S07]  /*7040*/  @P2 SHF.R.U32.HI R83, RZ, R43, R42 ;  /* 0x0000002bff532219 */ /* 0x000fce000001162a */
.L_x_10459:
[----:B------:R-:W-:Y:S05]  /*7050*/  BSYNC B0 ;  /* 0x0000000000007941 */ /* 0x000fea0003800000 */
.L_x_10457:
[----:B------:R-:W-:-:S04]  /*7060*/  IMAD R83, R83, R84, -R72 ;  /* 0x0000005453537224 */ /* 0x000fc800078e0a48 */
[----:B------:R-:W-:-:S05]  /*7070*/  IMAD.IADD R83, R83, 0x1, -R16 ;  /* 0x0000000153537824 */ /* 0x000fca00078e0a10 */
[----:B------:R-:W-:Y:S02]  /*7080*/  VIMNMX R79, R79, R83, !PT ;  /* 0x000000534f4f7248 */ /* 0x000fe40007fe0100 */
[----:B------:R-:W-:-:S07]  /*7090*/  VIADDMNMX R80, R83, R84, R80, PT ;  /* 0x0000005453507246 */ /* 0x000fce0003800150 */
.L_x_10456:
        /* <DEDUP_REMOVED lines=23> */
[C---:B------:R-:W-:Y:S02]  /*7210*/  ISETP.GT.AND P3, PT, R79.reuse, 0x19, P2 ;  /* 0x000000194f00780c */ /* 0x040fe40001764270 */
        /* <DEDUP_REMOVED lines=91> */
.L_x_10462:
[----:B------:R-:W-:-:S05]  /*77d0*/  IMAD.U32 R79, RZ, RZ, UR35 ;  /* 0x00000023ff4f7e24 */ /* 0x000fca000f8e00ff */
[----:B------:R-:W-:-:S13]  /*77e0*/  ISETP.NE.AND P3, PT, R79, 0x1, PT ;  /* 0x000000014f00780c */ /* 0x000fda0003f65270 */
[----:B------:R-:W0:Y:S02]  /*77f0*/  @P3 LDC.64 R4, c[0x0][0x9e8] ;  /* 0x00027a00ff043b82 */ /* 0x000e240000000a00 */
[----:B0-----:R-:W-:-:S05]  /*7800*/  @P3 IMAD.HI.U32 R4, R83, R4, RZ ;  /* 0x0000000453043227 */ /* 0x001fca00078e00ff */
[----:B------:R-:W-:-:S07]  /*7810*/  @P3 SHF.R.U32.HI R83, RZ, R5, R4 ;  /* 0x00000005ff533219 */ /* 0x000fce0000011604 */
.L_x_10463:
[----:B------:R-:W-:Y:S05]  /*7820*/  BSYNC B0 ;  /* 0x0000000000007941 */ /* 0x000fea0003800000 */
.L_x_10461:
[----:B------:R-:W-:-:S04]  /*7830*/  IMAD R72, R83, R79, -R72 ;  /* 0x0000004f53487224 */ /* 0x000fc800078e0a48 */
[----:B------:R-:W-:-:S05]  /*7840*/  IMAD.IADD R72, R72, 0x1, -R16 ;  /* 0x0000000148487824 */ /* 0x000fca00078e0a10 */
[----:B------:R-:W-:Y:S02]  /*7850*/  VIMNMX R81, R81, R72, !PT ;  /* 0x0000004851517248 */ /* 0x000fe40007fe0100 */
[----:B------:R-:W-:-:S07]  /*7860*/  VIADDMNMX R82, R72, R79, R82, PT ;  /* 0x0000004f48527246 */ /* 0x000fce0003800152 */
.L_x_10460:
[----:B------:R-:W-:Y:S01]  /*7870*/  FMNMX.FTZ R4, R42, R8, !PT ;  /* 0x000000082a047209 */ /* 0x000fe20007810000 */
[----:B------:R-:W-:Y:S01]  /*7880*/  UMOV UR51, UR57 ;  /* 0x0000003900337c82 */ /* 0x000fe20008000000 */
        /* <DEDUP_REMOVED lines=63> */
[----:B------:R-:W-:Y:S01]  /*7c80*/  FSEL R30, R30, -INF , !P6 ;  /* 0xff8000001e1e7808 */ /* 0x000fe20007000000 */
[----:B------:R-:W0:Y:S01]  /*7c90*/  SHFL.BFLY PT, R5, R4, 0x2, 0x1f ;  /* 0x0c401f0004057f89 */ /* 0x000e2200000e0000 */
[----:B------:R-:W-:-:S02]  /*7ca0*/  ISETP.LT.OR P5, PT, R82, 0x29, P5 ;  /* 0x000000295200780c */ /* 0x000fc40002fa1670 */
[C---:B------:R-:W-:Y:S02]  /*7cb0*/  ISETP.GT.AND P6, PT, R81.reuse, 0x30, P2 ;  /* 0x000000305100780c */ /* 0x040fe400017c4270 */
[----:B------:R-:W-:Y:S02]  /*7cc0*/  FSEL R34, R34, -INF , !P5 ;  /* 0xff80000022227808 */ /* 0x000fe40006800000 */
[----:B------:R-:W-:Y:S02]  /*7cd0*/  ISETP.LT.OR P6, PT, R82, 0x31, P6 ;  /* 0x000000315200780c */ /* 0x000fe400037c1670 */
[----:B------:R-:W-:Y:S02]  /*7ce0*/  ISETP.GT.AND P5, PT, R81, 0x38, P2 ;  /* 0x000000385100780c */ /* 0x000fe400017a4270 */
[----:B------:R-:W-:Y:S02]  /*7cf0*/  FSEL R38, R38, -INF , !P6 ;  /* 0xff80000026267808 */ /* 0x000fe40007000000 */
[----:B------:R-:W-:-:S02]  /*7d00*/  ISETP.LT.OR P5, PT, R82, 0x39, P5 ;  /* 0x000000395200780c */ /* 0x000fc40002fa1670 */
[C---:B------:R-:W-:Y:S02]  /*7d10*/  ISETP.GT.AND P6, PT, R81.reuse, 0x40, P2 ;  /* 0x000000405100780c */ /* 0x040fe400017c4270 */
[----:B------:R-:W-:Y:S02]  /*7d20*/  FSEL R44, R44, -INF , !P5 ;  /* 0xff8000002c2c7808 */ /* 0x000fe40006800000 */
[----:B------:R-:W-:Y:S02]  /*7d30*/  ISETP.LT.OR P6, PT, R82, 0x41, P6 ;  /* 0x000000415200780c */ /* 0x000fe400037c1670 */
[----:B------:R-:W-:Y:S02]  /*7d40*/  ISETP.GT.AND P5, PT, R81, 0x48, P2 ;  /* 0x000000485100780c */ /* 0x000fe400017a4270 */
[----:B------:R-:W-:Y:S02]  /*7d50*/  FSEL R48, R48, -INF , !P6 ;  /* 0xff80000030307808 */ /* 0x000fe40007000000 */
[----:B0-----:R-:W-:-:S02]  /*7d60*/  FMNMX.FTZ R5, R4, R5, !PT ;  /* 0x0000000504057209 */ /* 0x001fc40007810000 */
[----:B------:R-:W-:Y:S02]  /*7d70*/  ISETP.LT.OR P5, PT, R82, 0x49, P5 ;  /* 0x000000495200780c */ /* 0x000fe40002fa1670 */
[C---:B------:R-:W-:Y:S01]  /*7d80*/  ISETP.GT.AND P6, PT, R81.reuse, 0x50, P2 ;  /* 0x000000505100780c */ /* 0x040fe200017c4270 */
[----:B------:R-:W0:Y:S01]  /*7d90*/  SHFL.BFLY PT, R72, R5, 0x1, 0x1f ;  /* 0x0c201f0005487f89 */ /* 0x000e2200000e0000 */
[----:B------:R-:W-:Y:S02]  /*7da0*/  FSEL R52, R52, -INF , !P5 ;  /* 0xff80000034347808 */ /* 0x000fe40006800000 */
[----:B------:R-:W-:Y:S02]  /*7db0*/  ISETP.LT.OR P6, PT, R82, 0x51, P6 ;  /* 0x000000515200780c */ /* 0x000fe400037c1670 */
[----:B------:R-:W-:Y:S02]  /*7dc0*/  ISETP.GT.AND P5, PT, R81, 0x58, P2 ;  /* 0x000000585100780c */ /* 0x000fe400017a4270 */
[----:B------:R-:W-:-:S02]  /*7dd0*/  FSEL R56, R56, -INF , !P6 ;  /* 0xff80000038387808 */ /* 0x000fc40007000000 */
[----:B------:R-:W-:Y:S02]  /*7de0*/  ISETP.LT.OR P5, PT, R82, 0x59, P5 ;  /* 0x000000595200780c */ /* 0x000fe40002fa1670 */
[C---:B------:R-:W-:Y:S02]  /*7df0*/  ISETP.GT.AND P6, PT, R81.reuse, 0x60, P2 ;  /* 0x000000605100780c */ /* 0x040fe400017c4270 */
[----:B------:R-:W-:Y:S02]  /*7e00*/  FSEL R60, R60, -INF , !P5 ;  /* 0xff8000003c3c7808 */ /* 0x000fe40006800000 */
[----:B------:R-:W-:Y:S02]  /*7e10*/  ISETP.LT.OR P6, PT, R82, 0x61, P6 ;  /* 0x000000615200780c */ /* 0x000fe400037c1670 */
[----:B------:R-:W-:Y:S02]  /*7e20*/  ISETP.GT.AND P5, PT, R81, 0x68, P2 ;  /* 0x000000685100780c */ /* 0x000fe400017a4270 */
[----:B------:R-:W-:-:S02]  /*7e30*/  FSEL R64, R64, -INF , !P6 ;  /* 0xff80000040407808 */ /* 0x000fc40007000000 */
[----:B------:R-:W-:Y:S02]  /*7e40*/  ISETP.GT.AND P6, PT, R81, 0x69, P2 ;  /* 0x000000695100780c */ /* 0x000fe400017c4270 */
[----:B------:R-:W-:Y:S02]  /*7e50*/  ISETP.LT.OR P5, PT, R82, 0x69, P5 ;  /* 0x000000695200780c */ /* 0x000fe40002fa1670 */
[----:B0-----:R-:W-:Y:S02]  /*7e60*/  FMNMX.FTZ R72, R5, R72, !PT ;  /* 0x0000004805487209 */ /* 0x001fe40007810000 */
[----:B------:R-:W-:Y:S02]  /*7e70*/  FSEL R68, R68, -INF , !P5 ;  /* 0xff80000044447808 */ /* 0x000fe40006800000 */
[C---:B------:R-:W-:Y:S01]  /*7e80*/  FSETP.NEU.FTZ.AND P3, PT, R72.reuse, -INF , PT ;  /* 0xff8000004800780b */ /* 0x040fe20003f7d000 */
[----:B------:R-:W-:Y:S01]  /*7e90*/  FMUL.FTZ R4, R72, UR34 ;  /* 0x0000002248047c20 */ /* 0x000fe20008410000 */
[----:B------:R-:W-:-:S02]  /*7ea0*/  ISETP.LT.OR P6, PT, R82, 0x6a, P6 ;  /* 0x0000006a5200780c */ /* 0x000fc400037c1670 */
[----:B------:R-:W-:Y:S02]  /*7eb0*/  FSEL R5, R72, RZ, P3 ;  /* 0x000000ff48057208 */ /* 0x000fe40001800000 */
[----:B------:R-:W-:Y:S02]  /*7ec0*/  FSEL R4, R4, RZ, P3 ;  /* 0x000000ff04047208 */ /* 0x000fe40001800000 */
[----:B------:R-:W-:Y:S01]  /*7ed0*/  ISETP.GT.AND P3, PT, R81, 0x1, P2 ;  /* 0x000000015100780c */ /* 0x000fe20001764270 */
[----:B------:R-:W-:Y:S01]  /*7ee0*/  FADD.FTZ R5, -R5, R8 ;  /* 0x0000000805057221 */ /* 0x000fe20000010100 */
[----:B------:R-:W-:Y:S01]  /*7ef0*/  ISETP.GT.AND P5, PT, R81, 0x71, P2 ;  /* 0x000000715100780c */ /* 0x000fe200017a4270 */
[--C-:B------:R-:W-:Y:S01]  /*7f00*/  FFMA.FTZ R42, R42, UR34, -R4.reuse ;  /* 0x000000222a2a7c23 */ /* 0x100fe20008010804 */
[--C-:B------:R-:W-:Y:S01]  /*7f10*/  FFMA.FTZ R43, R43, UR34, -R4.reuse ;  /* 0x000000222b2b7c23 */ /* 0x100fe20008010804 */
[----:B------:R-:W-:Y:S01]  /*7f20*/  FMUL.FTZ R5, R5, UR34 ;  /* 0x0000002205057c20 */ /* 0x000fe20008410000 */
        /* <DEDUP_REMOVED lines=30> */
[----:B------:R0:W1:Y:S01]  /*8110*/  MUFU.EX2 R8, R5 ;  /* 0x0000000500087308 */ /* 0x0000620000000800 */
[----:B------:R-:W-:-:S02]  /*8120*/  ISETP.LT.OR P3, PT, R82, 0x2, P3 ;  /* 0x000000025200780c */ /* 0x000fc40001f61670 */
[----:B------:R-:W-:Y:S02]  /*8130*/  FSEL R69, R69, -INF , !P6 ;  /* 0xff80000045457808 */ /* 0x000fe40007000000 */
[----:B------:R-:W-:Y:S02]  /*8140*/  FSEL R7, R7, -INF , !P3 ;  /* 0xff80000007077808 */ /* 0x000fe40005800000 */
[----:B------:R-:W-:Y:S01]  /*8150*/  ISETP.GT.AND P3, PT, R81, 0x11, P2 ;  /* 0x000000115100780c */ /* 0x000fe20001764270 */
[----:B------:R-:W2:Y:S01]  /*8160*/  MUFU.EX2 R4, R42 ;  /* 0x0000002a00047308 */ /* 0x000ea20000000800 */
[----:B0-----:R-:W-:Y:S02]  /*8170*/  FSEL R5, R6, -INF , !P4 ;  /* 0xff80000006057808 */ /* 0x001fe40006000000 */
[----:B------:R-:W-:Y:S02]  /*8180*/  ISETP.LT.OR P3, PT, R82, 0x12, P3 ;  /* 0x000000125200780c */ /* 0x000fe40001f61670 */
[----:B------:R-:W-:-:S02]  /*8190*/  FMNMX.FTZ R6, R5, R9, !PT ;  /* 0x0000000905067209 */ /* 0x000fc40007810000 */
[----:B------:R-:W-:Y:S01]  /*81a0*/  FSEL R21, R21, -INF , !P3 ;  /* 0xff80000015157808 */ /* 0x000fe20005800000 */
[----:B------:R-:W0:Y:S01]  /*81b0*/  MUFU.EX2 R43, R43 ;  /* 0x0000002b002b7308 */ /* 0x000e220000000800 */
[C---:B------:R-:W-:Y:S01]  /*81c0*/  ISETP.GT.AND P3, PT, R81.reuse, 0x21, P2 ;  /* 0x000000215100780c */ /* 0x040fe20001764270 */
[-C--:B-1----:R-:W-:Y:S01]  /*81d0*/  FMUL.FTZ R88, R88, R8.reuse ;  /* 0x0000000858587220 */ /* 0x082fe20000410000 */
[----:B------:R-:W-:Y:S01]  /*81e0*/  ISETP.GT.AND P4, PT, R81, 0x78, P2 ;  /* 0x000000785100780c */ /* 0x000fe20001784270 */
[-C--:B------:R-:W-:Y:S01]  /*81f0*/  FMUL.FTZ R89, R89, R8.reuse ;  /* 0x0000000859597220 */ /* 0x080fe20000410000 */
[----:B------:R-:W-:Y:S01]  /*8200*/  ISETP.LT.OR P3, PT, R82, 0x22, P3 ;  /* 0x000000225200780c */ /* 0x000fe20001f61670 */
[-C--:B------:R-:W-:Y:S01]  /*8210*/  FMUL.FTZ R92, R92, R8.reuse ;  /* 0x000000085c5c7220 */ /* 0x080fe20000410000 */
[----:B------:R-:W-:Y:S01]  /*8220*/  ISETP.LT.OR P5, PT, R82, 0x72, P5 ;  /* 0x000000725200780c */ /* 0x000fe20002fa1670 */
[----:B------:R-:W-:Y:S01]  /*8230*/  MUFU.EX2 R15, R15 ;  /* 0x0000000f000f7308 */ /* 0x000fe20000000800 */
[----:B--2---:R-:W-:Y:S01]  /*8240*/  FFMA.FTZ R3, R8, R3, R4 ;  /* 0x0000000308037223 */ /* 0x004fe20000010004 */
[----:B------:R-:W-:Y:S01]  /*8250*/  FSEL R31, R31, -INF , !P3 ;  /* 0xff8000001f1f7808 */ /* 0x000fe20005800000 */
[-C--:B------:R-:W-:Y:S01]  /*8260*/  FMUL.FTZ R93, R93, R8.reuse ;  /* 0x000000085d5d7220 */ /* 0x080fe20000410000 */
[----:B------:R-:W-:Y:S01]  /*8270*/  ISETP.GT.AND P3, PT, R81, 0x31, P2 ;  /* 0x000000315100780c */ /* 0x000fe20001764270 */
[-C--:B------:R-:W-:Y:S01]  /*8280*/  FMUL.FTZ R96, R96, R8.reuse ;  /* 0x0000000860607220 */ /* 0x080fe20000410000 */
[C---:B------:R-:W-:Y:S01]  /*8290*/  ISETP.LT.OR P4, PT, R82.reuse, 0x79, P4 ;  /* 0x000000795200780c */ /* 0x040fe20002781670 */
[----:B------:R-:W-:Y:S01]  /*82a0*/  FMUL.FTZ R97, R97, R8 ;  /* 0x0000000861617220 */ /* 0x000fe20000410000 */
[----:B------:R-:W-:Y:S01]  /*82b0*/  ISETP.LT.OR P3, PT, R82, 0x32, P3 ;  /* 0x000000325200780c */ /* 0x000fe20001f61670 */
[C---:B0-----:R-:W-:Y:S01]  /*82c0*/  FADD.FTZ R3, R43.reuse, R3 ;  /* 0x000000032b037221 */ /* 0x041fe20000010000 */
[----:B------:R-:W-:Y:S01]  /*82d0*/  F2FP.BF16.F32.PACK_AB R4, R43, R4 ;  /* 0x000000042b04723e */ /* 0x000fe200000010ff */
[----:B------:R-:W-:Y:S01]  /*82e0*/  MUFU.EX2 R25, R25 ;  /* 0x0000001900197308 */ /* 0x000fe20000000800 */
[----:B------:R-:W-:Y:S01]  /*82f0*/  FMNMX.FTZ R43, R7, R6, !PT ;  /* 0x00000006072b7209 */ /* 0x000fe20007810000 */
[-C--:B------:R-:W-:Y:S01]  /*8300*/  FMUL.FTZ R100, R100, R8.reuse ;  /* 0x0000000864647220 */ /* 0x080fe20000410000 */
[----:B------:R-:W-:Y:S01]  /*8310*/  FSEL R39, R39, -INF , !P3 ;  /* 0xff80000027277808 */ /* 0x000fe20005800000 */
[-C--:B------:R-:W-:Y:S01]  /*8320*/  FMUL.FTZ R101, R101, R8.reuse ;  /* 0x0000000865657220 */ /* 0x080fe20000410000 */
[----:B------:R-:W-:Y:S01]  /*8330*/  FMNMX.FTZ R6, R12, R43, !PT ;  /* 0x0000002b0c067209 */ /* 0x000fe20007810000 */
[----:B------:R-:W-:Y:S01]  /*8340*/  FMUL.FTZ R104, R104, R8 ;  /* 0x0000000868687220 */ /* 0x000fe20000410000 */
[----:B------:R-:W-:Y:S01]  /*8350*/  ISETP.GT.AND P3, PT, R81, 0x41, P2 ;  /* 0x000000415100780c */ /* 0x000fe20001764270 */
[----:B------:R-:W-:Y:S01]  /*8360*/  MUFU.EX2 R28, R28 ;  /* 0x0000001c001c7308 */ /* 0x000fe20000000800 */
[----:B------:R-:W-:Y:S01]  /*8370*/  FMNMX.FTZ R43, R13, R6, !PT ;  /* 0x000000060d2b7209 */ /* 0x000fe20007810000 */
[-C--:B------:R-:W-:Y:S01]  /*8380*/  FMUL.FTZ R105, R105, R8.reuse ;  /* 0x0000000869697220 */ /* 0x080fe20000410000 */
[----:B------:R-:W-:Y:S01]  /*8390*/  ISETP.LT.OR P3, PT, R82, 0x42, P3 ;  /* 0x000000425200780c */ /* 0x000fe20001f61670 */
[-C--:B------:R-:W-:Y:S01]  /*83a0*/  FMUL.FTZ R108, R108, R8.reuse ;  /* 0x000000086c6c7220 */ /* 0x080fe20000410000 */
[----:B------:R-:W-:Y:S01]  /*83b0*/  FMNMX.FTZ R6, R20, R43, !PT ;  /* 0x0000002b14067209 */ /* 0x000fe20007810000 */
[----:B------:R-:W-:Y:S01]  /*83c0*/  FMUL.FTZ R109, R109, R8 ;  /* 0x000000086d6d7220 */ /* 0x000fe20000410000 */
[----:B------:R-:W-:Y:S01]  /*83d0*/  FSEL R49, R49, -INF , !P3 ;  /* 0xff80000031317808 */ /* 0x000fe20005800000 */
[----:B------:R-:W-:Y:S01]  /*83e0*/  MUFU.EX2 R29, R29 ;  /* 0x0000001d001d7308 */ /* 0x000fe20000000800 */
[----:B------:R-:W-:Y:S01]  /*83f0*/  FMNMX.FTZ R43, R21, R6, !PT ;  /* 0x00000006152b7209 */ /* 0x000fe20007810000 */
[-C--:B------:R-:W-:Y:S01]  /*8400*/  FMUL.FTZ R112, R112, R8.reuse ;  /* 0x0000000870707220 */ /* 0x080fe20000410000 */
[----:B------:R-:W-:Y:S01]  /*8410*/  ISETP.GT.AND P3, PT, R81, 0x51, P2 ;  /* 0x000000515100780c */ /* 0x000fe20001764270 */
[-C--:B------:R-:W-:Y:S01]  /*8420*/  FMUL.FTZ R113, R113, R8.reuse ;  /* 0x0000000871717220 */ /* 0x080fe20000410000 */
[----:B------:R-:W-:Y:S01]  /*8430*/  FMNMX.FTZ R6, R26, R43, !PT ;  /* 0x0000002b1a067209 */ /* 0x000fe20007810000 */
[----:B------:R-:W-:Y:S01]  /*8440*/  FMUL.FTZ R116, R116, R8 ;  /* 0x0000000874747220 */ /* 0x000fe20000410000 */
[----:B------:R-:W-:Y:S01]  /*8450*/  ISETP.LT.OR P3, PT, R82, 0x52, P3 ;  /* 0x000000525200780c */ /* 0x000fe20001f61670 */
        /* <DEDUP_REMOVED lines=26> */
[----:B------:R-:W-:Y:S01]  /*8600*/  IMAD.MOV.U32 R8, RZ, RZ, R72 ;  /* 0x000000ffff087224 */ /* 0x000fe200078e0048 */
[----:B------:R-:W-:-:S02]  /*8610*/  FSEL R70, R70, -INF , !P3 ;  /* 0xff80000046467808 */ /* 0x000fc40005800000 */
[----:B------:R-:W-:Y:S02]  /*8620*/  FMNMX.FTZ R6, R44, R43, !PT ;  /* 0x0000002b2c067209 */ /* 0x000fe40007810000 */
[----:B------:R-:W-:Y:S01]  /*8630*/  ISETP.GT.AND P2, PT, R81, 0x79, P2 ;  /* 0x000000795100780c */ /* 0x000fe20001744270 */
[----:B------:R-:W-:Y:S01]  /*8640*/  MUFU.EX2 R46, R46 ;  /* 0x0000002e002e7308 */ /* 0x000fe20000000800 */
[----:B------:R-:W-:Y:S02]  /*8650*/  FMNMX.FTZ R43, R45, R6, !PT ;  /* 0x000000062d2b7209 */ /* 0x000fe40007810000 */
[----:B------:R-:W-:Y:S02]  /*8660*/  FSEL R71, R71, -INF , !P5 ;  /* 0xff80000047477808 */ /* 0x000fe40006800000 */
[----:B------:R-:W-:Y:S02]  /*8670*/  FMNMX.FTZ R6, R48, R43, !PT ;  /* 0x0000002b30067209 */ /* 0x000fe40007810000 */
[----:B------:R-:W-:Y:S01]  /*8680*/  ISETP.LT.OR P2, PT, R82, 0x7a, P2 ;  /* 0x0000007a5200780c */ /* 0x000fe20001741670 */
[----:B------:R-:W-:Y:S01]  /*8690*/  MUFU.EX2 R47, R47 ;  /* 0x0000002f002f7308 */ /* 0x000fe20000000800 */
[----:B------:R-:W-:-:S02]  /*86a0*/  FMNMX.FTZ R43, R49, R6, !PT ;  /* 0x00000006312b7209 */ /* 0x000fc40007810000 */
[----:B------:R-:W-:Y:S02]  /*86b0*/  FSEL R74, R74, -INF , !P4 ;  /* 0xff8000004a4a7808 */ /* 0x000fe40006000000 */
[----:B------:R-:W-:Y:S02]  /*86c0*/  FMNMX.FTZ R6, R52, R43, !PT ;  /* 0x0000002b34067209 */ /* 0x000fe40007810000 */
[----:B------:R-:W-:Y:S01]  /*86d0*/  FSEL R76, R76, -INF , !P2 ;  /* 0xff8000004c4c7808 */ /* 0x000fe20005000000 */
        /* <DEDUP_REMOVED lines=25> */
[----:B------:R0:W1:Y:S08]  /*8870*/  MUFU.EX2 R6, R10 ;  /* 0x0000000a00067308 */ /* 0x0000700000000800 */
[----:B------:R-:W-:Y:S01]  /*8880*/  MUFU.EX2 R67, R67 ;  /* 0x0000004300437308 */ /* 0x000fe20000000800 */
[----:B0-----:R-:W0:Y:S07]  /*8890*/  SHFL.BFLY PT, R10, R42, 0x1, 0x1f ;  /* 0x0c201f002a0a7f89 */ /* 0x001e2e00000e0000 */
[----:B------:R-:W-:Y:S01]  /*88a0*/  MUFU.EX2 R73, R73 ;  /* 0x0000004900497308 */ /* 0x000fe20000000800 */
[----:B-1----:R-:W-:Y:S01]  /*88b0*/  FADD.FTZ R3, R6, R3 ;  /* 0x0000000306037221 */ /* 0x002fe20000010000 */
[----:B------:R-:W-:-:S03]  /*88c0*/  F2FP.BF16.F32.PACK_AB R6, R43, R6 ;  /* 0x000000062b06723e */ /* 0x000fc600000010ff */
[----:B------:R-:W-:-:S03]  /*88d0*/  FADD.FTZ R11, R43, R3 ;  /* 0x000000032b0b7221 */ /* 0x000fc60000010000 */
        /* <DEDUP_REMOVED lines=11> */
[----:B------:R-:W-:Y:S02]  /*8990*/  IMAD.U32 R5, RZ, RZ, UR48 ;  /* 0x00000030ff057e24 */ /* 0x000fe4000f8e00ff */
[--C-:B------:R-:W-:Y:S01]  /*89a0*/  FFMA.FTZ R34, R34, UR34, -R3.reuse ;  /* 0x0000002222227c23 */ /* 0x100fe20008010803 */
[----:B------:R-:W-:Y:S01]  /*89b0*/  MUFU.EX2 R43, R43 ;  /* 0x0000002b002b7308 */ /* 0x000fe20000000800 */
[--C-:B------:R-:W-:Y:S01]  /*89c0*/  FFMA.FTZ R35, R35, UR34, -R3.reuse ;  /* 0x0000002223237c23 */ /* 0x100fe20008010803 */
[--C-:B------:R-:W-:Y:S01]  /*89d0*/  FFMA.FTZ R56, R56, UR34, -R3.reuse ;  /* 0x0000002238387c23 */ /* 0x100fe20008010803 */
[----:B------:R-:W-:Y:S01]  /*89e0*/  @!P1 LEA R5, R5, UR42, 0x3 ;  /* 0x0000002a05059c11 */ /* 0x000fe2000f8e18ff */
[--C-:B------:R-:W-:Y:S01]  /*89f0*/  FFMA.FTZ R65, R65, UR34, -R3.reuse ;  /* 0x0000002241417c23 */ /* 0x100fe20008010803 */
[--C-:B------:R-:W-:Y:S01]  /*8a00*/  FFMA.FTZ R68, R68, UR34, -R3.reuse ;  /* 0x0000002244447c23 */ /* 0x100fe20008010803 */
[--C-:B------:R-:W-:Y:S01]  /*8a10*/  FFMA.FTZ R69, R69, UR34, -R3.reuse ;  /* 0x0000002245457c23 */ /* 0x100fe20008010803 */
[----:B------:R-:W-:Y:S01]  /*8a20*/  FFMA.FTZ R70, R70, UR34, -R3 ;  /* 0x0000002246467c23 */ /* 0x000fe20008010803 */
[----:B------:R-:W0:Y:S01]  /*8a30*/  MUFU.EX2 R42, R79 ;  /* 0x0000004f002a7308 */ /* 0x000e220000000800 */
[----:B------:R-:W-:-:S02]  /*8a40*/  @!P1 VIADD R5, R5, 0x2d860 ;  /* 0x0002d86005059836 */ /* 0x000fc40000000000 */
[--C-:B------:R-:W-:Y:S01]  /*8a50*/  FFMA.FTZ R71, R71, UR34, -R3.reuse ;  /* 0x0000002247477c23 */ /* 0x100fe20008010803 */
[----:B------:R-:W-:Y:S01]  /*8a60*/  FFMA.FTZ R74, R74, UR34, -R3 ;  /* 0x000000224a4a7c23 */ /* 0x000fe20008010803 */
[----:B------:R-:W-:Y:S01]  /*8a70*/  UMOV UR48, UR58 ;  /* 0x0000003a00307c82 */ /* 0x000fe20008000000 */
[----:B------:R-:W-:Y:S02]  /*8a80*/  @!P1 PRMT R5, RZ, 0x654, R5 ;  /* 0x00000654ff059816 */ /* 0x000fe40000000005 */
[----:B------:R-:W-:Y:S02]  /*8a90*/  MUFU.EX2 R12, R12 ;  /* 0x0000000c000c7308 */ /* 0x000fe40000000800 */
[----:B------:R0:W-:Y:S06]  /*8aa0*/  @!P1 SYNCS.ARRIVE.TRANS64.RED.A1T0 RZ, [R5+URZ], RZ ;  /* 0x000000ff05ff99a7 */ /* 0x0001ec000810043f */
[----:B------:R-:W1:Y:S01]  /*8ab0*/  MUFU.EX2 R13, R13 ;  /* 0x0000000d000d7308 */ /* 0x000e620000000800 */
[----:B0-----:R-:W-:-:S07]  /*8ac0*/  F2FP.BF16.F32.PACK_AB R5, R43, R42 ;  /* 0x0000002a2b05723e */ /* 0x001fce00000010ff */
[----:B------:R-:W-:Y:S08]  /*8ad0*/  MUFU.EX2 R34, R34 ;  /* 0x0000002200227308 */ /* 0x000ff00000000800 */
[----:B------:R-:W-:Y:S01]  /*8ae0*/  MUFU.EX2 R35, R35 ;  /* 0x0000002300237308 */ /* 0x000fe20000000800 */
[----:B-1----:R-:W-:-:S05]  /*8af0*/  F2FP.BF16.F32.PACK_AB R7, R13, R12 ;  /* 0x0000000c0d07723e */ /* 0x002fca00000010ff */
[----:B------:R0:W-:Y:S02]  /*8b00*/  STSM.16.M88.4 [R17+0x21800], R4 ;  /* 0x0218000411007844 */ /* 0x0001e40000000200 */
[----:B------:R-:W-:Y:S08]  /*8b10*/  MUFU.EX2 R68, R68 ;  /* 0x0000004400447308 */ /* 0x000ff00000000800 */
[----:B------:R-:W-:Y:S01]  /*8b20*/  MUFU.EX2 R69, R69 ;  /* 0x0000004500457308 */ /* 0x000fe20000000800 */
[--C-:B0-----:R-:W-:Y:S01]  /*8b30*/  FFMA.FTZ R5, R20, UR34, -R3.reuse ;  /* 0x0000002214057c23 */ /* 0x101fe20008010803 */
[--C-:B------:R-:W-:Y:S01]  /*8b40*/  FFMA.FTZ R20, R26, UR34, -R3.reuse ;  /* 0x000000221a147c23 */ /* 0x100fe20008010803 */
[--C-:B------:R-:W-:Y:S01]  /*8b50*/  FFMA.FTZ R26, R27, UR34, -R3.reuse ;  /* 0x000000221b1a7c23 */ /* 0x100fe20008010803 */
[----:B------:R-:W-:Y:S01]  /*8b60*/  FFMA.FTZ R27, R30, UR34, -R3 ;  /* 0x000000221e1b7c23 */ /* 0x000fe20008010803 */
[----:B------:R-:W-:-:S03]  /*8b70*/  FSEL R30, R10, RZ, P2 ;  /* 0x000000ff0a1e7208 */ /* 0x000fc60001000000 */
[----:B------:R-:W0:Y:S01]  /*8b80*/  MUFU.EX2 R4, R14 ;  /* 0x0000000e00047308 */ /* 0x000e220000000800 */
[--C-:B------:R-:W-:Y:S01]  /*8b90*/  FFMA.FTZ R7, R21, UR34, -R3.reuse ;  /* 0x0000002215077c23 */ /* 0x100fe20008010803 */
[--C-:B------:R-:W-:Y:S01]  /*8ba0*/  FFMA.FTZ R21, R38, UR34, -R3.reuse ;  /* 0x0000002226157c23 */ /* 0x100fe20008010803 */
[----:B------:R-:W-:Y:S01]  /*8bb0*/  FFMA.FTZ R38, R49, UR34, -R3 ;  /* 0x0000002231267c23 */ /* 0x000fe20008010803 */
[----:B------:R-:W-:Y:S01]  /*8bc0*/  FADD.FTZ R30, -R30, R9 ;  /* 0x000000091e1e7221 */ /* 0x000fe20000010100 */
[C---:B------:R-:W-:Y:S01]  /*8bd0*/  ISETP.GT.AND P2, PT, R0.reuse, UR59, PT ;  /* 0x0000003b00007c0c */ /* 0x040fe2000bf44270 */
[----:B------:R-:W-:Y:S02]  /*8be0*/  VIADD R0, R0, 0xffffffff ;  /* 0xffffffff00007836 */ /* 0x000fe40000000000 */
[----:B------:R-:W-:Y:S01]  /*8bf0*/  FMUL.FTZ R9, R30, UR34 ;  /* 0x000000221e097c20 */ /* 0x000fe20008410000 */
[----:B------:R-:W-:Y:S01]  /*8c00*/  MUFU.EX2 R5, R5 ;  /* 0x0000000500057308 */ /* 0x000fe20000000800 */
[--C-:B------:R-:W-:Y:S01]  /*8c10*/  FFMA.FTZ R30, R39, UR34, -R3.reuse ;  /* 0x00000022271e7c23 */ /* 0x100fe20008010803 */
[----:B------:R-:W-:-:S06]  /*8c20*/  FFMA.FTZ R39, R52, UR34, -R3 ;  /* 0x0000002234277c23 */ /* 0x000fcc0008010803 */
[----:B------:R-:W1:Y:S01]  /*8c30*/  MUFU.EX2 R9, R9 ;  /* 0x0000000900097308 */ /* 0x000e620000000800 */
[----:B0-----:R-:W-:Y:S01]  /*8c40*/  FADD.FTZ R52, R4, R11 ;  /* 0x0000000b04347221 */ /* 0x001fe20000010000 */
[----:B------:R-:W-:-:S03]  /*8c50*/  F2FP.BF16.F32.PACK_AB R4, R15, R4 ;  /* 0x000000040f04723e */ /* 0x000fc600000010ff */
[----:B------:R-:W-:-:S03]  /*8c60*/  FADD.FTZ R11, R15, R52 ;  /* 0x000000340f0b7221 */ /* 0x000fc60000010000 */
[----:B------:R-:W0:Y:S08]  /*8c70*/  MUFU.EX2 R6, R24 ;  /* 0x0000001800067308 */ /* 0x000e300000000800 */
[----:B------:R-:W2:Y:S01]  /*8c80*/  MUFU.EX2 R7, R7 ;  /* 0x0000000700077308 */ /* 0x000ea20000000800 */
[----:B-1----:R-:W-:Y:S01]  /*8c90*/  FFMA.FTZ R42, R9, R2, R42 ;  /* 0x00000002092a7223 */ /* 0x002fe2000001002a */
[--C-:B------:R-:W-:Y:S01]  /*8ca0*/  FFMA.FTZ R2, R45, UR34, -R3.reuse ;  /* 0x000000222d027c23 */ /* 0x100fe20008010803 */
[--C-:B------:R-:W-:Y:S01]  /*8cb0*/  FFMA.FTZ R45, R57, UR34, -R3.reuse ;  /* 0x00000022392d7c23 */ /* 0x100fe20008010803 */
[-C--:B------:R-:W-:Y:S01]  /*8cc0*/  FMUL.FTZ R90, R90, R9.reuse ;  /* 0x000000095a5a7220 */ /* 0x080fe20000410000 */
[----:B------:R-:W-:Y:S01]  /*8cd0*/  FADD.FTZ R43, R43, R42 ;  /* 0x0000002a2b2b7221 */ /* 0x000fe20000010000 */
[----:B------:R-:W-:Y:S01]  /*8ce0*/  FFMA.FTZ R42, R64, UR34, -R3 ;  /* 0x00000022402a7c23 */ /* 0x000fe20008010803 */
[-C--:B------:R-:W-:Y:S01]  /*8cf0*/  FMUL.FTZ R91, R91, R9.reuse ;  /* 0x000000095b5b7220 */ /* 0x080fe20000410000 */
[----:B------:R-:W1:Y:S01]  /*8d00*/  MUFU.EX2 R20, R20 ;  /* 0x0000001400147308 */ /* 0x000e620000000800 */
[----:B------:R-:W-:Y:S01]  /*8d10*/  FADD.FTZ R12, R12, R43 ;  /* 0x0000002b0c0c7221 */ /* 0x000fe20000010000 */
[----:B0-----:R-:W-:Y:S01]  /*8d20*/  FADD.FTZ R52, R6, R11 ;  /* 0x0000000b06347221 */ /* 0x001fe20000010000 */
[----:B------:R-:W-:Y:S01]  /*8d30*/  F2FP.BF16.F32.PACK_AB R6, R25, R6 ;  /* 0x000000061906723e */ /* 0x000fe200000010ff */
[----:B------:R-:W-:Y:S01]  /*8d40*/  FFMA.FTZ R43, R60, UR34, -R3 ;  /* 0x000000223c2b7c23 */ /* 0x000fe20008010803 */
[----:B------:R-:W-:Y:S01]  /*8d50*/  FADD.FTZ R12, R13, R12 ;  /* 0x0000000c0d0c7221 */ /* 0x000fe20000010000 */
[----:B------:R-:W-:Y:S01]  /*8d60*/  FADD.FTZ R15, R25, R52 ;  /* 0x00000034190f7221 */ /* 0x000fe20000010000 */
[----:B------:R-:W-:Y:S01]  /*8d70*/  FMUL.FTZ R94, R94, R9 ;  /* 0x000000095e5e7220 */ /* 0x000fe20000410000 */
[----:B------:R-:W0:Y:S01]  /*8d80*/  MUFU.EX2 R26, R26 ;  /* 0x0000001a001a7308 */ /* 0x000e220000000800 */
[----:B------:R-:W-:Y:S01]  /*8d90*/  FADD.FTZ R12, R5, R12 ;  /* 0x0000000c050c7221 */ /* 0x000fe20000010000 */
[----:B------:R-:W-:Y:S01]  /*8da0*/  FADD.FTZ R52, R28, R15 ;  /* 0x0000000f1c347221 */ /* 0x000fe20000010000 */
[----:B--2---:R-:W-:Y:S01]  /*8db0*/  F2FP.BF16.F32.PACK_AB R5, R7, R5 ;  /* 0x000000050705723e */ /* 0x004fe200000010ff */
[-C--:B------:R-:W-:Y:S01]  /*8dc0*/  FMUL.FTZ R95, R95, R9.reuse ;  /* 0x000000095f5f7220 */ /* 0x080fe20000410000 */
[----:B------:R-:W-:Y:S01]  /*8dd0*/  FADD.FTZ R13, R7, R12 ;  /* 0x0000000c070d7221 */ /* 0x000fe20000010000 */
[----:B------:R-:W-:Y:S01]  /*8de0*/  FADD.FTZ R15, R29, R52 ;  /* 0x000000341d0f7221 */ /* 0x000fe20000010000 */
[-C--:B------:R-:W-:Y:S01]  /*8df0*/  FMUL.FTZ R98, R98, R9.reuse ;  /* 0x0000000962627220 */ /* 0x080fe20000410000 */
[----:B------:R2:W-:Y:S01]  /*8e00*/  MUFU.EX2 R14, R32 ;  /* 0x00000020000e7308 */ /* 0x0005e20000000800 */
        /* <DEDUP_REMOVED lines=8> */
[----:B--2---:R-:W-:Y:S01]  /*8e90*/  FFMA.FTZ R32, R31, UR34, -R3 ;  /* 0x000000221f207c23 */ /* 0x004fe20008010803 */
[----:B0-----:R-:W-:Y:S01]  /*8ea0*/  FADD.FTZ R12, R26, R13 ;  /* 0x0000000d1a0c7221 */ /* 0x001fe20000010000 */
[--C-:B------:R-:W-:Y:S01]  /*8eb0*/  FFMA.FTZ R31, R44, UR34, -R3.reuse ;  /* 0x000000222c1f7c23 */ /* 0x100fe20008010803 */
[----:B------:R-:W-:Y:S01]  /*8ec0*/  F2FP.BF16.F32.PACK_AB R7, R26, R20 ;  /* 0x000000141a07723e */ /* 0x000fe200000010ff */
[----:B------:R-:W-:Y:S01]  /*8ed0*/  FFMA.FTZ R44, R61, UR34, -R3 ;  /* 0x000000223d2c7c23 */ /* 0x000fe20008010803 */
[-C--:B------:R-:W-:Y:S01]  /*8ee0*/  FMUL.FTZ R111, R111, R9.reuse ;  /* 0x000000096f6f7220 */ /* 0x080fe20000410000 */
[-C--:B------:R-:W-:Y:S01]  /*8ef0*/  FMUL.FTZ R114, R114, R9.reuse ;  /* 0x0000000972727220 */ /* 0x080fe20000410000 */
[----:B------:R-:W0:Y:S01]  /*8f00*/  MUFU.EX2 R32, R32 ;  /* 0x0000002000207308 */ /* 0x000e220000000800 */
[----:B------:R2:W-:Y:S01]  /*8f10*/  STSM.16.M88.4 [R22], R4 ;  /* 0x0000000416007844 */ /* 0x0005e20000000200 */
[-C--:B------:R-:W-:Y:S01]  /*8f20*/  FMUL.FTZ R115, R115, R9.reuse ;  /* 0x0000000973737220 */ /* 0x080fe20000410000 */
[-C--:B------:R-:W-:Y:S01]  /*8f30*/  FMUL.FTZ R118, R118, R9.reuse ;  /* 0x0000000976767220 */ /* 0x080fe20000410000 */
[-C--:B------:R-:W-:Y:S01]  /*8f40*/  FMUL.FTZ R119, R119, R9.reuse ;  /* 0x0000000977777220 */ /* 0x080fe20000410000 */
[-C--:B------:R-:W-:Y:S01]  /*8f50*/  FMUL.FTZ R122, R122, R9.reuse ;  /* 0x000000097a7a7220 */ /* 0x080fe20000410000 */
[-C--:B------:R-:W-:Y:S01]  /*8f60*/  FMUL.FTZ R123, R123, R9.reuse ;  /* 0x000000097b7b7220 */ /* 0x080fe20000410000 */
[-C--:B------:R-:W-:Y:S01]  /*8f70*/  FMUL.FTZ R126, R126, R9.reuse ;  /* 0x000000097e7e7220 */ /* 0x080fe20000410000 */
[----:B------:R3:W4:Y:S01]  /*8f80*/  MUFU.EX2 R24, R36 ;  /* 0x0000002400187308 */ /* 0x0007220000000800 */
[----:B-1----:R-:W-:Y:S01]  /*8f90*/  FADD.FTZ R13, R27, R12 ;  /* 0x0000000c1b0d7221 */ /* 0x002fe20000010000 */
[----:B------:R-:W-:Y:S01]  /*8fa0*/  FADD.FTZ R12, R14, R15 ;  /* 0x0000000f0e0c7221 */ /* 0x000fe20000010000 */
[----:B------:R-:W-:Y:S01]  /*8fb0*/  F2FP.BF16.F32.PACK_AB R14, R33, R14 ;  /* 0x0000000e210e723e */ /* 0x000fe200000010ff */
[-C--:B------:R-:W-:Y:S01]  /*8fc0*/  FMUL.FTZ R127, R127, R9.reuse ;  /* 0x000000097f7f7220 */ /* 0x080fe20000410000 */
[-C--:B------:R-:W-:Y:S01]  /*8fd0*/  FMUL.FTZ R130, R130, R9.reuse ;  /* 0x0000000982827220 */ /* 0x080fe20000410000 */
[----:B------:R-:W-:Y:S01]  /*8fe0*/  FADD.FTZ R15, R33, R12 ;  /* 0x0000000c210f7221 */ /* 0x000fe20000010000 */
[-C--:B------:R-:W-:Y:S01]  /*8ff0*/  FMUL.FTZ R131, R131, R9.reuse ;  /* 0x0000000983837220 */ /* 0x080fe20000410000 */
[----:B------:R-:W1:Y:S01]  /*9000*/  MUFU.EX2 R21, R21 ;  /* 0x0000001500157308 */ /* 0x000e620000000800 */
[----:B0-----:R-:W-:Y:S01]  /*9010*/  FADD.FTZ R13, R32, R13 ;  /* 0x0000000d200d7221 */ /* 0x001fe20000010000 */
[--C-:B---3--:R-:W-:Y:S01]  /*9020*/  FFMA.FTZ R36, R48, UR34, -R3.reuse ;  /* 0x0000002230247c23 */ /* 0x108fe20008010803 */
[--C-:B------:R-:W-:Y:S01]  /*9030*/  FFMA.FTZ R48, R53, UR34, -R3.reuse ;  /* 0x0000002235307c23 */ /* 0x100fe20008010803 */
[----:B------:R-:W-:Y:S01]  /*9040*/  FFMA.FTZ R3, R76, UR34, -R3 ;  /* 0x000000224c037c23 */ /* 0x000fe20008010803 */
[----:B------:R-:W-:Y:S01]  /*9050*/  FADD.FTZ R12, R34, R13 ;  /* 0x0000000d220c7221 */ /* 0x000fe20000010000 */
[----:B--2---:R-:W-:Y:S01]  /*9060*/  F2FP.BF16.F32.PACK_AB R4, R47, R46 ;  /* 0x0000002e2f04723e */ /* 0x004fe200000010ff */
[-C--:B------:R-:W-:Y:S01]  /*9070*/  FMUL.FTZ R134, R134, R9.reuse ;  /* 0x0000000986867220 */ /* 0x080fe20000410000 */
[----:B------:R-:W0:Y:S01]  /*9080*/  MUFU.EX2 R30, R30 ;  /* 0x0000001e001e7308 */ /* 0x000e220000000800 */
[----:B----4-:R-:W-:Y:S01]  /*9090*/  FADD.FTZ R52, R24, R15 ;  /* 0x0000000f18347221 */ /* 0x010fe20000010000 */
[----:B------:R-:W-:Y:S01]  /*90a0*/  FADD.FTZ R12, R35, R12 ;  /* 0x0000000c230c7221 */ /* 0x000fe20000010000 */
[----:B------:R-:W-:Y:S01]  /*90b0*/  F2FP.BF16.F32.PACK_AB R24, R37, R24 ;  /* 0x000000182518723e */ /* 0x000fe200000010ff */
[----:B------:R-:W-:Y:S01]  /*90c0*/  FMUL.FTZ R135, R135, R9 ;  /* 0x0000000987877220 */ /* 0x000fe20000410000 */
[----:B------:R-:W-:Y:S01]  /*90d0*/  FADD.FTZ R15, R37, R52 ;  /* 0x00000034250f7221 */ /* 0x000fe20000010000 */
[----:B------:R-:W-:Y:S01]  /*90e0*/  F2FP.BF16.F32.PACK_AB R6, R51, R50 ;  /* 0x000000323306723e */ /* 0x000fe200000010ff */
[----:B------:R-:W-:Y:S01]  /*90f0*/  IMAD.MOV.U32 R9, RZ, RZ, R10 ;  /* 0x000000ffff097224 */ /* 0x000fe200078e000a */
[----:B------:R-:W2:Y:S01]  /*9100*/  MUFU.EX2 R31, R31 ;  /* 0x0000001f001f7308 */ /* 0x000ea20000000800 */
[----:B-1----:R-:W-:Y:S01]  /*9110*/  FADD.FTZ R13, R21, R12 ;  /* 0x0000000c150d7221 */ /* 0x002fe20000010000 */
[----:B------:R-:W-:-:S06]  /*9120*/  F2FP.BF16.F32.PACK_AB R12, R29, R28 ;  /* 0x0000001c1d0c723e */ /* 0x000fcc00000010ff */
[----:B------:R-:W1:Y:S01]  /*9130*/  MUFU.EX2 R2, R2 ;  /* 0x0000000200027308 */ /* 0x000e620000000800 */
[----:B0-----:R-:W-:-:S07]  /*9140*/  FADD.FTZ R52, R30, R13 ;  /* 0x0000000d1e347221 */ /* 0x001fce0000010000 */
[----:B------:R-:W0:Y:S01]  /*9150*/  MUFU.EX2 R36, R36 ;  /* 0x0000002400247308 */ /* 0x000e220000000800 */
[----:B--2---:R-:W-:-:S07]  /*9160*/  FADD.FTZ R13, R31, R52 ;  /* 0x000000341f0d7221 */ /* 0x004fce0000010000 */
[----:B------:R2:W-:Y:S08]  /*9170*/  MUFU.EX2 R11, R56 ;  /* 0x00000038000b7308 */ /* 0x0005f00000000800 */
[----:B------:R-:W3:Y:S01]  /*9180*/  MUFU.EX2 R38, R38 ;  /* 0x0000002600267308 */ /* 0x000ee20000000800 */
[----:B--2---:R-:W-:-:S04]  /*9190*/  FADD.FTZ R56, R40, R15 ;  /* 0x0000000f28387221 */ /* 0x004fc80000010000 */
[----:B------:R-:W-:-:S03]  /*91a0*/  FADD.FTZ R15, R41, R56 ;  /* 0x00000038290f7221 */ /* 0x000fc60000010000 */
[----:B------:R-:W2:Y:S01]  /*91b0*/  MUFU.EX2 R39, R39 ;  /* 0x0000002700277308 */ /* 0x000ea20000000800 */
[----:B------:R-:W-:Y:S01]  /*91c0*/  FADD.FTZ R52, R46, R15 ;  /* 0x0000000f2e347221 */ /* 0x000fe20000010000 */
[----:B-1----:R-:W-:Y:S01]  /*91d0*/  FADD.FTZ R15, R2, R13 ;  /* 0x0000000d020f7221 */ /* 0x002fe20000010000 */
[----:B------:R-:W-:Y:S02]  /*91e0*/  F2FP.BF16.F32.PACK_AB R13, R32, R27 ;  /* 0x0000001b200d723e */ /* 0x000fe400000010ff */
[----:B------:R-:W-:Y:S01]  /*91f0*/  FADD.FTZ R29, R47, R52 ;  /* 0x000000342f1d7221 */ /* 0x000fe20000010000 */
[----:B0-----:R-:W-:Y:S01]  /*9200*/  FADD.FTZ R25, R36, R15 ;  /* 0x0000000f24197221 */ /* 0x001fe20000010000 */
[----:B------:R-:W-:Y:S01]  /*9210*/  F2FP.BF16.F32.PACK_AB R15, R35, R34 ;  /* 0x00000022230f723e */ /* 0x000fe200000010ff */
[----:B------:R-:W0:Y:S01]  /*9220*/  MUFU.EX2 R48, R48 ;  /* 0x0000003000307308 */ /* 0x000e220000000800 */
[----:B------:R-:W-:Y:S01]  /*9230*/  FADD.FTZ R26, R50, R29 ;  /* 0x0000001d321a7221 */ /* 0x000fe20000010000 */
[----:B---3--:R-:W-:-:S02]  /*9240*/  FADD.FTZ R20, R38, R25 ;  /* 0x0000001926147221 */ /* 0x008fc40000010000 */
[----:B------:R1:W-:Y:S01]  /*9250*/  STSM.16.M88.4 [R19], R12 ;  /* 0x0000000c13007844 */ /* 0x0003e20000000200 */
[----:B------:R-:W-:Y:S01]  /*9260*/  FADD.FTZ R27, R51, R26 ;  /* 0x0000001a331b7221 */ /* 0x000fe20000010000 */
[----:B------:R-:W-:Y:S02]  /*9270*/  F2FP.BF16.F32.PACK_AB R26, R41, R40 ;  /* 0x00000028291a723e */ /* 0x000fe400000010ff */
[----:B------:R-:W3:Y:S01]  /*9280*/  MUFU.EX2 R45, R45 ;  /* 0x0000002d002d7308 */ /* 0x000ee20000000800 */
[----:B--2---:R-:W-:Y:S01]  /*9290*/  FADD.FTZ R25, R39, R20 ;  /* 0x0000001427197221 */ /* 0x004fe20000010000 */
[----:B------:R-:W-:Y:S01]  /*92a0*/  FADD.FTZ R32, R54, R27 ;  /* 0x0000001b36207221 */ /* 0x000fe20000010000 */
[----:B------:R-:W-:-:S05]  /*92b0*/  F2FP.BF16.F32.PACK_AB R27, R2, R31 ;  /* 0x0000001f021b723e */ /* 0x000fca00000010ff */
[----:B------:R-:W2:Y:S01]  /*92c0*/  MUFU.EX2 R43, R43 ;  /* 0x0000002b002b7308 */ /* 0x000ea20000000800 */
[C---:B0-----:R-:W-:Y:S01]  /*92d0*/  FADD.FTZ R20, R48.reuse, R25 ;  /* 0x0000001930147221 */ /* 0x041fe20000010000 */
[----:B------:R-:W-:Y:S01]  /*92e0*/  FADD.FTZ R25, R55, R32 ;  /* 0x0000002037197221 */ /* 0x000fe20000010000 */
[----:B------:R-:W-:Y:S02]  /*92f0*/  F2FP.BF16.F32.PACK_AB R7, R48, R39 ;  /* 0x000000273007723e */ /* 0x000fe400000010ff */
[----:B------:R-:W-:Y:S01]  /*9300*/  FADD.FTZ R20, R11, R20 ;  /* 0x000000140b147221 */ /* 0x000fe20000010000 */
[----:B------:R-:W-:Y:S01]  /*9310*/  FADD.FTZ R32, R58, R25 ;  /* 0x000000193a207221 */ /* 0x000fe20000010000 */
[----:B------:R-:W-:Y:S01]  /*9320*/  F2FP.BF16.F32.PACK_AB R25, R30, R21 ;  /* 0x000000151e19723e */ /* 0x000fe200000010ff */
[----:B------:R-:W0:Y:S01]  /*9330*/  MUFU.EX2 R44, R44 ;  /* 0x0000002c002c7308 */ /* 0x000e220000000800 */
[----:B---3--:R-:W-:Y:S01]  /*9340*/  FADD.FTZ R20, R45, R20 ;  /* 0x000000142d147221 */ /* 0x008fe20000010000 */
[----:B------:R-:W-:Y:S01]  /*9350*/  FADD.FTZ R5, R59, R32 ;  /* 0x000000203b057221 */ /* 0x000fe20000010000 */
[----:B-1----:R-:W-:Y:S01]  /*9360*/  F2FP.BF16.F32.PACK_AB R14, R67, R66 ;  /* 0x00000042430e723e */ /* 0x002fe200000010ff */
[----:B------:R1:W-:Y:S02]  /*9370*/  STSM.16.M88.4 [R18], R24 ;  /* 0x0000001812007844 */ /* 0x0003e40000000200 */
[----:B------:R-:W-:Y:S01]  /*9380*/  FADD.FTZ R2, R62, R5 ;  /* 0x000000053e027221 */ /* 0x000fe20000010000 */
[----:B------:R-:W-:Y:S01]  /*9390*/  F2FP.BF16.F32.PACK_AB R5, R38, R36 ;  /* 0x000000242605723e */ /* 0x000fe200000010ff */
[----:B------:R-:W3:Y:S01]  /*93a0*/  MUFU.EX2 R42, R42 ;  /* 0x0000002a002a7308 */ /* 0x000ee20000000800 */
[----:B--2---:R-:W-:Y:S01]  /*93b0*/  FADD.FTZ R13, R43, R20 ;  /* 0x000000142b0d7221 */ /* 0x004fe20000010000 */
[----:B------:R-:W-:-:S02]  /*93c0*/  FADD.FTZ R15, R63, R2 ;  /* 0x000000023f0f7221 */ /* 0x000fc40000010000 */
[----:B------:R2:W-:Y:S02]  /*93d0*/  STSM.16.M88.4 [R17+0x27800], R4 ;  /* 0x0278000411007844 */ /* 0x0005e40000000200 */
[----:B------:R-:W-:Y:S01]  /*93e0*/  FADD.FTZ R2, R66, R15 ;  /* 0x0000000f42027221 */ /* 0x000fe20000010000 */
[----:B------:R-:W-:Y:S01]  /*93f0*/  F2FP.BF16.F32.PACK_AB R15, R69, R68 ;  /* 0x00000044450f723e */ /* 0x000fe200000010ff */
[----:B------:R-:W4:Y:S01]  /*9400*/  MUFU.EX2 R28, R65 ;  /* 0x00000041001c7308 */ /* 0x000f220000000800 */
[----:B0-----:R-:W-:Y:S01]  /*9410*/  FADD.FTZ R13, R44, R13 ;  /* 0x0000000d2c0d7221 */ /* 0x001fe20000010000 */
[----:B------:R-:W-:Y:S01]  /*9420*/  FADD.FTZ R12, R67, R2 ;  /* 0x00000002430c7221 */ /* 0x000fe20000010000 */
[----:B-1----:R-:W-:-:S03]  /*9430*/  F2FP.BF16.F32.PACK_AB R24, R75, R73 ;  /* 0x000000494b18723e */ /* 0x002fc600000010ff */
[----:B------:R-:W-:Y:S01]  /*9440*/  FADD.FTZ R20, R73, R12 ;  /* 0x0000000c49147221 */ /* 0x000fe20000010000 */
[----:B------:R-:W-:Y:S01]  /*9450*/  F2FP.BF16.F32.PACK_AB R12, R63, R62 ;  /* 0x0000003e3f0c723e */ /* 0x000fe200000010ff */
[----:B------:R-:W0:Y:S01]  /*9460*/  MUFU.EX2 R70, R70 ;  /* 0x0000004600467308 */ /* 0x000e220000000800 */
[----:B---3--:R-:W-:Y:S01]  /*9470*/  FADD.FTZ R13, R42, R13 ;  /* 0x0000000d2a0d7221 */ /* 0x008fe20000010000 */
[----:B------:R-:W-:Y:S01]  /*9480*/  F2FP.BF16.F32.PACK_AB R26, R78, R77 ;  /* 0x0000004d4e1a723e */ /* 0x000fe200000010ff */
[----:B------:R-:W-:Y:S01]  /*9490*/  FADD.FTZ R20, R75, R20 ;  /* 0x000000144b147221 */ /* 0x000fe20000010000 */
[----:B--2---:R-:W-:Y:S02]  /*94a0*/  F2FP.BF16.F32.PACK_AB R4, R55, R54 ;  /* 0x000000363704723e */ /* 0x004fe400000010ff */
[----:B------:R-:W-:Y:S02]  /*94b0*/  F2FP.BF16.F32.PACK_AB R6, R59, R58 ;  /* 0x0000003a3b06723e */ /* 0x000fe400000010ff */
[----:B------:R-:W1:Y:S01]  /*94c0*/  MUFU.EX2 R71, R71 ;  /* 0x0000004700477308 */ /* 0x000e620000000800 */
[----:B----4-:R-:W-:Y:S01]  /*94d0*/  FADD.FTZ R13, R28, R13 ;  /* 0x0000000d1c0d7221 */ /* 0x010fe20000010000 */
[----:B------:R-:W-:-:S02]  /*94e0*/  F2FP.BF16.F32.PACK_AB R5, R45, R11 ;  /* 0x0000000b2d05723e */ /* 0x000fc400000010ff */
[----:B------:R-:W-:Y:S01]  /*94f0*/  F2FP.BF16.F32.PACK_AB R7, R44, R43 ;  /* 0x0000002b2c07723e */ /* 0x000fe200000010ff */
[----:B------:R-:W-:-:S03]  /*9500*/  FADD.FTZ R2, R68, R13 ;  /* 0x0000000d44027221 */ /* 0x000fc60000010000 */
[----:B------:R-:W2:Y:S01]  /*9510*/  MUFU.EX2 R21, R74 ;  /* 0x0000004a00157308 */ /* 0x000ea20000000800 */
[----:B------:R-:W-:Y:S01]  /*9520*/  FADD.FTZ R13, R69, R2 ;  /* 0x00000002450d7221 */ /* 0x000fe20000010000 */
[----:B------:R3:W-:Y:S03]  /*9530*/  STSM.16.M88.4 [R23], R4 ;  /* 0x0000000417007844 */ /* 0x0007e60000000200 */
[----:B0-----:R-:W-:Y:S01]  /*9540*/  FADD.FTZ R2, R70, R13 ;  /* 0x0000000d46027221 */ /* 0x001fe20000010000 */
[----:B------:R-:W-:Y:S02]  /*9550*/  F2FP.BF16.F32.PACK_AB R13, R28, R42 ;  /* 0x0000002a1c0d723e */ /* 0x000fe400000010ff */
[----:B------:R0:W4:Y:S01]  /*9560*/  MUFU.EX2 R29, R3 ;  /* 0x00000003001d7308 */ /* 0x0001220000000800 */
[C---:B-1----:R-:W-:Y:S01]  /*9570*/  F2FP.BF16.F32.PACK_AB R25, R71.reuse, R70 ;  /* 0x000000464719723e */ /* 0x042fe200000010ff */
[----:B------:R-:W-:Y:S01]  /*9580*/  FADD.FTZ R2, R71, R2 ;  /* 0x0000000247027221 */ /* 0x000fe20000010000 */
[----:B------:R3:W-:Y:S01]  /*9590*/  STSM.16.M88.4 [R19+0x6000], R12 ;  /* 0x0060000c13007844 */ /* 0x0007e20000000200 */
[----:B0-----:R-:W-:-:S02]  /*95a0*/  FADD.FTZ R3, R77, R20 ;  /* 0x000000144d037221 */ /* 0x001fc40000010000 */
[----:B--2---:R-:W-:Y:S02]  /*95b0*/  FADD.FTZ R2, R21, R2 ;  /* 0x0000000215027221 */ /* 0x004fe40000010000 */
[----:B------:R-:W-:Y:S01]  /*95c0*/  FADD.FTZ R3, R78, R3 ;  /* 0x000000034e037221 */ /* 0x000fe20000010000 */
[C---:B----4-:R-:W-:Y:S01]  /*95d0*/  F2FP.BF16.F32.PACK_AB R27, R29.reuse, R21 ;  /* 0x000000151d1b723e */ /* 0x050fe200000010ff */
[----:B------:R-:W-:-:S04]  /*95e0*/  FADD.FTZ R2, R29, R2 ;  /* 0x000000021d027221 */ /* 0x000fc80000010000 */
[----:B------:R3:W-:Y:S01]  /*95f0*/  STSM.16.M88.4 [R18+0x6000], R24 ;  /* 0x0060001812007844 */ /* 0x0007e20000000200 */
[----:B------:R0:W-:Y:S06]  /*9600*/  MEMBAR.ALL.CTA ;  /* 0x0000000000007992 */ /* 0x0001ec0000008000 */
[----:B0-----:R-:W0:Y:S02]  /*9610*/  FENCE.VIEW.ASYNC.S ;  /* 0x00000000000073c6 */ /* 0x001e240000000000 */
[----:B0-----:R-:W-:Y:S01]  /*9620*/  NOP ;  /* 0x0000000000007918 */ /* 0x001fe20000000000 */
[----:B------:R-:W-:Y:S05]  /*9630*/  @P2 BRA `(.L_x_10464) ;  /* 0xffffffc400c02947 */ /* 0x000fea000383ffff */
[----:B------:R-:W-:Y:S01]  /*9640*/  IMAD.MOV.U32 R9, RZ, RZ, R10 ;  /* 0x000000ffff097224 */ /* 0x000fe200078e000a */
[----:B------:R-:W-:Y:S01]  /*9650*/  UMOV UR48, UR58 ;  /* 0x0000003a00307c82 */ /* 0x000fe20008000000 */
[----:B------:R-:W-:Y:S01]  /*9660*/  IMAD.MOV.U32 R8, RZ, RZ, R72 ;  /* 0x000000ffff087224 */ /* 0x000fe200078e0048 */
[----:B------:R-:W-:-:S06]  /*9670*/  UMOV UR51, UR57 ;  /* 0x0000003900337c82 */ /* 0x000fcc0008000000 */
.L_x_10447:
        /* <DEDUP_REMOVED lines=26> */
.L_x_10466:
[----:B------:R-:W-:-:S11]  /*9820*/  UISETP.NE.AND UP1, UPT, UR18, 0x1, UPT ;  /* 0x000000011200788c */ /* 0x000fd6000bf25270 */
[----:B------:R-:W-:Y:S02]  /*9830*/  @UP1 ULDC.64 UR6, c[0x0][0x9e8] ;  /* 0x00027a0000061ab9 */ /* 0x000fe40000000a00 */
[----:B------:R-:W-:-:S04]  /*9840*/  UIMAD.WIDE.U32 UR10, UR14, UR6, URZ ;  /* 0x000000060e0a72a5 */ /* 0x000fc8000f8e003f */
[----:B------:R-:W-:-:S12]  /*9850*/  @UP1 USHF.R.U32.HI UR14, URZ, UR7, UR11 ;  /* 0x000000073f0e1299 */ /* 0x000fd8000801160b */
.L_x_10467:
[----:B------:R-:W-:-:S04]  /*9860*/  UIMAD UR14, UR14, UR18, URZ ;  /* 0x000000120e0e72a4 */ /* 0x000fc8000f8e023f */
[----:B------:R-:W-:-:S04]  /*9870*/  UISETP.LT.AND UP1, UPT, UR15, UR14, UPT ;  /* 0x0000000e0f00728c */ /* 0x000fc8000bf21270 */
[----:B------:R-:W-:-:S12]  /*9880*/  USEL UR15, UR15, UR14, !UP1 ;  /* 0x0000000e0f0f7287 */ /* 0x000fd8000c800000 */
.L_x_10465:
        /* <DEDUP_REMOVED lines=8> */
[----:B--23--:R-:W-:Y:S01]  /*9910*/  IMAD.MOV.U32 R5, RZ, RZ, R9 ;  /* 0x000000ffff057224 */ /* 0x00cfe200078e0009 */
[----:B------:R-:W-:Y:S01]  /*9920*/  UMOV UR28, UR51 ;  /* 0x00000033001c7c82 */ /* 0x000fe20008000000 */
[----:B------:R-:W-:Y:S01]  /*9930*/  IMAD.MOV.U32 R4, RZ, RZ, R8 ;  /* 0x000000ffff047224 */ /* 0x000fe200078e0008 */
[----:B------:R-:W-:Y:S01]  /*9940*/  UMOV UR55, UR48 ;  /* 0x0000003000377c82 */ /* 0x000fe20008000000 */
[----:B------:R-:W-:Y:S01]  /*9950*/  ULDC UR35, c[0x0][0x9d8] ;  /* 0x0002760000237ab9 */ /* 0x000fe20000000800 */
[----:B------:R-:W-:-:S05]  /*9960*/  ULDC UR34, c[0x0][0x988] ;  /* 0x0002620000227ab9 */ /* 0x000fca0000000800 */
.L_x_10477:
        /* <DEDUP_REMOVED lines=9> */
.L_x_10470:
[----:B------:R-:W-:Y:S01]  /*9a00*/  ULEA UR6, UR48, UR42, 0x3 ;  /* 0x0000002a30067291 */ /* 0x000fe2000f8e183f */
[----:B------:R-:W-:-:S05]  /*9a10*/  IMAD.U32 R6, RZ, RZ, UR51 ;  /* 0x00000033ff067e24 */ /* 0x000fca000f8e00ff */
[----:B------:R-:W-:-:S04]  /*9a20*/  SHF.L.U32 R6, R6, 0x1f, RZ ;  /* 0x0000001f06067819 */ /* 0x000fc800000006ff */
[----:B------:R0:W1:Y:S01]  /*9a30*/  SYNCS.PHASECHK.TRANS64.TRYWAIT P2, [UR6+0x2d830], R6 ;  /* 0x02d83006ff0075a7 */ /* 0x0000620008040146 */
[----:B------:R-:W-:Y:S05]  /*9a40*/  @!P0 BRA `(.L_x_10471) ;  /* 0x0000000000048947 */ /* 0x000fea0003800000 */
[----:B------:R-:W-:Y:S01]  /*9a50*/  BPT.TRAP 0x1 ;  /* 0x000000040000795c */ /* 0x000fe20000300000 */
.L_x_10471:
[----:B-1----:R-:W-:Y:S05]  /*9a60*/  @P2 BRA `(.L_x_10469) ;  /* 0x0000000000082947 */ /* 0x002fea0003800000 */
[----:B------:R-:W1:Y:S02]  /*9a70*/  SYNCS.PHASECHK.TRANS64.TRYWAIT P2, [UR6+0x2d830], R6 ;  /* 0x02d83006ff0075a7 */ /* 0x000e640008040146 */
[----:B-1----:R-:W-:Y:S05]  /*9a80*/  @!P2 BRA `(.L_x_10472) ;  /* 0x0000010400d8a947 */ /* 0x002fea0003800000 */
.L_x_10469:
[----:B-1----:R-:W1:Y:S01]  /*9a90*/  S2R R7, SR_TID.X ;  /* 0x0000000000077919 */ /* 0x002e620000002100 */
        /* <DEDUP_REMOVED lines=36> */
.L_x_10474:
[----:B------:R-:W-:Y:S01]  /*9ce0*/  ULEA UR6, UR55, UR42, 0x3 ;  /* 0x0000002a37067291 */ /* 0x000fe2000f8e183f */
[----:B------:R-:W-:-:S05]  /*9cf0*/  IMAD.U32 R6, RZ, RZ, UR28 ;  /* 0x0000001cff067e24 */ /* 0x000fca000f8e00ff */
[----:B------:R-:W-:-:S04]  /*9d00*/  SHF.L.U32 R6, R6, 0x1f, RZ ;  /* 0x0000001f06067819 */ /* 0x000fc800000006ff */
[----:B------:R0:W1:Y:S01]  /*9d10*/  SYNCS.PHASECHK.TRANS64.TRYWAIT P2, [UR6+0x2d850], R6 ;  /* 0x02d85006ff0075a7 */ /* 0x0000620008040146 */
[----:B------:R-:W-:Y:S05]  /*9d20*/  @!P0 BRA `(.L_x_10475) ;  /* 0x0000000000048947 */ /* 0x000fea0003800000 */
[----:B------:R-:W-:Y:S01]  /*9d30*/  BPT.TRAP 0x1 ;  /* 0x000000040000795c */ /* 0x000fe20000300000 */
.L_x_10475:
[----:B-1----:R-:W-:Y:S05]  /*9d40*/  @P2 BRA `(.L_x_10473) ;  /* 0x0000000000082947 */ /* 0x002fea0003800000 */
[----:B------:R-:W1:Y:S02]  /*9d50*/  SYNCS.PHASECHK.TRANS64.TRYWAIT P2, [UR6+0x2d850], R6 ;  /* 0x02d85006ff0075a7 */ /* 0x000e640008040146 */
[----:B-1----:R-:W-:Y:S05]  /*9d60*/  @!P2 BRA `(.L_x_10476) ;  /* 0x000001040038a947 */ /* 0x002fea0003800000 */
.L_x_10473:
[----:B------:R-:W-:Y:S01]  /*9d70*/  UIADD3 UR6, UR42, 0x400, URZ ;  /* 0x000004002a067890 */ /* 0x000fe2000fffe03f */
[----:B------:R-:W-:Y:S01]  /*9d80*/  WARPGROUP.ARRIVE ;  /* 0x00000000000079c5 */ /* 0x000fe20000000000 */
[----:B------:R-:W-:Y:S01]  /*9d90*/  UMOV UR29, 0x40000040 ;  /* 0x40000040001d7882 */ /* 0x000fe20000000000 */
[----:B------:R-:W-:Y:S01]  /*9da0*/  UMOV UR31, 0x80000020 ;  /* 0x80000020001f7882 */ /* 0x000fe20000000000 */
[----:B------:R-:W-:Y:S01]  /*9db0*/  USHF.R.U32.HI UR6, URZ, 0x4, UR6 ;  /* 0x000000043f067899 */ /* 0x000fe20008011606 */
[----:B01----:R-:W-:Y:S01]  /*9dc0*/  FMUL.FTZ R6, R24, UR35 ;  /* 0x0000002318067c20 */ /* 0x003fe20008410000 */
[----:B------:R-:W-:Y:S01]  /*9dd0*/  FMUL.FTZ R7, R25, UR35 ;  /* 0x0000002319077c20 */ /* 0x000fe20008410000 */
[----:B------:R-:W-:Y:S01]  /*9de0*/  FMUL.FTZ R9, R28, UR35 ;  /* 0x000000231c097c20 */ /* 0x000fe20008410000 */
        /* <DEDUP_REMOVED lines=82> */
[----:B0-----:R-:W-:-:S07]  /*a310*/  FMNMX.FTZ R8, R20, R8, !PT ;  /* 0x0000000814087209 */ /* 0x001fce0007810000 */
[----:B------:R-:W0:Y:S01]  /*a320*/  MUFU.TANH R25, R25 ;  /* 0x0000001900197308 */ /* 0x000e220000002400 */
[----:B---3--:R-:W-:-:S07]  /*a330*/  FMNMX.FTZ R8, R21, R8, !PT ;  /* 0x0000000815087209 */ /* 0x008fce0007810000 */
[----:B------:R-:W3:Y:S01]  /*a340*/  MUFU.TANH R28, R28 ;  /* 0x0000001c001c7308 */ /* 0x000ee20000002400 */
[----:B--2---:R-:W-:Y:S02]  /*a350*/  FMNMX.FTZ R8, R24, R8, !PT ;  /* 0x0000000818087209 */ /* 0x004fe40007810000 */
[----:B-1----:R-:W-:Y:S02]  /*a360*/  SHF.R.U32.HI R149, RZ, 0x7, R80 ;  /* 0x00000007ff957819 */ /* 0x002fe40000011650 */
[----:B------:R-:W-:-:S03]  /*a370*/  ISETP.GE.U32.AND P2, PT, R80, 0x180, PT ;  /* 0x000001805000780c */ /* 0x000fc60003f46070 */
[----:B------:R-:W1:Y:S01]  /*a380*/  MUFU.TANH R29, R29 ;  /* 0x0000001d001d7308 */ /* 0x000e620000002400 */
        /* <DEDUP_REMOVED lines=8> */
[----:B------:R-:W2:Y:S01]  /*a410*/  MUFU.TANH R33, R33 ;  /* 0x0000002100217308 */ /* 0x000ea20000002400 */
[----:B------:R-:W-:Y:S01]  /*a420*/  UMOV UR29, 0x40000040 ;  /* 0x40000040001d7882 */ /* 0x000fe20000000000 */
[----:B------:R-:W-:Y:S01]  /*a430*/  UMOV UR31, 0x80000020 ;  /* 0x80000020001f7882 */ /* 0x000fe20000000000 */
[----:B-1----:R-:W-:-:S05]  /*a440*/  FMNMX.FTZ R8, R29, R8, !PT ;  /* 0x000000081d087209 */ /* 0x002fca0007810000 */
        /* <DEDUP_REMOVED lines=39> */
[----:B------:R-:W-:Y:S01]  /*a6c0*/  MUFU.TANH R27, R27 ;  /* 0x0000001b001b7308 */ /* 0x000fe20000002400 */
[----:B--2---:R-:W-:-:S05]  /*a6d0*/  FMNMX.FTZ R8, R64, R8, !PT ;  /* 0x0000000840087209 */ /* 0x004fca0007810000 */
[----:B------:R-:W0:Y:S02]  /*a6e0*/  SHFL.BFLY PT, R65, R8, 0x2, 0x1f ;  /* 0x0c401f0008417f89 */ /* 0x000e2400000e0000 */
[----:B------:R-:W-:Y:S01]  /*a6f0*/  MUFU.TANH R30, R30 ;  /* 0x0000001e001e7308 */ /* 0x000fe20000002400 */
[----:B-1----:R-:W-:-:S07]  /*a700*/  FMNMX.FTZ R62, R26, R5, !PT ;  /* 0x000000051a3e7209 */ /* 0x002fce0007810000 */
[----:B------:R-:W-:Y:S08]  /*a710*/  MUFU.TANH R31, R31 ;  /* 0x0000001f001f7308 */ /* 0x000ff00000002400 */
[----:B------:R-:W-:Y:S01]  /*a720*/  MUFU.TANH R34, R34 ;  /* 0x0000002200227308 */ /* 0x000fe20000002400 */
[----:B0-----:R-:W-:-:S07]  /*a730*/  FMNMX.FTZ R8, R8, R65, !PT ;  /* 0x0000004108087209 */ /* 0x001fce0007810000 */
[----:B------:R-:W-:Y:S01]  /*a740*/  MUFU.TANH R35, R35 ;  /* 0x0000002300237308 */ /* 0x000fe20000002400 */
[----:B------:R-:W0:Y:S07]  /*a750*/  SHFL.BFLY PT, R65, R8, 0x1, 0x1f ;  /* 0x0c201f0008417f89 */ /* 0x000e2e00000e0000 */
[----:B------:R-:W-:Y:S08]  /*a760*/  MUFU.TANH R38, R38 ;  /* 0x0000002600267308 */ /* 0x000ff00000002400 */
[----:B------:R-:W-:Y:S08]  /*a770*/  MUFU.TANH R39, R39 ;  /* 0x0000002700277308 */ /* 0x000ff00000002400 */
[----:B------:R-:W-:Y:S01]  /*a780*/  MUFU.TANH R42, R42 ;  /* 0x0000002a002a7308 */ /* 0x000fe20000002400 */
[----:B0-----:R-:W-:-:S05]  /*a790*/  FMNMX.FTZ R8, R8, R65, !PT ;  /* 0x0000004108087209 */ /* 0x001fca0007810000 */
[C---:B------:R-:W-:Y:S01]  /*a7a0*/  FADD.FTZ R65, -R8.reuse, R4 ;  /* 0x0000000408417221 */ /* 0x040fe20000010100 */
[----:B------:R-:W-:Y:S01]  /*a7b0*/  FMUL.FTZ R4, R8, UR34 ;  /* 0x0000002208047c20 */ /* 0x000fe20008410000 */
[----:B------:R-:W-:Y:S02]  /*a7c0*/  MUFU.TANH R43, R43 ;  /* 0x0000002b002b7308 */ /* 0x000fe40000002400 */
[----:B------:R-:W-:Y:S01]  /*a7d0*/  FMUL.FTZ R65, R65, UR34 ;  /* 0x0000002241417c20 */ /* 0x000fe20008410000 */
[--C-:B------:R-:W-:Y:S01]  /*a7e0*/  FFMA.FTZ R6, R6, UR34, -R4.reuse ;  /* 0x0000002206067c23 */ /* 0x100fe20008010804 */
[--C-:B------:R-:W-:Y:S01]  /*a7f0*/  FFMA.FTZ R7, R7, UR34, -R4.reuse ;  /* 0x0000002207077c23 */ /* 0x100fe20008010804 */
[----:B------:R-:W-:Y:S02]  /*a800*/  WARPGROUP.DEPBAR.LE gsb0, 0x0 ;  /* 0x00008000000079c5 */ /* 0x000fe40000010000 */
[----:B------:R-:W-:Y:S01]  /*a810*/  WARPGROUP.ARRIVE ;  /* 0x00000000000079c5 */ /* 0x000fe20000000000 */
[--C-:B------:R-:W-:Y:S01]  /*a820*/  FFMA.FTZ R9, R9, UR34, -R4.reuse ;  /* 0x0000002209097c23 */ /* 0x100fe20008010804 */
[--C-:B------:R-:W-:Y:S01]  /*a830*/  FFMA.FTZ R68, R10, UR34, -R4.reuse ;  /* 0x000000220a447c23 */ /* 0x100fe20008010804 */
[--C-:B------:R-:W-:Y:S01]  /*a840*/  FFMA.FTZ R11, R11, UR34, -R4.reuse ;  /* 0x000000220b0b7c23 */ /* 0x100fe20008010804 */
[--C-:B------:R-:W-:Y:S01]  /*a850*/  FFMA.FTZ R12, R12, UR34, -R4.reuse ;  /* 0x000000220c0c7c23 */ /* 0x100fe20008010804 */
[--C-:B------:R-:W-:Y:S01]  /*a860*/  FFMA.FTZ R13, R13, UR34, -R4.reuse ;  /* 0x000000220d0d7c23 */ /* 0x100fe20008010804 */
[----:B------:R-:W-:Y:S01]  /*a870*/  HGMMA.64x96x16.F32.BF16 R88, gdesc[UR28].tnspB, R88, gsb0 ;  /* 0x416000001c5879f0 */ /* 0x000fe20008001858 */
[----:B------:R-:W-:Y:S01]  /*a880*/  UIADD3 UR28, UR6, 0x600, URZ ;  /* 0x00000600061c7890 */ /* 0x000fe2000fffe03f */
[--C-:B------:R-:W-:Y:S01]  /*a890*/  FFMA.FTZ R14, R14, UR34, -R4.reuse ;  /* 0x000000220e0e7c23 */ /* 0x100fe20008010804 */
[----:B------:R-:W-:Y:S01]  /*a8a0*/  UIADD3 UR30, UR7, 0x100, URZ ;  /* 0x00000100071e7890 */ /* 0x000fe2000fffe03f */
[--C-:B------:R-:W-:Y:S01]  /*a8b0*/  FFMA.FTZ R15, R15, UR34, -R4.reuse ;  /* 0x000000220f0f7c23 */ /* 0x100fe20008010804 */
[----:B------:R-:W-:Y:S01]  /*a8c0*/  UMOV UR29, 0x40000040 ;  /* 0x40000040001d7882 */ /* 0x000fe20000000000 */
[----:B------:R-:W-:Y:S01]  /*a8d0*/  UMOV UR31, 0x80000020 ;  /* 0x80000020001f7882 */ /* 0x000fe20000000000 */
        /* <DEDUP_REMOVED lines=23> */
[----:B------:R0:W-:Y:S08]  /*aa50*/  MUFU.EX2 R10, R65 ;  /* 0x00000041000a7308 */ /* 0x0001f00000000800 */
[----:B------:R-:W1:Y:S01]  /*aa60*/  MUFU.EX2 R4, R6 ;  /* 0x0000000600047308 */ /* 0x000e620000000800 */
[----:B0-----:R-:W-:Y:S01]  /*aa70*/  FMUL.FTZ R65, R67, UR35 ;  /* 0x0000002343417c20 */ /* 0x001fe20008410000 */
[----:B------:R-:W-:Y:S01]  /*aa80*/  FMUL.FTZ R67, R71, UR35 ;  /* 0x0000002347437c20 */ /* 0x000fe20008410000 */
[----:B------:R-:W-:-:S05]  /*aa90*/  FMUL.FTZ R71, R79, UR35 ;  /* 0x000000234f477c20 */ /* 0x000fca0008410000 */
[----:B------:R-:W0:Y:S08]  /*aaa0*/  MUFU.EX2 R6, R7 ;  /* 0x0000000700067308 */ /* 0x000e300000000800 */
[----:B------:R-:W-:Y:S01]  /*aab0*/  MUFU.EX2 R68, R68 ;  /* 0x0000004400447308 */ /* 0x000fe20000000800 */
[----:B-1----:R-:W-:-:S07]  /*aac0*/  FFMA.FTZ R3, R10, R3, R4 ;  /* 0x000000030a037223 */ /* 0x002fce0000010004 */
[----:B------:R-:W-:Y:S01]  /*aad0*/  MUFU.TANH R46, R46 ;  /* 0x0000002e002e7308 */ /* 0x000fe20000002400 */
[C---:B0-----:R-:W-:Y:S01]  /*aae0*/  FADD.FTZ R3, R6.reuse, R3 ;  /* 0x0000000306037221 */ /* 0x041fe20000010000 */
[----:B------:R-:W-:-:S06]  /*aaf0*/  F2FP.BF16.F32.PACK_AB R4, R6, R4 ;  /* 0x000000040604723e */ /* 0x000fcc00000010ff */
[----:B------:R0:W1:Y:S08]  /*ab00*/  MUFU.EX2 R6, R9 ;  /* 0x0000000900067308 */ /* 0x0000700000000800 */
[----:B------:R-:W2:Y:S01]  /*ab10*/  MUFU.TANH R47, R47 ;  /* 0x0000002f002f7308 */ /* 0x000ea20000002400 */
[----:B0-----:R-:W-:Y:S01]  /*ab20*/  FMNMX.FTZ R9, R27, R62, !PT ;  /* 0x0000003e1b097209 */ /* 0x001fe20007810000 */
[----:B------:R-:W-:Y:S01]  /*ab30*/  FMUL.FTZ R62, R63, UR35 ;  /* 0x000000233f3e7c20 */ /* 0x000fe20008410000 */
[----:B------:R-:W-:-:S05]  /*ab40*/  FMUL.FTZ R63, R66, UR35 ;  /* 0x00000023423f7c20 */ /* 0x000fca0008410000 */
[----:B------:R-:W0:Y:S01]  /*ab50*/  MUFU.TANH R50, R50 ;  /* 0x0000003200327308 */ /* 0x000e220000002400 */
[----:B-1----:R-:W-:Y:S01]  /*ab60*/  FADD.FTZ R3, R6, R3 ;  /* 0x0000000306037221 */ /* 0x002fe20000010000 */
[----:B------:R-:W-:-:S03]  /*ab70*/  F2FP.BF16.F32.PACK_AB R6, R68, R6 ;  /* 0x000000064406723e */ /* 0x000fc600000010ff */
[----:B------:R-:W-:Y:S01]  /*ab80*/  FADD.FTZ R3, R68, R3 ;  /* 0x0000000344037221 */ /* 0x000fe20000010000 */
[----:B------:R-:W-:Y:S02]  /*ab90*/  FMNMX.FTZ R68, R30, R9, !PT ;  /* 0x000000091e447209 */ /* 0x000fe40007810000 */
[----:B------:R1:W3:Y:S02]  /*aba0*/  MUFU.TANH R7, R69 ;  /* 0x0000004500077308 */ /* 0x0002e40000002400 */
[----:B------:R-:W-:-:S04]  /*abb0*/  FMNMX.FTZ R9, R31, R68, !PT ;  /* 0x000000441f097209 */ /* 0x000fc80007810000 */
[----:B------:R-:W-:Y:S01]  /*abc0*/  FMNMX.FTZ R66, R34, R9, !PT ;  /* 0x0000000922427209 */ /* 0x000fe20007810000 */
[----:B------:R-:W-:Y:S02]  /*abd0*/  WARPGROUP.DEPBAR.LE gsb0, 0x0 ;  /* 0x00008000000079c5 */ /* 0x000fe40000010000 */
[----:B------:R-:W-:Y:S01]  /*abe0*/  WARPGROUP.ARRIVE ;  /* 0x00000000000079c5 */ /* 0x000fe20000000000 */
[----:B------:R-:W-:Y:S01]  /*abf0*/  FMNMX.FTZ R9, R35, R66, !PT ;  /* 0x0000004223097209 */ /* 0x000fe20007810000 */
[----:B------:R-:W4:Y:S01]  /*ac00*/  MUFU.TANH R51, R51 ;  /* 0x0000003300337308 */ /* 0x000f220000002400 */
[----:B-1----:R-:W-:Y:S01]  /*ac10*/  FMUL.FTZ R69, R75, UR35 ;  /* 0x000000234b457c20 */ /* 0x002fe20008410000 */
[----:B------:R-:W-:Y:S01]  /*ac20*/  FMUL.FTZ R75, R87, UR35 ;  /* 0x00000023574b7c20 */ /* 0x000fe20008410000 */
[----:B------:R-:W-:Y:S01]  /*ac30*/  FMNMX.FTZ R66, R38, R9, !PT ;  /* 0x0000000926427209 */ /* 0x000fe20007810000 */
[----:B------:R-:W-:Y:S01]  /*ac40*/  HGMMA.64x96x16.F32.BF16 R88, gdesc[UR28].tnspB, R88, gsb0 ;  /* 0x416000001c5879f0 */ /* 0x000fe20008001858 */
[----:B------:R-:W-:-:S02]  /*ac50*/  UIADD3 UR28, UR6, 0x602, URZ ;  /* 0x00000602061c7890 */ /* 0x000fc4000fffe03f */
[----:B------:R-:W-:Y:S01]  /*ac60*/  UIADD3 UR30, UR7, 0x140, URZ ;  /* 0x00000140071e7890 */ /* 0x000fe2000fffe03f */
[----:B------:R-:W-:Y:S01]  /*ac70*/  FMNMX.FTZ R9, R39, R66, !PT ;  /* 0x0000004227097209 */ /* 0x000fe20007810000 */
[----:B------:R-:W-:Y:S01]  /*ac80*/  UMOV UR29, 0x40000040 ;  /* 0x40000040001d7882 */ /* 0x000fe20000000000 */
[----:B------:R-:W-:Y:S01]  /*ac90*/  UMOV UR31, 0x80000020 ;  /* 0x80000020001f7882 */ /* 0x000fe20000000000 */
[----:B------:R-:W1:Y:S01]  /*aca0*/  MUFU.TANH R54, R54 ;  /* 0x0000003600367308 */ /* 0x000e620000002400 */
[----:B------:R-:W-:Y:S01]  /*acb0*/  FMNMX.FTZ R68, R42, R9, !PT ;  /* 0x000000092a447209 */ /* 0x000fe20007810000 */
[----:B------:R-:W-:-:S03]  /*acc0*/  FMUL.FTZ R66, R70, UR35 ;  /* 0x0000002346427c20 */ /* 0x000fc60008410000 */
[----:B------:R-:W-:-:S03]  /*acd0*/  FMNMX.FTZ R9, R43, R68, !PT ;  /* 0x000000442b097209 */ /* 0x000fc60007810000 */
[----:B------:R-:W5:Y:S01]  /*ace0*/  MUFU.TANH R55, R55 ;  /* 0x0000003700377308 */ /* 0x000f620000002400 */
[----:B------:R-:W-:-:S04]  /*acf0*/  FMNMX.FTZ R68, R46, R9, !PT ;  /* 0x000000092e447209 */ /* 0x000fc80007810000 */
[----:B--2---:R-:W-:Y:S01]  /*ad00*/  FMNMX.FTZ R9, R47, R68, !PT ;  /* 0x000000442f097209 */ /* 0x004fe20007810000 */
[----:B------:R-:W-:Y:S02]  /*ad10*/  FMUL.FTZ R68, R74, UR35 ;  /* 0x000000234a447c20 */ /* 0x000fe40008410000 */
[----:B------:R-:W2:Y:S01]  /*ad20*/  MUFU.TANH R58, R58 ;  /* 0x0000003a003a7308 */ /* 0x000ea20000002400 */
[----:B0-----:R-:W-:-:S04]  /*ad30*/  FMNMX.FTZ R70, R50, R9, !PT ;  /* 0x0000000932467209 */ /* 0x001fc80007810000 */
[----:B---3--:R-:W-:-:S03]  /*ad40*/  FMNMX.FTZ R70, R7, R70, !PT ;  /* 0x0000004607467209 */ /* 0x008fc60007810000 */
[----:B------:R-:W0:Y:S01]  /*ad50*/  MUFU.TANH R59, R59 ;  /* 0x0000003b003b7308 */ /* 0x000e220000002400 */
[----:B----4-:R-:W-:Y:S01]  /*ad60*/  FMNMX.FTZ R9, R51, R70, !PT ;  /* 0x0000004633097209 */ /* 0x010fe20007810000 */
[----:B------:R-:W-:-:S03]  /*ad70*/  FMUL.FTZ R70, R78, UR35 ;  /* 0x000000234e467c20 */ /* 0x000fc60008410000 */
[----:B-1----:R-:W-:-:S03]  /*ad80*/  FMNMX.FTZ R72, R54, R9, !PT ;  /* 0x0000000936487209 */ /* 0x002fc60007810000 */
[----:B------:R-:W1:Y:S01]  /*ad90*/  MUFU.TANH R62, R62 ;  /* 0x0000003e003e7308 */ /* 0x000e620000002400 */
[----:B-----5:R-:W-:-:S04]  /*ada0*/  FMNMX.FTZ R9, R55, R72, !PT ;  /* 0x0000004837097209 */ /* 0x020fc80007810000 */
[----:B--2---:R-:W-:-:S03]  /*adb0*/  FMNMX.FTZ R72, R58, R9, !PT ;  /* 0x000000093a487209 */ /* 0x004fc60007810000 */
[----:B------:R-:W2:Y:S01]  /*adc0*/  MUFU.TANH R63, R63 ;  /* 0x0000003f003f7308 */ /* 0x000ea20000002400 */
[----:B0-----:R-:W-:Y:S01]  /*add0*/  FMNMX.FTZ R9, R59, R72, !PT ;  /* 0x000000483b097209 */ /* 0x001fe20007810000 */
[----:B------:R-:W-:-:S06]  /*ade0*/  FMUL.FTZ R72, R82, UR35 ;  /* 0x0000002352487c20 */ /* 0x000fcc0008410000 */
        /* <DEDUP_REMOVED lines=19> */
[----:B--2---:R-:W-:Y:S01]  /*af20*/  FMNMX.FTZ R76, R70, R9, !PT ;  /* 0x00000009464c7209 */ /* 0x004fe20007810000 */
[----:B------:R-:W-:Y:S02]  /*af30*/  UIADD3 UR30, UR7, 0x180, URZ ;  /* 0x00000180071e7890 */ /* 0x000fe4000fffe03f */
[----:B------:R-:W1:Y:S01]  /*af40*/  MUFU.TANH R72, R72 ;  /* 0x0000004800487308 */ /* 0x000e620000002400 */
[----:B------:R-:W-:Y:S01]  /*af50*/  UMOV UR29, 0x40000040 ;  /* 0x40000040001d7882 */ /* 0x000fe20000000000 */
[----:B------:R-:W-:-:S06]  /*af60*/  UMOV UR31, 0x80000020 ;  /* 0x80000020001f7882 */ /* 0x000fcc0000000000 */
        /* <DEDUP_REMOVED lines=20> */
[----:B------:R-:W-:-:S02]  /*b0b0*/  WARPGROUP.DEPBAR.LE gsb0, 0x0 ;  /* 0x00008000000079c5 */ /* 0x000fc40000010000 */
[----:B------:R-:W-:Y:S01]  /*b0c0*/  WARPGROUP.ARRIVE ;  /* 0x00000000000079c5 */ /* 0x000fe20000000000 */
[----:B0-----:R-:W-:-:S04]  /*b0d0*/  FMNMX.FTZ R9, R78, R9, !PT ;  /* 0x000000094e097209 */ /* 0x001fc80007810000 */
[----:B------:R-:W-:Y:S01]  /*b0e0*/  MUFU.EX2 R44, R44 ;  /* 0x0000002c002c7308 */ /* 0x000fe20000000800 */
[----:B------:R-:W-:Y:S01]  /*b0f0*/  HGMMA.64x96x16.F32.BF16 R88, gdesc[UR28].tnspB, R88, gsb0 ;  /* 0x416000001c5879f0 */ /* 0x000fe20008001858 */
[----:B------:R-:W-:Y:S01]  /*b100*/  UIADD3 UR28, UR6, 0x606, URZ ;  /* 0x00000606061c7890 */ /* 0x000fe2000fffe03f */
[C---:B------:R-:W-:Y:S01]  /*b110*/  FADD.FTZ R5, -R9.reuse, R5 ;  /* 0x0000000509057221 */ /* 0x040fe20000010100 */
[----:B------:R-:W-:Y:S01]  /*b120*/  UIADD3 UR30, UR7, 0x1c0, URZ ;  /* 0x000001c0071e7890 */ /* 0x000fe2000fffe03f */
[----:B------:R-:W-:Y:S01]  /*b130*/  FMUL.FTZ R76, R9, UR34 ;  /* 0x00000022094c7c20 */ /* 0x000fe20008410000 */
[----:B------:R-:W-:Y:S01]  /*b140*/  UMOV UR29, 0x40000040 ;  /* 0x40000040001d7882 */ /* 0x000fe20000000000 */
[----:B------:R-:W-:Y:S01]  /*b150*/  UMOV UR31, 0x80000020 ;  /* 0x80000020001f7882 */ /* 0x000fe20000000000 */
        /* <DEDUP_REMOVED lines=33> */
[----:B------:R-:W-:Y:S08]  /*b370*/  MUFU.EX2 R34, R5 ;  /* 0x0000000500227308 */ /* 0x000ff00000000800 */
[----:B------:R0:W1:Y:S08]  /*b380*/  MUFU.EX2 R7, R26 ;  /* 0x0000001a00077308 */ /* 0x0000700000000800 */
[----:B------:R-:W2:Y:S01]  /*b390*/  MUFU.EX2 R76, R27 ;  /* 0x0000001b004c7308 */ /* 0x000ea20000000800 */
[----:B0-----:R-:W-:-:S05]  /*b3a0*/  IMAD.U32 R26, RZ, RZ, UR48 ;  /* 0x00000030ff1a7e24 */ /* 0x001fca000f8e00ff */
[----:B------:R-:W-:Y:S02]  /*b3b0*/  @!P1 LEA R26, R26, UR42, 0x3 ;  /* 0x0000002a1a1a9c11 */ /* 0x000fe4000f8e18ff */
[----:B------:R-:W-:Y:S01]  /*b3c0*/  MUFU.EX2 R77, R77 ;  /* 0x0000004d004d7308 */ /* 0x000fe20000000800 */
[----:B-1----:R-:W-:Y:S02]  /*b3d0*/  FFMA.FTZ R79, R34, R2, R7 ;  /* 0x00000002224f7223 */ /* 0x002fe40000010007 */
[----:B------:R-:W-:-:S05]  /*b3e0*/  @!P1 VIADD R26, R26, 0x2d840 ;  /* 0x0002d8401a1a9836 */ /* 0x000fca0000000000 */
[----:B------:R-:W-:Y:S01]  /*b3f0*/  @!P1 PRMT R26, RZ, 0x654, R26 ;  /* 0x00000654ff1a9816 */ /* 0x000fe2000000001a */
[C---:B--2---:R-:W-:Y:S01]  /*b400*/  FADD.FTZ R2, R76.reuse, R79 ;  /* 0x0000004f4c027221 */ /* 0x044fe20000010000 */
[----:B------:R-:W-:Y:S01]  /*b410*/  F2FP.BF16.F32.PACK_AB R5, R76, R7 ;  /* 0x000000074c05723e */ /* 0x000fe200000010ff */
[----:B------:R-:W-:Y:S01]  /*b420*/  VIADD R7, R149, 0x9 ;  /* 0x0000000995077836 */ /* 0x000fe20000000000 */
[----:B------:R-:W-:Y:S04]  /*b430*/  MUFU.EX2 R27, R12 ;  /* 0x0000000c001b7308 */ /* 0x000fe80000000800 */
[----:B------:R-:W-:Y:S02]  /*b440*/  SEL R76, R7, 0x9, !P2 ;  /* 0x00000009074c7807 */ /* 0x000fe40005000000 */
[C---:B------:R-:W-:Y:S01]  /*b450*/  ISETP.GT.AND P2, PT, R0.reuse, UR54, PT ;  /* 0x0000003600007c0c */ /* 0x040fe2000bf44270 */
[----:B------:R-:W-:Y:S01]  /*b460*/  VIADD R0, R0, 0xffffffff ;  /* 0xffffffff00007836 */ /* 0x000fe20000000000 */
[----:B------:R-:W0:Y:S08]  /*b470*/  MUFU.EX2 R7, R30 ;  /* 0x0000001e00077308 */ /* 0x000e300000000800 */
[----:B------:R-:W1:Y:S08]  /*b480*/  MUFU.EX2 R31, R31 ;  /* 0x0000001f001f7308 */ /* 0x000e700000000800 */
[----:B------:R-:W2:Y:S01]  /*b490*/  MUFU.EX2 R35, R35 ;  /* 0x0000002300237308 */ /* 0x000ea20000000800 */
[----:B0-----:R-:W-:Y:S01]  /*b4a0*/  FADD.FTZ R2, R7, R2 ;  /* 0x0000000207027221 */ /* 0x001fe20000010000 */
[----:B------:R-:W-:-:S02]  /*b4b0*/  WARPGROUP.DEPBAR.LE gsb0, 0x0 ;  /* 0x00008000000079c5 */ /* 0x000fc40000010000 */
[----:B------:R-:W-:Y:S01]  /*b4c0*/  WARPGROUP.ARRIVE ;  /* 0x00000000000079c5 */ /* 0x000fe20000000000 */
[C---:B------:R-:W-:Y:S01]  /*b4d0*/  F2FP.BF16.F32.PACK_AB R7, R77.reuse, R7 ;  /* 0x000000074d07723e */ /* 0x040fe200000010ff */
[----:B------:R-:W-:Y:S02]  /*b4e0*/  FADD.FTZ R2, R77, R2 ;  /* 0x000000024d027221 */ /* 0x000fe40000010000 */
[----:B------:R-:W-:Y:S02]  /*b4f0*/  MUFU.EX2 R38, R38 ;  /* 0x0000002600267308 */ /* 0x000fe40000000800 */
[----:B------:R-:W-:Y:S01]  /*b500*/  HGMMA.64x96x16.F32.BF16 R88, gdesc[UR28].tnspB, R88, gsb0 ;  /* 0x416000001c5879f0 */ /* 0x000fe20008001858 */
[----:B-1----:R-:W-:Y:S01]  /*b510*/  FADD.FTZ R2, R31, R2 ;  /* 0x000000021f027221 */ /* 0x002fe20000010000 */
[----:B------:R-:W-:-:S04]  /*b520*/  UMOV UR28, UR51 ;  /* 0x00000033001c7c82 */ /* 0x000fc80008000000 */
[----:B------:R-:W0:Y:S08]  /*b530*/  MUFU.EX2 R39, R39 ;  /* 0x0000002700277308 */ /* 0x000e300000000800 */
        /* <DEDUP_REMOVED lines=21> */
[----:B---3--:R-:W-:Y:S01]  /*b690*/  IMAD.U32 R26, RZ, RZ, UR55 ;  /* 0x00000037ff1a7e24 */ /* 0x008fe2000f8e00ff */
[----:B-1----:R-:W-:Y:S01]  /*b6a0*/  MUFU.EX2 R76, R43 ;  /* 0x0000002b004c7308 */ /* 0x002fe20000000800 */
[----:B------:R-:W-:Y:S01]  /*b6b0*/  UMOV UR55, UR48 ;  /* 0x0000003000377c82 */ /* 0x000fe20008000000 */
[-C--:B------:R-:W-:Y:S01]  /*b6c0*/  FMUL.FTZ R100, R100, R10.reuse ;  /* 0x0000000a64647220 */ /* 0x080fe20000410000 */
[-C--:B------:R-:W-:Y:S01]  /*b6d0*/  FMUL.FTZ R101, R101, R10.reuse ;  /* 0x0000000a65657220 */ /* 0x080fe20000410000 */
[----:B------:R-:W-:Y:S01]  /*b6e0*/  @!P1 LEA R26, R26, UR42, 0x3 ;  /* 0x0000002a1a1a9c11 */ /* 0x000fe2000f8e18ff */
[-C--:B------:R-:W-:Y:S01]  /*b6f0*/  FMUL.FTZ R104, R104, R10.reuse ;  /* 0x0000000a68687220 */ /* 0x080fe20000410000 */
[-C--:B------:R-:W-:Y:S01]  /*b700*/  FMUL.FTZ R105, R105, R10.reuse ;  /* 0x0000000a69697220 */ /* 0x080fe20000410000 */
[----:B------:R-:W-:Y:S01]  /*b710*/  FMUL.FTZ R108, R108, R10 ;  /* 0x0000000a6c6c7220 */ /* 0x000fe20000410000 */
[----:B------:R-:W-:Y:S01]  /*b720*/  MUFU.EX2 R66, R66 ;  /* 0x0000004200427308 */ /* 0x000fe20000000800 */
[----:B------:R-:W-:-:S02]  /*b730*/  @!P1 VIADD R26, R26, 0x2d860 ;  /* 0x0002d8601a1a9836 */ /* 0x000fc40000000000 */
[-C--:B------:R-:W-:Y:S01]  /*b740*/  FMUL.FTZ R109, R109, R10.reuse ;  /* 0x0000000a6d6d7220 */ /* 0x080fe20000410000 */
[-C--:B------:R-:W-:Y:S01]  /*b750*/  FMUL.FTZ R112, R112, R10.reuse ;  /* 0x0000000a70707220 */ /* 0x080fe20000410000 */
[-C--:B------:R-:W-:Y:S01]  /*b760*/  FMUL.FTZ R113, R113, R10.reuse ;  /* 0x0000000a71717220 */ /* 0x080fe20000410000 */
[-C--:B------:R-:W-:Y:S01]  /*b770*/  FMUL.FTZ R116, R116, R10.reuse ;  /* 0x0000000a74747220 */ /* 0x080fe20000410000 */
[----:B------:R-:W-:Y:S01]  /*b780*/  @!P1 PRMT R26, RZ, 0x654, R26 ;  /* 0x00000654ff1a9816 */ /* 0x000fe2000000001a */
[-C--:B------:R-:W-:Y:S01]  /*b790*/  FMUL.FTZ R117, R117, R10.reuse ;  /* 0x0000000a75757220 */ /* 0x080fe20000410000 */
[----:B------:R-:W-:Y:S01]  /*b7a0*/  MUFU.EX2 R52, R52 ;  /* 0x0000003400347308 */ /* 0x000fe20000000800 */
[-C--:B------:R-:W-:Y:S01]  /*b7b0*/  FMUL.FTZ R120, R120, R10.reuse ;  /* 0x0000000a78787220 */ /* 0x080fe20000410000 */
[----:B------:R1:W-:Y:S01]  /*b7c0*/  @!P1 SYNCS.ARRIVE.TRANS64.RED.A1T0 RZ, [R26+URZ], RZ ;  /* 0x000000ff1aff99a7 */ /* 0x0003e2000810043f */
[----:B------:R3:W-:Y:S01]  /*b7d0*/  STSM.16.M88.4 [R17+0x21800], R4 ;  /* 0x0218000411007844 */ /* 0x0007e20000000200 */
[-C--:B------:R-:W-:Y:S01]  /*b7e0*/  FMUL.FTZ R121, R121, R10.reuse ;  /* 0x0000000a79797220 */ /* 0x080fe20000410000 */
[-C--:B------:R-:W-:Y:S01]  /*b7f0*/  FMUL.FTZ R124, R124, R10.reuse ;  /* 0x0000000a7c7c7220 */ /* 0x080fe20000410000 */
[-C--:B------:R-:W-:Y:S01]  /*b800*/  FMUL.FTZ R125, R125, R10.reuse ;  /* 0x0000000a7d7d7220 */ /* 0x080fe20000410000 */
[-C--:B------:R-:W-:Y:S01]  /*b810*/  FMUL.FTZ R128, R128, R10.reuse ;  /* 0x0000000a80807220 */ /* 0x080fe20000410000 */
[----:B------:R-:W-:Y:S01]  /*b820*/  MUFU.EX2 R67, R67 ;  /* 0x0000004300437308 */ /* 0x000fe20000000800 */
[-C--:B------:R-:W-:Y:S01]  /*b830*/  FMUL.FTZ R129, R129, R10.reuse ;  /* 0x0000000a81817220 */ /* 0x080fe20000410000 */
[-C--:B------:R-:W-:Y:S01]  /*b840*/  FMUL.FTZ R132, R132, R10.reuse ;  /* 0x0000000a84847220 */ /* 0x080fe20000410000 */
[----:B------:R-:W-:Y:S01]  /*b850*/  FMUL.FTZ R133, R133, R10 ;  /* 0x0000000a85857220 */ /* 0x000fe20000410000 */
[-C--:B------:R-:W-:Y:S01]  /*b860*/  FMUL.FTZ R90, R90, R34.reuse ;  /* 0x000000225a5a7220 */ /* 0x080fe20000410000 */
[-C--:B------:R-:W-:Y:S01]  /*b870*/  FMUL.FTZ R91, R91, R34.reuse ;  /* 0x000000225b5b7220 */ /* 0x080fe20000410000 */
[-C--:B------:R-:W-:Y:S01]  /*b880*/  FMUL.FTZ R94, R94, R34.reuse ;  /* 0x000000225e5e7220 */ /* 0x080fe20000410000 */
[-C--:B------:R-:W-:Y:S01]  /*b890*/  FMUL.FTZ R95, R95, R34.reuse ;  /* 0x000000225f5f7220 */ /* 0x080fe20000410000 */
[----:B-1----:R-:W1:Y:S01]  /*b8a0*/  MUFU.EX2 R26, R11 ;  /* 0x0000000b001a7308 */ /* 0x002e620000000800 */
[-C--:B------:R-:W-:Y:S01]  /*b8b0*/  FMUL.FTZ R98, R98, R34.reuse ;  /* 0x0000002262627220 */ /* 0x080fe20000410000 */
[-C--:B------:R-:W-:Y:S01]  /*b8c0*/  FMUL.FTZ R99, R99, R34.reuse ;  /* 0x0000002263637220 */ /* 0x080fe20000410000 */
[----:B---3--:R-:W-:Y:S01]  /*b8d0*/  F2FP.BF16.F32.PACK_AB R6, R14, R13 ;  /* 0x0000000d0e06723e */ /* 0x008fe200000010ff */
[----:B------:R-:W-:Y:S01]  /*b8e0*/  FMUL.FTZ R102, R102, R34 ;  /* 0x0000002266667220 */ /* 0x000fe20000410000 */
[C---:B--2---:R-:W-:Y:S01]  /*b8f0*/  F2FP.BF16.F32.PACK_AB R5, R35.reuse, R31 ;  /* 0x0000001f2305723e */ /* 0x044fe200000010ff */
[----:B------:R-:W-:Y:S01]  /*b900*/  FADD.FTZ R35, R35, R2 ;  /* 0x0000000223237221 */ /* 0x000fe20000010000 */
[----:B0-----:R-:W-:Y:S01]  /*b910*/  F2FP.BF16.F32.PACK_AB R7, R39, R38 ;  /* 0x000000262707723e */ /* 0x001fe200000010ff */
[----:B------:R-:W-:Y:S01]  /*b920*/  MUFU.EX2 R11, R28 ;  /* 0x0000001c000b7308 */ /* 0x000fe20000000800 */
[-C--:B------:R-:W-:Y:S01]  /*b930*/  FMUL.FTZ R103, R103, R34.reuse ;  /* 0x0000002267677220 */ /* 0x080fe20000410000 */
[----:B------:R-:W-:Y:S01]  /*b940*/  FADD.FTZ R38, R38, R35 ;  /* 0x0000002326267221 */ /* 0x000fe20000010000 */
[-C--:B------:R-:W-:Y:S01]  /*b950*/  FMUL.FTZ R106, R106, R34.reuse ;  /* 0x000000226a6a7220 */ /* 0x080fe20000410000 */
[-C--:B------:R-:W-:Y:S01]  /*b960*/  FMUL.FTZ R107, R107, R34.reuse ;  /* 0x000000226b6b7220 */ /* 0x080fe20000410000 */
[-C--:B------:R-:W-:Y:S01]  /*b970*/  FMUL.FTZ R110, R110, R34.reuse ;  /* 0x000000226e6e7220 */ /* 0x080fe20000410000 */
[----:B------:R-:W-:Y:S01]  /*b980*/  FADD.FTZ R38, R39, R38 ;  /* 0x0000002627267221 */ /* 0x000fe20000010000 */
[----:B------:R-:W-:Y:S01]  /*b990*/  FMUL.FTZ R111, R111, R34 ;  /* 0x000000226f6f7220 */ /* 0x000fe20000410000 */
[----:B------:R-:W-:Y:S01]  /*b9a0*/  MUFU.EX2 R2, R65 ;  /* 0x0000004100027308 */ /* 0x000fe20000000800 */
[----:B-1----:R-:W-:Y:S01]  /*b9b0*/  F2FP.BF16.F32.PACK_AB R4, R27, R26 ;  /* 0x0000001a1b04723e */ /* 0x002fe200000010ff */
[----:B------:R-:W-:Y:S01]  /*b9c0*/  FADD.FTZ R30, R26, R3 ;  /* 0x000000031a1e7221 */ /* 0x000fe20000010000 */
[-C--:B------:R-:W-:Y:S01]  /*b9d0*/  FMUL.FTZ R114, R114, R34.reuse ;  /* 0x0000002272727220 */ /* 0x080fe20000410000 */
[-C--:B------:R-:W-:Y:S01]  /*b9e0*/  FMUL.FTZ R115, R115, R34.reuse ;  /* 0x0000002273737220 */ /* 0x080fe20000410000 */
[-C--:B------:R-:W-:Y:S01]  /*b9f0*/  FMUL.FTZ R118, R118, R34.reuse ;  /* 0x0000002276767220 */ /* 0x080fe20000410000 */
[----:B------:R0:W-:Y:S01]  /*ba00*/  STSM.16.M88.4 [R22], R4 ;  /* 0x0000000416007844 */ /* 0x0001e20000000200 */
[----:B------:R-:W-:Y:S01]  /*ba10*/  FADD.FTZ R30, R27, R30 ;  /* 0x0000001e1b1e7221 */ /* 0x000fe20000010000 */
[----:B------:R-:W-:Y:S01]  /*ba20*/  MUFU.EX2 R26, R53 ;  /* 0x00000035001a7308 */ /* 0x000fe20000000800 */
[-C--:B------:R-:W-:Y:S01]  /*ba30*/  FMUL.FTZ R119, R119, R34.reuse ;  /* 0x0000002277777220 */ /* 0x080fe20000410000 */
[-C--:B------:R-:W-:Y:S01]  /*ba40*/  FMUL.FTZ R122, R122, R34.reuse ;  /* 0x000000227a7a7220 */ /* 0x080fe20000410000 */
[----:B------:R-:W-:Y:S01]  /*ba50*/  FADD.FTZ R3, R13, R30 ;  /* 0x0000001e0d037221 */ /* 0x000fe20000010000 */
[-C--:B------:R-:W-:Y:S01]  /*ba60*/  FMUL.FTZ R123, R123, R34.reuse ;  /* 0x000000227b7b7220 */ /* 0x080fe20000410000 */
[-C--:B------:R-:W-:Y:S01]  /*ba70*/  FMUL.FTZ R126, R126, R34.reuse ;  /* 0x000000227e7e7220 */ /* 0x080fe20000410000 */
[-C--:B------:R-:W-:Y:S01]  /*ba80*/  FMUL.FTZ R127, R127, R34.reuse ;  /* 0x000000227f7f7220 */ /* 0x080fe20000410000 */
[----:B------:R-:W-:Y:S01]  /*ba90*/  FADD.FTZ R3, R14, R3 ;  /* 0x000000030e037221 */ /* 0x000fe20000010000 */
[----:B------:R-:W-:Y:S01]  /*baa0*/  MUFU.EX2 R13, R50 ;  /* 0x00000032000d7308 */ /* 0x000fe20000000800 */
[-C--:B------:R-:W-:Y:S01]  /*bab0*/  FMUL.FTZ R130, R130, R34.reuse ;  /* 0x0000002282827220 */ /* 0x080fe20000410000 */
[-C--:B------:R-:W-:Y:S01]  /*bac0*/  FMUL.FTZ R131, R131, R34.reuse ;  /* 0x0000002283837220 */ /* 0x080fe20000410000 */
[-C--:B------:R-:W-:Y:S01]  /*bad0*/  FMUL.FTZ R134, R134, R34.reuse ;  /* 0x0000002286867220 */ /* 0x080fe20000410000 */
[----:B------:R-:W-:-:S04]  /*bae0*/  FMUL.FTZ R135, R135, R34 ;  /* 0x0000002287877220 */ /* 0x000fc80000410000 */
[----:B0-----:R-:W0:Y:S08]  /*baf0*/  MUFU.EX2 R4, R15 ;  /* 0x0000000f00047308 */ /* 0x001e300000000800 */
[----:B------:R-:W1:Y:S08]  /*bb00*/  MUFU.EX2 R5, R42 ;  /* 0x0000002a00057308 */ /* 0x000e700000000800 */
[----:B------:R2:W3:Y:S01]  /*bb10*/  MUFU.EX2 R6, R21 ;  /* 0x0000001500067308 */ /* 0x0004e20000000800 */
[----:B0-----:R-:W-:Y:S01]  /*bb20*/  FADD.FTZ R3, R4, R3 ;  /* 0x0000000304037221 */ /* 0x001fe20000010000 */
[----:B------:R-:W-:-:S06]  /*bb30*/  F2FP.BF16.F32.PACK_AB R4, R20, R4 ;  /* 0x000000041404723e */ /* 0x000fcc00000010ff */
[----:B------:R-:W0:Y:S01]  /*bb40*/  MUFU.EX2 R7, R24 ;  /* 0x0000001800077308 */ /* 0x000e220000000800 */
[----:B--2---:R-:W-:Y:S01]  /*bb50*/  FADD.FTZ R21, R20, R3 ;  /* 0x0000000314157221 */ /* 0x004fe20000010000 */
[----:B-1----:R-:W-:Y:S01]  /*bb60*/  FADD.FTZ R3, R5, R38 ;  /* 0x0000002605037221 */ /* 0x002fe20000010000 */
[----:B------:R-:W-:-:S03]  /*bb70*/  F2FP.BF16.F32.PACK_AB R5, R76, R5 ;  /* 0x000000054c05723e */ /* 0x000fc600000010ff */
[----:B------:R-:W-:Y:S02]  /*bb80*/  FADD.FTZ R3, R76, R3 ;  /* 0x000000034c037221 */ /* 0x000fe40000010000 */
[----:B------:R-:W1:Y:S01]  /*bb90*/  MUFU.EX2 R14, R29 ;  /* 0x0000001d000e7308 */ /* 0x000e620000000800 */
[----:B---3--:R-:W-:-:S07]  /*bba0*/  FADD.FTZ R38, R6, R21 ;  /* 0x0000001506267221 */ /* 0x008fce0000010000 */
[----:B------:R-:W2:Y:S01]  /*bbb0*/  MUFU.EX2 R15, R51 ;  /* 0x00000033000f7308 */ /* 0x000ea20000000800 */
[C---:B0-----:R-:W-:Y:S01]  /*bbc0*/  FADD.FTZ R21, R7.reuse, R38 ;  /* 0x0000002607157221 */ /* 0x041fe20000010000 */
[----:B------:R-:W-:Y:S01]  /*bbd0*/  FADD.FTZ R38, R46, R3 ;  /* 0x000000032e267221 */ /* 0x000fe20000010000 */
[----:B------:R-:W-:Y:S02]  /*bbe0*/  F2FP.BF16.F32.PACK_AB R6, R7, R6 ;  /* 0x000000060706723e */ /* 0x000fe400000010ff */
[----:B------:R-:W-:Y:S01]  /*bbf0*/  FADD.FTZ R42, R12, R21 ;  /* 0x000000150c2a7221 */ /* 0x000fe20000010000 */
[C---:B------:R-:W-:Y:S01]  /*bc00*/  FADD.FTZ R38, R47.reuse, R38 ;  /* 0x000000262f267221 */ /* 0x040fe20000010000 */
[----:B------:R-:W-:Y:S01]  /*bc10*/  F2FP.BF16.F32.PACK_AB R7, R47, R46 ;  /* 0x0000002e2f07723e */ /* 0x000fe200000010ff */
[----:B------:R-:W0:Y:S01]  /*bc20*/  MUFU.EX2 R24, R49 ;  /* 0x0000003100187308 */ /* 0x000e220000000800 */
[----:B------:R-:W-:Y:S01]  /*bc30*/  FADD.FTZ R21, R11, R42 ;  /* 0x0000002a0b157221 */ /* 0x000fe20000010000 */
[----:B------:R-:W-:Y:S01]  /*bc40*/  FADD.FTZ R3, R13, R38 ;  /* 0x000000260d037221 */ /* 0x000fe20000010000 */
[----:B------:R-:W-:Y:S01]  /*bc50*/  F2FP.BF16.F32.PACK_AB R12, R11, R12 ;  /* 0x0000000c0b0c723e */ /* 0x000fe200000010ff */
[----:B------:R3:W-:Y:S01]  /*bc60*/  STSM.16.M88.4 [R19], R4 ;  /* 0x0000000413007844 */ /* 0x0007e20000000200 */
[----:B-1----:R-:W-:Y:S01]  /*bc70*/  FADD.FTZ R21, R14, R21 ;  /* 0x000000150e157221 */ /* 0x002fe20000010000 */
[----:B------:R-:W-:Y:S01]  /*bc80*/  FADD.FTZ R42, R78, R3 ;  /* 0x000000034e2a7221 */ /* 0x000fe20000010000 */
[C---:B------:R-:W-:Y:S01]  /*bc90*/  F2FP.BF16.F32.PACK_AB R14, R32.reuse, R14 ;  /* 0x0000000e200e723e */ /* 0x040fe200000010ff */
[----:B------:R-:W1:Y:S01]  /*bca0*/  MUFU.EX2 R25, R68 ;  /* 0x0000004400197308 */ /* 0x000e620000000800 */
[----:B------:R-:W-:Y:S01]  /*bcb0*/  FADD.FTZ R50, R32, R21 ;  /* 0x0000001520327221 */ /* 0x000fe20000010000 */
[----:B--2---:R-:W-:Y:S01]  /*bcc0*/  FADD.FTZ R3, R15, R42 ;  /* 0x0000002a0f037221 */ /* 0x004fe20000010000 */
[----:B------:R-:W-:-:S02]  /*bcd0*/  F2FP.BF16.F32.PACK_AB R13, R78, R13 ;  /* 0x0000000d4e0d723e */ /* 0x000fc400000010ff */
[----:B------:R-:W-:Y:S01]  /*bce0*/  FADD.FTZ R21, R33, R50 ;  /* 0x0000003221157221 */ /* 0x000fe20000010000 */
[C---:B------:R-:W-:Y:S01]  /*bcf0*/  FADD.FTZ R20, R54.reuse, R3 ;  /* 0x0000000336147221 */ /* 0x040fe20000010000 */
[----:B------:R-:W-:Y:S01]  /*bd00*/  F2FP.BF16.F32.PACK_AB R15, R54, R15 ;  /* 0x0000000f360f723e */ /* 0x000fe200000010ff */
[----:B------:R-:W-:Y:S01]  /*bd10*/  MUFU.EX2 R56, R56 ;  /* 0x0000003800387308 */ /* 0x000fe20000000800 */
[----:B------:R-:W-:Y:S01]  /*bd20*/  FADD.FTZ R42, R36, R21 ;  /* 0x00000015242a7221 */ /* 0x000fe20000010000 */
[----:B------:R-:W-:Y:S02]  /*bd30*/  FADD.FTZ R3, R55, R20 ;  /* 0x0000001437037221 */ /* 0x000fe40000010000 */
[----:B------:R2:W-:Y:S01]  /*bd40*/  STSM.16.M88.4 [R18], R12 ;  /* 0x0000000c12007844 */ /* 0x0005e20000000200 */
[----:B------:R-:W-:Y:S01]  /*bd50*/  FADD.FTZ R21, R37, R42 ;  /* 0x0000002a25157221 */ /* 0x000fe20000010000 */
[----:B------:R-:W-:Y:S01]  /*bd60*/  FADD.FTZ R42, R58, R3 ;  /* 0x000000033a2a7221 */ /* 0x000fe20000010000 */
[----:B---3--:R-:W-:Y:S01]  /*bd70*/  F2FP.BF16.F32.PACK_AB R4, R36, R33 ;  /* 0x000000212404723e */ /* 0x008fe200000010ff */
[----:B------:R-:W3:Y:S01]  /*bd80*/  MUFU.EX2 R38, R69 ;  /* 0x0000004500267308 */ /* 0x000ee20000000800 */
[----:B------:R-:W-:Y:S01]  /*bd90*/  FADD.FTZ R46, R40, R21 ;  /* 0x00000015282e7221 */ /* 0x000fe20000010000 */
[----:B------:R-:W-:Y:S01]  /*bda0*/  FADD.FTZ R3, R59, R42 ;  /* 0x0000002a3b037221 */ /* 0x000fe20000010000 */
[----:B------:R-:W-:-:S02]  /*bdb0*/  F2FP.BF16.F32.PACK_AB R5, R58, R55 ;  /* 0x000000373a05723e */ /* 0x000fc400000010ff */
[----:B------:R-:W-:Y:S01]  /*bdc0*/  FADD.FTZ R11, R41, R46 ;  /* 0x0000002e290b7221 */ /* 0x000fe20000010000 */
[----:B------:R-:W-:Y:S01]  /*bdd0*/  FADD.FTZ R32, R62, R3 ;  /* 0x000000033e207221 */ /* 0x000fe20000010000 */
[----:B------:R-:W-:Y:S01]  /*bde0*/  F2FP.BF16.F32.PACK_AB R6, R40, R37 ;  /* 0x000000252806723e */ /* 0x000fe200000010ff */
[----:B------:R-:W-:Y:S01]  /*bdf0*/  MUFU.EX2 R28, R57 ;  /* 0x00000039001c7308 */ /* 0x000fe20000000800 */
[----:B------:R-:W-:Y:S01]  /*be00*/  FADD.FTZ R42, R44, R11 ;  /* 0x0000000b2c2a7221 */ /* 0x000fe20000010000 */
[----:B------:R-:W-:Y:S01]  /*be10*/  FADD.FTZ R3, R63, R32 ;  /* 0x000000203f037221 */ /* 0x000fe20000010000 */
[----:B------:R-:W-:Y:S02]  /*be20*/  F2FP.BF16.F32.PACK_AB R7, R62, R59 ;  /* 0x0000003b3e07723e */ /* 0x000fe400000010ff */
[----:B------:R-:W-:Y:S01]  /*be30*/  FADD.FTZ R11, R45, R42 ;  /* 0x0000002a2d0b7221 */ /* 0x000fe20000010000 */
[C---:B------:R-:W-:Y:S01]  /*be40*/  FADD.FTZ R3, R2.reuse, R3 ;  /* 0x0000000302037221 */ /* 0x040fe20000010000 */
[----:B--2---:R-:W-:Y:S01]  /*be50*/  F2FP.BF16.F32.PACK_AB R13, R2, R63 ;  /* 0x0000003f020d723e */ /* 0x004fe200000010ff */
[----:B------:R-:W2:Y:S01]  /*be60*/  MUFU.EX2 R27, R70 ;  /* 0x00000046001b7308 */ /* 0x000ea20000000800 */
[----:B------:R-:W-:Y:S01]  /*be70*/  FADD.FTZ R11, R48, R11 ;  /* 0x0000000b300b7221 */ /* 0x000fe20000010000 */
[----:B------:R-:W-:Y:S01]  /*be80*/  FADD.FTZ R32, R66, R3 ;  /* 0x0000000342207221 */ /* 0x000fe20000010000 */
[----:B------:R-:W-:Y:S01]  /*be90*/  F2FP.BF16.F32.PACK_AB R12, R44, R41 ;  /* 0x000000292c0c723e */ /* 0x000fe200000010ff */
[----:B------:R4:W-:Y:S01]  /*bea0*/  STSM.16.M88.4 [R17+0x27800], R4 ;  /* 0x0278000411007844 */ /* 0x0009e20000000200 */
[----:B0-----:R-:W-:Y:S01]  /*beb0*/  FADD.FTZ R11, R24, R11 ;  /* 0x0000000b180b7221 */ /* 0x001fe20000010000 */
[----:B------:R-:W-:Y:S01]  /*bec0*/  FADD.FTZ R32, R67, R32 ;  /* 0x0000002043207221 */ /* 0x000fe20000010000 */
[----:B------:R-:W-:Y:S01]  /*bed0*/  F2FP.BF16.F32.PACK_AB R14, R48, R45 ;  /* 0x0000002d300e723e */ /* 0x000fe200000010ff */
[----:B------:R-:W0:Y:S01]  /*bee0*/  MUFU.EX2 R60, R60 ;  /* 0x0000003c003c7308 */ /* 0x000e220000000800 */
[----:B------:R-:W-:Y:S01]  /*bef0*/  FADD.FTZ R11, R52, R11 ;  /* 0x0000000b340b7221 */ /* 0x000fe20000010000 */
[----:B-1----:R-:W-:Y:S01]  /*bf00*/  FADD.FTZ R3, R25, R32 ;  /* 0x0000002019037221 */ /* 0x002fe20000010000 */
[----:B------:R-:W-:-:S02]  /*bf10*/  F2FP.BF16.F32.PACK_AB R15, R67, R66 ;  /* 0x00000042430f723e */ /* 0x000fc400000010ff */
[----:B------:R-:W-:Y:S01]  /*bf20*/  FADD.FTZ R11, R26, R11 ;  /* 0x0000000b1a0b7221 */ /* 0x000fe20000010000 */
[----:B---3--:R-:W-:Y:S01]  /*bf30*/  FADD.FTZ R2, R38, R3 ;  /* 0x0000000326027221 */ /* 0x008fe20000010000 */
[----:B------:R-:W-:Y:S01]  /*bf40*/  F2FP.BF16.F32.PACK_AB R24, R52, R24 ;  /* 0x000000183418723e */ /* 0x000fe200000010ff */
[----:B------:R-:W1:Y:S01]  /*bf50*/  MUFU.EX2 R20, R71 ;  /* 0x0000004700147308 */ /* 0x000e620000000800 */
[----:B------:R-:W-:Y:S01]  /*bf60*/  FADD.FTZ R11, R56, R11 ;  /* 0x0000000b380b7221 */ /* 0x000fe20000010000 */
[----:B--2---:R-:W-:Y:S01]  /*bf70*/  FADD.FTZ R3, R27, R2 ;  /* 0x000000021b037221 */ /* 0x004fe20000010000 */
[----:B------:R-:W-:Y:S01]  /*bf80*/  F2FP.BF16.F32.PACK_AB R25, R38, R25 ;  /* 0x000000192619723e */ /* 0x000fe200000010ff */
[----:B------:R2:W-:Y:S01]  /*bf90*/  STSM.16.M88.4 [R23], R12 ;  /* 0x0000000c17007844 */ /* 0x0005e20000000200 */
[----:B------:R-:W-:Y:S01]  /*bfa0*/  FADD.FTZ R11, R28, R11 ;  /* 0x0000000b1c0b7221 */ /* 0x000fe20000010000 */
[----:B------:R-:W-:Y:S01]  /*bfb0*/  F2FP.BF16.F32.PACK_AB R26, R56, R26 ;  /* 0x0000001a381a723e */ /* 0x000fe200000010ff */
[----:B----4-:R-:W-:Y:S01]  /*bfc0*/  IMAD.MOV.U32 R5, RZ, RZ, R9 ;  /* 0x000000ffff057224 */ /* 0x010fe200078e0009 */
[----:B------:R-:W3:Y:S01]  /*bfd0*/  MUFU.EX2 R30, R61 ;  /* 0x0000003d001e7308 */ /* 0x000ee20000000800 */
[C---:B0-----:R-:W-:Y:S01]  /*bfe0*/  FADD.FTZ R11, R60.reuse, R11 ;  /* 0x0000000b3c0b7221 */ /* 0x041fe20000010000 */
[----:B------:R-:W-:Y:S01]  /*bff0*/  F2FP.BF16.F32.PACK_AB R28, R60, R28 ;  /* 0x0000001c3c1c723e */ /* 0x000fe200000010ff */
[----:B------:R-:W-:-:S05]  /*c000*/  IMAD.MOV.U32 R4, RZ, RZ, R8 ;  /* 0x000000ffff047224 */ /* 0x000fca00078e0008 */
[----:B------:R-:W0:Y:S01]  /*c010*/  MUFU.EX2 R29, R72 ;  /* 0x00000048001d7308 */ /* 0x000e220000000800 */
[C---:B-1----:R-:W-:Y:S01]  /*c020*/  FADD.FTZ R2, R20.reuse, R3 ;  /* 0x0000000314027221 */ /* 0x042fe20000010000 */
[----:B------:R-:W-:-:S05]  /*c030*/  F2FP.BF16.F32.PACK_AB R27, R20, R27 ;  /* 0x0000001b141b723e */ /* 0x000fca00000010ff */
[----:B------:R2:W-:Y:S01]  /*c040*/  STSM.16.M88.4 [R19+0x6000], R24 ;  /* 0x0060001813007844 */ /* 0x0005e20000000200 */
[----:B------:R-:W1:Y:S01]  /*c050*/  MUFU.EX2 R64, R64 ;  /* 0x0000004000407308 */ /* 0x000e620000000800 */
[----:B---3--:R-:W-:-:S07]  /*c060*/  FADD.FTZ R11, R30, R11 ;  /* 0x0000000b1e0b7221 */ /* 0x008fce0000010000 */
[----:B------:R-:W3:Y:S01]  /*c070*/  MUFU.EX2 R73, R73 ;  /* 0x0000004900497308 */ /* 0x000ee20000000800 */
[----:B0-----:R-:W-:-:S07]  /*c080*/  FADD.FTZ R2, R29, R2 ;  /* 0x000000021d027221 */ /* 0x001fce0000010000 */
[----:B------:R-:W0:Y:S01]  /*c090*/  MUFU.EX2 R21, R74 ;  /* 0x0000004a00157308 */ /* 0x000e220000000800 */
[C---:B-1----:R-:W-:Y:S01]  /*c0a0*/  F2FP.BF16.F32.PACK_AB R30, R64.reuse, R30 ;  /* 0x0000001e401e723e */ /* 0x042fe200000010ff */
[----:B------:R-:W-:-:S06]  /*c0b0*/  FADD.FTZ R3, R64, R11 ;  /* 0x0000000b40037221 */ /* 0x000fcc0000010000 */
[----:B------:R-:W1:Y:S01]  /*c0c0*/  MUFU.EX2 R75, R75 ;  /* 0x0000004b004b7308 */ /* 0x000e620000000800 */
[C---:B---3--:R-:W-:Y:S01]  /*c0d0*/  F2FP.BF16.F32.PACK_AB R29, R73.reuse, R29 ;  /* 0x0000001d491d723e */ /* 0x048fe200000010ff */
[----:B------:R-:W-:-:S04]  /*c0e0*/  FADD.FTZ R2, R73, R2 ;  /* 0x0000000249027221 */ /* 0x000fc80000010000 */
[----:B0-----:R-:W-:Y:S01]  /*c0f0*/  FADD.FTZ R2, R21, R2 ;  /* 0x0000000215027221 */ /* 0x001fe20000010000 */
[----:B-1----:R-:W-:-:S03]  /*c100*/  F2FP.BF16.F32.PACK_AB R31, R75, R21 ;  /* 0x000000154b1f723e */ /* 0x002fc600000010ff */
[----:B------:R-:W-:Y:S02]  /*c110*/  FADD.FTZ R2, R75, R2 ;  /* 0x000000024b027221 */ /* 0x000fe40000010000 */
        /* <DEDUP_REMOVED lines=9> */
.L_x_10468:
[----:B------:R-:W-:-:S13]  /*c1b0*/  ISETP.GE.AND P2, PT, R0, UR37, PT ;  /* 0x0000002500007c0c */ /* 0x000fda000bf46270 */
[----:B------:R-:W-:Y:S05]  /*c1c0*/  @!P2 BRA `(.L_x_10478) ;  /* 0x000000380044a947 */ /* 0x000fea0003800000 */
[----:B--23--:R-:W-:Y:S01]  /*c1d0*/  IMAD.MOV.U32 R5, RZ, RZ, R9 ;  /* 0x000000ffff057224 */ /* 0x00cfe200078e0009 */
[----:B------:R-:W-:Y:S01]  /*c1e0*/  UMOV UR28, UR51 ;  /* 0x00000033001c7c82 */ /* 0x000fe20008000000 */
[----:B------:R-:W-:Y:S01]  /*c1f0*/  IMAD.MOV.U32 R4, RZ, RZ, R8 ;  /* 0x000000ffff047224 */ /* 0x000fe200078e0008 */
[----:B------:R-:W-:Y:S01]  /*c200*/  UMOV UR56, UR48 ;  /* 0x0000003000387c82 */ /* 0x000fe20008000000 */
[----:B------:R-:W-:Y:S01]  /*c210*/  ULDC UR35, c[0x0][0x9e4] ;  /* 0x0002790000237ab9 */ /* 0x000fe20000000800 */
[----:B------:R-:W-:Y:S01]  /*c220*/  ULDC UR55, c[0x0][0x9d8] ;  /* 0x0002760000377ab9 */ /* 0x000fe20000000800 */
[----:B------:R-:W-:Y:S01]  /*c230*/  ULDC UR34, c[0x0][0x988] ;  /* 0x0002620000227ab9 */ /* 0x000fe20000000800 */
[----:B------:R-:W-:-:S05]  /*c240*/  ULDC UR54, c[0x0][0x9e0] ;  /* 0x0002780000367ab9 */ /* 0x000fca0000000800 */
.L_x_10495:
        /* <DEDUP_REMOVED lines=9> */
.L_x_10480:
[----:B------:R-:W-:Y:S01]  /*c2e0*/  ULEA UR6, UR48, UR42, 0x3 ;  /* 0x0000002a30067291 */ /* 0x000fe2000f8e183f */
[----:B------:R-:W-:-:S05]  /*c2f0*/  IMAD.U32 R6, RZ, RZ, UR51 ;  /* 0x00000033ff067e24 */ /* 0x000fca000f8e00ff */
[----:B------:R-:W-:-:S04]  /*c300*/  SHF.L.U32 R6, R6, 0x1f, RZ ;  /* 0x0000001f06067819 */ /* 0x000fc800000006ff */
[----:B------:R0:W1:Y:S01]  /*c310*/  SYNCS.PHASECHK.TRANS64.TRYWAIT P2, [UR6+0x2d830], R6 ;  /* 0x02d83006ff0075a7 */ /* 0x0000620008040146 */
[----:B------:R-:W-:Y:S05]  /*c320*/  @!P0 BRA `(.L_x_10481) ;  /* 0x0000000000048947 */ /* 0x000fea0003800000 */
[----:B------:R-:W-:Y:S01]  /*c330*/  BPT.TRAP 0x1 ;  /* 0x000000040000795c */ /* 0x000fe20000300000 */
.L_x_10481:
[----:B-1----:R-:W-:Y:S05]  /*c340*/  @P2 BRA `(.L_x_10479) ;  /* 0x0000000000082947 */ /* 0x002fea0003800000 */
[----:B------:R-:W1:Y:S02]  /*c350*/  SYNCS.PHASECHK.TRANS64.TRYWAIT P2, [UR6+0x2d830], R6 ;  /* 0x02d83006ff0075a7 */ /* 0x000e640008040146 */
[----:B-1----:R-:W-:Y:S05]  /*c360*/  @!P2 BRA `(.L_x_10482) ;  /* 0x000000dc00d0a947 */ /* 0x002fea0003800000 */
.L_x_10479:
        /* <DEDUP_REMOVED lines=37> */
.L_x_10484:
[----:B------:R-:W-:Y:S01]  /*c5c0*/  ULEA UR6, UR56, UR42, 0x3 ;  /* 0x0000002a38067291 */ /* 0x000fe2000f8e183f */
[----:B------:R-:W-:-:S05]  /*c5d0*/  IMAD.U32 R6, RZ, RZ, UR28 ;  /* 0x0000001cff067e24 */ /* 0x000fca000f8e00ff */
[----:B------:R-:W-:-:S04]  /*c5e0*/  SHF.L.U32 R6, R6, 0x1f, RZ ;  /* 0x0000001f06067819 */ /* 0x000fc800000006ff */
[----:B------:R0:W1:Y:S01]  /*c5f0*/  SYNCS.PHASECHK.TRANS64.TRYWAIT P2, [UR6+0x2d850], R6 ;  /* 0x02d85006ff0075a7 */ /* 0x0000620008040146 */
[----:B------:R-:W-:Y:S05]  /*c600*/  @!P0 BRA `(.L_x_10485) ;  /* 0x0000000000048947 */ /* 0x000fea0003800000 */
[----:B------:R-:W-:Y:S01]  /*c610*/  BPT.TRAP 0x1 ;  /* 0x000000040000795c */ /* 0x000fe20000300000 */
.L_x_10485:
[----:B-1----:R-:W-:Y:S05]  /*c620*/  @P2 BRA `(.L_x_10483) ;  /* 0x0000000000082947 */ /* 0x002fea0003800000 */
[----:B------:R-:W1:Y:S02]  /*c630*/  SYNCS.PHASECHK.TRANS64.TRYWAIT P2, [UR6+0x2d850], R6 ;  /* 0x02d85006ff0075a7 */ /* 0x000e640008040146 */
[----:B-1----:R-:W-:Y:S05]  /*c640*/  @!P2 BRA `(.L_x_10486) ;  /* 0x000000dc0030a947 */ /* 0x002fea0003800000 */
.L_x_10483:
[----:B------:R-:W-:Y:S01]  /*c650*/  UIADD3 UR6, UR42, 0x400, URZ ;  /* 0x000004002a067890 */ /* 0x000fe2000fffe03f */
[----:B------:R-:W-:Y:S01]  /*c660*/  WARPGROUP.ARRIVE ;  /* 0x00000000000079c5 */ /* 0x000fe20000000000 */
[----:B------:R-:W-:Y:S01]  /*c670*/  UMOV UR29, 0x40000040 ;  /* 0x40000040001d7882 */ /* 0x000fe20000000000 */
[----:B------:R-:W-:Y:S01]  /*c680*/  UMOV UR31, 0x80000020 ;  /* 0x80000020001f7882 */ /* 0x000fe20000000000 */
[----:B------:R-:W-:Y:S01]  /*c690*/  USHF.R.U32.HI UR6, URZ, 0x4, UR6 ;  /* 0x000000043f067899 */ /* 0x000fe20008011606 */
[----:B------:R-:W-:Y:S01]  /*c6a0*/  FMUL.FTZ R13, R31, UR55 ;  /* 0x000000371f0d7c20 */ /* 0x000fe20008410000 */
[----:B------:R-:W-:Y:S01]  /*c6b0*/  FMUL.FTZ R31, R43, UR55 ;  /* 0x000000372b1f7c20 */ /* 0x000fe20008410000 */
[----:B------:R-:W-:Y:S01]  /*c6c0*/  PLOP3.LUT P2, PT, PT, PT, UP0, 0x80, 0x0 ;  /* 0x000000000000781c */ /* 0x000fe20003f4f008 */
[----:B------:R-:W-:Y:S01]  /*c6d0*/  ULOP3.LUT UR6, UR6, 0x3fff, URZ, 0xc0, !UPT ;  /* 0x00003fff06067892 */ /* 0x000fe2000f8ec03f */
[----:B------:R-:W2:Y:S01]  /*c6e0*/  S2R R43, SR_TID.X ;  /* 0x00000000002b7919 */ /* 0x000ea20000002100 */
        /* <DEDUP_REMOVED lines=8> */
[----:B------:R-:W-:-:S02]  /*c770*/  VIADD R72, R136, UR40 ;  /* 0x0000002888487c36 */ /* 0x000fc40008000000 */
[----:B------:R-:W-:Y:S01]  /*c780*/  FMUL.FTZ R12, R29, UR55 ;  /* 0x000000371d0c7c20 */ /* 0x000fe20008410000 */
[----:B------:R-:W-:Y:S01]  /*c790*/  FMUL.FTZ R29, R42, UR55 ;  /* 0x000000372a1d7c20 */ /* 0x000fe20008410000 */
[----:B------:R-:W-:Y:S01]  /*c7a0*/  UMOV UR28, UR6 ;  /* 0x00000006001c7c82 */ /* 0x000fe20008000000 */
[----:B01----:R-:W-:Y:S01]  /*c7b0*/  FMUL.FTZ R6, R24, UR55 ;  /* 0x0000003718067c20 */ /* 0x003fe20008410000 */
        /* <DEDUP_REMOVED lines=67> */
[----:B------:R-:W4:Y:S08]  /*cbf0*/  MUFU.TANH R10, R10 ;  /* 0x0000000a000a7308 */ /* 0x000f300000002400 */
        /* <DEDUP_REMOVED lines=103> */
[----:B------:R-:W-:-:S04]  /*d270*/  @UP0 ULDC UR6, c[0x0][0x450] ;  /* 0x0001140000060ab9 */ /* 0x000fc80000000800 */
[----:B------:R-:W-:Y:S01]  /*d280*/  @P2 SHF.R.U32.HI R72, RZ, UR6, R42 ;  /* 0x00000006ff482c19 */ /* 0x000fe2000801162a */
[----:B------:R-:W-:Y:S01]  /*d290*/  VIADD R42, R149, 0x9 ;  /* 0x00000009952a7836 */ /* 0x000fe20000000000 */
[----:B------:R-:W-:-:S03]  /*d2a0*/  ISETP.GE.U32.AND P2, PT, R43, 0x180, PT ;  /* 0x000001802b00780c */ /* 0x000fc60003f46070 */
[----:B------:R-:W5:Y:S01]  /*d2b0*/  SHFL.IDX PT, R84, R72, RZ, 0x1c1f ;  /* 0x001c1fff48547589 */ /* 0x000f6200000e0000 */
[----:B------:R-:W-:Y:S01]  /*d2c0*/  SEL R42, R42, 0x9, !P2 ;  /* 0x000000092a2a7807 */ /* 0x000fe20005000000 */
        /* <DEDUP_REMOVED lines=30> */
.L_x_10489:
[----:B------:R-:W-:-:S05]  /*d4b0*/  IMAD.U32 R85, RZ, RZ, UR35 ;  /* 0x00000023ff557e24 */ /* 0x000fca000f8e00ff */
[----:B------:R-:W-:-:S13]  /*d4c0*/  ISETP.NE.AND P2, PT, R85, 0x1, PT ;  /* 0x000000015500780c */ /* 0x000fda0003f45270 */
[----:B------:R-:W0:Y:S02]  /*d4d0*/  @P2 LDC.64 R42, c[0x0][0x9e8] ;  /* 0x00027a00ff2a2b82 */ /* 0x000e240000000a00 */
[----:B0-----:R-:W-:-:S05]  /*d4e0*/  @P2 IMAD.HI.U32 R42, R84, R42, RZ ;  /* 0x0000002a542a2227 */ /* 0x001fca00078e00ff */
[----:B------:R-:W-:-:S07]  /*d4f0*/  @P2 SHF.R.U32.HI R84, RZ, R43, R42 ;  /* 0x0000002bff542219 */ /* 0x000fce000001162a */
.L_x_10490:
[----:B------:R-:W-:Y:S05]  /*d500*/  BSYNC B0 ;  /* 0x0000000000007941 */ /* 0x000fea0003800000 */
.L_x_10488:
[----:B------:R-:W-:-:S04]  /*d510*/  IMAD R84, R84, R85, -R73 ;  /* 0x0000005554547224 */ /* 0x000fc800078e0a49 */
[----:B------:R-:W-:-:S05]  /*d520*/  IMAD.IADD R84, R84, 0x1, -R16 ;  /* 0x0000000154547824 */ /* 0x000fca00078e0a10 */
[----:B------:R-:W-:Y:S02]  /*d530*/  VIMNMX R80, R80, R84, !PT ;  /* 0x0000005450507248 */ /* 0x000fe40007fe0100 */
[----:B------:R-:W-:-:S07]  /*d540*/  VIADDMNMX R81, R84, R85, R81, PT ;  /* 0x0000005554517246 */ /* 0x000fce0003800151 */
.L_x_10487:
[----:B------:R-:W-:Y:S01]  /*d550*/  ISETP.GT.AND P2, PT, R0, -0x1, PT ;  /* 0xffffffff0000780c */ /* 0x000fe20003f44270 */
[----:B------:R-:W0:Y:S03]  /*d560*/  SHFL.IDX PT, R72, R72, 0x1, 0x1c1f ;  /* 0x003c1f0048487f89 */ /* 0x000e2600000e0000 */
[C---:B------:R-:W-:Y:S02]  /*d570*/  ISETP.GT.AND P4, PT, R80.reuse, RZ, P2 ;  /* 0x000000ff5000720c */ /* 0x040fe40001784270 */
[----:B------:R-:W-:Y:S02]  /*d580*/  ISETP.GT.AND P6, PT, R80, 0x1, P2 ;  /* 0x000000015000780c */ /* 0x000fe400017c4270 */
[C---:B------:R-:W-:Y:S02]  /*d590*/  ISETP.LT.OR P4, PT, R81.reuse, 0x1, P4 ;  /* 0x000000015100780c */ /* 0x040fe40002781670 */
[----:B------:R-:W-:-:S02]  /*d5a0*/  ISETP.LT.OR P6, PT, R81, 0x2, P6 ;  /* 0x000000025100780c */ /* 0x000fc400037c1670 */
[----:B------:R-:W-:Y:S02]  /*d5b0*/  FSEL R6, R6, -INF , !P4 ;  /* 0xff80000006067808 */ /* 0x000fe40006000000 */
[----:B------:R-:W-:Y:S02]  /*d5c0*/  FSEL R42, R8, -INF , !P6 ;  /* 0xff800000082a7808 */ /* 0x000fe40007000000 */
[C---:B------:R-:W-:Y:S02]  /*d5d0*/  ISETP.GT.AND P3, PT, R80.reuse, 0x8, P2 ;  /* 0x000000085000780c */ /* 0x040fe40001764270 */
[C---:B------:R-:W-:Y:S02]  /*d5e0*/  ISETP.GT.AND P4, PT, R80.reuse, 0x9, P2 ;  /* 0x000000095000780c */ /* 0x040fe40001784270 */
[----:B------:R-:W-:Y:S02]  /*d5f0*/  ISETP.GT.AND P6, PT, R80, 0x10, P2 ;  /* 0x000000105000780c */ /* 0x000fe400017c4270 */
[----:B------:R-:W-:-:S02]  /*d600*/  ISETP.LT.OR P3, PT, R81, 0x9, P3 ;  /* 0x000000095100780c */ /* 0x000fc40001f61670 */
[----:B------:R-:W-:Y:S01]  /*d610*/  ISETP.LT.OR P4, PT, R81, 0xa, P4 ;  /* 0x0000000a5100780c */ /* 0x000fe20002781670 */
[--C-:B0-----:R-:W-:Y:S01]  /*d620*/  IMAD.IADD R83, R83, 0x1, R72.reuse ;  /* 0x0000000153537824 */ /* 0x101fe200078e0248 */
[----:B------:R-:W-:Y:S01]  /*d630*/  ISETP.LT.OR P6, PT, R81, 0x11, P6 ;  /* 0x000000115100780c */ /* 0x000fe200037c1670 */
[----:B------:R-:W-:Y:S01]  /*d640*/  IMAD.IADD R82, R82, 0x1, R72 ;  /* 0x0000000152527824 */ /* 0x000fe200078e0248 */
        /* <DEDUP_REMOVED lines=98> */
.L_x_10493:
[----:B------:R-:W-:-:S05]  /*dc70*/  IMAD.U32 R8, RZ, RZ, UR35 ;  /* 0x00000023ff087e24 */ /* 0x000fca000f8e00ff */
[----:B------:R-:W-:-:S13]  /*dc80*/  ISETP.NE.AND P3, PT, R8, 0x1, PT ;  /* 0x000000010800780c */ /* 0x000fda0003f65270 */
[----:B------:R-:W0:Y:S02]  /*dc90*/  @P3 LDC.64 R14, c[0x0][0x9e8] ;  /* 0x00027a00ff0e3b82 */ /* 0x000e240000000a00 */
[----:B0-----:R-:W-:-:S05]  /*dca0*/  @P3 IMAD.HI.U32 R14, R72, R14, RZ ;  /* 0x0000000e480e3227 */ /* 0x001fca00078e00ff */
[----:B------:R-:W-:-:S07]  /*dcb0*/  @P3 SHF.R.U32.HI R72, RZ, R15, R14 ;  /* 0x0000000fff483219 */ /* 0x000fce000001160e */
.L_x_10494:
[----:B------:R-:W-:Y:S05]  /*dcc0*/  BSYNC B0 ;  /* 0x0000000000007941 */ /* 0x000fea0003800000 */
.L_x_10492:
[----:B------:R-:W-:-:S04]  /*dcd0*/  IMAD R72, R72, R8, -R73 ;  /* 0x0000000848487224 */ /* 0x000fc800078e0a49 */
[----:B------:R-:W-:-:S05]  /*dce0*/  IMAD.IADD R72, R72, 0x1, -R16 ;  /* 0x0000000148487824 */ /* 0x000fca00078e0a10 */
[----:B------:R-:W-:Y:S02]  /*dcf0*/  VIMNMX R82, R82, R72, !PT ;  /* 0x0000004852527248 */ /* 0x000fe40007fe0100 */
[----:B------:R-:W-:-:S07]  /*dd00*/  VIADDMNMX R83, R72, R8, R83, PT ;  /* 0x0000000848537246 */ /* 0x000fce0003800153 */
.L_x_10491:
[----:B------:R-:W-:Y:S01]  /*dd10*/  FMNMX.FTZ R8, R6, R4, !PT ;  /* 0x0000000406087209 */ /* 0x000fe20007810000 */
[----:B------:R-:W-:Y:S01]  /*dd20*/  UMOV UR28, UR51 ;  /* 0x00000033001c7c82 */ /* 0x000fe20008000000 */
[----:B------:R-:W-:Y:S02]  /*dd30*/  ISETP.GT.AND P4, PT, R82, 0x8, P2 ;  /* 0x000000085200780c */ /* 0x000fe40001784270 */
        /* <DEDUP_REMOVED lines=63> */
[----:B------:R-:W0:Y:S01]  /*e130*/  SHFL.BFLY PT, R14, R8, 0x2, 0x1f ;  /* 0x0c401f00080e7f89 */ /* 0x000e2200000e0000 */
[----:B------:R-:W-:-:S02]  /*e140*/  ISETP.LT.OR P6, PT, R83, 0x49, P6 ;  /* 0x000000495300780c */ /* 0x000fc400037c1670 */
[----:B------:R-:W-:Y:S02]  /*e150*/  FSEL R49, R49, -INF , !P4 ;  /* 0xff80000031317808 */ /* 0x000fe40006000000 */
[C---:B------:R-:W-:Y:S02]  /*e160*/  ISETP.GT.AND P4, PT, R82.reuse, 0x50, P2 ;  /* 0x000000505200780c */ /* 0x040fe40001784270 */
[----:B------:R-:W-:Y:S02]  /*e170*/  FSEL R51, R51, -INF , !P6 ;  /* 0xff80000033337808 */ /* 0x000fe40007000000 */
[----:B------:R-:W-:Y:S02]  /*e180*/  ISETP.GT.AND P6, PT, R82, 0x51, P2 ;  /* 0x000000515200780c */ /* 0x000fe400017c4270 */
[C---:B------:R-:W-:Y:S02]  /*e190*/  ISETP.LT.OR P4, PT, R83.reuse, 0x51, P4 ;  /* 0x000000515300780c */ /* 0x040fe40002781670 */
[----:B------:R-:W-:-:S02]  /*e1a0*/  ISETP.LT.OR P6, PT, R83, 0x52, P6 ;  /* 0x000000525300780c */ /* 0x000fc400037c1670 */
[----:B------:R-:W-:Y:S02]  /*e1b0*/  FSEL R55, R55, -INF , !P4 ;  /* 0xff80000037377808 */ /* 0x000fe40006000000 */
[C---:B------:R-:W-:Y:S02]  /*e1c0*/  ISETP.GT.AND P4, PT, R82.reuse, 0x59, P2 ;  /* 0x000000595200780c */ /* 0x040fe40001784270 */
[----:B------:R-:W-:Y:S02]  /*e1d0*/  FSEL R57, R57, -INF , !P6 ;  /* 0xff80000039397808 */ /* 0x000fe40007000000 */
[----:B------:R-:W-:Y:S02]  /*e1e0*/  ISETP.GT.AND P6, PT, R82, 0x60, P2 ;  /* 0x000000605200780c */ /* 0x000fe400017c4270 */
[----:B------:R-:W-:Y:S02]  /*e1f0*/  ISETP.LT.OR P4, PT, R83, 0x5a, P4 ;  /* 0x0000005a5300780c */ /* 0x000fe40002781670 */
[----:B0-----:R-:W-:-:S02]  /*e200*/  FMNMX.FTZ R8, R8, R14, !PT ;  /* 0x0000000e08087209 */ /* 0x001fc40007810000 */
[----:B------:R-:W-:Y:S02]  /*e210*/  ISETP.LT.OR P6, PT, R83, 0x61, P6 ;  /* 0x000000615300780c */ /* 0x000fe400037c1670 */
[----:B------:R-:W-:Y:S01]  /*e220*/  FSEL R61, R61, -INF , !P4 ;  /* 0xff8000003d3d7808 */ /* 0x000fe20006000000 */
[----:B------:R-:W0:Y:S01]  /*e230*/  SHFL.BFLY PT, R14, R8, 0x1, 0x1f ;  /* 0x0c201f00080e7f89 */ /* 0x000e2200000e0000 */
[C---:B------:R-:W-:Y:S02]  /*e240*/  ISETP.GT.AND P4, PT, R82.reuse, 0x68, P2 ;  /* 0x000000685200780c */ /* 0x040fe40001784270 */
[----:B------:R-:W-:Y:S02]  /*e250*/  FSEL R63, R63, -INF , !P6 ;  /* 0xff8000003f3f7808 */ /* 0x000fe40007000000 */
[----:B------:R-:W-:Y:S02]  /*e260*/  ISETP.GT.AND P6, PT, R82, 0x69, P2 ;  /* 0x000000695200780c */ /* 0x000fe400017c4270 */
[----:B------:R-:W-:-:S02]  /*e270*/  ISETP.LT.OR P4, PT, R83, 0x69, P4 ;  /* 0x000000695300780c */ /* 0x000fc40002781670 */
[----:B------:R-:W-:Y:S02]  /*e280*/  ISETP.LT.OR P6, PT, R83, 0x6a, P6 ;  /* 0x0000006a5300780c */ /* 0x000fe400037c1670 */
[----:B------:R-:W-:Y:S02]  /*e290*/  FSEL R67, R67, -INF , !P4 ;  /* 0xff80000043437808 */ /* 0x000fe40006000000 */
[----:B------:R-:W-:Y:S02]  /*e2a0*/  ISETP.GT.AND P4, PT, R82, 0x70, P2 ;  /* 0x000000705200780c */ /* 0x000fe40001784270 */
[----:B------:R-:W-:Y:S02]  /*e2b0*/  FSEL R68, R68, -INF , !P6 ;  /* 0xff80000044447808 */ /* 0x000fe40007000000 */
[----:B------:R-:W-:Y:S02]  /*e2c0*/  ISETP.GT.AND P6, PT, R82, 0x71, P2 ;  /* 0x000000715200780c */ /* 0x000fe400017c4270 */
[----:B------:R-:W-:-:S02]  /*e2d0*/  ISETP.LT.OR P4, PT, R83, 0x71, P4 ;  /* 0x000000715300780c */ /* 0x000fc40002781670 */
[----:B------:R-:W-:Y:S02]  /*e2e0*/  ISETP.LT.OR P6, PT, R83, 0x72, P6 ;  /* 0x000000725300780c */ /* 0x000fe400037c1670 */
[----:B------:R-:W-:Y:S02]  /*e2f0*/  FSEL R69, R69, -INF , !P4 ;  /* 0xff80000045457808 */ /* 0x000fe40006000000 */
[----:B0-----:R-:W-:Y:S02]  /*e300*/  FMNMX.FTZ R8, R8, R14, !PT ;  /* 0x0000000e08087209 */ /* 0x001fe40007810000 */
[----:B------:R-:W-:Y:S02]  /*e310*/  FSEL R70, R70, -INF , !P6 ;  /* 0xff80000046467808 */ /* 0x000fe40007000000 */
[C---:B------:R-:W-:Y:S01]  /*e320*/  FSETP.NEU.FTZ.AND P3, PT, R8.reuse, -INF , PT ;  /* 0xff8000000800780b */ /* 0x040fe20003f7d000 */
[----:B------:R-:W-:-:S03]  /*e330*/  FMUL.FTZ R15, R8, UR34 ;  /* 0x00000022080f7c20 */ /* 0x000fc60008410000 */
[----:B------:R-:W-:Y:S02]  /*e340*/  FSEL R14, R8, RZ, P3 ;  /* 0x000000ff080e7208 */ /* 0x000fe40001800000 */
[----:B------:R-:W-:Y:S02]  /*e350*/  FSEL R15, R15, RZ, P3 ;  /* 0x000000ff0f0f7208 */ /* 0x000fe40001800000 */
[----:B------:R-:W-:Y:S01]  /*e360*/  ISETP.GT.AND P3, PT, R82, 0x1, P2 ;  /* 0x000000015200780c */ /* 0x000fe20001764270 */
[----:B------:R-:W-:Y:S02]  /*e370*/  FADD.FTZ R4, -R14, R4 ;  /* 0x000000040e047221 */ /* 0x000fe40000010100 */
[--C-:B------:R-:W-:Y:S01]  /*e380*/  FFMA.FTZ R6, R6, UR34, -R15.reuse ;  /* 0x0000002206067c23 */ /* 0x100fe2000801080f */
[----:B------:R-:W-:Y:S01]  /*e390*/  ISETP.LT.OR P3, PT, R83, 0x2, P3 ;  /* 0x000000025300780c */ /* 0x000fe20001f61670 */
        /* <DEDUP_REMOVED lines=31> */
[----:B------:R-:W-:Y:S01]  /*e590*/  FSEL R15, R9, -INF , !P3 ;  /* 0xff800000090f7808 */ /* 0x000fe20005800000 */
[----:B------:R-:W-:Y:S01]  /*e5a0*/  FMUL.FTZ R4, R4, UR34 ;  /* 0x0000002204047c20 */ /* 0x000fe20008410000 */
[----:B------:R-:W-:Y:S01]  /*e5b0*/  ISETP.GT.AND P3, PT, R82, 0x10, P2 ;  /* 0x000000105200780c */ /* 0x000fe20001764270 */
[----:B------:R-:W-:Y:S03]  /*e5c0*/  MUFU.EX2 R6, R6 ;  /* 0x0000000600067308 */ /* 0x000fe60000000800 */
[----:B------:R-:W-:-:S04]  /*e5d0*/  ISETP.LT.OR P3, PT, R83, 0x11, P3 ;  /* 0x000000115300780c */ /* 0x000fc80001f61670 */
[----:B------:R-:W-:Y:S01]  /*e5e0*/  FSEL R20, R20, -INF , !P3 ;  /* 0xff80000014147808 */ /* 0x000fe20005800000 */
[----:B------:R-:W0:Y:S01]  /*e5f0*/  MUFU.EX2 R4, R4 ;  /* 0x0000000400047308 */ /* 0x000e220000000800 */
[----:B------:R-:W-:-:S04]  /*e600*/  ISETP.GT.AND P3, PT, R82, 0x19, P2 ;  /* 0x000000195200780c */ /* 0x000fc80001764270 */
[----:B------:R-:W-:-:S03]  /*e610*/  ISETP.LT.OR P3, PT, R83, 0x1a, P3 ;  /* 0x0000001a5300780c */ /* 0x000fc60001f61670 */
[----:B------:R-:W1:Y:S01]  /*e620*/  MUFU.EX2 R12, R42 ;  /* 0x0000002a000c7308 */ /* 0x000e620000000800 */
[----:B------:R-:W-:Y:S02]  /*e630*/  FSEL R27, R27, -INF , !P3 ;  /* 0xff8000001b1b7808 */ /* 0x000fe40005800000 */
[----:B------:R-:W-:-:S04]  /*e640*/  ISETP.GT.AND P3, PT, R82, 0x28, P2 ;  /* 0x000000285200780c */ /* 0x000fc80001764270 */
[----:B------:R-:W-:Y:S01]  /*e650*/  ISETP.LT.OR P3, PT, R83, 0x29, P3 ;  /* 0x000000295300780c */ /* 0x000fe20001f61670 */
[----:B------:R-:W2:Y:S01]  /*e660*/  MUFU.EX2 R10, R10 ;  /* 0x0000000a000a7308 */ /* 0x000ea20000000800 */
[----:B0-----:R-:W-:Y:S01]  /*e670*/  FFMA.FTZ R3, R4, R3, R6 ;  /* 0x0000000304037223 */ /* 0x001fe20000010006 */
[-C--:B------:R-:W-:Y:S01]  /*e680*/  FMUL.FTZ R88, R88, R4.reuse ;  /* 0x0000000458587220 */ /* 0x080fe20000410000 */
[----:B------:R-:W-:Y:S01]  /*e690*/  FSEL R33, R33, -INF , !P3 ;  /* 0xff80000021217808 */ /* 0x000fe20005800000 */
[-C--:B------:R-:W-:Y:S01]  /*e6a0*/  FMUL.FTZ R89, R89, R4.reuse ;  /* 0x0000000459597220 */ /* 0x080fe20000410000 */
[----:B------:R-:W-:Y:S01]  /*e6b0*/  ISETP.GT.AND P3, PT, R82, 0x31, P2 ;  /* 0x000000315200780c */ /* 0x000fe20001764270 */
[-C--:B------:R-:W-:Y:S01]  /*e6c0*/  FMUL.FTZ R92, R92, R4.reuse ;  /* 0x000000045c5c7220 */ /* 0x080fe20000410000 */
[----:B------:R-:W-:Y:S01]  /*e6d0*/  FMUL.FTZ R93, R93, R4 ;  /* 0x000000045d5d7220 */ /* 0x000fe20000410000 */
[----:B------:R-:W0:Y:S01]  /*e6e0*/  MUFU.EX2 R14, R14 ;  /* 0x0000000e000e7308 */ /* 0x000e220000000800 */
[----:B------:R-:W-:Y:S01]  /*e6f0*/  ISETP.LT.OR P3, PT, R83, 0x32, P3 ;  /* 0x000000325300780c */ /* 0x000fe20001f61670 */
[C---:B-1----:R-:W-:Y:S01]  /*e700*/  FADD.FTZ R3, R12.reuse, R3 ;  /* 0x000000030c037221 */ /* 0x042fe20000010000 */
[----:B------:R-:W-:Y:S01]  /*e710*/  F2FP.BF16.F32.PACK_AB R12, R12, R6 ;  /* 0x000000060c0c723e */ /* 0x000fe200000010ff */
[-C--:B------:R-:W-:Y:S01]  /*e720*/  FMUL.FTZ R96, R96, R4.reuse ;  /* 0x0000000460607220 */ /* 0x080fe20000410000 */
[----:B------:R-:W-:Y:S01]  /*e730*/  FSEL R39, R39, -INF , !P3 ;  /* 0xff80000027277808 */ /* 0x000fe20005800000 */
[-C--:B------:R-:W-:Y:S01]  /*e740*/  FMUL.FTZ R97, R97, R4.reuse ;  /* 0x0000000461617220 */ /* 0x080fe20000410000 */
[----:B------:R-:W-:Y:S01]  /*e750*/  ISETP.GT.AND P3, PT, R82, 0x40, P2 ;  /* 0x000000405200780c */ /* 0x000fe20001764270 */
[----:B------:R-:W-:Y:S01]  /*e760*/  MUFU.EX2 R84, R84 ;  /* 0x0000005400547308 */ /* 0x000fe20000000800 */
[----:B--2---:R-:W-:Y:S01]  /*e770*/  FADD.FTZ R3, R10, R3 ;  /* 0x000000030a037221 */ /* 0x004fe20000010000 */
[-C--:B------:R-:W-:Y:S01]  /*e780*/  FMUL.FTZ R100, R100, R4.reuse ;  /* 0x0000000464647220 */ /* 0x080fe20000410000 */
[----:B------:R-:W-:Y:S01]  /*e790*/  ISETP.LT.OR P3, PT, R83, 0x41, P3 ;  /* 0x000000415300780c */ /* 0x000fe20001f61670 */
[-C--:B------:R-:W-:Y:S01]  /*e7a0*/  FMUL.FTZ R101, R101, R4.reuse ;  /* 0x0000000465657220 */ /* 0x080fe20000410000 */
[-C--:B------:R-:W-:Y:S01]  /*e7b0*/  FMUL.FTZ R104, R104, R4.reuse ;  /* 0x0000000468687220 */ /* 0x080fe20000410000 */
[----:B------:R-:W-:Y:S01]  /*e7c0*/  FMUL.FTZ R105, R105, R4 ;  /* 0x0000000469697220 */ /* 0x000fe20000410000 */
[----:B------:R-:W-:Y:S01]  /*e7d0*/  FSEL R47, R47, -INF , !P3 ;  /* 0xff8000002f2f7808 */ /* 0x000fe20005800000 */
[----:B------:R-:W-:Y:S01]  /*e7e0*/  MUFU.EX2 R26, R26 ;  /* 0x0000001a001a7308 */ /* 0x000fe20000000800 */
[----:B------:R-:W-:Y:S01]  /*e7f0*/  ISETP.GT.AND P3, PT, R82, 0x49, P2 ;  /* 0x000000495200780c */ /* 0x000fe20001764270 */
[C---:B0-----:R-:W-:Y:S01]  /*e800*/  FADD.FTZ R3, R14.reuse, R3 ;  /* 0x000000030e037221 */ /* 0x041fe20000010000 */
[----:B------:R-:W-:Y:S01]  /*e810*/  F2FP.BF16.F32.PACK_AB R14, R14, R10 ;  /* 0x0000000a0e0e723e */ /* 0x000fe200000010ff */
[-C--:B------:R-:W-:Y:S01]  /*e820*/  FMUL.FTZ R108, R108, R4.reuse ;  /* 0x000000046c6c7220 */ /* 0x080fe20000410000 */
[----:B------:R-:W-:Y:S01]  /*e830*/  ISETP.LT.OR P3, PT, R83, 0x4a, P3 ;  /* 0x0000004a5300780c */ /* 0x000fe20001f61670 */
[-C--:B------:R-:W-:Y:S01]  /*e840*/  FMUL.FTZ R109, R109, R4.reuse ;  /* 0x000000046d6d7220 */ /* 0x080fe20000410000 */
[-C--:B------:R-:W-:Y:S01]  /*e850*/  FMUL.FTZ R112, R112, R4.reuse ;  /* 0x0000000470707220 */ /* 0x080fe20000410000 */
[----:B------:R-:W-:Y:S01]  /*e860*/  MUFU.EX2 R32, R32 ;  /* 0x0000002000207308 */ /* 0x000fe20000000800 */
[----:B------:R-:W-:Y:S01]  /*e870*/  FSEL R53, R53, -INF , !P3 ;  /* 0xff80000035357808 */ /* 0x000fe20005800000 */
[-C--:B------:R-:W-:Y:S01]  /*e880*/  FMUL.FTZ R113, R113, R4.reuse ;  /* 0x0000000471717220 */ /* 0x080fe20000410000 */
[----:B------:R-:W-:Y:S01]  /*e890*/  ISETP.GT.AND P3, PT, R82, 0x58, P2 ;  /* 0x000000585200780c */ /* 0x000fe20001764270 */
[-C--:B------:R-:W-:Y:S01]  /*e8a0*/  FMUL.FTZ R116, R116, R4.reuse ;  /* 0x0000000474747220 */ /* 0x080fe20000410000 */
[-C--:B------:R-:W-:Y:S01]  /*e8b0*/  FMUL.FTZ R117, R117, R4.reuse ;  /* 0x0000000475757220 */ /* 0x080fe20000410000 */
[-C--:B------:R-:W-:Y:S01]  /*e8c0*/  FMUL.FTZ R120, R120, R4.reuse ;  /* 0x0000000478787220 */ /* 0x080fe20000410000 */
[----:B------:R-:W-:Y:S01]  /*e8d0*/  ISETP.LT.OR P3, PT, R83, 0x59, P3 ;  /* 0x000000595300780c */ /* 0x000fe20001f61670 */
[----:B------:R-:W-:Y:S01]  /*e8e0*/  MUFU.EX2 R34, R34 ;  /* 0x0000002200227308 */ /* 0x000fe20000000800 */
[-C--:B------:R-:W-:Y:S01]  /*e8f0*/  FMUL.FTZ R121, R121, R4.reuse ;  /* 0x0000000479797220 */ /* 0x080fe20000410000 */
[-C--:B------:R-:W-:Y:S01]  /*e900*/  FMUL.FTZ R124, R124, R4.reuse ;  /* 0x000000047c7c7220 */ /* 0x080fe20000410000 */
[----:B------:R-:W-:Y:S01]  /*e910*/  FSEL R59, R59, -INF , !P3 ;  /* 0xff8000003b3b7808 */ /* 0x000fe20005800000 */
[-C--:B------:R-:W-:Y:S01]  /*e920*/  FMUL.FTZ R125, R125, R4.reuse ;  /* 0x000000047d7d7220 */ /* 0x080fe20000410000 */
[----:B------:R-:W-:Y:S01]  /*e930*/  ISETP.GT.AND P3, PT, R82, 0x61, P2 ;  /* 0x000000615200780c */ /* 0x000fe20001764270 */
[-C--:B------:R-:W-:Y:S01]  /*e940*/  FMUL.FTZ R128, R128, R4.reuse ;  /* 0x0000000480807220 */ /* 0x080fe20000410000 */
[-C--:B------:R-:W-:Y:S01]  /*e950*/  FMUL.FTZ R129, R129, R4.reuse ;  /* 0x0000000481817220 */ /* 0x080fe20000410000 */
[----:B------:R-:W-:Y:S01]  /*e960*/  MUFU.EX2 R38, R38 ;  /* 0x0000002600267308 */ /* 0x000fe20000000800 */
[----:B------:R-:W-:Y:S01]  /*e970*/  ISETP.LT.OR P3, PT, R83, 0x62, P3 ;  /* 0x000000625300780c */ /* 0x000fe20001f61670 */
[-C--:B------:R-:W-:Y:S01]  /*e980*/  FMUL.FTZ R132, R132, R4.reuse ;  /* 0x0000000484847220 */ /* 0x080fe20000410000 */
[----:B------:R-:W-:Y:S01]  /*e990*/  FMUL.FTZ R133, R133, R4 ;  /* 0x0000000485857220 */ /* 0x000fe20000410000 */
[----:B------:R-:W-:Y:S01]  /*e9a0*/  IMAD.MOV.U32 R4, RZ, RZ, R8 ;  /* 0x000000ffff047224 */ /* 0x000fe200078e0008 */
[----:B------:R-:W-:-:S02]  /*e9b0*/  FSEL R65, R65, -INF , !P3 ;  /* 0xff80000041417808 */ /* 0x000fc40005800000 */
[----:B------:R-:W-:Y:S01]  /*e9c0*/  ISETP.GT.AND P3, PT, R82, RZ, P2 ;  /* 0x000000ff5200720c */ /* 0x000fe20001764270 */
[----:B------:R-:W-:Y:S03]  /*e9d0*/  MUFU.EX2 R44, R44 ;  /* 0x0000002c002c7308 */ /* 0x000fe60000000800 */
[----:B------:R-:W-:-:S04]  /*e9e0*/  ISETP.LT.OR P3, PT, R83, 0x1, P3 ;  /* 0x000000015300780c */ /* 0x000fc80001f61670 */
[----:B------:R-:W-:Y:S01]  /*e9f0*/  FSEL R7, R7, -INF , !P3 ;  /* 0xff80000007077808 */ /* 0x000fe20005800000 */
[----:B------:R-:W-:Y:S01]  /*ea00*/  MUFU.EX2 R46, R46 ;  /* 0x0000002e002e7308 */ /* 0x000fe20000000800 */
[C---:B------:R-:W-:Y:S02]  /*ea10*/  ISETP.GT.AND P3, PT, R82.reuse, 0x78, P2 ;  /* 0x000000785200780c */ /* 0x040fe40001764270 */
[----:B------:R-:W-:Y:S02]  /*ea20*/  FMNMX.FTZ R6, R7, R5, !PT ;  /* 0x0000000507067209 */ /* 0x000fe40007810000 */
[----:B------:R-:W-:Y:S02]  /*ea30*/  ISETP.GT.AND P2, PT, R82, 0x79, P2 ;  /* 0x000000795200780c */ /* 0x000fe40001744270 */
[----:B------:R-:W-:Y:S01]  /*ea40*/  FMNMX.FTZ R6, R15, R6, !PT ;  /* 0x000000060f067209 */ /* 0x000fe20007810000 */
[----:B------:R-:W-:Y:S01]  /*ea50*/  MUFU.EX2 R48, R48 ;  /* 0x0000003000307308 */ /* 0x000fe20000000800 */
[----:B------:R-:W-:-:S02]  /*ea60*/  ISETP.LT.OR P3, PT, R83, 0x79, P3 ;  /* 0x000000795300780c */ /* 0x000fc40001f61670 */
[----:B------:R-:W-:Y:S02]  /*ea70*/  FMNMX.FTZ R6, R11, R6, !PT ;  /* 0x000000060b067209 */ /* 0x000fe40007810000 */
[----:B------:R-:W-:Y:S02]  /*ea80*/  ISETP.LT.OR P2, PT, R83, 0x7a, P2 ;  /* 0x0000007a5300780c */ /* 0x000fe40001741670 */
[----:B------:R-:W-:Y:S01]  /*ea90*/  FMNMX.FTZ R9, R13, R6, !PT ;  /* 0x000000060d097209 */ /* 0x000fe20007810000 */
[----:B------:R-:W-:Y:S01]  /*eaa0*/  MUFU.EX2 R50, R50 ;  /* 0x0000003200327308 */ /* 0x000fe20000000800 */
[----:B------:R-:W-:Y:S02]  /*eab0*/  FSEL R74, R74, -INF , !P3 ;  /* 0xff8000004a4a7808 */ /* 0x000fe40005800000 */
[----:B------:R-:W-:Y:S02]  /*eac0*/  FMNMX.FTZ R6, R20, R9, !PT ;  /* 0x0000000914067209 */ /* 0x000fe40007810000 */
[----:B------:R-:W-:-:S02]  /*ead0*/  FSEL R76, R76, -INF , !P2 ;  /* 0xff8000004c4c7808 */ /* 0x000fc40005000000 */
        /* <DEDUP_REMOVED lines=39> */
[----:B------:R-:W-:-:S05]  /*ed50*/  FMNMX.FTZ R9, R76, R9, !PT ;  /* 0x000000094c097209 */ /* 0x000fca0007810000 */
[----:B------:R-:W0:Y:S02]  /*ed60*/  SHFL.BFLY PT, R6, R9, 0x2, 0x1f ;  /* 0x0c401f0009067f89 */ /* 0x000e2400000e0000 */
[----:B0-----:R-:W-:-:S05]  /*ed70*/  FMNMX.FTZ R9, R9, R6, !PT ;  /* 0x0000000609097209 */ /* 0x001fca0007810000 */
[----:B------:R-:W0:Y:S02]  /*ed80*/  SHFL.BFLY PT, R6, R9, 0x1, 0x1f ;  /* 0x0c201f0009067f89 */ /* 0x000e2400000e0000 */
[----:B0-----:R-:W-:-:S04]  /*ed90*/  FMNMX.FTZ R9, R9, R6, !PT ;  /* 0x0000000609097209 */ /* 0x001fc80007810000 */
[C---:B------:R-:W-:Y:S01]  /*eda0*/  FSETP.NEU.FTZ.AND P2, PT, R9.reuse, -INF , PT ;  /* 0xff8000000900780b */ /* 0x040fe20003f5d000 */
[----:B------:R-:W-:-:S03]  /*edb0*/  FMUL.FTZ R6, R9, UR34 ;  /* 0x0000002209067c20 */ /* 0x000fc60008410000 */
[----:B------:R-:W-:Y:S02]  /*edc0*/  FSEL R72, R9, RZ, P2 ;  /* 0x000000ff09487208 */ /* 0x000fe40001000000 */
[----:B------:R-:W-:Y:S02]  /*edd0*/  FSEL R6, R6, RZ, P2 ;  /* 0x000000ff06067208 */ /* 0x000fe40001000000 */
[----:B------:R-:W-:Y:S01]  /*ede0*/  ISETP.GT.AND P2, PT, R0, UR37, PT ;  /* 0x0000002500007c0c */ /* 0x000fe2000bf44270 */
[----:B------:R-:W-:Y:S01]  /*edf0*/  FADD.FTZ R72, -R72, R5 ;  /* 0x0000000548487221 */ /* 0x000fe20000010100 */
[----:B------:R-:W-:Y:S02]  /*ee00*/  VIADD R0, R0, 0xffffffff ;  /* 0xffffffff00007836 */ /* 0x000fe40000000000 */
[--C-:B------:R-:W-:Y:S01]  /*ee10*/  FFMA.FTZ R7, R7, UR34, -R6.reuse ;  /* 0x0000002207077c23 */ /* 0x100fe20008010806 */
[--C-:B------:R-:W-:Y:S01]  /*ee20*/  FFMA.FTZ R10, R15, UR34, -R6.reuse ;  /* 0x000000220f0a7c23 */ /* 0x100fe20008010806 */
[--C-:B------:R-:W-:Y:S01]  /*ee30*/  FFMA.FTZ R11, R11, UR34, -R6.reuse ;  /* 0x000000220b0b7c23 */ /* 0x100fe20008010806 */
[----:B------:R-:W-:Y:S01]  /*ee40*/  FFMA.FTZ R42, R13, UR34, -R6 ;  /* 0x000000220d2a7c23 */ /* 0x000fe20008010806 */
[----:B------:R-:W-:-:S02]  /*ee50*/  IMAD.U32 R13, RZ, RZ, UR56 ;  /* 0x00000038ff0d7e24 */ /* 0x000fc4000f8e00ff */
[----:B------:R-:W-:Y:S01]  /*ee60*/  FMUL.FTZ R5, R72, UR34 ;  /* 0x0000002248057c20 */ /* 0x000fe20008410000 */
        /* <DEDUP_REMOVED lines=11> */
[--C-:B------:R-:W-:Y:S01]  /*ef20*/  FFMA.FTZ R70, R70, UR34, -R6.reuse ;  /* 0x0000002246467c23 */ /* 0x100fe20008010806 */
[----:B------:R-:W-:Y:S01]  /*ef30*/  FFMA.FTZ R74, R74, UR34, -R6 ;  /* 0x000000224a4a7c23 */ /* 0x000fe20008010806 */
[----:B------:R-:W-:Y:S01]  /*ef40*/  UMOV UR56, UR48 ;  /* 0x0000003000387c82 */ /* 0x000fe20008000000 */
[----:B------:R-:W-:Y:S01]  /*ef50*/  @!P1 PRMT R13, RZ, 0x654, R13 ;  /* 0x00000654ff0d9816 */ /* 0x000fe2000000000d */
[----:B------:R-:W-:Y:S03]  /*ef60*/  MUFU.EX2 R11, R11 ;  /* 0x0000000b000b7308 */ /* 0x000fe60000000800 */
[----:B------:R0:W-:Y:S05]  /*ef70*/  @!P1 SYNCS.ARRIVE.TRANS64.RED.A1T0 RZ, [R13+URZ], RZ ;  /* 0x000000ff0dff99a7 */ /* 0x0001ea000810043f */
[----:B------:R-:W1:Y:S01]  /*ef80*/  MUFU.EX2 R42, R42 ;  /* 0x0000002a002a7308 */ /* 0x000e620000000800 */
[----:B0-----:R-:W-:-:S07]  /*ef90*/  F2FP.BF16.F32.PACK_AB R13, R10, R7 ;  /* 0x000000070a0d723e */ /* 0x001fce00000010ff */
[----:B------:R-:W0:Y:S08]  /*efa0*/  MUFU.EX2 R5, R5 ;  /* 0x0000000500057308 */ /* 0x000e300000000800 */
[----:B------:R-:W-:Y:S01]  /*efb0*/  MUFU.EX2 R35, R35 ;  /* 0x0000002300237308 */ /* 0x000fe20000000800 */
[----:B-1----:R-:W-:-:S05]  /*efc0*/  F2FP.BF16.F32.PACK_AB R15, R42, R11 ;  /* 0x0000000b2a0f723e */ /* 0x002fca00000010ff */
[----:B------:R1:W-:Y:S02]  /*efd0*/  STSM.16.M88.4 [R17+0x21800], R12 ;  /* 0x0218000c11007844 */ /* 0x0003e40000000200 */
[----:B------:R-:W-:Y:S01]  /*efe0*/  MUFU.EX2 R67, R67 ;  /* 0x0000004300437308 */ /* 0x000fe20000000800 */
[----:B0-----:R-:W-:Y:S01]  /*eff0*/  FFMA.FTZ R7, R5, R2, R7 ;  /* 0x0000000205077223 */ /* 0x001fe20000010007 */
[--C-:B------:R-:W-:Y:S01]  /*f000*/  FFMA.FTZ R2, R45, UR34, -R6.reuse ;  /* 0x000000222d027c23 */ /* 0x100fe20008010806 */
[--C-:B------:R-:W-:Y:S01]  /*f010*/  FFMA.FTZ R45, R53, UR34, -R6.reuse ;  /* 0x00000022352d7c23 */ /* 0x100fe20008010806 */
[-C--:B------:R-:W-:Y:S01]  /*f020*/  FMUL.FTZ R90, R90, R5.reuse ;  /* 0x000000055a5a7220 */ /* 0x080fe20000410000 */
[----:B------:R-:W-:Y:S01]  /*f030*/  FADD.FTZ R10, R10, R7 ;  /* 0x000000070a0a7221 */ /* 0x000fe20000010000 */
[--C-:B------:R-:W-:Y:S01]  /*f040*/  FFMA.FTZ R7, R47, UR34, -R6.reuse ;  /* 0x000000222f077c23 */ /* 0x100fe20008010806 */
[-C--:B------:R-:W-:Y:S01]  /*f050*/  FMUL.FTZ R91, R91, R5.reuse ;  /* 0x000000055b5b7220 */ /* 0x080fe20000410000 */
[----:B------:R-:W-:Y:S01]  /*f060*/  MUFU.EX2 R2, R2 ;  /* 0x0000000200027308 */ /* 0x000fe20000000800 */
[-C--:B------:R-:W-:Y:S01]  /*f070*/  FMUL.FTZ R94, R94, R5.reuse ;  /* 0x000000055e5e7220 */ /* 0x080fe20000410000 */
[-C--:B------:R-:W-:Y:S01]  /*f080*/  FMUL.FTZ R95, R95, R5.reuse ;  /* 0x000000055f5f7220 */ /* 0x080fe20000410000 */
[-C--:B------:R-:W-:Y:S01]  /*f090*/  FMUL.FTZ R98, R98, R5.reuse ;  /* 0x0000000562627220 */ /* 0x080fe20000410000 */
[-C--:B------:R-:W-:Y:S01]  /*f0a0*/  FMUL.FTZ R99, R99, R5.reuse ;  /* 0x0000000563637220 */ /* 0x080fe20000410000 */
[-C--:B------:R-:W-:Y:S01]  /*f0b0*/  FMUL.FTZ R102, R102, R5.reuse ;  /* 0x0000000566667220 */ /* 0x080fe20000410000 */
[--C-:B-1----:R-:W-:Y:S01]  /*f0c0*/  FFMA.FTZ R15, R20, UR34, -R6.reuse ;  /* 0x00000022140f7c23 */ /* 0x102fe20008010806 */
[--C-:B------:R-:W-:Y:S01]  /*f0d0*/  FFMA.FTZ R20, R21, UR34, -R6.reuse ;  /* 0x0000002215147c23 */ /* 0x100fe20008010806 */
[----:B------:R0:W1:Y:S01]  /*f0e0*/  MUFU.EX2 R12, R43 ;  /* 0x0000002b000c7308 */ /* 0x0000620000000800 */
[--C-:B------:R-:W-:Y:S01]  /*f0f0*/  FFMA.FTZ R21, R25, UR34, -R6.reuse ;  /* 0x0000002219157c23 */ /* 0x100fe20008010806 */
[--C-:B------:R-:W-:Y:S01]  /*f100*/  FFMA.FTZ R25, R27, UR34, -R6.reuse ;  /* 0x000000221b197c23 */ /* 0x100fe20008010806 */
[--C-:B------:R-:W-:Y:S01]  /*f110*/  FFMA.FTZ R27, R29, UR34, -R6.reuse ;  /* 0x000000221d1b7c23 */ /* 0x100fe20008010806 */
[----:B------:R-:W-:Y:S01]  /*f120*/  FFMA.FTZ R29, R37, UR34, -R6 ;  /* 0x00000022251d7c23 */ /* 0x000fe20008010806 */
[----:B------:R-:W-:Y:S01]  /*f130*/  FADD.FTZ R37, R11, R10 ;  /* 0x0000000a0b257221 */ /* 0x000fe20000010000 */
[--C-:B------:R-:W-:Y:S01]  /*f140*/  FFMA.FTZ R10, R49, UR34, -R6.reuse ;  /* 0x00000022310a7c23 */ /* 0x100fe20008010806 */
[--C-:B------:R-:W-:Y:S01]  /*f150*/  FFMA.FTZ R11, R51, UR34, -R6.reuse ;  /* 0x00000022330b7c23 */ /* 0x100fe20008010806 */
[----:B------:R-:W2:Y:S01]  /*f160*/  MUFU.EX2 R14, R24 ;  /* 0x00000018000e7308 */ /* 0x000ea20000000800 */
[----:B------:R-:W-:Y:S01]  /*f170*/  FADD.FTZ R42, R42, R37 ;  /* 0x000000252a2a7221 */ /* 0x000fe20000010000 */
[----:B0-----:R-:W-:Y:S01]  /*f180*/  FFMA.FTZ R43, R65, UR34, -R6 ;  /* 0x00000022412b7c23 */ /* 0x001fe20008010806 */
[-C--:B------:R-:W-:Y:S01]  /*f190*/  FMUL.FTZ R103, R103, R5.reuse ;  /* 0x0000000567677220 */ /* 0x080fe20000410000 */
[-C--:B------:R-:W-:Y:S01]  /*f1a0*/  FMUL.FTZ R106, R106, R5.reuse ;  /* 0x000000056a6a7220 */ /* 0x080fe20000410000 */
[-C--:B------:R-:W-:Y:S01]  /*f1b0*/  FMUL.FTZ R107, R107, R5.reuse ;  /* 0x000000056b6b7220 */ /* 0x080fe20000410000 */
[-C--:B------:R-:W-:Y:S01]  /*f1c0*/  FMUL.FTZ R110, R110, R5.reuse ;  /* 0x000000056e6e7220 */ /* 0x080fe20000410000 */
[-C--:B------:R-:W-:Y:S01]  /*f1d0*/  FMUL.FTZ R111, R111, R5.reuse ;  /* 0x000000056f6f7220 */ /* 0x080fe20000410000 */
[----:B------:R-:W0:Y:S01]  /*f1e0*/  MUFU.EX2 R15, R15 ;  /* 0x0000000f000f7308 */ /* 0x000e220000000800 */
[----:B-1----:R-:W-:Y:S01]  /*f1f0*/  FADD.FTZ R3, R12, R3 ;  /* 0x000000030c037221 */ /* 0x002fe20000010000 */
[----:B------:R-:W-:Y:S01]  /*f200*/  F2FP.BF16.F32.PACK_AB R12, R84, R12 ;  /* 0x0000000c540c723e */ /* 0x000fe200000010ff */
[-C--:B------:R-:W-:Y:S01]  /*f210*/  FMUL.FTZ R114, R114, R5.reuse ;  /* 0x0000000572727220 */ /* 0x080fe20000410000 */
[-C--:B------:R-:W-:Y:S01]  /*f220*/  FMUL.FTZ R115, R115, R5.reuse ;  /* 0x0000000573737220 */ /* 0x080fe20000410000 */
[----:B------:R-:W-:Y:S01]  /*f230*/  FADD.FTZ R3, R84, R3 ;  /* 0x0000000354037221 */ /* 0x000fe20000010000 */
[-C--:B------:R-:W-:Y:S01]  /*f240*/  FMUL.FTZ R118, R118, R5.reuse ;  /* 0x0000000576767220 */ /* 0x080fe20000410000 */
[-C--:B------:R-:W-:Y:S01]  /*f250*/  FMUL.FTZ R119, R119, R5.reuse ;  /* 0x0000000577777220 */ /* 0x080fe20000410000 */
[----:B------:R-:W1:Y:S01]  /*f260*/  MUFU.EX2 R20, R20 ;  /* 0x0000001400147308 */ /* 0x000e620000000800 */
[----:B--2---:R-:W-:Y:S01]  /*f270*/  FADD.FTZ R47, R14, R3 ;  /* 0x000000030e2f7221 */ /* 0x004fe20000010000 */
[----:B------:R-:W-:Y:S01]  /*f280*/  F2FP.BF16.F32.PACK_AB R14, R26, R14 ;  /* 0x0000000e1a0e723e */ /* 0x000fe200000010ff */
[-C--:B------:R-:W-:Y:S01]  /*f290*/  FMUL.FTZ R122, R122, R5.reuse ;  /* 0x000000057a7a7220 */ /* 0x080fe20000410000 */
[-C--:B------:R-:W-:Y:S01]  /*f2a0*/  FMUL.FTZ R123, R123, R5.reuse ;  /* 0x000000057b7b7220 */ /* 0x080fe20000410000 */
[----:B------:R-:W-:Y:S01]  /*f2b0*/  FADD.FTZ R47, R26, R47 ;  /* 0x0000002f1a2f7221 */ /* 0x000fe20000010000 */
[-C--:B------:R-:W-:Y:S01]  /*f2c0*/  FMUL.FTZ R126, R126, R5.reuse ;  /* 0x000000057e7e7220 */ /* 0x080fe20000410000 */
[-C--:B------:R-:W-:Y:S01]  /*f2d0*/  FMUL.FTZ R127, R127, R5.reuse ;  /* 0x000000057f7f7220 */ /* 0x080fe20000410000 */
[----:B------:R-:W2:Y:S01]  /*f2e0*/  MUFU.EX2 R21, R21 ;  /* 0x0000001500157308 */ /* 0x000ea20000000800 */
[----:B0-----:R-:W-:Y:S01]  /*f2f0*/  FADD.FTZ R37, R15, R42 ;  /* 0x0000002a0f257221 */ /* 0x001fe20000010000 */
[-C--:B------:R-:W-:Y:S01]  /*f300*/  FMUL.FTZ R130, R130, R5.reuse ;  /* 0x0000000582827220 */ /* 0x080fe20000410000 */
[-C--:B------:R-:W-:Y:S01]  /*f310*/  FMUL.FTZ R131, R131, R5.reuse ;  /* 0x0000000583837220 */ /* 0x080fe20000410000 */
[-C--:B------:R-:W-:Y:S01]  /*f320*/  FMUL.FTZ R134, R134, R5.reuse ;  /* 0x0000000586867220 */ /* 0x080fe20000410000 */
[----:B------:R-:W-:Y:S01]  /*f330*/  FMUL.FTZ R135, R135, R5 ;  /* 0x0000000587877220 */ /* 0x000fe20000410000 */
[----:B------:R-:W-:-:S02]  /*f340*/  IMAD.MOV.U32 R5, RZ, RZ, R9 ;  /* 0x000000ffff057224 */ /* 0x000fc400078e0009 */
[----:B------:R-:W0:Y:S01]  /*f350*/  MUFU.EX2 R24, R28 ;  /* 0x0000001c00187308 */ /* 0x000e220000000800 */
[----:B-1----:R-:W-:-:S07]  /*f360*/  FADD.FTZ R26, R20, R37 ;  /* 0x00000025141a7221 */ /* 0x002fce0000010000 */
[----:B------:R-:W1:Y:S01]  /*f370*/  MUFU.EX2 R25, R25 ;  /* 0x0000001900197308 */ /* 0x000e620000000800 */
[----:B--2---:R-:W-:-:S07]  /*f380*/  FADD.FTZ R26, R21, R26 ;  /* 0x0000001a151a7221 */ /* 0x004fce0000010000 */
[----:B------:R2:W-:Y:S01]  /*f390*/  MUFU.EX2 R28, R36 ;  /* 0x00000024001c7308 */ /* 0x0005e20000000800 */
[----:B0-----:R-:W-:-:S07]  /*f3a0*/  FADD.FTZ R72, R24, R47 ;  /* 0x0000002f18487221 */ /* 0x001fce0000010000 */
[----:B------:R-:W0:Y:S01]  /*f3b0*/  MUFU.EX2 R13, R30 ;  /* 0x0000001e000d7308 */ /* 0x000e220000000800 */
[----:B--2---:R-:W-:Y:S01]  /*f3c0*/  FFMA.FTZ R36, R31, UR34, -R6 ;  /* 0x000000221f247c23 */ /* 0x004fe20008010806 */
[----:B-1----:R-:W-:Y:S01]  /*f3d0*/  FADD.FTZ R26, R25, R26 ;  /* 0x0000001a191a7221 */ /* 0x002fe20000010000 */
[--C-:B------:R-:W-:Y:S01]  /*f3e0*/  FFMA.FTZ R31, R39, UR34, -R6.reuse ;  /* 0x00000022271f7c23 */ /* 0x100fe20008010806 */
[----:B------:R-:W-:-:S04]  /*f3f0*/  FFMA.FTZ R39, R59, UR34, -R6 ;  /* 0x000000223b277c23 */ /* 0x000fc80008010806 */
[----:B------:R-:W1:Y:S08]  /*f400*/  MUFU.EX2 R27, R27 ;  /* 0x0000001b001b7308 */ /* 0x000e700000000800 */
[----:B------:R2:W-:Y:S01]  /*f410*/  MUFU.EX2 R30, R40 ;  /* 0x00000028001e7308 */ /* 0x0005e20000000800 */
[C---:B0-----:R-:W-:Y:S01]  /*f420*/  FADD.FTZ R47, R13.reuse, R72 ;  /* 0x000000480d2f7221 */ /* 0x041fe20000010000 */
[----:B------:R-:W-:-:S03]  /*f430*/  F2FP.BF16.F32.PACK_AB R24, R13, R24 ;  /* 0x000000180d18723e */ /* 0x000fc600000010ff */
[----:B------:R-:W-:-:S03]  /*f440*/  FADD.FTZ R47, R32, R47 ;  /* 0x0000002f202f7221 */ /* 0x000fc60000010000 */
[----:B------:R-:W0:Y:S01]  /*f450*/  MUFU.EX2 R36, R36 ;  /* 0x0000002400247308 */ /* 0x000e220000000800 */
[----:B--2---:R-:W-:Y:S01]  /*f460*/  FFMA.FTZ R40, R33, UR34, -R6 ;  /* 0x0000002221287c23 */ /* 0x004fe20008010806 */
[----:B-1----:R-:W-:Y:S01]  /*f470*/  FADD.FTZ R37, R27, R26 ;  /* 0x0000001a1b257221 */ /* 0x002fe20000010000 */
[--C-:B------:R-:W-:Y:S01]  /*f480*/  FFMA.FTZ R33, R41, UR34, -R6.reuse ;  /* 0x0000002229217c23 */ /* 0x100fe20008010806 */
[----:B------:R-:W-:Y:S01]  /*f490*/  FADD.FTZ R47, R34, R47 ;  /* 0x0000002f222f7221 */ /* 0x000fe20000010000 */
[--C-:B------:R-:W-:Y:S01]  /*f4a0*/  FFMA.FTZ R41, R61, UR34, -R6.reuse ;  /* 0x000000223d297c23 */ /* 0x100fe20008010806 */
[----:B------:R-:W-:Y:S02]  /*f4b0*/  FFMA.FTZ R6, R76, UR34, -R6 ;  /* 0x000000224c067c23 */ /* 0x000fe40008010806 */
[----:B------:R-:W1:Y:S01]  /*f4c0*/  MUFU.EX2 R40, R40 ;  /* 0x0000002800287308 */ /* 0x000e620000000800 */
[----:B------:R-:W-:Y:S01]  /*f4d0*/  FADD.FTZ R47, R28, R47 ;  /* 0x0000002f1c2f7221 */ /* 0x000fe20000010000 */
[----:B------:R-:W-:-:S03]  /*f4e0*/  F2FP.BF16.F32.PACK_AB R28, R38, R28 ;  /* 0x0000001c261c723e */ /* 0x000fc600000010ff */
[----:B------:R-:W-:-:S03]  /*f4f0*/  FADD.FTZ R47, R38, R47 ;  /* 0x0000002f262f7221 */ /* 0x000fc60000010000 */
        /* <DEDUP_REMOVED lines=9> */
[----:B------:R-:W-:Y:S01]  /*f590*/  FADD.FTZ R26, R35, R26 ;  /* 0x0000001a231a7221 */ /* 0x000fe20000010000 */
[----:B------:R-:W-:Y:S01]  /*f5a0*/  F2FP.BF16.F32.PACK_AB R15, R25, R21 ;  /* 0x00000015190f723e */ /* 0x000fe200000010ff */
[----:B------:R-:W-:Y:S01]  /*f5b0*/  FADD.FTZ R49, R48, R49 ;  /* 0x0000003130317221 */ /* 0x000fe20000010000 */
[----:B------:R-:W1:Y:S01]  /*f5c0*/  MUFU.EX2 R33, R33 ;  /* 0x0000002100217308 */ /* 0x000e620000000800 */
[----:B--2---:R-:W-:Y:S01]  /*f5d0*/  FADD.FTZ R26, R29, R26 ;  /* 0x0000001a1d1a7221 */ /* 0x004fe20000010000 */
[----:B------:R-:W-:Y:S01]  /*f5e0*/  F2FP.BF16.F32.PACK_AB R25, R36, R27 ;  /* 0x0000001b2419723e */ /* 0x000fe200000010ff */
[----:B------:R-:W-:Y:S01]  /*f5f0*/  FADD.FTZ R49, R50, R49 ;  /* 0x0000003132317221 */ /* 0x000fe20000010000 */
[----:B------:R2:W-:Y:S01]  /*f600*/  STSM.16.M88.4 [R22], R12 ;  /* 0x0000000c16007844 */ /* 0x0005e20000000200 */
[----:B------:R-:W-:-:S02]  /*f610*/  F2FP.BF16.F32.PACK_AB R27, R35, R40 ;  /* 0x00000028231b723e */ /* 0x000fc400000010ff */
[----:B------:R-:W-:Y:S01]  /*f620*/  FADD.FTZ R49, R52, R49 ;  /* 0x0000003134317221 */ /* 0x000fe20000010000 */
[----:B------:R-:W3:Y:S01]  /*f630*/  MUFU.EX2 R7, R7 ;  /* 0x0000000700077308 */ /* 0x000ee20000000800 */
[C---:B0-----:R-:W-:Y:S01]  /*f640*/  FADD.FTZ R72, R31.reuse, R26 ;  /* 0x0000001a1f487221 */ /* 0x041fe20000010000 */
[----:B------:R-:W-:Y:S01]  /*f650*/  F2FP.BF16.F32.PACK_AB R26, R34, R32 ;  /* 0x00000020221a723e */ /* 0x000fe200000010ff */
[----:B------:R-:W-:Y:S01]  /*f660*/  FADD.FTZ R49, R54, R49 ;  /* 0x0000003136317221 */ /* 0x000fe20000010000 */
[----:B------:R-:W-:-:S03]  /*f670*/  F2FP.BF16.F32.PACK_AB R29, R31, R29 ;  /* 0x0000001d1f1d723e */ /* 0x000fc600000010ff */
[----:B------:R-:W-:Y:S01]  /*f680*/  FADD.FTZ R49, R56, R49 ;  /* 0x0000003138317221 */ /* 0x000fe20000010000 */
[----:B------:R-:W0:Y:S01]  /*f690*/  MUFU.EX2 R10, R10 ;  /* 0x0000000a000a7308 */ /* 0x000e220000000800 */
[----:B-1----:R-:W-:Y:S01]  /*f6a0*/  FADD.FTZ R47, R33, R72 ;  /* 0x00000048212f7221 */ /* 0x002fe20000010000 */
[----:B------:R-:W-:Y:S01]  /*f6b0*/  F2FP.BF16.F32.PACK_AB R31, R2, R33 ;  /* 0x00000021021f723e */ /* 0x000fe200000010ff */
[----:B------:R-:W-:Y:S01]  /*f6c0*/  FADD.FTZ R49, R58, R49 ;  /* 0x000000313a317221 */ /* 0x000fe20000010000 */
[----:B--2---:R-:W-:Y:S01]  /*f6d0*/  F2FP.BF16.F32.PACK_AB R12, R48, R46 ;  /* 0x0000002e300c723e */ /* 0x004fe200000010ff */
[----:B------:R-:W-:Y:S01]  /*f6e0*/  FADD.FTZ R20, R2, R47 ;  /* 0x0000002f02147221 */ /* 0x000fe20000010000 */
[----:B------:R-:W-:Y:S01]  /*f6f0*/  F2FP.BF16.F32.PACK_AB R14, R52, R50 ;  /* 0x00000032340e723e */ /* 0x000fe200000010ff */
[----:B------:R1:W-:Y:S01]  /*f700*/  STSM.16.M88.4 [R19], R24 ;  /* 0x0000001813007844 */ /* 0x0003e20000000200 */
[----:B------:R-:W2:Y:S01]  /*f710*/  MUFU.EX2 R11, R11 ;  /* 0x0000000b000b7308 */ /* 0x000ea20000000800 */
[----:B---3--:R-:W-:Y:S01]  /*f720*/  FADD.FTZ R21, R7, R20 ;  /* 0x0000001407157221 */ /* 0x008fe20000010000 */
[----:B------:R-:W-:Y:S01]  /*f730*/  FADD.FTZ R49, R60, R49 ;  /* 0x000000313c317221 */ /* 0x000fe20000010000 */
[----:B------:R3:W-:Y:S03]  /*f740*/  STSM.16.M88.4 [R18], R28 ;  /* 0x0000001c12007844 */ /* 0x0007e60000000200 */
[----:B------:R-:W-:-:S02]  /*f750*/  FADD.FTZ R49, R62, R49 ;  /* 0x000000313e317221 */ /* 0x000fc40000010000 */
[----:B------:R-:W4:Y:S01]  /*f760*/  MUFU.EX2 R45, R45 ;  /* 0x0000002d002d7308 */ /* 0x000f220000000800 */
[----:B0-----:R-:W-:Y:S01]  /*f770*/  FADD.FTZ R20, R10, R21 ;  /* 0x000000150a147221 */ /* 0x001fe20000010000 */
[----:B------:R-:W-:-:S04]  /*f780*/  FADD.FTZ R49, R64, R49 ;  /* 0x0000003140317221 */ /* 0x000fc80000010000 */
[----:B------:R-:W-:Y:S01]  /*f790*/  FADD.FTZ R2, R66, R49 ;  /* 0x0000003142027221 */ /* 0x000fe20000010000 */
[----:B-1----:R-:W-:Y:S01]  /*f7a0*/  F2FP.BF16.F32.PACK_AB R24, R64, R62 ;  /* 0x0000003e4018723e */ /* 0x002fe200000010ff */
[----:B------:R-:W0:Y:S01]  /*f7b0*/  MUFU.EX2 R3, R55 ;  /* 0x0000003700037308 */ /* 0x000e220000000800 */
[----:B--2---:R-:W-:Y:S01]  /*f7c0*/  FADD.FTZ R20, R11, R20 ;  /* 0x000000140b147221 */ /* 0x004fe20000010000 */
[C---:B------:R-:W-:Y:S01]  /*f7d0*/  F2FP.BF16.F32.PACK_AB R26, R71.reuse, R66 ;  /* 0x00000042471a723e */ /* 0x040fe200000010ff */
[----:B------:R-:W-:Y:S01]  /*f7e0*/  FADD.FTZ R2, R71, R2 ;  /* 0x0000000247027221 */ /* 0x000fe20000010000 */
[----:B---3--:R-:W-:Y:S02]  /*f7f0*/  F2FP.BF16.F32.PACK_AB R28, R77, R75 ;  /* 0x0000004b4d1c723e */ /* 0x008fe400000010ff */
[----:B------:R-:W-:Y:S02]  /*f800*/  F2FP.BF16.F32.PACK_AB R30, R79, R78 ;  /* 0x0000004e4f1e723e */ /* 0x000fe400000010ff */
[----:B------:R-:W1:Y:S01]  /*f810*/  MUFU.EX2 R42, R57 ;  /* 0x00000039002a7308 */ /* 0x000e620000000800 */
[C---:B----4-:R-:W-:Y:S01]  /*f820*/  F2FP.BF16.F32.PACK_AB R15, R45.reuse, R11 ;  /* 0x0000000b2d0f723e */ /* 0x050fe200000010ff */
[----:B------:R-:W-:-:S06]  /*f830*/  FADD.FTZ R20, R45, R20 ;  /* 0x000000142d147221 */ /* 0x000fcc0000010000 */
[----:B------:R-:W2:Y:S01]  /*f840*/  MUFU.EX2 R39, R39 ;  /* 0x0000002700277308 */ /* 0x000ea20000000800 */
[----:B0-----:R-:W-:-:S07]  /*f850*/  FADD.FTZ R13, R3, R20 ;  /* 0x00000014030d7221 */ /* 0x001fce0000010000 */
[----:B------:R-:W0:Y:S01]  /*f860*/  MUFU.EX2 R41, R41 ;  /* 0x0000002900297308 */ /* 0x000e220000000800 */
[----:B-1----:R-:W-:Y:S01]  /*f870*/  FADD.FTZ R20, R42, R13 ;  /* 0x0000000d2a147221 */ /* 0x002fe20000010000 */
[----:B------:R-:W-:Y:S01]  /*f880*/  F2FP.BF16.F32.PACK_AB R13, R10, R7 ;  /* 0x000000070a0d723e */ /* 0x000fe200000010ff */
[----:B------:R-:W-:-:S04]  /*f890*/  FADD.FTZ R10, R75, R2 ;  /* 0x000000024b0a7221 */ /* 0x000fc80000010000 */
[----:B------:R1:W-:Y:S01]  /*f8a0*/  STSM.16.M88.4 [R17+0x27800], R12 ;  /* 0x0278000c11007844 */ /* 0x0003e20000000200 */
[----:B------:R-:W3:Y:S01]  /*f8b0*/  MUFU.EX2 R37, R63 ;  /* 0x0000003f00257308 */ /* 0x000ee20000000800 */
[----:B--2---:R-:W-:-:S07]  /*f8c0*/  FADD.FTZ R20, R39, R20 ;  /* 0x0000001427147221 */ /* 0x004fce0000010000 */
[----:B------:R-:W2:Y:S01]  /*f8d0*/  MUFU.EX2 R43, R43 ;  /* 0x0000002b002b7308 */ /* 0x000ea20000000800 */
[----:B0-----:R-:W-:Y:S01]  /*f8e0*/  FADD.FTZ R20, R41, R20 ;  /* 0x0000001429147221 */ /* 0x001fe20000010000 */
[----:B-1----:R-:W-:-:S06]  /*f8f0*/  F2FP.BF16.F32.PACK_AB R12, R56, R54 ;  /* 0x00000036380c723e */ /* 0x002fcc00000010ff */
[----:B------:R-:W0:Y:S01]  /*f900*/  MUFU.EX2 R68, R68 ;  /* 0x0000004400447308 */ /* 0x000e220000000800 */
[----:B------:R-:W-:Y:S01]  /*f910*/  F2FP.BF16.F32.PACK_AB R14, R60, R58 ;  /* 0x0000003a3c0e723e */ /* 0x000fe200000010ff */
[----:B---3--:R-:W-:Y:S01]  /*f920*/  FADD.FTZ R20, R37, R20 ;  /* 0x0000001425147221 */ /* 0x008fe20000010000 */
[----:B------:R-:W-:Y:S02]  /*f930*/  F2FP.BF16.F32.PACK_AB R13, R42, R3 ;  /* 0x000000032a0d723e */ /* 0x000fe400000010ff */
[----:B------:R-:W-:-:S03]  /*f940*/  F2FP.BF16.F32.PACK_AB R15, R41, R39 ;  /* 0x00000027290f723e */ /* 0x000fc600000010ff */
[----:B------:R-:W1:Y:S01]  /*f950*/  MUFU.EX2 R69, R69 ;  /* 0x0000004500457308 */ /* 0x000e620000000800 */
[C---:B--2---:R-:W-:Y:S01]  /*f960*/  F2FP.BF16.F32.PACK_AB R25, R43.reuse, R37 ;  /* 0x000000252b19723e */ /* 0x044fe200000010ff */
[----:B------:R4:W-:Y:S01]  /*f970*/  STSM.16.M88.4 [R23], R12 ;  /* 0x0000000c17007844 */ /* 0x0009e20000000200 */
[----:B------:R-:W-:-:S04]  /*f980*/  FADD.FTZ R20, R43, R20 ;  /* 0x000000142b147221 */ /* 0x000fc80000010000 */
[----:B------:R-:W-:Y:S01]  /*f990*/  FADD.FTZ R7, R67, R20 ;  /* 0x0000001443077221 */ /* 0x000fe20000010000 */
[----:B------:R-:W2:Y:S01]  /*f9a0*/  MUFU.EX2 R70, R70 ;  /* 0x0000004600467308 */ /* 0x000ea20000000800 */
[C---:B0-----:R-:W-:Y:S02]  /*f9b0*/  F2FP.BF16.F32.PACK_AB R27, R68.reuse, R67 ;  /* 0x00000043441b723e */ /* 0x041fe400000010ff */
[----:B------:R-:W-:Y:S01]  /*f9c0*/  FADD.FTZ R2, R68, R7 ;  /* 0x0000000744027221 */ /* 0x000fe20000010000 */
[----:B------:R-:W-:Y:S02]  /*f9d0*/  FADD.FTZ R7, R77, R10 ;  /* 0x0000000a4d077221 */ /* 0x000fe40000010000 */
[----:B------:R4:W-:Y:S02]  /*f9e0*/  STSM.16.M88.4 [R19+0x6000], R24 ;  /* 0x0060001813007844 */ /* 0x0009e40000000200 */
[----:B------:R-:W0:Y:S01]  /*f9f0*/  MUFU.EX2 R11, R74 ;  /* 0x0000004a000b7308 */ /* 0x000e220000000800 */
[----:B-1----:R-:W-:Y:S01]  /*fa00*/  FADD.FTZ R2, R69, R2 ;  /* 0x0000000245027221 */ /* 0x002fe20000010000 */
[----:B------:R-:W-:-:S04]  /*fa10*/  FADD.FTZ R78, R78, R7 ;  /* 0x000000074e4e7221 */ /* 0x000fc80000010000 */
[----:B------:R-:W-:Y:S02]  /*fa20*/  FADD.FTZ R3, R79, R78 ;  /* 0x0000004e4f037221 */ /* 0x000fe40000010000 */
[----:B------:R-:W1:Y:S01]  /*fa30*/  MUFU.EX2 R6, R6 ;  /* 0x0000000600067308 */ /* 0x000e620000000800 */
[C---:B--2---:R-:W-:Y:S01]  /*fa40*/  F2FP.BF16.F32.PACK_AB R29, R70.reuse, R69 ;  /* 0x00000045461d723e */ /* 0x044fe200000010ff */
[----:B------:R-:W-:-:S04]  /*fa50*/  FADD.FTZ R2, R70, R2 ;  /* 0x0000000246027221 */ /* 0x000fc80000010000 */
[----:B0-----:R-:W-:Y:S01]  /*fa60*/  FADD.FTZ R2, R11, R2 ;  /* 0x000000020b027221 */ /* 0x001fe20000010000 */
[----:B-1----:R-:W-:-:S03]  /*fa70*/  F2FP.BF16.F32.PACK_AB R31, R6, R11 ;  /* 0x0000000b061f723e */ /* 0x002fc600000010ff */
[----:B------:R-:W-:Y:S02]  /*fa80*/  FADD.FTZ R2, R6, R2 ;  /* 0x0000000206027221 */ /* 0x000fe40000010000 */
[----:B------:R4:W-:Y:S01]  /*fa90*/  STSM.16.M88.4 [R18+0x6000], R28 ;  /* 0x0060001c12007844 */ /* 0x0009e20000000200 */
[----:B------:R0:W-:Y:S06]  /*faa0*/  MEMBAR.ALL.CTA ;  /* 0x0000000000007992 */ /* 0x0001ec0000008000 */
[----:B0-----:R-:W0:Y:S02]  /*fab0*/  FENCE.VIEW.ASYNC.S ;  /* 0x00000000000073c6 */ /* 0x001e240000000000 */
[----:B0-----:R-:W-:Y:S01]  /*fac0*/  NOP ;  /* 0x0000000000007918 */ /* 0x001fe20000000000 */
[----:B------:R-:W-:Y:S05]  /*fad0*/  @P2 BRA `(.L_x_10495) ;  /* 0xffffffc400dc2947 */ /* 0x000fea000383ffff */
.L_x_10478:
[----:B------:R-:W-:Y:S06]  /*fae0*/  BAR.ARV 0x8, 0x200 ;  /* 0x0208000000007b1d */ /* 0x000fec0000002000 */
[----:B------:R-:W-:Y:S05]  /*faf0*/  @!P0 BRA `(.L_x_10496) ;  /* 0x0000000000048947 */ /* 0x000fea0003800000 */
[----:B------:R-:W-:Y:S01]  /*fb00*/  BPT.TRAP 0x1 ;  /* 0x000000040000795c */ /* 0x000fe20000300000 */
.L_x_10496:
[----:B------:R-:W-:Y:S01]  /*fb10*/  ULEA UR9, UR48, UR42, 0x3 ;  /* 0x0000002a30097291 */ /* 0x000fe2000f8e183f */
[----:B------:R-:W-:-:S05]  /*fb20*/  IMAD.U32 R0, RZ, RZ, UR51 ;  /* 0x00000033ff007e24 */ /* 0x000fca000f8e00ff */
[----:B------:R-:W-:-:S04]  /*fb30*/  SHF.L.U32 R0, R0, 0x1f, RZ ;  /* 0x0000001f00007819 */ /* 0x000fc800000006ff */
[----:B------:R0:W1:Y:S01]  /*fb40*/  SYNCS.PHASECHK.TRANS64.TRYWAIT P2, [UR9+0x2d850], R0 ;  /* 0x02d85000ff0075a7 */ /* 0x0000620008040149 */
[----:B------:R-:W-:Y:S05]  /*fb50*/  @!P0 BRA `(.L_x_10497) ;  /* 0x0000000000048947 */ /* 0x000fea0003800000 */
[----:B------:R-:W-:Y:S01]  /*fb60*/  BPT.TRAP 0x1 ;  /* 0x000000040000795c */ /* 0x000fe20000300000 */
.L_x_10497:
[----:B-1----:R-:W-:Y:S05]  /*fb70*/  @P2 BRA `(.L_x_10498) ;  /* 0x0000000000082947 */ /* 0x002fea0003800000 */
[----:B------:R-:W1:Y:S02]  /*fb80*/  SYNCS.PHASECHK.TRANS64.TRYWAIT P0, [UR9+0x2d850], R0 ;  /* 0x02d85000ff0075a7 */ /* 0x000e640008000149 */
[----:B-1----:R-:W-:Y:S05]  /*fb90*/  @!P0 BRA `(.L_x_10499) ;  /* 0x000000a400f48947 */ /* 0x002fea0003800000 */
.L_x_10498:
[----:B------:R-:W-:Y:S01]  /*fba0*/  UIADD3 UR42, UR42, 0x400, URZ ;  /* 0x000004002a2a7890 */ /* 0x000fe2000fffe03f */
[----:B------:R-:W-:Y:S01]  /*fbb0*/  WARPGROUP.ARRIVE ;  /* 0x00000000000079c5 */ /* 0x000fe20000000000 */
[----:B------:R-:W-:Y:S01]  /*fbc0*/  ULOP3.LUT UR44, UR44, 0x10000, URZ, 0xfc, !UPT ;  /* 0x000100002c2c7892 */ /* 0x000fe2000f8efc3f */
[----:B01----:R-:W0:Y:S01]  /*fbd0*/  SHFL.BFLY PT, R0, R3, 0x2, 0x1f ;  /* 0x0c401f0003007f89 */ /* 0x003e2200000e0000 */
[----:B------:R-:W-:Y:S01]  /*fbe0*/  USHF.R.U32.HI UR42, URZ, 0x4, UR42 ;  /* 0x000000043f2a7899 */ /* 0x000fe2000801162a */
[----:B--234-:R-:W-:Y:S01]  /*fbf0*/  IMAD.U32 R13, RZ, RZ, UR34 ;  /* 0x00000022ff0d7e24 */ /* 0x01cfe2000f8e00ff */
[----:B------:R-:W-:Y:S01]  /*fc00*/  UMOV UR5, 0x40000040 ;  /* 0x4000004000057882 */ /* 0x000fe20000000000 */
[----:B------:R-:W-:Y:S01]  /*fc10*/  UMOV UR7, 0x80000020 ;  /* 0x8000002000077882 */ /* 0x000fe20000000000 */
[----:B------:R-:W-:Y:S01]  /*fc20*/  ULOP3.LUT UR42, UR42, 0x3fff, URZ, 0xc0, !UPT ;  /* 0x00003fff2a2a7892 */ /* 0x000fe2000f8ec03f */
[----:B------:R-:W1:Y:S01]  /*fc30*/  SHFL.BFLY PT, R5, R2, 0x2, 0x1f ;  /* 0x0c401f0002057f89 */ /* 0x000e6200000e0000 */
[----:B------:R-:W-:Y:S01]  /*fc40*/  UMOV UR4, UR44 ;  /* 0x0000002c00047c82 */ /* 0x000fe20008000000 */
[----:B------:R-:W-:-:S02]  /*fc50*/  UIADD3 UR49, UR49, 0x1, URZ ;  /* 0x0000000131317890 */ /* 0x000fc4000fffe03f */
[----:B------:R-:W-:-:S04]  /*fc60*/  ULOP3.LUT UR8, UR42, 0x2000000, URZ, 0xfc, !UPT ;  /* 0x020000002a087892 */ /* 0x000fc8000f8efc3f */
[----:B------:R-:W-:Y:S02]  /*fc70*/  UIMAD UR8, UR48, 0x600, UR8 ;  /* 0x00000600300878a4 */ /* 0x000fe4000f8e0208 */
[----:B------:R-:W-:-:S04]  /*fc80*/  UIADD3 UR48, UR48, 0x1, URZ ;  /* 0x0000000130307890 */ /* 0x000fc8000fffe03f */
[----:B------:R-:W-:Y:S01]  /*fc90*/  UISETP.NE.AND UP0, UPT, UR48, 0x2, UPT ;  /* 0x000000023000788c */ /* 0x000fe2000bf05270 */
[----:B------:R-:W-:Y:S02]  /*fca0*/  UMOV UR6, UR8 ;  /* 0x0000000800067c82 */ /* 0x000fe40008000000 */
[----:B------:R-:W-:Y:S01]  /*fcb0*/  HGMMA.64x96x16.F32.BF16 R88, gdesc[UR4].tnspB, R88, gsb0 ;  /* 0x41600000045879f0 */ /* 0x000fe20008001858 */
[----:B------:R-:W-:Y:S01]  /*fcc0*/  UIADD3 UR4, UR44, 0x2, URZ ;  /* 0x000000022c047890 */ /* 0x000fe2000fffe03f */
[----:B0-----:R-:W-:Y:S01]  /*fcd0*/  FADD.FTZ R0, R0, R3 ;  /* 0x0000000300007221 */ /* 0x001fe20000010000 */
[----:B------:R-:W-:Y:S01]  /*fce0*/  UIADD3 UR6, UR8, 0x40, URZ ;  /* 0x0000004008067890 */ /* 0x000fe2000fffe03f */
[----:B------:R-:W-:Y:S01]  /*fcf0*/  IMAD.MOV.U32 R3, RZ, RZ, RZ ;  /* 0x000000ffff037224 */ /* 0x000fe200078e00ff */
[----:B------:R-:W-:Y:S01]  /*fd00*/  UMOV UR5, 0x40000040 ;  /* 0x4000004000057882 */ /* 0x000fe20000000000 */
[----:B------:R-:W-:Y:S01]  /*fd10*/  UMOV UR7, 0x80000020 ;  /* 0x8000002000077882 */ /* 0x000fe20000000000 */
[----:B-1----:R-:W-:Y:S01]  /*fd20*/  FADD.FTZ R4, R5, R2 ;  /* 0x0000000205047221 */ /* 0x002fe20000010000 */
[----:B------:R-:W-:Y:S01]  /*fd30*/  IMAD.MOV.U32 R2, RZ, RZ, -0x800000 ;  /* 0xff800000ff027424 */ /* 0x000fe200078e00ff */
[----:B------:R-:W0:Y:S01]  /*fd40*/  SHFL.BFLY PT, R5, R0, 0x1, 0x1f ;  /* 0x0c201f0000057f89 */ /* 0x000e2200000e0000 */
[----:B------:R-:W-:-:S03]  /*fd50*/  USEL UR48, UR48, URZ, UP0 ;  /* 0x0000003f30307287 */ /* 0x000fc60008000000 */
[----:B------:R-:W1:Y:S01]  /*fd60*/  SHFL.BFLY PT, R7, R4, 0x1, 0x1f ;  /* 0x0c201f0004077f89 */ /* 0x000e6200000e0000 */
[----:B0-----:R-:W-:Y:S01]  /*fd70*/  FADD.FTZ R11, R0, R5 ;  /* 0x00000005000b7221 */ /* 0x001fe20000010000 */
[----:B------:R-:W-:Y:S02]  /*fd80*/  IMAD.U32 R5, RZ, RZ, UR34 ;  /* 0x00000022ff057e24 */ /* 0x000fe4000f8e00ff */
[----:B------:R-:W-:Y:S02]  /*fd90*/  IMAD.MOV.U32 R0, RZ, RZ, -0x800000 ;  /* 0xff800000ff007424 */ /* 0x000fe400078e00ff */
[----:B-1----:R-:W-:Y:S01]  /*fda0*/  FADD.FTZ R12, R4, R7 ;  /* 0x00000007040c7221 */ /* 0x002fe20000010000 */
[----:B------:R-:W-:Y:S01]  /*fdb0*/  FSETP.NE.FTZ.AND P0, PT, R11, RZ, PT ;  /* 0x000000ff0b00720b */ /* 0x000fe20003f15000 */
[----:B------:R-:W-:Y:S02]  /*fdc0*/  IMAD.U32 R4, RZ, RZ, UR9 ;  /* 0x00000009ff047e24 */ /* 0x000fe4000f8e00ff */
[----:B------:R-:W-:Y:S01]  /*fdd0*/  IMAD.MOV.U32 R7, RZ, RZ, RZ ;  /* 0x000000ffff077224 */ /* 0x000fe200078e00ff */
        /* <DEDUP_REMOVED lines=111> */
.L_x_10429:
        /* <DEDUP_REMOVED lines=13> */
[----:B------:R-:W-:-:S07]  /*105a0*/  ULDC.64 UR10, c[0x0][0xc00] ;  /* 0x00030000000a7ab9 */ /* 0x000fce0000000a00 */
[----:B------:R-:W1:Y:S01]  /*105b0*/  LDC R36, c[0x0][0xbe8] ;  /* 0x0002fa00ff247b82 */ /* 0x000e620000000800 */
[----:B------:R-:W-:Y:S01]  /*105c0*/  UMOV UR8, UR42 ;  /* 0x0000002a00087c82 */ /* 0x000fe20008000000 */
[----:B0-----:R-:W-:Y:S01]  /*105d0*/  UMOV UR9, UR4 ;  /* 0x0000000400097c82 */ /* 0x001fe20008000000 */
[----:B------:R-:W-:Y:S02]  /*105e0*/  IMAD.U32 R28, RZ, RZ, UR8 ;  /* 0x00000008ff1c7e24 */ /* 0x000fe4000f8e00ff */
[----:B------:R-:W-:Y:S01]  /*105f0*/  IMAD.U32 R29, RZ, RZ, UR9 ;  /* 0x00000009ff1d7e24 */ /* 0x000fe2000f8e00ff */
[----:B------:R-:W-:Y:S02]  /*10600*/  ULDC.64 UR8, c[0x0][0xc00] ;  /* 0x0003000000087ab9 */ /* 0x000fe40000000a00 */
[----:B------:R-:W-:Y:S01]  /*10610*/  UIMAD.WIDE UR8, UR43, 0x4, UR8 ;  /* 0x000000042b0878a5 */ /* 0x000fe2000f8e0208 */
[----:B------:R-:W-:Y:S01]  /*10620*/  BAR.SYNC.DEFER_BLOCKING 0x1, 0x180 ;  /* 0x0046000000007b1d */ /* 0x000fe20000010000 */
[----:B--2---:R-:W-:-:S03]  /*10630*/  IMAD.WIDE R4, R3, 0x2, R28 ;  /* 0x0000000203047825 */ /* 0x004fc600078e021c */
[C---:B------:R-:W-:Y:S02]  /*10640*/  LOP3.LUT R3, R4.reuse, 0x180, RZ, 0xc0, !PT ;  /* 0x0000018004037812 */ /* 0x040fe400078ec0ff */
[----:B------:R-:W-:Y:S02]  /*10650*/  IADD3 R8, P4, R4, 0x20, RZ ;  /* 0x0000002004087810 */ /* 0x000fe40007f9e0ff */
[----:B------:R-:W-:Y:S02]  /*10660*/  SHF.R.U64 R3, R3, 0x3, RZ ;  /* 0x0000000303037819 */ /* 0x000fe400000012ff */
[----:B------:R-:W-:Y:S01]  /*10670*/  LOP3.LUT R6, R8, 0x180, RZ, 0xc0, !PT ;  /* 0x0000018008067812 */ /* 0x000fe200078ec0ff */
[----:B------:R-:W-:Y:S01]  /*10680*/  IMAD.X R25, RZ, RZ, R5, P4 ;  /* 0x000000ffff197224 */ /* 0x000fe200020e0605 */
[C---:B------:R-:W-:Y:S02]  /*10690*/  IADD3 R27, P3, R4.reuse, 0x3000, RZ ;  /* 0x00003000041b7810 */ /* 0x040fe40007f7e0ff */
[----:B------:R-:W-:-:S02]  /*106a0*/  IADD3 R10, P2, R4, 0x3020, RZ ;  /* 0x00003020040a7810 */ /* 0x000fc40007f5e0ff */
        /* <DEDUP_REMOVED lines=8> */
[----:B------:R-:W-:Y:S02]  /*10730*/  LOP3.LUT R7, R27, 0x180, RZ, 0xc0, !PT ;  /* 0x000001801b077812 */ /* 0x000fe400078ec0ff */
[----:B------:R-:W-:-:S02]  /*10740*/  LOP3.LUT R24, R3, R8, RZ, 0x3c, !PT ;  /* 0x0000000803187212 */ /* 0x000fc400078e3cff */
[----:B------:R-:W-:Y:S02]  /*10750*/  SHF.R.U64 R6, R7, 0x3, RZ ;  /* 0x0000000307067819 */ /* 0x000fe400000012ff */
[----:B------:R-:W-:Y:S02]  /*10760*/  LOP3.LUT R3, R10, 0x180, RZ, 0xc0, !PT ;  /* 0x000001800a037812 */ /* 0x000fe400078ec0ff */
[----:B------:R-:W-:Y:S02]  /*10770*/  LOP3.LUT R14, R6, R27, RZ, 0x3c, !PT ;  /* 0x0000001b060e7212 */ /* 0x000fe400078e3cff */
[----:B------:R-:W-:Y:S02]  /*10780*/  LOP3.LUT R8, R31, 0x180, RZ, 0xc0, !PT ;  /* 0x000001801f087812 */ /* 0x000fe400078ec0ff */
[----:B------:R-:W-:Y:S02]  /*10790*/  SHF.R.U64 R3, R3, 0x3, RZ ;  /* 0x0000000303037819 */ /* 0x000fe400000012ff */
[----:B------:R-:W-:-:S02]  /*107a0*/  LOP3.LUT R27, R30, 0x180, RZ, 0xc0, !PT ;  /* 0x000001801e1b7812 */ /* 0x000fc400078ec0ff */
[----:B------:R-:W-:Y:S02]  /*107b0*/  SHF.R.U64 R8, R8, 0x3, RZ ;  /* 0x0000000308087819 */ /* 0x000fe400000012ff */
[----:B------:R-:W-:Y:S02]  /*107c0*/  LOP3.LUT R12, R3, R10, RZ, 0x3c, !PT ;  /* 0x0000000a030c7212 */ /* 0x000fe400078e3cff */
[----:B------:R-:W-:Y:S02]  /*107d0*/  SHF.R.U64 R27, R27, 0x3, RZ ;  /* 0x000000031b1b7819 */ /* 0x000fe400000012ff */
[----:B------:R-:W-:Y:S02]  /*107e0*/  MOV R26, R4 ;  /* 0x00000004001a7202 */ /* 0x000fe40000000f00 */
[----:B------:R-:W-:Y:S02]  /*107f0*/  F2FP.BF16.F32.PACK_AB R4, R21, R20 ;  /* 0x000000141504723e */ /* 0x000fe400000010ff */
[----:B------:R-:W-:-:S02]  /*10800*/  F2FP.BF16.F32.PACK_AB R5, R91, R90 ;  /* 0x0000005a5b05723e */ /* 0x000fc400000010ff */
[----:B------:R-:W-:Y:S02]  /*10810*/  F2FP.BF16.F32.PACK_AB R6, R93, R92 ;  /* 0x0000005c5d06723e */ /* 0x000fe400000010ff */
[----:B------:R-:W-:Y:S02]  /*10820*/  F2FP.BF16.F32.PACK_AB R7, R95, R94 ;  /* 0x0000005e5f07723e */ /* 0x000fe400000010ff */
[----:B------:R-:W-:Y:S01]  /*10830*/  LOP3.LUT R10, R8, R31, RZ, 0x3c, !PT ;  /* 0x0000001f080a7212 */ /* 0x000fe200078e3cff */
[----:B------:R-:W-:Y:S01]  /*10840*/  IMAD.U32 R31, RZ, RZ, UR9 ;  /* 0x00000009ff1f7e24 */ /* 0x000fe2000f8e00ff */
[----:B------:R-:W-:Y:S01]  /*10850*/  MOV R35, R14 ;  /* 0x0000000e00237202 */ /* 0x000fe20000000f00 */
[----:B------:R0:W-:Y:S01]  /*10860*/  STSM.16.M88.4 [R26], R4 ;  /* 0x000000041a007844 */ /* 0x0001e20000000200 */
[----:B------:R-:W-:Y:S02]  /*10870*/  MOV R34, R12 ;  /* 0x0000000c00227202 */ /* 0x000fe40000000f00 */
[----:B------:R-:W-:Y:S01]  /*10880*/  LOP3.LUT R8, R27, R30, RZ, 0x3c, !PT ;  /* 0x0000001e1b087212 */ /* 0x000fe200078e3cff */
[----:B------:R-:W-:Y:S01]  /*10890*/  IMAD.U32 R30, RZ, RZ, UR8 ;  /* 0x00000008ff1e7e24 */ /* 0x000fe2000f8e00ff */
[----:B------:R-:W-:Y:S01]  /*108a0*/  MOV R24, R24 ;  /* 0x0000001800187202 */ /* 0x000fe20000000f00 */
[----:B------:R-:W-:Y:S01]  /*108b0*/  ULDC.64 UR8, c[0x0][0xc08] ;  /* 0x0003020000087ab9 */ /* 0x000fe20000000a00 */
[----:B------:R-:W-:-:S02]  /*108c0*/  F2FP.BF16.F32.PACK_AB R12, R97, R96 ;  /* 0x00000060610c723e */ /* 0x000fc400000010ff */
[----:B------:R-:W-:Y:S02]  /*108d0*/  F2FP.BF16.F32.PACK_AB R13, R99, R98 ;  /* 0x00000062630d723e */ /* 0x000fe400000010ff */
[----:B------:R-:W-:Y:S02]  /*108e0*/  F2FP.BF16.F32.PACK_AB R14, R101, R100 ;  /* 0x00000064650e723e */ /* 0x000fe400000010ff */
[----:B------:R-:W-:Y:S02]  /*108f0*/  F2FP.BF16.F32.PACK_AB R15, R103, R102 ;  /* 0x00000066670f723e */ /* 0x000fe400000010ff */
[----:B------:R-:W-:Y:S02]  /*10900*/  MOV R3, R10 ;  /* 0x0000000a00037202 */ /* 0x000fe40000000f00 */
[----:B------:R-:W-:Y:S01]  /*10910*/  MOV R33, R8 ;  /* 0x0000000800217202 */ /* 0x000fe20000000f00 */
[----:B------:R2:W-:Y:S01]  /*10920*/  STSM.16.M88.4 [R24], R12 ;  /* 0x0000000c18007844 */ /* 0x0005e20000000200 */
[----:B0-----:R-:W-:-:S02]  /*10930*/  F2FP.BF16.F32.PACK_AB R4, R105, R104 ;  /* 0x000000686904723e */ /* 0x001fc400000010ff */
        /* <DEDUP_REMOVED lines=8> */
[----:B--2---:R-:W-:Y:S02]  /*109c0*/  F2FP.BF16.F32.PACK_AB R12, R121, R120 ;  /* 0x00000078790c723e */ /* 0x004fe400000010ff */
[----:B------:R-:W-:Y:S01]  /*109d0*/  F2FP.BF16.F32.PACK_AB R13, R123, R122 ;  /* 0x0000007a7b0d723e */ /* 0x000fe200000010ff */
[----:B------:R-:W-:Y:S01]  /*109e0*/  STSM.16.M88.4 [R34], R8 ;  /* 0x0000000822007844 */ /* 0x000fe20000000200 */
[----:B------:R-:W-:Y:S02]  /*109f0*/  F2FP.BF16.F32.PACK_AB R14, R125, R124 ;  /* 0x0000007c7d0e723e */ /* 0x000fe400000010ff */
[----:B------:R-:W-:Y:S02]  /*10a00*/  F2FP.BF16.F32.PACK_AB R15, R127, R126 ;  /* 0x0000007e7f0f723e */ /* 0x000fe400000010ff */
[----:B------:R-:W-:-:S02]  /*10a10*/  F2FP.BF16.F32.PACK_AB R24, R129, R128 ;  /* 0x000000808118723e */ /* 0x000fc400000010ff */
[----:B------:R-:W-:Y:S01]  /*10a20*/  F2FP.BF16.F32.PACK_AB R25, R131, R130 ;  /* 0x000000828319723e */ /* 0x000fe200000010ff */
[----:B------:R0:W-:Y:S01]  /*10a30*/  STSM.16.M88.4 [R3], R12 ;  /* 0x0000000c03007844 */ /* 0x0001e20000000200 */
[----:B------:R-:W-:Y:S02]  /*10a40*/  F2FP.BF16.F32.PACK_AB R26, R133, R132 ;  /* 0x00000084851a723e */ /* 0x000fe400000010ff */
[----:B------:R-:W-:Y:S02]  /*10a50*/  F2FP.BF16.F32.PACK_AB R27, R135, R134 ;  /* 0x00000086871b723e */ /* 0x000fe400000010ff */
[----:B------:R-:W-:-:S03]  /*10a60*/  ISETP.NE.U32.AND P0, PT, RZ, UR10, PT ;  /* 0x0000000aff007c0c */ /* 0x000fc6000bf05070 */
[----:B------:R2:W-:Y:S01]  /*10a70*/  STSM.16.M88.4 [R33], R24 ;  /* 0x0000001821007844 */ /* 0x0005e20000000200 */
[----:B------:R-:W-:Y:S01]  /*10a80*/  BAR.SYNC.DEFER_BLOCKING 0x1, 0x180 ;  /* 0x0046000000007b1d */ /* 0x000fe20000010000 */
[----:B------:R-:W-:-:S13]  /*10a90*/  ISETP.NE.AND.EX P0, PT, RZ, UR11, PT, P0 ;  /* 0x0000000bff007c0c */ /* 0x000fda000bf05300 */
[----:B------:R-:W3:Y:S01]  /*10aa0*/  @P0 LDG.E R32, desc[UR52][R30.64] ;  /* 0x000000341e200981 */ /* 0x000ee2000c1e1900 */
[----:B------:R-:W-:Y:S01]  /*10ab0*/  UISETP.NE.U32.AND UP0, UPT, UR8, URZ, UPT ;  /* 0x0000003f0800728c */ /* 0x000fe2000bf05070 */
[----:B-1----:R-:W-:Y:S01]  /*10ac0*/  ISETP.NE.AND P1, PT, R36, 0x1, PT ;  /* 0x000000012400780c */ /* 0x002fe20003f25270 */
[----:B------:R-:W-:Y:S02]  /*10ad0*/  ULDC UR4, c[0x0][0xa88] ;  /* 0x0002a20000047ab9 */ /* 0x000fe40000000800 */
[----:B------:R-:W-:Y:S01]  /*10ae0*/  UISETP.NE.AND.EX UP0, UPT, UR9, URZ, UPT, UP0 ;  /* 0x0000003f0900728c */ /* 0x000fe2000bf05300 */
[----:B0-----:R-:W-:Y:S01]  /*10af0*/  IMAD.U32 R3, RZ, RZ, UR4 ;  /* 0x00000004ff037e24 */ /* 0x001fe2000f8e00ff */
[----:B------:R-:W-:-:S04]  /*10b00*/  ULDC UR4, c[0x0][0xad4] ;  /* 0x0002b50000047ab9 */ /* 0x000fc80000000800 */
[----:B------:R-:W-:-:S04]  /*10b10*/  PLOP3.LUT P4, PT, PT, PT, UP0, 0x80, 0x0 ;  /* 0x000000000000781c */ /* 0x000fc80003f8f008 */
[----:B------:R-:W0:Y:S01]  /*10b20*/  @P1 LDC R6, c[0x0][0xbec] ;  /* 0x0002fb00ff061b82 */ /* 0x000e220000000800 */
[----:B------:R-:W-:Y:S02]  /*10b30*/  @UP0 ULDC.64 UR8, c[0x0][0xc08] ;  /* 0x0003020000080ab9 */ /* 0x000fe40000000a00 */
[----:B------:R-:W-:Y:S02]  /*10b40*/  @UP0 UIMAD.WIDE UR8, UR43, 0x4, UR8 ;  /* 0x000000042b0808a5 */ /* 0x000fe4000f8e0208 */
[----:B------:R-:W-:-:S03]  /*10b50*/  UISETP.NE.AND UP0, UPT, UR46, URZ, UPT ;  /* 0x0000003f2e00728c */ /* 0x000fc6000bf05270 */
[----:B------:R-:W1:Y:S01]  /*10b60*/  @P1 LDC R9, c[0x0][0xbf0] ;  /* 0x0002fc00ff091b82 */ /* 0x000e620000000800 */
[----:B------:R-:W-:Y:S01]  /*10b70*/  USEL UR4, UR46, UR4, UP0 ;  /* 0x000000042e047287 */ /* 0x000fe20008000000 */
[----:B------:R-:W-:Y:S01]  /*10b80*/  IMAD.U32 R4, RZ, RZ, UR8 ;  /* 0x00000008ff047e24 */ /* 0x000fe2000f8e00ff */
[----:B------:R-:W-:Y:S01]  /*10b90*/  UMOV UR19, 0x9b8 ;  /* 0x000009b800137882 */ /* 0x000fe20000000000 */
[----:B------:R-:W-:Y:S01]  /*10ba0*/  IMAD.U32 R5, RZ, RZ, UR9 ;  /* 0x00000009ff057e24 */ /* 0x000fe2000f8e00ff */
[----:B------:R-:W-:Y:S02]  /*10bb0*/  UISETP.GT.AND UP1, UPT, UR4, 0x1, UPT ;  /* 0x000000010400788c */ /* 0x000fe4000bf24270 */
[----:B------:R-:W-:Y:S02]  /*10bc0*/  UISETP.NE.U32.AND UP0, UPT, UR10, URZ, UPT ;  /* 0x0000003f0a00728c */ /* 0x000fe4000bf05070 */
[----:B------:R-:W-:Y:S01]  /*10bd0*/  USEL UR19, UR19, 0x978, UP1 ;  /* 0x0000097813137887 */ /* 0x000fe20008800000 */
[----:B------:R-:W-:Y:S01]  /*10be0*/  VIADD R11, R136, UR40 ;  /* 0x00000028880b7c36 */ /* 0x000fe20008000000 */
        /* <DEDUP_REMOVED lines=10> */
[----:B0-----:R-:W-:Y:S01]  /*10c90*/  @P1 IMAD.HI.U32 R4, R11, R6, RZ ;  /* 0x000000060b041227 */ /* 0x001fe200078e00ff */
[----:B------:R-:W-:Y:S01]  /*10ca0*/  ULDC.64 UR14, c[0x0][UR19+0x228] ;  /* 0x00008a00130e7abb */ /* 0x000fe20008000a00 */
[----:B------:R-:W-:Y:S02]  /*10cb0*/  UIMAD UR13, UR13, UR8, URZ ;  /* 0x000000080d0d72a4 */ /* 0x000fe4000f8e023f */
[----:B------:R-:W-:Y:S01]  /*10cc0*/  UIMAD.WIDE.U32 UR16, UR10, UR41, URZ ;  /* 0x000000290a1072a5 */ /* 0x000fe2000f8e003f */
[----:B-1----:R-:W-:Y:S01]  /*10cd0*/  @P1 SHF.R.U32.HI R7, RZ, R9, R4 ;  /* 0x00000009ff071219 */ /* 0x002fe20000011604 */
        /* <DEDUP_REMOVED lines=12> */
[----:B---3--:R-:W-:-:S13]  /*10da0*/  @P0 R2UR UR4, R32 ;  /* 0x00000000200402ca */ /* 0x008fda00000e0000 */
        /* <DEDUP_REMOVED lines=18> */
[----:B--2---:R-:W-:Y:S08]  /*10ed0*/  @P4 BRA `(.L_x_10502) ;  /* 0x0000000000104947 */ /* 0x004ff00003800000 */
[----:B------:R-:W-:Y:S05]  /*10ee0*/  @!P0 BRA `(.L_x_10502) ;  /* 0x00000000000c8947 */ /* 0x000fea0003800000 */
[----:B------:R-:W2:Y:S04]  /*10ef0*/  LDG.E R4, desc[UR52][R30.64] ;  /* 0x000000341e047981 */ /* 0x000ea8000c1e1900 */
[----:B-----5:R-:W2:Y:S02]  /*10f00*/  LDG.E R3, desc[UR52][R30.64+0x4] ;  /* 0x000004341e037981 */ /* 0x020ea4000c1e1900 */
[----:B--2---:R-:W-:-:S07]  /*10f10*/  IMAD.IADD R3, R3, 0x1, -R4 ;  /* 0x0000000103037824 */ /* 0x004fce00078e0a04 */
.L_x_10502:
[----:B------:R-:W2:Y:S01]  /*10f20*/  LDL R4, [R1+0x1c] ;  /* 0x00001c0001047983 */ /* 0x000ea20000100800 */
[----:B-----5:R-:W-:Y:S01]  /*10f30*/  IMAD R3, R3, R36, RZ ;  /* 0x0000002403037224 */ /* 0x020fe200078e02ff */
[----:B------:R-:W-:Y:S02]  /*10f40*/  LOP3.LUT P0, RZ, R152, 0x3, RZ, 0xc0, !PT ;  /* 0x0000000398ff7812 */ /* 0x000fe4000780c0ff */
        /* <DEDUP_REMOVED lines=13> */
[----:B------:R-:W0:Y:S01]  /*11020*/  @P1 LDC R21, c[0x0][0xbec] ;  /* 0x0002fb00ff151b82 */ /* 0x000e220000000800 */
[----:B------:R-:W-:Y:S02]  /*11030*/  ULDC.64 UR12, c[0x0][0xaa0] ;  /* 0x0002a800000c7ab9 */ /* 0x000fe40000000a00 */
[----:B------:R-:W-:-:S03]  /*11040*/  IMAD.WIDE R28, R5, 0x2, R28 ;  /* 0x00000002051c7825 */ /* 0x000fc600078e021c */
[C---:B------:R-:W-:Y:S02]  /*11050*/  IADD3 R7, P5, R28.reuse, 0x7800, RZ ;  /* 0x000078001c077810 */ /* 0x040fe40007fbe0ff */
[----:B------:R-:W1:Y:S01]  /*11060*/  @P1 LDC R39, c[0x0][0xbf0] ;  /* 0x0002fc00ff271b82 */ /* 0x000e620000000800 */
[----:B------:R-:W-:Y:S01]  /*11070*/  UIMAD UR9, UR14, UR12, URZ ;  /* 0x0000000c0e0972a4 */ /* 0x000fe2000f8e023f */
[C---:B------:R-:W-:Y:S02]  /*11080*/  IADD3 R9, P0, R28.reuse, 0x1800, RZ ;  /* 0x000018001c097810 */ /* 0x040fe40007f1e0ff */
[----:B------:R-:W-:Y:S01]  /*11090*/  LOP3.LUT R0, R7, 0x180, RZ, 0xc0, !PT ;  /* 0x0000018007007812 */ /* 0x000fe200078ec0ff */
[----:B------:R-:W-:Y:S01]  /*110a0*/  UIMAD.WIDE.U32 UR10, UR4, UR12, URZ ;  /* 0x0000000c040a72a5 */ /* 0x000fe2000f8e003f */
[----:B------:R-:W-:Y:S01]  /*110b0*/  IADD3 R13, P2, R28, 0x3000, RZ ;  /* 0x000030001c0d7810 */ /* 0x000fe20007f5e0ff */
[----:B------:R-:W-:Y:S01]  /*110c0*/  IMAD.X R33, RZ, RZ, R29, P5 ;  /* 0x000000ffff217224 */ /* 0x000fe200028e061d */
[----:B------:R-:W-:Y:S01]  /*110d0*/  SHF.R.U64 R0, R0, 0x3, RZ ;  /* 0x0000000300007819 */ /* 0x000fe200000012ff */
[----:B------:R-:W-:Y:S01]  /*110e0*/  UIMAD UR9, UR4, UR13, UR9 ;  /* 0x0000000d040972a4 */ /* 0x000fe2000f8e0209 */
[----:B------:R-:W-:-:S02]  /*110f0*/  IADD3 R25, P3, R28, 0x4800, RZ ;  /* 0x000048001c197810 */ /* 0x000fc40007f7e0ff */
[----:B------:R-:W-:Y:S01]  /*11100*/  LOP3.LUT R32, R0, R7, RZ, 0x3c, !PT ;  /* 0x0000000700207212 */ /* 0x000fe200078e3cff */
[----:B------:R-:W-:Y:S01]  /*11110*/  IMAD R0, R150, 0x60, R151 ;  /* 0x0000006096007824 */ /* 0x000fe200078e0297 */
[----:B------:R-:W-:Y:S01]  /*11120*/  UIADD3 UR11, UR11, UR9, URZ ;  /* 0x000000090b0b7290 */ /* 0x000fe2000fffe03f */
[----:B------:R-:W-:Y:S01]  /*11130*/  IADD3 R31, P4, R28, 0x6000, RZ ;  /* 0x000060001c1f7810 */ /* 0x000fe20007f9e0ff */
[----:B------:R-:W-:Y:S01]  /*11140*/  ULDC.64 UR12, c[0x0][0xae8] ;  /* 0x0002ba00000c7ab9 */ /* 0x000fe20000000a00 */
[----:B------:R-:W-:Y:S01]  /*11150*/  VIADD R2, R0, UR40 ;  /* 0x0000002800027c36 */ /* 0x000fe20008000000 */
[----:B------:R-:W-:Y:S01]  /*11160*/  UIMAD.WIDE.U32 UR10, UR41, UR12, UR10 ;  /* 0x0000000c290a72a5 */ /* 0x000fe2000f8e000a */
[----:B------:R-:W-:Y:S01]  /*11170*/  LOP3.LUT R8, R9, 0x180, RZ, 0xc0, !PT ;  /* 0x0000018009087812 */ /* 0x000fe200078ec0ff */
[----:B------:R-:W-:Y:S01]  /*11180*/  USHF.R.S32.HI UR4, URZ, 0x1f, UR8 ;  /* 0x0000001f3f047899 */ /* 0x000fe20008011408 */
[----:B0-----:R-:W-:Y:S01]  /*11190*/  @P1 IMAD.HI.U32 R0, R2, R21, RZ ;  /* 0x0000001502001227 */ /* 0x001fe200078e00ff */
[----:B------:R-:W-:Y:S01]  /*111a0*/  UIMAD UR11, UR41, UR13, UR11 ;  /* 0x0000000d290b72a4 */ /* 0x000fe2000f8e020b */
[----:B------:R-:W-:Y:S01]  /*111b0*/  LOP3.LUT R12, R13, 0x180, RZ, 0xc0, !PT ;  /* 0x000001800d0c7812 */ /* 0x000fe200078ec0ff */
[----:B------:R-:W5:Y:S01]  /*111c0*/  LD.E.128 R32, desc[UR52][R32.64] ;  /* 0x0000003420207980 */ /* 0x000f62000c101d00 */
[----:B------:R-:W-:Y:S01]  /*111d0*/  ULDC.64 UR12, c[0x0][0xaf0] ;  /* 0x0002bc00000c7ab9 */ /* 0x000fe20000000a00 */
[----:B------:R-:W-:Y:S01]  /*111e0*/  IMAD.MOV.U32 R37, RZ, RZ, R2 ;  /* 0x000000ffff257224 */ /* 0x000fe200078e0002 */
[----:B------:R-:W-:Y:S01]  /*111f0*/  UIMAD UR4, UR4, UR12, URZ ;  /* 0x0000000c040472a4 */ /* 0x000fe2000f8e023f */
[----:B-1----:R-:W-:-:S02]  /*11200*/  @P1 SHF.R.U32.HI R37, RZ, R39, R0 ;  /* 0x00000027ff251219 */ /* 0x002fc40000011600 */
[----:B------:R-:W-:Y:S02]  /*11210*/  LOP3.LUT R24, R25, 0x180, RZ, 0xc0, !PT ;  /* 0x0000018019187812 */ /* 0x000fe400078ec0ff */
[----:B------:R-:W-:Y:S02]  /*11220*/  LOP3.LUT R30, R31, 0x180, RZ, 0xc0, !PT ;  /* 0x000001801f1e7812 */ /* 0x000fe400078ec0ff */
[----:B------:R-:W-:Y:S01]  /*11230*/  LOP3.LUT R5, R28, 0x180, RZ, 0xc0, !PT ;  /* 0x000001801c057812 */ /* 0x000fe200078ec0ff */
[----:B------:R-:W-:Y:S01]  /*11240*/  UIMAD UR4, UR8, UR13, UR4 ;  /* 0x0000000d080472a4 */ /* 0x000fe2000f8e0204 */
[--C-:B------:R-:W-:Y:S01]  /*11250*/  SHF.R.S32.HI R0, RZ, 0x1f, R37.reuse ;  /* 0x0000001fff007819 */ /* 0x100fe20000011425 */
[----:B------:R-:W-:Y:S01]  /*11260*/  UIMAD.WIDE.U32 UR8, UR8, UR12, UR10 ;  /* 0x0000000c080872a5 */ /* 0x000fe2000f8e000a */
[----:B------:R-:W-:Y:S01]  /*11270*/  SHF.R.U64 R8, R8, 0x3, RZ ;  /* 0x0000000308087819 */ /* 0x000fe200000012ff */
[----:B------:R-:W-:Y:S01]  /*11280*/  IMAD.MOV R39, RZ, RZ, -R37 ;  /* 0x000000ffff277224 */ /* 0x000fe200078e0a25 */
[----:B------:R-:W-:Y:S01]  /*11290*/  SHF.R.U64 R12, R12, 0x3, RZ ;  /* 0x000000030c0c7819 */ /* 0x000fe200000012ff */
[----:B------:R-:W-:Y:S01]  /*112a0*/  ULDC.64 UR10, c[0x0][0xae0] ;  /* 0x0002b800000a7ab9 */ /* 0x000fe20000000a00 */
[----:B------:R-:W-:-:S02]  /*112b0*/  SHF.R.U64 R24, R24, 0x3, RZ ;  /* 0x0000000318187819 */ /* 0x000fc400000012ff */
[----:B------:R-:W-:Y:S02]  /*112c0*/  SHF.R.U64 R30, R30, 0x3, RZ ;  /* 0x000000031e1e7819 */ /* 0x000fe400000012ff */
[----:B------:R-:W-:Y:S01]  /*112d0*/  SHF.R.U64 R5, R5, 0x3, RZ ;  /* 0x0000000305057819 */ /* 0x000fe200000012ff */
[----:B------:R-:W-:Y:S01]  /*112e0*/  UIADD3 UR4, UR9, UR4, URZ ;  /* 0x0000000409047290 */ /* 0x000fe2000fffe03f */
[----:B------:R-:W-:Y:S01]  /*112f0*/  LOP3.LUT R8, R8, R9, RZ, 0x3c, !PT ;  /* 0x0000000908087212 */ /* 0x000fe200078e3cff */
[----:B------:R-:W-:Y:S01]  /*11300*/  IMAD R0, R0, UR10, RZ ;  /* 0x0000000a00007c24 */ /* 0x000fe2000f8e02ff */
[----:B------:R-:W-:Y:S01]  /*11310*/  LOP3.LUT R12, R12, R13, RZ, 0x3c, !PT ;  /* 0x0000000d0c0c7212 */ /* 0x000fe200078e3cff */
[----:B------:R-:W-:Y:S01]  /*11320*/  IMAD R39, R36, R39, R2 ;  /* 0x0000002724277224 */ /* 0x000fe200078e0202 */
[----:B------:R-:W-:Y:S01]  /*11330*/  LOP3.LUT R24, R24, R25, RZ, 0x3c, !PT ;  /* 0x0000001918187212 */ /* 0x000fe200078e3cff */
[--C-:B------:R-:W-:Y:S01]  /*11340*/  IMAD.X R9, RZ, RZ, R29.reuse, P0 ;  /* 0x000000ffff097224 */ /* 0x100fe200000e061d */
[----:B------:R-:W-:Y:S01]  /*11350*/  LOP3.LUT R30, R30, R31, RZ, 0x3c, !PT ;  /* 0x0000001f1e1e7212 */ /* 0x000fe200078e3cff */
[--C-:B------:R-:W-:Y:S01]  /*11360*/  IMAD.X R13, RZ, RZ, R29.reuse, P2 ;  /* 0x000000ffff0d7224 */ /* 0x100fe200010e061d */
[----:B------:R-:W-:Y:S01]  /*11370*/  LOP3.LUT R4, R5, R28, RZ, 0x3c, !PT ;  /* 0x0000001c05047212 */ /* 0x000fe200078e3cff */
[----:B------:R-:W-:-:S02]  /*11380*/  IMAD.X R25, RZ, RZ, R29, P3 ;  /* 0x000000ffff197224 */ /* 0x000fc400018e061d */
[--C-:B------:R-:W-:Y:S01]  /*11390*/  IMAD.X R31, RZ, RZ, R29.reuse, P4 ;  /* 0x000000ffff1f7224 */ /* 0x100fe200020e061d */
[----:B------:R-:W5:Y:S01]  /*113a0*/  LD.E.128 R8, desc[UR52][R8.64] ;  /* 0x0000003408087980 */ /* 0x000f62000c101d00 */
[----:B------:R-:W-:Y:S02]  /*113b0*/  IMAD.MOV.U32 R5, RZ, RZ, R29 ;  /* 0x000000ffff057224 */ /* 0x000fe400078e001d */
[----:B------:R-:W-:Y:S01]  /*113c0*/  IMAD R41, R37, UR11, R0 ;  /* 0x0000000b25297c24 */ /* 0x000fe2000f8e0200 */
[----:B------:R-:W-:Y:S01]  /*113d0*/  SHF.R.S32.HI R0, RZ, 0x1f, R39 ;  /* 0x0000001fff007819 */ /* 0x000fe20000011427 */
[----:B------:R-:W-:Y:S01]  /*113e0*/  IMAD.U32 R21, RZ, RZ, UR9 ;  /* 0x00000009ff157e24 */ /* 0x000fe2000f8e00ff */
[----:B------:R-:W5:Y:S01]  /*113f0*/  LD.E.128 R12, desc[UR52][R12.64] ;  /* 0x000000340c0c7980 */ /* 0x000f62000c101d00 */
[----:B------:R-:W-:Y:S01]  /*11400*/  IMAD.U32 R20, RZ, RZ, UR8 ;  /* 0x00000008ff147e24 */ /* 0x000fe2000f8e00ff */
[----:B------:R-:W-:Y:S01]  /*11410*/  ULDC.64 UR8, c[0x0][0xad8] ;  /* 0x0002b60000087ab9 */ /* 0x000fe20000000a00 */
[----:B------:R-:W-:Y:S01]  /*11420*/  IMAD.U32 R21, RZ, RZ, UR4 ;  /* 0x00000004ff157e24 */ /* 0x000fe2000f8e00ff */
[----:B------:R-:W5:Y:S01]  /*11430*/  LD.E.128 R4, desc[UR52][R4.64] ;  /* 0x0000003404047980 */ /* 0x000f62000c101d00 */
[----:B------:R-:W-:-:S03]  /*11440*/  IMAD R0, R0, UR8, RZ ;  /* 0x0000000800007c24 */ /* 0x000fc6000f8e02ff */
[----:B------:R-:W5:Y:S01]  /*11450*/  LD.E.128 R24, desc[UR52][R24.64] ;  /* 0x0000003418187980 */ /* 0x000f62000c101d00 */
[----:B------:R-:W-:-:S03]  /*11460*/  IMAD.WIDE.U32 R20, R37, UR10, R20 ;  /* 0x0000000a25147c25 */ /* 0x000fc6000f8e0014 */
[----:B------:R-:W5:Y:S01]  /*11470*/  LD.E.128 R28, desc[UR52][R30.64] ;  /* 0x000000341e1c7980 */ /* 0x000f62000c101d00 */
[----:B------:R-:W-:Y:S01]  /*11480*/  @!PT LDS RZ, [RZ] ;  /* 0x00000000fffff984 */ /* 0x000fe20000000800 */
[----:B------:R-:W-:Y:S01]  /*11490*/  @!PT LDS RZ, [RZ] ;  /* 0x00000000fffff984 */ /* 0x000fe20000000800 */
[----:B------:R-:W-:Y:S01]  /*114a0*/  @!PT LDS RZ, [RZ] ;  /* 0x00000000fffff984 */ /* 0x000fe20000000800 */
[----:B------:R-:W-:Y:S01]  /*114b0*/  @!PT LDS RZ, [RZ] ;  /* 0x00000000fffff984 */ /* 0x000fe20000000800 */
[----:B------:R0:W-:Y:S06]  /*114c0*/  MEMBAR.ALL.CTA ;  /* 0x0000000000007992 */ /* 0x0001ec0000008000 */
[----:B0-----:R-:W0:Y:S01]  /*114d0*/  FENCE.VIEW.ASYNC.S ;  /* 0x00000000000073c6 */ /* 0x001e220000000000 */
[----:B------:R-:W-:Y:S02]  /*114e0*/  IMAD.IADD R21, R21, 0x1, R41 ;  /* 0x0000000115157824 */ /* 0x000fe400078e0229 */
[----:B------:R-:W-:-:S02]  /*114f0*/  IMAD R37, R39, UR9, R0 ;  /* 0x0000000927257c24 */ /* 0x000fc4000f8e0200 */
[----:B------:R-:W-:Y:S01]  /*11500*/  VIADD R0, R151, UR40 ;  /* 0x0000002897007c36 */ /* 0x000fe20008000000 */
        /* <DEDUP_REMOVED lines=8> */
[----:B0-----:R0:W1:Y:S01]  /*11590*/  SHFL.IDX PT, R36, R2, RZ, 0x1c1f ;  /* 0x001c1fff02247589 */ /* 0x00106200000e0000 */
[----:B------:R-:W-:Y:S03]  /*115a0*/  BSSY B1, `(.L_x_10504) ;  /* 0x0000012000017945 */ /* 0x000fe60003800000 */
[----:B------:R0:W2:Y:S01]  /*115b0*/  SHFL.IDX PT, R37, R42, RZ, 0x1c1f ;  /* 0x001c1fff2a257589 */ /* 0x0000a200000e0000 */
[----:B------:R-:W-:Y:S01]  /*115c0*/  SYNCS.ARRIVE.TRANS64.RED.A1T0 RZ, [UR4], RZ ;  /* 0x000000ffffff79a7 */ /* 0x000fe20008100404 */
        /* <DEDUP_REMOVED lines=15> */
.L_x_10505:
[----:B------:R-:W-:Y:S05]  /*116c0*/  BSYNC B1 ;  /* 0x0000000000017941 */ /* 0x000fea0003800000 */
.L_x_10504:
[----:B------:R-:W-:Y:S01]  /*116d0*/  VIADD R0, R0, 0x60 ;  /* 0x0000006000007836 */ /* 0x000fe20000000000 */
[----:B---3-5:R3:W4:Y:S04]  /*116e0*/  SHFL.IDX PT, R5, R42, 0x1, 0x1c1f ;  /* 0x003c1f002a057f89 */ /* 0x02872800000e0000 */
[----:B------:R-:W-:Y:S01]  /*116f0*/  ISETP.GE.AND P0, PT, R0, R3, PT ;  /* 0x000000030000720c */ /* 0x000fe20003f06270 */
[----:B------:R3:W0:-:S12]  /*11700*/  SHFL.IDX PT, R4, R2, 0x1, 0x1c1f ;  /* 0x003c1f0002047f89 */ /* 0x00061800000e0000 */
[----:B---3--:R-:W-:Y:S05]  /*11710*/  @P0 BRA `(.L_x_10506) ;  /* 0x0000001400880947 */ /* 0x008fea0003800000 */
[----:B------:R-:W-:Y:S02]  /*11720*/  ULDC UR4, c[0x0][0xac8] ;  /* 0x0002b20000047ab9 */ /* 0x000fe40000000800 */
[----:B------:R-:W-:Y:S02]  /*11730*/  ISETP.GE.AND P2, PT, R138, UR4, PT ;  /* 0x000000048a007c0c */ /* 0x000fe4000bf46270 */
[----:B------:R-:W-:-:S11]  /*11740*/  ISETP.GE.AND P1, PT, R137, UR4, PT ;  /* 0x0000000489007c0c */ /* 0x000fd6000bf26270 */
[C---:B0-----:R-:W-:Y:S02]  /*11750*/  @!P2 LEA R6, P0, R138.reuse, R4, 0x1 ;  /* 0x000000048a06a211 */ /* 0x041fe400078008ff */
[----:B----4-:R-:W-:Y:S02]  /*11760*/  @!P1 IMAD.WIDE R2, R137, 0x2, R4 ;  /* 0x0000000289029825 */ /* 0x010fe400078e0204 */
        /* <DEDUP_REMOVED lines=9> */
.L_x_10503:
[----:B------:R-:W-:Y:S01]  /*11800*/  ULDC.64 UR12, c[0x0][0xb08] ;  /* 0x0002c200000c7ab9 */ /* 0x000fe20000000a00 */
[----:B------:R-:W0:Y:S01]  /*11810*/  @P1 LDC R0, c[0x0][0xbec] ;  /* 0x0002fb00ff001b82 */ /* 0x000e220000000800 */
[----:B------:R-:W-:Y:S01]  /*11820*/  UIMAD UR9, UR14, UR12, URZ ;  /* 0x0000000c0e0972a4 */ /* 0x000fe2000f8e023f */
[----:B------:R-:W-:Y:S01]  /*11830*/  IMAD.MOV.U32 R5, RZ, RZ, R11 ;  /* 0x000000ffff057224 */ /* 0x000fe200078e000b */
[----:B------:R-:W-:Y:S01]  /*11840*/  UIMAD.WIDE.U32 UR10, UR4, UR12, URZ ;  /* 0x0000000c040a72a5 */ /* 0x000fe2000f8e003f */
[----:B------:R-:W-:Y:S01]  /*11850*/  ISETP.GE.AND P0, PT, R12, R3, PT ;  /* 0x000000030c00720c */ /* 0x000fe20003f06270 */
[----:B------:R-:W-:Y:S01]  /*11860*/  UIMAD UR9, UR4, UR13, UR9 ;  /* 0x0000000d040972a4 */ /* 0x000fe2000f8e0209 */
[C---:B------:R-:W-:Y:S01]  /*11870*/  VIADD R29, R16.reuse, 0x8 ;  /* 0x00000008101d7836 */ /* 0x040fe20000000000 */
[----:B------:R-:W-:Y:S01]  /*11880*/  USHF.R.S32.HI UR4, URZ, 0x1f, UR8 ;  /* 0x0000001f3f047899 */ /* 0x000fe20008011408 */
[----:B------:R-:W1:Y:S01]  /*11890*/  @P1 LDC R7, c[0x0][0xbf0] ;  /* 0x0002fc00ff071b82 */ /* 0x000e620000000800 */
[----:B------:R-:W-:Y:S01]  /*118a0*/  UIADD3 UR11, UR11, UR9, URZ ;  /* 0x000000090b0b7290 */ /* 0x000fe2000fffe03f */
[----:B------:R-:W-:Y:S01]  /*118b0*/  VIADD R31, R16, 0x10 ;  /* 0x00000010101f7836 */ /* 0x000fe20000000000 */
        /* <DEDUP_REMOVED lines=10> */
[----:B------:R-:W-:Y:S01]  /*11960*/  SHF.R.S32.HI R33, RZ, 0x1f, R146 ;  /* 0x0000001fff217819 */ /* 0x000fe20000011492 */
[----:B0-----:R-:W-:Y:S01]  /*11970*/  @P1 IMAD.HI.U32 R0, R11, R0, RZ ;  /* 0x000000000b001227 */ /* 0x001fe200078e00ff */
[----:B------:R-:W-:Y:S01]  /*11980*/  SHF.R.S32.HI R34, RZ, 0x1f, R147 ;  /* 0x0000001fff227819 */ /* 0x000fe20000011493 */
[----:B------:R-:W-:Y:S01]  /*11990*/  UIMAD UR4, UR8, UR13, UR4 ;  /* 0x0000000d080472a4 */ /* 0x000fe2000f8e0204 */
[----:B------:R-:W-:Y:S01]  /*119a0*/  SHF.R.S32.HI R35, RZ, 0x1f, R148 ;  /* 0x0000001fff237819 */ /* 0x000fe20000011494 */
[----:B------:R-:W-:-:S03]  /*119b0*/  UIMAD.WIDE.U32 UR8, UR8, UR12, UR10 ;  /* 0x0000000c080872a5 */ /* 0x000fc6000f8e000a */
[----:B------:R-:W-:Y:S01]  /*119c0*/  ULDC.64 UR10, c[0x0][0xb48] ;  /* 0x0002d200000a7ab9 */ /* 0x000fe20000000a00 */
[----:B------:R-:W-:Y:S01]  /*119d0*/  UIADD3 UR9, UR9, UR4, URZ ;  /* 0x0000000409097290 */ /* 0x000fe2000fffe03f */
[----:B-1----:R-:W-:Y:S01]  /*119e0*/  @P1 SHF.R.U32.HI R5, RZ, R7, R0 ;  /* 0x00000007ff051219 */ /* 0x002fe20000011600 */
[----:B------:R-:W-:Y:S02]  /*119f0*/  UIADD3 UR4, UR42, 0x2d820, URZ ;  /* 0x0002d8202a047890 */ /* 0x000fe4000fffe03f */
[----:B------:R-:W-:Y:S01]  /*11a00*/  UIMAD.WIDE.U32 UR8, UR38, UR10, UR8 ;  /* 0x0000000a260872a5 */ /* 0x000fe2000f8e0008 */
[--C-:B------:R-:W-:Y:S01]  /*11a10*/  SHF.R.S32.HI R0, RZ, 0x1f, R5.reuse ;  /* 0x0000001fff007819 */ /* 0x100fe20000011405 */
[----:B------:R-:W-:Y:S01]  /*11a20*/  IMAD.MOV R9, RZ, RZ, -R5 ;  /* 0x000000ffff097224 */ /* 0x000fe200078e0a05 */
[----:B------:R-:W-:Y:S02]  /*11a30*/  UPRMT UR4, URZ, 0x654, UR4 ;  /* 0x000006543f047896 */ /* 0x000fe40008000004 */
[----:B------:R-:W-:Y:S01]  /*11a40*/  UIMAD UR38, UR38, UR11, UR9 ;  /* 0x0000000b262672a4 */ /* 0x000fe2000f8e0209 */
[----:B------:R-:W-:-:S02]  /*11a50*/  IMAD R9, R36, R9, R11 ;  /* 0x0000000924097224 */ /* 0x000fc400078e020b */
[----:B------:R-:W-:Y:S01]  /*11a60*/  ULDC.64 UR10, c[0x0][0xb30] ;  /* 0x0002cc00000a7ab9 */ /* 0x000fe20000000a00 */
[----:B------:R-:W-:Y:S02]  /*11a70*/  IMAD.U32 R7, RZ, RZ, UR9 ;  /* 0x00000009ff077e24 */ /* 0x000fe4000f8e00ff */
[----:B------:R-:W-:Y:S01]  /*11a80*/  IMAD R0, R0, UR10, RZ ;  /* 0x0000000a00007c24 */ /* 0x000fe2000f8e02ff */
[----:B------:R-:W-:Y:S01]  /*11a90*/  SYNCS.ARRIVE.TRANS64.RED.A1T0 RZ, [UR4], RZ ;  /* 0x000000ffffff79a7 */ /* 0x000fe20008100404 */
        /* <DEDUP_REMOVED lines=17> */
[----:B------:R-:W-:Y:S02]  /*11bb0*/  ULDC UR4, c[0x0][0xac8] ;  /* 0x0002b20000047ab9 */ /* 0x000fe40000000800 */
[----:B------:R-:W-:Y:S02]  /*11bc0*/  ISETP.GE.AND P5, PT, R16, UR4, PT ;  /* 0x0000000410007c0c */ /* 0x000fe4000bfa6270 */
[----:B------:R-:W-:Y:S02]  /*11bd0*/  ISETP.GE.AND P4, PT, R29, UR4, PT ;  /* 0x000000041d007c0c */ /* 0x000fe4000bf86270 */
[----:B------:R-:W-:Y:S02]  /*11be0*/  ISETP.GE.AND P3, PT, R31, UR4, PT ;  /* 0x000000041f007c0c */ /* 0x000fe4000bf66270 */
[----:B------:R-:W-:Y:S02]  /*11bf0*/  ISETP.GE.AND P0, PT, R139, UR4, PT ;  /* 0x000000048b007c0c */ /* 0x000fe4000bf06270 */
[----:B------:R-:W-:-:S05]  /*11c00*/  ISETP.GE.AND P1, PT, R148, UR4, PT ;  /* 0x0000000494007c0c */ /* 0x000fca000bf26270 */
[CC--:B-1----:R-:W-:Y:S02]  /*11c10*/  @!P5 LEA R6, P6, R16.reuse, R26.reuse, 0x2 ;  /* 0x0000001a1006d211 */ /* 0x0c2fe400078c10ff */
[C---:B------:R-:W-:Y:S02]  /*11c20*/  @!P4 LEA R8, P2, R29.reuse, R26, 0x2 ;  /* 0x0000001a1d08c211 */ /* 0x040fe400078410ff */
[-C--:B--2---:R-:W-:Y:S02]  /*11c30*/  @!P5 LEA.HI.X R7, R16, R2.reuse, R27, 0x2, P6 ;  /* 0x000000021007d211 */ /* 0x084fe400030f141b */
[----:B------:R-:W-:Y:S02]  /*11c40*/  @!P4 LEA.HI.X R9, R29, R2, R28, 0x2, P2 ;  /* 0x000000021d09c211 */ /* 0x000fe400010f141c */
[----:B------:R-:W-:Y:S01]  /*11c50*/  @!P3 LEA R10, P6, R31, R26, 0x2 ;  /* 0x0000001a1f0ab211 */ /* 0x000fe200078c10ff */
[----:B------:R1:W-:Y:S01]  /*11c60*/  @!P5 ST.E.64 desc[UR52][R6.64], R20 ;  /* 0x000000140600d985 */ /* 0x0003e2000c101b34 */
[----:B------:R-:W-:-:S02]  /*11c70*/  ISETP.GE.AND P2, PT, R147, UR4, PT ;  /* 0x0000000493007c0c */ /* 0x000fc4000bf46270 */
[----:B------:R-:W-:Y:S01]  /*11c80*/  @!P3 LEA.HI.X R11, R31, R2, R30, 0x2, P6 ;  /* 0x000000021f0bb211 */ /* 0x000fe200030f141e */
[----:B------:R2:W-:Y:S01]  /*11c90*/  @!P4 ST.E.64 desc[UR52][R8.64], R92 ;  /* 0x0000005c0800c985 */ /* 0x0005e2000c101b34 */
[CC--:B------:R-:W-:Y:S02]  /*11ca0*/  @!P0 LEA R12, P4, R139.reuse, R26.reuse, 0x2 ;  /* 0x0000001a8b0c8211 */ /* 0x0c0fe400078810ff */
[----:B------:R-:W-:Y:S01]  /*11cb0*/  @!P1 LEA R14, P5, R148, R26, 0x2 ;  /* 0x0000001a940e9211 */ /* 0x000fe200078a10ff */
[----:B------:R3:W-:Y:S01]  /*11cc0*/  @!P3 ST.E.64 desc[UR52][R10.64], R96 ;  /* 0x000000600a00b985 */ /* 0x0007e2000c101b34 */
[----:B------:R-:W-:Y:S02]  /*11cd0*/  ISETP.GE.AND P3, PT, R146, UR4, PT ;  /* 0x0000000492007c0c */ /* 0x000fe4000bf66270 */
[-C--:B------:R-:W-:Y:S02]  /*11ce0*/  @!P0 LEA.HI.X R13, R139, R2.reuse, R32, 0x2, P4 ;  /* 0x000000028b0d8211 */ /* 0x080fe400020f1420 */
[----:B------:R-:W-:-:S02]  /*11cf0*/  @!P1 LEA.HI.X R15, R148, R2, R35, 0x2, P5 ;  /* 0x00000002940f9211 */ /* 0x000fc400028f1423 */
[----:B------:R-:W-:Y:S01]  /*11d00*/  @!P2 LEA R24, P6, R147, R26, 0x2 ;  /* 0x0000001a9318a211 */ /* 0x000fe200078c10ff */
[----:B------:R4:W-:Y:S01]  /*11d10*/  @!P0 ST.E.64 desc[UR52][R12.64], R100 ;  /* 0x000000640c008985 */ /* 0x0009e2000c101b34 */
[----:B------:R-:W-:Y:S02]  /*11d20*/  ISETP.GE.AND P4, PT, R145, UR4, PT ;  /* 0x0000000491007c0c */ /* 0x000fe4000bf86270 */
[----:B------:R-:W-:Y:S01]  /*11d30*/  @!P2 LEA.HI.X R25, R147, R2, R34, 0x2, P6 ;  /* 0x000000029319a211 */ /* 0x000fe200030f1422 */
[----:B------:R5:W-:Y:S01]  /*11d40*/  @!P1 ST.E.64 desc[UR52][R14.64], R104 ;  /* 0x000000680e009985 */ /* 0x000be2000c101b34 */
[----:B------:R-:W-:Y:S02]  /*11d50*/  ISETP.GE.AND P1, PT, R143, UR4, PT ;  /* 0x000000048f007c0c */ /* 0x000fe4000bf26270 */
[----:B-1----:R-:W-:Y:S01]  /*11d60*/  @!P3 LEA R6, P5, R146, R26, 0x2 ;  /* 0x0000001a9206b211 */ /* 0x002fe200078a10ff */
[----:B------:R1:W-:Y:S01]  /*11d70*/  @!P2 ST.E.64 desc[UR52][R24.64], R108 ;  /* 0x0000006c1800a985 */ /* 0x0003e2000c101b34 */
[----:B------:R-:W-:-:S02]  /*11d80*/  ISETP.GE.AND P2, PT, R144, UR4, PT ;  /* 0x0000000490007c0c */ /* 0x000fc4000bf46270 */
[----:B------:R-:W-:Y:S02]  /*11d90*/  ISETP.GE.AND P0, PT, R142, UR4, PT ;  /* 0x000000048e007c0c */ /* 0x000fe4000bf06270 */
[----:B------:R-:W-:Y:S02]  /*11da0*/  @!P3 LEA.HI.X R7, R146, R2, R33, 0x2, P5 ;  /* 0x000000029207b211 */ /* 0x000fe400028f1421 */
[----:B------:R-:W-:Y:S02]  /*11db0*/  ISETP.GE.AND P5, PT, R141, UR4, PT ;  /* 0x000000048d007c0c */ /* 0x000fe4000bfa6270 */
[C---:B--2---:R-:W-:Y:S01]  /*11dc0*/  @!P4 LEA R8, P6, R145.reuse, R26, 0x2 ;  /* 0x0000001a9108c211 */ /* 0x044fe200078c10ff */
[----:B------:R1:W-:Y:S03]  /*11dd0*/  @!P3 ST.E.64 desc[UR52][R6.64], R112 ;  /* 0x000000700600b985 */ /* 0x0003e6000c101b34 */
[----:B------:R-:W-:-:S02]  /*11de0*/  @!P4 LEA.HI.X R9, R145, R2, R157, 0x2, P6 ;  /* 0x000000029109c211 */ /* 0x000fc400030f149d */
[-C--:B---3--:R-:W-:Y:S02]  /*11df0*/  @!P2 LEA R10, P3, R144, R26.reuse, 0x2 ;  /* 0x0000001a900aa211 */ /* 0x088fe400078610ff */
[-C--:B----4-:R-:W-:Y:S01]  /*11e00*/  @!P1 LEA R12, P6, R143, R26.reuse, 0x2 ;  /* 0x0000001a8f0c9211 */ /* 0x090fe200078c10ff */
[----:B------:R1:W-:Y:S01]  /*11e10*/  @!P4 ST.E.64 desc[UR52][R8.64], R116 ;  /* 0x000000740800c985 */ /* 0x0003e2000c101b34 */
[----:B-----5:R-:W-:Y:S02]  /*11e20*/  @!P0 LEA R14, P4, R142, R26, 0x2 ;  /* 0x0000001a8e0e8211 */ /* 0x020fe400078810ff */
[----:B------:R-:W-:Y:S02]  /*11e30*/  @!P2 LEA.HI.X R11, R144, R2, R156, 0x2, P3 ;  /* 0x00000002900ba211 */ /* 0x000fe400018f149c */
        /* <DEDUP_REMOVED lines=8> */
.L_x_10508:
[----:B------:R-:W-:Y:S05]  /*11ec0*/  BSYNC B1 ;  /* 0x0000000000017941 */ /* 0x000fea0003800000 */
.L_x_10507:
[----:B------:R-:W-:Y:S01]  /*11ed0*/  ISETP.GE.AND P0, PT, R4, R3, PT ;  /* 0x000000030400720c */ /* 0x000fe20003f06270 */
[----:B-1----:R1:W3:Y:S04]  /*11ee0*/  SHFL.IDX PT, R14, R5, 0x1, 0x1c1f ;  /* 0x003c1f00050e7f89 */ /* 0x0022e800000e0000 */
[----:B0-----:R-:W0:Y:S08]  /*11ef0*/  SHFL.IDX PT, R0, R0, 0x1, 0x1c1f ;  /* 0x003c1f0000007f89 */ /* 0x001e3000000e0000 */
[----:B-1----:R-:W-:Y:S05]  /*11f00*/  @P0 BRA `(.L_x_10506) ;  /* 0x0000000c008c0947 */ /* 0x002fea0003800000 */
[----:B------:R-:W-:Y:S02]  /*11f10*/  ULDC UR4, c[0x0][0xac8] ;  /* 0x0002b20000047ab9 */ /* 0x000fe40000000800 */
[----:B------:R-:W-:Y:S02]  /*11f20*/  ISETP.GE.AND P1, PT, R16, UR4, PT ;  /* 0x0000000410007c0c */ /* 0x000fe4000bf26270 */
[----:B------:R-:W-:Y:S02]  /*11f30*/  ISETP.GE.AND P0, PT, R29, UR4, PT ;  /* 0x000000041d007c0c */ /* 0x000fe4000bf06270 */
[----:B------:R-:W-:Y:S02]  /*11f40*/  ISETP.GE.AND P3, PT, R31, UR4, PT ;  /* 0x000000041f007c0c */ /* 0x000fe4000bf66270 */
[----:B------:R-:W-:Y:S02]  /*11f50*/  ISETP.GE.AND P2, PT, R139, UR4, PT ;  /* 0x000000048b007c0c */ /* 0x000fe4000bf46270 */
[----:B------:R-:W-:-:S05]  /*11f60*/  ISETP.GE.AND P4, PT, R148, UR4, PT ;  /* 0x0000000494007c0c */ /* 0x000fca000bf86270 */
[CC--:B0-2---:R-:W-:Y:S02]  /*11f70*/  @!P1 LEA R2, P6, R16.reuse, R0.reuse, 0x2 ;  /* 0x0000000010029211 */ /* 0x0c5fe400078c10ff */
[C---:B------:R-:W-:Y:S02]  /*11f80*/  @!P0 LEA R4, P5, R29.reuse, R0, 0x2 ;  /* 0x000000001d048211 */ /* 0x040fe400078a10ff */
[-C--:B---3--:R-:W-:Y:S02]  /*11f90*/  @!P1 LEA.HI.X R3, R16, R14.reuse, R27, 0x2, P6 ;  /* 0x0000000e10039211 */ /* 0x088fe400030f141b */
[----:B------:R-:W-:Y:S02]  /*11fa0*/  @!P0 LEA.HI.X R5, R29, R14, R28, 0x2, P5 ;  /* 0x0000000e1d058211 */ /* 0x000fe400028f141c */
[-C--:B------:R-:W-:Y:S01]  /*11fb0*/  @!P3 LEA R6, P6, R31, R0.reuse, 0x2 ;  /* 0x000000001f06b211 */ /* 0x080fe200078c10ff */
[----:B------:R0:W-:Y:S01]  /*11fc0*/  @!P1 ST.E.64 desc[UR52][R2.64], R90 ;  /* 0x0000005a02009985 */ /* 0x0001e2000c101b34 */
[----:B------:R-:W-:-:S02]  /*11fd0*/  @!P2 LEA R8, P5, R139, R0, 0x2 ;  /* 0x000000008b08a211 */ /* 0x000fc400078a10ff */
[----:B------:R-:W-:Y:S01]  /*11fe0*/  @!P3 LEA.HI.X R7, R31, R14, R30, 0x2, P6 ;  /* 0x0000000e1f07b211 */ /* 0x000fe200030f141e */
[----:B------:R1:W-:Y:S01]  /*11ff0*/  @!P0 ST.E.64 desc[UR52][R4.64], R94 ;  /* 0x0000005e04008985 */ /* 0x0003e2000c101b34 */
[----:B------:R-:W-:Y:S02]  /*12000*/  ISETP.GE.AND P0, PT, R147, UR4, PT ;  /* 0x0000000493007c0c */ /* 0x000fe4000bf06270 */
[----:B------:R-:W-:Y:S01]  /*12010*/  @!P4 LEA R10, P6, R148, R0, 0x2 ;  /* 0x00000000940ac211 */ /* 0x000fe200078c10ff */
[----:B------:R2:W-:Y:S01]  /*12020*/  @!P3 ST.E.64 desc[UR52][R6.64], R98 ;  /* 0x000000620600b985 */ /* 0x0005e2000c101b34 */
[-C--:B------:R-:W-:Y:S02]  /*12030*/  @!P2 LEA.HI.X R9, R139, R14.reuse, R32, 0x2, P5 ;  /* 0x0000000e8b09a211 */ /* 0x080fe400028f1420 */
[----:B------:R-:W-:Y:S02]  /*12040*/  ISETP.GE.AND P1, PT, R146, UR4, PT ;  /* 0x0000000492007c0c */ /* 0x000fe4000bf26270 */
[----:B------:R-:W-:Y:S01]  /*12050*/  @!P4 LEA.HI.X R11, R148, R14, R35, 0x2, P6 ;  /* 0x0000000e940bc211 */ /* 0x000fe200030f1423 */
[----:B------:R3:W-:Y:S01]  /*12060*/  @!P2 ST.E.64 desc[UR52][R8.64], R102 ;  /* 0x000000660800a985 */ /* 0x0007e2000c101b34 */
[----:B------:R-:W-:-:S02]  /*12070*/  ISETP.GE.AND P3, PT, R144, UR4, PT ;  /* 0x0000000490007c0c */ /* 0x000fc4000bf66270 */
[----:B------:R-:W-:Y:S01]  /*12080*/  ISETP.GE.AND P2, PT, R143, UR4, PT ;  /* 0x000000048f007c0c */ /* 0x000fe2000bf46270 */
[----:B------:R4:W-:Y:S01]  /*12090*/  @!P4 ST.E.64 desc[UR52][R10.64], R106 ;  /* 0x0000006a0a00c985 */ /* 0x0009e2000c101b34 */
[----:B------:R-:W-:Y:S02]  /*120a0*/  ISETP.GE.AND P4, PT, R145, UR4, PT ;  /* 0x0000000491007c0c */ /* 0x000fe4000bf86270 */
[----:B0-----:R-:W-:-:S03]  /*120b0*/  @!P0 LEA R2, P5, R147, R0, 0x2 ;  /* 0x0000000093028211 */ /* 0x001fc600078a10ff */
[----:B-1----:R-:W-:Y:S02]  /*120c0*/  @!P1 LEA R4, P6, R146, R0, 0x2 ;  /* 0x0000000092049211 */ /* 0x002fe400078c10ff */
[-C--:B------:R-:W-:Y:S02]  /*120d0*/  @!P0 LEA.HI.X R3, R147, R14.reuse, R34, 0x2, P5 ;  /* 0x0000000e93038211 */ /* 0x080fe400028f1422 */
[----:B------:R-:W-:Y:S02]  /*120e0*/  ISETP.GE.AND P5, PT, R142, UR4, PT ;  /* 0x000000048e007c0c */ /* 0x000fe4000bfa6270 */
[----:B------:R-:W-:Y:S01]  /*120f0*/  @!P1 LEA.HI.X R5, R146, R14, R33, 0x2, P6 ;  /* 0x0000000e92059211 */ /* 0x000fe200030f1421 */
[----:B------:R0:W-:Y:S01]  /*12100*/  @!P0 ST.E.64 desc[UR52][R2.64], R110 ;  /* 0x0000006e02008985 */ /* 0x0001e2000c101b34 */
[-C--:B--2---:R-:W-:Y:S02]  /*12110*/  @!P4 LEA R6, P0, R145, R0.reuse, 0x2 ;  /* 0x000000009106c211 */ /* 0x084fe400078010ff */
[-C--:B---3--:R-:W-:Y:S01]  /*12120*/  @!P3 LEA R8, P6, R144, R0.reuse, 0x2 ;  /* 0x000000009008b211 */ /* 0x088fe200078c10ff */
[----:B------:R0:W-:Y:S01]  /*12130*/  @!P1 ST.E.64 desc[UR52][R4.64], R114 ;  /* 0x0000007204009985 */ /* 0x0001e2000c101b34 */
[----:B----4-:R-:W-:-:S02]  /*12140*/  @!P2 LEA R10, P1, R143, R0, 0x2 ;  /* 0x000000008f0aa211 */ /* 0x010fc400078210ff */
[-C--:B------:R-:W-:Y:S02]  /*12150*/  @!P4 LEA.HI.X R7, R145, R14.reuse, R157, 0x2, P0 ;  /* 0x0000000e9107c211 */ /* 0x080fe400000f149d */
[----:B------:R-:W-:Y:S02]  /*12160*/  @!P3 LEA.HI.X R9, R144, R14, R156, 0x2, P6 ;  /* 0x0000000e9009b211 */ /* 0x000fe400030f149c */
[C---:B------:R-:W-:Y:S01]  /*12170*/  @!P5 LEA R12, P0, R142.reuse, R0, 0x2 ;  /* 0x000000008e0cd211 */ /* 0x040fe200078010ff */
[----:B------:R0:W-:Y:S01]  /*12180*/  @!P4 ST.E.64 desc[UR52][R6.64], R118 ;  /* 0x000000760600c985 */ /* 0x0001e2000c101b34 */
[-C--:B------:R-:W-:Y:S02]  /*12190*/  @!P2 LEA.HI.X R11, R143, R14.reuse, R155, 0x2, P1 ;  /* 0x0000000e8f0ba211 */ /* 0x080fe400008f149b */
[----:B------:R-:W-:Y:S01]  /*121a0*/  @!P5 LEA.HI.X R13, R142, R14, R154, 0x2, P0 ;  /* 0x0000000e8e0dd211 */ /* 0x000fe200000f149a */
[----:B------:R0:W-:Y:S01]  /*121b0*/  @!P3 ST.E.64 desc[UR52][R8.64], R122 ;  /* 0x0000007a0800b985 */ /* 0x0001e2000c101b34 */
[----:B------:R-:W-:-:S03]  /*121c0*/  ISETP.GE.AND P0, PT, R141, UR4, PT ;  /* 0x000000048d007c0c */ /* 0x000fc6000bf06270 */
[----:B------:R0:W-:Y:S04]  /*121d0*/  @!P2 ST.E.64 desc[UR52][R10.64], R126 ;  /* 0x0000007e0a00a985 */ /* 0x0001e8000c101b34 */
[----:B------:R0:W-:Y:S06]  /*121e0*/  @!P5 ST.E.64 desc[UR52][R12.64], R130 ;  /* 0x000000820c00d985 */ /* 0x0001ec000c101b34 */
[----:B------:R-:W-:Y:S05]  /*121f0*/  @P0 BRA `(.L_x_10506) ;  /* 0x0000000800d00947 */ /* 0x000fea0003800000 */
[----:B0-----:R-:W-:-:S04]  /*12200*/  LEA R2, P0, R141, R0, 0x2 ;  /* 0x000000008d027211 */ /* 0x001fc800078010ff */
[----:B------:R-:W-:-:S05]  /*12210*/  LEA.HI.X R3, R141, R14, R153, 0x2, P0 ;  /* 0x0000000e8d037211 */ /* 0x000fca00000f1499 */
[----:B------:R0:W-:Y:S01]  /*12220*/  ST.E.64 desc[UR52][R2.64], R134 ;  /* 0x0000008602007985 */ /* 0x0001e2000c101b34 */
[----:B------:R-:W-:Y:S05]  /*12230*/  BRA `(.L_x_10506) ;  /* 0x0000000800c07947 */ /* 0x000fea0003800000 */
.L_x_10501:
        /* <DEDUP_REMOVED lines=13> */
[----:B------:R-:W-:Y:S01]  /*12310*/  IMAD.U32 R0, RZ, RZ, UR4 ;  /* 0x00000004ff007e24 */ /* 0x000fe2000f8e00ff */
[----:B------:R-:W0:Y:S04]  /*12320*/  S2R R7, SR_TID.X ;  /* 0x0000000000077919 */ /* 0x000e280000002100 */
[----:B------:R-:W-:-:S05]  /*12330*/  PLOP3.LUT P2, PT, PT, PT, UP1, 0x80, 0x0 ;  /* 0x000000000000781c */ /* 0x000fca0003f4f018 */
[----:B------:R-:W-:Y:S02]  /*12340*/  @UP1 ULDC.64 UR8, c[0x0][0xc08] ;  /* 0x0003020000081ab9 */ /* 0x000fe40000000a00 */
[----:B------:R-:W-:-:S06]  /*12350*/  @UP1 UIMAD.WIDE UR8, UR43, 0x4, UR8 ;  /* 0x000000042b0818a5 */ /* 0x000fcc000f8e0208 */
[----:B------:R-:W-:Y:S02]  /*12360*/  IMAD.U32 R4, RZ, RZ, UR8 ;  /* 0x00000008ff047e24 */ /* 0x000fe4000f8e00ff */
[----:B------:R-:W-:-:S05]  /*12370*/  IMAD.U32 R5, RZ, RZ, UR9 ;  /* 0x00000009ff057e24 */ /* 0x000fca000f8e00ff */
[----:B------:R1:W5:Y:S01]  /*12380*/  @P2 LDG.E R0, desc[UR52][R4.64] ;  /* 0x0000003404002981 */ /* 0x000362000c1e1900 */
[----:B------:R-:W-:Y:S01]  /*12390*/  UISETP.NE.AND UP1, UPT, UR46, URZ, UPT ;  /* 0x0000003f2e00728c */ /* 0x000fe2000bf25270 */
[----:B------:R-:W-:Y:S01]  /*123a0*/  UMOV UR4, URZ ;  /* 0x0000003f00047c82 */ /* 0x000fe20008000000 */
[----:B0-----:R-:W-:-:S09]  /*123b0*/  VIADD R7, R7, 0xffffff80 ;  /* 0xffffff8007077836 */ /* 0x001fd20000000000 */
[----:B------:R-:W-:Y:S01]  /*123c0*/  @!UP1 ULDC UR46, c[0x0][0xad4] ;  /* 0x0002b500002e9ab9 */ /* 0x000fe20000000800 */
[----:B------:R-:W-:Y:S02]  /*123d0*/  ISETP.GT.AND P0, PT, R7, 0xbf, PT ;  /* 0x000000bf0700780c */ /* 0x000fe40003f04270 */
[----:B--2---:R-:W-:Y:S01]  /*123e0*/  @P1 R2UR UR4, R6 ;  /* 0x00000000060412ca */ /* 0x004fe200000e0000 */
[----:B-1----:R-:W-:-:S14]  /*123f0*/  @P2 BRA `(.L_x_10509) ;  /* 0x0000000000102947 */ /* 0x002fdc0003800000 */
[----:B------:R-:W-:Y:S05]  /*12400*/  @!P1 BRA `(.L_x_10509) ;  /* 0x00000000000c9947 */ /* 0x000fea0003800000 */
[----:B------:R-:W2:Y:S04]  /*12410*/  LDG.E R5, desc[UR52][R2.64] ;  /* 0x0000003402057981 */ /* 0x000ea8000c1e1900 */
[----:B-----5:R-:W2:Y:S02]  /*12420*/  LDG.E R0, desc[UR52][R2.64+0x4] ;  /* 0x0000043402007981 */ /* 0x020ea4000c1e1900 */
[----:B--2---:R-:W-:-:S07]  /*12430*/  IMAD.IADD R0, R0, 0x1, -R5 ;  /* 0x0000000100007824 */ /* 0x004fce00078e0a05 */
.L_x_10509:
        /* <DEDUP_REMOVED lines=38> */
[----:B------:R-:W-:Y:S01]  /*126a0*/  UIADD3.X UR10, UR10, UR20, UR21, UP1, UP2 ;  /* 0x000000140a0a7290 */ /* 0x000fe20008fe4415 */
[----:B-1----:R-:W-:Y:S01]  /*126b0*/  @P0 SHF.R.U32.HI R5, RZ, R7, R2 ;  /* 0x00000007ff050219 */ /* 0x002fe20000011602 */
[----:B------:R-:W-:-:S04]  /*126c0*/  IMAD.U32 R2, RZ, RZ, UR22 ;  /* 0x00000016ff027e24 */ /* 0x000fc8000f8e00ff */
[--C-:B------:R-:W-:Y:S01]  /*126d0*/  IMAD.MOV R7, RZ, RZ, -R5.reuse ;  /* 0x000000ffff077224 */ /* 0x100fe200078e0a05 */
[----:B------:R-:W-:Y:S01]  /*126e0*/  IADD3 R2, P0, P1, R5, UR8, R2 ;  /* 0x0000000805027c10 */ /* 0x000fe2000f91e002 */
[----:B------:R-:W-:Y:S01]  /*126f0*/  ULDC.64 UR8, c[0x0][UR19+0x210] ;  /* 0x0000840013087abb */ /* 0x000fe20008000a00 */
[----:B------:R-:W-:Y:S01]  /*12700*/  SHF.R.S32.HI R5, RZ, 0x1f, R5 ;  /* 0x0000001fff057819 */ /* 0x000fe20000011405 */
[----:B------:R-:W-:-:S03]  /*12710*/  IMAD R7, R9, R7, R4 ;  /* 0x0000000709077224 */ /* 0x000fc600078e0204 */
        /* <DEDUP_REMOVED lines=13> */
.L_x_10511:
[----:B------:R-:W-:Y:S05]  /*127f0*/  BSYNC B1 ;  /* 0x0000000000017941 */ /* 0x000fea0003800000 */
.L_x_10510:
        /* <DEDUP_REMOVED lines=9> */
[----:B0-----:R-:W-:Y:S01]  /*12890*/  VIADD R4, R2, UR40 ;  /* 0x0000002802047c36 */ /* 0x001fe20008000000 */
[----:B------:R-:W-:Y:S01]  /*128a0*/  UIMAD UR10, UR4, UR13, UR10 ;  /* 0x0000000d040a72a4 */ /* 0x000fe2000f8e020a */
[----:B------:R-:W-:Y:S02]  /*128b0*/  SHF.R.S32.HI R10, RZ, 0x1f, R140 ;  /* 0x0000001fff0a7819 */ /* 0x000fe4000001148c */
[----:B------:R-:W-:Y:S01]  /*128c0*/  IMAD.MOV.U32 R5, RZ, RZ, R4 ;  /* 0x000000ffff057224 */ /* 0x000fe200078e0004 */
[----:B------:R-:W-:Y:S01]  /*128d0*/  UIADD3 UR9, UR9, UR10, URZ ;  /* 0x0000000a09097290 */ /* 0x000fe2000fffe03f */
[----:B------:R-:W-:-:S02]  /*128e0*/  SHF.R.S32.HI R14, RZ, 0x1f, R138 ;  /* 0x0000001fff0e7819 */ /* 0x000fc4000001148a */
        /* <DEDUP_REMOVED lines=28> */
[----:B------:R-:W-:Y:S02]  /*12ab0*/  VIADD R0, R151, UR40 ;  /* 0x0000002897007c36 */ /* 0x000fe40008000000 */
        /* <DEDUP_REMOVED lines=22> */
.L_x_10513:
[----:B------:R-:W-:Y:S05]  /*12c20*/  BSYNC B1 ;  /* 0x0000000000017941 */ /* 0x000fea0003800000 */
.L_x_10512:
[----:B------:R-:W-:Y:S01]  /*12c30*/  VIADD R0, R0, 0x60 ;  /* 0x0000006000007836 */ /* 0x000fe20000000000 */
[----:B--2---:R2:W4:Y:S04]  /*12c40*/  SHFL.IDX PT, R3, R5, 0x1, 0x1c1f ;  /* 0x003c1f0005037f89 */ /* 0x00452800000e0000 */
[----:B------:R-:W-:Y:S01]  /*12c50*/  ISETP.GE.AND P0, PT, R0, R11, PT ;  /* 0x0000000b0000720c */ /* 0x000fe20003f06270 */
[----:B-1----:R2:W1:-:S12]  /*12c60*/  SHFL.IDX PT, R2, R4, 0x1, 0x1c1f ;  /* 0x003c1f0004027f89 */ /* 0x00245800000e0000 */
[----:B--2---:R-:W-:Y:S05]  /*12c70*/  @P0 BRA `(.L_x_10506) ;  /* 0x0000000000300947 */ /* 0x004fea0003800000 */
[----:B------:R-:W-:Y:S02]  /*12c80*/  ULDC UR4, c[0x0][0xac8] ;  /* 0x0002b20000047ab9 */ /* 0x000fe40000000800 */
        /* <DEDUP_REMOVED lines=11> */
.L_x_10506:
[----:B------:R-:W-:Y:S05]  /*12d40*/  BSYNC B0 ;  /* 0x0000000000007941 */ /* 0x000fea0003800000 */
.L_x_10500:
[----:B------:R-:W-:Y:S02]  /*12d50*/  ULDC UR4, c[0x0][0xc3c] ;  /* 0x00030f0000047ab9 */ /* 0x000fe40000000800 */
[----:B------:R-:W-:-:S06]  /*12d60*/  UISETP.GE.AND UP0, UPT, UR6, UR4, UPT ;  /* 0x000000040600728c */ /* 0x000fcc000bf06270 */
[----:B------:R-:W-:-:S13]  /*12d70*/  PLOP3.LUT P0, PT, PT, PT, UP0, 0x80, 0x0 ;  /* 0x000000000000781c */ /* 0x000fda0003f0f008 */
[----:B------:R-:W-:Y:S05]  /*12d80*/  @!P0 BRA `(.L_x_10514) ;  /* 0xfffffee000c48947 */ /* 0x000fea000383ffff */
[----:B------:R-:W-:Y:S05]  /*12d90*/  EXIT ;  /* 0x000000000000794d */ /* 0x000fea0003800000 */
.L_x_10417:
        /* <DEDUP_REMOVED lines=18> */
.L_x_10515:
[----:B------:R-:W1:Y:S01]  /*12ec0*/  S2R R0, SR_TID.X ;  /* 0x0000000000007919 */ /* 0x000e620000002100 */
[----:B------:R-:W-:Y:S01]  /*12ed0*/  ULDC UR4, c[0x0][0xc3c] ;  /* 0x00030f0000047ab9 */ /* 0x000fe20000000800 */
[----:B------:R-:W-:Y:S01]  /*12ee0*/  IMAD.MOV.U32 R6, RZ, RZ, RZ ;  /* 0x000000ffff067224 */ /* 0x000fe200078e00ff */
[----:B------:R-:W2:Y:S01]  /*12ef0*/  S2UR UR6, SR_CTAID.X ;  /* 0x00000000000679c3 */ /* 0x000ea20000002500 */
[----:B------:R-:W-:Y:S01]  /*12f00*/  ULDC UR5, c[0x0][0xc38] ;  /* 0x00030e0000057ab9 */ /* 0x000fe20000000800 */
[----:B-1----:R-:W-:-:S04]  /*12f10*/  LOP3.LUT R0, R0, 0x1f, RZ, 0xc0, !PT ;  /* 0x0000001f00007812 */ /* 0x002fc800078ec0ff */
[----:B------:R-:W-:-:S04]  /*12f20*/  ISETP.NE.AND P0, PT, R0, 0x1f, PT ;  /* 0x0000001f0000780c */ /* 0x000fc80003f05270 */
[----:B------:R-:W-:-:S13]  /*12f30*/  ISETP.GE.OR P1, PT, R0, UR4, !P0 ;  /* 0x0000000400007c0c */ /* 0x000fda000c726670 */
[----:B------:R-:W1:Y:S08]  /*12f40*/  @!P1 LDC.64 R4, c[0x0][0xc80] ;  /* 0x00032000ff049b82 */ /* 0x000e700000000a00 */
[----:B0-----:R-:W0:Y:S01]  /*12f50*/  @!P1 LDC.64 R2, c[0x0][0xc78] ;  /* 0x00031e00ff029b82 */ /* 0x001e220000000a00 */
[----:B-1----:R-:W-:-:S05]  /*12f60*/  @!P1 IMAD.WIDE.U32 R4, R0, 0x4, R4 ;  /* 0x0000000400049825 */ /* 0x002fca00078e0004 */
[----:B------:R-:W3:Y:S01]  /*12f70*/  @!P1 LDG.E R25, desc[UR52][R4.64] ;  /* 0x0000003404199981 */ /* 0x000ee2000c1e1900 */
[----:B0-----:R-:W-:-:S05]  /*12f80*/  @!P1 IMAD.WIDE.U32 R2, R0, 0x4, R2 ;  /* 0x0000000400029825 */ /* 0x001fca00078e0002 */
        /* <DEDUP_REMOVED lines=25> */
[----:B--2---:R-:W-:Y:S01]  /*13120*/  ISETP.GT.AND P6, PT, R7, UR6, PT ;  /* 0x0000000607007c0c */ /* 0x004fe2000bfc4270 */
[----:B------:R-:W-:-:S12]  /*13130*/  IMAD.MOV.U32 R4, RZ, RZ, R7 ;  /* 0x000000ffff047224 */ /* 0x000fd800078e0007 */
[----:B------:R-:W-:Y:S05]  /*13140*/  @P6 BRA `(.L_x_10517) ;  /* 0x0000000000a06947 */ /* 0x000fea0003800000 */
[----:B------:R-:W-:Y:S01]  /*13150*/  IMAD.MOV.U32 R7, RZ, RZ, R4 ;  /* 0x000000ffff077224 */ /* 0x000fe200078e0004 */
[----:B------:R-:W-:Y:S01]  /*13160*/  UMOV UR4, URZ ;  /* 0x0000003f00047c82 */ /* 0x000fe20008000000 */
[----:B------:R-:W-:-:S05]  /*13170*/  ULDC UR5, c[0x0][0xc38] ;  /* 0x00030e0000057ab9 */ /* 0x000fca0000000800 */
.L_x_10519:
[----:B------:R-:W0:Y:S01]  /*13180*/  LDC R2, c[0x0][0xc3c] ;  /* 0x00030f00ff027b82 */ /* 0x000e220000000800 */
[----:B------:R-:W-:Y:S01]  /*13190*/  UIADD3 UR4, UR4, 0x1f, URZ ;  /* 0x0000001f04047890 */ /* 0x000fe2000fffe03f */
[----:B------:R-:W-:Y:S02]  /*131a0*/  ULDC UR7, c[0x0][0xc3c] ;  /* 0x00030f0000077ab9 */ /* 0x000fe40000000800 */
[----:B------:R-:W-:-:S03]  /*131b0*/  IMAD.U32 R27, RZ, RZ, UR7 ;  /* 0x00000007ff1b7e24 */ /* 0x000fc6000f8e00ff */
[----:B0-----:R-:W-:-:S13]  /*131c0*/  ISETP.LE.AND P6, PT, R2, UR4, PT ;  /* 0x0000000402007c0c */ /* 0x001fda000bfc3270 */
[----:B------:R-:W-:Y:S05]  /*131d0*/  @P6 BRA `(.L_x_10518) ;  /* 0x0000000800ac6947 */ /* 0x000fea0003800000 */
[----:B------:R-:W-:Y:S02]  /*131e0*/  VIADD R9, R0, UR4 ;  /* 0x0000000400097c36 */ /* 0x000fe40008000000 */
[----:B------:R-:W-:Y:S02]  /*131f0*/  IMAD.MOV.U32 R25, RZ, RZ, RZ ;  /* 0x000000ffff197224 */ /* 0x000fe400078e00ff */
[----:B------:R-:W-:Y:S01]  /*13200*/  IMAD.MOV.U32 R6, RZ, RZ, RZ ;  /* 0x000000ffff067224 */ /* 0x000fe200078e00ff */
[----:B------:R-:W-:-:S13]  /*13210*/  ISETP.GE.OR P6, PT, R9, R2, !P0 ;  /* 0x000000020900720c */ /* 0x000fda00047c6670 */
[----:B------:R-:W0:Y:S08]  /*13220*/  @!P6 LDC.64 R4, c[0x0][0xc80] ;  /* 0x00032000ff04eb82 */ /* 0x000e300000000a00 */
[----:B------:R-:W1:Y:S01]  /*13230*/  @!P6 LDC.64 R2, c[0x0][0xc78] ;  /* 0x00031e00ff02eb82 */ /* 0x000e620000000a00 */
[----:B0-----:R-:W-:-:S05]  /*13240*/  @!P6 IMAD.WIDE R4, R9, 0x4, R4 ;  /* 0x000000040904e825 */ /* 0x001fca00078e0204 */
[----:B------:R-:W2:Y:S01]  /*13250*/  @!P6 LDG.E R25, desc[UR52][R4.64] ;  /* 0x000000340419e981 */ /* 0x000ea2000c1e1900 */
        /* <DEDUP_REMOVED lines=23> */
.L_x_10517:
        /* <DEDUP_REMOVED lines=8> */
[----:B------:R1:W2:Y:S01]  /*13450*/  SHFL.IDX PT, R25, R25, R27, 0x1f ;  /* 0x00001f1b19197589 */ /* 0x0002a200000e0000 */
[----:B0-----:R-:W-:-:S07]  /*13460*/  ISETP.NE.AND P1, PT, R6, 0x1, PT ;  /* 0x000000010600780c */ /* 0x001fce0003f25270 */
[----:B-1----:R-:W-:Y:S06]  /*13470*/  @!P0 BRA `(.L_x_10520) ;  /* 0x0000000000088947 */ /* 0x002fec0003800000 */
[----:B------:R-:W-:-:S05]  /*13480*/  VIADD R3, R27, 0xffffffff ;  /* 0xffffffff1b037836 */ /* 0x000fca0000000000 */
[----:B------:R0:W1:Y:S02]  /*13490*/  SHFL.IDX PT, R24, R2, R3, 0x1f ;  /* 0x00001f0302187589 */ /* 0x00006400000e0000 */
.L_x_10520:
[----:B-1----:R-:W-:Y:S02]  /*134a0*/  IMAD R24, R24, UR5, R5 ;  /* 0x0000000518187c24 */ /* 0x002fe4000f8e0205 */
[----:B------:R-:W-:-:S03]  /*134b0*/  VIADD R27, R27, UR4 ;  /* 0x000000041b1b7c36 */ /* 0x000fc60008000000 */
[----:B------:R-:W-:Y:S01]  /*134c0*/  IADD3 R4, -R24, UR6, RZ ;  /* 0x0000000618047c10 */ /* 0x000fe2000fffe1ff */
[----:B------:R-:W-:Y:S06]  /*134d0*/  @!P1 BRA `(.L_x_10521) ;  /* 0x0000000000e89947 */ /* 0x000fec0003800000 */
[----:B--2---:R-:W-:Y:S02]  /*134e0*/  IABS R7, R25 ;  /* 0x0000001900077213 */ /* 0x004fe40000000000 */
[----:B------:R-:W-:Y:S02]  /*134f0*/  IABS R5, R6 ;  /* 0x0000000600057213 */ /* 0x000fe40000000000 */
[----:B------:R-:W1:Y:S08]  /*13500*/  I2F.RP R8, R7 ;  /* 0x0000000700087306 */ /* 0x000e700000209400 */
[----:B-1----:R-:W0:Y:S02]  /*13510*/  MUFU.RCP R8, R8 ;  /* 0x0000000800087308 */ /* 0x002e240000001000 */
[----:B0-----:R-:W-:Y:S01]  /*13520*/  VIADD R2, R8, 0xffffffe ;  /* 0x0ffffffe08027836 */ /* 0x001fe20000000000 */
[----:B------:R-:W-:-:S05]  /*13530*/  IABS R8, R4 ;  /* 0x0000000400087213 */ /* 0x000fca0000000000 */
[----:B------:R0:W1:Y:S02]  /*13540*/  F2I.FTZ.U32.TRUNC.NTZ R3, R2 ;  /* 0x0000000200037305 */ /* 0x000064000021f000 */
[----:B0-----:R-:W-:Y:S02]  /*13550*/  IMAD.MOV.U32 R2, RZ, RZ, RZ ;  /* 0x000000ffff027224 */ /* 0x001fe400078e00ff */
[----:B-1----:R-:W-:-:S04]  /*13560*/  IMAD.MOV R10, RZ, RZ, -R3 ;  /* 0x000000ffff0a7224 */ /* 0x002fc800078e0a03 */
[----:B------:R-:W-:Y:S01]  /*13570*/  IMAD R9, R10, R7, RZ ;  /* 0x000000070a097224 */ /* 0x000fe200078e02ff */
[----:B------:R-:W-:-:S03]  /*13580*/  IABS R10, R25 ;  /* 0x00000019000a7213 */ /* 0x000fc60000000000 */
[----:B------:R-:W-:Y:S02]  /*13590*/  IMAD.HI.U32 R3, R3, R9, R2 ;  /* 0x0000000903037227 */ /* 0x000fe400078e0002 */
[----:B------:R-:W0:Y:S02]  /*135a0*/  I2F.RP R9, R5 ;  /* 0x0000000500097306 */ /* 0x000e240000209400 */
[----:B------:R-:W-:Y:S01]  /*135b0*/  IMAD.MOV R11, RZ, RZ, -R10 ;  /* 0x000000ffff0b7224 */ /* 0x000fe200078e0a0a */
[----:B------:R-:W-:Y:S01]  /*135c0*/  IABS R10, R6 ;  /* 0x00000006000a7213 */ /* 0x000fe20000000000 */
[----:B------:R-:W-:-:S04]  /*135d0*/  IMAD.HI.U32 R2, R3, R8, RZ ;  /* 0x0000000803027227 */ /* 0x000fc800078e00ff */
[----:B------:R-:W-:Y:S02]  /*135e0*/  IMAD R8, R2, R11, R8 ;  /* 0x0000000b02087224 */ /* 0x000fe400078e0208 */
[----:B------:R-:W-:-:S03]  /*135f0*/  IMAD.MOV R10, RZ, RZ, -R10 ;  /* 0x000000ffff0a7224 */ /* 0x000fc600078e0a0a */
[----:B------:R-:W-:Y:S01]  /*13600*/  ISETP.GT.U32.AND P1, PT, R7, R8, PT ;  /* 0x000000080700720c */ /* 0x000fe20003f24070 */
[----:B0-----:R-:W0:-:S12]  /*13610*/  MUFU.RCP R9, R9 ;  /* 0x0000000900097308 */ /* 0x001e180000001000 */
[----:B------:R-:W-:Y:S02]  /*13620*/  @!P1 IMAD.IADD R8, R8, 0x1, -R7 ;  /* 0x0000000108089824 */ /* 0x000fe400078e0a07 */
[----:B------:R-:W-:Y:S01]  /*13630*/  @!P1 VIADD R2, R2, 0x1 ;  /* 0x0000000102029836 */ /* 0x000fe20000000000 */
[----:B------:R-:W-:Y:S02]  /*13640*/  ISETP.NE.AND P1, PT, R25, RZ, PT ;  /* 0x000000ff1900720c */ /* 0x000fe40003f25270 */
[----:B------:R-:W-:Y:S01]  /*13650*/  ISETP.GE.U32.AND P0, PT, R8, R7, PT ;  /* 0x000000070800720c */ /* 0x000fe20003f06070 */
[----:B0-----:R-:W-:Y:S01]  /*13660*/  VIADD R3, R9, 0xffffffe ;  /* 0x0ffffffe09037836 */ /* 0x001fe20000000000 */
[----:B------:R-:W-:-:S04]  /*13670*/  LOP3.LUT R7, R4, R25, RZ, 0x3c, !PT ;  /* 0x0000001904077212 */ /* 0x000fc800078e3cff */
[----:B------:R-:W-:Y:S01]  /*13680*/  ISETP.GE.AND P2, PT, R7, RZ, PT ;  /* 0x000000ff0700720c */ /* 0x000fe20003f46270 */
[----:B------:R-:W0:Y:S06]  /*13690*/  F2I.FTZ.U32.TRUNC.NTZ R3, R3 ;  /* 0x0000000300037305 */ /* 0x000e2c000021f000 */
[----:B------:R-:W-:-:S04]  /*136a0*/  @P0 VIADD R2, R2, 0x1 ;  /* 0x0000000102020836 */ /* 0x000fc80000000000 */
[----:B------:R-:W-:-:S04]  /*136b0*/  IMAD.MOV.U32 R9, RZ, RZ, R2 ;  /* 0x000000ffff097224 */ /* 0x000fc800078e0002 */
[----:B------:R-:W-:Y:S01]  /*136c0*/  @!P2 IMAD.MOV R9, RZ, RZ, -R9 ;  /* 0x000000ffff09a224 */ /* 0x000fe200078e0a09 */
[----:B------:R-:W-:Y:S01]  /*136d0*/  @!P1 LOP3.LUT R9, RZ, R25, RZ, 0x33, !PT ;  /* 0x00000019ff099212 */ /* 0x000fe200078e33ff */
[----:B0-----:R-:W-:-:S03]  /*136e0*/  IMAD.MOV R2, RZ, RZ, -R3 ;  /* 0x000000ffff027224 */ /* 0x001fc600078e0a03 */
[----:B------:R-:W-:Y:S01]  /*136f0*/  IABS R8, R9 ;  /* 0x0000000900087213 */ /* 0x000fe20000000000 */
[----:B------:R-:W-:Y:S02]  /*13700*/  IMAD R7, R2, R5, RZ ;  /* 0x0000000502077224 */ /* 0x000fe400078e02ff */
[----:B------:R-:W-:-:S04]  /*13710*/  IMAD.MOV.U32 R2, RZ, RZ, RZ ;  /* 0x000000ffff027224 */ /* 0x000fc800078e00ff */
[----:B------:R-:W-:-:S04]  /*13720*/  IMAD.HI.U32 R2, R3, R7, R2 ;  /* 0x0000000703027227 */ /* 0x000fc800078e0002 */
[----:B------:R-:W-:Y:S02]  /*13730*/  IMAD.MOV.U32 R3, RZ, RZ, R8 ;  /* 0x000000ffff037224 */ /* 0x000fe400078e0008 */
[----:B------:R-:W-:Y:S02]  /*13740*/  IMAD.MOV.U32 R8, RZ, RZ, R10 ;  /* 0x000000ffff087224 */ /* 0x000fe400078e000a */
        /* <DEDUP_REMOVED lines=8> */
[----:B------:R-:W-:Y:S01]  /*137d0*/  ISETP.GE.U32.AND P0, PT, R8, R5, PT ;  /* 0x000000050800720c */ /* 0x000fe20003f06070 */
[----:B------:R-:W-:-:S12]  /*137e0*/  IMAD.MOV R5, RZ, RZ, -R9 ;  /* 0x000000ffff057224 */ /* 0x000fd800078e0a09 */
[----:B------:R-:W-:-:S04]  /*137f0*/  @P0 VIADD R2, R2, 0x1 ;  /* 0x0000000102020836 */ /* 0x000fc80000000000 */
[----:B------:R-:W-:Y:S01]  /*13800*/  @!P2 IMAD.MOV R2, RZ, RZ, -R2 ;  /* 0x000000ffff02a224 */ /* 0x000fe200078e0a02 */
[----:B------:R-:W-:-:S05]  /*13810*/  @!P1 LOP3.LUT R2, RZ, R6, RZ, 0x33, !PT ;  /* 0x00000006ff029212 */ /* 0x000fca00078e33ff */
[----:B------:R-:W-:-:S04]  /*13820*/  IMAD.MOV R3, RZ, RZ, -R2 ;  /* 0x000000ffff037224 */ /* 0x000fc800078e0a02 */
[C---:B------:R-:W-:Y:S02]  /*13830*/  IMAD R26, R6.reuse, R3, R9 ;  /* 0x00000003061a7224 */ /* 0x040fe400078e0209 */
[----:B------:R-:W-:Y:S02]  /*13840*/  IMAD R3, R6, 0x1000000, R2 ;  /* 0x0100000006037824 */ /* 0x000fe400078e0202 */
[----:B------:R-:W-:Y:S02]  /*13850*/  IMAD R2, R25, R5, R4 ;  /* 0x0000000519027224 */ /* 0x000fe400078e0204 */
[----:B------:R-:W-:Y:S01]  /*13860*/  IMAD R26, R26, 0x10000, R3 ;  /* 0x000100001a1a7824 */ /* 0x000fe200078e0203 */
[----:B------:R-:W-:Y:S06]  /*13870*/  BRA `(.L_x_10522) ;  /* 0x0000000000f87947 */ /* 0x000fec0003800000 */
.L_x_10521:
[----:B0-----:R-:W0:Y:S02]  /*13880*/  LDC.64 R2, c[0x0][0xc90] ;  /* 0x00032400ff027b82 */ /* 0x001e240000000a00 */
[----:B0-----:R-:W-:-:S05]  /*13890*/  IMAD.WIDE R2, R27, 0x4, R2 ;  /* 0x000000041b027825 */ /* 0x001fca00078e0202 */
[----:B------:R0:W2:Y:S01]  /*138a0*/  LDG.E R6, desc[UR52][R2.64] ;  /* 0x0000003402067981 */ /* 0x0000a2000c1e1900 */
[----:B------:R-:W-:Y:S01]  /*138b0*/  IABS R11, R4 ;  /* 0x00000004000b7213 */ /* 0x000fe20000000000 */
[----:B0-----:R-:W-:Y:S02]  /*138c0*/  IMAD.MOV.U32 R2, RZ, RZ, RZ ;  /* 0x000000ffff027224 */ /* 0x001fe400078e00ff */
[----:B--2---:R-:W-:-:S05]  /*138d0*/  IMAD R5, R25, R6, RZ ;  /* 0x0000000619057224 */ /* 0x004fca00078e02ff */
        /* <DEDUP_REMOVED lines=8> */
[----:B------:R-:W-:-:S04]  /*13960*/  IMAD.HI.U32 R2, R3, R9, R2 ;  /* 0x0000000903027227 */ /* 0x000fc800078e0002 */
[----:B------:R-:W-:Y:S02]  /*13970*/  IMAD.MOV.U32 R9, RZ, RZ, R11 ;  /* 0x000000ffff097224 */ /* 0x000fe400078e000b */
        /* <DEDUP_REMOVED lines=19> */
[----:B------:R-:W-:-:S02]  /*13ab0*/  IABS R10, R4 ;  /* 0x00000004000a7213 */ /* 0x000fc40000000000 */
[----:B------:R-:W-:Y:S01]  /*13ac0*/  IABS R8, R6 ;  /* 0x0000000600087213 */ /* 0x000fe20000000000 */
[----:B------:R-:W-:Y:S01]  /*13ad0*/  IMAD.MOV R26, RZ, RZ, -R6 ;  /* 0x000000ffff1a7224 */ /* 0x000fe200078e0a06 */
[----:B------:R-:W-:Y:S02]  /*13ae0*/  IADD3 R7, R7, 0x1000000, R4 ;  /* 0x0100000007077810 */ /* 0x000fe40007ffe004 */
[----:B------:R-:W0:Y:S08]  /*13af0*/  I2F.RP R9, R8 ;  /* 0x0000000800097306 */ /* 0x000e300000209400 */
[----:B0-----:R-:W0:Y:S02]  /*13b00*/  MUFU.RCP R9, R9 ;  /* 0x0000000900097308 */ /* 0x001e240000001000 */
[----:B0-----:R-:W-:-:S06]  /*13b10*/  VIADD R3, R9, 0xffffffe ;  /* 0x0ffffffe09037836 */ /* 0x001fcc0000000000 */
[----:B------:R-:W0:Y:S02]  /*13b20*/  F2I.FTZ.U32.TRUNC.NTZ R3, R3 ;  /* 0x0000000300037305 */ /* 0x000e24000021f000 */
[----:B0-----:R-:W-:-:S04]  /*13b30*/  IMAD.MOV R11, RZ, RZ, -R3 ;  /* 0x000000ffff0b7224 */ /* 0x001fc800078e0a03 */
[----:B------:R-:W-:Y:S01]  /*13b40*/  IMAD R5, R11, R8, RZ ;  /* 0x000000080b057224 */ /* 0x000fe200078e02ff */
[----:B------:R-:W-:-:S03]  /*13b50*/  IABS R11, R6 ;  /* 0x00000006000b7213 */ /* 0x000fc60000000000 */
        /* <DEDUP_REMOVED lines=15> */
[----:B------:R-:W-:-:S07]  /*13c50*/  IMAD R26, R2, R26, R7 ;  /* 0x0000001a021a7224 */ /* 0x000fce00078e0207 */
.L_x_10522:
[----:B------:R-:W-:-:S05]  /*13c60*/  LOP3.LUT R2, RZ, R2, RZ, 0x33, !PT ;  /* 0x00000002ff027212 */ /* 0x000fca00078e33ff */
[----:B------:R-:W-:Y:S01]  /*13c70*/  IMAD.IADD R25, R25, 0x1, R2 ;  /* 0x0000000119197824 */ /* 0x000fe200078e0202 */
[----:B------:R-:W-:Y:S06]  /*13c80*/  BRA `(.L_x_10523) ;  /* 0x00000000000c7947 */ /* 0x000fec0003800000 */
.L_x_10518:
[----:B------:R-:W-:Y:S02]  /*13c90*/  IMAD.MOV.U32 R25, RZ, RZ, RZ ;  /* 0x000000ffff197224 */ /* 0x000fe400078e00ff */
[----:B------:R-:W-:Y:S02]  /*13ca0*/  IMAD.U32 R24, RZ, RZ, UR6 ;  /* 0x00000006ff187e24 */ /* 0x000fe4000f8e00ff */
[----:B------:R-:W-:-:S07]  /*13cb0*/  IMAD.MOV.U32 R26, RZ, RZ, RZ ;  /* 0x000000ffff1a7224 */ /* 0x000fce00078e00ff */
.L_x_10523:
[----:B------:R-:W-:-:S13]  /*13cc0*/  ISETP.NE.AND P0, PT, R0, RZ, PT ;  /* 0x000000ff0000720c */ /* 0x000fda0003f05270 */
[----:B------:R-:W0:Y:S01]  /*13cd0*/  @!P0 S2R R3, SR_CgaCtaId ;  /* 0x0000000000038919 */ /* 0x000e220000008800 */
[----:B------:R-:W-:-:S04]  /*13ce0*/  @!P0 MOV R0, 0x400 ;  /* 0x0000040000008802 */ /* 0x000fc80000000f00 */
[----:B0-----:R-:W-:-:S05]  /*13cf0*/  @!P0 LEA R0, R3, R0, 0x18 ;  /* 0x0000000003008211 */ /* 0x001fca00078ec0ff */
[----:B------:R2:W-:Y:S01]  /*13d00*/  @!P0 STS.128 [R0+0x2d8d0], R24 ;  /* 0x02d8d01800008388 */ /* 0x0005e20000000c00 */
[----:B------:R-:W-:Y:S06]  /*13d10*/  BAR.ARV 0x5, 0x200 ;  /* 0x0148000000007b1d */ /* 0x000fec0000002000 */
.L_x_10516:
        /* <DEDUP_REMOVED lines=18> */
[----:B--2---:R-:W-:-:S04]  /*13e40*/  IMAD.SHL.U32 R0, R6, 0x8, RZ ;  /* 0x0000000806007824 */ /* 0x004fc800078e00ff */
[----:B------:R-:W-:Y:S01]  /*13e50*/  IMAD.SHL.U32 R4, R5, 0x8, RZ ;  /* 0x0000000805047824 */ /* 0x000fe200078e00ff */
[C---:B------:R-:W-:Y:S02]  /*13e60*/  LOP3.LUT R3, R0.reuse, 0x20, RZ, 0xc0, !PT ;  /* 0x0000002000037812 */ /* 0x040fe400078ec0ff */
[----:B0-----:R-:W-:Y:S02]  /*13e70*/  LOP3.LUT R2, R0, 0xd8, RZ, 0xc0, !PT ;  /* 0x000000d800027812 */ /* 0x001fe400078ec0ff */
        /* <DEDUP_REMOVED lines=11> */
.L_x_10638:
[----:B------:R-:W-:Y:S05]  /*13f30*/  YIELD ;  /* 0x0000000000007946 */ /* 0x000fea0003800000 */
[----:B------:R-:W-:Y:S01]  /*13f40*/  ULDC.64 UR4, c[0x0][0xa28] ;  /* 0x00028a0000047ab9 */ /* 0x000fe20000000a00 */
[----:B------:R-:W-:Y:S02]  /*13f50*/  CS2R R8, SRZ ;  /* 0x0000000000087805 */ /* 0x000fe4000001ff00 */
[----:B------:R-:W-:Y:S01]  /*13f60*/  ISETP.NE.U32.AND P0, PT, RZ, UR4, PT ;  /* 0x00000004ff007c0c */ /* 0x000fe2000bf05070 */
[----:B01----:R-:W0:Y:S01]  /*13f70*/  LDC.64 R4, c[0x0][0xa00] ;  /* 0x00028000ff047b82 */ /* 0x003e220000000a00 */
[----:B------:R-:W-:Y:S01]  /*13f80*/  IMAD.MOV.U32 R0, RZ, RZ, RZ ;  /* 0x000000ffff007224 */ /* 0x000fe200078e00ff */
[----:B------:R-:W-:Y:S01]  /*13f90*/  ULDC.64 UR6, c[0x0][0xa08] ;  /* 0x0002820000067ab9 */ /* 0x000fe20000000a00 */
[----:B------:R-:W-:Y:S01]  /*13fa0*/  ISETP.NE.AND.EX P0, PT, RZ, UR5, PT, P0 ;  /* 0x00000005ff007c0c */ /* 0x000fe2000bf05300 */
[----:B------:R-:W-:-:S12]  /*13fb0*/  ULDC.64 UR4, c[0x0][0xa18] ;  /* 0x0002860000047ab9 */ /* 0x000fd80000000a00 */
[----:B----4-:R-:W1:Y:S02]  /*13fc0*/  @P0 LDC.64 R2, c[0x0][0xa28] ;  /* 0x00028a00ff020b82 */ /* 0x010e640000000a00 */
[----:B-1----:R-:W-:-:S05]  /*13fd0*/  @P0 IMAD.WIDE R2, R27, 0x4, R2 ;  /* 0x000000041b020825 */ /* 0x002fca00078e0202 */
[----:B------:R1:W5:Y:S01]  /*13fe0*/  @P0 LDG.E R8, desc[UR52][R2.64] ;  /* 0x0000003402080981 */ /* 0x000362000c1e1900 */
[----:B------:R-:W-:Y:S01]  /*13ff0*/  ISETP.NE.U32.AND P0, PT, RZ, UR4, PT ;  /* 0x00000004ff007c0c */ /* 0x000fe2000bf05070 */
[----:B0-----:R-:W-:Y:S01]  /*14000*/  IMAD.WIDE R4, R27, 0x4, R4 ;  /* 0x000000041b047825 */ /* 0x001fe200078e0204 */
[----:B------:R-:W-:Y:S02]  /*14010*/  ISETP.NE.U32.AND P1, PT, RZ, UR6, PT ;  /* 0x00000006ff007c0c */ /* 0x000fe4000bf25070 */
[----:B------:R-:W-:Y:S01]  /*14020*/  ISETP.NE.AND.EX P2, PT, RZ, UR5, PT, P0 ;  /* 0x00000005ff007c0c */ /* 0x000fe2000bf45300 */
[----:B------:R-:W-:Y:S01]  /*14030*/  ULDC.64 UR4, c[0x0][0xa00] ;  /* 0x0002800000047ab9 */ /* 0x000fe20000000a00 */
[----:B------:R-:W-:Y:S02]  /*14040*/  ISETP.NE.AND.EX P1, PT, RZ, UR7, PT, P1 ;  /* 0x00000007ff007c0c */ /* 0x000fe4000bf25310 */
[----:B------:R-:W-:Y:S01]  /*14050*/  ISETP.NE.U32.AND P0, PT, RZ, UR4, PT ;  /* 0x00000004ff007c0c */ /* 0x000fe2000bf05070 */
[----:B-1----:R-:W0:Y:S03]  /*14060*/  LDC.64 R2, c[0x0][0xa08] ;  /* 0x00028200ff027b82 */ /* 0x002e260000000a00 */
[----:B------:R-:W-:-:S05]  /*14070*/  ISETP.NE.AND.EX P0, PT, RZ, UR5, PT, P0 ;  /* 0x00000005ff007c0c */ /* 0x000fca000bf05300 */
[----:B------:R-:W1:Y:S08]  /*14080*/  @P2 LDC.64 R6, c[0x0][0xa18] ;  /* 0x00028600ff062b82 */ /* 0x000e700000000a00 */
[----:B--2---:R-:W2:Y:S01]  /*14090*/  @P0 LDG.E R0, desc[UR52][R4.64] ;  /* 0x0000003404000981 */ /* 0x004ea2000c1e1900 */
        /* <DEDUP_REMOVED lines=17> */
[----:B---3--:R-:W-:Y:S06]  /*141b0*/  @P2 BRA `(.L_x_10525) ;  /* 0x0000000000142947 */ /* 0x008fec0003800000 */
[----:B------:R-:W-:Y:S05]  /*141c0*/  @!P0 BRA `(.L_x_10525) ;  /* 0x0000000000108947 */ /* 0x000fea0003800000 */
[----:B------:R-:W2:Y:S04]  /*141d0*/  LDG.E R7, desc[UR52][R4.64] ;  /* 0x0000003404077981 */ /* 0x000ea8000c1e1900 */
[----:B0-----:R-:W2:Y:S02]  /*141e0*/  LDG.E R0, desc[UR52][R4.64+0x4] ;  /* 0x0000043404007981 */ /* 0x001ea4000c1e1900 */
[----:B--2---:R-:W-:-:S05]  /*141f0*/  IMAD.IADD R10, R0, 0x1, -R7 ;  /* 0x00000001000a7824 */ /* 0x004fca00078e0a07 */
[----:B------:R1:W-:Y:S02]  /*14200*/  STL [R1+0xc], R10 ;  /* 0x00000c0a01007387 */ /* 0x0003e40000100800 */
.L_x_10525:
[----:B------:R-:W-:Y:S01]  /*14210*/  ULDC.64 UR4, c[0x0][0xa20] ;  /* 0x0002880000047ab9 */ /* 0x000fe20000000a00 */
[C---:B0-----:R-:W-:Y:S02]  /*14220*/  LOP3.LUT R0, R26.reuse, 0xff000000, RZ, 0xc0, !PT ;  /* 0xff0000001a007812 */ /* 0x041fe400078ec0ff */
[----:B------:R-:W-:Y:S02]  /*14230*/  ISETP.NE.U32.AND P0, PT, RZ, UR4, PT ;  /* 0x00000004ff007c0c */ /* 0x000fe4000bf05070 */
[----:B------:R-:W-:Y:S02]  /*14240*/  SHF.R.U32.HI R5, RZ, 0x8, R0 ;  /* 0x00000008ff057819 */ /* 0x000fe40000011600 */
[----:B------:R-:W-:Y:S02]  /*14250*/  ISETP.NE.AND.EX P0, PT, RZ, UR5, PT, P0 ;  /* 0x00000005ff007c0c */ /* 0x000fe4000bf05300 */
[C---:B------:R-:W-:Y:S02]  /*14260*/  LOP3.LUT R0, R26.reuse, 0xff0000, RZ, 0xc0, !PT ;  /* 0x00ff00001a007812 */ /* 0x040fe400078ec0ff */
[----:B------:R-:W-:Y:S01]  /*14270*/  LOP3.LUT R16, R26, 0xffff, RZ, 0xc0, !PT ;  /* 0x0000ffff1a107812 */ /* 0x000fe200078ec0ff */
[----:B-----5:R-:W-:Y:S01]  /*14280*/  IMAD.IADD R26, R9, 0x1, R8 ;  /* 0x00000001091a7824 */ /* 0x020fe200078e0208 */
[----:B------:R-:W-:-:S07]  /*14290*/  LEA.HI R0, R0, R5, RZ, 0x10 ;  /* 0x0000000500007211 */ /* 0x000fce00078f80ff */
[----:B------:R-:W-:Y:S05]  /*142a0*/  @!P0 BRA `(.L_x_10526) ;  /* 0x0000000000108947 */ /* 0x000fea0003800000 */
[----:B------:R-:W0:Y:S02]  /*142b0*/  LDC.64 R2, c[0x0][0xa20] ;  /* 0x00028800ff027b82 */ /* 0x000e240000000a00 */
[----:B0-----:R-:W-:-:S05]  /*142c0*/  IMAD.WIDE R2, R27, 0x4, R2 ;  /* 0x000000041b027825 */ /* 0x001fca00078e0202 */
[----:B------:R0:W5:Y:S01]  /*142d0*/  LDG.E R6, desc[UR52][R2.64] ;  /* 0x0000003402067981 */ /* 0x000162000c1e1900 */
[----:B------:R-:W-:Y:S05]  /*142e0*/  BRA `(.L_x_10527) ;  /* 0x0000000000107947 */ /* 0x000fea0003800000 */
.L_x_10526:
[----:B------:R-:W-:Y:S05]  /*142f0*/  @!P1 BRA `(.L_x_10527) ;  /* 0x00000000000c9947 */ /* 0x000fea0003800000 */
[----:B------:R-:W2:Y:S04]  /*14300*/  LDG.E R5, desc[UR52][R2.64] ;  /* 0x0000003402057981 */ /* 0x000ea8000c1e1900 */
[----:B------:R-:W2:Y:S02]  /*14310*/  LDG.E R6, desc[UR52][R2.64+0x4] ;  /* 0x0000043402067981 */ /* 0x000ea4000c1e1900 */
[----:B--2---:R-:W-:-:S07]  /*14320*/  IMAD.IADD R6, R6, 0x1, -R5 ;  /* 0x0000000106067824 */ /* 0x004fce00078e0a05 */
.L_x_10527:
[----:B0-----:R-:W0:Y:S01]  /*14330*/  LDC R2, c[0x0][0x448] ;  /* 0x00011200ff027b82 */ /* 0x001e220000000800 */
[----:B------:R-:W-:Y:S02]  /*14340*/  IMAD R11, R25, 0xc0, RZ ;  /* 0x000000c0190b7824 */ /* 0x000fe400078e02ff */
[----:B-----5:R-:W-:Y:S02]  /*14350*/  IMAD.IADD R6, R6, 0x1, -R8 ;  /* 0x0000000106067824 */ /* 0x020fe400078e0a08 */
[----:B------:R-:W-:Y:S01]  /*14360*/  VIADD R7, R11, 0xbf ;  /* 0x000000bf0b077836 */ /* 0x000fe20000000000 */
[----:B------:R2:W-:Y:S01]  /*14370*/  STL [R1+0x8], R11 ;  /* 0x0000080b01007387 */ /* 0x0005e20000100800 */
[----:B0-----:R-:W-:-:S13]  /*14380*/  ISETP.NE.AND P1, PT, R2, 0x1, PT ;  /* 0x000000010200780c */ /* 0x001fda0003f25270 */
[----:B------:R-:W0:Y:S08]  /*14390*/  @P1 LDC R4, c[0x0][0x44c] ;  /* 0x00011300ff041b82 */ /* 0x000e300000000800 */
[----:B------:R-:W3:Y:S01]  /*143a0*/  @P1 LDC R2, c[0x0][0x450] ;  /* 0x00011400ff021b82 */ /* 0x000ee20000000800 */
[----:B0-----:R-:W-:-:S05]  /*143b0*/  @P1 IMAD.HI.U32 R3, R7, R4, RZ ;  /* 0x0000000407031227 */ /* 0x001fca00078e00ff */
[----:B---3--:R-:W-:Y:S01]  /*143c0*/  @P1 SHF.R.U32.HI R7, RZ, R2, R3 ;  /* 0x00000002ff071219 */ /* 0x008fe20000011603 */
[----:B------:R-:W-:-:S05]  /*143d0*/  VIADD R2, R6, 0x7f ;  /* 0x0000007f06027836 */ /* 0x000fca0000000000 */
[----:B------:R-:W-:-:S04]  /*143e0*/  SHF.R.S32.HI R3, RZ, 0x1f, R2 ;  /* 0x0000001fff037819 */ /* 0x000fc80000011402 */
[----:B------:R-:W-:Y:S02]  /*143f0*/  LEA.HI R4, R3, R2, RZ, 0x7 ;  /* 0x0000000203047211 */ /* 0x000fe400078f38ff */
[----:B------:R-:W-:Y:S02]  /*14400*/  IADD3 R2, R6, 0x1, -R10 ;  /* 0x0000000106027810 */ /* 0x000fe40007ffe80a */
[----:B------:R-:W-:-:S03]  /*14410*/  SHF.R.S32.HI R9, RZ, 0x7, R4 ;  /* 0x00000007ff097819 */ /* 0x000fc60000011404 */
[----:B------:R-:W-:Y:S02]  /*14420*/  IMAD.IADD R7, R2, 0x1, R7 ;  /* 0x0000000102077824 */ /* 0x000fe400078e0207 */
[----:B------:R-:W0:Y:S01]  /*14430*/  LDC.64 R2, c[0x0][0x9e0] ;  /* 0x00027800ff027b82 */ /* 0x000e220000000a00 */
[----:B------:R2:W-:Y:S01]  /*14440*/  STL [R1+0x40], R9 ;  /* 0x0000400901007387 */ /* 0x0005e20000100800 */
[----:B0-----:R-:W-:Y:S01]  /*14450*/  ISETP.GE.AND P2, PT, R3, 0x1, PT ;  /* 0x000000010300780c */ /* 0x001fe20003f46270 */
        /* <DEDUP_REMOVED lines=13> */
.L_x_10530:
[----:B------:R-:W-:-:S13]  /*14530*/  ISETP.NE.AND P0, PT, R3, 0x1, PT ;  /* 0x000000010300780c */ /* 0x000fda0003f05270 */
[----:B------:R-:W0:Y:S02]  /*14540*/  @P0 LDC.64 R4, c[0x0][0x9e8] ;  /* 0x00027a00ff040b82 */ /* 0x000e240000000a00 */
[----:B0-----:R-:W-:-:S05]  /*14550*/  @P0 IMAD.HI.U32 R4, R8, R4, RZ ;  /* 0x0000000408040227 */ /* 0x001fca00078e00ff */
[----:B------:R-:W-:-:S07]  /*14560*/  @P0 SHF.R.U32.HI R8, RZ, R5, R4 ;  /* 0x00000005ff080219 */ /* 0x000fce0000011604 */
.L_x_10531:
[----:B------:R-:W-:Y:S05]  /*14570*/  BSYNC B0 ;  /* 0x0000000000007941 */ /* 0x000fea0003800000 */
.L_x_10529:
[----:B------:R-:W-:-:S05]  /*14580*/  IMAD R5, R8, R3, R3 ;  /* 0x0000000308057224 */ /* 0x000fca00078e0203 */
[----:B------:R-:W-:-:S07]  /*14590*/  VIMNMX R2, R2, R5, PT ;  /* 0x0000000502027248 */ /* 0x000fce0003fe0100 */
.L_x_10528:
[----:B------:R-:W0:Y:S01]  /*145a0*/  @P1 LDC R7, c[0x0][0x44c] ;  /* 0x00011300ff071b82 */ /* 0x000e220000000800 */
[----:B------:R-:W-:Y:S01]  /*145b0*/  IMAD.MOV.U32 R5, RZ, RZ, R11 ;  /* 0x000000ffff057224 */ /* 0x000fe200078e000b */
[----:B------:R-:W-:Y:S01]  /*145c0*/  ULDC UR4, c[0x0][0x9dc] ;  /* 0x0002770000047ab9 */ /* 0x000fe20000000800 */
[----:B------:R-:W-:-:S05]  /*145d0*/  VIADD R2, R2, 0x7f ;  /* 0x0000007f02027836 */ /* 0x000fca0000000000 */
[----:B------:R-:W2:Y:S01]  /*145e0*/  @P1 LDC R4, c[0x0][0x450] ;  /* 0x00011400ff041b82 */ /* 0x000ea20000000800 */
[----:B0-----:R-:W-:-:S05]  /*145f0*/  @P1 IMAD.HI.U32 R7, R11, R7, RZ ;  /* 0x000000070b071227 */ /* 0x001fca00078e00ff */
[----:B--2---:R-:W-:-:S04]  /*14600*/  @P1 SHF.R.U32.HI R5, RZ, R4, R7 ;  /* 0x00000004ff051219 */ /* 0x004fc80000011607 */
        /* <DEDUP_REMOVED lines=18> */
.L_x_10534:
[----:B------:R-:W-:-:S13]  /*14730*/  ISETP.NE.AND P0, PT, R3, 0x1, PT ;  /* 0x000000010300780c */ /* 0x000fda0003f05270 */
[----:B0-----:R-:W0:Y:S02]  /*14740*/  @P0 LDC.64 R4, c[0x0][0x9e8] ;  /* 0x00027a00ff040b82 */ /* 0x001e240000000a00 */
[----:B0-----:R-:W-:-:S05]  /*14750*/  @P0 IMAD.HI.U32 R4, R7, R4, RZ ;  /* 0x0000000407040227 */ /* 0x001fca00078e00ff */
[----:B------:R-:W-:-:S07]  /*14760*/  @P0 SHF.R.U32.HI R7, RZ, R5, R4 ;  /* 0x00000005ff070219 */ /* 0x000fce0000011604 */
.L_x_10535:
[----:B------:R-:W-:Y:S05]  /*14770*/  BSYNC B0 ;  /* 0x0000000000007941 */ /* 0x000fea0003800000 */
.L_x_10533:
[----:B------:R-:W-:-:S05]  /*14780*/  IMAD R3, R7, R3, RZ ;  /* 0x0000000307037224 */ /* 0x000fca00078e02ff */
[----:B------:R-:W-:-:S07]  /*14790*/  VIMNMX R2, R2, R3, !PT ;  /* 0x0000000302027248 */ /* 0x000fce0007fe0100 */
.L_x_10532:
[----:B------:R-:W-:Y:S01]  /*147a0*/  SHF.R.S32.HI R3, RZ, 0x1f, R2 ;  /* 0x0000001fff037819 */ /* 0x000fe20000011402 */
[----:B------:R-:W-:Y:S01]  /*147b0*/  IMAD.MOV.U32 R5, RZ, RZ, RZ ;  /* 0x000000ffff057224 */ /* 0x000fe200078e00ff */
[----:B0-----:R-:W-:Y:S01]  /*147c0*/  SHF.R.U32.HI R4, RZ, 0x10, R0 ;  /* 0x00000010ff047819 */ /* 0x001fe20000011600 */
[----:B------:R-:W-:Y:S01]  /*147d0*/  BSSY B0, `(.L_x_10536) ;  /* 0x0000029000007945 */ /* 0x000fe20003800000 */
[----:B------:R-:W-:Y:S01]  /*147e0*/  LEA.HI R3, R3, R2, RZ, 0x7 ;  /* 0x0000000203037211 */ /* 0x000fe200078f38ff */
[----:B------:R-:W-:Y:S01]  /*147f0*/  IMAD.MOV.U32 R12, RZ, RZ, R5 ;  /* 0x000000ffff0c7224 */ /* 0x000fe200078e0005 */
[----:B------:R-:W-:Y:S02]  /*14800*/  ISETP.NE.AND P0, PT, R4, RZ, PT ;  /* 0x000000ff0400720c */ /* 0x000fe40003f05270 */
[----:B------:R-:W-:Y:S02]  /*14810*/  SHF.R.S32.HI R3, RZ, 0x7, R3 ;  /* 0x00000007ff037819 */ /* 0x000fe40000011403 */
[----:B-1----:R-:W-:-:S02]  /*14820*/  LOP3.LUT R10, R0, 0xff, RZ, 0xc0, !PT ;  /* 0x000000ff000a7812 */ /* 0x002fc400078ec0ff */
[----:B------:R-:W-:-:S04]  /*14830*/  VIMNMX R11, RZ, R3, !PT ;  /* 0x00000003ff0b7248 */ /* 0x000fc80007fe0100 */
[----:B------:R-:W-:Y:S01]  /*14840*/  ISETP.GT.AND P1, PT, R6, R11, PT ;  /* 0x0000000b0600720c */ /* 0x000fe20003f24270 */
[----:B------:R0:W-:Y:S02]  /*14850*/  STL [R1+0x14], R11 ;  /* 0x0000140b01007387 */ /* 0x0001e40000100800 */
[----:B------:R-:W1:Y:S02]  /*14860*/  @!P0 LDC R4, c[0x0][0x9f0] ;  /* 0x00027c00ff048b82 */ /* 0x000e640000000800 */
[----:B------:R0:W-:Y:S04]  /*14870*/  STL [R1+0x18], R5 ;  /* 0x0000180501007387 */ /* 0x0001e80000100800 */
[----:B------:R0:W-:Y:S04]  /*14880*/  STL [R1+0x30], R10 ;  /* 0x0000300a01007387 */ /* 0x0001e80000100800 */
[----:B------:R-:W-:Y:S05]  /*14890*/  @!P1 BRA `(.L_x_10537) ;  /* 0x0000000000709947 */ /* 0x000fea0003800000 */
[-C--:B-1----:R-:W-:Y:S02]  /*148a0*/  IABS R0, R4.reuse ;  /* 0x0000000400007213 */ /* 0x082fe40000000000 */
[----:B------:R-:W-:Y:S02]  /*148b0*/  IABS R7, R4 ;  /* 0x0000000400077213 */ /* 0x000fe40000000000 */
[----:B------:R-:W1:Y:S03]  /*148c0*/  I2F.RP R8, R0 ;  /* 0x0000000000087306 */ /* 0x000e660000209400 */
[----:B------:R-:W-:-:S05]  /*148d0*/  IMAD.MOV R7, RZ, RZ, -R7 ;  /* 0x000000ffff077224 */ /* 0x000fca00078e0a07 */
[----:B-1----:R-:W1:Y:S02]  /*148e0*/  MUFU.RCP R8, R8 ;  /* 0x0000000800087308 */ /* 0x002e640000001000 */
[----:B-1----:R-:W-:-:S06]  /*148f0*/  VIADD R9, R8, 0xffffffe ;  /* 0x0ffffffe08097836 */ /* 0x002fcc0000000000 */
[----:B------:R-:W1:Y:S02]  /*14900*/  F2I.FTZ.U32.TRUNC.NTZ R3, R9 ;  /* 0x0000000900037305 */ /* 0x000e64000021f000 */
[----:B-1----:R-:W-:-:S04]  /*14910*/  IMAD.MOV R2, RZ, RZ, -R3 ;  /* 0x000000ffff027224 */ /* 0x002fc800078e0a03 */
[----:B0-----:R-:W-:Y:S02]  /*14920*/  IMAD R5, R2, R0, RZ ;  /* 0x0000000002057224 */ /* 0x001fe400078e02ff */
        /* <DEDUP_REMOVED lines=19> */
.L_x_10537:
[----:B------:R-:W-:Y:S05]  /*14a60*/  BSYNC B0 ;  /* 0x0000000000007941 */ /* 0x000fea0003800000 */
.L_x_10536:
[----:B------:R-:W-:Y:S01]  /*14a70*/  IMAD.MOV.U32 R0, RZ, RZ, R12 ;  /* 0x000000ffff007224 */ /* 0x000fe200078e000c */
[----:B------:R-:W-:Y:S03]  /*14a80*/  BSSY B7, `(.L_x_10538) ;  /* 0x0000420000077945 */ /* 0x000fe60003800000 */
[----:B------:R-:W-:-:S05]  /*14a90*/  IMAD R29, R10, R0, R11 ;  /* 0x000000000a1d7224 */ /* 0x000fca00078e020b */
[----:B------:R-:W-:-:S04]  /*14aa0*/  VIADDMNMX R22, R29, R0, R6, PT ;  /* 0x000000001d167246 */ /* 0x000fc80003800106 */
        /* <DEDUP_REMOVED lines=18> */
[----:B0-----:R-:W-:Y:S01]  /*14bd0*/  IADD3 R24, R0, UR37, R7 ;  /* 0x0000002500187c10 */ /* 0x001fe2000fffe007 */
[----:B------:R-:W-:Y:S06]  /*14be0*/  BRA `(.L_x_10540) ;  /* 0x0000004000247947 */ /* 0x000fec0003800000 */
.L_x_10539:
        /* <DEDUP_REMOVED lines=13> */
[----:B------:R-:W-:Y:S02]  /*14cc0*/  IMAD.U32 R10, RZ, RZ, UR4 ;  /* 0x00000004ff0a7e24 */ /* 0x000fe4000f8e00ff */
[----:B------:R-:W-:Y:S02]  /*14cd0*/  IMAD.U32 R11, RZ, RZ, UR5 ;  /* 0x00000005ff0b7e24 */ /* 0x000fe4000f8e00ff */
[----:B------:R-:W-:Y:S02]  /*14ce0*/  IMAD.MOV.U32 R8, RZ, RZ, 0x70 ;  /* 0x00000070ff087424 */ /* 0x000fe400078e00ff */
[----:B--2---:R-:W-:Y:S02]  /*14cf0*/  IMAD.MOV.U32 R12, RZ, RZ, 0x1 ;  /* 0x00000001ff0c7424 */ /* 0x004fe400078e00ff */
[----:B------:R-:W-:-:S07]  /*14d00*/  IMAD.MOV.U32 R13, RZ, RZ, RZ ;  /* 0x000000ffff0d7224 */ /* 0x000fce00078e00ff */
[----:B------:R-:W-:-:S07]  /*14d10*/  LEPC R20, `(.L_x_10542) ;  /* 0x000000001014794e */ /* 0x000fce0000000000 */
[----:B-1----:R-:W-:Y:S05]  /*14d20*/  CALL.ABS.NOINC R2 ;  /* 0x0000000002007343 */ /* 0x002fea0003c00000 */
.L_x_10542:
[----:B------:R-:W-:Y:S05]  /*14d30*/  BSYNC B6 ;  /* 0x0000000000067941 */ /* 0x000fea0003800000 */
.L_x_10541:
        /* <DEDUP_REMOVED lines=13> */
[----:B------:R-:W-:Y:S02]  /*14e10*/  IMAD.U32 R10, RZ, RZ, UR4 ;  /* 0x00000004ff0a7e24 */ /* 0x000fe4000f8e00ff */
[----:B------:R-:W-:Y:S02]  /*14e20*/  IMAD.U32 R11, RZ, RZ, UR5 ;  /* 0x00000005ff0b7e24 */ /* 0x000fe4000f8e00ff */
[----:B------:R-:W-:Y:S02]  /*14e30*/  IMAD.MOV.U32 R8, RZ, RZ, 0x70 ;  /* 0x00000070ff087424 */ /* 0x000fe400078e00ff */
[----:B--2---:R-:W-:Y:S02]  /*14e40*/  IMAD.MOV.U32 R12, RZ, RZ, 0x1 ;  /* 0x00000001ff0c7424 */ /* 0x004fe400078e00ff */
[----:B---3--:R-:W-:-:S07]  /*14e50*/  IMAD.MOV.U32 R13, RZ, RZ, RZ ;  /* 0x000000ffff0d7224 */ /* 0x008fce00078e00ff */
[----:B------:R-:W-:-:S07]  /*14e60*/  LEPC R20, `(.L_x_10545) ;  /* 0x000000001014794e */ /* 0x000fce0000000000 */
[----:B----4-:R-:W-:Y:S05]  /*14e70*/  CALL.ABS.NOINC R2 ;  /* 0x0000000002007343 */ /* 0x010fea0003c00000 */
.L_x_10545:
        /* <DEDUP_REMOVED lines=15> */
.L_x_10544:
[----:B------:R-:W-:Y:S05]  /*14f70*/  BSYNC B6 ;  /* 0x0000000000067941 */ /* 0x000fea0003800000 */
.L_x_10543:
[----:B------:R-:W-:Y:S01]  /*14f80*/  ULDC.64 UR4, c[0x0][0x9f8] ;  /* 0x00027e0000047ab9 */ /* 0x000fe20000000a00 */
[----:B------:R-:W-:Y:S01]  /*14f90*/  IMAD.MOV.U32 R23, RZ, RZ, R27 ;  /* 0x000000ffff177224 */ /* 0x000fe200078e001b */
[----:B------:R-:W-:-:S04]  /*14fa0*/  ISETP.NE.U32.AND P0, PT, RZ, UR4, PT ;  /* 0x00000004ff007c0c */ /* 0x000fc8000bf05070 */
[----:B------:R-:W-:Y:S01]  /*14fb0*/  ISETP.NE.AND.EX P0, PT, RZ, UR5, PT, P0 ;  /* 0x00000005ff007c0c */ /* 0x000fe2000bf05300 */
[----:B------:R-:W-:-:S12]  /*14fc0*/  ULDC.64 UR4, c[0x0][0xa08] ;  /* 0x0002820000047ab9 */ /* 0x000fd80000000a00 */
[----:B------:R-:W3:Y:S02]  /*14fd0*/  @P0 LDC.64 R2, c[0x0][0x9f8] ;  /* 0x00027e00ff020b82 */ /* 0x000ee40000000a00 */
[----:B---3--:R-:W-:-:S05]  /*14fe0*/  @P0 IMAD.WIDE R2, R27, 0x4, R2 ;  /* 0x000000041b020825 */ /* 0x008fca00078e0202 */
[----:B------:R3:W4:Y:S01]  /*14ff0*/  @P0 LDG.E R23, desc[UR52][R2.64] ;  /* 0x0000003402170981 */ /* 0x000722000c1e1900 */
[----:B------:R-:W-:Y:S01]  /*15000*/  VIADD R22, R22, 0xffffffff ;  /* 0xffffffff16167836 */ /* 0x000fe20000000000 */
[----:B---3--:R-:W3:Y:S02]  /*15010*/  LDC.64 R2, c[0x0][0x418] ;  /* 0x00010600ff027b82 */ /* 0x008ee40000000a00 */
[----:B---3--:R-:W-:Y:S01]  /*15020*/  LOP3.LUT P0, RZ, R2, UR4, RZ, 0xfc, !PT ;  /* 0x0000000402ff7c12 */ /* 0x008fe2000f80fcff */
[----:B------:R-:W-:-:S03]  /*15030*/  UMOV UR4, 0xffffffff ;  /* 0xffffffff00047882 */ /* 0x000fc60000000000 */
[----:B------:R-:W-:Y:S02]  /*15040*/  LOP3.LUT P0, RZ, R3, UR5, RZ, 0xfc, P0 ;  /* 0x0000000503ff7c12 */ /* 0x000fe4000800fcff */
[----:B----4-:R-:W-:Y:S02]  /*15050*/  SHF.R.S32.HI R25, RZ, 0x1f, R23 ;  /* 0x0000001fff197819 */ /* 0x010fe40000011417 */
[----:B------:R-:W-:Y:S01]  /*15060*/  SEL R19, R23, RZ, !P0 ;  /* 0x000000ff17137207 */ /* 0x000fe20004000000 */
[----:B------:R-:W-:Y:S08]  /*15070*/  BRA.DIV UR4, `(.L_x_10546) ;  /* 0x0000005204d47947 */ /* 0x000ff0000b800000 */
[----:B------:R-:W3:Y:S02]  /*15080*/  S2R R0, SR_TID.X ;  /* 0x0000000000007919 */ /* 0x000ee40000002100 */
[----:B---3--:R-:W-:-:S04]  /*15090*/  SHF.R.U32.HI R0, RZ, 0x5, R0 ;  /* 0x00000005ff007819 */ /* 0x008fc80000011600 */
[----:B------:R-:W-:-:S05]  /*150a0*/  LOP3.LUT R0, R0, 0x3, RZ, 0xc0, !PT ;  /* 0x0000000300007812 */ /* 0x000fca00078ec0ff */
[----:B------:R3:W4:Y:S02]  /*150b0*/  SHFL.IDX PT, R14, R0, RZ, 0x1f ;  /* 0x00001fff000e7589 */ /* 0x00072400000e0000 */
.L_x_10654:
[----:B---3--:R-:W3:Y:S01]  /*150c0*/  LDL.LU R0, [R1] ;  /* 0x0000000001007983 */ /* 0x008ee20000300800 */
[----:B------:R-:W-:Y:S02]  /*150d0*/  PLOP3.LUT P1, PT, PT, PT, PT, 0x8, 0x0 ;  /* 0x000000000000781c */ /* 0x000fe40003f2e170 */
[----:B----4-:R-:W-:Y:S02]  /*150e0*/  ISETP.NE.AND P0, PT, R14, RZ, PT ;  /* 0x000000ff0e00720c */ /* 0x010fe40003f05270 */
[----:B---3--:R-:W-:-:S09]  /*150f0*/  LOP3.LUT R0, R0, 0xfffffffe, RZ, 0xc0, !PT ;  /* 0xfffffffe00007812 */ /* 0x008fd200078ec0ff */
[----:B------:R-:W-:-:S05]  /*15100*/  @P1 LOP3.LUT R0, R0, 0x1, RZ, 0xfc, !PT ;  /* 0x0000000100001812 */ /* 0x000fca00078efcff */
[----:B------:R3:W-:Y:S01]  /*15110*/  STL [R1], R0 ;  /* 0x0000000001007387 */ /* 0x0007e20000100800 */
[----:B------:R-:W-:Y:S05]  /*15120*/  @P0 BRA `(.L_x_10547) ;  /* 0x0000000400200947 */ /* 0x000fea0003800000 */
[----:B------:R-:W-:-:S03]  /*15130*/  UMOV UR4, 0xffffffff ;  /* 0xffffffff00047882 */ /* 0x000fc60000000000 */
[----:B------:R-:W-:Y:S05]  /*15140*/  BRA.DIV UR4, `(.L_x_10548) ;  /* 0x0000005204d47947 */ /* 0x000fea000b800000 */
[----:B------:R-:W-:-:S13]  /*15150*/  ELECT P6, URZ, PT ;  /* 0x00000000003f782f */ /* 0x000fda00038c0000 */
.L_x_10657:
[----:B------:R-:W-:Y:S05]  /*15160*/  @!P6 BRA `(.L_x_10547) ;  /* 0x000000040010e947 */ /* 0x000fea0003800000 */
[----:B------:R-:W-:-:S04]  /*15170*/  ISETP.NE.U32.AND P0, PT, R2, RZ, PT ;  /* 0x000000ff0200720c */ /* 0x000fc80003f05070 */
[----:B------:R-:W-:-:S13]  /*15180*/  ISETP.NE.AND.EX P0, PT, R3, RZ, PT, P0 ;  /* 0x000000ff0300720c */ /* 0x000fda0003f05300 */
[----:B------:R-:W-:Y:S05]  /*15190*/  @!P0 BRA `(.L_x_10549) ;  /* 0x0000000000448947 */ /* 0x000fea0003800000 */
[----:B------:R-:W4:Y:S01]  /*151a0*/  LDC R6, c[0x0][0x43c] ;  /* 0x00010f00ff067b82 */ /* 0x000f220000000800 */
[----:B------:R-:W-:Y:S01]  /*151b0*/  ULDC.64 UR4, c[0x0][0x428] ;  /* 0x00010a0000047ab9 */ /* 0x000fe20000000a00 */
[----:B----4-:R-:W-:-:S13]  /*151c0*/  ISETP.NE.AND P0, PT, R6, 0x1, PT ;  /* 0x000000010600780c */ /* 0x010fda0003f05270 */
[----:B01----:R-:W3:Y:S02]  /*151d0*/  @P0 LDC.64 R4, c[0x0][0x440] ;  /* 0x00011000ff040b82 */ /* 0x003ee40000000a00 */
[----:B---3--:R-:W-:-:S04]  /*151e0*/  @P0 IMAD.HI.U32 R0, R22, R4, RZ ;  /* 0x0000000416000227 */ /* 0x008fc800078e00ff */
        /* <DEDUP_REMOVED lines=12> */
.L_x_10549:
[----:B---3--:R-:W-:Y:S01]  /*152b0*/  IMAD R0, R18, 0x8, R17 ;  /* 0x0000000812007824 */ /* 0x008fe200078e0211 */
[----:B----4-:R-:W-:-:S04]  /*152c0*/  SHF.L.U32 R2, R28, 0x1f, RZ ;  /* 0x0000001f1c027819 */ /* 0x010fc800000006ff */
[----:B------:R-:W3:Y:S02]  /*152d0*/  SYNCS.PHASECHK.TRANS64.TRYWAIT P0, [R0+URZ+0x2d840], R2 ;  /* 0x02d84002000075a7 */ /* 0x000ee4000800017f */
[----:B---3--:R-:W-:Y:S05]  /*152e0*/  @!P0 BRA `(.L_x_10550) ;  /* 0x00000050008c8947 */ /* 0x008fea0003800000 */
.L_x_10658:
        /* <DEDUP_REMOVED lines=11> */
.L_x_10551:
[----:B---3--:R-:W3:Y:S01]  /*153a0*/  LDL.LU R2, [R1] ;  /* 0x0000000001027983 */ /* 0x008ee20000300800 */
[----:B------:R-:W-:Y:S01]  /*153b0*/  R2UR UR9, R0 ;  /* 0x00000000000972ca */ /* 0x000fe200000e0000 */
[----:B------:R-:W-:Y:S01]  /*153c0*/  IMAD R0, R18, 0x6000, R17 ;  /* 0x0000600012007824 */ /* 0x000fe200078e0211 */
        /* <DEDUP_REMOVED lines=11> */
[----:B------:R-:W-:-:S04]  /*15480*/  UIADD3 UR9, UR9, 0x2d830, URZ ;  /* 0x0002d83009097890 */ /* 0x000fc8000fffe03f */
[----:B------:R-:W-:Y:S02]  /*15490*/  ULEA UR11, UR11, UR5, 0x7 ;  /* 0x000000050b0b7291 */ /* 0x000fe4000f8e383f */
[----:B------:R-:W-:Y:S02]  /*154a0*/  UIADD3 UR14, UR8, 0x15400, URZ ;  /* 0x00015400080e7890 */ /* 0x000fe4000fffe03f */
[----:B------:R-:W-:Y:S02]  /*154b0*/  UIADD3.X UR5, URZ, UR39, URZ, UP0, !UPT ;  /* 0x000000273f057290 */ /* 0x000fe400087fe43f */
[----:B------:R-:W-:Y:S02]  /*154c0*/  UIADD3 UR15, UR8, 0x17400, URZ ;  /* 0x00017400080f7890 */ /* 0x000fe4000fffe03f */
[----:B------:R-:W-:-:S03]  /*154d0*/  UIADD3 UR17, UR8, 0x19400, URZ ;  /* 0x0001940008117890 */ /* 0x000fc6000fffe03f */
[----:B------:R-:W-:Y:S01]  /*154e0*/  UMOV UR8, UR14 ;  /* 0x0000000e00087c82 */ /* 0x000fe20008000000 */
[----:B------:R-:W-:Y:S01]  /*154f0*/  UMOV UR14, 0x40 ;  /* 0x00000040000e7882 */ /* 0x000fe20000000000 */
[----:B------:R4:W-:Y:S02]  /*15500*/  UTMALDG.4D [UR8], [UR4], desc[UR6] ;  /* 0x00000608040075b4 */ /* 0x0009e40008019000 */
[----:B----4-:R-:W-:Y:S01]  /*15510*/  UMOV UR8, UR15 ;  /* 0x0000000f00087c82 */ /* 0x010fe20008000000 */
[----:B------:R-:W-:Y:S02]  /*15520*/  UMOV UR10, UR16 ;  /* 0x00000010000a7c82 */ /* 0x000fe40008000000 */
[----:B------:R4:W-:Y:S02]  /*15530*/  UTMALDG.4D [UR8], [UR4], desc[UR6] ;  /* 0x00000608040075b4 */ /* 0x0009e40008019000 */
[----:B----4-:R-:W-:Y:S01]  /*15540*/  UMOV UR8, UR17 ;  /* 0x0000001100087c82 */ /* 0x010fe20008000000 */
[----:B------:R-:W-:-:S02]  /*15550*/  UMOV UR10, UR14 ;  /* 0x0000000e000a7c82 */ /* 0x000fc40008000000 */
[----:B------:R4:W-:Y:S01]  /*15560*/  UTMALDG.4D [UR8], [UR4], desc[UR6] ;  /* 0x00000608040075b4 */ /* 0x0009e20008019000 */
[----:B---3--:R-:W-:-:S04]  /*15570*/  LOP3.LUT R2, R2, 0xfffffffe, RZ, 0xc0, !PT ;  /* 0xfffffffe02027812 */ /* 0x008fc800078ec0ff */
[----:B------:R-:W-:-:S05]  /*15580*/  @P0 LOP3.LUT R2, R2, 0x1, RZ, 0xfc, !PT ;  /* 0x0000000102020812 */ /* 0x000fca00078efcff */
[----:B------:R4:W-:Y:S01]  /*15590*/  STL [R1], R2 ;  /* 0x0000000201007387 */ /* 0x0009e20000100800 */
[----:B------:R-:W-:Y:S01]  /*155a0*/  NOP ;  /* 0x0000000000007918 */ /* 0x000fe20000000000 */
.L_x_10547:
[----:B------:R-:W5:Y:S01]  /*155b0*/  LDL.LU R3, [R1+0x10] ;  /* 0x0000100001037983 */ /* 0x000f620000300800 */
[----:B------:R-:W-:Y:S05]  /*155c0*/  WARPSYNC.ALL ;  /* 0x0000000000007948 */ /* 0x000fea0003800000 */
[----:B----4-:R-:W-:Y:S01]  /*155d0*/  ULDC.64 UR4, c[0x0][0x298] ;  /* 0x0000a60000047ab9 */ /* 0x010fe20000000a00 */
[----:B---3--:R-:W-:Y:S01]  /*155e0*/  VIADD R0, R17, 0xc400 ;  /* 0x0000c40011007836 */ /* 0x008fe20000000000 */
[----:B------:R-:W-:Y:S01]  /*155f0*/  ULDC.64 UR6, c[0x0][0xa00] ;  /* 0x0002800000067ab9 */ /* 0x000fe20000000a00 */
[----:B------:R-:W-:Y:S01]  /*15600*/  BSSY B6, `(.L_x_10552) ;  /* 0x0000022000067945 */ /* 0x000fe20003800000 */
[----:B------:R-:W-:Y:S01]  /*15610*/  BAR.SYNC.DEFER_BLOCKING 0x8, 0x200 ;  /* 0x0208000000007b1d */ /* 0x000fe20000010000 */
[----:B------:R-:W-:-:S02]  /*15620*/  ISETP.NE.U32.AND P0, PT, RZ, UR6, PT ;  /* 0x00000006ff007c0c */ /* 0x000fc4000bf05070 */
[----:B------:R-:W-:Y:S02]  /*15630*/  LOP3.LUT P1, RZ, R0, 0x1bf, RZ, 0xc0, !PT ;  /* 0x000001bf00ff7812 */ /* 0x000fe4000782c0ff */
[----:B------:R-:W-:Y:S02]  /*15640*/  ISETP.NE.AND.EX P0, PT, RZ, UR7, PT, P0 ;  /* 0x00000007ff007c0c */ /* 0x000fe4000bf05300 */
[----:B-----5:R-:W-:Y:S01]  /*15650*/  SHF.R.S32.HI R2, RZ, 0x1f, R3 ;  /* 0x0000001fff027819 */ /* 0x020fe20000011403 */
[----:B01----:R-:W-:-:S04]  /*15660*/  IMAD.WIDE.U32 R4, R3, UR4, RZ ;  /* 0x0000000403047c25 */ /* 0x003fc8000f8e00ff */
[----:B------:R-:W-:Y:S01]  /*15670*/  IMAD R2, R2, UR4, RZ ;  /* 0x0000000402027c24 */ /* 0x000fe2000f8e02ff */
[----:B------:R0:W-:Y:S03]  /*15680*/  STL.64 [R1+0x28], R4 ;  /* 0x0000280401007387 */ /* 0x0001e60000100a00 */
[----:B------:R-:W-:Y:S01]  /*15690*/  IMAD R0, R3, UR5, R2 ;  /* 0x0000000503007c24 */ /* 0x000fe2000f8e0202 */
[----:B------:R-:W-:-:S03]  /*156a0*/  SHF.R.S32.HI R2, RZ, 0x1f, R27 ;  /* 0x0000001fff027819 */ /* 0x000fc6000001141b */
[----:B------:R-:W-:Y:S01]  /*156b0*/  IMAD.IADD R3, R5, 0x1, R0 ;  /* 0x0000000105037824 */ /* 0x000fe200078e0200 */
[----:B------:R-:W-:Y:S02]  /*156c0*/  SEL R0, R27, RZ, !P0 ;  /* 0x000000ff1b007207 */ /* 0x000fe40004000000 */
[----:B------:R-:W-:Y:S02]  /*156d0*/  SEL R2, R2, RZ, !P0 ;  /* 0x000000ff02027207 */ /* 0x000fe40004000000 */
        /* <DEDUP_REMOVED lines=19> */
[----:B0-----:R-:W-:Y:S05]  /*15810*/  CALL.ABS.NOINC R2 ;  /* 0x0000000002007343 */ /* 0x001fea0003c00000 */
.L_x_10553:
[----:B------:R-:W-:Y:S05]  /*15820*/  BSYNC B6 ;  /* 0x0000000000067941 */ /* 0x000fea0003800000 */
.L_x_10552:
[----:B------:R-:W3:Y:S01]  /*15830*/  LDL.LU R20, [R1+0x34] ;  /* 0x0000340001147983 */ /* 0x000ee20000300800 */
[----:B------:R-:W-:Y:S01]  /*15840*/  ULDC.64 UR6, c[0x0][0x2e0] ;  /* 0x0000b80000067ab9 */ /* 0x000fe20000000a00 */
[----:B------:R-:W-:Y:S01]  /*15850*/  ULDC.64 UR4, c[0x0][0x2d8] ;  /* 0x0000b60000047ab9 */ /* 0x000fe20000000a00 */
[----:B------:R-:W1:Y:S01]  /*15860*/  LDC R9, c[0x0][0x448] ;  /* 0x00011200ff097b82 */ /* 0x000e620000000800 */
[----:B0-----:R-:W3:Y:S01]  /*15870*/  LDL.LU.64 R2, [R1+0x28] ;  /* 0x0000280001027983 */ /* 0x001ee20000300a00 */
[----:B------:R-:W-:-:S03]  /*15880*/  ULDC.64 UR8, c[0x0][0x280] ;  /* 0x0000a00000087ab9 */ /* 0x000fc60000000a00 */
[----:B------:R-:W4:Y:S04]  /*15890*/  LDL.LU R21, [R1+0x38] ;  /* 0x0000380001157983 */ /* 0x000f280000300800 */
[----:B------:R-:W2:Y:S04]  /*158a0*/  LDL.LU R4, [R1+0x10] ;  /* 0x0000100001047983 */ /* 0x000ea80000300800 */
[----:B------:R-:W2:Y:S01]  /*158b0*/  LDL R10, [R1+0x8] ;  /* 0x00000800010a7983 */ /* 0x000ea20000100800 */
[----:B------:R-:W0:Y:S01]  /*158c0*/  S2R R11, SR_TID.X ;  /* 0x00000000000b7919 */ /* 0x000e220000002100 */
[----:B-1----:R-:W-:-:S13]  /*158d0*/  ISETP.NE.AND P1, PT, R9, 0x1, PT ;  /* 0x000000010900780c */ /* 0x002fda0003f25270 */
[----:B------:R-:W1:Y:S08]  /*158e0*/  @P1 LDC R6, c[0x0][0x450] ;  /* 0x00011400ff061b82 */ /* 0x000e700000000800 */
[----:B------:R-:W1:Y:S01]  /*158f0*/  @P1 LDC R8, c[0x0][0x450] ;  /* 0x00011400ff081b82 */ /* 0x000e620000000800 */
[----:B---3--:R-:W-:Y:S02]  /*15900*/  IMAD.MOV.U32 R3, RZ, RZ, R20 ;  /* 0x000000ffff037224 */ /* 0x008fe400078e0014 */
[----:B------:R-:W3:Y:S01]  /*15910*/  S2R R20, SR_TID.X ;  /* 0x0000000000147919 */ /* 0x000ee20000002100 */
[----:B----4-:R-:W-:-:S02]  /*15920*/  IMAD R0, R21, UR6, RZ ;  /* 0x0000000615007c24 */ /* 0x010fc4000f8e02ff */
[----:B------:R-:W-:-:S04]  /*15930*/  IMAD.WIDE.U32 R2, R16, UR4, R2 ;  /* 0x0000000410027c25 */ /* 0x000fc8000f8e0002 */
[----:B------:R-:W-:Y:S01]  /*15940*/  IMAD R3, R16, UR5, R3 ;  /* 0x0000000510037c24 */ /* 0x000fe2000f8e0203 */
[----:B------:R-:W-:Y:S01]  /*15950*/  ULDC.64 UR4, c[0x0][0x2d0] ;  /* 0x0000b40000047ab9 */ /* 0x000fe20000000a00 */
[C---:B--2---:R-:W-:Y:S02]  /*15960*/  IMAD R0, R4.reuse, UR7, R0 ;  /* 0x0000000704007c24 */ /* 0x044fe4000f8e0200 */
[----:B------:R-:W-:Y:S01]  /*15970*/  IMAD.WIDE.U32 R2, R4, UR6, R2 ;  /* 0x0000000604027c25 */ /* 0x000fe2000f8e0002 */
        /* <DEDUP_REMOVED lines=8> */
[----:B------:R-:W-:Y:S01]  /*15a00*/  IMAD.IADD R0, R20, 0x1, R10 ;  /* 0x0000000114007824 */ /* 0x000fe200078e020a */
[----:B------:R-:W-:Y:S01]  /*15a10*/  LOP3.LUT R21, R21, 0x18, RZ, 0xc0, !PT ;  /* 0x0000001815157812 */ /* 0x000fe200078ec0ff */
[----:B------:R-:W-:Y:S02]  /*15a20*/  IMAD.SHL.U32 R20, R11, 0x8, RZ ;  /* 0x000000080b147824 */ /* 0x000fe400078e00ff */
[----:B--2---:R-:W-:-:S03]  /*15a30*/  @P1 IMAD.HI.U32 R5, R0, R4, RZ ;  /* 0x0000000400051227 */ /* 0x004fc600078e00ff */
[----:B------:R-:W-:Y:S01]  /*15a40*/  LOP3.LUT R20, R20, 0x18, RZ, 0xc0, !PT ;  /* 0x0000001814147812 */ /* 0x000fe200078ec0ff */
[----:B------:R-:W-:Y:S01]  /*15a50*/  IMAD.MOV.U32 R4, RZ, RZ, R0 ;  /* 0x000000ffff047224 */ /* 0x000fe200078e0000 */
[----:B-1----:R-:W-:Y:S02]  /*15a60*/  @P1 SHF.R.U32.HI R4, RZ, R6, R5 ;  /* 0x00000006ff041219 */ /* 0x002fe40000011605 */
[C---:B------:R-:W-:Y:S02]  /*15a70*/  LOP3.LUT R12, R20.reuse, 0x20, RZ, 0xfc, !PT ;  /* 0x00000020140c7812 */ /* 0x040fe400078efcff */
[----:B------:R-:W-:Y:S01]  /*15a80*/  LOP3.LUT R11, R20, 0x40, RZ, 0xfc, !PT ;  /* 0x00000040140b7812 */ /* 0x000fe200078efcff */
[--C-:B------:R-:W-:Y:S01]  /*15a90*/  IMAD.MOV R6, RZ, RZ, -R4.reuse ;  /* 0x000000ffff067224 */ /* 0x100fe200078e0a04 */
[----:B------:R0:W5:Y:S01]  /*15aa0*/  LDL R20, [R1+0x4] ;  /* 0x0000040001147983 */ /* 0x0001620000100800 */
[----:B------:R-:W-:Y:S02]  /*15ab0*/  SHF.R.S32.HI R5, RZ, 0x1f, R4 ;  /* 0x0000001fff057819 */ /* 0x000fe40000011404 */
[----:B------:R-:W-:-:S02]  /*15ac0*/  IMAD R6, R9, R6, R0 ;  /* 0x0000000609067224 */ /* 0x000fc400078e0200 */
[----:B------:R-:W-:Y:S02]  /*15ad0*/  VIADD R0, R0, 0x80 ;  /* 0x0000008000007836 */ /* 0x000fe40000000000 */
[----:B------:R-:W-:-:S04]  /*15ae0*/  IMAD R5, R5, UR4, RZ ;  /* 0x0000000405057c24 */ /* 0x000fc8000f8e02ff */
[C---:B------:R-:W-:Y:S02]  /*15af0*/  IMAD R7, R4.reuse, UR5, R5 ;  /* 0x0000000504077c24 */ /* 0x040fe4000f8e0205 */
[----:B------:R-:W-:-:S04]  /*15b00*/  IMAD.WIDE.U32 R4, R4, UR4, R2 ;  /* 0x0000000404047c25 */ /* 0x000fc8000f8e0002 */
[----:B------:R-:W-:Y:S01]  /*15b10*/  IMAD.IADD R5, R5, 0x1, R7 ;  /* 0x0000000105057824 */ /* 0x000fe200078e0207 */
[----:B------:R-:W-:Y:S01]  /*15b20*/  SHF.R.S32.HI R7, RZ, 0x1f, R6 ;  /* 0x0000001fff077819 */ /* 0x000fe20000011406 */
[----:B------:R-:W-:-:S04]  /*15b30*/  IMAD.WIDE.U32 R4, R6, UR6, R4 ;  /* 0x0000000606047c25 */ /* 0x000fc8000f8e0004 */
[----:B------:R-:W-:-:S04]  /*15b40*/  IMAD R7, R7, UR6, RZ ;  /* 0x0000000607077c24 */ /* 0x000fc8000f8e02ff */
[----:B------:R-:W-:Y:S01]  /*15b50*/  IMAD R7, R6, UR7, R7 ;  /* 0x0000000706077c24 */ /* 0x000fe2000f8e0207 */
[----:B------:R-:W-:-:S03]  /*15b60*/  LEA R6, P0, R4, UR8, 0x1 ;  /* 0x0000000804067c11 */ /* 0x000fc6000f8008ff */
[----:B------:R-:W-:Y:S02]  /*15b70*/  IMAD.IADD R5, R5, 0x1, R7 ;  /* 0x0000000105057824 */ /* 0x000fe400078e0207 */
[----:B------:R-:W1:Y:S03]  /*15b80*/  @P1 LDC R7, c[0x0][0x44c] ;  /* 0x00011300ff071b82 */ /* 0x000e660000000800 */
[----:B------:R-:W-:Y:S01]  /*15b90*/  LEA.HI.X R4, R4, UR9, R5, 0x1, P0 ;  /* 0x0000000904047c11 */ /* 0x000fe200080f0c05 */
[----:B------:R-:W-:Y:S02]  /*15ba0*/  IMAD.MOV.U32 R5, RZ, RZ, R0 ;  /* 0x000000ffff057224 */ /* 0x000fe400078e0000 */
[----:B-1----:R-:W-:-:S05]  /*15bb0*/  @P1 IMAD.HI.U32 R7, R0, R7, RZ ;  /* 0x0000000700071227 */ /* 0x002fca00078e00ff */
        /* <DEDUP_REMOVED lines=9> */
[----:B------:R-:W-:Y:S02]  /*15c50*/  SHF.R.S32.HI R5, RZ, 0x1f, R0 ;  /* 0x0000001fff057819 */ /* 0x000fe40000011400 */
[----:B------:R-:W-:Y:S01]  /*15c60*/  ISETP.GE.AND P1, PT, R12, UR4, PT ;  /* 0x000000040c007c0c */ /* 0x000fe2000bf26270 */
[----:B------:R-:W-:Y:S01]  /*15c70*/  IMAD.IADD R3, R3, 0x1, R7 ;  /* 0x0000000103037824 */ /* 0x000fe200078e0207 */
[----:B------:R-:W-:Y:S01]  /*15c80*/  ISETP.GE.AND P0, PT, R11, UR4, PT ;  /* 0x000000040b007c0c */ /* 0x000fe2000bf06270 */
[----:B------:R-:W-:-:S02]  /*15c90*/  IMAD R5, R5, UR6, RZ ;  /* 0x0000000605057c24 */ /* 0x000fc4000f8e02ff */
[----:B------:R-:W-:-:S04]  /*15ca0*/  IMAD.WIDE.U32 R2, R0, UR6, R2 ;  /* 0x0000000600027c25 */ /* 0x000fc8000f8e0002 */
[----:B------:R-:W-:Y:S01]  /*15cb0*/  IMAD R5, R0, UR7, R5 ;  /* 0x0000000700057c24 */ /* 0x000fe2000f8e0205 */
[----:B------:R-:W-:-:S03]  /*15cc0*/  LEA R8, P3, R2, UR8, 0x1 ;  /* 0x0000000802087c11 */ /* 0x000fc6000f8608ff */
[----:B------:R-:W-:Y:S01]  /*15cd0*/  IMAD.IADD R5, R3, 0x1, R5 ;  /* 0x0000000103057824 */ /* 0x000fe200078e0205 */
[----:B------:R-:W-:-:S04]  /*15ce0*/  UMOV UR4, 0xffffffff ;  /* 0xffffffff00047882 */ /* 0x000fc80000000000 */
[----:B------:R-:W-:Y:S01]  /*15cf0*/  LEA.HI.X R7, R2, UR9, R5, 0x1, P3 ;  /* 0x0000000902077c11 */ /* 0x000fe200098f0c05 */
[----:B0-----:R-:W-:Y:S06]  /*15d00*/  BRA.DIV UR4, `(.L_x_10554) ;  /* 0x0000004a04187947 */ /* 0x001fec000b800000 */
[----:B------:R-:W0:Y:S02]  /*15d10*/  S2R R3, SR_TID.X ;  /* 0x0000000000037919 */ /* 0x000e240000002100 */
[----:B0-----:R-:W-:Y:S02]  /*15d20*/  LOP3.LUT R10, R3, 0x7f, RZ, 0xc0, !PT ;  /* 0x0000007f030a7812 */ /* 0x001fe400078ec0ff */
[----:B------:R-:W2:Y:S04]  /*15d30*/  LDL.LU R3, [R1+0xc] ;  /* 0x00000c0001037983 */ /* 0x000ea80000300800 */
[----:B------:R-:W3:Y:S01]  /*15d40*/  LDL.LU R11, [R1+0x8] ;  /* 0x00000800010b7983 */ /* 0x000ee20000300800 */
[----:B------:R-:W-:-:S03]  /*15d50*/  SHF.R.U32.HI R10, RZ, 0x2, R10 ;  /* 0x00000002ff0a7819 */ /* 0x000fc6000001160a */
[----:B------:R-:W-:Y:S01]  /*15d60*/  SHFL.IDX PT, R2, R4, RZ, 0x1c1f ;  /* 0x001c1fff04027589 */ /* 0x000fe200000e0000 */
[----:B--2---:R-:W-:-:S03]  /*15d70*/  IMAD R5, R3, R9, RZ ;  /* 0x0000000903057224 */ /* 0x004fc600078e02ff */
[----:B------:R-:W0:Y:S01]  /*15d80*/  SHFL.IDX PT, R3, R6, RZ, 0x1c1f ;  /* 0x001c1fff06037589 */ /* 0x000e2200000e0000 */
[----:B---3--:R-:W-:-:S05]  /*15d90*/  IMAD.IADD R0, R10, 0x1, R11 ;  /* 0x000000010a007824 */ /* 0x008fca00078e020b */
        /* <DEDUP_REMOVED lines=35> */
[----:B0-----:R-:W0:Y:S01]  /*15fd0*/  SHFL.IDX PT, R3, R6, 0x3, 0x1c1f ;  /* 0x007c1f0006037f89 */ /* 0x001e2200000e0000 */
[----:B------:R-:W-:-:S05]  /*15fe0*/  VIADD R2, R0, 0x80 ;  /* 0x0000008000027836 */ /* 0x000fca0000000000 */
[----:B------:R-:W-:Y:S01]  /*15ff0*/  ISETP.GE.AND P3, PT, R2, R5, PT ;  /* 0x000000050200720c */ /* 0x000fe20003f66270 */
[----:B------:R-:W-:-:S05]  /*16000*/  VIADD R2, R0, 0x60 ;  /* 0x0000006000027836 */ /* 0x000fca0000000000 */
[----:B------:R-:W-:Y:S02]  /*16010*/  ISETP.GE.AND P4, PT, R2, R5, PT ;  /* 0x000000050200720c */ /* 0x000fe40003f86270 */
[----:B------:R-:W-:Y:S04]  /*16020*/  SHFL.IDX PT, R2, R7, RZ, 0x1c1f ;  /* 0x001c1fff07027589 */ /* 0x000fe800000e0000 */
[----:B------:R-:W-:Y:S07]  /*16030*/  SHFL.IDX PT, R7, R7, 0x1, 0x1c1f ;  /* 0x003c1f0007077f89 */ /* 0x000fee00000e0000 */
[----:B0-----:R-:W-:-:S05]  /*16040*/  @!P4 LEA R3, P5, R21, R3, 0x1 ;  /* 0x000000031503c211 */ /* 0x001fca00078a08ff */
[----:B------:R-:W-:Y:S02]  /*16050*/  @!P4 IMAD.X R9, RZ, RZ, R4, P5 ;  /* 0x000000ffff09c224 */ /* 0x000fe400028e0604 */
[----:B------:R-:W0:Y:S02]  /*16060*/  SHFL.IDX PT, R4, R8, RZ, 0x1c1f ;  /* 0x001c1fff08047589 */ /* 0x000e2400000e0000 */
[----:B0-----:R-:W-:-:S05]  /*16070*/  @!P3 LEA R4, P5, R21, R4, 0x1 ;  /* 0x000000041504b211 */ /* 0x001fca00078a08ff */
[----:B------:R-:W-:Y:S02]  /*16080*/  @!P3 IMAD.X R6, RZ, RZ, R2, P5 ;  /* 0x000000ffff06b224 */ /* 0x000fe400028e0602 */
[----:B------:R-:W-:Y:S02]  /*16090*/  @!P4 IMAD.MOV.U32 R2, RZ, RZ, R3 ;  /* 0x000000ffff02c224 */ /* 0x000fe400078e0003 */
[----:B------:R-:W-:-:S05]  /*160a0*/  @!P4 IMAD.MOV.U32 R3, RZ, RZ, R9 ;  /* 0x000000ffff03c224 */ /* 0x000fca00078e0009 */
[----:B------:R-:W-:Y:S04]  /*160b0*/  @!P4 LDGSTS.E.BYPASS.LTC128B.128 [R20+0xdc00], desc[UR52][R2.64], !P2 ;  /* 0x0dc000000214cfae */ /* 0x000fe8000d101d74 */
[----:B------:R-:W-:Y:S04]  /*160c0*/  @!P4 LDGSTS.E.BYPASS.LTC128B.128 [R20+0x10c00], desc[UR52][R2.64+0x40], !P1 ;  /* 0x10c000400214cfae */ /* 0x000fe8000c901d74 */
[----:B------:R0:W-:Y:S02]  /*160d0*/  @!P4 LDGSTS.E.BYPASS.LTC128B.128 [R20+0x13c00], desc[UR52][R2.64+0x80], !P0 ;  /* 0x13c000800214cfae */ /* 0x0001e4000c101d74 */
[----:B0-----:R-:W-:-:S02]  /*160e0*/  @!P3 IMAD.MOV.U32 R2, RZ, RZ, R4 ;  /* 0x000000ffff02b224 */ /* 0x001fc400078e0004 */
[----:B------:R-:W-:-:S05]  /*160f0*/  @!P3 IMAD.MOV.U32 R3, RZ, RZ, R6 ;  /* 0x000000ffff03b224 */ /* 0x000fca00078e0006 */
[----:B------:R-:W-:Y:S04]  /*16100*/  @!P3 LDGSTS.E.BYPASS.LTC128B.128 [R20+0xe400], desc[UR52][R2.64], !P2 ;  /* 0x0e4000000214bfae */ /* 0x000fe8000d101d74 */
[----:B------:R-:W-:Y:S04]  /*16110*/  @!P3 LDGSTS.E.BYPASS.LTC128B.128 [R20+0x11400], desc[UR52][R2.64+0x40], !P1 ;  /* 0x114000400214bfae */ /* 0x000fe8000c901d74 */
[----:B------:R0:W-:Y:S04]  /*16120*/  @!P3 LDGSTS.E.BYPASS.LTC128B.128 [R20+0x14400], desc[UR52][R2.64+0x80], !P0 ;  /* 0x144000800214bfae */ /* 0x0001e8000c101d74 */
[----:B0-----:R0:W1:Y:S02]  /*16130*/  SHFL.IDX PT, R2, R8, 0x1, 0x1c1f ;  /* 0x003c1f0008027f89 */ /* 0x00106400000e0000 */
.L_x_10671:
[----:B------:R-:W-:Y:S02]  /*16140*/  VIADD R0, R0, 0xa0 ;  /* 0x000000a000007836 */ /* 0x000fe40000000000 */
[----:B0-----:R-:W-:-:S03]  /*16150*/  VIADD R8, R17, 0x2d800 ;  /* 0x0002d80011087836 */ /* 0x001fc60000000000 */
        /* <DEDUP_REMOVED lines=11> */
.L_x_10555:
[----:B------:R-:W-:Y:S02]  /*16210*/  PLOP3.LUT P1, PT, P1, P0, PT, 0xa2, 0x0 ;  /* 0x000000000000781c */ /* 0x000fe40000f21472 */
[----:B------:R-:W-:-:S08]  /*16220*/  @P0 R2UR P1, UR4, R17 ;  /* 0x00000000110402ca */ /* 0x000fd00000020000 */
[----:B------:R-:W-:-:S05]  /*16230*/  @P0 PLOP3.LUT P0, PT, P1, PT, PT, 0x80, 0x0 ;  /* 0x000000000000081c */ /* 0x000fca0000f0f070 */
[----:B------:R-:W-:Y:S01]  /*16240*/  @!P1 SYNCS.ARRIVE.TRANS64.RED.A0T1 RZ, [UR4+0x2d800], RZ ;  /* 0x02d800ffffff99a7 */ /* 0x000fe20008200404 */
[----:B------:R-:W-:Y:S07]  /*16250*/  @!P1 ARRIVES.LDGSTSBAR.64.TRANSCNT [UR4+0x2d800] ;  /* 0x02d80000ff0099b0 */ /* 0x000fee0008000a84 */
[----:B------:R-:W-:Y:S05]  /*16260*/  @P0 BRA.U.ANY `(.L_x_10555) ;  /* 0xfffffffd00e80947 */ /* 0x000fea000393ffff */
[----:B0-----:R-:W2:Y:S02]  /*16270*/  LDL.LU R2, [R1+0x24] ;  /* 0x0000240001027983 */ /* 0x001ea40000300800 */
        /* <DEDUP_REMOVED lines=9> */
[----:B------:R-:W1:Y:S03]  /*16310*/  SYNCS.PHASECHK.TRANS64.TRYWAIT P0, [R17+URZ+0x2d820], R0 ;  /* 0x02d82000110075a7 */ /* 0x000e66000800017f */
[----:B01----:R-:W-:Y:S05]  /*16320*/  @!P0 BRA `(.L_x_10557) ;  /* 0x0000004800b48947 */ /* 0x003fea0003800000 */
.L_x_10672:
[----:B------:R-:W-:Y:S05]  /*16330*/  BSYNC B0 ;  /* 0x0000000000007941 */ /* 0x000fea0003800000 */
.L_x_10556:
[----:B------:R-:W0:Y:S01]  /*16340*/  LDL R2, [R1+0x1c] ;  /* 0x00001c0001027983 */ /* 0x000e220000100800 */
[----:B------:R-:W-:Y:S01]  /*16350*/  BSSY B0, `(.L_x_10558) ;  /* 0x0000233000007945 */ /* 0x000fe20003800000 */
[----:B0-----:R-:W-:-:S05]  /*16360*/  VIADD R0, R2, 0xfffffffe ;  /* 0xfffffffe02007836 */ /* 0x001fca0000000000 */
[----:B------:R-:W-:-:S13]  /*16370*/  ISETP.GE.AND P0, PT, R0, R29, PT ;  /* 0x0000001d0000720c */ /* 0x000fda0003f06270 */
[----:B------:R-:W-:Y:S05]  /*16380*/  @!P0 BRA `(.L_x_10559) ;  /* 0x0000002000bc8947 */ /* 0x000fea0003800000 */
[----:B------:R-:W2:Y:S04]  /*16390*/  LDL.LU R2, [R1+0x30] ;  /* 0x0000300001027983 */ /* 0x000ea80000300800 */
[----:B------:R-:W3:Y:S04]  /*163a0*/  LDL.LU R6, [R1+0x18] ;  /* 0x0000180001067983 */ /* 0x000ee80000300800 */
[----:B------:R-:W4:Y:S04]  /*163b0*/  LDL.LU R3, [R1+0x3c] ;  /* 0x00003c0001037983 */ /* 0x000f280000300800 */
[----:B------:R-:W5:Y:S04]  /*163c0*/  LDL.LU R5, [R1+0x14] ;  /* 0x0000140001057983 */ /* 0x000f680000300800 */
[----:B------:R-:W5:Y:S01]  /*163d0*/  LDL.LU R4, [R1+0x40] ;  /* 0x0000400001047983 */ /* 0x000f620000300800 */
[----:B------:R-:W-:Y:S01]  /*163e0*/  BSSY B2, `(.L_x_10560) ;  /* 0x00000c3000027945 */ /* 0x000fe20003800000 */
[----:B--2---:R-:W-:-:S04]  /*163f0*/  VIADD R2, R2, 0x1 ;  /* 0x0000000102027836 */ /* 0x004fc80000000000 */
[----:B---3--:R-:W-:Y:S01]  /*16400*/  IMAD R2, R2, R6, RZ ;  /* 0x0000000602027224 */ /* 0x008fe200078e02ff */
[----:B----4-:R-:W-:-:S04]  /*16410*/  LOP3.LUT R3, RZ, R3, RZ, 0x33, !PT ;  /* 0x00000003ff037212 */ /* 0x010fc800078e33ff */
[----:B------:R-:W-:-:S04]  /*16420*/  LOP3.LUT R2, RZ, R2, RZ, 0x33, !PT ;  /* 0x00000002ff027212 */ /* 0x000fc800078e33ff */
[----:B-----5:R-:W-:Y:S02]  /*16430*/  VIADDMNMX R2, R2, -R5, R3, !PT ;  /* 0x8000000502027246 */ /* 0x020fe40007800103 */
[----:B------:R-:W-:-:S04]  /*16440*/  LOP3.LUT R3, RZ, R4, RZ, 0x33, !PT ;  /* 0x00000004ff037212 */ /* 0x000fc800078e33ff */
[----:B------:R-:W-:Y:S02]  /*16450*/  VIMNMX R6, R2, R3, !PT ;  /* 0x0000000302067248 */ /* 0x000fe40007fe0100 */
[----:B------:R-:W-:-:S04]  /*16460*/  LOP3.LUT R3, RZ, R29, RZ, 0x33, !PT ;  /* 0x0000001dff037212 */ /* 0x000fc800078e33ff */
[----:B------:R-:W-:Y:S02]  /*16470*/  VIADDMNMX R10, R6, 0x2, R3, !PT ;  /* 0x00000002060a7846 */ /* 0x000fe40007800103 */
[----:B------:R-:W-:-:S05]  /*16480*/  LOP3.LUT R3, RZ, R6, RZ, 0x33, !PT ;  /* 0x00000006ff037212 */ /* 0x000fca00078e33ff */
        /* <DEDUP_REMOVED lines=11> */
[----:B--2---:R-:W-:-:S13]  /*16540*/  LOP3.LUT P1, RZ, R4, 0x1, RZ, 0xc0, !PT ;  /* 0x0000000104ff7812 */ /* 0x004fda000782c0ff */
        /* <DEDUP_REMOVED lines=23> */
.L_x_10564:
[----:B------:R-:W-:Y:S01]  /*166c0*/  IMAD R3, R7, 0x8, R17 ;  /* 0x0000000807037824 */ /* 0x000fe200078e0211 */
[----:B------:R-:W-:Y:S01]  /*166d0*/  SHF.L.U32 R2, R9, 0x1f, RZ ;  /* 0x0000001f09027819 */ /* 0x000fe200000006ff */
[----:B------:R-:W-:Y:S03]  /*166e0*/  BSSY B3, `(.L_x_10565) ;  /* 0x0000003000037945 */ /* 0x000fe60003800000 */
[----:B------:R-:W1:Y:S02]  /*166f0*/  SYNCS.PHASECHK.TRANS64.TRYWAIT P0, [R3+URZ+0x2d840], R2 ;  /* 0x02d84002030075a7 */ /* 0x000e64000800017f */
[----:B-1----:R-:W-:Y:S05]  /*16700*/  @!P0 BRA `(.L_x_10566) ;  /* 0x0000004400d08947 */ /* 0x002fea0003800000 */
.L_x_10673:
[----:B------:R-:W-:Y:S05]  /*16710*/  BSYNC B3 ;  /* 0x0000000000037941 */ /* 0x000fea0003800000 */
.L_x_10565:
        /* <DEDUP_REMOVED lines=12> */
.L_x_10568:
[----:B------:R-:W-:Y:S05]  /*167e0*/  BSYNC B3 ;  /* 0x0000000000037941 */ /* 0x000fea0003800000 */
.L_x_10567:
        /* <DEDUP_REMOVED lines=11> */
.L_x_10569:
        /* <DEDUP_REMOVED lines=16> */
.L_x_10570:
        /* <DEDUP_REMOVED lines=16> */
.L_x_10571:
        /* <DEDUP_REMOVED lines=15> */
.L_x_10674:
[----:B------:R-:W-:Y:S05]  /*16b90*/  BSYNC B3 ;  /* 0x0000000000037941 */ /* 0x000fea0003800000 */
.L_x_10572:
        /* <DEDUP_REMOVED lines=12> */
.L_x_10575:
[----:B------:R-:W-:Y:S05]  /*16c60*/  BSYNC B3 ;  /* 0x0000000000037941 */ /* 0x000fea0003800000 */
.L_x_10574:
        /* <DEDUP_REMOVED lines=11> */
.L_x_10576:
        /* <DEDUP_REMOVED lines=15> */
.L_x_10577:
        /* <DEDUP_REMOVED lines=15> */
.L_x_10578:
        /* <DEDUP_REMOVED lines=12> */
.L_x_10563:
[----:B------:R-:W-:Y:S05]  /*16fc0*/  BSYNC B1 ;  /* 0x0000000000017941 */ /* 0x000fea0003800000 */
.L_x_10562:
[----:B------:R-:W2:Y:S01]  /*16fd0*/  LDL.LU R0, [R1+0x1c] ;  /* 0x00001c0001007983 */ /* 0x000ea20000300800 */
[----:B------:R-:W-:Y:S02]  /*16fe0*/  IMAD.MOV.U32 R18, RZ, RZ, R7 ;  /* 0x000000ffff127224 */ /* 0x000fe400078e0007 */
[----:B------:R-:W-:Y:S02]  /*16ff0*/  IMAD.MOV.U32 R28, RZ, RZ, R9 ;  /* 0x000000ffff1c7224 */ /* 0x000fe400078e0009 */
[----:B--2---:R-:W-:-:S07]  /*17000*/  VIADD R0, R0, 0xfffffffd ;  /* 0xfffffffd00007836 */ /* 0x004fce0000000000 */
.L_x_10561:
[----:B------:R-:W-:Y:S05]  /*17010*/  BSYNC B2 ;  /* 0x0000000000027941 */ /* 0x000fea0003800000 */
.L_x_10560:
[----:B------:R-:W-:-:S05]  /*17020*/  VIADD R3, R10, 0xfffffffe ;  /* 0xfffffffe0a037836 */ /* 0x000fca0000000000 */
[----:B------:R-:W-:-:S13]  /*17030*/  ISETP.NE.AND P0, PT, R3, R6, PT ;  /* 0x000000060300720c */ /* 0x000fda0003f05270 */
[----:B------:R-:W-:Y:S05]  /*17040*/  @!P0 BRA `(.L_x_10559) ;  /* 0x00000014008c8947 */ /* 0x000fea0003800000 */
[----:B------:R-:W-:-:S07]  /*17050*/  IMAD.MOV.U32 R4, RZ, RZ, R19 ;  /* 0x000000ffff047224 */ /* 0x000fce00078e0013 */
.L_x_10613:
        /* <DEDUP_REMOVED lines=32> */
.L_x_10581:
[----:B------:R-:W-:Y:S01]  /*17260*/  IMAD R3, R6, 0x8, R17 ;  /* 0x0000000806037824 */ /* 0x000fe200078e0211 */
[----:B------:R-:W-:Y:S01]  /*17270*/  SHF.L.U32 R2, R7, 0x1f, RZ ;  /* 0x0000001f07027819 */ /* 0x000fe200000006ff */
[----:B------:R-:W-:Y:S03]  /*17280*/  BSSY B2, `(.L_x_10582) ;  /* 0x0000003000027945 */ /* 0x000fe60003800000 */
[----:B------:R-:W1:Y:S02]  /*17290*/  SYNCS.PHASECHK.TRANS64.TRYWAIT P0, [R3+URZ+0x2d840], R2 ;  /* 0x02d84002030075a7 */ /* 0x000e64000800017f */
[----:B-1----:R-:W-:Y:S05]  /*172a0*/  @!P0 BRA `(.L_x_10583) ;  /* 0x0000003c00108947 */ /* 0x002fea0003800000 */
.L_x_10675:
[----:B------:R-:W-:Y:S05]  /*172b0*/  BSYNC B2 ;  /* 0x0000000000027941 */ /* 0x000fea0003800000 */
.L_x_10582:
        /* <DEDUP_REMOVED lines=12> */
.L_x_10585:
[----:B------:R-:W-:Y:S05]  /*17380*/  BSYNC B2 ;  /* 0x0000000000027941 */ /* 0x000fea0003800000 */
.L_x_10584:
        /* <DEDUP_REMOVED lines=11> */
.L_x_10586:
        /* <DEDUP_REMOVED lines=16> */
.L_x_10587:
        /* <DEDUP_REMOVED lines=16> */
.L_x_10588:
        /* <DEDUP_REMOVED lines=15> */
.L_x_10676:
[----:B------:R-:W-:Y:S05]  /*17730*/  BSYNC B2 ;  /* 0x0000000000027941 */ /* 0x000fea0003800000 */
.L_x_10589:
        /* <DEDUP_REMOVED lines=11> */
.L_x_10592:
[----:B------:R-:W-:Y:S05]  /*177f0*/  BSYNC B2 ;  /* 0x0000000000027941 */ /* 0x000fea0003800000 */
.L_x_10591:
        /* <DEDUP_REMOVED lines=10> */
.L_x_10593:
        /* <DEDUP_REMOVED lines=15> */
.L_x_10594:
        /* <DEDUP_REMOVED lines=15> */
.L_x_10595:
        /* <DEDUP_REMOVED lines=12> */
.L_x_10580:
[----:B------:R-:W-:Y:S05]  /*17b40*/  BSYNC B1 ;  /* 0x0000000000017941 */ /* 0x000fea0003800000 */
.L_x_10579:
        /* <DEDUP_REMOVED lines=32> */
.L_x_10598:
[----:B------:R-:W-:Y:S01]  /*17d50*/  IMAD R2, R18, 0x8, R17 ;  /* 0x0000000812027824 */ /* 0x000fe200078e0211 */
[----:B------:R-:W-:Y:S01]  /*17d60*/  SHF.L.U32 R3, R28, 0x1f, RZ ;  /* 0x0000001f1c037819 */ /* 0x000fe200000006ff */
[----:B------:R-:W-:Y:S03]  /*17d70*/  BSSY B2, `(.L_x_10599) ;  /* 0x0000003000027945 */ /* 0x000fe60003800000 */
[----:B------:R-:W1:Y:S02]  /*17d80*/  SYNCS.PHASECHK.TRANS64.TRYWAIT P0, [R2+URZ+0x2d840], R3 ;  /* 0x02d84003020075a7 */ /* 0x000e64000800017f */
[----:B-1----:R-:W-:Y:S05]  /*17d90*/  @!P0 BRA `(.L_x_10600) ;  /* 0x00000030007c8947 */ /* 0x002fea0003800000 */
.L_x_10677:
[----:B------:R-:W-:Y:S05]  /*17da0*/  BSYNC B2 ;  /* 0x0000000000027941 */ /* 0x000fea0003800000 */
.L_x_10599:
        /* <DEDUP_REMOVED lines=12> */
.L_x_10602:
[----:B------:R-:W-:Y:S05]  /*17e70*/  BSYNC B2 ;  /* 0x0000000000027941 */ /* 0x000fea0003800000 */
.L_x_10601:
        /* <DEDUP_REMOVED lines=12> */
.L_x_10603:
        /* <DEDUP_REMOVED lines=16> */
.L_x_10604:
        /* <DEDUP_REMOVED lines=16> */
.L_x_10605:
        /* <DEDUP_REMOVED lines=15> */
.L_x_10678:
[----:B------:R-:W-:Y:S05]  /*18230*/  BSYNC B2 ;  /* 0x0000000000027941 */ /* 0x000fea0003800000 */
.L_x_10606:
        /* <DEDUP_REMOVED lines=11> */
.L_x_10609:
[----:B------:R-:W-:Y:S05]  /*182f0*/  BSYNC B2 ;  /* 0x0000000000027941 */ /* 0x000fea0003800000 */
.L_x_10608:
        /* <DEDUP_REMOVED lines=10> */
.L_x_10610:
        /* <DEDUP_REMOVED lines=15> */
.L_x_10611:
        /* <DEDUP_REMOVED lines=15> */
.L_x_10612:
        /* <DEDUP_REMOVED lines=12> */
.L_x_10597:
[----:B------:R-:W-:Y:S05]  /*18640*/  BSYNC B1 ;  /* 0x0000000000017941 */ /* 0x000fea0003800000 */
.L_x_10596:
[----:B------:R-:W-:Y:S01]  /*18650*/  ISETP.GT.AND P0, PT, R9, R29, PT ;  /* 0x0000001d0900720c */ /* 0x000fe20003f04270 */
[----:B------:R-:W-:-:S12]  /*18660*/  VIADD R0, R0, 0xfffffffe ;  /* 0xfffffffe00007836 */ /* 0x000fd80000000000 */
[----:B------:R-:W-:Y:S05]  /*18670*/  @P0 BRA `(.L_x_10613) ;  /* 0xffffffe800780947 */ /* 0x000fea000383ffff */
.L_x_10559:
[----:B------:R-:W-:Y:S05]  /*18680*/  BSYNC B0 ;  /* 0x0000000000007941 */ /* 0x000fea0003800000 */
.L_x_10558:
[----:B------:R-:W0:Y:S01]  /*18690*/  S2R R2, SR_TID.X ;  /* 0x0000000000027919 */ /* 0x000e220000002100 */
[----:B------:R-:W-:Y:S01]  /*186a0*/  BSSY B0, `(.L_x_10614) ;  /* 0x0000010000007945 */ /* 0x000fe20003800000 */
[----:B0-----:R-:W-:-:S04]  /*186b0*/  LOP3.LUT R6, R2, 0x7f, RZ, 0xc0, !PT ;  /* 0x0000007f02067812 */ /* 0x001fc800078ec0ff */
[----:B------:R-:W-:-:S13]  /*186c0*/  ISETP.NE.AND P0, PT, R6, RZ, PT ;  /* 0x000000ff0600720c */ /* 0x000fda0003f05270 */
[----:B------:R-:W-:Y:S05]  /*186d0*/  @P0 BRA `(.L_x_10615) ;  /* 0x0000000000300947 */ /* 0x000fea0003800000 */
[----:B------:R-:W0:Y:S01]  /*186e0*/  S2R R5, SR_LANEID ;  /* 0x0000000000057919 */ /* 0x000e220000000000 */
        /* <DEDUP_REMOVED lines=11> */
.L_x_10615:
[----:B------:R-:W-:Y:S05]  /*187a0*/  BSYNC B0 ;  /* 0x0000000000007941 */ /* 0x000fea0003800000 */
.L_x_10614:
[----:B------:R-:W2:Y:S01]  /*187b0*/  LDL R0, [R1] ;  /* 0x0000000001007983 */ /* 0x000ea20000100800 */
[----:B------:R-:W-:Y:S01]  /*187c0*/  BSSY B0, `(.L_x_10616) ;  /* 0x0000046000007945 */ /* 0x000fe20003800000 */
[----:B--2---:R-:W-:-:S13]  /*187d0*/  LOP3.LUT P0, RZ, R0, 0x1, RZ, 0xc0, !PT ;  /* 0x0000000100ff7812 */ /* 0x004fda000780c0ff */
[----:B------:R-:W-:Y:S05]  /*187e0*/  @!P0 BRA `(.L_x_10617) ;  /* 0x00000004000c8947 */ /* 0x000fea0003800000 */
[----:B------:R-:W-:Y:S01]  /*187f0*/  IMAD R3, R18, 0x8, R17 ;  /* 0x0000000812037824 */ /* 0x000fe200078e0211 */
[----:B------:R-:W-:Y:S01]  /*18800*/  SHF.L.U32 R0, R28, 0x1f, RZ ;  /* 0x0000001f1c007819 */ /* 0x000fe200000006ff */
[----:B------:R-:W-:Y:S01]  /*18810*/  BSSY B1, `(.L_x_10618) ;  /* 0x0000004000017945 */ /* 0x000fe20003800000 */
[----:B------:R-:W-:Y:S02]  /*18820*/  ISETP.NE.AND P1, PT, R6, RZ, PT ;  /* 0x000000ff0600720c */ /* 0x000fe40003f25270 */
[----:B------:R-:W0:Y:S02]  /*18830*/  SYNCS.PHASECHK.TRANS64.TRYWAIT P0, [R3+URZ+0x2d860], R0 ;  /* 0x02d86000030075a7 */ /* 0x000e24000800017f */
[----:B0-----:R-:W-:Y:S09]  /*18840*/  @!P0 BRA `(.L_x_10619) ;  /* 0x0000002400f88947 */ /* 0x001ff20003800000 */
.L_x_10679:
[----:B------:R-:W-:Y:S05]  /*18850*/  BSYNC B1 ;  /* 0x0000000000017941 */ /* 0x000fea0003800000 */
.L_x_10618:
[----:B------:R-:W-:Y:S04]  /*18860*/  BSSY B1, `(.L_x_10620) ;  /* 0x0000009000017945 */ /* 0x000fe80003800000 */
[----:B------:R-:W-:Y:S05]  /*18870*/  @P1 BRA `(.L_x_10621) ;  /* 0x00000000001c1947 */ /* 0x000fea0003800000 */
[----:B------:R-:W1:Y:S01]  /*18880*/  S2R R2, SR_TID.X ;  /* 0x0000000000027919 */ /* 0x000e620000002100 */
[----:B0-----:R-:W-:-:S04]  /*18890*/  IMAD.MOV.U32 R0, RZ, RZ, 0x6000 ;  /* 0x00006000ff007424 */ /* 0x001fc800078e00ff */
[----:B------:R2:W-:Y:S01]  /*188a0*/  SYNCS.ARRIVE.TRANS64 RZ, [R3+URZ+0x2d850], R0 ;  /* 0x02d8500003ff79a7 */ /* 0x0005e2000800003f */
[----:B-1----:R-:W-:-:S04]  /*188b0*/  LOP3.LUT R2, R2, 0x1f, RZ, 0xc0, !PT ;  /* 0x0000001f02027812 */ /* 0x002fc800078ec0ff */
[----:B------:R-:W-:-:S13]  /*188c0*/  ISETP.NE.AND P0, PT, R2, RZ, PT ;  /* 0x000000ff0200720c */ /* 0x000fda0003f05270 */
[----:B--2---:R-:W-:Y:S05]  /*188d0*/  @!P0 BRA `(.L_x_10621) ;  /* 0x0000000000048947 */ /* 0x004fea0003800000 */
[----:B------:R-:W-:Y:S01]  /*188e0*/  BPT.TRAP 0x1 ;  /* 0x000000040000795c */ /* 0x000fe20000300000 */
.L_x_10621:
[----:B------:R-:W-:Y:S05]  /*188f0*/  BSYNC B1 ;  /* 0x0000000000017941 */ /* 0x000fea0003800000 */
.L_x_10620:
[----:B0-----:R-:W-:Y:S01]  /*18900*/  IMAD R0, R18, 0x6000, R17 ;  /* 0x0000600012007824 */ /* 0x001fe200078e0211 */
        /* <DEDUP_REMOVED lines=9> */
.L_x_10622:
        /* <DEDUP_REMOVED lines=15> */
.L_x_10623:
        /* <DEDUP_REMOVED lines=15> */
.L_x_10624:
        /* <DEDUP_REMOVED lines=10> */
.L_x_10617:
[----:B------:R-:W-:Y:S05]  /*18c20*/  BSYNC B0 ;  /* 0x0000000000007941 */ /* 0x000fea0003800000 */
.L_x_10616:
[----:B------:R-:W-:-:S05]  /*18c30*/  VIADD R18, R18, 0x1 ;  /* 0x0000000112127836 */ /* 0x000fca0000000000 */
[----:B------:R-:W-:-:S04]  /*18c40*/  ISETP.NE.AND P0, PT, R18, 0x2, PT ;  /* 0x000000021200780c */ /* 0x000fc80003f05270 */
[----:B------:R-:W-:Y:S02]  /*18c50*/  SEL R3, RZ, 0x1, P0 ;  /* 0x00000001ff037807 */ /* 0x000fe40000000000 */
[----:B------:R-:W-:Y:S02]  /*18c60*/  SEL R18, R18, RZ, P0 ;  /* 0x000000ff12127207 */ /* 0x000fe40000000000 */
[----:B------:R-:W-:-:S07]  /*18c70*/  LOP3.LUT R28, R28, R3, RZ, 0x3c, !PT ;  /* 0x000000031c1c7212 */ /* 0x000fce00078e3cff */
.L_x_10540:
[----:B------:R-:W-:Y:S05]  /*18c80*/  BSYNC B7 ;  /* 0x0000000000077941 */ /* 0x000fea0003800000 */
.L_x_10538:
[----:B------:R-:W3:Y:S02]  /*18c90*/  LDL R0, [R1] ;  /* 0x0000000001007983 */ /* 0x000ee40000100800 */
        /* <DEDUP_REMOVED lines=11> */
.L_x_10625:
[----:B------:R-:W3:Y:S01]  /*18d50*/  S2R R0, SR_TID.X ;  /* 0x0000000000007919 */ /* 0x000ee20000002100 */
[----:B------:R-:W-:Y:S01]  /*18d60*/  UMOV UR4, 0xffffffff ;  /* 0xffffffff00047882 */ /* 0x000fe20000000000 */
[----:B---3--:R-:W-:-:S04]  /*18d70*/  LOP3.LUT R8, R0, 0x1f, RZ, 0xc0, !PT ;  /* 0x0000001f00087812 */ /* 0x008fc800078ec0ff */
[----:B------:R-:W-:Y:S01]  /*18d80*/  ISETP.NE.AND P0, PT, R8, 0x1f, PT ;  /* 0x0000001f0800780c */ /* 0x000fe20003f05270 */
[----:B------:R-:W-:-:S12]  /*18d90*/  BRA.DIV UR4, `(.L_x_10627) ;  /* 0x0000002204b87947 */ /* 0x000fd8000b800000 */
[----:B------:R-:W-:Y:S01]  /*18da0*/  IMAD.IADD R9, R27, 0x1, R8 ;  /* 0x000000011b097824 */ /* 0x000fe200078e0208 */
[----:B------:R-:W-:-:S04]  /*18db0*/  ULDC UR4, c[0x0][0xc3c] ;  /* 0x00030f0000047ab9 */ /* 0x000fc80000000800 */
[----:B------:R-:W-:-:S13]  /*18dc0*/  ISETP.GE.OR P1, PT, R9, UR4, !P0 ;  /* 0x0000000409007c0c */ /* 0x000fda000c726670 */
[----:B------:R-:W3:Y:S08]  /*18dd0*/  @!P1 LDC.64 R2, c[0x0][0xc80] ;  /* 0x00032000ff029b82 */ /* 0x000ef00000000a00 */
[----:B01----:R-:W0:Y:S01]  /*18de0*/  @!P1 LDC.64 R4, c[0x0][0xc78] ;  /* 0x00031e00ff049b82 */ /* 0x003e220000000a00 */
[----:B---3--:R-:W-:-:S05]  /*18df0*/  @!P1 IMAD.WIDE R2, R9, 0x4, R2 ;  /* 0x0000000409029825 */ /* 0x008fca00078e0202 */
[----:B------:R0:W3:Y:S02]  /*18e00*/  @!P1 LDG.E R7, desc[UR52][R2.64] ;  /* 0x0000003402079981 */ /* 0x0000e4000c1e1900 */
[----:B0-----:R-:W-:-:S05]  /*18e10*/  @!P1 IMAD.WIDE R2, R9, 0x4, R4 ;  /* 0x0000000409029825 */ /* 0x001fca00078e0204 */
[----:B------:R-:W4:Y:S01]  /*18e20*/  @!P1 LDG.E R4, desc[UR52][R2.64] ;  /* 0x0000003402049981 */ /* 0x000f22000c1e1900 */
        /* <DEDUP_REMOVED lines=9> */
[----:B---3--:R-:W-:Y:S02]  /*18ec0*/  @!P1 IMAD.MOV.U32 R25, RZ, RZ, R7 ;  /* 0x000000ffff199224 */ /* 0x008fe400078e0007 */
[----:B----4-:R-:W-:Y:S01]  /*18ed0*/  @!P1 IMAD.MOV.U32 R5, RZ, RZ, R4 ;  /* 0x000000ffff059224 */ /* 0x010fe200078e0004 */
        /* <DEDUP_REMOVED lines=18> */
.L_x_10689:
[----:B------:R-:W-:Y:S02]  /*19000*/  ULDC UR4, c[0x0][0xc38] ;  /* 0x00030e0000047ab9 */ /* 0x000fe40000000800 */
[----:B------:R-:W-:-:S04]  /*19010*/  IMAD.U32 R4, RZ, RZ, UR4 ;  /* 0x00000004ff047e24 */ /* 0x000fc8000f8e00ff */
[----:B-1----:R-:W-:-:S04]  /*19020*/  IMAD R3, R14, R4, RZ ;  /* 0x000000040e037224 */ /* 0x002fc800078e02ff */
[----:B------:R-:W-:-:S05]  /*19030*/  IMAD.IADD R6, R6, 0x1, R3 ;  /* 0x0000000106067824 */ /* 0x000fca00078e0203 */
[----:B------:R-:W-:-:S13]  /*19040*/  ISETP.GT.AND P6, PT, R6, R0, PT ;  /* 0x000000000600720c */ /* 0x000fda0003fc4270 */
[----:B------:R-:W-:Y:S05]  /*19050*/  @P6 BRA `(.L_x_10628) ;  /* 0x0000000000a46947 */ /* 0x000fea0003800000 */
.L_x_10631:
[----:B0-----:R-:W0:Y:S01]  /*19060*/  LDC R2, c[0x0][0xc3c] ;  /* 0x00030f00ff027b82 */ /* 0x001e220000000800 */
[----:B------:R-:W-:-:S05]  /*19070*/  VIADD R27, R27, 0x1f ;  /* 0x0000001f1b1b7836 */ /* 0x000fca0000000000 */
[----:B0-----:R-:W-:-:S13]  /*19080*/  ISETP.GE.AND P6, PT, R27, R2, PT ;  /* 0x000000021b00720c */ /* 0x001fda0003fc6270 */
[----:B------:R-:W-:Y:S05]  /*19090*/  @P6 BRA `(.L_x_10629) ;  /* 0x0000000800bc6947 */ /* 0x000fea0003800000 */
[----:B------:R-:W0:Y:S01]  /*190a0*/  S2R R3, SR_TID.X ;  /* 0x0000000000037919 */ /* 0x000e220000002100 */
[----:B------:R-:W-:Y:S01]  /*190b0*/  IMAD.MOV.U32 R25, RZ, RZ, RZ ;  /* 0x000000ffff197224 */ /* 0x000fe200078e00ff */
[----:B0-----:R-:W-:-:S05]  /*190c0*/  LOP3.LUT R3, R3, 0x1f, RZ, 0xc0, !PT ;  /* 0x0000001f03037812 */ /* 0x001fca00078ec0ff */
[----:B------:R-:W-:-:S05]  /*190d0*/  IMAD.IADD R7, R27, 0x1, R3 ;  /* 0x000000011b077824 */ /* 0x000fca00078e0203 */
[----:B------:R-:W-:-:S13]  /*190e0*/  ISETP.GE.OR P6, PT, R7, R2, !P0 ;  /* 0x000000020700720c */ /* 0x000fda00047c6670 */
[----:B------:R-:W0:Y:S08]  /*190f0*/  @!P6 LDC.64 R2, c[0x0][0xc80] ;  /* 0x00032000ff02eb82 */ /* 0x000e300000000a00 */
[----:B------:R-:W1:Y:S01]  /*19100*/  @!P6 LDC.64 R4, c[0x0][0xc78] ;  /* 0x00031e00ff04eb82 */ /* 0x000e620000000a00 */
[----:B0-----:R-:W-:-:S05]  /*19110*/  @!P6 IMAD.WIDE R2, R7, 0x4, R2 ;  /* 0x000000040702e825 */ /* 0x001fca00078e0202 */
[----:B------:R1:W3:Y:S02]  /*19120*/  @!P6 LDG.E R25, desc[UR52][R2.64] ;  /* 0x000000340219e981 */ /* 0x0002e4000c1e1900 */
[----:B-1----:R-:W-:-:S04]  /*19130*/  @!P6 IMAD.WIDE R2, R7, 0x4, R4 ;  /* 0x000000040702e825 */ /* 0x002fc800078e0204 */
[----:B------:R-:W-:-:S06]  /*19140*/  IMAD.MOV.U32 R5, RZ, RZ, RZ ;  /* 0x000000ffff057224 */ /* 0x000fcc00078e00ff */
[----:B------:R-:W3:Y:S01]  /*19150*/  @!P6 LDG.E R5, desc[UR52][R2.64] ;  /* 0x000000340205e981 */ /* 0x000ee2000c1e1900 */
[----:B------:R-:W-:Y:S01]  /*19160*/  UMOV UR4, 0xffffffff ;  /* 0xffffffff00047882 */ /* 0x000fe20000000000 */
[----:B---3--:R-:W-:Y:S02]  /*19170*/  IMAD R13, R5, R25, RZ ;  /* 0x00000019050d7224 */ /* 0x008fe400078e02ff */
        /* <DEDUP_REMOVED lines=17> */
.L_x_10697:
[----:B------:R-:W-:Y:S02]  /*19290*/  ULDC UR4, c[0x0][0xc38] ;  /* 0x00030e0000047ab9 */ /* 0x000fe40000000800 */
[----:B------:R-:W-:-:S04]  /*192a0*/  IMAD.U32 R4, RZ, RZ, UR4 ;  /* 0x00000004ff047e24 */ /* 0x000fc8000f8e00ff */
[----:B-1----:R-:W-:-:S04]  /*192b0*/  IMAD R3, R14, R4, RZ ;  /* 0x000000040e037224 */ /* 0x002fc800078e02ff */
[----:B------:R-:W-:-:S05]  /*192c0*/  IMAD.IADD R6, R3, 0x1, R6 ;  /* 0x0000000103067824 */ /* 0x000fca00078e0206 */
[----:B------:R-:W-:-:S13]  /*192d0*/  ISETP.GT.AND P6, PT, R6, R0, PT ;  /* 0x000000000600720c */ /* 0x000fda0003fc4270 */
[----:B------:R-:W-:Y:S05]  /*192e0*/  @!P6 BRA `(.L_x_10631) ;  /* 0xfffffffc005ce947 */ /* 0x000fea000383ffff */
.L_x_10628:
[----:B------:R-:W-:Y:S01]  /*192f0*/  IMAD.IADD R6, R6, 0x1, -R3 ;  /* 0x0000000106067824 */ /* 0x000fe200078e0a03 */
[----:B------:R-:W-:-:S03]  /*19300*/  UMOV UR4, 0xffffffff ;  /* 0xffffffff00047882 */ /* 0x000fc60000000000 */
[----:B------:R-:W-:-:S05]  /*19310*/  IMAD R3, R2, R4, R6 ;  /* 0x0000000402037224 */ /* 0x000fca00078e0206 */
[----:B------:R-:W-:Y:S01]  /*19320*/  ISETP.GT.AND P6, PT, R3, R0, PT ;  /* 0x000000000300720c */ /* 0x000fe20003fc4270 */
[----:B------:R-:W-:-:S12]  /*19330*/  BRA.DIV UR4, `(.L_x_10632) ;  /* 0x0000002604407947 */ /* 0x000fd8000b800000 */
[----:B------:R-:W-:-:S04]  /*19340*/  VOTE.ANY R3, PT, !P6 ;  /* 0x0000000000037806 */ /* 0x000fc800070e0100 */
[----:B------:R-:W1:Y:S02]  /*19350*/  POPC R7, R3 ;  /* 0x0000000300077309 */ /* 0x000e640000000000 */
[----:B-1----:R1:W3:Y:S01]  /*19360*/  SHFL.IDX PT, R25, R25, R7, 0x1f ;  /* 0x00001f0719197589 */ /* 0x0022e200000e0000 */
[----:B------:R-:W-:-:S03]  /*19370*/  IMAD.IADD R27, R7, 0x1, R27 ;  /* 0x00000001071b7824 */ /* 0x000fc600078e021b */
[----:B------:R1:W4:Y:S04]  /*19380*/  SHFL.IDX PT, R5, R5, R7, 0x1f ;  /* 0x00001f0705057589 */ /* 0x00032800000e0000 */
.L_x_10702:
[----:B------:R-:W-:-:S13]  /*19390*/  ISETP.NE.AND P0, PT, R3, RZ, PT ;  /* 0x000000ff0300720c */ /* 0x000fda0003f05270 */
[----:B------:R-:W-:Y:S05]  /*193a0*/  @!P0 BRA `(.L_x_10633) ;  /* 0x0000000000108947 */ /* 0x000fea0003800000 */
[----:B------:R-:W-:Y:S01]  /*193b0*/  UMOV UR4, 0xffffffff ;  /* 0xffffffff00047882 */ /* 0x000fe20000000000 */
[----:B--2---:R-:W-:Y:S02]  /*193c0*/  VIADD R12, R7, 0xffffffff ;  /* 0xffffffff070c7836 */ /* 0x004fe40000000000 */
[----:B------:R-:W-:Y:S05]  /*193d0*/  BRA.DIV UR4, `(.L_x_10634) ;  /* 0x0000002604787947 */ /* 0x000fea000b800000 */
[----:B------:R2:W0:Y:S02]  /*193e0*/  SHFL.IDX PT, R24, R2, R12, 0x1f ;  /* 0x00001f0c02187589 */ /* 0x00042400000e0000 */
.L_x_10633:
[----:B----4-:R-:W-:Y:S01]  /*193f0*/  ISETP.NE.AND P0, PT, R5, 0x1, PT ;  /* 0x000000010500780c */ /* 0x010fe20003f05270 */
[----:B0-----:R-:W-:-:S04]  /*19400*/  IMAD R24, R24, R4, R6 ;  /* 0x0000000418187224 */ /* 0x001fc800078e0206 */
[----:B------:R-:W-:-:S08]  /*19410*/  IMAD.IADD R0, R0, 0x1, -R24 ;  /* 0x0000000100007824 */ /* 0x000fd000078e0a18 */
[----:B------:R-:W-:Y:S05]  /*19420*/  @!P0 BRA `(.L_x_10635) ;  /* 0x0000000000dc8947 */ /* 0x000fea0003800000 */
[----:B---3--:R-:W-:Y:S01]  /*19430*/  IABS R4, R25 ;  /* 0x0000001900047213 */ /* 0x008fe20000000000 */
[----:B--2---:R-:W-:Y:S01]  /*19440*/  IMAD.MOV.U32 R2, RZ, RZ, RZ ;  /* 0x000000ffff027224 */ /* 0x004fe200078e00ff */
[----:B------:R-:W-:Y:S02]  /*19450*/  IABS R6, R5 ;  /* 0x0000000500067213 */ /* 0x000fe40000000000 */
[----:B-1----:R-:W0:Y:S08]  /*19460*/  I2F.RP R7, R4 ;  /* 0x0000000400077306 */ /* 0x002e300000209400 */
[----:B------:R-:W-:Y:S08]  /*19470*/  I2F.RP R10, R6 ;  /* 0x00000006000a7306 */ /* 0x000ff00000209400 */
[----:B0-----:R-:W0:Y:S02]  /*19480*/  MUFU.RCP R7, R7 ;  /* 0x0000000700077308 */ /* 0x001e240000001000 */
[----:B0-----:R-:W-:-:S06]  /*19490*/  VIADD R3, R7, 0xffffffe ;  /* 0x0ffffffe07037836 */ /* 0x001fcc0000000000 */
        /* <DEDUP_REMOVED lines=38> */
[----:B------:R-:W-:-:S04]  /*19700*/  IMAD.MOV R3, RZ, RZ, -R7 ;  /* 0x000000ffff037224 */ /* 0x000fc800078e0a07 */
[----:B------:R-:W-:-:S08]  /*19710*/  IMAD R3, R25, R3, R0 ;  /* 0x0000000319037224 */ /* 0x000fd000078e0200 */
[----:B------:R-:W-:-:S04]  /*19720*/  @P0 VIADD R4, R4, 0x1 ;  /* 0x0000000104040836 */ /* 0x000fc80000000000 */
[----:B------:R-:W-:Y:S01]  /*19730*/  @!P2 IMAD.MOV R4, RZ, RZ, -R4 ;  /* 0x000000ffff04a224 */ /* 0x000fe200078e0a04 */
[----:B------:R-:W-:-:S05]  /*19740*/  @!P1 LOP3.LUT R4, RZ, R5, RZ, 0x33, !PT ;  /* 0x00000005ff049212 */ /* 0x000fca00078e33ff */
[--C-:B------:R-:W-:Y:S02]  /*19750*/  IMAD.MOV R2, RZ, RZ, -R4.reuse ;  /* 0x000000ffff027224 */ /* 0x100fe400078e0a04 */
[C---:B------:R-:W-:Y:S02]  /*19760*/  IMAD R4, R5.reuse, 0x1000000, R4 ;  /* 0x0100000005047824 */ /* 0x040fe400078e0204 */
[----:B------:R-:W-:-:S04]  /*19770*/  IMAD R5, R5, R2, R7 ;  /* 0x0000000205057224 */ /* 0x000fc800078e0207 */
[----:B------:R-:W-:Y:S01]  /*19780*/  IMAD R26, R5, 0x10000, R4 ;  /* 0x00010000051a7824 */ /* 0x000fe200078e0204 */
[----:B------:R-:W-:Y:S06]  /*19790*/  BRA `(.L_x_10636) ;  /* 0x0000000000f07947 */ /* 0x000fec0003800000 */
.L_x_10635:
[----:B--2---:R-:W0:Y:S02]  /*197a0*/  LDC.64 R2, c[0x0][0xc90] ;  /* 0x00032400ff027b82 */ /* 0x004e240000000a00 */
[----:B0-----:R-:W-:-:S05]  /*197b0*/  IMAD.WIDE R2, R27, 0x4, R2 ;  /* 0x000000041b027825 */ /* 0x001fca00078e0202 */
[----:B------:R0:W3:Y:S02]  /*197c0*/  LDG.E R6, desc[UR52][R2.64] ;  /* 0x0000003402067981 */ /* 0x0000e4000c1e1900 */
[----:B0-----:R-:W-:Y:S02]  /*197d0*/  IMAD.MOV.U32 R2, RZ, RZ, RZ ;  /* 0x000000ffff027224 */ /* 0x001fe400078e00ff */
[----:B---3--:R-:W-:-:S05]  /*197e0*/  IMAD R5, R25, R6, RZ ;  /* 0x0000000619057224 */ /* 0x008fca00078e02ff */
[----:B-1----:R-:W-:-:S04]  /*197f0*/  IABS R7, R5 ;  /* 0x0000000500077213 */ /* 0x002fc80000000000 */
[----:B------:R-:W0:Y:S08]  /*19800*/  I2F.RP R8, R7 ;  /* 0x0000000700087306 */ /* 0x000e300000209400 */
[----:B0-----:R-:W0:Y:S02]  /*19810*/  MUFU.RCP R8, R8 ;  /* 0x0000000800087308 */ /* 0x001e240000001000 */
[----:B0-----:R-:W-:-:S06]  /*19820*/  VIADD R9, R8, 0xffffffe ;  /* 0x0ffffffe08097836 */ /* 0x001fcc0000000000 */
[----:B------:R-:W0:Y:S02]  /*19830*/  F2I.FTZ.U32.TRUNC.NTZ R3, R9 ;  /* 0x0000000900037305 */ /* 0x000e24000021f000 */
[----:B0-----:R-:W-:-:S04]  /*19840*/  IMAD.MOV R10, RZ, RZ, -R3 ;  /* 0x000000ffff0a7224 */ /* 0x001fc800078e0a03 */
[----:B------:R-:W-:Y:S01]  /*19850*/  IMAD R11, R10, R7, RZ ;  /* 0x000000070a0b7224 */ /* 0x000fe200078e02ff */
[----:B------:R-:W-:-:S03]  /*19860*/  IABS R10, R5 ;  /* 0x00000005000a7213 */ /* 0x000fc60000000000 */
        /* <DEDUP_REMOVED lines=23> */
[----:B0-----:R-:W-:Y:S01]  /*199e0*/  VIADD R2, R8, 0xffffffe ;  /* 0x0ffffffe08027836 */ /* 0x001fe20000000000 */
[----:B------:R-:W-:-:S05]  /*199f0*/  IABS R8, R0 ;  /* 0x0000000000087213 */ /* 0x000fca0000000000 */
[----:B------:R0:W1:Y:S02]  /*19a00*/  F2I.FTZ.U32.TRUNC.NTZ R3, R2 ;  /* 0x0000000200037305 */ /* 0x000064000021f000 */
[----:B0-----:R-:W-:Y:S02]  /*19a10*/  IMAD.MOV.U32 R2, RZ, RZ, RZ ;  /* 0x000000ffff027224 */ /* 0x001fe400078e00ff */
[----:B-1----:R-:W-:-:S04]  /*19a20*/  IMAD.MOV R5, RZ, RZ, -R3 ;  /* 0x000000ffff057224 */ /* 0x002fc800078e0a03 */
[----:B------:R-:W-:-:S04]  /*19a30*/  IMAD R5, R5, R6, RZ ;  /* 0x0000000605057224 */ /* 0x000fc800078e02ff */
[----:B------:R-:W-:Y:S01]  /*19a40*/  IMAD.HI.U32 R3, R3, R5, R2 ;  /* 0x0000000503037227 */ /* 0x000fe200078e0002 */
[-C--:B------:R-:W-:Y:S02]  /*19a50*/  IABS R5, R4.reuse ;  /* 0x0000000400057213 */ /* 0x080fe40000000000 */
[----:B------:R-:W-:Y:S02]  /*19a60*/  LOP3.LUT R2, R0, R4, RZ, 0x3c, !PT ;  /* 0x0000000400027212 */ /* 0x000fe400078e3cff */
[----:B------:R-:W-:Y:S01]  /*19a70*/  IADD3 R0, R7, 0x1000000, R0 ;  /* 0x0100000007007810 */ /* 0x000fe20007ffe000 */
[----:B------:R-:W-:Y:S01]  /*19a80*/  IMAD.MOV R5, RZ, RZ, -R5 ;  /* 0x000000ffff057224 */ /* 0x000fe200078e0a05 */
[----:B------:R-:W-:Y:S01]  /*19a90*/  ISETP.GE.AND P2, PT, R2, RZ, PT ;  /* 0x000000ff0200720c */ /* 0x000fe20003f46270 */
        /* <DEDUP_REMOVED lines=11> */
[----:B------:R-:W-:-:S07]  /*19b50*/  IMAD R26, R3, R4, R0 ;  /* 0x00000004031a7224 */ /* 0x000fce00078e0200 */
.L_x_10636:
[----:B------:R-:W-:-:S05]  /*19b60*/  LOP3.LUT R0, RZ, R3, RZ, 0x33, !PT ;  /* 0x00000003ff007212 */ /* 0x000fca00078e33ff */
[----:B------:R-:W-:Y:S01]  /*19b70*/  IMAD.IADD R25, R25, 0x1, R0 ;  /* 0x0000000119197824 */ /* 0x000fe200078e0200 */
[----:B------:R-:W-:Y:S06]  /*19b80*/  BRA `(.L_x_10637) ;  /* 0x00000000001c7947 */ /* 0x000fec0003800000 */
.L_x_10629:
[----:B------:R-:W-:Y:S01]  /*19b90*/  UMOV UR4, URZ ;  /* 0x0000003f00047c82 */ /* 0x000fe20008000000 */
[----:B------:R-:W-:Y:S01]  /*19ba0*/  UMOV UR5, URZ ;  /* 0x0000003f00057c82 */ /* 0x000fe20008000000 */
[----:B------:R-:W-:Y:S01]  /*19bb0*/  ULDC UR6, c[0x0][0xc3c] ;  /* 0x00030f0000067ab9 */ /* 0x000fe20000000800 */
[----:B------:R-:W-:Y:S02]  /*19bc0*/  IMAD.MOV.U32 R24, RZ, RZ, R0 ;  /* 0x000000ffff187224 */ /* 0x000fe400078e0000 */
[----:B------:R-:W-:Y:S02]  /*19bd0*/  IMAD.U32 R25, RZ, RZ, UR4 ;  /* 0x00000004ff197e24 */ /* 0x000fe4000f8e00ff */
[----:B------:R-:W-:Y:S02]  /*19be0*/  IMAD.U32 R26, RZ, RZ, UR5 ;  /* 0x00000005ff1a7e24 */ /* 0x000fe4000f8e00ff */
[----:B------:R-:W-:-:S07]  /*19bf0*/  IMAD.U32 R27, RZ, RZ, UR6 ;  /* 0x00000006ff1b7e24 */ /* 0x000fce000f8e00ff */
.L_x_10637:
[----:B------:R-:W0:Y:S01]  /*19c00*/  S2R R0, SR_TID.X ;  /* 0x0000000000007919 */ /* 0x000e220000002100 */
[----:B------:R-:W-:Y:S05]  /*19c10*/  WARPSYNC.ALL ;  /* 0x0000000000007948 */ /* 0x000fea0003800000 */
[----:B------:R-:W-:Y:S01]  /*19c20*/  BAR.SYNC.DEFER_BLOCKING 0x4, 0x200 ;  /* 0x0108000000007b1d */ /* 0x000fe20000010000 */
[----:B0-----:R-:W-:-:S04]  /*19c30*/  LOP3.LUT R0, R0, 0x1f, RZ, 0xc0, !PT ;  /* 0x0000001f00007812 */ /* 0x001fc800078ec0ff */
[----:B------:R-:W-:-:S13]  /*19c40*/  ISETP.NE.AND P0, PT, R0, RZ, PT ;  /* 0x000000ff0000720c */ /* 0x000fda0003f05270 */
[----:B------:R-:W0:Y:S01]  /*19c50*/  @!P0 S2R R3, SR_CgaCtaId ;  /* 0x0000000000038919 */ /* 0x000e220000008800 */
[----:B------:R-:W-:-:S04]  /*19c60*/  @!P0 MOV R0, 0x400 ;  /* 0x0000040000008802 */ /* 0x000fc80000000f00 */
[----:B0-----:R-:W-:-:S05]  /*19c70*/  @!P0 LEA R17, R3, R0, 0x18 ;  /* 0x0000000003118211 */ /* 0x001fca00078ec0ff */
[----:B------:R0:W-:Y:S01]  /*19c80*/  @!P0 STS.128 [R17+0x2d8d0], R24 ;  /* 0x02d8d01811008388 */ /* 0x0001e20000000c00 */
[----:B------:R-:W-:Y:S06]  /*19c90*/  BAR.ARV 0x5, 0x200 ;  /* 0x0148000000007b1d */ /* 0x000fec0000002000 */
.L_x_10626:
[----:B------:R-:W-:Y:S02]  /*19ca0*/  ULDC UR4, c[0x0][0xc3c] ;  /* 0x00030f0000047ab9 */ /* 0x000fe40000000800 */
[----:B----4-:R-:W-:-:S13]  /*19cb0*/  ISETP.GE.AND P0, PT, R27, UR4, PT ;  /* 0x000000041b007c0c */ /* 0x010fda000bf06270 */
[----:B------:R-:W-:Y:S05]  /*19cc0*/  @!P0 BRA `(.L_x_10638) ;  /* 0xffffffa000988947 */ /* 0x000fea000383ffff */
[----:B------:R-:W-:Y:S05]  /*19cd0*/  BSYNC B8 ;  /* 0x0000000000087941 */ /* 0x000fea0003800000 */
.L_x_10524:
[----:B--2---:R-:W2:Y:S01]  /*19ce0*/  LDL.LU R0, [R1+0x24] ;  /* 0x0000240001007983 */ /* 0x004ea20000300800 */
[----:B------:R-:W-:Y:S01]  /*19cf0*/  BSSY B0, `(.L_x_10639) ;  /* 0x000000b000007945 */ /* 0x000fe20003800000 */
[----:B0-----:R-:W0:Y:S01]  /*19d00*/  S2R R5, SR_CgaCtaId ;  /* 0x0000000000057919 */ /* 0x001e220000008800 */
        /* <DEDUP_REMOVED lines=9> */
.L_x_10705:
[----:B------:R-:W-:Y:S05]  /*19da0*/  BSYNC B0 ;  /* 0x0000000000007941 */ /* 0x000fea0003800000 */
.L_x_10639:
[----:B------:R-:W-:-:S03]  /*19db0*/  UMOV UR4, 0xffffffff ;  /* 0xffffffff00047882 */ /* 0x000fc60000000000 */
[----:B------:R-:W-:Y:S05]  /*19dc0*/  BRA.DIV UR4, `(.L_x_10641) ;  /* 0x0000001e04387947 */ /* 0x000fea000b800000 */
[----:B0-----:R-:W0:Y:S02]  /*19dd0*/  S2R R0, SR_TID.X ;  /* 0x0000000000007919 */ /* 0x001e240000002100 */
[----:B0-----:R-:W-:-:S04]  /*19de0*/  SHF.R.U32.HI R0, RZ, 0x5, R0 ;  /* 0x00000005ff007819 */ /* 0x001fc80000011600 */
[----:B------:R-:W-:-:S05]  /*19df0*/  LOP3.LUT R0, R0, 0x3, RZ, 0xc0, !PT ;  /* 0x0000000300007812 */ /* 0x000fca00078ec0ff */
[----:B------:R0:W2:Y:S02]  /*19e00*/  SHFL.IDX PT, R14, R0, RZ, 0x1f ;  /* 0x00001fff000e7589 */ /* 0x0000a400000e0000 */
.L_x_10708:
[----:B--2---:R-:W-:Y:S01]  /*19e10*/  ISETP.NE.AND P0, PT, R14, RZ, PT ;  /* 0x000000ff0e00720c */ /* 0x004fe20003f05270 */
[----:B------:R-:W-:-:S12]  /*19e20*/  BSSY B0, `(.L_x_10642) ;  /* 0x0000024000007945 */ /* 0x000fd80003800000 */
[----:B------:R-:W-:Y:S05]  /*19e30*/  @P0 BRA `(.L_x_10643) ;  /* 0x0000000000880947 */ /* 0x000fea0003800000 */
[----:B------:R-:W-:-:S03]  /*19e40*/  UMOV UR4, 0xffffffff ;  /* 0xffffffff00047882 */ /* 0x000fc60000000000 */
[----:B------:R-:W-:Y:S05]  /*19e50*/  BRA.DIV UR4, `(.L_x_10644) ;  /* 0x0000001e04487947 */ /* 0x000fea000b800000 */
[----:B------:R-:W-:-:S13]  /*19e60*/  ELECT P6, URZ, PT ;  /* 0x00000000003f782f */ /* 0x000fda00038c0000 */
.L_x_10711:
[----:B------:R-:W-:Y:S05]  /*19e70*/  @!P6 BRA `(.L_x_10643) ;  /* 0x000000000078e947 */ /* 0x000fea0003800000 */
[----:B------:R-:W-:-:S06]  /*19e80*/  ULOP3.LUT UR4, UR36, 0x2, URZ, 0xfc, !UPT ;  /* 0x0000000224047892 */ /* 0x000fcc000f8efc3f */
[----:B0-----:R-:W-:-:S05]  /*19e90*/  IMAD.U32 R0, RZ, RZ, UR4 ;  /* 0x00000004ff007e24 */ /* 0x001fca000f8e00ff */
[----:B------:R-:W-:-:S13]  /*19ea0*/  ISETP.NE.AND P2, PT, R0, 0x3, PT ;  /* 0x000000030000780c */ /* 0x000fda0003f45270 */
[----:B------:R-:W-:Y:S05]  /*19eb0*/  @!P2 BRA `(.L_x_10645) ;  /* 0x000000000004a947 */ /* 0x000fea0003800000 */
[----:B------:R-:W-:Y:S01]  /*19ec0*/  BPT.TRAP 0x1 ;  /* 0x000000040000795c */ /* 0x000fe20000300000 */
.L_x_10645:
[----:B------:R-:W-:Y:S01]  /*19ed0*/  VIADD R3, R9, 0x2d840 ;  /* 0x0002d84009037836 */ /* 0x000fe20000000000 */
[----:B------:R-:W-:Y:S01]  /*19ee0*/  SHF.L.U32 R2, R28, 0x1f, RZ ;  /* 0x0000001f1c027819 */ /* 0x000fe200000006ff */
[C---:B------:R-:W-:Y:S02]  /*19ef0*/  VIADD R0, R18.reuse, 0x1 ;  /* 0x0000000112007836 */ /* 0x040fe40000000000 */
[----:B------:R-:W-:-:S03]  /*19f00*/  IMAD R7, R18, 0x8, R3 ;  /* 0x0000000812077824 */ /* 0x000fc600078e0203 */
[C---:B------:R-:W-:Y:S01]  /*19f10*/  ISETP.NE.AND P1, PT, R0.reuse, 0x2, PT ;  /* 0x000000020000780c */ /* 0x040fe20003f25270 */
[----:B------:R-:W0:Y:S03]  /*19f20*/  SYNCS.PHASECHK.TRANS64.TRYWAIT P0, [R7+URZ], R2 ;  /* 0x00000002070075a7 */ /* 0x000e26000800017f */
[----:B------:R-:W-:Y:S02]  /*19f30*/  SEL R5, RZ, 0x1, P1 ;  /* 0x00000001ff057807 */ /* 0x000fe40000800000 */
[----:B-1----:R-:W-:Y:S02]  /*19f40*/  SEL R4, R0, RZ, P1 ;  /* 0x000000ff00047207 */ /* 0x002fe40000800000 */
[----:B------:R-:W-:-:S03]  /*19f50*/  LOP3.LUT R0, R28, R5, RZ, 0x3c, !PT ;  /* 0x000000051c007212 */ /* 0x000fc600078e3cff */
[----:B------:R-:W-:Y:S01]  /*19f60*/  IMAD R3, R4, 0x8, R3 ;  /* 0x0000000804037824 */ /* 0x000fe200078e0203 */
[----:B------:R-:W-:Y:S01]  /*19f70*/  SHF.L.U32 R0, R0, 0x1f, RZ ;  /* 0x0000001f00007819 */ /* 0x000fe200000006ff */
[----:B0-----:R-:W-:Y:S06]  /*19f80*/  @!P0 BRA `(.L_x_10646) ;  /* 0x0000001c001c8947 */ /* 0x001fec0003800000 */
.L_x_10712:
[----:B------:R-:W1:Y:S02]  /*19f90*/  SYNCS.PHASECHK.TRANS64.TRYWAIT P0, [R3+URZ], R0 ;  /* 0x00000000030075a7 */ /* 0x000e64000800017f */
[----:B-1----:R-:W-:Y:S05]  /*19fa0*/  @!P0 BRA `(.L_x_10647) ;  /* 0x0000001c00288947 */ /* 0x002fea0003800000 */
.L_x_10713:
[----:B------:R-:W-:Y:S05]  /*19fb0*/  @!P2 BRA `(.L_x_10648) ;  /* 0x000000000004a947 */ /* 0x000fea0003800000 */
[----:B------:R-:W-:Y:S01]  /*19fc0*/  BPT.TRAP 0x1 ;  /* 0x000000040000795c */ /* 0x000fe20000300000 */
.L_x_10648:
[----:B-1----:R-:W-:-:S04]  /*19fd0*/  VIADD R3, R9, 0x2d860 ;  /* 0x0002d86009037836 */ /* 0x002fc80000000000 */
[----:B------:R-:W-:-:S04]  /*19fe0*/  IMAD R5, R18, 0x8, R3 ;  /* 0x0000000812057824 */ /* 0x000fc800078e0203 */
[----:B------:R-:W1:Y:S02]  /*19ff0*/  SYNCS.PHASECHK.TRANS64.TRYWAIT P0, [R5+URZ], R2 ;  /* 0x00000002050075a7 */ /* 0x000e64000800017f */
[----:B-1----:R-:W-:Y:S05]  /*1a000*/  @!P0 BRA `(.L_x_10649) ;  /* 0x0000001c00248947 */ /* 0x002fea0003800000 */
.L_x_10714:
[----:B------:R-:W-:-:S07]  /*1a010*/  IMAD R3, R4, 0x8, R3 ;  /* 0x0000000804037824 */ /* 0x000fce00078e0203 */
.L_x_10650:
[----:B--2---:R2:W4:Y:S02]  /*1a020*/  SYNCS.PHASECHK.TRANS64.TRYWAIT P0, [R3+URZ], R0 ;  /* 0x00000000030075a7 */ /* 0x004524000800017f */
[----:B----4-:R-:W-:Y:S05]  /*1a030*/  @!P0 NANOSLEEP.SYNCS 0x989680 ;  /* 0x009896800000895d */ /* 0x010fea0003900000 */
[----:B------:R-:W4:Y:S02]  /*1a040*/  @!P0 SYNCS.PHASECHK.TRANS64 P0, [R3+URZ], R0 ;  /* 0x00000000030085a7 */ /* 0x000f24000800007f */
[----:B----4-:R-:W-:Y:S05]  /*1a050*/  @!P0 BRA `(.L_x_10650) ;  /* 0xfffffffc00f08947 */ /* 0x010fea000383ffff */
.L_x_10643:
[----:B------:R-:W-:Y:S05]  /*1a060*/  BSYNC B0 ;  /* 0x0000000000007941 */ /* 0x000fea0003800000 */
.L_x_10642:
[----:B------:R-:W-:Y:S05]  /*1a070*/  EXIT ;  /* 0x000000000000794d */ /* 0x000fea0003800000 */
.L_x_10431:
[----:B0-----:R-:W-:-:S04]  /*1a080*/  IMAD.U32 R3, RZ, RZ, UR42 ;  /* 0x0000002aff037e24 */ /* 0x001fc8000f8e00ff */
[----:B------:R0:W1:Y:S03]  /*1a090*/  SYNCS.PHASECHK.TRANS64.TRYWAIT P1, [R3+URZ+0x2d800], R0 ;  /* 0x02d80000030075a7 */ /* 0x000066000802017f */
[----:B-1----:R-:W-:Y:S05]  /*1a0a0*/  @!P1 NANOSLEEP.SYNCS 0x989680 ;  /* 0x009896800000995d */ /* 0x002fea0003900000 */
[----:B------:R-:W1:Y:S02]  /*1a0b0*/  @!P1 SYNCS.PHASECHK.TRANS64 P1, [R3+URZ+0x2d800], R0 ;  /* 0x02d80000030095a7 */ /* 0x000e64000802007f */
[----:B-1----:R-:W-:Y:S05]  /*1a0c0*/  @!P1 BRA `(.L_x_10431) ;  /* 0xfffffffc00ec9947 */ /* 0x002fea000383ffff */
[----:B------:R-:W-:Y:S05]  /*1a0d0*/  BRA `(.L_x_10651) ;  /* 0xfffffe8000287947 */ /* 0x000fea000383ffff */
.L_x_10435:
[----:B-1----:R1:W2:Y:S02]  /*1a0e0*/  SYNCS.PHASECHK.TRANS64.TRYWAIT P2, [R90+URZ+0x2d830], R3 ;  /* 0x02d830035a0075a7 */ /* 0x0022a4000804017f */
[----:B--2---:R-:W-:Y:S05]  /*1a0f0*/  @!P2 NANOSLEEP.SYNCS 0x989680 ;  /* 0x009896800000a95d */ /* 0x004fea0003900000 */
[----:B------:R-:W2:Y:S02]  /*1a100*/  @!P2 SYNCS.PHASECHK.TRANS64 P2, [R90+URZ+0x2d830], R3 ;  /* 0x02d830035a00a5a7 */ /* 0x000ea4000804007f */
[----:B--2---:R-:W-:Y:S05]  /*1a110*/  @!P2 BRA `(.L_x_10435) ;  /* 0xfffffffc00f0a947 */ /* 0x004fea000383ffff */
[----:B------:R-:W-:Y:S05]  /*1a120*/  BRA `(.L_x_10434) ;  /* 0xfffffe80004c7947 */ /* 0x000fea000383ffff */
.L_x_10451:
[----:B-1----:R-:W-:-:S04]  /*1a130*/  IMAD.U32 R5, RZ, RZ, UR6 ;  /* 0x00000006ff057e24 */ /* 0x002fc8000f8e00ff */
[----:B------:R1:W2:Y:S03]  /*1a140*/  SYNCS.PHASECHK.TRANS64.TRYWAIT P2, [R5+URZ+0x2d830], R4 ;  /* 0x02d83004050075a7 */ /* 0x0002a6000804017f */
[----:B--2---:R-:W-:Y:S05]  /*1a150*/  @!P2 NANOSLEEP.SYNCS 0x989680 ;  /* 0x009896800000a95d */ /* 0x004fea0003900000 */
[----:B------:R-:W2:Y:S02]  /*1a160*/  @!P2 SYNCS.PHASECHK.TRANS64 P2, [R5+URZ+0x2d830], R4 ;  /* 0x02d830040500a5a7 */ /* 0x000ea4000804007f */
[----:B--2---:R-:W-:Y:S05]  /*1a170*/  @!P2 BRA `(.L_x_10451) ;  /* 0xfffffffc00eca947 */ /* 0x004fea000383ffff */
[----:B------:R-:W-:Y:S05]  /*1a180*/  BRA `(.L_x_10448) ;  /* 0xfffffebc00347947 */ /* 0x000fea000383ffff */
.L_x_10455:
[----:B-1----:R-:W-:-:S04]  /*1a190*/  IMAD.U32 R5, RZ, RZ, UR6 ;  /* 0x00000006ff057e24 */ /* 0x002fc8000f8e00ff */
[----:B------:R1:W2:Y:S03]  /*1a1a0*/  SYNCS.PHASECHK.TRANS64.TRYWAIT P2, [R5+URZ+0x2d850], R4 ;  /* 0x02d85004050075a7 */ /* 0x0002a6000804017f */
[----:B--2---:R-:W-:Y:S05]  /*1a1b0*/  @!P2 NANOSLEEP.SYNCS 0x989680 ;  /* 0x009896800000a95d */ /* 0x004fea0003900000 */
[----:B------:R-:W2:Y:S02]  /*1a1c0*/  @!P2 SYNCS.PHASECHK.TRANS64 P2, [R5+URZ+0x2d850], R4 ;  /* 0x02d850040500a5a7 */ /* 0x000ea4000804007f */
[----:B--2---:R-:W-:Y:S05]  /*1a1d0*/  @!P2 BRA `(.L_x_10455) ;  /* 0xfffffffc00eca947 */ /* 0x004fea000383ffff */
[----:B------:R-:W-:Y:S05]  /*1a1e0*/  BRA `(.L_x_10452) ;  /* 0xfffffebc00d47947 */ /* 0x000fea000383ffff */
.L_x_10472:
[----:B-1----:R-:W-:-:S04]  /*1a1f0*/  IMAD.U32 R7, RZ, RZ, UR6 ;  /* 0x00000006ff077e24 */ /* 0x002fc8000f8e00ff */
[----:B------:R1:W2:Y:S03]  /*1a200*/  SYNCS.PHASECHK.TRANS64.TRYWAIT P2, [R7+URZ+0x2d830], R6 ;  /* 0x02d83006070075a7 */ /* 0x0002a6000804017f */
[----:B--2---:R-:W-:Y:S05]  /*1a210*/  @!P2 NANOSLEEP.SYNCS 0x989680 ;  /* 0x009896800000a95d */ /* 0x004fea0003900000 */
[----:B------:R-:W2:Y:S02]  /*1a220*/  @!P2 SYNCS.PHASECHK.TRANS64 P2, [R7+URZ+0x2d830], R6 ;  /* 0x02d830060700a5a7 */ /* 0x000ea4000804007f */
[----:B--2---:R-:W-:Y:S05]  /*1a230*/  @!P2 BRA `(.L_x_10472) ;  /* 0xfffffffc00eca947 */ /* 0x004fea000383ffff */
[----:B------:R-:W-:Y:S05]  /*1a240*/  BRA `(.L_x_10469) ;  /* 0xfffffef800107947 */ /* 0x000fea000383ffff */
.L_x_10476:
[----:B-1----:R-:W-:-:S04]  /*1a250*/  IMAD.U32 R7, RZ, RZ, UR6 ;  /* 0x00000006ff077e24 */ /* 0x002fc8000f8e00ff */
[----:B------:R1:W2:Y:S03]  /*1a260*/  SYNCS.PHASECHK.TRANS64.TRYWAIT P2, [R7+URZ+0x2d850], R6 ;  /* 0x02d85006070075a7 */ /* 0x0002a6000804017f */
[----:B--2---:R-:W-:Y:S05]  /*1a270*/  @!P2 NANOSLEEP.SYNCS 0x989680 ;  /* 0x009896800000a95d */ /* 0x004fea0003900000 */
[----:B------:R-:W2:Y:S02]  /*1a280*/  @!P2 SYNCS.PHASECHK.TRANS64 P2, [R7+URZ+0x2d850], R6 ;  /* 0x02d850060700a5a7 */ /* 0x000ea4000804007f */
[----:B--2---:R-:W-:Y:S05]  /*1a290*/  @!P2 BRA `(.L_x_10476) ;  /* 0xfffffffc00eca947 */ /* 0x004fea000383ffff */
[----:B------:R-:W-:Y:S05]  /*1a2a0*/  BRA `(.L_x_10473) ;  /* 0xfffffef800b07947 */ /* 0x000fea000383ffff */
.L_x_10482:
[----:B-1----:R-:W-:-:S04]  /*1a2b0*/  IMAD.U32 R7, RZ, RZ, UR6 ;  /* 0x00000006ff077e24 */ /* 0x002fc8000f8e00ff */
[----:B------:R1:W2:Y:S03]  /*1a2c0*/  SYNCS.PHASECHK.TRANS64.TRYWAIT P2, [R7+URZ+0x2d830], R6 ;  /* 0x02d83006070075a7 */ /* 0x0002a6000804017f */
[----:B--2---:R-:W-:Y:S05]  /*1a2d0*/  @!P2 NANOSLEEP.SYNCS 0x989680 ;  /* 0x009896800000a95d */ /* 0x004fea0003900000 */
[----:B------:R-:W2:Y:S02]  /*1a2e0*/  @!P2 SYNCS.PHASECHK.TRANS64 P2, [R7+URZ+0x2d830], R6 ;  /* 0x02d830060700a5a7 */ /* 0x000ea4000804007f */
[----:B--2---:R-:W-:Y:S05]  /*1a2f0*/  @!P2 BRA `(.L_x_10482) ;  /* 0xfffffffc00eca947 */ /* 0x004fea000383ffff */
[----:B------:R-:W-:Y:S05]  /*1a300*/  BRA `(.L_x_10479) ;  /* 0xffffff2000187947 */ /* 0x000fea000383ffff */
.L_x_10486:
[----:B-1----:R-:W-:-:S04]  /*1a310*/  IMAD.U32 R7, RZ, RZ, UR6 ;  /* 0x00000006ff077e24 */ /* 0x002fc8000f8e00ff */
[----:B------:R1:W2:Y:S03]  /*1a320*/  SYNCS.PHASECHK.TRANS64.TRYWAIT P2, [R7+URZ+0x2d850], R6 ;  /* 0x02d85006070075a7 */ /* 0x0002a6000804017f */
[----:B--2---:R-:W-:Y:S05]  /*1a330*/  @!P2 NANOSLEEP.SYNCS 0x989680 ;  /* 0x009896800000a95d */ /* 0x004fea0003900000 */
[----:B------:R-:W2:Y:S02]  /*1a340*/  @!P2 SYNCS.PHASECHK.TRANS64 P2, [R7+URZ+0x2d850], R6 ;  /* 0x02d850060700a5a7 */ /* 0x000ea4000804007f */
[----:B--2---:R-:W-:Y:S05]  /*1a350*/  @!P2 BRA `(.L_x_10486) ;  /* 0xfffffffc00eca947 */ /* 0x004fea000383ffff */
[----:B------:R-:W-:Y:S05]  /*1a360*/  BRA `(.L_x_10483) ;  /* 0xffffff2000b87947 */ /* 0x000fea000383ffff */
.L_x_10499:
[----:B-123--:R-:W-:-:S04]  /*1a370*/  IMAD.U32 R5, RZ, RZ, UR9 ;  /* 0x00000009ff057e24 */ /* 0x00efc8000f8e00ff */
[----:B------:R1:W2:Y:S03]  /*1a380*/  SYNCS.PHASECHK.TRANS64.TRYWAIT P0, [R5+URZ+0x2d850], R0 ;  /* 0x02d85000050075a7 */ /* 0x0002a6000800017f */
[----:B--2---:R-:W-:Y:S05]  /*1a390*/  @!P0 NANOSLEEP.SYNCS 0x989680 ;  /* 0x009896800000895d */ /* 0x004fea0003900000 */
[----:B------:R-:W2:Y:S02]  /*1a3a0*/  @!P0 SYNCS.PHASECHK.TRANS64 P0, [R5+URZ+0x2d850], R0 ;  /* 0x02d85000050085a7 */ /* 0x000ea4000800007f */
[----:B--2---:R-:W-:Y:S05]  /*1a3b0*/  @!P0 BRA `(.L_x_10499) ;  /* 0xfffffffc00ec8947 */ /* 0x004fea000383ffff */
[----:B------:R-:W-:Y:S05]  /*1a3c0*/  BRA `(.L_x_10498) ;  /* 0xffffff5400f47947 */ /* 0x000fea000383ffff */
.L_x_10546:
[----:B------:R-:W3:Y:S01]  /*1a3d0*/  S2R R20, SR_TID.X ;  /* 0x0000000000147919 */ /* 0x000ee20000002100 */
[----:B------:R-:W-:Y:S01]  /*1a3e0*/  BSSY B0, `(.L_x_10652) ;  /* 0x000000a000007945 */ /* 0x000fe20003800000 */
[----:B--2---:R-:W-:Y:S02]  /*1a3f0*/  IMAD.MOV.U32 R12, RZ, RZ, RZ ;  /* 0x000000ffff0c7224 */ /* 0x004fe400078e00ff */
[----:B0-----:R-:W-:Y:S02]  /*1a400*/  IMAD.MOV.U32 R11, RZ, RZ, 0x1f ;  /* 0x0000001fff0b7424 */ /* 0x001fe400078e00ff */
[----:B------:R-:W-:Y:S01]  /*1a410*/  IMAD.MOV.U32 R15, RZ, RZ, -0x1 ;  /* 0xffffffffff0f7424 */ /* 0x000fe200078e00ff */
[----:B---3--:R-:W-:-:S04]  /*1a420*/  SHF.R.U32.HI R20, RZ, 0x5, R20 ;  /* 0x00000005ff147819 */ /* 0x008fc80000011614 */
[----:B------:R-:W-:-:S05]  /*1a430*/  LOP3.LUT R20, R20, 0x3, RZ, 0xc0, !PT ;  /* 0x0000000314147812 */ /* 0x000fca00078ec0ff */
[----:B------:R-:W-:-:S07]  /*1a440*/  IMAD.MOV.U32 R13, RZ, RZ, R20 ;  /* 0x000000ffff0d7224 */ /* 0x000fce00078e0014 */
[----:B-1----:R-:W-:Y:S05]  /*1a450*/  WARPSYNC.COLLECTIVE R15, `(.L_x_10653) ;  /* 0x000000000f087348 */ /* 0x002fea0003c00000 */
[----:B------:R0:W2:Y:S02]  /*1a460*/  SHFL.IDX P6, R14, R13, R12, R11 ;  /* 0x0000000c0d0e7389 */ /* 0x0000a400000c000b */
[----:B012---:R-:W-:Y:S01]  /*1a470*/  ENDCOLLECTIVE ;  /* 0x000000000000791b */ /* 0x007fe20003800000 */
.L_x_10653:
[----:B------:R-:W-:Y:S05]  /*1a480*/  BSYNC B0 ;  /* 0x0000000000007941 */ /* 0x000fea0003800000 */
.L_x_10652:
[----:B------:R-:W-:Y:S05]  /*1a490*/  BRA `(.L_x_10654) ;  /* 0xffffffac00087947 */ /* 0x000fea000383ffff */
.L_x_10548:
[----:B------:R-:W-:Y:S01]  /*1a4a0*/  BSSY B0, `(.L_x_10655) ;  /* 0x0000006000007945 */ /* 0x000fe20003800000 */
[----:B------:R-:W-:-:S07]  /*1a4b0*/  IMAD.MOV.U32 R15, RZ, RZ, -0x1 ;  /* 0xffffffffff0f7424 */ /* 0x000fce00078e00ff */
[----:B0123--:R-:W-:Y:S05]  /*1a4c0*/  WARPSYNC.COLLECTIVE R15, `(.L_x_10656) ;  /* 0x000000000f0c7348 */ /* 0x00ffea0003c00000 */
[----:B------:R-:W-:Y:S02]  /*1a4d0*/  ELECT P6, UR62, PT ;  /* 0x00000000003e782f */ /* 0x000fe400038c0000 */
[----:B------:R-:W-:Y:S01]  /*1a4e0*/  MOV R14, UR62 ;  /* 0x0000003e000e7c02 */ /* 0x000fe20008000f00 */
[----:B0123--:R-:W-:Y:S10]  /*1a4f0*/  ENDCOLLECTIVE ;  /* 0x000000000000791b */ /* 0x00fff40003800000 */
.L_x_10656:
[----:B------:R-:W-:Y:S05]  /*1a500*/  BSYNC B0 ;  /* 0x0000000000007941 */ /* 0x000fea0003800000 */
.L_x_10655:
[----:B------:R-:W-:Y:S05]  /*1a510*/  BRA `(.L_x_10657) ;  /* 0xffffffac00107947 */ /* 0x000fea000383ffff */
.L_x_10550:
[----:B---3--:R3:W4:Y:S02]  /*1a520*/  SYNCS.PHASECHK.TRANS64.TRYWAIT P0, [R0+URZ+0x2d840], R2 ;  /* 0x02d84002000075a7 */ /* 0x008724000800017f */
[----:B----4-:R-:W-:Y:S05]  /*1a530*/  @!P0 NANOSLEEP.SYNCS 0x989680 ;  /* 0x009896800000895d */ /* 0x010fea0003900000 */
[----:B------:R-:W4:Y:S02]  /*1a540*/  @!P0 SYNCS.PHASECHK.TRANS64 P0, [R0+URZ+0x2d840], R2 ;  /* 0x02d84002000085a7 */ /* 0x000f24000800007f */
[----:B----4-:R-:W-:Y:S05]  /*1a550*/  @!P0 BRA `(.L_x_10550) ;  /* 0xfffffffc00f08947 */ /* 0x010fea000383ffff */
[----:B------:R-:W-:Y:S05]  /*1a560*/  BRA `(.L_x_10658) ;  /* 0xffffffac00607947 */ /* 0x000fea000383ffff */
.L_x_10554:
        /* <DEDUP_REMOVED lines=15> */
.L_x_10659:
[----:B------:R-:W-:Y:S02]  /*1a660*/  IMAD.MOV.U32 R13, RZ, RZ, R6 ;  /* 0x000000ffff0d7224 */ /* 0x000fe400078e0006 */
[----:B------:R-:W-:-:S07]  /*1a670*/  IMAD.MOV.U32 R2, RZ, RZ, R14 ;  /* 0x000000ffff027224 */ /* 0x000fce00078e000e */
[----:B------:R-:W-:Y:S05]  /*1a680*/  WARPSYNC.COLLECTIVE R15, `(.L_x_10660) ;  /* 0x000000000f087348 */ /* 0x000fea0003c00000 */
[----:B------:R0:W1:Y:S02]  /*1a690*/  SHFL.IDX P6, R14, R13, R12, R11 ;  /* 0x0000000c0d0e7389 */ /* 0x00006400000c000b */
[----:B01----:R-:W-:Y:S01]  /*1a6a0*/  ENDCOLLECTIVE ;  /* 0x000000000000791b */ /* 0x003fe20003800000 */
.L_x_10660:
[----:B------:R-:W-:Y:S02]  /*1a6b0*/  IMAD.MOV.U32 R13, RZ, RZ, R4 ;  /* 0x000000ffff0d7224 */ /* 0x000fe400078e0004 */
[----:B------:R-:W-:Y:S02]  /*1a6c0*/  IMAD.MOV.U32 R12, RZ, RZ, 0x1 ;  /* 0x00000001ff0c7424 */ /* 0x000fe400078e00ff */
[----:B------:R-:W-:-:S07]  /*1a6d0*/  IMAD.MOV.U32 R3, RZ, RZ, R14 ;  /* 0x000000ffff037224 */ /* 0x000fce00078e000e */
[----:B------:R-:W-:Y:S05]  /*1a6e0*/  WARPSYNC.COLLECTIVE R15, `(.L_x_10661) ;  /* 0x000000000f087348 */ /* 0x000fea0003c00000 */
[----:B------:R0:W1:Y:S02]  /*1a6f0*/  SHFL.IDX P6, R14, R13, R12, R11 ;  /* 0x0000000c0d0e7389 */ /* 0x00006400000c000b */
[----:B01----:R-:W-:Y:S01]  /*1a700*/  ENDCOLLECTIVE ;  /* 0x000000000000791b */ /* 0x003fe20003800000 */
.L_x_10661:
[----:B------:R-:W-:-:S05]  /*1a710*/  @!P4 LEA R3, P3, R21, R3, 0x1 ;  /* 0x000000031503c211 */ /* 0x000fca00078608ff */
[----:B------:R-:W-:Y:S01]  /*1a720*/  @!P4 IMAD.X R2, RZ, RZ, R2, P3 ;  /* 0x000000ffff02c224 */ /* 0x000fe200018e0602 */
[----:B------:R-:W-:-:S04]  /*1a730*/  ISETP.GE.AND P3, PT, R10, R5, PT ;  /* 0x000000050a00720c */ /* 0x000fc80003f66270 */
        /* <DEDUP_REMOVED lines=14> */
.L_x_10662:
[----:B------:R-:W-:Y:S02]  /*1a820*/  IMAD.MOV.U32 R13, RZ, RZ, R4 ;  /* 0x000000ffff0d7224 */ /* 0x000fe400078e0004 */
[----:B------:R-:W-:Y:S02]  /*1a830*/  IMAD.MOV.U32 R12, RZ, RZ, 0x2 ;  /* 0x00000002ff0c7424 */ /* 0x000fe400078e00ff */
[----:B------:R-:W-:-:S07]  /*1a840*/  IMAD.MOV.U32 R3, RZ, RZ, R14 ;  /* 0x000000ffff037224 */ /* 0x000fce00078e000e */
[----:B------:R-:W-:Y:S05]  /*1a850*/  WARPSYNC.COLLECTIVE R15, `(.L_x_10663) ;  /* 0x000000000f087348 */ /* 0x000fea0003c00000 */
[----:B------:R0:W1:Y:S02]  /*1a860*/  SHFL.IDX P6, R14, R13, R12, R11 ;  /* 0x0000000c0d0e7389 */ /* 0x00006400000c000b */
[----:B01----:R-:W-:Y:S01]  /*1a870*/  ENDCOLLECTIVE ;  /* 0x000000000000791b */ /* 0x003fe20003800000 */
.L_x_10663:
        /* <DEDUP_REMOVED lines=12> */
[----:B0-----:R-:W-:-:S05]  /*1a940*/  VIADD R2, R0, 0x40 ;  /* 0x0000004000027836 */ /* 0x001fca0000000000 */
[----:B------:R-:W-:Y:S01]  /*1a950*/  ISETP.GE.AND P3, PT, R2, R5, PT ;  /* 0x000000050200720c */ /* 0x000fe20003f66270 */
[----:B------:R-:W-:-:S12]  /*1a960*/  IMAD.MOV.U32 R2, RZ, RZ, R14 ;  /* 0x000000ffff027224 */ /* 0x000fd800078e000e */
[----:B------:R-:W-:Y:S05]  /*1a970*/  WARPSYNC.COLLECTIVE R15, `(.L_x_10664) ;  /* 0x000000000f087348 */ /* 0x000fea0003c00000 */
[----:B------:R0:W1:Y:S02]  /*1a980*/  SHFL.IDX P6, R14, R13, R12, R11 ;  /* 0x0000000c0d0e7389 */ /* 0x00006400000c000b */
[----:B01----:R-:W-:Y:S01]  /*1a990*/  ENDCOLLECTIVE ;  /* 0x000000000000791b */ /* 0x003fe20003800000 */
.L_x_10664:
[----:B------:R-:W-:Y:S02]  /*1a9a0*/  IMAD.MOV.U32 R13, RZ, RZ, R4 ;  /* 0x000000ffff0d7224 */ /* 0x000fe400078e0004 */
[----:B------:R-:W-:Y:S02]  /*1a9b0*/  IMAD.MOV.U32 R12, RZ, RZ, 0x3 ;  /* 0x00000003ff0c7424 */ /* 0x000fe400078e00ff */
[----:B------:R-:W-:-:S07]  /*1a9c0*/  IMAD.MOV.U32 R3, RZ, RZ, R14 ;  /* 0x000000ffff037224 */ /* 0x000fce00078e000e */
[----:B------:R-:W-:Y:S05]  /*1a9d0*/  WARPSYNC.COLLECTIVE R15, `(.L_x_10665) ;  /* 0x000000000f087348 */ /* 0x000fea0003c00000 */
[----:B------:R0:W1:Y:S02]  /*1a9e0*/  SHFL.IDX P6, R14, R13, R12, R11 ;  /* 0x0000000c0d0e7389 */ /* 0x00006400000c000b */
[----:B01----:R-:W-:Y:S01]  /*1a9f0*/  ENDCOLLECTIVE ;  /* 0x000000000000791b */ /* 0x003fe20003800000 */
.L_x_10665:
        /* <DEDUP_REMOVED lines=10> */
.L_x_10666:
[----:B------:R-:W-:Y:S01]  /*1aaa0*/  @!PT LDS RZ, [RZ] ;  /* 0x00000000fffff984 */ /* 0x000fe20000000800 */
[----:B------:R-:W-:Y:S01]  /*1aab0*/  @!PT LDS RZ, [RZ] ;  /* 0x00000000fffff984 */ /* 0x000fe20000000800 */
[----:B------:R-:W-:Y:S01]  /*1aac0*/  @!PT LDS RZ, [RZ] ;  /* 0x00000000fffff984 */ /* 0x000fe20000000800 */
[----:B------:R-:W-:Y:S04]  /*1aad0*/  @!P3 LDGSTS.E.BYPASS.LTC128B.128 [R20+0xd400], desc[UR52][R2.64], !P2 ;  /* 0x0d4000000214bfae */ /* 0x000fe8000d101d74 */
[----:B------:R-:W-:Y:S04]  /*1aae0*/  @!P3 LDGSTS.E.BYPASS.LTC128B.128 [R20+0x10400], desc[UR52][R2.64+0x40], !P1 ;  /* 0x104000400214bfae */ /* 0x000fe8000c901d74 */
[----:B------:R0:W-:Y:S01]  /*1aaf0*/  @!P3 LDGSTS.E.BYPASS.LTC128B.128 [R20+0x13400], desc[UR52][R2.64+0x80], !P0 ;  /* 0x134000800214bfae */ /* 0x0001e2000c101d74 */
[----:B------:R-:W-:Y:S02]  /*1ab00*/  IMAD.MOV.U32 R13, RZ, RZ, R7 ;  /* 0x000000ffff0d7224 */ /* 0x000fe400078e0007 */
[----:B------:R-:W-:-:S02]  /*1ab10*/  IMAD.MOV.U32 R12, RZ, RZ, RZ ;  /* 0x000000ffff0c7224 */ /* 0x000fc400078e00ff */
[----:B0-----:R-:W-:Y:S02]  /*1ab20*/  VIADD R2, R0, 0x60 ;  /* 0x0000006000027836 */ /* 0x001fe40000000000 */
[----:B------:R-:W-:-:S07]  /*1ab30*/  IMAD.MOV.U32 R3, RZ, RZ, R14 ;  /* 0x000000ffff037224 */ /* 0x000fce00078e000e */
[----:B------:R-:W-:Y:S05]  /*1ab40*/  WARPSYNC.COLLECTIVE R15, `(.L_x_10667) ;  /* 0x000000000f087348 */ /* 0x000fea0003c00000 */
[----:B------:R0:W1:Y:S02]  /*1ab50*/  SHFL.IDX P6, R14, R13, R12, R11 ;  /* 0x0000000c0d0e7389 */ /* 0x00006400000c000b */
[----:B01----:R-:W-:Y:S01]  /*1ab60*/  ENDCOLLECTIVE ;  /* 0x000000000000791b */ /* 0x003fe20003800000 */
.L_x_10667:
[----:B------:R-:W-:-:S13]  /*1ab70*/  ISETP.GE.AND P3, PT, R2, R5, PT ;  /* 0x000000050200720c */ /* 0x000fda0003f66270 */
[----:B------:R-:W-:Y:S01]  /*1ab80*/  @!P3 LEA R3, P5, R21, R3, 0x1 ;  /* 0x000000031503b211 */ /* 0x000fe200078a08ff */
[----:B------:R-:W-:-:S04]  /*1ab90*/  IMAD.MOV.U32 R13, RZ, RZ, R8 ;  /* 0x000000ffff0d7224 */ /* 0x000fc800078e0008 */
[----:B------:R-:W-:Y:S02]  /*1aba0*/  @!P3 IMAD.X R9, RZ, RZ, R4, P5 ;  /* 0x000000ffff09b224 */ /* 0x000fe400028e0604 */
[----:B------:R-:W-:Y:S02]  /*1abb0*/  @!P3 IMAD.MOV.U32 R2, RZ, RZ, R3 ;  /* 0x000000ffff02b224 */ /* 0x000fe400078e0003 */
[----:B------:R-:W-:-:S05]  /*1abc0*/  @!P3 IMAD.MOV.U32 R3, RZ, RZ, R9 ;  /* 0x000000ffff03b224 */ /* 0x000fca00078e0009 */
        /* <DEDUP_REMOVED lines=10> */
.L_x_10668:
        /* <DEDUP_REMOVED lines=8> */
.L_x_10669:
[----:B------:R-:W-:-:S05]  /*1acf0*/  @!P3 LEA R4, P5, R21, R4, 0x1 ;  /* 0x000000041504b211 */ /* 0x000fca00078a08ff */
[----:B------:R-:W-:Y:S02]  /*1ad00*/  @!P3 IMAD.X R6, RZ, RZ, R2, P5 ;  /* 0x000000ffff06b224 */ /* 0x000fe400028e0602 */
[----:B------:R-:W-:Y:S02]  /*1ad10*/  @!P3 IMAD.MOV.U32 R2, RZ, RZ, R4 ;  /* 0x000000ffff02b224 */ /* 0x000fe400078e0004 */
        /* <DEDUP_REMOVED lines=12> */
.L_x_10670:
[----:B------:R-:W-:Y:S01]  /*1ade0*/  IMAD.MOV.U32 R2, RZ, RZ, R14 ;  /* 0x000000ffff027224 */ /* 0x000fe200078e000e */
[----:B------:R-:W-:Y:S06]  /*1adf0*/  BRA `(.L_x_10671) ;  /* 0xffffffb000d07947 */ /* 0x000fec000383ffff */
.L_x_10557:
[----:B0-----:R0:W1:Y:S02]  /*1ae00*/  SYNCS.PHASECHK.TRANS64.TRYWAIT P0, [R17+URZ+0x2d820], R0 ;  /* 0x02d82000110075a7 */ /* 0x001064000800017f */
[----:B-1----:R-:W-:Y:S05]  /*1ae10*/  @!P0 NANOSLEEP.SYNCS 0x989680 ;  /* 0x009896800000895d */ /* 0x002fea0003900000 */
[----:B------:R-:W1:Y:S02]  /*1ae20*/  @!P0 SYNCS.PHASECHK.TRANS64 P0, [R17+URZ+0x2d820], R0 ;  /* 0x02d82000110085a7 */ /* 0x000e64000800007f */
[----:B-1----:R-:W-:Y:S05]  /*1ae30*/  @!P0 BRA `(.L_x_10557) ;  /* 0xfffffffc00f08947 */ /* 0x002fea000383ffff */
[----:B------:R-:W-:Y:S05]  /*1ae40*/  BRA `(.L_x_10672) ;  /* 0xffffffb400387947 */ /* 0x000fea000383ffff */
.L_x_10566:
[----:B-1----:R1:W2:Y:S02]  /*1ae50*/  SYNCS.PHASECHK.TRANS64.TRYWAIT P0, [R3+URZ+0x2d840], R2 ;  /* 0x02d84002030075a7 */ /* 0x0022a4000800017f */
[----:B--2---:R-:W-:Y:S05]  /*1ae60*/  @!P0 NANOSLEEP.SYNCS 0x989680 ;  /* 0x009896800000895d */ /* 0x004fea0003900000 */
[----:B------:R-:W2:Y:S02]  /*1ae70*/  @!P0 SYNCS.PHASECHK.TRANS64 P0, [R3+URZ+0x2d840], R2 ;  /* 0x02d84002030085a7 */ /* 0x000ea4000800007f */
[----:B--2---:R-:W-:Y:S05]  /*1ae80*/  @!P0 BRA `(.L_x_10566) ;  /* 0xfffffffc00f08947 */ /* 0x004fea000383ffff */
[----:B------:R-:W-:Y:S05]  /*1ae90*/  BRA `(.L_x_10673) ;  /* 0xffffffb8001c7947 */ /* 0x000fea000383ffff */
.L_x_10573:
[----:B0-----:R0:W1:Y:S02]  /*1aea0*/  SYNCS.PHASECHK.TRANS64.TRYWAIT P0, [R3+URZ+0x60], R2 ;  /* 0x00006002030075a7 */ /* 0x001064000800017f */
[----:B-1----:R-:W-:Y:S05]  /*1aeb0*/  @!P0 NANOSLEEP.SYNCS 0x989680 ;  /* 0x009896800000895d */ /* 0x002fea0003900000 */
[----:B------:R-:W1:Y:S02]  /*1aec0*/  @!P0 SYNCS.PHASECHK.TRANS64 P0, [R3+URZ+0x60], R2 ;  /* 0x00006002030085a7 */ /* 0x000e64000800007f */
[----:B-1----:R-:W-:Y:S05]  /*1aed0*/  @!P0 BRA `(.L_x_10573) ;  /* 0xfffffffc00f08947 */ /* 0x002fea000383ffff */
[----:B------:R-:W-:Y:S05]  /*1aee0*/  BRA `(.L_x_10674) ;  /* 0xffffffbc00287947 */ /* 0x000fea000383ffff */
.L_x_10583:
[----:B-1----:R1:W2:Y:S02]  /*1aef0*/  SYNCS.PHASECHK.TRANS64.TRYWAIT P0, [R3+URZ+0x2d840], R2 ;  /* 0x02d84002030075a7 */ /* 0x0022a4000800017f */
[----:B--2---:R-:W-:Y:S05]  /*1af00*/  @!P0 NANOSLEEP.SYNCS 0x989680 ;  /* 0x009896800000895d */ /* 0x004fea0003900000 */
[----:B------:R-:W2:Y:S02]  /*1af10*/  @!P0 SYNCS.PHASECHK.TRANS64 P0, [R3+URZ+0x2d840], R2 ;  /* 0x02d84002030085a7 */ /* 0x000ea4000800007f */
[----:B--2---:R-:W-:Y:S05]  /*1af20*/  @!P0 BRA `(.L_x_10583) ;  /* 0xfffffffc00f08947 */ /* 0x004fea000383ffff */
[----:B------:R-:W-:Y:S05]  /*1af30*/  BRA `(.L_x_10675) ;  /* 0xffffffc000dc7947 */ /* 0x000fea000383ffff */
.L_x_10590:
[----:B0-----:R0:W1:Y:S02]  /*1af40*/  SYNCS.PHASECHK.TRANS64.TRYWAIT P0, [R12+URZ+0x60], R28 ;  /* 0x0000601c0c0075a7 */ /* 0x001064000800017f */
[----:B-1----:R-:W-:Y:S05]  /*1af50*/  @!P0 NANOSLEEP.SYNCS 0x989680 ;  /* 0x009896800000895d */ /* 0x002fea0003900000 */
[----:B------:R-:W1:Y:S02]  /*1af60*/  @!P0 SYNCS.PHASECHK.TRANS64 P0, [R12+URZ+0x60], R28 ;  /* 0x0000601c0c0085a7 */ /* 0x000e64000800007f */
[----:B-1----:R-:W-:Y:S05]  /*1af70*/  @!P0 BRA `(.L_x_10590) ;  /* 0xfffffffc00f08947 */ /* 0x002fea000383ffff */
[----:B------:R-:W-:Y:S05]  /*1af80*/  BRA `(.L_x_10676) ;  /* 0xffffffc400e87947 */ /* 0x000fea000383ffff */
.L_x_10600:
[----:B-1----:R1:W2:Y:S02]  /*1af90*/  SYNCS.PHASECHK.TRANS64.TRYWAIT P0, [R2+URZ+0x2d840], R3 ;  /* 0x02d84003020075a7 */ /* 0x0022a4000800017f */
[----:B--2---:R-:W-:Y:S05]  /*1afa0*/  @!P0 NANOSLEEP.SYNCS 0x989680 ;  /* 0x009896800000895d */ /* 0x004fea0003900000 */
[----:B------:R-:W2:Y:S02]  /*1afb0*/  @!P0 SYNCS.PHASECHK.TRANS64 P0, [R2+URZ+0x2d840], R3 ;  /* 0x02d84003020085a7 */ /* 0x000ea4000800007f */
[----:B--2---:R-:W-:Y:S05]  /*1afc0*/  @!P0 BRA `(.L_x_10600) ;  /* 0xfffffffc00f08947 */ /* 0x004fea000383ffff */
[----:B------:R-:W-:Y:S05]  /*1afd0*/  BRA `(.L_x_10677) ;  /* 0xffffffcc00707947 */ /* 0x000fea000383ffff */
.L_x_10607:
[----:B0-----:R0:W1:Y:S02]  /*1afe0*/  SYNCS.PHASECHK.TRANS64.TRYWAIT P0, [R7+URZ+0x60], R2 ;  /* 0x00006002070075a7 */ /* 0x001064000800017f */
[----:B-1----:R-:W-:Y:S05]  /*1aff0*/  @!P0 NANOSLEEP.SYNCS 0x989680 ;  /* 0x009896800000895d */ /* 0x002fea0003900000 */
[----:B------:R-:W1:Y:S02]  /*1b000*/  @!P0 SYNCS.PHASECHK.TRANS64 P0, [R7+URZ+0x60], R2 ;  /* 0x00006002070085a7 */ /* 0x000e64000800007f */
[----:B-1----:R-:W-:Y:S05]  /*1b010*/  @!P0 BRA `(.L_x_10607) ;  /* 0xfffffffc00f08947 */ /* 0x002fea000383ffff */
[----:B------:R-:W-:Y:S05]  /*1b020*/  BRA `(.L_x_10678) ;  /* 0xffffffd000807947 */ /* 0x000fea000383ffff */
.L_x_10619:
[----:B0-----:R0:W1:Y:S02]  /*1b030*/  SYNCS.PHASECHK.TRANS64.TRYWAIT P0, [R3+URZ+0x2d860], R0 ;  /* 0x02d86000030075a7 */ /* 0x001064000800017f */
[----:B-1----:R-:W-:Y:S05]  /*1b040*/  @!P0 NANOSLEEP.SYNCS 0x989680 ;  /* 0x009896800000895d */ /* 0x002fea0003900000 */
[----:B------:R-:W1:Y:S02]  /*1b050*/  @!P0 SYNCS.PHASECHK.TRANS64 P0, [R3+URZ+0x2d860], R0 ;  /* 0x02d86000030085a7 */ /* 0x000e64000800007f */
[----:B-1----:R-:W-:Y:S05]  /*1b060*/  @!P0 BRA `(.L_x_10619) ;  /* 0xfffffffc00f08947 */ /* 0x002fea000383ffff */
[----:B------:R-:W-:Y:S05]  /*1b070*/  BRA `(.L_x_10679) ;  /* 0xffffffd400f47947 */ /* 0x000fea000383ffff */
.L_x_10627:
[----:B------:R-:W-:Y:S01]  /*1b080*/  BSSY B0, `(.L_x_10680) ;  /* 0x0000008000007945 */ /* 0x000fe20003800000 */
[----:B------:R-:W-:Y:S02]  /*1b090*/  IMAD.MOV.U32 R13, RZ, RZ, R24 ;  /* 0x000000ffff0d7224 */ /* 0x000fe400078e0018 */
[----:B--2---:R-:W-:Y:S02]  /*1b0a0*/  IMAD.MOV.U32 R12, RZ, RZ, RZ ;  /* 0x000000ffff0c7224 */ /* 0x004fe400078e00ff */
[----:B0-----:R-:W-:Y:S02]  /*1b0b0*/  IMAD.MOV.U32 R11, RZ, RZ, 0x1f ;  /* 0x0000001fff0b7424 */ /* 0x001fe400078e00ff */
[----:B------:R-:W-:-:S07]  /*1b0c0*/  IMAD.MOV.U32 R15, RZ, RZ, -0x1 ;  /* 0xffffffffff0f7424 */ /* 0x000fce00078e00ff */
[----:B-1----:R-:W-:Y:S05]  /*1b0d0*/  WARPSYNC.COLLECTIVE R15, `(.L_x_10681) ;  /* 0x000000000f087348 */ /* 0x002fea0003c00000 */
[----:B------:R0:W2:Y:S02]  /*1b0e0*/  SHFL.IDX P6, R14, R13, R12, R11 ;  /* 0x0000000c0d0e7389 */ /* 0x0000a400000c000b */
[----:B012---:R-:W-:Y:S01]  /*1b0f0*/  ENDCOLLECTIVE ;  /* 0x000000000000791b */ /* 0x007fe20003800000 */
.L_x_10681:
[----:B------:R-:W-:Y:S05]  /*1b100*/  BSYNC B0 ;  /* 0x0000000000007941 */ /* 0x000fea0003800000 */
.L_x_10680:
        /* <DEDUP_REMOVED lines=9> */
.L_x_10682:
[----:B------:R-:W-:Y:S02]  /*1b1a0*/  ULDC UR4, c[0x0][0xc3c] ;  /* 0x00030f0000047ab9 */ /* 0x000fe40000000800 */
[----:B------:R-:W-:-:S13]  /*1b1b0*/  ISETP.GE.OR P1, PT, R9, UR4, !P0 ;  /* 0x0000000409007c0c */ /* 0x000fda000c726670 */
[----:B------:R-:W0:Y:S08]  /*1b1c0*/  @!P1 LDC.64 R2, c[0x0][0xc80] ;  /* 0x00032000ff029b82 */ /* 0x000e300000000a00 */
[----:B------:R-:W1:Y:S01]  /*1b1d0*/  @!P1 LDC.64 R4, c[0x0][0xc78] ;  /* 0x00031e00ff049b82 */ /* 0x000e620000000a00 */
[----:B------:R-:W-:Y:S01]  /*1b1e0*/  CS2R R24, SRZ ;  /* 0x0000000000187805 */ /* 0x000fe2000001ff00 */
[----:B------:R-:W-:-:S02]  /*1b1f0*/  IMAD.MOV.U32 R11, RZ, RZ, RZ ;  /* 0x000000ffff0b7224 */ /* 0x000fc400078e00ff */
[----:B------:R-:W-:Y:S02]  /*1b200*/  IMAD.MOV.U32 R6, RZ, RZ, R14 ;  /* 0x000000ffff067224 */ /* 0x000fe400078e000e */
        /* <DEDUP_REMOVED lines=16> */
.L_x_10683:
[----:B------:R-:W-:Y:S01]  /*1b310*/  IMAD.MOV.U32 R12, RZ, RZ, 0x2 ;  /* 0x00000002ff0c7424 */ /* 0x000fe200078e00ff */
[----:B------:R-:W-:-:S05]  /*1b320*/  SEL R4, R14, RZ, P1 ;  /* 0x000000ff0e047207 */ /* 0x000fca0000800000 */
[----:B------:R-:W-:-:S04]  /*1b330*/  IMAD.IADD R4, R13, 0x1, R4 ;  /* 0x000000010d047824 */ /* 0x000fc800078e0204 */
[----:B------:R-:W-:-:S07]  /*1b340*/  IMAD.MOV.U32 R13, RZ, RZ, R4 ;  /* 0x000000ffff0d7224 */ /* 0x000fce00078e0004 */
[----:B------:R-:W-:Y:S05]  /*1b350*/  WARPSYNC.COLLECTIVE R15, `(.L_x_10684) ;  /* 0x000000000f087348 */ /* 0x000fea0003c00000 */
[----:B------:R0:W1:Y:S02]  /*1b360*/  SHFL.UP P6, R14, R13, R12, R11 ;  /* 0x0400000c0d0e7389 */ /* 0x00006400000c000b */
[----:B01----:R-:W-:Y:S01]  /*1b370*/  ENDCOLLECTIVE ;  /* 0x000000000000791b */ /* 0x003fe20003800000 */
.L_x_10684:
[----:B------:R-:W-:Y:S01]  /*1b380*/  IMAD.MOV.U32 R12, RZ, RZ, 0x4 ;  /* 0x00000004ff0c7424 */ /* 0x000fe200078e00ff */
[----:B------:R-:W-:-:S05]  /*1b390*/  SEL R3, R14, RZ, P2 ;  /* 0x000000ff0e037207 */ /* 0x000fca0001000000 */
[----:B------:R-:W-:-:S04]  /*1b3a0*/  IMAD.IADD R2, R4, 0x1, R3 ;  /* 0x0000000104027824 */ /* 0x000fc800078e0203 */
[----:B------:R-:W-:-:S07]  /*1b3b0*/  IMAD.MOV.U32 R13, RZ, RZ, R2 ;  /* 0x000000ffff0d7224 */ /* 0x000fce00078e0002 */
[----:B------:R-:W-:Y:S05]  /*1b3c0*/  WARPSYNC.COLLECTIVE R15, `(.L_x_10685) ;  /* 0x000000000f087348 */ /* 0x000fea0003c00000 */
[----:B------:R0:W1:Y:S02]  /*1b3d0*/  SHFL.UP P6, R14, R13, R12, R11 ;  /* 0x0400000c0d0e7389 */ /* 0x00006400000c000b */
[----:B01----:R-:W-:Y:S01]  /*1b3e0*/  ENDCOLLECTIVE ;  /* 0x000000000000791b */ /* 0x003fe20003800000 */
.L_x_10685:
[----:B------:R-:W-:Y:S01]  /*1b3f0*/  IMAD.MOV.U32 R12, RZ, RZ, 0x8 ;  /* 0x00000008ff0c7424 */ /* 0x000fe200078e00ff */
[----:B------:R-:W-:-:S05]  /*1b400*/  SEL R3, R14, RZ, P3 ;  /* 0x000000ff0e037207 */ /* 0x000fca0001800000 */
[----:B------:R-:W-:-:S04]  /*1b410*/  IMAD.IADD R3, R2, 0x1, R3 ;  /* 0x0000000102037824 */ /* 0x000fc800078e0203 */
[----:B------:R-:W-:-:S07]  /*1b420*/  IMAD.MOV.U32 R13, RZ, RZ, R3 ;  /* 0x000000ffff0d7224 */ /* 0x000fce00078e0003 */
[----:B------:R-:W-:Y:S05]  /*1b430*/  WARPSYNC.COLLECTIVE R15, `(.L_x_10686) ;  /* 0x000000000f087348 */ /* 0x000fea0003c00000 */
[----:B------:R0:W1:Y:S02]  /*1b440*/  SHFL.UP P6, R14, R13, R12, R11 ;  /* 0x0400000c0d0e7389 */ /* 0x00006400000c000b */
[----:B01----:R-:W-:Y:S01]  /*1b450*/  ENDCOLLECTIVE ;  /* 0x000000000000791b */ /* 0x003fe20003800000 */
.L_x_10686:
[----:B------:R-:W-:Y:S01]  /*1b460*/  IMAD.MOV.U32 R12, RZ, RZ, 0x10 ;  /* 0x00000010ff0c7424 */ /* 0x000fe200078e00ff */
[----:B------:R-:W-:-:S05]  /*1b470*/  SEL R4, R14, RZ, P4 ;  /* 0x000000ff0e047207 */ /* 0x000fca0002000000 */
[----:B------:R-:W-:-:S04]  /*1b480*/  IMAD.IADD R4, R3, 0x1, R4 ;  /* 0x0000000103047824 */ /* 0x000fc800078e0204 */
[----:B------:R-:W-:-:S07]  /*1b490*/  IMAD.MOV.U32 R13, RZ, RZ, R4 ;  /* 0x000000ffff0d7224 */ /* 0x000fce00078e0004 */
[----:B------:R-:W-:Y:S05]  /*1b4a0*/  WARPSYNC.COLLECTIVE R15, `(.L_x_10687) ;  /* 0x000000000f087348 */ /* 0x000fea0003c00000 */
[----:B------:R0:W1:Y:S02]  /*1b4b0*/  SHFL.UP P6, R14, R13, R12, R11 ;  /* 0x0400000c0d0e7389 */ /* 0x00006400000c000b */
[----:B01----:R-:W-:Y:S01]  /*1b4c0*/  ENDCOLLECTIVE ;  /* 0x000000000000791b */ /* 0x003fe20003800000 */
.L_x_10687:
        /* <DEDUP_REMOVED lines=8> */
.L_x_10688:
[----:B------:R-:W-:Y:S05]  /*1b550*/  BRA `(.L_x_10689) ;  /* 0xffffffd800a87947 */ /* 0x000fea000383ffff */
.L_x_10630:
[----:B------:R-:W-:Y:S01]  /*1b560*/  BSSY B0, `(.L_x_10690) ;  /* 0x0000007000007945 */ /* 0x000fe20003800000 */
[----:B--2---:R-:W-:Y:S02]  /*1b570*/  IMAD.MOV.U32 R12, RZ, RZ, 0x1 ;  /* 0x00000001ff0c7424 */ /* 0x004fe400078e00ff */
[----:B------:R-:W-:Y:S02]  /*1b580*/  IMAD.MOV.U32 R11, RZ, RZ, RZ ;  /* 0x000000ffff0b7224 */ /* 0x000fe400078e00ff */
[----:B------:R-:W-:-:S07]  /*1b590*/  IMAD.MOV.U32 R15, RZ, RZ, -0x1 ;  /* 0xffffffffff0f7424 */ /* 0x000fce00078e00ff */
[----:B------:R-:W-:Y:S05]  /*1b5a0*/  WARPSYNC.COLLECTIVE R15, `(.L_x_10691) ;  /* 0x000000000f087348 */ /* 0x000fea0003c00000 */
[----:B------:R0:W1:Y:S02]  /*1b5b0*/  SHFL.UP P6, R14, R13, R12, R11 ;  /* 0x0400000c0d0e7389 */ /* 0x00006400000c000b */
[----:B01----:R-:W-:Y:S01]  /*1b5c0*/  ENDCOLLECTIVE ;  /* 0x000000000000791b */ /* 0x003fe20003800000 */
.L_x_10691:
[----:B------:R-:W-:Y:S05]  /*1b5d0*/  BSYNC B0 ;  /* 0x0000000000007941 */ /* 0x000fea0003800000 */
.L_x_10690:
        /* <DEDUP_REMOVED lines=8> */
.L_x_10692:
[----:B------:R-:W-:Y:S01]  /*1b660*/  IMAD.MOV.U32 R12, RZ, RZ, 0x4 ;  /* 0x00000004ff0c7424 */ /* 0x000fe200078e00ff */
[----:B------:R-:W-:-:S05]  /*1b670*/  SEL R2, R14, RZ, P2 ;  /* 0x000000ff0e027207 */ /* 0x000fca0001000000 */
[----:B------:R-:W-:-:S04]  /*1b680*/  IMAD.IADD R2, R13, 0x1, R2 ;  /* 0x000000010d027824 */ /* 0x000fc800078e0202 */
[----:B------:R-:W-:-:S07]  /*1b690*/  IMAD.MOV.U32 R13, RZ, RZ, R2 ;  /* 0x000000ffff0d7224 */ /* 0x000fce00078e0002 */
[----:B------:R-:W-:Y:S05]  /*1b6a0*/  WARPSYNC.COLLECTIVE R15, `(.L_x_10693) ;  /* 0x000000000f087348 */ /* 0x000fea0003c00000 */
[----:B------:R0:W1:Y:S02]  /*1b6b0*/  SHFL.UP P6, R14, R13, R12, R11 ;  /* 0x0400000c0d0e7389 */ /* 0x00006400000c000b */
[----:B01----:R-:W-:Y:S01]  /*1b6c0*/  ENDCOLLECTIVE ;  /* 0x000000000000791b */ /* 0x003fe20003800000 */
.L_x_10693:
[----:B------:R-:W-:Y:S01]  /*1b6d0*/  IMAD.MOV.U32 R12, RZ, RZ, 0x8 ;  /* 0x00000008ff0c7424 */ /* 0x000fe200078e00ff */
[----:B------:R-:W-:-:S05]  /*1b6e0*/  SEL R3, R14, RZ, P3 ;  /* 0x000000ff0e037207 */ /* 0x000fca0001800000 */
[----:B------:R-:W-:-:S04]  /*1b6f0*/  IMAD.IADD R3, R2, 0x1, R3 ;  /* 0x0000000102037824 */ /* 0x000fc800078e0203 */
[----:B------:R-:W-:-:S07]  /*1b700*/  IMAD.MOV.U32 R13, RZ, RZ, R3 ;  /* 0x000000ffff0d7224 */ /* 0x000fce00078e0003 */
[----:B------:R-:W-:Y:S05]  /*1b710*/  WARPSYNC.COLLECTIVE R15, `(.L_x_10694) ;  /* 0x000000000f087348 */ /* 0x000fea0003c00000 */
[----:B------:R0:W1:Y:S02]  /*1b720*/  SHFL.UP P6, R14, R13, R12, R11 ;  /* 0x0400000c0d0e7389 */ /* 0x00006400000c000b */
[----:B01----:R-:W-:Y:S01]  /*1b730*/  ENDCOLLECTIVE ;  /* 0x000000000000791b */ /* 0x003fe20003800000 */
.L_x_10694:
[----:B------:R-:W-:Y:S01]  /*1b740*/  IMAD.MOV.U32 R12, RZ, RZ, 0x10 ;  /* 0x00000010ff0c7424 */ /* 0x000fe200078e00ff */
[----:B------:R-:W-:-:S05]  /*1b750*/  SEL R4, R14, RZ, P4 ;  /* 0x000000ff0e047207 */ /* 0x000fca0002000000 */
[----:B------:R-:W-:-:S04]  /*1b760*/  IMAD.IADD R4, R3, 0x1, R4 ;  /* 0x0000000103047824 */ /* 0x000fc800078e0204 */
[----:B------:R-:W-:-:S07]  /*1b770*/  IMAD.MOV.U32 R13, RZ, RZ, R4 ;  /* 0x000000ffff0d7224 */ /* 0x000fce00078e0004 */
[----:B------:R-:W-:Y:S05]  /*1b780*/  WARPSYNC.COLLECTIVE R15, `(.L_x_10695) ;  /* 0x000000000f087348 */ /* 0x000fea0003c00000 */
[----:B------:R0:W1:Y:S02]  /*1b790*/  SHFL.UP P6, R14, R13, R12, R11 ;  /* 0x0400000c0d0e7389 */ /* 0x00006400000c000b */
[----:B01----:R-:W-:Y:S01]  /*1b7a0*/  ENDCOLLECTIVE ;  /* 0x000000000000791b */ /* 0x003fe20003800000 */
.L_x_10695:
        /* <DEDUP_REMOVED lines=8> */
.L_x_10696:
[----:B------:R-:W-:Y:S05]  /*1b830*/  BRA `(.L_x_10697) ;  /* 0xffffffd800947947 */ /* 0x000fea000383ffff */
.L_x_10632:
[----:B------:R-:W-:Y:S01]  /*1b840*/  BSSY B0, `(.L_x_10698) ;  /* 0x0000006000007945 */ /* 0x000fe20003800000 */
[----:B------:R-:W-:Y:S01]  /*1b850*/  PLOP3.LUT P6, PT, P6, PT, PT, 0x8, 0x0 ;  /* 0x000000000000781c */ /* 0x000fe200037ce170 */
[----:B------:R-:W-:-:S12]  /*1b860*/  IMAD.MOV.U32 R15, RZ, RZ, -0x1 ;  /* 0xffffffffff0f7424 */ /* 0x000fd800078e00ff */
[----:B0-2---:R-:W-:Y:S05]  /*1b870*/  WARPSYNC.COLLECTIVE R15, `(.L_x_10699) ;  /* 0x000000000f087348 */ /* 0x005fea0003c00000 */
[----:B------:R-:W-:Y:S01]  /*1b880*/  VOTE.ANY R14, PT, P6 ;  /* 0x00000000000e7806 */ /* 0x000fe200030e0100 */
[----:B0-2---:R-:W-:Y:S06]  /*1b890*/  ENDCOLLECTIVE ;  /* 0x000000000000791b */ /* 0x005fec0003800000 */
.L_x_10699:
[----:B------:R-:W-:Y:S05]  /*1b8a0*/  BSYNC B0 ;  /* 0x0000000000007941 */ /* 0x000fea0003800000 */
.L_x_10698:
[----:B------:R-:W-:Y:S02]  /*1b8b0*/  IMAD.MOV.U32 R3, RZ, RZ, R14 ;  /* 0x000000ffff037224 */ /* 0x000fe400078e000e */
[----:B------:R-:W-:Y:S02]  /*1b8c0*/  IMAD.MOV.U32 R13, RZ, RZ, R25 ;  /* 0x000000ffff0d7224 */ /* 0x000fe400078e0019 */
[----:B------:R-:W0:Y:S01]  /*1b8d0*/  POPC R7, R3 ;  /* 0x0000000300077309 */ /* 0x000e220000000000 */
[----:B------:R-:W-:Y:S02]  /*1b8e0*/  IMAD.MOV.U32 R11, RZ, RZ, 0x1f ;  /* 0x0000001fff0b7424 */ /* 0x000fe400078e00ff */
[----:B------:R-:W-:Y:S02]  /*1b8f0*/  IMAD.MOV.U32 R15, RZ, RZ, -0x1 ;  /* 0xffffffffff0f7424 */ /* 0x000fe400078e00ff */
[----:B0-----:R-:W-:Y:S02]  /*1b900*/  IMAD.MOV.U32 R12, RZ, RZ, R7 ;  /* 0x000000ffff0c7224 */ /* 0x001fe400078e0007 */
[----:B------:R-:W-:-:S07]  /*1b910*/  IMAD.IADD R27, R7, 0x1, R27 ;  /* 0x00000001071b7824 */ /* 0x000fce00078e021b */
[----:B------:R-:W-:Y:S05]  /*1b920*/  WARPSYNC.COLLECTIVE R15, `(.L_x_10700) ;  /* 0x000000000f087348 */ /* 0x000fea0003c00000 */
[----:B------:R0:W1:Y:S02]  /*1b930*/  SHFL.IDX P6, R14, R13, R12, R11 ;  /* 0x0000000c0d0e7389 */ /* 0x00006400000c000b */
[----:B01----:R-:W-:Y:S01]  /*1b940*/  ENDCOLLECTIVE ;  /* 0x000000000000791b */ /* 0x003fe20003800000 */
.L_x_10700:
[----:B------:R-:W-:Y:S02]  /*1b950*/  IMAD.MOV.U32 R13, RZ, RZ, R5 ;  /* 0x000000ffff0d7224 */ /* 0x000fe400078e0005 */
[----:B------:R-:W-:-:S07]  /*1b960*/  IMAD.MOV.U32 R25, RZ, RZ, R14 ;  /* 0x000000ffff197224 */ /* 0x000fce00078e000e */
[----:B------:R-:W-:Y:S05]  /*1b970*/  WARPSYNC.COLLECTIVE R15, `(.L_x_10701) ;  /* 0x000000000f087348 */ /* 0x000fea0003c00000 */
[----:B------:R0:W1:Y:S02]  /*1b980*/  SHFL.IDX P6, R14, R13, R12, R11 ;  /* 0x0000000c0d0e7389 */ /* 0x00006400000c000b */
[----:B01----:R-:W-:Y:S01]  /*1b990*/  ENDCOLLECTIVE ;  /* 0x000000000000791b */ /* 0x003fe20003800000 */
.L_x_10701:
[----:B------:R-:W-:Y:S01]  /*1b9a0*/  IMAD.MOV.U32 R5, RZ, RZ, R14 ;  /* 0x000000ffff057224 */ /* 0x000fe200078e000e */
[----:B------:R-:W-:Y:S06]  /*1b9b0*/  BRA `(.L_x_10702) ;  /* 0xffffffd800747947 */ /* 0x000fec000383ffff */
.L_x_10634:
[----:B------:R-:W-:Y:S01]  /*1b9c0*/  BSSY B0, `(.L_x_10703) ;  /* 0x0000007000007945 */ /* 0x000fe20003800000 */
[----:B------:R-:W-:Y:S02]  /*1b9d0*/  IMAD.MOV.U32 R13, RZ, RZ, R2 ;  /* 0x000000ffff0d7224 */ /* 0x000fe400078e0002 */
[----:B------:R-:W-:Y:S02]  /*1b9e0*/  IMAD.MOV.U32 R11, RZ, RZ, 0x1f ;  /* 0x0000001fff0b7424 */ /* 0x000fe400078e00ff */
[----:B------:R-:W-:-:S07]  /*1b9f0*/  IMAD.MOV.U32 R15, RZ, RZ, -0x1 ;  /* 0xffffffffff0f7424 */ /* 0x000fce00078e00ff */
[----:B01-34-:R-:W-:Y:S05]  /*1ba00*/  WARPSYNC.COLLECTIVE R15, `(.L_x_10704) ;  /* 0x000000000f087348 */ /* 0x01bfea0003c00000 */
[----:B------:R2:W0:Y:S02]  /*1ba10*/  SHFL.IDX P6, R14, R13, R12, R11 ;  /* 0x0000000c0d0e7389 */ /* 0x00042400000c000b */
[----:B01234-:R-:W-:Y:S01]  /*1ba20*/  ENDCOLLECTIVE ;  /* 0x000000000000791b */ /* 0x01ffe20003800000 */
.L_x_10704:
[----:B------:R-:W-:Y:S05]  /*1ba30*/  BSYNC B0 ;  /* 0x0000000000007941 */ /* 0x000fea0003800000 */
.L_x_10703:
[----:B------:R-:W-:Y:S01]  /*1ba40*/  IMAD.MOV.U32 R24, RZ, RZ, R14 ;  /* 0x000000ffff187224 */ /* 0x000fe200078e000e */
[----:B------:R-:W-:Y:S06]  /*1ba50*/  BRA `(.L_x_10633) ;  /* 0xffffffd800647947 */ /* 0x000fec000383ffff */
.L_x_10640:
[----:B0-----:R0:W2:Y:S02]  /*1ba60*/  SYNCS.PHASECHK.TRANS64.TRYWAIT P0, [R9+URZ+0x2d820], R0 ;  /* 0x02d82000090075a7 */ /* 0x0010a4000800017f */
[----:B--2---:R-:W-:Y:S05]  /*1ba70*/  @!P0 NANOSLEEP.SYNCS 0x989680 ;  /* 0x009896800000895d */ /* 0x004fea0003900000 */
[----:B------:R-:W2:Y:S02]  /*1ba80*/  @!P0 SYNCS.PHASECHK.TRANS64 P0, [R9+URZ+0x2d820], R0 ;  /* 0x02d82000090085a7 */ /* 0x000ea4000800007f */
[----:B--2---:R-:W-:Y:S05]  /*1ba90*/  @!P0 BRA `(.L_x_10640) ;  /* 0xfffffffc00f08947 */ /* 0x004fea000383ffff */
[----:B------:R-:W-:Y:S05]  /*1baa0*/  BRA `(.L_x_10705) ;  /* 0xffffffe000bc7947 */ /* 0x000fea000383ffff */
.L_x_10641:
[----:B------:R-:W2:Y:S01]  /*1bab0*/  S2R R2, SR_TID.X ;  /* 0x0000000000027919 */ /* 0x000ea20000002100 */
[----:B------:R-:W-:Y:S01]  /*1bac0*/  BSSY B0, `(.L_x_10706) ;  /* 0x000000a000007945 */ /* 0x000fe20003800000 */
[----:B------:R-:W-:Y:S02]  /*1bad0*/  IMAD.MOV.U32 R12, RZ, RZ, RZ ;  /* 0x000000ffff0c7224 */ /* 0x000fe400078e00ff */
[----:B------:R-:W-:Y:S02]  /*1bae0*/  IMAD.MOV.U32 R11, RZ, RZ, 0x1f ;  /* 0x0000001fff0b7424 */ /* 0x000fe400078e00ff */
[----:B------:R-:W-:Y:S01]  /*1baf0*/  IMAD.MOV.U32 R15, RZ, RZ, -0x1 ;  /* 0xffffffffff0f7424 */ /* 0x000fe200078e00ff */
[----:B--2---:R-:W-:-:S04]  /*1bb00*/  SHF.R.U32.HI R2, RZ, 0x5, R2 ;  /* 0x00000005ff027819 */ /* 0x004fc80000011602 */
[----:B------:R-:W-:-:S05]  /*1bb10*/  LOP3.LUT R2, R2, 0x3, RZ, 0xc0, !PT ;  /* 0x0000000302027812 */ /* 0x000fca00078ec0ff */
[----:B------:R-:W-:-:S07]  /*1bb20*/  IMAD.MOV.U32 R13, RZ, RZ, R2 ;  /* 0x000000ffff0d7224 */ /* 0x000fce00078e0002 */
[----:B01-3--:R-:W-:Y:S05]  /*1bb30*/  WARPSYNC.COLLECTIVE R15, `(.L_x_10707) ;  /* 0x000000000f087348 */ /* 0x00bfea0003c00000 */
[----:B------:R2:W4:Y:S02]  /*1bb40*/  SHFL.IDX P6, R14, R13, R12, R11 ;  /* 0x0000000c0d0e7389 */ /* 0x00052400000c000b */
[----:B01234-:R-:W-:Y:S01]  /*1bb50*/  ENDCOLLECTIVE ;  /* 0x000000000000791b */ /* 0x01ffe20003800000 */
.L_x_10707:
[----:B------:R-:W-:Y:S05]  /*1bb60*/  BSYNC B0 ;  /* 0x0000000000007941 */ /* 0x000fea0003800000 */
.L_x_10706:
[----:B------:R-:W-:Y:S05]  /*1bb70*/  BRA `(.L_x_10708) ;  /* 0xffffffe000a47947 */ /* 0x000fea000383ffff */
.L_x_10644:
[----:B------:R-:W-:Y:S01]  /*1bb80*/  BSSY B1, `(.L_x_10709) ;  /* 0x0000006000017945 */ /* 0x000fe20003800000 */
[----:B------:R-:W-:-:S07]  /*1bb90*/  IMAD.MOV.U32 R15, RZ, RZ, -0x1 ;  /* 0xffffffffff0f7424 */ /* 0x000fce00078e00ff */
[----:B01-3--:R-:W-:Y:S05]  /*1bba0*/  WARPSYNC.COLLECTIVE R15, `(.L_x_10710) ;  /* 0x000000000f0c7348 */ /* 0x00bfea0003c00000 */
[----:B------:R-:W-:Y:S02]  /*1bbb0*/  ELECT P6, UR62, PT ;  /* 0x00000000003e782f */ /* 0x000fe400038c0000 */
[----:B------:R-:W-:Y:S01]  /*1bbc0*/  MOV R14, UR62 ;  /* 0x0000003e000e7c02 */ /* 0x000fe20008000f00 */
[----:B01-3--:R-:W-:Y:S10]  /*1bbd0*/  ENDCOLLECTIVE ;  /* 0x000000000000791b */ /* 0x00bff40003800000 */
.L_x_10710:
[----:B------:R-:W-:Y:S05]  /*1bbe0*/  BSYNC B1 ;  /* 0x0000000000017941 */ /* 0x000fea0003800000 */
.L_x_10709:
[----:B------:R-:W-:Y:S05]  /*1bbf0*/  BRA `(.L_x_10711) ;  /* 0xffffffe0009c7947 */ /* 0x000fea000383ffff */
.L_x_10646:
[----:B0-----:R0:W1:Y:S02]  /*1bc00*/  SYNCS.PHASECHK.TRANS64.TRYWAIT P0, [R7+URZ], R2 ;  /* 0x00000002070075a7 */ /* 0x001064000800017f */
[----:B-1----:R-:W-:Y:S05]  /*1bc10*/  @!P0 NANOSLEEP.SYNCS 0x989680 ;  /* 0x009896800000895d */ /* 0x002fea0003900000 */
[----:B------:R-:W1:Y:S02]  /*1bc20*/  @!P0 SYNCS.PHASECHK.TRANS64 P0, [R7+URZ], R2 ;  /* 0x00000002070085a7 */ /* 0x000e64000800007f */
[----:B-1----:R-:W-:Y:S05]  /*1bc30*/  @!P0 BRA `(.L_x_10646) ;  /* 0xfffffffc00f08947 */ /* 0x002fea000383ffff */
[----:B------:R-:W-:Y:S05]  /*1bc40*/  BRA `(.L_x_10712) ;  /* 0xffffffe000d07947 */ /* 0x000fea000383ffff */
.L_x_10647:
[----:B-1----:R1:W2:Y:S02]  /*1bc50*/  SYNCS.PHASECHK.TRANS64.TRYWAIT P0, [R3+URZ], R0 ;  /* 0x00000000030075a7 */ /* 0x0022a4000800017f */
[----:B--2---:R-:W-:Y:S05]  /*1bc60*/  @!P0 NANOSLEEP.SYNCS 0x989680 ;  /* 0x009896800000895d */ /* 0x004fea0003900000 */
[----:B------:R-:W2:Y:S02]  /*1bc70*/  @!P0 SYNCS.PHASECHK.TRANS64 P0, [R3+URZ], R0 ;  /* 0x00000000030085a7 */ /* 0x000ea4000800007f */
[----:B--2---:R-:W-:Y:S05]  /*1bc80*/  @!P0 BRA `(.L_x_10647) ;  /* 0xfffffffc00f08947 */ /* 0x004fea000383ffff */
[----:B------:R-:W-:Y:S05]  /*1bc90*/  BRA `(.L_x_10713) ;  /* 0xffffffe000c47947 */ /* 0x000fea000383ffff */
.L_x_10649:
[----:B-1----:R1:W2:Y:S02]  /*1bca0*/  SYNCS.PHASECHK.TRANS64.TRYWAIT P0, [R5+URZ], R2 ;  /* 0x00000002050075a7 */ /* 0x0022a4000800017f */
[----:B--2---:R-:W-:Y:S05]  /*1bcb0*/  @!P0 NANOSLEEP.SYNCS 0x989680 ;  /* 0x009896800000895d */ /* 0x004fea0003900000 */
[----:B------:R-:W2:Y:S02]  /*1bcc0*/  @!P0 SYNCS.PHASECHK.TRANS64 P0, [R5+URZ], R2 ;  /* 0x00000002050085a7 */ /* 0x000ea4000800007f */
[----:B--2---:R-:W-:Y:S05]  /*1bcd0*/  @!P0 BRA `(.L_x_10649) ;  /* 0xfffffffc00f08947 */ /* 0x004fea000383ffff */
[----:B------:R-:W-:Y:S05]  /*1bce0*/  BRA `(.L_x_10714) ;  /* 0xffffffe000c87947 */ /* 0x000fea000383ffff */
.L_x_10715:
        /* <DEDUP_REMOVED lines=9> */
.L_x_14864:


//--------------------- .text._ZN7cutlass13device_kernelIN5flash11enable_sm90INS1_16FlashAttnFwdSm90INS1_25CollectiveMainloopFwdSm90ILi2EN4cute5tupleIJNS5_1CILi1EEES8_S8_EEENS6_IJNS7_ILi192EEENS7_ILi128EEENS7_ILi96EEEEEELi96ENS_10bfloat16_tEfNS_4arch4Sm90ELb0ELb1ELb1ELb1ELb0ELb1ELb0ELb0ELb1ELb1ELb1ELb0EEENS1_21CollectiveEpilogueFwdINS6_IJSA_SC_SB_EEES9_SE_SG_Li384ELb1ELb1ELb1ELb0EEENS1_36VarlenDynamicPersistentTileSchedulerILi192ELi128ELi384ELi128ELb1ELb1ELb1ELb1ELb0ELb1EEEEEEEEEvNT_6ParamsE --------------------------
	.section	.text._ZN7cutlass13device_kernelIN5flash11enable_sm90INS1_16FlashAttnFwdSm90INS1_25CollectiveMainloopFwdSm90ILi2EN4cute5tupleIJNS5_1CILi1EEES8_S8_EEENS6_IJNS7_ILi192EEENS7_ILi128EEENS7_ILi96EEEEEELi96ENS_10bfloat16_tEfNS_4arch4Sm90ELb0ELb1ELb1ELb1ELb0ELb1ELb0ELb0ELb1ELb1ELb1ELb0EEENS1_21CollectiveEpilogueFwdINS6_IJSA_SC_SB_EEES9_SE_SG_Li384ELb1ELb1ELb1ELb0EEENS1_36VarlenDynamicPersistentTileSchedulerILi192ELi128ELi384ELi128ELb1ELb1ELb1ELb1ELb0ELb1EEEEEEEEEvNT_6ParamsE,"ax",@progbits
	.align	128
.text._ZN7cutlass13device_kernelIN5flash11enable_sm90INS1_16FlashAttnFwdSm90INS1_25CollectiveMainloopFwdSm90ILi2EN4cute5tupleIJNS5_1CILi1EEES8_S8_EEENS6_IJNS7_ILi192EEENS7_ILi128EEENS7_ILi96EEEEEELi96ENS_10bfloat16_tEfNS_4arch4Sm90ELb0ELb1ELb1ELb1ELb0ELb1ELb0ELb0ELb1ELb1ELb1ELb0EEENS1_21CollectiveEpilogueFwdINS6_IJSA_SC_SB_EEES9_SE_SG_Li384ELb1ELb1ELb1ELb0EEENS1_36VarlenDynamicPersistentTileSchedulerILi192ELi128ELi384ELi128ELb1ELb1ELb1ELb1ELb0ELb1EEEEEEEEEvNT_6ParamsE:
        .type           _ZN7cutlass13device_kernelIN5flash11enable_sm90INS1_16FlashAttnFwdSm90INS1_25CollectiveMainloopFwdSm90ILi2EN4cute5tupleIJNS5_1CILi1EEES8_S8_EEENS6_IJNS7_ILi192EEENS7_ILi128EEENS7_ILi96EEEEEELi96ENS_10bfloat16_tEfNS_4arch4Sm90ELb0ELb1ELb1ELb1ELb0ELb1ELb0ELb0ELb1ELb1ELb1ELb0EEENS1_21CollectiveEpilogueFwdINS6_IJSA_SC_SB_EEES9_SE_SG_Li384ELb1ELb1ELb1ELb0EEENS1_36VarlenDynamicPersistentTileSchedulerILi192ELi128ELi384ELi128ELb1ELb1ELb1ELb1ELb0ELb1EEEEEEEEEvNT_6ParamsE,@function
        .size           _ZN7cutlass13device_kernelIN5flash11enable_sm90INS1_16FlashAttnFwdSm90INS1_25CollectiveMainloopFwdSm90ILi2EN4cute5tupleIJNS5_1CILi1EEES8_S8_EEENS6_IJNS7_ILi192EEENS7_ILi128EEENS7_ILi96EEEEEELi96ENS_10bfloat16_tEfNS_4arch4Sm90ELb0ELb1ELb1ELb1ELb0ELb1ELb0ELb0ELb1ELb1ELb1ELb0EEENS1_21CollectiveEpilogueFwdINS6_IJSA_SC_SB_EEES9_SE_SG_Li384ELb1ELb1ELb1ELb0EEENS1_36VarlenDynamicPersistentTileSchedulerILi192ELi128ELi384ELi128ELb1ELb1ELb1ELb1ELb0ELb1EEEEEEEEEvNT_6ParamsE,(.L_x_14865 - _ZN7cutlass13device_kernelIN5flash11enable_sm90INS1_16FlashAttnFwdSm90INS1_25CollectiveMainloopFwdSm90ILi2EN4cute5tupleIJNS5_1CILi1EEES8_S8_EEENS6_IJNS7_ILi192EEENS7_ILi128EEENS7_ILi96EEEEEELi96ENS_10bfloat16_tEfNS_4arch4Sm90ELb0ELb1ELb1ELb1ELb0ELb1ELb0ELb0ELb1ELb1ELb1ELb0EEENS1_21CollectiveEpilogueFwdINS6_IJSA_SC_SB_EEES9_SE_SG_Li384ELb1ELb1ELb1ELb0EEENS1_36VarlenDynamicPersistentTileSchedulerILi192ELi128ELi384ELi128ELb1ELb1ELb1ELb1ELb0ELb1EEEEEEEEEvNT_6ParamsE)
        .other          _ZN7cutlass13device_kernelIN5flash11enable_sm90INS1_16FlashAttnFwdSm90INS1_25CollectiveMainloopFwdSm90ILi2EN4cute5tupleIJNS5_1CILi1EEES8_S8_EEENS6_IJNS7_ILi192EEENS7_ILi128EEENS7_ILi96EEEEEELi96ENS_10bfloat16_tEfNS_4arch4Sm90ELb0ELb1ELb1ELb1ELb0ELb1ELb0ELb0ELb1ELb1ELb1ELb0EEENS1_21CollectiveEpilogueFwdINS6_IJSA_SC_SB_EEES9_SE_SG_Li384ELb1ELb1ELb1ELb0EEENS1_36VarlenDynamicPersistentTileSchedulerILi192ELi128ELi384ELi128ELb1ELb1ELb1ELb1ELb0ELb1EEEEEEEEEvNT_6ParamsE,@"STO_CUDA_ENTRY STV_DEFAULT"
_ZN7cutlass13device_kernelIN5flash11enable_sm90INS1_16FlashAttnFwdSm90INS1_25CollectiveMainloopFwdSm90ILi2EN4cute5tupleIJNS5_1CILi1EEES8_S8_EEENS6_IJNS7_ILi192EEENS7_ILi128EEENS7_ILi96EEEEEELi96ENS_10bfloat16_tEfNS_4arch4Sm90ELb0ELb1ELb1ELb1ELb0ELb1ELb0ELb0ELb1ELb1ELb1ELb0EEENS1_21CollectiveEpilogueFwdINS6_IJSA_SC_SB_EEES9_SE_SG_Li384ELb1ELb1ELb1ELb0EEENS1_36VarlenDynamicPersistentTileSchedulerILi192ELi128ELi384ELi128ELb1ELb1ELb1ELb1ELb0ELb1EEEEEEEEEvNT_6ParamsE:
        /* <DEDUP_REMOVED lines=24> */
.L_x_10717:
[----:B------:R-:W-:Y:S05]  /*0180*/  BSYNC B0 ;  /* 0x0000000000007941 */ /* 0x000fea0003800000 */
.L_x_10716:
        /* <DEDUP_REMOVED lines=41> */
.L_x_10718:
        /* <DEDUP_REMOVED lines=22> */
.L_x_10719:
        /* <DEDUP_REMOVED lines=18> */
.L_x_10720:
        /* <DEDUP_REMOVED lines=22> */
.L_x_10721:
        /* <DEDUP_REMOVED lines=22> */
.L_x_10722:
        /* <DEDUP_REMOVED lines=8> */
.L_x_10725:
        /* <DEDUP_REMOVED lines=21> */
[----:B------:R-:W0:Y:S01]  /*0b30*/  S2R R0, SR_TID.X ;  /* 0x0000000000007919 */ /* 0x000e220000002100 */
[----:B------:R-:W-:Y:S01]  /*0b40*/  IMAD.MOV.U32 R141, RZ, RZ, 0x40 ;  /* 0x00000040ff8d7424 */ /* 0x000fe200078e00ff */
[----:B------:R-:W-:Y:S01]  /*0b50*/  R2UR UR38, R2 ;  /* 0x00000000022672ca */ /* 0x000fe200000e0000 */
[----:B------:R-:W-:Y:S01]  /*0b60*/  IMAD.MOV.U32 R154, RZ, RZ, RZ ;  /* 0x000000ffff9a7224 */ /* 0x000fe200078e00ff */
[----:B------:R-:W-:Y:S01]  /*0b70*/  ULOP3.LUT UR37, UR36, 0x1, URZ, 0xfc, !UPT ;  /* 0x0000000124257892 */ /* 0x000fe2000f8efc3f */
[----:B------:R-:W-:-:S10]  /*0b80*/  IMAD.MOV.U32 R19, RZ, RZ, RZ ;  /* 0x000000ffff137224 */ /* 0x000fd400078e00ff */
[----:B------:R-:W-:Y:S01]  /*0b90*/  UIADD3 UR38, UR38, 0xc400, URZ ;  /* 0x0000c40026267890 */ /* 0x000fe2000fffe03f */
[----:B0-----:R-:W-:-:S05]  /*0ba0*/  VIADD R0, R0, 0xffffff80 ;  /* 0xffffff8000007836 */ /* 0x001fca0000000000 */
[----:B------:R-:W-:Y:S02]  /*0bb0*/  SHF.R.S32.HI R3, RZ, 0x1f, R0 ;  /* 0x0000001fff037819 */ /* 0x000fe40000011400 */
[-C--:B------:R-:W-:Y:S02]  /*0bc0*/  LEA.HI R9, R0, R0.reuse, RZ, 0x1 ;  /* 0x0000000000097211 */ /* 0x080fe400078f08ff */
[CC--:B------:R-:W-:Y:S02]  /*0bd0*/  LEA.HI R4, R3.reuse, R0.reuse, RZ, 0x2 ;  /* 0x0000000003047211 */ /* 0x0c0fe400078f10ff */
[CC--:B------:R-:W-:Y:S02]  /*0be0*/  LEA.HI R5, R3.reuse, R0.reuse, RZ, 0x4 ;  /* 0x0000000003057211 */ /* 0x0c0fe400078f20ff */
[CC--:B------:R-:W-:Y:S02]  /*0bf0*/  LEA.HI R8, R3.reuse, R0.reuse, RZ, 0x5 ;  /* 0x0000000003087211 */ /* 0x0c0fe400078f28ff */
[----:B------:R-:W-:-:S02]  /*0c00*/  LEA.HI R3, R3, R0, RZ, 0x7 ;  /* 0x0000000003037211 */ /* 0x000fc400078f38ff */
[--C-:B------:R-:W-:Y:S02]  /*0c10*/  SHF.R.S32.HI R10, RZ, 0x2, R4.reuse ;  /* 0x00000002ff0a7819 */ /* 0x100fe40000011404 */
[----:B------:R-:W-:Y:S02]  /*0c20*/  SHF.R.S32.HI R13, RZ, 0x1f, R4 ;  /* 0x0000001fff0d7819 */ /* 0x000fe40000011404 */
[----:B------:R-:W-:Y:S02]  /*0c30*/  LOP3.LUT R15, R4, 0xfffffffc, RZ, 0xc0, !PT ;  /* 0xfffffffc040f7812 */ /* 0x000fe400078ec0ff */
[----:B------:R-:W-:Y:S02]  /*0c40*/  SHF.R.S32.HI R4, RZ, 0x7, R3 ;  /* 0x00000007ff047819 */ /* 0x000fe40000011403 */
[----:B------:R-:W-:Y:S01]  /*0c50*/  LOP3.LUT R3, R3, 0xffffff80, RZ, 0xc0, !PT ;  /* 0xffffff8003037812 */ /* 0x000fe200078ec0ff */
[----:B------:R-:W-:Y:S01]  /*0c60*/  IMAD.IADD R15, R0, 0x1, -R15 ;  /* 0x00000001000f7824 */ /* 0x000fe200078e0a0f */
[----:B------:R-:W-:Y:S01]  /*0c70*/  LEA.HI R13, R13, R10, RZ, 0x2 ;  /* 0x0000000a0d0d7211 */ /* 0x000fe200078f10ff */
[----:B------:R-:W-:Y:S01]  /*0c80*/  IMAD.HI R12, R4, 0x55555556, RZ ;  /* 0x55555556040c7827 */ /* 0x000fe200078e02ff */
[----:B------:R-:W-:-:S02]  /*0c90*/  LOP3.LUT R7, R5, 0xfffffff0, RZ, 0xc0, !PT ;  /* 0xfffffff005077812 */ /* 0x000fc400078ec0ff */
[----:B------:R-:W-:Y:S01]  /*0ca0*/  LOP3.LUT R13, R13, 0xfffffffc, RZ, 0xc0, !PT ;  /* 0xfffffffc0d0d7812 */ /* 0x000fe200078ec0ff */
[C---:B------:R-:W-:Y:S01]  /*0cb0*/  IMAD.IADD R24, R0.reuse, 0x1, -R3 ;  /* 0x0000000100187824 */ /* 0x040fe200078e0a03 */
[----:B------:R-:W-:Y:S01]  /*0cc0*/  LOP3.LUT R11, R9, 0xfffffffe, RZ, 0xc0, !PT ;  /* 0xfffffffe090b7812 */ /* 0x000fe200078ec0ff */
[----:B------:R-:W-:Y:S01]  /*0cd0*/  IMAD.IADD R7, R0, 0x1, -R7 ;  /* 0x0000000100077824 */ /* 0x000fe200078e0a07 */
[----:B------:R-:W-:Y:S01]  /*0ce0*/  LEA.HI R3, R12, R12, RZ, 0x1 ;  /* 0x0000000c0c037211 */ /* 0x000fe200078f08ff */
[----:B------:R-:W-:Y:S01]  /*0cf0*/  IMAD.IADD R13, R10, 0x1, -R13 ;  /* 0x000000010a0d7824 */ /* 0x000fe200078e0a0d */
[----:B------:R-:W-:Y:S01]  /*0d00*/  SHF.R.S32.HI R10, RZ, 0x1f, R24 ;  /* 0x0000001fff0a7819 */ /* 0x000fe20000011418 */
[----:B------:R-:W-:Y:S01]  /*0d10*/  IMAD.IADD R11, R0, 0x1, -R11 ;  /* 0x00000001000b7824 */ /* 0x000fe200078e0a0b */
[----:B------:R-:W-:Y:S01]  /*0d20*/  SHF.R.S32.HI R0, RZ, 0x1f, R7 ;  /* 0x0000001fff007819 */ /* 0x000fe20000011407 */
[----:B------:R-:W-:Y:S01]  /*0d30*/  IMAD R12, R3, -0x3, R4 ;  /* 0xfffffffd030c7824 */ /* 0x000fe200078e0204 */
[----:B------:R-:W-:Y:S01]  /*0d40*/  LEA.HI R14, R10, R24, RZ, 0x2 ;  /* 0x000000180a0e7211 */ /* 0x000fe200078f10ff */
[----:B------:R-:W-:Y:S01]  /*0d50*/  IMAD.SHL.U32 R156, R11, 0x4, RZ ;  /* 0x000000040b9c7824 */ /* 0x000fe200078e00ff */
[----:B------:R-:W-:Y:S01]  /*0d60*/  SHF.R.S32.HI R136, RZ, 0x1, R9 ;  /* 0x00000001ff887819 */ /* 0x000fe20000011409 */
[----:B------:R-:W-:Y:S01]  /*0d70*/  STL [R1+0x60], R24 ;  /* 0x0000601801007387 */ /* 0x000fe20000100800 */
[--C-:B------:R-:W-:Y:S01]  /*0d80*/  SHF.R.S32.HI R3, RZ, 0x2, R14.reuse ;  /* 0x00000002ff037819 */ /* 0x100fe2000001140e */
[----:B------:R-:W-:Y:S01]  /*0d90*/  IMAD.SHL.U32 R13, R13, 0x40, RZ ;  /* 0x000000400d0d7824 */ /* 0x000fe200078e00ff */
[----:B------:R-:W-:Y:S01]  /*0da0*/  SHF.R.S32.HI R4, RZ, 0x1f, R14 ;  /* 0x0000001fff047819 */ /* 0x000fe2000001140e */
[----:B------:R-:W-:Y:S01]  /*0db0*/  IMAD.SHL.U32 R22, R11, 0x8, RZ ;  /* 0x000000080b167824 */ /* 0x000fe200078e00ff */
[----:B------:R-:W-:-:S02]  /*0dc0*/  SHF.R.S32.HI R6, RZ, 0x4, R5 ;  /* 0x00000004ff067819 */ /* 0x000fc40000011405 */
[----:B------:R-:W-:Y:S02]  /*0dd0*/  LEA.HI R0, R0, R7, RZ, 0x3 ;  /* 0x0000000700007211 */ /* 0x000fe400078f18ff */
[----:B------:R-:W-:Y:S02]  /*0de0*/  LEA.HI R9, R9, R136, RZ, 0x1 ;  /* 0x0000008809097211 */ /* 0x000fe400078f08ff */
[----:B------:R-:W-:Y:S02]  /*0df0*/  LEA.HI R16, R4, R3, RZ, 0x3 ;  /* 0x0000000304107211 */ /* 0x000fe400078f18ff */
[----:B------:R-:W-:Y:S02]  /*0e00*/  LEA.HI R5, R5, R6, RZ, 0x1 ;  /* 0x0000000605057211 */ /* 0x000fe400078f08ff */
[----:B------:R-:W-:Y:S02]  /*0e10*/  LOP3.LUT R4, R0, 0xfffffff8, RZ, 0xc0, !PT ;  /* 0xfffffff800047812 */ /* 0x000fe400078ec0ff */
[----:B------:R-:W-:-:S02]  /*0e20*/  LOP3.LUT R9, R9, 0x7fffffe, RZ, 0xc0, !PT ;  /* 0x07fffffe09097812 */ /* 0x000fc400078ec0ff */
[----:B------:R-:W-:Y:S01]  /*0e30*/  LOP3.LUT R16, R16, 0xfffffff8, RZ, 0xc0, !PT ;  /* 0xfffffff810107812 */ /* 0x000fe200078ec0ff */
[----:B------:R-:W-:Y:S01]  /*0e40*/  IMAD.IADD R4, R7, 0x1, -R4 ;  /* 0x0000000107047824 */ /* 0x000fe200078e0a04 */
[----:B------:R-:W-:Y:S01]  /*0e50*/  LOP3.LUT R5, R5, 0x1ffffffe, RZ, 0xc0, !PT ;  /* 0x1ffffffe05057812 */ /* 0x000fe200078ec0ff */
[----:B------:R-:W-:Y:S01]  /*0e60*/  IMAD.IADD R9, R136, 0x1, -R9 ;  /* 0x0000000188097824 */ /* 0x000fe200078e0a09 */
[----:B------:R-:W-:Y:S01]  /*0e70*/  SHF.R.S32.HI R8, RZ, 0x5, R8 ;  /* 0x00000005ff087819 */ /* 0x000fe20000011408 */
[----:B------:R-:W-:Y:S01]  /*0e80*/  IMAD.IADD R16, R3, 0x1, -R16 ;  /* 0x0000000103107824 */ /* 0x000fe200078e0a10 */
[----:B------:R-:W-:Y:S01]  /*0e90*/  LEA.HI R10, R10, R24, RZ, 0x5 ;  /* 0x000000180a0a7211 */ /* 0x000fe200078f28ff */
[----:B------:R-:W-:Y:S01]  /*0ea0*/  IMAD.IADD R5, R6, 0x1, -R5 ;  /* 0x0000000106057824 */ /* 0x000fe200078e0a05 */
[C---:B------:R-:W-:Y:S01]  /*0eb0*/  R2P PR, R4.reuse, 0x6 ;  /* 0x0000000604007804 */ /* 0x040fe20000000000 */
[----:B------:R-:W-:Y:S01]  /*0ec0*/  IMAD.SHL.U32 R3, R4, 0x40, RZ ;  /* 0x0000004004037824 */ /* 0x000fe200078e00ff */
[----:B------:R-:W-:Y:S01]  /*0ed0*/  LOP3.LUT R14, R14, 0x7ffffffc, RZ, 0xc0, !PT ;  /* 0x7ffffffc0e0e7812 */ /* 0x000fe200078ec0ff */
[----:B------:R-:W-:Y:S01]  /*0ee0*/  IMAD R21, R6, 0x8, R9 ;  /* 0x0000000806157824 */ /* 0x000fe200078e0209 */
[----:B------:R-:W-:Y:S01]  /*0ef0*/  LEA.HI R17, R15, R15, RZ, 0x1 ;  /* 0x0000000f0f117211 */ /* 0x000fe200078f08ff */
[----:B------:R-:W-:Y:S01]  /*0f00*/  IMAD.SHL.U32 R6, R0, 0x40, RZ ;  /* 0x0000004000067824 */ /* 0x000fe200078e00ff */
[----:B------:R-:W-:Y:S01]  /*0f10*/  LOP3.LUT R3, R3, 0x1c0, RZ, 0xc0, !PT ;  /* 0x000001c003037812 */ /* 0x000fe200078ec0ff */
[----:B------:R-:W-:Y:S01]  /*0f20*/  IMAD.SHL.U32 R0, R5, 0x8, RZ ;  /* 0x0000000805007824 */ /* 0x000fe200078e00ff */
[----:B------:R-:W-:Y:S01]  /*0f30*/  LOP3.LUT R20, R17, 0x1ffffffe, RZ, 0xc0, !PT ;  /* 0x1ffffffe11147812 */ /* 0x000fe200078ec0ff */
[----:B------:R-:W-:Y:S01]  /*0f40*/  IMAD R9, R8, 0x10, R7 ;  /* 0x0000001008097824 */ /* 0x000fe200078e0207 */
[----:B------:R-:W-:Y:S01]  /*0f50*/  SHF.R.S32.HI R7, RZ, 0x5, R10 ;  /* 0x00000005ff077819 */ /* 0x000fe2000001140a */
[----:B------:R-:W-:Y:S01]  /*0f60*/  VIADD R4, R156, 0x10 ;  /* 0x000000109c047836 */ /* 0x000fe20000000000 */
[--C-:B------:R-:W-:Y:S01]  /*0f70*/  LOP3.LUT R5, R3, 0x8, R0.reuse, 0xf8, !PT ;  /* 0x0000000803057812 */ /* 0x100fe200078ef800 */
[----:B------:R-:W-:Y:S01]  /*0f80*/  IMAD.U32 R0, R9, 0x20, R0 ;  /* 0x0000002009007824 */ /* 0x000fe200078e0000 */
[----:B------:R-:W-:Y:S01]  /*0f90*/  LOP3.LUT R6, R6, 0x7ffffe00, RZ, 0xc0, !PT ;  /* 0x7ffffe0006067812 */ /* 0x000fe200078ec0ff */
[----:B------:R-:W-:Y:S01]  /*0fa0*/  IMAD R7, R7, 0x10, R16 ;  /* 0x0000001007077824 */ /* 0x000fe200078e0210 */
[----:B------:R-:W-:Y:S01]  /*0fb0*/  SHF.R.U32.HI R10, RZ, 0x3, R3 ;  /* 0x00000003ff0a7819 */ /* 0x000fe20000011603 */
[----:B------:R-:W-:Y:S01]  /*0fc0*/  IMAD.IADD R14, R24, 0x1, -R14 ;  /* 0x00000001180e7824 */ /* 0x000fe200078e0a0e */
[----:B------:R0:W-:Y:S01]  /*0fd0*/  STL [R1+0x68], R0 ;  /* 0x0000680001007387 */ /* 0x0001e20000100800 */
[----:B------:R-:W-:Y:S01]  /*0fe0*/  IMAD R3, R12, 0x40, R7 ;  /* 0x000000400c037824 */ /* 0x000fe200078e0207 */
[----:B------:R-:W-:Y:S01]  /*0ff0*/  LOP3.LUT R5, R5, R10, RZ, 0x3c, !PT ;  /* 0x0000000a05057212 */ /* 0x000fe200078e3cff */
[----:B------:R-:W-:Y:S01]  /*1000*/  IMAD R6, R8, 0x400, R6 ;  /* 0x0000040008067824 */ /* 0x000fe200078e0206 */
[----:B------:R-:W-:Y:S01]  /*1010*/  SEL R141, R141, 0xffffffc0, !P2 ;  /* 0xffffffc08d8d7807 */ /* 0x000fe20005000000 */
[----:B------:R-:W-:Y:S01]  /*1020*/  IMAD.SHL.U32 R12, R21, 0x20, RZ ;  /* 0x00000020150c7824 */ /* 0x000fe200078e00ff */
[----:B------:R1:W-:Y:S01]  /*1030*/  STL [R1+0x64], R3 ;  /* 0x0000640301007387 */ /* 0x0003e20000100800 */
[----:B------:R-:W-:Y:S01]  /*1040*/  IMAD.IADD R5, R6, 0x1, R5 ;  /* 0x0000000106057824 */ /* 0x000fe200078e0205 */
[----:B------:R-:W-:Y:S01]  /*1050*/  CS2R R16, SRZ ;  /* 0x0000000000107805 */ /* 0x000fe2000001ff00 */
[C---:B------:R-:W-:Y:S01]  /*1060*/  VIADD R6, R156.reuse, 0x8 ;  /* 0x000000089c067836 */ /* 0x040fe20000000000 */
[----:B0-----:R-:W-:Y:S01]  /*1070*/  SHF.R.S32.HI R0, RZ, 0x1f, R136 ;  /* 0x0000001fff007819 */ /* 0x001fe20000011488 */
[----:B------:R-:W-:Y:S01]  /*1080*/  VIADD R0, R156, 0x20 ;  /* 0x000000209c007836 */ /* 0x000fe20000000000 */
[----:B------:R-:W-:Y:S01]  /*1090*/  STL [R1+0x58], RZ ;  /* 0x000058ff01007387 */ /* 0x000fe20000100800 */
[----:B------:R-:W-:-:S02]  /*10a0*/  IMAD.SHL.U32 R137, R14, 0x2, RZ ;  /* 0x000000020e897824 */ /* 0x000fc400078e00ff */
[----:B------:R-:W-:Y:S01]  /*10b0*/  IMAD R140, R5, 0x2, R2 ;  /* 0x00000002058c7824 */ /* 0x000fe200078e0202 */
[----:B------:R0:W-:Y:S01]  /*10c0*/  STL [R1+0x2c], R4 ;  /* 0x00002c0401007387 */ /* 0x0001e20000100800 */
[----:B------:R-:W-:Y:S02]  /*10d0*/  VIADD R10, R137, 0x10 ;  /* 0x00000010890a7836 */ /* 0x000fe40000000000 */
[----:B------:R-:W-:Y:S01]  /*10e0*/  VIADD R142, R140, 0x21800 ;  /* 0x000218008c8e7836 */ /* 0x000fe20000000000 */
[----:B------:R2:W-:Y:S01]  /*10f0*/  STL [R1+0x28], R0 ;  /* 0x0000280001007387 */ /* 0x0005e20000100800 */
[----:B------:R-:W-:Y:S02]  /*1100*/  IMAD.IADD R20, R15, 0x1, -R20 ;  /* 0x000000010f147824 */ /* 0x000fe400078e0a14 */
[----:B------:R-:W-:Y:S01]  /*1110*/  VIADD R9, R137, 0x18 ;  /* 0x0000001889097836 */ /* 0x000fe20000000000 */
[----:B------:R3:W-:Y:S01]  /*1120*/  STL [R1+0x30], R6 ;  /* 0x0000300601007387 */ /* 0x0007e20000100800 */
[----:B-1----:R-:W-:Y:S01]  /*1130*/  IMAD R3, R20, 0x8, R3 ;  /* 0x0000000814037824 */ /* 0x002fe200078e0203 */
[----:B0-----:R-:W-:Y:S01]  /*1140*/  LOP3.LUT R4, R13, 0xc0, RZ, 0xc0, !PT ;  /* 0x000000c00d047812 */ /* 0x001fe200078ec0ff */
[C---:B------:R-:W-:Y:S01]  /*1150*/  VIADD R11, R137.reuse, 0x8 ;  /* 0x00000008890b7836 */ /* 0x040fe20000000000 */
[----:B------:R-:W-:Y:S01]  /*1160*/  SHF.R.S32.HI R5, RZ, 0x1f, R9 ;  /* 0x0000001fff057819 */ /* 0x000fe20000011409 */
[----:B------:R-:W-:-:S02]  /*1170*/  VIADD R8, R137, 0x20 ;  /* 0x0000002089087836 */ /* 0x000fc40000000000 */
[C---:B--2---:R-:W-:Y:S01]  /*1180*/  VIADD R0, R156.reuse, 0x18 ;  /* 0x000000189c007836 */ /* 0x044fe20000000000 */
[----:B------:R-:W-:Y:S01]  /*1190*/  STL [R1+0x8], R4 ;  /* 0x0000080401007387 */ /* 0x000fe20000100800 */
[C---:B------:R-:W-:Y:S01]  /*11a0*/  VIADD R7, R137.reuse, 0x28 ;  /* 0x0000002889077836 */ /* 0x040fe20000000000 */
[----:B------:R-:W-:Y:S01]  /*11b0*/  SHF.R.S32.HI R11, RZ, 0x1f, R11 ;  /* 0x0000001fff0b7819 */ /* 0x000fe2000001140b */
[----:B---3--:R-:W-:Y:S01]  /*11c0*/  VIADD R6, R156, 0x28 ;  /* 0x000000289c067836 */ /* 0x008fe20000000000 */
[----:B------:R0:W-:Y:S01]  /*11d0*/  STL [R1+0x34], R0 ;  /* 0x0000340001007387 */ /* 0x0001e20000100800 */
[----:B------:R-:W-:Y:S01]  /*11e0*/  VIADD R13, R137, 0x40 ;  /* 0x00000040890d7836 */ /* 0x000fe20000000000 */
[----:B------:R-:W-:Y:S02]  /*11f0*/  SHF.R.S32.HI R8, RZ, 0x1f, R8 ;  /* 0x0000001fff087819 */ /* 0x000fe40000011408 */
[----:B------:R1:W-:Y:S01]  /*1200*/  STL [R1+0x38], R6 ;  /* 0x0000380601007387 */ /* 0x0003e20000100800 */
[----:B------:R-:W-:-:S02]  /*1210*/  SHF.R.S32.HI R7, RZ, 0x1f, R7 ;  /* 0x0000001fff077819 */ /* 0x000fc40000011407 */
[----:B0-----:R-:W-:Y:S02]  /*1220*/  LOP3.LUT R0, R4, 0x8, R22, 0xf8, !PT ;  /* 0x0000000804007812 */ /* 0x001fe400078ef816 */
[----:B------:R-:W-:Y:S01]  /*1230*/  SHF.R.U32.HI R4, RZ, 0x3, R4 ;  /* 0x00000003ff047819 */ /* 0x000fe20000011604 */
[----:B-1----:R-:W-:-:S03]  /*1240*/  VIADD R6, R137, 0x30 ;  /* 0x0000003089067836 */ /* 0x002fc60000000000 */
[----:B------:R-:W-:Y:S01]  /*1250*/  LOP3.LUT R0, R0, R4, RZ, 0x3c, !PT ;  /* 0x0000000400007212 */ /* 0x000fe200078e3cff */
[----:B------:R0:W-:Y:S01]  /*1260*/  STL [R1+0x10], R4 ;  /* 0x0000100401007387 */ /* 0x0001e20000100800 */
[----:B------:R-:W-:-:S03]  /*1270*/  SHF.R.S32.HI R5, RZ, 0x1f, R6 ;  /* 0x0000001fff057819 */ /* 0x000fc60000011406 */
[----:B------:R-:W-:Y:S01]  /*1280*/  IMAD.IADD R0, R12, 0x1, R0 ;  /* 0x000000010c007824 */ /* 0x000fe200078e0200 */
[----:B------:R-:W-:Y:S04]  /*1290*/  STL [R1+0x14], R12 ;  /* 0x0000140c01007387 */ /* 0x000fe80000100800 */
[----:B------:R1:W-:Y:S01]  /*12a0*/  STL [R1+0x48], R0 ;  /* 0x0000480001007387 */ /* 0x0003e20000100800 */
[----:B0-----:R-:W-:Y:S01]  /*12b0*/  SHF.R.S32.HI R4, RZ, 0x1f, R137 ;  /* 0x0000001fff047819 */ /* 0x001fe20000011489 */
[----:B------:R-:W-:-:S05]  /*12c0*/  VIADD R4, R137, 0x38 ;  /* 0x0000003889047836 */ /* 0x000fca0000000000 */
[----:B------:R-:W-:Y:S02]  /*12d0*/  SHF.R.S32.HI R4, RZ, 0x1f, R4 ;  /* 0x0000001fff047819 */ /* 0x000fe40000011404 */
[----:B-1----:R-:W-:Y:S01]  /*12e0*/  SHF.R.S32.HI R0, RZ, 0x1f, R10 ;  /* 0x0000001fff007819 */ /* 0x002fe2000001140a */
[----:B------:R-:W-:Y:S02]  /*12f0*/  VIADD R0, R140, 0x21820 ;  /* 0x000218208c007836 */ /* 0x000fe40000000000 */
[C---:B------:R-:W-:Y:S02]  /*1300*/  @P1 VIADD R0, R142.reuse, 0xffffffe0 ;  /* 0xffffffe08e001836 */ /* 0x040fe40000000000 */
[----:B------:R-:W-:Y:S02]  /*1310*/  IMAD.IADD R142, R142, 0x1, R141 ;  /* 0x000000018e8e7824 */ /* 0x000fe400078e028d */
[----:B------:R-:W-:Y:S01]  /*1320*/  IMAD.IADD R141, R141, 0x1, R0 ;  /* 0x000000018d8d7824 */ /* 0x000fe200078e0200 */
[----:B------:R0:W-:Y:S04]  /*1330*/  STL [R1+0x20], R0 ;  /* 0x0000200001007387 */ /* 0x0001e80000100800 */
[----:B------:R1:W-:Y:S01]  /*1340*/  STL [R1+0x40], R3 ;  /* 0x0000400301007387 */ /* 0x0003e20000100800 */
[----:B0-----:R-:W-:-:S05]  /*1350*/  VIADD R0, R0, 0x6000 ;  /* 0x0000600000007836 */ /* 0x001fca0000000000 */
[----:B------:R1:W-:Y:S02]  /*1360*/  STL [R1+0x24], R0 ;  /* 0x0000240001007387 */ /* 0x0003e40000100800 */
.L_x_10942:
[----:B------:R-:W-:Y:S05]  /*1370*/  YIELD ;  /* 0x0000000000007946 */ /* 0x000fea0003800000 */
[----:B------:R-:W-:Y:S01]  /*1380*/  ULDC.64 UR4, c[0x0][0xa28] ;  /* 0x00028a0000047ab9 */ /* 0x000fe20000000a00 */
[----:B0-23-5:R-:W0:Y:S01]  /*1390*/  LDC.64 R6, c[0x0][0xa08] ;  /* 0x00028200ff067b82 */ /* 0x02de220000000a00 */
[----:B------:R-:W-:Y:S01]  /*13a0*/  ISETP.NE.U32.AND P1, PT, RZ, UR4, PT ;  /* 0x00000004ff007c0c */ /* 0x000fe2000bf25070 */
[----:B----4-:R-:W-:Y:S02]  /*13b0*/  IMAD.MOV.U32 R13, RZ, RZ, RZ ;  /* 0x000000ffff0d7224 */ /* 0x010fe400078e00ff */
[----:B------:R-:W-:Y:S01]  /*13c0*/  IMAD.MOV.U32 R27, RZ, RZ, RZ ;  /* 0x000000ffff1b7224 */ /* 0x000fe200078e00ff */
[----:B------:R-:W-:Y:S01]  /*13d0*/  ISETP.NE.AND.EX P1, PT, RZ, UR5, PT, P1 ;  /* 0x00000005ff007c0c */ /* 0x000fe2000bf25310 */
[----:B------:R-:W-:-:S02]  /*13e0*/  ULDC.64 UR4, c[0x0][0xa18] ;  /* 0x0002860000047ab9 */ /* 0x000fc40000000a00 */
[----:B------:R-:W-:-:S04]  /*13f0*/  ISETP.NE.U32.AND P2, PT, RZ, UR4, PT ;  /* 0x00000004ff007c0c */ /* 0x000fc8000bf45070 */
[----:B------:R-:W-:Y:S01]  /*1400*/  ISETP.NE.AND.EX P2, PT, RZ, UR5, PT, P2 ;  /* 0x00000005ff007c0c */ /* 0x000fe2000bf45320 */
[----:B------:R-:W-:Y:S02]  /*1410*/  ULDC.64 UR4, c[0x0][0xa08] ;  /* 0x0002820000047ab9 */ /* 0x000fe40000000a00 */
[----:B------:R-:W-:-:S03]  /*1420*/  ISETP.NE.U32.AND P0, PT, RZ, UR4, PT ;  /* 0x00000004ff007c0c */ /* 0x000fc6000bf05070 */
[----:B------:R-:W2:Y:S01]  /*1430*/  @P1 LDC.64 R4, c[0x0][0xa28] ;  /* 0x00028a00ff041b82 */ /* 0x000ea20000000a00 */
[----:B------:R-:W-:Y:S01]  /*1440*/  ISETP.NE.AND.EX P0, PT, RZ, UR5, PT, P0 ;  /* 0x00000005ff007c0c */ /* 0x000fe2000bf05300 */
[----:B0-----:R-:W-:-:S06]  /*1450*/  IMAD.WIDE R10, R75, 0x4, R6 ;  /* 0x000000044b0a7825 */ /* 0x001fcc00078e0206 */
[----:B------:R-:W0:Y:S01]  /*1460*/  @P2 LDC.64 R8, c[0x0][0xa18] ;  /* 0x00028600ff082b82 */ /* 0x000e220000000a00 */
[----:B------:R-:W-:Y:S02]  /*1470*/  ULDC UR4, c[0x0][0x288] ;  /* 0x0000a20000047ab9 */ /* 0x000fe40000000800 */
[----:B------:R-:W-:Y:S01]  /*1480*/  IMAD.U32 R138, RZ, RZ, UR4 ;  /* 0x00000004ff8a7e24 */ /* 0x000fe2000f8e00ff */
[----:B------:R-:W-:Y:S02]  /*1490*/  ULDC.64 UR4, c[0x0][0x418] ;  /* 0x0001060000047ab9 */ /* 0x000fe40000000a00 */
[----:B------:R3:W5:Y:S01]  /*14a0*/  @P0 LDG.E R27, desc[UR40][R10.64] ;  /* 0x000000280a1b0981 */ /* 0x000762000c1e1900 */
[----:B--2---:R-:W-:-:S05]  /*14b0*/  @P1 IMAD.WIDE R4, R75, 0x4, R4 ;  /* 0x000000044b041825 */ /* 0x004fca00078e0204 */
        /* <DEDUP_REMOVED lines=12> */
[----:B---3--:R-:W-:Y:S06]  /*1580*/  @P2 BRA `(.L_x_10727) ;  /* 0x0000000000242947 */ /* 0x008fec0003800000 */
[----:B------:R-:W-:Y:S02]  /*1590*/  ULDC.64 UR4, c[0x0][0xa00] ;  /* 0x0002800000047ab9 */ /* 0x000fe40000000a00 */
[----:B------:R-:W-:-:S04]  /*15a0*/  ISETP.NE.U32.AND P1, PT, RZ, UR4, PT ;  /* 0x00000004ff007c0c */ /* 0x000fc8000bf25070 */
[----:B------:R-:W-:-:S13]  /*15b0*/  ISETP.NE.AND.EX P1, PT, RZ, UR5, PT, P1 ;  /* 0x00000005ff007c0c */ /* 0x000fda000bf25310 */
[----:B------:R-:W-:Y:S05]  /*15c0*/  @!P1 BRA `(.L_x_10727) ;  /* 0x0000000000149947 */ /* 0x000fea0003800000 */
[----:B------:R-:W0:Y:S02]  /*15d0*/  LDC.64 R4, c[0x0][0xa00] ;  /* 0x00028000ff047b82 */ /* 0x000e240000000a00 */
[----:B0-----:R-:W-:-:S05]  /*15e0*/  IMAD.WIDE R4, R75, 0x4, R4 ;  /* 0x000000044b047825 */ /* 0x001fca00078e0204 */
[----:B-----5:R-:W2:Y:S04]  /*15f0*/  LDG.E R138, desc[UR40][R4.64] ;  /* 0x00000028048a7981 */ /* 0x020ea8000c1e1900 */
[----:B-1----:R-:W2:Y:S02]  /*1600*/  LDG.E R3, desc[UR40][R4.64+0x4] ;  /* 0x0000042804037981 */ /* 0x002ea4000c1e1900 */
[----:B--2---:R-:W-:-:S07]  /*1610*/  IMAD.IADD R138, R3, 0x1, -R138 ;  /* 0x00000001038a7824 */ /* 0x004fce00078e0a8a */
.L_x_10727:
[C---:B------:R-:W-:Y:S01]  /*1620*/  LOP3.LUT R30, R74.reuse, 0xffff, RZ, 0xc0, !PT ;  /* 0x0000ffff4a1e7812 */ /* 0x040fe200078ec0ff */
[----:B------:R-:W-:Y:S01]  /*1630*/  ULDC.64 UR4, c[0x0][0xa20] ;  /* 0x0002880000047ab9 */ /* 0x000fe20000000a00 */
[----:B------:R0:W-:Y:S01]  /*1640*/  STL [R1+0x54], R75 ;  /* 0x0000544b01007387 */ /* 0x0001e20000100800 */
[----:B------:R-:W-:Y:S02]  /*1650*/  ISETP.NE.U32.AND P1, PT, RZ, UR4, PT ;  /* 0x00000004ff007c0c */ /* 0x000fe4000bf25070 */
[C---:B-1----:R-:W-:Y:S01]  /*1660*/  LOP3.LUT R3, R74.reuse, 0xff000000, RZ, 0xc0, !PT ;  /* 0xff0000004a037812 */ /* 0x042fe200078ec0ff */
[----:B------:R0:W-:Y:S01]  /*1670*/  STL [R1+0x4c], R30 ;  /* 0x00004c1e01007387 */ /* 0x0001e20000100800 */
[----:B------:R-:W-:Y:S02]  /*1680*/  ISETP.NE.AND.EX P1, PT, RZ, UR5, PT, P1 ;  /* 0x00000005ff007c0c */ /* 0x000fe4000bf25310 */
[----:B------:R-:W-:Y:S02]  /*1690*/  LOP3.LUT R0, R74, 0xff0000, RZ, 0xc0, !PT ;  /* 0x00ff00004a007812 */ /* 0x000fe400078ec0ff */
[----:B------:R-:W-:-:S04]  /*16a0*/  SHF.R.U32.HI R3, RZ, 0x8, R3 ;  /* 0x00000008ff037819 */ /* 0x000fc80000011603 */
[----:B------:R-:W-:-:S05]  /*16b0*/  LEA.HI R12, R0, R3, RZ, 0x10 ;  /* 0x00000003000c7211 */ /* 0x000fca00078f80ff */
[----:B0-----:R-:W-:Y:S05]  /*16c0*/  @!P1 BRA `(.L_x_10728) ;  /* 0x0000000000109947 */ /* 0x001fea0003800000 */
[----:B------:R-:W0:Y:S02]  /*16d0*/  LDC.64 R28, c[0x0][0xa20] ;  /* 0x00028800ff1c7b82 */ /* 0x000e240000000a00 */
[----:B0-----:R-:W-:-:S06]  /*16e0*/  IMAD.WIDE R28, R75, 0x4, R28 ;  /* 0x000000044b1c7825 */ /* 0x001fcc00078e021c */
[----:B------:R0:W5:Y:S01]  /*16f0*/  LDG.E R28, desc[UR40][R28.64] ;  /* 0x000000281c1c7981 */ /* 0x000162000c1e1900 */
[----:B------:R-:W-:Y:S05]  /*1700*/  BRA `(.L_x_10729) ;  /* 0x0000000000107947 */ /* 0x000fea0003800000 */
.L_x_10728:
[----:B------:R-:W-:Y:S05]  /*1710*/  @!P0 BRA `(.L_x_10729) ;  /* 0x00000000000c8947 */ /* 0x000fea0003800000 */
[----:B------:R-:W2:Y:S04]  /*1720*/  LDG.E R3, desc[UR40][R10.64] ;  /* 0x000000280a037981 */ /* 0x000ea8000c1e1900 */
[----:B------:R-:W2:Y:S02]  /*1730*/  LDG.E R28, desc[UR40][R10.64+0x4] ;  /* 0x000004280a1c7981 */ /* 0x000ea4000c1e1900 */
[----:B--2---:R-:W-:-:S07]  /*1740*/  IMAD.IADD R28, R28, 0x1, -R3 ;  /* 0x000000011c1c7824 */ /* 0x004fce00078e0a03 */
.L_x_10729:
[----:B------:R-:W-:Y:S01]  /*1750*/  ULDC.64 UR4, c[0x0][0xa10] ;  /* 0x0002840000047ab9 */ /* 0x000fe20000000a00 */
[----:B------:R-:W1:Y:S01]  /*1760*/  LDC R4, c[0x0][0x448] ;  /* 0x00011200ff047b82 */ /* 0x000e620000000800 */
[----:B------:R-:W-:-:S04]  /*1770*/  ISETP.NE.U32.AND P0, PT, RZ, UR4, PT ;  /* 0x00000004ff007c0c */ /* 0x000fc8000bf05070 */
[----:B------:R-:W-:Y:S01]  /*1780*/  ISETP.NE.AND.EX P0, PT, RZ, UR5, PT, P0 ;  /* 0x00000005ff007c0c */ /* 0x000fe2000bf05300 */
[----:B------:R-:W-:Y:S02]  /*1790*/  ULDC.64 UR4, c[0x0][0xa30] ;  /* 0x00028c0000047ab9 */ /* 0x000fe40000000a00 */
[----:B------:R-:W-:-:S04]  /*17a0*/  ISETP.NE.U32.AND P1, PT, RZ, UR4, PT ;  /* 0x00000004ff007c0c */ /* 0x000fc8000bf25070 */
[----:B------:R-:W-:-:S06]  /*17b0*/  ISETP.NE.AND.EX P1, PT, RZ, UR5, PT, P1 ;  /* 0x00000005ff007c0c */ /* 0x000fcc000bf25310 */
[----:B------:R-:W2:Y:S08]  /*17c0*/  @P0 LDC.64 R6, c[0x0][0xa10] ;  /* 0x00028400ff060b82 */ /* 0x000eb00000000a00 */
[----:B------:R-:W3:Y:S01]  /*17d0*/  @P1 LDC.64 R8, c[0x0][0xa30] ;  /* 0x00028c00ff081b82 */ /* 0x000ee20000000a00 */
[----:B--2---:R-:W-:-:S05]  /*17e0*/  @P0 IMAD.WIDE R6, R75, 0x4, R6 ;  /* 0x000000044b060825 */ /* 0x004fca00078e0206 */
[----:B------:R-:W2:Y:S04]  /*17f0*/  @P0 LDG.E R0, desc[UR40][R6.64] ;  /* 0x0000002806000981 */ /* 0x000ea8000c1e1900 */
[----:B------:R-:W2:Y:S01]  /*1800*/  @P0 LDG.E R3, desc[UR40][R6.64+0x4] ;  /* 0x0000042806030981 */ /* 0x000ea2000c1e1900 */
[----:B-----5:R-:W-:Y:S02]  /*1810*/  IMAD.MOV.U32 R106, RZ, RZ, R28 ;  /* 0x000000ffff6a7224 */ /* 0x020fe400078e001c */
[----:B---3--:R-:W-:-:S05]  /*1820*/  @P1 IMAD.WIDE R8, R75, 0x4, R8 ;  /* 0x000000044b081825 */ /* 0x008fca00078e0208 */
[----:B------:R3:W5:Y:S01]  /*1830*/  @P1 LDG.E R106, desc[UR40][R8.64] ;  /* 0x00000028086a1981 */ /* 0x000762000c1e1900 */
[----:B-1----:R-:W-:Y:S01]  /*1840*/  ISETP.NE.AND P1, PT, R4, 0x1, PT ;  /* 0x000000010400780c */ /* 0x002fe20003f25270 */
[----:B------:R-:W-:Y:S01]  /*1850*/  IMAD R14, R73, 0xc0, RZ ;  /* 0x000000c0490e7824 */ /* 0x000fe200078e02ff */
[----:B------:R-:W1:Y:S01]  /*1860*/  LDC.64 R4, c[0x0][0x9e0] ;  /* 0x00027800ff047b82 */ /* 0x000e620000000a00 */
[----:B------:R-:W-:-:S03]  /*1870*/  IMAD.IADD R13, R28, 0x1, -R13 ;  /* 0x000000011c0d7824 */ /* 0x000fc600078e0a0d */
[----:B------:R4:W-:Y:S07]  /*1880*/  STL [R1+0x18], R14 ;  /* 0x0000180e01007387 */ /* 0x0009ee0000100800 */
[----:B------:R-:W0:Y:S08]  /*1890*/  @P1 LDC R11, c[0x0][0x44c] ;  /* 0x00011300ff0b1b82 */ /* 0x000e300000000800 */
[----:B------:R-:W3:Y:S01]  /*18a0*/  @P1 LDC R10, c[0x0][0x450] ;  /* 0x00011400ff0a1b82 */ /* 0x000ee20000000800 */
[----:B-1----:R-:W-:Y:S01]  /*18b0*/  ISETP.GE.AND P2, PT, R5, 0x1, PT ;  /* 0x000000010500780c */ /* 0x002fe20003f46270 */
[----:B--2---:R-:W-:-:S02]  /*18c0*/  @P0 IMAD.IADD R24, R3, 0x1, -R0 ;  /* 0x0000000103180824 */ /* 0x004fc400078e0a00 */
[----:B------:R-:W-:Y:S02]  /*18d0*/  VIADD R0, R14, 0xbf ;  /* 0x000000bf0e007836 */ /* 0x000fe40000000000 */
[----:B------:R-:W-:Y:S02]  /*18e0*/  IMAD.IADD R139, R13, 0x1, R24 ;  /* 0x000000010d8b7824 */ /* 0x000fe400078e0218 */
[----:B0-----:R-:W-:-:S03]  /*18f0*/  @P1 IMAD.HI.U32 R3, R0, R11, RZ ;  /* 0x0000000b00031227 */ /* 0x001fc600078e00ff */
[C---:B------:R-:W-:Y:S01]  /*1900*/  IADD3 R7, R139.reuse, 0x1, -R138 ;  /* 0x000000018b077810 */ /* 0x040fe20007ffe88a */
[----:B------:R-:W-:Y:S01]  /*1910*/  IMAD.MOV.U32 R6, RZ, RZ, R0 ;  /* 0x000000ffff067224 */ /* 0x000fe200078e0000 */
[----:B---3--:R-:W-:Y:S01]  /*1920*/  @P1 SHF.R.U32.HI R6, RZ, R10, R3 ;  /* 0x0000000aff061219 */ /* 0x008fe20000011603 */
[----:B------:R-:W-:-:S04]  /*1930*/  VIADD R0, R139, 0x7f ;  /* 0x0000007f8b007836 */ /* 0x000fc80000000000 */
[----:B------:R-:W-:Y:S01]  /*1940*/  IMAD.IADD R9, R7, 0x1, R6 ;  /* 0x0000000107097824 */ /* 0x000fe200078e0206 */
[----:B------:R-:W-:-:S03]  /*1950*/  SHF.R.S32.HI R3, RZ, 0x1f, R0 ;  /* 0x0000001fff037819 */ /* 0x000fc60000011400 */
[----:B------:R-:W-:Y:S01]  /*1960*/  IMAD.IADD R4, R9, 0x1, R4 ;  /* 0x0000000109047824 */ /* 0x000fe200078e0204 */
[----:B------:R-:W-:-:S04]  /*1970*/  LEA.HI R3, R3, R0, RZ, 0x7 ;  /* 0x0000000003037211 */ /* 0x000fc800078f38ff */
[----:B------:R-:W-:Y:S01]  /*1980*/  SHF.R.S32.HI R112, RZ, 0x7, R3 ;  /* 0x00000007ff707819 */ /* 0x000fe20000011403 */
[----:B----4-:R-:W-:Y:S06]  /*1990*/  @!P2 BRA `(.L_x_10730) ;  /* 0x000000000048a947 */ /* 0x010fec0003800000 */
        /* <DEDUP_REMOVED lines=11> */
.L_x_10732:
[----:B------:R-:W-:-:S13]  /*1a50*/  ISETP.NE.AND P0, PT, R5, 0x1, PT ;  /* 0x000000010500780c */ /* 0x000fda0003f05270 */
[----:B------:R-:W0:Y:S02]  /*1a60*/  @P0 LDC.64 R6, c[0x0][0x9e8] ;  /* 0x00027a00ff060b82 */ /* 0x000e240000000a00 */
[----:B0-----:R-:W-:-:S05]  /*1a70*/  @P0 IMAD.HI.U32 R6, R0, R6, RZ ;  /* 0x0000000600060227 */ /* 0x001fca00078e00ff */
[----:B------:R-:W-:-:S07]  /*1a80*/  @P0 SHF.R.U32.HI R0, RZ, R7, R6 ;  /* 0x00000007ff000219 */ /* 0x000fce0000011606 */
.L_x_10733:
[----:B------:R-:W-:Y:S05]  /*1a90*/  BSYNC B0 ;  /* 0x0000000000007941 */ /* 0x000fea0003800000 */
.L_x_10731:
[----:B------:R-:W-:-:S05]  /*1aa0*/  IMAD R3, R0, R5, R5 ;  /* 0x0000000500037224 */ /* 0x000fca00078e0205 */
[----:B------:R-:W-:-:S07]  /*1ab0*/  VIMNMX R4, R4, R3, PT ;  /* 0x0000000304047248 */ /* 0x000fce0003fe0100 */
.L_x_10730:
        /* <DEDUP_REMOVED lines=25> */
.L_x_10736:
[----:B------:R-:W-:-:S13]  /*1c50*/  ISETP.NE.AND P0, PT, R5, 0x1, PT ;  /* 0x000000010500780c */ /* 0x000fda0003f05270 */
[----:B------:R-:W0:Y:S02]  /*1c60*/  @P0 LDC.64 R6, c[0x0][0x9e8] ;  /* 0x00027a00ff060b82 */ /* 0x000e240000000a00 */
[----:B0-----:R-:W-:-:S05]  /*1c70*/  @P0 IMAD.HI.U32 R4, R0, R6, RZ ;  /* 0x0000000600040227 */ /* 0x001fca00078e00ff */
[----:B------:R-:W-:-:S07]  /*1c80*/  @P0 SHF.R.U32.HI R0, RZ, R7, R4 ;  /* 0x00000007ff000219 */ /* 0x000fce0000011604 */
.L_x_10737:
[----:B------:R-:W-:Y:S05]  /*1c90*/  BSYNC B0 ;  /* 0x0000000000007941 */ /* 0x000fea0003800000 */
.L_x_10735:
[----:B------:R-:W-:-:S05]  /*1ca0*/  IMAD R0, R0, R5, RZ ;  /* 0x0000000500007224 */ /* 0x000fca00078e02ff */
[----:B------:R-:W-:-:S07]  /*1cb0*/  VIMNMX R3, R3, R0, !PT ;  /* 0x0000000003037248 */ /* 0x000fce0007fe0100 */
.L_x_10734:
        /* <DEDUP_REMOVED lines=43> */
.L_x_10739:
[----:B------:R-:W-:Y:S05]  /*1f70*/  BSYNC B0 ;  /* 0x0000000000007941 */ /* 0x000fea0003800000 */
.L_x_10738:
        /* <DEDUP_REMOVED lines=36> */
.L_x_10742:
[----:B------:R-:W-:Y:S05]  /*21c0*/  BSYNC B6 ;  /* 0x0000000000067941 */ /* 0x000fea0003800000 */
.L_x_10741:
        /* <DEDUP_REMOVED lines=20> */
.L_x_10744:
[----:B------:R-:W-:Y:S05]  /*2310*/  BSYNC B6 ;  /* 0x0000000000067941 */ /* 0x000fea0003800000 */
.L_x_10743:
[----:B------:R-:W-:Y:S01]  /*2320*/  ULDC.64 UR4, c[0x0][0x9f8] ;  /* 0x00027e0000047ab9 */ /* 0x000fe20000000a00 */
[----:B------:R-:W2:Y:S01]  /*2330*/  LDL R32, [R1+0x8] ;  /* 0x0000080001207983 */ /* 0x000ea20000100800 */
[----:B------:R-:W-:Y:S01]  /*2340*/  ISETP.NE.U32.AND P0, PT, RZ, UR4, PT ;  /* 0x00000004ff007c0c */ /* 0x000fe2000bf05070 */
[----:B------:R-:W0:Y:S02]  /*2350*/  LDC.64 R10, c[0x0][0x300] ;  /* 0x0000c000ff0a7b82 */ /* 0x000e240000000a00 */
[----:B------:R-:W3:Y:S01]  /*2360*/  LDL R38, [R1+0x10] ;  /* 0x0000100001267983 */ /* 0x000ee20000100800 */
[----:B------:R-:W-:Y:S01]  /*2370*/  ISETP.NE.AND.EX P0, PT, RZ, UR5, PT, P0 ;  /* 0x00000005ff007c0c */ /* 0x000fe2000bf05300 */
[----:B------:R-:W1:Y:S01]  /*2380*/  S2R R20, SR_TID.X ;  /* 0x0000000000147919 */ /* 0x000e620000002100 */
[----:B------:R-:W-:Y:S01]  /*2390*/  IMAD.IADD R71, R27, 0x1, R28 ;  /* 0x000000011b477824 */ /* 0x000fe200078e021c */
[----:B------:R-:W-:Y:S01]  /*23a0*/  ULDC.64 UR4, c[0x0][0xa08] ;  /* 0x0002820000047ab9 */ /* 0x000fe20000000a00 */
[----:B------:R-:W-:Y:S01]  /*23b0*/  SHF.R.S32.HI R23, RZ, 0x1f, R22 ;  /* 0x0000001fff177819 */ /* 0x000fe20000011416 */
[----:B------:R-:W4:Y:S01]  /*23c0*/  LDL R37, [R1+0x14] ;  /* 0x0000140001257983 */ /* 0x000f220000100800 */
[----:B------:R-:W-:Y:S01]  /*23d0*/  SHF.R.S32.HI R34, RZ, 0x1f, R136 ;  /* 0x0000001fff227819 */ /* 0x000fe20000011488 */
[----:B------:R-:W0:Y:S08]  /*23e0*/  LDC R29, c[0x0][0x3f4] ;  /* 0x0000fd00ff1d7b82 */ /* 0x000e300000000800 */
[----:B------:R-:W1:Y:S02]  /*23f0*/  @P0 LDC.64 R4, c[0x0][0x9f8] ;  /* 0x00027e00ff040b82 */ /* 0x000e640000000a00 */
[----:B-1----:R-:W-:-:S05]  /*2400*/  @P0 IMAD.WIDE R4, R75, 0x4, R4 ;  /* 0x000000044b040825 */ /* 0x002fca00078e0204 */
[----:B------:R1:W2:Y:S01]  /*2410*/  @P0 LDG.E R75, desc[UR40][R4.64] ;  /* 0x00000028044b0981 */ /* 0x0002a2000c1e1900 */
[----:B------:R-:W-:Y:S01]  /*2420*/  SHF.R.S32.HI R13, RZ, 0x1f, R71 ;  /* 0x0000001fff0d7819 */ /* 0x000fe20000011447 */
[----:B------:R-:W-:Y:S01]  /*2430*/  VIADD R8, R20, 0xffffff80 ;  /* 0xffffff8014087836 */ /* 0x000fe20000000000 */
[----:B------:R-:W-:Y:S01]  /*2440*/  ISETP.NE.U32.AND P0, PT, RZ, UR4, PT ;  /* 0x00000004ff007c0c */ /* 0x000fe2000bf05070 */
[-C--:B0-----:R-:W-:Y:S01]  /*2450*/  IMAD.WIDE.U32 R6, R71, R10.reuse, RZ ;  /* 0x0000000a47067225 */ /* 0x081fe200078e00ff */
[----:B------:R-:W-:Y:S02]  /*2460*/  SHF.R.U32.HI R36, RZ, 0x7, R20 ;  /* 0x00000007ff247819 */ /* 0x000fe40000011614 */
[----:B------:R-:W-:Y:S01]  /*2470*/  SHF.R.S32.HI R9, RZ, 0x1f, R8 ;  /* 0x0000001fff097819 */ /* 0x000fe20000011408 */
[----:B------:R-:W-:Y:S01]  /*2480*/  IMAD R0, R13, R10, RZ ;  /* 0x0000000a0d007224 */ /* 0x000fe200078e02ff */
[----:B------:R-:W-:Y:S01]  /*2490*/  ISETP.NE.AND.EX P0, PT, RZ, UR5, PT, P0 ;  /* 0x00000005ff007c0c */ /* 0x000fe2000bf05300 */
[----:B------:R-:W-:Y:S01]  /*24a0*/  ULDC.64 UR4, c[0x0][0x308] ;  /* 0x0000c20000047ab9 */ /* 0x000fe20000000a00 */
[----:B------:R-:W-:Y:S01]  /*24b0*/  LEA.HI R9, R9, R8, RZ, 0x2 ;  /* 0x0000000809097211 */ /* 0x000fe200078f10ff */
[----:B------:R-:W-:Y:S01]  /*24c0*/  IMAD R3, R71, R11, R0 ;  /* 0x0000000b47037224 */ /* 0x000fe200078e0200 */
[----:B------:R-:W-:-:S02]  /*24d0*/  ISETP.NE.AND P6, PT, R36, 0x1, PT ;  /* 0x000000012400780c */ /* 0x000fc40003fc5270 */
[----:B------:R-:W-:Y:S01]  /*24e0*/  SHF.R.S32.HI R77, RZ, 0x2, R9 ;  /* 0x00000002ff4d7819 */ /* 0x000fe20000011409 */
[----:B------:R-:W-:Y:S01]  /*24f0*/  IMAD.IADD R7, R7, 0x1, R3 ;  /* 0x0000000107077824 */ /* 0x000fe200078e0203 */
[----:B------:R-:W-:Y:S01]  /*2500*/  SHF.R.S32.HI R8, RZ, 0x1f, R9 ;  /* 0x0000001fff087819 */ /* 0x000fe20000011409 */
[----:B-1----:R-:W-:-:S03]  /*2510*/  IMAD.WIDE.U32 R4, R30, UR4, R6 ;  /* 0x000000041e047c25 */ /* 0x002fc6000f8e0006 */
[----:B------:R-:W-:Y:S01]  /*2520*/  LEA.HI R8, R8, R77, RZ, 0x2 ;  /* 0x0000004d08087211 */ /* 0x000fe200078f10ff */
[----:B------:R-:W0:Y:S01]  /*2530*/  LDC.64 R6, c[0x0][0x408] ;  /* 0x00010200ff067b82 */ /* 0x000e220000000a00 */
[----:B------:R-:W-:Y:S01]  /*2540*/  IMAD R5, R30, UR5, R5 ;  /* 0x000000051e057c24 */ /* 0x000fe2000f8e0205 */
[----:B------:R-:W-:Y:S01]  /*2550*/  ULDC.64 UR4, c[0x0][0x310] ;  /* 0x0000c40000047ab9 */ /* 0x000fe20000000a00 */
[----:B------:R-:W-:-:S05]  /*2560*/  LOP3.LUT R8, R8, 0xfffffffc, RZ, 0xc0, !PT ;  /* 0xfffffffc08087812 */ /* 0x000fca00078ec0ff */
[----:B------:R-:W-:Y:S02]  /*2570*/  IMAD.IADD R77, R77, 0x1, -R8 ;  /* 0x000000014d4d7824 */ /* 0x000fe400078e0a08 */
[----:B------:R-:W-:-:S04]  /*2580*/  IMAD R8, R34, R10, RZ ;  /* 0x0000000a22087224 */ /* 0x000fc800078e02ff */
[----:B------:R-:W-:Y:S01]  /*2590*/  IMAD R95, R136, R11, R8 ;  /* 0x0000000b885f7224 */ /* 0x000fe200078e0208 */
[----:B------:R-:W-:Y:S01]  /*25a0*/  LOP3.LUT R18, R18, 0xfffffffd, RZ, 0xc0, !PT ;  /* 0xfffffffd12127812 */ /* 0x000fe200078ec0ff */
[C---:B------:R-:W-:Y:S02]  /*25b0*/  VIADD R72, R22.reuse, 0x30 ;  /* 0x0000003016487836 */ /* 0x040fe40000000000 */
[----:B------:R-:W-:Y:S02]  /*25c0*/  VIADD R27, R22, 0x40 ;  /* 0x00000040161b7836 */ /* 0x000fe40000000000 */
[----:B0-----:R-:W-:-:S04]  /*25d0*/  IMAD R12, R34, R6, RZ ;  /* 0x00000006220c7224 */ /* 0x001fc800078e02ff */
[C---:B------:R-:W-:Y:S01]  /*25e0*/  IMAD R31, R136.reuse, R7, R12 ;  /* 0x00000007881f7224 */ /* 0x040fe200078e020c */
[----:B------:R-:W-:Y:S01]  /*25f0*/  SHF.R.S32.HI R157, RZ, 0x1f, R156 ;  /* 0x0000001fff9d7819 */ /* 0x000fe2000001149c */
[----:B------:R-:W-:-:S04]  /*2600*/  IMAD.WIDE.U32 R62, R136, R6, R22 ;  /* 0x00000006883e7225 */ /* 0x000fc800078e0016 */
[----:B------:R-:W-:-:S04]  /*2610*/  IMAD.WIDE.U32 R64, R136, R6, R156 ;  /* 0x0000000688407225 */ /* 0x000fc800078e009c */
[----:B------:R-:W-:Y:S02]  /*2620*/  IMAD.IADD R63, R63, 0x1, R31 ;  /* 0x000000013f3f7824 */ /* 0x000fe400078e021f */
[----:B------:R-:W-:Y:S02]  /*2630*/  IMAD.IADD R65, R31, 0x1, R65 ;  /* 0x000000011f417824 */ /* 0x000fe400078e0241 */
[----:B------:R-:W-:Y:S01]  /*2640*/  VIADD R82, R22, 0x50 ;  /* 0x0000005016527836 */ /* 0x000fe20000000000 */
[----:B------:R-:W-:Y:S01]  /*2650*/  SHF.L.U64.HI R98, R6, 0x7, R7 ;  /* 0x0000000706627819 */ /* 0x000fe20000010207 */
[----:B-----5:R-:W-:Y:S01]  /*2660*/  IMAD.WIDE.U32 R62, R106, R6, R62 ;  /* 0x000000066a3e7225 */ /* 0x020fe200078e003e */
[----:B------:R-:W-:-:S03]  /*2670*/  SHF.L.U64.HI R97, R10, 0x7, R11 ;  /* 0x000000070a617819 */ /* 0x000fc6000001020b */
[----:B------:R-:W-:-:S04]  /*2680*/  IMAD.WIDE.U32 R64, R106, R6, R64 ;  /* 0x000000066a407225 */ /* 0x000fc800078e0040 */
[----:B------:R-:W-:Y:S02]  /*2690*/  VIADD R111, R36, 0x8 ;  /* 0x00000008246f7836 */ /* 0x000fe40000000000 */
[----:B------:R-:W-:Y:S01]  /*26a0*/  IMAD.SHL.U32 R108, R29, 0x2, RZ ;  /* 0x000000021d6c7824 */ /* 0x000fe200078e00ff */
        /* <DEDUP_REMOVED lines=8> */
[----:B------:R-:W-:Y:S01]  /*2730*/  VIADD R0, R22, 0x10 ;  /* 0x0000001016007836 */ /* 0x000fe20000000000 */
[----:B------:R-:W-:Y:S01]  /*2740*/  ULDC.64 UR6, c[0x0][0x338] ;  /* 0x0000ce0000067ab9 */ /* 0x000fe20000000a00 */
[--C-:B------:R-:W-:Y:S01]  /*2750*/  IMAD.WIDE.U32 R60, R30, UR4, R22.reuse ;  /* 0x000000041e3c7c25 */ /* 0x100fe2000f8e0016 */
[----:B------:R-:W-:Y:S01]  /*2760*/  ULDC UR4, c[0x0][0x2f4] ;  /* 0x0000bd0000047ab9 */ /* 0x000fe20000000800 */
[----:B------:R-:W-:Y:S01]  /*2770*/  @!P6 BAR.SYNC.DEFER_BLOCKING 0x9, 0x100 ;  /* 0x024400000000eb1d */ /* 0x000fe20000010000 */
[----:B------:R-:W-:Y:S01]  /*2780*/  ISETP.GE.AND P1, PT, R0, UR4, PT ;  /* 0x0000000400007c0c */ /* 0x000fe2000bf26270 */
[----:B------:R-:W-:Y:S01]  /*2790*/  IMAD.WIDE.U32 R4, R136, R10, R22 ;  /* 0x0000000a88047225 */ /* 0x000fe200078e0016 */
[----:B------:R-:W-:-:S02]  /*27a0*/  ISETP.GE.AND P0, PT, R22, UR4, PT ;  /* 0x0000000416007c0c */ /* 0x000fc4000bf06270 */
[----:B------:R-:W-:Y:S01]  /*27b0*/  SEL R8, RZ, 0xffffffff, P1 ;  /* 0xffffffffff087807 */ /* 0x000fe20000800000 */
[----:B------:R-:W-:Y:S01]  /*27c0*/  IMAD.IADD R3, R21, 0x1, R3 ;  /* 0x0000000115037824 */ /* 0x000fe200078e0203 */
[----:B------:R-:W-:Y:S01]  /*27d0*/  IADD3 R96, P1, R20, R4, RZ ;  /* 0x0000000414607210 */ /* 0x000fe20007f3e0ff */
[----:B------:R-:W-:Y:S01]  /*27e0*/  IMAD R61, R30, UR5, R61 ;  /* 0x000000051e3d7c24 */ /* 0x000fe2000f8e023d */
[----:B------:R-:W-:Y:S01]  /*27f0*/  SEL R4, RZ, 0x1, P0 ;  /* 0x00000001ff047807 */ /* 0x000fe20000000000 */
[----:B------:R-:W-:Y:S01]  /*2800*/  IMAD.SHL.U32 R9, R8, 0x2, RZ ;  /* 0x0000000208097824 */ /* 0x000fe200078e00ff */
[----:B------:R-:W-:Y:S02]  /*2810*/  LOP3.LUT P0, RZ, R77, 0x2, RZ, 0xc0, !PT ;  /* 0x000000024dff7812 */ /* 0x000fe4000780c0ff */
[----:B------:R-:W-:Y:S02]  /*2820*/  IADD3.X R95, R3, R5, R95, P1, !PT ;  /* 0x00000005035f7210 */ /* 0x000fe40000ffe45f */
[----:B------:R-:W-:-:S02]  /*2830*/  LOP3.LUT R5, R9, 0x2, R4, 0xe2, !PT ;  /* 0x0000000209057812 */ /* 0x000fc400078ee204 */
[----:B------:R-:W0:Y:S01]  /*2840*/  LDC.64 R8, c[0x0][0x3f8] ;  /* 0x0000fe00ff087b82 */ /* 0x000e220000000a00 */
[----:B------:R-:W-:Y:S01]  /*2850*/  VIADD R4, R22, 0x20 ;  /* 0x0000002016047836 */ /* 0x000fe20000000000 */
[----:B------:R-:W-:-:S05]  /*2860*/  ISETP.GE.AND P1, PT, R72, UR4, PT ;  /* 0x0000000448007c0c */ /* 0x000fca000bf26270 */
[----:B------:R-:W-:Y:S02]  /*2870*/  @P0 LOP3.LUT R18, R18, 0x2, RZ, 0xfc, !PT ;  /* 0x0000000212120812 */ /* 0x000fe400078efcff */
[----:B------:R-:W-:Y:S02]  /*2880*/  ISETP.GE.AND P0, PT, R4, UR4, PT ;  /* 0x0000000404007c0c */ /* 0x000fe4000bf06270 */
[----:B------:R-:W-:Y:S02]  /*2890*/  SEL R14, RZ, 0x8, P1 ;  /* 0x00000008ff0e7807 */ /* 0x000fe40000800000 */
[----:B------:R-:W-:Y:S02]  /*28a0*/  SEL R12, RZ, 0x4, P0 ;  /* 0x00000004ff0c7807 */ /* 0x000fe40000000000 */
[----:B------:R-:W-:Y:S02]  /*28b0*/  ISETP.GE.AND P0, PT, R27, UR4, PT ;  /* 0x000000041b007c0c */ /* 0x000fe4000bf06270 */
[----:B------:R-:W-:-:S02]  /*28c0*/  LOP3.LUT R12, R14, R5, R12, 0xfe, !PT ;  /* 0x000000050e0c7212 */ /* 0x000fc400078efe0c */
[----:B------:R-:W-:Y:S02]  /*28d0*/  SEL R5, RZ, 0x10, P0 ;  /* 0x00000010ff057807 */ /* 0x000fe40000000000 */
[----:B------:R-:W-:Y:S02]  /*28e0*/  ISETP.GE.AND P0, PT, R22, R29, PT ;  /* 0x0000001d1600720c */ /* 0x000fe40003f06270 */
[----:B------:R-:W-:Y:S01]  /*28f0*/  LOP3.LUT R12, R12, R5, RZ, 0xfc, !PT ;  /* 0x000000050c0c7212 */ /* 0x000fe200078efcff */
[----:B0-----:R-:W-:-:S04]  /*2900*/  IMAD R5, R34, R8, RZ ;  /* 0x0000000822057224 */ /* 0x001fc800078e02ff */
[----:B------:R-:W-:Y:S01]  /*2910*/  IMAD R35, R136, R9, R5 ;  /* 0x0000000988237224 */ /* 0x000fe200078e0205 */
[----:B------:R-:W-:-:S05]  /*2920*/  SEL R5, R29, RZ, P0 ;  /* 0x000000ff1d057207 */ /* 0x000fca0000000000 */
[----:B------:R-:W-:Y:S01]  /*2930*/  IMAD.IADD R5, R22, 0x1, R5 ;  /* 0x0000000116057824 */ /* 0x000fe200078e0205 */
[-C--:B------:R-:W-:Y:S02]  /*2940*/  ISETP.GE.AND P1, PT, R0, R29.reuse, PT ;  /* 0x0000001d0000720c */ /* 0x080fe40003f26270 */
[----:B------:R-:W-:Y:S02]  /*2950*/  ISETP.GE.AND P2, PT, R4, R29, PT ;  /* 0x0000001d0400720c */ /* 0x000fe40003f46270 */
[----:B------:R-:W-:Y:S02]  /*2960*/  SHF.R.S32.HI R14, RZ, 0x1f, R5 ;  /* 0x0000001fff0e7819 */ /* 0x000fe40000011405 */
[----:B------:R-:W-:Y:S02]  /*2970*/  SEL R31, R29, RZ, P1 ;  /* 0x000000ff1d1f7207 */ /* 0x000fe40000800000 */
[CC--:B------:R-:W-:Y:S02]  /*2980*/  LEA.HI R76, R14.reuse, R5.reuse, RZ, 0x3 ;  /* 0x000000050e4c7211 */ /* 0x0c0fe400078f18ff */
[----:B------:R-:W-:-:S02]  /*2990*/  LEA.HI R5, R14, R5, RZ, 0x5 ;  /* 0x000000050e057211 */ /* 0x000fc400078f28ff */
[----:B------:R-:W-:Y:S01]  /*29a0*/  SEL R33, R29, RZ, P2 ;  /* 0x000000ff1d217207 */ /* 0x000fe20001000000 */
[----:B------:R-:W-:Y:S01]  /*29b0*/  IMAD.WIDE.U32 R66, R136, R8, R22 ;  /* 0x0000000888427225 */ /* 0x000fe200078e0016 */
[----:B------:R-:W-:-:S03]  /*29c0*/  LOP3.LUT R18, R18, 0xfffffffe, RZ, 0xc0, !PT ;  /* 0xfffffffe12127812 */ /* 0x000fc600078ec0ff */
[----:B------:R-:W-:-:S04]  /*29d0*/  IMAD.WIDE.U32 R68, R136, R8, R156 ;  /* 0x0000000888447225 */ /* 0x000fc800078e009c */
[----:B------:R-:W-:Y:S02]  /*29e0*/  IMAD.IADD R31, R0, 0x1, R31 ;  /* 0x00000001001f7824 */ /* 0x000fe400078e021f */
[----:B------:R-:W-:Y:S01]  /*29f0*/  IMAD.SHL.U32 R14, R5, 0x80, RZ ;  /* 0x00000080050e7824 */ /* 0x000fe200078e00ff */
[----:B------:R-:W-:Y:S01]  /*2a00*/  LOP3.LUT R5, R32, 0x18, R76, 0xf8, !PT ;  /* 0x0000001820057812 */ /* 0x000fe200078ef84c */
[----:B------:R-:W-:Y:S01]  /*2a10*/  IMAD.IADD R33, R4, 0x1, R33 ;  /* 0x0000000104217824 */ /* 0x000fe200078e0221 */
[----:B------:R-:W-:Y:S01]  /*2a20*/  @P2 LOP3.LUT R18, R18, 0x1, RZ, 0xfc, !PT ;  /* 0x0000000112122812 */ /* 0x000fe200078efcff */
[----:B------:R-:W-:Y:S01]  /*2a30*/  IMAD R15, R15, UR6, RZ ;  /* 0x000000060f0f7c24 */ /* 0x000fe2000f8e02ff */
[----:B------:R-:W-:Y:S01]  /*2a40*/  SHF.R.S32.HI R28, RZ, 0x1f, R31 ;  /* 0x0000001fff1c7819 */ /* 0x000fe2000001141f */
[----:B------:R-:W-:Y:S01]  /*2a50*/  IMAD.IADD R67, R67, 0x1, R35 ;  /* 0x0000000143437824 */ /* 0x000fe200078e0223 */
[----:B------:R-:W-:Y:S01]  /*2a60*/  LOP3.LUT R14, R14, 0xfffff000, RZ, 0xc0, !PT ;  /* 0xfffff0000e0e7812 */ /* 0x000fe200078ec0ff */
[----:B------:R-:W-:Y:S01]  /*2a70*/  IMAD.IADD R69, R35, 0x1, R69 ;  /* 0x0000000123457824 */ /* 0x000fe200078e0245 */
[----:B------:R-:W-:-:S02]  /*2a80*/  SHF.R.S32.HI R35, RZ, 0x1f, R106 ;  /* 0x0000001fff237819 */ /* 0x000fc4000001146a */
[----:B---3--:R-:W-:Y:S02]  /*2a90*/  LOP3.LUT R5, R5, R38, RZ, 0x3c, !PT ;  /* 0x0000002605057212 */ /* 0x008fe400078e3cff */
[----:B------:R-:W-:Y:S02]  /*2aa0*/  SHF.R.S32.HI R30, RZ, 0x1f, R33 ;  /* 0x0000001fff1e7819 */ /* 0x000fe40000011421 */
[----:B------:R-:W-:Y:S01]  /*2ab0*/  IADD3 R70, P2, R136, R71, RZ ;  /* 0x0000004788467210 */ /* 0x000fe20007f5e0ff */
[----:B------:R-:W-:Y:S01]  /*2ac0*/  IMAD R15, R75, UR7, R15 ;  /* 0x000000074b0f7c24 */ /* 0x000fe2000f8e020f */
[----:B----4-:R-:W-:Y:S01]  /*2ad0*/  IADD3 R105, R5, R14, R37 ;  /* 0x0000000e05697210 */ /* 0x010fe20007ffe025 */
[----:B------:R-:W-:Y:S01]  /*2ae0*/  IMAD.WIDE.U32 R60, R75, UR6, R60 ;  /* 0x000000064b3c7c25 */ /* 0x000fe2000f8e003c */
[CC--:B------:R-:W-:Y:S02]  /*2af0*/  LEA.HI R75, R28.reuse, R31.reuse, RZ, 0x3 ;  /* 0x0000001f1c4b7211 */ /* 0x0c0fe400078f18ff */
[----:B------:R-:W-:Y:S01]  /*2b00*/  LEA.HI R28, R28, R31, RZ, 0x5 ;  /* 0x0000001f1c1c7211 */ /* 0x000fe200078f28ff */
[C---:B------:R-:W-:Y:S01]  /*2b10*/  IMAD R14, R35.reuse, R6, RZ ;  /* 0x00000006230e7224 */ /* 0x040fe200078e02ff */
[CC--:B------:R-:W-:Y:S01]  /*2b20*/  LEA.HI R74, R30.reuse, R33.reuse, RZ, 0x3 ;  /* 0x000000211e4a7211 */ /* 0x0c0fe200078f18ff */
[----:B------:R-:W-:Y:S01]  /*2b30*/  IMAD R35, R35, R8, RZ ;  /* 0x0000000823237224 */ /* 0x000fe200078e02ff */
[----:B------:R-:W-:Y:S01]  /*2b40*/  LEA.HI R33, R30, R33, RZ, 0x5 ;  /* 0x000000211e217211 */ /* 0x000fe200078f28ff */
[----:B------:R-:W-:Y:S01]  /*2b50*/  IMAD.X R71, R34, 0x1, R13, P2 ;  /* 0x0000000122477824 */ /* 0x000fe200010e060d */
[----:B------:R-:W-:Y:S01]  /*2b60*/  ISETP.GE.AND P2, PT, R82, UR4, PT ;  /* 0x0000000452007c0c */ /* 0x000fe2000bf46270 */
[----:B------:R-:W-:Y:S01]  /*2b70*/  IMAD.SHL.U32 R30, R28, 0x80, RZ ;  /* 0x000000801c1e7824 */ /* 0x000fe200078e00ff */
[----:B------:R-:W-:Y:S01]  /*2b80*/  SHF.L.U64.HI R99, R8, 0x7, R9 ;  /* 0x0000000708637819 */ /* 0x000fe20000010209 */
[----:B------:R-:W-:Y:S01]  /*2b90*/  IMAD R35, R106, R9, R35 ;  /* 0x000000096a237224 */ /* 0x000fe200078e0223 */
[----:B------:R-:W-:Y:S01]  /*2ba0*/  LOP3.LUT R28, R32, 0x18, R75, 0xf8, !PT ;  /* 0x00000018201c7812 */ /* 0x000fe200078ef84b */
[----:B------:R-:W-:Y:S01]  /*2bb0*/  IMAD.SHL.U32 R33, R33, 0x80, RZ ;  /* 0x0000008021217824 */ /* 0x000fe200078e00ff */
[----:B------:R-:W-:-:S02]  /*2bc0*/  SEL R9, RZ, 0x20, P2 ;  /* 0x00000020ff097807 */ /* 0x000fc40001000000 */
[----:B------:R-:W-:Y:S01]  /*2bd0*/  LOP3.LUT R32, R32, 0x18, R74, 0xf8, !PT ;  /* 0x0000001820207812 */ /* 0x000fe200078ef84a */
[----:B------:R-:W-:Y:S01]  /*2be0*/  IMAD R91, R106, R7, R14 ;  /* 0x000000076a5b7224 */ /* 0x000fe200078e020e */
[----:B------:R-:W-:Y:S01]  /*2bf0*/  LOP3.LUT R13, R12, R9, RZ, 0xfc, !PT ;  /* 0x000000090c0d7212 */ /* 0x000fe200078efcff */
[----:B------:R-:W-:Y:S01]  /*2c00*/  IMAD.WIDE.U32 R66, R106, R8, R66 ;  /* 0x000000086a427225 */ /* 0x000fe200078e0042 */
[----:B------:R-:W-:Y:S02]  /*2c10*/  LOP3.LUT R30, R30, 0xfffff000, RZ, 0xc0, !PT ;  /* 0xfffff0001e1e7812 */ /* 0x000fe400078ec0ff */
[----:B------:R-:W-:Y:S01]  /*2c20*/  LOP3.LUT R31, R28, R38, RZ, 0x3c, !PT ;  /* 0x000000261c1f7212 */ /* 0x000fe200078e3cff */
[----:B------:R-:W-:Y:S01]  /*2c30*/  IMAD.WIDE.U32 R68, R106, R8, R68 ;  /* 0x000000086a447225 */ /* 0x000fe200078e0044 */
[----:B------:R-:W-:Y:S02]  /*2c40*/  LOP3.LUT R33, R33, 0xfffff000, RZ, 0xc0, !PT ;  /* 0xfffff00021217812 */ /* 0x000fe400078ec0ff */
[----:B------:R-:W-:Y:S01]  /*2c50*/  LOP3.LUT R32, R32, R38, RZ, 0x3c, !PT ;  /* 0x0000002620207212 */ /* 0x000fe200078e3cff */
[----:B------:R-:W-:Y:S01]  /*2c60*/  IMAD.SHL.U32 R7, R8, 0x80, RZ ;  /* 0x0000008008077824 */ /* 0x000fe200078e00ff */
[----:B------:R-:W-:-:S02]  /*2c70*/  LOP3.LUT R81, R76, 0xfffffff8, RZ, 0xc0, !PT ;  /* 0xfffffff84c517812 */ /* 0x000fc400078ec0ff */
[----:B------:R-:W-:Y:S02]  /*2c80*/  LOP3.LUT R80, R75, 0xfffffff8, RZ, 0xc0, !PT ;  /* 0xfffffff84b507812 */ /* 0x000fe400078ec0ff */
[----:B------:R-:W-:Y:S01]  /*2c90*/  LOP3.LUT R79, R74, 0xfffffff8, RZ, 0xc0, !PT ;  /* 0xfffffff84a4f7812 */ /* 0x000fe200078ec0ff */
[----:B------:R-:W-:Y:S01]  /*2ca0*/  IMAD.SHL.U32 R5, R10, 0x80, RZ ;  /* 0x000000800a057824 */ /* 0x000fe200078e00ff */
[----:B------:R-:W-:Y:S01]  /*2cb0*/  LOP3.LUT R8, R12, 0x1, RZ, 0xc0, !PT ;  /* 0x000000010c087812 */ /* 0x000fe200078ec0ff */
[----:B------:R-:W-:Y:S01]  /*2cc0*/  IMAD.IADD R93, R63, 0x1, R91 ;  /* 0x000000013f5d7824 */ /* 0x000fe200078e025b */
[C---:B------:R-:W-:Y:S01]  /*2cd0*/  LOP3.LUT R9, R13.reuse, 0x2, RZ, 0xc0, !PT ;  /* 0x000000020d097812 */ /* 0x040fe200078ec0ff */
[----:B------:R-:W-:Y:S01]  /*2ce0*/  IMAD.SHL.U32 R6, R6, 0x80, RZ ;  /* 0x0000008006067824 */ /* 0x000fe200078e00ff */
[----:B------:R-:W-:Y:S01]  /*2cf0*/  LOP3.LUT R10, R13, 0x4, RZ, 0xc0, !PT ;  /* 0x000000040d0a7812 */ /* 0x000fe200078ec0ff */
[----:B------:R-:W-:Y:S01]  /*2d00*/  IMAD.IADD R91, R91, 0x1, R65 ;  /* 0x000000015b5b7824 */ /* 0x000fe200078e0241 */
[----:B------:R-:W-:Y:S01]  /*2d10*/  LOP3.LUT R11, R13, 0x8, RZ, 0xc0, !PT ;  /* 0x000000080d0b7812 */ /* 0x000fe200078ec0ff */
[----:B------:R-:W-:Y:S01]  /*2d20*/  IMAD.IADD R92, R67, 0x1, R35 ;  /* 0x00000001435c7824 */ /* 0x000fe200078e0223 */
[----:B------:R-:W-:Y:S01]  /*2d30*/  LOP3.LUT R12, R13, 0x10, RZ, 0xc0, !PT ;  /* 0x000000100d0c7812 */ /* 0x000fe200078ec0ff */
[----:B------:R-:W-:Y:S01]  /*2d40*/  IMAD.IADD R90, R35, 0x1, R69 ;  /* 0x00000001235a7824 */ /* 0x000fe200078e0245 */
[----:B------:R-:W-:Y:S01]  /*2d50*/  IADD3 R104, R31, R30, R37 ;  /* 0x0000001e1f687210 */ /* 0x000fe20007ffe025 */
[----:B------:R-:W-:Y:S01]  /*2d60*/  IMAD.IADD R94, R61, 0x1, R15 ;  /* 0x000000013d5e7824 */ /* 0x000fe200078e020f */
[----:B------:R-:W-:-:S02]  /*2d70*/  IADD3 R103, R32, R33, R37 ;  /* 0x0000002120677210 */ /* 0x000fc40007ffe025 */
[----:B------:R-:W-:Y:S02]  /*2d80*/  SHF.R.S32.HI R102, RZ, 0x1f, R81 ;  /* 0x0000001fff667819 */ /* 0x000fe40000011451 */
[----:B------:R-:W-:Y:S02]  /*2d90*/  SHF.R.S32.HI R101, RZ, 0x1f, R80 ;  /* 0x0000001fff657819 */ /* 0x000fe40000011450 */
[----:B------:R-:W-:Y:S02]  /*2da0*/  SHF.R.S32.HI R100, RZ, 0x1f, R79 ;  /* 0x0000001fff647819 */ /* 0x000fe4000001144f */
[----:B------:R-:W-:-:S07]  /*2db0*/  LOP3.LUT R13, R13, 0x20, RZ, 0xc0, !PT ;  /* 0x000000200d0d7812 */ /* 0x000fce00078ec0ff */
.L_x_10800:
[----:B---3--:R-:W2:Y:S01]  /*2dc0*/  LDL R29, [R1+0x48] ;  /* 0x00004800011d7983 */ /* 0x008ea20000100800 */
[----:B0-----:R-:W0:Y:S01]  /*2dd0*/  LDC.64 R86, c[0x0][0x2e8] ;  /* 0x0000ba00ff567b82 */ /* 0x001e220000000a00 */
[----:B-1----:R-:W-:Y:S01]  /*2de0*/  VIADD R28, R25, 0xffffffff ;  /* 0xffffffff191c7836 */ /* 0x002fe20000000000 */
[----:B------:R-:W-:Y:S01]  /*2df0*/  LOP3.LUT P4, RZ, R77, 0x2, RZ, 0xc0, !PT ;  /* 0x000000024dff7812 */ /* 0x000fe2000788c0ff */
[----:B------:R-:W-:Y:S05]  /*2e00*/  YIELD ;  /* 0x0000000000007946 */ /* 0x000fea0003800000 */
[----:B------:R-:W1:Y:S01]  /*2e10*/  LDC R107, c[0x0][0x3f4] ;  /* 0x0000fd00ff6b7b82 */ /* 0x000e620000000800 */
[----:B------:R-:W-:Y:S01]  /*2e20*/  SHF.R.S32.HI R30, RZ, 0x1f, R28 ;  /* 0x0000001fff1e7819 */ /* 0x000fe2000001141c */
[-C--:B------:R-:W-:Y:S01]  /*2e30*/  IMAD R14, R97, R28.reuse, RZ ;  /* 0x0000001c610e7224 */ /* 0x080fe200078e02ff */
[----:B------:R-:W-:Y:S01]  /*2e40*/  BSSY B0, `(.L_x_10745) ;  /* 0x0000404000007945 */ /* 0x000fe20003800000 */
[----:B------:R-:W-:-:S04]  /*2e50*/  IMAD.WIDE.U32 R56, R5, R28, RZ ;  /* 0x0000001c05387225 */ /* 0x000fc800078e00ff */
[----:B------:R-:W-:Y:S01]  /*2e60*/  IMAD R15, R30, R5, R14 ;  /* 0x000000051e0f7224 */ /* 0x000fe200078e020e */
[----:B------:R-:W-:-:S03]  /*2e70*/  IADD3 R14, P2, R96, R56, RZ ;  /* 0x00000038600e7210 */ /* 0x000fc60007f5e0ff */
[----:B------:R-:W-:-:S04]  /*2e80*/  IMAD.IADD R88, R57, 0x1, R15 ;  /* 0x0000000139587824 */ /* 0x000fc800078e020f */
[----:B------:R-:W-:Y:S01]  /*2e90*/  IMAD.X R25, R88, 0x1, R95, P2 ;  /* 0x0000000158197824 */ /* 0x000fe200010e065f */
[----:B0-----:R-:W-:Y:S02]  /*2ea0*/  LEA R32, P3, R14, R86, 0x1 ;  /* 0x000000560e207211 */ /* 0x001fe400078608ff */
[----:B------:R-:W-:Y:S02]  /*2eb0*/  ISETP.GT.AND P2, PT, R28, R83, PT ;  /* 0x000000531c00720c */ /* 0x000fe40003f44270 */
[----:B------:R-:W-:Y:S01]  /*2ec0*/  LEA.HI.X R33, R14, R87, R25, 0x1, P3 ;  /* 0x000000570e217211 */ /* 0x000fe200018f0c19 */
[----:B------:R-:W-:Y:S01]  /*2ed0*/  IMAD.MOV.U32 R25, RZ, RZ, R28 ;  /* 0x000000ffff197224 */ /* 0x000fe200078e001c */
[----:B-1----:R-:W-:Y:S01]  /*2ee0*/  ISETP.GE.AND P3, PT, R107, 0x1, PT ;  /* 0x000000016b00780c */ /* 0x002fe20003f66270 */
[----:B--2---:R-:W-:-:S04]  /*2ef0*/  IMAD R15, R17, 0x3000, R29 ;  /* 0x00003000110f7824 */ /* 0x004fc800078e021d */
[C---:B------:R-:W-:Y:S02]  /*2f00*/  VIADD R29, R15.reuse, 0x10 ;  /* 0x000000100f1d7836 */ /* 0x040fe40000000000 */
[C---:B------:R-:W-:Y:S02]  /*2f10*/  @P4 VIADD R29, R15.reuse, 0xfffffff0 ;  /* 0xfffffff00f1d4836 */ /* 0x040fe40000000000 */
[--C-:B------:R-:W-:Y:S02]  /*2f20*/  IMAD R78, R15, 0x2, R26.reuse ;  /* 0x000000020f4e7824 */ /* 0x100fe400078e021a */
[----:B------:R-:W-:Y:S02]  /*2f30*/  IMAD R15, R29, 0x2, R26 ;  /* 0x000000021d0f7824 */ /* 0x000fe400078e021a */
[----:B------:R-:W-:Y:S05]  /*2f40*/  @!P3 BRA `(.L_x_10746) ;  /* 0x0000003c004cb947 */ /* 0x000fea0003800000 */
[----:B------:R-:W-:Y:S01]  /*2f50*/  ULDC.U8 UR4, c[0x0][0x410] ;  /* 0x0001040000047ab9 */ /* 0x000fe20000000000 */
[-C--:B------:R-:W-:Y:S01]  /*2f60*/  IMAD R14, R99, R28.reuse, RZ ;  /* 0x0000001c630e7224 */ /* 0x080fe200078e02ff */
[----:B------:R-:W-:Y:S01]  /*2f70*/  ISETP.NE.AND P3, PT, RZ, UR4, PT ;  /* 0x00000004ff007c0c */ /* 0x000fe2000bf65270 */
[----:B------:R-:W-:Y:S02]  /*2f80*/  IMAD R31, R98, R28, RZ ;  /* 0x0000001c621f7224 */ /* 0x000fe400078e02ff */
        /* <DEDUP_REMOVED lines=24> */
[----:B------:R-:W2:Y:S04]  /*3110*/  LDL R115, [R1+0x30] ;  /* 0x0000300001737983 */ /* 0x000ea80000100800 */
[----:B------:R-:W3:Y:S04]  /*3120*/  LDL R114, [R1+0x2c] ;  /* 0x00002c0001727983 */ /* 0x000ee80000100800 */
        /* <DEDUP_REMOVED lines=43> */
.L_x_10749:
[----:B------:R-:W-:Y:S05]  /*33e0*/  BSYNC B1 ;  /* 0x0000000000017941 */ /* 0x000fea0003800000 */
.L_x_10748:
[----:B-----5:R-:W-:Y:S01]  /*33f0*/  IMAD.MOV.U32 R14, RZ, RZ, R34 ;  /* 0x000000ffff0e7224 */ /* 0x020fe200078e0022 */
[----:B------:R-:W-:Y:S01]  /*3400*/  UISETP.NE.AND UP0, UPT, UR37, 0x3, UPT ;  /* 0x000000032500788c */ /* 0x000fe2000bf05270 */
[----:B0-----:R-:W-:-:S05]  /*3410*/  IMAD.MOV.U32 R28, RZ, RZ, R35 ;  /* 0x000000ffff1c7224 */ /* 0x001fca00078e0023 */
[----:B------:R-:W-:Y:S01]  /*3420*/  PRMT R89, R14, 0x5410, R28 ;  /* 0x000054100e597816 */ /* 0x000fe2000000001c */
[----:B------:R-:W-:Y:S01]  /*3430*/  IMAD.MOV.U32 R14, RZ, RZ, R38 ;  /* 0x000000ffff0e7224 */ /* 0x000fe200078e0026 */
[----:B------:R-:W-:Y:S01]  /*3440*/  PLOP3.LUT P3, PT, PT, PT, UP0, 0x80, 0x0 ;  /* 0x000000000000781c */ /* 0x000fe20003f6f008 */
        /* <DEDUP_REMOVED lines=40> */
.L_x_10750:
[----:B------:R-:W-:Y:S01]  /*36d0*/  IMAD R14, R17, 0x8, R2 ;  /* 0x00000008110e7824 */ /* 0x000fe200078e0202 */
[----:B------:R-:W-:Y:S01]  /*36e0*/  SHF.L.U32 R85, R154, 0x1f, RZ ;  /* 0x0000001f9a557819 */ /* 0x000fe200000006ff */
[----:B------:R-:W-:Y:S03]  /*36f0*/  BSSY B1, `(.L_x_10751) ;  /* 0x0000003000017945 */ /* 0x000fe60003800000 */
[----:B------:R-:W0:Y:S02]  /*3700*/  SYNCS.PHASECHK.TRANS64.TRYWAIT P5, [R14+URZ+0x2d890], R85 ;  /* 0x02d890550e0075a7 */ /* 0x000e2400080a017f */
[----:B0-----:R-:W-:Y:S05]  /*3710*/  @!P5 BRA `(.L_x_10752) ;  /* 0x0000023400d4d947 */ /* 0x001fea0003800000 */
.L_x_11131:
[----:B------:R-:W-:Y:S05]  /*3720*/  BSYNC B1 ;  /* 0x0000000000017941 */ /* 0x000fea0003800000 */
.L_x_10751:
        /* <DEDUP_REMOVED lines=55> */
.L_x_10757:
[----:B------:R-:W-:Y:S05]  /*3aa0*/  BSYNC B2 ;  /* 0x0000000000027941 */ /* 0x000fea0003800000 */
.L_x_10756:
[----:B--2---:R1:W-:Y:S02]  /*3ab0*/  STG.E.128 desc[UR40][R32.64], R28 ;  /* 0x0000001c20007986 */ /* 0x0043e4000c101d28 */
.L_x_10755:
[----:B------:R-:W-:Y:S05]  /*3ac0*/  BSYNC B1 ;  /* 0x0000000000017941 */ /* 0x000fea0003800000 */
.L_x_10754:
        /* <DEDUP_REMOVED lines=9> */
[----:B------:R-:W-:Y:S01]  /*3b60*/  IMAD.U32 R55, R29, 0x10000, RZ ;  /* 0x000100001d377824 */ /* 0x000fe200078e00ff */
        /* <DEDUP_REMOVED lines=45> */
.L_x_10761:
[----:B------:R-:W-:Y:S05]  /*3e40*/  BSYNC B2 ;  /* 0x0000000000027941 */ /* 0x000fea0003800000 */
.L_x_10760:
[----:B------:R2:W-:Y:S02]  /*3e50*/  STG.E.128 desc[UR40][R32.64+0x20], R28 ;  /* 0x0000201c20007986 */ /* 0x0005e4000c101d28 */
.L_x_10759:
[----:B------:R-:W-:Y:S05]  /*3e60*/  BSYNC B1 ;  /* 0x0000000000017941 */ /* 0x000fea0003800000 */
.L_x_10758:
        /* <DEDUP_REMOVED lines=8> */
[--C-:B------:R-:W-:Y:S01]  /*3ef0*/  SHF.R.U64 R46, R46, 0x10, R47.reuse ;  /* 0x000000102e2e7819 */ /* 0x100fe2000000122f */
[----:B------:R-:W-:Y:S01]  /*3f00*/  IMAD.U32 R51, R29, 0x10000, RZ ;  /* 0x000100001d337824 */ /* 0x000fe200078e00ff */
[----:B------:R-:W-:Y:S02]  /*3f10*/  SHF.R.U32.HI R50, RZ, 0x10, R47 ;  /* 0x00000010ff327819 */ /* 0x000fe4000001162f */
[--C-:B------:R-:W-:Y:S02]  /*3f20*/  SHF.R.U64 R47, R48, 0x10, R49.reuse ;  /* 0x00000010302f7819 */ /* 0x100fe40000001231 */
[----:B------:R-:W-:Y:S02]  /*3f30*/  SHF.R.U32.HI R48, RZ, 0x10, R49 ;  /* 0x00000010ff307819 */ /* 0x000fe40000011631 */
[C---:B------:R-:W-:Y:S02]  /*3f40*/  PRMT R49, R117.reuse, 0x5410, R47 ;  /* 0x0000541075317816 */ /* 0x040fe4000000002f */
        /* <DEDUP_REMOVED lines=41> */
.L_x_10765:
[----:B------:R-:W-:Y:S05]  /*41e0*/  BSYNC B2 ;  /* 0x0000000000027941 */ /* 0x000fea0003800000 */
.L_x_10764:
[----:B------:R3:W-:Y:S02]  /*41f0*/  STG.E.128 desc[UR40][R32.64+0x40], R28 ;  /* 0x0000401c20007986 */ /* 0x0007e4000c101d28 */
.L_x_10763:
[----:B------:R-:W-:Y:S05]  /*4200*/  BSYNC B1 ;  /* 0x0000000000017941 */ /* 0x000fea0003800000 */
.L_x_10762:
        /* <DEDUP_REMOVED lines=10> */
[----:B------:R-:W-:Y:S02]  /*42b0*/  SHF.R.U32.HI R44, RZ, 0x10, R45 ;  /* 0x00000010ff2c7819 */ /* 0x000fe4000001162d */
[----:B------:R-:W-:Y:S02]  /*42c0*/  PRMT R45, R116, 0x5410, R46 ;  /* 0x00005410742d7816 */ /* 0x000fe4000000002e */
[----:B------:R-:W-:Y:S02]  /*42d0*/  PRMT R42, R115, 0x5432, R42 ;  /* 0x00005432732a7816 */ /* 0x000fe4000000002a */
[C---:B------:R-:W-:Y:S01]  /*42e0*/  LOP3.LUT R49, R29.reuse, 0xffff0000, RZ, 0xc0, !PT ;  /* 0xffff00001d317812 */ /* 0x040fe200078ec0ff */
[----:B------:R-:W-:Y:S01]  /*42f0*/  IMAD.U32 R29, R29, 0x10000, RZ ;  /* 0x000100001d1d7824 */ /* 0x000fe200078e00ff */
[C---:B------:R-:W-:Y:S01]  /*4300*/  LOP3.LUT R46, R45.reuse, 0xffff0000, RZ, 0xc0, !PT ;  /* 0xffff00002d2e7812 */ /* 0x040fe200078ec0ff */
[----:B------:R-:W-:Y:S01]  /*4310*/  IMAD.U32 R45, R45, 0x10000, RZ ;  /* 0x000100002d2d7824 */ /* 0x000fe200078e00ff */
[C---:B------:R-:W-:Y:S01]  /*4320*/  LOP3.LUT R47, R42.reuse, 0xffff0000, RZ, 0xc0, !PT ;  /* 0xffff00002a2f7812 */ /* 0x040fe200078ec0ff */
[----:B------:R-:W-:Y:S01]  /*4330*/  IMAD.U32 R42, R42, 0x10000, RZ ;  /* 0x000100002a2a7824 */ /* 0x000fe200078e00ff */
[----:B------:R-:W-:Y:S01]  /*4340*/  SHF.R.U32.HI R43, RZ, 0x10, R43 ;  /* 0x00000010ff2b7819 */ /* 0x000fe2000001162b */
[CC--:B------:R-:W-:Y:S01]  /*4350*/  FMUL.FTZ R48, R49.reuse, R46.reuse ;  /* 0x0000002e31307220 */ /* 0x0c0fe20000410000 */
[----:B------:R-:W-:Y:S01]  /*4360*/  PRMT R44, R116, 0x5432, R44 ;  /* 0x00005432742c7816 */ /* 0x000fe2000000002c */
[-C--:B------:R-:W-:Y:S01]  /*4370*/  FMUL.FTZ R49, R49, R47.reuse ;  /* 0x0000002f31317220 */ /* 0x080fe20000410000 */
[----:B------:R-:W-:Y:S01]  /*4380*/  PRMT R43, R115, 0x5410, R43 ;  /* 0x00005410732b7816 */ /* 0x000fe2000000002b */
[C---:B------:R-:W-:Y:S01]  /*4390*/  FFMA.FTZ R48, R29.reuse, R47, -R48 ;  /* 0x0000002f1d307223 */ /* 0x040fe20000010830 */
[----:B------:R-:W-:Y:S01]  /*43a0*/  LOP3.LUT R50, R30, 0xffff0000, RZ, 0xc0, !PT ;  /* 0xffff00001e327812 */ /* 0x000fe200078ec0ff */
[----:B------:R-:W-:Y:S01]  /*43b0*/  FFMA.FTZ R49, R29, R46, R49 ;  /* 0x0000002e1d317223 */ /* 0x000fe20000010031 */
[----:B------:R-:W-:-:S02]  /*43c0*/  IMAD.U32 R46, R44, 0x10000, RZ ;  /* 0x000100002c2e7824 */ /* 0x000fc400078e00ff */
[----:B------:R-:W-:Y:S02]  /*43d0*/  IMAD.U32 R29, R30, 0x10000, RZ ;  /* 0x000100001e1d7824 */ /* 0x000fe400078e00ff */
[C---:B------:R-:W-:Y:S02]  /*43e0*/  IMAD.U32 R47, R43.reuse, 0x10000, RZ ;  /* 0x000100002b2f7824 */ /* 0x040fe400078e00ff */
[CC--:B------:R-:W-:Y:S01]  /*43f0*/  FMUL.FTZ R30, R50.reuse, R46.reuse ;  /* 0x0000002e321e7220 */ /* 0x0c0fe20000410000 */
[----:B------:R-:W-:Y:S01]  /*4400*/  LOP3.LUT R43, R43, 0xffff0000, RZ, 0xc0, !PT ;  /* 0xffff00002b2b7812 */ /* 0x000fe200078ec0ff */
[-C--:B------:R-:W-:Y:S02]  /*4410*/  FMUL.FTZ R50, R50, R47.reuse ;  /* 0x0000002f32327220 */ /* 0x080fe40000410000 */
[----:B------:R-:W-:Y:S01]  /*4420*/  FFMA.FTZ R30, R29, R47, -R30 ;  /* 0x0000002f1d1e7223 */ /* 0x000fe2000001081e */
[----:B------:R-:W-:Y:S02]  /*4430*/  LOP3.LUT R47, R44, 0xffff0000, RZ, 0xc0, !PT ;  /* 0xffff00002c2f7812 */ /* 0x000fe400078ec0ff */
[----:B------:R-:W-:Y:S01]  /*4440*/  LOP3.LUT R44, R31, 0xffff0000, RZ, 0xc0, !PT ;  /* 0xffff00001f2c7812 */ /* 0x000fe200078ec0ff */
[----:B------:R-:W-:Y:S01]  /*4450*/  FFMA.FTZ R29, R29, R46, R50 ;  /* 0x0000002e1d1d7223 */ /* 0x000fe20000010032 */
[----:B------:R-:W-:Y:S01]  /*4460*/  IMAD.U32 R46, R31, 0x10000, RZ ;  /* 0x000100001f2e7824 */ /* 0x000fe200078e00ff */
[----:B------:R-:W-:-:S02]  /*4470*/  F2FP.BF16.F32.PACK_AB R48, R49, R48 ;  /* 0x000000303130723e */ /* 0x000fc400000010ff */
[C---:B------:R-:W-:Y:S01]  /*4480*/  FMUL.FTZ R31, R44.reuse, R47 ;  /* 0x0000002f2c1f7220 */ /* 0x040fe20000410000 */
[-C--:B------:R-:W-:Y:S01]  /*4490*/  FMUL.FTZ R44, R44, R43.reuse ;  /* 0x0000002b2c2c7220 */ /* 0x080fe20000410000 */
[----:B------:R-:W-:Y:S01]  /*44a0*/  F2FP.BF16.F32.PACK_AB R30, R29, R30 ;  /* 0x0000001e1d1e723e */ /* 0x000fe200000010ff */
[----:B------:R-:W-:Y:S02]  /*44b0*/  IMAD.MOV.U32 R29, RZ, RZ, R48 ;  /* 0x000000ffff1d7224 */ /* 0x000fe400078e0030 */
        /* <DEDUP_REMOVED lines=8> */
[----:B------:R-:W-:-:S05]  /*4540*/  FFMA.FTZ R45, R28, R45, R46 ;  /* 0x0000002d1c2d7223 */ /* 0x000fca000001002e */
[----:B------:R-:W-:-:S07]  /*4550*/  F2FP.BF16.F32.PACK_AB R28, R45, R42 ;  /* 0x0000002a2d1c723e */ /* 0x000fce00000010ff */
.L_x_10769:
[----:B------:R-:W-:Y:S05]  /*4560*/  BSYNC B2 ;  /* 0x0000000000027941 */ /* 0x000fea0003800000 */
.L_x_10768:
[----:B------:R4:W-:Y:S02]  /*4570*/  STG.E.128 desc[UR40][R32.64+0x60], R28 ;  /* 0x0000601c20007986 */ /* 0x0009e4000c101d28 */
.L_x_10767:
[----:B------:R-:W-:Y:S05]  /*4580*/  BSYNC B1 ;  /* 0x0000000000017941 */ /* 0x000fea0003800000 */
.L_x_10766:
        /* <DEDUP_REMOVED lines=8> */
[----:B------:R-:W-:Y:S02]  /*4610*/  SHF.R.U64 R43, R40, 0x10, R41 ;  /* 0x00000010282b7819 */ /* 0x000fe40000001229 */
[----:B------:R-:W-:Y:S02]  /*4620*/  SHF.R.U64 R45, R38, 0x10, R39 ;  /* 0x00000010262d7819 */ /* 0x000fe40000001227 */
[----:B------:R-:W-:Y:S02]  /*4630*/  PRMT R40, R114, 0x5410, R43 ;  /* 0x0000541072287816 */ /* 0x000fe4000000002b */
[----:B------:R-:W-:Y:S02]  /*4640*/  PRMT R38, R110, 0x5410, R45 ;  /* 0x000054106e267816 */ /* 0x000fe4000000002d */
[C---:B------:R-:W-:Y:S01]  /*4650*/  LOP3.LUT R42, R29.reuse, 0xffff0000, RZ, 0xc0, !PT ;  /* 0xffff00001d2a7812 */ /* 0x040fe200078ec0ff */
[----:B------:R-:W-:Y:S01]  /*4660*/  IMAD.U32 R29, R29, 0x10000, RZ ;  /* 0x000100001d1d7824 */ /* 0x000fe200078e00ff */
[C---:B------:R-:W-:Y:S01]  /*4670*/  LOP3.LUT R46, R40.reuse, 0xffff0000, RZ, 0xc0, !PT ;  /* 0xffff0000282e7812 */ /* 0x040fe200078ec0ff */
[----:B------:R-:W-:Y:S01]  /*4680*/  IMAD.U32 R40, R40, 0x10000, RZ ;  /* 0x0001000028287824 */ /* 0x000fe200078e00ff */
[----:B------:R-:W-:Y:S01]  /*4690*/  SHF.R.U32.HI R45, RZ, 0x10, R41 ;  /* 0x00000010ff2d7819 */ /* 0x000fe20000011629 */
[----:B------:R-:W-:Y:S01]  /*46a0*/  IMAD.U32 R41, R31, 0x10000, RZ ;  /* 0x000100001f297824 */ /* 0x000fe200078e00ff */
[----:B------:R-:W-:Y:S01]  /*46b0*/  LOP3.LUT R44, R38, 0xffff0000, RZ, 0xc0, !PT ;  /* 0xffff0000262c7812 */ /* 0x000fe200078ec0ff */
[----:B------:R-:W-:Y:S01]  /*46c0*/  FMUL.FTZ R48, R42, R46 ;  /* 0x0000002e2a307220 */ /* 0x000fe20000410000 */
[----:B------:R-:W-:-:S02]  /*46d0*/  SHF.R.U32.HI R43, RZ, 0x10, R39 ;  /* 0x00000010ff2b7819 */ /* 0x000fc40000011627 */
[----:B------:R-:W-:Y:S01]  /*46e0*/  PRMT R114, R114, 0x5432, R45 ;  /* 0x0000543272727816 */ /* 0x000fe2000000002d */
[-C--:B------:R-:W-:Y:S01]  /*46f0*/  FMUL.FTZ R39, R42, R44.reuse ;  /* 0x0000002c2a277220 */ /* 0x080fe20000410000 */
[----:B------:R-:W-:Y:S01]  /*4700*/  PRMT R110, R110, 0x5432, R43 ;  /* 0x000054326e6e7816 */ /* 0x000fe2000000002b */
[C---:B------:R-:W-:Y:S01]  /*4710*/  FFMA.FTZ R42, R29.reuse, R44, -R48 ;  /* 0x0000002c1d2a7223 */ /* 0x040fe20000010830 */
[----:B------:R-:W-:Y:S01]  /*4720*/  LOP3.LUT R44, R30, 0xffff0000, RZ, 0xc0, !PT ;  /* 0xffff00001e2c7812 */ /* 0x000fe200078ec0ff */
[----:B------:R-:W-:Y:S02]  /*4730*/  IMAD.U32 R45, R114, 0x10000, RZ ;  /* 0x00010000722d7824 */ /* 0x000fe400078e00ff */
[----:B------:R-:W-:Y:S01]  /*4740*/  FFMA.FTZ R29, R29, R46, R39 ;  /* 0x0000002e1d1d7223 */ /* 0x000fe20000010027 */
[C---:B------:R-:W-:Y:S01]  /*4750*/  IMAD.U32 R43, R110.reuse, 0x10000, RZ ;  /* 0x000100006e2b7824 */ /* 0x040fe200078e00ff */
[----:B------:R-:W-:Y:S01]  /*4760*/  LOP3.LUT R110, R110, 0xffff0000, RZ, 0xc0, !PT ;  /* 0xffff00006e6e7812 */ /* 0x000fe200078ec0ff */
[----:B------:R-:W-:-:S02]  /*4770*/  IMAD.U32 R39, R30, 0x10000, RZ ;  /* 0x000100001e277824 */ /* 0x000fc400078e00ff */
[C---:B------:R-:W-:Y:S01]  /*4780*/  FMUL.FTZ R46, R44.reuse, R45 ;  /* 0x0000002d2c2e7220 */ /* 0x040fe20000410000 */
[----:B------:R-:W-:Y:S01]  /*4790*/  LOP3.LUT R30, R31, 0xffff0000, RZ, 0xc0, !PT ;  /* 0xffff00001f1e7812 */ /* 0x000fe200078ec0ff */
[-C--:B------:R-:W-:Y:S01]  /*47a0*/  FMUL.FTZ R48, R44, R43.reuse ;  /* 0x0000002b2c307220 */ /* 0x080fe20000410000 */
[----:B------:R-:W-:Y:S01]  /*47b0*/  IMAD.U32 R31, R28, 0x10000, RZ ;  /* 0x000100001c1f7824 */ /* 0x000fe200078e00ff */
[----:B------:R-:W-:Y:S01]  /*47c0*/  LOP3.LUT R44, R114, 0xffff0000, RZ, 0xc0, !PT ;  /* 0xffff0000722c7812 */ /* 0x000fe200078ec0ff */
[C---:B------:R-:W-:Y:S01]  /*47d0*/  FFMA.FTZ R43, R39.reuse, R43, -R46 ;  /* 0x0000002b272b7223 */ /* 0x040fe2000001082e */
[----:B------:R-:W-:Y:S01]  /*47e0*/  LOP3.LUT R28, R28, 0xffff0000, RZ, 0xc0, !PT ;  /* 0xffff00001c1c7812 */ /* 0x000fe200078ec0ff */
[----:B------:R-:W-:Y:S02]  /*47f0*/  IMAD.U32 R46, R38, 0x10000, RZ ;  /* 0x00010000262e7824 */ /* 0x000fe400078e00ff */
        /* <DEDUP_REMOVED lines=14> */
.L_x_10773:
[----:B------:R-:W-:Y:S05]  /*48e0*/  BSYNC B2 ;  /* 0x0000000000027941 */ /* 0x000fea0003800000 */
.L_x_10772:
[----:B------:R1:W-:Y:S02]  /*48f0*/  STG.E.128 desc[UR40][R32.64+0x80], R28 ;  /* 0x0000801c20007986 */ /* 0x0003e4000c101d28 */
.L_x_10771:
[----:B------:R-:W-:Y:S05]  /*4900*/  BSYNC B1 ;  /* 0x0000000000017941 */ /* 0x000fea0003800000 */
.L_x_10770:
[----:B------:R-:W-:-:S13]  /*4910*/  ISETP.NE.AND P4, PT, R13, RZ, PT ;  /* 0x000000ff0d00720c */ /* 0x000fda0003f85270 */
[----:B------:R-:W-:Y:S05]  /*4920*/  @!P4 BRA `(.L_x_10753) ;  /* 0x000000240054c947 */ /* 0x000fea0003800000 */
[----:B------:R-:W5:Y:S01]  /*4930*/  LDL R38, [R1+0x38] ;  /* 0x0000380001267983 */ /* 0x000f620000100800 */
[----:B------:R-:W-:Y:S03]  /*4940*/  BSSY B1, `(.L_x_10774) ;  /* 0x0000031000017945 */ /* 0x000fe60003800000 */
[----:B-1234-:R1:W2:Y:S01]  /*4950*/  LDS.128 R28, [R15+0x19000] ;  /* 0x019000000f1c7984 */ /* 0x01e2a20000000c00 */
[----:B-----5:R-:W-:-:S13]  /*4960*/  ISETP.GE.AND P4, PT, R38, R107, PT ;  /* 0x0000006b2600720c */ /* 0x020fda0003f86270 */
[----:B-12---:R-:W-:Y:S05]  /*4970*/  @P4 BRA `(.L_x_10775) ;  /* 0x0000000000b44947 */ /* 0x006fea0003800000 */
[----:B------:R-:W-:Y:S02]  /*4980*/  SHF.R.U64 R40, R36, 0x10, R37 ;  /* 0x0000001024287819 */ /* 0x000fe40000001225 */
[--C-:B------:R-:W-:Y:S01]  /*4990*/  SHF.R.U64 R44, R34, 0x10, R35.reuse ;  /* 0x00000010222c7819 */ /* 0x100fe20000001223 */
[----:B------:R-:W-:Y:S01]  /*49a0*/  IMAD.U32 R34, R30, 0x10000, RZ ;  /* 0x000100001e227824 */ /* 0x000fe200078e00ff */
[----:B------:R-:W-:Y:S02]  /*49b0*/  SHF.R.U32.HI R42, RZ, 0x10, R35 ;  /* 0x00000010ff2a7819 */ /* 0x000fe40000011623 */
[----:B------:R-:W-:Y:S02]  /*49c0*/  PRMT R40, R109, 0x5410, R40 ;  /* 0x000054106d287816 */ /* 0x000fe40000000028 */
[----:B------:R-:W-:Y:S02]  /*49d0*/  SHF.R.U32.HI R38, RZ, 0x10, R37 ;  /* 0x00000010ff267819 */ /* 0x000fe40000011625 */
[----:B------:R-:W-:-:S02]  /*49e0*/  PRMT R35, R89, 0x5410, R44 ;  /* 0x0000541059237816 */ /* 0x000fc4000000002c */
[----:B------:R-:W-:Y:S02]  /*49f0*/  PRMT R89, R89, 0x5432, R42 ;  /* 0x0000543259597816 */ /* 0x000fe4000000002a */
[----:B------:R-:W-:Y:S02]  /*4a00*/  LOP3.LUT R37, R29, 0xffff0000, RZ, 0xc0, !PT ;  /* 0xffff00001d257812 */ /* 0x000fe400078ec0ff */
[----:B------:R-:W-:Y:S01]  /*4a10*/  LOP3.LUT R42, R40, 0xffff0000, RZ, 0xc0, !PT ;  /* 0xffff0000282a7812 */ /* 0x000fe200078ec0ff */
        /* <DEDUP_REMOVED lines=9> */
[C---:B------:R-:W-:Y:S01]  /*4ab0*/  IMAD.U32 R29, R28.reuse, 0x10000, RZ ;  /* 0x000100001c1d7824 */ /* 0x040fe200078e00ff */
[----:B------:R-:W-:Y:S01]  /*4ac0*/  LOP3.LUT R37, R28, 0xffff0000, RZ, 0xc0, !PT ;  /* 0xffff00001c257812 */ /* 0x000fe200078ec0ff */
[----:B------:R-:W-:Y:S01]  /*4ad0*/  FFMA.FTZ R28, R38, R39, -R45 ;  /* 0x00000027261c7223 */ /* 0x000fe2000001082d */
[----:B------:R-:W-:Y:S01]  /*4ae0*/  LOP3.LUT R109, R109, 0xffff0000, RZ, 0xc0, !PT ;  /* 0xffff00006d6d7812 */ /* 0x000fe200078ec0ff */
[C---:B------:R-:W-:Y:S01]  /*4af0*/  FMUL.FTZ R49, R36.reuse, R43 ;  /* 0x0000002b24317220 */ /* 0x040fe20000410000 */
[----:B------:R-:W-:Y:S01]  /*4b00*/  LOP3.LUT R89, R89, 0xffff0000, RZ, 0xc0, !PT ;  /* 0xffff000059597812 */ /* 0x000fe200078ec0ff */
[----:B------:R-:W-:Y:S01]  /*4b10*/  FMUL.FTZ R39, R36, R41 ;  /* 0x0000002924277220 */ /* 0x000fe20000410000 */
[----:B------:R-:W-:-:S02]  /*4b20*/  IMAD.U32 R40, R40, 0x10000, RZ ;  /* 0x0001000028287824 */ /* 0x000fc400078e00ff */
[----:B------:R-:W-:Y:S01]  /*4b30*/  FFMA.FTZ R47, R38, R42, R47 ;  /* 0x0000002a262f7223 */ /* 0x000fe2000001002f */
[----:B------:R-:W-:Y:S02]  /*4b40*/  IMAD.U32 R36, R35, 0x10000, RZ ;  /* 0x0001000023247824 */ /* 0x000fe400078e00ff */
[C---:B------:R-:W-:Y:S01]  /*4b50*/  FMUL.FTZ R38, R30.reuse, R109 ;  /* 0x0000006d1e267220 */ /* 0x040fe20000410000 */
[----:B------:R-:W-:Y:S01]  /*4b60*/  FMUL.FTZ R42, R30, R89 ;  /* 0x000000591e2a7220 */ /* 0x000fe20000410000 */
[C---:B------:R-:W-:Y:S01]  /*4b70*/  FFMA.FTZ R49, R34.reuse, R41, -R49 ;  /* 0x0000002922317223 */ /* 0x040fe20000010831 */
        /* <DEDUP_REMOVED lines=13> */
.L_x_10775:
[----:B------:R-:W-:Y:S05]  /*4c50*/  BSYNC B1 ;  /* 0x0000000000017941 */ /* 0x000fea0003800000 */
.L_x_10774:
[----:B------:R1:W-:Y:S01]  /*4c60*/  STG.E.128 desc[UR40][R32.64+0xa0], R28 ;  /* 0x0000a01c20007986 */ /* 0x0003e2000c101d28 */
[----:B------:R-:W-:Y:S05]  /*4c70*/  BRA `(.L_x_10753) ;  /* 0x0000002000807947 */ /* 0x000fea0003800000 */
.L_x_10747:
        /* <DEDUP_REMOVED lines=46> */
.L_x_10777:
[----:B------:R-:W-:Y:S05]  /*4f60*/  BSYNC B1 ;  /* 0x0000000000017941 */ /* 0x000fea0003800000 */
.L_x_10776:
        /* <DEDUP_REMOVED lines=44> */
.L_x_10778:
[----:B------:R-:W-:Y:S01]  /*5230*/  IMAD R14, R17, 0x8, R2 ;  /* 0x00000008110e7824 */ /* 0x000fe200078e0202 */
[----:B------:R-:W-:Y:S01]  /*5240*/  SHF.L.U32 R85, R154, 0x1f, RZ ;  /* 0x0000001f9a557819 */ /* 0x000fe200000006ff */
[----:B------:R-:W-:Y:S03]  /*5250*/  BSSY B1, `(.L_x_10779) ;  /* 0x0000003000017945 */ /* 0x000fe60003800000 */
[----:B------:R-:W0:Y:S02]  /*5260*/  SYNCS.PHASECHK.TRANS64.TRYWAIT P5, [R14+URZ+0x2d890], R85 ;  /* 0x02d890550e0075a7 */ /* 0x000e2400080a017f */
[----:B0-----:R-:W-:Y:S05]  /*5270*/  @!P5 BRA `(.L_x_10780) ;  /* 0x0000021c0010d947 */ /* 0x001fea0003800000 */
.L_x_11132:
[----:B------:R-:W-:Y:S05]  /*5280*/  BSYNC B1 ;  /* 0x0000000000017941 */ /* 0x000fea0003800000 */
.L_x_10779:
        /* <DEDUP_REMOVED lines=17> */
[----:B------:R-:W-:Y:S01]  /*53a0*/  SEL R52, R108, R114, !P0 ;  /* 0x000000726c347207 */ /* 0x000fe20004000000 */
[----:B------:R-:W-:Y:S01]  /*53b0*/  BSSY B2, `(.L_x_10783) ;  /* 0x0000071000027945 */ /* 0x000fe20003800000 */
[----:B------:R-:W-:-:S02]  /*53c0*/  ISETP.GE.AND P4, PT, R22, R107, PT ;  /* 0x0000006b1600720c */ /* 0x000fc40003f86270 */
[----:B------:R-:W-:-:S04]  /*53d0*/  SHF.R.S32.HI R53, RZ, 0x1f, R52 ;  /* 0x0000001fff357819 */ /* 0x000fc80000011434 */
[----:B------:R-:W-:-:S04]  /*53e0*/  LEA.HI R53, R53, R52, RZ, 0x4 ;  /* 0x0000003435357211 */ /* 0x000fc800078f20ff */
[----:B------:R-:W-:-:S04]  /*53f0*/  SHF.R.S32.HI R53, RZ, 0x4, R53 ;  /* 0x00000004ff357819 */ /* 0x000fc80000011435 */
[----:B------:R-:W-:-:S04]  /*5400*/  LEA.HI.SX32 R115, R76, R53, 0x1d ;  /* 0x000000354c737211 */ /* 0x000fc800078feaff */
[----:B------:R-:W-:-:S04]  /*5410*/  SHF.R.S32.HI R52, RZ, 0x1f, R115 ;  /* 0x0000001fff347819 */ /* 0x000fc80000011473 */
[----:B------:R-:W-:Y:S01]  /*5420*/  LEA.HI R52, R52, R115, RZ, 0x2 ;  /* 0x0000007334347211 */ /* 0x000fe200078f10ff */
[----:B------:R-:W-:-:S04]  /*5430*/  IMAD.SHL.U32 R115, R115, 0x8, RZ ;  /* 0x0000000873737824 */ /* 0x000fc800078e00ff */
[----:B------:R-:W-:-:S05]  /*5440*/  IMAD.SHL.U32 R52, R52, 0x400, RZ ;  /* 0x0000040034347824 */ /* 0x000fca00078e00ff */
[----:B------:R-:W-:Y:S02]  /*5450*/  LOP3.LUT R52, R52, 0x7ffff000, RZ, 0xc0, !PT ;  /* 0x7ffff00034347812 */ /* 0x000fe400078ec0ff */
[----:B--2---:R-:W-:-:S04]  /*5460*/  LOP3.LUT R53, R58, 0x18, R115, 0xf8, !PT ;  /* 0x000000183a357812 */ /* 0x004fc800078ef873 */
[----:B---3--:R-:W-:-:S04]  /*5470*/  LOP3.LUT R53, R53, R55, RZ, 0x3c, !PT ;  /* 0x0000003735357212 */ /* 0x008fc800078e3cff */
[----:B----4-:R-:W-:-:S05]  /*5480*/  IADD3 R52, R53, R52, R54 ;  /* 0x0000003435347210 */ /* 0x010fca0007ffe036 */
        /* <DEDUP_REMOVED lines=9> */
[----:B------:R-:W-:Y:S02]  /*5520*/  PRMT R36, R117, 0x5432, R36 ;  /* 0x0000543275247816 */ /* 0x000fe40000000024 */
[----:B------:R-:W-:Y:S02]  /*5530*/  SHF.R.U32.HI R117, RZ, 0x10, R49 ;  /* 0x00000010ff757819 */ /* 0x000fe40000011631 */
[--C-:B------:R-:W-:Y:S02]  /*5540*/  SHF.R.U64 R37, R38, 0x10, R39.reuse ;  /* 0x0000001026257819 */ /* 0x100fe40000001227 */
[----:B------:R-:W-:-:S02]  /*5550*/  SHF.R.U32.HI R38, RZ, 0x10, R39 ;  /* 0x00000010ff267819 */ /* 0x000fc40000011627 */
[----:B------:R-:W-:Y:S02]  /*5560*/  SHF.R.U64 R39, R48, 0x10, R49 ;  /* 0x0000001030277819 */ /* 0x000fe40000001231 */
[--C-:B------:R-:W-:Y:S02]  /*5570*/  SHF.R.U64 R48, R50, 0x10, R51.reuse ;  /* 0x0000001032307819 */ /* 0x100fe40000001233 */
[----:B------:R-:W-:Y:S02]  /*5580*/  SHF.R.U32.HI R49, RZ, 0x10, R51 ;  /* 0x00000010ff317819 */ /* 0x000fe40000011633 */
[----:B------:R-:W-:Y:S02]  /*5590*/  PRMT R117, R129, 0x5410, R117 ;  /* 0x0000541081757816 */ /* 0x000fe40000000075 */
[----:B------:R-:W-:Y:S02]  /*55a0*/  PRMT R116, R119, 0x5432, R116 ;  /* 0x0000543277747816 */ /* 0x000fe40000000074 */
[----:B------:R-:W-:-:S02]  /*55b0*/  PRMT R39, R120, 0x5410, R39 ;  /* 0x0000541078277816 */ /* 0x000fc40000000027 */
[----:B------:R-:W-:Y:S01]  /*55c0*/  PRMT R48, R120, 0x5432, R48 ;  /* 0x0000543278307816 */ /* 0x000fe20000000030 */
[----:B-1----:R-:W-:Y:S01]  /*55d0*/  IMAD.U32 R120, R57, 0x10000, RZ ;  /* 0x0001000039787824 */ /* 0x002fe200078e00ff */
[----:B------:R-:W-:Y:S01]  /*55e0*/  PRMT R49, R119, 0x5410, R49 ;  /* 0x0000541077317816 */ /* 0x000fe20000000031 */
[----:B------:R-:W-:Y:S01]  /*55f0*/  IMAD.U32 R119, R117, 0x10000, RZ ;  /* 0x0001000075777824 */ /* 0x000fe200078e00ff */
[----:B------:R-:W-:Y:S01]  /*5600*/  PRMT R37, R118, 0x5410, R37 ;  /* 0x0000541076257816 */ /* 0x000fe20000000025 */
[----:B------:R-:W-:Y:S01]  /*5610*/  IMAD.U32 R51, R116, 0x10000, RZ ;  /* 0x0001000074337824 */ /* 0x000fe200078e00ff */
[----:B------:R-:W-:Y:S01]  /*5620*/  PRMT R38, R118, 0x5432, R38 ;  /* 0x0000543276267816 */ /* 0x000fe20000000026 */
[----:B--2---:R-:W-:Y:S02]  /*5630*/  IMAD.U32 R118, R53, 0x10000, RZ ;  /* 0x0001000035767824 */ /* 0x004fe400078e00ff */
[----:B------:R-:W-:Y:S01]  /*5640*/  FMUL.FTZ R50, R120, R119 ;  /* 0x0000007778327220 */ /* 0x000fe20000410000 */
[----:B------:R-:W-:-:S02]  /*5650*/  LOP3.LUT R117, R117, 0xffff0000, RZ, 0xc0, !PT ;  /* 0xffff000075757812 */ /* 0x000fc400078ec0ff */
        /* <DEDUP_REMOVED lines=27> */
[CC--:B------:R-:W-:Y:S02]  /*5810*/  FMUL.FTZ R55, R59.reuse, R49.reuse ;  /* 0x000000313b377220 */ /* 0x0c0fe40000410000 */
        /* <DEDUP_REMOVED lines=42> */
.L_x_10784:
[----:B------:R-:W-:Y:S05]  /*5ac0*/  BSYNC B2 ;  /* 0x0000000000027941 */ /* 0x000fea0003800000 */
.L_x_10783:
        /* <DEDUP_REMOVED lines=12> */
.L_x_10782:
[----:B------:R-:W-:Y:S05]  /*5b90*/  BSYNC B1 ;  /* 0x0000000000017941 */ /* 0x000fea0003800000 */
.L_x_10781:
[----:B------:R-:W-:Y:S01]  /*5ba0*/  ISETP.NE.AND P4, PT, R9, RZ, PT ;  /* 0x000000ff0900720c */ /* 0x000fe20003f85270 */
[----:B------:R-:W-:-:S12]  /*5bb0*/  BSSY B1, `(.L_x_10785) ;  /* 0x0000084000017945 */ /* 0x000fd80003800000 */
[----:B------:R-:W-:Y:S05]  /*5bc0*/  @!P4 BRA `(.L_x_10786) ;  /* 0x000000080008c947 */ /* 0x000fea0003800000 */
[----:B------:R-:W3:Y:S04]  /*5bd0*/  LDL R48, [R1+0x8] ;  /* 0x0000080001307983 */ /* 0x000ee80000100800 */
[----:B--2---:R-:W2:Y:S04]  /*5be0*/  LDL R39, [R1+0x10] ;  /* 0x0000100001277983 */ /* 0x004ea80000100800 */
        /* <DEDUP_REMOVED lines=13> */
[----:B---3--:R-:W-:-:S04]  /*5cc0*/  LOP3.LUT R37, R48, 0x18, R52, 0xf8, !PT ;  /* 0x0000001830257812 */ /* 0x008fc800078ef834 */
[----:B--2---:R-:W-:-:S04]  /*5cd0*/  LOP3.LUT R37, R37, R39, RZ, 0x3c, !PT ;  /* 0x0000002725257212 */ /* 0x004fc800078e3cff */
        /* <DEDUP_REMOVED lines=100> */
.L_x_10788:
[----:B------:R-:W-:Y:S05]  /*6320*/  BSYNC B2 ;  /* 0x0000000000027941 */ /* 0x000fea0003800000 */
.L_x_10787:
        /* <DEDUP_REMOVED lines=12> */
.L_x_10786:
[----:B------:R-:W-:Y:S05]  /*63f0*/  BSYNC B1 ;  /* 0x0000000000017941 */ /* 0x000fea0003800000 */
.L_x_10785:
[----:B------:R-:W-:-:S13]  /*6400*/  ISETP.NE.AND P4, PT, R10, RZ, PT ;  /* 0x000000ff0a00720c */ /* 0x000fda0003f85270 */
[----:B------:R-:W-:Y:S05]  /*6410*/  @!P4 BRA `(.L_x_10753) ;  /* 0x000000080098c947 */ /* 0x000fea0003800000 */
[----:B--23--:R-:W2:Y:S04]  /*6420*/  LDL R36, [R1+0x8] ;  /* 0x0000080001247983 */ /* 0x00cea80000100800 */
[----:B------:R-:W3:Y:S04]  /*6430*/  LDL R35, [R1+0x10] ;  /* 0x0000100001237983 */ /* 0x000ee80000100800 */
[----:B------:R-:W4:Y:S01]  /*6440*/  LDL R34, [R1+0x14] ;  /* 0x0000140001227983 */ /* 0x000f220000100800 */
[----:B------:R-:W-:Y:S01]  /*6450*/  IADD3 R32, P4, P5, R20, R88, R79 ;  /* 0x0000005814207210 */ /* 0x000fe20007d9e04f */
[----:B------:R-:W-:Y:S01]  /*6460*/  BSSY B1, `(.L_x_10789) ;  /* 0x0000077000017945 */ /* 0x000fe20003800000 */
[----:B------:R-:W-:-:S02]  /*6470*/  LOP3.LUT P6, RZ, R18, 0x1, RZ, 0xc0, !PT ;  /* 0x0000000112ff7812 */ /* 0x000fc400078cc0ff */
[----:B------:R-:W-:Y:S02]  /*6480*/  IADD3.X R33, R3, R110, R100, P4, P5 ;  /* 0x0000006e03217210 */ /* 0x000fe400027ea464 */
[----:B------:R-:W-:Y:S02]  /*6490*/  LEA R44, P4, R32, R86, 0x1 ;  /* 0x00000056202c7211 */ /* 0x000fe400078808ff */
[----:B------:R-:W-:Y:S02]  /*64a0*/  SEL R114, R108, R114, !P6 ;  /* 0x000000726c727207 */ /* 0x000fe40007000000 */
[----:B------:R-:W-:Y:S02]  /*64b0*/  LEA.HI.X R45, R32, R87, R33, 0x1, P4 ;  /* 0x00000057202d7211 */ /* 0x000fe400020f0c21 */
[----:B------:R-:W-:Y:S02]  /*64c0*/  SHF.R.S32.HI R33, RZ, 0x1f, R114 ;  /* 0x0000001fff217819 */ /* 0x000fe40000011472 */
[----:B------:R-:W-:-:S02]  /*64d0*/  ISETP.GE.AND P4, PT, R4, R107, PT ;  /* 0x0000006b0400720c */ /* 0x000fc40003f86270 */
[----:B------:R-:W-:-:S04]  /*64e0*/  LEA.HI R33, R33, R114, RZ, 0x4 ;  /* 0x0000007221217211 */ /* 0x000fc800078f20ff */
[----:B------:R-:W-:-:S04]  /*64f0*/  SHF.R.S32.HI R33, RZ, 0x4, R33 ;  /* 0x00000004ff217819 */ /* 0x000fc80000011421 */
[----:B------:R-:W-:-:S04]  /*6500*/  LEA.HI.SX32 R33, R74, R33, 0x1d ;  /* 0x000000214a217211 */ /* 0x000fc800078feaff */
[----:B------:R-:W-:Y:S01]  /*6510*/  SHF.R.S32.HI R32, RZ, 0x1f, R33 ;  /* 0x0000001fff207819 */ /* 0x000fe20000011421 */
[----:B------:R-:W-:-:S03]  /*6520*/  IMAD.SHL.U32 R46, R33, 0x8, RZ ;  /* 0x00000008212e7824 */ /* 0x000fc600078e00ff */
[----:B------:R-:W-:-:S05]  /*6530*/  LEA.HI R33, R32, R33, RZ, 0x2 ;  /* 0x0000002120217211 */ /* 0x000fca00078f10ff */
[----:B------:R-:W-:-:S05]  /*6540*/  IMAD.SHL.U32 R33, R33, 0x400, RZ ;  /* 0x0000040021217824 */ /* 0x000fca00078e00ff */
[----:B------:R-:W-:Y:S02]  /*6550*/  LOP3.LUT R33, R33, 0x7ffff000, RZ, 0xc0, !PT ;  /* 0x7ffff00021217812 */ /* 0x000fe400078ec0ff */
[----:B--2---:R-:W-:-:S04]  /*6560*/  LOP3.LUT R32, R36, 0x18, R46, 0xf8, !PT ;  /* 0x0000001824207812 */ /* 0x004fc800078ef82e */
[----:B---3--:R-:W-:-:S04]  /*6570*/  LOP3.LUT R32, R32, R35, RZ, 0x3c, !PT ;  /* 0x0000002320207212 */ /* 0x008fc800078e3cff */
[----:B----4-:R-:W-:Y:S01]  /*6580*/  IADD3 R32, R32, R33, R34 ;  /* 0x0000002120207210 */ /* 0x010fe20007ffe022 */
[----:B------:R-:W-:-:S04]  /*6590*/  IMAD R33, R17, 0x3000, R103 ;  /* 0x0000300011217824 */ /* 0x000fc800078e0267 */
[----:B------:R-:W-:Y:S02]  /*65a0*/  IMAD R35, R17, 0x3000, R32 ;  /* 0x0000300011237824 */ /* 0x000fe400078e0220 */
[--C-:B------:R-:W-:Y:S02]  /*65b0*/  IMAD R33, R33, 0x2, R2.reuse ;  /* 0x0000000221217824 */ /* 0x100fe400078e0202 */
[----:B------:R-:W-:-:S04]  /*65c0*/  IMAD R36, R35, 0x2, R2 ;  /* 0x0000000223247824 */ /* 0x000fc800078e0202 */
[----:B------:R-:W1:Y:S04]  /*65d0*/  LDS.128 R32, [R33+0x15400] ;  /* 0x0154000021207984 */ /* 0x000e680000000c00 */
[----:B------:R-:W2:Y:S01]  /*65e0*/  LDS.128 R36, [R36+0x15400] ;  /* 0x0154000024247984 */ /* 0x000ea20000000c00 */
[----:B------:R-:W-:Y:S05]  /*65f0*/  @P4 BRA `(.L_x_10790) ;  /* 0x0000000400744947 */ /* 0x000fea0003800000 */
[----:B------:R-:W-:Y:S01]  /*6600*/  SHF.R.U64 R28, R28, 0x10, R29 ;  /* 0x000000101c1c7819 */ /* 0x000fe2000000121d */
[----:B--2---:R-:W-:Y:S01]  /*6610*/  IMAD.U32 R49, R37, 0x10000, RZ ;  /* 0x0001000025317824 */ /* 0x004fe200078e00ff */
[----:B------:R-:W-:Y:S02]  /*6620*/  SHF.R.U32.HI R47, RZ, 0x10, R41 ;  /* 0x00000010ff2f7819 */ /* 0x000fe40000011629 */
[----:B------:R-:W-:Y:S02]  /*6630*/  SHF.R.U32.HI R29, RZ, 0x10, R29 ;  /* 0x00000010ff1d7819 */ /* 0x000fe4000001161d */
[----:B------:R-:W-:Y:S02]  /*6640*/  PRMT R47, R124, 0x5432, R47 ;  /* 0x000054327c2f7816 */ /* 0x000fe4000000002f */
[----:B------:R-:W-:Y:S02]  /*6650*/  PRMT R29, R122, 0x5432, R29 ;  /* 0x000054327a1d7816 */ /* 0x000fe4000000001d */
[----:B------:R-:W-:Y:S01]  /*6660*/  SHF.R.U64 R41, R40, 0x10, R41 ;  /* 0x0000001028297819 */ /* 0x000fe20000001229 */
[----:B------:R-:W-:Y:S01]  /*6670*/  IMAD.U32 R48, R47, 0x10000, RZ ;  /* 0x000100002f307824 */ /* 0x000fe200078e00ff */
[--C-:B------:R-:W-:Y:S01]  /*6680*/  SHF.R.U64 R40, R42, 0x10, R43.reuse ;  /* 0x000000102a287819 */ /* 0x100fe2000000122b */
[----:B------:R-:W-:Y:S01]  /*6690*/  IMAD.U32 R50, R29, 0x10000, RZ ;  /* 0x000100001d327824 */ /* 0x000fe200078e00ff */
[----:B------:R-:W-:Y:S01]  /*66a0*/  SHF.R.U32.HI R42, RZ, 0x10, R43 ;  /* 0x00000010ff2a7819 */ /* 0x000fe2000001162b */
[----:B------:R-:W-:Y:S01]  /*66b0*/  FMUL.FTZ R51, R49, R48 ;  /* 0x0000003031337220 */ /* 0x000fe20000410000 */
[----:B-1----:R-:W-:-:S02]  /*66c0*/  IMAD.U32 R43, R33, 0x10000, RZ ;  /* 0x00010000212b7824 */ /* 0x002fc400078e00ff */
[-C--:B------:R-:W-:Y:S01]  /*66d0*/  FMUL.FTZ R49, R49, R50.reuse ;  /* 0x0000003231317220 */ /* 0x080fe20000410000 */
[----:B------:R-:W-:Y:S01]  /*66e0*/  LOP3.LUT R47, R47, 0xffff0000, RZ, 0xc0, !PT ;  /* 0xffff00002f2f7812 */ /* 0x000fe200078ec0ff */
[C---:B------:R-:W-:Y:S02]  /*66f0*/  FFMA.FTZ R51, R43.reuse, R50, -R51 ;  /* 0x000000322b337223 */ /* 0x040fe40000010833 */
[----:B------:R-:W-:Y:S01]  /*6700*/  FFMA.FTZ R49, R43, R48, R49 ;  /* 0x000000302b317223 */ /* 0x000fe20000010031 */
[----:B------:R-:W-:Y:S01]  /*6710*/  LOP3.LUT R43, R37, 0xffff0000, RZ, 0xc0, !PT ;  /* 0xffff0000252b7812 */ /* 0x000fe200078ec0ff */
[----:B------:R-:W-:Y:S01]  /*6720*/  IMAD.U32 R48, R39, 0x10000, RZ ;  /* 0x0001000027307824 */ /* 0x000fe200078e00ff */
[----:B------:R-:W-:Y:S02]  /*6730*/  LOP3.LUT R29, R29, 0xffff0000, RZ, 0xc0, !PT ;  /* 0xffff00001d1d7812 */ /* 0x000fe400078ec0ff */
[----:B------:R-:W-:Y:S01]  /*6740*/  LOP3.LUT R33, R33, 0xffff0000, RZ, 0xc0, !PT ;  /* 0xffff000021217812 */ /* 0x000fe200078ec0ff */
[C---:B------:R-:W-:Y:S01]  /*6750*/  FMUL.FTZ R37, R43.reuse, R47 ;  /* 0x0000002f2b257220 */ /* 0x040fe20000410000 */
[--C-:B------:R-:W-:Y:S01]  /*6760*/  SHF.R.U64 R30, R30, 0x10, R31.reuse ;  /* 0x000000101e1e7819 */ /* 0x100fe2000000121f */
[-C--:B------:R-:W-:Y:S01]  /*6770*/  FMUL.FTZ R43, R43, R29.reuse ;  /* 0x0000001d2b2b7220 */ /* 0x080fe20000410000 */
[----:B------:R-:W-:Y:S01]  /*6780*/  SHF.R.U32.HI R31, RZ, 0x10, R31 ;  /* 0x00000010ff1f7819 */ /* 0x000fe2000001161f */
[C---:B------:R-:W-:Y:S01]  /*6790*/  FFMA.FTZ R37, R33.reuse, R29, -R37 ;  /* 0x0000001d21257223 */ /* 0x040fe20000010825 */
[----:B------:R-:W-:Y:S01]  /*67a0*/  PRMT R41, R124, 0x5410, R41 ;  /* 0x000054107c297816 */ /* 0x000fe20000000029 */
[----:B------:R-:W-:Y:S01]  /*67b0*/  FFMA.FTZ R43, R33, R47, R43 ;  /* 0x0000002f212b7223 */ /* 0x000fe2000001002b */
[----:B------:R-:W-:Y:S01]  /*67c0*/  PRMT R47, R123, 0x5432, R42 ;  /* 0x000054327b2f7816 */ /* 0x000fe2000000002a */
[----:B------:R-:W-:Y:S01]  /*67d0*/  IMAD.U32 R33, R35, 0x10000, RZ ;  /* 0x0001000023217824 */ /* 0x000fe200078e00ff */
[----:B------:R-:W-:-:S02]  /*67e0*/  PRMT R31, R121, 0x5432, R31 ;  /* 0x00005432791f7816 */ /* 0x000fc4000000001f */
[----:B------:R-:W-:Y:S01]  /*67f0*/  PRMT R28, R122, 0x5410, R28 ;  /* 0x000054107a1c7816 */ /* 0x000fe2000000001c */
        /* <DEDUP_REMOVED lines=15> */
[----:B------:R-:W-:Y:S01]  /*68f0*/  FMUL.FTZ R35, R48, R31 ;  /* 0x0000001f30237220 */ /* 0x000fe20000410000 */
[----:B------:R-:W-:Y:S01]  /*6900*/  IMAD.U32 R48, R28, 0x10000, RZ ;  /* 0x000100001c307824 */ /* 0x000fe200078e00ff */
[----:B------:R-:W-:Y:S01]  /*6910*/  F2FP.BF16.F32.PACK_AB R37, R37, R51 ;  /* 0x000000332525723e */ /* 0x000fe200000010ff */
        /* <DEDUP_REMOVED lines=14> */
[----:B------:R-:W-:Y:S01]  /*6a00*/  FMUL.FTZ R39, R36, R41 ;  /* 0x0000002924277220 */ /* 0x000fe20000410000 */
[C---:B------:R-:W-:Y:S01]  /*6a10*/  IMAD.U32 R28, R34.reuse, 0x10000, RZ ;  /* 0x00010000221c7824 */ /* 0x040fe200078e00ff */
[----:B------:R-:W-:Y:S02]  /*6a20*/  LOP3.LUT R34, R34, 0xffff0000, RZ, 0xc0, !PT ;  /* 0xffff000022227812 */ /* 0x000fe400078ec0ff */
[-C--:B------:R-:W-:Y:S01]  /*6a30*/  FMUL.FTZ R36, R36, R35.reuse ;  /* 0x0000002324247220 */ /* 0x080fe20000410000 */
[C---:B------:R-:W-:Y:S01]  /*6a40*/  FFMA.FTZ R39, R32.reuse, R35, -R39 ;  /* 0x0000002320277223 */ /* 0x040fe20000010827 */
[C---:B------:R-:W-:Y:S01]  /*6a50*/  IMAD.U32 R35, R123.reuse, 0x10000, RZ ;  /* 0x000100007b237824 */ /* 0x040fe200078e00ff */
[----:B------:R-:W-:Y:S01]  /*6a60*/  LOP3.LUT R123, R123, 0xffff0000, RZ, 0xc0, !PT ;  /* 0xffff00007b7b7812 */ /* 0x000fe200078ec0ff */
[----:B------:R-:W-:Y:S01]  /*6a70*/  FFMA.FTZ R36, R32, R41, R36 ;  /* 0x0000002920247223 */ /* 0x000fe20000010024 */
[----:B------:R-:W-:-:S02]  /*6a80*/  IMAD.U32 R41, R121, 0x10000, RZ ;  /* 0x0001000079297824 */ /* 0x000fc400078e00ff */
[C---:B------:R-:W-:Y:S01]  /*6a90*/  FMUL.FTZ R53, R30.reuse, R35 ;  /* 0x000000231e357220 */ /* 0x040fe20000410000 */
[----:B------:R-:W-:Y:S01]  /*6aa0*/  F2FP.BF16.F32.PACK_AB R43, R43, R49 ;  /* 0x000000312b2b723e */ /* 0x000fe200000010ff */
[-C--:B------:R-:W-:Y:S02]  /*6ab0*/  FMUL.FTZ R30, R30, R41.reuse ;  /* 0x000000291e1e7220 */ /* 0x080fe40000410000 */
[----:B------:R-:W-:Y:S01]  /*6ac0*/  FFMA.FTZ R32, R28, R41, -R53 ;  /* 0x000000291c207223 */ /* 0x000fe20000010835 */
[----:B------:R-:W-:Y:S01]  /*6ad0*/  FMUL.FTZ R41, R38, R123 ;  /* 0x0000007b26297220 */ /* 0x000fe20000410000 */
[----:B------:R-:W-:Y:S01]  /*6ae0*/  F2FP.BF16.F32.PACK_AB R29, R29, R33 ;  /* 0x000000211d1d723e */ /* 0x000fe200000010ff */
[----:B------:R-:W-:Y:S01]  /*6af0*/  FFMA.FTZ R30, R28, R35, R30 ;  /* 0x000000231c1e7223 */ /* 0x000fe2000001001e */
[----:B------:R-:W-:Y:S01]  /*6b00*/  LOP3.LUT R35, R121, 0xffff0000, RZ, 0xc0, !PT ;  /* 0xffff000079237812 */ /* 0x000fe200078ec0ff */
[----:B------:R-:W-:Y:S01]  /*6b10*/  IMAD.MOV.U32 R33, RZ, RZ, R37 ;  /* 0x000000ffff217224 */ /* 0x000fe200078e0025 */
[----:B------:R-:W-:Y:S01]  /*6b20*/  F2FP.BF16.F32.PACK_AB R50, R39, R50 ;  /* 0x000000322732723e */ /* 0x000fe200000010ff */
[----:B------:R-:W-:Y:S01]  /*6b30*/  IMAD.MOV.U32 R37, RZ, RZ, R43 ;  /* 0x000000ffff257224 */ /* 0x000fe200078e002b */
[----:B------:R-:W-:Y:S01]  /*6b40*/  F2FP.BF16.F32.PACK_AB R36, R36, R47 ;  /* 0x0000002f2424723e */ /* 0x000fe200000010ff */
[-C--:B------:R-:W-:Y:S01]  /*6b50*/  FMUL.FTZ R38, R38, R35.reuse ;  /* 0x0000002326267220 */ /* 0x080fe20000410000 */
[----:B------:R-:W-:Y:S01]  /*6b60*/  FFMA.FTZ R35, R34, R35, -R41 ;  /* 0x0000002322237223 */ /* 0x000fe20000010829 */
[----:B------:R-:W-:-:S02]  /*6b70*/  IMAD.MOV.U32 R39, RZ, RZ, R29 ;  /* 0x000000ffff277224 */ /* 0x000fc400078e001d */
[----:B------:R-:W-:Y:S02]  /*6b80*/  FFMA.FTZ R123, R34, R123, R38 ;  /* 0x0000007b227b7223 */ /* 0x000fe40000010026 */
[----:B------:R-:W-:Y:S01]  /*6b90*/  F2FP.BF16.F32.PACK_AB R34, R35, R32 ;  /* 0x000000202322723e */ /* 0x000fe200000010ff */
[----:B------:R-:W-:Y:S02]  /*6ba0*/  IMAD.MOV.U32 R32, RZ, RZ, R50 ;  /* 0x000000ffff207224 */ /* 0x000fe400078e0032 */
[----:B------:R-:W-:Y:S01]  /*6bb0*/  F2FP.BF16.F32.PACK_AB R38, R123, R30 ;  /* 0x0000001e7b26723e */ /* 0x000fe200000010ff */
[----:B------:R-:W-:-:S07]  /*6bc0*/  IMAD.MOV.U32 R35, RZ, RZ, R31 ;  /* 0x000000ffff237224 */ /* 0x000fce00078e001f */
.L_x_10790:
[----:B------:R-:W-:Y:S05]  /*6bd0*/  BSYNC B1 ;  /* 0x0000000000017941 */ /* 0x000fea0003800000 */
.L_x_10789:
        /* <DEDUP_REMOVED lines=10> */
.L_x_10746:
[----:B------:R-:W-:-:S06]  /*6c80*/  UISETP.NE.AND UP0, UPT, UR37, 0x3, UPT ;  /* 0x000000032500788c */ /* 0x000fcc000bf05270 */
[----:B------:R-:W-:-:S13]  /*6c90*/  PLOP3.LUT P3, PT, PT, PT, UP0, 0x80, 0x0 ;  /* 0x000000000000781c */ /* 0x000fda0003f6f008 */
[----:B------:R-:W-:Y:S05]  /*6ca0*/  @!P3 BRA `(.L_x_10791) ;  /* 0x000000000004b947 */ /* 0x000fea0003800000 */
[----:B------:R-:W-:Y:S01]  /*6cb0*/  BPT.TRAP 0x1 ;  /* 0x000000040000795c */ /* 0x000fe20000300000 */
.L_x_10791:
[----:B------:R-:W-:Y:S01]  /*6cc0*/  IMAD R14, R17, 0x8, R2 ;  /* 0x00000008110e7824 */ /* 0x000fe200078e0202 */
[----:B------:R-:W-:Y:S01]  /*6cd0*/  SHF.L.U32 R85, R154, 0x1f, RZ ;  /* 0x0000001f9a557819 */ /* 0x000fe200000006ff */
[----:B------:R-:W-:Y:S01]  /*6ce0*/  IMAD R84, R25, -0x80, R24 ;  /* 0xffffff8019547824 */ /* 0x000fe200078e0218 */
[----:B------:R-:W-:Y:S02]  /*6cf0*/  BSSY B1, `(.L_x_10792) ;  /* 0x0000004000017945 */ /* 0x000fe40003800000 */
[----:B------:R-:W0:Y:S02]  /*6d00*/  SYNCS.PHASECHK.TRANS64.TRYWAIT P4, [R14+URZ+0x2d890], R85 ;  /* 0x02d890550e0075a7 */ /* 0x000e24000808017f */
[----:B------:R-:W-:Y:S01]  /*6d10*/  VIMNMX R84, R84, 0x80, PT ;  /* 0x0000008054547848 */ /* 0x000fe20003fe0100 */
[----:B0-----:R-:W-:Y:S06]  /*6d20*/  @!P4 BRA `(.L_x_10793) ;  /* 0x000002000078c947 */ /* 0x001fec0003800000 */
.L_x_11133:
[----:B------:R-:W-:Y:S05]  /*6d30*/  BSYNC B1 ;  /* 0x0000000000017941 */ /* 0x000fea0003800000 */
.L_x_10792:
        /* <DEDUP_REMOVED lines=20> */
.L_x_10753:
[----:B------:R-:W-:Y:S05]  /*6e80*/  BSYNC B0 ;  /* 0x0000000000007941 */ /* 0x000fea0003800000 */
.L_x_10745:
        /* <DEDUP_REMOVED lines=17> */
.L_x_10795:
[----:B------:R-:W-:Y:S05]  /*6fa0*/  BSYNC B0 ;  /* 0x0000000000007941 */ /* 0x000fea0003800000 */
.L_x_10794:
[----:B------:R-:W2:Y:S01]  /*6fb0*/  SYNCS.PHASECHK.TRANS64.TRYWAIT P3, [R14+URZ+0x2d8b0], R85 ;  /* 0x02d8b0550e0075a7 */ /* 0x000ea2000806017f */
[----:B------:R-:W-:Y:S04]  /*6fc0*/  BSSY B0, `(.L_x_10796) ;  /* 0x0000002000007945 */ /* 0x000fe80003800000 */
[----:B--2---:R-:W-:Y:S05]  /*6fd0*/  @!P3 BRA `(.L_x_10797) ;  /* 0x000001fc00e0b947 */ /* 0x004fea0003800000 */
.L_x_11134:
[----:B------:R-:W-:Y:S05]  /*6fe0*/  BSYNC B0 ;  /* 0x0000000000007941 */ /* 0x000fea0003800000 */
.L_x_10796:
        /* <DEDUP_REMOVED lines=33> */
.L_x_10799:
[----:B------:R-:W-:Y:S05]  /*7200*/  BSYNC B0 ;  /* 0x0000000000007941 */ /* 0x000fea0003800000 */
.L_x_10798:
        /* <DEDUP_REMOVED lines=21> */
.L_x_10740:
[----:B------:R-:W2:Y:S01]  /*7360*/  LDL R8, [R1+0x18] ;  /* 0x0000180001087983 */ /* 0x000ea20000100800 */
[----:B------:R-:W1:Y:S01]  /*7370*/  LDC R0, c[0x0][0x448] ;  /* 0x00011200ff007b82 */ /* 0x000e620000000800 */
[----:B------:R-:W-:-:S07]  /*7380*/  IADD3 R7, R139, 0x1, -R138 ;  /* 0x000000018b077810 */ /* 0x000fce0007ffe88a */
[----:B------:R-:W3:Y:S01]  /*7390*/  LDC.64 R4, c[0x0][0x9e0] ;  /* 0x00027800ff047b82 */ /* 0x000ee20000000a00 */
[----:B-1----:R-:W-:Y:S02]  /*73a0*/  ISETP.NE.AND P1, PT, R0, 0x1, PT ;  /* 0x000000010000780c */ /* 0x002fe40003f25270 */
[----:B---3--:R-:W-:-:S11]  /*73b0*/  ISETP.GE.AND P2, PT, R5, 0x1, PT ;  /* 0x000000010500780c */ /* 0x008fd60003f46270 */
[----:B------:R-:W1:Y:S08]  /*73c0*/  @P1 LDC R3, c[0x0][0x44c] ;  /* 0x00011300ff031b82 */ /* 0x000e700000000800 */
[----:B------:R-:W3:Y:S01]  /*73d0*/  @P1 LDC R6, c[0x0][0x450] ;  /* 0x00011400ff061b82 */ /* 0x000ee20000000800 */
[----:B--2---:R-:W-:-:S04]  /*73e0*/  VIADD R0, R8, 0xbf ;  /* 0x000000bf08007836 */ /* 0x004fc80000000000 */
[----:B-1----:R-:W-:-:S05]  /*73f0*/  @P1 IMAD.HI.U32 R3, R0, R3, RZ ;  /* 0x0000000300031227 */ /* 0x002fca00078e00ff */
[----:B---3--:R-:W-:-:S05]  /*7400*/  @P1 SHF.R.U32.HI R0, RZ, R6, R3 ;  /* 0x00000006ff001219 */ /* 0x008fca0000011603 */
[----:B------:R-:W-:Y:S01]  /*7410*/  IMAD.IADD R3, R7, 0x1, R0 ;  /* 0x0000000107037824 */ /* 0x000fe200078e0200 */
[----:B------:R-:W-:Y:S06]  /*7420*/  @P0 BRA `(.L_x_10801) ;  /* 0x00000000000c0947 */ /* 0x000fec0003800000 */
[----:B------:R-:W1:Y:S01]  /*7430*/  FENCE.VIEW.ASYNC.G ;  /* 0x00000000000073c6 */ /* 0x000e620000000100 */
[----:B------:R-:W-:Y:S05]  /*7440*/  WARPSYNC.ALL ;  /* 0x0000000000007948 */ /* 0x000fea0003800000 */
[----:B-1----:R-:W-:Y:S06]  /*7450*/  BAR.ARV 0xc, 0x200 ;  /* 0x0308000000007b1d */ /* 0x002fec0000002000 */
.L_x_10801:
        /* <DEDUP_REMOVED lines=13> */
.L_x_10804:
[----:B------:R-:W-:-:S13]  /*7530*/  ISETP.NE.AND P0, PT, R5, 0x1, PT ;  /* 0x000000010500780c */ /* 0x000fda0003f05270 */
[----:B------:R-:W1:Y:S02]  /*7540*/  @P0 LDC.64 R6, c[0x0][0x9e8] ;  /* 0x00027a00ff060b82 */ /* 0x000e640000000a00 */
[----:B-1----:R-:W-:-:S05]  /*7550*/  @P0 IMAD.HI.U32 R6, R0, R6, RZ ;  /* 0x0000000600060227 */ /* 0x002fca00078e00ff */
[----:B------:R-:W-:-:S07]  /*7560*/  @P0 SHF.R.U32.HI R0, RZ, R7, R6 ;  /* 0x00000007ff000219 */ /* 0x000fce0000011606 */
.L_x_10805:
[----:B------:R-:W-:Y:S05]  /*7570*/  BSYNC B0 ;  /* 0x0000000000007941 */ /* 0x000fea0003800000 */
.L_x_10803:
[----:B------:R-:W-:-:S05]  /*7580*/  IMAD R3, R0, R5, R5 ;  /* 0x0000000500037224 */ /* 0x000fca00078e0205 */
[----:B------:R-:W-:-:S07]  /*7590*/  VIMNMX R4, R4, R3, PT ;  /* 0x0000000304047248 */ /* 0x000fce0003fe0100 */
.L_x_10802:
[----:B------:R-:W1:Y:S01]  /*75a0*/  @P1 LDC R0, c[0x0][0x44c] ;  /* 0x00011300ff001b82 */ /* 0x000e620000000800 */
[----:B------:R-:W-:Y:S01]  /*75b0*/  VIADD R4, R4, 0x7f ;  /* 0x0000007f04047836 */ /* 0x000fe20000000000 */
[----:B------:R-:W-:-:S04]  /*75c0*/  ULDC UR4, c[0x0][0x9dc] ;  /* 0x0002770000047ab9 */ /* 0x000fc80000000800 */
[----:B------:R-:W-:Y:S02]  /*75d0*/  SHF.R.S32.HI R3, RZ, 0x1f, R4 ;  /* 0x0000001fff037819 */ /* 0x000fe40000011404 */
[----:B------:R-:W2:Y:S02]  /*75e0*/  @P1 LDC R7, c[0x0][0x450] ;  /* 0x00011400ff071b82 */ /* 0x000ea40000000800 */
[----:B------:R-:W-:-:S04]  /*75f0*/  LEA.HI R3, R3, R4, RZ, 0x7 ;  /* 0x0000000403037211 */ /* 0x000fc800078f38ff */
[----:B------:R-:W-:-:S04]  /*7600*/  SHF.R.S32.HI R3, RZ, 0x7, R3 ;  /* 0x00000007ff037819 */ /* 0x000fc80000011403 */
[----:B------:R-:W-:Y:S01]  /*7610*/  VIMNMX R9, R112, R3, PT ;  /* 0x0000000370097248 */ /* 0x000fe20003fe0100 */
[----:B-1----:R-:W-:-:S04]  /*7620*/  @P1 IMAD.HI.U32 R6, R8, R0, RZ ;  /* 0x0000000008061227 */ /* 0x002fc800078e00ff */
[----:B------:R-:W-:Y:S01]  /*7630*/  IMAD.MOV.U32 R0, RZ, RZ, R8 ;  /* 0x000000ffff007224 */ /* 0x000fe200078e0008 */
        /* <DEDUP_REMOVED lines=14> */
.L_x_10808:
[----:B------:R-:W-:-:S13]  /*7720*/  ISETP.NE.AND P0, PT, R5, 0x1, PT ;  /* 0x000000010500780c */ /* 0x000fda0003f05270 */
[----:B------:R-:W1:Y:S02]  /*7730*/  @P0 LDC.64 R6, c[0x0][0x9e8] ;  /* 0x00027a00ff060b82 */ /* 0x000e640000000a00 */
[----:B-1----:R-:W-:-:S05]  /*7740*/  @P0 IMAD.HI.U32 R4, R0, R6, RZ ;  /* 0x0000000600040227 */ /* 0x002fca00078e00ff */
[----:B------:R-:W-:-:S07]  /*7750*/  @P0 SHF.R.U32.HI R0, RZ, R7, R4 ;  /* 0x00000007ff000219 */ /* 0x000fce0000011604 */
.L_x_10809:
[----:B------:R-:W-:Y:S05]  /*7760*/  BSYNC B0 ;  /* 0x0000000000007941 */ /* 0x000fea0003800000 */
.L_x_10807:
[----:B------:R-:W-:-:S05]  /*7770*/  IMAD R0, R0, R5, RZ ;  /* 0x0000000500007224 */ /* 0x000fca00078e02ff */
[----:B------:R-:W-:-:S07]  /*7780*/  VIMNMX R3, R3, R0, !PT ;  /* 0x0000000003037248 */ /* 0x000fce0007fe0100 */
.L_x_10806:
        /* <DEDUP_REMOVED lines=15> */
[----:B------:R-:W-:Y:S02]  /*7880*/  IABS R12, R8 ;  /* 0x00000008000c7213 */ /* 0x000fe40000000000 */
[----:B------:R-:W-:-:S05]  /*7890*/  IMAD.IADD R0, R0, 0x1, -R11 ;  /* 0x0000000100007824 */ /* 0x000fca00078e0a0b */
[----:B------:R-:W-:Y:S02]  /*78a0*/  IABS R10, R0 ;  /* 0x00000000000a7213 */ /* 0x000fe40000000000 */
[----:B------:R-:W-:-:S04]  /*78b0*/  LOP3.LUT R0, R0, R8, RZ, 0x3c, !PT ;  /* 0x0000000800007212 */ /* 0x000fc800078e3cff */
[----:B------:R-:W-:Y:S01]  /*78c0*/  ISETP.GE.AND P2, PT, R0, RZ, PT ;  /* 0x000000ff0000720c */ /* 0x000fe20003f46270 */
[----:B-1----:R-:W1:Y:S02]  /*78d0*/  MUFU.RCP R3, R3 ;  /* 0x0000000300037308 */ /* 0x002e640000001000 */
[----:B-1----:R-:W-:Y:S02]  /*78e0*/  VIADD R4, R3, 0xffffffe ;  /* 0x0ffffffe03047836 */ /* 0x002fe40000000000 */
[----:B------:R-:W-:-:S04]  /*78f0*/  IMAD.MOV R3, RZ, RZ, -R12 ;  /* 0x000000ffff037224 */ /* 0x000fc800078e0a0c */
[----:B------:R1:W2:Y:S02]  /*7900*/  F2I.FTZ.U32.TRUNC.NTZ R5, R4 ;  /* 0x0000000400057305 */ /* 0x0002a4000021f000 */
[----:B-1----:R-:W-:Y:S02]  /*7910*/  IMAD.MOV.U32 R4, RZ, RZ, RZ ;  /* 0x000000ffff047224 */ /* 0x002fe400078e00ff */
[----:B--2---:R-:W-:-:S04]  /*7920*/  IMAD.MOV R7, RZ, RZ, -R5 ;  /* 0x000000ffff077224 */ /* 0x004fc800078e0a05 */
        /* <DEDUP_REMOVED lines=14> */
.L_x_10811:
[----:B------:R-:W-:Y:S05]  /*7a10*/  BSYNC B0 ;  /* 0x0000000000007941 */ /* 0x000fea0003800000 */
.L_x_10810:
[----:B------:R-:W2:Y:S01]  /*7a20*/  LDL R0, [R1+0x5c] ;  /* 0x00005c0001007983 */ /* 0x000ea20000100800 */
        /* <DEDUP_REMOVED lines=25> */
[----:B--2---:R-:W-:-:S02]  /*7bc0*/  IMAD R4, R0, R88, R11 ;  /* 0x0000005800047224 */ /* 0x004fc400078e020b */
[----:B------:R-:W-:-:S03]  /*7bd0*/  IMAD.MOV.U32 R0, RZ, RZ, RZ ;  /* 0x000000ffff007224 */ /* 0x000fc600078e00ff */
[----:B------:R-:W-:Y:S01]  /*7be0*/  VIADDMNMX R88, R4, R88, R9, PT ;  /* 0x0000005804587246 */ /* 0x000fe20003800109 */
[----:B------:R0:W-:Y:S03]  /*7bf0*/  STL [R1+0x44], R4 ;  /* 0x0000440401007387 */ /* 0x0001e60000100800 */
[----:B------:R-:W-:Y:S02]  /*7c00*/  ISETP.GT.AND P1, PT, R88, R4, PT ;  /* 0x000000045800720c */ /* 0x000fe40003f24270 */
[----:B0-----:R-:W-:-:S11]  /*7c10*/  CS2R R4, SRZ ;  /* 0x0000000000047805 */ /* 0x001fd6000001ff00 */
[----:B------:R-:W-:Y:S05]  /*7c20*/  @!P1 BRA `(.L_x_10812) ;  /* 0x00000134007c9947 */ /* 0x000fea0003800000 */
        /* <DEDUP_REMOVED lines=8> */
[----:B0-----:R1:W-:Y:S02]  /*7cb0*/  STL [R1], R0 ;  /* 0x0000000001007387 */ /* 0x0013e40000100800 */
.L_x_11137:
[----:B------:R-:W1:Y:S01]  /*7cc0*/  LDL R3, [R1] ;  /* 0x0000000001037983 */ /* 0x000e620000100800 */
[----:B------:R-:W-:Y:S01]  /*7cd0*/  BSSY B6, `(.L_x_10814) ;  /* 0x0000020000067945 */ /* 0x000fe20003800000 */
[----:B-1----:R-:W-:-:S05]  /*7ce0*/  IMAD.HI R0, R3, 0x55555556, RZ ;  /* 0x5555555603007827 */ /* 0x002fca00078e02ff */
[----:B------:R-:W-:-:S05]  /*7cf0*/  LEA.HI R0, R0, R0, RZ, 0x1 ;  /* 0x0000000000007211 */ /* 0x000fca00078f08ff */
[----:B------:R-:W-:Y:S02]  /*7d00*/  IMAD R4, R0, -0x3, R3 ;  /* 0xfffffffd00047824 */ /* 0x000fe400078e0203 */
[----:B------:R-:W-:Y:S02]  /*7d10*/  VIADD R3, R2, 0x21800 ;  /* 0x0002180002037836 */ /* 0x000fe40000000000 */
[----:B------:R-:W-:Y:S01]  /*7d20*/  IMAD R0, R4, 0x1000, R2 ;  /* 0x0000100004007824 */ /* 0x000fe200078e0202 */
[----:B------:R1:W-:Y:S02]  /*7d30*/  STL [R1+0x1c], R4 ;  /* 0x00001c0401007387 */ /* 0x0003e40000100800 */
[----:B------:R-:W-:Y:S01]  /*7d40*/  LOP3.LUT P0, RZ, R3, 0x3ff, RZ, 0xc0, !PT ;  /* 0x000003ff03ff7812 */ /* 0x000fe2000780c0ff */
[----:B------:R-:W-:-:S05]  /*7d50*/  VIADD R0, R0, 0xc400 ;  /* 0x0000c40000007836 */ /* 0x000fca0000000000 */
[----:B------:R-:W-:Y:S01]  /*7d60*/  SHF.R.U32.HI R0, RZ, 0x4, R0 ;  /* 0x00000004ff007819 */ /* 0x000fe20000011600 */
[----:B-1----:R-:W-:-:S03]  /*7d70*/  IMAD R4, R4, 0x2000, R3 ;  /* 0x0000200004047824 */ /* 0x002fc600078e0203 */
[----:B------:R-:W-:Y:S02]  /*7d80*/  LOP3.LUT R44, R0, 0x3fff, RZ, 0xc0, !PT ;  /* 0x00003fff002c7812 */ /* 0x000fe400078ec0ff */
[----:B------:R-:W-:-:S04]  /*7d90*/  SHF.R.U32.HI R4, RZ, 0x4, R4 ;  /* 0x00000004ff047819 */ /* 0x000fc80000011604 */
[----:B------:R-:W-:-:S05]  /*7da0*/  LOP3.LUT R3, R4, 0x3fff, RZ, 0xc0, !PT ;  /* 0x00003fff04037812 */ /* 0x000fca00078ec0ff */
[----:B------:R1:W-:Y:S01]  /*7db0*/  STL [R1+0x3c], R3 ;  /* 0x00003c0301007387 */ /* 0x0003e20000100800 */
[----:B------:R-:W-:Y:S05]  /*7dc0*/  @!P0 BRA `(.L_x_10815) ;  /* 0x0000000000408947 */ /* 0x000fea0003800000 */
[----:B0-----:R-:W-:Y:S01]  /*7dd0*/  MOV R14, 0x0 ;  /* 0x00000000000e7802 */ /* 0x001fe20000000f00 */
        /* <DEDUP_REMOVED lines=14> */
[----:B01---5:R-:W-:Y:S05]  /*7ec0*/  CALL.ABS.NOINC R14 ;  /* 0x000000000e007343 */ /* 0x023fea0003c00000 */
.L_x_10815:
[----:B------:R-:W-:Y:S05]  /*7ed0*/  BSYNC B6 ;  /* 0x0000000000067941 */ /* 0x000fea0003800000 */
.L_x_10814:
[----:B------:R-:W-:Y:S02]  /*7ee0*/  ULDC UR4, c[0x0][0x3f4] ;  /* 0x0000fd0000047ab9 */ /* 0x000fe40000000800 */
[----:B------:R-:W-:-:S13]  /*7ef0*/  ISETP.LT.AND P0, PT, RZ, UR4, PT ;  /* 0x00000004ff007c0c */ /* 0x000fda000bf01270 */
[----:B------:R-:W-:Y:S05]  /*7f00*/  @P0 BRA `(.L_x_10816) ;  /* 0x0000000000400947 */ /* 0x000fea0003800000 */
[----:B------:R-:W2:Y:S02]  /*7f10*/  LDL R20, [R1+0x58] ;  /* 0x0000580001147983 */ /* 0x000ea40000100800 */
[----:B--2---:R-:W-:-:S04]  /*7f20*/  LEA.HI R0, R20, R20, RZ, 0x1 ;  /* 0x0000001414007211 */ /* 0x004fc800078f08ff */
[----:B------:R-:W-:-:S05]  /*7f30*/  LOP3.LUT R0, R0, 0xfffffffe, RZ, 0xc0, !PT ;  /* 0xfffffffe00007812 */ /* 0x000fca00078ec0ff */
[----:B------:R-:W-:-:S05]  /*7f40*/  IMAD.IADD R0, R20, 0x1, -R0 ;  /* 0x0000000114007824 */ /* 0x000fca00078e0a00 */
[----:B-1----:R-:W-:-:S04]  /*7f50*/  SHF.L.U32 R3, R0, 0x1f, RZ ;  /* 0x0000001f00037819 */ /* 0x002fc800000006ff */
[----:B------:R1:W2:Y:S03]  /*7f60*/  SYNCS.PHASECHK.TRANS64.TRYWAIT P0, [R2+URZ+0x2d800], R3 ;  /* 0x02d80003020075a7 */ /* 0x0002a6000800017f */
[----:B--2---:R-:W-:Y:S05]  /*7f70*/  @!P0 NANOSLEEP.SYNCS 0x989680 ;  /* 0x009896800000895d */ /* 0x004fea0003900000 */
[----:B------:R-:W2:Y:S01]  /*7f80*/  @!P0 SYNCS.PHASECHK.TRANS64 P0, [R2+URZ+0x2d800], R3 ;  /* 0x02d80003020085a7 */ /* 0x000ea2000800007f */
[----:B------:R-:W-:Y:S04]  /*7f90*/  BSSY B0, `(.L_x_10817) ;  /* 0x0000006000007945 */ /* 0x000fe80003800000 */
[----:B--2---:R-:W-:Y:S05]  /*7fa0*/  @P0 BRA `(.L_x_10818) ;  /* 0x0000000000100947 */ /* 0x004fea0003800000 */
.L_x_10819:
[----:B--2---:R2:W3:Y:S02]  /*7fb0*/  SYNCS.PHASECHK.TRANS64.TRYWAIT P0, [R2+URZ+0x2d800], R3 ;  /* 0x02d80003020075a7 */ /* 0x0044e4000800017f */
[----:B---3--:R-:W-:Y:S05]  /*7fc0*/  @!P0 NANOSLEEP.SYNCS 0x989680 ;  /* 0x009896800000895d */ /* 0x008fea0003900000 */
[----:B------:R-:W3:Y:S02]  /*7fd0*/  @!P0 SYNCS.PHASECHK.TRANS64 P0, [R2+URZ+0x2d800], R3 ;  /* 0x02d80003020085a7 */ /* 0x000ee4000800007f */
[----:B---3--:R-:W-:Y:S05]  /*7fe0*/  @!P0 BRA `(.L_x_10819) ;  /* 0xfffffffc00f08947 */ /* 0x008fea000383ffff */
.L_x_10818:
[----:B------:R-:W-:Y:S05]  /*7ff0*/  BSYNC B0 ;  /* 0x0000000000007941 */ /* 0x000fea0003800000 */
.L_x_10817:
[----:B------:R-:W-:Y:S05]  /*8000*/  BRA `(.L_x_10820) ;  /* 0x0000004000787947 */ /* 0x000fea0003800000 */
.L_x_10816:
[----:B------:R-:W-:Y:S01]  /*8010*/  ULOP3.LUT UP0, URZ, UR38, 0x1bf, URZ, 0xc0, !UPT ;  /* 0x000001bf263f7892 */ /* 0x000fe2000f80c03f */
[----:B-----5:R-:W-:Y:S01]  /*8020*/  SHF.R.S32.HI R0, RZ, 0x1f, R106 ;  /* 0x0000001fff007819 */ /* 0x020fe2000001146a */
[----:B------:R-:W-:Y:S01]  /*8030*/  ULDC.64 UR4, c[0x0][0x3f8] ;  /* 0x0000fe0000047ab9 */ /* 0x000fe20000000a00 */
[----:B------:R-:W-:Y:S01]  /*8040*/  ULDC.64 UR6, c[0x0][0x408] ;  /* 0x0001020000067ab9 */ /* 0x000fe20000000a00 */
[----:B------:R-:W-:Y:S02]  /*8050*/  IMAD.WIDE.U32 R24, R106, UR4, RZ ;  /* 0x000000046a187c25 */ /* 0x000fe4000f8e00ff */
[----:B------:R-:W-:Y:S02]  /*8060*/  PLOP3.LUT P0, PT, PT, PT, UP0, 0x80, 0x0 ;  /* 0x000000000000781c */ /* 0x000fe40003f0f008 */
[C---:B-1----:R-:W-:Y:S02]  /*8070*/  IMAD R3, R0.reuse, UR4, RZ ;  /* 0x0000000400037c24 */ /* 0x042fe4000f8e02ff */
[----:B------:R-:W-:-:S02]  /*8080*/  IMAD R5, R0, UR6, RZ ;  /* 0x0000000600057c24 */ /* 0x000fc4000f8e02ff */
[C---:B------:R-:W-:Y:S02]  /*8090*/  IMAD R3, R106.reuse, UR5, R3 ;  /* 0x000000056a037c24 */ /* 0x040fe4000f8e0203 */
[C---:B------:R-:W-:Y:S02]  /*80a0*/  IMAD R5, R106.reuse, UR7, R5 ;  /* 0x000000076a057c24 */ /* 0x040fe4000f8e0205 */
[----:B------:R-:W-:-:S04]  /*80b0*/  IMAD.WIDE.U32 R106, R106, UR6, RZ ;  /* 0x000000066a6a7c25 */ /* 0x000fc8000f8e00ff */
[----:B------:R-:W-:Y:S02]  /*80c0*/  IMAD.IADD R27, R3, 0x1, R25 ;  /* 0x00000001031b7824 */ /* 0x000fe400078e0219 */
[----:B------:R-:W-:Y:S01]  /*80d0*/  IMAD.IADD R29, R5, 0x1, R107 ;  /* 0x00000001051d7824 */ /* 0x000fe200078e026b */
[----:B------:R-:W-:Y:S06]  /*80e0*/  @!P0 BRA `(.L_x_10821) ;  /* 0x0000000000408947 */ /* 0x000fec0003800000 */
        /* <DEDUP_REMOVED lines=16> */
.L_x_10821:
[----:B------:R-:W2:Y:S01]  /*81f0*/  LDL R20, [R1+0x18] ;  /* 0x0000180001147983 */ /* 0x000ea20000100800 */
[----:B------:R-:W-:Y:S01]  /*8200*/  ULDC.U8 UR4, c[0x0][0x410] ;  /* 0x0001040000047ab9 */ /* 0x000fe20000000000 */
[----:B------:R-:W-:Y:S01]  /*8210*/  BSSY B0, `(.L_x_10822) ;  /* 0x00003f5000007945 */ /* 0x000fe20003800000 */
[----:B------:R-:W-:Y:S01]  /*8220*/  ISETP.NE.AND P0, PT, RZ, UR4, PT ;  /* 0x00000004ff007c0c */ /* 0x000fe2000bf05270 */
[----:B--2---:R-:W-:-:S12]  /*8230*/  IMAD.IADD R10, R136, 0x1, R20 ;  /* 0x00000001880a7824 */ /* 0x004fd800078e0214 */
[----:B------:R-:W-:Y:S05]  /*8240*/  @!P0 BRA `(.L_x_10823) ;  /* 0x0000001c00dc8947 */ /* 0x000fea0003800000 */
[----:B------:R-:W1:Y:S01]  /*8250*/  LDC R7, c[0x0][0x448] ;  /* 0x00011200ff077b82 */ /* 0x000e620000000800 */
[----:B------:R-:W-:Y:S01]  /*8260*/  ULDC.64 UR4, c[0x0][0x3f8] ;  /* 0x0000fe0000047ab9 */ /* 0x000fe20000000a00 */
[----:B------:R-:W-:Y:S01]  /*8270*/  ULDC.64 UR6, c[0x0][0x408] ;  /* 0x0001020000067ab9 */ /* 0x000fe20000000a00 */
[----:B------:R-:W-:Y:S02]  /*8280*/  IMAD.MOV.U32 R4, RZ, RZ, R24 ;  /* 0x000000ffff047224 */ /* 0x000fe400078e0018 */
[----:B------:R-:W-:Y:S02]  /*8290*/  IMAD.MOV.U32 R8, RZ, RZ, R106 ;  /* 0x000000ffff087224 */ /* 0x000fe400078e006a */
[----:B------:R-:W-:Y:S01]  /*82a0*/  IMAD.MOV.U32 R9, RZ, RZ, R29 ;  /* 0x000000ffff097224 */ /* 0x000fe200078e001d */
[----:B-1----:R-:W-:-:S13]  /*82b0*/  ISETP.NE.AND P0, PT, R7, 0x1, PT ;  /* 0x000000010700780c */ /* 0x002fda0003f05270 */
[----:B------:R-:W1:Y:S08]  /*82c0*/  @P0 LDC R3, c[0x0][0x44c] ;  /* 0x00011300ff030b82 */ /* 0x000e700000000800 */
[----:B------:R-:W2:Y:S01]  /*82d0*/  @P0 LDC R5, c[0x0][0x450] ;  /* 0x00011400ff050b82 */ /* 0x000ea20000000800 */
[----:B-1----:R-:W-:-:S04]  /*82e0*/  @P0 IMAD.HI.U32 R0, R10, R3, RZ ;  /* 0x000000030a000227 */ /* 0x002fc800078e00ff */
[----:B------:R-:W-:Y:S01]  /*82f0*/  IMAD.MOV.U32 R3, RZ, RZ, R10 ;  /* 0x000000ffff037224 */ /* 0x000fe200078e000a */
[----:B--2---:R-:W-:Y:S01]  /*8300*/  @P0 SHF.R.U32.HI R3, RZ, R5, R0 ;  /* 0x00000005ff030219 */ /* 0x004fe20000011600 */
        /* <DEDUP_REMOVED lines=18> */
[----:B------:R1:W2:Y:S04]  /*8430*/  SHFL.IDX PT, R3, R13, RZ, 0x1e1f ;  /* 0x001e1fff0d037589 */ /* 0x0002a800000e0000 */
[----:B------:R-:W3:Y:S04]  /*8440*/  SHFL.IDX PT, R6, R6, RZ, 0x1e1f ;  /* 0x001e1fff06067589 */ /* 0x000ee800000e0000 */
[----:B------:R-:W4:Y:S04]  /*8450*/  SHFL.IDX PT, R0, R0, RZ, 0x1e1f ;  /* 0x001e1fff00007589 */ /* 0x000f2800000e0000 */
[----:B-1----:R-:W0:Y:S02]  /*8460*/  SHFL.IDX PT, R39, R39, RZ, 0x1e1f ;  /* 0x001e1fff27277589 */ /* 0x002e2400000e0000 */
.L_x_11143:
[----:B------:R-:W5:Y:S01]  /*8470*/  LDL R59, [R1+0x58] ;  /* 0x00005800013b7983 */ /* 0x000f620000100800 */
[----:B------:R-:W-:Y:S01]  /*8480*/  IMAD R4, R138, R7, RZ ;  /* 0x000000078a047224 */ /* 0x000fe200078e02ff */
[----:B------:R-:W-:Y:S01]  /*8490*/  BSSY B1, `(.L_x_10825) ;  /* 0x000005f000017945 */ /* 0x000fe20003800000 */
[----:B------:R-:W-:Y:S02]  /*84a0*/  CS2R R34, SRZ ;  /* 0x0000000000227805 */ /* 0x000fe4000001ff00 */
[----:B------:R-:W-:Y:S01]  /*84b0*/  CS2R R30, SRZ ;  /* 0x00000000001e7805 */ /* 0x000fe2000001ff00 */
[----:B------:R-:W-:Y:S01]  /*84c0*/  IMAD R73, R73, -0xc0, R4 ;  /* 0xffffff4049497824 */ /* 0x000fe200078e0204 */
[----:B------:R-:W-:Y:S02]  /*84d0*/  ISETP.GE.AND P1, PT, R10, R4, PT ;  /* 0x000000040a00720c */ /* 0x000fe40003f26270 */
[----:B------:R-:W-:Y:S02]  /*84e0*/  CS2R R26, SRZ ;  /* 0x00000000001a7805 */ /* 0x000fe4000001ff00 */
        /* <DEDUP_REMOVED lines=9> */
[----:B0-----:R-:W-:Y:S02]  /*8580*/  CS2R R14, SRZ ;  /* 0x00000000000e7805 */ /* 0x001fe4000001ff00 */
        /* <DEDUP_REMOVED lines=18> */
[C---:B--2---:R-:W-:Y:S01]  /*86b0*/  ISETP.GE.AND P4, PT, R5.reuse, UR4, PT ;  /* 0x0000000405007c0c */ /* 0x044fe2000bf86270 */
[----:B------:R-:W-:Y:S01]  /*86c0*/  IMAD.SHL.U32 R8, R5, 0x2, RZ ;  /* 0x0000000205087824 */ /* 0x000fe200078e00ff */
[----:B------:R-:W-:Y:S02]  /*86d0*/  SHF.R.S32.HI R4, RZ, 0x1f, R5 ;  /* 0x0000001fff047819 */ /* 0x000fe40000011405 */
[----:B---3--:R-:W-:Y:S02]  /*86e0*/  ISETP.GE.AND P3, PT, R41, UR4, PT ;  /* 0x0000000429007c0c */ /* 0x008fe4000bf66270 */
[----:B------:R-:W-:-:S07]  /*86f0*/  SHF.L.U64.HI R7, R5, 0x1, R4 ;  /* 0x0000000105077819 */ /* 0x000fce0000010204 */
[-C--:B------:R-:W-:Y:S02]  /*8700*/  @!P4 IADD3 R4, P1, R6, R8.reuse, RZ ;  /* 0x000000080604c210 */ /* 0x080fe40007f3e0ff */
[----:B------:R-:W-:Y:S01]  /*8710*/  @!P4 IADD3 R8, P2, R39, R8, RZ ;  /* 0x000000082708c210 */ /* 0x000fe20007f5e0ff */
[----:B------:R-:W-:-:S04]  /*8720*/  IMAD.SHL.U32 R48, R41, 0x2, RZ ;  /* 0x0000000229307824 */ /* 0x000fc800078e00ff */
[--C-:B----4-:R-:W-:Y:S01]  /*8730*/  @!P4 IMAD.X R9, R0, 0x1, R7.reuse, P2 ;  /* 0x000000010009c824 */ /* 0x110fe200010e0607 */
[C---:B------:R-:W-:Y:S01]  /*8740*/  ISETP.GE.AND P2, PT, R40.reuse, UR4, PT ;  /* 0x0000000428007c0c */ /* 0x040fe2000bf46270 */
[----:B------:R-:W-:Y:S01]  /*8750*/  @!P4 IMAD.X R5, R3, 0x1, R7, P1 ;  /* 0x000000010305c824 */ /* 0x000fe200008e0607 */
[----:B------:R-:W-:Y:S01]  /*8760*/  SHF.R.S32.HI R7, RZ, 0x1f, R41 ;  /* 0x0000001fff077819 */ /* 0x000fe20000011429 */
[----:B------:R-:W-:Y:S01]  /*8770*/  IMAD.SHL.U32 R42, R40, 0x2, RZ ;  /* 0x00000002282a7824 */ /* 0x000fe200078e00ff */
[----:B------:R-:W5:Y:S01]  /*8780*/  @!P4 LD.E.64 R30, desc[UR40][R8.64] ;  /* 0x00000028081ec980 */ /* 0x000f62000c101b00 */
[----:B------:R-:W-:Y:S02]  /*8790*/  ISETP.GE.AND P1, PT, R38, UR4, PT ;  /* 0x0000000426007c0c */ /* 0x000fe4000bf26270 */
[----:B------:R-:W-:Y:S01]  /*87a0*/  SHF.L.U64.HI R7, R41, 0x1, R7 ;  /* 0x0000000129077819 */ /* 0x000fe20000010207 */
[----:B------:R0:W5:Y:S01]  /*87b0*/  @!P4 LD.E.64 R32, desc[UR40][R4.64] ;  /* 0x000000280420c980 */ /* 0x000162000c101b00 */
[----:B------:R-:W-:-:S02]  /*87c0*/  @!P3 IADD3 R50, P5, R6, R48, RZ ;  /* 0x000000300632b210 */ /* 0x000fc40007fbe0ff */
[----:B------:R-:W-:Y:S02]  /*87d0*/  @!P3 IADD3 R48, P4, R39, R48, RZ ;  /* 0x000000302730b210 */ /* 0x000fe40007f9e0ff */
[----:B------:R-:W-:Y:S01]  /*87e0*/  SHF.R.S32.HI R11, RZ, 0x1f, R40 ;  /* 0x0000001fff0b7819 */ /* 0x000fe20000011428 */
[--C-:B------:R-:W-:Y:S01]  /*87f0*/  @!P3 IMAD.X R51, R3, 0x1, R7.reuse, P5 ;  /* 0x000000010333b824 */ /* 0x100fe200028e0607 */
[-C--:B------:R-:W-:Y:S01]  /*8800*/  @!P2 IADD3 R46, P5, R6, R42.reuse, RZ ;  /* 0x0000002a062ea210 */ /* 0x080fe20007fbe0ff */
[----:B------:R-:W-:Y:S01]  /*8810*/  @!P3 IMAD.X R49, R0, 0x1, R7, P4 ;  /* 0x000000010031b824 */ /* 0x000fe200020e0607 */
[----:B------:R-:W-:Y:S01]  /*8820*/  SHF.L.U64.HI R11, R40, 0x1, R11 ;  /* 0x00000001280b7819 */ /* 0x000fe2000001020b */
[----:B0-----:R-:W-:Y:S01]  /*8830*/  IMAD.SHL.U32 R4, R38, 0x2, RZ ;  /* 0x0000000226047824 */ /* 0x001fe200078e00ff */
[----:B------:R-:W-:Y:S01]  /*8840*/  @!P2 IADD3 R42, P4, R39, R42, RZ ;  /* 0x0000002a272aa210 */ /* 0x000fe20007f9e0ff */
[----:B------:R-:W5:Y:S01]  /*8850*/  @!P3 LD.E.64 R28, desc[UR40][R50.64] ;  /* 0x00000028321cb980 */ /* 0x000f62000c101b00 */
[----:B------:R-:W-:Y:S01]  /*8860*/  SHF.R.S32.HI R10, RZ, 0x1f, R38 ;  /* 0x0000001fff0a7819 */ /* 0x000fe20000011426 */
[----:B------:R-:W-:-:S02]  /*8870*/  @!P2 IMAD.X R47, R3, 0x1, R11, P5 ;  /* 0x00000001032fa824 */ /* 0x000fc400028e060b */
[----:B------:R-:W-:Y:S01]  /*8880*/  @!P2 IMAD.X R43, R0, 0x1, R11, P4 ;  /* 0x00000001002ba824 */ /* 0x000fe200020e060b */
[----:B------:R-:W-:Y:S01]  /*8890*/  SHF.L.U64.HI R10, R38, 0x1, R10 ;  /* 0x00000001260a7819 */ /* 0x000fe2000001020a */
[----:B------:R-:W5:Y:S01]  /*88a0*/  @!P3 LD.E.64 R26, desc[UR40][R48.64] ;  /* 0x00000028301ab980 */ /* 0x000f62000c101b00 */
[-C--:B------:R-:W-:Y:S02]  /*88b0*/  @!P1 IADD3 R40, P4, R6, R4.reuse, RZ ;  /* 0x0000000406289210 */ /* 0x080fe40007f9e0ff */
[----:B------:R-:W-:Y:S01]  /*88c0*/  ISETP.GE.AND P5, PT, R156, UR4, PT ;  /* 0x000000049c007c0c */ /* 0x000fe2000bfa6270 */
[----:B------:R-:W5:Y:S02]  /*88d0*/  @!P2 LD.E.64 R24, desc[UR40][R46.64] ;  /* 0x000000282e18a980 */ /* 0x000f64000c101b00 */
[--C-:B------:R-:W-:Y:S01]  /*88e0*/  @!P1 IMAD.X R41, R3, 0x1, R10.reuse, P4 ;  /* 0x0000000103299824 */ /* 0x100fe200020e060a */
[----:B------:R-:W-:Y:S01]  /*88f0*/  @!P1 IADD3 R4, P4, R39, R4, RZ ;  /* 0x0000000427049210 */ /* 0x000fe20007f9e0ff */
[----:B------:R-:W-:Y:S01]  /*8900*/  IMAD.SHL.U32 R38, R12, 0x2, RZ ;  /* 0x000000020c267824 */ /* 0x000fe200078e00ff */
[----:B------:R-:W5:Y:S03]  /*8910*/  @!P2 LD.E.64 R20, desc[UR40][R42.64] ;  /* 0x000000282a14a980 */ /* 0x000f66000c101b00 */
[----:B------:R-:W-:Y:S01]  /*8920*/  @!P1 IMAD.X R5, R0, 0x1, R10, P4 ;  /* 0x0000000100059824 */ /* 0x000fe200020e060a */
[----:B------:R-:W-:Y:S01]  /*8930*/  ISETP.GE.AND P4, PT, R12, UR4, PT ;  /* 0x000000040c007c0c */ /* 0x000fe2000bf86270 */
[----:B------:R-:W5:Y:S02]  /*8940*/  @!P1 LD.E.64 R14, desc[UR40][R40.64] ;  /* 0x00000028280e9980 */ /* 0x000f64000c101b00 */
[----:B------:R-:W-:-:S02]  /*8950*/  @!P5 IMAD.MOV.U32 R7, RZ, RZ, R3 ;  /* 0x000000ffff07d224 */ /* 0x000fc400078e0003 */
[----:B------:R-:W-:Y:S02]  /*8960*/  @!P5 IMAD.MOV.U32 R8, RZ, RZ, R39 ;  /* 0x000000ffff08d224 */ /* 0x000fe400078e0027 */
[----:B------:R-:W-:Y:S02]  /*8970*/  @!P5 IMAD.MOV.U32 R9, RZ, RZ, R0 ;  /* 0x000000ffff09d224 */ /* 0x000fe400078e0000 */
        /* <DEDUP_REMOVED lines=9> */
[----:B0-----:R-:W-:Y:S02]  /*8a10*/  CS2R R10, SRZ ;  /* 0x00000000000a7805 */ /* 0x001fe4000001ff00 */
[----:B-1----:R-:W-:Y:S01]  /*8a20*/  CS2R R8, SRZ ;  /* 0x0000000000087805 */ /* 0x002fe2000001ff00 */
[----:B------:R-:W-:Y:S01]  /*8a30*/  @!P4 IMAD.X R39, R0, 0x1, R12, P5 ;  /* 0x000000010027c824 */ /* 0x000fe200028e060c */
[----:B------:R-:W-:Y:S02]  /*8a40*/  CS2R R12, SRZ ;  /* 0x00000000000c7805 */ /* 0x000fe4000001ff00 */
[----:B------:R0:W5:Y:S04]  /*8a50*/  @!P4 LD.E.64 R10, desc[UR40][R6.64] ;  /* 0x00000028060ac980 */ /* 0x000168000c101b00 */
[----:B------:R0:W5:Y:S04]  /*8a60*/  @!P4 LD.E.64 R8, desc[UR40][R38.64] ;  /* 0x000000282608c980 */ /* 0x000168000c101b00 */
[----:B------:R0:W5:Y:S02]  /*8a70*/  @!P1 LD.E.64 R12, desc[UR40][R4.64] ;  /* 0x00000028040c9980 */ /* 0x000164000c101b00 */
.L_x_10826:
[----:B------:R-:W-:Y:S05]  /*8a80*/  BSYNC B1 ;  /* 0x0000000000017941 */ /* 0x000fea0003800000 */
.L_x_10825:
[----:B--2--5:R-:W-:Y:S01]  /*8a90*/  IMAD.MOV.U32 R3, RZ, RZ, R35 ;  /* 0x000000ffff037224 */ /* 0x024fe200078e0023 */
[----:B------:R-:W-:Y:S01]  /*8aa0*/  LOP3.LUT R53, R53, 0xfffffffe, RZ, 0xc0, !PT ;  /* 0xfffffffe35357812 */ /* 0x000fe200078ec0ff */
[----:B----4-:R-:W-:Y:S01]  /*8ab0*/  IMAD.MOV.U32 R0, RZ, RZ, R34 ;  /* 0x000000ffff007224 */ /* 0x010fe200078e0022 */
        /* <DEDUP_REMOVED lines=48> */
.L_x_11144:
[----:B------:R-:W-:Y:S05]  /*8dc0*/  BSYNC B1 ;  /* 0x0000000000017941 */ /* 0x000fea0003800000 */
.L_x_10827:
[----:B------:R-:W-:Y:S02]  /*8dd0*/  PRMT R40, R0, 0x7610, R40 ;  /* 0x0000761000287816 */ /* 0x000fe40000000028 */
[----:B------:R-:W-:Y:S01]  /*8de0*/  PRMT R41, R4, 0x7610, R41 ;  /* 0x0000761004297816 */ /* 0x000fe20000000029 */
[----:B------:R-:W-:Y:S06]  /*8df0*/  @P0 BRA `(.L_x_10829) ;  /* 0x0000003000d80947 */ /* 0x000fec0003800000 */
[----:B------:R-:W0:Y:S01]  /*8e00*/  LDL R63, [R1+0x48] ;  /* 0x00004800013f7983 */ /* 0x000e220000100800 */
[----:B------:R-:W1:Y:S03]  /*8e10*/  LDC R5, c[0x0][0x3f4] ;  /* 0x0000fd00ff057b82 */ /* 0x000e660000000800 */
[----:B------:R-:W2:Y:S04]  /*8e20*/  LDL R62, [R1+0x30] ;  /* 0x00003000013e7983 */ /* 0x000ea80000100800 */
[----:B------:R-:W3:Y:S04]  /*8e30*/  LDL R60, [R1+0x2c] ;  /* 0x00002c00013c7983 */ /* 0x000ee80000100800 */
[----:B------:R-:W4:Y:S04]  /*8e40*/  LDL R59, [R1+0x34] ;  /* 0x00003400013b7983 */ /* 0x000f280000100800 */
[----:B------:R-:W5:Y:S04]  /*8e50*/  LDL R7, [R1+0x28] ;  /* 0x0000280001077983 */ /* 0x000f680000100800 */
[----:B------:R-:W5:Y:S01]  /*8e60*/  LDL R6, [R1+0x38] ;  /* 0x0000380001067983 */ /* 0x000f620000100800 */
[----:B------:R-:W-:Y:S01]  /*8e70*/  LEA.HI R45, R52, R45, RZ, 0x2 ;  /* 0x0000002d342d7211 */ /* 0x000fe200078f10ff */
[----:B------:R-:W-:Y:S03]  /*8e80*/  BSSY B1, `(.L_x_10830) ;  /* 0x000003e000017945 */ /* 0x000fe60003800000 */
[----:B------:R-:W-:-:S02]  /*8e90*/  SHF.R.S32.HI R0, RZ, 0x2, R45 ;  /* 0x00000002ff007819 */ /* 0x000fc4000001142d */
[----:B------:R-:W-:Y:S02]  /*8ea0*/  SHF.R.S32.HI R45, RZ, 0x1f, R45 ;  /* 0x0000001fff2d7819 */ /* 0x000fe4000001142d */
[----:B-1----:R-:W-:Y:S02]  /*8eb0*/  ISETP.GE.AND P6, PT, R156, R5, PT ;  /* 0x000000059c00720c */ /* 0x002fe40003fc6270 */
[----:B------:R-:W-:-:S04]  /*8ec0*/  LEA.HI R45, R45, R0, RZ, 0x2 ;  /* 0x000000002d2d7211 */ /* 0x000fc800078f10ff */
[----:B------:R-:W-:-:S05]  /*8ed0*/  LOP3.LUT R45, R45, 0xfffffffc, RZ, 0xc0, !PT ;  /* 0xfffffffc2d2d7812 */ /* 0x000fca00078ec0ff */
[----:B------:R-:W-:-:S05]  /*8ee0*/  IMAD.IADD R45, R0, 0x1, -R45 ;  /* 0x00000001002d7824 */ /* 0x000fca00078e0a2d */
[----:B------:R-:W-:Y:S01]  /*8ef0*/  LOP3.LUT P0, RZ, R45, 0x2, RZ, 0xc0, !PT ;  /* 0x000000022dff7812 */ /* 0x000fe2000780c0ff */
[----:B0-----:R-:W-:-:S04]  /*8f00*/  IMAD R3, R63, 0x2, R2 ;  /* 0x000000023f037824 */ /* 0x001fc800078e0202 */
[----:B------:R-:W-:Y:S01]  /*8f10*/  VIADD R0, R3, 0x20 ;  /* 0x0000002003007836 */ /* 0x000fe20000000000 */
[-C--:B--2---:R-:W-:Y:S02]  /*8f20*/  ISETP.GE.AND P1, PT, R62, R5.reuse, PT ;  /* 0x000000053e00720c */ /* 0x084fe40003f26270 */
[-C--:B---3--:R-:W-:Y:S02]  /*8f30*/  ISETP.GE.AND P2, PT, R60, R5.reuse, PT ;  /* 0x000000053c00720c */ /* 0x088fe40003f46270 */
[-C--:B----4-:R-:W-:Y:S02]  /*8f40*/  ISETP.GE.AND P3, PT, R59, R5.reuse, PT ;  /* 0x000000053b00720c */ /* 0x090fe40003f66270 */
[-C--:B-----5:R-:W-:Y:S02]  /*8f50*/  ISETP.GE.AND P4, PT, R7, R5.reuse, PT ;  /* 0x000000050700720c */ /* 0x0a0fe40003f86270 */
[----:B------:R-:W-:Y:S01]  /*8f60*/  ISETP.GE.AND P5, PT, R6, R5, PT ;  /* 0x000000050600720c */ /* 0x000fe20003fa6270 */
[----:B------:R-:W-:-:S12]  /*8f70*/  @P6 BRA `(.L_x_10831) ;  /* 0x0000000000b86947 */ /* 0x000fd80003800000 */
[----:B------:R-:W0:Y:S01]  /*8f80*/  LDS.128 R4, [R3+0xc400] ;  /* 0x00c4000003047984 */ /* 0x000e220000000c00 */
[----:B------:R-:W-:Y:S02]  /*8f90*/  SHF.R.U32.HI R60, RZ, 0x10, R35 ;  /* 0x00000010ff3c7819 */ /* 0x000fe40000011623 */
[--C-:B------:R-:W-:Y:S02]  /*8fa0*/  SHF.R.U32.HI R52, RZ, 0x10, R37.reuse ;  /* 0x00000010ff347819 */ /* 0x100fe40000011625 */
[----:B------:R-:W-:Y:S02]  /*8fb0*/  SHF.R.U64 R45, R36, 0x10, R37 ;  /* 0x00000010242d7819 */ /* 0x000fe40000001225 */
[----:B------:R-:W-:Y:S02]  /*8fc0*/  PRMT R60, R38, 0x5432, R60 ;  /* 0x00005432263c7816 */ /* 0x000fe4000000003c */
[----:B------:R-:W-:Y:S02]  /*8fd0*/  SHF.R.U64 R59, R34, 0x10, R35 ;  /* 0x00000010223b7819 */ /* 0x000fe40000001223 */
[----:B------:R-:W-:-:S02]  /*8fe0*/  PRMT R52, R39, 0x5432, R52 ;  /* 0x0000543227347816 */ /* 0x000fc40000000034 */
[----:B------:R-:W-:Y:S01]  /*8ff0*/  PRMT R45, R61, 0x5410, R45 ;  /* 0x000054103d2d7816 */ /* 0x000fe2000000002d */
[----:B------:R-:W-:Y:S01]  /*9000*/  IMAD.U32 R61, R60, 0x10000, RZ ;  /* 0x000100003c3d7824 */ /* 0x000fe200078e00ff */
[----:B------:R-:W-:Y:S01]  /*9010*/  PRMT R59, R58, 0x5410, R59 ;  /* 0x000054103a3b7816 */ /* 0x000fe2000000003b */
[----:B------:R-:W-:Y:S01]  /*9020*/  IMAD.U32 R58, R52, 0x10000, RZ ;  /* 0x00010000343a7824 */ /* 0x000fe200078e00ff */
        /* <DEDUP_REMOVED lines=12> */
[----:B------:R-:W-:Y:S02]  /*90f0*/  IMAD.U32 R7, R5, 0x10000, RZ ;  /* 0x0001000005077824 */ /* 0x000fe400078e00ff */
        /* <DEDUP_REMOVED lines=22> */
.L_x_10831:
[----:B------:R-:W-:Y:S05]  /*9260*/  BSYNC B1 ;  /* 0x0000000000017941 */ /* 0x000fea0003800000 */
.L_x_10830:
        /* <DEDUP_REMOVED lines=13> */
[----:B------:R-:W-:Y:S02]  /*9340*/  PRMT R57, R57, 0x5410, R30 ;  /* 0x0000541039397816 */ /* 0x000fe4000000001e */
[----:B------:R-:W-:Y:S02]  /*9350*/  LOP3.LUT R35, R35, 0xffff0000, RZ, 0xc0, !PT ;  /* 0xffff000023237812 */ /* 0x000fe400078ec0ff */
        /* <DEDUP_REMOVED lines=34> */
.L_x_10833:
[----:B------:R-:W-:Y:S05]  /*9580*/  BSYNC B1 ;  /* 0x0000000000017941 */ /* 0x000fea0003800000 */
.L_x_10832:
        /* <DEDUP_REMOVED lines=48> */
.L_x_10835:
[----:B------:R-:W-:Y:S05]  /*9890*/  BSYNC B1 ;  /* 0x0000000000017941 */ /* 0x000fea0003800000 */
.L_x_10834:
        /* <DEDUP_REMOVED lines=48> */
.L_x_10837:
[----:B------:R-:W-:Y:S05]  /*9ba0*/  BSYNC B1 ;  /* 0x0000000000017941 */ /* 0x000fea0003800000 */
.L_x_10836:
        /* <DEDUP_REMOVED lines=48> */
.L_x_10839:
[----:B------:R-:W-:Y:S05]  /*9eb0*/  BSYNC B1 ;  /* 0x0000000000017941 */ /* 0x000fea0003800000 */
.L_x_10838:
        /* <DEDUP_REMOVED lines=48> */
.L_x_10823:
        /* <DEDUP_REMOVED lines=34> */
.L_x_11150:
        /* <DEDUP_REMOVED lines=11> */
[----:B0-----:R-:W-:Y:S02]  /*a490*/  CS2R R14, SRZ ;  /* 0x00000000000e7805 */ /* 0x001fe4000001ff00 */
[----:B------:R-:W-:Y:S02]  /*a4a0*/  CS2R R24, SRZ ;  /* 0x0000000000187805 */ /* 0x000fe4000001ff00 */
[----:B------:R-:W-:Y:S02]  /*a4b0*/  CS2R R26, SRZ ;  /* 0x00000000001a7805 */ /* 0x000fe4000001ff00 */
[----:B------:R-:W-:-:S02]  /*a4c0*/  ISETP.GE.AND P0, PT, R136, R73, PT ;  /* 0x000000498800720c */ /* 0x000fc40003f06270 */
[----:B------:R-:W-:Y:S02]  /*a4d0*/  CS2R R28, SRZ ;  /* 0x00000000001c7805 */ /* 0x000fe4000001ff00 */
[----:B------:R-:W-:Y:S02]  /*a4e0*/  CS2R R30, SRZ ;  /* 0x00000000001e7805 */ /* 0x000fe4000001ff00 */
[----:B------:R-:W-:Y:S02]  /*a4f0*/  CS2R R32, SRZ ;  /* 0x0000000000207805 */ /* 0x000fe4000001ff00 */
[----:B------:R-:W-:Y:S02]  /*a500*/  CS2R R34, SRZ ;  /* 0x0000000000227805 */ /* 0x000fe4000001ff00 */
[----:B-----5:R-:W-:Y:S01]  /*a510*/  LEA.HI R0, R51, R51, RZ, 0x1 ;  /* 0x0000003333007211 */ /* 0x020fe200078f08ff */
[----:B------:R-:W-:Y:S06]  /*a520*/  @P1 BRA `(.L_x_10842) ;  /* 0x0000000000a81947 */ /* 0x000fec0003800000 */
[----:B------:R-:W4:Y:S04]  /*a530*/  LDL R21, [R1+0x2c] ;  /* 0x00002c0001157983 */ /* 0x000f280000100800 */
[----:B------:R-:W4:Y:S01]  /*a540*/  LDL R20, [R1+0x28] ;  /* 0x0000280001147983 */ /* 0x000f220000100800 */
[C---:B------:R-:W-:Y:S01]  /*a550*/  VIADD R3, R22.reuse, 0x10 ;  /* 0x0000001016037836 */ /* 0x040fe20000000000 */
[----:B------:R-:W-:Y:S01]  /*a560*/  ULDC UR4, c[0x0][0x3f4] ;  /* 0x0000fd0000047ab9 */ /* 0x000fe20000000800 */
[C---:B------:R-:W-:Y:S01]  /*a570*/  VIADD R4, R22.reuse, 0x20 ;  /* 0x0000002016047836 */ /* 0x040fe20000000000 */
[----:B------:R-:W-:Y:S02]  /*a580*/  ISETP.GE.AND P1, PT, R22, UR4, PT ;  /* 0x0000000416007c0c */ /* 0x000fe4000bf26270 */
[----:B------:R-:W-:-:S02]  /*a590*/  CS2R R24, SRZ ;  /* 0x0000000000187805 */ /* 0x000fc4000001ff00 */
[----:B------:R-:W-:Y:S02]  /*a5a0*/  ISETP.GE.AND P2, PT, R3, UR4, PT ;  /* 0x0000000403007c0c */ /* 0x000fe4000bf46270 */
[----:B------:R-:W-:Y:S02]  /*a5b0*/  CS2R R26, SRZ ;  /* 0x00000000001a7805 */ /* 0x000fe4000001ff00 */
[----:B------:R-:W-:Y:S02]  /*a5c0*/  ISETP.GE.AND P3, PT, R4, UR4, PT ;  /* 0x0000000404007c0c */ /* 0x000fe4000bf66270 */
[----:B------:R-:W-:Y:S02]  /*a5d0*/  CS2R R28, SRZ ;  /* 0x00000000001c7805 */ /* 0x000fe4000001ff00 */
[----:B------:R-:W-:Y:S02]  /*a5e0*/  CS2R R30, SRZ ;  /* 0x00000000001e7805 */ /* 0x000fe4000001ff00 */
[----:B------:R-:W-:Y:S01]  /*a5f0*/  CS2R R8, SRZ ;  /* 0x0000000000087805 */ /* 0x000fe2000001ff00 */
[----:B--23--:R-:W-:Y:S01]  /*a600*/  @!P1 IMAD.WIDE R12, R22, 0x2, R36 ;  /* 0x00000002160c9825 */ /* 0x00cfe200078e0224 */
[----:B------:R-:W-:-:S02]  /*a610*/  CS2R R10, SRZ ;  /* 0x00000000000a7805 */ /* 0x000fc4000001ff00 */
[----:B------:R-:W-:Y:S02]  /*a620*/  CS2R R32, SRZ ;  /* 0x0000000000207805 */ /* 0x000fe4000001ff00 */
[----:B------:R-:W-:Y:S02]  /*a630*/  CS2R R34, SRZ ;  /* 0x0000000000227805 */ /* 0x000fe4000001ff00 */
[----:B------:R-:W-:Y:S01]  /*a640*/  CS2R R14, SRZ ;  /* 0x00000000000e7805 */ /* 0x000fe2000001ff00 */
[----:B------:R0:W5:Y:S02]  /*a650*/  @!P1 LD.E.128 R24, desc[UR40][R12.64] ;  /* 0x000000280c189980 */ /* 0x000164000c101d00 */
[----:B0-----:R-:W-:Y:S01]  /*a660*/  CS2R R12, SRZ ;  /* 0x00000000000c7805 */ /* 0x001fe2000001ff00 */
[C---:B----4-:R-:W-:Y:S02]  /*a670*/  IMAD.IADD R3, R156.reuse, 0x1, R21 ;  /* 0x000000019c037824 */ /* 0x050fe400078e0215 */
[----:B------:R-:W-:-:S03]  /*a680*/  IMAD.IADD R5, R156, 0x1, R20 ;  /* 0x000000019c057824 */ /* 0x000fc600078e0214 */
[----:B------:R-:W-:Y:S02]  /*a690*/  SHF.R.S32.HI R4, RZ, 0x1f, R3 ;  /* 0x0000001fff047819 */ /* 0x000fe40000011403 */
[----:B------:R-:W-:Y:S02]  /*a6a0*/  SHF.R.S32.HI R6, RZ, 0x1f, R5 ;  /* 0x0000001fff067819 */ /* 0x000fe40000011405 */
[----:B------:R-:W-:Y:S02]  /*a6b0*/  LEA.HI R3, R4, R3, RZ, 0x3 ;  /* 0x0000000304037211 */ /* 0x000fe400078f18ff */
[----:B------:R-:W-:Y:S02]  /*a6c0*/  LEA.HI R6, R6, R5, RZ, 0x3 ;  /* 0x0000000506067211 */ /* 0x000fe400078f18ff */
[----:B------:R-:W-:Y:S02]  /*a6d0*/  SHF.R.S32.HI R3, RZ, 0x3, R3 ;  /* 0x00000003ff037819 */ /* 0x000fe40000011403 */
[----:B------:R-:W-:-:S03]  /*a6e0*/  SHF.R.S32.HI R41, RZ, 0x3, R6 ;  /* 0x00000003ff297819 */ /* 0x000fc60000011406 */
[----:B------:R-:W-:Y:S02]  /*a6f0*/  @!P2 IMAD.SHL.U32 R39, R3, 0x8, RZ ;  /* 0x000000080327a824 */ /* 0x000fe400078e00ff */
[----:B------:R-:W-:Y:S02]  /*a700*/  @!P3 IMAD.SHL.U32 R41, R41, 0x8, RZ ;  /* 0x000000082929b824 */ /* 0x000fe400078e00ff */
        /* <DEDUP_REMOVED lines=12> */
.L_x_10842:
[----:B------:R-:W-:Y:S05]  /*a7d0*/  BSYNC B1 ;  /* 0x0000000000017941 */ /* 0x000fea0003800000 */
.L_x_10841:
        /* <DEDUP_REMOVED lines=10> */
[----:B---3--:R-:W-:Y:S01]  /*a880*/  IMAD.MOV.U32 R36, RZ, RZ, R9 ;  /* 0x000000ffff247224 */ /* 0x008fe200078e0009 */
        /* <DEDUP_REMOVED lines=18> */
[----:B--2---:R-:W-:-:S02]  /*a9b0*/  IMAD.MOV.U32 R37, RZ, RZ, R25 ;  /* 0x000000ffff257224 */ /* 0x004fc400078e0019 */
        /* <DEDUP_REMOVED lines=21> */
.L_x_11151:
[----:B------:R-:W-:Y:S05]  /*ab10*/  BSYNC B1 ;  /* 0x0000000000017941 */ /* 0x000fea0003800000 */
.L_x_10843:
        /* <DEDUP_REMOVED lines=22> */
[----:B------:R-:W-:-:S02]  /*ac80*/  SHF.R.U64 R24, R26, 0x10, R27 ;  /* 0x000000101a187819 */ /* 0x000fc4000000121b */
[----:B------:R-:W-:Y:S02]  /*ac90*/  LEA.HI R0, R3, R0, RZ, 0x1d ;  /* 0x0000000003007211 */ /* 0x000fe400078fe8ff */
[----:B------:R-:W-:Y:S02]  /*aca0*/  SHF.R.U32.HI R26, RZ, 0x10, R27 ;  /* 0x00000010ff1a7819 */ /* 0x000fe4000001161b */
[----:B------:R-:W-:Y:S02]  /*acb0*/  SHF.R.S32.HI R37, RZ, 0x1f, R0 ;  /* 0x0000001fff257819 */ /* 0x000fe40000011400 */
[----:B------:R-:W-:Y:S02]  /*acc0*/  SHF.R.U32.HI R62, RZ, 0x10, R25 ;  /* 0x00000010ff3e7819 */ /* 0x000fe40000011619 */
[----:B------:R-:W-:Y:S01]  /*acd0*/  LEA.HI R37, R37, R0, RZ, 0x2 ;  /* 0x0000000025257211 */ /* 0x000fe200078f10ff */
[----:B------:R-:W-:Y:S01]  /*ace0*/  IMAD.SHL.U32 R0, R0, 0x8, RZ ;  /* 0x0000000800007824 */ /* 0x000fe200078e00ff */
[----:B------:R-:W-:-:S02]  /*acf0*/  SHF.R.U64 R25, R6, 0x10, R7 ;  /* 0x0000001006197819 */ /* 0x000fc40000001207 */
[----:B------:R-:W-:Y:S02]  /*ad00*/  SHF.R.S32.HI R37, RZ, 0x2, R37 ;  /* 0x00000002ff257819 */ /* 0x000fe40000011425 */
[----:B------:R-:W-:Y:S02]  /*ad10*/  LOP3.LUT R20, R77, 0x18, R0, 0xf8, !PT ;  /* 0x000000184d147812 */ /* 0x000fe400078ef800 */
[----:B------:R-:W-:Y:S01]  /*ad20*/  LEA R0, R36, UR38, 0x1 ;  /* 0x0000002624007c11 */ /* 0x000fe2000f8e08ff */
[----:B------:R-:W-:Y:S01]  /*ad30*/  IMAD R37, R37, 0x1800, R76 ;  /* 0x0000180025257824 */ /* 0x000fe200078e024c */
[----:B------:R-:W-:Y:S02]  /*ad40*/  LOP3.LUT R20, R20, R75, RZ, 0x3c, !PT ;  /* 0x0000004b14147212 */ /* 0x000fe400078e3cff */
[----:B------:R-:W-:Y:S02]  /*ad50*/  PRMT R71, R64, 0x5410, R71 ;  /* 0x0000541040477816 */ /* 0x000fe40000000047 */
[----:B------:R-:W-:Y:S01]  /*ad60*/  PRMT R61, R68, 0x5410, R61 ;  /* 0x00005410443d7816 */ /* 0x000fe2000000003d */
[----:B------:R-:W-:Y:S01]  /*ad70*/  IMAD.IADD R41, R37, 0x1, R20 ;  /* 0x0000000125297824 */ /* 0x000fe200078e0214 */
[----:B------:R-:W-:Y:S01]  /*ad80*/  PRMT R4, R47, 0x5432, R26 ;  /* 0x000054322f047816 */ /* 0x000fe2000000001a */
[----:B------:R-:W0:Y:S01]  /*ad90*/  LDS.128 R36, [R0] ;  /* 0x0000000000247984 */ /* 0x000e220000000c00 */
[----:B------:R-:W-:Y:S01]  /*ada0*/  SHF.R.U32.HI R63, RZ, 0x10, R5 ;  /* 0x00000010ff3f7819 */ /* 0x000fe20000011605 */
[----:B------:R-:W-:Y:S01]  /*adb0*/  IMAD R20, R41, 0x2, R2 ;  /* 0x0000000229147824 */ /* 0x000fe200078e0202 */
[----:B------:R-:W-:Y:S01]  /*adc0*/  PRMT R25, R66, 0x5410, R25 ;  /* 0x0000541042197816 */ /* 0x000fe20000000019 */
[----:B------:R-:W-:Y:S01]  /*add0*/  IMAD.U32 R70, R71, 0x10000, RZ ;  /* 0x0001000047467824 */ /* 0x000fe200078e00ff */
[----:B------:R-:W-:-:S02]  /*ade0*/  SHF.R.U32.HI R5, RZ, 0x10, R7 ;  /* 0x00000010ff057819 */ /* 0x000fc40000011607 */
[----:B----4-:R-:W1:Y:S01]  /*adf0*/  LDS.128 R40, [R20+0xc400] ;  /* 0x00c4000014287984 */ /* 0x010e620000000c00 */
[----:B------:R-:W-:Y:S02]  /*ae00*/  PRMT R62, R21, 0x5432, R62 ;  /* 0x00005432153e7816 */ /* 0x000fe4000000003e */
[----:B------:R-:W-:Y:S02]  /*ae10*/  PRMT R5, R67, 0x5410, R5 ;  /* 0x0000541043057816 */ /* 0x000fe40000000005 */
[----:B------:R-:W-:Y:S02]  /*ae20*/  PRMT R63, R65, 0x5410, R63 ;  /* 0x00005410413f7816 */ /* 0x000fe4000000003f */
        /* <DEDUP_REMOVED lines=9> */
[C---:B-1----:R-:W-:Y:S01]  /*aec0*/  LOP3.LUT R66, R40.reuse, 0xffff0000, RZ, 0xc0, !PT ;  /* 0xffff000028427812 */ /* 0x042fe200078ec0ff */
[----:B------:R-:W-:Y:S01]  /*aed0*/  IMAD.U32 R37, R40, 0x10000, RZ ;  /* 0x0001000028257824 */ /* 0x000fe200078e00ff */
[----:B------:R-:W-:Y:S01]  /*aee0*/  LOP3.LUT R38, R39, 0xffff0000, RZ, 0xc0, !PT ;  /* 0xffff000027267812 */ /* 0x000fe200078ec0ff */
        /* <DEDUP_REMOVED lines=9> */
[C---:B------:R-:W-:Y:S01]  /*af80*/  IMAD.U32 R41, R42.reuse, 0x10000, RZ ;  /* 0x000100002a297824 */ /* 0x040fe200078e00ff */
[----:B------:R-:W-:Y:S01]  /*af90*/  LOP3.LUT R27, R42, 0xffff0000, RZ, 0xc0, !PT ;  /* 0xffff00002a1b7812 */ /* 0x000fe200078ec0ff */
[----:B------:R-:W-:Y:S01]  /*afa0*/  IMAD.U32 R40, R62, 0x10000, RZ ;  /* 0x000100003e287824 */ /* 0x000fe200078e00ff */
[----:B------:R-:W-:Y:S01]  /*afb0*/  LOP3.LUT R42, R43, 0xffff0000, RZ, 0xc0, !PT ;  /* 0xffff00002b2a7812 */ /* 0x000fe200078ec0ff */
[----:B------:R-:W-:-:S02]  /*afc0*/  IMAD.U32 R70, R4, 0x10000, RZ ;  /* 0x0001000004467824 */ /* 0x000fc400078e00ff */
[----:B------:R-:W-:Y:S01]  /*afd0*/  FMUL.FTZ R74, R69, R72 ;  /* 0x00000048454a7220 */ /* 0x000fe20000410000 */
[----:B------:R-:W-:Y:S02]  /*afe0*/  IMAD.U32 R43, R63, 0x10000, RZ ;  /* 0x000100003f2b7824 */ /* 0x000fe400078e00ff */
[----:B------:R-:W-:Y:S01]  /*aff0*/  FMUL.FTZ R45, R67, R40 ;  /* 0x00000028432d7220 */ /* 0x000fe20000410000 */
[----:B------:R-:W-:Y:S01]  /*b000*/  FMUL.FTZ R69, R69, R70 ;  /* 0x0000004645457220 */ /* 0x000fe20000410000 */
[----:B------:R-:W-:Y:S01]  /*b010*/  LOP3.LUT R63, R63, 0xffff0000, RZ, 0xc0, !PT ;  /* 0xffff00003f3f7812 */ /* 0x000fe200078ec0ff */
[-C--:B------:R-:W-:Y:S01]  /*b020*/  FMUL.FTZ R73, R67, R43.reuse ;  /* 0x0000002b43497220 */ /* 0x080fe20000410000 */
[----:B------:R-:W-:Y:S01]  /*b030*/  LOP3.LUT R67, R61, 0xffff0000, RZ, 0xc0, !PT ;  /* 0xffff00003d437812 */ /* 0x000fe200078ec0ff */
[----:B------:R-:W-:Y:S01]  /*b040*/  FFMA.FTZ R45, R64, R43, R45 ;  /* 0x0000002b402d7223 */ /* 0x000fe2000001002d */
[C---:B------:R-:W-:Y:S01]  /*b050*/  FFMA.FTZ R61, R65.reuse, R72, R69 ;  /* 0x00000048413d7223 */ /* 0x040fe20000010045 */
[----:B------:R-:W-:Y:S01]  /*b060*/  FFMA.FTZ R43, R65, R70, -R74 ;  /* 0x00000046412b7223 */ /* 0x000fe2000001084a */
[----:B------:R-:W-:Y:S01]  /*b070*/  FMUL.FTZ R69, R66, R71 ;  /* 0x0000004742457220 */ /* 0x000fe20000410000 */
[----:B------:R-:W-:Y:S01]  /*b080*/  LOP3.LUT R65, R62, 0xffff0000, RZ, 0xc0, !PT ;  /* 0xffff00003e417812 */ /* 0x000fe200078ec0ff */
[----:B------:R-:W-:Y:S01]  /*b090*/  FFMA.FTZ R40, R64, R40, -R73 ;  /* 0x0000002840287223 */ /* 0x000fe20000010849 */
[-C--:B------:R-:W-:Y:S01]  /*b0a0*/  FMUL.FTZ R73, R66, R67.reuse ;  /* 0x0000004342497220 */ /* 0x080fe20000410000 */
[----:B------:R-:W-:Y:S01]  /*b0b0*/  FFMA.FTZ R66, R26, R67, -R69 ;  /* 0x000000431a427223 */ /* 0x000fe20000010845 */
[C---:B------:R-:W-:Y:S01]  /*b0c0*/  FMUL.FTZ R67, R68.reuse, R63 ;  /* 0x0000003f44437220 */ /* 0x040fe20000410000 */
[----:B------:R-:W-:Y:S01]  /*b0d0*/  FMUL.FTZ R68, R68, R65 ;  /* 0x0000004144447220 */ /* 0x000fe20000410000 */
[C---:B------:R-:W-:Y:S01]  /*b0e0*/  IMAD.U32 R64, R25.reuse, 0x10000, RZ ;  /* 0x0001000019407824 */ /* 0x040fe200078e00ff */
[----:B------:R-:W-:Y:S01]  /*b0f0*/  LOP3.LUT R25, R25, 0xffff0000, RZ, 0xc0, !PT ;  /* 0xffff000019197812 */ /* 0x000fe200078ec0ff */
[----:B------:R-:W-:-:S02]  /*b100*/  IMAD.U32 R62, R24, 0x10000, RZ ;  /* 0x00010000183e7824 */ /* 0x000fc400078e00ff */
[C---:B------:R-:W-:Y:S01]  /*b110*/  FFMA.FTZ R67, R36.reuse, R65, -R67 ;  /* 0x0000004124437223 */ /* 0x040fe20000010843 */
[----:B------:R-:W-:Y:S01]  /*b120*/  FFMA.FTZ R68, R36, R63, R68 ;  /* 0x0000003f24447223 */ /* 0x000fe20000010044 */
[C---:B------:R-:W-:Y:S01]  /*b130*/  FMUL.FTZ R70, R41.reuse, R64 ;  /* 0x0000004029467220 */ /* 0x040fe20000410000 */
[-C--:B------:R-:W-:Y:S01]  /*b140*/  FMUL.FTZ R36, R41, R62.reuse ;  /* 0x0000003e29247220 */ /* 0x080fe20000410000 */
[----:B------:R-:W-:Y:S01]  /*b150*/  LOP3.LUT R24, R24, 0xffff0000, RZ, 0xc0, !PT ;  /* 0xffff000018187812 */ /* 0x000fe200078ec0ff */
[----:B------:R-:W-:Y:S01]  /*b160*/  FFMA.FTZ R26, R26, R71, R73 ;  /* 0x000000471a1a7223 */ /* 0x000fe20000010049 */
[----:B------:R-:W-:Y:S01]  /*b170*/  LOP3.LUT R41, R5, 0xffff0000, RZ, 0xc0, !PT ;  /* 0xffff000005297812 */ /* 0x000fe200078ec0ff */
[C---:B------:R-:W-:Y:S01]  /*b180*/  FFMA.FTZ R70, R7.reuse, R62, -R70 ;  /* 0x0000003e07467223 */ /* 0x040fe20000010846 */
        /* <DEDUP_REMOVED lines=20> */
.L_x_10846:
[----:B------:R-:W-:Y:S05]  /*b2d0*/  BSYNC B1 ;  /* 0x0000000000017941 */ /* 0x000fea0003800000 */
.L_x_10845:
[----:B------:R-:W-:Y:S04]  /*b2e0*/  BSSY B1, `(.L_x_10847) ;  /* 0x0000074000017945 */ /* 0x000fe80003800000 */
[----:B------:R-:W-:Y:S05]  /*b2f0*/  @P1 BRA `(.L_x_10848) ;  /* 0x0000000400c81947 */ /* 0x000fea0003800000 */
[----:B0-----:R-:W2:Y:S01]  /*b300*/  LDL R0, [R1+0x2c] ;  /* 0x00002c0001007983 */ /* 0x001ea20000100800 */
[----:B------:R-:W-:Y:S02]  /*b310*/  SHF.R.U64 R37, R28, 0x10, R29 ;  /* 0x000000101c257819 */ /* 0x000fe4000000121d */
[--C-:B------:R-:W-:Y:S02]  /*b320*/  SHF.R.U64 R28, R8, 0x10, R9.reuse ;  /* 0x00000010081c7819 */ /* 0x100fe40000001209 */
[----:B------:R-:W-:Y:S02]  /*b330*/  SHF.R.U32.HI R9, RZ, 0x10, R9 ;  /* 0x00000010ff097819 */ /* 0x000fe40000011609 */
[--C-:B------:R-:W-:Y:S02]  /*b340*/  SHF.R.U64 R8, R10, 0x10, R11.reuse ;  /* 0x000000100a087819 */ /* 0x100fe4000000120b */
[----:B------:R-:W-:Y:S02]  /*b350*/  SHF.R.U32.HI R11, RZ, 0x10, R11 ;  /* 0x00000010ff0b7819 */ /* 0x000fe4000001160b */
[----:B------:R-:W-:-:S02]  /*b360*/  PRMT R53, R53, 0x5410, R28 ;  /* 0x0000541035357816 */ /* 0x000fc4000000001c */
[----:B------:R-:W-:Y:S02]  /*b370*/  SHF.R.U32.HI R36, RZ, 0x10, R29 ;  /* 0x00000010ff247819 */ /* 0x000fe4000001161d */
[----:B------:R-:W-:Y:S01]  /*b380*/  PRMT R58, R58, 0x5410, R37 ;  /* 0x000054103a3a7816 */ /* 0x000fe20000000025 */
[----:B------:R-:W-:Y:S01]  /*b390*/  IMAD.U32 R37, R53, 0x10000, RZ ;  /* 0x0001000035257824 */ /* 0x000fe200078e00ff */
[----:B------:R-:W-:Y:S02]  /*b3a0*/  PRMT R54, R54, 0x5410, R9 ;  /* 0x0000541036367816 */ /* 0x000fe40000000009 */
[----:B------:R-:W-:Y:S02]  /*b3b0*/  PRMT R55, R55, 0x5410, R8 ;  /* 0x0000541037377816 */ /* 0x000fe40000000008 */
[----:B------:R-:W-:Y:S02]  /*b3c0*/  PRMT R56, R56, 0x5410, R11 ;  /* 0x0000541038387816 */ /* 0x000fe4000000000b */
[----:B------:R-:W-:Y:S01]  /*b3d0*/  PRMT R59, R59, 0x5410, R36 ;  /* 0x000054103b3b7816 */ /* 0x000fe20000000024 */
[----:B------:R-:W-:Y:S01]  /*b3e0*/  IMAD.U32 R36, R58, 0x10000, RZ ;  /* 0x000100003a247824 */ /* 0x000fe200078e00ff */
[----:B------:R-:W-:-:S02]  /*b3f0*/  SHF.R.U64 R29, R30, 0x10, R31 ;  /* 0x000000101e1d7819 */ /* 0x000fc4000000121f */
[----:B------:R-:W-:Y:S02]  /*b400*/  LOP3.LUT R53, R53, 0xffff0000, RZ, 0xc0, !PT ;  /* 0xffff000035357812 */ /* 0x000fe400078ec0ff */
[----:B------:R-:W-:Y:S02]  /*b410*/  PRMT R60, R60, 0x5410, R29 ;  /* 0x000054103c3c7816 */ /* 0x000fe4000000001d */
[----:B------:R-:W-:Y:S02]  /*b420*/  LOP3.LUT R58, R58, 0xffff0000, RZ, 0xc0, !PT ;  /* 0xffff00003a3a7812 */ /* 0x000fe400078ec0ff */
[----:B------:R-:W-:-:S04]  /*b430*/  SHF.R.U32.HI R30, RZ, 0x10, R31 ;  /* 0x00000010ff1e7819 */ /* 0x000fc8000001161f */
[----:B------:R-:W-:Y:S01]  /*b440*/  PRMT R57, R57, 0x5410, R30 ;  /* 0x0000541039397816 */ /* 0x000fe2000000001e */
[----:B--2---:R-:W-:-:S05]  /*b450*/  IMAD.IADD R0, R156, 0x1, R0 ;  /* 0x000000019c007824 */ /* 0x004fca00078e0200 */
[----:B------:R-:W-:-:S04]  /*b460*/  SHF.R.S32.HI R5, RZ, 0x1f, R0 ;  /* 0x0000001fff057819 */ /* 0x000fc80000011400 */
[CC--:B------:R-:W-:Y:S02]  /*b470*/  LEA.HI R4, R5.reuse, R0.reuse, RZ, 0x3 ;  /* 0x0000000005047211 */ /* 0x0c0fe400078f18ff */
[----:B------:R-:W-:Y:S02]  /*b480*/  LEA.HI R5, R5, R0, RZ, 0x5 ;  /* 0x0000000005057211 */ /* 0x000fe400078f28ff */
[--C-:B------:R-:W-:Y:S02]  /*b490*/  SHF.R.S32.HI R6, RZ, 0x3, R4.reuse ;  /* 0x00000003ff067819 */ /* 0x100fe40000011404 */
[----:B-----5:R-:W-:Y:S02]  /*b4a0*/  LOP3.LUT R4, R77, 0x18, R4, 0xf8, !PT ;  /* 0x000000184d047812 */ /* 0x020fe400078ef804 */
[----:B------:R-:W-:Y:S02]  /*b4b0*/  LEA.HI R0, R3, R6, RZ, 0x1d ;  /* 0x0000000603007211 */ /* 0x000fe400078fe8ff */
[----:B------:R-:W-:-:S02]  /*b4c0*/  SHF.R.S32.HI R6, RZ, 0x5, R5 ;  /* 0x00000005ff067819 */ /* 0x000fc40000011405 */
[----:B------:R-:W-:Y:S02]  /*b4d0*/  SHF.R.S32.HI R5, RZ, 0x1f, R0 ;  /* 0x0000001fff057819 */ /* 0x000fe40000011400 */
[----:B------:R-:W-:Y:S01]  /*b4e0*/  LOP3.LUT R7, R4, R75, RZ, 0x3c, !PT ;  /* 0x0000004b04077212 */ /* 0x000fe200078e3cff */
[----:B------:R-:W-:Y:S01]  /*b4f0*/  IMAD R6, R6, 0x1800, R76 ;  /* 0x0000180006067824 */ /* 0x000fe200078e024c */
[----:B------:R-:W-:Y:S01]  /*b500*/  LEA.HI R5, R5, R0, RZ, 0x2 ;  /* 0x0000000005057211 */ /* 0x000fe200078f10ff */
[----:B------:R-:W-:Y:S02]  /*b510*/  IMAD.SHL.U32 R0, R0, 0x8, RZ ;  /* 0x0000000800007824 */ /* 0x000fe400078e00ff */
[----:B------:R-:W-:Y:S01]  /*b520*/  IMAD.IADD R6, R6, 0x1, R7 ;  /* 0x0000000106067824 */ /* 0x000fe200078e0207 */
[----:B------:R-:W-:Y:S02]  /*b530*/  SHF.R.S32.HI R5, RZ, 0x2, R5 ;  /* 0x00000002ff057819 */ /* 0x000fe40000011405 */
[----:B------:R-:W-:-:S02]  /*b540*/  LOP3.LUT R4, R77, 0x18, R0, 0xf8, !PT ;  /* 0x000000184d047812 */ /* 0x000fc400078ef800 */
[----:B------:R-:W-:Y:S01]  /*b550*/  LEA R0, R6, UR38, 0x1 ;  /* 0x0000002606007c11 */ /* 0x000fe2000f8e08ff */
[----:B------:R-:W-:Y:S01]  /*b560*/  IMAD R5, R5, 0x1800, R76 ;  /* 0x0000180005057824 */ /* 0x000fe200078e024c */
[----:B------:R-:W-:-:S05]  /*b570*/  LOP3.LUT R4, R4, R75, RZ, 0x3c, !PT ;  /* 0x0000004b04047212 */ /* 0x000fca00078e3cff */
[----:B------:R-:W-:Y:S02]  /*b580*/  IMAD.IADD R25, R5, 0x1, R4 ;  /* 0x0000000105197824 */ /* 0x000fe400078e0204 */
        /* <DEDUP_REMOVED lines=19> */
[----:B------:R-:W-:Y:S01]  /*b6c0*/  FFMA.FTZ R39, R8, R36, -R39 ;  /* 0x0000002408277223 */ /* 0x000fe20000010827 */
[----:B------:R-:W-:-:S02]  /*b6d0*/  IMAD.U32 R36, R54, 0x10000, RZ ;  /* 0x0001000036247824 */ /* 0x000fc400078e00ff */
[----:B------:R-:W-:Y:S01]  /*b6e0*/  FFMA.FTZ R37, R8, R37, R7 ;  /* 0x0000002508257223 */ /* 0x000fe20000010007 */
[----:B------:R-:W-:Y:S01]  /*b6f0*/  IMAD.U32 R7, R59, 0x10000, RZ ;  /* 0x000100003b077824 */ /* 0x000fe200078e00ff */
[----:B------:R-:W-:Y:S01]  /*b700*/  LOP3.LUT R54, R54, 0xffff0000, RZ, 0xc0, !PT ;  /* 0xffff000036367812 */ /* 0x000fe200078ec0ff */
[----:B------:R-:W-:Y:S01]  /*b710*/  FMUL.FTZ R41, R29, R36 ;  /* 0x000000241d297220 */ /* 0x000fe20000410000 */
[----:B------:R-:W-:Y:S01]  /*b720*/  LOP3.LUT R8, R59, 0xffff0000, RZ, 0xc0, !PT ;  /* 0xffff00003b087812 */ /* 0x000fe200078ec0ff */
[-C--:B------:R-:W-:Y:S01]  /*b730*/  FMUL.FTZ R29, R29, R7.reuse ;  /* 0x000000071d1d7220 */ /* 0x080fe20000410000 */
[C---:B------:R-:W-:Y:S01]  /*b740*/  FFMA.FTZ R38, R9.reuse, R58, -R38 ;  /* 0x0000003a09267223 */ /* 0x040fe20000010826 */
[C---:B------:R-:W-:Y:S01]  /*b750*/  FFMA.FTZ R41, R10.reuse, R7, -R41 ;  /* 0x000000070a297223 */ /* 0x040fe20000010829 */
[----:B------:R-:W-:Y:S01]  /*b760*/  FFMA.FTZ R24, R9, R53, R24 ;  /* 0x0000003509187223 */ /* 0x000fe20000010018 */
[----:B------:R-:W-:Y:S01]  /*b770*/  FFMA.FTZ R29, R10, R36, R29 ;  /* 0x000000240a1d7223 */ /* 0x000fe2000001001d */
[----:B------:R-:W-:Y:S01]  /*b780*/  FMUL.FTZ R10, R25, R54 ;  /* 0x00000036190a7220 */ /* 0x000fe20000410000 */
[----:B------:R-:W-:-:S02]  /*b790*/  IMAD.U32 R30, R26, 0x10000, RZ ;  /* 0x000100001a1e7824 */ /* 0x000fc400078e00ff */
[-C--:B------:R-:W-:Y:S01]  /*b7a0*/  FMUL.FTZ R40, R25, R8.reuse ;  /* 0x0000000819287220 */ /* 0x080fe20000410000 */
[----:B------:R-:W-:Y:S02]  /*b7b0*/  IMAD.U32 R9, R55, 0x10000, RZ ;  /* 0x0001000037097824 */ /* 0x000fe400078e00ff */
[C---:B------:R-:W-:Y:S01]  /*b7c0*/  FFMA.FTZ R36, R5.reuse, R8, -R10 ;  /* 0x0000000805247223 */ /* 0x040fe2000001080a */
[----:B------:R-:W-:Y:S02]  /*b7d0*/  IMAD.U32 R7, R60, 0x10000, RZ ;  /* 0x000100003c077824 */ /* 0x000fe400078e00ff */
[----:B------:R-:W-:Y:S01]  /*b7e0*/  FFMA.FTZ R40, R5, R54, R40 ;  /* 0x0000003605287223 */ /* 0x000fe20000010028 */
[----:B------:R-:W-:Y:S02]  /*b7f0*/  IMAD.U32 R31, R27, 0x10000, RZ ;  /* 0x000100001b1f7824 */ /* 0x000fe400078e00ff */
[----:B------:R-:W-:Y:S01]  /*b800*/  FMUL.FTZ R42, R30, R9 ;  /* 0x000000091e2a7220 */ /* 0x000fe20000410000 */
[----:B------:R-:W-:-:S02]  /*b810*/  IMAD.U32 R10, R56, 0x10000, RZ ;  /* 0x00010000380a7824 */ /* 0x000fc400078e00ff */
[-C--:B------:R-:W-:Y:S01]  /*b820*/  FMUL.FTZ R30, R30, R7.reuse ;  /* 0x000000071e1e7220 */ /* 0x080fe20000410000 */
[----:B------:R-:W-:Y:S02]  /*b830*/  IMAD.U32 R8, R57, 0x10000, RZ ;  /* 0x0001000039087824 */ /* 0x000fe400078e00ff */
[----:B------:R-:W-:Y:S01]  /*b840*/  FFMA.FTZ R42, R11, R7, -R42 ;  /* 0x000000070b2a7223 */ /* 0x000fe2000001082a */
[----:B------:R-:W-:Y:S01]  /*b850*/  FMUL.FTZ R5, R31, R10 ;  /* 0x0000000a1f057220 */ /* 0x000fe20000410000 */
[----:B------:R-:W-:Y:S01]  /*b860*/  FFMA.FTZ R30, R11, R9, R30 ;  /* 0x000000090b1e7223 */ /* 0x000fe2000001001e */
[----:B------:R-:W-:Y:S01]  /*b870*/  LOP3.LUT R26, R26, 0xffff0000, RZ, 0xc0, !PT ;  /* 0xffff00001a1a7812 */ /* 0x000fe200078ec0ff */
[-C--:B------:R-:W-:Y:S01]  /*b880*/  FMUL.FTZ R31, R31, R8.reuse ;  /* 0x000000081f1f7220 */ /* 0x080fe20000410000 */
[----:B------:R-:W-:Y:S01]  /*b890*/  FFMA.FTZ R11, R28, R8, -R5 ;  /* 0x000000081c0b7223 */ /* 0x000fe20000010805 */
[----:B------:R-:W-:Y:S02]  /*b8a0*/  LOP3.LUT R55, R55, 0xffff0000, RZ, 0xc0, !PT ;  /* 0xffff000037377812 */ /* 0x000fe400078ec0ff */
[----:B------:R-:W-:Y:S01]  /*b8b0*/  LOP3.LUT R5, R60, 0xffff0000, RZ, 0xc0, !PT ;  /* 0xffff00003c057812 */ /* 0x000fe200078ec0ff */
[----:B------:R-:W-:Y:S01]  /*b8c0*/  FFMA.FTZ R31, R28, R10, R31 ;  /* 0x0000000a1c1f7223 */ /* 0x000fe2000001001f */
[----:B------:R-:W-:Y:S01]  /*b8d0*/  LOP3.LUT R27, R27, 0xffff0000, RZ, 0xc0, !PT ;  /* 0xffff00001b1b7812 */ /* 0x000fe200078ec0ff */
[----:B------:R-:W-:Y:S01]  /*b8e0*/  FMUL.FTZ R7, R26, R55 ;  /* 0x000000371a077220 */ /* 0x000fe20000410000 */
[----:B------:R-:W-:Y:S01]  /*b8f0*/  LOP3.LUT R56, R56, 0xffff0000, RZ, 0xc0, !PT ;  /* 0xffff000038387812 */ /* 0x000fe200078ec0ff */
[-C--:B------:R-:W-:Y:S01]  /*b900*/  FMUL.FTZ R26, R26, R5.reuse ;  /* 0x000000051a1a7220 */ /* 0x080fe20000410000 */
[----:B------:R-:W-:Y:S01]  /*b910*/  LOP3.LUT R57, R57, 0xffff0000, RZ, 0xc0, !PT ;  /* 0xffff000039397812 */ /* 0x000fe200078ec0ff */
[----:B------:R-:W-:Y:S01]  /*b920*/  FFMA.FTZ R7, R4, R5, -R7 ;  /* 0x0000000504077223 */ /* 0x000fe20000010807 */
[----:B------:R-:W-:Y:S01]  /*b930*/  F2FP.BF16.F32.PACK_AB R5, R36, R41 ;  /* 0x000000292405723e */ /* 0x000fe200000010ff */
[CC--:B------:R-:W-:Y:S01]  /*b940*/  FMUL.FTZ R9, R27.reuse, R56.reuse ;  /* 0x000000381b097220 */ /* 0x0c0fe20000410000 */
[----:B------:R-:W-:Y:S01]  /*b950*/  FFMA.FTZ R55, R4, R55, R26 ;  /* 0x0000003704377223 */ /* 0x000fe2000001001a */
[----:B------:R-:W-:Y:S01]  /*b960*/  FMUL.FTZ R27, R27, R57 ;  /* 0x000000391b1b7220 */ /* 0x000fe20000410000 */
[----:B------:R-:W-:Y:S01]  /*b970*/  F2FP.BF16.F32.PACK_AB R4, R38, R39 ;  /* 0x000000272604723e */ /* 0x000fe200000010ff */
[----:B------:R-:W-:Y:S01]  /*b980*/  FFMA.FTZ R26, R6, R57, -R9 ;  /* 0x00000039061a7223 */ /* 0x000fe20000010809 */
[----:B------:R-:W-:Y:S01]  /*b990*/  F2FP.BF16.F32.PACK_AB R8, R24, R37 ;  /* 0x000000251808723e */ /* 0x000fe200000010ff */
[----:B------:R-:W-:Y:S01]  /*b9a0*/  FFMA.FTZ R56, R6, R56, R27 ;  /* 0x0000003806387223 */ /* 0x000fe2000001001b */
[----:B------:R-:W-:-:S02]  /*b9b0*/  F2FP.BF16.F32.PACK_AB R6, R7, R42 ;  /* 0x0000002a0706723e */ /* 0x000fc400000010ff */
[----:B------:R-:W-:Y:S02]  /*b9c0*/  F2FP.BF16.F32.PACK_AB R7, R26, R11 ;  /* 0x0000000b1a07723e */ /* 0x000fe400000010ff */
[----:B------:R-:W-:Y:S02]  /*b9d0*/  F2FP.BF16.F32.PACK_AB R9, R40, R29 ;  /* 0x0000001d2809723e */ /* 0x000fe400000010ff */
[----:B------:R-:W-:Y:S01]  /*b9e0*/  F2FP.BF16.F32.PACK_AB R10, R55, R30 ;  /* 0x0000001e370a723e */ /* 0x000fe200000010ff */
[----:B------:R1:W-:Y:S01]  /*b9f0*/  STS.128 [R0], R4 ;  /* 0x0000000400007388 */ /* 0x0003e20000000c00 */
[----:B------:R-:W-:-:S05]  /*ba00*/  F2FP.BF16.F32.PACK_AB R11, R56, R31 ;  /* 0x0000001f380b723e */ /* 0x000fca00000010ff */
[----:B------:R1:W-:Y:S02]  /*ba10*/  STS.128 [R20+0xc400], R8 ;  /* 0x00c4000814007388 */ /* 0x0003e40000000c00 */
.L_x_10848:
[----:B------:R-:W-:Y:S05]  /*ba20*/  BSYNC B1 ;  /* 0x0000000000017941 */ /* 0x000fea0003800000 */
.L_x_10847:
[----:B------:R-:W-:Y:S05]  /*ba30*/  @P2 BRA `(.L_x_10829) ;  /* 0x0000000400c82947 */ /* 0x000fea0003800000 */
[----:B01----:R-:W2:Y:S01]  /*ba40*/  LDL R0, [R1+0x28] ;  /* 0x0000280001007983 */ /* 0x003ea20000100800 */
[----:B------:R-:W-:Y:S02]  /*ba50*/  SHF.R.U64 R24, R32, 0x10, R33 ;  /* 0x0000001020187819 */ /* 0x000fe40000001221 */
[----:B------:R-:W-:Y:S02]  /*ba60*/  SHF.R.U64 R26, R12, 0x10, R13 ;  /* 0x000000100c1a7819 */ /* 0x000fe4000000120d */
[----:B------:R-:W-:Y:S02]  /*ba70*/  SHF.R.U64 R20, R34, 0x10, R35 ;  /* 0x0000001022147819 */ /* 0x000fe40000001223 */
[----:B------:R-:W-:Y:S02]  /*ba80*/  PRMT R49, R49, 0x5410, R24 ;  /* 0x0000541031317816 */ /* 0x000fe40000000018 */
[----:B------:R-:W-:Y:S02]  /*ba90*/  PRMT R26, R21, 0x5410, R26 ;  /* 0x00005410151a7816 */ /* 0x000fe4000000001a */
[----:B------:R-:W-:Y:S01]  /*baa0*/  SHF.R.U32.HI R33, RZ, 0x10, R33 ;  /* 0x00000010ff217819 */ /* 0x000fe20000011621 */
[----:B------:R-:W-:Y:S01]  /*bab0*/  IMAD.U32 R27, R49, 0x10000, RZ ;  /* 0x00010000311b7824 */ /* 0x000fe200078e00ff */
[----:B------:R-:W-:Y:S01]  /*bac0*/  SHF.R.U32.HI R35, RZ, 0x10, R35 ;  /* 0x00000010ff237819 */ /* 0x000fe20000011623 */
[----:B------:R-:W-:Y:S01]  /*bad0*/  IMAD.U32 R29, R26, 0x10000, RZ ;  /* 0x000100001a1d7824 */ /* 0x000fe200078e00ff */
[----:B------:R-:W-:-:S02]  /*bae0*/  SHF.R.U32.HI R13, RZ, 0x10, R13 ;  /* 0x00000010ff0d7819 */ /* 0x000fc4000001160d */
[----:B------:R-:W-:Y:S02]  /*baf0*/  SHF.R.U64 R12, R14, 0x10, R15 ;  /* 0x000000100e0c7819 */ /* 0x000fe4000000120f */
[----:B------:R-:W-:Y:S02]  /*bb00*/  PRMT R51, R51, 0x5410, R20 ;  /* 0x0000541033337816 */ /* 0x000fe40000000014 */
[----:B------:R-:W-:Y:S02]  /*bb10*/  PRMT R50, R50, 0x5410, R33 ;  /* 0x0000541032327816 */ /* 0x000fe40000000021 */
[----:B------:R-:W-:Y:S02]  /*bb20*/  PRMT R52, R52, 0x5410, R35 ;  /* 0x0000541034347816 */ /* 0x000fe40000000023 */
[----:B------:R-:W-:Y:S02]  /*bb30*/  PRMT R46, R46, 0x5410, R13 ;  /* 0x000054102e2e7816 */ /* 0x000fe4000000000d */
[----:B------:R-:W-:-:S02]  /*bb40*/  PRMT R47, R47, 0x5410, R12 ;  /* 0x000054102f2f7816 */ /* 0x000fc4000000000c */
[----:B------:R-:W-:Y:S02]  /*bb50*/  LOP3.LUT R31, R26, 0xffff0000, RZ, 0xc0, !PT ;  /* 0xffff00001a1f7812 */ /* 0x000fe400078ec0ff */
[----:B------:R-:W-:Y:S02]  /*bb60*/  LOP3.LUT R49, R49, 0xffff0000, RZ, 0xc0, !PT ;  /* 0xffff000031317812 */ /* 0x000fe400078ec0ff */
[----:B------:R-:W-:-:S04]  /*bb70*/  SHF.R.U32.HI R15, RZ, 0x10, R15 ;  /* 0x00000010ff0f7819 */ /* 0x000fc8000001160f */
[----:B------:R-:W-:Y:S01]  /*bb80*/  PRMT R48, R48, 0x5410, R15 ;  /* 0x0000541030307816 */ /* 0x000fe2000000000f */
[----:B--2---:R-:W-:-:S05]  /*bb90*/  IMAD.IADD R0, R156, 0x1, R0 ;  /* 0x000000019c007824 */ /* 0x004fca00078e0200 */
[----:B------:R-:W-:-:S04]  /*bba0*/  SHF.R.S32.HI R5, RZ, 0x1f, R0 ;  /* 0x0000001fff057819 */ /* 0x000fc80000011400 */
[CC--:B------:R-:W-:Y:S02]  /*bbb0*/  LEA.HI R4, R5.reuse, R0.reuse, RZ, 0x3 ;  /* 0x0000000005047211 */ /* 0x0c0fe400078f18ff */
[----:B------:R-:W-:Y:S02]  /*bbc0*/  LEA.HI R0, R5, R0, RZ, 0x5 ;  /* 0x0000000005007211 */ /* 0x000fe400078f28ff */
[----:B------:R-:W-:Y:S02]  /*bbd0*/  SHF.R.S32.HI R6, RZ, 0x3, R4 ;  /* 0x00000003ff067819 */ /* 0x000fe40000011404 */
[----:B------:R-:W-:Y:S02]  /*bbe0*/  SHF.R.S32.HI R5, RZ, 0x5, R0 ;  /* 0x00000005ff057819 */ /* 0x000fe40000011400 */
[----:B------:R-:W-:Y:S02]  /*bbf0*/  LEA.HI R3, R3, R6, RZ, 0x1d ;  /* 0x0000000603037211 */ /* 0x000fe400078fe8ff */
[----:B-----5:R-:W-:Y:S01]  /*bc00*/  LOP3.LUT R4, R77, 0x18, R4, 0xf8, !PT ;  /* 0x000000184d047812 */ /* 0x020fe200078ef804 */
[----:B------:R-:W-:Y:S01]  /*bc10*/  IMAD R5, R5, 0x1800, R76 ;  /* 0x0000180005057824 */ /* 0x000fe200078e024c */
[----:B------:R-:W-:-:S02]  /*bc20*/  SHF.R.S32.HI R0, RZ, 0x1f, R3 ;  /* 0x0000001fff007819 */ /* 0x000fc40000011403 */
[----:B------:R-:W-:Y:S02]  /*bc30*/  LOP3.LUT R4, R4, R75, RZ, 0x3c, !PT ;  /* 0x0000004b04047212 */ /* 0x000fe400078e3cff */
[----:B------:R-:W-:Y:S01]  /*bc40*/  LEA.HI R0, R0, R3, RZ, 0x2 ;  /* 0x0000000300007211 */ /* 0x000fe200078f10ff */
[----:B------:R-:W-:Y:S02]  /*bc50*/  IMAD.SHL.U32 R3, R3, 0x8, RZ ;  /* 0x0000000803037824 */ /* 0x000fe400078e00ff */
[----:B------:R-:W-:Y:S01]  /*bc60*/  IMAD.IADD R5, R5, 0x1, R4 ;  /* 0x0000000105057824 */ /* 0x000fe200078e0204 */
[----:B------:R-:W-:Y:S02]  /*bc70*/  SHF.R.S32.HI R4, RZ, 0x2, R0 ;  /* 0x00000002ff047819 */ /* 0x000fe40000011400 */
[----:B------:R-:W-:Y:S02]  /*bc80*/  LOP3.LUT R3, R77, 0x18, R3, 0xf8, !PT ;  /* 0x000000184d037812 */ /* 0x000fe400078ef803 */
        /* <DEDUP_REMOVED lines=26> */
[C---:B------:R-:W-:Y:S01]  /*be30*/  FMUL.FTZ R27, R8.reuse, R31 ;  /* 0x0000001f081b7220 */ /* 0x040fe20000410000 */
[-C--:B------:R-:W-:Y:S01]  /*be40*/  FMUL.FTZ R29, R8, R49.reuse ;  /* 0x00000031081d7220 */ /* 0x080fe20000410000 */
[C---:B------:R-:W-:Y:S01]  /*be50*/  FMUL.FTZ R8, R21.reuse, R20 ;  /* 0x0000001415087220 */ /* 0x040fe20000410000 */
[----:B------:R-:W-:Y:S01]  /*be60*/  FMUL.FTZ R21, R21, R12 ;  /* 0x0000000c15157220 */ /* 0x000fe20000410000 */
[----:B------:R-:W-:Y:S01]  /*be70*/  LOP3.LUT R50, R50, 0xffff0000, RZ, 0xc0, !PT ;  /* 0xffff000032327812 */ /* 0x000fe200078ec0ff */
[----:B------:R-:W-:Y:S02]  /*be80*/  IMAD.U32 R24, R10, 0x10000, RZ ;  /* 0x000100000a187824 */ /* 0x000fe400078e00ff */
[C---:B------:R-:W-:Y:S01]  /*be90*/  FFMA.FTZ R26, R4.reuse, R49, -R27 ;  /* 0x00000031041a7223 */ /* 0x040fe2000001081b */
[C---:B------:R-:W-:Y:S01]  /*bea0*/  FFMA.FTZ R20, R13.reuse, R20, R21 ;  /* 0x000000140d147223 */ /* 0x040fe20000010015 */
[----:B------:R-:W-:Y:S01]  /*beb0*/  FFMA.FTZ R28, R4, R31, R29 ;  /* 0x0000001f041c7223 */ /* 0x000fe2000001001d */
[----:B------:R-:W-:Y:S01]  /*bec0*/  FFMA.FTZ R12, R13, R12, -R8 ;  /* 0x0000000c0d0c7223 */ /* 0x000fe20000010808 */
[----:B------:R-:W-:-:S02]  /*bed0*/  IMAD.U32 R21, R47, 0x10000, RZ ;  /* 0x000100002f157824 */ /* 0x000fc400078e00ff */
[----:B------:R-:W-:Y:S01]  /*bee0*/  FMUL.FTZ R4, R9, R46 ;  /* 0x0000002e09047220 */ /* 0x000fe20000410000 */
[----:B------:R-:W-:Y:S02]  /*bef0*/  IMAD.U32 R13, R51, 0x10000, RZ ;  /* 0x00010000330d7824 */ /* 0x000fe400078e00ff */
[-C--:B------:R-:W-:Y:S01]  /*bf00*/  FMUL.FTZ R30, R9, R50.reuse ;  /* 0x00000032091e7220 */ /* 0x080fe20000410000 */
[C---:B------:R-:W-:Y:S01]  /*bf10*/  FMUL.FTZ R29, R24.reuse, R21 ;  /* 0x00000015181d7220 */ /* 0x040fe20000410000 */
[----:B------:R-:W-:Y:S01]  /*bf20*/  FFMA.FTZ R9, R5, R50, -R4 ;  /* 0x0000003205097223 */ /* 0x000fe20000010804 */
[-C--:B------:R-:W-:Y:S01]  /*bf30*/  FMUL.FTZ R24, R24, R13.reuse ;  /* 0x0000000d18187220 */ /* 0x080fe20000410000 */
[----:B------:R-:W-:Y:S02]  /*bf40*/  IMAD.U32 R25, R11, 0x10000, RZ ;  /* 0x000100000b197824 */ /* 0x000fe400078e00ff */
[----:B------:R-:W-:Y:S01]  /*bf50*/  FFMA.FTZ R29, R14, R13, -R29 ;  /* 0x0000000d0e1d7223 */ /* 0x000fe2000001081d */
[----:B------:R-:W-:-:S02]  /*bf60*/  IMAD.U32 R4, R52, 0x10000, RZ ;  /* 0x0001000034047824 */ /* 0x000fc400078e00ff */
[----:B------:R-:W-:Y:S01]  /*bf70*/  FFMA.FTZ R24, R14, R21, R24 ;  /* 0x000000150e187223 */ /* 0x000fe20000010018 */
[----:B------:R-:W-:Y:S01]  /*bf80*/  IMAD.U32 R8, R48, 0x10000, RZ ;  /* 0x0001000030087824 */ /* 0x000fe200078e00ff */
[----:B------:R-:W-:Y:S01]  /*bf90*/  LOP3.LUT R10, R10, 0xffff0000, RZ, 0xc0, !PT ;  /* 0xffff00000a0a7812 */ /* 0x000fe200078ec0ff */
[----:B------:R-:W-:Y:S01]  /*bfa0*/  FFMA.FTZ R27, R5, R46, R30 ;  /* 0x0000002e051b7223 */ /* 0x000fe2000001001e */
[----:B------:R-:W-:Y:S01]  /*bfb0*/  LOP3.LUT R11, R11, 0xffff0000, RZ, 0xc0, !PT ;  /* 0xffff00000b0b7812 */ /* 0x000fe200078ec0ff */
[----:B------:R-:W-:Y:S01]  /*bfc0*/  FMUL.FTZ R14, R25, R4 ;  /* 0x00000004190e7220 */ /* 0x000fe20000410000 */
[----:B------:R-:W-:Y:S01]  /*bfd0*/  LOP3.LUT R47, R47, 0xffff0000, RZ, 0xc0, !PT ;  /* 0xffff00002f2f7812 */ /* 0x000fe200078ec0ff */
[-C--:B------:R-:W-:Y:S01]  /*bfe0*/  FMUL.FTZ R30, R25, R8.reuse ;  /* 0x00000008191e7220 */ /* 0x080fe20000410000 */
[----:B------:R-:W-:Y:S01]  /*bff0*/  LOP3.LUT R48, R48, 0xffff0000, RZ, 0xc0, !PT ;  /* 0xffff000030307812 */ /* 0x000fe200078ec0ff */
[----:B------:R-:W-:Y:S01]  /*c000*/  FFMA.FTZ R14, R15, R8, R14 ;  /* 0x000000080f0e7223 */ /* 0x000fe2000001000e */
[----:B------:R-:W-:Y:S01]  /*c010*/  LOP3.LUT R51, R51, 0xffff0000, RZ, 0xc0, !PT ;  /* 0xffff000033337812 */ /* 0x000fe200078ec0ff */
[----:B------:R-:W-:Y:S01]  /*c020*/  FFMA.FTZ R30, R15, R4, -R30 ;  /* 0x000000040f1e7223 */ /* 0x000fe2000001081e */
[----:B------:R-:W-:Y:S01]  /*c030*/  LOP3.LUT R52, R52, 0xffff0000, RZ, 0xc0, !PT ;  /* 0xffff000034347812 */ /* 0x000fe200078ec0ff */
[C---:B------:R-:W-:Y:S01]  /*c040*/  FMUL.FTZ R5, R10.reuse, R47 ;  /* 0x0000002f0a057220 */ /* 0x040fe20000410000 */
[----:B------:R-:W-:Y:S01]  /*c050*/  FMUL.FTZ R8, R11, R48 ;  /* 0x000000300b087220 */ /* 0x000fe20000410000 */
        /* <DEDUP_REMOVED lines=16> */
.L_x_10829:
[----:B------:R-:W-:Y:S05]  /*c160*/  BSYNC B0 ;  /* 0x0000000000007941 */ /* 0x000fea0003800000 */
.L_x_10822:
        /* <DEDUP_REMOVED lines=8> */
.L_x_10820:
[----:B0--3--:R-:W-:-:S05]  /*c1f0*/  IMAD.U32 R0, RZ, RZ, UR37 ;  /* 0x00000025ff007e24 */ /* 0x009fca000f8e00ff */
[----:B------:R-:W-:-:S13]  /*c200*/  ISETP.NE.AND P0, PT, R0, 0x3, PT ;  /* 0x000000030000780c */ /* 0x000fda0003f05270 */
[----:B------:R-:W-:Y:S05]  /*c210*/  @!P0 BRA `(.L_x_10849) ;  /* 0x0000000000048947 */ /* 0x000fea0003800000 */
[----:B------:R-:W-:Y:S01]  /*c220*/  BPT.TRAP 0x1 ;  /* 0x000000040000795c */ /* 0x000fe20000300000 */
.L_x_10849:
[----:B------:R-:W-:Y:S01]  /*c230*/  IMAD R0, R16, 0x8, R2 ;  /* 0x0000000810007824 */ /* 0x000fe200078e0202 */
[----:B-12-4-:R-:W-:-:S04]  /*c240*/  SHF.L.U32 R3, R19, 0x1f, RZ ;  /* 0x0000001f13037819 */ /* 0x016fc800000006ff */
[----:B------:R0:W1:Y:S01]  /*c250*/  SYNCS.PHASECHK.TRANS64.TRYWAIT P2, [R0+URZ+0x2d830], R3 ;  /* 0x02d83003000075a7 */ /* 0x000062000804017f */
[----:B------:R-:W-:Y:S05]  /*c260*/  @!P0 BRA `(.L_x_10850) ;  /* 0x0000000000048947 */ /* 0x000fea0003800000 */
[----:B------:R-:W-:Y:S01]  /*c270*/  BPT.TRAP 0x1 ;  /* 0x000000040000795c */ /* 0x000fe20000300000 */
.L_x_10850:
[----:B------:R-:W2:Y:S02]  /*c280*/  S2R R4, SR_TID.X ;  /* 0x0000000000047919 */ /* 0x000ea40000002100 */
[----:B--2---:R-:W-:-:S04]  /*c290*/  LOP3.LUT R4, R4, 0x7f, RZ, 0xc0, !PT ;  /* 0x0000007f04047812 */ /* 0x004fc800078ec0ff */
[----:B------:R-:W-:Y:S01]  /*c2a0*/  ISETP.NE.AND P1, PT, R4, RZ, PT ;  /* 0x000000ff0400720c */ /* 0x000fe20003f25270 */
[----:B-1----:R-:W-:-:S12]  /*c2b0*/  @P2 BRA `(.L_x_10851) ;  /* 0x0000000000082947 */ /* 0x002fd80003800000 */
[----:B------:R-:W1:Y:S02]  /*c2c0*/  SYNCS.PHASECHK.TRANS64.TRYWAIT P2, [R0+URZ+0x2d830], R3 ;  /* 0x02d83003000075a7 */ /* 0x000e64000804017f */
[----:B-1----:R-:W-:Y:S05]  /*c2d0*/  @!P2 BRA `(.L_x_10852) ;  /* 0x000001b00064a947 */ /* 0x002fea0003800000 */
.L_x_10851:
[----:B------:R-:W-:Y:S05]  /*c2e0*/  WARPSYNC.ALL ;  /* 0x0000000000007948 */ /* 0x000fea0003800000 */
[----:B01----:R-:W-:Y:S01]  /*c2f0*/  VIADD R3, R2, 0x15400 ;  /* 0x0001540002037836 */ /* 0x003fe20000000000 */
[----:B------:R-:W-:Y:S01]  /*c300*/  LOP3.LUT R6, R44, 0x10000, RZ, 0xfc, !PT ;  /* 0x000100002c067812 */ /* 0x000fe200078efcff */
[----:B------:R-:W-:Y:S01]  /*c310*/  IMAD.MOV.U32 R7, RZ, RZ, -0x7fffffe0 ;  /* 0x80000020ff077424 */ /* 0x000fe200078e00ff */
[----:B------:R-:W-:Y:S02]  /*c320*/  ULDC UR52, c[0x0][0x9dc] ;  /* 0x0002770000347ab9 */ /* 0x000fe40000000800 */
[----:B------:R-:W-:-:S04]  /*c330*/  SHF.R.U32.HI R3, RZ, 0x4, R3 ;  /* 0x00000004ff037819 */ /* 0x000fc80000011603 */
[----:B------:R-:W-:-:S04]  /*c340*/  LOP3.LUT R3, R3, 0x3fff, RZ, 0xc0, !PT ;  /* 0x00003fff03037812 */ /* 0x000fc800078ec0ff */
[----:B------:R-:W-:Y:S01]  /*c350*/  LOP3.LUT R4, R3, 0x10000, RZ, 0xfc, !PT ;  /* 0x0001000003047812 */ /* 0x000fe200078efcff */
[----:B------:R-:W-:-:S04]  /*c360*/  IMAD.MOV.U32 R5, RZ, RZ, -0x7fffffe0 ;  /* 0x80000020ff057424 */ /* 0x000fc800078e00ff */
[----:B------:R0:W-:Y:S01]  /*c370*/  STL [R1+0x4], R4 ;  /* 0x0000040401007387 */ /* 0x0001e20000100800 */
[C---:B------:R-:W-:Y:S02]  /*c380*/  R2UR UR4, R6.reuse ;  /* 0x00000000060472ca */ /* 0x040fe400000e0000 */
[----:B------:R-:W-:Y:S01]  /*c390*/  R2UR UR5, R7 ;  /* 0x00000000070572ca */ /* 0x000fe200000e0000 */
[----:B-----5:R-:W-:Y:S01]  /*c3a0*/  WARPGROUP.ARRIVE ;  /* 0x00000000000079c5 */ /* 0x020fe20000000000 */
[----:B------:R-:W-:Y:S01]  /*c3b0*/  R2UR UR7, R5 ;  /* 0x00000000050772ca */ /* 0x000fe200000e0000 */
[----:B------:R-:W-:Y:S01]  /*c3c0*/  VIADD R152, R6, 0x2 ;  /* 0x0000000206987836 */ /* 0x000fe20000000000 */
[----:B------:R-:W2:Y:S01]  /*c3d0*/  LDL R90, [R1+0x40] ;  /* 0x00004000015a7983 */ /* 0x000ea20000100800 */
[----:B0-----:R-:W-:-:S03]  /*c3e0*/  IMAD R4, R16, 0x600, R4 ;  /* 0x0000060010047824 */ /* 0x001fc600078e0204 */
[----:B------:R-:W2:Y:S02]  /*c3f0*/  LDL R89, [R1+0x18] ;  /* 0x0000180001597983 */ /* 0x000ea40000100800 */
[----:B------:R-:W-:-:S13]  /*c400*/  R2UR UR6, R4 ;  /* 0x00000000040672ca */ /* 0x000fda00000e0000 */
[----:B------:R-:W-:Y:S01]  /*c410*/  HGMMA.64x128x16.F32.BF16 R24, gdesc[UR4], RZ, !UPT, gsb0 ;  /* 0x01e00000041879f0 */ /* 0x000fe2000c0018ff */
[----:B------:R-:W-:Y:S02]  /*c420*/  VIADD R8, R4, 0x2 ;  /* 0x0000000204087836 */ /* 0x000fe40000000000 */
[----:B------:R-:W-:Y:S02]  /*c430*/  IMAD.MOV.U32 R153, RZ, RZ, -0x7fffffe0 ;  /* 0x80000020ff997424 */ /* 0x000fe400078e00ff */
[----:B------:R-:W-:Y:S01]  /*c440*/  IMAD.MOV.U32 R9, RZ, RZ, -0x7fffffe0 ;  /* 0x80000020ff097424 */ /* 0x000fe200078e00ff */
[----:B------:R-:W-:Y:S02]  /*c450*/  R2UR UR4, R152 ;  /* 0x00000000980472ca */ /* 0x000fe400000e0000 */
[----:B------:R-:W-:Y:S02]  /*c460*/  R2UR UR5, R153 ;  /* 0x00000000990572ca */ /* 0x000fe400000e0000 */
[----:B------:R-:W-:-:S02]  /*c470*/  R2UR UR6, R8 ;  /* 0x00000000080672ca */ /* 0x000fc400000e0000 */
[----:B------:R-:W-:Y:S01]  /*c480*/  R2UR UR7, R9 ;  /* 0x00000000090772ca */ /* 0x000fe200000e0000 */
[----:B------:R-:W-:Y:S02]  /*c490*/  VIADD R150, R6, 0x300 ;  /* 0x0000030006967836 */ /* 0x000fe40000000000 */
[----:B------:R-:W-:Y:S02]  /*c4a0*/  VIADD R8, R4, 0x200 ;  /* 0x0000020004087836 */ /* 0x000fe40000000000 */
[----:B------:R-:W-:Y:S02]  /*c4b0*/  IMAD.MOV.U32 R151, RZ, RZ, -0x7fffffe0 ;  /* 0x80000020ff977424 */ /* 0x000fe400078e00ff */
[----:B------:R-:W-:Y:S01]  /*c4c0*/  IMAD.MOV.U32 R9, RZ, RZ, -0x7fffffe0 ;  /* 0x80000020ff097424 */ /* 0x000fe200078e00ff */
[----:B------:R-:W-:Y:S02]  /*c4d0*/  WARPGROUP.DEPBAR.LE gsb0, 0x0 ;  /* 0x00008000000079c5 */ /* 0x000fe40000010000 */
[----:B------:R-:W-:-:S06]  /*c4e0*/  WARPGROUP.ARRIVE ;  /* 0x00000000000079c5 */ /* 0x000fcc0000000000 */
[----:B------:R-:W-:Y:S01]  /*c4f0*/  HGMMA.64x128x16.F32.BF16 R24, gdesc[UR4], R24, gsb0 ;  /* 0x01e00000041879f0 */ /* 0x000fe20008001818 */
[----:B------:R-:W-:Y:S02]  /*c500*/  R2UR UR4, R150 ;  /* 0x00000000960472ca */ /* 0x000fe400000e0000 */
[----:B------:R-:W-:Y:S02]  /*c510*/  R2UR UR5, R151 ;  /* 0x00000000970572ca */ /* 0x000fe400000e0000 */
[----:B------:R-:W-:Y:S02]  /*c520*/  R2UR UR6, R8 ;  /* 0x00000000080672ca */ /* 0x000fe400000e0000 */
[----:B------:R-:W-:Y:S01]  /*c530*/  R2UR UR7, R9 ;  /* 0x00000000090772ca */ /* 0x000fe200000e0000 */
[----:B------:R-:W-:Y:S02]  /*c540*/  VIADD R148, R6, 0x302 ;  /* 0x0000030206947836 */ /* 0x000fe40000000000 */
[----:B------:R-:W-:-:S02]  /*c550*/  VIADD R8, R4, 0x202 ;  /* 0x0000020204087836 */ /* 0x000fc40000000000 */
        /* <DEDUP_REMOVED lines=31> */
[----:B------:R-:W-:Y:S02]  /*c750*/  WARPGROUP.DEPBAR.LE gsb0, 0x0 ;  /* 0x00008000000079c5 */ /* 0x000fe40000010000 */
[----:B------:R-:W-:-:S10]  /*c760*/  WARPGROUP.ARRIVE ;  /* 0x00000000000079c5 */ /* 0x000fd40000000000 */
[----:B------:R-:W-:Y:S01]  /*c770*/  HGMMA.64x128x16.F32.BF16 R24, gdesc[UR4], R24, gsb0 ;  /* 0x01e00000041879f0 */ /* 0x000fe20008001818 */
[----:B------:R-:W-:Y:S01]  /*c780*/  ULDC UR4, c[0x0][0x9d8] ;  /* 0x0002760000047ab9 */ /* 0x000fe20000000800 */
[----:B------:R-:W-:Y:S01]  /*c790*/  @!P1 VIADD R0, R0, 0x2d840 ;  /* 0x0002d84000009836 */ /* 0x000fe20000000000 */
[----:B------:R-:W-:Y:S02]  /*c7a0*/  ULDC.64 UR6, c[0x0][0x9e0] ;  /* 0x0002780000067ab9 */ /* 0x000fe40000000a00 */
[----:B------:R-:W-:Y:S02]  /*c7b0*/  UISETP.GE.AND UP0, UPT, UR7, 0x1, UPT ;  /* 0x000000010700788c */ /* 0x000fe4000bf06270 */
[----:B------:R-:W-:-:S04]  /*c7c0*/  @!P1 PRMT R0, RZ, 0x654, R0 ;  /* 0x00000654ff009816 */ /* 0x000fc80000000000 */
[----:B------:R-:W-:Y:S01]  /*c7d0*/  PLOP3.LUT P3, PT, PT, PT, UP0, 0x40, 0x0 ;  /* 0x000000000000781c */ /* 0x000fe20003f6e808 */
[----:B------:R-:W-:Y:S01]  /*c7e0*/  ULOP3.LUT UR52, URZ, UR52, URZ, 0x33, !UPT ;  /* 0x000000343f347292 */ /* 0x000fe2000f8e333f */
[----:B------:R-:W-:Y:S02]  /*c7f0*/  WARPGROUP.DEPBAR.LE gsb0, 0x0 ;  /* 0x00008000000079c5 */ /* 0x000fe40000010000 */
[----:B------:R-:W-:Y:S01]  /*c800*/  FMUL.FTZ R21, R34, UR4 ;  /* 0x0000000422157c20 */ /* 0x000fe20008410000 */
[----:B------:R-:W-:Y:S01]  /*c810*/  FMUL.FTZ R34, R45, UR4 ;  /* 0x000000042d227c20 */ /* 0x000fe20008410000 */
[----:B------:R-:W-:Y:S01]  /*c820*/  FMUL.FTZ R45, R56, UR4 ;  /* 0x00000004382d7c20 */ /* 0x000fe20008410000 */
[----:B------:R-:W-:Y:S01]  /*c830*/  FMUL.FTZ R56, R67, UR4 ;  /* 0x0000000443387c20 */ /* 0x000fe20008410000 */
[----:B------:R0:W-:Y:S01]  /*c840*/  @!P1 SYNCS.ARRIVE.TRANS64.RED.A1T0 RZ, [R0+URZ], RZ ;  /* 0x000000ff00ff99a7 */ /* 0x0001e2000810043f */
[----:B------:R-:W1:Y:S01]  /*c850*/  LDC R67, c[0x0][0x448] ;  /* 0x00011200ff437b82 */ /* 0x000e620000000800 */
        /* <DEDUP_REMOVED lines=8> */
[----:B-1----:R-:W-:Y:S01]  /*c8e0*/  ISETP.NE.AND P2, PT, R67, 0x1, PT ;  /* 0x000000014300780c */ /* 0x002fe20003f45270 */
[----:B------:R-:W-:Y:S01]  /*c8f0*/  FMUL.FTZ R54, R65, UR4 ;  /* 0x0000000441367c20 */ /* 0x000fe20008410000 */
[----:B------:R-:W-:-:S11]  /*c900*/  FMUL.FTZ R65, R76, UR4 ;  /* 0x000000044c417c20 */ /* 0x000fd60008410000 */
[----:B------:R-:W1:Y:S08]  /*c910*/  @P2 LDC R75, c[0x0][0x44c] ;  /* 0x00011300ff4b2b82 */ /* 0x000e700000000800 */
[----:B------:R-:W3:Y:S01]  /*c920*/  @P2 LDC R76, c[0x0][0x450] ;  /* 0x00011400ff4c2b82 */ /* 0x000ee20000000800 */
[----:B------:R-:W-:Y:S01]  /*c930*/  FMUL.FTZ R11, R28, UR4 ;  /* 0x000000041c0b7c20 */ /* 0x000fe20008410000 */
[----:B------:R-:W-:Y:S01]  /*c940*/  FMUL.FTZ R28, R39, UR4 ;  /* 0x00000004271c7c20 */ /* 0x000fe20008410000 */
[----:B------:R-:W-:Y:S01]  /*c950*/  FMUL.FTZ R39, R50, UR4 ;  /* 0x0000000432277c20 */ /* 0x000fe20008410000 */
[----:B------:R-:W-:Y:S01]  /*c960*/  FMUL.FTZ R50, R61, UR4 ;  /* 0x000000043d327c20 */ /* 0x000fe20008410000 */
[----:B------:R-:W-:Y:S01]  /*c970*/  FMUL.FTZ R61, R72, UR4 ;  /* 0x00000004483d7c20 */ /* 0x000fe20008410000 */
[----:B--2---:R-:W-:-:S02]  /*c980*/  IMAD.IADD R72, R90, 0x1, R89 ;  /* 0x000000015a487824 */ /* 0x004fc400078e0259 */
        /* <DEDUP_REMOVED lines=9> */
[----:B---3--:R-:W-:Y:S01]  /*ca20*/  @P2 SHF.R.U32.HI R72, RZ, R76, R75 ;  /* 0x0000004cff482219 */ /* 0x008fe2000001164b */
[----:B------:R-:W-:Y:S01]  /*ca30*/  FMUL.FTZ R55, R66, UR4 ;  /* 0x0000000442377c20 */ /* 0x000fe20008410000 */
[----:B------:R-:W-:Y:S01]  /*ca40*/  FMUL.FTZ R74, R84, UR4 ;  /* 0x00000004544a7c20 */ /* 0x000fe20008410000 */
[----:B------:R-:W-:Y:S01]  /*ca50*/  FMUL.FTZ R66, R77, UR4 ;  /* 0x000000044d427c20 */ /* 0x000fe20008410000 */
[----:B------:R-:W-:Y:S01]  /*ca60*/  FMUL.FTZ R3, R24, UR4 ;  /* 0x0000000418037c20 */ /* 0x000fe20008410000 */
[----:B------:R-:W1:Y:S01]  /*ca70*/  SHFL.IDX PT, R84, R72, RZ, 0x1c1f ;  /* 0x001c1fff48547589 */ /* 0x000e6200000e0000 */
[----:B------:R-:W-:Y:S01]  /*ca80*/  FMUL.FTZ R5, R25, UR4 ;  /* 0x0000000419057c20 */ /* 0x000fe20008410000 */
[----:B------:R-:W-:Y:S01]  /*ca90*/  FMUL.FTZ R4, R26, UR4 ;  /* 0x000000041a047c20 */ /* 0x000fe20008410000 */
[----:B------:R-:W-:Y:S01]  /*caa0*/  FMUL.FTZ R10, R27, UR4 ;  /* 0x000000041b0a7c20 */ /* 0x000fe20008410000 */
[----:B------:R-:W-:Y:S01]  /*cab0*/  FMUL.FTZ R12, R29, UR4 ;  /* 0x000000041d0c7c20 */ /* 0x000fe20008410000 */
[----:B------:R-:W-:-:S02]  /*cac0*/  IMAD.MOV.U32 R77, RZ, RZ, -0x80 ;  /* 0xffffff80ff4d7424 */ /* 0x000fc400078e00ff */
        /* <DEDUP_REMOVED lines=31> */
[----:B------:R-:W2:Y:S03]  /*ccc0*/  MUFU.TANH R3, R3 ;  /* 0x0000000300037308 */ /* 0x000ea60000002400 */
[----:B------:R-:W-:-:S05]  /*ccd0*/  IADD3 R78, -R138, R78, R139 ;  /* 0x0000004e8a4e7210 */ /* 0x000fca0007ffe18b */
[----:B------:R-:W3:Y:S01]  /*cce0*/  MUFU.TANH R5, R5 ;  /* 0x0000000500057308 */ /* 0x000ee20000002400 */
[----:B------:R-:W-:-:S07]  /*ccf0*/  VIADD R82, R78, UR6 ;  /* 0x000000064e527c36 */ /* 0x000fce0008000000 */
        /* <DEDUP_REMOVED lines=59> */
[----:B------:R-:W1:Y:S08]  /*d0b0*/  MUFU.TANH R75, R75 ;  /* 0x0000004b004b7308 */ /* 0x000e700000002400 */
[----:B0-----:R0:W0:Y:S08]  /*d0c0*/  MUFU.TANH R0, R86 ;  /* 0x0000005600007308 */ /* 0x0010300000002400 */
[----:B------:R-:W0:Y:S01]  /*d0d0*/  MUFU.TANH R76, R76 ;  /* 0x0000004c004c7308 */ /* 0x000e220000002400 */
[----:B------:R-:W-:Y:S01]  /*d0e0*/  IADD3 R83, -R137, R139, R77 ;  /* 0x0000008b89537210 */ /* 0x000fe20007ffe14d */
[----:B------:R-:W-:Y:S01]  /*d0f0*/  VIADD R81, R78, UR52 ;  /* 0x000000344e517c36 */ /* 0x000fe20008000000 */
[----:B------:R-:W-:-:S02]  /*d100*/  LEA R80, R88, 0xffffff80, 0x7 ;  /* 0xffffff8058507811 */ /* 0x000fc400078e38ff */
[----:B-1----:R-:W-:Y:S01]  /*d110*/  VIADDMNMX R79, R84, R82, R83, PT ;  /* 0x00000052544f7246 */ /* 0x002fe20003800153 */
[----:B------:R-:W-:Y:S01]  /*d120*/  IMAD.IADD R78, R81, 0x1, R84 ;  /* 0x00000001514e7824 */ /* 0x000fe200078e0254 */
[----:B--234-:R-:W-:Y:S06]  /*d130*/  @P3 BRA `(.L_x_10853) ;  /* 0x0000000000583947 */ /* 0x01cfec0003800000 */
        /* <DEDUP_REMOVED lines=12> */
.L_x_10855:
[----:B------:R-:W-:-:S06]  /*d200*/  UISETP.NE.AND UP1, UPT, UR7, 0x1, UPT ;  /* 0x000000010700788c */ /* 0x000fcc000bf25270 */
[----:B------:R-:W-:-:S05]  /*d210*/  PLOP3.LUT P3, PT, PT, PT, UP1, 0x80, 0x0 ;  /* 0x000000000000781c */ /* 0x000fca0003f6f018 */
[----:B------:R-:W-:-:S08]  /*d220*/  @UP1 ULDC.64 UR4, c[0x0][0x9e8] ;  /* 0x00027a0000041ab9 */ /* 0x000fd00000000a00 */
[----:B------:R-:W-:-:S05]  /*d230*/  @P3 IMAD.HI.U32 R84, R85, UR4, RZ ;  /* 0x0000000455543c27 */ /* 0x000fca000f8e00ff */
[----:B------:R-:W-:-:S07]  /*d240*/  @P3 SHF.R.U32.HI R85, RZ, UR5, R84 ;  /* 0x00000005ff553c19 */ /* 0x000fce0008011654 */
.L_x_10856:
[----:B------:R-:W-:Y:S05]  /*d250*/  BSYNC B0 ;  /* 0x0000000000007941 */ /* 0x000fea0003800000 */
.L_x_10854:
[----:B------:R-:W-:-:S04]  /*d260*/  IMAD R84, R85, UR7, -R80 ;  /* 0x0000000755547c24 */ /* 0x000fc8000f8e0a50 */
[----:B------:R-:W-:-:S05]  /*d270*/  IMAD.IADD R84, R84, 0x1, -R137 ;  /* 0x0000000154547824 */ /* 0x000fca00078e0a89 */
[----:B------:R-:W-:Y:S02]  /*d280*/  VIMNMX R78, R78, R84, !PT ;  /* 0x000000544e4e7248 */ /* 0x000fe40007fe0100 */
[----:B------:R-:W-:-:S07]  /*d290*/  VIADDMNMX R79, R84, UR7, R79, PT ;  /* 0x00000007544f7c46 */ /* 0x000fce000b80014f */
.L_x_10853:
[C---:B------:R-:W-:Y:S01]  /*d2a0*/  ISETP.GE.AND P3, PT, R77.reuse, 0x2, PT ;  /* 0x000000024d00780c */ /* 0x040fe20003f66270 */
[----:B------:R-:W1:Y:S01]  /*d2b0*/  SHFL.IDX PT, R72, R72, 0x1, 0x1c1f ;  /* 0x003c1f0048487f89 */ /* 0x000e6200000e0000 */
[----:B------:R-:W-:Y:S02]  /*d2c0*/  ISETP.GE.AND P5, PT, R77, 0x9, PT ;  /* 0x000000094d00780c */ /* 0x000fe40003fa6270 */
[----:B------:R-:W-:Y:S02]  /*d2d0*/  ISETP.GT.AND P4, PT, R78, 0x1, !P3 ;  /* 0x000000014e00780c */ /* 0x000fe40005f84270 */
[----:B------:R-:W-:Y:S02]  /*d2e0*/  LOP3.LUT R18, R18, 0xfffffffd, RZ, 0xc0, !PT ;  /* 0xfffffffd12127812 */ /* 0x000fe400078ec0ff */
[----:B------:R-:W-:-:S04]  /*d2f0*/  ISETP.LT.OR P4, PT, R79, 0x2, P4 ;  /* 0x000000024f00780c */ /* 0x000fc80002781670 */
[----:B------:R-:W-:Y:S02]  /*d300*/  FSEL R5, R5, -INF , !P4 ;  /* 0xff80000005057808 */ /* 0x000fe40006000000 */
[----:B------:R-:W-:Y:S02]  /*d310*/  ISETP.GT.AND P4, PT, R78, 0x8, !P5 ;  /* 0x000000084e00780c */ /* 0x000fe40006f84270 */
[----:B------:R-:W-:Y:S02]  /*d320*/  @P5 LOP3.LUT R18, R18, 0x2, RZ, 0xfc, !PT ;  /* 0x0000000212125812 */ /* 0x000fe400078efcff */
[----:B------:R-:W-:Y:S02]  /*d330*/  ISETP.GE.AND P5, PT, R77, 0xa, PT ;  /* 0x0000000a4d00780c */ /* 0x000fe40003fa6270 */
[----:B------:R-:W-:Y:S02]  /*d340*/  ISETP.LT.OR P4, PT, R79, 0x9, P4 ;  /* 0x000000094f00780c */ /* 0x000fe40002781670 */
[----:B------:R-:W-:-:S02]  /*d350*/  LOP3.LUT R18, R18, 0xfffffffb, RZ, 0xc0, !PT ;  /* 0xfffffffb12127812 */ /* 0x000fc400078ec0ff */
[----:B------:R-:W-:Y:S01]  /*d360*/  FSEL R11, R11, -INF , !P4 ;  /* 0xff8000000b0b7808 */ /* 0x000fe20006000000 */
[----:B-1----:R-:W-:Y:S01]  /*d370*/  IMAD.IADD R81, R81, 0x1, R72 ;  /* 0x0000000151517824 */ /* 0x002fe200078e0248 */
[----:B------:R-:W-:Y:S02]  /*d380*/  ISETP.GT.AND P4, PT, R78, 0x9, !P5 ;  /* 0x000000094e00780c */ /* 0x000fe40006f84270 */
[----:B------:R-:W-:Y:S02]  /*d390*/  VIADDMNMX R82, R72, R82, R83, PT ;  /* 0x0000005248527246 */ /* 0x000fe40003800153 */
[----:B------:R-:W-:Y:S02]  /*d3a0*/  ISETP.LT.OR P4, PT, R79, 0xa, P4 ;  /* 0x0000000a4f00780c */ /* 0x000fe40002781670 */
[----:B------:R-:W-:Y:S02]  /*d3b0*/  @P5 LOP3.LUT R18, R18, 0x4, RZ, 0xfc, !PT ;  /* 0x0000000412125812 */ /* 0x000fe400078efcff */
[----:B------:R-:W-:-:S02]  /*d3c0*/  ISETP.GE.AND P5, PT, R77, 0x11, PT ;  /* 0x000000114d00780c */ /* 0x000fc40003fa6270 */
        /* <DEDUP_REMOVED lines=185> */
.L_x_10859:
[----:B------:R-:W-:-:S06]  /*df60*/  UISETP.NE.AND UP1, UPT, UR7, 0x1, UPT ;  /* 0x000000010700788c */ /* 0x000fcc000bf25270 */
[----:B------:R-:W-:-:S05]  /*df70*/  PLOP3.LUT P6, PT, PT, PT, UP1, 0x80, 0x0 ;  /* 0x000000000000781c */ /* 0x000fca0003fcf018 */
[----:B------:R-:W-:-:S08]  /*df80*/  @UP1 ULDC.64 UR4, c[0x0][0x9e8] ;  /* 0x00027a0000041ab9 */ /* 0x000fd00000000a00 */
[----:B------:R-:W-:Y:S01]  /*df90*/  @P6 IMAD.HI.U32 R12, R77, UR4, RZ ;  /* 0x000000044d0c6c27 */ /* 0x000fe2000f8e00ff */
[----:B------:R-:W-:-:S13]  /*dfa0*/  PLOP3.LUT P6, PT, PT, PT, UP1, 0x80, 0x0 ;  /* 0x000000000000781c */ /* 0x000fda0003fcf018 */
[----:B------:R-:W-:-:S07]  /*dfb0*/  @P6 SHF.R.U32.HI R77, RZ, UR5, R12 ;  /* 0x00000005ff4d6c19 */ /* 0x000fce000801160c */
.L_x_10860:
[----:B------:R-:W-:Y:S05]  /*dfc0*/  BSYNC B0 ;  /* 0x0000000000007941 */ /* 0x000fea0003800000 */
.L_x_10858:
[----:B------:R-:W-:-:S04]  /*dfd0*/  IMAD R80, R77, UR7, -R80 ;  /* 0x000000074d507c24 */ /* 0x000fc8000f8e0a50 */
[----:B------:R-:W-:-:S05]  /*dfe0*/  IMAD.IADD R80, R80, 0x1, -R137 ;  /* 0x0000000150507824 */ /* 0x000fca00078e0a89 */
[----:B------:R-:W-:Y:S02]  /*dff0*/  VIMNMX R81, R81, R80, !PT ;  /* 0x0000005051517248 */ /* 0x000fe40007fe0100 */
[----:B------:R-:W-:-:S07]  /*e000*/  VIADDMNMX R82, R80, UR7, R82, PT ;  /* 0x0000000750527c46 */ /* 0x000fce000b800152 */
.L_x_10857:
[----:B------:R-:W-:Y:S01]  /*e010*/  ISETP.GT.AND P3, PT, R81, 0x1, !P3 ;  /* 0x000000015100780c */ /* 0x000fe20005f64270 */
[----:B------:R-:W-:Y:S01]  /*e020*/  ULDC UR39, c[0x0][0x988] ;  /* 0x0002620000277ab9 */ /* 0x000fe20000000800 */
[----:B------:R-:W2:Y:S01]  /*e030*/  LDL R87, [R1+0x20] ;  /* 0x0000200001577983 */ /* 0x000ea20000100800 */
[----:B------:R-:W-:Y:S02]  /*e040*/  LOP3.LUT P6, RZ, R18, 0x2000000, RZ, 0xc0, !PT ;  /* 0x0200000012ff7812 */ /* 0x000fe400078cc0ff */
[----:B------:R-:W-:Y:S02]  /*e050*/  ISETP.LT.OR P3, PT, R82, 0x2, P3 ;  /* 0x000000025200780c */ /* 0x000fe40001f61670 */
[----:B------:R-:W-:Y:S02]  /*e060*/  FMNMX.FTZ R12, R3, R5, !PT ;  /* 0x00000005030c7209 */ /* 0x000fe40007810000 */
[----:B------:R-:W-:Y:S02]  /*e070*/  FSEL R10, R10, -INF , !P3 ;  /* 0xff8000000a0a7808 */ /* 0x000fe40005800000 */
[----:B------:R-:W-:-:S02]  /*e080*/  LOP3.LUT P3, RZ, R18, 0x2, RZ, 0xc0, !PT ;  /* 0x0000000212ff7812 */ /* 0x000fc4000786c0ff */
[C---:B------:R-:W-:Y:S02]  /*e090*/  ISETP.GT.AND P4, PT, R81.reuse, 0x71, !P4 ;  /* 0x000000715100780c */ /* 0x040fe40006784270 */
[C---:B------:R-:W-:Y:S02]  /*e0a0*/  ISETP.GT.AND P3, PT, R81.reuse, 0x8, !P3 ;  /* 0x000000085100780c */ /* 0x040fe40005f64270 */
[----:B------:R-:W-:Y:S02]  /*e0b0*/  ISETP.GT.AND P5, PT, R81, 0x78, !P5 ;  /* 0x000000785100780c */ /* 0x000fe40006fa4270 */
[C---:B------:R-:W-:Y:S02]  /*e0c0*/  ISETP.LT.OR P3, PT, R82.reuse, 0x9, P3 ;  /* 0x000000095200780c */ /* 0x040fe40001f61670 */
[----:B------:R-:W-:Y:S02]  /*e0d0*/  ISETP.LT.OR P4, PT, R82, 0x72, P4 ;  /* 0x000000725200780c */ /* 0x000fe40002781670 */
        /* <DEDUP_REMOVED lines=23> */
[----:B------:R-:W-:Y:S02]  /*e250*/  LOP3.LUT P6, RZ, R18, 0x4000, RZ, 0xc0, !PT ;  /* 0x0000400012ff7812 */ /* 0x000fe400078cc0ff */
        /* <DEDUP_REMOVED lines=49> */
[C---:B------:R-:W-:Y:S02]  /*e570*/  ISETP.LT.OR P3, PT, R82.reuse, 0x32, P3 ;  /* 0x000000325200780c */ /* 0x040fe40001f61670 */
[----:B------:R-:W-:Y:S01]  /*e580*/  ISETP.LT.OR P5, PT, R82, 0x79, P5 ;  /* 0x000000795200780c */ /* 0x000fe20002fa1670 */
[----:B------:R-:W1:Y:S01]  /*e590*/  SHFL.BFLY PT, R12, R13, 0x2, 0x1f ;  /* 0x0c401f000d0c7f89 */ /* 0x000e6200000e0000 */
[----:B------:R-:W-:Y:S02]  /*e5a0*/  FSEL R40, R40, -INF , !P3 ;  /* 0xff80000028287808 */ /* 0x000fe40005800000 */
[----:B------:R-:W-:-:S04]  /*e5b0*/  LOP3.LUT P3, RZ, R18, 0x20000, RZ, 0xc0, !PT ;  /* 0x0002000012ff7812 */ /* 0x000fc8000786c0ff */
[----:B------:R-:W-:-:S04]  /*e5c0*/  ISETP.GT.AND P3, PT, R81, 0x38, !P3 ;  /* 0x000000385100780c */ /* 0x000fc80005f64270 */
[----:B------:R-:W-:-:S04]  /*e5d0*/  ISETP.LT.OR P3, PT, R82, 0x39, P3 ;  /* 0x000000395200780c */ /* 0x000fc80001f61670 */
[----:B------:R-:W-:Y:S02]  /*e5e0*/  FSEL R43, R43, -INF , !P3 ;  /* 0xff8000002b2b7808 */ /* 0x000fe40005800000 */
[----:B------:R-:W-:-:S04]  /*e5f0*/  LOP3.LUT P3, RZ, R18, 0x10000, RZ, 0xc0, !PT ;  /* 0x0001000012ff7812 */ /* 0x000fc8000786c0ff */
[----:B------:R-:W-:Y:S02]  /*e600*/  ISETP.GT.AND P3, PT, R81, 0x39, !P3 ;  /* 0x000000395100780c */ /* 0x000fe40005f64270 */
[----:B-1----:R-:W-:Y:S02]  /*e610*/  FMNMX.FTZ R77, R13, R12, !PT ;  /* 0x0000000c0d4d7209 */ /* 0x002fe40007810000 */
[----:B------:R-:W-:-:S03]  /*e620*/  ISETP.LT.OR P3, PT, R82, 0x3a, P3 ;  /* 0x0000003a5200780c */ /* 0x000fc60001f61670 */
[----:B------:R-:W1:Y:S01]  /*e630*/  SHFL.BFLY PT, R12, R77, 0x1, 0x1f ;  /* 0x0c201f004d0c7f89 */ /* 0x000e6200000e0000 */
[----:B------:R-:W-:Y:S02]  /*e640*/  FSEL R44, R44, -INF , !P3 ;  /* 0xff8000002c2c7808 */ /* 0x000fe40005800000 */
[----:B------:R-:W-:-:S04]  /*e650*/  LOP3.LUT P3, RZ, R18, 0x8000, RZ, 0xc0, !PT ;  /* 0x0000800012ff7812 */ /* 0x000fc8000786c0ff */
[----:B------:R-:W-:-:S04]  /*e660*/  ISETP.GT.AND P3, PT, R81, 0x40, !P3 ;  /* 0x000000405100780c */ /* 0x000fc80005f64270 */
[----:B------:R-:W-:-:S04]  /*e670*/  ISETP.LT.OR P3, PT, R82, 0x41, P3 ;  /* 0x000000415200780c */ /* 0x000fc80001f61670 */
[----:B------:R-:W-:Y:S02]  /*e680*/  FSEL R47, R47, -INF , !P3 ;  /* 0xff8000002f2f7808 */ /* 0x000fe40005800000 */
[----:B------:R-:W-:Y:S02]  /*e690*/  ISETP.GT.AND P3, PT, R81, 0x41, !P6 ;  /* 0x000000415100780c */ /* 0x000fe40007764270 */
[----:B------:R-:W-:Y:S02]  /*e6a0*/  LOP3.LUT P6, RZ, R18, 0x8, RZ, 0xc0, !PT ;  /* 0x0000000812ff7812 */ /* 0x000fe400078cc0ff */
[----:B------:R-:W-:Y:S02]  /*e6b0*/  ISETP.LT.OR P3, PT, R82, 0x42, P3 ;  /* 0x000000425200780c */ /* 0x000fe40001f61670 */
[----:B-1----:R-:W-:Y:S02]  /*e6c0*/  FMNMX.FTZ R12, R77, R12, !PT ;  /* 0x0000000c4d0c7209 */ /* 0x002fe40007810000 */
[----:B------:R-:W-:-:S02]  /*e6d0*/  FSEL R48, R48, -INF , !P3 ;  /* 0xff80000030307808 */ /* 0x000fc40005800000 */
[----:B------:R-:W-:Y:S01]  /*e6e0*/  LOP3.LUT P3, RZ, R18, 0x2000, RZ, 0xc0, !PT ;  /* 0x0000200012ff7812 */ /* 0x000fe2000786c0ff */
[----:B------:R-:W-:-:S03]  /*e6f0*/  FMUL.FTZ R78, R12, UR39 ;  /* 0x000000270c4e7c20 */ /* 0x000fc60008410000 */
        /* <DEDUP_REMOVED lines=55> */
[--C-:B0-----:R-:W-:Y:S01]  /*ea70*/  FFMA.FTZ R86, R30, UR39, -R78.reuse ;  /* 0x000000271e567c23 */ /* 0x101fe2000801084e */
[----:B------:R-:W-:Y:S01]  /*ea80*/  FMNMX.FTZ R5, R4, R10, !PT ;  /* 0x0000000a04057209 */ /* 0x000fe20007810000 */
[--C-:B------:R-:W-:Y:S01]  /*ea90*/  FFMA.FTZ R83, R15, UR39, -R78.reuse ;  /* 0x000000270f537c23 */ /* 0x100fe2000801084e */
[----:B------:R-:W-:Y:S01]  /*eaa0*/  FSEL R26, R71, -INF , !P4 ;  /* 0xff800000471a7808 */ /* 0x000fe20006000000 */
        /* <DEDUP_REMOVED lines=11> */
[----:B------:R0:W-:Y:S01]  /*eb60*/  MUFU.EX2 R84, R11 ;  /* 0x0000000b00547308 */ /* 0x0001e20000000800 */
[----:B------:R-:W-:Y:S01]  /*eb70*/  FSEL R82, R76, -INF , !P3 ;  /* 0xff8000004c527808 */ /* 0x000fe20005800000 */
        /* <DEDUP_REMOVED lines=16> */
[----:B------:R-:W-:Y:S01]  /*ec80*/  FFMA.FTZ R34, R34, UR39, -R78 ;  /* 0x0000002722227c23 */ /* 0x000fe2000801084e */
[----:B------:R-:W-:-:S04]  /*ec90*/  FMNMX.FTZ R20, R32, R5, !PT ;  /* 0x0000000520147209 */ /* 0x000fc80007810000 */
[----:B------:R-:W-:Y:S01]  /*eca0*/  FMNMX.FTZ R5, R35, R20, !PT ;  /* 0x0000001423057209 */ /* 0x000fe20007810000 */
[----:B------:R-:W3:Y:S03]  /*ecb0*/  MUFU.EX2 R79, R79 ;  /* 0x0000004f004f7308 */ /* 0x000ee60000000800 */
[----:B------:R-:W-:-:S04]  /*ecc0*/  FMNMX.FTZ R20, R36, R5, !PT ;  /* 0x0000000524147209 */ /* 0x000fc80007810000 */
[----:B------:R-:W-:Y:S01]  /*ecd0*/  FMNMX.FTZ R5, R39, R20, !PT ;  /* 0x0000001427057209 */ /* 0x000fe20007810000 */
[----:B------:R-:W4:Y:S03]  /*ece0*/  MUFU.EX2 R80, R80 ;  /* 0x0000005000507308 */ /* 0x000f260000000800 */
[----:B------:R-:W-:-:S04]  /*ecf0*/  FMNMX.FTZ R20, R40, R5, !PT ;  /* 0x0000000528147209 */ /* 0x000fc80007810000 */
[----:B------:R-:W-:Y:S01]  /*ed00*/  FMNMX.FTZ R5, R43, R20, !PT ;  /* 0x000000142b057209 */ /* 0x000fe20007810000 */
[----:B------:R-:W5:Y:S03]  /*ed10*/  MUFU.EX2 R83, R83 ;  /* 0x0000005300537308 */ /* 0x000f660000000800 */
[----:B------:R-:W-:-:S04]  /*ed20*/  FMNMX.FTZ R20, R44, R5, !PT ;  /* 0x000000052c147209 */ /* 0x000fc80007810000 */
[----:B------:R-:W-:Y:S01]  /*ed30*/  FMNMX.FTZ R5, R47, R20, !PT ;  /* 0x000000142f057209 */ /* 0x000fe20007810000 */
[----:B------:R-:W2:Y:S03]  /*ed40*/  MUFU.EX2 R25, R25 ;  /* 0x0000001900197308 */ /* 0x000ea60000000800 */
[----:B------:R-:W-:Y:S01]  /*ed50*/  FMNMX.FTZ R20, R48, R5, !PT ;  /* 0x0000000530147209 */ /* 0x000fe20007810000 */
[--C-:B------:R-:W-:Y:S01]  /*ed60*/  FFMA.FTZ R5, R37, UR39, -R78.reuse ;  /* 0x0000002725057c23 */ /* 0x100fe2000801084e */
[--C-:B------:R-:W-:Y:S01]  /*ed70*/  FFMA.FTZ R37, R45, UR39, -R78.reuse ;  /* 0x000000272d257c23 */ /* 0x100fe2000801084e */
[--C-:B------:R-:W-:Y:S01]  /*ed80*/  FFMA.FTZ R45, R75, UR39, -R78.reuse ;  /* 0x000000274b2d7c23 */ /* 0x100fe2000801084e */
[----:B0-----:R-:W-:Y:S01]  /*ed90*/  FMNMX.FTZ R11, R51, R20, !PT ;  /* 0x00000014330b7209 */ /* 0x001fe20007810000 */
[----:B------:R-:W0:Y:S03]  /*eda0*/  MUFU.EX2 R85, R85 ;  /* 0x0000005500557308 */ /* 0x000e260000000800 */
[----:B------:R-:W-:Y:S01]  /*edb0*/  FMNMX.FTZ R20, R52, R11, !PT ;  /* 0x0000000b34147209 */ /* 0x000fe20007810000 */
[--C-:B------:R-:W-:Y:S01]  /*edc0*/  FFMA.FTZ R11, R38, UR39, -R78.reuse ;  /* 0x00000027260b7c23 */ /* 0x100fe2000801084e */
[----:B------:R-:W-:-:S02]  /*edd0*/  FFMA.FTZ R38, R41, UR39, -R78 ;  /* 0x0000002729267c23 */ /* 0x000fc4000801084e */
        /* <DEDUP_REMOVED lines=19> */
[----:B------:R-:W1:Y:S01]  /*ef10*/  SHFL.BFLY PT, R0, R13, 0x2, 0x1f ;  /* 0x0c401f000d007f89 */ /* 0x000e6200000e0000 */
[----:B------:R-:W-:Y:S08]  /*ef20*/  MUFU.EX2 R38, R38 ;  /* 0x0000002600267308 */ /* 0x000ff00000000800 */
[----:B------:R-:W-:Y:S08]  /*ef30*/  MUFU.EX2 R15, R15 ;  /* 0x0000000f000f7308 */ /* 0x000ff00000000800 */
[----:B------:R-:W-:Y:S01]  /*ef40*/  MUFU.EX2 R37, R37 ;  /* 0x0000002500257308 */ /* 0x000fe20000000800 */
[----:B-1----:R-:W-:Y:S01]  /*ef50*/  FMNMX.FTZ R41, R13, R0, !PT ;  /* 0x000000000d297209 */ /* 0x002fe20007810000 */
[----:B------:R-:W-:-:S06]  /*ef60*/  FFMA.FTZ R0, R69, UR39, -R78 ;  /* 0x0000002745007c23 */ /* 0x000fcc000801084e */
[----:B------:R-:W-:Y:S01]  /*ef70*/  MUFU.EX2 R71, R71 ;  /* 0x0000004700477308 */ /* 0x000fe20000000800 */
[----:B------:R-:W1:Y:S07]  /*ef80*/  SHFL.BFLY PT, R62, R41, 0x1, 0x1f ;  /* 0x0c201f00293e7f89 */ /* 0x000e6e00000e0000 */
[----:B------:R-:W-:Y:S08]  /*ef90*/  MUFU.EX2 R76, R76 ;  /* 0x0000004c004c7308 */ /* 0x000ff00000000800 */
[----:B------:R-:W-:Y:S08]  /*efa0*/  MUFU.EX2 R81, R81 ;  /* 0x0000005100517308 */ /* 0x000ff00000000800 */
[----:B------:R-:W-:Y:S01]  /*efb0*/  MUFU.EX2 R42, R42 ;  /* 0x0000002a002a7308 */ /* 0x000fe20000000800 */
[----:B-1----:R-:W-:Y:S01]  /*efc0*/  FMNMX.FTZ R13, R41, R62, !PT ;  /* 0x0000003e290d7209 */ /* 0x002fe20007810000 */
[----:B------:R-:W-:-:S03]  /*efd0*/  FFMA.FTZ R41, R74, UR39, -R78 ;  /* 0x000000274a297c23 */ /* 0x000fc6000801084e */
[C---:B------:R-:W-:Y:S01]  /*efe0*/  FSETP.NEU.FTZ.AND P3, PT, R13.reuse, -INF , PT ;  /* 0xff8000000d00780b */ /* 0x040fe20003f7d000 */
[----:B------:R-:W-:Y:S02]  /*eff0*/  FMUL.FTZ R61, R13, UR39 ;  /* 0x000000270d3d7c20 */ /* 0x000fe40008410000 */
[----:B------:R-:W-:Y:S03]  /*f000*/  MUFU.EX2 R46, R46 ;  /* 0x0000002e002e7308 */ /* 0x000fe60000000800 */
[----:B------:R-:W-:-:S05]  /*f010*/  FSEL R75, R61, RZ, P3 ;  /* 0x000000ff3d4b7208 */ /* 0x000fca0001800000 */
[----:B------:R-:W-:Y:S01]  /*f020*/  MUFU.EX2 R49, R49 ;  /* 0x0000003100317308 */ /* 0x000fe20000000800 */
[--C-:B------:R-:W-:Y:S01]  /*f030*/  FFMA.FTZ R4, R4, UR39, -R75.reuse ;  /* 0x0000002704047c23 */ /* 0x100fe2000801084b */
[--C-:B------:R-:W-:Y:S01]  /*f040*/  FFMA.FTZ R10, R10, UR39, -R75.reuse ;  /* 0x000000270a0a7c23 */ /* 0x100fe2000801084b */
[--C-:B------:R-:W-:Y:S01]  /*f050*/  FFMA.FTZ R61, R72, UR39, -R75.reuse ;  /* 0x00000027483d7c23 */ /* 0x100fe2000801084b */
[--C-:B------:R-:W-:Y:S01]  /*f060*/  FFMA.FTZ R62, R14, UR39, -R75.reuse ;  /* 0x000000270e3e7c23 */ /* 0x100fe2000801084b */
[----:B------:R-:W-:Y:S01]  /*f070*/  FFMA.FTZ R65, R24, UR39, -R75 ;  /* 0x0000002718417c23 */ /* 0x000fe2000801084b */
[----:B------:R-:W-:Y:S01]  /*f080*/  FADD.FTZ R24, R3, R77 ;  /* 0x0000004d03187221 */ /* 0x000fe20000010000 */
[--C-:B------:R-:W-:Y:S01]  /*f090*/  FFMA.FTZ R21, R21, UR39, -R75.reuse ;  /* 0x0000002715157c23 */ /* 0x100fe2000801084b */
[----:B------:R-:W-:Y:S01]  /*f0a0*/  MUFU.EX2 R4, R4 ;  /* 0x0000000400047308 */ /* 0x000fe20000000800 */
[--C-:B------:R-:W-:Y:S01]  /*f0b0*/  FFMA.FTZ R70, R31, UR39, -R75.reuse ;  /* 0x000000271f467c23 */ /* 0x100fe2000801084b */
[----:B---3--:R-:W-:Y:S01]  /*f0c0*/  FADD.FTZ R31, R79, R24 ;  /* 0x000000184f1f7221 */ /* 0x008fe20000010000 */
[--C-:B------:R-:W-:Y:S01]  /*f0d0*/  FFMA.FTZ R66, R27, UR39, -R75.reuse ;  /* 0x000000271b427c23 */ /* 0x100fe2000801084b */
[--C-:B------:R-:W-:Y:S01]  /*f0e0*/  FFMA.FTZ R69, R28, UR39, -R75.reuse ;  /* 0x000000271c457c23 */ /* 0x100fe2000801084b */
[----:B------:R-:W-:Y:S01]  /*f0f0*/  FFMA.FTZ R27, R60, UR39, -R75 ;  /* 0x000000273c1b7c23 */ /* 0x000fe2000801084b */
[----:B----4-:R-:W-:Y:S01]  /*f100*/  FADD.FTZ R24, R80, R31 ;  /* 0x0000001f50187221 */ /* 0x010fe20000010000 */
[--C-:B------:R-:W-:Y:S01]  /*f110*/  FFMA.FTZ R60, R26, UR39, -R75.reuse ;  /* 0x000000271a3c7c23 */ /* 0x100fe2000801084b */
[----:B------:R-:W1:Y:S01]  /*f120*/  MUFU.EX2 R10, R10 ;  /* 0x0000000a000a7308 */ /* 0x000e620000000800 */
[--C-:B------:R-:W-:Y:S01]  /*f130*/  FFMA.FTZ R72, R32, UR39, -R75.reuse ;  /* 0x0000002720487c23 */ /* 0x100fe2000801084b */
[----:B-----5:R-:W-:Y:S01]  /*f140*/  FADD.FTZ R31, R83, R24 ;  /* 0x00000018531f7221 */ /* 0x020fe20000010000 */
[--C-:B------:R-:W-:Y:S01]  /*f150*/  FFMA.FTZ R14, R39, UR39, -R75.reuse ;  /* 0x00000027270e7c23 */ /* 0x100fe2000801084b */
[--C-:B------:R-:W-:Y:S01]  /*f160*/  FFMA.FTZ R39, R40, UR39, -R75.reuse ;  /* 0x0000002728277c23 */ /* 0x100fe2000801084b */
[----:B------:R-:W-:Y:S01]  /*f170*/  FFMA.FTZ R40, R43, UR39, -R75 ;  /* 0x000000272b287c23 */ /* 0x000fe2000801084b */
[----:B------:R-:W-:Y:S01]  /*f180*/  FADD.FTZ R28, R84, R31 ;  /* 0x0000001f541c7221 */ /* 0x000fe20000010000 */
[--C-:B------:R-:W-:Y:S01]  /*f190*/  FFMA.FTZ R43, R44, UR39, -R75.reuse ;  /* 0x000000272c2b7c23 */ /* 0x100fe2000801084b */
[----:B------:R-:W3:Y:S01]  /*f1a0*/  MUFU.EX2 R61, R61 ;  /* 0x0000003d003d7308 */ /* 0x000ee20000000800 */
[--C-:B------:R-:W-:Y:S01]  /*f1b0*/  FFMA.FTZ R44, R47, UR39, -R75.reuse ;  /* 0x000000272f2c7c23 */ /* 0x100fe2000801084b */
[----:B--2---:R-:W-:Y:S01]  /*f1c0*/  FADD.FTZ R28, R25, R28 ;  /* 0x0000001c191c7221 */ /* 0x004fe20000010000 */
[--C-:B------:R-:W-:Y:S01]  /*f1d0*/  FFMA.FTZ R47, R48, UR39, -R75.reuse ;  /* 0x00000027302f7c23 */ /* 0x100fe2000801084b */
[--C-:B------:R-:W-:Y:S01]  /*f1e0*/  FFMA.FTZ R48, R51, UR39, -R75.reuse ;  /* 0x0000002733307c23 */ /* 0x100fe2000801084b */
[--C-:B------:R-:W-:Y:S01]  /*f1f0*/  FFMA.FTZ R51, R52, UR39, -R75.reuse ;  /* 0x0000002734337c23 */ /* 0x100fe2000801084b */
[----:B0-----:R-:W-:Y:S01]  /*f200*/  FADD.FTZ R28, R85, R28 ;  /* 0x0000001c551c7221 */ /* 0x001fe20000010000 */
        /* <DEDUP_REMOVED lines=8> */
[--C-:B------:R-:W-:Y:S01]  /*f290*/  FFMA.FTZ R63, R63, UR39, -R75.reuse ;  /* 0x000000273f3f7c23 */ /* 0x100fe2000801084b */
[----:B------:R-:W1:Y:S01]  /*f2a0*/  MUFU.EX2 R21, R21 ;  /* 0x0000001500157308 */ /* 0x000e620000000800 */
[----:B---3--:R-:W-:Y:S01]  /*f2b0*/  FADD.FTZ R31, R61, R24 ;  /* 0x000000183d1f7221 */ /* 0x008fe20000010000 */
[--C-:B------:R-:W-:Y:S01]  /*f2c0*/  FFMA.FTZ R64, R64, UR39, -R75.reuse ;  /* 0x0000002740407c23 */ /* 0x100fe2000801084b */
[--C-:B------:R-:W-:Y:S01]  /*f2d0*/  FFMA.FTZ R67, R67, UR39, -R75.reuse ;  /* 0x0000002743437c23 */ /* 0x100fe2000801084b */
[--C-:B------:R-:W-:Y:S01]  /*f2e0*/  FFMA.FTZ R68, R68, UR39, -R75.reuse ;  /* 0x0000002744447c23 */ /* 0x100fe2000801084b */
[--C-:B------:R-:W-:Y:S01]  /*f2f0*/  FFMA.FTZ R73, R73, UR39, -R75.reuse ;  /* 0x0000002749497c23 */ /* 0x100fe2000801084b */
[----:B------:R-:W-:-:S02]  /*f300*/  FFMA.FTZ R75, R82, UR39, -R75 ;  /* 0x00000027524b7c23 */ /* 0x000fc4000801084b */
[----:B------:R-:W2:Y:S01]  /*f310*/  MUFU.EX2 R65, R65 ;  /* 0x0000004100417308 */ /* 0x000ea20000000800 */
[----:B0-----:R-:W-:Y:S01]  /*f320*/  FADD.FTZ R24, R62, R31 ;  /* 0x0000001f3e187221 */ /* 0x001fe20000010000 */
[----:B------:R-:W-:Y:S01]  /*f330*/  FADD.FTZ R31, R29, R28 ;  /* 0x0000001c1d1f7221 */ /* 0x000fe20000010000 */
[----:B------:R-:W-:-:S03]  /*f340*/  F2FP.BF16.F32.PACK_AB R28, R84, R83 ;  /* 0x00000053541c723e */ /* 0x000fc600000010ff */
[----:B------:R-:W-:Y:S02]  /*f350*/  FADD.FTZ R30, R86, R31 ;  /* 0x0000001f561e7221 */ /* 0x000fe40000010000 */
[----:B------:R-:W0:Y:S01]  /*f360*/  MUFU.EX2 R66, R66 ;  /* 0x0000004200427308 */ /* 0x000e220000000800 */
[----:B-1----:R-:W-:Y:S01]  /*f370*/  FADD.FTZ R26, R21, R24 ;  /* 0x00000018151a7221 */ /* 0x002fe20000010000 */
[----:B------:R-:W-:Y:S01]  /*f380*/  F2FP.BF16.F32.PACK_AB R24, R77, R3 ;  /* 0x000000034d18723e */ /* 0x000fe200000010ff */
[----:B------:R-:W-:Y:S01]  /*f390*/  FADD.FTZ R31, R33, R30 ;  /* 0x0000001e211f7221 */ /* 0x000fe20000010000 */
[----:B------:R-:W-:-:S03]  /*f3a0*/  F2FP.BF16.F32.PACK_AB R30, R85, R25 ;  /* 0x00000019551e723e */ /* 0x000fc600000010ff */
[----:B------:R-:W-:Y:S01]  /*f3b0*/  FADD.FTZ R74, R34, R31 ;  /* 0x0000001f224a7221 */ /* 0x000fe20000010000 */
[----:B------:R-:W1:Y:S01]  /*f3c0*/  MUFU.EX2 R69, R69 ;  /* 0x0000004500457308 */ /* 0x000e620000000800 */
[----:B--2---:R-:W-:Y:S01]  /*f3d0*/  FADD.FTZ R3, R65, R26 ;  /* 0x0000001a41037221 */ /* 0x004fe20000010000 */
[----:B------:R-:W-:Y:S01]  /*f3e0*/  F2FP.BF16.F32.PACK_AB R26, R80, R79 ;  /* 0x0000004f501a723e */ /* 0x000fe200000010ff */
[----:B------:R-:W-:Y:S01]  /*f3f0*/  FADD.FTZ R74, R5, R74 ;  /* 0x0000004a054a7221 */ /* 0x000fe20000010000 */
[----:B------:R-:W-:-:S03]  /*f400*/  F2FP.BF16.F32.PACK_AB R34, R34, R33 ;  /* 0x000000212222723e */ /* 0x000fc600000010ff */
[----:B------:R-:W-:Y:S01]  /*f410*/  FADD.FTZ R31, R11, R74 ;  /* 0x0000004a0b1f7221 */ /* 0x000fe20000010000 */
[----:B------:R-:W2:Y:S01]  /*f420*/  MUFU.EX2 R70, R70 ;  /* 0x0000004600467308 */ /* 0x000ea20000000800 */
[----:B0-----:R-:W-:-:S07]  /*f430*/  FADD.FTZ R32, R66, R3 ;  /* 0x0000000342207221 */ /* 0x001fce0000010000 */
[----:B------:R0:W-:Y:S01]  /*f440*/  MUFU.EX2 R3, R27 ;  /* 0x0000001b00037308 */ /* 0x0001e20000000800 */
[----:B-1----:R-:W-:Y:S01]  /*f450*/  FADD.FTZ R25, R69, R32 ;  /* 0x0000002045197221 */ /* 0x002fe20000010000 */
[----:B------:R-:W-:-:S06]  /*f460*/  F2FP.BF16.F32.PACK_AB R32, R86, R29 ;  /* 0x0000001d5620723e */ /* 0x000fcc00000010ff */
[----:B------:R-:W1:Y:S01]  /*f470*/  MUFU.EX2 R72, R72 ;  /* 0x0000004800487308 */ /* 0x000e620000000800 */
[----:B0-----:R-:W-:Y:S01]  /*f480*/  F2FP.BF16.F32.PACK_AB R27, R62, R61 ;  /* 0x0000003d3e1b723e */ /* 0x001fe200000010ff */
[----:B--2---:R-:W-:Y:S01]  /*f490*/  FADD.FTZ R29, R70, R25 ;  /* 0x00000019461d7221 */ /* 0x004fe20000010000 */
[----:B------:R-:W2:Y:S01]  /*f4a0*/  LDL R62, [R1+0x24] ;  /* 0x00002400013e7983 */ /* 0x000ea20000100800 */
[----:B------:R-:W-:-:S04]  /*f4b0*/  F2FP.BF16.F32.PACK_AB R25, R10, R4 ;  /* 0x000000040a19723e */ /* 0x000fc800000010ff */
[----:B------:R-:W0:Y:S01]  /*f4c0*/  MUFU.EX2 R35, R35 ;  /* 0x0000002300237308 */ /* 0x000e220000000800 */
[----:B------:R3:W-:Y:S07]  /*f4d0*/  STSM.16.M88.4 [R140+0x21800], R24 ;  /* 0x021800188c007844 */ /* 0x0007ee0000000200 */
[----:B------:R-:W4:Y:S01]  /*f4e0*/  MUFU.EX2 R36, R36 ;  /* 0x0000002400247308 */ /* 0x000f220000000800 */
[----:B-1----:R-:W-:Y:S01]  /*f4f0*/  FADD.FTZ R4, R72, R29 ;  /* 0x0000001d48047221 */ /* 0x002fe20000010000 */
[----:B------:R-:W-:-:S02]  /*f500*/  F2FP.BF16.F32.PACK_AB R29, R65, R21 ;  /* 0x00000015411d723e */ /* 0x000fc400000010ff */
[----:B------:R-:W-:-:S04]  /*f510*/  F2FP.BF16.F32.PACK_AB R33, R72, R70 ;  /* 0x000000464821723e */ /* 0x000fc800000010ff */
[----:B------:R-:W1:Y:S01]  /*f520*/  MUFU.EX2 R14, R14 ;  /* 0x0000000e000e7308 */ /* 0x000e620000000800 */
[----:B0-----:R-:W-:Y:S01]  /*f530*/  FADD.FTZ R21, R35, R4 ;  /* 0x0000000423157221 */ /* 0x001fe20000010000 */
[----:B------:R-:W-:-:S06]  /*f540*/  FADD.FTZ R4, R38, R31 ;  /* 0x0000001f26047221 */ /* 0x000fcc0000010000 */
[----:B------:R-:W0:Y:S01]  /*f550*/  MUFU.EX2 R39, R39 ;  /* 0x0000002700277308 */ /* 0x000e220000000800 */
[----:B------:R-:W-:Y:S01]  /*f560*/  FADD.FTZ R10, R15, R4 ;  /* 0x000000040f0a7221 */ /* 0x000fe20000010000 */
[C---:B----4-:R-:W-:Y:S01]  /*f570*/  FADD.FTZ R21, R36.reuse, R21 ;  /* 0x0000001524157221 */ /* 0x050fe20000010000 */
[----:B------:R-:W-:Y:S02]  /*f580*/  F2FP.BF16.F32.PACK_AB R35, R36, R35 ;  /* 0x000000232423723e */ /* 0x000fe400000010ff */
[----:B------:R-:W-:-:S03]  /*f590*/  FADD.FTZ R10, R37, R10 ;  /* 0x0000000a250a7221 */ /* 0x000fc60000010000 */
[----:B------:R-:W4:Y:S01]  /*f5a0*/  MUFU.EX2 R40, R40 ;  /* 0x0000002800287308 */ /* 0x000f220000000800 */
[----:B-1----:R-:W-:Y:S01]  /*f5b0*/  FADD.FTZ R4, R14, R21 ;  /* 0x000000150e047221 */ /* 0x002fe20000010000 */
[----:B------:R-:W-:-:S06]  /*f5c0*/  FADD.FTZ R61, R71, R10 ;  /* 0x0000000a473d7221 */ /* 0x000fcc0000010000 */
[----:B------:R-:W1:Y:S01]  /*f5d0*/  MUFU.EX2 R43, R43 ;  /* 0x0000002b002b7308 */ /* 0x000e620000000800 */
[----:B0-----:R-:W-:Y:S01]  /*f5e0*/  FADD.FTZ R21, R39, R4 ;  /* 0x0000000427157221 */ /* 0x001fe20000010000 */
[----:B------:R-:W-:-:S06]  /*f5f0*/  FADD.FTZ R10, R76, R61 ;  /* 0x0000003d4c0a7221 */ /* 0x000fcc0000010000 */
[----:B------:R-:W0:Y:S01]  /*f600*/  MUFU.EX2 R44, R44 ;  /* 0x0000002c002c7308 */ /* 0x000e220000000800 */
[----:B------:R-:W-:Y:S01]  /*f610*/  F2FP.BF16.F32.PACK_AB R36, R11, R5 ;  /* 0x000000050b24723e */ /* 0x000fe200000010ff */
[----:B----4-:R-:W-:Y:S01]  /*f620*/  FADD.FTZ R4, R40, R21 ;  /* 0x0000001528047221 */ /* 0x010fe20000010000 */
[----:B------:R-:W-:-:S05]  /*f630*/  FADD.FTZ R11, R81, R10 ;  /* 0x0000000a510b7221 */ /* 0x000fca0000010000 */
[----:B------:R-:W4:Y:S01]  /*f640*/  MUFU.EX2 R47, R47 ;  /* 0x0000002f002f7308 */ /* 0x000f220000000800 */
[----:B-1----:R-:W-:Y:S01]  /*f650*/  FADD.FTZ R5, R43, R4 ;  /* 0x000000042b057221 */ /* 0x002fe20000010000 */
[----:B------:R-:W-:-:S06]  /*f660*/  FADD.FTZ R11, R42, R11 ;  /* 0x0000000b2a0b7221 */ /* 0x000fcc0000010000 */
[----:B------:R-:W-:Y:S08]  /*f670*/  MUFU.EX2 R50, R50 ;  /* 0x0000003200327308 */ /* 0x000ff00000000800 */
[----:B------:R-:W1:Y:S01]  /*f680*/  MUFU.EX2 R48, R48 ;  /* 0x0000003000307308 */ /* 0x000e620000000800 */
[----:B0-----:R-:W-:Y:S01]  /*f690*/  FADD.FTZ R4, R44, R5 ;  /* 0x000000052c047221 */ /* 0x001fe20000010000 */
[----:B------:R-:W-:-:S06]  /*f6a0*/  FADD.FTZ R10, R46, R11 ;  /* 0x0000000b2e0a7221 */ /* 0x000fcc0000010000 */
[----:B------:R-:W0:Y:S08]  /*f6b0*/  MUFU.EX2 R51, R51 ;  /* 0x0000003300337308 */ /* 0x000e300000000800 */
[----:B------:R-:W5:Y:S01]  /*f6c0*/  MUFU.EX2 R53, R53 ;  /* 0x0000003500357308 */ /* 0x000f620000000800 */
[----:B----4-:R-:W-:Y:S01]  /*f6d0*/  FADD.FTZ R5, R47, R4 ;  /* 0x000000042f057221 */ /* 0x010fe20000010000 */
[----:B------:R-:W-:-:S06]  /*f6e0*/  FADD.FTZ R11, R49, R10 ;  /* 0x0000000a310b7221 */ /* 0x000fcc0000010000 */
[----:B------:R-:W4:Y:S01]  /*f6f0*/  MUFU.EX2 R52, R52 ;  /* 0x0000003400347308 */ /* 0x000f220000000800 */
[----:B-1----:R-:W-:Y:S01]  /*f700*/  FADD.FTZ R4, R48, R5 ;  /* 0x0000000530047221 */ /* 0x002fe20000010000 */
[----:B------:R-:W-:-:S06]  /*f710*/  FADD.FTZ R10, R50, R11 ;  /* 0x0000000b320a7221 */ /* 0x000fcc0000010000 */
[----:B------:R-:W-:Y:S08]  /*f720*/  MUFU.EX2 R54, R54 ;  /* 0x0000003600367308 */ /* 0x000ff00000000800 */
[----:B------:R-:W1:Y:S01]  /*f730*/  MUFU.EX2 R55, R55 ;  /* 0x0000003700377308 */ /* 0x000e620000000800 */
[----:B0-----:R-:W-:Y:S01]  /*f740*/  FADD.FTZ R5, R51, R4 ;  /* 0x0000000433057221 */ /* 0x001fe20000010000 */
[----:B-----5:R-:W-:-:S06]  /*f750*/  FADD.FTZ R11, R53, R10 ;  /* 0x0000000a350b7221 */ /* 0x020fcc0000010000 */
[----:B------:R-:W0:Y:S08]  /*f760*/  MUFU.EX2 R56, R56 ;  /* 0x0000003800387308 */ /* 0x000e300000000800 */
[----:B------:R-:W5:Y:S01]  /*f770*/  MUFU.EX2 R57, R57 ;  /* 0x0000003900397308 */ /* 0x000f620000000800 */
[----:B----4-:R-:W-:Y:S01]  /*f780*/  FADD.FTZ R4, R52, R5 ;  /* 0x0000000534047221 */ /* 0x010fe20000010000 */
[----:B---3--:R-:W-:-:S02]  /*f790*/  F2FP.BF16.F32.PACK_AB R24, R71, R37 ;  /* 0x000000254718723e */ /* 0x008fc400000010ff */
[----:B------:R-:W-:-:S04]  /*f7a0*/  F2FP.BF16.F32.PACK_AB R31, R69, R66 ;  /* 0x00000042451f723e */ /* 0x000fc800000010ff */
[----:B------:R-:W3:Y:S01]  /*f7b0*/  MUFU.EX2 R58, R58 ;  /* 0x0000003a003a7308 */ /* 0x000ee20000000800 */
[----:B------:R-:W-:-:S07]  /*f7c0*/  F2FP.BF16.F32.PACK_AB R37, R39, R14 ;  /* 0x0000000e2725723e */ /* 0x000fce00000010ff */
[----:B------:R-:W-:Y:S01]  /*f7d0*/  MUFU.EX2 R63, R63 ;  /* 0x0000003f003f7308 */ /* 0x000fe20000000800 */
[----:B-1----:R-:W-:-:S07]  /*f7e0*/  FADD.FTZ R5, R55, R4 ;  /* 0x0000000437057221 */ /* 0x002fce0000010000 */
[----:B------:R-:W1:Y:S01]  /*f7f0*/  MUFU.EX2 R64, R64 ;  /* 0x0000004000407308 */ /* 0x000e620000000800 */
[----:B------:R-:W-:-:S07]  /*f800*/  FADD.FTZ R14, R54, R11 ;  /* 0x0000000b360e7221 */ /* 0x000fce0000010000 */
[----:B------:R-:W-:Y:S08]  /*f810*/  MUFU.EX2 R67, R67 ;  /* 0x0000004300437308 */ /* 0x000ff00000000800 */
[----:B------:R-:W4:Y:S08]  /*f820*/  MUFU.EX2 R68, R68 ;  /* 0x0000004400447308 */ /* 0x000f300000000800 */
[----:B------:R-:W-:Y:S08]  /*f830*/  MUFU.EX2 R0, R0 ;  /* 0x0000000000007308 */ /* 0x000ff00000000800 */
[----:B------:R-:W4:Y:S08]  /*f840*/  MUFU.EX2 R20, R20 ;  /* 0x0000001400147308 */ /* 0x000f300000000800 */
[----:B------:R-:W-:Y:S08]  /*f850*/  MUFU.EX2 R41, R41 ;  /* 0x0000002900297308 */ /* 0x000ff00000000800 */
[----:B------:R-:W4:Y:S08]  /*f860*/  MUFU.EX2 R45, R45 ;  /* 0x0000002d002d7308 */ /* 0x000f300000000800 */
[----:B------:R-:W-:Y:S08]  /*f870*/  MUFU.EX2 R73, R73 ;  /* 0x0000004900497308 */ /* 0x000ff00000000800 */
[----:B------:R-:W4:Y:S08]  /*f880*/  MUFU.EX2 R60, R60 ;  /* 0x0000003c003c7308 */ /* 0x000f300000000800 */
[----:B------:R-:W-:Y:S08]  /*f890*/  MUFU.EX2 R59, R59 ;  /* 0x0000003b003b7308 */ /* 0x000ff00000000800 */
[----:B------:R-:W4:Y:S01]  /*f8a0*/  MUFU.EX2 R10, R75 ;  /* 0x0000004b000a7308 */ /* 0x000f220000000800 */
[----:B------:R-:W-:Y:S01]  /*f8b0*/  F2FP.BF16.F32.PACK_AB R38, R15, R38 ;  /* 0x000000260f26723e */ /* 0x000fe200000010ff */
[----:B------:R3:W-:Y:S01]  /*f8c0*/  STSM.16.M88.4 [R87], R28 ;  /* 0x0000001c57007844 */ /* 0x0007e20000000200 */
[----:B------:R-:W-:Y:S01]  /*f8d0*/  F2FP.BF16.F32.PACK_AB R39, R43, R40 ;  /* 0x000000282b27723e */ /* 0x000fe200000010ff */
[----:B0-----:R-:W-:Y:S01]  /*f8e0*/  FADD.FTZ R4, R56, R5 ;  /* 0x0000000538047221 */ /* 0x001fe20000010000 */
[----:B------:R-:W-:-:S02]  /*f8f0*/  F2FP.BF16.F32.PACK_AB R26, R81, R76 ;  /* 0x0000004c511a723e */ /* 0x000fc400000010ff */
[----:B------:R-:W-:Y:S02]  /*f900*/  F2FP.BF16.F32.PACK_AB R25, R47, R44 ;  /* 0x0000002c2f19723e */ /* 0x000fe400000010ff */
[----:B------:R-:W-:Y:S01]  /*f910*/  F2FP.BF16.F32.PACK_AB R27, R51, R48 ;  /* 0x00000030331b723e */ /* 0x000fe200000010ff */
[----:B-----5:R-:W-:Y:S01]  /*f920*/  FADD.FTZ R5, R57, R14 ;  /* 0x0000000e39057221 */ /* 0x020fe20000010000 */
[----:B------:R0:W-:Y:S01]  /*f930*/  STSM.16.M88.4 [R142], R32 ;  /* 0x000000208e007844 */ /* 0x0001e20000000200 */
[----:B------:R-:W5:Y:S03]  /*f940*/  @P2 LDC R14, c[0x0][0x44c] ;  /* 0x00011300ff0e2b82 */ /* 0x000f660000000800 */
[----:B------:R-:W-:Y:S04]  /*f950*/  STSM.16.M88.4 [R141], R36 ;  /* 0x000000248d007844 */ /* 0x000fe80000000200 */
[----:B------:R0:W-:Y:S01]  /*f960*/  STSM.16.M88.4 [R140+0x27800], R24 ;  /* 0x027800188c007844 */ /* 0x0001e20000000200 */
[----:B---3--:R-:W-:Y:S01]  /*f970*/  F2FP.BF16.F32.PACK_AB R28, R54, R53 ;  /* 0x00000035361c723e */ /* 0x008fe200000010ff */
[----:B------:R-:W3:Y:S01]  /*f980*/  @P2 LDC R15, c[0x0][0x450] ;  /* 0x00011400ff0f2b82 */ /* 0x000ee20000000800 */
[----:B------:R-:W-:-:S02]  /*f990*/  F2FP.BF16.F32.PACK_AB R30, R58, R57 ;  /* 0x000000393a1e723e */ /* 0x000fc400000010ff */
[----:B-1----:R-:W-:Y:S02]  /*f9a0*/  F2FP.BF16.F32.PACK_AB R29, R64, R63 ;  /* 0x0000003f401d723e */ /* 0x002fe400000010ff */
[----:B----4-:R-:W-:Y:S01]  /*f9b0*/  F2FP.BF16.F32.PACK_AB R31, R68, R67 ;  /* 0x00000043441f723e */ /* 0x010fe200000010ff */
[----:B------:R-:W-:Y:S01]  /*f9c0*/  FADD.FTZ R4, R3, R4 ;  /* 0x0000000403047221 */ /* 0x000fe20000010000 */
[----:B0-----:R-:W-:Y:S02]  /*f9d0*/  F2FP.BF16.F32.PACK_AB R32, R20, R0 ;  /* 0x000000001420723e */ /* 0x001fe400000010ff */
[----:B------:R-:W-:Y:S02]  /*f9e0*/  F2FP.BF16.F32.PACK_AB R34, R45, R41 ;  /* 0x000000292d22723e */ /* 0x000fe400000010ff */
[----:B------:R-:W-:Y:S02]  /*f9f0*/  F2FP.BF16.F32.PACK_AB R33, R60, R73 ;  /* 0x000000493c21723e */ /* 0x000fe400000010ff */
[----:B------:R-:W-:-:S02]  /*fa00*/  F2FP.BF16.F32.PACK_AB R24, R46, R42 ;  /* 0x0000002a2e18723e */ /* 0x000fc400000010ff */
[----:B------:R-:W-:Y:S02]  /*fa10*/  F2FP.BF16.F32.PACK_AB R26, R50, R49 ;  /* 0x00000031321a723e */ /* 0x000fe400000010ff */
[----:B------:R-:W-:Y:S02]  /*fa20*/  F2FP.BF16.F32.PACK_AB R25, R55, R52 ;  /* 0x000000343719723e */ /* 0x000fe400000010ff */
[----:B------:R-:W-:Y:S02]  /*fa30*/  F2FP.BF16.F32.PACK_AB R27, R3, R56 ;  /* 0x00000038031b723e */ /* 0x000fe400000010ff */
[----:B------:R-:W-:Y:S01]  /*fa40*/  F2FP.BF16.F32.PACK_AB R35, R10, R59 ;  /* 0x0000003b0a23723e */ /* 0x000fe200000010ff */
[----:B------:R-:W-:Y:S01]  /*fa50*/  FADD.FTZ R11, R58, R5 ;  /* 0x000000053a0b7221 */ /* 0x000fe20000010000 */
[----:B------:R-:W-:-:S04]  /*fa60*/  FADD.FTZ R5, R63, R4 ;  /* 0x000000043f057221 */ /* 0x000fc80000010000 */
[----:B------:R-:W-:-:S04]  /*fa70*/  FADD.FTZ R4, R64, R5 ;  /* 0x0000000540047221 */ /* 0x000fc80000010000 */
[----:B------:R-:W-:Y:S01]  /*fa80*/  FADD.FTZ R3, R67, R4 ;  /* 0x0000000443037221 */ /* 0x000fe20000010000 */
[----:B--2---:R0:W-:Y:S04]  /*fa90*/  STSM.16.M88.4 [R62], R24 ;  /* 0x000000183e007844 */ /* 0x0041e80000000200 */
[----:B------:R0:W-:Y:S04]  /*faa0*/  STSM.16.M88.4 [R142+0x6000], R28 ;  /* 0x0060001c8e007844 */ /* 0x0001e80000000200 */
[----:B------:R0:W-:Y:S01]  /*fab0*/  STSM.16.M88.4 [R141+0x6000], R32 ;  /* 0x006000208d007844 */ /* 0x0001e20000000200 */
[----:B------:R1:W-:Y:S06]  /*fac0*/  MEMBAR.ALL.CTA ;  /* 0x0000000000007992 */ /* 0x0003ec0000008000 */
[----:B-1----:R-:W1:Y:S01]  /*fad0*/  FENCE.VIEW.ASYNC.S ;  /* 0x00000000000073c6 */ /* 0x002e620000000000 */
[----:B------:R-:W-:Y:S01]  /*fae0*/  FADD.FTZ R68, R68, R3 ;  /* 0x0000000344447221 */ /* 0x000fe20000010000 */
[----:B------:R-:W-:Y:S01]  /*faf0*/  PLOP3.LUT P3, PT, PT, PT, UP0, 0x40, 0x0 ;  /* 0x000000000000781c */ /* 0x000fe20003f6e808 */
[----:B-----5:R-:W-:-:S04]  /*fb00*/  @P2 IMAD.HI.U32 R14, R89, R14, RZ ;  /* 0x0000000e590e2227 */ /* 0x020fc800078e00ff */
[----:B------:R-:W-:Y:S01]  /*fb10*/  FADD.FTZ R11, R0, R11 ;  /* 0x0000000b000b7221 */ /* 0x000fe20000010000 */
[----:B------:R-:W-:Y:S01]  /*fb20*/  FADD.FTZ R73, R73, R68 ;  /* 0x0000004449497221 */ /* 0x000fe20000010000 */
[----:B------:R-:W-:Y:S01]  /*fb30*/  IMAD.MOV.U32 R0, RZ, RZ, R89 ;  /* 0x000000ffff007224 */ /* 0x000fe200078e0059 */
[----:B---3--:R-:W-:Y:S01]  /*fb40*/  @P2 SHF.R.U32.HI R0, RZ, R15, R14 ;  /* 0x0000000fff002219 */ /* 0x008fe2000001160e */
[----:B------:R-:W-:Y:S01]  /*fb50*/  FADD.FTZ R20, R20, R11 ;  /* 0x0000000b14147221 */ /* 0x000fe20000010000 */
[----:B------:R-:W-:-:S03]  /*fb60*/  FADD.FTZ R60, R60, R73 ;  /* 0x000000493c3c7221 */ /* 0x000fc60000010000 */
[----:B------:R-:W-:Y:S01]  /*fb70*/  FADD.FTZ R20, R41, R20 ;  /* 0x0000001429147221 */ /* 0x000fe20000010000 */
[----:B------:R-:W-:Y:S01]  /*fb80*/  FADD.FTZ R3, R59, R60 ;  /* 0x0000003c3b037221 */ /* 0x000fe20000010000 */
[----:B------:R-:W-:Y:S02]  /*fb90*/  IMAD.IADD R113, R113, 0x1, R0 ;  /* 0x0000000171717824 */ /* 0x000fe400078e0200 */
[----:B------:R-:W-:Y:S01]  /*fba0*/  FADD.FTZ R4, R45, R20 ;  /* 0x000000142d047221 */ /* 0x000fe20000010000 */
[----:B------:R-:W-:Y:S01]  /*fbb0*/  FADD.FTZ R3, R10, R3 ;  /* 0x000000030a037221 */ /* 0x000fe20000010000 */
[----:B------:R-:W-:Y:S02]  /*fbc0*/  VIADD R0, R88, 0xfffffffe ;  /* 0xfffffffe58007836 */ /* 0x000fe40000000000 */
[----:B------:R-:W-:Y:S01]  /*fbd0*/  VIADD R5, R113, UR6 ;  /* 0x0000000671057c36 */ /* 0x000fe20008000000 */
[----:B-1----:R-:W-:Y:S01]  /*fbe0*/  NOP ;  /* 0x0000000000007918 */ /* 0x002fe20000000000 */
[----:B0-----:R-:W-:Y:S05]  /*fbf0*/  @P3 BRA `(.L_x_10861) ;  /* 0x0000000000543947 */ /* 0x001fea0003800000 */
[C---:B------:R-:W-:Y:S01]  /*fc00*/  ISETP.GT.AND P3, PT, R113.reuse, RZ, PT ;  /* 0x000000ff7100720c */ /* 0x040fe20003f64270 */
[----:B------:R-:W-:Y:S01]  /*fc10*/  BSSY B0, `(.L_x_10862) ;  /* 0x0000010000007945 */ /* 0x000fe20003800000 */
[----:B------:R-:W-:-:S11]  /*fc20*/  VIADD R10, R113, 0xffffffff ;  /* 0xffffffff710a7836 */ /* 0x000fd60000000000 */
[----:B------:R-:W-:Y:S05]  /*fc30*/  @P3 BRA `(.L_x_10863) ;  /* 0x0000000000203947 */ /* 0x000fea0003800000 */
[----:B------:R-:W-:Y:S01]  /*fc40*/  UISETP.NE.AND UP1, UPT, UR7, 0x1, UPT ;  /* 0x000000010700788c */ /* 0x000fe2000bf25270 */
[----:B------:R-:W-:-:S05]  /*fc50*/  IMAD.MOV R10, RZ, RZ, -R113 ;  /* 0x000000ffff0a7224 */ /* 0x000fca00078e0a71 */
[----:B------:R-:W-:-:S05]  /*fc60*/  PLOP3.LUT P3, PT, PT, PT, UP1, 0x80, 0x0 ;  /* 0x000000000000781c */ /* 0x000fca0003f6f018 */
[----:B------:R-:W-:-:S08]  /*fc70*/  @UP1 ULDC.64 UR4, c[0x0][0x9e8] ;  /* 0x00027a0000041ab9 */ /* 0x000fd00000000a00 */
[----:B------:R-:W-:-:S05]  /*fc80*/  @P3 IMAD.HI.U32 R11, R10, UR4, RZ ;  /* 0x000000040a0b3c27 */ /* 0x000fca000f8e00ff */
[----:B------:R-:W-:-:S04]  /*fc90*/  @P3 SHF.R.U32.HI R10, RZ, UR5, R11 ;  /* 0x00000005ff0a3c19 */ /* 0x000fc8000801160b */
[----:B------:R-:W-:Y:S01]  /*fca0*/  LOP3.LUT R10, RZ, R10, RZ, 0x33, !PT ;  /* 0x0000000aff0a7212 */ /* 0x000fe200078e33ff */
[----:B------:R-:W-:Y:S06]  /*fcb0*/  BRA `(.L_x_10864) ;  /* 0x0000000000147947 */ /* 0x000fec0003800000 */
.L_x_10863:
[----:B------:R-:W-:-:S06]  /*fcc0*/  UISETP.NE.AND UP1, UPT, UR7, 0x1, UPT ;  /* 0x000000010700788c */ /* 0x000fcc000bf25270 */
[----:B------:R-:W-:-:S05]  /*fcd0*/  PLOP3.LUT P3, PT, PT, PT, UP1, 0x80, 0x0 ;  /* 0x000000000000781c */ /* 0x000fca0003f6f018 */
[----:B------:R-:W-:-:S08]  /*fce0*/  @UP1 ULDC.64 UR4, c[0x0][0x9e8] ;  /* 0x00027a0000041ab9 */ /* 0x000fd00000000a00 */
[----:B------:R-:W-:-:S05]  /*fcf0*/  @P3 IMAD.HI.U32 R11, R10, UR4, RZ ;  /* 0x000000040a0b3c27 */ /* 0x000fca000f8e00ff */
[----:B------:R-:W-:-:S07]  /*fd00*/  @P3 SHF.R.U32.HI R10, RZ, UR5, R11 ;  /* 0x00000005ff0a3c19 */ /* 0x000fce000801160b */
.L_x_10864:
[----:B------:R-:W-:Y:S05]  /*fd10*/  BSYNC B0 ;  /* 0x0000000000007941 */ /* 0x000fea0003800000 */
.L_x_10862:
[----:B------:R-:W-:-:S04]  /*fd20*/  IMAD.U32 R11, RZ, RZ, UR7 ;  /* 0x00000007ff0b7e24 */ /* 0x000fc8000f8e00ff */
[----:B------:R-:W-:-:S05]  /*fd30*/  IMAD R10, R10, R11, UR7 ;  /* 0x000000070a0a7e24 */ /* 0x000fca000f8e020b */
[----:B------:R-:W-:-:S07]  /*fd40*/  VIMNMX R5, R5, R10, PT ;  /* 0x0000000a05057248 */ /* 0x000fce0003fe0100 */
.L_x_10861:
[----:B------:R-:W2:Y:S01]  /*fd50*/  LDL R11, [R1+0x44] ;  /* 0x00004400010b7983 */ /* 0x000ea20000100800 */
        /* <DEDUP_REMOVED lines=37> */
[----:B--2---:R-:W-:-:S04]  /*ffb0*/  VIMNMX R11, R11, R10, !PT ;  /* 0x0000000a0b0b7248 */ /* 0x004fc80007fe0100 */
[----:B------:R-:W-:Y:S01]  /*ffc0*/  ISETP.GE.AND P3, PT, R0, R11, PT ;  /* 0x0000000b0000720c */ /* 0x000fe20003f66270 */
[----:B------:R0:W-:-:S12]  /*ffd0*/  STL [R1+0xc], R11 ;  /* 0x00000c0b01007387 */ /* 0x0001d80000100800 */
[----:B0-----:R-:W-:Y:S05]  /*ffe0*/  @!P3 BRA `(.L_x_10865) ;  /* 0x0000003800e8b947 */ /* 0x001fea0003800000 */
[----:B------:R-:W-:-:S07]  /*fff0*/  IMAD.MOV.U32 R135, RZ, RZ, RZ ;  /* 0x000000ffff877224 */ /* 0x000fce00078e00ff */
.L_x_10883:
[----:B------:R-:W2:Y:S01]  /*10000*/  LDL R5, [R1] ;  /* 0x0000000001057983 */ /* 0x000ea20000100800 */
[----:B------:R-:W-:Y:S01]  /*10010*/  VIADD R20, R16, 0x1 ;  /* 0x0000000110147836 */ /* 0x000fe20000000000 */
[----:B------:R-:W-:Y:S05]  /*10020*/  YIELD ;  /* 0x0000000000007946 */ /* 0x000fea0003800000 */
[----:B------:R-:W-:-:S04]  /*10030*/  ISETP.NE.AND P4, PT, R20, 0x2, PT ;  /* 0x000000021400780c */ /* 0x000fc80003f85270 */
[----:B------:R-:W-:Y:S02]  /*10040*/  SEL R10, RZ, 0x1, P4 ;  /* 0x00000001ff0a7807 */ /* 0x000fe40002000000 */
[----:B------:R-:W-:Y:S02]  /*10050*/  SEL R20, R20, RZ, P4 ;  /* 0x000000ff14147207 */ /* 0x000fe40002000000 */
[----:B--2---:R-:W-:Y:S02]  /*10060*/  ISETP.NE.AND P3, PT, R5, RZ, PT ;  /* 0x000000ff0500720c */ /* 0x004fe40003f65270 */
[----:B------:R-:W-:-:S11]  /*10070*/  LOP3.LUT R5, R19, R10, RZ, 0x3c, !PT ;  /* 0x0000000a13057212 */ /* 0x000fd600078e3cff */
[----:B------:R-:W-:Y:S05]  /*10080*/  @P3 BRA `(.L_x_10866) ;  /* 0x0000000000303947 */ /* 0x000fea0003800000 */
[----:B------:R-:W-:Y:S05]  /*10090*/  @!P0 BRA `(.L_x_10867) ;  /* 0x0000000000048947 */ /* 0x000fea0003800000 */
[----:B------:R-:W-:Y:S01]  /*100a0*/  BPT.TRAP 0x1 ;  /* 0x000000040000795c */ /* 0x000fe20000300000 */
.L_x_10867:
[----:B------:R-:W-:Y:S01]  /*100b0*/  IMAD R11, R20, 0x8, R2 ;  /* 0x00000008140b7824 */ /* 0x000fe200078e0202 */
[----:B------:R-:W-:-:S04]  /*100c0*/  SHF.L.U32 R10, R5, 0x1f, RZ ;  /* 0x0000001f050a7819 */ /* 0x000fc800000006ff */
[----:B------:R0:W1:Y:S01]  /*100d0*/  SYNCS.PHASECHK.TRANS64.TRYWAIT P4, [R11+URZ+0x2d830], R10 ;  /* 0x02d8300a0b0075a7 */ /* 0x000062000808017f */
[----:B------:R-:W-:Y:S05]  /*100e0*/  @!P0 BRA `(.L_x_10868) ;  /* 0x0000000000048947 */ /* 0x000fea0003800000 */
[----:B------:R-:W-:Y:S01]  /*100f0*/  BPT.TRAP 0x1 ;  /* 0x000000040000795c */ /* 0x000fe20000300000 */
.L_x_10868:
[----:B------:R-:W-:Y:S04]  /*10100*/  BSSY B0, `(.L_x_10866) ;  /* 0x0000004000007945 */ /* 0x000fe80003800000 */
[----:B-1----:R-:W-:Y:S05]  /*10110*/  @P4 BRA `(.L_x_10869) ;  /* 0x0000000000084947 */ /* 0x002fea0003800000 */
[----:B------:R-:W1:Y:S02]  /*10120*/  SYNCS.PHASECHK.TRANS64.TRYWAIT P4, [R11+URZ+0x2d830], R10 ;  /* 0x02d8300a0b0075a7 */ /* 0x000e64000808017f */
[----:B-1----:R-:W-:Y:S05]  /*10130*/  @!P4 BRA `(.L_x_10870) ;  /* 0x0000017000e0c947 */ /* 0x002fea0003800000 */
.L_x_10869:
[----:B------:R-:W-:Y:S05]  /*10140*/  BSYNC B0 ;  /* 0x0000000000007941 */ /* 0x000fea0003800000 */
.L_x_10866:
[----:B01----:R-:W2:Y:S01]  /*10150*/  LDL R10, [R1+0x4] ;  /* 0x00000400010a7983 */ /* 0x003ea20000100800 */
[----:B------:R-:W0:Y:S01]  /*10160*/  S2R R14, SR_TID.X ;  /* 0x00000000000e7919 */ /* 0x000e220000002100 */
[----:B------:R-:W-:Y:S05]  /*10170*/  WARPSYNC.ALL ;  /* 0x0000000000007948 */ /* 0x000fea0003800000 */
[----:B------:R-:W-:Y:S01]  /*10180*/  IMAD.MOV.U32 R11, RZ, RZ, -0x7fffffe0 ;  /* 0x80000020ff0b7424 */ /* 0x000fe200078e00ff */
[----:B0-----:R-:W-:-:S05]  /*10190*/  SHF.R.U32.HI R14, RZ, 0x7, R14 ;  /* 0x00000007ff0e7819 */ /* 0x001fca000001160e */
[----:B------:R-:W-:Y:S01]  /*101a0*/  VIADD R21, R14, 0x8 ;  /* 0x000000080e157836 */ /* 0x000fe20000000000 */
[----:B------:R-:W-:Y:S01]  /*101b0*/  R2UR UR11, R11 ;  /* 0x000000000b0b72ca */ /* 0x000fe200000e0000 */
[----:B------:R-:W-:Y:S01]  /*101c0*/  IMAD.MOV.U32 R25, RZ, RZ, -0x7fffffe0 ;  /* 0x80000020ff197424 */ /* 0x000fe200078e00ff */
[----:B------:R-:W-:Y:S01]  /*101d0*/  R2UR UR8, R6 ;  /* 0x00000000060872ca */ /* 0x000fe200000e0000 */
[----:B------:R-:W-:Y:S01]  /*101e0*/  IMAD.MOV.U32 R27, RZ, RZ, -0x7fffffe0 ;  /* 0x80000020ff1b7424 */ /* 0x000fe200078e00ff */
[----:B------:R-:W-:Y:S02]  /*101f0*/  R2UR UR9, R7 ;  /* 0x00000000070972ca */ /* 0x000fe400000e0000 */
[C---:B------:R-:W-:Y:S02]  /*10200*/  R2UR UR15, R25.reuse ;  /* 0x00000000190f72ca */ /* 0x040fe400000e0000 */
[----:B------:R-:W-:Y:S02]  /*10210*/  R2UR UR23, R25 ;  /* 0x00000000191772ca */ /* 0x000fe400000e0000 */
[----:B------:R-:W-:-:S02]  /*10220*/  R2UR UR27, R27 ;  /* 0x000000001b1b72ca */ /* 0x000fc400000e0000 */
[----:B------:R-:W-:Y:S02]  /*10230*/  R2UR UR12, R152 ;  /* 0x00000000980c72ca */ /* 0x000fe400000e0000 */
[----:B------:R-:W-:Y:S01]  /*10240*/  R2UR UR13, R153 ;  /* 0x00000000990d72ca */ /* 0x000fe200000e0000 */
[----:B------:R0:W-:Y:S01]  /*10250*/  BAR.SYNC.DEFER_BLOCKING R21, 0x100 ;  /* 0x000400150000751d */ /* 0x0001e20000010000 */
[----:B------:R-:W-:Y:S01]  /*10260*/  IMAD.MOV.U32 R15, RZ, RZ, -0x7fffffe0 ;  /* 0x80000020ff0f7424 */ /* 0x000fe200078e00ff */
[----:B------:R-:W-:Y:S02]  /*10270*/  R2UR UR16, R150 ;  /* 0x00000000961072ca */ /* 0x000fe400000e0000 */
[----:B------:R-:W-:Y:S01]  /*10280*/  R2UR UR17, R151 ;  /* 0x00000000971172ca */ /* 0x000fe200000e0000 */
[----:B--2---:R-:W-:-:S04]  /*10290*/  IMAD R10, R20, 0x600, R10 ;  /* 0x00000600140a7824 */ /* 0x004fc800078e020a */
[C---:B------:R-:W-:Y:S01]  /*102a0*/  VIADD R24, R10.reuse, 0x2 ;  /* 0x000000020a187836 */ /* 0x040fe20000000000 */
[C---:B------:R-:W-:Y:S01]  /*102b0*/  R2UR UR10, R10.reuse ;  /* 0x000000000a0a72ca */ /* 0x040fe200000e0000 */
[----:B------:R-:W-:-:S03]  /*102c0*/  VIADD R26, R10, 0x400 ;  /* 0x000004000a1a7836 */ /* 0x000fc60000000000 */
[----:B------:R-:W-:Y:S01]  /*102d0*/  R2UR UR14, R24 ;  /* 0x00000000180e72ca */ /* 0x000fe200000e0000 */
[----:B------:R-:W-:Y:S01]  /*102e0*/  VIADD R24, R10, 0x202 ;  /* 0x000002020a187836 */ /* 0x000fe20000000000 */
[----:B------:R-:W-:-:S04]  /*102f0*/  R2UR UR26, R26 ;  /* 0x000000001a1a72ca */ /* 0x000fc800000e0000 */
[----:B------:R-:W-:Y:S02]  /*10300*/  R2UR UR22, R24 ;  /* 0x00000000181672ca */ /* 0x000fe400000e0000 */
[----:B------:R-:W-:-:S06]  /*10310*/  WARPGROUP.ARRIVE ;  /* 0x00000000000079c5 */ /* 0x000fcc0000000000 */
[----:B------:R-:W-:Y:S01]  /*10320*/  HGMMA.64x128x16.F32.BF16 R24, gdesc[UR8], RZ, !UPT, gsb0 ;  /* 0x01e00000081879f0 */ /* 0x000fe2000c0018ff */
[----:B------:R-:W-:Y:S01]  /*10330*/  VIADD R14, R10, 0x200 ;  /* 0x000002000a0e7836 */ /* 0x000fe20000000000 */
[----:B------:R-:W-:-:S04]  /*10340*/  R2UR UR19, R15 ;  /* 0x000000000f1372ca */ /* 0x000fc800000e0000 */
[----:B------:R-:W-:Y:S01]  /*10350*/  R2UR UR18, R14 ;  /* 0x000000000e1272ca */ /* 0x000fe200000e0000 */
[----:B------:R-:W-:Y:S02]  /*10360*/  WARPGROUP.DEPBAR.LE gsb0, 0x0 ;  /* 0x00008000000079c5 */ /* 0x000fe40000010000 */
[----:B------:R-:W-:-:S06]  /*10370*/  WARPGROUP.ARRIVE ;  /* 0x00000000000079c5 */ /* 0x000fcc0000000000 */
[----:B------:R-:W-:Y:S01]  /*10380*/  HGMMA.64x128x16.F32.BF16 R24, gdesc[UR12], R24, gsb0 ;  /* 0x01e000000c1879f0 */ /* 0x000fe20008001818 */
[----:B------:R-:W-:Y:S02]  /*10390*/  R2UR UR20, R148 ;  /* 0x00000000941472ca */ /* 0x000fe400000e0000 */
        /* <DEDUP_REMOVED lines=9> */
[----:B------:R-:W-:Y:S01]  /*10430*/  VIADD R10, R10, 0x402 ;  /* 0x000004020a0a7836 */ /* 0x000fe20000000000 */
[----:B------:R-:W-:Y:S02]  /*10440*/  R2UR UR31, R11 ;  /* 0x000000000b1f72ca */ /* 0x000fe400000e0000 */
[----:B------:R-:W-:Y:S02]  /*10450*/  R2UR UR28, R8 ;  /* 0x00000000081c72ca */ /* 0x000fe400000e0000 */
[----:B------:R-:W-:Y:S02]  /*10460*/  R2UR UR30, R10 ;  /* 0x000000000a1e72ca */ /* 0x000fe400000e0000 */
[----:B------:R-:W-:Y:S01]  /*10470*/  R2UR UR29, R9 ;  /* 0x00000000091d72ca */ /* 0x000fe200000e0000 */
[----:B------:R-:W-:Y:S02]  /*10480*/  WARPGROUP.DEPBAR.LE gsb0, 0x0 ;  /* 0x00008000000079c5 */ /* 0x000fe40000010000 */
[----:B------:R-:W-:-:S06]  /*10490*/  WARPGROUP.ARRIVE ;  /* 0x00000000000079c5 */ /* 0x000fcc0000000000 */
        /* <DEDUP_REMOVED lines=8> */
.L_x_10872:
[----:B------:R-:W-:Y:S01]  /*10520*/  SHF.L.U32 R10, R19, 0x1f, RZ ;  /* 0x0000001f130a7819 */ /* 0x000fe200000006ff */
[----:B------:R-:W-:-:S04]  /*10530*/  IMAD R11, R16, 0x8, R2 ;  /* 0x00000008100b7824 */ /* 0x000fc800078e0202 */
[----:B------:R0:W1:Y:S01]  /*10540*/  SYNCS.PHASECHK.TRANS64.TRYWAIT P3, [R11+URZ+0x2d850], R10 ;  /* 0x02d8500a0b0075a7 */ /* 0x000062000806017f */
[----:B------:R-:W-:Y:S05]  /*10550*/  @!P0 BRA `(.L_x_10873) ;  /* 0x0000000000048947 */ /* 0x000fea0003800000 */
[----:B------:R-:W-:Y:S01]  /*10560*/  BPT.TRAP 0x1 ;  /* 0x000000040000795c */ /* 0x000fe20000300000 */
.L_x_10873:
[----:B-1----:R-:W-:Y:S05]  /*10570*/  @P3 BRA `(.L_x_10871) ;  /* 0x0000000000083947 */ /* 0x002fea0003800000 */
[----:B------:R-:W1:Y:S02]  /*10580*/  SYNCS.PHASECHK.TRANS64.TRYWAIT P3, [R11+URZ+0x2d850], R10 ;  /* 0x02d8500a0b0075a7 */ /* 0x000e64000806017f */
[----:B-1----:R-:W-:Y:S05]  /*10590*/  @!P3 BRA `(.L_x_10874) ;  /* 0x0000016c00dcb947 */ /* 0x002fea0003800000 */
.L_x_10871:
[----:B------:R-:W2:Y:S01]  /*105a0*/  LDL R19, [R1+0x18] ;  /* 0x0000180001137983 */ /* 0x000ea20000100800 */
[----:B01----:R-:W0:Y:S03]  /*105b0*/  @P2 LDC R11, c[0x0][0x44c] ;  /* 0x00011300ff0b2b82 */ /* 0x003e260000000800 */
[----:B------:R-:W2:Y:S04]  /*105c0*/  LDL R14, [R1+0x40] ;  /* 0x00004000010e7983 */ /* 0x000ea80000100800 */
[----:B------:R-:W3:Y:S01]  /*105d0*/  LDL R21, [R1+0x1c] ;  /* 0x00001c0001157983 */ /* 0x000ee20000100800 */
[----:B------:R-:W1:Y:S01]  /*105e0*/  @P2 LDC R10, c[0x0][0x450] ;  /* 0x00011400ff0a2b82 */ /* 0x000e620000000800 */
[----:B------:R-:W-:Y:S05]  /*105f0*/  WARPSYNC.ALL ;  /* 0x0000000000007948 */ /* 0x000fea0003800000 */
[----:B------:R-:W-:Y:S01]  /*10600*/  WARPGROUP.ARRIVE ;  /* 0x00000000000079c5 */ /* 0x000fe20000000000 */
[----:B------:R-:W-:Y:S01]  /*10610*/  UMOV UR9, 0x40000040 ;  /* 0x4000004000097882 */ /* 0x000fe20000000000 */
[----:B------:R-:W-:Y:S01]  /*10620*/  IMAD.MOV.U32 R15, RZ, RZ, -0x7fffffe0 ;  /* 0x80000020ff0f7424 */ /* 0x000fe200078e00ff */
[----:B------:R-:W-:Y:S01]  /*10630*/  UMOV UR13, 0x40000040 ;  /* 0x40000040000d7882 */ /* 0x000fe20000000000 */
[----:B------:R-:W-:Y:S01]  /*10640*/  UMOV UR17, 0x40000040 ;  /* 0x4000004000117882 */ /* 0x000fe20000000000 */
[----:B------:R-:W-:Y:S01]  /*10650*/  UMOV UR21, 0x40000040 ;  /* 0x4000004000157882 */ /* 0x000fe20000000000 */
[----:B------:R-:W-:Y:S01]  /*10660*/  UMOV UR25, 0x40000040 ;  /* 0x4000004000197882 */ /* 0x000fe20000000000 */
[C---:B------:R-:W-:Y:S01]  /*10670*/  R2UR UR15, R15.reuse ;  /* 0x000000000f0f72ca */ /* 0x040fe200000e0000 */
[----:B------:R-:W-:Y:S01]  /*10680*/  UMOV UR29, 0x40000040 ;  /* 0x40000040001d7882 */ /* 0x000fe20000000000 */
[C---:B------:R-:W-:Y:S01]  /*10690*/  R2UR UR19, R15.reuse ;  /* 0x000000000f1372ca */ /* 0x040fe200000e0000 */
[----:B------:R-:W-:Y:S01]  /*106a0*/  UMOV UR33, 0x40000040 ;  /* 0x4000004000217882 */ /* 0x000fe20000000000 */
[C---:B------:R-:W-:Y:S01]  /*106b0*/  R2UR UR23, R15.reuse ;  /* 0x000000000f1772ca */ /* 0x040fe200000e0000 */
[----:B------:R-:W4:Y:S01]  /*106c0*/  S2R R144, SR_TID.X ;  /* 0x0000000000907919 */ /* 0x000f220000002100 */
[C---:B------:R-:W-:Y:S01]  /*106d0*/  R2UR UR27, R15.reuse ;  /* 0x000000000f1b72ca */ /* 0x040fe200000e0000 */
[----:B------:R-:W-:Y:S01]  /*106e0*/  FMUL.FTZ R84, R84, UR51 ;  /* 0x0000003354547c20 */ /* 0x000fe20008410000 */
        /* <DEDUP_REMOVED lines=21> */
[----:B------:R-:W0:Y:S01]  /*10840*/  MUFU.TANH R27, R27 ;  /* 0x0000001b001b7308 */ /* 0x000e220000002400 */
[----:B----4-:R-:W-:-:S02]  /*10850*/  SHF.R.U32.HI R143, RZ, 0x7, R144 ;  /* 0x00000007ff8f7819 */ /* 0x010fc40000011690 */
[----:B------:R-:W-:-:S05]  /*10860*/  ISETP.GE.U32.AND P3, PT, R144, 0x180, PT ;  /* 0x000001809000780c */ /* 0x000fca0003f66070 */
        /* <DEDUP_REMOVED lines=17> */
[----:B--2---:R-:W-:-:S04]  /*10980*/  IMAD.IADD R19, R14, 0x1, R19 ;  /* 0x000000010e137824 */ /* 0x004fc800078e0213 */
[----:B0-----:R-:W-:-:S05]  /*10990*/  @P2 IMAD.HI.U32 R11, R19, R11, RZ ;  /* 0x0000000b130b2227 */ /* 0x001fca00078e00ff */
[----:B-1----:R-:W-:Y:S01]  /*109a0*/  @P2 SHF.R.U32.HI R19, RZ, R10, R11 ;  /* 0x0000000aff132219 */ /* 0x002fe2000001160b */
[----:B------:R-:W-:Y:S02]  /*109b0*/  IMAD.MOV.U32 R11, RZ, RZ, -0x7fffffe0 ;  /* 0x80000020ff0b7424 */ /* 0x000fe400078e00ff */
[----:B------:R-:W-:Y:S02]  /*109c0*/  VIADD R10, R2, 0x400 ;  /* 0x00000400020a7836 */ /* 0x000fe40000000000 */
[----:B------:R-:W0:Y:S01]  /*109d0*/  SHFL.IDX PT, R145, R19, RZ, 0x1c1f ;  /* 0x001c1fff13917589 */ /* 0x000e2200000e0000 */
[----:B------:R-:W-:Y:S01]  /*109e0*/  R2UR UR11, R11 ;  /* 0x000000000b0b72ca */ /* 0x000fe200000e0000 */
[----:B---3--:R-:W-:Y:S01]  /*109f0*/  IMAD R11, R21, 0x2000, R2 ;  /* 0x00002000150b7824 */ /* 0x008fe200078e0202 */
[----:B------:R-:W-:Y:S01]  /*10a00*/  SHF.R.U32.HI R10, RZ, 0x4, R10 ;  /* 0x00000004ff0a7819 */ /* 0x000fe2000001160a */
[----:B------:R-:W-:Y:S01]  /*10a10*/  FMUL.FTZ R21, R28, UR51 ;  /* 0x000000331c157c20 */ /* 0x000fe20008410000 */
[----:B------:R-:W-:Y:S01]  /*10a20*/  FMUL.FTZ R28, R33, UR51 ;  /* 0x00000033211c7c20 */ /* 0x000fe20008410000 */
[----:B------:R-:W-:Y:S01]  /*10a30*/  FMUL.FTZ R33, R38, UR51 ;  /* 0x0000003326217c20 */ /* 0x000fe20008410000 */
[----:B------:R-:W-:Y:S01]  /*10a40*/  R2UR UR8, R11 ;  /* 0x000000000b0872ca */ /* 0x000fe200000e0000 */
[----:B------:R-:W-:Y:S01]  /*10a50*/  IMAD.MOV.U32 R11, RZ, RZ, -0x7fffffe0 ;  /* 0x80000020ff0b7424 */ /* 0x000fe200078e00ff */
[----:B------:R-:W-:Y:S01]  /*10a60*/  LOP3.LUT R10, R10, 0x3fff, RZ, 0xc0, !PT ;  /* 0x00003fff0a0a7812 */ /* 0x000fe200078ec0ff */
[----:B------:R-:W-:Y:S01]  /*10a70*/  FMUL.FTZ R38, R43, UR51 ;  /* 0x000000332b267c20 */ /* 0x000fe20008410000 */
        /* <DEDUP_REMOVED lines=9> */
[----:B------:R-:W-:Y:S01]  /*10b10*/  UIADD3 UR8, UR8, 0x21800, URZ ;  /* 0x0002180008087890 */ /* 0x000fe2000fffe03f */
[----:B------:R-:W-:Y:S01]  /*10b20*/  FMUL.FTZ R68, R71, UR51 ;  /* 0x0000003347447c20 */ /* 0x000fe20008410000 */
[C---:B------:R-:W-:Y:S01]  /*10b30*/  VIADD R14, R10.reuse, 0x40 ;  /* 0x000000400a0e7836 */ /* 0x040fe20000000000 */
[----:B------:R-:W-:Y:S01]  /*10b40*/  R2UR UR10, R10 ;  /* 0x000000000a0a72ca */ /* 0x000fe200000e0000 */
[----:B------:R-:W-:Y:S01]  /*10b50*/  USHF.R.U32.HI UR8, URZ, 0x4, UR8 ;  /* 0x000000043f087899 */ /* 0x000fe20008011608 */
[----:B------:R-:W-:Y:S01]  /*10b60*/  FMUL.FTZ R71, R74, UR51 ;  /* 0x000000334a477c20 */ /* 0x000fe20008410000 */
[----:B------:R-:W-:Y:S01]  /*10b70*/  FMUL.FTZ R74, R77, UR51 ;  /* 0x000000334d4a7c20 */ /* 0x000fe20008410000 */
[----:B------:R-:W-:Y:S01]  /*10b80*/  R2UR UR14, R14 ;  /* 0x000000000e0e72ca */ /* 0x000fe200000e0000 */
[----:B------:R-:W-:Y:S01]  /*10b90*/  ULOP3.LUT UR8, UR8, 0x3fff, URZ, 0xc0, !UPT ;  /* 0x00003fff08087892 */ /* 0x000fe2000f8ec03f */
[----:B------:R-:W-:-:S02]  /*10ba0*/  VIADD R14, R10, 0x80 ;  /* 0x000000800a0e7836 */ /* 0x000fc40000000000 */
[----:B------:R-:W-:Y:S01]  /*10bb0*/  FMUL.FTZ R77, R80, UR51 ;  /* 0x00000033504d7c20 */ /* 0x000fe20008410000 */
[----:B------:R-:W-:Y:S01]  /*10bc0*/  FMUL.FTZ R80, R83, UR51 ;  /* 0x0000003353507c20 */ /* 0x000fe20008410000 */
[----:B------:R-:W-:Y:S01]  /*10bd0*/  ULOP3.LUT UR8, UR8, 0x10000, URZ, 0xfc, !UPT ;  /* 0x0001000008087892 */ /* 0x000fe2000f8efc3f */
[----:B------:R-:W-:Y:S01]  /*10be0*/  FMUL.FTZ R83, R87, UR51 ;  /* 0x0000003357537c20 */ /* 0x000fe20008410000 */
[----:B------:R-:W-:Y:S01]  /*10bf0*/  R2UR UR18, R14 ;  /* 0x000000000e1272ca */ /* 0x000fe200000e0000 */
[----:B------:R-:W-:Y:S01]  /*10c00*/  VIADD R14, R10, 0xc0 ;  /* 0x000000c00a0e7836 */ /* 0x000fe20000000000 */
[----:B------:R-:W-:Y:S01]  /*10c10*/  UIADD3 UR12, UR8, 0x2, URZ ;  /* 0x00000002080c7890 */ /* 0x000fe2000fffe03f */
[----:B------:R-:W1:Y:S01]  /*10c20*/  MUFU.TANH R21, R21 ;  /* 0x0000001500157308 */ /* 0x000e620000002400 */
[----:B------:R-:W-:Y:S02]  /*10c30*/  UIADD3 UR16, UR8, 0x4, URZ ;  /* 0x0000000408107890 */ /* 0x000fe4000fffe03f */
[----:B------:R-:W-:Y:S01]  /*10c40*/  R2UR UR22, R14 ;  /* 0x000000000e1672ca */ /* 0x000fe200000e0000 */
[----:B------:R-:W-:Y:S01]  /*10c50*/  HGMMA.64x96x16.F32.BF16 R88, gdesc[UR8].tnspB, R88, gsb0 ;  /* 0x41600000085879f0 */ /* 0x000fe20008001858 */
[----:B------:R-:W-:Y:S01]  /*10c60*/  UIADD3 UR20, UR8, 0x6, URZ ;  /* 0x0000000608147890 */ /* 0x000fe2000fffe03f */
[----:B------:R-:W-:Y:S01]  /*10c70*/  VIADD R14, R10, 0x100 ;  /* 0x000001000a0e7836 */ /* 0x000fe20000000000 */
[----:B------:R-:W-:Y:S01]  /*10c80*/  UIADD3 UR24, UR8, 0x600, URZ ;  /* 0x0000060008187890 */ /* 0x000fe2000fffe03f */
[----:B------:R-:W-:Y:S01]  /*10c90*/  R2UR UR11, R11 ;  /* 0x000000000b0b72ca */ /* 0x000fe200000e0000 */
[----:B------:R-:W-:Y:S01]  /*10ca0*/  UIADD3 UR28, UR8, 0x602, URZ ;  /* 0x00000602081c7890 */ /* 0x000fe2000fffe03f */
[----:B------:R-:W-:Y:S01]  /*10cb0*/  FMUL.FTZ R11, R25, UR51 ;  /* 0x00000033190b7c20 */ /* 0x000fe20008410000 */
[----:B------:R-:W-:Y:S01]  /*10cc0*/  R2UR UR26, R14 ;  /* 0x000000000e1a72ca */ /* 0x000fe200000e0000 */
[----:B------:R-:W-:Y:S01]  /*10cd0*/  VIADD R14, R10, 0x140 ;  /* 0x000001400a0e7836 */ /* 0x000fe20000000000 */
[----:B------:R-:W-:Y:S01]  /*10ce0*/  UIADD3 UR32, UR8, 0x604, URZ ;  /* 0x0000060408207890 */ /* 0x000fe2000fffe03f */
[----:B------:R-:W-:Y:S01]  /*10cf0*/  FMUL.FTZ R25, R30, UR51 ;  /* 0x000000331e197c20 */ /* 0x000fe20008410000 */
[----:B------:R-:W-:Y:S01]  /*10d00*/  UIADD3 UR8, UR8, 0x606, URZ ;  /* 0x0000060608087890 */ /* 0x000fe2000fffe03f */
[----:B------:R-:W-:Y:S01]  /*10d10*/  FMUL.FTZ R30, R35, UR51 ;  /* 0x00000033231e7c20 */ /* 0x000fe20008410000 */
[----:B------:R-:W-:Y:S01]  /*10d20*/  R2UR UR30, R14 ;  /* 0x000000000e1e72ca */ /* 0x000fe200000e0000 */
[C---:B------:R-:W-:Y:S01]  /*10d30*/  VIADD R14, R10.reuse, 0x180 ;  /* 0x000001800a0e7836 */ /* 0x040fe20000000000 */
[----:B------:R-:W-:Y:S01]  /*10d40*/  UMOV UR9, 0x40000040 ;  /* 0x4000004000097882 */ /* 0x000fe20000000000 */
[----:B------:R-:W-:-:S02]  /*10d50*/  VIADD R10, R10, 0x1c0 ;  /* 0x000001c00a0a7836 */ /* 0x000fc40000000000 */
[----:B------:R-:W-:Y:S01]  /*10d60*/  FMUL.FTZ R35, R40, UR51 ;  /* 0x0000003328237c20 */ /* 0x000fe20008410000 */
        /* <DEDUP_REMOVED lines=13> */
[----:B------:R-:W-:-:S02]  /*10e40*/  VIADD R50, R143, 0x9 ;  /* 0x000000098f327836 */ /* 0x000fc40000000000 */
[----:B------:R-:W-:Y:S01]  /*10e50*/  FMUL.FTZ R60, R63, UR51 ;  /* 0x000000333f3c7c20 */ /* 0x000fe20008410000 */
[----:B------:R-:W-:Y:S01]  /*10e60*/  FMUL.FTZ R63, R66, UR51 ;  /* 0x00000033423f7c20 */ /* 0x000fe20008410000 */
[----:B------:R-:W-:Y:S01]  /*10e70*/  FMUL.FTZ R66, R69, UR51 ;  /* 0x0000003345427c20 */ /* 0x000fe20008410000 */
[----:B------:R-:W-:Y:S01]  /*10e80*/  FMUL.FTZ R14, R26, UR51 ;  /* 0x000000331a0e7c20 */ /* 0x000fe20008410000 */
[----:B------:R-:W-:Y:S01]  /*10e90*/  FMUL.FTZ R69, R72, UR51 ;  /* 0x0000003348457c20 */ /* 0x000fe20008410000 */
[----:B------:R-:W-:Y:S01]  /*10ea0*/  FMUL.FTZ R26, R31, UR51 ;  /* 0x000000331f1a7c20 */ /* 0x000fe20008410000 */
[----:B------:R-:W-:Y:S01]  /*10eb0*/  FMUL.FTZ R72, R75, UR51 ;  /* 0x000000334b487c20 */ /* 0x000fe20008410000 */
[----:B------:R-:W-:Y:S01]  /*10ec0*/  SEL R50, R50, 0x9, !P3 ;  /* 0x0000000932327807 */ /* 0x000fe20005800000 */
[----:B------:R-:W-:Y:S01]  /*10ed0*/  FMUL.FTZ R31, R36, UR51 ;  /* 0x00000033241f7c20 */ /* 0x000fe20008410000 */
[----:B------:R-:W-:Y:S01]  /*10ee0*/  FMUL.FTZ R75, R78, UR51 ;  /* 0x000000334e4b7c20 */ /* 0x000fe20008410000 */
[----:B------:R-:W-:Y:S01]  /*10ef0*/  FMUL.FTZ R36, R41, UR51 ;  /* 0x0000003329247c20 */ /* 0x000fe20008410000 */
[----:B------:R-:W-:Y:S01]  /*10f00*/  FMUL.FTZ R78, R81, UR51 ;  /* 0x00000033514e7c20 */ /* 0x000fe20008410000 */
[----:B------:R-:W-:Y:S01]  /*10f10*/  FMUL.FTZ R41, R46, UR51 ;  /* 0x000000332e297c20 */ /* 0x000fe20008410000 */
[----:B------:R-:W-:-:S02]  /*10f20*/  IMAD.SHL.U32 R81, R0, 0x80, RZ ;  /* 0x0000008000517824 */ /* 0x000fc400078e00ff */
[----:B------:R-:W-:Y:S01]  /*10f30*/  FMUL.FTZ R46, R51, UR51 ;  /* 0x00000033332e7c20 */ /* 0x000fe20008410000 */
[----:B------:R-:W-:Y:S01]  /*10f40*/  PLOP3.LUT P3, PT, PT, PT, UP0, 0x40, 0x0 ;  /* 0x000000000000781c */ /* 0x000fe20003f6e808 */
[----:B------:R-:W2:Y:S01]  /*10f50*/  MUFU.TANH R10, R10 ;  /* 0x0000000a000a7308 */ /* 0x000ea20000002400 */
[----:B------:R-:W-:-:S04]  /*10f60*/  IADD3 R143, -R137, 0x1, -R81 ;  /* 0x00000001898f7810 */ /* 0x000fc80007ffe951 */
[----:B------:R-:W-:-:S03]  /*10f70*/  IADD3 R143, -R138, R143, R139 ;  /* 0x0000008f8a8f7210 */ /* 0x000fc60007ffe18b */
[----:B------:R-:W3:Y:S02]  /*10f80*/  MUFU.TANH R11, R11 ;  /* 0x0000000b000b7308 */ /* 0x000ee40000002400 */
[C---:B------:R-:W-:Y:S02]  /*10f90*/  VIADD R144, R143.reuse, UR50 ;  /* 0x000000328f907c36 */ /* 0x040fe40008000000 */
[----:B------:R-:W-:Y:S02]  /*10fa0*/  VIADD R143, R143, UR52 ;  /* 0x000000348f8f7c36 */ /* 0x000fe40008000000 */
[C---:B0-----:R-:W-:Y:S02]  /*10fb0*/  IMAD.IADD R87, R145.reuse, 0x1, R144 ;  /* 0x0000000191577824 */ /* 0x041fe400078e0290 */
[----:B------:R-:W0:Y:S01]  /*10fc0*/  MUFU.TANH R14, R14 ;  /* 0x0000000e000e7308 */ /* 0x000e220000002400 */
[----:B------:R-:W-:-:S07]  /*10fd0*/  IMAD.IADD R86, R145, 0x1, R143 ;  /* 0x0000000191567824 */ /* 0x000fce00078e028f */
        /* <DEDUP_REMOVED lines=63> */
[----:B------:R5:W-:Y:S06]  /*113d0*/  BAR.ARV R50, 0x100 ;  /* 0x000400320000751d */ /* 0x000bec0000002000 */
[----:B-----5:R-:W-:-:S04]  /*113e0*/  @!P1 IMAD R50, R20, 0x8, R2 ;  /* 0x0000000814329824 */ /* 0x020fc800078e0202 */
[----:B------:R-:W-:-:S05]  /*113f0*/  @!P1 VIADD R50, R50, 0x2d840 ;  /* 0x0002d84032329836 */ /* 0x000fca0000000000 */
[----:B------:R-:W-:-:S04]  /*11400*/  @!P1 PRMT R50, RZ, 0x654, R50 ;  /* 0x00000654ff329816 */ /* 0x000fc80000000032 */
[----:B------:R0:W-:Y:S01]  /*11410*/  @!P1 SYNCS.ARRIVE.TRANS64.RED.A1T0 RZ, [R50+URZ], RZ ;  /* 0x000000ff32ff99a7 */ /* 0x0001e2000810043f */
[----:B-1234-:R-:W-:Y:S05]  /*11420*/  @P3 BRA `(.L_x_10875) ;  /* 0x0000000000583947 */ /* 0x01efea0003800000 */
[----:B------:R-:W-:Y:S01]  /*11430*/  IADD3 R145, -R138, R139, R145 ;  /* 0x0000008b8a917210 */ /* 0x000fe20007ffe191 */
[----:B------:R-:W-:Y:S03]  /*11440*/  BSSY B0, `(.L_x_10876) ;  /* 0x0000010000007945 */ /* 0x000fe60003800000 */
[----:B------:R-:W-:-:S13]  /*11450*/  ISETP.GT.AND P3, PT, R145, -0x1, PT ;  /* 0xffffffff9100780c */ /* 0x000fda0003f64270 */
[----:B------:R-:W-:Y:S05]  /*11460*/  @P3 BRA `(.L_x_10877) ;  /* 0x0000000000203947 */ /* 0x000fea0003800000 */
[----:B------:R-:W-:Y:S01]  /*11470*/  IMAD.U32 R155, RZ, RZ, UR42 ;  /* 0x0000002aff9b7e24 */ /* 0x000fe2000f8e00ff */
[----:B------:R-:W-:-:S04]  /*11480*/  LOP3.LUT R145, RZ, R145, RZ, 0x33, !PT ;  /* 0x00000091ff917212 */ /* 0x000fc800078e33ff */
[----:B------:R-:W-:-:S13]  /*11490*/  ISETP.NE.AND P3, PT, R155, 0x1, PT ;  /* 0x000000019b00780c */ /* 0x000fda0003f65270 */
[----:B0-----:R-:W0:Y:S02]  /*114a0*/  @P3 LDC.64 R50, c[0x0][0x9e8] ;  /* 0x00027a00ff323b82 */ /* 0x001e240000000a00 */
[----:B0-----:R-:W-:-:S05]  /*114b0*/  @P3 IMAD.HI.U32 R50, R145, R50, RZ ;  /* 0x0000003291323227 */ /* 0x001fca00078e00ff */
[----:B------:R-:W-:-:S04]  /*114c0*/  @P3 SHF.R.U32.HI R145, RZ, R51, R50 ;  /* 0x00000033ff913219 */ /* 0x000fc80000011632 */
[----:B------:R-:W-:Y:S01]  /*114d0*/  LOP3.LUT R145, RZ, R145, RZ, 0x33, !PT ;  /* 0x00000091ff917212 */ /* 0x000fe200078e33ff */
[----:B------:R-:W-:Y:S06]  /*114e0*/  BRA `(.L_x_10878) ;  /* 0x0000000000147947 */ /* 0x000fec0003800000 */
.L_x_10877:
[----:B------:R-:W-:-:S05]  /*114f0*/  IMAD.U32 R155, RZ, RZ, UR42 ;  /* 0x0000002aff9b7e24 */ /* 0x000fca000f8e00ff */
[----:B------:R-:W-:-:S13]  /*11500*/  ISETP.NE.AND P3, PT, R155, 0x1, PT ;  /* 0x000000019b00780c */ /* 0x000fda0003f65270 */
[----:B0-----:R-:W0:Y:S02]  /*11510*/  @P3 LDC.64 R50, c[0x0][0x9e8] ;  /* 0x00027a00ff323b82 */ /* 0x001e240000000a00 */
[----:B0-----:R-:W-:-:S05]  /*11520*/  @P3 IMAD.HI.U32 R50, R145, R50, RZ ;  /* 0x0000003291323227 */ /* 0x001fca00078e00ff */
[----:B------:R-:W-:-:S07]  /*11530*/  @P3 SHF.R.U32.HI R145, RZ, R51, R50 ;  /* 0x00000033ff913219 */ /* 0x000fce0000011632 */
.L_x_10878:
[----:B------:R-:W-:Y:S05]  /*11540*/  BSYNC B0 ;  /* 0x0000000000007941 */ /* 0x000fea0003800000 */
.L_x_10876:
[----:B------:R-:W-:-:S04]  /*11550*/  IMAD R145, R145, R155, -R81 ;  /* 0x0000009b91917224 */ /* 0x000fc800078e0a51 */
[----:B------:R-:W-:-:S05]  /*11560*/  IMAD.IADD R145, R145, 0x1, -R137 ;  /* 0x0000000191917824 */ /* 0x000fca00078e0a89 */
[----:B------:R-:W-:Y:S02]  /*11570*/  VIMNMX R86, R86, R145, !PT ;  /* 0x0000009156567248 */ /* 0x000fe40007fe0100 */
[----:B------:R-:W-:-:S07]  /*11580*/  VIADDMNMX R87, R145, R155, R87, PT ;  /* 0x0000009b91577246 */ /* 0x000fce0003800157 */
.L_x_10875:
[----:B------:R-:W-:Y:S01]  /*11590*/  ISETP.GT.AND P3, PT, R0, -0x1, PT ;  /* 0xffffffff0000780c */ /* 0x000fe20003f64270 */
[----:B------:R-:W1:Y:S03]  /*115a0*/  SHFL.IDX PT, R19, R19, 0x1, 0x1c1f ;  /* 0x003c1f0013137f89 */ /* 0x000e6600000e0000 */
[C---:B------:R-:W-:Y:S02]  /*115b0*/  ISETP.GT.AND P4, PT, R86.reuse, RZ, P3 ;  /* 0x000000ff5600720c */ /* 0x040fe40001f84270 */
[----:B------:R-:W-:Y:S02]  /*115c0*/  ISETP.GT.AND P5, PT, R86, 0x1, P3 ;  /* 0x000000015600780c */ /* 0x000fe40001fa4270 */
[C---:B------:R-:W-:Y:S02]  /*115d0*/  ISETP.LT.OR P4, PT, R87.reuse, 0x1, P4 ;  /* 0x000000015700780c */ /* 0x040fe40002781670 */
[----:B------:R-:W-:-:S02]  /*115e0*/  ISETP.LT.OR P5, PT, R87, 0x2, P5 ;  /* 0x000000025700780c */ /* 0x000fc40002fa1670 */
[----:B0-----:R-:W-:Y:S02]  /*115f0*/  FSEL R50, R10, -INF , !P4 ;  /* 0xff8000000a327808 */ /* 0x001fe40006000000 */
[C---:B------:R-:W-:Y:S02]  /*11600*/  ISETP.GT.AND P4, PT, R86.reuse, 0x8, P3 ;  /* 0x000000085600780c */ /* 0x040fe40001f84270 */
[----:B------:R-:W-:Y:S02]  /*11610*/  FSEL R51, R11, -INF , !P5 ;  /* 0xff8000000b337808 */ /* 0x000fe40006800000 */
[----:B------:R-:W-:Y:S02]  /*11620*/  ISETP.LT.OR P4, PT, R87, 0x9, P4 ;  /* 0x000000095700780c */ /* 0x000fe40002781670 */
[----:B------:R-:W-:Y:S02]  /*11630*/  ISETP.GT.AND P5, PT, R86, 0x9, P3 ;  /* 0x000000095600780c */ /* 0x000fe40001fa4270 */
[----:B------:R-:W-:-:S02]  /*11640*/  FSEL R21, R21, -INF , !P4 ;  /* 0xff80000015157808 */ /* 0x000fc40006000000 */
[----:B------:R-:W-:Y:S01]  /*11650*/  ISETP.GT.AND P4, PT, R86, 0x10, P3 ;  /* 0x000000105600780c */ /* 0x000fe20001f84270 */
[--C-:B-1----:R-:W-:Y:S01]  /*11660*/  IMAD.IADD R144, R144, 0x1, R19.reuse ;  /* 0x0000000190907824 */ /* 0x102fe200078e0213 */
[----:B------:R-:W-:Y:S01]  /*11670*/  ISETP.LT.OR P5, PT, R87, 0xa, P5 ;  /* 0x0000000a5700780c */ /* 0x000fe20002fa1670 */
[----:B------:R-:W-:Y:S01]  /*11680*/  IMAD.IADD R143, R143, 0x1, R19 ;  /* 0x000000018f8f7824 */ /* 0x000fe200078e0213 */
[----:B------:R-:W-:Y:S02]  /*11690*/  ISETP.LT.OR P4, PT, R87, 0x11, P4 ;  /* 0x000000115700780c */ /* 0x000fe40002781670 */
[----:B------:R-:W-:Y:S02]  /*116a0*/  FSEL R24, R24, -INF , !P5 ;  /* 0xff80000018187808 */ /* 0x000fe40006800000 */
[----:B------:R-:W-:Y:S02]  /*116b0*/  FSEL R27, R27, -INF , !P4 ;  /* 0xff8000001b1b7808 */ /* 0x000fe40006000000 */
[----:B------:R-:W-:-:S02]  /*116c0*/  ISETP.GT.AND P4, PT, R86, 0x18, P3 ;  /* 0x000000185600780c */ /* 0x000fc40001f84270 */
[C---:B------:R-:W-:Y:S02]  /*116d0*/  ISETP.GT.AND P5, PT, R86.reuse, 0x11, P3 ;  /* 0x000000115600780c */ /* 0x040fe40001fa4270 */
[C---:B------:R-:W-:Y:S02]  /*116e0*/  ISETP.LT.OR P4, PT, R87.reuse, 0x19, P4 ;  /* 0x000000195700780c */ /* 0x040fe40002781670 */
[----:B------:R-:W-:Y:S02]  /*116f0*/  ISETP.LT.OR P5, PT, R87, 0x12, P5 ;  /* 0x000000125700780c */ /* 0x000fe40002fa1670 */
[----:B------:R-:W-:Y:S02]  /*11700*/  FSEL R31, R31, -INF , !P4 ;  /* 0xff8000001f1f7808 */ /* 0x000fe40006000000 */
[----:B------:R-:W-:Y:S02]  /*11710*/  ISETP.GT.AND P4, PT, R86, 0x20, P3 ;  /* 0x000000205600780c */ /* 0x000fe40001f84270 */
[----:B------:R-:W-:-:S02]  /*11720*/  FSEL R28, R28, -INF , !P5 ;  /* 0xff8000001c1c7808 */ /* 0x000fc40006800000 */
[----:B------:R-:W-:Y:S02]  /*11730*/  ISETP.LT.OR P4, PT, R87, 0x21, P4 ;  /* 0x000000215700780c */ /* 0x000fe40002781670 */
        /* <DEDUP_REMOVED lines=66> */
[----:B------:R-:W-:Y:S02]  /*11b60*/  ISETP.GT.AND P5, PT, R86, 0x71, P3 ;  /* 0x000000715600780c */ /* 0x000fe40001fa4270 */
[----:B------:R-:W-:Y:S02]  /*11b70*/  FSEL R84, R84, -INF , !P4 ;  /* 0xff80000054547808 */ /* 0x000fe40006000000 */
[----:B------:R-:W-:Y:S02]  /*11b80*/  PLOP3.LUT P4, PT, PT, PT, UP0, 0x40, 0x0 ;  /* 0x000000000000781c */ /* 0x000fe40003f8e808 */
[----:B------:R-:W-:-:S04]  /*11b90*/  ISETP.LT.OR P5, PT, R87, 0x72, P5 ;  /* 0x000000725700780c */ /* 0x000fc80002fa1670 */
[----:B------:R-:W-:Y:S02]  /*11ba0*/  FSEL R78, R78, -INF , !P5 ;  /* 0xff8000004e4e7808 */ /* 0x000fe40006800000 */
[----:B------:R-:W-:-:S04]  /*11bb0*/  ISETP.GT.AND P5, PT, R86, 0x79, P3 ;  /* 0x000000795600780c */ /* 0x000fc80001fa4270 */
[----:B------:R-:W-:-:S04]  /*11bc0*/  ISETP.LT.OR P5, PT, R87, 0x7a, P5 ;  /* 0x0000007a5700780c */ /* 0x000fc80002fa1670 */
[----:B------:R-:W-:Y:S01]  /*11bd0*/  FSEL R85, R85, -INF , !P5 ;  /* 0xff80000055557808 */ /* 0x000fe20006800000 */
[----:B------:R-:W-:Y:S08]  /*11be0*/  @P4 BRA `(.L_x_10879) ;  /* 0x0000000000584947 */ /* 0x000ff00003800000 */
        /* <DEDUP_REMOVED lines=12> */
.L_x_10881:
[----:B------:R-:W-:-:S05]  /*11cb0*/  IMAD.U32 R86, RZ, RZ, UR42 ;  /* 0x0000002aff567e24 */ /* 0x000fca000f8e00ff */
[----:B------:R-:W-:-:S13]  /*11cc0*/  ISETP.NE.AND P4, PT, R86, 0x1, PT ;  /* 0x000000015600780c */ /* 0x000fda0003f85270 */
[----:B------:R-:W0:Y:S02]  /*11cd0*/  @P4 LDC.64 R10, c[0x0][0x9e8] ;  /* 0x00027a00ff0a4b82 */ /* 0x000e240000000a00 */
[----:B0-----:R-:W-:-:S05]  /*11ce0*/  @P4 IMAD.HI.U32 R10, R19, R10, RZ ;  /* 0x0000000a130a4227 */ /* 0x001fca00078e00ff */
[----:B------:R-:W-:-:S07]  /*11cf0*/  @P4 SHF.R.U32.HI R19, RZ, R11, R10 ;  /* 0x0000000bff134219 */ /* 0x000fce000001160a */
.L_x_10882:
[----:B------:R-:W-:Y:S05]  /*11d00*/  BSYNC B0 ;  /* 0x0000000000007941 */ /* 0x000fea0003800000 */
.L_x_10880:
[----:B------:R-:W-:-:S04]  /*11d10*/  IMAD R19, R19, R86, -R81 ;  /* 0x0000005613137224 */ /* 0x000fc800078e0a51 */
[----:B------:R-:W-:-:S05]  /*11d20*/  IMAD.IADD R19, R19, 0x1, -R137 ;  /* 0x0000000113137824 */ /* 0x000fca00078e0a89 */
[----:B------:R-:W-:Y:S02]  /*11d30*/  VIMNMX R143, R143, R19, !PT ;  /* 0x000000138f8f7248 */ /* 0x000fe40007fe0100 */
[----:B------:R-:W-:-:S07]  /*11d40*/  VIADDMNMX R144, R19, R86, R144, PT ;  /* 0x0000005613907246 */ /* 0x000fce0003800190 */
.L_x_10879:
[----:B------:R-:W-:Y:S01]  /*11d50*/  @!P1 IMAD R10, R16, 0x8, R2 ;  /* 0x00000008100a9824 */ /* 0x000fe200078e0202 */
[----:B------:R-:W2:Y:S01]  /*11d60*/  LDL R86, [R1+0x20] ;  /* 0x0000200001567983 */ /* 0x000ea20000100800 */
[----:B------:R-:W-:Y:S02]  /*11d70*/  UMOV UR39, UR7 ;  /* 0x0000000700277c82 */ /* 0x000fe40008000000 */
[----:B------:R-:W-:-:S05]  /*11d80*/  @!P1 VIADD R10, R10, 0x2d860 ;  /* 0x0002d8600a0a9836 */ /* 0x000fca0000000000 */
[----:B------:R-:W-:-:S04]  /*11d90*/  @!P1 PRMT R10, RZ, 0x654, R10 ;  /* 0x00000654ff0a9816 */ /* 0x000fc8000000000a */
[----:B------:R0:W-:Y:S02]  /*11da0*/  @!P1 SYNCS.ARRIVE.TRANS64.RED.A1T0 RZ, [R10+URZ], RZ ;  /* 0x000000ff0aff99a7 */ /* 0x0001e4000810043f */
[----:B0-----:R-:W-:-:S04]  /*11db0*/  FMNMX.FTZ R10, R50, R12, !PT ;  /* 0x0000000c320a7209 */ /* 0x001fc80007810000 */
        /* <DEDUP_REMOVED lines=34> */
[----:B0-----:R-:W-:-:S04]  /*11fe0*/  FMNMX.FTZ R10, R10, R11, !PT ;  /* 0x0000000b0a0a7209 */ /* 0x001fc80007810000 */
[----:B------:R-:W-:-:S04]  /*11ff0*/  FSETP.NEU.FTZ.AND P4, PT, R10, -INF , PT ;  /* 0xff8000000a00780b */ /* 0x000fc80003f9d000 */
[----:B------:R-:W-:-:S05]  /*12000*/  FSEL R11, R10, RZ, P4 ;  /* 0x000000ff0a0b7208 */ /* 0x000fca0002000000 */
[----:B------:R-:W-:Y:S01]  /*12010*/  FADD.FTZ R12, -R11, R12 ;  /* 0x0000000c0b0c7221 */ /* 0x000fe20000010100 */
[----:B------:R-:W-:-:S03]  /*12020*/  FMUL.FTZ R11, R10, UR39 ;  /* 0x000000270a0b7c20 */ /* 0x000fc60008410000 */
[----:B------:R-:W-:Y:S02]  /*12030*/  FMUL.FTZ R12, R12, UR39 ;  /* 0x000000270c0c7c20 */ /* 0x000fe40008410000 */
[----:B------:R-:W-:Y:S02]  /*12040*/  FSEL R11, R11, RZ, P4 ;  /* 0x000000ff0b0b7208 */ /* 0x000fe40002000000 */
[----:B------:R-:W-:Y:S02]  /*12050*/  ISETP.GT.AND P4, PT, R143, 0x1, P3 ;  /* 0x000000018f00780c */ /* 0x000fe40001f84270 */
[----:B------:R-:W-:Y:S01]  /*12060*/  MUFU.EX2 R12, R12 ;  /* 0x0000000c000c7308 */ /* 0x000fe20000000800 */
[--C-:B------:R-:W-:Y:S01]  /*12070*/  FFMA.FTZ R50, R50, UR39, -R11.reuse ;  /* 0x0000002732327c23 */ /* 0x100fe2000801080b */
[----:B------:R-:W-:Y:S01]  /*12080*/  ISETP.LT.OR P5, PT, R144, 0x2, P4 ;  /* 0x000000029000780c */ /* 0x000fe200027a1670 */
[--C-:B------:R-:W-:Y:S01]  /*12090*/  FFMA.FTZ R51, R51, UR39, -R11.reuse ;  /* 0x0000002733337c23 */ /* 0x100fe2000801080b */
        /* <DEDUP_REMOVED lines=40> */
[----:B------:R-:W0:Y:S01]  /*12320*/  MUFU.EX2 R32, R50 ;  /* 0x0000003200207308 */ /* 0x000e220000000800 */
[----:B------:R-:W-:-:S02]  /*12330*/  ISETP.GT.AND P5, PT, R143, 0x21, P3 ;  /* 0x000000218f00780c */ /* 0x000fc40001fa4270 */
[C---:B------:R-:W-:Y:S02]  /*12340*/  ISETP.GT.AND P4, PT, R143.reuse, 0x8, P3 ;  /* 0x000000088f00780c */ /* 0x040fe40001f84270 */
[C---:B------:R-:W-:Y:S02]  /*12350*/  ISETP.LT.OR P5, PT, R144.reuse, 0x22, P5 ;  /* 0x000000229000780c */ /* 0x040fe40002fa1670 */
[----:B------:R-:W-:Y:S01]  /*12360*/  ISETP.LT.OR P4, PT, R144, 0x9, P4 ;  /* 0x000000099000780c */ /* 0x000fe20002781670 */
[----:B------:R-:W1:Y:S01]  /*12370*/  MUFU.EX2 R51, R51 ;  /* 0x0000003300337308 */ /* 0x000e620000000800 */
[----:B------:R-:W-:Y:S02]  /*12380*/  FSEL R38, R38, -INF , !P5 ;  /* 0xff80000026267808 */ /* 0x000fe40006800000 */
[----:B------:R-:W-:Y:S02]  /*12390*/  ISETP.GT.AND P5, PT, R143, 0x29, P3 ;  /* 0x000000298f00780c */ /* 0x000fe40001fa4270 */
[----:B------:R-:W-:-:S02]  /*123a0*/  FSEL R25, R25, -INF , !P4 ;  /* 0xff80000019197808 */ /* 0x000fc40006000000 */
[----:B------:R-:W-:Y:S01]  /*123b0*/  ISETP.LT.OR P5, PT, R144, 0x2a, P5 ;  /* 0x0000002a9000780c */ /* 0x000fe20002fa1670 */
[----:B------:R-:W-:Y:S01]  /*123c0*/  MUFU.EX2 R24, R24 ;  /* 0x0000001800187308 */ /* 0x000fe20000000800 */
[C---:B------:R-:W-:Y:S01]  /*123d0*/  ISETP.GT.AND P4, PT, R143.reuse, 0x10, P3 ;  /* 0x000000108f00780c */ /* 0x040fe20001f84270 */
[----:B0-----:R-:W-:Y:S01]  /*123e0*/  FFMA.FTZ R4, R12, R4, R32 ;  /* 0x000000040c047223 */ /* 0x001fe20000010020 */
[----:B------:R-:W-:Y:S02]  /*123f0*/  FSEL R42, R42, -INF , !P5 ;  /* 0xff8000002a2a7808 */ /* 0x000fe40006800000 */
[----:B------:R-:W-:Y:S02]  /*12400*/  ISETP.GT.AND P5, PT, R143, 0x31, P3 ;  /* 0x000000318f00780c */ /* 0x000fe40001fa4270 */
[C---:B------:R-:W-:Y:S01]  /*12410*/  ISETP.LT.OR P4, PT, R144.reuse, 0x11, P4 ;  /* 0x000000119000780c */ /* 0x040fe20002781670 */
[----:B------:R-:W-:Y:S01]  /*12420*/  MUFU.EX2 R27, R27 ;  /* 0x0000001b001b7308 */ /* 0x000fe20000000800 */
[----:B------:R-:W-:Y:S01]  /*12430*/  ISETP.LT.OR P5, PT, R144, 0x32, P5 ;  /* 0x000000329000780c */ /* 0x000fe20002fa1670 */
[----:B-1----:R-:W-:Y:S01]  /*12440*/  FADD.FTZ R4, R51, R4 ;  /* 0x0000000433047221 */ /* 0x002fe20000010000 */
[----:B------:R-:W-:-:S02]  /*12450*/  FSEL R29, R29, -INF , !P4 ;  /* 0xff8000001d1d7808 */ /* 0x000fc40006000000 */
[----:B------:R-:W-:Y:S02]  /*12460*/  FSEL R46, R46, -INF , !P5 ;  /* 0xff8000002e2e7808 */ /* 0x000fe40006800000 */
[C---:B------:R-:W-:Y:S01]  /*12470*/  ISETP.GT.AND P5, PT, R143.reuse, 0x39, P3 ;  /* 0x000000398f00780c */ /* 0x040fe20001fa4270 */
[----:B------:R-:W-:Y:S01]  /*12480*/  MUFU.EX2 R28, R28 ;  /* 0x0000001c001c7308 */ /* 0x000fe20000000800 */
[C---:B------:R-:W-:Y:S02]  /*12490*/  ISETP.GT.AND P4, PT, R143.reuse, 0x18, P3 ;  /* 0x000000188f00780c */ /* 0x040fe40001f84270 */
[C---:B------:R-:W-:Y:S02]  /*124a0*/  ISETP.LT.OR P5, PT, R144.reuse, 0x3a, P5 ;  /* 0x0000003a9000780c */ /* 0x040fe40002fa1670 */
[----:B------:R-:W-:Y:S02]  /*124b0*/  ISETP.LT.OR P4, PT, R144, 0x19, P4 ;  /* 0x000000199000780c */ /* 0x000fe40002781670 */
[----:B------:R-:W-:Y:S01]  /*124c0*/  FSEL R52, R52, -INF , !P5 ;  /* 0xff80000034347808 */ /* 0x000fe20006800000 */
[----:B------:R-:W-:Y:S01]  /*124d0*/  MUFU.EX2 R31, R31 ;  /* 0x0000001f001f7308 */ /* 0x000fe20000000800 */
[----:B------:R-:W-:-:S02]  /*124e0*/  ISETP.GT.AND P5, PT, R143, 0x41, P3 ;  /* 0x000000418f00780c */ /* 0x000fc40001fa4270 */
[----:B------:R-:W-:Y:S02]  /*124f0*/  FSEL R81, R33, -INF , !P4 ;  /* 0xff80000021517808 */ /* 0x000fe40006000000 */
[----:B------:R-:W-:Y:S02]  /*12500*/  ISETP.LT.OR P5, PT, R144, 0x42, P5 ;  /* 0x000000429000780c */ /* 0x000fe40002fa1670 */
[C---:B------:R-:W-:Y:S01]  /*12510*/  ISETP.GT.AND P4, PT, R143.reuse, 0x20, P3 ;  /* 0x000000208f00780c */ /* 0x040fe20001f84270 */
[----:B------:R-:W-:Y:S01]  /*12520*/  MUFU.EX2 R16, R16 ;  /* 0x0000001000107308 */ /* 0x000fe20000000800 */
[----:B------:R-:W-:Y:S02]  /*12530*/  FSEL R56, R56, -INF , !P5 ;  /* 0xff80000038387808 */ /* 0x000fe40006800000 */
[----:B------:R-:W-:Y:S02]  /*12540*/  ISETP.GT.AND P5, PT, R143, 0x49, P3 ;  /* 0x000000498f00780c */ /* 0x000fe40001fa4270 */
[----:B------:R-:W-:-:S02]  /*12550*/  ISETP.LT.OR P4, PT, R144, 0x21, P4 ;  /* 0x000000219000780c */ /* 0x000fc40002781670 */
[----:B------:R-:W-:Y:S01]  /*12560*/  ISETP.LT.OR P5, PT, R144, 0x4a, P5 ;  /* 0x0000004a9000780c */ /* 0x000fe20002fa1670 */
[----:B------:R-:W-:Y:S01]  /*12570*/  MUFU.EX2 R19, R19 ;  /* 0x0000001300137308 */ /* 0x000fe20000000800 */
[----:B------:R-:W-:Y:S02]  /*12580*/  FSEL R37, R37, -INF , !P4 ;  /* 0xff80000025257808 */ /* 0x000fe40006000000 */
[----:B------:R-:W-:Y:S02]  /*12590*/  FSEL R60, R60, -INF , !P5 ;  /* 0xff8000003c3c7808 */ /* 0x000fe40006800000 */
[C---:B------:R-:W-:Y:S02]  /*125a0*/  ISETP.GT.AND P5, PT, R143.reuse, 0x51, P3 ;  /* 0x000000518f00780c */ /* 0x040fe40001fa4270 */
[----:B------:R-:W-:Y:S01]  /*125b0*/  ISETP.GT.AND P4, PT, R143, 0x28, P3 ;  /* 0x000000288f00780c */ /* 0x000fe20001f84270 */
[----:B------:R-:W-:Y:S01]  /*125c0*/  MUFU.EX2 R36, R36 ;  /* 0x0000002400247308 */ /* 0x000fe20000000800 */
[----:B------:R-:W-:-:S02]  /*125d0*/  ISETP.LT.OR P5, PT, R144, 0x52, P5 ;  /* 0x000000529000780c */ /* 0x000fc40002fa1670 */
[----:B------:R-:W-:Y:S02]  /*125e0*/  ISETP.LT.OR P4, PT, R144, 0x29, P4 ;  /* 0x000000299000780c */ /* 0x000fe40002781670 */
[----:B------:R-:W-:Y:S02]  /*125f0*/  FSEL R64, R64, -INF , !P5 ;  /* 0xff80000040407808 */ /* 0x000fe40006800000 */
[----:B------:R-:W-:Y:S01]  /*12600*/  ISETP.GT.AND P5, PT, R143, 0x59, P3 ;  /* 0x000000598f00780c */ /* 0x000fe20001fa4270 */
[----:B------:R-:W-:Y:S01]  /*12610*/  MUFU.EX2 R39, R39 ;  /* 0x0000002700277308 */ /* 0x000fe20000000800 */
[----:B------:R-:W-:Y:S02]  /*12620*/  FSEL R41, R41, -INF , !P4 ;  /* 0xff80000029297808 */ /* 0x000fe40006000000 */
[----:B------:R-:W-:Y:S02]  /*12630*/  ISETP.LT.OR P5, PT, R144, 0x5a, P5 ;  /* 0x0000005a9000780c */ /* 0x000fe40002fa1670 */
[----:B------:R-:W-:-:S02]  /*12640*/  ISETP.GT.AND P4, PT, R143, 0x30, P3 ;  /* 0x000000308f00780c */ /* 0x000fc40001f84270 */
[----:B------:R-:W-:Y:S01]  /*12650*/  FSEL R68, R68, -INF , !P5 ;  /* 0xff80000044447808 */ /* 0x000fe20006800000 */
[----:B------:R-:W-:Y:S01]  /*12660*/  MUFU.EX2 R40, R40 ;  /* 0x0000002800287308 */ /* 0x000fe20000000800 */
[----:B------:R-:W-:Y:S02]  /*12670*/  ISETP.GT.AND P5, PT, R143, 0x61, P3 ;  /* 0x000000618f00780c */ /* 0x000fe40001fa4270 */
[C---:B------:R-:W-:Y:S02]  /*12680*/  ISETP.LT.OR P4, PT, R144.reuse, 0x31, P4 ;  /* 0x000000319000780c */ /* 0x040fe40002781670 */
[----:B------:R-:W-:Y:S02]  /*12690*/  ISETP.LT.OR P5, PT, R144, 0x62, P5 ;  /* 0x000000629000780c */ /* 0x000fe40002fa1670 */
[----:B------:R-:W-:Y:S01]  /*126a0*/  FSEL R45, R45, -INF , !P4 ;  /* 0xff8000002d2d7808 */ /* 0x000fe20006000000 */
[----:B------:R-:W-:Y:S01]  /*126b0*/  MUFU.EX2 R43, R43 ;  /* 0x0000002b002b7308 */ /* 0x000fe20000000800 */
[----:B------:R-:W-:-:S02]  /*126c0*/  FSEL R72, R72, -INF , !P5 ;  /* 0xff80000048487808 */ /* 0x000fc40006800000 */
[C---:B------:R-:W-:Y:S02]  /*126d0*/  ISETP.GT.AND P5, PT, R143.reuse, 0x69, P3 ;  /* 0x000000698f00780c */ /* 0x040fe40001fa4270 */
[C---:B------:R-:W-:Y:S02]  /*126e0*/  ISETP.GT.AND P4, PT, R143.reuse, 0x38, P3 ;  /* 0x000000388f00780c */ /* 0x040fe40001f84270 */
[C---:B------:R-:W-:Y:S01]  /*126f0*/  ISETP.LT.OR P5, PT, R144.reuse, 0x6a, P5 ;  /* 0x0000006a9000780c */ /* 0x040fe20002fa1670 */
[----:B------:R-:W-:Y:S01]  /*12700*/  MUFU.EX2 R44, R44 ;  /* 0x0000002c002c7308 */ /* 0x000fe20000000800 */
[----:B------:R-:W-:Y:S02]  /*12710*/  ISETP.LT.OR P4, PT, R144, 0x39, P4 ;  /* 0x000000399000780c */ /* 0x000fe40002781670 */
[----:B------:R-:W-:Y:S02]  /*12720*/  FSEL R76, R76, -INF , !P5 ;  /* 0xff8000004c4c7808 */ /* 0x000fe40006800000 */
[----:B------:R-:W-:-:S02]  /*12730*/  ISETP.GT.AND P5, PT, R143, RZ, P3 ;  /* 0x000000ff8f00720c */ /* 0x000fc40001fa4270 */
[----:B------:R-:W-:Y:S01]  /*12740*/  FSEL R49, R49, -INF , !P4 ;  /* 0xff80000031317808 */ /* 0x000fe20006000000 */
[----:B------:R-:W-:Y:S01]  /*12750*/  MUFU.EX2 R47, R47 ;  /* 0x0000002f002f7308 */ /* 0x000fe20000000800 */
[----:B------:R-:W-:Y:S02]  /*12760*/  ISETP.LT.OR P5, PT, R144, 0x1, P5 ;  /* 0x000000019000780c */ /* 0x000fe40002fa1670 */
[----:B------:R-:W-:Y:S02]  /*12770*/  ISETP.GT.AND P4, PT, R143, 0x40, P3 ;  /* 0x000000408f00780c */ /* 0x000fe40001f84270 */
[----:B------:R-:W-:Y:S02]  /*12780*/  FSEL R33, R14, -INF , !P5 ;  /* 0xff8000000e217808 */ /* 0x000fe40006800000 */
[----:B------:R-:W-:Y:S01]  /*12790*/  ISETP.LT.OR P4, PT, R144, 0x41, P4 ;  /* 0x000000419000780c */ /* 0x000fe20002781670 */
        /* <DEDUP_REMOVED lines=52> */
[----:B------:R-:W-:Y:S02]  /*12ae0*/  ISETP.GT.AND P5, PT, R143, 0x78, P3 ;  /* 0x000000788f00780c */ /* 0x000fe40001fa4270 */
[----:B------:R-:W-:-:S02]  /*12af0*/  FMNMX.FTZ R14, R64, R14, !PT ;  /* 0x0000000e400e7209 */ /* 0x000fc40007810000 */
[----:B------:R-:W-:Y:S01]  /*12b00*/  ISETP.LT.OR P4, PT, R144, 0x72, P4 ;  /* 0x000000729000780c */ /* 0x000fe20002781670 */
        /* <DEDUP_REMOVED lines=9> */
[----:B------:R-:W-:Y:S01]  /*12ba0*/  ISETP.LT.OR P3, PT, R144, 0x7a, P3 ;  /* 0x0000007a9000780c */ /* 0x000fe20001f61670 */
[----:B------:R-:W-:Y:S01]  /*12bb0*/  MUFU.EX2 R77, R77 ;  /* 0x0000004d004d7308 */ /* 0x000fe20000000800 */
[----:B------:R-:W-:Y:S02]  /*12bc0*/  FMNMX.FTZ R14, R75, R14, !PT ;  /* 0x0000000e4b0e7209 */ /* 0x000fe40007810000 */
[----:B------:R-:W-:Y:S02]  /*12bd0*/  FSEL R82, R82, -INF , !P5 ;  /* 0xff80000052527808 */ /* 0x000fe40006800000 */
[----:B------:R-:W-:-:S02]  /*12be0*/  FMNMX.FTZ R14, R76, R14, !PT ;  /* 0x0000000e4c0e7209 */ /* 0x000fc40007810000 */
[----:B------:R-:W-:Y:S01]  /*12bf0*/  FSEL R83, R83, -INF , !P3 ;  /* 0xff80000053537808 */ /* 0x000fe20005800000 */
[----:B------:R-:W-:Y:S01]  /*12c00*/  MUFU.EX2 R78, R78 ;  /* 0x0000004e004e7308 */ /* 0x000fe20000000800 */
[----:B------:R-:W-:Y:S02]  /*12c10*/  FMNMX.FTZ R14, R79, R14, !PT ;  /* 0x0000000e4f0e7209 */ /* 0x000fe40007810000 */
[----:B------:R-:W-:Y:S02]  /*12c20*/  F2FP.BF16.F32.PACK_AB R32, R51, R32 ;  /* 0x000000203320723e */ /* 0x000fe400000010ff */
[----:B------:R-:W-:-:S03]  /*12c30*/  FMNMX.FTZ R14, R80, R14, !PT ;  /* 0x0000000e500e7209 */ /* 0x000fc60007810000 */
[----:B------:R-:W-:Y:S01]  /*12c40*/  MUFU.EX2 R84, R84 ;  /* 0x0000005400547308 */ /* 0x000fe20000000800 */
[----:B------:R-:W-:-:S04]  /*12c50*/  FMNMX.FTZ R14, R82, R14, !PT ;  /* 0x0000000e520e7209 */ /* 0x000fc80007810000 */
[----:B------:R-:W-:-:S03]  /*12c60*/  FMNMX.FTZ R14, R83, R14, !PT ;  /* 0x0000000e530e7209 */ /* 0x000fc60007810000 */
[----:B------:R-:W-:Y:S02]  /*12c70*/  MUFU.EX2 R11, R11 ;  /* 0x0000000b000b7308 */ /* 0x000fe40000000800 */
[----:B------:R-:W0:Y:S02]  /*12c80*/  SHFL.BFLY PT, R34, R14, 0x2, 0x1f ;  /* 0x0c401f000e227f89 */ /* 0x000e2400000e0000 */
[----:B0-----:R-:W-:-:S04]  /*12c90*/  FMNMX.FTZ R14, R14, R34, !PT ;  /* 0x000000220e0e7209 */ /* 0x001fc80007810000 */
[----:B------:R0:W1:Y:S02]  /*12ca0*/  MUFU.EX2 R34, R21 ;  /* 0x0000001500227308 */ /* 0x0000640000000800 */
[----:B0-----:R-:W0:Y:S01]  /*12cb0*/  SHFL.BFLY PT, R21, R14, 0x1, 0x1f ;  /* 0x0c201f000e157f89 */ /* 0x001e2200000e0000 */
[----:B-1----:R-:W-:Y:S01]  /*12cc0*/  FADD.FTZ R4, R34, R4 ;  /* 0x0000000422047221 */ /* 0x002fe20000010000 */
[----:B------:R-:W-:Y:S02]  /*12cd0*/  F2FP.BF16.F32.PACK_AB R34, R24, R34 ;  /* 0x000000221822723e */ /* 0x000fe400000010ff */
[----:B0-----:R-:W-:Y:S01]  /*12ce0*/  FMNMX.FTZ R14, R14, R21, !PT ;  /* 0x000000150e0e7209 */ /* 0x001fe20007810000 */
[----:B------:R-:W-:-:S03]  /*12cf0*/  FADD.FTZ R21, R24, R4 ;  /* 0x0000000418157221 */ /* 0x000fc60000010000 */
[C---:B------:R-:W-:Y:S01]  /*12d00*/  FSETP.NEU.FTZ.AND P3, PT, R14.reuse, -INF , PT ;  /* 0xff8000000e00780b */ /* 0x040fe20003f7d000 */
[----:B------:R-:W-:Y:S01]  /*12d10*/  FMUL.FTZ R4, R14, UR39 ;  /* 0x000000270e047c20 */ /* 0x000fe20008410000 */
[----:B------:R-:W-:-:S04]  /*12d20*/  FADD.FTZ R21, R27, R21 ;  /* 0x000000151b157221 */ /* 0x000fc80000010000 */
[----:B------:R-:W-:Y:S01]  /*12d30*/  FSEL R4, R4, RZ, P3 ;  /* 0x000000ff04047208 */ /* 0x000fe20001800000 */
[C---:B------:R-:W-:Y:S01]  /*12d40*/  FADD.FTZ R21, R28.reuse, R21 ;  /* 0x000000151c157221 */ /* 0x040fe20000010000 */
[----:B------:R-:W-:-:S03]  /*12d50*/  F2FP.BF16.F32.PACK_AB R28, R28, R27 ;  /* 0x0000001b1c1c723e */ /* 0x000fc600000010ff */
        /* <DEDUP_REMOVED lines=8> */
[----:B------:R-:W-:Y:S01]  /*12de0*/  FADD.FTZ R21, R31, R21 ;  /* 0x000000151f157221 */ /* 0x000fe20000010000 */
[--C-:B------:R-:W-:Y:S01]  /*12df0*/  FFMA.FTZ R41, R41, UR39, -R4.reuse ;  /* 0x0000002729297c23 */ /* 0x100fe20008010804 */
[--C-:B------:R-:W-:Y:S01]  /*12e00*/  FFMA.FTZ R42, R42, UR39, -R4.reuse ;  /* 0x000000272a2a7c23 */ /* 0x100fe20008010804 */
[--C-:B------:R-:W-:Y:S01]  /*12e10*/  FFMA.FTZ R45, R45, UR39, -R4.reuse ;  /* 0x000000272d2d7c23 */ /* 0x100fe20008010804 */
[----:B------:R-:W-:Y:S01]  /*12e20*/  FADD.FTZ R21, R16, R21 ;  /* 0x0000001510157221 */ /* 0x000fe20000010000 */
[--C-:B------:R-:W-:Y:S01]  /*12e30*/  FFMA.FTZ R59, R59, UR39, -R4.reuse ;  /* 0x000000273b3b7c23 */ /* 0x100fe20008010804 */
[----:B------:R-:W0:Y:S01]  /*12e40*/  MUFU.EX2 R15, R15 ;  /* 0x0000000f000f7308 */ /* 0x000e220000000800 */
[--C-:B------:R-:W-:Y:S01]  /*12e50*/  FFMA.FTZ R60, R60, UR39, -R4.reuse ;  /* 0x000000273c3c7c23 */ /* 0x100fe20008010804 */
[----:B------:R-:W-:Y:S01]  /*12e60*/  FADD.FTZ R21, R19, R21 ;  /* 0x0000001513157221 */ /* 0x000fe20000010000 */
[--C-:B------:R-:W-:Y:S01]  /*12e70*/  FFMA.FTZ R63, R63, UR39, -R4.reuse ;  /* 0x000000273f3f7c23 */ /* 0x100fe20008010804 */
[--C-:B------:R-:W-:Y:S01]  /*12e80*/  FFMA.FTZ R64, R64, UR39, -R4.reuse ;  /* 0x0000002740407c23 */ /* 0x100fe20008010804 */
[--C-:B------:R-:W-:Y:S01]  /*12e90*/  FFMA.FTZ R67, R67, UR39, -R4.reuse ;  /* 0x0000002743437c23 */ /* 0x100fe20008010804 */
[C---:B------:R-:W-:Y:S01]  /*12ea0*/  FADD.FTZ R21, R36.reuse, R21 ;  /* 0x0000001524157221 */ /* 0x040fe20000010000 */
[----:B------:R-:W-:Y:S01]  /*12eb0*/  F2FP.BF16.F32.PACK_AB R36, R36, R19 ;  /* 0x000000132424723e */ /* 0x000fe200000010ff */
        /* <DEDUP_REMOVED lines=8> */
[----:B------:R-:W1:Y:S01]  /*12f40*/  MUFU.EX2 R26, R26 ;  /* 0x0000001a001a7308 */ /* 0x000e620000000800 */
[----:B0-----:R-:W-:Y:S01]  /*12f50*/  F2FP.BF16.F32.PACK_AB R33, R15, R24 ;  /* 0x000000180f21723e */ /* 0x001fe200000010ff */
[----:B------:R-:W-:Y:S01]  /*12f60*/  FADD.FTZ R21, R43, R19 ;  /* 0x000000132b157221 */ /* 0x000fe20000010000 */
[--C-:B------:R-:W-:Y:S01]  /*12f70*/  FFMA.FTZ R79, R79, UR39, -R4.reuse ;  /* 0x000000274f4f7c23 */ /* 0x100fe20008010804 */
[--C-:B------:R-:W-:Y:S01]  /*12f80*/  FFMA.FTZ R80, R80, UR39, -R4.reuse ;  /* 0x0000002750507c23 */ /* 0x100fe20008010804 */
[----:B------:R-:W-:Y:S01]  /*12f90*/  FFMA.FTZ R82, R82, UR39, -R4 ;  /* 0x0000002752527c23 */ /* 0x000fe20008010804 */
[----:B------:R-:W-:Y:S01]  /*12fa0*/  FADD.FTZ R21, R44, R21 ;  /* 0x000000152c157221 */ /* 0x000fe20000010000 */
[----:B------:R-:W-:Y:S01]  /*12fb0*/  F2FP.BF16.F32.PACK_AB R38, R40, R39 ;  /* 0x000000272826723e */ /* 0x000fe200000010ff */
[----:B------:R-:W-:Y:S08]  /*12fc0*/  MUFU.EX2 R29, R29 ;  /* 0x0000001d001d7308 */ /* 0x000ff00000000800 */
[----:B------:R-:W-:Y:S01]  /*12fd0*/  MUFU.EX2 R37, R37 ;  /* 0x0000002500257308 */ /* 0x000fe20000000800 */
[----:B-1----:R-:W-:-:S05]  /*12fe0*/  F2FP.BF16.F32.PACK_AB R35, R26, R25 ;  /* 0x000000191a23723e */ /* 0x002fca00000010ff */
[----:B------:R0:W-:Y:S02]  /*12ff0*/  STSM.16.M88.4 [R140+0x21800], R32 ;  /* 0x021800208c007844 */ /* 0x0001e40000000200 */
[----:B------:R-:W-:Y:S08]  /*13000*/  MUFU.EX2 R50, R50 ;  /* 0x0000003200327308 */ /* 0x000ff00000000800 */
[----:B------:R-:W-:Y:S01]  /*13010*/  MUFU.EX2 R41, R41 ;  /* 0x0000002900297308 */ /* 0x000fe20000000800 */
[--C-:B0-----:R-:W-:Y:S01]  /*13020*/  FFMA.FTZ R32, R30, UR39, -R4.reuse ;  /* 0x000000271e207c23 */ /* 0x101fe20008010804 */
[----:B------:R-:W-:Y:S01]  /*13030*/  FSEL R30, R14, RZ, P3 ;  /* 0x000000ff0e1e7208 */ /* 0x000fe20001800000 */
[--C-:B------:R-:W-:Y:S01]  /*13040*/  FFMA.FTZ R33, R81, UR39, -R4.reuse ;  /* 0x0000002751217c23 */ /* 0x100fe20008010804 */
[----:B------:R-:W-:-:S04]  /*13050*/  FFMA.FTZ R34, R85, UR39, -R4 ;  /* 0x0000002755227c23 */ /* 0x000fc80008010804 */
[----:B------:R-:W0:Y:S01]  /*13060*/  MUFU.EX2 R42, R42 ;  /* 0x0000002a002a7308 */ /* 0x000e220000000800 */
[----:B------:R-:W-:Y:S01]  /*13070*/  FFMA.FTZ R35, R46, UR39, -R4 ;  /* 0x000000272e237c23 */ /* 0x000fe20008010804 */
[----:B------:R-:W-:-:S04]  /*13080*/  FADD.FTZ R30, -R30, R13 ;  /* 0x0000000d1e1e7221 */ /* 0x000fc80000010100 */
[----:B------:R-:W-:Y:S01]  /*13090*/  FMUL.FTZ R13, R30, UR39 ;  /* 0x000000271e0d7c20 */ /* 0x000fe20008410000 */
[----:B------:R-:W-:Y:S01]  /*130a0*/  F2FP.BF16.F32.PACK_AB R30, R16, R31 ;  /* 0x0000001f101e723e */ /* 0x000fe200000010ff */
[----:B------:R-:W-:Y:S08]  /*130b0*/  MUFU.EX2 R32, R32 ;  /* 0x0000002000207308 */ /* 0x000ff00000000800 */
[----:B------:R-:W1:Y:S01]  /*130c0*/  MUFU.EX2 R13, R13 ;  /* 0x0000000d000d7308 */ /* 0x000e620000000800 */
[----:B0-----:R-:W-:-:S07]  /*130d0*/  F2FP.BF16.F32.PACK_AB R39, R42, R41 ;  /* 0x000000292a27723e */ /* 0x001fce00000010ff */
[----:B------:R-:W-:Y:S08]  /*130e0*/  MUFU.EX2 R33, R33 ;  /* 0x0000002100217308 */ /* 0x000ff00000000800 */
[----:B------:R-:W0:Y:S01]  /*130f0*/  MUFU.EX2 R34, R34 ;  /* 0x0000002200227308 */ /* 0x000e220000000800 */
[----:B-1----:R-:W-:Y:S01]  /*13100*/  FFMA.FTZ R24, R13, R3, R24 ;  /* 0x000000030d187223 */ /* 0x002fe20000010018 */
[--C-:B------:R-:W-:Y:S01]  /*13110*/  FFMA.FTZ R3, R49, UR39, -R4.reuse ;  /* 0x0000002731037c23 */ /* 0x100fe20008010804 */
[----:B------:R-:W-:-:S02]  /*13120*/  FFMA.FTZ R49, R56, UR39, -R4 ;  /* 0x0000002738317c23 */ /* 0x000fc40008010804 */
[----:B------:R-:W-:Y:S01]  /*13130*/  FADD.FTZ R24, R15, R24 ;  /* 0x000000180f187221 */ /* 0x000fe20000010000 */
[----:B------:R-:W-:Y:S02]  /*13140*/  FFMA.FTZ R15, R52, UR39, -R4 ;  /* 0x00000027340f7c23 */ /* 0x000fe40008010804 */
[----:B------:R-:W1:Y:S01]  /*13150*/  MUFU.EX2 R45, R45 ;  /* 0x0000002d002d7308 */ /* 0x000e620000000800 */
[----:B------:R-:W-:Y:S01]  /*13160*/  FADD.FTZ R24, R25, R24 ;  /* 0x0000001819187221 */ /* 0x000fe20000010000 */
[--C-:B------:R-:W-:Y:S01]  /*13170*/  FFMA.FTZ R25, R55, UR39, -R4.reuse ;  /* 0x0000002737197c23 */ /* 0x100fe20008010804 */
[----:B------:R-:W-:Y:S02]  /*13180*/  FFMA.FTZ R4, R83, UR39, -R4 ;  /* 0x0000002753047c23 */ /* 0x000fe40008010804 */
[----:B------:R-:W-:-:S03]  /*13190*/  FADD.FTZ R24, R26, R24 ;  /* 0x000000181a187221 */ /* 0x000fc60000010000 */
[----:B------:R-:W3:Y:S01]  /*131a0*/  MUFU.EX2 R35, R35 ;  /* 0x0000002300237308 */ /* 0x000ee20000000800 */
[----:B------:R-:W-:Y:S01]  /*131b0*/  FADD.FTZ R24, R29, R24 ;  /* 0x000000181d187221 */ /* 0x000fe20000010000 */
[----:B------:R-:W-:Y:S02]  /*131c0*/  F2FP.BF16.F32.PACK_AB R29, R32, R29 ;  /* 0x0000001d201d723e */ /* 0x000fe400000010ff */
[----:B0-----:R-:W-:Y:S01]  /*131d0*/  F2FP.BF16.F32.PACK_AB R31, R34, R33 ;  /* 0x00000021221f723e */ /* 0x001fe200000010ff */
[----:B------:R-:W-:Y:S02]  /*131e0*/  FADD.FTZ R24, R32, R24 ;  /* 0x0000001820187221 */ /* 0x000fe40000010000 */
[----:B------:R-:W4:Y:S01]  /*131f0*/  LDL R32, [R1+0x24] ;  /* 0x0000240001207983 */ /* 0x000f220000100800 */
[----:B------:R-:W0:Y:S01]  /*13200*/  MUFU.EX2 R3, R3 ;  /* 0x0000000300037308 */ /* 0x000e220000000800 */
[----:B------:R-:W-:Y:S02]  /*13210*/  FADD.FTZ R24, R33, R24 ;  /* 0x0000001821187221 */ /* 0x000fe40000010000 */
[----:B--2---:R2:W-:Y:S02]  /*13220*/  STSM.16.M88.4 [R86], R28 ;  /* 0x0000001c56007844 */ /* 0x0045e40000000200 */
[----:B------:R-:W-:-:S03]  /*13230*/  FADD.FTZ R24, R34, R24 ;  /* 0x0000001822187221 */ /* 0x000fc60000010000 */
[----:B------:R-:W5:Y:S01]  /*13240*/  MUFU.EX2 R15, R15 ;  /* 0x0000000f000f7308 */ /* 0x000f620000000800 */
[----:B------:R-:W-:-:S07]  /*13250*/  FADD.FTZ R24, R37, R24 ;  /* 0x0000001825187221 */ /* 0x000fce0000010000 */
[----:B------:R-:W-:Y:S01]  /*13260*/  MUFU.EX2 R59, R59 ;  /* 0x0000003b003b7308 */ /* 0x000fe20000000800 */
[----:B------:R-:W-:-:S07]  /*13270*/  FADD.FTZ R24, R50, R24 ;  /* 0x0000001832187221 */ /* 0x000fce0000010000 */
[----:B------:R-:W-:Y:S01]  /*13280*/  MUFU.EX2 R27, R60 ;  /* 0x0000003c001b7308 */ /* 0x000fe20000000800 */
[----:B------:R-:W-:-:S07]  /*13290*/  FADD.FTZ R24, R41, R24 ;  /* 0x0000001829187221 */ /* 0x000fce0000010000 */
[----:B------:R-:W-:Y:S01]  /*132a0*/  MUFU.EX2 R63, R63 ;  /* 0x0000003f003f7308 */ /* 0x000fe20000000800 */
[----:B------:R-:W-:Y:S01]  /*132b0*/  FADD.FTZ R19, R42, R24 ;  /* 0x000000182a137221 */ /* 0x000fe20000010000 */
[----:B------:R-:W-:-:S06]  /*132c0*/  FADD.FTZ R24, R47, R21 ;  /* 0x000000152f187221 */ /* 0x000fcc0000010000 */
[----:B------:R-:W-:Y:S01]  /*132d0*/  MUFU.EX2 R67, R67 ;  /* 0x0000004300437308 */ /* 0x000fe20000000800 */
[----:B-1----:R-:W-:Y:S01]  /*132e0*/  FADD.FTZ R19, R45, R19 ;  /* 0x000000132d137221 */ /* 0x002fe20000010000 */
[----:B------:R-:W-:-:S06]  /*132f0*/  FADD.FTZ R24, R48, R24 ;  /* 0x0000001830187221 */ /* 0x000fcc0000010000 */
[----:B------:R-:W-:Y:S01]  /*13300*/  MUFU.EX2 R68, R68 ;  /* 0x0000004400447308 */ /* 0x000fe20000000800 */
[----:B---3--:R-:W-:Y:S01]  /*13310*/  FADD.FTZ R21, R35, R19 ;  /* 0x0000001323157221 */ /* 0x008fe20000010000 */
[----:B------:R-:W-:-:S06]  /*13320*/  FADD.FTZ R24, R53, R24 ;  /* 0x0000001835187221 */ /* 0x000fcc0000010000 */
[----:B------:R-:W-:Y:S01]  /*13330*/  MUFU.EX2 R71, R71 ;  /* 0x0000004700477308 */ /* 0x000fe20000000800 */
[----:B0-----:R-:W-:Y:S01]  /*13340*/  FADD.FTZ R21, R3, R21 ;  /* 0x0000001503157221 */ /* 0x001fe20000010000 */
[----:B------:R-:W-:Y:S01]  /*13350*/  FADD.FTZ R24, R54, R24 ;  /* 0x0000001836187221 */ /* 0x000fe20000010000 */
[----:B------:R-:W-:Y:S02]  /*13360*/  F2FP.BF16.F32.PACK_AB R46, R48, R47 ;  /* 0x0000002f302e723e */ /* 0x000fe400000010ff */
[----:B-----5:R-:W-:Y:S01]  /*13370*/  FADD.FTZ R21, R15, R21 ;  /* 0x000000150f157221 */ /* 0x020fe20000010000 */
[----:B------:R-:W-:Y:S01]  /*13380*/  FADD.FTZ R24, R57, R24 ;  /* 0x0000001839187221 */ /* 0x000fe20000010000 */
[----:B------:R-:W-:Y:S01]  /*13390*/  F2FP.BF16.F32.PACK_AB R37, R50, R37 ;  /* 0x000000253225723e */ /* 0x000fe200000010ff */
[----:B------:R-:W0:Y:S08]  /*133a0*/  MUFU.EX2 R25, R25 ;  /* 0x0000001900197308 */ /* 0x000e300000000800 */
[----:B------:R-:W1:Y:S01]  /*133b0*/  MUFU.EX2 R49, R49 ;  /* 0x0000003100317308 */ /* 0x000e620000000800 */
[----:B------:R-:W-:-:S07]  /*133c0*/  FADD.FTZ R24, R58, R24 ;  /* 0x000000183a187221 */ /* 0x000fce0000010000 */
[----:B------:R-:W3:Y:S01]  /*133d0*/  MUFU.EX2 R16, R64 ;  /* 0x0000004000107308 */ /* 0x000ee20000000800 */
[----:B0-----:R-:W-:Y:S01]  /*133e0*/  FADD.FTZ R21, R25, R21 ;  /* 0x0000001519157221 */ /* 0x001fe20000010000 */
[----:B------:R-:W-:-:S06]  /*133f0*/  FADD.FTZ R24, R61, R24 ;  /* 0x000000183d187221 */ /* 0x000fcc0000010000 */
[----:B------:R-:W0:Y:S01]  /*13400*/  MUFU.EX2 R19, R72 ;  /* 0x0000004800137308 */ /* 0x000e220000000800 */
[----:B-1----:R-:W-:Y:S01]  /*13410*/  FADD.FTZ R21, R49, R21 ;  /* 0x0000001531157221 */ /* 0x002fe20000010000 */
[----:B------:R-:W-:-:S03]  /*13420*/  FADD.FTZ R26, R62, R24 ;  /* 0x000000183e1a7221 */ /* 0x000fc60000010000 */
[----:B------:R-:W-:Y:S01]  /*13430*/  FADD.FTZ R21, R59, R21 ;  /* 0x000000153b157221 */ /* 0x000fe20000010000 */
[----:B--2---:R-:W-:Y:S02]  /*13440*/  FADD.FTZ R28, R65, R26 ;  /* 0x0000001a411c7221 */ /* 0x004fe40000010000 */
[----:B------:R-:W1:Y:S01]  /*13450*/  MUFU.EX2 R75, R75 ;  /* 0x0000004b004b7308 */ /* 0x000e620000000800 */
[----:B------:R-:W-:Y:S01]  /*13460*/  FADD.FTZ R21, R27, R21 ;  /* 0x000000151b157221 */ /* 0x000fe20000010000 */
[----:B------:R-:W-:-:S03]  /*13470*/  FADD.FTZ R28, R66, R28 ;  /* 0x0000001c421c7221 */ /* 0x000fc60000010000 */
[----:B------:R-:W-:Y:S01]  /*13480*/  FADD.FTZ R21, R63, R21 ;  /* 0x000000153f157221 */ /* 0x000fe20000010000 */
[----:B------:R-:W-:Y:S02]  /*13490*/  F2FP.BF16.F32.PACK_AB R66, R66, R65 ;  /* 0x000000414242723e */ /* 0x000fe400000010ff */
[C---:B---3--:R-:W-:Y:S01]  /*134a0*/  F2FP.BF16.F32.PACK_AB R65, R16.reuse, R63 ;  /* 0x0000003f1041723e */ /* 0x048fe200000010ff */
[----:B------:R-:W-:Y:S02]  /*134b0*/  FADD.FTZ R21, R16, R21 ;  /* 0x0000001510157221 */ /* 0x000fe40000010000 */
[----:B------:R-:W2:Y:S01]  /*134c0*/  LDL R16, [R1+0xc] ;  /* 0x00000c0001107983 */ /* 0x000ea20000100800 */
[----:B------:R-:W3:Y:S01]  /*134d0*/  MUFU.EX2 R76, R76 ;  /* 0x0000004c004c7308 */ /* 0x000ee20000000800 */
[----:B------:R-:W-:Y:S01]  /*134e0*/  F2FP.BF16.F32.PACK_AB R47, R15, R3 ;  /* 0x000000030f2f723e */ /* 0x000fe200000010ff */
[----:B------:R-:W-:Y:S01]  /*134f0*/  FADD.FTZ R21, R67, R21 ;  /* 0x0000001543157221 */ /* 0x000fe20000010000 */
[----:B------:R-:W-:-:S05]  /*13500*/  FADD.FTZ R28, R69, R28 ;  /* 0x0000001c451c7221 */ /* 0x000fca0000010000 */
[----:B------:R-:W-:Y:S01]  /*13510*/  MUFU.EX2 R79, R79 ;  /* 0x0000004f004f7308 */ /* 0x000fe20000000800 */
[----:B------:R-:W-:Y:S01]  /*13520*/  FADD.FTZ R21, R68, R21 ;  /* 0x0000001544157221 */ /* 0x000fe20000010000 */
[----:B------:R-:W-:-:S06]  /*13530*/  FADD.FTZ R28, R70, R28 ;  /* 0x0000001c461c7221 */ /* 0x000fcc0000010000 */
[----:B------:R-:W5:Y:S01]  /*13540*/  MUFU.EX2 R80, R80 ;  /* 0x0000005000507308 */ /* 0x000f620000000800 */
[----:B------:R-:W-:-:S07]  /*13550*/  FADD.FTZ R21, R71, R21 ;  /* 0x0000001547157221 */ /* 0x000fce0000010000 */
[----:B------:R-:W-:Y:S08]  /*13560*/  MUFU.EX2 R82, R82 ;  /* 0x0000005200527308 */ /* 0x000ff00000000800 */
[----:B------:R-:W5:Y:S01]  /*13570*/  MUFU.EX2 R3, R4 ;  /* 0x0000000400037308 */ /* 0x000f620000000800 */
[----:B------:R-:W-:Y:S01]  /*13580*/  F2FP.BF16.F32.PACK_AB R44, R44, R43 ;  /* 0x0000002b2c2c723e */ /* 0x000fe200000010ff */
[----:B------:R-:W-:Y:S01]  /*13590*/  FADD.FTZ R28, R73, R28 ;  /* 0x0000001c491c7221 */ /* 0x000fe20000010000 */
[----:B------:R-:W-:Y:S01]  /*135a0*/  F2FP.BF16.F32.PACK_AB R45, R35, R45 ;  /* 0x0000002d232d723e */ /* 0x000fe200000010ff */
[----:B0-----:R-:W-:Y:S01]  /*135b0*/  FADD.FTZ R30, R19, R21 ;  /* 0x00000015131e7221 */ /* 0x001fe20000010000 */
[----:B------:R-:W-:-:S02]  /*135c0*/  F2FP.BF16.F32.PACK_AB R24, R54, R53 ;  /* 0x000000353618723e */ /* 0x000fc400000010ff */
[----:B------:R-:W-:Y:S02]  /*135d0*/  F2FP.BF16.F32.PACK_AB R26, R58, R57 ;  /* 0x000000393a1a723e */ /* 0x000fe400000010ff */
[----:B------:R-:W-:Y:S02]  /*135e0*/  F2FP.BF16.F32.PACK_AB R25, R49, R25 ;  /* 0x000000193119723e */ /* 0x000fe400000010ff */
[----:B------:R-:W-:Y:S01]  /*135f0*/  F2FP.BF16.F32.PACK_AB R27, R27, R59 ;  /* 0x0000003b1b1b723e */ /* 0x000fe200000010ff */
[----:B------:R-:W-:Y:S01]  /*13600*/  STSM.16.M88.4 [R142], R36 ;  /* 0x000000248e007844 */ /* 0x000fe20000000200 */
[----:B------:R-:W-:Y:S01]  /*13610*/  FADD.FTZ R28, R74, R28 ;  /* 0x0000001c4a1c7221 */ /* 0x000fe20000010000 */
[----:B------:R-:W-:Y:S01]  /*13620*/  F2FP.BF16.F32.PACK_AB R64, R62, R61 ;  /* 0x0000003d3e40723e */ /* 0x000fe200000010ff */
[----:B-1----:R-:W-:Y:S01]  /*13630*/  FADD.FTZ R15, R75, R30 ;  /* 0x0000001e4b0f7221 */ /* 0x002fe20000010000 */
[----:B------:R-:W-:Y:S01]  /*13640*/  STSM.16.M88.4 [R141], R44 ;  /* 0x0000002c8d007844 */ /* 0x000fe20000000200 */
[----:B------:R-:W-:-:S02]  /*13650*/  F2FP.BF16.F32.PACK_AB R74, R74, R73 ;  /* 0x000000494a4a723e */ /* 0x000fc400000010ff */
[----:B------:R-:W-:Y:S01]  /*13660*/  F2FP.BF16.F32.PACK_AB R67, R68, R67 ;  /* 0x000000434443723e */ /* 0x000fe200000010ff */
[----:B------:R0:W-:Y:S01]  /*13670*/  STSM.16.M88.4 [R140+0x27800], R24 ;  /* 0x027800188c007844 */ /* 0x0001e20000000200 */
[----:B------:R-:W-:Y:S02]  /*13680*/  F2FP.BF16.F32.PACK_AB R72, R70, R69 ;  /* 0x000000454648723e */ /* 0x000fe400000010ff */
[----:B------:R-:W-:Y:S02]  /*13690*/  F2FP.BF16.F32.PACK_AB R73, R19, R71 ;  /* 0x000000471349723e */ /* 0x000fe400000010ff */
[----:B---3--:R-:W-:Y:S02]  /*136a0*/  F2FP.BF16.F32.PACK_AB R75, R76, R75 ;  /* 0x0000004b4c4b723e */ /* 0x008fe400000010ff */
[----:B0-----:R-:W-:Y:S02]  /*136b0*/  F2FP.BF16.F32.PACK_AB R24, R78, R77 ;  /* 0x0000004d4e18723e */ /* 0x001fe400000010ff */
[----:B-----5:R-:W-:-:S02]  /*136c0*/  F2FP.BF16.F32.PACK_AB R25, R80, R79 ;  /* 0x0000004f5019723e */ /* 0x020fc400000010ff */
[----:B------:R-:W-:Y:S02]  /*136d0*/  F2FP.BF16.F32.PACK_AB R26, R11, R84 ;  /* 0x000000540b1a723e */ /* 0x000fe400000010ff */
[----:B------:R-:W-:Y:S01]  /*136e0*/  F2FP.BF16.F32.PACK_AB R27, R3, R82 ;  /* 0x00000052031b723e */ /* 0x000fe200000010ff */
[----:B------:R-:W-:Y:S01]  /*136f0*/  FADD.FTZ R21, R77, R28 ;  /* 0x0000001c4d157221 */ /* 0x000fe20000010000 */
[----:B------:R-:W-:-:S04]  /*13700*/  FADD.FTZ R28, R76, R15 ;  /* 0x0000000f4c1c7221 */ /* 0x000fc80000010000 */
[----:B------:R-:W-:Y:S01]  /*13710*/  FADD.FTZ R15, R79, R28 ;  /* 0x0000001c4f0f7221 */ /* 0x000fe20000010000 */
[----:B------:R-:W-:-:S03]  /*13720*/  FADD.FTZ R4, R78, R21 ;  /* 0x000000154e047221 */ /* 0x000fc60000010000 */
[----:B------:R-:W-:Y:S01]  /*13730*/  FADD.FTZ R15, R80, R15 ;  /* 0x0000000f500f7221 */ /* 0x000fe20000010000 */
[----:B------:R-:W-:-:S03]  /*13740*/  FADD.FTZ R4, R84, R4 ;  /* 0x0000000454047221 */ /* 0x000fc60000010000 */
        /* <DEDUP_REMOVED lines=49> */
[----:B------:R-:W-:Y:S01]  /*13a60*/  FADD.FTZ R4, R11, R4 ;  /* 0x000000040b047221 */ /* 0x000fe20000010000 */
[----:B------:R-:W-:Y:S01]  /*13a70*/  FADD.FTZ R3, R3, R82 ;  /* 0x0000005203037221 */ /* 0x000fe20000010000 */
[----:B------:R-:W-:-:S02]  /*13a80*/  IMAD.MOV.U32 R19, RZ, RZ, R5 ;  /* 0x000000ffff137224 */ /* 0x000fc400078e0005 */
[----:B------:R-:W-:Y:S02]  /*13a90*/  IMAD.MOV.U32 R12, RZ, RZ, R10 ;  /* 0x000000ffff0c7224 */ /* 0x000fe400078e000a */
[----:B------:R-:W-:Y:S01]  /*13aa0*/  IMAD.MOV.U32 R13, RZ, RZ, R14 ;  /* 0x000000ffff0d7224 */ /* 0x000fe200078e000e */
[----:B----4-:R0:W-:Y:S04]  /*13ab0*/  STSM.16.M88.4 [R32], R64 ;  /* 0x0000004020007844 */ /* 0x0101e80000000200 */
[----:B------:R0:W-:Y:S04]  /*13ac0*/  STSM.16.M88.4 [R142+0x6000], R72 ;  /* 0x006000488e007844 */ /* 0x0001e80000000200 */
[----:B------:R0:W-:Y:S01]  /*13ad0*/  STSM.16.M88.4 [R141+0x6000], R24 ;  /* 0x006000188d007844 */ /* 0x0001e20000000200 */
[----:B------:R1:W-:Y:S06]  /*13ae0*/  MEMBAR.ALL.CTA ;  /* 0x0000000000007992 */ /* 0x0003ec0000008000 */
[----:B-1----:R-:W1:Y:S01]  /*13af0*/  FENCE.VIEW.ASYNC.S ;  /* 0x00000000000073c6 */ /* 0x002e620000000000 */
[C---:B--2---:R-:W-:Y:S01]  /*13b00*/  ISETP.GT.AND P3, PT, R0.reuse, R16, PT ;  /* 0x000000100000720c */ /* 0x044fe20003f64270 */
[----:B------:R-:W-:-:S02]  /*13b10*/  VIADD R0, R0, 0xffffffff ;  /* 0xffffffff00007836 */ /* 0x000fc40000000000 */
[----:B------:R-:W-:Y:S01]  /*13b20*/  IMAD.MOV.U32 R16, RZ, RZ, R20 ;  /* 0x000000ffff107224 */ /* 0x000fe200078e0014 */
[----:B-1----:R-:W-:-:S09]  /*13b30*/  NOP ;  /* 0x0000000000007918 */ /* 0x002fd20000000000 */
[----:B0-----:R-:W-:Y:S05]  /*13b40*/  @P3 BRA `(.L_x_10883) ;  /* 0xffffffc4002c3947 */ /* 0x001fea000383ffff */
[----:B------:R-:W-:Y:S02]  /*13b50*/  IMAD.MOV.U32 R13, RZ, RZ, R14 ;  /* 0x000000ffff0d7224 */ /* 0x000fe400078e000e */
[----:B------:R-:W-:Y:S02]  /*13b60*/  IMAD.MOV.U32 R12, RZ, RZ, R10 ;  /* 0x000000ffff0c7224 */ /* 0x000fe400078e000a */
[----:B------:R-:W-:Y:S02]  /*13b70*/  IMAD.MOV.U32 R16, RZ, RZ, R20 ;  /* 0x000000ffff107224 */ /* 0x000fe400078e0014 */
[----:B------:R-:W-:-:S07]  /*13b80*/  IMAD.MOV.U32 R19, RZ, RZ, R5 ;  /* 0x000000ffff137224 */ /* 0x000fce00078e0005 */
.L_x_10865:
        /* <DEDUP_REMOVED lines=8> */
[----:B--2---:R-:W-:Y:S01]  /*13c10*/  VIADD R5, R14, 0xbf ;  /* 0x000000bf0e057836 */ /* 0x004fe20000000000 */
[----:B------:R-:W-:-:S03]  /*13c20*/  IADD3 R14, R139, 0x1, -R138 ;  /* 0x000000018b0e7810 */ /* 0x000fc60007ffe88a */
        /* <DEDUP_REMOVED lines=15> */
.L_x_10886:
[----:B------:R-:W-:-:S13]  /*13d20*/  ISETP.NE.AND P2, PT, R20, 0x1, PT ;  /* 0x000000011400780c */ /* 0x000fda0003f45270 */
[----:B------:R-:W0:Y:S02]  /*13d30*/  @P2 LDC.64 R10, c[0x0][0x9e8] ;  /* 0x00027a00ff0a2b82 */ /* 0x000e240000000a00 */
[----:B0-----:R-:W-:-:S05]  /*13d40*/  @P2 IMAD.HI.U32 R10, R5, R10, RZ ;  /* 0x0000000a050a2227 */ /* 0x001fca00078e00ff */
[----:B------:R-:W-:-:S07]  /*13d50*/  @P2 SHF.R.U32.HI R5, RZ, R11, R10 ;  /* 0x0000000bff052219 */ /* 0x000fce000001160a */
.L_x_10887:
[----:B------:R-:W-:Y:S05]  /*13d60*/  BSYNC B0 ;  /* 0x0000000000007941 */ /* 0x000fea0003800000 */
.L_x_10885:
[----:B------:R-:W-:-:S05]  /*13d70*/  IMAD R5, R5, R20, RZ ;  /* 0x0000001405057224 */ /* 0x000fca00078e02ff */
[----:B------:R-:W-:-:S07]  /*13d80*/  VIMNMX R14, R14, R5, !PT ;  /* 0x000000050e0e7248 */ /* 0x000fce0007fe0100 */
.L_x_10884:
[----:B------:R-:W2:Y:S01]  /*13d90*/  LDL R10, [R1+0x44] ;  /* 0x00004400010a7983 */ /* 0x000ea20000100800 */
[----:B------:R-:W-:-:S05]  /*13da0*/  VIADD R14, R14, 0x7f ;  /* 0x0000007f0e0e7836 */ /* 0x000fca0000000000 */
[----:B------:R-:W-:-:S04]  /*13db0*/  SHF.R.S32.HI R5, RZ, 0x1f, R14 ;  /* 0x0000001fff057819 */ /* 0x000fc8000001140e */
[----:B------:R-:W-:-:S04]  /*13dc0*/  LEA.HI R5, R5, R14, RZ, 0x7 ;  /* 0x0000000e05057211 */ /* 0x000fc800078f38ff */
[----:B------:R-:W-:-:S04]  /*13dd0*/  SHF.R.S32.HI R5, RZ, 0x7, R5 ;  /* 0x00000007ff057819 */ /* 0x000fc80000011405 */
[----:B--2---:R-:W-:-:S04]  /*13de0*/  VIMNMX R155, R10, R5, !PT ;  /* 0x000000050a9b7248 */ /* 0x004fc80007fe0100 */
[----:B------:R-:W-:-:S13]  /*13df0*/  ISETP.GE.AND P2, PT, R0, R155, PT ;  /* 0x0000009b0000720c */ /* 0x000fda0003f46270 */
[----:B------:R-:W-:Y:S05]  /*13e00*/  @!P2 BRA `(.L_x_10888) ;  /* 0x0000002800f4a947 */ /* 0x000fea0003800000 */
[----:B------:R-:W-:Y:S02]  /*13e10*/  IMAD.MOV.U32 R5, RZ, RZ, R13 ;  /* 0x000000ffff057224 */ /* 0x000fe400078e000d */
[----:B------:R-:W-:Y:S02]  /*13e20*/  IMAD.MOV.U32 R11, RZ, RZ, R12 ;  /* 0x000000ffff0b7224 */ /* 0x000fe400078e000c */
[----:B------:R-:W-:Y:S02]  /*13e30*/  IMAD.MOV.U32 R14, RZ, RZ, R19 ;  /* 0x000000ffff0e7224 */ /* 0x000fe400078e0013 */
[----:B------:R-:W-:-:S07]  /*13e40*/  IMAD.MOV.U32 R10, RZ, RZ, R16 ;  /* 0x000000ffff0a7224 */ /* 0x000fce00078e0010 */
.L_x_10898:
[----:B------:R-:W2:Y:S01]  /*13e50*/  LDL R12, [R1] ;  /* 0x00000000010c7983 */ /* 0x000ea20000100800 */
        /* <DEDUP_REMOVED lines=10> */
.L_x_10890:
[----:B------:R-:W-:Y:S01]  /*13f00*/  IMAD R12, R16, 0x8, R2 ;  /* 0x00000008100c7824 */ /* 0x000fe200078e0202 */
[----:B------:R-:W-:-:S04]  /*13f10*/  SHF.L.U32 R13, R19, 0x1f, RZ ;  /* 0x0000001f130d7819 */ /* 0x000fc800000006ff */
[----:B------:R0:W1:Y:S01]  /*13f20*/  SYNCS.PHASECHK.TRANS64.TRYWAIT P3, [R12+URZ+0x2d830], R13 ;  /* 0x02d8300d0c0075a7 */ /* 0x000062000806017f */
[----:B------:R-:W-:Y:S05]  /*13f30*/  @!P0 BRA `(.L_x_10891) ;  /* 0x0000000000048947 */ /* 0x000fea0003800000 */
[----:B------:R-:W-:Y:S01]  /*13f40*/  BPT.TRAP 0x1 ;  /* 0x000000040000795c */ /* 0x000fe20000300000 */
.L_x_10891:
[----:B------:R-:W-:Y:S04]  /*13f50*/  BSSY B0, `(.L_x_10889) ;  /* 0x0000004000007945 */ /* 0x000fe80003800000 */
[----:B-1----:R-:W-:Y:S05]  /*13f60*/  @P3 BRA `(.L_x_10892) ;  /* 0x0000000000083947 */ /* 0x002fea0003800000 */
[----:B------:R-:W1:Y:S02]  /*13f70*/  SYNCS.PHASECHK.TRANS64.TRYWAIT P3, [R12+URZ+0x2d830], R13 ;  /* 0x02d8300d0c0075a7 */ /* 0x000e64000806017f */
[----:B-1----:R-:W-:Y:S05]  /*13f80*/  @!P3 BRA `(.L_x_10893) ;  /* 0x000001340074b947 */ /* 0x002fea0003800000 */
.L_x_10892:
[----:B------:R-:W-:Y:S05]  /*13f90*/  BSYNC B0 ;  /* 0x0000000000007941 */ /* 0x000fea0003800000 */
.L_x_10889:
        /* <DEDUP_REMOVED lines=61> */
.L_x_10895:
[----:B------:R-:W-:Y:S01]  /*14370*/  SHF.L.U32 R12, R14, 0x1f, RZ ;  /* 0x0000001f0e0c7819 */ /* 0x000fe200000006ff */
[----:B------:R-:W-:-:S04]  /*14380*/  IMAD R13, R10, 0x8, R2 ;  /* 0x000000080a0d7824 */ /* 0x000fc800078e0202 */
[----:B------:R0:W1:Y:S01]  /*14390*/  SYNCS.PHASECHK.TRANS64.TRYWAIT P2, [R13+URZ+0x2d850], R12 ;  /* 0x02d8500c0d0075a7 */ /* 0x000062000804017f */
[----:B------:R-:W-:Y:S05]  /*143a0*/  @!P0 BRA `(.L_x_10896) ;  /* 0x0000000000048947 */ /* 0x000fea0003800000 */
[----:B------:R-:W-:Y:S01]  /*143b0*/  BPT.TRAP 0x1 ;  /* 0x000000040000795c */ /* 0x000fe20000300000 */
.L_x_10896:
[----:B-1----:R-:W-:Y:S05]  /*143c0*/  @P2 BRA `(.L_x_10894) ;  /* 0x0000000000082947 */ /* 0x002fea0003800000 */
[----:B------:R-:W1:Y:S02]  /*143d0*/  SYNCS.PHASECHK.TRANS64.TRYWAIT P2, [R13+URZ+0x2d850], R12 ;  /* 0x02d8500c0d0075a7 */ /* 0x000e64000804017f */
[----:B-1----:R-:W-:Y:S05]  /*143e0*/  @!P2 BRA `(.L_x_10897) ;  /* 0x000001300070a947 */ /* 0x002fea0003800000 */
.L_x_10894:
[----:B01----:R-:W-:Y:S01]  /*143f0*/  VIADD R12, R2, 0x400 ;  /* 0x00000400020c7836 */ /* 0x003fe20000000000 */
[----:B------:R-:W-:Y:S05]  /*14400*/  WARPSYNC.ALL ;  /* 0x0000000000007948 */ /* 0x000fea0003800000 */
[----:B------:R-:W-:-:S04]  /*14410*/  SHF.R.U32.HI R12, RZ, 0x4, R12 ;  /* 0x00000004ff0c7819 */ /* 0x000fc8000001160c */
[----:B------:R-:W-:-:S04]  /*14420*/  LOP3.LUT R12, R12, 0x3fff, RZ, 0xc0, !PT ;  /* 0x00003fff0c0c7812 */ /* 0x000fc800078ec0ff */
[----:B------:R-:W-:-:S05]  /*14430*/  LOP3.LUT R12, R12, 0x2000000, RZ, 0xfc, !PT ;  /* 0x020000000c0c7812 */ /* 0x000fca00078efcff */
[----:B------:R-:W-:Y:S02]  /*14440*/  IMAD R12, R10, 0x600, R12 ;  /* 0x000006000a0c7824 */ /* 0x000fe400078e020c */
[----:B------:R-:W-:Y:S01]  /*14450*/  FMUL.FTZ R20, R29, UR49 ;  /* 0x000000311d147c20 */ /* 0x000fe20008410000 */
[----:B------:R-:W-:Y:S02]  /*14460*/  IMAD.MOV.U32 R13, RZ, RZ, -0x7fffffe0 ;  /* 0x80000020ff0d7424 */ /* 0x000fe400078e00ff */
[----:B------:R-:W-:Y:S01]  /*14470*/  FMUL.FTZ R21, R32, UR49 ;  /* 0x0000003120157c20 */ /* 0x000fe20008410000 */
[C---:B------:R-:W-:Y:S01]  /*14480*/  VIADD R14, R12.reuse, 0x40 ;  /* 0x000000400c0e7836 */ /* 0x040fe20000000000 */
[----:B------:R-:W-:Y:S01]  /*14490*/  R2UR UR10, R12 ;  /* 0x000000000c0a72ca */ /* 0x000fe200000e0000 */
[----:B------:R-:W-:Y:S01]  /*144a0*/  IMAD.MOV.U32 R15, RZ, RZ, -0x7fffffe0 ;  /* 0x80000020ff0f7424 */ /* 0x000fe200078e00ff */
[C---:B------:R-:W-:Y:S01]  /*144b0*/  R2UR UR11, R13.reuse ;  /* 0x000000000d0b72ca */ /* 0x040fe200000e0000 */
[----:B------:R-:W-:Y:S01]  /*144c0*/  MUFU.TANH R20, R20 ;  /* 0x0000001400147308 */ /* 0x000fe20000002400 */
[----:B------:R-:W-:Y:S01]  /*144d0*/  R2UR UR14, R14 ;  /* 0x000000000e0e72ca */ /* 0x000fe200000e0000 */
[----:B------:R-:W-:Y:S01]  /*144e0*/  VIADD R14, R12, 0x80 ;  /* 0x000000800c0e7836 */ /* 0x000fe20000000000 */
[----:B------:R-:W-:Y:S01]  /*144f0*/  R2UR UR47, R13 ;  /* 0x000000000d2f72ca */ /* 0x000fe200000e0000 */
[----:B------:R-:W-:Y:S01]  /*14500*/  FMUL.FTZ R13, R24, UR49 ;  /* 0x00000031180d7c20 */ /* 0x000fe20008410000 */
[----:B------:R-:W-:Y:S01]  /*14510*/  R2UR UR15, R15 ;  /* 0x000000000f0f72ca */ /* 0x000fe200000e0000 */
[----:B------:R-:W-:Y:S01]  /*14520*/  FMUL.FTZ R24, R33, UR49 ;  /* 0x0000003121187c20 */ /* 0x000fe20008410000 */
[----:B------:R-:W-:Y:S01]  /*14530*/  R2UR UR18, R14 ;  /* 0x000000000e1272ca */ /* 0x000fe200000e0000 */
[----:B------:R-:W-:Y:S01]  /*14540*/  VIADD R14, R12, 0xc0 ;  /* 0x000000c00c0e7836 */ /* 0x000fe20000000000 */
[C---:B------:R-:W-:Y:S01]  /*14550*/  R2UR UR19, R15.reuse ;  /* 0x000000000f1372ca */ /* 0x040fe200000e0000 */
[----:B------:R-:W0:Y:S01]  /*14560*/  MUFU.TANH R13, R13 ;  /* 0x0000000d000d7308 */ /* 0x000e220000002400 */
[C---:B------:R-:W-:Y:S01]  /*14570*/  R2UR UR23, R15.reuse ;  /* 0x000000000f1772ca */ /* 0x040fe200000e0000 */
[----:B------:R-:W-:Y:S01]  /*14580*/  FMUL.FTZ R29, R40, UR49 ;  /* 0x00000031281d7c20 */ /* 0x000fe20008410000 */
[----:B------:R-:W-:Y:S01]  /*14590*/  R2UR UR22, R14 ;  /* 0x000000000e1672ca */ /* 0x000fe200000e0000 */
[----:B------:R-:W-:Y:S01]  /*145a0*/  VIADD R14, R12, 0x100 ;  /* 0x000001000c0e7836 */ /* 0x000fe20000000000 */
[----:B------:R-:W-:Y:S01]  /*145b0*/  R2UR UR27, R15 ;  /* 0x000000000f1b72ca */ /* 0x000fe200000e0000 */
[----:B------:R-:W-:Y:S01]  /*145c0*/  FMUL.FTZ R32, R41, UR49 ;  /* 0x0000003129207c20 */ /* 0x000fe20008410000 */
[C---:B------:R-:W-:Y:S01]  /*145d0*/  R2UR UR31, R15.reuse ;  /* 0x000000000f1f72ca */ /* 0x040fe200000e0000 */
[----:B------:R-:W-:Y:S01]  /*145e0*/  MUFU.TANH R21, R21 ;  /* 0x0000001500157308 */ /* 0x000fe20000002400 */
[----:B------:R-:W-:Y:S01]  /*145f0*/  R2UR UR26, R14 ;  /* 0x000000000e1a72ca */ /* 0x000fe200000e0000 */
[----:B------:R-:W-:Y:S01]  /*14600*/  VIADD R14, R12, 0x140 ;  /* 0x000001400c0e7836 */ /* 0x000fe20000000000 */
[----:B------:R-:W-:Y:S01]  /*14610*/  R2UR UR35, R15 ;  /* 0x000000000f2372ca */ /* 0x000fe200000e0000 */
[----:B------:R-:W-:Y:S01]  /*14620*/  FMUL.FTZ R15, R28, UR49 ;  /* 0x000000311c0f7c20 */ /* 0x000fe20008410000 */
[----:B------:R-:W-:Y:S01]  /*14630*/  FMUL.FTZ R28, R37, UR49 ;  /* 0x00000031251c7c20 */ /* 0x000fe20008410000 */
[----:B------:R-:W-:Y:S01]  /*14640*/  FMUL.FTZ R33, R44, UR49 ;  /* 0x000000312c217c20 */ /* 0x000fe20008410000 */
[----:B------:R-:W-:Y:S01]  /*14650*/  R2UR UR30, R14 ;  /* 0x000000000e1e72ca */ /* 0x000fe200000e0000 */
[C---:B------:R-:W-:Y:S01]  /*14660*/  VIADD R14, R12.reuse, 0x180 ;  /* 0x000001800c0e7836 */ /* 0x040fe20000000000 */
[----:B------:R-:W-:Y:S01]  /*14670*/  MUFU.TANH R24, R24 ;  /* 0x0000001800187308 */ /* 0x000fe20000002400 */
[----:B------:R-:W-:-:S02]  /*14680*/  VIADD R12, R12, 0x1c0 ;  /* 0x000001c00c0c7836 */ /* 0x000fc40000000000 */
[----:B------:R-:W-:Y:S01]  /*14690*/  FMUL.FTZ R37, R48, UR49 ;  /* 0x0000003130257c20 */ /* 0x000fe20008410000 */
[----:B------:R-:W-:Y:S01]  /*146a0*/  FMUL.FTZ R40, R49, UR49 ;  /* 0x0000003131287c20 */ /* 0x000fe20008410000 */
[----:B------:R-:W-:Y:S01]  /*146b0*/  R2UR UR34, R14 ;  /* 0x000000000e2272ca */ /* 0x000fe200000e0000 */
[----:B------:R-:W-:Y:S01]  /*146c0*/  FMUL.FTZ R14, R25, UR49 ;  /* 0x00000031190e7c20 */ /* 0x000fe20008410000 */
[----:B------:R-:W-:Y:S01]  /*146d0*/  R2UR UR46, R12 ;  /* 0x000000000c2e72ca */ /* 0x000fe200000e0000 */
        /* <DEDUP_REMOVED lines=29> */
[----:B------:R-:W-:Y:S01]  /*148b0*/  UMOV UR39, UR6 ;  /* 0x0000000600277c82 */ /* 0x000fe20008000000 */
        /* <DEDUP_REMOVED lines=8> */
[----:B------:R-:W-:Y:S01]  /*14940*/  FMNMX.FTZ R12, R21, R12, !PT ;  /* 0x0000000c150c7209 */ /* 0x000fe20007810000 */
[----:B------:R-:W-:Y:S01]  /*14950*/  FMUL.FTZ R39, R39, UR49 ;  /* 0x0000003127277c20 */ /* 0x000fe20008410000 */
[----:B------:R-:W-:Y:S01]  /*14960*/  FMUL.FTZ R38, R42, UR49 ;  /* 0x000000312a267c20 */ /* 0x000fe20008410000 */
[----:B------:R-:W3:Y:S01]  /*14970*/  MUFU.TANH R32, R32 ;  /* 0x0000002000207308 */ /* 0x000ee20000002400 */
        /* <DEDUP_REMOVED lines=12> */
[----:B0-----:R-:W-:Y:S01]  /*14a40*/  FMNMX.FTZ R12, R29, R12, !PT ;  /* 0x0000000c1d0c7209 */ /* 0x001fe20007810000 */
[----:B------:R-:W-:Y:S01]  /*14a50*/  FMUL.FTZ R59, R66, UR49 ;  /* 0x00000031423b7c20 */ /* 0x000fe20008410000 */
[----:B------:R-:W-:Y:S01]  /*14a60*/  FMUL.FTZ R63, R70, UR49 ;  /* 0x00000031463f7c20 */ /* 0x000fe20008410000 */
[----:B------:R-:W0:Y:S01]  /*14a70*/  MUFU.TANH R36, R36 ;  /* 0x0000002400247308 */ /* 0x000e220000002400 */
        /* <DEDUP_REMOVED lines=47> */
[----:B------:R-:W-:Y:S01]  /*14d70*/  MUFU.TANH R145, R145 ;  /* 0x0000009100917308 */ /* 0x000fe20000002400 */
[----:B--2---:R-:W-:-:S07]  /*14d80*/  FMNMX.FTZ R12, R73, R12, !PT ;  /* 0x0000000c490c7209 */ /* 0x004fce0007810000 */
[----:B------:R-:W-:Y:S01]  /*14d90*/  MUFU.TANH R84, R84 ;  /* 0x0000005400547308 */ /* 0x000fe20000002400 */
[----:B-1----:R-:W-:-:S05]  /*14da0*/  FMNMX.FTZ R12, R76, R12, !PT ;  /* 0x0000000c4c0c7209 */ /* 0x002fca0007810000 */
[----:B------:R-:W0:Y:S02]  /*14db0*/  SHFL.BFLY PT, R26, R12, 0x2, 0x1f ;  /* 0x0c401f000c1a7f89 */ /* 0x000e2400000e0000 */
[----:B------:R-:W-:Y:S08]  /*14dc0*/  MUFU.TANH R85, R85 ;  /* 0x0000005500557308 */ /* 0x000ff00000002400 */
        /* <DEDUP_REMOVED lines=11> */
[----:B------:R0:W-:Y:S02]  /*14e80*/  MUFU.TANH R11, R50 ;  /* 0x00000032000b7308 */ /* 0x0001e40000002400 */
[----:B------:R-:W-:Y:S01]  /*14e90*/  FMUL.FTZ R34, R34, UR39 ;  /* 0x0000002722227c20 */ /* 0x000fe20008410000 */
[--C-:B------:R-:W-:Y:S01]  /*14ea0*/  FFMA.FTZ R13, R13, UR39, -R26.reuse ;  /* 0x000000270d0d7c23 */ /* 0x100fe2000801081a */
[--C-:B------:R-:W-:Y:S01]  /*14eb0*/  FFMA.FTZ R31, R14, UR39, -R26.reuse ;  /* 0x000000270e1f7c23 */ /* 0x100fe2000801081a */
[--C-:B------:R-:W-:Y:S01]  /*14ec0*/  FFMA.FTZ R14, R24, UR39, -R26.reuse ;  /* 0x00000027180e7c23 */ /* 0x100fe2000801081a */
[--C-:B------:R-:W-:Y:S01]  /*14ed0*/  FFMA.FTZ R30, R15, UR39, -R26.reuse ;  /* 0x000000270f1e7c23 */ /* 0x100fe2000801081a */
[--C-:B------:R-:W-:Y:S01]  /*14ee0*/  FFMA.FTZ R20, R20, UR39, -R26.reuse ;  /* 0x0000002714147c23 */ /* 0x100fe2000801081a */
[----:B------:R-:W-:Y:S01]  /*14ef0*/  MUFU.EX2 R34, R34 ;  /* 0x0000002200227308 */ /* 0x000fe20000000800 */
[----:B0-----:R-:W-:Y:S01]  /*14f00*/  FMUL.FTZ R50, R55, UR49 ;  /* 0x0000003137327c20 */ /* 0x001fe20008410000 */
[----:B------:R-:W-:Y:S01]  /*14f10*/  FMUL.FTZ R55, R62, UR49 ;  /* 0x000000313e377c20 */ /* 0x000fe20008410000 */
[----:B------:R-:W-:Y:S01]  /*14f20*/  FMUL.FTZ R62, R67, UR49 ;  /* 0x00000031433e7c20 */ /* 0x000fe20008410000 */
[----:B------:R-:W-:Y:S01]  /*14f30*/  FMUL.FTZ R67, R74, UR49 ;  /* 0x000000314a437c20 */ /* 0x000fe20008410000 */
[----:B------:R-:W-:Y:S01]  /*14f40*/  FMUL.FTZ R74, R79, UR49 ;  /* 0x000000314f4a7c20 */ /* 0x000fe20008410000 */
[----:B------:R-:W-:Y:S01]  /*14f50*/  FMUL.FTZ R79, R87, UR49 ;  /* 0x00000031574f7c20 */ /* 0x000fe20008410000 */
[--C-:B------:R-:W-:Y:S01]  /*14f60*/  FFMA.FTZ R21, R21, UR39, -R26.reuse ;  /* 0x0000002715157c23 */ /* 0x100fe2000801081a */
[----:B------:R-:W2:Y:S01]  /*14f70*/  LDL R87, [R1+0x3c] ;  /* 0x00003c0001577983 */ /* 0x000ea20000100800 */
        /* <DEDUP_REMOVED lines=16> */
[----:B------:R-:W3:Y:S01]  /*15080*/  MUFU.TANH R35, R35 ;  /* 0x0000002300237308 */ /* 0x000ee20000002400 */
[----:B0-----:R-:W-:Y:S01]  /*15090*/  FFMA.FTZ R4, R34, R4, R13 ;  /* 0x0000000422047223 */ /* 0x001fe2000001000d */
[--C-:B------:R-:W-:Y:S01]  /*150a0*/  FFMA.FTZ R53, R53, UR39, -R26.reuse ;  /* 0x0000002735357c23 */ /* 0x100fe2000801081a */
[--C-:B------:R-:W-:Y:S01]  /*150b0*/  FFMA.FTZ R56, R56, UR39, -R26.reuse ;  /* 0x0000002738387c23 */ /* 0x100fe2000801081a */
[--C-:B------:R-:W-:Y:S01]  /*150c0*/  FFMA.FTZ R57, R57, UR39, -R26.reuse ;  /* 0x0000002739397c23 */ /* 0x100fe2000801081a */
[--C-:B------:R-:W-:Y:S01]  /*150d0*/  FFMA.FTZ R60, R60, UR39, -R26.reuse ;  /* 0x000000273c3c7c23 */ /* 0x100fe2000801081a */
[--C-:B------:R-:W-:Y:S01]  /*150e0*/  FFMA.FTZ R61, R61, UR39, -R26.reuse ;  /* 0x000000273d3d7c23 */ /* 0x100fe2000801081a */
[----:B------:R-:W-:Y:S01]  /*150f0*/  FFMA.FTZ R64, R64, UR39, -R26 ;  /* 0x0000002740407c23 */ /* 0x000fe2000801081a */
[----:B------:R-:W0:Y:S01]  /*15100*/  MUFU.TANH R42, R42 ;  /* 0x0000002a002a7308 */ /* 0x000e220000002400 */
[C---:B-1----:R-:W-:Y:S01]  /*15110*/  FADD.FTZ R4, R24.reuse, R4 ;  /* 0x0000000418047221 */ /* 0x042fe20000010000 */
[----:B------:R-:W-:Y:S01]  /*15120*/  F2FP.BF16.F32.PACK_AB R24, R24, R13 ;  /* 0x0000000d1818723e */ /* 0x000fe200000010ff */
[--C-:B------:R-:W-:Y:S01]  /*15130*/  FFMA.FTZ R65, R65, UR39, -R26.reuse ;  /* 0x0000002741417c23 */ /* 0x100fe2000801081a */
[----:B------:R-:W-:Y:S01]  /*15140*/  FMNMX.FTZ R13, R145, R5, !PT ;  /* 0x00000005910d7209 */ /* 0x000fe20007810000 */
[--C-:B------:R-:W-:Y:S01]  /*15150*/  FFMA.FTZ R68, R68, UR39, -R26.reuse ;  /* 0x0000002744447c23 */ /* 0x100fe2000801081a */
[--C-:B------:R-:W-:Y:S01]  /*15160*/  FFMA.FTZ R69, R69, UR39, -R26.reuse ;  /* 0x0000002745457c23 */ /* 0x100fe2000801081a */
[--C-:B------:R-:W-:Y:S01]  /*15170*/  FFMA.FTZ R72, R72, UR39, -R26.reuse ;  /* 0x0000002748487c23 */ /* 0x100fe2000801081a */
[----:B------:R-:W-:Y:S01]  /*15180*/  FMNMX.FTZ R13, R84, R13, !PT ;  /* 0x0000000d540d7209 */ /* 0x000fe20007810000 */
[----:B------:R-:W1:Y:S01]  /*15190*/  MUFU.TANH R27, R27 ;  /* 0x0000001b001b7308 */ /* 0x000e620000002400 */
[--C-:B------:R-:W-:Y:S01]  /*151a0*/  FFMA.FTZ R73, R73, UR39, -R26.reuse ;  /* 0x0000002749497c23 */ /* 0x100fe2000801081a */
[----:B------:R-:W-:Y:S01]  /*151b0*/  FFMA.FTZ R76, R76, UR39, -R26 ;  /* 0x000000274c4c7c23 */ /* 0x000fe2000801081a */
[----:B------:R-:W-:-:S04]  /*151c0*/  FMNMX.FTZ R13, R85, R13, !PT ;  /* 0x0000000d550d7209 */ /* 0x000fc80007810000 */
[----:B------:R-:W-:Y:S01]  /*151d0*/  FMNMX.FTZ R13, R144, R13, !PT ;  /* 0x0000000d900d7209 */ /* 0x000fe20007810000 */
[----:B------:R-:W4:Y:S03]  /*151e0*/  MUFU.TANH R46, R46 ;  /* 0x0000002e002e7308 */ /* 0x000f260000002400 */
[----:B------:R-:W-:-:S04]  /*151f0*/  FMNMX.FTZ R13, R80, R13, !PT ;  /* 0x0000000d500d7209 */ /* 0x000fc80007810000 */
[----:B------:R-:W-:Y:S01]  /*15200*/  FMNMX.FTZ R13, R81, R13, !PT ;  /* 0x0000000d510d7209 */ /* 0x000fe20007810000 */
[----:B------:R-:W5:Y:S03]  /*15210*/  MUFU.TANH R47, R47 ;  /* 0x0000002f002f7308 */ /* 0x000f660000002400 */
[----:B------:R-:W-:-:S04]  /*15220*/  FMNMX.FTZ R13, R143, R13, !PT ;  /* 0x0000000d8f0d7209 */ /* 0x000fc80007810000 */
[----:B------:R-:W-:Y:S01]  /*15230*/  FMNMX.FTZ R13, R39, R13, !PT ;  /* 0x0000000d270d7209 */ /* 0x000fe20007810000 */
[----:B------:R-:W5:Y:S03]  /*15240*/  MUFU.TANH R50, R50 ;  /* 0x0000003200327308 */ /* 0x000f660000002400 */
[----:B------:R-:W-:-:S04]  /*15250*/  FMNMX.FTZ R13, R38, R13, !PT ;  /* 0x0000000d260d7209 */ /* 0x000fc80007810000 */
[----:B---3--:R-:W-:Y:S01]  /*15260*/  FMNMX.FTZ R13, R35, R13, !PT ;  /* 0x0000000d230d7209 */ /* 0x008fe20007810000 */
[----:B------:R-:W3:Y:S03]  /*15270*/  MUFU.TANH R51, R51 ;  /* 0x0000003300337308 */ /* 0x000ee60000002400 */
[----:B0-----:R-:W-:-:S04]  /*15280*/  FMNMX.FTZ R13, R42, R13, !PT ;  /* 0x0000000d2a0d7209 */ /* 0x001fc80007810000 */
[----:B-1----:R-:W-:Y:S01]  /*15290*/  FMNMX.FTZ R13, R27, R13, !PT ;  /* 0x0000000d1b0d7209 */ /* 0x002fe20007810000 */
[----:B------:R-:W0:Y:S03]  /*152a0*/  MUFU.TANH R54, R54 ;  /* 0x0000003600367308 */ /* 0x000e260000002400 */
[----:B------:R-:W-:-:S04]  /*152b0*/  FMNMX.FTZ R13, R11, R13, !PT ;  /* 0x0000000d0b0d7209 */ /* 0x000fc80007810000 */
[----:B----4-:R-:W-:Y:S01]  /*152c0*/  FMNMX.FTZ R13, R46, R13, !PT ;  /* 0x0000000d2e0d7209 */ /* 0x010fe20007810000 */
[----:B------:R-:W1:Y:S03]  /*152d0*/  MUFU.TANH R55, R55 ;  /* 0x0000003700377308 */ /* 0x000e660000002400 */
[----:B-----5:R-:W-:-:S04]  /*152e0*/  FMNMX.FTZ R13, R47, R13, !PT ;  /* 0x0000000d2f0d7209 */ /* 0x020fc80007810000 */
[----:B------:R-:W-:Y:S01]  /*152f0*/  FMNMX.FTZ R13, R50, R13, !PT ;  /* 0x0000000d320d7209 */ /* 0x000fe20007810000 */
[----:B------:R-:W4:Y:S03]  /*15300*/  MUFU.TANH R58, R58 ;  /* 0x0000003a003a7308 */ /* 0x000f260000002400 */
[----:B---3--:R-:W-:-:S04]  /*15310*/  FMNMX.FTZ R13, R51, R13, !PT ;  /* 0x0000000d330d7209 */ /* 0x008fc80007810000 */
[----:B0-----:R-:W-:Y:S01]  /*15320*/  FMNMX.FTZ R13, R54, R13, !PT ;  /* 0x0000000d360d7209 */ /* 0x001fe20007810000 */
[----:B------:R-:W0:Y:S03]  /*15330*/  MUFU.TANH R59, R59 ;  /* 0x0000003b003b7308 */ /* 0x000e260000002400 */
[----:B-1----:R-:W-:-:S05]  /*15340*/  FMNMX.FTZ R13, R55, R13, !PT ;  /* 0x0000000d370d7209 */ /* 0x002fca0007810000 */
[----:B------:R-:W1:Y:S01]  /*15350*/  MUFU.TANH R62, R62 ;  /* 0x0000003e003e7308 */ /* 0x000e620000002400 */
[----:B----4-:R-:W-:-:S07]  /*15360*/  FMNMX.FTZ R13, R58, R13, !PT ;  /* 0x0000000d3a0d7209 */ /* 0x010fce0007810000 */
[----:B------:R-:W3:Y:S01]  /*15370*/  MUFU.TANH R63, R63 ;  /* 0x0000003f003f7308 */ /* 0x000ee20000002400 */
[----:B0-----:R-:W-:-:S07]  /*15380*/  FMNMX.FTZ R13, R59, R13, !PT ;  /* 0x0000000d3b0d7209 */ /* 0x001fce0007810000 */
[----:B------:R-:W0:Y:S01]  /*15390*/  MUFU.TANH R66, R66 ;  /* 0x0000004200427308 */ /* 0x000e220000002400 */
[----:B-1----:R-:W-:-:S07]  /*153a0*/  FMNMX.FTZ R13, R62, R13, !PT ;  /* 0x0000000d3e0d7209 */ /* 0x002fce0007810000 */
[----:B------:R-:W1:Y:S01]  /*153b0*/  MUFU.TANH R67, R67 ;  /* 0x0000004300437308 */ /* 0x000e620000002400 */
[----:B---3--:R-:W-:-:S07]  /*153c0*/  FMNMX.FTZ R13, R63, R13, !PT ;  /* 0x0000000d3f0d7209 */ /* 0x008fce0007810000 */
        /* <DEDUP_REMOVED lines=12> */
[----:B------:R-:W3:Y:S08]  /*15490*/  MUFU.EX2 R26, R30 ;  /* 0x0000001e001a7308 */ /* 0x000ef00000000800 */
[----:B------:R-:W4:Y:S01]  /*154a0*/  MUFU.TANH R79, R79 ;  /* 0x0000004f004f7308 */ /* 0x000f220000002400 */
[----:B0-----:R-:W-:-:S07]  /*154b0*/  FMNMX.FTZ R13, R77, R13, !PT ;  /* 0x0000000d4d0d7209 */ /* 0x001fce0007810000 */
[----:B------:R-:W0:Y:S01]  /*154c0*/  MUFU.EX2 R20, R20 ;  /* 0x0000001400147308 */ /* 0x000e220000000800 */
[----:B-1----:R-:W-:Y:S01]  /*154d0*/  FMNMX.FTZ R13, R78, R13, !PT ;  /* 0x0000000d4e0d7209 */ /* 0x002fe20007810000 */
[----:B---3--:R-:W-:-:S03]  /*154e0*/  FADD.FTZ R4, R26, R4 ;  /* 0x000000041a047221 */ /* 0x008fc60000010000 */
[----:B----4-:R-:W-:Y:S01]  /*154f0*/  FMNMX.FTZ R13, R79, R13, !PT ;  /* 0x0000000d4f0d7209 */ /* 0x010fe20007810000 */
[C---:B0-----:R-:W-:Y:S01]  /*15500*/  FADD.FTZ R4, R20.reuse, R4 ;  /* 0x0000000414047221 */ /* 0x041fe20000010000 */
[----:B------:R-:W-:-:S03]  /*15510*/  F2FP.BF16.F32.PACK_AB R26, R20, R26 ;  /* 0x0000001a141a723e */ /* 0x000fc600000010ff */
[----:B------:R-:W0:Y:S02]  /*15520*/  SHFL.BFLY PT, R20, R13, 0x2, 0x1f ;  /* 0x0c401f000d147f89 */ /* 0x000e2400000e0000 */
[----:B0-----:R-:W-:-:S05]  /*15530*/  FMNMX.FTZ R13, R13, R20, !PT ;  /* 0x000000140d0d7209 */ /* 0x001fca0007810000 */
[----:B------:R-:W0:Y:S01]  /*15540*/  SHFL.BFLY PT, R20, R13, 0x1, 0x1f ;  /* 0x0c201f000d147f89 */ /* 0x000e2200000e0000 */
[----:B------:R-:W-:-:S05]  /*15550*/  IMAD.MOV.U32 R31, RZ, RZ, 0x40000040 ;  /* 0x40000040ff1f7424 */ /* 0x000fca00078e00ff */
[----:B------:R-:W-:Y:S02]  /*15560*/  R2UR UR9, R31 ;  /* 0x000000001f0972ca */ /* 0x000fe400000e0000 */
[----:B0-----:R-:W-:-:S05]  /*15570*/  FMNMX.FTZ R13, R13, R20, !PT ;  /* 0x000000140d0d7209 */ /* 0x001fca0007810000 */
[----:B------:R-:W-:-:S04]  /*15580*/  FMUL.FTZ R30, R13, UR39 ;  /* 0x000000270d1e7c20 */ /* 0x000fc80008410000 */
        /* <DEDUP_REMOVED lines=32> */
[----:B--2---:R-:W-:-:S04]  /*15790*/  LOP3.LUT R30, R87, 0x10000, RZ, 0xfc, !PT ;  /* 0x00010000571e7812 */ /* 0x004fc800078efcff */
[----:B------:R-:W-:Y:S01]  /*157a0*/  R2UR UR8, R30 ;  /* 0x000000001e0872ca */ /* 0x000fe200000e0000 */
[----:B------:R-:W-:-:S12]  /*157b0*/  WARPGROUP.ARRIVE ;  /* 0x00000000000079c5 */ /* 0x000fd80000000000 */
[----:B------:R-:W-:Y:S01]  /*157c0*/  HGMMA.64x96x16.F32.BF16 R88, gdesc[UR8].tnspB, R88, gsb0 ;  /* 0x41600000085879f0 */ /* 0x000fe20008001858 */
[----:B------:R-:W-:Y:S02]  /*157d0*/  VIADD R38, R30, 0x2 ;  /* 0x000000021e267836 */ /* 0x000fe40000000000 */
[----:B------:R-:W-:-:S03]  /*157e0*/  IMAD.MOV.U32 R39, RZ, RZ, 0x40000040 ;  /* 0x40000040ff277424 */ /* 0x000fc600078e00ff */
[----:B------:R-:W-:Y:S02]  /*157f0*/  R2UR UR12, R38 ;  /* 0x00000000260c72ca */ /* 0x000fe400000e0000 */
[----:B------:R-:W-:Y:S01]  /*15800*/  R2UR UR13, R39 ;  /* 0x00000000270d72ca */ /* 0x000fe200000e0000 */
[----:B------:R-:W-:Y:S02]  /*15810*/  VIADD R38, R30, 0x4 ;  /* 0x000000041e267836 */ /* 0x000fe40000000000 */
[----:B------:R-:W-:Y:S01]  /*15820*/  IMAD.MOV.U32 R39, RZ, RZ, 0x40000040 ;  /* 0x40000040ff277424 */ /* 0x000fe200078e00ff */
[----:B------:R-:W-:Y:S02]  /*15830*/  WARPGROUP.DEPBAR.LE gsb0, 0x0 ;  /* 0x00008000000079c5 */ /* 0x000fe40000010000 */
[----:B------:R-:W-:-:S07]  /*15840*/  WARPGROUP.ARRIVE ;  /* 0x00000000000079c5 */ /* 0x000fce0000000000 */
[----:B------:R-:W-:Y:S01]  /*15850*/  HGMMA.64x96x16.F32.BF16 R88, gdesc[UR12].tnspB, R88, gsb0 ;  /* 0x416000000c5879f0 */ /* 0x000fe20008001858 */
[----:B------:R-:W-:Y:S02]  /*15860*/  R2UR UR16, R38 ;  /* 0x00000000261072ca */ /* 0x000fe400000e0000 */
[----:B------:R-:W-:Y:S01]  /*15870*/  R2UR UR17, R39 ;  /* 0x00000000271172ca */ /* 0x000fe200000e0000 */
[----:B------:R-:W-:Y:S02]  /*15880*/  VIADD R38, R30, 0x6 ;  /* 0x000000061e267836 */ /* 0x000fe40000000000 */
[----:B------:R-:W-:-:S03]  /*15890*/  IMAD.MOV.U32 R39, RZ, RZ, 0x40000040 ;  /* 0x40000040ff277424 */ /* 0x000fc600078e00ff */
[----:B------:R-:W-:Y:S01]  /*158a0*/  R2UR UR20, R38 ;  /* 0x00000000261472ca */ /* 0x000fe200000e0000 */
[----:B------:R-:W-:Y:S02]  /*158b0*/  WARPGROUP.DEPBAR.LE gsb0, 0x0 ;  /* 0x00008000000079c5 */ /* 0x000fe40000010000 */
[----:B------:R-:W-:-:S06]  /*158c0*/  WARPGROUP.ARRIVE ;  /* 0x00000000000079c5 */ /* 0x000fcc0000000000 */
[----:B------:R-:W-:Y:S01]  /*158d0*/  HGMMA.64x96x16.F32.BF16 R88, gdesc[UR16].tnspB, R88, gsb0 ;  /* 0x41600000105879f0 */ /* 0x000fe20008001858 */
[----:B------:R-:W-:Y:S01]  /*158e0*/  R2UR UR21, R39 ;  /* 0x00000000271572ca */ /* 0x000fe200000e0000 */
[----:B------:R-:W-:Y:S02]  /*158f0*/  VIADD R38, R30, 0x600 ;  /* 0x000006001e267836 */ /* 0x000fe40000000000 */
[----:B------:R-:W-:-:S03]  /*15900*/  IMAD.MOV.U32 R39, RZ, RZ, 0x40000040 ;  /* 0x40000040ff277424 */ /* 0x000fc600078e00ff */
[----:B------:R-:W-:Y:S02]  /*15910*/  R2UR UR24, R38 ;  /* 0x00000000261872ca */ /* 0x000fe400000e0000 */
[----:B------:R-:W-:Y:S01]  /*15920*/  R2UR UR25, R39 ;  /* 0x00000000271972ca */ /* 0x000fe200000e0000 */
[----:B------:R-:W-:Y:S02]  /*15930*/  WARPGROUP.DEPBAR.LE gsb0, 0x0 ;  /* 0x00008000000079c5 */ /* 0x000fe40000010000 */
[----:B------:R-:W-:-:S06]  /*15940*/  WARPGROUP.ARRIVE ;  /* 0x00000000000079c5 */ /* 0x000fcc0000000000 */
[----:B------:R-:W-:Y:S01]  /*15950*/  HGMMA.64x96x16.F32.BF16 R88, gdesc[UR20].tnspB, R88, gsb0 ;  /* 0x41600000145879f0 */ /* 0x000fe20008001858 */
        /* <DEDUP_REMOVED lines=18> */
[----:B------:R-:W2:Y:S01]  /*15a80*/  LDL R30, [R1+0x20] ;  /* 0x00002000011e7983 */ /* 0x000ea20000100800 */
[----:B------:R-:W-:Y:S02]  /*15a90*/  WARPGROUP.DEPBAR.LE gsb0, 0x0 ;  /* 0x00008000000079c5 */ /* 0x000fe40000010000 */
[----:B------:R-:W-:-:S06]  /*15aa0*/  WARPGROUP.ARRIVE ;  /* 0x00000000000079c5 */ /* 0x000fcc0000000000 */
[----:B------:R-:W-:Y:S03]  /*15ab0*/  HGMMA.64x96x16.F32.BF16 R88, gdesc[UR32].tnspB, R88, gsb0 ;  /* 0x41600000205879f0 */ /* 0x000fe60008001858 */
[----:B------:R-:W0:Y:S01]  /*15ac0*/  S2R R87, SR_TID.X ;  /* 0x0000000000577919 */ /* 0x000e220000002100 */
[----:B------:R-:W-:-:S04]  /*15ad0*/  FADD.FTZ R5, -R13, R5 ;  /* 0x000000050d057221 */ /* 0x000fc80000010100 */
[----:B------:R-:W-:Y:S01]  /*15ae0*/  FMUL.FTZ R5, R5, UR39 ;  /* 0x0000002705057c20 */ /* 0x000fe20008410000 */
[----:B------:R-:W-:Y:S02]  /*15af0*/  WARPGROUP.DEPBAR.LE gsb0, 0x0 ;  /* 0x00008000000079c5 */ /* 0x000fe40000010000 */
[----:B------:R-:W-:-:S06]  /*15b00*/  WARPGROUP.ARRIVE ;  /* 0x00000000000079c5 */ /* 0x000fcc0000000000 */
[----:B------:R-:W-:Y:S01]  /*15b10*/  HGMMA.64x96x16.F32.BF16 R88, gdesc[UR44].tnspB, R88, gsb0 ;  /* 0x416000002c5879f0 */ /* 0x000fe20008001858 */
[----:B0-----:R-:W-:Y:S02]  /*15b20*/  SHF.R.U32.HI R27, RZ, 0x7, R87 ;  /* 0x00000007ff1b7819 */ /* 0x001fe40000011657 */
[----:B------:R-:W-:-:S03]  /*15b30*/  ISETP.GE.U32.AND P2, PT, R87, 0x180, PT ;  /* 0x000001805700780c */ /* 0x000fc60003f46070 */
[----:B------:R-:W-:Y:S01]  /*15b40*/  VIADD R27, R27, 0x9 ;  /* 0x000000091b1b7836 */ /* 0x000fe20000000000 */
[----:B------:R-:W-:Y:S04]  /*15b50*/  MUFU.EX2 R5, R5 ;  /* 0x0000000500057308 */ /* 0x000fe80000000800 */
[----:B------:R-:W-:-:S04]  /*15b60*/  SEL R27, R27, 0x9, !P2 ;  /* 0x000000091b1b7807 */ /* 0x000fc80005000000 */
[----:B------:R-:W0:Y:S08]  /*15b70*/  MUFU.EX2 R25, R25 ;  /* 0x0000001900197308 */ /* 0x000e300000000800 */
[----:B------:R-:W1:Y:S08]  /*15b80*/  MUFU.EX2 R84, R84 ;  /* 0x0000005400547308 */ /* 0x000e700000000800 */
[----:B------:R-:W-:Y:S08]  /*15b90*/  MUFU.EX2 R85, R85 ;  /* 0x0000005500557308 */ /* 0x000ff00000000800 */
[----:B------:R-:W-:Y:S01]  /*15ba0*/  MUFU.EX2 R86, R86 ;  /* 0x0000005600567308 */ /* 0x000fe20000000800 */
[----:B------:R-:W-:-:S07]  /*15bb0*/  @!P1 IMAD R10, R10, 0x8, R2 ;  /* 0x000000080a0a9824 */ /* 0x000fce00078e0202 */
[----:B------:R-:W3:Y:S01]  /*15bc0*/  MUFU.EX2 R21, R21 ;  /* 0x0000001500157308 */ /* 0x000ee20000000800 */
[----:B------:R-:W-:-:S07]  /*15bd0*/  @!P1 VIADD R10, R10, 0x2d860 ;  /* 0x0002d8600a0a9836 */ /* 0x000fce0000000000 */
[----:B------:R-:W4:Y:S01]  /*15be0*/  MUFU.EX2 R14, R14 ;  /* 0x0000000e000e7308 */ /* 0x000f220000000800 */
[----:B0-----:R-:W-:Y:S01]  /*15bf0*/  FFMA.FTZ R3, R5, R3, R25 ;  /* 0x0000000305037223 */ /* 0x001fe20000010019 */
[----:B------:R-:W-:Y:S02]  /*15c00*/  @!P1 PRMT R10, RZ, 0x654, R10 ;  /* 0x00000654ff0a9816 */ /* 0x000fe4000000000a */
[----:B-1----:R-:W-:Y:S01]  /*15c10*/  F2FP.BF16.F32.PACK_AB R25, R84, R25 ;  /* 0x000000195419723e */ /* 0x002fe200000010ff */
[----:B---3--:R-:W-:Y:S01]  /*15c20*/  FADD.FTZ R4, R21, R4 ;  /* 0x0000000415047221 */ /* 0x008fe20000010000 */
[----:B------:R-:W-:Y:S02]  /*15c30*/  WARPGROUP.DEPBAR.LE gsb0, 0x0 ;  /* 0x00008000000079c5 */ /* 0x000fe40000010000 */
[----:B------:R0:W-:Y:S06]  /*15c40*/  BAR.ARV R27, 0x100 ;  /* 0x0004001b0000751d */ /* 0x0001ec0000002000 */
[----:B0-----:R-:W-:-:S04]  /*15c50*/  @!P1 IMAD R27, R16, 0x8, R2 ;  /* 0x00000008101b9824 */ /* 0x001fc800078e0202 */
[----:B------:R-:W-:-:S05]  /*15c60*/  @!P1 VIADD R27, R27, 0x2d840 ;  /* 0x0002d8401b1b9836 */ /* 0x000fca0000000000 */
[----:B------:R-:W-:-:S04]  /*15c70*/  @!P1 PRMT R27, RZ, 0x654, R27 ;  /* 0x00000654ff1b9816 */ /* 0x000fc8000000001b */
[----:B------:R0:W-:Y:S02]  /*15c80*/  @!P1 SYNCS.ARRIVE.TRANS64.RED.A1T0 RZ, [R27+URZ], RZ ;  /* 0x000000ff1bff99a7 */ /* 0x0001e4000810043f */
[----:B0-----:R-:W-:Y:S01]  /*15c90*/  F2FP.BF16.F32.PACK_AB R27, R86, R85 ;  /* 0x00000055561b723e */ /* 0x001fe200000010ff */
[----:B------:R0:W-:Y:S04]  /*15ca0*/  @!P1 SYNCS.ARRIVE.TRANS64.RED.A1T0 RZ, [R10+URZ], RZ ;  /* 0x000000ff0aff99a7 */ /* 0x0001e8000810043f */
[----:B------:R4:W-:Y:S02]  /*15cb0*/  STSM.16.M88.4 [R140+0x21800], R24 ;  /* 0x021800188c007844 */ /* 0x0009e40000000200 */
[C---:B----4-:R-:W-:Y:S02]  /*15cc0*/  F2FP.BF16.F32.PACK_AB R24, R14.reuse, R21 ;  /* 0x000000150e18723e */ /* 0x050fe400000010ff */
[----:B------:R-:W3:Y:S01]  /*15cd0*/  LDL R21, [R1+0x24] ;  /* 0x0000240001157983 */ /* 0x000ee20000100800 */
[----:B------:R-:W1:Y:S08]  /*15ce0*/  MUFU.EX2 R15, R15 ;  /* 0x0000000f000f7308 */ /* 0x000e700000000800 */
[----:B------:R-:W-:Y:S08]  /*15cf0*/  MUFU.EX2 R26, R28 ;  /* 0x0000001c001a7308 */ /* 0x000ff00000000800 */
[----:B------:R-:W-:Y:S08]  /*15d00*/  MUFU.EX2 R80, R80 ;  /* 0x0000005000507308 */ /* 0x000ff00000000800 */
[----:B------:R-:W4:Y:S08]  /*15d10*/  MUFU.EX2 R81, R81 ;  /* 0x0000005100517308 */ /* 0x000f300000000800 */
[----:B------:R-:W-:Y:S08]  /*15d20*/  MUFU.EX2 R82, R82 ;  /* 0x0000005200527308 */ /* 0x000ff00000000800 */
[----:B------:R-:W5:Y:S01]  /*15d30*/  MUFU.EX2 R83, R83 ;  /* 0x0000005300537308 */ /* 0x000f620000000800 */
[----:B------:R-:W-:-:S04]  /*15d40*/  FADD.FTZ R4, R14, R4 ;  /* 0x000000040e047221 */ /* 0x000fc80000010000 */
[----:B-1----:R-:W-:Y:S01]  /*15d50*/  FADD.FTZ R4, R15, R4 ;  /* 0x000000040f047221 */ /* 0x002fe20000010000 */
[----:B------:R-:W-:Y:S01]  /*15d60*/  FADD.FTZ R3, R84, R3 ;  /* 0x0000000354037221 */ /* 0x000fe20000010000 */
[----:B----4-:R-:W-:Y:S02]  /*15d70*/  F2FP.BF16.F32.PACK_AB R25, R81, R80 ;  /* 0x000000505119723e */ /* 0x010fe400000010ff */
[C---:B------:R-:W-:Y:S01]  /*15d80*/  FADD.FTZ R4, R26.reuse, R4 ;  /* 0x000000041a047221 */ /* 0x040fe20000010000 */
[----:B------:R-:W-:Y:S01]  /*15d90*/  F2FP.BF16.F32.PACK_AB R26, R26, R15 ;  /* 0x0000000f1a1a723e */ /* 0x000fe200000010ff */
[----:B------:R-:W-:Y:S01]  /*15da0*/  FADD.FTZ R3, R85, R3 ;  /* 0x0000000355037221 */ /* 0x000fe20000010000 */
[----:B-----5:R-:W-:-:S03]  /*15db0*/  F2FP.BF16.F32.PACK_AB R27, R83, R82 ;  /* 0x00000052531b723e */ /* 0x020fc600000010ff */
[----:B------:R-:W-:Y:S02]  /*15dc0*/  FADD.FTZ R3, R86, R3 ;  /* 0x0000000356037221 */ /* 0x000fe40000010000 */
[----:B--2---:R1:W-:Y:S01]  /*15dd0*/  STSM.16.M88.4 [R30], R24 ;  /* 0x000000181e007844 */ /* 0x0043e20000000200 */
[----:B------:R-:W-:Y:S01]  /*15de0*/  MUFU.EX2 R32, R32 ;  /* 0x0000002000207308 */ /* 0x000fe20000000800 */
[----:B------:R-:W-:-:S07]  /*15df0*/  FADD.FTZ R3, R80, R3 ;  /* 0x0000000350037221 */ /* 0x000fce0000010000 */
[----:B------:R-:W-:Y:S08]  /*15e00*/  MUFU.EX2 R20, R20 ;  /* 0x0000001400147308 */ /* 0x000ff00000000800 */
[----:B-1----:R-:W1:Y:S01]  /*15e10*/  MUFU.EX2 R24, R29 ;  /* 0x0000001d00187308 */ /* 0x002e620000000800 */
[----:B------:R-:W-:-:S07]  /*15e20*/  FADD.FTZ R3, R81, R3 ;  /* 0x0000000351037221 */ /* 0x000fce0000010000 */
[----:B------:R-:W2:Y:S01]  /*15e30*/  MUFU.EX2 R26, R33 ;  /* 0x00000021001a7308 */ /* 0x000ea20000000800 */
[----:B------:R-:W-:-:S07]  /*15e40*/  FADD.FTZ R3, R82, R3 ;  /* 0x0000000352037221 */ /* 0x000fce0000010000 */
[----:B------:R-:W4:Y:S01]  /*15e50*/  MUFU.EX2 R25, R35 ;  /* 0x0000002300197308 */ /* 0x000f220000000800 */
[----:B-1----:R-:W-:Y:S01]  /*15e60*/  FADD.FTZ R4, R24, R4 ;  /* 0x0000000418047221 */ /* 0x002fe20000010000 */
[----:B------:R-:W-:-:S06]  /*15e70*/  FADD.FTZ R3, R83, R3 ;  /* 0x0000000353037221 */ /* 0x000fcc0000010000 */
[----:B0-----:R-:W0:Y:S08]  /*15e80*/  MUFU.EX2 R10, R36 ;  /* 0x00000024000a7308 */ /* 0x001e300000000800 */
[----:B------:R-:W1:Y:S01]  /*15e90*/  MUFU.EX2 R27, R42 ;  /* 0x0000002a001b7308 */ /* 0x000e620000000800 */
[----:B------:R-:W-:Y:S01]  /*15ea0*/  FADD.FTZ R4, R32, R4 ;  /* 0x0000000420047221 */ /* 0x000fe20000010000 */
[----:B------:R-:W-:-:S06]  /*15eb0*/  FADD.FTZ R3, R20, R3 ;  /* 0x0000000314037221 */ /* 0x000fcc0000010000 */
[----:B------:R-:W5:Y:S08]  /*15ec0*/  MUFU.EX2 R28, R37 ;  /* 0x00000025001c7308 */ /* 0x000f700000000800 */
[----:B------:R-:W5:Y:S01]  /*15ed0*/  MUFU.EX2 R43, R43 ;  /* 0x0000002b002b7308 */ /* 0x000f620000000800 */
[----:B--2---:R-:W-:Y:S01]  /*15ee0*/  FADD.FTZ R4, R26, R4 ;  /* 0x000000041a047221 */ /* 0x004fe20000010000 */
[----:B----4-:R-:W-:-:S06]  /*15ef0*/  FADD.FTZ R3, R25, R3 ;  /* 0x0000000319037221 */ /* 0x010fcc0000010000 */
[----:B------:R-:W2:Y:S08]  /*15f00*/  MUFU.EX2 R14, R40 ;  /* 0x00000028000e7308 */ /* 0x000eb00000000800 */
[----:B------:R-:W4:Y:S01]  /*15f10*/  MUFU.EX2 R11, R11 ;  /* 0x0000000b000b7308 */ /* 0x000f220000000800 */
[----:B0-----:R-:W-:Y:S01]  /*15f20*/  FADD.FTZ R4, R10, R4 ;  /* 0x000000040a047221 */ /* 0x001fe20000010000 */
[----:B-1----:R-:W-:-:S06]  /*15f30*/  FADD.FTZ R3, R27, R3 ;  /* 0x000000031b037221 */ /* 0x002fcc0000010000 */
[----:B------:R-:W0:Y:S08]  /*15f40*/  MUFU.EX2 R30, R41 ;  /* 0x00000029001e7308 */ /* 0x000e300000000800 */
[----:B------:R-:W1:Y:S01]  /*15f50*/  MUFU.EX2 R29, R46 ;  /* 0x0000002e001d7308 */ /* 0x000e620000000800 */
[----:B-----5:R-:W-:Y:S01]  /*15f60*/  FADD.FTZ R4, R28, R4 ;  /* 0x000000041c047221 */ /* 0x020fe20000010000 */
[----:B------:R-:W-:-:S06]  /*15f70*/  FADD.FTZ R3, R43, R3 ;  /* 0x000000032b037221 */ /* 0x000fcc0000010000 */
        /* <DEDUP_REMOVED lines=9> */
[----:B-----5:R-:W-:-:S07]  /*16010*/  FADD.FTZ R4, R31, R4 ;  /* 0x000000041f047221 */ /* 0x020fce0000010000 */
[----:B------:R-:W5:Y:S08]  /*16020*/  MUFU.EX2 R48, R48 ;  /* 0x0000003000307308 */ /* 0x000f700000000800 */
[----:B------:R-:W3:Y:S01]  /*16030*/  MUFU.EX2 R54, R54 ;  /* 0x0000003600367308 */ /* 0x000ee20000000800 */
        /* <DEDUP_REMOVED lines=9> */
[----:B---3--:R-:W-:-:S06]  /*160d0*/  FADD.FTZ R4, R54, R4 ;  /* 0x0000000436047221 */ /* 0x008fcc0000010000 */
[----:B------:R-:W3:Y:S08]  /*160e0*/  MUFU.EX2 R53, R53 ;  /* 0x0000003500357308 */ /* 0x000ef00000000800 */
        /* <DEDUP_REMOVED lines=9> */
[----:B---3--:R-:W-:Y:S01]  /*16180*/  FADD.FTZ R3, R53, R3 ;  /* 0x0000000335037221 */ /* 0x008fe20000010000 */
[----:B-----5:R-:W-:-:S06]  /*16190*/  FADD.FTZ R4, R59, R4 ;  /* 0x000000043b047221 */ /* 0x020fcc0000010000 */
        /* <DEDUP_REMOVED lines=22> */
[----:B------:R-:W-:-:S07]  /*16300*/  F2FP.BF16.F32.PACK_AB R29, R29, R11 ;  /* 0x0000000b1d1d723e */ /* 0x000fce00000010ff */
[----:B------:R-:W1:Y:S08]  /*16310*/  MUFU.EX2 R72, R72 ;  /* 0x0000004800487308 */ /* 0x000e700000000800 */
[----:B------:R-:W-:Y:S08]  /*16320*/  MUFU.EX2 R73, R73 ;  /* 0x0000004900497308 */ /* 0x000ff00000000800 */
[----:B------:R-:W-:Y:S08]  /*16330*/  MUFU.EX2 R76, R76 ;  /* 0x0000004c004c7308 */ /* 0x000ff00000000800 */
[----:B------:R-:W1:Y:S08]  /*16340*/  MUFU.EX2 R77, R77 ;  /* 0x0000004d004d7308 */ /* 0x000e700000000800 */
[----:B------:R-:W-:Y:S08]  /*16350*/  MUFU.EX2 R78, R78 ;  /* 0x0000004e004e7308 */ /* 0x000ff00000000800 */
[----:B------:R-:W1:Y:S01]  /*16360*/  MUFU.EX2 R79, R79 ;  /* 0x0000004f004f7308 */ /* 0x000e620000000800 */
[----:B---3--:R-:W-:Y:S01]  /*16370*/  FADD.FTZ R3, R65, R3 ;  /* 0x0000000341037221 */ /* 0x008fe20000010000 */
[----:B-----5:R-:W-:Y:S01]  /*16380*/  FADD.FTZ R11, R71, R4 ;  /* 0x00000004470b7221 */ /* 0x020fe20000010000 */
[----:B------:R-:W-:-:S02]  /*16390*/  F2FP.BF16.F32.PACK_AB R24, R32, R24 ;  /* 0x000000182018723e */ /* 0x000fc400000010ff */
[----:B------:R-:W-:Y:S02]  /*163a0*/  F2FP.BF16.F32.PACK_AB R25, R25, R20 ;  /* 0x000000141919723e */ /* 0x000fe400000010ff */
[----:B------:R-:W-:Y:S02]  /*163b0*/  F2FP.BF16.F32.PACK_AB R26, R10, R26 ;  /* 0x0000001a0a1a723e */ /* 0x000fe400000010ff */
[----:B------:R-:W-:Y:S02]  /*163c0*/  F2FP.BF16.F32.PACK_AB R27, R43, R27 ;  /* 0x0000001b2b1b723e */ /* 0x000fe400000010ff */
[----:B------:R-:W-:Y:S02]  /*163d0*/  F2FP.BF16.F32.PACK_AB R28, R14, R28 ;  /* 0x0000001c0e1c723e */ /* 0x000fe400000010ff */
[----:B------:R-:W-:Y:S02]  /*163e0*/  F2FP.BF16.F32.PACK_AB R30, R44, R30 ;  /* 0x0000001e2c1e723e */ /* 0x000fe400000010ff */
[----:B------:R-:W-:Y:S01]  /*163f0*/  F2FP.BF16.F32.PACK_AB R31, R50, R31 ;  /* 0x0000001f321f723e */ /* 0x000fe200000010ff */
[----:B--2---:R-:W-:Y:S01]  /*16400*/  FADD.FTZ R3, R68, R3 ;  /* 0x0000000344037221 */ /* 0x004fe20000010000 */
[----:B----4-:R-:W-:Y:S01]  /*16410*/  FADD.FTZ R4, R74, R11 ;  /* 0x0000000b4a047221 */ /* 0x010fe20000010000 */
[----:B------:R2:W-:Y:S01]  /*16420*/  STSM.16.M88.4 [R142], R24 ;  /* 0x000000188e007844 */ /* 0x0005e20000000200 */
[----:B------:R-:W-:-:S02]  /*16430*/  F2FP.BF16.F32.PACK_AB R36, R48, R36 ;  /* 0x000000243024723e */ /* 0x000fc400000010ff */
[----:B------:R-:W-:Y:S01]  /*16440*/  F2FP.BF16.F32.PACK_AB R37, R54, R37 ;  /* 0x000000253625723e */ /* 0x000fe200000010ff */
[----:B------:R3:W-:Y:S01]  /*16450*/  STSM.16.M88.4 [R141], R28 ;  /* 0x0000001c8d007844 */ /* 0x0007e20000000200 */
[----:B------:R-:W-:Y:S02]  /*16460*/  F2FP.BF16.F32.PACK_AB R38, R52, R38 ;  /* 0x000000263426723e */ /* 0x000fe400000010ff */
[----:B------:R-:W-:Y:S01]  /*16470*/  F2FP.BF16.F32.PACK_AB R39, R58, R39 ;  /* 0x000000273a27723e */ /* 0x000fe200000010ff */
[----:B0-----:R-:W-:Y:S01]  /*16480*/  FADD.FTZ R3, R40, R3 ;  /* 0x0000000328037221 */ /* 0x001fe20000010000 */
[----:B-1----:R-:W-:Y:S01]  /*16490*/  FADD.FTZ R4, R41, R4 ;  /* 0x0000000429047221 */ /* 0x002fe20000010000 */
[----:B------:R-:W-:Y:S02]  /*164a0*/  F2FP.BF16.F32.PACK_AB R40, R72, R40 ;  /* 0x000000284828723e */ /* 0x000fe400000010ff */
[----:B------:R-:W-:Y:S02]  /*164b0*/  F2FP.BF16.F32.PACK_AB R41, R77, R41 ;  /* 0x000000294d29723e */ /* 0x000fe400000010ff */
[----:B------:R-:W-:-:S02]  /*164c0*/  F2FP.BF16.F32.PACK_AB R42, R76, R73 ;  /* 0x000000494c2a723e */ /* 0x000fc400000010ff */
[----:B--2---:R-:W-:Y:S02]  /*164d0*/  F2FP.BF16.F32.PACK_AB R24, R56, R53 ;  /* 0x000000353818723e */ /* 0x004fe400000010ff */
[----:B------:R-:W-:Y:S02]  /*164e0*/  F2FP.BF16.F32.PACK_AB R25, R62, R59 ;  /* 0x0000003b3e19723e */ /* 0x000fe400000010ff */
[----:B------:R-:W-:Y:S02]  /*164f0*/  F2FP.BF16.F32.PACK_AB R26, R60, R57 ;  /* 0x000000393c1a723e */ /* 0x000fe400000010ff */
[----:B------:R-:W-:Y:S02]  /*16500*/  F2FP.BF16.F32.PACK_AB R27, R66, R63 ;  /* 0x0000003f421b723e */ /* 0x000fe400000010ff */
[----:B---3--:R-:W-:Y:S02]  /*16510*/  F2FP.BF16.F32.PACK_AB R28, R64, R61 ;  /* 0x0000003d401c723e */ /* 0x008fe400000010ff */
[----:B------:R-:W-:-:S02]  /*16520*/  F2FP.BF16.F32.PACK_AB R29, R70, R67 ;  /* 0x00000043461d723e */ /* 0x000fc400000010ff */
[----:B------:R-:W-:Y:S02]  /*16530*/  F2FP.BF16.F32.PACK_AB R30, R68, R65 ;  /* 0x00000041441e723e */ /* 0x000fe400000010ff */
[----:B------:R-:W-:Y:S02]  /*16540*/  F2FP.BF16.F32.PACK_AB R31, R74, R71 ;  /* 0x000000474a1f723e */ /* 0x000fe400000010ff */
[----:B------:R-:W-:Y:S01]  /*16550*/  F2FP.BF16.F32.PACK_AB R43, R79, R78 ;  /* 0x0000004e4f2b723e */ /* 0x000fe200000010ff */
[----:B------:R0:W-:Y:S04]  /*16560*/  STSM.16.M88.4 [R140+0x27800], R36 ;  /* 0x027800248c007844 */ /* 0x0001e80000000200 */
[----:B------:R0:W-:Y:S04]  /*16570*/  STSM.16.M88.4 [R21], R24 ;  /* 0x0000001815007844 */ /* 0x0001e80000000200 */
[----:B------:R0:W-:Y:S04]  /*16580*/  STSM.16.M88.4 [R142+0x6000], R28 ;  /* 0x0060001c8e007844 */ /* 0x0001e80000000200 */
[----:B------:R0:W-:Y:S01]  /*16590*/  STSM.16.M88.4 [R141+0x6000], R40 ;  /* 0x006000288d007844 */ /* 0x0001e20000000200 */
[----:B------:R-:W-:Y:S01]  /*165a0*/  @!PT LDS RZ, [RZ] ;  /* 0x00000000fffff984 */ /* 0x000fe20000000800 */
[----:B------:R-:W-:Y:S01]  /*165b0*/  @!PT LDS RZ, [RZ] ;  /* 0x00000000fffff984 */ /* 0x000fe20000000800 */
[----:B------:R-:W-:Y:S01]  /*165c0*/  @!PT LDS RZ, [RZ] ;  /* 0x00000000fffff984 */ /* 0x000fe20000000800 */
[----:B------:R-:W-:Y:S01]  /*165d0*/  @!PT LDS RZ, [RZ] ;  /* 0x00000000fffff984 */ /* 0x000fe20000000800 */
[----:B------:R1:W-:Y:S06]  /*165e0*/  MEMBAR.ALL.CTA ;  /* 0x0000000000007992 */ /* 0x0003ec0000008000 */
[----:B-1----:R-:W1:Y:S01]  /*165f0*/  FENCE.VIEW.ASYNC.S ;  /* 0x00000000000073c6 */ /* 0x002e620000000000 */
[----:B------:R-:W-:Y:S01]  /*16600*/  ISETP.GT.AND P2, PT, R0, R155, PT ;  /* 0x0000009b0000720c */ /* 0x000fe20003f44270 */
[----:B------:R-:W-:Y:S01]  /*16610*/  FADD.FTZ R10, R72, R3 ;  /* 0x00000003480a7221 */ /* 0x000fe20000010000 */
[----:B------:R-:W-:-:S03]  /*16620*/  FADD.FTZ R3, R77, R4 ;  /* 0x000000044d037221 */ /* 0x000fc60000010000 */
[----:B------:R-:W-:Y:S01]  /*16630*/  FADD.FTZ R11, R73, R10 ;  /* 0x0000000a490b7221 */ /* 0x000fe20000010000 */
[----:B------:R-:W-:Y:S01]  /*16640*/  FADD.FTZ R78, R78, R3 ;  /* 0x000000034e4e7221 */ /* 0x000fe20000010000 */
[-C--:B------:R-:W-:Y:S01]  /*16650*/  FMUL.FTZ R90, R90, R5.reuse ;  /* 0x000000055a5a7220 */ /* 0x080fe20000410000 */
        /* <DEDUP_REMOVED lines=49> */
[----:B------:R-:W-:-:S02]  /*16970*/  VIADD R0, R0, 0xffffffff ;  /* 0xffffffff00007836 */ /* 0x000fc40000000000 */
[----:B------:R-:W-:Y:S02]  /*16980*/  IMAD.MOV.U32 R14, RZ, RZ, R19 ;  /* 0x000000ffff0e7224 */ /* 0x000fe400078e0013 */
[----:B------:R-:W-:Y:S02]  /*16990*/  IMAD.MOV.U32 R10, RZ, RZ, R16 ;  /* 0x000000ffff0a7224 */ /* 0x000fe400078e0010 */
[----:B------:R-:W-:Y:S02]  /*169a0*/  IMAD.MOV.U32 R5, RZ, RZ, R13 ;  /* 0x000000ffff057224 */ /* 0x000fe400078e000d */
[----:B------:R-:W-:Y:S01]  /*169b0*/  IMAD.MOV.U32 R11, RZ, RZ, R12 ;  /* 0x000000ffff0b7224 */ /* 0x000fe200078e000c */
[----:B-1----:R-:W-:Y:S01]  /*169c0*/  NOP ;  /* 0x0000000000007918 */ /* 0x002fe20000000000 */
[----:B0-----:R-:W-:Y:S05]  /*169d0*/  @P2 BRA `(.L_x_10898) ;  /* 0xffffffd4001c2947 */ /* 0x001fea000383ffff */
.L_x_10888:
[----:B------:R-:W2:Y:S02]  /*169e0*/  LDL R5, [R1+0x44] ;  /* 0x0000440001057983 */ /* 0x000ea40000100800 */
[----:B--2---:R-:W-:-:S13]  /*169f0*/  ISETP.GE.AND P2, PT, R0, R5, PT ;  /* 0x000000050000720c */ /* 0x004fda0003f46270 */
[----:B------:R-:W-:Y:S05]  /*16a00*/  @!P2 BRA `(.L_x_10899) ;  /* 0x0000003c0004a947 */ /* 0x000fea0003800000 */
[----:B------:R-:W-:Y:S02]  /*16a10*/  IMAD.MOV.U32 R5, RZ, RZ, R13 ;  /* 0x000000ffff057224 */ /* 0x000fe400078e000d */
[----:B------:R-:W-:Y:S02]  /*16a20*/  IMAD.MOV.U32 R10, RZ, RZ, R12 ;  /* 0x000000ffff0a7224 */ /* 0x000fe400078e000c */
[----:B------:R-:W-:Y:S02]  /*16a30*/  IMAD.MOV.U32 R14, RZ, RZ, R19 ;  /* 0x000000ffff0e7224 */ /* 0x000fe400078e0013 */
[----:B------:R-:W-:-:S07]  /*16a40*/  IMAD.MOV.U32 R11, RZ, RZ, R16 ;  /* 0x000000ffff0b7224 */ /* 0x000fce00078e0010 */
.L_x_10917:
        /* <DEDUP_REMOVED lines=11> */
.L_x_10901:
[----:B------:R-:W-:Y:S01]  /*16b00*/  IMAD R12, R16, 0x8, R2 ;  /* 0x00000008100c7824 */ /* 0x000fe200078e0202 */
[----:B------:R-:W-:-:S04]  /*16b10*/  SHF.L.U32 R13, R19, 0x1f, RZ ;  /* 0x0000001f130d7819 */ /* 0x000fc800000006ff */
[----:B------:R0:W1:Y:S01]  /*16b20*/  SYNCS.PHASECHK.TRANS64.TRYWAIT P3, [R12+URZ+0x2d830], R13 ;  /* 0x02d8300d0c0075a7 */ /* 0x000062000806017f */
[----:B------:R-:W-:Y:S05]  /*16b30*/  @!P0 BRA `(.L_x_10902) ;  /* 0x0000000000048947 */ /* 0x000fea0003800000 */
[----:B------:R-:W-:Y:S01]  /*16b40*/  BPT.TRAP 0x1 ;  /* 0x000000040000795c */ /* 0x000fe20000300000 */
.L_x_10902:
[----:B------:R-:W-:Y:S04]  /*16b50*/  BSSY B0, `(.L_x_10900) ;  /* 0x0000004000007945 */ /* 0x000fe80003800000 */
[----:B-1----:R-:W-:Y:S05]  /*16b60*/  @P3 BRA `(.L_x_10903) ;  /* 0x0000000000083947 */ /* 0x002fea0003800000 */
[----:B------:R-:W1:Y:S02]  /*16b70*/  SYNCS.PHASECHK.TRANS64.TRYWAIT P3, [R12+URZ+0x2d830], R13 ;  /* 0x02d8300d0c0075a7 */ /* 0x000e64000806017f */
[----:B-1----:R-:W-:Y:S05]  /*16b80*/  @!P3 BRA `(.L_x_10904) ;  /* 0x00000108009cb947 */ /* 0x002fea0003800000 */
.L_x_10903:
[----:B------:R-:W-:Y:S05]  /*16b90*/  BSYNC B0 ;  /* 0x0000000000007941 */ /* 0x000fea0003800000 */
.L_x_10900:
        /* <DEDUP_REMOVED lines=61> */
.L_x_10906:
[----:B------:R-:W-:Y:S01]  /*16f70*/  SHF.L.U32 R12, R14, 0x1f, RZ ;  /* 0x0000001f0e0c7819 */ /* 0x000fe200000006ff */
[----:B------:R-:W-:-:S04]  /*16f80*/  IMAD R13, R11, 0x8, R2 ;  /* 0x000000080b0d7824 */ /* 0x000fc800078e0202 */
[----:B------:R0:W1:Y:S01]  /*16f90*/  SYNCS.PHASECHK.TRANS64.TRYWAIT P2, [R13+URZ+0x2d850], R12 ;  /* 0x02d8500c0d0075a7 */ /* 0x000062000804017f */
[----:B------:R-:W-:Y:S05]  /*16fa0*/  @!P0 BRA `(.L_x_10907) ;  /* 0x0000000000048947 */ /* 0x000fea0003800000 */
[----:B------:R-:W-:Y:S01]  /*16fb0*/  BPT.TRAP 0x1 ;  /* 0x000000040000795c */ /* 0x000fe20000300000 */
.L_x_10907:
[----:B-1----:R-:W-:Y:S05]  /*16fc0*/  @P2 BRA `(.L_x_10905) ;  /* 0x0000000000082947 */ /* 0x002fea0003800000 */
[----:B------:R-:W1:Y:S02]  /*16fd0*/  SYNCS.PHASECHK.TRANS64.TRYWAIT P2, [R13+URZ+0x2d850], R12 ;  /* 0x02d8500c0d0075a7 */ /* 0x000e64000804017f */
[----:B-1----:R-:W-:Y:S05]  /*16fe0*/  @!P2 BRA `(.L_x_10908) ;  /* 0x000001040098a947 */ /* 0x002fea0003800000 */
.L_x_10905:
[----:B------:R-:W2:Y:S01]  /*16ff0*/  LDL R143, [R1+0x18] ;  /* 0x00001800018f7983 */ /* 0x000ea20000100800 */
[----:B------:R-:W3:Y:S03]  /*17000*/  @P5 LDC R14, c[0x0][0x44c] ;  /* 0x00011300ff0e5b82 */ /* 0x000ee60000000800 */
[----:B------:R-:W2:Y:S05]  /*17010*/  LDL R20, [R1+0x40] ;  /* 0x0000400001147983 */ /* 0x000eaa0000100800 */
[----:B01----:R-:W0:Y:S01]  /*17020*/  @P5 LDC R13, c[0x0][0x450] ;  /* 0x00011400ff0d5b82 */ /* 0x003e220000000800 */
[----:B------:R-:W-:Y:S05]  /*17030*/  WARPSYNC.ALL ;  /* 0x0000000000007948 */ /* 0x000fea0003800000 */
[----:B--2---:R-:W-:-:S02]  /*17040*/  IMAD.IADD R12, R20, 0x1, R143 ;  /* 0x00000001140c7824 */ /* 0x004fc400078e028f */
[----:B------:R-:W2:Y:S01]  /*17050*/  LDL R143, [R1+0x3c] ;  /* 0x00003c00018f7983 */ /* 0x000ea20000100800 */
[----:B------:R-:W-:Y:S01]  /*17060*/  IMAD.MOV.U32 R15, RZ, RZ, -0x7fffffe0 ;  /* 0x80000020ff0f7424 */ /* 0x000fe200078e00ff */
[----:B------:R-:W-:Y:S01]  /*17070*/  WARPGROUP.ARRIVE ;  /* 0x00000000000079c5 */ /* 0x000fe20000000000 */
[----:B---3--:R-:W-:-:S05]  /*17080*/  @P5 IMAD.HI.U32 R14, R12, R14, RZ ;  /* 0x0000000e0c0e5227 */ /* 0x008fca00078e00ff */
[----:B------:R-:W1:Y:S01]  /*17090*/  S2R R144, SR_TID.X ;  /* 0x0000000000907919 */ /* 0x000e620000002100 */
[----:B------:R-:W-:Y:S01]  /*170a0*/  FMUL.FTZ R84, R84, UR48 ;  /* 0x0000003054547c20 */ /* 0x000fe20008410000 */
[C---:B------:R-:W-:Y:S01]  /*170b0*/  R2UR UR11, R15.reuse ;  /* 0x000000000f0b72ca */ /* 0x040fe200000e0000 */
[----:B------:R-:W-:Y:S01]  /*170c0*/  IMAD.MOV.U32 R21, RZ, RZ, -0x7fffffe0 ;  /* 0x80000020ff157424 */ /* 0x000fe200078e00ff */
[----:B0-----:R-:W-:Y:S01]  /*170d0*/  @P5 SHF.R.U32.HI R12, RZ, R13, R14 ;  /* 0x0000000dff0c5219 */ /* 0x001fe2000001160e */
[----:B------:R-:W-:Y:S01]  /*170e0*/  VIADD R13, R2, 0x400 ;  /* 0x00000400020d7836 */ /* 0x000fe20000000000 */
[----:B------:R-:W-:Y:S01]  /*170f0*/  R2UR UR47, R15 ;  /* 0x000000000f2f72ca */ /* 0x000fe200000e0000 */
[----:B------:R-:W-:Y:S01]  /*17100*/  IMAD.MOV.U32 R15, RZ, RZ, 0x40000040 ;  /* 0x40000040ff0f7424 */ /* 0x000fe200078e00ff */
[----:B------:R-:W-:Y:S01]  /*17110*/  R2UR UR15, R21 ;  /* 0x00000000150f72ca */ /* 0x000fe200000e0000 */
[----:B------:R-:W0:Y:S01]  /*17120*/  SHFL.IDX PT, R145, R12, RZ, 0x1c1f ;  /* 0x001c1fff0c917589 */ /* 0x000e2200000e0000 */
[----:B------:R-:W-:Y:S01]  /*17130*/  SHF.R.U32.HI R13, RZ, 0x4, R13 ;  /* 0x00000004ff0d7819 */ /* 0x000fe2000001160d */
[----:B------:R-:W-:Y:S01]  /*17140*/  FMUL.FTZ R85, R85, UR48 ;  /* 0x0000003055557c20 */ /* 0x000fe20008410000 */
[----:B------:R-:W-:Y:S01]  /*17150*/  R2UR UR9, R15 ;  /* 0x000000000f0972ca */ /* 0x000fe200000e0000 */
[----:B------:R-:W-:Y:S01]  /*17160*/  IMAD.MOV.U32 R15, RZ, RZ, 0x40000040 ;  /* 0x40000040ff0f7424 */ /* 0x000fe200078e00ff */
[----:B------:R-:W-:Y:S01]  /*17170*/  LOP3.LUT R13, R13, 0x3fff, RZ, 0xc0, !PT ;  /* 0x00003fff0d0d7812 */ /* 0x000fe200078ec0ff */
[----:B------:R-:W3:Y:S01]  /*17180*/  MUFU.TANH R84, R84 ;  /* 0x0000005400547308 */ /* 0x000ee20000002400 */
[----:B------:R-:W-:-:S02]  /*17190*/  R2UR UR19, R21 ;  /* 0x00000000151372ca */ /* 0x000fc400000e0000 */
[----:B------:R-:W-:Y:S02]  /*171a0*/  LOP3.LUT R13, R13, 0x2000000, RZ, 0xfc, !PT ;  /* 0x020000000d0d7812 */ /* 0x000fe400078efcff */
[C---:B------:R-:W-:Y:S02]  /*171b0*/  R2UR UR23, R21.reuse ;  /* 0x00000000151772ca */ /* 0x040fe400000e0000 */
[----:B------:R-:W-:Y:S01]  /*171c0*/  R2UR UR27, R21 ;  /* 0x00000000151b72ca */ /* 0x000fe200000e0000 */
[----:B------:R-:W-:Y:S01]  /*171d0*/  IMAD R14, R11, 0x600, R13 ;  /* 0x000006000b0e7824 */ /* 0x000fe200078e020d */
[C---:B------:R-:W-:Y:S01]  /*171e0*/  R2UR UR31, R21.reuse ;  /* 0x00000000151f72ca */ /* 0x040fe200000e0000 */
[----:B------:R-:W-:Y:S01]  /*171f0*/  FMUL.FTZ R13, R24, UR48 ;  /* 0x00000030180d7c20 */ /* 0x000fe20008410000 */
[----:B------:R-:W-:Y:S01]  /*17200*/  R2UR UR35, R21 ;  /* 0x00000000152372ca */ /* 0x000fe200000e0000 */
[C---:B------:R-:W-:Y:S01]  /*17210*/  VIADD R20, R14.reuse, 0x40 ;  /* 0x000000400e147836 */ /* 0x040fe20000000000 */
[----:B------:R-:W-:Y:S01]  /*17220*/  R2UR UR10, R14 ;  /* 0x000000000e0a72ca */ /* 0x000fe200000e0000 */
[----:B------:R-:W-:Y:S01]  /*17230*/  IMAD.MOV.U32 R21, RZ, RZ, 0x40000040 ;  /* 0x40000040ff157424 */ /* 0x000fe200078e00ff */
[----:B------:R-:W-:Y:S01]  /*17240*/  R2UR UR45, R15 ;  /* 0x000000000f2d72ca */ /* 0x000fe200000e0000 */
[----:B------:R-:W-:Y:S01]  /*17250*/  FMUL.FTZ R15, R25, UR48 ;  /* 0x00000030190f7c20 */ /* 0x000fe20008410000 */
[----:B------:R-:W-:Y:S01]  /*17260*/  R2UR UR14, R20 ;  /* 0x00000000140e72ca */ /* 0x000fe200000e0000 */
[----:B------:R-:W-:Y:S01]  /*17270*/  VIADD R20, R14, 0x80 ;  /* 0x000000800e147836 */ /* 0x000fe20000000000 */
[----:B------:R-:W-:Y:S01]  /*17280*/  R2UR UR13, R21 ;  /* 0x00000000150d72ca */ /* 0x000fe200000e0000 */
[----:B------:R-:W-:-:S02]  /*17290*/  IMAD.MOV.U32 R21, RZ, RZ, 0x40000040 ;  /* 0x40000040ff157424 */ /* 0x000fc400078e00ff */
[----:B------:R-:W-:Y:S01]  /*172a0*/  FMUL.FTZ R25, R29, UR48 ;  /* 0x000000301d197c20 */ /* 0x000fe20008410000 */
[----:B------:R-:W-:Y:S01]  /*172b0*/  FMUL.FTZ R29, R33, UR48 ;  /* 0x00000030211d7c20 */ /* 0x000fe20008410000 */
[----:B------:R-:W-:Y:S01]  /*172c0*/  R2UR UR18, R20 ;  /* 0x00000000141272ca */ /* 0x000fe200000e0000 */
[----:B------:R-:W-:Y:S01]  /*172d0*/  VIADD R20, R14, 0xc0 ;  /* 0x000000c00e147836 */ /* 0x000fe20000000000 */
[----:B------:R-:W-:Y:S01]  /*172e0*/  R2UR UR17, R21 ;  /* 0x00000000151172ca */ /* 0x000fe200000e0000 */
[----:B------:R-:W-:Y:S02]  /*172f0*/  IMAD.MOV.U32 R21, RZ, RZ, 0x40000040 ;  /* 0x40000040ff157424 */ /* 0x000fe400078e00ff */
[----:B------:R-:W-:Y:S01]  /*17300*/  FMUL.FTZ R33, R38, UR48 ;  /* 0x0000003026217c20 */ /* 0x000fe20008410000 */
        /* <DEDUP_REMOVED lines=10> */
[----:B------:R-:W-:Y:S01]  /*173b0*/  IMAD.MOV.U32 R21, RZ, RZ, 0x40000040 ;  /* 0x40000040ff157424 */ /* 0x000fe200078e00ff */
[----:B-1----:R-:W-:Y:S01]  /*173c0*/  ISETP.GE.U32.AND P2, PT, R144, 0x180, PT ;  /* 0x000001809000780c */ /* 0x002fe20003f46070 */
[----:B------:R-:W-:Y:S01]  /*173d0*/  FMUL.FTZ R54, R58, UR48 ;  /* 0x000000303a367c20 */ /* 0x000fe20008410000 */
[----:B------:R-:W-:Y:S01]  /*173e0*/  R2UR UR30, R20 ;  /* 0x00000000141e72ca */ /* 0x000fe200000e0000 */
[C---:B------:R-:W-:Y:S01]  /*173f0*/  VIADD R20, R14.reuse, 0x180 ;  /* 0x000001800e147836 */ /* 0x040fe20000000000 */
[----:B------:R-:W-:Y:S01]  /*17400*/  R2UR UR29, R21 ;  /* 0x00000000151d72ca */ /* 0x000fe200000e0000 */
[----:B------:R-:W-:-:S02]  /*17410*/  VIADD R14, R14, 0x1c0 ;  /* 0x000001c00e0e7836 */ /* 0x000fc40000000000 */
[----:B------:R-:W-:Y:S01]  /*17420*/  FMUL.FTZ R58, R62, UR48 ;  /* 0x000000303e3a7c20 */ /* 0x000fe20008410000 */
[----:B------:R-:W-:Y:S01]  /*17430*/  IMAD.MOV.U32 R21, RZ, RZ, 0x40000040 ;  /* 0x40000040ff157424 */ /* 0x000fe200078e00ff */
[----:B------:R-:W-:Y:S01]  /*17440*/  R2UR UR34, R20 ;  /* 0x00000000142272ca */ /* 0x000fe200000e0000 */
        /* <DEDUP_REMOVED lines=18> */
[----:B------:R-:W1:Y:S08]  /*17570*/  MUFU.TANH R13, R13 ;  /* 0x0000000d000d7308 */ /* 0x000e700000002400 */
        /* <DEDUP_REMOVED lines=26> */
[----:B--2---:R-:W-:-:S02]  /*17720*/  LOP3.LUT R14, R143, 0x10000, RZ, 0xfc, !PT ;  /* 0x000100008f0e7812 */ /* 0x004fc400078efcff */
[----:B------:R-:W-:Y:S02]  /*17730*/  SHF.R.U32.HI R143, RZ, 0x7, R144 ;  /* 0x00000007ff8f7819 */ /* 0x000fe40000011690 */
[C---:B------:R-:W-:Y:S01]  /*17740*/  R2UR UR8, R14.reuse ;  /* 0x000000000e0872ca */ /* 0x040fe200000e0000 */
[----:B------:R-:W-:Y:S02]  /*17750*/  VIADD R20, R14, 0x2 ;  /* 0x000000020e147836 */ /* 0x000fe40000000000 */
[----:B------:R-:W-:-:S03]  /*17760*/  VIADD R50, R143, 0x9 ;  /* 0x000000098f327836 */ /* 0x000fc60000000000 */
[----:B------:R-:W-:Y:S01]  /*17770*/  R2UR UR12, R20 ;  /* 0x00000000140c72ca */ /* 0x000fe200000e0000 */
[----:B------:R-:W-:Y:S01]  /*17780*/  VIADD R20, R14, 0x4 ;  /* 0x000000040e147836 */ /* 0x000fe20000000000 */
[----:B------:R-:W-:-:S04]  /*17790*/  SEL R50, R50, 0x9, !P2 ;  /* 0x0000000932327807 */ /* 0x000fc80005000000 */
[----:B------:R-:W-:Y:S01]  /*177a0*/  R2UR UR16, R20 ;  /* 0x00000000141072ca */ /* 0x000fe200000e0000 */
[----:B------:R-:W-:Y:S01]  /*177b0*/  HGMMA.64x96x16.F32.BF16 R88, gdesc[UR8].tnspB, R88, gsb0 ;  /* 0x41600000085879f0 */ /* 0x000fe20008001858 */
[----:B------:R-:W-:-:S05]  /*177c0*/  VIADD R20, R14, 0x6 ;  /* 0x000000060e147836 */ /* 0x000fca0000000000 */
[----:B------:R-:W-:Y:S01]  /*177d0*/  R2UR UR20, R20 ;  /* 0x00000000141472ca */ /* 0x000fe200000e0000 */
[----:B------:R-:W-:-:S05]  /*177e0*/  VIADD R20, R14, 0x600 ;  /* 0x000006000e147836 */ /* 0x000fca0000000000 */
[----:B------:R-:W-:Y:S01]  /*177f0*/  R2UR UR24, R20 ;  /* 0x00000000141872ca */ /* 0x000fe200000e0000 */
[----:B------:R-:W-:-:S05]  /*17800*/  VIADD R20, R14, 0x602 ;  /* 0x000006020e147836 */ /* 0x000fca0000000000 */
[----:B------:R-:W-:Y:S01]  /*17810*/  R2UR UR28, R20 ;  /* 0x00000000141c72ca */ /* 0x000fe200000e0000 */
[C---:B------:R-:W-:Y:S02]  /*17820*/  VIADD R20, R14.reuse, 0x604 ;  /* 0x000006040e147836 */ /* 0x040fe40000000000 */
[----:B------:R-:W-:-:S03]  /*17830*/  VIADD R14, R14, 0x606 ;  /* 0x000006060e0e7836 */ /* 0x000fc60000000000 */
        /* <DEDUP_REMOVED lines=39> */
[----:B------:R-:W2:Y:S02]  /*17ab0*/  MUFU.TANH R14, R14 ;  /* 0x0000000e000e7308 */ /* 0x000ea40000002400 */
[----:B------:R-:W-:-:S04]  /*17ac0*/  IADD3 R143, -R137, 0x1, -R82 ;  /* 0x00000001898f7810 */ /* 0x000fc80007ffe952 */
[----:B------:R-:W-:Y:S02]  /*17ad0*/  IADD3 R143, -R138, R143, R139 ;  /* 0x0000008f8a8f7210 */ /* 0x000fe40007ffe18b */
[----:B------:R-:W1:Y:S03]  /*17ae0*/  MUFU.TANH R20, R20 ;  /* 0x0000001400147308 */ /* 0x000e660000002400 */
[C---:B------:R-:W-:Y:S02]  /*17af0*/  VIADD R144, R143.reuse, UR43 ;  /* 0x0000002b8f907c36 */ /* 0x040fe40008000000 */
[----:B------:R-:W-:-:S03]  /*17b00*/  VIADD R143, R143, UR52 ;  /* 0x000000348f8f7c36 */ /* 0x000fc60008000000 */
[----:B------:R-:W1:Y:S01]  /*17b10*/  MUFU.TANH R26, R26 ;  /* 0x0000001a001a7308 */ /* 0x000e620000002400 */
[C---:B0-----:R-:W-:Y:S02]  /*17b20*/  IMAD.IADD R87, R145.reuse, 0x1, R144 ;  /* 0x0000000191577824 */ /* 0x041fe400078e0290 */
[----:B------:R-:W-:-:S05]  /*17b30*/  IMAD.IADD R86, R145, 0x1, R143 ;  /* 0x0000000191567824 */ /* 0x000fca00078e028f */
[----:B------:R-:W0:Y:S08]  /*17b40*/  MUFU.TANH R27, R27 ;  /* 0x0000001b001b7308 */ /* 0x000e300000002400 */
[----:B------:R-:W0:Y:S01]  /*17b50*/  MUFU.TANH R31, R31 ;  /* 0x0000001f001f7308 */ /* 0x000e220000002400 */
[----:B------:R-:W-:Y:S02]  /*17b60*/  WARPGROUP.DEPBAR.LE gsb0, 0x0 ;  /* 0x00008000000079c5 */ /* 0x000fe40000010000 */
        /* <DEDUP_REMOVED lines=57> */
[----:B-1234-:R-:W-:Y:S05]  /*17f00*/  @!P4 BRA `(.L_x_10909) ;  /* 0x000000000058c947 */ /* 0x01efea0003800000 */
        /* <DEDUP_REMOVED lines=12> */
.L_x_10911:
[----:B------:R-:W-:-:S05]  /*17fd0*/  IMAD.U32 R155, RZ, RZ, UR5 ;  /* 0x00000005ff9b7e24 */ /* 0x000fca000f8e00ff */
[----:B------:R-:W-:-:S13]  /*17fe0*/  ISETP.NE.AND P2, PT, R155, 0x1, PT ;  /* 0x000000019b00780c */ /* 0x000fda0003f45270 */
[----:B0-----:R-:W0:Y:S02]  /*17ff0*/  @P2 LDC.64 R50, c[0x0][0x9e8] ;  /* 0x00027a00ff322b82 */ /* 0x001e240000000a00 */
[----:B0-----:R-:W-:-:S05]  /*18000*/  @P2 IMAD.HI.U32 R50, R145, R50, RZ ;  /* 0x0000003291322227 */ /* 0x001fca00078e00ff */
[----:B------:R-:W-:-:S07]  /*18010*/  @P2 SHF.R.U32.HI R145, RZ, R51, R50 ;  /* 0x00000033ff912219 */ /* 0x000fce0000011632 */
.L_x_10912:
[----:B------:R-:W-:Y:S05]  /*18020*/  BSYNC B0 ;  /* 0x0000000000007941 */ /* 0x000fea0003800000 */
.L_x_10910:
[----:B------:R-:W-:-:S04]  /*18030*/  IMAD R145, R145, R155, -R82 ;  /* 0x0000009b91917224 */ /* 0x000fc800078e0a52 */
[----:B------:R-:W-:-:S05]  /*18040*/  IMAD.IADD R145, R145, 0x1, -R137 ;  /* 0x0000000191917824 */ /* 0x000fca00078e0a89 */
[----:B------:R-:W-:Y:S02]  /*18050*/  VIMNMX R86, R86, R145, !PT ;  /* 0x0000009156567248 */ /* 0x000fe40007fe0100 */
[----:B------:R-:W-:-:S07]  /*18060*/  VIADDMNMX R87, R145, R155, R87, PT ;  /* 0x0000009b91577246 */ /* 0x000fce0003800157 */
.L_x_10909:
[----:B------:R-:W-:Y:S01]  /*18070*/  ISETP.GT.AND P3, PT, R0, -0x1, PT ;  /* 0xffffffff0000780c */ /* 0x000fe20003f64270 */
[----:B------:R-:W1:Y:S03]  /*18080*/  SHFL.IDX PT, R12, R12, 0x1, 0x1c1f ;  /* 0x003c1f000c0c7f89 */ /* 0x000e6600000e0000 */
[----:B------:R-:W-:-:S04]  /*18090*/  ISETP.GT.AND P2, PT, R86, RZ, P3 ;  /* 0x000000ff5600720c */ /* 0x000fc80001f44270 */
[----:B------:R-:W-:-:S04]  /*180a0*/  ISETP.LT.OR P2, PT, R87, 0x1, P2 ;  /* 0x000000015700780c */ /* 0x000fc80001741670 */
[----:B0-----:R-:W-:Y:S02]  /*180b0*/  FSEL R50, R13, -INF , !P2 ;  /* 0xff8000000d327808 */ /* 0x001fe40005000000 */
[----:B------:R-:W-:-:S04]  /*180c0*/  ISETP.GT.AND P2, PT, R86, 0x1, P3 ;  /* 0x000000015600780c */ /* 0x000fc80001f44270 */
[----:B------:R-:W-:-:S04]  /*180d0*/  ISETP.LT.OR P2, PT, R87, 0x2, P2 ;  /* 0x000000025700780c */ /* 0x000fc80001741670 */
[----:B------:R-:W-:Y:S02]  /*180e0*/  FSEL R15, R15, -INF , !P2 ;  /* 0xff8000000f0f7808 */ /* 0x000fe40005000000 */
[----:B------:R-:W-:Y:S01]  /*180f0*/  ISETP.GT.AND P2, PT, R86, 0x8, P3 ;  /* 0x000000085600780c */ /* 0x000fe20001f44270 */
[--C-:B-1----:R-:W-:Y:S02]  /*18100*/  IMAD.IADD R144, R144, 0x1, R12.reuse ;  /* 0x0000000190907824 */ /* 0x102fe400078e020c */
        /* <DEDUP_REMOVED lines=103> */
.L_x_10915:
[----:B------:R-:W-:-:S05]  /*18780*/  IMAD.U32 R86, RZ, RZ, UR5 ;  /* 0x00000005ff567e24 */ /* 0x000fca000f8e00ff */
[----:B------:R-:W-:-:S13]  /*18790*/  ISETP.NE.AND P2, PT, R86, 0x1, PT ;  /* 0x000000015600780c */ /* 0x000fda0003f45270 */
[----:B------:R-:W0:Y:S02]  /*187a0*/  @P2 LDC.64 R12, c[0x0][0x9e8] ;  /* 0x00027a00ff0c2b82 */ /* 0x000e240000000a00 */
[----:B0-----:R-:W-:-:S05]  /*187b0*/  @P2 IMAD.HI.U32 R12, R51, R12, RZ ;  /* 0x0000000c330c2227 */ /* 0x001fca00078e00ff */
[----:B------:R-:W-:-:S07]  /*187c0*/  @P2 SHF.R.U32.HI R51, RZ, R13, R12 ;  /* 0x0000000dff332219 */ /* 0x000fce000001160c */
.L_x_10916:
[----:B------:R-:W-:Y:S05]  /*187d0*/  BSYNC B0 ;  /* 0x0000000000007941 */ /* 0x000fea0003800000 */
.L_x_10914:
[----:B------:R-:W-:-:S04]  /*187e0*/  IMAD R51, R51, R86, -R82 ;  /* 0x0000005633337224 */ /* 0x000fc800078e0a52 */
[----:B------:R-:W-:-:S05]  /*187f0*/  IMAD.IADD R51, R51, 0x1, -R137 ;  /* 0x0000000133337824 */ /* 0x000fca00078e0a89 */
[----:B------:R-:W-:Y:S02]  /*18800*/  VIMNMX R143, R143, R51, !PT ;  /* 0x000000338f8f7248 */ /* 0x000fe40007fe0100 */
[----:B------:R-:W-:-:S07]  /*18810*/  VIADDMNMX R144, R51, R86, R144, PT ;  /* 0x0000005633907246 */ /* 0x000fce0003800190 */
.L_x_10913:
        /* <DEDUP_REMOVED lines=94> */
[----:B------:R-:W-:Y:S01]  /*18e00*/  FFMA.FTZ R10, R85, UR39, -R10 ;  /* 0x00000027550a7c23 */ /* 0x000fe2000801080a */
        /* <DEDUP_REMOVED lines=8> */
[----:B------:R-:W3:Y:S01]  /*18e90*/  MUFU.EX2 R21, R21 ;  /* 0x0000001500157308 */ /* 0x000ee20000000800 */
[----:B0-----:R-:W-:Y:S02]  /*18ea0*/  FFMA.FTZ R4, R11, R4, R32 ;  /* 0x000000040b047223 */ /* 0x001fe40000010020 */
[----:B------:R-:W-:Y:S02]  /*18eb0*/  FSEL R86, R34, -INF , !P2 ;  /* 0xff80000022567808 */ /* 0x000fe40005000000 */
[----:B------:R-:W-:-:S03]  /*18ec0*/  ISETP.GT.AND P2, PT, R143, 0x20, P3 ;  /* 0x000000208f00780c */ /* 0x000fc60001f44270 */
[----:B------:R-:W0:Y:S01]  /*18ed0*/  MUFU.EX2 R25, R25 ;  /* 0x0000001900197308 */ /* 0x000e220000000800 */
[----:B------:R-:W-:Y:S01]  /*18ee0*/  ISETP.LT.OR P2, PT, R144, 0x21, P2 ;  /* 0x000000219000780c */ /* 0x000fe20001741670 */
[C---:B-1----:R-:W-:Y:S01]  /*18ef0*/  FADD.FTZ R4, R15.reuse, R4 ;  /* 0x000000040f047221 */ /* 0x042fe20000010000 */
[----:B------:R-:W-:Y:S02]  /*18f00*/  F2FP.BF16.F32.PACK_AB R32, R15, R32 ;  /* 0x000000200f20723e */ /* 0x000fe400000010ff */
[----:B------:R-:W-:Y:S02]  /*18f10*/  FSEL R36, R36, -INF , !P2 ;  /* 0xff80000024247808 */ /* 0x000fe40005000000 */
[----:B------:R-:W-:Y:S01]  /*18f20*/  ISETP.GT.AND P2, PT, R143, 0x21, P3 ;  /* 0x000000218f00780c */ /* 0x000fe20001f44270 */
[----:B------:R-:W1:Y:S01]  /*18f30*/  MUFU.EX2 R27, R27 ;  /* 0x0000001b001b7308 */ /* 0x000e620000000800 */
[----:B---3--:R-:W-:Y:S02]  /*18f40*/  FADD.FTZ R4, R21, R4 ;  /* 0x0000000415047221 */ /* 0x008fe40000010000 */
[----:B------:R-:W-:-:S04]  /*18f50*/  ISETP.LT.OR P2, PT, R144, 0x22, P2 ;  /* 0x000000229000780c */ /* 0x000fc80001741670 */
[----:B------:R-:W-:Y:S01]  /*18f60*/  FSEL R38, R38, -INF , !P2 ;  /* 0xff80000026267808 */ /* 0x000fe20005000000 */
[----:B------:R-:W3:Y:S01]  /*18f70*/  MUFU.EX2 R29, R29 ;  /* 0x0000001d001d7308 */ /* 0x000ee20000000800 */
[----:B------:R-:W-:Y:S01]  /*18f80*/  ISETP.GT.AND P2, PT, R143, 0x28, P3 ;  /* 0x000000288f00780c */ /* 0x000fe20001f44270 */
[C---:B0-----:R-:W-:Y:S01]  /*18f90*/  FADD.FTZ R4, R25.reuse, R4 ;  /* 0x0000000419047221 */ /* 0x041fe20000010000 */
[----:B------:R-:W-:Y:S02]  /*18fa0*/  F2FP.BF16.F32.PACK_AB R34, R25, R21 ;  /* 0x000000151922723e */ /* 0x000fe400000010ff */
[----:B------:R-:W-:-:S03]  /*18fb0*/  ISETP.LT.OR P2, PT, R144, 0x29, P2 ;  /* 0x000000299000780c */ /* 0x000fc60001741670 */
[----:B------:R-:W0:Y:S01]  /*18fc0*/  MUFU.EX2 R31, R31 ;  /* 0x0000001f001f7308 */ /* 0x000e220000000800 */
[----:B------:R-:W-:Y:S01]  /*18fd0*/  FSEL R40, R40, -INF , !P2 ;  /* 0xff80000028287808 */ /* 0x000fe20005000000 */
[----:B-1----:R-:W-:Y:S01]  /*18fe0*/  FADD.FTZ R4, R27, R4 ;  /* 0x000000041b047221 */ /* 0x002fe20000010000 */
[----:B------:R-:W-:-:S04]  /*18ff0*/  ISETP.GT.AND P2, PT, R143, 0x29, P3 ;  /* 0x000000298f00780c */ /* 0x000fc80001f44270 */
[----:B------:R-:W-:Y:S01]  /*19000*/  ISETP.LT.OR P2, PT, R144, 0x2a, P2 ;  /* 0x0000002a9000780c */ /* 0x000fe20001741670 */
[----:B------:R-:W1:Y:S01]  /*19010*/  MUFU.EX2 R51, R51 ;  /* 0x0000003300337308 */ /* 0x000e620000000800 */
[----:B---3--:R-:W-:Y:S02]  /*19020*/  FADD.FTZ R4, R29, R4 ;  /* 0x000000041d047221 */ /* 0x008fe40000010000 */
[----:B------:R-:W-:Y:S02]  /*19030*/  FSEL R42, R42, -INF , !P2 ;  /* 0xff8000002a2a7808 */ /* 0x000fe40005000000 */
[----:B------:R-:W-:-:S03]  /*19040*/  ISETP.GT.AND P2, PT, R143, 0x30, P3 ;  /* 0x000000308f00780c */ /* 0x000fc60001f44270 */
[----:B------:R-:W3:Y:S01]  /*19050*/  MUFU.EX2 R82, R82 ;  /* 0x0000005200527308 */ /* 0x000ee20000000800 */
[----:B------:R-:W-:Y:S01]  /*19060*/  ISETP.LT.OR P2, PT, R144, 0x31, P2 ;  /* 0x000000319000780c */ /* 0x000fe20001741670 */
[----:B0-----:R-:W-:-:S03]  /*19070*/  FADD.FTZ R4, R31, R4 ;  /* 0x000000041f047221 */ /* 0x001fc60000010000 */
[----:B------:R-:W-:Y:S02]  /*19080*/  FSEL R44, R44, -INF , !P2 ;  /* 0xff8000002c2c7808 */ /* 0x000fe40005000000 */
[----:B------:R-:W-:Y:S01]  /*19090*/  ISETP.GT.AND P2, PT, R143, 0x31, P3 ;  /* 0x000000318f00780c */ /* 0x000fe20001f44270 */
[----:B------:R-:W0:Y:S01]  /*190a0*/  MUFU.EX2 R37, R37 ;  /* 0x0000002500257308 */ /* 0x000e220000000800 */
[----:B-1----:R-:W-:Y:S02]  /*190b0*/  FADD.FTZ R4, R51, R4 ;  /* 0x0000000433047221 */ /* 0x002fe40000010000 */
[----:B------:R-:W-:-:S04]  /*190c0*/  ISETP.LT.OR P2, PT, R144, 0x32, P2 ;  /* 0x000000329000780c */ /* 0x000fc80001741670 */
[----:B------:R-:W-:Y:S01]  /*190d0*/  FSEL R46, R46, -INF , !P2 ;  /* 0xff8000002e2e7808 */ /* 0x000fe20005000000 */
[----:B------:R-:W1:Y:S01]  /*190e0*/  MUFU.EX2 R39, R39 ;  /* 0x0000002700277308 */ /* 0x000e620000000800 */
[----:B------:R-:W-:Y:S01]  /*190f0*/  ISETP.GT.AND P2, PT, R143, 0x38, P3 ;  /* 0x000000388f00780c */ /* 0x000fe20001f44270 */
[----:B---3--:R-:W-:-:S03]  /*19100*/  FADD.FTZ R4, R82, R4 ;  /* 0x0000000452047221 */ /* 0x008fc60000010000 */
[----:B------:R-:W-:-:S03]  /*19110*/  ISETP.LT.OR P2, PT, R144, 0x39, P2 ;  /* 0x000000399000780c */ /* 0x000fc60001741670 */
[----:B------:R-:W3:Y:S01]  /*19120*/  MUFU.EX2 R41, R41 ;  /* 0x0000002900297308 */ /* 0x000ee20000000800 */
[----:B------:R-:W-:Y:S01]  /*19130*/  FSEL R48, R48, -INF , !P2 ;  /* 0xff80000030307808 */ /* 0x000fe20005000000 */
[----:B0-----:R-:W-:Y:S01]  /*19140*/  FADD.FTZ R4, R37, R4 ;  /* 0x0000000425047221 */ /* 0x001fe20000010000 */
[----:B------:R-:W-:-:S04]  /*19150*/  ISETP.GT.AND P2, PT, R143, 0x39, P3 ;  /* 0x000000398f00780c */ /* 0x000fc80001f44270 */
[----:B------:R-:W-:Y:S01]  /*19160*/  ISETP.LT.OR P2, PT, R144, 0x3a, P2 ;  /* 0x0000003a9000780c */ /* 0x000fe20001741670 */
[----:B------:R-:W-:Y:S01]  /*19170*/  MUFU.EX2 R43, R43 ;  /* 0x0000002b002b7308 */ /* 0x000fe20000000800 */
[----:B-1----:R-:W-:Y:S02]  /*19180*/  FADD.FTZ R4, R39, R4 ;  /* 0x0000000427047221 */ /* 0x002fe40000010000 */
[----:B------:R-:W-:Y:S02]  /*19190*/  FSEL R52, R52, -INF , !P2 ;  /* 0xff80000034347808 */ /* 0x000fe40005000000 */
[----:B------:R-:W-:-:S03]  /*191a0*/  ISETP.GT.AND P2, PT, R143, 0x40, P3 ;  /* 0x000000408f00780c */ /* 0x000fc60001f44270 */
[----:B------:R-:W-:Y:S01]  /*191b0*/  MUFU.EX2 R45, R45 ;  /* 0x0000002d002d7308 */ /* 0x000fe20000000800 */
[----:B------:R-:W-:Y:S01]  /*191c0*/  ISETP.LT.OR P2, PT, R144, 0x41, P2 ;  /* 0x000000419000780c */ /* 0x000fe20001741670 */
[----:B---3--:R-:W-:-:S03]  /*191d0*/  FADD.FTZ R4, R41, R4 ;  /* 0x0000000429047221 */ /* 0x008fc60000010000 */
[----:B------:R-:W-:Y:S02]  /*191e0*/  FSEL R54, R54, -INF , !P2 ;  /* 0xff80000036367808 */ /* 0x000fe40005000000 */
[----:B------:R-:W-:Y:S01]  /*191f0*/  ISETP.GT.AND P2, PT, R143, 0x41, P3 ;  /* 0x000000418f00780c */ /* 0x000fe20001f44270 */
[----:B------:R-:W-:Y:S03]  /*19200*/  MUFU.EX2 R47, R47 ;  /* 0x0000002f002f7308 */ /* 0x000fe60000000800 */
[----:B------:R-:W-:-:S04]  /*19210*/  ISETP.LT.OR P2, PT, R144, 0x42, P2 ;  /* 0x000000429000780c */ /* 0x000fc80001741670 */
[----:B------:R-:W-:Y:S01]  /*19220*/  FSEL R56, R56, -INF , !P2 ;  /* 0xff80000038387808 */ /* 0x000fe20005000000 */
[----:B------:R-:W-:Y:S01]  /*19230*/  MUFU.EX2 R49, R49 ;  /* 0x0000003100317308 */ /* 0x000fe20000000800 */
[----:B------:R-:W-:-:S04]  /*19240*/  ISETP.GT.AND P2, PT, R143, 0x48, P3 ;  /* 0x000000488f00780c */ /* 0x000fc80001f44270 */
[----:B------:R-:W-:-:S03]  /*19250*/  ISETP.LT.OR P2, PT, R144, 0x49, P2 ;  /* 0x000000499000780c */ /* 0x000fc60001741670 */
[----:B------:R-:W-:Y:S01]  /*19260*/  MUFU.EX2 R53, R53 ;  /* 0x0000003500357308 */ /* 0x000fe20000000800 */
[----:B------:R-:W-:Y:S02]  /*19270*/  FSEL R58, R58, -INF , !P2 ;  /* 0xff8000003a3a7808 */ /* 0x000fe40005000000 */
[----:B------:R-:W-:-:S04]  /*19280*/  ISETP.GT.AND P2, PT, R143, 0x49, P3 ;  /* 0x000000498f00780c */ /* 0x000fc80001f44270 */
[----:B------:R-:W-:Y:S01]  /*19290*/  ISETP.LT.OR P2, PT, R144, 0x4a, P2 ;  /* 0x0000004a9000780c */ /* 0x000fe20001741670 */
[----:B------:R-:W-:Y:S03]  /*192a0*/  MUFU.EX2 R55, R55 ;  /* 0x0000003700377308 */ /* 0x000fe60000000800 */
[----:B------:R-:W-:Y:S02]  /*192b0*/  FSEL R60, R60, -INF , !P2 ;  /* 0xff8000003c3c7808 */ /* 0x000fe40005000000 */
[----:B------:R-:W-:-:S03]  /*192c0*/  ISETP.GT.AND P2, PT, R143, 0x50, P3 ;  /* 0x000000508f00780c */ /* 0x000fc60001f44270 */
[----:B------:R-:W-:Y:S01]  /*192d0*/  MUFU.EX2 R57, R57 ;  /* 0x0000003900397308 */ /* 0x000fe20000000800 */
[----:B------:R-:W-:-:S04]  /*192e0*/  ISETP.LT.OR P2, PT, R144, 0x51, P2 ;  /* 0x000000519000780c */ /* 0x000fc80001741670 */
        /* <DEDUP_REMOVED lines=40> */
[----:B------:R-:W-:-:S04]  /*19570*/  ISETP.GT.AND P2, PT, R143, RZ, P3 ;  /* 0x000000ff8f00720c */ /* 0x000fc80001f44270 */
[----:B------:R-:W-:-:S03]  /*19580*/  ISETP.LT.OR P2, PT, R144, 0x1, P2 ;  /* 0x000000019000780c */ /* 0x000fc60001741670 */
[----:B------:R-:W-:Y:S01]  /*19590*/  MUFU.EX2 R10, R10 ;  /* 0x0000000a000a7308 */ /* 0x000fe20000000800 */
[----:B------:R-:W-:Y:S02]  /*195a0*/  FSEL R14, R14, -INF , !P2 ;  /* 0xff8000000e0e7808 */ /* 0x000fe40005000000 */
        /* <DEDUP_REMOVED lines=42> */
[C---:B------:R-:W-:Y:S01]  /*19850*/  FSETP.NEU.FTZ.AND P2, PT, R13.reuse, -INF , PT ;  /* 0xff8000000d00780b */ /* 0x040fe20003f5d000 */
[----:B------:R-:W-:-:S05]  /*19860*/  FMUL.FTZ R15, R13, UR39 ;  /* 0x000000270d0f7c20 */ /* 0x000fca0008410000 */
[----:B------:R-:W-:-:S05]  /*19870*/  FSEL R15, R15, RZ, P2 ;  /* 0x000000ff0f0f7208 */ /* 0x000fca0001000000 */
[--C-:B------:R-:W-:Y:S01]  /*19880*/  FFMA.FTZ R21, R24, UR39, -R15.reuse ;  /* 0x0000002718157c23 */ /* 0x100fe2000801080f */
[--C-:B------:R-:W-:Y:S01]  /*19890*/  FFMA.FTZ R24, R26, UR39, -R15.reuse ;  /* 0x000000271a187c23 */ /* 0x100fe2000801080f */
[--C-:B------:R-:W-:Y:S01]  /*198a0*/  FFMA.FTZ R14, R14, UR39, -R15.reuse ;  /* 0x000000270e0e7c23 */ /* 0x100fe2000801080f */
[--C-:B------:R-:W-:Y:S01]  /*198b0*/  FFMA.FTZ R20, R20, UR39, -R15.reuse ;  /* 0x0000002714147c23 */ /* 0x100fe2000801080f */
[----:B------:R-:W-:Y:S01]  /*198c0*/  FSEL R26, R13, RZ, P2 ;  /* 0x000000ff0d1a7208 */ /* 0x000fe20001000000 */
[--C-:B------:R-:W-:Y:S01]  /*198d0*/  FFMA.FTZ R25, R28, UR39, -R15.reuse ;  /* 0x000000271c197c23 */ /* 0x100fe2000801080f */
[----:B------:R-:W-:Y:S01]  /*198e0*/  MUFU.EX2 R21, R21 ;  /* 0x0000001500157308 */ /* 0x000fe20000000800 */
[--C-:B------:R-:W-:Y:S01]  /*198f0*/  FFMA.FTZ R36, R36, UR39, -R15.reuse ;  /* 0x0000002724247c23 */ /* 0x100fe2000801080f */
[----:B------:R-:W-:Y:S01]  /*19900*/  FFMA.FTZ R50, R38, UR39, -R15 ;  /* 0x0000002726327c23 */ /* 0x000fe2000801080f */
[----:B------:R-:W-:Y:S01]  /*19910*/  FADD.FTZ R26, -R26, R5 ;  /* 0x000000051a1a7221 */ /* 0x000fe20000010100 */
[--C-:B------:R-:W-:Y:S01]  /*19920*/  FFMA.FTZ R40, R40, UR39, -R15.reuse ;  /* 0x0000002728287c23 */ /* 0x100fe2000801080f */
[--C-:B------:R-:W-:Y:S01]  /*19930*/  FFMA.FTZ R42, R42, UR39, -R15.reuse ;  /* 0x000000272a2a7c23 */ /* 0x100fe2000801080f */
[--C-:B------:R-:W-:Y:S01]  /*19940*/  FFMA.FTZ R38, R46, UR39, -R15.reuse ;  /* 0x000000272e267c23 */ /* 0x100fe2000801080f */
[----:B------:R-:W-:Y:S01]  /*19950*/  FMUL.FTZ R5, R26, UR39 ;  /* 0x000000271a057c20 */ /* 0x000fe20008410000 */
        /* <DEDUP_REMOVED lines=15> */
[----:B------:R-:W-:Y:S01]  /*19a50*/  FFMA.FTZ R81, R81, UR39, -R15 ;  /* 0x0000002751517c23 */ /* 0x000fe2000801080f */
[----:B------:R-:W1:Y:S08]  /*19a60*/  MUFU.EX2 R24, R24 ;  /* 0x0000001800187308 */ /* 0x000e700000000800 */
[----:B------:R-:W3:Y:S01]  /*19a70*/  MUFU.EX2 R5, R5 ;  /* 0x0000000500057308 */ /* 0x000ee20000000800 */
[----:B0-----:R-:W-:-:S07]  /*19a80*/  F2FP.BF16.F32.PACK_AB R33, R20, R14 ;  /* 0x0000000e1421723e */ /* 0x001fce00000010ff */
[----:B------:R-:W0:Y:S01]  /*19a90*/  MUFU.EX2 R25, R25 ;  /* 0x0000001900197308 */ /* 0x000e220000000800 */
[----:B-1----:R-:W-:-:S05]  /*19aa0*/  F2FP.BF16.F32.PACK_AB R35, R24, R21 ;  /* 0x000000151823723e */ /* 0x002fca00000010ff */
[----:B------:R1:W-:Y:S02]  /*19ab0*/  STSM.16.M88.4 [R140+0x21800], R32 ;  /* 0x021800208c007844 */ /* 0x0003e40000000200 */
[----:B------:R-:W-:Y:S01]  /*19ac0*/  MUFU.EX2 R36, R36 ;  /* 0x0000002400247308 */ /* 0x000fe20000000800 */
[----:B---3--:R-:W-:Y:S01]  /*19ad0*/  FFMA.FTZ R14, R5, R3, R14 ;  /* 0x00000003050e7223 */ /* 0x008fe2000001000e */
[----:B------:R-:W-:-:S03]  /*19ae0*/  FFMA.FTZ R3, R48, UR39, -R15 ;  /* 0x0000002730037c23 */ /* 0x000fc6000801080f */
[----:B------:R-:W-:Y:S01]  /*19af0*/  FADD.FTZ R14, R20, R14 ;  /* 0x0000000e140e7221 */ /* 0x000fe20000010000 */
[--C-:B------:R-:W-:Y:S02]  /*19b00*/  FFMA.FTZ R20, R54, UR39, -R15.reuse ;  /* 0x0000002736147c23 */ /* 0x100fe4000801080f */
[----:B------:R-:W-:Y:S01]  /*19b10*/  MUFU.EX2 R50, R50 ;  /* 0x0000003200327308 */ /* 0x000fe20000000800 */
[----:B------:R-:W-:Y:S01]  /*19b20*/  FADD.FTZ R26, R21, R14 ;  /* 0x0000000e151a7221 */ /* 0x000fe20000010000 */
[----:B------:R-:W-:-:S03]  /*19b30*/  FFMA.FTZ R21, R56, UR39, -R15 ;  /* 0x0000002738157c23 */ /* 0x000fc6000801080f */
[----:B------:R-:W-:Y:S01]  /*19b40*/  FADD.FTZ R28, R24, R26 ;  /* 0x0000001a181c7221 */ /* 0x000fe20000010000 */
[--C-:B-1----:R-:W-:Y:S01]  /*19b50*/  FFMA.FTZ R32, R30, UR39, -R15.reuse ;  /* 0x000000271e207c23 */ /* 0x102fe2000801080f */
[--C-:B------:R-:W-:Y:S01]  /*19b60*/  FFMA.FTZ R33, R85, UR39, -R15.reuse ;  /* 0x0000002755217c23 */ /* 0x100fe2000801080f */
[--C-:B------:R-:W-:Y:S01]  /*19b70*/  FFMA.FTZ R35, R86, UR39, -R15.reuse ;  /* 0x0000002756237c23 */ /* 0x100fe2000801080f */
[----:B------:R-:W-:Y:S01]  /*19b80*/  F2FP.BF16.F32.PACK_AB R24, R29, R27 ;  /* 0x0000001b1d18723e */ /* 0x000fe200000010ff */
[----:B0-----:R-:W-:Y:S01]  /*19b90*/  FADD.FTZ R27, R25, R28 ;  /* 0x0000001c191b7221 */ /* 0x001fe20000010000 */
[----:B------:R-:W-:Y:S01]  /*19ba0*/  MUFU.EX2 R40, R40 ;  /* 0x0000002800287308 */ /* 0x000fe20000000800 */
[--C-:B------:R-:W-:Y:S01]  /*19bb0*/  FFMA.FTZ R34, R44, UR39, -R15.reuse ;  /* 0x000000272c227c23 */ /* 0x100fe2000801080f */
[----:B------:R-:W-:Y:S01]  /*19bc0*/  FADD.FTZ R29, R43, R4 ;  /* 0x000000042b1d7221 */ /* 0x000fe20000010000 */
[----:B------:R-:W-:Y:S01]  /*19bd0*/  F2FP.BF16.F32.PACK_AB R26, R51, R31 ;  /* 0x0000001f331a723e */ /* 0x000fe200000010ff */
[----:B------:R-:W-:Y:S01]  /*19be0*/  FFMA.FTZ R15, R83, UR39, -R15 ;  /* 0x00000027530f7c23 */ /* 0x000fe2000801080f */
[----:B------:R-:W-:-:S02]  /*19bf0*/  F2FP.BF16.F32.PACK_AB R28, R37, R82 ;  /* 0x00000052251c723e */ /* 0x000fc400000010ff */
[----:B------:R-:W-:Y:S01]  /*19c00*/  F2FP.BF16.F32.PACK_AB R30, R41, R39 ;  /* 0x00000027291e723e */ /* 0x000fe200000010ff */
[----:B------:R-:W0:Y:S08]  /*19c10*/  MUFU.EX2 R32, R32 ;  /* 0x0000002000207308 */ /* 0x000e300000000800 */
[----:B------:R-:W1:Y:S08]  /*19c20*/  MUFU.EX2 R33, R33 ;  /* 0x0000002100217308 */ /* 0x000e700000000800 */
[----:B------:R-:W3:Y:S01]  /*19c30*/  MUFU.EX2 R35, R35 ;  /* 0x0000002300237308 */ /* 0x000ee20000000800 */
[C---:B0-----:R-:W-:Y:S01]  /*19c40*/  FADD.FTZ R27, R32.reuse, R27 ;  /* 0x0000001b201b7221 */ /* 0x041fe20000010000 */
[----:B------:R-:W-:-:S06]  /*19c50*/  F2FP.BF16.F32.PACK_AB R25, R32, R25 ;  /* 0x000000192019723e */ /* 0x000fcc00000010ff */
[----:B------:R-:W0:Y:S01]  /*19c60*/  MUFU.EX2 R42, R42 ;  /* 0x0000002a002a7308 */ /* 0x000e220000000800 */
[----:B-1----:R-:W-:-:S07]  /*19c70*/  FADD.FTZ R27, R33, R27 ;  /* 0x0000001b211b7221 */ /* 0x002fce0000010000 */
[----:B------:R-:W1:Y:S01]  /*19c80*/  MUFU.EX2 R34, R34 ;  /* 0x0000002200227308 */ /* 0x000e620000000800 */
[----:B---3--:R-:W-:-:S04]  /*19c90*/  FADD.FTZ R27, R35, R27 ;  /* 0x0000001b231b7221 */ /* 0x008fc80000010000 */
[----:B------:R-:W-:-:S03]  /*19ca0*/  FADD.FTZ R27, R36, R27 ;  /* 0x0000001b241b7221 */ /* 0x000fc60000010000 */
[----:B------:R-:W3:Y:S01]  /*19cb0*/  MUFU.EX2 R38, R38 ;  /* 0x0000002600267308 */ /* 0x000ee20000000800 */
[----:B------:R-:W-:-:S04]  /*19cc0*/  FADD.FTZ R27, R50, R27 ;  /* 0x0000001b321b7221 */ /* 0x000fc80000010000 */
[----:B------:R-:W-:-:S03]  /*19cd0*/  FADD.FTZ R27, R40, R27 ;  /* 0x0000001b281b7221 */ /* 0x000fc60000010000 */
[----:B------:R-:W4:Y:S01]  /*19ce0*/  MUFU.EX2 R3, R3 ;  /* 0x0000000300037308 */ /* 0x000f220000000800 */
[----:B0-----:R-:W-:Y:S01]  /*19cf0*/  FADD.FTZ R4, R42, R27 ;  /* 0x0000001b2a047221 */ /* 0x001fe20000010000 */
[----:B------:R-:W-:-:S03]  /*19d00*/  FADD.FTZ R27, R45, R29 ;  /* 0x0000001d2d1b7221 */ /* 0x000fc60000010000 */
[----:B-1----:R-:W-:Y:S01]  /*19d10*/  FADD.FTZ R4, R34, R4 ;  /* 0x0000000422047221 */ /* 0x002fe20000010000 */
[----:B------:R-:W-:Y:S02]  /*19d20*/  FADD.FTZ R27, R47, R27 ;  /* 0x0000001b2f1b7221 */ /* 0x000fe40000010000 */
[----:B------:R-:W0:Y:S01]  /*19d30*/  MUFU.EX2 R14, R52 ;  /* 0x00000034000e7308 */ /* 0x000e220000000800 */
[----:B---3--:R-:W-:Y:S01]  /*19d40*/  FADD.FTZ R4, R38, R4 ;  /* 0x0000000426047221 */ /* 0x008fe20000010000 */
[----:B------:R-:W-:-:S04]  /*19d50*/  FADD.FTZ R27, R49, R27 ;  /* 0x0000001b311b7221 */ /* 0x000fc80000010000 */
[----:B------:R-:W-:Y:S01]  /*19d60*/  FADD.FTZ R29, R53, R27 ;  /* 0x0000001b351d7221 */ /* 0x000fe20000010000 */
[----:B------:R-:W-:Y:S01]  /*19d70*/  F2FP.BF16.F32.PACK_AB R27, R35, R33 ;  /* 0x00000021231b723e */ /* 0x000fe200000010ff */
[----:B------:R-:W1:Y:S01]  /*19d80*/  MUFU.EX2 R20, R20 ;  /* 0x0000001400147308 */ /* 0x000e620000000800 */
[----:B----4-:R-:W-:Y:S01]  /*19d90*/  FADD.FTZ R4, R3, R4 ;  /* 0x0000000403047221 */ /* 0x010fe20000010000 */
[----:B------:R-:W-:Y:S01]  /*19da0*/  FADD.FTZ R31, R55, R29 ;  /* 0x0000001d371f7221 */ /* 0x000fe20000010000 */
[----:B------:R-:W-:Y:S01]  /*19db0*/  F2FP.BF16.F32.PACK_AB R29, R50, R36 ;  /* 0x00000024321d723e */ /* 0x000fe200000010ff */
[----:B--2---:R-:W-:Y:S02]  /*19dc0*/  STSM.16.M88.4 [R87], R24 ;  /* 0x0000001857007844 */ /* 0x004fe40000000200 */
[----:B------:R-:W-:Y:S01]  /*19dd0*/  FADD.FTZ R32, R57, R31 ;  /* 0x0000001f39207221 */ /* 0x000fe20000010000 */
[----:B------:R-:W-:Y:S01]  /*19de0*/  F2FP.BF16.F32.PACK_AB R31, R42, R40 ;  /* 0x000000282a1f723e */ /* 0x000fe200000010ff */
[----:B------:R-:W2:Y:S01]  /*19df0*/  MUFU.EX2 R21, R21 ;  /* 0x0000001500157308 */ /* 0x000ea20000000800 */
[----:B------:R-:W3:Y:S01]  /*19e00*/  LDL R36, [R1+0x24] ;  /* 0x0000240001247983 */ /* 0x000ee20000100800 */
[----:B0-----:R-:W-:-:S03]  /*19e10*/  FADD.FTZ R4, R14, R4 ;  /* 0x000000040e047221 */ /* 0x001fc60000010000 */
[----:B------:R2:W-:Y:S03]  /*19e20*/  STSM.16.M88.4 [R142], R28 ;  /* 0x0000001c8e007844 */ /* 0x0005e60000000200 */
[----:B------:R-:W0:Y:S01]  /*19e30*/  MUFU.EX2 R58, R58 ;  /* 0x0000003a003a7308 */ /* 0x000e220000000800 */
[----:B-1----:R-:W-:-:S07]  /*19e40*/  FADD.FTZ R4, R20, R4 ;  /* 0x0000000414047221 */ /* 0x002fce0000010000 */
[----:B------:R-:W1:Y:S01]  /*19e50*/  MUFU.EX2 R60, R60 ;  /* 0x0000003c003c7308 */ /* 0x000e620000000800 */
[C---:B--2---:R-:W-:Y:S02]  /*19e60*/  F2FP.BF16.F32.PACK_AB R29, R21.reuse, R20 ;  /* 0x00000014151d723e */ /* 0x044fe400000010ff */
[----:B------:R-:W2:Y:S05]  /*19e70*/  LDL R20, [R1+0x44] ;  /* 0x0000440001147983 */ /* 0x000eaa0000100800 */
[----:B------:R-:W4:Y:S01]  /*19e80*/  MUFU.EX2 R62, R62 ;  /* 0x0000003e003e7308 */ /* 0x000f220000000800 */
[----:B------:R-:W-:-:S07]  /*19e90*/  FADD.FTZ R4, R21, R4 ;  /* 0x0000000415047221 */ /* 0x000fce0000010000 */
[----:B------:R-:W5:Y:S01]  /*19ea0*/  MUFU.EX2 R64, R64 ;  /* 0x0000004000407308 */ /* 0x000f620000000800 */
[----:B0-----:R-:W-:Y:S01]  /*19eb0*/  FADD.FTZ R4, R58, R4 ;  /* 0x000000043a047221 */ /* 0x001fe20000010000 */
[----:B------:R-:W-:-:S06]  /*19ec0*/  FADD.FTZ R32, R59, R32 ;  /* 0x000000203b207221 */ /* 0x000fcc0000010000 */
[----:B------:R-:W0:Y:S01]  /*19ed0*/  MUFU.EX2 R66, R66 ;  /* 0x0000004200427308 */ /* 0x000e220000000800 */
[----:B-1----:R-:W-:Y:S01]  /*19ee0*/  FADD.FTZ R4, R60, R4 ;  /* 0x000000043c047221 */ /* 0x002fe20000010000 */
[----:B------:R-:W-:-:S06]  /*19ef0*/  FADD.FTZ R32, R61, R32 ;  /* 0x000000203d207221 */ /* 0x000fcc0000010000 */
[----:B------:R-:W1:Y:S01]  /*19f00*/  MUFU.EX2 R68, R68 ;  /* 0x0000004400447308 */ /* 0x000e620000000800 */
[----:B----4-:R-:W-:Y:S01]  /*19f10*/  FADD.FTZ R4, R62, R4 ;  /* 0x000000043e047221 */ /* 0x010fe20000010000 */
[----:B------:R-:W-:-:S06]  /*19f20*/  FADD.FTZ R32, R63, R32 ;  /* 0x000000203f207221 */ /* 0x000fcc0000010000 */
[----:B------:R-:W4:Y:S01]  /*19f30*/  MUFU.EX2 R70, R70 ;  /* 0x0000004600467308 */ /* 0x000f220000000800 */
[----:B-----5:R-:W-:Y:S01]  /*19f40*/  FADD.FTZ R4, R64, R4 ;  /* 0x0000000440047221 */ /* 0x020fe20000010000 */
[----:B------:R-:W-:-:S06]  /*19f50*/  FADD.FTZ R32, R65, R32 ;  /* 0x0000002041207221 */ /* 0x000fcc0000010000 */
        /* <DEDUP_REMOVED lines=8> */
[----:B------:R-:W-:Y:S01]  /*19fe0*/  F2FP.BF16.F32.PACK_AB R27, R14, R3 ;  /* 0x000000030e1b723e */ /* 0x000fe200000010ff */
[----:B------:R-:W-:-:S05]  /*19ff0*/  FADD.FTZ R32, R71, R32 ;  /* 0x0000002047207221 */ /* 0x000fca0000010000 */
[----:B------:R-:W4:Y:S01]  /*1a000*/  MUFU.EX2 R33, R80 ;  /* 0x0000005000217308 */ /* 0x000f220000000800 */
[----:B-----5:R-:W-:-:S07]  /*1a010*/  FADD.FTZ R3, R72, R4 ;  /* 0x0000000448037221 */ /* 0x020fce0000010000 */
[----:B------:R-:W5:Y:S08]  /*1a020*/  MUFU.EX2 R79, R79 ;  /* 0x0000004f004f7308 */ /* 0x000f700000000800 */
[----:B------:R-:W-:Y:S08]  /*1a030*/  MUFU.EX2 R81, R81 ;  /* 0x0000005100517308 */ /* 0x000ff00000000800 */
[----:B------:R-:W5:Y:S01]  /*1a040*/  MUFU.EX2 R15, R15 ;  /* 0x0000000f000f7308 */ /* 0x000f620000000800 */
[----:B------:R-:W-:Y:S01]  /*1a050*/  FADD.FTZ R32, R73, R32 ;  /* 0x0000002049207221 */ /* 0x000fe20000010000 */
[----:B0-----:R-:W-:Y:S01]  /*1a060*/  FADD.FTZ R3, R74, R3 ;  /* 0x000000034a037221 */ /* 0x001fe20000010000 */
[----:B------:R-:W-:-:S02]  /*1a070*/  F2FP.BF16.F32.PACK_AB R24, R45, R43 ;  /* 0x0000002b2d18723e */ /* 0x000fc400000010ff */
[----:B------:R-:W-:Y:S02]  /*1a080*/  F2FP.BF16.F32.PACK_AB R26, R49, R47 ;  /* 0x0000002f311a723e */ /* 0x000fe400000010ff */
[----:B------:R-:W-:Y:S02]  /*1a090*/  F2FP.BF16.F32.PACK_AB R25, R38, R34 ;  /* 0x000000222619723e */ /* 0x000fe400000010ff */
[----:B------:R-:W-:Y:S02]  /*1a0a0*/  F2FP.BF16.F32.PACK_AB R28, R55, R53 ;  /* 0x00000035371c723e */ /* 0x000fe400000010ff */
[----:B------:R-:W-:Y:S02]  /*1a0b0*/  F2FP.BF16.F32.PACK_AB R30, R59, R57 ;  /* 0x000000393b1e723e */ /* 0x000fe400000010ff */
[----:B------:R-:W-:Y:S01]  /*1a0c0*/  F2FP.BF16.F32.PACK_AB R31, R60, R58 ;  /* 0x0000003a3c1f723e */ /* 0x000fe200000010ff */
[----:B------:R-:W-:Y:S01]  /*1a0d0*/  FADD.FTZ R32, R75, R32 ;  /* 0x000000204b207221 */ /* 0x000fe20000010000 */
[----:B-1----:R-:W-:Y:S01]  /*1a0e0*/  FADD.FTZ R4, R76, R3 ;  /* 0x000000034c047221 */ /* 0x002fe20000010000 */
[----:B------:R0:W-:Y:S01]  /*1a0f0*/  STSM.16.M88.4 [R141], R24 ;  /* 0x000000188d007844 */ /* 0x0001e20000000200 */
[----:B------:R-:W-:Y:S01]  /*1a100*/  F2FP.BF16.F32.PACK_AB R34, R10, R84 ;  /* 0x000000540a22723e */ /* 0x000fe200000010ff */
[----:B------:R-:W-:Y:S01]  /*1a110*/  FADD.FTZ R21, R77, R32 ;  /* 0x000000204d157221 */ /* 0x000fe20000010000 */
[----:B----4-:R-:W-:Y:S01]  /*1a120*/  FADD.FTZ R4, R33, R4 ;  /* 0x0000000421047221 */ /* 0x010fe20000010000 */
[----:B------:R1:W-:Y:S01]  /*1a130*/  STSM.16.M88.4 [R140+0x27800], R28 ;  /* 0x0278001c8c007844 */ /* 0x0003e20000000200 */
[----:B------:R-:W-:-:S02]  /*1a140*/  F2FP.BF16.F32.PACK_AB R32, R78, R77 ;  /* 0x0000004d4e20723e */ /* 0x000fc400000010ff */
[----:B-----5:R-:W-:Y:S02]  /*1a150*/  F2FP.BF16.F32.PACK_AB R33, R79, R33 ;  /* 0x000000214f21723e */ /* 0x020fe400000010ff */
[----:B------:R-:W-:Y:S02]  /*1a160*/  F2FP.BF16.F32.PACK_AB R35, R15, R81 ;  /* 0x000000510f23723e */ /* 0x000fe400000010ff */
[----:B0-----:R-:W-:Y:S02]  /*1a170*/  F2FP.BF16.F32.PACK_AB R24, R63, R61 ;  /* 0x0000003d3f18723e */ /* 0x001fe400000010ff */
[----:B------:R-:W-:Y:S02]  /*1a180*/  F2FP.BF16.F32.PACK_AB R26, R67, R65 ;  /* 0x00000041431a723e */ /* 0x000fe400000010ff */
[----:B------:R-:W-:Y:S02]  /*1a190*/  F2FP.BF16.F32.PACK_AB R25, R64, R62 ;  /* 0x0000003e4019723e */ /* 0x000fe400000010ff */
[----:B------:R-:W-:-:S02]  /*1a1a0*/  F2FP.BF16.F32.PACK_AB R27, R68, R66 ;  /* 0x00000042441b723e */ /* 0x000fc400000010ff */
[----:B-1----:R-:W-:Y:S02]  /*1a1b0*/  F2FP.BF16.F32.PACK_AB R28, R71, R69 ;  /* 0x00000045471c723e */ /* 0x002fe400000010ff */
[----:B------:R-:W-:Y:S02]  /*1a1c0*/  F2FP.BF16.F32.PACK_AB R30, R75, R73 ;  /* 0x000000494b1e723e */ /* 0x000fe400000010ff */
[----:B------:R-:W-:Y:S02]  /*1a1d0*/  F2FP.BF16.F32.PACK_AB R29, R72, R70 ;  /* 0x00000046481d723e */ /* 0x000fe400000010ff */
[----:B------:R-:W-:Y:S01]  /*1a1e0*/  F2FP.BF16.F32.PACK_AB R31, R76, R74 ;  /* 0x0000004a4c1f723e */ /* 0x000fe200000010ff */
[----:B------:R-:W-:Y:S01]  /*1a1f0*/  FADD.FTZ R3, R78, R21 ;  /* 0x000000154e037221 */ /* 0x000fe20000010000 */
[----:B------:R-:W-:-:S03]  /*1a200*/  FADD.FTZ R4, R79, R4 ;  /* 0x000000044f047221 */ /* 0x000fc60000010000 */
        /* <DEDUP_REMOVED lines=56> */
[----:B---3--:R0:W-:Y:S04]  /*1a590*/  STSM.16.M88.4 [R36], R24 ;  /* 0x0000001824007844 */ /* 0x0081e80000000200 */
[----:B------:R0:W-:Y:S04]  /*1a5a0*/  STSM.16.M88.4 [R142+0x6000], R28 ;  /* 0x0060001c8e007844 */ /* 0x0001e80000000200 */
[----:B------:R0:W-:Y:S01]  /*1a5b0*/  STSM.16.M88.4 [R141+0x6000], R32 ;  /* 0x006000208d007844 */ /* 0x0001e20000000200 */
[----:B------:R1:W-:Y:S06]  /*1a5c0*/  MEMBAR.ALL.CTA ;  /* 0x0000000000007992 */ /* 0x0003ec0000008000 */
[----:B-1----:R-:W1:Y:S01]  /*1a5d0*/  FENCE.VIEW.ASYNC.S ;  /* 0x00000000000073c6 */ /* 0x002e620000000000 */
[C---:B--2---:R-:W-:Y:S01]  /*1a5e0*/  ISETP.GT.AND P2, PT, R0.reuse, R20, PT ;  /* 0x000000140000720c */ /* 0x044fe20003f44270 */
[----:B------:R-:W-:Y:S01]  /*1a5f0*/  VIADD R0, R0, 0xffffffff ;  /* 0xffffffff00007836 */ /* 0x000fe20000000000 */
[----:B-1----:R-:W-:-:S11]  /*1a600*/  NOP ;  /* 0x0000000000007918 */ /* 0x002fd60000000000 */
[----:B0-----:R-:W-:Y:S05]  /*1a610*/  @P2 BRA `(.L_x_10917) ;  /* 0xffffffc4000c2947 */ /* 0x001fea000383ffff */
.L_x_10899:
[----:B------:R-:W-:Y:S05]  /*1a620*/  WARPSYNC.ALL ;  /* 0x0000000000007948 */ /* 0x000fea0003800000 */
[----:B------:R-:W-:Y:S06]  /*1a630*/  BAR.ARV 0x8, 0x200 ;  /* 0x0208000000007b1d */ /* 0x000fec0000002000 */
[----:B------:R-:W-:Y:S05]  /*1a640*/  @!P0 BRA `(.L_x_10918) ;  /* 0x0000000000048947 */ /* 0x000fea0003800000 */
[----:B------:R-:W-:Y:S01]  /*1a650*/  BPT.TRAP 0x1 ;  /* 0x000000040000795c */ /* 0x000fe20000300000 */
.L_x_10918:
[----:B------:R-:W-:Y:S01]  /*1a660*/  IMAD R0, R16, 0x8, R2 ;  /* 0x0000000810007824 */ /* 0x000fe200078e0202 */
[----:B------:R-:W-:-:S04]  /*1a670*/  SHF.L.U32 R5, R19, 0x1f, RZ ;  /* 0x0000001f13057819 */ /* 0x000fc800000006ff */
[----:B------:R0:W1:Y:S01]  /*1a680*/  SYNCS.PHASECHK.TRANS64.TRYWAIT P2, [R0+URZ+0x2d850], R5 ;  /* 0x02d85005000075a7 */ /* 0x000062000804017f */
[----:B------:R-:W-:Y:S05]  /*1a690*/  @!P0 BRA `(.L_x_10919) ;  /* 0x0000000000048947 */ /* 0x000fea0003800000 */
[----:B------:R-:W-:Y:S01]  /*1a6a0*/  BPT.TRAP 0x1 ;  /* 0x000000040000795c */ /* 0x000fe20000300000 */
.L_x_10919:
[----:B------:R-:W2:Y:S01]  /*1a6b0*/  LDL.LU R6, [R1+0x3c] ;  /* 0x00003c0001067983 */ /* 0x000ea20000300800 */
[----:B------:R-:W-:Y:S02]  /*1a6c0*/  VIADD R2, R2, 0x400 ;  /* 0x0000040002027836 */ /* 0x000fe40000000000 */
[----:B------:R-:W-:-:S03]  /*1a6d0*/  IMAD.MOV.U32 R9, RZ, RZ, 0x40000040 ;  /* 0x40000040ff097424 */ /* 0x000fc600078e00ff */
[----:B------:R-:W-:-:S04]  /*1a6e0*/  SHF.R.U32.HI R2, RZ, 0x4, R2 ;  /* 0x00000004ff027819 */ /* 0x000fc80000011602 */
[----:B------:R-:W-:-:S04]  /*1a6f0*/  LOP3.LUT R2, R2, 0x3fff, RZ, 0xc0, !PT ;  /* 0x00003fff02027812 */ /* 0x000fc800078ec0ff */
[----:B------:R-:W-:Y:S02]  /*1a700*/  LOP3.LUT R7, R2, 0x2000000, RZ, 0xfc, !PT ;  /* 0x0200000002077812 */ /* 0x000fe400078efcff */
[----:B--2---:R-:W-:Y:S01]  /*1a710*/  LOP3.LUT R8, R6, 0x10000, RZ, 0xfc, !PT ;  /* 0x0001000006087812 */ /* 0x004fe200078efcff */
[----:B-1----:R-:W-:Y:S06]  /*1a720*/  @P2 BRA `(.L_x_10920) ;  /* 0x0000000000082947 */ /* 0x002fec0003800000 */
[----:B------:R-:W1:Y:S02]  /*1a730*/  SYNCS.PHASECHK.TRANS64.TRYWAIT P0, [R0+URZ+0x2d850], R5 ;  /* 0x02d85005000075a7 */ /* 0x000e64000800017f */
[----:B-1----:R-:W-:Y:S05]  /*1a740*/  @!P0 BRA `(.L_x_10921) ;  /* 0x000000cc00d48947 */ /* 0x002fea0003800000 */
.L_x_10920:
[----:B------:R-:W-:Y:S01]  /*1a750*/  IMAD R6, R16, 0x600, R7 ;  /* 0x0000060010067824 */ /* 0x000fe200078e0207 */
[----:B------:R-:W2:Y:S01]  /*1a760*/  LDL.LU R24, [R1+0x58] ;  /* 0x0000580001187983 */ /* 0x000ea20000300800 */
[----:B------:R-:W-:Y:S01]  /*1a770*/  IMAD.MOV.U32 R7, RZ, RZ, -0x7fffffe0 ;  /* 0x80000020ff077424 */ /* 0x000fe200078e00ff */
[----:B------:R-:W-:Y:S05]  /*1a780*/  WARPSYNC.ALL ;  /* 0x0000000000007948 */ /* 0x000fea0003800000 */
[C---:B------:R-:W-:Y:S01]  /*1a790*/  R2UR UR4, R8.reuse ;  /* 0x00000000080472ca */ /* 0x040fe200000e0000 */
[----:B------:R-:W-:Y:S01]  /*1a7a0*/  WARPGROUP.ARRIVE ;  /* 0x00000000000079c5 */ /* 0x000fe20000000000 */
[----:B------:R-:W-:Y:S01]  /*1a7b0*/  R2UR UR5, R9 ;  /* 0x00000000090572ca */ /* 0x000fe200000e0000 */
[----:B------:R-:W-:Y:S01]  /*1a7c0*/  VIADD R10, R8, 0x2 ;  /* 0x00000002080a7836 */ /* 0x000fe20000000000 */
[C---:B------:R-:W-:Y:S01]  /*1a7d0*/  R2UR UR6, R6.reuse ;  /* 0x00000000060672ca */ /* 0x040fe200000e0000 */
[----:B------:R-:W-:Y:S01]  /*1a7e0*/  VIADD R14, R6, 0x40 ;  /* 0x00000040060e7836 */ /* 0x000fe20000000000 */
[----:B------:R-:W-:Y:S01]  /*1a7f0*/  R2UR UR7, R7 ;  /* 0x00000000070772ca */ /* 0x000fe200000e0000 */
[----:B------:R-:W-:Y:S01]  /*1a800*/  IMAD.MOV.U32 R11, RZ, RZ, 0x40000040 ;  /* 0x40000040ff0b7424 */ /* 0x000fe200078e00ff */
[----:B01----:R-:W0:Y:S01]  /*1a810*/  SHFL.BFLY PT, R5, R4, 0x2, 0x1f ;  /* 0x0c401f0004057f89 */ /* 0x003e2200000e0000 */
[----:B------:R-:W-:-:S02]  /*1a820*/  IMAD.MOV.U32 R15, RZ, RZ, -0x7fffffe0 ;  /* 0x80000020ff0f7424 */ /* 0x000fc400078e00ff */
[----:B------:R-:W-:Y:S01]  /*1a830*/  IMAD.MOV.U32 R9, RZ, RZ, 0x40000040 ;  /* 0x40000040ff097424 */ /* 0x000fe200078e00ff */
[----:B------:R-:W1:Y:S01]  /*1a840*/  SHFL.BFLY PT, R2, R3, 0x2, 0x1f ;  /* 0x0c401f0003027f89 */ /* 0x000e6200000e0000 */
[----:B------:R-:W-:Y:S02]  /*1a850*/  IMAD.MOV.U32 R7, RZ, RZ, -0x7fffffe0 ;  /* 0x80000020ff077424 */ /* 0x000fe400078e00ff */
[----:B------:R-:W-:-:S04]  /*1a860*/  VIADD R16, R16, 0x1 ;  /* 0x0000000110107836 */ /* 0x000fc80000000000 */
[----:B------:R-:W-:Y:S01]  /*1a870*/  HGMMA.64x96x16.F32.BF16 R88, gdesc[UR4].tnspB, R88, gsb0 ;  /* 0x41600000045879f0 */ /* 0x000fe20008001858 */
[----:B------:R-:W-:Y:S01]  /*1a880*/  R2UR UR4, R10 ;  /* 0x000000000a0472ca */ /* 0x000fe200000e0000 */
[----:B------:R-:W-:Y:S01]  /*1a890*/  VIADD R10, R8, 0x4 ;  /* 0x00000004080a7836 */ /* 0x000fe20000000000 */
[----:B------:R-:W-:Y:S01]  /*1a8a0*/  R2UR UR5, R11 ;  /* 0x000000000b0572ca */ /* 0x000fe200000e0000 */
[----:B------:R-:W-:Y:S01]  /*1a8b0*/  IMAD.MOV.U32 R11, RZ, RZ, 0x40000040 ;  /* 0x40000040ff0b7424 */ /* 0x000fe200078e00ff */
[----:B------:R-:W-:Y:S01]  /*1a8c0*/  R2UR UR6, R14 ;  /* 0x000000000e0672ca */ /* 0x000fe200000e0000 */
[----:B------:R-:W-:Y:S01]  /*1a8d0*/  VIADD R14, R6, 0x80 ;  /* 0x00000080060e7836 */ /* 0x000fe20000000000 */
[----:B------:R-:W-:Y:S01]  /*1a8e0*/  R2UR UR7, R15 ;  /* 0x000000000f0772ca */ /* 0x000fe200000e0000 */
[----:B------:R-:W-:Y:S01]  /*1a8f0*/  IMAD.MOV.U32 R15, RZ, RZ, -0x7fffffe0 ;  /* 0x80000020ff0f7424 */ /* 0x000fe200078e00ff */
[----:B------:R-:W-:Y:S01]  /*1a900*/  ISETP.NE.AND P2, PT, R16, 0x2, PT ;  /* 0x000000021000780c */ /* 0x000fe20003f45270 */
[----:B0-----:R-:W-:-:S03]  /*1a910*/  FADD.FTZ R5, R5, R4 ;  /* 0x0000000405057221 */ /* 0x001fc60000010000 */
[----:B------:R-:W-:Y:S01]  /*1a920*/  SEL R16, R16, RZ, P2 ;  /* 0x000000ff10107207 */ /* 0x000fe20001000000 */
[----:B------:R-:W-:Y:S02]  /*1a930*/  WARPGROUP.DEPBAR.LE gsb0, 0x0 ;  /* 0x00008000000079c5 */ /* 0x000fe40000010000 */
[----:B------:R-:W-:-:S06]  /*1a940*/  WARPGROUP.ARRIVE ;  /* 0x00000000000079c5 */ /* 0x000fcc0000000000 */
        /* <DEDUP_REMOVED lines=19> */
[----:B------:R-:W-:Y:S02]  /*1aa80*/  IMAD.MOV.U32 R15, RZ, RZ, -0x7fffffe0 ;  /* 0x80000020ff0f7424 */ /* 0x000fe400078e00ff */
[----:B--2---:R-:W-:-:S05]  /*1aa90*/  VIADD R24, R24, 0x1 ;  /* 0x0000000118187836 */ /* 0x004fca0000000000 */
[----:B------:R-:W-:Y:S01]  /*1aaa0*/  STL [R1+0x58], R24 ;  /* 0x0000581801007387 */ /* 0x000fe20000100800 */
        /* <DEDUP_REMOVED lines=31> */
[----:B------:R-:W-:Y:S01]  /*1aca0*/  IMAD.U32 R15, RZ, RZ, UR39 ;  /* 0x00000027ff0f7e24 */ /* 0x000fe2000f8e00ff */
[----:B------:R-:W-:Y:S02]  /*1acb0*/  WARPGROUP.DEPBAR.LE gsb0, 0x0 ;  /* 0x00008000000079c5 */ /* 0x000fe40000010000 */
[----:B------:R-:W-:-:S09]  /*1acc0*/  WARPGROUP.ARRIVE ;  /* 0x00000000000079c5 */ /* 0x000fd20000000000 */
[----:B------:R-:W-:Y:S01]  /*1acd0*/  HGMMA.64x96x16.F32.BF16 R88, gdesc[UR4].tnspB, R88, gsb0 ;  /* 0x41600000045879f0 */ /* 0x000fe20008001858 */
[----:B------:R-:W-:Y:S01]  /*1ace0*/  R2UR UR4, R8 ;  /* 0x00000000080472ca */ /* 0x000fe200000e0000 */
[----:B------:R-:W-:Y:S01]  /*1acf0*/  IMAD.MOV.U32 R8, RZ, RZ, RZ ;  /* 0x000000ffff087224 */ /* 0x000fe200078e00ff */
[----:B------:R-:W-:Y:S01]  /*1ad00*/  R2UR UR5, R9 ;  /* 0x00000000090572ca */ /* 0x000fe200000e0000 */
[----:B------:R-:W-:Y:S01]  /*1ad10*/  @!P1 VIADD R9, R0, 0x2d860 ;  /* 0x0002d86000099836 */ /* 0x000fe20000000000 */
[----:B------:R-:W-:Y:S01]  /*1ad20*/  R2UR UR6, R6 ;  /* 0x00000000060672ca */ /* 0x000fe200000e0000 */
[----:B-1----:R-:W-:Y:S01]  /*1ad30*/  FADD.FTZ R6, R2, R3 ;  /* 0x0000000302067221 */ /* 0x002fe20000010000 */
[----:B------:R-:W-:Y:S01]  /*1ad40*/  R2UR UR7, R7 ;  /* 0x00000000070772ca */ /* 0x000fe200000e0000 */
[----:B------:R-:W0:Y:S01]  /*1ad50*/  SHFL.BFLY PT, R2, R5, 0x1, 0x1f ;  /* 0x0c201f0005027f89 */ /* 0x000e2200000e0000 */
[----:B------:R-:W-:Y:S01]  /*1ad60*/  @!P1 PRMT R9, RZ, 0x654, R9 ;  /* 0x00000654ff099816 */ /* 0x000fe20000000009 */
[----:B------:R-:W-:-:S02]  /*1ad70*/  IMAD.MOV.U32 R0, RZ, RZ, -0x800000 ;  /* 0xff800000ff007424 */ /* 0x000fc400078e00ff */
[----:B------:R-:W1:Y:S01]  /*1ad80*/  SHFL.BFLY PT, R7, R6, 0x1, 0x1f ;  /* 0x0c201f0006077f89 */ /* 0x000e6200000e0000 */
[----:B------:R-:W-:Y:S02]  /*1ad90*/  IMAD.MOV.U32 R3, RZ, RZ, -0x800000 ;  /* 0xff800000ff037424 */ /* 0x000fe400078e00ff */
[----:B0-----:R-:W-:Y:S01]  /*1ada0*/  FADD.FTZ R10, R5, R2 ;  /* 0x00000002050a7221 */ /* 0x001fe20000010000 */
[----:B------:R-:W-:Y:S01]  /*1adb0*/  SEL R2, RZ, 0x1, P2 ;  /* 0x00000001ff027807 */ /* 0x000fe20001000000 */
[----:B------:R-:W-:Y:S02]  /*1adc0*/  IMAD.U32 R5, RZ, RZ, UR39 ;  /* 0x00000027ff057e24 */ /* 0x000fe4000f8e00ff */
[----:B-1----:R-:W-:Y:S01]  /*1add0*/  FADD.FTZ R11, R6, R7 ;  /* 0x00000007060b7221 */ /* 0x002fe20000010000 */
[----:B------:R-:W-:Y:S02]  /*1ade0*/  FSETP.NE.FTZ.AND P0, PT, R10, RZ, PT ;  /* 0x000000ff0a00720b */ /* 0x000fe40003f15000 */
[----:B------:R-:W-:Y:S01]  /*1adf0*/  LOP3.LUT R19, R19, R2, RZ, 0x3c, !PT ;  /* 0x0000000213137212 */ /* 0x000fe200078e3cff */
[----:B------:R-:W-:Y:S01]  /*1ae00*/  IMAD.MOV.U32 R2, RZ, RZ, RZ ;  /* 0x000000ffff027224 */ /* 0x000fe200078e00ff */
        /* <DEDUP_REMOVED lines=65> */
.L_x_10812:
        /* <DEDUP_REMOVED lines=12> */
[----:B------:R-:W3:Y:S01]  /*1b2e0*/  S2R R9, SR_SWINHI ;  /* 0x0000000000097919 */ /* 0x000ee20000002f00 */
[----:B------:R-:W-:Y:S01]  /*1b2f0*/  IMAD.MOV.U32 R44, RZ, RZ, RZ ;  /* 0x000000ffff2c7224 */ /* 0x000fe200078e00ff */
[----:B------:R-:W4:Y:S01]  /*1b300*/  LDC R45, c[0x0][0xbe8] ;  /* 0x0002fa00ff2d7b82 */ /* 0x000f220000000800 */
[----:B------:R-:W4:Y:S04]  /*1b310*/  LDL.LU R34, [R1+0x50] ;  /* 0x0000500001227983 */ /* 0x000f280000300800 */
[----:B------:R-:W4:Y:S01]  /*1b320*/  LDL R42, [R1+0x54] ;  /* 0x00005400012a7983 */ /* 0x000f220000100800 */
[----:B------:R-:W-:-:S02]  /*1b330*/  MOV R32, R2 ;  /* 0x0000000200207202 */ /* 0x000fc40000000f00 */
[----:B---3--:R-:W-:-:S03]  /*1b340*/  MOV R33, R9 ;  /* 0x0000000900217202 */ /* 0x008fc60000000f00 */
[----:B--2---:R-:W-:-:S03]  /*1b350*/  IMAD.WIDE R8, R8, 0x2, R32 ;  /* 0x0000000208087825 */ /* 0x004fc600078e0220 */
[C---:B------:R-:W-:Y:S02]  /*1b360*/  IADD3 R39, P0, R8.reuse, 0x6020, RZ ;  /* 0x0000602008277810 */ /* 0x040fe40007f1e0ff */
[----:B------:R-:W-:-:S03]  /*1b370*/  IADD3 R31, P4, R8, 0x20, RZ ;  /* 0x00000020081f7810 */ /* 0x000fc60007f9e0ff */
[----:B------:R-:W-:Y:S01]  /*1b380*/  IMAD.X R15, RZ, RZ, R9, P0 ;  /* 0x000000ffff0f7224 */ /* 0x000fe200000e0609 */
[----:B----4-:R-:W-:Y:S02]  /*1b390*/  ISETP.NE.AND P0, PT, R34, RZ, PT ;  /* 0x000000ff2200720c */ /* 0x010fe40003f05270 */
[----:B------:R-:W-:Y:S02]  /*1b3a0*/  LOP3.LUT R11, R8, 0x180, RZ, 0xc0, !PT ;  /* 0x00000180080b7812 */ /* 0x000fe400078ec0ff */
[----:B------:R-:W-:Y:S01]  /*1b3b0*/  SEL R36, R34, UR4, P0 ;  /* 0x0000000422247c07 */ /* 0x000fe20008000000 */
[----:B------:R-:W-:Y:S05]  /*1b3c0*/  WARPSYNC.ALL ;  /* 0x0000000000007948 */ /* 0x000fea0003800000 */
[----:B------:R-:W-:-:S02]  /*1b3d0*/  LOP3.LUT R10, R31, 0x180, RZ, 0xc0, !PT ;  /* 0x000001801f0a7812 */ /* 0x000fc400078ec0ff */
[C---:B------:R-:W-:Y:S02]  /*1b3e0*/  IADD3 R12, P2, R8.reuse, 0x3020, RZ ;  /* 0x00003020080c7810 */ /* 0x040fe40007f5e0ff */
[C---:B------:R-:W-:Y:S02]  /*1b3f0*/  IADD3 R37, P1, R8.reuse, 0x6000, RZ ;  /* 0x0000600008257810 */ /* 0x040fe40007f3e0ff */
[----:B------:R-:W-:Y:S02]  /*1b400*/  IADD3 R35, P3, R8, 0x3000, RZ ;  /* 0x0000300008237810 */ /* 0x000fe40007f7e0ff */
[----:B------:R-:W-:Y:S01]  /*1b410*/  LOP3.LUT R30, R39, 0x180, RZ, 0xc0, !PT ;  /* 0x00000180271e7812 */ /* 0x000fe200078ec0ff */
[----:B------:R-:W-:Y:S01]  /*1b420*/  IMAD.X R25, RZ, RZ, R9, P4 ;  /* 0x000000ffff197224 */ /* 0x000fe200020e0609 */
[----:B------:R-:W-:Y:S01]  /*1b430*/  SHF.R.U64 R11, R11, 0x3, RZ ;  /* 0x000000030b0b7819 */ /* 0x000fe200000012ff */
[----:B------:R-:W-:Y:S01]  /*1b440*/  ULDC.64 UR4, c[0x0][0xc00] ;  /* 0x0003000000047ab9 */ /* 0x000fe20000000a00 */
[----:B------:R-:W-:Y:S01]  /*1b450*/  SHF.R.U64 R10, R10, 0x3, RZ ;  /* 0x000000030a0a7819 */ /* 0x000fe200000012ff */
[----:B------:R-:W-:Y:S01]  /*1b460*/  ULDC.64 UR6, c[0x0][0xc08] ;  /* 0x0003020000067ab9 */ /* 0x000fe20000000a00 */
[----:B------:R-:W-:-:S02]  /*1b470*/  LOP3.LUT R8, R11, R8, RZ, 0x3c, !PT ;  /* 0x000000080b087212 */ /* 0x000fc400078e3cff */
[----:B------:R-:W-:Y:S02]  /*1b480*/  LOP3.LUT R11, R12, 0x180, RZ, 0xc0, !PT ;  /* 0x000001800c0b7812 */ /* 0x000fe400078ec0ff */
[----:B------:R-:W-:Y:S02]  /*1b490*/  LOP3.LUT R24, R10, R31, RZ, 0x3c, !PT ;  /* 0x0000001f0a187212 */ /* 0x000fe400078e3cff */
[----:B------:R-:W-:Y:S02]  /*1b4a0*/  LOP3.LUT R14, R37, 0x180, RZ, 0xc0, !PT ;  /* 0x00000180250e7812 */ /* 0x000fe400078ec0ff */
[----:B------:R-:W-:Y:S02]  /*1b4b0*/  LOP3.LUT R10, R35, 0x180, RZ, 0xc0, !PT ;  /* 0x00000180230a7812 */ /* 0x000fe400078ec0ff */
[----:B------:R-:W-:Y:S02]  /*1b4c0*/  SHF.R.U64 R11, R11, 0x3, RZ ;  /* 0x000000030b0b7819 */ /* 0x000fe400000012ff */
[----:B------:R-:W-:-:S02]  /*1b4d0*/  SHF.R.U64 R14, R14, 0x3, RZ ;  /* 0x000000030e0e7819 */ /* 0x000fc400000012ff */
[----:B------:R-:W-:Y:S02]  /*1b4e0*/  SHF.R.U64 R10, R10, 0x3, RZ ;  /* 0x000000030a0a7819 */ /* 0x000fe400000012ff */
[----:B------:R-:W-:Y:S01]  /*1b4f0*/  SHF.R.U64 R30, R30, 0x3, RZ ;  /* 0x000000031e1e7819 */ /* 0x000fe200000012ff */
[--C-:B------:R-:W-:Y:S01]  /*1b500*/  IMAD.X R27, RZ, RZ, R9.reuse, P3 ;  /* 0x000000ffff1b7224 */ /* 0x100fe200018e0609 */
[----:B------:R-:W-:Y:S02]  /*1b510*/  LOP3.LUT R28, R11, R12, RZ, 0x3c, !PT ;  /* 0x0000000c0b1c7212 */ /* 0x000fe400078e3cff */
[----:B------:R-:W-:Y:S01]  /*1b520*/  LOP3.LUT R12, R14, R37, RZ, 0x3c, !PT ;  /* 0x000000250e0c7212 */ /* 0x000fe200078e3cff */
[--C-:B------:R-:W-:Y:S01]  /*1b530*/  IMAD.X R29, RZ, RZ, R9.reuse, P2 ;  /* 0x000000ffff1d7224 */ /* 0x100fe200010e0609 */
[----:B------:R-:W-:Y:S01]  /*1b540*/  LOP3.LUT R26, R10, R35, RZ, 0x3c, !PT ;  /* 0x000000230a1a7212 */ /* 0x000fe200078e3cff */
[----:B------:R-:W-:Y:S01]  /*1b550*/  IMAD.X R13, RZ, RZ, R9, P1 ;  /* 0x000000ffff0d7224 */ /* 0x000fe200008e0609 */
[----:B------:R-:W-:Y:S01]  /*1b560*/  LOP3.LUT R14, R30, R39, RZ, 0x3c, !PT ;  /* 0x000000271e0e7212 */ /* 0x000fe200078e3cff */
[----:B------:R-:W2:Y:S01]  /*1b570*/  LDC.64 R34, c[0x0][0xc00] ;  /* 0x00030000ff227b82 */ /* 0x000ea20000000a00 */
[----:B------:R-:W-:-:S02]  /*1b580*/  MOV R30, R8 ;  /* 0x00000008001e7202 */ /* 0x000fc40000000f00 */
[----:B------:R-:W-:Y:S02]  /*1b590*/  F2FP.BF16.F32.PACK_AB R8, R5, R4 ;  /* 0x000000040508723e */ /* 0x000fe400000010ff */
[----:B------:R-:W-:Y:S02]  /*1b5a0*/  F2FP.BF16.F32.PACK_AB R9, R91, R90 ;  /* 0x0000005a5b09723e */ /* 0x000fe400000010ff */
[----:B------:R-:W-:Y:S02]  /*1b5b0*/  F2FP.BF16.F32.PACK_AB R10, R93, R92 ;  /* 0x0000005c5d0a723e */ /* 0x000fe400000010ff */
[----:B------:R-:W-:Y:S01]  /*1b5c0*/  F2FP.BF16.F32.PACK_AB R11, R95, R94 ;  /* 0x0000005e5f0b723e */ /* 0x000fe200000010ff */
[----:B------:R-:W-:Y:S01]  /*1b5d0*/  BAR.SYNC.DEFER_BLOCKING 0x1, 0x180 ;  /* 0x0046000000007b1d */ /* 0x000fe20000010000 */
[----:B------:R-:W-:Y:S02]  /*1b5e0*/  MOV R41, R24 ;  /* 0x0000001800297202 */ /* 0x000fe40000000f00 */
[----:B------:R-:W-:-:S02]  /*1b5f0*/  MOV R40, R26 ;  /* 0x0000001a00287202 */ /* 0x000fc40000000f00 */
[----:B------:R-:W-:Y:S02]  /*1b600*/  F2FP.BF16.F32.PACK_AB R24, R97, R96 ;  /* 0x000000606118723e */ /* 0x000fe400000010ff */
[----:B------:R-:W-:Y:S02]  /*1b610*/  F2FP.BF16.F32.PACK_AB R25, R99, R98 ;  /* 0x000000626319723e */ /* 0x000fe400000010ff */
[----:B------:R-:W-:Y:S02]  /*1b620*/  F2FP.BF16.F32.PACK_AB R26, R101, R100 ;  /* 0x00000064651a723e */ /* 0x000fe400000010ff */
[----:B------:R-:W-:Y:S02]  /*1b630*/  F2FP.BF16.F32.PACK_AB R27, R103, R102 ;  /* 0x00000066671b723e */ /* 0x000fe400000010ff */
[----:B------:R-:W-:Y:S02]  /*1b640*/  MOV R39, R28 ;  /* 0x0000001c00277202 */ /* 0x000fe40000000f00 */
[----:B------:R-:W-:-:S02]  /*1b650*/  F2FP.BF16.F32.PACK_AB R28, R105, R104 ;  /* 0x00000068691c723e */ /* 0x000fc400000010ff */
[----:B------:R-:W-:Y:S02]  /*1b660*/  F2FP.BF16.F32.PACK_AB R29, R21, R20 ;  /* 0x00000014151d723e */ /* 0x000fe400000010ff */
[----:B------:R-:W-:Y:S02]  /*1b670*/  F2FP.BF16.F32.PACK_AB R31, R111, R110 ;  /* 0x0000006e6f1f723e */ /* 0x000fe400000010ff */
[----:B------:R-:W-:Y:S01]  /*1b680*/  MOV R38, R12 ;  /* 0x0000000c00267202 */ /* 0x000fe20000000f00 */
[----:B------:R3:W-:Y:S01]  /*1b690*/  STSM.16.M88.4 [R30], R8 ;  /* 0x000000081e007844 */ /* 0x0007e20000000200 */
[----:B------:R-:W-:Y:S02]  /*1b6a0*/  MOV R37, R14 ;  /* 0x0000000e00257202 */ /* 0x000fe40000000f00 */
[----:B------:R-:W-:Y:S01]  /*1b6b0*/  F2FP.BF16.F32.PACK_AB R12, R121, R120 ;  /* 0x00000078790c723e */ /* 0x000fe200000010ff */
[----:B------:R4:W-:Y:S01]  /*1b6c0*/  STSM.16.M88.4 [R41], R24 ;  /* 0x0000001829007844 */ /* 0x0009e20000000200 */
[----:B------:R-:W-:-:S02]  /*1b6d0*/  F2FP.BF16.F32.PACK_AB R13, R123, R122 ;  /* 0x0000007a7b0d723e */ /* 0x000fc400000010ff */
[----:B------:R-:W-:Y:S02]  /*1b6e0*/  F2FP.BF16.F32.PACK_AB R14, R125, R124 ;  /* 0x0000007c7d0e723e */ /* 0x000fe400000010ff */
[----:B------:R-:W-:Y:S02]  /*1b6f0*/  F2FP.BF16.F32.PACK_AB R15, R127, R126 ;  /* 0x0000007e7f0f723e */ /* 0x000fe400000010ff */
[----:B---3--:R-:W-:Y:S02]  /*1b700*/  F2FP.BF16.F32.PACK_AB R30, R109, R108 ;  /* 0x0000006c6d1e723e */ /* 0x008fe400000010ff */
[----:B------:R-:W-:Y:S02]  /*1b710*/  F2FP.BF16.F32.PACK_AB R8, R7, R6 ;  /* 0x000000060708723e */ /* 0x000fe400000010ff */
[----:B------:R-:W-:Y:S02]  /*1b720*/  F2FP.BF16.F32.PACK_AB R9, R115, R114 ;  /* 0x000000727309723e */ /* 0x000fe400000010ff */
[----:B------:R-:W-:-:S02]  /*1b730*/  F2FP.BF16.F32.PACK_AB R10, R117, R116 ;  /* 0x00000074750a723e */ /* 0x000fc400000010ff */
[----:B------:R-:W-:Y:S02]  /*1b740*/  F2FP.BF16.F32.PACK_AB R11, R119, R118 ;  /* 0x00000076770b723e */ /* 0x000fe400000010ff */
[----:B----4-:R-:W-:Y:S02]  /*1b750*/  F2FP.BF16.F32.PACK_AB R24, R129, R128 ;  /* 0x000000808118723e */ /* 0x010fe400000010ff */
[----:B------:R-:W-:Y:S02]  /*1b760*/  F2FP.BF16.F32.PACK_AB R25, R131, R130 ;  /* 0x000000828319723e */ /* 0x000fe400000010ff */
[----:B------:R-:W-:Y:S02]  /*1b770*/  F2FP.BF16.F32.PACK_AB R26, R133, R132 ;  /* 0x00000084851a723e */ /* 0x000fe400000010ff */
[----:B------:R-:W-:Y:S01]  /*1b780*/  F2FP.BF16.F32.PACK_AB R27, R135, R134 ;  /* 0x00000086871b723e */ /* 0x000fe200000010ff */
[----:B------:R2:W-:Y:S04]  /*1b790*/  STSM.16.M88.4 [R40], R28 ;  /* 0x0000001c28007844 */ /* 0x0005e80000000200 */
[----:B------:R3:W-:Y:S04]  /*1b7a0*/  STSM.16.M88.4 [R39], R8 ;  /* 0x0000000827007844 */ /* 0x0007e80000000200 */
[----:B------:R4:W-:Y:S04]  /*1b7b0*/  STSM.16.M88.4 [R38], R12 ;  /* 0x0000000c26007844 */ /* 0x0009e80000000200 */
[----:B------:R0:W-:Y:S01]  /*1b7c0*/  STSM.16.M88.4 [R37], R24 ;  /* 0x0000001825007844 */ /* 0x0001e20000000200 */
[----:B------:R-:W-:Y:S01]  /*1b7d0*/  BAR.SYNC.DEFER_BLOCKING 0x1, 0x180 ;  /* 0x0046000000007b1d */ /* 0x000fe20000010000 */
[----:B------:R-:W-:-:S04]  /*1b7e0*/  ISETP.NE.U32.AND P3, PT, RZ, UR4, PT ;  /* 0x00000004ff007c0c */ /* 0x000fc8000bf65070 */
[----:B------:R-:W-:Y:S01]  /*1b7f0*/  ISETP.NE.AND.EX P3, PT, RZ, UR5, PT, P3 ;  /* 0x00000005ff007c0c */ /* 0x000fe2000bf65330 */
[----:B--2---:R-:W-:-:S12]  /*1b800*/  IMAD.WIDE R28, R42, 0x4, R34 ;  /* 0x000000042a1c7825 */ /* 0x004fd800078e0222 */
[----:B------:R-:W5:Y:S01]  /*1b810*/  @P3 LDG.E R44, desc[UR40][R28.64] ;  /* 0x000000281c2c3981 */ /* 0x000f62000c1e1900 */
[----:B------:R-:W-:-:S04]  /*1b820*/  ISETP.NE.U32.AND P0, PT, RZ, UR6, PT ;  /* 0x00000006ff007c0c */ /* 0x000fc8000bf05070 */
[----:B------:R-:W-:-:S13]  /*1b830*/  ISETP.NE.AND.EX P0, PT, RZ, UR7, PT, P0 ;  /* 0x00000007ff007c0c */ /* 0x000fda000bf05300 */
[----:B---3--:R-:W2:Y:S01]  /*1b840*/  @P0 LDC.64 R8, c[0x0][0xc08] ;  /* 0x00030200ff080b82 */ /* 0x008ea20000000a00 */
[----:B------:R-:W-:Y:S01]  /*1b850*/  ULDC UR6, c[0x0][0xa88] ;  /* 0x0002a20000067ab9 */ /* 0x000fe20000000800 */
[----:B----4-:R-:W-:Y:S01]  /*1b860*/  IMAD.MOV.U32 R14, RZ, RZ, 0x9b8 ;  /* 0x000009b8ff0e7424 */ /* 0x010fe200078e00ff */
[----:B------:R-:W-:Y:S01]  /*1b870*/  ISETP.GT.AND P1, PT, R36, 0x1, PT ;  /* 0x000000012400780c */ /* 0x000fe20003f24270 */
[----:B------:R-:W-:-:S03]  /*1b880*/  IMAD.U32 R30, RZ, RZ, UR6 ;  /* 0x00000006ff1e7e24 */ /* 0x000fc6000f8e00ff */
[----:B------:R-:W-:-:S04]  /*1b890*/  SEL R14, R14, 0x978, P1 ;  /* 0x000009780e0e7807 */ /* 0x000fc80000800000 */
[----:B------:R0:W3:Y:S01]  /*1b8a0*/  LDC.64 R10, c[0x0][R14+0x218] ;  /* 0x000086000e0a7b82 */ /* 0x0000e20000000a00 */
[----:B--2---:R-:W-:-:S07]  /*1b8b0*/  @P0 IMAD.WIDE R8, R42, 0x4, R8 ;  /* 0x000000042a080825 */ /* 0x004fce00078e0208 */
[----:B------:R0:W2:Y:S01]  /*1b8c0*/  LDC.64 R12, c[0x0][R14+0x228] ;  /* 0x00008a000e0c7b82 */ /* 0x0000a20000000a00 */
[----:B------:R4:W5:Y:S07]  /*1b8d0*/  @P0 LDG.E R30, desc[UR40][R8.64] ;  /* 0x00000028081e0981 */ /* 0x00096e000c1e1900 */
[----:B----4-:R0:W4:Y:S01]  /*1b8e0*/  LDC.64 R8, c[0x0][R14+0x220] ;  /* 0x000088000e087b82 */ /* 0x0101220000000a00 */
[----:B------:R-:W-:Y:S01]  /*1b8f0*/  ISETP.NE.AND P2, PT, R45, 0x1, PT ;  /* 0x000000012d00780c */ /* 0x000fe20003f45270 */
[----:B---3--:R-:W-:-:S12]  /*1b900*/  @P0 BRA `(.L_x_10924) ;  /* 0x0000000000100947 */ /* 0x008fd80003800000 */
[----:B------:R-:W-:Y:S05]  /*1b910*/  @!P3 BRA `(.L_x_10924) ;  /* 0x00000000000cb947 */ /* 0x000fea0003800000 */
[----:B------:R-:W3:Y:S04]  /*1b920*/  LDG.E R15, desc[UR40][R28.64] ;  /* 0x000000281c0f7981 */ /* 0x000ee8000c1e1900 */
[----:B-----5:R-:W3:Y:S02]  /*1b930*/  LDG.E R30, desc[UR40][R28.64+0x4] ;  /* 0x000004281c1e7981 */ /* 0x020ee4000c1e1900 */
[----:B---3--:R-:W-:-:S07]  /*1b940*/  IMAD.IADD R30, R30, 0x1, -R15 ;  /* 0x000000011e1e7824 */ /* 0x008fce00078e0a0f */
.L_x_10924:
[----:B------:R-:W3:Y:S04]  /*1b950*/  LDL R28, [R1+0x40] ;  /* 0x00004000011c7983 */ /* 0x000ee80000100800 */
[----:B------:R-:W3:Y:S04]  /*1b960*/  LDL R52, [R1+0x18] ;  /* 0x0000180001347983 */ /* 0x000ee80000100800 */
[----:B------:R-:W2:Y:S04]  /*1b970*/  LDL R51, [R1+0x4c] ;  /* 0x00004c0001337983 */ /* 0x000ea80000100800 */
[----:B------:R-:W2:Y:S01]  /*1b980*/  LDL R49, [R1+0x5c] ;  /* 0x00005c0001317983 */ /* 0x000ea20000100800 */
[----:B------:R-:W-:Y:S01]  /*1b990*/  ISETP.NE.U32.AND P0, PT, RZ, UR4, PT ;  /* 0x00000004ff007c0c */ /* 0x000fe2000bf05070 */
[----:B0-----:R-:W0:Y:S01]  /*1b9a0*/  LDC.64 R14, c[0x0][R14+0x210] ;  /* 0x000084000e0e7b82 */ /* 0x001e220000000a00 */
[----:B------:R-:W-:Y:S01]  /*1b9b0*/  SHF.R.S32.HI R26, RZ, 0x1f, R42 ;  /* 0x0000001fff1a7819 */ /* 0x000fe2000001142a */
[----:B------:R-:W2:Y:S01]  /*1b9c0*/  LDL R34, [R1+0x64] ;  /* 0x0000640001227983 */ /* 0x000ea20000100800 */
[----:B------:R-:W-:-:S04]  /*1b9d0*/  ISETP.NE.AND.EX P0, PT, RZ, UR5, PT, P0 ;  /* 0x00000005ff007c0c */ /* 0x000fc8000bf05300 */
[----:B------:R-:W-:Y:S01]  /*1b9e0*/  SEL R27, R26, RZ, !P0 ;  /* 0x000000ff1a1b7207 */ /* 0x000fe20004000000 */
[----:B------:R-:W1:Y:S01]  /*1b9f0*/  @P2 LDC R35, c[0x0][0xbec] ;  /* 0x0002fb00ff232b82 */ /* 0x000e620000000800 */
[----:B------:R-:W-:-:S05]  /*1ba00*/  SEL R46, R42, RZ, !P0 ;  /* 0x000000ff2a2e7207 */ /* 0x000fca0004000000 */
[-C--:B----4-:R-:W-:Y:S02]  /*1ba10*/  IMAD R9, R9, R46.reuse, RZ ;  /* 0x0000002e09097224 */ /* 0x090fe400078e02ff */
[----:B------:R-:W4:Y:S02]  /*1ba20*/  @P2 LDC R37, c[0x0][0xbf0] ;  /* 0x0002fc00ff252b82 */ /* 0x000f240000000800 */
[C---:B------:R-:W-:Y:S02]  /*1ba30*/  IMAD R31, R8.reuse, R27, R9 ;  /* 0x0000001b081f7224 */ /* 0x040fe400078e0209 */
[----:B------:R-:W-:-:S04]  /*1ba40*/  IMAD.WIDE.U32 R8, R8, R46, RZ ;  /* 0x0000002e08087225 */ /* 0x000fc800078e00ff */
[----:B------:R-:W0:Y:S01]  /*1ba50*/  LDC.64 R24, c[0x0][0xba8] ;  /* 0x0002ea00ff187b82 */ /* 0x000e220000000a00 */
[----:B------:R-:W-:Y:S01]  /*1ba60*/  IMAD.IADD R31, R9, 0x1, R31 ;  /* 0x00000001091f7824 */ /* 0x000fe200078e021f */
[----:B-----5:R-:W-:-:S06]  /*1ba70*/  SHF.R.S32.HI R48, RZ, 0x1f, R44 ;  /* 0x0000001fff307819 */ /* 0x020fcc000001142c */
[----:B0-----:R-:W0:Y:S08]  /*1ba80*/  @!P1 LDC R24, c[0x0][0xb50] ;  /* 0x0002d400ff189b82 */ /* 0x001e300000000800 */
[----:B------:R-:W0:Y:S01]  /*1ba90*/  @!P1 LDC R25, c[0x0][0xb54] ;  /* 0x0002d500ff199b82 */ /* 0x000e220000000800 */
[----:B---3--:R-:W-:Y:S02]  /*1baa0*/  IMAD.IADD R26, R28, 0x1, R52 ;  /* 0x000000011c1a7824 */ /* 0x008fe400078e0234 */
[----:B------:R-:W3:Y:S01]  /*1bab0*/  LDL R28, [R1+0x60] ;  /* 0x00006000011c7983 */ /* 0x000ee20000100800 */
[----:B--2---:R-:W-:-:S02]  /*1bac0*/  IMAD R29, R11, R51, RZ ;  /* 0x000000330b1d7224 */ /* 0x004fc400078e02ff */
[----:B------:R-:W-:Y:S01]  /*1bad0*/  IMAD.WIDE.U32 R10, R10, R51, RZ ;  /* 0x000000330a0a7225 */ /* 0x000fe200078e00ff */
[----:B------:R-:W-:Y:S02]  /*1bae0*/  SEL R27, R49, RZ, P1 ;  /* 0x000000ff311b7207 */ /* 0x000fe40000800000 */
[----:B------:R-:W-:Y:S01]  /*1baf0*/  IADD3 R10, P0, P3, R8, R10, R44 ;  /* 0x0000000a080a7210 */ /* 0x000fe20007b1e02c */
[----:B-1----:R-:W-:-:S04]  /*1bb00*/  @P2 IMAD.HI.U32 R8, R26, R35, RZ ;  /* 0x000000231a082227 */ /* 0x002fc800078e00ff */
[----:B------:R-:W-:Y:S01]  /*1bb10*/  IMAD.MOV.U32 R9, RZ, RZ, R26 ;  /* 0x000000ffff097224 */ /* 0x000fe200078e001a */
[----:B----4-:R-:W-:Y:S01]  /*1bb20*/  @P2 SHF.R.U32.HI R9, RZ, R37, R8 ;  /* 0x00000025ff092219 */ /* 0x010fe20000011608 */
[----:B------:R-:W-:Y:S02]  /*1bb30*/  IMAD.IADD R11, R11, 0x1, R29 ;  /* 0x000000010b0b7824 */ /* 0x000fe400078e021d */
[-C--:B------:R-:W-:Y:S02]  /*1bb40*/  IMAD R29, R13, R27.reuse, RZ ;  /* 0x0000001b0d1d7224 */ /* 0x080fe400078e02ff */
[----:B------:R-:W-:Y:S01]  /*1bb50*/  IMAD.WIDE.U32 R12, R12, R27, RZ ;  /* 0x0000001b0c0c7225 */ /* 0x000fe200078e00ff */
[----:B------:R-:W-:-:S03]  /*1bb60*/  IADD3.X R11, R31, R11, R48, P0, P3 ;  /* 0x0000000b1f0b7210 */ /* 0x000fc600007e6430 */
[----:B------:R-:W-:Y:S01]  /*1bb70*/  IMAD.MOV R27, RZ, RZ, -R9 ;  /* 0x000000ffff1b7224 */ /* 0x000fe200078e0a09 */
[----:B------:R-:W-:Y:S01]  /*1bb80*/  IADD3 R12, P0, P3, R9, R10, R12 ;  /* 0x0000000a090c7210 */ /* 0x000fe20007b1e00c */
[----:B------:R-:W-:Y:S01]  /*1bb90*/  IMAD.IADD R29, R13, 0x1, R29 ;  /* 0x000000010d1d7824 */ /* 0x000fe200078e021d */
[----:B------:R-:W-:Y:S01]  /*1bba0*/  SHF.R.S32.HI R8, RZ, 0x1f, R9 ;  /* 0x0000001fff087819 */ /* 0x000fe20000011409 */
[----:B------:R-:W-:-:S03]  /*1bbb0*/  IMAD R9, R45, R27, R26 ;  /* 0x0000001b2d097224 */ /* 0x000fc600078e021a */
[----:B------:R-:W-:Y:S01]  /*1bbc0*/  IADD3.X R13, R8, R11, R29, P0, P3 ;  /* 0x0000000b080d7210 */ /* 0x000fe200007e641d */
[-C--:B------:R-:W-:Y:S01]  /*1bbd0*/  IMAD R8, R15, R9.reuse, RZ ;  /* 0x000000090f087224 */ /* 0x080fe200078e02ff */
[----:B------:R-:W-:Y:S01]  /*1bbe0*/  SHF.R.S32.HI R11, RZ, 0x1f, R9 ;  /* 0x0000001fff0b7819 */ /* 0x000fe20000011409 */
[----:B------:R-:W-:-:S04]  /*1bbf0*/  IMAD.WIDE.U32 R12, R14, R9, R12 ;  /* 0x000000090e0c7225 */ /* 0x000fc800078e000c */
[----:B------:R-:W-:-:S04]  /*1bc00*/  IMAD R11, R14, R11, R8 ;  /* 0x0000000b0e0b7224 */ /* 0x000fc800078e0208 */
[----:B------:R-:W-:Y:S01]  /*1bc10*/  IMAD.IADD R8, R13, 0x1, R11 ;  /* 0x000000010d087824 */ /* 0x000fe200078e020b */
[----:B0-----:R-:W-:-:S04]  /*1bc20*/  LEA R13, P0, R12, R24, 0x2 ;  /* 0x000000180c0d7211 */ /* 0x001fc800078010ff */
[----:B------:R-:W-:Y:S01]  /*1bc30*/  LEA.HI.X R25, R12, R25, R8, 0x2, P0 ;  /* 0x000000190c197211 */ /* 0x000fe200000f1408 */
[----:B------:R-:W-:Y:S01]  /*1bc40*/  SHFL.IDX PT, R10, R13, 0x1, 0x1c1f ;  /* 0x003c1f000d0a7f89 */ /* 0x000fe200000e0000 */
[----:B------:R-:W-:-:S03]  /*1bc50*/  IMAD.IADD R24, R34, 0x1, R52 ;  /* 0x0000000122187824 */ /* 0x000fc600078e0234 */
[----:B------:R-:W-:Y:S04]  /*1bc60*/  SHFL.IDX PT, R8, R13, RZ, 0x1c1f ;  /* 0x001c1fff0d087589 */ /* 0x000fe800000e0000 */
[----:B------:R-:W0:Y:S04]  /*1bc70*/  SHFL.IDX PT, R9, R25, RZ, 0x1c1f ;  /* 0x001c1fff19097589 */ /* 0x000e2800000e0000 */
[----:B------:R-:W1:Y:S01]  /*1bc80*/  SHFL.IDX PT, R11, R25, 0x1, 0x1c1f ;  /* 0x003c1f00190b7f89 */ /* 0x000e6200000e0000 */
[----:B------:R-:W-:Y:S01]  /*1bc90*/  IMAD R47, R30, R45, RZ ;  /* 0x0000002d1e2f7224 */ /* 0x000fe200078e02ff */
[----:B---3--:R-:W-:Y:S01]  /*1bca0*/  LOP3.LUT P0, RZ, R28, 0x3, RZ, 0xc0, !PT ;  /* 0x000000031cff7812 */ /* 0x008fe2000780c0ff */
[----:B------:R-:W-:-:S03]  /*1bcb0*/  VIADD R28, R24, 0x8 ;  /* 0x00000008181c7836 */ /* 0x000fc60000000000 */
[-C--:B------:R-:W-:Y:S02]  /*1bcc0*/  ISETP.GE.OR P3, PT, R24, R47.reuse, P0 ;  /* 0x0000002f1800720c */ /* 0x080fe40000766670 */
[----:B------:R-:W-:-:S11]  /*1bcd0*/  ISETP.GE.OR P0, PT, R28, R47, P0 ;  /* 0x0000002f1c00720c */ /* 0x000fd60000706670 */
[----:B0-----:R0:W-:Y:S04]  /*1bce0*/  @!P3 ST.E desc[UR40][R8.64], R0 ;  /* 0x000000000800b985 */ /* 0x0011e8000c101928 */
[----:B-1----:R0:W-:Y:S01]  /*1bcf0*/  @!P0 ST.E desc[UR40][R10.64], R3 ;  /* 0x000000030a008985 */ /* 0x0021e2000c101928 */
[----:B------:R-:W-:Y:S05]  /*1bd00*/  @P1 BRA `(.L_x_10925) ;  /* 0x0000000800301947 */ /* 0x000fea0003800000 */
[----:B------:R-:W0:Y:S01]  /*1bd10*/  S2R R34, SR_TID.X ;  /* 0x0000000000227919 */ /* 0x000e220000002100 */
        /* <DEDUP_REMOVED lines=13> */
[----:B------:R-:W-:Y:S02]  /*1bdf0*/  IADD3 R25, P0, R32, 0x1800, RZ ;  /* 0x0000180020197810 */ /* 0x000fe40007f1e0ff */
[----:B------:R-:W-:Y:S01]  /*1be00*/  LOP3.LUT R0, R3, 0x180, RZ, 0xc0, !PT ;  /* 0x0000018003007812 */ /* 0x000fe200078ec0ff */
[----:B------:R-:W-:Y:S01]  /*1be10*/  IMAD.WIDE.U32 R12, R44, UR4, RZ ;  /* 0x000000042c0c7c25 */ /* 0x000fe2000f8e00ff */
[----:B------:R-:W-:Y:S02]  /*1be20*/  IADD3 R29, P1, R32, 0x3000, RZ ;  /* 0x00003000201d7810 */ /* 0x000fe40007f3e0ff */
[----:B------:R-:W-:Y:S01]  /*1be30*/  SHF.R.U64 R0, R0, 0x3, RZ ;  /* 0x0000000300007819 */ /* 0x000fe200000012ff */
[----:B------:R-:W-:Y:S01]  /*1be40*/  IMAD.X R41, RZ, RZ, R33, P5 ;  /* 0x000000ffff297224 */ /* 0x000fe200028e0621 */
[----:B------:R-:W-:-:S02]  /*1be50*/  IADD3 R35, P3, R32, 0x4800, RZ ;  /* 0x0000480020237810 */ /* 0x000fc40007f7e0ff */
[----:B------:R-:W-:Y:S01]  /*1be60*/  LOP3.LUT R40, R0, R3, RZ, 0x3c, !PT ;  /* 0x0000000300287212 */ /* 0x000fe200078e3cff */
[----:B------:R-:W-:Y:S01]  /*1be70*/  IMAD R3, R48, UR4, RZ ;  /* 0x0000000430037c24 */ /* 0x000fe2000f8e02ff */
[----:B------:R-:W-:Y:S01]  /*1be80*/  IADD3 R37, P4, R32, 0x6000, RZ ;  /* 0x0000600020257810 */ /* 0x000fe20007f9e0ff */
[----:B------:R-:W-:Y:S01]  /*1be90*/  IMAD R0, R11, 0x60, R10 ;  /* 0x000000600b007824 */ /* 0x000fe200078e020a */
[----:B------:R-:W-:Y:S01]  /*1bea0*/  LOP3.LUT R24, R25, 0x180, RZ, 0xc0, !PT ;  /* 0x0000018019187812 */ /* 0x000fe200078ec0ff */
[----:B------:R-:W-:Y:S01]  /*1beb0*/  IMAD R3, R44, UR5, R3 ;  /* 0x000000052c037c24 */ /* 0x000fe2000f8e0203 */
[----:B------:R-:W-:Y:S01]  /*1bec0*/  LOP3.LUT R28, R29, 0x180, RZ, 0xc0, !PT ;  /* 0x000001801d1c7812 */ /* 0x000fe200078ec0ff */
[----:B------:R-:W5:Y:S01]  /*1bed0*/  LD.E.128 R40, desc[UR40][R40.64] ;  /* 0x0000002828287980 */ /* 0x000f62000c101d00 */
[----:B------:R-:W-:Y:S02]  /*1bee0*/  LOP3.LUT R34, R35, 0x180, RZ, 0xc0, !PT ;  /* 0x0000018023227812 */ /* 0x000fe400078ec0ff */
[----:B------:R-:W-:-:S02]  /*1bef0*/  LOP3.LUT R36, R37, 0x180, RZ, 0xc0, !PT ;  /* 0x0000018025247812 */ /* 0x000fc400078ec0ff */
[----:B------:R-:W-:Y:S01]  /*1bf00*/  LOP3.LUT R5, R32, 0x180, RZ, 0xc0, !PT ;  /* 0x0000018020057812 */ /* 0x000fe200078ec0ff */
[----:B------:R-:W-:Y:S01]  /*1bf10*/  IMAD.IADD R13, R13, 0x1, R3 ;  /* 0x000000010d0d7824 */ /* 0x000fe200078e0203 */
[----:B------:R-:W-:Y:S01]  /*1bf20*/  SHF.R.U64 R24, R24, 0x3, RZ ;  /* 0x0000000318187819 */ /* 0x000fe200000012ff */
[----:B------:R-:W-:Y:S01]  /*1bf30*/  IMAD.IADD R14, R52, 0x1, R0 ;  /* 0x00000001340e7824 */ /* 0x000fe200078e0200 */
[----:B------:R-:W-:Y:S01]  /*1bf40*/  SHF.R.U64 R28, R28, 0x3, RZ ;  /* 0x000000031c1c7819 */ /* 0x000fe200000012ff */
[----:B------:R-:W-:Y:S01]  /*1bf50*/  ULDC.64 UR4, c[0x0][0xae8] ;  /* 0x0002ba0000047ab9 */ /* 0x000fe20000000a00 */
[----:B------:R-:W-:Y:S02]  /*1bf60*/  SHF.R.U64 R34, R34, 0x3, RZ ;  /* 0x0000000322227819 */ /* 0x000fe400000012ff */
[----:B------:R-:W-:Y:S02]  /*1bf70*/  SHF.R.U64 R36, R36, 0x3, RZ ;  /* 0x0000000324247819 */ /* 0x000fe400000012ff */
[----:B------:R-:W-:Y:S01]  /*1bf80*/  SHF.R.U64 R5, R5, 0x3, RZ ;  /* 0x0000000305057819 */ /* 0x000fe200000012ff */
[----:B------:R-:W-:Y:S01]  /*1bf90*/  IMAD.WIDE.U32 R12, R51, UR4, R12 ;  /* 0x00000004330c7c25 */ /* 0x000fe2000f8e000c */
[----:B------:R-:W-:-:S02]  /*1bfa0*/  LOP3.LUT R24, R24, R25, RZ, 0x3c, !PT ;  /* 0x0000001918187212 */ /* 0x000fc400078e3cff */
[----:B------:R-:W-:Y:S01]  /*1bfb0*/  LOP3.LUT R28, R28, R29, RZ, 0x3c, !PT ;  /* 0x0000001d1c1c7212 */ /* 0x000fe200078e3cff */
[----:B-1----:R-:W-:Y:S01]  /*1bfc0*/  @P2 IMAD.HI.U32 R0, R14, R15, RZ ;  /* 0x0000000f0e002227 */ /* 0x002fe200078e00ff */
[----:B------:R-:W-:Y:S02]  /*1bfd0*/  LOP3.LUT R34, R34, R35, RZ, 0x3c, !PT ;  /* 0x0000002322227212 */ /* 0x000fe400078e3cff */
[----:B------:R-:W-:Y:S01]  /*1bfe0*/  LOP3.LUT R36, R36, R37, RZ, 0x3c, !PT ;  /* 0x0000002524247212 */ /* 0x000fe200078e3cff */
[--C-:B------:R-:W-:Y:S01]  /*1bff0*/  IMAD.X R25, RZ, RZ, R33.reuse, P0 ;  /* 0x000000ffff197224 */ /* 0x100fe200000e0621 */
[----:B------:R-:W-:Y:S01]  /*1c000*/  LOP3.LUT R4, R5, R32, RZ, 0x3c, !PT ;  /* 0x0000002005047212 */ /* 0x000fe200078e3cff */
[--C-:B------:R-:W-:Y:S01]  /*1c010*/  IMAD.X R29, RZ, RZ, R33.reuse, P1 ;  /* 0x000000ffff1d7224 */ /* 0x100fe200008e0621 */
[----:B------:R-:W-:Y:S01]  /*1c020*/  SHF.R.S32.HI R11, RZ, 0x1f, R46 ;  /* 0x0000001fff0b7819 */ /* 0x000fe2000001142e */
[--C-:B------:R-:W-:Y:S02]  /*1c030*/  IMAD.X R35, RZ, RZ, R33.reuse, P3 ;  /* 0x000000ffff237224 */ /* 0x100fe400018e0621 */
[--C-:B------:R-:W-:Y:S01]  /*1c040*/  IMAD.X R37, RZ, RZ, R33.reuse, P4 ;  /* 0x000000ffff257224 */ /* 0x100fe200020e0621 */
[----:B------:R-:W5:Y:S01]  /*1c050*/  LD.E.128 R24, desc[UR40][R24.64] ;  /* 0x0000002818187980 */ /* 0x000f62000c101d00 */
[----:B------:R-:W-:-:S02]  /*1c060*/  IMAD.MOV.U32 R5, RZ, RZ, R33 ;  /* 0x000000ffff057224 */ /* 0x000fc400078e0021 */
[----:B------:R-:W-:Y:S01]  /*1c070*/  IMAD R13, R51, UR5, R13 ;  /* 0x00000005330d7c24 */ /* 0x000fe2000f8e020d */
[----:B------:R-:W-:Y:S01]  /*1c080*/  ULDC.64 UR4, c[0x0][0xaf0] ;  /* 0x0002bc0000047ab9 */ /* 0x000fe20000000a00 */
[----:B------:R-:W-:Y:S01]  /*1c090*/  IMAD.MOV.U32 R3, RZ, RZ, R14 ;  /* 0x000000ffff037224 */ /* 0x000fe200078e000e */
[----:B--2---:R-:W-:Y:S01]  /*1c0a0*/  @P2 SHF.R.U32.HI R3, RZ, R21, R0 ;  /* 0x00000015ff032219 */ /* 0x004fe20000011600 */
[----:B------:R-:W-:Y:S01]  /*1c0b0*/  IMAD R11, R11, UR4, RZ ;  /* 0x000000040b0b7c24 */ /* 0x000fe2000f8e02ff */
[----:B------:R-:W5:Y:S01]  /*1c0c0*/  LD.E.128 R4, desc[UR40][R4.64] ;  /* 0x0000002804047980 */ /* 0x000f62000c101d00 */
[C---:B------:R-:W-:Y:S01]  /*1c0d0*/  IMAD.WIDE.U32 R12, R46.reuse, UR4, R12 ;  /* 0x000000042e0c7c25 */ /* 0x040fe2000f8e000c */
[----:B------:R-:W-:Y:S02]  /*1c0e0*/  SHF.R.S32.HI R0, RZ, 0x1f, R3 ;  /* 0x0000001fff007819 */ /* 0x000fe40000011403 */
[----:B------:R-:W5:Y:S01]  /*1c0f0*/  LD.E.128 R28, desc[UR40][R28.64] ;  /* 0x000000281c1c7980 */ /* 0x000f62000c101d00 */
[----:B------:R-:W-:Y:S01]  /*1c100*/  IMAD R11, R46, UR5, R11 ;  /* 0x000000052e0b7c24 */ /* 0x000fe2000f8e020b */
[----:B------:R-:W-:-:S02]  /*1c110*/  ULDC.64 UR4, c[0x0][0xae0] ;  /* 0x0002b80000047ab9 */ /* 0x000fc40000000a00 */
[----:B------:R-:W5:Y:S01]  /*1c120*/  LD.E.128 R32, desc[UR40][R34.64] ;  /* 0x0000002822207980 */ /* 0x000f62000c101d00 */
[----:B------:R-:W-:-:S03]  /*1c130*/  IMAD.MOV R8, RZ, RZ, -R3 ;  /* 0x000000ffff087224 */ /* 0x000fc600078e0a03 */
        /* <DEDUP_REMOVED lines=9> */
[----:B------:R-:W-:Y:S02]  /*1c1d0*/  IMAD R45, R45, R8, R14 ;  /* 0x000000082d2d7224 */ /* 0x000fe400078e020e */
[----:B------:R-:W-:-:S04]  /*1c1e0*/  IMAD.WIDE.U32 R12, R3, UR4, R12 ;  /* 0x00000004030c7c25 */ /* 0x000fc8000f8e000c */
[----:B------:R-:W-:Y:S01]  /*1c1f0*/  IMAD R11, R3, UR5, R0 ;  /* 0x00000005030b7c24 */ /* 0x000fe2000f8e0200 */
[----:B------:R-:W-:Y:S01]  /*1c200*/  SHF.R.S32.HI R3, RZ, 0x1f, R45 ;  /* 0x0000001fff037819 */ /* 0x000fe2000001142d */
        /* <DEDUP_REMOVED lines=20> */
.L_x_11154:
[----:B------:R-:W-:Y:S01]  /*1c350*/  IMAD.IADD R44, R10, 0x1, R52 ;  /* 0x000000010a2c7824 */ /* 0x000fe200078e0234 */
        /* <DEDUP_REMOVED lines=8> */
[CC--:B--2---:R-:W-:Y:S02]  /*1c3e0*/  @!P1 LEA R12, P3, R46.reuse, R14.reuse, 0x1 ;  /* 0x0000000e2e0c9211 */ /* 0x0c4fe400078608ff */
[----:B------:R-:W-:Y:S01]  /*1c3f0*/  @!P2 LEA R20, P4, R45, R14, 0x1 ;  /* 0x0000000e2d14a211 */ /* 0x000fe200078808ff */
[----:B------:R-:W-:Y:S01]  /*1c400*/  @!P0 IMAD.WIDE R10, R9, 0x2, R14 ;  /* 0x00000002090a8825 */ /* 0x000fe200078e020e */
[-C--:B------:R-:W-:Y:S02]  /*1c410*/  @!P1 LEA.HI.X R13, R46, R3.reuse, R48, 0x1, P3 ;  /* 0x000000032e0d9211 */ /* 0x080fe400018f0c30 */
[----:B------:R-:W-:Y:S02]  /*1c420*/  @!P2 LEA.HI.X R21, R45, R3, R50, 0x1, P4 ;  /* 0x000000032d15a211 */ /* 0x000fe400020f0c32 */
[----:B-----5:R3:W-:Y:S04]  /*1c430*/  @!P0 ST.E.128 desc[UR40][R10.64], R4 ;  /* 0x000000040a008985 */ /* 0x0207e8000c101d28 */
[----:B------:R3:W-:Y:S04]  /*1c440*/  @!P1 ST.E.128 desc[UR40][R12.64], R28 ;  /* 0x0000001c0c009985 */ /* 0x0007e8000c101d28 */
[----:B------:R3:W-:Y:S02]  /*1c450*/  @!P2 ST.E.128 desc[UR40][R20.64], R36 ;  /* 0x000000241400a985 */ /* 0x0007e4000c101d28 */
.L_x_10928:
[----:B------:R-:W-:Y:S05]  /*1c460*/  BSYNC B1 ;  /* 0x0000000000017941 */ /* 0x000fea0003800000 */
.L_x_10927:
[----:B------:R-:W-:-:S03]  /*1c470*/  UMOV UR4, 0xffffffff ;  /* 0xffffffff00047882 */ /* 0x000fc60000000000 */
[----:B------:R-:W-:Y:S05]  /*1c480*/  BRA.DIV UR4, `(.L_x_10929) ;  /* 0x000000b204cc7947 */ /* 0x000fea000b800000 */
[----:B-1----:R1:W4:Y:S04]  /*1c490*/  SHFL.IDX PT, R3, R8, 0x1, 0x1c1f ;  /* 0x003c1f0008037f89 */ /* 0x00232800000e0000 */
[----:B--2---:R1:W2:Y:S02]  /*1c4a0*/  SHFL.IDX PT, R14, R0, 0x1, 0x1c1f ;  /* 0x003c1f00000e7f89 */ /* 0x0042a400000e0000 */
.L_x_11158:
[----:B01----:R-:W-:-:S05]  /*1c4b0*/  VIADD R0, R44, 0x60 ;  /* 0x000000602c007836 */ /* 0x003fca0000000000 */
[----:B------:R-:W-:-:S13]  /*1c4c0*/  ISETP.GE.AND P0, PT, R0, R47, PT ;  /* 0x0000002f0000720c */ /* 0x000fda0003f06270 */
[----:B------:R-:W-:Y:S05]  /*1c4d0*/  @P0 BRA `(.L_x_10930) ;  /* 0x0000001800780947 */ /* 0x000fea0003800000 */
[----:B------:R-:W-:Y:S02]  /*1c4e0*/  ULDC UR4, c[0x0][0xac8] ;  /* 0x0002b20000047ab9 */ /* 0x000fe40000000800 */
[----:B------:R-:W-:Y:S02]  /*1c4f0*/  ISETP.GE.AND P1, PT, R9, UR4, PT ;  /* 0x0000000409007c0c */ /* 0x000fe4000bf26270 */
[----:B------:R-:W-:-:S11]  /*1c500*/  ISETP.GE.AND P2, PT, R46, UR4, PT ;  /* 0x000000042e007c0c */ /* 0x000fd6000bf46270 */
[----:B----4-:R-:W-:Y:S02]  /*1c510*/  @!P1 IMAD.MOV.U32 R15, RZ, RZ, R3 ;  /* 0x000000ffff0f9224 */ /* 0x010fe400078e0003 */
[----:B--23-5:R-:W-:Y:S01]  /*1c520*/  @!P2 LEA R6, P0, R46, R14, 0x1 ;  /* 0x0000000e2e06a211 */ /* 0x02cfe200078008ff */
[----:B------:R-:W-:-:S03]  /*1c530*/  @!P1 IMAD.WIDE R4, R9, 0x2, R14 ;  /* 0x0000000209049825 */ /* 0x000fc600078e020e */
        /* <DEDUP_REMOVED lines=9> */
.L_x_10925:
[----:B------:R-:W-:Y:S01]  /*1c5d0*/  ULDC.64 UR4, c[0x0][0xb08] ;  /* 0x0002c20000047ab9 */ /* 0x000fe20000000a00 */
[----:B------:R-:W1:Y:S01]  /*1c5e0*/  @P2 LDC R13, c[0x0][0xbec] ;  /* 0x0002fb00ff0d2b82 */ /* 0x000e620000000800 */
[----:B0-----:R-:W-:Y:S02]  /*1c5f0*/  IMAD R3, R48, UR4, RZ ;  /* 0x0000000430037c24 */ /* 0x001fe4000f8e02ff */
[----:B------:R-:W-:-:S04]  /*1c600*/  IMAD.WIDE.U32 R8, R44, UR4, RZ ;  /* 0x000000042c087c25 */ /* 0x000fc8000f8e00ff */
[----:B------:R-:W-:Y:S01]  /*1c610*/  IMAD R3, R44, UR5, R3 ;  /* 0x000000052c037c24 */ /* 0x000fe2000f8e0203 */
[----:B------:R-:W0:Y:S01]  /*1c620*/  @P2 LDC R0, c[0x0][0xbf0] ;  /* 0x0002fc00ff002b82 */ /* 0x000e220000000800 */
[----:B------:R-:W-:Y:S02]  /*1c630*/  ULDC.64 UR4, c[0x0][0xb38] ;  /* 0x0002ce0000047ab9 */ /* 0x000fe40000000a00 */
[----:B------:R-:W-:Y:S01]  /*1c640*/  IMAD.IADD R9, R9, 0x1, R3 ;  /* 0x0000000109097824 */ /* 0x000fe200078e0203 */
[----:B------:R-:W-:Y:S01]  /*1c650*/  SHF.R.S32.HI R3, RZ, 0x1f, R46 ;  /* 0x0000001fff037819 */ /* 0x000fe2000001142e */
[----:B------:R-:W-:-:S04]  /*1c660*/  IMAD.WIDE.U32 R8, R51, UR4, R8 ;  /* 0x0000000433087c25 */ /* 0x000fc8000f8e0008 */
[----:B------:R-:W-:Y:S01]  /*1c670*/  IMAD R9, R51, UR5, R9 ;  /* 0x0000000533097c24 */ /* 0x000fe2000f8e0209 */
[----:B------:R-:W-:Y:S02]  /*1c680*/  ULDC.64 UR4, c[0x0][0xb40] ;  /* 0x0002d00000047ab9 */ /* 0x000fe40000000a00 */
[----:B------:R-:W-:Y:S02]  /*1c690*/  IMAD R3, R3, UR4, RZ ;  /* 0x0000000403037c24 */ /* 0x000fe4000f8e02ff */
[----:B------:R-:W-:-:S04]  /*1c6a0*/  IMAD.WIDE.U32 R8, R46, UR4, R8 ;  /* 0x000000042e087c25 */ /* 0x000fc8000f8e0008 */
[----:B------:R-:W-:Y:S01]  /*1c6b0*/  IMAD R11, R46, UR5, R3 ;  /* 0x000000052e0b7c24 */ /* 0x000fe2000f8e0203 */
[----:B------:R-:W-:Y:S01]  /*1c6c0*/  ULDC.64 UR4, c[0x0][0xb48] ;  /* 0x0002d20000047ab9 */ /* 0x000fe20000000a00 */
[----:B-1----:R-:W-:-:S04]  /*1c6d0*/  @P2 IMAD.HI.U32 R13, R26, R13, RZ ;  /* 0x0000000d1a0d2227 */ /* 0x002fc800078e00ff */
[----:B------:R-:W-:Y:S02]  /*1c6e0*/  IMAD.IADD R9, R9, 0x1, R11 ;  /* 0x0000000109097824 */ /* 0x000fe400078e020b */
[----:B------:R-:W-:Y:S01]  /*1c6f0*/  IMAD.MOV.U32 R3, RZ, RZ, R26 ;  /* 0x000000ffff037224 */ /* 0x000fe200078e001a */
[----:B0-----:R-:W-:Y:S01]  /*1c700*/  @P2 SHF.R.U32.HI R3, RZ, R0, R13 ;  /* 0x00000000ff032219 */ /* 0x001fe2000001160d */
[----:B------:R-:W-:-:S03]  /*1c710*/  IMAD.WIDE.U32 R8, R49, UR4, R8 ;  /* 0x0000000431087c25 */ /* 0x000fc6000f8e0008 */
[--C-:B------:R-:W-:Y:S01]  /*1c720*/  SHF.R.S32.HI R0, RZ, 0x1f, R3.reuse ;  /* 0x0000001fff007819 */ /* 0x100fe20000011403 */
[----:B------:R-:W-:Y:S02]  /*1c730*/  IMAD.MOV R10, RZ, RZ, -R3 ;  /* 0x000000ffff0a7224 */ /* 0x000fe400078e0a03 */
[----:B------:R-:W-:Y:S01]  /*1c740*/  IMAD R9, R49, UR5, R9 ;  /* 0x0000000531097c24 */ /* 0x000fe2000f8e0209 */
[----:B------:R-:W-:Y:S01]  /*1c750*/  ULDC.64 UR4, c[0x0][0xb30] ;  /* 0x0002cc0000047ab9 */ /* 0x000fe20000000a00 */
[----:B------:R-:W-:Y:S02]  /*1c760*/  VIADD R11, R2, 0x2d820 ;  /* 0x0002d820020b7836 */ /* 0x000fe40000000000 */
[----:B------:R-:W-:Y:S02]  /*1c770*/  IMAD R0, R0, UR4, RZ ;  /* 0x0000000400007c24 */ /* 0x000fe4000f8e02ff */
[----:B------:R-:W-:Y:S01]  /*1c780*/  IMAD R45, R45, R10, R26 ;  /* 0x0000000a2d2d7224 */ /* 0x000fe200078e021a */
[----:B------:R-:W-:Y:S01]  /*1c790*/  PRMT R10, RZ, 0x654, R11 ;  /* 0x00000654ff0a7816 */ /* 0x000fe2000000000b */
[----:B------:R-:W-:-:S02]  /*1c7a0*/  IMAD R11, R3, UR5, R0 ;  /* 0x00000005030b7c24 */ /* 0x000fc4000f8e0200 */
[----:B------:R-:W-:Y:S01]  /*1c7b0*/  IMAD.WIDE.U32 R8, R3, UR4, R8 ;  /* 0x0000000403087c25 */ /* 0x000fe2000f8e0008 */
[----:B------:R-:W-:Y:S01]  /*1c7c0*/  SHF.R.S32.HI R0, RZ, 0x1f, R45 ;  /* 0x0000001fff007819 */ /* 0x000fe2000001142d */
[----:B------:R-:W-:Y:S01]  /*1c7d0*/  ULDC.64 UR4, c[0x0][0xb28] ;  /* 0x0002ca0000047ab9 */ /* 0x000fe20000000a00 */
[----:B------:R0:W-:Y:S01]  /*1c7e0*/  SYNCS.ARRIVE.TRANS64.RED.A1T0 RZ, [R10+URZ], RZ ;  /* 0x000000ff0aff79a7 */ /* 0x0001e2000810043f */
        /* <DEDUP_REMOVED lines=12> */
.L_x_11161:
[----:B------:R-:W-:Y:S01]  /*1c8b0*/  ISETP.GE.AND P0, PT, R24, R47, PT ;  /* 0x0000002f1800720c */ /* 0x000fe20003f06270 */
[----:B------:R-:W-:-:S12]  /*1c8c0*/  BSSY B1, `(.L_x_10932) ;  /* 0x0000051000017945 */ /* 0x000fd80003800000 */
[----:B------:R-:W-:Y:S05]  /*1c8d0*/  @P0 BRA `(.L_x_10933) ;  /* 0x00000004003c0947 */ /* 0x000fea0003800000 */
[----:B------:R-:W-:Y:S01]  /*1c8e0*/  ULDC UR4, c[0x0][0xac8] ;  /* 0x0002b20000047ab9 */ /* 0x000fe20000000800 */
[C---:B------:R-:W-:Y:S01]  /*1c8f0*/  VIADD R15, R137.reuse, 0x8 ;  /* 0x00000008890f7836 */ /* 0x040fe20000000000 */
[C---:B------:R-:W-:Y:S01]  /*1c900*/  ISETP.GE.AND P0, PT, R137.reuse, UR4, PT ;  /* 0x0000000489007c0c */ /* 0x040fe2000bf06270 */
[C---:B------:R-:W-:Y:S01]  /*1c910*/  VIADD R25, R137.reuse, 0x10 ;  /* 0x0000001089197836 */ /* 0x040fe20000000000 */
[----:B------:R-:W-:Y:S01]  /*1c920*/  SHF.R.S32.HI R10, RZ, 0x1f, R137 ;  /* 0x0000001fff0a7819 */ /* 0x000fe20000011489 */
[----:B------:R-:W-:Y:S01]  /*1c930*/  VIADD R30, R137, 0x20 ;  /* 0x00000020891e7836 */ /* 0x000fe20000000000 */
[----:B------:R-:W-:Y:S01]  /*1c940*/  ISETP.GE.AND P1, PT, R15, UR4, PT ;  /* 0x000000040f007c0c */ /* 0x000fe2000bf26270 */
[----:B------:R-:W-:Y:S01]  /*1c950*/  VIADD R27, R137, 0x8 ;  /* 0x00000008891b7836 */ /* 0x000fe20000000000 */
[----:B------:R-:W-:Y:S01]  /*1c960*/  ISETP.GE.AND P4, PT, R25, UR4, PT ;  /* 0x0000000419007c0c */ /* 0x000fe2000bf86270 */
[C---:B------:R-:W-:Y:S02]  /*1c970*/  VIADD R26, R137.reuse, 0x10 ;  /* 0x00000010891a7836 */ /* 0x040fe40000000000 */
[C---:B------:R-:W-:Y:S01]  /*1c980*/  VIADD R32, R137.reuse, 0x18 ;  /* 0x0000001889207836 */ /* 0x040fe20000000000 */
[----:B------:R-:W-:Y:S01]  /*1c990*/  SHF.R.S32.HI R27, RZ, 0x1f, R27 ;  /* 0x0000001fff1b7819 */ /* 0x000fe2000001141b */
[C---:B------:R-:W-:Y:S01]  /*1c9a0*/  VIADD R31, R137.reuse, 0x28 ;  /* 0x00000028891f7836 */ /* 0x040fe20000000000 */
[----:B------:R-:W-:Y:S01]  /*1c9b0*/  SHF.R.S32.HI R26, RZ, 0x1f, R26 ;  /* 0x0000001fff1a7819 */ /* 0x000fe2000001141a */
[C---:B------:R-:W-:Y:S01]  /*1c9c0*/  VIADD R33, R137.reuse, 0x20 ;  /* 0x0000002089217836 */ /* 0x040fe20000000000 */
[C---:B--2---:R-:W-:Y:S01]  /*1c9d0*/  @!P0 LEA R8, P2, R137.reuse, R14, 0x2 ;  /* 0x0000000e89088211 */ /* 0x044fe200078410ff */
[----:B------:R-:W-:Y:S01]  /*1c9e0*/  VIADD R34, R137, 0x18 ;  /* 0x0000001889227836 */ /* 0x000fe20000000000 */
[----:B------:R-:W-:-:S02]  /*1c9f0*/  ISETP.GE.AND P3, PT, R32, UR4, PT ;  /* 0x0000000420007c0c */ /* 0x000fc4000bf66270 */
[----:B-1----:R-:W-:Y:S02]  /*1ca00*/  @!P0 LEA.HI.X R9, R137, R0, R10, 0x2, P2 ;  /* 0x0000000089098211 */ /* 0x002fe400010f140a */
[-C--:B------:R-:W-:Y:S02]  /*1ca10*/  @!P1 LEA R10, P2, R15, R14.reuse, 0x2 ;  /* 0x0000000e0f0a9211 */ /* 0x080fe400078410ff */
[----:B------:R-:W-:Y:S01]  /*1ca20*/  @!P4 LEA R12, P5, R25, R14, 0x2 ;  /* 0x0000000e190cc211 */ /* 0x000fe200078a10ff */
[----:B------:R1:W-:Y:S01]  /*1ca30*/  @!P0 ST.E.64 desc[UR40][R8.64], R4 ;  /* 0x0000000408008985 */ /* 0x0003e2000c101b28 */
[----:B------:R-:W-:Y:S02]  /*1ca40*/  ISETP.GE.AND P0, PT, R30, UR4, PT ;  /* 0x000000041e007c0c */ /* 0x000fe4000bf06270 */
[-C--:B------:R-:W-:Y:S01]  /*1ca50*/  @!P1 LEA.HI.X R11, R15, R0.reuse, R27, 0x2, P2 ;  /* 0x000000000f0b9211 */ /* 0x080fe200010f141b */
[----:B------:R-:W-:Y:S01]  /*1ca60*/  VIADD R15, R137, 0x30 ;  /* 0x00000030890f7836 */ /* 0x000fe20000000000 */
[----:B------:R-:W-:-:S02]  /*1ca70*/  @!P4 LEA.HI.X R13, R25, R0, R26, 0x2, P5 ;  /* 0x00000000190dc211 */ /* 0x000fc400028f141a */
[----:B------:R-:W-:Y:S01]  /*1ca80*/  ISETP.GE.AND P2, PT, R31, UR4, PT ;  /* 0x000000041f007c0c */ /* 0x000fe2000bf46270 */
[----:B------:R2:W-:Y:S01]  /*1ca90*/  @!P1 ST.E.64 desc[UR40][R10.64], R92 ;  /* 0x0000005c0a009985 */ /* 0x0005e2000c101b28 */
[----:B------:R-:W-:Y:S02]  /*1caa0*/  SHF.R.S32.HI R33, RZ, 0x1f, R33 ;  /* 0x0000001fff217819 */ /* 0x000fe40000011421 */
[-C--:B------:R-:W-:Y:S01]  /*1cab0*/  @!P3 LEA R24, P5, R32, R14.reuse, 0x2 ;  /* 0x0000000e2018b211 */ /* 0x080fe200078a10ff */
[----:B------:R-:W-:Y:S01]  /*1cac0*/  @!P4 ST.E.64 desc[UR40][R12.64], R96 ;  /* 0x000000600c00c985 */ /* 0x000fe2000c101b28 */
[----:B------:R-:W-:Y:S02]  /*1cad0*/  SHF.R.S32.HI R34, RZ, 0x1f, R34 ;  /* 0x0000001fff227819 */ /* 0x000fe40000011422 */
[----:B------:R-:W-:Y:S02]  /*1cae0*/  @!P0 LEA R26, P4, R30, R14, 0x2 ;  /* 0x0000000e1e1a8211 */ /* 0x000fe400078810ff */
[----:B------:R-:W-:-:S02]  /*1caf0*/  ISETP.GE.AND P1, PT, R15, UR4, PT ;  /* 0x000000040f007c0c */ /* 0x000fc4000bf26270 */
[-C--:B------:R-:W-:Y:S01]  /*1cb00*/  @!P0 LEA.HI.X R27, R30, R0.reuse, R33, 0x2, P4 ;  /* 0x000000001e1b8211 */ /* 0x080fe200020f1421 */
[C---:B------:R-:W-:Y:S01]  /*1cb10*/  VIADD R33, R137.reuse, 0x28 ;  /* 0x0000002889217836 */ /* 0x040fe20000000000 */
[----:B------:R-:W-:Y:S01]  /*1cb20*/  @!P3 LEA.HI.X R25, R32, R0, R34, 0x2, P5 ;  /* 0x000000002019b211 */ /* 0x000fe200028f1422 */
[----:B------:R-:W-:Y:S01]  /*1cb30*/  VIADD R32, R137, 0x38 ;  /* 0x0000003889207836 */ /* 0x000fe20000000000 */
[----:B-1----:R-:W-:Y:S01]  /*1cb40*/  @!P2 LEA R4, P5, R31, R14, 0x2 ;  /* 0x0000000e1f04a211 */ /* 0x002fe200078a10ff */
[C---:B------:R-:W-:Y:S01]  /*1cb50*/  VIADD R30, R137.reuse, 0x40 ;  /* 0x00000040891e7836 */ /* 0x040fe20000000000 */
[----:B------:R-:W-:Y:S01]  /*1cb60*/  SHF.R.S32.HI R33, RZ, 0x1f, R33 ;  /* 0x0000001fff217819 */ /* 0x000fe20000011421 */
[----:B------:R1:W-:Y:S01]  /*1cb70*/  @!P3 ST.E.64 desc[UR40][R24.64], R100 ;  /* 0x000000641800b985 */ /* 0x0003e2000c101b28 */
[----:B------:R-:W-:Y:S01]  /*1cb80*/  ISETP.GE.AND P3, PT, R32, UR4, PT ;  /* 0x0000000420007c0c */ /* 0x000fe2000bf66270 */
[----:B--2---:R-:W-:Y:S01]  /*1cb90*/  VIADD R11, R137, 0x48 ;  /* 0x00000048890b7836 */ /* 0x004fe20000000000 */
[----:B------:R-:W-:Y:S01]  /*1cba0*/  @!P2 LEA.HI.X R5, R31, R0, R33, 0x2, P5 ;  /* 0x000000001f05a211 */ /* 0x000fe200028f1421 */
[----:B------:R-:W-:Y:S01]  /*1cbb0*/  VIADD R31, R137, 0x30 ;  /* 0x00000030891f7836 */ /* 0x000fe20000000000 */
[----:B------:R-:W-:Y:S01]  /*1cbc0*/  @!P0 ST.E.64 desc[UR40][R26.64], R104 ;  /* 0x000000681a008985 */ /* 0x000fe2000c101b28 */
[----:B------:R-:W-:Y:S01]  /*1cbd0*/  @!P1 LEA R8, P4, R15, R14, 0x2 ;  /* 0x0000000e0f089211 */ /* 0x000fe200078810ff */
[----:B------:R-:W-:Y:S01]  /*1cbe0*/  VIADD R33, R137, 0x38 ;  /* 0x0000003889217836 */ /* 0x000fe20000000000 */
[----:B------:R-:W-:Y:S01]  /*1cbf0*/  ISETP.GE.AND P0, PT, R30, UR4, PT ;  /* 0x000000041e007c0c */ /* 0x000fe2000bf06270 */
[----:B------:R2:W-:Y:S01]  /*1cc00*/  @!P2 ST.E.64 desc[UR40][R4.64], R108 ;  /* 0x0000006c0400a985 */ /* 0x0005e2000c101b28 */
[----:B------:R-:W-:-:S02]  /*1cc10*/  SHF.R.S32.HI R31, RZ, 0x1f, R31 ;  /* 0x0000001fff1f7819 */ /* 0x000fc4000001141f */
[----:B------:R-:W-:Y:S02]  /*1cc20*/  ISETP.GE.AND P2, PT, R11, UR4, PT ;  /* 0x000000040b007c0c */ /* 0x000fe4000bf46270 */
[----:B------:R-:W-:Y:S01]  /*1cc30*/  @!P1 LEA.HI.X R9, R15, R0, R31, 0x2, P4 ;  /* 0x000000000f099211 */ /* 0x000fe200020f141f */
[C---:B------:R-:W-:Y:S01]  /*1cc40*/  VIADD R15, R137.reuse, 0x50 ;  /* 0x00000050890f7836 */ /* 0x040fe20000000000 */
[----:B-1----:R-:W-:Y:S01]  /*1cc50*/  @!P3 LEA R24, P5, R32, R14, 0x2 ;  /* 0x0000000e2018b211 */ /* 0x002fe200078a10ff */
[----:B------:R-:W-:Y:S01]  /*1cc60*/  VIADD R31, R137, 0x58 ;  /* 0x00000058891f7836 */ /* 0x000fe20000000000 */
[----:B------:R-:W-:Y:S01]  /*1cc70*/  SHF.R.S32.HI R33, RZ, 0x1f, R33 ;  /* 0x0000001fff217819 */ /* 0x000fe20000011421 */
[----:B------:R1:W-:Y:S01]  /*1cc80*/  @!P1 ST.E.64 desc[UR40][R8.64], R6 ;  /* 0x0000000608009985 */ /* 0x0003e2000c101b28 */
[----:B------:R-:W-:Y:S02]  /*1cc90*/  ISETP.GE.AND P1, PT, R15, UR4, PT ;  /* 0x000000040f007c0c */ /* 0x000fe4000bf26270 */
[----:B------:R-:W-:-:S02]  /*1cca0*/  SHF.R.S32.HI R13, RZ, 0x1f, R30 ;  /* 0x0000001fff0d7819 */ /* 0x000fc4000001141e */
[----:B------:R-:W-:Y:S02]  /*1ccb0*/  @!P0 LEA R12, P4, R30, R14, 0x2 ;  /* 0x0000000e1e0c8211 */ /* 0x000fe400078810ff */
[-C--:B------:R-:W-:Y:S02]  /*1ccc0*/  @!P3 LEA.HI.X R25, R32, R0.reuse, R33, 0x2, P5 ;  /* 0x000000002019b211 */ /* 0x080fe400028f1421 */
[----:B------:R-:W-:Y:S02]  /*1ccd0*/  ISETP.GE.AND P5, PT, R31, UR4, PT ;  /* 0x000000041f007c0c */ /* 0x000fe4000bfa6270 */
[----:B------:R-:W-:Y:S01]  /*1cce0*/  @!P0 LEA.HI.X R13, R30, R0, R13, 0x2, P4 ;  /* 0x000000001e0d8211 */ /* 0x000fe200020f140d */
[----:B------:R3:W-:Y:S01]  /*1ccf0*/  @!P3 ST.E.64 desc[UR40][R24.64], R116 ;  /* 0x000000741800b985 */ /* 0x0007e2000c101b28 */
[----:B--2---:R-:W-:Y:S02]  /*1cd00*/  SHF.R.S32.HI R4, RZ, 0x1f, R11 ;  /* 0x0000001fff047819 */ /* 0x004fe4000001140b */
[----:B------:R-:W-:Y:S01]  /*1cd10*/  @!P2 LEA R10, P4, R11, R14, 0x2 ;  /* 0x0000000e0b0aa211 */ /* 0x000fe200078810ff */
[----:B------:R3:W-:Y:S01]  /*1cd20*/  @!P0 ST.E.64 desc[UR40][R12.64], R120 ;  /* 0x000000780c008985 */ /* 0x0007e2000c101b28 */
[----:B------:R-:W-:-:S02]  /*1cd30*/  SHF.R.S32.HI R5, RZ, 0x1f, R15 ;  /* 0x0000001fff057819 */ /* 0x000fc4000001140f */
[----:B------:R-:W-:Y:S02]  /*1cd40*/  @!P2 LEA.HI.X R11, R11, R0, R4, 0x2, P4 ;  /* 0x000000000b0ba211 */ /* 0x000fe400020f1404 */
[C---:B------:R-:W-:Y:S02]  /*1cd50*/  @!P1 LEA R4, P4, R15.reuse, R14, 0x2 ;  /* 0x0000000e0f049211 */ /* 0x040fe400078810ff */
[----:B-1----:R-:W-:Y:S01]  /*1cd60*/  SHF.R.S32.HI R6, RZ, 0x1f, R31 ;  /* 0x0000001fff067819 */ /* 0x002fe2000001141f */
[----:B------:R3:W-:Y:S01]  /*1cd70*/  @!P2 ST.E.64 desc[UR40][R10.64], R124 ;  /* 0x0000007c0a00a985 */ /* 0x0007e2000c101b28 */
[----:B------:R-:W-:Y:S02]  /*1cd80*/  @!P1 LEA.HI.X R5, R15, R0, R5, 0x2, P4 ;  /* 0x000000000f059211 */ /* 0x000fe400020f1405 */
[----:B------:R-:W-:-:S03]  /*1cd90*/  @!P5 LEA R14, P4, R31, R14, 0x2 ;  /* 0x0000000e1f0ed211 */ /* 0x000fc600078810ff */
[----:B------:R3:W-:Y:S01]  /*1cda0*/  @!P1 ST.E.64 desc[UR40][R4.64], R128 ;  /* 0x0000008004009985 */ /* 0x0007e2000c101b28 */
[----:B------:R-:W-:-:S05]  /*1cdb0*/  @!P5 LEA.HI.X R15, R31, R0, R6, 0x2, P4 ;  /* 0x000000001f0fd211 */ /* 0x000fca00020f1406 */
[----:B------:R3:W-:Y:S04]  /*1cdc0*/  @!P5 ST.E.64 desc[UR40][R14.64], R132 ;  /* 0x000000840e00d985 */ /* 0x0007e8000c101b28 */
.L_x_10933:
[----:B------:R-:W-:Y:S05]  /*1cdd0*/  BSYNC B1 ;  /* 0x0000000000017941 */ /* 0x000fea0003800000 */
.L_x_10932:
[----:B------:R-:W-:-:S03]  /*1cde0*/  UMOV UR4, 0xffffffff ;  /* 0xffffffff00047882 */ /* 0x000fc60000000000 */
[----:B------:R-:W-:Y:S05]  /*1cdf0*/  BRA.DIV UR4, `(.L_x_10934) ;  /* 0x000000aa04ec7947 */ /* 0x000fea000b800000 */
[----:B-1----:R1:W4:Y:S04]  /*1ce00*/  SHFL.IDX PT, R0, R29, 0x1, 0x1c1f ;  /* 0x003c1f001d007f89 */ /* 0x00232800000e0000 */
[----:B--23--:R1:W2:Y:S02]  /*1ce10*/  SHFL.IDX PT, R14, R3, 0x1, 0x1c1f ;  /* 0x003c1f00030e7f89 */ /* 0x00c2a400000e0000 */
.L_x_11165:
[----:B------:R-:W-:-:S13]  /*1ce20*/  ISETP.GE.AND P0, PT, R28, R47, PT ;  /* 0x0000002f1c00720c */ /* 0x000fda0003f06270 */
[----:B------:R-:W-:Y:S05]  /*1ce30*/  @P0 BRA `(.L_x_10930) ;  /* 0x0000001000200947 */ /* 0x000fea0003800000 */
[C---:B------:R-:W-:Y:S01]  /*1ce40*/  VIADD R11, R137.reuse, 0x8 ;  /* 0x00000008890b7836 */ /* 0x040fe20000000000 */
[----:B------:R-:W-:Y:S01]  /*1ce50*/  ULDC UR4, c[0x0][0xac8] ;  /* 0x0002b20000047ab9 */ /* 0x000fe20000000800 */
[C---:B------:R-:W-:Y:S01]  /*1ce60*/  VIADD R10, R137.reuse, 0x10 ;  /* 0x00000010890a7836 */ /* 0x040fe20000000000 */
[C---:B------:R-:W-:Y:S01]  /*1ce70*/  ISETP.GE.AND P5, PT, R137.reuse, UR4, PT ;  /* 0x0000000489007c0c */ /* 0x040fe2000bfa6270 */
[----:B------:R-:W-:Y:S01]  /*1ce80*/  VIADD R13, R137, 0x8 ;  /* 0x00000008890d7836 */ /* 0x000fe20000000000 */
[----:B------:R-:W-:Y:S01]  /*1ce90*/  ISETP.GE.AND P3, PT, R11, UR4, PT ;  /* 0x000000040b007c0c */ /* 0x000fe2000bf66270 */
[C---:B------:R-:W-:Y:S01]  /*1cea0*/  VIADD R12, R137.reuse, 0x18 ;  /* 0x00000018890c7836 */ /* 0x040fe20000000000 */
[----:B------:R-:W-:Y:S01]  /*1ceb0*/  ISETP.GE.AND P4, PT, R10, UR4, PT ;  /* 0x000000040a007c0c */ /* 0x000fe2000bf86270 */
[C---:B------:R-:W-:Y:S01]  /*1cec0*/  VIADD R26, R137.reuse, 0x20 ;  /* 0x00000020891a7836 */ /* 0x040fe20000000000 */
[----:B01----:R-:W-:Y:S01]  /*1ced0*/  SHF.R.S32.HI R3, RZ, 0x1f, R137 ;  /* 0x0000001fff037819 */ /* 0x003fe20000011489 */
[C---:B------:R-:W-:Y:S01]  /*1cee0*/  VIADD R27, R137.reuse, 0x30 ;  /* 0x00000030891b7836 */ /* 0x040fe20000000000 */
[----:B------:R-:W-:Y:S01]  /*1cef0*/  SHF.R.S32.HI R13, RZ, 0x1f, R13 ;  /* 0x0000001fff0d7819 */ /* 0x000fe2000001140d */
[C---:B------:R-:W-:Y:S01]  /*1cf00*/  VIADD R25, R137.reuse, 0x38 ;  /* 0x0000003889197836 */ /* 0x040fe20000000000 */
[----:B------:R-:W-:Y:S01]  /*1cf10*/  ISETP.GE.AND P2, PT, R12, UR4, PT ;  /* 0x000000040c007c0c */ /* 0x000fe2000bf46270 */
[----:B------:R-:W-:-:S02]  /*1cf20*/  VIADD R15, R137, 0x28 ;  /* 0x00000028890f7836 */ /* 0x000fc40000000000 */
[CC--:B--2---:R-:W-:Y:S01]  /*1cf30*/  @!P5 LEA R4, P0, R137.reuse, R14.reuse, 0x2 ;  /* 0x0000000e8904d211 */ /* 0x0c4fe200078010ff */
[----:B------:R-:W-:Y:S01]  /*1cf40*/  VIADD R29, R137, 0x20 ;  /* 0x00000020891d7836 */ /* 0x000fe20000000000 */
[----:B------:R-:W-:Y:S01]  /*1cf50*/  @!P3 LEA R6, P1, R11, R14, 0x2 ;  /* 0x0000000e0b06b211 */ /* 0x000fe200078210ff */
[C---:B------:R-:W-:Y:S01]  /*1cf60*/  VIADD R24, R137.reuse, 0x40 ;  /* 0x0000004089187836 */ /* 0x040fe20000000000 */
[CC--:B----4-:R-:W-:Y:S01]  /*1cf70*/  @!P5 LEA.HI.X R5, R137.reuse, R0.reuse, R3, 0x2, P0 ;  /* 0x000000008905d211 */ /* 0x0d0fe200000f1403 */
[----:B------:R-:W-:Y:S01]  /*1cf80*/  VIADD R3, R137, 0x28 ;  /* 0x0000002889037836 */ /* 0x000fe20000000000 */
[----:B------:R-:W-:Y:S01]  /*1cf90*/  @!P3 LEA.HI.X R7, R11, R0, R13, 0x2, P1 ;  /* 0x000000000b07b211 */ /* 0x000fe200008f140d */
[C---:B------:R-:W-:Y:S01]  /*1cfa0*/  VIADD R11, R137.reuse, 0x10 ;  /* 0x00000010890b7836 */ /* 0x040fe20000000000 */
[----:B------:R-:W-:Y:S01]  /*1cfb0*/  ISETP.GE.AND P0, PT, R26, UR4, PT ;  /* 0x000000041a007c0c */ /* 0x000fe2000bf06270 */
[----:B------:R0:W-:Y:S01]  /*1cfc0*/  @!P5 ST.E.64 desc[UR40][R4.64], R90 ;  /* 0x0000005a0400d985 */ /* 0x0001e2000c101b28 */
[----:B------:R-:W-:Y:S01]  /*1cfd0*/  @!P4 LEA R8, P5, R10, R14, 0x2 ;  /* 0x0000000e0a08c211 */ /* 0x000fe200078a10ff */
[----:B------:R-:W-:Y:S01]  /*1cfe0*/  VIADD R13, R137, 0x18 ;  /* 0x00000018890d7836 */ /* 0x000fe20000000000 */
[----:B------:R-:W-:Y:S01]  /*1cff0*/  SHF.R.S32.HI R11, RZ, 0x1f, R11 ;  /* 0x0000001fff0b7819 */ /* 0x000fe2000001140b */
[----:B------:R1:W-:Y:S01]  /*1d000*/  @!P3 ST.E.64 desc[UR40][R6.64], R94 ;  /* 0x0000005e0600b985 */ /* 0x0003e2000c101b28 */
[----:B------:R-:W-:-:S02]  /*1d010*/  ISETP.GE.AND P1, PT, R3, UR4, PT ;  /* 0x0000000403007c0c */ /* 0x000fc4000bf26270 */
[----:B------:R-:W-:Y:S02]  /*1d020*/  @!P4 LEA.HI.X R9, R10, R0, R11, 0x2, P5 ;  /* 0x000000000a09c211 */ /* 0x000fe400028f140b */
[----:B------:R-:W-:Y:S02]  /*1d030*/  SHF.R.S32.HI R13, RZ, 0x1f, R13 ;  /* 0x0000001fff0d7819 */ /* 0x000fe4000001140d */
[C---:B------:R-:W-:Y:S01]  /*1d040*/  @!P2 LEA R10, P5, R12.reuse, R14, 0x2 ;  /* 0x0000000e0c0aa211 */ /* 0x040fe200078a10ff */
[----:B------:R2:W-:Y:S01]  /*1d050*/  @!P4 ST.E.64 desc[UR40][R8.64], R98 ;  /* 0x000000620800c985 */ /* 0x0005e2000c101b28 */
[----:B------:R-:W-:Y:S02]  /*1d060*/  SHF.R.S32.HI R29, RZ, 0x1f, R29 ;  /* 0x0000001fff1d7819 */ /* 0x000fe4000001141d */
[----:B------:R-:W-:Y:S02]  /*1d070*/  @!P2 LEA.HI.X R11, R12, R0, R13, 0x2, P5 ;  /* 0x000000000c0ba211 */ /* 0x000fe400028f140d */
[----:B------:R-:W-:-:S02]  /*1d080*/  @!P0 LEA R12, P4, R26, R14, 0x2 ;  /* 0x0000000e1a0c8211 */ /* 0x000fc400078810ff */
[----:B0-----:R-:W-:Y:S01]  /*1d090*/  @!P1 LEA R4, P5, R3, R14, 0x2 ;  /* 0x0000000e03049211 */ /* 0x001fe200078a10ff */
[----:B------:R0:W-:Y:S01]  /*1d0a0*/  @!P2 ST.E.64 desc[UR40][R10.64], R102 ;  /* 0x000000660a00a985 */ /* 0x0001e2000c101b28 */
[----:B------:R-:W-:Y:S02]  /*1d0b0*/  ISETP.GE.AND P2, PT, R27, UR4, PT ;  /* 0x000000041b007c0c */ /* 0x000fe4000bf46270 */
[----:B------:R-:W-:Y:S02]  /*1d0c0*/  SHF.R.S32.HI R15, RZ, 0x1f, R15 ;  /* 0x0000001fff0f7819 */ /* 0x000fe4000001140f */
[----:B------:R-:W-:Y:S02]  /*1d0d0*/  ISETP.GE.AND P3, PT, R25, UR4, PT ;  /* 0x0000000419007c0c */ /* 0x000fe4000bf66270 */
[-C--:B------:R-:W-:Y:S01]  /*1d0e0*/  @!P0 LEA.HI.X R13, R26, R0.reuse, R29, 0x2, P4 ;  /* 0x000000001a0d8211 */ /* 0x080fe200020f141d */
[----:B------:R-:W-:Y:S01]  /*1d0f0*/  VIADD R29, R137, 0x30 ;  /* 0x00000030891d7836 */ /* 0x000fe20000000000 */
[----:B------:R-:W-:Y:S01]  /*1d100*/  @!P1 LEA.HI.X R5, R3, R0, R15, 0x2, P5 ;  /* 0x0000000003059211 */ /* 0x000fe200028f140f */
[C---:B------:R-:W-:Y:S01]  /*1d110*/  VIADD R15, R137.reuse, 0x48 ;  /* 0x00000048890f7836 */ /* 0x040fe20000000000 */
[----:B------:R-:W-:Y:S01]  /*1d120*/  ISETP.GE.AND P4, PT, R24, UR4, PT ;  /* 0x0000000418007c0c */ /* 0x000fe2000bf86270 */
[----:B------:R-:W-:Y:S01]  /*1d130*/  VIADD R26, R137, 0x38 ;  /* 0x00000038891a7836 */ /* 0x000fe20000000000 */
[----:B------:R3:W-:Y:S01]  /*1d140*/  @!P0 ST.E.64 desc[UR40][R12.64], R20 ;  /* 0x000000140c008985 */ /* 0x0007e2000c101b28 */
[----:B-1----:R-:W-:Y:S01]  /*1d150*/  @!P2 LEA R6, P5, R27, R14, 0x2 ;  /* 0x0000000e1b06a211 */ /* 0x002fe200078a10ff */
[----:B------:R-:W-:Y:S01]  /*1d160*/  VIADD R3, R137, 0x50 ;  /* 0x0000005089037836 */ /* 0x000fe20000000000 */
[----:B------:R-:W-:Y:S01]  /*1d170*/  ISETP.GE.AND P0, PT, R15, UR4, PT ;  /* 0x000000040f007c0c */ /* 0x000fe2000bf06270 */
[----:B------:R1:W-:Y:S01]  /*1d180*/  @!P1 ST.E.64 desc[UR40][R4.64], R110 ;  /* 0x0000006e04009985 */ /* 0x0003e2000c101b28 */
[----:B------:R-:W-:-:S02]  /*1d190*/  SHF.R.S32.HI R29, RZ, 0x1f, R29 ;  /* 0x0000001fff1d7819 */ /* 0x000fc4000001141d */
[----:B--2---:R-:W-:Y:S02]  /*1d1a0*/  @!P3 LEA R8, P1, R25, R14, 0x2 ;  /* 0x0000000e1908b211 */ /* 0x004fe400078210ff */
[----:B------:R-:W-:Y:S02]  /*1d1b0*/  SHF.R.S32.HI R26, RZ, 0x1f, R26 ;  /* 0x0000001fff1a7819 */ /* 0x000fe4000001141a */
[-C--:B------:R-:W-:Y:S02]  /*1d1c0*/  @!P2 LEA.HI.X R7, R27, R0.reuse, R29, 0x2, P5 ;  /* 0x000000001b07a211 */ /* 0x080fe400028f141d */
[----:B------:R-:W-:Y:S02]  /*1d1d0*/  ISETP.GE.AND P5, PT, R3, UR4, PT ;  /* 0x0000000403007c0c */ /* 0x000fe4000bfa6270 */
[----:B------:R-:W-:Y:S01]  /*1d1e0*/  @!P3 LEA.HI.X R9, R25, R0, R26, 0x2, P1 ;  /* 0x000000001909b211 */ /* 0x000fe200008f141a */
[----:B------:R2:W-:Y:S01]  /*1d1f0*/  @!P2 ST.E.64 desc[UR40][R6.64], R114 ;  /* 0x000000720600a985 */ /* 0x0005e2000c101b28 */
[----:B0-----:R-:W-:-:S02]  /*1d200*/  SHF.R.S32.HI R11, RZ, 0x1f, R24 ;  /* 0x0000001fff0b7819 */ /* 0x001fc40000011418 */
[C---:B------:R-:W-:Y:S01]  /*1d210*/  @!P4 LEA R10, P1, R24.reuse, R14, 0x2 ;  /* 0x0000000e180ac211 */ /* 0x040fe200078210ff */
[----:B------:R2:W-:Y:S01]  /*1d220*/  @!P3 ST.E.64 desc[UR40][R8.64], R118 ;  /* 0x000000760800b985 */ /* 0x0005e2000c101b28 */
[----:B---3--:R-:W-:Y:S02]  /*1d230*/  SHF.R.S32.HI R12, RZ, 0x1f, R15 ;  /* 0x0000001fff0c7819 */ /* 0x008fe4000001140f */
[----:B------:R-:W-:Y:S02]  /*1d240*/  @!P4 LEA.HI.X R11, R24, R0, R11, 0x2, P1 ;  /* 0x00000000180bc211 */ /* 0x000fe400008f140b */
[C---:B-1----:R-:W-:Y:S02]  /*1d250*/  @!P0 LEA R4, P1, R15.reuse, R14, 0x2 ;  /* 0x0000000e0f048211 */ /* 0x042fe400078210ff */
[----:B------:R-:W-:Y:S01]  /*1d260*/  SHF.R.S32.HI R13, RZ, 0x1f, R3 ;  /* 0x0000001fff0d7819 */ /* 0x000fe20000011403 */
[----:B------:R2:W-:Y:S01]  /*1d270*/  @!P4 ST.E.64 desc[UR40][R10.64], R122 ;  /* 0x0000007a0a00c985 */ /* 0x0005e2000c101b28 */
[----:B------:R-:W-:-:S02]  /*1d280*/  @!P0 LEA.HI.X R5, R15, R0, R12, 0x2, P1 ;  /* 0x000000000f058211 */ /* 0x000fc400008f140c */
[----:B------:R-:W-:-:S03]  /*1d290*/  @!P5 LEA R12, P1, R3, R14, 0x2 ;  /* 0x0000000e030cd211 */ /* 0x000fc600078210ff */
[----:B------:R2:W-:Y:S01]  /*1d2a0*/  @!P0 ST.E.64 desc[UR40][R4.64], R126 ;  /* 0x0000007e04008985 */ /* 0x0005e2000c101b28 */
[----:B------:R-:W-:Y:S01]  /*1d2b0*/  @!P5 LEA.HI.X R13, R3, R0, R13, 0x2, P1 ;  /* 0x00000000030dd211 */ /* 0x000fe200008f140d */
[----:B------:R-:W-:-:S04]  /*1d2c0*/  VIADD R3, R137, 0x58 ;  /* 0x0000005889037836 */ /* 0x000fc80000000000 */
[----:B------:R2:W-:Y:S01]  /*1d2d0*/  @!P5 ST.E.64 desc[UR40][R12.64], R130 ;  /* 0x000000820c00d985 */ /* 0x0005e2000c101b28 */
[----:B------:R-:W-:-:S13]  /*1d2e0*/  ISETP.GE.AND P0, PT, R3, UR4, PT ;  /* 0x0000000403007c0c */ /* 0x000fda000bf06270 */
[----:B--2---:R-:W-:Y:S05]  /*1d2f0*/  @P0 BRA `(.L_x_10930) ;  /* 0x0000000800f00947 */ /* 0x004fea0003800000 */
[----:B------:R-:W-:Y:S02]  /*1d300*/  LEA R14, P0, R3, R14, 0x2 ;  /* 0x0000000e030e7211 */ /* 0x000fe400078010ff */
[----:B------:R-:W-:-:S04]  /*1d310*/  SHF.R.S32.HI R4, RZ, 0x1f, R3 ;  /* 0x0000001fff047819 */ /* 0x000fc80000011403 */
[----:B------:R-:W-:-:S05]  /*1d320*/  LEA.HI.X R15, R3, R0, R4, 0x2, P0 ;  /* 0x00000000030f7211 */ /* 0x000fca00000f1404 */
[----:B------:R0:W-:Y:S01]  /*1d330*/  ST.E.64 desc[UR40][R14.64], R134 ;  /* 0x000000860e007985 */ /* 0x0001e2000c101b28 */
[----:B------:R-:W-:Y:S05]  /*1d340*/  BRA `(.L_x_10930) ;  /* 0x0000000800dc7947 */ /* 0x000fea0003800000 */
.L_x_10923:
[----:B------:R-:W2:Y:S01]  /*1d350*/  LDL R3, [R1+0x50] ;  /* 0x0000500001037983 */ /* 0x000ea20000100800 */
[----:B------:R-:W-:Y:S01]  /*1d360*/  ULDC.64 UR4, c[0x0][0xc08] ;  /* 0x0003020000047ab9 */ /* 0x000fe20000000a00 */
[----:B------:R-:W3:Y:S02]  /*1d370*/  LDC.64 R4, c[0x0][0xc00] ;  /* 0x00030000ff047b82 */ /* 0x000ee40000000a00 */
[----:B------:R-:W3:Y:S01]  /*1d380*/  LDL R0, [R1+0x54] ;  /* 0x0000540001007983 */ /* 0x000ee20000100800 */
[----:B------:R-:W-:-:S04]  /*1d390*/  ISETP.NE.U32.AND P0, PT, RZ, UR4, PT ;  /* 0x00000004ff007c0c */ /* 0x000fc8000bf05070 */
[----:B------:R-:W-:Y:S01]  /*1d3a0*/  ISETP.NE.AND.EX P1, PT, RZ, UR5, PT, P0 ;  /* 0x00000005ff007c0c */ /* 0x000fe2000bf25300 */
[----:B------:R-:W-:Y:S02]  /*1d3b0*/  ULDC.64 UR4, c[0x0][0xc00] ;  /* 0x0003000000047ab9 */ /* 0x000fe40000000a00 */
[----:B------:R-:W-:-:S04]  /*1d3c0*/  ISETP.NE.U32.AND P0, PT, RZ, UR4, PT ;  /* 0x00000004ff007c0c */ /* 0x000fc8000bf05070 */
[----:B------:R-:W-:-:S06]  /*1d3d0*/  ISETP.NE.AND.EX P0, PT, RZ, UR5, PT, P0 ;  /* 0x00000005ff007c0c */ /* 0x000fcc000bf05300 */
[----:B------:R-:W4:Y:S01]  /*1d3e0*/  @P1 LDC.64 R6, c[0x0][0xc08] ;  /* 0x00030200ff061b82 */ /* 0x000f220000000a00 */
[----:B------:R-:W-:Y:S02]  /*1d3f0*/  ULDC UR4, c[0x0][0xa88] ;  /* 0x0002a20000047ab9 */ /* 0x000fe40000000800 */
[----:B------:R-:W-:Y:S01]  /*1d400*/  IMAD.U32 R10, RZ, RZ, UR4 ;  /* 0x00000004ff0a7e24 */ /* 0x000fe2000f8e00ff */
[----:B------:R-:W0:Y:S01]  /*1d410*/  S2R R9, SR_TID.X ;  /* 0x0000000000097919 */ /* 0x000e220000002100 */
[----:B--2---:R-:W-:Y:S02]  /*1d420*/  IMAD.MOV.U32 R8, RZ, RZ, R3 ;  /* 0x000000ffff087224 */ /* 0x004fe400078e0003 */
[----:B------:R-:W-:Y:S02]  /*1d430*/  IMAD.MOV.U32 R3, RZ, RZ, RZ ;  /* 0x000000ffff037224 */ /* 0x000fe400078e00ff */
[----:B---3--:R-:W-:-:S04]  /*1d440*/  IMAD.WIDE R4, R0, 0x4, R4 ;  /* 0x0000000400047825 */ /* 0x008fc800078e0204 */
[----:B----4-:R-:W-:Y:S01]  /*1d450*/  @P1 IMAD.WIDE R6, R0, 0x4, R6 ;  /* 0x0000000400061825 */ /* 0x010fe200078e0206 */
[----:B------:R2:W5:Y:S04]  /*1d460*/  @P0 LDG.E R3, desc[UR40][R4.64] ;  /* 0x0000002804030981 */ /* 0x000568000c1e1900 */
[----:B------:R2:W5:Y:S01]  /*1d470*/  @P1 LDG.E R10, desc[UR40][R6.64] ;  /* 0x00000028060a1981 */ /* 0x000562000c1e1900 */
[----:B------:R-:W-:Y:S01]  /*1d480*/  ISETP.NE.AND P2, PT, R8, RZ, PT ;  /* 0x000000ff0800720c */ /* 0x000fe20003f45270 */
[----:B0-----:R-:W-:Y:S01]  /*1d490*/  VIADD R30, R9, 0xffffff80 ;  /* 0xffffff80091e7836 */ /* 0x001fe20000000000 */
[----:B------:R-:W-:-:S04]  /*1d4a0*/  SHF.R.S32.HI R28, RZ, 0x1f, R0 ;  /* 0x0000001fff1c7819 */ /* 0x000fc80000011400 */
        /* <DEDUP_REMOVED lines=9> */
.L_x_10935:
[----:B------:R-:W-:Y:S01]  /*1d540*/  BSSY B1, `(.L_x_10936) ;  /* 0x0000038000017945 */ /* 0x000fe20003800000 */
[----:B------:R-:W-:Y:S02]  /*1d550*/  SEL R29, R0, RZ, !P0 ;  /* 0x000000ff001d7207 */ /* 0x000fe40004000000 */
[----:B------:R-:W-:Y:S02]  /*1d560*/  SEL R28, R28, RZ, !P0 ;  /* 0x000000ff1c1c7207 */ /* 0x000fe40004000000 */
[----:B-----5:R-:W-:Y:S01]  /*1d570*/  SHF.R.S32.HI R26, RZ, 0x1f, R3 ;  /* 0x0000001fff1a7819 */ /* 0x020fe20000011403 */
[----:B------:R-:W-:Y:S06]  /*1d580*/  @P3 BRA `(.L_x_10937) ;  /* 0x0000000000cc3947 */ /* 0x000fec0003800000 */
[----:B--2---:R-:W2:Y:S01]  /*1d590*/  LDL R4, [R1+0x18] ;  /* 0x0000180001047983 */ /* 0x004ea20000100800 */
        /* <DEDUP_REMOVED lines=16> */
[----:B------:R-:W1:Y:S08]  /*1d6a0*/  LDC.64 R6, c[0x0][R24+0x210] ;  /* 0x0000840018067b82 */ /* 0x000e700000000a00 */
[----:B------:R-:W5:Y:S08]  /*1d6b0*/  @P1 LDC R0, c[0x0][0xbec] ;  /* 0x0002fb00ff001b82 */ /* 0x000f700000000800 */
[----:B------:R-:W1:Y:S01]  /*1d6c0*/  @P1 LDC R35, c[0x0][0xbf0] ;  /* 0x0002fc00ff231b82 */ /* 0x000e620000000800 */
[----:B----4-:R-:W-:-:S07]  /*1d6d0*/  IMAD R11, R15, R29, RZ ;  /* 0x0000001d0f0b7224 */ /* 0x010fce00078e02ff */
[----:B0-----:R-:W0:Y:S01]  /*1d6e0*/  @!P0 LDC R4, c[0x0][0xb50] ;  /* 0x0002d400ff048b82 */ /* 0x001e220000000800 */
[----:B------:R-:W-:Y:S02]  /*1d6f0*/  IMAD R15, R14, R28, R11 ;  /* 0x0000001c0e0f7224 */ /* 0x000fe400078e020b */
[----:B-----5:R-:W-:-:S05]  /*1d700*/  @P1 IMAD.HI.U32 R0, R31, R0, RZ ;  /* 0x000000001f001227 */ /* 0x020fca00078e00ff */
[----:B------:R-:W4:Y:S01]  /*1d710*/  @!P0 LDC R5, c[0x0][0xb54] ;  /* 0x0002d500ff058b82 */ /* 0x000f220000000800 */
[----:B-1----:R-:W-:-:S05]  /*1d720*/  @P1 SHF.R.U32.HI R25, RZ, R35, R0 ;  /* 0x00000023ff191219 */ /* 0x002fca0000011600 */
[----:B------:R-:W-:Y:S02]  /*1d730*/  IMAD.MOV R0, RZ, RZ, -R25 ;  /* 0x000000ffff007224 */ /* 0x000fe400078e0a19 */
[-C--:B--2---:R-:W-:Y:S02]  /*1d740*/  IMAD R27, R13, R20.reuse, RZ ;  /* 0x000000140d1b7224 */ /* 0x084fe400078e02ff */
[----:B------:R-:W-:Y:S01]  /*1d750*/  IMAD.WIDE.U32 R12, R12, R20, RZ ;  /* 0x000000140c0c7225 */ /* 0x000fe200078e00ff */
[----:B---3--:R-:W-:-:S03]  /*1d760*/  SEL R11, R32, RZ, P0 ;  /* 0x000000ff200b7207 */ /* 0x008fc60000000000 */
[----:B------:R-:W-:-:S04]  /*1d770*/  IMAD.WIDE.U32 R20, R14, R29, RZ ;  /* 0x0000001d0e147225 */ /* 0x000fc800078e00ff */
[----:B------:R-:W-:Y:S01]  /*1d780*/  IMAD.IADD R27, R13, 0x1, R27 ;  /* 0x000000010d1b7824 */ /* 0x000fe200078e021b */
[----:B------:R-:W-:Y:S01]  /*1d790*/  IADD3 R12, P1, P3, R20, R12, R3 ;  /* 0x0000000c140c7210 */ /* 0x000fe20007b3e003 */
        /* <DEDUP_REMOVED lines=9> */
[----:B------:R-:W-:Y:S01]  /*1d830*/  IMAD R0, R7, R11, RZ ;  /* 0x0000000b07007224 */ /* 0x000fe200078e02ff */
[----:B------:R-:W-:-:S05]  /*1d840*/  SHF.R.S32.HI R13, RZ, 0x1f, R11 ;  /* 0x0000001fff0d7819 */ /* 0x000fca000001140b */
[C---:B------:R-:W-:Y:S02]  /*1d850*/  IMAD R13, R6.reuse, R13, R0 ;  /* 0x0000000d060d7224 */ /* 0x040fe400078e0200 */
[----:B------:R-:W-:-:S04]  /*1d860*/  IMAD.WIDE.U32 R6, R6, R11, R8 ;  /* 0x0000000b06067225 */ /* 0x000fc800078e0008 */
[----:B------:R-:W-:Y:S01]  /*1d870*/  IMAD.IADD R0, R7, 0x1, R13 ;  /* 0x0000000107007824 */ /* 0x000fe200078e020d */
[----:B0-----:R-:W-:Y:S01]  /*1d880*/  LEA R4, P0, R6, R4, 0x2 ;  /* 0x0000000406047211 */ /* 0x001fe200078010ff */
[----:B------:R-:W-:-:S03]  /*1d890*/  IMAD.MOV.U32 R7, RZ, RZ, -0x800000 ;  /* 0xff800000ff077424 */ /* 0x000fc600078e00ff */
[----:B----4-:R-:W-:-:S05]  /*1d8a0*/  LEA.HI.X R5, R6, R5, R0, 0x2, P0 ;  /* 0x0000000506057211 */ /* 0x010fca00000f1400 */
[----:B------:R0:W-:Y:S04]  /*1d8b0*/  STG.E desc[UR40][R4.64], R7 ;  /* 0x0000000704007986 */ /* 0x0001e8000c101928 */
.L_x_10937:
[----:B------:R-:W-:Y:S05]  /*1d8c0*/  BSYNC B1 ;  /* 0x0000000000017941 */ /* 0x000fea0003800000 */
.L_x_10936:
[----:B------:R-:W-:Y:S05]  /*1d8d0*/  @P2 BRA `(.L_x_10930) ;  /* 0x0000000400782947 */ /* 0x000fea0003800000 */
[----:B------:R-:W3:Y:S01]  /*1d8e0*/  LDL.LU R12, [R1+0x4c] ;  /* 0x00004c00010c7983 */ /* 0x000ee20000300800 */
[----:B------:R-:W4:Y:S01]  /*1d8f0*/  LDC R21, c[0x0][0xbe8] ;  /* 0x0002fa00ff157b82 */ /* 0x000f220000000800 */
[----:B0-2---:R-:W-:Y:S01]  /*1d900*/  SHF.R.S32.HI R5, RZ, 0x1f, R30 ;  /* 0x0000001fff057819 */ /* 0x005fe2000001141e */
[----:B------:R-:W-:Y:S01]  /*1d910*/  ULDC.64 UR4, c[0x0][0xaa0] ;  /* 0x0002a80000047ab9 */ /* 0x000fe20000000a00 */
[----:B------:R-:W2:Y:S01]  /*1d920*/  LDL R27, [R1+0x18] ;  /* 0x00001800011b7983 */ /* 0x000ea20000100800 */
        /* <DEDUP_REMOVED lines=13> */
[----:B----4-:R-:W-:-:S13]  /*1da00*/  ISETP.NE.AND P0, PT, R21, 0x1, PT ;  /* 0x000000011500780c */ /* 0x010fda0003f05270 */
[----:B------:R-:W0:Y:S08]  /*1da10*/  @P0 LDC R8, c[0x0][0xbec] ;  /* 0x0002fb00ff080b82 */ /* 0x000e300000000800 */
[----:B------:R-:W4:Y:S01]  /*1da20*/  @P0 LDC R11, c[0x0][0xbf0] ;  /* 0x0002fc00ff0b0b82 */ /* 0x000f220000000800 */
[----:B---3--:R-:W-:-:S04]  /*1da30*/  IMAD.WIDE.U32 R4, R12, UR4, R4 ;  /* 0x000000040c047c25 */ /* 0x008fc8000f8e0004 */
[----:B--2---:R-:W-:Y:S02]  /*1da40*/  IMAD.IADD R9, R27, 0x1, R0 ;  /* 0x000000011b097824 */ /* 0x004fe400078e0200 */
[----:B------:R-:W-:Y:S01]  /*1da50*/  IMAD R5, R12, UR5, R5 ;  /* 0x000000050c057c24 */ /* 0x000fe2000f8e0205 */
[----:B------:R-:W-:Y:S01]  /*1da60*/  ULDC.64 UR4, c[0x0][0xae0] ;  /* 0x0002b80000047ab9 */ /* 0x000fe20000000a00 */
[----:B0-----:R-:W-:-:S04]  /*1da70*/  @P0 IMAD.HI.U32 R0, R9, R8, RZ ;  /* 0x0000000809000227 */ /* 0x001fc800078e00ff */
[----:B------:R-:W-:Y:S01]  /*1da80*/  IMAD.MOV.U32 R3, RZ, RZ, R9 ;  /* 0x000000ffff037224 */ /* 0x000fe200078e0009 */
[----:B----4-:R-:W-:Y:S01]  /*1da90*/  @P0 SHF.R.U32.HI R3, RZ, R11, R0 ;  /* 0x0000000bff030219 */ /* 0x010fe20000011600 */
        /* <DEDUP_REMOVED lines=27> */
.L_x_11168:
[----:B------:R-:W-:Y:S01]  /*1dc50*/  IMAD R21, R10, R21, RZ ;  /* 0x000000150a157224 */ /* 0x000fe200078e02ff */
[----:B------:R-:W-:Y:S01]  /*1dc60*/  BSSY B1, `(.L_x_10939) ;  /* 0x0000011000017945 */ /* 0x000fe20003800000 */
[----:B------:R-:W-:-:S05]  /*1dc70*/  IMAD.IADD R6, R25, 0x1, R27 ;  /* 0x0000000119067824 */ /* 0x000fca00078e021b */
[----:B------:R-:W-:-:S13]  /*1dc80*/  ISETP.GE.AND P0, PT, R6, R21, PT ;  /* 0x000000150600720c */ /* 0x000fda0003f06270 */
[----:B------:R-:W-:Y:S05]  /*1dc90*/  @P0 BRA `(.L_x_10940) ;  /* 0x0000000000340947 */ /* 0x000fea0003800000 */
[----:B------:R-:W-:Y:S02]  /*1dca0*/  ULDC UR4, c[0x0][0xac8] ;  /* 0x0002b20000047ab9 */ /* 0x000fe40000000800 */
[----:B------:R-:W-:Y:S02]  /*1dcb0*/  ISETP.GE.AND P2, PT, R9, UR4, PT ;  /* 0x0000000409007c0c */ /* 0x000fe4000bf46270 */
[----:B------:R-:W-:Y:S02]  /*1dcc0*/  ISETP.GE.AND P3, PT, R7, UR4, PT ;  /* 0x0000000407007c0c */ /* 0x000fe4000bf66270 */
[----:B------:R-:W-:-:S09]  /*1dcd0*/  ISETP.GE.AND P4, PT, R20, UR4, PT ;  /* 0x0000000414007c0c */ /* 0x000fd2000bf86270 */
[----:B--2---:R-:W-:Y:S02]  /*1dce0*/  @!P2 IMAD.MOV.U32 R15, RZ, RZ, R3 ;  /* 0x000000ffff0fa224 */ /* 0x004fe400078e0003 */
[-C--:B---3--:R-:W-:Y:S02]  /*1dcf0*/  @!P3 LEA R12, P0, R7, R14.reuse, 0x1 ;  /* 0x0000000e070cb211 */ /* 0x088fe400078008ff */
[C---:B------:R-:W-:Y:S01]  /*1dd00*/  @!P4 LEA R26, P1, R20.reuse, R14, 0x1 ;  /* 0x0000000e141ac211 */ /* 0x040fe200078208ff */
[----:B------:R-:W-:Y:S01]  /*1dd10*/  @!P2 IMAD.WIDE R10, R9, 0x2, R14 ;  /* 0x00000002090aa825 */ /* 0x000fe200078e020e */
[-C--:B------:R-:W-:Y:S02]  /*1dd20*/  @!P3 LEA.HI.X R13, R7, R3.reuse, R8, 0x1, P0 ;  /* 0x00000003070db211 */ /* 0x080fe400000f0c08 */
[----:B------:R-:W-:Y:S02]  /*1dd30*/  @!P4 LEA.HI.X R27, R20, R3, R24, 0x1, P1 ;  /* 0x00000003141bc211 */ /* 0x000fe400008f0c18 */
[----:B------:R4:W-:Y:S04]  /*1dd40*/  @!P2 ST.E.128 desc[UR40][R10.64], RZ ;  /* 0x000000ff0a00a985 */ /* 0x0009e8000c101d28 */
[----:B------:R4:W-:Y:S04]  /*1dd50*/  @!P3 ST.E.128 desc[UR40][R12.64], RZ ;  /* 0x000000ff0c00b985 */ /* 0x0009e8000c101d28 */
[----:B------:R4:W-:Y:S02]  /*1dd60*/  @!P4 ST.E.128 desc[UR40][R26.64], RZ ;  /* 0x000000ff1a00c985 */ /* 0x0009e4000c101d28 */
.L_x_10940:
[----:B------:R-:W-:Y:S05]  /*1dd70*/  BSYNC B1 ;  /* 0x0000000000017941 */ /* 0x000fea0003800000 */
.L_x_10939:
[----:B------:R-:W-:-:S03]  /*1dd80*/  UMOV UR4, 0xffffffff ;  /* 0xffffffff00047882 */ /* 0x000fc60000000000 */
[----:B------:R-:W-:Y:S05]  /*1dd90*/  BRA.DIV UR4, `(.L_x_10941) ;  /* 0x0000009e04807947 */ /* 0x000fea000b800000 */
[----:B--2---:R2:W0:Y:S04]  /*1dda0*/  SHFL.IDX PT, R3, R4, 0x1, 0x1c1f ;  /* 0x003c1f0004037f89 */ /* 0x00442800000e0000 */
[----:B---3--:R2:W3:Y:S02]  /*1ddb0*/  SHFL.IDX PT, R14, R0, 0x1, 0x1c1f ;  /* 0x003c1f00000e7f89 */ /* 0x0084e400000e0000 */
.L_x_11172:
        /* <DEDUP_REMOVED lines=8> */
[-C--:B---3--:R-:W-:Y:S02]  /*1de40*/  @!P3 LEA R6, P0, R7, R14.reuse, 0x1 ;  /* 0x0000000e0706b211 */ /* 0x088fe400078008ff */
[C---:B----4-:R-:W-:Y:S01]  /*1de50*/  @!P4 LEA R10, P1, R20.reuse, R14, 0x1 ;  /* 0x0000000e140ac211 */ /* 0x050fe200078208ff */
[----:B------:R-:W-:Y:S01]  /*1de60*/  @!P2 IMAD.WIDE R4, R9, 0x2, R14 ;  /* 0x000000020904a825 */ /* 0x000fe200078e020e */
[-C--:B------:R-:W-:Y:S02]  /*1de70*/  @!P3 LEA.HI.X R7, R7, R3.reuse, R8, 0x1, P0 ;  /* 0x000000030707b211 */ /* 0x080fe400000f0c08 */
[----:B------:R-:W-:Y:S02]  /*1de80*/  @!P4 LEA.HI.X R11, R20, R3, R24, 0x1, P1 ;  /* 0x00000003140bc211 */ /* 0x000fe400008f0c18 */
[----:B------:R0:W-:Y:S04]  /*1de90*/  @!P2 ST.E.128 desc[UR40][R4.64], RZ ;  /* 0x000000ff0400a985 */ /* 0x0001e8000c101d28 */
[----:B------:R0:W-:Y:S04]  /*1dea0*/  @!P3 ST.E.128 desc[UR40][R6.64], RZ ;  /* 0x000000ff0600b985 */ /* 0x0001e8000c101d28 */
[----:B------:R0:W-:Y:S02]  /*1deb0*/  @!P4 ST.E.128 desc[UR40][R10.64], RZ ;  /* 0x000000ff0a00c985 */ /* 0x0001e4000c101d28 */
.L_x_10930:
[----:B------:R-:W-:Y:S05]  /*1dec0*/  BSYNC B0 ;  /* 0x0000000000007941 */ /* 0x000fea0003800000 */
.L_x_10922:
[----:B------:R-:W-:Y:S02]  /*1ded0*/  ULDC UR4, c[0x0][0xc3c] ;  /* 0x00030f0000047ab9 */ /* 0x000fe40000000800 */
[----:B-1----:R-:W-:-:S13]  /*1dee0*/  ISETP.GE.AND P0, PT, R75, UR4, PT ;  /* 0x000000044b007c0c */ /* 0x002fda000bf06270 */
[----:B------:R-:W-:Y:S05]  /*1def0*/  @!P0 BRA `(.L_x_10942) ;  /* 0xfffffe34001c8947 */ /* 0x000fea000383ffff */
[----:B------:R-:W-:Y:S05]  /*1df00*/  BRA `(.L_x_10726) ;  /* 0x0000008c00d07947 */ /* 0x000fea0003800000 */
.L_x_10724:
[----:B------:R-:W-:-:S08]  /*1df10*/  NOP ;  /* 0x0000000000007918 */ /* 0x000fd00000000000 */
[----:B------:R-:W0:-:S00]  /*1df20*/  USETMAXREG.DEALLOC.CTAPOOL 0x20 ;  /* 0x00000020000079c8 */ /* 0x000e0000080e0500 */
        /* <DEDUP_REMOVED lines=11> */
[----:B------:R-:W0:Y:S01]  /*1dfe0*/  LDS.128 R24, [UR4+0x2d8d0] ;  /* 0x02d8d004ff187984 */ /* 0x000e220008000c00 */
[----:B------:R-:W-:Y:S06]  /*1dff0*/  BAR.ARV 0x4, 0x200 ;  /* 0x0108000000007b1d */ /* 0x000fec0000002000 */
[----:B------:R-:W-:Y:S05]  /*1e000*/  BRA `(.L_x_10944) ;  /* 0x0000000c00987947 */ /* 0x000fea0003800000 */
.L_x_10943:
        /* <DEDUP_REMOVED lines=44> */
.L_x_10947:
        /* <DEDUP_REMOVED lines=37> */
.L_x_10945:
        /* <DEDUP_REMOVED lines=13> */
.L_x_10948:
        /* <DEDUP_REMOVED lines=62> */
.L_x_10949:
        /* <DEDUP_REMOVED lines=62> */
.L_x_10950:
[----:B------:R-:W-:-:S05]  /*1edb0*/  LOP3.LUT R2, RZ, R2, RZ, 0x33, !PT ;  /* 0x00000002ff027212 */ /* 0x000fca00078e33ff */
[----:B------:R-:W-:Y:S01]  /*1edc0*/  IMAD.IADD R25, R25, 0x1, R2 ;  /* 0x0000000119197824 */ /* 0x000fe200078e0202 */
[----:B------:R-:W-:Y:S06]  /*1edd0*/  BRA `(.L_x_10951) ;  /* 0x00000000000c7947 */ /* 0x000fec0003800000 */
.L_x_10946:
[----:B------:R-:W-:Y:S02]  /*1ede0*/  IMAD.MOV.U32 R25, RZ, RZ, RZ ;  /* 0x000000ffff197224 */ /* 0x000fe400078e00ff */
[----:B------:R-:W-:Y:S02]  /*1edf0*/  IMAD.U32 R24, RZ, RZ, UR6 ;  /* 0x00000006ff187e24 */ /* 0x000fe4000f8e00ff */
[----:B------:R-:W-:-:S07]  /*1ee00*/  IMAD.MOV.U32 R26, RZ, RZ, RZ ;  /* 0x000000ffff1a7224 */ /* 0x000fce00078e00ff */
.L_x_10951:
[----:B------:R-:W-:-:S13]  /*1ee10*/  ISETP.NE.AND P0, PT, R0, RZ, PT ;  /* 0x000000ff0000720c */ /* 0x000fda0003f05270 */
[----:B------:R-:W0:Y:S01]  /*1ee20*/  @!P0 S2R R3, SR_CgaCtaId ;  /* 0x0000000000038919 */ /* 0x000e220000008800 */
[----:B------:R-:W-:-:S04]  /*1ee30*/  @!P0 MOV R0, 0x400 ;  /* 0x0000040000008802 */ /* 0x000fc80000000f00 */
[----:B0-----:R-:W-:-:S05]  /*1ee40*/  @!P0 LEA R0, R3, R0, 0x18 ;  /* 0x0000000003008211 */ /* 0x001fca00078ec0ff */
[----:B------:R1:W-:Y:S01]  /*1ee50*/  @!P0 STS.128 [R0+0x2d8d0], R24 ;  /* 0x02d8d01800008388 */ /* 0x0003e20000000c00 */
[----:B------:R-:W-:Y:S06]  /*1ee60*/  BAR.ARV 0x5, 0x200 ;  /* 0x0148000000007b1d */ /* 0x000fec0000002000 */
.L_x_10944:
[----:B------:R2:W-:Y:S01]  /*1ee70*/  STL [R1+0x2c], RZ ;  /* 0x00002cff01007387 */ /* 0x0005e20000100800 */
[----:B------:R-:W-:Y:S01]  /*1ee80*/  ULDC UR4, c[0x0][0xc3c] ;  /* 0x00030f0000047ab9 */ /* 0x000fe20000000800 */
[----:B------:R-:W-:Y:S01]  /*1ee90*/  IMAD.MOV.U32 R28, RZ, RZ, 0x1 ;  /* 0x00000001ff1c7424 */ /* 0x000fe200078e00ff */
[----:B0-----:R-:W-:Y:S01]  /*1eea0*/  ISETP.GE.AND P0, PT, R27, UR4, PT ;  /* 0x000000041b007c0c */ /* 0x001fe2000bf06270 */
[----:B------:R-:W-:-:S12]  /*1eeb0*/  IMAD.MOV.U32 R19, RZ, RZ, RZ ;  /* 0x000000ffff137224 */ /* 0x000fd800078e00ff */
[----:B--2---:R-:W-:Y:S05]  /*1eec0*/  @P0 BRA `(.L_x_10952) ;  /* 0x0000007c00040947 */ /* 0x004fea0003800000 */
[----:B------:R-:W0:Y:S01]  /*1eed0*/  S2R R6, SR_TID.X ;  /* 0x0000000000067919 */ /* 0x000e220000002100 */
[----:B------:R-:W2:Y:S01]  /*1eee0*/  S2UR UR5, SR_CgaCtaId ;  /* 0x00000000000579c3 */ /* 0x000ea20000008800 */
[----:B------:R-:W-:Y:S01]  /*1eef0*/  UMOV UR4, 0x400 ;  /* 0x0000040000047882 */ /* 0x000fe20000000000 */
[----:B------:R-:W-:Y:S01]  /*1ef00*/  LOP3.LUT R18, R18, 0xfffffffd, RZ, 0xc0, !PT ;  /* 0xfffffffd12127812 */ /* 0x000fe200078ec0ff */
[----:B------:R-:W-:Y:S01]  /*1ef10*/  BSSY B8, `(.L_x_10952) ;  /* 0x00007bc000087945 */ /* 0x000fe20003800000 */
[----:B------:R-:W-:Y:S01]  /*1ef20*/  IMAD.MOV.U32 R29, RZ, RZ, RZ ;  /* 0x000000ffff1d7224 */ /* 0x000fe200078e00ff */
[----:B------:R-:W-:Y:S01]  /*1ef30*/  ULDC.64 UR42, c[0x0][0x198] ;  /* 0x00006600002a7ab9 */ /* 0x000fe20000000a00 */
[----:B------:R-:W-:Y:S01]  /*1ef40*/  IMAD.MOV.U32 R19, RZ, RZ, RZ ;  /* 0x000000ffff137224 */ /* 0x000fe200078e00ff */
[----:B------:R-:W-:Y:S01]  /*1ef50*/  ULOP3.LUT UR38, UR36, 0x2, URZ, 0xfc, !UPT ;  /* 0x0000000224267892 */ /* 0x000fe2000f8efc3f */
[----:B------:R-:W-:Y:S01]  /*1ef60*/  IMAD.MOV.U32 R28, RZ, RZ, 0x1 ;  /* 0x00000001ff1c7424 */ /* 0x000fe200078e00ff */
[----:B------:R-:W-:Y:S01]  /*1ef70*/  ULDC UR37, c[0x0][0xc] ;  /* 0x0000030000257ab9 */ /* 0x000fe20000000800 */
[----:B--2---:R-:W-:-:S06]  /*1ef80*/  ULEA UR4, UR5, UR4, 0x18 ;  /* 0x0000000405047291 */ /* 0x004fcc000f8ec03f */
[----:B------:R-:W-:Y:S01]  /*1ef90*/  IMAD.U32 R16, RZ, RZ, UR4 ;  /* 0x00000004ff107e24 */ /* 0x000fe2000f8e00ff */
[C---:B0-----:R-:W-:Y:S01]  /*1efa0*/  LOP3.LUT R5, R6.reuse, 0x7f, RZ, 0xc0, !PT ;  /* 0x0000007f06057812 */ /* 0x041fe200078ec0ff */
[----:B-1----:R-:W-:-:S03]  /*1efb0*/  IMAD.SHL.U32 R0, R6, 0x8, RZ ;  /* 0x0000000806007824 */ /* 0x002fc600078e00ff */
[C---:B------:R-:W-:Y:S01]  /*1efc0*/  ISETP.NE.AND P1, PT, R5.reuse, RZ, PT ;  /* 0x000000ff0500720c */ /* 0x040fe20003f25270 */
[----:B------:R-:W-:Y:S01]  /*1efd0*/  IMAD.SHL.U32 R4, R5, 0x8, RZ ;  /* 0x0000000805047824 */ /* 0x000fe200078e00ff */
[C---:B------:R-:W-:Y:S02]  /*1efe0*/  LOP3.LUT R3, R0.reuse, 0x20, RZ, 0xc0, !PT ;  /* 0x0000002000037812 */ /* 0x040fe400078ec0ff */
[----:B------:R-:W-:Y:S02]  /*1eff0*/  LOP3.LUT R2, R0, 0xd8, RZ, 0xc0, !PT ;  /* 0x000000d800027812 */ /* 0x000fe400078ec0ff */
[----:B------:R-:W-:Y:S02]  /*1f000*/  LOP3.LUT R3, R3, 0x300, R4, 0xf8, !PT ;  /* 0x0000030003037812 */ /* 0x000fe400078ef804 */
[----:B------:R-:W-:Y:S02]  /*1f010*/  LOP3.LUT R2, R2, 0x18, R6, 0x78, !PT ;  /* 0x0000001802027812 */ /* 0x000fe400078e7806 */
[----:B------:R-:W-:-:S02]  /*1f020*/  SHF.R.U32.HI R4, RZ, 0x2, R5 ;  /* 0x00000002ff047819 */ /* 0x000fc40000011605 */
[----:B------:R-:W-:Y:S02]  /*1f030*/  LOP3.LUT R3, R3, R2, RZ, 0xfc, !PT ;  /* 0x0000000203037212 */ /* 0x000fe400078efcff */
[----:B------:R-:W-:Y:S02]  /*1f040*/  LOP3.LUT P0, R2, R6, 0x1f, RZ, 0xc0, !PT ;  /* 0x0000001f06027812 */ /* 0x000fe4000780c0ff */
[----:B------:R-:W-:Y:S01]  /*1f050*/  @P1 LOP3.LUT R18, R18, 0x2, RZ, 0xfc, !PT ;  /* 0x0000000212121812 */ /* 0x000fe200078efcff */
[----:B------:R-:W-:Y:S01]  /*1f060*/  IMAD R3, R3, 0x2, R16 ;  /* 0x0000000203037824 */ /* 0x000fe200078e0210 */
[----:B------:R-:W-:Y:S01]  /*1f070*/  LOP3.LUT R0, R0, 0x18, RZ, 0xc0, !PT ;  /* 0x0000001800007812 */ /* 0x000fe200078ec0ff */
[----:B------:R0:W-:Y:S01]  /*1f080*/  STL [R1+0x8], R2 ;  /* 0x0000080201007387 */ /* 0x0001e20000100800 */
[----:B------:R-:W-:-:S03]  /*1f090*/  LOP3.LUT R18, R18, 0xfffffffe, RZ, 0xc0, !PT ;  /* 0xfffffffe12127812 */ /* 0x000fc600078ec0ff */
[----:B------:R1:W-:Y:S04]  /*1f0a0*/  STL [R1+0x2c], RZ ;  /* 0x00002cff01007387 */ /* 0x0003e80000100800 */
[----:B------:R-:W-:Y:S01]  /*1f0b0*/  @P0 LOP3.LUT R18, R18, 0x1, RZ, 0xfc, !PT ;  /* 0x0000000112120812 */ /* 0x000fe200078efcff */
[----:B0-----:R-:W-:Y:S01]  /*1f0c0*/  IMAD.SHL.U32 R2, R6, 0x20, RZ ;  /* 0x0000002006027824 */ /* 0x001fe200078e00ff */
[----:B------:R-:W-:Y:S01]  /*1f0d0*/  ISETP.NE.OR P0, PT, R5, RZ, !P0 ;  /* 0x000000ff0500720c */ /* 0x000fe20004705670 */
[----:B------:R-:W-:Y:S01]  /*1f0e0*/  IMAD.MOV.U32 R6, RZ, RZ, 0x1 ;  /* 0x00000001ff067424 */ /* 0x000fe200078e00ff */
[----:B------:R-:W-:Y:S02]  /*1f0f0*/  LOP3.LUT R18, R18, 0xfffffff7, RZ, 0xc0, !PT ;  /* 0xfffffff712127812 */ /* 0x000fe400078ec0ff */
[----:B------:R-:W-:-:S02]  /*1f100*/  LOP3.LUT R2, R4, 0x60, R2, 0xf8, !PT ;  /* 0x0000006004027812 */ /* 0x000fc400078ef802 */
[----:B------:R1:W-:Y:S01]  /*1f110*/  STL [R1], R6 ;  /* 0x0000000601007387 */ /* 0x0003e20000100800 */
[C---:B------:R-:W-:Y:S02]  /*1f120*/  LOP3.LUT R2, R0.reuse, 0x20, RZ, 0xfc, !PT ;  /* 0x0000002000027812 */ /* 0x040fe400078efcff */
[----:B------:R-:W-:Y:S01]  /*1f130*/  LOP3.LUT R0, R0, 0x40, RZ, 0xfc, !PT ;  /* 0x0000004000007812 */ /* 0x000fe200078efcff */
[----:B------:R1:W-:Y:S03]  /*1f140*/  STL [R1+0x10], R3 ;  /* 0x0000100301007387 */ /* 0x0003e60000100800 */
[----:B------:R-:W-:-:S07]  /*1f150*/  @P0 LOP3.LUT R18, R18, 0x8, RZ, 0xfc, !PT ;  /* 0x0000000812120812 */ /* 0x000fce00078efcff */
.L_x_11120:
[----:B0-----:R-:W0:Y:S01]  /*1f160*/  LDC.64 R10, c[0x0][0xa00] ;  /* 0x00028000ff0a7b82 */ /* 0x001e220000000a00 */
[----:B------:R-:W-:Y:S05]  /*1f170*/  YIELD ;  /* 0x0000000000007946 */ /* 0x000fea0003800000 */
[----:B------:R-:W-:Y:S01]  /*1f180*/  ULDC.64 UR4, c[0x0][0xa28] ;  /* 0x00028a0000047ab9 */ /* 0x000fe20000000a00 */
[----:B------:R-:W-:Y:S01]  /*1f190*/  IMAD.MOV.U32 R0, RZ, RZ, RZ ;  /* 0x000000ffff007224 */ /* 0x000fe200078e00ff */
[----:B------:R-:W-:Y:S01]  /*1f1a0*/  ISETP.NE.U32.AND P0, PT, RZ, UR4, PT ;  /* 0x00000004ff007c0c */ /* 0x000fe2000bf05070 */
[----:B------:R-:W-:Y:S01]  /*1f1b0*/  ULDC.64 UR8, c[0x0][0xa18] ;  /* 0x0002860000087ab9 */ /* 0x000fe20000000a00 */
[----:B-1----:R-:W-:Y:S01]  /*1f1c0*/  CS2R R6, SRZ ;  /* 0x0000000000067805 */ /* 0x002fe2000001ff00 */
[----:B--2---:R-:W1:Y:S01]  /*1f1d0*/  LDC.64 R4, c[0x0][0xa08] ;  /* 0x00028200ff047b82 */ /* 0x004e620000000a00 */
[----:B------:R-:W-:Y:S01]  /*1f1e0*/  ISETP.NE.AND.EX P0, PT, RZ, UR5, PT, P0 ;  /* 0x00000005ff007c0c */ /* 0x000fe2000bf05300 */
[----:B------:R-:W-:Y:S01]  /*1f1f0*/  ULDC.64 UR4, c[0x0][0xa00] ;  /* 0x0002800000047ab9 */ /* 0x000fe20000000a00 */
[----:B------:R-:W-:Y:S01]  /*1f200*/  ULDC.64 UR6, c[0x0][0xa08] ;  /* 0x0002820000067ab9 */ /* 0x000fe20000000a00 */
[----:B------:R-:W-:-:S04]  /*1f210*/  ISETP.NE.U32.AND P1, PT, RZ, UR4, PT ;  /* 0x00000004ff007c0c */ /* 0x000fc8000bf25070 */
[----:B------:R-:W-:Y:S01]  /*1f220*/  ISETP.NE.AND.EX P1, PT, RZ, UR5, PT, P1 ;  /* 0x00000005ff007c0c */ /* 0x000fe2000bf25310 */
[----:B------:R-:W-:Y:S01]  /*1f230*/  ULDC.64 UR4, c[0x0][0xa10] ;  /* 0x0002840000047ab9 */ /* 0x000fe20000000a00 */
[----:B0-----:R-:W-:Y:S01]  /*1f240*/  IMAD.WIDE R10, R27, 0x4, R10 ;  /* 0x000000041b0a7825 */ /* 0x001fe200078e020a */
[----:B------:R-:W-:-:S03]  /*1f250*/  ISETP.NE.U32.AND P3, PT, RZ, UR8, PT ;  /* 0x00000008ff007c0c */ /* 0x000fc6000bf65070 */
[----:B------:R-:W0:Y:S07]  /*1f260*/  @P0 LDC.64 R2, c[0x0][0xa28] ;  /* 0x00028a00ff020b82 */ /* 0x000e2e0000000a00 */
[----:B------:R-:W2:Y:S01]  /*1f270*/  @P1 LDG.E R0, desc[UR40][R10.64] ;  /* 0x000000280a001981 */ /* 0x000ea2000c1e1900 */
[----:B------:R-:W-:-:S13]  /*1f280*/  ISETP.NE.AND.EX P3, PT, RZ, UR9, PT, P3 ;  /* 0x00000009ff007c0c */ /* 0x000fda000bf65330 */
[----:B------:R-:W3:Y:S01]  /*1f290*/  @P3 LDC.64 R8, c[0x0][0xa18] ;  /* 0x00028600ff083b82 */ /* 0x000ee20000000a00 */
[----:B0-----:R-:W-:-:S05]  /*1f2a0*/  @P0 IMAD.WIDE R2, R27, 0x4, R2 ;  /* 0x000000041b020825 */ /* 0x001fca00078e0202 */
[----:B------:R0:W5:Y:S01]  /*1f2b0*/  @P0 LDG.E R7, desc[UR40][R2.64] ;  /* 0x0000002802070981 */ /* 0x000162000c1e1900 */
[----:B------:R-:W-:Y:S01]  /*1f2c0*/  ISETP.NE.U32.AND P0, PT, RZ, UR4, PT ;  /* 0x00000004ff007c0c */ /* 0x000fe2000bf05070 */
[----:B------:R-:W-:Y:S01]  /*1f2d0*/  ULDC UR4, c[0x0][0x288] ;  /* 0x0000a20000047ab9 */ /* 0x000fe20000000800 */
[----:B------:R-:W-:Y:S01]  /*1f2e0*/  ISETP.NE.U32.AND P2, PT, RZ, UR6, PT ;  /* 0x00000006ff007c0c */ /* 0x000fe2000bf45070 */
[----:B------:R-:W-:Y:S01]  /*1f2f0*/  IMAD.MOV.U32 R12, RZ, RZ, RZ ;  /* 0x000000ffff0c7224 */ /* 0x000fe200078e00ff */
[----:B------:R-:W-:Y:S01]  /*1f300*/  ISETP.NE.AND.EX P0, PT, RZ, UR5, PT, P0 ;  /* 0x00000005ff007c0c */ /* 0x000fe2000bf05300 */
[C---:B-1----:R-:W-:Y:S01]  /*1f310*/  IMAD.WIDE R4, R27.reuse, 0x4, R4 ;  /* 0x000000041b047825 */ /* 0x042fe200078e0204 */
[----:B------:R-:W-:Y:S01]  /*1f320*/  ISETP.NE.AND.EX P2, PT, RZ, UR7, PT, P2 ;  /* 0x00000007ff007c0c */ /* 0x000fe2000bf45320 */
[----:B0-----:R-:W0:Y:S02]  /*1f330*/  LDC.64 R2, c[0x0][0xa10] ;  /* 0x00028400ff027b82 */ /* 0x001e240000000a00 */
[----:B---3--:R-:W-:-:S10]  /*1f340*/  @P3 IMAD.WIDE R8, R27, 0x4, R8 ;  /* 0x000000041b083825 */ /* 0x008fd400078e0208 */
[----:B------:R-:W5:Y:S01]  /*1f350*/  @P2 LDG.E R12, desc[UR40][R4.64] ;  /* 0x00000028040c2981 */ /* 0x000f62000c1e1900 */
[----:B0-----:R-:W-:-:S05]  /*1f360*/  IMAD.WIDE R2, R27, 0x4, R2 ;  /* 0x000000041b027825 */ /* 0x001fca00078e0202 */
        /* <DEDUP_REMOVED lines=15> */
[----:B------:R-:W-:Y:S01]  /*1f460*/  IMAD.MOV.U32 R13, RZ, RZ, R0 ;  /* 0x000000ffff0d7224 */ /* 0x000fe200078e0000 */
[----:B------:R-:W-:Y:S06]  /*1f470*/  @P3 BRA `(.L_x_10953) ;  /* 0x0000000000143947 */ /* 0x000fec0003800000 */
[----:B------:R-:W-:Y:S05]  /*1f480*/  @!P1 BRA `(.L_x_10953) ;  /* 0x0000000000109947 */ /* 0x000fea0003800000 */
[----:B0-----:R-:W2:Y:S04]  /*1f490*/  LDG.E R0, desc[UR40][R10.64] ;  /* 0x000000280a007981 */ /* 0x001ea8000c1e1900 */
[----:B------:R-:W2:Y:S02]  /*1f4a0*/  LDG.E R10, desc[UR40][R10.64+0x4] ;  /* 0x000004280a0a7981 */ /* 0x000ea4000c1e1900 */
[----:B--2---:R-:W-:-:S05]  /*1f4b0*/  IMAD.IADD R13, R10, 0x1, -R0 ;  /* 0x000000010a0d7824 */ /* 0x004fca00078e0a00 */
[----:B------:R1:W-:Y:S02]  /*1f4c0*/  STL [R1+0x18], R13 ;  /* 0x0000180d01007387 */ /* 0x0003e40000100800 */
.L_x_10953:
        /* <DEDUP_REMOVED lines=14> */
.L_x_10954:
[----:B------:R-:W-:Y:S05]  /*1f5b0*/  @!P2 BRA `(.L_x_10955) ;  /* 0x00000000000ca947 */ /* 0x000fea0003800000 */
[----:B------:R-:W2:Y:S04]  /*1f5c0*/  LDG.E R9, desc[UR40][R4.64] ;  /* 0x0000002804097981 */ /* 0x000ea8000c1e1900 */
[----:B------:R-:W2:Y:S02]  /*1f5d0*/  LDG.E R4, desc[UR40][R4.64+0x4] ;  /* 0x0000042804047981 */ /* 0x000ea4000c1e1900 */
[----:B--2---:R-:W-:-:S07]  /*1f5e0*/  IMAD.IADD R9, R4, 0x1, -R9 ;  /* 0x0000000104097824 */ /* 0x004fce00078e0a09 */
.L_x_10955:
[----:B0-----:R-:W2:Y:S04]  /*1f5f0*/  @P0 LDG.E R4, desc[UR40][R2.64] ;  /* 0x0000002802040981 */ /* 0x001ea8000c1e1900 */
[----:B------:R0:W2:Y:S01]  /*1f600*/  @P0 LDG.E R5, desc[UR40][R2.64+0x4] ;  /* 0x0000042802050981 */ /* 0x0000a2000c1e1900 */
[----:B------:R-:W-:Y:S02]  /*1f610*/  IMAD R14, R25, 0xc0, RZ ;  /* 0x000000c0190e7824 */ /* 0x000fe400078e02ff */
[----:B-----5:R-:W-:Y:S02]  /*1f620*/  IMAD.IADD R7, R9, 0x1, -R7 ;  /* 0x0000000109077824 */ /* 0x020fe400078e0a07 */
[----:B------:R-:W-:Y:S01]  /*1f630*/  VIADD R10, R14, 0xbf ;  /* 0x000000bf0e0a7836 */ /* 0x000fe20000000000 */
[----:B------:R3:W-:Y:S01]  /*1f640*/  STL [R1+0x14], R14 ;  /* 0x0000140e01007387 */ /* 0x0007e20000100800 */
[----:B0-----:R-:W0:Y:S02]  /*1f650*/  LDC R2, c[0x0][0x448] ;  /* 0x00011200ff027b82 */ /* 0x001e240000000800 */
[----:B0-----:R-:W-:-:S13]  /*1f660*/  ISETP.NE.AND P1, PT, R2, 0x1, PT ;  /* 0x000000010200780c */ /* 0x001fda0003f25270 */
[----:B------:R-:W0:Y:S08]  /*1f670*/  @P1 LDC R3, c[0x0][0x44c] ;  /* 0x00011300ff031b82 */ /* 0x000e300000000800 */
[----:B------:R-:W4:Y:S01]  /*1f680*/  @P1 LDC R2, c[0x0][0x450] ;  /* 0x00011400ff021b82 */ /* 0x000f220000000800 */
[----:B0-----:R-:W-:-:S05]  /*1f690*/  @P1 IMAD.HI.U32 R3, R10, R3, RZ ;  /* 0x000000030a031227 */ /* 0x001fca00078e00ff */
[----:B----4-:R-:W-:Y:S01]  /*1f6a0*/  @P1 SHF.R.U32.HI R10, RZ, R2, R3 ;  /* 0x00000002ff0a1219 */ /* 0x010fe20000011603 */
[----:B--2---:R-:W-:-:S04]  /*1f6b0*/  @P0 IMAD.IADD R8, R5, 0x1, -R4 ;  /* 0x0000000105080824 */ /* 0x004fc800078e0a04 */
[----:B------:R-:W-:-:S04]  /*1f6c0*/  IMAD.IADD R20, R7, 0x1, R8 ;  /* 0x0000000107147824 */ /* 0x000fc800078e0208 */
[C---:B------:R-:W-:Y:S01]  /*1f6d0*/  VIADD R4, R20.reuse, 0x7f ;  /* 0x0000007f14047836 */ /* 0x040fe20000000000 */
[----:B------:R-:W-:-:S04]  /*1f6e0*/  IADD3 R9, R20, 0x1, -R13 ;  /* 0x0000000114097810 */ /* 0x000fc80007ffe80d */
[----:B------:R-:W-:Y:S01]  /*1f6f0*/  SHF.R.S32.HI R2, RZ, 0x1f, R4 ;  /* 0x0000001fff027819 */ /* 0x000fe20000011404 */
[----:B------:R-:W-:-:S03]  /*1f700*/  IMAD.IADD R10, R9, 0x1, R10 ;  /* 0x00000001090a7824 */ /* 0x000fc600078e020a */
[----:B------:R-:W-:Y:S02]  /*1f710*/  LEA.HI R4, R2, R4, RZ, 0x7 ;  /* 0x0000000402047211 */ /* 0x000fe400078f38ff */
[----:B------:R-:W0:Y:S02]  /*1f720*/  LDC.64 R2, c[0x0][0x9e0] ;  /* 0x00027800ff027b82 */ /* 0x000e240000000a00 */
[----:B------:R-:W-:-:S05]  /*1f730*/  SHF.R.S32.HI R12, RZ, 0x7, R4 ;  /* 0x00000007ff0c7819 */ /* 0x000fca0000011404 */
[----:B------:R3:W-:Y:S01]  /*1f740*/  STL [R1+0x40], R12 ;  /* 0x0000400c01007387 */ /* 0x0007e20000100800 */
[----:B0-----:R-:W-:Y:S01]  /*1f750*/  ISETP.GE.AND P2, PT, R3, 0x1, PT ;  /* 0x000000010300780c */ /* 0x001fe20003f46270 */
[----:B------:R-:W-:-:S12]  /*1f760*/  IMAD.IADD R2, R10, 0x1, R2 ;  /* 0x000000010a027824 */ /* 0x000fd800078e0202 */
[----:B---3--:R-:W-:Y:S05]  /*1f770*/  @!P2 BRA `(.L_x_10956) ;  /* 0x000000000048a947 */ /* 0x008fea0003800000 */
        /* <DEDUP_REMOVED lines=11> */
.L_x_10958:
[----:B------:R-:W-:-:S13]  /*1f830*/  ISETP.NE.AND P3, PT, R3, 0x1, PT ;  /* 0x000000010300780c */ /* 0x000fda0003f65270 */
[----:B------:R-:W0:Y:S02]  /*1f840*/  @P3 LDC.64 R4, c[0x0][0x9e8] ;  /* 0x00027a00ff043b82 */ /* 0x000e240000000a00 */
[----:B0-----:R-:W-:-:S05]  /*1f850*/  @P3 IMAD.HI.U32 R4, R11, R4, RZ ;  /* 0x000000040b043227 */ /* 0x001fca00078e00ff */
[----:B------:R-:W-:-:S07]  /*1f860*/  @P3 SHF.R.U32.HI R11, RZ, R5, R4 ;  /* 0x00000005ff0b3219 */ /* 0x000fce0000011604 */
.L_x_10959:
[----:B------:R-:W-:Y:S05]  /*1f870*/  BSYNC B0 ;  /* 0x0000000000007941 */ /* 0x000fea0003800000 */
.L_x_10957:
[----:B------:R-:W-:-:S05]  /*1f880*/  IMAD R11, R11, R3, R3 ;  /* 0x000000030b0b7224 */ /* 0x000fca00078e0203 */
[----:B------:R-:W-:-:S07]  /*1f890*/  VIMNMX R2, R2, R11, PT ;  /* 0x0000000b02027248 */ /* 0x000fce0003fe0100 */
.L_x_10956:
[----:B------:R-:W0:Y:S01]  /*1f8a0*/  @P1 LDC R10, c[0x0][0x44c] ;  /* 0x00011300ff0a1b82 */ /* 0x000e220000000800 */
[----:B------:R-:W-:Y:S01]  /*1f8b0*/  VIADD R2, R2, 0x7f ;  /* 0x0000007f02027836 */ /* 0x000fe20000000000 */
[----:B------:R-:W-:Y:S01]  /*1f8c0*/  ULDC UR4, c[0x0][0x9dc] ;  /* 0x0002770000047ab9 */ /* 0x000fe20000000800 */
[----:B------:R-:W-:Y:S02]  /*1f8d0*/  IMAD.MOV.U32 R4, RZ, RZ, R14 ;  /* 0x000000ffff047224 */ /* 0x000fe400078e000e */
[----:B------:R-:W-:-:S03]  /*1f8e0*/  IMAD.IADD R20, R20, 0x1, -R13 ;  /* 0x0000000114147824 */ /* 0x000fc600078e0a0d */
[----:B------:R-:W2:Y:S01]  /*1f8f0*/  @P1 LDC R5, c[0x0][0x450] ;  /* 0x00011400ff051b82 */ /* 0x000ea20000000800 */
[----:B0-----:R-:W-:-:S05]  /*1f900*/  @P1 IMAD.HI.U32 R10, R14, R10, RZ ;  /* 0x0000000a0e0a1227 */ /* 0x001fca00078e00ff */
[----:B--2---:R-:W-:Y:S02]  /*1f910*/  @P1 SHF.R.U32.HI R4, RZ, R5, R10 ;  /* 0x00000005ff041219 */ /* 0x004fe4000001160a */
[----:B------:R-:W-:-:S03]  /*1f920*/  SHF.R.S32.HI R5, RZ, 0x1f, R2 ;  /* 0x0000001fff057819 */ /* 0x000fc60000011402 */
[----:B------:R-:W-:Y:S01]  /*1f930*/  IMAD.IADD R11, R20, 0x1, R4 ;  /* 0x00000001140b7824 */ /* 0x000fe200078e0204 */
[----:B------:R-:W-:-:S03]  /*1f940*/  LEA.HI R5, R5, R2, RZ, 0x7 ;  /* 0x0000000205057211 */ /* 0x000fc600078f38ff */
[----:B------:R-:W-:Y:S01]  /*1f950*/  VIADD R2, R11, -UR4 ;  /* 0x800000040b027c36 */ /* 0x000fe20008000000 */
[----:B------:R-:W-:-:S04]  /*1f960*/  SHF.R.S32.HI R5, RZ, 0x7, R5 ;  /* 0x00000007ff057819 */ /* 0x000fc80000011405 */
[----:B------:R-:W-:Y:S01]  /*1f970*/  VIMNMX R10, R12, R5, PT ;  /* 0x000000050c0a7248 */ /* 0x000fe20003fe0100 */
        /* <DEDUP_REMOVED lines=11> */
.L_x_10962:
[----:B------:R-:W-:-:S13]  /*1fa30*/  ISETP.NE.AND P1, PT, R3, 0x1, PT ;  /* 0x000000010300780c */ /* 0x000fda0003f25270 */
[----:B------:R-:W0:Y:S02]  /*1fa40*/  @P1 LDC.64 R4, c[0x0][0x9e8] ;  /* 0x00027a00ff041b82 */ /* 0x000e240000000a00 */
[----:B0-----:R-:W-:-:S05]  /*1fa50*/  @P1 IMAD.HI.U32 R4, R11, R4, RZ ;  /* 0x000000040b041227 */ /* 0x001fca00078e00ff */
[----:B------:R-:W-:-:S07]  /*1fa60*/  @P1 SHF.R.U32.HI R11, RZ, R5, R4 ;  /* 0x00000005ff0b1219 */ /* 0x000fce0000011604 */
.L_x_10963:
[----:B------:R-:W-:Y:S05]  /*1fa70*/  BSYNC B0 ;  /* 0x0000000000007941 */ /* 0x000fea0003800000 */
.L_x_10961:
[----:B------:R-:W-:-:S05]  /*1fa80*/  IMAD R3, R11, R3, RZ ;  /* 0x000000030b037224 */ /* 0x000fca00078e02ff */
[----:B------:R-:W-:-:S07]  /*1fa90*/  VIMNMX R2, R2, R3, !PT ;  /* 0x0000000302027248 */ /* 0x000fce0007fe0100 */
.L_x_10960:
[----:B------:R-:W-:Y:S01]  /*1faa0*/  SHF.R.S32.HI R3, RZ, 0x1f, R2 ;  /* 0x0000001fff037819 */ /* 0x000fe20000011402 */
[----:B------:R-:W-:Y:S01]  /*1fab0*/  BSSY B0, `(.L_x_10964) ;  /* 0x0000027000007945 */ /* 0x000fe20003800000 */
[----:B------:R-:W-:Y:S01]  /*1fac0*/  LOP3.LUT R14, R0, 0xff, RZ, 0xc0, !PT ;  /* 0x000000ff000e7812 */ /* 0x000fe200078ec0ff */
[----:B-1----:R-:W-:Y:S01]  /*1fad0*/  IMAD.MOV.U32 R13, RZ, RZ, RZ ;  /* 0x000000ffff0d7224 */ /* 0x002fe200078e00ff */
[----:B------:R-:W-:Y:S02]  /*1fae0*/  LEA.HI R3, R3, R2, RZ, 0x7 ;  /* 0x0000000203037211 */ /* 0x000fe400078f38ff */
[----:B------:R-:W-:Y:S01]  /*1faf0*/  SHF.R.U32.HI R0, RZ, 0x10, R0 ;  /* 0x00000010ff007819 */ /* 0x000fe20000011600 */
[----:B------:R0:W-:Y:S01]  /*1fb00*/  STL [R1+0x38], R14 ;  /* 0x0000380e01007387 */ /* 0x0001e20000100800 */
[----:B------:R-:W-:-:S04]  /*1fb10*/  SHF.R.S32.HI R3, RZ, 0x7, R3 ;  /* 0x00000007ff037819 */ /* 0x000fc80000011403 */
[----:B------:R-:W-:-:S04]  /*1fb20*/  VIMNMX R4, RZ, R3, !PT ;  /* 0x00000003ff047248 */ /* 0x000fc80007fe0100 */
[----:B------:R-:W-:-:S13]  /*1fb30*/  ISETP.GT.AND P1, PT, R10, R4, PT ;  /* 0x000000040a00720c */ /* 0x000fda0003f24270 */
[----:B0-----:R-:W-:Y:S05]  /*1fb40*/  @!P1 BRA `(.L_x_10965) ;  /* 0x0000000000749947 */ /* 0x001fea0003800000 */
[----:B------:R-:W-:Y:S01]  /*1fb50*/  ISETP.NE.AND P1, PT, R0, RZ, PT ;  /* 0x000000ff0000720c */ /* 0x000fe20003f25270 */
[----:B------:R-:W-:-:S03]  /*1fb60*/  ULDC UR4, c[0x0][0x9f0] ;  /* 0x00027c0000047ab9 */ /* 0x000fc60000000800 */
[----:B------:R-:W-:-:S04]  /*1fb70*/  SEL R5, R0, UR4, P1 ;  /* 0x0000000400057c07 */ /* 0x000fc80008800000 */
[----:B------:R-:W-:Y:S02]  /*1fb80*/  IABS R12, R5 ;  /* 0x00000005000c7213 */ /* 0x000fe40000000000 */
[----:B------:R-:W-:Y:S02]  /*1fb90*/  IADD3 R11, R5, -0x1, R10 ;  /* 0xffffffff050b7810 */ /* 0x000fe40007ffe00a */
[----:B------:R-:W0:Y:S03]  /*1fba0*/  I2F.RP R2, R12 ;  /* 0x0000000c00027306 */ /* 0x000e260000209400 */
[----:B------:R-:W-:-:S05]  /*1fbb0*/  IMAD.IADD R11, R11, 0x1, -R4 ;  /* 0x000000010b0b7824 */ /* 0x000fca00078e0a04 */
        /* <DEDUP_REMOVED lines=22> */
.L_x_10965:
[----:B------:R-:W-:Y:S05]  /*1fd20*/  BSYNC B0 ;  /* 0x0000000000007941 */ /* 0x000fea0003800000 */
.L_x_10964:
[----:B------:R-:W-:Y:S01]  /*1fd30*/  IMAD R4, R14, R13, R4 ;  /* 0x0000000d0e047224 */ /* 0x000fe200078e0204 */
[----:B------:R-:W-:Y:S01]  /*1fd40*/  BSSY B0, `(.L_x_10966) ;  /* 0x000014e000007945 */ /* 0x000fe20003800000 */
[----:B------:R-:W-:-:S03]  /*1fd50*/  PLOP3.LUT P5, PT, PT, PT, PT, 0x80, 0x0 ;  /* 0x000000000000781c */ /* 0x000fc60003faf070 */
[C---:B------:R-:W-:Y:S01]  /*1fd60*/  VIADDMNMX R10, R4.reuse, R13, R10, PT ;  /* 0x0000000d040a7246 */ /* 0x040fe2000380010a */
[----:B------:R-:W-:-:S04]  /*1fd70*/  IMAD R4, R4, 0x80, -R7 ;  /* 0x0000008004047824 */ /* 0x000fc800078e0a07 */
[----:B------:R-:W-:Y:S01]  /*1fd80*/  IMAD R10, R10, 0x80, -R7 ;  /* 0x000000800a0a7824 */ /* 0x000fe200078e0a07 */
[----:B------:R-:W-:-:S04]  /*1fd90*/  VIMNMX R4, RZ, R4, !PT ;  /* 0x00000004ff047248 */ /* 0x000fc80007fe0100 */
[----:B------:R-:W-:-:S04]  /*1fda0*/  VIMNMX R10, R10, R8, PT ;  /* 0x000000080a0a7248 */ /* 0x000fc80003fe0100 */
[----:B------:R-:W-:Y:S02]  /*1fdb0*/  ISETP.GT.AND P1, PT, R10, R4, PT ;  /* 0x000000040a00720c */ /* 0x000fe40003f24270 */
[----:B------:R-:W-:-:S11]  /*1fdc0*/  SHF.R.U32.HI R4, RZ, 0x7, R4 ;  /* 0x00000007ff047819 */ /* 0x000fd60000011604 */
[----:B------:R-:W-:-:S05]  /*1fdd0*/  @P1 VIADD R2, R10, 0x7f ;  /* 0x0000007f0a021836 */ /* 0x000fca0000000000 */
[----:B------:R-:W-:-:S04]  /*1fde0*/  @P1 SHF.R.S32.HI R3, RZ, 0x1f, R2 ;  /* 0x0000001fff031819 */ /* 0x000fc80000011402 */
[----:B------:R-:W-:Y:S01]  /*1fdf0*/  @P1 LEA.HI R2, R3, R2, RZ, 0x7 ;  /* 0x0000000203021211 */ /* 0x000fe200078f38ff */
[----:B------:R-:W-:-:S03]  /*1fe00*/  IMAD.MOV.U32 R3, RZ, RZ, R4 ;  /* 0x000000ffff037224 */ /* 0x000fc600078e0004 */
        /* <DEDUP_REMOVED lines=10> */
.L_x_11175:
[----:B-1----:R-:W-:Y:S02]  /*1feb0*/  ISETP.NE.AND P0, PT, R14, RZ, PT ;  /* 0x000000ff0e00720c */ /* 0x002fe40003f05270 */
[----:B------:R-:W-:-:S11]  /*1fec0*/  PLOP3.LUT P2, PT, PT, PT, PT, 0x8, 0x0 ;  /* 0x000000000000781c */ /* 0x000fd60003f4e170 */
[----:B------:R-:W-:Y:S05]  /*1fed0*/  @P0 BRA `(.L_x_10969) ;  /* 0x00000000000c0947 */ /* 0x000fea0003800000 */
[----:B------:R-:W-:-:S03]  /*1fee0*/  UMOV UR4, 0xffffffff ;  /* 0xffffffff00047882 */ /* 0x000fc60000000000 */
[----:B------:R-:W-:Y:S05]  /*1fef0*/  BRA.DIV UR4, `(.L_x_10970) ;  /* 0x0000007e04a47947 */ /* 0x000fea000b800000 */
[----:B------:R-:W-:-:S13]  /*1ff00*/  ELECT P2, URZ, PT ;  /* 0x00000000003f782f */ /* 0x000fda0003840000 */
.L_x_10969:
        /* <DEDUP_REMOVED lines=9> */
.L_x_11178:
[----:B------:R-:W-:Y:S05]  /*1ffa0*/  BSYNC B1 ;  /* 0x0000000000017941 */ /* 0x000fea0003800000 */
.L_x_10971:
[----:B------:R-:W-:Y:S04]  /*1ffb0*/  BSSY B1, `(.L_x_10973) ;  /* 0x0000088000017945 */ /* 0x000fe80003800000 */
[----:B------:R-:W-:Y:S05]  /*1ffc0*/  @!P2 BRA `(.L_x_10974) ;  /* 0x000000080018a947 */ /* 0x000fea0003800000 */
[----:B------:R-:W2:Y:S01]  /*1ffd0*/  LDL R8, [R1] ;  /* 0x0000000001087983 */ /* 0x000ea20000100800 */
[----:B------:R-:W-:Y:S01]  /*1ffe0*/  IMAD R11, R29, 0x8, R16 ;  /* 0x000000081d0b7824 */ /* 0x000fe200078e0210 */
[----:B------:R-:W1:Y:S01]  /*1fff0*/  S2R R7, SR_TID.X ;  /* 0x0000000000077919 */ /* 0x000e620000002100 */
[----:B------:R-:W-:Y:S01]  /*20000*/  BSSY B2, `(.L_x_10975) ;  /* 0x0000006000027945 */ /* 0x000fe20003800000 */
[----:B-1----:R-:W-:-:S04]  /*20010*/  LOP3.LUT R7, R7, 0x7f, RZ, 0xc0, !PT ;  /* 0x0000007f07077812 */ /* 0x002fc800078ec0ff */
[----:B------:R-:W-:Y:S02]  /*20020*/  ISETP.NE.AND P4, PT, R7, RZ, PT ;  /* 0x000000ff0700720c */ /* 0x000fe40003f85270 */
[----:B--2---:R-:W-:-:S04]  /*20030*/  SHF.L.U32 R10, R8, 0x1f, RZ ;  /* 0x0000001f080a7819 */ /* 0x004fc800000006ff */
[----:B------:R-:W1:Y:S02]  /*20040*/  SYNCS.PHASECHK.TRANS64.TRYWAIT P0, [R11+URZ+0x2d8a0], R10 ;  /* 0x02d8a00a0b0075a7 */ /* 0x000e64000800017f */
[----:B-1----:R-:W-:Y:S05]  /*20050*/  @!P0 BRA `(.L_x_10976) ;  /* 0x0000007c00848947 */ /* 0x002fea0003800000 */
.L_x_11179:
[----:B------:R-:W-:Y:S05]  /*20060*/  BSYNC B2 ;  /* 0x0000000000027941 */ /* 0x000fea0003800000 */
.L_x_10975:
[----:B------:R-:W-:Y:S04]  /*20070*/  BSSY B2, `(.L_x_10977) ;  /* 0x0000007000027945 */ /* 0x000fe80003800000 */
[----:B------:R-:W-:Y:S05]  /*20080*/  @P4 BRA `(.L_x_10978) ;  /* 0x0000000000144947 */ /* 0x000fea0003800000 */
[----:B------:R-:W-:Y:S01]  /*20090*/  LOP3.LUT P0, RZ, R18, 0x1, RZ, 0xc0, !PT ;  /* 0x0000000112ff7812 */ /* 0x000fe2000780c0ff */
[----:B0-----:R-:W-:-:S04]  /*200a0*/  IMAD.MOV.U32 R5, RZ, RZ, 0x6000 ;  /* 0x00006000ff057424 */ /* 0x001fc800078e00ff */
[----:B------:R2:W-:Y:S08]  /*200b0*/  SYNCS.ARRIVE.TRANS64 RZ, [R11+URZ+0x2d890], R5 ;  /* 0x02d890050bff79a7 */ /* 0x0005f0000800003f */
[----:B------:R-:W-:Y:S05]  /*200c0*/  @!P0 BRA `(.L_x_10978) ;  /* 0x0000000000048947 */ /* 0x000fea0003800000 */
[----:B------:R-:W-:Y:S01]  /*200d0*/  BPT.TRAP 0x1 ;  /* 0x000000040000795c */ /* 0x000fe20000300000 */
.L_x_10978:
[----:B------:R-:W-:Y:S05]  /*200e0*/  BSYNC B2 ;  /* 0x0000000000027941 */ /* 0x000fea0003800000 */
.L_x_10977:
[----:B------:R-:W-:Y:S01]  /*200f0*/  IMAD.MOV.U32 R21, RZ, RZ, RZ ;  /* 0x000000ffff157224 */ /* 0x000fe200078e00ff */
[----:B------:R-:W-:Y:S01]  /*20100*/  UIADD3 UR4, UP0, UR42, 0x570, URZ ;  /* 0x000005702a047890 */ /* 0x000fe2000ff1e03f */
[----:B------:R-:W-:Y:S01]  /*20110*/  IMAD R7, R3, 0x80, R6 ;  /* 0x0000008003077824 */ /* 0x000fe200078e0206 */
[----:B------:R-:W-:Y:S01]  /*20120*/  PLOP3.LUT P0, PT, PT, PT, PT, 0x80, 0x0 ;  /* 0x000000000000781c */ /* 0x000fe20003f0f070 */
[----:B------:R-:W-:Y:S01]  /*20130*/  IMAD R8, R29, 0x6000, R16 ;  /* 0x000060001d087824 */ /* 0x000fe200078e0210 */
[----:B------:R-:W-:Y:S01]  /*20140*/  R2UR UR10, R21 ;  /* 0x00000000150a72ca */ /* 0x000fe200000e0000 */
[----:B------:R-:W-:Y:S01]  /*20150*/  VIADD R7, R7, 0xffffff80 ;  /* 0xffffff8007077836 */ /* 0x000fe20000000000 */
[----:B------:R-:W-:Y:S01]  /*20160*/  UIADD3.X UR5, URZ, UR43, URZ, UP0, !UPT ;  /* 0x0000002b3f057290 */ /* 0x000fe200087fe43f */
[----:B0-2---:R-:W-:Y:S01]  /*20170*/  VIADD R5, R11, 0x2d890 ;  /* 0x0002d8900b057836 */ /* 0x005fe20000000000 */
[----:B------:R-:W-:Y:S01]  /*20180*/  UMOV UR6, 0x0 ;  /* 0x0000000000067882 */ /* 0x000fe20000000000 */
[----:B------:R-:W-:Y:S01]  /*20190*/  VIADD R12, R8, 0x15400 ;  /* 0x00015400080c7836 */ /* 0x000fe20000000000 */
[----:B------:R-:W-:-:S09]  /*201a0*/  UMOV UR7, 0x12f00000 ;  /* 0x12f0000000077882 */ /* 0x000fd20000000000 */
.L_x_10979:
        /* <DEDUP_REMOVED lines=16> */
.L_x_10980:
        /* <DEDUP_REMOVED lines=16> */
.L_x_10981:
        /* <DEDUP_REMOVED lines=13> */
.L_x_11180:
[----:B------:R-:W-:Y:S05]  /*20480*/  BSYNC B2 ;  /* 0x0000000000027941 */ /* 0x000fea0003800000 */
.L_x_10982:
        /* <DEDUP_REMOVED lines=9> */
.L_x_10985:
[----:B------:R-:W-:Y:S05]  /*20520*/  BSYNC B2 ;  /* 0x0000000000027941 */ /* 0x000fea0003800000 */
.L_x_10984:
        /* <DEDUP_REMOVED lines=8> */
.L_x_10986:
        /* <DEDUP_REMOVED lines=15> */
.L_x_10987:
        /* <DEDUP_REMOVED lines=15> */
.L_x_10988:
        /* <DEDUP_REMOVED lines=10> */
.L_x_10974:
[----:B------:R-:W-:Y:S05]  /*20830*/  BSYNC B1 ;  /* 0x0000000000017941 */ /* 0x000fea0003800000 */
.L_x_10973:
[----:B------:R-:W2:Y:S01]  /*20840*/  LDL.LU R10, [R1] ;  /* 0x00000000010a7983 */ /* 0x000ea20000300800 */
[----:B------:R-:W-:Y:S01]  /*20850*/  VIADD R29, R29, 0x1 ;  /* 0x000000011d1d7836 */ /* 0x000fe20000000000 */
[----:B------:R-:W-:Y:S01]  /*20860*/  PLOP3.LUT P5, PT, PT, PT, PT, 0x8, 0x0 ;  /* 0x000000000000781c */ /* 0x000fe20003fae170 */
[----:B------:R-:W-:-:S03]  /*20870*/  VIADD R11, R3, 0xfffffffe ;  /* 0xfffffffe030b7836 */ /* 0x000fc60000000000 */
[----:B------:R-:W-:-:S04]  /*20880*/  ISETP.NE.AND P0, PT, R29, 0x2, PT ;  /* 0x000000021d00780c */ /* 0x000fc80003f05270 */
[----:B0-----:R-:W-:Y:S02]  /*20890*/  SEL R5, RZ, 0x1, P0 ;  /* 0x00000001ff057807 */ /* 0x001fe40000000000 */
[----:B------:R-:W-:Y:S02]  /*208a0*/  SEL R29, R29, RZ, P0 ;  /* 0x000000ff1d1d7207 */ /* 0x000fe40000000000 */
[----:B------:R-:W-:Y:S02]  /*208b0*/  ISETP.GE.AND P0, PT, R11, R4, PT ;  /* 0x000000040b00720c */ /* 0x000fe40003f06270 */
[----:B--2---:R-:W-:-:S05]  /*208c0*/  LOP3.LUT R10, R10, R5, RZ, 0x3c, !PT ;  /* 0x000000050a0a7212 */ /* 0x004fca00078e3cff */
[----:B------:R0:W-:Y:S06]  /*208d0*/  STL [R1], R10 ;  /* 0x0000000a01007387 */ /* 0x0001ec0000100800 */
[----:B------:R-:W-:Y:S05]  /*208e0*/  @!P0 BRA `(.L_x_10967) ;  /* 0x00000008004c8947 */ /* 0x000fea0003800000 */
.L_x_11005:
[----:B------:R-:W-:Y:S05]  /*208f0*/  YIELD ;  /* 0x0000000000007946 */ /* 0x000fea0003800000 */
[----:B------:R-:W-:Y:S04]  /*20900*/  BSSY B1, `(.L_x_10989) ;  /* 0x0000087000017945 */ /* 0x000fe80003800000 */
[----:B-1----:R-:W-:Y:S05]  /*20910*/  @!P2 BRA `(.L_x_10990) ;  /* 0x000000080014a947 */ /* 0x002fea0003800000 */
[----:B------:R-:W2:Y:S01]  /*20920*/  LDL R5, [R1] ;  /* 0x0000000001057983 */ /* 0x000ea20000100800 */
[----:B0-----:R-:W-:Y:S01]  /*20930*/  IMAD R10, R29, 0x8, R16 ;  /* 0x000000081d0a7824 */ /* 0x001fe200078e0210 */
[----:B------:R-:W0:Y:S01]  /*20940*/  S2R R3, SR_TID.X ;  /* 0x0000000000037919 */ /* 0x000e220000002100 */
[----:B------:R-:W-:Y:S01]  /*20950*/  BSSY B2, `(.L_x_10991) ;  /* 0x0000006000027945 */ /* 0x000fe20003800000 */
[----:B0-----:R-:W-:-:S04]  /*20960*/  LOP3.LUT R3, R3, 0x7f, RZ, 0xc0, !PT ;  /* 0x0000007f03037812 */ /* 0x001fc800078ec0ff */
[----:B------:R-:W-:Y:S02]  /*20970*/  ISETP.NE.AND P1, PT, R3, RZ, PT ;  /* 0x000000ff0300720c */ /* 0x000fe40003f25270 */
[----:B--2---:R-:W-:-:S04]  /*20980*/  SHF.L.U32 R8, R5, 0x1f, RZ ;  /* 0x0000001f05087819 */ /* 0x004fc800000006ff */
[----:B------:R-:W0:Y:S02]  /*20990*/  SYNCS.PHASECHK.TRANS64.TRYWAIT P0, [R10+URZ+0x2d8a0], R8 ;  /* 0x02d8a0080a0075a7 */ /* 0x000e24000800017f */
[----:B0-----:R-:W-:Y:S05]  /*209a0*/  @!P0 BRA `(.L_x_10992) ;  /* 0x0000007400588947 */ /* 0x001fea0003800000 */
.L_x_11181:
[----:B------:R-:W-:Y:S05]  /*209b0*/  BSYNC B2 ;  /* 0x0000000000027941 */ /* 0x000fea0003800000 */
.L_x_10991:
[----:B------:R-:W-:Y:S04]  /*209c0*/  BSSY B2, `(.L_x_10993) ;  /* 0x0000007000027945 */ /* 0x000fe80003800000 */
[----:B------:R-:W-:Y:S05]  /*209d0*/  @P1 BRA `(.L_x_10994) ;  /* 0x0000000000141947 */ /* 0x000fea0003800000 */
[----:B------:R-:W-:Y:S01]  /*209e0*/  LOP3.LUT P0, RZ, R18, 0x1, RZ, 0xc0, !PT ;  /* 0x0000000112ff7812 */ /* 0x000fe2000780c0ff */
[----:B------:R-:W-:-:S04]  /*209f0*/  IMAD.MOV.U32 R3, RZ, RZ, 0x6000 ;  /* 0x00006000ff037424 */ /* 0x000fc800078e00ff */
[----:B------:R1:W-:Y:S08]  /*20a00*/  SYNCS.ARRIVE.TRANS64 RZ, [R10+URZ+0x2d890], R3 ;  /* 0x02d890030aff79a7 */ /* 0x0003f0000800003f */
[----:B------:R-:W-:Y:S05]  /*20a10*/  @!P0 BRA `(.L_x_10994) ;  /* 0x0000000000048947 */ /* 0x000fea0003800000 */
[----:B------:R-:W-:Y:S01]  /*20a20*/  BPT.TRAP 0x1 ;  /* 0x000000040000795c */ /* 0x000fe20000300000 */
.L_x_10994:
[----:B------:R-:W-:Y:S05]  /*20a30*/  BSYNC B2 ;  /* 0x0000000000027941 */ /* 0x000fea0003800000 */
.L_x_10993:
[----:B------:R-:W-:Y:S01]  /*20a40*/  IMAD.MOV.U32 R14, RZ, RZ, RZ ;  /* 0x000000ffff0e7224 */ /* 0x000fe200078e00ff */
[----:B------:R-:W-:Y:S01]  /*20a50*/  UIADD3 UR4, UP0, UR42, 0x570, URZ ;  /* 0x000005702a047890 */ /* 0x000fe2000ff1e03f */
[----:B------:R-:W-:Y:S01]  /*20a60*/  IMAD R7, R29, 0x6000, R16 ;  /* 0x000060001d077824 */ /* 0x000fe200078e0210 */
[----:B------:R-:W-:Y:S01]  /*20a70*/  PLOP3.LUT P0, PT, PT, PT, PT, 0x80, 0x0 ;  /* 0x000000000000781c */ /* 0x000fe20003f0f070 */
[----:B------:R-:W-:Y:S01]  /*20a80*/  IMAD R5, R11, 0x80, R6 ;  /* 0x000000800b057824 */ /* 0x000fe200078e0206 */
[----:B------:R-:W-:Y:S01]  /*20a90*/  R2UR UR10, R14 ;  /* 0x000000000e0a72ca */ /* 0x000fe200000e0000 */
[----:B-1----:R-:W-:Y:S01]  /*20aa0*/  VIADD R3, R10, 0x2d890 ;  /* 0x0002d8900a037836 */ /* 0x002fe20000000000 */
[----:B------:R-:W-:Y:S01]  /*20ab0*/  UIADD3.X UR5, URZ, UR43, URZ, UP0, !UPT ;  /* 0x0000002b3f057290 */ /* 0x000fe200087fe43f */
[----:B------:R-:W-:Y:S01]  /*20ac0*/  VIADD R12, R7, 0x15400 ;  /* 0x00015400070c7836 */ /* 0x000fe20000000000 */
[----:B------:R-:W-:Y:S01]  /*20ad0*/  UMOV UR6, 0x0 ;  /* 0x0000000000067882 */ /* 0x000fe20000000000 */
[----:B------:R-:W-:-:S10]  /*20ae0*/  UMOV UR7, 0x12f00000 ;  /* 0x12f0000000077882 */ /* 0x000fd40000000000 */
.L_x_10995:
        /* <DEDUP_REMOVED lines=16> */
.L_x_10996:
        /* <DEDUP_REMOVED lines=16> */
.L_x_10997:
        /* <DEDUP_REMOVED lines=13> */
.L_x_11182:
[----:B------:R-:W-:Y:S05]  /*20dc0*/  BSYNC B2 ;  /* 0x0000000000027941 */ /* 0x000fea0003800000 */
.L_x_10998:
        /* <DEDUP_REMOVED lines=9> */
.L_x_11001:
[----:B------:R-:W-:Y:S05]  /*20e60*/  BSYNC B2 ;  /* 0x0000000000027941 */ /* 0x000fea0003800000 */
.L_x_11000:
        /* <DEDUP_REMOVED lines=8> */
.L_x_11002:
        /* <DEDUP_REMOVED lines=15> */
.L_x_11003:
        /* <DEDUP_REMOVED lines=15> */
.L_x_11004:
        /* <DEDUP_REMOVED lines=10> */
.L_x_10990:
[----:B------:R-:W-:Y:S05]  /*21170*/  BSYNC B1 ;  /* 0x0000000000017941 */ /* 0x000fea0003800000 */
.L_x_10989:
[----:B------:R-:W2:Y:S01]  /*21180*/  LDL.LU R8, [R1] ;  /* 0x0000000001087983 */ /* 0x000ea20000300800 */
[----:B------:R-:W-:-:S05]  /*21190*/  VIADD R29, R29, 0x1 ;  /* 0x000000011d1d7836 */ /* 0x000fca0000000000 */
[----:B------:R-:W-:-:S04]  /*211a0*/  ISETP.NE.AND P0, PT, R29, 0x2, PT ;  /* 0x000000021d00780c */ /* 0x000fc80003f05270 */
[----:B------:R-:W-:Y:S02]  /*211b0*/  SEL R3, RZ, 0x1, P0 ;  /* 0x00000001ff037807 */ /* 0x000fe40000000000 */
[----:B------:R-:W-:Y:S02]  /*211c0*/  SEL R29, R29, RZ, P0 ;  /* 0x000000ff1d1d7207 */ /* 0x000fe40000000000 */
[C---:B------:R-:W-:Y:S01]  /*211d0*/  ISETP.GT.AND P0, PT, R11.reuse, R4, PT ;  /* 0x000000040b00720c */ /* 0x040fe20003f04270 */
[----:B------:R-:W-:Y:S01]  /*211e0*/  VIADD R11, R11, 0xffffffff ;  /* 0xffffffff0b0b7836 */ /* 0x000fe20000000000 */
[----:B--2---:R-:W-:-:S05]  /*211f0*/  LOP3.LUT R8, R8, R3, RZ, 0x3c, !PT ;  /* 0x0000000308087212 */ /* 0x004fca00078e3cff */
[----:B------:R1:W-:Y:S06]  /*21200*/  STL [R1], R8 ;  /* 0x0000000801007387 */ /* 0x0003ec0000100800 */
[----:B------:R-:W-:Y:S05]  /*21210*/  @P0 BRA `(.L_x_11005) ;  /* 0xfffffff400b40947 */ /* 0x000fea000383ffff */
.L_x_10967:
[----:B------:R-:W-:Y:S05]  /*21220*/  BSYNC B0 ;  /* 0x0000000000007941 */ /* 0x000fea0003800000 */
.L_x_10966:
[----:B------:R-:W2:Y:S01]  /*21230*/  LDL R7, [R1+0x14] ;  /* 0x0000140001077983 */ /* 0x000ea20000100800 */
[----:B------:R-:W3:Y:S01]  /*21240*/  LDC R2, c[0x0][0x448] ;  /* 0x00011200ff027b82 */ /* 0x000ee20000000800 */
[----:B------:R-:W-:Y:S07]  /*21250*/  @!P5 WARPSYNC.ALL ;  /* 0x000000000000d948 */ /* 0x000fee0003800000 */
[----:B------:R-:W-:Y:S01]  /*21260*/  @!P5 BAR.SYNC.DEFER_BLOCKING 0xc, 0x200 ;  /* 0x030800000000db1d */ /* 0x000fe20000010000 */
[----:B---3--:R-:W-:-:S13]  /*21270*/  ISETP.NE.AND P0, PT, R2, 0x1, PT ;  /* 0x000000010200780c */ /* 0x008fda0003f05270 */
[----:B------:R-:W3:Y:S08]  /*21280*/  @P0 LDC R4, c[0x0][0x44c] ;  /* 0x00011300ff040b82 */ /* 0x000ef00000000800 */
[----:B------:R-:W4:Y:S01]  /*21290*/  @P0 LDC R2, c[0x0][0x450] ;  /* 0x00011400ff020b82 */ /* 0x000f220000000800 */
[----:B--2---:R-:W-:-:S04]  /*212a0*/  VIADD R3, R7, 0xbf ;  /* 0x000000bf07037836 */ /* 0x004fc80000000000 */
[----:B---3--:R-:W-:-:S05]  /*212b0*/  @P0 IMAD.HI.U32 R4, R3, R4, RZ ;  /* 0x0000000403040227 */ /* 0x008fca00078e00ff */
[----:B----4-:R-:W-:-:S05]  /*212c0*/  @P0 SHF.R.U32.HI R3, RZ, R2, R4 ;  /* 0x00000002ff030219 */ /* 0x010fca0000011604 */
[----:B------:R-:W-:Y:S02]  /*212d0*/  IMAD.IADD R9, R9, 0x1, R3 ;  /* 0x0000000109097824 */ /* 0x000fe400078e0203 */
[----:B------:R-:W2:Y:S02]  /*212e0*/  LDC.64 R2, c[0x0][0x9e0] ;  /* 0x00027800ff027b82 */ /* 0x000ea40000000a00 */
[----:B--2---:R-:W-:Y:S01]  /*212f0*/  ISETP.GE.AND P1, PT, R3, 0x1, PT ;  /* 0x000000010300780c */ /* 0x004fe20003f26270 */
        /* <DEDUP_REMOVED lines=13> */
.L_x_11008:
[----:B------:R-:W-:-:S13]  /*213d0*/  ISETP.NE.AND P2, PT, R3, 0x1, PT ;  /* 0x000000010300780c */ /* 0x000fda0003f45270 */
[----:B------:R-:W2:Y:S02]  /*213e0*/  @P2 LDC.64 R4, c[0x0][0x9e8] ;  /* 0x00027a00ff042b82 */ /* 0x000ea40000000a00 */
[----:B--2---:R-:W-:-:S05]  /*213f0*/  @P2 IMAD.HI.U32 R4, R6, R4, RZ ;  /* 0x0000000406042227 */ /* 0x004fca00078e00ff */
[----:B------:R-:W-:-:S07]  /*21400*/  @P2 SHF.R.U32.HI R6, RZ, R5, R4 ;  /* 0x00000005ff062219 */ /* 0x000fce0000011604 */
.L_x_11009:
[----:B------:R-:W-:Y:S05]  /*21410*/  BSYNC B0 ;  /* 0x0000000000007941 */ /* 0x000fea0003800000 */
.L_x_11007:
[----:B------:R-:W-:-:S05]  /*21420*/  IMAD R6, R6, R3, R3 ;  /* 0x0000000306067224 */ /* 0x000fca00078e0203 */
[----:B------:R-:W-:-:S07]  /*21430*/  VIMNMX R2, R2, R6, PT ;  /* 0x0000000602027248 */ /* 0x000fce0003fe0100 */
.L_x_11006:
[----:B-1----:R-:W2:Y:S01]  /*21440*/  LDL R8, [R1+0x40] ;  /* 0x0000400001087983 */ /* 0x002ea20000100800 */
[----:B------:R-:W1:Y:S01]  /*21450*/  @P0 LDC R5, c[0x0][0x44c] ;  /* 0x00011300ff050b82 */ /* 0x000e620000000800 */
[----:B------:R-:W-:Y:S01]  /*21460*/  VIADD R2, R2, 0x7f ;  /* 0x0000007f02027836 */ /* 0x000fe20000000000 */
[----:B------:R-:W-:Y:S01]  /*21470*/  ULDC UR4, c[0x0][0x9dc] ;  /* 0x0002770000047ab9 */ /* 0x000fe20000000800 */
[----:B------:R-:W-:-:S05]  /*21480*/  IMAD.MOV.U32 R6, RZ, RZ, R7 ;  /* 0x000000ffff067224 */ /* 0x000fca00078e0007 */
[----:B------:R-:W3:Y:S01]  /*21490*/  @P0 LDC R4, c[0x0][0x450] ;  /* 0x00011400ff040b82 */ /* 0x000ee20000000800 */
[----:B-1----:R-:W-:-:S05]  /*214a0*/  @P0 IMAD.HI.U32 R5, R7, R5, RZ ;  /* 0x0000000507050227 */ /* 0x002fca00078e00ff */
[----:B---3--:R-:W-:Y:S02]  /*214b0*/  @P0 SHF.R.U32.HI R6, RZ, R4, R5 ;  /* 0x00000004ff060219 */ /* 0x008fe40000011605 */
[----:B------:R-:W-:-:S03]  /*214c0*/  SHF.R.S32.HI R4, RZ, 0x1f, R2 ;  /* 0x0000001fff047819 */ /* 0x000fc60000011402 */
[----:B------:R-:W-:Y:S01]  /*214d0*/  IMAD.IADD R7, R20, 0x1, R6 ;  /* 0x0000000114077824 */ /* 0x000fe200078e0206 */
[----:B------:R-:W-:-:S03]  /*214e0*/  LEA.HI R4, R4, R2, RZ, 0x7 ;  /* 0x0000000204047211 */ /* 0x000fc600078f38ff */
[----:B------:R-:W-:Y:S01]  /*214f0*/  VIADD R2, R7, -UR4 ;  /* 0x8000000407027c36 */ /* 0x000fe20008000000 */
[----:B------:R-:W-:-:S05]  /*21500*/  SHF.R.S32.HI R9, RZ, 0x7, R4 ;  /* 0x00000007ff097819 */ /* 0x000fca0000011404 */
        /* <DEDUP_REMOVED lines=13> */
.L_x_11012:
[----:B------:R-:W-:-:S13]  /*215e0*/  ISETP.NE.AND P0, PT, R3, 0x1, PT ;  /* 0x000000010300780c */ /* 0x000fda0003f05270 */
[----:B------:R-:W1:Y:S02]  /*215f0*/  @P0 LDC.64 R4, c[0x0][0x9e8] ;  /* 0x00027a00ff040b82 */ /* 0x000e640000000a00 */
[----:B-1----:R-:W-:-:S05]  /*21600*/  @P0 IMAD.HI.U32 R4, R7, R4, RZ ;  /* 0x0000000407040227 */ /* 0x002fca00078e00ff */
[----:B------:R-:W-:-:S07]  /*21610*/  @P0 SHF.R.U32.HI R7, RZ, R5, R4 ;  /* 0x00000005ff070219 */ /* 0x000fce0000011604 */
.L_x_11013:
[----:B------:R-:W-:Y:S05]  /*21620*/  BSYNC B0 ;  /* 0x0000000000007941 */ /* 0x000fea0003800000 */
.L_x_11011:
[----:B------:R-:W-:-:S05]  /*21630*/  IMAD R3, R7, R3, RZ ;  /* 0x0000000307037224 */ /* 0x000fca00078e02ff */
[----:B------:R-:W-:-:S07]  /*21640*/  VIMNMX R2, R2, R3, !PT ;  /* 0x0000000302027248 */ /* 0x000fce0007fe0100 */
.L_x_11010:
        /* <DEDUP_REMOVED lines=38> */
.L_x_11015:
[----:B------:R-:W-:Y:S05]  /*218b0*/  BSYNC B0 ;  /* 0x0000000000007941 */ /* 0x000fea0003800000 */
.L_x_11014:
        /* <DEDUP_REMOVED lines=13> */
[----:B--2---:R-:W1:Y:S01]  /*21990*/  S2R R5, SR_LANEID ;  /* 0x0000000000057919 */ /* 0x004e620000000000 */
[----:B------:R-:W-:Y:S01]  /*219a0*/  VOTEU.ANY UR4, UPT, PT ;  /* 0x0000000000047886 */ /* 0x000fe200038e0100 */
[----:B------:R-:W2:Y:S01]  /*219b0*/  LDC.64 R2, c[0x0][0xc60] ;  /* 0x00031800ff027b82 */ /* 0x000ea20000000a00 */
[----:B------:R-:W1:Y:S02]  /*219c0*/  FLO.U32 R0, UR4 ;  /* 0x0000000400007d00 */ /* 0x000e6400080e0000 */
[----:B-1----:R-:W-:-:S06]  /*219d0*/  ISETP.EQ.U32.AND P0, PT, R0, R5, PT ;  /* 0x000000050000720c */ /* 0x002fcc0003f02070 */
[----:B------:R-:W2:Y:S07]  /*219e0*/  POPC R5, UR4 ;  /* 0x0000000400057d09 */ /* 0x000eae0008000000 */
[----:B--2---:R-:W2:Y:S01]  /*219f0*/  @P0 ATOMG.E.ADD.STRONG.GPU PT, R3, desc[UR40][R2.64], R5 ;  /* 0x00000005020309a8 */ /* 0x004ea200081ee1e8 */
[----:B------:R-:W1:Y:S02]  /*21a00*/  S2R R4, SR_LTMASK ;  /* 0x0000000000047919 */ /* 0x000e640000003900 */
[----:B-1----:R-:W-:-:S04]  /*21a10*/  LOP3.LUT R4, R4, UR4, RZ, 0xc0, !PT ;  /* 0x0000000404047c12 */ /* 0x002fc8000f8ec0ff */
[----:B------:R-:W1:Y:S01]  /*21a20*/  POPC R7, R4 ;  /* 0x0000000400077309 */ /* 0x000e620000000000 */
[----:B--2---:R-:W1:Y:S02]  /*21a30*/  SHFL.IDX PT, R0, R3, R0, 0x1f ;  /* 0x00001f0003007589 */ /* 0x004e6400000e0000 */
[----:B-1----:R-:W-:Y:S01]  /*21a40*/  IADD3 R24, R0, UR37, R7 ;  /* 0x0000002500187c10 */ /* 0x002fe2000fffe007 */
[----:B------:R-:W-:Y:S06]  /*21a50*/  BRA `(.L_x_11018) ;  /* 0x0000004000107947 */ /* 0x000fec0003800000 */
.L_x_11017:
        /* <DEDUP_REMOVED lines=10> */
[----:B--2---:R-:W-:Y:S02]  /*21b00*/  IMAD.U32 R5, RZ, RZ, UR7 ;  /* 0x00000007ff057e24 */ /* 0x004fe4000f8e00ff */
[----:B------:R-:W-:Y:S02]  /*21b10*/  IMAD.U32 R6, RZ, RZ, UR8 ;  /* 0x00000008ff067e24 */ /* 0x000fe4000f8e00ff */
[----:B------:R-:W-:-:S02]  /*21b20*/  IMAD.U32 R7, RZ, RZ, UR9 ;  /* 0x00000009ff077e24 */ /* 0x000fc4000f8e00ff */
[----:B0-----:R-:W-:Y:S02]  /*21b30*/  IMAD.U32 R10, RZ, RZ, UR4 ;  /* 0x00000004ff0a7e24 */ /* 0x001fe4000f8e00ff */
[----:B------:R-:W-:Y:S02]  /*21b40*/  IMAD.U32 R11, RZ, RZ, UR5 ;  /* 0x00000005ff0b7e24 */ /* 0x000fe4000f8e00ff */
[----:B------:R-:W-:Y:S02]  /*21b50*/  IMAD.MOV.U32 R8, RZ, RZ, 0x70 ;  /* 0x00000070ff087424 */ /* 0x000fe400078e00ff */
[----:B------:R-:W-:Y:S02]  /*21b60*/  IMAD.MOV.U32 R12, RZ, RZ, 0x1 ;  /* 0x00000001ff0c7424 */ /* 0x000fe400078e00ff */
[----:B------:R-:W-:-:S07]  /*21b70*/  IMAD.MOV.U32 R13, RZ, RZ, RZ ;  /* 0x000000ffff0d7224 */ /* 0x000fce00078e00ff */
[----:B------:R-:W-:-:S07]  /*21b80*/  LEPC R20, `(.L_x_11020) ;  /* 0x000000001014794e */ /* 0x000fce0000000000 */
[----:B-1----:R-:W-:Y:S05]  /*21b90*/  CALL.ABS.NOINC R2 ;  /* 0x0000000002007343 */ /* 0x002fea0003c00000 */
.L_x_11020:
[----:B------:R-:W-:Y:S05]  /*21ba0*/  BSYNC B6 ;  /* 0x0000000000067941 */ /* 0x000fea0003800000 */
.L_x_11019:
        /* <DEDUP_REMOVED lines=10> */
[----:B--2---:R-:W-:Y:S02]  /*21c50*/  IMAD.U32 R5, RZ, RZ, UR7 ;  /* 0x00000007ff057e24 */ /* 0x004fe4000f8e00ff */
[----:B------:R-:W-:Y:S02]  /*21c60*/  IMAD.U32 R6, RZ, RZ, UR8 ;  /* 0x00000008ff067e24 */ /* 0x000fe4000f8e00ff */
[----:B------:R-:W-:-:S02]  /*21c70*/  IMAD.U32 R7, RZ, RZ, UR9 ;  /* 0x00000009ff077e24 */ /* 0x000fc4000f8e00ff */
[----:B0-----:R-:W-:Y:S02]  /*21c80*/  IMAD.U32 R10, RZ, RZ, UR4 ;  /* 0x00000004ff0a7e24 */ /* 0x001fe4000f8e00ff */
[----:B------:R-:W-:Y:S02]  /*21c90*/  IMAD.U32 R11, RZ, RZ, UR5 ;  /* 0x00000005ff0b7e24 */ /* 0x000fe4000f8e00ff */
[----:B------:R-:W-:Y:S02]  /*21ca0*/  IMAD.MOV.U32 R8, RZ, RZ, 0x70 ;  /* 0x00000070ff087424 */ /* 0x000fe400078e00ff */
[----:B------:R-:W-:Y:S02]  /*21cb0*/  IMAD.MOV.U32 R12, RZ, RZ, 0x1 ;  /* 0x00000001ff0c7424 */ /* 0x000fe400078e00ff */
[----:B-1----:R-:W-:-:S07]  /*21cc0*/  IMAD.MOV.U32 R13, RZ, RZ, RZ ;  /* 0x000000ffff0d7224 */ /* 0x002fce00078e00ff */
[----:B------:R-:W-:-:S07]  /*21cd0*/  LEPC R20, `(.L_x_11023) ;  /* 0x000000001014794e */ /* 0x000fce0000000000 */
[----:B---3--:R-:W-:Y:S05]  /*21ce0*/  CALL.ABS.NOINC R2 ;  /* 0x0000000002007343 */ /* 0x008fea0003c00000 */
.L_x_11023:
        /* <DEDUP_REMOVED lines=15> */
.L_x_11022:
[----:B------:R-:W-:Y:S05]  /*21de0*/  BSYNC B6 ;  /* 0x0000000000067941 */ /* 0x000fea0003800000 */
.L_x_11021:
[----:B------:R-:W-:Y:S01]  /*21df0*/  ULDC.64 UR4, c[0x0][0x9f8] ;  /* 0x00027e0000047ab9 */ /* 0x000fe20000000a00 */
[----:B------:R-:W-:Y:S01]  /*21e00*/  IMAD.MOV.U32 R25, RZ, RZ, R27 ;  /* 0x000000ffff197224 */ /* 0x000fe200078e001b */
[----:B------:R-:W-:-:S04]  /*21e10*/  ISETP.NE.U32.AND P0, PT, RZ, UR4, PT ;  /* 0x00000004ff007c0c */ /* 0x000fc8000bf05070 */
[----:B------:R-:W-:Y:S01]  /*21e20*/  ISETP.NE.AND.EX P0, PT, RZ, UR5, PT, P0 ;  /* 0x00000005ff007c0c */ /* 0x000fe2000bf05300 */
[----:B------:R-:W-:-:S12]  /*21e30*/  ULDC.64 UR4, c[0x0][0xa08] ;  /* 0x0002820000047ab9 */ /* 0x000fd80000000a00 */
[----:B------:R-:W1:Y:S02]  /*21e40*/  @P0 LDC.64 R2, c[0x0][0x9f8] ;  /* 0x00027e00ff020b82 */ /* 0x000e640000000a00 */
[----:B-1----:R-:W-:-:S05]  /*21e50*/  @P0 IMAD.WIDE R2, R27, 0x4, R2 ;  /* 0x000000041b020825 */ /* 0x002fca00078e0202 */
[----:B------:R1:W3:Y:S01]  /*21e60*/  @P0 LDG.E R25, desc[UR40][R2.64] ;  /* 0x0000002802190981 */ /* 0x0002e2000c1e1900 */
[----:B------:R-:W-:Y:S01]  /*21e70*/  VIADD R23, R23, 0xffffffff ;  /* 0xffffffff17177836 */ /* 0x000fe20000000000 */
[----:B-1----:R-:W1:Y:S02]  /*21e80*/  LDC.64 R2, c[0x0][0x418] ;  /* 0x00010600ff027b82 */ /* 0x002e640000000a00 */
[----:B-1----:R-:W-:Y:S01]  /*21e90*/  LOP3.LUT P0, RZ, R2, UR4, RZ, 0xfc, !PT ;  /* 0x0000000402ff7c12 */ /* 0x002fe2000f80fcff */
[----:B------:R-:W-:-:S03]  /*21ea0*/  UMOV UR4, 0xffffffff ;  /* 0xffffffff00047882 */ /* 0x000fc60000000000 */
[----:B------:R-:W-:Y:S02]  /*21eb0*/  LOP3.LUT P0, RZ, R3, UR5, RZ, 0xfc, P0 ;  /* 0x0000000503ff7c12 */ /* 0x000fe4000800fcff */
[----:B---3--:R-:W-:Y:S02]  /*21ec0*/  SHF.R.S32.HI R7, RZ, 0x1f, R25 ;  /* 0x0000001fff077819 */ /* 0x008fe40000011419 */
[----:B------:R-:W-:-:S03]  /*21ed0*/  SEL R22, R25, RZ, !P0 ;  /* 0x000000ff19167207 */ /* 0x000fc60004000000 */
[----:B------:R1:W-:Y:S01]  /*21ee0*/  STL [R1+0x4], R7 ;  /* 0x0000040701007387 */ /* 0x0003e20000100800 */
[----:B------:R-:W-:Y:S05]  /*21ef0*/  BRA.DIV UR4, `(.L_x_11024) ;  /* 0x00000062042c7947 */ /* 0x000fea000b800000 */
[----:B------:R-:W3:Y:S02]  /*21f00*/  S2R R0, SR_TID.X ;  /* 0x0000000000007919 */ /* 0x000ee40000002100 */
[----:B---3--:R-:W-:-:S04]  /*21f10*/  SHF.R.U32.HI R0, RZ, 0x5, R0 ;  /* 0x00000005ff007819 */ /* 0x008fc80000011600 */
[----:B------:R-:W-:-:S05]  /*21f20*/  LOP3.LUT R0, R0, 0x3, RZ, 0xc0, !PT ;  /* 0x0000000300007812 */ /* 0x000fca00078ec0ff */
[----:B------:R3:W4:Y:S02]  /*21f30*/  SHFL.IDX PT, R14, R0, RZ, 0x1f ;  /* 0x00001fff000e7589 */ /* 0x00072400000e0000 */
.L_x_11185:
[----:B----4-:R-:W-:Y:S02]  /*21f40*/  ISETP.NE.AND P0, PT, R14, RZ, PT ;  /* 0x000000ff0e00720c */ /* 0x010fe40003f05270 */
[----:B------:R-:W-:Y:S02]  /*21f50*/  PLOP3.LUT P1, PT, PT, PT, PT, 0x8, 0x0 ;  /* 0x000000000000781c */ /* 0x000fe40003f2e170 */
[----:B------:R-:W-:-:S11]  /*21f60*/  LOP3.LUT R18, R18, 0xfffffffb, RZ, 0xc0, !PT ;  /* 0xfffffffb12127812 */ /* 0x000fd600078ec0ff */
[----:B------:R-:W-:Y:S01]  /*21f70*/  @P1 LOP3.LUT R18, R18, 0x4, RZ, 0xfc, !PT ;  /* 0x0000000412121812 */ /* 0x000fe200078efcff */
[----:B------:R-:W-:Y:S06]  /*21f80*/  @P0 BRA `(.L_x_11025) ;  /* 0x0000000400140947 */ /* 0x000fec0003800000 */
[----:B------:R-:W-:-:S03]  /*21f90*/  UMOV UR4, 0xffffffff ;  /* 0xffffffff00047882 */ /* 0x000fc60000000000 */
[----:B------:R-:W-:Y:S05]  /*21fa0*/  BRA.DIV UR4, `(.L_x_11026) ;  /* 0x0000006204347947 */ /* 0x000fea000b800000 */
[----:B------:R-:W-:-:S13]  /*21fb0*/  ELECT P6, URZ, PT ;  /* 0x00000000003f782f */ /* 0x000fda00038c0000 */
.L_x_11188:
[----:B------:R-:W-:Y:S05]  /*21fc0*/  @!P6 BRA `(.L_x_11025) ;  /* 0x000000040004e947 */ /* 0x000fea0003800000 */
[----:B------:R-:W-:-:S04]  /*21fd0*/  ISETP.NE.U32.AND P0, PT, R2, RZ, PT ;  /* 0x000000ff0200720c */ /* 0x000fc80003f05070 */
[----:B------:R-:W-:-:S13]  /*21fe0*/  ISETP.NE.AND.EX P0, PT, R3, RZ, PT, P0 ;  /* 0x000000ff0300720c */ /* 0x000fda0003f05300 */
[----:B------:R-:W-:Y:S05]  /*21ff0*/  @!P0 BRA `(.L_x_11027) ;  /* 0x0000000000488947 */ /* 0x000fea0003800000 */
[----:B------:R-:W4:Y:S01]  /*22000*/  LDC R6, c[0x0][0x43c] ;  /* 0x00010f00ff067b82 */ /* 0x000f220000000800 */
[----:B---3--:R-:W-:Y:S01]  /*22010*/  IMAD.MOV.U32 R0, RZ, RZ, R23 ;  /* 0x000000ffff007224 */ /* 0x008fe200078e0017 */
[----:B------:R-:W-:Y:S01]  /*22020*/  ULDC.64 UR4, c[0x0][0x428] ;  /* 0x00010a0000047ab9 */ /* 0x000fe20000000a00 */
[----:B----4-:R-:W-:-:S13]  /*22030*/  ISETP.NE.AND P0, PT, R6, 0x1, PT ;  /* 0x000000010600780c */ /* 0x010fda0003f05270 */
[----:B--2---:R-:W2:Y:S02]  /*22040*/  @P0 LDC.64 R4, c[0x0][0x440] ;  /* 0x00011000ff040b82 */ /* 0x004ea40000000a00 */
[----:B--2---:R-:W-:-:S05]  /*22050*/  @P0 IMAD.HI.U32 R4, R23, R4, RZ ;  /* 0x0000000417040227 */ /* 0x004fca00078e00ff */
        /* <DEDUP_REMOVED lines=12> */
.L_x_11027:
[----:B---3--:R-:W-:Y:S01]  /*22120*/  IMAD R0, R19, 0x8, R16 ;  /* 0x0000000813007824 */ /* 0x008fe200078e0210 */
[----:B----4-:R-:W-:-:S04]  /*22130*/  SHF.L.U32 R2, R28, 0x1f, RZ ;  /* 0x0000001f1c027819 */ /* 0x010fc800000006ff */
[----:B------:R-:W3:Y:S02]  /*22140*/  SYNCS.PHASECHK.TRANS64.TRYWAIT P0, [R0+URZ+0x2d840], R2 ;  /* 0x02d84002000075a7 */ /* 0x000ee4000800017f */
[----:B---3--:R-:W-:Y:S05]  /*22150*/  @!P0 BRA `(.L_x_11028) ;  /* 0x0000005c00e88947 */ /* 0x008fea0003800000 */
.L_x_11189:
        /* <DEDUP_REMOVED lines=9> */
.L_x_11029:
[----:B------:R-:W-:Y:S01]  /*221f0*/  R2UR UR9, R0 ;  /* 0x00000000000972ca */ /* 0x000fe200000e0000 */
[----:B---34-:R-:W-:Y:S01]  /*22200*/  IMAD R0, R19, 0x6000, R16 ;  /* 0x0000600013007824 */ /* 0x018fe200078e0210 */
        /* <DEDUP_REMOVED lines=13> */
[----:B------:R-:W-:Y:S02]  /*222e0*/  ULEA UR11, UR11, UR5, 0x7 ;  /* 0x000000050b0b7291 */ /* 0x000fe4000f8e383f */
        /* <DEDUP_REMOVED lines=8> */
[----:B---3--:R-:W-:Y:S01]  /*22370*/  UMOV UR8, UR15 ;  /* 0x0000000f00087c82 */ /* 0x008fe20008000000 */
[----:B------:R-:W-:-:S02]  /*22380*/  UMOV UR10, UR17 ;  /* 0x00000011000a7c82 */ /* 0x000fc40008000000 */
[----:B------:R3:W-:Y:S02]  /*22390*/  UTMALDG.4D [UR8], [UR4], desc[UR6] ;  /* 0x00000608040075b4 */ /* 0x0007e40008019000 */
[----:B---3--:R-:W-:Y:S01]  /*223a0*/  UMOV UR8, UR16 ;  /* 0x0000001000087c82 */ /* 0x008fe20008000000 */
[----:B------:R-:W-:Y:S02]  /*223b0*/  UMOV UR10, UR14 ;  /* 0x0000000e000a7c82 */ /* 0x000fe40008000000 */
[----:B------:R4:W-:Y:S02]  /*223c0*/  UTMALDG.4D [UR8], [UR4], desc[UR6] ;  /* 0x00000608040075b4 */ /* 0x0009e40008019000 */
[----:B----4-:R-:W-:Y:S01]  /*223d0*/  NOP ;  /* 0x0000000000007918 */ /* 0x010fe20000000000 */
.L_x_11025:
[----:B------:R-:W4:Y:S01]  /*223e0*/  LDL.LU R3, [R1+0x20] ;  /* 0x0000200001037983 */ /* 0x000f220000300800 */
[----:B------:R-:W-:Y:S05]  /*223f0*/  WARPSYNC.ALL ;  /* 0x0000000000007948 */ /* 0x000fea0003800000 */
[----:B------:R-:W-:Y:S01]  /*22400*/  ULDC.64 UR4, c[0x0][0x298] ;  /* 0x0000a60000047ab9 */ /* 0x000fe20000000a00 */
[----:B---3--:R-:W-:Y:S01]  /*22410*/  VIADD R0, R16, 0xc400 ;  /* 0x0000c40010007836 */ /* 0x008fe20000000000 */
[----:B------:R-:W-:Y:S01]  /*22420*/  ULDC.64 UR6, c[0x0][0xa00] ;  /* 0x0002800000067ab9 */ /* 0x000fe20000000a00 */
[----:B------:R-:W-:Y:S01]  /*22430*/  BSSY B6, `(.L_x_11030) ;  /* 0x0000022000067945 */ /* 0x000fe20003800000 */
[----:B------:R-:W-:Y:S01]  /*22440*/  BAR.SYNC.DEFER_BLOCKING 0x8, 0x200 ;  /* 0x0208000000007b1d */ /* 0x000fe20000010000 */
[----:B------:R-:W-:-:S02]  /*22450*/  ISETP.NE.U32.AND P0, PT, RZ, UR6, PT ;  /* 0x00000006ff007c0c */ /* 0x000fc4000bf05070 */
[----:B------:R-:W-:Y:S02]  /*22460*/  LOP3.LUT P1, RZ, R0, 0x1bf, RZ, 0xc0, !PT ;  /* 0x000001bf00ff7812 */ /* 0x000fe4000782c0ff */
[----:B------:R-:W-:Y:S02]  /*22470*/  ISETP.NE.AND.EX P0, PT, RZ, UR7, PT, P0 ;  /* 0x00000007ff007c0c */ /* 0x000fe4000bf05300 */
[----:B----4-:R-:W-:Y:S01]  /*22480*/  SHF.R.S32.HI R2, RZ, 0x1f, R3 ;  /* 0x0000001fff027819 */ /* 0x010fe20000011403 */
[----:B--2---:R-:W-:-:S04]  /*22490*/  IMAD.WIDE.U32 R4, R3, UR4, RZ ;  /* 0x0000000403047c25 */ /* 0x004fc8000f8e00ff */
        /* <DEDUP_REMOVED lines=19> */
[----:B-1----:R-:W-:-:S02]  /*225d0*/  IMAD.U32 R7, RZ, RZ, UR7 ;  /* 0x00000007ff077e24 */ /* 0x002fc4000f8e00ff */
[----:B0-----:R-:W-:Y:S02]  /*225e0*/  IMAD.U32 R10, RZ, RZ, UR8 ;  /* 0x00000008ff0a7e24 */ /* 0x001fe4000f8e00ff */
[----:B------:R-:W-:Y:S02]  /*225f0*/  IMAD.U32 R11, RZ, RZ, UR9 ;  /* 0x00000009ff0b7e24 */ /* 0x000fe4000f8e00ff */
[----:B------:R-:W-:Y:S02]  /*22600*/  IMAD.MOV.U32 R8, RZ, RZ, 0x70 ;  /* 0x00000070ff087424 */ /* 0x000fe400078e00ff */
[----:B------:R-:W-:Y:S02]  /*22610*/  IMAD.MOV.U32 R12, RZ, RZ, 0x1 ;  /* 0x00000001ff0c7424 */ /* 0x000fe400078e00ff */
[----:B------:R-:W-:-:S07]  /*22620*/  IMAD.MOV.U32 R13, RZ, RZ, RZ ;  /* 0x000000ffff0d7224 */ /* 0x000fce00078e00ff */
[----:B------:R-:W-:-:S07]  /*22630*/  LEPC R20, `(.L_x_11031) ;  /* 0x000000001014794e */ /* 0x000fce0000000000 */
[----:B--2---:R-:W-:Y:S05]  /*22640*/  CALL.ABS.NOINC R2 ;  /* 0x0000000002007343 */ /* 0x004fea0003c00000 */
.L_x_11031:
[----:B------:R-:W-:Y:S05]  /*22650*/  BSYNC B6 ;  /* 0x0000000000067941 */ /* 0x000fea0003800000 */
.L_x_11030:
[----:B------:R-:W3:Y:S01]  /*22660*/  LDL.LU R20, [R1+0x3c] ;  /* 0x00003c0001147983 */ /* 0x000ee20000300800 */
[----:B------:R-:W4:Y:S01]  /*22670*/  LDC R9, c[0x0][0x448] ;  /* 0x00011200ff097b82 */ /* 0x000f220000000800 */
[----:B------:R-:W-:Y:S01]  /*22680*/  ULDC.64 UR4, c[0x0][0x2d8] ;  /* 0x0000b60000047ab9 */ /* 0x000fe20000000a00 */
[----:B------:R-:W-:Y:S01]  /*22690*/  ULDC.64 UR6, c[0x0][0x2e0] ;  /* 0x0000b80000067ab9 */ /* 0x000fe20000000a00 */
[----:B--2---:R-:W3:Y:S01]  /*226a0*/  LDL.LU.64 R2, [R1+0x30] ;  /* 0x0000300001027983 */ /* 0x004ee20000300a00 */
[----:B------:R-:W-:-:S03]  /*226b0*/  ULDC.64 UR8, c[0x0][0x280] ;  /* 0x0000a00000087ab9 */ /* 0x000fc60000000a00 */
[----:B------:R-:W2:Y:S04]  /*226c0*/  LDL.LU R0, [R1+0x44] ;  /* 0x0000440001007983 */ /* 0x000ea80000300800 */
[----:B------:R-:W5:Y:S04]  /*226d0*/  LDL.LU R5, [R1+0x20] ;  /* 0x0000200001057983 */ /* 0x000f680000300800 */
[----:B------:R-:W5:Y:S01]  /*226e0*/  LDL R21, [R1+0x14] ;  /* 0x0000140001157983 */ /* 0x000f620000100800 */
[----:B------:R-:W0:Y:S01]  /*226f0*/  S2R R13, SR_TID.X ;  /* 0x00000000000d7919 */ /* 0x000e220000002100 */
[----:B----4-:R-:W-:-:S13]  /*22700*/  ISETP.NE.AND P1, PT, R9, 0x1, PT ;  /* 0x000000010900780c */ /* 0x010fda0003f25270 */
[----:B------:R-:W4:Y:S08]  /*22710*/  @P1 LDC R6, c[0x0][0x450] ;  /* 0x00011400ff061b82 */ /* 0x000f300000000800 */
[----:B------:R-:W1:Y:S01]  /*22720*/  @P1 LDC R8, c[0x0][0x450] ;  /* 0x00011400ff081b82 */ /* 0x000e620000000800 */
[C---:B0-----:R-:W-:Y:S02]  /*22730*/  IMAD.SHL.U32 R11, R13.reuse, 0x8, RZ ;  /* 0x000000080d0b7824 */ /* 0x041fe400078e00ff */
[----:B------:R-:W-:-:S03]  /*22740*/  IMAD.SHL.U32 R10, R13, 0x8, RZ ;  /* 0x000000080d0a7824 */ /* 0x000fc600078e00ff */
[----:B------:R-:W-:Y:S02]  /*22750*/  LOP3.LUT R11, R11, 0x18, RZ, 0xc0, !PT ;  /* 0x000000180b0b7812 */ /* 0x000fe400078ec0ff */
[----:B------:R-:W-:Y:S02]  /*22760*/  LOP3.LUT R10, R10, 0x18, RZ, 0xc0, !PT ;  /* 0x000000180a0a7812 */ /* 0x000fe400078ec0ff */
[C---:B------:R-:W-:Y:S02]  /*22770*/  LOP3.LUT R12, R11.reuse, 0x20, RZ, 0xfc, !PT ;  /* 0x000000200b0c7812 */ /* 0x040fe400078efcff */
[----:B------:R-:W-:Y:S01]  /*22780*/  LOP3.LUT R11, R11, 0x40, RZ, 0xfc, !PT ;  /* 0x000000400b0b7812 */ /* 0x000fe200078efcff */
[----:B---3--:R-:W-:Y:S02]  /*22790*/  IMAD.MOV.U32 R3, RZ, RZ, R20 ;  /* 0x000000ffff037224 */ /* 0x008fe400078e0014 */
[----:B------:R-:W0:Y:S01]  /*227a0*/  S2R R20, SR_TID.X ;  /* 0x0000000000147919 */ /* 0x000e220000002100 */
[----:B------:R-:W-:-:S04]  /*227b0*/  IMAD.WIDE.U32 R2, R17, UR4, R2 ;  /* 0x0000000411027c25 */ /* 0x000fc8000f8e0002 */
[----:B------:R-:W-:Y:S01]  /*227c0*/  IMAD R3, R17, UR5, R3 ;  /* 0x0000000511037c24 */ /* 0x000fe2000f8e0203 */
[----:B------:R-:W-:Y:S01]  /*227d0*/  ULDC.64 UR4, c[0x0][0x2d0] ;  /* 0x0000b40000047ab9 */ /* 0x000fe20000000a00 */
[----:B--2---:R-:W-:Y:S02]  /*227e0*/  IMAD R0, R0, UR6, RZ ;  /* 0x0000000600007c24 */ /* 0x004fe4000f8e02ff */
        /* <DEDUP_REMOVED lines=8> */
[----:B------:R-:W-:-:S05]  /*22870*/  LOP3.LUT R20, R4, 0x60, R20, 0xf8, !PT ;  /* 0x0000006004147812 */ /* 0x000fca00078ef814 */
[----:B------:R-:W-:Y:S01]  /*22880*/  IMAD.IADD R0, R20, 0x1, R21 ;  /* 0x0000000114007824 */ /* 0x000fe200078e0215 */
[----:B------:R-:W-:-:S03]  /*22890*/  LOP3.LUT R20, R13, 0x7f, RZ, 0xc0, !PT ;  /* 0x0000007f0d147812 */ /* 0x000fc600078ec0ff */
[----:B--2---:R-:W-:Y:S01]  /*228a0*/  @P1 IMAD.HI.U32 R5, R0, R5, RZ ;  /* 0x0000000500051227 */ /* 0x004fe200078e00ff */
[----:B------:R-:W-:-:S03]  /*228b0*/  SHF.R.U32.HI R20, RZ, 0x2, R20 ;  /* 0x00000002ff147819 */ /* 0x000fc60000011614 */
[----:B------:R-:W-:Y:S01]  /*228c0*/  IMAD.MOV.U32 R4, RZ, RZ, R0 ;  /* 0x000000ffff047224 */ /* 0x000fe200078e0000 */
[----:B----4-:R-:W-:-:S04]  /*228d0*/  @P1 SHF.R.U32.HI R4, RZ, R6, R5 ;  /* 0x00000006ff041219 */ /* 0x010fc80000011605 */
[--C-:B------:R-:W-:Y:S01]  /*228e0*/  SHF.R.S32.HI R5, RZ, 0x1f, R4.reuse ;  /* 0x0000001fff057819 */ /* 0x100fe20000011404 */
[----:B-1----:R-:W-:-:S04]  /*228f0*/  IMAD.MOV R7, RZ, RZ, -R4 ;  /* 0x000000ffff077224 */ /* 0x002fc800078e0a04 */
[----:B------:R-:W-:-:S04]  /*22900*/  IMAD R5, R5, UR4, RZ ;  /* 0x0000000405057c24 */ /* 0x000fc8000f8e02ff */
[C---:B------:R-:W-:Y:S02]  /*22910*/  IMAD R6, R4.reuse, UR5, R5 ;  /* 0x0000000504067c24 */ /* 0x040fe4000f8e0205 */
[----:B------:R-:W-:-:S04]  /*22920*/  IMAD.WIDE.U32 R4, R4, UR4, R2 ;  /* 0x0000000404047c25 */ /* 0x000fc8000f8e0002 */
[----:B------:R-:W-:Y:S02]  /*22930*/  IMAD.IADD R5, R5, 0x1, R6 ;  /* 0x0000000105057824 */ /* 0x000fe400078e0206 */
[----:B------:R-:W-:Y:S02]  /*22940*/  IMAD R6, R9, R7, R0 ;  /* 0x0000000709067224 */ /* 0x000fe400078e0200 */
[----:B------:R-:W-:Y:S02]  /*22950*/  VIADD R0, R0, 0x80 ;  /* 0x0000008000007836 */ /* 0x000fe40000000000 */
[----:B------:R-:W-:Y:S01]  /*22960*/  IMAD.WIDE.U32 R4, R6, UR6, R4 ;  /* 0x0000000606047c25 */ /* 0x000fe2000f8e0004 */
[----:B------:R-:W-:-:S05]  /*22970*/  SHF.R.S32.HI R7, RZ, 0x1f, R6 ;  /* 0x0000001fff077819 */ /* 0x000fca0000011406 */
[----:B------:R-:W-:-:S04]  /*22980*/  IMAD R7, R7, UR6, RZ ;  /* 0x0000000607077c24 */ /* 0x000fc8000f8e02ff */
[----:B------:R-:W-:Y:S02]  /*22990*/  IMAD R6, R6, UR7, R7 ;  /* 0x0000000706067c24 */ /* 0x000fe4000f8e0207 */
[----:B------:R-:W0:Y:S02]  /*229a0*/  @P1 LDC R7, c[0x0][0x44c] ;  /* 0x00011300ff071b82 */ /* 0x000e240000000800 */
[----:B------:R-:W-:Y:S01]  /*229b0*/  IMAD.IADD R6, R5, 0x1, R6 ;  /* 0x0000000105067824 */ /* 0x000fe200078e0206 */
[----:B------:R-:W-:-:S04]  /*229c0*/  LEA R5, P0, R4, UR8, 0x1 ;  /* 0x0000000804057c11 */ /* 0x000fc8000f8008ff */
[----:B------:R-:W-:Y:S01]  /*229d0*/  LEA.HI.X R6, R4, UR9, R6, 0x1, P0 ;  /* 0x0000000904067c11 */ /* 0x000fe200080f0c06 */
        /* <DEDUP_REMOVED lines=11> */
[----:B------:R-:W-:Y:S01]  /*22a90*/  SHF.R.S32.HI R4, RZ, 0x1f, R0 ;  /* 0x0000001fff047819 */ /* 0x000fe20000011400 */
[----:B------:R-:W-:Y:S01]  /*22aa0*/  UMOV UR5, 0xffffffff ;  /* 0xffffffff00057882 */ /* 0x000fe20000000000 */
[----:B------:R-:W-:Y:S01]  /*22ab0*/  ISETP.GE.AND P1, PT, R11, UR4, PT ;  /* 0x000000040b007c0c */ /* 0x000fe2000bf26270 */
[----:B------:R-:W-:Y:S02]  /*22ac0*/  IMAD.IADD R3, R3, 0x1, R7 ;  /* 0x0000000103037824 */ /* 0x000fe400078e0207 */
[----:B------:R-:W-:-:S02]  /*22ad0*/  IMAD R4, R4, UR6, RZ ;  /* 0x0000000604047c24 */ /* 0x000fc4000f8e02ff */
        /* <DEDUP_REMOVED lines=9> */
[----:B------:R-:W-:-:S03]  /*22b70*/  IMAD.IADD R0, R20, 0x1, R21 ;  /* 0x0000000114007824 */ /* 0x000fc600078e0215 */
[----:B------:R-:W0:Y:S01]  /*22b80*/  SHFL.IDX PT, R2, R5, RZ, 0x1c1f ;  /* 0x001c1fff05027589 */ /* 0x000e2200000e0000 */
[----:B--2---:R-:W-:-:S03]  /*22b90*/  IMAD R4, R3, R9, RZ ;  /* 0x0000000903047224 */ /* 0x004fc600078e02ff */
[----:B------:R-:W1:Y:S02]  /*22ba0*/  SHFL.IDX PT, R3, R6, RZ, 0x1c1f ;  /* 0x001c1fff06037589 */ /* 0x000e6400000e0000 */
[----:B------:R-:W-:-:S13]  /*22bb0*/  ISETP.GE.AND P2, PT, R0, R4, PT ;  /* 0x000000040000720c */ /* 0x000fda0003f46270 */
[----:B0-----:R-:W-:-:S05]  /*22bc0*/  @!P2 LEA R2, P4, R10, R2, 0x1 ;  /* 0x000000020a02a211 */ /* 0x001fca00078808ff */
[----:B-1----:R-:W-:-:S05]  /*22bd0*/  @!P2 IMAD.X R3, RZ, RZ, R3, P4 ;  /* 0x000000ffff03a224 */ /* 0x002fca00020e0603 */
[----:B------:R-:W-:Y:S01]  /*22be0*/  @!PT LDS RZ, [RZ] ;  /* 0x00000000fffff984 */ /* 0x000fe20000000800 */
[----:B---3--:R-:W-:Y:S04]  /*22bf0*/  @!P2 LDGSTS.E.BYPASS.LTC128B.128 [R11+0xc400], desc[UR40][R2.64], !P3 ;  /* 0x0c400000020bafae */ /* 0x008fe8000d901d68 */
        /* <DEDUP_REMOVED lines=16> */
[----:B------:R-:W-:Y:S01]  /*22d00*/  ISETP.GE.AND P2, PT, R2, R4, PT ;  /* 0x000000040200720c */ /* 0x000fe20003f46270 */
[----:B------:R-:W-:Y:S04]  /*22d10*/  SHFL.IDX PT, R5, R5, 0x3, 0x1c1f ;  /* 0x007c1f0005057f89 */ /* 0x000fe800000e0000 */
[----:B------:R-:W1:Y:S04]  /*22d20*/  SHFL.IDX PT, R2, R6, 0x2, 0x1c1f ;  /* 0x005c1f0006027f89 */ /* 0x000e6800000e0000 */
[----:B------:R-:W2:Y:S04]  /*22d30*/  SHFL.IDX PT, R6, R6, 0x3, 0x1c1f ;  /* 0x007c1f0006067f89 */ /* 0x000ea800000e0000 */
        /* <DEDUP_REMOVED lines=8> */
[----:B0-----:R-:W-:-:S05]  /*22dc0*/  VIADD R2, R0, 0x60 ;  /* 0x0000006000027836 */ /* 0x001fca0000000000 */
[----:B------:R-:W-:-:S13]  /*22dd0*/  ISETP.GE.AND P2, PT, R2, R4, PT ;  /* 0x000000040200720c */ /* 0x000fda0003f46270 */
[----:B------:R-:W-:Y:S01]  /*22de0*/  @!P2 LEA R2, P4, R10, R5, 0x1 ;  /* 0x000000050a02a211 */ /* 0x000fe200078808ff */
[----:B------:R-:W-:-:S04]  /*22df0*/  VIADD R5, R0, 0x80 ;  /* 0x0000008000057836 */ /* 0x000fc80000000000 */
[----:B--2---:R-:W-:-:S05]  /*22e00*/  @!P2 IMAD.X R3, RZ, RZ, R6, P4 ;  /* 0x000000ffff03a224 */ /* 0x004fca00020e0606 */
[----:B------:R-:W-:Y:S04]  /*22e10*/  @!P2 LDGSTS.E.BYPASS.LTC128B.128 [R11+0xdc00], desc[UR40][R2.64], !P3 ;  /* 0x0dc00000020bafae */ /* 0x000fe8000d901d68 */
[----:B------:R-:W-:Y:S04]  /*22e20*/  @!P2 LDGSTS.E.BYPASS.LTC128B.128 [R11+0x10c00], desc[UR40][R2.64+0x40], !P0 ;  /* 0x10c00040020bafae */ /* 0x000fe8000c101d68 */
[----:B------:R0:W-:Y:S01]  /*22e30*/  @!P2 LDGSTS.E.BYPASS.LTC128B.128 [R11+0x13c00], desc[UR40][R2.64+0x80], !P1 ;  /* 0x13c00080020bafae */ /* 0x0001e2000c901d68 */
[----:B------:R-:W-:-:S03]  /*22e40*/  ISETP.GE.AND P2, PT, R5, R4, PT ;  /* 0x000000040500720c */ /* 0x000fc60003f46270 */
[----:B0-----:R-:W0:Y:S04]  /*22e50*/  SHFL.IDX PT, R3, R8, RZ, 0x1c1f ;  /* 0x001c1fff08037589 */ /* 0x001e2800000e0000 */
[----:B------:R-:W1:Y:S04]  /*22e60*/  SHFL.IDX PT, R2, R7, RZ, 0x1c1f ;  /* 0x001c1fff07027589 */ /* 0x000e6800000e0000 */
[----:B------:R-:W2:Y:S02]  /*22e70*/  SHFL.IDX PT, R7, R7, 0x1, 0x1c1f ;  /* 0x003c1f0007077f89 */ /* 0x000ea400000e0000 */
        /* <DEDUP_REMOVED lines=8> */
[----:B0-2---:R0:W1:Y:S02]  /*22f00*/  SHFL.IDX PT, R2, R8, 0x1, 0x1c1f ;  /* 0x003c1f0008027f89 */ /* 0x00506400000e0000 */
.L_x_11202:
[----:B------:R-:W2:Y:S01]  /*22f10*/  LDL R5, [R1+0x10] ;  /* 0x0000100001057983 */ /* 0x000ea20000100800 */
[----:B------:R-:W-:-:S05]  /*22f20*/  VIADD R0, R0, 0xa0 ;  /* 0x000000a000007836 */ /* 0x000fca0000000000 */
[----:B------:R-:W-:-:S13]  /*22f30*/  ISETP.GE.AND P2, PT, R0, R4, PT ;  /* 0x000000040000720c */ /* 0x000fda0003f46270 */
[----:B-1----:R-:W-:-:S05]  /*22f40*/  @!P2 LEA R2, P4, R10, R2, 0x1 ;  /* 0x000000020a02a211 */ /* 0x002fca00078808ff */
        /* <DEDUP_REMOVED lines=9> */
.L_x_11033:
        /* <DEDUP_REMOVED lines=18> */
.L_x_11203:
[----:B------:R-:W-:Y:S05]  /*23100*/  BSYNC B0 ;  /* 0x0000000000007941 */ /* 0x000fea0003800000 */
.L_x_11034:
        /* <DEDUP_REMOVED lines=30> */
[----:B0-----:R-:W-:Y:S02]  /*232f0*/  SEL R8, RZ, 0x1, P0 ;  /* 0x00000001ff087807 */ /* 0x001fe40000000000 */
        /* <DEDUP_REMOVED lines=26> */
.L_x_11042:
[----:B------:R-:W-:Y:S01]  /*234a0*/  IMAD R3, R6, 0x8, R16 ;  /* 0x0000000806037824 */ /* 0x000fe200078e0210 */
[----:B------:R-:W-:Y:S01]  /*234b0*/  SHF.L.U32 R2, R8, 0x1f, RZ ;  /* 0x0000001f08027819 */ /* 0x000fe200000006ff */
[----:B------:R-:W-:Y:S03]  /*234c0*/  BSSY B3, `(.L_x_11043) ;  /* 0x0000003000037945 */ /* 0x000fe60003800000 */
[----:B------:R-:W1:Y:S02]  /*234d0*/  SYNCS.PHASECHK.TRANS64.TRYWAIT P0, [R3+URZ+0x2d840], R2 ;  /* 0x02d84002030075a7 */ /* 0x000e64000800017f */
[----:B-1----:R-:W-:Y:S05]  /*234e0*/  @!P0 BRA `(.L_x_11044) ;  /* 0x0000005400388947 */ /* 0x002fea0003800000 */
.L_x_11204:
[----:B------:R-:W-:Y:S05]  /*234f0*/  BSYNC B3 ;  /* 0x0000000000037941 */ /* 0x000fea0003800000 */
.L_x_11043:
        /* <DEDUP_REMOVED lines=10> */
.L_x_11046:
[----:B------:R-:W-:Y:S05]  /*235a0*/  BSYNC B3 ;  /* 0x0000000000037941 */ /* 0x000fea0003800000 */
.L_x_11045:
        /* <DEDUP_REMOVED lines=11> */
.L_x_11047:
        /* <DEDUP_REMOVED lines=16> */
.L_x_11048:
        /* <DEDUP_REMOVED lines=16> */
.L_x_11049:
        /* <DEDUP_REMOVED lines=15> */
.L_x_11205:
[----:B------:R-:W-:Y:S05]  /*23950*/  BSYNC B3 ;  /* 0x0000000000037941 */ /* 0x000fea0003800000 */
.L_x_11050:
        /* <DEDUP_REMOVED lines=10> */
.L_x_11052:
[----:B------:R-:W-:Y:S01]  /*23a00*/  LOP3.LUT P0, RZ, R18, 0x8, RZ, 0xc0, !PT ;  /* 0x0000000812ff7812 */ /* 0x000fe2000780c0ff */
[----:B------:R-:W-:-:S12]  /*23a10*/  BSSY B3, `(.L_x_11053) ;  /* 0x0000003000037945 */ /* 0x000fd80003800000 */
[----:B------:R-:W-:Y:S05]  /*23a20*/  @P0 BRA `(.L_x_11054) ;  /* 0x0000000000040947 */ /* 0x000fea0003800000 */
[----:B------:R-:W-:Y:S01]  /*23a30*/  BPT.TRAP 0x1 ;  /* 0x000000040000795c */ /* 0x000fe20000300000 */
.L_x_11054:
[----:B------:R-:W-:Y:S05]  /*23a40*/  BSYNC B3 ;  /* 0x0000000000037941 */ /* 0x000fea0003800000 */
.L_x_11053:
        /* <DEDUP_REMOVED lines=10> */
.L_x_11055:
        /* <DEDUP_REMOVED lines=15> */
.L_x_11056:
        /* <DEDUP_REMOVED lines=15> */
.L_x_11057:
        /* <DEDUP_REMOVED lines=12> */
.L_x_11041:
[----:B------:R-:W-:Y:S05]  /*23d90*/  BSYNC B1 ;  /* 0x0000000000017941 */ /* 0x000fea0003800000 */
.L_x_11040:
[----:B------:R-:W2:Y:S01]  /*23da0*/  LDL.LU R0, [R1+0x1c] ;  /* 0x00001c0001007983 */ /* 0x000ea20000300800 */
[----:B------:R-:W-:Y:S02]  /*23db0*/  IMAD.MOV.U32 R19, RZ, RZ, R6 ;  /* 0x000000ffff137224 */ /* 0x000fe400078e0006 */
[----:B------:R-:W-:Y:S02]  /*23dc0*/  IMAD.MOV.U32 R28, RZ, RZ, R8 ;  /* 0x000000ffff1c7224 */ /* 0x000fe400078e0008 */
[----:B--2---:R-:W-:-:S07]  /*23dd0*/  VIADD R0, R0, 0xfffffffd ;  /* 0xfffffffd00007836 */ /* 0x004fce0000000000 */
.L_x_11039:
[----:B------:R-:W-:Y:S05]  /*23de0*/  BSYNC B2 ;  /* 0x0000000000027941 */ /* 0x000fea0003800000 */
.L_x_11038:
[----:B------:R-:W-:-:S05]  /*23df0*/  VIADD R2, R9, 0xfffffffe ;  /* 0xfffffffe09027836 */ /* 0x000fca0000000000 */
[----:B------:R-:W-:-:S13]  /*23e00*/  ISETP.NE.AND P0, PT, R2, R7, PT ;  /* 0x000000070200720c */ /* 0x000fda0003f05270 */
[----:B------:R-:W-:Y:S05]  /*23e10*/  @!P0 BRA `(.L_x_11037) ;  /* 0x0000001400948947 */ /* 0x000fea0003800000 */
[----:B------:R-:W-:-:S07]  /*23e20*/  IMAD.MOV.U32 R10, RZ, RZ, R22 ;  /* 0x000000ffff0a7224 */ /* 0x000fce00078e0016 */
.L_x_11094:
        /* <DEDUP_REMOVED lines=10> */
[----:B0-----:R-:W-:Y:S01]  /*23ed0*/  IMAD.MOV.U32 R8, RZ, RZ, R0 ;  /* 0x000000ffff087224 */ /* 0x001fe200078e0000 */
        /* <DEDUP_REMOVED lines=21> */
.L_x_11060:
[----:B0-----:R-:W-:Y:S01]  /*24030*/  IMAD R4, R6, 0x8, R16 ;  /* 0x0000000806047824 */ /* 0x001fe200078e0210 */
[----:B------:R-:W-:Y:S01]  /*24040*/  SHF.L.U32 R2, R7, 0x1f, RZ ;  /* 0x0000001f07027819 */ /* 0x000fe200000006ff */
[----:B------:R-:W-:Y:S03]  /*24050*/  BSSY B2, `(.L_x_11061) ;  /* 0x0000003000027945 */ /* 0x000fe60003800000 */
[----:B------:R-:W0:Y:S02]  /*24060*/  SYNCS.PHASECHK.TRANS64.TRYWAIT P0, [R4+URZ+0x2d840], R2 ;  /* 0x02d84002040075a7 */ /* 0x000e24000800017f */
[----:B0-----:R-:W-:Y:S05]  /*24070*/  @!P0 BRA `(.L_x_11062) ;  /* 0x00000048007c8947 */ /* 0x001fea0003800000 */
.L_x_11206:
[----:B------:R-:W-:Y:S05]  /*24080*/  BSYNC B2 ;  /* 0x0000000000027941 */ /* 0x000fea0003800000 */
.L_x_11061:
[----:B------:R-:W1:Y:S01]  /*24090*/  S2R R3, SR_TID.X ;  /* 0x0000000000037919 */ /* 0x000e620000002100 */
[----:B------:R-:W-:Y:S01]  /*240a0*/  BSSY B2, `(.L_x_11063) ;  /* 0x0000009000027945 */ /* 0x000fe20003800000 */
[----:B-1----:R-:W-:-:S04]  /*240b0*/  LOP3.LUT R3, R3, 0x7f, RZ, 0xc0, !PT ;  /* 0x0000007f03037812 */ /* 0x002fc800078ec0ff */
[----:B------:R-:W-:-:S13]  /*240c0*/  ISETP.NE.AND P0, PT, R3, RZ, PT ;  /* 0x000000ff0300720c */ /* 0x000fda0003f05270 */
[----:B------:R-:W-:Y:S05]  /*240d0*/  @P0 BRA `(.L_x_11064) ;  /* 0x0000000000140947 */ /* 0x000fea0003800000 */
[----:B------:R-:W-:Y:S01]  /*240e0*/  LOP3.LUT P1, RZ, R18, 0x1, RZ, 0xc0, !PT ;  /* 0x0000000112ff7812 */ /* 0x000fe2000782c0ff */
[----:B0-----:R-:W-:-:S04]  /*240f0*/  IMAD.MOV.U32 R2, RZ, RZ, 0x6000 ;  /* 0x00006000ff027424 */ /* 0x001fc800078e00ff */
[----:B------:R1:W-:Y:S08]  /*24100*/  SYNCS.ARRIVE.TRANS64 RZ, [R4+URZ+0x2d830], R2 ;  /* 0x02d8300204ff79a7 */ /* 0x0003f0000800003f */
[----:B------:R-:W-:Y:S05]  /*24110*/  @!P1 BRA `(.L_x_11064) ;  /* 0x0000000000049947 */ /* 0x000fea0003800000 */
[----:B------:R-:W-:Y:S01]  /*24120*/  BPT.TRAP 0x1 ;  /* 0x000000040000795c */ /* 0x000fe20000300000 */
.L_x_11064:
[----:B------:R-:W-:Y:S05]  /*24130*/  BSYNC B2 ;  /* 0x0000000000027941 */ /* 0x000fea0003800000 */
.L_x_11063:
        /* <DEDUP_REMOVED lines=11> */
.L_x_11065:
        /* <DEDUP_REMOVED lines=16> */
.L_x_11066:
        /* <DEDUP_REMOVED lines=16> */
.L_x_11067:
        /* <DEDUP_REMOVED lines=15> */
.L_x_11207:
[----:B------:R-:W-:Y:S05]  /*244e0*/  BSYNC B2 ;  /* 0x0000000000027941 */ /* 0x000fea0003800000 */
.L_x_11068:
        /* <DEDUP_REMOVED lines=10> */
.L_x_11070:
[----:B------:R-:W-:Y:S01]  /*24590*/  LOP3.LUT P0, RZ, R18, 0x8, RZ, 0xc0, !PT ;  /* 0x0000000812ff7812 */ /* 0x000fe2000780c0ff */
[----:B------:R-:W-:-:S12]  /*245a0*/  BSSY B2, `(.L_x_11071) ;  /* 0x0000003000027945 */ /* 0x000fd80003800000 */
[----:B------:R-:W-:Y:S05]  /*245b0*/  @P0 BRA `(.L_x_11072) ;  /* 0x0000000000040947 */ /* 0x000fea0003800000 */
[----:B------:R-:W-:Y:S01]  /*245c0*/  BPT.TRAP 0x1 ;  /* 0x000000040000795c */ /* 0x000fe20000300000 */
.L_x_11072:
[----:B------:R-:W-:Y:S05]  /*245d0*/  BSYNC B2 ;  /* 0x0000000000027941 */ /* 0x000fea0003800000 */
.L_x_11071:
        /* <DEDUP_REMOVED lines=10> */
.L_x_11073:
        /* <DEDUP_REMOVED lines=15> */
.L_x_11074:
        /* <DEDUP_REMOVED lines=15> */
.L_x_11075:
        /* <DEDUP_REMOVED lines=12> */
.L_x_11059:
[----:B------:R-:W-:Y:S05]  /*24920*/  BSYNC B1 ;  /* 0x0000000000017941 */ /* 0x000fea0003800000 */
.L_x_11058:
[----:B------:R-:W-:Y:S01]  /*24930*/  LOP3.LUT P1, RZ, R18, 0x4, RZ, 0xc0, !PT ;  /* 0x0000000412ff7812 */ /* 0x000fe2000782c0ff */
[----:B------:R-:W-:Y:S01]  /*24940*/  VIADD R19, R6, 0x1 ;  /* 0x0000000106137836 */ /* 0x000fe20000000000 */
[----:B------:R-:W-:Y:S01]  /*24950*/  BSSY B1, `(.L_x_11076) ;  /* 0x00000ad000017945 */ /* 0x000fe20003800000 */
[----:B0-----:R-:W-:-:S03]  /*24960*/  VIADD R8, R0, 0xffffffff ;  /* 0xffffffff00087836 */ /* 0x001fc60000000000 */
        /* <DEDUP_REMOVED lines=28> */
.L_x_11078:
[----:B0-----:R-:W-:Y:S01]  /*24b30*/  IMAD R4, R19, 0x8, R16 ;  /* 0x0000000813047824 */ /* 0x001fe200078e0210 */
[----:B------:R-:W-:Y:S01]  /*24b40*/  SHF.L.U32 R2, R28, 0x1f, RZ ;  /* 0x0000001f1c027819 */ /* 0x000fe200000006ff */
[----:B------:R-:W-:Y:S03]  /*24b50*/  BSSY B2, `(.L_x_11079) ;  /* 0x0000003000027945 */ /* 0x000fe60003800000 */
[----:B------:R-:W0:Y:S02]  /*24b60*/  SYNCS.PHASECHK.TRANS64.TRYWAIT P0, [R4+URZ+0x2d840], R2 ;  /* 0x02d84002040075a7 */ /* 0x000e24000800017f */
[----:B0-----:R-:W-:Y:S05]  /*24b70*/  @!P0 BRA `(.L_x_11080) ;  /* 0x0000003c00e48947 */ /* 0x001fea0003800000 */
.L_x_11208:
[----:B------:R-:W-:Y:S05]  /*24b80*/  BSYNC B2 ;  /* 0x0000000000027941 */ /* 0x000fea0003800000 */
.L_x_11079:
        /* <DEDUP_REMOVED lines=10> */
.L_x_11082:
[----:B------:R-:W-:Y:S05]  /*24c30*/  BSYNC B2 ;  /* 0x0000000000027941 */ /* 0x000fea0003800000 */
.L_x_11081:
        /* <DEDUP_REMOVED lines=11> */
.L_x_11083:
        /* <DEDUP_REMOVED lines=16> */
.L_x_11084:
        /* <DEDUP_REMOVED lines=16> */
.L_x_11085:
        /* <DEDUP_REMOVED lines=15> */
.L_x_11209:
[----:B------:R-:W-:Y:S05]  /*24fe0*/  BSYNC B2 ;  /* 0x0000000000027941 */ /* 0x000fea0003800000 */
.L_x_11086:
        /* <DEDUP_REMOVED lines=10> */
.L_x_11088:
[----:B------:R-:W-:Y:S01]  /*25090*/  LOP3.LUT P0, RZ, R18, 0x8, RZ, 0xc0, !PT ;  /* 0x0000000812ff7812 */ /* 0x000fe2000780c0ff */
[----:B------:R-:W-:-:S12]  /*250a0*/  BSSY B2, `(.L_x_11089) ;  /* 0x0000003000027945 */ /* 0x000fd80003800000 */
[----:B------:R-:W-:Y:S05]  /*250b0*/  @P0 BRA `(.L_x_11090) ;  /* 0x0000000000040947 */ /* 0x000fea0003800000 */
[----:B------:R-:W-:Y:S01]  /*250c0*/  BPT.TRAP 0x1 ;  /* 0x000000040000795c */ /* 0x000fe20000300000 */
.L_x_11090:
[----:B------:R-:W-:Y:S05]  /*250d0*/  BSYNC B2 ;  /* 0x0000000000027941 */ /* 0x000fea0003800000 */
.L_x_11089:
        /* <DEDUP_REMOVED lines=10> */
.L_x_11091:
        /* <DEDUP_REMOVED lines=15> */
.L_x_11092:
        /* <DEDUP_REMOVED lines=15> */
.L_x_11093:
        /* <DEDUP_REMOVED lines=12> */
.L_x_11077:
[----:B------:R-:W-:Y:S05]  /*25420*/  BSYNC B1 ;  /* 0x0000000000017941 */ /* 0x000fea0003800000 */
.L_x_11076:
[----:B------:R-:W2:Y:S01]  /*25430*/  LDL R2, [R1+0xc] ;  /* 0x00000c0001027983 */ /* 0x000ea20000100800 */
[----:B------:R-:W-:Y:S01]  /*25440*/  VIADD R0, R0, 0xfffffffe ;  /* 0xfffffffe00007836 */ /* 0x000fe20000000000 */
[----:B--2---:R-:W-:-:S13]  /*25450*/  ISETP.GT.AND P0, PT, R8, R2, PT ;  /* 0x000000020800720c */ /* 0x004fda0003f04270 */
[----:B------:R-:W-:Y:S05]  /*25460*/  @P0 BRA `(.L_x_11094) ;  /* 0xffffffe800700947 */ /* 0x000fea000383ffff */
.L_x_11037:
[----:B------:R-:W-:Y:S05]  /*25470*/  BSYNC B0 ;  /* 0x0000000000007941 */ /* 0x000fea0003800000 */
.L_x_11036:
        /* <DEDUP_REMOVED lines=16> */
[----:B-1----:R-:W-:-:S07]  /*25580*/  IADD3 R24, R0, UR37, R7 ;  /* 0x0000002500187c10 */ /* 0x002fce000fffe007 */
.L_x_11096:
[----:B------:R-:W-:Y:S05]  /*25590*/  BSYNC B0 ;  /* 0x0000000000007941 */ /* 0x000fea0003800000 */
.L_x_11095:
        /* <DEDUP_REMOVED lines=8> */
.L_x_11210:
[----:B------:R-:W-:Y:S05]  /*25620*/  BSYNC B1 ;  /* 0x0000000000017941 */ /* 0x000fea0003800000 */
.L_x_11099:
        /* <DEDUP_REMOVED lines=10> */
.L_x_11101:
[----:B------:R-:W-:Y:S01]  /*256d0*/  LOP3.LUT P0, RZ, R18, 0x8, RZ, 0xc0, !PT ;  /* 0x0000000812ff7812 */ /* 0x000fe2000780c0ff */
[----:B------:R-:W-:-:S12]  /*256e0*/  BSSY B1, `(.L_x_11102) ;  /* 0x0000003000017945 */ /* 0x000fd80003800000 */
[----:B------:R-:W-:Y:S05]  /*256f0*/  @P0 BRA `(.L_x_11103) ;  /* 0x0000000000040947 */ /* 0x000fea0003800000 */
[----:B------:R-:W-:Y:S01]  /*25700*/  BPT.TRAP 0x1 ;  /* 0x000000040000795c */ /* 0x000fe20000300000 */
.L_x_11103:
[----:B------:R-:W-:Y:S05]  /*25710*/  BSYNC B1 ;  /* 0x0000000000017941 */ /* 0x000fea0003800000 */
.L_x_11102:
[----:B------:R-:W-:Y:S01]  /*25720*/  IMAD R0, R19, 0x6000, R16 ;  /* 0x0000600013007824 */ /* 0x000fe200078e0210 */
        /* <DEDUP_REMOVED lines=9> */
.L_x_11104:
        /* <DEDUP_REMOVED lines=15> */
.L_x_11105:
        /* <DEDUP_REMOVED lines=15> */
.L_x_11106:
        /* <DEDUP_REMOVED lines=10> */
.L_x_11098:
[----:B------:R-:W-:Y:S05]  /*25a40*/  BSYNC B0 ;  /* 0x0000000000007941 */ /* 0x000fea0003800000 */
.L_x_11097:
[----:B------:R-:W-:-:S05]  /*25a50*/  VIADD R19, R19, 0x1 ;  /* 0x0000000113137836 */ /* 0x000fca0000000000 */
[----:B------:R-:W-:-:S04]  /*25a60*/  ISETP.NE.AND P0, PT, R19, 0x2, PT ;  /* 0x000000021300780c */ /* 0x000fc80003f05270 */
[----:B------:R-:W-:Y:S02]  /*25a70*/  SEL R3, RZ, 0x1, P0 ;  /* 0x00000001ff037807 */ /* 0x000fe40000000000 */
[----:B------:R-:W-:Y:S02]  /*25a80*/  SEL R19, R19, RZ, P0 ;  /* 0x000000ff13137207 */ /* 0x000fe40000000000 */
[----:B------:R-:W-:-:S07]  /*25a90*/  LOP3.LUT R28, R28, R3, RZ, 0x3c, !PT ;  /* 0x000000031c1c7212 */ /* 0x000fce00078e3cff */
.L_x_11018:
[----:B------:R-:W-:Y:S05]  /*25aa0*/  BSYNC B7 ;  /* 0x0000000000077941 */ /* 0x000fea0003800000 */
.L_x_11016:
[----:B------:R-:W-:-:S13]  /*25ab0*/  LOP3.LUT P0, RZ, R18, 0x10, RZ, 0xc0, !PT ;  /* 0x0000001012ff7812 */ /* 0x000fda000780c0ff */
[----:B------:R-:W-:Y:S05]  /*25ac0*/  @!P0 BRA `(.L_x_11107) ;  /* 0x0000000000248947 */ /* 0x000fea0003800000 */
[----:B------:R-:W-:Y:S05]  /*25ad0*/  WARPSYNC.ALL ;  /* 0x0000000000007948 */ /* 0x000fea0003800000 */
[----:B------:R-:W1:Y:S08]  /*25ae0*/  S2UR UR5, SR_CgaCtaId ;  /* 0x00000000000579c3 */ /* 0x000e700000008800 */
[----:B------:R-:W-:Y:S06]  /*25af0*/  BAR.SYNC.DEFER_BLOCKING 0x5, 0x200 ;  /* 0x0148000000007b1d */ /* 0x000fec0000010000 */
[----:B------:R-:W-:-:S02]  /*25b00*/  UMOV UR4, 0x400 ;  /* 0x0000040000047882 */ /* 0x000fc40000000000 */
[----:B-1----:R-:W-:-:S06]  /*25b10*/  ULEA UR4, UR5, UR4, 0x18 ;  /* 0x0000000405047291 */ /* 0x002fcc000f8ec03f */
[----:B------:R-:W-:-:S05]  /*25b20*/  IMAD.U32 R16, RZ, RZ, UR4 ;  /* 0x00000004ff107e24 */ /* 0x000fca000f8e00ff */
[----:B------:R1:W3:Y:S01]  /*25b30*/  LDS.128 R24, [R16+0x2d8d0] ;  /* 0x02d8d00010187984 */ /* 0x0002e20000000c00 */
[----:B------:R-:W-:Y:S06]  /*25b40*/  BAR.ARV 0x4, 0x200 ;  /* 0x0108000000007b1d */ /* 0x000fec0000002000 */
[----:B------:R-:W-:Y:S05]  /*25b50*/  BRA `(.L_x_11108) ;  /* 0x0000000c00d07947 */ /* 0x000fea0003800000 */
.L_x_11107:
[----:B0-----:R-:W3:Y:S01]  /*25b60*/  LDL R8, [R1+0x8] ;  /* 0x0000080001087983 */ /* 0x001ee20000100800 */
[----:B------:R-:W-:Y:S01]  /*25b70*/  UMOV UR4, 0xffffffff ;  /* 0xffffffff00047882 */ /* 0x000fe20000000000 */
[----:B---3--:R-:W-:Y:S02]  /*25b80*/  ISETP.NE.AND P5, PT, R8, 0x1f, PT ;  /* 0x0000001f0800780c */ /* 0x008fe40003fa5270 */
[----:B------:R-:W-:Y:S11]  /*25b90*/  BRA.DIV UR4, `(.L_x_11109) ;  /* 0x0000003204187947 */ /* 0x000ff6000b800000 */
[----:B------:R-:W-:Y:S01]  /*25ba0*/  IMAD.IADD R9, R27, 0x1, R8 ;  /* 0x000000011b097824 */ /* 0x000fe200078e0208 */
[----:B------:R-:W-:Y:S01]  /*25bb0*/  ULDC UR4, c[0x0][0xc3c] ;  /* 0x00030f0000047ab9 */ /* 0x000fe20000000800 */
[----:B------:R-:W-:-:S03]  /*25bc0*/  LOP3.LUT P4, RZ, R18, 0x1, RZ, 0xc0, !PT ;  /* 0x0000000112ff7812 */ /* 0x000fc6000788c0ff */
[----:B------:R-:W-:-:S13]  /*25bd0*/  ISETP.GE.OR P0, PT, R9, UR4, !P5 ;  /* 0x0000000409007c0c */ /* 0x000fda000ef06670 */
[----:B------:R-:W0:Y:S08]  /*25be0*/  @!P0 LDC.64 R2, c[0x0][0xc80] ;  /* 0x00032000ff028b82 */ /* 0x000e300000000a00 */
[----:B--2---:R-:W1:Y:S01]  /*25bf0*/  @!P0 LDC.64 R4, c[0x0][0xc78] ;  /* 0x00031e00ff048b82 */ /* 0x004e620000000a00 */
        /* <DEDUP_REMOVED lines=9> */
[----:B------:R-:W-:-:S03]  /*25c90*/  ISETP.GE.U32.AND P3, PT, R8, 0x10, PT ;  /* 0x000000100800780c */ /* 0x000fc60003f66070 */
[----:B------:R0:W-:Y:S02]  /*25ca0*/  SHFL.IDX PT, R6, R24, 0x1, 0x1f ;  /* 0x00201f0018067f89 */ /* 0x0001e400000e0000 */
[----:B0-----:R-:W-:Y:S02]  /*25cb0*/  IMAD.MOV.U32 R24, RZ, RZ, RZ ;  /* 0x000000ffff187224 */ /* 0x001fe400078e00ff */
[----:B--2---:R-:W-:Y:S02]  /*25cc0*/  @!P0 IMAD.MOV.U32 R25, RZ, RZ, R7 ;  /* 0x000000ffff198224 */ /* 0x004fe400078e0007 */
        /* <DEDUP_REMOVED lines=19> */
.L_x_11220:
[----:B------:R-:W-:Y:S02]  /*25e00*/  ULDC UR4, c[0x0][0xc38] ;  /* 0x00030e0000047ab9 */ /* 0x000fe40000000800 */
[----:B------:R-:W-:-:S04]  /*25e10*/  IMAD.U32 R4, RZ, RZ, UR4 ;  /* 0x00000004ff047e24 */ /* 0x000fc8000f8e00ff */
[----:B-1----:R-:W-:-:S04]  /*25e20*/  IMAD R3, R14, R4, RZ ;  /* 0x000000040e037224 */ /* 0x002fc800078e02ff */
[----:B------:R-:W-:-:S05]  /*25e30*/  IMAD.IADD R6, R6, 0x1, R3 ;  /* 0x0000000106067824 */ /* 0x000fca00078e0203 */
[----:B------:R-:W-:-:S13]  /*25e40*/  ISETP.GT.AND P4, PT, R6, R0, PT ;  /* 0x000000000600720c */ /* 0x000fda0003f84270 */
[----:B------:R-:W-:Y:S05]  /*25e50*/  @P4 BRA `(.L_x_11110) ;  /* 0x0000000000a44947 */ /* 0x000fea0003800000 */
.L_x_11113:
        /* <DEDUP_REMOVED lines=35> */
.L_x_11228:
[----:B------:R-:W-:Y:S02]  /*26090*/  ULDC UR4, c[0x0][0xc38] ;  /* 0x00030e0000047ab9 */ /* 0x000fe40000000800 */
[----:B------:R-:W-:-:S04]  /*260a0*/  IMAD.U32 R4, RZ, RZ, UR4 ;  /* 0x00000004ff047e24 */ /* 0x000fc8000f8e00ff */
[----:B-1----:R-:W-:-:S04]  /*260b0*/  IMAD R3, R14, R4, RZ ;  /* 0x000000040e037224 */ /* 0x002fc800078e02ff */
[----:B------:R-:W-:-:S05]  /*260c0*/  IMAD.IADD R6, R3, 0x1, R6 ;  /* 0x0000000103067824 */ /* 0x000fca00078e0206 */
[----:B------:R-:W-:-:S13]  /*260d0*/  ISETP.GT.AND P4, PT, R6, R0, PT ;  /* 0x000000000600720c */ /* 0x000fda0003f84270 */
[----:B------:R-:W-:Y:S05]  /*260e0*/  @!P4 BRA `(.L_x_11113) ;  /* 0xfffffffc005cc947 */ /* 0x000fea000383ffff */
.L_x_11110:
[----:B------:R-:W-:Y:S01]  /*260f0*/  IMAD.IADD R6, R6, 0x1, -R3 ;  /* 0x0000000106067824 */ /* 0x000fe200078e0a03 */
[----:B------:R-:W-:-:S03]  /*26100*/  UMOV UR4, 0xffffffff ;  /* 0xffffffff00047882 */ /* 0x000fc60000000000 */
[----:B------:R-:W-:-:S05]  /*26110*/  IMAD R3, R2, R4, R6 ;  /* 0x0000000402037224 */ /* 0x000fca00078e0206 */
[----:B------:R-:W-:Y:S01]  /*26120*/  ISETP.GT.AND P6, PT, R3, R0, PT ;  /* 0x000000000300720c */ /* 0x000fe20003fc4270 */
[----:B------:R-:W-:-:S12]  /*26130*/  BRA.DIV UR4, `(.L_x_11114) ;  /* 0x0000003204a47947 */ /* 0x000fd8000b800000 */
[----:B------:R-:W-:-:S04]  /*26140*/  VOTE.ANY R3, PT, !P6 ;  /* 0x0000000000037806 */ /* 0x000fc800070e0100 */
[----:B------:R-:W1:Y:S02]  /*26150*/  POPC R7, R3 ;  /* 0x0000000300077309 */ /* 0x000e640000000000 */
[----:B-1----:R1:W2:Y:S01]  /*26160*/  SHFL.IDX PT, R25, R25, R7, 0x1f ;  /* 0x00001f0719197589 */ /* 0x0022a200000e0000 */
[----:B------:R-:W-:-:S03]  /*26170*/  IMAD.IADD R27, R7, 0x1, R27 ;  /* 0x00000001071b7824 */ /* 0x000fc600078e021b */
[----:B------:R1:W3:Y:S04]  /*26180*/  SHFL.IDX PT, R5, R5, R7, 0x1f ;  /* 0x00001f0705057589 */ /* 0x0002e800000e0000 */
.L_x_11233:
[----:B------:R-:W-:-:S13]  /*26190*/  ISETP.NE.AND P0, PT, R3, RZ, PT ;  /* 0x000000ff0300720c */ /* 0x000fda0003f05270 */
[----:B------:R-:W-:Y:S05]  /*261a0*/  @!P0 BRA `(.L_x_11115) ;  /* 0x0000000000108947 */ /* 0x000fea0003800000 */
[----:B------:R-:W-:Y:S01]  /*261b0*/  UMOV UR4, 0xffffffff ;  /* 0xffffffff00047882 */ /* 0x000fe20000000000 */
[----:B------:R-:W-:Y:S02]  /*261c0*/  VIADD R12, R7, 0xffffffff ;  /* 0xffffffff070c7836 */ /* 0x000fe40000000000 */
[----:B------:R-:W-:Y:S05]  /*261d0*/  BRA.DIV UR4, `(.L_x_11116) ;  /* 0x0000003204dc7947 */ /* 0x000fea000b800000 */
[----:B------:R4:W0:Y:S02]  /*261e0*/  SHFL.IDX PT, R24, R2, R12, 0x1f ;  /* 0x00001f0c02187589 */ /* 0x00082400000e0000 */
.L_x_11115:
[----:B---3--:R-:W-:Y:S01]  /*261f0*/  ISETP.NE.AND P0, PT, R5, 0x1, PT ;  /* 0x000000010500780c */ /* 0x008fe20003f05270 */
[----:B0-----:R-:W-:-:S04]  /*26200*/  IMAD R24, R24, R4, R6 ;  /* 0x0000000418187224 */ /* 0x001fc800078e0206 */
[----:B------:R-:W-:-:S08]  /*26210*/  IMAD.IADD R0, R0, 0x1, -R24 ;  /* 0x0000000100007824 */ /* 0x000fd000078e0a18 */
[----:B------:R-:W-:Y:S05]  /*26220*/  @!P0 BRA `(.L_x_11117) ;  /* 0x0000000000dc8947 */ /* 0x000fea0003800000 */
[----:B--2---:R-:W-:Y:S01]  /*26230*/  IABS R4, R25 ;  /* 0x0000001900047213 */ /* 0x004fe20000000000 */
[----:B----4-:R-:W-:Y:S01]  /*26240*/  IMAD.MOV.U32 R2, RZ, RZ, RZ ;  /* 0x000000ffff027224 */ /* 0x010fe200078e00ff */
[----:B------:R-:W-:Y:S02]  /*26250*/  IABS R6, R5 ;  /* 0x0000000500067213 */ /* 0x000fe40000000000 */
[----:B-1----:R-:W0:Y:S08]  /*26260*/  I2F.RP R7, R4 ;  /* 0x0000000400077306 */ /* 0x002e300000209400 */
[----:B------:R-:W-:Y:S08]  /*26270*/  I2F.RP R10, R6 ;  /* 0x00000006000a7306 */ /* 0x000ff00000209400 */
[----:B0-----:R-:W0:Y:S02]  /*26280*/  MUFU.RCP R7, R7 ;  /* 0x0000000700077308 */ /* 0x001e240000001000 */
[----:B0-----:R-:W-:Y:S01]  /*26290*/  VIADD R8, R7, 0xffffffe ;  /* 0x0ffffffe07087836 */ /* 0x001fe20000000000 */
[----:B------:R-:W-:-:S05]  /*262a0*/  IABS R7, R25 ;  /* 0x0000001900077213 */ /* 0x000fca0000000000 */
[----:B------:R0:W1:Y:S02]  /*262b0*/  F2I.FTZ.U32.TRUNC.NTZ R3, R8 ;  /* 0x0000000800037305 */ /* 0x000064000021f000 */
[----:B0-----:R-:W-:Y:S01]  /*262c0*/  IABS R8, R0 ;  /* 0x0000000000087213 */ /* 0x001fe20000000000 */
[----:B-1----:R-:W-:-:S04]  /*262d0*/  IMAD.MOV R9, RZ, RZ, -R3 ;  /* 0x000000ffff097224 */ /* 0x002fc800078e0a03 */
[----:B------:R-:W-:-:S04]  /*262e0*/  IMAD R9, R9, R4, RZ ;  /* 0x0000000409097224 */ /* 0x000fc800078e02ff */
[----:B------:R-:W-:Y:S02]  /*262f0*/  IMAD.HI.U32 R3, R3, R9, R2 ;  /* 0x0000000903037227 */ /* 0x000fe400078e0002 */
[----:B------:R-:W0:Y:S02]  /*26300*/  MUFU.RCP R2, R10 ;  /* 0x0000000a00027308 */ /* 0x000e240000001000 */
[----:B------:R-:W-:Y:S02]  /*26310*/  IMAD.MOV R9, RZ, RZ, -R7 ;  /* 0x000000ffff097224 */ /* 0x000fe400078e0a07 */
[----:B------:R-:W-:-:S04]  /*26320*/  IMAD.HI.U32 R7, R3, R8, RZ ;  /* 0x0000000803077227 */ /* 0x000fc800078e00ff */
[----:B------:R-:W-:-:S05]  /*26330*/  IMAD R9, R7, R9, R8 ;  /* 0x0000000907097224 */ /* 0x000fca00078e0208 */
[----:B------:R-:W-:Y:S01]  /*26340*/  ISETP.GT.U32.AND P2, PT, R4, R9, PT ;  /* 0x000000090400720c */ /* 0x000fe20003f44070 */
[----:B0-----:R-:W-:Y:S02]  /*26350*/  VIADD R8, R2, 0xffffffe ;  /* 0x0ffffffe02087836 */ /* 0x001fe40000000000 */
[----:B------:R-:W-:Y:S02]  /*26360*/  IMAD.MOV.U32 R2, RZ, RZ, RZ ;  /* 0x000000ffff027224 */ /* 0x000fe400078e00ff */
[----:B------:R-:W0:Y:S08]  /*26370*/  F2I.FTZ.U32.TRUNC.NTZ R3, R8 ;  /* 0x0000000800037305 */ /* 0x000e30000021f000 */
[----:B------:R-:W-:-:S02]  /*26380*/  @!P2 IMAD.IADD R9, R9, 0x1, -R4 ;  /* 0x000000010909a824 */ /* 0x000fc400078e0a04 */
[----:B------:R-:W-:Y:S01]  /*26390*/  @!P2 VIADD R7, R7, 0x1 ;  /* 0x000000010707a836 */ /* 0x000fe20000000000 */
[----:B------:R-:W-:Y:S02]  /*263a0*/  ISETP.NE.AND P2, PT, R25, RZ, PT ;  /* 0x000000ff1900720c */ /* 0x000fe40003f45270 */
[----:B------:R-:W-:Y:S02]  /*263b0*/  ISETP.GE.U32.AND P0, PT, R9, R4, PT ;  /* 0x000000040900720c */ /* 0x000fe40003f06070 */
[----:B------:R-:W-:Y:S01]  /*263c0*/  IABS R4, R5 ;  /* 0x0000000500047213 */ /* 0x000fe20000000000 */
[----:B0-----:R-:W-:-:S04]  /*263d0*/  IMAD.MOV R9, RZ, RZ, -R3 ;  /* 0x000000ffff097224 */ /* 0x001fc800078e0a03 */
[----:B------:R-:W-:Y:S02]  /*263e0*/  IMAD.MOV R4, RZ, RZ, -R4 ;  /* 0x000000ffff047224 */ /* 0x000fe400078e0a04 */
[----:B------:R-:W-:-:S04]  /*263f0*/  IMAD R9, R9, R6, RZ ;  /* 0x0000000609097224 */ /* 0x000fc800078e02ff */
[----:B------:R-:W-:Y:S01]  /*26400*/  IMAD.HI.U32 R2, R3, R9, R2 ;  /* 0x0000000903027227 */ /* 0x000fe200078e0002 */
[----:B------:R-:W-:-:S03]  /*26410*/  LOP3.LUT R3, R0, R25, RZ, 0x3c, !PT ;  /* 0x0000001900037212 */ /* 0x000fc600078e3cff */
[----:B------:R-:W-:Y:S01]  /*26420*/  @P0 VIADD R7, R7, 0x1 ;  /* 0x0000000107070836 */ /* 0x000fe20000000000 */
[----:B------:R-:W-:-:S13]  /*26430*/  ISETP.GE.AND P1, PT, R3, RZ, PT ;  /* 0x000000ff0300720c */ /* 0x000fda0003f26270 */
        /* <DEDUP_REMOVED lines=17> */
[--C-:B------:R-:W-:Y:S02]  /*26550*/  IMAD R5, R5, R4, R7.reuse ;  /* 0x0000000405057224 */ /* 0x100fe400078e0207 */
[----:B------:R-:W-:Y:S02]  /*26560*/  IMAD.MOV R2, RZ, RZ, -R7 ;  /* 0x000000ffff027224 */ /* 0x000fe400078e0a07 */
[----:B------:R-:W-:Y:S02]  /*26570*/  IMAD R26, R5, 0x10000, R26 ;  /* 0x00010000051a7824 */ /* 0x000fe400078e021a */
[----:B------:R-:W-:Y:S01]  /*26580*/  IMAD R2, R25, R2, R0 ;  /* 0x0000000219027224 */ /* 0x000fe200078e0200 */
[----:B------:R-:W-:Y:S06]  /*26590*/  BRA `(.L_x_11118) ;  /* 0x0000000000f47947 */ /* 0x000fec0003800000 */
.L_x_11117:
[----:B----4-:R-:W0:Y:S02]  /*265a0*/  LDC.64 R2, c[0x0][0xc90] ;  /* 0x00032400ff027b82 */ /* 0x010e240000000a00 */
[----:B0-----:R-:W-:-:S05]  /*265b0*/  IMAD.WIDE R2, R27, 0x4, R2 ;  /* 0x000000041b027825 */ /* 0x001fca00078e0202 */
[----:B-1----:R0:W2:Y:S02]  /*265c0*/  LDG.E R7, desc[UR40][R2.64] ;  /* 0x0000002802077981 */ /* 0x0020a4000c1e1900 */
[----:B0-----:R-:W-:Y:S02]  /*265d0*/  IMAD.MOV.U32 R2, RZ, RZ, RZ ;  /* 0x000000ffff027224 */ /* 0x001fe400078e00ff */
[----:B--2---:R-:W-:-:S05]  /*265e0*/  IMAD R5, R25, R7, RZ ;  /* 0x0000000719057224 */ /* 0x004fca00078e02ff */
[-C--:B------:R-:W-:Y:S02]  /*265f0*/  IABS R6, R5.reuse ;  /* 0x0000000500067213 */ /* 0x080fe40000000000 */
[----:B------:R-:W-:Y:S02]  /*26600*/  IABS R10, R5 ;  /* 0x00000005000a7213 */ /* 0x000fe40000000000 */
[----:B------:R-:W0:Y:S08]  /*26610*/  I2F.RP R8, R6 ;  /* 0x0000000600087306 */ /* 0x000e300000209400 */
[----:B0-----:R-:W0:Y:S02]  /*26620*/  MUFU.RCP R8, R8 ;  /* 0x0000000800087308 */ /* 0x001e240000001000 */
[----:B0-----:R-:W-:-:S02]  /*26630*/  VIADD R9, R8, 0xffffffe ;  /* 0x0ffffffe08097836 */ /* 0x001fc40000000000 */
[----:B------:R-:W-:-:S04]  /*26640*/  IMAD.MOV R8, RZ, RZ, -R10 ;  /* 0x000000ffff087224 */ /* 0x000fc800078e0a0a */
[----:B------:R-:W0:Y:S02]  /*26650*/  F2I.FTZ.U32.TRUNC.NTZ R3, R9 ;  /* 0x0000000900037305 */ /* 0x000e24000021f000 */
[----:B0-----:R-:W-:-:S04]  /*26660*/  IMAD.MOV R11, RZ, RZ, -R3 ;  /* 0x000000ffff0b7224 */ /* 0x001fc800078e0a03 */
[----:B------:R-:W-:-:S04]  /*26670*/  IMAD R11, R11, R6, RZ ;  /* 0x000000060b0b7224 */ /* 0x000fc800078e02ff */
[----:B------:R-:W-:Y:S01]  /*26680*/  IMAD.HI.U32 R3, R3, R11, R2 ;  /* 0x0000000b03037227 */ /* 0x000fe200078e0002 */
        /* <DEDUP_REMOVED lines=11> */
[----:B------:R-:W-:-:S04]  /*26740*/  IMAD.MOV.U32 R2, RZ, RZ, R3 ;  /* 0x000000ffff027224 */ /* 0x000fc800078e0003 */
[----:B------:R-:W-:Y:S01]  /*26750*/  @!P1 IMAD.MOV R2, RZ, RZ, -R2 ;  /* 0x000000ffff029224 */ /* 0x000fe200078e0a02 */
[----:B------:R-:W-:-:S05]  /*26760*/  @!P2 LOP3.LUT R2, RZ, R5, RZ, 0x33, !PT ;  /* 0x00000005ff02a212 */ /* 0x000fca00078e33ff */
[----:B------:R-:W-:Y:S02]  /*26770*/  IMAD R6, R7, R2, RZ ;  /* 0x0000000207067224 */ /* 0x000fe400078e02ff */
[----:B------:R-:W-:Y:S02]  /*26780*/  IMAD.MOV R2, RZ, RZ, -R2 ;  /* 0x000000ffff027224 */ /* 0x000fe400078e0a02 */
[----:B------:R-:W-:Y:S02]  /*26790*/  IMAD.MOV R3, RZ, RZ, -R6 ;  /* 0x000000ffff037224 */ /* 0x000fe400078e0a06 */
[----:B------:R-:W-:Y:S02]  /*267a0*/  IMAD R5, R5, R2, R0 ;  /* 0x0000000205057224 */ /* 0x000fe400078e0200 */
[----:B------:R-:W-:Y:S01]  /*267b0*/  IMAD.MOV.U32 R2, RZ, RZ, RZ ;  /* 0x000000ffff027224 */ /* 0x000fe200078e00ff */
[----:B------:R-:W-:-:S04]  /*267c0*/  VIADDMNMX R4, R3, R4, R7, PT ;  /* 0x0000000403047246 */ /* 0x000fc80003800107 */
[----:B------:R-:W-:-:S04]  /*267d0*/  IABS R7, R4 ;  /* 0x0000000400077213 */ /* 0x000fc80000000000 */
        /* <DEDUP_REMOVED lines=24> */
[----:B------:R-:W-:-:S07]  /*26960*/  IMAD R26, R2, R4, R5 ;  /* 0x00000004021a7224 */ /* 0x000fce00078e0205 */
.L_x_11118:
[----:B------:R-:W-:-:S05]  /*26970*/  LOP3.LUT R2, RZ, R2, RZ, 0x33, !PT ;  /* 0x00000002ff027212 */ /* 0x000fca00078e33ff */
[----:B------:R-:W-:Y:S01]  /*26980*/  IMAD.IADD R25, R25, 0x1, R2 ;  /* 0x0000000119197824 */ /* 0x000fe200078e0202 */
[----:B------:R-:W-:Y:S06]  /*26990*/  BRA `(.L_x_11119) ;  /* 0x00000000001c7947 */ /* 0x000fec0003800000 */
.L_x_11111:
[----:B------:R-:W-:Y:S01]  /*269a0*/  UMOV UR4, URZ ;  /* 0x0000003f00047c82 */ /* 0x000fe20008000000 */
[----:B------:R-:W-:Y:S01]  /*269b0*/  UMOV UR5, URZ ;  /* 0x0000003f00057c82 */ /* 0x000fe20008000000 */
[----:B------:R-:W-:Y:S01]  /*269c0*/  ULDC UR6, c[0x0][0xc3c] ;  /* 0x00030f0000067ab9 */ /* 0x000fe20000000800 */
[----:B------:R-:W-:Y:S02]  /*269d0*/  IMAD.MOV.U32 R24, RZ, RZ, R0 ;  /* 0x000000ffff187224 */ /* 0x000fe400078e0000 */
[----:B------:R-:W-:Y:S02]  /*269e0*/  IMAD.U32 R25, RZ, RZ, UR4 ;  /* 0x00000004ff197e24 */ /* 0x000fe4000f8e00ff */
[----:B------:R-:W-:Y:S02]  /*269f0*/  IMAD.U32 R26, RZ, RZ, UR5 ;  /* 0x00000005ff1a7e24 */ /* 0x000fe4000f8e00ff */
[----:B------:R-:W-:-:S07]  /*26a00*/  IMAD.U32 R27, RZ, RZ, UR6 ;  /* 0x00000006ff1b7e24 */ /* 0x000fce000f8e00ff */
.L_x_11119:
        /* <DEDUP_REMOVED lines=9> */
.L_x_11108:
[----:B------:R-:W-:Y:S02]  /*26aa0*/  ULDC UR4, c[0x0][0xc3c] ;  /* 0x00030f0000047ab9 */ /* 0x000fe40000000800 */
[----:B---3--:R-:W-:-:S13]  /*26ab0*/  ISETP.GE.AND P0, PT, R27, UR4, PT ;  /* 0x000000041b007c0c */ /* 0x008fda000bf06270 */
[----:B------:R-:W-:Y:S05]  /*26ac0*/  @!P0 BRA `(.L_x_11120) ;  /* 0xffffff8400a48947 */ /* 0x000fea000383ffff */
[----:B------:R-:W-:Y:S05]  /*26ad0*/  BSYNC B8 ;  /* 0x0000000000087941 */ /* 0x000fea0003800000 */
.L_x_10952:
[----:B-1----:R-:W3:Y:S01]  /*26ae0*/  LDL.LU R0, [R1+0x2c] ;  /* 0x00002c0001007983 */ /* 0x002ee20000300800 */
[----:B------:R-:W-:Y:S01]  /*26af0*/  BSSY B0, `(.L_x_11121) ;  /* 0x000000b000007945 */ /* 0x000fe20003800000 */
[----:B--2---:R-:W1:Y:S01]  /*26b00*/  S2R R5, SR_CgaCtaId ;  /* 0x0000000000057919 */ /* 0x004e620000008800 */
[----:B---3--:R-:W-:-:S05]  /*26b10*/  VIADD R0, R0, 0x1 ;  /* 0x0000000100007836 */ /* 0x008fca0000000000 */
[----:B------:R-:W-:-:S04]  /*26b20*/  LEA.HI R2, R0, R0, RZ, 0x1 ;  /* 0x0000000000027211 */ /* 0x000fc800078f08ff */
[----:B------:R-:W-:Y:S02]  /*26b30*/  LOP3.LUT R3, R2, 0xfffffffe, RZ, 0xc0, !PT ;  /* 0xfffffffe02037812 */ /* 0x000fe400078ec0ff */
[----:B------:R-:W-:-:S03]  /*26b40*/  MOV R2, 0x400 ;  /* 0x0000040000027802 */ /* 0x000fc60000000f00 */
[----:B------:R-:W-:Y:S01]  /*26b50*/  IMAD.IADD R0, R0, 0x1, -R3 ;  /* 0x0000000100007824 */ /* 0x000fe200078e0a03 */
[----:B-1----:R-:W-:-:S04]  /*26b60*/  LEA R9, R5, R2, 0x18 ;  /* 0x0000000205097211 */ /* 0x002fc800078ec0ff */
[----:B------:R-:W-:-:S04]  /*26b70*/  SHF.L.U32 R0, R0, 0x1f, RZ ;  /* 0x0000001f00007819 */ /* 0x000fc800000006ff */
[----:B------:R-:W1:Y:S02]  /*26b80*/  SYNCS.PHASECHK.TRANS64.TRYWAIT P0, [R9+URZ+0x2d820], R0 ;  /* 0x02d82000090075a7 */ /* 0x000e64000800017f */
[----:B-1----:R-:W-:Y:S05]  /*26b90*/  @!P0 BRA `(.L_x_11122) ;  /* 0x0000002800948947 */ /* 0x002fea0003800000 */
.L_x_11236:
[----:B------:R-:W-:Y:S05]  /*26ba0*/  BSYNC B0 ;  /* 0x0000000000007941 */ /* 0x000fea0003800000 */
.L_x_11121:
[----:B------:R-:W-:-:S03]  /*26bb0*/  UMOV UR4, 0xffffffff ;  /* 0xffffffff00047882 */ /* 0x000fc60000000000 */
[----:B------:R-:W-:Y:S05]  /*26bc0*/  BRA.DIV UR4, `(.L_x_11123) ;  /* 0x0000002a049c7947 */ /* 0x000fea000b800000 */
[----:B-1----:R-:W1:Y:S02]  /*26bd0*/  S2R R0, SR_TID.X ;  /* 0x0000000000007919 */ /* 0x002e640000002100 */
[----:B-1----:R-:W-:-:S04]  /*26be0*/  SHF.R.U32.HI R0, RZ, 0x5, R0 ;  /* 0x00000005ff007819 */ /* 0x002fc80000011600 */
[----:B------:R-:W-:-:S05]  /*26bf0*/  LOP3.LUT R0, R0, 0x3, RZ, 0xc0, !PT ;  /* 0x0000000300007812 */ /* 0x000fca00078ec0ff */
[----:B------:R1:W2:Y:S02]  /*26c00*/  SHFL.IDX PT, R14, R0, RZ, 0x1f ;  /* 0x00001fff000e7589 */ /* 0x0002a400000e0000 */
.L_x_11239:
[----:B--2---:R-:W-:-:S13]  /*26c10*/  ISETP.NE.AND P0, PT, R14, RZ, PT ;  /* 0x000000ff0e00720c */ /* 0x004fda0003f05270 */
[----:B------:R-:W-:Y:S05]  /*26c20*/  @P0 BRA `(.L_x_10726) ;  /* 0x0000000000880947 */ /* 0x000fea0003800000 */
[----:B------:R-:W-:-:S03]  /*26c30*/  UMOV UR4, 0xffffffff ;  /* 0xffffffff00047882 */ /* 0x000fc60000000000 */
[----:B------:R-:W-:Y:S05]  /*26c40*/  BRA.DIV UR4, `(.L_x_11124) ;  /* 0x0000002a04b07947 */ /* 0x000fea000b800000 */
[----:B------:R-:W-:-:S13]  /*26c50*/  ELECT P6, URZ, PT ;  /* 0x00000000003f782f */ /* 0x000fda00038c0000 */
.L_x_11242:
[----:B------:R-:W-:Y:S05]  /*26c60*/  @!P6 BRA `(.L_x_10726) ;  /* 0x000000000078e947 */ /* 0x000fea0003800000 */
[----:B------:R-:W-:-:S06]  /*26c70*/  ULOP3.LUT UR4, UR36, 0x2, URZ, 0xfc, !UPT ;  /* 0x0000000224047892 */ /* 0x000fcc000f8efc3f */
[----:B-1----:R-:W-:-:S05]  /*26c80*/  IMAD.U32 R0, RZ, RZ, UR4 ;  /* 0x00000004ff007e24 */ /* 0x002fca000f8e00ff */
[----:B------:R-:W-:-:S13]  /*26c90*/  ISETP.NE.AND P2, PT, R0, 0x3, PT ;  /* 0x000000030000780c */ /* 0x000fda0003f45270 */
[----:B------:R-:W-:Y:S05]  /*26ca0*/  @!P2 BRA `(.L_x_11125) ;  /* 0x000000000004a947 */ /* 0x000fea0003800000 */
[----:B------:R-:W-:Y:S01]  /*26cb0*/  BPT.TRAP 0x1 ;  /* 0x000000040000795c */ /* 0x000fe20000300000 */
.L_x_11125:
[----:B------:R-:W-:Y:S01]  /*26cc0*/  VIADD R0, R9, 0x2d840 ;  /* 0x0002d84009007836 */ /* 0x000fe20000000000 */
[----:B------:R-:W-:Y:S01]  /*26cd0*/  SHF.L.U32 R4, R28, 0x1f, RZ ;  /* 0x0000001f1c047819 */ /* 0x000fe200000006ff */
[C---:B------:R-:W-:Y:S02]  /*26ce0*/  VIADD R2, R19.reuse, 0x1 ;  /* 0x0000000113027836 */ /* 0x040fe40000000000 */
        /* <DEDUP_REMOVED lines=9> */
.L_x_11243:
[----:B------:R-:W2:Y:S02]  /*26d80*/  SYNCS.PHASECHK.TRANS64.TRYWAIT P0, [R3+URZ], R2 ;  /* 0x00000002030075a7 */ /* 0x000ea4000800017f */
[----:B--2---:R-:W-:Y:S05]  /*26d90*/  @!P0 BRA `(.L_x_11127) ;  /* 0x0000002800908947 */ /* 0x004fea0003800000 */
.L_x_11244:
[----:B------:R-:W-:Y:S05]  /*26da0*/  @!P2 BRA `(.L_x_11128) ;  /* 0x000000000004a947 */ /* 0x000fea0003800000 */
[----:B------:R-:W-:Y:S01]  /*26db0*/  BPT.TRAP 0x1 ;  /* 0x000000040000795c */ /* 0x000fe20000300000 */
.L_x_11128:
[----:B------:R-:W-:-:S04]  /*26dc0*/  VIADD R0, R9, 0x2d860 ;  /* 0x0002d86009007836 */ /* 0x000fc80000000000 */
[----:B------:R-:W-:-:S04]  /*26dd0*/  IMAD R19, R19, 0x8, R0 ;  /* 0x0000000813137824 */ /* 0x000fc800078e0200 */
[----:B------:R-:W3:Y:S02]  /*26de0*/  SYNCS.PHASECHK.TRANS64.TRYWAIT P0, [R19+URZ], R4 ;  /* 0x00000004130075a7 */ /* 0x000ee4000800017f */
[----:B---3--:R-:W-:Y:S05]  /*26df0*/  @!P0 BRA `(.L_x_11129) ;  /* 0x00000028008c8947 */ /* 0x008fea0003800000 */
.L_x_11245:
[----:B------:R-:W-:-:S07]  /*26e00*/  IMAD R7, R7, 0x8, R0 ;  /* 0x0000000807077824 */ /* 0x000fce00078e0200 */
.L_x_11130:
[----:B----4-:R4:W0:Y:S02]  /*26e10*/  SYNCS.PHASECHK.TRANS64.TRYWAIT P0, [R7+URZ], R2 ;  /* 0x00000002070075a7 */ /* 0x010824000800017f */
[----:B0-----:R-:W-:Y:S05]  /*26e20*/  @!P0 NANOSLEEP.SYNCS 0x989680 ;  /* 0x009896800000895d */ /* 0x001fea0003900000 */
[----:B------:R-:W0:Y:S02]  /*26e30*/  @!P0 SYNCS.PHASECHK.TRANS64 P0, [R7+URZ], R2 ;  /* 0x00000002070085a7 */ /* 0x000e24000800007f */
[----:B0-----:R-:W-:Y:S05]  /*26e40*/  @!P0 BRA `(.L_x_11130) ;  /* 0xfffffffc00f08947 */ /* 0x001fea000383ffff */
.L_x_10726:
[----:B------:R-:W-:Y:S05]  /*26e50*/  BSYNC B9 ;  /* 0x0000000000097941 */ /* 0x000fea0003800000 */
.L_x_10723:
[----:B------:R-:W-:Y:S05]  /*26e60*/  EXIT ;  /* 0x000000000000794d */ /* 0x000fea0003800000 */
.L_x_10752:
[----:B0-----:R0:W1:Y:S02]  /*26e70*/  SYNCS.PHASECHK.TRANS64.TRYWAIT P5, [R14+URZ+0x2d890], R85 ;  /* 0x02d890550e0075a7 */ /* 0x00106400080a017f */
[----:B-1----:R-:W-:Y:S05]  /*26e80*/  @!P5 NANOSLEEP.SYNCS 0x989680 ;  /* 0x009896800000d95d */ /* 0x002fea0003900000 */
[----:B------:R-:W1:Y:S02]  /*26e90*/  @!P5 SYNCS.PHASECHK.TRANS64 P5, [R14+URZ+0x2d890], R85 ;  /* 0x02d890550e00d5a7 */ /* 0x000e6400080a007f */
[----:B-1----:R-:W-:Y:S05]  /*26ea0*/  @!P5 BRA `(.L_x_10752) ;  /* 0xfffffffc00f0d947 */ /* 0x002fea000383ffff */
[----:B------:R-:W-:Y:S05]  /*26eb0*/  BRA `(.L_x_11131) ;  /* 0xfffffdc800187947 */ /* 0x000fea000383ffff */
.L_x_10780:
[----:B0-----:R0:W1:Y:S02]  /*26ec0*/  SYNCS.PHASECHK.TRANS64.TRYWAIT P5, [R14+URZ+0x2d890], R85 ;  /* 0x02d890550e0075a7 */ /* 0x00106400080a017f */
[----:B-1----:R-:W-:Y:S05]  /*26ed0*/  @!P5 NANOSLEEP.SYNCS 0x989680 ;  /* 0x009896800000d95d */ /* 0x002fea0003900000 */
[----:B------:R-:W1:Y:S02]  /*26ee0*/  @!P5 SYNCS.PHASECHK.TRANS64 P5, [R14+URZ+0x2d890], R85 ;  /* 0x02d890550e00d5a7 */ /* 0x000e6400080a007f */
[----:B-1----:R-:W-:Y:S05]  /*26ef0*/  @!P5 BRA `(.L_x_10780) ;  /* 0xfffffffc00f0d947 */ /* 0x002fea000383ffff */
[----:B------:R-:W-:Y:S05]  /*26f00*/  BRA `(.L_x_11132) ;  /* 0xfffffde000dc7947 */ /* 0x000fea000383ffff */
.L_x_10793:
[----:B0-----:R0:W1:Y:S02]  /*26f10*/  SYNCS.PHASECHK.TRANS64.TRYWAIT P4, [R14+URZ+0x2d890], R85 ;  /* 0x02d890550e0075a7 */ /* 0x001064000808017f */
[----:B-1----:R-:W-:Y:S05]  /*26f20*/  @!P4 NANOSLEEP.SYNCS 0x989680 ;  /* 0x009896800000c95d */ /* 0x002fea0003900000 */
[----:B------:R-:W1:Y:S02]  /*26f30*/  @!P4 SYNCS.PHASECHK.TRANS64 P4, [R14+URZ+0x2d890], R85 ;  /* 0x02d890550e00c5a7 */ /* 0x000e64000808007f */
[----:B-1----:R-:W-:Y:S05]  /*26f40*/  @!P4 BRA `(.L_x_10793) ;  /* 0xfffffffc00f0c947 */ /* 0x002fea000383ffff */
[----:B------:R-:W-:Y:S05]  /*26f50*/  BRA `(.L_x_11133) ;  /* 0xfffffdfc00747947 */ /* 0x000fea000383ffff */
.L_x_10797:
[----:B--2---:R2:W3:Y:S02]  /*26f60*/  SYNCS.PHASECHK.TRANS64.TRYWAIT P3, [R14+URZ+0x2d8b0], R85 ;  /* 0x02d8b0550e0075a7 */ /* 0x0044e4000806017f */
[----:B---3--:R-:W-:Y:S05]  /*26f70*/  @!P3 NANOSLEEP.SYNCS 0x989680 ;  /* 0x009896800000b95d */ /* 0x008fea0003900000 */
[----:B------:R-:W3:Y:S02]  /*26f80*/  @!P3 SYNCS.PHASECHK.TRANS64 P3, [R14+URZ+0x2d8b0], R85 ;  /* 0x02d8b0550e00b5a7 */ /* 0x000ee4000806007f */
[----:B---3--:R-:W-:Y:S05]  /*26f90*/  @!P3 BRA `(.L_x_10797) ;  /* 0xfffffffc00f0b947 */ /* 0x008fea000383ffff */
[----:B------:R-:W-:Y:S05]  /*26fa0*/  BRA `(.L_x_11134) ;  /* 0xfffffe00000c7947 */ /* 0x000fea000383ffff */
.L_x_10813:
[----:B------:R-:W-:Y:S01]  /*26fb0*/  BSSY B0, `(.L_x_11135) ;  /* 0x0000007000007945 */ /* 0x000fe20003800000 */
[----:B------:R-:W-:Y:S02]  /*26fc0*/  IMAD.MOV.U32 R12, RZ, RZ, RZ ;  /* 0x000000ffff0c7224 */ /* 0x000fe400078e00ff */
[----:B------:R-:W-:Y:S02]  /*26fd0*/  IMAD.MOV.U32 R11, RZ, RZ, 0x1f ;  /* 0x0000001fff0b7424 */ /* 0x000fe400078e00ff */
[----:B------:R-:W-:-:S07]  /*26fe0*/  IMAD.MOV.U32 R15, RZ, RZ, -0x1 ;  /* 0xffffffffff0f7424 */ /* 0x000fce00078e00ff */
[----:B-----5:R-:W-:Y:S05]  /*26ff0*/  WARPSYNC.COLLECTIVE R15, `(.L_x_11136) ;  /* 0x000000000f087348 */ /* 0x020fea0003c00000 */
[----:B------:R0:W1:Y:S02]  /*27000*/  SHFL.IDX P6, R14, R13, R12, R11 ;  /* 0x0000000c0d0e7389 */ /* 0x00006400000c000b */
[----:B01---5:R-:W-:Y:S01]  /*27010*/  ENDCOLLECTIVE ;  /* 0x000000000000791b */ /* 0x023fe20003800000 */
.L_x_11136:
[----:B------:R-:W-:Y:S05]  /*27020*/  BSYNC B0 ;  /* 0x0000000000007941 */ /* 0x000fea0003800000 */
.L_x_11135:
[----:B------:R0:W-:Y:S01]  /*27030*/  STL [R1], R14 ;  /* 0x0000000e01007387 */ /* 0x0001e20000100800 */
[----:B------:R-:W-:Y:S05]  /*27040*/  BRA `(.L_x_11137) ;  /* 0xfffffe0c001c7947 */ /* 0x000fea000383ffff */
.L_x_10824:
[----:B------:R-:W-:Y:S01]  /*27050*/  BSSY B1, `(.L_x_11138) ;  /* 0x0000007000017945 */ /* 0x000fe20003800000 */
[----:B------:R-:W-:Y:S02]  /*27060*/  IMAD.MOV.U32 R12, RZ, RZ, RZ ;  /* 0x000000ffff0c7224 */ /* 0x000fe400078e00ff */
[----:B------:R-:W-:Y:S02]  /*27070*/  IMAD.MOV.U32 R11, RZ, RZ, 0x1e1f ;  /* 0x00001e1fff0b7424 */ /* 0x000fe400078e00ff */
[----:B------:R-:W-:-:S07]  /*27080*/  IMAD.MOV.U32 R15, RZ, RZ, -0x1 ;  /* 0xffffffffff0f7424 */ /* 0x000fce00078e00ff */
[----:B0-----:R-:W-:Y:S05]  /*27090*/  WARPSYNC.COLLECTIVE R15, `(.L_x_11139) ;  /* 0x000000000f087348 */ /* 0x001fea0003c00000 */
[----:B0-----:R0:W1:Y:S02]  /*270a0*/  SHFL.IDX P6, R14, R13, R12, R11 ;  /* 0x0000000c0d0e7389 */ /* 0x00106400000c000b */
[----:B01----:R-:W-:Y:S01]  /*270b0*/  ENDCOLLECTIVE ;  /* 0x000000000000791b */ /* 0x003fe20003800000 */
.L_x_11139:
[----:B------:R-:W-:Y:S05]  /*270c0*/  BSYNC B1 ;  /* 0x0000000000017941 */ /* 0x000fea0003800000 */
.L_x_11138:
        /* <DEDUP_REMOVED lines=8> */
.L_x_11140:
[----:B------:R-:W-:Y:S02]  /*27150*/  IMAD.MOV.U32 R13, RZ, RZ, R0 ;  /* 0x000000ffff0d7224 */ /* 0x000fe400078e0000 */
[----:B------:R-:W-:-:S07]  /*27160*/  IMAD.MOV.U32 R6, RZ, RZ, R14 ;  /* 0x000000ffff067224 */ /* 0x000fce00078e000e */
[----:B------:R-:W-:Y:S05]  /*27170*/  WARPSYNC.COLLECTIVE R15, `(.L_x_11141) ;  /* 0x000000000f087348 */ /* 0x000fea0003c00000 */
[----:B------:R0:W1:Y:S02]  /*27180*/  SHFL.IDX P6, R14, R13, R12, R11 ;  /* 0x0000000c0d0e7389 */ /* 0x00006400000c000b */
[----:B01----:R-:W-:Y:S01]  /*27190*/  ENDCOLLECTIVE ;  /* 0x000000000000791b */ /* 0x003fe20003800000 */
.L_x_11141:
[----:B------:R-:W-:Y:S02]  /*271a0*/  IMAD.MOV.U32 R13, RZ, RZ, R39 ;  /* 0x000000ffff0d7224 */ /* 0x000fe400078e0027 */
[----:B------:R-:W-:-:S07]  /*271b0*/  IMAD.MOV.U32 R0, RZ, RZ, R14 ;  /* 0x000000ffff007224 */ /* 0x000fce00078e000e */
[----:B------:R-:W-:Y:S05]  /*271c0*/  WARPSYNC.COLLECTIVE R15, `(.L_x_11142) ;  /* 0x000000000f087348 */ /* 0x000fea0003c00000 */
[----:B------:R0:W1:Y:S02]  /*271d0*/  SHFL.IDX P6, R14, R13, R12, R11 ;  /* 0x0000000c0d0e7389 */ /* 0x00006400000c000b */
[----:B01----:R-:W-:Y:S01]  /*271e0*/  ENDCOLLECTIVE ;  /* 0x000000000000791b */ /* 0x003fe20003800000 */
.L_x_11142:
[----:B------:R-:W-:Y:S01]  /*271f0*/  IMAD.MOV.U32 R39, RZ, RZ, R14 ;  /* 0x000000ffff277224 */ /* 0x000fe200078e000e */
[----:B------:R-:W-:Y:S06]  /*27200*/  BRA `(.L_x_11143) ;  /* 0xfffffe1000987947 */ /* 0x000fec000383ffff */
.L_x_10828:
[----:B0-----:R0:W1:Y:S02]  /*27210*/  SYNCS.PHASECHK.TRANS64.TRYWAIT P1, [R2+URZ+0x2d800], R3 ;  /* 0x02d80003020075a7 */ /* 0x001064000802017f */
[----:B-1----:R-:W-:Y:S05]  /*27220*/  @!P1 NANOSLEEP.SYNCS 0x989680 ;  /* 0x009896800000995d */ /* 0x002fea0003900000 */
[----:B------:R-:W1:Y:S02]  /*27230*/  @!P1 SYNCS.PHASECHK.TRANS64 P1, [R2+URZ+0x2d800], R3 ;  /* 0x02d80003020095a7 */ /* 0x000e64000802007f */
[----:B-1----:R-:W-:Y:S05]  /*27240*/  @!P1 BRA `(.L_x_10828) ;  /* 0xfffffffc00f09947 */ /* 0x002fea000383ffff */
[----:B------:R-:W-:Y:S05]  /*27250*/  BRA `(.L_x_11144) ;  /* 0xfffffe1800d87947 */ /* 0x000fea000383ffff */
.L_x_10840:
[----:B------:R-:W-:Y:S01]  /*27260*/  BSSY B1, `(.L_x_11145) ;  /* 0x0000007000017945 */ /* 0x000fe20003800000 */
[----:B------:R-:W-:Y:S02]  /*27270*/  IMAD.MOV.U32 R12, RZ, RZ, RZ ;  /* 0x000000ffff0c7224 */ /* 0x000fe400078e00ff */
[----:B------:R-:W-:Y:S02]  /*27280*/  IMAD.MOV.U32 R11, RZ, RZ, 0x1e1f ;  /* 0x00001e1fff0b7424 */ /* 0x000fe400078e00ff */
[----:B------:R-:W-:-:S07]  /*27290*/  IMAD.MOV.U32 R15, RZ, RZ, -0x1 ;  /* 0xffffffffff0f7424 */ /* 0x000fce00078e00ff */
[----:B0-----:R-:W-:Y:S05]  /*272a0*/  WARPSYNC.COLLECTIVE R15, `(.L_x_11146) ;  /* 0x000000000f087348 */ /* 0x001fea0003c00000 */
[----:B0-----:R0:W1:Y:S02]  /*272b0*/  SHFL.IDX P6, R14, R13, R12, R11 ;  /* 0x0000000c0d0e7389 */ /* 0x00106400000c000b */
[----:B01----:R-:W-:Y:S01]  /*272c0*/  ENDCOLLECTIVE ;  /* 0x000000000000791b */ /* 0x003fe20003800000 */
.L_x_11146:
[----:B------:R-:W-:Y:S05]  /*272d0*/  BSYNC B1 ;  /* 0x0000000000017941 */ /* 0x000fea0003800000 */
.L_x_11145:
        /* <DEDUP_REMOVED lines=8> */
.L_x_11147:
[----:B------:R-:W-:Y:S02]  /*27360*/  IMAD.MOV.U32 R13, RZ, RZ, R43 ;  /* 0x000000ffff0d7224 */ /* 0x000fe400078e002b */
[----:B------:R-:W-:-:S07]  /*27370*/  IMAD.MOV.U32 R36, RZ, RZ, R14 ;  /* 0x000000ffff247224 */ /* 0x000fce00078e000e */
[----:B------:R-:W-:Y:S05]  /*27380*/  WARPSYNC.COLLECTIVE R15, `(.L_x_11148) ;  /* 0x000000000f087348 */ /* 0x000fea0003c00000 */
[----:B------:R0:W1:Y:S02]  /*27390*/  SHFL.IDX P6, R14, R13, R12, R11 ;  /* 0x0000000c0d0e7389 */ /* 0x00006400000c000b */
[----:B01----:R-:W-:Y:S01]  /*273a0*/  ENDCOLLECTIVE ;  /* 0x000000000000791b */ /* 0x003fe20003800000 */
.L_x_11148:
[----:B------:R-:W-:Y:S02]  /*273b0*/  IMAD.MOV.U32 R13, RZ, RZ, R42 ;  /* 0x000000ffff0d7224 */ /* 0x000fe400078e002a */
[----:B------:R-:W-:-:S07]  /*273c0*/  IMAD.MOV.U32 R43, RZ, RZ, R14 ;  /* 0x000000ffff2b7224 */ /* 0x000fce00078e000e */
[----:B------:R-:W-:Y:S05]  /*273d0*/  WARPSYNC.COLLECTIVE R15, `(.L_x_11149) ;  /* 0x000000000f087348 */ /* 0x000fea0003c00000 */
[----:B------:R0:W1:Y:S02]  /*273e0*/  SHFL.IDX P6, R14, R13, R12, R11 ;  /* 0x0000000c0d0e7389 */ /* 0x00006400000c000b */
[----:B01----:R-:W-:Y:S01]  /*273f0*/  ENDCOLLECTIVE ;  /* 0x000000000000791b */ /* 0x003fe20003800000 */
.L_x_11149:
[----:B------:R-:W-:Y:S01]  /*27400*/  IMAD.MOV.U32 R42, RZ, RZ, R14 ;  /* 0x000000ffff2a7224 */ /* 0x000fe200078e000e */
[----:B------:R-:W-:Y:S06]  /*27410*/  BRA `(.L_x_11150) ;  /* 0xfffffe2c00f07947 */ /* 0x000fec000383ffff */
.L_x_10844:
[----:B0-----:R0:W1:Y:S02]  /*27420*/  SYNCS.PHASECHK.TRANS64.TRYWAIT P1, [R2+URZ+0x2d800], R3 ;  /* 0x02d80003020075a7 */ /* 0x001064000802017f */
[----:B-1----:R-:W-:Y:S05]  /*27430*/  @!P1 NANOSLEEP.SYNCS 0x989680 ;  /* 0x009896800000995d */ /* 0x002fea0003900000 */
[----:B------:R-:W1:Y:S02]  /*27440*/  @!P1 SYNCS.PHASECHK.TRANS64 P1, [R2+URZ+0x2d800], R3 ;  /* 0x02d80003020095a7 */ /* 0x000e64000802007f */
[----:B-1----:R-:W-:Y:S05]  /*27450*/  @!P1 BRA `(.L_x_10844) ;  /* 0xfffffffc00f09947 */ /* 0x002fea000383ffff */
[----:B------:R-:W-:Y:S05]  /*27460*/  BRA `(.L_x_11151) ;  /* 0xfffffe3400a87947 */ /* 0x000fea000383ffff */
.L_x_10852:
[----:B-1----:R1:W2:Y:S02]  /*27470*/  SYNCS.PHASECHK.TRANS64.TRYWAIT P2, [R0+URZ+0x2d830], R3 ;  /* 0x02d83003000075a7 */ /* 0x0022a4000804017f */
[----:B--2---:R-:W-:Y:S05]  /*27480*/  @!P2 NANOSLEEP.SYNCS 0x989680 ;  /* 0x009896800000a95d */ /* 0x004fea0003900000 */
[----:B------:R-:W2:Y:S02]  /*27490*/  @!P2 SYNCS.PHASECHK.TRANS64 P2, [R0+URZ+0x2d830], R3 ;  /* 0x02d830030000a5a7 */ /* 0x000ea4000804007f */
[----:B--2---:R-:W-:Y:S05]  /*274a0*/  @!P2 BRA `(.L_x_10852) ;  /* 0xfffffffc00f0a947 */ /* 0x004fea000383ffff */
[----:B------:R-:W-:Y:S05]  /*274b0*/  BRA `(.L_x_10851) ;  /* 0xfffffe4c00887947 */ /* 0x000fea000383ffff */
.L_x_10870:
[----:B-1----:R1:W2:Y:S02]  /*274c0*/  SYNCS.PHASECHK.TRANS64.TRYWAIT P4, [R11+URZ+0x2d830], R10 ;  /* 0x02d8300a0b0075a7 */ /* 0x0022a4000808017f */
[----:B--2---:R-:W-:Y:S05]  /*274d0*/  @!P4 NANOSLEEP.SYNCS 0x989680 ;  /* 0x009896800000c95d */ /* 0x004fea0003900000 */
[----:B------:R-:W2:Y:S02]  /*274e0*/  @!P4 SYNCS.PHASECHK.TRANS64 P4, [R11+URZ+0x2d830], R10 ;  /* 0x02d8300a0b00c5a7 */ /* 0x000ea4000808007f */
[----:B--2---:R-:W-:Y:S05]  /*274f0*/  @!P4 BRA `(.L_x_10870) ;  /* 0xfffffffc00f0c947 */ /* 0x004fea000383ffff */
[----:B------:R-:W-:Y:S05]  /*27500*/  BRA `(.L_x_10869) ;  /* 0xfffffe8c000c7947 */ /* 0x000fea000383ffff */
.L_x_10874:
[----:B-1----:R1:W2:Y:S02]  /*27510*/  SYNCS.PHASECHK.TRANS64.TRYWAIT P3, [R11+URZ+0x2d850], R10 ;  /* 0x02d8500a0b0075a7 */ /* 0x0022a4000806017f */
[----:B--2---:R-:W-:Y:S05]  /*27520*/  @!P3 NANOSLEEP.SYNCS 0x989680 ;  /* 0x009896800000b95d */ /* 0x004fea0003900000 */
[----:B------:R-:W2:Y:S02]  /*27530*/  @!P3 SYNCS.PHASECHK.TRANS64 P3, [R11+URZ+0x2d850], R10 ;  /* 0x02d8500a0b00b5a7 */ /* 0x000ea4000806007f */
[----:B--2---:R-:W-:Y:S05]  /*27540*/  @!P3 BRA `(.L_x_10874) ;  /* 0xfffffffc00f0b947 */ /* 0x004fea000383ffff */
[----:B------:R-:W-:Y:S05]  /*27550*/  BRA `(.L_x_10871) ;  /* 0xfffffe9000107947 */ /* 0x000fea000383ffff */
.L_x_10893:
[----:B-1----:R1:W2:Y:S02]  /*27560*/  SYNCS.PHASECHK.TRANS64.TRYWAIT P3, [R12+URZ+0x2d830], R13 ;  /* 0x02d8300d0c0075a7 */ /* 0x0022a4000806017f */
[----:B--2---:R-:W-:Y:S05]  /*27570*/  @!P3 NANOSLEEP.SYNCS 0x989680 ;  /* 0x009896800000b95d */ /* 0x004fea0003900000 */
[----:B------:R-:W2:Y:S02]  /*27580*/  @!P3 SYNCS.PHASECHK.TRANS64 P3, [R12+URZ+0x2d830], R13 ;  /* 0x02d8300d0c00b5a7 */ /* 0x000ea4000806007f */
[----:B--2---:R-:W-:Y:S05]  /*27590*/  @!P3 BRA `(.L_x_10893) ;  /* 0xfffffffc00f0b947 */ /* 0x004fea000383ffff */
[----:B------:R-:W-:Y:S05]  /*275a0*/  BRA `(.L_x_10892) ;  /* 0xfffffec800787947 */ /* 0x000fea000383ffff */
.L_x_10897:
[----:B-1----:R1:W2:Y:S02]  /*275b0*/  SYNCS.PHASECHK.TRANS64.TRYWAIT P2, [R13+URZ+0x2d850], R12 ;  /* 0x02d8500c0d0075a7 */ /* 0x0022a4000804017f */
[----:B--2---:R-:W-:Y:S05]  /*275c0*/  @!P2 NANOSLEEP.SYNCS 0x989680 ;  /* 0x009896800000a95d */ /* 0x004fea0003900000 */
[----:B------:R-:W2:Y:S02]  /*275d0*/  @!P2 SYNCS.PHASECHK.TRANS64 P2, [R13+URZ+0x2d850], R12 ;  /* 0x02d8500c0d00a5a7 */ /* 0x000ea4000804007f */
[----:B--2---:R-:W-:Y:S05]  /*275e0*/  @!P2 BRA `(.L_x_10897) ;  /* 0xfffffffc00f0a947 */ /* 0x004fea000383ffff */
[----:B------:R-:W-:Y:S05]  /*275f0*/  BRA `(.L_x_10894) ;  /* 0xfffffecc007c7947 */ /* 0x000fea000383ffff */
.L_x_10904:
[----:B-1----:R1:W2:Y:S02]  /*27600*/  SYNCS.PHASECHK.TRANS64.TRYWAIT P3, [R12+URZ+0x2d830], R13 ;  /* 0x02d8300d0c0075a7 */ /* 0x0022a4000806017f */
[----:B--2---:R-:W-:Y:S05]  /*27610*/  @!P3 NANOSLEEP.SYNCS 0x989680 ;  /* 0x009896800000b95d */ /* 0x004fea0003900000 */
[----:B------:R-:W2:Y:S02]  /*27620*/  @!P3 SYNCS.PHASECHK.TRANS64 P3, [R12+URZ+0x2d830], R13 ;  /* 0x02d8300d0c00b5a7 */ /* 0x000ea4000806007f */
[----:B--2---:R-:W-:Y:S05]  /*27630*/  @!P3 BRA `(.L_x_10904) ;  /* 0xfffffffc00f0b947 */ /* 0x004fea000383ffff */
[----:B------:R-:W-:Y:S05]  /*27640*/  BRA `(.L_x_10903) ;  /* 0xfffffef400507947 */ /* 0x000fea000383ffff */
.L_x_10908:
[----:B-1----:R1:W2:Y:S02]  /*27650*/  SYNCS.PHASECHK.TRANS64.TRYWAIT P2, [R13+URZ+0x2d850], R12 ;  /* 0x02d8500c0d0075a7 */ /* 0x0022a4000804017f */
[----:B--2---:R-:W-:Y:S05]  /*27660*/  @!P2 NANOSLEEP.SYNCS 0x989680 ;  /* 0x009896800000a95d */ /* 0x004fea0003900000 */
[----:B------:R-:W2:Y:S02]  /*27670*/  @!P2 SYNCS.PHASECHK.TRANS64 P2, [R13+URZ+0x2d850], R12 ;  /* 0x02d8500c0d00a5a7 */ /* 0x000ea4000804007f */
[----:B--2---:R-:W-:Y:S05]  /*27680*/  @!P2 BRA `(.L_x_10908) ;  /* 0xfffffffc00f0a947 */ /* 0x004fea000383ffff */
[----:B------:R-:W-:Y:S05]  /*27690*/  BRA `(.L_x_10905) ;  /* 0xfffffef800547947 */ /* 0x000fea000383ffff */
.L_x_10921:
[----:B-1----:R1:W2:Y:S02]  /*276a0*/  SYNCS.PHASECHK.TRANS64.TRYWAIT P0, [R0+URZ+0x2d850], R5 ;  /* 0x02d85005000075a7 */ /* 0x0022a4000800017f */
[----:B--2---:R-:W-:Y:S05]  /*276b0*/  @!P0 NANOSLEEP.SYNCS 0x989680 ;  /* 0x009896800000895d */ /* 0x004fea0003900000 */
[----:B------:R-:W2:Y:S02]  /*276c0*/  @!P0 SYNCS.PHASECHK.TRANS64 P0, [R0+URZ+0x2d850], R5 ;  /* 0x02d85005000085a7 */ /* 0x000ea4000800007f */
[----:B--2---:R-:W-:Y:S05]  /*276d0*/  @!P0 BRA `(.L_x_10921) ;  /* 0xfffffffc00f08947 */ /* 0x004fea000383ffff */
[----:B------:R-:W-:Y:S05]  /*276e0*/  BRA `(.L_x_10920) ;  /* 0xffffff3000187947 */ /* 0x000fea000383ffff */
.L_x_10926:
[----:B------:R-:W-:Y:S02]  /*276f0*/  IMAD.MOV.U32 R13, RZ, RZ, R8 ;  /* 0x000000ffff0d7224 */ /* 0x000fe400078e0008 */
[----:B------:R-:W-:Y:S02]  /*27700*/  IMAD.MOV.U32 R12, RZ, RZ, RZ ;  /* 0x000000ffff0c7224 */ /* 0x000fe400078e00ff */
[----:B------:R-:W-:Y:S02]  /*27710*/  IMAD.MOV.U32 R11, RZ, RZ, 0x1c1f ;  /* 0x00001c1fff0b7424 */ /* 0x000fe400078e00ff */
[----:B------:R-:W-:-:S07]  /*27720*/  IMAD.MOV.U32 R15, RZ, RZ, -0x1 ;  /* 0xffffffffff0f7424 */ /* 0x000fce00078e00ff */
[----:B-----5:R-:W-:Y:S05]  /*27730*/  WARPSYNC.COLLECTIVE R15, `(.L_x_11152) ;  /* 0x000000000f087348 */ /* 0x020fea0003c00000 */
[----:B------:R0:W1:Y:S02]  /*27740*/  SHFL.IDX P6, R14, R13, R12, R11 ;  /* 0x0000000c0d0e7389 */ /* 0x00006400000c000b */
[----:B01---5:R-:W-:Y:S01]  /*27750*/  ENDCOLLECTIVE ;  /* 0x000000000000791b */ /* 0x023fe20003800000 */
.L_x_11152:
[----:B------:R-:W-:Y:S02]  /*27760*/  IMAD.MOV.U32 R13, RZ, RZ, R0 ;  /* 0x000000ffff0d7224 */ /* 0x000fe400078e0000 */
[----:B------:R-:W-:-:S07]  /*27770*/  IMAD.MOV.U32 R3, RZ, RZ, R14 ;  /* 0x000000ffff037224 */ /* 0x000fce00078e000e */
[----:B------:R-:W-:Y:S05]  /*27780*/  WARPSYNC.COLLECTIVE R15, `(.L_x_11153) ;  /* 0x000000000f087348 */ /* 0x000fea0003c00000 */
[----:B------:R0:W1:Y:S02]  /*27790*/  SHFL.IDX P6, R14, R13, R12, R11 ;  /* 0x0000000c0d0e7389 */ /* 0x00006400000c000b */
[----:B01----:R-:W-:Y:S01]  /*277a0*/  ENDCOLLECTIVE ;  /* 0x000000000000791b */ /* 0x003fe20003800000 */
.L_x_11153:
[----:B------:R-:W-:Y:S05]  /*277b0*/  BRA `(.L_x_11154) ;  /* 0xffffff4800e47947 */ /* 0x000fea000383ffff */
.L_x_10929:
        /* <DEDUP_REMOVED lines=8> */
.L_x_11156:
[----:B------:R-:W-:Y:S05]  /*27840*/  BSYNC B1 ;  /* 0x0000000000017941 */ /* 0x000fea0003800000 */
.L_x_11155:
        /* <DEDUP_REMOVED lines=8> */
.L_x_11157:
[----:B------:R-:W-:Y:S05]  /*278d0*/  BRA `(.L_x_11158) ;  /* 0xffffff4800f47947 */ /* 0x000fea000383ffff */
.L_x_10931:
[----:B------:R-:W-:Y:S02]  /*278e0*/  IMAD.MOV.U32 R13, RZ, RZ, R29 ;  /* 0x000000ffff0d7224 */ /* 0x000fe400078e001d */
[----:B------:R-:W-:Y:S02]  /*278f0*/  IMAD.MOV.U32 R12, RZ, RZ, RZ ;  /* 0x000000ffff0c7224 */ /* 0x000fe400078e00ff */
[----:B------:R-:W-:Y:S02]  /*27900*/  IMAD.MOV.U32 R11, RZ, RZ, 0x1c1f ;  /* 0x00001c1fff0b7424 */ /* 0x000fe400078e00ff */
[----:B------:R-:W-:-:S07]  /*27910*/  IMAD.MOV.U32 R15, RZ, RZ, -0x1 ;  /* 0xffffffffff0f7424 */ /* 0x000fce00078e00ff */
[----:B------:R-:W-:Y:S05]  /*27920*/  WARPSYNC.COLLECTIVE R15, `(.L_x_11159) ;  /* 0x000000000f087348 */ /* 0x000fea0003c00000 */
[----:B------:R0:W1:Y:S02]  /*27930*/  SHFL.IDX P6, R14, R13, R12, R11 ;  /* 0x0000000c0d0e7389 */ /* 0x00006400000c000b */
[----:B01----:R-:W-:Y:S01]  /*27940*/  ENDCOLLECTIVE ;  /* 0x000000000000791b */ /* 0x003fe20003800000 */
.L_x_11159:
[----:B------:R-:W-:Y:S02]  /*27950*/  IMAD.MOV.U32 R13, RZ, RZ, R3 ;  /* 0x000000ffff0d7224 */ /* 0x000fe400078e0003 */
[----:B------:R-:W-:-:S07]  /*27960*/  IMAD.MOV.U32 R0, RZ, RZ, R14 ;  /* 0x000000ffff007224 */ /* 0x000fce00078e000e */
[----:B------:R-:W-:Y:S05]  /*27970*/  WARPSYNC.COLLECTIVE R15, `(.L_x_11160) ;  /* 0x000000000f087348 */ /* 0x000fea0003c00000 */
[----:B------:R0:W1:Y:S02]  /*27980*/  SHFL.IDX P6, R14, R13, R12, R11 ;  /* 0x0000000c0d0e7389 */ /* 0x00006400000c000b */
[----:B01----:R-:W-:Y:S01]  /*27990*/  ENDCOLLECTIVE ;  /* 0x000000000000791b */ /* 0x003fe20003800000 */
.L_x_11160:
[----:B------:R-:W-:Y:S05]  /*279a0*/  BRA `(.L_x_11161) ;  /* 0xffffff4c00c07947 */ /* 0x000fea000383ffff */
.L_x_10934:
        /* <DEDUP_REMOVED lines=8> */
.L_x_11163:
[----:B------:R-:W-:Y:S05]  /*27a30*/  BSYNC B1 ;  /* 0x0000000000017941 */ /* 0x000fea0003800000 */
.L_x_11162:
        /* <DEDUP_REMOVED lines=8> */
.L_x_11164:
[----:B------:R-:W-:Y:S05]  /*27ac0*/  BRA `(.L_x_11165) ;  /* 0xffffff5000d47947 */ /* 0x000fea000383ffff */
.L_x_10938:
[----:B------:R-:W-:Y:S02]  /*27ad0*/  IMAD.MOV.U32 R13, RZ, RZ, R4 ;  /* 0x000000ffff0d7224 */ /* 0x000fe400078e0004 */
[----:B------:R-:W-:Y:S02]  /*27ae0*/  IMAD.MOV.U32 R12, RZ, RZ, RZ ;  /* 0x000000ffff0c7224 */ /* 0x000fe400078e00ff */
[----:B------:R-:W-:Y:S02]  /*27af0*/  IMAD.MOV.U32 R11, RZ, RZ, 0x1c1f ;  /* 0x00001c1fff0b7424 */ /* 0x000fe400078e00ff */
[----:B------:R-:W-:-:S07]  /*27b00*/  IMAD.MOV.U32 R15, RZ, RZ, -0x1 ;  /* 0xffffffffff0f7424 */ /* 0x000fce00078e00ff */
[----:B-1----:R-:W-:Y:S05]  /*27b10*/  WARPSYNC.COLLECTIVE R15, `(.L_x_11166) ;  /* 0x000000000f087348 */ /* 0x002fea0003c00000 */
[----:B------:R0:W2:Y:S02]  /*27b20*/  SHFL.IDX P6, R14, R13, R12, R11 ;  /* 0x0000000c0d0e7389 */ /* 0x0000a400000c000b */
[----:B012---:R-:W-:Y:S01]  /*27b30*/  ENDCOLLECTIVE ;  /* 0x000000000000791b */ /* 0x007fe20003800000 */
.L_x_11166:
[----:B------:R-:W-:Y:S02]  /*27b40*/  IMAD.MOV.U32 R13, RZ, RZ, R0 ;  /* 0x000000ffff0d7224 */ /* 0x000fe400078e0000 */
[----:B------:R-:W-:-:S07]  /*27b50*/  IMAD.MOV.U32 R3, RZ, RZ, R14 ;  /* 0x000000ffff037224 */ /* 0x000fce00078e000e */
[----:B------:R-:W-:Y:S05]  /*27b60*/  WARPSYNC.COLLECTIVE R15, `(.L_x_11167) ;  /* 0x000000000f087348 */ /* 0x000fea0003c00000 */
[----:B------:R0:W1:Y:S02]  /*27b70*/  SHFL.IDX P6, R14, R13, R12, R11 ;  /* 0x0000000c0d0e7389 */ /* 0x00006400000c000b */
[----:B01----:R-:W-:Y:S01]  /*27b80*/  ENDCOLLECTIVE ;  /* 0x000000000000791b */ /* 0x003fe20003800000 */
.L_x_11167:
[----:B------:R-:W-:Y:S05]  /*27b90*/  BRA `(.L_x_11168) ;  /* 0xffffff60002c7947 */ /* 0x000fea000383ffff */
.L_x_10941:
        /* <DEDUP_REMOVED lines=8> */
.L_x_11170:
[----:B------:R-:W-:Y:S05]  /*27c20*/  BSYNC B1 ;  /* 0x0000000000017941 */ /* 0x000fea0003800000 */
.L_x_11169:
        /* <DEDUP_REMOVED lines=8> */
.L_x_11171:
[----:B------:R-:W-:Y:S05]  /*27cb0*/  BRA `(.L_x_11172) ;  /* 0xffffff6000407947 */ /* 0x000fea000383ffff */
.L_x_10968:
        /* <DEDUP_REMOVED lines=11> */
.L_x_11174:
[----:B------:R-:W-:Y:S05]  /*27d70*/  BSYNC B1 ;  /* 0x0000000000017941 */ /* 0x000fea0003800000 */
.L_x_11173:
[----:B------:R-:W-:Y:S05]  /*27d80*/  BRA `(.L_x_11175) ;  /* 0xffffff8000487947 */ /* 0x000fea000383ffff */
.L_x_10970:
[----:B------:R-:W-:Y:S01]  /*27d90*/  BSSY B1, `(.L_x_11176) ;  /* 0x0000006000017945 */ /* 0x000fe20003800000 */
[----:B------:R-:W-:-:S07]  /*27da0*/  IMAD.MOV.U32 R15, RZ, RZ, -0x1 ;  /* 0xffffffffff0f7424 */ /* 0x000fce00078e00ff */
[----:B0-----:R-:W-:Y:S05]  /*27db0*/  WARPSYNC.COLLECTIVE R15, `(.L_x_11177) ;  /* 0x000000000f0c7348 */ /* 0x001fea0003c00000 */
[----:B------:R-:W-:Y:S02]  /*27dc0*/  ELECT P6, UR62, PT ;  /* 0x00000000003e782f */ /* 0x000fe400038c0000 */
[----:B------:R-:W-:Y:S01]  /*27dd0*/  MOV R14, UR62 ;  /* 0x0000003e000e7c02 */ /* 0x000fe20008000f00 */
[----:B0-----:R-:W-:Y:S10]  /*27de0*/  ENDCOLLECTIVE ;  /* 0x000000000000791b */ /* 0x001ff40003800000 */
.L_x_11177:
[----:B------:R-:W-:Y:S05]  /*27df0*/  BSYNC B1 ;  /* 0x0000000000017941 */ /* 0x000fea0003800000 */
.L_x_11176:
[----:B------:R-:W-:Y:S01]  /*27e00*/  PLOP3.LUT P2, PT, P6, PT, PT, 0x80, 0x0 ;  /* 0x000000000000781c */ /* 0x000fe2000374f070 */
[----:B------:R-:W-:-:S12]  /*27e10*/  BRA `(.L_x_10969) ;  /* 0xffffff80003c7947 */ /* 0x000fd8000383ffff */
.L_x_10972:
[----:B0-----:R0:W1:Y:S02]  /*27e20*/  SYNCS.PHASECHK.TRANS64.TRYWAIT P0, [R16+URZ+0x2d820], R5 ;  /* 0x02d82005100075a7 */ /* 0x001064000800017f */
[----:B-1----:R-:W-:Y:S05]  /*27e30*/  @!P0 NANOSLEEP.SYNCS 0x989680 ;  /* 0x009896800000895d */ /* 0x002fea0003900000 */
[----:B------:R-:W1:Y:S02]  /*27e40*/  @!P0 SYNCS.PHASECHK.TRANS64 P0, [R16+URZ+0x2d820], R5 ;  /* 0x02d82005100085a7 */ /* 0x000e64000800007f */
[----:B-1----:R-:W-:Y:S05]  /*27e50*/  @!P0 BRA `(.L_x_10972) ;  /* 0xfffffffc00f08947 */ /* 0x002fea000383ffff */
[----:B------:R-:W-:Y:S05]  /*27e60*/  BRA `(.L_x_11178) ;  /* 0xffffff80004c7947 */ /* 0x000fea000383ffff */
.L_x_10976:
[----:B-1----:R1:W2:Y:S02]  /*27e70*/  SYNCS.PHASECHK.TRANS64.TRYWAIT P0, [R11+URZ+0x2d8a0], R10 ;  /* 0x02d8a00a0b0075a7 */ /* 0x0022a4000800017f */
[----:B--2---:R-:W-:Y:S05]  /*27e80*/  @!P0 NANOSLEEP.SYNCS 0x989680 ;  /* 0x009896800000895d */ /* 0x004fea0003900000 */
[----:B------:R-:W2:Y:S02]  /*27e90*/  @!P0 SYNCS.PHASECHK.TRANS64 P0, [R11+URZ+0x2d8a0], R10 ;  /* 0x02d8a00a0b0085a7 */ /* 0x000ea4000800007f */
[----:B--2---:R-:W-:Y:S05]  /*27ea0*/  @!P0 BRA `(.L_x_10976) ;  /* 0xfffffffc00f08947 */ /* 0x004fea000383ffff */
[----:B------:R-:W-:Y:S05]  /*27eb0*/  BRA `(.L_x_11179) ;  /* 0xffffff8000687947 */ /* 0x000fea000383ffff */
.L_x_10983:
[----:B0-----:R0:W2:Y:S02]  /*27ec0*/  SYNCS.PHASECHK.TRANS64.TRYWAIT P0, [R11+URZ+0x2d8c0], R10 ;  /* 0x02d8c00a0b0075a7 */ /* 0x0010a4000800017f */
[----:B--2---:R-:W-:Y:S05]  /*27ed0*/  @!P0 NANOSLEEP.SYNCS 0x989680 ;  /* 0x009896800000895d */ /* 0x004fea0003900000 */
[----:B------:R-:W2:Y:S02]  /*27ee0*/  @!P0 SYNCS.PHASECHK.TRANS64 P0, [R11+URZ+0x2d8c0], R10 ;  /* 0x02d8c00a0b0085a7 */ /* 0x000ea4000800007f */
[----:B--2---:R-:W-:Y:S05]  /*27ef0*/  @!P0 BRA `(.L_x_10983) ;  /* 0xfffffffc00f08947 */ /* 0x004fea000383ffff */
[----:B------:R-:W-:Y:S05]  /*27f00*/  BRA `(.L_x_11180) ;  /* 0xffffff84005c7947 */ /* 0x000fea000383ffff */
.L_x_10992:
[----:B0-----:R0:W1:Y:S02]  /*27f10*/  SYNCS.PHASECHK.TRANS64.TRYWAIT P0, [R10+URZ+0x2d8a0], R8 ;  /* 0x02d8a0080a0075a7 */ /* 0x001064000800017f */
[----:B-1----:R-:W-:Y:S05]  /*27f20*/  @!P0 NANOSLEEP.SYNCS 0x989680 ;  /* 0x009896800000895d */ /* 0x002fea0003900000 */
[----:B------:R-:W1:Y:S02]  /*27f30*/  @!P0 SYNCS.PHASECHK.TRANS64 P0, [R10+URZ+0x2d8a0], R8 ;  /* 0x02d8a0080a0085a7 */ /* 0x000e64000800007f */
[----:B-1----:R-:W-:Y:S05]  /*27f40*/  @!P0 BRA `(.L_x_10992) ;  /* 0xfffffffc00f08947 */ /* 0x002fea000383ffff */
[----:B------:R-:W-:Y:S05]  /*27f50*/  BRA `(.L_x_11181) ;  /* 0xffffff8800947947 */ /* 0x000fea000383ffff */
.L_x_10999:
[----:B-1----:R1:W2:Y:S02]  /*27f60*/  SYNCS.PHASECHK.TRANS64.TRYWAIT P0, [R10+URZ+0x2d8c0], R8 ;  /* 0x02d8c0080a0075a7 */ /* 0x0022a4000800017f */
[----:B--2---:R-:W-:Y:S05]  /*27f70*/  @!P0 NANOSLEEP.SYNCS 0x989680 ;  /* 0x009896800000895d */ /* 0x004fea0003900000 */
[----:B------:R-:W2:Y:S02]  /*27f80*/  @!P0 SYNCS.PHASECHK.TRANS64 P0, [R10+URZ+0x2d8c0], R8 ;  /* 0x02d8c0080a0085a7 */ /* 0x000ea4000800007f */
[----:B--2---:R-:W-:Y:S05]  /*27f90*/  @!P0 BRA `(.L_x_10999) ;  /* 0xfffffffc00f08947 */ /* 0x004fea000383ffff */
[----:B------:R-:W-:Y:S05]  /*27fa0*/  BRA `(.L_x_11182) ;  /* 0xffffff8c00847947 */ /* 0x000fea000383ffff */
.L_x_11024:
[----:B------:R-:W3:Y:S01]  /*27fb0*/  S2R R20, SR_TID.X ;  /* 0x0000000000147919 */ /* 0x000ee20000002100 */
[----:B------:R-:W-:Y:S01]  /*27fc0*/  BSSY B0, `(.L_x_11183) ;  /* 0x000000a000007945 */ /* 0x000fe20003800000 */
[----:B------:R-:W-:Y:S02]  /*27fd0*/  IMAD.MOV.U32 R12, RZ, RZ, RZ ;  /* 0x000000ffff0c7224 */ /* 0x000fe400078e00ff */
[----:B------:R-:W-:Y:S02]  /*27fe0*/  IMAD.MOV.U32 R11, RZ, RZ, 0x1f ;  /* 0x0000001fff0b7424 */ /* 0x000fe400078e00ff */
[----:B------:R-:W-:Y:S01]  /*27ff0*/  IMAD.MOV.U32 R15, RZ, RZ, -0x1 ;  /* 0xffffffffff0f7424 */ /* 0x000fe200078e00ff */
[----:B---3--:R-:W-:-:S04]  /*28000*/  SHF.R.U32.HI R20, RZ, 0x5, R20 ;  /* 0x00000005ff147819 */ /* 0x008fc80000011614 */
[----:B------:R-:W-:-:S05]  /*28010*/  LOP3.LUT R20, R20, 0x3, RZ, 0xc0, !PT ;  /* 0x0000000314147812 */ /* 0x000fca00078ec0ff */
[----:B------:R-:W-:-:S07]  /*28020*/  IMAD.MOV.U32 R13, RZ, RZ, R20 ;  /* 0x000000ffff0d7224 */ /* 0x000fce00078e0014 */
[----:B012---:R-:W-:Y:S05]  /*28030*/  WARPSYNC.COLLECTIVE R15, `(.L_x_11184) ;  /* 0x000000000f087348 */ /* 0x007fea0003c00000 */
[----:B------:R3:W4:Y:S02]  /*28040*/  SHFL.IDX P6, R14, R13, R12, R11 ;  /* 0x0000000c0d0e7389 */ /* 0x00072400000c000b */
[----:B01234-:R-:W-:Y:S01]  /*28050*/  ENDCOLLECTIVE ;  /* 0x000000000000791b */ /* 0x01ffe20003800000 */
.L_x_11184:
[----:B------:R-:W-:Y:S05]  /*28060*/  BSYNC B0 ;  /* 0x0000000000007941 */ /* 0x000fea0003800000 */
.L_x_11183:
[----:B------:R-:W-:Y:S05]  /*28070*/  BRA `(.L_x_11185) ;  /* 0xffffff9c00b07947 */ /* 0x000fea000383ffff */
.L_x_11026:
[----:B------:R-:W-:Y:S01]  /*28080*/  BSSY B0, `(.L_x_11186) ;  /* 0x0000006000007945 */ /* 0x000fe20003800000 */
[----:B------:R-:W-:-:S07]  /*28090*/  IMAD.MOV.U32 R15, RZ, RZ, -0x1 ;  /* 0xffffffffff0f7424 */ /* 0x000fce00078e00ff */
[----:B0123--:R-:W-:Y:S05]  /*280a0*/  WARPSYNC.COLLECTIVE R15, `(.L_x_11187) ;  /* 0x000000000f0c7348 */ /* 0x00ffea0003c00000 */
[----:B------:R-:W-:Y:S02]  /*280b0*/  ELECT P6, UR62, PT ;  /* 0x00000000003e782f */ /* 0x000fe400038c0000 */
[----:B------:R-:W-:Y:S01]  /*280c0*/  MOV R14, UR62 ;  /* 0x0000003e000e7c02 */ /* 0x000fe20008000f00 */
[----:B0123--:R-:W-:Y:S10]  /*280d0*/  ENDCOLLECTIVE ;  /* 0x000000000000791b */ /* 0x00fff40003800000 */
.L_x_11187:
[----:B------:R-:W-:Y:S05]  /*280e0*/  BSYNC B0 ;  /* 0x0000000000007941 */ /* 0x000fea0003800000 */
.L_x_11186:
[----:B------:R-:W-:Y:S05]  /*280f0*/  BRA `(.L_x_11188) ;  /* 0xffffff9c00b07947 */ /* 0x000fea000383ffff */
.L_x_11028:
[----:B---3--:R3:W4:Y:S02]  /*28100*/  SYNCS.PHASECHK.TRANS64.TRYWAIT P0, [R0+URZ+0x2d840], R2 ;  /* 0x02d84002000075a7 */ /* 0x008724000800017f */
[----:B----4-:R-:W-:Y:S05]  /*28110*/  @!P0 NANOSLEEP.SYNCS 0x989680 ;  /* 0x009896800000895d */ /* 0x010fea0003900000 */
[----:B------:R-:W4:Y:S02]  /*28120*/  @!P0 SYNCS.PHASECHK.TRANS64 P0, [R0+URZ+0x2d840], R2 ;  /* 0x02d84002000085a7 */ /* 0x000f24000800007f */
[----:B----4-:R-:W-:Y:S05]  /*28130*/  @!P0 BRA `(.L_x_11028) ;  /* 0xfffffffc00f08947 */ /* 0x010fea000383ffff */
[----:B------:R-:W-:Y:S05]  /*28140*/  BRA `(.L_x_11189) ;  /* 0xffffffa000047947 */ /* 0x000fea000383ffff */
.L_x_11032:
[----:B------:R-:W2:Y:S01]  /*28150*/  LDL.LU R11, [R1+0x18] ;  /* 0x00001800010b7983 */ /* 0x000ea20000300800 */
[----:B------:R-:W-:Y:S02]  /*28160*/  IMAD.IADD R0, R20, 0x1, R21 ;  /* 0x0000000114007824 */ /* 0x000fe400078e0215 */
[----:B------:R-:W-:Y:S01]  /*28170*/  IMAD.MOV.U32 R13, RZ, RZ, R6 ;  /* 0x000000ffff0d7224 */ /* 0x000fe200078e0006 */
[----:B------:R0:W5:Y:S01]  /*28180*/  LDL R21, [R1+0x10] ;  /* 0x0000100001157983 */ /* 0x0001620000100800 */
[----:B------:R-:W-:Y:S02]  /*28190*/  IMAD.MOV.U32 R12, RZ, RZ, RZ ;  /* 0x000000ffff0c7224 */ /* 0x000fe400078e00ff */
[----:B------:R-:W-:Y:S02]  /*281a0*/  IMAD.MOV.U32 R15, RZ, RZ, -0x1 ;  /* 0xffffffffff0f7424 */ /* 0x000fe400078e00ff */
[----:B--2---:R-:W-:Y:S02]  /*281b0*/  IMAD R4, R11, R9, RZ ;  /* 0x000000090b047224 */ /* 0x004fe400078e02ff */
[----:B0-----:R-:W-:-:S07]  /*281c0*/  IMAD.MOV.U32 R11, RZ, RZ, 0x1c1f ;  /* 0x00001c1fff0b7424 */ /* 0x001fce00078e00ff */
[----:B-----5:R-:W-:Y:S05]  /*281d0*/  WARPSYNC.COLLECTIVE R15, `(.L_x_11190) ;  /* 0x000000000f087348 */ /* 0x020fea0003c00000 */
[----:B------:R0:W1:Y:S02]  /*281e0*/  SHFL.IDX P6, R14, R13, R12, R11 ;  /* 0x0000000c0d0e7389 */ /* 0x00006400000c000b */
[----:B01---5:R-:W-:Y:S01]  /*281f0*/  ENDCOLLECTIVE ;  /* 0x000000000000791b */ /* 0x023fe20003800000 */
.L_x_11190:
[----:B------:R-:W-:Y:S02]  /*28200*/  IMAD.MOV.U32 R13, RZ, RZ, R5 ;  /* 0x000000ffff0d7224 */ /* 0x000fe400078e0005 */
[----:B------:R-:W-:-:S07]  /*28210*/  IMAD.MOV.U32 R3, RZ, RZ, R14 ;  /* 0x000000ffff037224 */ /* 0x000fce00078e000e */
[----:B------:R-:W-:Y:S05]  /*28220*/  WARPSYNC.COLLECTIVE R15, `(.L_x_11191) ;  /* 0x000000000f087348 */ /* 0x000fea0003c00000 */
[----:B------:R0:W1:Y:S02]  /*28230*/  SHFL.IDX P6, R14, R13, R12, R11 ;  /* 0x0000000c0d0e7389 */ /* 0x00006400000c000b */
[----:B01----:R-:W-:Y:S01]  /*28240*/  ENDCOLLECTIVE ;  /* 0x000000000000791b */ /* 0x003fe20003800000 */
.L_x_11191:
[----:B------:R-:W-:Y:S01]  /*28250*/  ISETP.GE.AND P2, PT, R0, R4, PT ;  /* 0x000000040000720c */ /* 0x000fe20003f46270 */
[----:B------:R-:W-:Y:S02]  /*28260*/  IMAD.MOV.U32 R13, RZ, RZ, R6 ;  /* 0x000000ffff0d7224 */ /* 0x000fe400078e0006 */
[----:B------:R-:W-:Y:S02]  /*28270*/  IMAD.MOV.U32 R12, RZ, RZ, 0x1 ;  /* 0x00000001ff0c7424 */ /* 0x000fe400078e00ff */
[----:B------:R-:W-:-:S08]  /*28280*/  IMAD.MOV.U32 R2, RZ, RZ, R14 ;  /* 0x000000ffff027224 */ /* 0x000fd000078e000e */
[----:B------:R-:W-:Y:S05]  /*28290*/  WARPSYNC.COLLECTIVE R15, `(.L_x_11192) ;  /* 0x000000000f087348 */ /* 0x000fea0003c00000 */
[----:B------:R0:W1:Y:S02]  /*282a0*/  SHFL.IDX P6, R14, R13, R12, R11 ;  /* 0x0000000c0d0e7389 */ /* 0x00006400000c000b */
[----:B01----:R-:W-:Y:S01]  /*282b0*/  ENDCOLLECTIVE ;  /* 0x000000000000791b */ /* 0x003fe20003800000 */
.L_x_11192:
[----:B------:R-:W-:-:S05]  /*282c0*/  @!P2 LEA R2, P4, R10, R2, 0x1 ;  /* 0x000000020a02a211 */ /* 0x000fca00078808ff */
[----:B------:R-:W-:-:S05]  /*282d0*/  @!P2 IMAD.X R3, RZ, RZ, R3, P4 ;  /* 0x000000ffff03a224 */ /* 0x000fca00020e0603 */
[----:B------:R-:W-:Y:S01]  /*282e0*/  @!PT LDS RZ, [RZ] ;  /* 0x00000000fffff984 */ /* 0x000fe20000000800 */
[----:B------:R-:W-:Y:S01]  /*282f0*/  @!PT LDS RZ, [RZ] ;  /* 0x00000000fffff984 */ /* 0x000fe20000000800 */
[----:B------:R-:W-:Y:S01]  /*28300*/  @!PT LDS RZ, [RZ] ;  /* 0x00000000fffff984 */ /* 0x000fe20000000800 */
[----:B------:R-:W-:Y:S01]  /*28310*/  @!P2 LDGSTS.E.BYPASS.LTC128B.128 [R21+0xc400], desc[UR40][R2.64], !P3 ;  /* 0x0c4000000215afae */ /* 0x000fe2000d901d68 */
[----:B------:R-:W-:-:S03]  /*28320*/  IMAD.MOV.U32 R13, RZ, RZ, R5 ;  /* 0x000000ffff0d7224 */ /* 0x000fc600078e0005 */
[----:B------:R-:W-:Y:S04]  /*28330*/  @!P2 LDGSTS.E.BYPASS.LTC128B.128 [R21+0xf400], desc[UR40][R2.64+0x40], !P0 ;  /* 0x0f4000400215afae */ /* 0x000fe8000c101d68 */
[----:B------:R0:W-:Y:S02]  /*28340*/  @!P2 LDGSTS.E.BYPASS.LTC128B.128 [R21+0x12400], desc[UR40][R2.64+0x80], !P1 ;  /* 0x124000800215afae */ /* 0x0001e4000c901d68 */
[----:B0-----:R-:W-:-:S07]  /*28350*/  IMAD.MOV.U32 R2, RZ, RZ, R14 ;  /* 0x000000ffff027224 */ /* 0x001fce00078e000e */
[----:B------:R-:W-:Y:S05]  /*28360*/  WARPSYNC.COLLECTIVE R15, `(.L_x_11193) ;  /* 0x000000000f087348 */ /* 0x000fea0003c00000 */
[----:B------:R0:W1:Y:S02]  /*28370*/  SHFL.IDX P6, R14, R13, R12, R11 ;  /* 0x0000000c0d0e7389 */ /* 0x00006400000c000b */
[----:B01----:R-:W-:Y:S01]  /*28380*/  ENDCOLLECTIVE ;  /* 0x000000000000791b */ /* 0x003fe20003800000 */
.L_x_11193:
[----:B------:R-:W-:-:S05]  /*28390*/  VIADD R9, R0, 0x20 ;  /* 0x0000002000097836 */ /* 0x000fca0000000000 */
[----:B------:R-:W-:Y:S01]  /*283a0*/  ISETP.GE.AND P2, PT, R9, R4, PT ;  /* 0x000000040900720c */ /* 0x000fe20003f46270 */
[----:B------:R-:W-:Y:S02]  /*283b0*/  IMAD.MOV.U32 R13, RZ, RZ, R6 ;  /* 0x000000ffff0d7224 */ /* 0x000fe400078e0006 */
[----:B------:R-:W-:Y:S02]  /*283c0*/  IMAD.MOV.U32 R12, RZ, RZ, 0x2 ;  /* 0x00000002ff0c7424 */ /* 0x000fe400078e00ff */
[----:B------:R-:W-:-:S08]  /*283d0*/  IMAD.MOV.U32 R3, RZ, RZ, R14 ;  /* 0x000000ffff037224 */ /* 0x000fd000078e000e */
[----:B------:R-:W-:-:S13]  /*283e0*/  @!P2 LEA R3, P4, R10, R3, 0x1 ;  /* 0x000000030a03a211 */ /* 0x000fda00078808ff */
[----:B------:R-:W-:Y:S05]  /*283f0*/  WARPSYNC.COLLECTIVE R15, `(.L_x_11194) ;  /* 0x000000000f087348 */ /* 0x000fea0003c00000 */
[----:B------:R0:W1:Y:S02]  /*28400*/  SHFL.IDX P6, R14, R13, R12, R11 ;  /* 0x0000000c0d0e7389 */ /* 0x00006400000c000b */
[----:B01----:R-:W-:Y:S01]  /*28410*/  ENDCOLLECTIVE ;  /* 0x000000000000791b */ /* 0x003fe20003800000 */
.L_x_11194:
[----:B------:R-:W-:-:S05]  /*28420*/  @!P2 IMAD.X R2, RZ, RZ, R2, P4 ;  /* 0x000000ffff02a224 */ /* 0x000fca00020e0602 */
[----:B------:R-:W-:-:S04]  /*28430*/  @!P2 LOP3.LUT R3, R3, R2, RZ, 0x3c, !PT ;  /* 0x000000020303a212 */ /* 0x000fc800078e3cff */
[----:B------:R-:W-:-:S04]  /*28440*/  @!P2 LOP3.LUT R2, R3, R2, RZ, 0x3c, !PT ;  /* 0x000000020302a212 */ /* 0x000fc800078e3cff */
[----:B------:R-:W-:-:S05]  /*28450*/  @!P2 LOP3.LUT R3, R3, R2, RZ, 0x3c, !PT ;  /* 0x000000020303a212 */ /* 0x000fca00078e3cff */
[----:B------:R-:W-:Y:S01]  /*28460*/  @!PT LDS RZ, [RZ] ;  /* 0x00000000fffff984 */ /* 0x000fe20000000800 */
[----:B------:R-:W-:Y:S01]  /*28470*/  @!PT LDS RZ, [RZ] ;  /* 0x00000000fffff984 */ /* 0x000fe20000000800 */
[----:B------:R-:W-:Y:S01]  /*28480*/  @!PT LDS RZ, [RZ] ;  /* 0x00000000fffff984 */ /* 0x000fe20000000800 */
[----:B------:R-:W-:Y:S04]  /*28490*/  @!P2 LDGSTS.E.BYPASS.LTC128B.128 [R21+0xcc00], desc[UR40][R2.64], !P3 ;  /* 0x0cc000000215afae */ /* 0x000fe8000d901d68 */
[----:B------:R-:W-:Y:S01]  /*284a0*/  @!P2 LDGSTS.E.BYPASS.LTC128B.128 [R21+0xfc00], desc[UR40][R2.64+0x40], !P0 ;  /* 0x0fc000400215afae */ /* 0x000fe2000c101d68 */
[----:B------:R-:W-:-:S03]  /*284b0*/  IMAD.MOV.U32 R13, RZ, RZ, R5 ;  /* 0x000000ffff0d7224 */ /* 0x000fc600078e0005 */
[----:B------:R0:W-:Y:S02]  /*284c0*/  @!P2 LDGSTS.E.BYPASS.LTC128B.128 [R21+0x12c00], desc[UR40][R2.64+0x80], !P1 ;  /* 0x12c000800215afae */ /* 0x0001e4000c901d68 */
[----:B0-----:R-:W-:-:S05]  /*284d0*/  VIADD R2, R0, 0x40 ;  /* 0x0000004000027836 */ /* 0x001fca0000000000 */
[----:B------:R-:W-:Y:S01]  /*284e0*/  ISETP.GE.AND P2, PT, R2, R4, PT ;  /* 0x000000040200720c */ /* 0x000fe20003f46270 */
[----:B------:R-:W-:-:S12]  /*284f0*/  IMAD.MOV.U32 R2, RZ, RZ, R14 ;  /* 0x000000ffff027224 */ /* 0x000fd800078e000e */
[----:B------:R-:W-:Y:S05]  /*28500*/  WARPSYNC.COLLECTIVE R15, `(.L_x_11195) ;  /* 0x000000000f087348 */ /* 0x000fea0003c00000 */
[----:B------:R0:W1:Y:S02]  /*28510*/  SHFL.IDX P6, R14, R13, R12, R11 ;  /* 0x0000000c0d0e7389 */ /* 0x00006400000c000b */
[----:B01----:R-:W-:Y:S01]  /*28520*/  ENDCOLLECTIVE ;  /* 0x000000000000791b */ /* 0x003fe20003800000 */
.L_x_11195:
[----:B------:R-:W-:Y:S02]  /*28530*/  IMAD.MOV.U32 R13, RZ, RZ, R6 ;  /* 0x000000ffff0d7224 */ /* 0x000fe400078e0006 */
[----:B------:R-:W-:Y:S02]  /*28540*/  IMAD.MOV.U32 R12, RZ, RZ, 0x3 ;  /* 0x00000003ff0c7424 */ /* 0x000fe400078e00ff */
[----:B------:R-:W-:-:S07]  /*28550*/  IMAD.MOV.U32 R3, RZ, RZ, R14 ;  /* 0x000000ffff037224 */ /* 0x000fce00078e000e */
[----:B------:R-:W-:Y:S05]  /*28560*/  WARPSYNC.COLLECTIVE R15, `(.L_x_11196) ;  /* 0x000000000f087348 */ /* 0x000fea0003c00000 */
[----:B------:R0:W1:Y:S02]  /*28570*/  SHFL.IDX P6, R14, R13, R12, R11 ;  /* 0x0000000c0d0e7389 */ /* 0x00006400000c000b */
[----:B01----:R-:W-:Y:S01]  /*28580*/  ENDCOLLECTIVE ;  /* 0x000000000000791b */ /* 0x003fe20003800000 */
.L_x_11196:
[----:B------:R-:W-:-:S05]  /*28590*/  @!P2 LEA R3, P4, R10, R3, 0x1 ;  /* 0x000000030a03a211 */ /* 0x000fca00078808ff */
[----:B------:R-:W-:-:S05]  /*285a0*/  @!P2 IMAD.X R2, RZ, RZ, R2, P4 ;  /* 0x000000ffff02a224 */ /* 0x000fca00020e0602 */
[----:B------:R-:W-:Y:S01]  /*285b0*/  @!P2 LOP3.LUT R3, R3, R2, RZ, 0x3c, !PT ;  /* 0x000000020303a212 */ /* 0x000fe200078e3cff */
[----:B------:R-:W-:-:S03]  /*285c0*/  IMAD.MOV.U32 R13, RZ, RZ, R5 ;  /* 0x000000ffff0d7224 */ /* 0x000fc600078e0005 */
[----:B------:R-:W-:Y:S01]  /*285d0*/  @!P2 LOP3.LUT R2, R3, R2, RZ, 0x3c, !PT ;  /* 0x000000020302a212 */ /* 0x000fe200078e3cff */
[----:B------:R-:W-:-:S07]  /*285e0*/  IMAD.MOV.U32 R6, RZ, RZ, R14 ;  /* 0x000000ffff067224 */ /* 0x000fce00078e000e */
[----:B------:R-:W-:Y:S05]  /*285f0*/  WARPSYNC.COLLECTIVE R15, `(.L_x_11197) ;  /* 0x000000000f087348 */ /* 0x000fea0003c00000 */
[----:B------:R0:W1:Y:S02]  /*28600*/  SHFL.IDX P6, R14, R13, R12, R11 ;  /* 0x0000000c0d0e7389 */ /* 0x00006400000c000b */
[----:B01----:R-:W-:Y:S01]  /*28610*/  ENDCOLLECTIVE ;  /* 0x000000000000791b */ /* 0x003fe20003800000 */
.L_x_11197:
[----:B------:R-:W-:-:S05]  /*28620*/  @!P2 LOP3.LUT R3, R3, R2, RZ, 0x3c, !PT ;  /* 0x000000020303a212 */ /* 0x000fca00078e3cff */
        /* <DEDUP_REMOVED lines=8> */
[----:B0-----:R-:W-:-:S05]  /*286b0*/  VIADD R2, R0, 0x60 ;  /* 0x0000006000027836 */ /* 0x001fca0000000000 */
[----:B------:R-:W-:Y:S01]  /*286c0*/  ISETP.GE.AND P2, PT, R2, R4, PT ;  /* 0x000000040200720c */ /* 0x000fe20003f46270 */
[----:B------:R-:W-:-:S12]  /*286d0*/  IMAD.MOV.U32 R5, RZ, RZ, R14 ;  /* 0x000000ffff057224 */ /* 0x000fd800078e000e */
[----:B------:R-:W-:Y:S05]  /*286e0*/  WARPSYNC.COLLECTIVE R15, `(.L_x_11198) ;  /* 0x000000000f087348 */ /* 0x000fea0003c00000 */
[----:B------:R0:W1:Y:S02]  /*286f0*/  SHFL.IDX P6, R14, R13, R12, R11 ;  /* 0x0000000c0d0e7389 */ /* 0x00006400000c000b */
[----:B01----:R-:W-:Y:S01]  /*28700*/  ENDCOLLECTIVE ;  /* 0x000000000000791b */ /* 0x003fe20003800000 */
.L_x_11198:
[----:B------:R-:W-:-:S05]  /*28710*/  @!P2 LEA R2, P4, R10, R5, 0x1 ;  /* 0x000000050a02a211 */ /* 0x000fca00078808ff */
[----:B------:R-:W-:-:S05]  /*28720*/  @!P2 IMAD.X R3, RZ, RZ, R6, P4 ;  /* 0x000000ffff03a224 */ /* 0x000fca00020e0606 */
        /* <DEDUP_REMOVED lines=13> */
.L_x_11199:
[----:B------:R-:W-:Y:S02]  /*28800*/  IMAD.MOV.U32 R13, RZ, RZ, R7 ;  /* 0x000000ffff0d7224 */ /* 0x000fe400078e0007 */
[----:B------:R-:W-:Y:S02]  /*28810*/  IMAD.MOV.U32 R12, RZ, RZ, 0x1 ;  /* 0x00000001ff0c7424 */ /* 0x000fe400078e00ff */
[----:B------:R-:W-:-:S07]  /*28820*/  IMAD.MOV.U32 R3, RZ, RZ, R14 ;  /* 0x000000ffff037224 */ /* 0x000fce00078e000e */
[----:B------:R-:W-:Y:S05]  /*28830*/  WARPSYNC.COLLECTIVE R15, `(.L_x_11200) ;  /* 0x000000000f087348 */ /* 0x000fea0003c00000 */
[----:B------:R0:W1:Y:S02]  /*28840*/  SHFL.IDX P6, R14, R13, R12, R11 ;  /* 0x0000000c0d0e7389 */ /* 0x00006400000c000b */
[----:B01----:R-:W-:Y:S01]  /*28850*/  ENDCOLLECTIVE ;  /* 0x000000000000791b */ /* 0x003fe20003800000 */
.L_x_11200:
[----:B------:R-:W-:Y:S01]  /*28860*/  @!P2 LEA R3, P4, R10, R3, 0x1 ;  /* 0x000000030a03a211 */ /* 0x000fe200078808ff */
[----:B------:R-:W-:-:S04]  /*28870*/  IMAD.MOV.U32 R13, RZ, RZ, R8 ;  /* 0x000000ffff0d7224 */ /* 0x000fc800078e0008 */
[----:B------:R-:W-:Y:S02]  /*28880*/  @!P2 IMAD.X R2, RZ, RZ, R2, P4 ;  /* 0x000000ffff02a224 */ /* 0x000fe400020e0602 */
[----:B------:R-:W-:-:S07]  /*28890*/  IMAD.MOV.U32 R7, RZ, RZ, R14 ;  /* 0x000000ffff077224 */ /* 0x000fce00078e000e */
[----:B------:R-:W-:Y:S05]  /*288a0*/  WARPSYNC.COLLECTIVE R15, `(.L_x_11201) ;  /* 0x000000000f087348 */ /* 0x000fea0003c00000 */
[----:B------:R0:W1:Y:S02]  /*288b0*/  SHFL.IDX P6, R14, R13, R12, R11 ;  /* 0x0000000c0d0e7389 */ /* 0x00006400000c000b */
[----:B01----:R-:W-:Y:S01]  /*288c0*/  ENDCOLLECTIVE ;  /* 0x000000000000791b */ /* 0x003fe20003800000 */
.L_x_11201:
        /* <DEDUP_REMOVED lines=9> */
[----:B0-----:R-:W-:Y:S01]  /*28960*/  IMAD.MOV.U32 R2, RZ, RZ, R14 ;  /* 0x000000ffff027224 */ /* 0x001fe200078e000e */
[----:B------:R-:W-:Y:S06]  /*28970*/  BRA `(.L_x_11202) ;  /* 0xffffffa400647947 */ /* 0x000fec000383ffff */
.L_x_11035:
[----:B-1----:R1:W2:Y:S02]  /*28980*/  SYNCS.PHASECHK.TRANS64.TRYWAIT P0, [R16+URZ+0x2d820], R0 ;  /* 0x02d82000100075a7 */ /* 0x0022a4000800017f */
[----:B--2---:R-:W-:Y:S05]  /*28990*/  @!P0 NANOSLEEP.SYNCS 0x989680 ;  /* 0x009896800000895d */ /* 0x004fea0003900000 */
[----:B------:R-:W2:Y:S02]  /*289a0*/  @!P0 SYNCS.PHASECHK.TRANS64 P0, [R16+URZ+0x2d820], R0 ;  /* 0x02d82000100085a7 */ /* 0x000ea4000800007f */
[----:B--2---:R-:W-:Y:S05]  /*289b0*/  @!P0 BRA `(.L_x_11035) ;  /* 0xfffffffc00f08947 */ /* 0x004fea000383ffff */
[----:B------:R-:W-:Y:S05]  /*289c0*/  BRA `(.L_x_11203) ;  /* 0xffffffa400cc7947 */ /* 0x000fea000383ffff */
.L_x_11044:
[----:B-1----:R1:W2:Y:S02]  /*289d0*/  SYNCS.PHASECHK.TRANS64.TRYWAIT P0, [R3+URZ+0x2d840], R2 ;  /* 0x02d84002030075a7 */ /* 0x0022a4000800017f */
[----:B--2---:R-:W-:Y:S05]  /*289e0*/  @!P0 NANOSLEEP.SYNCS 0x989680 ;  /* 0x009896800000895d */ /* 0x004fea0003900000 */
[----:B------:R-:W2:Y:S02]  /*289f0*/  @!P0 SYNCS.PHASECHK.TRANS64 P0, [R3+URZ+0x2d840], R2 ;  /* 0x02d84002030085a7 */ /* 0x000ea4000800007f */
[----:B--2---:R-:W-:Y:S05]  /*28a00*/  @!P0 BRA `(.L_x_11044) ;  /* 0xfffffffc00f08947 */ /* 0x004fea000383ffff */
[----:B------:R-:W-:Y:S05]  /*28a10*/  BRA `(.L_x_11204) ;  /* 0xffffffa800b47947 */ /* 0x000fea000383ffff */
.L_x_11051:
[----:B0-----:R0:W1:Y:S02]  /*28a20*/  SYNCS.PHASECHK.TRANS64.TRYWAIT P0, [R2+URZ+0x2d860], R3 ;  /* 0x02d86003020075a7 */ /* 0x001064000800017f */
[----:B-1----:R-:W-:Y:S05]  /*28a30*/  @!P0 NANOSLEEP.SYNCS 0x989680 ;  /* 0x009896800000895d */ /* 0x002fea0003900000 */
[----:B------:R-:W1:Y:S02]  /*28a40*/  @!P0 SYNCS.PHASECHK.TRANS64 P0, [R2+URZ+0x2d860], R3 ;  /* 0x02d86003020085a7 */ /* 0x000e64000800007f */
[----:B-1----:R-:W-:Y:S05]  /*28a50*/  @!P0 BRA `(.L_x_11051) ;  /* 0xfffffffc00f08947 */ /* 0x002fea000383ffff */
[----:B------:R-:W-:Y:S05]  /*28a60*/  BRA `(.L_x_11205) ;  /* 0xffffffac00b87947 */ /* 0x000fea000383ffff */
.L_x_11062:
[----:B0-----:R0:W1:Y:S02]  /*28a70*/  SYNCS.PHASECHK.TRANS64.TRYWAIT P0, [R4+URZ+0x2d840], R2 ;  /* 0x02d84002040075a7 */ /* 0x001064000800017f */
[----:B-1----:R-:W-:Y:S05]  /*28a80*/  @!P0 NANOSLEEP.SYNCS 0x989680 ;  /* 0x009896800000895d */ /* 0x002fea0003900000 */
[----:B------:R-:W1:Y:S02]  /*28a90*/  @!P0 SYNCS.PHASECHK.TRANS64 P0, [R4+URZ+0x2d840], R2 ;  /* 0x02d84002040085a7 */ /* 0x000e64000800007f */
[----:B-1----:R-:W-:Y:S05]  /*28aa0*/  @!P0 BRA `(.L_x_11062) ;  /* 0xfffffffc00f08947 */ /* 0x002fea000383ffff */
[----:B------:R-:W-:Y:S05]  /*28ab0*/  BRA `(.L_x_11206) ;  /* 0xffffffb400707947 */ /* 0x000fea000383ffff */
.L_x_11069:
[----:B0-----:R0:W1:Y:S02]  /*28ac0*/  SYNCS.PHASECHK.TRANS64.TRYWAIT P0, [R3+URZ+0x2d860], R28 ;  /* 0x02d8601c030075a7 */ /* 0x001064000800017f */
[----:B-1----:R-:W-:Y:S05]  /*28ad0*/  @!P0 NANOSLEEP.SYNCS 0x989680 ;  /* 0x009896800000895d */ /* 0x002fea0003900000 */
[----:B------:R-:W1:Y:S02]  /*28ae0*/  @!P0 SYNCS.PHASECHK.TRANS64 P0, [R3+URZ+0x2d860], R28 ;  /* 0x02d8601c030085a7 */ /* 0x000e64000800007f */
[----:B-1----:R-:W-:Y:S05]  /*28af0*/  @!P0 BRA `(.L_x_11069) ;  /* 0xfffffffc00f08947 */ /* 0x002fea000383ffff */
[----:B------:R-:W-:Y:S05]  /*28b00*/  BRA `(.L_x_11207) ;  /* 0xffffffb800747947 */ /* 0x000fea000383ffff */
.L_x_11080:
[----:B0-----:R0:W1:Y:S02]  /*28b10*/  SYNCS.PHASECHK.TRANS64.TRYWAIT P0, [R4+URZ+0x2d840], R2 ;  /* 0x02d84002040075a7 */ /* 0x001064000800017f */
[----:B-1----:R-:W-:Y:S05]  /*28b20*/  @!P0 NANOSLEEP.SYNCS 0x989680 ;  /* 0x009896800000895d */ /* 0x002fea0003900000 */
[----:B------:R-:W1:Y:S02]  /*28b30*/  @!P0 SYNCS.PHASECHK.TRANS64 P0, [R4+URZ+0x2d840], R2 ;  /* 0x02d84002040085a7 */ /* 0x000e64000800007f */
[----:B-1----:R-:W-:Y:S05]  /*28b40*/  @!P0 BRA `(.L_x_11080) ;  /* 0xfffffffc00f08947 */ /* 0x002fea000383ffff */
[----:B------:R-:W-:Y:S05]  /*28b50*/  BRA `(.L_x_11208) ;  /* 0xffffffc000087947 */ /* 0x000fea000383ffff */
.L_x_11087:
[----:B0-----:R0:W1:Y:S02]  /*28b60*/  SYNCS.PHASECHK.TRANS64.TRYWAIT P0, [R3+URZ+0x2d860], R7 ;  /* 0x02d86007030075a7 */ /* 0x001064000800017f */
[----:B-1----:R-:W-:Y:S05]  /*28b70*/  @!P0 NANOSLEEP.SYNCS 0x989680 ;  /* 0x009896800000895d */ /* 0x002fea0003900000 */
[----:B------:R-:W1:Y:S02]  /*28b80*/  @!P0 SYNCS.PHASECHK.TRANS64 P0, [R3+URZ+0x2d860], R7 ;  /* 0x02d86007030085a7 */ /* 0x000e64000800007f */
[----:B-1----:R-:W-:Y:S05]  /*28b90*/  @!P0 BRA `(.L_x_11087) ;  /* 0xfffffffc00f08947 */ /* 0x002fea000383ffff */
[----:B------:R-:W-:Y:S05]  /*28ba0*/  BRA `(.L_x_11209) ;  /* 0xffffffc4000c7947 */ /* 0x000fea000383ffff */
.L_x_11100:
[----:B-1----:R1:W2:Y:S02]  /*28bb0*/  SYNCS.PHASECHK.TRANS64.TRYWAIT P0, [R3+URZ+0x2d860], R0 ;  /* 0x02d86000030075a7 */ /* 0x0022a4000800017f */
[----:B--2---:R-:W-:Y:S05]  /*28bc0*/  @!P0 NANOSLEEP.SYNCS 0x989680 ;  /* 0x009896800000895d */ /* 0x004fea0003900000 */
[----:B------:R-:W2:Y:S02]  /*28bd0*/  @!P0 SYNCS.PHASECHK.TRANS64 P0, [R3+URZ+0x2d860], R0 ;  /* 0x02d86000030085a7 */ /* 0x000ea4000800007f */
[----:B--2---:R-:W-:Y:S05]  /*28be0*/  @!P0 BRA `(.L_x_11100) ;  /* 0xfffffffc00f08947 */ /* 0x004fea000383ffff */
[----:B------:R-:W-:Y:S05]  /*28bf0*/  BRA `(.L_x_11210) ;  /* 0xffffffc800887947 */ /* 0x000fea000383ffff */
.L_x_11109:
[----:B------:R-:W-:Y:S01]  /*28c00*/  BSSY B0, `(.L_x_11211) ;  /* 0x0000008000007945 */ /* 0x000fe20003800000 */
[----:B------:R-:W-:Y:S02]  /*28c10*/  IMAD.MOV.U32 R13, RZ, RZ, R24 ;  /* 0x000000ffff0d7224 */ /* 0x000fe400078e0018 */
[----:B------:R-:W-:Y:S02]  /*28c20*/  IMAD.MOV.U32 R12, RZ, RZ, RZ ;  /* 0x000000ffff0c7224 */ /* 0x000fe400078e00ff */
[----:B------:R-:W-:Y:S02]  /*28c30*/  IMAD.MOV.U32 R11, RZ, RZ, 0x1f ;  /* 0x0000001fff0b7424 */ /* 0x000fe400078e00ff */
[----:B------:R-:W-:-:S07]  /*28c40*/  IMAD.MOV.U32 R15, RZ, RZ, -0x1 ;  /* 0xffffffffff0f7424 */ /* 0x000fce00078e00ff */
[----:B--2---:R-:W-:Y:S05]  /*28c50*/  WARPSYNC.COLLECTIVE R15, `(.L_x_11212) ;  /* 0x000000000f087348 */ /* 0x004fea0003c00000 */
[----:B------:R0:W1:Y:S02]  /*28c60*/  SHFL.IDX P6, R14, R13, R12, R11 ;  /* 0x0000000c0d0e7389 */ /* 0x00006400000c000b */
[----:B012---:R-:W-:Y:S01]  /*28c70*/  ENDCOLLECTIVE ;  /* 0x000000000000791b */ /* 0x007fe20003800000 */
.L_x_11212:
[----:B------:R-:W-:Y:S05]  /*28c80*/  BSYNC B0 ;  /* 0x0000000000007941 */ /* 0x000fea0003800000 */
.L_x_11211:
        /* <DEDUP_REMOVED lines=10> */
.L_x_11213:
        /* <DEDUP_REMOVED lines=21> */
.L_x_11214:
        /* <DEDUP_REMOVED lines=8> */
.L_x_11215:
[----:B------:R-:W-:Y:S01]  /*28f00*/  IMAD.MOV.U32 R12, RZ, RZ, 0x4 ;  /* 0x00000004ff0c7424 */ /* 0x000fe200078e00ff */
[----:B------:R-:W-:-:S05]  /*28f10*/  SEL R3, R14, RZ, P0 ;  /* 0x000000ff0e037207 */ /* 0x000fca0000000000 */
[----:B------:R-:W-:-:S04]  /*28f20*/  IMAD.IADD R2, R4, 0x1, R3 ;  /* 0x0000000104027824 */ /* 0x000fc800078e0203 */
[----:B------:R-:W-:-:S07]  /*28f30*/  IMAD.MOV.U32 R13, RZ, RZ, R2 ;  /* 0x000000ffff0d7224 */ /* 0x000fce00078e0002 */
[----:B------:R-:W-:Y:S05]  /*28f40*/  WARPSYNC.COLLECTIVE R15, `(.L_x_11216) ;  /* 0x000000000f087348 */ /* 0x000fea0003c00000 */
[----:B------:R0:W1:Y:S02]  /*28f50*/  SHFL.UP P6, R14, R13, R12, R11 ;  /* 0x0400000c0d0e7389 */ /* 0x00006400000c000b */
[----:B01----:R-:W-:Y:S01]  /*28f60*/  ENDCOLLECTIVE ;  /* 0x000000000000791b */ /* 0x003fe20003800000 */
.L_x_11216:
[----:B------:R-:W-:Y:S01]  /*28f70*/  IMAD.MOV.U32 R12, RZ, RZ, 0x8 ;  /* 0x00000008ff0c7424 */ /* 0x000fe200078e00ff */
[----:B------:R-:W-:-:S05]  /*28f80*/  SEL R3, R14, RZ, P1 ;  /* 0x000000ff0e037207 */ /* 0x000fca0000800000 */
[----:B------:R-:W-:-:S04]  /*28f90*/  IMAD.IADD R3, R2, 0x1, R3 ;  /* 0x0000000102037824 */ /* 0x000fc800078e0203 */
[----:B------:R-:W-:-:S07]  /*28fa0*/  IMAD.MOV.U32 R13, RZ, RZ, R3 ;  /* 0x000000ffff0d7224 */ /* 0x000fce00078e0003 */
[----:B------:R-:W-:Y:S05]  /*28fb0*/  WARPSYNC.COLLECTIVE R15, `(.L_x_11217) ;  /* 0x000000000f087348 */ /* 0x000fea0003c00000 */
[----:B------:R0:W1:Y:S02]  /*28fc0*/  SHFL.UP P6, R14, R13, R12, R11 ;  /* 0x0400000c0d0e7389 */ /* 0x00006400000c000b */
[----:B01----:R-:W-:Y:S01]  /*28fd0*/  ENDCOLLECTIVE ;  /* 0x000000000000791b */ /* 0x003fe20003800000 */
.L_x_11217:
[----:B------:R-:W-:Y:S01]  /*28fe0*/  IMAD.MOV.U32 R12, RZ, RZ, 0x10 ;  /* 0x00000010ff0c7424 */ /* 0x000fe200078e00ff */
[----:B------:R-:W-:-:S05]  /*28ff0*/  SEL R4, R14, RZ, P2 ;  /* 0x000000ff0e047207 */ /* 0x000fca0001000000 */
[----:B------:R-:W-:-:S04]  /*29000*/  IMAD.IADD R4, R3, 0x1, R4 ;  /* 0x0000000103047824 */ /* 0x000fc800078e0204 */
[----:B------:R-:W-:-:S07]  /*29010*/  IMAD.MOV.U32 R13, RZ, RZ, R4 ;  /* 0x000000ffff0d7224 */ /* 0x000fce00078e0004 */
[----:B------:R-:W-:Y:S05]  /*29020*/  WARPSYNC.COLLECTIVE R15, `(.L_x_11218) ;  /* 0x000000000f087348 */ /* 0x000fea0003c00000 */
[----:B------:R0:W1:Y:S02]  /*29030*/  SHFL.UP P6, R14, R13, R12, R11 ;  /* 0x0400000c0d0e7389 */ /* 0x00006400000c000b */
[----:B01----:R-:W-:Y:S01]  /*29040*/  ENDCOLLECTIVE ;  /* 0x000000000000791b */ /* 0x003fe20003800000 */
.L_x_11218:
        /* <DEDUP_REMOVED lines=8> */
.L_x_11219:
[----:B------:R-:W-:Y:S05]  /*290d0*/  BRA `(.L_x_11220) ;  /* 0xffffffcc00487947 */ /* 0x000fea000383ffff */
.L_x_11112:
[----:B------:R-:W-:Y:S01]  /*290e0*/  BSSY B0, `(.L_x_11221) ;  /* 0x0000007000007945 */ /* 0x000fe20003800000 */
[----:B------:R-:W-:Y:S02]  /*290f0*/  IMAD.MOV.U32 R12, RZ, RZ, 0x1 ;  /* 0x00000001ff0c7424 */ /* 0x000fe400078e00ff */
[----:B------:R-:W-:Y:S02]  /*29100*/  IMAD.MOV.U32 R11, RZ, RZ, RZ ;  /* 0x000000ffff0b7224 */ /* 0x000fe400078e00ff */
[----:B------:R-:W-:-:S07]  /*29110*/  IMAD.MOV.U32 R15, RZ, RZ, -0x1 ;  /* 0xffffffffff0f7424 */ /* 0x000fce00078e00ff */
[----:B------:R-:W-:Y:S05]  /*29120*/  WARPSYNC.COLLECTIVE R15, `(.L_x_11222) ;  /* 0x000000000f087348 */ /* 0x000fea0003c00000 */
[----:B------:R0:W1:Y:S02]  /*29130*/  SHFL.UP P6, R14, R13, R12, R11 ;  /* 0x0400000c0d0e7389 */ /* 0x00006400000c000b */
[----:B01----:R-:W-:Y:S01]  /*29140*/  ENDCOLLECTIVE ;  /* 0x000000000000791b */ /* 0x003fe20003800000 */
.L_x_11222:
[----:B------:R-:W-:Y:S05]  /*29150*/  BSYNC B0 ;  /* 0x0000000000007941 */ /* 0x000fea0003800000 */
.L_x_11221:
        /* <DEDUP_REMOVED lines=9> */
.L_x_11223:
[----:B------:R-:W-:Y:S01]  /*291f0*/  IMAD.MOV.U32 R12, RZ, RZ, 0x4 ;  /* 0x00000004ff0c7424 */ /* 0x000fe200078e00ff */
[----:B------:R-:W-:-:S05]  /*29200*/  SEL R2, R14, RZ, P0 ;  /* 0x000000ff0e027207 */ /* 0x000fca0000000000 */
[----:B------:R-:W-:-:S04]  /*29210*/  IMAD.IADD R2, R13, 0x1, R2 ;  /* 0x000000010d027824 */ /* 0x000fc800078e0202 */
[----:B------:R-:W-:-:S07]  /*29220*/  IMAD.MOV.U32 R13, RZ, RZ, R2 ;  /* 0x000000ffff0d7224 */ /* 0x000fce00078e0002 */
[----:B------:R-:W-:Y:S05]  /*29230*/  WARPSYNC.COLLECTIVE R15, `(.L_x_11224) ;  /* 0x000000000f087348 */ /* 0x000fea0003c00000 */
[----:B------:R0:W1:Y:S02]  /*29240*/  SHFL.UP P6, R14, R13, R12, R11 ;  /* 0x0400000c0d0e7389 */ /* 0x00006400000c000b */
[----:B01----:R-:W-:Y:S01]  /*29250*/  ENDCOLLECTIVE ;  /* 0x000000000000791b */ /* 0x003fe20003800000 */
.L_x_11224:
[----:B------:R-:W-:Y:S01]  /*29260*/  IMAD.MOV.U32 R12, RZ, RZ, 0x8 ;  /* 0x00000008ff0c7424 */ /* 0x000fe200078e00ff */
[----:B------:R-:W-:-:S05]  /*29270*/  SEL R3, R14, RZ, P1 ;  /* 0x000000ff0e037207 */ /* 0x000fca0000800000 */
[----:B------:R-:W-:-:S04]  /*29280*/  IMAD.IADD R3, R2, 0x1, R3 ;  /* 0x0000000102037824 */ /* 0x000fc800078e0203 */
[----:B------:R-:W-:-:S07]  /*29290*/  IMAD.MOV.U32 R13, RZ, RZ, R3 ;  /* 0x000000ffff0d7224 */ /* 0x000fce00078e0003 */
[----:B------:R-:W-:Y:S05]  /*292a0*/  WARPSYNC.COLLECTIVE R15, `(.L_x_11225) ;  /* 0x000000000f087348 */ /* 0x000fea0003c00000 */
[----:B------:R0:W1:Y:S02]  /*292b0*/  SHFL.UP P6, R14, R13, R12, R11 ;  /* 0x0400000c0d0e7389 */ /* 0x00006400000c000b */
[----:B01----:R-:W-:Y:S01]  /*292c0*/  ENDCOLLECTIVE ;  /* 0x000000000000791b */ /* 0x003fe20003800000 */
.L_x_11225:
[----:B------:R-:W-:Y:S01]  /*292d0*/  IMAD.MOV.U32 R12, RZ, RZ, 0x10 ;  /* 0x00000010ff0c7424 */ /* 0x000fe200078e00ff */
[----:B------:R-:W-:-:S05]  /*292e0*/  SEL R4, R14, RZ, P2 ;  /* 0x000000ff0e047207 */ /* 0x000fca0001000000 */
[----:B------:R-:W-:-:S04]  /*292f0*/  IMAD.IADD R4, R3, 0x1, R4 ;  /* 0x0000000103047824 */ /* 0x000fc800078e0204 */
[----:B------:R-:W-:-:S07]  /*29300*/  IMAD.MOV.U32 R13, RZ, RZ, R4 ;  /* 0x000000ffff0d7224 */ /* 0x000fce00078e0004 */
[----:B------:R-:W-:Y:S05]  /*29310*/  WARPSYNC.COLLECTIVE R15, `(.L_x_11226) ;  /* 0x000000000f087348 */ /* 0x000fea0003c00000 */
[----:B------:R0:W1:Y:S02]  /*29320*/  SHFL.UP P6, R14, R13, R12, R11 ;  /* 0x0400000c0d0e7389 */ /* 0x00006400000c000b */
[----:B01----:R-:W-:Y:S01]  /*29330*/  ENDCOLLECTIVE ;  /* 0x000000000000791b */ /* 0x003fe20003800000 */
.L_x_11226:
        /* <DEDUP_REMOVED lines=8> */
.L_x_11227:
[----:B------:R-:W-:Y:S05]  /*293c0*/  BRA `(.L_x_11228) ;  /* 0xffffffcc00307947 */ /* 0x000fea000383ffff */
.L_x_11114:
[----:B------:R-:W-:Y:S01]  /*293d0*/  BSSY B0, `(.L_x_11229) ;  /* 0x0000006000007945 */ /* 0x000fe20003800000 */
[----:B------:R-:W-:Y:S01]  /*293e0*/  PLOP3.LUT P6, PT, P6, PT, PT, 0x8, 0x0 ;  /* 0x000000000000781c */ /* 0x000fe200037ce170 */
[----:B------:R-:W-:-:S12]  /*293f0*/  IMAD.MOV.U32 R15, RZ, RZ, -0x1 ;  /* 0xffffffffff0f7424 */ /* 0x000fd800078e00ff */
[----:B0-----:R-:W-:Y:S05]  /*29400*/  WARPSYNC.COLLECTIVE R15, `(.L_x_11230) ;  /* 0x000000000f087348 */ /* 0x001fea0003c00000 */
[----:B------:R-:W-:Y:S01]  /*29410*/  VOTE.ANY R14, PT, P6 ;  /* 0x00000000000e7806 */ /* 0x000fe200030e0100 */
[----:B0-----:R-:W-:Y:S06]  /*29420*/  ENDCOLLECTIVE ;  /* 0x000000000000791b */ /* 0x001fec0003800000 */
.L_x_11230:
[----:B------:R-:W-:Y:S05]  /*29430*/  BSYNC B0 ;  /* 0x0000000000007941 */ /* 0x000fea0003800000 */
.L_x_11229:
        /* <DEDUP_REMOVED lines=10> */
.L_x_11231:
[----:B------:R-:W-:Y:S02]  /*294e0*/  IMAD.MOV.U32 R13, RZ, RZ, R5 ;  /* 0x000000ffff0d7224 */ /* 0x000fe400078e0005 */
[----:B------:R-:W-:-:S07]  /*294f0*/  IMAD.MOV.U32 R25, RZ, RZ, R14 ;  /* 0x000000ffff197224 */ /* 0x000fce00078e000e */
[----:B------:R-:W-:Y:S05]  /*29500*/  WARPSYNC.COLLECTIVE R15, `(.L_x_11232) ;  /* 0x000000000f087348 */ /* 0x000fea0003c00000 */
[----:B------:R0:W1:Y:S02]  /*29510*/  SHFL.IDX P6, R14, R13, R12, R11 ;  /* 0x0000000c0d0e7389 */ /* 0x00006400000c000b */
[----:B01----:R-:W-:Y:S01]  /*29520*/  ENDCOLLECTIVE ;  /* 0x000000000000791b */ /* 0x003fe20003800000 */
.L_x_11232:
[----:B------:R-:W-:Y:S01]  /*29530*/  IMAD.MOV.U32 R5, RZ, RZ, R14 ;  /* 0x000000ffff057224 */ /* 0x000fe200078e000e */
[----:B------:R-:W-:Y:S06]  /*29540*/  BRA `(.L_x_11233) ;  /* 0xffffffcc00107947 */ /* 0x000fec000383ffff */
.L_x_11116:
[----:B------:R-:W-:Y:S01]  /*29550*/  BSSY B0, `(.L_x_11234) ;  /* 0x0000007000007945 */ /* 0x000fe20003800000 */
[----:B------:R-:W-:Y:S02]  /*29560*/  IMAD.MOV.U32 R13, RZ, RZ, R2 ;  /* 0x000000ffff0d7224 */ /* 0x000fe400078e0002 */
[----:B------:R-:W-:Y:S02]  /*29570*/  IMAD.MOV.U32 R11, RZ, RZ, 0x1f ;  /* 0x0000001fff0b7424 */ /* 0x000fe400078e00ff */
[----:B------:R-:W-:-:S07]  /*29580*/  IMAD.MOV.U32 R15, RZ, RZ, -0x1 ;  /* 0xffffffffff0f7424 */ /* 0x000fce00078e00ff */
[----:B0123--:R-:W-:Y:S05]  /*29590*/  WARPSYNC.COLLECTIVE R15, `(.L_x_11235) ;  /* 0x000000000f087348 */ /* 0x00ffea0003c00000 */
[----:B------:R4:W0:Y:S02]  /*295a0*/  SHFL.IDX P6, R14, R13, R12, R11 ;  /* 0x0000000c0d0e7389 */ /* 0x00082400000c000b */
[----:B01234-:R-:W-:Y:S01]  /*295b0*/  ENDCOLLECTIVE ;  /* 0x000000000000791b */ /* 0x01ffe20003800000 */
.L_x_11235:
[----:B------:R-:W-:Y:S05]  /*295c0*/  BSYNC B0 ;  /* 0x0000000000007941 */ /* 0x000fea0003800000 */
.L_x_11234:
[----:B------:R-:W-:Y:S01]  /*295d0*/  IMAD.MOV.U32 R24, RZ, RZ, R14 ;  /* 0x000000ffff187224 */ /* 0x000fe200078e000e */
[----:B------:R-:W-:Y:S06]  /*295e0*/  BRA `(.L_x_11115) ;  /* 0xffffffcc00007947 */ /* 0x000fec000383ffff */
.L_x_11122:
[----:B-1----:R1:W2:Y:S02]  /*295f0*/  SYNCS.PHASECHK.TRANS64.TRYWAIT P0, [R9+URZ+0x2d820], R0 ;  /* 0x02d82000090075a7 */ /* 0x0022a4000800017f */
[----:B--2---:R-:W-:Y:S05]  /*29600*/  @!P0 NANOSLEEP.SYNCS 0x989680 ;  /* 0x009896800000895d */ /* 0x004fea0003900000 */
[----:B------:R-:W2:Y:S02]  /*29610*/  @!P0 SYNCS.PHASECHK.TRANS64 P0, [R9+URZ+0x2d820], R0 ;  /* 0x02d82000090085a7 */ /* 0x000ea4000800007f */
[----:B--2---:R-:W-:Y:S05]  /*29620*/  @!P0 BRA `(.L_x_11122) ;  /* 0xfffffffc00f08947 */ /* 0x004fea000383ffff */
[----:B------:R-:W-:Y:S05]  /*29630*/  BRA `(.L_x_11236) ;  /* 0xffffffd400587947 */ /* 0x000fea000383ffff */
.L_x_11123:
        /* <DEDUP_REMOVED lines=8> */
[----:B01----:R-:W-:Y:S05]  /*296c0*/  WARPSYNC.COLLECTIVE R15, `(.L_x_11238) ;  /* 0x000000000f087348 */ /* 0x003fea0003c00000 */
[----:B------:R2:W3:Y:S02]  /*296d0*/  SHFL.IDX P6, R14, R13, R12, R11 ;  /* 0x0000000c0d0e7389 */ /* 0x0004e400000c000b */
[----:B0123--:R-:W-:Y:S01]  /*296e0*/  ENDCOLLECTIVE ;  /* 0x000000000000791b */ /* 0x00ffe20003800000 */
.L_x_11238:
[----:B------:R-:W-:Y:S05]  /*296f0*/  BSYNC B0 ;  /* 0x0000000000007941 */ /* 0x000fea0003800000 */
.L_x_11237:
[----:B------:R-:W-:Y:S05]  /*29700*/  BRA `(.L_x_11239) ;  /* 0xffffffd400407947 */ /* 0x000fea000383ffff */
.L_x_11124:
[----:B------:R-:W-:Y:S01]  /*29710*/  BSSY B0, `(.L_x_11240) ;  /* 0x0000006000007945 */ /* 0x000fe20003800000 */
[----:B------:R-:W-:-:S07]  /*29720*/  IMAD.MOV.U32 R15, RZ, RZ, -0x1 ;  /* 0xffffffffff0f7424 */ /* 0x000fce00078e00ff */
[----:B01----:R-:W-:Y:S05]  /*29730*/  WARPSYNC.COLLECTIVE R15, `(.L_x_11241) ;  /* 0x000000000f0c7348 */ /* 0x003fea0003c00000 */
[----:B------:R-:W-:Y:S02]  /*29740*/  ELECT P6, UR62, PT ;  /* 0x00000000003e782f */ /* 0x000fe400038c0000 */
[----:B------:R-:W-:Y:S01]  /*29750*/  MOV R14, UR62 ;  /* 0x0000003e000e7c02 */ /* 0x000fe20008000f00 */
[----:B01----:R-:W-:Y:S10]  /*29760*/  ENDCOLLECTIVE ;  /* 0x000000000000791b */ /* 0x003ff40003800000 */
.L_x_11241:
[----:B------:R-:W-:Y:S05]  /*29770*/  BSYNC B0 ;  /* 0x0000000000007941 */ /* 0x000fea0003800000 */
.L_x_11240:
[----:B------:R-:W-:Y:S05]  /*29780*/  BRA `(.L_x_11242) ;  /* 0xffffffd400347947 */ /* 0x000fea000383ffff */
.L_x_11126:
[----:B-1----:R1:W2:Y:S02]  /*29790*/  SYNCS.PHASECHK.TRANS64.TRYWAIT P0, [R5+URZ], R4 ;  /* 0x00000004050075a7 */ /* 0x0022a4000800017f */
[----:B--2---:R-:W-:Y:S05]  /*297a0*/  @!P0 NANOSLEEP.SYNCS 0x989680 ;  /* 0x009896800000895d */ /* 0x004fea0003900000 */
[----:B------:R-:W2:Y:S02]  /*297b0*/  @!P0 SYNCS.PHASECHK.TRANS64 P0, [R5+URZ], R4 ;  /* 0x00000004050085a7 */ /* 0x000ea4000800007f */
[----:B--2---:R-:W-:Y:S05]  /*297c0*/  @!P0 BRA `(.L_x_11126) ;  /* 0xfffffffc00f08947 */ /* 0x004fea000383ffff */
[----:B------:R-:W-:Y:S05]  /*297d0*/  BRA `(.L_x_11243) ;  /* 0xffffffd400687947 */ /* 0x000fea000383ffff */
.L_x_11127:
[----:B--2---:R2:W3:Y:S02]  /*297e0*/  SYNCS.PHASECHK.TRANS64.TRYWAIT P0, [R3+URZ], R2 ;  /* 0x00000002030075a7 */ /* 0x0044e4000800017f */
[----:B---3--:R-:W-:Y:S05]  /*297f0*/  @!P0 NANOSLEEP.SYNCS 0x989680 ;  /* 0x009896800000895d */ /* 0x008fea0003900000 */
[----:B------:R-:W3:Y:S02]  /*29800*/  @!P0 SYNCS.PHASECHK.TRANS64 P0, [R3+URZ], R2 ;  /* 0x00000002030085a7 */ /* 0x000ee4000800007f */
[----:B---3--:R-:W-:Y:S05]  /*29810*/  @!P0 BRA `(.L_x_11127) ;  /* 0xfffffffc00f08947 */ /* 0x008fea000383ffff */
[----:B------:R-:W-:Y:S05]  /*29820*/  BRA `(.L_x_11244) ;  /* 0xffffffd4005c7947 */ /* 0x000fea000383ffff */
.L_x_11129:
[----:B---3--:R3:W4:Y:S02]  /*29830*/  SYNCS.PHASECHK.TRANS64.TRYWAIT P0, [R19+URZ], R4 ;  /* 0x00000004130075a7 */ /* 0x008724000800017f */
[----:B----4-:R-:W-:Y:S05]  /*29840*/  @!P0 NANOSLEEP.SYNCS 0x989680 ;  /* 0x009896800000895d */ /* 0x010fea0003900000 */
[----:B------:R-:W4:Y:S02]  /*29850*/  @!P0 SYNCS.PHASECHK.TRANS64 P0, [R19+URZ], R4 ;  /* 0x00000004130085a7 */ /* 0x000f24000800007f */
[----:B----4-:R-:W-:Y:S05]  /*29860*/  @!P0 BRA `(.L_x_11129) ;  /* 0xfffffffc00f08947 */ /* 0x010fea000383ffff */
[----:B------:R-:W-:Y:S05]  /*29870*/  BRA `(.L_x_11245) ;  /* 0xffffffd400607947 */ /* 0x000fea000383ffff */
.L_x_11246:
        /* <DEDUP_REMOVED lines=16> */
.L_x_14865:


//--------------------- .text._ZN7cutlass13device_kernelIN5flash11enable_sm90INS1_16FlashAttnFwdSm90INS1_25CollectiveMainloopFwdSm90ILi2EN4cute5tupleIJNS5_1CILi1EEES8_S8_EEENS6_IJNS7_ILi192EEENS7_ILi144EEENS7_ILi96EEEEEELi96ENS_10bfloat16_tEfNS_4arch4Sm90ELb1ELb0ELb1ELb0ELb0ELb0ELb0ELb0ELb1ELb1ELb1ELb0EEENS1_21CollectiveEpilogueFwdINS6_IJSA_SC_SB_EEES9_SE_SG_Li384ELb0ELb1ELb1ELb0EEENS1_19SingleTileSchedulerILb0ELb1ELb1ELi192EEEEEEEEEvNT_6ParamsE --------------------------
	.section	.text._ZN7cutlass13device_kernelIN5flash11enable_sm90INS1_16FlashAttnFwdSm90INS1_25CollectiveMainloopFwdSm90ILi2EN4cute5tupleIJNS5_1CILi1EEES8_S8_EEENS6_IJNS7_ILi192EEENS7_ILi144EEENS7_ILi96EEEEEELi96ENS_10bfloat16_tEfNS_4arch4Sm90ELb1ELb0ELb1ELb0ELb0ELb0ELb0ELb0ELb1ELb1ELb1ELb0EEENS1_21CollectiveEpilogueFwdINS6_IJSA_SC_SB_EEES9_SE_SG_Li384ELb0ELb1ELb1ELb0EEENS1_19SingleTileSchedulerILb0ELb1ELb1ELi192EEEEEEEEEvNT_6ParamsE,"ax",@progbits
	.align	128
.text._ZN7cutlass13device_kernelIN5flash11enable_sm90INS1_16FlashAttnFwdSm90INS1_25CollectiveMainloopFwdSm90ILi2EN4cute5tupleIJNS5_1CILi1EEES8_S8_EEENS6_IJNS7_ILi192EEENS7_ILi144EEENS7_ILi96EEEEEELi96ENS_10bfloat16_tEfNS_4arch4Sm90ELb1ELb0ELb1ELb0ELb0ELb0ELb0ELb0ELb1ELb1ELb1ELb0EEENS1_21CollectiveEpilogueFwdINS6_IJSA_SC_SB_EEES9_SE_SG_Li384ELb0ELb1ELb1ELb0EEENS1_19SingleTileSchedulerILb0ELb1ELb1ELi192EEEEEEEEEvNT_6ParamsE:
        .type           _ZN7cutlass13device_kernelIN5flash11enable_sm90INS1_16FlashAttnFwdSm90INS1_25CollectiveMainloopFwdSm90ILi2EN4cute5tupleIJNS5_1CILi1EEES8_S8_EEENS6_IJNS7_ILi192EEENS7_ILi144EEENS7_ILi96EEEEEELi96ENS_10bfloat16_tEfNS_4arch4Sm90ELb1ELb0ELb1ELb0ELb0ELb0ELb0ELb0ELb1ELb1ELb1ELb0EEENS1_21CollectiveEpilogueFwdINS6_IJSA_SC_SB_EEES9_SE_SG_Li384ELb0ELb1ELb1ELb0EEENS1_19SingleTileSchedulerILb0ELb1ELb1ELi192EEEEEEEEEvNT_6ParamsE,@function
        .size           _ZN7cutlass13device_kernelIN5flash11enable_sm90INS1_16FlashAttnFwdSm90INS1_25CollectiveMainloopFwdSm90ILi2EN4cute5tupleIJNS5_1CILi1EEES8_S8_EEENS6_IJNS7_ILi192EEENS7_ILi144EEENS7_ILi96EEEEEELi96ENS_10bfloat16_tEfNS_4arch4Sm90ELb1ELb0ELb1ELb0ELb0ELb0ELb0ELb0ELb1ELb1ELb1ELb0EEENS1_21CollectiveEpilogueFwdINS6_IJSA_SC_SB_EEES9_SE_SG_Li384ELb0ELb1ELb1ELb0EEENS1_19SingleTileSchedulerILb0ELb1ELb1ELi192EEEEEEEEEvNT_6ParamsE,(.L_x_14866 - _ZN7cutlass13device_kernelIN5flash11enable_sm90INS1_16FlashAttnFwdSm90INS1_25CollectiveMainloopFwdSm90ILi2EN4cute5tupleIJNS5_1CILi1EEES8_S8_EEENS6_IJNS7_ILi192EEENS7_ILi144EEENS7_ILi96EEEEEELi96ENS_10bfloat16_tEfNS_4arch4Sm90ELb1ELb0ELb1ELb0ELb0ELb0ELb0ELb0ELb1ELb1ELb1ELb0EEENS1_21CollectiveEpilogueFwdINS6_IJSA_SC_SB_EEES9_SE_SG_Li384ELb0ELb1ELb1ELb0EEENS1_19SingleTileSchedulerILb0ELb1ELb1ELi192EEEEEEEEEvNT_6ParamsE)
        .other          _ZN7cutlass13device_kernelIN5flash11enable_sm90INS1_16FlashAttnFwdSm90INS1_25CollectiveMainloopFwdSm90ILi2EN4cute5tupleIJNS5_1CILi1EEES8_S8_EEENS6_IJNS7_ILi192EEENS7_ILi144EEENS7_ILi96EEEEEELi96ENS_10bfloat16_tEfNS_4arch4Sm90ELb1ELb0ELb1ELb0ELb0ELb0ELb0ELb0ELb1ELb1ELb1ELb0EEENS1_21CollectiveEpilogueFwdINS6_IJSA_SC_SB_EEES9_SE_SG_Li384ELb0ELb1ELb1ELb0EEENS1_19SingleTileSchedulerILb0ELb1ELb1ELi192EEEEEEEEEvNT_6ParamsE,@"STO_CUDA_ENTRY STV_DEFAULT"
_ZN7cutlass13device_kernelIN5flash11enable_sm90INS1_16FlashAttnFwdSm90INS1_25CollectiveMainloopFwdSm90ILi2EN4cute5tupleIJNS5_1CILi1EEES8_S8_EEENS6_IJNS7_ILi192EEENS7_ILi144EEENS7_ILi96EEEEEELi96ENS_10bfloat16_tEfNS_4arch4Sm90ELb1ELb0ELb1ELb0ELb0ELb0ELb0ELb0ELb1ELb1ELb1ELb0EEENS1_21CollectiveEpilogueFwdINS6_IJSA_SC_SB_EEES9_SE_SG_Li384ELb0ELb1ELb1ELb0EEENS1_19SingleTileSchedulerILb0ELb1ELb1ELi192EEEEEEEEEvNT_6ParamsE:
        /* <DEDUP_REMOVED lines=17> */
.L_x_11248:
[----:B------:R-:W-:Y:S05]  /*0110*/  BSYNC B0 ;  /* 0x0000000000007941 */ /* 0x000fea0003800000 */
.L_x_11247:
        /* <DEDUP_REMOVED lines=40> */
.L_x_11249:
        /* <DEDUP_REMOVED lines=22> */
.L_x_11250:
        /* <DEDUP_REMOVED lines=18> */
.L_x_11251:
        /* <DEDUP_REMOVED lines=22> */
.L_x_11252:
        /* <DEDUP_REMOVED lines=22> */
.L_x_11253:
[----:B--2---:R-:W-:Y:S01]  /*08e0*/  ISETP.NE.AND P0, PT, R2, RZ, PT ;  /* 0x000000ff0200720c */ /* 0x004fe20003f05270 */
[----:B------:R-:W-:Y:S01]  /*08f0*/  IMAD.MOV.U32 R27, RZ, RZ, 0x1 ;  /* 0x00000001ff1b7424 */ /* 0x000fe200078e00ff */
[----:B------:R-:W-:Y:S01]  /*0900*/  NOP ;  /* 0x0000000000007918 */ /* 0x000fe20000000000 */
[----:B------:R-:W-:Y:S01]  /*0910*/  BSSY B6, `(.L_x_11254) ;  /* 0x00013db000067945 */ /* 0x000fe20003800000 */
[----:B------:R-:W-:Y:S02]  /*0920*/  LOP3.LUT R28, R4, 0x7f, RZ, 0xc0, !PT ;  /* 0x0000007f041c7812 */ /* 0x000fe400078ec0ff */
[----:B------:R-:W-:Y:S01]  /*0930*/  SEL R27, R27, 0x2, !P0 ;  /* 0x000000021b1b7807 */ /* 0x000fe20004000000 */
[----:B01-34-:R-:W-:Y:S06]  /*0940*/  BAR.SYNC.DEFER_BLOCKING 0x0 ;  /* 0x0000000000007b1d */ /* 0x01bfec0000010000 */
[----:B------:R-:W-:Y:S05]  /*0950*/  @!P0 BRA `(.L_x_11255) ;  /* 0x000000fc001c8947 */ /* 0x000fea0003800000 */
.L_x_11256:
        /* <DEDUP_REMOVED lines=19> */
[----:B------:R2:W-:Y:S01]  /*0a90*/  STL [R1], R5 ;  /* 0x0000000501007387 */ /* 0x0005e20000100800 */
        /* <DEDUP_REMOVED lines=8> */
[----:B------:R-:W3:Y:S08]  /*0b20*/  LDC.64 R8, c[0x0][0x418] ;  /* 0x00010600ff087b82 */ /* 0x000ef00000000a00 */
[----:B------:R-:W4:Y:S01]  /*0b30*/  LDC R3, c[0x0][0x288] ;  /* 0x0000a200ff037b82 */ /* 0x000f220000000800 */
[----:B0-----:R-:W-:-:S07]  /*0b40*/  ISETP.NE.AND P1, PT, R0, 0x1, PT ;  /* 0x000000010000780c */ /* 0x001fce0003f25270 */
[----:B------:R-:W0:Y:S01]  /*0b50*/  LDC R16, c[0x0][0x424] ;  /* 0x00010900ff107b82 */ /* 0x000e220000000800 */
[----:B---3--:R-:W-:-:S07]  /*0b60*/  ISETP.NE.U32.AND P0, PT, R8, RZ, PT ;  /* 0x000000ff0800720c */ /* 0x008fce0003f05070 */
[----:B------:R-:W3:Y:S01]  /*0b70*/  LDC R19, c[0x0][0x2f0] ;  /* 0x0000bc00ff137b82 */ /* 0x000ee20000000800 */
[----:B-1----:R-:W-:Y:S01]  /*0b80*/  IMAD R18, R18, 0xc0, RZ ;  /* 0x000000c012127824 */ /* 0x002fe200078e02ff */
[----:B------:R-:W-:-:S03]  /*0b90*/  ISETP.NE.AND.EX P0, PT, R9, RZ, PT, P0 ;  /* 0x000000ff0900720c */ /* 0x000fc60003f05300 */
[----:B------:R-:W-:Y:S01]  /*0ba0*/  @P1 VIADD R0, R18, 0xbf ;  /* 0x000000bf12001836 */ /* 0x000fe20000000000 */
[----:B----4-:R-:W-:Y:S02]  /*0bb0*/  IADD3 R3, -R3, 0x90, RZ ;  /* 0x0000009003037810 */ /* 0x010fe40007ffe1ff */
[----:B--2---:R-:W1:Y:S08]  /*0bc0*/  @P1 LDC R5, c[0x0][0x44c] ;  /* 0x00011300ff051b82 */ /* 0x004e700000000800 */
[----:B------:R-:W2:Y:S01]  /*0bd0*/  @P1 LDC R7, c[0x0][0x450] ;  /* 0x00011400ff071b82 */ /* 0x000ea20000000800 */
[----:B0-----:R-:W-:-:S02]  /*0be0*/  SEL R16, R16, 0x1, P0 ;  /* 0x0000000110107807 */ /* 0x001fc40000000000 */
[----:B------:R-:W-:-:S03]  /*0bf0*/  ISETP.NE.AND P0, PT, R4, RZ, PT ;  /* 0x000000ff0400720c */ /* 0x000fc60003f05270 */
[----:B---3--:R-:W-:Y:S02]  /*0c00*/  IMAD R3, R16, R19, R3 ;  /* 0x0000001310037224 */ /* 0x008fe400078e0203 */
[----:B-1----:R-:W-:-:S08]  /*0c10*/  @P1 IMAD.HI.U32 R2, R0, R5, RZ ;  /* 0x0000000500021227 */ /* 0x002fd000078e00ff */
[----:B------:R-:W0:Y:S01]  /*0c20*/  @!P0 LDC R4, c[0x0][0x9f0] ;  /* 0x00027c00ff048b82 */ /* 0x000e220000000800 */
[----:B------:R-:W-:Y:S01]  /*0c30*/  VIADD R0, R18, 0xbf ;  /* 0x000000bf12007836 */ /* 0x000fe20000000000 */
[----:B--2---:R-:W-:Y:S01]  /*0c40*/  @P1 SHF.R.U32.HI R0, RZ, R7, R2 ;  /* 0x00000007ff001219 */ /* 0x004fe20000011602 */
[----:B------:R-:W-:-:S04]  /*0c50*/  IMAD R2, R16, R19, 0x8f ;  /* 0x0000008f10027424 */ /* 0x000fc800078e0213 */
[----:B------:R-:W-:Y:S02]  /*0c60*/  IMAD.IADD R0, R3, 0x1, R0 ;  /* 0x0000000103007824 */ /* 0x000fe400078e0200 */
[----:B------:R-:W-:-:S04]  /*0c70*/  IMAD.HI R2, R2, 0x38e38e39, RZ ;  /* 0x38e38e3902027827 */ /* 0x000fc800078e02ff */
[----:B------:R-:W-:Y:S01]  /*0c80*/  IMAD.HI R0, R0, 0x38e38e39, RZ ;  /* 0x38e38e3900007827 */ /* 0x000fe200078e02ff */
[----:B------:R-:W-:-:S04]  /*0c90*/  SHF.R.U32.HI R3, RZ, 0x1f, R2 ;  /* 0x0000001fff037819 */ /* 0x000fc80000011602 */
[----:B------:R-:W-:Y:S02]  /*0ca0*/  SHF.R.U32.HI R5, RZ, 0x1f, R0 ;  /* 0x0000001fff057819 */ /* 0x000fe40000011600 */
[----:B------:R-:W-:Y:S02]  /*0cb0*/  LEA.HI.SX32 R3, R2, R3, 0x1b ;  /* 0x0000000302037211 */ /* 0x000fe400078fdaff */
[----:B------:R-:W-:-:S04]  /*0cc0*/  LEA.HI.SX32 R0, R0, R5, 0x1b ;  /* 0x0000000500007211 */ /* 0x000fc800078fdaff */
[----:B------:R-:W-:-:S04]  /*0cd0*/  VIMNMX R11, R3, R0, PT ;  /* 0x00000000030b7248 */ /* 0x000fc80003fe0100 */
[----:B------:R-:W-:-:S13]  /*0ce0*/  ISETP.GE.AND P1, PT, R11, 0x1, PT ;  /* 0x000000010b00780c */ /* 0x000fda0003f26270 */
[----:B0-----:R-:W-:Y:S05]  /*0cf0*/  @!P1 BRA `(.L_x_11258) ;  /* 0x00000000006c9947 */ /* 0x001fea0003800000 */
        /* <DEDUP_REMOVED lines=27> */
.L_x_11258:
        /* <DEDUP_REMOVED lines=44> */
[----:B------:R-:W-:Y:S02]  /*1170*/  UIMAD.WIDE UR4, UR7, 0x55555556, URZ ;  /* 0x55555556070478a5 */ /* 0x000fe4000f8e023f */
[----:B------:R-:W-:Y:S02]  /*1180*/  IMAD.U32 R145, RZ, RZ, UR7 ;  /* 0x00000007ff917e24 */ /* 0x000fe4000f8e00ff */
        /* <DEDUP_REMOVED lines=8> */
[----:B------:R-:W-:-:S04]  /*1210*/  ULOP3.LUT UR36, UR4, 0x3fff, URZ, 0xc0, !UPT ;  /* 0x00003fff04247892 */ /* 0x000fc8000f8ec03f */
[----:B------:R-:W-:Y:S01]  /*1220*/  IMAD.U32 R157, RZ, RZ, UR5 ;  /* 0x00000005ff9d7e24 */ /* 0x000fe2000f8e00ff */
[----:B------:R-:W-:Y:S07]  /*1230*/  @!P0 BRA `(.L_x_11260) ;  /* 0x0000000000408947 */ /* 0x000fee0003800000 */
        /* <DEDUP_REMOVED lines=16> */
.L_x_11260:
[----:B------:R-:W-:Y:S02]  /*1340*/  SHF.L.U32 R0, RZ, 0x1f, RZ ;  /* 0x0000001fff007819 */ /* 0x000fe400000006ff */
[----:B------:R-:W-:Y:S02]  /*1350*/  LOP3.LUT R27, R27, 0x1, RZ, 0xfc, !PT ;  /* 0x000000011b1b7812 */ /* 0x000fe400078efcff */
[----:B------:R-:W0:Y:S02]  /*1360*/  SYNCS.PHASECHK.TRANS64.TRYWAIT P1, [UR60+0x31c00], R0 ;  /* 0x031c0000ff0075a7 */ /* 0x000e24000802017c */
[----:B------:R-:W-:Y:S01]  /*1370*/  ISETP.NE.AND P0, PT, R27, 0x3, PT ;  /* 0x000000031b00780c */ /* 0x000fe20003f05270 */
[----:B0-----:R-:W-:-:S12]  /*1380*/  @!P1 BRA `(.L_x_11261) ;  /* 0x0000013000d49947 */ /* 0x001fd80003800000 */
.L_x_11382:
[----:B------:R-:W-:Y:S05]  /*1390*/  @!P0 BRA `(.L_x_11262) ;  /* 0x0000000000048947 */ /* 0x000fea0003800000 */
[----:B------:R-:W-:Y:S01]  /*13a0*/  BPT.TRAP 0x1 ;  /* 0x000000040000795c */ /* 0x000fe20000300000 */
.L_x_11262:
[----:B------:R1:W2:Y:S01]  /*13b0*/  SYNCS.PHASECHK.TRANS64.TRYWAIT P2, [UR60+0x31c30], R0 ;  /* 0x031c3000ff0075a7 */ /* 0x0002a2000804017c */
[----:B------:R-:W-:Y:S05]  /*13c0*/  @!P0 BRA `(.L_x_11263) ;  /* 0x0000000000048947 */ /* 0x000fea0003800000 */
[----:B------:R-:W-:Y:S01]  /*13d0*/  BPT.TRAP 0x1 ;  /* 0x000000040000795c */ /* 0x000fe20000300000 */
.L_x_11263:
[----:B------:R-:W-:Y:S01]  /*13e0*/  IMAD.U32 R2, RZ, RZ, UR36 ;  /* 0x00000024ff027e24 */ /* 0x000fe2000f8e00ff */
[----:B------:R-:W-:-:S04]  /*13f0*/  ISETP.NE.AND P1, PT, R28, RZ, PT ;  /* 0x000000ff1c00720c */ /* 0x000fc80003f25270 */
[----:B------:R-:W-:Y:S01]  /*1400*/  LOP3.LUT R2, R2, 0x10000, RZ, 0xfc, !PT ;  /* 0x0001000002027812 */ /* 0x000fe200078efcff */
[----:B--2---:R-:W-:Y:S08]  /*1410*/  @P2 BRA `(.L_x_11264) ;  /* 0x0000000000082947 */ /* 0x004ff00003800000 */
[----:B------:R-:W2:Y:S02]  /*1420*/  SYNCS.PHASECHK.TRANS64.TRYWAIT P2, [UR60+0x31c30], R0 ;  /* 0x031c3000ff0075a7 */ /* 0x000ea4000804017c */
[----:B--2---:R-:W-:Y:S05]  /*1430*/  @!P2 BRA `(.L_x_11265) ;  /* 0x0000013000c0a947 */ /* 0x004fea0003800000 */
.L_x_11264:
[----:B------:R-:W-:Y:S05]  /*1440*/  WARPSYNC.ALL ;  /* 0x0000000000007948 */ /* 0x000fea0003800000 */
[----:B0-----:R-:W-:Y:S01]  /*1450*/  IMAD.MOV.U32 R3, RZ, RZ, -0x7fffffe0 ;  /* 0x80000020ff037424 */ /* 0x001fe200078e00ff */
[----:B------:R-:W-:Y:S01]  /*1460*/  UIADD3 UR4, UR60, 0x16a00, URZ ;  /* 0x00016a003c047890 */ /* 0x000fe2000fffe03f */
[C---:B------:R-:W-:Y:S01]  /*1470*/  R2UR UR8, R2.reuse ;  /* 0x00000000020872ca */ /* 0x040fe200000e0000 */
[----:B------:R-:W-:Y:S02]  /*1480*/  WARPGROUP.ARRIVE ;  /* 0x00000000000079c5 */ /* 0x000fe40000000000 */
        /* <DEDUP_REMOVED lines=23> */
[----:B------:R-:W0:Y:S01]  /*1600*/  LDC R4, c[0x0][0x448] ;  /* 0x00011200ff047b82 */ /* 0x000e220000000800 */
[----:B------:R-:W-:Y:S01]  /*1610*/  UIADD3 UR6, UR61, 0x100, URZ ;  /* 0x000001003d067890 */ /* 0x000fe2000fffe03f */
[----:B------:R-:W-:Y:S01]  /*1620*/  LOP3.LUT R97, R97, 0xffffff80, RZ, 0xc0, !PT ;  /* 0xffffff8061617812 */ /* 0x000fe200078ec0ff */
[----:B------:R-:W-:Y:S01]  /*1630*/  UMOV UR26, UR8 ;  /* 0x00000008001a7c82 */ /* 0x000fe20008000000 */
[----:B------:R-:W-:Y:S01]  /*1640*/  UMOV UR15, 0x80000020 ;  /* 0x80000020000f7882 */ /* 0x000fe20000000000 */
[----:B------:R-:W-:Y:S01]  /*1650*/  UIADD3 UR8, UR61, 0x140, URZ ;  /* 0x000001403d087890 */ /* 0x000fe2000fffe03f */
[----:B------:R-:W-:Y:S01]  /*1660*/  LEA.HI R7, R23, R22, RZ, 0x2 ;  /* 0x0000001617077211 */ /* 0x000fe200078f10ff */
[----:B------:R-:W-:Y:S01]  /*1670*/  UMOV UR22, UR10 ;  /* 0x0000000a00167c82 */ /* 0x000fe20008000000 */
[----:B------:R-:W-:Y:S01]  /*1680*/  UMOV UR14, UR6 ;  /* 0x00000006000e7c82 */ /* 0x000fe20008000000 */
[----:B------:R-:W-:Y:S01]  /*1690*/  UIADD3 UR10, UR61, 0x180, URZ ;  /* 0x000001803d0a7890 */ /* 0x000fe2000fffe03f */
[----:B------:R-:W-:Y:S01]  /*16a0*/  IMAD.IADD R97, R22, 0x1, -R97 ;  /* 0x0000000116617824 */ /* 0x000fe200078e0a61 */
[----:B------:R-:W-:Y:S01]  /*16b0*/  UIADD3 UR6, UR61, 0x1c0, URZ ;  /* 0x000001c03d067890 */ /* 0x000fe2000fffe03f */
[----:B------:R-:W-:Y:S01]  /*16c0*/  LOP3.LUT R7, R7, 0xfffffffc, RZ, 0xc0, !PT ;  /* 0xfffffffc07077812 */ /* 0x000fe200078ec0ff */
[----:B------:R-:W-:Y:S01]  /*16d0*/  UIADD3 UR5, UR61, 0x82, URZ ;  /* 0x000000823d057890 */ /* 0x000fe2000fffe03f */
[----:B------:R-:W-:Y:S01]  /*16e0*/  UMOV UR9, 0x80000020 ;  /* 0x8000002000097882 */ /* 0x000fe20000000000 */
[----:B------:R-:W-:Y:S01]  /*16f0*/  UMOV UR11, 0x80000020 ;  /* 0x80000020000b7882 */ /* 0x000fe20000000000 */
[----:B------:R-:W-:Y:S01]  /*1700*/  UMOV UR7, 0x80000020 ;  /* 0x8000002000077882 */ /* 0x000fe20000000000 */
[----:B0-----:R-:W-:Y:S01]  /*1710*/  ISETP.NE.AND P2, PT, R4, 0x1, PT ;  /* 0x000000010400780c */ /* 0x001fe20003f45270 */
[----:B------:R-:W-:Y:S01]  /*1720*/  IMAD.HI R4, R96, 0x55555556, RZ ;  /* 0x5555555660047827 */ /* 0x000fe200078e02ff */
        /* <DEDUP_REMOVED lines=269> */
[----:B--2---:R-:W-:Y:S01]  /*2800*/  FMUL.FTZ R5, R88, UR10 ;  /* 0x0000000a58057c20 */ /* 0x004fe20008410000 */
[----:B-1----:R-:W-:Y:S01]  /*2810*/  FMUL.FTZ R0, R89, UR10 ;  /* 0x0000000a59007c20 */ /* 0x002fe20008410000 */
[----:B------:R-:W-:Y:S01]  /*2820*/  FMUL.FTZ R88, R90, UR10 ;  /* 0x0000000a5a587c20 */ /* 0x000fe20008410000 */
[----:B------:R-:W-:Y:S01]  /*2830*/  FMUL.FTZ R89, R91, UR10 ;  /* 0x0000000a5b597c20 */ /* 0x000fe20008410000 */
[----:B------:R-:W-:Y:S01]  /*2840*/  FMUL.FTZ R90, R94, UR10 ;  /* 0x0000000a5e5a7c20 */ /* 0x000fe20008410000 */
[----:B------:R-:W-:Y:S01]  /*2850*/  HGMMA.64x16x16.F32.BF16 R80, gdesc[UR20], R80, gsb0 ;  /* 0x00200000145079f0 */ /* 0x000fe20008001850 */
[----:B------:R-:W-:Y:S01]  /*2860*/  UIADD3 UR22, UR61, 0x502, URZ ;  /* 0x000005023d167890 */ /* 0x000fe2000fffe03f */
[----:B------:R-:W-:Y:S01]  /*2870*/  FMUL.FTZ R91, R95, UR10 ;  /* 0x0000000a5f5b7c20 */ /* 0x000fe20008410000 */
[----:B------:R-:W-:Y:S01]  /*2880*/  UMOV UR23, 0x80000020 ;  /* 0x8000002000177882 */ /* 0x000fe20000000000 */
[----:B------:R-:W0:Y:S01]  /*2890*/  MUFU.TANH R88, R88 ;  /* 0x0000005800587308 */ /* 0x000e220000002400 */
[----:B------:R-:W-:Y:S01]  /*28a0*/  FMUL.FTZ R9, R93, UR10 ;  /* 0x0000000a5d097c20 */ /* 0x000fe20008410000 */
[----:B------:R-:W-:-:S06]  /*28b0*/  FMUL.FTZ R6, R92, UR10 ;  /* 0x0000000a5c067c20 */ /* 0x000fcc0008410000 */
[----:B------:R-:W1:Y:S08]  /*28c0*/  MUFU.TANH R89, R89 ;  /* 0x0000005900597308 */ /* 0x000e700000002400 */
        /* <DEDUP_REMOVED lines=16> */
[----:B------:R-:W-:Y:S01]  /*29d0*/  MUFU.TANH R81, R81 ;  /* 0x0000005100517308 */ /* 0x000fe20000002400 */
[----:B------:R-:W-:-:S07]  /*29e0*/  FMUL.FTZ R13, R84, UR10 ;  /* 0x0000000a540d7c20 */ /* 0x000fce0008410000 */
[----:B------:R-:W4:Y:S08]  /*29f0*/  MUFU.TANH R80, R80 ;  /* 0x0000005000507308 */ /* 0x000f300000002400 */
        /* <DEDUP_REMOVED lines=8> */
[----:B------:R-:W0:Y:S01]  /*2a80*/  @P2 LDC R74, c[0x0][0x44c] ;  /* 0x00011300ff4a2b82 */ /* 0x000e220000000800 */
[----:B------:R-:W-:Y:S01]  /*2a90*/  FMUL.FTZ R14, R72, UR10 ;  /* 0x0000000a480e7c20 */ /* 0x000fe20008410000 */
[----:B------:R-:W-:Y:S01]  /*2aa0*/  FMUL.FTZ R21, R77, UR10 ;  /* 0x0000000a4d157c20 */ /* 0x000fe20008410000 */
[----:B------:R-:W-:Y:S01]  /*2ab0*/  HGMMA.64x16x16.F32.BF16 R64, gdesc[UR20], R64, gsb0 ;  /* 0x00200000144079f0 */ /* 0x000fe20008001840 */
[----:B------:R-:W-:Y:S01]  /*2ac0*/  UIADD3 UR22, UR61, 0x582, URZ ;  /* 0x000005823d167890 */ /* 0x000fe2000fffe03f */
[----:B------:R-:W-:Y:S01]  /*2ad0*/  FMUL.FTZ R109, R75, UR10 ;  /* 0x0000000a4b6d7c20 */ /* 0x000fe20008410000 */
[----:B------:R-:W-:Y:S01]  /*2ae0*/  UMOV UR23, 0x80000020 ;  /* 0x8000002000177882 */ /* 0x000fe20000000000 */
[----:B------:R-:W5:Y:S01]  /*2af0*/  MUFU.TANH R111, R111 ;  /* 0x0000006f006f7308 */ /* 0x000f620000002400 */
[----:B------:R-:W1:Y:S01]  /*2b00*/  @P2 LDC R73, c[0x0][0x450] ;  /* 0x00011400ff492b82 */ /* 0x000e620000000800 */
[----:B------:R-:W-:Y:S01]  /*2b10*/  FMUL.FTZ R107, R78, UR10 ;  /* 0x0000000a4e6b7c20 */ /* 0x000fe20008410000 */
[----:B------:R-:W-:Y:S01]  /*2b20*/  FMUL.FTZ R105, R79, UR10 ;  /* 0x0000000a4f697c20 */ /* 0x000fe20008410000 */
[----:B------:R-:W-:-:S04]  /*2b30*/  FMUL.FTZ R20, R76, UR10 ;  /* 0x0000000a4c147c20 */ /* 0x000fc80008410000 */
        /* <DEDUP_REMOVED lines=8> */
[----:B------:R-:W-:Y:S01]  /*2bc0*/  LEA.HI R71, R4, R4, RZ, 0x1 ;  /* 0x0000000404477211 */ /* 0x000fe200078f08ff */
[----:B------:R-:W-:Y:S01]  /*2bd0*/  FMUL.FTZ R103, R66, UR10 ;  /* 0x0000000a42677c20 */ /* 0x000fe20008410000 */
[----:B------:R-:W-:Y:S01]  /*2be0*/  SHF.R.S32.HI R4, RZ, 0x1f, R97 ;  /* 0x0000001fff047819 */ /* 0x000fe20000011461 */
[----:B------:R-:W-:Y:S01]  /*2bf0*/  FMUL.FTZ R66, R68, UR10 ;  /* 0x0000000a44427c20 */ /* 0x000fe20008410000 */
[----:B------:R-:W-:Y:S01]  /*2c00*/  HGMMA.64x16x16.F32.BF16 R56, gdesc[UR20], R56, gsb0 ;  /* 0x00200000143879f0 */ /* 0x000fe20008001838 */
[----:B------:R-:W-:Y:S01]  /*2c10*/  UIADD3 UR22, UR61, 0x5c2, URZ ;  /* 0x000005c23d167890 */ /* 0x000fe2000fffe03f */
[----:B------:R-:W-:Y:S01]  /*2c20*/  LEA.HI R8, R4, R97, RZ, 0x2 ;  /* 0x0000006104087211 */ /* 0x000fe200078f10ff */
[----:B------:R-:W-:Y:S01]  /*2c30*/  UMOV UR23, 0x80000020 ;  /* 0x8000002000177882 */ /* 0x000fe20000000000 */
[----:B------:R-:W-:-:S02]  /*2c40*/  IMAD.IADD R68, R22, 0x1, -R7 ;  /* 0x0000000116447824 */ /* 0x000fc400078e0a07 */
[----:B------:R-:W-:Y:S01]  /*2c50*/  FMUL.FTZ R101, R67, UR10 ;  /* 0x0000000a43657c20 */ /* 0x000fe20008410000 */
[----:B------:R-:W-:Y:S01]  /*2c60*/  LEA.HI R7, R4, R97, RZ, 0x5 ;  /* 0x0000006104077211 */ /* 0x000fe200078f28ff */
[----:B------:R-:W-:Y:S01]  /*2c70*/  FMUL.FTZ R67, R69, UR10 ;  /* 0x0000000a45437c20 */ /* 0x000fe20008410000 */
[--C-:B------:R-:W-:Y:S01]  /*2c80*/  SHF.R.S32.HI R4, RZ, 0x2, R8.reuse ;  /* 0x00000002ff047819 */ /* 0x100fe20000011408 */
[----:B------:R-:W-:Y:S01]  /*2c90*/  FMUL.FTZ R99, R70, UR10 ;  /* 0x0000000a46637c20 */ /* 0x000fe20008410000 */
[----:B------:R-:W-:Y:S01]  /*2ca0*/  SHF.R.S32.HI R69, RZ, 0x1f, R8 ;  /* 0x0000001fff457819 */ /* 0x000fe20000011408 */
[----:B------:R-:W-:Y:S01]  /*2cb0*/  IMAD R71, R71, -0x3, R96 ;  /* 0xfffffffd47477824 */ /* 0x000fe200078e0260 */
[----:B------:R-:W-:Y:S01]  /*2cc0*/  SHF.R.S32.HI R7, RZ, 0x5, R7 ;  /* 0x00000005ff077819 */ /* 0x000fe20000011407 */
[----:B------:R-:W5:Y:S01]  /*2cd0*/  MUFU.TANH R103, R103 ;  /* 0x0000006700677308 */ /* 0x000f620000002400 */
[----:B------:R-:W-:Y:S01]  /*2ce0*/  LEA.HI R69, R69, R4, RZ, 0x3 ;  /* 0x0000000445457211 */ /* 0x000fe200078f18ff */
[----:B------:R-:W-:Y:S01]  /*2cf0*/  FMUL.FTZ R64, R64, UR10 ;  /* 0x0000000a40407c20 */ /* 0x000fe20008410000 */
[----:B------:R-:W-:Y:S01]  /*2d00*/  LEA.HI R70, R68, R68, RZ, 0x1 ;  /* 0x0000004444467211 */ /* 0x000fe200078f08ff */
[----:B------:R-:W-:Y:S01]  /*2d10*/  IMAD R72, R7, 0x10, R18 ;  /* 0x0000001007487824 */ /* 0x000fe200078e0212 */
[----:B------:R-:W-:Y:S01]  /*2d20*/  LOP3.LUT R69, R69, 0xfffffff8, RZ, 0xc0, !PT ;  /* 0xfffffff845457812 */ /* 0x000fe200078ec0ff */
[----:B------:R-:W-:Y:S01]  /*2d30*/  FMUL.FTZ R65, R65, UR10 ;  /* 0x0000000a41417c20 */ /* 0x000fe20008410000 */
[----:B------:R-:W-:Y:S01]  /*2d40*/  LOP3.LUT R7, R70, 0x1ffffffe, RZ, 0xc0, !PT ;  /* 0x1ffffffe46077812 */ /* 0x000fe200078ec0ff */
[----:B------:R-:W5:Y:S01]  /*2d50*/  MUFU.TANH R101, R101 ;  /* 0x0000006500657308 */ /* 0x000f620000002400 */
[----:B------:R-:W-:-:S02]  /*2d60*/  IADD3 R72, R72, R4, -R69 ;  /* 0x0000000448487210 */ /* 0x000fc40007ffe845 */
[----:B------:R-:W-:Y:S01]  /*2d70*/  LOP3.LUT R8, R8, 0x7ffffffc, RZ, 0xc0, !PT ;  /* 0x7ffffffc08087812 */ /* 0x000fe200078ec0ff */
[----:B------:R-:W-:Y:S02]  /*2d80*/  IMAD.IADD R7, R68, 0x1, -R7 ;  /* 0x0000000144077824 */ /* 0x000fe400078e0a07 */
[----:B------:R-:W-:Y:S02]  /*2d90*/  IMAD R72, R71, 0x40, R72 ;  /* 0x0000004047487824 */ /* 0x000fe400078e0248 */
[----:B------:R-:W-:Y:S01]  /*2da0*/  IMAD.IADD R8, R97, 0x1, -R8 ;  /* 0x0000000161087824 */ /* 0x000fe200078e0a08 */
[----:B------:R-:W5:Y:S01]  /*2db0*/  MUFU.TANH R99, R99 ;  /* 0x0000006300637308 */ /* 0x000f620000002400 */
[----:B------:R-:W-:-:S04]  /*2dc0*/  IMAD R7, R7, 0x8, R72 ;  /* 0x0000000807077824 */ /* 0x000fc800078e0248 */
[----:B0-----:R-:W-:-:S03]  /*2dd0*/  @P2 IMAD.HI.U32 R4, R7, R74, RZ ;  /* 0x0000004a07042227 */ /* 0x001fc600078e00ff */
[----:B------:R-:W0:Y:S01]  /*2de0*/  MUFU.TANH R87, R87 ;  /* 0x0000005700577308 */ /* 0x000e220000002400 */
[----:B------:R-:W-:Y:S01]  /*2df0*/  IMAD.MOV.U32 R68, RZ, RZ, R7 ;  /* 0x000000ffff447224 */ /* 0x000fe200078e0007 */
[----:B-1----:R-:W-:Y:S02]  /*2e00*/  @P2 SHF.R.U32.HI R68, RZ, R73, R4 ;  /* 0x00000049ff442219 */ /* 0x002fe40000011604 */
[----:B------:R-:W1:Y:S03]  /*2e10*/  LDC R4, c[0x0][0x288] ;  /* 0x0000a200ff047b82 */ /* 0x000e660000000800 */
[----:B------:R-:W2:Y:S01]  /*2e20*/  SHFL.IDX PT, R70, R68, 0x1, 0x1c1f ;  /* 0x003c1f0044467f89 */ /* 0x000ea200000e0000 */
[----:B------:R-:W-:Y:S01]  /*2e30*/  MUFU.TANH R13, R13 ;  /* 0x0000000d000d7308 */ /* 0x000fe20000002400 */
[----:B------:R-:W-:Y:S02]  /*2e40*/  WARPGROUP.DEPBAR.LE gsb0, 0x0 ;  /* 0x00008000000079c5 */ /* 0x000fe40000010000 */
[----:B------:R-:W-:Y:S01]  /*2e50*/  WARPGROUP.ARRIVE ;  /* 0x00000000000079c5 */ /* 0x000fe20000000000 */
[----:B------:R-:W-:Y:S01]  /*2e60*/  FMUL.FTZ R69, R59, UR10 ;  /* 0x0000000a3b457c20 */ /* 0x000fe20008410000 */
[----:B------:R-:W-:Y:S01]  /*2e70*/  FMUL.FTZ R59, R61, UR10 ;  /* 0x0000000a3d3b7c20 */ /* 0x000fe20008410000 */
[----:B------:R-:W-:Y:S01]  /*2e80*/  FMUL.FTZ R61, R62, UR10 ;  /* 0x0000000a3e3d7c20 */ /* 0x000fe20008410000 */
[----:B------:R-:W-:-:S02]  /*2e90*/  IMAD.MOV.U32 R62, RZ, RZ, -0x90 ;  /* 0xffffff70ff3e7424 */ /* 0x000fc400078e00ff */
[----:B------:R-:W-:Y:S01]  /*2ea0*/  FMUL.FTZ R85, R58, UR10 ;  /* 0x0000000a3a557c20 */ /* 0x000fe20008410000 */
[----:B------:R-:W-:Y:S01]  /*2eb0*/  HGMMA.64x16x16.F32.BF16 R48, gdesc[UR20], R48, gsb0 ;  /* 0x00200000143079f0 */ /* 0x000fe20008001830 */
[----:B------:R-:W-:Y:S01]  /*2ec0*/  UIADD3 UR22, UR61, 0x602, URZ ;  /* 0x000006023d167890 */ /* 0x000fe2000fffe03f */
[----:B------:R-:W-:Y:S01]  /*2ed0*/  FMUL.FTZ R58, R60, UR10 ;  /* 0x0000000a3c3a7c20 */ /* 0x000fe20008410000 */
[----:B------:R-:W-:Y:S01]  /*2ee0*/  UMOV UR23, 0x80000020 ;  /* 0x8000002000177882 */ /* 0x000fe20000000000 */
[----:B------:R-:W-:Y:S02]  /*2ef0*/  IMAD R60, R17, -0x90, R19 ;  /* 0xffffff70113c7824 */ /* 0x000fe400078e0213 */
[----:B------:R-:W-:Y:S01]  /*2f00*/  FMUL.FTZ R77, R63, UR10 ;  /* 0x0000000a3f4d7c20 */ /* 0x000fe20008410000 */
[----:B------:R-:W-:Y:S01]  /*2f10*/  IMAD R71, R17, R62, 0x91 ;  /* 0x0000009111477424 */ /* 0x000fe200078e023e */
[----:B------:R-:W0:Y:S01]  /*2f20*/  MUFU.TANH R85, R85 ;  /* 0x0000005500557308 */ /* 0x000e220000002400 */
[----:B------:R-:W-:-:S02]  /*2f30*/  VIADD R63, R60, 0x90 ;  /* 0x000000903c3f7836 */ /* 0x000fc40000000000 */
[----:B------:R-:W-:Y:S01]  /*2f40*/  FMUL.FTZ R56, R56, UR10 ;  /* 0x0000000a38387c20 */ /* 0x000fe20008410000 */
[C---:B------:R-:W-:Y:S02]  /*2f50*/  IMAD R71, R8.reuse, -0x2, R71 ;  /* 0xfffffffe08477824 */ /* 0x040fe400078e0247 */
[----:B------:R-:W-:Y:S01]  /*2f60*/  FMUL.FTZ R57, R57, UR10 ;  /* 0x0000000a39397c20 */ /* 0x000fe20008410000 */
[----:B------:R-:W-:Y:S02]  /*2f70*/  IMAD R62, R8, -0x2, R63 ;  /* 0xfffffffe083e7824 */ /* 0x000fe400078e023f */
[----:B-1----:R-:W-:Y:S01]  /*2f80*/  IADD3 R93, R71, -R4, R19 ;  /* 0x80000004475d7210 */ /* 0x002fe20007ffe013 */
[----:B------:R-:W1:Y:S03]  /*2f90*/  MUFU.TANH R69, R69 ;  /* 0x0000004500457308 */ /* 0x000e660000002400 */
[----:B--2---:R-:W-:-:S04]  /*2fa0*/  VIADDMNMX R70, R70, R93, R62, PT ;  /* 0x0000005d46467246 */ /* 0x004fc8000380013e */
[C---:B------:R-:W-:Y:S01]  /*2fb0*/  ISETP.GT.AND P3, PT, R70.reuse, RZ, PT ;  /* 0x000000ff4600720c */ /* 0x040fe20003f64270 */
[----:B------:R-:W2:Y:S01]  /*2fc0*/  MUFU.TANH R61, R61 ;  /* 0x0000003d003d7308 */ /* 0x000ea20000002400 */
[C---:B------:R-:W-:Y:S02]  /*2fd0*/  ISETP.GT.AND P4, PT, R70.reuse, 0x1, PT ;  /* 0x000000014600780c */ /* 0x040fe40003f84270 */
[----:B------:R-:W-:Y:S02]  /*2fe0*/  ISETP.GT.AND P5, PT, R70, 0x8, PT ;  /* 0x000000084600780c */ /* 0x000fe40003fa4270 */
[----:B------:R-:W-:Y:S02]  /*2ff0*/  FSEL R97, R88, -INF , P3 ;  /* 0xff80000058617808 */ /* 0x000fe40001800000 */
[----:B------:R-:W-:Y:S01]  /*3000*/  FSEL R89, R89, -INF , P4 ;  /* 0xff80000059597808 */ /* 0x000fe20002000000 */
[----:B------:R-:W2:Y:S01]  /*3010*/  MUFU.TANH R77, R77 ;  /* 0x0000004d004d7308 */ /* 0x000ea20000002400 */
[----:B------:R-:W-:-:S02]  /*3020*/  ISETP.GT.AND P6, PT, R70, 0x9, PT ;  /* 0x000000094600780c */ /* 0x000fc40003fc4270 */
[----:B------:R-:W-:Y:S02]  /*3030*/  FSEL R115, R90, -INF , P5 ;  /* 0xff8000005a737808 */ /* 0x000fe40002800000 */
[----:B------:R-:W-:Y:S02]  /*3040*/  FMNMX.FTZ R72, R97, R89, !PT ;  /* 0x0000005961487209 */ /* 0x000fe40007810000 */
[C---:B------:R-:W-:Y:S01]  /*3050*/  ISETP.GT.AND P3, PT, R70.reuse, 0x10, PT ;  /* 0x000000104600780c */ /* 0x040fe20003f64270 */
[----:B------:R-:W-:Y:S01]  /*3060*/  MUFU.TANH R12, R12 ;  /* 0x0000000c000c7308 */ /* 0x000fe20000002400 */
[----:B---3--:R-:W-:Y:S02]  /*3070*/  FSEL R119, R91, -INF , P6 ;  /* 0xff8000005b777808 */ /* 0x008fe40003000000 */
[----:B------:R-:W-:Y:S02]  /*3080*/  FMNMX.FTZ R72, R115, R72, !PT ;  /* 0x0000004873487209 */ /* 0x000fe40007810000 */
[----:B------:R-:W-:-:S02]  /*3090*/  ISETP.GT.AND P4, PT, R70, 0x11, PT ;  /* 0x000000114600780c */ /* 0x000fc40003f84270 */
[----:B----4-:R-:W-:Y:S01]  /*30a0*/  FSEL R117, R80, -INF , P3 ;  /* 0xff80000050757808 */ /* 0x010fe20001800000 */
[----:B------:R-:W-:Y:S01]  /*30b0*/  MUFU.TANH R14, R14 ;  /* 0x0000000e000e7308 */ /* 0x000fe20000002400 */
[----:B------:R-:W-:Y:S02]  /*30c0*/  FMNMX.FTZ R72, R119, R72, !PT ;  /* 0x0000004877487209 */ /* 0x000fe40007810000 */
[----:B------:R-:W-:Y:S01]  /*30d0*/  ISETP.GT.AND P5, PT, R70, 0x18, PT ;  /* 0x000000184600780c */ /* 0x000fe20003fa4270 */
[----:B------:R-:W-:Y:S02]  /*30e0*/  WARPGROUP.DEPBAR.LE gsb0, 0x0 ;  /* 0x00008000000079c5 */ /* 0x000fe40000010000 */
[----:B------:R-:W-:Y:S01]  /*30f0*/  WARPGROUP.ARRIVE ;  /* 0x00000000000079c5 */ /* 0x000fe20000000000 */
[----:B------:R-:W-:Y:S01]  /*3100*/  FSEL R91, R81, -INF , P4 ;  /* 0xff800000515b7808 */ /* 0x000fe20002000000 */
[----:B------:R-:W-:Y:S01]  /*3110*/  FMUL.FTZ R50, R50, UR10 ;  /* 0x0000000a32327c20 */ /* 0x000fe20008410000 */
[----:B------:R-:W-:Y:S01]  /*3120*/  FMNMX.FTZ R72, R117, R72, !PT ;  /* 0x0000004875487209 */ /* 0x000fe20007810000 */
[----:B------:R-:W-:Y:S01]  /*3130*/  FMUL.FTZ R51, R51, UR10 ;  /* 0x0000000a33337c20 */ /* 0x000fe20008410000 */
[----:B------:R-:W-:Y:S01]  /*3140*/  ISETP.GT.AND P3, PT, R70, 0x19, PT ;  /* 0x000000194600780c */ /* 0x000fe20003f64270 */
[----:B------:R-:W-:Y:S01]  /*3150*/  HGMMA.64x16x16.F32.BF16 R40, gdesc[UR20], R40, gsb0 ;  /* 0x00200000142879f0 */ /* 0x000fe20008001828 */
[----:B------:R-:W-:Y:S01]  /*3160*/  UIADD3 UR22, UR61, 0x642, URZ ;  /* 0x000006423d167890 */ /* 0x000fe2000fffe03f */
[----:B-----5:R-:W-:Y:S01]  /*3170*/  FSEL R113, R82, -INF , P5 ;  /* 0xff80000052717808 */ /* 0x020fe20002800000 */
[----:B------:R-:W-:Y:S01]  /*3180*/  UMOV UR23, 0x80000020 ;  /* 0x8000002000177882 */ /* 0x000fe20000000000 */
[----:B------:R-:W-:Y:S01]  /*3190*/  FMNMX.FTZ R72, R91, R72, !PT ;  /* 0x000000485b487209 */ /* 0x000fe20007810000 */
[----:B------:R-:W3:Y:S01]  /*31a0*/  MUFU.TANH R50, R50 ;  /* 0x0000003200327308 */ /* 0x000ee20000002400 */
[----:B------:R-:W-:Y:S01]  /*31b0*/  ISETP.GT.AND P4, PT, R70, 0x20, PT ;  /* 0x000000204600780c */ /* 0x000fe20003f84270 */
[----:B------:R-:W-:Y:S01]  /*31c0*/  FMUL.FTZ R54, R54, UR10 ;  /* 0x0000000a36367c20 */ /* 0x000fe20008410000 */
[----:B------:R-:W-:Y:S01]  /*31d0*/  FSEL R95, R83, -INF , P3 ;  /* 0xff800000535f7808 */ /* 0x000fe20001800000 */
[----:B------:R-:W-:Y:S01]  /*31e0*/  FMUL.FTZ R55, R55, UR10 ;  /* 0x0000000a37377c20 */ /* 0x000fe20008410000 */
[----:B------:R-:W-:Y:S01]  /*31f0*/  FMNMX.FTZ R72, R113, R72, !PT ;  /* 0x0000004871487209 */ /* 0x000fe20007810000 */
[----:B------:R-:W-:Y:S01]  /*3200*/  FMUL.FTZ R60, R48, UR10 ;  /* 0x0000000a303c7c20 */ /* 0x000fe20008410000 */
[----:B------:R-:W-:Y:S01]  /*3210*/  ISETP.GT.AND P5, PT, R70, 0x21, PT ;  /* 0x000000214600780c */ /* 0x000fe20003fa4270 */
[----:B------:R-:W4:Y:S01]  /*3220*/  MUFU.TANH R51, R51 ;  /* 0x0000003300337308 */ /* 0x000f220000002400 */
[----:B------:R-:W-:Y:S01]  /*3230*/  FSEL R111, R111, -INF , P4 ;  /* 0xff8000006f6f7808 */ /* 0x000fe20002000000 */
[----:B------:R-:W-:Y:S01]  /*3240*/  FMUL.FTZ R48, R49, UR10 ;  /* 0x0000000a31307c20 */ /* 0x000fe20008410000 */
[----:B------:R-:W-:-:S02]  /*3250*/  FMNMX.FTZ R72, R95, R72, !PT ;  /* 0x000000485f487209 */ /* 0x000fc40007810000 */
[C---:B------:R-:W-:Y:S02]  /*3260*/  ISETP.GT.AND P3, PT, R70.reuse, 0x28, PT ;  /* 0x000000284600780c */ /* 0x040fe40003f64270 */
[----:B------:R-:W-:Y:S01]  /*3270*/  FSEL R109, R109, -INF , P5 ;  /* 0xff8000006d6d7808 */ /* 0x000fe20002800000 */
[----:B------:R-:W5:Y:S01]  /*3280*/  MUFU.TANH R54, R54 ;  /* 0x0000003600367308 */ /* 0x000f620000002400 */
[----:B------:R-:W-:Y:S02]  /*3290*/  FMNMX.FTZ R72, R111, R72, !PT ;  /* 0x000000486f487209 */ /* 0x000fe40007810000 */
[C---:B------:R-:W-:Y:S02]  /*32a0*/  ISETP.GT.AND P4, PT, R70.reuse, 0x29, PT ;  /* 0x000000294600780c */ /* 0x040fe40003f84270 */
[----:B------:R-:W-:Y:S02]  /*32b0*/  FSEL R107, R107, -INF , P3 ;  /* 0xff8000006b6b7808 */ /* 0x000fe40001800000 */
[----:B------:R-:W-:Y:S01]  /*32c0*/  FMNMX.FTZ R72, R109, R72, !PT ;  /* 0x000000486d487209 */ /* 0x000fe20007810000 */
[----:B------:R-:W5:Y:S01]  /*32d0*/  MUFU.TANH R55, R55 ;  /* 0x0000003700377308 */ /* 0x000f620000002400 */
[----:B------:R-:W-:-:S02]  /*32e0*/  ISETP.GT.AND P5, PT, R70, 0x30, PT ;  /* 0x000000304600780c */ /* 0x000fc40003fa4270 */
[----:B------:R-:W-:Y:S02]  /*32f0*/  FSEL R105, R105, -INF , P4 ;  /* 0xff80000069697808 */ /* 0x000fe40002000000 */
[----:B------:R-:W-:Y:S02]  /*3300*/  FMNMX.FTZ R72, R107, R72, !PT ;  /* 0x000000486b487209 */ /* 0x000fe40007810000 */
[C---:B------:R-:W-:Y:S01]  /*3310*/  ISETP.GT.AND P3, PT, R70.reuse, 0x31, PT ;  /* 0x000000314600780c */ /* 0x040fe20003f64270 */
[----:B------:R-:W-:Y:S01]  /*3320*/  MUFU.TANH R15, R15 ;  /* 0x0000000f000f7308 */ /* 0x000fe20000002400 */
[----:B------:R-:W-:Y:S02]  /*3330*/  FSEL R103, R103, -INF , P5 ;  /* 0xff80000067677808 */ /* 0x000fe40002800000 */
[----:B------:R-:W-:Y:S02]  /*3340*/  FMNMX.FTZ R72, R105, R72, !PT ;  /* 0x0000004869487209 */ /* 0x000fe40007810000 */
[----:B------:R-:W-:-:S02]  /*3350*/  ISETP.GT.AND P4, PT, R70, 0x38, PT ;  /* 0x000000384600780c */ /* 0x000fc40003f84270 */
[----:B------:R-:W-:Y:S01]  /*3360*/  FSEL R101, R101, -INF , P3 ;  /* 0xff80000065657808 */ /* 0x000fe20001800000 */
[----:B------:R-:W-:Y:S01]  /*3370*/  MUFU.TANH R20, R20 ;  /* 0x0000001400147308 */ /* 0x000fe20000002400 */
[----:B------:R-:W-:Y:S02]  /*3380*/  FMNMX.FTZ R72, R103, R72, !PT ;  /* 0x0000004867487209 */ /* 0x000fe40007810000 */
[----:B------:R-:W-:Y:S02]  /*3390*/  ISETP.GT.AND P3, PT, R70, 0x39, PT ;  /* 0x000000394600780c */ /* 0x000fe40003f64270 */
[----:B------:R-:W-:Y:S01]  /*33a0*/  FSEL R99, R99, -INF , P4 ;  /* 0xff80000063637808 */ /* 0x000fe20002000000 */
[----:B------:R-:W-:Y:S02]  /*33b0*/  WARPGROUP.DEPBAR.LE gsb0, 0x0 ;  /* 0x00008000000079c5 */ /* 0x000fe40000010000 */
[----:B------:R-:W-:Y:S01]  /*33c0*/  WARPGROUP.ARRIVE ;  /* 0x00000000000079c5 */ /* 0x000fe20000000000 */
[----:B------:R-:W-:Y:S01]  /*33d0*/  FMNMX.FTZ R72, R101, R72, !PT ;  /* 0x0000004865487209 */ /* 0x000fe20007810000 */
[----:B------:R-:W-:Y:S01]  /*33e0*/  FMUL.FTZ R42, R42, UR10 ;  /* 0x0000000a2a2a7c20 */ /* 0x000fe20008410000 */
[C---:B------:R-:W-:Y:S01]  /*33f0*/  ISETP.GT.AND P4, PT, R70.reuse, 0x40, PT ;  /* 0x000000404600780c */ /* 0x040fe20003f84270 */
[----:B------:R-:W-:Y:S01]  /*3400*/  FMUL.FTZ R43, R43, UR10 ;  /* 0x0000000a2b2b7c20 */ /* 0x000fe20008410000 */
[----:B0-----:R-:W-:Y:S01]  /*3410*/  FSEL R87, R87, -INF , P3 ;  /* 0xff80000057577808 */ /* 0x001fe20001800000 */
[----:B------:R-:W-:Y:S01]  /*3420*/  HGMMA.64x16x16.F32.BF16 R32, gdesc[UR20], R32, gsb0 ;  /* 0x00200000142079f0 */ /* 0x000fe20008001820 */
[----:B------:R-:W-:Y:S01]  /*3430*/  FMNMX.FTZ R72, R99, R72, !PT ;  /* 0x0000004863487209 */ /* 0x000fe20007810000 */
[----:B------:R-:W0:Y:S01]  /*3440*/  MUFU.TANH R42, R42 ;  /* 0x0000002a002a7308 */ /* 0x000e220000002400 */
[----:B------:R-:W-:Y:S01]  /*3450*/  ISETP.GT.AND P3, PT, R70, 0x41, PT ;  /* 0x000000414600780c */ /* 0x000fe20003f64270 */
[----:B------:R-:W-:Y:S01]  /*3460*/  FMUL.FTZ R46, R46, UR10 ;  /* 0x0000000a2e2e7c20 */ /* 0x000fe20008410000 */
[----:B------:R-:W-:Y:S01]  /*3470*/  FSEL R85, R85, -INF , P4 ;  /* 0xff80000055557808 */ /* 0x000fe20002000000 */
[----:B------:R-:W-:Y:S01]  /*3480*/  FMUL.FTZ R47, R47, UR10 ;  /* 0x0000000a2f2f7c20 */ /* 0x000fe20008410000 */
[----:B------:R-:W-:Y:S01]  /*3490*/  FMNMX.FTZ R72, R87, R72, !PT ;  /* 0x0000004857487209 */ /* 0x000fe20007810000 */
[----:B------:R-:W-:Y:S01]  /*34a0*/  FMUL.FTZ R40, R40, UR10 ;  /* 0x0000000a28287c20 */ /* 0x000fe20008410000 */
[----:B------:R-:W-:Y:S01]  /*34b0*/  ISETP.GT.AND P4, PT, R70, 0x48, PT ;  /* 0x000000484600780c */ /* 0x000fe20003f84270 */
[----:B------:R-:W0:Y:S01]  /*34c0*/  MUFU.TANH R43, R43 ;  /* 0x0000002b002b7308 */ /* 0x000e220000002400 */
[----:B-1----:R-:W-:Y:S01]  /*34d0*/  FSEL R83, R69, -INF , P3 ;  /* 0xff80000045537808 */ /* 0x002fe20001800000 */
[----:B------:R-:W-:Y:S01]  /*34e0*/  FMUL.FTZ R44, R44, UR10 ;  /* 0x0000000a2c2c7c20 */ /* 0x000fe20008410000 */
[----:B------:R-:W-:-:S02]  /*34f0*/  FMNMX.FTZ R72, R85, R72, !PT ;  /* 0x0000004855487209 */ /* 0x000fc40007810000 */
[C---:B------:R-:W-:Y:S02]  /*3500*/  ISETP.GT.AND P3, PT, R70.reuse, 0x49, PT ;  /* 0x000000494600780c */ /* 0x040fe40003f64270 */
[----:B--2---:R-:W-:Y:S01]  /*3510*/  FSEL R81, R61, -INF , P4 ;  /* 0xff8000003d517808 */ /* 0x004fe20002000000 */
[----:B------:R-:W1:Y:S01]  /*3520*/  MUFU.TANH R46, R46 ;  /* 0x0000002e002e7308 */ /* 0x000e620000002400 */
[----:B------:R-:W-:Y:S02]  /*3530*/  FMNMX.FTZ R72, R83, R72, !PT ;  /* 0x0000004853487209 */ /* 0x000fe40007810000 */
[C---:B------:R-:W-:Y:S02]  /*3540*/  ISETP.GT.AND P4, PT, R70.reuse, 0x50, PT ;  /* 0x000000504600780c */ /* 0x040fe40003f84270 */
[----:B------:R-:W-:Y:S02]  /*3550*/  FSEL R77, R77, -INF , P3 ;  /* 0xff8000004d4d7808 */ /* 0x000fe40001800000 */
[----:B------:R-:W-:Y:S01]  /*3560*/  FMNMX.FTZ R72, R81, R72, !PT ;  /* 0x0000004851487209 */ /* 0x000fe20007810000 */
[----:B------:R-:W2:Y:S01]  /*3570*/  MUFU.TANH R47, R47 ;  /* 0x0000002f002f7308 */ /* 0x000ea20000002400 */
[----:B------:R-:W-:-:S02]  /*3580*/  ISETP.GT.AND P3, PT, R70, 0x51, PT ;  /* 0x000000514600780c */ /* 0x000fc40003f64270 */
[----:B---3--:R-:W-:Y:S01]  /*3590*/  FSEL R79, R50, -INF , P4 ;  /* 0xff800000324f7808 */ /* 0x008fe20002000000 */
[----:B------:R-:W-:Y:S01]  /*35a0*/  FMUL.FTZ R50, R45, UR10 ;  /* 0x0000000a2d327c20 */ /* 0x000fe20008410000 */
[----:B------:R-:W-:Y:S02]  /*35b0*/  FMNMX.FTZ R72, R77, R72, !PT ;  /* 0x000000484d487209 */ /* 0x000fe40007810000 */
[C---:B------:R-:W-:Y:S01]  /*35c0*/  ISETP.GT.AND P4, PT, R70.reuse, 0x58, PT ;  /* 0x000000584600780c */ /* 0x040fe20003f84270 */
[----:B------:R-:W-:Y:S01]  /*35d0*/  MUFU.TANH R21, R21 ;  /* 0x0000001500157308 */ /* 0x000fe20000002400 */
[----:B----4-:R-:W-:Y:S02]  /*35e0*/  FSEL R73, R51, -INF , P3 ;  /* 0xff80000033497808 */ /* 0x010fe40001800000 */
[----:B------:R-:W-:Y:S02]  /*35f0*/  FMNMX.FTZ R72, R79, R72, !PT ;  /* 0x000000484f487209 */ /* 0x000fe40007810000 */
[----:B------:R-:W-:-:S02]  /*3600*/  ISETP.GT.AND P3, PT, R70, 0x59, PT ;  /* 0x000000594600780c */ /* 0x000fc40003f64270 */
[----:B-----5:R-:W-:Y:S01]  /*3610*/  FSEL R75, R54, -INF , P4 ;  /* 0xff800000364b7808 */ /* 0x020fe20002000000 */
[----:B------:R-:W-:Y:S01]  /*3620*/  MUFU.TANH R64, R64 ;  /* 0x0000004000407308 */ /* 0x000fe20000002400 */
[----:B------:R-:W-:Y:S02]  /*3630*/  FMNMX.FTZ R72, R73, R72, !PT ;  /* 0x0000004849487209 */ /* 0x000fe40007810000 */
[C---:B------:R-:W-:Y:S02]  /*3640*/  ISETP.GT.AND P4, PT, R70.reuse, 0x60, PT ;  /* 0x000000604600780c */ /* 0x040fe40003f84270 */
[----:B------:R-:W-:Y:S02]  /*3650*/  FSEL R71, R55, -INF , P3 ;  /* 0xff80000037477808 */ /* 0x000fe40001800000 */
[----:B------:R-:W-:Y:S01]  /*3660*/  FMNMX.FTZ R72, R75, R72, !PT ;  /* 0x000000484b487209 */ /* 0x000fe20007810000 */
[----:B------:R-:W-:Y:S01]  /*3670*/  MUFU.TANH R65, R65 ;  /* 0x0000004100417308 */ /* 0x000fe20000002400 */
[----:B------:R-:W-:Y:S01]  /*3680*/  ISETP.GT.AND P3, PT, R70, 0x61, PT ;  /* 0x000000614600780c */ /* 0x000fe20003f64270 */
[----:B------:R-:W-:-:S02]  /*3690*/  WARPGROUP.DEPBAR.LE gsb0, 0x0 ;  /* 0x00008000000079c5 */ /* 0x000fc40000010000 */
[----:B------:R-:W-:Y:S01]  /*36a0*/  WARPGROUP.ARRIVE ;  /* 0x00000000000079c5 */ /* 0x000fe20000000000 */
[----:B------:R-:W-:Y:S01]  /*36b0*/  FMUL.FTZ R34, R34, UR10 ;  /* 0x0000000a22227c20 */ /* 0x000fe20008410000 */
[----:B------:R-:W-:Y:S01]  /*36c0*/  FMUL.FTZ R35, R35, UR10 ;  /* 0x0000000a23237c20 */ /* 0x000fe20008410000 */
[----:B0-----:R-:W-:Y:S01]  /*36d0*/  FSEL R69, R42, -INF , P4 ;  /* 0xff8000002a457808 */ /* 0x001fe20002000000 */
[----:B------:R-:W-:Y:S01]  /*36e0*/  FMUL.FTZ R38, R38, UR10 ;  /* 0x0000000a26267c20 */ /* 0x000fe20008410000 */
[----:B------:R-:W-:Y:S01]  /*36f0*/  FMNMX.FTZ R72, R71, R72, !PT ;  /* 0x0000004847487209 */ /* 0x000fe20007810000 */
[----:B------:R-:W-:Y:S01]  /*3700*/  HGMMA.64x16x16.F32.BF16 R24, gdesc[UR4], R24, gsb0 ;  /* 0x00200000041879f0 */ /* 0x000fe20008001818 */
[----:B------:R-:W0:Y:S01]  /*3710*/  MUFU.TANH R34, R34 ;  /* 0x0000002200227308 */ /* 0x000e220000002400 */
[C---:B------:R-:W-:Y:S01]  /*3720*/  ISETP.GT.AND P4, PT, R70.reuse, 0x68, PT ;  /* 0x000000684600780c */ /* 0x040fe20003f84270 */
[----:B------:R-:W-:Y:S01]  /*3730*/  FMUL.FTZ R39, R39, UR10 ;  /* 0x0000000a27277c20 */ /* 0x000fe20008410000 */
[----:B------:R-:W-:Y:S01]  /*3740*/  FSEL R63, R43, -INF , P3 ;  /* 0xff8000002b3f7808 */ /* 0x000fe20001800000 */
[----:B------:R-:W-:Y:S01]  /*3750*/  FMUL.FTZ R42, R53, UR10 ;  /* 0x0000000a352a7c20 */ /* 0x000fe20008410000 */
[----:B------:R-:W-:Y:S01]  /*3760*/  FMNMX.FTZ R72, R69, R72, !PT ;  /* 0x0000004845487209 */ /* 0x000fe20007810000 */
[----:B------:R-:W-:Y:S01]  /*3770*/  ULDC UR4, c[0x0][0x988] ;  /* 0x0002620000047ab9 */ /* 0x000fe20000000800 */
[----:B------:R-:W-:Y:S01]  /*3780*/  ISETP.GT.AND P3, PT, R70, 0x69, PT ;  /* 0x000000694600780c */ /* 0x000fe20003f64270 */
[----:B------:R-:W3:Y:S01]  /*3790*/  MUFU.TANH R35, R35 ;  /* 0x0000002300237308 */ /* 0x000ee20000002400 */
[----:B-1----:R-:W-:Y:S01]  /*37a0*/  FSEL R61, R46, -INF , P4 ;  /* 0xff8000002e3d7808 */ /* 0x002fe20002000000 */
[----:B------:R-:W-:Y:S01]  /*37b0*/  IMAD.U32 R74, RZ, RZ, UR4 ;  /* 0x00000004ff4a7e24 */ /* 0x000fe2000f8e00ff */
[----:B------:R-:W-:Y:S01]  /*37c0*/  FMNMX.FTZ R72, R63, R72, !PT ;  /* 0x000000483f487209 */ /* 0x000fe20007810000 */
[----:B------:R-:W-:Y:S01]  /*37d0*/  FMUL.FTZ R78, R37, UR10 ;  /* 0x0000000a254e7c20 */ /* 0x000fe20008410000 */
[----:B------:R-:W-:Y:S01]  /*37e0*/  ISETP.GT.AND P4, PT, R70, 0x70, PT ;  /* 0x000000704600780c */ /* 0x000fe20003f84270 */
[----:B------:R-:W-:Y:S01]  /*37f0*/  FMUL.FTZ R46, R41, UR10 ;  /* 0x0000000a292e7c20 */ /* 0x000fe20008410000 */
[----:B--2---:R-:W-:Y:S01]  /*3800*/  FSEL R55, R47, -INF , P3 ;  /* 0xff8000002f377808 */ /* 0x004fe20001800000 */
[----:B------:R-:W1:Y:S01]  /*3810*/  MUFU.TANH R38, R38 ;  /* 0x0000002600267308 */ /* 0x000e620000002400 */
[----:B------:R-:W-:Y:S01]  /*3820*/  FMNMX.FTZ R72, R61, R72, !PT ;  /* 0x000000483d487209 */ /* 0x000fe20007810000 */
[----:B------:R-:W-:Y:S01]  /*3830*/  FMUL.FTZ R54, R36, UR10 ;  /* 0x0000000a24367c20 */ /* 0x000fe20008410000 */
[----:B------:R-:W-:Y:S01]  /*3840*/  ISETP.GT.AND P3, PT, R70, 0x71, PT ;  /* 0x000000714600780c */ /* 0x000fe20003f64270 */
[----:B------:R-:W-:Y:S01]  /*3850*/  UMOV UR4, URZ ;  /* 0x0000003f00047c82 */ /* 0x000fe20008000000 */
[----:B0-----:R-:W-:-:S02]  /*3860*/  FSEL R51, R34, -INF , P4 ;  /* 0xff80000022337808 */ /* 0x001fc40002000000 */
[----:B------:R-:W-:Y:S01]  /*3870*/  FMNMX.FTZ R72, R55, R72, !PT ;  /* 0x0000004837487209 */ /* 0x000fe20007810000 */
[----:B------:R-:W0:Y:S01]  /*3880*/  MUFU.TANH R39, R39 ;  /* 0x0000002700277308 */ /* 0x000e220000002400 */
[C---:B------:R-:W-:Y:S02]  /*3890*/  ISETP.GT.AND P4, PT, R70.reuse, 0x78, PT ;  /* 0x000000784600780c */ /* 0x040fe40003f84270 */
[----:B---3--:R-:W-:Y:S02]  /*38a0*/  FSEL R47, R35, -INF , P3 ;  /* 0xff800000232f7808 */ /* 0x008fe40001800000 */
[----:B------:R-:W-:Y:S02]  /*38b0*/  FMNMX.FTZ R72, R51, R72, !PT ;  /* 0x0000004833487209 */ /* 0x000fe40007810000 */
[----:B------:R-:W-:Y:S01]  /*38c0*/  ISETP.GT.AND P3, PT, R70, 0x79, PT ;  /* 0x000000794600780c */ /* 0x000fe20003f64270 */
[----:B------:R-:W-:Y:S01]  /*38d0*/  MUFU.TANH R66, R66 ;  /* 0x0000004200427308 */ /* 0x000fe20000002400 */
[----:B-1----:R-:W-:Y:S01]  /*38e0*/  FSEL R49, R38, -INF , P4 ;  /* 0xff80000026317808 */ /* 0x002fe20002000000 */
[----:B------:R-:W-:Y:S01]  /*38f0*/  FMUL.FTZ R38, R52, UR10 ;  /* 0x0000000a34267c20 */ /* 0x000fe20008410000 */
[----:B------:R-:W-:Y:S01]  /*3900*/  FMNMX.FTZ R72, R47, R72, !PT ;  /* 0x000000482f487209 */ /* 0x000fe20007810000 */
[----:B------:R-:W-:Y:S01]  /*3910*/  FMUL.FTZ R52, R32, UR10 ;  /* 0x0000000a20347c20 */ /* 0x000fe20008410000 */
[----:B------:R-:W-:-:S02]  /*3920*/  ISETP.GT.AND P4, PT, R70, 0x80, PT ;  /* 0x000000804600780c */ /* 0x000fc40003f84270 */
[----:B------:R-:W-:Y:S01]  /*3930*/  FMNMX.FTZ R72, R49, R72, !PT ;  /* 0x0000004831487209 */ /* 0x000fe20007810000 */
        /* <DEDUP_REMOVED lines=14> */
[----:B------:R-:W-:-:S06]  /*3a20*/  FMUL.FTZ R84, R29, UR10 ;  /* 0x0000000a1d547c20 */ /* 0x000fcc0008410000 */
[----:B------:R-:W1:Y:S08]  /*3a30*/  MUFU.TANH R27, R27 ;  /* 0x0000001b001b7308 */ /* 0x000e700000002400 */
[----:B------:R-:W2:Y:S01]  /*3a40*/  MUFU.TANH R30, R30 ;  /* 0x0000001e001e7308 */ /* 0x000ea20000002400 */
[----:B0-----:R-:W-:Y:S02]  /*3a50*/  FSEL R39, R26, -INF , P4 ;  /* 0xff8000001a277808 */ /* 0x001fe40002000000 */
[----:B------:R-:W-:-:S02]  /*3a60*/  ISETP.GT.AND P4, PT, R70, 0x88, PT ;  /* 0x000000884600780c */ /* 0x000fc40003f84270 */
[----:B------:R-:W-:-:S03]  /*3a70*/  FMNMX.FTZ R72, R39, R72, !PT ;  /* 0x0000004827487209 */ /* 0x000fc60007810000 */
[----:B------:R2:W0:Y:S01]  /*3a80*/  MUFU.TANH R34, R31 ;  /* 0x0000001f00227308 */ /* 0x0004220000002400 */
[----:B-1----:R-:W-:Y:S02]  /*3a90*/  FSEL R35, R27, -INF , P3 ;  /* 0xff8000001b237808 */ /* 0x002fe40001800000 */
[----:B------:R-:W-:Y:S01]  /*3aa0*/  ISETP.GT.AND P3, PT, R70, 0x89, PT ;  /* 0x000000894600780c */ /* 0x000fe20003f64270 */
[----:B------:R-:W-:Y:S01]  /*3ab0*/  FMUL.FTZ R70, R33, UR10 ;  /* 0x0000000a21467c20 */ /* 0x000fe20008410000 */
[----:B------:R-:W-:-:S03]  /*3ac0*/  FMNMX.FTZ R72, R35, R72, !PT ;  /* 0x0000004823487209 */ /* 0x000fc60007810000 */
[----:B------:R-:W1:Y:S01]  /*3ad0*/  MUFU.TANH R57, R57 ;  /* 0x0000003900397308 */ /* 0x000e620000002400 */
[----:B--2---:R-:W-:Y:S02]  /*3ae0*/  FSEL R31, R30, -INF , P4 ;  /* 0xff8000001e1f7808 */ /* 0x004fe40002000000 */
[----:B------:R-:W2:Y:S02]  /*3af0*/  SHFL.IDX PT, R30, R68, RZ, 0x1c1f ;  /* 0x001c1fff441e7589 */ /* 0x000ea400000e0000 */
[----:B------:R-:W-:-:S03]  /*3b00*/  FMNMX.FTZ R72, R31, R72, !PT ;  /* 0x000000481f487209 */ /* 0x000fc60007810000 */
[----:B------:R-:W3:Y:S01]  /*3b10*/  MUFU.TANH R58, R58 ;  /* 0x0000003a003a7308 */ /* 0x000ee20000002400 */
[----:B0-----:R-:W-:-:S04]  /*3b20*/  FSEL R27, R34, -INF , P3 ;  /* 0xff800000221b7808 */ /* 0x001fc80001800000 */
[----:B------:R-:W-:-:S03]  /*3b30*/  FMNMX.FTZ R72, R27, R72, !PT ;  /* 0x000000481b487209 */ /* 0x000fc60007810000 */
[----:B------:R-:W0:Y:S02]  /*3b40*/  MUFU.TANH R59, R59 ;  /* 0x0000003b003b7308 */ /* 0x000e240000002400 */
[----:B------:R-:W4:Y:S06]  /*3b50*/  SHFL.BFLY PT, R53, R72, 0x2, 0x1f ;  /* 0x0c401f0048357f89 */ /* 0x000f2c00000e0000 */
[----:B------:R-:W5:Y:S01]  /*3b60*/  MUFU.TANH R60, R60 ;  /* 0x0000003c003c7308 */ /* 0x000f620000002400 */
[----:B--2---:R-:W-:-:S04]  /*3b70*/  VIADDMNMX R62, R30, R93, R62, PT ;  /* 0x0000005d1e3e7246 */ /* 0x004fc8000380013e */
[----:B------:R-:W-:-:S03]  /*3b80*/  ISETP.GT.AND P4, PT, R62, 0x1, PT ;  /* 0x000000013e00780c */ /* 0x000fc60003f84270 */
[----:B------:R-:W2:Y:S01]  /*3b90*/  MUFU.TANH R48, R48 ;  /* 0x0000003000307308 */ /* 0x000ea20000002400 */
[----:B------:R-:W-:Y:S02]  /*3ba0*/  ISETP.GT.AND P5, PT, R62, 0x8, PT ;  /* 0x000000083e00780c */ /* 0x000fe40003fa4270 */
[----:B------:R-:W-:Y:S02]  /*3bb0*/  FSEL R0, R0, -INF , P4 ;  /* 0xff80000000007808 */ /* 0x000fe40002000000 */
[----:B------:R-:W-:Y:S02]  /*3bc0*/  FSEL R37, R6, -INF , P5 ;  /* 0xff80000006257808 */ /* 0x000fe40002800000 */
[----:B------:R-:W-:Y:S01]  /*3bd0*/  ISETP.GT.AND P4, PT, R62, 0x10, PT ;  /* 0x000000103e00780c */ /* 0x000fe20003f84270 */
[----:B------:R-:W2:Y:S01]  /*3be0*/  MUFU.TANH R38, R38 ;  /* 0x0000002600267308 */ /* 0x000ea20000002400 */
[----:B----4-:R-:W-:-:S05]  /*3bf0*/  FMNMX.FTZ R53, R72, R53, !PT ;  /* 0x0000003548357209 */ /* 0x010fca0007810000 */
[----:B------:R-:W4:Y:S02]  /*3c00*/  SHFL.BFLY PT, R72, R53, 0x1, 0x1f ;  /* 0x0c201f0035487f89 */ /* 0x000f2400000e0000 */
[----:B------:R-:W2:Y:S08]  /*3c10*/  MUFU.TANH R42, R42 ;  /* 0x0000002a002a7308 */ /* 0x000eb00000002400 */
[----:B------:R-:W2:Y:S08]  /*3c20*/  MUFU.TANH R40, R40 ;  /* 0x0000002800287308 */ /* 0x000eb00000002400 */
[----:B------:R-:W2:Y:S01]  /*3c30*/  MUFU.TANH R46, R46 ;  /* 0x0000002e002e7308 */ /* 0x000ea20000002400 */
[----:B----4-:R-:W-:-:S07]  /*3c40*/  FMNMX.FTZ R72, R53, R72, !PT ;  /* 0x0000004835487209 */ /* 0x010fce0007810000 */
[----:B------:R-:W4:Y:S01]  /*3c50*/  MUFU.TANH R44, R44 ;  /* 0x0000002c002c7308 */ /* 0x000f220000002400 */
[C---:B------:R-:W-:Y:S01]  /*3c60*/  FSETP.NEU.FTZ.AND P3, PT, R72.reuse, -INF , PT ;  /* 0xff8000004800780b */ /* 0x040fe20003f7d000 */
[----:B------:R-:W-:-:S06]  /*3c70*/  FMUL.FTZ R24, R72, R74 ;  /* 0x0000004a48187220 */ /* 0x000fcc0000410000 */
[----:B------:R-:W4:Y:S01]  /*3c80*/  MUFU.TANH R50, R50 ;  /* 0x0000003200327308 */ /* 0x000f220000002400 */
[----:B------:R-:W-:Y:S02]  /*3c90*/  FSEL R24, R24, RZ, P3 ;  /* 0x000000ff18187208 */ /* 0x000fe40001800000 */
[----:B------:R-:W-:-:S03]  /*3ca0*/  ISETP.GT.AND P3, PT, R62, RZ, PT ;  /* 0x000000ff3e00720c */ /* 0x000fc60003f64270 */
[-CC-:B------:R-:W-:Y:S01]  /*3cb0*/  FFMA.FTZ R26, R89, R74.reuse, -R24.reuse ;  /* 0x0000004a591a7223 */ /* 0x180fe20000010818 */
[----:B------:R-:W-:Y:S01]  /*3cc0*/  FSEL R33, R5, -INF , P3 ;  /* 0xff80000005217808 */ /* 0x000fe20001800000 */
[-CC-:B------:R-:W-:Y:S01]  /*3cd0*/  FFMA.FTZ R6, R91, R74.reuse, -R24.reuse ;  /* 0x0000004a5b067223 */ /* 0x180fe20000010818 */
[C---:B------:R-:W-:Y:S01]  /*3ce0*/  ISETP.GT.AND P3, PT, R62.reuse, 0x9, PT ;  /* 0x000000093e00780c */ /* 0x040fe20003f64270 */
        /* <DEDUP_REMOVED lines=13> */
[C---:B------:R-:W-:Y:S01]  /*3dc0*/  ISETP.GT.AND P4, PT, R62.reuse, 0x18, PT ;  /* 0x000000183e00780c */ /* 0x040fe20003f84270 */
[-CC-:B------:R-:W-:Y:S01]  /*3dd0*/  FFMA.FTZ R32, R103, R74.reuse, -R24.reuse ;  /* 0x0000004a67207223 */ /* 0x180fe20000010818 */
[----:B------:R-:W-:Y:S01]  /*3de0*/  FSEL R93, R11, -INF , P3 ;  /* 0xff8000000b5d7808 */ /* 0x000fe20001800000 */
[--C-:B------:R-:W-:Y:S01]  /*3df0*/  FFMA.FTZ R11, R111, R74, -R24.reuse ;  /* 0x0000004a6f0b7223 */ /* 0x100fe20000010818 */
[----:B------:R-:W-:Y:S01]  /*3e00*/  FMNMX.FTZ R30, R91, R30, !PT ;  /* 0x0000001e5b1e7209 */ /* 0x000fe20007810000 */
[-CC-:B------:R-:W-:Y:S01]  /*3e10*/  FFMA.FTZ R45, R101, R74.reuse, -R24.reuse ;  /* 0x0000004a652d7223 */ /* 0x180fe20000010818 */
[C---:B------:R-:W-:Y:S01]  /*3e20*/  ISETP.GT.AND P3, PT, R62.reuse, 0x19, PT ;  /* 0x000000193e00780c */ /* 0x040fe20003f64270 */
        /* <DEDUP_REMOVED lines=13> */
[----:B------:R-:W-:Y:S01]  /*3f00*/  FSEL R95, R14, -INF , P4 ;  /* 0xff8000000e5f7808 */ /* 0x000fe20002000000 */
[--C-:B------:R-:W-:Y:S01]  /*3f10*/  FFMA.FTZ R14, R107, R74, -R24.reuse ;  /* 0x0000004a6b0e7223 */ /* 0x100fe20000010818 */
[----:B------:R-:W-:Y:S01]  /*3f20*/  FMNMX.FTZ R30, R97, R30, !PT ;  /* 0x0000001e611e7209 */ /* 0x000fe20007810000 */
[----:B------:R-:W4:Y:S01]  /*3f30*/  MUFU.TANH R54, R54 ;  /* 0x0000003600367308 */ /* 0x000f220000002400 */
[C---:B------:R-:W-:Y:S01]  /*3f40*/  ISETP.GT.AND P4, PT, R62.reuse, 0x28, PT ;  /* 0x000000283e00780c */ /* 0x040fe20003f84270 */
[-CC-:B------:R-:W-:Y:S01]  /*3f50*/  FFMA.FTZ R71, R71, R74.reuse, -R24.reuse ;  /* 0x0000004a47477223 */ /* 0x180fe20000010818 */
[----:B------:R-:W-:Y:S01]  /*3f60*/  FSEL R115, R15, -INF , P3 ;  /* 0xff8000000f737808 */ /* 0x000fe20001800000 */
[--C-:B------:R-:W-:Y:S01]  /*3f70*/  FFMA.FTZ R63, R63, R74, -R24.reuse ;  /* 0x0000004a3f3f7223 */ /* 0x100fe20000010818 */
[----:B------:R-:W-:Y:S01]  /*3f80*/  FMNMX.FTZ R30, R95, R30, !PT ;  /* 0x0000001e5f1e7209 */ /* 0x000fe20007810000 */
[-CC-:B------:R-:W-:Y:S01]  /*3f90*/  FFMA.FTZ R55, R55, R74.reuse, -R24.reuse ;  /* 0x0000004a37377223 */ /* 0x180fe20000010818 */
[----:B------:R-:W-:Y:S01]  /*3fa0*/  ISETP.GT.AND P3, PT, R62, 0x29, PT ;  /* 0x000000293e00780c */ /* 0x000fe20003f64270 */
[----:B------:R-:W4:Y:S01]  /*3fb0*/  MUFU.TANH R78, R78 ;  /* 0x0000004e004e7308 */ /* 0x000f220000002400 */
[----:B-1----:R-:W-:Y:S01]  /*3fc0*/  FSEL R117, R20, -INF , P4 ;  /* 0xff80000014757808 */ /* 0x002fe20002000000 */
[--C-:B------:R-:W-:Y:S01]  /*3fd0*/  FFMA.FTZ R20, R109, R74, -R24.reuse ;  /* 0x0000004a6d147223 */ /* 0x100fe20000010818 */
[----:B------:R-:W-:Y:S01]  /*3fe0*/  FMNMX.FTZ R30, R115, R30, !PT ;  /* 0x0000001e731e7209 */ /* 0x000fe20007810000 */
[-CC-:B------:R-:W-:Y:S01]  /*3ff0*/  FFMA.FTZ R47, R47, R74.reuse, -R24.reuse ;  /* 0x0000004a2f2f7223 */ /* 0x180fe20000010818 */
[C---:B------:R-:W-:Y:S01]  /*4000*/  ISETP.GT.AND P4, PT, R62.reuse, 0x30, PT ;  /* 0x000000303e00780c */ /* 0x040fe20003f84270 */
[--C-:B------:R-:W-:Y:S01]  /*4010*/  FFMA.FTZ R43, R43, R74, -R24.reuse ;  /* 0x0000004a2b2b7223 */ /* 0x100fe20000010818 */
[----:B------:R-:W-:Y:S01]  /*4020*/  FSEL R119, R21, -INF , P3 ;  /* 0xff80000015777808 */ /* 0x000fe20001800000 */
[----:B------:R-:W1:Y:S01]  /*4030*/  MUFU.TANH R76, R76 ;  /* 0x0000004c004c7308 */ /* 0x000e620000002400 */
[----:B------:R-:W-:Y:S01]  /*4040*/  FMNMX.FTZ R30, R117, R30, !PT ;  /* 0x0000001e751e7209 */ /* 0x000fe20007810000 */
[-CC-:B------:R-:W-:Y:S01]  /*4050*/  FFMA.FTZ R39, R39, R74.reuse, -R24.reuse ;  /* 0x0000004a27277223 */ /* 0x180fe20000010818 */
[----:B------:R-:W-:Y:S01]  /*4060*/  ISETP.GT.AND P3, PT, R62, 0x31, PT ;  /* 0x000000313e00780c */ /* 0x000fe20003f64270 */
[----:B------:R-:W-:Y:S01]  /*4070*/  FFMA.FTZ R31, R31, R74, -R24 ;  /* 0x0000004a1f1f7223 */ /* 0x000fe20000010818 */
[----:B------:R-:W-:-:S02]  /*4080*/  FSEL R121, R64, -INF , P4 ;  /* 0xff80000040797808 */ /* 0x000fc40002000000 */
[----:B------:R-:W-:Y:S01]  /*4090*/  FMNMX.FTZ R12, R119, R30, !PT ;  /* 0x0000001e770c7209 */ /* 0x000fe20007810000 */
[----:B------:R-:W1:Y:S01]  /*40a0*/  MUFU.TANH R80, R80 ;  /* 0x0000005000507308 */ /* 0x000e620000002400 */
[C---:B------:R-:W-:Y:S02]  /*40b0*/  ISETP.GT.AND P4, PT, R62.reuse, 0x38, PT ;  /* 0x000000383e00780c */ /* 0x040fe40003f84270 */
[----:B------:R-:W-:Y:S02]  /*40c0*/  FSEL R123, R65, -INF , P3 ;  /* 0xff800000417b7808 */ /* 0x000fe40001800000 */
[----:B------:R-:W-:Y:S02]  /*40d0*/  FMNMX.FTZ R12, R121, R12, !PT ;  /* 0x0000000c790c7209 */ /* 0x000fe40007810000 */
[----:B------:R-:W-:Y:S01]  /*40e0*/  ISETP.GT.AND P3, PT, R62, 0x39, PT ;  /* 0x000000393e00780c */ /* 0x000fe20003f64270 */
[----:B------:R-:W1:Y:S01]  /*40f0*/  MUFU.TANH R82, R82 ;  /* 0x0000005200527308 */ /* 0x000e620000002400 */
[----:B------:R-:W-:-:S02]  /*4100*/  FSEL R107, R66, -INF , P4 ;  /* 0xff800000426b7808 */ /* 0x000fc40002000000 */
[----:B------:R-:W-:Y:S02]  /*4110*/  FMNMX.FTZ R12, R123, R12, !PT ;  /* 0x0000000c7b0c7209 */ /* 0x000fe40007810000 */
[C---:B------:R-:W-:Y:S02]  /*4120*/  ISETP.GT.AND P4, PT, R62.reuse, 0x40, PT ;  /* 0x000000403e00780c */ /* 0x040fe40003f84270 */
[----:B------:R-:W-:Y:S01]  /*4130*/  FSEL R105, R67, -INF , P3 ;  /* 0xff80000043697808 */ /* 0x000fe20001800000 */
[----:B------:R-:W1:Y:S01]  /*4140*/  MUFU.TANH R84, R84 ;  /* 0x0000005400547308 */ /* 0x000e620000002400 */
[----:B------:R-:W-:Y:S02]  /*4150*/  FMNMX.FTZ R12, R107, R12, !PT ;  /* 0x0000000c6b0c7209 */ /* 0x000fe40007810000 */
[----:B------:R-:W-:Y:S02]  /*4160*/  ISETP.GT.AND P3, PT, R62, 0x41, PT ;  /* 0x000000413e00780c */ /* 0x000fe40003f64270 */
[----:B------:R-:W-:-:S02]  /*4170*/  FSEL R109, R56, -INF , P4 ;  /* 0xff800000386d7808 */ /* 0x000fc40002000000 */
[----:B------:R-:W-:Y:S01]  /*4180*/  FMNMX.FTZ R12, R105, R12, !PT ;  /* 0x0000000c690c7209 */ /* 0x000fe20007810000 */
[----:B------:R1:W-:Y:S01]  /*4190*/  MUFU.EX2 R30, R14 ;  /* 0x0000000e001e7308 */ /* 0x0003e20000000800 */
[C---:B------:R-:W-:Y:S02]  /*41a0*/  ISETP.GT.AND P4, PT, R62.reuse, 0x48, PT ;  /* 0x000000483e00780c */ /* 0x040fe40003f84270 */
[----:B------:R-:W-:Y:S01]  /*41b0*/  FSEL R103, R57, -INF , P3 ;  /* 0xff80000039677808 */ /* 0x000fe20001800000 */
[----:B------:R-:W-:Y:S01]  /*41c0*/  FFMA.FTZ R57, R83, R74, -R24 ;  /* 0x0000004a53397223 */ /* 0x000fe20000010818 */
[----:B------:R-:W-:Y:S02]  /*41d0*/  FMNMX.FTZ R12, R109, R12, !PT ;  /* 0x0000000c6d0c7209 */ /* 0x000fe40007810000 */
[----:B------:R-:W-:Y:S01]  /*41e0*/  ISETP.GT.AND P3, PT, R62, 0x49, PT ;  /* 0x000000493e00780c */ /* 0x000fe20003f64270 */
[----:B------:R-:W-:Y:S01]  /*41f0*/  MUFU.EX2 R25, R25 ;  /* 0x0000001900197308 */ /* 0x000fe20000000800 */
[----:B---3--:R-:W-:-:S02]  /*4200*/  FSEL R111, R58, -INF , P4 ;  /* 0xff8000003a6f7808 */ /* 0x008fc40002000000 */
[----:B------:R-:W-:Y:S02]  /*4210*/  FMNMX.FTZ R12, R103, R12, !PT ;  /* 0x0000000c670c7209 */ /* 0x000fe40007810000 */
[C---:B------:R-:W-:Y:S02]  /*4220*/  ISETP.GT.AND P4, PT, R62.reuse, 0x50, PT ;  /* 0x000000503e00780c */ /* 0x040fe40003f84270 */
[----:B0-----:R-:W-:Y:S01]  /*4230*/  FSEL R101, R59, -INF , P3 ;  /* 0xff8000003b657808 */ /* 0x001fe20001800000 */
[----:B------:R-:W-:Y:S01]  /*4240*/  FFMA.FTZ R59, R77, R74, -R24 ;  /* 0x0000004a4d3b7223 */ /* 0x000fe20000010818 */
[----:B------:R-:W-:Y:S01]  /*4250*/  FMNMX.FTZ R12, R111, R12, !PT ;  /* 0x0000000c6f0c7209 */ /* 0x000fe20007810000 */
[----:B------:R-:W-:Y:S01]  /*4260*/  MUFU.EX2 R26, R26 ;  /* 0x0000001a001a7308 */ /* 0x000fe20000000800 */
[----:B------:R-:W-:Y:S02]  /*4270*/  ISETP.GT.AND P3, PT, R62, 0x51, PT ;  /* 0x000000513e00780c */ /* 0x000fe40003f64270 */
[----:B-----5:R-:W-:-:S02]  /*4280*/  FSEL R15, R60, -INF , P4 ;  /* 0xff8000003c0f7808 */ /* 0x020fc40002000000 */
[----:B------:R-:W-:Y:S02]  /*4290*/  FMNMX.FTZ R12, R101, R12, !PT ;  /* 0x0000000c650c7209 */ /* 0x000fe40007810000 */
[----:B------:R-:W-:Y:S01]  /*42a0*/  ISETP.GT.AND P4, PT, R62, 0x58, PT ;  /* 0x000000583e00780c */ /* 0x000fe20003f84270 */
[----:B------:R-:W-:Y:S01]  /*42b0*/  MUFU.EX2 R28, R28 ;  /* 0x0000001c001c7308 */ /* 0x000fe20000000800 */
[----:B--2---:R-:W-:Y:S01]  /*42c0*/  FSEL R65, R48, -INF , P3 ;  /* 0xff80000030417808 */ /* 0x004fe20001800000 */
[--C-:B------:R-:W-:Y:S01]  /*42d0*/  FFMA.FTZ R48, R49, R74, -R24.reuse ;  /* 0x0000004a31307223 */ /* 0x100fe20000010818 */
[----:B------:R-:W-:Y:S02]  /*42e0*/  FMNMX.FTZ R12, R15, R12, !PT ;  /* 0x0000000c0f0c7209 */ /* 0x000fe40007810000 */
[----:B------:R-:W-:Y:S02]  /*42f0*/  ISETP.GT.AND P3, PT, R62, 0x59, PT ;  /* 0x000000593e00780c */ /* 0x000fe40003f64270 */
[----:B------:R-:W-:Y:S01]  /*4300*/  FSEL R21, R38, -INF , P4 ;  /* 0xff80000026157808 */ /* 0x000fe20002000000 */
[----:B------:R-:W-:Y:S01]  /*4310*/  FFMA.FTZ R38, R81, R74, -R24 ;  /* 0x0000004a51267223 */ /* 0x000fe20000010818 */
        /* <DEDUP_REMOVED lines=9> */
[----:B------:R-:W-:Y:S01]  /*43b0*/  FFMA.FTZ R40, R51, R74, -R24 ;  /* 0x0000004a33287223 */ /* 0x000fe20000010818 */
[----:B------:R-:W-:Y:S02]  /*43c0*/  FMNMX.FTZ R12, R67, R12, !PT ;  /* 0x0000000c430c7209 */ /* 0x000fe40007810000 */
[----:B------:R-:W-:-:S02]  /*43d0*/  ISETP.GT.AND P4, PT, R62, 0x68, PT ;  /* 0x000000683e00780c */ /* 0x000fc40003f84270 */
[----:B------:R-:W-:Y:S01]  /*43e0*/  FSEL R85, R46, -INF , P3 ;  /* 0xff8000002e557808 */ /* 0x000fe20001800000 */
[--C-:B------:R-:W-:Y:S01]  /*43f0*/  FFMA.FTZ R46, R79, R74, -R24.reuse ;  /* 0x0000004a4f2e7223 */ /* 0x100fe20000010818 */
[----:B------:R-:W-:Y:S01]  /*4400*/  FMNMX.FTZ R12, R87, R12, !PT ;  /* 0x0000000c570c7209 */ /* 0x000fe20007810000 */
[----:B------:R-:W-:Y:S01]  /*4410*/  MUFU.EX2 R9, R9 ;  /* 0x0000000900097308 */ /* 0x000fe20000000800 */
[----:B------:R-:W-:Y:S02]  /*4420*/  ISETP.GT.AND P3, PT, R62, 0x69, PT ;  /* 0x000000693e00780c */ /* 0x000fe40003f64270 */
[----:B----4-:R-:W-:Y:S01]  /*4430*/  FSEL R99, R44, -INF , P4 ;  /* 0xff8000002c637808 */ /* 0x010fe20002000000 */
[--C-:B------:R-:W-:Y:S01]  /*4440*/  FFMA.FTZ R44, R61, R74, -R24.reuse ;  /* 0x0000004a3d2c7223 */ /* 0x100fe20000010818 */
        /* <DEDUP_REMOVED lines=16> */
[----:B------:R-:W-:Y:S01]  /*4550*/  FSEL R125, R54, -INF , P4 ;  /* 0xff800000367d7808 */ /* 0x000fe20002000000 */
[----:B------:R-:W-:Y:S01]  /*4560*/  FFMA.FTZ R54, R27, R74, -R24 ;  /* 0x0000004a1b367223 */ /* 0x000fe20000010818 */
[----:B------:R-:W-:Y:S02]  /*4570*/  FMNMX.FTZ R12, R81, R12, !PT ;  /* 0x0000000c510c7209 */ /* 0x000fe40007810000 */
[----:B------:R-:W-:Y:S02]  /*4580*/  ISETP.GT.AND P4, PT, R62, 0x80, PT ;  /* 0x000000803e00780c */ /* 0x000fe40003f84270 */
[----:B------:R-:W-:Y:S01]  /*4590*/  FSEL R77, R78, -INF , P3 ;  /* 0xff8000004e4d7808 */ /* 0x000fe20001800000 */
[----:B------:R-:W-:Y:S01]  /*45a0*/  IMAD.U32 R78, RZ, RZ, UR60 ;  /* 0x0000003cff4e7e24 */ /* 0x000fe2000f8e00ff */
[----:B------:R-:W-:Y:S01]  /*45b0*/  FMNMX.FTZ R12, R125, R12, !PT ;  /* 0x0000000c7d0c7209 */ /* 0x000fe20007810000 */
[----:B------:R-:W-:Y:S01]  /*45c0*/  MUFU.EX2 R41, R41 ;  /* 0x0000002900297308 */ /* 0x000fe20000000800 */
[----:B------:R-:W-:-:S02]  /*45d0*/  ISETP.GT.AND P3, PT, R62, 0x81, PT ;  /* 0x000000813e00780c */ /* 0x000fc40003f64270 */
[----:B-1----:R-:W-:Y:S02]  /*45e0*/  FSEL R127, R76, -INF , P4 ;  /* 0xff8000004c7f7808 */ /* 0x002fe40002000000 */
        /* <DEDUP_REMOVED lines=9> */
[----:B------:R-:W-:Y:S02]  /*4680*/  FSEL R131, R84, -INF , P3 ;  /* 0xff80000054837808 */ /* 0x000fe40001800000 */
        /* <DEDUP_REMOVED lines=19> */
[--C-:B------:R-:W-:Y:S01]  /*47c0*/  FFMA.FTZ R27, R0, R74, -R24.reuse ;  /* 0x0000004a001b7223 */ /* 0x100fe20000010818 */
[----:B------:R-:W-:Y:S01]  /*47d0*/  LEA.HI R0, R23, R22, RZ, 0x4 ;  /* 0x0000001617007211 */ /* 0x000fe200078f20ff */
[-CC-:B------:R-:W-:Y:S01]  /*47e0*/  FFMA.FTZ R35, R13, R74.reuse, -R24.reuse ;  /* 0x0000004a0d237223 */ /* 0x180fe20000010818 */
[-CC-:B------:R-:W-:Y:S01]  /*47f0*/  FFMA.FTZ R12, R33, R74.reuse, -R24.reuse ;  /* 0x0000004a210c7223 */ /* 0x180fe20000010818 */
[-CC-:B------:R-:W-:Y:S01]  /*4800*/  FFMA.FTZ R133, R89, R74.reuse, -R24.reuse ;  /* 0x0000004a59857223 */ /* 0x180fe20000010818 */
[----:B------:R-:W-:Y:S01]  /*4810*/  LOP3.LUT R13, R0, 0xfffffff0, RZ, 0xc0, !PT ;  /* 0xfffffff0000d7812 */ /* 0x000fe200078ec0ff */
[-C--:B------:R-:W-:Y:S01]  /*4820*/  FFMA.FTZ R14, R37, R74.reuse, -R24 ;  /* 0x0000004a250e7223 */ /* 0x080fe20000010818 */
[----:B------:R-:W-:Y:S01]  /*4830*/  SHF.R.S32.HI R0, RZ, 0x4, R0 ;  /* 0x00000004ff007819 */ /* 0x000fe20000011400 */
[----:B------:R-:W-:Y:S01]  /*4840*/  MUFU.EX2 R27, R27 ;  /* 0x0000001b001b7308 */ /* 0x000fe20000000800 */
[----:B------:R-:W-:Y:S01]  /*4850*/  FFMA.FTZ R33, R91, R74, -R24 ;  /* 0x0000004a5b217223 */ /* 0x000fe20000010818 */
[----:B------:R-:W-:Y:S01]  /*4860*/  IMAD.IADD R13, R22, 0x1, -R13 ;  /* 0x00000001160d7824 */ /* 0x000fe200078e0a0d */
[----:B------:R-:W-:Y:S01]  /*4870*/  LEA.HI R22, R23, R22, RZ, 0x5 ;  /* 0x0000001617167211 */ /* 0x000fe200078f28ff */
[----:B------:R-:W-:-:S02]  /*4880*/  IMAD.SHL.U32 R89, R0, 0x8, RZ ;  /* 0x0000000800597824 */ /* 0x000fc400078e00ff */
[-CC-:B------:R-:W-:Y:S01]  /*4890*/  FFMA.FTZ R56, R93, R74.reuse, -R24.reuse ;  /* 0x0000004a5d387223 */ /* 0x180fe20000010818 */
[-CC-:B------:R-:W-:Y:S01]  /*48a0*/  FFMA.FTZ R60, R97, R74.reuse, -R24.reuse ;  /* 0x0000004a613c7223 */ /* 0x180fe20000010818 */
[----:B------:R-:W-:Y:S01]  /*48b0*/  SHF.R.S32.HI R68, RZ, 0x1f, R13 ;  /* 0x0000001fff447819 */ /* 0x000fe2000001140d */
[----:B------:R-:W-:Y:S01]  /*48c0*/  IMAD.SHL.U32 R22, R22, 0x8, RZ ;  /* 0x0000000816167824 */ /* 0x000fe200078e00ff */
[----:B------:R-:W0:Y:S01]  /*48d0*/  MUFU.EX2 R12, R12 ;  /* 0x0000000c000c7308 */ /* 0x000e220000000800 */
[-CC-:B------:R-:W-:Y:S01]  /*48e0*/  FFMA.FTZ R49, R95, R74.reuse, -R24.reuse ;  /* 0x0000004a5f317223 */ /* 0x180fe20000010818 */
[CC--:B------:R-:W-:Y:S01]  /*48f0*/  LEA.HI R69, R68.reuse, R13.reuse, RZ, 0x2 ;  /* 0x0000000d44457211 */ /* 0x0c0fe200078f10ff */
[-CC-:B------:R-:W-:Y:S01]  /*4900*/  FFMA.FTZ R62, R115, R74.reuse, -R24.reuse ;  /* 0x0000004a733e7223 */ /* 0x180fe20000010818 */
[----:B------:R-:W-:Y:S01]  /*4910*/  LEA.HI R23, R68, R13, RZ, 0x3 ;  /* 0x0000000d44177211 */ /* 0x000fe200078f18ff */
[-CC-:B------:R-:W-:Y:S01]  /*4920*/  FFMA.FTZ R61, R117, R74.reuse, -R24.reuse ;  /* 0x0000004a753d7223 */ /* 0x180fe20000010818 */
[----:B------:R-:W-:Y:S01]  /*4930*/  LOP3.LUT R70, R69, 0x7fffffc, RZ, 0xc0, !PT ;  /* 0x07fffffc45467812 */ /* 0x000fe200078ec0ff */
[-C--:B------:R-:W-:Y:S01]  /*4940*/  FFMA.FTZ R66, R119, R74.reuse, -R24 ;  /* 0x0000004a77427223 */ /* 0x080fe20000010818 */
[----:B------:R-:W-:Y:S01]  /*4950*/  SHF.R.S32.HI R69, RZ, 0x2, R69 ;  /* 0x00000002ff457819 */ /* 0x000fe20000011445 */
[----:B------:R-:W-:Y:S01]  /*4960*/  IMAD.SHL.U32 R23, R23, 0x10, RZ ;  /* 0x0000001017177824 */ /* 0x000fe200078e00ff */
[----:B------:R-:W-:Y:S01]  /*4970*/  LOP3.LUT R22, R22, 0x7fffff00, RZ, 0xc0, !PT ;  /* 0x7fffff0016167812 */ /* 0x000fe200078ec0ff */
[----:B------:R-:W-:Y:S01]  /*4980*/  IMAD.IADD R13, R13, 0x1, -R70 ;  /* 0x000000010d0d7824 */ /* 0x000fe200078e0a46 */
[----:B------:R-:W1:Y:S01]  /*4990*/  MUFU.EX2 R14, R14 ;  /* 0x0000000e000e7308 */ /* 0x000e620000000800 */
[----:B------:R-:W-:Y:S01]  /*49a0*/  IMAD.SHL.U32 R69, R69, 0x40, RZ ;  /* 0x0000004045457824 */ /* 0x000fe200078e00ff */
[----:B------:R-:W-:Y:S01]  /*49b0*/  LOP3.LUT R23, R23, 0x7fffff80, RZ, 0xc0, !PT ;  /* 0x7fffff8017177812 */ /* 0x000fe200078ec0ff */
[-CC-:B------:R-:W-:Y:S01]  /*49c0*/  FFMA.FTZ R37, R121, R74.reuse, -R24.reuse ;  /* 0x0000004a79257223 */ /* 0x180fe20000010818 */
[-CC-:B------:R-:W-:Y:S01]  /*49d0*/  FFMA.FTZ R58, R123, R74.reuse, -R24.reuse ;  /* 0x0000004a7b3a7223 */ /* 0x180fe20000010818 */
[-CC-:B------:R-:W-:Y:S01]  /*49e0*/  FFMA.FTZ R51, R107, R74.reuse, -R24.reuse ;  /* 0x0000004a6b337223 */ /* 0x180fe20000010818 */
[----:B------:R-:W-:Y:S01]  /*49f0*/  LOP3.LUT R0, R69, 0x40, RZ, 0xc0, !PT ;  /* 0x0000004045007812 */ /* 0x000fe200078ec0ff */
[----:B------:R-:W-:Y:S01]  /*4a00*/  IMAD.IADD R22, R22, 0x1, R23 ;  /* 0x0000000116167824 */ /* 0x000fe200078e0217 */
[----:B------:R-:W2:Y:S01]  /*4a10*/  MUFU.EX2 R133, R133 ;  /* 0x0000008500857308 */ /* 0x000ea20000000800 */
[-CC-:B------:R-:W-:Y:S01]  /*4a20*/  FFMA.FTZ R64, R105, R74.reuse, -R24.reuse ;  /* 0x0000004a69407223 */ /* 0x180fe20000010818 */
[----:B------:R-:W-:Y:S01]  /*4a30*/  LOP3.LUT R76, R0, 0x8, R89, 0xf8, !PT ;  /* 0x00000008004c7812 */ /* 0x000fe200078ef859 */
[----:B------:R-:W-:Y:S01]  /*4a40*/  FFMA.FTZ R68, R109, R74, -R24 ;  /* 0x0000004a6d447223 */ /* 0x000fe20000010818 */
[----:B------:R-:W-:Y:S01]  /*4a50*/  SHF.R.U32.HI R23, RZ, 0x3, R0 ;  /* 0x00000003ff177819 */ /* 0x000fe20000011600 */
[----:B------:R-:W-:Y:S01]  /*4a60*/  @!P1 VIADD R0, R78, 0x31c40 ;  /* 0x00031c404e009836 */ /* 0x000fe20000000000 */
[----:B------:R-:W-:Y:S01]  /*4a70*/  LEA R13, R13, R22, 0x4 ;  /* 0x000000160d0d7211 */ /* 0x000fe200078e20ff */
[----:B------:R-:W-:Y:S01]  /*4a80*/  FFMA.FTZ R22, R15, R74, -R24 ;  /* 0x0000004a0f167223 */ /* 0x000fe20000010818 */
[----:B------:R-:W-:Y:S01]  /*4a90*/  LOP3.LUT R76, R76, R23, RZ, 0x3c, !PT ;  /* 0x000000174c4c7212 */ /* 0x000fe200078e3cff */
[----:B------:R-:W3:Y:S01]  /*4aa0*/  MUFU.EX2 R33, R33 ;  /* 0x0000002100217308 */ /* 0x000ee20000000800 */
[----:B------:R-:W-:Y:S01]  /*4ab0*/  @!P1 PRMT R0, RZ, 0x654, R0 ;  /* 0x00000654ff009816 */ /* 0x000fe20000000000 */
[----:B0-----:R-:W-:Y:S01]  /*4ac0*/  FADD.FTZ R23, R12, R27 ;  /* 0x0000001b0c177221 */ /* 0x001fe20000010000 */
[----:B------:R-:W-:Y:S01]  /*4ad0*/  F2FP.BF16.F32.PACK_AB R15, R29, R28 ;  /* 0x0000001c1d0f723e */ /* 0x000fe200000010ff */
[----:B------:R-:W-:-:S02]  /*4ae0*/  IMAD.IADD R78, R13, 0x1, R76 ;  /* 0x000000010d4e7824 */ /* 0x000fc400078e024c */
[----:B------:R-:W-:Y:S01]  /*4af0*/  FADD.FTZ R13, R25, R26 ;  /* 0x0000001a190d7221 */ /* 0x000fe20000010000 */
[----:B------:R1:W-:Y:S01]  /*4b00*/  @!P1 SYNCS.ARRIVE.TRANS64.RED.A1T0 RZ, [R0+URZ], RZ ;  /* 0x000000ff00ff99a7 */ /* 0x0003e2000810043f */
[-CC-:B------:R-:W-:Y:S01]  /*4b10*/  FFMA.FTZ R103, R103, R74.reuse, -R24.reuse ;  /* 0x0000004a67677223 */ /* 0x180fe20000010818 */
[----:B------:R-:W0:Y:S01]  /*4b20*/  MUFU.EX2 R56, R56 ;  /* 0x0000003800387308 */ /* 0x000e220000000800 */
[----:B------:R-:W-:Y:S01]  /*4b30*/  FADD.FTZ R76, R28, R13 ;  /* 0x0000000d1c4c7221 */ /* 0x000fe20000010000 */
[----:B------:R-:W-:Y:S01]  /*4b40*/  F2FP.BF16.F32.PACK_AB R13, R26, R25 ;  /* 0x000000191a0d723e */ /* 0x000fe200000010ff */
[-CC-:B------:R-:W-:Y:S01]  /*4b50*/  FFMA.FTZ R70, R111, R74.reuse, -R24.reuse ;  /* 0x0000004a6f467223 */ /* 0x180fe20000010818 */
[-C--:B------:R-:W-:Y:S01]  /*4b60*/  FFMA.FTZ R89, R101, R74.reuse, -R24 ;  /* 0x0000004a65597223 */ /* 0x080fe20000010818 */
[----:B------:R-:W-:Y:S01]  /*4b70*/  FADD.FTZ R76, R29, R76 ;  /* 0x0000004c1d4c7221 */ /* 0x000fe20000010000 */
[----:B-1----:R-:W-:Y:S01]  /*4b80*/  FADD.FTZ R0, R14, R23 ;  /* 0x000000170e007221 */ /* 0x002fe20000010000 */
[-C--:B------:R-:W-:Y:S01]  /*4b90*/  FFMA.FTZ R29, R65, R74.reuse, -R24 ;  /* 0x0000004a411d7223 */ /* 0x080fe20000010818 */
[----:B------:R-:W-:Y:S01]  /*4ba0*/  MUFU.EX2 R35, R35 ;  /* 0x0000002300237308 */ /* 0x000fe20000000800 */
[----:B------:R-:W-:Y:S01]  /*4bb0*/  FADD.FTZ R23, R5, R76 ;  /* 0x0000004c05177221 */ /* 0x000fe20000010000 */
[----:B--2---:R-:W-:Y:S01]  /*4bc0*/  FADD.FTZ R26, R133, R0 ;  /* 0x00000000851a7221 */ /* 0x004fe20000010000 */
[-CC-:B------:R-:W-:Y:S01]  /*4bd0*/  FFMA.FTZ R65, R21, R74.reuse, -R24.reuse ;  /* 0x0000004a15417223 */ /* 0x180fe20000010818 */
[-C--:B------:R-:W-:Y:S01]  /*4be0*/  FFMA.FTZ R21, R67, R74.reuse, -R24 ;  /* 0x0000004a43157223 */ /* 0x080fe20000010818 */
[----:B------:R-:W-:Y:S01]  /*4bf0*/  FADD.FTZ R76, R6, R23 ;  /* 0x00000017064c7221 */ /* 0x000fe20000010000 */
[----:B---3--:R-:W-:Y:S01]  /*4c00*/  FADD.FTZ R23, R33, R26 ;  /* 0x0000001a21177221 */ /* 0x008fe20000010000 */
        /* <DEDUP_REMOVED lines=16> */
[-CC-:B------:R-:W-:Y:S01]  /*4d10*/  FFMA.FTZ R129, R129, R74.reuse, -R24.reuse ;  /* 0x0000004a81817223 */ /* 0x180fe20000010818 */
[----:B------:R-:W1:Y:S01]  /*4d20*/  MUFU.EX2 R62, R62 ;  /* 0x0000003e003e7308 */ /* 0x000e620000000800 */
[----:B------:R-:W-:Y:S01]  /*4d30*/  FADD.FTZ R26, R30, R25 ;  /* 0x000000191e1a7221 */ /* 0x000fe20000010000 */
[----:B------:R-:W-:Y:S01]  /*4d40*/  FFMA.FTZ R131, R131, R74, -R24 ;  /* 0x0000004a83837223 */ /* 0x000fe20000010818 */
[----:B------:R-:W-:-:S02]  /*4d50*/  F2FP.BF16.F32.PACK_AB R12, R27, R12 ;  /* 0x0000000c1b0c723e */ /* 0x000fc400000010ff */
[----:B------:R-:W-:Y:S01]  /*4d60*/  FADD.FTZ R25, R41, R26 ;  /* 0x0000001a29197221 */ /* 0x000fe20000010000 */
[----:B------:R-:W-:Y:S02]  /*4d70*/  F2FP.BF16.F32.PACK_AB R14, R133, R14 ;  /* 0x0000000e850e723e */ /* 0x000fe400000010ff */
[----:B------:R0:W-:Y:S01]  /*4d80*/  MUFU.EX2 R28, R22 ;  /* 0x00000016001c7308 */ /* 0x0001e20000000800 */
[----:B------:R-:W-:Y:S01]  /*4d90*/  FADD.FTZ R24, R32, R25 ;  /* 0x0000001920187221 */ /* 0x000fe20000010000 */
[----:B------:R-:W-:-:S03]  /*4da0*/  LEA R0, R78, UR60, 0x1 ;  /* 0x0000003c4e007c11 */ /* 0x000fc6000f8e08ff */
[----:B------:R-:W-:Y:S02]  /*4db0*/  FADD.FTZ R27, R45, R24 ;  /* 0x000000182d1b7221 */ /* 0x000fe40000010000 */
[----:B------:R2:W-:Y:S01]  /*4dc0*/  STSM.16.M88.4 [R0+0x24300], R12 ;  /* 0x0243000c00007844 */ /* 0x0005e20000000200 */
[----:B------:R-:W3:Y:S01]  /*4dd0*/  MUFU.EX2 R61, R61 ;  /* 0x0000003d003d7308 */ /* 0x000ee20000000800 */
[----:B0-----:R-:W-:Y:S01]  /*4de0*/  FADD.FTZ R22, R56, R23 ;  /* 0x0000001738167221 */ /* 0x001fe20000010000 */
[----:B-1----:R-:W-:-:S03]  /*4df0*/  F2FP.BF16.F32.PACK_AB R24, R62, R49 ;  /* 0x000000313e18723e */ /* 0x002fc600000010ff */
[----:B------:R-:W-:-:S03]  /*4e00*/  FADD.FTZ R23, R35, R22 ;  /* 0x0000001623177221 */ /* 0x000fc60000010000 */
[----:B------:R-:W0:Y:S01]  /*4e10*/  MUFU.EX2 R66, R66 ;  /* 0x0000004200427308 */ /* 0x000e220000000800 */
[----:B------:R-:W-:-:S04]  /*4e20*/  FADD.FTZ R22, R60, R23 ;  /* 0x000000173c167221 */ /* 0x000fc80000010000 */
[----:B------:R-:W-:Y:S01]  /*4e30*/  FADD.FTZ R23, R49, R22 ;  /* 0x0000001631177221 */ /* 0x000fe20000010000 */
[----:B--2---:R-:W-:Y:S02]  /*4e40*/  F2FP.BF16.F32.PACK_AB R13, R45, R32 ;  /* 0x000000202d0d723e */ /* 0x004fe400000010ff */
[----:B------:R-:W1:Y:S01]  /*4e50*/  MUFU.EX2 R37, R37 ;  /* 0x0000002500257308 */ /* 0x000e620000000800 */
[----:B------:R-:W-:Y:S01]  /*4e60*/  FADD.FTZ R22, R62, R23 ;  /* 0x000000173e167221 */ /* 0x000fe20000010000 */
[----:B------:R-:W-:Y:S01]  /*4e70*/  F2FP.BF16.F32.PACK_AB R23, R10, R9 ;  /* 0x000000090a17723e */ /* 0x000fe200000010ff */
[----:B------:R-:W-:Y:S01]  /*4e80*/  FADD.FTZ R10, R34, R27 ;  /* 0x0000001b220a7221 */ /* 0x000fe20000010000 */
[----:B------:R-:W-:Y:S01]  /*4e90*/  F2FP.BF16.F32.PACK_AB R27, R41, R30 ;  /* 0x0000001e291b723e */ /* 0x000fe200000010ff */
[----:B---3--:R-:W-:Y:S01]  /*4ea0*/  FADD.FTZ R25, R61, R22 ;  /* 0x000000163d197221 */ /* 0x008fe20000010000 */
[----:B------:R-:W-:Y:S01]  /*4eb0*/  F2FP.BF16.F32.PACK_AB R22, R60, R35 ;  /* 0x000000233c16723e */ /* 0x000fe200000010ff */
[----:B------:R-:W-:Y:S01]  /*4ec0*/  FADD.FTZ R9, R53, R10 ;  /* 0x0000000a35097221 */ /* 0x000fe20000010000 */
[----:B------:R-:W2:Y:S01]  /*4ed0*/  MUFU.EX2 R58, R58 ;  /* 0x0000003a003a7308 */ /* 0x000ea20000000800 */
[----:B0-----:R-:W-:-:S02]  /*4ee0*/  F2FP.BF16.F32.PACK_AB R26, R66, R61 ;  /* 0x0000003d421a723e */ /* 0x001fc400000010ff */
[----:B------:R-:W-:Y:S01]  /*4ef0*/  CS2R R60, SRZ ;  /* 0x00000000003c7805 */ /* 0x000fe2000001ff00 */
[----:B------:R-:W-:Y:S01]  /*4f00*/  FADD.FTZ R12, R36, R9 ;  /* 0x00000009240c7221 */ /* 0x000fe20000010000 */
[----:B------:R-:W-:-:S03]  /*4f10*/  F2FP.BF16.F32.PACK_AB R15, R53, R34 ;  /* 0x00000022350f723e */ /* 0x000fc600000010ff */
[----:B------:R-:W-:Y:S01]  /*4f20*/  FADD.FTZ R9, R57, R12 ;  /* 0x0000000c39097221 */ /* 0x000fe20000010000 */
[----:B------:R-:W0:Y:S03]  /*4f30*/  MUFU.EX2 R51, R51 ;  /* 0x0000003300337308 */ /* 0x000e260000000800 */
[----:B------:R-:W-:-:S04]  /*4f40*/  FADD.FTZ R12, R38, R9 ;  /* 0x00000009260c7221 */ /* 0x000fc80000010000 */
[----:B------:R-:W-:Y:S01]  /*4f50*/  FADD.FTZ R9, R59, R12 ;  /* 0x0000000c3b097221 */ /* 0x000fe20000010000 */
[----:B------:R3:W-:Y:S03]  /*4f60*/  MUFU.EX2 R76, R21 ;  /* 0x00000015004c7308 */ /* 0x0007e60000000800 */
[----:B------:R-:W-:-:S04]  /*4f70*/  FADD.FTZ R14, R46, R9 ;  /* 0x000000092e0e7221 */ /* 0x000fc80000010000 */
[----:B------:R-:W-:Y:S01]  /*4f80*/  FADD.FTZ R9, R73, R14 ;  /* 0x0000000e49097221 */ /* 0x000fe20000010000 */
[----:B------:R-:W4:Y:S01]  /*4f90*/  MUFU.EX2 R64, R64 ;  /* 0x0000004000407308 */ /* 0x000f220000000800 */
[----:B---3--:R-:W-:Y:S01]  /*4fa0*/  F2FP.BF16.F32.PACK_AB R21, R6, R5 ;  /* 0x000000050615723e */ /* 0x008fe200000010ff */
[----:B------:R-:W-:Y:S01]  /*4fb0*/  FADD.FTZ R6, R66, R25 ;  /* 0x0000001942067221 */ /* 0x000fe20000010000 */
[----:B------:R-:W-:Y:S02]  /*4fc0*/  F2FP.BF16.F32.PACK_AB R25, R20, R11 ;  /* 0x0000000b1419723e */ /* 0x000fe400000010ff */
[----:B------:R-:W-:Y:S01]  /*4fd0*/  F2FP.BF16.F32.PACK_AB R20, R56, R33 ;  /* 0x000000213814723e */ /* 0x000fe200000010ff */
[----:B-1----:R-:W-:Y:S01]  /*4fe0*/  FADD.FTZ R5, R37, R6 ;  /* 0x0000000625057221 */ /* 0x002fe20000010000 */
[----:B------:R-:W1:Y:S01]  /*4ff0*/  @P2 LDC R11, c[0x0][0x44c] ;  /* 0x00011300ff0b2b82 */ /* 0x000e620000000800 */
[----:B------:R-:W3:Y:S02]  /*5000*/  MUFU.EX2 R68, R68 ;  /* 0x0000004400447308 */ /* 0x000ee40000000800 */
[----:B--2---:R-:W-:Y:S01]  /*5010*/  FADD.FTZ R10, R58, R5 ;  /* 0x000000053a0a7221 */ /* 0x004fe20000010000 */
[----:B------:R2:W-:Y:S03]  /*5020*/  STSM.16.M88.4 [R0+0x25b00], R20 ;  /* 0x025b001400007844 */ /* 0x0005e60000000200 */
[----:B0-----:R-:W-:Y:S01]  /*5030*/  FADD.FTZ R5, R51, R10 ;  /* 0x0000000a33057221 */ /* 0x001fe20000010000 */
[----:B------:R0:W-:Y:S01]  /*5040*/  STSM.16.M88.4 [R0+0x27300], R24 ;  /* 0x0273001800007844 */ /* 0x0001e20000000200 */
[----:B------:R-:W5:Y:S02]  /*5050*/  MUFU.EX2 R69, R103 ;  /* 0x0000006700457308 */ /* 0x000f640000000800 */
[----:B----4-:R-:W-:-:S06]  /*5060*/  FADD.FTZ R5, R64, R5 ;  /* 0x0000000540057221 */ /* 0x010fcc0000010000 */
[----:B------:R-:W4:Y:S01]  /*5070*/  MUFU.EX2 R70, R70 ;  /* 0x0000004600467308 */ /* 0x000f220000000800 */
[----:B---3--:R-:W-:Y:S01]  /*5080*/  FADD.FTZ R10, R68, R5 ;  /* 0x00000005440a7221 */ /* 0x008fe20000010000 */
[----:B--2---:R-:W-:Y:S02]  /*5090*/  F2FP.BF16.F32.PACK_AB R21, R57, R36 ;  /* 0x000000243915723e */ /* 0x004fe400000010ff */
[----:B------:R-:W-:Y:S01]  /*50a0*/  CS2R R56, SRZ ;  /* 0x0000000000387805 */ /* 0x000fe2000001ff00 */
[----:B------:R-:W2:Y:S01]  /*50b0*/  @P2 LDC R36, c[0x0][0x450] ;  /* 0x00011400ff242b82 */ /* 0x000ea20000000800 */
[----:B------:R-:W-:Y:S01]  /*50c0*/  F2FP.BF16.F32.PACK_AB R23, R59, R38 ;  /* 0x000000263b17723e */ /* 0x000fe200000010ff */
[----:B-1----:R-:W-:Y:S01]  /*50d0*/  @P2 IMAD.HI.U32 R11, R18, R11, RZ ;  /* 0x0000000b120b2227 */ /* 0x002fe200078e00ff */
[----:B------:R-:W1:Y:S03]  /*50e0*/  MUFU.EX2 R89, R89 ;  /* 0x0000005900597308 */ /* 0x000e660000000800 */
[----:B-----5:R-:W-:Y:S01]  /*50f0*/  FADD.FTZ R5, R69, R10 ;  /* 0x0000000a45057221 */ /* 0x020fe20000010000 */
[----:B0-----:R-:W-:-:S02]  /*5100*/  F2FP.BF16.F32.PACK_AB R25, R73, R46 ;  /* 0x0000002e4919723e */ /* 0x001fc400000010ff */
[----:B------:R-:W-:Y:S02]  /*5110*/  F2FP.BF16.F32.PACK_AB R27, R71, R52 ;  /* 0x00000034471b723e */ /* 0x000fe400000010ff */
[----:B------:R-:W0:Y:S01]  /*5120*/  MUFU.EX2 R29, R29 ;  /* 0x0000001d001d7308 */ /* 0x000e220000000800 */
[----:B----4-:R-:W-:-:S07]  /*5130*/  FADD.FTZ R12, R70, R5 ;  /* 0x00000005460c7221 */ /* 0x010fce0000010000 */
[----:B------:R-:W3:Y:S01]  /*5140*/  MUFU.EX2 R65, R65 ;  /* 0x0000004100417308 */ /* 0x000ee20000000800 */
[C---:B-1----:R-:W-:Y:S01]  /*5150*/  FADD.FTZ R5, R89.reuse, R12 ;  /* 0x0000000c59057221 */ /* 0x042fe20000010000 */
[----:B------:R-:W-:Y:S01]  /*5160*/  FADD.FTZ R12, R52, R9 ;  /* 0x00000009340c7221 */ /* 0x000fe20000010000 */
[----:B------:R-:W-:Y:S02]  /*5170*/  F2FP.BF16.F32.PACK_AB R22, R89, R70 ;  /* 0x000000465916723e */ /* 0x000fe400000010ff */
[----:B------:R-:W-:Y:S01]  /*5180*/  CS2R R52, SRZ ;  /* 0x0000000000347805 */ /* 0x000fe2000001ff00 */
[----:B------:R-:W-:Y:S01]  /*5190*/  FADD.FTZ R14, R28, R5 ;  /* 0x000000051c0e7221 */ /* 0x000fe20000010000 */
[----:B------:R-:W-:Y:S01]  /*51a0*/  FADD.FTZ R9, R71, R12 ;  /* 0x0000000c47097221 */ /* 0x000fe20000010000 */
[----:B------:R-:W-:Y:S01]  /*51b0*/  F2FP.BF16.F32.PACK_AB R12, R58, R37 ;  /* 0x000000253a0c723e */ /* 0x000fe200000010ff */
[----:B------:R-:W1:Y:S01]  /*51c0*/  MUFU.EX2 R42, R42 ;  /* 0x0000002a002a7308 */ /* 0x000e620000000800 */
[C---:B0-----:R-:W-:Y:S01]  /*51d0*/  FADD.FTZ R20, R29.reuse, R14 ;  /* 0x0000000e1d147221 */ /* 0x041fe20000010000 */
[----:B------:R-:W-:-:S02]  /*51e0*/  F2FP.BF16.F32.PACK_AB R24, R29, R28 ;  /* 0x0000001c1d18723e */ /* 0x000fc400000010ff */
[----:B------:R-:W-:Y:S02]  /*51f0*/  CS2R R70, SRZ ;  /* 0x0000000000467805 */ /* 0x000fe4000001ff00 */
[----:B------:R-:W-:Y:S02]  /*5200*/  F2FP.BF16.F32.PACK_AB R14, R64, R51 ;  /* 0x00000033400e723e */ /* 0x000fe400000010ff */
[----:B------:R-:W-:Y:S02]  /*5210*/  CS2R R58, SRZ ;  /* 0x00000000003a7805 */ /* 0x000fe4000001ff00 */
[----:B--2---:R-:W-:Y:S02]  /*5220*/  @P2 SHF.R.U32.HI R18, RZ, R36, R11 ;  /* 0x00000024ff122219 */ /* 0x004fe4000001160b */
[----:B------:R-:W-:Y:S01]  /*5230*/  CS2R R36, SRZ ;  /* 0x0000000000247805 */ /* 0x000fe2000001ff00 */
[----:B------:R-:W0:Y:S01]  /*5240*/  MUFU.EX2 R67, R67 ;  /* 0x0000004300437308 */ /* 0x000e220000000800 */
[----:B---3--:R-:W-:Y:S01]  /*5250*/  FADD.FTZ R5, R65, R20 ;  /* 0x0000001441057221 */ /* 0x008fe20000010000 */
[----:B------:R-:W-:Y:S01]  /*5260*/  STSM.16.M88.4 [R0+0x28b00], R12 ;  /* 0x028b000c00007844 */ /* 0x000fe20000000200 */
[----:B------:R-:W-:-:S02]  /*5270*/  F2FP.BF16.F32.PACK_AB R20, R69, R68 ;  /* 0x000000444514723e */ /* 0x000fc400000010ff */
[----:B------:R-:W-:Y:S01]  /*5280*/  CS2R R68, SRZ ;  /* 0x0000000000447805 */ /* 0x000fe2000001ff00 */
[----:B------:R-:W-:Y:S01]  /*5290*/  FADD.FTZ R28, R76, R5 ;  /* 0x000000054c1c7221 */ /* 0x000fe20000010000 */
[----:B------:R-:W-:Y:S01]  /*52a0*/  IADD3 R18, R18, -R4, R19 ;  /* 0x8000000412127210 */ /* 0x000fe20007ffe013 */
[----:B------:R-:W2:Y:S01]  /*52b0*/  MUFU.EX2 R63, R63 ;  /* 0x0000003f003f7308 */ /* 0x000ea20000000800 */
[----:B-1----:R-:W-:Y:S01]  /*52c0*/  FADD.FTZ R32, R42, R9 ;  /* 0x000000092a207221 */ /* 0x002fe20000010000 */
[----:B------:R-:W-:Y:S01]  /*52d0*/  F2FP.BF16.F32.PACK_AB R26, R76, R65 ;  /* 0x000000414c1a723e */ /* 0x000fe200000010ff */
[----:B------:R-:W-:Y:S01]  /*52e0*/  STSM.16.M88.4 [R0+0x2a300], R20 ;  /* 0x02a3001400007844 */ /* 0x000fe20000000200 */
[----:B------:R-:W-:Y:S01]  /*52f0*/  IMAD.HI R18, R18, 0x38e38e39, RZ ;  /* 0x38e38e3912127827 */ /* 0x000fe200078e02ff */
[----:B------:R-:W-:Y:S02]  /*5300*/  CS2R R64, SRZ ;  /* 0x0000000000407805 */ /* 0x000fe4000001ff00 */
[----:B------:R1:W-:Y:S01]  /*5310*/  STSM.16.M88.4 [R0+0x2bb00], R24 ;  /* 0x02bb001800007844 */ /* 0x0003e20000000200 */
[----:B------:R-:W3:Y:S01]  /*5320*/  MUFU.EX2 R78, R85 ;  /* 0x00000055004e7308 */ /* 0x000ee20000000800 */
[----:B0-----:R-:W-:-:S07]  /*5330*/  FADD.FTZ R5, R67, R28 ;  /* 0x0000001c43057221 */ /* 0x001fce0000010000 */
[----:B------:R-:W0:Y:S01]  /*5340*/  MUFU.EX2 R44, R44 ;  /* 0x0000002c002c7308 */ /* 0x000e220000000800 */
[C---:B--2---:R-:W-:Y:S01]  /*5350*/  FADD.FTZ R9, R63.reuse, R32 ;  /* 0x000000203f097221 */ /* 0x044fe20000010000 */
[----:B------:R-:W-:Y:S02]  /*5360*/  F2FP.BF16.F32.PACK_AB R33, R63, R42 ;  /* 0x0000002a3f21723e */ /* 0x000fe400000010ff */
[----:B------:R-:W-:Y:S02]  /*5370*/  CS2R R62, SRZ ;  /* 0x00000000003e7805 */ /* 0x000fe4000001ff00 */
[----:B-1----:R-:W-:Y:S02]  /*5380*/  CS2R R26, SRZ ;  /* 0x00000000001a7805 */ /* 0x002fe4000001ff00 */
[----:B------:R-:W1:Y:S01]  /*5390*/  MUFU.EX2 R99, R99 ;  /* 0x0000006300637308 */ /* 0x000e620000000800 */
[----:B---3--:R-:W-:Y:S01]  /*53a0*/  FADD.FTZ R32, R78, R5 ;  /* 0x000000054e207221 */ /* 0x008fe20000010000 */
[----:B------:R-:W-:-:S06]  /*53b0*/  CS2R R24, SRZ ;  /* 0x0000000000187805 */ /* 0x000fcc000001ff00 */
[----:B------:R-:W2:Y:S01]  /*53c0*/  MUFU.EX2 R55, R55 ;  /* 0x0000003700377308 */ /* 0x000ea20000000800 */
[----:B0-----:R-:W-:-:S07]  /*53d0*/  FADD.FTZ R34, R44, R9 ;  /* 0x000000092c227221 */ /* 0x001fce0000010000 */
        /* <DEDUP_REMOVED lines=12> */
[C---:B--2---:R-:W-:Y:S01]  /*54a0*/  FADD.FTZ R9, R47.reuse, R12 ;  /* 0x0000000c2f097221 */ /* 0x044fe20000010000 */
[----:B------:R-:W-:Y:S02]  /*54b0*/  F2FP.BF16.F32.PACK_AB R41, R47, R40 ;  /* 0x000000282f29723e */ /* 0x000fe400000010ff */
[----:B------:R-:W-:-:S04]  /*54c0*/  CS2R R46, SRZ ;  /* 0x00000000002e7805 */ /* 0x000fc8000001ff00 */
[----:B------:R-:W2:Y:S01]  /*54d0*/  MUFU.EX2 R10, R81 ;  /* 0x00000051000a7308 */ /* 0x000ea20000000800 */
[----:B0-----:R-:W-:Y:S01]  /*54e0*/  FADD.FTZ R5, R113, R32 ;  /* 0x0000002071057221 */ /* 0x001fe20000010000 */
[----:B------:R-:W-:Y:S02]  /*54f0*/  F2FP.BF16.F32.PACK_AB R32, R78, R67 ;  /* 0x000000434e20723e */ /* 0x000fe400000010ff */
[----:B------:R-:W-:-:S03]  /*5500*/  CS2R R66, SRZ ;  /* 0x0000000000427805 */ /* 0x000fc6000001ff00 */
[----:B------:R0:W-:Y:S01]  /*5510*/  STSM.16.M88.4 [R0+0x2d300], R32 ;  /* 0x02d3002000007844 */ /* 0x0001e20000000200 */
[----:B------:R-:W3:Y:S01]  /*5520*/  MUFU.EX2 R43, R43 ;  /* 0x0000002b002b7308 */ /* 0x000ee20000000800 */
[----:B-1----:R-:W-:-:S07]  /*5530*/  FADD.FTZ R14, R48, R9 ;  /* 0x00000009300e7221 */ /* 0x002fce0000010000 */
[----:B------:R-:W1:Y:S01]  /*5540*/  MUFU.EX2 R125, R125 ;  /* 0x0000007d007d7308 */ /* 0x000e620000000800 */
[C---:B--2---:R-:W-:Y:S01]  /*5550*/  FADD.FTZ R12, R10.reuse, R5 ;  /* 0x000000050a0c7221 */ /* 0x044fe20000010000 */
[----:B------:R-:W-:Y:S02]  /*5560*/  F2FP.BF16.F32.PACK_AB R40, R10, R113 ;  /* 0x000000710a28723e */ /* 0x000fe400000010ff */
[----:B0-----:R-:W-:-:S04]  /*5570*/  CS2R R34, SRZ ;  /* 0x0000000000227805 */ /* 0x001fc8000001ff00 */
[----:B------:R-:W0:Y:S01]  /*5580*/  MUFU.EX2 R30, R77 ;  /* 0x0000004d001e7308 */ /* 0x000e220000000800 */
[C---:B---3--:R-:W-:Y:S01]  /*5590*/  FADD.FTZ R14, R43.reuse, R14 ;  /* 0x0000000e2b0e7221 */ /* 0x048fe20000010000 */
[----:B------:R-:W-:Y:S02]  /*55a0*/  F2FP.BF16.F32.PACK_AB R43, R43, R48 ;  /* 0x000000302b2b723e */ /* 0x000fe400000010ff */
[----:B------:R-:W-:Y:S02]  /*55b0*/  CS2R R48, SRZ ;  /* 0x0000000000307805 */ /* 0x000fe4000001ff00 */
[----:B------:R-:W-:Y:S02]  /*55c0*/  CS2R R32, SRZ ;  /* 0x0000000000207805 */ /* 0x000fe4000001ff00 */
[----:B------:R-:W2:Y:S01]  /*55d0*/  MUFU.EX2 R39, R39 ;  /* 0x0000002700277308 */ /* 0x000ea20000000800 */
[----:B-1----:R-:W-:-:S07]  /*55e0*/  FADD.FTZ R5, R125, R12 ;  /* 0x0000000c7d057221 */ /* 0x002fce0000010000 */
[----:B------:R-:W1:Y:S01]  /*55f0*/  MUFU.EX2 R50, R50 ;  /* 0x0000003200327308 */ /* 0x000e620000000800 */
[C---:B0-----:R-:W-:Y:S01]  /*5600*/  F2FP.BF16.F32.PACK_AB R42, R30.reuse, R125 ;  /* 0x0000007d1e2a723e */ /* 0x041fe200000010ff */
[----:B------:R-:W-:-:S04]  /*5610*/  FADD.FTZ R4, R30, R5 ;  /* 0x000000051e047221 */ /* 0x000fc80000010000 */
[----:B------:R0:W-:Y:S02]  /*5620*/  STSM.16.M88.4 [R0+0x2eb00], R40 ;  /* 0x02eb002800007844 */ /* 0x0001e40000000200 */
[----:B------:R-:W-:Y:S01]  /*5630*/  MUFU.EX2 R31, R31 ;  /* 0x0000001f001f7308 */ /* 0x000fe20000000800 */
[----:B--2---:R-:W-:-:S07]  /*5640*/  FADD.FTZ R9, R39, R14 ;  /* 0x0000000e27097221 */ /* 0x004fce0000010000 */
[----:B------:R-:W2:Y:S01]  /*5650*/  MUFU.EX2 R54, R54 ;  /* 0x0000003600367308 */ /* 0x000ea20000000800 */
[C---:B-1----:R-:W-:Y:S01]  /*5660*/  F2FP.BF16.F32.PACK_AB R21, R50.reuse, R39 ;  /* 0x000000273215723e */ /* 0x042fe200000010ff */
[----:B------:R-:W-:Y:S01]  /*5670*/  FADD.FTZ R12, R50, R9 ;  /* 0x00000009320c7221 */ /* 0x000fe20000010000 */
[----:B------:R-:W-:Y:S02]  /*5680*/  SHF.R.U32.HI R9, RZ, 0x1f, R18 ;  /* 0x0000001fff097819 */ /* 0x000fe40000011612 */
[----:B------:R-:W-:Y:S02]  /*5690*/  CS2R R50, SRZ ;  /* 0x0000000000327805 */ /* 0x000fe4000001ff00 */
[----:B------:R-:W-:Y:S02]  /*56a0*/  CS2R R38, SRZ ;  /* 0x0000000000267805 */ /* 0x000fe4000001ff00 */
[----:B0-----:R-:W-:Y:S02]  /*56b0*/  CS2R R42, SRZ ;  /* 0x00000000002a7805 */ /* 0x001fe4000001ff00 */
[----:B------:R-:W-:Y:S01]  /*56c0*/  LEA.HI.SX32 R11, R18, R9, 0x1b ;  /* 0x00000009120b7211 */ /* 0x000fe200078fdaff */
[----:B------:R-:W0:Y:S01]  /*56d0*/  MUFU.EX2 R127, R127 ;  /* 0x0000007f007f7308 */ /* 0x000e220000000800 */
[----:B------:R-:W-:Y:S01]  /*56e0*/  VIADD R9, R17, 0xfffffffe ;  /* 0xfffffffe11097836 */ /* 0x000fe20000000000 */
[----:B------:R-:W-:-:S06]  /*56f0*/  CS2R R40, SRZ ;  /* 0x0000000000287805 */ /* 0x000fcc000001ff00 */
[----:B------:R-:W1:Y:S01]  /*5700*/  MUFU.EX2 R28, R79 ;  /* 0x0000004f001c7308 */ /* 0x000e620000000800 */
[----:B--2---:R-:W-:-:S07]  /*5710*/  F2FP.BF16.F32.PACK_AB R23, R54, R31 ;  /* 0x0000001f3617723e */ /* 0x004fce00000010ff */
[----:B------:R-:W-:Y:S01]  /*5720*/  MUFU.EX2 R129, R129 ;  /* 0x0000008100817308 */ /* 0x000fe20000000800 */
[----:B0-----:R-:W-:-:S07]  /*5730*/  FADD.FTZ R5, R127, R4 ;  /* 0x000000047f057221 */ /* 0x001fce0000010000 */
[----:B------:R-:W0:Y:S01]  /*5740*/  MUFU.EX2 R6, R131 ;  /* 0x0000008300067308 */ /* 0x000e220000000800 */
[C---:B-1----:R-:W-:Y:S01]  /*5750*/  F2FP.BF16.F32.PACK_AB R20, R28.reuse, R127 ;  /* 0x0000007f1c14723e */ /* 0x042fe200000010ff */
[----:B------:R-:W-:Y:S01]  /*5760*/  FADD.FTZ R4, R28, R5 ;  /* 0x000000051c047221 */ /* 0x000fe20000010000 */
[----:B------:R-:W-:Y:S01]  /*5770*/  FADD.FTZ R5, R31, R12 ;  /* 0x0000000c1f057221 */ /* 0x000fe20000010000 */
[----:B------:R-:W-:Y:S02]  /*5780*/  VIMNMX R12, R156, R11, !PT ;  /* 0x0000000b9c0c7248 */ /* 0x000fe40007fe0100 */
[----:B------:R-:W-:Y:S02]  /*5790*/  CS2R R30, SRZ ;  /* 0x00000000001e7805 */ /* 0x000fe4000001ff00 */
[----:B------:R-:W-:Y:S01]  /*57a0*/  CS2R R28, SRZ ;  /* 0x00000000001c7805 */ /* 0x000fe2000001ff00 */
[----:B------:R-:W-:Y:S01]  /*57b0*/  FADD.FTZ R5, R54, R5 ;  /* 0x0000000536057221 */ /* 0x000fe20000010000 */
[----:B------:R-:W-:-:S02]  /*57c0*/  ISETP.GE.AND P3, PT, R9, R12, PT ;  /* 0x0000000c0900720c */ /* 0x000fc40003f66270 */
[----:B------:R-:W-:Y:S02]  /*57d0*/  CS2R R54, SRZ ;  /* 0x0000000000367805 */ /* 0x000fe4000001ff00 */
[----:B0-----:R-:W-:Y:S01]  /*57e0*/  F2FP.BF16.F32.PACK_AB R22, R6, R129 ;  /* 0x000000810616723e */ /* 0x001fe200000010ff */
[----:B------:R-:W-:Y:S01]  /*57f0*/  FADD.FTZ R129, R129, R4 ;  /* 0x0000000481817221 */ /* 0x000fe20000010000 */
[----:B------:R-:W-:-:S03]  /*5800*/  IMAD.MOV.U32 R4, RZ, RZ, RZ ;  /* 0x000000ffff047224 */ /* 0x000fc600078e00ff */
[----:B------:R0:W-:Y:S01]  /*5810*/  STSM.16.M88.4 [R0+0x30300], R20 ;  /* 0x0303001400007844 */ /* 0x0001e20000000200 */
[----:B------:R-:W-:Y:S01]  /*5820*/  FADD.FTZ R6, R6, R129 ;  /* 0x0000008106067221 */ /* 0x000fe20000010000 */
[----:B------:R1:W-:Y:S06]  /*5830*/  MEMBAR.ALL.CTA ;  /* 0x0000000000007992 */ /* 0x0003ec0000008000 */
[----:B-1----:R-:W1:Y:S02]  /*5840*/  FENCE.VIEW.ASYNC.S ;  /* 0x00000000000073c6 */ /* 0x002e640000000000 */
[----:B-1----:R-:W-:Y:S01]  /*5850*/  NOP ;  /* 0x0000000000007918 */ /* 0x002fe20000000000 */
[----:B------:R-:W-:Y:S05]  /*5860*/  @!P3 BRA `(.L_x_11266) ;  /* 0x0000004800acb947 */ /* 0x000fea0003800000 */
[----:B------:R-:W-:Y:S01]  /*5870*/  IMAD.MOV.U32 R11, RZ, RZ, R72 ;  /* 0x000000ffff0b7224 */ /* 0x000fe200078e0048 */
[----:B------:R-:W-:Y:S01]  /*5880*/  UMOV UR5, URZ ;  /* 0x0000003f00057c82 */ /* 0x000fe20008000000 */
[----:B------:R-:W-:Y:S01]  /*5890*/  IMAD.MOV.U32 R10, RZ, RZ, R75 ;  /* 0x000000ffff0a7224 */ /* 0x000fe200078e004b */
[----:B------:R-:W-:Y:S01]  /*58a0*/  ULDC UR48, c[0x0][0x288] ;  /* 0x0000a20000307ab9 */ /* 0x000fe20000000800 */
[----:B------:R-:W-:Y:S01]  /*58b0*/  IMAD.MOV.U32 R13, RZ, RZ, RZ ;  /* 0x000000ffff0d7224 */ /* 0x000fe200078e00ff */
[----:B------:R-:W-:Y:S01]  /*58c0*/  ULDC UR49, c[0x0][0x2f0] ;  /* 0x0000bc0000317ab9 */ /* 0x000fe20000000800 */
[----:B------:R-:W-:Y:S01]  /*58d0*/  IMAD.MOV.U32 R71, RZ, RZ, RZ ;  /* 0x000000ffff477224 */ /* 0x000fe200078e00ff */
[----:B------:R-:W-:-:S06]  /*58e0*/  ULDC UR6, c[0x0][0x9d8] ;  /* 0x0002760000067ab9 */ /* 0x000fcc0000000800 */
.L_x_11275:
[----:B------:R-:W-:Y:S01]  /*58f0*/  R2UR UR10, R145 ;  /* 0x00000000910a72ca */ /* 0x000fe200000e0000 */
[----:B------:R-:W-:-:S04]  /*5900*/  UIADD3 UR4, UR5, 0x1, URZ ;  /* 0x0000000105047890 */ /* 0x000fc8000fffe03f */
[----:B------:R-:W-:-:S04]  /*5910*/  UISETP.NE.AND UP0, UPT, UR4, 0x2, UPT ;  /* 0x000000020400788c */ /* 0x000fc8000bf05270 */
[----:B------:R-:W-:Y:S02]  /*5920*/  USEL UR7, URZ, 0x1, UP0 ;  /* 0x000000013f077887 */ /* 0x000fe40008000000 */
[----:B------:R-:W-:Y:S02]  /*5930*/  USEL UR4, UR4, URZ, UP0 ;  /* 0x0000003f04047287 */ /* 0x000fe40008000000 */
[----:B------:R-:W-:Y:S02]  /*5940*/  ISETP.NE.AND P4, PT, RZ, UR10, PT ;  /* 0x0000000aff007c0c */ /* 0x000fe4000bf85270 */
[----:B------:R-:W-:-:S11]  /*5950*/  LOP3.LUT R4, R13, UR7, RZ, 0x3c, !PT ;  /* 0x000000070d047c12 */ /* 0x000fd6000f8e3cff */
[----:B--2---:R-:W-:Y:S05]  /*5960*/  @P4 BRA `(.L_x_11267) ;  /* 0x0000000000284947 */ /* 0x004fea0003800000 */
[----:B------:R-:W-:Y:S05]  /*5970*/  @!P0 BRA `(.L_x_11268) ;  /* 0x0000000000048947 */ /* 0x000fea0003800000 */
[----:B------:R-:W-:Y:S01]  /*5980*/  BPT.TRAP 0x1 ;  /* 0x000000040000795c */ /* 0x000fe20000300000 */
.L_x_11268:
[----:B------:R-:W-:Y:S01]  /*5990*/  ULEA UR7, UR4, UR60, 0x3 ;  /* 0x0000003c04077291 */ /* 0x000fe2000f8e183f */
[----:B------:R-:W-:-:S08]  /*59a0*/  SHF.L.U32 R14, R4, 0x1f, RZ ;  /* 0x0000001f040e7819 */ /* 0x000fd000000006ff */
[----:B------:R1:W2:Y:S01]  /*59b0*/  SYNCS.PHASECHK.TRANS64.TRYWAIT P3, [UR7+0x31c30], R14 ;  /* 0x031c300eff0075a7 */ /* 0x0002a20008060147 */
[----:B------:R-:W-:Y:S05]  /*59c0*/  @!P0 BRA `(.L_x_11269) ;  /* 0x0000000000048947 */ /* 0x000fea0003800000 */
[----:B------:R-:W-:Y:S01]  /*59d0*/  BPT.TRAP 0x1 ;  /* 0x000000040000795c */ /* 0x000fe20000300000 */
.L_x_11269:
[----:B--2---:R-:W-:Y:S05]  /*59e0*/  @P3 BRA `(.L_x_11267) ;  /* 0x0000000000083947 */ /* 0x004fea0003800000 */
[----:B------:R-:W2:Y:S02]  /*59f0*/  SYNCS.PHASECHK.TRANS64.TRYWAIT P3, [UR7+0x31c30], R14 ;  /* 0x031c300eff0075a7 */ /* 0x000ea40008060147 */
[----:B--2---:R-:W-:Y:S05]  /*5a00*/  @!P3 BRA `(.L_x_11270) ;  /* 0x000000ec0064b947 */ /* 0x004fea0003800000 */
.L_x_11267:
[----:B--2---:R-:W2:Y:S01]  /*5a10*/  S2R R15, SR_TID.X ;  /* 0x00000000000f7919 */ /* 0x004ea20000002100 */
[C---:B------:R-:W-:Y:S01]  /*5a20*/  R2UR UR40, R2.reuse ;  /* 0x00000000022872ca */ /* 0x040fe200000e0000 */
[----:B------:R-:W-:Y:S01]  /*5a30*/  UIMAD UR7, UR4, 0x6c0, UR61 ;  /* 0x000006c0040778a4 */ /* 0x000fe2000f8e023d */
[C---:B------:R-:W-:Y:S01]  /*5a40*/  R2UR UR41, R3.reuse ;  /* 0x00000000032972ca */ /* 0x040fe200000e0000 */
[----:B------:R-:W-:Y:S01]  /*5a50*/  UMOV UR43, 0x80000020 ;  /* 0x80000020002b7882 */ /* 0x000fe20000000000 */
[C---:B------:R-:W-:Y:S01]  /*5a60*/  R2UR UR44, R2.reuse ;  /* 0x00000000022c72ca */ /* 0x040fe200000e0000 */
[----:B------:R-:W-:Y:S01]  /*5a70*/  UIADD3 UR46, UR7, 0x40, URZ ;  /* 0x00000040072e7890 */ /* 0x000fe2000fffe03f */
[C---:B------:R-:W-:Y:S01]  /*5a80*/  R2UR UR45, R3.reuse ;  /* 0x00000000032d72ca */ /* 0x040fe200000e0000 */
[----:B------:R-:W-:Y:S01]  /*5a90*/  UMOV UR47, 0x80000020 ;  /* 0x80000020002f7882 */ /* 0x000fe20000000000 */
[----:B------:R-:W-:Y:S01]  /*5aa0*/  UMOV UR42, UR7 ;  /* 0x00000007002a7c82 */ /* 0x000fe20008000000 */
[C---:B------:R-:W-:Y:S01]  /*5ab0*/  R2UR UR28, R2.reuse ;  /* 0x00000000021c72ca */ /* 0x040fe200000e0000 */
[----:B------:R-:W-:Y:S01]  /*5ac0*/  UIADD3 UR30, UR7, 0x80, URZ ;  /* 0x00000080071e7890 */ /* 0x000fe2000fffe03f */
[C---:B------:R-:W-:Y:S01]  /*5ad0*/  R2UR UR29, R3.reuse ;  /* 0x00000000031d72ca */ /* 0x040fe200000e0000 */
[----:B------:R-:W-:Y:S01]  /*5ae0*/  UMOV UR31, 0x80000020 ;  /* 0x80000020001f7882 */ /* 0x000fe20000000000 */
[C---:B------:R-:W-:Y:S01]  /*5af0*/  R2UR UR32, R2.reuse ;  /* 0x00000000022072ca */ /* 0x040fe200000e0000 */
[----:B------:R-:W-:Y:S01]  /*5b00*/  UIADD3 UR34, UR7, 0xc0, URZ ;  /* 0x000000c007227890 */ /* 0x000fe2000fffe03f */
[C---:B------:R-:W-:Y:S01]  /*5b10*/  R2UR UR33, R3.reuse ;  /* 0x00000000032172ca */ /* 0x040fe200000e0000 */
[----:B------:R-:W-:Y:S01]  /*5b20*/  UMOV UR35, 0x80000020 ;  /* 0x8000002000237882 */ /* 0x000fe20000000000 */
[----:B------:R-:W-:Y:S01]  /*5b30*/  R2UR UR36, R2 ;  /* 0x00000000022472ca */ /* 0x000fe200000e0000 */
[----:B------:R-:W-:Y:S01]  /*5b40*/  UIADD3 UR38, UR7, 0x100, URZ ;  /* 0x0000010007267890 */ /* 0x000fe2000fffe03f */
[----:B------:R-:W-:Y:S01]  /*5b50*/  R2UR UR37, R3 ;  /* 0x00000000032572ca */ /* 0x000fe200000e0000 */
        /* <DEDUP_REMOVED lines=8> */
[----:B--2---:R-:W-:Y:S01]  /*5be0*/  SHF.R.U32.HI R15, RZ, 0x7, R15 ;  /* 0x00000007ff0f7819 */ /* 0x004fe2000001160f */
[----:B------:R-:W-:Y:S01]  /*5bf0*/  UMOV UR19, 0x80000020 ;  /* 0x8000002000137882 */ /* 0x000fe20000000000 */
[----:B------:R-:W-:Y:S01]  /*5c00*/  UIADD3 UR22, UR7, 0x482, URZ ;  /* 0x0000048207167890 */ /* 0x000fe2000fffe03f */
[----:B------:R-:W-:-:S02]  /*5c10*/  UMOV UR23, 0x80000020 ;  /* 0x8000002000177882 */ /* 0x000fc40000000000 */
[----:B-1----:R-:W-:-:S05]  /*5c20*/  VIADD R14, R15, 0x8 ;  /* 0x000000080f0e7836 */ /* 0x002fca0000000000 */
        /* <DEDUP_REMOVED lines=319> */
[----:B-1----:R-:W-:Y:S05]  /*7020*/  @P4 BRA `(.L_x_11271) ;  /* 0x0000000000284947 */ /* 0x002fea0003800000 */
[----:B------:R-:W-:Y:S05]  /*7030*/  @!P0 BRA `(.L_x_11272) ;  /* 0x0000000000048947 */ /* 0x000fea0003800000 */
[----:B------:R-:W-:Y:S01]  /*7040*/  BPT.TRAP 0x1 ;  /* 0x000000040000795c */ /* 0x000fe20000300000 */
.L_x_11272:
[----:B------:R-:W-:Y:S01]  /*7050*/  ULEA UR7, UR5, UR60, 0x3 ;  /* 0x0000003c05077291 */ /* 0x000fe2000f8e183f */
[----:B------:R-:W-:-:S08]  /*7060*/  SHF.L.U32 R13, R13, 0x1f, RZ ;  /* 0x0000001f0d0d7819 */ /* 0x000fd000000006ff */
[----:B------:R1:W2:Y:S01]  /*7070*/  SYNCS.PHASECHK.TRANS64.TRYWAIT P3, [UR7+0x31c50], R13 ;  /* 0x031c500dff0075a7 */ /* 0x0002a20008060147 */
[----:B------:R-:W-:Y:S05]  /*7080*/  @!P0 BRA `(.L_x_11273) ;  /* 0x0000000000048947 */ /* 0x000fea0003800000 */
[----:B------:R-:W-:Y:S01]  /*7090*/  BPT.TRAP 0x1 ;  /* 0x000000040000795c */ /* 0x000fe20000300000 */
.L_x_11273:
[----:B--2---:R-:W-:Y:S05]  /*70a0*/  @P3 BRA `(.L_x_11271) ;  /* 0x0000000000083947 */ /* 0x004fea0003800000 */
[----:B------:R-:W2:Y:S02]  /*70b0*/  SYNCS.PHASECHK.TRANS64.TRYWAIT P3, [UR7+0x31c50], R13 ;  /* 0x031c500dff0075a7 */ /* 0x000ea40008060147 */
[----:B--2---:R-:W-:Y:S05]  /*70c0*/  @!P3 BRA `(.L_x_11274) ;  /* 0x000000d400ccb947 */ /* 0x004fea0003800000 */
.L_x_11271:
[----:B------:R-:W-:Y:S01]  /*70d0*/  UIADD3 UR7, UR60, 0x200, URZ ;  /* 0x000002003c077890 */ /* 0x000fe2000fffe03f */
[----:B------:R-:W-:Y:S01]  /*70e0*/  R2UR UR10, R157 ;  /* 0x000000009d0a72ca */ /* 0x000fe200000e0000 */
[----:B------:R-:W-:Y:S01]  /*70f0*/  WARPGROUP.ARRIVE ;  /* 0x00000000000079c5 */ /* 0x000fe20000000000 */
[----:B------:R-:W-:Y:S01]  /*7100*/  UMOV UR29, 0xc0000010 ;  /* 0xc0000010001d7882 */ /* 0x000fe20000000000 */
[----:B------:R-:W-:Y:S01]  /*7110*/  USHF.R.U32.HI UR7, URZ, 0x4, UR7 ;  /* 0x000000043f077899 */ /* 0x000fe20008011607 */
[----:B0-----:R-:W-:Y:S01]  /*7120*/  FMUL.FTZ R22, R129, UR6 ;  /* 0x0000000681167c20 */ /* 0x001fe20008410000 */
[----:B------:R-:W-:Y:S01]  /*7130*/  UMOV UR31, 0x80000020 ;  /* 0x80000020001f7882 */ /* 0x000fe20000000000 */
[----:B-12---:R-:W-:Y:S01]  /*7140*/  FMUL.FTZ R13, R136, UR6 ;  /* 0x00000006880d7c20 */ /* 0x006fe20008410000 */
[----:B------:R-:W-:Y:S01]  /*7150*/  ULOP3.LUT UR7, UR7, 0x3fff, URZ, 0xc0, !UPT ;  /* 0x00003fff07077892 */ /* 0x000fe2000f8ec03f */
[----:B------:R-:W-:Y:S01]  /*7160*/  FMUL.FTZ R129, R130, UR6 ;  /* 0x0000000682817c20 */ /* 0x000fe20008410000 */
[----:B------:R-:W-:Y:S01]  /*7170*/  FMUL.FTZ R130, R133, UR6 ;  /* 0x0000000685827c20 */ /* 0x000fe20008410000 */
[----:B------:R-:W0:Y:S01]  /*7180*/  @P2 LDC R136, c[0x0][0x44c] ;  /* 0x00011300ff882b82 */ /* 0x000e220000000800 */
        /* <DEDUP_REMOVED lines=8> */
[----:B------:R-:W1:Y:S01]  /*7210*/  @P2 LDC R119, c[0x0][0x450] ;  /* 0x00011400ff772b82 */ /* 0x000e620000000800 */
        /* <DEDUP_REMOVED lines=24> */
[----:B------:R-:W-:Y:S01]  /*73a0*/  FMUL.FTZ R119, R98, UR6 ;  /* 0x0000000662777c20 */ /* 0x000fe20008410000 */
[----:B------:R-:W-:Y:S02]  /*73b0*/  IMAD.MOV.U32 R98, RZ, RZ, -0x90 ;  /* 0xffffff70ff627424 */ /* 0x000fe400078e00ff */
[----:B------:R-:W-:Y:S01]  /*73c0*/  FMUL.FTZ R15, R138, UR6 ;  /* 0x000000068a0f7c20 */ /* 0x000fe20008410000 */
[----:B------:R-:W-:Y:S01]  /*73d0*/  FMUL.FTZ R14, R137, UR6 ;  /* 0x00000006890e7c20 */ /* 0x000fe20008410000 */
[----:B------:R-:W0:Y:S01]  /*73e0*/  SHFL.IDX PT, R139, R109, 0x1, 0x1c1f ;  /* 0x003c1f006d8b7f89 */ /* 0x000e2200000e0000 */
[----:B------:R-:W-:-:S02]  /*73f0*/  IMAD R137, R9, R98, 0x1 ;  /* 0x0000000109897424 */ /* 0x000fc400078e0262 */
[----:B------:R-:W-:Y:S01]  /*7400*/  FMUL.FTZ R21, R142, UR6 ;  /* 0x000000068e157c20 */ /* 0x000fe20008410000 */
[----:B------:R-:W-:Y:S01]  /*7410*/  MUFU.TANH R19, R19 ;  /* 0x0000001300137308 */ /* 0x000fe20000002400 */
[----:B------:R-:W-:Y:S01]  /*7420*/  FMUL.FTZ R23, R143, UR6 ;  /* 0x000000068f177c20 */ /* 0x000fe20008410000 */
[----:B------:R-:W-:Y:S02]  /*7430*/  IMAD R137, R8, -0x2, R137 ;  /* 0xfffffffe08897824 */ /* 0x000fe400078e0289 */
[----:B------:R-:W-:Y:S01]  /*7440*/  FMUL.FTZ R136, R100, UR6 ;  /* 0x0000000664887c20 */ /* 0x000fe20008410000 */
[----:B------:R-:W-:Y:S01]  /*7450*/  FMUL.FTZ R131, R131, UR6 ;  /* 0x0000000683837c20 */ /* 0x000fe20008410000 */
[----:B------:R-:W-:Y:S01]  /*7460*/  FMUL.FTZ R122, R122, UR6 ;  /* 0x000000067a7a7c20 */ /* 0x000fe20008410000 */
[----:B------:R-:W-:Y:S02]  /*7470*/  IMAD R98, R16, UR49, R137 ;  /* 0x0000003110627c24 */ /* 0x000fe4000f8e0289 */
        /* <DEDUP_REMOVED lines=14> */
[--C-:B0-----:R-:W-:Y:S01]  /*7560*/  IADD3 R100, R139, -UR48, R98.reuse ;  /* 0x800000308b647c10 */ /* 0x101fe2000fffe062 */
[----:B------:R-:W-:Y:S01]  /*7570*/  FMUL.FTZ R139, R90, UR6 ;  /* 0x000000065a8b7c20 */ /* 0x000fe20008410000 */
[----:B------:R-:W0:Y:S01]  /*7580*/  SHFL.IDX PT, R109, R109, RZ, 0x1c1f ;  /* 0x001c1fff6d6d7589 */ /* 0x000e2200000e0000 */
[----:B------:R-:W3:Y:S01]  /*7590*/  MUFU.TANH R23, R23 ;  /* 0x0000001700177308 */ /* 0x000ee20000002400 */
[----:B------:R-:W-:Y:S01]  /*75a0*/  ISETP.GT.AND P3, PT, R100, RZ, PT ;  /* 0x000000ff6400720c */ /* 0x000fe20003f64270 */
[----:B------:R-:W-:Y:S01]  /*75b0*/  FMUL.FTZ R120, R120, UR6 ;  /* 0x0000000678787c20 */ /* 0x000fe20008410000 */
[----:B------:R-:W-:Y:S01]  /*75c0*/  ISETP.GT.AND P4, PT, R100, 0x1, PT ;  /* 0x000000016400780c */ /* 0x000fe20003f84270 */
[----:B------:R-:W-:Y:S01]  /*75d0*/  FMUL.FTZ R121, R121, UR6 ;  /* 0x0000000679797c20 */ /* 0x000fe20008410000 */
[----:B-1----:R-:W-:Y:S01]  /*75e0*/  FSEL R15, R15, -INF , P3 ;  /* 0xff8000000f0f7808 */ /* 0x002fe20001800000 */
[----:B------:R-:W-:Y:S01]  /*75f0*/  FMUL.FTZ R112, R112, UR6 ;  /* 0x0000000670707c20 */ /* 0x000fe20008410000 */
[----:B------:R-:W-:Y:S01]  /*7600*/  ISETP.GT.AND P3, PT, R100, 0x8, PT ;  /* 0x000000086400780c */ /* 0x000fe20003f64270 */
[----:B------:R-:W1:Y:S01]  /*7610*/  MUFU.TANH R129, R129 ;  /* 0x0000008100817308 */ /* 0x000e620000002400 */
[----:B------:R-:W-:Y:S01]  /*7620*/  FSEL R19, R19, -INF , P4 ;  /* 0xff80000013137808 */ /* 0x000fe20002000000 */
[----:B------:R-:W-:Y:S01]  /*7630*/  FMUL.FTZ R113, R113, UR6 ;  /* 0x0000000671717c20 */ /* 0x000fe20008410000 */
[----:B------:R-:W-:Y:S01]  /*7640*/  FMNMX.FTZ R94, R15, R11, !PT ;  /* 0x0000000b0f5e7209 */ /* 0x000fe20007810000 */
[----:B------:R-:W-:Y:S01]  /*7650*/  FMUL.FTZ R104, R104, UR6 ;  /* 0x0000000668687c20 */ /* 0x000fe20008410000 */
[----:B------:R-:W-:Y:S01]  /*7660*/  ISETP.GT.AND P4, PT, R100, 0x9, PT ;  /* 0x000000096400780c */ /* 0x000fe20003f84270 */
[----:B------:R-:W-:Y:S01]  /*7670*/  FMUL.FTZ R105, R105, UR6 ;  /* 0x0000000669697c20 */ /* 0x000fe20008410000 */
[----:B--2---:R-:W-:Y:S01]  /*7680*/  FSEL R21, R21, -INF , P3 ;  /* 0xff80000015157808 */ /* 0x004fe20001800000 */
[----:B------:R-:W2:Y:S01]  /*7690*/  MUFU.TANH R131, R131 ;  /* 0x0000008300837308 */ /* 0x000ea20000002400 */
[----:B------:R-:W-:Y:S01]  /*76a0*/  FMNMX.FTZ R94, R19, R94, !PT ;  /* 0x0000005e135e7209 */ /* 0x000fe20007810000 */
[----:B------:R-:W-:Y:S01]  /*76b0*/  FMUL.FTZ R96, R96, UR6 ;  /* 0x0000000660607c20 */ /* 0x000fe20008410000 */
[----:B------:R-:W-:Y:S01]  /*76c0*/  ISETP.GT.AND P3, PT, R100, 0x10, PT ;  /* 0x000000106400780c */ /* 0x000fe20003f64270 */
[----:B------:R-:W-:Y:S01]  /*76d0*/  FMUL.FTZ R97, R97, UR6 ;  /* 0x0000000661617c20 */ /* 0x000fe20008410000 */
[----:B---3--:R-:W-:Y:S01]  /*76e0*/  FSEL R23, R23, -INF , P4 ;  /* 0xff80000017177808 */ /* 0x008fe20002000000 */
[----:B------:R-:W-:Y:S01]  /*76f0*/  FMUL.FTZ R88, R88, UR6 ;  /* 0x0000000658587c20 */ /* 0x000fe20008410000 */
[----:B------:R-:W-:Y:S01]  /*7700*/  FMNMX.FTZ R94, R21, R94, !PT ;  /* 0x0000005e155e7209 */ /* 0x000fe20007810000 */
[----:B------:R-:W3:Y:S01]  /*7710*/  MUFU.TANH R132, R132 ;  /* 0x0000008400847308 */ /* 0x000ee20000002400 */
[----:B------:R-:W-:Y:S01]  /*7720*/  ISETP.GT.AND P4, PT, R100, 0x11, PT ;  /* 0x000000116400780c */ /* 0x000fe20003f84270 */
[----:B------:R-:W-:Y:S01]  /*7730*/  FMUL.FTZ R89, R89, UR6 ;  /* 0x0000000659597c20 */ /* 0x000fe20008410000 */
[----:B-1----:R-:W-:Y:S01]  /*7740*/  FSEL R129, R129, -INF , P3 ;  /* 0xff80000081817808 */ /* 0x002fe20001800000 */
[----:B------:R-:W-:Y:S01]  /*7750*/  FMUL.FTZ R92, R92, UR6 ;  /* 0x000000065c5c7c20 */ /* 0x000fe20008410000 */
[C---:B------:R-:W-:Y:S01]  /*7760*/  ISETP.GT.AND P3, PT, R100.reuse, 0x18, PT ;  /* 0x000000186400780c */ /* 0x040fe20003f64270 */
[----:B------:R-:W-:Y:S01]  /*7770*/  FMUL.FTZ R93, R93, UR6 ;  /* 0x000000065d5d7c20 */ /* 0x000fe20008410000 */
[----:B------:R-:W-:Y:S01]  /*7780*/  ISETP.GT.AND P5, PT, R100, 0x28, PT ;  /* 0x000000286400780c */ /* 0x000fe20003fa4270 */
[----:B------:R-:W1:Y:S01]  /*7790*/  MUFU.TANH R133, R133 ;  /* 0x0000008500857308 */ /* 0x000e620000002400 */
[----:B--2---:R-:W-:Y:S01]  /*77a0*/  FSEL R131, R131, -INF , P4 ;  /* 0xff80000083837808 */ /* 0x004fe20002000000 */
[----:B------:R-:W-:Y:S01]  /*77b0*/  FMUL.FTZ R80, R80, UR6 ;  /* 0x0000000650507c20 */ /* 0x000fe20008410000 */
[----:B------:R-:W-:Y:S01]  /*77c0*/  ISETP.GT.AND P4, PT, R100, 0x19, PT ;  /* 0x000000196400780c */ /* 0x000fe20003f84270 */
[----:B------:R-:W-:Y:S01]  /*77d0*/  FMUL.FTZ R81, R81, UR6 ;  /* 0x0000000651517c20 */ /* 0x000fe20008410000 */
[----:B0-----:R-:W-:Y:S01]  /*77e0*/  IADD3 R109, R109, -UR48, R98 ;  /* 0x800000306d6d7c10 */ /* 0x001fe2000fffe062 */
[----:B------:R-:W-:Y:S01]  /*77f0*/  FMUL.FTZ R84, R84, UR6 ;  /* 0x0000000654547c20 */ /* 0x000fe20008410000 */
[----:B------:R-:W-:Y:S01]  /*7800*/  FMUL.FTZ R85, R85, UR6 ;  /* 0x0000000655557c20 */ /* 0x000fe20008410000 */
[----:B------:R-:W0:Y:S01]  /*7810*/  MUFU.TANH R122, R122 ;  /* 0x0000007a007a7308 */ /* 0x000e220000002400 */
[----:B---3--:R-:W-:Y:S01]  /*7820*/  FSEL R132, R132, -INF , P3 ;  /* 0xff80000084847808 */ /* 0x008fe20001800000 */
[----:B------:R-:W-:Y:S01]  /*7830*/  FMUL.FTZ R73, R73, UR6 ;  /* 0x0000000649497c20 */ /* 0x000fe20008410000 */
[----:B------:R-:W-:Y:S01]  /*7840*/  ISETP.GT.AND P3, PT, R100, 0x20, PT ;  /* 0x000000206400780c */ /* 0x000fe20003f64270 */
[----:B------:R-:W-:Y:S01]  /*7850*/  FMUL.FTZ R76, R76, UR6 ;  /* 0x000000064c4c7c20 */ /* 0x000fe20008410000 */
[----:B------:R-:W-:Y:S01]  /*7860*/  ISETP.GT.AND P6, PT, R109, 0x1, PT ;  /* 0x000000016d00780c */ /* 0x000fe20003fc4270 */
[----:B------:R-:W2:Y:S02]  /*7870*/  S2R R146, SR_TID.X ;  /* 0x0000000000927919 */ /* 0x000ea40000002100 */
[----:B------:R3:W-:Y:S01]  /*7880*/  MUFU.TANH R90, R138 ;  /* 0x0000008a005a7308 */ /* 0x0007e20000002400 */
[----:B-1----:R-:W-:Y:S01]  /*7890*/  FSEL R133, R133, -INF , P4 ;  /* 0xff80000085857808 */ /* 0x002fe20002000000 */
[----:B------:R-:W-:-:S02]  /*78a0*/  WARPGROUP.DEPBAR.LE gsb0, 0x0 ;  /* 0x00008000000079c5 */ /* 0x000fc40000010000 */
[----:B------:R-:W-:Y:S01]  /*78b0*/  WARPGROUP.ARRIVE ;  /* 0x00000000000079c5 */ /* 0x000fe20000000000 */
[----:B------:R-:W-:-:S03]  /*78c0*/  ISETP.GT.AND P4, PT, R100, 0x21, PT ;  /* 0x000000216400780c */ /* 0x000fc60003f84270 */
[----:B------:R-:W1:Y:S01]  /*78d0*/  MUFU.TANH R134, R134 ;  /* 0x0000008600867308 */ /* 0x000e620000002400 */
[----:B---3--:R-:W-:Y:S01]  /*78e0*/  FMNMX.FTZ R138, R23, R94, !PT ;  /* 0x0000005e178a7209 */ /* 0x008fe20007810000 */
[----:B------:R-:W-:Y:S01]  /*78f0*/  HGMMA.64x96x16.F32.BF16 R24, gdesc[UR28].tnspB, R24, gsb0 ;  /* 0x416000001c1879f0 */ /* 0x000fe20008001818 */
[----:B------:R-:W-:Y:S02]  /*7900*/  UIADD3 UR28, UR10, 0x300, URZ ;  /* 0x000003000a1c7890 */ /* 0x000fe4000fffe03f */
[----:B------:R-:W-:Y:S01]  /*7910*/  FMNMX.FTZ R138, R129, R138, !PT ;  /* 0x0000008a818a7209 */ /* 0x000fe20007810000 */
[----:B------:R-:W-:Y:S01]  /*7920*/  UIADD3 UR30, UR7, 0x80, URZ ;  /* 0x00000080071e7890 */ /* 0x000fe2000fffe03f */
[----:B0-----:R-:W-:Y:S01]  /*7930*/  FSEL R122, R122, -INF , P3 ;  /* 0xff8000007a7a7808 */ /* 0x001fe20001800000 */
[----:B------:R-:W-:Y:S01]  /*7940*/  UMOV UR29, 0xc0000010 ;  /* 0xc0000010001d7882 */ /* 0x000fe20000000000 */
[----:B------:R-:W-:Y:S01]  /*7950*/  UMOV UR31, 0x80000020 ;  /* 0x80000020001f7882 */ /* 0x000fe20000000000 */
[----:B------:R-:W0:Y:S01]  /*7960*/  MUFU.TANH R125, R125 ;  /* 0x0000007d007d7308 */ /* 0x000e220000002400 */
[----:B------:R-:W-:-:S02]  /*7970*/  FMNMX.FTZ R95, R131, R138, !PT ;  /* 0x0000008a835f7209 */ /* 0x000fc40007810000 */
[----:B------:R-:W-:Y:S02]  /*7980*/  ISETP.GT.AND P3, PT, R100, 0x29, PT ;  /* 0x000000296400780c */ /* 0x000fe40003f64270 */
[----:B------:R-:W-:Y:S02]  /*7990*/  FMNMX.FTZ R138, R132, R95, !PT ;  /* 0x0000005f848a7209 */ /* 0x000fe40007810000 */
[----:B-1----:R-:W-:Y:S01]  /*79a0*/  FSEL R134, R134, -INF , P4 ;  /* 0xff80000086867808 */ /* 0x002fe20002000000 */
[----:B------:R-:W1:Y:S01]  /*79b0*/  MUFU.TANH R126, R126 ;  /* 0x0000007e007e7308 */ /* 0x000e620000002400 */
[----:B------:R-:W-:Y:S02]  /*79c0*/  FMNMX.FTZ R95, R133, R138, !PT ;  /* 0x0000008a855f7209 */ /* 0x000fe40007810000 */
[----:B------:R-:W-:Y:S02]  /*79d0*/  ISETP.GT.AND P4, PT, R100, 0x30, PT ;  /* 0x000000306400780c */ /* 0x000fe40003f84270 */
[----:B--2---:R-:W-:-:S03]  /*79e0*/  SHF.R.U32.HI R144, RZ, 0x7, R146 ;  /* 0x00000007ff907819 */ /* 0x004fc60000011692 */
[----:B------:R-:W2:Y:S01]  /*79f0*/  MUFU.TANH R127, R127 ;  /* 0x0000007f007f7308 */ /* 0x000ea20000002400 */
[----:B0-----:R-:W-:Y:S02]  /*7a00*/  FSEL R125, R125, -INF , P5 ;  /* 0xff8000007d7d7808 */ /* 0x001fe40002800000 */
[----:B------:R-:W-:-:S05]  /*7a10*/  ISETP.GT.AND P5, PT, R100, 0x81, PT ;  /* 0x000000816400780c */ /* 0x000fca0003fa4270 */
[----:B------:R-:W0:Y:S01]  /*7a20*/  MUFU.TANH R135, R135 ;  /* 0x0000008700877308 */ /* 0x000e220000002400 */
[----:B-1----:R-:W-:Y:S02]  /*7a30*/  FSEL R126, R126, -INF , P3 ;  /* 0xff8000007e7e7808 */ /* 0x002fe40001800000 */
[----:B------:R-:W-:-:S05]  /*7a40*/  ISETP.GT.AND P3, PT, R100, 0x31, PT ;  /* 0x000000316400780c */ /* 0x000fca0003f64270 */
[----:B------:R1:W-:Y:S01]  /*7a50*/  MUFU.TANH R91, R139 ;  /* 0x0000008b005b7308 */ /* 0x0003e20000002400 */
[----:B--2---:R-:W-:Y:S02]  /*7a60*/  FSEL R127, R127, -INF , P4 ;  /* 0xff8000007f7f7808 */ /* 0x004fe40002000000 */
[----:B------:R-:W-:-:S05]  /*7a70*/  ISETP.GT.AND P4, PT, R100, 0x38, PT ;  /* 0x000000386400780c */ /* 0x000fca0003f84270 */
[----:B------:R-:W2:Y:S01]  /*7a80*/  MUFU.TANH R116, R116 ;  /* 0x0000007400747308 */ /* 0x000ea20000002400 */
[----:B-1----:R-:W-:Y:S02]  /*7a90*/  FMNMX.FTZ R139, R122, R95, !PT ;  /* 0x0000005f7a8b7209 */ /* 0x002fe40007810000 */
[----:B0-----:R-:W-:Y:S02]  /*7aa0*/  FSEL R135, R135, -INF , P3 ;  /* 0xff80000087877808 */ /* 0x001fe40001800000 */
[----:B------:R-:W-:Y:S02]  /*7ab0*/  FMNMX.FTZ R138, R134, R139, !PT ;  /* 0x0000008b868a7209 */ /* 0x000fe40007810000 */
[----:B------:R-:W-:Y:S01]  /*7ac0*/  ISETP.GT.AND P3, PT, R100, 0x39, PT ;  /* 0x000000396400780c */ /* 0x000fe20003f64270 */
[----:B------:R-:W0:Y:S01]  /*7ad0*/  MUFU.TANH R117, R117 ;  /* 0x0000007500757308 */ /* 0x000e220000002400 */
[----:B------:R-:W-:-:S04]  /*7ae0*/  FMNMX.FTZ R139, R125, R138, !PT ;  /* 0x0000008a7d8b7209 */ /* 0x000fc80007810000 */
[----:B------:R-:W-:-:S03]  /*7af0*/  FMNMX.FTZ R138, R126, R139, !PT ;  /* 0x0000008b7e8a7209 */ /* 0x000fc60007810000 */
[----:B------:R-:W1:Y:S01]  /*7b00*/  MUFU.TANH R106, R106 ;  /* 0x0000006a006a7308 */ /* 0x000e620000002400 */
[----:B------:R-:W-:Y:S02]  /*7b10*/  FMNMX.FTZ R138, R127, R138, !PT ;  /* 0x0000008a7f8a7209 */ /* 0x000fe40007810000 */
[----:B--2---:R-:W-:Y:S02]  /*7b20*/  FSEL R116, R116, -INF , P4 ;  /* 0xff80000074747808 */ /* 0x004fe40002000000 */
[----:B------:R-:W-:Y:S01]  /*7b30*/  FMNMX.FTZ R139, R135, R138, !PT ;  /* 0x0000008a878b7209 */ /* 0x000fe20007810000 */
[----:B------:R-:W-:Y:S01]  /*7b40*/  FMUL.FTZ R138, R86, UR6 ;  /* 0x00000006568a7c20 */ /* 0x000fe20008410000 */
[C---:B------:R-:W-:Y:S01]  /*7b50*/  ISETP.GT.AND P4, PT, R100.reuse, 0x40, PT ;  /* 0x000000406400780c */ /* 0x040fe20003f84270 */
[----:B------:R-:W2:Y:S01]  /*7b60*/  MUFU.TANH R118, R118 ;  /* 0x0000007600767308 */ /* 0x000ea20000002400 */
[----:B0-----:R-:W-:Y:S02]  /*7b70*/  FSEL R117, R117, -INF , P3 ;  /* 0xff80000075757808 */ /* 0x001fe40001800000 */
[----:B------:R-:W-:-:S05]  /*7b80*/  ISETP.GT.AND P3, PT, R100, 0x41, PT ;  /* 0x000000416400780c */ /* 0x000fca0003f64270 */
[----:B------:R-:W0:Y:S01]  /*7b90*/  MUFU.TANH R110, R110 ;  /* 0x0000006e006e7308 */ /* 0x000e220000002400 */
[----:B-1----:R-:W-:Y:S02]  /*7ba0*/  FSEL R106, R106, -INF , P4 ;  /* 0xff8000006a6a7808 */ /* 0x002fe40002000000 */
[----:B------:R-:W-:-:S05]  /*7bb0*/  ISETP.GT.AND P4, PT, R100, 0x48, PT ;  /* 0x000000486400780c */ /* 0x000fca0003f84270 */
[----:B------:R-:W1:Y:S01]  /*7bc0*/  MUFU.TANH R111, R111 ;  /* 0x0000006f006f7308 */ /* 0x000e620000002400 */
[----:B--2---:R-:W-:Y:S02]  /*7bd0*/  FSEL R118, R118, -INF , P3 ;  /* 0xff80000076767808 */ /* 0x004fe40001800000 */
[----:B------:R-:W-:-:S05]  /*7be0*/  ISETP.GT.AND P3, PT, R100, 0x49, PT ;  /* 0x000000496400780c */ /* 0x000fca0003f64270 */
[----:B------:R2:W-:Y:S01]  /*7bf0*/  MUFU.TANH R94, R140 ;  /* 0x0000008c005e7308 */ /* 0x0005e20000002400 */
[----:B0-----:R-:W-:Y:S02]  /*7c00*/  FSEL R110, R110, -INF , P4 ;  /* 0xff8000006e6e7808 */ /* 0x001fe40002000000 */
[----:B------:R-:W-:Y:S01]  /*7c10*/  ISETP.GT.AND P4, PT, R100, 0x50, PT ;  /* 0x000000506400780c */ /* 0x000fe20003f84270 */
[----:B------:R-:W-:Y:S02]  /*7c20*/  WARPGROUP.DEPBAR.LE gsb0, 0x0 ;  /* 0x00008000000079c5 */ /* 0x000fe40000010000 */
[----:B------:R-:W-:Y:S01]  /*7c30*/  WARPGROUP.ARRIVE ;  /* 0x00000000000079c5 */ /* 0x000fe20000000000 */
[----:B--2---:R-:W-:Y:S01]  /*7c40*/  FMNMX.FTZ R140, R116, R139, !PT ;  /* 0x0000008b748c7209 */ /* 0x004fe20007810000 */
[----:B------:R-:W0:Y:S01]  /*7c50*/  MUFU.TANH R119, R119 ;  /* 0x0000007700777308 */ /* 0x000e220000002400 */
[----:B-1----:R-:W-:Y:S02]  /*7c60*/  FSEL R111, R111, -INF , P3 ;  /* 0xff8000006f6f7808 */ /* 0x002fe40001800000 */
[----:B------:R-:W-:Y:S01]  /*7c70*/  FMNMX.FTZ R139, R117, R140, !PT ;  /* 0x0000008c758b7209 */ /* 0x000fe20007810000 */
[----:B------:R-:W-:Y:S01]  /*7c80*/  HGMMA.64x96x16.F32.BF16 R24, gdesc[UR28].tnspB, R24, gsb0 ;  /* 0x416000001c1879f0 */ /* 0x000fe20008001818 */
[----:B------:R-:W-:Y:S01]  /*7c90*/  UIADD3 UR28, UR10, 0x480, URZ ;  /* 0x000004800a1c7890 */ /* 0x000fe2000fffe03f */
[----:B------:R-:W-:Y:S01]  /*7ca0*/  ISETP.GT.AND P3, PT, R100, 0x51, PT ;  /* 0x000000516400780c */ /* 0x000fe20003f64270 */
[----:B------:R-:W-:Y:S01]  /*7cb0*/  UIADD3 UR30, UR7, 0xc0, URZ ;  /* 0x000000c0071e7890 */ /* 0x000fe2000fffe03f */
[----:B------:R-:W1:Y:S01]  /*7cc0*/  MUFU.TANH R99, R99 ;  /* 0x0000006300637308 */ /* 0x000e620000002400 */
[----:B------:R-:W-:Y:S01]  /*7cd0*/  UMOV UR29, 0xc0000010 ;  /* 0xc0000010001d7882 */ /* 0x000fe20000000000 */
[----:B------:R-:W-:Y:S01]  /*7ce0*/  UMOV UR31, 0x80000020 ;  /* 0x80000020001f7882 */ /* 0x000fe20000000000 */
[----:B------:R-:W-:-:S04]  /*7cf0*/  FMNMX.FTZ R139, R106, R139, !PT ;  /* 0x0000008b6a8b7209 */ /* 0x000fc80007810000 */
[----:B------:R-:W-:Y:S01]  /*7d00*/  FMNMX.FTZ R139, R118, R139, !PT ;  /* 0x0000008b768b7209 */ /* 0x000fe20007810000 */
[----:B------:R-:W2:Y:S01]  /*7d10*/  MUFU.TANH R102, R102 ;  /* 0x0000006600667308 */ /* 0x000ea20000002400 */
[----:B0-----:R-:W-:Y:S02]  /*7d20*/  FSEL R119, R119, -INF , P4 ;  /* 0xff80000077777808 */ /* 0x001fe40002000000 */
[----:B------:R-:W-:Y:S01]  /*7d30*/  FMNMX.FTZ R140, R110, R139, !PT ;  /* 0x0000008b6e8c7209 */ /* 0x000fe20007810000 */
[----:B------:R-:W-:Y:S01]  /*7d40*/  FMUL.FTZ R139, R78, UR6 ;  /* 0x000000064e8b7c20 */ /* 0x000fe20008410000 */
[----:B------:R-:W-:Y:S02]  /*7d50*/  ISETP.GT.AND P4, PT, R100, 0x58, PT ;  /* 0x000000586400780c */ /* 0x000fe40003f84270 */
[----:B------:R-:W-:Y:S01]  /*7d60*/  FMNMX.FTZ R140, R111, R140, !PT ;  /* 0x0000008c6f8c7209 */ /* 0x000fe20007810000 */
[----:B------:R0:W3:Y:S01]  /*7d70*/  MUFU.TANH R95, R137 ;  /* 0x00000089005f7308 */ /* 0x0000e20000002400 */
[----:B-1----:R-:W-:-:S02]  /*7d80*/  FSEL R99, R99, -INF , P3 ;  /* 0xff80000063637808 */ /* 0x002fc40001800000 */
[----:B------:R-:W-:Y:S02]  /*7d90*/  FMNMX.FTZ R140, R119, R140, !PT ;  /* 0x0000008c778c7209 */ /* 0x000fe40007810000 */
[----:B------:R-:W-:Y:S02]  /*7da0*/  ISETP.GT.AND P3, PT, R100, 0x59, PT ;  /* 0x000000596400780c */ /* 0x000fe40003f64270 */
[----:B------:R-:W-:Y:S01]  /*7db0*/  FMNMX.FTZ R141, R99, R140, !PT ;  /* 0x0000008c638d7209 */ /* 0x000fe20007810000 */
[----:B------:R-:W1:Y:S01]  /*7dc0*/  MUFU.TANH R103, R103 ;  /* 0x0000006700677308 */ /* 0x000e620000002400 */
[----:B0-----:R-:W-:Y:S01]  /*7dd0*/  FMUL.FTZ R137, R83, UR6 ;  /* 0x0000000653897c20 */ /* 0x001fe20008410000 */
[----:B--2---:R-:W-:Y:S01]  /*7de0*/  FSEL R102, R102, -INF , P4 ;  /* 0xff80000066667808 */ /* 0x004fe20002000000 */
[----:B------:R-:W-:Y:S01]  /*7df0*/  FMUL.FTZ R140, R79, UR6 ;  /* 0x000000064f8c7c20 */ /* 0x000fe20008410000 */
[----:B------:R-:W-:-:S04]  /*7e00*/  ISETP.GT.AND P4, PT, R100, 0x60, PT ;  /* 0x000000606400780c */ /* 0x000fc80003f84270 */
[----:B------:R0:W2:Y:S01]  /*7e10*/  MUFU.TANH R83, R82 ;  /* 0x0000005200537308 */ /* 0x0000a20000002400 */
[----:B------:R-:W-:Y:S02]  /*7e20*/  FSEL R78, R91, -INF , P4 ;  /* 0xff8000005b4e7808 */ /* 0x000fe40002000000 */
[----:B------:R-:W-:-:S05]  /*7e30*/  ISETP.GT.AND P4, PT, R100, 0x68, PT ;  /* 0x000000686400780c */ /* 0x000fca0003f84270 */
[----:B------:R4:W5:Y:S01]  /*7e40*/  MUFU.TANH R86, R137 ;  /* 0x0000008900567308 */ /* 0x0009620000002400 */
[----:B0-----:R-:W-:-:S07]  /*7e50*/  FMUL.FTZ R82, R87, UR6 ;  /* 0x0000000657527c20 */ /* 0x001fce0008410000 */
[----:B------:R0:W5:Y:S01]  /*7e60*/  MUFU.TANH R87, R138 ;  /* 0x0000008a00577308 */ /* 0x0001620000002400 */
[----:B----4-:R-:W-:-:S07]  /*7e70*/  FMUL.FTZ R137, R74, UR6 ;  /* 0x000000064a897c20 */ /* 0x010fce0008410000 */
[----:B------:R4:W5:Y:S01]  /*7e80*/  MUFU.TANH R74, R82 ;  /* 0x00000052004a7308 */ /* 0x0009620000002400 */
[----:B0-----:R-:W-:Y:S01]  /*7e90*/  FMUL.FTZ R138, R75, UR6 ;  /* 0x000000064b8a7c20 */ /* 0x001fe20008410000 */
[----:B------:R-:W-:Y:S02]  /*7ea0*/  FSEL R75, R90, -INF , P3 ;  /* 0xff8000005a4b7808 */ /* 0x000fe40001800000 */
[----:B------:R-:W-:-:S04]  /*7eb0*/  ISETP.GT.AND P3, PT, R100, 0x61, PT ;  /* 0x000000616400780c */ /* 0x000fc80003f64270 */
[----:B------:R-:W-:Y:S01]  /*7ec0*/  FSEL R94, R94, -INF , P3 ;  /* 0xff8000005e5e7808 */ /* 0x000fe20001800000 */
[----:B------:R-:W0:Y:S01]  /*7ed0*/  MUFU.TANH R137, R137 ;  /* 0x0000008900897308 */ /* 0x000e220000002400 */
[----:B----4-:R-:W-:Y:S02]  /*7ee0*/  FMNMX.FTZ R82, R102, R141, !PT ;  /* 0x0000008d66527209 */ /* 0x010fe40007810000 */
[----:B------:R-:W-:Y:S02]  /*7ef0*/  ISETP.GT.AND P3, PT, R100, 0x69, PT ;  /* 0x000000696400780c */ /* 0x000fe40003f64270 */
[----:B------:R-:W-:Y:S02]  /*7f00*/  FMNMX.FTZ R91, R75, R82, !PT ;  /* 0x000000524b5b7209 */ /* 0x000fe40007810000 */
[----:B---3--:R-:W-:Y:S01]  /*7f10*/  FSEL R82, R95, -INF , P4 ;  /* 0xff8000005f527808 */ /* 0x008fe20002000000 */
[----:B------:R-:W3:Y:S01]  /*7f20*/  MUFU.TANH R138, R138 ;  /* 0x0000008a008a7308 */ /* 0x000ee20000002400 */
[----:B------:R-:W-:-:S02]  /*7f30*/  FMNMX.FTZ R91, R78, R91, !PT ;  /* 0x0000005b4e5b7209 */ /* 0x000fc40007810000 */
[----:B------:R-:W-:Y:S02]  /*7f40*/  ISETP.GT.AND P4, PT, R100, 0x70, PT ;  /* 0x000000706400780c */ /* 0x000fe40003f84270 */
[----:B------:R-:W-:Y:S02]  /*7f50*/  FMNMX.FTZ R79, R94, R91, !PT ;  /* 0x0000005b5e4f7209 */ /* 0x000fe40007810000 */
[----:B-1----:R-:W-:Y:S01]  /*7f60*/  FSEL R91, R103, -INF , P3 ;  /* 0xff800000675b7808 */ /* 0x002fe20001800000 */
[----:B------:R-:W1:Y:S01]  /*7f70*/  MUFU.TANH R139, R139 ;  /* 0x0000008b008b7308 */ /* 0x000e620000002400 */
[----:B------:R-:W-:Y:S01]  /*7f80*/  FMNMX.FTZ R142, R82, R79, !PT ;  /* 0x0000004f528e7209 */ /* 0x000fe20007810000 */
[----:B------:R-:W-:Y:S01]  /*7f90*/  FMUL.FTZ R103, R101, UR6 ;  /* 0x0000000665677c20 */ /* 0x000fe20008410000 */
[----:B--2---:R-:W-:Y:S02]  /*7fa0*/  FSEL R90, R83, -INF , P4 ;  /* 0xff800000535a7808 */ /* 0x004fe40002000000 */
[----:B------:R-:W-:-:S02]  /*7fb0*/  ISETP.GT.AND P3, PT, R100, 0x71, PT ;  /* 0x000000716400780c */ /* 0x000fc40003f64270 */
[----:B------:R-:W-:Y:S01]  /*7fc0*/  FMNMX.FTZ R83, R91, R142, !PT ;  /* 0x0000008e5b537209 */ /* 0x000fe20007810000 */
[----:B------:R-:W2:Y:S01]  /*7fd0*/  MUFU.TANH R140, R140 ;  /* 0x0000008c008c7308 */ /* 0x000ea20000002400 */
[----:B------:R-:W-:Y:S02]  /*7fe0*/  ISETP.GT.AND P4, PT, R100, 0x78, PT ;  /* 0x000000786400780c */ /* 0x000fe40003f84270 */
[----:B-----5:R-:W-:Y:S02]  /*7ff0*/  FSEL R79, R86, -INF , P3 ;  /* 0xff800000564f7808 */ /* 0x020fe40001800000 */
[----:B------:R-:W-:Y:S02]  /*8000*/  FMNMX.FTZ R142, R90, R83, !PT ;  /* 0x000000535a8e7209 */ /* 0x000fe40007810000 */
[----:B------:R-:W-:Y:S01]  /*8010*/  ISETP.GT.AND P3, PT, R100, 0x79, PT ;  /* 0x000000796400780c */ /* 0x000fe20003f64270 */
[----:B------:R-:W4:Y:S01]  /*8020*/  MUFU.TANH R13, R13 ;  /* 0x0000000d000d7308 */ /* 0x000f220000002400 */
[----:B------:R-:W-:-:S02]  /*8030*/  WARPGROUP.DEPBAR.LE gsb0, 0x0 ;  /* 0x00008000000079c5 */ /* 0x000fc40000010000 */
[----:B------:R-:W-:Y:S01]  /*8040*/  WARPGROUP.ARRIVE ;  /* 0x00000000000079c5 */ /* 0x000fe20000000000 */
[----:B------:R-:W-:Y:S02]  /*8050*/  FSEL R86, R87, -INF , P4 ;  /* 0xff80000057567808 */ /* 0x000fe40002000000 */
[----:B------:R-:W-:Y:S02]  /*8060*/  FMNMX.FTZ R83, R79, R142, !PT ;  /* 0x0000008e4f537209 */ /* 0x000fe40007810000 */
[----:B------:R-:W-:Y:S01]  /*8070*/  FSEL R87, R74, -INF , P3 ;  /* 0xff8000004a577808 */ /* 0x000fe20001800000 */
[----:B------:R-:W-:Y:S01]  /*8080*/  HGMMA.64x96x16.F32.BF16 R24, gdesc[UR28].tnspB, R24, gsb0 ;  /* 0x416000001c1879f0 */ /* 0x000fe20008001818 */
[----:B------:R-:W-:Y:S01]  /*8090*/  UIADD3 UR28, UR10, 0x600, URZ ;  /* 0x000006000a1c7890 */ /* 0x000fe2000fffe03f */
[----:B------:R-:W-:Y:S01]  /*80a0*/  ISETP.GT.AND P4, PT, R100, 0x80, PT ;  /* 0x000000806400780c */ /* 0x000fe20003f84270 */
[----:B------:R-:W-:Y:S01]  /*80b0*/  UIADD3 UR30, UR7, 0x100, URZ ;  /* 0x00000100071e7890 */ /* 0x000fe2000fffe03f */
[----:B------:R-:W-:Y:S01]  /*80c0*/  FMNMX.FTZ R74, R86, R83, !PT ;  /* 0x00000053564a7209 */ /* 0x000fe20007810000 */
[----:B------:R-:W-:Y:S01]  /*80d0*/  UMOV UR29, 0xc0000010 ;  /* 0xc0000010001d7882 */ /* 0x000fe20000000000 */
[----:B------:R-:W-:Y:S01]  /*80e0*/  UMOV UR31, 0x80000020 ;  /* 0x80000020001f7882 */ /* 0x000fe20000000000 */
[----:B0-----:R-:W-:Y:S01]  /*80f0*/  FSEL R83, R137, -INF , P4 ;  /* 0xff80000089537808 */ /* 0x001fe20002000000 */
[----:B------:R-:W-:Y:S01]  /*8100*/  MUFU.TANH R14, R14 ;  /* 0x0000000e000e7308 */ /* 0x000fe20000002400 */
[----:B------:R-:W-:-:S02]  /*8110*/  FMNMX.FTZ R74, R87, R74, !PT ;  /* 0x0000004a574a7209 */ /* 0x000fc40007810000 */
[----:B------:R-:W-:Y:S02]  /*8120*/  ISETP.GT.AND P3, PT, R100, 0x88, PT ;  /* 0x000000886400780c */ /* 0x000fe40003f64270 */
[----:B---3--:R-:W-:Y:S02]  /*8130*/  FSEL R95, R138, -INF , P5 ;  /* 0xff8000008a5f7808 */ /* 0x008fe40002800000 */
[----:B------:R-:W-:Y:S01]  /*8140*/  FMNMX.FTZ R74, R83, R74, !PT ;  /* 0x0000004a534a7209 */ /* 0x000fe20007810000 */
[----:B------:R-:W0:Y:S01]  /*8150*/  MUFU.TANH R17, R17 ;  /* 0x0000001100117308 */ /* 0x000e220000002400 */
[----:B------:R-:W-:Y:S02]  /*8160*/  ISETP.GT.AND P4, PT, R100, 0x89, PT ;  /* 0x000000896400780c */ /* 0x000fe40003f84270 */
[----:B-1----:R-:W-:Y:S02]  /*8170*/  FSEL R101, R139, -INF , P3 ;  /* 0xff8000008b657808 */ /* 0x002fe40001800000 */
[----:B------:R-:W-:-:S02]  /*8180*/  FMNMX.FTZ R74, R95, R74, !PT ;  /* 0x0000004a5f4a7209 */ /* 0x000fc40007810000 */
[----:B--2---:R-:W-:Y:S01]  /*8190*/  FSEL R100, R140, -INF , P4 ;  /* 0xff8000008c647808 */ /* 0x004fe20002000000 */
[----:B------:R-:W-:Y:S01]  /*81a0*/  MUFU.TANH R18, R18 ;  /* 0x0000001200127308 */ /* 0x000fe20000002400 */
[----:B------:R-:W-:Y:S02]  /*81b0*/  FMNMX.FTZ R137, R101, R74, !PT ;  /* 0x0000004a65897209 */ /* 0x000fe40007810000 */
[----:B------:R-:W-:Y:S02]  /*81c0*/  ISETP.GT.AND P5, PT, R109, RZ, PT ;  /* 0x000000ff6d00720c */ /* 0x000fe40003fa4270 */
[----:B------:R-:W-:Y:S02]  /*81d0*/  FMNMX.FTZ R137, R100, R137, !PT ;  /* 0x0000008964897209 */ /* 0x000fe40007810000 */
[----:B----4-:R-:W-:Y:S01]  /*81e0*/  FSEL R13, R13, -INF , P5 ;  /* 0xff8000000d0d7808 */ /* 0x010fe20002800000 */
[----:B------:R-:W-:Y:S01]  /*81f0*/  MUFU.TANH R20, R20 ;  /* 0x0000001400147308 */ /* 0x000fe20000002400 */
[----:B------:R-:W-:Y:S01]  /*8200*/  ISETP.GT.AND P4, PT, R109, 0x8, PT ;  /* 0x000000086d00780c */ /* 0x000fe20003f84270 */
[----:B------:R-:W1:Y:S01]  /*8210*/  SHFL.BFLY PT, R74, R137, 0x2, 0x1f ;  /* 0x0c401f00894a7f89 */ /* 0x000e6200000e0000 */
[----:B------:R-:W-:-:S02]  /*8220*/  FMNMX.FTZ R140, R13, R10, !PT ;  /* 0x0000000a0d8c7209 */ /* 0x000fc40007810000 */
[----:B------:R-:W-:Y:S02]  /*8230*/  ISETP.GT.AND P5, PT, R109, 0x9, PT ;  /* 0x000000096d00780c */ /* 0x000fe40003fa4270 */
[----:B0-----:R-:W-:Y:S01]  /*8240*/  FSEL R17, R17, -INF , P4 ;  /* 0xff80000011117808 */ /* 0x001fe20002000000 */
[----:B------:R-:W0:Y:S01]  /*8250*/  MUFU.TANH R22, R22 ;  /* 0x0000001600167308 */ /* 0x000e220000002400 */
[----:B------:R-:W-:-:S07]  /*8260*/  ISETP.GT.AND P4, PT, R109, 0x11, PT ;  /* 0x000000116d00780c */ /* 0x000fce0003f84270 */
[----:B------:R-:W-:Y:S08]  /*8270*/  MUFU.TANH R128, R128 ;  /* 0x0000008000807308 */ /* 0x000ff00000002400 */
[----:B------:R-:W-:Y:S01]  /*8280*/  MUFU.TANH R130, R130 ;  /* 0x0000008200827308 */ /* 0x000fe20000002400 */
[----:B0-----:R-:W-:Y:S02]  /*8290*/  FSEL R22, R22, -INF , P4 ;  /* 0xff80000016167808 */ /* 0x001fe40002000000 */
[----:B-1----:R-:W-:Y:S01]  /*82a0*/  FMNMX.FTZ R138, R137, R74, !PT ;  /* 0x0000004a898a7209 */ /* 0x002fe20007810000 */
[----:B------:R-:W-:Y:S01]  /*82b0*/  FMUL.FTZ R137, R72, UR6 ;  /* 0x0000000648897c20 */ /* 0x000fe20008410000 */
[----:B------:R-:W0:Y:S01]  /*82c0*/  LDC R74, c[0x0][0x988] ;  /* 0x00026200ff4a7b82 */ /* 0x000e220000000800 */
[----:B------:R-:W-:-:S02]  /*82d0*/  ISETP.GT.AND P4, PT, R109, 0x20, PT ;  /* 0x000000206d00780c */ /* 0x000fc40003f84270 */
[----:B------:R-:W1:Y:S01]  /*82e0*/  SHFL.BFLY PT, R139, R138, 0x1, 0x1f ;  /* 0x0c201f008a8b7f89 */ /* 0x000e6200000e0000 */
[----:B------:R-:W2:Y:S08]  /*82f0*/  MUFU.TANH R120, R120 ;  /* 0x0000007800787308 */ /* 0x000eb00000002400 */
[----:B------:R-:W3:Y:S08]  /*8300*/  MUFU.TANH R121, R121 ;  /* 0x0000007900797308 */ /* 0x000ef00000002400 */
[----:B------:R-:W4:Y:S01]  /*8310*/  MUFU.TANH R123, R123 ;  /* 0x0000007b007b7308 */ /* 0x000f220000002400 */
[----:B--2---:R-:W-:-:S02]  /*8320*/  FSEL R120, R120, -INF , P4 ;  /* 0xff80000078787808 */ /* 0x004fc40002000000 */
[----:B------:R-:W-:Y:S02]  /*8330*/  ISETP.GT.AND P4, PT, R109, 0x29, PT ;  /* 0x000000296d00780c */ /* 0x000fe40003f84270 */
[----:B-1----:R-:W-:Y:S01]  /*8340*/  FMNMX.FTZ R72, R138, R139, !PT ;  /* 0x0000008b8a487209 */ /* 0x002fe20007810000 */
[----:B------:R-:W-:Y:S02]  /*8350*/  FMUL.FTZ R138, R77, UR6 ;  /* 0x000000064d8a7c20 */ /* 0x000fe40008410000 */
[----:B------:R-:W1:Y:S01]  /*8360*/  MUFU.TANH R124, R124 ;  /* 0x0000007c007c7308 */ /* 0x000e620000002400 */
[C---:B------:R-:W-:Y:S01]  /*8370*/  FSETP.NEU.FTZ.AND P3, PT, R72.reuse, -INF , PT ;  /* 0xff8000004800780b */ /* 0x040fe20003f7d000 */
[----:B0-----:R-:W-:-:S05]  /*8380*/  FMUL.FTZ R139, R72, R74 ;  /* 0x0000004a488b7220 */ /* 0x001fca0000410000 */
[----:B------:R-:W-:Y:S01]  /*8390*/  FSEL R77, R139, RZ, P3 ;  /* 0x000000ff8b4d7208 */ /* 0x000fe20001800000 */
[----:B------:R-:W0:Y:S01]  /*83a0*/  MUFU.TANH R112, R112 ;  /* 0x0000007000707308 */ /* 0x000e220000002400 */
[----:B------:R-:W-:Y:S02]  /*83b0*/  WARPGROUP.DEPBAR.LE gsb0, 0x0 ;  /* 0x00008000000079c5 */ /* 0x000fe40000010000 */
[----:B------:R-:W-:Y:S01]  /*83c0*/  WARPGROUP.ARRIVE ;  /* 0x00000000000079c5 */ /* 0x000fe20000000000 */
[-CC-:B------:R-:W-:Y:S01]  /*83d0*/  FFMA.FTZ R139, R129, R74.reuse, -R77.reuse ;  /* 0x0000004a818b7223 */ /* 0x180fe2000001084d */
[----:B------:R-:W-:Y:S01]  /*83e0*/  FSEL R129, R14, -INF , P6 ;  /* 0xff8000000e817808 */ /* 0x000fe20003000000 */
[--C-:B------:R-:W-:Y:S01]  /*83f0*/  FFMA.FTZ R141, R131, R74, -R77.reuse ;  /* 0x0000004a838d7223 */ /* 0x100fe2000001084d */
[----:B------:R-:W-:Y:S01]  /*8400*/  ISETP.GT.AND P6, PT, R109, 0x10, PT ;  /* 0x000000106d00780c */ /* 0x000fe20003fc4270 */
[----:B------:R2:W-:Y:S01]  /*8410*/  MUFU.EX2 R98, R139 ;  /* 0x0000008b00627308 */ /* 0x0005e20000000800 */
[----:B------:R-:W-:Y:S01]  /*8420*/  HGMMA.64x96x16.F32.BF16 R24, gdesc[UR28].tnspB, R24, gsb0 ;  /* 0x416000001c1879f0 */ /* 0x000fe20008001818 */
[----:B------:R-:W-:Y:S01]  /*8430*/  UIADD3 UR28, UR10, 0x780, URZ ;  /* 0x000007800a1c7890 */ /* 0x000fe2000fffe03f */
[----:B------:R-:W-:Y:S01]  /*8440*/  FMNMX.FTZ R140, R129, R140, !PT ;  /* 0x0000008c818c7209 */ /* 0x000fe20007810000 */
[----:B------:R-:W-:Y:S01]  /*8450*/  UIADD3 UR30, UR7, 0x140, URZ ;  /* 0x00000140071e7890 */ /* 0x000fe2000fffe03f */
[----:B------:R-:W-:Y:S01]  /*8460*/  FSEL R131, R18, -INF , P5 ;  /* 0xff80000012837808 */ /* 0x000fe20002800000 */
[----:B------:R-:W-:Y:S01]  /*8470*/  UMOV UR29, 0xc0000010 ;  /* 0xc0000010001d7882 */ /* 0x000fe20000000000 */
[----:B------:R-:W-:Y:S01]  /*8480*/  UMOV UR31, 0x80000020 ;  /* 0x80000020001f7882 */ /* 0x000fe20000000000 */
[----:B------:R-:W-:Y:S01]  /*8490*/  FMNMX.FTZ R140, R17, R140, !PT ;  /* 0x0000008c118c7209 */ /* 0x000fe20007810000 */
[-CC-:B--2---:R-:W-:Y:S01]  /*84a0*/  FFMA.FTZ R139, R132, R74.reuse, -R77.reuse ;  /* 0x0000004a848b7223 */ /* 0x184fe2000001084d */
[--C-:B------:R-:W-:Y:S01]  /*84b0*/  FFMA.FTZ R132, R133, R74, -R77.reuse ;  /* 0x0000004a85847223 */ /* 0x100fe2000001084d */
[----:B------:R-:W-:Y:S01]  /*84c0*/  FSEL R20, R20, -INF , P6 ;  /* 0xff80000014147808 */ /* 0x000fe20003000000 */
[----:B------:R-:W-:Y:S01]  /*84d0*/  MUFU.TANH R113, R113 ;  /* 0x0000007100717308 */ /* 0x000fe20000002400 */
[----:B------:R-:W-:Y:S01]  /*84e0*/  FMNMX.FTZ R133, R131, R140, !PT ;  /* 0x0000008c83857209 */ /* 0x000fe20007810000 */
[-CC-:B------:R-:W-:Y:S01]  /*84f0*/  FFMA.FTZ R140, R134, R74.reuse, -R77.reuse ;  /* 0x0000004a868c7223 */ /* 0x180fe2000001084d */
[----:B------:R-:W-:Y:S01]  /*8500*/  ISETP.GT.AND P5, PT, R109, 0x18, PT ;  /* 0x000000186d00780c */ /* 0x000fe20003fa4270 */
[-CC-:B------:R-:W-:Y:S01]  /*8510*/  FFMA.FTZ R142, R117, R74.reuse, -R77.reuse ;  /* 0x0000004a758e7223 */ /* 0x180fe2000001084d */
[----:B------:R-:W-:Y:S01]  /*8520*/  FMNMX.FTZ R133, R20, R133, !PT ;  /* 0x0000008514857209 */ /* 0x000fe20007810000 */
[-CC-:B------:R-:W-:Y:S01]  /*8530*/  FFMA.FTZ R102, R102, R74.reuse, -R77.reuse ;  /* 0x0000004a66667223 */ /* 0x180fe2000001084d */
[----:B------:R-:W-:Y:S01]  /*8540*/  ISETP.GT.AND P6, PT, R109, 0x19, PT ;  /* 0x000000196d00780c */ /* 0x000fe20003fc4270 */
[----:B------:R2:W-:Y:S01]  /*8550*/  MUFU.EX2 R18, R139 ;  /* 0x0000008b00127308 */ /* 0x0005e20000000800 */
[----:B------:R-:W-:Y:S01]  /*8560*/  FSEL R128, R128, -INF , P5 ;  /* 0xff80000080807808 */ /* 0x000fe20002800000 */
[-CC-:B------:R-:W-:Y:S01]  /*8570*/  FFMA.FTZ R15, R15, R74.reuse, -R77.reuse ;  /* 0x0000004a0f0f7223 */ /* 0x180fe2000001084d */
[----:B------:R-:W-:Y:S01]  /*8580*/  FMNMX.FTZ R133, R22, R133, !PT ;  /* 0x0000008516857209 */ /* 0x000fe20007810000 */
[-CC-:B------:R-:W-:Y:S01]  /*8590*/  FFMA.FTZ R19, R19, R74.reuse, -R77.reuse ;  /* 0x0000004a13137223 */ /* 0x180fe2000001084d */
[----:B------:R-:W-:Y:S01]  /*85a0*/  FSEL R130, R130, -INF , P6 ;  /* 0xff80000082827808 */ /* 0x000fe20003000000 */
[-CC-:B------:R-:W-:Y:S01]  /*85b0*/  FFMA.FTZ R21, R21, R74.reuse, -R77.reuse ;  /* 0x0000004a15157223 */ /* 0x180fe2000001084d */
[----:B------:R-:W-:Y:S01]  /*85c0*/  FMNMX.FTZ R133, R128, R133, !PT ;  /* 0x0000008580857209 */ /* 0x000fe20007810000 */
[----:B------:R-:W5:Y:S01]  /*85d0*/  MUFU.TANH R114, R114 ;  /* 0x0000007200727308 */ /* 0x000f620000002400 */
[----:B------:R-:W-:Y:S01]  /*85e0*/  ISETP.GT.AND P5, PT, R109, 0x21, PT ;  /* 0x000000216d00780c */ /* 0x000fe20003fa4270 */
[-CC-:B------:R-:W-:Y:S01]  /*85f0*/  FFMA.FTZ R23, R23, R74.reuse, -R77.reuse ;  /* 0x0000004a17177223 */ /* 0x180fe2000001084d */
[----:B--2---:R-:W-:Y:S01]  /*8600*/  FMNMX.FTZ R139, R130, R133, !PT ;  /* 0x00000085828b7209 */ /* 0x004fe20007810000 */
[-CC-:B------:R-:W-:Y:S01]  /*8610*/  FFMA.FTZ R122, R122, R74.reuse, -R77.reuse ;  /* 0x0000004a7a7a7223 */ /* 0x180fe2000001084d */
[----:B------:R-:W-:Y:S01]  /*8620*/  ISETP.GT.AND P6, PT, R109, 0x28, PT ;  /* 0x000000286d00780c */ /* 0x000fe20003fc4270 */
[-CC-:B------:R-:W-:Y:S01]  /*8630*/  FFMA.FTZ R94, R94, R74.reuse, -R77.reuse ;  /* 0x0000004a5e5e7223 */ /* 0x180fe2000001084d */
[----:B---3--:R-:W-:Y:S01]  /*8640*/  FSEL R133, R121, -INF , P5 ;  /* 0xff80000079857808 */ /* 0x008fe20002800000 */
[----:B------:R2:W-:Y:S01]  /*8650*/  MUFU.EX2 R14, R141 ;  /* 0x0000008d000e7308 */ /* 0x0005e20000000800 */
[----:B------:R-:W-:Y:S01]  /*8660*/  FMNMX.FTZ R134, R120, R139, !PT ;  /* 0x0000008b78867209 */ /* 0x000fe20007810000 */
[-CC-:B------:R-:W-:Y:S01]  /*8670*/  FFMA.FTZ R82, R82, R74.reuse, -R77.reuse ;  /* 0x0000004a52527223 */ /* 0x180fe2000001084d */
[----:B----4-:R-:W-:Y:S01]  /*8680*/  FSEL R123, R123, -INF , P6 ;  /* 0xff8000007b7b7808 */ /* 0x010fe20003000000 */
[--C-:B------:R-:W-:Y:S01]  /*8690*/  FFMA.FTZ R91, R91, R74, -R77.reuse ;  /* 0x0000004a5b5b7223 */ /* 0x100fe2000001084d */
[----:B------:R-:W-:Y:S01]  /*86a0*/  FMNMX.FTZ R134, R133, R134, !PT ;  /* 0x0000008685867209 */ /* 0x000fe20007810000 */
[-CC-:B------:R-:W-:Y:S01]  /*86b0*/  FFMA.FTZ R90, R90, R74.reuse, -R77.reuse ;  /* 0x0000004a5a5a7223 */ /* 0x180fe2000001084d */
[----:B------:R-:W-:Y:S01]  /*86c0*/  ISETP.GT.AND P5, PT, R109, 0x30, PT ;  /* 0x000000306d00780c */ /* 0x000fe20003fa4270 */
[----:B------:R-:W-:Y:S01]  /*86d0*/  MUFU.TANH R115, R115 ;  /* 0x0000007300737308 */ /* 0x000fe20000002400 */
[-CC-:B--2---:R-:W-:Y:S01]  /*86e0*/  FFMA.FTZ R141, R125, R74.reuse, -R77.reuse ;  /* 0x0000004a7d8d7223 */ /* 0x184fe2000001084d */
[----:B-1----:R-:W-:Y:S01]  /*86f0*/  FSEL R125, R124, -INF , P4 ;  /* 0xff8000007c7d7808 */ /* 0x002fe20002000000 */
[--C-:B------:R-:W-:Y:S01]  /*8700*/  FFMA.FTZ R86, R86, R74, -R77.reuse ;  /* 0x0000004a56567223 */ /* 0x100fe2000001084d */
[----:B------:R-:W-:Y:S01]  /*8710*/  FMNMX.FTZ R134, R123, R134, !PT ;  /* 0x000000867b867209 */ /* 0x000fe20007810000 */
[-CC-:B------:R-:W-:Y:S01]  /*8720*/  FFMA.FTZ R87, R87, R74.reuse, -R77.reuse ;  /* 0x0000004a57577223 */ /* 0x180fe2000001084d */
[----:B------:R-:W-:Y:S01]  /*8730*/  ISETP.GT.AND P6, PT, R109, 0x31, PT ;  /* 0x000000316d00780c */ /* 0x000fe20003fc4270 */
[-CC-:B------:R-:W-:Y:S01]  /*8740*/  FFMA.FTZ R83, R83, R74.reuse, -R77.reuse ;  /* 0x0000004a53537223 */ /* 0x180fe2000001084d */
[----:B------:R-:W1:Y:S01]  /*8750*/  MUFU.TANH R104, R104 ;  /* 0x0000006800687308 */ /* 0x000e620000002400 */
[----:B0-----:R-:W-:Y:S01]  /*8760*/  FSEL R112, R112, -INF , P5 ;  /* 0xff80000070707808 */ /* 0x001fe20002800000 */
[--C-:B------:R-:W-:Y:S01]  /*8770*/  FFMA.FTZ R95, R95, R74, -R77.reuse ;  /* 0x0000004a5f5f7223 */ /* 0x100fe2000001084d */
[----:B------:R-:W-:Y:S01]  /*8780*/  FMNMX.FTZ R139, R125, R134, !PT ;  /* 0x000000867d8b7209 */ /* 0x000fe20007810000 */
[-CC-:B------:R-:W-:Y:S01]  /*8790*/  FFMA.FTZ R101, R101, R74.reuse, -R77.reuse ;  /* 0x0000004a65657223 */ /* 0x180fe2000001084d */
[C---:B------:R-:W-:Y:S01]  /*87a0*/  ISETP.GT.AND P4, PT, R109.reuse, 0x38, PT ;  /* 0x000000386d00780c */ /* 0x040fe20003f84270 */
[----:B------:R-:W-:Y:S01]  /*87b0*/  FFMA.FTZ R100, R100, R74, -R77 ;  /* 0x0000004a64647223 */ /* 0x000fe2000001084d */
[----:B------:R-:W-:Y:S01]  /*87c0*/  FMNMX.FTZ R139, R112, R139, !PT ;  /* 0x0000008b708b7209 */ /* 0x000fe20007810000 */
[----:B------:R0:W-:Y:S01]  /*87d0*/  MUFU.EX2 R121, R140 ;  /* 0x0000008c00797308 */ /* 0x0001e20000000800 */
[----:B------:R-:W-:-:S02]  /*87e0*/  ISETP.GT.AND P5, PT, R109, 0x39, PT ;  /* 0x000000396d00780c */ /* 0x000fc40003fa4270 */
[----:B-----5:R-:W-:Y:S02]  /*87f0*/  FSEL R114, R114, -INF , P4 ;  /* 0xff80000072727808 */ /* 0x020fe40002000000 */
[----:B------:R-:W-:-:S03]  /*8800*/  ISETP.GT.AND P4, PT, R109, 0x41, PT ;  /* 0x000000416d00780c */ /* 0x000fc60003f84270 */
[----:B------:R-:W2:Y:S01]  /*8810*/  MUFU.TANH R105, R105 ;  /* 0x0000006900697308 */ /* 0x000ea20000002400 */
[-CC-:B0-----:R-:W-:Y:S01]  /*8820*/  FFMA.FTZ R140, R126, R74.reuse, -R77.reuse ;  /* 0x0000004a7e8c7223 */ /* 0x181fe2000001084d */
[----:B------:R-:W-:Y:S02]  /*8830*/  FSEL R126, R113, -INF , P6 ;  /* 0xff800000717e7808 */ /* 0x000fe40003000000 */
[----:B------:R-:W-:Y:S02]  /*8840*/  ISETP.GT.AND P6, PT, R109, 0x40, PT ;  /* 0x000000406d00780c */ /* 0x000fe40003fc4270 */
[----:B------:R-:W-:Y:S02]  /*8850*/  FMNMX.FTZ R139, R126, R139, !PT ;  /* 0x0000008b7e8b7209 */ /* 0x000fe40007810000 */
[----:B------:R-:W-:Y:S01]  /*8860*/  MUFU.TANH R107, R107 ;  /* 0x0000006b006b7308 */ /* 0x000fe20000002400 */
[----:B-1----:R-:W-:Y:S02]  /*8870*/  FSEL R104, R104, -INF , P6 ;  /* 0xff80000068687808 */ /* 0x002fe40003000000 */
[----:B------:R-:W-:Y:S01]  /*8880*/  FMNMX.FTZ R134, R114, R139, !PT ;  /* 0x0000008b72867209 */ /* 0x000fe20007810000 */
[----:B------:R-:W-:-:S04]  /*8890*/  FFMA.FTZ R139, R135, R74, -R77 ;  /* 0x0000004a878b7223 */ /* 0x000fc8000001084d */
[----:B------:R0:W-:Y:S01]  /*88a0*/  MUFU.EX2 R124, R141 ;  /* 0x0000008d007c7308 */ /* 0x0001e20000000800 */
[----:B--2---:R-:W-:Y:S02]  /*88b0*/  FSEL R105, R105, -INF , P4 ;  /* 0xff80000069697808 */ /* 0x004fe40002000000 */
[----:B------:R-:W-:-:S05]  /*88c0*/  ISETP.GT.AND P4, PT, R109, 0x49, PT ;  /* 0x000000496d00780c */ /* 0x000fca0003f84270 */
[----:B------:R-:W1:Y:S01]  /*88d0*/  MUFU.TANH R108, R108 ;  /* 0x0000006c006c7308 */ /* 0x000e620000002400 */
[----:B0-----:R-:W-:Y:S01]  /*88e0*/  FFMA.FTZ R141, R127, R74, -R77 ;  /* 0x0000004a7f8d7223 */ /* 0x001fe2000001084d */
[----:B------:R-:W-:Y:S02]  /*88f0*/  FSEL R127, R115, -INF , P5 ;  /* 0xff800000737f7808 */ /* 0x000fe40002800000 */
[----:B------:R-:W-:Y:S02]  /*8900*/  ISETP.GT.AND P5, PT, R109, 0x48, PT ;  /* 0x000000486d00780c */ /* 0x000fe40003fa4270 */
[----:B------:R-:W-:Y:S02]  /*8910*/  FMNMX.FTZ R135, R127, R134, !PT ;  /* 0x000000867f877209 */ /* 0x000fe40007810000 */
[----:B------:R-:W0:Y:S01]  /*8920*/  MUFU.TANH R96, R96 ;  /* 0x0000006000607308 */ /* 0x000e220000002400 */
[----:B------:R-:W-:Y:S02]  /*8930*/  WARPGROUP.DEPBAR.LE gsb0, 0x0 ;  /* 0x00008000000079c5 */ /* 0x000fe40000010000 */
[----:B------:R-:W-:-:S05]  /*8940*/  WARPGROUP.ARRIVE ;  /* 0x00000000000079c5 */ /* 0x000fca0000000000 */
[----:B------:R-:W2:Y:S01]  /*8950*/  MUFU.TANH R97, R97 ;  /* 0x0000006100617308 */ /* 0x000ea20000002400 */
[----:B-1----:R-:W-:Y:S01]  /*8960*/  FSEL R108, R108, -INF , P4 ;  /* 0xff8000006c6c7808 */ /* 0x002fe20002000000 */
[----:B------:R-:W-:Y:S01]  /*8970*/  HGMMA.64x96x16.F32.BF16 R24, gdesc[UR28].tnspB, R24, gsb0 ;  /* 0x416000001c1879f0 */ /* 0x000fe20008001818 */
[----:B------:R-:W-:Y:S01]  /*8980*/  UIADD3 UR28, UR10, 0x900, URZ ;  /* 0x000009000a1c7890 */ /* 0x000fe2000fffe03f */
[----:B------:R-:W-:Y:S01]  /*8990*/  ISETP.GT.AND P4, PT, R109, 0x51, PT ;  /* 0x000000516d00780c */ /* 0x000fe20003f84270 */
[----:B------:R-:W-:Y:S01]  /*89a0*/  UIADD3 UR30, UR7, 0x180, URZ ;  /* 0x00000180071e7890 */ /* 0x000fe2000fffe03f */
[----:B------:R-:W-:Y:S01]  /*89b0*/  UMOV UR29, 0xc0000010 ;  /* 0xc0000010001d7882 */ /* 0x000fe20000000000 */
[----:B------:R-:W-:Y:S01]  /*89c0*/  UMOV UR31, 0x80000020 ;  /* 0x80000020001f7882 */ /* 0x000fe20000000000 */
[----:B------:R1:W-:Y:S08]  /*89d0*/  MUFU.EX2 R113, R140 ;  /* 0x0000008c00717308 */ /* 0x0003f00000000800 */
[----:B------:R3:W-:Y:S01]  /*89e0*/  MUFU.EX2 R115, R141 ;  /* 0x0000008d00737308 */ /* 0x0007e20000000800 */
[----:B-1----:R-:W-:-:S04]  /*89f0*/  FMNMX.FTZ R140, R104, R135, !PT ;  /* 0x00000087688c7209 */ /* 0x002fc80007810000 */
[----:B------:R-:W-:-:S03]  /*8a00*/  FMNMX.FTZ R135, R105, R140, !PT ;  /* 0x0000008c69877209 */ /* 0x000fc60007810000 */
[----:B------:R-:W1:Y:S01]  /*8a10*/  MUFU.TANH R136, R136 ;  /* 0x0000008800887308 */ /* 0x000e620000002400 */
[----:B---3--:R-:W-:Y:S01]  /*8a20*/  FFMA.FTZ R141, R116, R74, -R77 ;  /* 0x0000004a748d7223 */ /* 0x008fe2000001084d */
[----:B------:R-:W-:Y:S02]  /*8a30*/  FSEL R116, R107, -INF , P5 ;  /* 0xff8000006b747808 */ /* 0x000fe40002800000 */
[----:B------:R-:W-:Y:S02]  /*8a40*/  ISETP.GT.AND P5, PT, R109, 0x50, PT ;  /* 0x000000506d00780c */ /* 0x000fe40003fa4270 */
[----:B------:R-:W-:Y:S02]  /*8a50*/  FMNMX.FTZ R135, R116, R135, !PT ;  /* 0x0000008774877209 */ /* 0x000fe40007810000 */
[----:B------:R-:W3:Y:S01]  /*8a60*/  MUFU.TANH R103, R103 ;  /* 0x0000006700677308 */ /* 0x000ee20000002400 */
[----:B0-----:R-:W-:Y:S02]  /*8a70*/  FSEL R117, R96, -INF , P5 ;  /* 0xff80000060757808 */ /* 0x001fe40002800000 */
[----:B------:R-:W-:-:S02]  /*8a80*/  FMNMX.FTZ R140, R108, R135, !PT ;  /* 0x000000876c8c7209 */ /* 0x000fc40007810000 */
[----:B------:R-:W-:Y:S02]  /*8a90*/  ISETP.GT.AND P5, PT, R109, 0x58, PT ;  /* 0x000000586d00780c */ /* 0x000fe40003fa4270 */
[----:B--2---:R-:W-:Y:S01]  /*8aa0*/  FSEL R135, R97, -INF , P4 ;  /* 0xff80000061877808 */ /* 0x004fe20002000000 */
[----:B------:R-:W0:Y:S01]  /*8ab0*/  MUFU.TANH R88, R88 ;  /* 0x0000005800587308 */ /* 0x000e220000002400 */
[----:B------:R-:W-:Y:S01]  /*8ac0*/  FMNMX.FTZ R140, R117, R140, !PT ;  /* 0x0000008c758c7209 */ /* 0x000fe20007810000 */
[----:B------:R-:W-:Y:S01]  /*8ad0*/  FFMA.FTZ R97, R106, R74, -R77 ;  /* 0x0000004a6a617223 */ /* 0x000fe2000001084d */
[C---:B------:R-:W-:Y:S02]  /*8ae0*/  ISETP.GT.AND P4, PT, R109.reuse, 0x59, PT ;  /* 0x000000596d00780c */ /* 0x040fe40003f84270 */
[----:B-1----:R-:W-:Y:S02]  /*8af0*/  FSEL R136, R136, -INF , P5 ;  /* 0xff80000088887808 */ /* 0x002fe40002800000 */
[----:B------:R-:W-:Y:S01]  /*8b00*/  ISETP.GT.AND P5, PT, R109, 0x60, PT ;  /* 0x000000606d00780c */ /* 0x000fe20003fa4270 */
[----:B------:R-:W-:Y:S01]  /*8b10*/  MUFU.TANH R89, R89 ;  /* 0x0000005900597308 */ /* 0x000fe20000002400 */
[----:B---3--:R-:W-:-:S02]  /*8b20*/  FSEL R103, R103, -INF , P4 ;  /* 0xff80000067677808 */ /* 0x008fc40002000000 */
[----:B------:R-:W-:-:S05]  /*8b30*/  ISETP.GT.AND P4, PT, R109, 0x61, PT ;  /* 0x000000616d00780c */ /* 0x000fca0003f84270 */
[----:B------:R-:W1:Y:S01]  /*8b40*/  MUFU.TANH R92, R92 ;  /* 0x0000005c005c7308 */ /* 0x000e620000002400 */
[----:B0-----:R-:W-:Y:S02]  /*8b50*/  FSEL R106, R88, -INF , P5 ;  /* 0xff800000586a7808 */ /* 0x001fe40002800000 */
[----:B------:R-:W-:-:S05]  /*8b60*/  ISETP.GT.AND P5, PT, R109, 0x68, PT ;  /* 0x000000686d00780c */ /* 0x000fca0003fa4270 */
[----:B------:R0:W-:Y:S08]  /*8b70*/  MUFU.EX2 R134, R139 ;  /* 0x0000008b00867308 */ /* 0x0001f00000000800 */
[----:B------:R-:W2:Y:S01]  /*8b80*/  MUFU.TANH R93, R93 ;  /* 0x0000005d005d7308 */ /* 0x000ea20000002400 */
[----:B0-----:R-:W-:Y:S02]  /*8b90*/  FMNMX.FTZ R139, R135, R140, !PT ;  /* 0x0000008c878b7209 */ /* 0x001fe40007810000 */
[----:B-1----:R-:W-:-:S02]  /*8ba0*/  FSEL R92, R92, -INF , P5 ;  /* 0xff8000005c5c7808 */ /* 0x002fc40002800000 */
[----:B------:R-:W-:Y:S02]  /*8bb0*/  FMNMX.FTZ R140, R136, R139, !PT ;  /* 0x0000008b888c7209 */ /* 0x000fe40007810000 */
[----:B------:R-:W-:Y:S01]  /*8bc0*/  ISETP.GT.AND P5, PT, R109, 0x70, PT ;  /* 0x000000706d00780c */ /* 0x000fe20003fa4270 */
[----:B------:R-:W0:Y:S01]  /*8bd0*/  MUFU.TANH R80, R80 ;  /* 0x0000005000507308 */ /* 0x000e220000002400 */
[----:B------:R-:W-:-:S04]  /*8be0*/  FMNMX.FTZ R139, R103, R140, !PT ;  /* 0x0000008c678b7209 */ /* 0x000fc80007810000 */
[----:B------:R-:W-:-:S03]  /*8bf0*/  FMNMX.FTZ R139, R106, R139, !PT ;  /* 0x0000008b6a8b7209 */ /* 0x000fc60007810000 */
[----:B------:R1:W-:Y:S08]  /*8c00*/  MUFU.EX2 R107, R141 ;  /* 0x0000008d006b7308 */ /* 0x0003f00000000800 */
[----:B------:R-:W3:Y:S01]  /*8c10*/  MUFU.TANH R81, R81 ;  /* 0x0000005100517308 */ /* 0x000ee20000002400 */
[-CC-:B-1----:R-:W-:Y:S01]  /*8c20*/  FFMA.FTZ R141, R118, R74.reuse, -R77.reuse ;  /* 0x0000004a768d7223 */ /* 0x182fe2000001084d */
[----:B------:R-:W-:Y:S01]  /*8c30*/  FSEL R118, R89, -INF , P4 ;  /* 0xff80000059767808 */ /* 0x000fe20002000000 */
[----:B------:R-:W-:Y:S01]  /*8c40*/  FFMA.FTZ R89, R110, R74, -R77 ;  /* 0x0000004a6e597223 */ /* 0x000fe2000001084d */
[----:B------:R-:W-:-:S02]  /*8c50*/  ISETP.GT.AND P4, PT, R109, 0x69, PT ;  /* 0x000000696d00780c */ /* 0x000fc40003f84270 */
[----:B------:R-:W-:Y:S01]  /*8c60*/  FMNMX.FTZ R139, R118, R139, !PT ;  /* 0x0000008b768b7209 */ /* 0x000fe20007810000 */
[----:B------:R-:W-:Y:S02]  /*8c70*/  WARPGROUP.DEPBAR.LE gsb0, 0x0 ;  /* 0x00008000000079c5 */ /* 0x000fe40000010000 */
[----:B------:R-:W-:Y:S01]  /*8c80*/  WARPGROUP.ARRIVE ;  /* 0x00000000000079c5 */ /* 0x000fe20000000000 */
[----:B------:R-:W1:Y:S01]  /*8c90*/  MUFU.TANH R84, R84 ;  /* 0x0000005400547308 */ /* 0x000e620000002400 */
[----:B--2---:R-:W-:Y:S02]  /*8ca0*/  FSEL R93, R93, -INF , P4 ;  /* 0xff8000005d5d7808 */ /* 0x004fe40002000000 */
[----:B------:R-:W-:Y:S02]  /*8cb0*/  FMNMX.FTZ R140, R92, R139, !PT ;  /* 0x0000008b5c8c7209 */ /* 0x000fe40007810000 */
[----:B------:R-:W-:Y:S01]  /*8cc0*/  HGMMA.64x96x16.F32.BF16 R24, gdesc[UR28].tnspB, R24, gsb0 ;  /* 0x416000001c1879f0 */ /* 0x000fe20008001818 */
[----:B------:R-:W-:Y:S01]  /*8cd0*/  UIADD3 UR28, UR10, 0xa80, URZ ;  /* 0x00000a800a1c7890 */ /* 0x000fe2000fffe03f */
[----:B------:R-:W-:Y:S01]  /*8ce0*/  ISETP.GT.AND P4, PT, R109, 0x71, PT ;  /* 0x000000716d00780c */ /* 0x000fe20003f84270 */
[----:B------:R-:W-:Y:S01]  /*8cf0*/  UIADD3 UR30, UR7, 0x1c0, URZ ;  /* 0x000001c0071e7890 */ /* 0x000fe2000fffe03f */
[----:B------:R-:W2:Y:S01]  /*8d00*/  MUFU.TANH R85, R85 ;  /* 0x0000005500557308 */ /* 0x000ea20000002400 */
[----:B------:R-:W-:Y:S01]  /*8d10*/  UMOV UR29, 0xc0000010 ;  /* 0xc0000010001d7882 */ /* 0x000fe20000000000 */
[----:B------:R-:W-:Y:S01]  /*8d20*/  UMOV UR31, 0x80000020 ;  /* 0x80000020001f7882 */ /* 0x000fe20000000000 */
[----:B0-----:R-:W-:-:S02]  /*8d30*/  FSEL R110, R80, -INF , P5 ;  /* 0xff800000506e7808 */ /* 0x001fc40002800000 */
[----:B------:R-:W-:Y:S02]  /*8d40*/  FMNMX.FTZ R139, R93, R140, !PT ;  /* 0x0000008c5d8b7209 */ /* 0x000fe40007810000 */
[----:B------:R-:W-:Y:S01]  /*8d50*/  ISETP.GT.AND P5, PT, R109, 0x78, PT ;  /* 0x000000786d00780c */ /* 0x000fe20003fa4270 */
[----:B------:R-:W0:Y:S01]  /*8d60*/  MUFU.TANH R137, R137 ;  /* 0x0000008900897308 */ /* 0x000e220000002400 */
[----:B------:R-:W-:-:S07]  /*8d70*/  FMNMX.FTZ R140, R110, R139, !PT ;  /* 0x0000008b6e8c7209 */ /* 0x000fce0007810000 */
[----:B------:R-:W4:Y:S08]  /*8d80*/  MUFU.TANH R73, R73 ;  /* 0x0000004900497308 */ /* 0x000f300000002400 */
[----:B------:R5:W-:Y:S08]  /*8d90*/  MUFU.EX2 R88, R141 ;  /* 0x0000008d00587308 */ /* 0x000bf00000000800 */
[----:B------:R-:W4:Y:S01]  /*8da0*/  MUFU.TANH R76, R76 ;  /* 0x0000004c004c7308 */ /* 0x000f220000002400 */
[-CC-:B-----5:R-:W-:Y:S01]  /*8db0*/  FFMA.FTZ R141, R111, R74.reuse, -R77.reuse ;  /* 0x0000004a6f8d7223 */ /* 0x1a0fe2000001084d */
[----:B---3--:R-:W-:Y:S01]  /*8dc0*/  FSEL R111, R81, -INF , P4 ;  /* 0xff800000516f7808 */ /* 0x008fe20002000000 */
[----:B------:R-:W-:Y:S01]  /*8dd0*/  FFMA.FTZ R81, R119, R74, -R77 ;  /* 0x0000004a77517223 */ /* 0x000fe2000001084d */
[----:B------:R-:W-:-:S02]  /*8de0*/  ISETP.GT.AND P4, PT, R109, 0x79, PT ;  /* 0x000000796d00780c */ /* 0x000fc40003f84270 */
[----:B-1----:R-:W-:Y:S01]  /*8df0*/  FSEL R119, R84, -INF , P5 ;  /* 0xff80000054777808 */ /* 0x002fe20002800000 */
[--C-:B------:R-:W-:Y:S01]  /*8e00*/  FFMA.FTZ R84, R99, R74, -R77.reuse ;  /* 0x0000004a63547223 */ /* 0x100fe2000001084d */
[----:B------:R-:W-:Y:S01]  /*8e10*/  FMNMX.FTZ R140, R111, R140, !PT ;  /* 0x0000008c6f8c7209 */ /* 0x000fe20007810000 */
[----:B------:R-:W1:Y:S01]  /*8e20*/  MUFU.TANH R138, R138 ;  /* 0x0000008a008a7308 */ /* 0x000e620000002400 */
[----:B------:R-:W-:Y:S01]  /*8e30*/  ISETP.GT.AND P5, PT, R109, 0x80, PT ;  /* 0x000000806d00780c */ /* 0x000fe20003fa4270 */
[----:B------:R-:W-:Y:S01]  /*8e40*/  FFMA.FTZ R99, R78, R74, -R77 ;  /* 0x0000004a4e637223 */ /* 0x000fe2000001084d */
[----:B--2---:R-:W-:Y:S02]  /*8e50*/  FSEL R139, R85, -INF , P4 ;  /* 0xff800000558b7808 */ /* 0x004fe40002000000 */
[----:B------:R-:W-:Y:S02]  /*8e60*/  FMNMX.FTZ R140, R119, R140, !PT ;  /* 0x0000008c778c7209 */ /* 0x000fe40007810000 */
[----:B------:R-:W-:Y:S01]  /*8e70*/  ISETP.GT.AND P4, PT, R109, 0x81, PT ;  /* 0x000000816d00780c */ /* 0x000fe20003f84270 */
[----:B------:R2:W-:Y:S01]  /*8e80*/  MUFU.EX2 R96, R142 ;  /* 0x0000008e00607308 */ /* 0x0005e20000000800 */
[----:B0-----:R-:W-:-:S02]  /*8e90*/  FSEL R137, R137, -INF , P5 ;  /* 0xff80000089897808 */ /* 0x001fc40002800000 */
[----:B------:R-:W-:-:S05]  /*8ea0*/  ISETP.GT.AND P5, PT, R109, 0x88, PT ;  /* 0x000000886d00780c */ /* 0x000fca0003fa4270 */
[----:B------:R0:W-:Y:S01]  /*8eb0*/  MUFU.EX2 R80, R141 ;  /* 0x0000008d00507308 */ /* 0x0001e20000000800 */
[----:B--2---:R-:W-:Y:S02]  /*8ec0*/  FMNMX.FTZ R142, R139, R140, !PT ;  /* 0x0000008c8b8e7209 */ /* 0x004fe40007810000 */
[----:B----4-:R-:W-:Y:S02]  /*8ed0*/  FSEL R140, R73, -INF , P4 ;  /* 0xff800000498c7808 */ /* 0x010fe40002000000 */
[----:B------:R-:W-:Y:S01]  /*8ee0*/  FMNMX.FTZ R73, R137, R142, !PT ;  /* 0x0000008e89497209 */ /* 0x000fe20007810000 */
[----:B------:R-:W-:Y:S01]  /*8ef0*/  IMAD.U32 R142, RZ, RZ, UR5 ;  /* 0x00000005ff8e7e24 */ /* 0x000fe2000f8e00ff */
[----:B------:R-:W-:Y:S01]  /*8f00*/  ISETP.GT.AND P4, PT, R109, 0x89, PT ;  /* 0x000000896d00780c */ /* 0x000fe20003f84270 */
[----:B------:R-:W-:Y:S01]  /*8f10*/  MUFU.EX2 R15, R15 ;  /* 0x0000000f000f7308 */ /* 0x000fe20000000800 */
[----:B------:R-:W-:Y:S01]  /*8f20*/  FSEL R109, R76, -INF , P5 ;  /* 0xff8000004c6d7808 */ /* 0x000fe20002800000 */
[----:B0-----:R-:W-:Y:S01]  /*8f30*/  FFMA.FTZ R141, R75, R74, -R77 ;  /* 0x0000004a4b8d7223 */ /* 0x001fe2000001084d */
[----:B------:R-:W-:Y:S01]  /*8f40*/  FMNMX.FTZ R76, R140, R73, !PT ;  /* 0x000000498c4c7209 */ /* 0x000fe20007810000 */
[----:B------:R-:W-:Y:S01]  /*8f50*/  UMOV UR5, UR4 ;  /* 0x0000000400057c82 */ /* 0x000fe20008000000 */
[----:B-1----:R-:W-:-:S02]  /*8f60*/  FSEL R138, R138, -INF , P4 ;  /* 0xff8000008a8a7808 */ /* 0x002fc40002000000 */
[----:B------:R-:W-:Y:S01]  /*8f70*/  FMNMX.FTZ R85, R109, R76, !PT ;  /* 0x0000004c6d557209 */ /* 0x000fe20007810000 */
[----:B------:R0:W-:Y:S01]  /*8f80*/  MUFU.EX2 R73, R102 ;  /* 0x0000006600497308 */ /* 0x0001e20000000800 */
[----:B------:R-:W-:Y:S02]  /*8f90*/  @!P1 LEA R142, R142, UR60, 0x3 ;  /* 0x0000003c8e8e9c11 */ /* 0x000fe4000f8e18ff */
[----:B------:R-:W-:-:S05]  /*8fa0*/  FMNMX.FTZ R75, R138, R85, !PT ;  /* 0x000000558a4b7209 */ /* 0x000fca0007810000 */
[----:B------:R-:W1:Y:S01]  /*8fb0*/  SHFL.BFLY PT, R76, R75, 0x2, 0x1f ;  /* 0x0c401f004b4c7f89 */ /* 0x000e6200000e0000 */
[----:B------:R2:W-:Y:S01]  /*8fc0*/  MUFU.EX2 R85, R141 ;  /* 0x0000008d00557308 */ /* 0x0005e20000000800 */
[----:B0-----:R-:W-:Y:S01]  /*8fd0*/  FFMA.FTZ R102, R79, R74, -R77 ;  /* 0x0000004a4f667223 */ /* 0x001fe2000001084d */
[----:B------:R-:W-:-:S05]  /*8fe0*/  IMAD.U32 R79, RZ, RZ, UR4 ;  /* 0x00000004ff4f7e24 */ /* 0x000fca000f8e00ff */
[----:B------:R-:W-:Y:S01]  /*8ff0*/  @!P1 LEA R79, R79, UR60, 0x3 ;  /* 0x0000003c4f4f9c11 */ /* 0x000fe2000f8e18ff */
[----:B------:R-:W-:Y:S04]  /*9000*/  MUFU.EX2 R19, R19 ;  /* 0x0000001300137308 */ /* 0x000fe80000000800 */
[----:B------:R-:W-:Y:S01]  /*9010*/  @!P1 VIADD R79, R79, 0x31c40 ;  /* 0x00031c404f4f9836 */ /* 0x000fe20000000000 */
[----:B------:R-:W-:Y:S02]  /*9020*/  WARPGROUP.DEPBAR.LE gsb0, 0x0 ;  /* 0x00008000000079c5 */ /* 0x000fe40000010000 */
[----:B------:R-:W-:Y:S01]  /*9030*/  WARPGROUP.ARRIVE ;  /* 0x00000000000079c5 */ /* 0x000fe20000000000 */
[----:B------:R-:W-:Y:S01]  /*9040*/  MUFU.EX2 R21, R21 ;  /* 0x0000001500157308 */ /* 0x000fe20000000800 */
[----:B------:R-:W-:-:S02]  /*9050*/  @!P1 PRMT R79, RZ, 0x654, R79 ;  /* 0x00000654ff4f9816 */ /* 0x000fc4000000004f */
[----:B-1----:R-:W-:Y:S02]  /*9060*/  FMNMX.FTZ R76, R75, R76, !PT ;  /* 0x0000004c4b4c7209 */ /* 0x002fe40007810000 */
[----:B------:R-:W-:Y:S01]  /*9070*/  HGMMA.64x96x16.F32.BF16 R24, gdesc[UR28].tnspB, R24, gsb0 ;  /* 0x416000001c1879f0 */ /* 0x000fe20008001818 */
[----:B------:R-:W-:Y:S02]  /*9080*/  UIADD3 UR28, UR10, 0xc00, URZ ;  /* 0x00000c000a1c7890 */ /* 0x000fe4000fffe03f */
[----:B------:R-:W-:Y:S01]  /*9090*/  UIADD3 UR30, UR7, 0x200, URZ ;  /* 0x00000200071e7890 */ /* 0x000fe2000fffe03f */
[----:B------:R-:W0:Y:S01]  /*90a0*/  SHFL.BFLY PT, R75, R76, 0x1, 0x1f ;  /* 0x0c201f004c4b7f89 */ /* 0x000e2200000e0000 */
[----:B------:R-:W-:Y:S01]  /*90b0*/  UMOV UR29, 0xc0000010 ;  /* 0xc0000010001d7882 */ /* 0x000fe20000000000 */
[----:B------:R-:W-:Y:S01]  /*90c0*/  UMOV UR31, 0x80000020 ;  /* 0x80000020001f7882 */ /* 0x000fe20000000000 */
[----:B------:R-:W-:Y:S08]  /*90d0*/  MUFU.EX2 R23, R23 ;  /* 0x0000001700177308 */ /* 0x000ff00000000800 */
[----:B------:R-:W-:Y:S08]  /*90e0*/  MUFU.EX2 R132, R132 ;  /* 0x0000008400847308 */ /* 0x000ff00000000800 */
[----:B------:R-:W-:Y:S01]  /*90f0*/  MUFU.EX2 R122, R122 ;  /* 0x0000007a007a7308 */ /* 0x000fe20000000800 */
[----:B0-----:R-:W-:-:S07]  /*9100*/  FMNMX.FTZ R75, R76, R75, !PT ;  /* 0x0000004b4c4b7209 */ /* 0x001fce0007810000 */
[----:B------:R-:W-:Y:S01]  /*9110*/  MUFU.EX2 R97, R97 ;  /* 0x0000006100617308 */ /* 0x000fe20000000800 */
[C---:B------:R-:W-:Y:S01]  /*9120*/  FSETP.NEU.FTZ.AND P4, PT, R75.reuse, -INF , PT ;  /* 0xff8000004b00780b */ /* 0x040fe20003f9d000 */
[----:B--2---:R-:W-:-:S05]  /*9130*/  FMUL.FTZ R141, R75, R74 ;  /* 0x0000004a4b8d7220 */ /* 0x004fca0000410000 */
[----:B------:R-:W-:Y:S01]  /*9140*/  FSEL R141, R141, RZ, P4 ;  /* 0x000000ff8d8d7208 */ /* 0x000fe20002000000 */
[----:B------:R-:W-:Y:S04]  /*9150*/  MUFU.EX2 R89, R89 ;  /* 0x0000005900597308 */ /* 0x000fe80000000800 */
[-CC-:B------:R-:W-:Y:S01]  /*9160*/  FFMA.FTZ R78, R17, R74.reuse, -R141.reuse ;  /* 0x0000004a114e7223 */ /* 0x180fe2000001088d */
[-CC-:B------:R-:W-:Y:S01]  /*9170*/  FFMA.FTZ R17, R131, R74.reuse, -R141.reuse ;  /* 0x0000004a83117223 */ /* 0x180fe2000001088d */
[-CC-:B------:R-:W-:Y:S01]  /*9180*/  FFMA.FTZ R131, R125, R74.reuse, -R141.reuse ;  /* 0x0000004a7d837223 */ /* 0x180fe2000001088d */
[-CC-:B------:R-:W-:Y:S01]  /*9190*/  FFMA.FTZ R125, R104, R74.reuse, -R141.reuse ;  /* 0x0000004a687d7223 */ /* 0x180fe2000001088d */
[----:B------:R-:W-:Y:S01]  /*91a0*/  FSEL R104, R72, RZ, P3 ;  /* 0x000000ff48687208 */ /* 0x000fe20001800000 */
[-CC-:B------:R-:W-:Y:S01]  /*91b0*/  FFMA.FTZ R76, R13, R74.reuse, -R141.reuse ;  /* 0x0000004a0d4c7223 */ /* 0x180fe2000001088d */
[-CC-:B------:R-:W-:Y:S01]  /*91c0*/  FFMA.FTZ R13, R129, R74.reuse, -R141.reuse ;  /* 0x0000004a810d7223 */ /* 0x180fe2000001088d */
[-CC-:B------:R-:W-:Y:S01]  /*91d0*/  FFMA.FTZ R129, R130, R74.reuse, -R141.reuse ;  /* 0x0000004a82817223 */ /* 0x180fe2000001088d */
[-C--:B------:R-:W-:Y:S01]  /*91e0*/  FFMA.FTZ R130, R126, R74.reuse, -R141 ;  /* 0x0000004a7e827223 */ /* 0x080fe2000001088d */
[----:B------:R-:W-:Y:S01]  /*91f0*/  FADD.FTZ R77, -R104, R11 ;  /* 0x0000000b684d7221 */ /* 0x000fe20000010100 */
[----:B------:R-:W-:Y:S01]  /*9200*/  FSEL R11, R75, RZ, P4 ;  /* 0x000000ff4b0b7208 */ /* 0x000fe20002000000 */
[-CC-:B------:R-:W-:Y:S01]  /*9210*/  FFMA.FTZ R126, R127, R74.reuse, -R141.reuse ;  /* 0x0000004a7f7e7223 */ /* 0x180fe2000001088d */
[-CC-:B------:R-:W-:Y:S01]  /*9220*/  FFMA.FTZ R127, R105, R74.reuse, -R141.reuse ;  /* 0x0000004a697f7223 */ /* 0x180fe2000001088d */
[-C--:B------:R-:W-:Y:S01]  /*9230*/  FMUL.FTZ R105, R77, R74.reuse ;  /* 0x0000004a4d697220 */ /* 0x080fe20000410000 */
[----:B------:R-:W-:Y:S01]  /*9240*/  ISETP.GE.U32.AND P3, PT, R146, 0x180, PT ;  /* 0x000001809200780c */ /* 0x000fe20003f66070 */
[----:B------:R-:W-:Y:S01]  /*9250*/  FADD.FTZ R77, -R11, R10 ;  /* 0x0000000a0b4d7221 */ /* 0x000fe20000010100 */
[----:B------:R-:W-:Y:S01]  /*9260*/  VIADD R11, R144, 0x9 ;  /* 0x00000009900b7836 */ /* 0x000fe20000000000 */
[----:B------:R-:W-:Y:S01]  /*9270*/  MUFU.EX2 R76, R76 ;  /* 0x0000004c004c7308 */ /* 0x000fe20000000800 */
[-CC-:B------:R-:W-:Y:S01]  /*9280*/  FFMA.FTZ R20, R20, R74.reuse, -R141.reuse ;  /* 0x0000004a14147223 */ /* 0x180fe2000001088d */
[-C--:B------:R-:W-:Y:S01]  /*9290*/  FMUL.FTZ R104, R77, R74.reuse ;  /* 0x0000004a4d687220 */ /* 0x080fe20000410000 */
[-CC-:B------:R-:W-:Y:S01]  /*92a0*/  FFMA.FTZ R22, R22, R74.reuse, -R141.reuse ;  /* 0x0000004a16167223 */ /* 0x180fe2000001088d */
[----:B------:R-:W-:Y:S01]  /*92b0*/  SEL R77, R11, 0x9, !P3 ;  /* 0x000000090b4d7807 */ /* 0x000fe20005800000 */
        /* <DEDUP_REMOVED lines=18> */
[----:B------:R-:W-:Y:S01]  /*93e0*/  FFMA.FTZ R109, R109, R74, -R141 ;  /* 0x0000004a6d6d7223 */ /* 0x000fe2000001088d */
[----:B------:R-:W3:Y:S01]  /*93f0*/  MUFU.EX2 R13, R13 ;  /* 0x0000000d000d7308 */ /* 0x000ee20000000800 */
[----:B-1----:R-:W-:-:S02]  /*9400*/  @!P1 VIADD R105, R142, 0x31c60 ;  /* 0x00031c608e699836 */ /* 0x002fc40000000000 */
[----:B0-----:R-:W-:Y:S01]  /*9410*/  FFMA.FTZ R104, R11, R6, R76 ;  /* 0x000000060b687223 */ /* 0x001fe2000001004c */
[-CC-:B------:R-:W-:Y:S01]  /*9420*/  FFMA.FTZ R6, R135, R74.reuse, -R141.reuse ;  /* 0x0000004a87067223 */ /* 0x180fe2000001088d */
[-CC-:B------:R-:W-:Y:S01]  /*9430*/  FFMA.FTZ R138, R138, R74.reuse, -R141.reuse ;  /* 0x0000004a8a8a7223 */ /* 0x180fe2000001088d */
[----:B------:R-:W-:Y:S01]  /*9440*/  FFMA.FTZ R111, R111, R74, -R141 ;  /* 0x0000004a6f6f7223 */ /* 0x000fe2000001088d */
[----:B------:R-:W-:Y:S01]  /*9450*/  @!P1 PRMT R105, RZ, 0x654, R105 ;  /* 0x00000654ff699816 */ /* 0x000fe20000000069 */
[----:B------:R-:W0:Y:S01]  /*9460*/  MUFU.EX2 R78, R78 ;  /* 0x0000004e004e7308 */ /* 0x000e220000000800 */
[----:B--2---:R-:W-:Y:S01]  /*9470*/  FFMA.FTZ R142, R10, R5, R15 ;  /* 0x000000050a8e7223 */ /* 0x004fe2000001000f */
[C---:B------:R-:W-:Y:S01]  /*9480*/  ISETP.GT.AND P3, PT, R9.reuse, R12, PT ;  /* 0x0000000c0900720c */ /* 0x040fe20003f64270 */
[----:B------:R-:W-:Y:S02]  /*9490*/  VIADD R9, R9, 0xffffffff ;  /* 0xffffffff09097836 */ /* 0x000fe40000000000 */
[----:B------:R-:W-:-:S03]  /*94a0*/  FADD.FTZ R142, R19, R142 ;  /* 0x0000008e138e7221 */ /* 0x000fc60000010000 */
[----:B------:R-:W1:Y:S01]  /*94b0*/  MUFU.EX2 R17, R17 ;  /* 0x0000001100117308 */ /* 0x000e620000000800 */
[----:B------:R-:W-:Y:S01]  /*94c0*/  FADD.FTZ R142, R21, R142 ;  /* 0x0000008e158e7221 */ /* 0x000fe20000010000 */
[----:B------:R-:W-:Y:S02]  /*94d0*/  WARPGROUP.DEPBAR.LE gsb0, 0x0 ;  /* 0x00008000000079c5 */ /* 0x000fe40000010000 */
[----:B------:R-:W-:Y:S01]  /*94e0*/  WARPGROUP.ARRIVE ;  /* 0x00000000000079c5 */ /* 0x000fe20000000000 */
[----:B---3--:R-:W-:-:S03]  /*94f0*/  F2FP.BF16.F32.PACK_AB R76, R13, R76 ;  /* 0x0000004c0d4c723e */ /* 0x008fc600000010ff */
[----:B------:R-:W2:Y:S02]  /*9500*/  MUFU.EX2 R20, R20 ;  /* 0x0000001400147308 */ /* 0x000ea40000000800 */
[----:B------:R-:W-:Y:S06]  /*9510*/  HGMMA.64x96x16.F32.BF16 R24, gdesc[UR28].tnspB, R24, gsb0 ;  /* 0x416000001c1879f0 */ /* 0x000fec0008001818 */
[----:B------:R-:W3:Y:S08]  /*9520*/  MUFU.EX2 R22, R22 ;  /* 0x0000001600167308 */ /* 0x000ef00000000800 */
[----:B------:R-:W-:Y:S08]  /*9530*/  MUFU.EX2 R128, R128 ;  /* 0x0000008000807308 */ /* 0x000ff00000000800 */
        /* <DEDUP_REMOVED lines=14> */
[----:B0-----:R-:W-:Y:S01]  /*9620*/  F2FP.BF16.F32.PACK_AB R77, R19, R15 ;  /* 0x0000000f134d723e */ /* 0x001fe200000010ff */
[-CC-:B------:R-:W-:Y:S01]  /*9630*/  FFMA.FTZ R15, R106, R74.reuse, -R141.reuse ;  /* 0x0000004a6a0f7223 */ /* 0x180fe2000001088d */
[-C--:B------:R-:W-:Y:S01]  /*9640*/  FMUL.FTZ R24, R24, R11.reuse ;  /* 0x0000000b18187220 */ /* 0x080fe20000410000 */
[-C--:B------:R-:W-:Y:S01]  /*9650*/  FMUL.FTZ R25, R25, R11.reuse ;  /* 0x0000000b19197220 */ /* 0x080fe20000410000 */
[-C--:B------:R-:W-:Y:S01]  /*9660*/  FMUL.FTZ R28, R28, R11.reuse ;  /* 0x0000000b1c1c7220 */ /* 0x080fe20000410000 */
[----:B------:R-:W-:Y:S01]  /*9670*/  FMUL.FTZ R29, R29, R11 ;  /* 0x0000000b1d1d7220 */ /* 0x000fe20000410000 */
[----:B-1----:R-:W-:Y:S01]  /*9680*/  FADD.FTZ R79, R13, R104 ;  /* 0x000000680d4f7221 */ /* 0x002fe20000010000 */
[----:B------:R0:W-:Y:S01]  /*9690*/  @!P1 SYNCS.ARRIVE.TRANS64.RED.A1T0 RZ, [R105+URZ], RZ ;  /* 0x000000ff69ff99a7 */ /* 0x0001e2000810043f */
[----:B------:R-:W1:Y:S01]  /*96a0*/  MUFU.EX2 R116, R116 ;  /* 0x0000007400747308 */ /* 0x000e620000000800 */
[----:B------:R-:W-:Y:S01]  /*96b0*/  FFMA.FTZ R13, R136, R74, -R141 ;  /* 0x0000004a880d7223 */ /* 0x000fe2000001088d */
[----:B------:R-:W-:Y:S01]  /*96c0*/  FADD.FTZ R104, R78, R79 ;  /* 0x0000004f4e687221 */ /* 0x000fe20000010000 */
[----:B------:R-:W-:Y:S01]  /*96d0*/  F2FP.BF16.F32.PACK_AB R79, R23, R21 ;  /* 0x00000015174f723e */ /* 0x000fe200000010ff */
[-C--:B------:R-:W-:Y:S01]  /*96e0*/  FMUL.FTZ R32, R32, R11.reuse ;  /* 0x0000000b20207220 */ /* 0x080fe20000410000 */
[C---:B------:R-:W-:Y:S01]  /*96f0*/  F2FP.BF16.F32.PACK_AB R78, R17.reuse, R78 ;  /* 0x0000004e114e723e */ /* 0x040fe200000010ff */
[----:B------:R-:W-:Y:S01]  /*9700*/  FADD.FTZ R19, R17, R104 ;  /* 0x0000006811137221 */ /* 0x000fe20000010000 */
[----:B0-----:R-:W-:Y:S01]  /*9710*/  FADD.FTZ R105, R23, R142 ;  /* 0x0000008e17697221 */ /* 0x001fe20000010000 */
[----:B------:R-:W-:Y:S01]  /*9720*/  FFMA.FTZ R17, R92, R74, -R141 ;  /* 0x0000004a5c117223 */ /* 0x000fe2000001088d */
[----:B------:R-:W0:Y:S01]  /*9730*/  MUFU.EX2 R108, R108 ;  /* 0x0000006c006c7308 */ /* 0x000e220000000800 */
[----:B--2---:R-:W-:Y:S01]  /*9740*/  FADD.FTZ R19, R20, R19 ;  /* 0x0000001314137221 */ /* 0x004fe20000010000 */
[----:B------:R-:W-:Y:S01]  /*9750*/  FADD.FTZ R105, R98, R105 ;  /* 0x0000006962697221 */ /* 0x000fe20000010000 */
[----:B------:R2:W-:Y:S01]  /*9760*/  STSM.16.M88.4 [R0+0x24300], R76 ;  /* 0x0243004c00007844 */ /* 0x0005e20000000200 */
[C---:B---3--:R-:W-:Y:S01]  /*9770*/  F2FP.BF16.F32.PACK_AB R20, R22.reuse, R20 ;  /* 0x000000141614723e */ /* 0x048fe200000010ff */
[----:B------:R-:W-:Y:S01]  /*9780*/  FADD.FTZ R19, R22, R19 ;  /* 0x0000001316137221 */ /* 0x000fe20000010000 */
[----:B------:R-:W-:Y:S01]  /*9790*/  FADD.FTZ R105, R14, R105 ;  /* 0x000000690e697221 */ /* 0x000fe20000010000 */
[----:B----4-:R-:W-:Y:S01]  /*97a0*/  F2FP.BF16.F32.PACK_AB R22, R129, R128 ;  /* 0x000000808116723e */ /* 0x010fe200000010ff */
[----:B------:R3:W-:Y:S01]  /*97b0*/  MUFU.EX2 R92, R103 ;  /* 0x00000067005c7308 */ /* 0x0007e20000000800 */
[----:B------:R-:W-:Y:S01]  /*97c0*/  FADD.FTZ R104, R128, R19 ;  /* 0x0000001380687221 */ /* 0x000fe20000010000 */
[----:B------:R-:W-:Y:S01]  /*97d0*/  FADD.FTZ R105, R18, R105 ;  /* 0x0000006912697221 */ /* 0x000fe20000010000 */
[----:B------:R-:W-:Y:S01]  /*97e0*/  FFMA.FTZ R19, R110, R74, -R141 ;  /* 0x0000004a6e137223 */ /* 0x000fe2000001088d */
[-C--:B------:R-:W-:Y:S01]  /*97f0*/  FMUL.FTZ R33, R33, R11.reuse ;  /* 0x0000000b21217220 */ /* 0x080fe20000410000 */
[----:B------:R-:W-:Y:S01]  /*9800*/  FADD.FTZ R21, R129, R104 ;  /* 0x0000006881157221 */ /* 0x000fe20000010000 */
[----:B------:R-:W-:Y:S01]  /*9810*/  FADD.FTZ R105, R132, R105 ;  /* 0x0000006984697221 */ /* 0x000fe20000010000 */
[-C--:B------:R-:W-:Y:S01]  /*9820*/  FMUL.FTZ R36, R36, R11.reuse ;  /* 0x0000000b24247220 */ /* 0x080fe20000410000 */
[----:B------:R-:W4:Y:S01]  /*9830*/  MUFU.EX2 R5, R117 ;  /* 0x0000007500057308 */ /* 0x000f220000000800 */
[----:B-----5:R-:W-:Y:S01]  /*9840*/  FADD.FTZ R104, R120, R21 ;  /* 0x0000001578687221 */ /* 0x020fe20000010000 */
[----:B------:R-:W-:Y:S01]  /*9850*/  FADD.FTZ R106, R122, R105 ;  /* 0x000000697a6a7221 */ /* 0x000fe20000010000 */
[----:B------:R-:W-:Y:S01]  /*9860*/  F2FP.BF16.F32.PACK_AB R120, R133, R120 ;  /* 0x000000788578723e */ /* 0x000fe200000010ff */
[----:B------:R-:W-:Y:S01]  /*9870*/  FMUL.FTZ R37, R37, R11 ;  /* 0x0000000b25257220 */ /* 0x000fe20000410000 */
[----:B------:R-:W-:Y:S01]  /*9880*/  FADD.FTZ R104, R133, R104 ;  /* 0x0000006885687221 */ /* 0x000fe20000010000 */
[C---:B------:R-:W-:Y:S01]  /*9890*/  FADD.FTZ R21, R121.reuse, R106 ;  /* 0x0000006a79157221 */ /* 0x040fe20000010000 */
[----:B------:R-:W-:Y:S01]  /*98a0*/  F2FP.BF16.F32.PACK_AB R121, R121, R122 ;  /* 0x0000007a7979723e */ /* 0x000fe200000010ff */
[----:B------:R-:W5:Y:S01]  /*98b0*/  MUFU.EX2 R81, R81 ;  /* 0x0000005100517308 */ /* 0x000f620000000800 */
[----:B------:R-:W-:Y:S01]  /*98c0*/  FADD.FTZ R104, R123, R104 ;  /* 0x000000687b687221 */ /* 0x000fe20000010000 */
[----:B------:R-:W-:Y:S01]  /*98d0*/  FADD.FTZ R106, R124, R21 ;  /* 0x000000157c6a7221 */ /* 0x000fe20000010000 */
[C---:B------:R-:W-:Y:S01]  /*98e0*/  F2FP.BF16.F32.PACK_AB R122, R131.reuse, R123 ;  /* 0x0000007b837a723e */ /* 0x040fe200000010ff */
[-C--:B------:R-:W-:Y:S01]  /*98f0*/  FMUL.FTZ R40, R40, R11.reuse ;  /* 0x0000000b28287220 */ /* 0x080fe20000410000 */
[----:B------:R-:W-:Y:S01]  /*9900*/  FADD.FTZ R21, R131, R104 ;  /* 0x0000006883157221 */ /* 0x000fe20000010000 */
[C---:B------:R-:W-:Y:S01]  /*9910*/  FADD.FTZ R106, R113.reuse, R106 ;  /* 0x0000006a716a7221 */ /* 0x040fe20000010000 */
[----:B------:R-:W-:Y:S01]  /*9920*/  F2FP.BF16.F32.PACK_AB R123, R113, R124 ;  /* 0x0000007c717b723e */ /* 0x000fe200000010ff */
[----:B------:R-:W-:Y:S01]  /*9930*/  MUFU.EX2 R6, R6 ;  /* 0x0000000600067308 */ /* 0x000fe20000000800 */
[----:B------:R-:W-:Y:S01]  /*9940*/  FADD.FTZ R23, R112, R21 ;  /* 0x0000001570177221 */ /* 0x000fe20000010000 */
[----:B---3--:R-:W-:Y:S01]  /*9950*/  FADD.FTZ R103, R115, R106 ;  /* 0x0000006a73677221 */ /* 0x008fe20000010000 */
[----:B------:R-:W-:Y:S01]  /*9960*/  F2FP.BF16.F32.PACK_AB R21, R14, R98 ;  /* 0x000000620e15723e */ /* 0x000fe200000010ff */
[-C--:B------:R-:W-:Y:S01]  /*9970*/  FMUL.FTZ R41, R41, R11.reuse ;  /* 0x0000000b29297220 */ /* 0x080fe20000410000 */
[----:B------:R-:W-:Y:S01]  /*9980*/  FADD.FTZ R23, R130, R23 ;  /* 0x0000001782177221 */ /* 0x000fe20000010000 */
[----:B------:R-:W-:Y:S01]  /*9990*/  FADD.FTZ R14, R134, R103 ;  /* 0x00000067860e7221 */ /* 0x000fe20000010000 */
[----:B------:R-:W-:Y:S01]  /*99a0*/  F2FP.BF16.F32.PACK_AB R104, R130, R112 ;  /* 0x000000708268723e */ /* 0x000fe200000010ff */
[----:B------:R-:W-:Y:S01]  /*99b0*/  MUFU.EX2 R84, R84 ;  /* 0x0000005400547308 */ /* 0x000fe20000000800 */
[----:B--2---:R-:W-:Y:S01]  /*99c0*/  FADD.FTZ R77, R114, R23 ;  /* 0x00000017724d7221 */ /* 0x004fe20000010000 */
[----:B------:R-:W-:Y:S01]  /*99d0*/  FADD.FTZ R79, R107, R14 ;  /* 0x0000000e6b4f7221 */ /* 0x000fe20000010000 */
[----:B------:R-:W-:Y:S01]  /*99e0*/  F2FP.BF16.F32.PACK_AB R23, R132, R18 ;  /* 0x000000128417723e */ /* 0x000fe200000010ff */
[----:B------:R-:W-:Y:S01]  /*99f0*/  FMUL.FTZ R44, R44, R11 ;  /* 0x0000000b2c2c7220 */ /* 0x000fe20000410000 */
[----:B------:R-:W-:Y:S01]  /*9a00*/  FADD.FTZ R14, R126, R77 ;  /* 0x0000004d7e0e7221 */ /* 0x000fe20000010000 */
[----:B------:R-:W-:Y:S01]  /*9a10*/  FADD.FTZ R18, R96, R79 ;  /* 0x0000004f60127221 */ /* 0x000fe20000010000 */
[----:B------:R-:W-:Y:S01]  /*9a20*/  F2FP.BF16.F32.PACK_AB R105, R134, R115 ;  /* 0x000000738669723e */ /* 0x000fe200000010ff */
[----:B------:R-:W2:Y:S01]  /*9a30*/  MUFU.EX2 R13, R13 ;  /* 0x0000000d000d7308 */ /* 0x000ea20000000800 */
[----:B------:R-:W-:Y:S01]  /*9a40*/  FADD.FTZ R14, R125, R14 ;  /* 0x0000000e7d0e7221 */ /* 0x000fe20000010000 */
[----:B------:R-:W-:Y:S01]  /*9a50*/  FADD.FTZ R77, R97, R18 ;  /* 0x00000012614d7221 */ /* 0x000fe20000010000 */
[----:B------:R-:W-:Y:S01]  /*9a60*/  F2FP.BF16.F32.PACK_AB R106, R126, R114 ;  /* 0x000000727e6a723e */ /* 0x000fe200000010ff */
[----:B------:R3:W-:Y:S01]  /*9a70*/  STSM.16.M88.4 [R0+0x25b00], R20 ;  /* 0x025b001400007844 */ /* 0x0007e20000000200 */
[----:B------:R-:W-:Y:S01]  /*9a80*/  FADD.FTZ R79, R127, R14 ;  /* 0x0000000e7f4f7221 */ /* 0x000fe20000010000 */
[----:B------:R-:W-:Y:S01]  /*9a90*/  FADD.FTZ R18, R88, R77 ;  /* 0x0000004d58127221 */ /* 0x000fe20000010000 */
[----:B------:R-:W-:Y:S01]  /*9aa0*/  F2FP.BF16.F32.PACK_AB R107, R96, R107 ;  /* 0x0000006b606b723e */ /* 0x000fe200000010ff */
[----:B------:R-:W3:Y:S01]  /*9ab0*/  MUFU.EX2 R15, R15 ;  /* 0x0000000f000f7308 */ /* 0x000ee20000000800 */
[----:B-1----:R-:W-:Y:S01]  /*9ac0*/  FADD.FTZ R79, R116, R79 ;  /* 0x0000004f744f7221 */ /* 0x002fe20000010000 */
[----:B------:R-:W-:Y:S01]  /*9ad0*/  FADD.FTZ R77, R89, R18 ;  /* 0x00000012594d7221 */ /* 0x000fe20000010000 */
[----:B------:R-:W-:Y:S01]  /*9ae0*/  STSM.16.M88.4 [R0+0x27300], R120 ;  /* 0x0273007800007844 */ /* 0x000fe20000000200 */
[----:B------:R-:W-:Y:S01]  /*9af0*/  FMUL.FTZ R45, R45, R11 ;  /* 0x0000000b2d2d7220 */ /* 0x000fe20000410000 */
[----:B0-----:R-:W-:Y:S01]  /*9b00*/  FADD.FTZ R18, R108, R79 ;  /* 0x0000004f6c127221 */ /* 0x001fe20000010000 */
[----:B------:R-:W-:Y:S01]  /*9b10*/  FADD.FTZ R76, R80, R77 ;  /* 0x0000004d504c7221 */ /* 0x000fe20000010000 */
[----:B------:R-:W-:Y:S01]  /*9b20*/  STSM.16.M88.4 [R0+0x28b00], R104 ;  /* 0x028b006800007844 */ /* 0x000fe20000000200 */
[----:B------:R-:W0:Y:S01]  /*9b30*/  MUFU.EX2 R99, R99 ;  /* 0x0000006300637308 */ /* 0x000e220000000800 */
[----:B----4-:R-:W-:Y:S01]  /*9b40*/  FADD.FTZ R77, R5, R18 ;  /* 0x00000012054d7221 */ /* 0x010fe20000010000 */
[----:B-----5:R-:W-:Y:S01]  /*9b50*/  FADD.FTZ R79, R81, R76 ;  /* 0x0000004c514f7221 */ /* 0x020fe20000010000 */
[----:B--2---:R-:W-:Y:S01]  /*9b60*/  F2FP.BF16.F32.PACK_AB R78, R92, R13 ;  /* 0x0000000d5c4e723e */ /* 0x004fe200000010ff */
[----:B------:R-:W-:Y:S01]  /*9b70*/  FMUL.FTZ R48, R48, R11 ;  /* 0x0000000b30307220 */ /* 0x000fe20000410000 */
[----:B------:R-:W-:Y:S01]  /*9b80*/  FADD.FTZ R18, R6, R77 ;  /* 0x0000004d06127221 */ /* 0x000fe20000010000 */
[----:B------:R-:W-:Y:S01]  /*9b90*/  FADD.FTZ R76, R84, R79 ;  /* 0x0000004f544c7221 */ /* 0x000fe20000010000 */
[----:B---3--:R-:W-:Y:S01]  /*9ba0*/  F2FP.BF16.F32.PACK_AB R20, R127, R125 ;  /* 0x0000007d7f14723e */ /* 0x008fe200000010ff */
[----:B------:R-:W1:Y:S01]  /*9bb0*/  MUFU.EX2 R110, R118 ;  /* 0x00000076006e7308 */ /* 0x000e620000000800 */
[----:B------:R-:W-:Y:S01]  /*9bc0*/  FADD.FTZ R77, R13, R18 ;  /* 0x000000120d4d7221 */ /* 0x000fe20000010000 */
        /* <DEDUP_REMOVED lines=8> */
[----:B0-----:R-:W-:Y:S01]  /*9c50*/  FADD.FTZ R79, R99, R76 ;  /* 0x0000004c634f7221 */ /* 0x001fe20000010000 */
[----:B------:R-:W-:Y:S01]  /*9c60*/  F2FP.BF16.F32.PACK_AB R76, R6, R5 ;  /* 0x00000005064c723e */ /* 0x000fe200000010ff */
[----:B------:R-:W-:Y:S01]  /*9c70*/  FMUL.FTZ R52, R52, R11 ;  /* 0x0000000b34347220 */ /* 0x000fe20000410000 */
[----:B------:R-:W-:Y:S01]  /*9c80*/  F2FP.BF16.F32.PACK_AB R23, R80, R89 ;  /* 0x000000595017723e */ /* 0x000fe200000010ff */
[-C--:B------:R-:W-:Y:S01]  /*9c90*/  FMUL.FTZ R53, R53, R11.reuse ;  /* 0x0000000b35357220 */ /* 0x080fe20000410000 */
[----:B------:R-:W-:Y:S01]  /*9ca0*/  FMUL.FTZ R56, R56, R11 ;  /* 0x0000000b38387220 */ /* 0x000fe20000410000 */
[----:B------:R-:W0:Y:S01]  /*9cb0*/  MUFU.EX2 R17, R17 ;  /* 0x0000001100117308 */ /* 0x000e220000000800 */
[----:B-1----:R-:W-:Y:S01]  /*9cc0*/  FADD.FTZ R6, R110, R77 ;  /* 0x0000004d6e067221 */ /* 0x002fe20000010000 */
[----:B------:R-:W-:Y:S01]  /*9cd0*/  F2FP.BF16.F32.PACK_AB R77, R84, R81 ;  /* 0x00000051544d723e */ /* 0x000fe200000010ff */
[----:B------:R1:W-:Y:S01]  /*9ce0*/  STSM.16.M88.4 [R0+0x2a300], R20 ;  /* 0x02a3001400007844 */ /* 0x0003e20000000200 */
[----:B------:R-:W-:Y:S01]  /*9cf0*/  F2FP.BF16.F32.PACK_AB R96, R110, R15 ;  /* 0x0000000f6e60723e */ /* 0x000fe200000010ff */
[-C--:B------:R-:W-:Y:S01]  /*9d00*/  FMUL.FTZ R57, R57, R11.reuse ;  /* 0x0000000b39397220 */ /* 0x080fe20000410000 */
[-C--:B------:R-:W-:Y:S01]  /*9d10*/  FMUL.FTZ R60, R60, R11.reuse ;  /* 0x0000000b3c3c7220 */ /* 0x080fe20000410000 */
[----:B------:R-:W-:Y:S01]  /*9d20*/  FMUL.FTZ R61, R61, R11 ;  /* 0x0000000b3d3d7220 */ /* 0x000fe20000410000 */
[----:B------:R-:W3:Y:S01]  /*9d30*/  MUFU.EX2 R82, R82 ;  /* 0x0000005200527308 */ /* 0x000ee20000000800 */
[C---:B--2---:R-:W-:Y:S01]  /*9d40*/  FADD.FTZ R79, R94.reuse, R79 ;  /* 0x0000004f5e4f7221 */ /* 0x044fe20000010000 */
[----:B------:R-:W-:Y:S01]  /*9d50*/  F2FP.BF16.F32.PACK_AB R97, R94, R99 ;  /* 0x000000635e61723e */ /* 0x000fe200000010ff */
[-C--:B------:R-:W-:Y:S01]  /*9d60*/  FMUL.FTZ R64, R64, R11.reuse ;  /* 0x0000000b40407220 */ /* 0x080fe20000410000 */
[-C--:B------:R-:W-:Y:S01]  /*9d70*/  FMUL.FTZ R65, R65, R11.reuse ;  /* 0x0000000b41417220 */ /* 0x080fe20000410000 */
[-C--:B------:R-:W-:Y:S01]  /*9d80*/  FMUL.FTZ R68, R68, R11.reuse ;  /* 0x0000000b44447220 */ /* 0x080fe20000410000 */
[----:B------:R-:W-:Y:S01]  /*9d90*/  FMUL.FTZ R69, R69, R11 ;  /* 0x0000000b45457220 */ /* 0x000fe20000410000 */
        /* <DEDUP_REMOVED lines=10> */
[----:B---3--:R-:W-:Y:S01]  /*9e40*/  FADD.FTZ R6, R82, R79 ;  /* 0x0000004f52067221 */ /* 0x008fe20000010000 */
[----:B------:R-:W-:Y:S01]  /*9e50*/  F2FP.BF16.F32.PACK_AB R79, R85, R73 ;  /* 0x00000049554f723e */ /* 0x000fe200000010ff */
[-C--:B------:R-:W-:Y:S01]  /*9e60*/  FMUL.FTZ R39, R39, R10.reuse ;  /* 0x0000000a27277220 */ /* 0x080fe20000410000 */
[-C--:B------:R-:W-:Y:S01]  /*9e70*/  FMUL.FTZ R42, R42, R10.reuse ;  /* 0x0000000a2a2a7220 */ /* 0x080fe20000410000 */
[-C--:B------:R-:W-:Y:S01]  /*9e80*/  FMUL.FTZ R43, R43, R10.reuse ;  /* 0x0000000a2b2b7220 */ /* 0x080fe20000410000 */
[-C--:B------:R-:W-:Y:S01]  /*9e90*/  FMUL.FTZ R46, R46, R10.reuse ;  /* 0x0000000a2e2e7220 */ /* 0x080fe20000410000 */
[----:B------:R3:W-:Y:S01]  /*9ea0*/  STSM.16.M88.4 [R0+0x2bb00], R76 ;  /* 0x02bb004c00007844 */ /* 0x0007e20000000200 */
[----:B------:R-:W4:Y:S01]  /*9eb0*/  MUFU.EX2 R90, R90 ;  /* 0x0000005a005a7308 */ /* 0x000f220000000800 */
[C---:B--2---:R-:W-:Y:S01]  /*9ec0*/  FADD.FTZ R18, R98.reuse, R5 ;  /* 0x0000000562127221 */ /* 0x044fe20000010000 */
[----:B------:R-:W-:Y:S01]  /*9ed0*/  F2FP.BF16.F32.PACK_AB R98, R98, R17 ;  /* 0x000000116262723e */ /* 0x000fe200000010ff */
[-C--:B------:R-:W-:Y:S01]  /*9ee0*/  FMUL.FTZ R47, R47, R10.reuse ;  /* 0x0000000a2f2f7220 */ /* 0x080fe20000410000 */
[-C--:B------:R-:W-:Y:S01]  /*9ef0*/  FMUL.FTZ R50, R50, R10.reuse ;  /* 0x0000000a32327220 */ /* 0x080fe20000410000 */
[-C--:B------:R-:W-:Y:S01]  /*9f00*/  FMUL.FTZ R51, R51, R10.reuse ;  /* 0x0000000a33337220 */ /* 0x080fe20000410000 */
[-C--:B------:R-:W-:Y:S01]  /*9f10*/  FMUL.FTZ R54, R54, R10.reuse ;  /* 0x0000000a36367220 */ /* 0x080fe20000410000 */
[----:B------:R-:W-:Y:S01]  /*9f20*/  FMUL.FTZ R55, R55, R10 ;  /* 0x0000000a37377220 */ /* 0x000fe20000410000 */
[----:B------:R-:W1:Y:S01]  /*9f30*/  MUFU.EX2 R102, R102 ;  /* 0x0000006600667308 */ /* 0x000e620000000800 */
[C---:B0-----:R-:W-:Y:S01]  /*9f40*/  F2FP.BF16.F32.PACK_AB R99, R91.reuse, R82 ;  /* 0x000000525b63723e */ /* 0x041fe200000010ff */
[----:B------:R-:W-:Y:S01]  /*9f50*/  FADD.FTZ R5, R91, R6 ;  /* 0x000000065b057221 */ /* 0x000fe20000010000 */
[-C--:B------:R-:W-:Y:S01]  /*9f60*/  FMUL.FTZ R58, R58, R10.reuse ;  /* 0x0000000a3a3a7220 */ /* 0x080fe20000410000 */
[-C--:B------:R-:W-:Y:S01]  /*9f70*/  FMUL.FTZ R59, R59, R10.reuse ;  /* 0x0000000a3b3b7220 */ /* 0x080fe20000410000 */
[-C--:B------:R-:W-:Y:S01]  /*9f80*/  FMUL.FTZ R62, R62, R10.reuse ;  /* 0x0000000a3e3e7220 */ /* 0x080fe20000410000 */
[----:B------:R2:W-:Y:S01]  /*9f90*/  STSM.16.M88.4 [R0+0x2d300], R96 ;  /* 0x02d3006000007844 */ /* 0x0005e20000000200 */
[-C--:B------:R-:W-:Y:S01]  /*9fa0*/  FMUL.FTZ R63, R63, R10.reuse ;  /* 0x0000000a3f3f7220 */ /* 0x080fe20000410000 */
[----:B------:R-:W-:Y:S01]  /*9fb0*/  MUFU.EX2 R86, R86 ;  /* 0x0000005600567308 */ /* 0x000fe20000000800 */
[----:B----4-:R-:W-:Y:S01]  /*9fc0*/  FADD.FTZ R5, R90, R5 ;  /* 0x000000055a057221 */ /* 0x010fe20000010000 */
[-C--:B------:R-:W-:Y:S01]  /*9fd0*/  FMUL.FTZ R66, R66, R10.reuse ;  /* 0x0000000a42427220 */ /* 0x080fe20000410000 */
[-C--:B------:R-:W-:Y:S01]  /*9fe0*/  FMUL.FTZ R67, R67, R10.reuse ;  /* 0x0000000a43437220 */ /* 0x080fe20000410000 */
[-C--:B------:R-:W-:Y:S01]  /*9ff0*/  FMUL.FTZ R70, R70, R10.reuse ;  /* 0x0000000a46467220 */ /* 0x080fe20000410000 */
[----:B------:R-:W-:Y:S01]  /*a000*/  FMUL.FTZ R71, R71, R10 ;  /* 0x0000000a47477220 */ /* 0x000fe20000410000 */
[----:B------:R-:W-:-:S02]  /*a010*/  IMAD.MOV.U32 R11, RZ, RZ, R72 ;  /* 0x000000ffff0b7224 */ /* 0x000fc400078e0048 */
[----:B------:R-:W0:Y:S01]  /*a020*/  MUFU.EX2 R87, R87 ;  /* 0x0000005700577308 */ /* 0x000e220000000800 */
[C---:B-1----:R-:W-:Y:S01]  /*a030*/  F2FP.BF16.F32.PACK_AB R21, R102.reuse, R90 ;  /* 0x0000005a6615723e */ /* 0x042fe200000010ff */
[----:B------:R-:W-:Y:S01]  /*a040*/  FADD.FTZ R5, R102, R5 ;  /* 0x0000000566057221 */ /* 0x000fe20000010000 */
[----:B------:R-:W-:-:S05]  /*a050*/  IMAD.MOV.U32 R10, RZ, RZ, R75 ;  /* 0x000000ffff0a7224 */ /* 0x000fca00078e004b */
[----:B------:R-:W1:Y:S08]  /*a060*/  MUFU.EX2 R19, R19 ;  /* 0x0000001300137308 */ /* 0x000e700000000800 */
[----:B------:R-:W4:Y:S01]  /*a070*/  MUFU.EX2 R14, R111 ;  /* 0x0000006f000e7308 */ /* 0x000f220000000800 */
[----:B0-----:R-:W-:-:S07]  /*a080*/  F2FP.BF16.F32.PACK_AB R23, R87, R86 ;  /* 0x000000565717723e */ /* 0x001fce00000010ff */
[----:B------:R-:W0:Y:S01]  /*a090*/  MUFU.EX2 R119, R119 ;  /* 0x0000007700777308 */ /* 0x000e220000000800 */
[----:B-1----:R-:W-:Y:S01]  /*a0a0*/  FADD.FTZ R13, R19, R18 ;  /* 0x00000012130d7221 */ /* 0x002fe20000010000 */
[----:B------:R-:W-:-:S04]  /*a0b0*/  FADD.FTZ R18, R86, R5 ;  /* 0x0000000556127221 */ /* 0x000fc80000010000 */
[----:B------:R-:W-:Y:S02]  /*a0c0*/  FADD.FTZ R18, R87, R18 ;  /* 0x0000001257127221 */ /* 0x000fe40000010000 */
[----:B------:R-:W1:Y:S01]  /*a0d0*/  MUFU.EX2 R139, R139 ;  /* 0x0000008b008b7308 */ /* 0x000e620000000800 */
[C---:B----4-:R-:W-:Y:S01]  /*a0e0*/  F2FP.BF16.F32.PACK_AB R20, R14.reuse, R19 ;  /* 0x000000130e14723e */ /* 0x050fe200000010ff */
[----:B------:R-:W-:Y:S01]  /*a0f0*/  FADD.FTZ R6, R14, R13 ;  /* 0x0000000d0e067221 */ /* 0x000fe20000010000 */
[----:B------:R-:W-:-:S05]  /*a100*/  IMAD.MOV.U32 R13, RZ, RZ, R4 ;  /* 0x000000ffff0d7224 */ /* 0x000fca00078e0004 */
[----:B------:R-:W4:Y:S01]  /*a110*/  MUFU.EX2 R83, R83 ;  /* 0x0000005300537308 */ /* 0x000f220000000800 */
[----:B0-----:R-:W-:-:S07]  /*a120*/  FADD.FTZ R6, R119, R6 ;  /* 0x0000000677067221 */ /* 0x001fce0000010000 */
[----:B------:R-:W3:Y:S01]  /*a130*/  MUFU.EX2 R95, R95 ;  /* 0x0000005f005f7308 */ /* 0x000ee20000000800 */
[C---:B-1----:R-:W-:Y:S01]  /*a140*/  F2FP.BF16.F32.PACK_AB R22, R139.reuse, R119 ;  /* 0x000000778b16723e */ /* 0x042fe200000010ff */
[----:B------:R-:W-:-:S04]  /*a150*/  FADD.FTZ R6, R139, R6 ;  /* 0x000000068b067221 */ /* 0x000fc80000010000 */
[----:B------:R2:W-:Y:S02]  /*a160*/  STSM.16.M88.4 [R0+0x2eb00], R20 ;  /* 0x02eb001400007844 */ /* 0x0005e40000000200 */
[----:B------:R-:W0:Y:S01]  /*a170*/  MUFU.EX2 R101, R101 ;  /* 0x0000006500657308 */ /* 0x000e220000000800 */
[----:B----4-:R-:W-:-:S07]  /*a180*/  FADD.FTZ R18, R83, R18 ;  /* 0x0000001253127221 */ /* 0x010fce0000010000 */
[----:B------:R-:W1:Y:S01]  /*a190*/  MUFU.EX2 R100, R100 ;  /* 0x0000006400647308 */ /* 0x000e620000000800 */
[C---:B---3--:R-:W-:Y:S01]  /*a1a0*/  F2FP.BF16.F32.PACK_AB R77, R95.reuse, R83 ;  /* 0x000000535f4d723e */ /* 0x048fe200000010ff */
[----:B------:R-:W-:-:S06]  /*a1b0*/  FADD.FTZ R18, R95, R18 ;  /* 0x000000125f127221 */ /* 0x000fcc0000010000 */
[----:B------:R-:W3:Y:S01]  /*a1c0*/  MUFU.EX2 R137, R137 ;  /* 0x0000008900897308 */ /* 0x000ee20000000800 */
[----:B0-----:R-:W-:-:S07]  /*a1d0*/  FADD.FTZ R5, R101, R18 ;  /* 0x0000001265057221 */ /* 0x001fce0000010000 */
[----:B------:R-:W0:Y:S01]  /*a1e0*/  MUFU.EX2 R140, R140 ;  /* 0x0000008c008c7308 */ /* 0x000e220000000800 */
[C---:B-1----:R-:W-:Y:S01]  /*a1f0*/  F2FP.BF16.F32.PACK_AB R79, R100.reuse, R101 ;  /* 0x00000065644f723e */ /* 0x042fe200000010ff */
[----:B------:R-:W-:-:S06]  /*a200*/  FADD.FTZ R5, R100, R5 ;  /* 0x0000000564057221 */ /* 0x000fcc0000010000 */
[----:B------:R-:W1:Y:S01]  /*a210*/  MUFU.EX2 R109, R109 ;  /* 0x0000006d006d7308 */ /* 0x000e620000000800 */
[----:B---3--:R-:W-:-:S07]  /*a220*/  FADD.FTZ R6, R137, R6 ;  /* 0x0000000689067221 */ /* 0x008fce0000010000 */
[----:B------:R-:W3:Y:S01]  /*a230*/  MUFU.EX2 R138, R138 ;  /* 0x0000008a008a7308 */ /* 0x000ee20000000800 */
[C---:B0-----:R-:W-:Y:S01]  /*a240*/  F2FP.BF16.F32.PACK_AB R76, R140.reuse, R137 ;  /* 0x000000898c4c723e */ /* 0x041fe200000010ff */
[----:B------:R-:W-:-:S04]  /*a250*/  FADD.FTZ R6, R140, R6 ;  /* 0x000000068c067221 */ /* 0x000fc80000010000 */
[----:B-1----:R-:W-:Y:S01]  /*a260*/  FADD.FTZ R6, R109, R6 ;  /* 0x000000066d067221 */ /* 0x002fe20000010000 */
[----:B---3--:R-:W-:-:S03]  /*a270*/  F2FP.BF16.F32.PACK_AB R78, R138, R109 ;  /* 0x0000006d8a4e723e */ /* 0x008fc600000010ff */
        /* <DEDUP_REMOVED lines=10> */
.L_x_11266:
[----:B------:R-:W-:-:S13]  /*a320*/  ISETP.GE.AND P2, PT, R9, R156, PT ;  /* 0x0000009c0900720c */ /* 0x000fda0003f46270 */
[----:B------:R-:W-:Y:S05]  /*a330*/  @!P2 BRA `(.L_x_11276) ;  /* 0x0000004000b4a947 */ /* 0x000fea0003800000 */
[----:B------:R-:W1:Y:S01]  /*a340*/  S2R R10, SR_TID.X ;  /* 0x00000000000a7919 */ /* 0x000e620000002100 */
[----:B------:R-:W-:Y:S01]  /*a350*/  R2UR UR5, R157 ;  /* 0x000000009d0572ca */ /* 0x000fe200000e0000 */
[----:B------:R-:W-:Y:S01]  /*a360*/  UMOV UR23, 0xc0000010 ;  /* 0xc000001000177882 */ /* 0x000fe20000000000 */
[----:B------:R-:W-:Y:S01]  /*a370*/  UMOV UR27, 0xc0000010 ;  /* 0xc0000010001b7882 */ /* 0x000fe20000000000 */
[----:B------:R-:W-:Y:S01]  /*a380*/  IMAD.MOV.U32 R8, RZ, RZ, R72 ;  /* 0x000000ffff087224 */ /* 0x000fe200078e0048 */
[----:B------:R-:W-:Y:S01]  /*a390*/  UMOV UR7, UR4 ;  /* 0x0000000400077c82 */ /* 0x000fe20008000000 */
[----:B------:R-:W-:Y:S01]  /*a3a0*/  IMAD.MOV.U32 R7, RZ, RZ, R75 ;  /* 0x000000ffff077224 */ /* 0x000fe200078e004b */
[----:B------:R-:W-:Y:S01]  /*a3b0*/  UMOV UR57, 0xc0000010 ;  /* 0xc000001000397882 */ /* 0x000fe20000000000 */
[----:B------:R-:W-:Y:S01]  /*a3c0*/  IMAD.U32 R153, RZ, RZ, UR23 ;  /* 0x00000017ff997e24 */ /* 0x000fe2000f8e00ff */
[----:B------:R-:W-:Y:S01]  /*a3d0*/  UMOV UR53, 0xc0000010 ;  /* 0xc000001000357882 */ /* 0x000fe20000000000 */
[----:B------:R-:W-:-:S02]  /*a3e0*/  IMAD.U32 R151, RZ, RZ, UR27 ;  /* 0x0000001bff977e24 */ /* 0x000fc4000f8e00ff */
[----:B------:R-:W-:Y:S02]  /*a3f0*/  IMAD.U32 R147, RZ, RZ, UR23 ;  /* 0x00000017ff937e24 */ /* 0x000fe4000f8e00ff */
[----:B------:R-:W-:-:S04]  /*a400*/  ULOP3.LUT UR5, UR5, 0x10000, URZ, 0xfc, !UPT ;  /* 0x0001000005057892 */ /* 0x000fc8000f8efc3f */
[----:B------:R-:W-:Y:S02]  /*a410*/  UIADD3 UR6, UR5, 0x180, URZ ;  /* 0x0000018005067890 */ /* 0x000fe4000fffe03f */
[----:B------:R-:W-:Y:S02]  /*a420*/  UIADD3 UR10, UR5, 0x300, URZ ;  /* 0x00000300050a7890 */ /* 0x000fe4000fffe03f */
[----:B------:R-:W-:Y:S01]  /*a430*/  IMAD.U32 R155, RZ, RZ, UR5 ;  /* 0x00000005ff9b7e24 */ /* 0x000fe2000f8e00ff */
[----:B------:R-:W-:Y:S02]  /*a440*/  UIADD3 UR11, UR5, 0x480, URZ ;  /* 0x00000480050b7890 */ /* 0x000fe4000fffe03f */
[----:B------:R-:W-:Y:S02]  /*a450*/  UIADD3 UR14, UR5, 0x600, URZ ;  /* 0x00000600050e7890 */ /* 0x000fe4000fffe03f */
[----:B------:R-:W-:Y:S02]  /*a460*/  UIADD3 UR15, UR5, 0x780, URZ ;  /* 0x00000780050f7890 */ /* 0x000fe4000fffe03f */
[----:B------:R-:W-:Y:S01]  /*a470*/  UIADD3 UR18, UR5, 0x900, URZ ;  /* 0x0000090005127890 */ /* 0x000fe2000fffe03f */
[----:B------:R-:W-:Y:S01]  /*a480*/  UMOV UR22, UR6 ;  /* 0x0000000600167c82 */ /* 0x000fe20008000000 */
[----:B------:R-:W-:Y:S01]  /*a490*/  UMOV UR26, UR10 ;  /* 0x0000000a001a7c82 */ /* 0x000fe20008000000 */
[----:B-1----:R-:W-:Y:S01]  /*a4a0*/  SHF.R.U32.HI R11, RZ, 0x7, R10 ;  /* 0x00000007ff0b7819 */ /* 0x002fe2000001160a */
[----:B------:R-:W-:Y:S01]  /*a4b0*/  UMOV UR10, UR11 ;  /* 0x0000000b000a7c82 */ /* 0x000fe20008000000 */
[----:B------:R-:W-:Y:S01]  /*a4c0*/  MOV R152, UR22 ;  /* 0x0000001600987c02 */ /* 0x000fe20008000f00 */
[----:B------:R-:W-:Y:S01]  /*a4d0*/  UMOV UR22, UR14 ;  /* 0x0000000e00167c82 */ /* 0x000fe20008000000 */
[----:B------:R-:W-:Y:S01]  /*a4e0*/  ISETP.GE.U32.AND P2, PT, R10, 0x180, PT ;  /* 0x000001800a00780c */ /* 0x000fe20003f46070 */
[----:B------:R-:W-:Y:S01]  /*a4f0*/  VIADD R154, R11, 0x9 ;  /* 0x000000090b9a7836 */ /* 0x000fe20000000000 */
[----:B------:R-:W-:Y:S01]  /*a500*/  UMOV UR14, UR15 ;  /* 0x0000000f000e7c82 */ /* 0x000fe20008000000 */
[----:B------:R-:W-:Y:S01]  /*a510*/  IMAD.U32 R148, RZ, RZ, UR10 ;  /* 0x0000000aff947e24 */ /* 0x000fe2000f8e00ff */
[----:B------:R-:W-:Y:S01]  /*a520*/  UMOV UR11, 0xc0000010 ;  /* 0xc0000010000b7882 */ /* 0x000fe20000000000 */
[----:B------:R-:W-:Y:S01]  /*a530*/  UMOV UR15, 0xc0000010 ;  /* 0xc0000010000f7882 */ /* 0x000fe20000000000 */
[----:B------:R-:W-:Y:S01]  /*a540*/  UMOV UR10, UR18 ;  /* 0x00000012000a7c82 */ /* 0x000fe20008000000 */
[----:B------:R-:W-:Y:S01]  /*a550*/  IMAD.MOV.U32 R10, RZ, RZ, R4 ;  /* 0x000000ffff0a7224 */ /* 0x000fe200078e0004 */
[----:B------:R-:W-:Y:S01]  /*a560*/  SEL R154, R154, 0x9, !P2 ;  /* 0x000000099a9a7807 */ /* 0x000fe20005000000 */
[----:B------:R-:W-:Y:S01]  /*a570*/  IMAD.U32 R150, RZ, RZ, UR26 ;  /* 0x0000001aff967e24 */ /* 0x000fe2000f8e00ff */
[----:B------:R-:W-:Y:S01]  /*a580*/  UIADD3 UR56, UR5, 0xa80, URZ ;  /* 0x00000a8005387890 */ /* 0x000fe2000fffe03f */
[----:B------:R-:W-:Y:S01]  /*a590*/  IMAD.U32 R149, RZ, RZ, UR11 ;  /* 0x0000000bff957e24 */ /* 0x000fe2000f8e00ff */
[----:B------:R-:W-:Y:S01]  /*a5a0*/  UIADD3 UR52, UR5, 0xc00, URZ ;  /* 0x00000c0005347890 */ /* 0x000fe2000fffe03f */
[----:B------:R-:W-:-:S02]  /*a5b0*/  IMAD.U32 R146, RZ, RZ, UR22 ;  /* 0x00000016ff927e24 */ /* 0x000fc4000f8e00ff */
[----:B------:R-:W-:Y:S01]  /*a5c0*/  IMAD.U32 R18, RZ, RZ, UR14 ;  /* 0x0000000eff127e24 */ /* 0x000fe2000f8e00ff */
[----:B------:R-:W-:Y:S01]  /*a5d0*/  ULDC UR5, c[0x0][0x9d8] ;  /* 0x0002760000057ab9 */ /* 0x000fe20000000800 */
[----:B------:R-:W-:Y:S02]  /*a5e0*/  IMAD.U32 R19, RZ, RZ, UR15 ;  /* 0x0000000fff137e24 */ /* 0x000fe4000f8e00ff */
[----:B0-2---:R-:W-:Y:S02]  /*a5f0*/  IMAD.U32 R20, RZ, RZ, UR10 ;  /* 0x0000000aff147e24 */ /* 0x005fe4000f8e00ff */
[----:B------:R-:W-:-:S07]  /*a600*/  IMAD.U32 R21, RZ, RZ, UR11 ;  /* 0x0000000bff157e24 */ /* 0x000fce000f8e00ff */
.L_x_11285:
[----:B------:R-:W-:Y:S01]  /*a610*/  R2UR UR10, R145 ;  /* 0x00000000910a72ca */ /* 0x000fe200000e0000 */
[----:B------:R-:W-:-:S04]  /*a620*/  UIADD3 UR4, UR7, 0x1, URZ ;  /* 0x0000000107047890 */ /* 0x000fc8000fffe03f */
[----:B------:R-:W-:-:S04]  /*a630*/  UISETP.NE.AND UP0, UPT, UR4, 0x2, UPT ;  /* 0x000000020400788c */ /* 0x000fc8000bf05270 */
[----:B------:R-:W-:Y:S02]  /*a640*/  USEL UR6, URZ, 0x1, UP0 ;  /* 0x000000013f067887 */ /* 0x000fe40008000000 */
[----:B------:R-:W-:Y:S02]  /*a650*/  USEL UR4, UR4, URZ, UP0 ;  /* 0x0000003f04047287 */ /* 0x000fe40008000000 */
[----:B------:R-:W-:Y:S02]  /*a660*/  ISETP.NE.AND P3, PT, RZ, UR10, PT ;  /* 0x0000000aff007c0c */ /* 0x000fe4000bf65270 */
[----:B------:R-:W-:-:S11]  /*a670*/  LOP3.LUT R4, R10, UR6, RZ, 0x3c, !PT ;  /* 0x000000060a047c12 */ /* 0x000fd6000f8e3cff */
[----:B----4-:R-:W-:Y:S05]  /*a680*/  @P3 BRA `(.L_x_11277) ;  /* 0x0000000000283947 */ /* 0x010fea0003800000 */
[----:B------:R-:W-:Y:S05]  /*a690*/  @!P0 BRA `(.L_x_11278) ;  /* 0x0000000000048947 */ /* 0x000fea0003800000 */
[----:B------:R-:W-:Y:S01]  /*a6a0*/  BPT.TRAP 0x1 ;  /* 0x000000040000795c */ /* 0x000fe20000300000 */
.L_x_11278:
[----:B------:R-:W-:Y:S01]  /*a6b0*/  ULEA UR6, UR4, UR60, 0x3 ;  /* 0x0000003c04067291 */ /* 0x000fe2000f8e183f */
[----:B------:R-:W-:-:S08]  /*a6c0*/  SHF.L.U32 R11, R4, 0x1f, RZ ;  /* 0x0000001f040b7819 */ /* 0x000fd000000006ff */
[----:B------:R0:W1:Y:S01]  /*a6d0*/  SYNCS.PHASECHK.TRANS64.TRYWAIT P2, [UR6+0x31c30], R11 ;  /* 0x031c300bff0075a7 */ /* 0x0000620008040146 */
[----:B------:R-:W-:Y:S05]  /*a6e0*/  @!P0 BRA `(.L_x_11279) ;  /* 0x0000000000048947 */ /* 0x000fea0003800000 */
[----:B------:R-:W-:Y:S01]  /*a6f0*/  BPT.TRAP 0x1 ;  /* 0x000000040000795c */ /* 0x000fe20000300000 */
.L_x_11279:
[----:B-1----:R-:W-:Y:S05]  /*a700*/  @P2 BRA `(.L_x_11277) ;  /* 0x0000000000082947 */ /* 0x002fea0003800000 */
[----:B------:R-:W1:Y:S02]  /*a710*/  SYNCS.PHASECHK.TRANS64.TRYWAIT P2, [UR6+0x31c30], R11 ;  /* 0x031c300bff0075a7 */ /* 0x000e640008040146 */
[----:B-1----:R-:W-:Y:S05]  /*a720*/  @!P2 BRA `(.L_x_11280) ;  /* 0x000000a0004ca947 */ /* 0x002fea0003800000 */
.L_x_11277:
[----:B-1----:R-:W1:Y:S01]  /*a730*/  S2R R12, SR_TID.X ;  /* 0x00000000000c7919 */ /* 0x002e620000002100 */
        /* <DEDUP_REMOVED lines=24> */
[----:B------:R-:W-:Y:S01]  /*a8c0*/  UMOV UR48, UR24 ;  /* 0x0000001800307c82 */ /* 0x000fe20008000000 */
[----:B------:R-:W-:Y:S01]  /*a8d0*/  UMOV UR49, UR25 ;  /* 0x0000001900317c82 */ /* 0x000fe20008000000 */
[----:B------:R-:W-:Y:S01]  /*a8e0*/  UMOV UR51, 0x80000020 ;  /* 0x8000002000337882 */ /* 0x000fe20000000000 */
[----:B------:R-:W-:Y:S01]  /*a8f0*/  UIADD3 UR10, UR6, 0x202, URZ ;  /* 0x00000202060a7890 */ /* 0x000fe2000fffe03f */
[----:B-1----:R-:W-:Y:S01]  /*a900*/  SHF.R.U32.HI R12, RZ, 0x7, R12 ;  /* 0x00000007ff0c7819 */ /* 0x002fe2000001160c */
[----:B------:R-:W-:Y:S01]  /*a910*/  UMOV UR11, 0x80000020 ;  /* 0x80000020000b7882 */ /* 0x000fe20000000000 */
[----:B------:R-:W-:Y:S01]  /*a920*/  UIADD3 UR14, UR6, 0x440, URZ ;  /* 0x00000440060e7890 */ /* 0x000fe2000fffe03f */
[----:B------:R-:W-:-:S02]  /*a930*/  UMOV UR15, 0x80000020 ;  /* 0x80000020000f7882 */ /* 0x000fc40000000000 */
[----:B------:R-:W-:Y:S01]  /*a940*/  VIADD R12, R12, 0x8 ;  /* 0x000000080c0c7836 */ /* 0x000fe20000000000 */
[----:B------:R-:W-:Y:S01]  /*a950*/  UIADD3 UR18, UR6, 0x480, URZ ;  /* 0x0000048006127890 */ /* 0x000fe2000fffe03f */
[----:B------:R-:W-:Y:S01]  /*a960*/  UMOV UR19, 0x80000020 ;  /* 0x8000002000137882 */ /* 0x000fe20000000000 */
[----:B------:R-:W-:Y:S02]  /*a970*/  UIADD3 UR22, UR6, 0x482, URZ ;  /* 0x0000048206167890 */ /* 0x000fe4000fffe03f */
[----:B------:R1:W-:Y:S06]  /*a980*/  BAR.SYNC.DEFER_BLOCKING R12, 0x100 ;  /* 0x0004000c0000751d */ /* 0x0003ec0000010000 */
[----:B------:R-:W-:Y:S01]  /*a990*/  UMOV UR23, 0x80000020 ;  /* 0x8000002000177882 */ /* 0x000fe20000000000 */
        /* <DEDUP_REMOVED lines=322> */
.L_x_11282:
[----:B------:R-:W-:Y:S01]  /*bdc0*/  ULEA UR6, UR7, UR60, 0x3 ;  /* 0x0000003c07067291 */ /* 0x000fe2000f8e183f */
[----:B------:R-:W-:-:S08]  /*bdd0*/  SHF.L.U32 R10, R10, 0x1f, RZ ;  /* 0x0000001f0a0a7819 */ /* 0x000fd000000006ff */
[----:B------:R1:W2:Y:S01]  /*bde0*/  SYNCS.PHASECHK.TRANS64.TRYWAIT P2, [UR6+0x31c50], R10 ;  /* 0x031c500aff0075a7 */ /* 0x0002a20008040146 */
[----:B------:R-:W-:Y:S05]  /*bdf0*/  @!P0 BRA `(.L_x_11283) ;  /* 0x0000000000048947 */ /* 0x000fea0003800000 */
[----:B------:R-:W-:Y:S01]  /*be00*/  BPT.TRAP 0x1 ;  /* 0x000000040000795c */ /* 0x000fe20000300000 */
.L_x_11283:
[----:B--2---:R-:W-:Y:S05]  /*be10*/  @P2 BRA `(.L_x_11281) ;  /* 0x0000000000082947 */ /* 0x004fea0003800000 */
[----:B------:R-:W2:Y:S02]  /*be20*/  SYNCS.PHASECHK.TRANS64.TRYWAIT P2, [UR6+0x31c50], R10 ;  /* 0x031c500aff0075a7 */ /* 0x000ea40008040146 */
[----:B--2---:R-:W-:Y:S05]  /*be30*/  @!P2 BRA `(.L_x_11284) ;  /* 0x0000008800a0a947 */ /* 0x004fea0003800000 */
.L_x_11281:
[----:B------:R-:W-:Y:S01]  /*be40*/  UIADD3 UR6, UR60, 0x200, URZ ;  /* 0x000002003c067890 */ /* 0x000fe2000fffe03f */
[----:B------:R-:W-:Y:S01]  /*be50*/  R2UR UR10, R155 ;  /* 0x000000009b0a72ca */ /* 0x000fe200000e0000 */
[----:B------:R-:W-:Y:S01]  /*be60*/  WARPGROUP.ARRIVE ;  /* 0x00000000000079c5 */ /* 0x000fe20000000000 */
[----:B------:R-:W-:Y:S01]  /*be70*/  UMOV UR29, 0xc0000010 ;  /* 0xc0000010001d7882 */ /* 0x000fe20000000000 */
[----:B------:R-:W-:Y:S01]  /*be80*/  USHF.R.U32.HI UR6, URZ, 0x4, UR6 ;  /* 0x000000043f067899 */ /* 0x000fe20008011606 */
[----:B------:R-:W-:Y:S01]  /*be90*/  R2UR UR32, R152 ;  /* 0x00000000982072ca */ /* 0x000fe200000e0000 */
[----:B------:R-:W-:Y:S01]  /*bea0*/  UMOV UR31, 0x80000020 ;  /* 0x80000020001f7882 */ /* 0x000fe20000000000 */
[----:B------:R-:W-:Y:S01]  /*beb0*/  R2UR UR33, R153 ;  /* 0x00000000992172ca */ /* 0x000fe200000e0000 */
[----:B------:R-:W-:Y:S01]  /*bec0*/  ULOP3.LUT UR6, UR6, 0x3fff, URZ, 0xc0, !UPT ;  /* 0x00003fff06067892 */ /* 0x000fe2000f8ec03f */
[----:B01----:R-:W-:Y:S01]  /*bed0*/  FMUL.FTZ R10, R136, UR5 ;  /* 0x00000005880a7c20 */ /* 0x003fe20008410000 */
[----:B------:R-:W-:Y:S01]  /*bee0*/  UMOV UR35, 0x80000020 ;  /* 0x8000002000237882 */ /* 0x000fe20000000000 */
[----:B------:R-:W-:Y:S01]  /*bef0*/  FMUL.FTZ R11, R137, UR5 ;  /* 0x00000005890b7c20 */ /* 0x000fe20008410000 */
[----:B------:R-:W-:Y:S01]  /*bf00*/  ULOP3.LUT UR6, UR6, 0x2400000, URZ, 0xfc, !UPT ;  /* 0x0240000006067892 */ /* 0x000fe2000f8efc3f */
[----:B------:R-:W-:Y:S01]  /*bf10*/  FMUL.FTZ R12, R140, UR5 ;  /* 0x000000058c0c7c20 */ /* 0x000fe20008410000 */
[----:B------:R-:W-:Y:S01]  /*bf20*/  UMOV UR28, UR10 ;  /* 0x0000000a001c7c82 */ /* 0x000fe20008000000 */
[----:B------:R-:W0:Y:S01]  /*bf30*/  MUFU.TANH R10, R10 ;  /* 0x0000000a000a7308 */ /* 0x000e220000002400 */
[----:B------:R-:W-:Y:S01]  /*bf40*/  UIMAD UR30, UR7, 0x6c0, UR6 ;  /* 0x000006c0071e78a4 */ /* 0x000fe2000f8e0206 */
[----:B------:R-:W-:Y:S01]  /*bf50*/  FMUL.FTZ R13, R141, UR5 ;  /* 0x000000058d0d7c20 */ /* 0x000fe20008410000 */
[----:B------:R-:W-:Y:S01]  /*bf60*/  FMUL.FTZ R15, R128, UR5 ;  /* 0x00000005800f7c20 */ /* 0x000fe20008410000 */
[----:B------:R-:W-:Y:S01]  /*bf70*/  FMUL.FTZ R16, R129, UR5 ;  /* 0x0000000581107c20 */ /* 0x000fe20008410000 */
[----:B------:R-:W-:Y:S01]  /*bf80*/  UIADD3 UR6, UR30, 0x40, URZ ;  /* 0x000000401e067890 */ /* 0x000fe2000fffe03f */
[----:B------:R-:W-:Y:S01]  /*bf90*/  FMUL.FTZ R23, R132, UR5 ;  /* 0x0000000584177c20 */ /* 0x000fe20008410000 */
[----:B------:R-:W-:Y:S01]  /*bfa0*/  FMUL.FTZ R22, R131, UR5 ;  /* 0x0000000583167c20 */ /* 0x000fe20008410000 */
[----:B------:R-:W1:Y:S01]  /*bfb0*/  MUFU.TANH R11, R11 ;  /* 0x0000000b000b7308 */ /* 0x000e620000002400 */
[----:B------:R-:W-:Y:S01]  /*bfc0*/  FMUL.FTZ R128, R133, UR5 ;  /* 0x0000000585807c20 */ /* 0x000fe20008410000 */
[----:B------:R-:W-:Y:S01]  /*bfd0*/  HGMMA.64x96x16.F32.BF16 R24, gdesc[UR28].tnspB, R24, gsb0 ;  /* 0x416000001c1879f0 */ /* 0x000fe20008001818 */
[----:B------:R-:W-:Y:S01]  /*bfe0*/  FMUL.FTZ R120, R120, UR5 ;  /* 0x0000000578787c20 */ /* 0x000fe20008410000 */
[----:B------:R-:W-:Y:S01]  /*bff0*/  UMOV UR34, UR6 ;  /* 0x0000000600227c82 */ /* 0x000fe20008000000 */
[----:B------:R-:W-:Y:S01]  /*c000*/  UIADD3 UR6, UR30, 0x80, URZ ;  /* 0x000000801e067890 */ /* 0x000fe2000fffe03f */
        /* <DEDUP_REMOVED lines=54> */
[----:B------:R-:W-:Y:S01]  /*c370*/  UIADD3 UR58, UR30, 0x1c0, URZ ;  /* 0x000001c01e3a7890 */ /* 0x000fe2000fffe03f */
[----:B------:R-:W-:Y:S01]  /*c380*/  FMUL.FTZ R118, R118, UR5 ;  /* 0x0000000576767c20 */ /* 0x000fe20008410000 */
[----:B------:R-:W-:Y:S01]  /*c390*/  FMUL.FTZ R119, R119, UR5 ;  /* 0x0000000577777c20 */ /* 0x000fe20008410000 */
[----:B------:R-:W-:Y:S01]  /*c3a0*/  UMOV UR59, 0x80000020 ;  /* 0x80000020003b7882 */ /* 0x000fe20000000000 */
        /* <DEDUP_REMOVED lines=26> */
[----:B------:R-:W-:Y:S01]  /*c550*/  UIADD3 UR54, UR30, 0x200, URZ ;  /* 0x000002001e367890 */ /* 0x000fe2000fffe03f */
[C---:B------:R-:W-:Y:S01]  /*c560*/  ISETP.GT.AND P2, PT, R9.reuse, R156, PT ;  /* 0x0000009c0900720c */ /* 0x040fe20003f44270 */
[----:B------:R-:W-:Y:S01]  /*c570*/  UMOV UR55, 0x80000020 ;  /* 0x8000002000377882 */ /* 0x000fe20000000000 */
[----:B------:R-:W-:-:S03]  /*c580*/  VIADD R9, R9, 0xffffffff ;  /* 0xffffffff09097836 */ /* 0x000fc60000000000 */
[----:B------:R-:W1:Y:S01]  /*c590*/  MUFU.TANH R113, R113 ;  /* 0x0000007100717308 */ /* 0x000e620000002400 */
[----:B--2---:R-:W-:Y:S01]  /*c5a0*/  FMNMX.FTZ R131, R125, R132, !PT ;  /* 0x000000847d837209 */ /* 0x004fe20007810000 */
[----:B------:R-:W-:Y:S02]  /*c5b0*/  WARPGROUP.DEPBAR.LE gsb0, 0x0 ;  /* 0x00008000000079c5 */ /* 0x000fe40000010000 */
[----:B------:R-:W-:-:S04]  /*c5c0*/  WARPGROUP.ARRIVE ;  /* 0x00000000000079c5 */ /* 0x000fc80000000000 */
[----:B------:R-:W2:Y:S01]  /*c5d0*/  MUFU.TANH R116, R116 ;  /* 0x0000007400747308 */ /* 0x000ea20000002400 */
[----:B0-----:R-:W-:Y:S01]  /*c5e0*/  FMNMX.FTZ R132, R112, R131, !PT ;  /* 0x0000008370847209 */ /* 0x001fe20007810000 */
[----:B------:R-:W-:Y:S01]  /*c5f0*/  HGMMA.64x96x16.F32.BF16 R24, gdesc[UR32].tnspB, R24, gsb0 ;  /* 0x41600000201879f0 */ /* 0x000fe20008001818 */
[----:B------:R-:W-:Y:S01]  /*c600*/  R2UR UR32, R150 ;  /* 0x00000000962072ca */ /* 0x000fe200000e0000 */
[----:B------:R-:W-:Y:S01]  /*c610*/  UMOV UR34, UR6 ;  /* 0x0000000600227c82 */ /* 0x000fe20008000000 */
[----:B------:R-:W-:Y:S01]  /*c620*/  R2UR UR33, R151 ;  /* 0x00000000972172ca */ /* 0x000fe200000e0000 */
[----:B------:R-:W-:Y:S01]  /*c630*/  UMOV UR35, 0x80000020 ;  /* 0x8000002000237882 */ /* 0x000fe20000000000 */
[----:B------:R-:W-:Y:S01]  /*c640*/  UIADD3 UR6, UR30, 0xc0, URZ ;  /* 0x000000c01e067890 */ /* 0x000fe2000fffe03f */
[----:B------:R-:W0:Y:S01]  /*c650*/  MUFU.TANH R117, R117 ;  /* 0x0000007500757308 */ /* 0x000e220000002400 */
[----:B-1----:R-:W-:-:S04]  /*c660*/  FMNMX.FTZ R131, R113, R132, !PT ;  /* 0x0000008471837209 */ /* 0x002fc80007810000 */
[----:B--2---:R-:W-:-:S03]  /*c670*/  FMNMX.FTZ R132, R116, R131, !PT ;  /* 0x0000008374847209 */ /* 0x004fc60007810000 */
[----:B------:R-:W1:Y:S08]  /*c680*/  MUFU.TANH R104, R104 ;  /* 0x0000006800687308 */ /* 0x000e700000002400 */
        /* <DEDUP_REMOVED lines=25> */
[----:B------:R-:W-:Y:S01]  /*c820*/  R2UR UR32, R148 ;  /* 0x00000000942072ca */ /* 0x000fe200000e0000 */
[----:B------:R-:W-:Y:S01]  /*c830*/  UMOV UR34, UR6 ;  /* 0x0000000600227c82 */ /* 0x000fe20008000000 */
[----:B------:R-:W-:Y:S01]  /*c840*/  R2UR UR33, R149 ;  /* 0x00000000952172ca */ /* 0x000fe200000e0000 */
[----:B------:R-:W-:Y:S01]  /*c850*/  UMOV UR35, 0x80000020 ;  /* 0x8000002000237882 */ /* 0x000fe20000000000 */
[----:B------:R-:W-:Y:S01]  /*c860*/  UIADD3 UR6, UR30, 0x100, URZ ;  /* 0x000001001e067890 */ /* 0x000fe2000fffe03f */
        /* <DEDUP_REMOVED lines=19> */
[----:B0-----:R-:W-:-:S05]  /*c9a0*/  FMNMX.FTZ R131, R77, R132, !PT ;  /* 0x000000844d837209 */ /* 0x001fca0007810000 */
[----:B------:R-:W0:Y:S02]  /*c9b0*/  SHFL.BFLY PT, R132, R131, 0x2, 0x1f ;  /* 0x0c401f0083847f89 */ /* 0x000e2400000e0000 */
[----:B------:R-:W3:Y:S08]  /*c9c0*/  MUFU.TANH R138, R138 ;  /* 0x0000008a008a7308 */ /* 0x000ef00000002400 */
[----:B------:R-:W4:Y:S01]  /*c9d0*/  MUFU.TANH R14, R14 ;  /* 0x0000000e000e7308 */ /* 0x000f220000002400 */
[----:B------:R-:W-:-:S02]  /*c9e0*/  WARPGROUP.DEPBAR.LE gsb0, 0x0 ;  /* 0x00008000000079c5 */ /* 0x000fc40000010000 */
[----:B------:R-:W-:-:S05]  /*c9f0*/  WARPGROUP.ARRIVE ;  /* 0x00000000000079c5 */ /* 0x000fca0000000000 */
[----:B------:R-:W5:Y:S01]  /*ca00*/  MUFU.TANH R17, R17 ;  /* 0x0000001100117308 */ /* 0x000f620000002400 */
[----:B0-----:R-:W-:Y:S01]  /*ca10*/  FMNMX.FTZ R133, R131, R132, !PT ;  /* 0x0000008483857209 */ /* 0x001fe20007810000 */
[----:B------:R-:W-:Y:S01]  /*ca20*/  FMUL.FTZ R131, R74, UR5 ;  /* 0x000000054a837c20 */ /* 0x000fe20008410000 */
[----:B------:R-:W-:Y:S01]  /*ca30*/  HGMMA.64x96x16.F32.BF16 R24, gdesc[UR32].tnspB, R24, gsb0 ;  /* 0x41600000201879f0 */ /* 0x000fe20008001818 */
[----:B------:R-:W-:Y:S01]  /*ca40*/  R2UR UR32, R146 ;  /* 0x00000000922072ca */ /* 0x000fe200000e0000 */
[----:B------:R-:W-:Y:S01]  /*ca50*/  UMOV UR34, UR6 ;  /* 0x0000000600227c82 */ /* 0x000fe20008000000 */
[----:B------:R-:W-:Y:S01]  /*ca60*/  R2UR UR33, R147 ;  /* 0x00000000932172ca */ /* 0x000fe200000e0000 */
[----:B------:R-:W-:Y:S01]  /*ca70*/  UMOV UR35, 0x80000020 ;  /* 0x8000002000237882 */ /* 0x000fe20000000000 */
[----:B------:R-:W-:Y:S01]  /*ca80*/  UIADD3 UR6, UR30, 0x140, URZ ;  /* 0x000001401e067890 */ /* 0x000fe2000fffe03f */
[----:B------:R-:W0:Y:S01]  /*ca90*/  SHFL.BFLY PT, R134, R133, 0x1, 0x1f ;  /* 0x0c201f0085867f89 */ /* 0x000e2200000e0000 */
[----:B------:R-:W2:Y:S01]  /*caa0*/  LDC R74, c[0x0][0x988] ;  /* 0x00026200ff4a7b82 */ /* 0x000ea20000000800 */
[----:B------:R-:W-:Y:S01]  /*cab0*/  FMUL.FTZ R132, R75, UR5 ;  /* 0x000000054b847c20 */ /* 0x000fe20008410000 */
[----:B------:R-:W5:Y:S08]  /*cac0*/  MUFU.TANH R22, R22 ;  /* 0x0000001600167308 */ /* 0x000f700000002400 */
[----:B------:R-:W5:Y:S08]  /*cad0*/  MUFU.TANH R129, R129 ;  /* 0x0000008100817308 */ /* 0x000f700000002400 */
[----:B------:R-:W5:Y:S01]  /*cae0*/  MUFU.TANH R130, R130 ;  /* 0x0000008200827308 */ /* 0x000f620000002400 */
[----:B0-----:R-:W-:-:S07]  /*caf0*/  FMNMX.FTZ R75, R133, R134, !PT ;  /* 0x00000086854b7209 */ /* 0x001fce0007810000 */
[----:B------:R-:W0:Y:S01]  /*cb00*/  MUFU.TANH R122, R122 ;  /* 0x0000007a007a7308 */ /* 0x000e220000002400 */
[C---:B--2---:R-:W-:Y:S01]  /*cb10*/  FMUL.FTZ R133, R75.reuse, R74 ;  /* 0x0000004a4b857220 */ /* 0x044fe20000410000 */
[----:B------:R-:W-:-:S03]  /*cb20*/  FADD.FTZ R7, -R75, R7 ;  /* 0x000000074b077221 */ /* 0x000fc60000010100 */
[-CC-:B------:R-:W-:Y:S01]  /*cb30*/  FFMA.FTZ R135, R13, R74.reuse, -R133.reuse ;  /* 0x0000004a0d877223 */ /* 0x180fe20000010885 */
[--C-:B------:R-:W-:Y:S01]  /*cb40*/  FFMA.FTZ R13, R16, R74, -R133.reuse ;  /* 0x0000004a100d7223 */ /* 0x100fe20000010885 */
[----:B------:R-:W-:Y:S01]  /*cb50*/  FMNMX.FTZ R16, R144, R8, !PT ;  /* 0x0000000890107209 */ /* 0x000fe20007810000 */
[-CC-:B------:R-:W-:Y:S01]  /*cb60*/  FFMA.FTZ R134, R12, R74.reuse, -R133.reuse ;  /* 0x0000004a0c867223 */ /* 0x180fe20000010885 */
[-CC-:B------:R-:W-:Y:S01]  /*cb70*/  FFMA.FTZ R12, R15, R74.reuse, -R133.reuse ;  /* 0x0000004a0f0c7223 */ /* 0x180fe20000010885 */
[--C-:B------:R-:W-:Y:S01]  /*cb80*/  FFMA.FTZ R15, R23, R74, -R133.reuse ;  /* 0x0000004a170f7223 */ /* 0x100fe20000010885 */
[----:B-1----:R-:W-:Y:S01]  /*cb90*/  FMNMX.FTZ R23, R139, R16, !PT ;  /* 0x000000108b177209 */ /* 0x002fe20007810000 */
[-CC-:B------:R-:W-:Y:S01]  /*cba0*/  FFMA.FTZ R16, R128, R74.reuse, -R133.reuse ;  /* 0x0000004a80107223 */ /* 0x180fe20000010885 */
[----:B------:R-:W1:Y:S01]  /*cbb0*/  MUFU.TANH R123, R123 ;  /* 0x0000007b007b7308 */ /* 0x000e620000002400 */
[-CC-:B------:R-:W-:Y:S01]  /*cbc0*/  FFMA.FTZ R136, R120, R74.reuse, -R133.reuse ;  /* 0x0000004a78887223 */ /* 0x180fe20000010885 */
[----:B---3--:R-:W-:Y:S01]  /*cbd0*/  FMNMX.FTZ R23, R138, R23, !PT ;  /* 0x000000178a177209 */ /* 0x008fe20007810000 */
[-CC-:B------:R-:W-:Y:S01]  /*cbe0*/  FFMA.FTZ R10, R10, R74.reuse, -R133.reuse ;  /* 0x0000004a0a0a7223 */ /* 0x180fe20000010885 */
[-CC-:B------:R-:W-:Y:S01]  /*cbf0*/  FFMA.FTZ R11, R11, R74.reuse, -R133.reuse ;  /* 0x0000004a0b0b7223 */ /* 0x180fe20000010885 */
[-CC-:B------:R-:W-:Y:S01]  /*cc00*/  FFMA.FTZ R112, R112, R74.reuse, -R133.reuse ;  /* 0x0000004a70707223 */ /* 0x180fe20000010885 */
[----:B----4-:R-:W-:Y:S01]  /*cc10*/  FMNMX.FTZ R128, R14, R23, !PT ;  /* 0x000000170e807209 */ /* 0x010fe20007810000 */
[-CC-:B------:R-:W-:Y:S01]  /*cc20*/  FFMA.FTZ R113, R113, R74.reuse, -R133.reuse ;  /* 0x0000004a71717223 */ /* 0x180fe20000010885 */
[----:B------:R-:W2:Y:S01]  /*cc30*/  MUFU.TANH R126, R126 ;  /* 0x0000007e007e7308 */ /* 0x000ea20000002400 */
[--C-:B------:R-:W-:Y:S01]  /*cc40*/  FFMA.FTZ R116, R116, R74, -R133.reuse ;  /* 0x0000004a74747223 */ /* 0x100fe20000010885 */
[----:B-----5:R-:W-:Y:S01]  /*cc50*/  FMNMX.FTZ R23, R17, R128, !PT ;  /* 0x0000008011177209 */ /* 0x020fe20007810000 */
[-CC-:B------:R-:W-:Y:S01]  /*cc60*/  FFMA.FTZ R117, R117, R74.reuse, -R133.reuse ;  /* 0x0000004a75757223 */ /* 0x180fe20000010885 */
[-CC-:B------:R-:W-:Y:S01]  /*cc70*/  FFMA.FTZ R104, R104, R74.reuse, -R133.reuse ;  /* 0x0000004a68687223 */ /* 0x180fe20000010885 */
[-CC-:B------:R-:W-:Y:S01]  /*cc80*/  FFMA.FTZ R105, R105, R74.reuse, -R133.reuse ;  /* 0x0000004a69697223 */ /* 0x180fe20000010885 */
[----:B------:R-:W-:Y:S01]  /*cc90*/  FMNMX.FTZ R120, R22, R23, !PT ;  /* 0x0000001716787209 */ /* 0x000fe20007810000 */
[-CC-:B------:R-:W-:Y:S01]  /*cca0*/  FFMA.FTZ R108, R108, R74.reuse, -R133.reuse ;  /* 0x0000004a6c6c7223 */ /* 0x180fe20000010885 */
[----:B------:R-:W3:Y:S01]  /*ccb0*/  MUFU.TANH R127, R127 ;  /* 0x0000007f007f7308 */ /* 0x000ee20000002400 */
[--C-:B------:R-:W-:Y:S01]  /*ccc0*/  FFMA.FTZ R109, R109, R74, -R133.reuse ;  /* 0x0000004a6d6d7223 */ /* 0x100fe20000010885 */
[----:B------:R-:W-:Y:S01]  /*ccd0*/  FMNMX.FTZ R137, R129, R120, !PT ;  /* 0x0000007881897209 */ /* 0x000fe20007810000 */
[-CC-:B------:R-:W-:Y:S01]  /*cce0*/  FFMA.FTZ R120, R121, R74.reuse, -R133.reuse ;  /* 0x0000004a79787223 */ /* 0x180fe20000010885 */
[-CC-:B------:R-:W-:Y:S01]  /*ccf0*/  FFMA.FTZ R121, R124, R74.reuse, -R133.reuse ;  /* 0x0000004a7c797223 */ /* 0x180fe20000010885 */
[-CC-:B------:R-:W-:Y:S01]  /*cd00*/  FFMA.FTZ R100, R100, R74.reuse, -R133.reuse ;  /* 0x0000004a64647223 */ /* 0x180fe20000010885 */
[----:B------:R-:W-:Y:S01]  /*cd10*/  FMNMX.FTZ R137, R130, R137, !PT ;  /* 0x0000008982897209 */ /* 0x000fe20007810000 */
[-CC-:B------:R-:W-:Y:S01]  /*cd20*/  FFMA.FTZ R101, R101, R74.reuse, -R133.reuse ;  /* 0x0000004a65657223 */ /* 0x180fe20000010885 */
[----:B------:R-:W4:Y:S01]  /*cd30*/  MUFU.TANH R114, R114 ;  /* 0x0000007200727308 */ /* 0x000f220000002400 */
[-CC-:B------:R-:W-:Y:S01]  /*cd40*/  FFMA.FTZ R88, R88, R74.reuse, -R133.reuse ;  /* 0x0000004a58587223 */ /* 0x180fe20000010885 */
[----:B0-----:R-:W-:Y:S01]  /*cd50*/  FMNMX.FTZ R128, R122, R137, !PT ;  /* 0x000000897a807209 */ /* 0x001fe20007810000 */
[-CC-:B------:R-:W-:Y:S01]  /*cd60*/  FFMA.FTZ R89, R89, R74.reuse, -R133.reuse ;  /* 0x0000004a59597223 */ /* 0x180fe20000010885 */
[-CC-:B------:R-:W-:Y:S01]  /*cd70*/  FFMA.FTZ R92, R92, R74.reuse, -R133.reuse ;  /* 0x0000004a5c5c7223 */ /* 0x180fe20000010885 */
[--C-:B------:R-:W-:Y:S01]  /*cd80*/  FFMA.FTZ R93, R93, R74, -R133.reuse ;  /* 0x0000004a5d5d7223 */ /* 0x100fe20000010885 */
[----:B-1----:R-:W-:Y:S01]  /*cd90*/  FMNMX.FTZ R137, R123, R128, !PT ;  /* 0x000000807b897209 */ /* 0x002fe20007810000 */
[-CC-:B------:R-:W-:Y:S01]  /*cda0*/  FFMA.FTZ R80, R80, R74.reuse, -R133.reuse ;  /* 0x0000004a50507223 */ /* 0x180fe20000010885 */
[----:B------:R-:W0:Y:S01]  /*cdb0*/  MUFU.TANH R115, R115 ;  /* 0x0000007300737308 */ /* 0x000e220000002400 */
[-CC-:B------:R-:W-:Y:S01]  /*cdc0*/  FFMA.FTZ R81, R81, R74.reuse, -R133.reuse ;  /* 0x0000004a51517223 */ /* 0x180fe20000010885 */
[----:B--2---:R-:W-:Y:S01]  /*cdd0*/  FMNMX.FTZ R124, R126, R137, !PT ;  /* 0x000000897e7c7209 */ /* 0x004fe20007810000 */
[-CC-:B------:R-:W-:Y:S01]  /*cde0*/  FFMA.FTZ R84, R84, R74.reuse, -R133.reuse ;  /* 0x0000004a54547223 */ /* 0x180fe20000010885 */
[-CC-:B------:R-:W-:Y:S01]  /*cdf0*/  FFMA.FTZ R85, R85, R74.reuse, -R133.reuse ;  /* 0x0000004a55557223 */ /* 0x180fe20000010885 */
[-C--:B------:R-:W-:Y:S01]  /*ce00*/  FFMA.FTZ R73, R73, R74.reuse, -R133 ;  /* 0x0000004a49497223 */ /* 0x080fe20000010885 */
[----:B------:R-:W-:-:S02]  /*ce10*/  FMUL.FTZ R7, R7, R74 ;  /* 0x0000004a07077220 */ /* 0x000fc40000410000 */
[----:B------:R-:W1:Y:S08]  /*ce20*/  MUFU.TANH R118, R118 ;  /* 0x0000007600767308 */ /* 0x000e700000002400 */
[----:B------:R2:W-:Y:S01]  /*ce30*/  MUFU.EX2 R23, R136 ;  /* 0x0000008800177308 */ /* 0x0005e20000000800 */
[----:B------:R-:W-:Y:S02]  /*ce40*/  WARPGROUP.DEPBAR.LE gsb0, 0x0 ;  /* 0x00008000000079c5 */ /* 0x000fe40000010000 */
[----:B------:R-:W-:-:S05]  /*ce50*/  WARPGROUP.ARRIVE ;  /* 0x00000000000079c5 */ /* 0x000fca0000000000 */
[----:B------:R-:W5:Y:S01]  /*ce60*/  MUFU.TANH R119, R119 ;  /* 0x0000007700777308 */ /* 0x000f620000002400 */
[----:B--2---:R-:W-:Y:S01]  /*ce70*/  FFMA.FTZ R136, R125, R74, -R133 ;  /* 0x0000004a7d887223 */ /* 0x004fe20000010885 */
[----:B---3--:R-:W-:Y:S01]  /*ce80*/  FMNMX.FTZ R125, R127, R124, !PT ;  /* 0x0000007c7f7d7209 */ /* 0x008fe20007810000 */
[----:B------:R-:W-:Y:S01]  /*ce90*/  HGMMA.64x96x16.F32.BF16 R24, gdesc[UR32].tnspB, R24, gsb0 ;  /* 0x41600000201879f0 */ /* 0x000fe20008001818 */
[----:B------:R-:W-:Y:S01]  /*cea0*/  R2UR UR32, R18 ;  /* 0x00000000122072ca */ /* 0x000fe200000e0000 */
[----:B------:R-:W-:Y:S01]  /*ceb0*/  UMOV UR34, UR6 ;  /* 0x0000000600227c82 */ /* 0x000fe20008000000 */
[----:B------:R-:W-:Y:S01]  /*cec0*/  R2UR UR33, R19 ;  /* 0x00000000132172ca */ /* 0x000fe200000e0000 */
[----:B------:R-:W-:Y:S01]  /*ced0*/  UMOV UR35, 0x80000020 ;  /* 0x8000002000237882 */ /* 0x000fe20000000000 */
[----:B------:R-:W-:Y:S01]  /*cee0*/  UIADD3 UR6, UR30, 0x180, URZ ;  /* 0x000001801e067890 */ /* 0x000fe2000fffe03f */
        /* <DEDUP_REMOVED lines=34> */
[----:B------:R-:W-:Y:S02]  /*d110*/  UMOV UR35, 0x80000020 ;  /* 0x8000002000237882 */ /* 0x000fe40000000000 */
[----:B------:R-:W0:Y:S01]  /*d120*/  MUFU.TANH R83, R83 ;  /* 0x0000005300537308 */ /* 0x000e220000002400 */
[----:B-1----:R-:W-:-:S04]  /*d130*/  FMNMX.FTZ R125, R95, R128, !PT ;  /* 0x000000805f7d7209 */ /* 0x002fc80007810000 */
[----:B--2---:R-:W-:-:S03]  /*d140*/  FMNMX.FTZ R128, R82, R125, !PT ;  /* 0x0000007d52807209 */ /* 0x004fc60007810000 */
[----:B------:R-:W1:Y:S01]  /*d150*/  MUFU.TANH R86, R86 ;  /* 0x0000005600567308 */ /* 0x000e620000002400 */
[----:B------:R-:W-:-:S07]  /*d160*/  FFMA.FTZ R125, R96, R74, -R133 ;  /* 0x0000004a607d7223 */ /* 0x000fce0000010885 */
[----:B------:R-:W2:Y:S01]  /*d170*/  MUFU.TANH R87, R87 ;  /* 0x0000005700577308 */ /* 0x000ea20000002400 */
[----:B0-----:R-:W-:Y:S01]  /*d180*/  FMNMX.FTZ R137, R83, R128, !PT ;  /* 0x0000008053897209 */ /* 0x001fe20007810000 */
[----:B------:R-:W-:-:S06]  /*d190*/  FFMA.FTZ R128, R97, R74, -R133 ;  /* 0x0000004a61807223 */ /* 0x000fcc0000010885 */
[----:B------:R-:W0:Y:S01]  /*d1a0*/  MUFU.TANH R131, R131 ;  /* 0x0000008300837308 */ /* 0x000e220000002400 */
[----:B-1----:R-:W-:Y:S01]  /*d1b0*/  FMNMX.FTZ R96, R86, R137, !PT ;  /* 0x0000008956607209 */ /* 0x002fe20007810000 */
[-CC-:B------:R-:W-:Y:S01]  /*d1c0*/  FFMA.FTZ R137, R76, R74.reuse, -R133.reuse ;  /* 0x0000004a4c897223 */ /* 0x180fe20000010885 */
[----:B------:R-:W-:-:S05]  /*d1d0*/  FFMA.FTZ R76, R77, R74, -R133 ;  /* 0x0000004a4d4c7223 */ /* 0x000fca0000010885 */
[----:B------:R-:W1:Y:S01]  /*d1e0*/  MUFU.TANH R132, R132 ;  /* 0x0000008400847308 */ /* 0x000e620000002400 */
[----:B--2---:R-:W-:-:S07]  /*d1f0*/  FMNMX.FTZ R96, R87, R96, !PT ;  /* 0x0000006057607209 */ /* 0x004fce0007810000 */
[----:B------:R-:W2:Y:S01]  /*d200*/  MUFU.TANH R78, R78 ;  /* 0x0000004e004e7308 */ /* 0x000ea20000002400 */
[----:B0-----:R-:W-:-:S07]  /*d210*/  FMNMX.FTZ R97, R131, R96, !PT ;  /* 0x0000006083617209 */ /* 0x001fce0007810000 */
[----:B------:R-:W0:Y:S01]  /*d220*/  MUFU.TANH R79, R79 ;  /* 0x0000004f004f7308 */ /* 0x000e220000002400 */
[----:B-1----:R-:W-:-:S07]  /*d230*/  FMNMX.FTZ R97, R132, R97, !PT ;  /* 0x0000006184617209 */ /* 0x002fce0007810000 */
[----:B------:R1:W-:Y:S01]  /*d240*/  MUFU.EX2 R124, R136 ;  /* 0x00000088007c7308 */ /* 0x0003e20000000800 */
[----:B--2---:R-:W-:-:S07]  /*d250*/  FMNMX.FTZ R96, R78, R97, !PT ;  /* 0x000000614e607209 */ /* 0x004fce0007810000 */
[----:B------:R-:W-:Y:S01]  /*d260*/  MUFU.EX2 R7, R7 ;  /* 0x0000000700077308 */ /* 0x000fe20000000800 */
[----:B0-----:R-:W-:Y:S01]  /*d270*/  FMNMX.FTZ R96, R79, R96, !PT ;  /* 0x000000604f607209 */ /* 0x001fe20007810000 */
[----:B-1----:R-:W-:-:S04]  /*d280*/  FFMA.FTZ R136, R72, R74, -R133 ;  /* 0x0000004a48887223 */ /* 0x002fc80000010885 */
[----:B------:R-:W0:Y:S02]  /*d290*/  SHFL.BFLY PT, R97, R96, 0x2, 0x1f ;  /* 0x0c401f0060617f89 */ /* 0x000e2400000e0000 */
[----:B------:R-:W1:Y:S08]  /*d2a0*/  MUFU.EX2 R10, R10 ;  /* 0x0000000a000a7308 */ /* 0x000e700000000800 */
[----:B------:R-:W2:Y:S08]  /*d2b0*/  MUFU.EX2 R11, R11 ;  /* 0x0000000b000b7308 */ /* 0x000eb00000000800 */
[----:B------:R-:W3:Y:S01]  /*d2c0*/  MUFU.EX2 R134, R134 ;  /* 0x0000008600867308 */ /* 0x000ee20000000800 */
[----:B-1----:R-:W-:Y:S01]  /*d2d0*/  FFMA.FTZ R142, R7, R6, R10 ;  /* 0x00000006078e7223 */ /* 0x002fe2000001000a */
[----:B0-----:R-:W-:-:S06]  /*d2e0*/  FMNMX.FTZ R96, R96, R97, !PT ;  /* 0x0000006160607209 */ /* 0x001fcc0007810000 */
[----:B------:R-:W0:Y:S01]  /*d2f0*/  MUFU.EX2 R135, R135 ;  /* 0x0000008700877308 */ /* 0x000e220000000800 */
[----:B------:R-:W-:Y:S02]  /*d300*/  WARPGROUP.DEPBAR.LE gsb0, 0x0 ;  /* 0x00008000000079c5 */ /* 0x000fe40000010000 */
[----:B------:R-:W-:Y:S01]  /*d310*/  WARPGROUP.ARRIVE ;  /* 0x00000000000079c5 */ /* 0x000fe20000000000 */
[----:B------:R-:W1:Y:S04]  /*d320*/  SHFL.BFLY PT, R97, R96, 0x1, 0x1f ;  /* 0x0c201f0060617f89 */ /* 0x000e6800000e0000 */
[----:B------:R-:W-:Y:S01]  /*d330*/  MUFU.EX2 R12, R12 ;  /* 0x0000000c000c7308 */ /* 0x000fe20000000800 */
[----:B------:R-:W-:Y:S07]  /*d340*/  HGMMA.64x96x16.F32.BF16 R24, gdesc[UR32].tnspB, R24, gsb0 ;  /* 0x41600000201879f0 */ /* 0x000fee0008001818 */
[----:B------:R-:W-:Y:S08]  /*d350*/  MUFU.EX2 R13, R13 ;  /* 0x0000000d000d7308 */ /* 0x000ff00000000800 */
[----:B------:R-:W-:Y:S01]  /*d360*/  MUFU.EX2 R15, R15 ;  /* 0x0000000f000f7308 */ /* 0x000fe20000000800 */
[----:B-1----:R-:W-:Y:S01]  /*d370*/  FMNMX.FTZ R72, R96, R97, !PT ;  /* 0x0000006160487209 */ /* 0x002fe20007810000 */
[----:B------:R-:W-:-:S06]  /*d380*/  IMAD.U32 R96, RZ, RZ, UR4 ;  /* 0x00000004ff607e24 */ /* 0x000fcc000f8e00ff */
[----:B------:R-:W-:Y:S01]  /*d390*/  MUFU.EX2 R16, R16 ;  /* 0x0000001000107308 */ /* 0x000fe20000000800 */
[----:B------:R-:W-:Y:S01]  /*d3a0*/  FADD.FTZ R77, -R72, R8 ;  /* 0x00000008484d7221 */ /* 0x000fe20000010100 */
[----:B------:R-:W-:-:S03]  /*d3b0*/  @!P1 LEA R96, R96, UR60, 0x3 ;  /* 0x0000003c60609c11 */ /* 0x000fc6000f8e18ff */
[-C--:B------:R-:W-:Y:S01]  /*d3c0*/  FMUL.FTZ R133, R77, R74.reuse ;  /* 0x0000004a4d857220 */ /* 0x080fe20000410000 */
[-C--:B------:R-:W-:Y:S02]  /*d3d0*/  FMUL.FTZ R77, R72, R74.reuse ;  /* 0x0000004a484d7220 */ /* 0x080fe40000410000 */
[----:B------:R1:W-:Y:S02]  /*d3e0*/  MUFU.EX2 R8, R76 ;  /* 0x0000004c00087308 */ /* 0x0003e40000000800 */
        /* <DEDUP_REMOVED lines=9> */
[----:B------:R-:W-:-:S02]  /*d480*/  IMAD.U32 R119, RZ, RZ, UR7 ;  /* 0x00000007ff777e24 */ /* 0x000fc4000f8e00ff */
[-CC-:B------:R-:W-:Y:S01]  /*d490*/  FFMA.FTZ R14, R17, R74.reuse, -R77.reuse ;  /* 0x0000004a110e7223 */ /* 0x180fe2000001084d */
[-CC-:B------:R-:W-:Y:S01]  /*d4a0*/  FFMA.FTZ R138, R138, R74.reuse, -R77.reuse ;  /* 0x0000004a8a8a7223 */ /* 0x180fe2000001084d */
[-CC-:B------:R-:W-:Y:S01]  /*d4b0*/  FFMA.FTZ R17, R106, R74.reuse, -R77.reuse ;  /* 0x0000004a6a117223 */ /* 0x180fe2000001084d */
[-CC-:B------:R-:W-:Y:S01]  /*d4c0*/  FFMA.FTZ R106, R107, R74.reuse, -R77.reuse ;  /* 0x0000004a6b6a7223 */ /* 0x180fe2000001084d */
[-CC-:B------:R-:W-:Y:S01]  /*d4d0*/  FFMA.FTZ R107, R110, R74.reuse, -R77.reuse ;  /* 0x0000004a6e6b7223 */ /* 0x180fe2000001084d */
[----:B------:R-:W4:Y:S01]  /*d4e0*/  MUFU.EX2 R97, R97 ;  /* 0x0000006100617308 */ /* 0x000f220000000800 */
[----:B------:R-:W-:Y:S01]  /*d4f0*/  @!P1 LEA R110, R119, UR60, 0x3 ;  /* 0x0000003c776e9c11 */ /* 0x000fe2000f8e18ff */
[----:B------:R-:W-:Y:S02]  /*d500*/  @!P1 VIADD R119, R96, 0x31c40 ;  /* 0x00031c4060779836 */ /* 0x000fe40000000000 */
[-CC-:B-1----:R-:W-:Y:S01]  /*d510*/  FFMA.FTZ R76, R129, R74.reuse, -R77.reuse ;  /* 0x0000004a814c7223 */ /* 0x182fe2000001084d */
[-CC-:B------:R-:W-:Y:S01]  /*d520*/  FFMA.FTZ R130, R130, R74.reuse, -R77.reuse ;  /* 0x0000004a82827223 */ /* 0x180fe2000001084d */
[-C--:B------:R-:W-:Y:S01]  /*d530*/  FFMA.FTZ R98, R98, R74.reuse, -R77 ;  /* 0x0000004a62627223 */ /* 0x080fe2000001084d */
[----:B------:R-:W-:Y:S01]  /*d540*/  @!P1 VIADD R96, R110, 0x31c60 ;  /* 0x00031c606e609836 */ /* 0x000fe20000000000 */
[----:B------:R-:W-:Y:S01]  /*d550*/  @!P1 PRMT R119, RZ, 0x654, R119 ;  /* 0x00000654ff779816 */ /* 0x000fe20000000077 */
[----:B------:R-:W1:Y:S01]  /*d560*/  MUFU.EX2 R139, R139 ;  /* 0x0000008b008b7308 */ /* 0x000e620000000800 */
[-CC-:B------:R-:W-:Y:S01]  /*d570*/  FFMA.FTZ R110, R111, R74.reuse, -R77.reuse ;  /* 0x0000004a6f6e7223 */ /* 0x180fe2000001084d */
[----:B--2---:R-:W-:Y:S01]  /*d580*/  FADD.FTZ R111, R11, R142 ;  /* 0x0000008e0b6f7221 */ /* 0x004fe20000010000 */
[-CC-:B------:R-:W-:Y:S01]  /*d590*/  FFMA.FTZ R129, R122, R74.reuse, -R77.reuse ;  /* 0x0000004a7a817223 */ /* 0x180fe2000001084d */
[-CC-:B------:R-:W-:Y:S01]  /*d5a0*/  FFMA.FTZ R123, R123, R74.reuse, -R77.reuse ;  /* 0x0000004a7b7b7223 */ /* 0x180fe2000001084d */
[-C--:B------:R-:W-:Y:S01]  /*d5b0*/  FFMA.FTZ R122, R126, R74.reuse, -R77 ;  /* 0x0000004a7e7a7223 */ /* 0x080fe2000001084d */
[----:B---3--:R-:W-:Y:S01]  /*d5c0*/  FADD.FTZ R142, R134, R111 ;  /* 0x0000006f868e7221 */ /* 0x008fe20000010000 */
[-CC-:B------:R-:W-:Y:S01]  /*d5d0*/  FFMA.FTZ R126, R127, R74.reuse, -R77.reuse ;  /* 0x0000004a7f7e7223 */ /* 0x180fe2000001084d */
[----:B------:R-:W2:Y:S01]  /*d5e0*/  MUFU.EX2 R138, R138 ;  /* 0x0000008a008a7308 */ /* 0x000ea20000000800 */
[-CC-:B------:R-:W-:Y:S01]  /*d5f0*/  FFMA.FTZ R127, R103, R74.reuse, -R77.reuse ;  /* 0x0000004a677f7223 */ /* 0x180fe2000001084d */
[-CC-:B------:R-:W-:Y:S01]  /*d600*/  FFMA.FTZ R103, R95, R74.reuse, -R77.reuse ;  /* 0x0000004a5f677223 */ /* 0x180fe2000001084d */
[-CC-:B------:R-:W-:Y:S01]  /*d610*/  FFMA.FTZ R111, R91, R74.reuse, -R77.reuse ;  /* 0x0000004a5b6f7223 */ /* 0x180fe2000001084d */
[-CC-:B------:R-:W-:Y:S01]  /*d620*/  FFMA.FTZ R91, R94, R74.reuse, -R77.reuse ;  /* 0x0000004a5e5b7223 */ /* 0x180fe2000001084d */
[-CC-:B------:R-:W-:Y:S01]  /*d630*/  FFMA.FTZ R131, R131, R74.reuse, -R77.reuse ;  /* 0x0000004a83837223 */ /* 0x180fe2000001084d */
[----:B------:R-:W-:Y:S01]  /*d640*/  FFMA.FTZ R132, R132, R74, -R77 ;  /* 0x0000004a84847223 */ /* 0x000fe2000001084d */
[----:B------:R-:W-:Y:S01]  /*d650*/  UMOV UR7, UR4 ;  /* 0x0000000400077c82 */ /* 0x000fe20008000000 */
[----:B------:R-:W3:Y:S08]  /*d660*/  MUFU.EX2 R140, R140 ;  /* 0x0000008c008c7308 */ /* 0x000ef00000000800 */
[----:B------:R-:W5:Y:S08]  /*d670*/  MUFU.EX2 R14, R14 ;  /* 0x0000000e000e7308 */ /* 0x000f700000000800 */
[----:B------:R-:W5:Y:S08]  /*d680*/  MUFU.EX2 R141, R141 ;  /* 0x0000008d008d7308 */ /* 0x000f700000000800 */
[----:B------:R-:W5:Y:S01]  /*d690*/  MUFU.EX2 R76, R76 ;  /* 0x0000004c004c7308 */ /* 0x000f620000000800 */
[----:B------:R-:W-:-:S02]  /*d6a0*/  WARPGROUP.DEPBAR.LE gsb0, 0x0 ;  /* 0x00008000000079c5 */ /* 0x000fc40000010000 */
[----:B------:R-:W-:-:S05]  /*d6b0*/  WARPGROUP.ARRIVE ;  /* 0x00000000000079c5 */ /* 0x000fca0000000000 */
[----:B------:R0:W-:Y:S01]  /*d6c0*/  MUFU.EX2 R6, R98 ;  /* 0x0000006200067308 */ /* 0x0001e20000000800 */
[----:B------:R-:W-:Y:S07]  /*d6d0*/  HGMMA.64x96x16.F32.BF16 R24, gdesc[UR56].tnspB, R24, gsb0 ;  /* 0x41600000381879f0 */ /* 0x000fee0008001818 */
[----:B------:R-:W5:Y:S01]  /*d6e0*/  MUFU.EX2 R130, R130 ;  /* 0x0000008200827308 */ /* 0x000f620000000800 */
[----:B0-----:R-:W-:-:S07]  /*d6f0*/  F2FP.BF16.F32.PACK_AB R98, R135, R134 ;  /* 0x000000868762723e */ /* 0x001fce00000010ff */
[----:B------:R-:W0:Y:S08]  /*d700*/  MUFU.EX2 R129, R129 ;  /* 0x0000008100817308 */ /* 0x000e300000000800 */
        /* <DEDUP_REMOVED lines=10> */
[----:B------:R-:W0:Y:S01]  /*d7b0*/  MUFU.EX2 R115, R115 ;  /* 0x0000007300737308 */ /* 0x000e220000000800 */
[----:B------:R-:W-:-:S02]  /*d7c0*/  WARPGROUP.DEPBAR.LE gsb0, 0x0 ;  /* 0x00008000000079c5 */ /* 0x000fc40000010000 */
[----:B------:R-:W-:-:S05]  /*d7d0*/  WARPGROUP.ARRIVE ;  /* 0x00000000000079c5 */ /* 0x000fca0000000000 */
[----:B------:R-:W0:Y:S01]  /*d7e0*/  MUFU.EX2 R117, R117 ;  /* 0x0000007500757308 */ /* 0x000e220000000800 */
[----:B------:R-:W-:Y:S07]  /*d7f0*/  HGMMA.64x96x16.F32.BF16 R24, gdesc[UR52].tnspB, R24, gsb0 ;  /* 0x41600000341879f0 */ /* 0x000fee0008001818 */
        /* <DEDUP_REMOVED lines=22> */
[----:B------:R-:W-:Y:S01]  /*d960*/  FMUL.FTZ R33, R33, R7 ;  /* 0x0000000721217220 */ /* 0x000fe20000410000 */
[----:B----4-:R-:W-:Y:S01]  /*d970*/  @!P1 PRMT R119, RZ, 0x654, R96 ;  /* 0x00000654ff779816 */ /* 0x010fe20000000060 */
[----:B------:R-:W-:Y:S01]  /*d980*/  FFMA.FTZ R96, R133, R5, R97 ;  /* 0x0000000585607223 */ /* 0x000fe20000010061 */
[--C-:B------:R-:W-:Y:S01]  /*d990*/  FFMA.FTZ R5, R99, R74, -R77.reuse ;  /* 0x0000004a63057223 */ /* 0x100fe2000001084d */
[C---:B-1----:R-:W-:Y:S01]  /*d9a0*/  F2FP.BF16.F32.PACK_AB R97, R139.reuse, R97 ;  /* 0x000000618b61723e */ /* 0x042fe200000010ff */
[----:B------:R1:W-:Y:S01]  /*d9b0*/  @!P1 SYNCS.ARRIVE.TRANS64.RED.A1T0 RZ, [R119+URZ], RZ ;  /* 0x000000ff77ff99a7 */ /* 0x0003e2000810043f */
[----:B------:R-:W-:Y:S01]  /*d9c0*/  FADD.FTZ R99, R139, R96 ;  /* 0x000000608b637221 */ /* 0x000fe20000010000 */
[----:B------:R-:W-:Y:S01]  /*d9d0*/  F2FP.BF16.F32.PACK_AB R96, R11, R10 ;  /* 0x0000000a0b60723e */ /* 0x000fe200000010ff */
[----:B------:R-:W-:Y:S01]  /*d9e0*/  FADD.FTZ R11, R135, R142 ;  /* 0x0000008e870b7221 */ /* 0x000fe20000010000 */
[-C--:B------:R-:W-:Y:S01]  /*d9f0*/  FFMA.FTZ R10, R102, R74.reuse, -R77 ;  /* 0x0000004a660a7223 */ /* 0x080fe2000001084d */
[----:B--2---:R-:W-:Y:S01]  /*da00*/  FADD.FTZ R99, R138, R99 ;  /* 0x000000638a637221 */ /* 0x004fe20000010000 */
[----:B------:R-:W2:Y:S01]  /*da10*/  MUFU.EX2 R5, R5 ;  /* 0x0000000500057308 */ /* 0x000ea20000000800 */
[-C--:B------:R-:W-:Y:S01]  /*da20*/  FMUL.FTZ R36, R36, R7.reuse ;  /* 0x0000000724247220 */ /* 0x080fe20000410000 */
[----:B-1----:R-:W-:Y:S01]  /*da30*/  FFMA.FTZ R119, R90, R74, -R77 ;  /* 0x0000004a5a777223 */ /* 0x002fe2000001084d */
[----:B---3--:R-:W-:Y:S01]  /*da40*/  FADD.FTZ R135, R140, R99 ;  /* 0x000000638c877221 */ /* 0x008fe20000010000 */
[----:B------:R-:W-:Y:S01]  /*da50*/  FADD.FTZ R90, R12, R11 ;  /* 0x0000000b0c5a7221 */ /* 0x000fe20000010000 */
[----:B------:R-:W-:Y:S01]  /*da60*/  F2FP.BF16.F32.PACK_AB R99, R140, R138 ;  /* 0x0000008a8c63723e */ /* 0x000fe200000010ff */
[----:B------:R-:W-:Y:S01]  /*da70*/  FMUL.FTZ R37, R37, R7 ;  /* 0x0000000725257220 */ /* 0x000fe20000410000 */
[----:B-----5:R-:W-:Y:S01]  /*da80*/  FADD.FTZ R102, R14, R135 ;  /* 0x000000870e667221 */ /* 0x020fe20000010000 */
[----:B------:R-:W-:Y:S01]  /*da90*/  FADD.FTZ R90, R13, R90 ;  /* 0x0000005a0d5a7221 */ /* 0x000fe20000010000 */
[----:B------:R1:W-:Y:S01]  /*daa0*/  MUFU.EX2 R11, R127 ;  /* 0x0000007f000b7308 */ /* 0x0003e20000000800 */
[----:B------:R3:W-:Y:S01]  /*dab0*/  STSM.16.M88.4 [R0+0x24300], R96 ;  /* 0x0243006000007844 */ /* 0x0007e20000000200 */
[----:B------:R-:W-:Y:S01]  /*dac0*/  FADD.FTZ R95, R141, R102 ;  /* 0x000000668d5f7221 */ /* 0x000fe20000010000 */
[----:B------:R-:W-:Y:S01]  /*dad0*/  FADD.FTZ R135, R15, R90 ;  /* 0x0000005a0f877221 */ /* 0x000fe20000010000 */
[-CC-:B------:R-:W-:Y:S01]  /*dae0*/  FFMA.FTZ R90, R86, R74.reuse, -R77.reuse ;  /* 0x0000004a565a7223 */ /* 0x180fe2000001084d */
[-C--:B------:R-:W-:Y:S01]  /*daf0*/  FFMA.FTZ R102, R82, R74.reuse, -R77 ;  /* 0x0000004a52667223 */ /* 0x080fe2000001084d */
[----:B------:R-:W-:Y:S01]  /*db00*/  FADD.FTZ R139, R76, R95 ;  /* 0x0000005f4c8b7221 */ /* 0x000fe20000010000 */
[----:B------:R-:W-:Y:S01]  /*db10*/  FADD.FTZ R94, R16, R135 ;  /* 0x00000087105e7221 */ /* 0x000fe20000010000 */
[-C--:B------:R-:W-:Y:S01]  /*db20*/  FFMA.FTZ R95, R83, R74.reuse, -R77 ;  /* 0x0000004a535f7223 */ /* 0x080fe2000001084d */
[----:B------:R4:W-:Y:S01]  /*db30*/  MUFU.EX2 R82, R119 ;  /* 0x0000007700527308 */ /* 0x0009e20000000800 */
[----:B------:R-:W-:Y:S01]  /*db40*/  FADD.FTZ R86, R130, R139 ;  /* 0x0000008b82567221 */ /* 0x000fe20000010000 */
[----:B------:R-:W-:Y:S01]  /*db50*/  FADD.FTZ R83, R23, R94 ;  /* 0x0000005e17537221 */ /* 0x000fe20000010000 */
[----:B------:R-:W-:Y:S01]  /*db60*/  FFMA.FTZ R94, R87, R74, -R77 ;  /* 0x0000004a575e7223 */ /* 0x000fe2000001084d */
[----:B------:R-:W-:Y:S01]  /*db70*/  F2FP.BF16.F32.PACK_AB R12, R13, R12 ;  /* 0x0000000c0d0c723e */ /* 0x000fe200000010ff */
[----:B0-----:R-:W-:Y:S01]  /*db80*/  FADD.FTZ R86, R129, R86 ;  /* 0x0000005681567221 */ /* 0x001fe20000010000 */
[----:B------:R-:W-:Y:S01]  /*db90*/  FADD.FTZ R134, R120, R83 ;  /* 0x0000005378867221 */ /* 0x000fe20000010000 */
[----:B------:R-:W-:Y:S01]  /*dba0*/  F2FP.BF16.F32.PACK_AB R13, R141, R14 ;  /* 0x0000000e8d0d723e */ /* 0x000fe200000010ff */
[----:B------:R-:W0:Y:S01]  /*dbb0*/  MUFU.EX2 R10, R10 ;  /* 0x0000000a000a7308 */ /* 0x000e220000000800 */
[----:B------:R-:W-:Y:S01]  /*dbc0*/  FADD.FTZ R87, R123, R86 ;  /* 0x000000567b577221 */ /* 0x000fe20000010000 */
[----:B-1----:R-:W-:Y:S01]  /*dbd0*/  FADD.FTZ R127, R121, R134 ;  /* 0x00000086797f7221 */ /* 0x002fe20000010000 */
[-C--:B------:R-:W-:Y:S01]  /*dbe0*/  FFMA.FTZ R86, R78, R74.reuse, -R77 ;  /* 0x0000004a4e567223 */ /* 0x080fe2000001084d */
[----:B------:R-:W-:Y:S01]  /*dbf0*/  F2FP.BF16.F32.PACK_AB R14, R16, R15 ;  /* 0x0000000f100e723e */ /* 0x000fe200000010ff */
[----:B----4-:R-:W-:Y:S01]  /*dc00*/  FADD.FTZ R119, R122, R87 ;  /* 0x000000577a777221 */ /* 0x010fe20000010000 */
[----:B------:R-:W-:Y:S01]  /*dc10*/  FADD.FTZ R127, R124, R127 ;  /* 0x0000007f7c7f7221 */ /* 0x000fe20000010000 */
[----:B------:R-:W-:Y:S01]  /*dc20*/  FFMA.FTZ R87, R79, R74, -R77 ;  /* 0x0000004a4f577223 */ /* 0x000fe2000001084d */
[----:B------:R-:W-:Y:S01]  /*dc30*/  F2FP.BF16.F32.PACK_AB R15, R130, R76 ;  /* 0x0000004c820f723e */ /* 0x000fe200000010ff */
[----:B------:R-:W-:Y:S01]  /*dc40*/  FADD.FTZ R119, R126, R119 ;  /* 0x000000777e777221 */ /* 0x000fe20000010000 */
[----:B------:R-:W-:Y:S01]  /*dc50*/  FADD.FTZ R78, R112, R127 ;  /* 0x0000007f704e7221 */ /* 0x000fe20000010000 */
[----:B------:R-:W-:Y:S01]  /*dc60*/  F2FP.BF16.F32.PACK_AB R76, R120, R23 ;  /* 0x00000017784c723e */ /* 0x000fe200000010ff */
[----:B------:R-:W1:Y:S01]  /*dc70*/  MUFU.EX2 R89, R89 ;  /* 0x0000005900597308 */ /* 0x000e620000000800 */
[----:B------:R-:W-:Y:S01]  /*dc80*/  FADD.FTZ R119, R22, R119 ;  /* 0x0000007716777221 */ /* 0x000fe20000010000 */
[C---:B------:R-:W-:Y:S01]  /*dc90*/  FADD.FTZ R77, R113.reuse, R78 ;  /* 0x0000004e714d7221 */ /* 0x040fe20000010000 */
[----:B------:R-:W-:Y:S01]  /*dca0*/  F2FP.BF16.F32.PACK_AB R112, R113, R112 ;  /* 0x000000707170723e */ /* 0x000fe200000010ff */
[----:B------:R4:W-:Y:S01]  /*dcb0*/  STSM.16.M88.4 [R0+0x25b00], R12 ;  /* 0x025b000c00007844 */ /* 0x0009e20000000200 */
[----:B------:R-:W-:Y:S01]  /*dcc0*/  FADD.FTZ R78, R114, R119 ;  /* 0x00000077724e7221 */ /* 0x000fe20000010000 */
[----:B---3--:R-:W-:Y:S01]  /*dcd0*/  FADD.FTZ R96, R116, R77 ;  /* 0x0000004d74607221 */ /* 0x008fe20000010000 */
        /* <DEDUP_REMOVED lines=20> */
[----:B------:R5:W-:Y:S01]  /*de20*/  STSM.16.M88.4 [R0+0x27300], R76 ;  /* 0x0273004c00007844 */ /* 0x000be20000000200 */
[----:B------:R-:W-:Y:S01]  /*de30*/  F2FP.BF16.F32.PACK_AB R105, R106, R17 ;  /* 0x000000116a69723e */ /* 0x000fe200000010ff */
[----:B------:R-:W-:Y:S01]  /*de40*/  FADD.FTZ R23, R110, R23 ;  /* 0x000000176e177221 */ /* 0x000fe20000010000 */
[----:B------:R-:W-:Y:S01]  /*de50*/  FADD.FTZ R97, R125, R98 ;  /* 0x000000627d617221 */ /* 0x000fe20000010000 */
[----:B--2---:R-:W-:Y:S01]  /*de60*/  F2FP.BF16.F32.PACK_AB R129, R5, R6 ;  /* 0x000000060581723e */ /* 0x004fe200000010ff */
[----:B------:R0:W-:Y:S01]  /*de70*/  MUFU.EX2 R22, R90 ;  /* 0x0000005a00167308 */ /* 0x0001e20000000800 */
        /* <DEDUP_REMOVED lines=8> */
[----:B0-----:R-:W-:Y:S01]  /*df00*/  FADD.FTZ R90, R10, R99 ;  /* 0x000000630a5a7221 */ /* 0x001fe20000010000 */
[----:B----4-:R-:W-:Y:S01]  /*df10*/  FADD.FTZ R13, R101, R96 ;  /* 0x00000060650d7221 */ /* 0x010fe20000010000 */
[----:B------:R-:W-:Y:S01]  /*df20*/  F2FP.BF16.F32.PACK_AB R106, R109, R108 ;  /* 0x0000006c6d6a723e */ /* 0x000fe200000010ff */
[----:B------:R4:W-:Y:S01]  /*df30*/  STSM.16.M88.4 [R0+0x28b00], R112 ;  /* 0x028b007000007844 */ /* 0x0009e20000000200 */
[----:B------:R-:W-:Y:S01]  /*df40*/  FADD.FTZ R15, R11, R90 ;  /* 0x0000005a0b0f7221 */ /* 0x000fe20000010000 */
[----:B------:R-:W-:Y:S01]  /*df50*/  FADD.FTZ R12, R88, R13 ;  /* 0x0000000d580c7221 */ /* 0x000fe20000010000 */
[----:B------:R-:W-:Y:S01]  /*df60*/  F2FP.BF16.F32.PACK_AB R107, R110, R107 ;  /* 0x0000006b6e6b723e */ /* 0x000fe200000010ff */
[----:B------:R-:W0:Y:S01]  /*df70*/  MUFU.EX2 R16, R103 ;  /* 0x0000006700107308 */ /* 0x000e220000000800 */
[----:B------:R-:W-:Y:S01]  /*df80*/  FADD.FTZ R14, R82, R15 ;  /* 0x0000000f520e7221 */ /* 0x000fe20000010000 */
[----:B-1----:R-:W-:Y:S01]  /*df90*/  FADD.FTZ R13, R89, R12 ;  /* 0x0000000c590d7221 */ /* 0x002fe20000010000 */
[----:B------:R-:W-:Y:S01]  /*dfa0*/  F2FP.BF16.F32.PACK_AB R128, R128, R125 ;  /* 0x0000007d8080723e */ /* 0x000fe200000010ff */
[----:B------:R4:W-:Y:S01]  /*dfb0*/  STSM.16.M88.4 [R0+0x2a300], R104 ;  /* 0x02a3006800007844 */ /* 0x0009e20000000200 */
[----:B---3--:R-:W-:Y:S01]  /*dfc0*/  FADD.FTZ R14, R83, R14 ;  /* 0x0000000e530e7221 */ /* 0x008fe20000010000 */
[----:B-----5:R-:W-:Y:S01]  /*dfd0*/  FADD.FTZ R6, R92, R13 ;  /* 0x0000000d5c067221 */ /* 0x020fe20000010000 */
[----:B------:R-:W-:Y:S01]  /*dfe0*/  F2FP.BF16.F32.PACK_AB R130, R101, R100 ;  /* 0x000000646582723e */ /* 0x000fe200000010ff */
[----:B------:R-:W-:Y:S01]  /*dff0*/  MUFU.EX2 R80, R80 ;  /* 0x0000005000507308 */ /* 0x000fe20000000800 */
[----:B------:R-:W-:Y:S01]  /*e000*/  FADD.FTZ R5, R91, R14 ;  /* 0x0000000e5b057221 */ /* 0x000fe20000010000 */
[----:B------:R-:W-:Y:S01]  /*e010*/  F2FP.BF16.F32.PACK_AB R88, R89, R88 ;  /* 0x000000585958723e */ /* 0x000fe200000010ff */
[-C--:B------:R-:W-:Y:S01]  /*e020*/  FMUL.FTZ R45, R45, R7.reuse ;  /* 0x000000072d2d7220 */ /* 0x080fe20000410000 */
[----:B------:R-:W-:Y:S01]  /*e030*/  F2FP.BF16.F32.PACK_AB R89, R83, R82 ;  /* 0x000000525359723e */ /* 0x000fe200000010ff */
[-C--:B------:R-:W-:Y:S01]  /*e040*/  FMUL.FTZ R48, R48, R7.reuse ;  /* 0x0000000730307220 */ /* 0x080fe20000410000 */
[----:B--2---:R-:W-:Y:S01]  /*e050*/  F2FP.BF16.F32.PACK_AB R90, R93, R92 ;  /* 0x0000005c5d5a723e */ /* 0x004fe200000010ff */
[----:B------:R-:W-:Y:S01]  /*e060*/  FMUL.FTZ R49, R49, R7 ;  /* 0x0000000731317220 */ /* 0x000fe20000410000 */
[----:B------:R-:W-:Y:S01]  /*e070*/  MUFU.EX2 R102, R102 ;  /* 0x0000006600667308 */ /* 0x000fe20000000800 */
[C---:B0-----:R-:W-:Y:S01]  /*e080*/  FADD.FTZ R5, R16.reuse, R5 ;  /* 0x0000000510057221 */ /* 0x041fe20000010000 */
[----:B------:R-:W-:Y:S01]  /*e090*/  F2FP.BF16.F32.PACK_AB R91, R16, R91 ;  /* 0x0000005b105b723e */ /* 0x000fe200000010ff */
        /* <DEDUP_REMOVED lines=11> */
[-C--:B------:R-:W-:Y:S01]  /*e150*/  FMUL.FTZ R26, R26, R133.reuse ;  /* 0x000000851a1a7220 */ /* 0x080fe20000410000 */
[-C--:B------:R-:W-:Y:S01]  /*e160*/  FMUL.FTZ R27, R27, R133.reuse ;  /* 0x000000851b1b7220 */ /* 0x080fe20000410000 */
        /* <DEDUP_REMOVED lines=8> */
[----:B------:R-:W0:Y:S01]  /*e1f0*/  MUFU.EX2 R85, R85 ;  /* 0x0000005500557308 */ /* 0x000e220000000800 */
[-C--:B------:R-:W-:Y:S01]  /*e200*/  FMUL.FTZ R43, R43, R133.reuse ;  /* 0x000000852b2b7220 */ /* 0x080fe20000410000 */
        /* <DEDUP_REMOVED lines=14> */
[----:B------:R-:W1:Y:S01]  /*e2f0*/  MUFU.EX2 R23, R94 ;  /* 0x0000005e00177308 */ /* 0x000e620000000800 */
[----:B0-----:R-:W-:Y:S01]  /*e300*/  F2FP.BF16.F32.PACK_AB R82, R85, R84 ;  /* 0x000000545552723e */ /* 0x001fe200000010ff */
[----:B------:R-:W-:Y:S01]  /*e310*/  FMUL.FTZ R71, R71, R133 ;  /* 0x0000008547477220 */ /* 0x000fe20000410000 */
[----:B------:R-:W-:-:S05]  /*e320*/  IMAD.MOV.U32 R7, RZ, RZ, R75 ;  /* 0x000000ffff077224 */ /* 0x000fca00078e004b */
[----:B------:R-:W-:Y:S08]  /*e330*/  MUFU.EX2 R136, R136 ;  /* 0x0000008800887308 */ /* 0x000ff00000000800 */
[----:B------:R-:W0:Y:S01]  /*e340*/  MUFU.EX2 R73, R73 ;  /* 0x0000004900497308 */ /* 0x000e220000000800 */
[----:B-1----:R-:W-:-:S07]  /*e350*/  F2FP.BF16.F32.PACK_AB R83, R23, R22 ;  /* 0x000000161753723e */ /* 0x002fce00000010ff */
[----:B------:R-:W1:Y:S08]  /*e360*/  MUFU.EX2 R137, R137 ;  /* 0x0000008900897308 */ /* 0x000e700000000800 */
[----:B------:R2:W-:Y:S01]  /*e370*/  MUFU.EX2 R17, R131 ;  /* 0x0000008300117308 */ /* 0x0005e20000000800 */
[----:B0-----:R-:W-:-:S07]  /*e380*/  F2FP.BF16.F32.PACK_AB R12, R73, R136 ;  /* 0x00000088490c723e */ /* 0x001fce00000010ff */
[----:B------:R-:W0:Y:S01]  /*e390*/  MUFU.EX2 R132, R132 ;  /* 0x0000008400847308 */ /* 0x000e220000000800 */
[----:B--2---:R-:W-:Y:S01]  /*e3a0*/  F2FP.BF16.F32.PACK_AB R131, R11, R10 ;  /* 0x0000000a0b83723e */ /* 0x004fe200000010ff */
[----:B------:R-:W-:Y:S01]  /*e3b0*/  FADD.FTZ R11, R93, R6 ;  /* 0x000000065d0b7221 */ /* 0x000fe20000010000 */
[----:B------:R-:W-:Y:S01]  /*e3c0*/  FADD.FTZ R10, R102, R5 ;  /* 0x00000005660a7221 */ /* 0x000fe20000010000 */
[----:B-1----:R-:W-:Y:S02]  /*e3d0*/  F2FP.BF16.F32.PACK_AB R14, R8, R137 ;  /* 0x00000089080e723e */ /* 0x002fe400000010ff */
[----:B------:R-:W-:Y:S01]  /*e3e0*/  FADD.FTZ R6, R80, R11 ;  /* 0x0000000b50067221 */ /* 0x000fe20000010000 */
[C---:B------:R-:W-:Y:S01]  /*e3f0*/  F2FP.BF16.F32.PACK_AB R80, R81.reuse, R80 ;  /* 0x000000505150723e */ /* 0x040fe200000010ff */
[----:B------:R-:W-:Y:S01]  /*e400*/  MUFU.EX2 R77, R86 ;  /* 0x00000056004d7308 */ /* 0x000fe20000000800 */
[----:B------:R4:W-:Y:S01]  /*e410*/  STSM.16.M88.4 [R0+0x2bb00], R128 ;  /* 0x02bb008000007844 */ /* 0x0009e20000000200 */
[----:B------:R-:W-:Y:S01]  /*e420*/  FADD.FTZ R5, R81, R6 ;  /* 0x0000000651057221 */ /* 0x000fe20000010000 */
[C---:B------:R-:W-:Y:S01]  /*e430*/  F2FP.BF16.F32.PACK_AB R81, R95.reuse, R102 ;  /* 0x000000665f51723e */ /* 0x040fe200000010ff */
[----:B------:R-:W-:Y:S01]  /*e440*/  FADD.FTZ R11, R95, R10 ;  /* 0x0000000a5f0b7221 */ /* 0x000fe20000010000 */
[----:B------:R4:W-:Y:S01]  /*e450*/  STSM.16.M88.4 [R0+0x2d300], R88 ;  /* 0x02d3005800007844 */ /* 0x0009e20000000200 */
[----:B------:R-:W-:-:S02]  /*e460*/  FADD.FTZ R6, R84, R5 ;  /* 0x0000000554067221 */ /* 0x000fc40000010000 */
[----:B------:R-:W1:Y:S01]  /*e470*/  MUFU.EX2 R87, R87 ;  /* 0x0000005700577308 */ /* 0x000e620000000800 */
[----:B0-----:R-:W-:Y:S01]  /*e480*/  F2FP.BF16.F32.PACK_AB R13, R132, R17 ;  /* 0x00000011840d723e */ /* 0x001fe200000010ff */
[----:B------:R4:W-:Y:S01]  /*e490*/  STSM.16.M88.4 [R0+0x2eb00], R80 ;  /* 0x02eb005000007844 */ /* 0x0009e20000000200 */
        /* <DEDUP_REMOVED lines=8> */
[----:B-1----:R-:W-:Y:S02]  /*e520*/  F2FP.BF16.F32.PACK_AB R15, R87, R77 ;  /* 0x0000004d570f723e */ /* 0x002fe400000010ff */
[----:B------:R-:W-:Y:S01]  /*e530*/  FADD.FTZ R10, R77, R10 ;  /* 0x0000000a4d0a7221 */ /* 0x000fe20000010000 */
[----:B------:R-:W-:Y:S01]  /*e540*/  FADD.FTZ R6, R8, R137 ;  /* 0x0000008908067221 */ /* 0x000fe20000010000 */
[----:B------:R-:W-:Y:S01]  /*e550*/  IMAD.MOV.U32 R8, RZ, RZ, R72 ;  /* 0x000000ffff087224 */ /* 0x000fe200078e0048 */
[----:B------:R4:W-:Y:S01]  /*e560*/  STSM.16.M88.4 [R0+0x30300], R12 ;  /* 0x0303000c00007844 */ /* 0x0009e20000000200 */
[----:B------:R-:W-:Y:S01]  /*e570*/  FADD.FTZ R5, R87, R10 ;  /* 0x0000000a57057221 */ /* 0x000fe20000010000 */
[----:B------:R-:W-:Y:S01]  /*e580*/  IMAD.MOV.U32 R10, RZ, RZ, R4 ;  /* 0x000000ffff0a7224 */ /* 0x000fe200078e0004 */
        /* <DEDUP_REMOVED lines=8> */
.L_x_11276:
[----:B------:R-:W-:Y:S06]  /*e610*/  BAR.ARV 0x8, 0x200 ;  /* 0x0208000000007b1d */ /* 0x000fec0000002000 */
[----:B------:R-:W-:Y:S05]  /*e620*/  @!P0 BRA `(.L_x_11286) ;  /* 0x0000000000048947 */ /* 0x000fea0003800000 */
[----:B------:R-:W-:Y:S01]  /*e630*/  BPT.TRAP 0x1 ;  /* 0x000000040000795c */ /* 0x000fe20000300000 */
.L_x_11286:
[----:B------:R-:W-:Y:S01]  /*e640*/  ULEA UR10, UR4, UR60, 0x3 ;  /* 0x0000003c040a7291 */ /* 0x000fe2000f8e183f */
[----:B------:R-:W-:-:S08]  /*e650*/  SHF.L.U32 R4, R4, 0x1f, RZ ;  /* 0x0000001f04047819 */ /* 0x000fd000000006ff */
[----:B------:R1:W3:Y:S01]  /*e660*/  SYNCS.PHASECHK.TRANS64.TRYWAIT P2, [UR10+0x31c50], R4 ;  /* 0x031c5004ff0075a7 */ /* 0x0002e2000804014a */
[----:B------:R-:W-:Y:S05]  /*e670*/  @!P0 BRA `(.L_x_11287) ;  /* 0x0000000000048947 */ /* 0x000fea0003800000 */
[----:B------:R-:W-:Y:S01]  /*e680*/  BPT.TRAP 0x1 ;  /* 0x000000040000795c */ /* 0x000fe20000300000 */
.L_x_11287:
[----:B---3--:R-:W-:Y:S05]  /*e690*/  @P2 BRA `(.L_x_11288) ;  /* 0x0000000000082947 */ /* 0x008fea0003800000 */
[----:B------:R-:W3:Y:S02]  /*e6a0*/  SYNCS.PHASECHK.TRANS64.TRYWAIT P0, [UR10+0x31c50], R4 ;  /* 0x031c5004ff0075a7 */ /* 0x000ee4000800014a */
[----:B---3--:R-:W-:Y:S05]  /*e6b0*/  @!P0 BRA `(.L_x_11289) ;  /* 0x0000006000988947 */ /* 0x008fea0003800000 */
.L_x_11288:
[----:B------:R-:W-:Y:S01]  /*e6c0*/  UIADD3 UR60, UR60, 0x200, URZ ;  /* 0x000002003c3c7890 */ /* 0x000fe2000fffe03f */
[----:B------:R-:W-:Y:S01]  /*e6d0*/  R2UR UR5, R157 ;  /* 0x000000009d0572ca */ /* 0x000fe200000e0000 */
[----:B------:R-:W-:Y:S01]  /*e6e0*/  WARPGROUP.ARRIVE ;  /* 0x00000000000079c5 */ /* 0x000fe20000000000 */
[----:B------:R-:W-:Y:S01]  /*e6f0*/  UMOV UR7, 0x80000020 ;  /* 0x8000002000077882 */ /* 0x000fe20000000000 */
[----:B------:R-:W-:Y:S01]  /*e700*/  USHF.R.U32.HI UR60, URZ, 0x4, UR60 ;  /* 0x000000043f3c7899 */ /* 0x000fe2000801163c */
[----:B---3--:R-:W3:Y:S01]  /*e710*/  SHFL.BFLY PT, R3, R6, 0x2, 0x1f ;  /* 0x0c401f0006037f89 */ /* 0x008ee200000e0000 */
[----:B------:R-:W-:Y:S02]  /*e720*/  IMAD.U32 R9, RZ, RZ, UR10 ;  /* 0x0000000aff097e24 */ /* 0x000fe4000f8e00ff */
[----:B------:R-:W-:Y:S01]  /*e730*/  ULOP3.LUT UR60, UR60, 0x3fff, URZ, 0xc0, !UPT ;  /* 0x00003fff3c3c7892 */ /* 0x000fe2000f8ec03f */
[----:B0-2-4-:R-:W0:Y:S01]  /*e740*/  SHFL.BFLY PT, R0, R5, 0x2, 0x1f ;  /* 0x0c401f0005007f89 */ /* 0x015e2200000e0000 */
[----:B------:R-:W-:Y:S01]  /*e750*/  IMAD.MOV.U32 R8, RZ, RZ, RZ ;  /* 0x000000ffff087224 */ /* 0x000fe200078e00ff */
[----:B------:R-:W-:Y:S01]  /*e760*/  @!P1 IADD3 R9, R9, 0x31c60, RZ ;  /* 0x00031c6009099810 */ /* 0x000fe20007ffe0ff */
[----:B------:R-:W-:-:S02]  /*e770*/  ULOP3.LUT UR8, UR60, 0x2400000, URZ, 0xfc, !UPT ;  /* 0x024000003c087892 */ /* 0x000fc4000f8efc3f */
[----:B------:R-:W-:Y:S01]  /*e780*/  ULOP3.LUT UR9, UR5, 0x10000, URZ, 0xfc, !UPT ;  /* 0x0001000005097892 */ /* 0x000fe2000f8efc3f */
[----:B------:R-:W-:Y:S01]  /*e790*/  @!P1 PRMT R9, RZ, 0x654, R9 ;  /* 0x00000654ff099816 */ /* 0x000fe20000000009 */
[----:B------:R-:W-:Y:S01]  /*e7a0*/  UIMAD UR8, UR4, 0x6c0, UR8 ;  /* 0x000006c0040878a4 */ /* 0x000fe2000f8e0208 */
[----:B------:R-:W-:-:S04]  /*e7b0*/  UMOV UR5, 0xc0000010 ;  /* 0xc000001000057882 */ /* 0x000fc80000000000 */
[----:B------:R-:W-:Y:S02]  /*e7c0*/  UMOV UR4, UR9 ;  /* 0x0000000900047c82 */ /* 0x000fe40008000000 */
[----:B------:R-:W-:Y:S02]  /*e7d0*/  UMOV UR6, UR8 ;  /* 0x0000000800067c82 */ /* 0x000fe40008000000 */
[----:B------:R-:W-:Y:S01]  /*e7e0*/  HGMMA.64x96x16.F32.BF16 R24, gdesc[UR4].tnspB, R24, gsb0 ;  /* 0x41600000041879f0 */ /* 0x000fe20008001818 */
[----:B------:R-:W-:Y:S02]  /*e7f0*/  UIADD3 UR4, UR9, 0x180, URZ ;  /* 0x0000018009047890 */ /* 0x000fe4000fffe03f */
[----:B------:R-:W-:Y:S01]  /*e800*/  UIADD3 UR6, UR8, 0x40, URZ ;  /* 0x0000004008067890 */ /* 0x000fe2000fffe03f */
[----:B---3--:R-:W-:Y:S01]  /*e810*/  FADD.FTZ R3, R3, R6 ;  /* 0x0000000603037221 */ /* 0x008fe20000010000 */
[----:B------:R-:W-:Y:S01]  /*e820*/  UMOV UR5, 0xc0000010 ;  /* 0xc000001000057882 */ /* 0x000fe20000000000 */
[----:B------:R-:W-:Y:S01]  /*e830*/  UMOV UR7, 0x80000020 ;  /* 0x8000002000077882 */ /* 0x000fe20000000000 */
[----:B------:R-:W-:-:S02]  /*e840*/  IMAD.MOV.U32 R6, RZ, RZ, -0x800000 ;  /* 0xff800000ff067424 */ /* 0x000fc400078e00ff */
[----:B0-----:R-:W-:Y:S02]  /*e850*/  FADD.FTZ R2, R0, R5 ;  /* 0x0000000500027221 */ /* 0x001fe40000010000 */
[----:B------:R-:W0:Y:S04]  /*e860*/  SHFL.BFLY PT, R0, R3, 0x1, 0x1f ;  /* 0x0c201f0003007f89 */ /* 0x000e2800000e0000 */
[----:B------:R-:W2:Y:S01]  /*e870*/  SHFL.BFLY PT, R7, R2, 0x1, 0x1f ;  /* 0x0c201f0002077f89 */ /* 0x000ea200000e0000 */
[----:B0-----:R-:W-:Y:S01]  /*e880*/  FADD.FTZ R10, R3, R0 ;  /* 0x00000000030a7221 */ /* 0x001fe20000010000 */
[----:B------:R-:W-:Y:S02]  /*e890*/  IMAD.MOV.U32 R0, RZ, RZ, -0x800000 ;  /* 0xff800000ff007424 */ /* 0x000fe400078e00ff */
[----:B--2---:R-:W-:-:S02]  /*e8a0*/  FADD.FTZ R11, R2, R7 ;  /* 0x00000007020b7221 */ /* 0x004fc40000010000 */
[----:B------:R-:W-:Y:S01]  /*e8b0*/  FSETP.NE.FTZ.AND P0, PT, R10, RZ, PT ;  /* 0x000000ff0a00720b */ /* 0x000fe20003f15000 */
[----:B------:R-:W-:Y:S02]  /*e8c0*/  IMAD.MOV.U32 R7, RZ, RZ, RZ ;  /* 0x000000ffff077224 */ /* 0x000fe400078e00ff */
[----:B------:R-:W-:-:S10]  /*e8d0*/  FSETP.NE.FTZ.AND P2, PT, R11, RZ, PT ;  /* 0x000000ff0b00720b */ /* 0x000fd40003f55000 */
[----:B-1----:R-:W0:Y:S01]  /*e8e0*/  @P0 MUFU.LG2 R4, R10 ;  /* 0x0000000a00040308 */ /* 0x002e220000000c00 */
        /* <DEDUP_REMOVED lines=112> */
.L_x_11259:
[----:B------:R-:W-:Y:S05]  /*eff0*/  @P0 BRA `(.L_x_11290) ;  /* 0x0000001000880947 */ /* 0x000fea0003800000 */
[----:B------:R-:W2:Y:S01]  /*f000*/  LDL.LU R26, [R1] ;  /* 0x00000000011a7983 */ /* 0x000ea20000300800 */
[----:B------:R-:W0:Y:S01]  /*f010*/  LDC R11, c[0x0][0xbe8] ;  /* 0x0002fa00ff0b7b82 */ /* 0x000e220000000800 */
[----:B------:R-:W-:Y:S01]  /*f020*/  ULDC.64 UR4, c[0x0][0xbd0] ;  /* 0x0002f40000047ab9 */ /* 0x000fe20000000a00 */
[----:B------:R-:W-:Y:S01]  /*f030*/  ULDC.64 UR6, c[0x0][0xb38] ;  /* 0x0002ce0000067ab9 */ /* 0x000fe20000000a00 */
[----:B------:R-:W1:Y:S05]  /*f040*/  S2R R7, SR_TID.X ;  /* 0x0000000000077919 */ /* 0x000e6a0000002100 */
[----:B------:R-:W3:Y:S01]  /*f050*/  S2UR UR9, SR_CTAID.Z ;  /* 0x00000000000979c3 */ /* 0x000ee20000002700 */
[----:B------:R-:W4:Y:S07]  /*f060*/  S2R R27, SR_CTAID.X ;  /* 0x00000000001b7919 */ /* 0x000f2e0000002500 */
[----:B------:R-:W5:Y:S08]  /*f070*/  LDC.64 R18, c[0x0][0xbd8] ;  /* 0x0002f600ff127b82 */ /* 0x000f700000000a00 */
[----:B------:R-:W4:Y:S08]  /*f080*/  S2UR UR8, SR_CTAID.Y ;  /* 0x00000000000879c3 */ /* 0x000f300000002600 */
[----:B------:R-:W4:Y:S01]  /*f090*/  LDC R29, c[0x0][0xc50] ;  /* 0x00031400ff1d7b82 */ /* 0x000f220000000800 */
[----:B-1----:R-:W-:-:S05]  /*f0a0*/  VIADD R8, R7, 0xffffff80 ;  /* 0xffffff8007087836 */ /* 0x002fca0000000000 */
[----:B------:R-:W-:Y:S02]  /*f0b0*/  SHF.R.S32.HI R9, RZ, 0x1f, R8 ;  /* 0x0000001fff097819 */ /* 0x000fe40000011408 */
[----:B------:R-:W1:Y:S02]  /*f0c0*/  LDC.64 R22, c[0x0][0xb40] ;  /* 0x0002d000ff167b82 */ /* 0x000e640000000a00 */
[----:B------:R-:W-:-:S04]  /*f0d0*/  LEA.HI R12, R9, R8, RZ, 0x7 ;  /* 0x00000008090c7211 */ /* 0x000fc800078f38ff */
[----:B------:R-:W-:-:S05]  /*f0e0*/  LOP3.LUT R7, R12, 0xffffff80, RZ, 0xc0, !PT ;  /* 0xffffff800c077812 */ /* 0x000fca00078ec0ff */
[----:B------:R-:W-:-:S05]  /*f0f0*/  IMAD.IADD R7, R8, 0x1, -R7 ;  /* 0x0000000108077824 */ /* 0x000fca00078e0a07 */
[----:B------:R-:W-:-:S04]  /*f100*/  SHF.R.S32.HI R14, RZ, 0x1f, R7 ;  /* 0x0000001fff0e7819 */ /* 0x000fc80000011407 */
[----:B------:R-:W-:Y:S02]  /*f110*/  LEA.HI R10, R14, R7, RZ, 0x2 ;  /* 0x000000070e0a7211 */ /* 0x000fe400078f10ff */
[----:B------:R-:W-:Y:S02]  /*f120*/  LEA.HI R9, R9, R8, RZ, 0x2 ;  /* 0x0000000809097211 */ /* 0x000fe400078f10ff */
[--C-:B------:R-:W-:Y:S02]  /*f130*/  SHF.R.S32.HI R13, RZ, 0x2, R10.reuse ;  /* 0x00000002ff0d7819 */ /* 0x100fe4000001140a */
[----:B------:R-:W-:Y:S02]  /*f140*/  SHF.R.S32.HI R16, RZ, 0x1f, R10 ;  /* 0x0000001fff107819 */ /* 0x000fe4000001140a */
[----:B------:R-:W-:Y:S02]  /*f150*/  LOP3.LUT R9, R9, 0xfffffffc, RZ, 0xc0, !PT ;  /* 0xfffffffc09097812 */ /* 0x000fe400078ec0ff */
[----:B------:R-:W-:-:S02]  /*f160*/  LEA.HI R16, R16, R13, RZ, 0x3 ;  /* 0x0000000d10107211 */ /* 0x000fc400078f18ff */
[----:B0-----:R-:W-:Y:S01]  /*f170*/  ISETP.NE.AND P0, PT, R11, 0x1, PT ;  /* 0x000000010b00780c */ /* 0x001fe20003f05270 */
[----:B------:R-:W-:Y:S01]  /*f180*/  IMAD.IADD R15, R8, 0x1, -R9 ;  /* 0x00000001080f7824 */ /* 0x000fe200078e0a09 */
[----:B------:R-:W-:Y:S02]  /*f190*/  LOP3.LUT R16, R16, 0xfffffff8, RZ, 0xc0, !PT ;  /* 0xfffffff810107812 */ /* 0x000fe400078ec0ff */
[----:B------:R-:W-:-:S03]  /*f1a0*/  SHF.R.S32.HI R12, RZ, 0x7, R12 ;  /* 0x00000007ff0c7819 */ /* 0x000fc6000001140c */
[----:B------:R-:W-:Y:S01]  /*f1b0*/  IMAD.IADD R8, R13, 0x1, -R16 ;  /* 0x000000010d087824 */ /* 0x000fe200078e0a10 */
[----:B------:R-:W-:Y:S01]  /*f1c0*/  LEA.HI R13, R15, R15, RZ, 0x1 ;  /* 0x0000000f0f0d7211 */ /* 0x000fe200078f08ff */
[----:B------:R-:W-:Y:S01]  /*f1d0*/  IMAD.HI R9, R12, 0x55555556, RZ ;  /* 0x555555560c097827 */ /* 0x000fe200078e02ff */
[----:B------:R-:W-:Y:S02]  /*f1e0*/  LEA.HI R14, R14, R7, RZ, 0x5 ;  /* 0x000000070e0e7211 */ /* 0x000fe400078f28ff */
[----:B------:R-:W-:Y:S01]  /*f1f0*/  LOP3.LUT R16, R13, 0x1ffffffe, RZ, 0xc0, !PT ;  /* 0x1ffffffe0d107812 */ /* 0x000fe200078ec0ff */
[----:B------:R-:W0:Y:S01]  /*f200*/  @P0 LDC R21, c[0x0][0xbec] ;  /* 0x0002fb00ff150b82 */ /* 0x000e220000000800 */
[----:B------:R-:W-:Y:S02]  /*f210*/  LEA.HI R9, R9, R9, RZ, 0x1 ;  /* 0x0000000909097211 */ /* 0x000fe400078f08ff */
[----:B------:R-:W-:-:S03]  /*f220*/  SHF.R.S32.HI R13, RZ, 0x5, R14 ;  /* 0x00000005ff0d7819 */ /* 0x000fc6000001140e */
[----:B------:R-:W-:Y:S02]  /*f230*/  IMAD R73, R9, -0x3, R12 ;  /* 0xfffffffd09497824 */ /* 0x000fe400078e020c */
[----:B------:R-:W-:Y:S01]  /*f240*/  IMAD R12, R13, 0x10, R8 ;  /* 0x000000100d0c7824 */ /* 0x000fe200078e0208 */
[----:B------:R-:W1:Y:S01]  /*f250*/  @P0 LDC R20, c[0x0][0xbf0] ;  /* 0x0002fc00ff140b82 */ /* 0x000e620000000800 */
[----:B------:R-:W-:Y:S02]  /*f260*/  IMAD.IADD R75, R15, 0x1, -R16 ;  /* 0x000000010f4b7824 */ /* 0x000fe400078e0a10 */
[----:B------:R-:W-:-:S05]  /*f270*/  IMAD R14, R73, 0x40, R12 ;  /* 0x00000040490e7824 */ /* 0x000fca00078e020c */
[----:B------:R-:W1:Y:S08]  /*f280*/  @P0 LDC R73, c[0x0][0xbec] ;  /* 0x0002fb00ff490b82 */ /* 0x000e700000000800 */
[----:B------:R-:W1:Y:S01]  /*f290*/  @P0 LDC R28, c[0x0][0xbf0] ;  /* 0x0002fc00ff1c0b82 */ /* 0x000e620000000800 */
[----:B------:R-:W-:Y:S01]  /*f2a0*/  LOP3.LUT R10, R10, 0x7ffffffc, RZ, 0xc0, !PT ;  /* 0x7ffffffc0a0a7812 */ /* 0x000fe200078ec0ff */
[----:B------:R-:W-:Y:S01]  /*f2b0*/  ULDC.64 UR10, c[0x0][0x208] ;  /* 0x00008200000a7ab9 */ /* 0x000fe20000000a00 */
[----:B------:R-:W-:Y:S01]  /*f2c0*/  BSSY B0, `(.L_x_11291) ;  /* 0x00000a7000007945 */ /* 0x000fe20003800000 */
[----:B--2---:R-:W-:Y:S01]  /*f2d0*/  SHF.R.S32.HI R17, RZ, 0x1f, R26 ;  /* 0x0000001fff117819 */ /* 0x004fe2000001141a */
[----:B------:R-:W-:-:S04]  /*f2e0*/  IMAD.WIDE.U32 R8, R26, UR4, RZ ;  /* 0x000000041a087c25 */ /* 0x000fc8000f8e00ff */
[----:B------:R-:W-:Y:S01]  /*f2f0*/  IMAD R13, R17, UR4, RZ ;  /* 0x00000004110d7c24 */ /* 0x000fe2000f8e02ff */
[----:B---3--:R-:W-:-:S03]  /*f300*/  USHF.R.S32.HI UR4, URZ, 0x1f, UR9 ;  /* 0x0000001f3f047899 */ /* 0x008fc60008011409 */
[----:B------:R-:W-:Y:S02]  /*f310*/  IMAD R15, R26, UR5, R13 ;  /* 0x000000051a0f7c24 */ /* 0x000fe4000f8e020d */
[----:B------:R-:W-:Y:S02]  /*f320*/  IMAD R17, R17, UR6, RZ ;  /* 0x0000000611117c24 */ /* 0x000fe4000f8e02ff */
[----:B------:R-:W-:Y:S02]  /*f330*/  IMAD.IADD R9, R9, 0x1, R15 ;  /* 0x0000000109097824 */ /* 0x000fe400078e020f */
[----:B-----5:R-:W-:Y:S02]  /*f340*/  IMAD R16, R18, UR4, RZ ;  /* 0x0000000412107c24 */ /* 0x020fe4000f8e02ff */
[----:B------:R-:W-:Y:S02]  /*f350*/  IMAD R15, R75, 0x8, R14 ;  /* 0x000000084b0f7824 */ /* 0x000fe400078e020e */
[----:B------:R-:W-:-:S04]  /*f360*/  IMAD.WIDE.U32 R12, R26, UR6, RZ ;  /* 0x000000061a0c7c25 */ /* 0x000fc8000f8e00ff */
[----:B------:R-:W-:Y:S01]  /*f370*/  IMAD R17, R26, UR7, R17 ;  /* 0x000000071a117c24 */ /* 0x000fe2000f8e0211 */
[----:B------:R-:W-:Y:S01]  /*f380*/  ULDC.64 UR6, c[0x0][0xb48] ;  /* 0x0002d20000067ab9 */ /* 0x000fe20000000a00 */
[----:B------:R-:W-:Y:S02]  /*f390*/  IMAD R19, R19, UR9, R16 ;  /* 0x0000000913137c24 */ /* 0x000fe4000f8e0210 */
[----:B----4-:R-:W-:Y:S02]  /*f3a0*/  IMAD R16, R27, 0xc0, R15 ;  /* 0x000000c01b107824 */ /* 0x010fe400078e020f */
[----:B------:R-:W-:Y:S02]  /*f3b0*/  IMAD.MOV R26, RZ, RZ, -R26 ;  /* 0x000000ffff1a7224 */ /* 0x000fe400078e0a1a */
[----:B------:R-:W-:Y:S02]  /*f3c0*/  IMAD.IADD R13, R13, 0x1, R17 ;  /* 0x000000010d0d7824 */ /* 0x000fe400078e0211 */
[----:B0-----:R-:W-:-:S04]  /*f3d0*/  @P0 IMAD.HI.U32 R17, R16, R21, RZ ;  /* 0x0000001510110227 */ /* 0x001fc800078e00ff */
[----:B------:R-:W-:-:S04]  /*f3e0*/  IMAD.WIDE.U32 R8, R18, UR9, R8 ;  /* 0x0000000912087c25 */ /* 0x000fc8000f8e0008 */
[----:B------:R-:W-:Y:S02]  /*f3f0*/  IMAD R29, R29, R26, UR8 ;  /* 0x000000081d1d7e24 */ /* 0x000fe4000f8e021a */
[C---:B-1----:R-:W-:Y:S01]  /*f400*/  IMAD R18, R22.reuse, UR4, RZ ;  /* 0x0000000416127c24 */ /* 0x042fe2000f8e02ff */
[----:B------:R-:W-:Y:S01]  /*f410*/  ULDC.64 UR4, c[0x0][0xbe0] ;  /* 0x0002f80000047ab9 */ /* 0x000fe20000000a00 */
[----:B------:R-:W-:Y:S01]  /*f420*/  IMAD.MOV.U32 R15, RZ, RZ, R16 ;  /* 0x000000ffff0f7224 */ /* 0x000fe200078e0010 */
[----:B------:R-:W-:Y:S01]  /*f430*/  @P0 SHF.R.U32.HI R15, RZ, R20, R17 ;  /* 0x00000014ff0f0219 */ /* 0x000fe20000011611 */
[----:B------:R-:W-:Y:S01]  /*f440*/  IMAD.IADD R9, R9, 0x1, R19 ;  /* 0x0000000109097824 */ /* 0x000fe200078e0213 */
[----:B------:R-:W-:Y:S01]  /*f450*/  SHF.R.S32.HI R20, RZ, 0x1f, R29 ;  /* 0x0000001fff147819 */ /* 0x000fe2000001141d */
[----:B------:R-:W-:Y:S02]  /*f460*/  IMAD R19, R23, UR9, R18 ;  /* 0x0000000917137c24 */ /* 0x000fe4000f8e0212 */
[----:B------:R-:W-:Y:S01]  /*f470*/  IMAD.WIDE.U32 R12, R22, UR9, R12 ;  /* 0x00000009160c7c25 */ /* 0x000fe2000f8e000c */
[----:B------:R-:W-:-:S03]  /*f480*/  ULDC.64 UR8, c[0x0][0xb28] ;  /* 0x0002ca0000087ab9 */ /* 0x000fc60000000a00 */
[----:B------:R-:W-:-:S04]  /*f490*/  @P0 IMAD.HI.U32 R73, R16, R73, RZ ;  /* 0x0000004910490227 */ /* 0x000fc800078e00ff */
[----:B------:R-:W-:Y:S02]  /*f4a0*/  IMAD.IADD R13, R13, 0x1, R19 ;  /* 0x000000010d0d7824 */ /* 0x000fe400078e0213 */
[----:B------:R-:W-:Y:S02]  /*f4b0*/  IMAD R19, R20, UR6, RZ ;  /* 0x0000000614137c24 */ /* 0x000fe4000f8e02ff */
[----:B------:R-:W-:-:S04]  /*f4c0*/  IMAD.WIDE.U32 R8, R29, UR4, R8 ;  /* 0x000000041d087c25 */ /* 0x000fc8000f8e0008 */
[----:B------:R-:W-:Y:S01]  /*f4d0*/  IMAD.MOV.U32 R17, RZ, RZ, R16 ;  /* 0x000000ffff117224 */ /* 0x000fe200078e0010 */
[----:B------:R-:W-:Y:S01]  /*f4e0*/  @P0 SHF.R.U32.HI R17, RZ, R28, R73 ;  /* 0x0000001cff110219 */ /* 0x000fe20000011649 */
[----:B------:R-:W-:Y:S01]  /*f4f0*/  IMAD R18, R20, UR4, RZ ;  /* 0x0000000414127c24 */ /* 0x000fe2000f8e02ff */
[----:B------:R-:W-:Y:S01]  /*f500*/  BAR.SYNC.DEFER_BLOCKING 0x1, 0x180 ;  /* 0x0046000000007b1d */ /* 0x000fe20000010000 */
[----:B------:R-:W-:Y:S01]  /*f510*/  IMAD R21, R29, UR7, R19 ;  /* 0x000000071d157c24 */ /* 0x000fe2000f8e0213 */
[--C-:B------:R-:W-:Y:S02]  /*f520*/  SHF.R.S32.HI R19, RZ, 0x1f, R15.reuse ;  /* 0x0000001fff137819 */ /* 0x100fe4000001140f */
[----:B------:R-:W-:Y:S01]  /*f530*/  IADD3 R8, P0, R15, R8, RZ ;  /* 0x000000080f087210 */ /* 0x000fe20007f1e0ff */
[----:B------:R-:W-:Y:S02]  /*f540*/  IMAD.MOV R15, RZ, RZ, -R15 ;  /* 0x000000ffff0f7224 */ /* 0x000fe400078e0a0f */
[C---:B------:R-:W-:Y:S01]  /*f550*/  IMAD R20, R29.reuse, UR5, R18 ;  /* 0x000000051d147c24 */ /* 0x040fe2000f8e0212 */
[----:B------:R-:W-:Y:S01]  /*f560*/  SHF.R.S32.HI R18, RZ, 0x1f, R17 ;  /* 0x0000001fff127819 */ /* 0x000fe20000011411 */
[----:B------:R-:W-:Y:S01]  /*f570*/  IMAD.WIDE.U32 R12, R29, UR6, R12 ;  /* 0x000000061d0c7c25 */ /* 0x000fe2000f8e000c */
[----:B------:R-:W-:Y:S01]  /*f580*/  ULDC.64 UR4, c[0x0][0xb30] ;  /* 0x0002cc0000047ab9 */ /* 0x000fe20000000a00 */
[----:B------:R-:W-:-:S02]  /*f590*/  ULDC.64 UR6, c[0x0][0xbc8] ;  /* 0x0002f20000067ab9 */ /* 0x000fc40000000a00 */
[----:B------:R-:W-:Y:S02]  /*f5a0*/  IMAD.MOV R22, RZ, RZ, -R17 ;  /* 0x000000ffff167224 */ /* 0x000fe400078e0a11 */
[----:B------:R-:W-:Y:S01]  /*f5b0*/  IMAD R15, R11, R15, R16 ;  /* 0x0000000f0b0f7224 */ /* 0x000fe200078e0210 */
[----:B------:R-:W-:Y:S01]  /*f5c0*/  IADD3.X R9, R19, R9, R20, P0, !PT ;  /* 0x0000000913097210 */ /* 0x000fe200007fe414 */
[----:B------:R-:W-:Y:S02]  /*f5d0*/  IMAD.IADD R13, R13, 0x1, R21 ;  /* 0x000000010d0d7824 */ /* 0x000fe400078e0215 */
[----:B------:R-:W-:Y:S02]  /*f5e0*/  IMAD R18, R18, UR4, RZ ;  /* 0x0000000412127c24 */ /* 0x000fe4000f8e02ff */
[----:B------:R-:W-:Y:S01]  /*f5f0*/  IMAD R19, R11, R22, R16 ;  /* 0x000000160b137224 */ /* 0x000fe200078e0210 */
[----:B------:R-:W-:Y:S01]  /*f600*/  SHF.R.S32.HI R16, RZ, 0x1f, R15 ;  /* 0x0000001fff107819 */ /* 0x000fe2000001140f */
[----:B------:R-:W-:-:S02]  /*f610*/  IMAD R21, R17, UR5, R18 ;  /* 0x0000000511157c24 */ /* 0x000fc4000f8e0212 */
[----:B------:R-:W-:Y:S01]  /*f620*/  IMAD.WIDE.U32 R12, R17, UR4, R12 ;  /* 0x00000004110c7c25 */ /* 0x000fe2000f8e000c */
[----:B------:R-:W-:Y:S01]  /*f630*/  SHF.R.S32.HI R17, RZ, 0x1f, R19 ;  /* 0x0000001fff117819 */ /* 0x000fe20000011413 */
[----:B------:R-:W0:Y:S02]  /*f640*/  S2UR UR5, SR_CgaCtaId ;  /* 0x00000000000579c3 */ /* 0x000e240000008800 */
[----:B------:R-:W-:Y:S02]  /*f650*/  IMAD R16, R16, UR6, RZ ;  /* 0x0000000610107c24 */ /* 0x000fe4000f8e02ff */
[----:B------:R-:W-:Y:S02]  /*f660*/  IMAD R18, R17, UR8, RZ ;  /* 0x0000000811127c24 */ /* 0x000fe4000f8e02ff */
[----:B------:R-:W-:Y:S02]  /*f670*/  IMAD.IADD R13, R13, 0x1, R21 ;  /* 0x000000010d0d7824 */ /* 0x000fe400078e0215 */
[----:B------:R-:W-:-:S02]  /*f680*/  IMAD R17, R15, UR7, R16 ;  /* 0x000000070f117c24 */ /* 0x000fc4000f8e0210 */
[----:B------:R-:W-:Y:S01]  /*f690*/  IMAD.WIDE.U32 R8, R15, UR6, R8 ;  /* 0x000000060f087c25 */ /* 0x000fe2000f8e0008 */
[----:B------:R-:W-:-:S03]  /*f6a0*/  ULDC.64 UR6, c[0x0][0xba8] ;  /* 0x0002ea0000067ab9 */ /* 0x000fc60000000a00 */
[C---:B------:R-:W-:Y:S01]  /*f6b0*/  IMAD R21, R19.reuse, UR9, R18 ;  /* 0x0000000913157c24 */ /* 0x040fe2000f8e0212 */
[----:B------:R-:W-:Y:S01]  /*f6c0*/  LEA R18, P0, R8, UR6, 0x2 ;  /* 0x0000000608127c11 */ /* 0x000fe2000f8010ff */
[----:B------:R-:W-:Y:S01]  /*f6d0*/  IMAD.WIDE.U32 R12, R19, UR8, R12 ;  /* 0x00000008130c7c25 */ /* 0x000fe2000f8e000c */
[----:B------:R-:W-:Y:S01]  /*f6e0*/  ULDC.64 UR8, c[0x0][0xb00] ;  /* 0x0002c00000087ab9 */ /* 0x000fe20000000a00 */
[----:B------:R-:W-:Y:S01]  /*f6f0*/  UMOV UR4, 0x400 ;  /* 0x0000040000047882 */ /* 0x000fe20000000000 */
[----:B------:R-:W-:Y:S01]  /*f700*/  ULDC UR6, c[0x0][0xa88] ;  /* 0x0002a20000067ab9 */ /* 0x000fe20000000800 */
[----:B------:R-:W-:Y:S01]  /*f710*/  IMAD.IADD R15, R9, 0x1, R17 ;  /* 0x00000001090f7824 */ /* 0x000fe200078e0211 */
[----:B------:R-:W-:Y:S01]  /*f720*/  LEA R26, P1, R12, UR8, 0x2 ;  /* 0x000000080c1a7c11 */ /* 0x000fe2000f8210ff */
[----:B------:R-:W-:-:S03]  /*f730*/  IMAD.IADD R9, R13, 0x1, R21 ;  /* 0x000000010d097824 */ /* 0x000fc600078e0215 */
[----:B------:R-:W-:Y:S01]  /*f740*/  LEA.HI.X R17, R8, UR7, R15, 0x2, P0 ;  /* 0x0000000708117c11 */ /* 0x000fe200080f140f */
[----:B------:R-:W-:Y:S01]  /*f750*/  IMAD R16, R27, 0xc0, R14 ;  /* 0x000000c01b107824 */ /* 0x000fe200078e020e */
[----:B------:R-:W-:Y:S01]  /*f760*/  LEA.HI.X R27, R12, UR9, R9, 0x2, P1 ;  /* 0x000000090c1b7c11 */ /* 0x000fe200088f1409 */
[----:B------:R-:W-:Y:S04]  /*f770*/  SHFL.IDX PT, R14, R18, 0x1, 0x1c1f ;  /* 0x003c1f00120e7f89 */ /* 0x000fe800000e0000 */
[----:B------:R-:W-:Y:S04]  /*f780*/  SHFL.IDX PT, R12, R18, RZ, 0x1c1f ;  /* 0x001c1fff120c7589 */ /* 0x000fe800000e0000 */
[----:B------:R-:W1:Y:S04]  /*f790*/  SHFL.IDX PT, R13, R17, RZ, 0x1c1f ;  /* 0x001c1fff110d7589 */ /* 0x000e6800000e0000 */
[----:B------:R-:W2:Y:S01]  /*f7a0*/  SHFL.IDX PT, R15, R17, 0x1, 0x1c1f ;  /* 0x003c1f00110f7f89 */ /* 0x000ea200000e0000 */
[----:B0-----:R-:W-:Y:S01]  /*f7b0*/  ULEA UR4, UR5, UR4, 0x18 ;  /* 0x0000000405047291 */ /* 0x001fe2000f8ec03f */
[----:B------:R-:W-:Y:S01]  /*f7c0*/  IMAD R21, R11, UR6, RZ ;  /* 0x000000060b157c24 */ /* 0x000fe2000f8e02ff */
[----:B------:R-:W-:Y:S01]  /*f7d0*/  LOP3.LUT P0, RZ, R7, 0x3, RZ, 0xc0, !PT ;  /* 0x0000000307ff7812 */ /* 0x000fe2000780c0ff */
[----:B------:R-:W-:Y:S01]  /*f7e0*/  VIADD R20, R16, 0x8 ;  /* 0x0000000810147836 */ /* 0x000fe20000000000 */
[----:B------:R-:W-:-:S02]  /*f7f0*/  UIADD3 UR4, UR4, 0x31c20, URZ ;  /* 0x00031c2004047890 */ /* 0x000fc4000fffe03f */
[-C--:B------:R-:W-:Y:S02]  /*f800*/  ISETP.GE.OR P1, PT, R16, R21.reuse, P0 ;  /* 0x000000151000720c */ /* 0x080fe40000726670 */
[-C--:B------:R-:W-:Y:S01]  /*f810*/  ISETP.GE.OR P0, PT, R20, R21.reuse, P0 ;  /* 0x000000151400720c */ /* 0x080fe20000706670 */
[----:B------:R-:W-:Y:S01]  /*f820*/  UPRMT UR4, URZ, 0x654, UR4 ;  /* 0x000006543f047896 */ /* 0x000fe20008000004 */
[----:B------:R-:W-:Y:S01]  /*f830*/  ISETP.GE.AND P2, PT, R16, R21, PT ;  /* 0x000000151000720c */ /* 0x000fe20003f46270 */
[----:B------:R-:W-:Y:S01]  /*f840*/  IMAD.IADD R7, R7, 0x1, -R10 ;  /* 0x0000000107077824 */ /* 0x000fe200078e0a0a */
[----:B------:R0:W3:Y:S04]  /*f850*/  SHFL.IDX PT, R8, R26, RZ, 0x1c1f ;  /* 0x001c1fff1a087589 */ /* 0x0000e800000e0000 */
[----:B------:R0:W4:Y:S02]  /*f860*/  SHFL.IDX PT, R9, R27, RZ, 0x1c1f ;  /* 0x001c1fff1b097589 */ /* 0x00012400000e0000 */
[----:B------:R-:W-:Y:S02]  /*f870*/  SYNCS.ARRIVE.TRANS64.RED.A1T0 RZ, [UR4], RZ ;  /* 0x000000ffffff79a7 */ /* 0x000fe40008100404 */
[----:B-1----:R0:W-:Y:S01]  /*f880*/  @!P1 ST.E desc[UR10][R12.64], R6 ;  /* 0x000000060c009985 */ /* 0x0021e2000c10190a */
[----:B------:R-:W-:-:S03]  /*f890*/  IMAD.SHL.U32 R7, R7, 0x2, RZ ;  /* 0x0000000207077824 */ /* 0x000fc600078e00ff */
[----:B--2---:R0:W-:Y:S01]  /*f8a0*/  @!P0 ST.E desc[UR10][R14.64], R0 ;  /* 0x000000000e008985 */ /* 0x0041e2000c10190a */
[----:B------:R-:W-:Y:S05]  /*f8b0*/  @P2 BRA `(.L_x_11292) ;  /* 0x00000004001c2947 */ /* 0x000fea0003800000 */
[C---:B0-----:R-:W-:Y:S01]  /*f8c0*/  VIADD R0, R7.reuse, 0x8 ;  /* 0x0000000807007836 */ /* 0x041fe20000000000 */
[----:B------:R-:W-:Y:S01]  /*f8d0*/  ULDC UR4, c[0x0][0xac8] ;  /* 0x0002b20000047ab9 */ /* 0x000fe20000000800 */
[C---:B------:R-:W-:Y:S01]  /*f8e0*/  VIADD R10, R7.reuse, 0x18 ;  /* 0x00000018070a7836 */ /* 0x040fe20000000000 */
[C---:B------:R-:W-:Y:S01]  /*f8f0*/  IADD3 R6, R7.reuse, 0x10, RZ ;  /* 0x0000001007067810 */ /* 0x040fe20007ffe0ff */
[C---:B------:R-:W-:Y:S01]  /*f900*/  VIADD R11, R7.reuse, 0x20 ;  /* 0x00000020070b7836 */ /* 0x040fe20000000000 */
[----:B------:R-:W-:Y:S01]  /*f910*/  ISETP.GE.AND P1, PT, R0, UR4, PT ;  /* 0x0000000400007c0c */ /* 0x000fe2000bf26270 */
[----:B------:R-:W-:Y:S01]  /*f920*/  ULDC.64 UR6, c[0x0][0x208] ;  /* 0x0000820000067ab9 */ /* 0x000fe20000000a00 */
[----:B------:R-:W-:Y:S01]  /*f930*/  ISETP.GE.AND P2, PT, R6, UR4, PT ;  /* 0x0000000406007c0c */ /* 0x000fe2000bf46270 */
[C---:B------:R-:W-:Y:S01]  /*f940*/  VIADD R22, R7.reuse, 0x38 ;  /* 0x0000003807167836 */ /* 0x040fe20000000000 */
[----:B------:R-:W-:Y:S01]  /*f950*/  ISETP.GE.AND P3, PT, R10, UR4, PT ;  /* 0x000000040a007c0c */ /* 0x000fe2000bf66270 */
[----:B------:R-:W-:Y:S01]  /*f960*/  VIADD R23, R7, 0x40 ;  /* 0x0000004007177836 */ /* 0x000fe20000000000 */
[----:B------:R-:W-:-:S02]  /*f970*/  ISETP.GE.AND P4, PT, R11, UR4, PT ;  /* 0x000000040b007c0c */ /* 0x000fc4000bf86270 */
[----:B------:R-:W-:-:S05]  /*f980*/  ISETP.GE.AND P0, PT, R7, UR4, PT ;  /* 0x0000000407007c0c */ /* 0x000fca000bf06270 */
[----:B------:R-:W-:Y:S02]  /*f990*/  @!P1 LEA.HI R0, R0, R0, RZ, 0x1 ;  /* 0x0000000000009211 */ /* 0x000fe400078f08ff */
[----:B------:R-:W-:Y:S02]  /*f9a0*/  @!P2 LEA.HI R6, R6, R6, RZ, 0x1 ;  /* 0x000000060606a211 */ /* 0x000fe400078f08ff */
[----:B------:R-:W-:Y:S02]  /*f9b0*/  @!P3 LEA.HI R12, R10, R10, RZ, 0x1 ;  /* 0x0000000a0a0cb211 */ /* 0x000fe400078f08ff */
[----:B------:R-:W-:Y:S02]  /*f9c0*/  @!P1 LOP3.LUT R13, R0, 0xfffffffe, RZ, 0xc0, !PT ;  /* 0xfffffffe000d9812 */ /* 0x000fe400078ec0ff */
[----:B------:R-:W-:Y:S01]  /*f9d0*/  @!P4 LEA.HI R0, R11, R11, RZ, 0x1 ;  /* 0x0000000b0b00c211 */ /* 0x000fe200078f08ff */
[----:B---34-:R-:W-:Y:S01]  /*f9e0*/  @!P0 IMAD.WIDE R10, R7, 0x4, R8 ;  /* 0x00000004070a8825 */ /* 0x018fe200078e0208 */
[----:B------:R-:W-:-:S02]  /*f9f0*/  @!P2 LOP3.LUT R15, R6, 0xfffffffe, RZ, 0xc0, !PT ;  /* 0xfffffffe060fa812 */ /* 0x000fc400078ec0ff */
[----:B------:R-:W-:Y:S01]  /*fa00*/  @!P3 LOP3.LUT R17, R12, 0xfffffffe, RZ, 0xc0, !PT ;  /* 0xfffffffe0c11b812 */ /* 0x000fe200078ec0ff */
[--C-:B------:R-:W-:Y:S01]  /*fa10*/  @!P1 IMAD.WIDE R12, R13, 0x4, R8.reuse ;  /* 0x000000040d0c9825 */ /* 0x100fe200078e0208 */
[----:B------:R-:W-:Y:S01]  /*fa20*/  @!P4 LOP3.LUT R19, R0, 0xfffffffe, RZ, 0xc0, !PT ;  /* 0xfffffffe0013c812 */ /* 0x000fe200078ec0ff */
[----:B------:R0:W-:Y:S02]  /*fa30*/  @!P0 ST.E.64 desc[UR6][R10.64], R24 ;  /* 0x000000180a008985 */ /* 0x0001e4000c101b06 */
[----:B------:R-:W-:Y:S02]  /*fa40*/  VIADD R0, R7, 0x28 ;  /* 0x0000002807007836 */ /* 0x000fe40000000000 */
[--C-:B------:R-:W-:Y:S01]  /*fa50*/  @!P2 IMAD.WIDE R14, R15, 0x4, R8.reuse ;  /* 0x000000040f0ea825 */ /* 0x100fe200078e0208 */
[----:B------:R1:W-:Y:S02]  /*fa60*/  @!P1 ST.E.64 desc[UR6][R12.64], R4 ;  /* 0x000000040c009985 */ /* 0x0003e4000c101b06 */
[----:B------:R-:W-:Y:S01]  /*fa70*/  ISETP.GE.AND P0, PT, R0, UR4, PT ;  /* 0x0000000400007c0c */ /* 0x000fe2000bf06270 */
[----:B------:R-:W-:Y:S01]  /*fa80*/  VIADD R6, R7, 0x30 ;  /* 0x0000003007067836 */ /* 0x000fe20000000000 */
[----:B------:R2:W-:Y:S01]  /*fa90*/  @!P2 ST.E.64 desc[UR6][R14.64], R32 ;  /* 0x000000200e00a985 */ /* 0x0005e2000c101b06 */
[----:B------:R-:W-:Y:S01]  /*faa0*/  @!P3 IMAD.WIDE R16, R17, 0x4, R8 ;  /* 0x000000041110b825 */ /* 0x000fe200078e0208 */
[----:B------:R-:W-:-:S02]  /*fab0*/  ISETP.GE.AND P2, PT, R22, UR4, PT ;  /* 0x0000000416007c0c */ /* 0x000fc4000bf46270 */
[----:B------:R-:W-:Y:S01]  /*fac0*/  ISETP.GE.AND P1, PT, R6, UR4, PT ;  /* 0x0000000406007c0c */ /* 0x000fe2000bf26270 */
[----:B------:R-:W-:Y:S01]  /*fad0*/  @!P4 IMAD.WIDE R18, R19, 0x4, R8 ;  /* 0x000000041312c825 */ /* 0x000fe200078e0208 */
[----:B------:R3:W-:Y:S01]  /*fae0*/  @!P3 ST.E.64 desc[UR6][R16.64], R36 ;  /* 0x000000241000b985 */ /* 0x0007e2000c101b06 */
[----:B------:R-:W-:Y:S02]  /*faf0*/  ISETP.GE.AND P3, PT, R23, UR4, PT ;  /* 0x0000000417007c0c */ /* 0x000fe4000bf66270 */
[C---:B0-----:R-:W-:Y:S01]  /*fb00*/  VIADD R10, R7.reuse, 0x48 ;  /* 0x00000048070a7836 */ /* 0x041fe20000000000 */
[----:B------:R0:W-:Y:S01]  /*fb10*/  @!P4 ST.E.64 desc[UR6][R18.64], R40 ;  /* 0x000000281200c985 */ /* 0x0001e2000c101b06 */
[C---:B-1----:R-:W-:Y:S01]  /*fb20*/  VIADD R5, R7.reuse, 0x58 ;  /* 0x0000005807057836 */ /* 0x042fe20000000000 */
        /* <DEDUP_REMOVED lines=32> */
.L_x_11292:
[----:B------:R-:W-:Y:S05]  /*fd30*/  BSYNC B0 ;  /* 0x0000000000007941 */ /* 0x000fea0003800000 */
.L_x_11291:
[----:B------:R-:W-:Y:S01]  /*fd40*/  ISETP.GE.AND P0, PT, R20, R21, PT ;  /* 0x000000151400720c */ /* 0x000fe20003f06270 */
[----:B01----:R0:W1:Y:S04]  /*fd50*/  SHFL.IDX PT, R15, R27, 0x1, 0x1c1f ;  /* 0x003c1f001b0f7f89 */ /* 0x00306800000e0000 */
        /* <DEDUP_REMOVED lines=22> */
[----:B----4-:R-:W-:Y:S01]  /*fec0*/  @!P3 LOP3.LUT R9, R0, 0xfffffffe, RZ, 0xc0, !PT ;  /* 0xfffffffe0009b812 */ /* 0x010fe200078ec0ff */
[----:B------:R-:W-:Y:S01]  /*fed0*/  VIADD R0, R7, 0x30 ;  /* 0x0000003007007836 */ /* 0x000fe20000000000 */
[----:B------:R-:W-:-:S02]  /*fee0*/  @!P4 LOP3.LUT R11, R4, 0xfffffffe, RZ, 0xc0, !PT ;  /* 0xfffffffe040bc812 */ /* 0x000fc400078ec0ff */
[----:B------:R-:W-:Y:S01]  /*fef0*/  @!P5 LOP3.LUT R13, R5, 0xfffffffe, RZ, 0xc0, !PT ;  /* 0xfffffffe050dd812 */ /* 0x000fe200078ec0ff */
[--C-:B-12---:R-:W-:Y:S01]  /*ff00*/  @!P2 IMAD.WIDE R4, R7, 0x4, R14.reuse ;  /* 0x000000040704a825 */ /* 0x106fe200078e020e */
[----:B------:R-:W-:Y:S02]  /*ff10*/  @!P0 LEA.HI R6, R6, R6, RZ, 0x1 ;  /* 0x0000000606068211 */ /* 0x000fe400078f08ff */
[----:B------:R-:W-:Y:S01]  /*ff20*/  ISETP.GE.AND P6, PT, R20, UR4, PT ;  /* 0x0000000414007c0c */ /* 0x000fe2000bfc6270 */
[--C-:B---3--:R-:W-:Y:S01]  /*ff30*/  @!P3 IMAD.WIDE R8, R9, 0x4, R14.reuse ;  /* 0x000000040908b825 */ /* 0x108fe200078e020e */
        /* <DEDUP_REMOVED lines=46> */
.L_x_11290:
[----:B------:R-:W0:Y:S02]  /*10220*/  S2R R2, SR_TID.X ;  /* 0x0000000000027919 */ /* 0x000e240000002100 */
[----:B0-----:R-:W-:-:S05]  /*10230*/  VIADD R0, R2, 0xffffff80 ;  /* 0xffffff8002007836 */ /* 0x001fca0000000000 */
        /* <DEDUP_REMOVED lines=10> */
[----:B------:R-:W2:Y:S01]  /*102e0*/  LDL.LU R7, [R1] ;  /* 0x0000000001077983 */ /* 0x000ea20000300800 */
[----:B------:R-:W-:Y:S01]  /*102f0*/  ISETP.NE.AND P0, PT, R6, 0x1, PT ;  /* 0x000000010600780c */ /* 0x000fe20003f05270 */
[----:B------:R-:W0:Y:S01]  /*10300*/  S2UR UR4, SR_CTAID.Z ;  /* 0x00000000000479c3 */ /* 0x000e220000002700 */
[----:B------:R-:W-:Y:S01]  /*10310*/  ULDC.64 UR6, c[0x0][0xbd0] ;  /* 0x0002f40000067ab9 */ /* 0x000fe20000000a00 */
[----:B------:R-:W-:-:S06]  /*10320*/  ULDC.64 UR10, c[0x0][0x208] ;  /* 0x00008200000a7ab9 */ /* 0x000fcc0000000a00 */
[----:B------:R-:W1:Y:S08]  /*10330*/  LDC.64 R12, c[0x0][0xbd8] ;  /* 0x0002f600ff0c7b82 */ /* 0x000e700000000a00 */
[----:B------:R-:W3:Y:S08]  /*10340*/  @P0 LDC R9, c[0x0][0xbec] ;  /* 0x0002fb00ff090b82 */ /* 0x000ef00000000800 */
[----:B------:R-:W4:Y:S01]  /*10350*/  S2UR UR8, SR_CTAID.Y ;  /* 0x00000000000879c3 */ /* 0x000f220000002600 */
[----:B0-----:R-:W-:-:S07]  /*10360*/  USHF.R.S32.HI UR5, URZ, 0x1f, UR4 ;  /* 0x0000001f3f057899 */ /* 0x001fce0008011404 */
[----:B------:R-:W4:Y:S01]  /*10370*/  LDC R8, c[0x0][0xc50] ;  /* 0x00031400ff087b82 */ /* 0x000f220000000800 */
[----:B-1----:R-:W-:-:S04]  /*10380*/  IMAD R10, R12, UR5, RZ ;  /* 0x000000050c0a7c24 */ /* 0x002fc8000f8e02ff */
[----:B------:R-:W-:-:S03]  /*10390*/  IMAD R13, R13, UR4, R10 ;  /* 0x000000040d0d7c24 */ /* 0x000fc6000f8e020a */
[----:B------:R-:W0:Y:S01]  /*103a0*/  @P0 LDC R11, c[0x0][0xbf0] ;  /* 0x0002fc00ff0b0b82 */ /* 0x000e220000000800 */
[----:B--2---:R-:W-:Y:S01]  /*103b0*/  SHF.R.S32.HI R4, RZ, 0x1f, R7 ;  /* 0x0000001fff047819 */ /* 0x004fe20000011407 */
[----:B------:R-:W-:-:S04]  /*103c0*/  IMAD.WIDE.U32 R2, R7, UR6, RZ ;  /* 0x0000000607027c25 */ /* 0x000fc8000f8e00ff */
[----:B------:R-:W-:-:S04]  /*103d0*/  IMAD R4, R4, UR6, RZ ;  /* 0x0000000604047c24 */ /* 0x000fc8000f8e02ff */
[----:B------:R-:W-:Y:S02]  /*103e0*/  IMAD R5, R7, UR7, R4 ;  /* 0x0000000707057c24 */ /* 0x000fe4000f8e0204 */
[----:B------:R-:W-:Y:S02]  /*103f0*/  IMAD.MOV R7, RZ, RZ, -R7 ;  /* 0x000000ffff077224 */ /* 0x000fe400078e0a07 */
[----:B---3--:R-:W-:-:S04]  /*10400*/  @P0 IMAD.HI.U32 R4, R0, R9, RZ ;  /* 0x0000000900040227 */ /* 0x008fc800078e00ff */
[----:B------:R-:W-:Y:S02]  /*10410*/  IMAD.IADD R3, R3, 0x1, R5 ;  /* 0x0000000103037824 */ /* 0x000fe400078e0205 */
[----:B------:R-:W-:Y:S01]  /*10420*/  IMAD.MOV.U32 R5, RZ, RZ, R0 ;  /* 0x000000ffff057224 */ /* 0x000fe200078e0000 */
[----:B0-----:R-:W-:Y:S01]  /*10430*/  @P0 SHF.R.U32.HI R5, RZ, R11, R4 ;  /* 0x0000000bff050219 */ /* 0x001fe20000011604 */
[----:B----4-:R-:W-:Y:S02]  /*10440*/  IMAD R9, R8, R7, UR8 ;  /* 0x0000000808097e24 */ /* 0x010fe4000f8e0207 */
[----:B------:R-:W-:Y:S01]  /*10450*/  IMAD.WIDE.U32 R2, R12, UR4, R2 ;  /* 0x000000040c027c25 */ /* 0x000fe2000f8e0002 */
[----:B------:R-:W-:Y:S01]  /*10460*/  IADD3 R7, -R5, RZ, RZ ;  /* 0x000000ff05077210 */ /* 0x000fe20007ffe1ff */
[----:B------:R-:W-:Y:S01]  /*10470*/  ULDC.64 UR4, c[0x0][0xbe0] ;  /* 0x0002f80000047ab9 */ /* 0x000fe20000000a00 */
[----:B------:R-:W-:Y:S01]  /*10480*/  SHF.R.S32.HI R4, RZ, 0x1f, R9 ;  /* 0x0000001fff047819 */ /* 0x000fe20000011409 */
[----:B------:R-:W-:-:S02]  /*10490*/  IMAD.IADD R3, R13, 0x1, R3 ;  /* 0x000000010d037824 */ /* 0x000fc400078e0203 */
[----:B------:R-:W-:Y:S02]  /*104a0*/  IMAD R7, R6, R7, R0 ;  /* 0x0000000706077224 */ /* 0x000fe400078e0200 */
[----:B------:R-:W-:Y:S02]  /*104b0*/  IMAD R4, R4, UR4, RZ ;  /* 0x0000000404047c24 */ /* 0x000fe4000f8e02ff */
[----:B------:R-:W-:Y:S01]  /*104c0*/  IMAD.WIDE.U32 R2, R9, UR4, R2 ;  /* 0x0000000409027c25 */ /* 0x000fe2000f8e0002 */
[----:B------:R-:W-:-:S03]  /*104d0*/  SHF.R.S32.HI R0, RZ, 0x1f, R7 ;  /* 0x0000001fff007819 */ /* 0x000fc60000011407 */
        /* <DEDUP_REMOVED lines=15> */
.L_x_11255:
        /* <DEDUP_REMOVED lines=18> */
.L_x_11293:
[----:B------:R-:W-:Y:S01]  /*106f0*/  ULDC UR43, c[0x0][0xc50] ;  /* 0x00031400002b7ab9 */ /* 0x000fe20000000800 */
[----:B------:R-:W-:Y:S01]  /*10700*/  UMOV UR36, UR6 ;  /* 0x0000000600247c82 */ /* 0x000fe20008000000 */
[----:B------:R-:W-:-:S11]  /*10710*/  UISETP.NE.AND UP0, UPT, UR43, 0x1, UPT ;  /* 0x000000012b00788c */ /* 0x000fd6000bf05270 */
[----:B------:R-:W-:Y:S01]  /*10720*/  @UP0 ULDC UR4, c[0x0][0xc54] ;  /* 0x0003150000040ab9 */ /* 0x000fe20000000800 */
[----:B------:R-:W-:Y:S01]  /*10730*/  @UP0 ULDC UR7, c[0x0][0xc58] ;  /* 0x0003160000070ab9 */ /* 0x000fe20000000800 */
[----:B------:R-:W-:-:S04]  /*10740*/  UIMAD.WIDE.U32 UR4, UR6, UR4, URZ ;  /* 0x00000004060472a5 */ /* 0x000fc8000f8e003f */
[----:B------:R-:W-:-:S12]  /*10750*/  @UP0 USHF.R.U32.HI UR36, URZ, UR7, UR5 ;  /* 0x000000073f240299 */ /* 0x000fd80008011605 */
.L_x_11294:
        /* <DEDUP_REMOVED lines=11> */
[----:B------:R-:W-:Y:S01]  /*10810*/  IMAD.MOV.U32 R25, RZ, RZ, RZ ;  /* 0x000000ffff197224 */ /* 0x000fe200078e00ff */
[----:B------:R-:W-:Y:S01]  /*10820*/  UISETP.NE.U32.AND UP0, UPT, UR6, URZ, UPT ;  /* 0x0000003f0600728c */ /* 0x000fe2000bf05070 */
[----:B------:R-:W-:Y:S01]  /*10830*/  UMOV UR8, 0xc0 ;  /* 0x000000c000087882 */ /* 0x000fe20000000000 */
[----:B------:R-:W-:Y:S02]  /*10840*/  ULDC UR5, c[0x0][0x288] ;  /* 0x0000a20000057ab9 */ /* 0x000fe40000000800 */
[----:B------:R-:W-:Y:S01]  /*10850*/  UISETP.NE.AND.EX UP0, UPT, UR7, URZ, UPT, UP0 ;  /* 0x0000003f0700728c */ /* 0x000fe2000bf05300 */
[----:B------:R-:W-:Y:S01]  /*10860*/  ULDC UR6, c[0x0][0x424] ;  /* 0x0001090000067ab9 */ /* 0x000fe20000000800 */
[----:B------:R-:W-:-:S02]  /*10870*/  UIADD3 UR10, -UR5, 0x90, URZ ;  /* 0x00000090050a7890 */ /* 0x000fc4000fffe13f */
[----:B------:R-:W-:Y:S01]  /*10880*/  USEL UR7, UR6, 0x1, UP0 ;  /* 0x0000000106077887 */ /* 0x000fe20008000000 */
[----:B------:R-:W-:-:S03]  /*10890*/  ULDC UR9, c[0x0][0x2f0] ;  /* 0x0000bc0000097ab9 */ /* 0x000fc60000000800 */
[----:B------:R-:W-:Y:S02]  /*108a0*/  UIMAD UR10, UR7, UR9, UR10 ;  /* 0x00000009070a72a4 */ /* 0x000fe4000f8e020a */
[----:B0-----:R-:W-:-:S03]  /*108b0*/  UIMAD UR8, UR4, UR8, 0xbf ;  /* 0x000000bf040874a4 */ /* 0x001fc6000f8e0208 */
        /* <DEDUP_REMOVED lines=21> */
[----:B------:R-:W-:Y:S05]  /*10a10*/  @!P0 BRA `(.L_x_11296) ;  /* 0x0000000000748947 */ /* 0x000fea0003800000 */
        /* <DEDUP_REMOVED lines=10> */
[----:B0-----:R-:W-:Y:S01]  /*10ac0*/  VIADD R2, R0, 0xffffffe ;  /* 0x0ffffffe00027836 */ /* 0x001fe20000000000 */
[----:B------:R-:W-:-:S05]  /*10ad0*/  IABS R0, R8 ;  /* 0x0000000800007213 */ /* 0x000fca0000000000 */
        /* <DEDUP_REMOVED lines=16> */
[----:B------:R-:W-:-:S07]  /*10be0*/  IMAD.MOV.U32 R25, RZ, RZ, R3 ;  /* 0x000000ffff197224 */ /* 0x000fce00078e0003 */
.L_x_11296:
        /* <DEDUP_REMOVED lines=20> */
[----:B------:R-:W-:Y:S01]  /*10d30*/  IMAD.U32 R6, RZ, RZ, UR6 ;  /* 0x00000006ff067e24 */ /* 0x000fe2000f8e00ff */
[----:B------:R-:W-:Y:S01]  /*10d40*/  MOV R10, UR4 ;  /* 0x00000004000a7c02 */ /* 0x000fe20008000f00 */
[----:B------:R-:W-:-:S02]  /*10d50*/  IMAD.U32 R7, RZ, RZ, UR7 ;  /* 0x00000007ff077e24 */ /* 0x000fc4000f8e00ff */
[----:B------:R-:W-:Y:S02]  /*10d60*/  IMAD.U32 R11, RZ, RZ, UR5 ;  /* 0x00000005ff0b7e24 */ /* 0x000fe4000f8e00ff */
[----:B------:R-:W-:Y:S02]  /*10d70*/  IMAD.MOV.U32 R8, RZ, RZ, 0x70 ;  /* 0x00000070ff087424 */ /* 0x000fe400078e00ff */
[----:B------:R-:W-:Y:S02]  /*10d80*/  IMAD.MOV.U32 R12, RZ, RZ, 0x1 ;  /* 0x00000001ff0c7424 */ /* 0x000fe400078e00ff */
[----:B------:R-:W-:-:S07]  /*10d90*/  IMAD.MOV.U32 R13, RZ, RZ, RZ ;  /* 0x000000ffff0d7224 */ /* 0x000fce00078e00ff */
[----:B------:R-:W-:-:S07]  /*10da0*/  LEPC R20, `(.L_x_11297) ;  /* 0x000000001014794e */ /* 0x000fce0000000000 */
[----:B0-----:R-:W-:Y:S05]  /*10db0*/  CALL.ABS.NOINC R2 ;  /* 0x0000000002007343 */ /* 0x001fea0003c00000 */
.L_x_11297:
        /* <DEDUP_REMOVED lines=20> */
.L_x_11299:
        /* <DEDUP_REMOVED lines=15> */
.L_x_11298:
[----:B------:R-:W0:Y:S01]  /*10ff0*/  LDC.64 R2, c[0x0][0x9f8] ;  /* 0x00027e00ff027b82 */ /* 0x000e220000000a00 */
[----:B------:R-:W-:Y:S01]  /*11000*/  IMAD.MOV.U32 R18, RZ, RZ, R17 ;  /* 0x000000ffff127224 */ /* 0x000fe200078e0011 */
[----:B------:R-:W-:-:S06]  /*11010*/  ULDC.64 UR4, c[0x0][0x208] ;  /* 0x0000820000047ab9 */ /* 0x000fcc0000000a00 */
        /* <DEDUP_REMOVED lines=8> */
[----:B------:R-:W-:Y:S02]  /*110a0*/  VIADD R17, R26, 0xffffffff ;  /* 0xffffffff1a117836 */ /* 0x000fe40000000000 */
[----:B------:R-:W-:-:S04]  /*110b0*/  ISETP.NE.AND.EX P1, PT, R5, RZ, PT, P0 ;  /* 0x000000ff0500720c */ /* 0x000fc80003f25300 */
[----:B------:R-:W-:Y:S02]  /*110c0*/  P2R R23, PR, RZ, 0x2 ;  /* 0x00000002ff177803 */ /* 0x000fe40000000000 */
[----:B--2---:R-:W-:Y:S02]  /*110d0*/  SHF.R.S32.HI R19, RZ, 0x1f, R18 ;  /* 0x0000001fff137819 */ /* 0x004fe40000011412 */
[----:B------:R-:W-:Y:S01]  /*110e0*/  SEL R16, R18, RZ, !P1 ;  /* 0x000000ff12107207 */ /* 0x000fe20004800000 */
[----:B------:R-:W-:Y:S06]  /*110f0*/  BRA.DIV UR4, `(.L_x_11300) ;  /* 0x0000003a04207947 */ /* 0x000fec000b800000 */
[----:B------:R0:W1:Y:S02]  /*11100*/  SHFL.IDX PT, R14, R22, RZ, 0x1f ;  /* 0x00001fff160e7589 */ /* 0x00006400000e0000 */
.L_x_11384:
[----:B-1----:R-:W-:Y:S02]  /*11110*/  ISETP.NE.AND P0, PT, R14, RZ, PT ;  /* 0x000000ff0e00720c */ /* 0x002fe40003f05270 */
[----:B------:R-:W-:-:S04]  /*11120*/  PLOP3.LUT P2, PT, PT, PT, PT, 0x8, 0x0 ;  /* 0x000000000000781c */ /* 0x000fc80003f4e170 */
[----:B0-----:R-:W-:-:S07]  /*11130*/  P2R R22, PR, RZ, 0x4 ;  /* 0x00000004ff167803 */ /* 0x001fce0000000000 */
[----:B------:R-:W-:Y:S05]  /*11140*/  @P0 BRA `(.L_x_11301) ;  /* 0x00000004000c0947 */ /* 0x000fea0003800000 */
[----:B------:R-:W-:-:S03]  /*11150*/  UMOV UR4, 0xffffffff ;  /* 0xffffffff00047882 */ /* 0x000fc60000000000 */
[----:B------:R-:W-:Y:S05]  /*11160*/  BRA.DIV UR4, `(.L_x_11302) ;  /* 0x0000003a04247947 */ /* 0x000fea000b800000 */
[----:B------:R-:W-:-:S13]  /*11170*/  ELECT P6, URZ, PT ;  /* 0x00000000003f782f */ /* 0x000fda00038c0000 */
.L_x_11387:
[----:B------:R-:W-:Y:S05]  /*11180*/  @!P6 BRA `(.L_x_11301) ;  /* 0x0000000000fce947 */ /* 0x000fea0003800000 */
[----:B------:R-:W-:Y:S01]  /*11190*/  IMAD.MOV.U32 R0, RZ, RZ, 0x1 ;  /* 0x00000001ff007424 */ /* 0x000fe200078e00ff */
[----:B------:R-:W-:-:S04]  /*111a0*/  MOV R16, R18 ;  /* 0x0000001200107202 */ /* 0x000fc80000000f00 */
[----:B------:R-:W-:Y:S01]  /*111b0*/  SHF.L.U32 R0, R0, 0x1f, RZ ;  /* 0x0000001f00007819 */ /* 0x000fe200000006ff */
[----:B------:R-:W-:Y:S06]  /*111c0*/  @!P1 BRA `(.L_x_11303) ;  /* 0x00000000004c9947 */ /* 0x000fec0003800000 */
        /* <DEDUP_REMOVED lines=19> */
.L_x_11303:
[----:B------:R-:W1:Y:S01]  /*11300*/  SYNCS.PHASECHK.TRANS64.TRYWAIT P0, [UR38+0x31c40], R0 ;  /* 0x031c4000ff0075a7 */ /* 0x000e620008000166 */
[----:B------:R-:W-:Y:S01]  /*11310*/  ISETP.NE.AND P1, PT, R28, RZ, PT ;  /* 0x000000ff1c00720c */ /* 0x000fe20003f25270 */
[----:B-1----:R-:W-:-:S12]  /*11320*/  @!P0 BRA `(.L_x_11304) ;  /* 0x0000003400d48947 */ /* 0x002fd80003800000 */
.L_x_11388:
[----:B------:R-:W-:Y:S05]  /*11330*/  @P1 BRA `(.L_x_11305) ;  /* 0x0000000000181947 */ /* 0x000fea0003800000 */
[----:B------:R-:W2:Y:S01]  /*11340*/  S2R R2, SR_TID.X ;  /* 0x0000000000027919 */ /* 0x000ea20000002100 */
[----:B-1----:R-:W-:-:S04]  /*11350*/  IMAD.MOV.U32 R0, RZ, RZ, 0x6c00 ;  /* 0x00006c00ff007424 */ /* 0x002fc800078e00ff */
[----:B------:R3:W-:Y:S01]  /*11360*/  SYNCS.ARRIVE.TRANS64 RZ, [UR38+0x31c30], R0 ;  /* 0x031c3000ffff79a7 */ /* 0x0007e20008000026 */
[----:B--2---:R-:W-:-:S13]  /*11370*/  LOP3.LUT P0, RZ, R2, 0x1f, RZ, 0xc0, !PT ;  /* 0x0000001f02ff7812 */ /* 0x004fda000780c0ff */
[----:B---3--:R-:W-:Y:S05]  /*11380*/  @!P0 BRA `(.L_x_11305) ;  /* 0x0000000000048947 */ /* 0x008fea0003800000 */
[----:B------:R-:W-:Y:S01]  /*11390*/  BPT.TRAP 0x1 ;  /* 0x000000040000795c */ /* 0x000fe20000300000 */
.L_x_11305:
        /* <DEDUP_REMOVED lines=29> */
[----:B--2---:R-:W-:Y:S01]  /*11570*/  NOP ;  /* 0x0000000000007918 */ /* 0x004fe20000000000 */
.L_x_11301:
        /* <DEDUP_REMOVED lines=30> */
.L_x_11306:
        /* <DEDUP_REMOVED lines=8> */
[----:B------:R-:W4:Y:S01]  /*117e0*/  S2R R21, SR_CTAID.Z ;  /* 0x0000000000157919 */ /* 0x000f220000002700 */
        /* <DEDUP_REMOVED lines=9> */
[----:B0-----:R-:W-:-:S04]  /*11880*/  @P0 IMAD.HI.U32 R6, R0, R5, RZ ;  /* 0x0000000500060227 */ /* 0x001fc800078e00ff */
[----:B------:R-:W-:-:S03]  /*11890*/  IMAD.MOV.U32 R5, RZ, RZ, R0 ;  /* 0x000000ffff057224 */ /* 0x000fc600078e0000 */
[----:B------:R-:W0:Y:S01]  /*118a0*/  LDC.64 R2, c[0x0][0x2e0] ;  /* 0x0000b800ff027b82 */ /* 0x000e220000000a00 */
[----:B-1----:R-:W-:Y:S02]  /*118b0*/  @P0 SHF.R.U32.HI R5, RZ, R7, R6 ;  /* 0x00000007ff050219 */ /* 0x002fe40000011606 */
[----:B------:R-:W-:-:S03]  /*118c0*/  SHF.R.U32.HI R6, RZ, 0x3, R20 ;  /* 0x00000003ff067819 */ /* 0x000fc60000011614 */
[----:B------:R-:W-:Y:S01]  /*118d0*/  IMAD.MOV R13, RZ, RZ, -R5 ;  /* 0x000000ffff0d7224 */ /* 0x000fe200078e0a05 */
[----:B------:R-:W-:Y:S01]  /*118e0*/  LOP3.LUT R6, R6, 0x3, RZ, 0xc0, !PT ;  /* 0x0000000306067812 */ /* 0x000fe200078ec0ff */
[----:B--2---:R-:W-:-:S04]  /*118f0*/  @P0 IMAD.HI.U32 R7, R9, R8, RZ ;  /* 0x0000000809070227 */ /* 0x004fc800078e00ff */
[----:B------:R-:W-:Y:S02]  /*11900*/  IMAD.MOV.U32 R8, RZ, RZ, R9 ;  /* 0x000000ffff087224 */ /* 0x000fe400078e0009 */
[----:B------:R-:W-:Y:S01]  /*11910*/  IMAD R13, R14, R13, R0 ;  /* 0x0000000d0e0d7224 */ /* 0x000fe200078e0200 */
[----:B---3--:R-:W-:-:S04]  /*11920*/  @P0 SHF.R.U32.HI R8, RZ, R4, R7 ;  /* 0x00000004ff080219 */ /* 0x008fc80000011607 */
[----:B------:R-:W-:Y:S01]  /*11930*/  SHF.R.S32.HI R0, RZ, 0x1f, R13 ;  /* 0x0000001fff007819 */ /* 0x000fe2000001140d */
[----:B------:R-:W-:Y:S02]  /*11940*/  IMAD.MOV R10, RZ, RZ, -R8 ;  /* 0x000000ffff0a7224 */ /* 0x000fe400078e0a08 */
[-C--:B0-----:R-:W-:Y:S02]  /*11950*/  IMAD R4, R29, R2.reuse, RZ ;  /* 0x000000021d047224 */ /* 0x081fe400078e02ff */
[----:B------:R-:W-:Y:S02]  /*11960*/  IMAD R0, R0, UR6, RZ ;  /* 0x0000000600007c24 */ /* 0x000fe4000f8e02ff */
[C---:B----4-:R-:W-:Y:S01]  /*11970*/  IMAD R7, R21.reuse, R3, R4 ;  /* 0x0000000315077224 */ /* 0x050fe200078e0204 */
[----:B------:R-:W-:Y:S01]  /*11980*/  SHF.R.S32.HI R4, RZ, 0x1f, R5 ;  /* 0x0000001fff047819 */ /* 0x000fe20000011405 */
[----:B------:R-:W-:Y:S01]  /*11990*/  IMAD.WIDE.U32 R2, R21, R2, UR4 ;  /* 0x0000000415027e25 */ /* 0x000fe2000f8e0002 */
[----:B------:R-:W-:-:S03]  /*119a0*/  ULDC.64 UR4, c[0x0][0x2d0] ;  /* 0x0000b40000047ab9 */ /* 0x000fc60000000a00 */
[----:B------:R-:W-:Y:S02]  /*119b0*/  IMAD R4, R4, UR4, RZ ;  /* 0x0000000404047c24 */ /* 0x000fe4000f8e02ff */
[----:B------:R-:W-:Y:S02]  /*119c0*/  IMAD.IADD R3, R3, 0x1, R7 ;  /* 0x0000000103037824 */ /* 0x000fe400078e0207 */
[C---:B------:R-:W-:Y:S02]  /*119d0*/  IMAD R7, R5.reuse, UR5, R4 ;  /* 0x0000000505077c24 */ /* 0x040fe4000f8e0204 */
[----:B------:R-:W-:-:S04]  /*119e0*/  IMAD.WIDE.U32 R4, R5, UR4, R2 ;  /* 0x0000000405047c25 */ /* 0x000fc8000f8e0002 */
[----:B------:R-:W-:Y:S02]  /*119f0*/  IMAD.IADD R5, R5, 0x1, R7 ;  /* 0x0000000105057824 */ /* 0x000fe400078e0207 */
[C---:B------:R-:W-:Y:S02]  /*11a00*/  IMAD R7, R13.reuse, UR7, R0 ;  /* 0x000000070d077c24 */ /* 0x040fe4000f8e0200 */
[----:B------:R-:W-:Y:S02]  /*11a10*/  IMAD.SHL.U32 R0, R20, 0x8, RZ ;  /* 0x0000000814007824 */ /* 0x000fe400078e00ff */
[----:B------:R-:W-:-:S03]  /*11a20*/  IMAD.WIDE.U32 R4, R13, UR6, R4 ;  /* 0x000000060d047c25 */ /* 0x000fc6000f8e0004 */
[----:B------:R-:W-:Y:S01]  /*11a30*/  LOP3.LUT R21, R0, 0x18, RZ, 0xc0, !PT ;  /* 0x0000001800157812 */ /* 0x000fe200078ec0ff */
[----:B------:R-:W-:Y:S01]  /*11a40*/  IMAD.SHL.U32 R13, R28, 0x8, RZ ;  /* 0x000000081c0d7824 */ /* 0x000fe200078e00ff */
[----:B------:R-:W-:Y:S01]  /*11a50*/  LOP3.LUT R0, R0, 0x20, RZ, 0xc0, !PT ;  /* 0x0000002000007812 */ /* 0x000fe200078ec0ff */
[----:B------:R-:W-:Y:S01]  /*11a60*/  IMAD.WIDE.U32 R2, R8, UR4, R2 ;  /* 0x0000000408027c25 */ /* 0x000fe2000f8e0002 */
[----:B------:R-:W-:Y:S02]  /*11a70*/  IADD3 R7, R5, R7, RZ ;  /* 0x0000000705077210 */ /* 0x000fe40007ffe0ff */
[----:B------:R-:W-:Y:S01]  /*11a80*/  LOP3.LUT R0, R0, 0x300, R13, 0xf8, !PT ;  /* 0x0000030000007812 */ /* 0x000fe200078ef80d */
[C---:B------:R-:W-:Y:S02]  /*11a90*/  IMAD R13, R6.reuse, 0x40, R21 ;  /* 0x00000040060d7824 */ /* 0x040fe400078e0215 */
[----:B------:R-:W-:Y:S02]  /*11aa0*/  IMAD.SHL.U32 R6, R6, 0x8, RZ ;  /* 0x0000000806067824 */ /* 0x000fe400078e00ff */
[----:B------:R-:W-:-:S03]  /*11ab0*/  IMAD R5, R14, R10, R9 ;  /* 0x0000000a0e057224 */ /* 0x000fc600078e0209 */
        /* <DEDUP_REMOVED lines=9> */
[----:B------:R-:W-:Y:S02]  /*11b50*/  IMAD R4, R4, UR6, RZ ;  /* 0x0000000604047c24 */ /* 0x000fe4000f8e02ff */
[----:B------:R-:W-:Y:S02]  /*11b60*/  IMAD.IADD R3, R3, 0x1, R9 ;  /* 0x0000000103037824 */ /* 0x000fe400078e0209 */
[----:B------:R-:W-:Y:S01]  /*11b70*/  IMAD R9, R5, UR7, R4 ;  /* 0x0000000705097c24 */ /* 0x000fe2000f8e0204 */
[----:B------:R-:W-:Y:S01]  /*11b80*/  LOP3.LUT R4, R21, 0x20, RZ, 0xfc, !PT ;  /* 0x0000002015047812 */ /* 0x000fe200078efcff */
[----:B------:R-:W-:-:S03]  /*11b90*/  IMAD.WIDE.U32 R2, R5, UR6, R2 ;  /* 0x0000000605027c25 */ /* 0x000fc6000f8e0002 */
[----:B------:R-:W-:Y:S01]  /*11ba0*/  ISETP.GE.AND P0, PT, R4, UR4, PT ;  /* 0x0000000404007c0c */ /* 0x000fe2000bf06270 */
[----:B------:R-:W-:Y:S01]  /*11bb0*/  IMAD.IADD R3, R3, 0x1, R9 ;  /* 0x0000000103037824 */ /* 0x000fe200078e0209 */
[----:B------:R-:W-:Y:S02]  /*11bc0*/  LOP3.LUT R4, R21, 0x40, RZ, 0xfc, !PT ;  /* 0x0000004015047812 */ /* 0x000fe400078efcff */
[----:B------:R-:W-:Y:S02]  /*11bd0*/  LEA R20, P3, R2, UR8, 0x1 ;  /* 0x0000000802147c11 */ /* 0x000fe4000f8608ff */
[----:B------:R-:W-:Y:S01]  /*11be0*/  ISETP.GE.AND P1, PT, R4, UR4, PT ;  /* 0x0000000404007c0c */ /* 0x000fe2000bf26270 */
[----:B------:R-:W-:Y:S01]  /*11bf0*/  UMOV UR4, 0xffffffff ;  /* 0xffffffff00047882 */ /* 0x000fe20000000000 */
[----:B------:R-:W-:Y:S02]  /*11c00*/  LEA.HI.X R10, R2, UR9, R3, 0x1, P3 ;  /* 0x00000009020a7c11 */ /* 0x000fe400098f0c03 */
[----:B------:R-:W-:Y:S09]  /*11c10*/  BRA.DIV UR4, `(.L_x_11307) ;  /* 0x0000002e04b07947 */ /* 0x000ff2000b800000 */
[----:B------:R-:W0:Y:S01]  /*11c20*/  LDC R4, c[0x0][0x448] ;  /* 0x00011200ff047b82 */ /* 0x000e220000000800 */
[----:B------:R-:W-:Y:S01]  /*11c30*/  SHFL.IDX PT, R3, R7, RZ, 0x1c1f ;  /* 0x001c1fff07037589 */ /* 0x000fe200000e0000 */
[----:B------:R-:W-:Y:S01]  /*11c40*/  ULDC UR4, c[0x0][0x288] ;  /* 0x0000a20000047ab9 */ /* 0x000fe20000000800 */
[----:B------:R-:W-:Y:S01]  /*11c50*/  IMAD R8, R12, 0xc0, R11 ;  /* 0x000000c00c087824 */ /* 0x000fe200078e020b */
[----:B------:R-:W-:Y:S01]  /*11c60*/  ULDC.64 UR6, c[0x0][0x208] ;  /* 0x0000820000067ab9 */ /* 0x000fe20000000a00 */
[----:B------:R-:W1:Y:S02]  /*11c70*/  SHFL.IDX PT, R2, R6, RZ, 0x1c1f ;  /* 0x001c1fff06027589 */ /* 0x000e6400000e0000 */
[----:B------:R-:W-:Y:S02]  /*11c80*/  VIADD R12, R8, 0x20 ;  /* 0x00000020080c7836 */ /* 0x000fe40000000000 */
[----:B------:R-:W-:Y:S04]  /*11c90*/  SHFL.IDX PT, R5, R7, 0x1, 0x1c1f ;  /* 0x003c1f0007057f89 */ /* 0x000fe800000e0000 */
[----:B------:R-:W-:Y:S01]  /*11ca0*/  SHFL.IDX PT, R14, R6, 0x2, 0x1c1f ;  /* 0x005c1f00060e7f89 */ /* 0x000fe200000e0000 */
[----:B0-----:R-:W-:-:S03]  /*11cb0*/  IMAD R9, R4, UR4, RZ ;  /* 0x0000000404097c24 */ /* 0x001fc6000f8e02ff */
[----:B------:R-:W0:Y:S02]  /*11cc0*/  SHFL.IDX PT, R4, R6, 0x1, 0x1c1f ;  /* 0x003c1f0006047f89 */ /* 0x000e2400000e0000 */
[----:B------:R-:W-:-:S13]  /*11cd0*/  ISETP.GE.AND P3, PT, R8, R9, PT ;  /* 0x000000090800720c */ /* 0x000fda0003f66270 */
[----:B-1----:R-:W-:Y:S01]  /*11ce0*/  @!P3 IMAD.WIDE.U32 R2, R21, 0x2, R2 ;  /* 0x000000021502b825 */ /* 0x002fe200078e0002 */
[----:B------:R-:W-:-:S05]  /*11cf0*/  @!P3 LEA R29, R0, UR38, 0x1 ;  /* 0x00000026001dbc11 */ /* 0x000fca000f8e08ff */
[----:B------:R-:W-:Y:S04]  /*11d00*/  @!P3 LDGSTS.E.BYPASS.LTC128B.128 [R29+0xda00], desc[UR6][R2.64], !P2 ;  /* 0x0da00000021dbfae */ /* 0x000fe8000d101d46 */
[----:B------:R-:W-:Y:S04]  /*11d10*/  @!P3 LDGSTS.E.BYPASS.LTC128B.128 [R29+0x10a00], desc[UR6][R2.64+0x40], !P0 ;  /* 0x10a00040021dbfae */ /* 0x000fe8000c101d46 */
[----:B------:R1:W-:Y:S01]  /*11d20*/  @!P3 LDGSTS.E.BYPASS.LTC128B.128 [R29+0x13a00], desc[UR6][R2.64+0x80], !P1 ;  /* 0x13a00080021dbfae */ /* 0x0003e2000c901d46 */
[----:B------:R-:W-:Y:S01]  /*11d30*/  ISETP.GE.AND P3, PT, R12, R9, PT ;  /* 0x000000090c00720c */ /* 0x000fe20003f66270 */
[----:B------:R-:W-:-:S05]  /*11d40*/  VIADD R12, R8, 0x40 ;  /* 0x00000040080c7836 */ /* 0x000fca0000000000 */
[-C--:B------:R-:W-:Y:S01]  /*11d50*/  ISETP.GE.AND P4, PT, R12, R9.reuse, PT ;  /* 0x000000090c00720c */ /* 0x080fe20003f86270 */
[----:B------:R-:W-:Y:S01]  /*11d60*/  VIADD R12, R8, 0x60 ;  /* 0x00000060080c7836 */ /* 0x000fe20000000000 */
[----:B-1----:R-:W1:Y:S05]  /*11d70*/  SHFL.IDX PT, R2, R7, 0x2, 0x1c1f ;  /* 0x005c1f0007027f89 */ /* 0x002e6a00000e0000 */
[----:B0-----:R-:W-:Y:S01]  /*11d80*/  @!P3 IMAD.WIDE.U32 R4, R21, 0x2, R4 ;  /* 0x000000021504b825 */ /* 0x001fe200078e0004 */
[----:B------:R-:W-:Y:S01]  /*11d90*/  @!P3 LEA R29, R0, UR38, 0x1 ;  /* 0x00000026001dbc11 */ /* 0x000fe2000f8e08ff */
[----:B------:R-:W-:Y:S04]  /*11da0*/  SHFL.IDX PT, R7, R7, 0x3, 0x1c1f ;  /* 0x007c1f0007077f89 */ /* 0x000fe800000e0000 */
[----:B------:R-:W-:Y:S04]  /*11db0*/  @!P3 LDGSTS.E.BYPASS.LTC128B.128 [R29+0xe200], desc[UR6][R4.64], !P2 ;  /* 0x0e200000041dbfae */ /* 0x000fe8000d101d46 */
[----:B------:R-:W-:Y:S04]  /*11dc0*/  @!P3 LDGSTS.E.BYPASS.LTC128B.128 [R29+0x11200], desc[UR6][R4.64+0x40], !P0 ;  /* 0x11200040041dbfae */ /* 0x000fe8000c101d46 */
[----:B------:R0:W-:Y:S01]  /*11dd0*/  @!P3 LDGSTS.E.BYPASS.LTC128B.128 [R29+0x14200], desc[UR6][R4.64+0x80], !P1 ;  /* 0x14200080041dbfae */ /* 0x0001e2000c901d46 */
[----:B------:R-:W-:Y:S01]  /*11de0*/  ISETP.GE.AND P3, PT, R12, R9, PT ;  /* 0x000000090c00720c */ /* 0x000fe20003f66270 */
[----:B-1----:R-:W-:-:S02]  /*11df0*/  IMAD.MOV.U32 R3, RZ, RZ, R2 ;  /* 0x000000ffff037224 */ /* 0x002fc400078e0002 */
[----:B------:R-:W-:Y:S02]  /*11e00*/  IMAD.MOV.U32 R2, RZ, RZ, R14 ;  /* 0x000000ffff027224 */ /* 0x000fe400078e000e */
[----:B------:R-:W1:Y:S01]  /*11e10*/  SHFL.IDX PT, R14, R6, 0x3, 0x1c1f ;  /* 0x007c1f00060e7f89 */ /* 0x000e6200000e0000 */
[----:B0-----:R-:W-:Y:S01]  /*11e20*/  @!P4 LEA R5, R0, UR38, 0x1 ;  /* 0x000000260005cc11 */ /* 0x001fe2000f8e08ff */
[----:B------:R-:W-:Y:S02]  /*11e30*/  @!P4 IMAD.WIDE.U32 R2, R21, 0x2, R2 ;  /* 0x000000021502c825 */ /* 0x000fe400078e0002 */
[----:B------:R-:W-:Y:S02]  /*11e40*/  SHFL.IDX PT, R29, R10, RZ, 0x1c1f ;  /* 0x001c1fff0a1d7589 */ /* 0x000fe400000e0000 */
[----:B------:R-:W-:Y:S02]  /*11e50*/  VIADD R4, R8, 0x80 ;  /* 0x0000008008047836 */ /* 0x000fe40000000000 */
[----:B------:R-:W0:Y:S04]  /*11e60*/  SHFL.IDX PT, R6, R20, RZ, 0x1c1f ;  /* 0x001c1fff14067589 */ /* 0x000e2800000e0000 */
[----:B------:R-:W-:Y:S04]  /*11e70*/  @!P4 LDGSTS.E.BYPASS.LTC128B.128 [R5+0xea00], desc[UR6][R2.64], !P2 ;  /* 0x0ea000000205cfae */ /* 0x000fe8000d101d46 */
[----:B------:R-:W-:Y:S04]  /*11e80*/  @!P4 LDGSTS.E.BYPASS.LTC128B.128 [R5+0x11a00], desc[UR6][R2.64+0x40], !P0 ;  /* 0x11a000400205cfae */ /* 0x000fe8000c101d46 */
[----:B------:R2:W-:Y:S01]  /*11e90*/  @!P4 LDGSTS.E.BYPASS.LTC128B.128 [R5+0x14a00], desc[UR6][R2.64+0x80], !P1 ;  /* 0x14a000800205cfae */ /* 0x0005e2000c901d46 */
[----:B------:R-:W-:Y:S01]  /*11ea0*/  ISETP.GE.AND P4, PT, R4, R9, PT ;  /* 0x000000090400720c */ /* 0x000fe20003f86270 */
[----:B-1----:R-:W-:-:S02]  /*11eb0*/  IMAD.MOV.U32 R4, RZ, RZ, R14 ;  /* 0x000000ffff047224 */ /* 0x002fc400078e000e */
[----:B------:R-:W1:Y:S04]  /*11ec0*/  SHFL.IDX PT, R10, R10, 0x1, 0x1c1f ;  /* 0x003c1f000a0a7f89 */ /* 0x000e6800000e0000 */
[----:B------:R3:W4:Y:S01]  /*11ed0*/  SHFL.IDX PT, R14, R20, 0x1, 0x1c1f ;  /* 0x003c1f00140e7f89 */ /* 0x00072200000e0000 */
[----:B--2---:R-:W-:Y:S01]  /*11ee0*/  IMAD.MOV.U32 R5, RZ, RZ, R7 ;  /* 0x000000ffff057224 */ /* 0x004fe200078e0007 */
[C---:B------:R-:W-:Y:S01]  /*11ef0*/  @!P3 LEA R7, R0.reuse, UR38, 0x1 ;  /* 0x000000260007bc11 */ /* 0x040fe2000f8e08ff */
[----:B0-----:R-:W-:Y:S02]  /*11f00*/  IMAD.MOV.U32 R2, RZ, RZ, R6 ;  /* 0x000000ffff027224 */ /* 0x001fe400078e0006 */
[----:B------:R-:W-:Y:S01]  /*11f10*/  IMAD.MOV.U32 R3, RZ, RZ, R29 ;  /* 0x000000ffff037224 */ /* 0x000fe200078e001d */
[----:B------:R-:W-:Y:S01]  /*11f20*/  @!P4 LEA R29, R0, UR38, 0x1 ;  /* 0x00000026001dcc11 */ /* 0x000fe2000f8e08ff */
[----:B------:R-:W-:-:S04]  /*11f30*/  @!P3 IMAD.WIDE.U32 R4, R21, 0x2, R4 ;  /* 0x000000021504b825 */ /* 0x000fc800078e0004 */
[----:B------:R-:W-:Y:S01]  /*11f40*/  @!P4 IMAD.WIDE.U32 R2, R21, 0x2, R2 ;  /* 0x000000021502c825 */ /* 0x000fe200078e0002 */
[----:B------:R3:W-:Y:S03]  /*11f50*/  @!P3 LDGSTS.E.BYPASS.LTC128B.128 [R7+0xf200], desc[UR6][R4.64], !P2 ;  /* 0x0f2000000407bfae */ /* 0x0007e6000d101d46 */
[----:B------:R-:W-:Y:S01]  /*11f60*/  IMAD.MOV.U32 R6, RZ, RZ, 0x1 ;  /* 0x00000001ff067424 */ /* 0x000fe200078e00ff */
[----:B------:R3:W-:Y:S04]  /*11f70*/  @!P3 LDGSTS.E.BYPASS.LTC128B.128 [R7+0x12200], desc[UR6][R4.64+0x40], !P0 ;  /* 0x122000400407bfae */ /* 0x0007e8000c101d46 */
[----:B------:R3:W-:Y:S04]  /*11f80*/  @!P3 LDGSTS.E.BYPASS.LTC128B.128 [R7+0x15200], desc[UR6][R4.64+0x80], !P1 ;  /* 0x152000800407bfae */ /* 0x0007e8000c901d46 */
[----:B------:R3:W-:Y:S04]  /*11f90*/  @!P4 LDGSTS.E.BYPASS.LTC128B.128 [R29+0xfa00], desc[UR6][R2.64], !P2 ;  /* 0x0fa00000021dcfae */ /* 0x0007e8000d101d46 */
[----:B------:R3:W-:Y:S04]  /*11fa0*/  @!P4 LDGSTS.E.BYPASS.LTC128B.128 [R29+0x12a00], desc[UR6][R2.64+0x40], !P0 ;  /* 0x12a00040021dcfae */ /* 0x0007e8000c101d46 */
[----:B-1--4-:R3:W-:Y:S02]  /*11fb0*/  @!P4 LDGSTS.E.BYPASS.LTC128B.128 [R29+0x15a00], desc[UR6][R2.64+0x80], !P1 ;  /* 0x15a00080021dcfae */ /* 0x0127e4000c901d46 */
.L_x_11401:
        /* <DEDUP_REMOVED lines=16> */
.L_x_11309:
[----:B------:R-:W-:Y:S05]  /*120c0*/  BSYNC B0 ;  /* 0x0000000000007941 */ /* 0x000fea0003800000 */
.L_x_11308:
        /* <DEDUP_REMOVED lines=10> */
.L_x_11402:
[----:B0-----:R-:W-:Y:S01]  /*12170*/  IMAD.MOV.U32 R0, RZ, RZ, RZ ;  /* 0x000000ffff007224 */ /* 0x001fe200078e00ff */
        /* <DEDUP_REMOVED lines=13> */
[----:B0-----:R-:W-:Y:S02]  /*12250*/  LOP3.LUT R7, R4, 0x1f, RZ, 0xc0, !PT ;  /* 0x0000001f04077812 */ /* 0x001fe400078ec0ff */
[----:B------:R-:W-:Y:S02]  /*12260*/  MOV R4, R16 ;  /* 0x0000001000047202 */ /* 0x000fe40000000f00 */
[----:B------:R-:W-:-:S07]  /*12270*/  LOP3.LUT R10, R9, 0x1, RZ, 0xc0, !PT ;  /* 0x00000001090a7812 */ /* 0x000fce00078ec0ff */
[----:B------:R-:W-:Y:S05]  /*12280*/  @!P0 BRA `(.L_x_11312) ;  /* 0x0000001000d48947 */ /* 0x000fea0003800000 */
[----:B------:R-:W-:Y:S01]  /*12290*/  BSSY B0, `(.L_x_11312) ;  /* 0x0000134000007945 */ /* 0x000fe20003800000 */
[----:B------:R-:W-:Y:S02]  /*122a0*/  IMAD.IADD R9, R9, 0x1, -R10 ;  /* 0x0000000109097824 */ /* 0x000fe400078e0a0a */
[----:B------:R-:W-:Y:S02]  /*122b0*/  IMAD.MOV.U32 R11, RZ, RZ, 0x1 ;  /* 0x00000001ff0b7424 */ /* 0x000fe400078e00ff */
[----:B------:R-:W-:-:S07]  /*122c0*/  IMAD.MOV.U32 R4, RZ, RZ, R16 ;  /* 0x000000ffff047224 */ /* 0x000fce00078e0010 */
.L_x_11347:
        /* <DEDUP_REMOVED lines=29> */
.L_x_11315:
[----:B------:R-:W1:Y:S01]  /*124a0*/  SYNCS.PHASECHK.TRANS64.TRYWAIT P0, [UR38+0x31c48], R6 ;  /* 0x031c4806ff0075a7 */ /* 0x000e620008000166 */
[----:B------:R-:W-:Y:S01]  /*124b0*/  BSSY B2, `(.L_x_11316) ;  /* 0x0000003000027945 */ /* 0x000fe20003800000 */
[----:B------:R-:W-:-:S03]  /*124c0*/  ISETP.NE.AND P2, PT, R28, RZ, PT ;  /* 0x000000ff1c00720c */ /* 0x000fc60003f45270 */
[----:B-1----:R-:W-:Y:S10]  /*124d0*/  @!P0 BRA `(.L_x_11317) ;  /* 0x0000002c00a48947 */ /* 0x002ff40003800000 */
.L_x_11403:
[----:B------:R-:W-:Y:S05]  /*124e0*/  BSYNC B2 ;  /* 0x0000000000027941 */ /* 0x000fea0003800000 */
.L_x_11316:
[----:B------:R-:W-:Y:S04]  /*124f0*/  BSSY B2, `(.L_x_11318) ;  /* 0x0000007000027945 */ /* 0x000fe80003800000 */
[----:B------:R-:W-:Y:S05]  /*12500*/  @P2 BRA `(.L_x_11319) ;  /* 0x0000000000142947 */ /* 0x000fea0003800000 */
[----:B------:R-:W-:Y:S01]  /*12510*/  ISETP.NE.AND P0, PT, R7, RZ, PT ;  /* 0x000000ff0700720c */ /* 0x000fe20003f05270 */
[----:B------:R-:W-:-:S04]  /*12520*/  IMAD.MOV.U32 R2, RZ, RZ, 0x6c00 ;  /* 0x00006c00ff027424 */ /* 0x000fc800078e00ff */
[----:B------:R2:W-:Y:S08]  /*12530*/  SYNCS.ARRIVE.TRANS64 RZ, [UR38+0x31c38], R2 ;  /* 0x031c3802ffff79a7 */ /* 0x0005f00008000026 */
[----:B--2---:R-:W-:Y:S05]  /*12540*/  @!P0 BRA `(.L_x_11319) ;  /* 0x0000000000048947 */ /* 0x004fea0003800000 */
[----:B------:R-:W-:Y:S01]  /*12550*/  BPT.TRAP 0x1 ;  /* 0x000000040000795c */ /* 0x000fe20000300000 */
.L_x_11319:
[----:B------:R-:W-:Y:S05]  /*12560*/  BSYNC B2 ;  /* 0x0000000000027941 */ /* 0x000fea0003800000 */
.L_x_11318:
        /* <DEDUP_REMOVED lines=11> */
.L_x_11320:
        /* <DEDUP_REMOVED lines=13> */
.L_x_11321:
        /* <DEDUP_REMOVED lines=15> */
.L_x_11322:
        /* <DEDUP_REMOVED lines=12> */
.L_x_11404:
[----:B------:R-:W-:Y:S05]  /*128a0*/  BSYNC B2 ;  /* 0x0000000000027941 */ /* 0x000fea0003800000 */
.L_x_11323:
        /* <DEDUP_REMOVED lines=9> */
.L_x_11326:
[----:B------:R-:W-:Y:S05]  /*12940*/  BSYNC B2 ;  /* 0x0000000000027941 */ /* 0x000fea0003800000 */
.L_x_11325:
        /* <DEDUP_REMOVED lines=10> */
.L_x_11327:
        /* <DEDUP_REMOVED lines=13> */
.L_x_11328:
        /* <DEDUP_REMOVED lines=13> */
.L_x_11329:
        /* <DEDUP_REMOVED lines=10> */
.L_x_11314:
[----:B------:R-:W-:Y:S05]  /*12c30*/  BSYNC B1 ;  /* 0x0000000000017941 */ /* 0x000fea0003800000 */
.L_x_11313:
[----:B------:R-:W-:Y:S01]  /*12c40*/  ISETP.NE.AND P0, PT, R22, RZ, PT ;  /* 0x000000ff1600720c */ /* 0x000fe20003f05270 */
[----:B------:R-:W-:Y:S01]  /*12c50*/  BSSY B1, `(.L_x_11330) ;  /* 0x0000094000017945 */ /* 0x000fe20003800000 */
[----:B------:R-:W-:-:S11]  /*12c60*/  LOP3.LUT R6, R11, 0x1, RZ, 0x3c, !PT ;  /* 0x000000010b067812 */ /* 0x000fd600078e3cff */
[----:B------:R-:W-:Y:S05]  /*12c70*/  @!P0 BRA `(.L_x_11331) ;  /* 0x0000000800448947 */ /* 0x000fea0003800000 */
[----:B------:R-:W-:Y:S01]  /*12c80*/  ISETP.NE.AND P0, PT, R23, RZ, PT ;  /* 0x000000ff1700720c */ /* 0x000fe20003f05270 */
        /* <DEDUP_REMOVED lines=23> */
.L_x_11332:
[----:B------:R-:W1:Y:S01]  /*12e00*/  SYNCS.PHASECHK.TRANS64.TRYWAIT P0, [UR38+0x31c40], R12 ;  /* 0x031c400cff0075a7 */ /* 0x000e620008000166 */
[----:B------:R-:W-:Y:S01]  /*12e10*/  BSSY B2, `(.L_x_11333) ;  /* 0x0000003000027945 */ /* 0x000fe20003800000 */
[----:B------:R-:W-:-:S03]  /*12e20*/  ISETP.NE.AND P2, PT, R28, RZ, PT ;  /* 0x000000ff1c00720c */ /* 0x000fc60003f45270 */
[----:B-1----:R-:W-:Y:S10]  /*12e30*/  @!P0 BRA `(.L_x_11334) ;  /* 0x00000024007c8947 */ /* 0x002ff40003800000 */
.L_x_11405:
[----:B------:R-:W-:Y:S05]  /*12e40*/  BSYNC B2 ;  /* 0x0000000000027941 */ /* 0x000fea0003800000 */
.L_x_11333:
[----:B------:R-:W-:Y:S04]  /*12e50*/  BSSY B2, `(.L_x_11335) ;  /* 0x0000007000027945 */ /* 0x000fe80003800000 */
[----:B------:R-:W-:Y:S05]  /*12e60*/  @P2 BRA `(.L_x_11336) ;  /* 0x0000000000142947 */ /* 0x000fea0003800000 */
[----:B------:R-:W-:Y:S01]  /*12e70*/  ISETP.NE.AND P0, PT, R7, RZ, PT ;  /* 0x000000ff0700720c */ /* 0x000fe20003f05270 */
[----:B------:R-:W-:-:S04]  /*12e80*/  IMAD.MOV.U32 R2, RZ, RZ, 0x6c00 ;  /* 0x00006c00ff027424 */ /* 0x000fc800078e00ff */
[----:B------:R2:W-:Y:S08]  /*12e90*/  SYNCS.ARRIVE.TRANS64 RZ, [UR38+0x31c30], R2 ;  /* 0x031c3002ffff79a7 */ /* 0x0005f00008000026 */
[----:B--2---:R-:W-:Y:S05]  /*12ea0*/  @!P0 BRA `(.L_x_11336) ;  /* 0x0000000000048947 */ /* 0x004fea0003800000 */
[----:B------:R-:W-:Y:S01]  /*12eb0*/  BPT.TRAP 0x1 ;  /* 0x000000040000795c */ /* 0x000fe20000300000 */
.L_x_11336:
[----:B------:R-:W-:Y:S05]  /*12ec0*/  BSYNC B2 ;  /* 0x0000000000027941 */ /* 0x000fea0003800000 */
.L_x_11335:
        /* <DEDUP_REMOVED lines=11> */
.L_x_11337:
        /* <DEDUP_REMOVED lines=14> */
.L_x_11338:
        /* <DEDUP_REMOVED lines=14> */
.L_x_11339:
        /* <DEDUP_REMOVED lines=12> */
.L_x_11406:
[----:B------:R-:W-:Y:S05]  /*13200*/  BSYNC B2 ;  /* 0x0000000000027941 */ /* 0x000fea0003800000 */
.L_x_11340:
        /* <DEDUP_REMOVED lines=9> */
.L_x_11343:
[----:B------:R-:W-:Y:S05]  /*132a0*/  BSYNC B2 ;  /* 0x0000000000027941 */ /* 0x000fea0003800000 */
.L_x_11342:
        /* <DEDUP_REMOVED lines=10> */
.L_x_11344:
        /* <DEDUP_REMOVED lines=13> */
.L_x_11345:
        /* <DEDUP_REMOVED lines=13> */
.L_x_11346:
        /* <DEDUP_REMOVED lines=10> */
.L_x_11331:
[----:B------:R-:W-:Y:S05]  /*13590*/  BSYNC B1 ;  /* 0x0000000000017941 */ /* 0x000fea0003800000 */
.L_x_11330:
[----:B------:R-:W-:Y:S02]  /*135a0*/  VIADD R8, R8, 0xfffffffe ;  /* 0xfffffffe08087836 */ /* 0x000fe40000000000 */
[----:B------:R-:W-:Y:S01]  /*135b0*/  IMAD.MOV.U32 R11, RZ, RZ, R6 ;  /* 0x000000ffff0b7224 */ /* 0x000fe200078e0006 */
[----:B------:R-:W-:Y:S06]  /*135c0*/  @P1 BRA `(.L_x_11347) ;  /* 0xffffffec00401947 */ /* 0x000fec000383ffff */
[----:B------:R-:W-:Y:S05]  /*135d0*/  BSYNC B0 ;  /* 0x0000000000007941 */ /* 0x000fea0003800000 */
.L_x_11312:
        /* <DEDUP_REMOVED lines=29> */
.L_x_11349:
[----:B------:R-:W1:Y:S01]  /*137b0*/  SYNCS.PHASECHK.TRANS64.TRYWAIT P0, [UR38+0x31c48], R9 ;  /* 0x031c4809ff0075a7 */ /* 0x000e620008000166 */
[----:B------:R-:W-:Y:S01]  /*137c0*/  BSSY B1, `(.L_x_11350) ;  /* 0x0000003000017945 */ /* 0x000fe20003800000 */
[----:B------:R-:W-:-:S03]  /*137d0*/  ISETP.NE.AND P1, PT, R28, RZ, PT ;  /* 0x000000ff1c00720c */ /* 0x000fc60003f25270 */
[----:B-1----:R-:W-:Y:S10]  /*137e0*/  @!P0 BRA `(.L_x_11351) ;  /* 0x0000001c00408947 */ /* 0x002ff40003800000 */
.L_x_11407:
[----:B------:R-:W-:Y:S05]  /*137f0*/  BSYNC B1 ;  /* 0x0000000000017941 */ /* 0x000fea0003800000 */
.L_x_11350:
[----:B------:R-:W-:Y:S04]  /*13800*/  BSSY B1, `(.L_x_11352) ;  /* 0x0000007000017945 */ /* 0x000fe80003800000 */
[----:B------:R-:W-:Y:S05]  /*13810*/  @P1 BRA `(.L_x_11353) ;  /* 0x0000000000141947 */ /* 0x000fea0003800000 */
[----:B------:R-:W-:Y:S01]  /*13820*/  ISETP.NE.AND P0, PT, R7, RZ, PT ;  /* 0x000000ff0700720c */ /* 0x000fe20003f05270 */
[----:B-1----:R-:W-:-:S04]  /*13830*/  IMAD.MOV.U32 R2, RZ, RZ, 0x6c00 ;  /* 0x00006c00ff027424 */ /* 0x002fc800078e00ff */
[----:B------:R2:W-:Y:S08]  /*13840*/  SYNCS.ARRIVE.TRANS64 RZ, [UR38+0x31c38], R2 ;  /* 0x031c3802ffff79a7 */ /* 0x0005f00008000026 */
[----:B--2---:R-:W-:Y:S05]  /*13850*/  @!P0 BRA `(.L_x_11353) ;  /* 0x0000000000048947 */ /* 0x004fea0003800000 */
[----:B------:R-:W-:Y:S01]  /*13860*/  BPT.TRAP 0x1 ;  /* 0x000000040000795c */ /* 0x000fe20000300000 */
.L_x_11353:
[----:B------:R-:W-:Y:S05]  /*13870*/  BSYNC B1 ;  /* 0x0000000000017941 */ /* 0x000fea0003800000 */
.L_x_11352:
        /* <DEDUP_REMOVED lines=11> */
.L_x_11354:
        /* <DEDUP_REMOVED lines=14> */
.L_x_11355:
        /* <DEDUP_REMOVED lines=14> */
.L_x_11356:
        /* <DEDUP_REMOVED lines=11> */
.L_x_11408:
[----:B------:R-:W-:Y:S05]  /*13ba0*/  BSYNC B1 ;  /* 0x0000000000017941 */ /* 0x000fea0003800000 */
.L_x_11357:
        /* <DEDUP_REMOVED lines=9> */
.L_x_11360:
[----:B------:R-:W-:Y:S05]  /*13c40*/  BSYNC B1 ;  /* 0x0000000000017941 */ /* 0x000fea0003800000 */
.L_x_11359:
        /* <DEDUP_REMOVED lines=10> */
.L_x_11361:
        /* <DEDUP_REMOVED lines=13> */
.L_x_11362:
        /* <DEDUP_REMOVED lines=13> */
.L_x_11363:
        /* <DEDUP_REMOVED lines=10> */
.L_x_11348:
[----:B------:R-:W-:Y:S05]  /*13f30*/  BSYNC B0 ;  /* 0x0000000000007941 */ /* 0x000fea0003800000 */
.L_x_11311:
        /* <DEDUP_REMOVED lines=9> */
.L_x_11409:
[----:B------:R-:W-:Y:S05]  /*13fd0*/  BSYNC B1 ;  /* 0x0000000000017941 */ /* 0x000fea0003800000 */
.L_x_11366:
        /* <DEDUP_REMOVED lines=8> */
.L_x_11369:
[----:B------:R-:W-:Y:S05]  /*14060*/  BSYNC B1 ;  /* 0x0000000000017941 */ /* 0x000fea0003800000 */
.L_x_11368:
        /* <DEDUP_REMOVED lines=13> */
.L_x_11370:
        /* <DEDUP_REMOVED lines=13> */
.L_x_11371:
        /* <DEDUP_REMOVED lines=13> */
.L_x_11372:
        /* <DEDUP_REMOVED lines=8> */
.L_x_11365:
[----:B------:R-:W-:Y:S05]  /*14360*/  BSYNC B0 ;  /* 0x0000000000007941 */ /* 0x000fea0003800000 */
.L_x_11364:
[----:B------:R-:W-:Y:S01]  /*14370*/  IADD3 R0, R0, 0x1, RZ ;  /* 0x0000000100007810 */ /* 0x000fe20007ffe0ff */
[----:B0-----:R-:W-:-:S03]  /*14380*/  IMAD.MOV.U32 R2, RZ, RZ, RZ ;  /* 0x000000ffff027224 */ /* 0x001fc600078e00ff */
[----:B------:R-:W-:-:S04]  /*14390*/  ISETP.NE.AND P0, PT, R0, 0x2, PT ;  /* 0x000000020000780c */ /* 0x000fc80003f05270 */
[----:B------:R-:W-:Y:S02]  /*143a0*/  SEL R3, RZ, 0x1, P0 ;  /* 0x00000001ff037807 */ /* 0x000fe40000000000 */
[----:B------:R-:W-:Y:S02]  /*143b0*/  SEL R0, R0, RZ, P0 ;  /* 0x000000ff00007207 */ /* 0x000fe40000000000 */
[----:B------:R-:W-:-:S07]  /*143c0*/  LOP3.LUT R6, R6, R3, RZ, 0x3c, !PT ;  /* 0x0000000306067212 */ /* 0x000fce00078e3cff */
.L_x_11295:
[----:B------:R-:W0:Y:S01]  /*143d0*/  S2R R4, SR_CgaCtaId ;  /* 0x0000000000047919 */ /* 0x000e220000008800 */
[----:B------:R-:W-:Y:S02]  /*143e0*/  MOV R3, 0x400 ;  /* 0x0000040000037802 */ /* 0x000fe40000000f00 */
[----:B------:R-:W-:Y:S02]  /*143f0*/  SHF.L.U32 R2, R2, 0x1f, RZ ;  /* 0x0000001f02027819 */ /* 0x000fe400000006ff */
[----:B0-----:R-:W-:-:S04]  /*14400*/  LEA R7, R4, R3, 0x18 ;  /* 0x0000000304077211 */ /* 0x001fc800078ec0ff */
[----:B------:R-:W0:Y:S02]  /*14410*/  SYNCS.PHASECHK.TRANS64.TRYWAIT P0, [R7+URZ+0x31c20], R2 ;  /* 0x031c2002070075a7 */ /* 0x000e24000800017f */
[----:B0-----:R-:W-:Y:S05]  /*14420*/  @!P0 BRA `(.L_x_11373) ;  /* 0x0000001000748947 */ /* 0x001fea0003800000 */
.L_x_11410:
[----:B------:R-:W-:-:S03]  /*14430*/  UMOV UR4, 0xffffffff ;  /* 0xffffffff00047882 */ /* 0x000fc60000000000 */
[----:B------:R-:W-:Y:S05]  /*14440*/  BRA.DIV UR4, `(.L_x_11374) ;  /* 0x0000001204807947 */ /* 0x000fea000b800000 */
[----:B0-----:R-:W0:Y:S02]  /*14450*/  S2R R2, SR_TID.X ;  /* 0x0000000000027919 */ /* 0x001e240000002100 */
[----:B0-----:R-:W-:-:S04]  /*14460*/  SHF.R.U32.HI R2, RZ, 0x5, R2 ;  /* 0x00000005ff027819 */ /* 0x001fc80000011602 */
[----:B------:R-:W-:-:S05]  /*14470*/  LOP3.LUT R2, R2, 0x3, RZ, 0xc0, !PT ;  /* 0x0000000302027812 */ /* 0x000fca00078ec0ff */
[----:B------:R0:W1:Y:S02]  /*14480*/  SHFL.IDX PT, R14, R2, RZ, 0x1f ;  /* 0x00001fff020e7589 */ /* 0x00006400000e0000 */
.L_x_11413:
[----:B-1----:R-:W-:-:S13]  /*14490*/  ISETP.NE.AND P0, PT, R14, RZ, PT ;  /* 0x000000ff0e00720c */ /* 0x002fda0003f05270 */
[----:B------:R-:W-:Y:S05]  /*144a0*/  @P0 BRA `(.L_x_11257) ;  /* 0x0000000000840947 */ /* 0x000fea0003800000 */
[----:B------:R-:W-:-:S03]  /*144b0*/  UMOV UR4, 0xffffffff ;  /* 0xffffffff00047882 */ /* 0x000fc60000000000 */
[----:B------:R-:W-:Y:S05]  /*144c0*/  BRA.DIV UR4, `(.L_x_11375) ;  /* 0x0000001204947947 */ /* 0x000fea000b800000 */
[----:B------:R-:W-:-:S13]  /*144d0*/  ELECT P6, URZ, PT ;  /* 0x00000000003f782f */ /* 0x000fda00038c0000 */
.L_x_11416:
[----:B------:R-:W-:Y:S05]  /*144e0*/  @!P6 BRA `(.L_x_11257) ;  /* 0x000000000074e947 */ /* 0x000fea0003800000 */
[----:B------:R-:W-:-:S04]  /*144f0*/  LOP3.LUT R27, R27, 0x2, RZ, 0xfc, !PT ;  /* 0x000000021b1b7812 */ /* 0x000fc800078efcff */
[----:B------:R-:W-:-:S13]  /*14500*/  ISETP.NE.AND P2, PT, R27, 0x3, PT ;  /* 0x000000031b00780c */ /* 0x000fda0003f45270 */
[----:B------:R-:W-:Y:S05]  /*14510*/  @!P2 BRA `(.L_x_11376) ;  /* 0x000000000004a947 */ /* 0x000fea0003800000 */
[----:B------:R-:W-:Y:S01]  /*14520*/  BPT.TRAP 0x1 ;  /* 0x000000040000795c */ /* 0x000fe20000300000 */
.L_x_11376:
        /* <DEDUP_REMOVED lines=12> */
.L_x_11417:
[----:B------:R-:W1:Y:S02]  /*145f0*/  SYNCS.PHASECHK.TRANS64.TRYWAIT P0, [R3+URZ], R2 ;  /* 0x00000002030075a7 */ /* 0x000e64000800017f */
[----:B-1----:R-:W-:Y:S05]  /*14600*/  @!P0 BRA `(.L_x_11378) ;  /* 0x0000001000788947 */ /* 0x002fea0003800000 */
.L_x_11418:
[----:B------:R-:W-:Y:S05]  /*14610*/  @!P2 BRA `(.L_x_11379) ;  /* 0x000000000004a947 */ /* 0x000fea0003800000 */
[----:B------:R-:W-:Y:S01]  /*14620*/  BPT.TRAP 0x1 ;  /* 0x000000040000795c */ /* 0x000fe20000300000 */
.L_x_11379:
[----:B-1----:R-:W-:-:S04]  /*14630*/  VIADD R3, R7, 0x31c60 ;  /* 0x00031c6007037836 */ /* 0x002fc80000000000 */
[----:B0-----:R-:W-:-:S04]  /*14640*/  IMAD R5, R0, 0x8, R3 ;  /* 0x0000000800057824 */ /* 0x001fc800078e0203 */
[----:B------:R-:W0:Y:S02]  /*14650*/  SYNCS.PHASECHK.TRANS64.TRYWAIT P0, [R5+URZ], R4 ;  /* 0x00000004050075a7 */ /* 0x000e24000800017f */
[----:B0-----:R-:W-:Y:S05]  /*14660*/  @!P0 BRA `(.L_x_11380) ;  /* 0x0000001000748947 */ /* 0x001fea0003800000 */
.L_x_11419:
[----:B------:R-:W-:-:S07]  /*14670*/  IMAD R3, R8, 0x8, R3 ;  /* 0x0000000808037824 */ /* 0x000fce00078e0203 */
.L_x_11381:
[----:B-1----:R1:W2:Y:S02]  /*14680*/  SYNCS.PHASECHK.TRANS64.TRYWAIT P0, [R3+URZ], R2 ;  /* 0x00000002030075a7 */ /* 0x0022a4000800017f */
[----:B--2---:R-:W-:Y:S05]  /*14690*/  @!P0 NANOSLEEP.SYNCS 0x989680 ;  /* 0x009896800000895d */ /* 0x004fea0003900000 */
[----:B------:R-:W2:Y:S02]  /*146a0*/  @!P0 SYNCS.PHASECHK.TRANS64 P0, [R3+URZ], R2 ;  /* 0x00000002030085a7 */ /* 0x000ea4000800007f */
[----:B--2---:R-:W-:Y:S05]  /*146b0*/  @!P0 BRA `(.L_x_11381) ;  /* 0xfffffffc00f08947 */ /* 0x004fea000383ffff */
.L_x_11257:
[----:B------:R-:W-:Y:S05]  /*146c0*/  BSYNC B6 ;  /* 0x0000000000067941 */ /* 0x000fea0003800000 */
.L_x_11254:
[----:B------:R-:W-:Y:S05]  /*146d0*/  EXIT ;  /* 0x000000000000794d */ /* 0x000fea0003800000 */
.L_x_11261:
[----:B0-----:R-:W-:-:S04]  /*146e0*/  IMAD.U32 R3, RZ, RZ, UR60 ;  /* 0x0000003cff037e24 */ /* 0x001fc8000f8e00ff */
[----:B------:R0:W1:Y:S03]  /*146f0*/  SYNCS.PHASECHK.TRANS64.TRYWAIT P1, [R3+URZ+0x31c00], R0 ;  /* 0x031c0000030075a7 */ /* 0x000066000802017f */
[----:B-1----:R-:W-:Y:S05]  /*14700*/  @!P1 NANOSLEEP.SYNCS 0x989680 ;  /* 0x009896800000995d */ /* 0x002fea0003900000 */
[----:B------:R-:W1:Y:S02]  /*14710*/  @!P1 SYNCS.PHASECHK.TRANS64 P1, [R3+URZ+0x31c00], R0 ;  /* 0x031c0000030095a7 */ /* 0x000e64000802007f */
[----:B-1----:R-:W-:Y:S05]  /*14720*/  @!P1 BRA `(.L_x_11261) ;  /* 0xfffffffc00ec9947 */ /* 0x002fea000383ffff */
[----:B------:R-:W-:Y:S05]  /*14730*/  BRA `(.L_x_11382) ;  /* 0xfffffecc00147947 */ /* 0x000fea000383ffff */
.L_x_11265:
[----:B--2---:R-:W-:-:S04]  /*14740*/  IMAD.U32 R5, RZ, RZ, UR60 ;  /* 0x0000003cff057e24 */ /* 0x004fc8000f8e00ff */
[----:B------:R2:W3:Y:S03]  /*14750*/  SYNCS.PHASECHK.TRANS64.TRYWAIT P2, [R5+URZ+0x31c30], R0 ;  /* 0x031c3000050075a7 */ /* 0x0004e6000804017f */
[----:B---3--:R-:W-:Y:S05]  /*14760*/  @!P2 NANOSLEEP.SYNCS 0x989680 ;  /* 0x009896800000a95d */ /* 0x008fea0003900000 */
[----:B------:R-:W3:Y:S02]  /*14770*/  @!P2 SYNCS.PHASECHK.TRANS64 P2, [R5+URZ+0x31c30], R0 ;  /* 0x031c30000500a5a7 */ /* 0x000ee4000804007f */
[----:B---3--:R-:W-:Y:S05]  /*14780*/  @!P2 BRA `(.L_x_11265) ;  /* 0xfffffffc00eca947 */ /* 0x008fea000383ffff */
[----:B------:R-:W-:Y:S05]  /*14790*/  BRA `(.L_x_11264) ;  /* 0xfffffecc00287947 */ /* 0x000fea000383ffff */
.L_x_11270:
[----:B--2---:R-:W-:-:S04]  /*147a0*/  IMAD.U32 R15, RZ, RZ, UR7 ;  /* 0x00000007ff0f7e24 */ /* 0x004fc8000f8e00ff */
[----:B------:R2:W3:Y:S03]  /*147b0*/  SYNCS.PHASECHK.TRANS64.TRYWAIT P3, [R15+URZ+0x31c30], R14 ;  /* 0x031c300e0f0075a7 */ /* 0x0004e6000806017f */
[----:B---3--:R-:W-:Y:S05]  /*147c0*/  @!P3 NANOSLEEP.SYNCS 0x989680 ;  /* 0x009896800000b95d */ /* 0x008fea0003900000 */
[----:B------:R-:W3:Y:S02]  /*147d0*/  @!P3 SYNCS.PHASECHK.TRANS64 P3, [R15+URZ+0x31c30], R14 ;  /* 0x031c300e0f00b5a7 */ /* 0x000ee4000806007f */
[----:B---3--:R-:W-:Y:S05]  /*147e0*/  @!P3 BRA `(.L_x_11270) ;  /* 0xfffffffc00ecb947 */ /* 0x008fea000383ffff */
[----:B------:R-:W-:Y:S05]  /*147f0*/  BRA `(.L_x_11267) ;  /* 0xffffff1000847947 */ /* 0x000fea000383ffff */
.L_x_11274:
[----:B--2---:R-:W-:-:S04]  /*14800*/  IMAD.U32 R14, RZ, RZ, UR7 ;  /* 0x00000007ff0e7e24 */ /* 0x004fc8000f8e00ff */
[----:B------:R2:W3:Y:S03]  /*14810*/  SYNCS.PHASECHK.TRANS64.TRYWAIT P3, [R14+URZ+0x31c50], R13 ;  /* 0x031c500d0e0075a7 */ /* 0x0004e6000806017f */
[----:B---3--:R-:W-:Y:S05]  /*14820*/  @!P3 NANOSLEEP.SYNCS 0x989680 ;  /* 0x009896800000b95d */ /* 0x008fea0003900000 */
[----:B------:R-:W3:Y:S02]  /*14830*/  @!P3 SYNCS.PHASECHK.TRANS64 P3, [R14+URZ+0x31c50], R13 ;  /* 0x031c500d0e00b5a7 */ /* 0x000ee4000806007f */
[----:B---3--:R-:W-:Y:S05]  /*14840*/  @!P3 BRA `(.L_x_11274) ;  /* 0xfffffffc00ecb947 */ /* 0x008fea000383ffff */
[----:B------:R-:W-:Y:S05]  /*14850*/  BRA `(.L_x_11271) ;  /* 0xffffff28001c7947 */ /* 0x000fea000383ffff */
.L_x_11280:
[----:B-1----:R-:W-:-:S04]  /*14860*/  IMAD.U32 R12, RZ, RZ, UR6 ;  /* 0x00000006ff0c7e24 */ /* 0x002fc8000f8e00ff */
[----:B------:R1:W2:Y:S03]  /*14870*/  SYNCS.PHASECHK.TRANS64.TRYWAIT P2, [R12+URZ+0x31c30], R11 ;  /* 0x031c300b0c0075a7 */ /* 0x0002a6000804017f */
[----:B--2---:R-:W-:Y:S05]  /*14880*/  @!P2 NANOSLEEP.SYNCS 0x989680 ;  /* 0x009896800000a95d */ /* 0x004fea0003900000 */
[----:B------:R-:W2:Y:S02]  /*14890*/  @!P2 SYNCS.PHASECHK.TRANS64 P2, [R12+URZ+0x31c30], R11 ;  /* 0x031c300b0c00a5a7 */ /* 0x000ea4000804007f */
[----:B--2---:R-:W-:Y:S05]  /*148a0*/  @!P2 BRA `(.L_x_11280) ;  /* 0xfffffffc00eca947 */ /* 0x004fea000383ffff */
[----:B------:R-:W-:Y:S05]  /*148b0*/  BRA `(.L_x_11277) ;  /* 0xffffff5c009c7947 */ /* 0x000fea000383ffff */
.L_x_11284:
[----:B0-----:R-:W-:-:S04]  /*148c0*/  IMAD.U32 R11, RZ, RZ, UR6 ;  /* 0x00000006ff0b7e24 */ /* 0x001fc8000f8e00ff */
[----:B------:R0:W2:Y:S03]  /*148d0*/  SYNCS.PHASECHK.TRANS64.TRYWAIT P2, [R11+URZ+0x31c50], R10 ;  /* 0x031c500a0b0075a7 */ /* 0x0000a6000804017f */
[----:B--2---:R-:W-:Y:S05]  /*148e0*/  @!P2 NANOSLEEP.SYNCS 0x989680 ;  /* 0x009896800000a95d */ /* 0x004fea0003900000 */
[----:B------:R-:W2:Y:S02]  /*148f0*/  @!P2 SYNCS.PHASECHK.TRANS64 P2, [R11+URZ+0x31c50], R10 ;  /* 0x031c500a0b00a5a7 */ /* 0x000ea4000804007f */
[----:B--2---:R-:W-:Y:S05]  /*14900*/  @!P2 BRA `(.L_x_11284) ;  /* 0xfffffffc00eca947 */ /* 0x004fea000383ffff */
[----:B------:R-:W-:Y:S05]  /*14910*/  BRA `(.L_x_11281) ;  /* 0xffffff7400487947 */ /* 0x000fea000383ffff */
.L_x_11289:
[----:B---3--:R-:W-:-:S04]  /*14920*/  IMAD.U32 R3, RZ, RZ, UR10 ;  /* 0x0000000aff037e24 */ /* 0x008fc8000f8e00ff */
[----:B------:R3:W0:Y:S03]  /*14930*/  SYNCS.PHASECHK.TRANS64.TRYWAIT P0, [R3+URZ+0x31c50], R4 ;  /* 0x031c5004030075a7 */ /* 0x000626000800017f */
[----:B0-----:R-:W-:Y:S05]  /*14940*/  @!P0 NANOSLEEP.SYNCS 0x989680 ;  /* 0x009896800000895d */ /* 0x001fea0003900000 */
[----:B------:R-:W0:Y:S02]  /*14950*/  @!P0 SYNCS.PHASECHK.TRANS64 P0, [R3+URZ+0x31c50], R4 ;  /* 0x031c5004030085a7 */ /* 0x000e24000800007f */
[----:B0-----:R-:W-:Y:S05]  /*14960*/  @!P0 BRA `(.L_x_11289) ;  /* 0xfffffffc00ec8947 */ /* 0x001fea000383ffff */
[----:B------:R-:W-:Y:S05]  /*14970*/  BRA `(.L_x_11288) ;  /* 0xffffff9c00507947 */ /* 0x000fea000383ffff */
.L_x_11300:
[----:B------:R-:W-:Y:S02]  /*14980*/  IMAD.MOV.U32 R13, RZ, RZ, R22 ;  /* 0x000000ffff0d7224 */ /* 0x000fe400078e0016 */
[----:B------:R-:W-:Y:S02]  /*14990*/  IMAD.MOV.U32 R12, RZ, RZ, RZ ;  /* 0x000000ffff0c7224 */ /* 0x000fe400078e00ff */
[----:B------:R-:W-:Y:S02]  /*149a0*/  IMAD.MOV.U32 R11, RZ, RZ, 0x1f ;  /* 0x0000001fff0b7424 */ /* 0x000fe400078e00ff */
[----:B------:R-:W-:-:S07]  /*149b0*/  IMAD.MOV.U32 R15, RZ, RZ, -0x1 ;  /* 0xffffffffff0f7424 */ /* 0x000fce00078e00ff */
[----:B------:R-:W-:Y:S05]  /*149c0*/  WARPSYNC.COLLECTIVE R15, `(.L_x_11383) ;  /* 0x000000000f087348 */ /* 0x000fea0003c00000 */
[----:B------:R0:W1:Y:S02]  /*149d0*/  SHFL.IDX P6, R14, R13, R12, R11 ;  /* 0x0000000c0d0e7389 */ /* 0x00006400000c000b */
[----:B01----:R-:W-:Y:S01]  /*149e0*/  ENDCOLLECTIVE ;  /* 0x000000000000791b */ /* 0x003fe20003800000 */
.L_x_11383:
[----:B------:R-:W-:Y:S05]  /*149f0*/  BRA `(.L_x_11384) ;  /* 0xffffffc400c47947 */ /* 0x000fea000383ffff */
.L_x_11302:
[----:B------:R-:W-:Y:S01]  /*14a00*/  BSSY B0, `(.L_x_11385) ;  /* 0x0000006000007945 */ /* 0x000fe20003800000 */
[----:B------:R-:W-:-:S07]  /*14a10*/  IMAD.MOV.U32 R15, RZ, RZ, -0x1 ;  /* 0xffffffffff0f7424 */ /* 0x000fce00078e00ff */
[----:B------:R-:W-:Y:S05]  /*14a20*/  WARPSYNC.COLLECTIVE R15, `(.L_x_11386) ;  /* 0x000000000f0c7348 */ /* 0x000fea0003c00000 */
[----:B------:R-:W-:Y:S02]  /*14a30*/  ELECT P6, UR62, PT ;  /* 0x00000000003e782f */ /* 0x000fe400038c0000 */
[----:B------:R-:W-:Y:S01]  /*14a40*/  MOV R14, UR62 ;  /* 0x0000003e000e7c02 */ /* 0x000fe20008000f00 */
[----:B------:R-:W-:Y:S10]  /*14a50*/  ENDCOLLECTIVE ;  /* 0x000000000000791b */ /* 0x000ff40003800000 */
.L_x_11386:
[----:B------:R-:W-:Y:S05]  /*14a60*/  BSYNC B0 ;  /* 0x0000000000007941 */ /* 0x000fea0003800000 */
.L_x_11385:
[----:B------:R-:W-:Y:S05]  /*14a70*/  BRA `(.L_x_11387) ;  /* 0xffffffc400c07947 */ /* 0x000fea000383ffff */
.L_x_11304:
[----:B-1----:R-:W-:-:S04]  /*14a80*/  IMAD.U32 R3, RZ, RZ, UR38 ;  /* 0x00000026ff037e24 */ /* 0x002fc8000f8e00ff */
[----:B------:R1:W2:Y:S03]  /*14a90*/  SYNCS.PHASECHK.TRANS64.TRYWAIT P0, [R3+URZ+0x31c40], R0 ;  /* 0x031c4000030075a7 */ /* 0x0002a6000800017f */
[----:B--2---:R-:W-:Y:S05]  /*14aa0*/  @!P0 NANOSLEEP.SYNCS 0x989680 ;  /* 0x009896800000895d */ /* 0x004fea0003900000 */
[----:B------:R-:W2:Y:S02]  /*14ab0*/  @!P0 SYNCS.PHASECHK.TRANS64 P0, [R3+URZ+0x31c40], R0 ;  /* 0x031c4000030085a7 */ /* 0x000ea4000800007f */
[----:B--2---:R-:W-:Y:S05]  /*14ac0*/  @!P0 BRA `(.L_x_11304) ;  /* 0xfffffffc00ec8947 */ /* 0x004fea000383ffff */
[----:B------:R-:W-:Y:S05]  /*14ad0*/  BRA `(.L_x_11388) ;  /* 0xffffffc800147947 */ /* 0x000fea000383ffff */
.L_x_11307:
[----:B------:R-:W-:Y:S01]  /*14ae0*/  IMAD R8, R12, 0xc0, R11 ;  /* 0x000000c00c087824 */ /* 0x000fe200078e020b */
[----:B------:R-:W-:Y:S01]  /*14af0*/  MOV R15, 0xffffffff ;  /* 0xffffffff000f7802 */ /* 0x000fe20000000f00 */
[----:B------:R-:W-:Y:S01]  /*14b00*/  IMAD.MOV.U32 R13, RZ, RZ, R7 ;  /* 0x000000ffff0d7224 */ /* 0x000fe200078e0007 */
[----:B------:R-:W0:Y:S01]  /*14b10*/  LDC R5, c[0x0][0x448] ;  /* 0x00011200ff057b82 */ /* 0x000e220000000800 */
[----:B------:R-:W-:Y:S02]  /*14b20*/  IMAD.MOV.U32 R12, RZ, RZ, RZ ;  /* 0x000000ffff0c7224 */ /* 0x000fe400078e00ff */
[----:B------:R-:W-:Y:S02]  /*14b30*/  IMAD.MOV.U32 R11, RZ, RZ, 0x1c1f ;  /* 0x00001c1fff0b7424 */ /* 0x000fe400078e00ff */
[----:B------:R-:W-:-:S07]  /*14b40*/  VIADD R4, R8, 0x20 ;  /* 0x0000002008047836 */ /* 0x000fce0000000000 */
[----:B0-----:R-:W-:Y:S05]  /*14b50*/  WARPSYNC.COLLECTIVE R15, `(.L_x_11389) ;  /* 0x000000000f087348 */ /* 0x001fea0003c00000 */
[----:B------:R1:W2:Y:S02]  /*14b60*/  SHFL.IDX P6, R14, R13, R12, R11 ;  /* 0x0000000c0d0e7389 */ /* 0x0002a400000c000b */
[----:B012---:R-:W-:Y:S01]  /*14b70*/  ENDCOLLECTIVE ;  /* 0x000000000000791b */ /* 0x007fe20003800000 */
.L_x_11389:
[----:B------:R-:W-:Y:S02]  /*14b80*/  IMAD.MOV.U32 R13, RZ, RZ, R6 ;  /* 0x000000ffff0d7224 */ /* 0x000fe400078e0006 */
[----:B------:R-:W-:-:S07]  /*14b90*/  IMAD.MOV.U32 R3, RZ, RZ, R14 ;  /* 0x000000ffff037224 */ /* 0x000fce00078e000e */
[----:B------:R-:W-:Y:S05]  /*14ba0*/  WARPSYNC.COLLECTIVE R15, `(.L_x_11390) ;  /* 0x000000000f087348 */ /* 0x000fea0003c00000 */
[----:B------:R0:W1:Y:S02]  /*14bb0*/  SHFL.IDX P6, R14, R13, R12, R11 ;  /* 0x0000000c0d0e7389 */ /* 0x00006400000c000b */
[----:B01----:R-:W-:Y:S01]  /*14bc0*/  ENDCOLLECTIVE ;  /* 0x000000000000791b */ /* 0x003fe20003800000 */
.L_x_11390:
[----:B------:R-:W-:Y:S01]  /*14bd0*/  ULDC UR4, c[0x0][0x288] ;  /* 0x0000a20000047ab9 */ /* 0x000fe20000000800 */
        /* <DEDUP_REMOVED lines=18> */
.L_x_11391:
[----:B------:R-:W-:Y:S01]  /*14d00*/  VIADD R2, R8, 0x40 ;  /* 0x0000004008027836 */ /* 0x000fe20000000000 */
[----:B------:R-:W-:Y:S01]  /*14d10*/  @!P3 LEA R29, R0, UR38, 0x1 ;  /* 0x00000026001dbc11 */ /* 0x000fe2000f8e08ff */
[----:B------:R-:W-:Y:S02]  /*14d20*/  IMAD.MOV.U32 R13, RZ, RZ, R6 ;  /* 0x000000ffff0d7224 */ /* 0x000fe400078e0006 */
[----:B------:R-:W-:-:S07]  /*14d30*/  IMAD.MOV.U32 R5, RZ, RZ, R14 ;  /* 0x000000ffff057224 */ /* 0x000fce00078e000e */
[----:B------:R-:W-:Y:S05]  /*14d40*/  WARPSYNC.COLLECTIVE R15, `(.L_x_11392) ;  /* 0x000000000f087348 */ /* 0x000fea0003c00000 */
[----:B------:R0:W1:Y:S02]  /*14d50*/  SHFL.IDX P6, R14, R13, R12, R11 ;  /* 0x0000000c0d0e7389 */ /* 0x00006400000c000b */
[----:B01----:R-:W-:Y:S01]  /*14d60*/  ENDCOLLECTIVE ;  /* 0x000000000000791b */ /* 0x003fe20003800000 */
.L_x_11392:
        /* <DEDUP_REMOVED lines=15> */
.L_x_11393:
[----:B------:R-:W-:Y:S01]  /*14e60*/  @!P3 LEA R5, R0, UR38, 0x1 ;  /* 0x000000260005bc11 */ /* 0x000fe2000f8e08ff */
[----:B------:R-:W-:Y:S02]  /*14e70*/  IMAD.MOV.U32 R13, RZ, RZ, R6 ;  /* 0x000000ffff0d7224 */ /* 0x000fe400078e0006 */
[----:B------:R-:W-:-:S07]  /*14e80*/  IMAD.MOV.U32 R2, RZ, RZ, R14 ;  /* 0x000000ffff027224 */ /* 0x000fce00078e000e */
[----:B------:R-:W-:Y:S05]  /*14e90*/  WARPSYNC.COLLECTIVE R15, `(.L_x_11394) ;  /* 0x000000000f087348 */ /* 0x000fea0003c00000 */
[----:B------:R0:W1:Y:S02]  /*14ea0*/  SHFL.IDX P6, R14, R13, R12, R11 ;  /* 0x0000000c0d0e7389 */ /* 0x00006400000c000b */
[----:B01----:R-:W-:Y:S01]  /*14eb0*/  ENDCOLLECTIVE ;  /* 0x000000000000791b */ /* 0x003fe20003800000 */
.L_x_11394:
        /* <DEDUP_REMOVED lines=15> */
.L_x_11395:
[----:B------:R-:W-:-:S05]  /*14fb0*/  VIADD R2, R8, 0x60 ;  /* 0x0000006008027836 */ /* 0x000fca0000000000 */
[----:B------:R-:W-:Y:S01]  /*14fc0*/  ISETP.GE.AND P3, PT, R2, R9, PT ;  /* 0x000000090200720c */ /* 0x000fe20003f66270 */
[----:B------:R-:W-:Y:S02]  /*14fd0*/  IMAD.MOV.U32 R13, RZ, RZ, R6 ;  /* 0x000000ffff0d7224 */ /* 0x000fe400078e0006 */
[----:B------:R-:W-:Y:S02]  /*14fe0*/  VIADD R2, R8, 0x80 ;  /* 0x0000008008027836 */ /* 0x000fe40000000000 */
[----:B------:R-:W-:-:S08]  /*14ff0*/  IMAD.MOV.U32 R7, RZ, RZ, R14 ;  /* 0x000000ffff077224 */ /* 0x000fd000078e000e */
[----:B------:R-:W-:Y:S05]  /*15000*/  WARPSYNC.COLLECTIVE R15, `(.L_x_11396) ;  /* 0x000000000f087348 */ /* 0x000fea0003c00000 */
[----:B------:R0:W1:Y:S02]  /*15010*/  SHFL.IDX P6, R14, R13, R12, R11 ;  /* 0x0000000c0d0e7389 */ /* 0x00006400000c000b */
[----:B01----:R-:W-:Y:S01]  /*15020*/  ENDCOLLECTIVE ;  /* 0x000000000000791b */ /* 0x003fe20003800000 */
.L_x_11396:
[----:B------:R-:W-:Y:S01]  /*15030*/  ULDC.64 UR4, c[0x0][0x208] ;  /* 0x0000820000047ab9 */ /* 0x000fe20000000a00 */
[----:B------:R-:W-:Y:S01]  /*15040*/  IMAD.MOV.U32 R5, RZ, RZ, R7 ;  /* 0x000000ffff057224 */ /* 0x000fe200078e0007 */
[----:B------:R-:W-:Y:S02]  /*15050*/  @!P3 LEA R7, R0, UR38, 0x1 ;  /* 0x000000260007bc11 */ /* 0x000fe4000f8e08ff */
[----:B------:R-:W-:Y:S01]  /*15060*/  MOV R13, R10 ;  /* 0x0000000a000d7202 */ /* 0x000fe20000000f00 */
[----:B------:R-:W-:Y:S02]  /*15070*/  IMAD.MOV.U32 R12, RZ, RZ, RZ ;  /* 0x000000ffff0c7224 */ /* 0x000fe400078e00ff */
        /* <DEDUP_REMOVED lines=12> */
.L_x_11397:
[----:B------:R-:W-:Y:S02]  /*15140*/  IMAD.MOV.U32 R13, RZ, RZ, R20 ;  /* 0x000000ffff0d7224 */ /* 0x000fe400078e0014 */
[----:B------:R-:W-:-:S07]  /*15150*/  IMAD.MOV.U32 R29, RZ, RZ, R14 ;  /* 0x000000ffff1d7224 */ /* 0x000fce00078e000e */
[----:B------:R-:W-:Y:S05]  /*15160*/  WARPSYNC.COLLECTIVE R15, `(.L_x_11398) ;  /* 0x000000000f087348 */ /* 0x000fea0003c00000 */
[----:B------:R0:W1:Y:S02]  /*15170*/  SHFL.IDX P6, R14, R13, R12, R11 ;  /* 0x0000000c0d0e7389 */ /* 0x00006400000c000b */
[----:B01----:R-:W-:Y:S01]  /*15180*/  ENDCOLLECTIVE ;  /* 0x000000000000791b */ /* 0x003fe20003800000 */
.L_x_11398:
[----:B------:R-:W-:Y:S01]  /*15190*/  ULDC.64 UR4, c[0x0][0x208] ;  /* 0x0000820000047ab9 */ /* 0x000fe20000000a00 */
[----:B------:R-:W-:Y:S01]  /*151a0*/  IMAD.MOV.U32 R3, RZ, RZ, R29 ;  /* 0x000000ffff037224 */ /* 0x000fe200078e001d */
[----:B------:R-:W-:Y:S01]  /*151b0*/  @!P3 LEA R29, R0, UR38, 0x1 ;  /* 0x00000026001dbc11 */ /* 0x000fe2000f8e08ff */
[----:B------:R-:W-:Y:S02]  /*151c0*/  IMAD.MOV.U32 R13, RZ, RZ, R10 ;  /* 0x000000ffff0d7224 */ /* 0x000fe400078e000a */
[----:B------:R-:W-:Y:S02]  /*151d0*/  IMAD.MOV.U32 R12, RZ, RZ, 0x1 ;  /* 0x00000001ff0c7424 */ /* 0x000fe400078e00ff */
        /* <DEDUP_REMOVED lines=13> */
.L_x_11399:
[----:B------:R-:W-:Y:S02]  /*152b0*/  IMAD.MOV.U32 R13, RZ, RZ, R20 ;  /* 0x000000ffff0d7224 */ /* 0x000fe400078e0014 */
[----:B------:R-:W-:-:S07]  /*152c0*/  IMAD.MOV.U32 R10, RZ, RZ, R14 ;  /* 0x000000ffff0a7224 */ /* 0x000fce00078e000e */
[----:B------:R-:W-:Y:S05]  /*152d0*/  WARPSYNC.COLLECTIVE R15, `(.L_x_11400) ;  /* 0x000000000f087348 */ /* 0x000fea0003c00000 */
[----:B------:R0:W1:Y:S02]  /*152e0*/  SHFL.IDX P6, R14, R13, R12, R11 ;  /* 0x0000000c0d0e7389 */ /* 0x00006400000c000b */
[----:B01----:R-:W-:Y:S01]  /*152f0*/  ENDCOLLECTIVE ;  /* 0x000000000000791b */ /* 0x003fe20003800000 */
.L_x_11400:
[----:B------:R-:W-:Y:S05]  /*15300*/  BRA `(.L_x_11401) ;  /* 0xffffffcc002c7947 */ /* 0x000fea000383ffff */
.L_x_11310:
[----:B0-----:R-:W-:-:S04]  /*15310*/  IMAD.U32 R3, RZ, RZ, UR38 ;  /* 0x00000026ff037e24 */ /* 0x001fc8000f8e00ff */
[----:B------:R0:W1:Y:S03]  /*15320*/  SYNCS.PHASECHK.TRANS64.TRYWAIT P0, [R3+URZ+0x31c20], R0 ;  /* 0x031c2000030075a7 */ /* 0x000066000800017f */
[----:B-1----:R-:W-:Y:S05]  /*15330*/  @!P0 NANOSLEEP.SYNCS 0x989680 ;  /* 0x009896800000895d */ /* 0x002fea0003900000 */
[----:B------:R-:W1:Y:S02]  /*15340*/  @!P0 SYNCS.PHASECHK.TRANS64 P0, [R3+URZ+0x31c20], R0 ;  /* 0x031c2000030085a7 */ /* 0x000e64000800007f */
[----:B-1----:R-:W-:Y:S05]  /*15350*/  @!P0 BRA `(.L_x_11310) ;  /* 0xfffffffc00ec8947 */ /* 0x002fea000383ffff */
[----:B------:R-:W-:Y:S05]  /*15360*/  BRA `(.L_x_11402) ;  /* 0xffffffcc00807947 */ /* 0x000fea000383ffff */
.L_x_11317:
[----:B-1----:R-:W-:-:S04]  /*15370*/  IMAD.U32 R3, RZ, RZ, UR38 ;  /* 0x00000026ff037e24 */ /* 0x002fc8000f8e00ff */
[----:B------:R1:W2:Y:S03]  /*15380*/  SYNCS.PHASECHK.TRANS64.TRYWAIT P0, [R3+URZ+0x31c48], R6 ;  /* 0x031c4806030075a7 */ /* 0x0002a6000800017f */
[----:B--2---:R-:W-:Y:S05]  /*15390*/  @!P0 NANOSLEEP.SYNCS 0x989680 ;  /* 0x009896800000895d */ /* 0x004fea0003900000 */
[----:B------:R-:W2:Y:S02]  /*153a0*/  @!P0 SYNCS.PHASECHK.TRANS64 P0, [R3+URZ+0x31c48], R6 ;  /* 0x031c4806030085a7 */ /* 0x000ea4000800007f */
[----:B--2---:R-:W-:Y:S05]  /*153b0*/  @!P0 BRA `(.L_x_11317) ;  /* 0xfffffffc00ec8947 */ /* 0x004fea000383ffff */
[----:B------:R-:W-:Y:S05]  /*153c0*/  BRA `(.L_x_11403) ;  /* 0xffffffd000447947 */ /* 0x000fea000383ffff */
.L_x_11324:
[----:B01----:R-:W-:-:S04]  /*153d0*/  IMAD.U32 R3, RZ, RZ, UR38 ;  /* 0x00000026ff037e24 */ /* 0x003fc8000f8e00ff */
[----:B------:R0:W1:Y:S03]  /*153e0*/  SYNCS.PHASECHK.TRANS64.TRYWAIT P0, [R3+URZ+0x31c60], R6 ;  /* 0x031c6006030075a7 */ /* 0x000066000800017f */
[----:B-1----:R-:W-:Y:S05]  /*153f0*/  @!P0 NANOSLEEP.SYNCS 0x989680 ;  /* 0x009896800000895d */ /* 0x002fea0003900000 */
[----:B------:R-:W1:Y:S02]  /*15400*/  @!P0 SYNCS.PHASECHK.TRANS64 P0, [R3+URZ+0x31c60], R6 ;  /* 0x031c6006030085a7 */ /* 0x000e64000800007f */
[----:B-1----:R-:W-:Y:S05]  /*15410*/  @!P0 BRA `(.L_x_11324) ;  /* 0xfffffffc00ec8947 */ /* 0x002fea000383ffff */
[----:B------:R-:W-:Y:S05]  /*15420*/  BRA `(.L_x_11404) ;  /* 0xffffffd4001c7947 */ /* 0x000fea000383ffff */
.L_x_11334:
[----:B-1----:R-:W-:-:S04]  /*15430*/  IMAD.U32 R3, RZ, RZ, UR38 ;  /* 0x00000026ff037e24 */ /* 0x002fc8000f8e00ff */
[----:B------:R1:W2:Y:S03]  /*15440*/  SYNCS.PHASECHK.TRANS64.TRYWAIT P0, [R3+URZ+0x31c40], R12 ;  /* 0x031c400c030075a7 */ /* 0x0002a6000800017f */
[----:B--2---:R-:W-:Y:S05]  /*15450*/  @!P0 NANOSLEEP.SYNCS 0x989680 ;  /* 0x009896800000895d */ /* 0x004fea0003900000 */
[----:B------:R-:W2:Y:S02]  /*15460*/  @!P0 SYNCS.PHASECHK.TRANS64 P0, [R3+URZ+0x31c40], R12 ;  /* 0x031c400c030085a7 */ /* 0x000ea4000800007f */
[----:B--2---:R-:W-:Y:S05]  /*15470*/  @!P0 BRA `(.L_x_11334) ;  /* 0xfffffffc00ec8947 */ /* 0x004fea000383ffff */
[----:B------:R-:W-:Y:S05]  /*15480*/  BRA `(.L_x_11405) ;  /* 0xffffffd8006c7947 */ /* 0x000fea000383ffff */
.L_x_11341:
[----:B0-----:R-:W-:-:S04]  /*15490*/  IMAD.U32 R3, RZ, RZ, UR38 ;  /* 0x00000026ff037e24 */ /* 0x001fc8000f8e00ff */
[----:B------:R0:W1:Y:S03]  /*154a0*/  SYNCS.PHASECHK.TRANS64.TRYWAIT P0, [R3+URZ+0x31c68], R2 ;  /* 0x031c6802030075a7 */ /* 0x000066000800017f */
[----:B-1----:R-:W-:Y:S05]  /*154b0*/  @!P0 NANOSLEEP.SYNCS 0x989680 ;  /* 0x009896800000895d */ /* 0x002fea0003900000 */
[----:B------:R-:W1:Y:S02]  /*154c0*/  @!P0 SYNCS.PHASECHK.TRANS64 P0, [R3+URZ+0x31c68], R2 ;  /* 0x031c6802030085a7 */ /* 0x000e64000800007f */
[----:B-1----:R-:W-:Y:S05]  /*154d0*/  @!P0 BRA `(.L_x_11341) ;  /* 0xfffffffc00ec8947 */ /* 0x002fea000383ffff */
[----:B------:R-:W-:Y:S05]  /*154e0*/  BRA `(.L_x_11406) ;  /* 0xffffffdc00447947 */ /* 0x000fea000383ffff */
.L_x_11351:
[----:B-1----:R-:W-:-:S04]  /*154f0*/  IMAD.U32 R2, RZ, RZ, UR38 ;  /* 0x00000026ff027e24 */ /* 0x002fc8000f8e00ff */
[----:B------:R1:W2:Y:S03]  /*15500*/  SYNCS.PHASECHK.TRANS64.TRYWAIT P0, [R2+URZ+0x31c48], R9 ;  /* 0x031c4809020075a7 */ /* 0x0002a6000800017f */
[----:B--2---:R-:W-:Y:S05]  /*15510*/  @!P0 NANOSLEEP.SYNCS 0x989680 ;  /* 0x009896800000895d */ /* 0x004fea0003900000 */
[----:B------:R-:W2:Y:S02]  /*15520*/  @!P0 SYNCS.PHASECHK.TRANS64 P0, [R2+URZ+0x31c48], R9 ;  /* 0x031c4809020085a7 */ /* 0x000ea4000800007f */
[----:B--2---:R-:W-:Y:S05]  /*15530*/  @!P0 BRA `(.L_x_11351) ;  /* 0xfffffffc00ec8947 */ /* 0x004fea000383ffff */
[----:B------:R-:W-:Y:S05]  /*15540*/  BRA `(.L_x_11407) ;  /* 0xffffffe000a87947 */ /* 0x000fea000383ffff */
.L_x_11358:
[----:B0-----:R-:W-:-:S04]  /*15550*/  IMAD.U32 R2, RZ, RZ, UR38 ;  /* 0x00000026ff027e24 */ /* 0x001fc8000f8e00ff */
[----:B------:R0:W1:Y:S03]  /*15560*/  SYNCS.PHASECHK.TRANS64.TRYWAIT P0, [R2+URZ+0x31c60], R9 ;  /* 0x031c6009020075a7 */ /* 0x000066000800017f */
[----:B-1----:R-:W-:Y:S05]  /*15570*/  @!P0 NANOSLEEP.SYNCS 0x989680 ;  /* 0x009896800000895d */ /* 0x002fea0003900000 */
[----:B------:R-:W1:Y:S02]  /*15580*/  @!P0 SYNCS.PHASECHK.TRANS64 P0, [R2+URZ+0x31c60], R9 ;  /* 0x031c6009020085a7 */ /* 0x000e64000800007f */
[----:B-1----:R-:W-:Y:S05]  /*15590*/  @!P0 BRA `(.L_x_11358) ;  /* 0xfffffffc00ec8947 */ /* 0x002fea000383ffff */
[----:B------:R-:W-:Y:S05]  /*155a0*/  BRA `(.L_x_11408) ;  /* 0xffffffe4007c7947 */ /* 0x000fea000383ffff */
.L_x_11367:
[----:B0-----:R0:W1:Y:S02]  /*155b0*/  SYNCS.PHASECHK.TRANS64.TRYWAIT P0, [R3+URZ+0x31c60], R2 ;  /* 0x031c6002030075a7 */ /* 0x001064000800017f */
[----:B-1----:R-:W-:Y:S05]  /*155c0*/  @!P0 NANOSLEEP.SYNCS 0x989680 ;  /* 0x009896800000895d */ /* 0x002fea0003900000 */
[----:B------:R-:W1:Y:S02]  /*155d0*/  @!P0 SYNCS.PHASECHK.TRANS64 P0, [R3+URZ+0x31c60], R2 ;  /* 0x031c6002030085a7 */ /* 0x000e64000800007f */
[----:B-1----:R-:W-:Y:S05]  /*155e0*/  @!P0 BRA `(.L_x_11367) ;  /* 0xfffffffc00f08947 */ /* 0x002fea000383ffff */
[----:B------:R-:W-:Y:S05]  /*155f0*/  BRA `(.L_x_11409) ;  /* 0xffffffe800747947 */ /* 0x000fea000383ffff */
.L_x_11373:
[----:B0-----:R0:W1:Y:S02]  /*15600*/  SYNCS.PHASECHK.TRANS64.TRYWAIT P0, [R7+URZ+0x31c20], R2 ;  /* 0x031c2002070075a7 */ /* 0x001064000800017f */
[----:B-1----:R-:W-:Y:S05]  /*15610*/  @!P0 NANOSLEEP.SYNCS 0x989680 ;  /* 0x009896800000895d */ /* 0x002fea0003900000 */
[----:B------:R-:W1:Y:S02]  /*15620*/  @!P0 SYNCS.PHASECHK.TRANS64 P0, [R7+URZ+0x31c20], R2 ;  /* 0x031c2002070085a7 */ /* 0x000e64000800007f */
[----:B-1----:R-:W-:Y:S05]  /*15630*/  @!P0 BRA `(.L_x_11373) ;  /* 0xfffffffc00f08947 */ /* 0x002fea000383ffff */
[----:B------:R-:W-:Y:S05]  /*15640*/  BRA `(.L_x_11410) ;  /* 0xffffffec00787947 */ /* 0x000fea000383ffff */
.L_x_11374:
        /* <DEDUP_REMOVED lines=11> */
.L_x_11412:
[----:B------:R-:W-:Y:S05]  /*15700*/  BSYNC B0 ;  /* 0x0000000000007941 */ /* 0x000fea0003800000 */
.L_x_11411:
[----:B------:R-:W-:Y:S05]  /*15710*/  BRA `(.L_x_11413) ;  /* 0xffffffec005c7947 */ /* 0x000fea000383ffff */
.L_x_11375:
[----:B------:R-:W-:Y:S01]  /*15720*/  BSSY B0, `(.L_x_11414) ;  /* 0x0000006000007945 */ /* 0x000fe20003800000 */
[----:B------:R-:W-:-:S07]  /*15730*/  IMAD.MOV.U32 R15, RZ, RZ, -0x1 ;  /* 0xffffffffff0f7424 */ /* 0x000fce00078e00ff */
[----:B0-----:R-:W-:Y:S05]  /*15740*/  WARPSYNC.COLLECTIVE R15, `(.L_x_11415) ;  /* 0x000000000f0c7348 */ /* 0x001fea0003c00000 */
[----:B------:R-:W-:Y:S02]  /*15750*/  ELECT P6, UR62, PT ;  /* 0x00000000003e782f */ /* 0x000fe400038c0000 */
[----:B------:R-:W-:Y:S01]  /*15760*/  MOV R14, UR62 ;  /* 0x0000003e000e7c02 */ /* 0x000fe20008000f00 */
[----:B0-----:R-:W-:Y:S10]  /*15770*/  ENDCOLLECTIVE ;  /* 0x000000000000791b */ /* 0x001ff40003800000 */
.L_x_11415:
[----:B------:R-:W-:Y:S05]  /*15780*/  BSYNC B0 ;  /* 0x0000000000007941 */ /* 0x000fea0003800000 */
.L_x_11414:
[----:B------:R-:W-:Y:S05]  /*15790*/  BRA `(.L_x_11416) ;  /* 0xffffffec00507947 */ /* 0x000fea000383ffff */
.L_x_11377:
[----:B0-----:R0:W1:Y:S02]  /*157a0*/  SYNCS.PHASECHK.TRANS64.TRYWAIT P0, [R5+URZ], R4 ;  /* 0x00000004050075a7 */ /* 0x001064000800017f */
[----:B-1----:R-:W-:Y:S05]  /*157b0*/  @!P0 NANOSLEEP.SYNCS 0x989680 ;  /* 0x009896800000895d */ /* 0x002fea0003900000 */
[----:B------:R-:W1:Y:S02]  /*157c0*/  @!P0 SYNCS.PHASECHK.TRANS64 P0, [R5+URZ], R4 ;  /* 0x00000004050085a7 */ /* 0x000e64000800007f */
[----:B-1----:R-:W-:Y:S05]  /*157d0*/  @!P0 BRA `(.L_x_11377) ;  /* 0xfffffffc00f08947 */ /* 0x002fea000383ffff */
[----:B------:R-:W-:Y:S05]  /*157e0*/  BRA `(.L_x_11417) ;  /* 0xffffffec00807947 */ /* 0x000fea000383ffff */
.L_x_11378:
[----:B-1----:R1:W2:Y:S02]  /*157f0*/  SYNCS.PHASECHK.TRANS64.TRYWAIT P0, [R3+URZ], R2 ;  /* 0x00000002030075a7 */ /* 0x0022a4000800017f */
[----:B--2---:R-:W-:Y:S05]  /*15800*/  @!P0 NANOSLEEP.SYNCS 0x989680 ;  /* 0x009896800000895d */ /* 0x004fea0003900000 */
[----:B------:R-:W2:Y:S02]  /*15810*/  @!P0 SYNCS.PHASECHK.TRANS64 P0, [R3+URZ], R2 ;  /* 0x00000002030085a7 */ /* 0x000ea4000800007f */
[----:B--2---:R-:W-:Y:S05]  /*15820*/  @!P0 BRA `(.L_x_11378) ;  /* 0xfffffffc00f08947 */ /* 0x004fea000383ffff */
[----:B------:R-:W-:Y:S05]  /*15830*/  BRA `(.L_x_11418) ;  /* 0xffffffec00747947 */ /* 0x000fea000383ffff */
.L_x_11380:
[----:B0-----:R0:W1:Y:S02]  /*15840*/  SYNCS.PHASECHK.TRANS64.TRYWAIT P0, [R5+URZ], R4 ;  /* 0x00000004050075a7 */ /* 0x001064000800017f */
[----:B-1----:R-:W-:Y:S05]  /*15850*/  @!P0 NANOSLEEP.SYNCS 0x989680 ;  /* 0x009896800000895d */ /* 0x002fea0003900000 */
[----:B------:R-:W1:Y:S02]  /*15860*/  @!P0 SYNCS.PHASECHK.TRANS64 P0, [R5+URZ], R4 ;  /* 0x00000004050085a7 */ /* 0x000e64000800007f */
[----:B-1----:R-:W-:Y:S05]  /*15870*/  @!P0 BRA `(.L_x_11380) ;  /* 0xfffffffc00f08947 */ /* 0x002fea000383ffff */
[----:B------:R-:W-:Y:S05]  /*15880*/  BRA `(.L_x_11419) ;  /* 0xffffffec00787947 */ /* 0x000fea000383ffff */
.L_x_11420:
        /* <DEDUP_REMOVED lines=15> */
.L_x_14866:


//--------------------- .text._ZN7cutlass13device_kernelIN5flash11enable_sm90INS1_16FlashAttnFwdSm90INS1_25CollectiveMainloopFwdSm90ILi2EN4cute5tupleIJNS5_1CILi1EEES8_S8_EEENS6_IJNS7_ILi192EEENS7_ILi144EEENS7_ILi96EEEEEELi96ENS_10bfloat16_tEfNS_4arch4Sm90ELb1ELb0ELb1ELb1ELb0ELb0ELb0ELb0ELb1ELb1ELb1ELb0EEENS1_21CollectiveEpilogueFwdINS6_IJSA_SC_SB_EEES9_SE_SG_Li384ELb1ELb1ELb1ELb0EEENS1_36VarlenDynamicPersistentTileSchedulerILi192ELi144ELi384ELi128ELb1ELb1ELb1ELb1ELb1ELb1EEEEEEEEEvNT_6ParamsE --------------------------
	.section	.text._ZN7cutlass13device_kernelIN5flash11enable_sm90INS1_16FlashAttnFwdSm90INS1_25CollectiveMainloopFwdSm90ILi2EN4cute5tupleIJNS5_1CILi1EEES8_S8_EEENS6_IJNS7_ILi192EEENS7_ILi144EEENS7_ILi96EEEEEELi96ENS_10bfloat16_tEfNS_4arch4Sm90ELb1ELb0ELb1ELb1ELb0ELb0ELb0ELb0ELb1ELb1ELb1ELb0EEENS1_21CollectiveEpilogueFwdINS6_IJSA_SC_SB_EEES9_SE_SG_Li384ELb1ELb1ELb1ELb0EEENS1_36VarlenDynamicPersistentTileSchedulerILi192ELi144ELi384ELi128ELb1ELb1ELb1ELb1ELb1ELb1EEEEEEEEEvNT_6ParamsE,"ax",@progbits
	.align	128
.text._ZN7cutlass13device_kernelIN5flash11enable_sm90INS1_16FlashAttnFwdSm90INS1_25CollectiveMainloopFwdSm90ILi2EN4cute5tupleIJNS5_1CILi1EEES8_S8_EEENS6_IJNS7_ILi192EEENS7_ILi144EEENS7_ILi96EEEEEELi96ENS_10bfloat16_tEfNS_4arch4Sm90ELb1ELb0ELb1ELb1ELb0ELb0ELb0ELb0ELb1ELb1ELb1ELb0EEENS1_21CollectiveEpilogueFwdINS6_IJSA_SC_SB_EEES9_SE_SG_Li384ELb1ELb1ELb1ELb0EEENS1_36VarlenDynamicPersistentTileSchedulerILi192ELi144ELi384ELi128ELb1ELb1ELb1ELb1ELb1ELb1EEEEEEEEEvNT_6ParamsE:
        .type           _ZN7cutlass13device_kernelIN5flash11enable_sm90INS1_16FlashAttnFwdSm90INS1_25CollectiveMainloopFwdSm90ILi2EN4cute5tupleIJNS5_1CILi1EEES8_S8_EEENS6_IJNS7_ILi192EEENS7_ILi144EEENS7_ILi96EEEEEELi96ENS_10bfloat16_tEfNS_4arch4Sm90ELb1ELb0ELb1ELb1ELb0ELb0ELb0ELb0ELb1ELb1ELb1ELb0EEENS1_21CollectiveEpilogueFwdINS6_IJSA_SC_SB_EEES9_SE_SG_Li384ELb1ELb1ELb1ELb0EEENS1_36VarlenDynamicPersistentTileSchedulerILi192ELi144ELi384ELi128ELb1ELb1ELb1ELb1ELb1ELb1EEEEEEEEEvNT_6ParamsE,@function
        .size           _ZN7cutlass13device_kernelIN5flash11enable_sm90INS1_16FlashAttnFwdSm90INS1_25CollectiveMainloopFwdSm90ILi2EN4cute5tupleIJNS5_1CILi1EEES8_S8_EEENS6_IJNS7_ILi192EEENS7_ILi144EEENS7_ILi96EEEEEELi96ENS_10bfloat16_tEfNS_4arch4Sm90ELb1ELb0ELb1ELb1ELb0ELb0ELb0ELb0ELb1ELb1ELb1ELb0EEENS1_21CollectiveEpilogueFwdINS6_IJSA_SC_SB_EEES9_SE_SG_Li384ELb1ELb1ELb1ELb0EEENS1_36VarlenDynamicPersistentTileSchedulerILi192ELi144ELi384ELi128ELb1ELb1ELb1ELb1ELb1ELb1EEEEEEEEEvNT_6ParamsE,(.L_x_14867 - _ZN7cutlass13device_kernelIN5flash11enable_sm90INS1_16FlashAttnFwdSm90INS1_25CollectiveMainloopFwdSm90ILi2EN4cute5tupleIJNS5_1CILi1EEES8_S8_EEENS6_IJNS7_ILi192EEENS7_ILi144EEENS7_ILi96EEEEEELi96ENS_10bfloat16_tEfNS_4arch4Sm90ELb1ELb0ELb1ELb1ELb0ELb0ELb0ELb0ELb1ELb1ELb1ELb0EEENS1_21CollectiveEpilogueFwdINS6_IJSA_SC_SB_EEES9_SE_SG_Li384ELb1ELb1ELb1ELb0EEENS1_36VarlenDynamicPersistentTileSchedulerILi192ELi144ELi384ELi128ELb1ELb1ELb1ELb1ELb1ELb1EEEEEEEEEvNT_6ParamsE)
        .other          _ZN7cutlass13device_kernelIN5flash11enable_sm90INS1_16FlashAttnFwdSm90INS1_25CollectiveMainloopFwdSm90ILi2EN4cute5tupleIJNS5_1CILi1EEES8_S8_EEENS6_IJNS7_ILi192EEENS7_ILi144EEENS7_ILi96EEEEEELi96ENS_10bfloat16_tEfNS_4arch4Sm90ELb1ELb0ELb1ELb1ELb0ELb0ELb0ELb0ELb1ELb1ELb1ELb0EEENS1_21CollectiveEpilogueFwdINS6_IJSA_SC_SB_EEES9_SE_SG_Li384ELb1ELb1ELb1ELb0EEENS1_36VarlenDynamicPersistentTileSchedulerILi192ELi144ELi384ELi128ELb1ELb1ELb1ELb1ELb1ELb1EEEEEEEEEvNT_6ParamsE,@"STO_CUDA_ENTRY STV_DEFAULT"
_ZN7cutlass13device_kernelIN5flash11enable_sm90INS1_16FlashAttnFwdSm90INS1_25CollectiveMainloopFwdSm90ILi2EN4cute5tupleIJNS5_1CILi1EEES8_S8_EEENS6_IJNS7_ILi192EEENS7_ILi144EEENS7_ILi96EEEEEELi96ENS_10bfloat16_tEfNS_4arch4Sm90ELb1ELb0ELb1ELb1ELb0ELb0ELb0ELb0ELb1ELb1ELb1ELb0EEENS1_21CollectiveEpilogueFwdINS6_IJSA_SC_SB_EEES9_SE_SG_Li384ELb1ELb1ELb1ELb0EEENS1_36VarlenDynamicPersistentTileSchedulerILi192ELi144ELi384ELi128ELb1ELb1ELb1ELb1ELb1ELb1EEEEEEEEEvNT_6ParamsE:
        /* <DEDUP_REMOVED lines=18> */
.L_x_11422:
[----:B------:R-:W-:Y:S05]  /*0120*/  BSYNC B0 ;  /* 0x0000000000007941 */ /* 0x000fea0003800000 */
.L_x_11421:
        /* <DEDUP_REMOVED lines=41> */
.L_x_11423:
        /* <DEDUP_REMOVED lines=22> */
.L_x_11424:
        /* <DEDUP_REMOVED lines=18> */
.L_x_11425:
        /* <DEDUP_REMOVED lines=22> */
.L_x_11426:
        /* <DEDUP_REMOVED lines=22> */
.L_x_11427:
        /* <DEDUP_REMOVED lines=8> */
.L_x_11429:
        /* <DEDUP_REMOVED lines=24> */
[----:B------:R-:W-:-:S04]  /*0b00*/  SHF.R.S32.HI R0, RZ, 0x1f, R16 ;  /* 0x0000001fff007819 */ /* 0x000fc80000011410 */
[CC--:B------:R-:W-:Y:S02]  /*0b10*/  LEA.HI R2, R0.reuse, R16.reuse, RZ, 0x4 ;  /* 0x0000001000027211 */ /* 0x0c0fe400078f20ff */
[----:B------:R-:W-:Y:S02]  /*0b20*/  LEA.HI R7, R0, R16, RZ, 0x5 ;  /* 0x0000001000077211 */ /* 0x000fe400078f28ff */
[----:B------:R-:W-:Y:S02]  /*0b30*/  SHF.R.S32.HI R5, RZ, 0x4, R2 ;  /* 0x00000004ff057819 */ /* 0x000fe40000011402 */
[----:B------:R-:W-:Y:S02]  /*0b40*/  SHF.R.S32.HI R10, RZ, 0x5, R7 ;  /* 0x00000005ff0a7819 */ /* 0x000fe40000011407 */
[----:B--2---:R-:W-:Y:S02]  /*0b50*/  R2UR UR4, R3 ;  /* 0x00000000030472ca */ /* 0x004fe400000e0000 */
[----:B------:R-:W-:-:S02]  /*0b60*/  LOP3.LUT R3, R2, 0xfffffff0, RZ, 0xc0, !PT ;  /* 0xfffffff002037812 */ /* 0x000fc400078ec0ff */
[----:B------:R-:W-:-:S03]  /*0b70*/  LEA.HI R2, R2, R5, RZ, 0x1 ;  /* 0x0000000502027211 */ /* 0x000fc600078f08ff */
[----:B------:R-:W-:Y:S01]  /*0b80*/  IMAD.IADD R3, R16, 0x1, -R3 ;  /* 0x0000000110037824 */ /* 0x000fe200078e0a03 */
[----:B------:R-:W-:Y:S02]  /*0b90*/  LOP3.LUT R6, R2, 0x1ffffffe, RZ, 0xc0, !PT ;  /* 0x1ffffffe02067812 */ /* 0x000fe400078ec0ff */
[-C--:B------:R-:W-:Y:S01]  /*0ba0*/  LEA.HI R2, R0, R16.reuse, RZ, 0x7 ;  /* 0x0000001000027211 */ /* 0x080fe200078f38ff */
[--C-:B------:R-:W-:Y:S01]  /*0bb0*/  IMAD R14, R10, 0x10, R3.reuse ;  /* 0x000000100a0e7824 */ /* 0x100fe200078e0203 */
[----:B------:R-:W-:Y:S01]  /*0bc0*/  SHF.R.S32.HI R4, RZ, 0x1f, R3 ;  /* 0x0000001fff047819 */ /* 0x000fe20000011403 */
[----:B------:R-:W-:Y:S01]  /*0bd0*/  IMAD.IADD R6, R5, 0x1, -R6 ;  /* 0x0000000105067824 */ /* 0x000fe200078e0a06 */
[----:B------:R-:W-:Y:S01]  /*0be0*/  LOP3.LUT R8, R2, 0xffffff80, RZ, 0xc0, !PT ;  /* 0xffffff8002087812 */ /* 0x000fe200078ec0ff */
[----:B------:R-:W-:Y:S01]  /*0bf0*/  ULOP3.LUT UR7, UR4, 0x1, URZ, 0xfc, !UPT ;  /* 0x0000000104077892 */ /* 0x000fe2000f8efc3f */
[CC--:B------:R-:W-:Y:S02]  /*0c00*/  LEA.HI R5, R4.reuse, R3.reuse, RZ, 0x3 ;  /* 0x0000000304057211 */ /* 0x0c0fe400078f18ff */
[----:B------:R-:W-:Y:S01]  /*0c10*/  LEA.HI R4, R4, R3, RZ, 0x2 ;  /* 0x0000000304047211 */ /* 0x000fe200078f10ff */
[----:B------:R-:W-:Y:S01]  /*0c20*/  IMAD.IADD R15, R16, 0x1, -R8 ;  /* 0x00000001100f7824 */ /* 0x000fe200078e0a08 */
[----:B------:R-:W-:Y:S01]  /*0c30*/  LEA.HI R0, R0, R16, RZ, 0x2 ;  /* 0x0000001000007211 */ /* 0x000fe200078f10ff */
[----:B------:R-:W-:Y:S01]  /*0c40*/  IMAD.SHL.U32 R5, R5, 0x10, RZ ;  /* 0x0000001005057824 */ /* 0x000fe200078e00ff */
[----:B------:R-:W-:Y:S01]  /*0c50*/  LOP3.LUT R8, R4, 0x7fffffc, RZ, 0xc0, !PT ;  /* 0x07fffffc04087812 */ /* 0x000fe200078ec0ff */
[----:B------:R-:W-:Y:S01]  /*0c60*/  UMOV UR4, URZ ;  /* 0x0000003f00047c82 */ /* 0x000fe20008000000 */
[----:B------:R-:W-:-:S02]  /*0c70*/  SHF.R.S32.HI R4, RZ, 0x2, R4 ;  /* 0x00000002ff047819 */ /* 0x000fc40000011404 */
[----:B------:R-:W-:Y:S01]  /*0c80*/  SHF.R.S32.HI R9, RZ, 0x1f, R15 ;  /* 0x0000001fff097819 */ /* 0x000fe2000001140f */
[----:B------:R-:W-:Y:S01]  /*0c90*/  IMAD.IADD R8, R3, 0x1, -R8 ;  /* 0x0000000103087824 */ /* 0x000fe200078e0a08 */
[----:B------:R-:W-:Y:S01]  /*0ca0*/  LOP3.LUT R5, R5, 0x7fffff80, RZ, 0xc0, !PT ;  /* 0x7fffff8005057812 */ /* 0x000fe200078ec0ff */
[----:B------:R-:W-:Y:S01]  /*0cb0*/  IMAD.SHL.U32 R4, R4, 0x40, RZ ;  /* 0x0000004004047824 */ /* 0x000fe200078e00ff */
[----:B------:R-:W-:Y:S01]  /*0cc0*/  LEA.HI R12, R9, R15, RZ, 0x2 ;  /* 0x0000000f090c7211 */ /* 0x000fe200078f10ff */
[----:B------:R-:W-:Y:S01]  /*0cd0*/  IMAD.SHL.U32 R3, R6, 0x8, RZ ;  /* 0x0000000806037824 */ /* 0x000fe200078e00ff */
[----:B------:R-:W-:Y:S01]  /*0ce0*/  SHF.R.S32.HI R17, RZ, 0x7, R2 ;  /* 0x00000007ff117819 */ /* 0x000fe20000011402 */
[----:B------:R-:W-:Y:S01]  /*0cf0*/  IMAD R5, R10, 0x100, R5 ;  /* 0x000001000a057824 */ /* 0x000fe200078e0205 */
[----:B------:R-:W-:Y:S02]  /*0d00*/  LOP3.LUT R4, R4, 0x40, RZ, 0xc0, !PT ;  /* 0x0000004004047812 */ /* 0x000fe400078ec0ff */
[--C-:B------:R-:W-:Y:S01]  /*0d10*/  SHF.R.S32.HI R10, RZ, 0x2, R12.reuse ;  /* 0x00000002ff0a7819 */ /* 0x100fe2000001140c */
[----:B------:R-:W-:Y:S01]  /*0d20*/  IMAD R7, R8, 0x10, R5 ;  /* 0x0000001008077824 */ /* 0x000fe200078e0205 */
[----:B------:R-:W-:Y:S01]  /*0d30*/  SHF.R.S32.HI R13, RZ, 0x1f, R12 ;  /* 0x0000001fff0d7819 */ /* 0x000fe2000001140c */
[----:B------:R-:W-:Y:S01]  /*0d40*/  IMAD.HI R6, R17, 0x55555556, RZ ;  /* 0x5555555611067827 */ /* 0x000fe200078e02ff */
[----:B------:R-:W-:-:S02]  /*0d50*/  LOP3.LUT R2, R4, 0x8, R3, 0xf8, !PT ;  /* 0x0000000804027812 */ /* 0x000fc400078ef803 */
[----:B------:R-:W-:Y:S01]  /*0d60*/  SHF.R.U32.HI R5, RZ, 0x3, R4 ;  /* 0x00000003ff057819 */ /* 0x000fe20000011604 */
[----:B------:R-:W-:Y:S01]  /*0d70*/  IMAD.U32 R4, R14, 0x20, R3 ;  /* 0x000000200e047824 */ /* 0x000fe200078e0003 */
[----:B------:R-:W-:Y:S01]  /*0d80*/  LEA.HI R13, R13, R10, RZ, 0x3 ;  /* 0x0000000a0d0d7211 */ /* 0x000fe200078f18ff */
[----:B------:R-:W-:Y:S01]  /*0d90*/  IMAD.U32 R8, RZ, RZ, UR7 ;  /* 0x00000007ff087e24 */ /* 0x000fe2000f8e00ff */
[----:B------:R-:W-:Y:S02]  /*0da0*/  LOP3.LUT R3, R0, 0xfffffffc, RZ, 0xc0, !PT ;  /* 0xfffffffc00037812 */ /* 0x000fe400078ec0ff */
[----:B------:R-:W-:Y:S01]  /*0db0*/  LEA.HI R9, R9, R15, RZ, 0x5 ;  /* 0x0000000f09097211 */ /* 0x000fe200078f28ff */
[----:B------:R0:W-:Y:S01]  /*0dc0*/  STL [R1+0x40], R4 ;  /* 0x0000400401007387 */ /* 0x0001e20000100800 */
[----:B------:R-:W-:Y:S02]  /*0dd0*/  LOP3.LUT R13, R13, 0xfffffff8, RZ, 0xc0, !PT ;  /* 0xfffffff80d0d7812 */ /* 0x000fe400078ec0ff */
[----:B------:R-:W-:Y:S01]  /*0de0*/  LOP3.LUT R2, R2, R5, RZ, 0x3c, !PT ;  /* 0x0000000502027212 */ /* 0x000fe200078e3cff */
[----:B------:R-:W-:Y:S01]  /*0df0*/  IMAD.IADD R5, R16, 0x1, -R3 ;  /* 0x0000000110057824 */ /* 0x000fe200078e0a03 */
[----:B------:R-:W-:Y:S01]  /*0e00*/  LOP3.LUT R12, R12, 0x7ffffffc, RZ, 0xc0, !PT ;  /* 0x7ffffffc0c0c7812 */ /* 0x000fe200078ec0ff */
[----:B------:R-:W-:Y:S01]  /*0e10*/  IMAD.IADD R10, R10, 0x1, -R13 ;  /* 0x000000010a0a7824 */ /* 0x000fe200078e0a0d */
[----:B------:R-:W-:Y:S01]  /*0e20*/  LEA.HI R6, R6, R6, RZ, 0x1 ;  /* 0x0000000606067211 */ /* 0x000fe200078f08ff */
[----:B------:R-:W-:Y:S01]  /*0e30*/  IMAD.SHL.U32 R146, R5, 0x8, RZ ;  /* 0x0000000805927824 */ /* 0x000fe200078e00ff */
[----:B------:R-:W-:Y:S01]  /*0e40*/  SHF.R.S32.HI R9, RZ, 0x5, R9 ;  /* 0x00000005ff097819 */ /* 0x000fe20000011409 */
[----:B------:R-:W-:Y:S01]  /*0e50*/  IMAD.IADD R12, R15, 0x1, -R12 ;  /* 0x000000010f0c7824 */ /* 0x000fe200078e0a0c */
[----:B------:R-:W-:Y:S01]  /*0e60*/  LEA.HI R3, R5, R5, RZ, 0x1 ;  /* 0x0000000505037211 */ /* 0x000fe200078f08ff */
[----:B------:R-:W-:Y:S01]  /*0e70*/  IMAD R6, R6, -0x3, R17 ;  /* 0xfffffffd06067824 */ /* 0x000fe200078e0211 */
[----:B------:R-:W-:Y:S01]  /*0e80*/  SHF.R.S32.HI R0, RZ, 0x2, R0 ;  /* 0x00000002ff007819 */ /* 0x000fe20000011400 */
[----:B------:R-:W-:Y:S01]  /*0e90*/  IMAD R9, R9, 0x10, R10 ;  /* 0x0000001009097824 */ /* 0x000fe200078e020a */
[----:B------:R-:W-:Y:S01]  /*0ea0*/  LOP3.LUT R3, R3, 0x1ffffffe, RZ, 0xc0, !PT ;  /* 0x1ffffffe03037812 */ /* 0x000fe200078ec0ff */
[----:B------:R-:W-:-:S02]  /*0eb0*/  VIADD R148, R146, 0x20 ;  /* 0x0000002092947836 */ /* 0x000fc40000000000 */
[----:B------:R-:W-:Y:S02]  /*0ec0*/  IMAD.SHL.U32 R18, R12, 0x2, RZ ;  /* 0x000000020c127824 */ /* 0x000fe400078e00ff */
[----:B0-----:R-:W-:Y:S01]  /*0ed0*/  IMAD R4, R6, 0x40, R9 ;  /* 0x0000004006047824 */ /* 0x001fe200078e0209 */
[----:B------:R-:W-:Y:S01]  /*0ee0*/  SHF.R.S32.HI R0, RZ, 0x1f, R148 ;  /* 0x0000001fff007819 */ /* 0x000fe20000011494 */
[----:B------:R-:W-:Y:S02]  /*0ef0*/  IMAD.U32 R6, RZ, RZ, UR4 ;  /* 0x00000004ff067e24 */ /* 0x000fe4000f8e00ff */
[----:B------:R-:W-:Y:S01]  /*0f00*/  IMAD.IADD R3, R5, 0x1, -R3 ;  /* 0x0000000105037824 */ /* 0x000fe200078e0a03 */
[----:B------:R-:W-:Y:S01]  /*0f10*/  STL [R1+0x3c], R4 ;  /* 0x00003c0401007387 */ /* 0x000fe20000100800 */
[----:B------:R-:W-:Y:S02]  /*0f20*/  VIADD R151, R146, 0x40 ;  /* 0x0000004092977836 */ /* 0x000fe40000000000 */
[C---:B------:R-:W-:Y:S01]  /*0f30*/  VIADD R5, R18.reuse, 0x20 ;  /* 0x0000002012057836 */ /* 0x040fe20000000000 */
[----:B------:R-:W-:Y:S01]  /*0f40*/  STL [R1+0x44], R8 ;  /* 0x0000440801007387 */ /* 0x000fe20000100800 */
[----:B------:R-:W-:-:S02]  /*0f50*/  VIADD R0, R18, 0x28 ;  /* 0x0000002812007836 */ /* 0x000fc40000000000 */
[C---:B------:R-:W-:Y:S01]  /*0f60*/  VIADD R157, R18.reuse, 0x30 ;  /* 0x00000030129d7836 */ /* 0x040fe20000000000 */
[----:B------:R0:W-:Y:S01]  /*0f70*/  STL [R1+0x18], R6 ;  /* 0x0000180601007387 */ /* 0x0001e20000100800 */
[C---:B------:R-:W-:Y:S01]  /*0f80*/  VIADD R156, R18.reuse, 0x38 ;  /* 0x00000038129c7836 */ /* 0x040fe20000000000 */
[----:B------:R-:W-:Y:S01]  /*0f90*/  SHF.R.S32.HI R5, RZ, 0x1f, R5 ;  /* 0x0000001fff057819 */ /* 0x000fe20000011405 */
[----:B------:R-:W-:Y:S01]  /*0fa0*/  VIADD R155, R18, 0x40 ;  /* 0x00000040129b7836 */ /* 0x000fe20000000000 */
[----:B------:R-:W-:Y:S01]  /*0fb0*/  SHF.R.S32.HI R0, RZ, 0x1f, R0 ;  /* 0x0000001fff007819 */ /* 0x000fe20000011400 */
[----:B------:R-:W-:Y:S01]  /*0fc0*/  IMAD.IADD R2, R2, 0x1, R7 ;  /* 0x0000000102027824 */ /* 0x000fe200078e0207 */
[----:B------:R-:W-:Y:S01]  /*0fd0*/  SHF.R.S32.HI R5, RZ, 0x1f, R156 ;  /* 0x0000001fff057819 */ /* 0x000fe2000001149c */
[C---:B------:R-:W-:Y:S01]  /*0fe0*/  VIADD R154, R18.reuse, 0x48 ;  /* 0x00000048129a7836 */ /* 0x040fe20000000000 */
[----:B------:R-:W-:Y:S01]  /*0ff0*/  SHF.R.S32.HI R0, RZ, 0x1f, R155 ;  /* 0x0000001fff007819 */ /* 0x000fe2000001149b */
[C---:B------:R-:W-:Y:S01]  /*1000*/  VIADD R153, R18.reuse, 0x50 ;  /* 0x0000005012997836 */ /* 0x040fe20000000000 */
[----:B0-----:R-:W-:Y:S01]  /*1010*/  SHF.R.S32.HI R6, RZ, 0x1f, R151 ;  /* 0x0000001fff067819 */ /* 0x001fe20000011497 */
[----:B------:R-:W-:Y:S01]  /*1020*/  VIADD R152, R18, 0x58 ;  /* 0x0000005812987836 */ /* 0x000fe20000000000 */
[----:B------:R-:W-:Y:S01]  /*1030*/  SHF.R.S32.HI R6, RZ, 0x1f, R157 ;  /* 0x0000001fff067819 */ /* 0x000fe2000001149d */
[----:B------:R-:W-:Y:S01]  /*1040*/  IMAD.MOV.U32 R7, RZ, RZ, R11 ;  /* 0x000000ffff077224 */ /* 0x000fe200078e000b */
[----:B------:R-:W-:Y:S01]  /*1050*/  SHF.R.S32.HI R6, RZ, 0x1f, R154 ;  /* 0x0000001fff067819 */ /* 0x000fe2000001149a */
[----:B------:R-:W-:Y:S01]  /*1060*/  IMAD R145, R3, 0x8, R4 ;  /* 0x0000000803917824 */ /* 0x000fe200078e0204 */
[----:B------:R-:W-:-:S02]  /*1070*/  SHF.R.S32.HI R5, RZ, 0x1f, R153 ;  /* 0x0000001fff057819 */ /* 0x000fc40000011499 */
[----:B------:R-:W-:Y:S02]  /*1080*/  SHF.R.S32.HI R0, RZ, 0x1f, R152 ;  /* 0x0000001fff007819 */ /* 0x000fe40000011498 */
[----:B------:R-:W-:-:S07]  /*1090*/  LEA R2, R2, UR37, 0x1 ;  /* 0x0000002502027c11 */ /* 0x000fce000f8e08ff */
.L_x_11479:
[----:B012-4-:R-:W0:Y:S01]  /*10a0*/  LDC.64 R4, c[0x0][0xc88] ;  /* 0x00032200ff047b82 */ /* 0x017e220000000a00 */
        /* <DEDUP_REMOVED lines=16> */
[----:B---3--:R-:W-:Y:S01]  /*11b0*/  IMAD.U32 R8, RZ, RZ, UR7 ;  /* 0x00000007ff087e24 */ /* 0x008fe2000f8e00ff */
[----:B------:R-:W-:Y:S01]  /*11c0*/  @UP1 ULEA UR10, UP0, UR4, UR10, 0x2 ;  /* 0x0000000a040a1291 */ /* 0x000fe2000f80103f */
[----:B------:R-:W-:-:S03]  /*11d0*/  IMAD.U32 R4, RZ, RZ, UR8 ;  /* 0x00000008ff047e24 */ /* 0x000fc6000f8e00ff */
[----:B------:R-:W-:Y:S01]  /*11e0*/  @UP1 ULEA.HI.X UR11, UR4, UR11, UR7, 0x2, UP0 ;  /* 0x0000000b040b1291 */ /* 0x000fe200080f1407 */
[----:B------:R-:W-:Y:S01]  /*11f0*/  IMAD.U32 R5, RZ, RZ, UR9 ;  /* 0x00000009ff057e24 */ /* 0x000fe2000f8e00ff */
[----:B------:R-:W-:Y:S01]  /*1200*/  ULDC.64 UR8, c[0x0][0x418] ;  /* 0x0001060000087ab9 */ /* 0x000fe20000000a00 */
[----:B------:R-:W-:Y:S01]  /*1210*/  IMAD.U32 R6, RZ, RZ, UR10 ;  /* 0x0000000aff067e24 */ /* 0x000fe2000f8e00ff */
[----:B------:R0:W-:Y:S02]  /*1220*/  STL [R1+0x14], R8 ;  /* 0x0000140801007387 */ /* 0x0001e40000100800 */
[----:B------:R-:W-:Y:S02]  /*1230*/  IMAD.U32 R7, RZ, RZ, UR11 ;  /* 0x0000000bff077e24 */ /* 0x000fe4000f8e00ff */
[----:B------:R-:W2:Y:S01]  /*1240*/  @P0 LDG.E R4, desc[UR12][R4.64] ;  /* 0x0000000c04040981 */ /* 0x000ea2000c1e1900 */
[----:B------:R-:W-:Y:S02]  /*1250*/  UISETP.NE.U32.AND UP0, UPT, UR8, URZ, UPT ;  /* 0x0000003f0800728c */ /* 0x000fe4000bf05070 */
[----:B------:R-:W-:Y:S01]  /*1260*/  ULOP3.LUT UR7, UR6, 0xff0000, URZ, 0xc0, !UPT ;  /* 0x00ff000006077892 */ /* 0x000fe2000f8ec03f */
[----:B------:R-:W3:Y:S01]  /*1270*/  @P2 LDG.E R6, desc[UR12][R6.64] ;  /* 0x0000000c06062981 */ /* 0x000ee2000c1e1900 */
[----:B------:R-:W-:-:S02]  /*1280*/  ULOP3.LUT UR8, UR6, 0xff000000, URZ, 0xc0, !UPT ;  /* 0xff00000006087892 */ /* 0x000fc4000f8ec03f */
        /* <DEDUP_REMOVED lines=10> */
[----:B------:R-:W-:Y:S01]  /*1330*/  ULDC UR10, c[0x0][0x2f0] ;  /* 0x0000bc00000a7ab9 */ /* 0x000fe20000000800 */
        /* <DEDUP_REMOVED lines=24> */
.L_x_11430:
        /* <DEDUP_REMOVED lines=11> */
.L_x_11431:
        /* <DEDUP_REMOVED lines=15> */
.L_x_11432:
[----:B------:R-:W-:Y:S01]  /*1660*/  ULDC UR6, c[0x0][0x448] ;  /* 0x0001120000067ab9 */ /* 0x000fe20000000800 */
[----:B------:R-:W-:Y:S01]  /*1670*/  R2UR UR8, R17 ;  /* 0x00000000110872ca */ /* 0x000fe200000e0000 */
[----:B------:R-:W-:Y:S02]  /*1680*/  UISETP.NE.AND UP0, UPT, UR6, 0x1, UPT ;  /* 0x000000010600788c */ /* 0x000fe4000bf05270 */
[----:B------:R-:W-:Y:S02]  /*1690*/  UIMAD UR5, UR5, 0xc0, URZ ;  /* 0x000000c0050578a4 */ /* 0x000fe4000f8e023f */
        /* <DEDUP_REMOVED lines=64> */
.L_x_11433:
        /* <DEDUP_REMOVED lines=37> */
[----:B------:R-:W0:Y:S01]  /*1cf0*/  S2R R4, SR_TID.X ;  /* 0x0000000000047919 */ /* 0x000e220000002100 */
[----:B------:R-:W-:-:S04]  /*1d00*/  UIADD3 UR6, UR37, 0x24300, URZ ;  /* 0x0002430025067890 */ /* 0x000fc8000fffe03f */
[----:B------:R-:W-:-:S06]  /*1d10*/  ULOP3.LUT UP0, URZ, UR6, 0x9f, URZ, 0xc0, !UPT ;  /* 0x0000009f063f7892 */ /* 0x000fcc000f80c03f */
[----:B------:R-:W-:Y:S01]  /*1d20*/  PLOP3.LUT P0, PT, PT, PT, UP0, 0x80, 0x0 ;  /* 0x000000000000781c */ /* 0x000fe20003f0f008 */
        /* <DEDUP_REMOVED lines=34> */
.L_x_11435:
        /* <DEDUP_REMOVED lines=13> */
.L_x_11608:
[----:B------:R-:W-:Y:S05]  /*2020*/  @!P0 BRA `(.L_x_11437) ;  /* 0x0000000000048947 */ /* 0x000fea0003800000 */
[----:B------:R-:W-:Y:S01]  /*2030*/  BPT.TRAP 0x1 ;  /* 0x000000040000795c */ /* 0x000fe20000300000 */
.L_x_11437:
[----:B0-----:R-:W-:Y:S02]  /*2040*/  IMAD.U32 R0, RZ, RZ, UR36 ;  /* 0x00000024ff007e24 */ /* 0x001fe4000f8e00ff */
[----:B------:R-:W-:-:S03]  /*2050*/  IMAD.U32 R3, RZ, RZ, UR60 ;  /* 0x0000003cff037e24 */ /* 0x000fc6000f8e00ff */
[----:B------:R-:W-:Y:S02]  /*2060*/  LEA R0, R0, UR37, 0x3 ;  /* 0x0000002500007c11 */ /* 0x000fe4000f8e18ff */
[----:B------:R-:W-:-:S04]  /*2070*/  SHF.L.U32 R3, R3, 0x1f, RZ ;  /* 0x0000001f03037819 */ /* 0x000fc800000006ff */
[----:B------:R0:W1:Y:S01]  /*2080*/  SYNCS.PHASECHK.TRANS64.TRYWAIT P2, [R0+URZ+0x31c30], R3 ;  /* 0x031c3003000075a7 */ /* 0x000062000804017f */
[----:B------:R-:W-:Y:S05]  /*2090*/  @!P0 BRA `(.L_x_11438) ;  /* 0x0000000000048947 */ /* 0x000fea0003800000 */
[----:B------:R-:W-:Y:S01]  /*20a0*/  BPT.TRAP 0x1 ;  /* 0x000000040000795c */ /* 0x000fe20000300000 */
.L_x_11438:
[----:B------:R-:W2:Y:S02]  /*20b0*/  S2R R4, SR_TID.X ;  /* 0x0000000000047919 */ /* 0x000ea40000002100 */
[----:B--2---:R-:W-:Y:S01]  /*20c0*/  LOP3.LUT P1, RZ, R4, 0x7f, RZ, 0xc0, !PT ;  /* 0x0000007f04ff7812 */ /* 0x004fe2000782c0ff */
[----:B-1----:R-:W-:-:S12]  /*20d0*/  @P2 BRA `(.L_x_11439) ;  /* 0x0000000000082947 */ /* 0x002fd80003800000 */
[----:B------:R-:W1:Y:S02]  /*20e0*/  SYNCS.PHASECHK.TRANS64.TRYWAIT P2, [R0+URZ+0x31c30], R3 ;  /* 0x031c3003000075a7 */ /* 0x000e64000804017f */
[----:B-1----:R-:W-:Y:S05]  /*20f0*/  @!P2 BRA `(.L_x_11440) ;  /* 0x0000017400e0a947 */ /* 0x002fea0003800000 */
.L_x_11439:
[----:B------:R-:W-:Y:S05]  /*2100*/  WARPSYNC.ALL ;  /* 0x0000000000007948 */ /* 0x000fea0003800000 */
[----:B------:R-:W-:Y:S01]  /*2110*/  UIADD3 UR4, UR37, 0x16a00, URZ ;  /* 0x00016a0025047890 */ /* 0x000fe2000fffe03f */
[----:B------:R-:W-:Y:S01]  /*2120*/  WARPGROUP.ARRIVE ;  /* 0x00000000000079c5 */ /* 0x000fe20000000000 */
[----:B------:R-:W-:Y:S01]  /*2130*/  ULOP3.LUT UR5, UR39, 0x10000, URZ, 0xfc, !UPT ;  /* 0x0001000027057892 */ /* 0x000fe2000f8efc3f */
[----:B------:R-:W-:Y:S01]  /*2140*/  R2UR UR58, R23 ;  /* 0x00000000173a72ca */ /* 0x000fe200000e0000 */
[----:B------:R-:W-:Y:S01]  /*2150*/  USHF.R.U32.HI UR4, URZ, 0x4, UR4 ;  /* 0x000000043f047899 */ /* 0x000fe20008011604 */
[----:B------:R-:W-:Y:S01]  /*2160*/  R2UR UR56, R19 ;  /* 0x00000000133872ca */ /* 0x000fe200000e0000 */
[----:B------:R-:W-:Y:S01]  /*2170*/  UMOV UR29, 0x80000020 ;  /* 0x80000020001d7882 */ /* 0x000fe20000000000 */
[----:B------:R-:W-:Y:S01]  /*2180*/  UMOV UR31, 0x80000020 ;  /* 0x80000020001f7882 */ /* 0x000fe20000000000 */
[----:B------:R-:W-:Y:S01]  /*2190*/  ULOP3.LUT UR4, UR4, 0x3fff, URZ, 0xc0, !UPT ;  /* 0x00003fff04047892 */ /* 0x000fe2000f8ec03f */
[----:B------:R-:W-:Y:S01]  /*21a0*/  R2UR UR57, R17 ;  /* 0x00000000113972ca */ /* 0x000fe200000e0000 */
[----:B------:R-:W-:Y:S01]  /*21b0*/  UMOV UR28, UR5 ;  /* 0x00000005001c7c82 */ /* 0x000fe20008000000 */
[----:B------:R-:W-:Y:S01]  /*21c0*/  UMOV UR9, UR29 ;  /* 0x0000001d00097c82 */ /* 0x000fe20008000000 */
[----:B------:R-:W-:Y:S01]  /*21d0*/  ULOP3.LUT UR6, UR4, 0x10000, URZ, 0xfc, !UPT ;  /* 0x0001000004067892 */ /* 0x000fe2000f8efc3f */
[----:B01----:R-:W-:Y:S01]  /*21e0*/  @!P1 VIADD R0, R0, 0x31c40 ;  /* 0x00031c4000009836 */ /* 0x003fe20000000000 */
[----:B------:R-:W-:Y:S01]  /*21f0*/  UMOV UR8, UR28 ;  /* 0x0000001c00087c82 */ /* 0x000fe20008000000 */
[----:B------:R-:W-:Y:S01]  /*2200*/  UMOV UR11, 0x80000020 ;  /* 0x80000020000b7882 */ /* 0x000fe20000000000 */
[----:B------:R-:W-:Y:S01]  /*2210*/  UIMAD UR4, UR36, 0x6c0, UR6 ;  /* 0x000006c0240478a4 */ /* 0x000fe2000f8e0206 */
[----:B------:R-:W-:Y:S01]  /*2220*/  UMOV UR12, UR28 ;  /* 0x0000001c000c7c82 */ /* 0x000fe20008000000 */
[----:B------:R-:W-:-:S02]  /*2230*/  UMOV UR13, UR29 ;  /* 0x0000001d000d7c82 */ /* 0x000fc40008000000 */
[----:B------:R-:W-:Y:S02]  /*2240*/  UIADD3 UR10, UR4, 0x40, URZ ;  /* 0x00000040040a7890 */ /* 0x000fe4000fffe03f */
[----:B------:R-:W-:Y:S02]  /*2250*/  UIADD3 UR14, UR4, 0x80, URZ ;  /* 0x00000080040e7890 */ /* 0x000fe4000fffe03f */
[----:B------:R-:W-:Y:S01]  /*2260*/  UMOV UR30, UR4 ;  /* 0x00000004001e7c82 */ /* 0x000fe20008000000 */
[----:B------:R-:W-:Y:S01]  /*2270*/  UMOV UR15, 0x80000020 ;  /* 0x80000020000f7882 */ /* 0x000fe20000000000 */
[----:B------:R-:W-:Y:S01]  /*2280*/  HGMMA.64x16x16.F32.BF16 R88, gdesc[UR28], RZ, !UPT, gsb0 ;  /* 0x002000001c5879f0 */ /* 0x000fe2000c0018ff */
        /* <DEDUP_REMOVED lines=13> */
[----:B------:R-:W-:Y:S01]  /*2360*/  UMOV UR31, 0x80000020 ;  /* 0x80000020001f7882 */ /* 0x000fe20000000000 */
        /* <DEDUP_REMOVED lines=127> */
[----:B------:R-:W-:Y:S02]  /*2b60*/  UIMAD UR10, UR38, -0x90, UR56 ;  /* 0xffffff70260a78a4 */ /* 0x000fe4000f8e0238 */
        /* <DEDUP_REMOVED lines=79> */
[----:B------:R-:W-:Y:S02]  /*3060*/  ULDC UR7, c[0x0][0x448] ;  /* 0x0001120000077ab9 */ /* 0x000fe40000000800 */
[----:B------:R-:W-:-:S06]  /*3070*/  UISETP.NE.AND UP0, UPT, UR7, 0x1, UPT ;  /* 0x000000010700788c */ /* 0x000fcc000bf05270 */
[----:B------:R-:W-:-:S05]  /*3080*/  PLOP3.LUT P2, PT, PT, PT, UP0, 0x80, 0x0 ;  /* 0x000000000000781c */ /* 0x000fca0003f4f008 */
[----:B------:R-:W-:Y:S01]  /*3090*/  @UP0 ULDC UR7, c[0x0][0x44c] ;  /* 0x0001130000070ab9 */ /* 0x000fe20000000800 */
        /* <DEDUP_REMOVED lines=108> */
[----:B------:R-:W-:Y:S02]  /*3760*/  IMAD.U32 R83, RZ, RZ, UR10 ;  /* 0x0000000aff537e24 */ /* 0x000fe4000f8e00ff */
[----:B------:R-:W-:Y:S01]  /*3770*/  FMUL.FTZ R93, R80, UR5 ;  /* 0x00000005505d7c20 */ /* 0x000fe20008410000 */
[----:B------:R-:W-:Y:S01]  /*3780*/  HGMMA.64x16x16.F32.BF16 R72, gdesc[UR24], R72, gsb0 ;  /* 0x00200000184879f0 */ /* 0x000fe20008001848 */
[----:B------:R-:W-:Y:S01]  /*3790*/  UIADD3 UR26, UR4, 0x542, URZ ;  /* 0x00000542041a7890 */ /* 0x000fe2000fffe03f */
[----:B------:R-:W-:Y:S01]  /*37a0*/  FMUL.FTZ R80, R81, UR5 ;  /* 0x0000000551507c20 */ /* 0x000fe20008410000 */
[----:B------:R-:W-:Y:S01]  /*37b0*/  UMOV UR27, 0x80000020 ;  /* 0x80000020001b7882 */ /* 0x000fe20000000000 */
[----:B------:R-:W-:Y:S01]  /*37c0*/  IADD3 R83, -R18, 0x90, R83 ;  /* 0x0000009012537810 */ /* 0x000fe20007ffe153 */
[----:B------:R-:W4:Y:S01]  /*37d0*/  MUFU.TANH R93, R93 ;  /* 0x0000005d005d7308 */ /* 0x000f220000002400 */
[----:B------:R-:W-:Y:S01]  /*37e0*/  FMUL.FTZ R90, R84, UR5 ;  /* 0x00000005545a7c20 */ /* 0x000fe20008410000 */
[----:B------:R-:W-:Y:S01]  /*37f0*/  FMUL.FTZ R11, R87, UR5 ;  /* 0x00000005570b7c20 */ /* 0x000fe20008410000 */
[----:B------:R-:W-:Y:S01]  /*3800*/  FMUL.FTZ R84, R85, UR5 ;  /* 0x0000000555547c20 */ /* 0x000fe20008410000 */
[----:B------:R-:W-:-:S02]  /*3810*/  @UP0 ULDC UR10, c[0x0][0x44c] ;  /* 0x00011300000a0ab9 */ /* 0x000fc40000000800 */
[----:B------:R-:W-:Y:S02]  /*3820*/  UIMAD.WIDE.U32 UR10, UR58, UR10, URZ ;  /* 0x0000000a3a0a72a5 */ /* 0x000fe4000f8e003f */
        /* <DEDUP_REMOVED lines=18> */
[----:B------:R-:W-:Y:S01]  /*3950*/  MUFU.TANH R75, R75 ;  /* 0x0000004b004b7308 */ /* 0x000fe20000002400 */
[----:B------:R-:W-:-:S07]  /*3960*/  FMUL.FTZ R14, R78, UR5 ;  /* 0x000000054e0e7c20 */ /* 0x000fce0008410000 */
[----:B------:R-:W5:Y:S08]  /*3970*/  MUFU.TANH R72, R72 ;  /* 0x0000004800487308 */ /* 0x000f700000002400 */
[----:B------:R-:W-:Y:S08]  /*3980*/  MUFU.TANH R73, R73 ;  /* 0x0000004900497308 */ /* 0x000ff00000002400 */
        /* <DEDUP_REMOVED lines=9> */
[----:B------:R-:W-:Y:S01]  /*3a20*/  IMAD.U32 R71, RZ, RZ, UR57 ;  /* 0x00000039ff477e24 */ /* 0x000fe2000f8e00ff */
        /* <DEDUP_REMOVED lines=17> */
[----:B------:R-:W-:Y:S01]  /*3b40*/  @P2 IMAD.HI.U32 R58, R79, UR7, RZ ;  /* 0x000000074f3a2c27 */ /* 0x000fe2000f8e00ff */
[----:B------:R-:W-:-:S03]  /*3b50*/  @UP0 ULDC UR7, c[0x0][0x450] ;  /* 0x0001140000070ab9 */ /* 0x000fc60000000800 */
[----:B------:R-:W-:Y:S01]  /*3b60*/  FMUL.FTZ R86, R61, UR5 ;  /* 0x000000053d567c20 */ /* 0x000fe20008410000 */
[----:B------:R-:W-:Y:S01]  /*3b70*/  HGMMA.64x16x16.F32.BF16 R48, gdesc[UR24], R48, gsb0 ;  /* 0x00200000183079f0 */ /* 0x000fe20008001830 */
[----:B------:R-:W-:Y:S01]  /*3b80*/  UIADD3 UR26, UR4, 0x602, URZ ;  /* 0x00000602041a7890 */ /* 0x000fe2000fffe03f */
[----:B------:R-:W-:Y:S01]  /*3b90*/  @P2 SHF.R.U32.HI R79, RZ, UR7, R58 ;  /* 0x00000007ff4f2c19 */ /* 0x000fe2000801163a */
[----:B------:R-:W-:Y:S01]  /*3ba0*/  UMOV UR27, 0x80000020 ;  /* 0x80000020001b7882 */ /* 0x000fe20000000000 */
[----:B------:R-:W-:Y:S01]  /*3bb0*/  UIMAD UR7, UR38, -0x90, URZ ;  /* 0xffffff70260778a4 */ /* 0x000fe2000f8e023f */
[----:B------:R-:W-:Y:S01]  /*3bc0*/  FMUL.FTZ R68, R57, UR5 ;  /* 0x0000000539447c20 */ /* 0x000fe20008410000 */
[----:B------:R-:W-:Y:S01]  /*3bd0*/  FMUL.FTZ R57, R59, UR5 ;  /* 0x000000053b397c20 */ /* 0x000fe20008410000 */
[----:B------:R-:W0:Y:S01]  /*3be0*/  SHFL.IDX PT, R74, R79, RZ, 0x1c1f ;  /* 0x001c1fff4f4a7589 */ /* 0x000e2200000e0000 */
[----:B------:R-:W-:Y:S01]  /*3bf0*/  FMUL.FTZ R59, R63, UR5 ;  /* 0x000000053f3b7c20 */ /* 0x000fe20008410000 */
[----:B------:R-:W-:Y:S01]  /*3c00*/  FMUL.FTZ R70, R60, UR5 ;  /* 0x000000053c467c20 */ /* 0x000fe20008410000 */
[----:B------:R-:W-:Y:S01]  /*3c10*/  IMAD.U32 R61, RZ, RZ, UR7 ;  /* 0x00000007ff3d7e24 */ /* 0x000fe2000f8e00ff */
[----:B------:R-:W5:Y:S01]  /*3c20*/  MUFU.TANH R69, R69 ;  /* 0x0000004500457308 */ /* 0x000f620000002400 */
[----:B------:R-:W-:Y:S01]  /*3c30*/  FMUL.FTZ R58, R62, UR5 ;  /* 0x000000053e3a7c20 */ /* 0x000fe20008410000 */
[----:B------:R-:W5:Y:S01]  /*3c40*/  SHFL.IDX PT, R79, R79, 0x1, 0x1c1f ;  /* 0x003c1f004f4f7f89 */ /* 0x000f6200000e0000 */
[----:B------:R-:W-:Y:S01]  /*3c50*/  @UP0 ULDC UR7, c[0x0][0x450] ;  /* 0x0001140000070ab9 */ /* 0x000fe20000000800 */
[----:B------:R-:W-:Y:S01]  /*3c60*/  IADD3 R82, -R18, 0x91, R61 ;  /* 0x0000009112527810 */ /* 0x000fe20007ffe13d */
[----:B------:R-:W-:-:S03]  /*3c70*/  UIADD3 UR38, UR38, -0x2, URZ ;  /* 0xfffffffe26267890 */ /* 0x000fc6000fffe03f */
[----:B------:R-:W-:Y:S01]  /*3c80*/  IADD3 R82, -R71, UR56, R82 ;  /* 0x0000003847527c10 */ /* 0x000fe2000fffe152 */
[----:B------:R-:W-:Y:S08]  /*3c90*/  MUFU.TANH R68, R68 ;  /* 0x0000004400447308 */ /* 0x000ff00000002400 */
[----:B------:R-:W5:Y:S01]  /*3ca0*/  MUFU.TANH R70, R70 ;  /* 0x0000004600467308 */ /* 0x000f620000002400 */
[----:B0-----:R-:W-:-:S04]  /*3cb0*/  VIADDMNMX R74, R74, R82, R83, PT ;  /* 0x000000524a4a7246 */ /* 0x001fc80003800153 */
[----:B------:R-:W-:-:S03]  /*3cc0*/  ISETP.GT.AND P3, PT, R74, RZ, PT ;  /* 0x000000ff4a00720c */ /* 0x000fc60003f64270 */
[----:B------:R-:W-:Y:S01]  /*3cd0*/  MUFU.TANH R86, R86 ;  /* 0x0000005600567308 */ /* 0x000fe20000002400 */
[C---:B------:R-:W-:Y:S02]  /*3ce0*/  ISETP.GT.AND P4, PT, R74.reuse, 0x1, PT ;  /* 0x000000014a00780c */ /* 0x040fe40003f84270 */
[----:B------:R-:W-:Y:S02]  /*3cf0*/  ISETP.GT.AND P5, PT, R74, 0x8, PT ;  /* 0x000000084a00780c */ /* 0x000fe40003fa4270 */
[----:B------:R-:W-:Y:S02]  /*3d00*/  FSEL R81, R88, -INF , P3 ;  /* 0xff80000058517808 */ /* 0x000fe40001800000 */
[----:B-1----:R-:W-:Y:S01]  /*3d10*/  FSEL R87, R9, -INF , P4 ;  /* 0xff80000009577808 */ /* 0x002fe20002000000 */
[----:B------:R-:W-:Y:S01]  /*3d20*/  MUFU.TANH R13, R13 ;  /* 0x0000000d000d7308 */ /* 0x000fe20000002400 */
[----:B------:R-:W-:Y:S02]  /*3d30*/  ISETP.GT.AND P6, PT, R74, 0x9, PT ;  /* 0x000000094a00780c */ /* 0x000fe40003fc4270 */
[----:B--2---:R-:W-:-:S02]  /*3d40*/  FSEL R89, R89, -INF , P5 ;  /* 0xff80000059597808 */ /* 0x004fc40002800000 */
[----:B------:R-:W-:Y:S02]  /*3d50*/  ISETP.GT.AND P3, PT, R74, 0x10, PT ;  /* 0x000000104a00780c */ /* 0x000fe40003f64270 */
[----:B---3--:R-:W-:Y:S01]  /*3d60*/  FSEL R91, R91, -INF , P6 ;  /* 0xff8000005b5b7808 */ /* 0x008fe20003000000 */
[----:B------:R-:W-:Y:S02]  /*3d70*/  WARPGROUP.DEPBAR.LE gsb0, 0x0 ;  /* 0x00008000000079c5 */ /* 0x000fe40000010000 */
[----:B------:R-:W-:Y:S01]  /*3d80*/  WARPGROUP.ARRIVE ;  /* 0x00000000000079c5 */ /* 0x000fe20000000000 */
[----:B------:R-:W-:Y:S01]  /*3d90*/  FMUL.FTZ R63, R48, UR5 ;  /* 0x00000005303f7c20 */ /* 0x000fe20008410000 */
[----:B------:R-:W-:Y:S01]  /*3da0*/  FMUL.FTZ R48, R50, UR5 ;  /* 0x0000000532307c20 */ /* 0x000fe20008410000 */
[----:B------:R-:W-:Y:S01]  /*3db0*/  FMNMX.FTZ R50, R81, R87, !PT ;  /* 0x0000005751327209 */ /* 0x000fe20007810000 */
[----:B------:R-:W-:Y:S01]  /*3dc0*/  FMUL.FTZ R9, R52, UR5 ;  /* 0x0000000534097c20 */ /* 0x000fe20008410000 */
[C---:B------:R-:W-:Y:S01]  /*3dd0*/  ISETP.GT.AND P4, PT, R74.reuse, 0x11, PT ;  /* 0x000000114a00780c */ /* 0x040fe20003f84270 */
[----:B------:R-:W-:Y:S01]  /*3de0*/  HGMMA.64x16x16.F32.BF16 R40, gdesc[UR24], R40, gsb0 ;  /* 0x00200000182879f0 */ /* 0x000fe20008001828 */
[----:B------:R-:W-:Y:S01]  /*3df0*/  UIADD3 UR26, UR4, 0x642, URZ ;  /* 0x00000642041a7890 */ /* 0x000fe2000fffe03f */
[----:B------:R-:W-:Y:S01]  /*3e00*/  FMNMX.FTZ R50, R89, R50, !PT ;  /* 0x0000003259327209 */ /* 0x000fe20007810000 */
[----:B------:R-:W-:Y:S01]  /*3e10*/  UMOV UR27, 0x80000020 ;  /* 0x80000020001b7882 */ /* 0x000fe20000000000 */
[----:B----4-:R-:W-:Y:S01]  /*3e20*/  FSEL R93, R93, -INF , P3 ;  /* 0xff8000005d5d7808 */ /* 0x010fe20001800000 */
[----:B------:R-:W-:Y:S01]  /*3e30*/  FMUL.FTZ R92, R49, UR5 ;  /* 0x00000005315c7c20 */ /* 0x000fe20008410000 */
[----:B------:R-:W-:Y:S01]  /*3e40*/  FMNMX.FTZ R50, R91, R50, !PT ;  /* 0x000000325b327209 */ /* 0x000fe20007810000 */
[----:B------:R-:W-:Y:S01]  /*3e50*/  FMUL.FTZ R49, R51, UR5 ;  /* 0x0000000533317c20 */ /* 0x000fe20008410000 */
[----:B------:R-:W-:Y:S01]  /*3e60*/  ISETP.GT.AND P5, PT, R74, 0x18, PT ;  /* 0x000000184a00780c */ /* 0x000fe20003fa4270 */
[----:B------:R-:W0:Y:S01]  /*3e70*/  MUFU.TANH R63, R63 ;  /* 0x0000003f003f7308 */ /* 0x000e220000002400 */
[----:B-----5:R-:W-:Y:S01]  /*3e80*/  FSEL R85, R80, -INF , P4 ;  /* 0xff80000050557808 */ /* 0x020fe20002000000 */
[----:B------:R-:W-:Y:S01]  /*3e90*/  FMUL.FTZ R80, R53, UR5 ;  /* 0x0000000535507c20 */ /* 0x000fe20008410000 */
[----:B------:R-:W-:Y:S01]  /*3ea0*/  FMNMX.FTZ R50, R93, R50, !PT ;  /* 0x000000325d327209 */ /* 0x000fe20007810000 */
[----:B------:R-:W-:Y:S01]  /*3eb0*/  ULDC UR4, c[0x0][0x988] ;  /* 0x0002620000047ab9 */ /* 0x000fe20000000800 */
[----:B------:R-:W-:-:S02]  /*3ec0*/  ISETP.GT.AND P3, PT, R74, 0x19, PT ;  /* 0x000000194a00780c */ /* 0x000fc40003f64270 */
[----:B------:R-:W-:Y:S01]  /*3ed0*/  FSEL R71, R90, -INF , P5 ;  /* 0xff8000005a477808 */ /* 0x000fe20002800000 */
[----:B------:R-:W1:Y:S01]  /*3ee0*/  MUFU.TANH R92, R92 ;  /* 0x0000005c005c7308 */ /* 0x000e620000002400 */
        /* <DEDUP_REMOVED lines=8> */
[C---:B------:R-:W-:Y:S01]  /*3f70*/  ISETP.GT.AND P3, PT, R74.reuse, 0x28, PT ;  /* 0x000000284a00780c */ /* 0x040fe20003f64270 */
[----:B------:R-:W3:Y:S01]  /*3f80*/  MUFU.TANH R80, R80 ;  /* 0x0000005000507308 */ /* 0x000ee20000002400 */
[----:B------:R-:W-:Y:S02]  /*3f90*/  FMNMX.FTZ R61, R51, R52, !PT ;  /* 0x00000034333d7209 */ /* 0x000fe40007810000 */
[----:B------:R-:W-:Y:S02]  /*3fa0*/  ISETP.GT.AND P4, PT, R74, 0x29, PT ;  /* 0x000000294a00780c */ /* 0x000fe40003f84270 */
[----:B------:R-:W-:-:S02]  /*3fb0*/  VIADDMNMX R83, R79, R82, R83, PT ;  /* 0x000000524f537246 */ /* 0x000fc40003800153 */
[----:B------:R-:W-:Y:S01]  /*3fc0*/  FSEL R52, R76, -INF , P4 ;  /* 0xff8000004c347808 */ /* 0x000fe20002000000 */
        /* <DEDUP_REMOVED lines=8> */
[----:B------:R-:W-:Y:S01]  /*4050*/  FSEL R41, R75, -INF , P3 ;  /* 0xff8000004b297808 */ /* 0x000fe20001800000 */
[----:B------:R-:W-:Y:S01]  /*4060*/  FMUL.FTZ R75, R44, UR5 ;  /* 0x000000052c4b7c20 */ /* 0x000fe20008410000 */
[----:B------:R-:W-:Y:S01]  /*4070*/  HGMMA.64x16x16.F32.BF16 R32, gdesc[UR24], R32, gsb0 ;  /* 0x00200000182079f0 */ /* 0x000fe20008001820 */
[----:B------:R-:W-:Y:S01]  /*4080*/  FMNMX.FTZ R60, R40, R61, !PT ;  /* 0x0000003d283c7209 */ /* 0x000fe20007810000 */
[----:B------:R4:W-:Y:S01]  /*4090*/  MUFU.TANH R72, R53 ;  /* 0x0000003500487308 */ /* 0x0009e20000002400 */
[----:B------:R-:W-:Y:S01]  /*40a0*/  ISETP.GT.AND P5, PT, R74, 0x30, PT ;  /* 0x000000304a00780c */ /* 0x000fe20003fa4270 */
[----:B------:R-:W-:Y:S01]  /*40b0*/  FMUL.FTZ R76, R45, UR5 ;  /* 0x000000052d4c7c20 */ /* 0x000fe20008410000 */
[----:B------:R-:W-:Y:S01]  /*40c0*/  FMNMX.FTZ R61, R41, R60, !PT ;  /* 0x0000003c293d7209 */ /* 0x000fe20007810000 */
[----:B------:R-:W-:Y:S01]  /*40d0*/  FMUL.FTZ R42, R42, UR5 ;  /* 0x000000052a2a7c20 */ /* 0x000fe20008410000 */
[----:B------:R-:W-:Y:S01]  /*40e0*/  ISETP.GT.AND P3, PT, R74, 0x31, PT ;  /* 0x000000314a00780c */ /* 0x000fe20003f64270 */
[----:B------:R-:W-:Y:S01]  /*40f0*/  FMUL.FTZ R43, R43, UR5 ;  /* 0x000000052b2b7c20 */ /* 0x000fe20008410000 */
[----:B------:R-:W-:Y:S01]  /*4100*/  FSEL R44, R78, -INF , P5 ;  /* 0xff8000004e2c7808 */ /* 0x000fe20002800000 */
[----:B------:R-:W5:Y:S01]  /*4110*/  MUFU.TANH R73, R73 ;  /* 0x0000004900497308 */ /* 0x000f620000002400 */
[----:B------:R-:W-:Y:S01]  /*4120*/  FMNMX.FTZ R61, R52, R61, !PT ;  /* 0x0000003d343d7209 */ /* 0x000fe20007810000 */
[----:B------:R-:W-:Y:S01]  /*4130*/  FMUL.FTZ R46, R46, UR5 ;  /* 0x000000052e2e7c20 */ /* 0x000fe20008410000 */
[----:B----4-:R-:W-:Y:S01]  /*4140*/  FSEL R53, R77, -INF , P3 ;  /* 0xff8000004d357808 */ /* 0x010fe20001800000 */
[----:B------:R-:W-:Y:S01]  /*4150*/  FMUL.FTZ R47, R47, UR5 ;  /* 0x000000052f2f7c20 */ /* 0x000fe20008410000 */
[----:B------:R-:W-:-:S02]  /*4160*/  FMNMX.FTZ R60, R44, R61, !PT ;  /* 0x0000003d2c3c7209 */ /* 0x000fc40007810000 */
[C---:B------:R-:W-:Y:S01]  /*4170*/  ISETP.GT.AND P3, PT, R74.reuse, 0x39, PT ;  /* 0x000000394a00780c */ /* 0x040fe20003f64270 */
[----:B------:R-:W4:Y:S01]  /*4180*/  MUFU.TANH R75, R75 ;  /* 0x0000004b004b7308 */ /* 0x000f220000002400 */
[----:B------:R-:W-:Y:S02]  /*4190*/  FSEL R45, R67, -INF , P4 ;  /* 0xff800000432d7808 */ /* 0x000fe40002000000 */
[----:B------:R-:W-:Y:S02]  /*41a0*/  FMNMX.FTZ R62, R53, R60, !PT ;  /* 0x0000003c353e7209 */ /* 0x000fe40007810000 */
[----:B------:R-:W-:Y:S02]  /*41b0*/  ISETP.GT.AND P4, PT, R74, 0x40, PT ;  /* 0x000000404a00780c */ /* 0x000fe40003f84270 */
[----:B------:R-:W-:Y:S01]  /*41c0*/  FSEL R60, R66, -INF , P3 ;  /* 0xff800000423c7808 */ /* 0x000fe20001800000 */
[----:B------:R-:W4:Y:S01]  /*41d0*/  MUFU.TANH R76, R76 ;  /* 0x0000004c004c7308 */ /* 0x000f220000002400 */
[----:B------:R-:W-:-:S02]  /*41e0*/  FMNMX.FTZ R67, R45, R62, !PT ;  /* 0x0000003e2d437209 */ /* 0x000fc40007810000 */
[----:B------:R-:W-:Y:S02]  /*41f0*/  ISETP.GT.AND P3, PT, R74, 0x41, PT ;  /* 0x000000414a00780c */ /* 0x000fe40003f64270 */
[----:B------:R-:W-:Y:S02]  /*4200*/  FSEL R61, R69, -INF , P4 ;  /* 0xff800000453d7808 */ /* 0x000fe40002000000 */
[----:B------:R-:W-:Y:S01]  /*4210*/  FMNMX.FTZ R62, R60, R67, !PT ;  /* 0x000000433c3e7209 */ /* 0x000fe20007810000 */
[----:B------:R-:W-:Y:S01]  /*4220*/  MUFU.TANH R20, R20 ;  /* 0x0000001400147308 */ /* 0x000fe20000002400 */
[----:B------:R-:W-:Y:S02]  /*4230*/  ISETP.GT.AND P4, PT, R74, 0x48, PT ;  /* 0x000000484a00780c */ /* 0x000fe40003f84270 */
[----:B------:R-:W-:Y:S02]  /*4240*/  FMNMX.FTZ R77, R61, R62, !PT ;  /* 0x0000003e3d4d7209 */ /* 0x000fe40007810000 */
[----:B------:R-:W-:-:S02]  /*4250*/  FSEL R62, R70, -INF , P4 ;  /* 0xff800000463e7808 */ /* 0x000fc40002000000 */
[C---:B------:R-:W-:Y:S01]  /*4260*/  ISETP.GT.AND P4, PT, R74.reuse, 0x50, PT ;  /* 0x000000504a00780c */ /* 0x040fe20003f84270 */
[----:B------:R-:W-:Y:S01]  /*4270*/  MUFU.TANH R21, R21 ;  /* 0x0000001500157308 */ /* 0x000fe20000002400 */
[----:B------:R-:W-:Y:S02]  /*4280*/  ISETP.GT.AND P5, PT, R83, 0x8, PT ;  /* 0x000000085300780c */ /* 0x000fe40003fa4270 */
[----:B0-----:R-:W-:Y:S02]  /*4290*/  FSEL R63, R63, -INF , P4 ;  /* 0xff8000003f3f7808 */ /* 0x001fe40002000000 */
[----:B------:R-:W-:Y:S02]  /*42a0*/  ISETP.GT.AND P4, PT, R74, 0x58, PT ;  /* 0x000000584a00780c */ /* 0x000fe40003f84270 */
[----:B------:R-:W-:Y:S01]  /*42b0*/  FSEL R5, R5, -INF , P5 ;  /* 0xff80000005057808 */ /* 0x000fe20002800000 */
[----:B------:R-:W-:Y:S01]  /*42c0*/  MUFU.TANH R64, R64 ;  /* 0x0000004000407308 */ /* 0x000fe20000002400 */
[----:B------:R-:W-:-:S02]  /*42d0*/  WARPGROUP.DEPBAR.LE gsb0, 0x0 ;  /* 0x00008000000079c5 */ /* 0x000fc40000010000 */
[----:B------:R-:W-:Y:S01]  /*42e0*/  WARPGROUP.ARRIVE ;  /* 0x00000000000079c5 */ /* 0x000fe20000000000 */
[----:B------:R-:W-:Y:S01]  /*42f0*/  FMUL.FTZ R66, R32, UR5 ;  /* 0x0000000520427c20 */ /* 0x000fe20008410000 */
[----:B------:R-:W-:Y:S01]  /*4300*/  FSEL R32, R68, -INF , P3 ;  /* 0xff80000044207808 */ /* 0x000fe20001800000 */
[----:B------:R-:W-:Y:S01]  /*4310*/  FMUL.FTZ R67, R33, UR5 ;  /* 0x0000000521437c20 */ /* 0x000fe20008410000 */
[----:B------:R-:W-:Y:S01]  /*4320*/  ISETP.GT.AND P3, PT, R74, 0x49, PT ;  /* 0x000000494a00780c */ /* 0x000fe20003f64270 */
[----:B------:R-:W-:Y:S01]  /*4330*/  FMUL.FTZ R68, R36, UR5 ;  /* 0x0000000524447c20 */ /* 0x000fe20008410000 */
[----:B------:R-:W-:Y:S01]  /*4340*/  HGMMA.64x16x16.F32.BF16 R24, gdesc[UR32], R24, gsb0 ;  /* 0x00200000201879f0 */ /* 0x000fe20008001818 */
[----:B------:R-:W-:Y:S01]  /*4350*/  FMNMX.FTZ R77, R32, R77, !PT ;  /* 0x0000004d204d7209 */ /* 0x000fe20007810000 */
[----:B------:R3:W0:Y:S01]  /*4360*/  MUFU.TANH R69, R66 ;  /* 0x0000004200457308 */ /* 0x0006220000002400 */
[----:B------:R-:W-:Y:S01]  /*4370*/  FSEL R33, R86, -INF , P3 ;  /* 0xff80000056217808 */ /* 0x000fe20001800000 */
[----:B------:R-:W-:Y:S01]  /*4380*/  FMUL.FTZ R34, R34, UR5 ;  /* 0x0000000522227c20 */ /* 0x000fe20008410000 */
[----:B------:R-:W-:Y:S01]  /*4390*/  FMNMX.FTZ R70, R62, R77, !PT ;  /* 0x0000004d3e467209 */ /* 0x000fe20007810000 */
[----:B------:R-:W-:Y:S01]  /*43a0*/  FMUL.FTZ R35, R35, UR5 ;  /* 0x0000000523237c20 */ /* 0x000fe20008410000 */
[----:B------:R-:W-:Y:S01]  /*43b0*/  ISETP.GT.AND P3, PT, R74, 0x51, PT ;  /* 0x000000514a00780c */ /* 0x000fe20003f64270 */
[----:B------:R-:W-:Y:S01]  /*43c0*/  FMUL.FTZ R38, R38, UR5 ;  /* 0x0000000526267c20 */ /* 0x000fe20008410000 */
[----:B------:R-:W-:Y:S01]  /*43d0*/  FMNMX.FTZ R70, R33, R70, !PT ;  /* 0x0000004621467209 */ /* 0x000fe20007810000 */
[----:B------:R5:W0:Y:S01]  /*43e0*/  MUFU.TANH R84, R67 ;  /* 0x0000004300547308 */ /* 0x000a220000002400 */
[----:B-1----:R-:W-:Y:S01]  /*43f0*/  FSEL R36, R92, -INF , P3 ;  /* 0xff8000005c247808 */ /* 0x002fe20001800000 */
[----:B------:R-:W-:Y:S01]  /*4400*/  FMUL.FTZ R39, R39, UR5 ;  /* 0x0000000527277c20 */ /* 0x000fe20008410000 */
[----:B------:R-:W-:Y:S01]  /*4410*/  FMNMX.FTZ R77, R63, R70, !PT ;  /* 0x000000463f4d7209 */ /* 0x000fe20007810000 */
[----:B------:R-:W-:Y:S01]  /*4420*/  FMUL.FTZ R70, R37, UR5 ;  /* 0x0000000525467c20 */ /* 0x000fe20008410000 */
[----:B------:R-:W-:-:S02]  /*4430*/  ISETP.GT.AND P3, PT, R74, 0x59, PT ;  /* 0x000000594a00780c */ /* 0x000fc40003f64270 */
[----:B--2---:R-:W-:Y:S01]  /*4440*/  FSEL R37, R9, -INF , P4 ;  /* 0xff80000009257808 */ /* 0x004fe20002000000 */
[----:B------:R-:W1:Y:S01]  /*4450*/  MUFU.TANH R86, R68 ;  /* 0x0000004400567308 */ /* 0x000e620000002400 */
[----:B------:R-:W-:Y:S02]  /*4460*/  FMNMX.FTZ R78, R36, R77, !PT ;  /* 0x0000004d244e7209 */ /* 0x000fe40007810000 */
[----:B------:R-:W-:Y:S02]  /*4470*/  ISETP.GT.AND P4, PT, R74, 0x60, PT ;  /* 0x000000604a00780c */ /* 0x000fe40003f84270 */
[----:B---3--:R-:W-:Y:S02]  /*4480*/  FSEL R66, R80, -INF , P3 ;  /* 0xff80000050427808 */ /* 0x008fe40001800000 */
[----:B-----5:R-:W-:Y:S01]  /*4490*/  FMNMX.FTZ R67, R37, R78, !PT ;  /* 0x0000004e25437209 */ /* 0x020fe20007810000 */
[----:B------:R2:W3:Y:S01]  /*44a0*/  MUFU.TANH R88, R70 ;  /* 0x0000004600587308 */ /* 0x0004e20000002400 */
[----:B------:R-:W-:-:S02]  /*44b0*/  ISETP.GT.AND P3, PT, R74, 0x61, PT ;  /* 0x000000614a00780c */ /* 0x000fc40003f64270 */
[----:B------:R-:W-:Y:S02]  /*44c0*/  FMNMX.FTZ R77, R66, R67, !PT ;  /* 0x00000043424d7209 */ /* 0x000fe40007810000 */
[----:B------:R-:W-:Y:S02]  /*44d0*/  FSEL R67, R73, -INF , P3 ;  /* 0xff80000049437808 */ /* 0x000fe40001800000 */
[----:B------:R-:W-:Y:S01]  /*44e0*/  ISETP.GT.AND P3, PT, R74, 0x69, PT ;  /* 0x000000694a00780c */ /* 0x000fe20003f64270 */
[----:B------:R-:W-:Y:S08]  /*44f0*/  MUFU.TANH R65, R65 ;  /* 0x0000004100417308 */ /* 0x000ff00000002400 */
[----:B------:R-:W-:Y:S08]  /*4500*/  MUFU.TANH R56, R56 ;  /* 0x0000003800387308 */ /* 0x000ff00000002400 */
[----:B------:R-:W-:Y:S01]  /*4510*/  MUFU.TANH R57, R57 ;  /* 0x0000003900397308 */ /* 0x000fe20000002400 */
[----:B------:R-:W-:-:S02]  /*4520*/  WARPGROUP.DEPBAR.LE gsb0, 0x0 ;  /* 0x00008000000079c5 */ /* 0x000fc40000010000 */
[----:B------:R-:W-:Y:S01]  /*4530*/  FMUL.FTZ R9, R24, UR5 ;  /* 0x0000000518097c20 */ /* 0x000fe20008410000 */
[----:B------:R-:W-:Y:S01]  /*4540*/  FSEL R24, R72, -INF , P4 ;  /* 0xff80000048187808 */ /* 0x000fe20002000000 */
[----:B--2---:R-:W-:Y:S01]  /*4550*/  FMUL.FTZ R70, R25, UR5 ;  /* 0x0000000519467c20 */ /* 0x004fe20008410000 */
[----:B------:R-:W-:Y:S02]  /*4560*/  ISETP.GT.AND P4, PT, R74, 0x68, PT ;  /* 0x000000684a00780c */ /* 0x000fe40003f84270 */
[----:B------:R2:W5:Y:S01]  /*4570*/  MUFU.TANH R78, R9 ;  /* 0x00000009004e7308 */ /* 0x0005620000002400 */
[----:B------:R-:W-:Y:S01]  /*4580*/  FMNMX.FTZ R68, R24, R77, !PT ;  /* 0x0000004d18447209 */ /* 0x000fe20007810000 */
[----:B------:R-:W-:Y:S01]  /*4590*/  FMUL.FTZ R26, R26, UR5 ;  /* 0x000000051a1a7c20 */ /* 0x000fe20008410000 */
[----:B----4-:R-:W-:Y:S01]  /*45a0*/  FSEL R25, R75, -INF , P4 ;  /* 0xff8000004b197808 */ /* 0x010fe20002000000 */
[----:B------:R-:W-:Y:S01]  /*45b0*/  FMUL.FTZ R75, R29, UR5 ;  /* 0x000000051d4b7c20 */ /* 0x000fe20008410000 */
[----:B------:R-:W-:Y:S01]  /*45c0*/  FMNMX.FTZ R72, R67, R68, !PT ;  /* 0x0000004443487209 */ /* 0x000fe20007810000 */
[----:B------:R-:W-:Y:S01]  /*45d0*/  FMUL.FTZ R27, R27, UR5 ;  /* 0x000000051b1b7c20 */ /* 0x000fe20008410000 */
[----:B------:R-:W-:Y:S01]  /*45e0*/  ISETP.GT.AND P4, PT, R74, 0x70, PT ;  /* 0x000000704a00780c */ /* 0x000fe20003f84270 */
[----:B------:R3:W4:Y:S01]  /*45f0*/  MUFU.TANH R77, R70 ;  /* 0x00000046004d7308 */ /* 0x0007220000002400 */
[----:B------:R-:W-:Y:S01]  /*4600*/  FSEL R68, R76, -INF , P3 ;  /* 0xff8000004c447808 */ /* 0x000fe20001800000 */
[----:B--2---:R-:W-:Y:S01]  /*4610*/  FMUL.FTZ R9, R28, UR5 ;  /* 0x000000051c097c20 */ /* 0x004fe20008410000 */
[----:B------:R-:W-:-:S02]  /*4620*/  FMNMX.FTZ R73, R25, R72, !PT ;  /* 0x0000004819497209 */ /* 0x000fc40007810000 */
[----:B------:R-:W-:Y:S02]  /*4630*/  ISETP.GT.AND P3, PT, R74, 0x71, PT ;  /* 0x000000714a00780c */ /* 0x000fe40003f64270 */
[----:B0-----:R-:W-:Y:S01]  /*4640*/  FSEL R69, R69, -INF , P4 ;  /* 0xff80000045457808 */ /* 0x001fe20002000000 */
[----:B------:R0:W2:Y:S01]  /*4650*/  MUFU.TANH R80, R9 ;  /* 0x0000000900507308 */ /* 0x0000a20000002400 */
[----:B------:R-:W-:Y:S02]  /*4660*/  FMNMX.FTZ R72, R68, R73, !PT ;  /* 0x0000004944487209 */ /* 0x000fe40007810000 */
[----:B------:R-:W-:Y:S02]  /*4670*/  ISETP.GT.AND P4, PT, R74, 0x78, PT ;  /* 0x000000784a00780c */ /* 0x000fe40003f84270 */
[----:B------:R-:W-:Y:S02]  /*4680*/  FSEL R28, R84, -INF , P3 ;  /* 0xff800000541c7808 */ /* 0x000fe40001800000 */
[----:B------:R-:W-:Y:S01]  /*4690*/  FMNMX.FTZ R73, R69, R72, !PT ;  /* 0x0000004845497209 */ /* 0x000fe20007810000 */
[----:B------:R-:W2:Y:S01]  /*46a0*/  MUFU.TANH R75, R75 ;  /* 0x0000004b004b7308 */ /* 0x000ea20000002400 */
[----:B------:R-:W-:-:S02]  /*46b0*/  ISETP.GT.AND P3, PT, R74, 0x79, PT ;  /* 0x000000794a00780c */ /* 0x000fc40003f64270 */
[----:B-1----:R-:W-:Y:S02]  /*46c0*/  FSEL R29, R86, -INF , P4 ;  /* 0xff800000561d7808 */ /* 0x002fe40002000000 */
[----:B------:R-:W-:Y:S02]  /*46d0*/  FMNMX.FTZ R72, R28, R73, !PT ;  /* 0x000000491c487209 */ /* 0x000fe40007810000 */
[----:B------:R-:W-:Y:S01]  /*46e0*/  ISETP.GT.AND P4, PT, R74, 0x80, PT ;  /* 0x000000804a00780c */ /* 0x000fe20003f84270 */
[----:B------:R-:W1:Y:S01]  /*46f0*/  MUFU.TANH R58, R58 ;  /* 0x0000003a003a7308 */ /* 0x000e620000002400 */
[----:B---3--:R-:W-:Y:S02]  /*4700*/  FSEL R70, R88, -INF , P3 ;  /* 0xff80000058467808 */ /* 0x008fe40001800000 */
[----:B------:R-:W-:Y:S01]  /*4710*/  FMNMX.FTZ R73, R29, R72, !PT ;  /* 0x000000481d497209 */ /* 0x000fe20007810000 */
[----:B------:R-:W-:Y:S01]  /*4720*/  FMUL.FTZ R72, R54, UR5 ;  /* 0x0000000536487c20 */ /* 0x000fe20008410000 */
[----:B------:R-:W-:-:S02]  /*4730*/  ISETP.GT.AND P3, PT, R74, 0x81, PT ;  /* 0x000000814a00780c */ /* 0x000fc40003f64270 */
[----:B-----5:R-:W-:Y:S01]  /*4740*/  FSEL R54, R78, -INF , P4 ;  /* 0xff8000004e367808 */ /* 0x020fe20002000000 */
[----:B------:R-:W3:Y:S01]  /*4750*/  MUFU.TANH R59, R59 ;  /* 0x0000003b003b7308 */ /* 0x000ee20000002400 */
[----:B0-----:R-:W-:Y:S02]  /*4760*/  FMNMX.FTZ R9, R70, R73, !PT ;  /* 0x0000004946097209 */ /* 0x001fe40007810000 */
[----:B------:R-:W-:Y:S02]  /*4770*/  ISETP.GT.AND P4, PT, R74, 0x88, PT ;  /* 0x000000884a00780c */ /* 0x000fe40003f84270 */
[----:B----4-:R-:W-:Y:S02]  /*4780*/  FSEL R73, R77, -INF , P3 ;  /* 0xff8000004d497808 */ /* 0x010fe40001800000 */
[----:B------:R-:W-:Y:S01]  /*4790*/  FMNMX.FTZ R76, R54, R9, !PT ;  /* 0x00000009364c7209 */ /* 0x000fe20007810000 */
[----:B------:R-:W0:Y:S01]  /*47a0*/  MUFU.TANH R48, R48 ;  /* 0x0000003000307308 */ /* 0x000e220000002400 */
[----:B------:R-:W-:Y:S01]  /*47b0*/  ISETP.GT.AND P3, PT, R74, 0x89, PT ;  /* 0x000000894a00780c */ /* 0x000fe20003f64270 */
[----:B------:R-:W-:Y:S01]  /*47c0*/  FMUL.FTZ R74, R55, UR5 ;  /* 0x00000005374a7c20 */ /* 0x000fe20008410000 */
[----:B--2---:R-:W-:-:S02]  /*47d0*/  FSEL R55, R80, -INF , P4 ;  /* 0xff80000050377808 */ /* 0x004fc40002000000 */
[----:B------:R-:W-:Y:S02]  /*47e0*/  FMNMX.FTZ R76, R73, R76, !PT ;  /* 0x0000004c494c7209 */ /* 0x000fe40007810000 */
[----:B------:R-:W-:Y:S01]  /*47f0*/  FSEL R75, R75, -INF , P3 ;  /* 0xff8000004b4b7808 */ /* 0x000fe20001800000 */
[----:B------:R-:W2:Y:S01]  /*4800*/  MUFU.TANH R49, R49 ;  /* 0x0000003100317308 */ /* 0x000ea20000002400 */
[----:B------:R-:W-:Y:S02]  /*4810*/  FMNMX.FTZ R76, R55, R76, !PT ;  /* 0x0000004c374c7209 */ /* 0x000fe40007810000 */
[----:B------:R-:W-:Y:S02]  /*4820*/  ISETP.GT.AND P4, PT, R83, 0x1, PT ;  /* 0x000000015300780c */ /* 0x000fe40003f84270 */
[----:B------:R-:W-:Y:S02]  /*4830*/  FMNMX.FTZ R76, R75, R76, !PT ;  /* 0x0000004c4b4c7209 */ /* 0x000fe40007810000 */
[----:B------:R-:W-:Y:S01]  /*4840*/  FSEL R4, R4, -INF , P4 ;  /* 0xff80000004047808 */ /* 0x000fe20002000000 */
[----:B------:R-:W4:Y:S01]  /*4850*/  MUFU.TANH R72, R72 ;  /* 0x0000004800487308 */ /* 0x000f220000002400 */
[----:B------:R-:W-:Y:S01]  /*4860*/  ISETP.GT.AND P4, PT, R83, 0x10, PT ;  /* 0x000000105300780c */ /* 0x000fe20003f84270 */
[----:B------:R-:W5:Y:S03]  /*4870*/  SHFL.BFLY PT, R9, R76, 0x2, 0x1f ;  /* 0x0c401f004c097f89 */ /* 0x000f6600000e0000 */
[----:B------:R-:W-:-:S02]  /*4880*/  FSEL R7, R7, -INF , P4 ;  /* 0xff80000007077808 */ /* 0x000fc40002000000 */
[C---:B------:R-:W-:Y:S01]  /*4890*/  ISETP.GT.AND P4, PT, R83.reuse, 0x18, PT ;  /* 0x000000185300780c */ /* 0x040fe20003f84270 */
[----:B------:R-:W4:Y:S03]  /*48a0*/  MUFU.TANH R74, R74 ;  /* 0x0000004a004a7308 */ /* 0x000f260000002400 */
[----:B------:R-:W-:Y:S02]  /*48b0*/  FSEL R10, R10, -INF , P4 ;  /* 0xff8000000a0a7808 */ /* 0x000fe40002000000 */
[----:B------:R-:W-:-:S03]  /*48c0*/  ISETP.GT.AND P4, PT, R83, 0x20, PT ;  /* 0x000000205300780c */ /* 0x000fc60003f84270 */
[----:B------:R-:W4:Y:S08]  /*48d0*/  MUFU.TANH R42, R42 ;  /* 0x0000002a002a7308 */ /* 0x000f300000002400 */
[----:B------:R-:W4:Y:S01]  /*48e0*/  MUFU.TANH R43, R43 ;  /* 0x0000002b002b7308 */ /* 0x000f220000002400 */
[----:B-----5:R-:W-:-:S05]  /*48f0*/  FMNMX.FTZ R77, R76, R9, !PT ;  /* 0x000000094c4d7209 */ /* 0x020fca0007810000 */
[----:B------:R-:W5:Y:S02]  /*4900*/  SHFL.BFLY PT, R76, R77, 0x1, 0x1f ;  /* 0x0c201f004d4c7f89 */ /* 0x000f6400000e0000 */
[----:B------:R-:W4:Y:S08]  /*4910*/  MUFU.TANH R46, R46 ;  /* 0x0000002e002e7308 */ /* 0x000f300000002400 */
[----:B------:R-:W4:Y:S08]  /*4920*/  MUFU.TANH R47, R47 ;  /* 0x0000002f002f7308 */ /* 0x000f300000002400 */
[----:B------:R-:W4:Y:S01]  /*4930*/  MUFU.TANH R34, R34 ;  /* 0x0000002200227308 */ /* 0x000f220000002400 */
[----:B-----5:R-:W-:Y:S01]  /*4940*/  FMNMX.FTZ R9, R77, R76, !PT ;  /* 0x0000004c4d097209 */ /* 0x020fe20007810000 */
[----:B------:R-:W-:Y:S01]  /*4950*/  FMUL.FTZ R77, R31, UR5 ;  /* 0x000000051f4d7c20 */ /* 0x000fe20008410000 */
[----:B------:R-:W-:-:S05]  /*4960*/  FMUL.FTZ R76, R30, UR5 ;  /* 0x000000051e4c7c20 */ /* 0x000fca0008410000 */
[----:B------:R-:W5:Y:S01]  /*4970*/  MUFU.TANH R35, R35 ;  /* 0x0000002300237308 */ /* 0x000f620000002400 */
[C---:B------:R-:W-:Y:S01]  /*4980*/  FSETP.NEU.FTZ.AND P3, PT, R9.reuse, -INF , PT ;  /* 0xff8000000900780b */ /* 0x040fe20003f7d000 */
[----:B------:R-:W-:Y:S01]  /*4990*/  FMUL.FTZ R78, R9, UR4 ;  /* 0x00000004094e7c20 */ /* 0x000fe20008410000 */
[----:B------:R-:W-:Y:S01]  /*49a0*/  UMOV UR5, UR58 ;  /* 0x0000003a00057c82 */ /* 0x000fe20008000000 */
[----:B------:R-:W-:-:S03]  /*49b0*/  @UP0 USHF.R.U32.HI UR5, URZ, UR7, UR11 ;  /* 0x000000073f050299 */ /* 0x000fc6000801160b */
[----:B------:R-:W-:Y:S01]  /*49c0*/  FSEL R78, R78, RZ, P3 ;  /* 0x000000ff4e4e7208 */ /* 0x000fe20001800000 */
[----:B------:R-:W5:Y:S01]  /*49d0*/  MUFU.TANH R38, R38 ;  /* 0x0000002600267308 */ /* 0x000f620000002400 */
[----:B------:R-:W-:Y:S01]  /*49e0*/  ISETP.GT.AND P3, PT, R83, RZ, PT ;  /* 0x000000ff5300720c */ /* 0x000fe20003f64270 */
[----:B------:R-:W-:Y:S02]  /*49f0*/  UIADD3 UR10, UR5, UR56, -UR57 ;  /* 0x00000038050a7290 */ /* 0x000fe4000fffe839 */
        /* <DEDUP_REMOVED lines=16> */
[----:B------:R-:W5:Y:S01]  /*4b00*/  MUFU.TANH R39, R39 ;  /* 0x0000002700277308 */ /* 0x000f620000002400 */
[----:B------:R-:W-:Y:S01]  /*4b10*/  FMNMX.FTZ R84, R7, R84, !PT ;  /* 0x0000005407547209 */ /* 0x000fe20007810000 */
[--C-:B------:R-:W-:Y:S01]  /*4b20*/  FFMA.FTZ R93, R93, UR4, -R78.reuse ;  /* 0x000000045d5d7c23 */ /* 0x100fe2000801084e */
[----:B------:R-:W-:Y:S01]  /*4b30*/  ISETP.GT.AND P3, PT, R83, 0x19, PT ;  /* 0x000000195300780c */ /* 0x000fe20003f64270 */
[----:B------:R-:W-:Y:S01]  /*4b40*/  FFMA.FTZ R33, R33, UR4, -R78 ;  /* 0x0000000421217c23 */ /* 0x000fe2000801084e */
[----:B------:R-:W-:Y:S01]  /*4b50*/  FMNMX.FTZ R85, R71, R84, !PT ;  /* 0x0000005447557209 */ /* 0x000fe20007810000 */
[----:B------:R-:W-:Y:S01]  /*4b60*/  UIMAD.WIDE UR10, UR10, 0x38e38e39, URZ ;  /* 0x38e38e390a0a78a5 */ /* 0x000fe2000f8e023f */
[----:B------:R-:W-:Y:S01]  /*4b70*/  FSEL R50, R11, -INF , P3 ;  /* 0xff8000000b327808 */ /* 0x000fe20001800000 */
[----:B------:R1:W-:Y:S01]  /*4b80*/  MUFU.EX2 R8, R86 ;  /* 0x0000005600087308 */ /* 0x0003e20000000800 */
[----:B------:R-:W-:Y:S01]  /*4b90*/  FMNMX.FTZ R85, R10, R85, !PT ;  /* 0x000000550a557209 */ /* 0x000fe20007810000 */
[----:B------:R-:W-:Y:S01]  /*4ba0*/  USHF.R.U32.HI UR5, URZ, 0x1f, UR11 ;  /* 0x0000001f3f057899 */ /* 0x000fe2000801160b */
[----:B------:R-:W-:-:S02]  /*4bb0*/  ISETP.GT.AND P3, PT, R83, 0x21, PT ;  /* 0x000000215300780c */ /* 0x000fc40003f64270 */
[----:B------:R-:W-:Y:S01]  /*4bc0*/  FSEL R84, R12, -INF , P4 ;  /* 0xff8000000c547808 */ /* 0x000fe20002000000 */
[--C-:B------:R-:W-:Y:S01]  /*4bd0*/  FFMA.FTZ R12, R51, UR4, -R78.reuse ;  /* 0x00000004330c7c23 */ /* 0x100fe2000801084e */
[----:B------:R-:W-:Y:S01]  /*4be0*/  FMNMX.FTZ R85, R50, R85, !PT ;  /* 0x0000005532557209 */ /* 0x000fe20007810000 */
[----:B------:R3:W-:Y:S01]  /*4bf0*/  MUFU.EX2 R11, R87 ;  /* 0x00000057000b7308 */ /* 0x0007e20000000800 */
[----:B------:R-:W-:Y:S01]  /*4c00*/  ISETP.GT.AND P4, PT, R83, 0x28, PT ;  /* 0x000000285300780c */ /* 0x000fe20003f84270 */
[----:B------:R-:W-:Y:S01]  /*4c10*/  ULEA.HI.SX32 UR5, UR11, UR5, 0x1b ;  /* 0x000000050b057291 */ /* 0x000fe2000f8fda3f */
[----:B------:R-:W-:Y:S01]  /*4c20*/  FSEL R51, R13, -INF , P3 ;  /* 0xff8000000d337808 */ /* 0x000fe20001800000 */
[--C-:B------:R-:W-:Y:S01]  /*4c30*/  FFMA.FTZ R13, R40, UR4, -R78.reuse ;  /* 0x00000004280d7c23 */ /* 0x100fe2000801084e */
[----:B-1----:R-:W-:Y:S01]  /*4c40*/  FMNMX.FTZ R86, R84, R85, !PT ;  /* 0x0000005554567209 */ /* 0x002fe20007810000 */
[----:B------:R-:W-:Y:S01]  /*4c50*/  UISETP.LT.AND UP1, UPT, UR14, UR5, UPT ;  /* 0x000000050e00728c */ /* 0x000fe2000bf21270 */
[----:B------:R-:W-:Y:S01]  /*4c60*/  ISETP.GT.AND P3, PT, R83, 0x29, PT ;  /* 0x000000295300780c */ /* 0x000fe20003f64270 */
[----:B------:R-:W-:Y:S01]  /*4c70*/  MUFU.EX2 R79, R91 ;  /* 0x0000005b004f7308 */ /* 0x000fe20000000800 */
[----:B------:R-:W-:Y:S01]  /*4c80*/  FSEL R85, R14, -INF , P4 ;  /* 0xff8000000e557808 */ /* 0x000fe20002000000 */
[----:B------:R-:W-:Y:S01]  /*4c90*/  FFMA.FTZ R14, R41, UR4, -R78 ;  /* 0x00000004290e7c23 */ /* 0x000fe2000801084e */
[----:B------:R-:W-:Y:S01]  /*4ca0*/  FMNMX.FTZ R86, R51, R86, !PT ;  /* 0x0000005633567209 */ /* 0x000fe20007810000 */
[----:B------:R-:W-:Y:S01]  /*4cb0*/  USEL UR7, UR14, UR5, !UP1 ;  /* 0x000000050e077287 */ /* 0x000fe2000c800000 */
[----:B------:R-:W-:-:S02]  /*4cc0*/  FSEL R40, R15, -INF , P3 ;  /* 0xff8000000f287808 */ /* 0x000fc40001800000 */
[----:B------:R-:W-:Y:S01]  /*4cd0*/  ISETP.GT.AND P4, PT, R83, 0x30, PT ;  /* 0x000000305300780c */ /* 0x000fe20003f84270 */
[----:B------:R-:W1:Y:S01]  /*4ce0*/  MUFU.TANH R26, R26 ;  /* 0x0000001a001a7308 */ /* 0x000e620000002400 */
[----:B------:R-:W-:Y:S01]  /*4cf0*/  FMNMX.FTZ R15, R85, R86, !PT ;  /* 0x00000056550f7209 */ /* 0x000fe20007810000 */
[----:B------:R-:W-:Y:S01]  /*4d00*/  UISETP.GE.AND UP1, UPT, UR38, UR7, UPT ;  /* 0x000000072600728c */ /* 0x000fe2000bf26270 */
[C---:B------:R-:W-:Y:S02]  /*4d10*/  ISETP.GT.AND P3, PT, R83.reuse, 0x31, PT ;  /* 0x000000315300780c */ /* 0x040fe40003f64270 */
[----:B------:R-:W-:Y:S02]  /*4d20*/  FSEL R86, R20, -INF , P4 ;  /* 0xff80000014567808 */ /* 0x000fe40002000000 */
[----:B------:R-:W-:Y:S01]  /*4d30*/  FMNMX.FTZ R15, R40, R15, !PT ;  /* 0x0000000f280f7209 */ /* 0x000fe20007810000 */
[----:B------:R-:W1:Y:S01]  /*4d40*/  MUFU.TANH R27, R27 ;  /* 0x0000001b001b7308 */ /* 0x000e620000002400 */
[----:B------:R-:W-:-:S02]  /*4d50*/  ISETP.GT.AND P4, PT, R83, 0x38, PT ;  /* 0x000000385300780c */ /* 0x000fc40003f84270 */
[----:B---3--:R-:W-:Y:S02]  /*4d60*/  FSEL R87, R21, -INF , P3 ;  /* 0xff80000015577808 */ /* 0x008fe40001800000 */
[----:B------:R-:W-:Y:S01]  /*4d70*/  FMNMX.FTZ R20, R86, R15, !PT ;  /* 0x0000000f56147209 */ /* 0x000fe20007810000 */
[--C-:B------:R-:W-:Y:S01]  /*4d80*/  FFMA.FTZ R15, R52, UR4, -R78.reuse ;  /* 0x00000004340f7c23 */ /* 0x100fe2000801084e */
[----:B------:R-:W-:Y:S01]  /*4d90*/  ISETP.GT.AND P3, PT, R83, 0x39, PT ;  /* 0x000000395300780c */ /* 0x000fe20003f64270 */
[----:B------:R-:W-:Y:S01]  /*4da0*/  FFMA.FTZ R52, R44, UR4, -R78 ;  /* 0x000000042c347c23 */ /* 0x000fe2000801084e */
[----:B------:R-:W-:Y:S01]  /*4db0*/  FSEL R64, R64, -INF , P4 ;  /* 0xff80000040407808 */ /* 0x000fe20002000000 */
[----:B------:R-:W3:Y:S01]  /*4dc0*/  MUFU.TANH R76, R76 ;  /* 0x0000004c004c7308 */ /* 0x000ee20000002400 */
[----:B------:R-:W-:Y:S02]  /*4dd0*/  FMNMX.FTZ R21, R87, R20, !PT ;  /* 0x0000001457157209 */ /* 0x000fe40007810000 */
        /* <DEDUP_REMOVED lines=8> */
[----:B------:R5:W-:Y:S01]  /*4e60*/  MUFU.EX2 R20, R52 ;  /* 0x0000003400147308 */ /* 0x000be20000000800 */
[----:B------:R-:W-:-:S02]  /*4e70*/  FSEL R57, R57, -INF , P3 ;  /* 0xff80000039397808 */ /* 0x000fc40001800000 */
[----:B------:R-:W-:Y:S01]  /*4e80*/  FMNMX.FTZ R44, R56, R21, !PT ;  /* 0x00000015382c7209 */ /* 0x000fe20007810000 */
[----:B------:R-:W-:Y:S01]  /*4e90*/  FFMA.FTZ R21, R53, UR4, -R78 ;  /* 0x0000000435157c23 */ /* 0x000fe2000801084e */
[----:B------:R-:W-:Y:S02]  /*4ea0*/  ISETP.GT.AND P3, PT, R83, 0x49, PT ;  /* 0x000000495300780c */ /* 0x000fe40003f64270 */
[----:B------:R-:W-:Y:S01]  /*4eb0*/  FSEL R58, R58, -INF , P4 ;  /* 0xff8000003a3a7808 */ /* 0x000fe20002000000 */
[----:B------:R-:W3:Y:S01]  /*4ec0*/  MUFU.TANH R77, R77 ;  /* 0x0000004d004d7308 */ /* 0x000ee20000002400 */
[----:B------:R-:W-:Y:S02]  /*4ed0*/  FMNMX.FTZ R41, R57, R44, !PT ;  /* 0x0000002c39297209 */ /* 0x000fe40007810000 */
[----:B------:R-:W-:Y:S02]  /*4ee0*/  ISETP.GT.AND P4, PT, R83, 0x50, PT ;  /* 0x000000505300780c */ /* 0x000fe40003f84270 */
[----:B------:R-:W-:-:S02]  /*4ef0*/  FSEL R59, R59, -INF , P3 ;  /* 0xff8000003b3b7808 */ /* 0x000fc40001800000 */
[----:B------:R-:W-:Y:S01]  /*4f00*/  FMNMX.FTZ R44, R58, R41, !PT ;  /* 0x000000293a2c7209 */ /* 0x000fe20007810000 */
[----:B------:R-:W-:Y:S01]  /*4f10*/  FFMA.FTZ R41, R45, UR4, -R78 ;  /* 0x000000042d297c23 */ /* 0x000fe2000801084e */
[----:B------:R-:W-:Y:S01]  /*4f20*/  ISETP.GT.AND P3, PT, R83, 0x51, PT ;  /* 0x000000515300780c */ /* 0x000fe20003f64270 */
[----:B------:R-:W-:Y:S01]  /*4f30*/  MUFU.EX2 R80, R80 ;  /* 0x0000005000507308 */ /* 0x000fe20000000800 */
[----:B0-----:R-:W-:Y:S02]  /*4f40*/  FSEL R48, R48, -INF , P4 ;  /* 0xff80000030307808 */ /* 0x001fe40002000000 */
[----:B------:R-:W-:Y:S02]  /*4f50*/  FMNMX.FTZ R45, R59, R44, !PT ;  /* 0x0000002c3b2d7209 */ /* 0x000fe40007810000 */
[----:B------:R-:W-:Y:S02]  /*4f60*/  ISETP.GT.AND P4, PT, R83, 0x58, PT ;  /* 0x000000585300780c */ /* 0x000fe40003f84270 */
[----:B--2---:R-:W-:Y:S01]  /*4f70*/  FSEL R49, R49, -INF , P3 ;  /* 0xff80000031317808 */ /* 0x004fe20001800000 */
[----:B------:R-:W0:Y:S01]  /*4f80*/  MUFU.EX2 R31, R31 ;  /* 0x0000001f001f7308 */ /* 0x000e220000000800 */
[----:B------:R-:W-:-:S02]  /*4f90*/  FMNMX.FTZ R44, R48, R45, !PT ;  /* 0x0000002d302c7209 */ /* 0x000fc40007810000 */
[----:B------:R-:W-:Y:S02]  /*4fa0*/  ISETP.GT.AND P3, PT, R83, 0x59, PT ;  /* 0x000000595300780c */ /* 0x000fe40003f64270 */
[----:B----4-:R-:W-:Y:S02]  /*4fb0*/  FSEL R72, R72, -INF , P4 ;  /* 0xff80000048487808 */ /* 0x010fe40002000000 */
[----:B------:R-:W-:Y:S01]  /*4fc0*/  FMNMX.FTZ R53, R49, R44, !PT ;  /* 0x0000002c31357209 */ /* 0x000fe20007810000 */
[----:B------:R-:W2:Y:S01]  /*4fd0*/  MUFU.EX2 R30, R30 ;  /* 0x0000001e001e7308 */ /* 0x000ea20000000800 */
[----:B------:R-:W-:Y:S02]  /*4fe0*/  ISETP.GT.AND P4, PT, R83, 0x60, PT ;  /* 0x000000605300780c */ /* 0x000fe40003f84270 */
[----:B------:R-:W-:Y:S02]  /*4ff0*/  FSEL R45, R74, -INF , P3 ;  /* 0xff8000004a2d7808 */ /* 0x000fe40001800000 */
[----:B------:R-:W-:-:S02]  /*5000*/  FMNMX.FTZ R60, R72, R53, !PT ;  /* 0x00000035483c7209 */ /* 0x000fc40007810000 */
[----:B------:R-:W-:Y:S01]  /*5010*/  ISETP.GT.AND P3, PT, R83, 0x61, PT ;  /* 0x000000615300780c */ /* 0x000fe20003f64270 */
[----:B------:R4:W-:Y:S01]  /*5020*/  MUFU.EX2 R44, R89 ;  /* 0x00000059002c7308 */ /* 0x0009e20000000800 */
[----:B-----5:R-:W-:Y:S01]  /*5030*/  FSEL R52, R42, -INF , P4 ;  /* 0xff8000002a347808 */ /* 0x020fe20002000000 */
[--C-:B------:R-:W-:Y:S01]  /*5040*/  FFMA.FTZ R42, R61, UR4, -R78.reuse ;  /* 0x000000043d2a7c23 */ /* 0x100fe2000801084e */
[----:B------:R-:W-:Y:S01]  /*5050*/  FMNMX.FTZ R53, R45, R60, !PT ;  /* 0x0000003c2d357209 */ /* 0x000fe20007810000 */
[--C-:B------:R-:W-:Y:S01]  /*5060*/  FFMA.FTZ R60, R67, UR4, -R78.reuse ;  /* 0x00000004433c7c23 */ /* 0x100fe2000801084e */
[----:B------:R-:W-:Y:S01]  /*5070*/  ISETP.GT.AND P4, PT, R83, 0x68, PT ;  /* 0x000000685300780c */ /* 0x000fe20003f84270 */
[--C-:B------:R-:W-:Y:S01]  /*5080*/  FFMA.FTZ R61, R68, UR4, -R78.reuse ;  /* 0x00000004443d7c23 */ /* 0x100fe2000801084e */
[----:B------:R-:W-:Y:S01]  /*5090*/  FSEL R88, R43, -INF , P3 ;  /* 0xff8000002b587808 */ /* 0x000fe20001800000 */
[----:B------:R-:W-:Y:S01]  /*50a0*/  FFMA.FTZ R43, R32, UR4, -R78 ;  /* 0x00000004202b7c23 */ /* 0x000fe2000801084e */
[----:B------:R-:W-:Y:S01]  /*50b0*/  FMNMX.FTZ R53, R52, R53, !PT ;  /* 0x0000003534357209 */ /* 0x000fe20007810000 */
[----:B------:R-:W-:Y:S01]  /*50c0*/  MUFU.EX2 R82, R82 ;  /* 0x0000005200527308 */ /* 0x000fe20000000800 */
[----:B------:R-:W-:-:S02]  /*50d0*/  ISETP.GT.AND P3, PT, R83, 0x69, PT ;  /* 0x000000695300780c */ /* 0x000fc40003f64270 */
[----:B----4-:R-:W-:Y:S02]  /*50e0*/  FSEL R89, R46, -INF , P4 ;  /* 0xff8000002e597808 */ /* 0x010fe40002000000 */
[----:B------:R-:W-:Y:S01]  /*50f0*/  FMNMX.FTZ R32, R88, R53, !PT ;  /* 0x0000003558207209 */ /* 0x000fe20007810000 */
[--C-:B------:R-:W-:Y:S01]  /*5100*/  FFMA.FTZ R53, R70, UR4, -R78.reuse ;  /* 0x0000000446357c23 */ /* 0x100fe2000801084e */
[----:B------:R-:W-:Y:S01]  /*5110*/  ISETP.GT.AND P4, PT, R83, 0x70, PT ;  /* 0x000000705300780c */ /* 0x000fe20003f84270 */
[----:B------:R-:W-:Y:S01]  /*5120*/  MUFU.EX2 R12, R12 ;  /* 0x0000000c000c7308 */ /* 0x000fe20000000800 */
[----:B------:R-:W-:Y:S02]  /*5130*/  FSEL R90, R47, -INF , P3 ;  /* 0xff8000002f5a7808 */ /* 0x000fe40001800000 */
        /* <DEDUP_REMOVED lines=8> */
[----:B------:R-:W-:Y:S01]  /*51c0*/  FSEL R92, R35, -INF , P3 ;  /* 0xff800000235c7808 */ /* 0x000fe20001800000 */
[----:B------:R-:W-:Y:S01]  /*51d0*/  FFMA.FTZ R37, R24, UR4, -R78 ;  /* 0x0000000418257c23 */ /* 0x000fe2000801084e */
[----:B------:R-:W-:-:S02]  /*51e0*/  ISETP.GT.AND P4, PT, R83, 0x78, PT ;  /* 0x000000785300780c */ /* 0x000fc40003f84270 */
        /* <DEDUP_REMOVED lines=13> */
[----:B-1----:R-:W-:Y:S01]  /*52c0*/  FSEL R26, R26, -INF , P4 ;  /* 0xff8000001a1a7808 */ /* 0x002fe20002000000 */
[----:B------:R-:W-:Y:S01]  /*52d0*/  FFMA.FTZ R66, R73, UR4, -R78 ;  /* 0x0000000449427c23 */ /* 0x000fe2000801084e */
[----:B------:R-:W-:Y:S01]  /*52e0*/  FMNMX.FTZ R35, R94, R35, !PT ;  /* 0x000000235e237209 */ /* 0x000fe20007810000 */
[----:B------:R-:W-:Y:S01]  /*52f0*/  MUFU.EX2 R21, R21 ;  /* 0x0000001500157308 */ /* 0x000fe20000000800 */
[----:B------:R-:W-:-:S02]  /*5300*/  ISETP.GT.AND P4, PT, R83, 0x88, PT ;  /* 0x000000885300780c */ /* 0x000fc40003f84270 */
[----:B------:R-:W-:Y:S02]  /*5310*/  FSEL R27, R27, -INF , P3 ;  /* 0xff8000001b1b7808 */ /* 0x000fe40001800000 */
[----:B------:R-:W-:Y:S02]  /*5320*/  FMNMX.FTZ R38, R26, R35, !PT ;  /* 0x000000231a267209 */ /* 0x000fe40007810000 */
[----:B------:R-:W-:Y:S01]  /*5330*/  ISETP.GT.AND P3, PT, R83, 0x89, PT ;  /* 0x000000895300780c */ /* 0x000fe20003f64270 */
[----:B------:R-:W-:Y:S01]  /*5340*/  MUFU.EX2 R41, R41 ;  /* 0x0000002900297308 */ /* 0x000fe20000000800 */
[----:B---3--:R-:W-:Y:S02]  /*5350*/  FSEL R76, R76, -INF , P4 ;  /* 0xff8000004c4c7808 */ /* 0x008fe40002000000 */
[----:B------:R-:W-:Y:S01]  /*5360*/  FMNMX.FTZ R35, R27, R38, !PT ;  /* 0x000000261b237209 */ /* 0x000fe20007810000 */
[----:B------:R-:W-:Y:S01]  /*5370*/  FFMA.FTZ R38, R25, UR4, -R78 ;  /* 0x0000000419267c23 */ /* 0x000fe2000801084e */
[----:B------:R-:W-:-:S02]  /*5380*/  FSEL R83, R77, -INF , P3 ;  /* 0xff8000004d537808 */ /* 0x000fc40001800000 */
[----:B------:R-:W-:Y:S01]  /*5390*/  FMNMX.FTZ R36, R76, R35, !PT ;  /* 0x000000234c247209 */ /* 0x000fe20007810000 */
[----:B------:R1:W-:Y:S03]  /*53a0*/  MUFU.EX2 R77, R39 ;  /* 0x00000027004d7308 */ /* 0x0003e60000000800 */
[----:B------:R-:W-:-:S05]  /*53b0*/  FMNMX.FTZ R35, R83, R36, !PT ;  /* 0x0000002453237209 */ /* 0x000fca0007810000 */
[----:B------:R-:W3:Y:S01]  /*53c0*/  SHFL.BFLY PT, R46, R35, 0x2, 0x1f ;  /* 0x0c401f00232e7f89 */ /* 0x000ee200000e0000 */
[----:B------:R4:W-:Y:S01]  /*53d0*/  MUFU.EX2 R36, R47 ;  /* 0x0000002f00247308 */ /* 0x0009e20000000800 */
[----:B-1----:R-:W-:-:S07]  /*53e0*/  FFMA.FTZ R39, R69, UR4, -R78 ;  /* 0x0000000445277c23 */ /* 0x002fce000801084e */
[----:B------:R-:W-:Y:S01]  /*53f0*/  MUFU.EX2 R42, R42 ;  /* 0x0000002a002a7308 */ /* 0x000fe20000000800 */
[--C-:B----4-:R-:W-:Y:S01]  /*5400*/  FFMA.FTZ R47, R54, UR4, -R78.reuse ;  /* 0x00000004362f7c23 */ /* 0x110fe2000801084e */
[----:B------:R-:W-:-:S06]  /*5410*/  FFMA.FTZ R54, R75, UR4, -R78 ;  /* 0x000000044b367c23 */ /* 0x000fcc000801084e */
[----:B------:R-:W-:Y:S01]  /*5420*/  MUFU.EX2 R43, R43 ;  /* 0x0000002b002b7308 */ /* 0x000fe20000000800 */
[----:B---3--:R-:W-:Y:S01]  /*5430*/  FMNMX.FTZ R24, R35, R46, !PT ;  /* 0x0000002e23187209 */ /* 0x008fe20007810000 */
[--C-:B------:R-:W-:Y:S01]  /*5440*/  FFMA.FTZ R46, R29, UR4, -R78.reuse ;  /* 0x000000041d2e7c23 */ /* 0x100fe2000801084e */
[----:B------:R-:W-:-:S05]  /*5450*/  FFMA.FTZ R35, R55, UR4, -R78 ;  /* 0x0000000437237c23 */ /* 0x000fca000801084e */
[----:B------:R-:W-:Y:S01]  /*5460*/  MUFU.EX2 R32, R32 ;  /* 0x0000002000207308 */ /* 0x000fe20000000800 */
        /* <DEDUP_REMOVED lines=17> */
[----:B------:R-:W-:Y:S01]  /*5580*/  FFMA.FTZ R55, R10, UR4, -R25 ;  /* 0x000000040a377c23 */ /* 0x000fe20008010819 */
[----:B------:R-:W-:Y:S01]  /*5590*/  MUFU.EX2 R75, R75 ;  /* 0x0000004b004b7308 */ /* 0x000fe20000000800 */
[----:B0-----:R-:W-:Y:S01]  /*55a0*/  FADD.FTZ R5, R80, R31 ;  /* 0x0000001f50057221 */ /* 0x001fe20000010000 */
[--C-:B------:R-:W-:Y:S01]  /*55b0*/  FFMA.FTZ R68, R50, UR4, -R25.reuse ;  /* 0x0000000432447c23 */ /* 0x100fe20008010819 */
[----:B------:R-:W-:Y:S01]  /*55c0*/  FFMA.FTZ R10, R58, UR4, -R25 ;  /* 0x000000043a0a7c23 */ /* 0x000fe20008010819 */
[----:B------:R-:W-:Y:S01]  /*55d0*/  @!P1 PRMT R4, RZ, 0x654, R0 ;  /* 0x00000654ff049816 */ /* 0x000fe20000000000 */
[----:B--2---:R-:W-:Y:S01]  /*55e0*/  FADD.FTZ R58, R30, R5 ;  /* 0x000000051e3a7221 */ /* 0x004fe20000010000 */
[--C-:B------:R-:W-:Y:S01]  /*55f0*/  FFMA.FTZ R50, R84, UR4, -R25.reuse ;  /* 0x0000000454327c23 */ /* 0x100fe20008010819 */
[--C-:B------:R-:W-:Y:S01]  /*5600*/  FFMA.FTZ R71, R51, UR4, -R25.reuse ;  /* 0x0000000433477c23 */ /* 0x100fe20008010819 */
[----:B------:R-:W0:Y:S01]  /*5610*/  MUFU.EX2 R78, R78 ;  /* 0x0000004e004e7308 */ /* 0x000e220000000800 */
[----:B------:R1:W-:Y:S01]  /*5620*/  @!P1 SYNCS.ARRIVE.TRANS64.RED.A1T0 RZ, [R4+URZ], RZ ;  /* 0x000000ff04ff99a7 */ /* 0x0003e2000810043f */
[----:B------:R-:W-:Y:S01]  /*5630*/  FADD.FTZ R58, R79, R58 ;  /* 0x0000003a4f3a7221 */ /* 0x000fe20000010000 */
[--C-:B------:R-:W-:Y:S01]  /*5640*/  FFMA.FTZ R24, R85, UR4, -R25.reuse ;  /* 0x0000000455187c23 */ /* 0x100fe20008010819 */
[--C-:B------:R-:W-:Y:S01]  /*5650*/  FFMA.FTZ R67, R40, UR4, -R25.reuse ;  /* 0x0000000428437c23 */ /* 0x100fe20008010819 */
[--C-:B------:R-:W-:Y:S01]  /*5660*/  FFMA.FTZ R40, R86, UR4, -R25.reuse ;  /* 0x0000000456287c23 */ /* 0x100fe20008010819 */
[--C-:B------:R-:W-:Y:S01]  /*5670*/  FFMA.FTZ R48, R48, UR4, -R25.reuse ;  /* 0x0000000430307c23 */ /* 0x100fe20008010819 */
[--C-:B------:R-:W-:Y:S01]  /*5680*/  FFMA.FTZ R72, R72, UR4, -R25.reuse ;  /* 0x0000000448487c23 */ /* 0x100fe20008010819 */
[----:B------:R-:W2:Y:S01]  /*5690*/  MUFU.EX2 R81, R81 ;  /* 0x0000005100517308 */ /* 0x000ea20000000800 */
[----:B-1----:R-:W-:Y:S01]  /*56a0*/  F2FP.BF16.F32.PACK_AB R4, R31, R80 ;  /* 0x000000501f04723e */ /* 0x002fe200000010ff */
[--C-:B------:R-:W-:Y:S01]  /*56b0*/  FFMA.FTZ R69, R87, UR4, -R25.reuse ;  /* 0x0000000457457c23 */ /* 0x100fe20008010819 */
[--C-:B------:R-:W-:Y:S01]  /*56c0*/  FFMA.FTZ R28, R64, UR4, -R25.reuse ;  /* 0x00000004401c7c23 */ /* 0x100fe20008010819 */
[--C-:B------:R-:W-:Y:S01]  /*56d0*/  FFMA.FTZ R51, R65, UR4, -R25.reuse ;  /* 0x0000000441337c23 */ /* 0x100fe20008010819 */
[--C-:B------:R-:W-:Y:S01]  /*56e0*/  FFMA.FTZ R64, R26, UR4, -R25.reuse ;  /* 0x000000041a407c23 */ /* 0x100fe20008010819 */
[--C-:B------:R-:W-:Y:S01]  /*56f0*/  FFMA.FTZ R29, R56, UR4, -R25.reuse ;  /* 0x00000004381d7c23 */ /* 0x100fe20008010819 */
[--C-:B------:R-:W-:Y:S01]  /*5700*/  FFMA.FTZ R56, R57, UR4, -R25.reuse ;  /* 0x0000000439387c23 */ /* 0x100fe20008010819 */
[----:B------:R-:W1:Y:S01]  /*5710*/  MUFU.EX2 R96, R96 ;  /* 0x0000006000607308 */ /* 0x000e620000000800 */
[----:B0-----:R-:W-:Y:S01]  /*5720*/  FADD.FTZ R6, R75, R78 ;  /* 0x0000004e4b067221 */ /* 0x001fe20000010000 */
[----:B------:R-:W-:Y:S01]  /*5730*/  F2FP.BF16.F32.PACK_AB R5, R78, R75 ;  /* 0x0000004b4e05723e */ /* 0x000fe200000010ff */
[----:B------:R-:W-:Y:S01]  /*5740*/  FADD.FTZ R75, R3, R58 ;  /* 0x0000003a034b7221 */ /* 0x000fe20000010000 */
[--C-:B------:R-:W-:Y:S01]  /*5750*/  FFMA.FTZ R57, R59, UR4, -R25.reuse ;  /* 0x000000043b397c23 */ /* 0x100fe20008010819 */
[--C-:B------:R-:W-:Y:S01]  /*5760*/  FFMA.FTZ R49, R49, UR4, -R25.reuse ;  /* 0x0000000431317c23 */ /* 0x100fe20008010819 */
[----:B------:R-:W-:Y:S01]  /*5770*/  FFMA.FTZ R52, R52, UR4, -R25 ;  /* 0x0000000434347c23 */ /* 0x000fe20008010819 */
[----:B------:R-:W-:Y:S01]  /*5780*/  FADD.FTZ R75, R82, R75 ;  /* 0x0000004b524b7221 */ /* 0x000fe20000010000 */
[----:B------:R-:W0:Y:S01]  /*5790*/  MUFU.EX2 R70, R70 ;  /* 0x0000004600467308 */ /* 0x000e220000000800 */
[----:B--2---:R-:W-:Y:S01]  /*57a0*/  FADD.FTZ R7, R81, R6 ;  /* 0x0000000651077221 */ /* 0x004fe20000010000 */
[----:B------:R-:W-:Y:S01]  /*57b0*/  F2FP.BF16.F32.PACK_AB R6, R79, R30 ;  /* 0x0000001e4f06723e */ /* 0x000fe200000010ff */
[----:B------:R-:W-:Y:S01]  /*57c0*/  FADD.FTZ R58, R8, R75 ;  /* 0x0000004b083a7221 */ /* 0x000fe20000010000 */
[--C-:B------:R-:W-:Y:S01]  /*57d0*/  FFMA.FTZ R59, R88, UR4, -R25.reuse ;  /* 0x00000004583b7c23 */ /* 0x100fe20008010819 */
[--C-:B------:R-:W-:Y:S01]  /*57e0*/  FFMA.FTZ R65, R89, UR4, -R25.reuse ;  /* 0x0000000459417c23 */ /* 0x100fe20008010819 */
[----:B------:R-:W-:Y:S01]  /*57f0*/  FFMA.FTZ R90, R90, UR4, -R25 ;  /* 0x000000045a5a7c23 */ /* 0x000fe20008010819 */
[----:B------:R-:W-:Y:S01]  /*5800*/  FADD.FTZ R75, R11, R58 ;  /* 0x0000003a0b4b7221 */ /* 0x000fe20000010000 */
[----:B------:R-:W2:Y:S01]  /*5810*/  MUFU.EX2 R73, R73 ;  /* 0x0000004900497308 */ /* 0x000ea20000000800 */
        /* <DEDUP_REMOVED lines=9> */
[----:B------:R-:W-:Y:S01]  /*58b0*/  FFMA.FTZ R83, R83, UR4, -R25 ;  /* 0x0000000453537c23 */ /* 0x000fe20008010819 */
[----:B------:R-:W-:-:S05]  /*58c0*/  F2FP.BF16.F32.PACK_AB R7, R96, R81 ;  /* 0x000000516007723e */ /* 0x000fca00000010ff */
[----:B------:R-:W0:Y:S01]  /*58d0*/  MUFU.EX2 R68, R68 ;  /* 0x0000004400447308 */ /* 0x000e220000000800 */
[----:B--2---:R-:W-:Y:S01]  /*58e0*/  FADD.FTZ R30, R73, R30 ;  /* 0x0000001e491e7221 */ /* 0x004fe20000010000 */
[----:B------:R2:W-:Y:S06]  /*58f0*/  STSM.16.M88.4 [R2+0x24300], R4 ;  /* 0x0243000402007844 */ /* 0x0005ec0000000200 */
[----:B------:R-:W3:Y:S01]  /*5900*/  MUFU.EX2 R50, R50 ;  /* 0x0000003200327308 */ /* 0x000ee20000000800 */
[----:B-1----:R-:W-:Y:S01]  /*5910*/  FADD.FTZ R31, R55, R30 ;  /* 0x0000001e371f7221 */ /* 0x002fe20000010000 */
[----:B------:R-:W-:Y:S01]  /*5920*/  FADD.FTZ R30, R12, R75 ;  /* 0x0000004b0c1e7221 */ /* 0x000fe20000010000 */
[----:B------:R-:W-:-:S05]  /*5930*/  F2FP.BF16.F32.PACK_AB R12, R13, R12 ;  /* 0x0000000c0d0c723e */ /* 0x000fca00000010ff */
[----:B------:R-:W1:Y:S01]  /*5940*/  MUFU.EX2 R71, R71 ;  /* 0x0000004700477308 */ /* 0x000e620000000800 */
[----:B0-----:R-:W-:Y:S01]  /*5950*/  FADD.FTZ R31, R68, R31 ;  /* 0x0000001f441f7221 */ /* 0x001fe20000010000 */
[----:B--2---:R-:W-:Y:S02]  /*5960*/  F2FP.BF16.F32.PACK_AB R4, R82, R3 ;  /* 0x000000035204723e */ /* 0x004fe400000010ff */
[----:B------:R-:W-:Y:S02]  /*5970*/  F2FP.BF16.F32.PACK_AB R6, R11, R8 ;  /* 0x000000080b06723e */ /* 0x000fe400000010ff */
[----:B------:R-:W-:Y:S02]  /*5980*/  F2FP.BF16.F32.PACK_AB R5, R73, R70 ;  /* 0x000000464905723e */ /* 0x000fe400000010ff */
[----:B------:R-:W0:Y:S01]  /*5990*/  MUFU.EX2 R24, R24 ;  /* 0x0000001800187308 */ /* 0x000e220000000800 */
[----:B------:R-:W-:-:S05]  /*59a0*/  F2FP.BF16.F32.PACK_AB R7, R68, R55 ;  /* 0x000000374407723e */ /* 0x000fca00000010ff */
[----:B------:R-:W-:Y:S02]  /*59b0*/  STSM.16.M88.4 [R2+0x25b00], R4 ;  /* 0x025b000402007844 */ /* 0x000fe40000000200 */
[----:B------:R-:W2:Y:S08]  /*59c0*/  MUFU.EX2 R67, R67 ;  /* 0x0000004300437308 */ /* 0x000eb00000000800 */
[----:B------:R4:W-:Y:S08]  /*59d0*/  MUFU.EX2 R0, R48 ;  /* 0x0000003000007308 */ /* 0x0009f00000000800 */
[----:B------:R-:W5:Y:S01]  /*59e0*/  MUFU.EX2 R40, R40 ;  /* 0x0000002800287308 */ /* 0x000f620000000800 */
[----:B----4-:R-:W-:-:S07]  /*59f0*/  FFMA.FTZ R48, R45, UR4, -R25 ;  /* 0x000000042d307c23 */ /* 0x010fce0008010819 */
[----:B------:R3:W-:Y:S08]  /*5a00*/  MUFU.EX2 R45, R72 ;  /* 0x00000048002d7308 */ /* 0x0007f00000000800 */
[----:B------:R-:W4:Y:S01]  /*5a10*/  MUFU.EX2 R69, R69 ;  /* 0x0000004500457308 */ /* 0x000f220000000800 */
[----:B---3--:R-:W-:Y:S01]  /*5a20*/  FADD.FTZ R72, R50, R31 ;  /* 0x0000001f32487221 */ /* 0x008fe20000010000 */
[----:B------:R-:W-:Y:S01]  /*5a30*/  FADD.FTZ R31, R13, R30 ;  /* 0x0000001e0d1f7221 */ /* 0x000fe20000010000 */
[----:B-1----:R-:W-:-:S02]  /*5a40*/  F2FP.BF16.F32.PACK_AB R13, R71, R50 ;  /* 0x00000032470d723e */ /* 0x002fc400000010ff */
[----:B------:R-:W-:Y:S01]  /*5a50*/  FADD.FTZ R27, R71, R72 ;  /* 0x00000048471b7221 */ /* 0x000fe20000010000 */
[----:B------:R-:W-:Y:S01]  /*5a60*/  FADD.FTZ R26, R14, R31 ;  /* 0x0000001f0e1a7221 */ /* 0x000fe20000010000 */
[C---:B------:R-:W-:Y:S01]  /*5a70*/  F2FP.BF16.F32.PACK_AB R14, R15.reuse, R14 ;  /* 0x0000000e0f0e723e */ /* 0x040fe200000010ff */
[----:B------:R-:W1:Y:S01]  /*5a80*/  MUFU.EX2 R28, R28 ;  /* 0x0000001c001c7308 */ /* 0x000e620000000800 */
[----:B0-----:R-:W-:Y:S01]  /*5a90*/  FADD.FTZ R30, R24, R27 ;  /* 0x0000001b181e7221 */ /* 0x001fe20000010000 */
[----:B------:R-:W-:Y:S01]  /*5aa0*/  FADD.FTZ R25, R15, R26 ;  /* 0x0000001a0f197221 */ /* 0x000fe20000010000 */
[C---:B--2---:R-:W-:Y:S02]  /*5ab0*/  F2FP.BF16.F32.PACK_AB R15, R67.reuse, R24 ;  /* 0x00000018430f723e */ /* 0x044fe400000010ff */
[----:B------:R-:W-:Y:S01]  /*5ac0*/  CS2R R70, SRZ ;  /* 0x0000000000467805 */ /* 0x000fe2000001ff00 */
[----:B------:R-:W-:Y:S01]  /*5ad0*/  FADD.FTZ R27, R67, R30 ;  /* 0x0000001e431b7221 */ /* 0x000fe20000010000 */
[----:B------:R-:W-:Y:S01]  /*5ae0*/  FADD.FTZ R26, R20, R25 ;  /* 0x00000019141a7221 */ /* 0x000fe20000010000 */
[C---:B------:R-:W-:Y:S01]  /*5af0*/  F2FP.BF16.F32.PACK_AB R24, R21.reuse, R20 ;  /* 0x000000141518723e */ /* 0x040fe200000010ff */
[----:B------:R-:W0:Y:S01]  /*5b00*/  MUFU.EX2 R51, R51 ;  /* 0x0000003300337308 */ /* 0x000e220000000800 */
[----:B-----5:R-:W-:Y:S01]  /*5b10*/  FADD.FTZ R30, R40, R27 ;  /* 0x0000001b281e7221 */ /* 0x020fe20000010000 */
[----:B------:R-:W-:Y:S01]  /*5b20*/  FADD.FTZ R26, R21, R26 ;  /* 0x0000001a151a7221 */ /* 0x000fe20000010000 */
[----:B------:R2:W-:Y:S02]  /*5b30*/  STSM.16.M88.4 [R2+0x27300], R12 ;  /* 0x0273000c02007844 */ /* 0x0005e40000000200 */
[----:B----4-:R-:W-:Y:S01]  /*5b40*/  FADD.FTZ R3, R69, R30 ;  /* 0x0000001e45037221 */ /* 0x010fe20000010000 */
[----:B------:R-:W-:-:S02]  /*5b50*/  FADD.FTZ R11, R41, R26 ;  /* 0x0000001a290b7221 */ /* 0x000fc40000010000 */
[----:B------:R-:W3:Y:S01]  /*5b60*/  MUFU.EX2 R29, R29 ;  /* 0x0000001d001d7308 */ /* 0x000ee20000000800 */
[----:B-1----:R-:W-:Y:S01]  /*5b70*/  FADD.FTZ R26, R28, R3 ;  /* 0x000000031c1a7221 */ /* 0x002fe20000010000 */
[----:B------:R-:W-:-:S04]  /*5b80*/  FADD.FTZ R11, R44, R11 ;  /* 0x0000000b2c0b7221 */ /* 0x000fc80000010000 */
[----:B------:R-:W-:Y:S02]  /*5b90*/  FADD.FTZ R30, R42, R11 ;  /* 0x0000000b2a1e7221 */ /* 0x000fe40000010000 */
[----:B------:R-:W1:Y:S01]  /*5ba0*/  MUFU.EX2 R56, R56 ;  /* 0x0000003800387308 */ /* 0x000e620000000800 */
[----:B0-----:R-:W-:Y:S01]  /*5bb0*/  FADD.FTZ R26, R51, R26 ;  /* 0x0000001a331a7221 */ /* 0x001fe20000010000 */
[----:B------:R-:W-:Y:S01]  /*5bc0*/  FADD.FTZ R25, R43, R30 ;  /* 0x0000001e2b197221 */ /* 0x000fe20000010000 */
[----:B------:R-:W-:Y:S02]  /*5bd0*/  F2FP.BF16.F32.PACK_AB R27, R51, R28 ;  /* 0x0000001c331b723e */ /* 0x000fe400000010ff */
[----:B------:R-:W-:Y:S02]  /*5be0*/  CS2R R50, SRZ ;  /* 0x0000000000327805 */ /* 0x000fe4000001ff00 */
[----:B--2---:R-:W-:Y:S01]  /*5bf0*/  F2FP.BF16.F32.PACK_AB R12, R77, R34 ;  /* 0x000000224d0c723e */ /* 0x004fe200000010ff */
[----:B------:R-:W-:Y:S01]  /*5c00*/  FADD.FTZ R20, R32, R25 ;  /* 0x0000001920147221 */ /* 0x000fe20000010000 */
[----:B------:R-:W-:Y:S01]  /*5c10*/  F2FP.BF16.F32.PACK_AB R25, R69, R40 ;  /* 0x000000284519723e */ /* 0x000fe200000010ff */
[----:B------:R-:W0:Y:S01]  /*5c20*/  MUFU.EX2 R10, R10 ;  /* 0x0000000a000a7308 */ /* 0x000e220000000800 */
[----:B---3--:R-:W-:Y:S01]  /*5c30*/  FADD.FTZ R11, R29, R26 ;  /* 0x0000001a1d0b7221 */ /* 0x008fe20000010000 */
[----:B------:R-:W-:-:S02]  /*5c40*/  F2FP.BF16.F32.PACK_AB R26, R44, R41 ;  /* 0x000000292c1a723e */ /* 0x000fc400000010ff */
[----:B------:R-:W-:Y:S02]  /*5c50*/  CS2R R68, SRZ ;  /* 0x0000000000447805 */ /* 0x000fe4000001ff00 */
[----:B------:R-:W-:Y:S02]  /*5c60*/  F2FP.BF16.F32.PACK_AB R14, R63, R36 ;  /* 0x000000243f0e723e */ /* 0x000fe400000010ff */
[----:B------:R-:W-:Y:S01]  /*5c70*/  CS2R R40, SRZ ;  /* 0x0000000000287805 */ /* 0x000fe2000001ff00 */
[----:B------:R-:W-:Y:S01]  /*5c80*/  STSM.16.M88.4 [R2+0x28b00], R24 ;  /* 0x028b001802007844 */ /* 0x000fe20000000200 */
[----:B------:R-:W2:Y:S01]  /*5c90*/  MUFU.EX2 R57, R57 ;  /* 0x0000003900397308 */ /* 0x000ea20000000800 */
[C---:B-1----:R-:W-:Y:S01]  /*5ca0*/  FADD.FTZ R11, R56.reuse, R11 ;  /* 0x0000000b380b7221 */ /* 0x042fe20000010000 */
[----:B------:R-:W-:-:S06]  /*5cb0*/  F2FP.BF16.F32.PACK_AB R29, R56, R29 ;  /* 0x0000001d381d723e */ /* 0x000fcc00000010ff */
[----:B------:R-:W1:Y:S01]  /*5cc0*/  MUFU.EX2 R49, R49 ;  /* 0x0000003100317308 */ /* 0x000e620000000800 */
[----:B0-----:R-:W-:Y:S01]  /*5cd0*/  FADD.FTZ R30, R10, R11 ;  /* 0x0000000b0a1e7221 */ /* 0x001fe20000010000 */
[----:B------:R-:W-:-:S04]  /*5ce0*/  FADD.FTZ R11, R33, R20 ;  /* 0x00000014210b7221 */ /* 0x000fc80000010000 */
[----:B------:R-:W-:Y:S02]  /*5cf0*/  FADD.FTZ R20, R34, R11 ;  /* 0x0000000b22147221 */ /* 0x000fe40000010000 */
[----:B------:R-:W0:Y:S01]  /*5d00*/  MUFU.EX2 R48, R48 ;  /* 0x0000003000307308 */ /* 0x000e220000000800 */
[----:B--2---:R-:W-:Y:S01]  /*5d10*/  FADD.FTZ R21, R57, R30 ;  /* 0x0000001e39157221 */ /* 0x004fe20000010000 */
[----:B------:R-:W-:Y:S01]  /*5d20*/  FADD.FTZ R11, R77, R20 ;  /* 0x000000144d0b7221 */ /* 0x000fe20000010000 */
[----:B------:R-:W-:Y:S02]  /*5d30*/  F2FP.BF16.F32.PACK_AB R31, R57, R10 ;  /* 0x0000000a391f723e */ /* 0x000fe400000010ff */
[----:B------:R-:W-:Y:S01]  /*5d40*/  CS2R R56, SRZ ;  /* 0x0000000000387805 */ /* 0x000fe2000001ff00 */
[----:B------:R-:W-:Y:S01]  /*5d50*/  FADD.FTZ R28, R0, R21 ;  /* 0x00000015001c7221 */ /* 0x000fe20000010000 */
[----:B------:R-:W-:Y:S01]  /*5d60*/  FADD.FTZ R30, R36, R11 ;  /* 0x0000000b241e7221 */ /* 0x000fe20000010000 */
[----:B------:R-:W2:Y:S02]  /*5d70*/  MUFU.EX2 R52, R52 ;  /* 0x0000003400347308 */ /* 0x000ea40000000800 */
[----:B-1----:R-:W-:Y:S01]  /*5d80*/  FADD.FTZ R20, R49, R28 ;  /* 0x0000001c31147221 */ /* 0x002fe20000010000 */
[----:B------:R-:W-:Y:S01]  /*5d90*/  FADD.FTZ R4, R63, R30 ;  /* 0x0000001e3f047221 */ /* 0x000fe20000010000 */
[----:B------:R-:W-:-:S02]  /*5da0*/  F2FP.BF16.F32.PACK_AB R13, R49, R0 ;  /* 0x00000000310d723e */ /* 0x000fc400000010ff */
[----:B------:R-:W-:Y:S01]  /*5db0*/  FADD.FTZ R11, R45, R20 ;  /* 0x000000142d0b7221 */ /* 0x000fe20000010000 */
[----:B------:R-:W-:Y:S01]  /*5dc0*/  FADD.FTZ R5, R37, R4 ;  /* 0x0000000425057221 */ /* 0x000fe20000010000 */
[----:B------:R-:W-:Y:S01]  /*5dd0*/  F2FP.BF16.F32.PACK_AB R28, R43, R42 ;  /* 0x0000002a2b1c723e */ /* 0x000fe200000010ff */
[----:B------:R-:W1:Y:S01]  /*5de0*/  MUFU.EX2 R59, R59 ;  /* 0x0000003b003b7308 */ /* 0x000e620000000800 */
[----:B0-----:R-:W-:Y:S01]  /*5df0*/  FADD.FTZ R11, R48, R11 ;  /* 0x0000000b300b7221 */ /* 0x001fe20000010000 */
[----:B------:R-:W-:Y:S01]  /*5e00*/  FADD.FTZ R5, R60, R5 ;  /* 0x000000053c057221 */ /* 0x000fe20000010000 */
[----:B------:R-:W-:Y:S02]  /*5e10*/  F2FP.BF16.F32.PACK_AB R30, R33, R32 ;  /* 0x00000020211e723e */ /* 0x000fe400000010ff */
[----:B------:R-:W-:Y:S02]  /*5e20*/  CS2R R42, SRZ ;  /* 0x00000000002a7805 */ /* 0x000fe4000001ff00 */
[----:B------:R-:W-:-:S02]  /*5e30*/  F2FP.BF16.F32.PACK_AB R15, R48, R45 ;  /* 0x0000002d300f723e */ /* 0x000fc400000010ff */
[----:B------:R-:W-:Y:S02]  /*5e40*/  CS2R R48, SRZ ;  /* 0x0000000000307805 */ /* 0x000fe4000001ff00 */
[----:B------:R-:W-:Y:S01]  /*5e50*/  CS2R R44, SRZ ;  /* 0x00000000002c7805 */ /* 0x000fe2000001ff00 */
[----:B------:R-:W0:Y:S01]  /*5e60*/  MUFU.EX2 R38, R38 ;  /* 0x0000002600267308 */ /* 0x000e220000000800 */
[----:B--2---:R-:W-:Y:S01]  /*5e70*/  FADD.FTZ R4, R52, R11 ;  /* 0x0000000b34047221 */ /* 0x004fe20000010000 */
[----:B------:R2:W-:Y:S01]  /*5e80*/  STSM.16.M88.4 [R2+0x2a300], R28 ;  /* 0x02a3001c02007844 */ /* 0x0005e20000000200 */
[----:B------:R-:W-:-:S03]  /*5e90*/  CS2R R32, SRZ ;  /* 0x0000000000207805 */ /* 0x000fc6000001ff00 */
[----:B------:R3:W-:Y:S02]  /*5ea0*/  STSM.16.M88.4 [R2+0x2bb00], R12 ;  /* 0x02bb000c02007844 */ /* 0x0007e40000000200 */
[----:B------:R-:W4:Y:S01]  /*5eb0*/  MUFU.EX2 R65, R65 ;  /* 0x0000004100417308 */ /* 0x000f220000000800 */
[----:B-1----:R-:W-:-:S07]  /*5ec0*/  FADD.FTZ R4, R59, R4 ;  /* 0x000000043b047221 */ /* 0x002fce0000010000 */
[----:B------:R-:W1:Y:S01]  /*5ed0*/  MUFU.EX2 R61, R61 ;  /* 0x0000003d003d7308 */ /* 0x000e620000000800 */
[----:B0-----:R-:W-:Y:S01]  /*5ee0*/  FADD.FTZ R0, R38, R5 ;  /* 0x0000000526007221 */ /* 0x001fe20000010000 */
[----:B--2---:R-:W-:Y:S02]  /*5ef0*/  CS2R R30, SRZ ;  /* 0x00000000001e7805 */ /* 0x004fe4000001ff00 */
[----:B------:R-:W-:-:S04]  /*5f00*/  CS2R R28, SRZ ;  /* 0x00000000001c7805 */ /* 0x000fc8000001ff00 */
[----:B------:R-:W0:Y:S01]  /*5f10*/  MUFU.EX2 R8, R90 ;  /* 0x0000005a00087308 */ /* 0x000e220000000800 */
[----:B----4-:R-:W-:-:S07]  /*5f20*/  FADD.FTZ R5, R65, R4 ;  /* 0x0000000441057221 */ /* 0x010fce0000010000 */
        /* <DEDUP_REMOVED lines=8> */
[----:B-1----:R-:W-:Y:S01]  /*5fb0*/  FADD.FTZ R7, R3, R4 ;  /* 0x0000000403077221 */ /* 0x002fe20000010000 */
[----:B------:R-:W-:Y:S02]  /*5fc0*/  F2FP.BF16.F32.PACK_AB R4, R60, R37 ;  /* 0x000000253c04723e */ /* 0x000fe400000010ff */
[----:B------:R-:W-:Y:S02]  /*5fd0*/  CS2R R60, SRZ ;  /* 0x00000000003c7805 */ /* 0x000fe4000001ff00 */
[----:B------:R-:W-:Y:S02]  /*5fe0*/  CS2R R36, SRZ ;  /* 0x0000000000247805 */ /* 0x000fe4000001ff00 */
[----:B------:R-:W1:Y:S01]  /*5ff0*/  MUFU.EX2 R46, R46 ;  /* 0x0000002e002e7308 */ /* 0x000e620000000800 */
[----:B0-----:R-:W-:Y:S01]  /*6000*/  FADD.FTZ R11, R62, R5 ;  /* 0x000000053e0b7221 */ /* 0x001fe20000010000 */
[----:B------:R-:W-:-:S02]  /*6010*/  F2FP.BF16.F32.PACK_AB R5, R59, R52 ;  /* 0x000000343b05723e */ /* 0x000fc400000010ff */
[----:B---3--:R-:W-:Y:S02]  /*6020*/  F2FP.BF16.F32.PACK_AB R12, R62, R39 ;  /* 0x000000273e0c723e */ /* 0x008fe400000010ff */
[----:B------:R-:W-:Y:S02]  /*6030*/  CS2R R62, SRZ ;  /* 0x00000000003e7805 */ /* 0x000fe4000001ff00 */
[----:B------:R-:W-:Y:S01]  /*6040*/  CS2R R38, SRZ ;  /* 0x0000000000267805 */ /* 0x000fe2000001ff00 */
[----:B------:R-:W0:Y:S01]  /*6050*/  MUFU.EX2 R93, R93 ;  /* 0x0000005d005d7308 */ /* 0x000e220000000800 */
[C---:B--2---:R-:W-:Y:S01]  /*6060*/  FADD.FTZ R0, R92.reuse, R7 ;  /* 0x000000075c007221 */ /* 0x044fe20000010000 */
[----:B------:R-:W-:Y:S02]  /*6070*/  F2FP.BF16.F32.PACK_AB R13, R92, R3 ;  /* 0x000000035c0d723e */ /* 0x000fe400000010ff */
[----:B------:R-:W-:-:S04]  /*6080*/  F2FP.BF16.F32.PACK_AB R7, R8, R65 ;  /* 0x000000410807723e */ /* 0x000fc800000010ff */
[----:B------:R-:W2:Y:S01]  /*6090*/  MUFU.EX2 R53, R53 ;  /* 0x0000003500357308 */ /* 0x000ea20000000800 */
[----:B-1----:R-:W-:Y:S01]  /*60a0*/  FADD.FTZ R10, R46, R11 ;  /* 0x0000000b2e0a7221 */ /* 0x002fe20000010000 */
[----:B------:R1:W-:Y:S06]  /*60b0*/  STSM.16.M88.4 [R2+0x2d300], R4 ;  /* 0x02d3000402007844 */ /* 0x0003ec0000000200 */
[----:B------:R-:W3:Y:S01]  /*60c0*/  MUFU.EX2 R94, R94 ;  /* 0x0000005e005e7308 */ /* 0x000ee20000000800 */
[----:B0-----:R-:W-:-:S07]  /*60d0*/  FADD.FTZ R11, R93, R0 ;  /* 0x000000005d0b7221 */ /* 0x001fce0000010000 */
[----:B------:R-:W0:Y:S01]  /*60e0*/  MUFU.EX2 R47, R47 ;  /* 0x0000002f002f7308 */ /* 0x000e220000000800 */
[C---:B--2---:R-:W-:Y:S01]  /*60f0*/  FADD.FTZ R10, R53.reuse, R10 ;  /* 0x0000000a350a7221 */ /* 0x044fe20000010000 */
[----:B------:R-:W-:Y:S01]  /*6100*/  F2FP.BF16.F32.PACK_AB R14, R53, R46 ;  /* 0x0000002e350e723e */ /* 0x000fe200000010ff */
[----:B-1----:R-:W-:Y:S01]  /*6110*/  IMAD.U32 R6, RZ, RZ, UR7 ;  /* 0x00000007ff067e24 */ /* 0x002fe2000f8e00ff */
[----:B------:R-:W-:-:S04]  /*6120*/  CS2R R52, SRZ ;  /* 0x0000000000347805 */ /* 0x000fc8000001ff00 */
[----:B------:R-:W1:Y:S01]  /*6130*/  MUFU.EX2 R64, R64 ;  /* 0x0000004000407308 */ /* 0x000e620000000800 */
[C---:B---3--:R-:W-:Y:S01]  /*6140*/  FADD.FTZ R11, R94.reuse, R11 ;  /* 0x0000000b5e0b7221 */ /* 0x048fe20000010000 */
[----:B------:R-:W-:-:S05]  /*6150*/  F2FP.BF16.F32.PACK_AB R15, R94, R93 ;  /* 0x0000005d5e0f723e */ /* 0x000fca00000010ff */
[----:B------:R-:W-:Y:S01]  /*6160*/  STSM.16.M88.4 [R2+0x2eb00], R12 ;  /* 0x02eb000c02007844 */ /* 0x000fe20000000200 */
[----:B------:R-:W2:Y:S01]  /*6170*/  MUFU.EX2 R66, R66 ;  /* 0x0000004200427308 */ /* 0x000ea20000000800 */
[----:B0-----:R-:W-:-:S07]  /*6180*/  FADD.FTZ R3, R47, R10 ;  /* 0x0000000a2f037221 */ /* 0x001fce0000010000 */
[----:B------:R0:W3:Y:S01]  /*6190*/  MUFU.EX2 R25, R58 ;  /* 0x0000003a00197308 */ /* 0x0000e20000000800 */
[----:B-1----:R-:W-:-:S07]  /*61a0*/  FADD.FTZ R0, R64, R11 ;  /* 0x0000000b40007221 */ /* 0x002fce0000010000 */
[----:B------:R-:W-:Y:S01]  /*61b0*/  MUFU.EX2 R35, R35 ;  /* 0x0000002300237308 */ /* 0x000fe20000000800 */
[C---:B--2---:R-:W-:Y:S01]  /*61c0*/  FADD.FTZ R8, R66.reuse, R3 ;  /* 0x0000000342087221 */ /* 0x044fe20000010000 */
[----:B------:R-:W-:Y:S02]  /*61d0*/  F2FP.BF16.F32.PACK_AB R24, R66, R47 ;  /* 0x0000002f4218723e */ /* 0x000fe400000010ff */
[----:B------:R-:W-:Y:S02]  /*61e0*/  CS2R R66, SRZ ;  /* 0x0000000000427805 */ /* 0x000fe4000001ff00 */
[----:B0-----:R-:W-:Y:S02]  /*61f0*/  CS2R R58, SRZ ;  /* 0x00000000003a7805 */ /* 0x001fe4000001ff00 */
[----:B------:R-:W-:Y:S01]  /*6200*/  CS2R R46, SRZ ;  /* 0x00000000002e7805 */ /* 0x000fe2000001ff00 */
[----:B------:R-:W0:Y:S01]  /*6210*/  MUFU.EX2 R54, R54 ;  /* 0x0000003600367308 */ /* 0x000e220000000800 */
[C---:B---3--:R-:W-:Y:S01]  /*6220*/  FADD.FTZ R3, R25.reuse, R0 ;  /* 0x0000000019037221 */ /* 0x048fe20000010000 */
[----:B------:R-:W-:-:S02]  /*6230*/  F2FP.BF16.F32.PACK_AB R25, R25, R64 ;  /* 0x000000401919723e */ /* 0x000fc400000010ff */
[----:B------:R-:W-:-:S04]  /*6240*/  CS2R R64, SRZ ;  /* 0x0000000000407805 */ /* 0x000fc8000001ff00 */
[----:B------:R-:W1:Y:S08]  /*6250*/  MUFU.EX2 R76, R76 ;  /* 0x0000004c004c7308 */ /* 0x000e700000000800 */
[----:B------:R-:W2:Y:S01]  /*6260*/  MUFU.EX2 R83, R83 ;  /* 0x0000005300537308 */ /* 0x000ea20000000800 */
[----:B0-----:R-:W-:Y:S01]  /*6270*/  F2FP.BF16.F32.PACK_AB R26, R54, R35 ;  /* 0x00000023361a723e */ /* 0x001fe200000010ff */
[----:B------:R-:W-:Y:S01]  /*6280*/  FADD.FTZ R35, R35, R8 ;  /* 0x0000000823237221 */ /* 0x000fe20000010000 */
[----:B-1----:R-:W-:-:S03]  /*6290*/  FADD.FTZ R0, R76, R3 ;  /* 0x000000034c007221 */ /* 0x002fc60000010000 */
[----:B------:R-:W-:Y:S01]  /*62a0*/  FADD.FTZ R3, R54, R35 ;  /* 0x0000002336037221 */ /* 0x000fe20000010000 */
[----:B------:R-:W-:Y:S02]  /*62b0*/  CS2R R54, SRZ ;  /* 0x0000000000367805 */ /* 0x000fe4000001ff00 */
[----:B------:R-:W-:Y:S02]  /*62c0*/  CS2R R34, SRZ ;  /* 0x0000000000227805 */ /* 0x000fe4000001ff00 */
[C---:B--2---:R-:W-:Y:S01]  /*62d0*/  F2FP.BF16.F32.PACK_AB R27, R83.reuse, R76 ;  /* 0x0000004c531b723e */ /* 0x044fe200000010ff */
[----:B------:R-:W-:-:S04]  /*62e0*/  FADD.FTZ R0, R83, R0 ;  /* 0x0000000053007221 */ /* 0x000fc80000010000 */
[----:B------:R0:W-:Y:S01]  /*62f0*/  STSM.16.M88.4 [R2+0x30300], R24 ;  /* 0x0303001802007844 */ /* 0x0001e20000000200 */
[----:B------:R1:W-:Y:S06]  /*6300*/  MEMBAR.ALL.CTA ;  /* 0x0000000000007992 */ /* 0x0003ec0000008000 */
[----:B-1----:R-:W1:Y:S01]  /*6310*/  FENCE.VIEW.ASYNC.S ;  /* 0x00000000000073c6 */ /* 0x002e620000000000 */
[----:B0-----:R-:W-:Y:S02]  /*6320*/  CS2R R26, SRZ ;  /* 0x00000000001a7805 */ /* 0x001fe4000001ff00 */
[----:B------:R-:W-:Y:S01]  /*6330*/  CS2R R24, SRZ ;  /* 0x0000000000187805 */ /* 0x000fe2000001ff00 */
[----:B-1----:R-:W-:Y:S01]  /*6340*/  NOP ;  /* 0x0000000000007918 */ /* 0x002fe20000000000 */
[----:B------:R-:W-:Y:S05]  /*6350*/  @!P3 BRA `(.L_x_11441) ;  /* 0x0000004800e4b947 */ /* 0x000fea0003800000 */
[----:B------:R-:W-:Y:S01]  /*6360*/  IMAD.MOV.U32 R5, RZ, RZ, R74 ;  /* 0x000000ffff057224 */ /* 0x000fe200078e004a */
[----:B------:R-:W-:Y:S01]  /*6370*/  UMOV UR39, UR60 ;  /* 0x0000003c00277c82 */ /* 0x000fe20008000000 */
[----:B------:R-:W-:Y:S01]  /*6380*/  IMAD.MOV.U32 R4, RZ, RZ, R9 ;  /* 0x000000ffff047224 */ /* 0x000fe200078e0009 */
[----:B------:R-:W-:Y:S01]  /*6390*/  UMOV UR7, UR36 ;  /* 0x0000002400077c82 */ /* 0x000fe20008000000 */
[----:B------:R-:W-:Y:S01]  /*63a0*/  IMAD.MOV.U32 R71, RZ, RZ, RZ ;  /* 0x000000ffff477224 */ /* 0x000fe200078e00ff */
[----:B------:R-:W-:-:S06]  /*63b0*/  ULDC UR5, c[0x0][0x9d8] ;  /* 0x0002760000057ab9 */ /* 0x000fcc0000000800 */
.L_x_11450:
        /* <DEDUP_REMOVED lines=10> */
.L_x_11443:
[----:B------:R-:W-:Y:S01]  /*6460*/  ULEA UR4, UR36, UR37, 0x3 ;  /* 0x0000002524047291 */ /* 0x000fe2000f8e183f */
[----:B------:R-:W-:-:S05]  /*6470*/  IMAD.U32 R7, RZ, RZ, UR60 ;  /* 0x0000003cff077e24 */ /* 0x000fca000f8e00ff */
[----:B------:R-:W-:-:S04]  /*6480*/  SHF.L.U32 R7, R7, 0x1f, RZ ;  /* 0x0000001f07077819 */ /* 0x000fc800000006ff */
[----:B------:R0:W1:Y:S01]  /*6490*/  SYNCS.PHASECHK.TRANS64.TRYWAIT P3, [UR4+0x31c30], R7 ;  /* 0x031c3007ff0075a7 */ /* 0x0000620008060144 */
[----:B------:R-:W-:Y:S05]  /*64a0*/  @!P0 BRA `(.L_x_11444) ;  /* 0x0000000000048947 */ /* 0x000fea0003800000 */
[----:B------:R-:W-:Y:S01]  /*64b0*/  BPT.TRAP 0x1 ;  /* 0x000000040000795c */ /* 0x000fe20000300000 */
.L_x_11444:
[----:B-1----:R-:W-:Y:S05]  /*64c0*/  @P3 BRA `(.L_x_11442) ;  /* 0x0000000000083947 */ /* 0x002fea0003800000 */
[----:B------:R-:W1:Y:S02]  /*64d0*/  SYNCS.PHASECHK.TRANS64.TRYWAIT P3, [UR4+0x31c30], R7 ;  /* 0x031c3007ff0075a7 */ /* 0x000e640008060144 */
[----:B-1----:R-:W-:Y:S05]  /*64e0*/  @!P3 BRA `(.L_x_11445) ;  /* 0x0000013000f8b947 */ /* 0x002fea0003800000 */
.L_x_11442:
[----:B-1----:R-:W1:Y:S01]  /*64f0*/  S2R R8, SR_TID.X ;  /* 0x0000000000087919 */ /* 0x002e620000002100 */
        /* <DEDUP_REMOVED lines=24> */
[----:B-1----:R-:W-:Y:S01]  /*6680*/  SHF.R.U32.HI R8, RZ, 0x7, R8 ;  /* 0x00000007ff087819 */ /* 0x002fe20000011608 */
        /* <DEDUP_REMOVED lines=331> */
.L_x_11447:
[----:B------:R-:W-:Y:S01]  /*7b40*/  ULEA UR4, UR7, UR37, 0x3 ;  /* 0x0000002507047291 */ /* 0x000fe2000f8e183f */
[----:B------:R-:W-:-:S05]  /*7b50*/  IMAD.U32 R7, RZ, RZ, UR39 ;  /* 0x00000027ff077e24 */ /* 0x000fca000f8e00ff */
[----:B------:R-:W-:-:S04]  /*7b60*/  SHF.L.U32 R7, R7, 0x1f, RZ ;  /* 0x0000001f07077819 */ /* 0x000fc800000006ff */
[----:B------:R0:W1:Y:S01]  /*7b70*/  SYNCS.PHASECHK.TRANS64.TRYWAIT P3, [UR4+0x31c50], R7 ;  /* 0x031c5007ff0075a7 */ /* 0x0000620008060144 */
[----:B------:R-:W-:Y:S05]  /*7b80*/  @!P0 BRA `(.L_x_11448) ;  /* 0x0000000000048947 */ /* 0x000fea0003800000 */
[----:B------:R-:W-:Y:S01]  /*7b90*/  BPT.TRAP 0x1 ;  /* 0x000000040000795c */ /* 0x000fe20000300000 */
.L_x_11448:
[----:B-1----:R-:W-:Y:S05]  /*7ba0*/  @P3 BRA `(.L_x_11446) ;  /* 0x0000000000083947 */ /* 0x002fea0003800000 */
[----:B------:R-:W1:Y:S02]  /*7bb0*/  SYNCS.PHASECHK.TRANS64.TRYWAIT P3, [UR4+0x31c50], R7 ;  /* 0x031c5007ff0075a7 */ /* 0x000e640008060144 */
[----:B-1----:R-:W-:Y:S05]  /*7bc0*/  @!P3 BRA `(.L_x_11449) ;  /* 0x0000011c0058b947 */ /* 0x002fea0003800000 */
.L_x_11446:
[----:B------:R-:W-:Y:S01]  /*7bd0*/  R2UR UR4, R23 ;  /* 0x00000000170472ca */ /* 0x000fe200000e0000 */
[----:B------:R-:W-:Y:S01]  /*7be0*/  FMUL.FTZ R12, R128, UR5 ;  /* 0x00000005800c7c20 */ /* 0x000fe20008410000 */
[----:B------:R-:W-:Y:S01]  /*7bf0*/  FMUL.FTZ R20, R120, UR5 ;  /* 0x0000000578147c20 */ /* 0x000fe20008410000 */
[----:B------:R-:W-:Y:S01]  /*7c00*/  @UP0 ULDC UR10, c[0x0][0x44c] ;  /* 0x00011300000a0ab9 */ /* 0x000fe20000000800 */
[----:B------:R-:W-:Y:S01]  /*7c10*/  R2UR UR14, R17 ;  /* 0x00000000110e72ca */ /* 0x000fe200000e0000 */
[----:B------:R-:W-:Y:S01]  /*7c20*/  FMUL.FTZ R120, R124, UR5 ;  /* 0x000000057c787c20 */ /* 0x000fe20008410000 */
[----:B------:R-:W-:Y:S01]  /*7c30*/  R2UR UR11, R19 ;  /* 0x00000000130b72ca */ /* 0x000fe200000e0000 */
[----:B------:R-:W-:Y:S01]  /*7c40*/  FMUL.FTZ R21, R121, UR5 ;  /* 0x0000000579157c20 */ /* 0x000fe20008410000 */
[----:B------:R-:W-:Y:S01]  /*7c50*/  FMUL.FTZ R121, R125, UR5 ;  /* 0x000000057d797c20 */ /* 0x000fe20008410000 */
[----:B------:R-:W-:Y:S01]  /*7c60*/  WARPGROUP.ARRIVE ;  /* 0x00000000000079c5 */ /* 0x000fe20000000000 */
[----:B------:R-:W-:Y:S01]  /*7c70*/  UMOV UR33, 0xc0000010 ;  /* 0xc000001000217882 */ /* 0x000fe20000000000 */
[----:B------:R-:W-:Y:S01]  /*7c80*/  UMOV UR35, 0x80000020 ;  /* 0x8000002000237882 */ /* 0x000fe20000000000 */
[----:B------:R-:W-:Y:S01]  /*7c90*/  FMUL.FTZ R11, R141, UR5 ;  /* 0x000000058d0b7c20 */ /* 0x000fe20008410000 */
[----:B------:R-:W-:Y:S01]  /*7ca0*/  VIADD R128, R145, UR4 ;  /* 0x0000000491807c36 */ /* 0x000fe20008000000 */
[----:B------:R-:W-:Y:S01]  /*7cb0*/  UIMAD UR4, UR38, -0x90, URZ ;  /* 0xffffff70260478a4 */ /* 0x000fe2000f8e023f */
[----:B-1----:R-:W-:Y:S01]  /*7cc0*/  FMUL.FTZ R8, R137, UR5 ;  /* 0x0000000589087c20 */ /* 0x002fe20008410000 */
[----:B0-----:R-:W-:Y:S01]  /*7cd0*/  FMUL.FTZ R7, R136, UR5 ;  /* 0x0000000588077c20 */ /* 0x001fe20008410000 */
[----:B------:R-:W-:Y:S01]  /*7ce0*/  @P2 IMAD.HI.U32 R124, R128, UR10, RZ ;  /* 0x0000000a807c2c27 */ /* 0x000fe2000f8e00ff */
[----:B------:R-:W-:-:S03]  /*7cf0*/  @UP0 ULDC UR10, c[0x0][0x450] ;  /* 0x00011400000a0ab9 */ /* 0x000fc60000000800 */
[----:B------:R-:W-:Y:S01]  /*7d00*/  FMUL.FTZ R10, R140, UR5 ;  /* 0x000000058c0a7c20 */ /* 0x000fe20008410000 */
[----:B------:R-:W-:Y:S01]  /*7d10*/  FMUL.FTZ R15, R133, UR5 ;  /* 0x00000005850f7c20 */ /* 0x000fe20008410000 */
[----:B------:R-:W-:Y:S01]  /*7d20*/  IMAD.U32 R125, RZ, RZ, UR14 ;  /* 0x0000000eff7d7e24 */ /* 0x000fe2000f8e00ff */
[----:B------:R-:W-:Y:S01]  /*7d30*/  @P2 SHF.R.U32.HI R128, RZ, UR10, R124 ;  /* 0x0000000aff802c19 */ /* 0x000fe2000801167c */
[----:B------:R-:W-:Y:S01]  /*7d40*/  UIADD3 UR10, UR37, 0x200, URZ ;  /* 0x00000200250a7890 */ /* 0x000fe2000fffe03f */
[----:B------:R-:W-:Y:S01]  /*7d50*/  IMAD.U32 R124, RZ, RZ, UR4 ;  /* 0x00000004ff7c7e24 */ /* 0x000fe2000f8e00ff */
[----:B------:R-:W0:Y:S01]  /*7d60*/  MUFU.TANH R11, R11 ;  /* 0x0000000b000b7308 */ /* 0x000e220000002400 */
[----:B------:R-:W-:Y:S01]  /*7d70*/  FMUL.FTZ R13, R129, UR5 ;  /* 0x00000005810d7c20 */ /* 0x000fe20008410000 */
[----:B------:R-:W-:Y:S01]  /*7d80*/  USHF.R.U32.HI UR10, URZ, 0x4, UR10 ;  /* 0x000000043f0a7899 */ /* 0x000fe2000801160a */
[----:B------:R-:W-:Y:S01]  /*7d90*/  FMUL.FTZ R14, R132, UR5 ;  /* 0x00000005840e7c20 */ /* 0x000fe20008410000 */
[----:B------:R-:W-:Y:S01]  /*7da0*/  IADD3 R124, -R18, 0x1, R124 ;  /* 0x00000001127c7810 */ /* 0x000fe20007ffe17c */
[----:B------:R-:W-:Y:S01]  /*7db0*/  FMUL.FTZ R117, R117, UR5 ;  /* 0x0000000575757c20 */ /* 0x000fe20008410000 */
[----:B------:R-:W-:Y:S01]  /*7dc0*/  ULOP3.LUT UR10, UR10, 0x3fff, URZ, 0xc0, !UPT ;  /* 0x00003fff0a0a7892 */ /* 0x000fe2000f8ec03f */
[----:B------:R-:W-:Y:S01]  /*7dd0*/  FMUL.FTZ R113, R113, UR5 ;  /* 0x0000000571717c20 */ /* 0x000fe20008410000 */
[----:B------:R-:W-:Y:S01]  /*7de0*/  IADD3 R125, -R125, UR11, R124 ;  /* 0x0000000b7d7d7c10 */ /* 0x000fe2000fffe17c */
[----:B------:R-:W1:Y:S01]  /*7df0*/  MUFU.TANH R8, R8 ;  /* 0x0000000800087308 */ /* 0x000e620000002400 */
[----:B------:R-:W-:Y:S01]  /*7e00*/  ULOP3.LUT UR11, UR10, 0x2400000, URZ, 0xfc, !UPT ;  /* 0x024000000a0b7892 */ /* 0x000fe2000f8efc3f */
[----:B------:R-:W2:Y:S01]  /*7e10*/  SHFL.IDX PT, R124, R128, RZ, 0x1c1f ;  /* 0x001c1fff807c7589 */ /* 0x000ea200000e0000 */
[----:B------:R-:W-:Y:S01]  /*7e20*/  ULOP3.LUT UR10, UR61, 0x10000, URZ, 0xfc, !UPT ;  /* 0x000100003d0a7892 */ /* 0x000fe2000f8efc3f */
[----:B------:R-:W-:Y:S01]  /*7e30*/  FMUL.FTZ R112, R112, UR5 ;  /* 0x0000000570707c20 */ /* 0x000fe20008410000 */
[----:B------:R-:W-:Y:S01]  /*7e40*/  UIMAD UR11, UR7, 0x6c0, UR11 ;  /* 0x000006c0070b78a4 */ /* 0x000fe2000f8e020b */
[----:B------:R-:W-:Y:S01]  /*7e50*/  FMUL.FTZ R116, R116, UR5 ;  /* 0x0000000574747c20 */ /* 0x000fe20008410000 */
[----:B------:R-:W-:Y:S01]  /*7e60*/  FMUL.FTZ R109, R109, UR5 ;  /* 0x000000056d6d7c20 */ /* 0x000fe20008410000 */
[----:B------:R-:W3:Y:S01]  /*7e70*/  MUFU.TANH R7, R7 ;  /* 0x0000000700077308 */ /* 0x000ee20000002400 */
[----:B------:R-:W-:Y:S01]  /*7e80*/  FMUL.FTZ R105, R105, UR5 ;  /* 0x0000000569697c20 */ /* 0x000fe20008410000 */
[----:B------:R-:W-:Y:S01]  /*7e90*/  UMOV UR32, UR10 ;  /* 0x0000000a00207c82 */ /* 0x000fe20008000000 */
[----:B------:R-:W-:Y:S01]  /*7ea0*/  FMUL.FTZ R104, R104, UR5 ;  /* 0x0000000568687c20 */ /* 0x000fe20008410000 */
[----:B------:R-:W-:Y:S01]  /*7eb0*/  UMOV UR34, UR11 ;  /* 0x0000000b00227c82 */ /* 0x000fe20008000000 */
[----:B------:R-:W-:Y:S01]  /*7ec0*/  FMUL.FTZ R108, R108, UR5 ;  /* 0x000000056c6c7c20 */ /* 0x000fe20008410000 */
[----:B------:R-:W-:Y:S01]  /*7ed0*/  HGMMA.64x96x16.F32.BF16 R24, gdesc[UR32].tnspB, R24, gsb0 ;  /* 0x41600000201879f0 */ /* 0x000fe20008001818 */
[----:B------:R-:W-:Y:S01]  /*7ee0*/  UIADD3 UR32, UR10, 0x180, URZ ;  /* 0x000001800a207890 */ /* 0x000fe2000fffe03f */
[----:B------:R-:W4:Y:S01]  /*7ef0*/  MUFU.TANH R10, R10 ;  /* 0x0000000a000a7308 */ /* 0x000f220000002400 */
[----:B------:R-:W-:Y:S01]  /*7f00*/  UIADD3 UR34, UR11, 0x40, URZ ;  /* 0x000000400b227890 */ /* 0x000fe2000fffe03f */
[----:B------:R-:W-:Y:S01]  /*7f10*/  FMUL.FTZ R101, R101, UR5 ;  /* 0x0000000565657c20 */ /* 0x000fe20008410000 */
[----:B------:R-:W-:Y:S01]  /*7f20*/  UMOV UR33, 0xc0000010 ;  /* 0xc000001000217882 */ /* 0x000fe20000000000 */
[----:B------:R-:W-:Y:S01]  /*7f30*/  UMOV UR35, 0x80000020 ;  /* 0x8000002000237882 */ /* 0x000fe20000000000 */
[----:B------:R-:W-:Y:S01]  /*7f40*/  FMUL.FTZ R97, R97, UR5 ;  /* 0x0000000561617c20 */ /* 0x000fe20008410000 */
[----:B------:R-:W-:Y:S01]  /*7f50*/  FMUL.FTZ R96, R96, UR5 ;  /* 0x0000000560607c20 */ /* 0x000fe20008410000 */
[----:B------:R-:W-:Y:S01]  /*7f60*/  FMUL.FTZ R100, R100, UR5 ;  /* 0x0000000564647c20 */ /* 0x000fe20008410000 */
[----:B------:R-:W5:Y:S01]  /*7f70*/  MUFU.TANH R15, R15 ;  /* 0x0000000f000f7308 */ /* 0x000f620000002400 */
[----:B------:R-:W-:Y:S01]  /*7f80*/  FMUL.FTZ R93, R93, UR5 ;  /* 0x000000055d5d7c20 */ /* 0x000fe20008410000 */
[----:B--2---:R-:W-:-:S02]  /*7f90*/  IMAD.IADD R124, R125, 0x1, R124 ;  /* 0x000000017d7c7824 */ /* 0x004fc400078e027c */
[----:B------:R-:W-:Y:S01]  /*7fa0*/  FMUL.FTZ R89, R89, UR5 ;  /* 0x0000000559597c20 */ /* 0x000fe20008410000 */
[----:B------:R-:W2:Y:S01]  /*7fb0*/  SHFL.IDX PT, R128, R128, 0x1, 0x1c1f ;  /* 0x003c1f0080807f89 */ /* 0x000ea200000e0000 */
[----:B------:R-:W-:Y:S01]  /*7fc0*/  FMUL.FTZ R88, R88, UR5 ;  /* 0x0000000558587c20 */ /* 0x000fe20008410000 */
[----:B------:R-:W-:Y:S01]  /*7fd0*/  FMUL.FTZ R92, R92, UR5 ;  /* 0x000000055c5c7c20 */ /* 0x000fe20008410000 */
[C---:B------:R-:W-:Y:S01]  /*7fe0*/  ISETP.GT.AND P6, PT, R124.reuse, 0x9, PT ;  /* 0x000000097c00780c */ /* 0x040fe20003fc4270 */
[----:B------:R-:W2:Y:S01]  /*7ff0*/  MUFU.TANH R13, R13 ;  /* 0x0000000d000d7308 */ /* 0x000ea20000002400 */
[----:B------:R-:W-:Y:S01]  /*8000*/  ISETP.GT.AND P4, PT, R124, 0x1, PT ;  /* 0x000000017c00780c */ /* 0x000fe20003f84270 */
[----:B------:R-:W-:Y:S01]  /*8010*/  FMUL.FTZ R81, R81, UR5 ;  /* 0x0000000551517c20 */ /* 0x000fe20008410000 */
[----:B0-----:R-:W-:Y:S01]  /*8020*/  FSEL R11, R11, -INF , P6 ;  /* 0xff8000000b0b7808 */ /* 0x001fe20003000000 */
[----:B------:R-:W-:Y:S01]  /*8030*/  FMUL.FTZ R80, R80, UR5 ;  /* 0x0000000550507c20 */ /* 0x000fe20008410000 */
[----:B------:R-:W-:Y:S01]  /*8040*/  ISETP.GT.AND P5, PT, R124, RZ, PT ;  /* 0x000000ff7c00720c */ /* 0x000fe20003fa4270 */
[----:B------:R-:W-:Y:S01]  /*8050*/  FMUL.FTZ R84, R84, UR5 ;  /* 0x0000000554547c20 */ /* 0x000fe20008410000 */
[----:B------:R-:W-:Y:S01]  /*8060*/  ISETP.GT.AND P3, PT, R124, 0x8, PT ;  /* 0x000000087c00780c */ /* 0x000fe20003f64270 */
[----:B------:R-:W0:Y:S01]  /*8070*/  MUFU.TANH R12, R12 ;  /* 0x0000000c000c7308 */ /* 0x000e220000002400 */
[----:B-1----:R-:W-:Y:S01]  /*8080*/  FSEL R8, R8, -INF , P4 ;  /* 0xff80000008087808 */ /* 0x002fe20002000000 */
[----:B------:R-:W-:Y:S01]  /*8090*/  FMUL.FTZ R9, R138, UR5 ;  /* 0x000000058a097c20 */ /* 0x000fe20008410000 */
[C---:B------:R-:W-:Y:S01]  /*80a0*/  ISETP.GT.AND P6, PT, R124.reuse, 0x19, PT ;  /* 0x000000197c00780c */ /* 0x040fe20003fc4270 */
[----:B------:R-:W-:Y:S01]  /*80b0*/  FMUL.FTZ R139, R139, UR5 ;  /* 0x000000058b8b7c20 */ /* 0x000fe20008410000 */
[----:B------:R-:W-:Y:S01]  /*80c0*/  ISETP.GT.AND P4, PT, R124, 0x11, PT ;  /* 0x000000117c00780c */ /* 0x000fe20003f84270 */
[----:B------:R-:W-:Y:S01]  /*80d0*/  FMUL.FTZ R142, R142, UR5 ;  /* 0x000000058e8e7c20 */ /* 0x000fe20008410000 */
[----:B---3--:R-:W-:Y:S01]  /*80e0*/  FSEL R7, R7, -INF , P5 ;  /* 0xff80000007077808 */ /* 0x008fe20002800000 */
[----:B------:R-:W1:Y:S01]  /*80f0*/  MUFU.TANH R14, R14 ;  /* 0x0000000e000e7308 */ /* 0x000e620000002400 */
[----:B----4-:R-:W-:Y:S01]  /*8100*/  FSEL R10, R10, -INF , P3 ;  /* 0xff8000000a0a7808 */ /* 0x010fe20001800000 */
[----:B------:R-:W-:Y:S01]  /*8110*/  FMUL.FTZ R143, R143, UR5 ;  /* 0x000000058f8f7c20 */ /* 0x000fe20008410000 */
[----:B-----5:R-:W-:Y:S01]  /*8120*/  FSEL R15, R15, -INF , P6 ;  /* 0xff8000000f0f7808 */ /* 0x020fe20003000000 */
[----:B--2---:R-:W-:Y:S01]  /*8130*/  IMAD.IADD R125, R125, 0x1, R128 ;  /* 0x000000017d7d7824 */ /* 0x004fe200078e0280 */
[----:B------:R-:W-:Y:S01]  /*8140*/  ISETP.GT.AND P5, PT, R124, 0x10, PT ;  /* 0x000000107c00780c */ /* 0x000fe20003fa4270 */
[----:B------:R-:W-:Y:S01]  /*8150*/  FMUL.FTZ R130, R130, UR5 ;  /* 0x0000000582827c20 */ /* 0x000fe20008410000 */
[C---:B------:R-:W-:Y:S01]  /*8160*/  ISETP.GT.AND P3, PT, R124.reuse, 0x18, PT ;  /* 0x000000187c00780c */ /* 0x040fe20003f64270 */
[----:B------:R-:W2:Y:S01]  /*8170*/  MUFU.TANH R121, R121 ;  /* 0x0000007900797308 */ /* 0x000ea20000002400 */
[----:B------:R-:W-:Y:S01]  /*8180*/  FSEL R13, R13, -INF , P4 ;  /* 0xff8000000d0d7808 */ /* 0x000fe20002000000 */
[----:B------:R-:W-:Y:S01]  /*8190*/  FMUL.FTZ R131, R131, UR5 ;  /* 0x0000000583837c20 */ /* 0x000fe20008410000 */
[----:B------:R-:W-:Y:S01]  /*81a0*/  ISETP.GT.AND P6, PT, R124, 0x29, PT ;  /* 0x000000297c00780c */ /* 0x000fe20003fc4270 */
[----:B------:R-:W-:Y:S01]  /*81b0*/  FMUL.FTZ R134, R134, UR5 ;  /* 0x0000000586867c20 */ /* 0x000fe20008410000 */
[----:B------:R-:W-:Y:S01]  /*81c0*/  ISETP.GT.AND P4, PT, R124, 0x21, PT ;  /* 0x000000217c00780c */ /* 0x000fe20003f84270 */
[----:B------:R-:W-:Y:S01]  /*81d0*/  FMUL.FTZ R135, R135, UR5 ;  /* 0x0000000587877c20 */ /* 0x000fe20008410000 */
[----:B0-----:R-:W-:Y:S01]  /*81e0*/  FSEL R12, R12, -INF , P5 ;  /* 0xff8000000c0c7808 */ /* 0x001fe20002800000 */
[----:B------:R-:W0:Y:S01]  /*81f0*/  MUFU.TANH R21, R21 ;  /* 0x0000001500157308 */ /* 0x000e220000002400 */
[----:B-1----:R-:W-:Y:S01]  /*8200*/  FSEL R14, R14, -INF , P3 ;  /* 0xff8000000e0e7808 */ /* 0x002fe20001800000 */
[----:B------:R-:W-:Y:S01]  /*8210*/  FMUL.FTZ R122, R122, UR5 ;  /* 0x000000057a7a7c20 */ /* 0x000fe20008410000 */
[C---:B------:R-:W-:Y:S01]  /*8220*/  ISETP.GT.AND P5, PT, R124.reuse, 0x20, PT ;  /* 0x000000207c00780c */ /* 0x040fe20003fa4270 */
[----:B------:R-:W-:Y:S01]  /*8230*/  FMUL.FTZ R123, R123, UR5 ;  /* 0x000000057b7b7c20 */ /* 0x000fe20008410000 */
[----:B------:R-:W-:Y:S01]  /*8240*/  ISETP.GT.AND P3, PT, R124, 0x28, PT ;  /* 0x000000287c00780c */ /* 0x000fe20003f64270 */
[----:B------:R-:W-:Y:S01]  /*8250*/  FMUL.FTZ R126, R126, UR5 ;  /* 0x000000057e7e7c20 */ /* 0x000fe20008410000 */
[----:B------:R-:W-:Y:S01]  /*8260*/  LOP3.LUT R22, R22, 0xfffffffb, RZ, 0xc0, !PT ;  /* 0xfffffffb16167812 */ /* 0x000fe200078ec0ff */
[----:B------:R-:W1:Y:S01]  /*8270*/  MUFU.TANH R20, R20 ;  /* 0x0000001400147308 */ /* 0x000e620000002400 */
[----:B--2---:R-:W-:Y:S01]  /*8280*/  FSEL R121, R121, -INF , P6 ;  /* 0xff80000079797808 */ /* 0x004fe20003000000 */
[----:B------:R-:W-:Y:S01]  /*8290*/  FMUL.FTZ R127, R127, UR5 ;  /* 0x000000057f7f7c20 */ /* 0x000fe20008410000 */
[----:B------:R-:W-:Y:S01]  /*82a0*/  ISETP.GT.AND P6, PT, R124, 0x39, PT ;  /* 0x000000397c00780c */ /* 0x000fe20003fc4270 */
[----:B------:R-:W-:Y:S01]  /*82b0*/  FMUL.FTZ R114, R114, UR5 ;  /* 0x0000000572727c20 */ /* 0x000fe20008410000 */
[----:B------:R-:W-:Y:S01]  /*82c0*/  @P0 LOP3.LUT R22, R22, 0x4, RZ, 0xfc, !PT ;  /* 0x0000000416160812 */ /* 0x000fe200078efcff */
[----:B------:R-:W-:Y:S01]  /*82d0*/  FMUL.FTZ R115, R115, UR5 ;  /* 0x0000000573737c20 */ /* 0x000fe20008410000 */
[----:B------:R-:W-:Y:S01]  /*82e0*/  ISETP.GT.AND P0, PT, R124, 0x80, PT ;  /* 0x000000807c00780c */ /* 0x000fe20003f04270 */
[----:B------:R-:W2:Y:S01]  /*82f0*/  MUFU.TANH R120, R120 ;  /* 0x0000007800787308 */ /* 0x000ea20000002400 */
[----:B0-----:R-:W-:Y:S01]  /*8300*/  FSEL R21, R21, -INF , P4 ;  /* 0xff80000015157808 */ /* 0x001fe20002000000 */
[----:B------:R-:W-:Y:S01]  /*8310*/  FMUL.FTZ R118, R118, UR5 ;  /* 0x0000000576767c20 */ /* 0x000fe20008410000 */
[----:B------:R-:W-:Y:S01]  /*8320*/  ISETP.GT.AND P4, PT, R124, 0x31, PT ;  /* 0x000000317c00780c */ /* 0x000fe20003f84270 */
[----:B------:R-:W-:Y:S01]  /*8330*/  FMUL.FTZ R119, R119, UR5 ;  /* 0x0000000577777c20 */ /* 0x000fe20008410000 */
[----:B------:R-:W-:Y:S01]  /*8340*/  LOP3.LUT R22, R22, 0xfffffffd, RZ, 0xc0, !PT ;  /* 0xfffffffd16167812 */ /* 0x000fe200078ec0ff */
[----:B------:R-:W-:Y:S01]  /*8350*/  FMUL.FTZ R106, R106, UR5 ;  /* 0x000000056a6a7c20 */ /* 0x000fe20008410000 */
[----:B------:R-:W-:Y:S01]  /*8360*/  FMUL.FTZ R107, R107, UR5 ;  /* 0x000000056b6b7c20 */ /* 0x000fe20008410000 */
[----:B------:R-:W0:Y:S01]  /*8370*/  MUFU.TANH R117, R117 ;  /* 0x0000007500757308 */ /* 0x000e220000002400 */
[----:B-1----:R-:W-:Y:S01]  /*8380*/  FSEL R20, R20, -INF , P5 ;  /* 0xff80000014147808 */ /* 0x002fe20002800000 */
[----:B------:R-:W-:Y:S01]  /*8390*/  FMUL.FTZ R110, R110, UR5 ;  /* 0x000000056e6e7c20 */ /* 0x000fe20008410000 */
[----:B------:R-:W-:Y:S01]  /*83a0*/  ISETP.GT.AND P5, PT, R124, 0x30, PT ;  /* 0x000000307c00780c */ /* 0x000fe20003fa4270 */
[----:B------:R-:W-:Y:S01]  /*83b0*/  FMUL.FTZ R111, R111, UR5 ;  /* 0x000000056f6f7c20 */ /* 0x000fe20008410000 */
[----:B------:R-:W-:Y:S01]  /*83c0*/  FMUL.FTZ R98, R98, UR5 ;  /* 0x0000000562627c20 */ /* 0x000fe20008410000 */
[----:B------:R-:W-:Y:S01]  /*83d0*/  FMUL.FTZ R99, R99, UR5 ;  /* 0x0000000563637c20 */ /* 0x000fe20008410000 */
[----:B------:R-:W-:Y:S01]  /*83e0*/  FMUL.FTZ R102, R102, UR5 ;  /* 0x0000000566667c20 */ /* 0x000fe20008410000 */
[----:B------:R-:W1:Y:S01]  /*83f0*/  MUFU.TANH R113, R113 ;  /* 0x0000007100717308 */ /* 0x000e620000002400 */
[----:B--2---:R-:W-:Y:S01]  /*8400*/  FSEL R120, R120, -INF , P3 ;  /* 0xff80000078787808 */ /* 0x004fe20001800000 */
[----:B------:R-:W-:Y:S01]  /*8410*/  FMUL.FTZ R103, R103, UR5 ;  /* 0x0000000567677c20 */ /* 0x000fe20008410000 */
[----:B------:R-:W-:Y:S01]  /*8420*/  ISETP.GT.AND P3, PT, R124, 0x38, PT ;  /* 0x000000387c00780c */ /* 0x000fe20003f64270 */
[----:B------:R-:W-:Y:S01]  /*8430*/  FMUL.FTZ R90, R90, UR5 ;  /* 0x000000055a5a7c20 */ /* 0x000fe20008410000 */
[----:B------:R-:W-:Y:S01]  /*8440*/  FMUL.FTZ R91, R91, UR5 ;  /* 0x000000055b5b7c20 */ /* 0x000fe20008410000 */
[----:B------:R-:W-:Y:S01]  /*8450*/  FMUL.FTZ R94, R94, UR5 ;  /* 0x000000055e5e7c20 */ /* 0x000fe20008410000 */
[----:B------:R-:W-:Y:S01]  /*8460*/  FMUL.FTZ R95, R95, UR5 ;  /* 0x000000055f5f7c20 */ /* 0x000fe20008410000 */
[----:B------:R-:W2:Y:S01]  /*8470*/  MUFU.TANH R112, R112 ;  /* 0x0000007000707308 */ /* 0x000ea20000002400 */
[----:B0-----:R-:W-:Y:S01]  /*8480*/  FSEL R117, R117, -INF , P6 ;  /* 0xff80000075757808 */ /* 0x001fe20003000000 */
[----:B------:R-:W-:Y:S01]  /*8490*/  FMUL.FTZ R82, R82, UR5 ;  /* 0x0000000552527c20 */ /* 0x000fe20008410000 */
[----:B------:R-:W-:Y:S01]  /*84a0*/  ISETP.GT.AND P6, PT, R124, 0x49, PT ;  /* 0x000000497c00780c */ /* 0x000fe20003fc4270 */
[----:B------:R-:W-:Y:S01]  /*84b0*/  FMUL.FTZ R83, R83, UR5 ;  /* 0x0000000553537c20 */ /* 0x000fe20008410000 */
[----:B------:R-:W-:Y:S01]  /*84c0*/  FMUL.FTZ R86, R86, UR5 ;  /* 0x0000000556567c20 */ /* 0x000fe20008410000 */
[----:B------:R-:W-:Y:S01]  /*84d0*/  FMUL.FTZ R87, R87, UR5 ;  /* 0x0000000557577c20 */ /* 0x000fe20008410000 */
[----:B------:R-:W-:Y:S01]  /*84e0*/  FMUL.FTZ R74, R74, UR5 ;  /* 0x000000054a4a7c20 */ /* 0x000fe20008410000 */
[----:B------:R-:W0:Y:S01]  /*84f0*/  MUFU.TANH R116, R116 ;  /* 0x0000007400747308 */ /* 0x000e220000002400 */
[----:B-1----:R-:W-:Y:S01]  /*8500*/  FSEL R113, R113, -INF , P4 ;  /* 0xff80000071717808 */ /* 0x002fe20002000000 */
[----:B------:R-:W-:Y:S01]  /*8510*/  FMUL.FTZ R75, R75, UR5 ;  /* 0x000000054b4b7c20 */ /* 0x000fe20008410000 */
[----:B------:R-:W-:Y:S01]  /*8520*/  ISETP.GT.AND P4, PT, R124, 0x41, PT ;  /* 0x000000417c00780c */ /* 0x000fe20003f84270 */
[----:B------:R-:W-:-:S02]  /*8530*/  WARPGROUP.DEPBAR.LE gsb0, 0x0 ;  /* 0x00008000000079c5 */ /* 0x000fc40000010000 */
[----:B------:R-:W-:Y:S01]  /*8540*/  WARPGROUP.ARRIVE ;  /* 0x00000000000079c5 */ /* 0x000fe20000000000 */
[----:B------:R-:W-:Y:S01]  /*8550*/  FMUL.FTZ R78, R78, UR5 ;  /* 0x000000054e4e7c20 */ /* 0x000fe20008410000 */
[----:B------:R-:W1:Y:S01]  /*8560*/  MUFU.TANH R109, R109 ;  /* 0x0000006d006d7308 */ /* 0x000e620000002400 */
[----:B--2---:R-:W-:Y:S01]  /*8570*/  FSEL R112, R112, -INF , P5 ;  /* 0xff80000070707808 */ /* 0x004fe20002800000 */
[----:B------:R-:W-:Y:S01]  /*8580*/  FMUL.FTZ R79, R79, UR5 ;  /* 0x000000054f4f7c20 */ /* 0x000fe20008410000 */
[----:B------:R-:W-:Y:S01]  /*8590*/  ISETP.GT.AND P5, PT, R124, 0x40, PT ;  /* 0x000000407c00780c */ /* 0x000fe20003fa4270 */
[----:B------:R-:W-:Y:S01]  /*85a0*/  HGMMA.64x96x16.F32.BF16 R24, gdesc[UR32].tnspB, R24, gsb0 ;  /* 0x41600000201879f0 */ /* 0x000fe20008001818 */
[----:B------:R-:W-:Y:S01]  /*85b0*/  UIADD3 UR32, UR10, 0x300, URZ ;  /* 0x000003000a207890 */ /* 0x000fe2000fffe03f */
[----:B------:R-:W-:Y:S01]  /*85c0*/  FMUL.FTZ R85, R85, UR5 ;  /* 0x0000000555557c20 */ /* 0x000fe20008410000 */
[----:B------:R-:W-:Y:S01]  /*85d0*/  UIADD3 UR34, UR11, 0x80, URZ ;  /* 0x000000800b227890 */ /* 0x000fe2000fffe03f */
[----:B------:R-:W2:Y:S01]  /*85e0*/  MUFU.TANH R105, R105 ;  /* 0x0000006900697308 */ /* 0x000ea20000002400 */
[----:B------:R-:W-:Y:S01]  /*85f0*/  UMOV UR33, 0xc0000010 ;  /* 0xc000001000217882 */ /* 0x000fe20000000000 */
[----:B------:R-:W-:Y:S01]  /*8600*/  UMOV UR35, 0x80000020 ;  /* 0x8000002000237882 */ /* 0x000fe20000000000 */
[----:B0-----:R-:W-:Y:S01]  /*8610*/  FSEL R116, R116, -INF , P3 ;  /* 0xff80000074747808 */ /* 0x001fe20001800000 */
[----:B------:R-:W-:Y:S01]  /*8620*/  ULDC UR4, c[0x0][0x988] ;  /* 0x0002620000047ab9 */ /* 0x000fe20000000800 */
[----:B------:R-:W-:Y:S01]  /*8630*/  ISETP.GT.AND P3, PT, R124, 0x48, PT ;  /* 0x000000487c00780c */ /* 0x000fe20003f64270 */
[----:B------:R-:W-:Y:S01]  /*8640*/  FMUL.FTZ R72, R72, UR5 ;  /* 0x0000000548487c20 */ /* 0x000fe20008410000 */
[----:B------:R-:W-:Y:S01]  /*8650*/  FMUL.FTZ R76, R76, UR5 ;  /* 0x000000054c4c7c20 */ /* 0x000fe20008410000 */
[----:B------:R-:W0:Y:S01]  /*8660*/  MUFU.TANH R104, R104 ;  /* 0x0000006800687308 */ /* 0x000e220000002400 */
[----:B-1----:R-:W-:Y:S01]  /*8670*/  FSEL R109, R109, -INF , P6 ;  /* 0xff8000006d6d7808 */ /* 0x002fe20003000000 */
[----:B------:R-:W-:Y:S01]  /*8680*/  FMUL.FTZ R77, R77, UR5 ;  /* 0x000000054d4d7c20 */ /* 0x000fe20008410000 */
[----:B------:R-:W-:Y:S01]  /*8690*/  ISETP.GT.AND P6, PT, R124, 0x59, PT ;  /* 0x000000597c00780c */ /* 0x000fe20003fc4270 */
[----:B------:R-:W1:Y:S01]  /*86a0*/  S2R R138, SR_TID.X ;  /* 0x00000000008a7919 */ /* 0x000e620000002100 */
[----:B------:R-:W-:Y:S01]  /*86b0*/  R2UR UR14, R6 ;  /* 0x00000000060e72ca */ /* 0x000fe200000e0000 */
[----:B------:R-:W-:-:S02]  /*86c0*/  UMOV UR39, UR60 ;  /* 0x0000003c00277c82 */ /* 0x000fc40008000000 */
[----:B------:R-:W3:Y:S01]  /*86d0*/  MUFU.TANH R108, R108 ;  /* 0x0000006c006c7308 */ /* 0x000ee20000002400 */
[----:B--2---:R-:W-:Y:S02]  /*86e0*/  FSEL R105, R105, -INF , P4 ;  /* 0xff80000069697808 */ /* 0x004fe40002000000 */
[----:B------:R-:W-:-:S05]  /*86f0*/  ISETP.GT.AND P4, PT, R124, 0x51, PT ;  /* 0x000000517c00780c */ /* 0x000fca0003f84270 */
[----:B------:R-:W2:Y:S01]  /*8700*/  MUFU.TANH R101, R101 ;  /* 0x0000006500657308 */ /* 0x000ea20000002400 */
[----:B0-----:R-:W-:Y:S01]  /*8710*/  FSEL R104, R104, -INF , P5 ;  /* 0xff80000068687808 */ /* 0x001fe20002800000 */
[----:B------:R-:W-:Y:S01]  /*8720*/  UISETP.GT.AND UP1, UPT, UR38, UR14, UPT ;  /* 0x0000000e2600728c */ /* 0x000fe2000bf24270 */
[----:B------:R-:W-:-:S05]  /*8730*/  ISETP.GT.AND P5, PT, R124, 0x50, PT ;  /* 0x000000507c00780c */ /* 0x000fca0003fa4270 */
[----:B------:R-:W0:Y:S01]  /*8740*/  MUFU.TANH R97, R97 ;  /* 0x0000006100617308 */ /* 0x000e220000002400 */
[----:B---3--:R-:W-:Y:S02]  /*8750*/  FSEL R108, R108, -INF , P3 ;  /* 0xff8000006c6c7808 */ /* 0x008fe40001800000 */
[----:B------:R-:W-:-:S05]  /*8760*/  ISETP.GT.AND P3, PT, R124, 0x58, PT ;  /* 0x000000587c00780c */ /* 0x000fca0003f64270 */
[----:B------:R-:W3:Y:S01]  /*8770*/  MUFU.TANH R96, R96 ;  /* 0x0000006000607308 */ /* 0x000ee20000002400 */
[----:B--2---:R-:W-:Y:S02]  /*8780*/  FSEL R101, R101, -INF , P6 ;  /* 0xff80000065657808 */ /* 0x004fe40003000000 */
[----:B------:R-:W-:Y:S02]  /*8790*/  ISETP.GT.AND P6, PT, R124, 0x69, PT ;  /* 0x000000697c00780c */ /* 0x000fe40003fc4270 */
[----:B-1----:R-:W-:-:S03]  /*87a0*/  SHF.R.U32.HI R137, RZ, 0x7, R138 ;  /* 0x00000007ff897819 */ /* 0x002fc6000001168a */
[----:B------:R-:W1:Y:S01]  /*87b0*/  MUFU.TANH R100, R100 ;  /* 0x0000006400647308 */ /* 0x000e620000002400 */
[----:B0-----:R-:W-:Y:S02]  /*87c0*/  FSEL R97, R97, -INF , P4 ;  /* 0xff80000061617808 */ /* 0x001fe40002000000 */
[----:B------:R-:W-:-:S05]  /*87d0*/  ISETP.GT.AND P4, PT, R124, 0x61, PT ;  /* 0x000000617c00780c */ /* 0x000fca0003f84270 */
[----:B------:R-:W0:Y:S01]  /*87e0*/  MUFU.TANH R93, R93 ;  /* 0x0000005d005d7308 */ /* 0x000e220000002400 */
[----:B---3--:R-:W-:Y:S02]  /*87f0*/  FSEL R96, R96, -INF , P5 ;  /* 0xff80000060607808 */ /* 0x008fe40002800000 */
[----:B------:R-:W-:-:S05]  /*8800*/  ISETP.GT.AND P5, PT, R124, 0x60, PT ;  /* 0x000000607c00780c */ /* 0x000fca0003fa4270 */
[----:B------:R-:W2:Y:S01]  /*8810*/  MUFU.TANH R89, R89 ;  /* 0x0000005900597308 */ /* 0x000ea20000002400 */
[----:B-1----:R-:W-:Y:S02]  /*8820*/  FSEL R100, R100, -INF , P3 ;  /* 0xff80000064647808 */ /* 0x002fe40001800000 */
[----:B------:R-:W-:-:S05]  /*8830*/  ISETP.GT.AND P3, PT, R124, 0x68, PT ;  /* 0x000000687c00780c */ /* 0x000fca0003f64270 */
[----:B------:R-:W1:Y:S01]  /*8840*/  MUFU.TANH R88, R88 ;  /* 0x0000005800587308 */ /* 0x000e620000002400 */
[----:B0-----:R-:W-:Y:S02]  /*8850*/  FSEL R93, R93, -INF , P6 ;  /* 0xff8000005d5d7808 */ /* 0x001fe40003000000 */
[----:B------:R-:W-:-:S05]  /*8860*/  ISETP.GT.AND P6, PT, R124, 0x79, PT ;  /* 0x000000797c00780c */ /* 0x000fca0003fc4270 */
[----:B------:R-:W0:Y:S01]  /*8870*/  MUFU.TANH R92, R92 ;  /* 0x0000005c005c7308 */ /* 0x000e220000002400 */
[----:B--2---:R-:W-:Y:S02]  /*8880*/  FSEL R89, R89, -INF , P4 ;  /* 0xff80000059597808 */ /* 0x004fe40002000000 */
[----:B------:R-:W-:-:S05]  /*8890*/  ISETP.GT.AND P4, PT, R124, 0x71, PT ;  /* 0x000000717c00780c */ /* 0x000fca0003f84270 */
[----:B------:R-:W2:Y:S01]  /*88a0*/  MUFU.TANH R81, R81 ;  /* 0x0000005100517308 */ /* 0x000ea20000002400 */
[----:B-1----:R-:W-:Y:S02]  /*88b0*/  FSEL R88, R88, -INF , P5 ;  /* 0xff80000058587808 */ /* 0x002fe40002800000 */
[----:B------:R-:W-:Y:S02]  /*88c0*/  ISETP.GT.AND P5, PT, R124, 0x70, PT ;  /* 0x000000707c00780c */ /* 0x000fe40003fa4270 */
[----:B------:R-:W-:Y:S02]  /*88d0*/  @P6 LOP3.LUT R22, R22, 0x2, RZ, 0xfc, !PT ;  /* 0x0000000216166812 */ /* 0x000fe400078efcff */
[----:B------:R-:W-:Y:S01]  /*88e0*/  ISETP.GT.AND P6, PT, R125, RZ, PT ;  /* 0x000000ff7d00720c */ /* 0x000fe20003fc4270 */
[----:B------:R-:W1:Y:S01]  /*88f0*/  MUFU.TANH R80, R80 ;  /* 0x0000005000507308 */ /* 0x000e620000002400 */
[----:B0-----:R-:W-:Y:S01]  /*8900*/  FSEL R92, R92, -INF , P3 ;  /* 0xff8000005c5c7808 */ /* 0x001fe20001800000 */
[----:B------:R-:W-:-:S02]  /*8910*/  WARPGROUP.DEPBAR.LE gsb0, 0x0 ;  /* 0x00008000000079c5 */ /* 0x000fc40000010000 */
[----:B------:R-:W-:Y:S01]  /*8920*/  WARPGROUP.ARRIVE ;  /* 0x00000000000079c5 */ /* 0x000fe20000000000 */
[----:B------:R-:W-:-:S03]  /*8930*/  ISETP.GT.AND P3, PT, R124, 0x78, PT ;  /* 0x000000787c00780c */ /* 0x000fc60003f64270 */
[----:B------:R-:W0:Y:S01]  /*8940*/  MUFU.TANH R84, R84 ;  /* 0x0000005400547308 */ /* 0x000e220000002400 */
[----:B--2---:R-:W-:Y:S01]  /*8950*/  FSEL R128, R81, -INF , P4 ;  /* 0xff80000051807808 */ /* 0x004fe20002000000 */
[----:B------:R-:W-:Y:S01]  /*8960*/  HGMMA.64x96x16.F32.BF16 R24, gdesc[UR32].tnspB, R24, gsb0 ;  /* 0x41600000201879f0 */ /* 0x000fe20008001818 */
[----:B------:R-:W-:Y:S01]  /*8970*/  ISETP.GT.AND P4, PT, R124, 0x88, PT ;  /* 0x000000887c00780c */ /* 0x000fe20003f84270 */
[----:B------:R-:W-:Y:S02]  /*8980*/  UIADD3 UR32, UR10, 0x480, URZ ;  /* 0x000004800a207890 */ /* 0x000fe4000fffe03f */
[----:B------:R-:W-:Y:S02]  /*8990*/  UIADD3 UR34, UR11, 0xc0, URZ ;  /* 0x000000c00b227890 */ /* 0x000fe4000fffe03f */
[----:B------:R-:W2:Y:S01]  /*89a0*/  MUFU.TANH R9, R9 ;  /* 0x0000000900097308 */ /* 0x000ea20000002400 */
[----:B-1----:R-:W-:Y:S01]  /*89b0*/  FSEL R80, R80, -INF , P5 ;  /* 0xff80000050507808 */ /* 0x002fe20002800000 */
[----:B------:R-:W-:Y:S01]  /*89c0*/  UMOV UR33, 0xc0000010 ;  /* 0xc000001000217882 */ /* 0x000fe20000000000 */
[----:B------:R-:W-:Y:S01]  /*89d0*/  ISETP.GT.AND P5, PT, R124, 0x81, PT ;  /* 0x000000817c00780c */ /* 0x000fe20003fa4270 */
[----:B------:R-:W-:-:S04]  /*89e0*/  UMOV UR35, 0x80000020 ;  /* 0x8000002000237882 */ /* 0x000fc80000000000 */
        /* <DEDUP_REMOVED lines=32> */
[C---:B------:R-:W-:Y:S01]  /*8bf0*/  ISETP.GT.AND P6, PT, R125.reuse, 0x28, PT ;  /* 0x000000287d00780c */ /* 0x040fe20003fc4270 */
[----:B------:R-:W-:Y:S02]  /*8c00*/  WARPGROUP.DEPBAR.LE gsb0, 0x0 ;  /* 0x00008000000079c5 */ /* 0x000fe40000010000 */
[----:B------:R-:W-:Y:S02]  /*8c10*/  WARPGROUP.ARRIVE ;  /* 0x00000000000079c5 */ /* 0x000fe40000000000 */
[----:B------:R-:W2:Y:S01]  /*8c20*/  MUFU.TANH R114, R114 ;  /* 0x0000007200727308 */ /* 0x000ea20000002400 */
[----:B-1----:R-:W-:Y:S02]  /*8c30*/  FSEL R126, R126, -INF , P6 ;  /* 0xff8000007e7e7808 */ /* 0x002fe40003000000 */
[----:B------:R-:W-:Y:S01]  /*8c40*/  ISETP.GT.AND P6, PT, R125, 0x29, PT ;  /* 0x000000297d00780c */ /* 0x000fe20003fc4270 */
[----:B------:R-:W-:Y:S01]  /*8c50*/  HGMMA.64x96x16.F32.BF16 R24, gdesc[UR32].tnspB, R24, gsb0 ;  /* 0x41600000201879f0 */ /* 0x000fe20008001818 */
[----:B------:R-:W-:-:S02]  /*8c60*/  UIADD3 UR32, UR10, 0x600, URZ ;  /* 0x000006000a207890 */ /* 0x000fc4000fffe03f */
[----:B0-----:R-:W-:Y:S01]  /*8c70*/  FSEL R127, R127, -INF , P6 ;  /* 0xff8000007f7f7808 */ /* 0x001fe20003000000 */
[----:B------:R-:W0:Y:S01]  /*8c80*/  MUFU.TANH R115, R115 ;  /* 0x0000007300737308 */ /* 0x000e220000002400 */
[----:B------:R-:W-:Y:S01]  /*8c90*/  ISETP.GT.AND P6, PT, R125, 0x30, PT ;  /* 0x000000307d00780c */ /* 0x000fe20003fc4270 */
[----:B------:R-:W-:Y:S01]  /*8ca0*/  UIADD3 UR34, UR11, 0x100, URZ ;  /* 0x000001000b227890 */ /* 0x000fe2000fffe03f */
[----:B------:R-:W-:Y:S01]  /*8cb0*/  UMOV UR33, 0xc0000010 ;  /* 0xc000001000217882 */ /* 0x000fe20000000000 */
[----:B------:R-:W-:-:S04]  /*8cc0*/  UMOV UR35, 0x80000020 ;  /* 0x8000002000237882 */ /* 0x000fc80000000000 */
[----:B------:R-:W1:Y:S01]  /*8cd0*/  MUFU.TANH R118, R118 ;  /* 0x0000007600767308 */ /* 0x000e620000002400 */
[----:B--2---:R-:W-:Y:S02]  /*8ce0*/  FSEL R114, R114, -INF , P6 ;  /* 0xff80000072727808 */ /* 0x004fe40003000000 */
[----:B------:R-:W-:-:S05]  /*8cf0*/  ISETP.GT.AND P6, PT, R125, 0x31, PT ;  /* 0x000000317d00780c */ /* 0x000fca0003fc4270 */
        /* <DEDUP_REMOVED lines=32> */
[C---:B------:R-:W-:Y:S01]  /*8f00*/  ISETP.GT.AND P6, PT, R125.reuse, 0x60, PT ;  /* 0x000000607d00780c */ /* 0x040fe20003fc4270 */
[----:B------:R-:W-:Y:S02]  /*8f10*/  WARPGROUP.DEPBAR.LE gsb0, 0x0 ;  /* 0x00008000000079c5 */ /* 0x000fe40000010000 */
[----:B------:R-:W-:Y:S02]  /*8f20*/  WARPGROUP.ARRIVE ;  /* 0x00000000000079c5 */ /* 0x000fe40000000000 */
[----:B------:R-:W1:Y:S01]  /*8f30*/  MUFU.TANH R94, R94 ;  /* 0x0000005e005e7308 */ /* 0x000e620000002400 */
[----:B--2---:R-:W-:Y:S02]  /*8f40*/  FSEL R90, R90, -INF , P6 ;  /* 0xff8000005a5a7808 */ /* 0x004fe40003000000 */
[----:B------:R-:W-:Y:S01]  /*8f50*/  ISETP.GT.AND P6, PT, R125, 0x61, PT ;  /* 0x000000617d00780c */ /* 0x000fe20003fc4270 */
[----:B------:R-:W-:Y:S01]  /*8f60*/  HGMMA.64x96x16.F32.BF16 R24, gdesc[UR32].tnspB, R24, gsb0 ;  /* 0x41600000201879f0 */ /* 0x000fe20008001818 */
[----:B------:R-:W-:-:S02]  /*8f70*/  UIADD3 UR32, UR10, 0x780, URZ ;  /* 0x000007800a207890 */ /* 0x000fc4000fffe03f */
[----:B------:R-:W-:Y:S01]  /*8f80*/  UIADD3 UR34, UR11, 0x140, URZ ;  /* 0x000001400b227890 */ /* 0x000fe2000fffe03f */
[----:B------:R-:W2:Y:S01]  /*8f90*/  MUFU.TANH R95, R95 ;  /* 0x0000005f005f7308 */ /* 0x000ea20000002400 */
[----:B0-----:R-:W-:Y:S01]  /*8fa0*/  FSEL R91, R91, -INF , P6 ;  /* 0xff8000005b5b7808 */ /* 0x001fe20003000000 */
[----:B------:R-:W-:Y:S01]  /*8fb0*/  UMOV UR33, 0xc0000010 ;  /* 0xc000001000217882 */ /* 0x000fe20000000000 */
[----:B------:R-:W-:Y:S01]  /*8fc0*/  ISETP.GT.AND P6, PT, R125, 0x68, PT ;  /* 0x000000687d00780c */ /* 0x000fe20003fc4270 */
[----:B------:R-:W-:-:S04]  /*8fd0*/  UMOV UR35, 0x80000020 ;  /* 0x8000002000237882 */ /* 0x000fc80000000000 */
        /* <DEDUP_REMOVED lines=20> */
[----:B------:R-:W-:Y:S02]  /*9120*/  FMNMX.FTZ R74, R9, R5, !PT ;  /* 0x00000005094a7209 */ /* 0x000fe40007810000 */
[----:B------:R-:W-:Y:S02]  /*9130*/  ISETP.GT.AND P6, PT, R125, 0x81, PT ;  /* 0x000000817d00780c */ /* 0x000fe40003fc4270 */
[----:B------:R-:W-:Y:S01]  /*9140*/  FMNMX.FTZ R74, R81, R74, !PT ;  /* 0x0000004a514a7209 */ /* 0x000fe20007810000 */
[----:B------:R-:W1:Y:S01]  /*9150*/  MUFU.TANH R79, R79 ;  /* 0x0000004f004f7308 */ /* 0x000e620000002400 */
[----:B--2---:R-:W-:Y:S02]  /*9160*/  FSEL R75, R75, -INF , P6 ;  /* 0xff8000004b4b7808 */ /* 0x004fe40003000000 */
[----:B------:R-:W-:-:S02]  /*9170*/  FMNMX.FTZ R74, R124, R74, !PT ;  /* 0x0000004a7c4a7209 */ /* 0x000fc40007810000 */
[----:B------:R-:W-:Y:S02]  /*9180*/  ISETP.GT.AND P6, PT, R125, 0x88, PT ;  /* 0x000000887d00780c */ /* 0x000fe40003fc4270 */
[----:B------:R-:W-:Y:S01]  /*9190*/  FMNMX.FTZ R74, R129, R74, !PT ;  /* 0x0000004a814a7209 */ /* 0x000fe20007810000 */
[----:B------:R-:W2:Y:S01]  /*91a0*/  MUFU.TANH R77, R77 ;  /* 0x0000004d004d7308 */ /* 0x000ea20000002400 */
[----:B0-----:R-:W-:Y:S02]  /*91b0*/  FSEL R78, R78, -INF , P6 ;  /* 0xff8000004e4e7808 */ /* 0x001fe40003000000 */
[----:B------:R-:W-:Y:S02]  /*91c0*/  FMNMX.FTZ R74, R130, R74, !PT ;  /* 0x0000004a824a7209 */ /* 0x000fe40007810000 */
[----:B------:R-:W-:Y:S02]  /*91d0*/  ISETP.GT.AND P6, PT, R125, 0x89, PT ;  /* 0x000000897d00780c */ /* 0x000fe40003fc4270 */
[----:B------:R-:W-:-:S02]  /*91e0*/  FMNMX.FTZ R74, R131, R74, !PT ;  /* 0x0000004a834a7209 */ /* 0x000fc40007810000 */
[----:B-1----:R-:W-:Y:S02]  /*91f0*/  FSEL R79, R79, -INF , P6 ;  /* 0xff8000004f4f7808 */ /* 0x002fe40003000000 */
[----:B------:R-:W-:-:S04]  /*9200*/  FMNMX.FTZ R74, R132, R74, !PT ;  /* 0x0000004a844a7209 */ /* 0x000fc80007810000 */
[----:B------:R-:W-:Y:S02]  /*9210*/  FMNMX.FTZ R74, R133, R74, !PT ;  /* 0x0000004a854a7209 */ /* 0x000fe40007810000 */
[----:B--2---:R-:W-:Y:S02]  /*9220*/  FSEL R77, R77, -INF , P3 ;  /* 0xff8000004d4d7808 */ /* 0x004fe40001800000 */
[----:B------:R-:W-:-:S04]  /*9230*/  FMNMX.FTZ R74, R122, R74, !PT ;  /* 0x0000004a7a4a7209 */ /* 0x000fc80007810000 */
[----:B------:R-:W-:Y:S01]  /*9240*/  FMNMX.FTZ R74, R123, R74, !PT ;  /* 0x0000004a7b4a7209 */ /* 0x000fe20007810000 */
[----:B------:R-:W-:-:S03]  /*9250*/  WARPGROUP.DEPBAR.LE gsb0, 0x0 ;  /* 0x00008000000079c5 */ /* 0x000fc60000010000 */
[----:B------:R-:W-:Y:S01]  /*9260*/  FMNMX.FTZ R74, R126, R74, !PT ;  /* 0x0000004a7e4a7209 */ /* 0x000fe20007810000 */
[----:B------:R-:W-:-:S03]  /*9270*/  WARPGROUP.ARRIVE ;  /* 0x00000000000079c5 */ /* 0x000fc60000000000 */
[----:B------:R-:W-:-:S03]  /*9280*/  FMNMX.FTZ R74, R127, R74, !PT ;  /* 0x0000004a7f4a7209 */ /* 0x000fc60007810000 */
[----:B------:R-:W-:Y:S01]  /*9290*/  HGMMA.64x96x16.F32.BF16 R24, gdesc[UR32].tnspB, R24, gsb0 ;  /* 0x41600000201879f0 */ /* 0x000fe20008001818 */
[----:B------:R-:W-:Y:S01]  /*92a0*/  FMNMX.FTZ R74, R114, R74, !PT ;  /* 0x0000004a724a7209 */ /* 0x000fe20007810000 */
[----:B------:R-:W-:Y:S02]  /*92b0*/  UIADD3 UR32, UR10, 0x900, URZ ;  /* 0x000009000a207890 */ /* 0x000fe4000fffe03f */
[----:B------:R-:W-:Y:S01]  /*92c0*/  UIADD3 UR34, UR11, 0x180, URZ ;  /* 0x000001800b227890 */ /* 0x000fe2000fffe03f */
[----:B------:R-:W-:Y:S01]  /*92d0*/  FMNMX.FTZ R74, R115, R74, !PT ;  /* 0x0000004a734a7209 */ /* 0x000fe20007810000 */
[----:B------:R-:W-:Y:S01]  /*92e0*/  UMOV UR33, 0xc0000010 ;  /* 0xc000001000217882 */ /* 0x000fe20000000000 */
[----:B------:R-:W-:Y:S02]  /*92f0*/  UMOV UR35, 0x80000020 ;  /* 0x8000002000237882 */ /* 0x000fe40000000000 */
        /* <DEDUP_REMOVED lines=22> */
[----:B------:R-:W0:Y:S01]  /*9460*/  SHFL.BFLY PT, R125, R74, 0x2, 0x1f ;  /* 0x0c401f004a7d7f89 */ /* 0x000e2200000e0000 */
[----:B------:R-:W-:Y:S02]  /*9470*/  WARPGROUP.DEPBAR.LE gsb0, 0x0 ;  /* 0x00008000000079c5 */ /* 0x000fe40000010000 */
[----:B------:R-:W-:-:S06]  /*9480*/  WARPGROUP.ARRIVE ;  /* 0x00000000000079c5 */ /* 0x000fcc0000000000 */
[----:B------:R-:W-:Y:S01]  /*9490*/  HGMMA.64x96x16.F32.BF16 R24, gdesc[UR32].tnspB, R24, gsb0 ;  /* 0x41600000201879f0 */ /* 0x000fe20008001818 */
[----:B------:R-:W-:Y:S02]  /*94a0*/  UIADD3 UR32, UR10, 0xa80, URZ ;  /* 0x00000a800a207890 */ /* 0x000fe4000fffe03f */
[----:B------:R-:W-:Y:S01]  /*94b0*/  UIADD3 UR34, UR11, 0x1c0, URZ ;  /* 0x000001c00b227890 */ /* 0x000fe2000fffe03f */
[----:B------:R-:W-:Y:S01]  /*94c0*/  UMOV UR33, 0xc0000010 ;  /* 0xc000001000217882 */ /* 0x000fe20000000000 */
[----:B------:R-:W-:Y:S01]  /*94d0*/  UMOV UR35, 0x80000020 ;  /* 0x8000002000237882 */ /* 0x000fe20000000000 */
[----:B0-----:R-:W-:-:S05]  /*94e0*/  FMNMX.FTZ R74, R74, R125, !PT ;  /* 0x0000007d4a4a7209 */ /* 0x001fca0007810000 */
[----:B------:R-:W0:Y:S02]  /*94f0*/  SHFL.BFLY PT, R125, R74, 0x1, 0x1f ;  /* 0x0c201f004a7d7f89 */ /* 0x000e2400000e0000 */
[----:B0-----:R-:W-:-:S04]  /*9500*/  FMNMX.FTZ R74, R74, R125, !PT ;  /* 0x0000007d4a4a7209 */ /* 0x001fc80007810000 */
[C---:B------:R-:W-:Y:S01]  /*9510*/  FSETP.NEU.FTZ.AND P6, PT, R74.reuse, -INF , PT ;  /* 0xff8000004a00780b */ /* 0x040fe20003fdd000 */
[----:B------:R-:W-:-:S03]  /*9520*/  FMUL.FTZ R136, R74, UR4 ;  /* 0x000000044a887c20 */ /* 0x000fc60008410000 */
[----:B------:R-:W-:Y:S02]  /*9530*/  FSEL R125, R74, RZ, P6 ;  /* 0x000000ff4a7d7208 */ /* 0x000fe40003000000 */
[----:B------:R-:W-:Y:S02]  /*9540*/  FSEL R136, R136, RZ, P6 ;  /* 0x000000ff88887208 */ /* 0x000fe40003000000 */
[----:B------:R-:W-:Y:S01]  /*9550*/  LOP3.LUT P6, RZ, R22, 0x2, RZ, 0xc0, !PT ;  /* 0x0000000216ff7812 */ /* 0x000fe200078cc0ff */
[----:B------:R-:W-:Y:S02]  /*9560*/  FADD.FTZ R125, -R125, R5 ;  /* 0x000000057d7d7221 */ /* 0x000fe40000010100 */
[--C-:B------:R-:W-:Y:S01]  /*9570*/  FFMA.FTZ R9, R9, UR4, -R136.reuse ;  /* 0x0000000409097c23 */ /* 0x100fe20008010888 */
[--C-:B------:R-:W-:Y:S01]  /*9580*/  FFMA.FTZ R81, R81, UR4, -R136.reuse ;  /* 0x0000000451517c23 */ /* 0x100fe20008010888 */
[----:B------:R-:W-:Y:S01]  /*9590*/  FMUL.FTZ R125, R125, UR4 ;  /* 0x000000047d7d7c20 */ /* 0x000fe20008410000 */
[----:B------:R0:W1:Y:S01]  /*95a0*/  MUFU.TANH R5, R85 ;  /* 0x0000005500057308 */ /* 0x0000620000002400 */
        /* <DEDUP_REMOVED lines=8> */
[--C-:B0-----:R-:W-:Y:S01]  /*9630*/  FFMA.FTZ R85, R82, UR4, -R136.reuse ;  /* 0x0000000452557c23 */ /* 0x101fe20008010888 */
[--C-:B------:R-:W-:Y:S01]  /*9640*/  FFMA.FTZ R122, R122, UR4, -R136.reuse ;  /* 0x000000047a7a7c23 */ /* 0x100fe20008010888 */
[--C-:B------:R-:W-:Y:S01]  /*9650*/  FFMA.FTZ R123, R123, UR4, -R136.reuse ;  /* 0x000000047b7b7c23 */ /* 0x100fe20008010888 */
[--C-:B------:R-:W-:Y:S01]  /*9660*/  FFMA.FTZ R126, R126, UR4, -R136.reuse ;  /* 0x000000047e7e7c23 */ /* 0x100fe20008010888 */
[--C-:B------:R-:W-:Y:S01]  /*9670*/  FFMA.FTZ R127, R127, UR4, -R136.reuse ;  /* 0x000000047f7f7c23 */ /* 0x100fe20008010888 */
[--C-:B------:R-:W-:Y:S01]  /*9680*/  FFMA.FTZ R114, R114, UR4, -R136.reuse ;  /* 0x0000000472727c23 */ /* 0x100fe20008010888 */
[--C-:B------:R-:W-:Y:S01]  /*9690*/  FFMA.FTZ R115, R115, UR4, -R136.reuse ;  /* 0x0000000473737c23 */ /* 0x100fe20008010888 */
[----:B------:R-:W0:Y:S01]  /*96a0*/  MUFU.EX2 R125, R125 ;  /* 0x0000007d007d7308 */ /* 0x000e220000000800 */
[----:B-1----:R-:W-:Y:S01]  /*96b0*/  FSEL R5, R5, -INF , P6 ;  /* 0xff80000005057808 */ /* 0x002fe20003000000 */
        /* <DEDUP_REMOVED lines=23> */
[C---:B-1----:R-:W-:Y:S01]  /*9830*/  FADD.FTZ R0, R81.reuse, R0 ;  /* 0x0000000051007221 */ /* 0x042fe20000010000 */
[----:B------:R-:W-:Y:S01]  /*9840*/  F2FP.BF16.F32.PACK_AB R81, R81, R9 ;  /* 0x000000095151723e */ /* 0x000fe200000010ff */
[----:B------:R-:W-:-:S02]  /*9850*/  WARPGROUP.DEPBAR.LE gsb0, 0x0 ;  /* 0x00008000000079c5 */ /* 0x000fc40000010000 */
[----:B------:R-:W-:Y:S01]  /*9860*/  FMNMX.FTZ R9, R7, R4, !PT ;  /* 0x0000000407097209 */ /* 0x000fe20007810000 */
[----:B------:R-:W-:Y:S01]  /*9870*/  WARPGROUP.ARRIVE ;  /* 0x00000000000079c5 */ /* 0x000fe20000000000 */
[----:B------:R-:W-:Y:S01]  /*9880*/  FFMA.FTZ R79, R79, UR4, -R136 ;  /* 0x000000044f4f7c23 */ /* 0x000fe20008010888 */
[----:B------:R-:W1:Y:S01]  /*9890*/  MUFU.EX2 R130, R130 ;  /* 0x0000008200827308 */ /* 0x000e620000000800 */
[----:B------:R-:W-:Y:S01]  /*98a0*/  FMNMX.FTZ R9, R8, R9, !PT ;  /* 0x0000000908097209 */ /* 0x000fe20007810000 */
[----:B--2---:R-:W-:Y:S02]  /*98b0*/  FADD.FTZ R0, R83, R0 ;  /* 0x0000000053007221 */ /* 0x004fe40000010000 */
[----:B------:R-:W-:Y:S01]  /*98c0*/  HGMMA.64x96x16.F32.BF16 R24, gdesc[UR32].tnspB, R24, gsb0 ;  /* 0x41600000201879f0 */ /* 0x000fe20008001818 */
[----:B------:R-:W-:Y:S01]  /*98d0*/  FMNMX.FTZ R9, R10, R9, !PT ;  /* 0x000000090a097209 */ /* 0x000fe20007810000 */
[----:B------:R-:W-:Y:S02]  /*98e0*/  UIADD3 UR32, UR10, 0xc00, URZ ;  /* 0x00000c000a207890 */ /* 0x000fe4000fffe03f */
[----:B------:R-:W-:Y:S01]  /*98f0*/  UIADD3 UR34, UR11, 0x200, URZ ;  /* 0x000002000b227890 */ /* 0x000fe2000fffe03f */
[----:B------:R-:W-:Y:S01]  /*9900*/  FMNMX.FTZ R9, R11, R9, !PT ;  /* 0x000000090b097209 */ /* 0x000fe20007810000 */
[----:B------:R-:W-:Y:S01]  /*9910*/  UMOV UR33, 0xc0000010 ;  /* 0xc000001000217882 */ /* 0x000fe20000000000 */
[----:B------:R-:W-:Y:S01]  /*9920*/  UMOV UR35, 0x80000020 ;  /* 0x8000002000237882 */ /* 0x000fe20000000000 */
[C---:B0-----:R-:W-:Y:S01]  /*9930*/  FADD.FTZ R0, R129.reuse, R0 ;  /* 0x0000000081007221 */ /* 0x041fe20000010000 */
[----:B------:R-:W-:Y:S01]  /*9940*/  FMNMX.FTZ R9, R12, R9, !PT ;  /* 0x000000090c097209 */ /* 0x000fe20007810000 */
[----:B------:R-:W0:Y:S01]  /*9950*/  MUFU.EX2 R131, R131 ;  /* 0x0000008300837308 */ /* 0x000e220000000800 */
[----:B------:R-:W-:Y:S01]  /*9960*/  F2FP.BF16.F32.PACK_AB R83, R129, R83 ;  /* 0x000000538153723e */ /* 0x000fe200000010ff */
[----:B------:R-:W-:Y:S01]  /*9970*/  UIADD3 UR10, UR38, -0x1, URZ ;  /* 0xffffffff260a7890 */ /* 0x000fe2000fffe03f */
[----:B------:R-:W-:Y:S01]  /*9980*/  FMNMX.FTZ R9, R13, R9, !PT ;  /* 0x000000090d097209 */ /* 0x000fe20007810000 */
[----:B-1----:R-:W-:-:S03]  /*9990*/  FADD.FTZ R0, R130, R0 ;  /* 0x0000000082007221 */ /* 0x002fc60000010000 */
[----:B------:R-:W-:Y:S01]  /*99a0*/  FMNMX.FTZ R9, R14, R9, !PT ;  /* 0x000000090e097209 */ /* 0x000fe20007810000 */
[----:B------:R-:W1:Y:S01]  /*99b0*/  MUFU.EX2 R132, R132 ;  /* 0x0000008400847308 */ /* 0x000e620000000800 */
[----:B------:R-:W-:Y:S02]  /*99c0*/  UMOV UR38, UR10 ;  /* 0x0000000a00267c82 */ /* 0x000fe40008000000 */
[----:B------:R-:W-:-:S04]  /*99d0*/  FMNMX.FTZ R9, R15, R9, !PT ;  /* 0x000000090f097209 */ /* 0x000fc80007810000 */
[----:B------:R-:W-:Y:S01]  /*99e0*/  FMNMX.FTZ R9, R20, R9, !PT ;  /* 0x0000000914097209 */ /* 0x000fe20007810000 */
[----:B------:R-:W2:Y:S01]  /*99f0*/  MUFU.EX2 R133, R133 ;  /* 0x0000008500857308 */ /* 0x000ea20000000800 */
[----:B0-----:R-:W-:Y:S02]  /*9a00*/  FADD.FTZ R0, R131, R0 ;  /* 0x0000000083007221 */ /* 0x001fe40000010000 */
[----:B------:R-:W-:-:S04]  /*9a10*/  FMNMX.FTZ R9, R21, R9, !PT ;  /* 0x0000000915097209 */ /* 0x000fc80007810000 */
[----:B------:R-:W-:Y:S01]  /*9a20*/  FMNMX.FTZ R9, R120, R9, !PT ;  /* 0x0000000978097209 */ /* 0x000fe20007810000 */
[----:B------:R-:W0:Y:S01]  /*9a30*/  MUFU.EX2 R122, R122 ;  /* 0x0000007a007a7308 */ /* 0x000e220000000800 */
[----:B-1----:R-:W-:Y:S02]  /*9a40*/  FADD.FTZ R0, R132, R0 ;  /* 0x0000000084007221 */ /* 0x002fe40000010000 */
[----:B------:R-:W-:-:S04]  /*9a50*/  FMNMX.FTZ R9, R121, R9, !PT ;  /* 0x0000000979097209 */ /* 0x000fc80007810000 */
[----:B------:R-:W-:Y:S01]  /*9a60*/  FMNMX.FTZ R9, R112, R9, !PT ;  /* 0x0000000970097209 */ /* 0x000fe20007810000 */
[----:B------:R-:W1:Y:S01]  /*9a70*/  MUFU.EX2 R123, R123 ;  /* 0x0000007b007b7308 */ /* 0x000e620000000800 */
[----:B--2---:R-:W-:Y:S02]  /*9a80*/  FADD.FTZ R0, R133, R0 ;  /* 0x0000000085007221 */ /* 0x004fe40000010000 */
        /* <DEDUP_REMOVED lines=14> */
[----:B------:R-:W-:Y:S01]  /*9b70*/  MUFU.EX2 R118, R118 ;  /* 0x0000007600767308 */ /* 0x000fe20000000800 */
[----:B0-----:R-:W-:Y:S02]  /*9b80*/  FADD.FTZ R0, R127, R0 ;  /* 0x000000007f007221 */ /* 0x001fe40000010000 */
[----:B------:R-:W-:-:S04]  /*9b90*/  FMNMX.FTZ R9, R97, R9, !PT ;  /* 0x0000000961097209 */ /* 0x000fc80007810000 */
[----:B------:R-:W-:Y:S01]  /*9ba0*/  FMNMX.FTZ R9, R100, R9, !PT ;  /* 0x0000000964097209 */ /* 0x000fe20007810000 */
[----:B------:R-:W-:Y:S01]  /*9bb0*/  MUFU.EX2 R106, R106 ;  /* 0x0000006a006a7308 */ /* 0x000fe20000000800 */
[----:B-1----:R-:W-:Y:S02]  /*9bc0*/  FADD.FTZ R0, R114, R0 ;  /* 0x0000000072007221 */ /* 0x002fe40000010000 */
[----:B------:R-:W-:-:S04]  /*9bd0*/  FMNMX.FTZ R82, R101, R9, !PT ;  /* 0x0000000965527209 */ /* 0x000fc80007810000 */
[----:B------:R-:W-:Y:S01]  /*9be0*/  FMNMX.FTZ R82, R88, R82, !PT ;  /* 0x0000005258527209 */ /* 0x000fe20007810000 */
[----:B------:R0:W1:Y:S03]  /*9bf0*/  MUFU.TANH R9, R72 ;  /* 0x0000004800097308 */ /* 0x0000660000002400 */
[----:B------:R-:W-:-:S04]  /*9c00*/  FMNMX.FTZ R82, R89, R82, !PT ;  /* 0x0000005259527209 */ /* 0x000fc80007810000 */
[----:B------:R-:W-:Y:S01]  /*9c10*/  FMNMX.FTZ R82, R92, R82, !PT ;  /* 0x000000525c527209 */ /* 0x000fe20007810000 */
[----:B------:R-:W-:Y:S01]  /*9c20*/  MUFU.EX2 R107, R107 ;  /* 0x0000006b006b7308 */ /* 0x000fe20000000800 */
[----:B0-----:R-:W-:Y:S02]  /*9c30*/  FMUL.FTZ R72, R73, UR5 ;  /* 0x0000000549487c20 */ /* 0x001fe40008410000 */
[----:B------:R-:W-:Y:S01]  /*9c40*/  FMNMX.FTZ R73, R93, R82, !PT ;  /* 0x000000525d497209 */ /* 0x000fe20007810000 */
[----:B------:R-:W-:Y:S02]  /*9c50*/  WARPGROUP.DEPBAR.LE gsb0, 0x0 ;  /* 0x00008000000079c5 */ /* 0x000fe40000010000 */
[----:B------:R-:W-:Y:S01]  /*9c60*/  WARPGROUP.ARRIVE ;  /* 0x00000000000079c5 */ /* 0x000fe20000000000 */
[----:B------:R-:W-:Y:S01]  /*9c70*/  FMNMX.FTZ R73, R80, R73, !PT ;  /* 0x0000004950497209 */ /* 0x000fe20007810000 */
[----:B------:R-:W0:Y:S03]  /*9c80*/  MUFU.TANH R72, R72 ;  /* 0x0000004800487308 */ /* 0x000e260000002400 */
[----:B------:R-:W-:Y:S01]  /*9c90*/  FMNMX.FTZ R73, R128, R73, !PT ;  /* 0x0000004980497209 */ /* 0x000fe20007810000 */
[----:B------:R-:W-:Y:S04]  /*9ca0*/  HGMMA.64x96x16.F32.BF16 R24, gdesc[UR32].tnspB, R24, gsb0 ;  /* 0x41600000201879f0 */ /* 0x000fe80008001818 */
[----:B------:R2:W3:Y:S08]  /*9cb0*/  MUFU.TANH R82, R76 ;  /* 0x0000004c00527308 */ /* 0x0004f00000002400 */
[----:B------:R-:W-:Y:S01]  /*9cc0*/  MUFU.EX2 R110, R110 ;  /* 0x0000006e006e7308 */ /* 0x000fe20000000800 */
[----:B--2---:R-:W-:-:S02]  /*9cd0*/  FMNMX.FTZ R76, R84, R73, !PT ;  /* 0x00000049544c7209 */ /* 0x004fc40007810000 */
[----:B-1----:R-:W-:Y:S02]  /*9ce0*/  FSEL R73, R9, -INF , P0 ;  /* 0xff80000009497808 */ /* 0x002fe40000000000 */
[----:B------:R-:W-:Y:S02]  /*9cf0*/  FMNMX.FTZ R9, R5, R76, !PT ;  /* 0x0000004c05097209 */ /* 0x000fe40007810000 */
[----:B0-----:R-:W-:Y:S01]  /*9d00*/  FSEL R76, R72, -INF , P5 ;  /* 0xff800000484c7808 */ /* 0x001fe20002800000 */
[----:B------:R-:W-:Y:S01]  /*9d10*/  MUFU.EX2 R111, R111 ;  /* 0x0000006f006f7308 */ /* 0x000fe20000000800 */
[----:B------:R-:W-:Y:S02]  /*9d20*/  FMNMX.FTZ R9, R73, R9, !PT ;  /* 0x0000000949097209 */ /* 0x000fe40007810000 */
[----:B---3--:R-:W-:Y:S02]  /*9d30*/  FSEL R72, R82, -INF , P4 ;  /* 0xff80000052487808 */ /* 0x008fe40002000000 */
[----:B------:R-:W-:-:S02]  /*9d40*/  FMNMX.FTZ R9, R76, R9, !PT ;  /* 0x000000094c097209 */ /* 0x000fc40007810000 */
[----:B------:R-:W-:Y:S01]  /*9d50*/  LOP3.LUT P0, RZ, R22, 0x4, RZ, 0xc0, !PT ;  /* 0x0000000416ff7812 */ /* 0x000fe2000780c0ff */
        /* <DEDUP_REMOVED lines=16> */
[----:B------:R-:W-:-:S03]  /*9e60*/  FMUL.FTZ R129, R9, UR4 ;  /* 0x0000000409817c20 */ /* 0x000fc60008410000 */
[----:B------:R-:W-:-:S03]  /*9e70*/  FSEL R82, R9, RZ, P3 ;  /* 0x000000ff09527208 */ /* 0x000fc60001800000 */
[----:B------:R-:W-:Y:S01]  /*9e80*/  MUFU.EX2 R134, R134 ;  /* 0x0000008600867308 */ /* 0x000fe20000000800 */
[----:B------:R-:W-:Y:S01]  /*9e90*/  FSEL R129, R129, RZ, P3 ;  /* 0x000000ff81817208 */ /* 0x000fe20001800000 */
[----:B------:R-:W-:Y:S02]  /*9ea0*/  WARPGROUP.DEPBAR.LE gsb0, 0x0 ;  /* 0x00008000000079c5 */ /* 0x000fe40000010000 */
[----:B------:R-:W-:Y:S01]  /*9eb0*/  ISETP.GE.U32.AND P3, PT, R138, 0x180, PT ;  /* 0x000001808a00780c */ /* 0x000fe20003f66070 */
[----:B------:R-:W-:Y:S01]  /*9ec0*/  FADD.FTZ R4, -R82, R4 ;  /* 0x0000000452047221 */ /* 0x000fe20000010100 */
[--C-:B------:R-:W-:Y:S01]  /*9ed0*/  FFMA.FTZ R124, R80, UR4, -R129.reuse ;  /* 0x00000004507c7c23 */ /* 0x100fe20008010881 */
[----:B------:R-:W-:Y:S02]  /*9ee0*/  VIADD R80, R137, 0x9 ;  /* 0x0000000989507836 */ /* 0x000fe40000000000 */
[--C-:B------:R-:W-:Y:S01]  /*9ef0*/  FFMA.FTZ R7, R7, UR4, -R129.reuse ;  /* 0x0000000407077c23 */ /* 0x100fe20008010881 */
[----:B------:R-:W-:Y:S01]  /*9f00*/  FMUL.FTZ R4, R4, UR4 ;  /* 0x0000000404047c20 */ /* 0x000fe20008410000 */
[--C-:B------:R-:W-:Y:S01]  /*9f10*/  FFMA.FTZ R8, R8, UR4, -R129.reuse ;  /* 0x0000000408087c23 */ /* 0x100fe20008010881 */
[--C-:B------:R-:W-:Y:S01]  /*9f20*/  FFMA.FTZ R10, R10, UR4, -R129.reuse ;  /* 0x000000040a0a7c23 */ /* 0x100fe20008010881 */
[----:B------:R-:W-:Y:S01]  /*9f30*/  SEL R80, R80, 0x9, !P3 ;  /* 0x0000000950507807 */ /* 0x000fe20005800000 */
[--C-:B------:R-:W-:Y:S01]  /*9f40*/  FFMA.FTZ R11, R11, UR4, -R129.reuse ;  /* 0x000000040b0b7c23 */ /* 0x100fe20008010881 */
[----:B------:R-:W-:Y:S01]  /*9f50*/  MUFU.EX2 R7, R7 ;  /* 0x0000000700077308 */ /* 0x000fe20000000800 */
[--C-:B------:R-:W-:Y:S01]  /*9f60*/  FFMA.FTZ R12, R12, UR4, -R129.reuse ;  /* 0x000000040c0c7c23 */ /* 0x100fe20008010881 */
[--C-:B------:R-:W-:Y:S01]  /*9f70*/  FFMA.FTZ R13, R13, UR4, -R129.reuse ;  /* 0x000000040d0d7c23 */ /* 0x100fe20008010881 */
[----:B------:R0:W-:Y:S06]  /*9f80*/  BAR.ARV R80, 0x100 ;  /* 0x000400500000751d */ /* 0x0001ec0000002000 */
[----:B------:R-:W1:Y:S01]  /*9f90*/  MUFU.EX2 R4, R4 ;  /* 0x0000000400047308 */ /* 0x000e620000000800 */
[----:B------:R-:W-:Y:S01]  /*9fa0*/  FFMA.FTZ R14, R14, UR4, -R129 ;  /* 0x000000040e0e7c23 */ /* 0x000fe20008010881 */
[----:B0-----:R-:W-:-:S02]  /*9fb0*/  IMAD.U32 R80, RZ, RZ, UR36 ;  /* 0x00000024ff507e24 */ /* 0x001fc4000f8e00ff */
[--C-:B------:R-:W-:Y:S01]  /*9fc0*/  FFMA.FTZ R15, R15, UR4, -R129.reuse ;  /* 0x000000040f0f7c23 */ /* 0x100fe20008010881 */
[--C-:B------:R-:W-:Y:S01]  /*9fd0*/  FFMA.FTZ R20, R20, UR4, -R129.reuse ;  /* 0x0000000414147c23 */ /* 0x100fe20008010881 */
[--C-:B------:R-:W-:Y:S01]  /*9fe0*/  FFMA.FTZ R21, R21, UR4, -R129.reuse ;  /* 0x0000000415157c23 */ /* 0x100fe20008010881 */
[--C-:B------:R-:W-:Y:S01]  /*9ff0*/  FFMA.FTZ R120, R120, UR4, -R129.reuse ;  /* 0x0000000478787c23 */ /* 0x100fe20008010881 */
[----:B------:R-:W-:Y:S01]  /*a000*/  @!P1 LEA R80, R80, UR37, 0x3 ;  /* 0x0000002550509c11 */ /* 0x000fe2000f8e18ff */
[----:B------:R-:W0:Y:S01]  /*a010*/  MUFU.EX2 R8, R8 ;  /* 0x0000000800087308 */ /* 0x000e220000000800 */
[--C-:B------:R-:W-:Y:S01]  /*a020*/  FFMA.FTZ R121, R121, UR4, -R129.reuse ;  /* 0x0000000479797c23 */ /* 0x100fe20008010881 */
[--C-:B------:R-:W-:Y:S01]  /*a030*/  FFMA.FTZ R112, R112, UR4, -R129.reuse ;  /* 0x0000000470707c23 */ /* 0x100fe20008010881 */
[--C-:B------:R-:W-:Y:S01]  /*a040*/  FFMA.FTZ R113, R113, UR4, -R129.reuse ;  /* 0x0000000471717c23 */ /* 0x100fe20008010881 */
[----:B------:R-:W-:Y:S02]  /*a050*/  @!P1 VIADD R80, R80, 0x31c40 ;  /* 0x00031c4050509836 */ /* 0x000fe40000000000 */
[--C-:B------:R-:W-:Y:S01]  /*a060*/  FFMA.FTZ R116, R116, UR4, -R129.reuse ;  /* 0x0000000474747c23 */ /* 0x100fe20008010881 */
[--C-:B------:R-:W-:Y:S01]  /*a070*/  FFMA.FTZ R117, R117, UR4, -R129.reuse ;  /* 0x0000000475757c23 */ /* 0x100fe20008010881 */
[----:B------:R-:W-:Y:S01]  /*a080*/  FFMA.FTZ R104, R104, UR4, -R129 ;  /* 0x0000000468687c23 */ /* 0x000fe20008010881 */
[----:B------:R-:W2:Y:S01]  /*a090*/  MUFU.EX2 R10, R10 ;  /* 0x0000000a000a7308 */ /* 0x000ea20000000800 */
[----:B------:R-:W-:Y:S01]  /*a0a0*/  @!P1 PRMT R80, RZ, 0x654, R80 ;  /* 0x00000654ff509816 */ /* 0x000fe20000000050 */
[----:B-1----:R-:W-:Y:S01]  /*a0b0*/  FFMA.FTZ R3, R4, R3, R7 ;  /* 0x0000000304037223 */ /* 0x002fe20000010007 */
[--C-:B------:R-:W-:Y:S01]  /*a0c0*/  FFMA.FTZ R105, R105, UR4, -R129.reuse ;  /* 0x0000000469697c23 */ /* 0x100fe20008010881 */
[--C-:B------:R-:W-:Y:S01]  /*a0d0*/  FFMA.FTZ R108, R108, UR4, -R129.reuse ;  /* 0x000000046c6c7c23 */ /* 0x100fe20008010881 */
[----:B------:R1:W-:Y:S01]  /*a0e0*/  @!P1 SYNCS.ARRIVE.TRANS64.RED.A1T0 RZ, [R80+URZ], RZ ;  /* 0x000000ff50ff99a7 */ /* 0x0003e2000810043f */
[--C-:B------:R-:W-:Y:S01]  /*a0f0*/  FFMA.FTZ R109, R109, UR4, -R129.reuse ;  /* 0x000000046d6d7c23 */ /* 0x100fe20008010881 */
[----:B------:R-:W-:Y:S01]  /*a100*/  FFMA.FTZ R96, R96, UR4, -R129 ;  /* 0x0000000460607c23 */ /* 0x000fe20008010881 */
[----:B------:R-:W3:Y:S01]  /*a110*/  MUFU.EX2 R11, R11 ;  /* 0x0000000b000b7308 */ /* 0x000ee20000000800 */
[----:B0-----:R-:W-:Y:S01]  /*a120*/  FADD.FTZ R3, R8, R3 ;  /* 0x0000000308037221 */ /* 0x001fe20000010000 */
[--C-:B------:R-:W-:Y:S01]  /*a130*/  FFMA.FTZ R97, R97, UR4, -R129.reuse ;  /* 0x0000000461617c23 */ /* 0x100fe20008010881 */
[--C-:B------:R-:W-:Y:S01]  /*a140*/  FFMA.FTZ R100, R100, UR4, -R129.reuse ;  /* 0x0000000464647c23 */ /* 0x100fe20008010881 */
[----:B------:R-:W-:Y:S01]  /*a150*/  FFMA.FTZ R101, R101, UR4, -R129 ;  /* 0x0000000465657c23 */ /* 0x000fe20008010881 */
[----:B-1----:R-:W-:-:S02]  /*a160*/  IMAD.U32 R80, RZ, RZ, UR7 ;  /* 0x00000007ff507e24 */ /* 0x002fc4000f8e00ff */
[--C-:B------:R-:W-:Y:S01]  /*a170*/  FFMA.FTZ R88, R88, UR4, -R129.reuse ;  /* 0x0000000458587c23 */ /* 0x100fe20008010881 */
[----:B------:R-:W-:Y:S01]  /*a180*/  FFMA.FTZ R89, R89, UR4, -R129 ;  /* 0x0000000459597c23 */ /* 0x000fe20008010881 */
[----:B------:R-:W0:Y:S01]  /*a190*/  MUFU.EX2 R12, R12 ;  /* 0x0000000c000c7308 */ /* 0x000e220000000800 */
[----:B--2---:R-:W-:Y:S01]  /*a1a0*/  FADD.FTZ R3, R10, R3 ;  /* 0x000000030a037221 */ /* 0x004fe20000010000 */
[----:B------:R-:W-:Y:S01]  /*a1b0*/  @!P1 LEA R80, R80, UR37, 0x3 ;  /* 0x0000002550509c11 */ /* 0x000fe2000f8e18ff */
[--C-:B------:R-:W-:Y:S01]  /*a1c0*/  FFMA.FTZ R92, R92, UR4, -R129.reuse ;  /* 0x000000045c5c7c23 */ /* 0x100fe20008010881 */
[--C-:B------:R-:W-:Y:S01]  /*a1d0*/  FFMA.FTZ R93, R93, UR4, -R129.reuse ;  /* 0x000000045d5d7c23 */ /* 0x100fe20008010881 */
[--C-:B------:R-:W-:Y:S01]  /*a1e0*/  FFMA.FTZ R128, R128, UR4, -R129.reuse ;  /* 0x0000000480807c23 */ /* 0x100fe20008010881 */
[----:B------:R-:W-:Y:S01]  /*a1f0*/  FFMA.FTZ R84, R84, UR4, -R129 ;  /* 0x0000000454547c23 */ /* 0x000fe20008010881 */
[----:B------:R-:W-:Y:S01]  /*a200*/  @!P1 VIADD R80, R80, 0x31c60 ;  /* 0x00031c6050509836 */ /* 0x000fe20000000000 */
[----:B------:R-:W1:Y:S01]  /*a210*/  MUFU.EX2 R13, R13 ;  /* 0x0000000d000d7308 */ /* 0x000e620000000800 */
[C---:B---3--:R-:W-:Y:S01]  /*a220*/  FADD.FTZ R3, R11.reuse, R3 ;  /* 0x000000030b037221 */ /* 0x048fe20000010000 */
[----:B------:R-:W-:Y:S01]  /*a230*/  F2FP.BF16.F32.PACK_AB R82, R11, R10 ;  /* 0x0000000a0b52723e */ /* 0x000fe200000010ff */
[--C-:B------:R-:W-:Y:S01]  /*a240*/  FFMA.FTZ R5, R5, UR4, -R129.reuse ;  /* 0x0000000405057c23 */ /* 0x100fe20008010881 */
[----:B------:R-:W-:Y:S01]  /*a250*/  @!P1 PRMT R80, RZ, 0x654, R80 ;  /* 0x00000654ff509816 */ /* 0x000fe20000000050 */
[--C-:B------:R-:W-:Y:S01]  /*a260*/  FFMA.FTZ R73, R73, UR4, -R129.reuse ;  /* 0x0000000449497c23 */ /* 0x100fe20008010881 */
[--C-:B------:R-:W-:Y:S01]  /*a270*/  FFMA.FTZ R76, R76, UR4, -R129.reuse ;  /* 0x000000044c4c7c23 */ /* 0x100fe20008010881 */
[----:B------:R-:W-:Y:S01]  /*a280*/  FFMA.FTZ R72, R72, UR4, -R129 ;  /* 0x0000000448487c23 */ /* 0x000fe20008010881 */
[----:B------:R-:W2:Y:S01]  /*a290*/  MUFU.EX2 R14, R14 ;  /* 0x0000000e000e7308 */ /* 0x000ea20000000800 */
[----:B0-----:R-:W-:Y:S01]  /*a2a0*/  FADD.FTZ R3, R12, R3 ;  /* 0x000000030c037221 */ /* 0x001fe20000010000 */
[----:B------:R0:W-:Y:S01]  /*a2b0*/  @!P1 SYNCS.ARRIVE.TRANS64.RED.A1T0 RZ, [R80+URZ], RZ ;  /* 0x000000ff50ff99a7 */ /* 0x0001e2000810043f */
[----:B------:R-:W-:Y:S01]  /*a2c0*/  FFMA.FTZ R77, R77, UR4, -R129 ;  /* 0x000000044d4d7c23 */ /* 0x000fe20008010881 */
[----:B------:R-:W-:Y:S01]  /*a2d0*/  PLOP3.LUT P3, PT, PT, PT, UP1, 0x80, 0x0 ;  /* 0x000000000000781c */ /* 0x000fe20003f6f018 */
[----:B------:R-:W-:Y:S01]  /*a2e0*/  UMOV UR7, UR36 ;  /* 0x0000002400077c82 */ /* 0x000fe20008000000 */
[-C--:B------:R-:W-:Y:S01]  /*a2f0*/  FMUL.FTZ R24, R24, R4.reuse ;  /* 0x0000000418187220 */ /* 0x080fe20000410000 */
[-C--:B------:R-:W-:Y:S01]  /*a300*/  FMUL.FTZ R25, R25, R4.reuse ;  /* 0x0000000419197220 */ /* 0x080fe20000410000 */
[----:B------:R-:W3:Y:S01]  /*a310*/  MUFU.EX2 R15, R15 ;  /* 0x0000000f000f7308 */ /* 0x000ee20000000800 */
[C---:B-1----:R-:W-:Y:S01]  /*a320*/  FADD.FTZ R3, R13.reuse, R3 ;  /* 0x000000030d037221 */ /* 0x042fe20000010000 */
[----:B0-----:R-:W-:Y:S01]  /*a330*/  F2FP.BF16.F32.PACK_AB R80, R8, R7 ;  /* 0x000000070850723e */ /* 0x001fe200000010ff */
[----:B------:R-:W-:Y:S01]  /*a340*/  FMUL.FTZ R28, R28, R4 ;  /* 0x000000041c1c7220 */ /* 0x000fe20000410000 */
[----:B------:R-:W-:Y:S01]  /*a350*/  F2FP.BF16.F32.PACK_AB R12, R13, R12 ;  /* 0x0000000c0d0c723e */ /* 0x000fe200000010ff */
[----:B------:R-:W-:Y:S01]  /*a360*/  FMUL.FTZ R29, R29, R4 ;  /* 0x000000041d1d7220 */ /* 0x000fe20000410000 */
[----:B------:R-:W-:Y:S01]  /*a370*/  F2FP.BF16.F32.PACK_AB R13, R131, R130 ;  /* 0x00000082830d723e */ /* 0x000fe200000010ff */
[----:B------:R0:W-:Y:S01]  /*a380*/  STSM.16.M88.4 [R2+0x24300], R80 ;  /* 0x0243005002007844 */ /* 0x0001e20000000200 */
        /* <DEDUP_REMOVED lines=11> */
[----:B------:R-:W-:Y:S01]  /*a440*/  FMUL.FTZ R44, R44, R4 ;  /* 0x000000042c2c7220 */ /* 0x000fe20000410000 */
[----:B------:R-:W-:Y:S01]  /*a450*/  F2FP.BF16.F32.PACK_AB R15, R133, R132 ;  /* 0x00000084850f723e */ /* 0x000fe200000010ff */
[-C--:B------:R-:W-:Y:S01]  /*a460*/  FMUL.FTZ R45, R45, R4.reuse ;  /* 0x000000042d2d7220 */ /* 0x080fe20000410000 */
[-C--:B------:R-:W-:Y:S01]  /*a470*/  FMUL.FTZ R48, R48, R4.reuse ;  /* 0x0000000430307220 */ /* 0x080fe20000410000 */
[-C--:B------:R-:W-:Y:S01]  /*a480*/  FMUL.FTZ R49, R49, R4.reuse ;  /* 0x0000000431317220 */ /* 0x080fe20000410000 */
[----:B------:R-:W3:Y:S01]  /*a490*/  MUFU.EX2 R120, R120 ;  /* 0x0000007800787308 */ /* 0x000ee20000000800 */
[----:B-1----:R-:W-:Y:S01]  /*a4a0*/  FADD.FTZ R3, R20, R3 ;  /* 0x0000000314037221 */ /* 0x002fe20000010000 */
[----:B------:R1:W-:Y:S01]  /*a4b0*/  STSM.16.M88.4 [R2+0x25b00], R12 ;  /* 0x025b000c02007844 */ /* 0x0003e20000000200 */
[-C--:B------:R-:W-:Y:S01]  /*a4c0*/  FMUL.FTZ R52, R52, R4.reuse ;  /* 0x0000000434347220 */ /* 0x080fe20000410000 */
[-C--:B------:R-:W-:Y:S01]  /*a4d0*/  FMUL.FTZ R53, R53, R4.reuse ;  /* 0x0000000435357220 */ /* 0x080fe20000410000 */
[-C--:B------:R-:W-:Y:S01]  /*a4e0*/  FMUL.FTZ R56, R56, R4.reuse ;  /* 0x0000000438387220 */ /* 0x080fe20000410000 */
[-C--:B------:R-:W-:Y:S01]  /*a4f0*/  FMUL.FTZ R57, R57, R4.reuse ;  /* 0x0000000439397220 */ /* 0x080fe20000410000 */
[-C--:B------:R-:W-:Y:S01]  /*a500*/  FMUL.FTZ R60, R60, R4.reuse ;  /* 0x000000043c3c7220 */ /* 0x080fe20000410000 */
[----:B------:R-:W4:Y:S01]  /*a510*/  MUFU.EX2 R121, R121 ;  /* 0x0000007900797308 */ /* 0x000f220000000800 */
[----:B--2---:R-:W-:Y:S01]  /*a520*/  FADD.FTZ R3, R21, R3 ;  /* 0x0000000315037221 */ /* 0x004fe20000010000 */
[-C--:B------:R-:W-:Y:S01]  /*a530*/  FMUL.FTZ R61, R61, R4.reuse ;  /* 0x000000043d3d7220 */ /* 0x080fe20000410000 */
[-C--:B------:R-:W-:Y:S01]  /*a540*/  FMUL.FTZ R64, R64, R4.reuse ;  /* 0x0000000440407220 */ /* 0x080fe20000410000 */
[-C--:B------:R-:W-:Y:S01]  /*a550*/  FMUL.FTZ R65, R65, R4.reuse ;  /* 0x0000000441417220 */ /* 0x080fe20000410000 */
[-C--:B------:R-:W-:Y:S01]  /*a560*/  FMUL.FTZ R68, R68, R4.reuse ;  /* 0x0000000444447220 */ /* 0x080fe20000410000 */
[----:B------:R-:W-:Y:S01]  /*a570*/  FMUL.FTZ R69, R69, R4 ;  /* 0x0000000445457220 */ /* 0x000fe20000410000 */
[-C--:B------:R-:W-:Y:S01]  /*a580*/  FMUL.FTZ R26, R26, R125.reuse ;  /* 0x0000007d1a1a7220 */ /* 0x080fe20000410000 */
[----:B0-----:R-:W0:Y:S01]  /*a590*/  MUFU.EX2 R81, R115 ;  /* 0x0000007300517308 */ /* 0x001e220000000800 */
[----:B---3--:R-:W-:Y:S01]  /*a5a0*/  FADD.FTZ R3, R120, R3 ;  /* 0x0000000378037221 */ /* 0x008fe20000010000 */
[----:B-1----:R-:W-:Y:S01]  /*a5b0*/  F2FP.BF16.F32.PACK_AB R12, R21, R20 ;  /* 0x00000014150c723e */ /* 0x002fe200000010ff */
[-C--:B------:R-:W-:Y:S01]  /*a5c0*/  FMUL.FTZ R27, R27, R125.reuse ;  /* 0x0000007d1b1b7220 */ /* 0x080fe20000410000 */
[----:B------:R-:W-:Y:S01]  /*a5d0*/  F2FP.BF16.F32.PACK_AB R13, R123, R122 ;  /* 0x0000007a7b0d723e */ /* 0x000fe200000010ff */
[-C--:B------:R-:W-:Y:S01]  /*a5e0*/  FMUL.FTZ R30, R30, R125.reuse ;  /* 0x0000007d1e1e7220 */ /* 0x080fe20000410000 */
[----:B------:R-:W-:Y:S01]  /*a5f0*/  F2FP.BF16.F32.PACK_AB R15, R127, R126 ;  /* 0x0000007e7f0f723e */ /* 0x000fe200000010ff */
        /* <DEDUP_REMOVED lines=8> */
[----:B------:R2:W-:Y:S01]  /*a680*/  STSM.16.M88.4 [R2+0x27300], R12 ;  /* 0x0273000c02007844 */ /* 0x0005e20000000200 */
[----:B------:R-:W3:Y:S01]  /*a690*/  MUFU.EX2 R113, R113 ;  /* 0x0000007100717308 */ /* 0x000ee20000000800 */
[C---:B0-----:R-:W-:Y:S01]  /*a6a0*/  FADD.FTZ R0, R81.reuse, R0 ;  /* 0x0000000051007221 */ /* 0x041fe20000010000 */
[----:B------:R-:W-:Y:S01]  /*a6b0*/  F2FP.BF16.F32.PACK_AB R81, R81, R114 ;  /* 0x000000725151723e */ /* 0x000fe200000010ff */
[-C--:B------:R-:W-:Y:S01]  /*a6c0*/  FMUL.FTZ R42, R42, R125.reuse ;  /* 0x0000007d2a2a7220 */ /* 0x080fe20000410000 */
[-C--:B------:R-:W-:Y:S01]  /*a6d0*/  FMUL.FTZ R43, R43, R125.reuse ;  /* 0x0000007d2b2b7220 */ /* 0x080fe20000410000 */
[----:B------:R-:W-:Y:S01]  /*a6e0*/  FADD.FTZ R0, R118, R0 ;  /* 0x0000000076007221 */ /* 0x000fe20000010000 */
        /* <DEDUP_REMOVED lines=9> */
[----:B--2---:R-:W-:Y:S01]  /*a780*/  F2FP.BF16.F32.PACK_AB R13, R99, R98 ;  /* 0x00000062630d723e */ /* 0x004fe200000010ff */
[----:B------:R-:W1:Y:S01]  /*a790*/  MUFU.EX2 R82, R116 ;  /* 0x0000007400527308 */ /* 0x000e620000000800 */
[C---:B---3--:R-:W-:Y:S01]  /*a7a0*/  FADD.FTZ R3, R113.reuse, R3 ;  /* 0x0000000371037221 */ /* 0x048fe20000010000 */
[----:B------:R-:W-:Y:S01]  /*a7b0*/  F2FP.BF16.F32.PACK_AB R80, R113, R80 ;  /* 0x000000507150723e */ /* 0x000fe200000010ff */
[-C--:B------:R-:W-:Y:S01]  /*a7c0*/  FMUL.FTZ R59, R59, R125.reuse ;  /* 0x0000007d3b3b7220 */ /* 0x080fe20000410000 */
[----:B------:R-:W-:Y:S01]  /*a7d0*/  F2FP.BF16.F32.PACK_AB R15, R103, R102 ;  /* 0x00000066670f723e */ /* 0x000fe200000010ff */
        /* <DEDUP_REMOVED lines=8> */
[----:B------:R-:W-:Y:S01]  /*a860*/  FADD.FTZ R0, R106, R0 ;  /* 0x000000006a007221 */ /* 0x000fe20000010000 */
[----:B------:R-:W-:Y:S01]  /*a870*/  FMUL.FTZ R71, R71, R125 ;  /* 0x0000007d47477220 */ /* 0x000fe20000410000 */
[----:B------:R-:W-:Y:S01]  /*a880*/  IMAD.MOV.U32 R4, RZ, RZ, R9 ;  /* 0x000000ffff047224 */ /* 0x000fe200078e0009 */
[----:B------:R-:W0:Y:S01]  /*a890*/  MUFU.EX2 R104, R104 ;  /* 0x0000006800687308 */ /* 0x000e220000000800 */
[----:B-1----:R-:W-:Y:S01]  /*a8a0*/  FADD.FTZ R3, R82, R3 ;  /* 0x0000000352037221 */ /* 0x002fe20000010000 */
[----:B------:R-:W-:-:S04]  /*a8b0*/  FADD.FTZ R0, R107, R0 ;  /* 0x000000006b007221 */ /* 0x000fc80000010000 */
[----:B------:R-:W-:Y:S02]  /*a8c0*/  FADD.FTZ R0, R110, R0 ;  /* 0x000000006e007221 */ /* 0x000fe40000010000 */
[----:B------:R-:W1:Y:S01]  /*a8d0*/  MUFU.EX2 R105, R105 ;  /* 0x0000006900697308 */ /* 0x000e620000000800 */
[----:B--2---:R-:W-:Y:S01]  /*a8e0*/  FADD.FTZ R3, R117, R3 ;  /* 0x0000000375037221 */ /* 0x004fe20000010000 */
[----:B------:R-:W-:Y:S01]  /*a8f0*/  FADD.FTZ R11, R111, R0 ;  /* 0x000000006f0b7221 */ /* 0x000fe20000010000 */
[----:B------:R-:W-:-:S03]  /*a900*/  F2FP.BF16.F32.PACK_AB R82, R117, R82 ;  /* 0x000000527552723e */ /* 0x000fc600000010ff */
[----:B------:R-:W-:Y:S02]  /*a910*/  FADD.FTZ R10, R98, R11 ;  /* 0x0000000b620a7221 */ /* 0x000fe40000010000 */
[----:B------:R-:W-:Y:S01]  /*a920*/  MUFU.EX2 R8, R86 ;  /* 0x0000005600087308 */ /* 0x000fe20000000800 */
[----:B0-----:R-:W-:Y:S01]  /*a930*/  FADD.FTZ R3, R104, R3 ;  /* 0x0000000368037221 */ /* 0x001fe20000010000 */
[----:B------:R-:W-:Y:S01]  /*a940*/  FADD.FTZ R11, R99, R10 ;  /* 0x0000000a630b7221 */ /* 0x000fe20000010000 */
[----:B------:R0:W-:Y:S03]  /*a950*/  STSM.16.M88.4 [R2+0x28b00], R80 ;  /* 0x028b005002007844 */ /* 0x0001e60000000200 */
[----:B------:R-:W-:Y:S02]  /*a960*/  FADD.FTZ R10, R102, R11 ;  /* 0x0000000b660a7221 */ /* 0x000fe40000010000 */
[----:B------:R-:W2:Y:S01]  /*a970*/  MUFU.EX2 R86, R108 ;  /* 0x0000006c00567308 */ /* 0x000ea20000000800 */
[----:B-1----:R-:W-:Y:S01]  /*a980*/  FADD.FTZ R3, R105, R3 ;  /* 0x0000000369037221 */ /* 0x002fe20000010000 */
[----:B------:R-:W-:-:S04]  /*a990*/  FADD.FTZ R11, R103, R10 ;  /* 0x0000000a670b7221 */ /* 0x000fc80000010000 */
[----:B------:R-:W-:Y:S02]  /*a9a0*/  FADD.FTZ R10, R90, R11 ;  /* 0x0000000b5a0a7221 */ /* 0x000fe40000010000 */
[----:B------:R-:W1:Y:S02]  /*a9b0*/  MUFU.EX2 R109, R109 ;  /* 0x0000006d006d7308 */ /* 0x000e640000000800 */
[C---:B------:R-:W-:Y:S01]  /*a9c0*/  FADD.FTZ R11, R91.reuse, R10 ;  /* 0x0000000a5b0b7221 */ /* 0x040fe20000010000 */
[----:B0-----:R-:W-:Y:S02]  /*a9d0*/  F2FP.BF16.F32.PACK_AB R81, R91, R90 ;  /* 0x0000005a5b51723e */ /* 0x001fe400000010ff */
[C---:B------:R-:W-:Y:S01]  /*a9e0*/  F2FP.BF16.F32.PACK_AB R83, R95.reuse, R94 ;  /* 0x0000005e5f53723e */ /* 0x040fe200000010ff */
[----:B------:R-:W-:Y:S02]  /*a9f0*/  FADD.FTZ R10, R94, R11 ;  /* 0x0000000b5e0a7221 */ /* 0x000fe40000010000 */
[----:B------:R-:W0:Y:S01]  /*aa00*/  MUFU.EX2 R96, R96 ;  /* 0x0000006000607308 */ /* 0x000e220000000800 */
[----:B--2---:R-:W-:Y:S01]  /*aa10*/  FADD.FTZ R0, R86, R3 ;  /* 0x0000000356007221 */ /* 0x004fe20000010000 */
[----:B------:R-:W-:-:S06]  /*aa20*/  FADD.FTZ R10, R95, R10 ;  /* 0x0000000a5f0a7221 */ /* 0x000fcc0000010000 */
        /* <DEDUP_REMOVED lines=15> */
[----:B------:R2:W3:Y:S01]  /*ab20*/  MUFU.EX2 R7, R85 ;  /* 0x0000005500077308 */ /* 0x0004e20000000800 */
[C---:B-1----:R-:W-:Y:S01]  /*ab30*/  FADD.FTZ R3, R89.reuse, R0 ;  /* 0x0000000059037221 */ /* 0x042fe20000010000 */
[----:B------:R-:W-:-:S06]  /*ab40*/  F2FP.BF16.F32.PACK_AB R80, R89, R88 ;  /* 0x000000585950723e */ /* 0x000fcc00000010ff */
[----:B------:R-:W1:Y:S01]  /*ab50*/  MUFU.EX2 R93, R93 ;  /* 0x0000005d005d7308 */ /* 0x000e620000000800 */
[----:B0-----:R-:W-:Y:S01]  /*ab60*/  FADD.FTZ R0, R92, R3 ;  /* 0x000000035c007221 */ /* 0x001fe20000010000 */
[----:B--2---:R-:W-:-:S06]  /*ab70*/  F2FP.BF16.F32.PACK_AB R85, R107, R106 ;  /* 0x0000006a6b55723e */ /* 0x004fcc00000010ff */
[----:B------:R-:W0:Y:S01]  /*ab80*/  MUFU.EX2 R112, R124 ;  /* 0x0000007c00707308 */ /* 0x000e220000000800 */
[----:B---3--:R-:W-:Y:S01]  /*ab90*/  FADD.FTZ R10, R7, R10 ;  /* 0x0000000a070a7221 */ /* 0x008fe20000010000 */
[----:B------:R-:W-:-:S03]  /*aba0*/  F2FP.BF16.F32.PACK_AB R113, R135, R7 ;  /* 0x000000078771723e */ /* 0x000fc600000010ff */
[----:B------:R-:W-:-:S03]  /*abb0*/  FADD.FTZ R11, R135, R10 ;  /* 0x0000000a870b7221 */ /* 0x000fc60000010000 */
[----:B------:R-:W2:Y:S01]  /*abc0*/  MUFU.EX2 R128, R128 ;  /* 0x0000008000807308 */ /* 0x000ea20000000800 */
[C---:B-1----:R-:W-:Y:S01]  /*abd0*/  FADD.FTZ R3, R93.reuse, R0 ;  /* 0x000000005d037221 */ /* 0x042fe20000010000 */
[----:B------:R-:W-:Y:S01]  /*abe0*/  FADD.FTZ R0, R8, R11 ;  /* 0x0000000b08007221 */ /* 0x000fe20000010000 */
[----:B------:R-:W-:-:S05]  /*abf0*/  F2FP.BF16.F32.PACK_AB R82, R93, R92 ;  /* 0x0000005c5d52723e */ /* 0x000fca00000010ff */
[----:B------:R1:W3:Y:S01]  /*ac00*/  MUFU.EX2 R115, R87 ;  /* 0x0000005700737308 */ /* 0x0002e20000000800 */
[----:B0-----:R-:W-:-:S07]  /*ac10*/  FADD.FTZ R3, R112, R3 ;  /* 0x0000000370037221 */ /* 0x001fce0000010000 */
[----:B------:R0:W4:Y:S01]  /*ac20*/  MUFU.EX2 R114, R84 ;  /* 0x0000005400727308 */ /* 0x0001220000000800 */
[C---:B--2---:R-:W-:Y:S01]  /*ac30*/  FADD.FTZ R3, R128.reuse, R3 ;  /* 0x0000000380037221 */ /* 0x044fe20000010000 */
[----:B-1----:R-:W-:Y:S02]  /*ac40*/  F2FP.BF16.F32.PACK_AB R87, R111, R110 ;  /* 0x0000006e6f57723e */ /* 0x002fe400000010ff */
[----:B------:R-:W-:-:S04]  /*ac50*/  F2FP.BF16.F32.PACK_AB R112, R128, R112 ;  /* 0x000000708070723e */ /* 0x000fc800000010ff */
[----:B------:R-:W1:Y:S01]  /*ac60*/  MUFU.EX2 R5, R5 ;  /* 0x0000000500057308 */ /* 0x000e620000000800 */
[----:B---3--:R-:W-:Y:S01]  /*ac70*/  FADD.FTZ R11, R115, R0 ;  /* 0x00000000730b7221 */ /* 0x008fe20000010000 */
[----:B0-----:R-:W-:Y:S02]  /*ac80*/  F2FP.BF16.F32.PACK_AB R84, R105, R104 ;  /* 0x000000686954723e */ /* 0x001fe400000010ff */
[----:B------:R-:W-:Y:S01]  /*ac90*/  F2FP.BF16.F32.PACK_AB R115, R115, R8 ;  /* 0x000000087373723e */ /* 0x000fe200000010ff */
[----:B------:R-:W-:Y:S02]  /*aca0*/  FADD.FTZ R10, R134, R11 ;  /* 0x0000000b860a7221 */ /* 0x000fe40000010000 */
[----:B------:R0:W-:Y:S01]  /*acb0*/  STSM.16.M88.4 [R2+0x2a300], R84 ;  /* 0x02a3005402007844 */ /* 0x0001e20000000200 */
[----:B------:R-:W2:Y:S01]  /*acc0*/  MUFU.EX2 R75, R75 ;  /* 0x0000004b004b7308 */ /* 0x000ea20000000800 */
[----:B----4-:R-:W-:Y:S02]  /*acd0*/  FADD.FTZ R0, R114, R3 ;  /* 0x0000000372007221 */ /* 0x010fe40000010000 */
[----:B------:R0:W-:Y:S04]  /*ace0*/  STSM.16.M88.4 [R2+0x2bb00], R12 ;  /* 0x02bb000c02007844 */ /* 0x0001e80000000200 */
[----:B------:R0:W-:Y:S01]  /*acf0*/  STSM.16.M88.4 [R2+0x2d300], R80 ;  /* 0x02d3005002007844 */ /* 0x0001e20000000200 */
[----:B------:R-:W3:Y:S01]  /*ad00*/  MUFU.EX2 R73, R73 ;  /* 0x0000004900497308 */ /* 0x000ee20000000800 */
[C---:B-1----:R-:W-:Y:S01]  /*ad10*/  FADD.FTZ R0, R5.reuse, R0 ;  /* 0x0000000005007221 */ /* 0x042fe20000010000 */
[----:B------:R-:W-:Y:S01]  /*ad20*/  F2FP.BF16.F32.PACK_AB R114, R5, R114 ;  /* 0x000000720572723e */ /* 0x000fe200000010ff */
[----:B------:R-:W-:-:S04]  /*ad30*/  IMAD.MOV.U32 R5, RZ, RZ, R74 ;  /* 0x000000ffff057224 */ /* 0x000fc800078e004a */
[----:B------:R0:W-:Y:S01]  /*ad40*/  STSM.16.M88.4 [R2+0x2eb00], R112 ;  /* 0x02eb007002007844 */ /* 0x0001e20000000200 */
        /* <DEDUP_REMOVED lines=10> */
[C---:B---3--:R-:W-:Y:S01]  /*adf0*/  FADD.FTZ R3, R76.reuse, R3 ;  /* 0x000000034c037221 */ /* 0x048fe20000010000 */
[----:B------:R-:W-:Y:S02]  /*ae00*/  F2FP.BF16.F32.PACK_AB R76, R76, R73 ;  /* 0x000000494c4c723e */ /* 0x000fe400000010ff */
[----:B--2---:R-:W-:Y:S01]  /*ae10*/  F2FP.BF16.F32.PACK_AB R77, R75, R134 ;  /* 0x000000864b4d723e */ /* 0x004fe200000010ff */
[----:B-1----:R-:W-:Y:S01]  /*ae20*/  FADD.FTZ R3, R72, R3 ;  /* 0x0000000348037221 */ /* 0x002fe20000010000 */
[----:B----4-:R-:W-:-:S03]  /*ae30*/  F2FP.BF16.F32.PACK_AB R78, R20, R72 ;  /* 0x00000048144e723e */ /* 0x010fc600000010ff */
        /* <DEDUP_REMOVED lines=10> */
[----:B------:R-:W-:-:S05]  /*aee0*/  UMOV UR38, UR10 ;  /* 0x0000000a00267c82 */ /* 0x000fca0008000000 */
.L_x_11441:
[----:B------:R-:W-:-:S13]  /*aef0*/  R2UR UR5, R144 ;  /* 0x00000000900572ca */ /* 0x000fda00000e0000 */
[----:B------:R-:W-:-:S06]  /*af00*/  UISETP.GE.AND UP0, UPT, UR38, UR5, UPT ;  /* 0x000000052600728c */ /* 0x000fcc000bf06270 */
[----:B------:R-:W-:-:S13]  /*af10*/  PLOP3.LUT P2, PT, PT, PT, UP0, 0x80, 0x0 ;  /* 0x000000000000781c */ /* 0x000fda0003f4f008 */
[----:B------:R-:W-:Y:S05]  /*af20*/  @!P2 BRA `(.L_x_11451) ;  /* 0x00000040002ca947 */ /* 0x000fea0003800000 */
[----:B------:R-:W-:Y:S01]  /*af30*/  IMAD.MOV.U32 R4, RZ, RZ, R74 ;  /* 0x000000ffff047224 */ /* 0x000fe200078e004a */
[----:B------:R-:W-:Y:S01]  /*af40*/  UMOV UR39, UR60 ;  /* 0x0000003c00277c82 */ /* 0x000fe20008000000 */
[----:B------:R-:W-:Y:S01]  /*af50*/  IMAD.MOV.U32 R5, RZ, RZ, R9 ;  /* 0x000000ffff057224 */ /* 0x000fe200078e0009 */
[----:B------:R-:W-:Y:S01]  /*af60*/  UMOV UR7, UR36 ;  /* 0x0000002400077c82 */ /* 0x000fe20008000000 */
[----:B------:R-:W-:-:S05]  /*af70*/  ULDC UR5, c[0x0][0x9d8] ;  /* 0x0002760000057ab9 */ /* 0x000fca0000000800 */
.L_x_11460:
[----:B------:R-:W-:Y:S01]  /*af80*/  R2UR UR4, R16 ;  /* 0x00000000100472ca */ /* 0x000fe200000e0000 */
[----:B------:R-:W-:-:S04]  /*af90*/  UIADD3 UR36, UR7, 0x1, URZ ;  /* 0x0000000107247890 */ /* 0x000fc8000fffe03f */
[----:B------:R-:W-:-:S04]  /*afa0*/  UISETP.NE.AND UP0, UPT, UR36, 0x2, UPT ;  /* 0x000000022400788c */ /* 0x000fc8000bf05270 */
[----:B------:R-:W-:Y:S02]  /*afb0*/  USEL UR60, URZ, 0x1, UP0 ;  /* 0x000000013f3c7887 */ /* 0x000fe40008000000 */
[----:B------:R-:W-:Y:S02]  /*afc0*/  USEL UR36, UR36, URZ, UP0 ;  /* 0x0000003f24247287 */ /* 0x000fe40008000000 */
[----:B------:R-:W-:Y:S01]  /*afd0*/  ISETP.NE.AND P3, PT, RZ, UR4, PT ;  /* 0x00000004ff007c0c */ /* 0x000fe2000bf65270 */
[----:B------:R-:W-:-:S12]  /*afe0*/  ULOP3.LUT UR60, UR39, UR60, URZ, 0x3c, !UPT ;  /* 0x0000003c273c7292 */ /* 0x000fd8000f8e3c3f */
[----:B----4-:R-:W-:Y:S05]  /*aff0*/  @P3 BRA `(.L_x_11452) ;  /* 0x00000000002c3947 */ /* 0x010fea0003800000 */
[----:B------:R-:W-:Y:S05]  /*b000*/  @!P0 BRA `(.L_x_11453) ;  /* 0x0000000000048947 */ /* 0x000fea0003800000 */
[----:B------:R-:W-:Y:S01]  /*b010*/  BPT.TRAP 0x1 ;  /* 0x000000040000795c */ /* 0x000fe20000300000 */
.L_x_11453:
[----:B------:R-:W-:Y:S01]  /*b020*/  ULEA UR4, UR36, UR37, 0x3 ;  /* 0x0000002524047291 */ /* 0x000fe2000f8e183f */
[----:B------:R-:W-:-:S05]  /*b030*/  IMAD.U32 R6, RZ, RZ, UR60 ;  /* 0x0000003cff067e24 */ /* 0x000fca000f8e00ff */
[----:B------:R-:W-:-:S04]  /*b040*/  SHF.L.U32 R6, R6, 0x1f, RZ ;  /* 0x0000001f06067819 */ /* 0x000fc800000006ff */
[----:B------:R1:W2:Y:S01]  /*b050*/  SYNCS.PHASECHK.TRANS64.TRYWAIT P2, [UR4+0x31c30], R6 ;  /* 0x031c3006ff0075a7 */ /* 0x0002a20008040144 */
[----:B------:R-:W-:Y:S05]  /*b060*/  @!P0 BRA `(.L_x_11454) ;  /* 0x0000000000048947 */ /* 0x000fea0003800000 */
[----:B------:R-:W-:Y:S01]  /*b070*/  BPT.TRAP 0x1 ;  /* 0x000000040000795c */ /* 0x000fe20000300000 */
.L_x_11454:
[----:B--2---:R-:W-:Y:S05]  /*b080*/  @P2 BRA `(.L_x_11452) ;  /* 0x0000000000082947 */ /* 0x004fea0003800000 */
[----:B------:R-:W2:Y:S02]  /*b090*/  SYNCS.PHASECHK.TRANS64.TRYWAIT P2, [UR4+0x31c30], R6 ;  /* 0x031c3006ff0075a7 */ /* 0x000ea40008040144 */
[----:B--2---:R-:W-:Y:S05]  /*b0a0*/  @!P2 BRA `(.L_x_11455) ;  /* 0x000000e80038a947 */ /* 0x004fea0003800000 */
.L_x_11452:
        /* <DEDUP_REMOVED lines=30> */
[----:B-1----:R-:W-:Y:S01]  /*b290*/  VIADD R6, R7, 0x8 ;  /* 0x0000000807067836 */ /* 0x002fe20000000000 */
        /* <DEDUP_REMOVED lines=29> */
[----:B0-----:R-:W-:-:S06]  /*b470*/  WARPGROUP.ARRIVE ;  /* 0x00000000000079c5 */ /* 0x001fcc0000000000 */
        /* <DEDUP_REMOVED lines=296> */
.L_x_11457:
[----:B------:R-:W-:Y:S01]  /*c700*/  ULEA UR4, UR7, UR37, 0x3 ;  /* 0x0000002507047291 */ /* 0x000fe2000f8e183f */
[----:B------:R-:W-:-:S05]  /*c710*/  IMAD.U32 R6, RZ, RZ, UR39 ;  /* 0x00000027ff067e24 */ /* 0x000fca000f8e00ff */
[----:B------:R-:W-:-:S04]  /*c720*/  SHF.L.U32 R6, R6, 0x1f, RZ ;  /* 0x0000001f06067819 */ /* 0x000fc800000006ff */
[----:B------:R0:W1:Y:S01]  /*c730*/  SYNCS.PHASECHK.TRANS64.TRYWAIT P2, [UR4+0x31c50], R6 ;  /* 0x031c5006ff0075a7 */ /* 0x0000620008040144 */
[----:B------:R-:W-:Y:S05]  /*c740*/  @!P0 BRA `(.L_x_11458) ;  /* 0x0000000000048947 */ /* 0x000fea0003800000 */
[----:B------:R-:W-:Y:S01]  /*c750*/  BPT.TRAP 0x1 ;  /* 0x000000040000795c */ /* 0x000fe20000300000 */
.L_x_11458:
[----:B-1----:R-:W-:Y:S05]  /*c760*/  @P2 BRA `(.L_x_11456) ;  /* 0x0000000000082947 */ /* 0x002fea0003800000 */
[----:B------:R-:W1:Y:S02]  /*c770*/  SYNCS.PHASECHK.TRANS64.TRYWAIT P2, [UR4+0x31c50], R6 ;  /* 0x031c5006ff0075a7 */ /* 0x000e640008040144 */
[----:B-1----:R-:W-:Y:S05]  /*c780*/  @!P2 BRA `(.L_x_11459) ;  /* 0x000000d00098a947 */ /* 0x002fea0003800000 */
.L_x_11456:
        /* <DEDUP_REMOVED lines=65> */
[----:B------:R-:W-:Y:S01]  /*cba0*/  ULDC UR14, c[0x0][0x988] ;  /* 0x00026200000e7ab9 */ /* 0x000fe20000000800 */
[----:B------:R-:W-:Y:S01]  /*cbb0*/  FMUL.FTZ R77, R130, UR5 ;  /* 0x00000005824d7c20 */ /* 0x000fe20008410000 */
[----:B------:R-:W1:Y:S01]  /*cbc0*/  MUFU.TANH R17, R17 ;  /* 0x0000001100117308 */ /* 0x000e620000002400 */
[----:B--2---:R-:W-:Y:S01]  /*cbd0*/  FMNMX.FTZ R9, R14, R9, !PT ;  /* 0x000000090e097209 */ /* 0x004fe20007810000 */
[----:B------:R-:W-:Y:S01]  /*cbe0*/  UMOV UR4, UR14 ;  /* 0x0000000e00047c82 */ /* 0x000fe20008000000 */
        /* <DEDUP_REMOVED lines=39> */
[----:B------:R-:W-:Y:S01]  /*ce60*/  UMOV UR39, UR60 ;  /* 0x0000003c00277c82 */ /* 0x000fe20008000000 */
[----:B------:R-:W-:-:S05]  /*ce70*/  R2UR UR14, R144 ;  /* 0x00000000900e72ca */ /* 0x000fca00000e0000 */
[----:B------:R-:W1:Y:S01]  /*ce80*/  MUFU.TANH R113, R113 ;  /* 0x0000007100717308 */ /* 0x000e620000002400 */
[----:B--2---:R-:W-:-:S07]  /*ce90*/  FMNMX.FTZ R9, R120, R9, !PT ;  /* 0x0000000978097209 */ /* 0x004fce0007810000 */
[----:B------:R-:W2:Y:S01]  /*cea0*/  MUFU.TANH R116, R116 ;  /* 0x0000007400747308 */ /* 0x000ea20000002400 */
[----:B---3--:R-:W-:Y:S01]  /*ceb0*/  FMNMX.FTZ R9, R112, R9, !PT ;  /* 0x0000000970097209 */ /* 0x008fe20007810000 */
[----:B------:R-:W-:Y:S01]  /*cec0*/  UISETP.GT.AND UP0, UPT, UR38, UR14, UPT ;  /* 0x0000000e2600728c */ /* 0x000fe2000bf04270 */
[----:B------:R-:W-:Y:S02]  /*ced0*/  WARPGROUP.DEPBAR.LE gsb0, 0x0 ;  /* 0x00008000000079c5 */ /* 0x000fe40000010000 */
[----:B------:R-:W-:-:S03]  /*cee0*/  WARPGROUP.ARRIVE ;  /* 0x00000000000079c5 */ /* 0x000fc60000000000 */
[----:B------:R-:W3:Y:S01]  /*cef0*/  MUFU.TANH R117, R117 ;  /* 0x0000007500757308 */ /* 0x000ee20000002400 */
[----:B-1----:R-:W-:Y:S02]  /*cf00*/  FMNMX.FTZ R9, R113, R9, !PT ;  /* 0x0000000971097209 */ /* 0x002fe40007810000 */
[----:B------:R-:W-:Y:S01]  /*cf10*/  HGMMA.64x96x16.F32.BF16 R24, gdesc[UR32].tnspB, R24, gsb0 ;  /* 0x41600000201879f0 */ /* 0x000fe20008001818 */
[----:B------:R-:W-:Y:S02]  /*cf20*/  UIADD3 UR32, UR10, 0x300, URZ ;  /* 0x000003000a207890 */ /* 0x000fe4000fffe03f */
[----:B------:R-:W-:Y:S02]  /*cf30*/  UIADD3 UR34, UR11, 0x80, URZ ;  /* 0x000000800b227890 */ /* 0x000fe4000fffe03f */
[----:B------:R-:W1:Y:S01]  /*cf40*/  MUFU.TANH R104, R104 ;  /* 0x0000006800687308 */ /* 0x000e620000002400 */
[----:B------:R-:W-:Y:S01]  /*cf50*/  UMOV UR33, 0xc0000010 ;  /* 0xc000001000217882 */ /* 0x000fe20000000000 */
[----:B------:R-:W-:Y:S01]  /*cf60*/  UMOV UR35, 0x80000020 ;  /* 0x8000002000237882 */ /* 0x000fe20000000000 */
[----:B--2---:R-:W-:-:S02]  /*cf70*/  FMNMX.FTZ R9, R116, R9, !PT ;  /* 0x0000000974097209 */ /* 0x004fc40007810000 */
[----:B0-----:R-:W-:Y:S02]  /*cf80*/  SHF.R.U32.HI R136, RZ, 0x7, R137 ;  /* 0x00000007ff887819 */ /* 0x001fe40000011689 */
[----:B------:R-:W-:Y:S01]  /*cf90*/  ISETP.GE.U32.AND P2, PT, R137, 0x180, PT ;  /* 0x000001808900780c */ /* 0x000fe20003f46070 */
        /* <DEDUP_REMOVED lines=28> */
[----:B------:R-:W-:Y:S01]  /*d160*/  HGMMA.64x96x16.F32.BF16 R24, gdesc[UR32].tnspB, R24, gsb0 ;  /* 0x41600000201879f0 */ /* 0x000fe20008001818 */
[----:B------:R-:W-:Y:S02]  /*d170*/  UIADD3 UR32, UR10, 0x480, URZ ;  /* 0x000004800a207890 */ /* 0x000fe4000fffe03f */
[----:B------:R-:W-:Y:S01]  /*d180*/  UIADD3 UR34, UR11, 0xc0, URZ ;  /* 0x000000c00b227890 */ /* 0x000fe2000fffe03f */
[----:B------:R-:W-:Y:S01]  /*d190*/  UMOV UR33, 0xc0000010 ;  /* 0xc000001000217882 */ /* 0x000fe20000000000 */
[----:B------:R-:W-:Y:S01]  /*d1a0*/  UMOV UR35, 0x80000020 ;  /* 0x8000002000237882 */ /* 0x000fe20000000000 */
        /* <DEDUP_REMOVED lines=12> */
[----:B------:R-:W-:Y:S01]  /*d270*/  MUFU.TANH R7, R7 ;  /* 0x0000000700077308 */ /* 0x000fe20000002400 */
[----:B-1----:R-:W-:-:S07]  /*d280*/  FMNMX.FTZ R9, R124, R9, !PT ;  /* 0x000000097c097209 */ /* 0x002fce0007810000 */
[----:B------:R-:W-:Y:S01]  /*d290*/  MUFU.TANH R8, R8 ;  /* 0x0000000800087308 */ /* 0x000fe20000002400 */
[----:B0-----:R-:W-:-:S05]  /*d2a0*/  FMNMX.FTZ R9, R125, R9, !PT ;  /* 0x000000097d097209 */ /* 0x001fca0007810000 */
[----:B------:R-:W0:Y:S02]  /*d2b0*/  SHFL.BFLY PT, R132, R9, 0x2, 0x1f ;  /* 0x0c401f0009847f89 */ /* 0x000e2400000e0000 */
[----:B------:R-:W-:Y:S08]  /*d2c0*/  MUFU.TANH R73, R73 ;  /* 0x0000004900497308 */ /* 0x000ff00000002400 */
[----:B------:R-:W-:Y:S08]  /*d2d0*/  MUFU.TANH R76, R76 ;  /* 0x0000004c004c7308 */ /* 0x000ff00000002400 */
[----:B------:R-:W-:Y:S01]  /*d2e0*/  MUFU.TANH R77, R77 ;  /* 0x0000004d004d7308 */ /* 0x000fe20000002400 */
[----:B0-----:R-:W-:-:S07]  /*d2f0*/  FMNMX.FTZ R9, R9, R132, !PT ;  /* 0x0000008409097209 */ /* 0x001fce0007810000 */
        /* <DEDUP_REMOVED lines=19> */
[----:B------:R-:W-:Y:S01]  /*d430*/  MUFU.TANH R123, R123 ;  /* 0x0000007b007b7308 */ /* 0x000fe20000002400 */
[--C-:B------:R-:W-:Y:S01]  /*d440*/  FFMA.FTZ R5, R13, UR4, -R132.reuse ;  /* 0x000000040d057c23 */ /* 0x100fe20008010884 */
[----:B------:R-:W-:Y:S01]  /*d450*/  FMUL.FTZ R13, R118, UR5 ;  /* 0x00000005760d7c20 */ /* 0x000fe20008410000 */
[--C-:B------:R-:W-:Y:S01]  /*d460*/  FFMA.FTZ R134, R10, UR4, -R132.reuse ;  /* 0x000000040a867c23 */ /* 0x100fe20008010884 */
[--C-:B------:R-:W-:Y:S01]  /*d470*/  FFMA.FTZ R10, R15, UR4, -R132.reuse ;  /* 0x000000040f0a7c23 */ /* 0x100fe20008010884 */
[----:B------:R-:W-:Y:S01]  /*d480*/  FMUL.FTZ R15, R119, UR5 ;  /* 0x00000005770f7c20 */ /* 0x000fe20008410000 */
        /* <DEDUP_REMOVED lines=25> */
[----:B------:R-:W-:Y:S01]  /*d620*/  FFMA.FTZ R80, R80, UR4, -R132 ;  /* 0x0000000450507c23 */ /* 0x000fe20008010884 */
        /* <DEDUP_REMOVED lines=17> */
[----:B------:R-:W-:Y:S01]  /*d740*/  FFMA.FTZ R125, R125, UR4, -R132 ;  /* 0x000000047d7d7c23 */ /* 0x000fe20008010884 */
[----:B------:R-:W-:-:S04]  /*d750*/  FMNMX.FTZ R111, R76, R111, !PT ;  /* 0x0000006f4c6f7209 */ /* 0x000fc80007810000 */
[----:B------:R-:W-:Y:S02]  /*d760*/  FMNMX.FTZ R111, R77, R111, !PT ;  /* 0x0000006f4d6f7209 */ /* 0x000fe40007810000 */
[----:B------:R-:W4:Y:S02]  /*d770*/  MUFU.TANH R13, R13 ;  /* 0x0000000d000d7308 */ /* 0x000f240000002400 */
[----:B------:R-:W-:-:S04]  /*d780*/  FMNMX.FTZ R111, R128, R111, !PT ;  /* 0x0000006f806f7209 */ /* 0x000fc80007810000 */
[----:B------:R-:W-:Y:S02]  /*d790*/  FMNMX.FTZ R111, R129, R111, !PT ;  /* 0x0000006f816f7209 */ /* 0x000fe40007810000 */
[----:B------:R-:W5:Y:S02]  /*d7a0*/  MUFU.TANH R15, R15 ;  /* 0x0000000f000f7308 */ /* 0x000f640000002400 */
[----:B------:R-:W-:-:S04]  /*d7b0*/  FMNMX.FTZ R111, R130, R111, !PT ;  /* 0x0000006f826f7209 */ /* 0x000fc80007810000 */
[----:B------:R-:W-:Y:S02]  /*d7c0*/  FMNMX.FTZ R111, R122, R111, !PT ;  /* 0x0000006f7a6f7209 */ /* 0x000fe40007810000 */
[----:B------:R-:W5:Y:S02]  /*d7d0*/  MUFU.TANH R3, R3 ;  /* 0x0000000300037308 */ /* 0x000f640000002400 */
[----:B------:R-:W-:Y:S01]  /*d7e0*/  FMNMX.FTZ R111, R123, R111, !PT ;  /* 0x0000006f7b6f7209 */ /* 0x000fe20007810000 */
[----:B------:R-:W-:Y:S02]  /*d7f0*/  WARPGROUP.DEPBAR.LE gsb0, 0x0 ;  /* 0x00008000000079c5 */ /* 0x000fe40000010000 */
[----:B------:R-:W-:Y:S01]  /*d800*/  WARPGROUP.ARRIVE ;  /* 0x00000000000079c5 */ /* 0x000fe20000000000 */
[----:B-1----:R-:W-:Y:S02]  /*d810*/  FMNMX.FTZ R111, R126, R111, !PT ;  /* 0x0000006f7e6f7209 */ /* 0x002fe40007810000 */
[----:B------:R-:W1:Y:S02]  /*d820*/  MUFU.TANH R106, R106 ;  /* 0x0000006a006a7308 */ /* 0x000e640000002400 */
[----:B--2---:R-:W-:Y:S01]  /*d830*/  FMNMX.FTZ R111, R127, R111, !PT ;  /* 0x0000006f7f6f7209 */ /* 0x004fe20007810000 */
[----:B------:R-:W-:Y:S01]  /*d840*/  HGMMA.64x96x16.F32.BF16 R24, gdesc[UR32].tnspB, R24, gsb0 ;  /* 0x41600000201879f0 */ /* 0x000fe20008001818 */
[----:B------:R-:W-:-:S02]  /*d850*/  UIADD3 UR32, UR10, 0x780, URZ ;  /* 0x000007800a207890 */ /* 0x000fc4000fffe03f */
[----:B------:R-:W-:Y:S01]  /*d860*/  UIADD3 UR34, UR11, 0x140, URZ ;  /* 0x000001400b227890 */ /* 0x000fe2000fffe03f */
[----:B0-----:R-:W-:Y:S01]  /*d870*/  FMNMX.FTZ R111, R114, R111, !PT ;  /* 0x0000006f726f7209 */ /* 0x001fe20007810000 */
[----:B------:R-:W-:Y:S01]  /*d880*/  UMOV UR33, 0xc0000010 ;  /* 0xc000001000217882 */ /* 0x000fe20000000000 */
[----:B------:R-:W-:Y:S01]  /*d890*/  UMOV UR35, 0x80000020 ;  /* 0x8000002000237882 */ /* 0x000fe20000000000 */
[----:B------:R-:W0:Y:S01]  /*d8a0*/  MUFU.TANH R107, R107 ;  /* 0x0000006b006b7308 */ /* 0x000e220000002400 */
[----:B---3--:R-:W-:-:S04]  /*d8b0*/  FMNMX.FTZ R111, R115, R111, !PT ;  /* 0x0000006f736f7209 */ /* 0x008fc80007810000 */
[----:B----4-:R-:W-:-:S03]  /*d8c0*/  FMNMX.FTZ R111, R13, R111, !PT ;  /* 0x0000006f0d6f7209 */ /* 0x010fc60007810000 */
[----:B------:R-:W2:Y:S01]  /*d8d0*/  MUFU.TANH R110, R110 ;  /* 0x0000006e006e7308 */ /* 0x000ea20000002400 */
[----:B-----5:R-:W-:-:S04]  /*d8e0*/  FMNMX.FTZ R111, R15, R111, !PT ;  /* 0x0000006f0f6f7209 */ /* 0x020fc80007810000 */
[----:B------:R-:W-:-:S03]  /*d8f0*/  FMNMX.FTZ R111, R3, R111, !PT ;  /* 0x0000006f036f7209 */ /* 0x000fc60007810000 */
[----:B------:R-:W3:Y:S01]  /*d900*/  MUFU.TANH R98, R98 ;  /* 0x0000006200627308 */ /* 0x000ee20000002400 */
[----:B-1----:R-:W-:-:S04]  /*d910*/  FMNMX.FTZ R111, R106, R111, !PT ;  /* 0x0000006f6a6f7209 */ /* 0x002fc80007810000 */
[----:B0-----:R-:W-:-:S03]  /*d920*/  FMNMX.FTZ R111, R107, R111, !PT ;  /* 0x0000006f6b6f7209 */ /* 0x001fc60007810000 */
[----:B------:R-:W0:Y:S01]  /*d930*/  MUFU.TANH R99, R99 ;  /* 0x0000006300637308 */ /* 0x000e220000002400 */
[----:B--2---:R-:W-:-:S07]  /*d940*/  FMNMX.FTZ R111, R110, R111, !PT ;  /* 0x0000006f6e6f7209 */ /* 0x004fce0007810000 */
[----:B------:R-:W1:Y:S01]  /*d950*/  MUFU.TANH R102, R102 ;  /* 0x0000006600667308 */ /* 0x000e620000002400 */
[----:B---3--:R-:W-:-:S07]  /*d960*/  FMNMX.FTZ R111, R98, R111, !PT ;  /* 0x0000006f626f7209 */ /* 0x008fce0007810000 */
[----:B------:R-:W2:Y:S01]  /*d970*/  MUFU.EX2 R134, R134 ;  /* 0x0000008600867308 */ /* 0x000ea20000000800 */
[----:B0-----:R-:W-:-:S07]  /*d980*/  FMNMX.FTZ R111, R99, R111, !PT ;  /* 0x0000006f636f7209 */ /* 0x001fce0007810000 */
[----:B------:R-:W0:Y:S01]  /*d990*/  MUFU.TANH R103, R103 ;  /* 0x0000006700677308 */ /* 0x000e220000002400 */
[----:B-1----:R-:W-:-:S07]  /*d9a0*/  FMNMX.FTZ R111, R102, R111, !PT ;  /* 0x0000006f666f7209 */ /* 0x002fce0007810000 */
[----:B------:R-:W1:Y:S01]  /*d9b0*/  MUFU.EX2 R118, R11 ;  /* 0x0000000b00767308 */ /* 0x000e620000000800 */
[C---:B--2---:R-:W-:Y:S01]  /*d9c0*/  FADD.FTZ R14, R134.reuse, R14 ;  /* 0x0000000e860e7221 */ /* 0x044fe20000010000 */
[----:B------:R-:W-:-:S06]  /*d9d0*/  F2FP.BF16.F32.PACK_AB R12, R134, R12 ;  /* 0x0000000c860c723e */ /* 0x000fcc00000010ff */
[----:B------:R-:W2:Y:S01]  /*d9e0*/  MUFU.EX2 R135, R135 ;  /* 0x0000008700877308 */ /* 0x000ea20000000800 */
[----:B0-----:R-:W-:-:S07]  /*d9f0*/  FMNMX.FTZ R111, R103, R111, !PT ;  /* 0x0000006f676f7209 */ /* 0x001fce0007810000 */
[----:B------:R-:W0:Y:S01]  /*da00*/  MUFU.TANH R90, R90 ;  /* 0x0000005a005a7308 */ /* 0x000e220000002400 */
[----:B-1----:R-:W-:-:S07]  /*da10*/  FADD.FTZ R11, R118, R14 ;  /* 0x0000000e760b7221 */ /* 0x002fce0000010000 */
[----:B------:R-:W1:Y:S01]  /*da20*/  MUFU.TANH R91, R91 ;  /* 0x0000005b005b7308 */ /* 0x000e620000002400 */
[C---:B--2---:R-:W-:Y:S01]  /*da30*/  F2FP.BF16.F32.PACK_AB R14, R135.reuse, R118 ;  /* 0x00000076870e723e */ /* 0x044fe200000010ff */
[----:B------:R-:W-:-:S06]  /*da40*/  FADD.FTZ R11, R135, R11 ;  /* 0x0000000b870b7221 */ /* 0x000fcc0000010000 */
        /* <DEDUP_REMOVED lines=27> */
[----:B------:R-:W0:Y:S01]  /*dc00*/  MUFU.EX2 R5, R5 ;  /* 0x0000000500057308 */ /* 0x000e220000000800 */
[----:B-1----:R-:W-:-:S07]  /*dc10*/  FMNMX.FTZ R74, R78, R118, !PT ;  /* 0x000000764e4a7209 */ /* 0x002fce0007810000 */
[----:B------:R-:W1:Y:S01]  /*dc20*/  MUFU.EX2 R6, R6 ;  /* 0x0000000600067308 */ /* 0x000e620000000800 */
[----:B--2---:R-:W-:-:S05]  /*dc30*/  FMNMX.FTZ R74, R79, R74, !PT ;  /* 0x0000004a4f4a7209 */ /* 0x004fca0007810000 */
[----:B------:R-:W2:Y:S02]  /*dc40*/  SHFL.BFLY PT, R118, R74, 0x2, 0x1f ;  /* 0x0c401f004a767f89 */ /* 0x000ea400000e0000 */
[----:B------:R-:W3:Y:S01]  /*dc50*/  MUFU.EX2 R10, R10 ;  /* 0x0000000a000a7308 */ /* 0x000ee20000000800 */
[----:B0-----:R-:W-:-:S07]  /*dc60*/  FADD.FTZ R11, R5, R11 ;  /* 0x0000000b050b7221 */ /* 0x001fce0000010000 */
[----:B------:R-:W-:Y:S01]  /*dc70*/  MUFU.EX2 R19, R19 ;  /* 0x0000001300137308 */ /* 0x000fe20000000800 */
[----:B-1----:R-:W-:-:S07]  /*dc80*/  FADD.FTZ R11, R6, R11 ;  /* 0x0000000b060b7221 */ /* 0x002fce0000010000 */
[----:B------:R-:W-:Y:S01]  /*dc90*/  MUFU.EX2 R20, R20 ;  /* 0x0000001400147308 */ /* 0x000fe20000000800 */
[----:B---3--:R-:W-:Y:S01]  /*dca0*/  FADD.FTZ R11, R10, R11 ;  /* 0x0000000b0a0b7221 */ /* 0x008fe20000010000 */
[----:B------:R-:W-:Y:S02]  /*dcb0*/  WARPGROUP.DEPBAR.LE gsb0, 0x0 ;  /* 0x00008000000079c5 */ /* 0x000fe40000010000 */
[----:B------:R-:W-:Y:S01]  /*dcc0*/  WARPGROUP.ARRIVE ;  /* 0x00000000000079c5 */ /* 0x000fe20000000000 */
[----:B--2---:R-:W-:-:S03]  /*dcd0*/  FMNMX.FTZ R74, R74, R118, !PT ;  /* 0x000000764a4a7209 */ /* 0x004fc60007810000 */
[----:B------:R-:W-:Y:S02]  /*dce0*/  MUFU.EX2 R21, R21 ;  /* 0x0000001500157308 */ /* 0x000fe40000000800 */
[----:B------:R-:W-:Y:S01]  /*dcf0*/  HGMMA.64x96x16.F32.BF16 R24, gdesc[UR32].tnspB, R24, gsb0 ;  /* 0x41600000201879f0 */ /* 0x000fe20008001818 */
[----:B------:R-:W-:Y:S01]  /*dd00*/  UIADD3 UR32, UR10, 0xa80, URZ ;  /* 0x00000a800a207890 */ /* 0x000fe2000fffe03f */
[----:B------:R-:W0:Y:S01]  /*dd10*/  SHFL.BFLY PT, R118, R74, 0x1, 0x1f ;  /* 0x0c201f004a767f89 */ /* 0x000e2200000e0000 */
[----:B------:R-:W-:Y:S01]  /*dd20*/  UIADD3 UR34, UR11, 0x1c0, URZ ;  /* 0x000001c00b227890 */ /* 0x000fe2000fffe03f */
[----:B------:R-:W-:Y:S01]  /*dd30*/  UMOV UR33, 0xc0000010 ;  /* 0xc000001000217882 */ /* 0x000fe20000000000 */
[----:B------:R-:W-:Y:S01]  /*dd40*/  UMOV UR35, 0x80000020 ;  /* 0x8000002000237882 */ /* 0x000fe20000000000 */
        /* <DEDUP_REMOVED lines=53> */
[----:B------:R-:W-:Y:S01]  /*e0a0*/  MUFU.EX2 R128, R128 ;  /* 0x0000008000807308 */ /* 0x000fe20000000800 */
[----:B--2---:R-:W-:Y:S01]  /*e0b0*/  FADD.FTZ R0, R15, R0 ;  /* 0x000000000f007221 */ /* 0x004fe20000010000 */
[----:B------:R-:W-:Y:S01]  /*e0c0*/  FFMA.FTZ R118, R79, UR4, -R118 ;  /* 0x000000044f767c23 */ /* 0x000fe20008010876 */
[----:B------:R-:W-:-:S05]  /*e0d0*/  PLOP3.LUT P2, PT, PT, PT, UP0, 0x80, 0x0 ;  /* 0x000000000000781c */ /* 0x000fca0003f4f008 */
[----:B------:R-:W-:Y:S01]  /*e0e0*/  MUFU.EX2 R130, R130 ;  /* 0x0000008200827308 */ /* 0x000fe20000000800 */
[C---:B0-----:R-:W-:Y:S01]  /*e0f0*/  F2FP.BF16.F32.PACK_AB R15, R76.reuse, R15 ;  /* 0x0000000f4c0f723e */ /* 0x041fe200000010ff */
[----:B------:R-:W-:Y:S01]  /*e100*/  FADD.FTZ R0, R76, R0 ;  /* 0x000000004c007221 */ /* 0x000fe20000010000 */
[----:B------:R-:W-:-:S05]  /*e110*/  F2FP.BF16.F32.PACK_AB R76, R20, R19 ;  /* 0x00000013144c723e */ /* 0x000fca00000010ff */
[----:B------:R-:W-:Y:S01]  /*e120*/  MUFU.EX2 R123, R123 ;  /* 0x0000007b007b7308 */ /* 0x000fe20000000800 */
[----:B------:R-:W-:Y:S02]  /*e130*/  WARPGROUP.DEPBAR.LE gsb0, 0x0 ;  /* 0x00008000000079c5 */ /* 0x000fe40000010000 */
[----:B------:R-:W-:-:S05]  /*e140*/  WARPGROUP.ARRIVE ;  /* 0x00000000000079c5 */ /* 0x000fca0000000000 */
[----:B------:R-:W-:Y:S01]  /*e150*/  MUFU.EX2 R78, R120 ;  /* 0x00000078004e7308 */ /* 0x000fe20000000800 */
[----:B------:R-:W-:Y:S01]  /*e160*/  HGMMA.64x96x16.F32.BF16 R24, gdesc[UR32].tnspB, R24, gsb0 ;  /* 0x41600000201879f0 */ /* 0x000fe20008001818 */
[----:B------:R-:W-:Y:S02]  /*e170*/  UIADD3 UR32, UR10, 0xc00, URZ ;  /* 0x00000c000a207890 */ /* 0x000fe4000fffe03f */
[----:B------:R-:W-:-:S04]  /*e180*/  UIADD3 UR34, UR11, 0x200, URZ ;  /* 0x000002000b227890 */ /* 0x000fc8000fffe03f */
        /* <DEDUP_REMOVED lines=63> */
[----:B------:R-:W-:Y:S01]  /*e580*/  UIADD3 UR7, UR38, -0x1, URZ ;  /* 0xffffffff26077890 */ /* 0x000fe2000fffe03f */
[-C--:B------:R-:W-:Y:S01]  /*e590*/  FMUL.FTZ R66, R66, R4.reuse ;  /* 0x0000000442427220 */ /* 0x080fe20000410000 */
[----:B------:R-:W-:Y:S01]  /*e5a0*/  MUFU.EX2 R87, R87 ;  /* 0x0000005700577308 */ /* 0x000fe20000000800 */
[-C--:B------:R-:W-:Y:S01]  /*e5b0*/  FMUL.FTZ R67, R67, R4.reuse ;  /* 0x0000000443437220 */ /* 0x080fe20000410000 */
[----:B------:R-:W-:Y:S01]  /*e5c0*/  @!P1 LEA R7, R7, UR37, 0x3 ;  /* 0x0000002507079c11 */ /* 0x000fe2000f8e18ff */
[-C--:B------:R-:W-:Y:S01]  /*e5d0*/  FMUL.FTZ R70, R70, R4.reuse ;  /* 0x0000000446467220 */ /* 0x080fe20000410000 */
[----:B------:R-:W-:Y:S01]  /*e5e0*/  FMUL.FTZ R71, R71, R4 ;  /* 0x0000000447477220 */ /* 0x000fe20000410000 */
[----:B------:R-:W-:Y:S01]  /*e5f0*/  UMOV UR38, UR7 ;  /* 0x0000000700267c82 */ /* 0x000fe20008000000 */
[----:B------:R-:W-:Y:S01]  /*e600*/  UMOV UR7, UR36 ;  /* 0x0000002400077c82 */ /* 0x000fe20008000000 */
        /* <DEDUP_REMOVED lines=19> */
[----:B0-----:R-:W-:Y:S01]  /*e740*/  MUFU.EX2 R7, R115 ;  /* 0x0000007300077308 */ /* 0x001fe20000000800 */
[-C--:B------:R-:W-:Y:S01]  /*e750*/  FMUL.FTZ R49, R49, R131.reuse ;  /* 0x0000008331317220 */ /* 0x080fe20000410000 */
[-C--:B------:R-:W-:Y:S01]  /*e760*/  FMUL.FTZ R52, R52, R131.reuse ;  /* 0x0000008334347220 */ /* 0x080fe20000410000 */
[-C--:B------:R-:W-:Y:S01]  /*e770*/  FMUL.FTZ R53, R53, R131.reuse ;  /* 0x0000008335357220 */ /* 0x080fe20000410000 */
[-C--:B------:R-:W-:Y:S01]  /*e780*/  FMUL.FTZ R56, R56, R131.reuse ;  /* 0x0000008338387220 */ /* 0x080fe20000410000 */
[-C--:B------:R-:W-:Y:S01]  /*e790*/  FMUL.FTZ R57, R57, R131.reuse ;  /* 0x0000008339397220 */ /* 0x080fe20000410000 */
[----:B------:R-:W-:Y:S01]  /*e7a0*/  FMUL.FTZ R60, R60, R131 ;  /* 0x000000833c3c7220 */ /* 0x000fe20000410000 */
[----:B-1----:R-:W-:Y:S01]  /*e7b0*/  F2FP.BF16.F32.PACK_AB R12, R6, R5 ;  /* 0x00000005060c723e */ /* 0x002fe200000010ff */
[----:B------:R-:W0:Y:S01]  /*e7c0*/  MUFU.EX2 R13, R77 ;  /* 0x0000004d000d7308 */ /* 0x000e220000000800 */
[-C--:B------:R-:W-:Y:S01]  /*e7d0*/  FMUL.FTZ R61, R61, R131.reuse ;  /* 0x000000833d3d7220 */ /* 0x080fe20000410000 */
[-C--:B------:R-:W-:Y:S01]  /*e7e0*/  FMUL.FTZ R64, R64, R131.reuse ;  /* 0x0000008340407220 */ /* 0x080fe20000410000 */
[-C--:B------:R-:W-:Y:S01]  /*e7f0*/  FMUL.FTZ R65, R65, R131.reuse ;  /* 0x0000008341417220 */ /* 0x080fe20000410000 */
[-C--:B------:R-:W-:Y:S01]  /*e800*/  FMUL.FTZ R68, R68, R131.reuse ;  /* 0x0000008344447220 */ /* 0x080fe20000410000 */
[----:B------:R-:W-:Y:S01]  /*e810*/  FMUL.FTZ R69, R69, R131 ;  /* 0x0000008345457220 */ /* 0x000fe20000410000 */
[----:B------:R-:W-:-:S02]  /*e820*/  IMAD.MOV.U32 R4, RZ, RZ, R74 ;  /* 0x000000ffff047224 */ /* 0x000fc400078e004a */
[----:B------:R-:W1:Y:S08]  /*e830*/  MUFU.EX2 R14, R17 ;  /* 0x00000011000e7308 */ /* 0x000e700000000800 */
[----:B------:R-:W2:Y:S01]  /*e840*/  MUFU.EX2 R15, R129 ;  /* 0x00000081000f7308 */ /* 0x000ea20000000800 */
[----:B0-----:R-:W-:Y:S01]  /*e850*/  FADD.FTZ R0, R13, R0 ;  /* 0x000000000d007221 */ /* 0x001fe20000010000 */
[----:B------:R-:W-:-:S03]  /*e860*/  F2FP.BF16.F32.PACK_AB R13, R128, R13 ;  /* 0x0000000d800d723e */ /* 0x000fc600000010ff */
[----:B------:R-:W-:-:S03]  /*e870*/  FADD.FTZ R0, R128, R0 ;  /* 0x0000000080007221 */ /* 0x000fc60000010000 */
[----:B------:R-:W0:Y:S01]  /*e880*/  MUFU.EX2 R77, R122 ;  /* 0x0000007a004d7308 */ /* 0x000e220000000800 */
[C---:B-1----:R-:W-:Y:S01]  /*e890*/  FADD.FTZ R11, R14.reuse, R11 ;  /* 0x0000000b0e0b7221 */ /* 0x042fe20000010000 */
[----:B------:R-:W-:-:S03]  /*e8a0*/  F2FP.BF16.F32.PACK_AB R14, R14, R10 ;  /* 0x0000000a0e0e723e */ /* 0x000fc600000010ff */
[----:B------:R-:W-:-:S03]  /*e8b0*/  FADD.FTZ R11, R19, R11 ;  /* 0x0000000b130b7221 */ /* 0x000fc60000010000 */
[----:B------:R-:W1:Y:S01]  /*e8c0*/  MUFU.EX2 R115, R119 ;  /* 0x0000007700737308 */ /* 0x000e620000000800 */
[----:B--2---:R-:W-:Y:S01]  /*e8d0*/  FADD.FTZ R0, R15, R0 ;  /* 0x000000000f007221 */ /* 0x004fe20000010000 */
[----:B------:R-:W-:Y:S01]  /*e8e0*/  FADD.FTZ R11, R20, R11 ;  /* 0x0000000b140b7221 */ /* 0x000fe20000010000 */
[C---:B------:R-:W-:Y:S02]  /*e8f0*/  F2FP.BF16.F32.PACK_AB R15, R130.reuse, R15 ;  /* 0x0000000f820f723e */ /* 0x040fe400000010ff */
[----:B------:R-:W-:Y:S01]  /*e900*/  FADD.FTZ R0, R130, R0 ;  /* 0x0000000082007221 */ /* 0x000fe20000010000 */
[----:B------:R-:W-:Y:S02]  /*e910*/  FADD.FTZ R6, R21, R11 ;  /* 0x0000000b15067221 */ /* 0x000fe40000010000 */
[----:B------:R2:W-:Y:S01]  /*e920*/  STSM.16.M88.4 [R2+0x25b00], R12 ;  /* 0x025b000c02007844 */ /* 0x0005e20000000200 */
[----:B0-----:R-:W-:Y:S01]  /*e930*/  FADD.FTZ R0, R77, R0 ;  /* 0x000000004d007221 */ /* 0x001fe20000010000 */
[----:B------:R-:W-:Y:S01]  /*e940*/  FADD.FTZ R6, R78, R6 ;  /* 0x000000064e067221 */ /* 0x000fe20000010000 */
[----:B------:R-:W-:Y:S01]  /*e950*/  MUFU.EX2 R85, R85 ;  /* 0x0000005500557308 */ /* 0x000fe20000000800 */
[C---:B------:R-:W-:Y:S01]  /*e960*/  F2FP.BF16.F32.PACK_AB R77, R123.reuse, R77 ;  /* 0x0000004d7b4d723e */ /* 0x040fe200000010ff */
[----:B------:R-:W-:Y:S01]  /*e970*/  FADD.FTZ R5, R123, R0 ;  /* 0x000000007b057221 */ /* 0x000fe20000010000 */
[----:B------:R-:W-:Y:S01]  /*e980*/  FADD.FTZ R6, R112, R6 ;  /* 0x0000000670067221 */ /* 0x000fe20000010000 */
[----:B------:R-:W-:-:S02]  /*e990*/  F2FP.BF16.F32.PACK_AB R112, R113, R112 ;  /* 0x000000707170723e */ /* 0x000fc400000010ff */
[----:B------:R-:W-:Y:S01]  /*e9a0*/  FADD.FTZ R5, R79, R5 ;  /* 0x000000054f057221 */ /* 0x000fe20000010000 */
[----:B------:R-:W-:Y:S01]  /*e9b0*/  FADD.FTZ R6, R113, R6 ;  /* 0x0000000671067221 */ /* 0x000fe20000010000 */
[----:B------:R-:W-:Y:S01]  /*e9c0*/  F2FP.BF16.F32.PACK_AB R113, R7, R114 ;  /* 0x000000720771723e */ /* 0x000fe200000010ff */
[----:B------:R-:W0:Y:S01]  /*e9d0*/  MUFU.EX2 R0, R91 ;  /* 0x0000005b00007308 */ /* 0x000e220000000800 */
[----:B------:R-:W-:Y:S01]  /*e9e0*/  FADD.FTZ R5, R127, R5 ;  /* 0x000000057f057221 */ /* 0x000fe20000010000 */
[----:B------:R-:W-:Y:S01]  /*e9f0*/  FADD.FTZ R6, R116, R6 ;  /* 0x0000000674067221 */ /* 0x000fe20000010000 */
[----:B------:R-:W-:Y:S02]  /*ea00*/  F2FP.BF16.F32.PACK_AB R78, R78, R21 ;  /* 0x000000154e4e723e */ /* 0x000fe400000010ff */
[----:B------:R-:W-:Y:S01]  /*ea10*/  FADD.FTZ R5, R114, R5 ;  /* 0x0000000572057221 */ /* 0x000fe20000010000 */
[----:B------:R-:W-:Y:S01]  /*ea20*/  FADD.FTZ R6, R117, R6 ;  /* 0x0000000675067221 */ /* 0x000fe20000010000 */
[----:B------:R-:W-:Y:S01]  /*ea30*/  F2FP.BF16.F32.PACK_AB R79, R127, R79 ;  /* 0x0000004f7f4f723e */ /* 0x000fe200000010ff */
[----:B------:R-:W3:Y:S01]  /*ea40*/  MUFU.EX2 R91, R94 ;  /* 0x0000005e005b7308 */ /* 0x000ee20000000800 */
[----:B------:R-:W-:Y:S01]  /*ea50*/  FADD.FTZ R5, R7, R5 ;  /* 0x0000000507057221 */ /* 0x000fe20000010000 */
[----:B------:R-:W-:Y:S01]  /*ea60*/  FADD.FTZ R6, R104, R6 ;  /* 0x0000000668067221 */ /* 0x000fe20000010000 */
[----:B------:R-:W-:Y:S01]  /*ea70*/  F2FP.BF16.F32.PACK_AB R104, R105, R104 ;  /* 0x000000686968723e */ /* 0x000fe200000010ff */
[----:B------:R4:W-:Y:S01]  /*ea80*/  STSM.16.M88.4 [R2+0x27300], R76 ;  /* 0x0273004c02007844 */ /* 0x0009e20000000200 */
[----:B-1----:R-:W-:Y:S01]  /*ea90*/  FADD.FTZ R5, R115, R5 ;  /* 0x0000000573057221 */ /* 0x002fe20000010000 */
[----:B------:R-:W-:Y:S01]  /*eaa0*/  FADD.FTZ R6, R105, R6 ;  /* 0x0000000669067221 */ /* 0x000fe20000010000 */
[----:B------:R-:W-:Y:S01]  /*eab0*/  F2FP.BF16.F32.PACK_AB R105, R106, R3 ;  /* 0x000000036a69723e */ /* 0x000fe200000010ff */
[----:B--2---:R-:W-:Y:S01]  /*eac0*/  MUFU.EX2 R13, R111 ;  /* 0x0000006f000d7308 */ /* 0x004fe20000000800 */
        /* <DEDUP_REMOVED lines=9> */
[----:B------:R-:W-:Y:S01]  /*eb60*/  F2FP.BF16.F32.PACK_AB R96, R97, R96 ;  /* 0x000000606160723e */ /* 0x000fe200000010ff */
[----:B------:R4:W-:Y:S01]  /*eb70*/  STSM.16.M88.4 [R2+0x28b00], R112 ;  /* 0x028b007002007844 */ /* 0x0009e20000000200 */
[----:B------:R-:W-:Y:S01]  /*eb80*/  FADD.FTZ R5, R107, R8 ;  /* 0x000000086b057221 */ /* 0x000fe20000010000 */
[----:B------:R-:W-:Y:S01]  /*eb90*/  FADD.FTZ R7, R97, R6 ;  /* 0x0000000661077221 */ /* 0x000fe20000010000 */
[----:B------:R-:W-:Y:S01]  /*eba0*/  F2FP.BF16.F32.PACK_AB R106, R109, R108 ;  /* 0x0000006c6d6a723e */ /* 0x000fe200000010ff */
[----:B------:R-:W1:Y:S01]  /*ebb0*/  MUFU.EX2 R121, R121 ;  /* 0x0000007900797308 */ /* 0x000e620000000800 */
[----:B------:R-:W-:Y:S01]  /*ebc0*/  FADD.FTZ R5, R110, R5 ;  /* 0x000000056e057221 */ /* 0x000fe20000010000 */
[----:B------:R-:W-:Y:S01]  /*ebd0*/  FADD.FTZ R8, R100, R7 ;  /* 0x0000000764087221 */ /* 0x000fe20000010000 */
[----:B------:R-:W-:-:S02]  /*ebe0*/  F2FP.BF16.F32.PACK_AB R107, R110, R107 ;  /* 0x0000006b6e6b723e */ /* 0x000fc400000010ff */
[----:B------:R-:W-:Y:S01]  /*ebf0*/  FADD.FTZ R6, R98, R5 ;  /* 0x0000000562067221 */ /* 0x000fe20000010000 */
[----:B------:R-:W-:Y:S01]  /*ec00*/  FADD.FTZ R7, R101, R8 ;  /* 0x0000000865077221 */ /* 0x000fe20000010000 */
[C---:B------:R-:W-:Y:S01]  /*ec10*/  F2FP.BF16.F32.PACK_AB R97, R99.reuse, R98 ;  /* 0x000000626361723e */ /* 0x040fe200000010ff */
[----:B------:R-:W-:Y:S01]  /*ec20*/  MUFU.EX2 R124, R124 ;  /* 0x0000007c007c7308 */ /* 0x000fe20000000800 */
[----:B------:R-:W-:Y:S01]  /*ec30*/  FADD.FTZ R5, R99, R6 ;  /* 0x0000000663057221 */ /* 0x000fe20000010000 */
[----:B------:R-:W-:Y:S01]  /*ec40*/  FADD.FTZ R8, R88, R7 ;  /* 0x0000000758087221 */ /* 0x000fe20000010000 */
[C---:B------:R-:W-:Y:S01]  /*ec50*/  F2FP.BF16.F32.PACK_AB R88, R89.reuse, R88 ;  /* 0x000000585958723e */ /* 0x040fe200000010ff */
[----:B------:R4:W-:Y:S01]  /*ec60*/  STSM.16.M88.4 [R2+0x2a300], R104 ;  /* 0x02a3006802007844 */ /* 0x0009e20000000200 */
[----:B------:R-:W-:Y:S01]  /*ec70*/  FADD.FTZ R6, R102, R5 ;  /* 0x0000000566067221 */ /* 0x000fe20000010000 */
[----:B------:R-:W-:Y:S01]  /*ec80*/  FADD.FTZ R5, R89, R8 ;  /* 0x0000000859057221 */ /* 0x000fe20000010000 */
[----:B0-----:R-:W-:Y:S01]  /*ec90*/  F2FP.BF16.F32.PACK_AB R89, R0, R90 ;  /* 0x0000005a0059723e */ /* 0x001fe200000010ff */
[----:B------:R-:W0:Y:S01]  /*eca0*/  MUFU.EX2 R125, R125 ;  /* 0x0000007d007d7308 */ /* 0x000e220000000800 */
[----:B------:R-:W-:Y:S01]  /*ecb0*/  FADD.FTZ R3, R103, R6 ;  /* 0x0000000667037221 */ /* 0x000fe20000010000 */
[----:B------:R-:W-:Y:S01]  /*ecc0*/  FADD.FTZ R6, R92, R5 ;  /* 0x000000055c067221 */ /* 0x000fe20000010000 */
[----:B------:R-:W-:-:S02]  /*ecd0*/  F2FP.BF16.F32.PACK_AB R98, R101, R100 ;  /* 0x000000646562723e */ /* 0x000fc400000010ff */
[----:B------:R-:W-:Y:S01]  /*ece0*/  FADD.FTZ R3, R90, R3 ;  /* 0x000000035a037221 */ /* 0x000fe20000010000 */
[----:B------:R-:W-:Y:S02]  /*ecf0*/  F2FP.BF16.F32.PACK_AB R99, R103, R102 ;  /* 0x000000666763723e */ /* 0x000fe400000010ff */
[----:B------:R-:W-:Y:S01]  /*ed00*/  MUFU.EX2 R133, R133 ;  /* 0x0000008500857308 */ /* 0x000fe20000000800 */
[----:B------:R-:W-:Y:S01]  /*ed10*/  FADD.FTZ R8, R0, R3 ;  /* 0x0000000300087221 */ /* 0x000fe20000010000 */
[C---:B------:R-:W-:Y:S01]  /*ed20*/  FADD.FTZ R3, R93.reuse, R6 ;  /* 0x000000065d037221 */ /* 0x040fe20000010000 */
[----:B------:R-:W-:Y:S01]  /*ed30*/  F2FP.BF16.F32.PACK_AB R90, R93, R92 ;  /* 0x0000005c5d5a723e */ /* 0x000fe200000010ff */
[----:B------:R4:W-:Y:S01]  /*ed40*/  STSM.16.M88.4 [R2+0x2bb00], R96 ;  /* 0x02bb006002007844 */ /* 0x0009e20000000200 */
[----:B---3--:R-:W-:Y:S01]  /*ed50*/  FADD.FTZ R8, R91, R8 ;  /* 0x000000085b087221 */ /* 0x008fe20000010000 */
[----:B------:R-:W-:Y:S01]  /*ed60*/  FADD.FTZ R10, R80, R3 ;  /* 0x00000003500a7221 */ /* 0x000fe20000010000 */
[----:B------:R-:W-:Y:S01]  /*ed70*/  F2FP.BF16.F32.PACK_AB R80, R81, R80 ;  /* 0x000000505150723e */ /* 0x000fe200000010ff */
[----:B------:R-:W2:Y:S01]  /*ed80*/  MUFU.EX2 R6, R75 ;  /* 0x0000004b00067308 */ /* 0x000ea20000000800 */
[----:B------:R-:W-:Y:S01]  /*ed90*/  FADD.FTZ R3, R95, R8 ;  /* 0x000000085f037221 */ /* 0x000fe20000010000 */
[----:B------:R-:W-:Y:S01]  /*eda0*/  FADD.FTZ R5, R81, R10 ;  /* 0x0000000a51057221 */ /* 0x000fe20000010000 */
[----:B------:R-:W-:-:S02]  /*edb0*/  F2FP.BF16.F32.PACK_AB R91, R95, R91 ;  /* 0x0000005b5f5b723e */ /* 0x000fc400000010ff */
[----:B------:R-:W-:Y:S01]  /*edc0*/  FADD.FTZ R8, R82, R3 ;  /* 0x0000000352087221 */ /* 0x000fe20000010000 */
[C---:B------:R-:W-:Y:S01]  /*edd0*/  F2FP.BF16.F32.PACK_AB R81, R83.reuse, R82 ;  /* 0x000000525351723e */ /* 0x040fe200000010ff */
[----:B------:R-:W-:Y:S01]  /*ede0*/  FADD.FTZ R10, R84, R5 ;  /* 0x00000005540a7221 */ /* 0x000fe20000010000 */
[----:B------:R-:W3:Y:S01]  /*edf0*/  MUFU.EX2 R118, R118 ;  /* 0x0000007600767308 */ /* 0x000ee20000000800 */
[----:B------:R-:W-:Y:S01]  /*ee00*/  FADD.FTZ R3, R83, R8 ;  /* 0x0000000853037221 */ /* 0x000fe20000010000 */
[----:B------:R-:W-:Y:S01]  /*ee10*/  F2FP.BF16.F32.PACK_AB R82, R85, R84 ;  /* 0x000000545552723e */ /* 0x000fe200000010ff */
[----:B------:R4:W-:Y:S01]  /*ee20*/  STSM.16.M88.4 [R2+0x2d300], R88 ;  /* 0x02d3005802007844 */ /* 0x0009e20000000200 */
[----:B------:R-:W-:Y:S01]  /*ee30*/  F2FP.BF16.F32.PACK_AB R83, R87, R86 ;  /* 0x000000565753723e */ /* 0x000fe200000010ff */
[----:B------:R-:W-:Y:S01]  /*ee40*/  FADD.FTZ R0, R86, R3 ;  /* 0x0000000356007221 */ /* 0x000fe20000010000 */
[----:B-1----:R-:W-:Y:S01]  /*ee50*/  F2FP.BF16.F32.PACK_AB R12, R121, R72 ;  /* 0x00000048790c723e */ /* 0x002fe200000010ff */
[----:B------:R-:W-:Y:S01]  /*ee60*/  FADD.FTZ R5, R85, R10 ;  /* 0x0000000a55057221 */ /* 0x000fe20000010000 */
[----:B0-----:R-:W-:Y:S01]  /*ee70*/  F2FP.BF16.F32.PACK_AB R14, R125, R124 ;  /* 0x0000007c7d0e723e */ /* 0x001fe200000010ff */
[----:B------:R-:W-:Y:S01]  /*ee80*/  FADD.FTZ R0, R87, R0 ;  /* 0x0000000057007221 */ /* 0x000fe20000010000 */
[----:B------:R4:W-:Y:S01]  /*ee90*/  STSM.16.M88.4 [R2+0x2eb00], R80 ;  /* 0x02eb005002007844 */ /* 0x0009e20000000200 */
[----:B------:R-:W-:-:S02]  /*eea0*/  FADD.FTZ R8, R72, R5 ;  /* 0x0000000548087221 */ /* 0x000fc40000010000 */
[----:B------:R-:W-:Y:S01]  /*eeb0*/  FADD.FTZ R3, R13, R0 ;  /* 0x000000000d037221 */ /* 0x000fe20000010000 */
[----:B--2---:R-:W-:Y:S01]  /*eec0*/  F2FP.BF16.F32.PACK_AB R13, R6, R13 ;  /* 0x0000000d060d723e */ /* 0x004fe200000010ff */
[----:B------:R-:W-:Y:S01]  /*eed0*/  FADD.FTZ R5, R121, R8 ;  /* 0x0000000879057221 */ /* 0x000fe20000010000 */
[----:B---3--:R-:W-:Y:S01]  /*eee0*/  F2FP.BF16.F32.PACK_AB R15, R118, R133 ;  /* 0x00000085760f723e */ /* 0x008fe200000010ff */
[----:B------:R-:W-:Y:S02]  /*eef0*/  FADD.FTZ R0, R6, R3 ;  /* 0x0000000306007221 */ /* 0x000fe40000010000 */
[----:B------:R-:W-:Y:S01]  /*ef00*/  FADD.FTZ R8, R124, R5 ;  /* 0x000000057c087221 */ /* 0x000fe20000010000 */
[----:B------:R-:W-:Y:S01]  /*ef10*/  IMAD.MOV.U32 R5, RZ, RZ, R9 ;  /* 0x000000ffff057224 */ /* 0x000fe200078e0009 */
[----:B------:R4:W-:Y:S01]  /*ef20*/  STSM.16.M88.4 [R2+0x30300], R12 ;  /* 0x0303000c02007844 */ /* 0x0009e20000000200 */
[----:B------:R-:W-:Y:S01]  /*ef30*/  FADD.FTZ R0, R133, R0 ;  /* 0x0000000085007221 */ /* 0x000fe20000010000 */
[----:B------:R-:W-:Y:S01]  /*ef40*/  FADD.FTZ R3, R125, R8 ;  /* 0x000000087d037221 */ /* 0x000fe20000010000 */
[----:B------:R-:W-:Y:S01]  /*ef50*/  @!PT LDS RZ, [RZ] ;  /* 0x00000000fffff984 */ /* 0x000fe20000000800 */
[----:B------:R-:W-:Y:S01]  /*ef60*/  @!PT LDS RZ, [RZ] ;  /* 0x00000000fffff984 */ /* 0x000fe20000000800 */
[----:B------:R-:W-:Y:S01]  /*ef70*/  @!PT LDS RZ, [RZ] ;  /* 0x00000000fffff984 */ /* 0x000fe20000000800 */
[----:B------:R-:W-:Y:S01]  /*ef80*/  @!PT LDS RZ, [RZ] ;  /* 0x00000000fffff984 */ /* 0x000fe20000000800 */
[----:B------:R0:W-:Y:S06]  /*ef90*/  MEMBAR.ALL.CTA ;  /* 0x0000000000007992 */ /* 0x0001ec0000008000 */
[----:B0-----:R-:W0:Y:S01]  /*efa0*/  FENCE.VIEW.ASYNC.S ;  /* 0x00000000000073c6 */ /* 0x001e220000000000 */
[----:B------:R-:W-:Y:S01]  /*efb0*/  FADD.FTZ R0, R118, R0 ;  /* 0x0000000076007221 */ /* 0x000fe20000010000 */
[----:B0-----:R-:W-:Y:S01]  /*efc0*/  NOP ;  /* 0x0000000000007918 */ /* 0x001fe20000000000 */
[----:B------:R-:W-:Y:S05]  /*efd0*/  @P2 BRA `(.L_x_11460) ;  /* 0xffffffbc00e82947 */ /* 0x000fea000383ffff */
.L_x_11451:
[----:B------:R-:W-:Y:S06]  /*efe0*/  BAR.ARV 0x8, 0x200 ;  /* 0x0208000000007b1d */ /* 0x000fec0000002000 */
[----:B------:R-:W-:Y:S05]  /*eff0*/  @!P0 BRA `(.L_x_11461) ;  /* 0x0000000000048947 */ /* 0x000fea0003800000 */
[----:B------:R-:W-:Y:S01]  /*f000*/  BPT.TRAP 0x1 ;  /* 0x000000040000795c */ /* 0x000fe20000300000 */
.L_x_11461:
[----:B------:R-:W-:Y:S01]  /*f010*/  ULEA UR6, UR36, UR37, 0x3 ;  /* 0x0000002524067291 */ /* 0x000fe2000f8e183f */
[----:B------:R-:W-:-:S05]  /*f020*/  IMAD.U32 R4, RZ, RZ, UR60 ;  /* 0x0000003cff047e24 */ /* 0x000fca000f8e00ff */
[----:B------:R-:W-:-:S04]  /*f030*/  SHF.L.U32 R4, R4, 0x1f, RZ ;  /* 0x0000001f04047819 */ /* 0x000fc800000006ff */
[----:B------:R1:W2:Y:S01]  /*f040*/  SYNCS.PHASECHK.TRANS64.TRYWAIT P2, [UR6+0x31c50], R4 ;  /* 0x031c5004ff0075a7 */ /* 0x0002a20008040146 */
[----:B------:R-:W-:Y:S05]  /*f050*/  @!P0 BRA `(.L_x_11462) ;  /* 0x0000000000048947 */ /* 0x000fea0003800000 */
[----:B------:R-:W-:Y:S01]  /*f060*/  BPT.TRAP 0x1 ;  /* 0x000000040000795c */ /* 0x000fe20000300000 */
.L_x_11462:
[----:B--2---:R-:W-:Y:S05]  /*f070*/  @P2 BRA `(.L_x_11463) ;  /* 0x0000000000082947 */ /* 0x004fea0003800000 */
[----:B------:R-:W2:Y:S02]  /*f080*/  SYNCS.PHASECHK.TRANS64.TRYWAIT P0, [UR6+0x31c50], R4 ;  /* 0x031c5004ff0075a7 */ /* 0x000ea40008000146 */
[----:B--2---:R-:W-:Y:S05]  /*f090*/  @!P0 BRA `(.L_x_11464) ;  /* 0x000000a8006c8947 */ /* 0x004fea0003800000 */
.L_x_11463:
[----:B------:R-:W-:Y:S01]  /*f0a0*/  UIADD3 UR37, UR37, 0x200, URZ ;  /* 0x0000020025257890 */ /* 0x000fe2000fffe03f */
[----:B--2---:R-:W2:Y:S01]  /*f0b0*/  LDL.LU R5, [R1+0x18] ;  /* 0x0000180001057983 */ /* 0x004ea20000300800 */
[----:B------:R-:W-:Y:S01]  /*f0c0*/  ULOP3.LUT UR61, UR61, 0x10000, URZ, 0xfc, !UPT ;  /* 0x000100003d3d7892 */ /* 0x000fe2000f8efc3f */
[----:B------:R-:W-:Y:S01]  /*f0d0*/  WARPGROUP.ARRIVE ;  /* 0x00000000000079c5 */ /* 0x000fe20000000000 */
[----:B------:R-:W-:Y:S01]  /*f0e0*/  USHF.R.U32.HI UR37, URZ, 0x4, UR37 ;  /* 0x000000043f257899 */ /* 0x000fe20008011625 */
[----:B-1----:R-:W1:Y:S01]  /*f0f0*/  SHFL.BFLY PT, R4, R3, 0x2, 0x1f ;  /* 0x0c401f0003047f89 */ /* 0x002e6200000e0000 */
[----:B------:R-:W-:Y:S01]  /*f100*/  UMOV UR9, 0xc0000010 ;  /* 0xc000001000097882 */ /* 0x000fe20000000000 */
[----:B------:R-:W-:Y:S01]  /*f110*/  UMOV UR11, 0x80000020 ;  /* 0x80000020000b7882 */ /* 0x000fe20000000000 */
[----:B------:R-:W-:Y:S01]  /*f120*/  ULOP3.LUT UR37, UR37, 0x3fff, URZ, 0xc0, !UPT ;  /* 0x00003fff25257892 */ /* 0x000fe2000f8ec03f */
[----:B------:R-:W-:Y:S01]  /*f130*/  IMAD.MOV.U32 R8, RZ, RZ, RZ ;  /* 0x000000ffff087224 */ /* 0x000fe200078e00ff */
[----:B------:R-:W-:Y:S01]  /*f140*/  UMOV UR8, UR61 ;  /* 0x0000003d00087c82 */ /* 0x000fe20008000000 */
[----:B0---4-:R-:W-:Y:S01]  /*f150*/  IMAD.U32 R14, RZ, RZ, UR4 ;  /* 0x00000004ff0e7e24 */ /* 0x011fe2000f8e00ff */
        /* <DEDUP_REMOVED lines=8> */
[----:B-1----:R-:W-:Y:S01]  /*f1e0*/  FADD.FTZ R4, R4, R3 ;  /* 0x0000000304047221 */ /* 0x002fe20000010000 */
[----:B------:R-:W-:Y:S01]  /*f1f0*/  UMOV UR9, 0xc0000010 ;  /* 0xc000001000097882 */ /* 0x000fe20000000000 */
[----:B------:R-:W-:Y:S01]  /*f200*/  UMOV UR11, 0x80000020 ;  /* 0x80000020000b7882 */ /* 0x000fe20000000000 */
[----:B------:R-:W-:Y:S01]  /*f210*/  IMAD.MOV.U32 R3, RZ, RZ, -0x800000 ;  /* 0xff800000ff037424 */ /* 0x000fe200078e00ff */
        /* <DEDUP_REMOVED lines=15> */
[----:B--2---:R-:W-:Y:S02]  /*f310*/  R2UR UR7, R5 ;  /* 0x00000000050772ca */ /* 0x004fe400000e0000 */
[----:B------:R-:W0:Y:S11]  /*f320*/  SHFL.BFLY PT, R5, R0, 0x2, 0x1f ;  /* 0x0c401f0000057f89 */ /* 0x000e3600000e0000 */
[----:B------:R-:W-:Y:S01]  /*f330*/  UIADD3 UR7, UR7, 0x1, URZ ;  /* 0x0000000107077890 */ /* 0x000fe2000fffe03f */
[----:B0-----:R-:W-:Y:S01]  /*f340*/  FADD.FTZ R6, R5, R0 ;  /* 0x0000000005067221 */ /* 0x001fe20000010000 */
[----:B------:R-:W-:Y:S01]  /*f350*/  IMAD.MOV.U32 R0, RZ, RZ, -0x800000 ;  /* 0xff800000ff007424 */ /* 0x000fe200078e00ff */
[----:B------:R-:W0:Y:S04]  /*f360*/  SHFL.BFLY PT, R5, R4, 0x1, 0x1f ;  /* 0x0c201f0004057f89 */ /* 0x000e2800000e0000 */
[----:B------:R-:W1:Y:S01]  /*f370*/  SHFL.BFLY PT, R7, R6, 0x1, 0x1f ;  /* 0x0c201f0006077f89 */ /* 0x000e6200000e0000 */
[----:B------:R-:W-:-:S02]  /*f380*/  WARPGROUP.DEPBAR.LE gsb0, 0x0 ;  /* 0x00008000000079c5 */ /* 0x000fc40000010000 */
[----:B------:R-:W-:Y:S01]  /*f390*/  WARPGROUP.ARRIVE ;  /* 0x00000000000079c5 */ /* 0x000fe20000000000 */
[----:B0-----:R-:W-:Y:S01]  /*f3a0*/  FADD.FTZ R11, R4, R5 ;  /* 0x00000005040b7221 */ /* 0x001fe20000010000 */
[----:B------:R-:W-:Y:S01]  /*f3b0*/  IMAD.U32 R4, RZ, RZ, UR4 ;  /* 0x00000004ff047e24 */ /* 0x000fe2000f8e00ff */
[----:B------:R-:W-:-:S03]  /*f3c0*/  USEL UR4, URZ, 0x1, UP0 ;  /* 0x000000013f047887 */ /* 0x000fc60008000000 */
[----:B------:R-:W-:Y:S01]  /*f3d0*/  HGMMA.64x96x16.F32.BF16 R24, gdesc[UR8].tnspB, R24, gsb0 ;  /* 0x41600000081879f0 */ /* 0x000fe20008001818 */
[----:B------:R-:W-:Y:S01]  /*f3e0*/  UIADD3 UR8, UR61, 0x600, URZ ;  /* 0x000006003d087890 */ /* 0x000fe2000fffe03f */
[----:B------:R-:W-:Y:S01]  /*f3f0*/  FSETP.NE.FTZ.AND P0, PT, R11, RZ, PT ;  /* 0x000000ff0b00720b */ /* 0x000fe20003f15000 */
[----:B------:R-:W-:Y:S01]  /*f400*/  UIADD3 UR10, UR5, 0x100, URZ ;  /* 0x00000100050a7890 */ /* 0x000fe2000fffe03f */
[----:B-1----:R-:W-:Y:S01]  /*f410*/  FADD.FTZ R12, R6, R7 ;  /* 0x00000007060c7221 */ /* 0x002fe20000010000 */
[----:B------:R-:W-:Y:S01]  /*f420*/  UMOV UR9, 0xc0000010 ;  /* 0xc000001000097882 */ /* 0x000fe20000000000 */
[----:B------:R-:W-:Y:S01]  /*f430*/  UMOV UR11, 0x80000020 ;  /* 0x80000020000b7882 */ /* 0x000fe20000000000 */
[----:B------:R-:W-:Y:S01]  /*f440*/  IMAD.U32 R6, RZ, RZ, UR6 ;  /* 0x00000006ff067e24 */ /* 0x000fe2000f8e00ff */
[----:B------:R-:W-:Y:S01]  /*f450*/  ULOP3.LUT UR60, UR60, UR4, URZ, 0x3c, !UPT ;  /* 0x000000043c3c7292 */ /* 0x000fe2000f8e3c3f */
[----:B------:R-:W-:Y:S01]  /*f460*/  FSETP.NE.FTZ.AND P2, PT, R12, RZ, PT ;  /* 0x000000ff0c00720b */ /* 0x000fe20003f55000 */
[----:B------:R-:W-:-:S02]  /*f470*/  IMAD.MOV.U32 R5, RZ, RZ, RZ ;  /* 0x000000ffff057224 */ /* 0x000fc400078e00ff */
[----:B------:R-:W-:-:S03]  /*f480*/  @!P1 VIADD R6, R6, 0x31c60 ;  /* 0x00031c6006069836 */ /* 0x000fc60000000000 */
[----:B------:R-:W0:Y:S01]  /*f490*/  @P0 MUFU.LG2 R7, R11 ;  /* 0x0000000b00070308 */ /* 0x000e220000000c00 */
[----:B------:R-:W-:Y:S01]  /*f4a0*/  @P0 FMUL.FTZ R4, R4, 0.69314718246459960938 ;  /* 0x3f31721804040820 */ /* 0x000fe20000410000 */
[----:B------:R-:W-:-:S05]  /*f4b0*/  @!P1 PRMT R6, RZ, 0x654, R6 ;  /* 0x00000654ff069816 */ /* 0x000fca0000000006 */
[----:B------:R-:W-:Y:S01]  /*f4c0*/  @P2 FMUL.FTZ R14, R14, 0.69314718246459960938 ;  /* 0x3f3172180e0e2820 */ /* 0x000fe20000410000 */
[----:B------:R-:W1:Y:S08]  /*f4d0*/  @P2 MUFU.LG2 R10, R12 ;  /* 0x0000000c000a2308 */ /* 0x000e700000000c00 */
[----:B------:R1:W2:Y:S01]  /*f4e0*/  @P0 MUFU.RCP R5, R11 ;  /* 0x0000000b00050308 */ /* 0x0002a20000001000 */
[----:B0-----:R-:W-:-:S04]  /*f4f0*/  @P0 FMUL.FTZ R7, R7, 0.69314718246459960938 ;  /* 0x3f31721807070820 */ /* 0x001fc80000410000 */
[----:B------:R-:W-:Y:S01]  /*f500*/  @P0 FFMA.FTZ R0, R4, R9, R7 ;  /* 0x0000000904000223 */ /* 0x000fe20000010007 */
[----:B------:R-:W-:Y:S01]  /*f510*/  IMAD.U32 R4, RZ, RZ, UR7 ;  /* 0x00000007ff047e24 */ /* 0x000fe2000f8e00ff */
[----:B------:R-:W-:Y:S01]  /*f520*/  PLOP3.LUT P0, PT, PT, PT, PT, 0x8, 0x0 ;  /* 0x000000000000781c */ /* 0x000fe20003f0e170 */
[----:B------:R-:W0:Y:S01]  /*f530*/  @P2 MUFU.RCP R8, R12 ;  /* 0x0000000c00082308 */ /* 0x000e220000001000 */
[----:B-1----:R-:W-:Y:S02]  /*f540*/  @P2 FMUL.FTZ R11, R10, 0.69314718246459960938 ;  /* 0x3f3172180a0b2820 */ /* 0x002fe40000410000 */
[----:B------:R1:W-:Y:S02]  /*f550*/  STL [R1+0x18], R4 ;  /* 0x0000180401007387 */ /* 0x0003e40000100800 */
        /* <DEDUP_REMOVED lines=82> */
.L_x_11434:
        /* <DEDUP_REMOVED lines=10> */
[----:B------:R-:W2:Y:S01]  /*fb20*/  LDL.LU R9, [R1+0x14] ;  /* 0x0000140001097983 */ /* 0x000ea20000300800 */
[----:B------:R-:W0:Y:S01]  /*fb30*/  S2UR UR4, SR_SWINHI ;  /* 0x00000000000479c3 */ /* 0x000e220000002f00 */
[----:B------:R-:W-:Y:S01]  /*fb40*/  R2UR UR7, R150 ;  /* 0x00000000960772ca */ /* 0x000fe200000e0000 */
[----:B------:R-:W-:Y:S01]  /*fb50*/  ULDC.64 UR10, c[0x0][0xc00] ;  /* 0x00030000000a7ab9 */ /* 0x000fe20000000a00 */
[----:B------:R-:W3:Y:S01]  /*fb60*/  LDL R8, [R1+0x40] ;  /* 0x0000400001087983 */ /* 0x000ee20000100800 */
[----:B------:R-:W-:-:S03]  /*fb70*/  F2FP.BF16.F32.PACK_AB R30, R69, R68 ;  /* 0x00000044451e723e */ /* 0x000fc600000010ff */
[----:B------:R-:W4:Y:S01]  /*fb80*/  LDL R82, [R1+0x8] ;  /* 0x0000080001527983 */ /* 0x000f220000100800 */
[----:B------:R-:W-:Y:S01]  /*fb90*/  ULDC.64 UR16, c[0x0][0x208] ;  /* 0x0000820000107ab9 */ /* 0x000fe20000000a00 */
[----:B------:R-:W-:Y:S02]  /*fba0*/  R2UR UR15, R147 ;  /* 0x00000000930f72ca */ /* 0x000fe400000e0000 */
[----:B------:R-:W-:Y:S02]  /*fbb0*/  R2UR UR13, R23 ;  /* 0x00000000170d72ca */ /* 0x000fe400000e0000 */
[----:B------:R-:W-:Y:S01]  /*fbc0*/  R2UR UR14, R149 ;  /* 0x00000000950e72ca */ /* 0x000fe200000e0000 */
[----:B------:R-:W-:Y:S01]  /*fbd0*/  UMOV UR8, UR37 ;  /* 0x0000002500087c82 */ /* 0x000fe20008000000 */
[----:B0-----:R-:W-:Y:S01]  /*fbe0*/  UMOV UR9, UR4 ;  /* 0x0000000400097c82 */ /* 0x001fe20008000000 */
[----:B------:R-:W-:Y:S02]  /*fbf0*/  IMAD.U32 R4, RZ, RZ, UR8 ;  /* 0x00000008ff047e24 */ /* 0x000fe4000f8e00ff */
[----:B------:R-:W-:Y:S01]  /*fc00*/  IMAD.U32 R5, RZ, RZ, UR9 ;  /* 0x00000009ff057e24 */ /* 0x000fe2000f8e00ff */
[----:B------:R-:W-:-:S02]  /*fc10*/  ULDC.64 UR8, c[0x0][0xc00] ;  /* 0x0003000000087ab9 */ /* 0x000fc40000000a00 */
[----:B------:R-:W-:Y:S01]  /*fc20*/  UIMAD.WIDE UR8, UR7, 0x4, UR8 ;  /* 0x00000004070878a5 */ /* 0x000fe2000f8e0208 */
[----:B------:R-:W-:Y:S01]  /*fc30*/  BAR.SYNC.DEFER_BLOCKING 0x1, 0x180 ;  /* 0x0046000000007b1d */ /* 0x000fe20000010000 */
[----:B--2---:R-:W-:Y:S01]  /*fc40*/  R2UR UR12, R9 ;  /* 0x00000000090c72ca */ /* 0x004fe200000e0000 */
[----:B---3--:R-:W-:-:S04]  /*fc50*/  IMAD.WIDE R8, R8, 0x2, R4 ;  /* 0x0000000208087825 */ /* 0x008fc800078e0204 */
[----:B------:R-:W-:Y:S01]  /*fc60*/  UMOV UR18, 0x9b8 ;  /* 0x000009b800127882 */ /* 0x000fe20000000000 */
[----:B----4-:R-:W-:Y:S02]  /*fc70*/  R2UR UR19, R82 ;  /* 0x00000000521372ca */ /* 0x010fe400000e0000 */
[C---:B------:R-:W-:Y:S02]  /*fc80*/  IADD3 R19, P4, R8.reuse, 0x20, RZ ;  /* 0x0000002008137810 */ /* 0x040fe40007f9e0ff */
[C---:B------:R-:W-:Y:S02]  /*fc90*/  IADD3 R29, P3, R8.reuse, 0x3000, RZ ;  /* 0x00003000081d7810 */ /* 0x040fe40007f7e0ff */
[----:B------:R-:W-:Y:S01]  /*fca0*/  LOP3.LUT R6, R19, 0x180, RZ, 0xc0, !PT ;  /* 0x0000018013067812 */ /* 0x000fe200078ec0ff */
[--C-:B------:R-:W-:Y:S01]  /*fcb0*/  IMAD.X R27, RZ, RZ, R9.reuse, P4 ;  /* 0x000000ffff1b7224 */ /* 0x100fe200020e0609 */
[----:B------:R-:W-:Y:S01]  /*fcc0*/  LOP3.LUT R11, R8, 0x180, RZ, 0xc0, !PT ;  /* 0x00000180080b7812 */ /* 0x000fe200078ec0ff */
[----:B------:R-:W-:Y:S01]  /*fcd0*/  IMAD.X R25, RZ, RZ, R9, P3 ;  /* 0x000000ffff197224 */ /* 0x000fe200018e0609 */
[----:B------:R-:W-:-:S02]  /*fce0*/  LOP3.LUT R10, R29, 0x180, RZ, 0xc0, !PT ;  /* 0x000001801d0a7812 */ /* 0x000fc400078ec0ff */
[C---:B------:R-:W-:Y:S02]  /*fcf0*/  IADD3 R79, P1, R8.reuse, 0x6000, RZ ;  /* 0x00006000084f7810 */ /* 0x040fe40007f3e0ff */
[----:B------:R-:W-:Y:S02]  /*fd00*/  IADD3 R81, P0, R8, 0x6020, RZ ;  /* 0x0000602008517810 */ /* 0x000fe40007f1e0ff */
[----:B------:R-:W-:Y:S01]  /*fd10*/  SHF.R.U64 R6, R6, 0x3, RZ ;  /* 0x0000000306067819 */ /* 0x000fe200000012ff */
[--C-:B------:R-:W-:Y:S01]  /*fd20*/  IMAD.X R13, RZ, RZ, R9.reuse, P1 ;  /* 0x000000ffff0d7224 */ /* 0x100fe200008e0609 */
[----:B------:R-:W-:Y:S01]  /*fd30*/  IADD3 R31, P2, R8, 0x3020, RZ ;  /* 0x00003020081f7810 */ /* 0x000fe20007f5e0ff */
[--C-:B------:R-:W-:Y:S01]  /*fd40*/  IMAD.X R15, RZ, RZ, R9.reuse, P0 ;  /* 0x000000ffff0f7224 */ /* 0x100fe200000e0609 */
[----:B------:R-:W-:Y:S02]  /*fd50*/  SHF.R.U64 R11, R11, 0x3, RZ ;  /* 0x000000030b0b7819 */ /* 0x000fe400000012ff */
[----:B------:R-:W-:Y:S01]  /*fd60*/  SHF.R.U64 R10, R10, 0x3, RZ ;  /* 0x000000030a0a7819 */ /* 0x000fe200000012ff */
[----:B------:R-:W-:Y:S01]  /*fd70*/  IMAD.X R17, RZ, RZ, R9, P2 ;  /* 0x000000ffff117224 */ /* 0x000fe200010e0609 */
[----:B------:R-:W-:-:S02]  /*fd80*/  LOP3.LUT R26, R6, R19, RZ, 0x3c, !PT ;  /* 0x00000013061a7212 */ /* 0x000fc400078e3cff */
[----:B------:R-:W-:Y:S02]  /*fd90*/  LOP3.LUT R12, R79, 0x180, RZ, 0xc0, !PT ;  /* 0x000001804f0c7812 */ /* 0x000fe400078ec0ff */
[----:B------:R-:W-:Y:S02]  /*fda0*/  LOP3.LUT R14, R81, 0x180, RZ, 0xc0, !PT ;  /* 0x00000180510e7812 */ /* 0x000fe400078ec0ff */
[----:B------:R-:W-:Y:S02]  /*fdb0*/  LOP3.LUT R8, R11, R8, RZ, 0x3c, !PT ;  /* 0x000000080b087212 */ /* 0x000fe400078e3cff */
[----:B------:R-:W-:Y:S02]  /*fdc0*/  LOP3.LUT R6, R31, 0x180, RZ, 0xc0, !PT ;  /* 0x000001801f067812 */ /* 0x000fe400078ec0ff */
[----:B------:R-:W-:Y:S02]  /*fdd0*/  LOP3.LUT R24, R10, R29, RZ, 0x3c, !PT ;  /* 0x0000001d0a187212 */ /* 0x000fe400078e3cff */
[----:B------:R-:W-:-:S02]  /*fde0*/  SHF.R.U64 R12, R12, 0x3, RZ ;  /* 0x000000030c0c7819 */ /* 0x000fc400000012ff */
[----:B------:R-:W-:Y:S02]  /*fdf0*/  SHF.R.U64 R14, R14, 0x3, RZ ;  /* 0x000000030e0e7819 */ /* 0x000fe400000012ff */
[----:B------:R-:W-:Y:S02]  /*fe00*/  MOV R29, R8 ;  /* 0x00000008001d7202 */ /* 0x000fe40000000f00 */
[----:B------:R-:W-:Y:S02]  /*fe10*/  SHF.R.U64 R6, R6, 0x3, RZ ;  /* 0x0000000306067819 */ /* 0x000fe400000012ff */
[----:B------:R-:W-:Y:S02]  /*fe20*/  F2FP.BF16.F32.PACK_AB R8, R21, R20 ;  /* 0x000000141508723e */ /* 0x000fe400000010ff */
[----:B------:R-:W-:Y:S02]  /*fe30*/  F2FP.BF16.F32.PACK_AB R9, R75, R74 ;  /* 0x0000004a4b09723e */ /* 0x000fe400000010ff */
[----:B------:R-:W-:-:S02]  /*fe40*/  F2FP.BF16.F32.PACK_AB R10, R73, R72 ;  /* 0x00000048490a723e */ /* 0x000fc400000010ff */
[----:B------:R-:W-:Y:S02]  /*fe50*/  F2FP.BF16.F32.PACK_AB R11, R77, R76 ;  /* 0x0000004c4d0b723e */ /* 0x000fe400000010ff */
[----:B------:R-:W-:Y:S02]  /*fe60*/  MOV R28, R26 ;  /* 0x0000001a001c7202 */ /* 0x000fe40000000f00 */
[----:B------:R-:W-:Y:S01]  /*fe70*/  MOV R80, R24 ;  /* 0x0000001800507202 */ /* 0x000fe20000000f00 */
[----:B------:R0:W-:Y:S01]  /*fe80*/  STSM.16.M88.4 [R29], R8 ;  /* 0x000000081d007844 */ /* 0x0001e20000000200 */
[----:B------:R-:W-:Y:S02]  /*fe90*/  LOP3.LUT R12, R12, R79, RZ, 0x3c, !PT ;  /* 0x0000004f0c0c7212 */ /* 0x000fe400078e3cff */
[----:B------:R-:W-:Y:S02]  /*fea0*/  LOP3.LUT R14, R14, R81, RZ, 0x3c, !PT ;  /* 0x000000510e0e7212 */ /* 0x000fe400078e3cff */
[----:B------:R-:W-:-:S02]  /*feb0*/  F2FP.BF16.F32.PACK_AB R24, R33, R32 ;  /* 0x000000202118723e */ /* 0x000fc400000010ff */
[----:B------:R-:W-:Y:S02]  /*fec0*/  F2FP.BF16.F32.PACK_AB R25, R35, R34 ;  /* 0x000000222319723e */ /* 0x000fe400000010ff */
[----:B------:R-:W-:Y:S02]  /*fed0*/  F2FP.BF16.F32.PACK_AB R26, R37, R36 ;  /* 0x00000024251a723e */ /* 0x000fe400000010ff */
[----:B------:R-:W-:Y:S02]  /*fee0*/  F2FP.BF16.F32.PACK_AB R27, R39, R38 ;  /* 0x00000026271b723e */ /* 0x000fe400000010ff */
[----:B------:R-:W-:Y:S02]  /*fef0*/  LOP3.LUT R16, R6, R31, RZ, 0x3c, !PT ;  /* 0x0000001f06107212 */ /* 0x000fe400078e3cff */
[----:B------:R-:W-:Y:S01]  /*ff00*/  MOV R6, R12 ;  /* 0x0000000c00067202 */ /* 0x000fe20000000f00 */
[----:B------:R1:W-:Y:S01]  /*ff10*/  STSM.16.M88.4 [R28], R24 ;  /* 0x000000181c007844 */ /* 0x0003e20000000200 */
[----:B------:R-:W-:-:S02]  /*ff20*/  MOV R19, R14 ;  /* 0x0000000e00137202 */ /* 0x000fc40000000f00 */
[----:B0-----:R-:W-:Y:S02]  /*ff30*/  F2FP.BF16.F32.PACK_AB R8, R41, R40 ;  /* 0x000000282908723e */ /* 0x001fe400000010ff */
[----:B------:R-:W-:Y:S02]  /*ff40*/  F2FP.BF16.F32.PACK_AB R9, R43, R42 ;  /* 0x0000002a2b09723e */ /* 0x000fe400000010ff */
[----:B------:R-:W-:Y:S02]  /*ff50*/  F2FP.BF16.F32.PACK_AB R10, R45, R44 ;  /* 0x0000002c2d0a723e */ /* 0x000fe400000010ff */
[----:B------:R-:W-:Y:S02]  /*ff60*/  F2FP.BF16.F32.PACK_AB R11, R47, R46 ;  /* 0x0000002e2f0b723e */ /* 0x000fe400000010ff */
[----:B------:R-:W-:Y:S01]  /*ff70*/  MOV R79, R16 ;  /* 0x00000010004f7202 */ /* 0x000fe20000000f00 */
[----:B------:R-:W-:Y:S01]  /*ff80*/  IMAD.U32 R16, RZ, RZ, UR8 ;  /* 0x00000008ff107e24 */ /* 0x000fe2000f8e00ff */
[----:B------:R-:W-:Y:S01]  /*ff90*/  F2FP.BF16.F32.PACK_AB R12, R49, R48 ;  /* 0x00000030310c723e */ /* 0x000fe200000010ff */
[----:B------:R-:W-:Y:S01]  /*ffa0*/  STSM.16.M88.4 [R80], R8 ;  /* 0x0000000850007844 */ /* 0x000fe20000000200 */
[----:B------:R-:W-:Y:S01]  /*ffb0*/  F2FP.BF16.F32.PACK_AB R13, R51, R50 ;  /* 0x00000032330d723e */ /* 0x000fe200000010ff */
[----:B------:R-:W-:Y:S01]  /*ffc0*/  IMAD.U32 R17, RZ, RZ, UR9 ;  /* 0x00000009ff117e24 */ /* 0x000fe2000f8e00ff */
[----:B------:R-:W-:Y:S01]  /*ffd0*/  F2FP.BF16.F32.PACK_AB R14, R53, R52 ;  /* 0x00000034350e723e */ /* 0x000fe200000010ff */
[----:B------:R-:W-:Y:S01]  /*ffe0*/  ULDC.64 UR8, c[0x0][0xc08] ;  /* 0x0003020000087ab9 */ /* 0x000fe20000000a00 */
[----:B------:R-:W-:-:S02]  /*fff0*/  F2FP.BF16.F32.PACK_AB R15, R55, R54 ;  /* 0x00000036370f723e */ /* 0x000fc400000010ff */
[----:B-1----:R-:W-:Y:S02]  /*10000*/  F2FP.BF16.F32.PACK_AB R24, R57, R56 ;  /* 0x000000383918723e */ /* 0x002fe400000010ff */
        /* <DEDUP_REMOVED lines=27> */
[----:B------:R-:W-:-:S03]  /*101c0*/  IMAD.U32 R9, RZ, RZ, UR9 ;  /* 0x00000009ff097e24 */ /* 0x000fc6000f8e00ff */
        /* <DEDUP_REMOVED lines=12> */
[----:B------:R-:W-:Y:S01]  /*10290*/  USEL UR17, UR12, URZ, !UP0 ;  /* 0x0000003f0c117287 */ /* 0x000fe2000c000000 */
[----:B0-----:R-:W-:Y:S01]  /*102a0*/  @P1 IMAD.HI.U32 R8, R25, R10, RZ ;  /* 0x0000000a19081227 */ /* 0x001fe200078e00ff */
[----:B------:R-:W-:Y:S01]  /*102b0*/  ULDC.64 UR8, c[0x0][UR18+0x218] ;  /* 0x0000860012087abb */ /* 0x000fe20008000a00 */
[----:B------:R-:W-:Y:S01]  /*102c0*/  UIMAD UR11, UR11, UR7, URZ ;  /* 0x000000070b0b72a4 */ /* 0x000fe2000f8e023f */
[----:B------:R-:W-:Y:S01]  /*102d0*/  ULDC.64 UR12, c[0x0][UR18+0x228] ;  /* 0x00008a00120c7abb */ /* 0x000fe20008000a00 */
[----:B------:R-:W-:Y:S02]  /*102e0*/  UIMAD.WIDE.U32 UR14, UR8, UR19, URZ ;  /* 0x00000013080e72a5 */ /* 0x000fe4000f8e003f */
[----:B------:R-:W-:Y:S01]  /*102f0*/  UIMAD UR19, UR9, UR19, URZ ;  /* 0x00000013091372a4 */ /* 0x000fe2000f8e023f */
[----:B-1----:R-:W-:Y:S01]  /*10300*/  @P1 SHF.R.U32.HI R11, RZ, R13, R8 ;  /* 0x0000000dff0b1219 */ /* 0x002fe20000011608 */
[----:B------:R-:W-:-:S02]  /*10310*/  UIMAD.WIDE.U32 UR20, UR12, UR16, URZ ;  /* 0x000000100c1472a5 */ /* 0x000fc4000f8e003f */
[----:B------:R-:W-:Y:S02]  /*10320*/  UIMAD.WIDE.U32 UR8, UR10, UR7, URZ ;  /* 0x000000070a0872a5 */ /* 0x000fe4000f8e003f */
[----:B------:R-:W-:Y:S01]  /*10330*/  UIMAD UR12, UR13, UR16, URZ ;  /* 0x000000100d0c72a4 */ /* 0x000fe2000f8e023f */
[----:B------:R-:W-:Y:S01]  /*10340*/  IMAD.MOV R10, RZ, RZ, -R11 ;  /* 0x000000ffff0a7224 */ /* 0x000fe200078e0a0b */
[----:B------:R-:W-:Y:S01]  /*10350*/  UIMAD UR11, UR10, UR17, UR11 ;  /* 0x000000110a0b72a4 */ /* 0x000fe2000f8e020b */
[----:B------:R-:W-:Y:S01]  /*10360*/  IMAD.U32 R8, RZ, RZ, UR20 ;  /* 0x00000014ff087e24 */ /* 0x000fe2000f8e00ff */
[----:B------:R-:W-:Y:S02]  /*10370*/  UIADD3 UR12, UR21, UR12, URZ ;  /* 0x0000000c150c7290 */ /* 0x000fe4000fffe03f */
[----:B------:R-:W-:Y:S01]  /*10380*/  IMAD.U32 R9, RZ, RZ, UR21 ;  /* 0x00000015ff097e24 */ /* 0x000fe2000f8e00ff */
[----:B------:R-:W-:Y:S01]  /*10390*/  UIADD3 UR10, UR9, UR11, URZ ;  /* 0x0000000b090a7290 */ /* 0x000fe2000fffe03f */
[----:B------:R-:W-:Y:S01]  /*103a0*/  IMAD R13, R19, R10, R25 ;  /* 0x0000000a130d7224 */ /* 0x000fe200078e0219 */
[----:B------:R-:W-:Y:S01]  /*103b0*/  UIADD3 UR19, UR15, UR19, URZ ;  /* 0x000000130f137290 */ /* 0x000fe2000fffe03f */
[----:B------:R-:W-:Y:S01]  /*103c0*/  SHF.R.S32.HI R9, RZ, 0x1f, R11 ;  /* 0x0000001fff097819 */ /* 0x000fe2000001140b */
[----:B------:R-:W-:Y:S01]  /*103d0*/  IMAD.U32 R12, RZ, RZ, UR12 ;  /* 0x0000000cff0c7e24 */ /* 0x000fe2000f8e00ff */
[----:B------:R-:W-:Y:S01]  /*103e0*/  ULDC.64 UR12, c[0x0][0xba8] ;  /* 0x0002ea00000c7ab9 */ /* 0x000fe20000000a00 */
[----:B------:R-:W-:Y:S01]  /*103f0*/  SHF.R.S32.HI R10, RZ, 0x1f, R13 ;  /* 0x0000001fff0a7819 */ /* 0x000fe2000001140d */
[----:B------:R-:W-:Y:S01]  /*10400*/  @!UP1 ULDC UR12, c[0x0][0xb50] ;  /* 0x0002d400000c9ab9 */ /* 0x000fe20000000800 */
[----:B------:R-:W-:Y:S01]  /*10410*/  @!UP1 ULDC UR13, c[0x0][0xb54] ;  /* 0x0002d500000d9ab9 */ /* 0x000fe20000000800 */
[----:B--2---:R-:W-:-:S13]  /*10420*/  @P0 R2UR UR4, R78 ;  /* 0x000000004e0402ca */ /* 0x004fda00000e0000 */
[----:B------:R-:W-:Y:S02]  /*10430*/  UIADD3 UR14, UP0, UP2, UR8, UR14, UR4 ;  /* 0x0000000e080e7290 */ /* 0x000fe4000fa1e004 */
[----:B------:R-:W-:Y:S01]  /*10440*/  USHF.R.S32.HI UR11, URZ, 0x1f, UR4 ;  /* 0x0000001f3f0b7899 */ /* 0x000fe20008011404 */
[----:B------:R-:W-:-:S03]  /*10450*/  ULDC.64 UR8, c[0x0][UR18+0x210] ;  /* 0x0000840012087abb */ /* 0x000fc60008000a00 */
[----:B------:R-:W-:Y:S01]  /*10460*/  UIADD3.X UR10, UR10, UR19, UR11, UP0, UP2 ;  /* 0x000000130a0a7290 */ /* 0x000fe200087e440b */
[----:B------:R-:W-:Y:S01]  /*10470*/  IADD3 R8, P2, P3, R11, UR14, R8 ;  /* 0x0000000e0b087c10 */ /* 0x000fe2000fb5e008 */
[----:B------:R-:W-:-:S04]  /*10480*/  IMAD R11, R13, UR9, RZ ;  /* 0x000000090d0b7c24 */ /* 0x000fc8000f8e02ff */
        /* <DEDUP_REMOVED lines=12> */
.L_x_11467:
[----:B------:R-:W2:Y:S01]  /*10550*/  LDL R15, [R1+0x3c] ;  /* 0x00003c00010f7983 */ /* 0x000ea20000100800 */
[----:B------:R-:W0:Y:S01]  /*10560*/  S2R R9, SR_TID.X ;  /* 0x0000000000097919 */ /* 0x000e220000002100 */
[----:B------:R-:W-:Y:S02]  /*10570*/  R2UR UR8, R23 ;  /* 0x00000000170872ca */ /* 0x000fe400000e0000 */
[----:B------:R-:W-:Y:S04]  /*10580*/  SHFL.IDX PT, R10, R14, RZ, 0x1c1f ;  /* 0x001c1fff0e0a7589 */ /* 0x000fe800000e0000 */
[----:B------:R-:W1:Y:S04]  /*10590*/  SHFL.IDX PT, R11, R8, RZ, 0x1c1f ;  /* 0x001c1fff080b7589 */ /* 0x000e6800000e0000 */
[----:B------:R-:W-:Y:S01]  /*105a0*/  SHFL.IDX PT, R12, R14, 0x1, 0x1c1f ;  /* 0x003c1f000e0c7f89 */ /* 0x000fe200000e0000 */
[----:B0-----:R-:W-:-:S05]  /*105b0*/  VIADD R16, R9, 0xffffff80 ;  /* 0xffffff8009107836 */ /* 0x001fca0000000000 */
[----:B------:R-:W-:-:S04]  /*105c0*/  SHF.R.S32.HI R9, RZ, 0x1f, R16 ;  /* 0x0000001fff097819 */ /* 0x000fc80000011410 */
[----:B------:R-:W-:-:S04]  /*105d0*/  LEA.HI R9, R9, R16, RZ, 0x7 ;  /* 0x0000001009097211 */ /* 0x000fc800078f38ff */
[----:B------:R-:W-:Y:S01]  /*105e0*/  LOP3.LUT R9, R9, 0xffffff80, RZ, 0xc0, !PT ;  /* 0xffffff8009097812 */ /* 0x000fe200078ec0ff */
[----:B------:R-:W0:Y:S04]  /*105f0*/  SHFL.IDX PT, R13, R8, 0x1, 0x1c1f ;  /* 0x003c1f00080d7f89 */ /* 0x000e2800000e0000 */
[----:B------:R-:W-:Y:S02]  /*10600*/  IMAD.IADD R9, R16, 0x1, -R9 ;  /* 0x0000000110097824 */ /* 0x000fe400078e0a09 */
[----:B-----5:R-:W-:-:S03]  /*10610*/  IMAD R6, R6, R19, RZ ;  /* 0x0000001306067224 */ /* 0x020fc600078e02ff */
[----:B------:R-:W-:Y:S01]  /*10620*/  LOP3.LUT P0, RZ, R9, 0x3, RZ, 0xc0, !PT ;  /* 0x0000000309ff7812 */ /* 0x000fe2000780c0ff */
[----:B--2---:R-:W-:-:S04]  /*10630*/  VIADD R15, R15, UR8 ;  /* 0x000000080f0f7c36 */ /* 0x004fc80008000000 */
[C---:B------:R-:W-:Y:S01]  /*10640*/  VIADD R9, R15.reuse, 0x8 ;  /* 0x000000080f097836 */ /* 0x040fe20000000000 */
[----:B------:R-:W-:-:S04]  /*10650*/  ISETP.GE.OR P2, PT, R15, R6, P0 ;  /* 0x000000060f00720c */ /* 0x000fc80000746670 */
[----:B------:R-:W-:Y:S01]  /*10660*/  ISETP.GE.OR P0, PT, R9, R6, P0 ;  /* 0x000000060900720c */ /* 0x000fe20000706670 */
[----:B------:R-:W-:-:S08]  /*10670*/  ULDC.64 UR8, c[0x0][0x208] ;  /* 0x0000820000087ab9 */ /* 0x000fd00000000a00 */
[----:B-1----:R1:W-:Y:S04]  /*10680*/  @!P2 ST.E desc[UR8][R10.64], R0 ;  /* 0x000000000a00a985 */ /* 0x0023e8000c101908 */
[----:B0-----:R1:W-:Y:S01]  /*10690*/  @!P0 ST.E desc[UR8][R12.64], R3 ;  /* 0x000000030c008985 */ /* 0x0013e2000c101908 */
[----:B------:R-:W-:-:S13]  /*106a0*/  PLOP3.LUT P0, PT, PT, PT, UP1, 0x80, 0x0 ;  /* 0x000000000000781c */ /* 0x000fda0003f0f018 */
[----:B-1----:R-:W-:Y:S05]  /*106b0*/  @P0 BRA `(.L_x_11468) ;  /* 0x0000000800340947 */ /* 0x002fea0003800000 */
[----:B------:R-:W0:Y:S01]  /*106c0*/  S2R R16, SR_TID.X ;  /* 0x0000000000107919 */ /* 0x000e220000002100 */
[----:B------:R-:W-:Y:S01]  /*106d0*/  ULDC.64 UR8, c[0x0][0x208] ;  /* 0x0000820000087ab9 */ /* 0x000fe20000000a00 */
[----:B------:R-:W-:Y:S01]  /*106e0*/  ULDC.64 UR12, c[0x0][0xaa0] ;  /* 0x0002a800000c7ab9 */ /* 0x000fe20000000a00 */
[----:B------:R-:W-:Y:S02]  /*106f0*/  R2UR UR15, R82 ;  /* 0x00000000520f72ca */ /* 0x000fe400000e0000 */
[----:B------:R-:W-:Y:S01]  /*10700*/  R2UR UR14, R23 ;  /* 0x00000000170e72ca */ /* 0x000fe200000e0000 */
[----:B0-----:R-:W-:Y:S02]  /*10710*/  VIADD R79, R16, 0xffffff80 ;  /* 0xffffff80104f7836 */ /* 0x001fe40000000000 */
[----:B------:R-:W0:Y:S03]  /*10720*/  @P1 LDC R16, c[0x0][0xbec] ;  /* 0x0002fb00ff101b82 */ /* 0x000e260000000800 */
        /* <DEDUP_REMOVED lines=9> */
[C---:B------:R-:W-:Y:S02]  /*107c0*/  LOP3.LUT R9, R4.reuse, 0x180, RZ, 0xc0, !PT ;  /* 0x0000018004097812 */ /* 0x040fe400078ec0ff */
[----:B------:R-:W-:-:S02]  /*107d0*/  IADD3 R3, P5, R4, 0x7800, RZ ;  /* 0x0000780004037810 */ /* 0x000fc40007fbe0ff */
[----:B------:R-:W-:Y:S02]  /*107e0*/  LOP3.LUT R12, R13, 0x180, RZ, 0xc0, !PT ;  /* 0x000001800d0c7812 */ /* 0x000fe400078ec0ff */
[----:B------:R-:W-:Y:S01]  /*107f0*/  LOP3.LUT R24, R25, 0x180, RZ, 0xc0, !PT ;  /* 0x0000018019187812 */ /* 0x000fe200078ec0ff */
[----:B------:R-:W-:Y:S01]  /*10800*/  IMAD.X R37, RZ, RZ, R5, P5 ;  /* 0x000000ffff257224 */ /* 0x000fe200028e0605 */
        /* <DEDUP_REMOVED lines=8> */
[----:B------:R-:W-:Y:S02]  /*10890*/  LOP3.LUT R4, R9, R4, RZ, 0x3c, !PT ;  /* 0x0000000409047212 */ /* 0x000fe400078e3cff */
[----:B------:R-:W-:-:S02]  /*108a0*/  SHF.R.S32.HI R17, RZ, 0x1f, R79 ;  /* 0x0000001fff117819 */ /* 0x000fc4000001144f */
[----:B------:R-:W-:Y:S01]  /*108b0*/  SHF.R.U64 R0, R0, 0x3, RZ ;  /* 0x0000000300007819 */ /* 0x000fe200000012ff */
        /* <DEDUP_REMOVED lines=10> */
[----:B-1----:R-:W1:Y:S01]  /*10960*/  @P1 LDC R5, c[0x0][0xbf0] ;  /* 0x0002fc00ff051b82 */ /* 0x002e620000000800 */
[----:B------:R-:W-:Y:S01]  /*10970*/  LOP3.LUT R36, R0, R3, RZ, 0x3c, !PT ;  /* 0x0000000300247212 */ /* 0x000fe200078e3cff */
[----:B------:R-:W-:Y:S01]  /*10980*/  UIMAD UR10, UR11, UR12, URZ ;  /* 0x0000000c0b0a72a4 */ /* 0x000fe2000f8e023f */
[----:B------:R-:W-:Y:S01]  /*10990*/  LOP3.LUT R17, R17, 0xfffffffc, RZ, 0xc0, !PT ;  /* 0xfffffffc11117812 */ /* 0x000fe200078ec0ff */
[----:B------:R-:W5:Y:S02]  /*109a0*/  LD.E.128 R12, desc[UR8][R12.64] ;  /* 0x000000080c0c7980 */ /* 0x000f64000c101d00 */
[----:B------:R-:W-:-:S02]  /*109b0*/  UIMAD UR10, UR4, UR13, UR10 ;  /* 0x0000000d040a72a4 */ /* 0x000fc4000f8e020a */
[----:B------:R-:W5:Y:S01]  /*109c0*/  LD.E.128 R24, desc[UR8][R24.64] ;  /* 0x0000000818187980 */ /* 0x000f62000c101d00 */
[----:B------:R-:W-:-:S03]  /*109d0*/  IMAD.IADD R17, R79, 0x1, -R17 ;  /* 0x000000014f117824 */ /* 0x000fc600078e0a11 */
[----:B------:R-:W5:Y:S04]  /*109e0*/  LD.E.128 R28, desc[UR8][R28.64] ;  /* 0x000000081c1c7980 */ /* 0x000f68000c101d00 */
[----:B------:R-:W5:Y:S04]  /*109f0*/  LD.E.128 R32, desc[UR8][R32.64] ;  /* 0x0000000820207980 */ /* 0x000f68000c101d00 */
[----:B------:R-:W5:Y:S01]  /*10a00*/  LD.E.128 R36, desc[UR8][R36.64] ;  /* 0x0000000824247980 */ /* 0x000f62000c101d00 */
[----:B------:R-:W-:Y:S01]  /*10a10*/  UIMAD.WIDE.U32 UR8, UR4, UR12, URZ ;  /* 0x0000000c040872a5 */ /* 0x000fe2000f8e003f */
[----:B------:R-:W-:Y:S01]  /*10a20*/  IMAD R0, R17, 0x60, R78 ;  /* 0x0000006011007824 */ /* 0x000fe200078e024e */
        /* <DEDUP_REMOVED lines=11> */
[----:B0-----:R-:W-:Y:S01]  /*10ae0*/  @P1 IMAD.HI.U32 R0, R17, R16, RZ ;  /* 0x0000001011001227 */ /* 0x001fe200078e00ff */
[----:B------:R-:W-:-:S03]  /*10af0*/  UIMAD UR9, UR15, UR11, UR9 ;  /* 0x0000000b0f0972a4 */ /* 0x000fc6000f8e0209 */
[----:B------:R-:W-:Y:S02]  /*10b00*/  ULDC.64 UR10, c[0x0][0xaf0] ;  /* 0x0002bc00000a7ab9 */ /* 0x000fe40000000a00 */
[----:B------:R-:W-:Y:S01]  /*10b10*/  UIMAD UR4, UR4, UR10, URZ ;  /* 0x0000000a040472a4 */ /* 0x000fe2000f8e023f */
[----:B------:R-:W-:Y:S01]  /*10b20*/  IMAD.MOV.U32 R3, RZ, RZ, R17 ;  /* 0x000000ffff037224 */ /* 0x000fe200078e0011 */
[----:B-1----:R-:W-:Y:S01]  /*10b30*/  @P1 SHF.R.U32.HI R3, RZ, R5, R0 ;  /* 0x00000005ff031219 */ /* 0x002fe20000011600 */
        /* <DEDUP_REMOVED lines=25> */
[----:B------:R-:W-:-:S04]  /*10cd0*/  LEA R0, P1, R4, UR8, 0x1 ;  /* 0x0000000804007c11 */ /* 0x000fc8000f8208ff */
[----:B------:R-:W-:Y:S01]  /*10ce0*/  LEA.HI.X R19, R4, UR9, R3, 0x1, P1 ;  /* 0x0000000904137c11 */ /* 0x000fe200088f0c03 */
[----:B--2---:R0:W1:Y:S01]  /*10cf0*/  SHFL.IDX PT, R16, R0, RZ, 0x1c1f ;  /* 0x001c1fff00107589 */ /* 0x00406200000e0000 */
[----:B------:R-:W-:Y:S01]  /*10d00*/  BSSY B1, `(.L_x_11469) ;  /* 0x0000013000017945 */ /* 0x000fe20003800000 */
[----:B------:R-:W-:Y:S02]  /*10d10*/  SYNCS.ARRIVE.TRANS64.RED.A1T0 RZ, [UR4], RZ ;  /* 0x000000ffffff79a7 */ /* 0x000fe40008100404 */
        /* <DEDUP_REMOVED lines=10> */
[C---:B------:R-:W-:Y:S02]  /*10dc0*/  @!P2 LEA R40, P4, R151.reuse, R16, 0x1 ;  /* 0x000000109728a211 */ /* 0x040fe400078808ff */
[----:B--2---:R-:W-:Y:S01]  /*10dd0*/  @!P0 IMAD.WIDE R4, R146, 0x2, R16 ;  /* 0x0000000292048825 */ /* 0x004fe200078e0210 */
[-C--:B------:R-:W-:Y:S02]  /*10de0*/  @!P1 LEA.HI.X R21, R148, R17.reuse, R43, 0x1, P3 ;  /* 0x0000001194159211 */ /* 0x080fe400018f0c2b */
[----:B------:R-:W-:Y:S02]  /*10df0*/  @!P2 LEA.HI.X R41, R151, R17, R42, 0x1, P4 ;  /* 0x000000119729a211 */ /* 0x000fe400020f0c2a */
[----:B-----5:R3:W-:Y:S04]  /*10e00*/  @!P0 ST.E.128 desc[UR8][R4.64], R8 ;  /* 0x0000000804008985 */ /* 0x0207e8000c101d08 */
[----:B------:R3:W-:Y:S04]  /*10e10*/  @!P1 ST.E.128 desc[UR8][R20.64], R24 ;  /* 0x0000001814009985 */ /* 0x0007e8000c101d08 */
[----:B------:R3:W-:Y:S02]  /*10e20*/  @!P2 ST.E.128 desc[UR8][R40.64], R32 ;  /* 0x000000202800a985 */ /* 0x0007e4000c101d08 */
.L_x_11470:
[----:B------:R-:W-:Y:S05]  /*10e30*/  BSYNC B1 ;  /* 0x0000000000017941 */ /* 0x000fea0003800000 */
.L_x_11469:
        /* <DEDUP_REMOVED lines=21> */
.L_x_11468:
        /* <DEDUP_REMOVED lines=12> */
[C---:B------:R-:W-:Y:S01]  /*11050*/  VIADD R29, R18.reuse, 0x10 ;  /* 0x00000010121d7836 */ /* 0x040fe20000000000 */
[----:B------:R-:W-:Y:S01]  /*11060*/  ULDC.64 UR10, c[0x0][0xb38] ;  /* 0x0002ce00000a7ab9 */ /* 0x000fe20000000a00 */
[C---:B------:R-:W-:Y:S01]  /*11070*/  VIADD R31, R18.reuse, 0x18 ;  /* 0x00000018121f7836 */ /* 0x040fe20000000000 */
[----:B------:R-:W-:Y:S01]  /*11080*/  UIMAD.WIDE.U32 UR8, UR15, UR10, UR8 ;  /* 0x0000000a0f0872a5 */ /* 0x000fe2000f8e0008 */
[C---:B------:R-:W-:Y:S01]  /*11090*/  VIADD R85, R18.reuse, 0x28 ;  /* 0x0000002812557836 */ /* 0x040fe20000000000 */
[----:B------:R-:W-:Y:S01]  /*110a0*/  BSSY B1, `(.L_x_11472) ;  /* 0x0000066000017945 */ /* 0x000fe20003800000 */
[C---:B------:R-:W-:Y:S01]  /*110b0*/  VIADD R87, R18.reuse, 0x20 ;  /* 0x0000002012577836 */ /* 0x040fe20000000000 */
[----:B------:R-:W-:Y:S01]  /*110c0*/  UIMAD UR9, UR15, UR11, UR9 ;  /* 0x0000000b0f0972a4 */ /* 0x000fe2000f8e0209 */
[----:B------:R-:W-:Y:S01]  /*110d0*/  SHF.R.S32.HI R28, RZ, 0x1f, R29 ;  /* 0x0000001fff1c7819 */ /* 0x000fe2000001141d */
[----:B------:R-:W-:Y:S01]  /*110e0*/  VIADD R84, R18, 0x28 ;  /* 0x0000002812547836 */ /* 0x000fe20000000000 */
[----:B------:R-:W-:Y:S01]  /*110f0*/  ULDC.64 UR10, c[0x0][0xb40] ;  /* 0x0002d000000a7ab9 */ /* 0x000fe20000000a00 */
[----:B------:R-:W-:Y:S01]  /*11100*/  SHF.R.S32.HI R30, RZ, 0x1f, R31 ;  /* 0x0000001fff1e7819 */ /* 0x000fe2000001141f */
[----:B------:R-:W-:Y:S01]  /*11110*/  UIMAD UR4, UR4, UR10, URZ ;  /* 0x0000000a040472a4 */ /* 0x000fe2000f8e023f */
[----:B------:R-:W-:Y:S01]  /*11120*/  SHF.R.S32.HI R78, RZ, 0x1f, R152 ;  /* 0x0000001fff4e7819 */ /* 0x000fe20000011498 */
[----:B------:R-:W-:Y:S01]  /*11130*/  UIMAD.WIDE.U32 UR8, UR7, UR10, UR8 ;  /* 0x0000000a070872a5 */ /* 0x000fe2000f8e0008 */
[----:B0-----:R-:W-:Y:S01]  /*11140*/  @P1 IMAD.HI.U32 R0, R25, R0, RZ ;  /* 0x0000000019001227 */ /* 0x001fe200078e00ff */
[----:B------:R-:W-:Y:S01]  /*11150*/  UIMAD UR4, UR7, UR11, UR4 ;  /* 0x0000000b070472a4 */ /* 0x000fe2000f8e0204 */
[----:B------:R-:W-:-:S02]  /*11160*/  SHF.R.S32.HI R79, RZ, 0x1f, R153 ;  /* 0x0000001fff4f7819 */ /* 0x000fc40000011499 */
[----:B------:R-:W-:Y:S01]  /*11170*/  ULDC.64 UR10, c[0x0][0xb48] ;  /* 0x0002d200000a7ab9 */ /* 0x000fe20000000a00 */
[----:B------:R-:W-:Y:S01]  /*11180*/  UIADD3 UR9, UR9, UR4, URZ ;  /* 0x0000000409097290 */ /* 0x000fe2000fffe03f */
[----:B------:R-:W-:Y:S01]  /*11190*/  SHF.R.S32.HI R80, RZ, 0x1f, R154 ;  /* 0x0000001fff507819 */ /* 0x000fe2000001149a */
[----:B------:R-:W-:Y:S01]  /*111a0*/  VIADD R86, R18, 0x20 ;  /* 0x0000002012567836 */ /* 0x000fe20000000000 */
        /* <DEDUP_REMOVED lines=16> */
[----:B------:R-:W-:Y:S01]  /*112b0*/  UIADD3 UR4, UR37, 0x31c20, URZ ;  /* 0x00031c2025047890 */ /* 0x000fe2000fffe03f */
[C---:B------:R-:W-:Y:S01]  /*112c0*/  IMAD R11, R3.reuse, UR11, R0 ;  /* 0x0000000b030b7c24 */ /* 0x040fe2000f8e0200 */
[----:B------:R-:W-:Y:S01]  /*112d0*/  SHF.R.S32.HI R0, RZ, 0x1f, R19 ;  /* 0x0000001fff007819 */ /* 0x000fe20000011413 */
[----:B------:R-:W-:Y:S01]  /*112e0*/  IMAD.WIDE.U32 R4, R3, UR10, R4 ;  /* 0x0000000a03047c25 */ /* 0x000fe2000f8e0004 */
[----:B------:R-:W-:Y:S01]  /*112f0*/  UPRMT UR4, URZ, 0x654, UR4 ;  /* 0x000006543f047896 */ /* 0x000fe20008000004 */
[----:B------:R-:W-:-:S02]  /*11300*/  SHF.R.S32.HI R87, RZ, 0x1f, R87 ;  /* 0x0000001fff577819 */ /* 0x000fc40000011457 */
[----:B------:R-:W-:Y:S02]  /*11310*/  IMAD R0, R0, UR8, RZ ;  /* 0x0000000800007c24 */ /* 0x000fe4000f8e02ff */
[----:B------:R-:W-:Y:S02]  /*11320*/  IMAD.IADD R5, R5, 0x1, R11 ;  /* 0x0000000105057824 */ /* 0x000fe400078e020b */
[C---:B------:R-:W-:Y:S02]  /*11330*/  IMAD R3, R19.reuse, UR9, R0 ;  /* 0x0000000913037c24 */ /* 0x040fe4000f8e0200 */
[----:B------:R-:W-:Y:S01]  /*11340*/  IMAD.WIDE.U32 R4, R19, UR8, R4 ;  /* 0x0000000813047c25 */ /* 0x000fe2000f8e0004 */
[----:B------:R-:W-:Y:S01]  /*11350*/  ULDC.64 UR8, c[0x0][0xb00] ;  /* 0x0002c00000087ab9 */ /* 0x000fe20000000a00 */
[----:B------:R-:W-:Y:S02]  /*11360*/  SYNCS.ARRIVE.TRANS64.RED.A1T0 RZ, [UR4], RZ ;  /* 0x000000ffffff79a7 */ /* 0x000fe40008100404 */
[----:B------:R-:W-:Y:S01]  /*11370*/  IMAD.IADD R3, R5, 0x1, R3 ;  /* 0x0000000105037824 */ /* 0x000fe200078e0203 */
[----:B------:R-:W-:Y:S01]  /*11380*/  LEA R0, P1, R4, UR8, 0x2 ;  /* 0x0000000804007c11 */ /* 0x000fe2000f8210ff */
[----:B------:R-:W-:-:S03]  /*11390*/  VIADD R19, R18, 0x8 ;  /* 0x0000000812137836 */ /* 0x000fc60000000000 */
[----:B------:R-:W-:Y:S02]  /*113a0*/  LEA.HI.X R3, R4, UR9, R3, 0x2, P1 ;  /* 0x0000000904037c11 */ /* 0x000fe400088f1403 */
[----:B------:R0:W1:Y:S01]  /*113b0*/  SHFL.IDX PT, R4, R0, RZ, 0x1c1f ;  /* 0x001c1fff00047589 */ /* 0x00006200000e0000 */
[----:B------:R-:W-:-:S03]  /*113c0*/  SHF.R.S32.HI R23, RZ, 0x1f, R19 ;  /* 0x0000001fff177819 */ /* 0x000fc60000011413 */
        /* <DEDUP_REMOVED lines=16> */
[-C--:B------:R-:W-:Y:S02]  /*114d0*/  @!P3 LEA R24, P5, R86, R4.reuse, 0x2 ;  /* 0x000000045618b211 */ /* 0x080fe400078a10ff */
        /* <DEDUP_REMOVED lines=24> */
[-C--:B------:R-:W-:Y:S02]  /*11660*/  @!P2 LEA R20, P1, R153, R4.reuse, 0x2 ;  /* 0x000000049914a211 */ /* 0x080fe400078210ff */
        /* <DEDUP_REMOVED lines=9> */
.L_x_11473:
[----:B------:R-:W-:Y:S05]  /*11700*/  BSYNC B1 ;  /* 0x0000000000017941 */ /* 0x000fea0003800000 */
.L_x_11472:
[----:B------:R-:W-:Y:S01]  /*11710*/  ISETP.GE.AND P0, PT, R9, R6, PT ;  /* 0x000000060900720c */ /* 0x000fe20003f06270 */
[----:B----4-:R3:W4:Y:S04]  /*11720*/  SHFL.IDX PT, R11, R3, 0x1, 0x1c1f ;  /* 0x003c1f00030b7f89 */ /* 0x01072800000e0000 */
        /* <DEDUP_REMOVED lines=12> */
[-C--:B------:R-:W-:Y:S01]  /*117f0*/  @!P2 LEA R12, P5, R29, R10.reuse, 0x2 ;  /* 0x0000000a1d0ca211 */ /* 0x080fe200078a10ff */
[----:B------:R0:W-:Y:S01]  /*11800*/  @!P1 ST.E.64 desc[UR8][R4.64], R74 ;  /* 0x0000004a04009985 */ /* 0x0001e2000c101b08 */
[----:B------:R-:W-:Y:S02]  /*11810*/  ISETP.GE.AND P1, PT, R84, UR4, PT ;  /* 0x0000000454007c0c */ /* 0x000fe4000bf26270 */
[----:B------:R-:W-:Y:S01]  /*11820*/  @!P3 LEA R14, P6, R31, R10, 0x2 ;  /* 0x0000000a1f0eb211 */ /* 0x000fe200078c10ff */
[----:B------:R-:W-:Y:S01]  /*11830*/  @!P0 ST.E.64 desc[UR8][R8.64], R76 ;  /* 0x0000004c08008985 */ /* 0x000fe2000c101b08 */
[----:B------:R-:W-:-:S02]  /*11840*/  ISETP.GE.AND P0, PT, R157, UR4, PT ;  /* 0x000000049d007c0c */ /* 0x000fc4000bf06270 */
[-C--:B------:R-:W-:Y:S02]  /*11850*/  @!P2 LEA.HI.X R13, R29, R11.reuse, R28, 0x2, P5 ;  /* 0x0000000b1d0da211 */ /* 0x080fe400028f141c */
[CC--:B------:R-:W-:Y:S02]  /*11860*/  @!P4 LEA R16, P5, R86.reuse, R10.reuse, 0x2 ;  /* 0x0000000a5610c211 */ /* 0x0c0fe400078a10ff */
[-C--:B------:R-:W-:Y:S01]  /*11870*/  @!P3 LEA.HI.X R15, R31, R11.reuse, R30, 0x2, P6 ;  /* 0x0000000b1f0fb211 */ /* 0x080fe200030f141e */
[----:B------:R-:W-:Y:S01]  /*11880*/  @!P2 ST.E.64 desc[UR8][R12.64], R34 ;  /* 0x000000220c00a985 */ /* 0x000fe2000c101b08 */
[----:B------:R-:W-:Y:S02]  /*11890*/  @!P4 LEA.HI.X R17, R86, R11, R87, 0x2, P5 ;  /* 0x0000000b5611c211 */ /* 0x000fe400028f1457 */
[----:B------:R-:W-:Y:S01]  /*118a0*/  ISETP.GE.AND P2, PT, R154, UR4, PT ;  /* 0x000000049a007c0c */ /* 0x000fe2000bf46270 */
[----:B------:R1:W-:Y:S01]  /*118b0*/  @!P3 ST.E.64 desc[UR8][R14.64], R38 ;  /* 0x000000260e00b985 */ /* 0x0003e2000c101b08 */
[----:B------:R-:W-:-:S02]  /*118c0*/  @!P1 LEA R20, P5, R84, R10, 0x2 ;  /* 0x0000000a54149211 */ /* 0x000fc400078a10ff */
[-C--:B0-----:R-:W-:Y:S01]  /*118d0*/  @!P0 LEA R4, P6, R157, R10.reuse, 0x2 ;  /* 0x0000000a9d048211 */ /* 0x081fe200078c10ff */
[----:B------:R0:W-:Y:S01]  /*118e0*/  @!P4 ST.E.64 desc[UR8][R16.64], R42 ;  /* 0x0000002a1000c985 */ /* 0x0001e2000c101b08 */
[----:B------:R-:W-:Y:S02]  /*118f0*/  ISETP.GE.AND P4, PT, R156, UR4, PT ;  /* 0x000000049c007c0c */ /* 0x000fe4000bf86270 */
[----:B------:R-:W-:Y:S02]  /*11900*/  ISETP.GE.AND P3, PT, R155, UR4, PT ;  /* 0x000000049b007c0c */ /* 0x000fe4000bf66270 */
[-C--:B------:R-:W-:Y:S02]  /*11910*/  @!P1 LEA.HI.X R21, R84, R11.reuse, R85, 0x2, P5 ;  /* 0x0000000b54159211 */ /* 0x080fe400028f1455 */
[----:B------:R-:W-:Y:S02]  /*11920*/  @!P0 LEA.HI.X R5, R157, R11, R83, 0x2, P6 ;  /* 0x0000000b9d058211 */ /* 0x000fe400030f1453 */
[----:B------:R-:W-:Y:S01]  /*11930*/  ISETP.GE.AND P5, PT, R153, UR4, PT ;  /* 0x0000000499007c0c */ /* 0x000fe2000bfa6270 */
[----:B------:R2:W-:Y:S04]  /*11940*/  @!P1 ST.E.64 desc[UR8][R20.64], R46 ;  /* 0x0000002e14009985 */ /* 0x0005e8000c101b08 */
[----:B------:R2:W-:Y:S01]  /*11950*/  @!P0 ST.E.64 desc[UR8][R4.64], R50 ;  /* 0x0000003204008985 */ /* 0x0005e2000c101b08 */
[----:B-1----:R-:W-:-:S02]  /*11960*/  @!P2 LEA R14, P0, R154, R10, 0x2 ;  /* 0x0000000a9a0ea211 */ /* 0x002fc400078010ff */
[-C--:B------:R-:W-:Y:S02]  /*11970*/  @!P4 LEA R8, P1, R156, R10.reuse, 0x2 ;  /* 0x0000000a9c08c211 */ /* 0x080fe400078210ff */
[-C--:B------:R-:W-:Y:S02]  /*11980*/  @!P2 LEA.HI.X R15, R154, R11.reuse, R80, 0x2, P0 ;  /* 0x0000000b9a0fa211 */ /* 0x080fe400000f1450 */
[----:B------:R-:W-:Y:S02]  /*11990*/  ISETP.GE.AND P0, PT, R152, UR4, PT ;  /* 0x0000000498007c0c */ /* 0x000fe4000bf06270 */
[-C--:B------:R-:W-:Y:S02]  /*119a0*/  @!P3 LEA R12, P6, R155, R10.reuse, 0x2 ;  /* 0x0000000a9b0cb211 */ /* 0x080fe400078c10ff */
[----:B------:R-:W-:Y:S02]  /*119b0*/  @!P4 LEA.HI.X R9, R156, R11, R82, 0x2, P1 ;  /* 0x0000000b9c09c211 */ /* 0x000fe400008f1452 */
[----:B0-----:R-:W-:-:S02]  /*119c0*/  @!P5 LEA R16, P1, R153, R10, 0x2 ;  /* 0x0000000a9910d211 */ /* 0x001fc400078210ff */
        /* <DEDUP_REMOVED lines=12> */
.L_x_11466:
        /* <DEDUP_REMOVED lines=37> */
[----:B------:R-:W2:Y:S04]  /*11ce0*/  LDG.E R3, desc[UR8][R4.64] ;  /* 0x0000000804037981 */ /* 0x000ea8000c1e1900 */
[----:B-----5:R-:W2:Y:S02]  /*11cf0*/  LDG.E R0, desc[UR8][R4.64+0x4] ;  /* 0x0000040804007981 */ /* 0x020ea4000c1e1900 */
[----:B--2---:R-:W-:-:S07]  /*11d00*/  IMAD.IADD R0, R0, 0x1, -R3 ;  /* 0x0000000100007824 */ /* 0x004fce00078e0a03 */
.L_x_11474:
[----:B------:R-:W-:Y:S01]  /*11d10*/  R2UR UR7, R150 ;  /* 0x00000000960772ca */ /* 0x000fe200000e0000 */
[----:B------:R-:W-:Y:S01]  /*11d20*/  BSSY B1, `(.L_x_11475) ;  /* 0x000003f000017945 */ /* 0x000fe20003800000 */
[----:B------:R-:W-:-:S11]  /*11d30*/  R2UR UR8, R6 ;  /* 0x00000000060872ca */ /* 0x000fd600000e0000 */
[----:B------:R-:W-:Y:S02]  /*11d40*/  USEL UR7, UR7, URZ, !UP0 ;  /* 0x0000003f07077287 */ /* 0x000fe4000c000000 */
[----:B------:R-:W-:Y:S01]  /*11d50*/  USEL UR12, UR8, URZ, !UP0 ;  /* 0x0000003f080c7287 */ /* 0x000fe2000c000000 */
[----:B------:R-:W-:Y:S11]  /*11d60*/  @P0 BRA `(.L_x_11476) ;  /* 0x0000000000e80947 */ /* 0x000ff60003800000 */
[----:B------:R-:W1:Y:S01]  /*11d70*/  LDC R11, c[0x0][0xbe8] ;  /* 0x0002fa00ff0b7b82 */ /* 0x000e620000000800 */
[----:B------:R-:W-:-:S13]  /*11d80*/  R2UR UR8, R23 ;  /* 0x00000000170872ca */ /* 0x000fda00000e0000 */
[----:B------:R-:W-:-:S05]  /*11d90*/  IMAD.U32 R6, RZ, RZ, UR8 ;  /* 0x00000008ff067e24 */ /* 0x000fca000f8e00ff */
[----:B------:R-:W-:Y:S01]  /*11da0*/  IADD3 R6, R6, -0x80, R12 ;  /* 0xffffff8006067810 */ /* 0x000fe20007ffe00c */
[----:B-1---5:R-:W-:-:S05]  /*11db0*/  IMAD R3, R0, R11, RZ ;  /* 0x0000000b00037224 */ /* 0x022fca00078e02ff */
        /* <DEDUP_REMOVED lines=8> */
[----:B------:R-:W1:Y:S02]  /*11e40*/  @P0 LDC R3, c[0x0][0xbec] ;  /* 0x0002fb00ff030b82 */ /* 0x000e640000000800 */
[----:B------:R-:W-:-:S04]  /*11e50*/  UISETP.GT.AND UP0, UPT, UR9, 0x1, UPT ;  /* 0x000000010900788c */ /* 0x000fc8000bf04270 */
[----:B------:R-:W-:Y:S02]  /*11e60*/  USEL UR18, UR18, 0x978, UP0 ;  /* 0x0000097812127887 */ /* 0x000fe40008000000 */
[----:B------:R-:W3:Y:S01]  /*11e70*/  @P0 LDC R5, c[0x0][0xbf0] ;  /* 0x0002fc00ff050b82 */ /* 0x000ee20000000800 */
[----:B------:R-:W-:-:S09]  /*11e80*/  USEL UR13, UR8, URZ, UP0 ;  /* 0x0000003f080d7287 */ /* 0x000fd20008000000 */
[----:B------:R-:W-:Y:S01]  /*11e90*/  ULDC.64 UR8, c[0x0][UR18+0x218] ;  /* 0x0000860012087abb */ /* 0x000fe20008000a00 */
[----:B------:R-:W-:Y:S01]  /*11ea0*/  ULDC.64 UR14, c[0x0][UR18+0x220] ;  /* 0x00008800120e7abb */ /* 0x000fe20008000a00 */
[----:B------:R-:W-:Y:S01]  /*11eb0*/  ULDC.64 UR16, c[0x0][UR18+0x228] ;  /* 0x00008a0012107abb */ /* 0x000fe20008000a00 */
[----:B------:R-:W-:Y:S02]  /*11ec0*/  UIMAD UR15, UR15, UR7, URZ ;  /* 0x000000070f0f72a4 */ /* 0x000fe4000f8e023f */
[----:B------:R-:W-:Y:S02]  /*11ed0*/  UIMAD.WIDE.U32 UR22, UR16, UR13, URZ ;  /* 0x0000000d101672a5 */ /* 0x000fe4000f8e003f */
[----:B------:R-:W-:Y:S02]  /*11ee0*/  UIMAD UR13, UR17, UR13, URZ ;  /* 0x0000000d110d72a4 */ /* 0x000fe4000f8e023f */
[----:B------:R-:W-:Y:S02]  /*11ef0*/  UIMAD UR15, UR14, UR12, UR15 ;  /* 0x0000000c0e0f72a4 */ /* 0x000fe4000f8e020f */
[----:B------:R-:W-:-:S06]  /*11f00*/  UIADD3 UR13, UR23, UR13, URZ ;  /* 0x0000000d170d7290 */ /* 0x000fcc000fffe03f */
[----:B0-----:R-:W-:Y:S01]  /*11f10*/  IMAD.U32 R8, RZ, RZ, UR13 ;  /* 0x0000000dff087e24 */ /* 0x001fe2000f8e00ff */
[----:B--2---:R-:W-:Y:S01]  /*11f20*/  R2UR UR19, R4 ;  /* 0x00000000041372ca */ /* 0x004fe200000e0000 */
[----:B-1----:R-:W-:-:S04]  /*11f30*/  @P0 IMAD.HI.U32 R4, R6, R3, RZ ;  /* 0x0000000306040227 */ /* 0x002fc800078e00ff */
[----:B------:R-:W-:Y:S01]  /*11f40*/  IMAD.MOV.U32 R3, RZ, RZ, R6 ;  /* 0x000000ffff037224 */ /* 0x000fe200078e0006 */
[----:B---3--:R-:W-:Y:S01]  /*11f50*/  @P0 SHF.R.U32.HI R3, RZ, R5, R4 ;  /* 0x00000005ff030219 */ /* 0x008fe20000011604 */
[----:B------:R-:W-:Y:S02]  /*11f60*/  IMAD.U32 R4, RZ, RZ, UR22 ;  /* 0x00000016ff047e24 */ /* 0x000fe4000f8e00ff */
[----:B------:R-:W-:Y:S01]  /*11f70*/  IMAD.U32 R5, RZ, RZ, UR23 ;  /* 0x00000017ff057e24 */ /* 0x000fe2000f8e00ff */
[--C-:B------:R-:W-:Y:S01]  /*11f80*/  SHF.R.S32.HI R5, RZ, 0x1f, R3.reuse ;  /* 0x0000001fff057819 */ /* 0x100fe20000011403 */
[----:B------:R-:W-:Y:S02]  /*11f90*/  IMAD.MOV R9, RZ, RZ, -R3 ;  /* 0x000000ffff097224 */ /* 0x000fe400078e0a03 */
[----:B------:R-:W-:Y:S02]  /*11fa0*/  UIMAD.WIDE.U32 UR10, UR8, UR19, URZ ;  /* 0x00000013080a72a5 */ /* 0x000fe4000f8e003f */
[----:B------:R-:W-:Y:S01]  /*11fb0*/  UIMAD UR19, UR9, UR19, URZ ;  /* 0x00000013091372a4 */ /* 0x000fe2000f8e023f */
[----:B------:R-:W-:Y:S01]  /*11fc0*/  IMAD R9, R11, R9, R6 ;  /* 0x000000090b097224 */ /* 0x000fe200078e0206 */
[----:B------:R-:W-:-:S02]  /*11fd0*/  UIMAD.WIDE.U32 UR8, UR14, UR7, URZ ;  /* 0x000000070e0872a5 */ /* 0x000fc4000f8e003f */
[----:B------:R-:W-:Y:S02]  /*11fe0*/  UIADD3 UR19, UR11, UR19, URZ ;  /* 0x000000130b137290 */ /* 0x000fe4000fffe03f */
[----:B------:R-:W-:Y:S02]  /*11ff0*/  UIADD3 UR10, UP1, UP2, UR8, UR10, UR4 ;  /* 0x0000000a080a7290 */ /* 0x000fe4000fa3e004 */
        /* <DEDUP_REMOVED lines=17> */
.L_x_11476:
[----:B------:R-:W-:Y:S05]  /*12110*/  BSYNC B1 ;  /* 0x0000000000017941 */ /* 0x000fea0003800000 */
.L_x_11475:
[----:B------:R-:W-:-:S13]  /*12120*/  R2UR UR8, R147 ;  /* 0x00000000930872ca */ /* 0x000fda00000e0000 */
[----:B------:R-:W-:-:S06]  /*12130*/  UISETP.GT.AND UP0, UPT, UR8, 0x1, UPT ;  /* 0x000000010800788c */ /* 0x000fcc000bf04270 */
[----:B------:R-:W-:-:S13]  /*12140*/  PLOP3.LUT P0, PT, PT, PT, UP0, 0x80, 0x0 ;  /* 0x000000000000781c */ /* 0x000fda0003f0f008 */
[----:B------:R-:W-:Y:S05]  /*12150*/  @P0 BRA `(.L_x_11471) ;  /* 0x0000000400740947 */ /* 0x000fea0003800000 */
[----:B-1----:R-:W2:Y:S01]  /*12160*/  LDL.LU R3, [R1+0x8] ;  /* 0x0000080001037983 */ /* 0x002ea20000300800 */
[----:B------:R-:W1:Y:S01]  /*12170*/  LDC R13, c[0x0][0xbe8] ;  /* 0x0002fa00ff0d7b82 */ /* 0x000e620000000800 */
[----:B0-----:R-:W-:Y:S01]  /*12180*/  SHF.R.S32.HI R8, RZ, 0x1f, R10 ;  /* 0x0000001fff087819 */ /* 0x001fe2000001140a */
        /* <DEDUP_REMOVED lines=11> */
[----:B------:R-:W-:Y:S01]  /*12240*/  ULDC.64 UR10, c[0x0][0xae8] ;  /* 0x0002ba00000a7ab9 */ /* 0x000fe20000000a00 */
[----:B-1----:R-:W-:-:S13]  /*12250*/  ISETP.NE.AND P0, PT, R13, 0x1, PT ;  /* 0x000000010d00780c */ /* 0x002fda0003f05270 */
[----:B------:R-:W0:Y:S08]  /*12260*/  @P0 LDC R5, c[0x0][0xbec] ;  /* 0x0002fb00ff050b82 */ /* 0x000e300000000800 */
[----:B------:R-:W1:Y:S01]  /*12270*/  @P0 LDC R9, c[0x0][0xbf0] ;  /* 0x0002fc00ff090b82 */ /* 0x000e620000000800 */
[----:B--2---:R-:W-:Y:S02]  /*12280*/  R2UR UR16, R3 ;  /* 0x00000000031072ca */ /* 0x004fe400000e0000 */
[----:B------:R-:W-:-:S04]  /*12290*/  SHF.R.S32.HI R3, RZ, 0x1f, R10 ;  /* 0x0000001fff037819 */ /* 0x000fc8000001140a */
[----:B------:R-:W-:-:S04]  /*122a0*/  LEA.HI R3, R3, R10, RZ, 0x2 ;  /* 0x0000000a03037211 */ /* 0x000fc800078f10ff */
[----:B------:R-:W-:-:S03]  /*122b0*/  LOP3.LUT R3, R3, 0xfffffffc, RZ, 0xc0, !PT ;  /* 0xfffffffc03037812 */ /* 0x000fc600078ec0ff */
[----:B------:R-:W-:Y:S02]  /*122c0*/  UIMAD.WIDE.U32 UR8, UR16, UR10, UR8 ;  /* 0x0000000a100872a5 */ /* 0x000fe4000f8e0008 */
[----:B------:R-:W-:Y:S02]  /*122d0*/  IMAD.IADD R3, R10, 0x1, -R3 ;  /* 0x000000010a037824 */ /* 0x000fe400078e0a03 */
[----:B------:R-:W-:Y:S02]  /*122e0*/  UIMAD UR9, UR16, UR11, UR9 ;  /* 0x0000000b100972a4 */ /* 0x000fe4000f8e0209 */
[----:B------:R-:W-:Y:S01]  /*122f0*/  IMAD R3, R3, 0x60, R8 ;  /* 0x0000006003037824 */ /* 0x000fe200078e0208 */
[----:B------:R-:W-:Y:S02]  /*12300*/  ULDC.64 UR10, c[0x0][0xaf0] ;  /* 0x0002bc00000a7ab9 */ /* 0x000fe40000000a00 */
[----:B------:R-:W-:Y:S01]  /*12310*/  UIMAD UR12, UR12, UR10, URZ ;  /* 0x0000000a0c0c72a4 */ /* 0x000fe2000f8e023f */
[----:B------:R-:W-:Y:S01]  /*12320*/  VIADD R6, R3, UR13 ;  /* 0x0000000d03067c36 */ /* 0x000fe20008000000 */
[----:B------:R-:W-:-:S02]  /*12330*/  UIMAD.WIDE.U32 UR8, UR7, UR10, UR8 ;  /* 0x0000000a070872a5 */ /* 0x000fc4000f8e0008 */
[----:B------:R-:W-:Y:S01]  /*12340*/  UIMAD UR4, UR7, UR11, UR12 ;  /* 0x0000000b070472a4 */ /* 0x000fe2000f8e020c */
[----:B0-----:R-:W-:Y:S02]  /*12350*/  @P0 IMAD.HI.U32 R4, R6, R5, RZ ;  /* 0x0000000506040227 */ /* 0x001fe400078e00ff */
[----:B------:R-:W-:Y:S01]  /*12360*/  ULDC.64 UR10, c[0x0][0xae0] ;  /* 0x0002b800000a7ab9 */ /* 0x000fe20000000a00 */
[----:B------:R-:W-:Y:S01]  /*12370*/  UIADD3 UR4, UR9, UR4, URZ ;  /* 0x0000000409047290 */ /* 0x000fe2000fffe03f */
[----:B------:R-:W-:Y:S01]  /*12380*/  IMAD.MOV.U32 R3, RZ, RZ, R6 ;  /* 0x000000ffff037224 */ /* 0x000fe200078e0006 */
[----:B-1----:R-:W-:Y:S01]  /*12390*/  @P0 SHF.R.U32.HI R3, RZ, R9, R4 ;  /* 0x00000009ff030219 */ /* 0x002fe20000011604 */
[----:B------:R-:W-:-:S03]  /*123a0*/  IMAD.U32 R5, RZ, RZ, UR9 ;  /* 0x00000009ff057e24 */ /* 0x000fc6000f8e00ff */
[--C-:B------:R-:W-:Y:S01]  /*123b0*/  SHF.R.S32.HI R4, RZ, 0x1f, R3.reuse ;  /* 0x0000001fff047819 */ /* 0x100fe20000011403 */
[----:B------:R-:W-:Y:S02]  /*123c0*/  IMAD.MOV R9, RZ, RZ, -R3 ;  /* 0x000000ffff097224 */ /* 0x000fe400078e0a03 */
[----:B------:R-:W-:Y:S02]  /*123d0*/  IMAD.U32 R5, RZ, RZ, UR4 ;  /* 0x00000004ff057e24 */ /* 0x000fe4000f8e00ff */
[----:B------:R-:W-:Y:S02]  /*123e0*/  IMAD R9, R13, R9, R6 ;  /* 0x000000090d097224 */ /* 0x000fe400078e0206 */
[----:B------:R-:W-:Y:S02]  /*123f0*/  IMAD R6, R4, UR10, RZ ;  /* 0x0000000a04067c24 */ /* 0x000fe4000f8e02ff */
[----:B------:R-:W-:Y:S01]  /*12400*/  IMAD.U32 R4, RZ, RZ, UR8 ;  /* 0x00000008ff047e24 */ /* 0x000fe2000f8e00ff */
[----:B------:R-:W-:Y:S01]  /*12410*/  ULDC.64 UR8, c[0x0][0xad8] ;  /* 0x0002b60000087ab9 */ /* 0x000fe20000000a00 */
[C---:B------:R-:W-:Y:S01]  /*12420*/  IMAD R11, R3.reuse, UR11, R6 ;  /* 0x0000000b030b7c24 */ /* 0x040fe2000f8e0206 */
[----:B------:R-:W-:Y:S01]  /*12430*/  SHF.R.S32.HI R6, RZ, 0x1f, R9 ;  /* 0x0000001fff067819 */ /* 0x000fe20000011409 */
[----:B------:R-:W-:-:S04]  /*12440*/  IMAD.WIDE.U32 R4, R3, UR10, R4 ;  /* 0x0000000a03047c25 */ /* 0x000fc8000f8e0004 */
        /* <DEDUP_REMOVED lines=24> */
[----:B------:R3:W-:Y:S04]  /*125d0*/  @!P2 ST.E.128 desc[UR8][R8.64], RZ ;  /* 0x000000ff0800a985 */ /* 0x0007e8000c101d08 */
[----:B------:R3:W-:Y:S04]  /*125e0*/  @!P3 ST.E.128 desc[UR8][R10.64], RZ ;  /* 0x000000ff0a00b985 */ /* 0x0007e8000c101d08 */
[----:B------:R3:W-:Y:S02]  /*125f0*/  @!P4 ST.E.128 desc[UR8][R14.64], RZ ;  /* 0x000000ff0e00c985 */ /* 0x0007e4000c101d08 */
.L_x_11478:
[----:B------:R-:W-:Y:S05]  /*12600*/  BSYNC B1 ;  /* 0x0000000000017941 */ /* 0x000fea0003800000 */
.L_x_11477:
        /* <DEDUP_REMOVED lines=11> */
[C---:B------:R-:W-:Y:S02]  /*126c0*/  @!P4 LEA R12, P1, R151.reuse, R4, 0x1 ;  /* 0x00000004970cc211 */ /* 0x040fe400078208ff */
[----:B----4-:R-:W-:Y:S01]  /*126d0*/  @!P2 IMAD.WIDE R8, R146, 0x2, R4 ;  /* 0x000000029208a825 */ /* 0x010fe200078e0204 */
[-C--:B------:R-:W-:Y:S02]  /*126e0*/  @!P3 LEA.HI.X R11, R148, R5.reuse, R17, 0x1, P0 ;  /* 0x00000005940bb211 */ /* 0x080fe400000f0c11 */
[----:B------:R-:W-:Y:S02]  /*126f0*/  @!P4 LEA.HI.X R13, R151, R5, R16, 0x1, P1 ;  /* 0x00000005970dc211 */ /* 0x000fe400008f0c10 */
[----:B------:R2:W-:Y:S04]  /*12700*/  @!P2 ST.E.128 desc[UR8][R8.64], RZ ;  /* 0x000000ff0800a985 */ /* 0x0005e8000c101d08 */
[----:B------:R2:W-:Y:S04]  /*12710*/  @!P3 ST.E.128 desc[UR8][R10.64], RZ ;  /* 0x000000ff0a00b985 */ /* 0x0005e8000c101d08 */
[----:B------:R2:W-:Y:S02]  /*12720*/  @!P4 ST.E.128 desc[UR8][R12.64], RZ ;  /* 0x000000ff0c00c985 */ /* 0x0005e4000c101d08 */
.L_x_11471:
[----:B------:R-:W-:Y:S05]  /*12730*/  BSYNC B0 ;  /* 0x0000000000007941 */ /* 0x000fea0003800000 */
.L_x_11465:
[----:B------:R-:W-:Y:S02]  /*12740*/  ULDC UR4, c[0x0][0xc3c] ;  /* 0x00030f0000047ab9 */ /* 0x000fe40000000800 */
[----:B------:R-:W-:-:S13]  /*12750*/  ISETP.GE.AND P0, PT, R7, UR4, PT ;  /* 0x0000000407007c0c */ /* 0x000fda000bf06270 */
[----:B------:R-:W-:Y:S05]  /*12760*/  @!P0 BRA `(.L_x_11479) ;  /* 0xfffffee8004c8947 */ /* 0x000fea000383ffff */
[----:B------:R-:W-:Y:S05]  /*12770*/  EXIT ;  /* 0x000000000000794d */ /* 0x000fea0003800000 */
.L_x_11428:
        /* <DEDUP_REMOVED lines=16> */
.L_x_11480:
[----:B------:R-:W0:Y:S01]  /*12880*/  S2R R0, SR_TID.X ;  /* 0x0000000000007919 */ /* 0x000e220000002100 */
        /* <DEDUP_REMOVED lines=44> */
.L_x_11484:
[----:B------:R-:W0:Y:S01]  /*12b50*/  LDC R2, c[0x0][0xc3c] ;  /* 0x00030f00ff027b82 */ /* 0x000e220000000800 */
[----:B------:R-:W-:Y:S01]  /*12b60*/  UIADD3 UR4, UR4, 0x1f, URZ ;  /* 0x0000001f04047890 */ /* 0x000fe2000fffe03f */
[----:B------:R-:W-:Y:S02]  /*12b70*/  ULDC UR7, c[0x0][0xc3c] ;  /* 0x00030f0000077ab9 */ /* 0x000fe40000000800 */
[----:B------:R-:W-:-:S03]  /*12b80*/  IMAD.U32 R27, RZ, RZ, UR7 ;  /* 0x00000007ff1b7e24 */ /* 0x000fc6000f8e00ff */
[----:B0-----:R-:W-:-:S13]  /*12b90*/  ISETP.LE.AND P6, PT, R2, UR4, PT ;  /* 0x0000000402007c0c */ /* 0x001fda000bfc3270 */
[----:B------:R-:W-:Y:S05]  /*12ba0*/  @P6 BRA `(.L_x_11483) ;  /* 0x0000000800b46947 */ /* 0x000fea0003800000 */
[----:B------:R-:W-:Y:S01]  /*12bb0*/  VIADD R9, R0, UR4 ;  /* 0x0000000400097c36 */ /* 0x000fe20008000000 */
[----:B------:R-:W-:Y:S01]  /*12bc0*/  ULDC.64 UR8, c[0x0][0x208] ;  /* 0x0000820000087ab9 */ /* 0x000fe20000000a00 */
        /* <DEDUP_REMOVED lines=30> */
.L_x_11482:
        /* <DEDUP_REMOVED lines=13> */
.L_x_11485:
        /* <DEDUP_REMOVED lines=47> */
[----:B------:R-:W-:Y:S01]  /*13170*/  ISETP.GE.AND P2, PT, R3, RZ, PT ;  /* 0x000000ff0300720c */ /* 0x000fe20003f46270 */
[----:B------:R-:W-:-:S10]  /*13180*/  IMAD.MOV R3, RZ, RZ, -R7 ;  /* 0x000000ffff037224 */ /* 0x000fd400078e0a07 */
        /* <DEDUP_REMOVED lines=13> */
.L_x_11486:
[----:B0-----:R-:W0:Y:S01]  /*13260*/  LDC.64 R2, c[0x0][0xc90] ;  /* 0x00032400ff027b82 */ /* 0x001e220000000a00 */
[----:B------:R-:W-:Y:S01]  /*13270*/  ULDC.64 UR6, c[0x0][0x208] ;  /* 0x0000820000067ab9 */ /* 0x000fe20000000a00 */
        /* <DEDUP_REMOVED lines=36> */
[----:B------:R-:W-:-:S03]  /*134c0*/  IMAD.MOV R26, RZ, RZ, -R7 ;  /* 0x000000ffff1a7224 */ /* 0x000fc600078e0a07 */
        /* <DEDUP_REMOVED lines=18> */
[----:B------:R-:W-:Y:S02]  /*135f0*/  ISETP.GE.AND P2, PT, R3, RZ, PT ;  /* 0x000000ff0300720c */ /* 0x000fe40003f46270 */
[----:B------:R-:W-:-:S05]  /*13600*/  IADD3 R3, R6, 0x1000000, R4 ;  /* 0x0100000006037810 */ /* 0x000fca0007ffe004 */
[----:B------:R-:W-:-:S06]  /*13610*/  @P0 VIADD R2, R2, 0x1 ;  /* 0x0000000102020836 */ /* 0x000fcc0000000000 */
[----:B------:R-:W-:Y:S01]  /*13620*/  @!P2 IMAD.MOV R2, RZ, RZ, -R2 ;  /* 0x000000ffff02a224 */ /* 0x000fe200078e0a02 */
[----:B------:R-:W-:-:S05]  /*13630*/  @!P1 LOP3.LUT R2, RZ, R7, RZ, 0x33, !PT ;  /* 0x00000007ff029212 */ /* 0x000fca00078e33ff */
[----:B------:R-:W-:-:S07]  /*13640*/  IMAD R26, R2, R26, R3 ;  /* 0x0000001a021a7224 */ /* 0x000fce00078e0203 */
.L_x_11487:
[----:B------:R-:W-:-:S05]  /*13650*/  LOP3.LUT R2, RZ, R2, RZ, 0x33, !PT ;  /* 0x00000002ff027212 */ /* 0x000fca00078e33ff */
[----:B------:R-:W-:Y:S01]  /*13660*/  IMAD.IADD R25, R25, 0x1, R2 ;  /* 0x0000000119197824 */ /* 0x000fe200078e0202 */
[----:B------:R-:W-:Y:S06]  /*13670*/  BRA `(.L_x_11488) ;  /* 0x00000000000c7947 */ /* 0x000fec0003800000 */
.L_x_11483:
[----:B------:R-:W-:Y:S02]  /*13680*/  IMAD.MOV.U32 R25, RZ, RZ, RZ ;  /* 0x000000ffff197224 */ /* 0x000fe400078e00ff */
[----:B------:R-:W-:Y:S02]  /*13690*/  IMAD.U32 R24, RZ, RZ, UR6 ;  /* 0x00000006ff187e24 */ /* 0x000fe4000f8e00ff */
[----:B------:R-:W-:-:S07]  /*136a0*/  IMAD.MOV.U32 R26, RZ, RZ, RZ ;  /* 0x000000ffff1a7224 */ /* 0x000fce00078e00ff */
.L_x_11488:
[----:B------:R-:W-:-:S13]  /*136b0*/  ISETP.NE.AND P0, PT, R0, RZ, PT ;  /* 0x000000ff0000720c */ /* 0x000fda0003f05270 */
[----:B------:R-:W0:Y:S01]  /*136c0*/  @!P0 S2R R3, SR_CgaCtaId ;  /* 0x0000000000038919 */ /* 0x000e220000008800 */
[----:B------:R-:W-:-:S04]  /*136d0*/  @!P0 MOV R0, 0x400 ;  /* 0x0000040000008802 */ /* 0x000fc80000000f00 */
[----:B0-----:R-:W-:-:S05]  /*136e0*/  @!P0 LEA R0, R3, R0, 0x18 ;  /* 0x0000000003008211 */ /* 0x001fca00078ec0ff */
[----:B------:R1:W-:Y:S01]  /*136f0*/  @!P0 STS.128 [R0+0x31cd0], R24 ;  /* 0x031cd01800008388 */ /* 0x0003e20000000c00 */
[----:B------:R-:W-:Y:S06]  /*13700*/  BAR.ARV 0x5, 0x200 ;  /* 0x0148000000007b1d */ /* 0x000fec0000002000 */
.L_x_11481:
        /* <DEDUP_REMOVED lines=9> */
[----:B------:R-:W-:Y:S01]  /*137a0*/  BSSY B8, `(.L_x_11489) ;  /* 0x00005cb000087945 */ /* 0x000fe20003800000 */
[----:B------:R3:W-:Y:S01]  /*137b0*/  STL [R1+0x28], RZ ;  /* 0x000028ff01007387 */ /* 0x0007e20000100800 */
[----:B------:R-:W-:Y:S01]  /*137c0*/  IMAD.MOV.U32 R28, RZ, RZ, 0x1 ;  /* 0x00000001ff1c7424 */ /* 0x000fe200078e00ff */
[----:B------:R-:W-:Y:S01]  /*137d0*/  ULDC UR38, c[0x0][0xc] ;  /* 0x0000030000267ab9 */ /* 0x000fe20000000800 */
[----:B------:R-:W-:Y:S01]  /*137e0*/  IMAD.MOV.U32 R18, RZ, RZ, RZ ;  /* 0x000000ffff127224 */ /* 0x000fe200078e00ff */
[----:B------:R-:W-:Y:S01]  /*137f0*/  ULDC.64 UR36, c[0x0][0x198] ;  /* 0x0000660000247ab9 */ /* 0x000fe20000000a00 */
[----:B--2---:R-:W-:-:S06]  /*13800*/  ULEA UR4, UR5, UR4, 0x18 ;  /* 0x0000000405047291 */ /* 0x004fcc000f8ec03f */
[----:B------:R-:W-:Y:S01]  /*13810*/  IMAD.U32 R17, RZ, RZ, UR4 ;  /* 0x00000004ff117e24 */ /* 0x000fe2000f8e00ff */
[C---:B0-----:R-:W-:Y:S01]  /*13820*/  LOP3.LUT R5, R6.reuse, 0x7f, RZ, 0xc0, !PT ;  /* 0x0000007f06057812 */ /* 0x041fe200078ec0ff */
[----:B-1----:R-:W-:-:S04]  /*13830*/  IMAD.SHL.U32 R0, R6, 0x8, RZ ;  /* 0x0000000806007824 */ /* 0x002fc800078e00ff */
        /* <DEDUP_REMOVED lines=14> */
.L_x_11595:
[----:B0--3--:R-:W0:Y:S01]  /*13920*/  LDC.64 R2, c[0x0][0xc88] ;  /* 0x00032200ff027b82 */ /* 0x009e220000000a00 */
        /* <DEDUP_REMOVED lines=22> */
[----:B-1----:R1:W5:Y:S01]  /*13a90*/  @P0 LDG.E R0, desc[UR10][R2.64] ;  /* 0x0000000a02000981 */ /* 0x002362000c1e1900 */
        /* <DEDUP_REMOVED lines=33> */
.L_x_11490:
[----:B------:R-:W-:Y:S01]  /*13cb0*/  ULDC.64 UR4, c[0x0][0xa20] ;  /* 0x0002880000047ab9 */ /* 0x000fe20000000a00 */
[C---:B------:R-:W-:Y:S01]  /*13cc0*/  LOP3.LUT R6, R26.reuse, 0xff000000, RZ, 0xc0, !PT ;  /* 0xff0000001a067812 */ /* 0x040fe200078ec0ff */
        /* <DEDUP_REMOVED lines=9> */
[----:B------:R-:W-:Y:S01]  /*13d60*/  IADD3 R2, P0, R19, UR4, RZ ;  /* 0x0000000413027c10 */ /* 0x000fe2000ff1e0ff */
[----:B------:R-:W-:-:S03]  /*13d70*/  ULDC.64 UR6, c[0x0][0x208] ;  /* 0x0000820000067ab9 */ /* 0x000fc60000000a00 */
[----:B------:R-:W-:-:S05]  /*13d80*/  IADD3.X R3, R23, UR5, RZ, P0, !PT ;  /* 0x0000000517037c10 */ /* 0x000fca00087fe4ff */
[----:B------:R2:W5:Y:S01]  /*13d90*/  LDG.E R7, desc[UR6][R2.64] ;  /* 0x0000000602077981 */ /* 0x000562000c1e1900 */
[----:B------:R-:W-:Y:S05]  /*13da0*/  BRA `(.L_x_11492) ;  /* 0x0000000000147947 */ /* 0x000fea0003800000 */
.L_x_11491:
[----:B------:R-:W-:Y:S05]  /*13db0*/  @!P0 BRA `(.L_x_11492) ;  /* 0x0000000000108947 */ /* 0x000fea0003800000 */
[----:B------:R-:W-:Y:S02]  /*13dc0*/  ULDC.64 UR4, c[0x0][0x208] ;  /* 0x0000820000047ab9 */ /* 0x000fe40000000a00 */
[----:B------:R-:W2:Y:S04]  /*13dd0*/  LDG.E R7, desc[UR4][R4.64] ;  /* 0x0000000404077981 */ /* 0x000ea8000c1e1900 */
[----:B------:R-:W2:Y:S02]  /*13de0*/  LDG.E R4, desc[UR4][R4.64+0x4] ;  /* 0x0000040404047981 */ /* 0x000ea4000c1e1900 */
[----:B--2---:R-:W-:-:S07]  /*13df0*/  IMAD.IADD R7, R4, 0x1, -R7 ;  /* 0x0000000104077824 */ /* 0x004fce00078e0a07 */
.L_x_11492:
[----:B-----5:R-:W-:Y:S01]  /*13e00*/  IMAD.IADD R7, R7, 0x1, -R0 ;  /* 0x0000000107077824 */ /* 0x020fe200078e0a00 */
[----:B------:R-:W-:Y:S01]  /*13e10*/  LOP3.LUT R9, R6, 0xff, RZ, 0xc0, !PT ;  /* 0x000000ff06097812 */ /* 0x000fe200078ec0ff */
[----:B------:R-:W3:Y:S01]  /*13e20*/  LDC R0, c[0x0][0x448] ;  /* 0x00011200ff007b82 */ /* 0x000ee20000000800 */
[----:B--2---:R-:W-:Y:S01]  /*13e30*/  IMAD R2, R25, 0xc0, RZ ;  /* 0x000000c019027824 */ /* 0x004fe200078e02ff */
[----:B------:R-:W-:Y:S01]  /*13e40*/  BSSY B0, `(.L_x_11493) ;  /* 0x0000036000007945 */ /* 0x000fe20003800000 */
[----:B------:R-:W-:Y:S02]  /*13e50*/  IMAD.MOV.U32 R4, RZ, RZ, RZ ;  /* 0x000000ffff047224 */ /* 0x000fe400078e00ff */
[----:B------:R-:W-:Y:S01]  /*13e60*/  VIADD R2, R2, 0xbf ;  /* 0x000000bf02027836 */ /* 0x000fe20000000000 */
[----:B---3--:R-:W-:-:S13]  /*13e70*/  ISETP.NE.AND P0, PT, R0, 0x1, PT ;  /* 0x000000010000780c */ /* 0x008fda0003f05270 */
[----:B------:R-:W2:Y:S08]  /*13e80*/  @P0 LDC R3, c[0x0][0x44c] ;  /* 0x00011300ff030b82 */ /* 0x000eb00000000800 */
[----:B------:R-:W3:Y:S01]  /*13e90*/  @P0 LDC R0, c[0x0][0x450] ;  /* 0x00011400ff000b82 */ /* 0x000ee20000000800 */
[----:B--2---:R-:W-:-:S05]  /*13ea0*/  @P0 IMAD.HI.U32 R3, R2, R3, RZ ;  /* 0x0000000302030227 */ /* 0x004fca00078e00ff */
[----:B---3--:R-:W-:Y:S01]  /*13eb0*/  @P0 SHF.R.U32.HI R2, RZ, R0, R3 ;  /* 0x00000000ff020219 */ /* 0x008fe20000011603 */
[C---:B------:R-:W-:Y:S01]  /*13ec0*/  VIADD R0, R7.reuse, 0x8f ;  /* 0x0000008f07007836 */ /* 0x040fe20000000000 */
[----:B------:R-:W-:-:S03]  /*13ed0*/  IADD3 R7, R7, 0x90, -R8 ;  /* 0x0000009007077810 */ /* 0x000fc60007ffe808 */
[----:B------:R-:W-:-:S04]  /*13ee0*/  IMAD.HI R0, R0, 0x38e38e39, RZ ;  /* 0x38e38e3900007827 */ /* 0x000fc800078e02ff */
[----:B------:R-:W-:Y:S01]  /*13ef0*/  IMAD.IADD R2, R7, 0x1, R2 ;  /* 0x0000000107027824 */ /* 0x000fe200078e0202 */
[----:B------:R-:W-:Y:S01]  /*13f00*/  SHF.R.U32.HI R3, RZ, 0x1f, R0 ;  /* 0x0000001fff037819 */ /* 0x000fe20000011600 */
[----:B------:R-:W-:Y:S02]  /*13f10*/  IMAD.MOV.U32 R7, RZ, RZ, R4 ;  /* 0x000000ffff077224 */ /* 0x000fe400078e0004 */
[----:B------:R-:W-:Y:S01]  /*13f20*/  IMAD.HI R2, R2, 0x38e38e39, RZ ;  /* 0x38e38e3902027827 */ /* 0x000fe200078e02ff */
[----:B------:R-:W-:-:S04]  /*13f30*/  LEA.HI.SX32 R3, R0, R3, 0x1b ;  /* 0x0000000300037211 */ /* 0x000fc800078fdaff */
[----:B------:R-:W-:-:S04]  /*13f40*/  SHF.R.U32.HI R0, RZ, 0x1f, R2 ;  /* 0x0000001fff007819 */ /* 0x000fc80000011602 */
[----:B------:R-:W-:-:S04]  /*13f50*/  LEA.HI.SX32 R0, R2, R0, 0x1b ;  /* 0x0000000002007211 */ /* 0x000fc800078fdaff */
[----:B01----:R-:W-:Y:S02]  /*13f60*/  VIMNMX R8, R3, R0, PT ;  /* 0x0000000003087248 */ /* 0x003fe40003fe0100 */
[----:B------:R-:W-:Y:S02]  /*13f70*/  SHF.R.U32.HI R0, RZ, 0x10, R6 ;  /* 0x00000010ff007819 */ /* 0x000fe40000011606 */
[----:B------:R-:W-:Y:S01]  /*13f80*/  ISETP.GE.AND P1, PT, R8, 0x1, PT ;  /* 0x000000010800780c */ /* 0x000fe20003f26270 */
[----:B------:R0:W-:Y:S01]  /*13f90*/  STL [R1+0x18], R8 ;  /* 0x0000180801007387 */ /* 0x0001e20000100800 */
[----:B------:R-:W-:-:S03]  /*13fa0*/  ISETP.NE.AND P0, PT, R0, RZ, PT ;  /* 0x000000ff0000720c */ /* 0x000fc60003f05270 */
[----:B------:R0:W-:Y:S04]  /*13fb0*/  STL [R1+0x1c], R4 ;  /* 0x00001c0401007387 */ /* 0x0001e80000100800 */
[----:B------:R0:W-:Y:S06]  /*13fc0*/  STL [R1+0x38], R9 ;  /* 0x0000380901007387 */ /* 0x0001ec0000100800 */
[----:B------:R-:W1:Y:S01]  /*13fd0*/  @!P0 LDC R0, c[0x0][0x9f0] ;  /* 0x00027c00ff008b82 */ /* 0x000e620000000800 */
        /* <DEDUP_REMOVED lines=28> */
.L_x_11494:
[----:B------:R-:W-:Y:S05]  /*141a0*/  BSYNC B0 ;  /* 0x0000000000007941 */ /* 0x000fea0003800000 */
.L_x_11493:
        /* <DEDUP_REMOVED lines=20> */
[----:B0-----:R-:W0:Y:S02]  /*142f0*/  S2R R4, SR_LTMASK ;  /* 0x0000000000047919 */ /* 0x001e240000003900 */
[----:B0-----:R-:W-:-:S04]  /*14300*/  LOP3.LUT R4, R4, UR4, RZ, 0xc0, !PT ;  /* 0x0000000404047c12 */ /* 0x001fc8000f8ec0ff */
[----:B--2---:R-:W0:Y:S01]  /*14310*/  POPC R7, R4 ;  /* 0x0000000400077309 */ /* 0x004e220000000000 */
[----:B---3--:R-:W0:Y:S02]  /*14320*/  SHFL.IDX PT, R0, R3, R0, 0x1f ;  /* 0x00001f0003007589 */ /* 0x008e2400000e0000 */
[----:B0-----:R-:W-:Y:S01]  /*14330*/  IADD3 R24, R0, UR38, R7 ;  /* 0x0000002600187c10 */ /* 0x001fe2000fffe007 */
[----:B------:R-:W-:Y:S06]  /*14340*/  BRA `(.L_x_11497) ;  /* 0x0000004000247947 */ /* 0x000fec0003800000 */
.L_x_11496:
        /* <DEDUP_REMOVED lines=12> */
[----:B--2---:R-:W-:-:S02]  /*14410*/  IMAD.U32 R7, RZ, RZ, UR9 ;  /* 0x00000009ff077e24 */ /* 0x004fc4000f8e00ff */
[----:B------:R-:W-:Y:S02]  /*14420*/  IMAD.U32 R10, RZ, RZ, UR4 ;  /* 0x00000004ff0a7e24 */ /* 0x000fe4000f8e00ff */
[----:B------:R-:W-:Y:S02]  /*14430*/  IMAD.U32 R11, RZ, RZ, UR5 ;  /* 0x00000005ff0b7e24 */ /* 0x000fe4000f8e00ff */
[----:B------:R-:W-:Y:S02]  /*14440*/  IMAD.MOV.U32 R8, RZ, RZ, 0x70 ;  /* 0x00000070ff087424 */ /* 0x000fe400078e00ff */
[----:B------:R-:W-:Y:S02]  /*14450*/  IMAD.MOV.U32 R12, RZ, RZ, 0x1 ;  /* 0x00000001ff0c7424 */ /* 0x000fe400078e00ff */
[----:B------:R-:W-:-:S07]  /*14460*/  IMAD.MOV.U32 R13, RZ, RZ, RZ ;  /* 0x000000ffff0d7224 */ /* 0x000fce00078e00ff */
[----:B------:R-:W-:-:S07]  /*14470*/  LEPC R20, `(.L_x_11499) ;  /* 0x000000001014794e */ /* 0x000fce0000000000 */
[----:B0-----:R-:W-:Y:S05]  /*14480*/  CALL.ABS.NOINC R2 ;  /* 0x0000000002007343 */ /* 0x001fea0003c00000 */
.L_x_11499:
[----:B------:R-:W-:Y:S05]  /*14490*/  BSYNC B6 ;  /* 0x0000000000067941 */ /* 0x000fea0003800000 */
.L_x_11498:
        /* <DEDUP_REMOVED lines=9> */
[----:B0-----:R-:W-:Y:S02]  /*14530*/  IMAD.U32 R4, RZ, RZ, UR6 ;  /* 0x00000006ff047e24 */ /* 0x001fe4000f8e00ff */
[----:B------:R-:W-:Y:S02]  /*14540*/  IMAD.U32 R5, RZ, RZ, UR7 ;  /* 0x00000007ff057e24 */ /* 0x000fe4000f8e00ff */
[----:B------:R-:W-:Y:S02]  /*14550*/  IMAD.U32 R6, RZ, RZ, UR8 ;  /* 0x00000008ff067e24 */ /* 0x000fe4000f8e00ff */
[----:B--2---:R-:W-:-:S02]  /*14560*/  IMAD.U32 R7, RZ, RZ, UR9 ;  /* 0x00000009ff077e24 */ /* 0x004fc4000f8e00ff */
[----:B------:R-:W-:Y:S02]  /*14570*/  IMAD.U32 R10, RZ, RZ, UR4 ;  /* 0x00000004ff0a7e24 */ /* 0x000fe4000f8e00ff */
[----:B------:R-:W-:Y:S02]  /*14580*/  IMAD.U32 R11, RZ, RZ, UR5 ;  /* 0x00000005ff0b7e24 */ /* 0x000fe4000f8e00ff */
[----:B------:R-:W-:Y:S02]  /*14590*/  IMAD.MOV.U32 R8, RZ, RZ, 0x70 ;  /* 0x00000070ff087424 */ /* 0x000fe400078e00ff */
[----:B------:R-:W-:Y:S02]  /*145a0*/  IMAD.MOV.U32 R12, RZ, RZ, 0x1 ;  /* 0x00000001ff0c7424 */ /* 0x000fe400078e00ff */
[----:B-1----:R-:W-:-:S07]  /*145b0*/  IMAD.MOV.U32 R13, RZ, RZ, RZ ;  /* 0x000000ffff0d7224 */ /* 0x002fce00078e00ff */
[----:B------:R-:W-:-:S07]  /*145c0*/  LEPC R20, `(.L_x_11502) ;  /* 0x000000001014794e */ /* 0x000fce0000000000 */
[----:B---3--:R-:W-:Y:S05]  /*145d0*/  CALL.ABS.NOINC R2 ;  /* 0x0000000002007343 */ /* 0x008fea0003c00000 */
.L_x_11502:
        /* <DEDUP_REMOVED lines=16> */
.L_x_11501:
[----:B------:R-:W-:Y:S05]  /*146e0*/  BSYNC B6 ;  /* 0x0000000000067941 */ /* 0x000fea0003800000 */
.L_x_11500:
[----:B------:R-:W-:Y:S01]  /*146f0*/  ULDC.64 UR4, c[0x0][0x9f8] ;  /* 0x00027e0000047ab9 */ /* 0x000fe20000000a00 */
[----:B------:R-:W3:Y:S01]  /*14700*/  LDL R20, [R1+0x20] ;  /* 0x0000200001147983 */ /* 0x000ee20000100800 */
[----:B------:R-:W-:Y:S01]  /*14710*/  ISETP.NE.U32.AND P0, PT, RZ, UR4, PT ;  /* 0x00000004ff007c0c */ /* 0x000fe2000bf05070 */
[----:B------:R-:W-:-:S03]  /*14720*/  ULDC.64 UR6, c[0x0][0x208] ;  /* 0x0000820000067ab9 */ /* 0x000fc60000000a00 */
[----:B------:R-:W-:-:S13]  /*14730*/  ISETP.NE.AND.EX P0, PT, RZ, UR5, PT, P0 ;  /* 0x00000005ff007c0c */ /* 0x000fda000bf05300 */
[----:B------:R-:W-:-:S04]  /*14740*/  @P0 IADD3 R2, P1, R19, UR4, RZ ;  /* 0x0000000413020c10 */ /* 0x000fc8000ff3e0ff */
[----:B------:R-:W-:Y:S01]  /*14750*/  @P0 IADD3.X R3, R23, UR5, RZ, P1, !PT ;  /* 0x0000000517030c10 */ /* 0x000fe20008ffe4ff */
[----:B------:R-:W-:-:S04]  /*14760*/  ULDC.64 UR4, c[0x0][0xa08] ;  /* 0x0002820000047ab9 */ /* 0x000fc80000000a00 */
[----:B------:R1:W2:Y:S02]  /*14770*/  @P0 LDG.E R26, desc[UR6][R2.64] ;  /* 0x00000006021a0981 */ /* 0x0002a4000c1e1900 */
[----:B-1----:R-:W1:Y:S02]  /*14780*/  LDC.64 R2, c[0x0][0x418] ;  /* 0x00010600ff027b82 */ /* 0x002e640000000a00 */
[----:B-1----:R-:W-:Y:S01]  /*14790*/  LOP3.LUT P0, RZ, R2, UR4, RZ, 0xfc, !PT ;  /* 0x0000000402ff7c12 */ /* 0x002fe2000f80fcff */
[----:B------:R-:W-:-:S03]  /*147a0*/  UMOV UR4, 0xffffffff ;  /* 0xffffffff00047882 */ /* 0x000fc60000000000 */
[----:B------:R-:W-:Y:S01]  /*147b0*/  LOP3.LUT P0, RZ, R3, UR5, RZ, 0xfc, P0 ;  /* 0x0000000503ff7c12 */ /* 0x000fe2000800fcff */
[----:B---3--:R-:W-:Y:S01]  /*147c0*/  VIADD R23, R20, 0xffffffff ;  /* 0xffffffff14177836 */ /* 0x008fe20000000000 */
[----:B--2---:R-:W-:Y:S02]  /*147d0*/  SHF.R.S32.HI R7, RZ, 0x1f, R26 ;  /* 0x0000001fff077819 */ /* 0x004fe4000001141a */
[----:B------:R-:W-:-:S03]  /*147e0*/  SEL R19, R26, RZ, !P0 ;  /* 0x000000ff1a137207 */ /* 0x000fc60004000000 */
[----:B------:R1:W-:Y:S01]  /*147f0*/  STL [R1], R7 ;  /* 0x0000000701007387 */ /* 0x0003e20000100800 */
[----:B------:R-:W-:Y:S05]  /*14800*/  BRA.DIV UR4, `(.L_x_11503) ;  /* 0x0000005204a87947 */ /* 0x000fea000b800000 */
[----:B------:R-:W2:Y:S02]  /*14810*/  S2R R0, SR_TID.X ;  /* 0x0000000000007919 */ /* 0x000ea40000002100 */
[----:B--2---:R-:W-:-:S04]  /*14820*/  SHF.R.U32.HI R0, RZ, 0x5, R0 ;  /* 0x00000005ff007819 */ /* 0x004fc80000011600 */
[----:B------:R-:W-:-:S05]  /*14830*/  LOP3.LUT R0, R0, 0x3, RZ, 0xc0, !PT ;  /* 0x0000000300007812 */ /* 0x000fca00078ec0ff */
[----:B------:R2:W3:Y:S02]  /*14840*/  SHFL.IDX PT, R14, R0, RZ, 0x1f ;  /* 0x00001fff000e7589 */ /* 0x0004e400000e0000 */
.L_x_11611:
        /* <DEDUP_REMOVED lines=8> */
.L_x_11614:
[----:B------:R-:W-:Y:S05]  /*148d0*/  @!P6 BRA `(.L_x_11504) ;  /* 0x000000040010e947 */ /* 0x000fea0003800000 */
[----:B------:R-:W-:-:S04]  /*148e0*/  ISETP.NE.U32.AND P0, PT, R2, RZ, PT ;  /* 0x000000ff0200720c */ /* 0x000fc80003f05070 */
[----:B------:R-:W-:-:S13]  /*148f0*/  ISETP.NE.AND.EX P0, PT, R3, RZ, PT, P0 ;  /* 0x000000ff0300720c */ /* 0x000fda0003f05300 */
[----:B------:R-:W-:Y:S05]  /*14900*/  @!P0 BRA `(.L_x_11506) ;  /* 0x00000000004c8947 */ /* 0x000fea0003800000 */
[----:B------:R-:W3:Y:S01]  /*14910*/  LDC R6, c[0x0][0x43c] ;  /* 0x00010f00ff067b82 */ /* 0x000ee20000000800 */
[----:B--2---:R-:W-:Y:S01]  /*14920*/  IMAD.MOV.U32 R0, RZ, RZ, R23 ;  /* 0x000000ffff007224 */ /* 0x004fe200078e0017 */
[----:B------:R-:W-:Y:S01]  /*14930*/  ULDC.64 UR4, c[0x0][0x428] ;  /* 0x00010a0000047ab9 */ /* 0x000fe20000000a00 */
[----:B------:R-:W-:Y:S01]  /*14940*/  ULDC.64 UR6, c[0x0][0x208] ;  /* 0x0000820000067ab9 */ /* 0x000fe20000000a00 */
[----:B---3--:R-:W-:-:S13]  /*14950*/  ISETP.NE.AND P0, PT, R6, 0x1, PT ;  /* 0x000000010600780c */ /* 0x008fda0003f05270 */
[----:B0-----:R-:W0:Y:S02]  /*14960*/  @P0 LDC.64 R4, c[0x0][0x440] ;  /* 0x00011000ff040b82 */ /* 0x001e240000000a00 */
        /* <DEDUP_REMOVED lines=13> */
.L_x_11506:
[----:B--2---:R-:W-:Y:S01]  /*14a40*/  IMAD R0, R18, 0x8, R17 ;  /* 0x0000000812007824 */ /* 0x004fe200078e0211 */
[----:B---3--:R-:W-:-:S04]  /*14a50*/  SHF.L.U32 R2, R28, 0x1f, RZ ;  /* 0x0000001f1c027819 */ /* 0x008fc800000006ff */
[----:B------:R-:W2:Y:S02]  /*14a60*/  SYNCS.PHASECHK.TRANS64.TRYWAIT P0, [R0+URZ+0x31c40], R2 ;  /* 0x031c4002000075a7 */ /* 0x000ea4000800017f */
[----:B--2---:R-:W-:Y:S05]  /*14a70*/  @!P0 BRA `(.L_x_11507) ;  /* 0x0000005000608947 */ /* 0x004fea0003800000 */
.L_x_11615:
        /* <DEDUP_REMOVED lines=11> */
.L_x_11508:
[----:B------:R-:W-:Y:S01]  /*14b30*/  R2UR UR9, R0 ;  /* 0x00000000000972ca */ /* 0x000fe200000e0000 */
[----:B--2---:R-:W-:Y:S01]  /*14b40*/  IMAD R0, R18, 0x6c00, R17 ;  /* 0x00006c0012007824 */ /* 0x004fe200078e0211 */
        /* <DEDUP_REMOVED lines=22> */
[----:B--2---:R-:W-:Y:S01]  /*14cb0*/  UMOV UR8, UR15 ;  /* 0x0000000f00087c82 */ /* 0x004fe20008000000 */
[----:B------:R-:W-:-:S02]  /*14cc0*/  UMOV UR10, UR16 ;  /* 0x00000010000a7c82 */ /* 0x000fc40008000000 */
[----:B------:R2:W-:Y:S02]  /*14cd0*/  UTMALDG.4D [UR8], [UR4], desc[UR6] ;  /* 0x00000608040075b4 */ /* 0x0005e40008019000 */
[----:B--2---:R-:W-:Y:S01]  /*14ce0*/  UMOV UR8, UR17 ;  /* 0x0000001100087c82 */ /* 0x004fe20008000000 */
[----:B------:R-:W-:Y:S02]  /*14cf0*/  UMOV UR10, UR14 ;  /* 0x0000000e000a7c82 */ /* 0x000fe40008000000 */
[----:B------:R3:W-:Y:S02]  /*14d00*/  UTMALDG.4D [UR8], [UR4], desc[UR6] ;  /* 0x00000608040075b4 */ /* 0x0007e40008019000 */
[----:B---3--:R-:W-:Y:S01]  /*14d10*/  NOP ;  /* 0x0000000000007918 */ /* 0x008fe20000000000 */
.L_x_11504:
[----:B0-----:R-:W3:Y:S04]  /*14d20*/  LDL.LU R4, [R1+0x10] ;  /* 0x0000100001047983 */ /* 0x001ee80000300800 */
[----:B------:R-:W4:Y:S04]  /*14d30*/  LDL.LU R6, [R1+0xc] ;  /* 0x00000c0001067983 */ /* 0x000f280000300800 */
[----:B------:R-:W5:Y:S01]  /*14d40*/  LDL.LU R3, [R1+0x24] ;  /* 0x0000240001037983 */ /* 0x000f620000300800 */
[----:B------:R-:W-:Y:S05]  /*14d50*/  WARPSYNC.ALL ;  /* 0x0000000000007948 */ /* 0x000fea0003800000 */
[----:B------:R-:W-:Y:S01]  /*14d60*/  ULDC.64 UR6, c[0x0][0xa00] ;  /* 0x0002800000067ab9 */ /* 0x000fe20000000a00 */
[----:B------:R-:W-:Y:S01]  /*14d70*/  ULDC.64 UR4, c[0x0][0x298] ;  /* 0x0000a60000047ab9 */ /* 0x000fe20000000a00 */
[----:B--2---:R-:W-:Y:S01]  /*14d80*/  VIADD R0, R17, 0xda00 ;  /* 0x0000da0011007836 */ /* 0x004fe20000000000 */
        /* <DEDUP_REMOVED lines=32> */
[----:B0-----:R-:W-:Y:S05]  /*14f90*/  CALL.ABS.NOINC R2 ;  /* 0x0000000002007343 */ /* 0x001fea0003c00000 */
.L_x_11510:
[----:B------:R-:W-:Y:S05]  /*14fa0*/  BSYNC B6 ;  /* 0x0000000000067941 */ /* 0x000fea0003800000 */
.L_x_11509:
[----:B------:R-:W2:Y:S01]  /*14fb0*/  LDL.LU R20, [R1+0x10] ;  /* 0x0000100001147983 */ /* 0x000ea20000300800 */
[----:B------:R-:W3:Y:S01]  /*14fc0*/  LDC R9, c[0x0][0x448] ;  /* 0x00011200ff097b82 */ /* 0x000ee20000000800 */
[----:B------:R-:W-:Y:S01]  /*14fd0*/  ULDC.64 UR4, c[0x0][0x2d8] ;  /* 0x0000b60000047ab9 */ /* 0x000fe20000000a00 */
[----:B------:R-:W-:Y:S01]  /*14fe0*/  ULDC.64 UR6, c[0x0][0x2e0] ;  /* 0x0000b80000067ab9 */ /* 0x000fe20000000a00 */
[----:B0-----:R-:W2:Y:S01]  /*14ff0*/  LDL.LU.64 R2, [R1+0x30] ;  /* 0x0000300001027983 */ /* 0x001ea20000300a00 */
[----:B------:R-:W-:-:S03]  /*15000*/  ULDC.64 UR8, c[0x0][0x280] ;  /* 0x0000a00000087ab9 */ /* 0x000fc60000000a00 */
[----:B------:R-:W4:Y:S04]  /*15010*/  LDL.LU R21, [R1+0x24] ;  /* 0x0000240001157983 */ /* 0x000f280000300800 */
[----:B------:R-:W4:Y:S01]  /*15020*/  LDL.LU R4, [R1+0xc] ;  /* 0x00000c0001047983 */ /* 0x000f220000300800 */
[----:B------:R-:W0:Y:S01]  /*15030*/  S2R R10, SR_TID.X ;  /* 0x00000000000a7919 */ /* 0x000e220000002100 */
[----:B------:R-:W1:Y:S01]  /*15040*/  S2R R11, SR_TID.X ;  /* 0x00000000000b7919 */ /* 0x000e620000002100 */
[----:B---3--:R-:W-:-:S13]  /*15050*/  ISETP.NE.AND P1, PT, R9, 0x1, PT ;  /* 0x000000010900780c */ /* 0x008fda0003f25270 */
[----:B------:R-:W3:Y:S08]  /*15060*/  @P1 LDC R5, c[0x0][0x450] ;  /* 0x00011400ff051b82 */ /* 0x000ef00000000800 */
[----:B------:R-:W3:Y:S01]  /*15070*/  @P1 LDC R8, c[0x0][0x450] ;  /* 0x00011400ff081b82 */ /* 0x000ee20000000800 */
[----:B--2---:R-:W-:Y:S02]  /*15080*/  IMAD.MOV.U32 R3, RZ, RZ, R20 ;  /* 0x000000ffff037224 */ /* 0x004fe400078e0014 */
[----:B------:R-:W2:Y:S01]  /*15090*/  S2R R20, SR_TID.X ;  /* 0x0000000000147919 */ /* 0x000ea20000002100 */
[----:B------:R-:W-:-:S04]  /*150a0*/  IMAD.WIDE.U32 R2, R16, UR4, R2 ;  /* 0x0000000410027c25 */ /* 0x000fc8000f8e0002 */
[----:B------:R-:W-:Y:S01]  /*150b0*/  IMAD R3, R16, UR5, R3 ;  /* 0x0000000510037c24 */ /* 0x000fe2000f8e0203 */
[----:B------:R-:W-:Y:S01]  /*150c0*/  ULDC.64 UR4, c[0x0][0x2d0] ;  /* 0x0000b40000047ab9 */ /* 0x000fe20000000a00 */
[----:B----4-:R-:W-:Y:S02]  /*150d0*/  IMAD R0, R21, UR6, RZ ;  /* 0x0000000615007c24 */ /* 0x010fe4000f8e02ff */
[----:B------:R-:W-:-:S04]  /*150e0*/  IMAD.WIDE.U32 R2, R4, UR6, R2 ;  /* 0x0000000604027c25 */ /* 0x000fc8000f8e0002 */
[----:B------:R-:W-:Y:S01]  /*150f0*/  IMAD R0, R4, UR7, R0 ;  /* 0x0000000704007c24 */ /* 0x000fe2000f8e0200 */
[----:B------:R-:W-:Y:S01]  /*15100*/  ULDC.64 UR6, c[0x0][0x2c8] ;  /* 0x0000b20000067ab9 */ /* 0x000fe20000000a00 */
[----:B------:R-:W4:Y:S02]  /*15110*/  @P1 LDC R4, c[0x0][0x44c] ;  /* 0x00011300ff041b82 */ /* 0x000f240000000800 */
[----:B------:R-:W-:Y:S01]  /*15120*/  IMAD.IADD R3, R3, 0x1, R0 ;  /* 0x0000000103037824 */ /* 0x000fe200078e0200 */
[C---:B--2---:R-:W-:Y:S01]  /*15130*/  LOP3.LUT R21, R20.reuse, 0x7f, RZ, 0xc0, !PT ;  /* 0x0000007f14157812 */ /* 0x044fe200078ec0ff */
[----:B------:R-:W-:-:S03]  /*15140*/  IMAD.SHL.U32 R20, R20, 0x20, RZ ;  /* 0x0000002014147824 */ /* 0x000fc600078e00ff */
[----:B------:R-:W-:-:S04]  /*15150*/  SHF.R.U32.HI R21, RZ, 0x2, R21 ;  /* 0x00000002ff157819 */ /* 0x000fc80000011615 */
[----:B------:R-:W-:Y:S01]  /*15160*/  LOP3.LUT R20, R21, 0x60, R20, 0xf8, !PT ;  /* 0x0000006015147812 */ /* 0x000fe200078ef814 */
[----:B0-----:R-:W-:-:S04]  /*15170*/  IMAD.SHL.U32 R21, R10, 0x8, RZ ;  /* 0x000000080a157824 */ /* 0x001fc800078e00ff */
[----:B------:R-:W-:Y:S01]  /*15180*/  IMAD R6, R25, 0xc0, R20 ;  /* 0x000000c019067824 */ /* 0x000fe200078e0214 */
[----:B------:R-:W-:Y:S01]  /*15190*/  LOP3.LUT R21, R21, 0x18, RZ, 0xc0, !PT ;  /* 0x0000001815157812 */ /* 0x000fe200078ec0ff */
[----:B-1----:R-:W-:Y:S02]  /*151a0*/  IMAD.SHL.U32 R20, R11, 0x8, RZ ;  /* 0x000000080b147824 */ /* 0x002fe400078e00ff */
[----:B----4-:R-:W-:Y:S01]  /*151b0*/  @P1 IMAD.HI.U32 R0, R6, R4, RZ ;  /* 0x0000000406001227 */ /* 0x010fe200078e00ff */
[C---:B------:R-:W-:Y:S02]  /*151c0*/  LOP3.LUT R10, R21.reuse, 0x40, RZ, 0xfc, !PT ;  /* 0x00000040150a7812 */ /* 0x040fe400078efcff */
[----:B------:R-:W-:Y:S01]  /*151d0*/  LOP3.LUT R20, R20, 0x18, RZ, 0xc0, !PT ;  /* 0x0000001814147812 */ /* 0x000fe200078ec0ff */
[----:B------:R-:W-:Y:S01]  /*151e0*/  IMAD.MOV.U32 R4, RZ, RZ, R6 ;  /* 0x000000ffff047224 */ /* 0x000fe200078e0006 */
[----:B---3--:R-:W-:Y:S02]  /*151f0*/  @P1 SHF.R.U32.HI R4, RZ, R5, R0 ;  /* 0x00000005ff041219 */ /* 0x008fe40000011600 */
        /* <DEDUP_REMOVED lines=105> */
.L_x_11628:
        /* <DEDUP_REMOVED lines=14> */
.L_x_11512:
        /* <DEDUP_REMOVED lines=18> */
.L_x_11629:
[----:B------:R-:W-:Y:S05]  /*15a90*/  BSYNC B0 ;  /* 0x0000000000007941 */ /* 0x000fea0003800000 */
.L_x_11513:
        /* <DEDUP_REMOVED lines=52> */
.L_x_11521:
[----:B------:R-:W-:Y:S01]  /*15de0*/  IMAD R3, R6, 0x8, R17 ;  /* 0x0000000806037824 */ /* 0x000fe200078e0211 */
[----:B------:R-:W-:Y:S01]  /*15df0*/  SHF.L.U32 R2, R10, 0x1f, RZ ;  /* 0x0000001f0a027819 */ /* 0x000fe200000006ff */
[----:B------:R-:W-:Y:S03]  /*15e00*/  BSSY B3, `(.L_x_11522) ;  /* 0x0000003000037945 */ /* 0x000fe60003800000 */
[----:B------:R-:W1:Y:S02]  /*15e10*/  SYNCS.PHASECHK.TRANS64.TRYWAIT P0, [R3+URZ+0x31c40], R2 ;  /* 0x031c4002030075a7 */ /* 0x000e64000800017f */
[----:B-1----:R-:W-:Y:S05]  /*15e20*/  @!P0 BRA `(.L_x_11523) ;  /* 0x0000004400c08947 */ /* 0x002fea0003800000 */
.L_x_11630:
[----:B------:R-:W-:Y:S05]  /*15e30*/  BSYNC B3 ;  /* 0x0000000000037941 */ /* 0x000fea0003800000 */
.L_x_11522:
        /* <DEDUP_REMOVED lines=12> */
.L_x_11525:
[----:B------:R-:W-:Y:S05]  /*15f00*/  BSYNC B3 ;  /* 0x0000000000037941 */ /* 0x000fea0003800000 */
.L_x_11524:
        /* <DEDUP_REMOVED lines=11> */
.L_x_11526:
        /* <DEDUP_REMOVED lines=16> */
.L_x_11527:
        /* <DEDUP_REMOVED lines=16> */
.L_x_11528:
        /* <DEDUP_REMOVED lines=15> */
.L_x_11631:
[----:B------:R-:W-:Y:S05]  /*162b0*/  BSYNC B3 ;  /* 0x0000000000037941 */ /* 0x000fea0003800000 */
.L_x_11529:
        /* <DEDUP_REMOVED lines=12> */
.L_x_11532:
[----:B------:R-:W-:Y:S05]  /*16380*/  BSYNC B3 ;  /* 0x0000000000037941 */ /* 0x000fea0003800000 */
.L_x_11531:
        /* <DEDUP_REMOVED lines=11> */
.L_x_11533:
        /* <DEDUP_REMOVED lines=15> */
.L_x_11534:
        /* <DEDUP_REMOVED lines=15> */
.L_x_11535:
        /* <DEDUP_REMOVED lines=12> */
.L_x_11520:
[----:B------:R-:W-:Y:S05]  /*166e0*/  BSYNC B1 ;  /* 0x0000000000017941 */ /* 0x000fea0003800000 */
.L_x_11519:
[----:B------:R-:W2:Y:S01]  /*166f0*/  LDL.LU R0, [R1+0x20] ;  /* 0x0000200001007983 */ /* 0x000ea20000300800 */
[----:B------:R-:W-:Y:S02]  /*16700*/  IMAD.MOV.U32 R28, RZ, RZ, R10 ;  /* 0x000000ffff1c7224 */ /* 0x000fe400078e000a */
[----:B------:R-:W-:Y:S02]  /*16710*/  IMAD.MOV.U32 R18, RZ, RZ, R6 ;  /* 0x000000ffff127224 */ /* 0x000fe400078e0006 */
[----:B--2---:R-:W-:-:S07]  /*16720*/  VIADD R0, R0, 0xfffffffd ;  /* 0xfffffffd00007836 */ /* 0x004fce0000000000 */
.L_x_11518:
[----:B------:R-:W-:Y:S05]  /*16730*/  BSYNC B2 ;  /* 0x0000000000027941 */ /* 0x000fea0003800000 */
.L_x_11517:
[----:B------:R-:W-:Y:S01]  /*16740*/  VIADD R7, R7, 0xfffffffe ;  /* 0xfffffffe07077836 */ /* 0x000fe20000000000 */
[----:B------:R-:W-:-:S04]  /*16750*/  LOP3.LUT R2, RZ, R9, RZ, 0x33, !PT ;  /* 0x00000009ff027212 */ /* 0x000fc800078e33ff */
[----:B------:R-:W-:-:S13]  /*16760*/  ISETP.NE.AND P0, PT, R7, R2, PT ;  /* 0x000000020700720c */ /* 0x000fda0003f05270 */
[----:B------:R-:W-:Y:S05]  /*16770*/  @!P0 BRA `(.L_x_11516) ;  /* 0x0000001400988947 */ /* 0x000fea0003800000 */
[----:B------:R-:W-:-:S07]  /*16780*/  IMAD.MOV.U32 R4, RZ, RZ, R19 ;  /* 0x000000ffff047224 */ /* 0x000fce00078e0013 */
.L_x_11570:
        /* <DEDUP_REMOVED lines=33> */
.L_x_11538:
[----:B------:R-:W-:Y:S01]  /*169a0*/  IMAD R3, R6, 0x8, R17 ;  /* 0x0000000806037824 */ /* 0x000fe200078e0211 */
[----:B------:R-:W-:Y:S01]  /*169b0*/  SHF.L.U32 R2, R7, 0x1f, RZ ;  /* 0x0000001f07027819 */ /* 0x000fe200000006ff */
[----:B------:R-:W-:Y:S03]  /*169c0*/  BSSY B2, `(.L_x_11539) ;  /* 0x0000003000027945 */ /* 0x000fe60003800000 */
[----:B------:R-:W1:Y:S02]  /*169d0*/  SYNCS.PHASECHK.TRANS64.TRYWAIT P0, [R3+URZ+0x31c40], R2 ;  /* 0x031c4002030075a7 */ /* 0x000e64000800017f */
[----:B-1----:R-:W-:Y:S05]  /*169e0*/  @!P0 BRA `(.L_x_11540) ;  /* 0x0000003800f88947 */ /* 0x002fea0003800000 */
.L_x_11632:
[----:B------:R-:W-:Y:S05]  /*169f0*/  BSYNC B2 ;  /* 0x0000000000027941 */ /* 0x000fea0003800000 */
.L_x_11539:
        /* <DEDUP_REMOVED lines=12> */
.L_x_11542:
[----:B------:R-:W-:Y:S05]  /*16ac0*/  BSYNC B2 ;  /* 0x0000000000027941 */ /* 0x000fea0003800000 */
.L_x_11541:
        /* <DEDUP_REMOVED lines=11> */
.L_x_11543:
        /* <DEDUP_REMOVED lines=16> */
.L_x_11544:
        /* <DEDUP_REMOVED lines=16> */
.L_x_11545:
        /* <DEDUP_REMOVED lines=15> */
.L_x_11633:
[----:B------:R-:W-:Y:S05]  /*16e70*/  BSYNC B2 ;  /* 0x0000000000027941 */ /* 0x000fea0003800000 */
.L_x_11546:
        /* <DEDUP_REMOVED lines=11> */
.L_x_11549:
[----:B------:R-:W-:Y:S05]  /*16f30*/  BSYNC B2 ;  /* 0x0000000000027941 */ /* 0x000fea0003800000 */
.L_x_11548:
        /* <DEDUP_REMOVED lines=10> */
.L_x_11550:
        /* <DEDUP_REMOVED lines=15> */
.L_x_11551:
        /* <DEDUP_REMOVED lines=15> */
.L_x_11552:
        /* <DEDUP_REMOVED lines=12> */
.L_x_11537:
[----:B------:R-:W-:Y:S05]  /*17280*/  BSYNC B1 ;  /* 0x0000000000017941 */ /* 0x000fea0003800000 */
.L_x_11536:
        /* <DEDUP_REMOVED lines=33> */
.L_x_11555:
[----:B------:R-:W-:Y:S01]  /*174a0*/  IMAD R2, R18, 0x8, R17 ;  /* 0x0000000812027824 */ /* 0x000fe200078e0211 */
[----:B------:R-:W-:Y:S01]  /*174b0*/  SHF.L.U32 R3, R28, 0x1f, RZ ;  /* 0x0000001f1c037819 */ /* 0x000fe200000006ff */
[----:B------:R-:W-:Y:S03]  /*174c0*/  BSSY B2, `(.L_x_11556) ;  /* 0x0000003000027945 */ /* 0x000fe60003800000 */
[----:B------:R-:W1:Y:S02]  /*174d0*/  SYNCS.PHASECHK.TRANS64.TRYWAIT P0, [R2+URZ+0x31c40], R3 ;  /* 0x031c4003020075a7 */ /* 0x000e64000800017f */
[----:B-1----:R-:W-:Y:S05]  /*174e0*/  @!P0 BRA `(.L_x_11557) ;  /* 0x0000003000608947 */ /* 0x002fea0003800000 */
.L_x_11634:
[----:B------:R-:W-:Y:S05]  /*174f0*/  BSYNC B2 ;  /* 0x0000000000027941 */ /* 0x000fea0003800000 */
.L_x_11556:
        /* <DEDUP_REMOVED lines=12> */
.L_x_11559:
[----:B------:R-:W-:Y:S05]  /*175c0*/  BSYNC B2 ;  /* 0x0000000000027941 */ /* 0x000fea0003800000 */
.L_x_11558:
        /* <DEDUP_REMOVED lines=12> */
.L_x_11560:
        /* <DEDUP_REMOVED lines=16> */
.L_x_11561:
        /* <DEDUP_REMOVED lines=16> */
.L_x_11562:
        /* <DEDUP_REMOVED lines=15> */
.L_x_11635:
[----:B------:R-:W-:Y:S05]  /*17980*/  BSYNC B2 ;  /* 0x0000000000027941 */ /* 0x000fea0003800000 */
.L_x_11563:
        /* <DEDUP_REMOVED lines=11> */
.L_x_11566:
[----:B------:R-:W-:Y:S05]  /*17a40*/  BSYNC B2 ;  /* 0x0000000000027941 */ /* 0x000fea0003800000 */
.L_x_11565:
        /* <DEDUP_REMOVED lines=10> */
.L_x_11567:
        /* <DEDUP_REMOVED lines=15> */
.L_x_11568:
        /* <DEDUP_REMOVED lines=15> */
.L_x_11569:
        /* <DEDUP_REMOVED lines=12> */
.L_x_11554:
[----:B------:R-:W-:Y:S05]  /*17d90*/  BSYNC B1 ;  /* 0x0000000000017941 */ /* 0x000fea0003800000 */
.L_x_11553:
[----:B------:R-:W2:Y:S01]  /*17da0*/  LDL R2, [R1+0x4] ;  /* 0x0000040001027983 */ /* 0x000ea20000100800 */
[----:B------:R-:W-:Y:S01]  /*17db0*/  VIADD R0, R0, 0xfffffffe ;  /* 0xfffffffe00007836 */ /* 0x000fe20000000000 */
[----:B--2---:R-:W-:-:S13]  /*17dc0*/  ISETP.GT.AND P0, PT, R9, R2, PT ;  /* 0x000000020900720c */ /* 0x004fda0003f04270 */
[----:B------:R-:W-:Y:S05]  /*17dd0*/  @P0 BRA `(.L_x_11570) ;  /* 0xffffffe8006c0947 */ /* 0x000fea000383ffff */
.L_x_11516:
[----:B------:R-:W-:Y:S05]  /*17de0*/  BSYNC B0 ;  /* 0x0000000000007941 */ /* 0x000fea0003800000 */
.L_x_11515:
        /* <DEDUP_REMOVED lines=18> */
.L_x_11572:
[----:B------:R-:W-:Y:S05]  /*17f10*/  BSYNC B0 ;  /* 0x0000000000007941 */ /* 0x000fea0003800000 */
.L_x_11571:
[----:B------:R-:W-:Y:S01]  /*17f20*/  LOP3.LUT P0, RZ, R22, 0x1, RZ, 0xc0, !PT ;  /* 0x0000000116ff7812 */ /* 0x000fe2000780c0ff */
[----:B------:R-:W-:-:S12]  /*17f30*/  BSSY B0, `(.L_x_11573) ;  /* 0x0000045000007945 */ /* 0x000fd80003800000 */
[----:B------:R-:W-:Y:S05]  /*17f40*/  @!P0 BRA `(.L_x_11574) ;  /* 0x00000004000c8947 */ /* 0x000fea0003800000 */
[----:B------:R-:W-:Y:S01]  /*17f50*/  IMAD R3, R18, 0x8, R17 ;  /* 0x0000000812037824 */ /* 0x000fe200078e0211 */
[----:B------:R-:W-:Y:S01]  /*17f60*/  SHF.L.U32 R0, R28, 0x1f, RZ ;  /* 0x0000001f1c007819 */ /* 0x000fe200000006ff */
[----:B------:R-:W-:Y:S01]  /*17f70*/  BSSY B1, `(.L_x_11575) ;  /* 0x0000004000017945 */ /* 0x000fe20003800000 */
[----:B------:R-:W-:Y:S02]  /*17f80*/  ISETP.NE.AND P1, PT, R6, RZ, PT ;  /* 0x000000ff0600720c */ /* 0x000fe40003f25270 */
[----:B------:R-:W1:Y:S02]  /*17f90*/  SYNCS.PHASECHK.TRANS64.TRYWAIT P0, [R3+URZ+0x31c60], R0 ;  /* 0x031c6000030075a7 */ /* 0x000e64000800017f */
[----:B-1----:R-:W-:Y:S09]  /*17fa0*/  @!P0 BRA `(.L_x_11576) ;  /* 0x0000002400d88947 */ /* 0x002ff20003800000 */
.L_x_11636:
[----:B------:R-:W-:Y:S05]  /*17fb0*/  BSYNC B1 ;  /* 0x0000000000017941 */ /* 0x000fea0003800000 */
.L_x_11575:
        /* <DEDUP_REMOVED lines=9> */
.L_x_11578:
[----:B------:R-:W-:Y:S05]  /*18050*/  BSYNC B1 ;  /* 0x0000000000017941 */ /* 0x000fea0003800000 */
.L_x_11577:
        /* <DEDUP_REMOVED lines=10> */
.L_x_11579:
        /* <DEDUP_REMOVED lines=15> */
.L_x_11580:
        /* <DEDUP_REMOVED lines=15> */
.L_x_11581:
        /* <DEDUP_REMOVED lines=10> */
.L_x_11574:
[----:B------:R-:W-:Y:S05]  /*18380*/  BSYNC B0 ;  /* 0x0000000000007941 */ /* 0x000fea0003800000 */
.L_x_11573:
[----:B------:R-:W-:-:S05]  /*18390*/  VIADD R18, R18, 0x1 ;  /* 0x0000000112127836 */ /* 0x000fca0000000000 */
[----:B------:R-:W-:-:S04]  /*183a0*/  ISETP.NE.AND P0, PT, R18, 0x2, PT ;  /* 0x000000021200780c */ /* 0x000fc80003f05270 */
[----:B------:R-:W-:Y:S02]  /*183b0*/  SEL R3, RZ, 0x1, P0 ;  /* 0x00000001ff037807 */ /* 0x000fe40000000000 */
[----:B------:R-:W-:Y:S02]  /*183c0*/  SEL R18, R18, RZ, P0 ;  /* 0x000000ff12127207 */ /* 0x000fe40000000000 */
[----:B------:R-:W-:-:S07]  /*183d0*/  LOP3.LUT R28, R28, R3, RZ, 0x3c, !PT ;  /* 0x000000031c1c7212 */ /* 0x000fce00078e3cff */
.L_x_11497:
[----:B------:R-:W-:Y:S05]  /*183e0*/  BSYNC B7 ;  /* 0x0000000000077941 */ /* 0x000fea0003800000 */
.L_x_11495:
        /* <DEDUP_REMOVED lines=11> */
.L_x_11582:
[----:B------:R-:W0:Y:S01]  /*184a0*/  S2R R0, SR_TID.X ;  /* 0x0000000000007919 */ /* 0x000e220000002100 */
[----:B------:R-:W-:Y:S01]  /*184b0*/  UMOV UR4, 0xffffffff ;  /* 0xffffffff00047882 */ /* 0x000fe20000000000 */
[----:B0-----:R-:W-:-:S04]  /*184c0*/  LOP3.LUT R8, R0, 0x1f, RZ, 0xc0, !PT ;  /* 0x0000001f00087812 */ /* 0x001fc800078ec0ff */
[----:B------:R-:W-:Y:S01]  /*184d0*/  ISETP.NE.AND P0, PT, R8, 0x1f, PT ;  /* 0x0000001f0800780c */ /* 0x000fe20003f05270 */
[----:B------:R-:W-:-:S12]  /*184e0*/  BRA.DIV UR4, `(.L_x_11584) ;  /* 0x00000022049c7947 */ /* 0x000fd8000b800000 */
[----:B------:R-:W-:Y:S01]  /*184f0*/  IMAD.IADD R9, R27, 0x1, R8 ;  /* 0x000000011b097824 */ /* 0x000fe200078e0208 */
[----:B------:R-:W-:Y:S01]  /*18500*/  ULDC UR4, c[0x0][0xc3c] ;  /* 0x00030f0000047ab9 */ /* 0x000fe20000000800 */
[----:B------:R-:W-:-:S03]  /*18510*/  ULDC.64 UR6, c[0x0][0x208] ;  /* 0x0000820000067ab9 */ /* 0x000fc60000000a00 */
[----:B------:R-:W-:-:S13]  /*18520*/  ISETP.GE.OR P1, PT, R9, UR4, !P0 ;  /* 0x0000000409007c0c */ /* 0x000fda000c726670 */
[----:B------:R-:W0:Y:S08]  /*18530*/  @!P1 LDC.64 R2, c[0x0][0xc80] ;  /* 0x00032000ff029b82 */ /* 0x000e300000000a00 */
[----:B------:R-:W1:Y:S01]  /*18540*/  @!P1 LDC.64 R4, c[0x0][0xc78] ;  /* 0x00031e00ff049b82 */ /* 0x000e620000000a00 */
[----:B0-----:R-:W-:-:S05]  /*18550*/  @!P1 IMAD.WIDE R2, R9, 0x4, R2 ;  /* 0x0000000409029825 */ /* 0x001fca00078e0202 */
[----:B--2---:R1:W2:Y:S02]  /*18560*/  @!P1 LDG.E R7, desc[UR6][R2.64] ;  /* 0x0000000602079981 */ /* 0x0042a4000c1e1900 */
        /* <DEDUP_REMOVED lines=31> */
.L_x_11646:
[----:B------:R-:W-:Y:S02]  /*18760*/  ULDC UR4, c[0x0][0xc38] ;  /* 0x00030e0000047ab9 */ /* 0x000fe40000000800 */
[----:B------:R-:W-:-:S04]  /*18770*/  IMAD.U32 R4, RZ, RZ, UR4 ;  /* 0x00000004ff047e24 */ /* 0x000fc8000f8e00ff */
[----:B-1----:R-:W-:-:S04]  /*18780*/  IMAD R3, R14, R4, RZ ;  /* 0x000000040e037224 */ /* 0x002fc800078e02ff */
[----:B------:R-:W-:-:S05]  /*18790*/  IMAD.IADD R6, R6, 0x1, R3 ;  /* 0x0000000106067824 */ /* 0x000fca00078e0203 */
[----:B------:R-:W-:-:S13]  /*187a0*/  ISETP.GT.AND P6, PT, R6, R0, PT ;  /* 0x000000000600720c */ /* 0x000fda0003fc4270 */
[----:B------:R-:W-:Y:S05]  /*187b0*/  @P6 BRA `(.L_x_11585) ;  /* 0x0000000000a86947 */ /* 0x000fea0003800000 */
.L_x_11588:
[----:B0-----:R-:W0:Y:S01]  /*187c0*/  LDC R2, c[0x0][0xc3c] ;  /* 0x00030f00ff027b82 */ /* 0x001e220000000800 */
[----:B------:R-:W-:-:S05]  /*187d0*/  VIADD R27, R27, 0x1f ;  /* 0x0000001f1b1b7836 */ /* 0x000fca0000000000 */
[----:B0-----:R-:W-:-:S13]  /*187e0*/  ISETP.GE.AND P6, PT, R27, R2, PT ;  /* 0x000000021b00720c */ /* 0x001fda0003fc6270 */
[----:B------:R-:W-:Y:S05]  /*187f0*/  @P6 BRA `(.L_x_11586) ;  /* 0x0000000800c46947 */ /* 0x000fea0003800000 */
[----:B------:R-:W0:Y:S01]  /*18800*/  S2R R3, SR_TID.X ;  /* 0x0000000000037919 */ /* 0x000e220000002100 */
        /* <DEDUP_REMOVED lines=31> */
.L_x_11654:
[----:B------:R-:W-:Y:S02]  /*18a00*/  ULDC UR4, c[0x0][0xc38] ;  /* 0x00030e0000047ab9 */ /* 0x000fe40000000800 */
[----:B------:R-:W-:-:S04]  /*18a10*/  IMAD.U32 R4, RZ, RZ, UR4 ;  /* 0x00000004ff047e24 */ /* 0x000fc8000f8e00ff */
[----:B-1----:R-:W-:-:S04]  /*18a20*/  IMAD R3, R14, R4, RZ ;  /* 0x000000040e037224 */ /* 0x002fc800078e02ff */
[----:B------:R-:W-:-:S05]  /*18a30*/  IMAD.IADD R6, R3, 0x1, R6 ;  /* 0x0000000103067824 */ /* 0x000fca00078e0206 */
[----:B------:R-:W-:-:S13]  /*18a40*/  ISETP.GT.AND P6, PT, R6, R0, PT ;  /* 0x000000000600720c */ /* 0x000fda0003fc4270 */
[----:B------:R-:W-:Y:S05]  /*18a50*/  @!P6 BRA `(.L_x_11588) ;  /* 0xfffffffc0058e947 */ /* 0x000fea000383ffff */
.L_x_11585:
        /* <DEDUP_REMOVED lines=10> */
.L_x_11659:
[----:B------:R-:W-:-:S13]  /*18b00*/  ISETP.NE.AND P0, PT, R3, RZ, PT ;  /* 0x000000ff0300720c */ /* 0x000fda0003f05270 */
[----:B------:R-:W-:Y:S05]  /*18b10*/  @!P0 BRA `(.L_x_11590) ;  /* 0x0000000000108947 */ /* 0x000fea0003800000 */
[----:B------:R-:W-:Y:S01]  /*18b20*/  UMOV UR4, 0xffffffff ;  /* 0xffffffff00047882 */ /* 0x000fe20000000000 */
[----:B------:R-:W-:Y:S02]  /*18b30*/  VIADD R12, R7, 0xffffffff ;  /* 0xffffffff070c7836 */ /* 0x000fe40000000000 */
[----:B------:R-:W-:Y:S05]  /*18b40*/  BRA.DIV UR4, `(.L_x_11591) ;  /* 0x0000002604587947 */ /* 0x000fea000b800000 */
[----:B------:R4:W0:Y:S02]  /*18b50*/  SHFL.IDX PT, R24, R2, R12, 0x1f ;  /* 0x00001f0c02187589 */ /* 0x00082400000e0000 */
.L_x_11590:
        /* <DEDUP_REMOVED lines=59> */
.L_x_11592:
[----:B----4-:R-:W0:Y:S01]  /*18f10*/  LDC.64 R2, c[0x0][0xc90] ;  /* 0x00032400ff027b82 */ /* 0x010e220000000a00 */
[----:B------:R-:W-:Y:S01]  /*18f20*/  ULDC.64 UR4, c[0x0][0x208] ;  /* 0x0000820000047ab9 */ /* 0x000fe20000000a00 */
[----:B0-----:R-:W-:-:S05]  /*18f30*/  IMAD.WIDE R2, R27, 0x4, R2 ;  /* 0x000000041b027825 */ /* 0x001fca00078e0202 */
[----:B------:R0:W2:Y:S02]  /*18f40*/  LDG.E R6, desc[UR4][R2.64] ;  /* 0x0000000402067981 */ /* 0x0000a4000c1e1900 */
[----:B0-----:R-:W-:Y:S02]  /*18f50*/  IMAD.MOV.U32 R2, RZ, RZ, RZ ;  /* 0x000000ffff027224 */ /* 0x001fe400078e00ff */
[----:B--2---:R-:W-:-:S05]  /*18f60*/  IMAD R5, R25, R6, RZ ;  /* 0x0000000619057224 */ /* 0x004fca00078e02ff */
        /* <DEDUP_REMOVED lines=55> */
.L_x_11593:
[----:B------:R-:W-:-:S05]  /*192e0*/  LOP3.LUT R0, RZ, R3, RZ, 0x33, !PT ;  /* 0x00000003ff007212 */ /* 0x000fca00078e33ff */
[----:B------:R-:W-:Y:S01]  /*192f0*/  IMAD.IADD R25, R25, 0x1, R0 ;  /* 0x0000000119197824 */ /* 0x000fe200078e0200 */
[----:B------:R-:W-:Y:S06]  /*19300*/  BRA `(.L_x_11594) ;  /* 0x00000000001c7947 */ /* 0x000fec0003800000 */
.L_x_11586:
[----:B------:R-:W-:Y:S01]  /*19310*/  UMOV UR4, URZ ;  /* 0x0000003f00047c82 */ /* 0x000fe20008000000 */
[----:B------:R-:W-:Y:S01]  /*19320*/  UMOV UR5, URZ ;  /* 0x0000003f00057c82 */ /* 0x000fe20008000000 */
[----:B------:R-:W-:Y:S01]  /*19330*/  ULDC UR6, c[0x0][0xc3c] ;  /* 0x00030f0000067ab9 */ /* 0x000fe20000000800 */
[----:B------:R-:W-:Y:S02]  /*19340*/  IMAD.MOV.U32 R24, RZ, RZ, R0 ;  /* 0x000000ffff187224 */ /* 0x000fe400078e0000 */
[----:B------:R-:W-:Y:S02]  /*19350*/  IMAD.U32 R25, RZ, RZ, UR4 ;  /* 0x00000004ff197e24 */ /* 0x000fe4000f8e00ff */
[----:B------:R-:W-:Y:S02]  /*19360*/  IMAD.U32 R26, RZ, RZ, UR5 ;  /* 0x00000005ff1a7e24 */ /* 0x000fe4000f8e00ff */
[----:B------:R-:W-:-:S07]  /*19370*/  IMAD.U32 R27, RZ, RZ, UR6 ;  /* 0x00000006ff1b7e24 */ /* 0x000fce000f8e00ff */
.L_x_11594:
        /* <DEDUP_REMOVED lines=10> */
.L_x_11583:
[----:B------:R-:W-:Y:S02]  /*19420*/  ULDC UR4, c[0x0][0xc3c] ;  /* 0x00030f0000047ab9 */ /* 0x000fe40000000800 */
[----:B---3--:R-:W-:-:S13]  /*19430*/  ISETP.GE.AND P0, PT, R27, UR4, PT ;  /* 0x000000041b007c0c */ /* 0x008fda000bf06270 */
[----:B------:R-:W-:Y:S05]  /*19440*/  @!P0 BRA `(.L_x_11595) ;  /* 0xffffffa400348947 */ /* 0x000fea000383ffff */
[----:B------:R-:W-:Y:S05]  /*19450*/  BSYNC B8 ;  /* 0x0000000000087941 */ /* 0x000fea0003800000 */
.L_x_11489:
[----:B-1----:R-:W3:Y:S01]  /*19460*/  LDL.LU R0, [R1+0x28] ;  /* 0x0000280001007983 */ /* 0x002ee20000300800 */
[----:B------:R-:W-:Y:S01]  /*19470*/  BSSY B0, `(.L_x_11596) ;  /* 0x000000b000007945 */ /* 0x000fe20003800000 */
[----:B------:R-:W0:Y:S01]  /*19480*/  S2R R5, SR_CgaCtaId ;  /* 0x0000000000057919 */ /* 0x000e220000008800 */
[----:B---3--:R-:W-:-:S05]  /*19490*/  VIADD R0, R0, 0x1 ;  /* 0x0000000100007836 */ /* 0x008fca0000000000 */
        /* <DEDUP_REMOVED lines=8> */
.L_x_11662:
[----:B------:R-:W-:Y:S05]  /*19520*/  BSYNC B0 ;  /* 0x0000000000007941 */ /* 0x000fea0003800000 */
.L_x_11596:
[----:B------:R-:W-:-:S03]  /*19530*/  UMOV UR4, 0xffffffff ;  /* 0xffffffff00047882 */ /* 0x000fc60000000000 */
[----:B------:R-:W-:Y:S05]  /*19540*/  BRA.DIV UR4, `(.L_x_11598) ;  /* 0x0000001e04147947 */ /* 0x000fea000b800000 */
[----:B0-----:R-:W0:Y:S02]  /*19550*/  S2R R0, SR_TID.X ;  /* 0x0000000000007919 */ /* 0x001e240000002100 */
[----:B0-----:R-:W-:-:S04]  /*19560*/  SHF.R.U32.HI R0, RZ, 0x5, R0 ;  /* 0x00000005ff007819 */ /* 0x001fc80000011600 */
[----:B------:R-:W-:-:S05]  /*19570*/  LOP3.LUT R0, R0, 0x3, RZ, 0xc0, !PT ;  /* 0x0000000300007812 */ /* 0x000fca00078ec0ff */
[----:B------:R0:W1:Y:S02]  /*19580*/  SHFL.IDX PT, R14, R0, RZ, 0x1f ;  /* 0x00001fff000e7589 */ /* 0x00006400000e0000 */
.L_x_11665:
[----:B-1----:R-:W-:Y:S01]  /*19590*/  ISETP.NE.AND P0, PT, R14, RZ, PT ;  /* 0x000000ff0e00720c */ /* 0x002fe20003f05270 */
[----:B------:R-:W-:-:S12]  /*195a0*/  BSSY B0, `(.L_x_11599) ;  /* 0x0000026000007945 */ /* 0x000fd80003800000 */
[----:B------:R-:W-:Y:S05]  /*195b0*/  @P0 BRA `(.L_x_11600) ;  /* 0x0000000000900947 */ /* 0x000fea0003800000 */
[----:B------:R-:W-:-:S03]  /*195c0*/  UMOV UR4, 0xffffffff ;  /* 0xffffffff00047882 */ /* 0x000fc60000000000 */
[----:B------:R-:W-:Y:S05]  /*195d0*/  BRA.DIV UR4, `(.L_x_11601) ;  /* 0x0000001e04247947 */ /* 0x000fea000b800000 */
[----:B------:R-:W-:-:S13]  /*195e0*/  ELECT P6, URZ, PT ;  /* 0x00000000003f782f */ /* 0x000fda00038c0000 */
.L_x_11668:
[----:B------:R-:W-:Y:S05]  /*195f0*/  @!P6 BRA `(.L_x_11600) ;  /* 0x000000000080e947 */ /* 0x000fea0003800000 */
[----:B0-----:R-:W3:Y:S02]  /*19600*/  LDL R0, [R1+0x48] ;  /* 0x0000480001007983 */ /* 0x001ee40000100800 */
[----:B---3--:R-:W-:-:S13]  /*19610*/  R2UR UR4, R0 ;  /* 0x00000000000472ca */ /* 0x008fda00000e0000 */
[----:B------:R-:W-:-:S06]  /*19620*/  ULOP3.LUT UR4, UR4, 0x2, URZ, 0xfc, !UPT ;  /* 0x0000000204047892 */ /* 0x000fcc000f8efc3f */
[----:B------:R-:W-:-:S05]  /*19630*/  IMAD.U32 R0, RZ, RZ, UR4 ;  /* 0x00000004ff007e24 */ /* 0x000fca000f8e00ff */
[----:B------:R-:W-:-:S13]  /*19640*/  ISETP.NE.AND P2, PT, R0, 0x3, PT ;  /* 0x000000030000780c */ /* 0x000fda0003f45270 */
[----:B------:R-:W-:Y:S05]  /*19650*/  @!P2 BRA `(.L_x_11602) ;  /* 0x000000000004a947 */ /* 0x000fea0003800000 */
[----:B------:R-:W-:Y:S01]  /*19660*/  BPT.TRAP 0x1 ;  /* 0x000000040000795c */ /* 0x000fe20000300000 */
.L_x_11602:
[----:B------:R-:W-:Y:S01]  /*19670*/  VIADD R3, R9, 0x31c40 ;  /* 0x00031c4009037836 */ /* 0x000fe20000000000 */
[----:B------:R-:W-:Y:S01]  /*19680*/  SHF.L.U32 R2, R28, 0x1f, RZ ;  /* 0x0000001f1c027819 */ /* 0x000fe200000006ff */
[C---:B------:R-:W-:Y:S02]  /*19690*/  VIADD R0, R18.reuse, 0x1 ;  /* 0x0000000112007836 */ /* 0x040fe40000000000 */
[----:B--2---:R-:W-:-:S03]  /*196a0*/  IMAD R7, R18, 0x8, R3 ;  /* 0x0000000812077824 */ /* 0x004fc600078e0203 */
        /* <DEDUP_REMOVED lines=8> */
.L_x_11669:
[----:B------:R-:W1:Y:S02]  /*19730*/  SYNCS.PHASECHK.TRANS64.TRYWAIT P0, [R3+URZ], R0 ;  /* 0x00000000030075a7 */ /* 0x000e64000800017f */
[----:B-1----:R-:W-:Y:S05]  /*19740*/  @!P0 BRA `(.L_x_11604) ;  /* 0x0000001800fc8947 */ /* 0x002fea0003800000 */
.L_x_11670:
[----:B------:R-:W-:Y:S05]  /*19750*/  @!P2 BRA `(.L_x_11605) ;  /* 0x000000000004a947 */ /* 0x000fea0003800000 */
[----:B------:R-:W-:Y:S01]  /*19760*/  BPT.TRAP 0x1 ;  /* 0x000000040000795c */ /* 0x000fe20000300000 */
.L_x_11605:
[----:B-1----:R-:W-:-:S04]  /*19770*/  VIADD R3, R9, 0x31c60 ;  /* 0x00031c6009037836 */ /* 0x002fc80000000000 */
[----:B------:R-:W-:-:S04]  /*19780*/  IMAD R5, R18, 0x8, R3 ;  /* 0x0000000812057824 */ /* 0x000fc800078e0203 */
[----:B------:R-:W1:Y:S02]  /*19790*/  SYNCS.PHASECHK.TRANS64.TRYWAIT P0, [R5+URZ], R2 ;  /* 0x00000002050075a7 */ /* 0x000e64000800017f */
[----:B-1----:R-:W-:Y:S05]  /*197a0*/  @!P0 BRA `(.L_x_11606) ;  /* 0x0000001800f88947 */ /* 0x002fea0003800000 */
.L_x_11671:
[----:B------:R-:W-:-:S07]  /*197b0*/  IMAD R3, R4, 0x8, R3 ;  /* 0x0000000804037824 */ /* 0x000fce00078e0203 */
.L_x_11607:
[----:B--2---:R2:W3:Y:S02]  /*197c0*/  SYNCS.PHASECHK.TRANS64.TRYWAIT P0, [R3+URZ], R0 ;  /* 0x00000000030075a7 */ /* 0x0044e4000800017f */
[----:B---3--:R-:W-:Y:S05]  /*197d0*/  @!P0 NANOSLEEP.SYNCS 0x989680 ;  /* 0x009896800000895d */ /* 0x008fea0003900000 */
[----:B------:R-:W3:Y:S02]  /*197e0*/  @!P0 SYNCS.PHASECHK.TRANS64 P0, [R3+URZ], R0 ;  /* 0x00000000030085a7 */ /* 0x000ee4000800007f */
[----:B---3--:R-:W-:Y:S05]  /*197f0*/  @!P0 BRA `(.L_x_11607) ;  /* 0xfffffffc00f08947 */ /* 0x008fea000383ffff */
.L_x_11600:
[----:B------:R-:W-:Y:S05]  /*19800*/  BSYNC B0 ;  /* 0x0000000000007941 */ /* 0x000fea0003800000 */
.L_x_11599:
[----:B------:R-:W-:Y:S05]  /*19810*/  EXIT ;  /* 0x000000000000794d */ /* 0x000fea0003800000 */
.L_x_11436:
[----:B0-----:R-:W-:-:S04]  /*19820*/  IMAD.U32 R3, RZ, RZ, UR37 ;  /* 0x00000025ff037e24 */ /* 0x001fc8000f8e00ff */
[----:B------:R0:W1:Y:S03]  /*19830*/  SYNCS.PHASECHK.TRANS64.TRYWAIT P1, [R3+URZ+0x31c00], R0 ;  /* 0x031c0000030075a7 */ /* 0x000066000802017f */
[----:B-1----:R-:W-:Y:S05]  /*19840*/  @!P1 NANOSLEEP.SYNCS 0x989680 ;  /* 0x009896800000995d */ /* 0x002fea0003900000 */
[----:B------:R-:W1:Y:S02]  /*19850*/  @!P1 SYNCS.PHASECHK.TRANS64 P1, [R3+URZ+0x31c00], R0 ;  /* 0x031c0000030095a7 */ /* 0x000e64000802007f */
[----:B-1----:R-:W-:Y:S05]  /*19860*/  @!P1 BRA `(.L_x_11436) ;  /* 0xfffffffc00ec9947 */ /* 0x002fea000383ffff */
[----:B------:R-:W-:Y:S05]  /*19870*/  BRA `(.L_x_11608) ;  /* 0xfffffe8400e87947 */ /* 0x000fea000383ffff */
.L_x_11440:
[----:B-1----:R1:W2:Y:S02]  /*19880*/  SYNCS.PHASECHK.TRANS64.TRYWAIT P2, [R0+URZ+0x31c30], R3 ;  /* 0x031c3003000075a7 */ /* 0x0022a4000804017f */
[----:B--2---:R-:W-:Y:S05]  /*19890*/  @!P2 NANOSLEEP.SYNCS 0x989680 ;  /* 0x009896800000a95d */ /* 0x004fea0003900000 */
[----:B------:R-:W2:Y:S02]  /*198a0*/  @!P2 SYNCS.PHASECHK.TRANS64 P2, [R0+URZ+0x31c30], R3 ;  /* 0x031c30030000a5a7 */ /* 0x000ea4000804007f */
[----:B--2---:R-:W-:Y:S05]  /*198b0*/  @!P2 BRA `(.L_x_11440) ;  /* 0xfffffffc00f0a947 */ /* 0x004fea000383ffff */
[----:B------:R-:W-:Y:S05]  /*198c0*/  BRA `(.L_x_11439) ;  /* 0xfffffe88000c7947 */ /* 0x000fea000383ffff */
.L_x_11445:
[----:B-1----:R-:W-:-:S04]  /*198d0*/  IMAD.U32 R8, RZ, RZ, UR4 ;  /* 0x00000004ff087e24 */ /* 0x002fc8000f8e00ff */
[----:B------:R1:W2:Y:S03]  /*198e0*/  SYNCS.PHASECHK.TRANS64.TRYWAIT P3, [R8+URZ+0x31c30], R7 ;  /* 0x031c3007080075a7 */ /* 0x0002a6000806017f */
[----:B--2---:R-:W-:Y:S05]  /*198f0*/  @!P3 NANOSLEEP.SYNCS 0x989680 ;  /* 0x009896800000b95d */ /* 0x004fea0003900000 */
[----:B------:R-:W2:Y:S02]  /*19900*/  @!P3 SYNCS.PHASECHK.TRANS64 P3, [R8+URZ+0x31c30], R7 ;  /* 0x031c30070800b5a7 */ /* 0x000ea4000806007f */
[----:B--2---:R-:W-:Y:S05]  /*19910*/  @!P3 BRA `(.L_x_11445) ;  /* 0xfffffffc00ecb947 */ /* 0x004fea000383ffff */
[----:B------:R-:W-:Y:S05]  /*19920*/  BRA `(.L_x_11442) ;  /* 0xfffffec800f07947 */ /* 0x000fea000383ffff */
.L_x_11449:
[----:B-1----:R-:W-:-:S04]  /*19930*/  IMAD.U32 R8, RZ, RZ, UR4 ;  /* 0x00000004ff087e24 */ /* 0x002fc8000f8e00ff */
[----:B------:R1:W2:Y:S03]  /*19940*/  SYNCS.PHASECHK.TRANS64.TRYWAIT P3, [R8+URZ+0x31c50], R7 ;  /* 0x031c5007080075a7 */ /* 0x0002a6000806017f */
[----:B--2---:R-:W-:Y:S05]  /*19950*/  @!P3 NANOSLEEP.SYNCS 0x989680 ;  /* 0x009896800000b95d */ /* 0x004fea0003900000 */
[----:B------:R-:W2:Y:S02]  /*19960*/  @!P3 SYNCS.PHASECHK.TRANS64 P3, [R8+URZ+0x31c50], R7 ;  /* 0x031c50070800b5a7 */ /* 0x000ea4000806007f */
[----:B--2---:R-:W-:Y:S05]  /*19970*/  @!P3 BRA `(.L_x_11449) ;  /* 0xfffffffc00ecb947 */ /* 0x004fea000383ffff */
[----:B------:R-:W-:Y:S05]  /*19980*/  BRA `(.L_x_11446) ;  /* 0xfffffee000907947 */ /* 0x000fea000383ffff */
.L_x_11455:
[----:B--2---:R-:W-:-:S04]  /*19990*/  IMAD.U32 R7, RZ, RZ, UR4 ;  /* 0x00000004ff077e24 */ /* 0x004fc8000f8e00ff */
[----:B------:R2:W3:Y:S03]  /*199a0*/  SYNCS.PHASECHK.TRANS64.TRYWAIT P2, [R7+URZ+0x31c30], R6 ;  /* 0x031c3006070075a7 */ /* 0x0004e6000804017f */
[----:B---3--:R-:W-:Y:S05]  /*199b0*/  @!P2 NANOSLEEP.SYNCS 0x989680 ;  /* 0x009896800000a95d */ /* 0x008fea0003900000 */
[----:B------:R-:W3:Y:S02]  /*199c0*/  @!P2 SYNCS.PHASECHK.TRANS64 P2, [R7+URZ+0x31c30], R6 ;  /* 0x031c30060700a5a7 */ /* 0x000ee4000804007f */
[----:B---3--:R-:W-:Y:S05]  /*199d0*/  @!P2 BRA `(.L_x_11455) ;  /* 0xfffffffc00eca947 */ /* 0x008fea000383ffff */
[----:B------:R-:W-:Y:S05]  /*199e0*/  BRA `(.L_x_11452) ;  /* 0xffffff1400b07947 */ /* 0x000fea000383ffff */
.L_x_11459:
[----:B-1----:R-:W-:-:S04]  /*199f0*/  IMAD.U32 R7, RZ, RZ, UR4 ;  /* 0x00000004ff077e24 */ /* 0x002fc8000f8e00ff */
[----:B------:R1:W2:Y:S03]  /*19a00*/  SYNCS.PHASECHK.TRANS64.TRYWAIT P2, [R7+URZ+0x31c50], R6 ;  /* 0x031c5006070075a7 */ /* 0x0002a6000804017f */
[----:B--2---:R-:W-:Y:S05]  /*19a10*/  @!P2 NANOSLEEP.SYNCS 0x989680 ;  /* 0x009896800000a95d */ /* 0x004fea0003900000 */
[----:B------:R-:W2:Y:S02]  /*19a20*/  @!P2 SYNCS.PHASECHK.TRANS64 P2, [R7+URZ+0x31c50], R6 ;  /* 0x031c50060700a5a7 */ /* 0x000ea4000804007f */
[----:B--2---:R-:W-:Y:S05]  /*19a30*/  @!P2 BRA `(.L_x_11459) ;  /* 0xfffffffc00eca947 */ /* 0x004fea000383ffff */
[----:B------:R-:W-:Y:S05]  /*19a40*/  BRA `(.L_x_11456) ;  /* 0xffffff2c00507947 */ /* 0x000fea000383ffff */
.L_x_11464:
[----:B--2---:R-:W-:-:S04]  /*19a50*/  IMAD.U32 R5, RZ, RZ, UR6 ;  /* 0x00000006ff057e24 */ /* 0x004fc8000f8e00ff */
[----:B------:R2:W3:Y:S03]  /*19a60*/  SYNCS.PHASECHK.TRANS64.TRYWAIT P0, [R5+URZ+0x31c50], R4 ;  /* 0x031c5004050075a7 */ /* 0x0004e6000800017f */
[----:B---3--:R-:W-:Y:S05]  /*19a70*/  @!P0 NANOSLEEP.SYNCS 0x989680 ;  /* 0x009896800000895d */ /* 0x008fea0003900000 */
[----:B------:R-:W3:Y:S02]  /*19a80*/  @!P0 SYNCS.PHASECHK.TRANS64 P0, [R5+URZ+0x31c50], R4 ;  /* 0x031c5004050085a7 */ /* 0x000ee4000800007f */
[----:B---3--:R-:W-:Y:S05]  /*19a90*/  @!P0 BRA `(.L_x_11464) ;  /* 0xfffffffc00ec8947 */ /* 0x008fea000383ffff */
[----:B------:R-:W-:Y:S05]  /*19aa0*/  BRA `(.L_x_11463) ;  /* 0xffffff54007c7947 */ /* 0x000fea000383ffff */
.L_x_11503:
        /* <DEDUP_REMOVED lines=11> */
.L_x_11610:
[----:B------:R-:W-:Y:S05]  /*19b60*/  BSYNC B0 ;  /* 0x0000000000007941 */ /* 0x000fea0003800000 */
.L_x_11609:
[----:B------:R-:W-:Y:S05]  /*19b70*/  BRA `(.L_x_11611) ;  /* 0xffffffac00347947 */ /* 0x000fea000383ffff */
.L_x_11505:
[----:B------:R-:W-:Y:S01]  /*19b80*/  BSSY B0, `(.L_x_11612) ;  /* 0x0000006000007945 */ /* 0x000fe20003800000 */
[----:B------:R-:W-:-:S07]  /*19b90*/  IMAD.MOV.U32 R15, RZ, RZ, -0x1 ;  /* 0xffffffffff0f7424 */ /* 0x000fce00078e00ff */
[----:B012---:R-:W-:Y:S05]  /*19ba0*/  WARPSYNC.COLLECTIVE R15, `(.L_x_11613) ;  /* 0x000000000f0c7348 */ /* 0x007fea0003c00000 */
[----:B------:R-:W-:Y:S02]  /*19bb0*/  ELECT P6, UR62, PT ;  /* 0x00000000003e782f */ /* 0x000fe400038c0000 */
[----:B------:R-:W-:Y:S01]  /*19bc0*/  MOV R14, UR62 ;  /* 0x0000003e000e7c02 */ /* 0x000fe20008000f00 */
[----:B012---:R-:W-:Y:S10]  /*19bd0*/  ENDCOLLECTIVE ;  /* 0x000000000000791b */ /* 0x007ff40003800000 */
.L_x_11613:
[----:B------:R-:W-:Y:S05]  /*19be0*/  BSYNC B0 ;  /* 0x0000000000007941 */ /* 0x000fea0003800000 */
.L_x_11612:
[----:B------:R-:W-:Y:S05]  /*19bf0*/  BRA `(.L_x_11614) ;  /* 0xffffffac00347947 */ /* 0x000fea000383ffff */
.L_x_11507:
[----:B--2---:R2:W3:Y:S02]  /*19c00*/  SYNCS.PHASECHK.TRANS64.TRYWAIT P0, [R0+URZ+0x31c40], R2 ;  /* 0x031c4002000075a7 */ /* 0x0044e4000800017f */
[----:B---3--:R-:W-:Y:S05]  /*19c10*/  @!P0 NANOSLEEP.SYNCS 0x989680 ;  /* 0x009896800000895d */ /* 0x008fea0003900000 */
[----:B------:R-:W3:Y:S02]  /*19c20*/  @!P0 SYNCS.PHASECHK.TRANS64 P0, [R0+URZ+0x31c40], R2 ;  /* 0x031c4002000085a7 */ /* 0x000ee4000800007f */
[----:B---3--:R-:W-:Y:S05]  /*19c30*/  @!P0 BRA `(.L_x_11507) ;  /* 0xfffffffc00f08947 */ /* 0x008fea000383ffff */
[----:B------:R-:W-:Y:S05]  /*19c40*/  BRA `(.L_x_11615) ;  /* 0xffffffac008c7947 */ /* 0x000fea000383ffff */
.L_x_11511:
        /* <DEDUP_REMOVED lines=12> */
.L_x_11616:
[----:B------:R-:W-:Y:S02]  /*19d10*/  IMAD.MOV.U32 R13, RZ, RZ, R0 ;  /* 0x000000ffff0d7224 */ /* 0x000fe400078e0000 */
[----:B------:R-:W-:-:S07]  /*19d20*/  IMAD.MOV.U32 R2, RZ, RZ, R14 ;  /* 0x000000ffff027224 */ /* 0x000fce00078e000e */
[----:B------:R-:W-:Y:S05]  /*19d30*/  WARPSYNC.COLLECTIVE R15, `(.L_x_11617) ;  /* 0x000000000f087348 */ /* 0x000fea0003c00000 */
[----:B------:R0:W1:Y:S02]  /*19d40*/  SHFL.IDX P6, R14, R13, R12, R11 ;  /* 0x0000000c0d0e7389 */ /* 0x00006400000c000b */
[----:B01----:R-:W-:Y:S01]  /*19d50*/  ENDCOLLECTIVE ;  /* 0x000000000000791b */ /* 0x003fe20003800000 */
.L_x_11617:
        /* <DEDUP_REMOVED lines=19> */
.L_x_11618:
[----:B------:R-:W-:Y:S02]  /*19e90*/  IMAD.MOV.U32 R13, RZ, RZ, R0 ;  /* 0x000000ffff0d7224 */ /* 0x000fe400078e0000 */
[----:B------:R-:W-:-:S07]  /*19ea0*/  IMAD.MOV.U32 R2, RZ, RZ, R14 ;  /* 0x000000ffff027224 */ /* 0x000fce00078e000e */
[----:B------:R-:W-:Y:S05]  /*19eb0*/  WARPSYNC.COLLECTIVE R15, `(.L_x_11619) ;  /* 0x000000000f087348 */ /* 0x000fea0003c00000 */
[----:B------:R0:W1:Y:S02]  /*19ec0*/  SHFL.IDX P6, R14, R13, R12, R11 ;  /* 0x0000000c0d0e7389 */ /* 0x00006400000c000b */
[----:B01----:R-:W-:Y:S01]  /*19ed0*/  ENDCOLLECTIVE ;  /* 0x000000000000791b */ /* 0x003fe20003800000 */
.L_x_11619:
        /* <DEDUP_REMOVED lines=18> */
.L_x_11620:
[----:B------:R-:W-:-:S05]  /*1a000*/  VIADD R2, R25, 0x40 ;  /* 0x0000004019027836 */ /* 0x000fca0000000000 */
[----:B------:R-:W-:Y:S01]  /*1a010*/  ISETP.GE.AND P3, PT, R2, R5, PT ;  /* 0x000000050200720c */ /* 0x000fe20003f66270 */
[----:B------:R-:W-:Y:S02]  /*1a020*/  IMAD.MOV.U32 R13, RZ, RZ, R0 ;  /* 0x000000ffff0d7224 */ /* 0x000fe400078e0000 */
[----:B------:R-:W-:-:S10]  /*1a030*/  IMAD.MOV.U32 R2, RZ, RZ, R14 ;  /* 0x000000ffff027224 */ /* 0x000fd400078e000e */
[----:B------:R-:W-:Y:S05]  /*1a040*/  WARPSYNC.COLLECTIVE R15, `(.L_x_11621) ;  /* 0x000000000f087348 */ /* 0x000fea0003c00000 */
[----:B------:R0:W1:Y:S02]  /*1a050*/  SHFL.IDX P6, R14, R13, R12, R11 ;  /* 0x0000000c0d0e7389 */ /* 0x00006400000c000b */
[----:B01----:R-:W-:Y:S01]  /*1a060*/  ENDCOLLECTIVE ;  /* 0x000000000000791b */ /* 0x003fe20003800000 */
.L_x_11621:
        /* <DEDUP_REMOVED lines=18> */
.L_x_11622:
[----:B------:R-:W-:Y:S02]  /*1a190*/  IMAD.MOV.U32 R13, RZ, RZ, R0 ;  /* 0x000000ffff0d7224 */ /* 0x000fe400078e0000 */
[----:B------:R-:W-:-:S05]  /*1a1a0*/  VIADD R0, R25, 0x60 ;  /* 0x0000006019007836 */ /* 0x000fca0000000000 */
[----:B------:R-:W-:Y:S01]  /*1a1b0*/  ISETP.GE.AND P3, PT, R0, R5, PT ;  /* 0x000000050000720c */ /* 0x000fe20003f66270 */
[----:B------:R-:W-:-:S12]  /*1a1c0*/  IMAD.MOV.U32 R4, RZ, RZ, R14 ;  /* 0x000000ffff047224 */ /* 0x000fd800078e000e */
[----:B------:R-:W-:Y:S05]  /*1a1d0*/  WARPSYNC.COLLECTIVE R15, `(.L_x_11623) ;  /* 0x000000000f087348 */ /* 0x000fea0003c00000 */
[----:B------:R0:W1:Y:S02]  /*1a1e0*/  SHFL.IDX P6, R14, R13, R12, R11 ;  /* 0x0000000c0d0e7389 */ /* 0x00006400000c000b */
[----:B01----:R-:W-:Y:S01]  /*1a1f0*/  ENDCOLLECTIVE ;  /* 0x000000000000791b */ /* 0x003fe20003800000 */
.L_x_11623:
        /* <DEDUP_REMOVED lines=15> */
.L_x_11624:
[----:B------:R-:W-:-:S05]  /*1a2f0*/  VIADD R2, R25, 0x80 ;  /* 0x0000008019027836 */ /* 0x000fca0000000000 */
[----:B------:R-:W-:Y:S01]  /*1a300*/  ISETP.GE.AND P3, PT, R2, R5, PT ;  /* 0x000000050200720c */ /* 0x000fe20003f66270 */
[----:B------:R-:W-:Y:S02]  /*1a310*/  IMAD.MOV.U32 R13, RZ, RZ, R7 ;  /* 0x000000ffff0d7224 */ /* 0x000fe400078e0007 */
[----:B------:R-:W-:-:S10]  /*1a320*/  IMAD.MOV.U32 R0, RZ, RZ, R14 ;  /* 0x000000ffff007224 */ /* 0x000fd400078e000e */
[----:B------:R-:W-:Y:S05]  /*1a330*/  WARPSYNC.COLLECTIVE R15, `(.L_x_11625) ;  /* 0x000000000f087348 */ /* 0x000fea0003c00000 */
[----:B------:R0:W1:Y:S02]  /*1a340*/  SHFL.IDX P6, R14, R13, R12, R11 ;  /* 0x0000000c0d0e7389 */ /* 0x00006400000c000b */
[----:B01----:R-:W-:Y:S01]  /*1a350*/  ENDCOLLECTIVE ;  /* 0x000000000000791b */ /* 0x003fe20003800000 */
.L_x_11625:
        /* <DEDUP_REMOVED lines=17> */
.L_x_11626:
[----:B------:R-:W-:Y:S02]  /*1a470*/  IMAD.MOV.U32 R13, RZ, RZ, R7 ;  /* 0x000000ffff0d7224 */ /* 0x000fe400078e0007 */
[----:B------:R-:W-:-:S07]  /*1a480*/  IMAD.MOV.U32 R6, RZ, RZ, R14 ;  /* 0x000000ffff067224 */ /* 0x000fce00078e000e */
[----:B------:R-:W-:Y:S05]  /*1a490*/  WARPSYNC.COLLECTIVE R15, `(.L_x_11627) ;  /* 0x000000000f087348 */ /* 0x000fea0003c00000 */
[----:B------:R0:W1:Y:S02]  /*1a4a0*/  SHFL.IDX P6, R14, R13, R12, R11 ;  /* 0x0000000c0d0e7389 */ /* 0x00006400000c000b */
[----:B01----:R-:W-:Y:S01]  /*1a4b0*/  ENDCOLLECTIVE ;  /* 0x000000000000791b */ /* 0x003fe20003800000 */
.L_x_11627:
[----:B------:R-:W-:Y:S01]  /*1a4c0*/  IMAD.MOV.U32 R2, RZ, RZ, R14 ;  /* 0x000000ffff027224 */ /* 0x000fe200078e000e */
[----:B------:R-:W-:Y:S06]  /*1a4d0*/  BRA `(.L_x_11628) ;  /* 0xffffffb000ec7947 */ /* 0x000fec000383ffff */
.L_x_11514:
[----:B-1----:R1:W2:Y:S02]  /*1a4e0*/  SYNCS.PHASECHK.TRANS64.TRYWAIT P0, [R17+URZ+0x31c20], R0 ;  /* 0x031c2000110075a7 */ /* 0x0022a4000800017f */
[----:B--2---:R-:W-:Y:S05]  /*1a4f0*/  @!P0 NANOSLEEP.SYNCS 0x989680 ;  /* 0x009896800000895d */ /* 0x004fea0003900000 */
[----:B------:R-:W2:Y:S02]  /*1a500*/  @!P0 SYNCS.PHASECHK.TRANS64 P0, [R17+URZ+0x31c20], R0 ;  /* 0x031c2000110085a7 */ /* 0x000ea4000800007f */
[----:B--2---:R-:W-:Y:S05]  /*1a510*/  @!P0 BRA `(.L_x_11514) ;  /* 0xfffffffc00f08947 */ /* 0x004fea000383ffff */
[----:B------:R-:W-:Y:S05]  /*1a520*/  BRA `(.L_x_11629) ;  /* 0xffffffb400587947 */ /* 0x000fea000383ffff */
.L_x_11523:
[----:B-1----:R1:W2:Y:S02]  /*1a530*/  SYNCS.PHASECHK.TRANS64.TRYWAIT P0, [R3+URZ+0x31c40], R2 ;  /* 0x031c4002030075a7 */ /* 0x0022a4000800017f */
[----:B--2---:R-:W-:Y:S05]  /*1a540*/  @!P0 NANOSLEEP.SYNCS 0x989680 ;  /* 0x009896800000895d */ /* 0x004fea0003900000 */
[----:B------:R-:W2:Y:S02]  /*1a550*/  @!P0 SYNCS.PHASECHK.TRANS64 P0, [R3+URZ+0x31c40], R2 ;  /* 0x031c4002030085a7 */ /* 0x000ea4000800007f */
[----:B--2---:R-:W-:Y:S05]  /*1a560*/  @!P0 BRA `(.L_x_11523) ;  /* 0xfffffffc00f08947 */ /* 0x004fea000383ffff */
[----:B------:R-:W-:Y:S05]  /*1a570*/  BRA `(.L_x_11630) ;  /* 0xffffffb8002c7947 */ /* 0x000fea000383ffff */
.L_x_11530:
[----:B0-----:R0:W1:Y:S02]  /*1a580*/  SYNCS.PHASECHK.TRANS64.TRYWAIT P0, [R3+URZ+0x60], R2 ;  /* 0x00006002030075a7 */ /* 0x001064000800017f */
[----:B-1----:R-:W-:Y:S05]  /*1a590*/  @!P0 NANOSLEEP.SYNCS 0x989680 ;  /* 0x009896800000895d */ /* 0x002fea0003900000 */
[----:B------:R-:W1:Y:S02]  /*1a5a0*/  @!P0 SYNCS.PHASECHK.TRANS64 P0, [R3+URZ+0x60], R2 ;  /* 0x00006002030085a7 */ /* 0x000e64000800007f */
[----:B-1----:R-:W-:Y:S05]  /*1a5b0*/  @!P0 BRA `(.L_x_11530) ;  /* 0xfffffffc00f08947 */ /* 0x002fea000383ffff */
[----:B------:R-:W-:Y:S05]  /*1a5c0*/  BRA `(.L_x_11631) ;  /* 0xffffffbc00387947 */ /* 0x000fea000383ffff */
.L_x_11540:
[----:B-1----:R1:W2:Y:S02]  /*1a5d0*/  SYNCS.PHASECHK.TRANS64.TRYWAIT P0, [R3+URZ+0x31c40], R2 ;  /* 0x031c4002030075a7 */ /* 0x0022a4000800017f */
[----:B--2---:R-:W-:Y:S05]  /*1a5e0*/  @!P0 NANOSLEEP.SYNCS 0x989680 ;  /* 0x009896800000895d */ /* 0x004fea0003900000 */
[----:B------:R-:W2:Y:S02]  /*1a5f0*/  @!P0 SYNCS.PHASECHK.TRANS64 P0, [R3+URZ+0x31c40], R2 ;  /* 0x031c4002030085a7 */ /* 0x000ea4000800007f */
[----:B--2---:R-:W-:Y:S05]  /*1a600*/  @!P0 BRA `(.L_x_11540) ;  /* 0xfffffffc00f08947 */ /* 0x004fea000383ffff */
[----:B------:R-:W-:Y:S05]  /*1a610*/  BRA `(.L_x_11632) ;  /* 0xffffffc000f47947 */ /* 0x000fea000383ffff */
.L_x_11547:
[----:B0-----:R0:W1:Y:S02]  /*1a620*/  SYNCS.PHASECHK.TRANS64.TRYWAIT P0, [R12+URZ+0x60], R28 ;  /* 0x0000601c0c0075a7 */ /* 0x001064000800017f */
[----:B-1----:R-:W-:Y:S05]  /*1a630*/  @!P0 NANOSLEEP.SYNCS 0x989680 ;  /* 0x009896800000895d */ /* 0x002fea0003900000 */
[----:B------:R-:W1:Y:S02]  /*1a640*/  @!P0 SYNCS.PHASECHK.TRANS64 P0, [R12+URZ+0x60], R28 ;  /* 0x0000601c0c0085a7 */ /* 0x000e64000800007f */
[----:B-1----:R-:W-:Y:S05]  /*1a650*/  @!P0 BRA `(.L_x_11547) ;  /* 0xfffffffc00f08947 */ /* 0x002fea000383ffff */
[----:B------:R-:W-:Y:S05]  /*1a660*/  BRA `(.L_x_11633) ;  /* 0xffffffc800007947 */ /* 0x000fea000383ffff */
.L_x_11557:
[----:B-1----:R1:W2:Y:S02]  /*1a670*/  SYNCS.PHASECHK.TRANS64.TRYWAIT P0, [R2+URZ+0x31c40], R3 ;  /* 0x031c4003020075a7 */ /* 0x0022a4000800017f */
[----:B--2---:R-:W-:Y:S05]  /*1a680*/  @!P0 NANOSLEEP.SYNCS 0x989680 ;  /* 0x009896800000895d */ /* 0x004fea0003900000 */
[----:B------:R-:W2:Y:S02]  /*1a690*/  @!P0 SYNCS.PHASECHK.TRANS64 P0, [R2+URZ+0x31c40], R3 ;  /* 0x031c4003020085a7 */ /* 0x000ea4000800007f */
[----:B--2---:R-:W-:Y:S05]  /*1a6a0*/  @!P0 BRA `(.L_x_11557) ;  /* 0xfffffffc00f08947 */ /* 0x004fea000383ffff */
[----:B------:R-:W-:Y:S05]  /*1a6b0*/  BRA `(.L_x_11634) ;  /* 0xffffffcc008c7947 */ /* 0x000fea000383ffff */
.L_x_11564:
[----:B0-----:R0:W1:Y:S02]  /*1a6c0*/  SYNCS.PHASECHK.TRANS64.TRYWAIT P0, [R7+URZ+0x60], R2 ;  /* 0x00006002070075a7 */ /* 0x001064000800017f */
[----:B-1----:R-:W-:Y:S05]  /*1a6d0*/  @!P0 NANOSLEEP.SYNCS 0x989680 ;  /* 0x009896800000895d */ /* 0x002fea0003900000 */
[----:B------:R-:W1:Y:S02]  /*1a6e0*/  @!P0 SYNCS.PHASECHK.TRANS64 P0, [R7+URZ+0x60], R2 ;  /* 0x00006002070085a7 */ /* 0x000e64000800007f */
[----:B-1----:R-:W-:Y:S05]  /*1a6f0*/  @!P0 BRA `(.L_x_11564) ;  /* 0xfffffffc00f08947 */ /* 0x002fea000383ffff */
[----:B------:R-:W-:Y:S05]  /*1a700*/  BRA `(.L_x_11635) ;  /* 0xffffffd0009c7947 */ /* 0x000fea000383ffff */
.L_x_11576:
[----:B-1----:R1:W2:Y:S02]  /*1a710*/  SYNCS.PHASECHK.TRANS64.TRYWAIT P0, [R3+URZ+0x31c60], R0 ;  /* 0x031c6000030075a7 */ /* 0x0022a4000800017f */
[----:B--2---:R-:W-:Y:S05]  /*1a720*/  @!P0 NANOSLEEP.SYNCS 0x989680 ;  /* 0x009896800000895d */ /* 0x004fea0003900000 */
[----:B------:R-:W2:Y:S02]  /*1a730*/  @!P0 SYNCS.PHASECHK.TRANS64 P0, [R3+URZ+0x31c60], R0 ;  /* 0x031c6000030085a7 */ /* 0x000ea4000800007f */
[----:B--2---:R-:W-:Y:S05]  /*1a740*/  @!P0 BRA `(.L_x_11576) ;  /* 0xfffffffc00f08947 */ /* 0x004fea000383ffff */
[----:B------:R-:W-:Y:S05]  /*1a750*/  BRA `(.L_x_11636) ;  /* 0xffffffd800147947 */ /* 0x000fea000383ffff */
.L_x_11584:
        /* <DEDUP_REMOVED lines=8> */
.L_x_11638:
[----:B------:R-:W-:Y:S05]  /*1a7e0*/  BSYNC B0 ;  /* 0x0000000000007941 */ /* 0x000fea0003800000 */
.L_x_11637:
        /* <DEDUP_REMOVED lines=9> */
.L_x_11639:
[----:B------:R-:W-:Y:S01]  /*1a880*/  ULDC UR4, c[0x0][0xc3c] ;  /* 0x00030f0000047ab9 */ /* 0x000fe20000000800 */
[----:B------:R-:W-:Y:S01]  /*1a890*/  ULDC.64 UR6, c[0x0][0x208] ;  /* 0x0000820000067ab9 */ /* 0x000fe20000000a00 */
        /* <DEDUP_REMOVED lines=22> */
.L_x_11640:
[----:B------:R-:W-:Y:S01]  /*1aa00*/  IMAD.MOV.U32 R12, RZ, RZ, 0x2 ;  /* 0x00000002ff0c7424 */ /* 0x000fe200078e00ff */
[----:B------:R-:W-:-:S05]  /*1aa10*/  SEL R4, R14, RZ, P1 ;  /* 0x000000ff0e047207 */ /* 0x000fca0000800000 */
[----:B------:R-:W-:-:S04]  /*1aa20*/  IMAD.IADD R4, R13, 0x1, R4 ;  /* 0x000000010d047824 */ /* 0x000fc800078e0204 */
[----:B------:R-:W-:-:S07]  /*1aa30*/  IMAD.MOV.U32 R13, RZ, RZ, R4 ;  /* 0x000000ffff0d7224 */ /* 0x000fce00078e0004 */
[----:B------:R-:W-:Y:S05]  /*1aa40*/  WARPSYNC.COLLECTIVE R15, `(.L_x_11641) ;  /* 0x000000000f087348 */ /* 0x000fea0003c00000 */
[----:B------:R0:W1:Y:S02]  /*1aa50*/  SHFL.UP P6, R14, R13, R12, R11 ;  /* 0x0400000c0d0e7389 */ /* 0x00006400000c000b */
[----:B01----:R-:W-:Y:S01]  /*1aa60*/  ENDCOLLECTIVE ;  /* 0x000000000000791b */ /* 0x003fe20003800000 */
.L_x_11641:
[----:B------:R-:W-:Y:S01]  /*1aa70*/  IMAD.MOV.U32 R12, RZ, RZ, 0x4 ;  /* 0x00000004ff0c7424 */ /* 0x000fe200078e00ff */
[----:B------:R-:W-:-:S05]  /*1aa80*/  SEL R3, R14, RZ, P2 ;  /* 0x000000ff0e037207 */ /* 0x000fca0001000000 */
[----:B------:R-:W-:-:S04]  /*1aa90*/  IMAD.IADD R2, R4, 0x1, R3 ;  /* 0x0000000104027824 */ /* 0x000fc800078e0203 */
[----:B------:R-:W-:-:S07]  /*1aaa0*/  IMAD.MOV.U32 R13, RZ, RZ, R2 ;  /* 0x000000ffff0d7224 */ /* 0x000fce00078e0002 */
[----:B------:R-:W-:Y:S05]  /*1aab0*/  WARPSYNC.COLLECTIVE R15, `(.L_x_11642) ;  /* 0x000000000f087348 */ /* 0x000fea0003c00000 */
[----:B------:R0:W1:Y:S02]  /*1aac0*/  SHFL.UP P6, R14, R13, R12, R11 ;  /* 0x0400000c0d0e7389 */ /* 0x00006400000c000b */
[----:B01----:R-:W-:Y:S01]  /*1aad0*/  ENDCOLLECTIVE ;  /* 0x000000000000791b */ /* 0x003fe20003800000 */
.L_x_11642:
[----:B------:R-:W-:Y:S01]  /*1aae0*/  IMAD.MOV.U32 R12, RZ, RZ, 0x8 ;  /* 0x00000008ff0c7424 */ /* 0x000fe200078e00ff */
[----:B------:R-:W-:-:S05]  /*1aaf0*/  SEL R3, R14, RZ, P3 ;  /* 0x000000ff0e037207 */ /* 0x000fca0001800000 */
[----:B------:R-:W-:-:S04]  /*1ab00*/  IMAD.IADD R3, R2, 0x1, R3 ;  /* 0x0000000102037824 */ /* 0x000fc800078e0203 */
[----:B------:R-:W-:-:S07]  /*1ab10*/  IMAD.MOV.U32 R13, RZ, RZ, R3 ;  /* 0x000000ffff0d7224 */ /* 0x000fce00078e0003 */
[----:B------:R-:W-:Y:S05]  /*1ab20*/  WARPSYNC.COLLECTIVE R15, `(.L_x_11643) ;  /* 0x000000000f087348 */ /* 0x000fea0003c00000 */
[----:B------:R0:W1:Y:S02]  /*1ab30*/  SHFL.UP P6, R14, R13, R12, R11 ;  /* 0x0400000c0d0e7389 */ /* 0x00006400000c000b */
[----:B01----:R-:W-:Y:S01]  /*1ab40*/  ENDCOLLECTIVE ;  /* 0x000000000000791b */ /* 0x003fe20003800000 */
.L_x_11643:
[----:B------:R-:W-:Y:S01]  /*1ab50*/  IMAD.MOV.U32 R12, RZ, RZ, 0x10 ;  /* 0x00000010ff0c7424 */ /* 0x000fe200078e00ff */
[----:B------:R-:W-:-:S05]  /*1ab60*/  SEL R4, R14, RZ, P4 ;  /* 0x000000ff0e047207 */ /* 0x000fca0002000000 */
[----:B------:R-:W-:-:S04]  /*1ab70*/  IMAD.IADD R4, R3, 0x1, R4 ;  /* 0x0000000103047824 */ /* 0x000fc800078e0204 */
[----:B------:R-:W-:-:S07]  /*1ab80*/  IMAD.MOV.U32 R13, RZ, RZ, R4 ;  /* 0x000000ffff0d7224 */ /* 0x000fce00078e0004 */
[----:B------:R-:W-:Y:S05]  /*1ab90*/  WARPSYNC.COLLECTIVE R15, `(.L_x_11644) ;  /* 0x000000000f087348 */ /* 0x000fea0003c00000 */
[----:B------:R0:W1:Y:S02]  /*1aba0*/  SHFL.UP P6, R14, R13, R12, R11 ;  /* 0x0400000c0d0e7389 */ /* 0x00006400000c000b */
[----:B01----:R-:W-:Y:S01]  /*1abb0*/  ENDCOLLECTIVE ;  /* 0x000000000000791b */ /* 0x003fe20003800000 */
.L_x_11644:
        /* <DEDUP_REMOVED lines=8> */
.L_x_11645:
[----:B------:R-:W-:Y:S05]  /*1ac40*/  BRA `(.L_x_11646) ;  /* 0xffffffd800c47947 */ /* 0x000fea000383ffff */
.L_x_11587:
[----:B------:R-:W-:Y:S01]  /*1ac50*/  BSSY B0, `(.L_x_11647) ;  /* 0x0000007000007945 */ /* 0x000fe20003800000 */
[----:B------:R-:W-:Y:S02]  /*1ac60*/  IMAD.MOV.U32 R12, RZ, RZ, 0x1 ;  /* 0x00000001ff0c7424 */ /* 0x000fe400078e00ff */
[----:B------:R-:W-:Y:S02]  /*1ac70*/  IMAD.MOV.U32 R11, RZ, RZ, RZ ;  /* 0x000000ffff0b7224 */ /* 0x000fe400078e00ff */
[----:B------:R-:W-:-:S07]  /*1ac80*/  IMAD.MOV.U32 R15, RZ, RZ, -0x1 ;  /* 0xffffffffff0f7424 */ /* 0x000fce00078e00ff */
[----:B------:R-:W-:Y:S05]  /*1ac90*/  WARPSYNC.COLLECTIVE R15, `(.L_x_11648) ;  /* 0x000000000f087348 */ /* 0x000fea0003c00000 */
[----:B------:R0:W1:Y:S02]  /*1aca0*/  SHFL.UP P6, R14, R13, R12, R11 ;  /* 0x0400000c0d0e7389 */ /* 0x00006400000c000b */
[----:B01----:R-:W-:Y:S01]  /*1acb0*/  ENDCOLLECTIVE ;  /* 0x000000000000791b */ /* 0x003fe20003800000 */
.L_x_11648:
[----:B------:R-:W-:Y:S05]  /*1acc0*/  BSYNC B0 ;  /* 0x0000000000007941 */ /* 0x000fea0003800000 */
.L_x_11647:
        /* <DEDUP_REMOVED lines=8> */
.L_x_11649:
[----:B------:R-:W-:Y:S01]  /*1ad50*/  IMAD.MOV.U32 R12, RZ, RZ, 0x4 ;  /* 0x00000004ff0c7424 */ /* 0x000fe200078e00ff */
[----:B------:R-:W-:-:S05]  /*1ad60*/  SEL R2, R14, RZ, P2 ;  /* 0x000000ff0e027207 */ /* 0x000fca0001000000 */
[----:B------:R-:W-:-:S04]  /*1ad70*/  IMAD.IADD R2, R13, 0x1, R2 ;  /* 0x000000010d027824 */ /* 0x000fc800078e0202 */
[----:B------:R-:W-:-:S07]  /*1ad80*/  IMAD.MOV.U32 R13, RZ, RZ, R2 ;  /* 0x000000ffff0d7224 */ /* 0x000fce00078e0002 */
[----:B------:R-:W-:Y:S05]  /*1ad90*/  WARPSYNC.COLLECTIVE R15, `(.L_x_11650) ;  /* 0x000000000f087348 */ /* 0x000fea0003c00000 */
[----:B------:R0:W1:Y:S02]  /*1ada0*/  SHFL.UP P6, R14, R13, R12, R11 ;  /* 0x0400000c0d0e7389 */ /* 0x00006400000c000b */
[----:B01----:R-:W-:Y:S01]  /*1adb0*/  ENDCOLLECTIVE ;  /* 0x000000000000791b */ /* 0x003fe20003800000 */
.L_x_11650:
[----:B------:R-:W-:Y:S01]  /*1adc0*/  IMAD.MOV.U32 R12, RZ, RZ, 0x8 ;  /* 0x00000008ff0c7424 */ /* 0x000fe200078e00ff */
[----:B------:R-:W-:-:S05]  /*1add0*/  SEL R3, R14, RZ, P3 ;  /* 0x000000ff0e037207 */ /* 0x000fca0001800000 */
[----:B------:R-:W-:-:S04]  /*1ade0*/  IMAD.IADD R3, R2, 0x1, R3 ;  /* 0x0000000102037824 */ /* 0x000fc800078e0203 */
[----:B------:R-:W-:-:S07]  /*1adf0*/  IMAD.MOV.U32 R13, RZ, RZ, R3 ;  /* 0x000000ffff0d7224 */ /* 0x000fce00078e0003 */
[----:B------:R-:W-:Y:S05]  /*1ae00*/  WARPSYNC.COLLECTIVE R15, `(.L_x_11651) ;  /* 0x000000000f087348 */ /* 0x000fea0003c00000 */
[----:B------:R0:W1:Y:S02]  /*1ae10*/  SHFL.UP P6, R14, R13, R12, R11 ;  /* 0x0400000c0d0e7389 */ /* 0x00006400000c000b */
[----:B01----:R-:W-:Y:S01]  /*1ae20*/  ENDCOLLECTIVE ;  /* 0x000000000000791b */ /* 0x003fe20003800000 */
.L_x_11651:
[----:B------:R-:W-:Y:S01]  /*1ae30*/  IMAD.MOV.U32 R12, RZ, RZ, 0x10 ;  /* 0x00000010ff0c7424 */ /* 0x000fe200078e00ff */
[----:B------:R-:W-:-:S05]  /*1ae40*/  SEL R4, R14, RZ, P4 ;  /* 0x000000ff0e047207 */ /* 0x000fca0002000000 */
[----:B------:R-:W-:-:S04]  /*1ae50*/  IMAD.IADD R4, R3, 0x1, R4 ;  /* 0x0000000103047824 */ /* 0x000fc800078e0204 */
[----:B------:R-:W-:-:S07]  /*1ae60*/  IMAD.MOV.U32 R13, RZ, RZ, R4 ;  /* 0x000000ffff0d7224 */ /* 0x000fce00078e0004 */
[----:B------:R-:W-:Y:S05]  /*1ae70*/  WARPSYNC.COLLECTIVE R15, `(.L_x_11652) ;  /* 0x000000000f087348 */ /* 0x000fea0003c00000 */
[----:B------:R0:W1:Y:S02]  /*1ae80*/  SHFL.UP P6, R14, R13, R12, R11 ;  /* 0x0400000c0d0e7389 */ /* 0x00006400000c000b */
[----:B01----:R-:W-:Y:S01]  /*1ae90*/  ENDCOLLECTIVE ;  /* 0x000000000000791b */ /* 0x003fe20003800000 */
.L_x_11652:
        /* <DEDUP_REMOVED lines=8> */
.L_x_11653:
[----:B------:R-:W-:Y:S05]  /*1af20*/  BRA `(.L_x_11654) ;  /* 0xffffffd800b47947 */ /* 0x000fea000383ffff */
.L_x_11589:
[----:B------:R-:W-:Y:S01]  /*1af30*/  BSSY B0, `(.L_x_11655) ;  /* 0x0000006000007945 */ /* 0x000fe20003800000 */
[----:B------:R-:W-:Y:S01]  /*1af40*/  PLOP3.LUT P6, PT, P6, PT, PT, 0x8, 0x0 ;  /* 0x000000000000781c */ /* 0x000fe200037ce170 */
[----:B------:R-:W-:-:S12]  /*1af50*/  IMAD.MOV.U32 R15, RZ, RZ, -0x1 ;  /* 0xffffffffff0f7424 */ /* 0x000fd800078e00ff */
[----:B0-----:R-:W-:Y:S05]  /*1af60*/  WARPSYNC.COLLECTIVE R15, `(.L_x_11656) ;  /* 0x000000000f087348 */ /* 0x001fea0003c00000 */
[----:B------:R-:W-:Y:S01]  /*1af70*/  VOTE.ANY R14, PT, P6 ;  /* 0x00000000000e7806 */ /* 0x000fe200030e0100 */
[----:B0-----:R-:W-:Y:S06]  /*1af80*/  ENDCOLLECTIVE ;  /* 0x000000000000791b */ /* 0x001fec0003800000 */
.L_x_11656:
[----:B------:R-:W-:Y:S05]  /*1af90*/  BSYNC B0 ;  /* 0x0000000000007941 */ /* 0x000fea0003800000 */
.L_x_11655:
        /* <DEDUP_REMOVED lines=10> */
.L_x_11657:
[----:B------:R-:W-:Y:S02]  /*1b040*/  IMAD.MOV.U32 R13, RZ, RZ, R5 ;  /* 0x000000ffff0d7224 */ /* 0x000fe400078e0005 */
[----:B------:R-:W-:-:S07]  /*1b050*/  IMAD.MOV.U32 R25, RZ, RZ, R14 ;  /* 0x000000ffff197224 */ /* 0x000fce00078e000e */
[----:B------:R-:W-:Y:S05]  /*1b060*/  WARPSYNC.COLLECTIVE R15, `(.L_x_11658) ;  /* 0x000000000f087348 */ /* 0x000fea0003c00000 */
[----:B------:R0:W1:Y:S02]  /*1b070*/  SHFL.IDX P6, R14, R13, R12, R11 ;  /* 0x0000000c0d0e7389 */ /* 0x00006400000c000b */
[----:B01----:R-:W-:Y:S01]  /*1b080*/  ENDCOLLECTIVE ;  /* 0x000000000000791b */ /* 0x003fe20003800000 */
.L_x_11658:
[----:B------:R-:W-:Y:S01]  /*1b090*/  IMAD.MOV.U32 R5, RZ, RZ, R14 ;  /* 0x000000ffff057224 */ /* 0x000fe200078e000e */
[----:B------:R-:W-:Y:S06]  /*1b0a0*/  BRA `(.L_x_11659) ;  /* 0xffffffd800947947 */ /* 0x000fec000383ffff */
.L_x_11591:
[----:B------:R-:W-:Y:S01]  /*1b0b0*/  BSSY B0, `(.L_x_11660) ;  /* 0x0000007000007945 */ /* 0x000fe20003800000 */
[----:B------:R-:W-:Y:S02]  /*1b0c0*/  IMAD.MOV.U32 R13, RZ, RZ, R2 ;  /* 0x000000ffff0d7224 */ /* 0x000fe400078e0002 */
[----:B------:R-:W-:Y:S02]  /*1b0d0*/  IMAD.MOV.U32 R11, RZ, RZ, 0x1f ;  /* 0x0000001fff0b7424 */ /* 0x000fe400078e00ff */
[----:B------:R-:W-:-:S07]  /*1b0e0*/  IMAD.MOV.U32 R15, RZ, RZ, -0x1 ;  /* 0xffffffffff0f7424 */ /* 0x000fce00078e00ff */
[----:B0123--:R-:W-:Y:S05]  /*1b0f0*/  WARPSYNC.COLLECTIVE R15, `(.L_x_11661) ;  /* 0x000000000f087348 */ /* 0x00ffea0003c00000 */
[----:B------:R4:W0:Y:S02]  /*1b100*/  SHFL.IDX P6, R14, R13, R12, R11 ;  /* 0x0000000c0d0e7389 */ /* 0x00082400000c000b */
[----:B01234-:R-:W-:Y:S01]  /*1b110*/  ENDCOLLECTIVE ;  /* 0x000000000000791b */ /* 0x01ffe20003800000 */
.L_x_11661:
[----:B------:R-:W-:Y:S05]  /*1b120*/  BSYNC B0 ;  /* 0x0000000000007941 */ /* 0x000fea0003800000 */
.L_x_11660:
[----:B------:R-:W-:Y:S01]  /*1b130*/  IMAD.MOV.U32 R24, RZ, RZ, R14 ;  /* 0x000000ffff187224 */ /* 0x000fe200078e000e */
[----:B------:R-:W-:Y:S06]  /*1b140*/  BRA `(.L_x_11590) ;  /* 0xffffffd800847947 */ /* 0x000fec000383ffff */
.L_x_11597:
[----:B0-----:R0:W1:Y:S02]  /*1b150*/  SYNCS.PHASECHK.TRANS64.TRYWAIT P0, [R9+URZ+0x31c20], R0 ;  /* 0x031c2000090075a7 */ /* 0x001064000800017f */
[----:B-1----:R-:W-:Y:S05]  /*1b160*/  @!P0 NANOSLEEP.SYNCS 0x989680 ;  /* 0x009896800000895d */ /* 0x002fea0003900000 */
[----:B------:R-:W1:Y:S02]  /*1b170*/  @!P0 SYNCS.PHASECHK.TRANS64 P0, [R9+URZ+0x31c20], R0 ;  /* 0x031c2000090085a7 */ /* 0x000e64000800007f */
[----:B-1----:R-:W-:Y:S05]  /*1b180*/  @!P0 BRA `(.L_x_11597) ;  /* 0xfffffffc00f08947 */ /* 0x002fea000383ffff */
[----:B------:R-:W-:Y:S05]  /*1b190*/  BRA `(.L_x_11662) ;  /* 0xffffffe000e07947 */ /* 0x000fea000383ffff */
.L_x_11598:
        /* <DEDUP_REMOVED lines=11> */
.L_x_11664:
[----:B------:R-:W-:Y:S05]  /*1b250*/  BSYNC B0 ;  /* 0x0000000000007941 */ /* 0x000fea0003800000 */
.L_x_11663:
[----:B------:R-:W-:Y:S05]  /*1b260*/  BRA `(.L_x_11665) ;  /* 0xffffffe000c87947 */ /* 0x000fea000383ffff */
.L_x_11601:
[----:B------:R-:W-:Y:S01]  /*1b270*/  BSSY B1, `(.L_x_11666) ;  /* 0x0000006000017945 */ /* 0x000fe20003800000 */
[----:B------:R-:W-:-:S07]  /*1b280*/  IMAD.MOV.U32 R15, RZ, RZ, -0x1 ;  /* 0xffffffffff0f7424 */ /* 0x000fce00078e00ff */
[----:B0-2---:R-:W-:Y:S05]  /*1b290*/  WARPSYNC.COLLECTIVE R15, `(.L_x_11667) ;  /* 0x000000000f0c7348 */ /* 0x005fea0003c00000 */
[----:B------:R-:W-:Y:S02]  /*1b2a0*/  ELECT P6, UR62, PT ;  /* 0x00000000003e782f */ /* 0x000fe400038c0000 */
[----:B------:R-:W-:Y:S01]  /*1b2b0*/  MOV R14, UR62 ;  /* 0x0000003e000e7c02 */ /* 0x000fe20008000f00 */
[----:B0-2---:R-:W-:Y:S10]  /*1b2c0*/  ENDCOLLECTIVE ;  /* 0x000000000000791b */ /* 0x005ff40003800000 */
.L_x_11667:
[----:B------:R-:W-:Y:S05]  /*1b2d0*/  BSYNC B1 ;  /* 0x0000000000017941 */ /* 0x000fea0003800000 */
.L_x_11666:
[----:B------:R-:W-:Y:S05]  /*1b2e0*/  BRA `(.L_x_11668) ;  /* 0xffffffe000c07947 */ /* 0x000fea000383ffff */
.L_x_11603:
[----:B0-----:R0:W1:Y:S02]  /*1b2f0*/  SYNCS.PHASECHK.TRANS64.TRYWAIT P0, [R7+URZ], R2 ;  /* 0x00000002070075a7 */ /* 0x001064000800017f */
[----:B-1----:R-:W-:Y:S05]  /*1b300*/  @!P0 NANOSLEEP.SYNCS 0x989680 ;  /* 0x009896800000895d */ /* 0x002fea0003900000 */
[----:B------:R-:W1:Y:S02]  /*1b310*/  @!P0 SYNCS.PHASECHK.TRANS64 P0, [R7+URZ], R2 ;  /* 0x00000002070085a7 */ /* 0x000e64000800007f */
[----:B-1----:R-:W-:Y:S05]  /*1b320*/  @!P0 BRA `(.L_x_11603) ;  /* 0xfffffffc00f08947 */ /* 0x002fea000383ffff */
[----:B------:R-:W-:Y:S05]  /*1b330*/  BRA `(.L_x_11669) ;  /* 0xffffffe000fc7947 */ /* 0x000fea000383ffff */
.L_x_11604:
[----:B-1----:R1:W2:Y:S02]  /*1b340*/  SYNCS.PHASECHK.TRANS64.TRYWAIT P0, [R3+URZ], R0 ;  /* 0x00000000030075a7 */ /* 0x0022a4000800017f */
[----:B--2---:R-:W-:Y:S05]  /*1b350*/  @!P0 NANOSLEEP.SYNCS 0x989680 ;  /* 0x009896800000895d */ /* 0x004fea0003900000 */
[----:B------:R-:W2:Y:S02]  /*1b360*/  @!P0 SYNCS.PHASECHK.TRANS64 P0, [R3+URZ], R0 ;  /* 0x00000000030085a7 */ /* 0x000ea4000800007f */
[----:B--2---:R-:W-:Y:S05]  /*1b370*/  @!P0 BRA `(.L_x_11604) ;  /* 0xfffffffc00f08947 */ /* 0x004fea000383ffff */
[----:B------:R-:W-:Y:S05]  /*1b380*/  BRA `(.L_x_11670) ;  /* 0xffffffe000f07947 */ /* 0x000fea000383ffff */
.L_x_11606:
[----:B-1----:R1:W2:Y:S02]  /*1b390*/  SYNCS.PHASECHK.TRANS64.TRYWAIT P0, [R5+URZ], R2 ;  /* 0x00000002050075a7 */ /* 0x0022a4000800017f */
[----:B--2---:R-:W-:Y:S05]  /*1b3a0*/  @!P0 NANOSLEEP.SYNCS 0x989680 ;  /* 0x009896800000895d */ /* 0x004fea0003900000 */
[----:B------:R-:W2:Y:S02]  /*1b3b0*/  @!P0 SYNCS.PHASECHK.TRANS64 P0, [R5+URZ], R2 ;  /* 0x00000002050085a7 */ /* 0x000ea4000800007f */
[----:B--2---:R-:W-:Y:S05]  /*1b3c0*/  @!P0 BRA `(.L_x_11606) ;  /* 0xfffffffc00f08947 */ /* 0x004fea000383ffff */
[----:B------:R-:W-:Y:S05]  /*1b3d0*/  BRA `(.L_x_11671) ;  /* 0xffffffe000f47947 */ /* 0x000fea000383ffff */
.L_x_11672:
        /* <DEDUP_REMOVED lines=10> */
.L_x_14867:


//--------------------- .text._ZN7cutlass13device_kernelIN5flash11enable_sm90INS1_16FlashAttnFwdSm90INS1_25CollectiveMainloopFwdSm90ILi2EN4cute5tupleIJNS5_1CILi1EEES8_S8_EEENS6_IJNS7_ILi192EEENS7_ILi144EEENS7_ILi96EEEEEELi96ENS_10bfloat16_tEfNS_4arch4Sm90ELb1ELb0ELb1ELb1ELb0ELb1ELb0ELb0ELb1ELb1ELb1ELb0EEENS1_21CollectiveEpilogueFwdINS6_IJSA_SC_SB_EEES9_SE_SG_Li384ELb1ELb1ELb1ELb0EEENS1_36VarlenDynamicPersistentTileSchedulerILi192ELi144ELi384ELi128ELb1ELb1ELb1ELb1ELb1ELb1EEEEEEEEEvNT_6ParamsE --------------------------
	.section	.text._ZN7cutlass13device_kernelIN5flash11enable_sm90INS1_16FlashAttnFwdSm90INS1_25CollectiveMainloopFwdSm90ILi2EN4cute5tupleIJNS5_1CILi1EEES8_S8_EEENS6_IJNS7_ILi192EEENS7_ILi144EEENS7_ILi96EEEEEELi96ENS_10bfloat16_tEfNS_4arch4Sm90ELb1ELb0ELb1ELb1ELb0ELb1ELb0ELb0ELb1ELb1ELb1ELb0EEENS1_21CollectiveEpilogueFwdINS6_IJSA_SC_SB_EEES9_SE_SG_Li384ELb1ELb1ELb1ELb0EEENS1_36VarlenDynamicPersistentTileSchedulerILi192ELi144ELi384ELi128ELb1ELb1ELb1ELb1ELb1ELb1EEEEEEEEEvNT_6ParamsE,"ax",@progbits
	.align	128
.text._ZN7cutlass13device_kernelIN5flash11enable_sm90INS1_16FlashAttnFwdSm90INS1_25CollectiveMainloopFwdSm90ILi2EN4cute5tupleIJNS5_1CILi1EEES8_S8_EEENS6_IJNS7_ILi192EEENS7_ILi144EEENS7_ILi96EEEEEELi96ENS_10bfloat16_tEfNS_4arch4Sm90ELb1ELb0ELb1ELb1ELb0ELb1ELb0ELb0ELb1ELb1ELb1ELb0EEENS1_21CollectiveEpilogueFwdINS6_IJSA_SC_SB_EEES9_SE_SG_Li384ELb1ELb1ELb1ELb0EEENS1_36VarlenDynamicPersistentTileSchedulerILi192ELi144ELi384ELi128ELb1ELb1ELb1ELb1ELb1ELb1EEEEEEEEEvNT_6ParamsE:
        .type           _ZN7cutlass13device_kernelIN5flash11enable_sm90INS1_16FlashAttnFwdSm90INS1_25CollectiveMainloopFwdSm90ILi2EN4cute5tupleIJNS5_1CILi1EEES8_S8_EEENS6_IJNS7_ILi192EEENS7_ILi144EEENS7_ILi96EEEEEELi96ENS_10bfloat16_tEfNS_4arch4Sm90ELb1ELb0ELb1ELb1ELb0ELb1ELb0ELb0ELb1ELb1ELb1ELb0EEENS1_21CollectiveEpilogueFwdINS6_IJSA_SC_SB_EEES9_SE_SG_Li384ELb1ELb1ELb1ELb0EEENS1_36VarlenDynamicPersistentTileSchedulerILi192ELi144ELi384ELi128ELb1ELb1ELb1ELb1ELb1ELb1EEEEEEEEEvNT_6ParamsE,@function
        .size           _ZN7cutlass13device_kernelIN5flash11enable_sm90INS1_16FlashAttnFwdSm90INS1_25CollectiveMainloopFwdSm90ILi2EN4cute5tupleIJNS5_1CILi1EEES8_S8_EEENS6_IJNS7_ILi192EEENS7_ILi144EEENS7_ILi96EEEEEELi96ENS_10bfloat16_tEfNS_4arch4Sm90ELb1ELb0ELb1ELb1ELb0ELb1ELb0ELb0ELb1ELb1ELb1ELb0EEENS1_21CollectiveEpilogueFwdINS6_IJSA_SC_SB_EEES9_SE_SG_Li384ELb1ELb1ELb1ELb0EEENS1_36VarlenDynamicPersistentTileSchedulerILi192ELi144ELi384ELi128ELb1ELb1ELb1ELb1ELb1ELb1EEEEEEEEEvNT_6ParamsE,(.L_x_14868 - _ZN7cutlass13device_kernelIN5flash11enable_sm90INS1_16FlashAttnFwdSm90INS1_25CollectiveMainloopFwdSm90ILi2EN4cute5tupleIJNS5_1CILi1EEES8_S8_EEENS6_IJNS7_ILi192EEENS7_ILi144EEENS7_ILi96EEEEEELi96ENS_10bfloat16_tEfNS_4arch4Sm90ELb1ELb0ELb1ELb1ELb0ELb1ELb0ELb0ELb1ELb1ELb1ELb0EEENS1_21CollectiveEpilogueFwdINS6_IJSA_SC_SB_EEES9_SE_SG_Li384ELb1ELb1ELb1ELb0EEENS1_36VarlenDynamicPersistentTileSchedulerILi192ELi144ELi384ELi128ELb1ELb1ELb1ELb1ELb1ELb1EEEEEEEEEvNT_6ParamsE)
        .other          _ZN7cutlass13device_kernelIN5flash11enable_sm90INS1_16FlashAttnFwdSm90INS1_25CollectiveMainloopFwdSm90ILi2EN4cute5tupleIJNS5_1CILi1EEES8_S8_EEENS6_IJNS7_ILi192EEENS7_ILi144EEENS7_ILi96EEEEEELi96ENS_10bfloat16_tEfNS_4arch4Sm90ELb1ELb0ELb1ELb1ELb0ELb1ELb0ELb0ELb1ELb1ELb1ELb0EEENS1_21CollectiveEpilogueFwdINS6_IJSA_SC_SB_EEES9_SE_SG_Li384ELb1ELb1ELb1ELb0EEENS1_36VarlenDynamicPersistentTileSchedulerILi192ELi144ELi384ELi128ELb1ELb1ELb1ELb1ELb1ELb1EEEEEEEEEvNT_6ParamsE,@"STO_CUDA_ENTRY STV_DEFAULT"
_ZN7cutlass13device_kernelIN5flash11enable_sm90INS1_16FlashAttnFwdSm90INS1_25CollectiveMainloopFwdSm90ILi2EN4cute5tupleIJNS5_1CILi1EEES8_S8_EEENS6_IJNS7_ILi192EEENS7_ILi144EEENS7_ILi96EEEEEELi96ENS_10bfloat16_tEfNS_4arch4Sm90ELb1ELb0ELb1ELb1ELb0ELb1ELb0ELb0ELb1ELb1ELb1ELb0EEENS1_21CollectiveEpilogueFwdINS6_IJSA_SC_SB_EEES9_SE_SG_Li384ELb1ELb1ELb1ELb0EEENS1_36VarlenDynamicPersistentTileSchedulerILi192ELi144ELi384ELi128ELb1ELb1ELb1ELb1ELb1ELb1EEEEEEEEEvNT_6ParamsE:
        /* <DEDUP_REMOVED lines=23> */
.L_x_11674:
[----:B------:R-:W-:Y:S05]  /*0170*/  BSYNC B0 ;  /* 0x0000000000007941 */ /* 0x000fea0003800000 */
.L_x_11673:
        /* <DEDUP_REMOVED lines=40> */
.L_x_11675:
        /* <DEDUP_REMOVED lines=22> */
.L_x_11676:
        /* <DEDUP_REMOVED lines=18> */
.L_x_11677:
        /* <DEDUP_REMOVED lines=22> */
.L_x_11678:
        /* <DEDUP_REMOVED lines=22> */
.L_x_11679:
[----:B--2---:R-:W-:Y:S01]  /*0940*/  ISETP.NE.AND P0, PT, R2, RZ, PT ;  /* 0x000000ff0200720c */ /* 0x004fe20003f05270 */
[----:B------:R-:W-:Y:S01]  /*0950*/  IMAD.MOV.U32 R2, RZ, RZ, 0x1 ;  /* 0x00000001ff027424 */ /* 0x000fe200078e00ff */
[----:B------:R-:W-:Y:S01]  /*0960*/  NOP ;  /* 0x0000000000007918 */ /* 0x000fe20000000000 */
[----:B------:R-:W-:Y:S03]  /*0970*/  BSSY B9, `(.L_x_11680) ;  /* 0x000274d000097945 */ /* 0x000fe60003800000 */
[----:B------:R-:W-:-:S05]  /*0980*/  SEL R2, R2, 0x2, !P0 ;  /* 0x0000000202027807 */ /* 0x000fca0004000000 */
[----:B------:R2:W-:Y:S01]  /*0990*/  STL [R1+0x34], R2 ;  /* 0x0000340201007387 */ /* 0x0005e20000100800 */
[----:B01-34-:R-:W-:Y:S06]  /*09a0*/  BAR.SYNC.DEFER_BLOCKING 0x0 ;  /* 0x0000000000007b1d */ /* 0x01bfec0000010000 */
[----:B------:R-:W-:Y:S05]  /*09b0*/  @!P0 BRA `(.L_x_11681) ;  /* 0x000001e800788947 */ /* 0x000fea0003800000 */
.L_x_11682:
        /* <DEDUP_REMOVED lines=21> */
[----:B------:R-:W3:Y:S01]  /*0b10*/  LDL R19, [R1+0x34] ;  /* 0x0000340001137983 */ /* 0x000ee20000100800 */
[----:B------:R-:W0:Y:S02]  /*0b20*/  S2R R0, SR_TID.X ;  /* 0x0000000000007919 */ /* 0x000e240000002100 */
[----:B0-----:R-:W-:-:S05]  /*0b30*/  VIADD R0, R0, 0xffffff80 ;  /* 0xffffff8000007836 */ /* 0x001fca0000000000 */
[----:B------:R-:W-:Y:S02]  /*0b40*/  SHF.R.S32.HI R3, RZ, 0x1f, R0 ;  /* 0x0000001fff037819 */ /* 0x000fe40000011400 */
[-C--:B------:R-:W-:Y:S02]  /*0b50*/  LEA.HI R8, R0, R0.reuse, RZ, 0x1 ;  /* 0x0000000000087211 */ /* 0x080fe400078f08ff */
[CC--:B------:R-:W-:Y:S02]  /*0b60*/  LEA.HI R4, R3.reuse, R0.reuse, RZ, 0x4 ;  /* 0x0000000003047211 */ /* 0x0c0fe400078f20ff */
[CC--:B------:R-:W-:Y:S02]  /*0b70*/  LEA.HI R6, R3.reuse, R0.reuse, RZ, 0x5 ;  /* 0x0000000003067211 */ /* 0x0c0fe400078f28ff */
[CC--:B--2---:R-:W-:Y:S02]  /*0b80*/  LEA.HI R2, R3.reuse, R0.reuse, RZ, 0x2 ;  /* 0x0000000003027211 */ /* 0x0c4fe400078f10ff */
[----:B------:R-:W-:-:S02]  /*0b90*/  LEA.HI R3, R3, R0, RZ, 0x7 ;  /* 0x0000000003037211 */ /* 0x000fc400078f38ff */
[--C-:B------:R-:W-:Y:S02]  /*0ba0*/  SHF.R.S32.HI R7, RZ, 0x2, R2.reuse ;  /* 0x00000002ff077819 */ /* 0x100fe40000011402 */
[----:B------:R-:W-:Y:S02]  /*0bb0*/  SHF.R.S32.HI R10, RZ, 0x1f, R2 ;  /* 0x0000001fff0a7819 */ /* 0x000fe40000011402 */
[----:B------:R-:W-:Y:S02]  /*0bc0*/  LOP3.LUT R11, R2, 0xfffffffc, RZ, 0xc0, !PT ;  /* 0xfffffffc020b7812 */ /* 0x000fe400078ec0ff */
[----:B------:R-:W-:Y:S02]  /*0bd0*/  SHF.R.S32.HI R2, RZ, 0x7, R3 ;  /* 0x00000007ff027819 */ /* 0x000fe40000011403 */
[----:B------:R-:W-:Y:S02]  /*0be0*/  LOP3.LUT R5, R8, 0xfffffffe, RZ, 0xc0, !PT ;  /* 0xfffffffe08057812 */ /* 0x000fe400078ec0ff */
[----:B------:R-:W-:-:S02]  /*0bf0*/  LOP3.LUT R13, R3, 0xffffff80, RZ, 0xc0, !PT ;  /* 0xffffff80030d7812 */ /* 0x000fc400078ec0ff */
[----:B------:R-:W-:Y:S02]  /*0c00*/  LOP3.LUT R3, R4, 0xfffffff0, RZ, 0xc0, !PT ;  /* 0xfffffff004037812 */ /* 0x000fe400078ec0ff */
[----:B------:R-:W-:Y:S01]  /*0c10*/  SHF.R.S32.HI R23, RZ, 0x1, R8 ;  /* 0x00000001ff177819 */ /* 0x000fe20000011408 */
[----:B------:R-:W-:-:S03]  /*0c20*/  IMAD.HI R12, R2, 0x55555556, RZ ;  /* 0x55555556020c7827 */ /* 0x000fc600078e02ff */
[----:B------:R-:W-:Y:S01]  /*0c30*/  LEA.HI R8, R8, R23, RZ, 0x1 ;  /* 0x0000001708087211 */ /* 0x000fe200078f08ff */
[C---:B------:R-:W-:Y:S01]  /*0c40*/  IMAD.IADD R9, R0.reuse, 0x1, -R5 ;  /* 0x0000000100097824 */ /* 0x040fe200078e0a05 */
[----:B------:R-:W-:Y:S01]  /*0c50*/  SHF.R.S32.HI R5, RZ, 0x4, R4 ;  /* 0x00000004ff057819 */ /* 0x000fe20000011404 */
[----:B------:R-:W-:Y:S01]  /*0c60*/  IMAD.IADD R3, R0, 0x1, -R3 ;  /* 0x0000000100037824 */ /* 0x000fe200078e0a03 */
[----:B------:R-:W-:Y:S01]  /*0c70*/  LEA.HI R15, R12, R12, RZ, 0x1 ;  /* 0x0000000c0c0f7211 */ /* 0x000fe200078f08ff */
[----:B------:R-:W-:Y:S01]  /*0c80*/  IMAD.IADD R11, R0, 0x1, -R11 ;  /* 0x00000001000b7824 */ /* 0x000fe200078e0a0b */
[----:B------:R-:W-:Y:S01]  /*0c90*/  LEA.HI R4, R4, R5, RZ, 0x1 ;  /* 0x0000000504047211 */ /* 0x000fe200078f08ff */
[----:B------:R-:W-:Y:S01]  /*0ca0*/  IMAD.IADD R20, R0, 0x1, -R13 ;  /* 0x0000000100147824 */ /* 0x000fe200078e0a0d */
[----:B------:R-:W-:Y:S02]  /*0cb0*/  LOP3.LUT R8, R8, 0x7fffffe, RZ, 0xc0, !PT ;  /* 0x07fffffe08087812 */ /* 0x000fe400078ec0ff */
[----:B------:R-:W-:Y:S01]  /*0cc0*/  SHF.R.S32.HI R0, RZ, 0x1f, R3 ;  /* 0x0000001fff007819 */ /* 0x000fe20000011403 */
[----:B------:R-:W-:Y:S01]  /*0cd0*/  IMAD R15, R15, -0x3, R2 ;  /* 0xfffffffd0f0f7824 */ /* 0x000fe200078e0202 */
[----:B------:R-:W-:Y:S01]  /*0ce0*/  LOP3.LUT R4, R4, 0x1ffffffe, RZ, 0xc0, !PT ;  /* 0x1ffffffe04047812 */ /* 0x000fe200078ec0ff */
[----:B------:R-:W-:Y:S01]  /*0cf0*/  IMAD.IADD R8, R23, 0x1, -R8 ;  /* 0x0000000117087824 */ /* 0x000fe200078e0a08 */
[----:B------:R-:W-:-:S02]  /*0d00*/  LEA.HI R10, R10, R7, RZ, 0x2 ;  /* 0x000000070a0a7211 */ /* 0x000fc400078f10ff */
[CC--:B------:R-:W-:Y:S02]  /*0d10*/  LEA.HI R2, R0.reuse, R3.reuse, RZ, 0x3 ;  /* 0x0000000300027211 */ /* 0x0c0fe400078f18ff */
[----:B------:R-:W-:Y:S02]  /*0d20*/  SHF.R.S32.HI R12, RZ, 0x1f, R20 ;  /* 0x0000001fff0c7819 */ /* 0x000fe40000011414 */
[----:B------:R-:W-:Y:S01]  /*0d30*/  LEA.HI R0, R0, R3, RZ, 0x2 ;  /* 0x0000000300007211 */ /* 0x000fe200078f10ff */
[C---:B------:R-:W-:Y:S01]  /*0d40*/  IMAD.IADD R4, R5.reuse, 0x1, -R4 ;  /* 0x0000000105047824 */ /* 0x040fe200078e0a04 */
[----:B------:R-:W-:Y:S01]  /*0d50*/  LOP3.LUT R10, R10, 0xfffffffc, RZ, 0xc0, !PT ;  /* 0xfffffffc0a0a7812 */ /* 0x000fe200078ec0ff */
[----:B------:R-:W-:Y:S01]  /*0d60*/  IMAD R17, R5, 0x8, R8 ;  /* 0x0000000805117824 */ /* 0x000fe200078e0208 */
[----:B------:R-:W-:Y:S01]  /*0d70*/  LEA.HI R8, R12, R20, RZ, 0x2 ;  /* 0x000000140c087211 */ /* 0x000fe200078f10ff */
[----:B------:R-:W-:Y:S01]  /*0d80*/  IMAD.SHL.U32 R5, R2, 0x10, RZ ;  /* 0x0000001002057824 */ /* 0x000fe200078e00ff */
[----:B------:R-:W-:-:S02]  /*0d90*/  LOP3.LUT R2, R0, 0x7fffffc, RZ, 0xc0, !PT ;  /* 0x07fffffc00027812 */ /* 0x000fc400078ec0ff */
[----:B------:R-:W-:Y:S01]  /*0da0*/  SHF.R.S32.HI R0, RZ, 0x2, R0 ;  /* 0x00000002ff007819 */ /* 0x000fe20000011400 */
[----:B------:R-:W-:Y:S01]  /*0db0*/  IMAD.IADD R10, R7, 0x1, -R10 ;  /* 0x00000001070a7824 */ /* 0x000fe200078e0a0a */
[--C-:B------:R-:W-:Y:S02]  /*0dc0*/  SHF.R.S32.HI R13, RZ, 0x2, R8.reuse ;  /* 0x00000002ff0d7819 */ /* 0x100fe40000011408 */
[----:B------:R-:W-:Y:S02]  /*0dd0*/  SHF.R.S32.HI R14, RZ, 0x1f, R8 ;  /* 0x0000001fff0e7819 */ /* 0x000fe40000011408 */
[----:B------:R-:W-:Y:S01]  /*0de0*/  SHF.R.S32.HI R7, RZ, 0x5, R6 ;  /* 0x00000005ff077819 */ /* 0x000fe20000011406 */
[----:B------:R-:W-:Y:S01]  /*0df0*/  IMAD.SHL.U32 R0, R0, 0x40, RZ ;  /* 0x0000004000007824 */ /* 0x000fe200078e00ff */
[----:B------:R-:W-:Y:S02]  /*0e00*/  LEA.HI R14, R14, R13, RZ, 0x3 ;  /* 0x0000000d0e0e7211 */ /* 0x000fe400078f18ff */
[----:B------:R-:W-:Y:S01]  /*0e10*/  LOP3.LUT R6, R5, 0x7fffff80, RZ, 0xc0, !PT ;  /* 0x7fffff8005067812 */ /* 0x000fe200078ec0ff */
[----:B------:R-:W-:-:S02]  /*0e20*/  IMAD.IADD R5, R3, 0x1, -R2 ;  /* 0x0000000103057824 */ /* 0x000fc400078e0a02 */
[C---:B------:R-:W-:Y:S01]  /*0e30*/  IMAD R18, R7.reuse, 0x10, R3 ;  /* 0x0000001007127824 */ /* 0x040fe200078e0203 */
[----:B------:R-:W-:Y:S01]  /*0e40*/  LOP3.LUT R14, R14, 0xfffffff8, RZ, 0xc0, !PT ;  /* 0xfffffff80e0e7812 */ /* 0x000fe200078ec0ff */
[----:B------:R-:W-:Y:S01]  /*0e50*/  IMAD.SHL.U32 R3, R4, 0x8, RZ ;  /* 0x0000000804037824 */ /* 0x000fe200078e00ff */
[----:B------:R-:W-:Y:S02]  /*0e60*/  LOP3.LUT R0, R0, 0x40, RZ, 0xc0, !PT ;  /* 0x0000004000007812 */ /* 0x000fe400078ec0ff */
[----:B------:R-:W-:Y:S01]  /*0e70*/  LEA.HI R12, R12, R20, RZ, 0x5 ;  /* 0x000000140c0c7211 */ /* 0x000fe200078f28ff */
[----:B------:R-:W-:Y:S01]  /*0e80*/  IMAD R6, R7, 0x100, R6 ;  /* 0x0000010007067824 */ /* 0x000fe200078e0206 */
[--C-:B------:R-:W-:Y:S01]  /*0e90*/  LOP3.LUT R2, R0, 0x8, R3.reuse, 0xf8, !PT ;  /* 0x0000000800027812 */ /* 0x100fe200078ef803 */
[----:B------:R-:W-:Y:S01]  /*0ea0*/  IMAD.IADD R13, R13, 0x1, -R14 ;  /* 0x000000010d0d7824 */ /* 0x000fe200078e0a0e */
[----:B------:R-:W-:Y:S02]  /*0eb0*/  SHF.R.U32.HI R7, RZ, 0x3, R0 ;  /* 0x00000003ff077819 */ /* 0x000fe40000011600 */
[----:B------:R-:W-:Y:S01]  /*0ec0*/  SHF.R.S32.HI R12, RZ, 0x5, R12 ;  /* 0x00000005ff0c7819 */ /* 0x000fe2000001140c */
[----:B------:R-:W-:Y:S01]  /*0ed0*/  IMAD R5, R5, 0x10, R6 ;  /* 0x0000001005057824 */ /* 0x000fe200078e0206 */
[----:B------:R-:W-:Y:S01]  /*0ee0*/  LOP3.LUT R2, R2, R7, RZ, 0x3c, !PT ;  /* 0x0000000702027212 */ /* 0x000fe200078e3cff */
[----:B------:R-:W-:-:S02]  /*0ef0*/  IMAD.U32 R0, R18, 0x20, R3 ;  /* 0x0000002012007824 */ /* 0x000fc400078e0003 */
[----:B------:R-:W-:Y:S01]  /*0f00*/  IMAD R12, R12, 0x10, R13 ;  /* 0x000000100c0c7824 */ /* 0x000fe200078e020d */
[----:B------:R-:W-:Y:S01]  /*0f10*/  STL [R1+0xc8], R20 ;  /* 0x0000c81401007387 */ /* 0x000fe20000100800 */
[----:B------:R-:W-:Y:S02]  /*0f20*/  IMAD.IADD R5, R2, 0x1, R5 ;  /* 0x0000000102057824 */ /* 0x000fe400078e0205 */
[----:B------:R-:W-:Y:S01]  /*0f30*/  IMAD R6, R15, 0x40, R12 ;  /* 0x000000400f067824 */ /* 0x000fe200078e020c */
[----:B------:R0:W-:Y:S01]  /*0f40*/  STL [R1+0xe0], R0 ;  /* 0x0000e00001007387 */ /* 0x0001e20000100800 */
[----:B------:R-:W-:-:S03]  /*0f50*/  IMAD.SHL.U32 R12, R9, 0x4, RZ ;  /* 0x00000004090c7824 */ /* 0x000fc600078e00ff */
[----:B------:R-:W-:Y:S01]  /*0f60*/  STL [R1+0xdc], R6 ;  /* 0x0000dc0601007387 */ /* 0x000fe20000100800 */
[----:B0-----:R-:W-:Y:S02]  /*0f70*/  VIADD R0, R16, 0xda00 ;  /* 0x0000da0010007836 */ /* 0x001fe40000000000 */
[----:B------:R-:W-:Y:S02]  /*0f80*/  IMAD.SHL.U32 R14, R9, 0x8, RZ ;  /* 0x00000008090e7824 */ /* 0x000fe400078e00ff */
[----:B------:R-:W-:Y:S02]  /*0f90*/  IMAD.SHL.U32 R10, R10, 0x40, RZ ;  /* 0x000000400a0a7824 */ /* 0x000fe400078e00ff */
[----:B------:R-:W-:Y:S01]  /*0fa0*/  VIADD R3, R12, 0x20 ;  /* 0x000000200c037836 */ /* 0x000fe20000000000 */
[----:B------:R-:W-:-:S05]  /*0fb0*/  LOP3.LUT R8, R8, 0x7ffffffc, RZ, 0xc0, !PT ;  /* 0x7ffffffc08087812 */ /* 0x000fca00078ec0ff */
[----:B------:R-:W-:Y:S02]  /*0fc0*/  IMAD.IADD R8, R20, 0x1, -R8 ;  /* 0x0000000114087824 */ /* 0x000fe400078e0a08 */
[----:B------:R-:W-:Y:S01]  /*0fd0*/  IMAD.SHL.U32 R9, R17, 0x20, RZ ;  /* 0x0000002011097824 */ /* 0x000fe200078e00ff */
[----:B------:R-:W-:-:S04]  /*0fe0*/  LEA.HI R4, R11, R11, RZ, 0x1 ;  /* 0x0000000b0b047211 */ /* 0x000fc800078f08ff */
[----:B------:R-:W-:-:S05]  /*0ff0*/  LOP3.LUT R4, R4, 0x1ffffffe, RZ, 0xc0, !PT ;  /* 0x1ffffffe04047812 */ /* 0x000fca00078ec0ff */
[----:B------:R-:W-:Y:S02]  /*1000*/  IMAD.IADD R4, R11, 0x1, -R4 ;  /* 0x000000010b047824 */ /* 0x000fe400078e0a04 */
[----:B------:R-:W-:Y:S01]  /*1010*/  IMAD R17, R5, 0x2, R16 ;  /* 0x0000000205117824 */ /* 0x000fe200078e0210 */
[----:B---3--:R-:W-:-:S05]  /*1020*/  LOP3.LUT R2, R19, 0x1, RZ, 0xfc, !PT ;  /* 0x0000000113027812 */ /* 0x008fca00078efcff */
[----:B------:R-:W-:Y:S04]  /*1030*/  STL [R1+0x44], R2 ;  /* 0x0000440201007387 */ /* 0x000fe80000100800 */
[----:B------:R-:W-:Y:S04]  /*1040*/  STL [R1+0xa4], RZ ;  /* 0x0000a4ff01007387 */ /* 0x000fe80000100800 */
[----:B------:R0:W-:Y:S04]  /*1050*/  STL [R1+0xc4], R0 ;  /* 0x0000c40001007387 */ /* 0x0001e80000100800 */
[----:B------:R-:W-:Y:S01]  /*1060*/  STL [R1+0x40], RZ ;  /* 0x000040ff01007387 */ /* 0x000fe20000100800 */
[----:B0-----:R-:W-:Y:S01]  /*1070*/  SHF.R.S32.HI R0, RZ, 0x1f, R23 ;  /* 0x0000001fff007819 */ /* 0x001fe20000011417 */
[----:B------:R-:W-:-:S02]  /*1080*/  VIADD R0, R12, 0x10 ;  /* 0x000000100c007836 */ /* 0x000fc40000000000 */
[----:B------:R-:W-:Y:S04]  /*1090*/  STL [R1+0x38], RZ ;  /* 0x000038ff01007387 */ /* 0x000fe80000100800 */
[----:B------:R-:W-:Y:S01]  /*10a0*/  STL [R1+0x48], R12 ;  /* 0x0000480c01007387 */ /* 0x000fe20000100800 */
[----:B------:R-:W-:-:S03]  /*10b0*/  LOP3.LUT R2, R10, 0xc0, RZ, 0xc0, !PT ;  /* 0x000000c00a027812 */ /* 0x000fc600078ec0ff */
[----:B------:R-:W-:Y:S04]  /*10c0*/  STL [R1+0x30], R14 ;  /* 0x0000300e01007387 */ /* 0x000fe80000100800 */
[----:B------:R0:W-:Y:S04]  /*10d0*/  STL [R1+0x64], R0 ;  /* 0x0000640001007387 */ /* 0x0001e80000100800 */
[----:B------:R1:W-:Y:S01]  /*10e0*/  STL [R1+0x60], R3 ;  /* 0x0000600301007387 */ /* 0x0003e20000100800 */
[C---:B0-----:R-:W-:Y:S02]  /*10f0*/  VIADD R0, R12.reuse, 0x8 ;  /* 0x000000080c007836 */ /* 0x041fe40000000000 */
[----:B-1----:R-:W-:-:S03]  /*1100*/  VIADD R3, R12, 0x18 ;  /* 0x000000180c037836 */ /* 0x002fc60000000000 */
[----:B------:R0:W-:Y:S01]  /*1110*/  STL [R1+0x6c], R0 ;  /* 0x00006c0001007387 */ /* 0x0001e20000100800 */
[----:B------:R-:W-:-:S03]  /*1120*/  IMAD.SHL.U32 R10, R8, 0x2, RZ ;  /* 0x00000002080a7824 */ /* 0x000fc600078e00ff */
[----:B------:R1:W-:Y:S04]  /*1130*/  STL [R1+0x50], R2 ;  /* 0x0000500201007387 */ /* 0x0003e80000100800 */
[----:B------:R2:W-:Y:S01]  /*1140*/  STL [R1+0x70], R3 ;  /* 0x0000700301007387 */ /* 0x0005e20000100800 */
[----:B0-----:R-:W-:Y:S02]  /*1150*/  LOP3.LUT R0, R2, 0x8, R14, 0xf8, !PT ;  /* 0x0000000802007812 */ /* 0x001fe400078ef80e */
[----:B-1----:R-:W-:Y:S01]  /*1160*/  SHF.R.U32.HI R2, RZ, 0x3, R2 ;  /* 0x00000003ff027819 */ /* 0x002fe20000011602 */
[----:B--2---:R-:W-:-:S04]  /*1170*/  VIADD R3, R12, 0x28 ;  /* 0x000000280c037836 */ /* 0x004fc80000000000 */
[----:B------:R0:W-:Y:S01]  /*1180*/  STL [R1+0x54], R2 ;  /* 0x0000540201007387 */ /* 0x0001e20000100800 */
[----:B------:R-:W-:Y:S01]  /*1190*/  LOP3.LUT R0, R0, R2, RZ, 0x3c, !PT ;  /* 0x0000000200007212 */ /* 0x000fe200078e3cff */
[C---:B------:R-:W-:Y:S02]  /*11a0*/  VIADD R8, R10.reuse, 0x8 ;  /* 0x000000080a087836 */ /* 0x040fe40000000000 */
[----:B------:R1:W-:Y:S01]  /*11b0*/  STL [R1+0x78], R3 ;  /* 0x0000780301007387 */ /* 0x0003e20000100800 */
[----:B------:R-:W-:-:S03]  /*11c0*/  VIADD R7, R10, 0x10 ;  /* 0x000000100a077836 */ /* 0x000fc60000000000 */
[----:B------:R2:W-:Y:S01]  /*11d0*/  STL [R1+0x7c], R10 ;  /* 0x00007c0a01007387 */ /* 0x0005e20000100800 */
[----:B0-----:R-:W-:-:S03]  /*11e0*/  VIADD R2, R10, 0x20 ;  /* 0x000000200a027836 */ /* 0x001fc60000000000 */
[----:B------:R0:W-:Y:S01]  /*11f0*/  STL [R1+0x58], R9 ;  /* 0x0000580901007387 */ /* 0x0001e20000100800 */
[C---:B-1----:R-:W-:Y:S02]  /*1200*/  VIADD R3, R10.reuse, 0x18 ;  /* 0x000000180a037836 */ /* 0x042fe40000000000 */
[----:B--2---:R-:W-:Y:S01]  /*1210*/  VIADD R10, R10, 0x28 ;  /* 0x000000280a0a7836 */ /* 0x004fe20000000000 */
[----:B------:R-:W-:Y:S01]  /*1220*/  STL [R1+0xbc], R8 ;  /* 0x0000bc0801007387 */ /* 0x000fe20000100800 */
[----:B0-----:R-:W-:-:S03]  /*1230*/  IMAD.IADD R9, R9, 0x1, R0 ;  /* 0x0000000109097824 */ /* 0x001fc600078e0200 */
[----:B------:R0:W-:Y:S01]  /*1240*/  STL [R1+0xb8], R7 ;  /* 0x0000b80701007387 */ /* 0x0001e20000100800 */
[----:B------:R-:W-:-:S03]  /*1250*/  SHF.R.S32.HI R0, RZ, 0x1f, R8 ;  /* 0x0000001fff007819 */ /* 0x000fc60000011408 */
[----:B------:R-:W-:Y:S04]  /*1260*/  STL [R1+0xa8], R10 ;  /* 0x0000a80a01007387 */ /* 0x000fe80000100800 */
[----:B------:R-:W-:Y:S01]  /*1270*/  STL [R1+0xb4], R3 ;  /* 0x0000b40301007387 */ /* 0x000fe20000100800 */
[----:B0-----:R-:W-:-:S03]  /*1280*/  SHF.R.S32.HI R7, RZ, 0x1f, R7 ;  /* 0x0000001fff077819 */ /* 0x001fc60000011407 */
[----:B------:R-:W-:Y:S04]  /*1290*/  STL [R1+0x88], R9 ;  /* 0x0000880901007387 */ /* 0x000fe80000100800 */
[----:B------:R-:W-:Y:S04]  /*12a0*/  STL [R1+0xb0], R2 ;  /* 0x0000b00201007387 */ /* 0x000fe80000100800 */
[----:B------:R0:W-:Y:S04]  /*12b0*/  STL [R1+0xd8], R0 ;  /* 0x0000d80001007387 */ /* 0x0001e80000100800 */
[----:B------:R-:W-:Y:S01]  /*12c0*/  STL [R1+0xd4], R7 ;  /* 0x0000d40701007387 */ /* 0x000fe20000100800 */
[----:B0-----:R-:W-:-:S02]  /*12d0*/  SHF.R.S32.HI R0, RZ, 0x1f, R3 ;  /* 0x0000001fff007819 */ /* 0x001fc40000011403 */
[----:B------:R-:W-:-:S03]  /*12e0*/  SHF.R.S32.HI R2, RZ, 0x1f, R2 ;  /* 0x0000001fff027819 */ /* 0x000fc60000011402 */
[----:B------:R0:W-:Y:S04]  /*12f0*/  STL [R1+0xd0], R0 ;  /* 0x0000d00001007387 */ /* 0x0001e80000100800 */
[----:B------:R1:W-:Y:S01]  /*1300*/  STL [R1+0xcc], R2 ;  /* 0x0000cc0201007387 */ /* 0x0003e20000100800 */
[----:B0-----:R-:W-:-:S05]  /*1310*/  IMAD R0, R4, 0x8, R6 ;  /* 0x0000000804007824 */ /* 0x001fca00078e0206 */
[----:B------:R1:W-:Y:S01]  /*1320*/  STL [R1+0x8c], R0 ;  /* 0x00008c0001007387 */ /* 0x0003e20000100800 */
[----:B------:R-:W-:-:S07]  /*1330*/  CS2R R18, SRZ ;  /* 0x0000000000127805 */ /* 0x000fce000001ff00 */
.L_x_11842:
[----:B01--4-:R-:W0:Y:S01]  /*1340*/  LDC.64 R2, c[0x0][0xc88] ;  /* 0x00032200ff027b82 */ /* 0x013e220000000a00 */
[----:B------:R-:W-:Y:S01]  /*1350*/  ULDC.64 UR4, c[0x0][0x208] ;  /* 0x0000820000047ab9 */ /* 0x000fe20000000a00 */
[----:B0-----:R-:W-:-:S05]  /*1360*/  IMAD.WIDE R2, R111, 0x4, R2 ;  /* 0x000000046f027825 */ /* 0x001fca00078e0202 */
[----:B--2---:R-:W2:Y:S01]  /*1370*/  LDG.E R28, desc[UR4][R2.64] ;  /* 0x00000004021c7981 */ /* 0x004ea2000c1e1900 */
[----:B------:R-:W-:Y:S05]  /*1380*/  YIELD ;  /* 0x0000000000007946 */ /* 0x000fea0003800000 */
[----:B------:R-:W-:Y:S01]  /*1390*/  ULDC.64 UR4, c[0x0][0xa28] ;  /* 0x00028a0000047ab9 */ /* 0x000fe20000000a00 */
[----:B------:R-:W-:Y:S01]  /*13a0*/  ULDC.64 UR8, c[0x0][0xa18] ;  /* 0x0002860000087ab9 */ /* 0x000fe20000000a00 */
[----:B------:R-:W-:Y:S01]  /*13b0*/  ISETP.NE.U32.AND P1, PT, RZ, UR4, PT ;  /* 0x00000004ff007c0c */ /* 0x000fe2000bf25070 */
[----:B------:R-:W-:Y:S01]  /*13c0*/  IMAD.MOV.U32 R10, RZ, RZ, RZ ;  /* 0x000000ffff0a7224 */ /* 0x000fe200078e00ff */
[----:B------:R-:W-:Y:S01]  /*13d0*/  ULDC.64 UR10, c[0x0][0x208] ;  /* 0x00008200000a7ab9 */ /* 0x000fe20000000a00 */
[----:B------:R-:W-:Y:S01]  /*13e0*/  ULDC.64 UR6, c[0x0][0xa08] ;  /* 0x0002820000067ab9 */ /* 0x000fe20000000a00 */
[----:B------:R-:W-:Y:S01]  /*13f0*/  ISETP.NE.AND.EX P1, PT, RZ, UR5, PT, P1 ;  /* 0x00000005ff007c0c */ /* 0x000fe2000bf25310 */
[----:B------:R-:W-:Y:S01]  /*1400*/  IMAD.MOV.U32 R78, RZ, RZ, RZ ;  /* 0x000000ffff4e7224 */ /* 0x000fe200078e00ff */
[----:B------:R-:W-:-:S04]  /*1410*/  ISETP.NE.U32.AND P0, PT, RZ, UR6, PT ;  /* 0x00000006ff007c0c */ /* 0x000fc8000bf05070 */
[----:B------:R-:W-:Y:S02]  /*1420*/  ISETP.NE.AND.EX P0, PT, RZ, UR7, PT, P0 ;  /* 0x00000007ff007c0c */ /* 0x000fe4000bf05300 */
[----:B--2---:R-:W-:Y:S01]  /*1430*/  SHF.R.S32.HI R0, RZ, 0x1f, R28 ;  /* 0x0000001fff007819 */ /* 0x004fe2000001141c */
[----:B------:R-:W-:-:S04]  /*1440*/  IMAD.SHL.U32 R30, R28, 0x4, RZ ;  /* 0x000000041c1e7824 */ /* 0x000fc800078e00ff */
[C---:B---3--:R-:W-:Y:S01]  /*1450*/  @P1 LEA R4, P2, R28.reuse, UR4, 0x2 ;  /* 0x000000041c041c11 */ /* 0x048fe2000f8410ff */
[----:B------:R-:W-:Y:S01]  /*1460*/  STL [R1+0x98], R28 ;  /* 0x0000981c01007387 */ /* 0x000fe20000100800 */
[C-C-:B------:R-:W-:Y:S02]  /*1470*/  SHF.L.U64.HI R29, R28.reuse, 0x2, R0.reuse ;  /* 0x000000021c1d7819 */ /* 0x140fe40000010200 */
[----:B------:R-:W-:Y:S01]  /*1480*/  @P1 LEA.HI.X R5, R28, UR5, R0, 0x2, P2 ;  /* 0x000000051c051c11 */ /* 0x000fe200090f1400 */
[----:B------:R-:W-:Y:S01]  /*1490*/  ULDC UR4, c[0x0][0x288] ;  /* 0x0000a20000047ab9 */ /* 0x000fe20000000800 */
[----:B------:R-:W-:Y:S01]  /*14a0*/  ISETP.NE.U32.AND P2, PT, RZ, UR8, PT ;  /* 0x00000008ff007c0c */ /* 0x000fe2000bf45070 */
[----:B------:R0:W-:Y:S01]  /*14b0*/  STL [R1+0xc0], R0 ;  /* 0x0000c00001007387 */ /* 0x0001e20000100800 */
[----:B------:R-:W-:Y:S02]  /*14c0*/  IADD3 R8, P3, R30, UR6, RZ ;  /* 0x000000061e087c10 */ /* 0x000fe4000ff7e0ff */
[----:B------:R-:W-:Y:S01]  /*14d0*/  ISETP.NE.AND.EX P2, PT, RZ, UR9, PT, P2 ;  /* 0x00000009ff007c0c */ /* 0x000fe2000bf45320 */
[----:B------:R1:W5:Y:S01]  /*14e0*/  @P1 LDG.E R10, desc[UR10][R4.64] ;  /* 0x0000000a040a1981 */ /* 0x000362000c1e1900 */
[----:B------:R-:W-:-:S03]  /*14f0*/  IADD3.X R9, R29, UR7, RZ, P3, !PT ;  /* 0x000000071d097c10 */ /* 0x000fc60009ffe4ff */
[----:B------:R1:W-:Y:S01]  /*1500*/  STL [R1+0x9c], R30 ;  /* 0x00009c1e01007387 */ /* 0x0003e20000100800 */
[----:B0-----:R-:W-:Y:S01]  /*1510*/  IMAD.U32 R0, RZ, RZ, UR4 ;  /* 0x00000004ff007e24 */ /* 0x001fe2000f8e00ff */
[----:B------:R-:W-:Y:S02]  /*1520*/  ULDC.64 UR4, c[0x0][0x418] ;  /* 0x0001060000047ab9 */ /* 0x000fe40000000a00 */
[----:B------:R1:W-:Y:S04]  /*1530*/  STL [R1+0xa0], R29 ;  /* 0x0000a01d01007387 */ /* 0x0003e80000100800 */
[----:B------:R-:W-:Y:S01]  /*1540*/  @P2 IADD3 R6, P1, R30, UR8, RZ ;  /* 0x000000081e062c10 */ /* 0x000fe2000ff3e0ff */
[----:B------:R1:W5:Y:S03]  /*1550*/  @P0 LDG.E R78, desc[UR10][R8.64] ;  /* 0x0000000a084e0981 */ /* 0x000366000c1e1900 */
[----:B------:R-:W-:-:S05]  /*1560*/  @P2 IADD3.X R7, R29, UR9, RZ, P1, !PT ;  /* 0x000000091d072c10 */ /* 0x000fca0008ffe4ff */
[----:B------:R-:W2:Y:S01]  /*1570*/  @P2 LDG.E R0, desc[UR10][R6.64] ;  /* 0x0000000a06002981 */ /* 0x000ea2000c1e1900 */
        /* <DEDUP_REMOVED lines=9> */
[----:B--2---:R1:W-:Y:S01]  /*1610*/  STL [R1+0x28], R0 ;  /* 0x0000280001007387 */ /* 0x0043e20000100800 */
[----:B------:R-:W-:Y:S01]  /*1620*/  IMAD.MOV.U32 R12, RZ, RZ, R0 ;  /* 0x000000ffff0c7224 */ /* 0x000fe200078e0000 */
[----:B------:R-:W-:Y:S06]  /*1630*/  @P2 BRA `(.L_x_11684) ;  /* 0x00000000002c2947 */ /* 0x000fec0003800000 */
[----:B------:R-:W-:Y:S02]  /*1640*/  ULDC.64 UR4, c[0x0][0xa00] ;  /* 0x0002800000047ab9 */ /* 0x000fe40000000a00 */
[----:B------:R-:W-:-:S04]  /*1650*/  ISETP.NE.U32.AND P1, PT, RZ, UR4, PT ;  /* 0x00000004ff007c0c */ /* 0x000fc8000bf25070 */
[----:B------:R-:W-:-:S13]  /*1660*/  ISETP.NE.AND.EX P1, PT, RZ, UR5, PT, P1 ;  /* 0x00000005ff007c0c */ /* 0x000fda000bf25310 */
[----:B------:R-:W-:Y:S05]  /*1670*/  @!P1 BRA `(.L_x_11684) ;  /* 0x00000000001c9947 */ /* 0x000fea0003800000 */
[----:B-1----:R-:W0:Y:S01]  /*1680*/  LDC.64 R4, c[0x0][0xa00] ;  /* 0x00028000ff047b82 */ /* 0x002e220000000a00 */
[----:B------:R-:W-:Y:S01]  /*1690*/  ULDC.64 UR4, c[0x0][0x208] ;  /* 0x0000820000047ab9 */ /* 0x000fe20000000a00 */
[----:B0-----:R-:W-:-:S05]  /*16a0*/  IMAD.WIDE R4, R28, 0x4, R4 ;  /* 0x000000041c047825 */ /* 0x001fca00078e0204 */
[----:B------:R-:W2:Y:S04]  /*16b0*/  LDG.E R0, desc[UR4][R4.64] ;  /* 0x0000000404007981 */ /* 0x000ea8000c1e1900 */
[----:B------:R-:W2:Y:S02]  /*16c0*/  LDG.E R3, desc[UR4][R4.64+0x4] ;  /* 0x0000040404037981 */ /* 0x000ea4000c1e1900 */
[----:B--2---:R-:W-:-:S05]  /*16d0*/  IMAD.IADD R12, R3, 0x1, -R0 ;  /* 0x00000001030c7824 */ /* 0x004fca00078e0a00 */
[----:B------:R0:W-:Y:S02]  /*16e0*/  STL [R1+0x28], R12 ;  /* 0x0000280c01007387 */ /* 0x0001e40000100800 */
.L_x_11684:
[C---:B------:R-:W-:Y:S01]  /*16f0*/  LOP3.LUT R26, R110.reuse, 0xffff, RZ, 0xc0, !PT ;  /* 0x0000ffff6e1a7812 */ /* 0x040fe200078ec0ff */
[----:B------:R-:W-:Y:S01]  /*1700*/  ULDC.64 UR4, c[0x0][0xa20] ;  /* 0x0002880000047ab9 */ /* 0x000fe20000000a00 */
[C---:B------:R-:W-:Y:S02]  /*1710*/  LOP3.LUT R3, R110.reuse, 0xff000000, RZ, 0xc0, !PT ;  /* 0xff0000006e037812 */ /* 0x040fe400078ec0ff */
[----:B------:R-:W-:Y:S01]  /*1720*/  ISETP.NE.U32.AND P1, PT, RZ, UR4, PT ;  /* 0x00000004ff007c0c */ /* 0x000fe2000bf25070 */
[----:B------:R2:W-:Y:S01]  /*1730*/  STL [R1+0x90], R26 ;  /* 0x0000901a01007387 */ /* 0x0005e20000100800 */
[----:B-1----:R-:W-:Y:S02]  /*1740*/  LOP3.LUT R0, R110, 0xff0000, RZ, 0xc0, !PT ;  /* 0x00ff00006e007812 */ /* 0x002fe400078ec0ff */
[----:B------:R-:W-:Y:S02]  /*1750*/  ISETP.NE.AND.EX P1, PT, RZ, UR5, PT, P1 ;  /* 0x00000005ff007c0c */ /* 0x000fe4000bf25310 */
[----:B------:R-:W-:-:S04]  /*1760*/  SHF.R.U32.HI R3, RZ, 0x8, R3 ;  /* 0x00000008ff037819 */ /* 0x000fc80000011603 */
[----:B------:R-:W-:-:S07]  /*1770*/  LEA.HI R11, R0, R3, RZ, 0x10 ;  /* 0x00000003000b7211 */ /* 0x000fce00078f80ff */
[----:B--2---:R-:W-:Y:S05]  /*1780*/  @!P1 BRA `(.L_x_11685) ;  /* 0x0000000000149947 */ /* 0x004fea0003800000 */
[----:B------:R-:W-:Y:S01]  /*1790*/  IADD3 R4, P0, R30, UR4, RZ ;  /* 0x000000041e047c10 */ /* 0x000fe2000ff1e0ff */
[----:B------:R-:W-:-:S03]  /*17a0*/  ULDC.64 UR6, c[0x0][0x208] ;  /* 0x0000820000067ab9 */ /* 0x000fc60000000a00 */
[----:B------:R-:W-:-:S05]  /*17b0*/  IADD3.X R5, R29, UR5, RZ, P0, !PT ;  /* 0x000000051d057c10 */ /* 0x000fca00087fe4ff */
[----:B------:R1:W5:Y:S01]  /*17c0*/  LDG.E R27, desc[UR6][R4.64] ;  /* 0x00000006041b7981 */ /* 0x000362000c1e1900 */
[----:B------:R-:W-:Y:S05]  /*17d0*/  BRA `(.L_x_11686) ;  /* 0x0000000000147947 */ /* 0x000fea0003800000 */
.L_x_11685:
[----:B------:R-:W-:Y:S05]  /*17e0*/  @!P0 BRA `(.L_x_11686) ;  /* 0x0000000000108947 */ /* 0x000fea0003800000 */
[----:B------:R-:W-:Y:S02]  /*17f0*/  ULDC.64 UR4, c[0x0][0x208] ;  /* 0x0000820000047ab9 */ /* 0x000fe40000000a00 */
[----:B------:R-:W2:Y:S04]  /*1800*/  LDG.E R0, desc[UR4][R8.64] ;  /* 0x0000000408007981 */ /* 0x000ea8000c1e1900 */
[----:B------:R-:W2:Y:S02]  /*1810*/  LDG.E R27, desc[UR4][R8.64+0x4] ;  /* 0x00000404081b7981 */ /* 0x000ea4000c1e1900 */
[----:B--2---:R-:W-:-:S07]  /*1820*/  IMAD.IADD R27, R27, 0x1, -R0 ;  /* 0x000000011b1b7824 */ /* 0x004fce00078e0a00 */
.L_x_11686:
[----:B------:R-:W-:Y:S01]  /*1830*/  ULDC.64 UR4, c[0x0][0xa10] ;  /* 0x0002840000047ab9 */ /* 0x000fe20000000a00 */
[----:B------:R-:W-:Y:S01]  /*1840*/  ULDC.64 UR6, c[0x0][0x208] ;  /* 0x0000820000067ab9 */ /* 0x000fe20000000a00 */
[----:B------:R-:W-:Y:S01]  /*1850*/  ISETP.NE.U32.AND P0, PT, RZ, UR4, PT ;  /* 0x00000004ff007c0c */ /* 0x000fe2000bf05070 */
[----:B------:R-:W2:Y:S03]  /*1860*/  LDC R8, c[0x0][0x448] ;  /* 0x00011200ff087b82 */ /* 0x000ea60000000800 */
[----:B------:R-:W-:Y:S01]  /*1870*/  ISETP.NE.AND.EX P0, PT, RZ, UR5, PT, P0 ;  /* 0x00000005ff007c0c */ /* 0x000fe2000bf05300 */
[----:B------:R-:W-:-:S12]  /*1880*/  ULDC.64 UR4, c[0x0][0xa30] ;  /* 0x00028c0000047ab9 */ /* 0x000fd80000000a00 */
[----:B-1----:R-:W1:Y:S02]  /*1890*/  @P0 LDC.64 R4, c[0x0][0xa10] ;  /* 0x00028400ff040b82 */ /* 0x002e640000000a00 */
[----:B-1----:R-:W-:-:S05]  /*18a0*/  @P0 IMAD.WIDE R4, R28, 0x4, R4 ;  /* 0x000000041c040825 */ /* 0x002fca00078e0204 */
        /* <DEDUP_REMOVED lines=8> */
[----:B--2---:R-:W-:Y:S01]  /*1930*/  ISETP.NE.AND P1, PT, R8, 0x1, PT ;  /* 0x000000010800780c */ /* 0x004fe20003f25270 */
[----:B------:R-:W-:Y:S01]  /*1940*/  IMAD R13, R109, 0xc0, RZ ;  /* 0x000000c06d0d7824 */ /* 0x000fe200078e02ff */
[----:B------:R-:W-:Y:S03]  /*1950*/  BSSY B0, `(.L_x_11687) ;  /* 0x0000039000007945 */ /* 0x000fe60003800000 */
[----:B-1----:R-:W-:Y:S01]  /*1960*/  VIADD R4, R13, 0xbf ;  /* 0x000000bf0d047836 */ /* 0x002fe20000000000 */
[----:B------:R1:W-:Y:S07]  /*1970*/  STL [R1+0x80], R13 ;  /* 0x0000800d01007387 */ /* 0x0003ee0000100800 */
[----:B------:R-:W2:Y:S01]  /*1980*/  @P1 LDC R9, c[0x0][0x44c] ;  /* 0x00011300ff091b82 */ /* 0x000ea20000000800 */
[----:B-1----:R-:W-:-:S07]  /*1990*/  IMAD.IADD R13, R27, 0x1, -R10 ;  /* 0x000000011b0d7824 */ /* 0x002fce00078e0a0a */
[----:B------:R-:W1:Y:S01]  /*19a0*/  @P1 LDC R5, c[0x0][0x450] ;  /* 0x00011400ff051b82 */ /* 0x000e620000000800 */
[----:B---3--:R-:W-:Y:S02]  /*19b0*/  @P0 IMAD.IADD R2, R3, 0x1, -R0 ;  /* 0x0000000103020824 */ /* 0x008fe400078e0a00 */
[----:B--2---:R-:W-:-:S04]  /*19c0*/  @P1 IMAD.HI.U32 R0, R4, R9, RZ ;  /* 0x0000000904001227 */ /* 0x004fc800078e00ff */
[----:B----4-:R-:W-:Y:S01]  /*19d0*/  IMAD.IADD R6, R13, 0x1, R2 ;  /* 0x000000010d067824 */ /* 0x010fe200078e0202 */
[----:B-1----:R-:W-:-:S03]  /*19e0*/  @P1 SHF.R.U32.HI R4, RZ, R5, R0 ;  /* 0x00000005ff041219 */ /* 0x002fc60000011600 */
[C---:B------:R-:W-:Y:S01]  /*19f0*/  VIADD R0, R6.reuse, 0x8f ;  /* 0x0000008f06007836 */ /* 0x040fe20000000000 */
[----:B------:R-:W-:Y:S01]  /*1a00*/  IADD3 R3, R6, 0x90, -R12 ;  /* 0x0000009006037810 */ /* 0x000fe20007ffe80c */
[----:B------:R1:W-:Y:S01]  /*1a10*/  STL [R1+0x3c], R6 ;  /* 0x00003c0601007387 */ /* 0x0003e20000100800 */
[----:B0-----:R-:W-:Y:S01]  /*1a20*/  LOP3.LUT R12, R11, 0xff, RZ, 0xc0, !PT ;  /* 0x000000ff0b0c7812 */ /* 0x001fe200078ec0ff */
[----:B------:R-:W-:-:S04]  /*1a30*/  IMAD.HI R0, R0, 0x38e38e39, RZ ;  /* 0x38e38e3900007827 */ /* 0x000fc800078e02ff */
[----:B------:R-:W-:Y:S01]  /*1a40*/  IMAD.IADD R4, R3, 0x1, R4 ;  /* 0x0000000103047824 */ /* 0x000fe200078e0204 */
[----:B------:R-:W-:Y:S01]  /*1a50*/  SHF.R.U32.HI R3, RZ, 0x1f, R0 ;  /* 0x0000001fff037819 */ /* 0x000fe20000011600 */
[----:B------:R0:W-:Y:S02]  /*1a60*/  STL [R1+0xac], R12 ;  /* 0x0000ac0c01007387 */ /* 0x0001e40000100800 */
[----:B------:R-:W-:Y:S01]  /*1a70*/  IMAD.HI R4, R4, 0x38e38e39, RZ ;  /* 0x38e38e3904047827 */ /* 0x000fe200078e02ff */
[----:B-1----:R-:W-:Y:S02]  /*1a80*/  SHF.R.U32.HI R6, RZ, 0x10, R11 ;  /* 0x00000010ff067819 */ /* 0x002fe4000001160b */
[----:B------:R-:W-:Y:S01]  /*1a90*/  LEA.HI.SX32 R114, R0, R3, 0x1b ;  /* 0x0000000300727211 */ /* 0x000fe200078fdaff */
[----:B------:R-:W-:Y:S01]  /*1aa0*/  IMAD.MOV.U32 R0, RZ, RZ, RZ ;  /* 0x000000ffff007224 */ /* 0x000fe200078e00ff */
[----:B------:R-:W-:Y:S01]  /*1ab0*/  SHF.R.U32.HI R5, RZ, 0x1f, R4 ;  /* 0x0000001fff057819 */ /* 0x000fe20000011604 */
[----:B------:R0:W-:Y:S03]  /*1ac0*/  STL [R1+0x94], R6 ;  /* 0x0000940601007387 */ /* 0x0001e60000100800 */
        /* <DEDUP_REMOVED lines=33> */
.L_x_11688:
[----:B------:R-:W-:Y:S05]  /*1ce0*/  BSYNC B0 ;  /* 0x0000000000007941 */ /* 0x000fea0003800000 */
.L_x_11687:
        /* <DEDUP_REMOVED lines=37> */
.L_x_11691:
[----:B------:R-:W-:Y:S05]  /*1f40*/  BSYNC B6 ;  /* 0x0000000000067941 */ /* 0x000fea0003800000 */
.L_x_11690:
        /* <DEDUP_REMOVED lines=20> */
.L_x_11693:
[----:B------:R-:W-:Y:S05]  /*2090*/  BSYNC B6 ;  /* 0x0000000000067941 */ /* 0x000fea0003800000 */
.L_x_11692:
[----:B------:R-:W0:Y:S01]  /*20a0*/  S2R R20, SR_TID.X ;  /* 0x0000000000147919 */ /* 0x000e220000002100 */
[----:B------:R-:W-:Y:S01]  /*20b0*/  ULDC.64 UR4, c[0x0][0x9f8] ;  /* 0x00027e0000047ab9 */ /* 0x000fe20000000a00 */
[----:B------:R-:W-:Y:S01]  /*20c0*/  IMAD.MOV.U32 R0, RZ, RZ, R28 ;  /* 0x000000ffff007224 */ /* 0x000fe200078e001c */
[----:B------:R-:W-:Y:S01]  /*20d0*/  ISETP.NE.U32.AND P0, PT, RZ, UR4, PT ;  /* 0x00000004ff007c0c */ /* 0x000fe2000bf05070 */
[----:B------:R-:W-:Y:S01]  /*20e0*/  ULDC.64 UR6, c[0x0][0x208] ;  /* 0x0000820000067ab9 */ /* 0x000fe20000000a00 */
[----:B------:R-:W2:Y:S01]  /*20f0*/  LDL.64 R12, [R1+0x30] ;  /* 0x00003000010c7983 */ /* 0x000ea20000100a00 */
[----:B------:R-:W1:Y:S01]  /*2100*/  LDC.64 R32, c[0x0][0x300] ;  /* 0x0000c000ff207b82 */ /* 0x000e620000000a00 */
[----:B------:R-:W-:Y:S02]  /*2110*/  ISETP.NE.AND.EX P0, PT, RZ, UR5, PT, P0 ;  /* 0x00000005ff007c0c */ /* 0x000fe4000bf05300 */
[----:B------:R-:W3:Y:S04]  /*2120*/  LDL.64 R42, [R1+0x30] ;  /* 0x00003000012a7983 */ /* 0x000ee80000100a00 */
[----:B------:R-:W4:Y:S01]  /*2130*/  LDL.64 R36, [R1+0x48] ;  /* 0x0000480001247983 */ /* 0x000f220000100a00 */
[----:B------:R-:W-:Y:S01]  /*2140*/  IMAD.IADD R78, R78, 0x1, R27 ;  /* 0x000000014e4e7824 */ /* 0x000fe200078e021b */
[----:B------:R-:W-:Y:S01]  /*2150*/  SHF.R.S32.HI R38, RZ, 0x1f, R23 ;  /* 0x0000001fff267819 */ /* 0x000fe20000011417 */
[----:B------:R-:W4:Y:S04]  /*2160*/  LDC.64 R70, c[0x0][0x408] ;  /* 0x00010200ff467b82 */ /* 0x000f280000000a00 */
[----:B------:R-:W-:-:S04]  /*2170*/  @P0 IADD3 R4, P1, R30, UR4, RZ ;  /* 0x000000041e040c10 */ /* 0x000fc8000ff3e0ff */
[----:B------:R-:W-:Y:S01]  /*2180*/  @P0 IADD3.X R5, R29, UR5, RZ, P1, !PT ;  /* 0x000000051d050c10 */ /* 0x000fe20008ffe4ff */
[----:B------:R-:W-:Y:S01]  /*2190*/  ULDC.64 UR4, c[0x0][0xa08] ;  /* 0x0002820000047ab9 */ /* 0x000fe20000000a00 */
[----:B------:R-:W4:Y:S03]  /*21a0*/  LDC.64 R76, c[0x0][0x3f8] ;  /* 0x0000fe00ff4c7b82 */ /* 0x000f260000000a00 */
[----:B------:R0:W4:Y:S02]  /*21b0*/  @P0 LDG.E R0, desc[UR6][R4.64] ;  /* 0x0000000604000981 */ /* 0x000124000c1e1900 */
[----:B0-----:R-:W-:-:S05]  /*21c0*/  VIADD R8, R20, 0xffffff80 ;  /* 0xffffff8014087836 */ /* 0x001fca0000000000 */
[----:B------:R-:W-:-:S04]  /*21d0*/  SHF.R.S32.HI R9, RZ, 0x1f, R8 ;  /* 0x0000001fff097819 */ /* 0x000fc80000011408 */
[----:B------:R-:W-:-:S04]  /*21e0*/  LEA.HI R9, R9, R8, RZ, 0x2 ;  /* 0x0000000809097211 */ /* 0x000fc800078f10ff */
[--C-:B------:R-:W-:Y:S02]  /*21f0*/  SHF.R.S32.HI R21, RZ, 0x2, R9.reuse ;  /* 0x00000002ff157819 */ /* 0x100fe40000011409 */
[----:B------:R-:W-:-:S04]  /*2200*/  SHF.R.S32.HI R4, RZ, 0x1f, R9 ;  /* 0x0000001fff047819 */ /* 0x000fc80000011409 */
[----:B------:R-:W-:-:S04]  /*2210*/  LEA.HI R8, R4, R21, RZ, 0x2 ;  /* 0x0000001504087211 */ /* 0x000fc800078f10ff */
[----:B------:R-:W-:-:S05]  /*2220*/  LOP3.LUT R8, R8, 0xfffffffc, RZ, 0xc0, !PT ;  /* 0xfffffffc08087812 */ /* 0x000fca00078ec0ff */
[----:B------:R-:W-:Y:S02]  /*2230*/  IMAD.IADD R21, R21, 0x1, -R8 ;  /* 0x0000000115157824 */ /* 0x000fe400078e0a08 */
[----:B------:R-:W4:Y:S01]  /*2240*/  LDL.64 R8, [R1+0x48] ;  /* 0x0000480001087983 */ /* 0x000f220000100a00 */
[----:B------:R-:W-:Y:S01]  /*2250*/  SHF.R.S32.HI R11, RZ, 0x1f, R78 ;  /* 0x0000001fff0b7819 */ /* 0x000fe2000001144e */
[----:B-1----:R-:W-:-:S04]  /*2260*/  IMAD.WIDE.U32 R6, R78, R32, RZ ;  /* 0x000000204e067225 */ /* 0x002fc800078e00ff */
[----:B------:R-:W-:Y:S01]  /*2270*/  IMAD R3, R11, R32, RZ ;  /* 0x000000200b037224 */ /* 0x000fe200078e02ff */
[----:B------:R-:W-:-:S03]  /*2280*/  ISETP.NE.U32.AND P0, PT, RZ, UR4, PT ;  /* 0x00000004ff007c0c */ /* 0x000fc6000bf05070 */
[----:B------:R-:W-:Y:S01]  /*2290*/  IMAD R3, R78, R33, R3 ;  /* 0x000000214e037224 */ /* 0x000fe200078e0203 */
[----:B------:R-:W-:Y:S02]  /*22a0*/  SHF.R.U32.HI R40, RZ, 0x7, R20 ;  /* 0x00000007ff287819 */ /* 0x000fe40000011614 */
[----:B------:R-:W-:Y:S01]  /*22b0*/  LOP3.LUT R22, R22, 0xfffffffd, RZ, 0xc0, !PT ;  /* 0xfffffffd16167812 */ /* 0x000fe200078ec0ff */
[----:B--2---:R-:W0:Y:S01]  /*22c0*/  LDC R13, c[0x0][0x3f4] ;  /* 0x0000fd00ff0d7b82 */ /* 0x004e220000000800 */
[----:B---3--:R-:W-:-:S05]  /*22d0*/  IMAD.MOV.U32 R42, RZ, RZ, R12 ;  /* 0x000000ffff2a7224 */ /* 0x008fca00078e000c */
[----:B------:R-:W-:-:S05]  /*22e0*/  SHF.R.S32.HI R43, RZ, 0x1f, R42 ;  /* 0x0000001fff2b7819 */ /* 0x000fca000001142a */
[----:B------:R-:W-:Y:S04]  /*22f0*/  STL [R1+0x34], R43 ;  /* 0x0000342b01007387 */ /* 0x000fe80000100800 */
[----:B------:R-:W2:Y:S01]  /*2300*/  LDL R44, [R1+0x50] ;  /* 0x00005000012c7983 */ /* 0x000ea20000100800 */
[----:B----4-:R-:W-:-:S05]  /*2310*/  IMAD.MOV.U32 R36, RZ, RZ, R8 ;  /* 0x000000ffff247224 */ /* 0x010fca00078e0008 */
[----:B------:R-:W-:-:S05]  /*2320*/  SHF.R.S32.HI R37, RZ, 0x1f, R36 ;  /* 0x0000001fff257819 */ /* 0x000fca0000011424 */
[----:B------:R1:W-:Y:S04]  /*2330*/  STL [R1+0x4c], R37 ;  /* 0x00004c2501007387 */ /* 0x0003e80000100800 */
[----:B------:R-:W3:Y:S04]  /*2340*/  LDL R39, [R1+0x54] ;  /* 0x0000540001277983 */ /* 0x000ee80000100800 */
[----:B------:R-:W4:Y:S01]  /*2350*/  LDL R41, [R1+0x58] ;  /* 0x0000580001297983 */ /* 0x000f220000100800 */
[----:B------:R-:W-:Y:S01]  /*2360*/  IMAD.IADD R7, R7, 0x1, R3 ;  /* 0x0000000107077824 */ /* 0x000fe200078e0203 */
[----:B------:R-:W-:Y:S01]  /*2370*/  ISETP.NE.AND.EX P0, PT, RZ, UR5, PT, P0 ;  /* 0x00000005ff007c0c */ /* 0x000fe2000bf05300 */
[----:B------:R-:W-:Y:S01]  /*2380*/  ULDC.64 UR4, c[0x0][0x308] ;  /* 0x0000c20000047ab9 */ /* 0x000fe20000000a00 */
[----:B------:R-:W-:Y:S01]  /*2390*/  SHF.R.S32.HI R3, RZ, 0x1f, R0 ;  /* 0x0000001fff037819 */ /* 0x000fe20000011400 */
[----:B------:R-:W-:Y:S01]  /*23a0*/  IMAD.WIDE.U32 R4, R26, UR4, R6 ;  /* 0x000000041a047c25 */ /* 0x000fe2000f8e0006 */
[----:B------:R-:W-:-:S02]  /*23b0*/  ISETP.NE.AND P6, PT, R40, 0x1, PT ;  /* 0x000000012800780c */ /* 0x000fc40003fc5270 */
[----:B------:R-:W-:Y:S01]  /*23c0*/  SEL R89, R3, RZ, !P0 ;  /* 0x000000ff03597207 */ /* 0x000fe20004000000 */
[----:B------:R-:W-:Y:S01]  /*23d0*/  IMAD R5, R26, UR5, R5 ;  /* 0x000000051a057c24 */ /* 0x000fe2000f8e0205 */
[----:B------:R-:W-:Y:S01]  /*23e0*/  ULDC.64 UR4, c[0x0][0x310] ;  /* 0x0000c40000047ab9 */ /* 0x000fe20000000a00 */
[----:B------:R-:W-:Y:S02]  /*23f0*/  SEL R27, R0, RZ, !P0 ;  /* 0x000000ff001b7207 */ /* 0x000fe40004000000 */
[----:B------:R-:W-:-:S03]  /*2400*/  IMAD R0, R89, UR4, RZ ;  /* 0x0000000459007c24 */ /* 0x000fc6000f8e02ff */
[----:B------:R-:W-:-:S04]  /*2410*/  IMAD.WIDE.U32 R28, R27, UR4, R4 ;  /* 0x000000041b1c7c25 */ /* 0x000fc8000f8e0004 */
[----:B------:R-:W-:Y:S01]  /*2420*/  IMAD R3, R27, UR5, R0 ;  /* 0x000000051b037c24 */ /* 0x000fe2000f8e0200 */
[----:B------:R-:W-:Y:S05]  /*2430*/  @!P6 WARPSYNC.ALL ;  /* 0x000000000000e948 */ /* 0x000fea0003800000 */
[----:B------:R-:W-:Y:S01]  /*2440*/  VIADD R0, R42, 0x10 ;  /* 0x000000102a007836 */ /* 0x000fe20000000000 */
[----:B------:R-:W-:Y:S01]  /*2450*/  ULDC.64 UR4, c[0x0][0x330] ;  /* 0x0000cc0000047ab9 */ /* 0x000fe20000000a00 */
[----:B------:R-:W-:Y:S01]  /*2460*/  IMAD R6, R38, R32, RZ ;  /* 0x0000002026067224 */ /* 0x000fe200078e02ff */
[----:B------:R-:W-:Y:S01]  /*2470*/  ULDC.64 UR6, c[0x0][0x338] ;  /* 0x0000ce0000067ab9 */ /* 0x000fe20000000a00 */
[----:B------:R-:W-:Y:S01]  /*2480*/  IMAD.WIDE.U32 R30, R26, UR4, R42 ;  /* 0x000000041a1e7c25 */ /* 0x000fe2000f8e002a */
[----:B------:R-:W-:-:S02]  /*2490*/  ULDC UR4, c[0x0][0x2f4] ;  /* 0x0000bd0000047ab9 */ /* 0x000fc40000000800 */
[----:B------:R-:W-:Y:S01]  /*24a0*/  ISETP.GE.AND P1, PT, R0, UR4, PT ;  /* 0x0000000400007c0c */ /* 0x000fe2000bf26270 */
[----:B------:R-:W-:Y:S01]  /*24b0*/  IMAD.WIDE.U32 R4, R23, R32, R42 ;  /* 0x0000002017047225 */ /* 0x000fe200078e002a */
[----:B------:R-:W-:-:S03]  /*24c0*/  ISETP.GE.AND P0, PT, R42, UR4, PT ;  /* 0x000000042a007c0c */ /* 0x000fc6000bf06270 */
[----:B------:R-:W-:Y:S01]  /*24d0*/  IMAD R90, R23, R33, R6 ;  /* 0x00000021175a7224 */ /* 0x000fe200078e0206 */
[----:B------:R-:W-:Y:S02]  /*24e0*/  SEL R6, RZ, 0xffffffff, P1 ;  /* 0xffffffffff067807 */ /* 0x000fe40000800000 */
[----:B------:R-:W-:Y:S02]  /*24f0*/  IADD3 R91, P1, R28, R4, RZ ;  /* 0x000000041c5b7210 */ /* 0x000fe40007f3e0ff */
[----:B------:R-:W-:Y:S02]  /*2500*/  SEL R4, RZ, 0x1, P0 ;  /* 0x00000001ff047807 */ /* 0x000fe40000000000 */
[----:B------:R-:W-:Y:S01]  /*2510*/  LOP3.LUT P0, RZ, R21, 0x2, RZ, 0xc0, !PT ;  /* 0x0000000215ff7812 */ /* 0x000fe2000780c0ff */
[----:B------:R-:W-:Y:S02]  /*2520*/  IMAD.SHL.U32 R7, R6, 0x2, RZ ;  /* 0x0000000206077824 */ /* 0x000fe400078e00ff */
[----:B------:R-:W-:-:S03]  /*2530*/  IMAD.IADD R3, R29, 0x1, R3 ;  /* 0x000000011d037824 */ /* 0x000fc600078e0203 */
[----:B------:R-:W-:Y:S01]  /*2540*/  LOP3.LUT R7, R7, 0x2, R4, 0xe2, !PT ;  /* 0x0000000207077812 */ /* 0x000fe200078ee204 */
[C---:B------:R-:W-:Y:S01]  /*2550*/  VIADD R4, R42.reuse, 0x20 ;  /* 0x000000202a047836 */ /* 0x040fe20000000000 */
[----:B------:R-:W-:Y:S01]  /*2560*/  IADD3.X R90, R3, R5, R90, P1, !PT ;  /* 0x00000005035a7210 */ /* 0x000fe20000ffe45a */
[----:B------:R-:W-:Y:S02]  /*2570*/  VIADD R5, R42, 0x30 ;  /* 0x000000302a057836 */ /* 0x000fe40000000000 */
[----:B------:R-:W-:Y:S02]  /*2580*/  IMAD R8, R38, R70, RZ ;  /* 0x0000004626087224 */ /* 0x000fe400078e02ff */
[----:B------:R-:W-:Y:S01]  /*2590*/  @P0 LOP3.LUT R22, R22, 0x2, RZ, 0xfc, !PT ;  /* 0x0000000216160812 */ /* 0x000fe200078efcff */
[----:B------:R-:W-:Y:S01]  /*25a0*/  VIADD R6, R42, 0x40 ;  /* 0x000000402a067836 */ /* 0x000fe20000000000 */
[----:B------:R-:W-:Y:S02]  /*25b0*/  ISETP.GE.AND P0, PT, R4, UR4, PT ;  /* 0x0000000404007c0c */ /* 0x000fe4000bf06270 */
[----:B------:R-:W-:Y:S01]  /*25c0*/  ISETP.GE.AND P1, PT, R5, UR4, PT ;  /* 0x0000000405007c0c */ /* 0x000fe2000bf26270 */
[----:B------:R-:W-:Y:S01]  /*25d0*/  IMAD R15, R23, R71, R8 ;  /* 0x00000047170f7224 */ /* 0x000fe200078e0208 */
[----:B------:R-:W-:-:S02]  /*25e0*/  SEL R8, RZ, 0x4, P0 ;  /* 0x00000004ff087807 */ /* 0x000fc40000000000 */
[----:B------:R-:W-:Y:S02]  /*25f0*/  SEL R9, RZ, 0x8, P1 ;  /* 0x00000008ff097807 */ /* 0x000fe40000800000 */
[----:B------:R-:W-:Y:S01]  /*2600*/  ISETP.GE.AND P0, PT, R6, UR4, PT ;  /* 0x0000000406007c0c */ /* 0x000fe2000bf06270 */
[-C--:B------:R-:W-:Y:S01]  /*2610*/  IMAD.WIDE.U32 R34, R23, R70.reuse, R42 ;  /* 0x0000004617227225 */ /* 0x080fe200078e002a */
[----:B------:R-:W-:Y:S02]  /*2620*/  LOP3.LUT R7, R9, R7, R8, 0xfe, !PT ;  /* 0x0000000709077212 */ /* 0x000fe400078efe08 */
[----:B------:R-:W-:Y:S01]  /*2630*/  SEL R12, RZ, 0x10, P0 ;  /* 0x00000010ff0c7807 */ /* 0x000fe20000000000 */
[----:B------:R-:W-:Y:S01]  /*2640*/  IMAD.WIDE.U32 R68, R23, R70, R36 ;  /* 0x0000004617447225 */ /* 0x000fe200078e0024 */
[-C--:B0-----:R-:W-:Y:S02]  /*2650*/  ISETP.GE.AND P0, PT, R42, R13.reuse, PT ;  /* 0x0000000d2a00720c */ /* 0x081fe40003f06270 */
[-C--:B------:R-:W-:Y:S01]  /*2660*/  ISETP.GE.AND P2, PT, R4, R13.reuse, PT ;  /* 0x0000000d0400720c */ /* 0x080fe20003f46270 */
[----:B------:R-:W-:Y:S01]  /*2670*/  IMAD R31, R26, UR5, R31 ;  /* 0x000000051a1f7c24 */ /* 0x000fe2000f8e021f */
[----:B------:R-:W-:Y:S01]  /*2680*/  LOP3.LUT R12, R7, R12, RZ, 0xfc, !PT ;  /* 0x0000000c070c7212 */ /* 0x000fe200078efcff */
[----:B------:R-:W-:Y:S01]  /*2690*/  IMAD R89, R89, UR6, RZ ;  /* 0x0000000659597c24 */ /* 0x000fe2000f8e02ff */
[----:B------:R-:W-:Y:S01]  /*26a0*/  ISETP.GE.AND P1, PT, R0, R13, PT ;  /* 0x0000000d0000720c */ /* 0x000fe20003f26270 */
[----:B------:R-:W-:Y:S01]  /*26b0*/  IMAD.IADD R35, R35, 0x1, R15 ;  /* 0x0000000123237824 */ /* 0x000fe200078e020f */
[----:B------:R-:W-:Y:S01]  /*26c0*/  SEL R7, R13, RZ, P0 ;  /* 0x000000ff0d077207 */ /* 0x000fe20000000000 */
[----:B------:R-:W-:Y:S01]  /*26d0*/  IMAD.IADD R69, R15, 0x1, R69 ;  /* 0x000000010f457824 */ /* 0x000fe200078e0245 */
[C---:B------:R-:W-:Y:S01]  /*26e0*/  SEL R15, R13.reuse, RZ, P2 ;  /* 0x000000ff0d0f7207 */ /* 0x040fe20001000000 */
[----:B------:R-:W-:Y:S01]  /*26f0*/  IMAD R8, R38, R76, RZ ;  /* 0x0000004c26087224 */ /* 0x000fe200078e02ff */
[----:B------:R-:W-:Y:S01]  /*2700*/  SEL R9, R13, RZ, P1 ;  /* 0x000000ff0d097207 */ /* 0x000fe20000800000 */
[----:B------:R-:W-:-:S02]  /*2710*/  IMAD R89, R27, UR7, R89 ;  /* 0x000000071b597c24 */ /* 0x000fc4000f8e0259 */
[----:B------:R-:W-:-:S04]  /*2720*/  IMAD.WIDE.U32 R30, R27, UR6, R30 ;  /* 0x000000061b1e7c25 */ /* 0x000fc8000f8e001e */
[C---:B------:R-:W-:Y:S02]  /*2730*/  IMAD R27, R23.reuse, R77, R8 ;  /* 0x0000004d171b7224 */ /* 0x040fe400078e0208 */
[----:B------:R-:W-:Y:S02]  /*2740*/  IMAD.IADD R8, R42, 0x1, R7 ;  /* 0x000000012a087824 */ /* 0x000fe400078e0207 */
[----:B------:R-:W-:-:S04]  /*2750*/  IMAD.WIDE.U32 R72, R23, R76, R42 ;  /* 0x0000004c17487225 */ /* 0x000fc800078e002a */
[----:B------:R-:W-:-:S04]  /*2760*/  IMAD.WIDE.U32 R74, R23, R76, R36 ;  /* 0x0000004c174a7225 */ /* 0x000fc800078e0024 */
[----:B------:R-:W-:Y:S02]  /*2770*/  IMAD.IADD R20, R4, 0x1, R15 ;  /* 0x0000000104147824 */ /* 0x000fe400078e020f */
[----:B------:R-:W-:Y:S01]  /*2780*/  IMAD.IADD R14, R0, 0x1, R9 ;  /* 0x00000001000e7824 */ /* 0x000fe200078e0209 */
[----:B------:R-:W-:Y:S01]  /*2790*/  SHF.R.S32.HI R9, RZ, 0x1f, R8 ;  /* 0x0000001fff097819 */ /* 0x000fe20000011408 */
[----:B------:R-:W-:Y:S02]  /*27a0*/  IMAD.IADD R73, R73, 0x1, R27 ;  /* 0x0000000149497824 */ /* 0x000fe400078e021b */
[----:B------:R-:W-:Y:S01]  /*27b0*/  IMAD.IADD R75, R27, 0x1, R75 ;  /* 0x000000011b4b7824 */ /* 0x000fe200078e024b */
[----:B------:R-:W-:Y:S02]  /*27c0*/  SHF.R.S32.HI R27, RZ, 0x1f, R20 ;  /* 0x0000001fff1b7819 */ /* 0x000fe40000011414 */
[----:B------:R-:W-:Y:S02]  /*27d0*/  SHF.R.S32.HI R15, RZ, 0x1f, R14 ;  /* 0x0000001fff0f7819 */ /* 0x000fe4000001140e */
[----:B------:R-:W-:-:S02]  /*27e0*/  LEA.HI R7, R9, R8, RZ, 0x3 ;  /* 0x0000000809077211 */ /* 0x000fc400078f18ff */
[----:B------:R-:W-:Y:S02]  /*27f0*/  LEA.HI R10, R9, R8, RZ, 0x5 ;  /* 0x00000008090a7211 */ /* 0x000fe400078f28ff */
[CC--:B------:R-:W-:Y:S02]  /*2800*/  LEA.HI R9, R27.reuse, R20.reuse, RZ, 0x3 ;  /* 0x000000141b097211 */ /* 0x0c0fe400078f18ff */
[----:B------:R-:W-:Y:S02]  /*2810*/  LOP3.LUT R22, R22, 0xfffffffe, RZ, 0xc0, !PT ;  /* 0xfffffffe16167812 */ /* 0x000fe400078ec0ff */
[----:B------:R-:W-:Y:S02]  /*2820*/  LEA.HI R20, R27, R20, RZ, 0x5 ;  /* 0x000000141b147211 */ /* 0x000fe400078f28ff */
[CC--:B------:R-:W-:Y:S02]  /*2830*/  LEA.HI R8, R15.reuse, R14.reuse, RZ, 0x3 ;  /* 0x0000000e0f087211 */ /* 0x0c0fe400078f18ff */
[----:B------:R-:W-:-:S02]  /*2840*/  LEA.HI R15, R15, R14, RZ, 0x5 ;  /* 0x0000000e0f0f7211 */ /* 0x000fc400078f28ff */
[----:B------:R-:W-:Y:S02]  /*2850*/  @P2 LOP3.LUT R22, R22, 0x1, RZ, 0xfc, !PT ;  /* 0x0000000116162812 */ /* 0x000fe400078efcff */
[----:B------:R-:W-:Y:S02]  /*2860*/  SHF.R.S32.HI R14, RZ, 0x5, R10 ;  /* 0x00000005ff0e7819 */ /* 0x000fe4000001140a */
[----:B------:R-:W-:Y:S01]  /*2870*/  SHF.R.S32.HI R36, RZ, 0x5, R20 ;  /* 0x00000005ff247819 */ /* 0x000fe20000011414 */
[----:B------:R-:W-:Y:S01]  /*2880*/  VIADD R82, R42, 0x50 ;  /* 0x000000502a527836 */ /* 0x000fe20000000000 */
[----:B-1---5:R-:W-:Y:S02]  /*2890*/  SHF.R.S32.HI R37, RZ, 0x1f, R107 ;  /* 0x0000001fff257819 */ /* 0x022fe4000001146b */
[----:B------:R-:W-:Y:S02]  /*28a0*/  IADD3 R78, P2, R23, R78, RZ ;  /* 0x0000004e174e7210 */ /* 0x000fe40007f5e0ff */
[----:B------:R-:W-:-:S03]  /*28b0*/  SHF.R.S32.HI R26, RZ, 0x5, R15 ;  /* 0x00000005ff1a7819 */ /* 0x000fc6000001140f */
[----:B------:R-:W-:Y:S01]  /*28c0*/  IMAD.X R79, R38, 0x1, R11, P2 ;  /* 0x00000001264f7824 */ /* 0x000fe200010e060b */
[----:B------:R-:W-:-:S04]  /*28d0*/  ISETP.GE.AND P2, PT, R82, UR4, PT ;  /* 0x0000000452007c0c */ /* 0x000fc8000bf46270 */
[----:B------:R-:W-:Y:S01]  /*28e0*/  SEL R11, RZ, 0x20, P2 ;  /* 0x00000020ff0b7807 */ /* 0x000fe20001000000 */
        /* <DEDUP_REMOVED lines=10> */
[----:B------:R-:W-:Y:S02]  /*2990*/  VIADD R113, R40, 0x8 ;  /* 0x0000000828717836 */ /* 0x000fe40000000000 */
[----:B------:R-:W-:Y:S01]  /*29a0*/  IMAD.IADD R89, R31, 0x1, R89 ;  /* 0x000000011f597824 */ /* 0x000fe200078e0259 */
[C---:B--2---:R-:W-:Y:S02]  /*29b0*/  LOP3.LUT R27, R44.reuse, 0x18, R9, 0xf8, !PT ;  /* 0x000000182c1b7812 */ /* 0x044fe400078ef809 */
[C---:B------:R-:W-:Y:S02]  /*29c0*/  LOP3.LUT R10, R44.reuse, 0x18, R7, 0xf8, !PT ;  /* 0x000000182c0a7812 */ /* 0x040fe400078ef807 */
[----:B------:R-:W-:Y:S02]  /*29d0*/  LOP3.LUT R20, R44, 0x18, R8, 0xf8, !PT ;  /* 0x000000182c147812 */ /* 0x000fe400078ef808 */
[----:B---3--:R-:W-:-:S02]  /*29e0*/  LOP3.LUT R27, R27, R39, RZ, 0x3c, !PT ;  /* 0x000000271b1b7212 */ /* 0x008fc400078e3cff */
[----:B------:R-:W-:Y:S01]  /*29f0*/  LOP3.LUT R15, R10, R39, RZ, 0x3c, !PT ;  /* 0x000000270a0f7212 */ /* 0x000fe200078e3cff */
[----:B------:R-:W-:Y:S02]  /*2a00*/  IMAD R10, R37, R70, RZ ;  /* 0x00000046250a7224 */ /* 0x000fe400078e02ff */
[--C-:B----4-:R-:W-:Y:S02]  /*2a10*/  IMAD R36, R36, 0x1200, R41.reuse ;  /* 0x0000120024247824 */ /* 0x110fe400078e0229 */
[----:B------:R-:W-:Y:S02]  /*2a20*/  IMAD R14, R14, 0x1200, R41 ;  /* 0x000012000e0e7824 */ /* 0x000fe400078e0229 */
[----:B------:R-:W-:Y:S02]  /*2a30*/  IMAD.IADD R104, R36, 0x1, R27 ;  /* 0x0000000124687824 */ /* 0x000fe400078e021b */
[----:B------:R-:W-:Y:S02]  /*2a40*/  IMAD R27, R107, R71, R10 ;  /* 0x000000476b1b7224 */ /* 0x000fe400078e020a */
[----:B------:R-:W-:-:S02]  /*2a50*/  IMAD R10, R37, R76, RZ ;  /* 0x0000004c250a7224 */ /* 0x000fc400078e02ff */
[----:B------:R-:W-:Y:S01]  /*2a60*/  IMAD.IADD R106, R14, 0x1, R15 ;  /* 0x000000010e6a7824 */ /* 0x000fe200078e020f */
[----:B------:R-:W-:Y:S01]  /*2a70*/  LOP3.LUT R105, R20, R39, RZ, 0x3c, !PT ;  /* 0x0000002714697212 */ /* 0x000fe200078e3cff */
[----:B------:R-:W-:Y:S01]  /*2a80*/  IMAD R15, R33, 0x90, RZ ;  /* 0x00000090210f7824 */ /* 0x000fe200078e02ff */
[----:B------:R-:W-:Y:S01]  /*2a90*/  LOP3.LUT R20, R12, R11, RZ, 0xfc, !PT ;  /* 0x0000000b0c147212 */ /* 0x000fe200078efcff */
[----:B------:R-:W-:Y:S01]  /*2aa0*/  IMAD.WIDE.U32 R32, R32, 0x90, RZ ;  /* 0x0000009020207825 */ /* 0x000fe200078e00ff */
[----:B------:R-:W-:-:S03]  /*2ab0*/  LOP3.LUT R11, R12, 0x1, RZ, 0xc0, !PT ;  /* 0x000000010c0b7812 */ /* 0x000fc600078ec0ff */
[----:B------:R-:W-:Y:S01]  /*2ac0*/  IMAD R37, R107, R77, R10 ;  /* 0x0000004d6b257224 */ /* 0x000fe200078e020a */
[----:B------:R-:W-:Y:S01]  /*2ad0*/  LOP3.LUT R10, R9, 0xfffffff8, RZ, 0xc0, !PT ;  /* 0xfffffff8090a7812 */ /* 0x000fe200078ec0ff */
[----:B------:R-:W-:Y:S02]  /*2ae0*/  IMAD R39, R77, 0x90, RZ ;  /* 0x000000904d277824 */ /* 0x000fe400078e02ff */
[----:B------:R-:W-:Y:S02]  /*2af0*/  IMAD R26, R26, 0x1200, R41 ;  /* 0x000012001a1a7824 */ /* 0x000fe400078e0229 */
[----:B------:R-:W-:Y:S01]  /*2b00*/  IMAD.WIDE.U32 R70, R70, 0x90, RZ ;  /* 0x0000009046467825 */ /* 0x000fe200078e00ff */
[----:B------:R-:W-:-:S03]  /*2b10*/  LOP3.LUT R12, R20, 0x2, RZ, 0xc0, !PT ;  /* 0x00000002140c7812 */ /* 0x000fc600078ec0ff */
[----:B------:R-:W-:Y:S01]  /*2b20*/  IMAD.WIDE.U32 R76, R76, 0x90, RZ ;  /* 0x000000904c4c7825 */ /* 0x000fe200078e00ff */
[C---:B------:R-:W-:Y:S02]  /*2b30*/  LOP3.LUT R13, R20.reuse, 0x4, RZ, 0xc0, !PT ;  /* 0x00000004140d7812 */ /* 0x040fe400078ec0ff */
[C---:B------:R-:W-:Y:S01]  /*2b40*/  LOP3.LUT R14, R20.reuse, 0x8, RZ, 0xc0, !PT ;  /* 0x00000008140e7812 */ /* 0x040fe200078ec0ff */
[----:B------:R-:W-:Y:S01]  /*2b50*/  IMAD.IADD R94, R33, 0x1, R15 ;  /* 0x00000001215e7824 */ /* 0x000fe200078e020f */
[----:B------:R-:W-:Y:S01]  /*2b60*/  LOP3.LUT R15, R20, 0x10, RZ, 0xc0, !PT ;  /* 0x00000010140f7812 */ /* 0x000fe200078ec0ff */
[----:B------:R-:W-:Y:S01]  /*2b70*/  IMAD.IADD R105, R26, 0x1, R105 ;  /* 0x000000011a697824 */ /* 0x000fe200078e0269 */
[----:B------:R-:W-:Y:S01]  /*2b80*/  SHF.R.S32.HI R101, RZ, 0x1f, R10 ;  /* 0x0000001fff657819 */ /* 0x000fe2000001140a */
[----:B------:R-:W-:Y:S01]  /*2b90*/  IMAD.IADD R95, R71, 0x1, R95 ;  /* 0x00000001475f7824 */ /* 0x000fe200078e025f */
[----:B------:R-:W-:Y:S01]  /*2ba0*/  LOP3.LUT R20, R20, 0x20, RZ, 0xc0, !PT ;  /* 0x0000002014147812 */ /* 0x000fe200078ec0ff */
[----:B------:R-:W-:-:S02]  /*2bb0*/  IMAD.IADD R100, R77, 0x1, R39 ;  /* 0x000000014d647824 */ /* 0x000fc400078e0227 */
[----:B------:R-:W-:Y:S02]  /*2bc0*/  IMAD.IADD R88, R35, 0x1, R27 ;  /* 0x0000000123587824 */ /* 0x000fe400078e021b */
[----:B------:R-:W-:Y:S02]  /*2bd0*/  IMAD.IADD R86, R27, 0x1, R69 ;  /* 0x000000011b567824 */ /* 0x000fe400078e0245 */
[----:B------:R-:W-:Y:S02]  /*2be0*/  IMAD.IADD R87, R73, 0x1, R37 ;  /* 0x0000000149577824 */ /* 0x000fe400078e0225 */
[----:B------:R-:W-:Y:S01]  /*2bf0*/  IMAD.IADD R84, R37, 0x1, R75 ;  /* 0x0000000125547824 */ /* 0x000fe200078e024b */
[----:B------:R-:W-:Y:S06]  /*2c00*/  @!P6 BAR.SYNC.DEFER_BLOCKING 0x9, 0x100 ;  /* 0x024400000000eb1d */ /* 0x000fec0000010000 */
.L_x_11749:
[----:B------:R-:W2:Y:S01]  /*2c10*/  LDL R26, [R1+0x88] ;  /* 0x00008800011a7983 */ /* 0x000ea20000100800 */
[----:B0-----:R-:W0:Y:S01]  /*2c20*/  LDC.64 R96, c[0x0][0x2e8] ;  /* 0x0000ba00ff607b82 */ /* 0x001e220000000a00 */
[----:B------:R-:W-:Y:S01]  /*2c30*/  VIADD R43, R24, 0xffffffff ;  /* 0xffffffff182b7836 */ /* 0x000fe20000000000 */
[----:B------:R-:W-:Y:S01]  /*2c40*/  LOP3.LUT P4, RZ, R21, 0x2, RZ, 0xc0, !PT ;  /* 0x0000000215ff7812 */ /* 0x000fe2000788c0ff */
[----:B------:R-:W-:Y:S05]  /*2c50*/  YIELD ;  /* 0x0000000000007946 */ /* 0x000fea0003800000 */
[----:B-1----:R-:W1:Y:S01]  /*2c60*/  LDC R108, c[0x0][0x3f4] ;  /* 0x0000fd00ff6c7b82 */ /* 0x002e620000000800 */
        /* <DEDUP_REMOVED lines=10> */
[----:B------:R-:W-:Y:S02]  /*2d10*/  LEA.HI.X R41, R27, R97, R36, 0x1, P3 ;  /* 0x000000611b297211 */ /* 0x000fe400018f0c24 */
[----:B-1----:R-:W-:Y:S01]  /*2d20*/  ISETP.GE.AND P3, PT, R108, 0x1, PT ;  /* 0x000000016c00780c */ /* 0x002fe20003f66270 */
[----:B--2---:R-:W-:-:S04]  /*2d30*/  IMAD R24, R18, 0x3600, R26 ;  /* 0x0000360012187824 */ /* 0x004fc800078e021a */
[C---:B------:R-:W-:Y:S02]  /*2d40*/  VIADD R26, R24.reuse, 0x10 ;  /* 0x00000010181a7836 */ /* 0x040fe40000000000 */
[C---:B------:R-:W-:Y:S02]  /*2d50*/  @P4 VIADD R26, R24.reuse, 0xfffffff0 ;  /* 0xfffffff0181a4836 */ /* 0x040fe40000000000 */
[----:B------:R-:W-:Y:S02]  /*2d60*/  IMAD R85, R24, 0x2, R25 ;  /* 0x0000000218557824 */ /* 0x000fe400078e0219 */
[----:B------:R-:W-:Y:S02]  /*2d70*/  IMAD.MOV.U32 R24, RZ, RZ, R43 ;  /* 0x000000ffff187224 */ /* 0x000fe400078e002b */
[----:B------:R-:W-:Y:S01]  /*2d80*/  IMAD R27, R26, 0x2, R25 ;  /* 0x000000021a1b7824 */ /* 0x000fe200078e0219 */
[----:B------:R-:W-:Y:S06]  /*2d90*/  @!P3 BRA `(.L_x_11695) ;  /* 0x0000003c007cb947 */ /* 0x000fec0003800000 */
        /* <DEDUP_REMOVED lines=75> */
.L_x_11698:
[----:B------:R-:W-:Y:S05]  /*3250*/  BSYNC B1 ;  /* 0x0000000000017941 */ /* 0x000fea0003800000 */
.L_x_11697:
        /* <DEDUP_REMOVED lines=48> */
[----:B------:R-:W-:Y:S02]  /*3560*/  PRMT R98, R26, 0x7610, R98 ;  /* 0x000076101a627816 */ /* 0x000fe40000000062 */
[----:B--2---:R-:W-:-:S13]  /*3570*/  ISETP.NE.AND P3, PT, R37, 0x3, PT ;  /* 0x000000032500780c */ /* 0x004fda0003f65270 */
[----:B------:R-:W-:Y:S05]  /*3580*/  @!P3 BRA `(.L_x_11699) ;  /* 0x000000000004b947 */ /* 0x000fea0003800000 */
[----:B------:R-:W-:Y:S01]  /*3590*/  BPT.TRAP 0x1 ;  /* 0x000000040000795c */ /* 0x000fe20000300000 */
.L_x_11699:
[----:B------:R-:W2:Y:S01]  /*35a0*/  LDL R36, [R1+0x40] ;  /* 0x0000400001247983 */ /* 0x000ea20000100800 */
[----:B------:R-:W-:Y:S01]  /*35b0*/  IMAD R26, R18, 0x8, R16 ;  /* 0x00000008121a7824 */ /* 0x000fe200078e0210 */
[----:B------:R-:W-:Y:S01]  /*35c0*/  BSSY B1, `(.L_x_11700) ;  /* 0x0000004000017945 */ /* 0x000fe20003800000 */
[----:B--2---:R-:W-:-:S04]  /*35d0*/  SHF.L.U32 R93, R36, 0x1f, RZ ;  /* 0x0000001f245d7819 */ /* 0x004fc800000006ff */
[----:B------:R-:W0:Y:S02]  /*35e0*/  SYNCS.PHASECHK.TRANS64.TRYWAIT P5, [R26+URZ+0x31c90], R93 ;  /* 0x031c905d1a0075a7 */ /* 0x000e2400080a017f */
[----:B0-----:R-:W-:Y:S05]  /*35f0*/  @!P5 BRA `(.L_x_11701) ;  /* 0x000002480018d947 */ /* 0x001fea0003800000 */
.L_x_12015:
[----:B------:R-:W-:Y:S05]  /*3600*/  BSYNC B1 ;  /* 0x0000000000017941 */ /* 0x000fea0003800000 */
.L_x_11700:
        /* <DEDUP_REMOVED lines=9> */
[----:B------:R-:W-:Y:S01]  /*36a0*/  SHF.R.U64 R63, R96, 0x10, R97 ;  /* 0x00000010603f7819 */ /* 0x000fe20000001261 */
[----:B------:R-:W-:Y:S01]  /*36b0*/  IMAD.U32 R96, R37, 0x10000, RZ ;  /* 0x0001000025607824 */ /* 0x000fe200078e00ff */
[--C-:B------:R-:W-:Y:S02]  /*36c0*/  SHF.R.U64 R60, R66, 0x10, R67.reuse ;  /* 0x00000010423c7819 */ /* 0x100fe40000001243 */
[----:B------:R-:W-:Y:S02]  /*36d0*/  SHF.R.U32.HI R66, RZ, 0x10, R67 ;  /* 0x00000010ff427819 */ /* 0x000fe40000011643 */
[----:B------:R-:W-:Y:S02]  /*36e0*/  SHF.R.U32.HI R61, RZ, 0x10, R97 ;  /* 0x00000010ff3d7819 */ /* 0x000fe40000011661 */
[C---:B------:R-:W-:Y:S02]  /*36f0*/  PRMT R63, R62.reuse, 0x5410, R63 ;  /* 0x000054103e3f7816 */ /* 0x040fe4000000003f */
[----:B------:R-:W-:-:S02]  /*3700*/  PRMT R60, R62, 0x5432, R60 ;  /* 0x000054323e3c7816 */ /* 0x000fc4000000003c */
[C---:B------:R-:W-:Y:S02]  /*3710*/  PRMT R66, R98.reuse, 0x5432, R66 ;  /* 0x0000543262427816 */ /* 0x040fe40000000042 */
[----:B------:R-:W-:Y:S02]  /*3720*/  PRMT R61, R98, 0x5410, R61 ;  /* 0x00005410623d7816 */ /* 0x000fe4000000003d */
[----:B------:R-:W-:Y:S02]  /*3730*/  LOP3.LUT R98, R37, 0xffff0000, RZ, 0xc0, !PT ;  /* 0xffff000025627812 */ /* 0x000fe400078ec0ff */
[----:B------:R-:W-:Y:S02]  /*3740*/  LOP3.LUT R67, R63, 0xffff0000, RZ, 0xc0, !PT ;  /* 0xffff00003f437812 */ /* 0x000fe400078ec0ff */
[C---:B------:R-:W-:Y:S01]  /*3750*/  LOP3.LUT R37, R60.reuse, 0xffff0000, RZ, 0xc0, !PT ;  /* 0xffff00003c257812 */ /* 0x040fe200078ec0ff */
[----:B------:R-:W-:Y:S02]  /*3760*/  IMAD.U32 R60, R60, 0x10000, RZ ;  /* 0x000100003c3c7824 */ /* 0x000fe400078e00ff */
[----:B------:R-:W-:-:S02]  /*3770*/  FMUL.FTZ R97, R98, R67 ;  /* 0x0000004362617220 */ /* 0x000fc40000410000 */
[-C--:B------:R-:W-:Y:S02]  /*3780*/  FMUL.FTZ R98, R98, R37.reuse ;  /* 0x0000002562627220 */ /* 0x080fe40000410000 */
        /* <DEDUP_REMOVED lines=14> */
[----:B------:R-:W-:-:S03]  /*3870*/  LOP3.LUT R39, R66, 0xffff0000, RZ, 0xc0, !PT ;  /* 0xffff000042277812 */ /* 0x000fc600078ec0ff */
[C---:B------:R-:W-:Y:S02]  /*3880*/  FMUL.FTZ R97, R38.reuse, R61 ;  /* 0x0000003d26617220 */ /* 0x040fe40000410000 */
[-C--:B------:R-:W-:Y:S02]  /*3890*/  FMUL.FTZ R38, R38, R39.reuse ;  /* 0x0000002726267220 */ /* 0x080fe40000410000 */
[----:B------:R-:W-:Y:S01]  /*38a0*/  FFMA.FTZ R66, R96, R39, -R97 ;  /* 0x0000002760427223 */ /* 0x000fe20000010861 */
[----:B------:R-:W-:Y:S01]  /*38b0*/  LOP3.LUT R39, R36, 0xffff0000, RZ, 0xc0, !PT ;  /* 0xffff000024277812 */ /* 0x000fe200078ec0ff */
[----:B------:R-:W-:Y:S01]  /*38c0*/  FFMA.FTZ R61, R96, R61, R38 ;  /* 0x0000003d603d7223 */ /* 0x000fe20000010026 */
[----:B------:R-:W-:Y:S02]  /*38d0*/  IMAD.U32 R38, R63, 0x10000, RZ ;  /* 0x000100003f267824 */ /* 0x000fe400078e00ff */
[----:B------:R-:W-:Y:S02]  /*38e0*/  IMAD.U32 R63, R36, 0x10000, RZ ;  /* 0x00010000243f7824 */ /* 0x000fe400078e00ff */
[C---:B------:R-:W-:Y:S01]  /*38f0*/  FMUL.FTZ R36, R39.reuse, R38 ;  /* 0x0000002627247220 */ /* 0x040fe20000410000 */
[----:B------:R-:W-:Y:S01]  /*3900*/  FMUL.FTZ R39, R39, R60 ;  /* 0x0000003c27277220 */ /* 0x000fe20000410000 */
[----:B------:R-:W-:-:S02]  /*3910*/  F2FP.BF16.F32.PACK_AB R61, R61, R66 ;  /* 0x000000423d3d723e */ /* 0x000fc400000010ff */
[C---:B------:R-:W-:Y:S01]  /*3920*/  FFMA.FTZ R36, R63.reuse, R60, -R36 ;  /* 0x0000003c3f247223 */ /* 0x040fe20000010824 */
[----:B------:R-:W-:Y:S01]  /*3930*/  FFMA.FTZ R39, R63, R38, R39 ;  /* 0x000000263f277223 */ /* 0x000fe20000010027 */
[----:B------:R-:W-:-:S04]  /*3940*/  F2FP.BF16.F32.PACK_AB R38, R67, R98 ;  /* 0x000000624326723e */ /* 0x000fc800000010ff */
[----:B------:R-:W-:Y:S01]  /*3950*/  F2FP.BF16.F32.PACK_AB R36, R39, R36 ;  /* 0x000000242724723e */ /* 0x000fe200000010ff */
[----:B------:R-:W-:-:S07]  /*3960*/  IMAD.MOV.U32 R39, RZ, RZ, R61 ;  /* 0x000000ffff277224 */ /* 0x000fce00078e003d */
.L_x_11706:
[----:B------:R-:W-:Y:S05]  /*3970*/  BSYNC B2 ;  /* 0x0000000000027941 */ /* 0x000fea0003800000 */
.L_x_11705:
[----:B------:R-:W-:Y:S02]  /*3980*/  ULDC.64 UR4, c[0x0][0x208] ;  /* 0x0000820000047ab9 */ /* 0x000fe40000000a00 */
[----:B------:R1:W-:Y:S03]  /*3990*/  STG.E.128 desc[UR4][R40.64], R36 ;  /* 0x0000002428007986 */ /* 0x0003e6000c101d04 */
.L_x_11704:
[----:B------:R-:W-:Y:S05]  /*39a0*/  BSYNC B1 ;  /* 0x0000000000017941 */ /* 0x000fea0003800000 */
.L_x_11703:
        /* <DEDUP_REMOVED lines=53> */
.L_x_11710:
[----:B------:R-:W-:Y:S05]  /*3d00*/  BSYNC B2 ;  /* 0x0000000000027941 */ /* 0x000fea0003800000 */
.L_x_11709:
[----:B------:R-:W-:Y:S02]  /*3d10*/  ULDC.64 UR4, c[0x0][0x208] ;  /* 0x0000820000047ab9 */ /* 0x000fe40000000a00 */
[----:B------:R2:W-:Y:S03]  /*3d20*/  STG.E.128 desc[UR4][R40.64+0x20], R36 ;  /* 0x0000202428007986 */ /* 0x0005e6000c101d04 */
.L_x_11708:
[----:B------:R-:W-:Y:S05]  /*3d30*/  BSYNC B1 ;  /* 0x0000000000017941 */ /* 0x000fea0003800000 */
.L_x_11707:
        /* <DEDUP_REMOVED lines=28> */
[----:B------:R-:W-:Y:S02]  /*3f00*/  IMAD.U32 R59, R58, 0x10000, RZ ;  /* 0x000100003a3b7824 */ /* 0x000fe400078e00ff */
        /* <DEDUP_REMOVED lines=20> */
[----:B------:R-:W-:Y:S01]  /*4050*/  FFMA.FTZ R57, R57, R58, R37 ;  /* 0x0000003a39397223 */ /* 0x000fe20000010025 */
[----:B------:R-:W-:-:S04]  /*4060*/  F2FP.BF16.F32.PACK_AB R37, R55, R56 ;  /* 0x000000383725723e */ /* 0x000fc800000010ff */
[----:B------:R-:W-:-:S07]  /*4070*/  F2FP.BF16.F32.PACK_AB R36, R57, R36 ;  /* 0x000000243924723e */ /* 0x000fce00000010ff */
.L_x_11714:
[----:B------:R-:W-:Y:S05]  /*4080*/  BSYNC B2 ;  /* 0x0000000000027941 */ /* 0x000fea0003800000 */
.L_x_11713:
[----:B------:R-:W-:Y:S02]  /*4090*/  ULDC.64 UR4, c[0x0][0x208] ;  /* 0x0000820000047ab9 */ /* 0x000fe40000000a00 */
[----:B------:R3:W-:Y:S03]  /*40a0*/  STG.E.128 desc[UR4][R40.64+0x40], R36 ;  /* 0x0000402428007986 */ /* 0x0007e6000c101d04 */
.L_x_11712:
[----:B------:R-:W-:Y:S05]  /*40b0*/  BSYNC B1 ;  /* 0x0000000000017941 */ /* 0x000fea0003800000 */
.L_x_11711:
        /* <DEDUP_REMOVED lines=14> */
[----:B------:R-:W-:Y:S02]  /*41a0*/  LOP3.LUT R53, R37, 0xffff0000, RZ, 0xc0, !PT ;  /* 0xffff000025357812 */ /* 0x000fe400078ec0ff */
[C---:B------:R-:W-:Y:S01]  /*41b0*/  LOP3.LUT R50, R122.reuse, 0xffff0000, RZ, 0xc0, !PT ;  /* 0xffff00007a327812 */ /* 0x040fe200078ec0ff */
[----:B------:R-:W-:Y:S01]  /*41c0*/  IMAD.U32 R122, R122, 0x10000, RZ ;  /* 0x000100007a7a7824 */ /* 0x000fe200078e00ff */
[C---:B------:R-:W-:Y:S01]  /*41d0*/  LOP3.LUT R51, R121.reuse, 0xffff0000, RZ, 0xc0, !PT ;  /* 0xffff000079337812 */ /* 0x040fe200078ec0ff */
[----:B------:R-:W-:Y:S01]  /*41e0*/  IMAD.U32 R121, R121, 0x10000, RZ ;  /* 0x0001000079797824 */ /* 0x000fe200078e00ff */
[----:B------:R-:W-:Y:S01]  /*41f0*/  PRMT R123, R123, 0x5410, R52 ;  /* 0x000054107b7b7816 */ /* 0x000fe20000000034 */
[----:B------:R-:W-:Y:S02]  /*4200*/  IMAD.U32 R52, R37, 0x10000, RZ ;  /* 0x0001000025347824 */ /* 0x000fe400078e00ff */
[C---:B------:R-:W-:Y:S01]  /*4210*/  FMUL.FTZ R37, R53.reuse, R50 ;  /* 0x0000003235257220 */ /* 0x040fe20000410000 */
[----:B------:R-:W-:Y:S01]  /*4220*/  FMUL.FTZ R53, R53, R51 ;  /* 0x0000003335357220 */ /* 0x000fe20000410000 */
[----:B------:R-:W-:-:S02]  /*4230*/  PRMT R120, R120, 0x5410, R55 ;  /* 0x0000541078787816 */ /* 0x000fc40000000037 */
[C---:B------:R-:W-:Y:S01]  /*4240*/  FFMA.FTZ R37, R52.reuse, R51, -R37 ;  /* 0x0000003334257223 */ /* 0x040fe20000010825 */
[----:B------:R-:W-:Y:S01]  /*4250*/  FFMA.FTZ R50, R52, R50, R53 ;  /* 0x0000003234327223 */ /* 0x000fe20000010035 */
[----:B------:R-:W-:Y:S01]  /*4260*/  LOP3.LUT R51, R38, 0xffff0000, RZ, 0xc0, !PT ;  /* 0xffff000026337812 */ /* 0x000fe200078ec0ff */
[C---:B------:R-:W-:Y:S01]  /*4270*/  IMAD.U32 R53, R123.reuse, 0x10000, RZ ;  /* 0x000100007b357824 */ /* 0x040fe200078e00ff */
[----:B------:R-:W-:Y:S01]  /*4280*/  LOP3.LUT R123, R123, 0xffff0000, RZ, 0xc0, !PT ;  /* 0xffff00007b7b7812 */ /* 0x000fe200078ec0ff */
[C---:B------:R-:W-:Y:S01]  /*4290*/  IMAD.U32 R52, R120.reuse, 0x10000, RZ ;  /* 0x0001000078347824 */ /* 0x040fe200078e00ff */
[----:B------:R-:W-:Y:S01]  /*42a0*/  LOP3.LUT R120, R120, 0xffff0000, RZ, 0xc0, !PT ;  /* 0xffff000078787812 */ /* 0x000fe200078ec0ff */
[----:B------:R-:W-:Y:S02]  /*42b0*/  IMAD.U32 R38, R38, 0x10000, RZ ;  /* 0x0001000026267824 */ /* 0x000fe400078e00ff */
[C---:B------:R-:W-:Y:S01]  /*42c0*/  FMUL.FTZ R55, R51.reuse, R53 ;  /* 0x0000003533377220 */ /* 0x040fe20000410000 */
[----:B------:R-:W-:Y:S01]  /*42d0*/  FMUL.FTZ R54, R51, R52 ;  /* 0x0000003433367220 */ /* 0x000fe20000410000 */
[----:B------:R-:W-:-:S02]  /*42e0*/  F2FP.BF16.F32.PACK_AB R37, R50, R37 ;  /* 0x000000253225723e */ /* 0x000fc400000010ff */
[C---:B------:R-:W-:Y:S01]  /*42f0*/  FFMA.FTZ R51, R38.reuse, R52, -R55 ;  /* 0x0000003426337223 */ /* 0x040fe20000010837 */
[C---:B------:R-:W-:Y:S01]  /*4300*/  LOP3.LUT R52, R39.reuse, 0xffff0000, RZ, 0xc0, !PT ;  /* 0xffff000027347812 */ /* 0x040fe200078ec0ff */
[----:B------:R-:W-:Y:S01]  /*4310*/  FFMA.FTZ R38, R38, R53, R54 ;  /* 0x0000003526267223 */ /* 0x000fe20000010036 */
[C---:B------:R-:W-:Y:S01]  /*4320*/  IMAD.U32 R53, R36.reuse, 0x10000, RZ ;  /* 0x0001000024357824 */ /* 0x040fe200078e00ff */
[----:B------:R-:W-:Y:S01]  /*4330*/  LOP3.LUT R36, R36, 0xffff0000, RZ, 0xc0, !PT ;  /* 0xffff000024247812 */ /* 0x000fe200078ec0ff */
[----:B------:R-:W-:Y:S02]  /*4340*/  IMAD.U32 R39, R39, 0x10000, RZ ;  /* 0x0001000027277824 */ /* 0x000fe400078e00ff */
[C---:B------:R-:W-:Y:S01]  /*4350*/  FMUL.FTZ R54, R52.reuse, R123 ;  /* 0x0000007b34367220 */ /* 0x040fe20000410000 */
[-C--:B------:R-:W-:Y:S01]  /*4360*/  FMUL.FTZ R56, R52, R120.reuse ;  /* 0x0000007834387220 */ /* 0x080fe20000410000 */
[----:B------:R-:W-:Y:S01]  /*4370*/  F2FP.BF16.F32.PACK_AB R38, R38, R51 ;  /* 0x000000332626723e */ /* 0x000fe200000010ff */
[C---:B------:R-:W-:Y:S01]  /*4380*/  FMUL.FTZ R55, R36.reuse, R121 ;  /* 0x0000007924377220 */ /* 0x040fe20000410000 */
[C---:B------:R-:W-:Y:S01]  /*4390*/  FFMA.FTZ R52, R39.reuse, R120, -R54 ;  /* 0x0000007827347223 */ /* 0x040fe20000010836 */
[-C--:B------:R-:W-:Y:S01]  /*43a0*/  FMUL.FTZ R54, R36, R122.reuse ;  /* 0x0000007a24367220 */ /* 0x080fe20000410000 */
[----:B------:R-:W-:Y:S01]  /*43b0*/  FFMA.FTZ R39, R39, R123, R56 ;  /* 0x0000007b27277223 */ /* 0x000fe20000010038 */
[----:B------:R-:W-:-:S02]  /*43c0*/  FFMA.FTZ R55, R53, R122, R55 ;  /* 0x0000007a35377223 */ /* 0x000fc40000010037 */
[----:B------:R-:W-:Y:S02]  /*43d0*/  FFMA.FTZ R54, R53, R121, -R54 ;  /* 0x0000007935367223 */ /* 0x000fe40000010836 */
[----:B------:R-:W-:-:S03]  /*43e0*/  F2FP.BF16.F32.PACK_AB R39, R39, R52 ;  /* 0x000000342727723e */ /* 0x000fc600000010ff */
[----:B------:R-:W-:-:S07]  /*43f0*/  F2FP.BF16.F32.PACK_AB R36, R55, R54 ;  /* 0x000000363724723e */ /* 0x000fce00000010ff */
.L_x_11718:
[----:B------:R-:W-:Y:S05]  /*4400*/  BSYNC B2 ;  /* 0x0000000000027941 */ /* 0x000fea0003800000 */
.L_x_11717:
[----:B------:R-:W-:Y:S02]  /*4410*/  ULDC.64 UR4, c[0x0][0x208] ;  /* 0x0000820000047ab9 */ /* 0x000fe40000000a00 */
[----:B------:R4:W-:Y:S03]  /*4420*/  STG.E.128 desc[UR4][R40.64+0x60], R36 ;  /* 0x0000602428007986 */ /* 0x0009e6000c101d04 */
.L_x_11716:
[----:B------:R-:W-:Y:S05]  /*4430*/  BSYNC B1 ;  /* 0x0000000000017941 */ /* 0x000fea0003800000 */
.L_x_11715:
        /* <DEDUP_REMOVED lines=9> */
[----:B------:R-:W-:Y:S01]  /*44d0*/  SHF.R.U64 R50, R46, 0x10, R47 ;  /* 0x000000102e327819 */ /* 0x000fe2000000122f */
[----:B------:R-:W-:Y:S01]  /*44e0*/  IMAD.U32 R46, R38, 0x10000, RZ ;  /* 0x00010000262e7824 */ /* 0x000fe200078e00ff */
        /* <DEDUP_REMOVED lines=42> */
.L_x_11722:
[----:B------:R-:W-:Y:S05]  /*4790*/  BSYNC B2 ;  /* 0x0000000000027941 */ /* 0x000fea0003800000 */
.L_x_11721:
[----:B------:R-:W-:Y:S02]  /*47a0*/  ULDC.64 UR4, c[0x0][0x208] ;  /* 0x0000820000047ab9 */ /* 0x000fe40000000a00 */
[----:B------:R1:W-:Y:S03]  /*47b0*/  STG.E.128 desc[UR4][R40.64+0x80], R36 ;  /* 0x0000802428007986 */ /* 0x0003e6000c101d04 */
.L_x_11720:
[----:B------:R-:W-:Y:S05]  /*47c0*/  BSYNC B1 ;  /* 0x0000000000017941 */ /* 0x000fea0003800000 */
.L_x_11719:
        /* <DEDUP_REMOVED lines=52> */
.L_x_11724:
[----:B------:R-:W-:Y:S05]  /*4b10*/  BSYNC B1 ;  /* 0x0000000000017941 */ /* 0x000fea0003800000 */
.L_x_11723:
[----:B------:R-:W-:Y:S02]  /*4b20*/  ULDC.64 UR4, c[0x0][0x208] ;  /* 0x0000820000047ab9 */ /* 0x000fe40000000a00 */
[----:B------:R1:W-:Y:S01]  /*4b30*/  STG.E.128 desc[UR4][R40.64+0xa0], R36 ;  /* 0x0000a02428007986 */ /* 0x0003e2000c101d04 */
[----:B------:R-:W-:Y:S05]  /*4b40*/  BRA `(.L_x_11702) ;  /* 0x0000002000987947 */ /* 0x000fea0003800000 */
.L_x_11696:
        /* <DEDUP_REMOVED lines=15> */
[----:B------:R-:W2:Y:S01]  /*4c40*/  LDL.64 R66, [R1+0x30] ;  /* 0x0000300001427983 */ /* 0x000ea20000100a00 */
[----:B------:R-:W-:Y:S01]  /*4c50*/  IADD3 R62, P3, R72, R62, RZ ;  /* 0x0000003e483e7210 */ /* 0x000fe20007f7e0ff */
[----:B------:R-:W-:Y:S01]  /*4c60*/  ULDC.64 UR4, c[0x0][0x3e8] ;  /* 0x0000fa0000047ab9 */ /* 0x000fe20000000a00 */
[----:B------:R-:W-:Y:S02]  /*4c70*/  CS2R R46, SRZ ;  /* 0x00000000002e7805 */ /* 0x000fe4000001ff00 */
[----:B------:R-:W-:Y:S02]  /*4c80*/  CS2R R44, SRZ ;  /* 0x00000000002c7805 */ /* 0x000fe4000001ff00 */
[----:B------:R-:W-:Y:S01]  /*4c90*/  CS2R R58, SRZ ;  /* 0x00000000003a7805 */ /* 0x000fe2000001ff00 */
[----:B------:R-:W-:Y:S01]  /*4ca0*/  IMAD.X R37, R26, 0x1, R87, P3 ;  /* 0x000000011a257824 */ /* 0x000fe200018e0657 */
[----:B------:R-:W-:Y:S02]  /*4cb0*/  IADD3 R61, P3, R34, R60, RZ ;  /* 0x0000003c223d7210 */ /* 0x000fe40007f7e0ff */
[----:B------:R-:W-:Y:S01]  /*4cc0*/  CS2R R56, SRZ ;  /* 0x0000000000387805 */ /* 0x000fe2000001ff00 */
[----:B------:R-:W-:-:S02]  /*4cd0*/  ULDC.64 UR6, c[0x0][0x208] ;  /* 0x0000820000067ab9 */ /* 0x000fc40000000a00 */
        /* <DEDUP_REMOVED lines=13> */
[----:B--2---:R-:W-:-:S13]  /*4db0*/  ISETP.GE.AND P3, PT, R66, R108, PT ;  /* 0x0000006c4200720c */ /* 0x004fda0003f66270 */
[----:B------:R-:W5:Y:S04]  /*4dc0*/  @!P3 LDG.E.128 R44, desc[UR6][R48.64] ;  /* 0x00000006302cb981 */ /* 0x000f68000c1e1d00 */
[----:B------:R-:W5:Y:S01]  /*4dd0*/  @!P3 LDG.E.128 R56, desc[UR6][R60.64] ;  /* 0x000000063c38b981 */ /* 0x000f62000c1e1d00 */
[----:B------:R-:W-:-:S13]  /*4de0*/  ISETP.GE.AND P3, PT, R0, R108, PT ;  /* 0x0000006c0000720c */ /* 0x000fda0003f66270 */
[----:B------:R-:W5:Y:S04]  /*4df0*/  @!P3 LDG.E.128 R40, desc[UR6][R48.64+0x20] ;  /* 0x000020063028b981 */ /* 0x000f68000c1e1d00 */
[----:B------:R-:W5:Y:S01]  /*4e00*/  @!P3 LDG.E.128 R52, desc[UR6][R60.64+0x20] ;  /* 0x000020063c34b981 */ /* 0x000f62000c1e1d00 */
[----:B------:R-:W-:-:S13]  /*4e10*/  ISETP.GE.AND P3, PT, R4, R108, PT ;  /* 0x0000006c0400720c */ /* 0x000fda0003f66270 */
[----:B------:R0:W5:Y:S02]  /*4e20*/  @!P3 LDG.E.128 R36, desc[UR6][R48.64+0x40] ;  /* 0x000040063024b981 */ /* 0x000164000c1e1d00 */
[----:B0-----:R-:W-:-:S06]  /*4e30*/  CS2R R48, SRZ ;  /* 0x0000000000307805 */ /* 0x001fcc000001ff00 */
[----:B------:R0:W5:Y:S02]  /*4e40*/  @!P3 LDG.E.128 R48, desc[UR6][R60.64+0x40] ;  /* 0x000040063c30b981 */ /* 0x000164000c1e1d00 */
.L_x_11726:
[----:B------:R-:W-:Y:S05]  /*4e50*/  BSYNC B1 ;  /* 0x0000000000017941 */ /* 0x000fea0003800000 */
.L_x_11725:
        /* <DEDUP_REMOVED lines=43> */
.L_x_11727:
[----:B------:R-:W2:Y:S01]  /*5110*/  LDL R60, [R1+0x40] ;  /* 0x00004000013c7983 */ /* 0x000ea20000100800 */
[----:B------:R-:W-:Y:S01]  /*5120*/  IMAD R26, R18, 0x8, R16 ;  /* 0x00000008121a7824 */ /* 0x000fe200078e0210 */
[----:B------:R-:W-:Y:S01]  /*5130*/  BSSY B1, `(.L_x_11728) ;  /* 0x0000004000017945 */ /* 0x000fe20003800000 */
[----:B--2---:R-:W-:-:S04]  /*5140*/  SHF.L.U32 R93, R60, 0x1f, RZ ;  /* 0x0000001f3c5d7819 */ /* 0x004fc800000006ff */
[----:B------:R-:W0:Y:S02]  /*5150*/  SYNCS.PHASECHK.TRANS64.TRYWAIT P5, [R26+URZ+0x31c90], R93 ;  /* 0x031c905d1a0075a7 */ /* 0x000e2400080a017f */
[----:B0-----:R-:W-:Y:S05]  /*5160*/  @!P5 BRA `(.L_x_11729) ;  /* 0x0000022c0050d947 */ /* 0x001fea0003800000 */
.L_x_12016:
[----:B------:R-:W-:Y:S05]  /*5170*/  BSYNC B1 ;  /* 0x0000000000017941 */ /* 0x000fea0003800000 */
.L_x_11728:
        /* <DEDUP_REMOVED lines=16> */
[----:B------:R-:W4:Y:S04]  /*5280*/  LDL R63, [R1+0x58] ;  /* 0x00005800013f7983 */ /* 0x000f280000100800 */
[----:B------:R-:W5:Y:S01]  /*5290*/  LDL.64 R130, [R1+0x30] ;  /* 0x0000300001827983 */ /* 0x000f620000100a00 */
        /* <DEDUP_REMOVED lines=8> */
[----:B------:R-:W-:Y:S01]  /*5320*/  SHF.R.S32.HI R61, RZ, 0x2, R61 ;  /* 0x00000002ff3d7819 */ /* 0x000fe2000001143d */
        /* <DEDUP_REMOVED lines=11> */
[----:B-----5:R-:W-:-:S13]  /*53e0*/  ISETP.GE.AND P4, PT, R130, R108, PT ;  /* 0x0000006c8200720c */ /* 0x020fda0003f86270 */
        /* <DEDUP_REMOVED lines=93> */
.L_x_11733:
[----:B------:R-:W-:Y:S05]  /*59c0*/  BSYNC B2 ;  /* 0x0000000000027941 */ /* 0x000fea0003800000 */
.L_x_11732:
        /* <DEDUP_REMOVED lines=13> */
.L_x_11731:
[----:B------:R-:W-:Y:S05]  /*5aa0*/  BSYNC B1 ;  /* 0x0000000000017941 */ /* 0x000fea0003800000 */
.L_x_11730:
        /* <DEDUP_REMOVED lines=120> */
.L_x_11737:
[----:B------:R-:W-:Y:S05]  /*6230*/  BSYNC B2 ;  /* 0x0000000000027941 */ /* 0x000fea0003800000 */
.L_x_11736:
        /* <DEDUP_REMOVED lines=13> */
.L_x_11735:
[----:B------:R-:W-:Y:S05]  /*6310*/  BSYNC B1 ;  /* 0x0000000000017941 */ /* 0x000fea0003800000 */
.L_x_11734:
        /* <DEDUP_REMOVED lines=46> */
[-C--:B------:R-:W-:Y:S01]  /*6600*/  FMUL.FTZ R60, R60, R56.reuse ;  /* 0x000000383c3c7220 */ /* 0x080fe20000410000 */
[----:B------:R-:W-:Y:S01]  /*6610*/  SHF.R.U32.HI R37, RZ, 0x10, R39 ;  /* 0x00000010ff257819 */ /* 0x000fe20000011627 */
[C---:B------:R-:W-:Y:S01]  /*6620*/  FFMA.FTZ R56, R55.reuse, R56, -R61 ;  /* 0x0000003837387223 */ /* 0x040fe2000001083d */
[----:B------:R-:W-:Y:S01]  /*6630*/  SHF.R.U64 R48, R48, 0x10, R49 ;  /* 0x0000001030307819 */ /* 0x000fe20000001231 */
[----:B------:R-:W-:Y:S01]  /*6640*/  FFMA.FTZ R55, R55, R58, R60 ;  /* 0x0000003a37377223 */ /* 0x000fe2000001003c */
[----:B------:R-:W-:-:S02]  /*6650*/  LOP3.LUT R58, R45, 0xffff0000, RZ, 0xc0, !PT ;  /* 0xffff00002d3a7812 */ /* 0x000fc400078ec0ff */
[----:B------:R-:W-:Y:S02]  /*6660*/  PRMT R37, R122, 0x5432, R37 ;  /* 0x000054327a257816 */ /* 0x000fe40000000025 */
[----:B------:R-:W-:Y:S01]  /*6670*/  LOP3.LUT R49, R47, 0xffff0000, RZ, 0xc0, !PT ;  /* 0xffff00002f317812 */ /* 0x000fe200078ec0ff */
[C---:B------:R-:W-:Y:S01]  /*6680*/  FMUL.FTZ R45, R58.reuse, R57 ;  /* 0x000000393a2d7220 */ /* 0x040fe20000410000 */
[-C--:B------:R-:W-:Y:S01]  /*6690*/  FMUL.FTZ R58, R58, R59.reuse ;  /* 0x0000003b3a3a7220 */ /* 0x080fe20000410000 */
[C---:B------:R-:W-:Y:S01]  /*66a0*/  IMAD.U32 R60, R37.reuse, 0x10000, RZ ;  /* 0x00010000253c7824 */ /* 0x040fe200078e00ff */
[----:B------:R-:W-:Y:S01]  /*66b0*/  LOP3.LUT R37, R37, 0xffff0000, RZ, 0xc0, !PT ;  /* 0xffff000025257812 */ /* 0x000fe200078ec0ff */
[C---:B------:R-:W-:Y:S01]  /*66c0*/  FFMA.FTZ R45, R41.reuse, R59, -R45 ;  /* 0x0000003b292d7223 */ /* 0x040fe2000001082d */
[----:B------:R-:W-:Y:S01]  /*66d0*/  FFMA.FTZ R41, R41, R57, R58 ;  /* 0x0000003929297223 */ /* 0x000fe2000001003a */
[----:B------:R-:W-:Y:S01]  /*66e0*/  SHF.R.U32.HI R57, RZ, 0x10, R51 ;  /* 0x00000010ff397819 */ /* 0x000fe20000011633 */
[C---:B------:R-:W-:Y:S01]  /*66f0*/  IMAD.U32 R58, R43.reuse, 0x10000, RZ ;  /* 0x000100002b3a7824 */ /* 0x040fe200078e00ff */
[----:B------:R-:W-:-:S02]  /*6700*/  LOP3.LUT R43, R43, 0xffff0000, RZ, 0xc0, !PT ;  /* 0xffff00002b2b7812 */ /* 0x000fc400078ec0ff */
[----:B------:R-:W-:Y:S02]  /*6710*/  PRMT R57, R124, 0x5432, R57 ;  /* 0x000054327c397816 */ /* 0x000fe40000000039 */
[----:B------:R-:W-:Y:S02]  /*6720*/  PRMT R48, R125, 0x5410, R48 ;  /* 0x000054107d307816 */ /* 0x000fe40000000030 */
[----:B------:R-:W-:Y:S01]  /*6730*/  PRMT R36, R123, 0x5410, R36 ;  /* 0x000054107b247816 */ /* 0x000fe20000000024 */
[C---:B------:R-:W-:Y:S01]  /*6740*/  IMAD.U32 R59, R57.reuse, 0x10000, RZ ;  /* 0x00010000393b7824 */ /* 0x040fe200078e00ff */
[----:B------:R-:W-:Y:S02]  /*6750*/  LOP3.LUT R57, R57, 0xffff0000, RZ, 0xc0, !PT ;  /* 0xffff000039397812 */ /* 0x000fe400078ec0ff */
[----:B------:R-:W-:Y:S01]  /*6760*/  SHF.R.U64 R51, R50, 0x10, R51 ;  /* 0x0000001032337819 */ /* 0x000fe20000001233 */
        /* <DEDUP_REMOVED lines=8> */
[----:B------:R-:W-:Y:S01]  /*67f0*/  IMAD.U32 R59, R44, 0x10000, RZ ;  /* 0x000100002c3b7824 */ /* 0x000fe200078e00ff */
[----:B------:R-:W-:Y:S01]  /*6800*/  SHF.R.U64 R39, R38, 0x10, R39 ;  /* 0x0000001026277819 */ /* 0x000fe20000001227 */
[C---:B------:R-:W-:Y:S01]  /*6810*/  IMAD.U32 R43, R48.reuse, 0x10000, RZ ;  /* 0x00010000302b7824 */ /* 0x040fe200078e00ff */
[----:B------:R-:W-:Y:S01]  /*6820*/  LOP3.LUT R48, R48, 0xffff0000, RZ, 0xc0, !PT ;  /* 0xffff000030307812 */ /* 0x000fe200078ec0ff */
[C---:B------:R-:W-:Y:S01]  /*6830*/  IMAD.U32 R57, R36.reuse, 0x10000, RZ ;  /* 0x0001000024397824 */ /* 0x040fe200078e00ff */
[----:B------:R-:W-:Y:S01]  /*6840*/  LOP3.LUT R36, R36, 0xffff0000, RZ, 0xc0, !PT ;  /* 0xffff000024247812 */ /* 0x000fe200078ec0ff */
[----:B------:R-:W-:Y:S01]  /*6850*/  FMUL.FTZ R58, R59, R43 ;  /* 0x0000002b3b3a7220 */ /* 0x000fe20000410000 */
[----:B------:R-:W-:-:S02]  /*6860*/  IMAD.U32 R37, R40, 0x10000, RZ ;  /* 0x0001000028257824 */ /* 0x000fc400078e00ff */
[-C--:B------:R-:W-:Y:S01]  /*6870*/  FMUL.FTZ R59, R59, R57.reuse ;  /* 0x000000393b3b7220 */ /* 0x080fe20000410000 */
[----:B------:R-:W-:Y:S01]  /*6880*/  PRMT R124, R124, 0x5410, R51 ;  /* 0x000054107c7c7816 */ /* 0x000fe20000000033 */
[C---:B------:R-:W-:Y:S02]  /*6890*/  FFMA.FTZ R58, R37.reuse, R57, -R58 ;  /* 0x00000039253a7223 */ /* 0x040fe4000001083a */
[----:B------:R-:W-:Y:S01]  /*68a0*/  FFMA.FTZ R59, R37, R43, R59 ;  /* 0x0000002b253b7223 */ /* 0x000fe2000001003b */
[----:B------:R-:W-:Y:S02]  /*68b0*/  LOP3.LUT R37, R44, 0xffff0000, RZ, 0xc0, !PT ;  /* 0xffff00002c257812 */ /* 0x000fe400078ec0ff */
[----:B------:R-:W-:Y:S02]  /*68c0*/  LOP3.LUT R43, R40, 0xffff0000, RZ, 0xc0, !PT ;  /* 0xffff0000282b7812 */ /* 0x000fe400078ec0ff */
[----:B------:R-:W-:Y:S01]  /*68d0*/  PRMT R122, R122, 0x5410, R39 ;  /* 0x000054107a7a7816 */ /* 0x000fe20000000027 */
[C---:B------:R-:W-:Y:S01]  /*68e0*/  FMUL.FTZ R38, R37.reuse, R48 ;  /* 0x0000003025267220 */ /* 0x040fe20000410000 */
[-C--:B------:R-:W-:Y:S01]  /*68f0*/  FMUL.FTZ R57, R37, R36.reuse ;  /* 0x0000002425397220 */ /* 0x080fe20000410000 */
[----:B------:R-:W-:Y:S01]  /*6900*/  IMAD.U32 R39, R42, 0x10000, RZ ;  /* 0x000100002a277824 */ /* 0x000fe200078e00ff */
[----:B------:R-:W-:Y:S01]  /*6910*/  LOP3.LUT R51, R124, 0xffff0000, RZ, 0xc0, !PT ;  /* 0xffff00007c337812 */ /* 0x000fe200078ec0ff */
[C---:B------:R-:W-:Y:S01]  /*6920*/  FFMA.FTZ R37, R43.reuse, R36, -R38 ;  /* 0x000000242b257223 */ /* 0x040fe20000010826 */
[----:B------:R-:W-:Y:S01]  /*6930*/  FFMA.FTZ R36, R43, R48, R57 ;  /* 0x000000302b247223 */ /* 0x000fe20000010039 */
[C---:B------:R-:W-:Y:S01]  /*6940*/  IMAD.U32 R38, R46.reuse, 0x10000, RZ ;  /* 0x000100002e267824 */ /* 0x040fe200078e00ff */
[----:B------:R-:W-:Y:S01]  /*6950*/  LOP3.LUT R46, R46, 0xffff0000, RZ, 0xc0, !PT ;  /* 0xffff00002e2e7812 */ /* 0x000fe200078ec0ff */
[----:B------:R-:W-:Y:S01]  /*6960*/  IMAD.U32 R43, R124, 0x10000, RZ ;  /* 0x000100007c2b7824 */ /* 0x000fe200078e00ff */
[----:B------:R-:W-:Y:S01]  /*6970*/  LOP3.LUT R42, R42, 0xffff0000, RZ, 0xc0, !PT ;  /* 0xffff00002a2a7812 */ /* 0x000fe200078ec0ff */
[----:B------:R-:W-:Y:S01]  /*6980*/  IMAD.U32 R40, R122, 0x10000, RZ ;  /* 0x000100007a287824 */ /* 0x000fe200078e00ff */
[----:B------:R-:W-:Y:S01]  /*6990*/  F2FP.BF16.F32.PACK_AB R45, R45, R56 ;  /* 0x000000382d2d723e */ /* 0x000fe200000010ff */
[----:B------:R-:W-:Y:S01]  /*69a0*/  FMUL.FTZ R44, R38, R43 ;  /* 0x0000002b262c7220 */ /* 0x000fe20000410000 */
[----:B------:R-:W-:Y:S01]  /*69b0*/  FMUL.FTZ R57, R46, R51 ;  /* 0x000000332e397220 */ /* 0x000fe20000410000 */
[-C--:B------:R-:W-:Y:S01]  /*69c0*/  FMUL.FTZ R48, R38, R40.reuse ;  /* 0x0000002826307220 */ /* 0x080fe20000410000 */
[----:B------:R-:W-:Y:S01]  /*69d0*/  F2FP.BF16.F32.PACK_AB R55, R41, R55 ;  /* 0x000000372937723e */ /* 0x000fe200000010ff */
[----:B------:R-:W-:Y:S01]  /*69e0*/  FFMA.FTZ R38, R39, R40, -R44 ;  /* 0x0000002827267223 */ /* 0x000fe2000001082c */
[----:B------:R-:W-:-:S02]  /*69f0*/  IMAD.MOV.U32 R41, RZ, RZ, R45 ;  /* 0x000000ffff297224 */ /* 0x000fc400078e002d */
[----:B------:R-:W-:Y:S01]  /*6a00*/  FFMA.FTZ R39, R39, R43, R48 ;  /* 0x0000002b27277223 */ /* 0x000fe20000010030 */
[----:B------:R-:W-:Y:S01]  /*6a10*/  LOP3.LUT R43, R122, 0xffff0000, RZ, 0xc0, !PT ;  /* 0xffff00007a2b7812 */ /* 0x000fe200078ec0ff */
[----:B------:R-:W-:Y:S01]  /*6a20*/  IMAD.MOV.U32 R45, RZ, RZ, R55 ;  /* 0x000000ffff2d7224 */ /* 0x000fe200078e0037 */
[----:B------:R-:W-:Y:S02]  /*6a30*/  F2FP.BF16.F32.PACK_AB R40, R37, R58 ;  /* 0x0000003a2528723e */ /* 0x000fe400000010ff */
[----:B------:R-:W-:Y:S01]  /*6a40*/  F2FP.BF16.F32.PACK_AB R44, R36, R59 ;  /* 0x0000003b242c723e */ /* 0x000fe200000010ff */
[-C--:B------:R-:W-:Y:S01]  /*6a50*/  FMUL.FTZ R46, R46, R43.reuse ;  /* 0x0000002b2e2e7220 */ /* 0x080fe20000410000 */
[C---:B------:R-:W-:Y:S01]  /*6a60*/  FFMA.FTZ R57, R42.reuse, R43, -R57 ;  /* 0x0000002b2a397223 */ /* 0x040fe20000010839 */
[----:B------:R-:W-:Y:S02]  /*6a70*/  F2FP.BF16.F32.PACK_AB R43, R47, R61 ;  /* 0x0000003d2f2b723e */ /* 0x000fe400000010ff */
[----:B------:R-:W-:Y:S01]  /*6a80*/  FFMA.FTZ R46, R42, R51, R46 ;  /* 0x000000332a2e7223 */ /* 0x000fe2000001002e */
[----:B------:R-:W-:-:S02]  /*6a90*/  F2FP.BF16.F32.PACK_AB R47, R49, R62 ;  /* 0x0000003e312f723e */ /* 0x000fc400000010ff */
[----:B------:R-:W-:Y:S02]  /*6aa0*/  F2FP.BF16.F32.PACK_AB R42, R57, R38 ;  /* 0x00000026392a723e */ /* 0x000fe400000010ff */
[----:B------:R-:W-:-:S07]  /*6ab0*/  F2FP.BF16.F32.PACK_AB R46, R46, R39 ;  /* 0x000000272e2e723e */ /* 0x000fce00000010ff */
.L_x_11739:
[----:B------:R-:W-:Y:S05]  /*6ac0*/  BSYNC B1 ;  /* 0x0000000000017941 */ /* 0x000fea0003800000 */
.L_x_11738:
[----:B------:R-:W-:Y:S01]  /*6ad0*/  ISETP.GE.AND P4, PT, R54, R111, PT ;  /* 0x0000006f3600720c */ /* 0x000fe20003f86270 */
[----:B------:R-:W-:Y:S02]  /*6ae0*/  ULDC.64 UR4, c[0x0][0x208] ;  /* 0x0000820000047ab9 */ /* 0x000fe40000000a00 */
[----:B-1----:R1:W-:Y:S10]  /*6af0*/  STG.E.128 desc[UR4][R52.64], R40 ;  /* 0x0000002834007986 */ /* 0x0023f4000c101d04 */
[----:B------:R-:W-:Y:S05]  /*6b00*/  @P4 BRA `(.L_x_11702) ;  /* 0x0000000000a84947 */ /* 0x000fea0003800000 */
[--C-:B------:R-:W-:Y:S01]  /*6b10*/  SHF.R.S32.HI R36, RZ, 0x1f, R54.reuse ;  /* 0x0000001fff247819 */ /* 0x100fe20000011436 */
[----:B------:R-:W-:Y:S01]  /*6b20*/  ULDC.64 UR4, c[0x0][0x208] ;  /* 0x0000820000047ab9 */ /* 0x000fe20000000a00 */
[----:B------:R-:W-:-:S04]  /*6b30*/  IADD3 R54, P4, P5, R28, R98, R54 ;  /* 0x000000621c367210 */ /* 0x000fc80007d9e036 */
[----:B------:R-:W-:Y:S02]  /*6b40*/  IADD3.X R36, R3, R112, R36, P4, P5 ;  /* 0x0000007003247210 */ /* 0x000fe400027ea424 */
[----:B------:R-:W-:-:S04]  /*6b50*/  LEA R96, P4, R54, R96, 0x1 ;  /* 0x0000006036607211 */ /* 0x000fc800078808ff */
[----:B------:R-:W-:-:S05]  /*6b60*/  LEA.HI.X R97, R54, R97, R36, 0x1, P4 ;  /* 0x0000006136617211 */ /* 0x000fca00020f0c24 */
[----:B--2---:R2:W-:Y:S01]  /*6b70*/  STG.E.128 desc[UR4][R96.64], R44 ;  /* 0x0000002c60007986 */ /* 0x0045e2000c101d04 */
[----:B------:R-:W-:Y:S05]  /*6b80*/  BRA `(.L_x_11702) ;  /* 0x0000000000887947 */ /* 0x000fea0003800000 */
.L_x_11695:
[----:B------:R-:W2:Y:S02]  /*6b90*/  LDL R36, [R1+0x44] ;  /* 0x0000440001247983 */ /* 0x000ea40000100800 */
[----:B--2---:R-:W-:-:S13]  /*6ba0*/  ISETP.NE.AND P3, PT, R36, 0x3, PT ;  /* 0x000000032400780c */ /* 0x004fda0003f65270 */
[----:B------:R-:W-:Y:S05]  /*6bb0*/  @!P3 BRA `(.L_x_11740) ;  /* 0x000000000004b947 */ /* 0x000fea0003800000 */
[----:B------:R-:W-:Y:S01]  /*6bc0*/  BPT.TRAP 0x1 ;  /* 0x000000040000795c */ /* 0x000fe20000300000 */
.L_x_11740:
[----:B------:R-:W2:Y:S01]  /*6bd0*/  LDL R36, [R1+0x40] ;  /* 0x0000400001247983 */ /* 0x000ea20000100800 */
[----:B------:R-:W-:Y:S01]  /*6be0*/  IMAD R26, R18, 0x8, R16 ;  /* 0x00000008121a7824 */ /* 0x000fe200078e0210 */
[----:B------:R-:W-:Y:S01]  /*6bf0*/  BSSY B1, `(.L_x_11741) ;  /* 0x0000006000017945 */ /* 0x000fe20003800000 */
[----:B------:R-:W-:-:S05]  /*6c00*/  IMAD R92, R24, -0x90, R2 ;  /* 0xffffff70185c7824 */ /* 0x000fca00078e0202 */
[----:B------:R-:W-:Y:S02]  /*6c10*/  VIMNMX R92, R92, 0x90, PT ;  /* 0x000000905c5c7848 */ /* 0x000fe40003fe0100 */
[----:B--2---:R-:W-:-:S04]  /*6c20*/  SHF.L.U32 R93, R36, 0x1f, RZ ;  /* 0x0000001f245d7819 */ /* 0x004fc800000006ff */
[----:B------:R-:W0:Y:S02]  /*6c30*/  SYNCS.PHASECHK.TRANS64.TRYWAIT P4, [R26+URZ+0x31c90], R93 ;  /* 0x031c905d1a0075a7 */ /* 0x000e24000808017f */
[----:B0-----:R-:W-:Y:S05]  /*6c40*/  @!P4 BRA `(.L_x_11742) ;  /* 0x0000021000acc947 */ /* 0x001fea0003800000 */
.L_x_12017:
[----:B------:R-:W-:Y:S05]  /*6c50*/  BSYNC B1 ;  /* 0x0000000000017941 */ /* 0x000fea0003800000 */
.L_x_11741:
[----:B------:R-:W-:-:S13]  /*6c60*/  ISETP.GE.AND P4, PT, R23, R92, PT ;  /* 0x0000005c1700720c */ /* 0x000fda0003f86270 */
[----:B------:R-:W-:Y:S05]  /*6c70*/  @P4 BRA `(.L_x_11702) ;  /* 0x00000000004c4947 */ /* 0x000fea0003800000 */
[----:B------:R-:W-:Y:S01]  /*6c80*/  ISETP.NE.AND P4, PT, R11, RZ, PT ;  /* 0x000000ff0b00720c */ /* 0x000fe20003f85270 */
[----:B------:R-:W-:-:S12]  /*6c90*/  ULDC.64 UR4, c[0x0][0x208] ;  /* 0x0000820000047ab9 */ /* 0x000fd80000000a00 */
        /* <DEDUP_REMOVED lines=17> */
.L_x_11702:
[----:B------:R-:W-:Y:S05]  /*6db0*/  BSYNC B0 ;  /* 0x0000000000007941 */ /* 0x000fea0003800000 */
.L_x_11694:
        /* <DEDUP_REMOVED lines=17> */
.L_x_11744:
[----:B------:R-:W-:Y:S05]  /*6ed0*/  BSYNC B0 ;  /* 0x0000000000007941 */ /* 0x000fea0003800000 */
.L_x_11743:
[----:B------:R-:W2:Y:S01]  /*6ee0*/  SYNCS.PHASECHK.TRANS64.TRYWAIT P3, [R26+URZ+0x31cb0], R93 ;  /* 0x031cb05d1a0075a7 */ /* 0x000ea2000806017f */
[----:B------:R-:W-:Y:S04]  /*6ef0*/  BSSY B0, `(.L_x_11745) ;  /* 0x0000002000007945 */ /* 0x000fe80003800000 */
[----:B--2---:R-:W-:Y:S05]  /*6f00*/  @!P3 BRA `(.L_x_11746) ;  /* 0x000002100010b947 */ /* 0x004fea0003800000 */
.L_x_12018:
[----:B------:R-:W-:Y:S05]  /*6f10*/  BSYNC B0 ;  /* 0x0000000000007941 */ /* 0x000fea0003800000 */
.L_x_11745:
[----:B------:R-:W-:Y:S01]  /*6f20*/  ISETP.GE.AND P3, PT, R23, R92, PT ;  /* 0x0000005c1700720c */ /* 0x000fe20003f66270 */
[----:B------:R-:W-:-:S12]  /*6f30*/  BSSY B0, `(.L_x_11747) ;  /* 0x0000022000007945 */ /* 0x000fd80003800000 */
[----:B------:R-:W-:Y:S05]  /*6f40*/  @P3 BRA `(.L_x_11748) ;  /* 0x0000000000803947 */ /* 0x000fea0003800000 */
[----:B------:R-:W3:Y:S01]  /*6f50*/  LDL.64 R42, [R1+0x30] ;  /* 0x00003000012a7983 */ /* 0x000ee20000100a00 */
[----:B------:R-:W-:Y:S01]  /*6f60*/  IMAD.WIDE R38, R24, 0x90, R78 ;  /* 0x0000009018267825 */ /* 0x000fe200078e024e */
[----:B------:R-:W-:Y:S01]  /*6f70*/  ULDC.64 UR4, c[0x0][0x328] ;  /* 0x0000ca0000047ab9 */ /* 0x000fe20000000a00 */
[----:B------:R-:W-:Y:S02]  /*6f80*/  ULDC.64 UR6, c[0x0][0x208] ;  /* 0x0000820000067ab9 */ /* 0x000fe40000000a00 */
[----:B------:R-:W-:Y:S02]  /*6f90*/  IMAD R39, R39, UR4, RZ ;  /* 0x0000000427277c24 */ /* 0x000fe4000f8e02ff */
[----:B-1----:R-:W-:Y:S02]  /*6fa0*/  IMAD.MOV.U32 R36, RZ, RZ, R30 ;  /* 0x000000ffff247224 */ /* 0x002fe400078e001e */
[----:B------:R-:W-:Y:S02]  /*6fb0*/  IMAD.MOV.U32 R37, RZ, RZ, R89 ;  /* 0x000000ffff257224 */ /* 0x000fe400078e0059 */
[----:B------:R-:W-:-:S02]  /*6fc0*/  IMAD R39, R38, UR5, R39 ;  /* 0x0000000526277c24 */ /* 0x000fc4000f8e0227 */
[----:B------:R-:W-:Y:S01]  /*6fd0*/  IMAD.WIDE.U32 R36, R38, UR4, R36 ;  /* 0x0000000426247c25 */ /* 0x000fe2000f8e0024 */
[----:B------:R-:W-:-:S03]  /*6fe0*/  ULDC.64 UR4, c[0x0][0x318] ;  /* 0x0000c60000047ab9 */ /* 0x000fc60000000a00 */
[----:B------:R-:W-:Y:S01]  /*6ff0*/  IMAD.IADD R37, R37, 0x1, R39 ;  /* 0x0000000125257824 */ /* 0x000fe200078e0227 */
[----:B------:R-:W-:Y:S01]  /*7000*/  LEA R40, P3, R36, UR4, 0x1 ;  /* 0x0000000424287c11 */ /* 0x000fe2000f8608ff */
[----:B------:R-:W-:-:S03]  /*7010*/  ULDC UR4, c[0x0][0x2f4] ;  /* 0x0000bd0000047ab9 */ /* 0x000fc60000000800 */
[----:B------:R-:W-:Y:S02]  /*7020*/  LEA.HI.X R41, R36, UR5, R37, 0x1, P3 ;  /* 0x0000000524297c11 */ /* 0x000fe400098f0c25 */
[----:B---3--:R-:W-:-:S13]  /*7030*/  ISETP.GE.AND P3, PT, R42, UR4, PT ;  /* 0x000000042a007c0c */ /* 0x008fda000bf66270 */
        /* <DEDUP_REMOVED lines=17> */
.L_x_11748:
[----:B------:R-:W-:Y:S05]  /*7150*/  BSYNC B0 ;  /* 0x0000000000007941 */ /* 0x000fea0003800000 */
.L_x_11747:
[----:B------:R-:W4:Y:S01]  /*7160*/  LDL.LU R27, [R1+0x40] ;  /* 0x00004000011b7983 */ /* 0x000f220000300800 */
[----:B0-2---:R-:W-:Y:S02]  /*7170*/  @!P4 VIADD R26, R26, 0x31cc0 ;  /* 0x00031cc01a1ac836 */ /* 0x005fe40000000000 */
        /* <DEDUP_REMOVED lines=8> */
[----:B0-----:R0:W-:Y:S01]  /*7200*/  BAR.SYNC.DEFER_BLOCKING R113, 0x80 ;  /* 0x000200710000751d */ /* 0x0011e20000010000 */
[----:B------:R-:W-:-:S04]  /*7210*/  ISETP.NE.AND P3, PT, R18, 0x2, PT ;  /* 0x000000021200780c */ /* 0x000fc80003f65270 */
[----:B------:R-:W-:Y:S01]  /*7220*/  SEL R18, R18, RZ, P3 ;  /* 0x000000ff12127207 */ /* 0x000fe20001800000 */
[----:B------:R2:W-:Y:S02]  /*7230*/  @!P4 SYNCS.ARRIVE.TRANS64.RED.A1T0 RZ, [R26+URZ], RZ ;  /* 0x000000ff1affc9a7 */ /* 0x0005e4000810043f */
[----:B--2---:R-:W-:-:S04]  /*7240*/  SEL R26, RZ, 0x1, P3 ;  /* 0x00000001ff1a7807 */ /* 0x004fc80001800000 */
[----:B----4-:R-:W-:-:S05]  /*7250*/  LOP3.LUT R27, R27, R26, RZ, 0x3c, !PT ;  /* 0x0000001a1b1b7212 */ /* 0x010fca00078e3cff */
[----:B------:R0:W-:Y:S01]  /*7260*/  STL [R1+0x40], R27 ;  /* 0x0000401b01007387 */ /* 0x0001e20000100800 */
[----:B------:R-:W-:Y:S05]  /*7270*/  @P2 BRA `(.L_x_11749) ;  /* 0xffffffb800642947 */ /* 0x000fea000383ffff */
[----:B0-----:R-:W0:Y:S01]  /*7280*/  S2R R27, SR_TID.X ;  /* 0x00000000001b7919 */ /* 0x001e220000002100 */
[----:B------:R-:W-:Y:S02]  /*7290*/  PLOP3.LUT P0, PT, PT, PT, PT, 0x8, 0x0 ;  /* 0x000000000000781c */ /* 0x000fe40003f0e170 */
[----:B0-----:R-:W-:-:S04]  /*72a0*/  SHF.R.U32.HI R27, RZ, 0x7, R27 ;  /* 0x00000007ff1b7819 */ /* 0x001fc8000001161b */
[----:B------:R-:W-:-:S13]  /*72b0*/  ISETP.NE.AND P5, PT, R27, 0x1, PT ;  /* 0x000000011b00780c */ /* 0x000fda0003fa5270 */
[----:B------:R-:W-:Y:S06]  /*72c0*/  @!P5 BAR.ARV 0x9, 0x100 ;  /* 0x024400000000db1d */ /* 0x000fec0000002000 */
.L_x_11689:
[----:B------:R-:W2:Y:S01]  /*72d0*/  LDL R6, [R1+0x80] ;  /* 0x0000800001067983 */ /* 0x000ea20000100800 */
[----:B------:R-:W0:Y:S03]  /*72e0*/  LDC R0, c[0x0][0x448] ;  /* 0x00011200ff007b82 */ /* 0x000e260000000800 */
[----:B------:R-:W4:Y:S04]  /*72f0*/  LDL R5, [R1+0x28] ;  /* 0x0000280001057983 */ /* 0x000f280000100800 */
[----:B------:R-:W4:Y:S01]  /*7300*/  LDL R4, [R1+0x3c] ;  /* 0x00003c0001047983 */ /* 0x000f220000100800 */
[----:B------:R-:W-:Y:S01]  /*7310*/  IMAD.MOV.U32 R96, RZ, RZ, RZ ;  /* 0x000000ffff607224 */ /* 0x000fe200078e00ff */
[----:B0-----:R-:W-:-:S13]  /*7320*/  ISETP.NE.AND P1, PT, R0, 0x1, PT ;  /* 0x000000010000780c */ /* 0x001fda0003f25270 */
[----:B------:R-:W0:Y:S08]  /*7330*/  @P1 LDC R3, c[0x0][0x44c] ;  /* 0x00011300ff031b82 */ /* 0x000e300000000800 */
[----:B------:R-:W1:Y:S01]  /*7340*/  @P1 LDC R2, c[0x0][0x450] ;  /* 0x00011400ff021b82 */ /* 0x000e620000000800 */
[----:B--2---:R-:W-:-:S04]  /*7350*/  VIADD R0, R6, 0xbf ;  /* 0x000000bf06007836 */ /* 0x004fc80000000000 */
[----:B0-----:R-:W-:Y:S01]  /*7360*/  @P1 IMAD.HI.U32 R3, R0, R3, RZ ;  /* 0x0000000300031227 */ /* 0x001fe200078e00ff */
[----:B----4-:R-:W-:-:S04]  /*7370*/  IADD3 R5, R4, 0x90, -R5 ;  /* 0x0000009004057810 */ /* 0x010fc80007ffe805 */
[----:B-1----:R-:W-:-:S05]  /*7380*/  @P1 SHF.R.U32.HI R0, RZ, R2, R3 ;  /* 0x00000002ff001219 */ /* 0x002fca0000011603 */
[----:B------:R-:W-:-:S04]  /*7390*/  IMAD.IADD R0, R5, 0x1, R0 ;  /* 0x0000000105007824 */ /* 0x000fc800078e0200 */
[----:B------:R-:W-:-:S05]  /*73a0*/  IMAD.HI R0, R0, 0x38e38e39, RZ ;  /* 0x38e38e3900007827 */ /* 0x000fca00078e02ff */
[----:B------:R-:W-:-:S04]  /*73b0*/  SHF.R.U32.HI R3, RZ, 0x1f, R0 ;  /* 0x0000001fff037819 */ /* 0x000fc80000011600 */
[----:B------:R-:W-:-:S04]  /*73c0*/  LEA.HI.SX32 R3, R0, R3, 0x1b ;  /* 0x0000000300037211 */ /* 0x000fc800078fdaff */
[----:B------:R-:W-:-:S04]  /*73d0*/  VIMNMX R9, R114, R3, PT ;  /* 0x0000000372097248 */ /* 0x000fc80003fe0100 */
[----:B------:R-:W-:Y:S01]  /*73e0*/  ISETP.GE.AND P1, PT, R9, 0x1, PT ;  /* 0x000000010900780c */ /* 0x000fe20003f26270 */
[----:B------:R-:W-:-:S12]  /*73f0*/  @P0 BRA `(.L_x_11750) ;  /* 0x00000000000c0947 */ /* 0x000fd80003800000 */
[----:B------:R-:W0:Y:S01]  /*7400*/  FENCE.VIEW.ASYNC.G ;  /* 0x00000000000073c6 */ /* 0x000e220000000100 */
[----:B------:R-:W-:Y:S05]  /*7410*/  WARPSYNC.ALL ;  /* 0x0000000000007948 */ /* 0x000fea0003800000 */
[----:B0-----:R-:W-:Y:S06]  /*7420*/  BAR.ARV 0xc, 0x200 ;  /* 0x0308000000007b1d */ /* 0x001fec0000002000 */
.L_x_11750:
        /* <DEDUP_REMOVED lines=33> */
.L_x_11752:
[----:B------:R-:W-:Y:S05]  /*7640*/  BSYNC B0 ;  /* 0x0000000000007941 */ /* 0x000fea0003800000 */
.L_x_11751:
        /* <DEDUP_REMOVED lines=19> */
[----:B---3--:R-:W-:-:S02]  /*7780*/  CS2R R38, SRZ ;  /* 0x0000000000267805 */ /* 0x008fc4000001ff00 */
[----:B------:R-:W-:Y:S02]  /*7790*/  CS2R R36, SRZ ;  /* 0x0000000000247805 */ /* 0x000fe4000001ff00 */
        /* <DEDUP_REMOVED lines=9> */
[----:B------:R-:W-:-:S04]  /*7830*/  VIADDMNMX R96, R3, R96, R9, PT ;  /* 0x0000006003607246 */ /* 0x000fc80003800109 */
        /* <DEDUP_REMOVED lines=11> */
.L_x_12021:
[----:B------:R-:W1:Y:S01]  /*78f0*/  LDL R2, [R1+0x5c] ;  /* 0x00005c0001027983 */ /* 0x000e620000100800 */
[----:B------:R-:W-:Y:S01]  /*7900*/  BSSY B6, `(.L_x_11755) ;  /* 0x000001f000067945 */ /* 0x000fe20003800000 */
[----:B-1----:R-:W-:-:S05]  /*7910*/  IMAD.HI R0, R2, 0x55555556, RZ ;  /* 0x5555555602007827 */ /* 0x002fca00078e02ff */
[----:B------:R-:W-:-:S05]  /*7920*/  LEA.HI R0, R0, R0, RZ, 0x1 ;  /* 0x0000000000007211 */ /* 0x000fca00078f08ff */
[----:B------:R-:W-:Y:S02]  /*7930*/  IMAD R3, R0, -0x3, R2 ;  /* 0xfffffffd00037824 */ /* 0x000fe400078e0202 */
[----:B------:R-:W-:Y:S02]  /*7940*/  VIADD R2, R16, 0x24300 ;  /* 0x0002430010027836 */ /* 0x000fe40000000000 */
[C---:B------:R-:W-:Y:S02]  /*7950*/  IMAD R0, R3.reuse, 0x1000, R16 ;  /* 0x0000100003007824 */ /* 0x040fe400078e0210 */
[----:B------:R-:W-:Y:S01]  /*7960*/  IMAD R3, R3, 0x800, R2 ;  /* 0x0000080003037824 */ /* 0x000fe200078e0202 */
[----:B------:R-:W-:Y:S01]  /*7970*/  LOP3.LUT P0, RZ, R2, 0x9f, RZ, 0xc0, !PT ;  /* 0x0000009f02ff7812 */ /* 0x000fe2000780c0ff */
[----:B------:R-:W-:-:S03]  /*7980*/  VIADD R0, R0, 0xda00 ;  /* 0x0000da0000007836 */ /* 0x000fc60000000000 */
[----:B------:R-:W-:Y:S02]  /*7990*/  SHF.R.U32.HI R3, RZ, 0x4, R3 ;  /* 0x00000004ff037819 */ /* 0x000fe40000011603 */
[----:B------:R-:W-:Y:S02]  /*79a0*/  SHF.R.U32.HI R0, RZ, 0x4, R0 ;  /* 0x00000004ff007819 */ /* 0x000fe40000011600 */
[----:B------:R-:W-:Y:S02]  /*79b0*/  LOP3.LUT R3, R3, 0x3fff, RZ, 0xc0, !PT ;  /* 0x00003fff03037812 */ /* 0x000fe400078ec0ff */
[----:B------:R-:W-:-:S03]  /*79c0*/  LOP3.LUT R2, R0, 0x3fff, RZ, 0xc0, !PT ;  /* 0x00003fff00027812 */ /* 0x000fc600078ec0ff */
[----:B------:R1:W-:Y:S01]  /*79d0*/  STL [R1+0x74], R3 ;  /* 0x0000740301007387 */ /* 0x0003e20000100800 */
[----:B------:R-:W-:Y:S05]  /*79e0*/  @!P0 BRA `(.L_x_11756) ;  /* 0x0000000000408947 */ /* 0x000fea0003800000 */
[----:B------:R-:W-:Y:S01]  /*79f0*/  MOV R0, 0x0 ;  /* 0x0000000000007802 */ /* 0x000fe20000000f00 */
[----:B------:R-:W-:Y:S01]  /*7a00*/  ULDC.64 UR4, c[0x4][0x1b8] ;  /* 0x01006e0000047ab9 */ /* 0x000fe20000000a00 */
[----:B------:R-:W-:Y:S01]  /*7a10*/  ULDC.64 UR6, c[0x4][0x1c0] ;  /* 0x0100700000067ab9 */ /* 0x000fe20000000a00 */
[----:B------:R-:W-:Y:S01]  /*7a20*/  IMAD.U32 R4, RZ, RZ, UR4 ;  /* 0x00000004ff047e24 */ /* 0x000fe2000f8e00ff */
[----:B0-----:R0:W2:Y:S01]  /*7a30*/  LDC.64 R14, c[0x4][R0] ;  /* 0x01000000000e7b82 */ /* 0x0010a20000000a00 */
        /* <DEDUP_REMOVED lines=10> */
[----:B-12--5:R-:W-:Y:S05]  /*7ae0*/  CALL.ABS.NOINC R14 ;  /* 0x000000000e007343 */ /* 0x026fea0003c00000 */
.L_x_11756:
[----:B------:R-:W-:Y:S05]  /*7af0*/  BSYNC B6 ;  /* 0x0000000000067941 */ /* 0x000fea0003800000 */
.L_x_11755:
        /* <DEDUP_REMOVED lines=13> */
.L_x_11760:
[----:B--2---:R2:W3:Y:S02]  /*7bd0*/  SYNCS.PHASECHK.TRANS64.TRYWAIT P0, [R16+URZ+0x31c00], R3 ;  /* 0x031c0003100075a7 */ /* 0x0044e4000800017f */
[----:B---3--:R-:W-:Y:S05]  /*7be0*/  @!P0 NANOSLEEP.SYNCS 0x989680 ;  /* 0x009896800000895d */ /* 0x008fea0003900000 */
[----:B------:R-:W3:Y:S02]  /*7bf0*/  @!P0 SYNCS.PHASECHK.TRANS64 P0, [R16+URZ+0x31c00], R3 ;  /* 0x031c0003100085a7 */ /* 0x000ee4000800007f */
[----:B---3--:R-:W-:Y:S05]  /*7c00*/  @!P0 BRA `(.L_x_11760) ;  /* 0xfffffffc00f08947 */ /* 0x008fea000383ffff */
.L_x_11759:
[----:B------:R-:W-:Y:S05]  /*7c10*/  BSYNC B0 ;  /* 0x0000000000007941 */ /* 0x000fea0003800000 */
.L_x_11758:
[----:B------:R-:W-:Y:S05]  /*7c20*/  BRA `(.L_x_11761) ;  /* 0x0000004000b87947 */ /* 0x000fea0003800000 */
.L_x_11757:
[----:B-1----:R-:W2:Y:S01]  /*7c30*/  LDL R3, [R1+0xc4] ;  /* 0x0000c40001037983 */ /* 0x002ea20000100800 */
[----:B-----5:R-:W-:Y:S01]  /*7c40*/  SHF.R.S32.HI R0, RZ, 0x1f, R107 ;  /* 0x0000001fff007819 */ /* 0x020fe2000001146b */
[----:B------:R-:W-:Y:S01]  /*7c50*/  ULDC.64 UR4, c[0x0][0x3f8] ;  /* 0x0000fe0000047ab9 */ /* 0x000fe20000000a00 */
        /* <DEDUP_REMOVED lines=9> */
[----:B--2---:R-:W-:-:S13]  /*7cf0*/  LOP3.LUT P0, RZ, R3, 0x1bf, RZ, 0xc0, !PT ;  /* 0x000001bf03ff7812 */ /* 0x004fda000780c0ff */
        /* <DEDUP_REMOVED lines=17> */
.L_x_11762:
        /* <DEDUP_REMOVED lines=18> */
[----:B--2---:R-:W-:-:S04]  /*7f30*/  @P0 SHF.R.U32.HI R3, RZ, R5, R0 ;  /* 0x00000005ff030219 */ /* 0x004fc80000011600 */
        /* <DEDUP_REMOVED lines=17> */
[----:B------:R1:W2:Y:S04]  /*8050*/  SHFL.IDX PT, R3, R13, RZ, 0x1e1f ;  /* 0x001e1fff0d037589 */ /* 0x0002a800000e0000 */
[----:B------:R-:W3:Y:S04]  /*8060*/  SHFL.IDX PT, R0, R0, RZ, 0x1e1f ;  /* 0x001e1fff00007589 */ /* 0x000ee800000e0000 */
[----:B------:R-:W4:Y:S04]  /*8070*/  SHFL.IDX PT, R5, R5, RZ, 0x1e1f ;  /* 0x001e1fff05057589 */ /* 0x000f2800000e0000 */
[----:B-1----:R-:W0:Y:S02]  /*8080*/  SHFL.IDX PT, R4, R4, RZ, 0x1e1f ;  /* 0x001e1fff04047589 */ /* 0x002e2400000e0000 */
.L_x_12027:
[----:B------:R-:W5:Y:S04]  /*8090*/  LDL R6, [R1+0x28] ;  /* 0x0000280001067983 */ /* 0x000f680000100800 */
[----:B------:R-:W2:Y:S01]  /*80a0*/  LDL R57, [R1+0xa4] ;  /* 0x0000a40001397983 */ /* 0x000ea20000100800 */
[----:B------:R-:W-:Y:S01]  /*80b0*/  BSSY B1, `(.L_x_11766) ;  /* 0x0000061000017945 */ /* 0x000fe20003800000 */
        /* <DEDUP_REMOVED lines=9> */
[----:B0-----:R-:W-:Y:S01]  /*8150*/  CS2R R14, SRZ ;  /* 0x00000000000e7805 */ /* 0x001fe2000001ff00 */
[----:B-----5:R-:W-:Y:S01]  /*8160*/  IMAD R7, R6, R20, RZ ;  /* 0x0000001406077224 */ /* 0x020fe200078e02ff */
[----:B------:R-:W-:-:S03]  /*8170*/  CS2R R20, SRZ ;  /* 0x0000000000147805 */ /* 0x000fc6000001ff00 */
[----:B------:R-:W-:Y:S01]  /*8180*/  IMAD R109, R109, -0xc0, R7 ;  /* 0xffffff406d6d7824 */ /* 0x000fe200078e0207 */
[----:B------:R-:W-:Y:S02]  /*8190*/  ISETP.GE.AND P1, PT, R10, R7, PT ;  /* 0x000000070a00720c */ /* 0x000fe40003f26270 */
[----:B------:R-:W-:Y:S02]  /*81a0*/  CS2R R10, SRZ ;  /* 0x00000000000a7805 */ /* 0x000fe4000001ff00 */
[----:B--2---:R-:W-:Y:S02]  /*81b0*/  LEA.HI R52, R57, R57, RZ, 0x1 ;  /* 0x0000003939347211 */ /* 0x004fe400078f08ff */
[----:B------:R-:W-:-:S04]  /*81c0*/  VIMNMX R6, R109, 0xc0, PT ;  /* 0x000000c06d067848 */ /* 0x000fc80003fe0100 */
[----:B------:R-:W-:-:S03]  /*81d0*/  ISETP.GE.AND P0, PT, R23, R6, PT ;  /* 0x000000061700720c */ /* 0x000fc60003f06270 */
[----:B------:R-:W-:Y:S10]  /*81e0*/  @P1 BRA `(.L_x_11767) ;  /* 0x0000000400341947 */ /* 0x000ff40003800000 */
        /* <DEDUP_REMOVED lines=8> */
[----:B------:R-:W-:Y:S01]  /*8270*/  CS2R R30, SRZ ;  /* 0x00000000001e7805 */ /* 0x000fe2000001ff00 */
[----:B------:R-:W-:Y:S01]  /*8280*/  ULDC.64 UR6, c[0x0][0x208] ;  /* 0x0000820000067ab9 */ /* 0x000fe20000000a00 */
[----:B------:R-:W-:Y:S02]  /*8290*/  CS2R R38, SRZ ;  /* 0x0000000000267805 */ /* 0x000fe4000001ff00 */
[----:B------:R-:W-:Y:S02]  /*82a0*/  CS2R R34, SRZ ;  /* 0x0000000000227805 */ /* 0x000fe4000001ff00 */
[----:B------:R-:W-:Y:S02]  /*82b0*/  CS2R R28, SRZ ;  /* 0x00000000001c7805 */ /* 0x000fe4000001ff00 */
[----:B------:R-:W-:Y:S02]  /*82c0*/  CS2R R26, SRZ ;  /* 0x00000000001a7805 */ /* 0x000fe4000001ff00 */
[----:B------:R-:W-:-:S02]  /*82d0*/  CS2R R24, SRZ ;  /* 0x0000000000187805 */ /* 0x000fc4000001ff00 */
        /* <DEDUP_REMOVED lines=22> */
[----:B0-----:R-:W-:Y:S01]  /*8440*/  SHF.L.U64.HI R6, R41, 0x1, R11 ;  /* 0x0000000129067819 */ /* 0x001fe2000001020b */
[----:B------:R-:W-:Y:S01]  /*8450*/  IMAD.SHL.U32 R7, R40, 0x2, RZ ;  /* 0x0000000228077824 */ /* 0x000fe200078e00ff */
[----:B------:R-:W-:Y:S01]  /*8460*/  SHF.R.S32.HI R12, RZ, 0x1f, R40 ;  /* 0x0000001fff0c7819 */ /* 0x000fe20000011428 */
[----:B------:R-:W-:Y:S01]  /*8470*/  @!P3 IMAD.X R51, R3, 0x1, R10, P5 ;  /* 0x000000010333b824 */ /* 0x000fe200028e060a */
[----:B------:R-:W-:Y:S01]  /*8480*/  @!P2 IADD3 R46, P5, R0, R45, RZ ;  /* 0x0000002d002ea210 */ /* 0x000fe20007fbe0ff */
[----:B------:R-:W-:Y:S01]  /*8490*/  @!P2 IMAD.X R45, R5, 0x1, R6, P4 ;  /* 0x00000001052da824 */ /* 0x000fe200020e0606 */
[----:B------:R-:W-:Y:S01]  /*84a0*/  SHF.L.U64.HI R12, R40, 0x1, R12 ;  /* 0x00000001280c7819 */ /* 0x000fe2000001020c */
[----:B------:R-:W-:Y:S01]  /*84b0*/  IMAD.SHL.U32 R13, R14, 0x2, RZ ;  /* 0x000000020e0d7824 */ /* 0x000fe200078e00ff */
        /* <DEDUP_REMOVED lines=30> */
[----:B------:R0:W5:Y:S04]  /*86a0*/  @!P4 LD.E.64 R10, desc[UR6][R40.64] ;  /* 0x00000006280ac980 */ /* 0x000168000c101b00 */
[----:B------:R0:W5:Y:S02]  /*86b0*/  @!P4 LD.E.64 R8, desc[UR6][R4.64] ;  /* 0x000000060408c980 */ /* 0x000164000c101b00 */
.L_x_11767:
[----:B------:R-:W-:Y:S05]  /*86c0*/  BSYNC B1 ;  /* 0x0000000000017941 */ /* 0x000fea0003800000 */
.L_x_11766:
[----:B-----5:R-:W-:Y:S01]  /*86d0*/  IMAD.MOV.U32 R3, RZ, RZ, R35 ;  /* 0x000000ffff037224 */ /* 0x020fe200078e0023 */
        /* <DEDUP_REMOVED lines=51> */
.L_x_12028:
[----:B------:R-:W-:Y:S05]  /*8a10*/  BSYNC B1 ;  /* 0x0000000000017941 */ /* 0x000fea0003800000 */
.L_x_11768:
        /* <DEDUP_REMOVED lines=29> */
[----:B------:R-:W-:Y:S02]  /*8bf0*/  SHF.R.U64 R38, R38, 0x10, R39 ;  /* 0x0000001026267819 */ /* 0x000fe40000001227 */
[----:B------:R-:W-:Y:S02]  /*8c00*/  SHF.R.U32.HI R58, RZ, 0x10, R35 ;  /* 0x00000010ff3a7819 */ /* 0x000fe40000011623 */
[----:B------:R-:W-:Y:S02]  /*8c10*/  SHF.R.U32.HI R39, RZ, 0x10, R39 ;  /* 0x00000010ff277819 */ /* 0x000fe40000011627 */
[----:B------:R-:W-:Y:S02]  /*8c20*/  PRMT R58, R40, 0x5432, R58 ;  /* 0x00005432283a7816 */ /* 0x000fe4000000003a */
[----:B------:R-:W-:Y:S02]  /*8c30*/  SHF.R.U64 R57, R34, 0x10, R35 ;  /* 0x0000001022397819 */ /* 0x000fe40000001223 */
[----:B------:R-:W-:Y:S01]  /*8c40*/  PRMT R39, R59, 0x5410, R39 ;  /* 0x000054103b277816 */ /* 0x000fe20000000027 */
[----:B------:R-:W-:Y:S01]  /*8c50*/  IMAD.U32 R59, R58, 0x10000, RZ ;  /* 0x000100003a3b7824 */ /* 0x000fe200078e00ff */
[----:B------:R-:W-:-:S02]  /*8c60*/  PRMT R57, R56, 0x5410, R57 ;  /* 0x0000541038397816 */ /* 0x000fc40000000039 */
[----:B------:R-:W-:Y:S01]  /*8c70*/  LOP3.LUT R58, R58, 0xffff0000, RZ, 0xc0, !PT ;  /* 0xffff00003a3a7812 */ /* 0x000fe200078ec0ff */
[C---:B------:R-:W-:Y:S01]  /*8c80*/  IMAD.U32 R56, R39.reuse, 0x10000, RZ ;  /* 0x0001000027387824 */ /* 0x040fe200078e00ff */
        /* <DEDUP_REMOVED lines=35> */
.L_x_11772:
[----:B------:R-:W-:Y:S05]  /*8ec0*/  BSYNC B1 ;  /* 0x0000000000017941 */ /* 0x000fea0003800000 */
.L_x_11771:
        /* <DEDUP_REMOVED lines=49> */
.L_x_11774:
[----:B------:R-:W-:Y:S05]  /*91e0*/  BSYNC B1 ;  /* 0x0000000000017941 */ /* 0x000fea0003800000 */
.L_x_11773:
        /* <DEDUP_REMOVED lines=48> */
.L_x_11776:
[----:B------:R-:W-:Y:S05]  /*94f0*/  BSYNC B1 ;  /* 0x0000000000017941 */ /* 0x000fea0003800000 */
.L_x_11775:
        /* <DEDUP_REMOVED lines=48> */
.L_x_11778:
[----:B------:R-:W-:Y:S05]  /*9800*/  BSYNC B1 ;  /* 0x0000000000017941 */ /* 0x000fea0003800000 */
.L_x_11777:
        /* <DEDUP_REMOVED lines=48> */
.L_x_11780:
[----:B------:R-:W-:Y:S05]  /*9b10*/  BSYNC B1 ;  /* 0x0000000000017941 */ /* 0x000fea0003800000 */
.L_x_11779:
        /* <DEDUP_REMOVED lines=48> */
.L_x_11764:
        /* <DEDUP_REMOVED lines=30> */
[----:B------:R-:W1:Y:S04]  /*a000*/  SHFL.IDX PT, R3, R13, RZ, 0x1e1f ;  /* 0x001e1fff0d037589 */ /* 0x000e6800000e0000 */
[----:B------:R-:W2:Y:S04]  /*a010*/  SHFL.IDX PT, R0, R0, RZ, 0x1e1f ;  /* 0x001e1fff00007589 */ /* 0x000ea800000e0000 */
[----:B------:R-:W3:Y:S04]  /*a020*/  SHFL.IDX PT, R5, R5, RZ, 0x1e1f ;  /* 0x001e1fff05057589 */ /* 0x000ee800000e0000 */
[----:B0-----:R0:W4:Y:S01]  /*a030*/  SHFL.IDX PT, R14, R4, RZ, 0x1e1f ;  /* 0x001e1fff040e7589 */ /* 0x00112200000e0000 */
[----:B-1----:R-:W-:-:S02]  /*a040*/  IMAD.MOV.U32 R21, RZ, RZ, R3 ;  /* 0x000000ffff157224 */ /* 0x002fc400078e0003 */
[----:B0-2---:R-:W-:-:S07]  /*a050*/  IMAD.MOV.U32 R20, RZ, RZ, R0 ;  /* 0x000000ffff147224 */ /* 0x005fce00078e0000 */
.L_x_12034:
[----:B------:R-:W2:Y:S04]  /*a060*/  LDL R0, [R1+0x28] ;  /* 0x0000280001007983 */ /* 0x000ea80000100800 */
[----:B------:R-:W5:Y:S01]  /*a070*/  LDL R37, [R1+0xa4] ;  /* 0x0000a40001257983 */ /* 0x000f620000100800 */
[----:B------:R-:W-:Y:S01]  /*a080*/  BSSY B1, `(.L_x_11782) ;  /* 0x0000043000017945 */ /* 0x000fe20003800000 */
[----:B----4-:R-:W-:Y:S01]  /*a090*/  IMAD.MOV.U32 R38, RZ, RZ, R14 ;  /* 0x000000ffff267224 */ /* 0x010fe200078e000e */
[----:B------:R-:W-:Y:S01]  /*a0a0*/  CS2R R6, SRZ ;  /* 0x0000000000067805 */ /* 0x000fe2000001ff00 */
[----:B---3--:R-:W-:Y:S01]  /*a0b0*/  IMAD.MOV.U32 R39, RZ, RZ, R5 ;  /* 0x000000ffff277224 */ /* 0x008fe200078e0005 */
        /* <DEDUP_REMOVED lines=9> */
[----:B--2---:R-:W-:-:S04]  /*a150*/  IMAD R25, R0, R25, RZ ;  /* 0x0000001900197224 */ /* 0x004fc800078e02ff */
[----:B------:R-:W-:Y:S01]  /*a160*/  IMAD R109, R109, -0xc0, R25 ;  /* 0xffffff406d6d7824 */ /* 0x000fe200078e0219 */
[----:B------:R-:W-:Y:S02]  /*a170*/  ISETP.GE.AND P1, PT, R10, R25, PT ;  /* 0x000000190a00720c */ /* 0x000fe40003f26270 */
[----:B------:R-:W-:Y:S02]  /*a180*/  CS2R R10, SRZ ;  /* 0x00000000000a7805 */ /* 0x000fe4000001ff00 */
[----:B------:R-:W-:Y:S02]  /*a190*/  CS2R R24, SRZ ;  /* 0x0000000000187805 */ /* 0x000fe4000001ff00 */
[----:B------:R-:W-:-:S04]  /*a1a0*/  VIMNMX R0, R109, 0xc0, PT ;  /* 0x000000c06d007848 */ /* 0x000fc80003fe0100 */
[----:B------:R-:W-:Y:S02]  /*a1b0*/  ISETP.GE.AND P0, PT, R23, R0, PT ;  /* 0x000000001700720c */ /* 0x000fe40003f06270 */
[----:B-----5:R-:W-:Y:S01]  /*a1c0*/  LEA.HI R0, R37, R37, RZ, 0x1 ;  /* 0x0000002525007211 */ /* 0x020fe200078f08ff */
[----:B------:R-:W-:Y:S10]  /*a1d0*/  @P1 BRA `(.L_x_11783) ;  /* 0x0000000000b41947 */ /* 0x000ff40003800000 */
[----:B------:R-:W2:Y:S01]  /*a1e0*/  LDL.64 R46, [R1+0x30] ;  /* 0x00003000012e7983 */ /* 0x000ea20000100a00 */
[----:B------:R-:W-:-:S03]  /*a1f0*/  ULDC UR4, c[0x0][0x3f4] ;  /* 0x0000fd0000047ab9 */ /* 0x000fc60000000800 */
[----:B------:R-:W3:Y:S04]  /*a200*/  LDL R43, [R1+0x64] ;  /* 0x00006400012b7983 */ /* 0x000ee80000100800 */
[----:B------:R-:W4:Y:S04]  /*a210*/  LDL R42, [R1+0x60] ;  /* 0x00006000012a7983 */ /* 0x000f280000100800 */
[----:B------:R-:W3:Y:S01]  /*a220*/  LDL.64 R40, [R1+0x48] ;  /* 0x0000480001287983 */ /* 0x000ee20000100a00 */
[----:B------:R-:W-:Y:S02]  /*a230*/  CS2R R24, SRZ ;  /* 0x0000000000187805 */ /* 0x000fe4000001ff00 */
[----:B------:R-:W-:Y:S01]  /*a240*/  CS2R R26, SRZ ;  /* 0x00000000001a7805 */ /* 0x000fe2000001ff00 */
[----:B------:R-:W-:Y:S01]  /*a250*/  ULDC.64 UR6, c[0x0][0x208] ;  /* 0x0000820000067ab9 */ /* 0x000fe20000000a00 */
[----:B------:R-:W-:-:S02]  /*a260*/  CS2R R28, SRZ ;  /* 0x00000000001c7805 */ /* 0x000fc4000001ff00 */
[----:B------:R-:W-:Y:S02]  /*a270*/  CS2R R30, SRZ ;  /* 0x00000000001e7805 */ /* 0x000fe4000001ff00 */
[----:B------:R-:W-:Y:S02]  /*a280*/  CS2R R10, SRZ ;  /* 0x00000000000a7805 */ /* 0x000fe4000001ff00 */
[----:B------:R-:W-:Y:S02]  /*a290*/  CS2R R32, SRZ ;  /* 0x0000000000207805 */ /* 0x000fe4000001ff00 */
[----:B------:R-:W-:Y:S02]  /*a2a0*/  CS2R R34, SRZ ;  /* 0x0000000000227805 */ /* 0x000fe4000001ff00 */
[----:B------:R-:W-:Y:S01]  /*a2b0*/  CS2R R14, SRZ ;  /* 0x00000000000e7805 */ /* 0x000fe2000001ff00 */
[C---:B--2---:R-:W-:Y:S02]  /*a2c0*/  VIADD R3, R46.reuse, 0x10 ;  /* 0x000000102e037836 */ /* 0x044fe40000000000 */
[----:B------:R-:W-:-:S03]  /*a2d0*/  VIADD R4, R46, 0x20 ;  /* 0x000000202e047836 */ /* 0x000fc60000000000 */
[----:B------:R-:W-:Y:S02]  /*a2e0*/  ISETP.GE.AND P2, PT, R3, UR4, PT ;  /* 0x0000000403007c0c */ /* 0x000fe4000bf46270 */
[----:B------:R-:W-:Y:S01]  /*a2f0*/  ISETP.GE.AND P1, PT, R46, UR4, PT ;  /* 0x000000042e007c0c */ /* 0x000fe2000bf26270 */
[C---:B---3--:R-:W-:Y:S02]  /*a300*/  IMAD.IADD R5, R40.reuse, 0x1, R43 ;  /* 0x0000000128057824 */ /* 0x048fe400078e022b */
[----:B----4-:R-:W-:Y:S01]  /*a310*/  IMAD.IADD R3, R40, 0x1, R42 ;  /* 0x0000000128037824 */ /* 0x010fe200078e022a */
[----:B------:R-:W-:Y:S02]  /*a320*/  ISETP.GE.AND P3, PT, R4, UR4, PT ;  /* 0x0000000404007c0c */ /* 0x000fe4000bf66270 */
[----:B------:R-:W-:Y:S02]  /*a330*/  SHF.R.S32.HI R6, RZ, 0x1f, R5 ;  /* 0x0000001fff067819 */ /* 0x000fe40000011405 */
[----:B------:R-:W-:-:S02]  /*a340*/  SHF.R.S32.HI R4, RZ, 0x1f, R3 ;  /* 0x0000001fff047819 */ /* 0x000fc40000011403 */
[----:B------:R-:W-:Y:S02]  /*a350*/  LEA.HI R6, R6, R5, RZ, 0x3 ;  /* 0x0000000506067211 */ /* 0x000fe400078f18ff */
[----:B------:R-:W-:Y:S02]  /*a360*/  LEA.HI R3, R4, R3, RZ, 0x3 ;  /* 0x0000000304037211 */ /* 0x000fe400078f18ff */
[----:B------:R-:W-:Y:S02]  /*a370*/  SHF.R.S32.HI R8, RZ, 0x3, R6 ;  /* 0x00000003ff087819 */ /* 0x000fe40000011406 */
[----:B------:R-:W-:Y:S01]  /*a380*/  SHF.R.S32.HI R45, RZ, 0x3, R3 ;  /* 0x00000003ff2d7819 */ /* 0x000fe20000011403 */
[----:B------:R-:W-:-:S04]  /*a390*/  @!P1 IMAD.WIDE R12, R46, 0x2, R20 ;  /* 0x000000022e0c9825 */ /* 0x000fc800078e0214 */
[----:B------:R-:W-:Y:S01]  /*a3a0*/  @!P2 IMAD.SHL.U32 R3, R8, 0x8, RZ ;  /* 0x000000080803a824 */ /* 0x000fe200078e00ff */
[----:B------:R0:W5:Y:S01]  /*a3b0*/  @!P1 LD.E.128 R24, desc[UR6][R12.64] ;  /* 0x000000060c189980 */ /* 0x000162000c101d00 */
[----:B------:R-:W-:Y:S01]  /*a3c0*/  @!P3 IMAD.SHL.U32 R45, R45, 0x8, RZ ;  /* 0x000000082d2db824 */ /* 0x000fe200078e00ff */
[----:B------:R-:W-:Y:S01]  /*a3d0*/  CS2R R4, SRZ ;  /* 0x0000000000047805 */ /* 0x000fe2000001ff00 */
[--C-:B------:R-:W-:Y:S01]  /*a3e0*/  @!P2 IMAD.WIDE R40, R3, 0x2, R20.reuse ;  /* 0x000000020328a825 */ /* 0x100fe200078e0214 */
[----:B------:R-:W-:Y:S02]  /*a3f0*/  CS2R R6, SRZ ;  /* 0x0000000000067805 */ /* 0x000fe4000001ff00 */
[----:B------:R-:W-:Y:S01]  /*a400*/  CS2R R8, SRZ ;  /* 0x0000000000087805 */ /* 0x000fe2000001ff00 */
[----:B------:R-:W-:Y:S01]  /*a410*/  @!P3 IMAD.WIDE R42, R45, 0x2, R20 ;  /* 0x000000022d2ab825 */ /* 0x000fe200078e0214 */
[----:B------:R1:W5:Y:S01]  /*a420*/  @!P2 LD.E.128 R28, desc[UR6][R40.64] ;  /* 0x00000006281ca980 */ /* 0x000362000c101d00 */
[----:B0-----:R-:W-:-:S02]  /*a430*/  CS2R R12, SRZ ;  /* 0x00000000000c7805 */ /* 0x001fc4000001ff00 */
[--C-:B------:R-:W-:Y:S01]  /*a440*/  @!P2 IMAD.WIDE R20, R3, 0x2, R38.reuse ;  /* 0x000000020314a825 */ /* 0x100fe200078e0226 */
[----:B------:R1:W5:Y:S03]  /*a450*/  @!P3 LD.E.128 R32, desc[UR6][R42.64] ;  /* 0x000000062a20b980 */ /* 0x000366000c101d00 */
[--C-:B------:R-:W-:Y:S01]  /*a460*/  @!P3 IMAD.WIDE R44, R45, 0x2, R38.reuse ;  /* 0x000000022d2cb825 */ /* 0x100fe200078e0226 */
[----:B------:R1:W5:Y:S03]  /*a470*/  @!P2 LD.E.128 R8, desc[UR6][R20.64] ;  /* 0x000000061408a980 */ /* 0x000366000c101d00 */
[----:B------:R-:W-:Y:S01]  /*a480*/  @!P1 IMAD.WIDE R38, R46, 0x2, R38 ;  /* 0x000000022e269825 */ /* 0x000fe200078e0226 */
[----:B------:R1:W5:Y:S04]  /*a490*/  @!P3 LD.E.128 R12, desc[UR6][R44.64] ;  /* 0x000000062c0cb980 */ /* 0x000368000c101d00 */
[----:B------:R1:W5:Y:S02]  /*a4a0*/  @!P1 LD.E.128 R4, desc[UR6][R38.64] ;  /* 0x0000000626049980 */ /* 0x000364000c101d00 */
.L_x_11783:
[----:B------:R-:W-:Y:S05]  /*a4b0*/  BSYNC B1 ;  /* 0x0000000000017941 */ /* 0x000fea0003800000 */
.L_x_11782:
[----:B------:R-:W-:Y:S01]  /*a4c0*/  LOP3.LUT R0, R0, 0xfffffffe, RZ, 0xc0, !PT ;  /* 0xfffffffe00007812 */ /* 0x000fe200078ec0ff */
[----:B-----5:R-:W-:Y:S01]  /*a4d0*/  IMAD.MOV.U32 R3, RZ, RZ, R4 ;  /* 0x000000ffff037224 */ /* 0x020fe200078e0004 */
[----:B------:R-:W-:Y:S01]  /*a4e0*/  BSSY B1, `(.L_x_11784) ;  /* 0x0000031000017945 */ /* 0x000fe20003800000 */
[----:B-1----:R-:W-:Y:S02]  /*a4f0*/  IMAD.MOV.U32 R20, RZ, RZ, R5 ;  /* 0x000000ffff147224 */ /* 0x002fe400078e0005 */
        /* <DEDUP_REMOVED lines=47> */
.L_x_12035:
[----:B------:R-:W-:Y:S05]  /*a7f0*/  BSYNC B1 ;  /* 0x0000000000017941 */ /* 0x000fea0003800000 */
.L_x_11784:
[----:B------:R-:W-:Y:S02]  /*a800*/  PRMT R49, R0, 0x7610, R49 ;  /* 0x0000761000317816 */ /* 0x000fe40000000031 */
[----:B------:R-:W-:Y:S01]  /*a810*/  PRMT R50, R20, 0x7610, R50 ;  /* 0x0000761014327816 */ /* 0x000fe20000000032 */
[----:B------:R-:W-:Y:S06]  /*a820*/  @P0 BRA `(.L_x_11770) ;  /* 0x0000001400940947 */ /* 0x000fec0003800000 */
[----:B------:R-:W2:Y:S01]  /*a830*/  LDL.64 R38, [R1+0x30] ;  /* 0x0000300001267983 */ /* 0x000ea20000100a00 */
[----:B------:R-:W2:Y:S03]  /*a840*/  LDC R0, c[0x0][0x3f4] ;  /* 0x0000fd00ff007b82 */ /* 0x000ea60000000800 */
[----:B------:R1:W5:Y:S04]  /*a850*/  LDL R78, [R1+0x50] ;  /* 0x00005000014e7983 */ /* 0x0003680000100800 */
[----:B------:R1:W5:Y:S04]  /*a860*/  LDL R77, [R1+0xc4] ;  /* 0x0000c400014d7983 */ /* 0x0003680000100800 */
[----:B------:R1:W5:Y:S04]  /*a870*/  LDL R75, [R1+0x58] ;  /* 0x00005800014b7983 */ /* 0x0003680000100800 */
[----:B------:R1:W5:Y:S01]  /*a880*/  LDL R73, [R1+0x54] ;  /* 0x0000540001497983 */ /* 0x0003620000100800 */
[----:B------:R-:W-:Y:S01]  /*a890*/  BSSY B1, `(.L_x_11786) ;  /* 0x0000074000017945 */ /* 0x000fe20003800000 */
[C---:B--2---:R-:W-:Y:S01]  /*a8a0*/  ISETP.GE.AND P0, PT, R38.reuse, R0, PT ;  /* 0x000000002600720c */ /* 0x044fe20003f06270 */
[----:B0-----:R-:W-:-:S02]  /*a8b0*/  VIADD R3, R38, 0x10 ;  /* 0x0000001026037836 */ /* 0x001fc40000000000 */
[----:B------:R-:W-:-:S03]  /*a8c0*/  VIADD R37, R38, 0x20 ;  /* 0x0000002026257836 */ /* 0x000fc60000000000 */
[-C--:B------:R-:W-:Y:S02]  /*a8d0*/  ISETP.GE.AND P1, PT, R3, R0.reuse, PT ;  /* 0x000000000300720c */ /* 0x080fe40003f26270 */
[----:B------:R-:W-:-:S05]  /*a8e0*/  ISETP.GE.AND P2, PT, R37, R0, PT ;  /* 0x000000002500720c */ /* 0x000fca0003f46270 */
[----:B-1----:R-:W-:Y:S08]  /*a8f0*/  @P0 BRA `(.L_x_11787) ;  /* 0x0000000400b40947 */ /* 0x002ff00003800000 */
[----:B------:R-:W-:Y:S02]  /*a900*/  LEA.HI R3, R36, R36, RZ, 0x1 ;  /* 0x0000002424037211 */ /* 0x000fe400078f08ff */
[----:B------:R-:W-:Y:S02]  /*a910*/  SHF.R.U64 R67, R4, 0x10, R5 ;  /* 0x0000001004437819 */ /* 0x000fe40000001205 */
[----:B------:R-:W-:Y:S02]  /*a920*/  LOP3.LUT R3, R3, 0xfffffffe, RZ, 0xc0, !PT ;  /* 0xfffffffe03037812 */ /* 0x000fe400078ec0ff */
[----:B------:R-:W-:Y:S02]  /*a930*/  SHF.R.U64 R65, R24, 0x10, R25 ;  /* 0x0000001018417819 */ /* 0x000fe40000001219 */
[----:B------:R-:W-:Y:S01]  /*a940*/  SHF.R.U64 R24, R26, 0x10, R27 ;  /* 0x000000101a187819 */ /* 0x000fe2000000121b */
[----:B------:R-:W-:Y:S01]  /*a950*/  IMAD.IADD R3, R36, 0x1, -R3 ;  /* 0x0000000124037824 */ /* 0x000fe200078e0a03 */
[----:B-----5:R-:W-:-:S02]  /*a960*/  LOP3.LUT R36, R78, 0x18, R38, 0xf8, !PT ;  /* 0x000000184e247812 */ /* 0x020fc400078ef826 */
[----:B------:R-:W-:Y:S02]  /*a970*/  SHF.R.U32.HI R27, RZ, 0x10, R27 ;  /* 0x00000010ff1b7819 */ /* 0x000fe4000001161b */
[----:B------:R-:W-:Y:S02]  /*a980*/  LEA.HI R3, R0, R3, RZ, 0x1d ;  /* 0x0000000300037211 */ /* 0x000fe400078fe8ff */
[----:B------:R-:W-:Y:S02]  /*a990*/  LOP3.LUT R36, R36, R73, RZ, 0x3c, !PT ;  /* 0x0000004924247212 */ /* 0x000fe400078e3cff */
[----:B------:R-:W-:Y:S02]  /*a9a0*/  SHF.R.S32.HI R20, RZ, 0x1f, R3 ;  /* 0x0000001fff147819 */ /* 0x000fe40000011403 */
[----:B------:R-:W-:Y:S01]  /*a9b0*/  PRMT R67, R59, 0x5410, R67 ;  /* 0x000054103b437816 */ /* 0x000fe20000000043 */
[----:B------:R-:W-:Y:S01]  /*a9c0*/  IMAD.IADD R37, R75, 0x1, R36 ;  /* 0x000000014b257824 */ /* 0x000fe200078e0224 */
[----:B------:R-:W-:Y:S01]  /*a9d0*/  LEA.HI R20, R20, R3, RZ, 0x2 ;  /* 0x0000000314147211 */ /* 0x000fe200078f10ff */
[----:B------:R-:W-:Y:S01]  /*a9e0*/  IMAD.SHL.U32 R3, R3, 0x8, RZ ;  /* 0x0000000803037824 */ /* 0x000fe200078e00ff */
[----:B------:R-:W-:Y:S01]  /*a9f0*/  SHF.R.U32.HI R69, RZ, 0x10, R5 ;  /* 0x00000010ff457819 */ /* 0x000fe20000011605 */
[----:B------:R-:W-:Y:S01]  /*aa00*/  IMAD.U32 R70, R67, 0x10000, RZ ;  /* 0x0001000043467824 */ /* 0x000fe200078e00ff */
[----:B------:R-:W-:-:S02]  /*aa10*/  SHF.R.S32.HI R36, RZ, 0x2, R20 ;  /* 0x00000002ff247819 */ /* 0x000fc40000011414 */
[----:B------:R-:W-:Y:S01]  /*aa20*/  LOP3.LUT R20, R78, 0x18, R3, 0xf8, !PT ;  /* 0x000000184e147812 */ /* 0x000fe200078ef803 */
[----:B------:R-:W-:Y:S01]  /*aa30*/  IMAD R3, R37, 0x2, R77 ;  /* 0x0000000225037824 */ /* 0x000fe200078e024d */
[----:B------:R-:W-:Y:S01]  /*aa40*/  SHF.R.U64 R26, R6, 0x10, R7 ;  /* 0x00000010061a7819 */ /* 0x000fe20000001207 */
[----:B------:R-:W-:Y:S01]  /*aa50*/  IMAD R36, R36, 0x1800, R75 ;  /* 0x0000180024247824 */ /* 0x000fe200078e024b */
[----:B------:R-:W-:Y:S02]  /*aa60*/  LOP3.LUT R37, R20, R73, RZ, 0x3c, !PT ;  /* 0x0000004914257212 */ /* 0x000fe400078e3cff */
[----:B------:R-:W-:Y:S02]  /*aa70*/  PRMT R65, R61, 0x5410, R65 ;  /* 0x000054103d417816 */ /* 0x000fe40000000041 */
[----:B------:R-:W-:Y:S01]  /*aa80*/  SHF.R.U32.HI R6, RZ, 0x10, R7 ;  /* 0x00000010ff067819 */ /* 0x000fe20000011607 */
[----:B------:R-:W-:Y:S01]  /*aa90*/  IMAD.IADD R41, R36, 0x1, R37 ;  /* 0x0000000124297824 */ /* 0x000fe200078e0225 */
[----:B------:R-:W-:Y:S01]  /*aaa0*/  PRMT R4, R62, 0x5410, R27 ;  /* 0x000054103e047816 */ /* 0x000fe2000000001b */
[----:B------:R-:W0:Y:S01]  /*aab0*/  LDS.128 R36, [R3] ;  /* 0x0000000003247984 */ /* 0x000e220000000c00 */
[----:B------:R-:W-:Y:S01]  /*aac0*/  SHF.R.U32.HI R66, RZ, 0x10, R25 ;  /* 0x00000010ff427819 */ /* 0x000fe20000011619 */
[----:B------:R-:W-:Y:S01]  /*aad0*/  IMAD R20, R41, 0x2, R16 ;  /* 0x0000000229147824 */ /* 0x000fe200078e0210 */
[----:B------:R-:W-:-:S02]  /*aae0*/  PRMT R69, R60, 0x5410, R69 ;  /* 0x000054103c457816 */ /* 0x000fc40000000045 */
[----:B------:R-:W-:Y:S02]  /*aaf0*/  PRMT R6, R44, 0x5432, R6 ;  /* 0x000054322c067816 */ /* 0x000fe40000000006 */
[----:B------:R-:W1:Y:S01]  /*ab00*/  LDS.128 R40, [R20+0xda00] ;  /* 0x00da000014287984 */ /* 0x000e620000000c00 */
[----:B------:R-:W-:Y:S01]  /*ab10*/  PRMT R66, R45, 0x5432, R66 ;  /* 0x000054322d427816 */ /* 0x000fe20000000042 */
[----:B------:R-:W-:Y:S01]  /*ab20*/  IMAD.U32 R72, R69, 0x10000, RZ ;  /* 0x0001000045487824 */ /* 0x000fe200078e00ff */
[----:B------:R-:W-:Y:S01]  /*ab30*/  LOP3.LUT R67, R67, 0xffff0000, RZ, 0xc0, !PT ;  /* 0xffff000043437812 */ /* 0x000fe200078ec0ff */
[----:B------:R-:W-:Y:S01]  /*ab40*/  IMAD.U32 R71, R6, 0x10000, RZ ;  /* 0x0001000006477824 */ /* 0x000fe200078e00ff */
[----:B------:R-:W-:Y:S02]  /*ab50*/  LOP3.LUT R69, R69, 0xffff0000, RZ, 0xc0, !PT ;  /* 0xffff000045457812 */ /* 0x000fe400078ec0ff */
[----:B------:R-:W-:Y:S02]  /*ab60*/  PRMT R26, R21, 0x5432, R26 ;  /* 0x00005432151a7816 */ /* 0x000fe4000000001a */
[----:B------:R-:W-:Y:S01]  /*ab70*/  PRMT R24, R46, 0x5432, R24 ;  /* 0x000054322e187816 */ /* 0x000fe20000000018 */
[C---:B0-----:R-:W-:Y:S01]  /*ab80*/  IMAD.U32 R59, R36.reuse, 0x10000, RZ ;  /* 0x00010000243b7824 */ /* 0x041fe200078e00ff */
[----:B------:R-:W-:Y:S01]  /*ab90*/  LOP3.LUT R60, R36, 0xffff0000, RZ, 0xc0, !PT ;  /* 0xffff0000243c7812 */ /* 0x000fe200078ec0ff */
[----:B------:R-:W-:Y:S01]  /*aba0*/  IMAD.U32 R36, R65, 0x10000, RZ ;  /* 0x0001000041247824 */ /* 0x000fe200078e00ff */
[C---:B------:R-:W-:Y:S01]  /*abb0*/  LOP3.LUT R5, R38.reuse, 0xffff0000, RZ, 0xc0, !PT ;  /* 0xffff000026057812 */ /* 0x040fe200078ec0ff */
[----:B------:R-:W-:Y:S01]  /*abc0*/  IMAD.U32 R7, R38, 0x10000, RZ ;  /* 0x0001000026077824 */ /* 0x000fe200078e00ff */
[C---:B------:R-:W-:Y:S01]  /*abd0*/  LOP3.LUT R38, R39.reuse, 0xffff0000, RZ, 0xc0, !PT ;  /* 0xffff000027267812 */ /* 0x040fe200078ec0ff */
[----:B------:R-:W-:Y:S01]  /*abe0*/  IMAD.U32 R62, R39, 0x10000, RZ ;  /* 0x00010000273e7824 */ /* 0x000fe200078e00ff */
[C---:B-1----:R-:W-:Y:S01]  /*abf0*/  LOP3.LUT R39, R40.reuse, 0xffff0000, RZ, 0xc0, !PT ;  /* 0xffff000028277812 */ /* 0x042fe200078ec0ff */
[----:B------:R-:W-:Y:S01]  /*ac00*/  IMAD.U32 R27, R40, 0x10000, RZ ;  /* 0x00010000281b7824 */ /* 0x000fe200078e00ff */
[----:B------:R-:W-:Y:S01]  /*ac10*/  LOP3.LUT R40, R41, 0xffff0000, RZ, 0xc0, !PT ;  /* 0xffff000029287812 */ /* 0x000fe200078ec0ff */
[----:B------:R-:W-:Y:S01]  /*ac20*/  IMAD.U32 R64, R43, 0x10000, RZ ;  /* 0x000100002b407824 */ /* 0x000fe200078e00ff */
[----:B------:R-:W-:Y:S01]  /*ac30*/  LOP3.LUT R25, R42, 0xffff0000, RZ, 0xc0, !PT ;  /* 0xffff00002a197812 */ /* 0x000fe200078ec0ff */
[C---:B------:R-:W-:Y:S01]  /*ac40*/  FMUL.FTZ R68, R27.reuse, R70 ;  /* 0x000000461b447220 */ /* 0x040fe20000410000 */
[-C--:B------:R-:W-:Y:S01]  /*ac50*/  FMUL.FTZ R74, R27, R36.reuse ;  /* 0x000000241b4a7220 */ /* 0x080fe20000410000 */
[----:B------:R-:W-:Y:S01]  /*ac60*/  IMAD.U32 R63, R41, 0x10000, RZ ;  /* 0x00010000293f7824 */ /* 0x000fe200078e00ff */
[----:B------:R-:W-:Y:S01]  /*ac70*/  LOP3.LUT R65, R65, 0xffff0000, RZ, 0xc0, !PT ;  /* 0xffff000041417812 */ /* 0x000fe200078ec0ff */
[----:B------:R-:W-:Y:S01]  /*ac80*/  FFMA.FTZ R27, R59, R36, -R68 ;  /* 0x000000243b1b7223 */ /* 0x000fe20000010844 */
[----:B------:R-:W-:-:S02]  /*ac90*/  IMAD.U32 R68, R66, 0x10000, RZ ;  /* 0x0001000042447824 */ /* 0x000fc400078e00ff */
[----:B------:R-:W-:Y:S01]  /*aca0*/  FFMA.FTZ R36, R59, R70, R74 ;  /* 0x000000463b247223 */ /* 0x000fe2000001004a */
[----:B------:R-:W-:Y:S01]  /*acb0*/  IMAD.U32 R41, R42, 0x10000, RZ ;  /* 0x000100002a297824 */ /* 0x000fe200078e00ff */
[----:B------:R-:W-:Y:S01]  /*acc0*/  LOP3.LUT R42, R43, 0xffff0000, RZ, 0xc0, !PT ;  /* 0xffff00002b2a7812 */ /* 0x000fe200078ec0ff */
[----:B------:R-:W-:Y:S02]  /*acd0*/  IMAD.U32 R43, R4, 0x10000, RZ ;  /* 0x00010000042b7824 */ /* 0x000fe400078e00ff */
[----:B------:R-:W-:Y:S01]  /*ace0*/  FMUL.FTZ R59, R64, R71 ;  /* 0x00000047403b7220 */ /* 0x000fe20000410000 */
[----:B------:R-:W-:Y:S02]  /*acf0*/  IMAD.U32 R61, R37, 0x10000, RZ ;  /* 0x00010000253d7824 */ /* 0x000fe400078e00ff */
[C---:B------:R-:W-:Y:S01]  /*ad00*/  FMUL.FTZ R70, R63.reuse, R68 ;  /* 0x000000443f467220 */ /* 0x040fe20000410000 */
[----:B------:R-:W-:Y:S01]  /*ad10*/  LOP3.LUT R66, R66, 0xffff0000, RZ, 0xc0, !PT ;  /* 0xffff000042427812 */ /* 0x000fe200078ec0ff */
[-C--:B------:R-:W-:Y:S01]  /*ad20*/  FMUL.FTZ R64, R64, R43.reuse ;  /* 0x0000002b40407220 */ /* 0x080fe20000410000 */
[----:B------:R-:W-:Y:S01]  /*ad30*/  FFMA.FTZ R59, R62, R43, -R59 ;  /* 0x0000002b3e3b7223 */ /* 0x000fe2000001083b */
[-C--:B------:R-:W-:Y:S01]  /*ad40*/  FMUL.FTZ R76, R63, R72.reuse ;  /* 0x000000483f4c7220 */ /* 0x080fe20000410000 */
[----:B------:R-:W-:Y:S01]  /*ad50*/  FFMA.FTZ R70, R61, R72, R70 ;  /* 0x000000483d467223 */ /* 0x000fe20000010046 */
[----:B------:R-:W-:Y:S01]  /*ad60*/  FMUL.FTZ R43, R39, R67 ;  /* 0x00000043272b7220 */ /* 0x000fe20000410000 */
[----:B------:R-:W-:Y:S01]  /*ad70*/  LOP3.LUT R37, R37, 0xffff0000, RZ, 0xc0, !PT ;  /* 0xffff000025257812 */ /* 0x000fe200078ec0ff */
[----:B------:R-:W-:Y:S01]  /*ad80*/  FMUL.FTZ R39, R39, R65 ;  /* 0x0000004127277220 */ /* 0x000fe20000410000 */
[C---:B------:R-:W-:Y:S01]  /*ad90*/  FMUL.FTZ R72, R40.reuse, R69 ;  /* 0x0000004528487220 */ /* 0x040fe20000410000 */
[----:B------:R-:W-:Y:S01]  /*ada0*/  FMUL.FTZ R40, R40, R66 ;  /* 0x0000004228287220 */ /* 0x000fe20000410000 */
[----:B------:R-:W-:Y:S01]  /*adb0*/  FFMA.FTZ R71, R62, R71, R64 ;  /* 0x000000473e477223 */ /* 0x000fe20000010040 */
[----:B------:R-:W-:Y:S01]  /*adc0*/  FFMA.FTZ R76, R61, R68, -R76 ;  /* 0x000000443d4c7223 */ /* 0x000fe2000001084c */
[----:B------:R-:W-:-:S02]  /*add0*/  IMAD.U32 R64, R26, 0x10000, RZ ;  /* 0x000100001a407824 */ /* 0x000fc400078e00ff */
[----:B------:R-:W-:Y:S01]  /*ade0*/  FFMA.FTZ R68, R60, R65, -R43 ;  /* 0x000000413c447223 */ /* 0x000fe2000001082b */
[----:B------:R-:W-:Y:S02]  /*adf0*/  IMAD.U32 R62, R24, 0x10000, RZ ;  /* 0x00010000183e7824 */ /* 0x000fe400078e00ff */
[----:B------:R-:W-:Y:S01]  /*ae00*/  FFMA.FTZ R67, R60, R67, R39 ;  /* 0x000000433c437223 */ /* 0x000fe20000010027 */
[----:B------:R-:W-:Y:S01]  /*ae10*/  LOP3.LUT R26, R26, 0xffff0000, RZ, 0xc0, !PT ;  /* 0xffff00001a1a7812 */ /* 0x000fe200078ec0ff */
[C---:B------:R-:W-:Y:S01]  /*ae20*/  FFMA.FTZ R43, R37.reuse, R66, -R72 ;  /* 0x00000042252b7223 */ /* 0x040fe20000010848 */
[----:B------:R-:W-:Y:S01]  /*ae30*/  FFMA.FTZ R69, R37, R69, R40 ;  /* 0x0000004525457223 */ /* 0x000fe20000010028 */
[----:B------:R-:W-:Y:S01]  /*ae40*/  LOP3.LUT R39, R6, 0xffff0000, RZ, 0xc0, !PT ;  /* 0xffff000006277812 */ /* 0x000fe200078ec0ff */
[C---:B------:R-:W-:Y:S01]  /*ae50*/  FMUL.FTZ R60, R41.reuse, R64 ;  /* 0x00000040293c7220 */ /* 0x040fe20000410000 */
[----:B------:R-:W-:Y:S01]  /*ae60*/  LOP3.LUT R24, R24, 0xffff0000, RZ, 0xc0, !PT ;  /* 0xffff000018187812 */ /* 0x000fe200078ec0ff */
[----:B------:R-:W-:Y:S01]  /*ae70*/  FMUL.FTZ R40, R41, R62 ;  /* 0x0000003e29287220 */ /* 0x000fe20000410000 */
[----:B------:R-:W-:Y:S01]  /*ae80*/  LOP3.LUT R37, R4, 0xffff0000, RZ, 0xc0, !PT ;  /* 0xffff000004257812 */ /* 0x000fe200078ec0ff */
[C---:B------:R-:W-:Y:S01]  /*ae90*/  FMUL.FTZ R4, R25.reuse, R26 ;  /* 0x0000001a19047220 */ /* 0x040fe20000410000 */
[C---:B------:R-:W-:Y:S01]  /*aea0*/  FMUL.FTZ R61, R42.reuse, R39 ;  /* 0x000000272a3d7220 */ /* 0x040fe20000410000 */
[----:B------:R-:W-:Y:S01]  /*aeb0*/  FMUL.FTZ R25, R25, R24 ;  /* 0x0000001819197220 */ /* 0x000fe20000410000 */
[C---:B------:R-:W-:Y:S01]  /*aec0*/  FFMA.FTZ R60, R7.reuse, R62, -R60 ;  /* 0x0000003e073c7223 */ /* 0x040fe2000001083c */
[-C--:B------:R-:W-:Y:S01]  /*aed0*/  FMUL.FTZ R6, R42, R37.reuse ;  /* 0x000000252a067220 */ /* 0x080fe20000410000 */
[----:B------:R-:W-:Y:S01]  /*aee0*/  FFMA.FTZ R40, R7, R64, R40 ;  /* 0x0000004007287223 */ /* 0x000fe20000010028 */
        /* <DEDUP_REMOVED lines=14> */
.L_x_11787:
[----:B------:R-:W-:Y:S05]  /*afd0*/  BSYNC B1 ;  /* 0x0000000000017941 */ /* 0x000fea0003800000 */
.L_x_11786:
[----:B------:R-:W-:Y:S04]  /*afe0*/  BSSY B1, `(.L_x_11788) ;  /* 0x0000075000017945 */ /* 0x000fe80003800000 */
[----:B------:R-:W-:Y:S05]  /*aff0*/  @P1 BRA `(.L_x_11789) ;  /* 0x0000000400cc1947 */ /* 0x000fea0003800000 */
[----:B0-----:R-:W2:Y:S04]  /*b000*/  LDL R3, [R1+0x64] ;  /* 0x0000640001037983 */ /* 0x001ea80000100800 */
[----:B------:R-:W2:Y:S01]  /*b010*/  LDL.64 R4, [R1+0x48] ;  /* 0x0000480001047983 */ /* 0x000ea20000100a00 */
[----:B------:R-:W-:Y:S02]  /*b020*/  SHF.R.U64 R37, R28, 0x10, R29 ;  /* 0x000000101c257819 */ /* 0x000fe4000000121d */
[----:B------:R-:W-:Y:S02]  /*b030*/  SHF.R.U64 R28, R8, 0x10, R9 ;  /* 0x00000010081c7819 */ /* 0x000fe40000001209 */
[----:B------:R-:W-:Y:S02]  /*b040*/  PRMT R56, R56, 0x5410, R37 ;  /* 0x0000541038387816 */ /* 0x000fe40000000025 */
[----:B------:R-:W-:-:S02]  /*b050*/  PRMT R55, R55, 0x5410, R28 ;  /* 0x0000541037377816 */ /* 0x000fc4000000001c */
[----:B------:R-:W-:Y:S01]  /*b060*/  SHF.R.U32.HI R9, RZ, 0x10, R9 ;  /* 0x00000010ff097819 */ /* 0x000fe20000011609 */
[----:B------:R-:W-:Y:S01]  /*b070*/  IMAD.U32 R37, R56, 0x10000, RZ ;  /* 0x0001000038257824 */ /* 0x000fe200078e00ff */
[----:B------:R-:W-:Y:S01]  /*b080*/  SHF.R.U64 R8, R10, 0x10, R11 ;  /* 0x000000100a087819 */ /* 0x000fe2000000120b */
[----:B------:R-:W-:Y:S01]  /*b090*/  IMAD.U32 R39, R55, 0x10000, RZ ;  /* 0x0001000037277824 */ /* 0x000fe200078e00ff */
[----:B------:R-:W-:Y:S02]  /*b0a0*/  SHF.R.U32.HI R29, RZ, 0x10, R29 ;  /* 0x00000010ff1d7819 */ /* 0x000fe4000001161d */
[----:B------:R-:W-:Y:S02]  /*b0b0*/  PRMT R54, R54, 0x5410, R9 ;  /* 0x0000541036367816 */ /* 0x000fe40000000009 */
[----:B------:R-:W-:Y:S02]  /*b0c0*/  PRMT R57, R57, 0x5410, R8 ;  /* 0x0000541039397816 */ /* 0x000fe40000000008 */
[----:B------:R-:W-:-:S02]  /*b0d0*/  PRMT R58, R58, 0x5410, R29 ;  /* 0x000054103a3a7816 */ /* 0x000fc4000000001d */
[----:B------:R-:W-:Y:S02]  /*b0e0*/  LOP3.LUT R55, R55, 0xffff0000, RZ, 0xc0, !PT ;  /* 0xffff000037377812 */ /* 0x000fe400078ec0ff */
[----:B------:R-:W-:Y:S02]  /*b0f0*/  SHF.R.U64 R30, R30, 0x10, R31 ;  /* 0x000000101e1e7819 */ /* 0x000fe4000000121f */
[----:B------:R-:W-:Y:S02]  /*b100*/  SHF.R.U32.HI R10, RZ, 0x10, R11 ;  /* 0x00000010ff0a7819 */ /* 0x000fe4000001160b */
[----:B------:R-:W-:Y:S02]  /*b110*/  PRMT R51, R51, 0x5410, R30 ;  /* 0x0000541033337816 */ /* 0x000fe4000000001e */
[----:B------:R-:W-:Y:S02]  /*b120*/  SHF.R.U32.HI R31, RZ, 0x10, R31 ;  /* 0x00000010ff1f7819 */ /* 0x000fe4000001161f */
[----:B------:R-:W-:-:S02]  /*b130*/  PRMT R53, R53, 0x5410, R10 ;  /* 0x0000541035357816 */ /* 0x000fc4000000000a */
[----:B------:R-:W-:Y:S01]  /*b140*/  PRMT R52, R52, 0x5410, R31 ;  /* 0x0000541034347816 */ /* 0x000fe2000000001f */
[----:B--2---:R-:W-:-:S05]  /*b150*/  IMAD.IADD R3, R4, 0x1, R3 ;  /* 0x0000000104037824 */ /* 0x004fca00078e0203 */
[----:B------:R-:W-:-:S04]  /*b160*/  SHF.R.S32.HI R4, RZ, 0x1f, R3 ;  /* 0x0000001fff047819 */ /* 0x000fc80000011403 */
[CC--:B------:R-:W-:Y:S02]  /*b170*/  LEA.HI R5, R4.reuse, R3.reuse, RZ, 0x3 ;  /* 0x0000000304057211 */ /* 0x0c0fe400078f18ff */
[----:B------:R-:W-:Y:S02]  /*b180*/  LEA.HI R4, R4, R3, RZ, 0x5 ;  /* 0x0000000304047211 */ /* 0x000fe400078f28ff */
[--C-:B------:R-:W-:Y:S02]  /*b190*/  SHF.R.S32.HI R7, RZ, 0x3, R5.reuse ;  /* 0x00000003ff077819 */ /* 0x100fe40000011405 */
        /* <DEDUP_REMOVED lines=10> */
[----:B------:R-:W-:Y:S01]  /*b240*/  LOP3.LUT R4, R78, 0x18, R3, 0xf8, !PT ;  /* 0x000000184e047812 */ /* 0x000fe200078ef803 */
[----:B------:R-:W-:Y:S02]  /*b250*/  IMAD R3, R6, 0x2, R77 ;  /* 0x0000000206037824 */ /* 0x000fe400078e024d */
        /* <DEDUP_REMOVED lines=25> */
[----:B------:R-:W-:Y:S02]  /*b3f0*/  IMAD.U32 R8, R58, 0x10000, RZ ;  /* 0x000100003a087824 */ /* 0x000fe400078e00ff */
[C---:B------:R-:W-:Y:S01]  /*b400*/  FMUL.FTZ R38, R29.reuse, R28 ;  /* 0x0000001c1d267220 */ /* 0x040fe20000410000 */
[----:B------:R-:W-:Y:S01]  /*b410*/  LOP3.LUT R54, R54, 0xffff0000, RZ, 0xc0, !PT ;  /* 0xffff000036367812 */ /* 0x000fe200078ec0ff */
[----:B------:R-:W-:Y:S02]  /*b420*/  IMAD.U32 R30, R26, 0x10000, RZ ;  /* 0x000100001a1e7824 */ /* 0x000fe400078e00ff */
[----:B------:R-:W-:Y:S01]  /*b430*/  FMUL.FTZ R29, R29, R8 ;  /* 0x000000081d1d7220 */ /* 0x000fe20000410000 */
[-C--:B------:R-:W-:Y:S01]  /*b440*/  FMUL.FTZ R39, R24, R37.reuse ;  /* 0x0000002518277220 */ /* 0x080fe20000410000 */
[----:B------:R-:W-:Y:S01]  /*b450*/  LOP3.LUT R58, R58, 0xffff0000, RZ, 0xc0, !PT ;  /* 0xffff00003a3a7812 */ /* 0x000fe200078ec0ff */
        /* <DEDUP_REMOVED lines=8> */
[----:B------:R-:W-:Y:S02]  /*b4e0*/  IMAD.U32 R31, R27, 0x10000, RZ ;  /* 0x000100001b1f7824 */ /* 0x000fe400078e00ff */
[C---:B------:R-:W-:Y:S01]  /*b4f0*/  FMUL.FTZ R39, R30.reuse, R29 ;  /* 0x0000001d1e277220 */ /* 0x040fe20000410000 */
[----:B------:R-:W-:Y:S02]  /*b500*/  IMAD.U32 R8, R53, 0x10000, RZ ;  /* 0x0001000035087824 */ /* 0x000fe400078e00ff */
[C---:B------:R-:W-:Y:S01]  /*b510*/  FFMA.FTZ R25, R5.reuse, R58, -R4 ;  /* 0x0000003a05197223 */ /* 0x040fe20000010804 */
[----:B------:R-:W-:Y:S01]  /*b520*/  FMUL.FTZ R30, R30, R9 ;  /* 0x000000091e1e7220 */ /* 0x000fe20000410000 */
[----:B------:R-:W-:Y:S01]  /*b530*/  FFMA.FTZ R37, R5, R54, R40 ;  /* 0x0000003605257223 */ /* 0x000fe20000010028 */
[----:B------:R-:W-:-:S02]  /*b540*/  IMAD.U32 R4, R52, 0x10000, RZ ;  /* 0x0001000034047824 */ /* 0x000fc400078e00ff */
[C---:B------:R-:W-:Y:S01]  /*b550*/  FMUL.FTZ R40, R31.reuse, R8 ;  /* 0x000000081f287220 */ /* 0x040fe20000410000 */
[C---:B------:R-:W-:Y:S01]  /*b560*/  FFMA.FTZ R39, R10.reuse, R9, -R39 ;  /* 0x000000090a277223 */ /* 0x040fe20000010827 */
[----:B------:R-:W-:Y:S01]  /*b570*/  FFMA.FTZ R10, R10, R29, R30 ;  /* 0x0000001d0a0a7223 */ /* 0x000fe2000001001e */
[-C--:B------:R-:W-:Y:S01]  /*b580*/  FMUL.FTZ R30, R31, R4.reuse ;  /* 0x000000041f1e7220 */ /* 0x080fe20000410000 */
[----:B------:R-:W-:Y:S01]  /*b590*/  FFMA.FTZ R40, R11, R4, -R40 ;  /* 0x000000040b287223 */ /* 0x000fe20000010828 */
[----:B------:R-:W-:Y:S02]  /*b5a0*/  LOP3.LUT R26, R26, 0xffff0000, RZ, 0xc0, !PT ;  /* 0xffff00001a1a7812 */ /* 0x000fe400078ec0ff */
[----:B------:R-:W-:Y:S01]  /*b5b0*/  LOP3.LUT R27, R27, 0xffff0000, RZ, 0xc0, !PT ;  /* 0xffff00001b1b7812 */ /* 0x000fe200078ec0ff */
[----:B------:R-:W-:Y:S01]  /*b5c0*/  FFMA.FTZ R11, R11, R8, R30 ;  /* 0x000000080b0b7223 */ /* 0x000fe2000001001e */
[----:B------:R-:W-:Y:S02]  /*b5d0*/  LOP3.LUT R57, R57, 0xffff0000, RZ, 0xc0, !PT ;  /* 0xffff000039397812 */ /* 0x000fe400078ec0ff */
[----:B------:R-:W-:-:S02]  /*b5e0*/  LOP3.LUT R4, R53, 0xffff0000, RZ, 0xc0, !PT ;  /* 0xffff000035047812 */ /* 0x000fc400078ec0ff */
[----:B------:R-:W-:Y:S01]  /*b5f0*/  LOP3.LUT R51, R51, 0xffff0000, RZ, 0xc0, !PT ;  /* 0xffff000033337812 */ /* 0x000fe200078ec0ff */
[----:B------:R-:W-:Y:S01]  /*b600*/  FMUL.FTZ R5, R26, R57 ;  /* 0x000000391a057220 */ /* 0x000fe20000410000 */
[----:B------:R-:W-:Y:S01]  /*b610*/  LOP3.LUT R52, R52, 0xffff0000, RZ, 0xc0, !PT ;  /* 0xffff000034347812 */ /* 0x000fe200078ec0ff */
[C---:B------:R-:W-:Y:S02]  /*b620*/  FMUL.FTZ R30, R27.reuse, R4 ;  /* 0x000000041b1e7220 */ /* 0x040fe40000410000 */
        /* <DEDUP_REMOVED lines=16> */
.L_x_11789:
[----:B------:R-:W-:Y:S05]  /*b730*/  BSYNC B1 ;  /* 0x0000000000017941 */ /* 0x000fea0003800000 */
.L_x_11788:
[----:B------:R-:W-:Y:S05]  /*b740*/  @P2 BRA `(.L_x_11770) ;  /* 0x0000000400cc2947 */ /* 0x000fea0003800000 */
[----:B01----:R-:W2:Y:S04]  /*b750*/  LDL R3, [R1+0x60] ;  /* 0x0000600001037983 */ /* 0x003ea80000100800 */
[----:B------:R-:W2:Y:S01]  /*b760*/  LDL.64 R4, [R1+0x48] ;  /* 0x0000480001047983 */ /* 0x000ea20000100a00 */
[----:B------:R-:W-:Y:S02]  /*b770*/  SHF.R.U64 R24, R32, 0x10, R33 ;  /* 0x0000001020187819 */ /* 0x000fe40000001221 */
[----:B------:R-:W-:Y:S02]  /*b780*/  SHF.R.U64 R26, R12, 0x10, R13 ;  /* 0x000000100c1a7819 */ /* 0x000fe4000000120d */
[----:B------:R-:W-:Y:S02]  /*b790*/  SHF.R.U64 R20, R34, 0x10, R35 ;  /* 0x0000001022147819 */ /* 0x000fe40000001223 */
[----:B------:R-:W-:-:S02]  /*b7a0*/  PRMT R47, R47, 0x5410, R24 ;  /* 0x000054102f2f7816 */ /* 0x000fc40000000018 */
[----:B------:R-:W-:Y:S02]  /*b7b0*/  PRMT R26, R21, 0x5410, R26 ;  /* 0x00005410151a7816 */ /* 0x000fe4000000001a */
[----:B------:R-:W-:Y:S01]  /*b7c0*/  SHF.R.U32.HI R33, RZ, 0x10, R33 ;  /* 0x00000010ff217819 */ /* 0x000fe20000011621 */
[----:B------:R-:W-:Y:S01]  /*b7d0*/  IMAD.U32 R27, R47, 0x10000, RZ ;  /* 0x000100002f1b7824 */ /* 0x000fe200078e00ff */
[----:B------:R-:W-:Y:S01]  /*b7e0*/  SHF.R.U32.HI R35, RZ, 0x10, R35 ;  /* 0x00000010ff237819 */ /* 0x000fe20000011623 */
[----:B------:R-:W-:Y:S01]  /*b7f0*/  IMAD.U32 R29, R26, 0x10000, RZ ;  /* 0x000100001a1d7824 */ /* 0x000fe200078e00ff */
[----:B------:R-:W-:Y:S02]  /*b800*/  SHF.R.U32.HI R13, RZ, 0x10, R13 ;  /* 0x00000010ff0d7819 */ /* 0x000fe4000001160d */
[----:B------:R-:W-:Y:S02]  /*b810*/  SHF.R.U64 R12, R14, 0x10, R15 ;  /* 0x000000100e0c7819 */ /* 0x000fe4000000120f */
[----:B------:R-:W-:-:S02]  /*b820*/  PRMT R49, R49, 0x5410, R20 ;  /* 0x0000541031317816 */ /* 0x000fc40000000014 */
[----:B------:R-:W-:Y:S02]  /*b830*/  PRMT R48, R48, 0x5410, R33 ;  /* 0x0000541030307816 */ /* 0x000fe40000000021 */
[----:B------:R-:W-:Y:S02]  /*b840*/  PRMT R50, R50, 0x5410, R35 ;  /* 0x0000541032327816 */ /* 0x000fe40000000023 */
[----:B------:R-:W-:Y:S02]  /*b850*/  PRMT R44, R44, 0x5410, R13 ;  /* 0x000054102c2c7816 */ /* 0x000fe4000000000d */
[----:B------:R-:W-:Y:S02]  /*b860*/  PRMT R45, R45, 0x5410, R12 ;  /* 0x000054102d2d7816 */ /* 0x000fe4000000000c */
[----:B------:R-:W-:Y:S02]  /*b870*/  LOP3.LUT R31, R26, 0xffff0000, RZ, 0xc0, !PT ;  /* 0xffff00001a1f7812 */ /* 0x000fe400078ec0ff */
[----:B------:R-:W-:-:S02]  /*b880*/  LOP3.LUT R47, R47, 0xffff0000, RZ, 0xc0, !PT ;  /* 0xffff00002f2f7812 */ /* 0x000fc400078ec0ff */
        /* <DEDUP_REMOVED lines=12> */
[-C--:B------:R-:W-:Y:S02]  /*b950*/  LOP3.LUT R5, R5, R73.reuse, RZ, 0x3c, !PT ;  /* 0x0000004905057212 */ /* 0x080fe400078e3cff */
        /* <DEDUP_REMOVED lines=82> */
.L_x_11770:
[----:B------:R-:W-:Y:S05]  /*be80*/  BSYNC B0 ;  /* 0x0000000000007941 */ /* 0x000fea0003800000 */
.L_x_11763:
        /* <DEDUP_REMOVED lines=8> */
.L_x_11761:
[----:B0--3--:R-:W3:Y:S02]  /*bf10*/  LDL R0, [R1+0x44] ;  /* 0x0000440001007983 */ /* 0x009ee40000100800 */
[----:B---3--:R-:W-:-:S13]  /*bf20*/  ISETP.NE.AND P1, PT, R0, 0x3, PT ;  /* 0x000000030000780c */ /* 0x008fda0003f25270 */
[----:B------:R-:W-:Y:S05]  /*bf30*/  @!P1 BRA `(.L_x_11790) ;  /* 0x0000000000049947 */ /* 0x000fea0003800000 */
[----:B------:R-:W-:Y:S01]  /*bf40*/  BPT.TRAP 0x1 ;  /* 0x000000040000795c */ /* 0x000fe20000300000 */
.L_x_11790:
[----:B-12-4-:R-:W2:Y:S01]  /*bf50*/  LDL R3, [R1+0x38] ;  /* 0x0000380001037983 */ /* 0x016ea20000100800 */
[----:B------:R-:W-:Y:S01]  /*bf60*/  IMAD R0, R19, 0x8, R16 ;  /* 0x0000000813007824 */ /* 0x000fe200078e0210 */
[----:B--2---:R-:W-:-:S04]  /*bf70*/  SHF.L.U32 R3, R3, 0x1f, RZ ;  /* 0x0000001f03037819 */ /* 0x004fc800000006ff */
[----:B------:R0:W1:Y:S01]  /*bf80*/  SYNCS.PHASECHK.TRANS64.TRYWAIT P2, [R0+URZ+0x31c30], R3 ;  /* 0x031c3003000075a7 */ /* 0x000062000804017f */
[----:B------:R-:W-:Y:S05]  /*bf90*/  @!P1 BRA `(.L_x_11791) ;  /* 0x0000000000049947 */ /* 0x000fea0003800000 */
[----:B------:R-:W-:Y:S01]  /*bfa0*/  BPT.TRAP 0x1 ;  /* 0x000000040000795c */ /* 0x000fe20000300000 */
.L_x_11791:
[----:B------:R-:W2:Y:S02]  /*bfb0*/  S2R R4, SR_TID.X ;  /* 0x0000000000047919 */ /* 0x000ea40000002100 */
[----:B--2---:R-:W-:-:S04]  /*bfc0*/  LOP3.LUT R4, R4, 0x7f, RZ, 0xc0, !PT ;  /* 0x0000007f04047812 */ /* 0x004fc800078ec0ff */
[----:B------:R-:W-:Y:S01]  /*bfd0*/  ISETP.NE.AND P0, PT, R4, RZ, PT ;  /* 0x000000ff0400720c */ /* 0x000fe20003f05270 */
[----:B-1----:R-:W-:-:S12]  /*bfe0*/  @P2 BRA `(.L_x_11792) ;  /* 0x0000000000082947 */ /* 0x002fd80003800000 */
[----:B------:R-:W1:Y:S02]  /*bff0*/  SYNCS.PHASECHK.TRANS64.TRYWAIT P2, [R0+URZ+0x31c30], R3 ;  /* 0x031c3003000075a7 */ /* 0x000e64000804017f */
[----:B-1----:R-:W-:Y:S05]  /*c000*/  @!P2 BRA `(.L_x_11793) ;  /* 0x000001c40018a947 */ /* 0x002fea0003800000 */
.L_x_11792:
[----:B------:R-:W-:Y:S05]  /*c010*/  WARPSYNC.ALL ;  /* 0x0000000000007948 */ /* 0x000fea0003800000 */
[----:B01----:R-:W-:Y:S01]  /*c020*/  VIADD R3, R16, 0x16a00 ;  /* 0x00016a0010037836 */ /* 0x003fe20000000000 */
[----:B------:R-:W-:Y:S01]  /*c030*/  LOP3.LUT R8, R2, 0x10000, RZ, 0xfc, !PT ;  /* 0x0001000002087812 */ /* 0x000fe200078efcff */
[----:B------:R-:W-:Y:S02]  /*c040*/  IMAD.MOV.U32 R9, RZ, RZ, -0x7fffffe0 ;  /* 0x80000020ff097424 */ /* 0x000fe400078e00ff */
[----:B------:R-:W-:Y:S01]  /*c050*/  IMAD.MOV.U32 R15, RZ, RZ, -0x7fffffe0 ;  /* 0x80000020ff0f7424 */ /* 0x000fe200078e00ff */
[----:B------:R-:W-:Y:S01]  /*c060*/  SHF.R.U32.HI R3, RZ, 0x4, R3 ;  /* 0x00000004ff037819 */ /* 0x000fe20000011603 */
[----:B------:R-:W-:Y:S01]  /*c070*/  WARPGROUP.ARRIVE ;  /* 0x00000000000079c5 */ /* 0x000fe20000000000 */
[----:B------:R-:W-:Y:S01]  /*c080*/  IMAD.MOV.U32 R5, RZ, RZ, -0x7fffffe0 ;  /* 0x80000020ff057424 */ /* 0x000fe200078e00ff */
[----:B------:R-:W0:Y:S01]  /*c090*/  LDC R100, c[0x0][0x448] ;  /* 0x00011200ff647b82 */ /* 0x000e220000000800 */
[----:B------:R-:W-:Y:S01]  /*c0a0*/  LOP3.LUT R3, R3, 0x3fff, RZ, 0xc0, !PT ;  /* 0x00003fff03037812 */ /* 0x000fe200078ec0ff */
[----:B------:R-:W-:-:S02]  /*c0b0*/  IMAD.MOV.U32 R7, RZ, RZ, -0x7fffffe0 ;  /* 0x80000020ff077424 */ /* 0x000fc400078e00ff */
[----:B------:R-:W-:Y:S01]  /*c0c0*/  IMAD.MOV.U32 R11, RZ, RZ, -0x7fffffe0 ;  /* 0x80000020ff0b7424 */ /* 0x000fe200078e00ff */
[----:B------:R-:W-:Y:S01]  /*c0d0*/  LOP3.LUT R4, R3, 0x10000, RZ, 0xfc, !PT ;  /* 0x0001000003047812 */ /* 0x000fe200078efcff */
[----:B------:R-:W-:Y:S02]  /*c0e0*/  IMAD.MOV.U32 R13, RZ, RZ, -0x7fffffe0 ;  /* 0x80000020ff0d7424 */ /* 0x000fe400078e00ff */
[----:B------:R-:W-:Y:S02]  /*c0f0*/  IMAD.MOV.U32 R21, RZ, RZ, -0x7fffffe0 ;  /* 0x80000020ff157424 */ /* 0x000fe400078e00ff */
[----:B------:R-:W-:Y:S01]  /*c100*/  IMAD.MOV.U32 R99, RZ, RZ, -0x7fffffe0 ;  /* 0x80000020ff637424 */ /* 0x000fe200078e00ff */
[----:B------:R-:W-:Y:S01]  /*c110*/  R2UR UR4, R8 ;  /* 0x00000000080472ca */ /* 0x000fe200000e0000 */
[----:B------:R-:W-:Y:S01]  /*c120*/  IMAD R14, R19, 0x6c0, R4 ;  /* 0x000006c0130e7824 */ /* 0x000fe200078e0204 */
[----:B------:R-:W-:Y:S01]  /*c130*/  R2UR UR5, R9 ;  /* 0x00000000090572ca */ /* 0x000fe200000e0000 */
[----:B------:R-:W-:Y:S01]  /*c140*/  ULDC UR61, c[0x0][0x9d8] ;  /* 0x00027600003d7ab9 */ /* 0x000fe20000000800 */
[----:B------:R-:W-:Y:S01]  /*c150*/  R2UR UR7, R15 ;  /* 0x000000000f0772ca */ /* 0x000fe200000e0000 */
[----:B------:R-:W-:Y:S01]  /*c160*/  IMAD.MOV.U32 R3, RZ, RZ, -0x7fffffe0 ;  /* 0x80000020ff037424 */ /* 0x000fe200078e00ff */
[C---:B------:R-:W-:Y:S01]  /*c170*/  R2UR UR6, R14.reuse ;  /* 0x000000000e0672ca */ /* 0x040fe200000e0000 */
[----:B------:R1:W-:Y:S01]  /*c180*/  STL [R1+0x68], R4 ;  /* 0x0000680401007387 */ /* 0x0003e20000100800 */
[----:B------:R-:W-:Y:S01]  /*c190*/  VIADD R2, R14, 0x40 ;  /* 0x000000400e027836 */ /* 0x000fe20000000000 */
[----:B------:R-:W-:Y:S01]  /*c1a0*/  R2UR UR11, R5 ;  /* 0x00000000050b72ca */ /* 0x000fe200000e0000 */
[----:B------:R-:W-:-:S09]  /*c1b0*/  ULDC UR60, c[0x0][0x9d8] ;  /* 0x00027600003c7ab9 */ /* 0x000fd20000000800 */
[----:B------:R-:W-:Y:S01]  /*c1c0*/  HGMMA.64x16x16.F32.BF16 R88, gdesc[UR4], RZ, !UPT, gsb0 ;  /* 0x00200000045879f0 */ /* 0x000fe2000c0018ff */
[----:B------:R-:W-:Y:S01]  /*c1d0*/  R2UR UR6, R2 ;  /* 0x00000000020672ca */ /* 0x000fe200000e0000 */
[----:B-1----:R-:W-:Y:S01]  /*c1e0*/  VIADD R4, R14, 0x80 ;  /* 0x000000800e047836 */ /* 0x002fe20000000000 */
[----:B------:R-:W-:Y:S02]  /*c1f0*/  R2UR UR7, R3 ;  /* 0x00000000030772ca */ /* 0x000fe400000e0000 */
[C---:B------:R-:W-:Y:S02]  /*c200*/  R2UR UR8, R8.reuse ;  /* 0x00000000080872ca */ /* 0x040fe400000e0000 */
[C---:B------:R-:W-:Y:S02]  /*c210*/  R2UR UR9, R9.reuse ;  /* 0x00000000090972ca */ /* 0x040fe400000e0000 */
[----:B------:R-:W-:Y:S02]  /*c220*/  R2UR UR12, R8 ;  /* 0x00000000080c72ca */ /* 0x000fe400000e0000 */
[----:B------:R-:W-:Y:S01]  /*c230*/  R2UR UR13, R9 ;  /* 0x00000000090d72ca */ /* 0x000fe200000e0000 */
[----:B------:R-:W-:Y:S01]  /*c240*/  VIADD R6, R14, 0x100 ;  /* 0x000001000e067836 */ /* 0x000fe20000000000 */
[----:B------:R-:W-:-:S02]  /*c250*/  R2UR UR4, R8 ;  /* 0x00000000080472ca */ /* 0x000fc400000e0000 */
[----:B------:R-:W-:Y:S02]  /*c260*/  R2UR UR19, R7 ;  /* 0x00000000071372ca */ /* 0x000fe400000e0000 */
[C---:B------:R-:W-:Y:S02]  /*c270*/  R2UR UR16, R8.reuse ;  /* 0x00000000081072ca */ /* 0x040fe400000e0000 */
[C---:B------:R-:W-:Y:S02]  /*c280*/  R2UR UR17, R9.reuse ;  /* 0x00000000091172ca */ /* 0x040fe400000e0000 */
[C---:B------:R-:W-:Y:S02]  /*c290*/  R2UR UR20, R8.reuse ;  /* 0x00000000081472ca */ /* 0x040fe400000e0000 */
[----:B------:R-:W-:Y:S02]  /*c2a0*/  R2UR UR21, R9 ;  /* 0x00000000091572ca */ /* 0x000fe400000e0000 */
[----:B------:R-:W-:-:S02]  /*c2b0*/  R2UR UR24, R8 ;  /* 0x00000000081872ca */ /* 0x000fc400000e0000 */
[C---:B------:R-:W-:Y:S02]  /*c2c0*/  R2UR UR25, R9.reuse ;  /* 0x00000000091972ca */ /* 0x040fe400000e0000 */
[C---:B------:R-:W-:Y:S02]  /*c2d0*/  R2UR UR28, R8.reuse ;  /* 0x00000000081c72ca */ /* 0x040fe400000e0000 */
[C---:B------:R-:W-:Y:S02]  /*c2e0*/  R2UR UR29, R9.reuse ;  /* 0x00000000091d72ca */ /* 0x040fe400000e0000 */
[----:B------:R-:W-:Y:S02]  /*c2f0*/  R2UR UR32, R8 ;  /* 0x00000000082072ca */ /* 0x000fe400000e0000 */
[C---:B------:R-:W-:Y:S01]  /*c300*/  R2UR UR33, R9.reuse ;  /* 0x00000000092172ca */ /* 0x040fe200000e0000 */
[----:B------:R-:W-:Y:S01]  /*c310*/  VIADD R10, R14, 0x102 ;  /* 0x000001020e0a7836 */ /* 0x000fe20000000000 */
[----:B------:R-:W-:Y:S01]  /*c320*/  R2UR UR5, R9 ;  /* 0x00000000090572ca */ /* 0x000fe200000e0000 */
[----:B------:R-:W-:Y:S01]  /*c330*/  VIADD R12, R8, 0x300 ;  /* 0x00000300080c7836 */ /* 0x000fe20000000000 */
[----:B------:R-:W2:Y:S01]  /*c340*/  LDL R101, [R1+0x8c] ;  /* 0x00008c0001657983 */ /* 0x000ea20000100800 */
[----:B------:R-:W-:-:S02]  /*c350*/  VIADD R20, R14, 0x342 ;  /* 0x000003420e147836 */ /* 0x000fc40000000000 */
[----:B------:R-:W-:Y:S01]  /*c360*/  VIADD R98, R14, 0x5c0 ;  /* 0x000005c00e627836 */ /* 0x000fe20000000000 */
[----:B------:R-:W2:Y:S01]  /*c370*/  LDL R109, [R1+0x80] ;  /* 0x00008000016d7983 */ /* 0x000ea20000100800 */
[----:B------:R-:W-:Y:S01]  /*c380*/  R2UR UR10, R4 ;  /* 0x00000000040a72ca */ /* 0x000fe200000e0000 */
[----:B------:R-:W-:Y:S01]  /*c390*/  VIADD R2, R14, 0xc0 ;  /* 0x000000c00e027836 */ /* 0x000fe20000000000 */
[----:B------:R-:W-:Y:S01]  /*c3a0*/  R2UR UR18, R6 ;  /* 0x00000000061272ca */ /* 0x000fe200000e0000 */
[----:B------:R-:W-:Y:S01]  /*c3b0*/  IMAD.MOV.U32 R3, RZ, RZ, -0x7fffffe0 ;  /* 0x80000020ff037424 */ /* 0x000fe200078e00ff */
[----:B0-----:R-:W-:Y:S01]  /*c3c0*/  ISETP.NE.AND P5, PT, R100, 0x1, PT ;  /* 0x000000016400780c */ /* 0x001fe20003fa5270 */
[----:B------:R-:W-:Y:S01]  /*c3d0*/  VIADD R4, R14, 0x140 ;  /* 0x000001400e047836 */ /* 0x000fe20000000000 */
[----:B------:R-:W-:Y:S01]  /*c3e0*/  R2UR UR14, R2 ;  /* 0x00000000020e72ca */ /* 0x000fe200000e0000 */
[----:B------:R-:W-:Y:S01]  /*c3f0*/  IMAD.MOV.U32 R5, RZ, RZ, -0x7fffffe0 ;  /* 0x80000020ff057424 */ /* 0x000fe200078e00ff */
[----:B------:R-:W-:-:S02]  /*c400*/  WARPGROUP.DEPBAR.LE gsb0, 0x0 ;  /* 0x00008000000079c5 */ /* 0x000fc40000010000 */
[----:B------:R-:W-:Y:S01]  /*c410*/  WARPGROUP.ARRIVE ;  /* 0x00000000000079c5 */ /* 0x000fe20000000000 */
[----:B------:R-:W-:Y:S01]  /*c420*/  R2UR UR15, R3 ;  /* 0x00000000030f72ca */ /* 0x000fe200000e0000 */
[----:B------:R-:W-:Y:S01]  /*c430*/  VIADD R2, R14, 0x180 ;  /* 0x000001800e027836 */ /* 0x000fe20000000000 */
[----:B------:R-:W-:Y:S01]  /*c440*/  R2UR UR22, R4 ;  /* 0x00000000041672ca */ /* 0x000fe200000e0000 */
[----:B------:R-:W-:Y:S01]  /*c450*/  IMAD.MOV.U32 R3, RZ, RZ, -0x7fffffe0 ;  /* 0x80000020ff037424 */ /* 0x000fe200078e00ff */
[----:B------:R-:W-:Y:S01]  /*c460*/  R2UR UR23, R5 ;  /* 0x00000000051772ca */ /* 0x000fe200000e0000 */
[----:B------:R-:W-:Y:S01]  /*c470*/  HGMMA.64x16x16.F32.BF16 R80, gdesc[UR4], RZ, !UPT, gsb0 ;  /* 0x00200000045079f0 */ /* 0x000fe2000c0018ff */
[----:B------:R-:W-:Y:S01]  /*c480*/  R2UR UR26, R2 ;  /* 0x00000000021a72ca */ /* 0x000fe200000e0000 */
[C---:B------:R-:W-:Y:S01]  /*c490*/  VIADD R4, R14.reuse, 0x1c0 ;  /* 0x000001c00e047836 */ /* 0x040fe20000000000 */
[----:B------:R-:W-:Y:S01]  /*c4a0*/  R2UR UR27, R3 ;  /* 0x00000000031b72ca */ /* 0x000fe200000e0000 */
[----:B------:R-:W-:Y:S01]  /*c4b0*/  IMAD.MOV.U32 R5, RZ, RZ, -0x7fffffe0 ;  /* 0x80000020ff057424 */ /* 0x000fe200078e00ff */
[----:B-----5:R-:W3:Y:S01]  /*c4c0*/  LDL R107, [R1+0x3c] ;  /* 0x00003c00016b7983 */ /* 0x020ee20000100800 */
[----:B------:R-:W-:Y:S01]  /*c4d0*/  VIADD R6, R14, 0x200 ;  /* 0x000002000e067836 */ /* 0x000fe20000000000 */
[----:B------:R-:W-:Y:S01]  /*c4e0*/  R2UR UR30, R4 ;  /* 0x00000000041e72ca */ /* 0x000fe200000e0000 */
[----:B------:R-:W-:Y:S01]  /*c4f0*/  IMAD.MOV.U32 R7, RZ, RZ, -0x7fffffe0 ;  /* 0x80000020ff077424 */ /* 0x000fe200078e00ff */
        /* <DEDUP_REMOVED lines=21> */
[----:B------:R-:W4:Y:S04]  /*c650*/  LDL R100, [R1+0x7c] ;  /* 0x00007c0001647983 */ /* 0x000f280000100800 */
[----:B------:R-:W4:Y:S01]  /*c660*/  LDL R108, [R1+0x28] ;  /* 0x00002800016c7983 */ /* 0x000f220000100800 */
[----:B------:R-:W-:-:S02]  /*c670*/  WARPGROUP.DEPBAR.LE gsb0, 0x0 ;  /* 0x00008000000079c5 */ /* 0x000fc40000010000 */
[----:B------:R-:W-:-:S06]  /*c680*/  WARPGROUP.ARRIVE ;  /* 0x00000000000079c5 */ /* 0x000fcc0000000000 */
[----:B------:R-:W-:Y:S01]  /*c690*/  HGMMA.64x16x16.F32.BF16 R72, gdesc[UR8], RZ, !UPT, gsb0 ;  /* 0x00200000084879f0 */ /* 0x000fe2000c0018ff */
[----:B------:R-:W-:Y:S01]  /*c6a0*/  R2UR UR10, R2 ;  /* 0x00000000020a72ca */ /* 0x000fe200000e0000 */
[----:B------:R-:W-:Y:S01]  /*c6b0*/  VIADD R2, R14, 0x142 ;  /* 0x000001420e027836 */ /* 0x000fe20000000000 */
[----:B------:R-:W-:Y:S01]  /*c6c0*/  R2UR UR11, R3 ;  /* 0x00000000030b72ca */ /* 0x000fe200000e0000 */
[----:B------:R-:W-:Y:S01]  /*c6d0*/  IMAD.MOV.U32 R3, RZ, RZ, -0x7fffffe0 ;  /* 0x80000020ff037424 */ /* 0x000fe200078e00ff */
        /* <DEDUP_REMOVED lines=58> */
[----:B------:R-:W-:Y:S01]  /*ca80*/  HGMMA.64x16x16.F32.BF16 R88, gdesc[UR36], R88, gsb0 ;  /* 0x00200000245879f0 */ /* 0x000fe20008001858 */
        /* <DEDUP_REMOVED lines=165> */
[----:B------:R-:W-:-:S03]  /*d4e0*/  IMAD.MOV.U32 R5, RZ, RZ, -0x7fffffe0 ;  /* 0x80000020ff057424 */ /* 0x000fc600078e00ff */
        /* <DEDUP_REMOVED lines=123> */
[----:B------:R-:W-:Y:S01]  /*dca0*/  ULDC UR4, c[0x0][0x9d8] ;  /* 0x0002760000047ab9 */ /* 0x000fe20000000800 */
[----:B------:R-:W-:Y:S01]  /*dcb0*/  R2UR UR12, R2 ;  /* 0x00000000020c72ca */ /* 0x000fe200000e0000 */
[----:B------:R-:W-:Y:S01]  /*dcc0*/  FMUL.FTZ R15, R90, UR4 ;  /* 0x000000045a0f7c20 */ /* 0x000fe20008410000 */
        /* <DEDUP_REMOVED lines=9> */
[----:B------:R-:W-:-:S07]  /*dd60*/  ULDC UR5, c[0x0][0x988] ;  /* 0x0002620000057ab9 */ /* 0x000fce0000000800 */
[----:B------:R-:W1:Y:S08]  /*dd70*/  MUFU.TANH R97, R97 ;  /* 0x0000006100617308 */ /* 0x000e700000002400 */
[----:B------:R-:W1:Y:S08]  /*dd80*/  MUFU.TANH R91, R91 ;  /* 0x0000005b005b7308 */ /* 0x000e700000002400 */
[----:B------:R-:W1:Y:S08]  /*dd90*/  MUFU.TANH R93, R93 ;  /* 0x0000005d005d7308 */ /* 0x000e700000002400 */
        /* <DEDUP_REMOVED lines=10> */
[----:B------:R-:W-:Y:S01]  /*de40*/  VIADD R20, R14, 0x582 ;  /* 0x000005820e147836 */ /* 0x000fe20000000000 */
[----:B------:R-:W-:Y:S01]  /*de50*/  R2UR UR11, R21 ;  /* 0x00000000150b72ca */ /* 0x000fe200000e0000 */
[----:B------:R-:W-:Y:S01]  /*de60*/  IMAD.MOV.U32 R21, RZ, RZ, -0x7fffffe0 ;  /* 0x80000020ff157424 */ /* 0x000fe200078e00ff */
[----:B------:R-:W-:Y:S01]  /*de70*/  R2UR UR8, R2 ;  /* 0x00000000020872ca */ /* 0x000fe200000e0000 */
[----:B------:R-:W-:Y:S01]  /*de80*/  FMUL.FTZ R86, R87, UR4 ;  /* 0x0000000457567c20 */ /* 0x000fe20008410000 */
[----:B------:R-:W-:Y:S01]  /*de90*/  R2UR UR9, R3 ;  /* 0x00000000030972ca */ /* 0x000fe200000e0000 */
[----:B------:R-:W-:Y:S01]  /*dea0*/  FMUL.FTZ R80, R80, UR4 ;  /* 0x0000000450507c20 */ /* 0x000fe20008410000 */
[----:B------:R-:W-:Y:S01]  /*deb0*/  MUFU.TANH R94, R94 ;  /* 0x0000005e005e7308 */ /* 0x000fe20000002400 */
[----:B------:R-:W-:-:S07]  /*dec0*/  FMUL.FTZ R85, R85, UR4 ;  /* 0x0000000455557c20 */ /* 0x000fce0008410000 */
[----:B------:R-:W1:Y:S08]  /*ded0*/  MUFU.TANH R80, R80 ;  /* 0x0000005000507308 */ /* 0x000e700000002400 */
[----:B------:R-:W1:Y:S08]  /*dee0*/  MUFU.TANH R83, R83 ;  /* 0x0000005300537308 */ /* 0x000e700000002400 */
[----:B------:R-:W1:Y:S08]  /*def0*/  MUFU.TANH R85, R85 ;  /* 0x0000005500557308 */ /* 0x000e700000002400 */
        /* <DEDUP_REMOVED lines=13> */
[----:B------:R-:W-:Y:S01]  /*dfd0*/  FMUL.FTZ R78, R79, UR4 ;  /* 0x000000044f4e7c20 */ /* 0x000fe20008410000 */
[----:B------:R-:W-:Y:S01]  /*dfe0*/  R2UR UR8, R2 ;  /* 0x00000000020872ca */ /* 0x000fe200000e0000 */
[----:B------:R-:W-:Y:S01]  /*dff0*/  FMUL.FTZ R72, R72, UR4 ;  /* 0x0000000448487c20 */ /* 0x000fe20008410000 */
[----:B------:R-:W-:Y:S01]  /*e000*/  R2UR UR9, R3 ;  /* 0x00000000030972ca */ /* 0x000fe200000e0000 */
[----:B------:R-:W-:Y:S01]  /*e010*/  MUFU.TANH R87, R87 ;  /* 0x0000005700577308 */ /* 0x000fe20000002400 */
[----:B------:R-:W-:-:S07]  /*e020*/  FMUL.FTZ R77, R77, UR4 ;  /* 0x000000044d4d7c20 */ /* 0x000fce0008410000 */
[----:B------:R-:W-:Y:S08]  /*e030*/  MUFU.TANH R75, R75 ;  /* 0x0000004b004b7308 */ /* 0x000ff00000002400 */
[----:B------:R-:W-:Y:S08]  /*e040*/  MUFU.TANH R92, R92 ;  /* 0x0000005c005c7308 */ /* 0x000ff00000002400 */
[----:B------:R-:W-:Y:S08]  /*e050*/  MUFU.TANH R81, R81 ;  /* 0x0000005100517308 */ /* 0x000ff00000002400 */
[----:B------:R-:W-:Y:S08]  /*e060*/  MUFU.TANH R82, R82 ;  /* 0x0000005200527308 */ /* 0x000ff00000002400 */
[----:B------:R-:W-:Y:S01]  /*e070*/  MUFU.TANH R84, R84 ;  /* 0x0000005400547308 */ /* 0x000fe20000002400 */
[----:B------:R-:W-:-:S02]  /*e080*/  WARPGROUP.DEPBAR.LE gsb0, 0x0 ;  /* 0x00008000000079c5 */ /* 0x000fc40000010000 */
[----:B------:R-:W-:Y:S01]  /*e090*/  WARPGROUP.ARRIVE ;  /* 0x00000000000079c5 */ /* 0x000fe20000000000 */
[----:B------:R-:W-:Y:S02]  /*e0a0*/  IMAD.MOV.U32 R21, RZ, RZ, -0x7fffffe0 ;  /* 0x80000020ff157424 */ /* 0x000fe400078e00ff */
[----:B------:R-:W-:Y:S01]  /*e0b0*/  FMUL.FTZ R79, R65, UR4 ;  /* 0x00000004414f7c20 */ /* 0x000fe20008410000 */
[----:B------:R-:W-:Y:S01]  /*e0c0*/  FMUL.FTZ R65, R66, UR4 ;  /* 0x0000000442417c20 */ /* 0x000fe20008410000 */
[----:B------:R-:W-:Y:S01]  /*e0d0*/  FMUL.FTZ R66, R67, UR4 ;  /* 0x0000000443427c20 */ /* 0x000fe20008410000 */
[----:B------:R-:W-:Y:S01]  /*e0e0*/  FMUL.FTZ R67, R68, UR4 ;  /* 0x0000000444437c20 */ /* 0x000fe20008410000 */
[----:B------:R-:W-:Y:S01]  /*e0f0*/  HGMMA.64x16x16.F32.BF16 R56, gdesc[UR8], R56, gsb0 ;  /* 0x00200000083879f0 */ /* 0x000fe20008001838 */
[----:B------:R-:W-:Y:S01]  /*e100*/  R2UR UR10, R20 ;  /* 0x00000000140a72ca */ /* 0x000fe200000e0000 */
[----:B------:R-:W-:Y:S01]  /*e110*/  FMUL.FTZ R68, R70, UR4 ;  /* 0x0000000446447c20 */ /* 0x000fe20008410000 */
[----:B------:R-:W-:Y:S01]  /*e120*/  R2UR UR11, R21 ;  /* 0x00000000150b72ca */ /* 0x000fe200000e0000 */
[----:B------:R-:W1:Y:S01]  /*e130*/  MUFU.TANH R72, R72 ;  /* 0x0000004800487308 */ /* 0x000e620000002400 */
[----:B------:R-:W-:Y:S01]  /*e140*/  R2UR UR8, R2 ;  /* 0x00000000020872ca */ /* 0x000fe200000e0000 */
[----:B------:R-:W-:Y:S01]  /*e150*/  FMUL.FTZ R64, R64, UR4 ;  /* 0x0000000440407c20 */ /* 0x000fe20008410000 */
[----:B------:R-:W-:Y:S01]  /*e160*/  R2UR UR9, R3 ;  /* 0x00000000030972ca */ /* 0x000fe200000e0000 */
[----:B------:R-:W-:Y:S01]  /*e170*/  FMUL.FTZ R70, R71, UR4 ;  /* 0x0000000447467c20 */ /* 0x000fe20008410000 */
[----:B------:R-:W3:Y:S01]  /*e180*/  @P5 LDC R21, c[0x0][0x450] ;  /* 0x00011400ff155b82 */ /* 0x000ee20000000800 */
[----:B------:R-:W-:-:S02]  /*e190*/  FMUL.FTZ R69, R69, UR4 ;  /* 0x0000000445457c20 */ /* 0x000fc40008410000 */
[----:B------:R-:W1:Y:S08]  /*e1a0*/  MUFU.TANH R77, R77 ;  /* 0x0000004d004d7308 */ /* 0x000e700000002400 */
[----:B------:R-:W-:Y:S08]  /*e1b0*/  MUFU.TANH R79, R79 ;  /* 0x0000004f004f7308 */ /* 0x000ff00000002400 */
[----:B------:R-:W-:Y:S08]  /*e1c0*/  MUFU.TANH R67, R67 ;  /* 0x0000004300437308 */ /* 0x000ff00000002400 */
[----:B------:R-:W-:Y:S08]  /*e1d0*/  MUFU.TANH R86, R86 ;  /* 0x0000005600567308 */ /* 0x000ff00000002400 */
[----:B------:R-:W-:Y:S01]  /*e1e0*/  MUFU.TANH R73, R73 ;  /* 0x0000004900497308 */ /* 0x000fe20000002400 */
[----:B------:R-:W-:-:S02]  /*e1f0*/  WARPGROUP.DEPBAR.LE gsb0, 0x0 ;  /* 0x00008000000079c5 */ /* 0x000fc40000010000 */
[----:B------:R-:W-:Y:S01]  /*e200*/  WARPGROUP.ARRIVE ;  /* 0x00000000000079c5 */ /* 0x000fe20000000000 */
[----:B------:R-:W-:-:S04]  /*e210*/  VIADD R20, R14, 0x602 ;  /* 0x000006020e147836 */ /* 0x000fc80000000000 */
[----:B------:R-:W1:Y:S01]  /*e220*/  MUFU.TANH R64, R64 ;  /* 0x0000004000407308 */ /* 0x000e620000002400 */
[----:B------:R-:W-:Y:S01]  /*e230*/  HGMMA.64x16x16.F32.BF16 R48, gdesc[UR8], R48, gsb0 ;  /* 0x00200000083079f0 */ /* 0x000fe20008001830 */
[----:B------:R-:W-:Y:S02]  /*e240*/  FMUL.FTZ R71, R56, UR4 ;  /* 0x0000000438477c20 */ /* 0x000fe40008410000 */
[----:B------:R-:W4:Y:S01]  /*e250*/  @P5 LDC R56, c[0x0][0x44c] ;  /* 0x00011300ff385b82 */ /* 0x000f220000000800 */
[----:B------:R-:W-:Y:S01]  /*e260*/  FMUL.FTZ R98, R59, UR4 ;  /* 0x000000043b627c20 */ /* 0x000fe20008410000 */
[----:B--2---:R-:W-:Y:S01]  /*e270*/  IMAD.IADD R59, R101, 0x1, R109 ;  /* 0x00000001653b7824 */ /* 0x004fe200078e026d */
[----:B------:R-:W-:Y:S01]  /*e280*/  R2UR UR10, R20 ;  /* 0x00000000140a72ca */ /* 0x000fe200000e0000 */
[----:B------:R-:W2:Y:S01]  /*e290*/  MUFU.TANH R69, R69 ;  /* 0x0000004500457308 */ /* 0x000ea20000002400 */
[----:B------:R-:W-:Y:S02]  /*e2a0*/  R2UR UR8, R2 ;  /* 0x00000000020872ca */ /* 0x000fe400000e0000 */
[----:B------:R-:W-:-:S05]  /*e2b0*/  R2UR UR9, R3 ;  /* 0x00000000030972ca */ /* 0x000fca00000e0000 */
[----:B------:R-:W-:Y:S08]  /*e2c0*/  MUFU.TANH R74, R74 ;  /* 0x0000004a004a7308 */ /* 0x000ff00000002400 */
[----:B------:R-:W-:Y:S01]  /*e2d0*/  MUFU.TANH R76, R76 ;  /* 0x0000004c004c7308 */ /* 0x000fe20000002400 */
[----:B----4-:R-:W-:-:S07]  /*e2e0*/  @P5 IMAD.HI.U32 R56, R59, R56, RZ ;  /* 0x000000383b385227 */ /* 0x010fce00078e00ff */
[----:B------:R-:W-:Y:S01]  /*e2f0*/  MUFU.TANH R78, R78 ;  /* 0x0000004e004e7308 */ /* 0x000fe20000002400 */
[----:B---3--:R-:W-:Y:S01]  /*e300*/  @P5 SHF.R.U32.HI R59, RZ, R21, R56 ;  /* 0x00000015ff3b5219 */ /* 0x008fe20000011638 */
[----:B------:R-:W-:-:S05]  /*e310*/  IMAD.MOV.U32 R21, RZ, RZ, -0x7fffffe0 ;  /* 0x80000020ff157424 */ /* 0x000fca00078e00ff */
[----:B------:R-:W-:Y:S01]  /*e320*/  R2UR UR11, R21 ;  /* 0x00000000150b72ca */ /* 0x000fe200000e0000 */
[----:B------:R-:W-:Y:S08]  /*e330*/  MUFU.TANH R65, R65 ;  /* 0x0000004100417308 */ /* 0x000ff00000002400 */
[----:B------:R-:W-:Y:S01]  /*e340*/  MUFU.TANH R66, R66 ;  /* 0x0000004200427308 */ /* 0x000fe20000002400 */
[----:B------:R-:W-:-:S02]  /*e350*/  WARPGROUP.DEPBAR.LE gsb0, 0x0 ;  /* 0x00008000000079c5 */ /* 0x000fc40000010000 */
[----:B------:R-:W-:-:S06]  /*e360*/  WARPGROUP.ARRIVE ;  /* 0x00000000000079c5 */ /* 0x000fcc0000000000 */
[----:B------:R-:W-:Y:S01]  /*e370*/  HGMMA.64x16x16.F32.BF16 R40, gdesc[UR8], R40, gsb0 ;  /* 0x00200000082879f0 */ /* 0x000fe20008001828 */
[----:B------:R-:W-:Y:S02]  /*e380*/  VIADD R20, R14, 0x642 ;  /* 0x000006420e147836 */ /* 0x000fe40000000000 */
[----:B------:R-:W-:Y:S01]  /*e390*/  IMAD.MOV.U32 R21, RZ, RZ, -0x7fffffe0 ;  /* 0x80000020ff157424 */ /* 0x000fe200078e00ff */
[----:B------:R-:W3:Y:S02]  /*e3a0*/  SHFL.IDX PT, R101, R59, RZ, 0x1c1f ;  /* 0x001c1fff3b657589 */ /* 0x000ee400000e0000 */
[----:B------:R-:W-:Y:S02]  /*e3b0*/  R2UR UR14, R20 ;  /* 0x00000000140e72ca */ /* 0x000fe400000e0000 */
[----:B------:R-:W-:Y:S01]  /*e3c0*/  R2UR UR15, R21 ;  /* 0x00000000150f72ca */ /* 0x000fe200000e0000 */
[----:B------:R-:W-:Y:S02]  /*e3d0*/  VIADD R56, R14, 0x682 ;  /* 0x000006820e387836 */ /* 0x000fe40000000000 */
[----:B------:R-:W-:-:S03]  /*e3e0*/  IMAD R20, R96, -0x90, RZ ;  /* 0xffffff7060147824 */ /* 0x000fc600078e02ff */
[----:B------:R-:W-:Y:S01]  /*e3f0*/  R2UR UR10, R56 ;  /* 0x00000000380a72ca */ /* 0x000fe200000e0000 */
[----:B------:R-:W-:Y:S01]  /*e400*/  IMAD R56, R96, -0x90, R107 ;  /* 0xffffff7060387824 */ /* 0x000fe200078e026b */
[----:B------:R-:W-:Y:S01]  /*e410*/  IADD3 R20, -R100, 0x91, R20 ;  /* 0x0000009164147810 */ /* 0x000fe20007ffe114 */
[----:B------:R-:W-:-:S03]  /*e420*/  FMUL.FTZ R21, R48, UR4 ;  /* 0x0000000430157c20 */ /* 0x000fc60008410000 */
[----:B------:R-:W-:Y:S02]  /*e430*/  IADD3 R56, -R100, 0x90, R56 ;  /* 0x0000009064387810 */ /* 0x000fe40007ffe138 */
[----:B------:R-:W-:-:S04]  /*e440*/  IADD3 R48, -R108, R20, R107 ;  /* 0x000000146c307210 */ /* 0x000fc80007ffe16b */
[----:B---3--:R-:W-:Y:S01]  /*e450*/  VIADDMNMX R20, R101, R48, R56, PT ;  /* 0x0000003065147246 */ /* 0x008fe20003800138 */
[----:B------:R-:W-:Y:S02]  /*e460*/  WARPGROUP.DEPBAR.LE gsb0, 0x0 ;  /* 0x00008000000079c5 */ /* 0x000fe40000010000 */
[----:B------:R-:W-:-:S06]  /*e470*/  WARPGROUP.ARRIVE ;  /* 0x00000000000079c5 */ /* 0x000fcc0000000000 */
[----:B------:R-:W-:Y:S01]  /*e480*/  HGMMA.64x16x16.F32.BF16 R32, gdesc[UR12], R32, gsb0 ;  /* 0x002000000c2079f0 */ /* 0x000fe20008001820 */
[C---:B------:R-:W-:Y:S02]  /*e490*/  ISETP.GT.AND P3, PT, R20.reuse, RZ, PT ;  /* 0x000000ff1400720c */ /* 0x040fe40003f64270 */
[C---:B------:R-:W-:Y:S02]  /*e4a0*/  ISETP.GT.AND P2, PT, R20.reuse, 0x1, PT ;  /* 0x000000011400780c */ /* 0x040fe40003f44270 */
[----:B------:R-:W-:Y:S02]  /*e4b0*/  ISETP.GT.AND P4, PT, R20, 0x8, PT ;  /* 0x000000081400780c */ /* 0x000fe40003f84270 */
[----:B0-----:R-:W-:Y:S02]  /*e4c0*/  FSEL R88, R88, -INF , P3 ;  /* 0xff80000058587808 */ /* 0x001fe40001800000 */
[----:B-1----:R-:W-:Y:S01]  /*e4d0*/  FSEL R97, R97, -INF , P2 ;  /* 0xff80000061617808 */ /* 0x002fe20001000000 */
[----:B------:R-:W-:Y:S01]  /*e4e0*/  FMUL.FTZ R99, R61, UR4 ;  /* 0x000000043d637c20 */ /* 0x000fe20008410000 */
[----:B------:R-:W-:Y:S01]  /*e4f0*/  FMUL.FTZ R61, R62, UR4 ;  /* 0x000000043e3d7c20 */ /* 0x000fe20008410000 */
[----:B------:R-:W-:-:S02]  /*e500*/  ISETP.GT.AND P3, PT, R20, 0x9, PT ;  /* 0x000000091400780c */ /* 0x000fc40003f64270 */
[----:B------:R-:W-:Y:S02]  /*e510*/  FSEL R91, R91, -INF , P4 ;  /* 0xff8000005b5b7808 */ /* 0x000fe40002000000 */
[----:B------:R-:W-:Y:S01]  /*e520*/  FMNMX.FTZ R62, R88, R97, !PT ;  /* 0x00000061583e7209 */ /* 0x000fe20007810000 */
[----:B------:R-:W-:Y:S01]  /*e530*/  FMUL.FTZ R63, R63, UR4 ;  /* 0x000000043f3f7c20 */ /* 0x000fe20008410000 */
[C---:B------:R-:W-:Y:S02]  /*e540*/  ISETP.GT.AND P2, PT, R20.reuse, 0x10, PT ;  /* 0x000000101400780c */ /* 0x040fe40003f44270 */
[----:B------:R-:W-:Y:S02]  /*e550*/  FSEL R93, R93, -INF , P3 ;  /* 0xff8000005d5d7808 */ /* 0x000fe40001800000 */
[----:B------:R-:W-:Y:S01]  /*e560*/  FMNMX.FTZ R62, R91, R62, !PT ;  /* 0x0000003e5b3e7209 */ /* 0x000fe20007810000 */
[----:B------:R0:W-:Y:S01]  /*e570*/  MUFU.TANH R14, R63 ;  /* 0x0000003f000e7308 */ /* 0x0001e20000002400 */
[----:B------:R-:W-:-:S02]  /*e580*/  ISETP.GT.AND P4, PT, R20, 0x11, PT ;  /* 0x000000111400780c */ /* 0x000fc40003f84270 */
[----:B------:R-:W-:Y:S01]  /*e590*/  FSEL R80, R80, -INF , P2 ;  /* 0xff80000050507808 */ /* 0x000fe20001000000 */
[----:B------:R-:W-:Y:S01]  /*e5a0*/  FMUL.FTZ R95, R57, UR4 ;  /* 0x00000004395f7c20 */ /* 0x000fe20008410000 */
[----:B------:R-:W-:Y:S02]  /*e5b0*/  ISETP.GT.AND P3, PT, R20, 0x18, PT ;  /* 0x000000181400780c */ /* 0x000fe40003f64270 */
[----:B0-----:R-:W-:Y:S01]  /*e5c0*/  FMNMX.FTZ R63, R93, R62, !PT ;  /* 0x0000003e5d3f7209 */ /* 0x001fe20007810000 */
[----:B------:R-:W-:Y:S01]  /*e5d0*/  IMAD.MOV.U32 R57, RZ, RZ, -0x7fffffe0 ;  /* 0x80000020ff397424 */ /* 0x000fe200078e00ff */
[----:B------:R-:W-:Y:S02]  /*e5e0*/  FSEL R94, R94, -INF , P4 ;  /* 0xff8000005e5e7808 */ /* 0x000fe40002000000 */
[----:B------:R-:W-:Y:S02]  /*e5f0*/  FMNMX.FTZ R63, R80, R63, !PT ;  /* 0x0000003f503f7209 */ /* 0x000fe40007810000 */
[----:B------:R-:W-:-:S02]  /*e600*/  ISETP.GT.AND P2, PT, R20, 0x19, PT ;  /* 0x000000191400780c */ /* 0x000fc40003f44270 */
[----:B------:R-:W-:Y:S02]  /*e610*/  FSEL R83, R83, -INF , P3 ;  /* 0xff80000053537808 */ /* 0x000fe40001800000 */
[----:B------:R-:W-:Y:S02]  /*e620*/  FMNMX.FTZ R62, R94, R63, !PT ;  /* 0x0000003f5e3e7209 */ /* 0x000fe40007810000 */
[----:B------:R-:W-:Y:S01]  /*e630*/  R2UR UR11, R57 ;  /* 0x00000000390b72ca */ /* 0x000fe200000e0000 */
[----:B------:R-:W-:Y:S01]  /*e640*/  FMUL.FTZ R57, R49, UR4 ;  /* 0x0000000431397c20 */ /* 0x000fe20008410000 */
[----:B------:R-:W-:Y:S01]  /*e650*/  FMUL.FTZ R49, R50, UR4 ;  /* 0x0000000432317c20 */ /* 0x000fe20008410000 */
[----:B------:R-:W-:Y:S01]  /*e660*/  ISETP.GT.AND P4, PT, R20, 0x20, PT ;  /* 0x000000201400780c */ /* 0x000fe20003f84270 */
[----:B------:R-:W-:Y:S01]  /*e670*/  FMUL.FTZ R50, R51, UR4 ;  /* 0x0000000433327c20 */ /* 0x000fe20008410000 */
[----:B------:R-:W-:Y:S02]  /*e680*/  FSEL R85, R85, -INF , P2 ;  /* 0xff80000055557808 */ /* 0x000fe40001000000 */
[----:B------:R-:W-:Y:S01]  /*e690*/  FMNMX.FTZ R62, R83, R62, !PT ;  /* 0x0000003e533e7209 */ /* 0x000fe20007810000 */
[----:B------:R-:W-:Y:S01]  /*e6a0*/  FMUL.FTZ R51, R52, UR4 ;  /* 0x0000000434337c20 */ /* 0x000fe20008410000 */
[----:B------:R-:W-:Y:S01]  /*e6b0*/  R2UR UR8, R2 ;  /* 0x00000000020872ca */ /* 0x000fe200000e0000 */
[----:B------:R-:W-:Y:S01]  /*e6c0*/  FMUL.FTZ R52, R53, UR4 ;  /* 0x0000000435347c20 */ /* 0x000fe20008410000 */
[----:B------:R-:W-:-:S02]  /*e6d0*/  R2UR UR9, R3 ;  /* 0x00000000030972ca */ /* 0x000fc400000e0000 */
[----:B------:R-:W-:Y:S02]  /*e6e0*/  ISETP.GT.AND P3, PT, R20, 0x21, PT ;  /* 0x000000211400780c */ /* 0x000fe40003f64270 */
[----:B------:R-:W-:Y:S02]  /*e6f0*/  FSEL R72, R72, -INF , P4 ;  /* 0xff80000048487808 */ /* 0x000fe40002000000 */
[----:B------:R-:W-:Y:S01]  /*e700*/  FMNMX.FTZ R53, R85, R62, !PT ;  /* 0x0000003e55357209 */ /* 0x000fe20007810000 */
[----:B------:R-:W-:Y:S02]  /*e710*/  WARPGROUP.DEPBAR.LE gsb0, 0x0 ;  /* 0x00008000000079c5 */ /* 0x000fe40000010000 */
[----:B------:R-:W-:Y:S01]  /*e720*/  ISETP.GT.AND P2, PT, R20, 0x28, PT ;  /* 0x000000281400780c */ /* 0x000fe20003f44270 */
[----:B------:R-:W-:Y:S01]  /*e730*/  WARPGROUP.ARRIVE ;  /* 0x00000000000079c5 */ /* 0x000fe20000000000 */
[----:B------:R-:W-:Y:S02]  /*e740*/  FSEL R87, R87, -INF , P3 ;  /* 0xff80000057577808 */ /* 0x000fe40001800000 */
[----:B------:R-:W-:-:S02]  /*e750*/  FMNMX.FTZ R62, R72, R53, !PT ;  /* 0x00000035483e7209 */ /* 0x000fc40007810000 */
[C---:B------:R-:W-:Y:S01]  /*e760*/  ISETP.GT.AND P4, PT, R20.reuse, 0x29, PT ;  /* 0x000000291400780c */ /* 0x040fe20003f84270 */
[----:B------:R-:W-:Y:S01]  /*e770*/  HGMMA.64x16x16.F32.BF16 R24, gdesc[UR8], R24, gsb0 ;  /* 0x00200000081879f0 */ /* 0x000fe20008001818 */
[----:B------:R-:W-:Y:S02]  /*e780*/  FSEL R75, R75, -INF , P2 ;  /* 0xff8000004b4b7808 */ /* 0x000fe40001000000 */
[----:B------:R-:W-:Y:S02]  /*e790*/  FMNMX.FTZ R62, R87, R62, !PT ;  /* 0x0000003e573e7209 */ /* 0x000fe40007810000 */
[C---:B------:R-:W-:Y:S02]  /*e7a0*/  ISETP.GT.AND P3, PT, R20.reuse, 0x30, PT ;  /* 0x000000301400780c */ /* 0x040fe40003f64270 */
[----:B------:R-:W-:Y:S02]  /*e7b0*/  FSEL R77, R77, -INF , P4 ;  /* 0xff8000004d4d7808 */ /* 0x000fe40002000000 */
[----:B------:R-:W-:Y:S01]  /*e7c0*/  FMNMX.FTZ R62, R75, R62, !PT ;  /* 0x0000003e4b3e7209 */ /* 0x000fe20007810000 */
[----:B------:R-:W0:Y:S01]  /*e7d0*/  MUFU.TANH R71, R71 ;  /* 0x0000004700477308 */ /* 0x000e220000002400 */
[----:B------:R-:W-:Y:S01]  /*e7e0*/  ISETP.GT.AND P2, PT, R20, 0x31, PT ;  /* 0x000000311400780c */ /* 0x000fe20003f44270 */
[----:B------:R-:W-:Y:S01]  /*e7f0*/  FMUL.FTZ R60, R60, UR4 ;  /* 0x000000043c3c7c20 */ /* 0x000fe20008410000 */
[----:B------:R-:W-:-:S02]  /*e800*/  FSEL R64, R64, -INF , P3 ;  /* 0xff80000040407808 */ /* 0x000fc40001800000 */
[----:B------:R-:W-:Y:S02]  /*e810*/  FMNMX.FTZ R53, R77, R62, !PT ;  /* 0x0000003e4d357209 */ /* 0x000fe40007810000 */
[----:B------:R-:W-:Y:S01]  /*e820*/  ISETP.GT.AND P3, PT, R20, 0x38, PT ;  /* 0x000000381400780c */ /* 0x000fe20003f64270 */
[----:B------:R-:W1:Y:S01]  /*e830*/  MUFU.TANH R95, R95 ;  /* 0x0000005f005f7308 */ /* 0x000e620000002400 */
[----:B------:R-:W-:Y:S02]  /*e840*/  FSEL R79, R79, -INF , P2 ;  /* 0xff8000004f4f7808 */ /* 0x000fe40001000000 */
[----:B------:R-:W-:Y:S02]  /*e850*/  FMNMX.FTZ R62, R64, R53, !PT ;  /* 0x00000035403e7209 */ /* 0x000fe40007810000 */
[----:B------:R-:W-:Y:S02]  /*e860*/  ISETP.GT.AND P2, PT, R20, 0x39, PT ;  /* 0x000000391400780c */ /* 0x000fe40003f44270 */
[----:B------:R-:W-:Y:S01]  /*e870*/  FSEL R67, R67, -INF , P3 ;  /* 0xff80000043437808 */ /* 0x000fe20001800000 */
[----:B------:R-:W3:Y:S01]  /*e880*/  MUFU.TANH R60, R60 ;  /* 0x0000003c003c7308 */ /* 0x000ee20000002400 */
[----:B------:R-:W-:-:S02]  /*e890*/  FMNMX.FTZ R62, R79, R62, !PT ;  /* 0x0000003e4f3e7209 */ /* 0x000fc40007810000 */
[C---:B------:R-:W-:Y:S02]  /*e8a0*/  ISETP.GT.AND P3, PT, R20.reuse, 0x40, PT ;  /* 0x000000401400780c */ /* 0x040fe40003f64270 */
[----:B--2---:R-:W-:Y:S02]  /*e8b0*/  FSEL R69, R69, -INF , P2 ;  /* 0xff80000045457808 */ /* 0x004fe40001000000 */
[----:B------:R-:W-:Y:S01]  /*e8c0*/  FMNMX.FTZ R62, R67, R62, !PT ;  /* 0x0000003e433e7209 */ /* 0x000fe20007810000 */
[----:B------:R-:W2:Y:S01]  /*e8d0*/  MUFU.TANH R99, R99 ;  /* 0x0000006300637308 */ /* 0x000ea20000002400 */
[----:B------:R-:W-:Y:S02]  /*e8e0*/  ISETP.GT.AND P2, PT, R20, 0x41, PT ;  /* 0x000000411400780c */ /* 0x000fe40003f44270 */
[----:B0-----:R-:W-:Y:S02]  /*e8f0*/  FSEL R71, R71, -INF , P3 ;  /* 0xff80000047477808 */ /* 0x001fe40001800000 */
[----:B------:R-:W-:-:S03]  /*e900*/  FMNMX.FTZ R62, R69, R62, !PT ;  /* 0x0000003e453e7209 */ /* 0x000fc60007810000 */
[----:B------:R-:W0:Y:S01]  /*e910*/  MUFU.TANH R21, R21 ;  /* 0x0000001500157308 */ /* 0x000e220000002400 */
[----:B------:R-:W-:Y:S01]  /*e920*/  FMUL.FTZ R53, R32, UR4 ;  /* 0x0000000420357c20 */ /* 0x000fe20008410000 */
[C---:B------:R-:W-:Y:S02]  /*e930*/  ISETP.GT.AND P3, PT, R20.reuse, 0x48, PT ;  /* 0x000000481400780c */ /* 0x040fe40003f64270 */
[----:B-1----:R-:W-:Y:S02]  /*e940*/  FSEL R95, R95, -INF , P2 ;  /* 0xff8000005f5f7808 */ /* 0x002fe40001000000 */
[----:B------:R-:W-:Y:S02]  /*e950*/  FMNMX.FTZ R32, R71, R62, !PT ;  /* 0x0000003e47207209 */ /* 0x000fe40007810000 */
[----:B------:R-:W1:Y:S01]  /*e960*/  MUFU.TANH R57, R57 ;  /* 0x0000003900397308 */ /* 0x000e620000002400 */
[----:B------:R-:W-:Y:S01]  /*e970*/  FMUL.FTZ R62, R33, UR4 ;  /* 0x00000004213e7c20 */ /* 0x000fe20008410000 */
[----:B------:R-:W-:Y:S01]  /*e980*/  ISETP.GT.AND P2, PT, R20, 0x49, PT ;  /* 0x000000491400780c */ /* 0x000fe20003f44270 */
[----:B------:R-:W-:Y:S01]  /*e990*/  FMUL.FTZ R40, R40, UR4 ;  /* 0x0000000428287c20 */ /* 0x000fe20008410000 */
[----:B---3--:R-:W-:-:S02]  /*e9a0*/  FSEL R60, R60, -INF , P3 ;  /* 0xff8000003c3c7808 */ /* 0x008fc40001800000 */
[----:B------:R-:W-:Y:S02]  /*e9b0*/  FMNMX.FTZ R33, R95, R32, !PT ;  /* 0x000000205f217209 */ /* 0x000fe40007810000 */
[----:B------:R-:W3:Y:S01]  /*e9c0*/  MUFU.TANH R51, R51 ;  /* 0x0000003300337308 */ /* 0x000ee20000002400 */
[----:B------:R-:W-:Y:S01]  /*e9d0*/  ISETP.GT.AND P3, PT, R20, 0x50, PT ;  /* 0x000000501400780c */ /* 0x000fe20003f64270 */
[----:B------:R-:W-:Y:S01]  /*e9e0*/  FMUL.FTZ R41, R41, UR4 ;  /* 0x0000000429297c20 */ /* 0x000fe20008410000 */
[----:B--2---:R-:W-:Y:S02]  /*e9f0*/  FSEL R99, R99, -INF , P2 ;  /* 0xff80000063637808 */ /* 0x004fe40001000000 */
[----:B------:R-:W-:-:S03]  /*ea00*/  FMNMX.FTZ R32, R60, R33, !PT ;  /* 0x000000213c207209 */ /* 0x000fc60007810000 */
[----:B------:R-:W2:Y:S01]  /*ea10*/  MUFU.TANH R52, R52 ;  /* 0x0000003400347308 */ /* 0x000ea20000002400 */
[----:B------:R-:W-:Y:S01]  /*ea20*/  FMUL.FTZ R63, R36, UR4 ;  /* 0x00000004243f7c20 */ /* 0x000fe20008410000 */
[----:B------:R-:W-:Y:S01]  /*ea30*/  FMUL.FTZ R44, R44, UR4 ;  /* 0x000000042c2c7c20 */ /* 0x000fe20008410000 */
[C---:B------:R-:W-:Y:S02]  /*ea40*/  ISETP.GT.AND P2, PT, R20.reuse, 0x51, PT ;  /* 0x000000511400780c */ /* 0x040fe40003f44270 */
[----:B0-----:R-:W-:Y:S02]  /*ea50*/  FSEL R33, R21, -INF , P3 ;  /* 0xff80000015217808 */ /* 0x001fe40001800000 */
[----:B------:R-:W-:Y:S01]  /*ea60*/  FMNMX.FTZ R36, R99, R32, !PT ;  /* 0x0000002063247209 */ /* 0x000fe20007810000 */
[----:B------:R-:W0:Y:S01]  /*ea70*/  MUFU.TANH R40, R40 ;  /* 0x0000002800287308 */ /* 0x000e220000002400 */
[----:B------:R-:W-:Y:S01]  /*ea80*/  ISETP.GT.AND P3, PT, R20, 0x58, PT ;  /* 0x000000581400780c */ /* 0x000fe20003f64270 */
[----:B------:R-:W-:Y:S01]  /*ea90*/  FMUL.FTZ R45, R45, UR4 ;  /* 0x000000042d2d7c20 */ /* 0x000fe20008410000 */
[----:B-1----:R-:W-:-:S02]  /*eaa0*/  FSEL R32, R57, -INF , P2 ;  /* 0xff80000039207808 */ /* 0x002fc40001000000 */
[----:B------:R-:W-:-:S03]  /*eab0*/  FMNMX.FTZ R101, R33, R36, !PT ;  /* 0x0000002421657209 */ /* 0x000fc60007810000 */
[----:B------:R-:W1:Y:S01]  /*eac0*/  MUFU.TANH R41, R41 ;  /* 0x0000002900297308 */ /* 0x000e620000002400 */
[----:B------:R-:W-:Y:S02]  /*ead0*/  ISETP.GT.AND P2, PT, R20, 0x59, PT ;  /* 0x000000591400780c */ /* 0x000fe40003f44270 */
[----:B---3--:R-:W-:Y:S02]  /*eae0*/  FSEL R36, R51, -INF , P3 ;  /* 0xff80000033247808 */ /* 0x008fe40001800000 */
[----:B------:R-:W-:-:S03]  /*eaf0*/  FMNMX.FTZ R101, R32, R101, !PT ;  /* 0x0000006520657209 */ /* 0x000fc60007810000 */
[----:B------:R-:W-:Y:S01]  /*eb00*/  MUFU.TANH R44, R44 ;  /* 0x0000002c002c7308 */ /* 0x000fe20000002400 */
[----:B------:R-:W-:Y:S01]  /*eb10*/  FMUL.FTZ R57, R37, UR4 ;  /* 0x0000000425397c20 */ /* 0x000fe20008410000 */
[----:B------:R-:W-:Y:S02]  /*eb20*/  ISETP.GT.AND P3, PT, R20, 0x60, PT ;  /* 0x000000601400780c */ /* 0x000fe40003f64270 */
[----:B--2---:R-:W-:Y:S02]  /*eb30*/  FSEL R37, R52, -INF , P2 ;  /* 0xff80000034257808 */ /* 0x004fe40001000000 */
[----:B------:R-:W-:Y:S02]  /*eb40*/  FMNMX.FTZ R100, R36, R101, !PT ;  /* 0x0000006524647209 */ /* 0x000fe40007810000 */
[----:B------:R-:W2:Y:S01]  /*eb50*/  MUFU.TANH R45, R45 ;  /* 0x0000002d002d7308 */ /* 0x000ea20000002400 */
[----:B------:R-:W-:Y:S02]  /*eb60*/  WARPGROUP.DEPBAR.LE gsb0, 0x0 ;  /* 0x00008000000079c5 */ /* 0x000fe40000010000 */
[----:B------:R-:W-:Y:S01]  /*eb70*/  FMUL.FTZ R52, R24, UR4 ;  /* 0x0000000418347c20 */ /* 0x000fe20008410000 */
[----:B------:R-:W-:-:S02]  /*eb80*/  ISETP.GT.AND P2, PT, R20, 0x61, PT ;  /* 0x000000611400780c */ /* 0x000fc40003f44270 */
[----:B0-----:R-:W-:Y:S02]  /*eb90*/  FSEL R24, R40, -INF , P3 ;  /* 0xff80000028187808 */ /* 0x001fe40001800000 */
[----:B------:R-:W0:Y:S01]  /*eba0*/  MUFU.TANH R53, R53 ;  /* 0x0000003500357308 */ /* 0x000e220000002400 */
[----:B------:R-:W-:Y:S02]  /*ebb0*/  ISETP.GT.AND P3, PT, R20, 0x68, PT ;  /* 0x000000681400780c */ /* 0x000fe40003f64270 */
[----:B-1----:R-:W-:-:S05]  /*ebc0*/  FSEL R40, R41, -INF , P2 ;  /* 0xff80000029287808 */ /* 0x002fca0001000000 */
[----:B------:R1:W-:Y:S01]  /*ebd0*/  MUFU.TANH R21, R63 ;  /* 0x0000003f00157308 */ /* 0x0003e20000002400 */
[----:B------:R-:W-:Y:S02]  /*ebe0*/  ISETP.GT.AND P2, PT, R20, 0x69, PT ;  /* 0x000000691400780c */ /* 0x000fe40003f44270 */
[----:B-1----:R-:W-:-:S05]  /*ebf0*/  FMNMX.FTZ R63, R37, R100, !PT ;  /* 0x00000064253f7209 */ /* 0x002fca0007810000 */
[----:B------:R-:W1:Y:S01]  /*ec00*/  MUFU.TANH R62, R62 ;  /* 0x0000003e003e7308 */ /* 0x000e620000002400 */
[----:B------:R-:W-:-:S07]  /*ec10*/  FMNMX.FTZ R63, R24, R63, !PT ;  /* 0x0000003f183f7209 */ /* 0x000fce0007810000 */
[----:B------:R3:W4:Y:S01]  /*ec20*/  MUFU.TANH R51, R57 ;  /* 0x0000003900337308 */ /* 0x0007220000002400 */
[----:B--2---:R-:W-:Y:S01]  /*ec30*/  FSEL R41, R45, -INF , P2 ;  /* 0xff8000002d297808 */ /* 0x004fe20001000000 */
[----:B---3--:R-:W-:Y:S01]  /*ec40*/  FMUL.FTZ R57, R25, UR4 ;  /* 0x0000000419397c20 */ /* 0x008fe20008410000 */
[----:B------:R-:W-:Y:S02]  /*ec50*/  FSEL R25, R44, -INF , P3 ;  /* 0xff8000002c197808 */ /* 0x000fe40001800000 */
[----:B------:R-:W-:Y:S02]  /*ec60*/  FMNMX.FTZ R44, R40, R63, !PT ;  /* 0x0000003f282c7209 */ /* 0x000fe40007810000 */
[C---:B------:R-:W-:Y:S02]  /*ec70*/  ISETP.GT.AND P3, PT, R20.reuse, 0x70, PT ;  /* 0x000000701400780c */ /* 0x040fe40003f64270 */
[----:B------:R-:W-:Y:S01]  /*ec80*/  FMNMX.FTZ R100, R25, R44, !PT ;  /* 0x0000002c19647209 */ /* 0x000fe20007810000 */
[----:B------:R-:W2:Y:S01]  /*ec90*/  MUFU.TANH R52, R52 ;  /* 0x0000003400347308 */ /* 0x000ea20000002400 */
[----:B------:R-:W-:Y:S01]  /*eca0*/  ISETP.GT.AND P2, PT, R20, 0x71, PT ;  /* 0x000000711400780c */ /* 0x000fe20003f44270 */
[----:B------:R-:W-:Y:S01]  /*ecb0*/  FMUL.FTZ R63, R28, UR4 ;  /* 0x000000041c3f7c20 */ /* 0x000fe20008410000 */
[----:B0-----:R-:W-:-:S02]  /*ecc0*/  FSEL R44, R53, -INF , P3 ;  /* 0xff800000352c7808 */ /* 0x001fc40001800000 */
[----:B------:R-:W-:Y:S02]  /*ecd0*/  FMNMX.FTZ R45, R41, R100, !PT ;  /* 0x00000064292d7209 */ /* 0x000fe40007810000 */
[----:B------:R-:W-:Y:S01]  /*ece0*/  ISETP.GT.AND P3, PT, R20, 0x78, PT ;  /* 0x000000781400780c */ /* 0x000fe20003f64270 */
[----:B------:R-:W0:Y:S01]  /*ecf0*/  MUFU.TANH R57, R57 ;  /* 0x0000003900397308 */ /* 0x000e220000002400 */
[----:B-1----:R-:W-:Y:S02]  /*ed00*/  FSEL R28, R62, -INF , P2 ;  /* 0xff8000003e1c7808 */ /* 0x002fe40001000000 */
[----:B------:R-:W-:Y:S01]  /*ed10*/  FMNMX.FTZ R45, R44, R45, !PT ;  /* 0x0000002d2c2d7209 */ /* 0x000fe20007810000 */
[----:B------:R-:W-:Y:S01]  /*ed20*/  FMUL.FTZ R62, R29, UR4 ;  /* 0x000000041d3e7c20 */ /* 0x000fe20008410000 */
[----:B------:R-:W-:Y:S02]  /*ed30*/  ISETP.GT.AND P2, PT, R20, 0x79, PT ;  /* 0x000000791400780c */ /* 0x000fe40003f44270 */
[----:B------:R-:W-:Y:S01]  /*ed40*/  FSEL R29, R21, -INF , P3 ;  /* 0xff800000151d7808 */ /* 0x000fe20001800000 */
[----:B------:R-:W1:Y:S01]  /*ed50*/  MUFU.TANH R63, R63 ;  /* 0x0000003f003f7308 */ /* 0x000e620000002400 */
[----:B------:R-:W-:-:S02]  /*ed60*/  FMNMX.FTZ R100, R28, R45, !PT ;  /* 0x0000002d1c647209 */ /* 0x000fc40007810000 */
[C---:B------:R-:W-:Y:S02]  /*ed70*/  ISETP.GT.AND P3, PT, R20.reuse, 0x80, PT ;  /* 0x000000801400780c */ /* 0x040fe40003f64270 */
[----:B----4-:R-:W-:Y:S02]  /*ed80*/  FSEL R45, R51, -INF , P2 ;  /* 0xff800000332d7808 */ /* 0x010fe40001000000 */
[----:B------:R-:W-:Y:S01]  /*ed90*/  FMNMX.FTZ R100, R29, R100, !PT ;  /* 0x000000641d647209 */ /* 0x000fe20007810000 */
[----:B------:R-:W3:Y:S01]  /*eda0*/  MUFU.TANH R21, R62 ;  /* 0x0000003e00157308 */ /* 0x000ee20000002400 */
[----:B------:R-:W-:Y:S02]  /*edb0*/  ISETP.GT.AND P2, PT, R20, 0x81, PT ;  /* 0x000000811400780c */ /* 0x000fe40003f44270 */
[----:B--2---:R-:W-:Y:S02]  /*edc0*/  FSEL R51, R52, -INF , P3 ;  /* 0xff80000034337808 */ /* 0x004fe40001800000 */
[----:B------:R-:W-:-:S02]  /*edd0*/  FMNMX.FTZ R100, R45, R100, !PT ;  /* 0x000000642d647209 */ /* 0x000fc40007810000 */
[----:B------:R-:W-:Y:S02]  /*ede0*/  ISETP.GT.AND P3, PT, R20, 0x88, PT ;  /* 0x000000881400780c */ /* 0x000fe40003f64270 */
[----:B0-----:R-:W-:Y:S02]  /*edf0*/  FSEL R52, R57, -INF , P2 ;  /* 0xff80000039347808 */ /* 0x001fe40001000000 */
[----:B------:R-:W-:Y:S01]  /*ee00*/  FMNMX.FTZ R101, R51, R100, !PT ;  /* 0x0000006433657209 */ /* 0x000fe20007810000 */
[----:B------:R-:W-:Y:S01]  /*ee10*/  FMUL.FTZ R53, R54, UR4 ;  /* 0x0000000436357c20 */ /* 0x000fe20008410000 */
[----:B------:R-:W-:Y:S02]  /*ee20*/  ISETP.GT.AND P2, PT, R20, 0x89, PT ;  /* 0x000000891400780c */ /* 0x000fe40003f44270 */
[----:B-1----:R-:W-:Y:S02]  /*ee30*/  FSEL R54, R63, -INF , P3 ;  /* 0xff8000003f367808 */ /* 0x002fe40001800000 */
[----:B------:R-:W-:Y:S01]  /*ee40*/  FMNMX.FTZ R101, R52, R101, !PT ;  /* 0x0000006534657209 */ /* 0x000fe20007810000 */
[----:B------:R-:W-:Y:S01]  /*ee50*/  FMUL.FTZ R57, R55, UR4 ;  /* 0x0000000437397c20 */ /* 0x000fe20008410000 */
[----:B---3--:R-:W-:-:S02]  /*ee60*/  FSEL R55, R21, -INF , P2 ;  /* 0xff80000015377808 */ /* 0x008fc40001000000 */
[----:B------:R-:W-:-:S04]  /*ee70*/  FMNMX.FTZ R20, R54, R101, !PT ;  /* 0x0000006536147209 */ /* 0x000fc80007810000 */
[----:B------:R-:W-:-:S05]  /*ee80*/  FMNMX.FTZ R20, R55, R20, !PT ;  /* 0x0000001437147209 */ /* 0x000fca0007810000 */
[----:B------:R-:W0:Y:S04]  /*ee90*/  SHFL.BFLY PT, R21, R20, 0x2, 0x1f ;  /* 0x0c401f0014157f89 */ /* 0x000e2800000e0000 */
[----:B------:R-:W1:Y:S01]  /*eea0*/  SHFL.IDX PT, R101, R59, 0x1, 0x1c1f ;  /* 0x003c1f003b657f89 */ /* 0x000e6200000e0000 */
[----:B0-----:R-:W-:-:S05]  /*eeb0*/  FMNMX.FTZ R21, R20, R21, !PT ;  /* 0x0000001514157209 */ /* 0x001fca0007810000 */
[----:B------:R-:W0:Y:S01]  /*eec0*/  SHFL.BFLY PT, R20, R21, 0x1, 0x1f ;  /* 0x0c201f0015147f89 */ /* 0x000e2200000e0000 */
[----:B------:R-:W-:Y:S01]  /*eed0*/  FMUL.FTZ R100, R30, UR4 ;  /* 0x000000041e647c20 */ /* 0x000fe20008410000 */
[----:B-1----:R-:W-:-:S04]  /*eee0*/  VIADDMNMX R56, R101, R48, R56, PT ;  /* 0x0000003065387246 */ /* 0x002fc80003800138 */
[C---:B------:R-:W-:Y:S02]  /*eef0*/  ISETP.GT.AND P3, PT, R56.reuse, RZ, PT ;  /* 0x000000ff3800720c */ /* 0x040fe40003f64270 */
[----:B------:R-:W-:Y:S01]  /*ef00*/  ISETP.GT.AND P4, PT, R56, 0x1, PT ;  /* 0x000000013800780c */ /* 0x000fe20003f84270 */
[----:B------:R1:W-:Y:S01]  /*ef10*/  MUFU.TANH R59, R100 ;  /* 0x00000064003b7308 */ /* 0x0003e20000002400 */
[----:B0-----:R-:W-:Y:S01]  /*ef20*/  FMNMX.FTZ R20, R21, R20, !PT ;  /* 0x0000001415147209 */ /* 0x001fe20007810000 */
[----:B------:R-:W-:-:S03]  /*ef30*/  IMAD.U32 R21, RZ, RZ, UR5 ;  /* 0x00000005ff157e24 */ /* 0x000fc6000f8e00ff */
[C---:B------:R-:W-:Y:S01]  /*ef40*/  FSETP.NEU.FTZ.AND P2, PT, R20.reuse, -INF , PT ;  /* 0xff8000001400780b */ /* 0x040fe20003f5d000 */
[----:B------:R-:W-:-:S05]  /*ef50*/  FMUL.FTZ R30, R20, R21 ;  /* 0x00000015141e7220 */ /* 0x000fca0000410000 */
[----:B------:R-:W-:Y:S02]  /*ef60*/  FSEL R30, R30, RZ, P2 ;  /* 0x000000ff1e1e7208 */ /* 0x000fe40001000000 */
[----:B------:R-:W-:-:S03]  /*ef70*/  ISETP.GT.AND P2, PT, R56, 0x8, PT ;  /* 0x000000083800780c */ /* 0x000fc60003f44270 */
[-CC-:B------:R-:W-:Y:S01]  /*ef80*/  FFMA.FTZ R62, R88, R21.reuse, -R30.reuse ;  /* 0x00000015583e7223 */ /* 0x180fe2000001081e */
[-CC-:B------:R-:W-:Y:S01]  /*ef90*/  FFMA.FTZ R88, R91, R21.reuse, -R30.reuse ;  /* 0x000000155b587223 */ /* 0x180fe2000001081e */
[-CC-:B-1----:R-:W-:Y:S01]  /*efa0*/  FFMA.FTZ R100, R80, R21.reuse, -R30.reuse ;  /* 0x0000001550647223 */ /* 0x182fe2000001081e */
[----:B------:R-:W-:Y:S02]  /*efb0*/  FSEL R80, R15, -INF , P3 ;  /* 0xff8000000f507808 */ /* 0x000fe40001800000 */
[----:B------:R-:W-:Y:S01]  /*efc0*/  FSEL R91, R89, -INF , P4 ;  /* 0xff800000595b7808 */ /* 0x000fe20002000000 */
[--C-:B------:R-:W-:Y:S01]  /*efd0*/  FFMA.FTZ R48, R93, R21, -R30.reuse ;  /* 0x000000155d307223 */ /* 0x100fe2000001081e */
[----:B------:R-:W-:Y:S02]  /*efe0*/  ISETP.GT.AND P3, PT, R56, 0x9, PT ;  /* 0x000000093800780c */ /* 0x000fe40003f64270 */
[----:B------:R-:W-:Y:S02]  /*eff0*/  FSEL R90, R90, -INF , P2 ;  /* 0xff8000005a5a7808 */ /* 0x000fe40001000000 */
[----:B------:R-:W-:Y:S01]  /*f000*/  FMNMX.FTZ R93, R80, R91, !PT ;  /* 0x0000005b505d7209 */ /* 0x000fe20007810000 */
[----:B------:R-:W-:Y:S01]  /*f010*/  FFMA.FTZ R63, R97, R21, -R30 ;  /* 0x00000015613f7223 */ /* 0x000fe2000001081e */
[----:B------:R-:W-:-:S02]  /*f020*/  ISETP.GT.AND P2, PT, R56, 0x10, PT ;  /* 0x000000103800780c */ /* 0x000fc40003f44270 */
[----:B------:R-:W-:Y:S02]  /*f030*/  FSEL R92, R92, -INF , P3 ;  /* 0xff8000005c5c7808 */ /* 0x000fe40001800000 */
[----:B------:R-:W-:Y:S01]  /*f040*/  FMNMX.FTZ R97, R90, R93, !PT ;  /* 0x0000005d5a617209 */ /* 0x000fe20007810000 */
        /* <DEDUP_REMOVED lines=8> */
[----:B------:R-:W-:Y:S01]  /*f0d0*/  FFMA.FTZ R82, R85, R21, -R30 ;  /* 0x0000001555527223 */ /* 0x000fe2000001081e */
[----:B------:R-:W-:Y:S02]  /*f0e0*/  ISETP.GT.AND P3, PT, R56, 0x19, PT ;  /* 0x000000193800780c */ /* 0x000fe40003f64270 */
[----:B------:R-:W-:Y:S02]  /*f0f0*/  FSEL R84, R84, -INF , P2 ;  /* 0xff80000054547808 */ /* 0x000fe40001000000 */
[----:B------:R-:W-:Y:S02]  /*f100*/  FMNMX.FTZ R85, R83, R94, !PT ;  /* 0x0000005e53557209 */ /* 0x000fe40007810000 */
[----:B------:R-:W-:-:S02]  /*f110*/  ISETP.GT.AND P2, PT, R56, 0x20, PT ;  /* 0x000000203800780c */ /* 0x000fc40003f44270 */
[----:B------:R-:W-:Y:S02]  /*f120*/  FSEL R86, R86, -INF , P3 ;  /* 0xff80000056567808 */ /* 0x000fe40001800000 */
[----:B------:R-:W-:Y:S02]  /*f130*/  FMNMX.FTZ R97, R84, R85, !PT ;  /* 0x0000005554617209 */ /* 0x000fe40007810000 */
[----:B------:R-:W-:Y:S01]  /*f140*/  FSEL R85, R73, -INF , P2 ;  /* 0xff80000049557808 */ /* 0x000fe20001000000 */
[----:B------:R-:W-:Y:S01]  /*f150*/  FFMA.FTZ R73, R72, R21, -R30 ;  /* 0x0000001548497223 */ /* 0x000fe2000001081e */
[----:B------:R-:W-:Y:S02]  /*f160*/  ISETP.GT.AND P3, PT, R56, 0x21, PT ;  /* 0x000000213800780c */ /* 0x000fe40003f64270 */
[----:B------:R-:W-:Y:S02]  /*f170*/  FMNMX.FTZ R72, R86, R97, !PT ;  /* 0x0000006156487209 */ /* 0x000fe40007810000 */
[----:B------:R-:W-:-:S02]  /*f180*/  ISETP.GT.AND P2, PT, R56, 0x28, PT ;  /* 0x000000283800780c */ /* 0x000fc40003f44270 */
[----:B------:R-:W-:Y:S02]  /*f190*/  FSEL R94, R74, -INF , P3 ;  /* 0xff8000004a5e7808 */ /* 0x000fe40001800000 */
[----:B------:R-:W-:Y:S01]  /*f1a0*/  FMNMX.FTZ R97, R85, R72, !PT ;  /* 0x0000004855617209 */ /* 0x000fe20007810000 */
[----:B------:R-:W0:Y:S01]  /*f1b0*/  MUFU.TANH R68, R68 ;  /* 0x0000004400447308 */ /* 0x000e220000002400 */
[----:B------:R-:W-:Y:S01]  /*f1c0*/  FMUL.FTZ R58, R58, UR4 ;  /* 0x000000043a3a7c20 */ /* 0x000fe20008410000 */
[----:B------:R-:W-:Y:S02]  /*f1d0*/  ISETP.GT.AND P3, PT, R56, 0x29, PT ;  /* 0x000000293800780c */ /* 0x000fe40003f64270 */
[----:B------:R-:W-:Y:S02]  /*f1e0*/  FSEL R76, R76, -INF , P2 ;  /* 0xff8000004c4c7808 */ /* 0x000fe40001000000 */
[----:B------:R-:W-:Y:S02]  /*f1f0*/  FMNMX.FTZ R97, R94, R97, !PT ;  /* 0x000000615e617209 */ /* 0x000fe40007810000 */
[----:B------:R-:W1:Y:S01]  /*f200*/  MUFU.TANH R70, R70 ;  /* 0x0000004600467308 */ /* 0x000e620000002400 */
[----:B------:R-:W-:-:S02]  /*f210*/  ISETP.GT.AND P2, PT, R56, 0x30, PT ;  /* 0x000000303800780c */ /* 0x000fc40003f44270 */
[----:B------:R-:W-:Y:S02]  /*f220*/  FSEL R78, R78, -INF , P3 ;  /* 0xff8000004e4e7808 */ /* 0x000fe40001800000 */
[----:B------:R-:W-:Y:S01]  /*f230*/  FMNMX.FTZ R97, R76, R97, !PT ;  /* 0x000000614c617209 */ /* 0x000fe20007810000 */
[--C-:B------:R-:W-:Y:S02]  /*f240*/  FFMA.FTZ R74, R87, R21, -R30.reuse ;  /* 0x00000015574a7223 */ /* 0x100fe4000001081e */
[----:B------:R-:W2:Y:S01]  /*f250*/  MUFU.TANH R58, R58 ;  /* 0x0000003a003a7308 */ /* 0x000ea20000002400 */
[----:B------:R-:W-:Y:S02]  /*f260*/  ISETP.GT.AND P3, PT, R56, 0x31, PT ;  /* 0x000000313800780c */ /* 0x000fe40003f64270 */
[----:B------:R-:W-:Y:S02]  /*f270*/  FSEL R87, R65, -INF , P2 ;  /* 0xff80000041577808 */ /* 0x000fe40001000000 */
[----:B------:R-:W-:Y:S01]  /*f280*/  FMNMX.FTZ R72, R78, R97, !PT ;  /* 0x000000614e487209 */ /* 0x000fe20007810000 */
[----:B------:R-:W-:Y:S01]  /*f290*/  FFMA.FTZ R65, R75, R21, -R30 ;  /* 0x000000154b417223 */ /* 0x000fe2000001081e */
[----:B------:R-:W-:Y:S01]  /*f2a0*/  ISETP.GT.AND P2, PT, R56, 0x38, PT ;  /* 0x000000383800780c */ /* 0x000fe20003f44270 */
[----:B------:R-:W3:Y:S01]  /*f2b0*/  MUFU.TANH R98, R98 ;  /* 0x0000006200627308 */ /* 0x000ee20000002400 */
[----:B------:R-:W-:-:S02]  /*f2c0*/  FSEL R75, R66, -INF , P3 ;  /* 0xff800000424b7808 */ /* 0x000fc40001800000 */
[----:B------:R-:W-:Y:S01]  /*f2d0*/  FMNMX.FTZ R72, R87, R72, !PT ;  /* 0x0000004857487209 */ /* 0x000fe20007810000 */
[----:B------:R-:W-:Y:S01]  /*f2e0*/  FFMA.FTZ R66, R77, R21, -R30 ;  /* 0x000000154d427223 */ /* 0x000fe2000001081e */
[----:B------:R-:W-:Y:S02]  /*f2f0*/  ISETP.GT.AND P3, PT, R56, 0x39, PT ;  /* 0x000000393800780c */ /* 0x000fe40003f64270 */
[----:B0-----:R-:W-:Y:S01]  /*f300*/  FSEL R68, R68, -INF , P2 ;  /* 0xff80000044447808 */ /* 0x001fe20001000000 */
[----:B------:R-:W0:Y:S01]  /*f310*/  MUFU.TANH R61, R61 ;  /* 0x0000003d003d7308 */ /* 0x000e220000002400 */
[----:B------:R-:W-:Y:S02]  /*f320*/  FMNMX.FTZ R77, R75, R72, !PT ;  /* 0x000000484b4d7209 */ /* 0x000fe40007810000 */
[----:B------:R-:W-:Y:S02]  /*f330*/  ISETP.GT.AND P2, PT, R56, 0x40, PT ;  /* 0x000000403800780c */ /* 0x000fe40003f44270 */
[----:B-1----:R-:W-:-:S02]  /*f340*/  FSEL R70, R70, -INF , P3 ;  /* 0xff80000046467808 */ /* 0x002fc40001800000 */
[----:B------:R-:W-:Y:S01]  /*f350*/  FMNMX.FTZ R97, R68, R77, !PT ;  /* 0x0000004d44617209 */ /* 0x000fe20007810000 */
[----:B------:R-:W-:Y:S01]  /*f360*/  MUFU.TANH R49, R49 ;  /* 0x0000003100317308 */ /* 0x000fe20000002400 */
[----:B--2---:R-:W-:Y:S01]  /*f370*/  FSEL R77, R58, -INF , P2 ;  /* 0xff8000003a4d7808 */ /* 0x004fe20001000000 */
[----:B------:R-:W-:Y:S01]  /*f380*/  FFMA.FTZ R58, R64, R21, -R30 ;  /* 0x00000015403a7223 */ /* 0x000fe2000001081e */
[----:B------:R-:W-:Y:S02]  /*f390*/  ISETP.GT.AND P3, PT, R56, 0x41, PT ;  /* 0x000000413800780c */ /* 0x000fe40003f64270 */
[----:B------:R-:W-:Y:S02]  /*f3a0*/  FMNMX.FTZ R64, R70, R97, !PT ;  /* 0x0000006146407209 */ /* 0x000fe40007810000 */
[----:B------:R-:W-:Y:S01]  /*f3b0*/  ISETP.GT.AND P2, PT, R56, 0x48, PT ;  /* 0x000000483800780c */ /* 0x000fe20003f44270 */
[----:B------:R-:W1:Y:S01]  /*f3c0*/  MUFU.TANH R50, R50 ;  /* 0x0000003200327308 */ /* 0x000e620000002400 */
[----:B---3--:R-:W-:-:S02]  /*f3d0*/  FSEL R98, R98, -INF , P3 ;  /* 0xff80000062627808 */ /* 0x008fc40001800000 */
[----:B------:R-:W-:Y:S01]  /*f3e0*/  FMNMX.FTZ R97, R77, R64, !PT ;  /* 0x000000404d617209 */ /* 0x000fe20007810000 */
[----:B------:R-:W-:Y:S01]  /*f3f0*/  FMUL.FTZ R42, R42, UR4 ;  /* 0x000000042a2a7c20 */ /* 0x000fe20008410000 */
[----:B------:R-:W-:Y:S02]  /*f400*/  ISETP.GT.AND P3, PT, R56, 0x49, PT ;  /* 0x000000493800780c */ /* 0x000fe40003f64270 */
[----:B0-----:R-:W-:Y:S01]  /*f410*/  FSEL R61, R61, -INF , P2 ;  /* 0xff8000003d3d7808 */ /* 0x001fe20001000000 */
[----:B------:R-:W0:Y:S01]  /*f420*/  MUFU.TANH R53, R53 ;  /* 0x0000003500357308 */ /* 0x000e220000002400 */
[----:B------:R-:W-:Y:S01]  /*f430*/  FMNMX.FTZ R64, R98, R97, !PT ;  /* 0x0000006162407209 */ /* 0x000fe20007810000 */
[----:B------:R-:W-:Y:S01]  /*f440*/  FMUL.FTZ R43, R43, UR4 ;  /* 0x000000042b2b7c20 */ /* 0x000fe20008410000 */
[----:B------:R-:W-:Y:S02]  /*f450*/  ISETP.GT.AND P2, PT, R56, 0x50, PT ;  /* 0x000000503800780c */ /* 0x000fe40003f44270 */
[----:B------:R-:W-:-:S02]  /*f460*/  FSEL R97, R14, -INF , P3 ;  /* 0xff8000000e617808 */ /* 0x000fc40001800000 */
[----:B------:R-:W-:Y:S01]  /*f470*/  FMNMX.FTZ R64, R61, R64, !PT ;  /* 0x000000403d407209 */ /* 0x000fe20007810000 */
[----:B------:R-:W2:Y:S01]  /*f480*/  MUFU.TANH R57, R57 ;  /* 0x0000003900397308 */ /* 0x000ea20000002400 */
[----:B------:R-:W-:Y:S01]  /*f490*/  ISETP.GT.AND P3, PT, R56, 0x51, PT ;  /* 0x000000513800780c */ /* 0x000fe20003f64270 */
[----:B------:R-:W-:Y:S01]  /*f4a0*/  FMUL.FTZ R46, R46, UR4 ;  /* 0x000000042e2e7c20 */ /* 0x000fe20008410000 */
[----:B------:R-:W-:-:S05]  /*f4b0*/  FMNMX.FTZ R72, R97, R64, !PT ;  /* 0x0000004061487209 */ /* 0x000fca0007810000 */
[----:B------:R3:W-:Y:S01]  /*f4c0*/  MUFU.EX2 R15, R100 ;  /* 0x00000064000f7308 */ /* 0x0007e20000000800 */
[----:B------:R-:W-:Y:S01]  /*f4d0*/  FMUL.FTZ R47, R47, UR4 ;  /* 0x000000042f2f7c20 */ /* 0x000fe20008410000 */
[----:B-1----:R-:W-:-:S06]  /*f4e0*/  FSEL R64, R50, -INF , P3 ;  /* 0xff80000032407808 */ /* 0x002fcc0001800000 */
[----:B------:R-:W1:Y:S01]  /*f4f0*/  MUFU.TANH R42, R42 ;  /* 0x0000002a002a7308 */ /* 0x000e620000002400 */
[-CC-:B---3--:R-:W-:Y:S01]  /*f500*/  FFMA.FTZ R100, R79, R21.reuse, -R30.reuse ;  /* 0x000000154f647223 */ /* 0x188fe2000001081e */
[----:B------:R-:W-:Y:S01]  /*f510*/  FSEL R79, R49, -INF , P2 ;  /* 0xff800000314f7808 */ /* 0x000fe20001000000 */
[----:B------:R-:W-:Y:S01]  /*f520*/  FFMA.FTZ R49, R67, R21, -R30 ;  /* 0x0000001543317223 */ /* 0x000fe2000001081e */
[C---:B------:R-:W-:Y:S02]  /*f530*/  ISETP.GT.AND P2, PT, R56.reuse, 0x58, PT ;  /* 0x000000583800780c */ /* 0x040fe40003f44270 */
[----:B------:R-:W-:Y:S02]  /*f540*/  FMNMX.FTZ R67, R79, R72, !PT ;  /* 0x000000484f437209 */ /* 0x000fe40007810000 */
[----:B------:R-:W3:Y:S01]  /*f550*/  MUFU.TANH R43, R43 ;  /* 0x0000002b002b7308 */ /* 0x000ee20000002400 */
[----:B------:R-:W-:Y:S01]  /*f560*/  ISETP.GT.AND P3, PT, R56, 0x59, PT ;  /* 0x000000593800780c */ /* 0x000fe20003f64270 */
[----:B------:R-:W-:Y:S01]  /*f570*/  FMUL.FTZ R34, R34, UR4 ;  /* 0x0000000422227c20 */ /* 0x000fe20008410000 */
[----:B0-----:R-:W-:-:S02]  /*f580*/  FSEL R53, R53, -INF , P2 ;  /* 0xff80000035357808 */ /* 0x001fc40001000000 */
[----:B------:R-:W-:-:S03]  /*f590*/  FMNMX.FTZ R72, R64, R67, !PT ;  /* 0x0000004340487209 */ /* 0x000fc60007810000 */
[----:B------:R-:W0:Y:S01]  /*f5a0*/  MUFU.TANH R46, R46 ;  /* 0x0000002e002e7308 */ /* 0x000e220000002400 */
[----:B------:R-:W-:Y:S01]  /*f5b0*/  ISETP.GT.AND P2, PT, R56, 0x60, PT ;  /* 0x000000603800780c */ /* 0x000fe20003f44270 */
[----:B------:R-:W-:Y:S01]  /*f5c0*/  FMUL.FTZ R35, R35, UR4 ;  /* 0x0000000423237c20 */ /* 0x000fe20008410000 */
[----:B--2---:R-:W-:Y:S02]  /*f5d0*/  FSEL R57, R57, -INF , P3 ;  /* 0xff80000039397808 */ /* 0x004fe40001800000 */
[----:B------:R-:W-:-:S03]  /*f5e0*/  FMNMX.FTZ R72, R53, R72, !PT ;  /* 0x0000004835487209 */ /* 0x000fc60007810000 */
[----:B------:R-:W2:Y:S01]  /*f5f0*/  MUFU.TANH R47, R47 ;  /* 0x0000002f002f7308 */ /* 0x000ea20000002400 */
[----:B------:R-:W-:Y:S01]  /*f600*/  ISETP.GT.AND P3, PT, R56, 0x61, PT ;  /* 0x000000613800780c */ /* 0x000fe20003f64270 */
[----:B------:R-:W-:Y:S01]  /*f610*/  FMUL.FTZ R38, R38, UR4 ;  /* 0x0000000426267c20 */ /* 0x000fe20008410000 */
[----:B-1----:R-:W-:Y:S02]  /*f620*/  FSEL R67, R42, -INF , P2 ;  /* 0xff8000002a437808 */ /* 0x002fe40001000000 */
[----:B------:R-:W-:-:S03]  /*f630*/  FMNMX.FTZ R72, R57, R72, !PT ;  /* 0x0000004839487209 */ /* 0x000fc60007810000 */
[----:B------:R-:W1:Y:S01]  /*f640*/  MUFU.TANH R34, R34 ;  /* 0x0000002200227308 */ /* 0x000e620000002400 */
[----:B------:R-:W-:Y:S01]  /*f650*/  FFMA.FTZ R50, R69, R21, -R30 ;  /* 0x0000001545327223 */ /* 0x000fe2000001081e */
[----:B------:R-:W-:Y:S01]  /*f660*/  FMUL.FTZ R39, R39, UR4 ;  /* 0x0000000427277c20 */ /* 0x000fe20008410000 */
[C---:B------:R-:W-:Y:S02]  /*f670*/  ISETP.GT.AND P2, PT, R56.reuse, 0x68, PT ;  /* 0x000000683800780c */ /* 0x040fe40003f44270 */
[----:B---3--:R-:W-:Y:S02]  /*f680*/  FSEL R69, R43, -INF , P3 ;  /* 0xff8000002b457808 */ /* 0x008fe40001800000 */
[----:B------:R-:W-:Y:S01]  /*f690*/  FMNMX.FTZ R72, R67, R72, !PT ;  /* 0x0000004843487209 */ /* 0x000fe20007810000 */
[----:B------:R-:W3:Y:S01]  /*f6a0*/  MUFU.TANH R35, R35 ;  /* 0x0000002300237308 */ /* 0x000ee20000002400 */
[----:B------:R-:W-:Y:S01]  /*f6b0*/  ISETP.GT.AND P3, PT, R56, 0x69, PT ;  /* 0x000000693800780c */ /* 0x000fe20003f64270 */
[----:B------:R-:W-:Y:S01]  /*f6c0*/  FMUL.FTZ R26, R26, UR4 ;  /* 0x000000041a1a7c20 */ /* 0x000fe20008410000 */
[----:B0-----:R-:W-:-:S02]  /*f6d0*/  FSEL R101, R46, -INF , P2 ;  /* 0xff8000002e657808 */ /* 0x001fc40001000000 */
[----:B------:R-:W-:-:S03]  /*f6e0*/  FMNMX.FTZ R72, R69, R72, !PT ;  /* 0x0000004845487209 */ /* 0x000fc60007810000 */
[----:B------:R-:W0:Y:S01]  /*f6f0*/  MUFU.TANH R38, R38 ;  /* 0x0000002600267308 */ /* 0x000e220000002400 */
[----:B--2---:R-:W-:Y:S01]  /*f700*/  FSEL R102, R47, -INF , P3 ;  /* 0xff8000002f667808 */ /* 0x004fe20001800000 */
[----:B------:R-:W-:Y:S01]  /*f710*/  FMUL.FTZ R27, R27, UR4 ;  /* 0x000000041b1b7c20 */ /* 0x000fe20008410000 */
[----:B------:R-:W-:Y:S02]  /*f720*/  ISETP.GT.AND P2, PT, R56, 0x70, PT ;  /* 0x000000703800780c */ /* 0x000fe40003f44270 */
[----:B------:R-:W-:-:S03]  /*f730*/  FMNMX.FTZ R47, R101, R72, !PT ;  /* 0x00000048652f7209 */ /* 0x000fc60007810000 */
[----:B------:R-:W2:Y:S01]  /*f740*/  MUFU.TANH R39, R39 ;  /* 0x0000002700277308 */ /* 0x000ea20000002400 */
[----:B------:R-:W-:Y:S02]  /*f750*/  ISETP.GT.AND P3, PT, R56, 0x71, PT ;  /* 0x000000713800780c */ /* 0x000fe40003f64270 */
[----:B-1----:R-:W-:Y:S02]  /*f760*/  FSEL R34, R34, -INF , P2 ;  /* 0xff80000022227808 */ /* 0x002fe40001000000 */
[----:B------:R-:W-:-:S03]  /*f770*/  FMNMX.FTZ R47, R102, R47, !PT ;  /* 0x0000002f662f7209 */ /* 0x000fc60007810000 */
[----:B------:R-:W1:Y:S01]  /*f780*/  MUFU.TANH R26, R26 ;  /* 0x0000001a001a7308 */ /* 0x000e620000002400 */
[----:B------:R-:W-:Y:S01]  /*f790*/  FFMA.FTZ R46, R60, R21, -R30 ;  /* 0x000000153c2e7223 */ /* 0x000fe2000001081e */
[----:B------:R-:W-:Y:S01]  /*f7a0*/  ISETP.GT.AND P2, PT, R56, 0x78, PT ;  /* 0x000000783800780c */ /* 0x000fe20003f44270 */
[----:B------:R-:W-:Y:S01]  /*f7b0*/  FMUL.FTZ R31, R31, UR4 ;  /* 0x000000041f1f7c20 */ /* 0x000fe20008410000 */
[----:B---3--:R-:W-:Y:S02]  /*f7c0*/  FSEL R35, R35, -INF , P3 ;  /* 0xff80000023237808 */ /* 0x008fe40001800000 */
[----:B------:R-:W-:Y:S02]  /*f7d0*/  FMNMX.FTZ R60, R34, R47, !PT ;  /* 0x0000002f223c7209 */ /* 0x000fe40007810000 */
[----:B------:R-:W3:Y:S01]  /*f7e0*/  MUFU.TANH R27, R27 ;  /* 0x0000001b001b7308 */ /* 0x000ee20000002400 */
[----:B------:R-:W-:Y:S02]  /*f7f0*/  ISETP.GT.AND P3, PT, R56, 0x79, PT ;  /* 0x000000793800780c */ /* 0x000fe40003f64270 */
[----:B0-----:R-:W-:-:S02]  /*f800*/  FSEL R103, R38, -INF , P2 ;  /* 0xff80000026677808 */ /* 0x001fc40001000000 */
[----:B------:R-:W-:Y:S02]  /*f810*/  FMNMX.FTZ R60, R35, R60, !PT ;  /* 0x0000003c233c7209 */ /* 0x000fe40007810000 */
[----:B------:R-:W-:Y:S01]  /*f820*/  ISETP.GT.AND P2, PT, R56, 0x80, PT ;  /* 0x000000803800780c */ /* 0x000fe20003f44270 */
[----:B------:R-:W0:Y:S01]  /*f830*/  MUFU.TANH R31, R31 ;  /* 0x0000001f001f7308 */ /* 0x000e220000002400 */
[----:B--2---:R-:W-:Y:S02]  /*f840*/  FSEL R104, R39, -INF , P3 ;  /* 0xff80000027687808 */ /* 0x004fe40001800000 */
[----:B------:R-:W-:Y:S02]  /*f850*/  FMNMX.FTZ R39, R103, R60, !PT ;  /* 0x0000003c67277209 */ /* 0x000fe40007810000 */
[----:B-1----:R-:W-:Y:S02]  /*f860*/  FSEL R105, R26, -INF , P2 ;  /* 0xff8000001a697808 */ /* 0x002fe40001000000 */
[----:B------:R-:W-:-:S02]  /*f870*/  ISETP.GT.AND P3, PT, R56, 0x81, PT ;  /* 0x000000813800780c */ /* 0x000fc40003f64270 */
[----:B------:R-:W-:Y:S01]  /*f880*/  FMNMX.FTZ R26, R104, R39, !PT ;  /* 0x00000027681a7209 */ /* 0x000fe20007810000 */
[----:B------:R-:W-:Y:S01]  /*f890*/  FFMA.FTZ R47, R33, R21, -R30 ;  /* 0x00000015212f7223 */ /* 0x000fe2000001081e */
[C---:B------:R-:W-:Y:S02]  /*f8a0*/  ISETP.GT.AND P2, PT, R56.reuse, 0x88, PT ;  /* 0x000000883800780c */ /* 0x040fe40003f44270 */
[----:B---3--:R-:W-:Y:S02]  /*f8b0*/  FSEL R33, R27, -INF , P3 ;  /* 0xff8000001b217808 */ /* 0x008fe40001800000 */
[----:B------:R-:W-:Y:S02]  /*f8c0*/  FMNMX.FTZ R26, R105, R26, !PT ;  /* 0x0000001a691a7209 */ /* 0x000fe40007810000 */
[----:B------:R-:W-:Y:S02]  /*f8d0*/  ISETP.GT.AND P3, PT, R56, 0x89, PT ;  /* 0x000000893800780c */ /* 0x000fe40003f64270 */
[----:B------:R-:W-:-:S02]  /*f8e0*/  FSEL R106, R59, -INF , P2 ;  /* 0xff8000003b6a7808 */ /* 0x000fc40001000000 */
[----:B------:R-:W-:Y:S02]  /*f8f0*/  FMNMX.FTZ R27, R33, R26, !PT ;  /* 0x0000001a211b7209 */ /* 0x000fe40007810000 */
[----:B0-----:R-:W-:Y:S02]  /*f900*/  FSEL R31, R31, -INF , P3 ;  /* 0xff8000001f1f7808 */ /* 0x001fe40001800000 */
[----:B------:R-:W-:-:S04]  /*f910*/  FMNMX.FTZ R26, R106, R27, !PT ;  /* 0x0000001b6a1a7209 */ /* 0x000fc80007810000 */
[----:B------:R-:W-:-:S05]  /*f920*/  FMNMX.FTZ R26, R31, R26, !PT ;  /* 0x0000001a1f1a7209 */ /* 0x000fca0007810000 */
[----:B------:R-:W0:Y:S01]  /*f930*/  SHFL.BFLY PT, R27, R26, 0x2, 0x1f ;  /* 0x0c401f001a1b7f89 */ /* 0x000e2200000e0000 */
[-CC-:B------:R-:W-:Y:S01]  /*f940*/  FFMA.FTZ R56, R24, R21.reuse, -R30.reuse ;  /* 0x0000001518387223 */ /* 0x180fe2000001081e */
[----:B------:R1:W-:Y:S02]  /*f950*/  MUFU.EX2 R39, R47 ;  /* 0x0000002f00277308 */ /* 0x0003e40000000800 */
[----:B-1----:R-:W-:Y:S01]  /*f960*/  FFMA.FTZ R47, R25, R21, -R30 ;  /* 0x00000015192f7223 */ /* 0x002fe2000001081e */
[----:B0-----:R-:W-:-:S05]  /*f970*/  FMNMX.FTZ R24, R26, R27, !PT ;  /* 0x0000001b1a187209 */ /* 0x001fca0007810000 */
[----:B------:R-:W0:Y:S01]  /*f980*/  SHFL.BFLY PT, R25, R24, 0x1, 0x1f ;  /* 0x0c201f0018197f89 */ /* 0x000e2200000e0000 */
[----:B------:R1:W-:Y:S02]  /*f990*/  MUFU.EX2 R14, R100 ;  /* 0x00000064000e7308 */ /* 0x0003e40000000800 */
[----:B-1----:R-:W-:Y:S01]  /*f9a0*/  FFMA.FTZ R100, R28, R21, -R30 ;  /* 0x000000151c647223 */ /* 0x002fe2000001081e */
[----:B0-----:R-:W-:-:S04]  /*f9b0*/  FMNMX.FTZ R72, R24, R25, !PT ;  /* 0x0000001918487209 */ /* 0x001fc80007810000 */
[C---:B------:R-:W-:Y:S01]  /*f9c0*/  FSETP.NEU.FTZ.AND P2, PT, R72.reuse, -INF , PT ;  /* 0xff8000004800780b */ /* 0x040fe20003f5d000 */
[----:B------:R-:W-:-:S05]  /*f9d0*/  FMUL.FTZ R28, R72, R21 ;  /* 0x00000015481c7220 */ /* 0x000fca0000410000 */
[----:B------:R-:W-:Y:S01]  /*f9e0*/  FSEL R28, R28, RZ, P2 ;  /* 0x000000ff1c1c7208 */ /* 0x000fe20001000000 */
[-CC-:B------:R-:W-:Y:S01]  /*f9f0*/  FFMA.FTZ R42, R71, R21.reuse, -R30.reuse ;  /* 0x00000015472a7223 */ /* 0x180fe2000001081e */
[-CC-:B------:R-:W-:Y:S01]  /*fa00*/  FFMA.FTZ R38, R99, R21.reuse, -R30.reuse ;  /* 0x0000001563267223 */ /* 0x180fe2000001081e */
[-CC-:B------:R-:W-:Y:S01]  /*fa10*/  FFMA.FTZ R43, R95, R21.reuse, -R30.reuse ;  /* 0x000000155f2b7223 */ /* 0x180fe2000001081e */
[-C--:B------:R-:W-:Y:S01]  /*fa20*/  FFMA.FTZ R71, R37, R21.reuse, -R30 ;  /* 0x0000001525477223 */ /* 0x080fe2000001081e */
[-CC-:B------:R-:W-:Y:S01]  /*fa30*/  FFMA.FTZ R25, R80, R21.reuse, -R28.reuse ;  /* 0x0000001550197223 */ /* 0x180fe2000001081c */
[-C--:B------:R-:W-:Y:S01]  /*fa40*/  FFMA.FTZ R27, R91, R21.reuse, -R28 ;  /* 0x000000155b1b7223 */ /* 0x080fe2000001081c */
        /* <DEDUP_REMOVED lines=11> */
[-C--:B------:R-:W-:Y:S01]  /*fb00*/  FFMA.FTZ R44, R55, R21.reuse, -R30 ;  /* 0x00000015372c7223 */ /* 0x080fe2000001081e */
[-CC-:B------:R-:W-:Y:S01]  /*fb10*/  FFMA.FTZ R30, R90, R21.reuse, -R28.reuse ;  /* 0x000000155a1e7223 */ /* 0x180fe2000001081c */
[----:B------:R-:W0:Y:S01]  /*fb20*/  MUFU.EX2 R63, R63 ;  /* 0x0000003f003f7308 */ /* 0x000e220000000800 */
[-CC-:B------:R-:W-:Y:S01]  /*fb30*/  FFMA.FTZ R90, R92, R21.reuse, -R28.reuse ;  /* 0x000000155c5a7223 */ /* 0x180fe2000001081c */
[----:B------:R-:W-:-:S06]  /*fb40*/  FFMA.FTZ R29, R93, R21, -R28 ;  /* 0x000000155d1d7223 */ /* 0x000fcc000001081c */
[----:B------:R-:W-:Y:S08]  /*fb50*/  MUFU.EX2 R25, R25 ;  /* 0x0000001900197308 */ /* 0x000ff00000000800 */
[----:B------:R-:W1:Y:S08]  /*fb60*/  MUFU.EX2 R27, R27 ;  /* 0x0000001b001b7308 */ /* 0x000e700000000800 */
[----:B------:R-:W2:Y:S01]  /*fb70*/  MUFU.EX2 R88, R88 ;  /* 0x0000005800587308 */ /* 0x000ea20000000800 */
[----:B------:R-:W-:-:S07]  /*fb80*/  FFMA.FTZ R91, R83, R21, -R28 ;  /* 0x00000015535b7223 */ /* 0x000fce000001081c */
[----:B------:R-:W3:Y:S01]  /*fb90*/  MUFU.EX2 R30, R30 ;  /* 0x0000001e001e7308 */ /* 0x000ee20000000800 */
[----:B------:R-:W-:Y:S01]  /*fba0*/  FFMA.FTZ R83, R75, R21, -R28 ;  /* 0x000000154b537223 */ /* 0x000fe2000001081c */
[----:B------:R-:W-:-:S06]  /*fbb0*/  @!P0 VIADD R24, R0, 0x31c40 ;  /* 0x00031c4000188836 */ /* 0x000fcc0000000000 */
[----:B------:R-:W4:Y:S01]  /*fbc0*/  MUFU.EX2 R48, R48 ;  /* 0x0000003000307308 */ /* 0x000f220000000800 */
[-CC-:B------:R-:W-:Y:S01]  /*fbd0*/  FFMA.FTZ R75, R70, R21.reuse, -R28.reuse ;  /* 0x00000015464b7223 */ /* 0x180fe2000001081c */
[----:B------:R-:W-:-:S06]  /*fbe0*/  FFMA.FTZ R70, R77, R21, -R28 ;  /* 0x000000154d467223 */ /* 0x000fcc000001081c */
[----:B------:R-:W4:Y:S01]  /*fbf0*/  MUFU.EX2 R90, R90 ;  /* 0x0000005a005a7308 */ /* 0x000f220000000800 */
[-CC-:B------:R-:W-:Y:S01]  /*fc00*/  FFMA.FTZ R32, R84, R21.reuse, -R28.reuse ;  /* 0x0000001554207223 */ /* 0x180fe2000001081c */
[----:B0-----:R-:W-:Y:S01]  /*fc10*/  FADD.FTZ R77, R62, R63 ;  /* 0x0000003f3e4d7221 */ /* 0x001fe20000010000 */
[----:B------:R-:W-:Y:S01]  /*fc20*/  FFMA.FTZ R52, R85, R21, -R28 ;  /* 0x0000001555347223 */ /* 0x000fe2000001081c */
[----:B------:R-:W-:-:S04]  /*fc30*/  @!P0 PRMT R24, RZ, 0x654, R24 ;  /* 0x00000654ff188816 */ /* 0x000fc80000000018 */
[----:B------:R-:W0:Y:S01]  /*fc40*/  MUFU.EX2 R29, R29 ;  /* 0x0000001d001d7308 */ /* 0x000e220000000800 */
[----:B-1----:R-:W-:Y:S01]  /*fc50*/  FADD.FTZ R85, R25, R27 ;  /* 0x0000001b19557221 */ /* 0x002fe20000010000 */
[----:B------:R-:W-:Y:S01]  /*fc60*/  FFMA.FTZ R84, R86, R21, -R28 ;  /* 0x0000001556547223 */ /* 0x000fe2000001081c */
[----:B--2---:R-:W-:Y:S01]  /*fc70*/  FADD.FTZ R77, R88, R77 ;  /* 0x0000004d584d7221 */ /* 0x004fe20000010000 */
[----:B------:R1:W-:Y:S04]  /*fc80*/  @!P0 SYNCS.ARRIVE.TRANS64.RED.A1T0 RZ, [R24+URZ], RZ ;  /* 0x000000ff18ff89a7 */ /* 0x0003e8000810043f */
[----:B------:R-:W-:Y:S01]  /*fc90*/  MUFU.EX2 R89, R89 ;  /* 0x0000005900597308 */ /* 0x000fe20000000800 */
[----:B---3--:R-:W-:-:S07]  /*fca0*/  FADD.FTZ R85, R30, R85 ;  /* 0x000000551e557221 */ /* 0x008fce0000010000 */
[----:B------:R-:W2:Y:S01]  /*fcb0*/  MUFU.EX2 R91, R91 ;  /* 0x0000005b005b7308 */ /* 0x000ea20000000800 */
[----:B-1----:R-:W-:Y:S01]  /*fcc0*/  F2FP.BF16.F32.PACK_AB R24, R63, R62 ;  /* 0x0000003e3f18723e */ /* 0x002fe200000010ff */
[----:B----4-:R-:W-:-:S06]  /*fcd0*/  FADD.FTZ R62, R48, R77 ;  /* 0x0000004d303e7221 */ /* 0x010fcc0000010000 */
[----:B------:R-:W-:Y:S01]  /*fce0*/  MUFU.EX2 R81, R81 ;  /* 0x0000005100517308 */ /* 0x000fe20000000800 */
[----:B------:R-:W-:Y:S01]  /*fcf0*/  F2FP.BF16.F32.PACK_AB R25, R27, R25 ;  /* 0x000000191b19723e */ /* 0x000fe200000010ff */
[C---:B------:R-:W-:Y:S01]  /*fd00*/  FADD.FTZ R86, R90.reuse, R85 ;  /* 0x000000555a567221 */ /* 0x040fe20000010000 */
[----:B------:R-:W-:-:S05]  /*fd10*/  F2FP.BF16.F32.PACK_AB R27, R90, R30 ;  /* 0x0000001e5a1b723e */ /* 0x000fca00000010ff */
[----:B------:R-:W1:Y:S01]  /*fd20*/  MUFU.EX2 R32, R32 ;  /* 0x0000002000207308 */ /* 0x000e620000000800 */
[-CC-:B------:R-:W-:Y:S01]  /*fd30*/  FFMA.FTZ R30, R64, R21.reuse, -R28.reuse ;  /* 0x00000015401e7223 */ /* 0x180fe2000001081c */
[----:B------:R-:W-:Y:S01]  /*fd40*/  FFMA.FTZ R80, R94, R21, -R28 ;  /* 0x000000155e507223 */ /* 0x000fe2000001081c */
[----:B------:R-:W-:-:S05]  /*fd50*/  FADD.FTZ R62, R15, R62 ;  /* 0x0000003e0f3e7221 */ /* 0x000fca0000010000 */
[----:B------:R-:W3:Y:S01]  /*fd60*/  MUFU.EX2 R82, R82 ;  /* 0x0000005200527308 */ /* 0x000ee20000000800 */
[----:B------:R-:W-:Y:S01]  /*fd70*/  FFMA.FTZ R85, R53, R21, -R28 ;  /* 0x0000001535557223 */ /* 0x000fe2000001081c */
[----:B0-----:R-:W-:-:S06]  /*fd80*/  FADD.FTZ R86, R29, R86 ;  /* 0x000000561d567221 */ /* 0x001fcc0000010000 */
[----:B------:R-:W0:Y:S01]  /*fd90*/  MUFU.EX2 R84, R84 ;  /* 0x0000005400547308 */ /* 0x000e220000000800 */
[-CC-:B------:R-:W-:Y:S01]  /*fda0*/  FFMA.FTZ R54, R76, R21.reuse, -R28.reuse ;  /* 0x000000154c367223 */ /* 0x180fe2000001081c */
[----:B------:R-:W-:-:S06]  /*fdb0*/  FFMA.FTZ R63, R79, R21, -R28 ;  /* 0x000000154f3f7223 */ /* 0x000fcc000001081c */
[----:B------:R-:W4:Y:S01]  /*fdc0*/  MUFU.EX2 R73, R73 ;  /* 0x0000004900497308 */ /* 0x000f220000000800 */
[-CC-:B------:R-:W-:Y:S01]  /*fdd0*/  FFMA.FTZ R79, R69, R21.reuse, -R28.reuse ;  /* 0x00000015454f7223 */ /* 0x180fe2000001081c */
[----:B------:R-:W-:Y:S01]  /*fde0*/  FFMA.FTZ R69, R35, R21, -R28 ;  /* 0x0000001523457223 */ /* 0x000fe2000001081c */
[----:B--2---:R-:W-:-:S05]  /*fdf0*/  FADD.FTZ R35, R91, R86 ;  /* 0x000000565b237221 */ /* 0x004fca0000010000 */
[----:B------:R-:W2:Y:S01]  /*fe00*/  MUFU.EX2 R52, R52 ;  /* 0x0000003400347308 */ /* 0x000ea20000000800 */
[-CC-:B------:R-:W-:Y:S01]  /*fe10*/  FFMA.FTZ R78, R78, R21.reuse, -R28.reuse ;  /* 0x000000154e4e7223 */ /* 0x180fe2000001081c */
[----:B------:R-:W-:-:S06]  /*fe20*/  FFMA.FTZ R26, R61, R21, -R28 ;  /* 0x000000153d1a7223 */ /* 0x000fcc000001081c */
[----:B------:R-:W2:Y:S08]  /*fe30*/  MUFU.EX2 R74, R74 ;  /* 0x0000004a004a7308 */ /* 0x000eb00000000800 */
[----:B------:R3:W-:Y:S01]  /*fe40*/  MUFU.EX2 R53, R30 ;  /* 0x0000001e00357308 */ /* 0x0007e20000000800 */
[----:B-1----:R-:W-:Y:S01]  /*fe50*/  FADD.FTZ R35, R32, R35 ;  /* 0x0000002320237221 */ /* 0x002fe20000010000 */
[----:B---3--:R-:W-:-:S06]  /*fe60*/  FADD.FTZ R30, R89, R62 ;  /* 0x0000003e591e7221 */ /* 0x008fcc0000010000 */
[----:B------:R-:W1:Y:S01]  /*fe70*/  MUFU.EX2 R80, R80 ;  /* 0x0000005000507308 */ /* 0x000e620000000800 */
[----:B------:R-:W-:Y:S01]  /*fe80*/  FFMA.FTZ R62, R33, R21, -R28 ;  /* 0x00000015213e7223 */ /* 0x000fe2000001081c */
[----:B------:R-:W-:-:S06]  /*fe90*/  FADD.FTZ R33, R81, R30 ;  /* 0x0000001e51217221 */ /* 0x000fcc0000010000 */
[----:B------:R-:W-:Y:S01]  /*fea0*/  MUFU.EX2 R65, R65 ;  /* 0x0000004100417308 */ /* 0x000fe20000000800 */
[----:B------:R-:W-:Y:S01]  /*feb0*/  FFMA.FTZ R55, R87, R21, -R28 ;  /* 0x0000001557377223 */ /* 0x000fe2000001081c */
[----:B------:R-:W-:Y:S01]  /*fec0*/  FADD.FTZ R30, R82, R33 ;  /* 0x00000021521e7221 */ /* 0x000fe20000010000 */
[----:B0-----:R-:W-:-:S05]  /*fed0*/  FADD.FTZ R35, R84, R35 ;  /* 0x0000002354237221 */ /* 0x001fca0000010000 */
[----:B------:R-:W0:Y:S01]  /*fee0*/  MUFU.EX2 R54, R54 ;  /* 0x0000003600367308 */ /* 0x000e220000000800 */
[----:B------:R-:W-:-:S07]  /*fef0*/  FFMA.FTZ R77, R67, R21, -R28 ;  /* 0x00000015434d7223 */ /* 0x000fce000001081c */
[----:B------:R-:W-:Y:S01]  /*ff00*/  MUFU.EX2 R66, R66 ;  /* 0x0000004200427308 */ /* 0x000fe20000000800 */
[----:B------:R-:W-:-:S07]  /*ff10*/  FFMA.FTZ R68, R68, R21, -R28 ;  /* 0x0000001544447223 */ /* 0x000fce000001081c */
[----:B------:R3:W-:Y:S01]  /*ff20*/  MUFU.EX2 R0, R26 ;  /* 0x0000001a00007308 */ /* 0x0007e20000000800 */
[-CC-:B------:R-:W-:Y:S01]  /*ff30*/  FFMA.FTZ R76, R98, R21.reuse, -R28.reuse ;  /* 0x00000015624c7223 */ /* 0x180fe2000001081c */
[-CC-:B------:R-:W-:Y:S01]  /*ff40*/  FFMA.FTZ R61, R97, R21.reuse, -R28.reuse ;  /* 0x00000015613d7223 */ /* 0x180fe2000001081c */
[----:B------:R-:W-:-:S05]  /*ff50*/  FFMA.FTZ R64, R57, R21, -R28 ;  /* 0x0000001539407223 */ /* 0x000fca000001081c */
[----:B------:R-:W0:Y:S01]  /*ff60*/  MUFU.EX2 R78, R78 ;  /* 0x0000004e004e7308 */ /* 0x000e220000000800 */
[----:B---3--:R-:W-:Y:S01]  /*ff70*/  F2FP.BF16.F32.PACK_AB R26, R48, R88 ;  /* 0x00000058301a723e */ /* 0x008fe200000010ff */
[-CC-:B------:R-:W-:Y:S01]  /*ff80*/  FFMA.FTZ R101, R101, R21.reuse, -R28.reuse ;  /* 0x0000001565657223 */ /* 0x180fe2000001081c */
[----:B------:R-:W-:-:S05]  /*ff90*/  FFMA.FTZ R102, R102, R21, -R28 ;  /* 0x0000001566667223 */ /* 0x000fca000001081c */
[----:B------:R3:W-:Y:S01]  /*ffa0*/  MUFU.EX2 R48, R63 ;  /* 0x0000003f00307308 */ /* 0x0007e20000000800 */
[-CC-:B------:R-:W-:Y:S01]  /*ffb0*/  FFMA.FTZ R67, R34, R21.reuse, -R28.reuse ;  /* 0x0000001522437223 */ /* 0x180fe2000001081c */
[-CC-:B------:R-:W-:Y:S01]  /*ffc0*/  FFMA.FTZ R103, R103, R21.reuse, -R28.reuse ;  /* 0x0000001567677223 */ /* 0x180fe2000001081c */
[-CC-:B------:R-:W-:Y:S01]  /*ffd0*/  FFMA.FTZ R104, R104, R21.reuse, -R28.reuse ;  /* 0x0000001568687223 */ /* 0x180fe2000001081c */
[----:B------:R-:W-:-:S04]  /*ffe0*/  FFMA.FTZ R105, R105, R21, -R28 ;  /* 0x0000001569697223 */ /* 0x000fc8000001081c */
[----:B------:R-:W0:Y:S01]  /*fff0*/  MUFU.EX2 R58, R58 ;  /* 0x0000003a003a7308 */ /* 0x000e220000000800 */
[-C--:B---3--:R-:W-:Y:S01]  /*10000*/  FFMA.FTZ R63, R31, R21.reuse, -R28 ;  /* 0x000000151f3f7223 */ /* 0x088fe2000001081c */
[----:B----4-:R-:W-:Y:S01]  /*10010*/  FADD.FTZ R31, R73, R30 ;  /* 0x0000001e491f7221 */ /* 0x010fe20000010000 */
[----:B------:R-:W-:Y:S01]  /*10020*/  FFMA.FTZ R106, R106, R21, -R28 ;  /* 0x000000156a6a7223 */ /* 0x000fe2000001081c */
[----:B--2---:R-:W-:Y:S02]  /*10030*/  FADD.FTZ R35, R52, R35 ;  /* 0x0000002334237221 */ /* 0x004fe40000010000 */
[----:B------:R-:W-:Y:S02]  /*10040*/  FADD.FTZ R28, R74, R31 ;  /* 0x0000001f4a1c7221 */ /* 0x000fe40000010000 */
[----:B------:R-:W2:Y:S01]  /*10050*/  MUFU.EX2 R55, R55 ;  /* 0x0000003700377308 */ /* 0x000ea20000000800 */
[----:B------:R3:W-:Y:S01]  /*10060*/  STSM.16.M88.4 [R17+0x24300], R24 ;  /* 0x0243001811007844 */ /* 0x0007e20000000200 */
[----:B-1----:R-:W-:-:S06]  /*10070*/  FADD.FTZ R35, R80, R35 ;  /* 0x0000002350237221 */ /* 0x002fcc0000010000 */
[----:B------:R-:W1:Y:S01]  /*10080*/  MUFU.EX2 R83, R83 ;  /* 0x0000005300537308 */ /* 0x000e620000000800 */
[----:B0-----:R-:W-:-:S07]  /*10090*/  FADD.FTZ R35, R54, R35 ;  /* 0x0000002336237221 */ /* 0x001fce0000010000 */
[----:B------:R-:W0:Y:S01]  /*100a0*/  MUFU.EX2 R49, R49 ;  /* 0x0000003100317308 */ /* 0x000e220000000800 */
[----:B---3--:R-:W-:Y:S01]  /*100b0*/  F2FP.BF16.F32.PACK_AB R24, R89, R15 ;  /* 0x0000000f5918723e */ /* 0x008fe200000010ff */
[----:B------:R-:W-:Y:S01]  /*100c0*/  FADD.FTZ R15, R65, R28 ;  /* 0x0000001c410f7221 */ /* 0x000fe20000010000 */
[----:B------:R-:W-:-:S03]  /*100d0*/  FADD.FTZ R30, R78, R35 ;  /* 0x000000234e1e7221 */ /* 0x000fc60000010000 */
[----:B------:R-:W-:Y:S02]  /*100e0*/  FADD.FTZ R15, R66, R15 ;  /* 0x0000000f420f7221 */ /* 0x000fe40000010000 */
[----:B------:R-:W3:Y:S02]  /*100f0*/  MUFU.EX2 R68, R68 ;  /* 0x0000004400447308 */ /* 0x000ee40000000800 */
[----:B------:R-:W-:-:S06]  /*10100*/  FADD.FTZ R15, R58, R15 ;  /* 0x0000000f3a0f7221 */ /* 0x000fcc0000010000 */
[----:B------:R-:W4:Y:S01]  /*10110*/  MUFU.EX2 R50, R50 ;  /* 0x0000003200327308 */ /* 0x000f220000000800 */
[----:B------:R-:W-:Y:S01]  /*10120*/  F2FP.BF16.F32.PACK_AB R27, R84, R32 ;  /* 0x00000020541b723e */ /* 0x000fe200000010ff */
[----:B--2---:R-:W-:-:S06]  /*10130*/  FADD.FTZ R32, R55, R30 ;  /* 0x0000001e37207221 */ /* 0x004fcc0000010000 */
[----:B------:R-:W2:Y:S01]  /*10140*/  MUFU.EX2 R75, R75 ;  /* 0x0000004b004b7308 */ /* 0x000ea20000000800 */
[----:B------:R-:W-:-:S07]  /*10150*/  FADD.FTZ R34, R14, R15 ;  /* 0x0000000f0e227221 */ /* 0x000fce0000010000 */
[----:B------:R-:W2:Y:S01]  /*10160*/  MUFU.EX2 R42, R42 ;  /* 0x0000002a002a7308 */ /* 0x000ea20000000800 */
[----:B-1----:R-:W-:Y:S01]  /*10170*/  FADD.FTZ R15, R83, R32 ;  /* 0x00000020530f7221 */ /* 0x002fe20000010000 */
[----:B0-----:R-:W-:-:S06]  /*10180*/  FADD.FTZ R35, R49, R34 ;  /* 0x0000002231237221 */ /* 0x001fcc0000010000 */
[----:B------:R-:W0:Y:S01]  /*10190*/  MUFU.EX2 R70, R70 ;  /* 0x0000004600467308 */ /* 0x000e220000000800 */
[----:B------:R-:W-:-:S07]  /*101a0*/  F2FP.BF16.F32.PACK_AB R32, R14, R58 ;  /* 0x0000003a0e20723e */ /* 0x000fce00000010ff */
[----:B------:R-:W1:Y:S01]  /*101b0*/  MUFU.EX2 R43, R43 ;  /* 0x0000002b002b7308 */ /* 0x000e620000000800 */
[----:B---3--:R-:W-:Y:S01]  /*101c0*/  FADD.FTZ R14, R68, R15 ;  /* 0x0000000f440e7221 */ /* 0x008fe20000010000 */
[----:B----4-:R-:W-:-:S06]  /*101d0*/  FADD.FTZ R15, R50, R35 ;  /* 0x00000023320f7221 */ /* 0x010fcc0000010000 */
[----:B------:R-:W3:Y:S01]  /*101e0*/  MUFU.EX2 R76, R76 ;  /* 0x0000004c004c7308 */ /* 0x000ee20000000800 */
[----:B------:R-:W-:-:S07]  /*101f0*/  F2FP.BF16.F32.PACK_AB R34, R50, R49 ;  /* 0x000000313222723e */ /* 0x000fce00000010ff */
[----:B------:R-:W4:Y:S01]  /*10200*/  MUFU.EX2 R46, R46 ;  /* 0x0000002e002e7308 */ /* 0x000f220000000800 */
[----:B--2---:R-:W-:Y:S01]  /*10210*/  FADD.FTZ R49, R75, R14 ;  /* 0x0000000e4b317221 */ /* 0x004fe20000010000 */
[----:B------:R-:W-:-:S06]  /*10220*/  FADD.FTZ R14, R42, R15 ;  /* 0x0000000f2a0e7221 */ /* 0x000fcc0000010000 */
[----:B------:R-:W2:Y:S01]  /*10230*/  MUFU.EX2 R38, R38 ;  /* 0x0000002600267308 */ /* 0x000ea20000000800 */
[----:B0-----:R-:W-:Y:S01]  /*10240*/  FADD.FTZ R49, R70, R49 ;  /* 0x0000003146317221 */ /* 0x001fe20000010000 */
[----:B-1----:R-:W-:-:S06]  /*10250*/  FADD.FTZ R15, R43, R14 ;  /* 0x0000000e2b0f7221 */ /* 0x002fcc0000010000 */
[----:B------:R-:W0:Y:S01]  /*10260*/  MUFU.EX2 R61, R61 ;  /* 0x0000003d003d7308 */ /* 0x000e220000000800 */
[----:B------:R-:W-:Y:S02]  /*10270*/  F2FP.BF16.F32.PACK_AB R25, R91, R29 ;  /* 0x0000001d5b19723e */ /* 0x000fe400000010ff */
[----:B------:R-:W-:Y:S01]  /*10280*/  F2FP.BF16.F32.PACK_AB R26, R82, R81 ;  /* 0x00000051521a723e */ /* 0x000fe200000010ff */
[----:B---3--:R-:W-:-:S04]  /*10290*/  FADD.FTZ R49, R76, R49 ;  /* 0x000000314c317221 */ /* 0x008fc80000010000 */
[----:B------:R-:W1:Y:S01]  /*102a0*/  MUFU.EX2 R60, R60 ;  /* 0x0000003c003c7308 */ /* 0x000e620000000800 */
[----:B----4-:R-:W-:Y:S01]  /*102b0*/  FADD.FTZ R15, R46, R15 ;  /* 0x0000000f2e0f7221 */ /* 0x010fe20000010000 */
[----:B------:R-:W-:Y:S01]  /*102c0*/  F2FP.BF16.F32.PACK_AB R28, R74, R73 ;  /* 0x000000494a1c723e */ /* 0x000fe200000010ff */
[----:B------:R3:W-:Y:S01]  /*102d0*/  STSM.16.M88.4 [R17+0x25b00], R24 ;  /* 0x025b001811007844 */ /* 0x0007e20000000200 */
[----:B------:R-:W-:-:S04]  /*102e0*/  F2FP.BF16.F32.PACK_AB R29, R80, R52 ;  /* 0x00000034501d723e */ /* 0x000fc800000010ff */
[----:B------:R-:W4:Y:S01]  /*102f0*/  MUFU.EX2 R59, R59 ;  /* 0x0000003b003b7308 */ /* 0x000f220000000800 */
[----:B------:R-:W-:Y:S01]  /*10300*/  F2FP.BF16.F32.PACK_AB R30, R66, R65 ;  /* 0x00000041421e723e */ /* 0x000fe200000010ff */
[----:B------:R-:W-:Y:S01]  /*10310*/  FADD.FTZ R50, R0, R49 ;  /* 0x0000003100327221 */ /* 0x000fe20000010000 */
[----:B------:R-:W-:-:S05]  /*10320*/  F2FP.BF16.F32.PACK_AB R31, R78, R54 ;  /* 0x000000364e1f723e */ /* 0x000fca00000010ff */
[----:B------:R-:W4:Y:S01]  /*10330*/  MUFU.EX2 R57, R85 ;  /* 0x0000005500397308 */ /* 0x000f220000000800 */
[----:B---3--:R-:W-:Y:S01]  /*10340*/  F2FP.BF16.F32.PACK_AB R24, R43, R42 ;  /* 0x0000002a2b18723e */ /* 0x008fe200000010ff */
[----:B--2---:R-:W-:-:S06]  /*10350*/  FADD.FTZ R42, R38, R15 ;  /* 0x0000000f262a7221 */ /* 0x004fcc0000010000 */
[----:B------:R-:W2:Y:S01]  /*10360*/  MUFU.EX2 R71, R71 ;  /* 0x0000004700477308 */ /* 0x000ea20000000800 */
[----:B------:R3:W-:Y:S01]  /*10370*/  STSM.16.M88.4 [R17+0x27300], R28 ;  /* 0x0273001c11007844 */ /* 0x0007e20000000200 */
[C---:B0-----:R-:W-:Y:S01]  /*10380*/  FADD.FTZ R15, R61.reuse, R50 ;  /* 0x000000323d0f7221 */ /* 0x041fe20000010000 */
[----:B------:R-:W-:-:S05]  /*10390*/  F2FP.BF16.F32.PACK_AB R27, R61, R0 ;  /* 0x000000003d1b723e */ /* 0x000fca00000010ff */
[----:B------:R-:W0:Y:S01]  /*103a0*/  MUFU.EX2 R64, R64 ;  /* 0x0000004000407308 */ /* 0x000e220000000800 */
[----:B------:R-:W-:-:S07]  /*103b0*/  F2FP.BF16.F32.PACK_AB R33, R83, R55 ;  /* 0x000000375321723e */ /* 0x000fce00000010ff */
[----:B------:R-:W0:Y:S01]  /*103c0*/  MUFU.EX2 R56, R56 ;  /* 0x0000003800387308 */ /* 0x000e220000000800 */
[----:B---3--:R-:W-:Y:S01]  /*103d0*/  FADD.FTZ R29, R39, R42 ;  /* 0x0000002a271d7221 */ /* 0x008fe20000010000 */
[----:B------:R-:W-:Y:S01]  /*103e0*/  FADD.FTZ R30, R48, R15 ;  /* 0x0000000f301e7221 */ /* 0x000fe20000010000 */
[----:B------:R-:W-:Y:S02]  /*103f0*/  F2FP.BF16.F32.PACK_AB R35, R75, R68 ;  /* 0x000000444b23723e */ /* 0x000fe400000010ff */
[----:B-1----:R-:W-:-:S03]  /*10400*/  FADD.FTZ R0, R60, R29 ;  /* 0x0000001d3c007221 */ /* 0x002fc60000010000 */
[----:B------:R-:W1:Y:S01]  /*10410*/  MUFU.EX2 R77, R77 ;  /* 0x0000004d004d7308 */ /* 0x000e620000000800 */
[----:B------:R-:W-:Y:S01]  /*10420*/  FADD.FTZ R30, R53, R30 ;  /* 0x0000001e351e7221 */ /* 0x000fe20000010000 */
[----:B----4-:R-:W-:-:S06]  /*10430*/  FADD.FTZ R0, R59, R0 ;  /* 0x000000003b007221 */ /* 0x010fcc0000010000 */
[----:B------:R-:W3:Y:S01]  /*10440*/  MUFU.EX2 R95, R95 ;  /* 0x0000005f005f7308 */ /* 0x000ee20000000800 */
[----:B------:R-:W-:Y:S01]  /*10450*/  F2FP.BF16.F32.PACK_AB R26, R38, R46 ;  /* 0x0000002e261a723e */ /* 0x000fe200000010ff */
[----:B------:R2:W-:Y:S01]  /*10460*/  STSM.16.M88.4 [R17+0x28b00], R32 ;  /* 0x028b002011007844 */ /* 0x0005e20000000200 */
[----:B------:R-:W4:Y:S05]  /*10470*/  @P5 LDC R38, c[0x0][0x44c] ;  /* 0x00011300ff265b82 */ /* 0x000f2a0000000800 */
[----:B------:R-:W3:Y:S01]  /*10480*/  MUFU.EX2 R82, R79 ;  /* 0x0000004f00527308 */ /* 0x000ee20000000800 */
[----:B------:R-:W-:-:S07]  /*10490*/  FADD.FTZ R15, R57, R30 ;  /* 0x0000001e390f7221 */ /* 0x000fce0000010000 */
[----:B------:R-:W3:Y:S01]  /*104a0*/  MUFU.EX2 R47, R47 ;  /* 0x0000002f002f7308 */ /* 0x000ee20000000800 */
[----:B--2---:R-:W-:Y:S01]  /*104b0*/  FADD.FTZ R33, R71, R0 ;  /* 0x0000000047217221 */ /* 0x004fe20000010000 */
[----:B------:R-:W-:-:S06]  /*104c0*/  F2FP.BF16.F32.PACK_AB R28, R60, R39 ;  /* 0x000000273c1c723e */ /* 0x000fcc00000010ff */
[----:B------:R-:W2:Y:S01]  /*104d0*/  MUFU.EX2 R101, R101 ;  /* 0x0000006500657308 */ /* 0x000ea20000000800 */
[----:B0-----:R-:W-:Y:S01]  /*104e0*/  FADD.FTZ R0, R64, R15 ;  /* 0x0000000f40007221 */ /* 0x001fe20000010000 */
[----:B------:R-:W0:Y:S01]  /*104f0*/  @P5 LDC R39, c[0x0][0x450] ;  /* 0x00011400ff275b82 */ /* 0x000e220000000800 */
[----:B------:R-:W-:-:S05]  /*10500*/  FADD.FTZ R32, R56, R33 ;  /* 0x0000002138207221 */ /* 0x000fca0000010000 */
[----:B------:R-:W2:Y:S01]  /*10510*/  MUFU.EX2 R99, R99 ;  /* 0x0000006300637308 */ /* 0x000ea20000000800 */
[----:B-1----:R-:W-:Y:S01]  /*10520*/  FADD.FTZ R15, R77, R0 ;  /* 0x000000004d0f7221 */ /* 0x002fe20000010000 */
[----:B---3--:R-:W-:-:S06]  /*10530*/  FADD.FTZ R0, R95, R32 ;  /* 0x000000205f007221 */ /* 0x008fcc0000010000 */
[----:B------:R-:W1:Y:S08]  /*10540*/  MUFU.EX2 R102, R102 ;  /* 0x0000006600667308 */ /* 0x000e700000000800 */
[----:B------:R-:W3:Y:S01]  /*10550*/  MUFU.EX2 R41, R41 ;  /* 0x0000002900297308 */ /* 0x000ee20000000800 */
[----:B------:R-:W-:Y:S01]  /*10560*/  FADD.FTZ R34, R82, R15 ;  /* 0x0000000f52227221 */ /* 0x000fe20000010000 */
[----:B------:R-:W-:-:S06]  /*10570*/  FADD.FTZ R0, R47, R0 ;  /* 0x000000002f007221 */ /* 0x000fcc0000010000 */
[----:B------:R-:W0:Y:S01]  /*10580*/  MUFU.EX2 R67, R67 ;  /* 0x0000004300437308 */ /* 0x000e220000000800 */
[----:B------:R-:W-:-:S07]  /*10590*/  F2FP.BF16.F32.PACK_AB R25, R76, R70 ;  /* 0x000000464c19723e */ /* 0x000fce00000010ff */
[----:B------:R-:W0:Y:S01]  /*105a0*/  MUFU.EX2 R100, R100 ;  /* 0x0000006400647308 */ /* 0x000e220000000800 */
[----:B--2---:R-:W-:Y:S01]  /*105b0*/  FADD.FTZ R15, R101, R34 ;  /* 0x00000022650f7221 */ /* 0x004fe20000010000 */
[----:B------:R-:W-:-:S06]  /*105c0*/  FADD.FTZ R0, R99, R0 ;  /* 0x0000000063007221 */ /* 0x000fcc0000010000 */
[----:B------:R-:W2:Y:S01]  /*105d0*/  MUFU.EX2 R14, R69 ;  /* 0x00000045000e7308 */ /* 0x000ea20000000800 */
[----:B------:R1:W-:Y:S07]  /*105e0*/  STSM.16.M88.4 [R17+0x2a300], R24 ;  /* 0x02a3001811007844 */ /* 0x0003ee0000000200 */
[----:B------:R-:W2:Y:S01]  /*105f0*/  MUFU.EX2 R40, R40 ;  /* 0x0000002800287308 */ /* 0x000ea20000000800 */
[----:B------:R-:W-:-:S07]  /*10600*/  F2FP.BF16.F32.PACK_AB R29, R53, R48 ;  /* 0x00000030351d723e */ /* 0x000fce00000010ff */
[----:B------:R-:W2:Y:S01]  /*10610*/  MUFU.EX2 R103, R103 ;  /* 0x0000006700677308 */ /* 0x000ea20000000800 */
[----:B-1----:R-:W-:Y:S01]  /*10620*/  FADD.FTZ R24, R102, R15 ;  /* 0x0000000f66187221 */ /* 0x002fe20000010000 */
[----:B------:R-:W-:Y:S01]  /*10630*/  F2FP.BF16.F32.PACK_AB R30, R71, R59 ;  /* 0x0000003b471e723e */ /* 0x000fe200000010ff */
[----:B---3--:R-:W-:-:S05]  /*10640*/  FADD.FTZ R15, R41, R0 ;  /* 0x00000000290f7221 */ /* 0x008fca0000010000 */
[----:B------:R-:W1:Y:S01]  /*10650*/  MUFU.EX2 R45, R45 ;  /* 0x0000002d002d7308 */ /* 0x000e620000000800 */
[----:B------:R-:W-:Y:S01]  /*10660*/  F2FP.BF16.F32.PACK_AB R31, R64, R57 ;  /* 0x00000039401f723e */ /* 0x000fe200000010ff */
[----:B----4-:R-:W-:-:S06]  /*10670*/  @P5 IMAD.HI.U32 R26, R109, R38, RZ ;  /* 0x000000266d1a5227 */ /* 0x010fcc00078e00ff */
[----:B------:R-:W3:Y:S01]  /*10680*/  MUFU.EX2 R104, R104 ;  /* 0x0000006800687308 */ /* 0x000ee20000000800 */
[----:B0-----:R-:W-:Y:S01]  /*10690*/  FADD.FTZ R25, R67, R24 ;  /* 0x0000001843197221 */ /* 0x001fe20000010000 */
[----:B------:R-:W-:Y:S01]  /*106a0*/  FADD.FTZ R15, R100, R15 ;  /* 0x0000000f640f7221 */ /* 0x000fe20000010000 */
[----:B------:R0:W-:Y:S02]  /*106b0*/  STSM.16.M88.4 [R17+0x2bb00], R28 ;  /* 0x02bb001c11007844 */ /* 0x0001e40000000200 */
[----:B--2---:R-:W-:Y:S01]  /*106c0*/  FADD.FTZ R0, R14, R25 ;  /* 0x000000190e007221 */ /* 0x004fe20000010000 */
[----:B------:R-:W-:Y:S02]  /*106d0*/  F2FP.BF16.F32.PACK_AB R32, R95, R56 ;  /* 0x000000385f20723e */ /* 0x000fe400000010ff */
[----:B------:R-:W-:Y:S02]  /*106e0*/  F2FP.BF16.F32.PACK_AB R33, R82, R77 ;  /* 0x0000004d5221723e */ /* 0x000fe400000010ff */
[----:B------:R-:W-:-:S02]  /*106f0*/  F2FP.BF16.F32.PACK_AB R34, R99, R47 ;  /* 0x0000002f6322723e */ /* 0x000fc400000010ff */
[----:B------:R-:W-:Y:S01]  /*10700*/  F2FP.BF16.F32.PACK_AB R35, R102, R101 ;  /* 0x000000656623723e */ /* 0x000fe200000010ff */
[----:B0-----:R-:W-:Y:S01]  /*10710*/  IMAD.MOV.U32 R28, RZ, RZ, R109 ;  /* 0x000000ffff1c7224 */ /* 0x001fe200078e006d */
[----:B------:R-:W-:Y:S01]  /*10720*/  @P5 SHF.R.U32.HI R28, RZ, R39, R26 ;  /* 0x00000027ff1c5219 */ /* 0x000fe2000001161a */
[----:B------:R-:W-:Y:S01]  /*10730*/  FADD.FTZ R26, R40, R15 ;  /* 0x0000000f281a7221 */ /* 0x000fe20000010000 */
[----:B------:R-:W-:Y:S01]  /*10740*/  FADD.FTZ R15, R103, R0 ;  /* 0x00000000670f7221 */ /* 0x000fe20000010000 */
[----:B------:R-:W-:Y:S02]  /*10750*/  F2FP.BF16.F32.PACK_AB R24, R100, R41 ;  /* 0x000000296418723e */ /* 0x000fe400000010ff */
[C---:B-1----:R-:W-:Y:S01]  /*10760*/  FADD.FTZ R0, R45.reuse, R26 ;  /* 0x0000001a2d007221 */ /* 0x042fe20000010000 */
[----:B------:R-:W-:Y:S02]  /*10770*/  F2FP.BF16.F32.PACK_AB R25, R14, R67 ;  /* 0x000000430e19723e */ /* 0x000fe400000010ff */
[----:B------:R-:W-:-:S02]  /*10780*/  F2FP.BF16.F32.PACK_AB R26, R45, R40 ;  /* 0x000000282d1a723e */ /* 0x000fc400000010ff */
[C---:B---3--:R-:W-:Y:S01]  /*10790*/  F2FP.BF16.F32.PACK_AB R27, R104.reuse, R103 ;  /* 0x00000067681b723e */ /* 0x048fe200000010ff */
[----:B------:R-:W-:Y:S04]  /*107a0*/  STSM.16.M88.4 [R17+0x2d300], R32 ;  /* 0x02d3002011007844 */ /* 0x000fe80000000200 */
[----:B------:R0:W-:Y:S04]  /*107b0*/  STSM.16.M88.4 [R17+0x2eb00], R24 ;  /* 0x02eb001811007844 */ /* 0x0001e80000000200 */
[----:B0-----:R-:W2:Y:S01]  /*107c0*/  LDL R24, [R1+0x84] ;  /* 0x0000840001187983 */ /* 0x001ea20000100800 */
[----:B------:R-:W0:Y:S08]  /*107d0*/  MUFU.EX2 R37, R37 ;  /* 0x0000002500257308 */ /* 0x000e300000000800 */
[----:B------:R-:W1:Y:S08]  /*107e0*/  MUFU.EX2 R105, R105 ;  /* 0x0000006900697308 */ /* 0x000e700000000800 */
[----:B------:R-:W3:Y:S08]  /*107f0*/  MUFU.EX2 R51, R51 ;  /* 0x0000003300337308 */ /* 0x000ef00000000800 */
[----:B------:R-:W4:Y:S08]  /*10800*/  MUFU.EX2 R62, R62 ;  /* 0x0000003e003e7308 */ /* 0x000f300000000800 */
[----:B------:R-:W-:Y:S08]  /*10810*/  MUFU.EX2 R36, R36 ;  /* 0x0000002400247308 */ /* 0x000ff00000000800 */
[----:B------:R-:W4:Y:S08]  /*10820*/  MUFU.EX2 R44, R44 ;  /* 0x0000002c002c7308 */ /* 0x000f300000000800 */
[----:B------:R-:W-:Y:S08]  /*10830*/  MUFU.EX2 R106, R106 ;  /* 0x0000006a006a7308 */ /* 0x000ff00000000800 */
[----:B------:R-:W4:Y:S01]  /*10840*/  MUFU.EX2 R63, R63 ;  /* 0x0000003f003f7308 */ /* 0x000f220000000800 */
[----:B------:R-:W-:Y:S01]  /*10850*/  FADD.FTZ R14, R104, R15 ;  /* 0x0000000f680e7221 */ /* 0x000fe20000010000 */
[----:B0-----:R-:W-:-:S03]  /*10860*/  FADD.FTZ R0, R37, R0 ;  /* 0x0000000025007221 */ /* 0x001fc60000010000 */
[----:B-1----:R-:W-:Y:S01]  /*10870*/  FADD.FTZ R15, R105, R14 ;  /* 0x0000000e690f7221 */ /* 0x002fe20000010000 */
[----:B------:R-:W-:Y:S01]  /*10880*/  IADD3 R14, R28, R107, -R108 ;  /* 0x0000006b1c0e7210 */ /* 0x000fe20007ffe86c */
[C---:B---3--:R-:W-:Y:S01]  /*10890*/  FADD.FTZ R33, R51.reuse, R0 ;  /* 0x0000000033217221 */ /* 0x048fe20000010000 */
[----:B------:R-:W-:Y:S01]  /*108a0*/  F2FP.BF16.F32.PACK_AB R28, R51, R37 ;  /* 0x00000025331c723e */ /* 0x000fe200000010ff */
[C---:B----4-:R-:W-:Y:S01]  /*108b0*/  FADD.FTZ R15, R62.reuse, R15 ;  /* 0x0000000f3e0f7221 */ /* 0x050fe20000010000 */
[----:B------:R-:W-:Y:S01]  /*108c0*/  F2FP.BF16.F32.PACK_AB R29, R62, R105 ;  /* 0x000000693e1d723e */ /* 0x000fe200000010ff */
[----:B------:R-:W-:Y:S01]  /*108d0*/  IMAD.HI R14, R14, 0x38e38e39, RZ ;  /* 0x38e38e390e0e7827 */ /* 0x000fe200078e02ff */
[----:B------:R-:W-:-:S03]  /*108e0*/  F2FP.BF16.F32.PACK_AB R30, R44, R36 ;  /* 0x000000242c1e723e */ /* 0x000fc600000010ff */
[----:B------:R-:W-:Y:S01]  /*108f0*/  FADD.FTZ R33, R36, R33 ;  /* 0x0000002124217221 */ /* 0x000fe20000010000 */
[C---:B------:R-:W-:Y:S01]  /*10900*/  F2FP.BF16.F32.PACK_AB R31, R63.reuse, R106 ;  /* 0x0000006a3f1f723e */ /* 0x040fe200000010ff */
[----:B------:R-:W-:Y:S01]  /*10910*/  FADD.FTZ R106, R106, R15 ;  /* 0x0000000f6a6a7221 */ /* 0x000fe20000010000 */
[----:B------:R-:W-:Y:S01]  /*10920*/  SHF.R.U32.HI R15, RZ, 0x1f, R14 ;  /* 0x0000001fff0f7819 */ /* 0x000fe2000001160e */
[----:B------:R-:W-:Y:S02]  /*10930*/  FADD.FTZ R25, R44, R33 ;  /* 0x000000212c197221 */ /* 0x000fe40000010000 */
[----:B------:R-:W-:Y:S01]  /*10940*/  STSM.16.M88.4 [R17+0x30300], R28 ;  /* 0x0303001c11007844 */ /* 0x000fe20000000200 */
[----:B------:R-:W-:Y:S01]  /*10950*/  FADD.FTZ R0, R63, R106 ;  /* 0x0000006a3f007221 */ /* 0x000fe20000010000 */
[----:B------:R0:W-:Y:S06]  /*10960*/  MEMBAR.ALL.CTA ;  /* 0x0000000000007992 */ /* 0x0001ec0000008000 */
[----:B0-----:R-:W0:Y:S01]  /*10970*/  FENCE.VIEW.ASYNC.S ;  /* 0x00000000000073c6 */ /* 0x001e220000000000 */
[----:B------:R-:W-:-:S03]  /*10980*/  LEA.HI.SX32 R15, R14, R15, 0x1b ;  /* 0x0000000f0e0f7211 */ /* 0x000fc600078fdaff */
[----:B------:R-:W-:Y:S04]  /*10990*/  STL [R1+0x14], R25 ;  /* 0x0000141901007387 */ /* 0x000fe80000100800 */
[----:B------:R1:W-:Y:S02]  /*109a0*/  STL [R1+0x2c], R0 ;  /* 0x00002c0001007387 */ /* 0x0003e40000100800 */
[----:B-1----:R-:W-:Y:S01]  /*109b0*/  VIADD R0, R96, 0xfffffffe ;  /* 0xfffffffe60007836 */ /* 0x002fe20000000000 */
[----:B------:R-:W-:Y:S02]  /*109c0*/  LOP3.LUT R22, R22, 0xfffffffe, RZ, 0xc0, !PT ;  /* 0xfffffffe16167812 */ /* 0x000fe400078ec0ff */
[----:B------:R-:W-:Y:S02]  /*109d0*/  CS2R R70, SRZ ;  /* 0x0000000000467805 */ /* 0x000fe4000001ff00 */
[----:B------:R-:W-:Y:S01]  /*109e0*/  CS2R R68, SRZ ;  /* 0x0000000000447805 */ /* 0x000fe2000001ff00 */
[----:B------:R-:W-:Y:S01]  /*109f0*/  STL [R1+0x10], R0 ;  /* 0x0000100001007387 */ /* 0x000fe20000100800 */
[----:B------:R-:W-:-:S02]  /*10a00*/  @P5 LOP3.LUT R22, R22, 0x1, RZ, 0xfc, !PT ;  /* 0x0000000116165812 */ /* 0x000fc400078efcff */
        /* <DEDUP_REMOVED lines=21> */
[----:B--2---:R-:W-:-:S04]  /*10b60*/  VIMNMX R24, R24, R15, !PT ;  /* 0x0000000f18187248 */ /* 0x004fc80007fe0100 */
[----:B------:R-:W-:Y:S01]  /*10b70*/  ISETP.GE.AND P2, PT, R0, R24, PT ;  /* 0x000000180000720c */ /* 0x000fe20003f46270 */
[----:B------:R1:W-:Y:S02]  /*10b80*/  STL [R1+0x24], R24 ;  /* 0x0000241801007387 */ /* 0x0003e40000100800 */
[----:B-1----:R-:W-:Y:S01]  /*10b90*/  CS2R R24, SRZ ;  /* 0x0000000000187805 */ /* 0x002fe2000001ff00 */
[----:B0-----:R-:W-:-:S09]  /*10ba0*/  NOP ;  /* 0x0000000000007918 */ /* 0x001fd20000000000 */
[----:B------:R-:W-:Y:S05]  /*10bb0*/  @!P2 BRA `(.L_x_11794) ;  /* 0x0000005c0010a947 */ /* 0x000fea0003800000 */
[----:B------:R0:W5:Y:S01]  /*10bc0*/  LDL.LU R151, [R1+0x38] ;  /* 0x0000380001977983 */ /* 0x0001620000300800 */
[----:B------:R-:W-:Y:S02]  /*10bd0*/  IMAD.MOV.U32 R150, RZ, RZ, R72 ;  /* 0x000000ffff967224 */ /* 0x000fe400078e0048 */
[----:B------:R-:W-:Y:S02]  /*10be0*/  IMAD.MOV.U32 R15, RZ, RZ, R20 ;  /* 0x000000ffff0f7224 */ /* 0x000fe400078e0014 */
[----:B------:R-:W-:Y:S02]  /*10bf0*/  IMAD.MOV.U32 R14, RZ, RZ, R19 ;  /* 0x000000ffff0e7224 */ /* 0x000fe400078e0013 */
[----:B------:R-:W-:-:S07]  /*10c00*/  IMAD.MOV.U32 R71, RZ, RZ, RZ ;  /* 0x000000ffff477224 */ /* 0x000fce00078e00ff */
.L_x_11805:
[----:B------:R-:W2:Y:S01]  /*10c10*/  LDL R21, [R1+0x5c] ;  /* 0x00005c0001157983 */ /* 0x000ea20000100800 */
[----:B------:R-:W-:Y:S01]  /*10c20*/  VIADD R19, R14, 0x1 ;  /* 0x000000010e137836 */ /* 0x000fe20000000000 */
[----:B------:R-:W-:Y:S05]  /*10c30*/  YIELD ;  /* 0x0000000000007946 */ /* 0x000fea0003800000 */
[----:B------:R-:W-:-:S04]  /*10c40*/  ISETP.NE.AND P3, PT, R19, 0x2, PT ;  /* 0x000000021300780c */ /* 0x000fc80003f65270 */
[----:B------:R-:W-:Y:S02]  /*10c50*/  SEL R20, RZ, 0x1, P3 ;  /* 0x00000001ff147807 */ /* 0x000fe40001800000 */
[----:B------:R-:W-:Y:S02]  /*10c60*/  SEL R19, R19, RZ, P3 ;  /* 0x000000ff13137207 */ /* 0x000fe40001800000 */
[----:B--2---:R-:W-:Y:S02]  /*10c70*/  ISETP.NE.AND P2, PT, R21, RZ, PT ;  /* 0x000000ff1500720c */ /* 0x004fe40003f45270 */
[----:B-----5:R-:W-:-:S05]  /*10c80*/  LOP3.LUT R21, R151, R20, RZ, 0x3c, !PT ;  /* 0x0000001497157212 */ /* 0x020fca00078e3cff */
[----:B------:R1:W-:Y:S06]  /*10c90*/  STL [R1+0x38], R21 ;  /* 0x0000381501007387 */ /* 0x0003ec0000100800 */
[----:B------:R-:W-:Y:S05]  /*10ca0*/  @P2 BRA `(.L_x_11795) ;  /* 0x0000000000302947 */ /* 0x000fea0003800000 */
[----:B------:R-:W-:Y:S05]  /*10cb0*/  @!P1 BRA `(.L_x_11796) ;  /* 0x0000000000049947 */ /* 0x000fea0003800000 */
[----:B------:R-:W-:Y:S01]  /*10cc0*/  BPT.TRAP 0x1 ;  /* 0x000000040000795c */ /* 0x000fe20000300000 */
.L_x_11796:
[----:B------:R-:W-:Y:S01]  /*10cd0*/  IMAD R20, R19, 0x8, R16 ;  /* 0x0000000813147824 */ /* 0x000fe200078e0210 */
[----:B-1----:R-:W-:-:S04]  /*10ce0*/  SHF.L.U32 R21, R21, 0x1f, RZ ;  /* 0x0000001f15157819 */ /* 0x002fc800000006ff */
[----:B------:R1:W2:Y:S01]  /*10cf0*/  SYNCS.PHASECHK.TRANS64.TRYWAIT P3, [R20+URZ+0x31c30], R21 ;  /* 0x031c3015140075a7 */ /* 0x0002a2000806017f */
[----:B------:R-:W-:Y:S05]  /*10d00*/  @!P1 BRA `(.L_x_11797) ;  /* 0x0000000000049947 */ /* 0x000fea0003800000 */
[----:B------:R-:W-:Y:S01]  /*10d10*/  BPT.TRAP 0x1 ;  /* 0x000000040000795c */ /* 0x000fe20000300000 */
.L_x_11797:
[----:B------:R-:W-:Y:S04]  /*10d20*/  BSSY B0, `(.L_x_11795) ;  /* 0x0000004000007945 */ /* 0x000fe80003800000 */
[----:B--2---:R-:W-:Y:S05]  /*10d30*/  @P3 BRA `(.L_x_11798) ;  /* 0x0000000000083947 */ /* 0x004fea0003800000 */
[----:B------:R-:W2:Y:S02]  /*10d40*/  SYNCS.PHASECHK.TRANS64.TRYWAIT P3, [R20+URZ+0x31c30], R21 ;  /* 0x031c3015140075a7 */ /* 0x000ea4000806017f */
[----:B--2---:R-:W-:Y:S05]  /*10d50*/  @!P3 BRA `(.L_x_11799) ;  /* 0x0000017400d8b947 */ /* 0x004fea0003800000 */
.L_x_11798:
[----:B------:R-:W-:Y:S05]  /*10d60*/  BSYNC B0 ;  /* 0x0000000000007941 */ /* 0x000fea0003800000 */
.L_x_11795:
[----:B-12---:R-:W2:Y:S01]  /*10d70*/  LDL R20, [R1+0x68] ;  /* 0x0000680001147983 */ /* 0x006ea20000100800 */
[----:B------:R-:W1:Y:S01]  /*10d80*/  S2R R72, SR_TID.X ;  /* 0x0000000000487919 */ /* 0x000e620000002100 */
[----:B------:R-:W-:Y:S01]  /*10d90*/  IMAD.MOV.U32 R73, RZ, RZ, -0x7fffffe0 ;  /* 0x80000020ff497424 */ /* 0x000fe200078e00ff */
[----:B------:R-:W-:Y:S05]  /*10da0*/  WARPSYNC.ALL ;  /* 0x0000000000007948 */ /* 0x000fea0003800000 */
[----:B------:R-:W-:Y:S01]  /*10db0*/  R2UR UR59, R73 ;  /* 0x00000000493b72ca */ /* 0x000fe200000e0000 */
[----:B------:R-:W-:Y:S01]  /*10dc0*/  IMAD.MOV.U32 R147, RZ, RZ, -0x7fffffe0 ;  /* 0x80000020ff937424 */ /* 0x000fe200078e00ff */
[----:B-1----:R-:W-:-:S05]  /*10dd0*/  SHF.R.U32.HI R72, RZ, 0x7, R72 ;  /* 0x00000007ff487819 */ /* 0x002fca0000011648 */
[----:B------:R-:W-:-:S05]  /*10de0*/  VIADD R76, R72, 0x8 ;  /* 0x00000008484c7836 */ /* 0x000fca0000000000 */
[----:B------:R1:W-:Y:S01]  /*10df0*/  BAR.SYNC.DEFER_BLOCKING R76, 0x100 ;  /* 0x0004004c0000751d */ /* 0x0003e20000010000 */
[----:B------:R-:W-:Y:S02]  /*10e00*/  MOV R82, UR59 ;  /* 0x0000003b00527c02 */ /* 0x000fe40008000f00 */
[----:B------:R-:W-:Y:S02]  /*10e10*/  R2UR UR59, R147 ;  /* 0x00000000933b72ca */ /* 0x000fe400000e0000 */
[----:B------:R-:W-:Y:S02]  /*10e20*/  R2UR UR56, R8 ;  /* 0x00000000083872ca */ /* 0x000fe400000e0000 */
[----:B------:R-:W-:Y:S01]  /*10e30*/  R2UR UR57, R9 ;  /* 0x00000000093972ca */ /* 0x000fe200000e0000 */
[----:B------:R-:W-:Y:S01]  /*10e40*/  WARPGROUP.ARRIVE ;  /* 0x00000000000079c5 */ /* 0x000fe20000000000 */
[----:B------:R-:W-:Y:S02]  /*10e50*/  IMAD.MOV.U32 R75, RZ, RZ, -0x7fffffe0 ;  /* 0x80000020ff4b7424 */ /* 0x000fe400078e00ff */
[----:B------:R-:W-:-:S03]  /*10e60*/  IMAD.MOV.U32 R21, RZ, RZ, -0x7fffffe0 ;  /* 0x80000020ff157424 */ /* 0x000fc600078e00ff */
[C---:B------:R-:W-:Y:S02]  /*10e70*/  R2UR UR7, R75.reuse ;  /* 0x000000004b0772ca */ /* 0x040fe400000e0000 */
[----:B------:R-:W-:Y:S02]  /*10e80*/  R2UR UR11, R75 ;  /* 0x000000004b0b72ca */ /* 0x000fe400000e0000 */
[C---:B------:R-:W-:Y:S02]  /*10e90*/  R2UR UR9, R21.reuse ;  /* 0x00000000150972ca */ /* 0x040fe400000e0000 */
[----:B------:R-:W-:-:S07]  /*10ea0*/  R2UR UR5, R21 ;  /* 0x00000000150572ca */ /* 0x000fce00000e0000 */
[----:B-1----:R-:W-:Y:S02]  /*10eb0*/  MOV R76, UR7 ;  /* 0x00000007004c7c02 */ /* 0x002fe40008000f00 */
[----:B------:R-:W-:Y:S01]  /*10ec0*/  UMOV UR7, UR11 ;  /* 0x0000000b00077c82 */ /* 0x000fe20008000000 */
[----:B------:R-:W-:Y:S02]  /*10ed0*/  R2UR UR11, R73 ;  /* 0x00000000490b72ca */ /* 0x000fe400000e0000 */
[----:B------:R-:W-:Y:S02]  /*10ee0*/  MOV R79, UR9 ;  /* 0x00000009004f7c02 */ /* 0x000fe40008000f00 */
[----:B------:R-:W-:-:S09]  /*10ef0*/  R2UR UR9, R9 ;  /* 0x00000000090972ca */ /* 0x000fd200000e0000 */
[----:B------:R-:W-:Y:S01]  /*10f00*/  MOV R81, UR11 ;  /* 0x0000000b00517c02 */ /* 0x000fe20008000f00 */
[----:B------:R-:W-:Y:S01]  /*10f10*/  UMOV UR11, UR5 ;  /* 0x00000005000b7c82 */ /* 0x000fe20008000000 */
[----:B------:R-:W-:Y:S02]  /*10f20*/  R2UR UR5, R75 ;  /* 0x000000004b0572ca */ /* 0x000fe400000e0000 */
[C---:B------:R-:W-:Y:S02]  /*10f30*/  R2UR UR15, R21.reuse ;  /* 0x00000000150f72ca */ /* 0x040fe400000e0000 */
[C---:B------:R-:W-:Y:S02]  /*10f40*/  R2UR UR23, R21.reuse ;  /* 0x00000000151772ca */ /* 0x040fe400000e0000 */
[C---:B------:R-:W-:Y:S02]  /*10f50*/  R2UR UR35, R21.reuse ;  /* 0x00000000152372ca */ /* 0x040fe400000e0000 */
[----:B------:R-:W-:-:S02]  /*10f60*/  R2UR UR47, R21 ;  /* 0x00000000152f72ca */ /* 0x000fc400000e0000 */
[----:B------:R-:W-:-:S03]  /*10f70*/  R2UR UR55, R21 ;  /* 0x00000000153772ca */ /* 0x000fc600000e0000 */
[----:B------:R-:W-:Y:S01]  /*10f80*/  IMAD.U32 R21, RZ, RZ, UR5 ;  /* 0x00000005ff157e24 */ /* 0x000fe2000f8e00ff */
[----:B------:R-:W-:Y:S01]  /*10f90*/  R2UR UR5, R9 ;  /* 0x00000000090572ca */ /* 0x000fe200000e0000 */
[----:B--2---:R-:W-:-:S04]  /*10fa0*/  IMAD R146, R19, 0x6c0, R20 ;  /* 0x000006c013927824 */ /* 0x004fc800078e0214 */
[----:B------:R-:W-:-:S05]  /*10fb0*/  VIADD R72, R146, 0xc0 ;  /* 0x000000c092487836 */ /* 0x000fca0000000000 */
[----:B------:R-:W-:-:S13]  /*10fc0*/  R2UR UR58, R72 ;  /* 0x00000000483a72ca */ /* 0x000fda00000e0000 */
[----:B------:R-:W-:Y:S02]  /*10fd0*/  MOV R83, UR58 ;  /* 0x0000003a00537c02 */ /* 0x000fe40008000f00 */
[----:B------:R-:W-:-:S13]  /*10fe0*/  R2UR UR58, R146 ;  /* 0x00000000923a72ca */ /* 0x000fda00000e0000 */
[----:B------:R-:W-:Y:S01]  /*10ff0*/  HGMMA.64x16x16.F32.BF16 R136, gdesc[UR56], RZ, !UPT, gsb0 ;  /* 0x00200000388879f0 */ /* 0x000fe2000c0018ff */
[C---:B------:R-:W-:Y:S02]  /*11000*/  VIADD R74, R146.reuse, 0x80 ;  /* 0x00000080924a7836 */ /* 0x040fe40000000000 */
[----:B------:R-:W-:-:S03]  /*11010*/  VIADD R20, R146, 0x40 ;  /* 0x0000004092147836 */ /* 0x000fc60000000000 */
[----:B------:R-:W-:Y:S01]  /*11020*/  R2UR UR10, R74 ;  /* 0x000000004a0a72ca */ /* 0x000fe200000e0000 */
[----:B------:R-:W-:Y:S01]  /*11030*/  VIADD R74, R146, 0x140 ;  /* 0x00000140924a7836 */ /* 0x000fe20000000000 */
[----:B------:R-:W-:Y:S01]  /*11040*/  R2UR UR4, R20 ;  /* 0x00000000140472ca */ /* 0x000fe200000e0000 */
[----:B------:R-:W-:-:S03]  /*11050*/  VIADD R20, R146, 0x100 ;  /* 0x0000010092147836 */ /* 0x000fc60000000000 */
[----:B------:R-:W-:Y:S02]  /*11060*/  R2UR UR6, R74 ;  /* 0x000000004a0672ca */ /* 0x000fe400000e0000 */
[----:B------:R-:W-:Y:S01]  /*11070*/  R2UR UR8, R20 ;  /* 0x00000000140872ca */ /* 0x000fe200000e0000 */
[----:B------:R-:W-:-:S10]  /*11080*/  VIADD R72, R146, 0x180 ;  /* 0x0000018092487836 */ /* 0x000fd40000000000 */
[----:B------:R-:W-:Y:S01]  /*11090*/  MOV R77, UR6 ;  /* 0x00000006004d7c02 */ /* 0x000fe20008000f00 */
[----:B------:R-:W-:Y:S01]  /*110a0*/  UMOV UR6, UR10 ;  /* 0x0000000a00067c82 */ /* 0x000fe20008000000 */
[----:B------:R-:W-:Y:S02]  /*110b0*/  R2UR UR10, R72 ;  /* 0x00000000480a72ca */ /* 0x000fe400000e0000 */
[----:B------:R-:W-:Y:S02]  /*110c0*/  MOV R78, UR8 ;  /* 0x00000008004e7c02 */ /* 0x000fe40008000f00 */
[----:B------:R-:W-:-:S09]  /*110d0*/  R2UR UR8, R8 ;  /* 0x00000000080872ca */ /* 0x000fd200000e0000 */
[----:B------:R-:W-:Y:S01]  /*110e0*/  MOV R80, UR10 ;  /* 0x0000000a00507c02 */ /* 0x000fe20008000f00 */
[----:B------:R-:W-:Y:S01]  /*110f0*/  UMOV UR10, UR4 ;  /* 0x00000004000a7c82 */ /* 0x000fe20008000000 */
[----:B------:R-:W-:Y:S02]  /*11100*/  WARPGROUP.DEPBAR.LE gsb0, 0x0 ;  /* 0x00008000000079c5 */ /* 0x000fe40000010000 */
[----:B------:R-:W-:-:S06]  /*11110*/  WARPGROUP.ARRIVE ;  /* 0x00000000000079c5 */ /* 0x000fcc0000000000 */
[----:B------:R-:W-:Y:S01]  /*11120*/  HGMMA.64x16x16.F32.BF16 R128, gdesc[UR8], RZ, !UPT, gsb0 ;  /* 0x00200000088079f0 */ /* 0x000fe2000c0018ff */
[C---:B------:R-:W-:Y:S02]  /*11130*/  VIADD R20, R146.reuse, 0x1c0 ;  /* 0x000001c092147836 */ /* 0x040fe40000000000 */
[----:B------:R-:W-:-:S03]  /*11140*/  VIADD R74, R146, 0x42 ;  /* 0x00000042924a7836 */ /* 0x000fc60000000000 */
[----:B------:R-:W-:Y:S01]  /*11150*/  R2UR UR14, R20 ;  /* 0x00000000140e72ca */ /* 0x000fe200000e0000 */
[----:B------:R-:W-:Y:S01]  /*11160*/  VIADD R20, R146, 0x2 ;  /* 0x0000000292147836 */ /* 0x000fe20000000000 */
[----:B------:R-:W-:Y:S01]  /*11170*/  R2UR UR26, R74 ;  /* 0x000000004a1a72ca */ /* 0x000fe200000e0000 */
[----:B------:R-:W-:-:S03]  /*11180*/  VIADD R74, R146, 0x142 ;  /* 0x00000142924a7836 */ /* 0x000fc60000000000 */
[----:B------:R-:W-:Y:S01]  /*11190*/  R2UR UR22, R20 ;  /* 0x00000000141672ca */ /* 0x000fe200000e0000 */
[----:B------:R-:W-:Y:S01]  /*111a0*/  VIADD R20, R146, 0xc2 ;  /* 0x000000c292147836 */ /* 0x000fe20000000000 */
[----:B------:R-:W-:Y:S01]  /*111b0*/  R2UR UR42, R74 ;  /* 0x000000004a2a72ca */ /* 0x000fe200000e0000 */
[----:B------:R-:W-:-:S03]  /*111c0*/  VIADD R74, R146, 0x240 ;  /* 0x00000240924a7836 */ /* 0x000fc60000000000 */
[----:B------:R-:W-:Y:S01]  /*111d0*/  R2UR UR34, R20 ;  /* 0x00000000142272ca */ /* 0x000fe200000e0000 */
[----:B------:R-:W-:Y:S01]  /*111e0*/  VIADD R20, R146, 0x182 ;  /* 0x0000018292147836 */ /* 0x000fe20000000000 */
[----:B------:R-:W-:-:S04]  /*111f0*/  R2UR UR4, R74 ;  /* 0x000000004a0472ca */ /* 0x000fc800000e0000 */
[----:B------:R-:W-:Y:S01]  /*11200*/  R2UR UR46, R20 ;  /* 0x00000000142e72ca */ /* 0x000fe200000e0000 */
[----:B------:R-:W-:-:S05]  /*11210*/  VIADD R20, R146, 0x202 ;  /* 0x0000020292147836 */ /* 0x000fca0000000000 */
[----:B------:R-:W-:-:S03]  /*11220*/  R2UR UR54, R20 ;  /* 0x00000000143672ca */ /* 0x000fc600000e0000 */
[----:B------:R-:W-:Y:S01]  /*11230*/  IMAD.U32 R20, RZ, RZ, UR4 ;  /* 0x00000004ff147e24 */ /* 0x000fe2000f8e00ff */
[----:B------:R-:W-:Y:S01]  /*11240*/  R2UR UR4, R8 ;  /* 0x00000000080472ca */ /* 0x000fe200000e0000 */
[----:B------:R-:W-:Y:S02]  /*11250*/  WARPGROUP.DEPBAR.LE gsb0, 0x0 ;  /* 0x00008000000079c5 */ /* 0x000fe40000010000 */
[----:B------:R-:W-:-:S10]  /*11260*/  WARPGROUP.ARRIVE ;  /* 0x00000000000079c5 */ /* 0x000fd40000000000 */
[----:B------:R-:W-:Y:S01]  /*11270*/  HGMMA.64x16x16.F32.BF16 R120, gdesc[UR4], RZ, !UPT, gsb0 ;  /* 0x00200000047879f0 */ /* 0x000fe2000c0018ff */
[----:B------:R-:W-:Y:S02]  /*11280*/  R2UR UR59, R82 ;  /* 0x00000000523b72ca */ /* 0x000fe400000e0000 */
[----:B------:R-:W-:Y:S02]  /*11290*/  R2UR UR58, R83 ;  /* 0x00000000533a72ca */ /* 0x000fe400000e0000 */
[----:B------:R-:W-:Y:S02]  /*112a0*/  R2UR UR56, R8 ;  /* 0x00000000083872ca */ /* 0x000fe400000e0000 */
[----:B------:R-:W-:Y:S01]  /*112b0*/  R2UR UR57, R9 ;  /* 0x00000000093972ca */ /* 0x000fe200000e0000 */
[----:B------:R-:W-:-:S05]  /*112c0*/  VIADD R74, R146, 0x2c0 ;  /* 0x000002c0924a7836 */ /* 0x000fca0000000000 */
[----:B------:R-:W-:Y:S01]  /*112d0*/  R2UR UR40, R74 ;  /* 0x000000004a2872ca */ /* 0x000fe200000e0000 */
[----:B------:R-:W-:Y:S01]  /*112e0*/  VIADD R74, R146, 0x340 ;  /* 0x00000340924a7836 */ /* 0x000fe20000000000 */
[----:B------:R-:W-:Y:S02]  /*112f0*/  WARPGROUP.DEPBAR.LE gsb0, 0x0 ;  /* 0x00008000000079c5 */ /* 0x000fe40000010000 */
[----:B------:R-:W-:-:S06]  /*11300*/  WARPGROUP.ARRIVE ;  /* 0x00000000000079c5 */ /* 0x000fcc0000000000 */
[----:B------:R-:W-:Y:S01]  /*11310*/  HGMMA.64x16x16.F32.BF16 R112, gdesc[UR56], RZ, !UPT, gsb0 ;  /* 0x00200000387079f0 */ /* 0x000fe2000c0018ff */
[C---:B------:R-:W-:Y:S02]  /*11320*/  R2UR UR27, R75.reuse ;  /* 0x000000004b1b72ca */ /* 0x040fe400000e0000 */
[C---:B------:R-:W-:Y:S02]  /*11330*/  R2UR UR43, R75.reuse ;  /* 0x000000004b2b72ca */ /* 0x040fe400000e0000 */
[C---:B------:R-:W-:Y:S02]  /*11340*/  R2UR UR41, R75.reuse ;  /* 0x000000004b2972ca */ /* 0x040fe400000e0000 */
        /* <DEDUP_REMOVED lines=9> */
[----:B------:R-:W-:Y:S02]  /*113e0*/  R2UR UR58, R74 ;  /* 0x000000004a3a72ca */ /* 0x000fe400000e0000 */
[----:B------:R-:W-:Y:S02]  /*113f0*/  R2UR UR59, R75 ;  /* 0x000000004b3b72ca */ /* 0x000fe400000e0000 */
[----:B------:R-:W-:-:S02]  /*11400*/  R2UR UR8, R78 ;  /* 0x000000004e0872ca */ /* 0x000fc400000e0000 */
[----:B------:R-:W-:Y:S02]  /*11410*/  R2UR UR56, R8 ;  /* 0x00000000083872ca */ /* 0x000fe400000e0000 */
[----:B------:R-:W-:-:S05]  /*11420*/  R2UR UR57, R9 ;  /* 0x00000000093972ca */ /* 0x000fca00000e0000 */
[----:B------:R-:W-:Y:S02]  /*11430*/  MOV R157, UR58 ;  /* 0x0000003a009d7c02 */ /* 0x000fe40008000f00 */
[----:B------:R-:W-:Y:S01]  /*11440*/  MOV R152, UR59 ;  /* 0x0000003b00987c02 */ /* 0x000fe20008000f00 */
[----:B------:R-:W-:Y:S01]  /*11450*/  UMOV UR59, UR9 ;  /* 0x00000009003b7c82 */ /* 0x000fe20008000000 */
[----:B------:R-:W-:Y:S01]  /*11460*/  UMOV UR58, UR8 ;  /* 0x00000008003a7c82 */ /* 0x000fe20008000000 */
        /* <DEDUP_REMOVED lines=17> */
[----:B------:R-:W-:Y:S01]  /*11580*/  VIADD R72, R146, 0x200 ;  /* 0x0000020092487836 */ /* 0x000fe20000000000 */
[----:B------:R-:W-:Y:S02]  /*11590*/  R2UR UR12, R8 ;  /* 0x00000000080c72ca */ /* 0x000fe400000e0000 */
[----:B------:R-:W-:Y:S02]  /*115a0*/  R2UR UR13, R9 ;  /* 0x00000000090d72ca */ /* 0x000fe400000e0000 */
[----:B------:R-:W-:Y:S01]  /*115b0*/  R2UR UR18, R72 ;  /* 0x00000000481272ca */ /* 0x000fe200000e0000 */
[----:B------:R-:W-:-:S05]  /*115c0*/  VIADD R72, R146, 0x82 ;  /* 0x0000008292487836 */ /* 0x000fca0000000000 */
[----:B------:R-:W-:Y:S01]  /*115d0*/  R2UR UR30, R72 ;  /* 0x00000000481e72ca */ /* 0x000fe200000e0000 */
        /* <DEDUP_REMOVED lines=9> */
[----:B------:R-:W-:-:S05]  /*11670*/  VIADD R72, R146, 0x300 ;  /* 0x0000030092487836 */ /* 0x000fca0000000000 */
[----:B------:R-:W-:Y:S01]  /*11680*/  R2UR UR48, R72 ;  /* 0x00000000483072ca */ /* 0x000fe200000e0000 */
[----:B------:R-:W-:Y:S01]  /*11690*/  VIADD R72, R146, 0x380 ;  /* 0x0000038092487836 */ /* 0x000fe20000000000 */
[C---:B------:R-:W-:Y:S02]  /*116a0*/  R2UR UR19, R73.reuse ;  /* 0x00000000491372ca */ /* 0x040fe400000e0000 */
[C---:B------:R-:W-:Y:S02]  /*116b0*/  R2UR UR31, R73.reuse ;  /* 0x00000000491f72ca */ /* 0x040fe400000e0000 */
[C---:B------:R-:W-:Y:S02]  /*116c0*/  R2UR UR39, R73.reuse ;  /* 0x00000000492772ca */ /* 0x040fe400000e0000 */
[C---:B------:R-:W-:Y:S02]  /*116d0*/  R2UR UR51, R73.reuse ;  /* 0x00000000493372ca */ /* 0x040fe400000e0000 */
[----:B------:R-:W-:-:S02]  /*116e0*/  R2UR UR29, R73 ;  /* 0x00000000491d72ca */ /* 0x000fc400000e0000 */
[C---:B------:R-:W-:Y:S02]  /*116f0*/  R2UR UR49, R73.reuse ;  /* 0x00000000493172ca */ /* 0x040fe400000e0000 */
[----:B------:R-:W-:Y:S01]  /*11700*/  R2UR UR36, R72 ;  /* 0x00000000482472ca */ /* 0x000fe200000e0000 */
[----:B------:R-:W-:Y:S01]  /*11710*/  VIADD R72, R146, 0x400 ;  /* 0x0000040092487836 */ /* 0x000fe20000000000 */
[----:B------:R-:W-:Y:S01]  /*11720*/  R2UR UR37, R73 ;  /* 0x00000000492572ca */ /* 0x000fe200000e0000 */
[----:B------:R-:W-:-:S03]  /*11730*/  IMAD.MOV.U32 R73, RZ, RZ, -0x7fffffe0 ;  /* 0x80000020ff497424 */ /* 0x000fc600078e00ff */
[----:B------:R-:W-:Y:S01]  /*11740*/  R2UR UR32, R72 ;  /* 0x00000000482072ca */ /* 0x000fe200000e0000 */
[C---:B------:R-:W-:Y:S01]  /*11750*/  VIADD R72, R146.reuse, 0x242 ;  /* 0x0000024292487836 */ /* 0x040fe20000000000 */
[----:B------:R-:W-:Y:S01]  /*11760*/  R2UR UR33, R73 ;  /* 0x00000000492172ca */ /* 0x000fe200000e0000 */
[----:B------:R-:W-:Y:S01]  /*11770*/  IMAD.MOV.U32 R73, RZ, RZ, -0x7fffffe0 ;  /* 0x80000020ff497424 */ /* 0x000fe200078e00ff */
[----:B------:R1:W-:Y:S01]  /*11780*/  STL [R1+0xf0], R16 ;  /* 0x0000f01001007387 */ /* 0x0003e20000100800 */
[----:B------:R-:W-:-:S03]  /*11790*/  VIADD R74, R146, 0x282 ;  /* 0x00000282924a7836 */ /* 0x000fc60000000000 */
[----:B------:R2:W-:Y:S01]  /*117a0*/  STL [R1+0xec], R15 ;  /* 0x0000ec0f01007387 */ /* 0x0005e20000100800 */
[----:B------:R-:W-:Y:S01]  /*117b0*/  IMAD.MOV.U32 R75, RZ, RZ, -0x7fffffe0 ;  /* 0x80000020ff4b7424 */ /* 0x000fe200078e00ff */
[----:B-1----:R-:W-:Y:S02]  /*117c0*/  MOV R16, UR61 ;  /* 0x0000003d00107c02 */ /* 0x002fe40008000f00 */
[----:B------:R-:W-:Y:S02]  /*117d0*/  R2UR UR61, R73 ;  /* 0x00000000493d72ca */ /* 0x000fe400000e0000 */
[----:B--2---:R-:W-:Y:S01]  /*117e0*/  MOV R15, UR60 ;  /* 0x0000003c000f7c02 */ /* 0x004fe20008000f00 */
        /* <DEDUP_REMOVED lines=11> */
[----:B------:R-:W-:-:S02]  /*118a0*/  R2UR UR16, R8 ;  /* 0x00000000081072ca */ /* 0x000fc400000e0000 */
[----:B------:R-:W-:Y:S01]  /*118b0*/  R2UR UR17, R9 ;  /* 0x00000000091172ca */ /* 0x000fe200000e0000 */
[----:B------:R-:W-:Y:S02]  /*118c0*/  WARPGROUP.DEPBAR.LE gsb0, 0x0 ;  /* 0x00008000000079c5 */ /* 0x000fe40000010000 */
[----:B------:R-:W-:Y:S02]  /*118d0*/  R2UR UR8, R74 ;  /* 0x000000004a0872ca */ /* 0x000fe400000e0000 */
[----:B------:R-:W-:Y:S02]  /*118e0*/  R2UR UR9, R75 ;  /* 0x000000004b0972ca */ /* 0x000fe400000e0000 */
[----:B------:R-:W-:Y:S02]  /*118f0*/  R2UR UR56, R72 ;  /* 0x00000000483872ca */ /* 0x000fe400000e0000 */
[----:B------:R-:W-:Y:S02]  /*11900*/  R2UR UR57, R73 ;  /* 0x00000000493972ca */ /* 0x000fe400000e0000 */
[----:B------:R-:W-:-:S06]  /*11910*/  WARPGROUP.ARRIVE ;  /* 0x00000000000079c5 */ /* 0x000fcc0000000000 */
[----:B------:R-:W-:Y:S01]  /*11920*/  HGMMA.64x16x16.F32.BF16 R72, gdesc[UR16], RZ, !UPT, gsb0 ;  /* 0x00200000104879f0 */ /* 0x000fe2000c0018ff */
[----:B------:R-:W-:Y:S02]  /*11930*/  R2UR UR20, R6 ;  /* 0x00000000061472ca */ /* 0x000fe400000e0000 */
[----:B------:R-:W-:Y:S01]  /*11940*/  R2UR UR21, R7 ;  /* 0x00000000071572ca */ /* 0x000fe200000e0000 */
[----:B------:R-:W-:Y:S02]  /*11950*/  WARPGROUP.DEPBAR.LE gsb0, 0x0 ;  /* 0x00008000000079c5 */ /* 0x000fe40000010000 */
[----:B------:R-:W-:-:S10]  /*11960*/  WARPGROUP.ARRIVE ;  /* 0x00000000000079c5 */ /* 0x000fd40000000000 */
[----:B------:R-:W-:Y:S01]  /*11970*/  HGMMA.64x16x16.F32.BF16 R136, gdesc[UR20], R136, gsb0 ;  /* 0x00200000148879f0 */ /* 0x000fe20008001888 */
[----:B------:R-:W-:Y:S01]  /*11980*/  UMOV UR16, UR24 ;  /* 0x0000001800107c82 */ /* 0x000fe20008000000 */
[----:B------:R-:W-:Y:S01]  /*11990*/  UMOV UR17, UR25 ;  /* 0x0000001900117c82 */ /* 0x000fe20008000000 */
        /* <DEDUP_REMOVED lines=33> */
[----:B------:R-:W-:Y:S01]  /*11bb0*/  IMAD.U32 R144, RZ, RZ, UR4 ;  /* 0x00000004ff907e24 */ /* 0x000fe2000f8e00ff */
[----:B------:R-:W-:Y:S01]  /*11bc0*/  UMOV UR4, UR44 ;  /* 0x0000002c00047c82 */ /* 0x000fe20008000000 */
[----:B------:R-:W-:Y:S01]  /*11bd0*/  IMAD.U32 R145, RZ, RZ, UR5 ;  /* 0x00000005ff917e24 */ /* 0x000fe2000f8e00ff */
[----:B------:R-:W-:Y:S01]  /*11be0*/  UMOV UR5, UR45 ;  /* 0x0000002d00057c82 */ /* 0x000fe20008000000 */
[----:B------:R-:W-:Y:S02]  /*11bf0*/  R2UR UR44, R6 ;  /* 0x00000000062c72ca */ /* 0x000fe400000e0000 */
[----:B------:R-:W-:Y:S01]  /*11c00*/  R2UR UR45, R7 ;  /* 0x00000000072d72ca */ /* 0x000fe200000e0000 */
[----:B------:R-:W-:Y:S02]  /*11c10*/  VIADD R148, R146, 0x382 ;  /* 0x0000038292947836 */ /* 0x000fe40000000000 */
[----:B------:R-:W-:-:S03]  /*11c20*/  IMAD.MOV.U32 R149, RZ, RZ, -0x7fffffe0 ;  /* 0x80000020ff957424 */ /* 0x000fc600078e00ff */
[----:B------:R-:W-:Y:S01]  /*11c30*/  R2UR UR6, R148 ;  /* 0x00000000940672ca */ /* 0x000fe200000e0000 */
[----:B------:R-:W-:Y:S02]  /*11c40*/  WARPGROUP.DEPBAR.LE gsb0, 0x0 ;  /* 0x00008000000079c5 */ /* 0x000fe40000010000 */
[----:B------:R-:W-:-:S06]  /*11c50*/  WARPGROUP.ARRIVE ;  /* 0x00000000000079c5 */ /* 0x000fcc0000000000 */
[----:B------:R-:W-:Y:S01]  /*11c60*/  HGMMA.64x16x16.F32.BF16 R88, gdesc[UR44], R88, gsb0 ;  /* 0x002000002c5879f0 */ /* 0x000fe20008001858 */
[----:B------:R-:W-:-:S03]  /*11c70*/  R2UR UR7, R149 ;  /* 0x00000000950772ca */ /* 0x000fc600000e0000 */
[----:B------:R-:W-:Y:S01]  /*11c80*/  MOV R155, UR6 ;  /* 0x00000006009b7c02 */ /* 0x000fe20008000f00 */
[----:B------:R-:W-:Y:S01]  /*11c90*/  UMOV UR6, UR48 ;  /* 0x0000003000067c82 */ /* 0x000fe20008000000 */
[----:B------:R-:W-:-:S08]  /*11ca0*/  R2UR UR48, R6 ;  /* 0x00000000063072ca */ /* 0x000fd000000e0000 */
[----:B------:R-:W-:Y:S01]  /*11cb0*/  MOV R156, UR7 ;  /* 0x00000007009c7c02 */ /* 0x000fe20008000f00 */
[----:B------:R-:W-:Y:S01]  /*11cc0*/  UMOV UR7, UR49 ;  /* 0x0000003100077c82 */ /* 0x000fe20008000000 */
[----:B------:R-:W-:Y:S01]  /*11cd0*/  R2UR UR49, R7 ;  /* 0x00000000073172ca */ /* 0x000fe200000e0000 */
[----:B------:R-:W-:Y:S02]  /*11ce0*/  WARPGROUP.DEPBAR.LE gsb0, 0x0 ;  /* 0x00008000000079c5 */ /* 0x000fe40000010000 */
[----:B------:R-:W-:-:S10]  /*11cf0*/  WARPGROUP.ARRIVE ;  /* 0x00000000000079c5 */ /* 0x000fd40000000000 */
[----:B------:R-:W-:Y:S01]  /*11d00*/  HGMMA.64x16x16.F32.BF16 R80, gdesc[UR48], R80, gsb0 ;  /* 0x00200000305079f0 */ /* 0x000fe20008001850 */
[----:B------:R-:W-:Y:S02]  /*11d10*/  R2UR UR52, R6 ;  /* 0x00000000063472ca */ /* 0x000fe400000e0000 */
[----:B------:R-:W-:Y:S01]  /*11d20*/  R2UR UR53, R7 ;  /* 0x00000000073572ca */ /* 0x000fe200000e0000 */
[----:B------:R-:W-:Y:S02]  /*11d30*/  VIADD R148, R146, 0x3c2 ;  /* 0x000003c292947836 */ /* 0x000fe40000000000 */
        /* <DEDUP_REMOVED lines=13> */
[----:B------:R-:W-:Y:S02]  /*11e10*/  WARPGROUP.DEPBAR.LE gsb0, 0x0 ;  /* 0x00008000000079c5 */ /* 0x000fe40000010000 */
[----:B------:R-:W-:-:S06]  /*11e20*/  WARPGROUP.ARRIVE ;  /* 0x00000000000079c5 */ /* 0x000fcc0000000000 */
[----:B------:R-:W-:Y:S01]  /*11e30*/  HGMMA.64x16x16.F32.BF16 R72, gdesc[UR52], R72, gsb0 ;  /* 0x00200000344879f0 */ /* 0x000fe20008001848 */
[----:B------:R-:W-:Y:S01]  /*11e40*/  UMOV UR42, UR22 ;  /* 0x00000016002a7c82 */ /* 0x000fe20008000000 */
[----:B------:R-:W-:Y:S01]  /*11e50*/  UMOV UR43, UR23 ;  /* 0x00000017002b7c82 */ /* 0x000fe20008000000 */
[----:B------:R-:W-:Y:S01]  /*11e60*/  R2UR UR22, R148 ;  /* 0x00000000941672ca */ /* 0x000fe200000e0000 */
[----:B------:R-:W-:Y:S01]  /*11e70*/  VIADD R148, R146, 0x4c0 ;  /* 0x000004c092947836 */ /* 0x000fe20000000000 */
[----:B------:R-:W-:Y:S01]  /*11e80*/  R2UR UR23, R149 ;  /* 0x00000000951772ca */ /* 0x000fe200000e0000 */
[----:B------:R-:W-:-:S03]  /*11e90*/  IMAD.MOV.U32 R149, RZ, RZ, -0x7fffffe0 ;  /* 0x80000020ff957424 */ /* 0x000fc600078e00ff */
[----:B------:R-:W-:Y:S02]  /*11ea0*/  R2UR UR38, R148 ;  /* 0x00000000942672ca */ /* 0x000fe400000e0000 */
[----:B------:R-:W-:Y:S02]  /*11eb0*/  R2UR UR39, R149 ;  /* 0x00000000952772ca */ /* 0x000fe400000e0000 */
[----:B------:R-:W-:Y:S02]  /*11ec0*/  R2UR UR36, R12 ;  /* 0x000000000c2472ca */ /* 0x000fe400000e0000 */
[----:B------:R-:W-:-:S07]  /*11ed0*/  R2UR UR37, R13 ;  /* 0x000000000d2572ca */ /* 0x000fce00000e0000 */
[----:B------:R-:W-:Y:S02]  /*11ee0*/  MOV R153, UR38 ;  /* 0x0000002600997c02 */ /* 0x000fe40008000f00 */
[----:B------:R-:W-:Y:S02]  /*11ef0*/  MOV R154, UR39 ;  /* 0x00000027009a7c02 */ /* 0x000fe40008000f00 */
[----:B------:R-:W-:Y:S02]  /*11f00*/  R2UR UR38, R20 ;  /* 0x00000000142672ca */ /* 0x000fe400000e0000 */
[----:B------:R-:W-:Y:S01]  /*11f10*/  R2UR UR39, R21 ;  /* 0x00000000152772ca */ /* 0x000fe200000e0000 */
[----:B------:R-:W-:Y:S02]  /*11f20*/  WARPGROUP.DEPBAR.LE gsb0, 0x0 ;  /* 0x00008000000079c5 */ /* 0x000fe40000010000 */
[----:B------:R-:W-:-:S10]  /*11f30*/  WARPGROUP.ARRIVE ;  /* 0x00000000000079c5 */ /* 0x000fd40000000000 */
[----:B------:R-:W-:Y:S01]  /*11f40*/  HGMMA.64x16x16.F32.BF16 R136, gdesc[UR36], R136, gsb0 ;  /* 0x00200000248879f0 */ /* 0x000fe20008001888 */
[----:B------:R1:W-:Y:S04]  /*11f50*/  STL [R1+0xe8], R14 ;  /* 0x0000e80e01007387 */ /* 0x0003e80000100800 */
[----:B------:R2:W-:Y:S01]  /*11f60*/  STL [R1+0xe4], R0 ;  /* 0x0000e40001007387 */ /* 0x0005e20000100800 */
[----:B-1----:R-:W-:Y:S01]  /*11f70*/  MOV R14, UR23 ;  /* 0x00000017000e7c02 */ /* 0x002fe20008000f00 */
[----:B------:R-:W-:Y:S01]  /*11f80*/  UMOV UR23, UR21 ;  /* 0x0000001500177c82 */ /* 0x000fe20008000000 */
[----:B------:R-:W-:Y:S02]  /*11f90*/  R2UR UR21, R13 ;  /* 0x000000000d1572ca */ /* 0x000fe400000e0000 */
[----:B--2---:R-:W-:Y:S01]  /*11fa0*/  MOV R0, UR22 ;  /* 0x0000001600007c02 */ /* 0x004fe20008000f00 */
[----:B------:R-:W-:Y:S01]  /*11fb0*/  UMOV UR22, UR20 ;  /* 0x0000001400167c82 */ /* 0x000fe20008000000 */
[----:B------:R-:W-:Y:S01]  /*11fc0*/  R2UR UR20, R12 ;  /* 0x000000000c1472ca */ /* 0x000fe200000e0000 */
[----:B------:R-:W-:-:S02]  /*11fd0*/  WARPGROUP.DEPBAR.LE gsb0, 0x0 ;  /* 0x00008000000079c5 */ /* 0x000fc40000010000 */
[----:B------:R-:W-:-:S10]  /*11fe0*/  WARPGROUP.ARRIVE ;  /* 0x00000000000079c5 */ /* 0x000fd40000000000 */
[----:B------:R-:W-:Y:S01]  /*11ff0*/  HGMMA.64x16x16.F32.BF16 R128, gdesc[UR20], R128, gsb0 ;  /* 0x00200000148079f0 */ /* 0x000fe20008001880 */
        /* <DEDUP_REMOVED lines=12> */
[----:B------:R-:W-:Y:S02]  /*120c0*/  R2UR UR52, R12 ;  /* 0x000000000c3472ca */ /* 0x000fe400000e0000 */
[----:B------:R-:W-:Y:S01]  /*120d0*/  R2UR UR53, R13 ;  /* 0x000000000d3572ca */ /* 0x000fe200000e0000 */
[----:B------:R-:W-:Y:S02]  /*120e0*/  WARPGROUP.DEPBAR.LE gsb0, 0x0 ;  /* 0x00008000000079c5 */ /* 0x000fe40000010000 */
[----:B------:R-:W-:-:S10]  /*120f0*/  WARPGROUP.ARRIVE ;  /* 0x00000000000079c5 */ /* 0x000fd40000000000 */
        /* <DEDUP_REMOVED lines=17> */
[----:B------:R-:W-:Y:S02]  /*12210*/  VIADD R20, R146, 0x500 ;  /* 0x0000050092147836 */ /* 0x000fe40000000000 */
[----:B------:R-:W-:-:S03]  /*12220*/  IMAD.MOV.U32 R21, RZ, RZ, -0x7fffffe0 ;  /* 0x80000020ff157424 */ /* 0x000fc600078e00ff */
[----:B------:R-:W-:Y:S02]  /*12230*/  R2UR UR30, R20 ;  /* 0x00000000141e72ca */ /* 0x000fe400000e0000 */
[----:B------:R-:W-:Y:S01]  /*12240*/  R2UR UR31, R21 ;  /* 0x00000000151f72ca */ /* 0x000fe200000e0000 */
[----:B------:R-:W-:Y:S02]  /*12250*/  WARPGROUP.DEPBAR.LE gsb0, 0x0 ;  /* 0x00008000000079c5 */ /* 0x000fe40000010000 */
[----:B------:R-:W-:-:S06]  /*12260*/  WARPGROUP.ARRIVE ;  /* 0x00000000000079c5 */ /* 0x000fcc0000000000 */
[----:B------:R-:W-:Y:S01]  /*12270*/  HGMMA.64x16x16.F32.BF16 R80, gdesc[UR40], R80, gsb0 ;  /* 0x00200000285079f0 */ /* 0x000fe20008001850 */
[----:B------:R-:W-:Y:S02]  /*12280*/  VIADD R20, R146, 0x540 ;  /* 0x0000054092147836 */ /* 0x000fe40000000000 */
[----:B------:R-:W-:-:S03]  /*12290*/  IMAD.MOV.U32 R148, RZ, RZ, R152 ;  /* 0x000000ffff947224 */ /* 0x000fc600078e0098 */
[----:B------:R-:W-:Y:S01]  /*122a0*/  R2UR UR26, R20 ;  /* 0x00000000141a72ca */ /* 0x000fe200000e0000 */
[----:B------:R-:W-:Y:S01]  /*122b0*/  IMAD.MOV.U32 R20, RZ, RZ, R148 ;  /* 0x000000ffff147224 */ /* 0x000fe200078e0094 */
[----:B------:R-:W-:Y:S01]  /*122c0*/  MOV R152, UR31 ;  /* 0x0000001f00987c02 */ /* 0x000fe20008000f00 */
[----:B------:R-:W-:Y:S01]  /*122d0*/  UMOV UR31, UR59 ;  /* 0x0000003b001f7c82 */ /* 0x000fe20008000000 */
[----:B------:R-:W-:Y:S01]  /*122e0*/  MOV R149, UR30 ;  /* 0x0000001e00957c02 */ /* 0x000fe20008000f00 */
[----:B------:R-:W-:Y:S01]  /*122f0*/  UMOV UR30, UR58 ;  /* 0x0000003a001e7c82 */ /* 0x000fe20008000000 */
[----:B------:R-:W-:Y:S01]  /*12300*/  UMOV UR22, UR56 ;  /* 0x0000003800167c82 */ /* 0x000fe20008000000 */
[----:B------:R-:W-:Y:S01]  /*12310*/  UMOV UR23, UR57 ;  /* 0x0000003900177c82 */ /* 0x000fe20008000000 */
[----:B------:R-:W-:Y:S02]  /*12320*/  R2UR UR59, R20 ;  /* 0x00000000143b72ca */ /* 0x000fe400000e0000 */
[----:B------:R-:W-:-:S02]  /*12330*/  R2UR UR58, R157 ;  /* 0x000000009d3a72ca */ /* 0x000fc400000e0000 */
        /* <DEDUP_REMOVED lines=9> */
[----:B------:R-:W-:-:S05]  /*123d0*/  IMAD.MOV.U32 R21, RZ, RZ, -0x7fffffe0 ;  /* 0x80000020ff157424 */ /* 0x000fca00078e00ff */
[----:B------:R-:W-:Y:S01]  /*123e0*/  R2UR UR27, R21 ;  /* 0x00000000151b72ca */ /* 0x000fe200000e0000 */
[----:B------:R-:W-:Y:S02]  /*123f0*/  WARPGROUP.DEPBAR.LE gsb0, 0x0 ;  /* 0x00008000000079c5 */ /* 0x000fe40000010000 */
[----:B------:R-:W-:-:S06]  /*12400*/  WARPGROUP.ARRIVE ;  /* 0x00000000000079c5 */ /* 0x000fcc0000000000 */
[----:B------:R-:W-:Y:S04]  /*12410*/  HGMMA.64x16x16.F32.BF16 R136, gdesc[UR56], R136, gsb0 ;  /* 0x00200000388879f0 */ /* 0x000fe80008001888 */
[----:B------:R-:W-:Y:S02]  /*12420*/  MOV R148, UR27 ;  /* 0x0000001b00947c02 */ /* 0x000fe40008000f00 */
[----:B------:R-:W-:Y:S02]  /*12430*/  MOV R147, UR26 ;  /* 0x0000001a00937c02 */ /* 0x000fe40008000f00 */
        /* <DEDUP_REMOVED lines=160> */
[----:B------:R-:W-:-:S02]  /*12e40*/  R2UR UR17, R3 ;  /* 0x00000000031172ca */ /* 0x000fc400000e0000 */
[----:B------:R-:W-:Y:S02]  /*12e50*/  R2UR UR61, R16 ;  /* 0x00000000103d72ca */ /* 0x000fe400000e0000 */
[----:B------:R1:W5:Y:S01]  /*12e60*/  LDL.LU R16, [R1+0xf0] ;  /* 0x0000f00001107983 */ /* 0x0003620000300800 */
[----:B------:R-:W-:-:S03]  /*12e70*/  R2UR UR60, R15 ;  /* 0x000000000f3c72ca */ /* 0x000fc600000e0000 */
[----:B------:R1:W5:Y:S04]  /*12e80*/  LDL.LU R15, [R1+0xec] ;  /* 0x0000ec00010f7983 */ /* 0x0003680000300800 */
[----:B------:R1:W5:Y:S04]  /*12e90*/  LDL.LU R14, [R1+0xe8] ;  /* 0x0000e800010e7983 */ /* 0x0003680000300800 */
[----:B------:R1:W5:Y:S01]  /*12ea0*/  LDL.LU R0, [R1+0xe4] ;  /* 0x0000e40001007983 */ /* 0x0003620000300800 */
[----:B------:R-:W-:Y:S02]  /*12eb0*/  WARPGROUP.DEPBAR.LE gsb0, 0x0 ;  /* 0x00008000000079c5 */ /* 0x000fe40000010000 */
[----:B------:R-:W-:-:S06]  /*12ec0*/  WARPGROUP.ARRIVE ;  /* 0x00000000000079c5 */ /* 0x000fcc0000000000 */
        /* <DEDUP_REMOVED lines=38> */
[----:B-1----:R-:W-:Y:S05]  /*13130*/  @P2 BRA `(.L_x_11800) ;  /* 0x0000000000302947 */ /* 0x002fea0003800000 */
[----:B------:R-:W-:Y:S05]  /*13140*/  @!P1 BRA `(.L_x_11801) ;  /* 0x0000000000049947 */ /* 0x000fea0003800000 */
[----:B------:R-:W-:Y:S01]  /*13150*/  BPT.TRAP 0x1 ;  /* 0x000000040000795c */ /* 0x000fe20000300000 */
.L_x_11801:
[----:B------:R-:W-:Y:S01]  /*13160*/  SHF.L.U32 R20, R151, 0x1f, RZ ;  /* 0x0000001f97147819 */ /* 0x000fe200000006ff */
[----:B-----5:R-:W-:-:S04]  /*13170*/  IMAD R21, R14, 0x8, R16 ;  /* 0x000000080e157824 */ /* 0x020fc800078e0210 */
[----:B------:R1:W2:Y:S01]  /*13180*/  SYNCS.PHASECHK.TRANS64.TRYWAIT P2, [R21+URZ+0x31c50], R20 ;  /* 0x031c5014150075a7 */ /* 0x0002a2000804017f */
[----:B------:R-:W-:Y:S05]  /*13190*/  @!P1 BRA `(.L_x_11802) ;  /* 0x0000000000049947 */ /* 0x000fea0003800000 */
[----:B------:R-:W-:Y:S01]  /*131a0*/  BPT.TRAP 0x1 ;  /* 0x000000040000795c */ /* 0x000fe20000300000 */
.L_x_11802:
[----:B------:R-:W-:Y:S04]  /*131b0*/  BSSY B0, `(.L_x_11800) ;  /* 0x0000004000007945 */ /* 0x000fe80003800000 */
[----:B--2---:R-:W-:Y:S05]  /*131c0*/  @P2 BRA `(.L_x_11803) ;  /* 0x0000000000082947 */ /* 0x004fea0003800000 */
[----:B------:R-:W2:Y:S02]  /*131d0*/  SYNCS.PHASECHK.TRANS64.TRYWAIT P2, [R21+URZ+0x31c50], R20 ;  /* 0x031c5014150075a7 */ /* 0x000ea4000804017f */
[----:B--2---:R-:W-:Y:S05]  /*131e0*/  @!P2 BRA `(.L_x_11804) ;  /* 0x0000015000c8a947 */ /* 0x004fea0003800000 */
.L_x_11803:
[----:B------:R-:W-:Y:S05]  /*131f0*/  BSYNC B0 ;  /* 0x0000000000007941 */ /* 0x000fea0003800000 */
.L_x_11800:
[----:B------:R-:W3:Y:S01]  /*13200*/  LDL R145, [R1+0x80] ;  /* 0x0000800001917983 */ /* 0x000ee20000100800 */
[----:B-12---:R-:W1:Y:S03]  /*13210*/  LDC R21, c[0x0][0x448] ;  /* 0x00011200ff157b82 */ /* 0x006e660000000800 */
[----:B------:R-:W3:Y:S01]  /*13220*/  LDL R20, [R1+0x8c] ;  /* 0x00008c0001147983 */ /* 0x000ee20000100800 */
[----:B------:R-:W-:Y:S01]  /*13230*/  FMUL.FTZ R138, R138, UR60 ;  /* 0x0000003c8a8a7c20 */ /* 0x000fe20008410000 */
[----:B-1----:R-:W-:-:S03]  /*13240*/  ISETP.NE.AND P2, PT, R21, 0x1, PT ;  /* 0x000000011500780c */ /* 0x002fc60003f45270 */
[----:B------:R-:W1:Y:S10]  /*13250*/  MUFU.TANH R149, R138 ;  /* 0x0000008a00957308 */ /* 0x000e740000002400 */
[----:B------:R-:W2:Y:S08]  /*13260*/  @P2 LDC R144, c[0x0][0x44c] ;  /* 0x00011300ff902b82 */ /* 0x000eb00000000800 */
[----:B------:R-:W4:Y:S01]  /*13270*/  @P2 LDC R21, c[0x0][0x450] ;  /* 0x00011400ff152b82 */ /* 0x000f220000000800 */
[----:B------:R-:W-:-:S04]  /*13280*/  FMUL.FTZ R143, R143, UR60 ;  /* 0x0000003c8f8f7c20 */ /* 0x000fc80008410000 */
[----:B------:R1:W-:Y:S01]  /*13290*/  MUFU.TANH R147, R143 ;  /* 0x0000008f00937308 */ /* 0x0003e20000002400 */
[----:B------:R-:W-:Y:S02]  /*132a0*/  FMUL.FTZ R152, R115, UR60 ;  /* 0x0000003c73987c20 */ /* 0x000fe40008410000 */
[----:B------:R-:W4:Y:S01]  /*132b0*/  LDL R115, [R1+0x28] ;  /* 0x0000280001737983 */ /* 0x000f220000100800 */
[----:B-1----:R-:W-:Y:S02]  /*132c0*/  IMAD.MOV.U32 R143, RZ, RZ, R149 ;  /* 0x000000ffff8f7224 */ /* 0x002fe400078e0095 */
[----:B------:R-:W-:Y:S01]  /*132d0*/  FMUL.FTZ R149, R119, UR60 ;  /* 0x0000003c77957c20 */ /* 0x000fe20008410000 */
[----:B------:R-:W-:Y:S01]  /*132e0*/  FMUL.FTZ R119, R98, UR60 ;  /* 0x0000003c62777c20 */ /* 0x000fe20008410000 */
[----:B------:R-:W-:Y:S01]  /*132f0*/  FMUL.FTZ R98, R101, UR60 ;  /* 0x0000003c65627c20 */ /* 0x000fe20008410000 */
[----:B------:R-:W-:Y:S02]  /*13300*/  FMUL.FTZ R101, R92, UR60 ;  /* 0x0000003c5c657c20 */ /* 0x000fe40008410000 */
[----:B------:R-:W4:Y:S01]  /*13310*/  LDL R92, [R1+0x7c] ;  /* 0x00007c00015c7983 */ /* 0x000f220000100800 */
[----:B---3--:R-:W-:-:S04]  /*13320*/  IMAD.IADD R20, R20, 0x1, R145 ;  /* 0x0000000114147824 */ /* 0x008fc800078e0291 */
[----:B--2---:R-:W-:-:S05]  /*13330*/  @P2 IMAD.HI.U32 R144, R20, R144, RZ ;  /* 0x0000009014902227 */ /* 0x004fca00078e00ff */
[----:B----4-:R-:W-:Y:S01]  /*13340*/  @P2 SHF.R.U32.HI R20, RZ, R21, R144 ;  /* 0x00000015ff142219 */ /* 0x010fe20000011690 */
[----:B------:R-:W-:Y:S01]  /*13350*/  FMUL.FTZ R21, R137, UR60 ;  /* 0x0000003c89157c20 */ /* 0x000fe20008410000 */
[----:B------:R-:W-:Y:S01]  /*13360*/  FMUL.FTZ R137, R141, UR60 ;  /* 0x0000003c8d897c20 */ /* 0x000fe20008410000 */
[----:B------:R-:W-:Y:S02]  /*13370*/  FMUL.FTZ R141, R91, UR60 ;  /* 0x0000003c5b8d7c20 */ /* 0x000fe40008410000 */
[----:B------:R-:W2:Y:S01]  /*13380*/  LDL R91, [R1+0x3c] ;  /* 0x00003c00015b7983 */ /* 0x000ea20000100800 */
[----:B------:R-:W-:-:S04]  /*13390*/  FMUL.FTZ R142, R142, UR60 ;  /* 0x0000003c8e8e7c20 */ /* 0x000fc80008410000 */
[----:B------:R1:W3:Y:S01]  /*133a0*/  MUFU.TANH R148, R142 ;  /* 0x0000008e00947308 */ /* 0x0002e20000002400 */
[----:B------:R-:W-:Y:S01]  /*133b0*/  FMUL.FTZ R155, R126, UR60 ;  /* 0x0000003c7e9b7c20 */ /* 0x000fe20008410000 */
[----:B------:R-:W-:Y:S01]  /*133c0*/  FMUL.FTZ R139, R139, UR60 ;  /* 0x0000003c8b8b7c20 */ /* 0x000fe20008410000 */
[----:B------:R-:W-:Y:S01]  /*133d0*/  FMUL.FTZ R126, R116, UR60 ;  /* 0x0000003c747e7c20 */ /* 0x000fe20008410000 */
[----:B------:R-:W-:Y:S05]  /*133e0*/  WARPSYNC.ALL ;  /* 0x0000000000007948 */ /* 0x000fea0003800000 */
[----:B------:R-:W4:Y:S01]  /*133f0*/  SHFL.IDX PT, R116, R20, RZ, 0x1c1f ;  /* 0x001c1fff14747589 */ /* 0x000f2200000e0000 */
[----:B------:R-:W-:Y:S01]  /*13400*/  FMUL.FTZ R135, R135, UR60 ;  /* 0x0000003c87877c20 */ /* 0x000fe20008410000 */
[----:B------:R-:W-:Y:S01]  /*13410*/  MUFU.TANH R151, R139 ;  /* 0x0000008b00977308 */ /* 0x000fe20000002400 */
[----:B------:R-:W-:Y:S01]  /*13420*/  FMUL.FTZ R136, R136, UR60 ;  /* 0x0000003c88887c20 */ /* 0x000fe20008410000 */
[----:B------:R-:W-:Y:S01]  /*13430*/  FMUL.FTZ R134, R134, UR60 ;  /* 0x0000003c86867c20 */ /* 0x000fe20008410000 */
[----:B------:R-:W-:Y:S01]  /*13440*/  FMUL.FTZ R144, R140, UR60 ;  /* 0x0000003c8c907c20 */ /* 0x000fe20008410000 */
[----:B------:R-:W-:Y:S01]  /*13450*/  FMUL.FTZ R128, R128, UR60 ;  /* 0x0000003c80807c20 */ /* 0x000fe20008410000 */
[----:B------:R-:W-:Y:S01]  /*13460*/  FMUL.FTZ R130, R130, UR60 ;  /* 0x0000003c82827c20 */ /* 0x000fe20008410000 */
[----:B------:R-:W-:-:S02]  /*13470*/  FMUL.FTZ R131, R131, UR60 ;  /* 0x0000003c83837c20 */ /* 0x000fc40008410000 */
[----:B------:R-:W-:Y:S01]  /*13480*/  MUFU.TANH R21, R21 ;  /* 0x0000001500157308 */ /* 0x000fe20000002400 */
[----:B------:R-:W-:Y:S01]  /*13490*/  FMUL.FTZ R129, R129, UR60 ;  /* 0x0000003c81817c20 */ /* 0x000fe20008410000 */
[----:B------:R-:W-:-:S06]  /*134a0*/  FMUL.FTZ R124, R124, UR60 ;  /* 0x0000003c7c7c7c20 */ /* 0x000fcc0008410000 */
        /* <DEDUP_REMOVED lines=12> */
[----:B-1----:R-:W-:Y:S01]  /*13570*/  FMUL.FTZ R142, R83, UR60 ;  /* 0x0000003c538e7c20 */ /* 0x002fe20008410000 */
[----:B------:R-:W-:Y:S01]  /*13580*/  ULDC UR4, c[0x0][0x988] ;  /* 0x0002620000047ab9 */ /* 0x000fe20000000800 */
[----:B---3--:R-:W-:-:S02]  /*13590*/  IMAD.MOV.U32 R135, RZ, RZ, R148 ;  /* 0x000000ffff877224 */ /* 0x008fc400078e0094 */
[----:B------:R-:W-:Y:S01]  /*135a0*/  FMUL.FTZ R148, R106, UR60 ;  /* 0x0000003c6a947c20 */ /* 0x000fe20008410000 */
[----:B------:R-:W-:Y:S01]  /*135b0*/  FMUL.FTZ R106, R108, UR60 ;  /* 0x0000003c6c6a7c20 */ /* 0x000fe20008410000 */
[----:B------:R-:W-:Y:S01]  /*135c0*/  FMUL.FTZ R108, R72, UR60 ;  /* 0x0000003c486c7c20 */ /* 0x000fe20008410000 */
[----:B-----5:R-:W-:Y:S01]  /*135d0*/  IMAD R72, R0, -0x90, RZ ;  /* 0xffffff7000487824 */ /* 0x020fe200078e02ff */
[----:B------:R-:W1:Y:S04]  /*135e0*/  MUFU.TANH R145, R134 ;  /* 0x0000008600917308 */ /* 0x000e680000002400 */
[----:B------:R-:W-:-:S04]  /*135f0*/  IADD3 R72, -R92, 0x1, R72 ;  /* 0x000000015c487810 */ /* 0x000fc80007ffe148 */
[----:B------:R-:W-:Y:S08]  /*13600*/  MUFU.TANH R136, R136 ;  /* 0x0000008800887308 */ /* 0x000ff00000002400 */
[----:B------:R3:W-:Y:S08]  /*13610*/  MUFU.TANH R146, R130 ;  /* 0x0000008200927308 */ /* 0x0007f00000002400 */
[----:B------:R0:W4:Y:S01]  /*13620*/  MUFU.TANH R138, R131 ;  /* 0x00000083008a7308 */ /* 0x0001220000002400 */
[----:B---3--:R-:W-:Y:S01]  /*13630*/  FMUL.FTZ R130, R133, UR60 ;  /* 0x0000003c85827c20 */ /* 0x008fe20008410000 */
[----:B------:R-:W-:-:S06]  /*13640*/  FMUL.FTZ R133, R120, UR60 ;  /* 0x0000003c78857c20 */ /* 0x000fcc0008410000 */
[----:B------:R-:W3:Y:S01]  /*13650*/  MUFU.TANH R144, R144 ;  /* 0x0000009000907308 */ /* 0x000ee20000002400 */
[----:B0-----:R-:W-:-:S07]  /*13660*/  FMUL.FTZ R131, R132, UR60 ;  /* 0x0000003c84837c20 */ /* 0x001fce0008410000 */
[----:B------:R-:W0:Y:S01]  /*13670*/  MUFU.TANH R128, R128 ;  /* 0x0000008000807308 */ /* 0x000e220000002400 */
[----:B------:R-:W-:Y:S01]  /*13680*/  FMUL.FTZ R120, R125, UR60 ;  /* 0x0000003c7d787c20 */ /* 0x000fe20008410000 */
[----:B------:R-:W-:-:S06]  /*13690*/  FMUL.FTZ R114, R117, UR60 ;  /* 0x0000003c75727c20 */ /* 0x000fcc0008410000 */
[----:B------:R-:W0:Y:S01]  /*136a0*/  MUFU.TANH R129, R129 ;  /* 0x0000008100817308 */ /* 0x000e220000002400 */
[----:B-1----:R-:W-:Y:S02]  /*136b0*/  IMAD.MOV.U32 R117, RZ, RZ, R145 ;  /* 0x000000ffff757224 */ /* 0x002fe400078e0091 */
[----:B------:R-:W-:-:S05]  /*136c0*/  FMUL.FTZ R122, R103, UR60 ;  /* 0x0000003c677a7c20 */ /* 0x000fca0008410000 */
[----:B------:R-:W1:Y:S01]  /*136d0*/  MUFU.TANH R130, R130 ;  /* 0x0000008200827308 */ /* 0x000e620000002400 */
[----:B------:R-:W-:Y:S01]  /*136e0*/  FMUL.FTZ R145, R99, UR60 ;  /* 0x0000003c63917c20 */ /* 0x000fe20008410000 */
[----:B------:R-:W-:Y:S01]  /*136f0*/  FMUL.FTZ R103, R84, UR60 ;  /* 0x0000003c54677c20 */ /* 0x000fe20008410000 */
[----:B------:R-:W-:Y:S02]  /*13700*/  IMAD.MOV.U32 R134, RZ, RZ, R151 ;  /* 0x000000ffff867224 */ /* 0x000fe400078e0097 */
[----:B------:R-:W-:-:S03]  /*13710*/  FMUL.FTZ R99, R100, UR60 ;  /* 0x0000003c64637c20 */ /* 0x000fc60008410000 */
[----:B------:R-:W1:Y:S01]  /*13720*/  MUFU.TANH R131, R131 ;  /* 0x0000008300837308 */ /* 0x000e620000002400 */
[----:B------:R-:W-:Y:S01]  /*13730*/  FMUL.FTZ R132, R121, UR60 ;  /* 0x0000003c79847c20 */ /* 0x000fe20008410000 */
[----:B------:R-:W-:Y:S01]  /*13740*/  FMUL.FTZ R151, R118, UR60 ;  /* 0x0000003c76977c20 */ /* 0x000fe20008410000 */
[----:B------:R-:W-:-:S05]  /*13750*/  FMUL.FTZ R100, R88, UR60 ;  /* 0x0000003c58647c20 */ /* 0x000fca0008410000 */
[----:B------:R-:W1:Y:S01]  /*13760*/  MUFU.TANH R133, R133 ;  /* 0x0000008500857308 */ /* 0x000e620000002400 */
[----:B------:R-:W-:Y:S01]  /*13770*/  FMUL.FTZ R118, R111, UR60 ;  /* 0x0000003c6f767c20 */ /* 0x000fe20008410000 */
[----:B------:R-:W-:Y:S01]  /*13780*/  FMUL.FTZ R88, R89, UR60 ;  /* 0x0000003c59587c20 */ /* 0x000fe20008410000 */
[----:B----4-:R-:W-:-:S05]  /*13790*/  IMAD.MOV.U32 R89, RZ, RZ, R138 ;  /* 0x000000ffff597224 */ /* 0x010fca00078e008a */
[----:B------:R-:W4:Y:S01]  /*137a0*/  MUFU.TANH R124, R124 ;  /* 0x0000007c007c7308 */ /* 0x000f220000002400 */
[----:B------:R-:W-:Y:S01]  /*137b0*/  FMUL.FTZ R111, R85, UR60 ;  /* 0x0000003c556f7c20 */ /* 0x000fe20008410000 */
[----:B------:R-:W-:Y:S02]  /*137c0*/  IMAD.MOV.U32 R127, RZ, RZ, R146 ;  /* 0x000000ffff7f7224 */ /* 0x000fe400078e0092 */
[----:B------:R-:W-:Y:S01]  /*137d0*/  FMUL.FTZ R146, R110, UR60 ;  /* 0x0000003c6e927c20 */ /* 0x000fe20008410000 */
[----:B------:R-:W-:-:S03]  /*137e0*/  IMAD.MOV.U32 R125, RZ, RZ, R147 ;  /* 0x000000ffff7d7224 */ /* 0x000fc600078e0093 */
[----:B------:R-:W4:Y:S01]  /*137f0*/  MUFU.TANH R120, R120 ;  /* 0x0000007800787308 */ /* 0x000f220000002400 */
[----:B------:R-:W-:Y:S01]  /*13800*/  FMUL.FTZ R147, R107, UR60 ;  /* 0x0000003c6b937c20 */ /* 0x000fe20008410000 */
[----:B------:R-:W-:Y:S01]  /*13810*/  FMUL.FTZ R107, R109, UR60 ;  /* 0x0000003c6d6b7c20 */ /* 0x000fe20008410000 */
[----:B------:R-:W-:Y:S01]  /*13820*/  FMUL.FTZ R110, R97, UR60 ;  /* 0x0000003c616e7c20 */ /* 0x000fe20008410000 */
[----:B------:R-:W-:-:S04]  /*13830*/  IMAD.MOV.U32 R92, RZ, RZ, R89 ;  /* 0x000000ffff5c7224 */ /* 0x000fc800078e0059 */
[----:B------:R-:W4:Y:S01]  /*13840*/  MUFU.TANH R113, R113 ;  /* 0x0000007100717308 */ /* 0x000f220000002400 */
[----:B------:R-:W-:Y:S02]  /*13850*/  IMAD.MOV.U32 R97, RZ, RZ, R139 ;  /* 0x000000ffff617224 */ /* 0x000fe400078e008b */
[----:B------:R-:W-:Y:S02]  /*13860*/  IMAD.MOV.U32 R89, RZ, RZ, R127 ;  /* 0x000000ffff597224 */ /* 0x000fe400078e007f */
[----:B------:R-:W-:-:S03]  /*13870*/  IMAD.MOV.U32 R127, RZ, RZ, R134 ;  /* 0x000000ffff7f7224 */ /* 0x000fc600078e0086 */
[----:B------:R-:W4:Y:S08]  /*13880*/  MUFU.TANH R132, R132 ;  /* 0x0000008400847308 */ /* 0x000f300000002400 */
[----:B------:R-:W4:Y:S08]  /*13890*/  MUFU.TANH R126, R126 ;  /* 0x0000007e007e7308 */ /* 0x000f300000002400 */
[----:B------:R-:W4:Y:S08]  /*138a0*/  MUFU.TANH R104, R104 ;  /* 0x0000006800687308 */ /* 0x000f300000002400 */
[----:B------:R-:W4:Y:S08]  /*138b0*/  MUFU.TANH R112, R112 ;  /* 0x0000007000707308 */ /* 0x000f300000002400 */
[----:B------:R-:W4:Y:S08]  /*138c0*/  MUFU.TANH R105, R105 ;  /* 0x0000006900697308 */ /* 0x000f300000002400 */
[----:B------:R-:W4:Y:S01]  /*138d0*/  MUFU.TANH R107, R107 ;  /* 0x0000006b006b7308 */ /* 0x000f220000002400 */
[----:B------:R-:W-:Y:S01]  /*138e0*/  FMUL.FTZ R140, R94, UR60 ;  /* 0x0000003c5e8c7c20 */ /* 0x000fe20008410000 */
[----:B------:R-:W-:-:S06]  /*138f0*/  FMUL.FTZ R94, R80, UR60 ;  /* 0x0000003c505e7c20 */ /* 0x000fcc0008410000 */
[----:B------:R-:W4:Y:S01]  /*13900*/  MUFU.TANH R114, R114 ;  /* 0x0000007200727308 */ /* 0x000f220000002400 */
[----:B------:R-:W-:-:S07]  /*13910*/  FMUL.FTZ R109, R76, UR60 ;  /* 0x0000003c4c6d7c20 */ /* 0x000fce0008410000 */
[----:B------:R-:W4:Y:S08]  /*13920*/  MUFU.TANH R96, R96 ;  /* 0x0000006000607308 */ /* 0x000f300000002400 */
[----:B------:R-:W4:Y:S01]  /*13930*/  MUFU.TANH R99, R99 ;  /* 0x0000006300637308 */ /* 0x000f220000002400 */
[----:B------:R-:W-:Y:S01]  /*13940*/  FMUL.FTZ R139, R95, UR60 ;  /* 0x0000003c5f8b7c20 */ /* 0x000fe20008410000 */
[----:B------:R-:W-:Y:S01]  /*13950*/  IMAD.MOV.U32 R95, RZ, RZ, R117 ;  /* 0x000000ffff5f7224 */ /* 0x000fe200078e0075 */
[----:B------:R-:W4:Y:S05]  /*13960*/  SHFL.IDX PT, R20, R20, 0x1, 0x1c1f ;  /* 0x003c1f0014147f89 */ /* 0x000f2a00000e0000 */
[----:B------:R-:W4:Y:S01]  /*13970*/  MUFU.TANH R106, R106 ;  /* 0x0000006a006a7308 */ /* 0x000f220000002400 */
[----:B------:R-:W-:-:S07]  /*13980*/  FMUL.FTZ R117, R86, UR60 ;  /* 0x0000003c56757c20 */ /* 0x000fce0008410000 */
[----:B------:R-:W4:Y:S01]  /*13990*/  MUFU.TANH R88, R88 ;  /* 0x0000005800587308 */ /* 0x000f220000002400 */
[----:B------:R-:W-:Y:S01]  /*139a0*/  FMUL.FTZ R123, R90, UR60 ;  /* 0x0000003c5a7b7c20 */ /* 0x000fe20008410000 */
[----:B------:R-:W-:-:S06]  /*139b0*/  FMUL.FTZ R90, R93, UR60 ;  /* 0x0000003c5d5a7c20 */ /* 0x000fcc0008410000 */
[----:B------:R-:W4:Y:S01]  /*139c0*/  MUFU.TANH R110, R110 ;  /* 0x0000006e006e7308 */ /* 0x000f220000002400 */
[----:B------:R-:W-:-:S07]  /*139d0*/  FMUL.FTZ R93, R81, UR60 ;  /* 0x0000003c515d7c20 */ /* 0x000fce0008410000 */
[----:B------:R-:W4:Y:S01]  /*139e0*/  MUFU.TANH R94, R94 ;  /* 0x0000005e005e7308 */ /* 0x000f220000002400 */
[----:B--2---:R-:W-:-:S05]  /*139f0*/  IADD3 R115, -R115, R72, R91 ;  /* 0x0000004873737210 */ /* 0x004fca0007ffe15b */
[----:B------:R-:W-:-:S05]  /*13a00*/  IMAD.IADD R116, R115, 0x1, R116 ;  /* 0x0000000173747824 */ /* 0x000fca00078e0274 */
[C---:B------:R-:W-:Y:S02]  /*13a10*/  ISETP.GT.AND P3, PT, R116.reuse, RZ, PT ;  /* 0x000000ff7400720c */ /* 0x040fe40003f64270 */
[----:B------:R-:W-:Y:S02]  /*13a20*/  ISETP.GT.AND P4, PT, R116, 0x1, PT ;  /* 0x000000017400780c */ /* 0x000fe40003f84270 */
[----:B------:R-:W-:Y:S02]  /*13a30*/  FSEL R91, R136, -INF , P3 ;  /* 0xff800000885b7808 */ /* 0x000fe40001800000 */
[C---:B------:R-:W-:Y:S02]  /*13a40*/  ISETP.GT.AND P2, PT, R116.reuse, 0x8, PT ;  /* 0x000000087400780c */ /* 0x040fe40003f44270 */
[----:B------:R-:W-:Y:S02]  /*13a50*/  ISETP.GT.AND P3, PT, R116, 0x9, PT ;  /* 0x000000097400780c */ /* 0x000fe40003f64270 */
[----:B------:R-:W-:-:S02]  /*13a60*/  FSEL R84, R21, -INF , P4 ;  /* 0xff80000015547808 */ /* 0x000fc40002000000 */
[----:B------:R-:W-:Y:S02]  /*13a70*/  ISETP.GT.AND P4, PT, R116, 0x10, PT ;  /* 0x000000107400780c */ /* 0x000fe40003f84270 */
[----:B---3--:R-:W-:Y:S02]  /*13a80*/  FSEL R72, R144, -INF , P2 ;  /* 0xff80000090487808 */ /* 0x008fe40001000000 */
[----:B------:R-:W-:Y:S02]  /*13a90*/  FSEL R85, R137, -INF , P3 ;  /* 0xff80000089557808 */ /* 0x000fe40001800000 */
[----:B------:R-:W-:Y:S02]  /*13aa0*/  ISETP.GT.AND P2, PT, R116, 0x11, PT ;  /* 0x000000117400780c */ /* 0x000fe40003f44270 */
[----:B0-----:R-:W-:Y:S02]  /*13ab0*/  FSEL R137, R128, -INF , P4 ;  /* 0xff80000080897808 */ /* 0x001fe40002000000 */
[----:B------:R-:W-:-:S02]  /*13ac0*/  ISETP.GT.AND P4, PT, R116, 0x19, PT ;  /* 0x000000197400780c */ /* 0x000fc40003f84270 */
[----:B------:R-:W-:Y:S02]  /*13ad0*/  FSEL R136, R129, -INF , P2 ;  /* 0xff80000081887808 */ /* 0x000fe40001000000 */
[C---:B------:R-:W-:Y:S02]  /*13ae0*/  ISETP.GT.AND P3, PT, R116.reuse, 0x18, PT ;  /* 0x000000187400780c */ /* 0x040fe40003f64270 */
[----:B------:R-:W-:Y:S02]  /*13af0*/  ISETP.GT.AND P2, PT, R116, 0x20, PT ;  /* 0x000000207400780c */ /* 0x000fe40003f44270 */
[----:B-1----:R-:W-:Y:S01]  /*13b00*/  FSEL R134, R130, -INF , P4 ;  /* 0xff80000082867808 */ /* 0x002fe20002000000 */
[----:B------:R-:W-:Y:S01]  /*13b10*/  IMAD.MOV.U32 R21, RZ, RZ, R97 ;  /* 0x000000ffff157224 */ /* 0x000fe200078e0061 */
[----:B------:R-:W-:Y:S01]  /*13b20*/  ISETP.GT.AND P4, PT, R116, 0x28, PT ;  /* 0x000000287400780c */ /* 0x000fe20003f84270 */
[----:B------:R-:W-:Y:S01]  /*13b30*/  IMAD.MOV.U32 R97, RZ, RZ, R135 ;  /* 0x000000ffff617224 */ /* 0x000fe200078e0087 */
[----:B------:R-:W-:-:S02]  /*13b40*/  FSEL R135, R131, -INF , P3 ;  /* 0xff80000083877808 */ /* 0x000fc40001800000 */
[----:B------:R-:W-:Y:S02]  /*13b50*/  FSEL R133, R133, -INF , P2 ;  /* 0xff80000085857808 */ /* 0x000fe40001000000 */
[----:B------:R-:W-:Y:S02]  /*13b60*/  ISETP.GT.AND P2, PT, R116, 0x29, PT ;  /* 0x000000297400780c */ /* 0x000fe40003f44270 */
[----:B----4-:R-:W-:Y:S02]  /*13b70*/  FSEL R131, R124, -INF , P4 ;  /* 0xff8000007c837808 */ /* 0x010fe40002000000 */
[----:B------:R-:W-:Y:S02]  /*13b80*/  ISETP.GT.AND P4, PT, R116, 0x31, PT ;  /* 0x000000317400780c */ /* 0x000fe40003f84270 */
        /* <DEDUP_REMOVED lines=8> */
[----:B------:R-:W-:Y:S02]  /*13c10*/  ISETP.GT.AND P2, PT, R116, 0x41, PT ;  /* 0x000000417400780c */ /* 0x000fe40003f44270 */
[----:B------:R-:W-:Y:S02]  /*13c20*/  FSEL R76, R104, -INF , P4 ;  /* 0xff800000684c7808 */ /* 0x000fe40002000000 */
[----:B------:R-:W-:Y:S01]  /*13c30*/  ISETP.GT.AND P4, PT, R116, 0x49, PT ;  /* 0x000000497400780c */ /* 0x000fe20003f84270 */
[----:B------:R0:W-:Y:S01]  /*13c40*/  MUFU.TANH R86, R77 ;  /* 0x0000004d00567308 */ /* 0x0001e20000002400 */
[----:B------:R-:W-:Y:S02]  /*13c50*/  FSEL R129, R112, -INF , P3 ;  /* 0xff80000070817808 */ /* 0x000fe40001800000 */
[----:B------:R-:W-:Y:S02]  /*13c60*/  FSEL R80, R105, -INF , P2 ;  /* 0xff80000069507808 */ /* 0x000fe40001000000 */
[----:B------:R-:W-:-:S02]  /*13c70*/  ISETP.GT.AND P3, PT, R116, 0x39, PT ;  /* 0x000000397400780c */ /* 0x000fc40003f64270 */
[C---:B------:R-:W-:Y:S02]  /*13c80*/  ISETP.GT.AND P2, PT, R116.reuse, 0x50, PT ;  /* 0x000000507400780c */ /* 0x040fe40003f44270 */
[----:B0-----:R-:W-:Y:S01]  /*13c90*/  FSEL R77, R107, -INF , P4 ;  /* 0xff8000006b4d7808 */ /* 0x001fe20002000000 */
[----:B------:R-:W0:Y:S01]  /*13ca0*/  MUFU.TANH R100, R100 ;  /* 0x0000006400647308 */ /* 0x000e220000002400 */
[----:B------:R-:W-:Y:S01]  /*13cb0*/  ISETP.GT.AND P4, PT, R116, 0x58, PT ;  /* 0x000000587400780c */ /* 0x000fe20003f84270 */
[----:B------:R-:W-:Y:S01]  /*13cc0*/  IMAD.MOV.U32 R124, RZ, RZ, R97 ;  /* 0x000000ffff7c7224 */ /* 0x000fe200078e0061 */
[----:B------:R-:W-:Y:S02]  /*13cd0*/  FSEL R81, R114, -INF , P3 ;  /* 0xff80000072517808 */ /* 0x000fe40001800000 */
[----:B------:R-:W-:-:S03]  /*13ce0*/  FSEL R97, R96, -INF , P2 ;  /* 0xff80000060617808 */ /* 0x000fc60001000000 */
[----:B------:R-:W1:Y:S01]  /*13cf0*/  MUFU.TANH R111, R111 ;  /* 0x0000006f006f7308 */ /* 0x000e620000002400 */
[C---:B------:R-:W-:Y:S02]  /*13d00*/  ISETP.GT.AND P3, PT, R116.reuse, 0x48, PT ;  /* 0x000000487400780c */ /* 0x040fe40003f64270 */
[----:B------:R-:W-:Y:S02]  /*13d10*/  FSEL R96, R99, -INF , P4 ;  /* 0xff80000063607808 */ /* 0x000fe40002000000 */
[----:B------:R-:W-:Y:S01]  /*13d20*/  ISETP.GT.AND P4, PT, R116, 0x61, PT ;  /* 0x000000617400780c */ /* 0x000fe20003f84270 */
[----:B------:R-:W-:Y:S02]  /*13d30*/  IMAD.MOV.U32 R113, RZ, RZ, R89 ;  /* 0x000000ffff717224 */ /* 0x000fe400078e0059 */
[----:B------:R-:W2:Y:S01]  /*13d40*/  MUFU.TANH R98, R98 ;  /* 0x0000006200627308 */ /* 0x000ea20000002400 */
[----:B------:R-:W-:Y:S02]  /*13d50*/  FSEL R89, R106, -INF , P3 ;  /* 0xff8000006a597808 */ /* 0x000fe40001800000 */
[----:B------:R-:W-:-:S02]  /*13d60*/  ISETP.GT.AND P3, PT, R116, 0x51, PT ;  /* 0x000000517400780c */ /* 0x000fc40003f64270 */
[----:B------:R-:W-:-:S03]  /*13d70*/  FSEL R83, R88, -INF , P4 ;  /* 0xff80000058537808 */ /* 0x000fc60002000000 */
[----:B------:R-:W3:Y:S01]  /*13d80*/  MUFU.TANH R90, R90 ;  /* 0x0000005a005a7308 */ /* 0x000ee20000002400 */
[----:B------:R-:W-:-:S07]  /*13d90*/  ISETP.GT.AND P4, PT, R116, 0x70, PT ;  /* 0x000000707400780c */ /* 0x000fce0003f84270 */
[----:B------:R-:W4:Y:S01]  /*13da0*/  MUFU.TANH R109, R109 ;  /* 0x0000006d006d7308 */ /* 0x000f220000002400 */
[----:B------:R-:W-:Y:S01]  /*13db0*/  FSEL R110, R110, -INF , P3 ;  /* 0xff8000006e6e7808 */ /* 0x000fe20001800000 */
[----:B------:R-:W-:Y:S01]  /*13dc0*/  FMUL.FTZ R121, R102, UR60 ;  /* 0x0000003c66797c20 */ /* 0x000fe20008410000 */
[----:B------:R-:W-:-:S05]  /*13dd0*/  ISETP.GT.AND P3, PT, R116, 0x60, PT ;  /* 0x000000607400780c */ /* 0x000fca0003f64270 */
[----:B------:R-:W4:Y:S01]  /*13de0*/  MUFU.TANH R101, R101 ;  /* 0x0000006500657308 */ /* 0x000f220000002400 */
[----:B------:R-:W-:Y:S01]  /*13df0*/  FSEL R88, R94, -INF , P4 ;  /* 0xff8000005e587808 */ /* 0x000fe20002000000 */
[----:B------:R-:W-:Y:S01]  /*13e00*/  FMUL.FTZ R102, R73, UR60 ;  /* 0x0000003c49667c20 */ /* 0x000fe20008410000 */
[C---:B------:R-:W-:Y:S01]  /*13e10*/  ISETP.GT.AND P4, PT, R116.reuse, 0x79, PT ;  /* 0x000000797400780c */ /* 0x040fe20003f84270 */
[----:B------:R-:W-:Y:S01]  /*13e20*/  IMAD.MOV.U32 R112, RZ, RZ, R92 ;  /* 0x000000ffff707224 */ /* 0x000fe200078e005c */
[----:B------:R-:W-:-:S03]  /*13e30*/  ISETP.GT.AND P2, PT, R116, 0x59, PT ;  /* 0x000000597400780c */ /* 0x000fc60003f44270 */
[----:B------:R-:W4:Y:S01]  /*13e40*/  MUFU.TANH R93, R93 ;  /* 0x0000005d005d7308 */ /* 0x000f220000002400 */
[----:B0-----:R-:W-:Y:S01]  /*13e50*/  FSEL R92, R100, -INF , P3 ;  /* 0xff800000645c7808 */ /* 0x001fe20001800000 */
[----:B------:R-:W-:Y:S01]  /*13e60*/  IMAD.IADD R20, R115, 0x1, R20 ;  /* 0x0000000173147824 */ /* 0x000fe200078e0214 */
[----:B------:R-:W-:Y:S02]  /*13e70*/  ISETP.GT.AND P3, PT, R116, 0x69, PT ;  /* 0x000000697400780c */ /* 0x000fe40003f64270 */
[----:B-1----:R-:W-:-:S03]  /*13e80*/  FSEL R100, R111, -INF , P4 ;  /* 0xff8000006f647808 */ /* 0x002fc60002000000 */
[----:B------:R-:W0:Y:S01]  /*13e90*/  MUFU.TANH R103, R103 ;  /* 0x0000006700677308 */ /* 0x000e220000002400 */
[----:B------:R-:W-:Y:S01]  /*13ea0*/  ISETP.GT.AND P4, PT, R116, 0x88, PT ;  /* 0x000000887400780c */ /* 0x000fe20003f84270 */
[----:B------:R-:W-:Y:S01]  /*13eb0*/  FMUL.FTZ R138, R82, UR60 ;  /* 0x0000003c528a7c20 */ /* 0x000fe20008410000 */
[----:B--2---:R-:W-:Y:S01]  /*13ec0*/  FSEL R73, R98, -INF , P2 ;  /* 0xff80000062497808 */ /* 0x004fe20001000000 */
[----:B------:R-:W-:Y:S01]  /*13ed0*/  IMAD.MOV.U32 R114, RZ, RZ, R127 ;  /* 0x000000ffff727224 */ /* 0x000fe200078e007f */
[----:B------:R-:W-:-:S03]  /*13ee0*/  ISETP.GT.AND P2, PT, R116, 0x68, PT ;  /* 0x000000687400780c */ /* 0x000fc60003f44270 */
[----:B------:R-:W1:Y:S01]  /*13ef0*/  MUFU.TANH R102, R102 ;  /* 0x0000006600667308 */ /* 0x000e620000002400 */
[----:B---3--:R-:W-:Y:S02]  /*13f00*/  FSEL R82, R90, -INF , P3 ;  /* 0xff8000005a527808 */ /* 0x008fe40001800000 */
[----:B----4-:R-:W-:Y:S01]  /*13f10*/  FSEL R90, R109, -INF , P4 ;  /* 0xff8000006d5a7808 */ /* 0x010fe20002000000 */
[----:B------:R-:W-:Y:S01]  /*13f20*/  IMAD.MOV.U32 R120, RZ, RZ, R95 ;  /* 0x000000ffff787224 */ /* 0x000fe200078e005f */
[----:B------:R-:W-:Y:S01]  /*13f30*/  ISETP.GT.AND P4, PT, R20, 0x1, PT ;  /* 0x000000011400780c */ /* 0x000fe20003f84270 */
[----:B------:R-:W-:Y:S01]  /*13f40*/  FMUL.FTZ R144, R87, UR60 ;  /* 0x0000003c57907c20 */ /* 0x000fe20008410000 */
[----:B------:R-:W-:Y:S01]  /*13f50*/  FSEL R95, R101, -INF , P2 ;  /* 0xff800000655f7808 */ /* 0x000fe20001000000 */
[----:B------:R-:W2:Y:S01]  /*13f60*/  MUFU.TANH R155, R155 ;  /* 0x0000009b009b7308 */ /* 0x000ea20000002400 */
[C---:B------:R-:W-:Y:S02]  /*13f70*/  ISETP.GT.AND P2, PT, R116.reuse, 0x71, PT ;  /* 0x000000717400780c */ /* 0x040fe40003f44270 */
[----:B------:R-:W-:-:S02]  /*13f80*/  ISETP.GT.AND P3, PT, R116, 0x78, PT ;  /* 0x000000787400780c */ /* 0x000fc40003f64270 */
[----:B------:R-:W-:Y:S02]  /*13f90*/  FSEL R87, R114, -INF , P4 ;  /* 0xff80000072577808 */ /* 0x000fe40002000000 */
[----:B------:R-:W-:Y:S02]  /*13fa0*/  ISETP.GT.AND P4, PT, R20, 0x10, PT ;  /* 0x000000101400780c */ /* 0x000fe40003f84270 */
[----:B------:R-:W-:Y:S02]  /*13fb0*/  FSEL R101, R93, -INF , P2 ;  /* 0xff8000005d657808 */ /* 0x000fe40001000000 */
[----:B0-----:R-:W-:Y:S02]  /*13fc0*/  FSEL R93, R103, -INF , P3 ;  /* 0xff800000675d7808 */ /* 0x001fe40001800000 */
[----:B------:R-:W-:Y:S02]  /*13fd0*/  ISETP.GT.AND P3, PT, R116, 0x81, PT ;  /* 0x000000817400780c */ /* 0x000fe40003f64270 */
[----:B------:R-:W-:-:S02]  /*13fe0*/  FSEL R113, R113, -INF , P4 ;  /* 0xff80000071717808 */ /* 0x000fc40002000000 */
[----:B------:R-:W-:Y:S02]  /*13ff0*/  ISETP.GT.AND P4, PT, R20, 0x19, PT ;  /* 0x000000191400780c */ /* 0x000fe40003f84270 */
[----:B-1----:R-:W-:Y:S02]  /*14000*/  FSEL R99, R102, -INF , P3 ;  /* 0xff80000066637808 */ /* 0x002fe40001800000 */
[----:B------:R-:W-:Y:S02]  /*14010*/  FSEL R102, R21, -INF , P4 ;  /* 0xff80000015667808 */ /* 0x000fe40002000000 */
[----:B------:R-:W-:-:S04]  /*14020*/  ISETP.GT.AND P4, PT, R20, 0x28, PT ;  /* 0x000000281400780c */ /* 0x000fc80003f84270 */
[----:B--2---:R-:W-:Y:S02]  /*14030*/  FSEL R105, R155, -INF , P4 ;  /* 0xff8000009b697808 */ /* 0x004fe40002000000 */
[----:B------:R-:W2:Y:S01]  /*14040*/  LDL.LU R155, [R1+0x14] ;  /* 0x00001400019b7983 */ /* 0x000ea20000300800 */
        /* <DEDUP_REMOVED lines=16> */
[----:B------:R-:W-:-:S04]  /*14150*/  FMNMX.FTZ R21, R81, R21, !PT ;  /* 0x0000001551157209 */ /* 0x000fc80007810000 */
[----:B------:R-:W-:-:S04]  /*14160*/  FMNMX.FTZ R21, R76, R21, !PT ;  /* 0x000000154c157209 */ /* 0x000fc80007810000 */
[----:B------:R-:W-:-:S04]  /*14170*/  FMNMX.FTZ R21, R80, R21, !PT ;  /* 0x0000001550157209 */ /* 0x000fc80007810000 */
[----:B------:R-:W-:Y:S02]  /*14180*/  FMNMX.FTZ R21, R89, R21, !PT ;  /* 0x0000001559157209 */ /* 0x000fe40007810000 */
[----:B------:R-:W-:Y:S02]  /*14190*/  ISETP.GT.AND P2, PT, R116, 0x80, PT ;  /* 0x000000807400780c */ /* 0x000fe40003f44270 */
[----:B------:R-:W-:Y:S01]  /*141a0*/  FMNMX.FTZ R21, R77, R21, !PT ;  /* 0x000000154d157209 */ /* 0x000fe20007810000 */
[----:B------:R-:W-:Y:S01]  /*141b0*/  IMAD.MOV.U32 R127, RZ, RZ, R143 ;  /* 0x000000ffff7f7224 */ /* 0x000fe200078e008f */
[----:B0-----:R-:W-:Y:S02]  /*141c0*/  FSEL R94, R108, -INF , P2 ;  /* 0xff8000006c5e7808 */ /* 0x001fe40001000000 */
[----:B------:R-:W-:Y:S02]  /*141d0*/  ISETP.GT.AND P2, PT, R116, 0x89, PT ;  /* 0x000000897400780c */ /* 0x000fe40003f44270 */
[----:B------:R-:W-:-:S02]  /*141e0*/  ISETP.GT.AND P3, PT, R20, RZ, PT ;  /* 0x000000ff1400720c */ /* 0x000fc40003f64270 */
[----:B------:R-:W-:Y:S01]  /*141f0*/  FMNMX.FTZ R21, R97, R21, !PT ;  /* 0x0000001561157209 */ /* 0x000fe20007810000 */
[----:B------:R-:W0:Y:S01]  /*14200*/  MUFU.TANH R157, R157 ;  /* 0x0000009d009d7308 */ /* 0x000e220000002400 */
[----:B------:R-:W-:Y:S02]  /*14210*/  FSEL R98, R86, -INF , P2 ;  /* 0xff80000056627808 */ /* 0x000fe40001000000 */
[----:B------:R-:W-:Y:S02]  /*14220*/  FSEL R127, R127, -INF , P3 ;  /* 0xff8000007f7f7808 */ /* 0x000fe40001800000 */
[----:B------:R-:W-:-:S03]  /*14230*/  FMNMX.FTZ R21, R110, R21, !PT ;  /* 0x000000156e157209 */ /* 0x000fc60007810000 */
[----:B------:R-:W1:Y:S01]  /*14240*/  MUFU.TANH R156, R156 ;  /* 0x0000009c009c7308 */ /* 0x000e620000002400 */
[C---:B------:R-:W-:Y:S02]  /*14250*/  ISETP.GT.AND P2, PT, R20.reuse, 0x8, PT ;  /* 0x000000081400780c */ /* 0x040fe40003f44270 */
[----:B------:R-:W-:Y:S02]  /*14260*/  ISETP.GT.AND P3, PT, R20, 0x9, PT ;  /* 0x000000091400780c */ /* 0x000fe40003f64270 */
[----:B------:R-:W-:-:S03]  /*14270*/  FMNMX.FTZ R21, R96, R21, !PT ;  /* 0x0000001560157209 */ /* 0x000fc60007810000 */
[----:B------:R-:W3:Y:S01]  /*14280*/  MUFU.TANH R154, R154 ;  /* 0x0000009a009a7308 */ /* 0x000ee20000002400 */
[----:B------:R-:W-:Y:S02]  /*14290*/  FSEL R124, R124, -INF , P2 ;  /* 0xff8000007c7c7808 */ /* 0x000fe40001000000 */
[----:B------:R-:W-:Y:S02]  /*142a0*/  FSEL R125, R125, -INF , P3 ;  /* 0xff8000007d7d7808 */ /* 0x000fe40001800000 */
[----:B------:R-:W-:-:S03]  /*142b0*/  ISETP.GT.AND P2, PT, R20, 0x11, PT ;  /* 0x000000111400780c */ /* 0x000fc60003f44270 */
[----:B------:R-:W4:Y:S01]  /*142c0*/  MUFU.TANH R153, R153 ;  /* 0x0000009900997308 */ /* 0x000f220000002400 */
[----:B------:R-:W-:Y:S02]  /*142d0*/  ISETP.GT.AND P3, PT, R20, 0x18, PT ;  /* 0x000000181400780c */ /* 0x000fe40003f64270 */
[----:B------:R-:W-:-:S05]  /*142e0*/  FMNMX.FTZ R21, R73, R21, !PT ;  /* 0x0000001549157209 */ /* 0x000fca0007810000 */
[----:B------:R-:W4:Y:S01]  /*142f0*/  MUFU.TANH R152, R152 ;  /* 0x0000009800987308 */ /* 0x000f220000002400 */
[----:B------:R-:W-:Y:S02]  /*14300*/  FSEL R112, R112, -INF , P2 ;  /* 0xff80000070707808 */ /* 0x000fe40001000000 */
[----:B------:R-:W-:Y:S02]  /*14310*/  FSEL R111, R120, -INF , P3 ;  /* 0xff800000786f7808 */ /* 0x000fe40001800000 */
[----:B------:R-:W-:-:S03]  /*14320*/  ISETP.GT.AND P2, PT, R20, 0x20, PT ;  /* 0x000000201400780c */ /* 0x000fc60003f44270 */
[----:B------:R-:W4:Y:S01]  /*14330*/  MUFU.TANH R151, R151 ;  /* 0x0000009700977308 */ /* 0x000f220000002400 */
[----:B------:R-:W-:Y:S02]  /*14340*/  ISETP.GT.AND P3, PT, R20, 0x21, PT ;  /* 0x000000211400780c */ /* 0x000fe40003f64270 */
[----:B------:R-:W-:-:S05]  /*14350*/  FMNMX.FTZ R21, R92, R21, !PT ;  /* 0x000000155c157209 */ /* 0x000fca0007810000 */
[----:B------:R-:W4:Y:S01]  /*14360*/  MUFU.TANH R149, R149 ;  /* 0x0000009500957308 */ /* 0x000f220000002400 */
[----:B0-----:R-:W-:-:S07]  /*14370*/  FSEL R103, R157, -INF , P2 ;  /* 0xff8000009d677808 */ /* 0x001fce0001000000 */
[----:B------:R-:W0:Y:S01]  /*14380*/  MUFU.TANH R148, R148 ;  /* 0x0000009400947308 */ /* 0x000e220000002400 */
[----:B-1----:R-:W-:Y:S02]  /*14390*/  FSEL R104, R156, -INF , P3 ;  /* 0xff8000009c687808 */ /* 0x002fe40001800000 */
[C---:B------:R-:W-:Y:S02]  /*143a0*/  ISETP.GT.AND P2, PT, R20.reuse, 0x29, PT ;  /* 0x000000291400780c */ /* 0x040fe40003f44270 */
[----:B------:R-:W-:-:S03]  /*143b0*/  ISETP.GT.AND P3, PT, R20, 0x30, PT ;  /* 0x000000301400780c */ /* 0x000fc60003f64270 */
[----:B------:R-:W1:Y:S01]  /*143c0*/  MUFU.TANH R147, R147 ;  /* 0x0000009300937308 */ /* 0x000e620000002400 */
[----:B------:R-:W-:Y:S02]  /*143d0*/  ISETP.GT.AND P4, PT, R20, 0x31, PT ;  /* 0x000000311400780c */ /* 0x000fe40003f84270 */
[----:B------:R-:W-:-:S05]  /*143e0*/  FMNMX.FTZ R21, R83, R21, !PT ;  /* 0x0000001553157209 */ /* 0x000fca0007810000 */
[----:B------:R-:W-:Y:S01]  /*143f0*/  MUFU.TANH R146, R146 ;  /* 0x0000009200927308 */ /* 0x000fe20000002400 */
[----:B---3--:R-:W-:-:S07]  /*14400*/  FSEL R106, R154, -INF , P2 ;  /* 0xff8000009a6a7808 */ /* 0x008fce0001000000 */
[----:B------:R-:W3:Y:S01]  /*14410*/  MUFU.TANH R118, R118 ;  /* 0x0000007600767308 */ /* 0x000ee20000002400 */
[----:B----4-:R-:W-:Y:S02]  /*14420*/  FSEL R107, R153, -INF , P3 ;  /* 0xff800000996b7808 */ /* 0x010fe40001800000 */
[----:B------:R-:W-:Y:S02]  /*14430*/  FSEL R108, R152, -INF , P4 ;  /* 0xff800000986c7808 */ /* 0x000fe40002000000 */
[----:B------:R-:W-:-:S03]  /*14440*/  FMNMX.FTZ R21, R95, R21, !PT ;  /* 0x000000155f157209 */ /* 0x000fc60007810000 */
[----:B------:R-:W4:Y:S01]  /*14450*/  MUFU.TANH R119, R119 ;  /* 0x0000007700777308 */ /* 0x000f220000002400 */
[C---:B------:R-:W-:Y:S02]  /*14460*/  ISETP.GT.AND P2, PT, R20.reuse, 0x38, PT ;  /* 0x000000381400780c */ /* 0x040fe40003f44270 */
[C---:B------:R-:W-:Y:S02]  /*14470*/  ISETP.GT.AND P3, PT, R20.reuse, 0x39, PT ;  /* 0x000000391400780c */ /* 0x040fe40003f64270 */
[----:B------:R-:W-:-:S03]  /*14480*/  ISETP.GT.AND P4, PT, R20, 0x40, PT ;  /* 0x000000401400780c */ /* 0x000fc60003f84270 */
[----:B------:R-:W-:Y:S01]  /*14490*/  MUFU.TANH R145, R145 ;  /* 0x0000009100917308 */ /* 0x000fe20000002400 */
[----:B------:R-:W-:-:S07]  /*144a0*/  FMNMX.FTZ R21, R82, R21, !PT ;  /* 0x0000001552157209 */ /* 0x000fce0007810000 */
[----:B------:R-:W4:Y:S01]  /*144b0*/  MUFU.TANH R121, R121 ;  /* 0x0000007900797308 */ /* 0x000f220000002400 */
[----:B------:R-:W-:Y:S02]  /*144c0*/  FSEL R109, R151, -INF , P2 ;  /* 0xff800000976d7808 */ /* 0x000fe40001000000 */
[----:B------:R-:W-:Y:S02]  /*144d0*/  FSEL R114, R149, -INF , P3 ;  /* 0xff80000095727808 */ /* 0x000fe40001800000 */
[----:B0-----:R-:W-:Y:S01]  /*144e0*/  FSEL R115, R148, -INF , P4 ;  /* 0xff80000094737808 */ /* 0x001fe20002000000 */
[----:B------:R-:W2:Y:S02]  /*144f0*/  LDL R149, [R1+0x74] ;  /* 0x0000740001957983 */ /* 0x000ea40000100800 */
[----:B------:R-:W0:Y:S01]  /*14500*/  MUFU.TANH R122, R122 ;  /* 0x0000007a007a7308 */ /* 0x000e220000002400 */
[C---:B------:R-:W-:Y:S02]  /*14510*/  ISETP.GT.AND P2, PT, R20.reuse, 0x41, PT ;  /* 0x000000411400780c */ /* 0x040fe40003f44270 */
[----:B------:R-:W-:-:S02]  /*14520*/  ISETP.GT.AND P3, PT, R20, 0x48, PT ;  /* 0x000000481400780c */ /* 0x000fc40003f64270 */
[----:B------:R-:W-:-:S03]  /*14530*/  ISETP.GT.AND P4, PT, R20, 0x49, PT ;  /* 0x000000491400780c */ /* 0x000fc60003f84270 */
[----:B------:R-:W0:Y:S01]  /*14540*/  MUFU.TANH R123, R123 ;  /* 0x0000007b007b7308 */ /* 0x000e220000002400 */
[----:B------:R-:W-:-:S07]  /*14550*/  FMNMX.FTZ R21, R88, R21, !PT ;  /* 0x0000001558157209 */ /* 0x000fce0007810000 */
[----:B------:R-:W0:Y:S01]  /*14560*/  MUFU.TANH R141, R141 ;  /* 0x0000008d008d7308 */ /* 0x000e220000002400 */
[----:B-1----:R-:W-:Y:S02]  /*14570*/  FSEL R116, R147, -INF , P2 ;  /* 0xff80000093747808 */ /* 0x002fe40001000000 */
[----:B---3--:R-:W-:Y:S02]  /*14580*/  FSEL R118, R118, -INF , P4 ;  /* 0xff80000076767808 */ /* 0x008fe40002000000 */
[----:B------:R-:W-:-:S03]  /*14590*/  ISETP.GT.AND P2, PT, R20, 0x50, PT ;  /* 0x000000501400780c */ /* 0x000fc60003f44270 */
[----:B------:R-:W1:Y:S01]  /*145a0*/  MUFU.TANH R140, R140 ;  /* 0x0000008c008c7308 */ /* 0x000e620000002400 */
[----:B------:R-:W-:Y:S02]  /*145b0*/  ISETP.GT.AND P4, PT, R20, 0x58, PT ;  /* 0x000000581400780c */ /* 0x000fe40003f84270 */
[----:B------:R-:W-:-:S05]  /*145c0*/  FMNMX.FTZ R21, R101, R21, !PT ;  /* 0x0000001565157209 */ /* 0x000fca0007810000 */
[----:B------:R-:W3:Y:S01]  /*145d0*/  MUFU.TANH R139, R139 ;  /* 0x0000008b008b7308 */ /* 0x000ee20000002400 */
[----:B----4-:R-:W-:-:S07]  /*145e0*/  FSEL R119, R119, -INF , P2 ;  /* 0xff80000077777808 */ /* 0x010fce0001000000 */
[----:B------:R-:W4:Y:S01]  /*145f0*/  MUFU.TANH R138, R138 ;  /* 0x0000008a008a7308 */ /* 0x000f220000002400 */
[----:B------:R-:W-:-:S07]  /*14600*/  FSEL R121, R121, -INF , P4 ;  /* 0xff80000079797808 */ /* 0x000fce0002000000 */
[----:B------:R0:W-:Y:S01]  /*14610*/  MUFU.TANH R143, R117 ;  /* 0x00000075008f7308 */ /* 0x0001e20000002400 */
[C---:B------:R-:W-:Y:S02]  /*14620*/  ISETP.GT.AND P2, PT, R20.reuse, 0x59, PT ;  /* 0x000000591400780c */ /* 0x040fe40003f44270 */
[----:B------:R-:W-:Y:S02]  /*14630*/  ISETP.GT.AND P4, PT, R20, 0x61, PT ;  /* 0x000000611400780c */ /* 0x000fe40003f84270 */
[----:B0-----:R-:W-:Y:S02]  /*14640*/  FSEL R117, R146, -INF , P3 ;  /* 0xff80000092757808 */ /* 0x001fe40001800000 */
[----:B------:R-:W-:Y:S01]  /*14650*/  ISETP.GT.AND P3, PT, R20, 0x51, PT ;  /* 0x000000511400780c */ /* 0x000fe20003f64270 */
[----:B------:R-:W0:Y:S01]  /*14660*/  MUFU.TANH R142, R142 ;  /* 0x0000008e008e7308 */ /* 0x000e220000002400 */
[----:B------:R-:W-:Y:S02]  /*14670*/  FMNMX.FTZ R21, R93, R21, !PT ;  /* 0x000000155d157209 */ /* 0x000fe40007810000 */
[----:B------:R-:W-:-:S02]  /*14680*/  FSEL R120, R145, -INF , P3 ;  /* 0xff80000091787808 */ /* 0x000fc40001800000 */
[----:B------:R-:W-:-:S03]  /*14690*/  ISETP.GT.AND P3, PT, R20, 0x60, PT ;  /* 0x000000601400780c */ /* 0x000fc60003f64270 */
[----:B------:R-:W0:Y:S01]  /*146a0*/  MUFU.TANH R144, R144 ;  /* 0x0000009000907308 */ /* 0x000e220000002400 */
[----:B------:R-:W-:Y:S02]  /*146b0*/  FSEL R122, R122, -INF , P2 ;  /* 0xff8000007a7a7808 */ /* 0x000fe40001000000 */
[----:B------:R-:W-:Y:S02]  /*146c0*/  FSEL R123, R123, -INF , P3 ;  /* 0xff8000007b7b7808 */ /* 0x000fe40001800000 */
[----:B------:R-:W-:Y:S02]  /*146d0*/  FSEL R141, R141, -INF , P4 ;  /* 0xff8000008d8d7808 */ /* 0x000fe40002000000 */
[----:B------:R-:W-:Y:S02]  /*146e0*/  FMNMX.FTZ R21, R100, R21, !PT ;  /* 0x0000001564157209 */ /* 0x000fe40007810000 */
[C---:B------:R-:W-:Y:S02]  /*146f0*/  ISETP.GT.AND P2, PT, R20.reuse, 0x68, PT ;  /* 0x000000681400780c */ /* 0x040fe40003f44270 */
[----:B------:R-:W-:-:S02]  /*14700*/  ISETP.GT.AND P3, PT, R20, 0x69, PT ;  /* 0x000000691400780c */ /* 0x000fc40003f64270 */
[----:B------:R-:W-:Y:S02]  /*14710*/  ISETP.GT.AND P4, PT, R20, 0x70, PT ;  /* 0x000000701400780c */ /* 0x000fe40003f84270 */
[----:B------:R-:W-:Y:S02]  /*14720*/  FMNMX.FTZ R21, R94, R21, !PT ;  /* 0x000000155e157209 */ /* 0x000fe40007810000 */
[----:B-1----:R-:W-:Y:S02]  /*14730*/  FSEL R140, R140, -INF , P2 ;  /* 0xff8000008c8c7808 */ /* 0x002fe40001000000 */
[----:B---3--:R-:W-:Y:S02]  /*14740*/  FSEL R139, R139, -INF , P3 ;  /* 0xff8000008b8b7808 */ /* 0x008fe40001800000 */
[----:B----4-:R-:W-:Y:S02]  /*14750*/  FSEL R138, R138, -INF , P4 ;  /* 0xff8000008a8a7808 */ /* 0x010fe40002000000 */
[----:B------:R-:W-:-:S02]  /*14760*/  ISETP.GT.AND P2, PT, R20, 0x71, PT ;  /* 0x000000711400780c */ /* 0x000fc40003f44270 */
[C---:B------:R-:W-:Y:S02]  /*14770*/  ISETP.GT.AND P3, PT, R20.reuse, 0x78, PT ;  /* 0x000000781400780c */ /* 0x040fe40003f64270 */
[----:B------:R-:W-:Y:S02]  /*14780*/  ISETP.GT.AND P4, PT, R20, 0x79, PT ;  /* 0x000000791400780c */ /* 0x000fe40003f84270 */
[----:B------:R-:W-:Y:S02]  /*14790*/  FMNMX.FTZ R21, R99, R21, !PT ;  /* 0x0000001563157209 */ /* 0x000fe40007810000 */
[----:B0-----:R-:W-:Y:S02]  /*147a0*/  FSEL R142, R142, -INF , P2 ;  /* 0xff8000008e8e7808 */ /* 0x001fe40001000000 */
[----:B------:R-:W-:Y:S02]  /*147b0*/  FSEL R143, R143, -INF , P3 ;  /* 0xff8000008f8f7808 */ /* 0x000fe40001800000 */
[----:B------:R-:W-:-:S02]  /*147c0*/  FSEL R144, R144, -INF , P4 ;  /* 0xff80000090907808 */ /* 0x000fc40002000000 */
[C---:B------:R-:W-:Y:S02]  /*147d0*/  ISETP.GT.AND P2, PT, R20.reuse, 0x80, PT ;  /* 0x000000801400780c */ /* 0x040fe40003f44270 */
[C---:B------:R-:W-:Y:S02]  /*147e0*/  ISETP.GT.AND P3, PT, R20.reuse, 0x81, PT ;  /* 0x000000811400780c */ /* 0x040fe40003f64270 */
[C---:B------:R-:W-:Y:S02]  /*147f0*/  ISETP.GT.AND P4, PT, R20.reuse, 0x88, PT ;  /* 0x000000881400780c */ /* 0x040fe40003f84270 */
[----:B------:R-:W-:Y:S02]  /*14800*/  ISETP.GT.AND P5, PT, R20, 0x89, PT ;  /* 0x000000891400780c */ /* 0x000fe40003fa4270 */
        /* <DEDUP_REMOVED lines=9> */
[----:B------:R-:W-:-:S04]  /*148a0*/  IMAD.U32 R21, RZ, RZ, UR4 ;  /* 0x00000004ff157e24 */ /* 0x000fc8000f8e00ff */
[----:B------:R-:W-:Y:S01]  /*148b0*/  FMUL.FTZ R86, R20, R21 ;  /* 0x0000001514567220 */ /* 0x000fe20000410000 */
[----:B------:R-:W-:-:S04]  /*148c0*/  FMUL.FTZ R74, R74, UR60 ;  /* 0x0000003c4a4a7c20 */ /* 0x000fc80008410000 */
[----:B------:R-:W-:Y:S01]  /*148d0*/  FSEL R86, R86, RZ, P6 ;  /* 0x000000ff56567208 */ /* 0x000fe20003000000 */
[----:B------:R-:W-:-:S04]  /*148e0*/  FMUL.FTZ R15, R15, R21 ;  /* 0x000000150f0f7220 */ /* 0x000fc80000410000 */
[-CC-:B------:R-:W-:Y:S01]  /*148f0*/  FFMA.FTZ R91, R91, R21.reuse, -R86.reuse ;  /* 0x000000155b5b7223 */ /* 0x180fe20000010856 */
[----:B------:R-:W0:Y:S01]  /*14900*/  MUFU.TANH R74, R74 ;  /* 0x0000004a004a7308 */ /* 0x000e220000002400 */
[-CC-:B------:R-:W-:Y:S01]  /*14910*/  FFMA.FTZ R84, R84, R21.reuse, -R86.reuse ;  /* 0x0000001554547223 */ /* 0x180fe20000010856 */
[----:B------:R-:W-:-:S06]  /*14920*/  FFMA.FTZ R72, R72, R21, -R86 ;  /* 0x0000001548487223 */ /* 0x000fcc0000010856 */
[----:B------:R-:W-:Y:S01]  /*14930*/  MUFU.EX2 R91, R91 ;  /* 0x0000005b005b7308 */ /* 0x000fe20000000800 */
[----:B------:R-:W-:-:S07]  /*14940*/  FFMA.FTZ R85, R85, R21, -R86 ;  /* 0x0000001555557223 */ /* 0x000fce0000010856 */
[----:B------:R-:W2:Y:S08]  /*14950*/  MUFU.EX2 R15, R15 ;  /* 0x0000000f000f7308 */ /* 0x000eb00000000800 */
[----:B------:R-:W1:Y:S01]  /*14960*/  MUFU.EX2 R84, R84 ;  /* 0x0000005400547308 */ /* 0x000e620000000800 */
[----:B0-----:R-:W-:-:S07]  /*14970*/  FSEL R145, R74, -INF , P2 ;  /* 0xff8000004a917808 */ /* 0x001fce0001000000 */
[----:B------:R-:W0:Y:S01]  /*14980*/  MUFU.EX2 R72, R72 ;  /* 0x0000004800487308 */ /* 0x000e220000000800 */
[-CC-:B------:R-:W-:Y:S01]  /*14990*/  FFMA.FTZ R137, R137, R21.reuse, -R86.reuse ;  /* 0x0000001589897223 */ /* 0x180fe20000010856 */
[-CC-:B------:R-:W-:Y:S01]  /*149a0*/  FFMA.FTZ R136, R136, R21.reuse, -R86.reuse ;  /* 0x0000001588887223 */ /* 0x180fe20000010856 */
[-CC-:B------:R-:W-:Y:S01]  /*149b0*/  FFMA.FTZ R135, R135, R21.reuse, -R86.reuse ;  /* 0x0000001587877223 */ /* 0x180fe20000010856 */
[----:B------:R-:W-:-:S04]  /*149c0*/  FFMA.FTZ R134, R134, R21, -R86 ;  /* 0x0000001586867223 */ /* 0x000fc80000010856 */
[----:B------:R-:W3:Y:S01]  /*149d0*/  MUFU.EX2 R85, R85 ;  /* 0x0000005500557308 */ /* 0x000ee20000000800 */
        /* <DEDUP_REMOVED lines=28> */
[----:B--2---:R-:W-:-:S04]  /*14ba0*/  FFMA.FTZ R86, R15, R155, R91 ;  /* 0x0000009b0f567223 */ /* 0x004fc8000001005b */
[C---:B-1----:R-:W-:Y:S01]  /*14bb0*/  FADD.FTZ R86, R84.reuse, R86 ;  /* 0x0000005654567221 */ /* 0x042fe20000010000 */
[----:B------:R-:W-:-:S03]  /*14bc0*/  F2FP.BF16.F32.PACK_AB R84, R84, R91 ;  /* 0x0000005b5454723e */ /* 0x000fc600000010ff */
[----:B0-----:R-:W-:-:S04]  /*14bd0*/  FADD.FTZ R86, R72, R86 ;  /* 0x0000005648567221 */ /* 0x001fc80000010000 */
[C---:B---3--:R-:W-:Y:S01]  /*14be0*/  FADD.FTZ R91, R85.reuse, R86 ;  /* 0x00000056555b7221 */ /* 0x048fe20000010000 */
[----:B------:R-:W-:Y:S02]  /*14bf0*/  F2FP.BF16.F32.PACK_AB R86, R85, R72 ;  /* 0x000000485556723e */ /* 0x000fe400000010ff */
        /* <DEDUP_REMOVED lines=28> */
[----:B------:R-:W-:-:S03]  /*14dc0*/  FMUL.FTZ R147, R78, UR60 ;  /* 0x0000003c4e937c20 */ /* 0x000fc60008410000 */
[----:B------:R-:W-:Y:S01]  /*14dd0*/  FMNMX.FTZ R72, R139, R72, !PT ;  /* 0x000000488b487209 */ /* 0x000fe20007810000 */
[----:B------:R-:W0:Y:S01]  /*14de0*/  MUFU.TANH R146, R146 ;  /* 0x0000009200927308 */ /* 0x000e220000002400 */
[----:B------:R-:W-:Y:S02]  /*14df0*/  FMUL.FTZ R148, R79, UR60 ;  /* 0x0000003c4f947c20 */ /* 0x000fe40008410000 */
[----:B------:R-:W-:-:S04]  /*14e00*/  FMNMX.FTZ R72, R138, R72, !PT ;  /* 0x000000488a487209 */ /* 0x000fc80007810000 */
[----:B------:R-:W-:Y:S01]  /*14e10*/  FMNMX.FTZ R72, R142, R72, !PT ;  /* 0x000000488e487209 */ /* 0x000fe20007810000 */
[----:B------:R-:W1:Y:S03]  /*14e20*/  MUFU.TANH R147, R147 ;  /* 0x0000009300937308 */ /* 0x000e660000002400 */
[----:B------:R-:W-:-:S05]  /*14e30*/  FMNMX.FTZ R72, R143, R72, !PT ;  /* 0x000000488f487209 */ /* 0x000fca0007810000 */
[----:B------:R-:W2:Y:S01]  /*14e40*/  MUFU.TANH R148, R148 ;  /* 0x0000009400947308 */ /* 0x000ea20000002400 */
[----:B------:R-:W-:Y:S02]  /*14e50*/  FMNMX.FTZ R72, R144, R72, !PT ;  /* 0x0000004890487209 */ /* 0x000fe40007810000 */
[----:B0-----:R-:W-:Y:S02]  /*14e60*/  FSEL R146, R146, -INF , P3 ;  /* 0xff80000092927808 */ /* 0x001fe40001800000 */
[----:B------:R-:W-:Y:S02]  /*14e70*/  FMNMX.FTZ R72, R145, R72, !PT ;  /* 0x0000004891487209 */ /* 0x000fe40007810000 */
[----:B-1----:R-:W-:Y:S02]  /*14e80*/  FSEL R147, R147, -INF , P4 ;  /* 0xff80000093937808 */ /* 0x002fe40002000000 */
[----:B------:R-:W-:-:S04]  /*14e90*/  FMNMX.FTZ R72, R146, R72, !PT ;  /* 0x0000004892487209 */ /* 0x000fc80007810000 */
[----:B------:R-:W-:Y:S02]  /*14ea0*/  FMNMX.FTZ R72, R147, R72, !PT ;  /* 0x0000004893487209 */ /* 0x000fe40007810000 */
[----:B--2---:R-:W-:-:S04]  /*14eb0*/  FSEL R148, R148, -INF , P5 ;  /* 0xff80000094947808 */ /* 0x004fc80002800000 */
[----:B------:R-:W-:-:S05]  /*14ec0*/  FMNMX.FTZ R72, R148, R72, !PT ;  /* 0x0000004894487209 */ /* 0x000fca0007810000 */
[----:B------:R-:W0:Y:S02]  /*14ed0*/  SHFL.BFLY PT, R75, R72, 0x2, 0x1f ;  /* 0x0c401f00484b7f89 */ /* 0x000e2400000e0000 */
[----:B0-----:R-:W-:-:S05]  /*14ee0*/  FMNMX.FTZ R72, R72, R75, !PT ;  /* 0x0000004b48487209 */ /* 0x001fca0007810000 */
[----:B------:R-:W0:Y:S02]  /*14ef0*/  SHFL.BFLY PT, R75, R72, 0x1, 0x1f ;  /* 0x0c201f00484b7f89 */ /* 0x000e2400000e0000 */
[----:B0-----:R-:W-:-:S04]  /*14f00*/  FMNMX.FTZ R72, R72, R75, !PT ;  /* 0x0000004b48487209 */ /* 0x001fc80007810000 */
[C---:B------:R-:W-:Y:S01]  /*14f10*/  FSETP.NEU.FTZ.AND P2, PT, R72.reuse, -INF , PT ;  /* 0xff8000004800780b */ /* 0x040fe20003f5d000 */
[----:B------:R-:W-:-:S05]  /*14f20*/  FMUL.FTZ R110, R72, R21 ;  /* 0x00000015486e7220 */ /* 0x000fca0000410000 */
        /* <DEDUP_REMOVED lines=37> */
[----:B------:R-:W-:Y:S01]  /*15180*/  LOP3.LUT R110, R149, 0x10000, RZ, 0xfc, !PT ;  /* 0x00010000956e7812 */ /* 0x000fe200078efcff */
[----:B------:R-:W-:Y:S01]  /*15190*/  IMAD.MOV.U32 R111, RZ, RZ, -0x3ffffff0 ;  /* 0xc0000010ff6f7424 */ /* 0x000fe200078e00ff */
[----:B------:R-:W-:Y:S01]  /*151a0*/  WARPGROUP.ARRIVE ;  /* 0x00000000000079c5 */ /* 0x000fe20000000000 */
[----:B------:R-:W-:Y:S01]  /*151b0*/  IMAD.MOV.U32 R113, RZ, RZ, -0x3ffffff0 ;  /* 0xc0000010ff717424 */ /* 0x000fe200078e00ff */
[----:B------:R-:W2:Y:S01]  /*151c0*/  LDL.LU R149, [R1+0x2c] ;  /* 0x00002c0001957983 */ /* 0x000ea20000300800 */
        /* <DEDUP_REMOVED lines=10> */
[C---:B------:R-:W-:Y:S01]  /*15270*/  VIADD R112, R110.reuse, 0x900 ;  /* 0x000009006e707836 */ /* 0x040fe20000000000 */
[----:B------:R-:W-:-:S04]  /*15280*/  R2UR UR4, R110 ;  /* 0x000000006e0472ca */ /* 0x000fc800000e0000 */
[----:B------:R-:W-:Y:S01]  /*15290*/  R2UR UR28, R112 ;  /* 0x00000000701c72ca */ /* 0x000fe200000e0000 */
[C---:B------:R-:W-:Y:S02]  /*152a0*/  VIADD R112, R110.reuse, 0xa80 ;  /* 0x00000a806e707836 */ /* 0x040fe40000000000 */
[----:B------:R-:W-:-:S05]  /*152b0*/  VIADD R110, R110, 0xc00 ;  /* 0x00000c006e6e7836 */ /* 0x000fca0000000000 */
[----:B------:R-:W-:Y:S01]  /*152c0*/  R2UR UR36, R110 ;  /* 0x000000006e2472ca */ /* 0x000fe200000e0000 */
[----:B------:R-:W-:-:S05]  /*152d0*/  VIADD R110, R16, 0x200 ;  /* 0x00000200106e7836 */ /* 0x000fca0000000000 */
[----:B------:R-:W-:-:S04]  /*152e0*/  SHF.R.U32.HI R110, RZ, 0x4, R110 ;  /* 0x00000004ff6e7819 */ /* 0x000fc8000001166e */
[----:B------:R-:W-:-:S04]  /*152f0*/  LOP3.LUT R110, R110, 0x3fff, RZ, 0xc0, !PT ;  /* 0x00003fff6e6e7812 */ /* 0x000fc800078ec0ff */
[----:B------:R-:W-:Y:S02]  /*15300*/  LOP3.LUT R110, R110, 0x2400000, RZ, 0xfc, !PT ;  /* 0x024000006e6e7812 */ /* 0x000fe400078efcff */
[C---:B------:R-:W-:Y:S02]  /*15310*/  R2UR UR5, R111.reuse ;  /* 0x000000006f0572ca */ /* 0x040fe400000e0000 */
[----:B------:R-:W-:Y:S01]  /*15320*/  R2UR UR37, R111 ;  /* 0x000000006f2572ca */ /* 0x000fe200000e0000 */
[----:B------:R-:W-:Y:S02]  /*15330*/  IMAD R110, R14, 0x6c0, R110 ;  /* 0x000006c00e6e7824 */ /* 0x000fe400078e026e */
[----:B------:R-:W-:-:S03]  /*15340*/  IMAD.MOV.U32 R111, RZ, RZ, -0x7fffffe0 ;  /* 0x80000020ff6f7424 */ /* 0x000fc600078e00ff */
[----:B------:R-:W-:Y:S02]  /*15350*/  R2UR UR6, R110 ;  /* 0x000000006e0672ca */ /* 0x000fe400000e0000 */
[----:B------:R-:W-:-:S13]  /*15360*/  R2UR UR7, R111 ;  /* 0x000000006f0772ca */ /* 0x000fda00000e0000 */
[----:B------:R-:W-:Y:S01]  /*15370*/  HGMMA.64x96x16.F32.BF16 R24, gdesc[UR4].tnspB, R24, gsb0 ;  /* 0x41600000041879f0 */ /* 0x000fe20008001818 */
[C---:B------:R-:W-:Y:S02]  /*15380*/  R2UR UR9, R113.reuse ;  /* 0x00000000710972ca */ /* 0x040fe400000e0000 */
[C---:B------:R-:W-:Y:S02]  /*15390*/  R2UR UR13, R113.reuse ;  /* 0x00000000710d72ca */ /* 0x040fe400000e0000 */
[C---:B------:R-:W-:Y:S02]  /*153a0*/  R2UR UR17, R113.reuse ;  /* 0x00000000711172ca */ /* 0x040fe400000e0000 */
[C---:B------:R-:W-:Y:S02]  /*153b0*/  R2UR UR21, R113.reuse ;  /* 0x00000000711572ca */ /* 0x040fe400000e0000 */
[C---:B------:R-:W-:Y:S02]  /*153c0*/  R2UR UR25, R113.reuse ;  /* 0x00000000711972ca */ /* 0x040fe400000e0000 */
[----:B------:R-:W-:-:S02]  /*153d0*/  R2UR UR29, R113 ;  /* 0x00000000711d72ca */ /* 0x000fc400000e0000 */
        /* <DEDUP_REMOVED lines=8> */
[----:B------:R-:W-:Y:S01]  /*15460*/  HGMMA.64x96x16.F32.BF16 R24, gdesc[UR8].tnspB, R24, gsb0 ;  /* 0x41600000081879f0 */ /* 0x000fe20008001818 */
[----:B------:R-:W-:Y:S02]  /*15470*/  VIADD R112, R110, 0x80 ;  /* 0x000000806e707836 */ /* 0x000fe40000000000 */
[----:B------:R-:W-:-:S03]  /*15480*/  IMAD.MOV.U32 R113, RZ, RZ, -0x7fffffe0 ;  /* 0x80000020ff717424 */ /* 0x000fc600078e00ff */
[----:B------:R-:W-:Y:S02]  /*15490*/  R2UR UR14, R112 ;  /* 0x00000000700e72ca */ /* 0x000fe400000e0000 */
[----:B------:R-:W-:Y:S01]  /*154a0*/  R2UR UR15, R113 ;  /* 0x00000000710f72ca */ /* 0x000fe200000e0000 */
[----:B------:R-:W-:Y:S02]  /*154b0*/  VIADD R112, R110, 0xc0 ;  /* 0x000000c06e707836 */ /* 0x000fe40000000000 */
[----:B------:R-:W-:Y:S01]  /*154c0*/  IMAD.MOV.U32 R113, RZ, RZ, -0x7fffffe0 ;  /* 0x80000020ff717424 */ /* 0x000fe200078e00ff */
[----:B------:R-:W-:Y:S02]  /*154d0*/  WARPGROUP.DEPBAR.LE gsb0, 0x0 ;  /* 0x00008000000079c5 */ /* 0x000fe40000010000 */
[----:B------:R-:W-:-:S07]  /*154e0*/  WARPGROUP.ARRIVE ;  /* 0x00000000000079c5 */ /* 0x000fce0000000000 */
[----:B------:R-:W-:Y:S01]  /*154f0*/  HGMMA.64x96x16.F32.BF16 R24, gdesc[UR12].tnspB, R24, gsb0 ;  /* 0x416000000c1879f0 */ /* 0x000fe20008001818 */
[----:B------:R-:W-:Y:S02]  /*15500*/  R2UR UR18, R112 ;  /* 0x00000000701272ca */ /* 0x000fe400000e0000 */
[----:B------:R-:W-:Y:S01]  /*15510*/  R2UR UR19, R113 ;  /* 0x00000000711372ca */ /* 0x000fe200000e0000 */
[----:B------:R-:W-:Y:S02]  /*15520*/  VIADD R112, R110, 0x100 ;  /* 0x000001006e707836 */ /* 0x000fe40000000000 */
[----:B------:R-:W-:-:S03]  /*15530*/  IMAD.MOV.U32 R113, RZ, RZ, -0x7fffffe0 ;  /* 0x80000020ff717424 */ /* 0x000fc600078e00ff */
[----:B------:R-:W-:Y:S01]  /*15540*/  R2UR UR22, R112 ;  /* 0x00000000701672ca */ /* 0x000fe200000e0000 */
[----:B------:R-:W-:Y:S02]  /*15550*/  WARPGROUP.DEPBAR.LE gsb0, 0x0 ;  /* 0x00008000000079c5 */ /* 0x000fe40000010000 */
[----:B------:R-:W-:-:S06]  /*15560*/  WARPGROUP.ARRIVE ;  /* 0x00000000000079c5 */ /* 0x000fcc0000000000 */
        /* <DEDUP_REMOVED lines=29> */
[----:B------:R-:W-:Y:S03]  /*15740*/  HGMMA.64x96x16.F32.BF16 R24, gdesc[UR32].tnspB, R24, gsb0 ;  /* 0x41600000201879f0 */ /* 0x000fe60008001818 */
[----:B------:R-:W0:Y:S01]  /*15750*/  S2R R155, SR_TID.X ;  /* 0x00000000009b7919 */ /* 0x000e220000002100 */
[----:B------:R-:W-:-:S05]  /*15760*/  FSEL R85, R72, RZ, P2 ;  /* 0x000000ff48557208 */ /* 0x000fca0001000000 */
[----:B------:R-:W-:-:S04]  /*15770*/  FADD.FTZ R85, -R85, R150 ;  /* 0x0000009655557221 */ /* 0x000fc80000010100 */
[----:B------:R-:W-:Y:S01]  /*15780*/  FMUL.FTZ R85, R85, R21 ;  /* 0x0000001555557220 */ /* 0x000fe20000410000 */
[----:B------:R-:W-:Y:S08]  /*15790*/  MUFU.EX2 R127, R127 ;  /* 0x0000007f007f7308 */ /* 0x000ff00000000800 */
[----:B------:R-:W2:Y:S01]  /*157a0*/  MUFU.EX2 R110, R85 ;  /* 0x00000055006e7308 */ /* 0x000ea20000000800 */
[----:B------:R-:W-:-:S02]  /*157b0*/  WARPGROUP.DEPBAR.LE gsb0, 0x0 ;  /* 0x00008000000079c5 */ /* 0x000fc40000010000 */
[----:B------:R-:W-:-:S06]  /*157c0*/  WARPGROUP.ARRIVE ;  /* 0x00000000000079c5 */ /* 0x000fcc0000000000 */
[----:B------:R-:W-:Y:S01]  /*157d0*/  HGMMA.64x96x16.F32.BF16 R24, gdesc[UR36].tnspB, R24, gsb0 ;  /* 0x41600000241879f0 */ /* 0x000fe20008001818 */
[----:B------:R-:W1:Y:S01]  /*157e0*/  MUFU.EX2 R87, R87 ;  /* 0x0000005700577308 */ /* 0x000e620000000800 */
[----:B0-----:R-:W-:-:S07]  /*157f0*/  SHF.R.U32.HI R150, RZ, 0x7, R155 ;  /* 0x00000007ff967819 */ /* 0x001fce000001169b */
[----:B------:R-:W0:Y:S01]  /*15800*/  MUFU.EX2 R124, R124 ;  /* 0x0000007c007c7308 */ /* 0x000e220000000800 */
[----:B--2---:R-:W-:Y:S01]  /*15810*/  FFMA.FTZ R111, R110, R149, R127 ;  /* 0x000000956e6f7223 */ /* 0x004fe2000001007f */
[----:B------:R-:W-:-:S06]  /*15820*/  VIADD R85, R150, 0x9 ;  /* 0x0000000996557836 */ /* 0x000fcc0000000000 */
[----:B------:R-:W-:Y:S01]  /*15830*/  MUFU.EX2 R125, R125 ;  /* 0x0000007d007d7308 */ /* 0x000fe20000000800 */
[----:B------:R-:W-:Y:S01]  /*15840*/  ISETP.GE.U32.AND P2, PT, R155, 0x180, PT ;  /* 0x000001809b00780c */ /* 0x000fe20003f46070 */
[----:B-1----:R-:W-:Y:S01]  /*15850*/  FADD.FTZ R111, R87, R111 ;  /* 0x0000006f576f7221 */ /* 0x002fe20000010000 */
[----:B------:R-:W-:-:S05]  /*15860*/  @!P0 IMAD R113, R19, 0x8, R16 ;  /* 0x0000000813718824 */ /* 0x000fca00078e0210 */
[----:B------:R-:W1:Y:S01]  /*15870*/  MUFU.EX2 R137, R137 ;  /* 0x0000008900897308 */ /* 0x000e620000000800 */
[----:B------:R-:W-:Y:S01]  /*15880*/  @!P0 IMAD R112, R14, 0x8, R16 ;  /* 0x000000080e708824 */ /* 0x000fe200078e0210 */
[----:B------:R-:W-:Y:S01]  /*15890*/  SEL R85, R85, 0x9, !P2 ;  /* 0x0000000955557807 */ /* 0x000fe20005000000 */
[----:B------:R-:W-:-:S05]  /*158a0*/  @!P0 VIADD R113, R113, 0x31c40 ;  /* 0x00031c4071718836 */ /* 0x000fca0000000000 */
[----:B------:R-:W2:Y:S01]  /*158b0*/  MUFU.EX2 R136, R136 ;  /* 0x0000008800887308 */ /* 0x000ea20000000800 */
[----:B------:R-:W-:Y:S02]  /*158c0*/  @!P0 VIADD R112, R112, 0x31c60 ;  /* 0x00031c6070708836 */ /* 0x000fe40000000000 */
[----:B0-----:R-:W-:-:S05]  /*158d0*/  FADD.FTZ R14, R124, R111 ;  /* 0x0000006f7c0e7221 */ /* 0x001fca0000010000 */
[----:B------:R-:W0:Y:S01]  /*158e0*/  MUFU.EX2 R75, R75 ;  /* 0x0000004b004b7308 */ /* 0x000e220000000800 */
[----:B------:R-:W-:-:S07]  /*158f0*/  @!P0 PRMT R113, RZ, 0x654, R113 ;  /* 0x00000654ff718816 */ /* 0x000fce0000000071 */
[----:B------:R-:W3:Y:S01]  /*15900*/  MUFU.EX2 R135, R135 ;  /* 0x0000008700877308 */ /* 0x000ee20000000800 */
[----:B------:R-:W-:-:S07]  /*15910*/  @!P0 PRMT R112, RZ, 0x654, R112 ;  /* 0x00000654ff708816 */ /* 0x000fce0000000070 */
[----:B------:R-:W-:Y:S01]  /*15920*/  MUFU.EX2 R111, R77 ;  /* 0x0000004d006f7308 */ /* 0x000fe20000000800 */
[----:B-1----:R-:W-:-:S07]  /*15930*/  FADD.FTZ R91, R137, R91 ;  /* 0x0000005b895b7221 */ /* 0x002fce0000010000 */
[----:B------:R-:W1:Y:S08]  /*15940*/  MUFU.EX2 R77, R78 ;  /* 0x0000004e004d7308 */ /* 0x000e700000000800 */
[----:B------:R-:W4:Y:S01]  /*15950*/  MUFU.EX2 R134, R134 ;  /* 0x0000008600867308 */ /* 0x000f220000000800 */
[----:B------:R-:W-:Y:S01]  /*15960*/  FADD.FTZ R14, R125, R14 ;  /* 0x0000000e7d0e7221 */ /* 0x000fe20000010000 */
[----:B--2---:R-:W-:-:S06]  /*15970*/  FADD.FTZ R91, R136, R91 ;  /* 0x0000005b885b7221 */ /* 0x004fcc0000010000 */
[----:B------:R-:W2:Y:S08]  /*15980*/  MUFU.EX2 R79, R79 ;  /* 0x0000004f004f7308 */ /* 0x000eb00000000800 */
[----:B------:R-:W2:Y:S01]  /*15990*/  MUFU.EX2 R133, R133 ;  /* 0x0000008500857308 */ /* 0x000ea20000000800 */
[----:B------:R-:W-:Y:S02]  /*159a0*/  WARPGROUP.DEPBAR.LE gsb0, 0x0 ;  /* 0x00008000000079c5 */ /* 0x000fe40000010000 */
[----:B------:R0:W-:Y:S06]  /*159b0*/  BAR.ARV R85, 0x100 ;  /* 0x000400550000751d */ /* 0x0001ec0000002000 */
[----:B------:R-:W-:Y:S01]  /*159c0*/  @!P0 SYNCS.ARRIVE.TRANS64.RED.A1T0 RZ, [R113+URZ], RZ ;  /* 0x000000ff71ff89a7 */ /* 0x000fe2000810043f */
[----:B0-----:R-:W-:-:S02]  /*159d0*/  F2FP.BF16.F32.PACK_AB R85, R87, R127 ;  /* 0x0000007f5755723e */ /* 0x001fc400000010ff */
[----:B------:R-:W-:Y:S01]  /*159e0*/  F2FP.BF16.F32.PACK_AB R87, R125, R124 ;  /* 0x0000007c7d57723e */ /* 0x000fe200000010ff */
[----:B------:R-:W0:Y:S01]  /*159f0*/  MUFU.EX2 R102, R102 ;  /* 0x0000006600667308 */ /* 0x000e220000000800 */
[----:B------:R0:W-:Y:S03]  /*15a00*/  @!P0 SYNCS.ARRIVE.TRANS64.RED.A1T0 RZ, [R112+URZ], RZ ;  /* 0x000000ff70ff89a7 */ /* 0x0001e6000810043f */
[----:B------:R2:W-:Y:S01]  /*15a10*/  STSM.16.M88.4 [R17+0x24300], R84 ;  /* 0x0243005411007844 */ /* 0x0005e20000000200 */
[----:B------:R-:W-:Y:S01]  /*15a20*/  FADD.FTZ R14, R75, R14 ;  /* 0x0000000e4b0e7221 */ /* 0x000fe20000010000 */
[----:B---3--:R-:W-:Y:S02]  /*15a30*/  FADD.FTZ R91, R135, R91 ;  /* 0x0000005b875b7221 */ /* 0x008fe40000010000 */
[----:B------:R-:W-:Y:S01]  /*15a40*/  MUFU.EX2 R131, R131 ;  /* 0x0000008300837308 */ /* 0x000fe20000000800 */
[----:B-1----:R-:W-:Y:S01]  /*15a50*/  FADD.FTZ R14, R77, R14 ;  /* 0x0000000e4d0e7221 */ /* 0x002fe20000010000 */
[----:B----4-:R-:W-:-:S06]  /*15a60*/  FADD.FTZ R91, R134, R91 ;  /* 0x0000005b865b7221 */ /* 0x010fcc0000010000 */
[----:B--2---:R-:W1:Y:S08]  /*15a70*/  MUFU.EX2 R84, R132 ;  /* 0x0000008400547308 */ /* 0x004e700000000800 */
[----:B------:R-:W2:Y:S01]  /*15a80*/  MUFU.EX2 R85, R103 ;  /* 0x0000006700557308 */ /* 0x000ea20000000800 */
[----:B------:R-:W-:Y:S01]  /*15a90*/  FADD.FTZ R14, R79, R14 ;  /* 0x0000000e4f0e7221 */ /* 0x000fe20000010000 */
[----:B------:R-:W-:-:S06]  /*15aa0*/  FADD.FTZ R91, R133, R91 ;  /* 0x0000005b855b7221 */ /* 0x000fcc0000010000 */
[----:B------:R-:W3:Y:S08]  /*15ab0*/  MUFU.EX2 R104, R104 ;  /* 0x0000006800687308 */ /* 0x000ef00000000800 */
[----:B------:R-:W4:Y:S01]  /*15ac0*/  MUFU.EX2 R86, R130 ;  /* 0x0000008200567308 */ /* 0x000f220000000800 */
[----:B0-----:R-:W-:Y:S01]  /*15ad0*/  FADD.FTZ R14, R102, R14 ;  /* 0x0000000e660e7221 */ /* 0x001fe20000010000 */
[----:B-1----:R-:W-:-:S06]  /*15ae0*/  FADD.FTZ R91, R84, R91 ;  /* 0x0000005b545b7221 */ /* 0x002fcc0000010000 */
[----:B------:R-:W0:Y:S08]  /*15af0*/  MUFU.EX2 R87, R105 ;  /* 0x0000006900577308 */ /* 0x000e300000000800 */
[----:B------:R-:W1:Y:S01]  /*15b00*/  MUFU.EX2 R129, R129 ;  /* 0x0000008100817308 */ /* 0x000e620000000800 */
[----:B--2---:R-:W-:Y:S01]  /*15b10*/  FADD.FTZ R14, R85, R14 ;  /* 0x0000000e550e7221 */ /* 0x004fe20000010000 */
[----:B------:R-:W-:-:S06]  /*15b20*/  FADD.FTZ R91, R131, R91 ;  /* 0x0000005b835b7221 */ /* 0x000fcc0000010000 */
[----:B------:R-:W2:Y:S08]  /*15b30*/  MUFU.EX2 R106, R106 ;  /* 0x0000006a006a7308 */ /* 0x000eb00000000800 */
[----:B------:R-:W2:Y:S01]  /*15b40*/  MUFU.EX2 R124, R128 ;  /* 0x00000080007c7308 */ /* 0x000ea20000000800 */
[----:B---3--:R-:W-:Y:S01]  /*15b50*/  FADD.FTZ R14, R104, R14 ;  /* 0x0000000e680e7221 */ /* 0x008fe20000010000 */
[----:B----4-:R-:W-:-:S06]  /*15b60*/  FADD.FTZ R91, R86, R91 ;  /* 0x0000005b565b7221 */ /* 0x010fcc0000010000 */
[----:B------:R-:W3:Y:S08]  /*15b70*/  MUFU.EX2 R107, R107 ;  /* 0x0000006b006b7308 */ /* 0x000ef00000000800 */
[----:B------:R-:W4:Y:S01]  /*15b80*/  MUFU.EX2 R126, R126 ;  /* 0x0000007e007e7308 */ /* 0x000f220000000800 */
[----:B------:R-:W-:Y:S01]  /*15b90*/  F2FP.BF16.F32.PACK_AB R77, R77, R75 ;  /* 0x0000004b4d4d723e */ /* 0x000fe200000010ff */
[----:B0-----:R-:W-:-:S06]  /*15ba0*/  FADD.FTZ R14, R87, R14 ;  /* 0x0000000e570e7221 */ /* 0x001fcc0000010000 */
[----:B------:R-:W0:Y:S01]  /*15bb0*/  MUFU.EX2 R108, R108 ;  /* 0x0000006c006c7308 */ /* 0x000e220000000800 */
[----:B-1----:R-:W-:-:S07]  /*15bc0*/  FADD.FTZ R75, R129, R91 ;  /* 0x0000005b814b7221 */ /* 0x002fce0000010000 */
        /* <DEDUP_REMOVED lines=9> */
[----:B0-----:R-:W-:Y:S01]  /*15c60*/  FADD.FTZ R14, R108, R14 ;  /* 0x0000000e6c0e7221 */ /* 0x001fe20000010000 */
[----:B-1----:R-:W-:-:S06]  /*15c70*/  FADD.FTZ R75, R127, R75 ;  /* 0x0000004b7f4b7221 */ /* 0x002fcc0000010000 */
[----:B------:R-:W0:Y:S08]  /*15c80*/  MUFU.EX2 R115, R115 ;  /* 0x0000007300737308 */ /* 0x000e300000000800 */
[----:B------:R-:W1:Y:S01]  /*15c90*/  MUFU.EX2 R89, R89 ;  /* 0x0000005900597308 */ /* 0x000e620000000800 */
[----:B--2---:R-:W-:-:S07]  /*15ca0*/  FADD.FTZ R14, R109, R14 ;  /* 0x0000000e6d0e7221 */ /* 0x004fce0000010000 */
[----:B------:R-:W2:Y:S08]  /*15cb0*/  MUFU.EX2 R116, R116 ;  /* 0x0000007400747308 */ /* 0x000eb00000000800 */
[----:B------:R-:W-:Y:S08]  /*15cc0*/  MUFU.EX2 R112, R83 ;  /* 0x0000005300707308 */ /* 0x000ff00000000800 */
[----:B------:R-:W2:Y:S08]  /*15cd0*/  MUFU.EX2 R83, R117 ;  /* 0x0000007500537308 */ /* 0x000eb00000000800 */
[----:B------:R-:W2:Y:S08]  /*15ce0*/  MUFU.EX2 R97, R97 ;  /* 0x0000006100617308 */ /* 0x000eb00000000800 */
[----:B------:R3:W-:Y:S02]  /*15cf0*/  MUFU.EX2 R113, R82 ;  /* 0x0000005200717308 */ /* 0x0007e40000000800 */
[----:B---3--:R-:W-:-:S06]  /*15d00*/  FADD.FTZ R82, R81, R75 ;  /* 0x0000004b51527221 */ /* 0x008fcc0000010000 */
[----:B------:R-:W3:Y:S01]  /*15d10*/  MUFU.EX2 R118, R118 ;  /* 0x0000007600767308 */ /* 0x000ee20000000800 */
[----:B------:R-:W-:Y:S01]  /*15d20*/  FADD.FTZ R75, R114, R14 ;  /* 0x0000000e724b7221 */ /* 0x000fe20000010000 */
[----:B----4-:R-:W-:-:S06]  /*15d30*/  FADD.FTZ R14, R80, R82 ;  /* 0x00000052500e7221 */ /* 0x010fcc0000010000 */
[----:B------:R-:W4:Y:S01]  /*15d40*/  MUFU.EX2 R74, R74 ;  /* 0x0000004a004a7308 */ /* 0x000f220000000800 */
[----:B0-----:R-:W-:Y:S01]  /*15d50*/  FADD.FTZ R75, R115, R75 ;  /* 0x0000004b734b7221 */ /* 0x001fe20000010000 */
[----:B-1----:R-:W-:-:S06]  /*15d60*/  FADD.FTZ R14, R89, R14 ;  /* 0x0000000e590e7221 */ /* 0x002fcc0000010000 */
[----:B------:R-:W0:Y:S01]  /*15d70*/  MUFU.EX2 R119, R119 ;  /* 0x0000007700777308 */ /* 0x000e220000000800 */
[----:B--2---:R-:W-:Y:S01]  /*15d80*/  FADD.FTZ R75, R116, R75 ;  /* 0x0000004b744b7221 */ /* 0x004fe20000010000 */
[----:B------:R-:W-:-:S06]  /*15d90*/  FADD.FTZ R14, R111, R14 ;  /* 0x0000000e6f0e7221 */ /* 0x000fcc0000010000 */
[----:B------:R-:W1:Y:S01]  /*15da0*/  MUFU.EX2 R96, R96 ;  /* 0x0000006000607308 */ /* 0x000e620000000800 */
[----:B------:R-:W-:Y:S01]  /*15db0*/  FADD.FTZ R75, R83, R75 ;  /* 0x0000004b534b7221 */ /* 0x000fe20000010000 */
        /* <DEDUP_REMOVED lines=9> */
[----:B------:R-:W0:Y:S01]  /*15e50*/  MUFU.EX2 R122, R122 ;  /* 0x0000007a007a7308 */ /* 0x000e220000000800 */
[----:B--2---:R-:W-:Y:S01]  /*15e60*/  FADD.FTZ R75, R120, R75 ;  /* 0x0000004b784b7221 */ /* 0x004fe20000010000 */
[----:B------:R-:W-:-:S06]  /*15e70*/  FADD.FTZ R14, R73, R14 ;  /* 0x0000000e490e7221 */ /* 0x000fcc0000010000 */
[----:B------:R-:W1:Y:S08]  /*15e80*/  MUFU.EX2 R123, R123 ;  /* 0x0000007b007b7308 */ /* 0x000e700000000800 */
[----:B------:R-:W2:Y:S01]  /*15e90*/  MUFU.EX2 R95, R95 ;  /* 0x0000005f005f7308 */ /* 0x000ea20000000800 */
[----:B---3--:R-:W-:Y:S01]  /*15ea0*/  FADD.FTZ R75, R121, R75 ;  /* 0x0000004b794b7221 */ /* 0x008fe20000010000 */
[----:B----4-:R-:W-:-:S06]  /*15eb0*/  FADD.FTZ R14, R92, R14 ;  /* 0x0000000e5c0e7221 */ /* 0x010fcc0000010000 */
[----:B------:R-:W3:Y:S01]  /*15ec0*/  MUFU.EX2 R141, R141 ;  /* 0x0000008d008d7308 */ /* 0x000ee20000000800 */
[----:B0-----:R-:W-:Y:S01]  /*15ed0*/  FADD.FTZ R75, R122, R75 ;  /* 0x0000004b7a4b7221 */ /* 0x001fe20000010000 */
[----:B------:R-:W-:-:S06]  /*15ee0*/  FADD.FTZ R14, R112, R14 ;  /* 0x0000000e700e7221 */ /* 0x000fcc0000010000 */
[----:B------:R-:W0:Y:S08]  /*15ef0*/  MUFU.EX2 R140, R140 ;  /* 0x0000008c008c7308 */ /* 0x000e300000000800 */
[----:B------:R-:W4:Y:S01]  /*15f00*/  MUFU.EX2 R88, R88 ;  /* 0x0000005800587308 */ /* 0x000f220000000800 */
[----:B-1----:R-:W-:Y:S01]  /*15f10*/  FADD.FTZ R75, R123, R75 ;  /* 0x0000004b7b4b7221 */ /* 0x002fe20000010000 */
[----:B--2---:R-:W-:-:S06]  /*15f20*/  FADD.FTZ R14, R95, R14 ;  /* 0x0000000e5f0e7221 */ /* 0x004fcc0000010000 */
[----:B------:R-:W1:Y:S08]  /*15f30*/  MUFU.EX2 R139, R139 ;  /* 0x0000008b008b7308 */ /* 0x000e700000000800 */
[----:B------:R-:W2:Y:S01]  /*15f40*/  MUFU.EX2 R101, R101 ;  /* 0x0000006500657308 */ /* 0x000ea20000000800 */
[----:B---3--:R-:W-:Y:S01]  /*15f50*/  FADD.FTZ R75, R141, R75 ;  /* 0x0000004b8d4b7221 */ /* 0x008fe20000010000 */
[----:B------:R-:W-:-:S06]  /*15f60*/  FADD.FTZ R14, R113, R14 ;  /* 0x0000000e710e7221 */ /* 0x000fcc0000010000 */
[----:B------:R-:W3:Y:S08]  /*15f70*/  MUFU.EX2 R138, R138 ;  /* 0x0000008a008a7308 */ /* 0x000ef00000000800 */
[----:B------:R-:W3:Y:S01]  /*15f80*/  MUFU.EX2 R93, R93 ;  /* 0x0000005d005d7308 */ /* 0x000ee20000000800 */
[----:B0-----:R-:W-:Y:S01]  /*15f90*/  FADD.FTZ R75, R140, R75 ;  /* 0x0000004b8c4b7221 */ /* 0x001fe20000010000 */
[----:B----4-:R-:W-:-:S06]  /*15fa0*/  FADD.FTZ R14, R88, R14 ;  /* 0x0000000e580e7221 */ /* 0x010fcc0000010000 */
[----:B------:R-:W0:Y:S01]  /*15fb0*/  MUFU.EX2 R142, R142 ;  /* 0x0000008e008e7308 */ /* 0x000e220000000800 */
[----:B------:R-:W-:-:S07]  /*15fc0*/  F2FP.BF16.F32.PACK_AB R76, R136, R137 ;  /* 0x00000089884c723e */ /* 0x000fce00000010ff */
[----:B------:R-:W4:Y:S01]  /*15fd0*/  MUFU.EX2 R100, R100 ;  /* 0x0000006400647308 */ /* 0x000f220000000800 */
[----:B------:R-:W-:Y:S02]  /*15fe0*/  F2FP.BF16.F32.PACK_AB R78, R134, R135 ;  /* 0x00000087864e723e */ /* 0x000fe400000010ff */
[----:B------:R-:W-:-:S05]  /*15ff0*/  F2FP.BF16.F32.PACK_AB R79, R102, R79 ;  /* 0x0000004f664f723e */ /* 0x000fca00000010ff */
[----:B------:R-:W4:Y:S01]  /*16000*/  MUFU.EX2 R91, R143 ;  /* 0x0000008f005b7308 */ /* 0x000f220000000800 */
[----:B-1----:R-:W-:Y:S01]  /*16010*/  FADD.FTZ R75, R139, R75 ;  /* 0x0000004b8b4b7221 */ /* 0x002fe20000010000 */
[----:B--2---:R-:W-:-:S06]  /*16020*/  FADD.FTZ R14, R101, R14 ;  /* 0x0000000e650e7221 */ /* 0x004fcc0000010000 */
[----:B------:R-:W1:Y:S01]  /*16030*/  MUFU.EX2 R94, R94 ;  /* 0x0000005e005e7308 */ /* 0x000e620000000800 */
[----:B------:R2:W-:Y:S01]  /*16040*/  STSM.16.M88.4 [R17+0x25b00], R76 ;  /* 0x025b004c11007844 */ /* 0x0005e20000000200 */
[----:B---3--:R-:W-:-:S06]  /*16050*/  FADD.FTZ R75, R138, R75 ;  /* 0x0000004b8a4b7221 */ /* 0x008fcc0000010000 */
[----:B------:R-:W3:Y:S08]  /*16060*/  MUFU.EX2 R144, R144 ;  /* 0x0000009000907308 */ /* 0x000ef00000000800 */
[----:B------:R-:W3:Y:S01]  /*16070*/  MUFU.EX2 R99, R99 ;  /* 0x0000006300637308 */ /* 0x000ee20000000800 */
[----:B--2---:R-:W-:Y:S01]  /*16080*/  F2FP.BF16.F32.PACK_AB R78, R73, R96 ;  /* 0x00000060494e723e */ /* 0x004fe200000010ff */
[----:B------:R-:W-:Y:S01]  /*16090*/  FADD.FTZ R73, R93, R14 ;  /* 0x0000000e5d497221 */ /* 0x000fe20000010000 */
[----:B------:R-:W-:-:S05]  /*160a0*/  F2FP.BF16.F32.PACK_AB R76, R74, R97 ;  /* 0x000000614a4c723e */ /* 0x000fca00000010ff */
[----:B------:R-:W2:Y:S01]  /*160b0*/  MUFU.EX2 R145, R145 ;  /* 0x0000009100917308 */ /* 0x000ea20000000800 */
[----:B0-----:R-:W-:Y:S01]  /*160c0*/  FADD.FTZ R14, R142, R75 ;  /* 0x0000004b8e0e7221 */ /* 0x001fe20000010000 */
[----:B----4-:R-:W-:-:S06]  /*160d0*/  FADD.FTZ R75, R100, R73 ;  /* 0x00000049644b7221 */ /* 0x010fcc0000010000 */
[----:B------:R-:W0:Y:S01]  /*160e0*/  MUFU.EX2 R97, R146 ;  /* 0x0000009200617308 */ /* 0x000e220000000800 */
[----:B------:R-:W-:Y:S01]  /*160f0*/  FADD.FTZ R73, R91, R14 ;  /* 0x0000000e5b497221 */ /* 0x000fe20000010000 */
[----:B-1----:R-:W-:-:S06]  /*16100*/  FADD.FTZ R74, R94, R75 ;  /* 0x0000004b5e4a7221 */ /* 0x002fcc0000010000 */
[----:B------:R-:W1:Y:S01]  /*16110*/  MUFU.EX2 R128, R90 ;  /* 0x0000005a00807308 */ /* 0x000e620000000800 */
[----:B---3--:R-:W-:-:S07]  /*16120*/  FADD.FTZ R14, R144, R73 ;  /* 0x00000049900e7221 */ /* 0x008fce0000010000 */
[----:B------:R-:W-:Y:S08]  /*16130*/  MUFU.EX2 R147, R147 ;  /* 0x0000009300937308 */ /* 0x000ff00000000800 */
[----:B------:R-:W3:Y:S01]  /*16140*/  MUFU.EX2 R148, R148 ;  /* 0x0000009400947308 */ /* 0x000ee20000000800 */
[----:B------:R-:W-:Y:S01]  /*16150*/  FADD.FTZ R73, R99, R74 ;  /* 0x0000004a63497221 */ /* 0x000fe20000010000 */
[----:B--2---:R-:W-:Y:S01]  /*16160*/  FADD.FTZ R14, R145, R14 ;  /* 0x0000000e910e7221 */ /* 0x004fe20000010000 */
[----:B------:R-:W2:Y:S05]  /*16170*/  LDL R74, [R1+0x24] ;  /* 0x00002400014a7983 */ /* 0x000eaa0000100800 */
[----:B------:R-:W4:Y:S01]  /*16180*/  MUFU.EX2 R98, R98 ;  /* 0x0000006200627308 */ /* 0x000f220000000800 */
[----:B0-----:R-:W-:Y:S01]  /*16190*/  FADD.FTZ R14, R97, R14 ;  /* 0x0000000e610e7221 */ /* 0x001fe20000010000 */
[----:B------:R-:W-:Y:S01]  /*161a0*/  F2FP.BF16.F32.PACK_AB R96, R99, R94 ;  /* 0x0000005e6360723e */ /* 0x000fe200000010ff */
[----:B-1----:R-:W-:Y:S01]  /*161b0*/  FADD.FTZ R73, R128, R73 ;  /* 0x0000004980497221 */ /* 0x002fe20000010000 */
[----:B---3--:R-:W-:Y:S01]  /*161c0*/  F2FP.BF16.F32.PACK_AB R99, R148, R147 ;  /* 0x000000939463723e */ /* 0x008fe200000010ff */
[----:B------:R-:W-:-:S04]  /*161d0*/  FADD.FTZ R147, R147, R14 ;  /* 0x0000000e93937221 */ /* 0x000fc80000010000 */
[----:B------:R-:W-:Y:S01]  /*161e0*/  FADD.FTZ R14, R148, R147 ;  /* 0x00000093940e7221 */ /* 0x000fe20000010000 */
[----:B----4-:R-:W-:-:S05]  /*161f0*/  FADD.FTZ R73, R98, R73 ;  /* 0x0000004962497221 */ /* 0x010fca0000010000 */
[----:B------:R-:W-:Y:S04]  /*16200*/  STL [R1+0x14], R73 ;  /* 0x0000144901007387 */ /* 0x000fe80000100800 */
[----:B------:R-:W-:Y:S04]  /*16210*/  STL [R1+0x2c], R14 ;  /* 0x00002c0e01007387 */ /* 0x000fe80000100800 */
[----:B------:R1:W5:Y:S01]  /*16220*/  LDL R151, [R1+0x38] ;  /* 0x0000380001977983 */ /* 0x0003620000100800 */
        /* <DEDUP_REMOVED lines=12> */
[----:B------:R-:W-:Y:S01]  /*162f0*/  STSM.16.M88.4 [R17+0x27300], R84 ;  /* 0x0273005411007844 */ /* 0x000fe20000000200 */
[----:B------:R-:W-:Y:S02]  /*16300*/  F2FP.BF16.F32.PACK_AB R77, R120, R119 ;  /* 0x00000077784d723e */ /* 0x000fe400000010ff */
[----:B------:R-:W-:Y:S01]  /*16310*/  F2FP.BF16.F32.PACK_AB R79, R122, R121 ;  /* 0x000000797a4f723e */ /* 0x000fe200000010ff */
[----:B------:R-:W-:Y:S01]  /*16320*/  STSM.16.M88.4 [R17+0x28b00], R124 ;  /* 0x028b007c11007844 */ /* 0x000fe20000000200 */
[----:B------:R-:W-:-:S03]  /*16330*/  F2FP.BF16.F32.PACK_AB R88, R101, R88 ;  /* 0x000000586558723e */ /* 0x000fc600000010ff */
[----:B------:R0:W-:Y:S01]  /*16340*/  STSM.16.M88.4 [R17+0x2a300], R80 ;  /* 0x02a3005011007844 */ /* 0x0001e20000000200 */
[----:B------:R-:W-:Y:S02]  /*16350*/  F2FP.BF16.F32.PACK_AB R89, R142, R138 ;  /* 0x0000008a8e59723e */ /* 0x000fe400000010ff */
[----:B------:R-:W-:Y:S02]  /*16360*/  F2FP.BF16.F32.PACK_AB R90, R100, R93 ;  /* 0x0000005d645a723e */ /* 0x000fe400000010ff */
[----:B------:R-:W-:Y:S02]  /*16370*/  F2FP.BF16.F32.PACK_AB R91, R144, R91 ;  /* 0x0000005b905b723e */ /* 0x000fe400000010ff */
[----:B------:R-:W-:Y:S02]  /*16380*/  F2FP.BF16.F32.PACK_AB R97, R97, R145 ;  /* 0x000000916161723e */ /* 0x000fe400000010ff */
[----:B------:R-:W-:Y:S01]  /*16390*/  F2FP.BF16.F32.PACK_AB R98, R98, R128 ;  /* 0x000000806262723e */ /* 0x000fe200000010ff */
[----:B------:R1:W-:Y:S01]  /*163a0*/  STSM.16.M88.4 [R17+0x2bb00], R76 ;  /* 0x02bb004c11007844 */ /* 0x0003e20000000200 */
[----:B0-----:R-:W-:-:S02]  /*163b0*/  F2FP.BF16.F32.PACK_AB R80, R112, R92 ;  /* 0x0000005c7050723e */ /* 0x001fc400000010ff */
[----:B------:R-:W-:Y:S02]  /*163c0*/  F2FP.BF16.F32.PACK_AB R81, R141, R123 ;  /* 0x0000007b8d51723e */ /* 0x000fe400000010ff */
[----:B------:R-:W-:Y:S02]  /*163d0*/  F2FP.BF16.F32.PACK_AB R82, R113, R95 ;  /* 0x0000005f7152723e */ /* 0x000fe400000010ff */
[----:B------:R-:W-:-:S05]  /*163e0*/  F2FP.BF16.F32.PACK_AB R83, R139, R140 ;  /* 0x0000008c8b53723e */ /* 0x000fca00000010ff */
[----:B------:R1:W-:Y:S04]  /*163f0*/  STSM.16.M88.4 [R17+0x2d300], R80 ;  /* 0x02d3005011007844 */ /* 0x0003e80000000200 */
[----:B------:R1:W-:Y:S04]  /*16400*/  STSM.16.M88.4 [R17+0x2eb00], R88 ;  /* 0x02eb005811007844 */ /* 0x0003e80000000200 */
[----:B------:R1:W-:Y:S01]  /*16410*/  STSM.16.M88.4 [R17+0x30300], R96 ;  /* 0x0303006011007844 */ /* 0x0003e20000000200 */
        /* <DEDUP_REMOVED lines=57> */
[C---:B--2---:R-:W-:Y:S01]  /*167b0*/  ISETP.GT.AND P2, PT, R0.reuse, R74, PT ;  /* 0x0000004a0000720c */ /* 0x044fe20003f44270 */
[----:B------:R-:W-:Y:S01]  /*167c0*/  VIADD R0, R0, 0xffffffff ;  /* 0xffffffff00007836 */ /* 0x000fe20000000000 */
[----:B0-----:R-:W-:-:S11]  /*167d0*/  NOP ;  /* 0x0000000000007918 */ /* 0x001fd60000000000 */
[----:B-1----:R-:W-:Y:S05]  /*167e0*/  @P2 BRA `(.L_x_11805) ;  /* 0xffffffa400082947 */ /* 0x002fea000383ffff */
[----:B------:R0:W-:Y:S02]  /*167f0*/  STL [R1+0x10], R0 ;  /* 0x0000100001007387 */ /* 0x0001e40000100800 */
.L_x_11794:
[----:B------:R-:W2:Y:S04]  /*16800*/  LDL R14, [R1+0x84] ;  /* 0x00008400010e7983 */ /* 0x000ea80000100800 */
[----:B0-----:R-:W2:Y:S02]  /*16810*/  LDL R0, [R1+0x10] ;  /* 0x0000100001007983 */ /* 0x001ea40000100800 */
[----:B--2---:R-:W-:-:S13]  /*16820*/  ISETP.GE.AND P2, PT, R0, R14, PT ;  /* 0x0000000e0000720c */ /* 0x004fda0003f46270 */
[----:B------:R-:W-:Y:S05]  /*16830*/  @!P2 BRA `(.L_x_11806) ;  /* 0x000000500058a947 */ /* 0x000fea0003800000 */
[----:B------:R0:W5:Y:S01]  /*16840*/  LDL.LU R150, [R1+0x38] ;  /* 0x0000380001967983 */ /* 0x0001620000300800 */
[----:B------:R-:W-:Y:S02]  /*16850*/  IMAD.MOV.U32 R15, RZ, RZ, R72 ;  /* 0x000000ffff0f7224 */ /* 0x000fe400078e0048 */
[----:B------:R-:W-:Y:S02]  /*16860*/  IMAD.MOV.U32 R0, RZ, RZ, R20 ;  /* 0x000000ffff007224 */ /* 0x000fe400078e0014 */
[----:B------:R-:W-:-:S07]  /*16870*/  IMAD.MOV.U32 R14, RZ, RZ, R19 ;  /* 0x000000ffff0e7224 */ /* 0x000fce00078e0013 */
.L_x_11817:
[----:B------:R-:W2:Y:S01]  /*16880*/  LDL R20, [R1+0x5c] ;  /* 0x00005c0001147983 */ /* 0x000ea20000100800 */
[----:B------:R-:W-:Y:S01]  /*16890*/  VIADD R19, R14, 0x1 ;  /* 0x000000010e137836 */ /* 0x000fe20000000000 */
[----:B------:R-:W-:Y:S05]  /*168a0*/  YIELD ;  /* 0x0000000000007946 */ /* 0x000fea0003800000 */
[----:B------:R-:W-:-:S04]  /*168b0*/  ISETP.NE.AND P3, PT, R19, 0x2, PT ;  /* 0x000000021300780c */ /* 0x000fc80003f65270 */
[----:B------:R-:W-:Y:S02]  /*168c0*/  SEL R21, RZ, 0x1, P3 ;  /* 0x00000001ff157807 */ /* 0x000fe40001800000 */
[----:B------:R-:W-:Y:S02]  /*168d0*/  SEL R19, R19, RZ, P3 ;  /* 0x000000ff13137207 */ /* 0x000fe40001800000 */
[----:B-----5:R-:W-:-:S05]  /*168e0*/  LOP3.LUT R21, R150, R21, RZ, 0x3c, !PT ;  /* 0x0000001596157212 */ /* 0x020fca00078e3cff */
[----:B------:R1:W-:Y:S01]  /*168f0*/  STL [R1+0x38], R21 ;  /* 0x0000381501007387 */ /* 0x0003e20000100800 */
[----:B--2---:R-:W-:-:S13]  /*16900*/  ISETP.NE.AND P2, PT, R20, RZ, PT ;  /* 0x000000ff1400720c */ /* 0x004fda0003f45270 */
[----:B-1----:R-:W-:Y:S05]  /*16910*/  @P2 BRA `(.L_x_11807) ;  /* 0x0000000000302947 */ /* 0x002fea0003800000 */
[----:B------:R-:W-:Y:S05]  /*16920*/  @!P1 BRA `(.L_x_11808) ;  /* 0x0000000000049947 */ /* 0x000fea0003800000 */
[----:B------:R-:W-:Y:S01]  /*16930*/  BPT.TRAP 0x1 ;  /* 0x000000040000795c */ /* 0x000fe20000300000 */
.L_x_11808:
[----:B------:R-:W-:Y:S01]  /*16940*/  IMAD R20, R19, 0x8, R16 ;  /* 0x0000000813147824 */ /* 0x000fe200078e0210 */
[----:B------:R-:W-:-:S04]  /*16950*/  SHF.L.U32 R21, R21, 0x1f, RZ ;  /* 0x0000001f15157819 */ /* 0x000fc800000006ff */
[----:B------:R1:W2:Y:S01]  /*16960*/  SYNCS.PHASECHK.TRANS64.TRYWAIT P3, [R20+URZ+0x31c30], R21 ;  /* 0x031c3015140075a7 */ /* 0x0002a2000806017f */
[----:B------:R-:W-:Y:S05]  /*16970*/  @!P1 BRA `(.L_x_11809) ;  /* 0x0000000000049947 */ /* 0x000fea0003800000 */
[----:B------:R-:W-:Y:S01]  /*16980*/  BPT.TRAP 0x1 ;  /* 0x000000040000795c */ /* 0x000fe20000300000 */
.L_x_11809:
[----:B------:R-:W-:Y:S04]  /*16990*/  BSSY B0, `(.L_x_11807) ;  /* 0x0000004000007945 */ /* 0x000fe80003800000 */
[----:B--2---:R-:W-:Y:S05]  /*169a0*/  @P3 BRA `(.L_x_11810) ;  /* 0x0000000000083947 */ /* 0x004fea0003800000 */
[----:B------:R-:W2:Y:S02]  /*169b0*/  SYNCS.PHASECHK.TRANS64.TRYWAIT P3, [R20+URZ+0x31c30], R21 ;  /* 0x031c3015140075a7 */ /* 0x000ea4000806017f */
[----:B--2---:R-:W-:Y:S05]  /*169c0*/  @!P3 BRA `(.L_x_11811) ;  /* 0x0000011800e4b947 */ /* 0x004fea0003800000 */
.L_x_11810:
[----:B------:R-:W-:Y:S05]  /*169d0*/  BSYNC B0 ;  /* 0x0000000000007941 */ /* 0x000fea0003800000 */
.L_x_11807:
        /* <DEDUP_REMOVED lines=336> */
[----:B------:R-:W-:Y:S04]  /*17ee0*/  HGMMA.64x16x16.F32.BF16 R80, gdesc[UR40], R80, gsb0 ;  /* 0x00200000285079f0 */ /* 0x000fe80008001850 */
[----:B------:R-:W-:Y:S01]  /*17ef0*/  MOV R151, UR31 ;  /* 0x0000001f00977c02 */ /* 0x000fe20008000f00 */
[----:B------:R-:W-:Y:S01]  /*17f00*/  UMOV UR31, UR59 ;  /* 0x0000003b001f7c82 */ /* 0x000fe20008000000 */
[----:B------:R-:W-:Y:S01]  /*17f10*/  MOV R149, UR30 ;  /* 0x0000001e00957c02 */ /* 0x000fe20008000f00 */
[----:B------:R-:W-:Y:S01]  /*17f20*/  UMOV UR30, UR58 ;  /* 0x0000003a001e7c82 */ /* 0x000fe20008000000 */
[----:B------:R-:W-:Y:S01]  /*17f30*/  UMOV UR22, UR56 ;  /* 0x0000003800167c82 */ /* 0x000fe20008000000 */
[----:B------:R-:W-:Y:S01]  /*17f40*/  UMOV UR23, UR57 ;  /* 0x0000003900177c82 */ /* 0x000fe20008000000 */
[----:B------:R-:W-:-:S02]  /*17f50*/  R2UR UR59, R157 ;  /* 0x000000009d3b72ca */ /* 0x000fc400000e0000 */
        /* <DEDUP_REMOVED lines=10> */
[----:B------:R-:W-:Y:S02]  /*18000*/  VIADD R20, R146, 0x540 ;  /* 0x0000054092147836 */ /* 0x000fe40000000000 */
[----:B------:R-:W-:-:S03]  /*18010*/  IMAD.MOV.U32 R21, RZ, RZ, -0x7fffffe0 ;  /* 0x80000020ff157424 */ /* 0x000fc600078e00ff */
[----:B------:R-:W-:Y:S02]  /*18020*/  R2UR UR26, R20 ;  /* 0x00000000141a72ca */ /* 0x000fe400000e0000 */
        /* <DEDUP_REMOVED lines=216> */
.L_x_11813:
[----:B------:R-:W-:Y:S01]  /*18db0*/  SHF.L.U32 R20, R150, 0x1f, RZ ;  /* 0x0000001f96147819 */ /* 0x000fe200000006ff */
[----:B-----5:R-:W-:-:S04]  /*18dc0*/  IMAD R21, R14, 0x8, R16 ;  /* 0x000000080e157824 */ /* 0x020fc800078e0210 */
[----:B------:R1:W2:Y:S01]  /*18dd0*/  SYNCS.PHASECHK.TRANS64.TRYWAIT P2, [R21+URZ+0x31c50], R20 ;  /* 0x031c5014150075a7 */ /* 0x0002a2000804017f */
[----:B------:R-:W-:Y:S05]  /*18de0*/  @!P1 BRA `(.L_x_11814) ;  /* 0x0000000000049947 */ /* 0x000fea0003800000 */
[----:B------:R-:W-:Y:S01]  /*18df0*/  BPT.TRAP 0x1 ;  /* 0x000000040000795c */ /* 0x000fe20000300000 */
.L_x_11814:
[----:B------:R-:W-:Y:S04]  /*18e00*/  BSSY B0, `(.L_x_11812) ;  /* 0x0000004000007945 */ /* 0x000fe80003800000 */
[----:B--2---:R-:W-:Y:S05]  /*18e10*/  @P2 BRA `(.L_x_11815) ;  /* 0x0000000000082947 */ /* 0x004fea0003800000 */
[----:B------:R-:W2:Y:S02]  /*18e20*/  SYNCS.PHASECHK.TRANS64.TRYWAIT P2, [R21+URZ+0x31c50], R20 ;  /* 0x031c5014150075a7 */ /* 0x000ea4000804017f */
[----:B--2---:R-:W-:Y:S05]  /*18e30*/  @!P2 BRA `(.L_x_11816) ;  /* 0x000000f400dca947 */ /* 0x004fea0003800000 */
.L_x_11815:
[----:B------:R-:W-:Y:S05]  /*18e40*/  BSYNC B0 ;  /* 0x0000000000007941 */ /* 0x000fea0003800000 */
.L_x_11812:
        /* <DEDUP_REMOVED lines=23> */
[----:B-12---:R-:W-:Y:S01]  /*18fc0*/  FMNMX.FTZ R20, R153, R0, !PT ;  /* 0x0000000099147209 */ /* 0x006fe20007810000 */
[----:B------:R-:W-:Y:S01]  /*18fd0*/  FMUL.FTZ R117, R100, UR61 ;  /* 0x0000003d64757c20 */ /* 0x000fe20008410000 */
[----:B------:R-:W-:Y:S01]  /*18fe0*/  FMUL.FTZ R101, R101, UR61 ;  /* 0x0000003d65657c20 */ /* 0x000fe20008410000 */
[----:B------:R-:W-:Y:S01]  /*18ff0*/  FMUL.FTZ R88, R88, UR61 ;  /* 0x0000003d58587c20 */ /* 0x000fe20008410000 */
[----:B------:R-:W-:Y:S01]  /*19000*/  FMUL.FTZ R89, R89, UR61 ;  /* 0x0000003d59597c20 */ /* 0x000fe20008410000 */
[----:B------:R-:W-:Y:S01]  /*19010*/  FMUL.FTZ R121, R92, UR61 ;  /* 0x0000003d5c797c20 */ /* 0x000fe20008410000 */
[----:B------:R-:W-:Y:S01]  /*19020*/  FMUL.FTZ R125, R80, UR61 ;  /* 0x0000003d507d7c20 */ /* 0x000fe20008410000 */
        /* <DEDUP_REMOVED lines=9> */
[----:B----4-:R-:W-:Y:S01]  /*190c0*/  FMNMX.FTZ R20, R144, R20, !PT ;  /* 0x0000001490147209 */ /* 0x010fe20007810000 */
[----:B------:R-:W-:Y:S01]  /*190d0*/  FMUL.FTZ R151, R77, UR61 ;  /* 0x0000003d4d977c20 */ /* 0x000fe20008410000 */
[----:B------:R-:W-:Y:S05]  /*190e0*/  WARPSYNC.ALL ;  /* 0x0000000000007948 */ /* 0x000fea0003800000 */
[----:B------:R3:W4:Y:S01]  /*190f0*/  MUFU.TANH R21, R138 ;  /* 0x0000008a00157308 */ /* 0x0007220000002400 */
        /* <DEDUP_REMOVED lines=8> */
[----:B---3--:R-:W-:Y:S01]  /*19180*/  FMUL.FTZ R138, R132, UR61 ;  /* 0x0000003d848a7c20 */ /* 0x008fe20008410000 */
[----:B------:R-:W-:Y:S01]  /*19190*/  FMUL.FTZ R132, R120, UR61 ;  /* 0x0000003d78847c20 */ /* 0x000fe20008410000 */
[----:B--2---:R-:W-:Y:S01]  /*191a0*/  FMNMX.FTZ R20, R136, R20, !PT ;  /* 0x0000001488147209 */ /* 0x004fe20007810000 */
[----:B------:R-:W-:Y:S01]  /*191b0*/  FMUL.FTZ R120, R124, UR61 ;  /* 0x0000003d7c787c20 */ /* 0x000fe20008410000 */
[----:B------:R-:W-:Y:S01]  /*191c0*/  FMUL.FTZ R124, R93, UR61 ;  /* 0x0000003d5d7c7c20 */ /* 0x000fe20008410000 */
[----:B------:R-:W-:Y:S01]  /*191d0*/  FMUL.FTZ R131, R131, UR61 ;  /* 0x0000003d83837c20 */ /* 0x000fe20008410000 */
[----:B------:R-:W-:Y:S01]  /*191e0*/  FMUL.FTZ R123, R123, UR61 ;  /* 0x0000003d7b7b7c20 */ /* 0x000fe20008410000 */
[----:B------:R-:W2:Y:S01]  /*191f0*/  MUFU.TANH R138, R138 ;  /* 0x0000008a008a7308 */ /* 0x000ea20000002400 */
[----:B----4-:R-:W-:-:S02]  /*19200*/  IMAD.MOV.U32 R76, RZ, RZ, R21 ;  /* 0x000000ffff4c7224 */ /* 0x010fc400078e0015 */
[----:B------:R-:W-:Y:S01]  /*19210*/  FMUL.FTZ R135, R135, UR61 ;  /* 0x0000003d87877c20 */ /* 0x000fe20008410000 */
[----:B------:R-:W-:Y:S01]  /*19220*/  FMUL.FTZ R130, R130, UR61 ;  /* 0x0000003d82827c20 */ /* 0x000fe20008410000 */
[----:B------:R-:W-:Y:S01]  /*19230*/  FMUL.FTZ R155, R114, UR61 ;  /* 0x0000003d729b7c20 */ /* 0x000fe20008410000 */
[----:B------:R-:W-:Y:S01]  /*19240*/  FMUL.FTZ R154, R115, UR61 ;  /* 0x0000003d739a7c20 */ /* 0x000fe20008410000 */
[----:B------:R-:W-:Y:S01]  /*19250*/  FMUL.FTZ R157, R126, UR61 ;  /* 0x0000003d7e9d7c20 */ /* 0x000fe20008410000 */
[----:B------:R-:W-:Y:S01]  /*19260*/  FMUL.FTZ R156, R127, UR61 ;  /* 0x0000003d7f9c7c20 */ /* 0x000fe20008410000 */
        /* <DEDUP_REMOVED lines=60> */
[----:B------:R3:W-:Y:S01]  /*19630*/  MUFU.TANH R100, R139 ;  /* 0x0000008b00647308 */ /* 0x0007e20000002400 */
[----:B-1----:R-:W-:-:S05]  /*19640*/  FMNMX.FTZ R20, R151, R20, !PT ;  /* 0x0000001497147209 */ /* 0x002fca0007810000 */
[----:B------:R-:W1:Y:S02]  /*19650*/  SHFL.BFLY PT, R21, R20, 0x2, 0x1f ;  /* 0x0c401f0014157f89 */ /* 0x000e6400000e0000 */
[----:B------:R-:W4:Y:S01]  /*19660*/  MUFU.TANH R80, R134 ;  /* 0x0000008600507308 */ /* 0x000f220000002400 */
[----:B---3--:R-:W-:-:S07]  /*19670*/  FMUL.FTZ R139, R118, UR61 ;  /* 0x0000003d768b7c20 */ /* 0x008fce0008410000 */
[----:B------:R-:W3:Y:S08]  /*19680*/  MUFU.TANH R93, R122 ;  /* 0x0000007a005d7308 */ /* 0x000ef00000002400 */
[----:B------:R-:W0:Y:S01]  /*19690*/  MUFU.TANH R143, R131 ;  /* 0x00000083008f7308 */ /* 0x000e220000002400 */
[----:B-1----:R-:W-:-:S07]  /*196a0*/  FMNMX.FTZ R20, R20, R21, !PT ;  /* 0x0000001514147209 */ /* 0x002fce0007810000 */
[----:B------:R3:W1:Y:S01]  /*196b0*/  MUFU.TANH R85, R123 ;  /* 0x0000007b00557308 */ /* 0x0006620000002400 */
[----:B------:R-:W2:Y:S07]  /*196c0*/  SHFL.BFLY PT, R21, R20, 0x1, 0x1f ;  /* 0x0c201f0014157f89 */ /* 0x000eae00000e0000 */
[----:B------:R0:W1:Y:S08]  /*196d0*/  MUFU.TANH R73, R135 ;  /* 0x0000008700497308 */ /* 0x0000700000002400 */
[----:B------:R-:W-:Y:S08]  /*196e0*/  MUFU.TANH R142, R142 ;  /* 0x0000008e008e7308 */ /* 0x000ff00000002400 */
[----:B------:R-:W1:Y:S01]  /*196f0*/  MUFU.TANH R84, R130 ;  /* 0x0000008200547308 */ /* 0x000e620000002400 */
[----:B--2---:R-:W-:Y:S01]  /*19700*/  FMNMX.FTZ R20, R20, R21, !PT ;  /* 0x0000001514147209 */ /* 0x004fe20007810000 */
[----:B------:R-:W-:-:S04]  /*19710*/  IMAD.U32 R21, RZ, RZ, UR4 ;  /* 0x00000004ff157e24 */ /* 0x000fc8000f8e00ff */
[CC--:B------:R-:W-:Y:S01]  /*19720*/  FMUL.FTZ R118, R20.reuse, R21.reuse ;  /* 0x0000001514767220 */ /* 0x0c0fe20000410000 */
[----:B------:R-:W-:Y:S01]  /*19730*/  FADD.FTZ R0, -R20, R0 ;  /* 0x0000000014007221 */ /* 0x000fe20000010100 */
[----:B------:R-:W-:Y:S02]  /*19740*/  MUFU.TANH R157, R157 ;  /* 0x0000009d009d7308 */ /* 0x000fe40000002400 */
[-CC-:B------:R-:W-:Y:S01]  /*19750*/  FFMA.FTZ R72, R144, R21.reuse, -R118.reuse ;  /* 0x0000001590487223 */ /* 0x180fe20000010876 */
[----:B------:R-:W-:Y:S02]  /*19760*/  IMAD.MOV.U32 R144, RZ, RZ, R81 ;  /* 0x000000ffff907224 */ /* 0x000fe400078e0051 */
[-CC-:B------:R-:W-:Y:S01]  /*19770*/  FFMA.FTZ R81, R105, R21.reuse, -R118.reuse ;  /* 0x0000001569517223 */ /* 0x180fe20000010876 */
[-C--:B------:R-:W-:Y:S01]  /*19780*/  FMUL.FTZ R0, R0, R21.reuse ;  /* 0x0000001500007220 */ /* 0x080fe20000410000 */
[----:B------:R-:W2:Y:S01]  /*19790*/  LDL.LU R105, [R1+0x14] ;  /* 0x0000140001697983 */ /* 0x000ea20000300800 */
[-CC-:B------:R-:W-:Y:S01]  /*197a0*/  FFMA.FTZ R114, R153, R21.reuse, -R118.reuse ;  /* 0x0000001599727223 */ /* 0x180fe20000010876 */
[-CC-:B------:R-:W-:Y:S01]  /*197b0*/  FFMA.FTZ R115, R152, R21.reuse, -R118.reuse ;  /* 0x0000001598737223 */ /* 0x180fe20000010876 */
[-CC-:B------:R-:W-:Y:S01]  /*197c0*/  FFMA.FTZ R77, R104, R21.reuse, -R118.reuse ;  /* 0x00000015684d7223 */ /* 0x180fe20000010876 */
[----:B------:R-:W-:Y:S01]  /*197d0*/  FFMA.FTZ R92, R108, R21, -R118 ;  /* 0x000000156c5c7223 */ /* 0x000fe20000010876 */
[----:B------:R-:W-:Y:S01]  /*197e0*/  MUFU.EX2 R0, R0 ;  /* 0x0000000000007308 */ /* 0x000fe20000000800 */
[----:B----4-:R-:W-:-:S02]  /*197f0*/  IMAD.MOV.U32 R108, RZ, RZ, R80 ;  /* 0x000000ffff6c7224 */ /* 0x010fc400078e0050 */
[-CC-:B------:R-:W-:Y:S01]  /*19800*/  FFMA.FTZ R80, R109, R21.reuse, -R118.reuse ;  /* 0x000000156d507223 */ /* 0x180fe20000010876 */
[----:B---3--:R-:W-:Y:S02]  /*19810*/  IMAD.MOV.U32 R123, RZ, RZ, R93 ;  /* 0x000000ffff7b7224 */ /* 0x008fe400078e005d */
[-CC-:B------:R-:W-:Y:S01]  /*19820*/  FFMA.FTZ R141, R141, R21.reuse, -R118.reuse ;  /* 0x000000158d8d7223 */ /* 0x180fe20000010876 */
[-C--:B0-----:R-:W-:Y:S01]  /*19830*/  FFMA.FTZ R135, R140, R21.reuse, -R118 ;  /* 0x000000158c877223 */ /* 0x081fe20000010876 */
[----:B------:R-:W-:Y:S02]  /*19840*/  IMAD.MOV.U32 R122, RZ, RZ, R100 ;  /* 0x000000ffff7a7224 */ /* 0x000fe400078e0064 */
[-CC-:B------:R-:W-:Y:S01]  /*19850*/  FFMA.FTZ R136, R136, R21.reuse, -R118.reuse ;  /* 0x0000001588887223 */ /* 0x180fe20000010876 */
[----:B------:R0:W2:Y:S01]  /*19860*/  MUFU.EX2 R104, R114 ;  /* 0x0000007200687308 */ /* 0x0000a20000000800 */
[----:B------:R-:W-:Y:S01]  /*19870*/  FFMA.FTZ R93, R88, R21, -R118 ;  /* 0x00000015585d7223 */ /* 0x000fe20000010876 */
[----:B------:R-:W-:-:S02]  /*19880*/  IMAD.MOV.U32 R109, RZ, RZ, R143 ;  /* 0x000000ffff6d7224 */ /* 0x000fc400078e008f */
[-CC-:B------:R-:W-:Y:S01]  /*19890*/  FFMA.FTZ R88, R89, R21.reuse, -R118.reuse ;  /* 0x0000001559587223 */ /* 0x180fe20000010876 */
[----:B-1----:R-:W-:Y:S02]  /*198a0*/  IMAD.MOV.U32 R153, RZ, RZ, R85 ;  /* 0x000000ffff997224 */ /* 0x002fe400078e0055 */
[-C--:B------:R-:W-:Y:S01]  /*198b0*/  FFMA.FTZ R134, R138, R21.reuse, -R118 ;  /* 0x000000158a867223 */ /* 0x080fe20000010876 */
[----:B------:R-:W-:Y:S02]  /*198c0*/  IMAD.MOV.U32 R143, RZ, RZ, R76 ;  /* 0x000000ffff8f7224 */ /* 0x000fe400078e004c */
[-CC-:B------:R-:W-:Y:S01]  /*198d0*/  FFMA.FTZ R133, R133, R21.reuse, -R118.reuse ;  /* 0x0000001585857223 */ /* 0x180fe20000010876 */
[----:B------:R-:W1:Y:S01]  /*198e0*/  MUFU.EX2 R115, R115 ;  /* 0x0000007300737308 */ /* 0x000e620000000800 */
[----:B------:R-:W-:Y:S02]  /*198f0*/  IMAD.MOV.U32 R152, RZ, RZ, R73 ;  /* 0x000000ffff987224 */ /* 0x000fe400078e0049 */
[-CC-:B------:R-:W-:Y:S01]  /*19900*/  FFMA.FTZ R85, R124, R21.reuse, -R118.reuse ;  /* 0x000000157c557223 */ /* 0x180fe20000010876 */
[----:B------:R-:W-:Y:S01]  /*19910*/  FFMA.FTZ R89, R125, R21, -R118 ;  /* 0x000000157d597223 */ /* 0x000fe20000010876 */
[----:B------:R-:W-:-:S02]  /*19920*/  IMAD.MOV.U32 R140, RZ, RZ, R84 ;  /* 0x000000ffff8c7224 */ /* 0x000fc400078e0054 */
[-CC-:B------:R-:W-:Y:S01]  /*19930*/  FFMA.FTZ R100, R96, R21.reuse, -R118.reuse ;  /* 0x0000001560647223 */ /* 0x180fe20000010876 */
[-CC-:B------:R-:W-:Y:S01]  /*19940*/  FFMA.FTZ R76, R97, R21.reuse, -R118.reuse ;  /* 0x00000015614c7223 */ /* 0x180fe20000010876 */
[-C--:B------:R-:W-:Y:S01]  /*19950*/  FFMA.FTZ R73, R101, R21.reuse, -R118 ;  /* 0x0000001565497223 */ /* 0x080fe20000010876 */
[----:B------:R-:W3:Y:S01]  /*19960*/  MUFU.EX2 R72, R72 ;  /* 0x0000004800487308 */ /* 0x000ee20000000800 */
[----:B------:R-:W-:Y:S02]  /*19970*/  IMAD.MOV.U32 R125, RZ, RZ, R144 ;  /* 0x000000ffff7d7224 */ /* 0x000fe400078e0090 */
[-C--:B------:R-:W-:Y:S01]  /*19980*/  FFMA.FTZ R132, R132, R21.reuse, -R118 ;  /* 0x0000001584847223 */ /* 0x080fe20000010876 */
[----:B------:R-:W-:Y:S02]  /*19990*/  IMAD.MOV.U32 R124, RZ, RZ, R142 ;  /* 0x000000ffff7c7224 */ /* 0x000fe400078e008e */
        /* <DEDUP_REMOVED lines=16> */
[----:B------:R-:W-:Y:S01]  /*19aa0*/  FMUL.FTZ R118, R106, UR61 ;  /* 0x0000003d6a767c20 */ /* 0x000fe20008410000 */
[----:B------:R-:W-:Y:S08]  /*19ab0*/  MUFU.TANH R156, R156 ;  /* 0x0000009c009c7308 */ /* 0x000ff00000002400 */
[----:B------:R-:W4:Y:S01]  /*19ac0*/  MUFU.EX2 R106, R141 ;  /* 0x0000008d006a7308 */ /* 0x000f220000000800 */
[----:B------:R-:W-:Y:S01]  /*19ad0*/  FMUL.FTZ R117, R119, UR61 ;  /* 0x0000003d77757c20 */ /* 0x000fe20008410000 */
[----:B------:R-:W-:Y:S01]  /*19ae0*/  FMUL.FTZ R119, R107, UR61 ;  /* 0x0000003d6b777c20 */ /* 0x000fe20008410000 */
[----:B------:R-:W-:-:S02]  /*19af0*/  IMAD.MOV.U32 R107, RZ, RZ, R143 ;  /* 0x000000ffff6b7224 */ /* 0x000fc400078e008f */
[----:B0-----:R-:W-:Y:S02]  /*19b00*/  IMAD.MOV.U32 R114, RZ, RZ, R140 ;  /* 0x000000ffff727224 */ /* 0x001fe400078e008c */
[----:B------:R-:W-:Y:S01]  /*19b10*/  IMAD.MOV.U32 R116, RZ, RZ, R152 ;  /* 0x000000ffff747224 */ /* 0x000fe200078e0098 */
[----:B------:R-:W0:Y:S01]  /*19b20*/  MUFU.TANH R155, R155 ;  /* 0x0000009b009b7308 */ /* 0x000e220000002400 */
[----:B------:R-:W-:-:S07]  /*19b30*/  IMAD.MOV.U32 R152, RZ, RZ, R123 ;  /* 0x000000ffff987224 */ /* 0x000fce00078e007b */
[----:B------:R-:W0:Y:S08]  /*19b40*/  MUFU.TANH R154, R154 ;  /* 0x0000009a009a7308 */ /* 0x000e300000002400 */
[----:B------:R-:W0:Y:S01]  /*19b50*/  MUFU.TANH R139, R139 ;  /* 0x0000008b008b7308 */ /* 0x000e220000002400 */
[----:B------:R-:W-:-:S07]  /*19b60*/  FMUL.FTZ R120, R110, UR61 ;  /* 0x0000003d6e787c20 */ /* 0x000fce0008410000 */
[----:B------:R-:W0:Y:S01]  /*19b70*/  MUFU.TANH R117, R117 ;  /* 0x0000007500757308 */ /* 0x000e220000002400 */
[----:B------:R-:W-:-:S07]  /*19b80*/  FMUL.FTZ R121, R111, UR61 ;  /* 0x0000003d6f797c20 */ /* 0x000fce0008410000 */
[----:B------:R-:W0:Y:S08]  /*19b90*/  MUFU.TANH R118, R118 ;  /* 0x0000007600767308 */ /* 0x000e300000002400 */
[----:B------:R-:W0:Y:S01]  /*19ba0*/  MUFU.TANH R119, R119 ;  /* 0x0000007700777308 */ /* 0x000e220000002400 */
[----:B------:R-:W-:-:S07]  /*19bb0*/  FMUL.FTZ R123, R99, UR61 ;  /* 0x0000003d637b7c20 */ /* 0x000fce0008410000 */
[----:B------:R-:W0:Y:S01]  /*19bc0*/  MUFU.TANH R120, R120 ;  /* 0x0000007800787308 */ /* 0x000e220000002400 */
[----:B------:R-:W-:-:S07]  /*19bd0*/  FMUL.FTZ R110, R102, UR61 ;  /* 0x0000003d666e7c20 */ /* 0x000fce0008410000 */
[----:B------:R-:W0:Y:S01]  /*19be0*/  MUFU.TANH R121, R121 ;  /* 0x0000007900797308 */ /* 0x000e220000002400 */
[----:B------:R-:W-:Y:S01]  /*19bf0*/  FMUL.FTZ R111, R103, UR61 ;  /* 0x0000003d676f7c20 */ /* 0x000fe20008410000 */
[----:B------:R-:W-:-:S06]  /*19c00*/  FMUL.FTZ R112, R90, UR61 ;  /* 0x0000003d5a707c20 */ /* 0x000fcc0008410000 */
[----:B------:R-:W-:Y:S01]  /*19c10*/  MUFU.TANH R123, R123 ;  /* 0x0000007b007b7308 */ /* 0x000fe20000002400 */
[----:B------:R-:W-:-:S07]  /*19c20*/  FMUL.FTZ R113, R91, UR61 ;  /* 0x0000003d5b717c20 */ /* 0x000fce0008410000 */
        /* <DEDUP_REMOVED lines=13> */
[----:B--2---:R-:W-:-:S04]  /*19d00*/  FFMA.FTZ R105, R0, R105, R104 ;  /* 0x0000006900697223 */ /* 0x004fc80000010068 */
[----:B-1----:R-:W-:-:S04]  /*19d10*/  FADD.FTZ R105, R115, R105 ;  /* 0x0000006973697221 */ /* 0x002fc80000010000 */
[----:B---3--:R-:W-:Y:S01]  /*19d20*/  FADD.FTZ R105, R72, R105 ;  /* 0x0000006948697221 */ /* 0x008fe20000010000 */
[----:B------:R-:W-:Y:S01]  /*19d30*/  F2FP.BF16.F32.PACK_AB R104, R115, R104 ;  /* 0x000000687368723e */ /* 0x000fe200000010ff */
[----:B------:R-:W-:Y:S02]  /*19d40*/  IMAD.MOV.U32 R115, RZ, RZ, R122 ;  /* 0x000000ffff737224 */ /* 0x000fe400078e007a */
[C---:B----4-:R-:W-:Y:S01]  /*19d50*/  FADD.FTZ R140, R106.reuse, R105 ;  /* 0x000000696a8c7221 */ /* 0x050fe20000010000 */
[----:B------:R-:W-:Y:S02]  /*19d60*/  F2FP.BF16.F32.PACK_AB R106, R106, R72 ;  /* 0x000000486a6a723e */ /* 0x000fe400000010ff */
[----:B-----5:R-:W-:-:S04]  /*19d70*/  FMNMX.FTZ R72, R107, R15, !PT ;  /* 0x0000000f6b487209 */ /* 0x020fc80007810000 */
        /* <DEDUP_REMOVED lines=12> */
[----:B------:R-:W-:Y:S01]  /*19e40*/  FMNMX.FTZ R72, R154, R72, !PT ;  /* 0x000000489a487209 */ /* 0x000fe20007810000 */
[----:B------:R-:W-:-:S03]  /*19e50*/  FMUL.FTZ R122, R98, UR61 ;  /* 0x0000003d627a7c20 */ /* 0x000fc60008410000 */
[----:B------:R-:W-:-:S04]  /*19e60*/  FMNMX.FTZ R72, R139, R72, !PT ;  /* 0x000000488b487209 */ /* 0x000fc80007810000 */
[----:B------:R-:W-:Y:S01]  /*19e70*/  FMNMX.FTZ R72, R117, R72, !PT ;  /* 0x0000004875487209 */ /* 0x000fe20007810000 */
[----:B------:R-:W0:Y:S03]  /*19e80*/  MUFU.TANH R122, R122 ;  /* 0x0000007a007a7308 */ /* 0x000e260000002400 */
[----:B------:R-:W-:-:S04]  /*19e90*/  FMNMX.FTZ R72, R118, R72, !PT ;  /* 0x0000004876487209 */ /* 0x000fc80007810000 */
[----:B------:R-:W-:-:S04]  /*19ea0*/  FMNMX.FTZ R72, R119, R72, !PT ;  /* 0x0000004877487209 */ /* 0x000fc80007810000 */
[----:B------:R-:W-:-:S04]  /*19eb0*/  FMNMX.FTZ R72, R120, R72, !PT ;  /* 0x0000004878487209 */ /* 0x000fc80007810000 */
[----:B------:R-:W-:-:S04]  /*19ec0*/  FMNMX.FTZ R72, R121, R72, !PT ;  /* 0x0000004879487209 */ /* 0x000fc80007810000 */
[----:B0-----:R-:W-:-:S04]  /*19ed0*/  FMNMX.FTZ R72, R122, R72, !PT ;  /* 0x000000487a487209 */ /* 0x001fc80007810000 */
[----:B------:R-:W-:-:S04]  /*19ee0*/  FMNMX.FTZ R72, R123, R72, !PT ;  /* 0x000000487b487209 */ /* 0x000fc80007810000 */
[----:B------:R-:W-:-:S04]  /*19ef0*/  FMNMX.FTZ R72, R110, R72, !PT ;  /* 0x000000486e487209 */ /* 0x000fc80007810000 */
[----:B------:R-:W-:Y:S01]  /*19f00*/  FMNMX.FTZ R72, R111, R72, !PT ;  /* 0x000000486f487209 */ /* 0x000fe20007810000 */
[----:B------:R-:W0:Y:S03]  /*19f10*/  MUFU.TANH R83, R83 ;  /* 0x0000005300537308 */ /* 0x000e260000002400 */
[----:B------:R-:W-:-:S04]  /*19f20*/  FMNMX.FTZ R72, R112, R72, !PT ;  /* 0x0000004870487209 */ /* 0x000fc80007810000 */
        /* <DEDUP_REMOVED lines=23> */
[----:B------:R-:W0:Y:S02]  /*1a0a0*/  SHFL.BFLY PT, R74, R72, 0x1, 0x1f ;  /* 0x0c201f00484a7f89 */ /* 0x000e2400000e0000 */
[----:B0-----:R-:W-:-:S05]  /*1a0b0*/  FMNMX.FTZ R72, R72, R74, !PT ;  /* 0x0000004a48487209 */ /* 0x001fca0007810000 */
[----:B------:R-:W-:-:S04]  /*1a0c0*/  FMUL.FTZ R148, R72, R21 ;  /* 0x0000001548947220 */ /* 0x000fc80000410000 */
[-CC-:B------:R-:W-:Y:S02]  /*1a0d0*/  FFMA.FTZ R102, R152, R21.reuse, -R148.reuse ;  /* 0x0000001598667223 */ /* 0x180fe40000010894 */
[----:B------:R-:W2:Y:S01]  /*1a0e0*/  LDL R152, [R1+0x74] ;  /* 0x0000740001987983 */ /* 0x000ea20000100800 */
[----:B------:R-:W-:Y:S01]  /*1a0f0*/  FFMA.FTZ R91, R110, R21, -R148 ;  /* 0x000000156e5b7223 */ /* 0x000fe20000010894 */
[----:B------:R-:W-:-:S05]  /*1a100*/  VIADD R110, R16, 0x200 ;  /* 0x00000200106e7836 */ /* 0x000fca0000000000 */
        /* <DEDUP_REMOVED lines=42> */
[----:B------:R-:W-:-:S13]  /*1a3b0*/  R2UR UR4, R110 ;  /* 0x000000006e0472ca */ /* 0x000fda00000e0000 */
[----:B------:R-:W-:Y:S01]  /*1a3c0*/  HGMMA.64x96x16.F32.BF16 R24, gdesc[UR4].tnspB, R24, gsb0 ;  /* 0x41600000041879f0 */ /* 0x000fe20008001818 */
[----:B------:R-:W-:-:S05]  /*1a3d0*/  VIADD R112, R110, 0x180 ;  /* 0x000001806e707836 */ /* 0x000fca0000000000 */
[----:B------:R-:W-:Y:S01]  /*1a3e0*/  R2UR UR8, R112 ;  /* 0x00000000700872ca */ /* 0x000fe200000e0000 */
[----:B------:R-:W-:Y:S01]  /*1a3f0*/  VIADD R112, R110, 0x300 ;  /* 0x000003006e707836 */ /* 0x000fe20000000000 */
[----:B------:R-:W-:Y:S01]  /*1a400*/  R2UR UR13, R113 ;  /* 0x00000000710d72ca */ /* 0x000fe200000e0000 */
[----:B------:R-:W-:Y:S02]  /*1a410*/  WARPGROUP.DEPBAR.LE gsb0, 0x0 ;  /* 0x00008000000079c5 */ /* 0x000fe40000010000 */
[----:B------:R-:W-:-:S08]  /*1a420*/  WARPGROUP.ARRIVE ;  /* 0x00000000000079c5 */ /* 0x000fd00000000000 */
        /* <DEDUP_REMOVED lines=24> */
[----:B------:R-:W-:Y:S02]  /*1a5b0*/  IMAD.MOV.U32 R113, RZ, RZ, -0x3ffffff0 ;  /* 0xc0000010ff717424 */ /* 0x000fe400078e00ff */
[----:B------:R-:W-:Y:S01]  /*1a5c0*/  FFMA.FTZ R78, R137, R21, -R148 ;  /* 0x00000015894e7223 */ /* 0x000fe20000010894 */
[----:B------:R-:W-:Y:S01]  /*1a5d0*/  R2UR UR28, R112 ;  /* 0x00000000701c72ca */ /* 0x000fe200000e0000 */
[----:B------:R-:W2:Y:S01]  /*1a5e0*/  LDL.LU R137, [R1+0x2c] ;  /* 0x00002c0001897983 */ /* 0x000ea20000300800 */
        /* <DEDUP_REMOVED lines=18> */
[-CC-:B------:R-:W-:Y:S02]  /*1a710*/  FFMA.FTZ R103, R153, R21.reuse, -R148.reuse ;  /* 0x0000001599677223 */ /* 0x180fe40000010894 */
[----:B------:R-:W0:Y:S01]  /*1a720*/  S2R R153, SR_TID.X ;  /* 0x0000000000997919 */ /* 0x000e220000002100 */
[----:B------:R-:W-:Y:S01]  /*1a730*/  FADD.FTZ R15, -R72, R15 ;  /* 0x0000000f480f7221 */ /* 0x000fe20000010100 */
[----:B------:R-:W-:-:S03]  /*1a740*/  FFMA.FTZ R105, R107, R21, -R148 ;  /* 0x000000156b697223 */ /* 0x000fc60000010894 */
[-C--:B------:R-:W-:Y:S01]  /*1a750*/  FMUL.FTZ R15, R15, R21.reuse ;  /* 0x000000150f0f7220 */ /* 0x080fe20000410000 */
[-CC-:B------:R-:W-:Y:S02]  /*1a760*/  FFMA.FTZ R107, R115, R21.reuse, -R148.reuse ;  /* 0x00000015736b7223 */ /* 0x180fe40000010894 */
[----:B------:R-:W-:Y:S01]  /*1a770*/  MUFU.EX2 R105, R105 ;  /* 0x0000006900697308 */ /* 0x000fe20000000800 */
[----:B------:R-:W-:-:S07]  /*1a780*/  FFMA.FTZ R79, R138, R21, -R148 ;  /* 0x000000158a4f7223 */ /* 0x000fce0000010894 */
[----:B------:R-:W2:Y:S01]  /*1a790*/  MUFU.EX2 R15, R15 ;  /* 0x0000000f000f7308 */ /* 0x000ea20000000800 */
[----:B------:R-:W-:Y:S02]  /*1a7a0*/  WARPGROUP.DEPBAR.LE gsb0, 0x0 ;  /* 0x00008000000079c5 */ /* 0x000fe40000010000 */
[----:B------:R-:W-:-:S06]  /*1a7b0*/  WARPGROUP.ARRIVE ;  /* 0x00000000000079c5 */ /* 0x000fcc0000000000 */
[----:B------:R-:W-:Y:S01]  /*1a7c0*/  HGMMA.64x96x16.F32.BF16 R24, gdesc[UR36].tnspB, R24, gsb0 ;  /* 0x41600000241879f0 */ /* 0x000fe20008001818 */
[----:B------:R-:W1:Y:S01]  /*1a7d0*/  MUFU.EX2 R110, R107 ;  /* 0x0000006b006e7308 */ /* 0x000e620000000800 */
[----:B0-----:R-:W-:Y:S01]  /*1a7e0*/  SHF.R.U32.HI R138, RZ, 0x7, R153 ;  /* 0x00000007ff8a7819 */ /* 0x001fe20000011699 */
[-CC-:B------:R-:W-:Y:S01]  /*1a7f0*/  FFMA.FTZ R125, R125, R21.reuse, -R148.reuse ;  /* 0x000000157d7d7223 */ /* 0x180fe20000010894 */
[----:B------:R-:W-:Y:S01]  /*1a800*/  FFMA.FTZ R124, R124, R21, -R148 ;  /* 0x000000157c7c7223 */ /* 0x000fe20000010894 */
[----:B------:R-:W-:Y:S02]  /*1a810*/  ISETP.GE.U32.AND P2, PT, R153, 0x180, PT ;  /* 0x000001809900780c */ /* 0x000fe40003f46070 */
[----:B------:R-:W-:Y:S02]  /*1a820*/  VIADD R111, R138, 0x9 ;  /* 0x000000098a6f7836 */ /* 0x000fe40000000000 */
[----:B------:R-:W-:Y:S01]  /*1a830*/  MUFU.EX2 R107, R124 ;  /* 0x0000007c006b7308 */ /* 0x000fe20000000800 */
[----:B--2---:R-:W-:-:S02]  /*1a840*/  FFMA.FTZ R112, R15, R137, R105 ;  /* 0x000000890f707223 */ /* 0x004fc40000010069 */
[----:B------:R-:W-:-:S05]  /*1a850*/  SEL R111, R111, 0x9, !P2 ;  /* 0x000000096f6f7807 */ /* 0x000fca0005000000 */
[----:B------:R-:W-:Y:S01]  /*1a860*/  MUFU.EX2 R125, R125 ;  /* 0x0000007d007d7308 */ /* 0x000fe20000000800 */
[----:B-1----:R-:W-:Y:S01]  /*1a870*/  F2FP.BF16.F32.PACK_AB R105, R110, R105 ;  /* 0x000000696e69723e */ /* 0x002fe200000010ff */
[----:B------:R-:W-:-:S06]  /*1a880*/  FFMA.FTZ R94, R114, R21, -R148 ;  /* 0x00000015725e7223 */ /* 0x000fcc0000010894 */
[----:B------:R-:W0:Y:S01]  /*1a890*/  MUFU.EX2 R136, R136 ;  /* 0x0000008800887308 */ /* 0x000e220000000800 */
[-CC-:B------:R-:W-:Y:S01]  /*1a8a0*/  FFMA.FTZ R95, R109, R21.reuse, -R148.reuse ;  /* 0x000000156d5f7223 */ /* 0x180fe20000010894 */
[----:B------:R-:W-:-:S06]  /*1a8b0*/  FFMA.FTZ R98, R108, R21, -R148 ;  /* 0x000000156c627223 */ /* 0x000fcc0000010894 */
[----:B------:R-:W1:Y:S01]  /*1a8c0*/  MUFU.EX2 R135, R135 ;  /* 0x0000008700877308 */ /* 0x000e620000000800 */
[----:B------:R-:W-:-:S07]  /*1a8d0*/  FFMA.FTZ R99, R116, R21, -R148 ;  /* 0x0000001574637223 */ /* 0x000fce0000010894 */
[----:B------:R-:W2:Y:S08]  /*1a8e0*/  MUFU.EX2 R134, R134 ;  /* 0x0000008600867308 */ /* 0x000eb00000000800 */
[----:B------:R-:W-:Y:S01]  /*1a8f0*/  MUFU.EX2 R124, R76 ;  /* 0x0000004c007c7308 */ /* 0x000fe20000000800 */
[----:B0-----:R-:W-:-:S07]  /*1a900*/  FADD.FTZ R140, R136, R140 ;  /* 0x0000008c888c7221 */ /* 0x001fce0000010000 */
[----:B------:R-:W-:Y:S08]  /*1a910*/  MUFU.EX2 R76, R95 ;  /* 0x0000005f004c7308 */ /* 0x000ff00000000800 */
[----:B------:R-:W0:Y:S01]  /*1a920*/  MUFU.EX2 R133, R133 ;  /* 0x0000008500857308 */ /* 0x000e220000000800 */
[----:B-1----:R-:W-:-:S07]  /*1a930*/  FADD.FTZ R140, R135, R140 ;  /* 0x0000008c878c7221 */ /* 0x002fce0000010000 */
[----:B------:R-:W-:Y:S01]  /*1a940*/  MUFU.EX2 R95, R98 ;  /* 0x00000062005f7308 */ /* 0x000fe20000000800 */
[----:B------:R-:W-:Y:S02]  /*1a950*/  WARPGROUP.DEPBAR.LE gsb0, 0x0 ;  /* 0x00008000000079c5 */ /* 0x000fe40000010000 */
[----:B------:R1:W-:Y:S06]  /*1a960*/  BAR.ARV R111, 0x100 ;  /* 0x0004006f0000751d */ /* 0x0003ec0000002000 */
[----:B-1----:R-:W-:Y:S01]  /*1a970*/  FADD.FTZ R111, R110, R112 ;  /* 0x000000706e6f7221 */ /* 0x002fe20000010000 */
        /* <DEDUP_REMOVED lines=8> */
[----:B------:R-:W-:Y:S02]  /*1aa00*/  @!P0 SYNCS.ARRIVE.TRANS64.RED.A1T0 RZ, [R112+URZ], RZ ;  /* 0x000000ff70ff89a7 */ /* 0x000fe4000810043f */
[----:B------:R1:W-:Y:S01]  /*1aa10*/  @!P0 SYNCS.ARRIVE.TRANS64.RED.A1T0 RZ, [R110+URZ], RZ ;  /* 0x000000ff6eff89a7 */ /* 0x0003e2000810043f */
[----:B------:R3:W-:Y:S01]  /*1aa20*/  STSM.16.M88.4 [R17+0x24300], R104 ;  /* 0x0243006811007844 */ /* 0x0007e20000000200 */
[----:B------:R-:W-:Y:S01]  /*1aa30*/  MUFU.EX2 R132, R132 ;  /* 0x0000008400847308 */ /* 0x000fe20000000800 */
[----:B------:R-:W-:-:S07]  /*1aa40*/  FADD.FTZ R125, R125, R14 ;  /* 0x0000000e7d7d7221 */ /* 0x000fce0000010000 */
[----:B---3--:R-:W-:Y:S08]  /*1aa50*/  MUFU.EX2 R104, R93 ;  /* 0x0000005d00687308 */ /* 0x008ff00000000800 */
[----:B------:R-:W3:Y:S01]  /*1aa60*/  MUFU.EX2 R93, R94 ;  /* 0x0000005e005d7308 */ /* 0x000ee20000000800 */
[----:B------:R-:W-:-:S07]  /*1aa70*/  FFMA.FTZ R108, R157, R21, -R148 ;  /* 0x000000159d6c7223 */ /* 0x000fce0000010894 */
[----:B------:R-:W4:Y:S01]  /*1aa80*/  MUFU.EX2 R99, R99 ;  /* 0x0000006300637308 */ /* 0x000f220000000800 */
[----:B--2---:R-:W-:-:S07]  /*1aa90*/  FADD.FTZ R140, R134, R140 ;  /* 0x0000008c868c7221 */ /* 0x004fce0000010000 */
[----:B------:R-:W2:Y:S01]  /*1aaa0*/  MUFU.EX2 R131, R131 ;  /* 0x0000008300837308 */ /* 0x000ea20000000800 */
[----:B------:R-:W-:-:S07]  /*1aab0*/  FFMA.FTZ R109, R156, R21, -R148 ;  /* 0x000000159c6d7223 */ /* 0x000fce0000010894 */
[----:B-1----:R-:W-:Y:S01]  /*1aac0*/  MUFU.EX2 R110, R77 ;  /* 0x0000004d006e7308 */ /* 0x002fe20000000800 */
[----:B0-----:R-:W-:-:S07]  /*1aad0*/  FADD.FTZ R140, R133, R140 ;  /* 0x0000008c858c7221 */ /* 0x001fce0000010000 */
[----:B------:R3:W-:Y:S08]  /*1aae0*/  MUFU.EX2 R138, R88 ;  /* 0x00000058008a7308 */ /* 0x0007f00000000800 */
[----:B------:R-:W0:Y:S01]  /*1aaf0*/  MUFU.EX2 R77, R102 ;  /* 0x00000066004d7308 */ /* 0x000e220000000800 */
[----:B---3--:R-:W-:-:S04]  /*1ab00*/  FADD.FTZ R88, R93, R125 ;  /* 0x0000007d5d587221 */ /* 0x008fc80000010000 */
[----:B------:R-:W-:-:S03]  /*1ab10*/  FADD.FTZ R88, R76, R88 ;  /* 0x000000584c587221 */ /* 0x000fc60000010000 */
[----:B------:R-:W1:Y:S01]  /*1ab20*/  MUFU.EX2 R130, R130 ;  /* 0x0000008200827308 */ /* 0x000e620000000800 */
[----:B------:R-:W-:-:S07]  /*1ab30*/  FADD.FTZ R88, R95, R88 ;  /* 0x000000585f587221 */ /* 0x000fce0000010000 */
[----:B------:R-:W3:Y:S01]  /*1ab40*/  MUFU.EX2 R103, R103 ;  /* 0x0000006700677308 */ /* 0x000ee20000000800 */
[----:B------:R-:W-:Y:S01]  /*1ab50*/  FADD.FTZ R140, R132, R140 ;  /* 0x0000008c848c7221 */ /* 0x000fe20000010000 */
[----:B------:R-:W-:-:S06]  /*1ab60*/  FFMA.FTZ R114, R155, R21, -R148 ;  /* 0x000000159b727223 */ /* 0x000fcc0000010894 */
[----:B------:R-:W3:Y:S01]  /*1ab70*/  MUFU.EX2 R129, R129 ;  /* 0x0000008100817308 */ /* 0x000ee20000000800 */
[----:B----4-:R-:W-:Y:S01]  /*1ab80*/  FADD.FTZ R88, R99, R88 ;  /* 0x0000005863587221 */ /* 0x010fe20000010000 */
[----:B------:R-:W-:-:S06]  /*1ab90*/  FFMA.FTZ R115, R154, R21, -R148 ;  /* 0x000000159a737223 */ /* 0x000fcc0000010894 */
[----:B------:R-:W4:Y:S01]  /*1aba0*/  MUFU.EX2 R108, R108 ;  /* 0x0000006c006c7308 */ /* 0x000f220000000800 */
[----:B--2---:R-:W-:-:S07]  /*1abb0*/  FADD.FTZ R140, R131, R140 ;  /* 0x0000008c838c7221 */ /* 0x004fce0000010000 */
[----:B------:R-:W-:Y:S01]  /*1abc0*/  MUFU.EX2 R128, R128 ;  /* 0x0000008000807308 */ /* 0x000fe20000000800 */
[----:B0-----:R-:W-:Y:S01]  /*1abd0*/  FADD.FTZ R88, R77, R88 ;  /* 0x000000584d587221 */ /* 0x001fe20000010000 */
[----:B------:R-:W-:-:S06]  /*1abe0*/  FFMA.FTZ R116, R139, R21, -R148 ;  /* 0x000000158b747223 */ /* 0x000fcc0000010894 */
[----:B------:R-:W0:Y:S01]  /*1abf0*/  MUFU.EX2 R109, R109 ;  /* 0x0000006d006d7308 */ /* 0x000e220000000800 */
[----:B-1----:R-:W-:-:S07]  /*1ac00*/  FADD.FTZ R140, R130, R140 ;  /* 0x0000008c828c7221 */ /* 0x002fce0000010000 */
[----:B------:R-:W1:Y:S01]  /*1ac10*/  MUFU.EX2 R127, R127 ;  /* 0x0000007f007f7308 */ /* 0x000e620000000800 */
[----:B---3--:R-:W-:-:S07]  /*1ac20*/  FADD.FTZ R88, R103, R88 ;  /* 0x0000005867587221 */ /* 0x008fce0000010000 */
[----:B------:R-:W-:Y:S01]  /*1ac30*/  MUFU.EX2 R105, R97 ;  /* 0x0000006100697308 */ /* 0x000fe20000000800 */
[----:B------:R-:W-:-:S07]  /*1ac40*/  FFMA.FTZ R117, R117, R21, -R148 ;  /* 0x0000001575757223 */ /* 0x000fce0000010894 */
[----:B------:R-:W-:Y:S01]  /*1ac50*/  MUFU.EX2 R97, R89 ;  /* 0x0000005900617308 */ /* 0x000fe20000000800 */
[----:B------:R-:W-:-:S07]  /*1ac60*/  FADD.FTZ R140, R129, R140 ;  /* 0x0000008c818c7221 */ /* 0x000fce0000010000 */
[----:B------:R-:W2:Y:S01]  /*1ac70*/  MUFU.EX2 R89, R114 ;  /* 0x0000007200597308 */ /* 0x000ea20000000800 */
[----:B----4-:R-:W-:-:S07]  /*1ac80*/  FADD.FTZ R88, R108, R88 ;  /* 0x000000586c587221 */ /* 0x010fce0000010000 */
[----:B------:R-:W3:Y:S01]  /*1ac90*/  MUFU.EX2 R126, R126 ;  /* 0x0000007e007e7308 */ /* 0x000ee20000000800 */
[----:B------:R-:W-:-:S07]  /*1aca0*/  FFMA.FTZ R118, R118, R21, -R148 ;  /* 0x0000001576767223 */ /* 0x000fce0000010894 */
[----:B------:R-:W4:Y:S01]  /*1acb0*/  MUFU.EX2 R115, R115 ;  /* 0x0000007300737308 */ /* 0x000f220000000800 */
[----:B0-----:R-:W-:-:S07]  /*1acc0*/  FADD.FTZ R88, R109, R88 ;  /* 0x000000586d587221 */ /* 0x001fce0000010000 */
[----:B------:R-:W0:Y:S01]  /*1acd0*/  MUFU.EX2 R111, R84 ;  /* 0x00000054006f7308 */ /* 0x000e220000000800 */
[----:B------:R-:W-:Y:S01]  /*1ace0*/  FFMA.FTZ R119, R119, R21, -R148 ;  /* 0x0000001577777223 */ /* 0x000fe20000010894 */
[----:B------:R-:W-:-:S06]  /*1acf0*/  F2FP.BF16.F32.PACK_AB R95, R99, R95 ;  /* 0x0000005f635f723e */ /* 0x000fcc00000010ff */
[----:B------:R-:W0:Y:S08]  /*1ad00*/  MUFU.EX2 R116, R116 ;  /* 0x0000007400747308 */ /* 0x000e300000000800 */
[----:B------:R1:W-:Y:S01]  /*1ad10*/  MUFU.EX2 R98, R90 ;  /* 0x0000005a00627308 */ /* 0x0003e20000000800 */
[----:B------:R-:W-:-:S07]  /*1ad20*/  FFMA.FTZ R120, R120, R21, -R148 ;  /* 0x0000001578787223 */ /* 0x000fce0000010894 */
[----:B------:R-:W0:Y:S01]  /*1ad30*/  MUFU.EX2 R117, R117 ;  /* 0x0000007500757308 */ /* 0x000e220000000800 */
[----:B-1----:R-:W-:-:S04]  /*1ad40*/  FADD.FTZ R90, R128, R140 ;  /* 0x0000008c805a7221 */ /* 0x002fc80000010000 */
[----:B------:R-:W-:-:S03]  /*1ad50*/  FADD.FTZ R90, R127, R90 ;  /* 0x0000005a7f5a7221 */ /* 0x000fc60000010000 */
[----:B------:R-:W1:Y:S01]  /*1ad60*/  MUFU.EX2 R112, R81 ;  /* 0x0000005100707308 */ /* 0x000e620000000800 */
[----:B------:R-:W-:-:S07]  /*1ad70*/  FFMA.FTZ R121, R121, R21, -R148 ;  /* 0x0000001579797223 */ /* 0x000fce0000010894 */
[----:B------:R-:W-:Y:S08]  /*1ad80*/  MUFU.EX2 R99, R75 ;  /* 0x0000004b00637308 */ /* 0x000ff00000000800 */
[----:B------:R-:W1:Y:S08]  /*1ad90*/  MUFU.EX2 R118, R118 ;  /* 0x0000007600767308 */ /* 0x000e700000000800 */
[----:B------:R2:W-:Y:S08]  /*1ada0*/  MUFU.EX2 R75, R78 ;  /* 0x0000004e004b7308 */ /* 0x0005f00000000800 */
[----:B------:R-:W1:Y:S01]  /*1adb0*/  MUFU.EX2 R107, R92 ;  /* 0x0000005c006b7308 */ /* 0x000e620000000800 */
[----:B--2---:R-:W-:Y:S01]  /*1adc0*/  FADD.FTZ R78, R89, R88 ;  /* 0x00000058594e7221 */ /* 0x004fe20000010000 */
[----:B---3--:R-:W-:-:S03]  /*1add0*/  FADD.FTZ R88, R126, R90 ;  /* 0x0000005a7e587221 */ /* 0x008fc60000010000 */
[----:B----4-:R-:W-:-:S03]  /*1ade0*/  FADD.FTZ R78, R115, R78 ;  /* 0x0000004e734e7221 */ /* 0x010fc60000010000 */
[----:B------:R-:W2:Y:S01]  /*1adf0*/  MUFU.EX2 R119, R119 ;  /* 0x0000007700777308 */ /* 0x000ea20000000800 */
[----:B0-----:R-:W-:Y:S01]  /*1ae00*/  FADD.FTZ R88, R111, R88 ;  /* 0x000000586f587221 */ /* 0x001fe20000010000 */
[----:B------:R-:W-:Y:S01]  /*1ae10*/  FADD.FTZ R78, R116, R78 ;  /* 0x0000004e744e7221 */ /* 0x000fe20000010000 */
[----:B------:R-:W-:-:S05]  /*1ae20*/  FFMA.FTZ R122, R122, R21, -R148 ;  /* 0x000000157a7a7223 */ /* 0x000fca0000010894 */
[----:B------:R-:W0:Y:S01]  /*1ae30*/  MUFU.EX2 R113, R80 ;  /* 0x0000005000717308 */ /* 0x000e220000000800 */
[----:B------:R-:W-:-:S07]  /*1ae40*/  FFMA.FTZ R123, R123, R21, -R148 ;  /* 0x000000157b7b7223 */ /* 0x000fce0000010894 */
[----:B------:R-:W-:Y:S08]  /*1ae50*/  MUFU.EX2 R120, R120 ;  /* 0x0000007800787308 */ /* 0x000ff00000000800 */
[----:B------:R-:W3:Y:S08]  /*1ae60*/  MUFU.EX2 R106, R100 ;  /* 0x00000064006a7308 */ /* 0x000ef00000000800 */
[----:B------:R4:W-:Y:S08]  /*1ae70*/  MUFU.EX2 R102, R79 ;  /* 0x0000004f00667308 */ /* 0x0009f00000000800 */
[----:B------:R-:W3:Y:S01]  /*1ae80*/  MUFU.EX2 R121, R121 ;  /* 0x0000007900797308 */ /* 0x000ee20000000800 */
[----:B----4-:R-:W-:Y:S01]  /*1ae90*/  FADD.FTZ R79, R110, R88 ;  /* 0x000000586e4f7221 */ /* 0x010fe20000010000 */
[----:B------:R-:W-:-:S03]  /*1aea0*/  FADD.FTZ R88, R117, R78 ;  /* 0x0000004e75587221 */ /* 0x000fc60000010000 */
[----:B-1----:R-:W-:Y:S01]  /*1aeb0*/  FADD.FTZ R79, R112, R79 ;  /* 0x0000004f704f7221 */ /* 0x002fe20000010000 */
[----:B------:R-:W-:Y:S02]  /*1aec0*/  FADD.FTZ R88, R118, R88 ;  /* 0x0000005876587221 */ /* 0x000fe40000010000 */
[----:B------:R-:W1:Y:S01]  /*1aed0*/  MUFU.EX2 R122, R122 ;  /* 0x0000007a007a7308 */ /* 0x000e620000000800 */
[----:B------:R-:W-:Y:S01]  /*1aee0*/  FADD.FTZ R90, R107, R79 ;  /* 0x0000004f6b5a7221 */ /* 0x000fe20000010000 */
[----:B--2---:R-:W-:Y:S01]  /*1aef0*/  FADD.FTZ R88, R119, R88 ;  /* 0x0000005877587221 */ /* 0x004fe20000010000 */
[----:B------:R-:W-:Y:S02]  /*1af00*/  F2FP.BF16.F32.PACK_AB R92, R135, R136 ;  /* 0x00000088875c723e */ /* 0x000fe400000010ff */
[----:B0-----:R-:W-:-:S03]  /*1af10*/  FADD.FTZ R90, R113, R90 ;  /* 0x0000005a715a7221 */ /* 0x001fc60000010000 */
[----:B------:R-:W0:Y:S01]  /*1af20*/  MUFU.EX2 R123, R123 ;  /* 0x0000007b007b7308 */ /* 0x000e220000000800 */
[----:B------:R-:W-:Y:S02]  /*1af30*/  F2FP.BF16.F32.PACK_AB R93, R76, R93 ;  /* 0x0000005d4c5d723e */ /* 0x000fe400000010ff */
[----:B------:R-:W-:Y:S02]  /*1af40*/  F2FP.BF16.F32.PACK_AB R94, R133, R134 ;  /* 0x00000086855e723e */ /* 0x000fe400000010ff */
[----:B------:R-:W-:-:S03]  /*1af50*/  F2FP.BF16.F32.PACK_AB R76, R131, R132 ;  /* 0x00000084834c723e */ /* 0x000fc600000010ff */
[----:B------:R-:W2:Y:S01]  /*1af60*/  MUFU.EX2 R137, R73 ;  /* 0x0000004900897308 */ /* 0x000ea20000000800 */
[----:B------:R-:W-:Y:S02]  /*1af70*/  F2FP.BF16.F32.PACK_AB R77, R103, R77 ;  /* 0x0000004d674d723e */ /* 0x000fe400000010ff */
[----:B------:R-:W-:Y:S02]  /*1af80*/  F2FP.BF16.F32.PACK_AB R78, R129, R130 ;  /* 0x00000082814e723e */ /* 0x000fe400000010ff */
[----:B------:R-:W-:-:S03]  /*1af90*/  F2FP.BF16.F32.PACK_AB R79, R109, R108 ;  /* 0x0000006c6d4f723e */ /* 0x000fc600000010ff */
[----:B------:R4:W2:Y:S01]  /*1afa0*/  MUFU.EX2 R14, R91 ;  /* 0x0000005b000e7308 */ /* 0x0008a20000000800 */
[----:B---3--:R-:W-:Y:S01]  /*1afb0*/  FADD.FTZ R90, R106, R90 ;  /* 0x0000005a6a5a7221 */ /* 0x008fe20000010000 */
[----:B------:R-:W-:Y:S01]  /*1afc0*/  STSM.16.M88.4 [R17+0x25b00], R92 ;  /* 0x025b005c11007844 */ /* 0x000fe20000000200 */
[----:B----4-:R-:W-:-:S03]  /*1afd0*/  FADD.FTZ R91, R120, R88 ;  /* 0x00000058785b7221 */ /* 0x010fc60000010000 */
[----:B------:R3:W-:Y:S01]  /*1afe0*/  STSM.16.M88.4 [R17+0x27300], R76 ;  /* 0x0273004c11007844 */ /* 0x0007e20000000200 */
[----:B------:R-:W-:Y:S01]  /*1aff0*/  FADD.FTZ R91, R121, R91 ;  /* 0x0000005b795b7221 */ /* 0x000fe20000010000 */
[----:B------:R-:W4:Y:S08]  /*1b000*/  MUFU.EX2 R74, R74 ;  /* 0x0000004a004a7308 */ /* 0x000f300000000800 */
[----:B------:R-:W4:Y:S01]  /*1b010*/  MUFU.EX2 R100, R96 ;  /* 0x0000006000647308 */ /* 0x000f220000000800 */
[----:B---3--:R-:W-:Y:S01]  /*1b020*/  FADD.FTZ R76, R124, R90 ;  /* 0x0000005a7c4c7221 */ /* 0x008fe20000010000 */
[----:B-1----:R-:W-:-:S03]  /*1b030*/  FADD.FTZ R77, R122, R91 ;  /* 0x0000005b7a4d7221 */ /* 0x002fc60000010000 */
[----:B------:R-:W-:Y:S01]  /*1b040*/  FADD.FTZ R76, R105, R76 ;  /* 0x0000004c694c7221 */ /* 0x000fe20000010000 */
[----:B0-----:R-:W-:Y:S02]  /*1b050*/  FADD.FTZ R77, R123, R77 ;  /* 0x0000004d7b4d7221 */ /* 0x001fe40000010000 */
[----:B------:R-:W0:Y:S01]  /*1b060*/  MUFU.EX2 R139, R85 ;  /* 0x00000055008b7308 */ /* 0x000e220000000800 */
[----:B--2---:R-:W-:Y:S01]  /*1b070*/  FADD.FTZ R76, R137, R76 ;  /* 0x0000004c894c7221 */ /* 0x004fe20000010000 */
[----:B------:R-:W-:Y:S01]  /*1b080*/  FADD.FTZ R77, R14, R77 ;  /* 0x0000004d0e4d7221 */ /* 0x000fe20000010000 */
[-C--:B------:R-:W-:Y:S02]  /*1b090*/  FFMA.FTZ R82, R82, R21.reuse, -R148 ;  /* 0x0000001552527223 */ /* 0x080fe40000010894 */
[----:B------:R-:W-:Y:S01]  /*1b0a0*/  FADD.FTZ R76, R104, R76 ;  /* 0x0000004c684c7221 */ /* 0x000fe20000010000 */
[----:B------:R-:W-:Y:S01]  /*1b0b0*/  FADD.FTZ R77, R98, R77 ;  /* 0x0000004d624d7221 */ /* 0x000fe20000010000 */
[-C--:B------:R-:W-:Y:S01]  /*1b0c0*/  FFMA.FTZ R83, R83, R21.reuse, -R148 ;  /* 0x0000001553537223 */ /* 0x080fe20000010894 */
[----:B------:R-:W1:Y:S01]  /*1b0d0*/  MUFU.EX2 R101, R101 ;  /* 0x0000006500657308 */ /* 0x000e620000000800 */
[----:B------:R-:W-:Y:S01]  /*1b0e0*/  FADD.FTZ R76, R138, R76 ;  /* 0x0000004c8a4c7221 */ /* 0x000fe20000010000 */
[----:B----4-:R-:W-:Y:S01]  /*1b0f0*/  FADD.FTZ R77, R74, R77 ;  /* 0x0000004d4a4d7221 */ /* 0x010fe20000010000 */
[----:B------:R-:W-:-:S02]  /*1b100*/  FFMA.FTZ R86, R86, R21, -R148 ;  /* 0x0000001556567223 */ /* 0x000fc40000010894 */
[----:B------:R-:W-:-:S03]  /*1b110*/  FADD.FTZ R78, R100, R76 ;  /* 0x0000004c644e7221 */ /* 0x000fc60000010000 */
[----:B------:R-:W2:Y:S01]  /*1b120*/  MUFU.EX2 R82, R82 ;  /* 0x0000005200527308 */ /* 0x000ea20000000800 */
[----:B------:R-:W-:Y:S01]  /*1b130*/  FADD.FTZ R108, R99, R77 ;  /* 0x0000004d636c7221 */ /* 0x000fe20000010000 */
[----:B------:R-:W-:Y:S01]  /*1b140*/  F2FP.BF16.F32.PACK_AB R88, R127, R128 ;  /* 0x000000807f58723e */ /* 0x000fe200000010ff */
[----:B0-----:R-:W-:-:S05]  /*1b150*/  FADD.FTZ R78, R139, R78 ;  /* 0x0000004e8b4e7221 */ /* 0x001fca0000010000 */
[----:B------:R-:W-:Y:S01]  /*1b160*/  MUFU.EX2 R85, R142 ;  /* 0x0000008e00557308 */ /* 0x000fe20000000800 */
[----:B------:R-:W-:Y:S02]  /*1b170*/  F2FP.BF16.F32.PACK_AB R89, R115, R89 ;  /* 0x000000597359723e */ /* 0x000fe400000010ff */
[----:B------:R-:W-:Y:S02]  /*1b180*/  F2FP.BF16.F32.PACK_AB R90, R111, R126 ;  /* 0x0000007e6f5a723e */ /* 0x000fe400000010ff */
[----:B------:R-:W-:-:S03]  /*1b190*/  F2FP.BF16.F32.PACK_AB R91, R117, R116 ;  /* 0x00000074755b723e */ /* 0x000fc600000010ff */
[----:B------:R-:W0:Y:S01]  /*1b1a0*/  MUFU.EX2 R83, R83 ;  /* 0x0000005300537308 */ /* 0x000e220000000800 */
[----:B------:R-:W-:Y:S01]  /*1b1b0*/  FADD.FTZ R79, R75, R108 ;  /* 0x0000006c4b4f7221 */ /* 0x000fe20000010000 */
[----:B------:R-:W-:Y:S01]  /*1b1c0*/  F2FP.BF16.F32.PACK_AB R76, R124, R106 ;  /* 0x0000006a7c4c723e */ /* 0x000fe200000010ff */
[----:B------:R-:W-:-:S05]  /*1b1d0*/  FADD.FTZ R106, R97, R78 ;  /* 0x0000004e616a7221 */ /* 0x000fca0000010000 */
[----:B------:R-:W-:Y:S01]  /*1b1e0*/  MUFU.EX2 R96, R144 ;  /* 0x0000009000607308 */ /* 0x000fe20000000800 */
[----:B------:R3:W-:Y:S01]  /*1b1f0*/  STSM.16.M88.4 [R17+0x28b00], R88 ;  /* 0x028b005811007844 */ /* 0x0007e20000000200 */
[----:B------:R-:W-:-:S06]  /*1b200*/  F2FP.BF16.F32.PACK_AB R92, R112, R110 ;  /* 0x0000006e705c723e */ /* 0x000fcc00000010ff */
[----:B------:R-:W4:Y:S01]  /*1b210*/  MUFU.EX2 R86, R86 ;  /* 0x0000005600567308 */ /* 0x000f220000000800 */
[----:B------:R-:W-:Y:S02]  /*1b220*/  F2FP.BF16.F32.PACK_AB R93, R119, R118 ;  /* 0x00000076775d723e */ /* 0x000fe400000010ff */
[----:B------:R-:W-:Y:S02]  /*1b230*/  F2FP.BF16.F32.PACK_AB R94, R113, R107 ;  /* 0x0000006b715e723e */ /* 0x000fe400000010ff */
[----:B------:R-:W-:-:S03]  /*1b240*/  F2FP.BF16.F32.PACK_AB R95, R121, R120 ;  /* 0x00000078795f723e */ /* 0x000fc600000010ff */
[----:B------:R-:W4:Y:S01]  /*1b250*/  MUFU.EX2 R81, R147 ;  /* 0x0000009300517308 */ /* 0x000f220000000800 */
[----:B---3--:R-:W-:Y:S01]  /*1b260*/  FADD.FTZ R89, R102, R79 ;  /* 0x0000004f66597221 */ /* 0x008fe20000010000 */
[----:B-1----:R-:W-:Y:S01]  /*1b270*/  FADD.FTZ R106, R101, R106 ;  /* 0x0000006a656a7221 */ /* 0x002fe20000010000 */
[----:B------:R-:W-:Y:S01]  /*1b280*/  F2FP.BF16.F32.PACK_AB R79, R98, R14 ;  /* 0x0000000e624f723e */ /* 0x000fe200000010ff */
[----:B------:R1:W-:Y:S01]  /*1b290*/  STSM.16.M88.4 [R17+0x2a300], R92 ;  /* 0x02a3005c11007844 */ /* 0x0003e20000000200 */
[----:B--2---:R-:W-:-:S03]  /*1b2a0*/  FADD.FTZ R14, R82, R89 ;  /* 0x00000059520e7221 */ /* 0x004fc60000010000 */
[----:B------:R-:W2:Y:S01]  /*1b2b0*/  MUFU.EX2 R84, R149 ;  /* 0x0000009500547308 */ /* 0x000ea20000000800 */
[----:B0-----:R-:W-:Y:S01]  /*1b2c0*/  FADD.FTZ R91, R83, R14 ;  /* 0x0000000e535b7221 */ /* 0x001fe20000010000 */
[----:B------:R-:W-:-:S06]  /*1b2d0*/  F2FP.BF16.F32.PACK_AB R89, R99, R74 ;  /* 0x0000004a6359723e */ /* 0x000fcc00000010ff */
[----:B------:R-:W0:Y:S01]  /*1b2e0*/  MUFU.EX2 R73, R150 ;  /* 0x0000009600497308 */ /* 0x000e220000000800 */
[----:B-1----:R-:W-:Y:S01]  /*1b2f0*/  FADD.FTZ R93, R85, R106 ;  /* 0x0000006a555d7221 */ /* 0x002fe20000010000 */
[----:B----4-:R-:W-:-:S03]  /*1b300*/  FADD.FTZ R14, R86, R91 ;  /* 0x0000005b560e7221 */ /* 0x010fc60000010000 */
[----:B------:R-:W-:Y:S01]  /*1b310*/  FADD.FTZ R74, R96, R93 ;  /* 0x0000005d604a7221 */ /* 0x000fe20000010000 */
[----:B------:R-:W-:-:S03]  /*1b320*/  F2FP.BF16.F32.PACK_AB R91, R102, R75 ;  /* 0x0000004b665b723e */ /* 0x000fc600000010ff */
[----:B------:R-:W-:-:S04]  /*1b330*/  FADD.FTZ R75, R81, R74 ;  /* 0x0000004a514b7221 */ /* 0x000fc80000010000 */
[C---:B--2---:R-:W-:Y:S01]  /*1b340*/  FADD.FTZ R74, R84.reuse, R75 ;  /* 0x0000004b544a7221 */ /* 0x044fe20000010000 */
[----:B------:R-:W-:Y:S02]  /*1b350*/  F2FP.BF16.F32.PACK_AB R84, R84, R81 ;  /* 0x000000515454723e */ /* 0x000fe400000010ff */
[----:B------:R-:W2:Y:S01]  /*1b360*/  LDL R81, [R1+0x84] ;  /* 0x0000840001517983 */ /* 0x000ea20000100800 */
[----:B0-----:R-:W-:-:S03]  /*1b370*/  FADD.FTZ R75, R73, R74 ;  /* 0x0000004a494b7221 */ /* 0x001fc60000010000 */
[----:B------:R-:W2:Y:S01]  /*1b380*/  LDL.LU R74, [R1+0x10] ;  /* 0x00001000014a7983 */ /* 0x000ea20000300800 */
[-CC-:B------:R-:W-:Y:S01]  /*1b390*/  FFMA.FTZ R87, R87, R21.reuse, -R148.reuse ;  /* 0x0000001557577223 */ /* 0x180fe20000010894 */
[-CC-:B------:R-:W-:Y:S01]  /*1b3a0*/  FFMA.FTZ R141, R141, R21.reuse, -R148.reuse ;  /* 0x000000158d8d7223 */ /* 0x180fe20000010894 */
[-CC-:B------:R-:W-:Y:S01]  /*1b3b0*/  FFMA.FTZ R143, R143, R21.reuse, -R148.reuse ;  /* 0x000000158f8f7223 */ /* 0x180fe20000010894 */
[-CC-:B------:R-:W-:Y:S01]  /*1b3c0*/  FFMA.FTZ R145, R145, R21.reuse, -R148.reuse ;  /* 0x0000001591917223 */ /* 0x180fe20000010894 */
[----:B------:R-:W-:Y:S01]  /*1b3d0*/  FFMA.FTZ R146, R146, R21, -R148 ;  /* 0x0000001592927223 */ /* 0x000fe20000010894 */
[----:B------:R-:W-:Y:S08]  /*1b3e0*/  MUFU.EX2 R80, R151 ;  /* 0x0000009700507308 */ /* 0x000ff00000000800 */
[----:B------:R-:W0:Y:S08]  /*1b3f0*/  MUFU.EX2 R87, R87 ;  /* 0x0000005700577308 */ /* 0x000e300000000800 */
[----:B------:R-:W-:Y:S08]  /*1b400*/  MUFU.EX2 R141, R141 ;  /* 0x0000008d008d7308 */ /* 0x000ff00000000800 */
[----:B------:R-:W1:Y:S08]  /*1b410*/  MUFU.EX2 R143, R143 ;  /* 0x0000008f008f7308 */ /* 0x000e700000000800 */
[----:B------:R-:W-:Y:S08]  /*1b420*/  MUFU.EX2 R145, R145 ;  /* 0x0000009100917308 */ /* 0x000ff00000000800 */
[----:B------:R-:W3:Y:S01]  /*1b430*/  MUFU.EX2 R146, R146 ;  /* 0x0000009200927308 */ /* 0x000ee20000000800 */
[----:B------:R-:W-:-:S02]  /*1b440*/  F2FP.BF16.F32.PACK_AB R77, R123, R122 ;  /* 0x0000007a7b4d723e */ /* 0x000fc400000010ff */
[----:B------:R-:W-:Y:S01]  /*1b450*/  F2FP.BF16.F32.PACK_AB R78, R137, R105 ;  /* 0x00000069894e723e */ /* 0x000fe200000010ff */
[----:B0-----:R-:W-:Y:S01]  /*1b460*/  FADD.FTZ R14, R87, R14 ;  /* 0x0000000e570e7221 */ /* 0x001fe20000010000 */
        /* <DEDUP_REMOVED lines=8> */
[----:B---3--:R-:W-:Y:S01]  /*1b4f0*/  F2FP.BF16.F32.PACK_AB R87, R146, R145 ;  /* 0x000000919257723e */ /* 0x008fe200000010ff */
        /* <DEDUP_REMOVED lines=10> */
[----:B------:R-:W-:-:S04]  /*1b5a0*/  FADD.FTZ R14, R141, R14 ;  /* 0x0000000e8d0e7221 */ /* 0x000fc80000010000 */
[----:B------:R-:W-:Y:S01]  /*1b5b0*/  FADD.FTZ R14, R143, R14 ;  /* 0x0000000e8f0e7221 */ /* 0x000fe20000010000 */
[----:B------:R-:W-:-:S03]  /*1b5c0*/  FADD.FTZ R75, R80, R75 ;  /* 0x0000004b504b7221 */ /* 0x000fc60000010000 */
        /* <DEDUP_REMOVED lines=26> */
[----:B------:R-:W-:Y:S01]  /*1b770*/  STL [R1+0x14], R75 ;  /* 0x0000144b01007387 */ /* 0x000fe20000100800 */
[-C--:B------:R-:W-:Y:S01]  /*1b780*/  FMUL.FTZ R26, R26, R15.reuse ;  /* 0x0000000f1a1a7220 */ /* 0x080fe20000410000 */
[----:B------:R-:W-:-:S02]  /*1b790*/  FMUL.FTZ R27, R27, R15 ;  /* 0x0000000f1b1b7220 */ /* 0x000fc40000410000 */
[----:B------:R1:W-:Y:S01]  /*1b7a0*/  STL [R1+0x2c], R14 ;  /* 0x00002c0e01007387 */ /* 0x0003e20000100800 */
[-C--:B------:R-:W-:Y:S01]  /*1b7b0*/  FMUL.FTZ R30, R30, R15.reuse ;  /* 0x0000000f1e1e7220 */ /* 0x080fe20000410000 */
[-C--:B------:R-:W-:Y:S01]  /*1b7c0*/  FMUL.FTZ R31, R31, R15.reuse ;  /* 0x0000000f1f1f7220 */ /* 0x080fe20000410000 */
[-C--:B------:R-:W-:Y:S01]  /*1b7d0*/  FMUL.FTZ R34, R34, R15.reuse ;  /* 0x0000000f22227220 */ /* 0x080fe20000410000 */
[----:B------:R3:W5:Y:S01]  /*1b7e0*/  LDL R150, [R1+0x38] ;  /* 0x0000380001967983 */ /* 0x0007620000100800 */
        /* <DEDUP_REMOVED lines=19> */
[----:B-1----:R-:W-:-:S02]  /*1b920*/  IMAD.MOV.U32 R14, RZ, RZ, R19 ;  /* 0x000000ffff0e7224 */ /* 0x002fc400078e0013 */
[----:B------:R-:W-:Y:S01]  /*1b930*/  IMAD.MOV.U32 R15, RZ, RZ, R72 ;  /* 0x000000ffff0f7224 */ /* 0x000fe200078e0048 */
[C---:B--2---:R-:W-:Y:S01]  /*1b940*/  ISETP.GT.AND P2, PT, R74.reuse, R81, PT ;  /* 0x000000514a00720c */ /* 0x044fe20003f44270 */
[----:B------:R-:W-:-:S05]  /*1b950*/  VIADD R0, R74, 0xffffffff ;  /* 0xffffffff4a007836 */ /* 0x000fca0000000000 */
[----:B------:R1:W-:Y:S02]  /*1b960*/  STL [R1+0x10], R0 ;  /* 0x0000100001007387 */ /* 0x0003e40000100800 */
[----:B-1----:R-:W-:Y:S01]  /*1b970*/  IMAD.MOV.U32 R0, RZ, RZ, R20 ;  /* 0x000000ffff007224 */ /* 0x002fe200078e0014 */
[----:B0-----:R-:W-:-:S04]  /*1b980*/  NOP ;  /* 0x0000000000007918 */ /* 0x001fc80000000000 */
[----:B---3--:R-:W-:Y:S05]  /*1b990*/  @P2 BRA `(.L_x_11817) ;  /* 0xffffffac00b82947 */ /* 0x008fea000383ffff */
.L_x_11806:
[----:B------:R-:W-:Y:S05]  /*1b9a0*/  WARPSYNC.ALL ;  /* 0x0000000000007948 */ /* 0x000fea0003800000 */
[----:B------:R-:W-:Y:S06]  /*1b9b0*/  BAR.ARV 0x8, 0x200 ;  /* 0x0208000000007b1d */ /* 0x000fec0000002000 */
[----:B------:R-:W-:Y:S05]  /*1b9c0*/  @!P1 BRA `(.L_x_11818) ;  /* 0x0000000000049947 */ /* 0x000fea0003800000 */
[----:B------:R-:W-:Y:S01]  /*1b9d0*/  BPT.TRAP 0x1 ;  /* 0x000000040000795c */ /* 0x000fe20000300000 */
.L_x_11818:
[----:B------:R-:W2:Y:S01]  /*1b9e0*/  LDL R2, [R1+0x38] ;  /* 0x0000380001027983 */ /* 0x000ea20000100800 */
[----:B------:R-:W-:Y:S01]  /*1b9f0*/  IMAD R0, R19, 0x8, R16 ;  /* 0x0000000813007824 */ /* 0x000fe200078e0210 */
[----:B--2---:R-:W-:-:S04]  /*1ba00*/  SHF.L.U32 R3, R2, 0x1f, RZ ;  /* 0x0000001f02037819 */ /* 0x004fc800000006ff */
[----:B------:R0:W1:Y:S01]  /*1ba10*/  SYNCS.PHASECHK.TRANS64.TRYWAIT P2, [R0+URZ+0x31c50], R3 ;  /* 0x031c5003000075a7 */ /* 0x000062000804017f */
[----:B------:R-:W-:Y:S05]  /*1ba20*/  @!P1 BRA `(.L_x_11819) ;  /* 0x0000000000049947 */ /* 0x000fea0003800000 */
[----:B------:R-:W-:Y:S01]  /*1ba30*/  BPT.TRAP 0x1 ;  /* 0x000000040000795c */ /* 0x000fe20000300000 */
.L_x_11819:
[----:B------:R-:W2:Y:S01]  /*1ba40*/  LDL.LU R2, [R1+0x74] ;  /* 0x0000740001027983 */ /* 0x000ea20000300800 */
[----:B------:R-:W-:Y:S02]  /*1ba50*/  VIADD R16, R16, 0x200 ;  /* 0x0000020010107836 */ /* 0x000fe40000000000 */
[----:B------:R-:W-:-:S03]  /*1ba60*/  IMAD.MOV.U32 R5, RZ, RZ, -0x3ffffff0 ;  /* 0xc0000010ff057424 */ /* 0x000fc600078e00ff */
[----:B------:R-:W-:-:S04]  /*1ba70*/  SHF.R.U32.HI R16, RZ, 0x4, R16 ;  /* 0x00000004ff107819 */ /* 0x000fc80000011610 */
[----:B------:R-:W-:-:S04]  /*1ba80*/  LOP3.LUT R16, R16, 0x3fff, RZ, 0xc0, !PT ;  /* 0x00003fff10107812 */ /* 0x000fc800078ec0ff */
[----:B------:R-:W-:Y:S02]  /*1ba90*/  LOP3.LUT R16, R16, 0x2400000, RZ, 0xfc, !PT ;  /* 0x0240000010107812 */ /* 0x000fe400078efcff */
[----:B--2---:R-:W-:Y:S01]  /*1baa0*/  LOP3.LUT R4, R2, 0x10000, RZ, 0xfc, !PT ;  /* 0x0001000002047812 */ /* 0x004fe200078efcff */
[----:B-1----:R-:W-:Y:S06]  /*1bab0*/  @P2 BRA `(.L_x_11820) ;  /* 0x0000000000082947 */ /* 0x002fec0003800000 */
[----:B------:R-:W1:Y:S02]  /*1bac0*/  SYNCS.PHASECHK.TRANS64.TRYWAIT P1, [R0+URZ+0x31c50], R3 ;  /* 0x031c5003000075a7 */ /* 0x000e64000802017f */
[----:B-1----:R-:W-:Y:S05]  /*1bad0*/  @!P1 BRA `(.L_x_11821) ;  /* 0x000000c800c89947 */ /* 0x002fea0003800000 */
.L_x_11820:
[----:B------:R-:W-:Y:S01]  /*1bae0*/  IMAD R2, R19, 0x6c0, R16 ;  /* 0x000006c013027824 */ /* 0x000fe200078e0210 */
[----:B------:R-:W2:Y:S01]  /*1baf0*/  LDL.LU R11, [R1+0x14] ;  /* 0x00001400010b7983 */ /* 0x000ea20000300800 */
[----:B01----:R-:W-:Y:S01]  /*1bb00*/  IMAD.MOV.U32 R3, RZ, RZ, -0x7fffffe0 ;  /* 0x80000020ff037424 */ /* 0x003fe200078e00ff */
        /* <DEDUP_REMOVED lines=10> */
[----:B------:R-:W3:Y:S01]  /*1bbb0*/  LDL.LU R10, [R1+0x2c] ;  /* 0x00002c00010a7983 */ /* 0x000ee20000300800 */
[----:B------:R-:W-:-:S02]  /*1bbc0*/  IMAD.MOV.U32 R3, RZ, RZ, -0x7fffffe0 ;  /* 0x80000020ff037424 */ /* 0x000fc400078e00ff */
[----:B------:R-:W-:Y:S01]  /*1bbd0*/  IMAD.MOV.U32 R5, RZ, RZ, -0x3ffffff0 ;  /* 0xc0000010ff057424 */ /* 0x000fe200078e00ff */
[----:B------:R-:W4:Y:S01]  /*1bbe0*/  LDL.LU R12, [R1+0x38] ;  /* 0x00003800010c7983 */ /* 0x000f220000300800 */
[----:B------:R-:W-:-:S05]  /*1bbf0*/  VIADD R19, R19, 0x1 ;  /* 0x0000000113137836 */ /* 0x000fca0000000000 */
        /* <DEDUP_REMOVED lines=62> */
[C---:B------:R-:W-:Y:S01]  /*1bfe0*/  VIADD R8, R2.reuse, 0x1c0 ;  /* 0x000001c002087836 */ /* 0x040fe20000000000 */
        /* <DEDUP_REMOVED lines=15> */
[----:B--2---:R-:W0:Y:S01]  /*1c0e0*/  SHFL.BFLY PT, R2, R11, 0x2, 0x1f ;  /* 0x0c401f000b027f89 */ /* 0x004e2200000e0000 */
[----:B------:R-:W-:Y:S02]  /*1c0f0*/  R2UR UR7, R3 ;  /* 0x00000000030772ca */ /* 0x000fe400000e0000 */
[----:B------:R-:W-:Y:S01]  /*1c100*/  R2UR UR4, R4 ;  /* 0x00000000040472ca */ /* 0x000fe200000e0000 */
[----:B---3--:R-:W1:Y:S01]  /*1c110*/  SHFL.BFLY PT, R3, R10, 0x2, 0x1f ;  /* 0x0c401f000a037f89 */ /* 0x008e6200000e0000 */
[----:B------:R-:W-:Y:S01]  /*1c120*/  R2UR UR5, R5 ;  /* 0x00000000050572ca */ /* 0x000fe200000e0000 */
[----:B0-----:R-:W-:Y:S01]  /*1c130*/  FADD.FTZ R2, R2, R11 ;  /* 0x0000000b02027221 */ /* 0x001fe20000010000 */
[----:B-1----:R-:W-:-:S04]  /*1c140*/  FADD.FTZ R4, R3, R10 ;  /* 0x0000000a03047221 */ /* 0x002fc80000010000 */
[----:B------:R-:W0:Y:S04]  /*1c150*/  SHFL.BFLY PT, R3, R2, 0x1, 0x1f ;  /* 0x0c201f0002037f89 */ /* 0x000e2800000e0000 */
[----:B------:R-:W1:Y:S01]  /*1c160*/  SHFL.BFLY PT, R5, R4, 0x1, 0x1f ;  /* 0x0c201f0004057f89 */ /* 0x000e6200000e0000 */
[----:B0-----:R-:W-:Y:S01]  /*1c170*/  FADD.FTZ R10, R2, R3 ;  /* 0x00000003020a7221 */ /* 0x001fe20000010000 */
[----:B------:R-:W-:Y:S01]  /*1c180*/  SEL R2, RZ, 0x1, P1 ;  /* 0x00000001ff027807 */ /* 0x000fe20000800000 */
[----:B-1----:R-:W-:-:S03]  /*1c190*/  FADD.FTZ R11, R4, R5 ;  /* 0x00000005040b7221 */ /* 0x002fc60000010000 */
[----:B------:R-:W-:Y:S01]  /*1c1a0*/  FSETP.NE.FTZ.AND P2, PT, R10, RZ, PT ;  /* 0x000000ff0a00720b */ /* 0x000fe20003f55000 */
[----:B------:R-:W-:Y:S01]  /*1c1b0*/  IMAD.MOV.U32 R5, RZ, RZ, RZ ;  /* 0x000000ffff057224 */ /* 0x000fe200078e00ff */
[----:B----4-:R-:W-:Y:S02]  /*1c1c0*/  LOP3.LUT R12, R12, R2, RZ, 0x3c, !PT ;  /* 0x000000020c0c7212 */ /* 0x010fe400078e3cff */
[----:B------:R-:W-:-:S09]  /*1c1d0*/  FSETP.NE.FTZ.AND P3, PT, R11, RZ, PT ;  /* 0x000000ff0b00720b */ /* 0x000fd20003f75000 */
[----:B------:R-:W0:Y:S08]  /*1c1e0*/  @P2 MUFU.LG2 R6, R10 ;  /* 0x0000000a00062308 */ /* 0x000e300000000c00 */
[----:B------:R1:W-:Y:S01]  /*1c1f0*/  @P2 MUFU.RCP R5, R10 ;  /* 0x0000000a00052308 */ /* 0x0003e20000001000 */
[----:B------:R-:W-:Y:S02]  /*1c200*/  WARPGROUP.DEPBAR.LE gsb0, 0x0 ;  /* 0x00008000000079c5 */ /* 0x000fe40000010000 */
[----:B-1----:R-:W2:Y:S01]  /*1c210*/  LDL.LU R10, [R1+0xa4] ;  /* 0x0000a400010a7983 */ /* 0x002ea20000300800 */
[----:B------:R-:W-:Y:S01]  /*1c220*/  WARPGROUP.ARRIVE ;  /* 0x00000000000079c5 */ /* 0x000fe20000000000 */
[----:B------:R-:W-:-:S03]  /*1c230*/  IMAD.MOV.U32 R3, RZ, RZ, RZ ;  /* 0x000000ffff037224 */ /* 0x000fc600078e00ff */
[----:B------:R-:W1:Y:S02]  /*1c240*/  @P3 MUFU.LG2 R8, R11 ;  /* 0x0000000b00083308 */ /* 0x000e640000000c00 */
[----:B------:R-:W-:Y:S01]  /*1c250*/  HGMMA.64x96x16.F32.BF16 R24, gdesc[UR4].tnspB, R24, gsb0 ;  /* 0x41600000041879f0 */ /* 0x000fe20008001818 */
[----:B------:R3:W-:Y:S05]  /*1c260*/  STL [R1+0x38], R12 ;  /* 0x0000380c01007387 */ /* 0x0007ea0000100800 */
[----:B------:R-:W4:Y:S01]  /*1c270*/  @P3 MUFU.RCP R3, R11 ;  /* 0x0000000b00033308 */ /* 0x000f220000001000 */
[----:B------:R-:W-:Y:S02]  /*1c280*/  @!P0 VIADD R4, R0, 0x31c60 ;  /* 0x00031c6000048836 */ /* 0x000fe40000000000 */
[----:B------:R-:W-:Y:S01]  /*1c290*/  @P2 FMUL.FTZ R7, R21, 0.69314718246459960938 ;  /* 0x3f31721815072820 */ /* 0x000fe20000410000 */
[----:B0-----:R-:W-:-:S02]  /*1c2a0*/  @P2 FMUL.FTZ R6, R6, 0.69314718246459960938 ;  /* 0x3f31721806062820 */ /* 0x001fc40000410000 */
[----:B------:R-:W-:Y:S01]  /*1c2b0*/  @!P0 PRMT R4, RZ, 0x654, R4 ;  /* 0x00000654ff048816 */ /* 0x000fe20000000004 */
[----:B---3--:R-:W-:Y:S01]  /*1c2c0*/  @P3 FMUL.FTZ R12, R21, 0.69314718246459960938 ;  /* 0x3f317218150c3820 */ /* 0x008fe20000410000 */
[----:B-1----:R-:W-:Y:S01]  /*1c2d0*/  @P3 FMUL.FTZ R9, R8, 0.69314718246459960938 ;  /* 0x3f31721808093820 */ /* 0x002fe20000410000 */
[----:B------:R-:W-:Y:S02]  /*1c2e0*/  IMAD.MOV.U32 R0, RZ, RZ, -0x800000 ;  /* 0xff800000ff007424 */ /* 0x000fe400078e00ff */
[----:B------:R-:W-:Y:S01]  /*1c2f0*/  @P2 FFMA.FTZ R0, R7, R20, R6 ;  /* 0x0000001407002223 */ /* 0x000fe20000010006 */
[----:B------:R-:W-:Y:S02]  /*1c300*/  IMAD.MOV.U32 R2, RZ, RZ, -0x800000 ;  /* 0xff800000ff027424 */ /* 0x000fe400078e00ff */
[----:B------:R-:W-:Y:S01]  /*1c310*/  @P3 FFMA.FTZ R2, R12, R72, R9 ;  /* 0x000000480c023223 */ /* 0x000fe20000010009 */
[----:B------:R-:W-:Y:S01]  /*1c320*/  SEL R19, R19, RZ, P1 ;  /* 0x000000ff13137207 */ /* 0x000fe20000800000 */
[----:B------:R-:W-:-:S02]  /*1c330*/  WARPGROUP.DEPBAR.LE gsb0, 0x0 ;  /* 0x00008000000079c5 */ /* 0x000fc40000010000 */
        /* <DEDUP_REMOVED lines=25> */
[----:B------:R-:W-:Y:S01]  /*1c4d0*/  PLOP3.LUT P0, PT, PT, PT, PT, 0x8, 0x0 ;  /* 0x000000000000781c */ /* 0x000fe20003f0e170 */
[-C--:B----4-:R-:W-:Y:S01]  /*1c4e0*/  FMUL.FTZ R26, R26, R3.reuse ;  /* 0x000000031a1a7220 */ /* 0x090fe20000410000 */
        /* <DEDUP_REMOVED lines=23> */
[----:B--2---:R-:W-:-:S05]  /*1c660*/  VIADD R10, R10, 0x1 ;  /* 0x000000010a0a7836 */ /* 0x004fca0000000000 */
[----:B------:R0:W-:Y:S02]  /*1c670*/  STL [R1+0xa4], R10 ;  /* 0x0000a40a01007387 */ /* 0x0001e40000100800 */
.L_x_11753:
[----:B------:R-:W-:Y:S05]  /*1c680*/  WARPSYNC.ALL ;  /* 0x0000000000007948 */ /* 0x000fea0003800000 */
[----:B------:R-:W1:Y:S08]  /*1c690*/  S2UR UR5, SR_CgaCtaId ;  /* 0x00000000000579c3 */ /* 0x000e700000008800 */
[----:B------:R-:W-:Y:S06]  /*1c6a0*/  BAR.SYNC.DEFER_BLOCKING 0x5, 0x200 ;  /* 0x0148000000007b1d */ /* 0x000fec0000010000 */
[----:B------:R-:W-:Y:S01]  /*1c6b0*/  UMOV UR4, 0x400 ;  /* 0x0000040000047882 */ /* 0x000fe20000000000 */
[----:B------:R-:W-:Y:S01]  /*1c6c0*/  BSSY B0, `(.L_x_11822) ;  /* 0x00002c9000007945 */ /* 0x000fe20003800000 */
[----:B-1----:R-:W-:-:S06]  /*1c6d0*/  ULEA UR4, UR5, UR4, 0x18 ;  /* 0x0000000405047291 */ /* 0x002fcc000f8ec03f */
[----:B------:R-:W-:-:S05]  /*1c6e0*/  IMAD.U32 R16, RZ, RZ, UR4 ;  /* 0x00000004ff107e24 */ /* 0x000fca000f8e00ff */
[----:B------:R1:W2:Y:S01]  /*1c6f0*/  LDS.128 R108, [R16+0x31cd0] ;  /* 0x031cd000106c7984 */ /* 0x0002a20000000c00 */
[----:B------:R-:W-:Y:S06]  /*1c700*/  BAR.ARV 0x4, 0x200 ;  /* 0x0108000000007b1d */ /* 0x000fec0000002000 */
[----:B------:R-:W-:Y:S05]  /*1c710*/  @P0 BRA `(.L_x_11823) ;  /* 0x0000002000180947 */ /* 0x000fea0003800000 */
[----:B0-----:R-:W3:Y:S01]  /*1c720*/  LDL R4, [R1+0xe0] ;  /* 0x0000e00001047983 */ /* 0x001ee20000100800 */
[----:B------:R-:W-:-:S03]  /*1c730*/  ULDC UR4, c[0x0][0xad4] ;  /* 0x0002b50000047ab9 */ /* 0x000fc60000000800 */
[----:B------:R-:W4:Y:S04]  /*1c740*/  LDL.LU R76, [R1+0x94] ;  /* 0x00009400014c7983 */ /* 0x000f280000300800 */
[----:B------:R-:W2:Y:S04]  /*1c750*/  LDL.LU R82, [R1+0x9c] ;  /* 0x00009c0001527983 */ /* 0x000ea80000300800 */
[----:B------:R-:W2:Y:S01]  /*1c760*/  LDL.LU R81, [R1+0xa0] ;  /* 0x0000a00001517983 */ /* 0x000ea20000300800 */
[----:B------:R-:W0:Y:S01]  /*1c770*/  S2R R3, SR_SWINHI ;  /* 0x0000000000037919 */ /* 0x000e220000002f00 */
[----:B------:R-:W-:-:S02]  /*1c780*/  MOV R74, R16 ;  /* 0x00000010004a7202 */ /* 0x000fc40000000f00 */
[----:B0-----:R-:W-:-:S03]  /*1c790*/  MOV R75, R3 ;  /* 0x00000003004b7202 */ /* 0x001fc60000000f00 */
[----:B---3--:R-:W-:-:S03]  /*1c7a0*/  IMAD.WIDE R4, R4, 0x2, R74 ;  /* 0x0000000204047825 */ /* 0x008fc600078e024a */
[C---:B------:R-:W-:Y:S02]  /*1c7b0*/  IADD3 R77, P0, R4.reuse, 0x6020, RZ ;  /* 0x00006020044d7810 */ /* 0x040fe40007f1e0ff */
[----:B------:R-:W-:-:S03]  /*1c7c0*/  LOP3.LUT R3, R4, 0x180, RZ, 0xc0, !PT ;  /* 0x0000018004037812 */ /* 0x000fc600078ec0ff */
[----:B------:R-:W-:Y:S01]  /*1c7d0*/  IMAD.X R11, RZ, RZ, R5, P0 ;  /* 0x000000ffff0b7224 */ /* 0x000fe200000e0605 */
[----:B----4-:R-:W-:Y:S02]  /*1c7e0*/  ISETP.NE.AND P0, PT, R76, RZ, PT ;  /* 0x000000ff4c00720c */ /* 0x010fe40003f05270 */
[----:B------:R-:W-:Y:S02]  /*1c7f0*/  IADD3 R8, P4, R4, 0x20, RZ ;  /* 0x0000002004087810 */ /* 0x000fe40007f9e0ff */
[----:B------:R-:W-:Y:S01]  /*1c800*/  SEL R80, R76, UR4, P0 ;  /* 0x000000044c507c07 */ /* 0x000fe20008000000 */
[----:B------:R-:W-:Y:S05]  /*1c810*/  WARPSYNC.ALL ;  /* 0x0000000000007948 */ /* 0x000fea0003800000 */
[----:B------:R-:W-:-:S02]  /*1c820*/  SHF.R.U64 R3, R3, 0x3, RZ ;  /* 0x0000000303037819 */ /* 0x000fc400000012ff */
[----:B------:R-:W-:Y:S02]  /*1c830*/  LOP3.LUT R6, R8, 0x180, RZ, 0xc0, !PT ;  /* 0x0000018008067812 */ /* 0x000fe400078ec0ff */
        /* <DEDUP_REMOVED lines=19> */
[----:B------:R-:W-:Y:S01]  /*1c970*/  SHF.R.U64 R42, R42, 0x3, RZ ;  /* 0x000000032a2a7819 */ /* 0x000fe200000012ff */
[----:B------:R-:W-:Y:S01]  /*1c980*/  IMAD.X R9, RZ, RZ, R5, P1 ;  /* 0x000000ffff097224 */ /* 0x000fe200008e0605 */
        /* <DEDUP_REMOVED lines=8> */
[----:B------:R-:W-:-:S02]  /*1ca10*/  LOP3.LUT R10, R42, R77, RZ, 0x3c, !PT ;  /* 0x0000004d2a0a7212 */ /* 0x000fc400078e3cff */
[----:B------:R-:W-:Y:S02]  /*1ca20*/  MOV R79, R12 ;  /* 0x0000000c004f7202 */ /* 0x000fe40000000f00 */
[----:B------:R-:W-:Y:S02]  /*1ca30*/  MOV R3, R14 ;  /* 0x0000000e00037202 */ /* 0x000fe40000000f00 */
[----:B------:R-:W-:Y:S02]  /*1ca40*/  MOV R77, R40 ;  /* 0x00000028004d7202 */ /* 0x000fe40000000f00 */
        /* <DEDUP_REMOVED lines=13> */
[----:B------:R-:W-:Y:S01]  /*1cb20*/  F2FP.BF16.F32.PACK_AB R11, R63, R62 ;  /* 0x0000003e3f0b723e */ /* 0x000fe200000010ff */
[----:B------:R-:W-:Y:S01]  /*1cb30*/  STSM.16.M88.4 [R79], R12 ;  /* 0x0000000c4f007844 */ /* 0x000fe20000000200 */
[----:B0-----:R-:W-:Y:S02]  /*1cb40*/  F2FP.BF16.F32.PACK_AB R43, R47, R46 ;  /* 0x0000002e2f2b723e */ /* 0x001fe400000010ff */
[----:B------:R-:W-:-:S02]  /*1cb50*/  F2FP.BF16.F32.PACK_AB R4, R49, R48 ;  /* 0x000000303104723e */ /* 0x000fc400000010ff */
[----:B------:R-:W-:Y:S02]  /*1cb60*/  F2FP.BF16.F32.PACK_AB R5, R51, R50 ;  /* 0x000000323305723e */ /* 0x000fe400000010ff */
[----:B------:R-:W-:Y:S02]  /*1cb70*/  F2FP.BF16.F32.PACK_AB R6, R53, R52 ;  /* 0x000000343506723e */ /* 0x000fe400000010ff */
[----:B------:R-:W-:Y:S01]  /*1cb80*/  F2FP.BF16.F32.PACK_AB R7, R55, R54 ;  /* 0x000000363707723e */ /* 0x000fe200000010ff */
[----:B------:R-:W-:Y:S01]  /*1cb90*/  STSM.16.M88.4 [R3], R40 ;  /* 0x0000002803007844 */ /* 0x000fe20000000200 */
[----:B------:R-:W-:-:S03]  /*1cba0*/  ISETP.GT.AND P2, PT, R80, 0x1, PT ;  /* 0x000000015000780c */ /* 0x000fc60003f44270 */
[----:B------:R-:W-:Y:S04]  /*1cbb0*/  STSM.16.M88.4 [R77], R4 ;  /* 0x000000044d007844 */ /* 0x000fe80000000200 */
[----:B------:R0:W-:Y:S02]  /*1cbc0*/  STSM.16.M88.4 [R78], R8 ;  /* 0x000000084e007844 */ /* 0x0001e40000000200 */
[----:B0-----:R-:W-:-:S05]  /*1cbd0*/  IMAD.MOV.U32 R10, RZ, RZ, 0x9b8 ;  /* 0x000009b8ff0a7424 */ /* 0x001fca00078e00ff */
[----:B------:R-:W-:-:S04]  /*1cbe0*/  SEL R10, R10, 0x978, P2 ;  /* 0x000009780a0a7807 */ /* 0x000fc80001000000 */
[----:B------:R0:W3:Y:S08]  /*1cbf0*/  LDC.64 R4, c[0x0][R10+0x220] ;  /* 0x000088000a047b82 */ /* 0x0000f00000000a00 */
[----:B------:R0:W4:Y:S08]  /*1cc00*/  LDC.64 R6, c[0x0][R10+0x218] ;  /* 0x000086000a067b82 */ /* 0x0001300000000a00 */
        /* <DEDUP_REMOVED lines=10> */
[----:B--2---:R-:W-:-:S03]  /*1ccb0*/  IADD3 R40, P1, R82, UR4, RZ ;  /* 0x0000000452287c10 */ /* 0x004fc6000ff3e0ff */
[----:B-1----:R-:W1:Y:S01]  /*1ccc0*/  LDC R14, c[0x0][0xbe8] ;  /* 0x0002fa00ff0e7b82 */ /* 0x002e620000000800 */
[----:B------:R-:W-:Y:S02]  /*1ccd0*/  ISETP.NE.AND.EX P0, PT, RZ, UR5, PT, P0 ;  /* 0x00000005ff007c0c */ /* 0x000fe4000bf05300 */
[----:B------:R-:W-:-:S03]  /*1cce0*/  IADD3.X R41, R81, UR5, RZ, P1, !PT ;  /* 0x0000000551297c10 */ /* 0x000fc60008ffe4ff */
[----:B------:R-:W-:Y:S01]  /*1ccf0*/  @P3 IADD3 R42, P1, R82, UR6, RZ ;  /* 0x00000006522a3c10 */ /* 0x000fe2000ff3e0ff */
[----:B------:R-:W-:Y:S01]  /*1cd00*/  ULDC UR6, c[0x0][0xa88] ;  /* 0x0002a20000067ab9 */ /* 0x000fe20000000800 */
[----:B------:R-:W-:Y:S02]  /*1cd10*/  IMAD.MOV.U32 R3, RZ, RZ, RZ ;  /* 0x000000ffff037224 */ /* 0x000fe400078e00ff */
[----:B------:R-:W-:Y:S01]  /*1cd20*/  IMAD.U32 R77, RZ, RZ, UR6 ;  /* 0x00000006ff4d7e24 */ /* 0x000fe2000f8e00ff */
[----:B------:R-:W-:Y:S01]  /*1cd30*/  @P3 IADD3.X R43, R81, UR7, RZ, P1, !PT ;  /* 0x00000007512b3c10 */ /* 0x000fe20008ffe4ff */
[----:B------:R-:W-:Y:S02]  /*1cd40*/  ULDC.64 UR8, c[0x0][0x208] ;  /* 0x0000820000087ab9 */ /* 0x000fe40000000a00 */
[----:B------:R2:W5:Y:S04]  /*1cd50*/  @P0 LDG.E R3, desc[UR8][R40.64] ;  /* 0x0000000828030981 */ /* 0x000568000c1e1900 */
[----:B------:R2:W5:Y:S01]  /*1cd60*/  @P3 LDG.E R77, desc[UR8][R42.64] ;  /* 0x000000082a4d3981 */ /* 0x000562000c1e1900 */
[----:B-1----:R-:W-:Y:S01]  /*1cd70*/  ISETP.NE.AND P1, PT, R14, 0x1, PT ;  /* 0x000000010e00780c */ /* 0x002fe20003f25270 */
[----:B0-234-:R-:W-:-:S12]  /*1cd80*/  @P3 BRA `(.L_x_11824) ;  /* 0x0000000000143947 */ /* 0x01dfd80003800000 */
[----:B------:R-:W-:Y:S05]  /*1cd90*/  @!P0 BRA `(.L_x_11824) ;  /* 0x0000000000108947 */ /* 0x000fea0003800000 */
[----:B------:R-:W-:Y:S02]  /*1cda0*/  ULDC.64 UR6, c[0x0][0x208] ;  /* 0x0000820000067ab9 */ /* 0x000fe40000000a00 */
[----:B------:R-:W2:Y:S04]  /*1cdb0*/  LDG.E R12, desc[UR6][R40.64] ;  /* 0x00000006280c7981 */ /* 0x000ea8000c1e1900 */
[----:B-----5:R-:W2:Y:S02]  /*1cdc0*/  LDG.E R77, desc[UR6][R40.64+0x4] ;  /* 0x00000406284d7981 */ /* 0x020ea4000c1e1900 */
[----:B--2---:R-:W-:-:S07]  /*1cdd0*/  IMAD.IADD R77, R77, 0x1, -R12 ;  /* 0x000000014d4d7824 */ /* 0x004fce00078e0a0c */
.L_x_11824:
[----:B------:R-:W2:Y:S01]  /*1cde0*/  LDL.LU R12, [R1+0x98] ;  /* 0x00009800010c7983 */ /* 0x000ea20000300800 */
[----:B------:R-:W-:Y:S01]  /*1cdf0*/  ISETP.NE.U32.AND P0, PT, RZ, UR4, PT ;  /* 0x00000004ff007c0c */ /* 0x000fe2000bf05070 */
[----:B------:R-:W0:Y:S02]  /*1ce00*/  LDC.64 R10, c[0x0][R10+0x210] ;  /* 0x000084000a0a7b82 */ /* 0x000e240000000a00 */
[----:B------:R-:W3:Y:S04]  /*1ce10*/  LDL.LU R41, [R1+0xc0] ;  /* 0x0000c00001297983 */ /* 0x000ee80000300800 */
[----:B------:R-:W4:Y:S02]  /*1ce20*/  LDL R42, [R1+0x8c] ;  /* 0x00008c00012a7983 */ /* 0x000f240000100800 */
[----:B------:R-:W1:Y:S02]  /*1ce30*/  @P1 LDC R40, c[0x0][0xbec] ;  /* 0x0002fb00ff281b82 */ /* 0x000e640000000800 */
[----:B------:R-:W4:Y:S04]  /*1ce40*/  LDL R82, [R1+0x80] ;  /* 0x0000800001527983 */ /* 0x000f280000100800 */
[----:B------:R-:W4:Y:S02]  /*1ce50*/  LDL R80, [R1+0x90] ;  /* 0x0000900001507983 */ /* 0x000f240000100800 */
[----:B------:R-:W0:Y:S02]  /*1ce60*/  @P1 LDC R83, c[0x0][0xbf0] ;  /* 0x0002fc00ff531b82 */ /* 0x000e240000000800 */
[----:B------:R-:W4:Y:S01]  /*1ce70*/  LDL R78, [R1+0xac] ;  /* 0x0000ac00014e7983 */ /* 0x000f220000100800 */
[----:B------:R-:W-:-:S03]  /*1ce80*/  ISETP.NE.AND.EX P0, PT, RZ, UR5, PT, P0 ;  /* 0x00000005ff007c0c */ /* 0x000fc6000bf05300 */
[----:B------:R-:W4:Y:S01]  /*1ce90*/  LDL R84, [R1+0xdc] ;  /* 0x0000dc0001547983 */ /* 0x000f220000100800 */
[----:B-----5:R-:W-:Y:S02]  /*1cea0*/  SHF.R.S32.HI R76, RZ, 0x1f, R3 ;  /* 0x0000001fff4c7819 */ /* 0x020fe40000011403 */
[----:B--2---:R-:W-:Y:S02]  /*1ceb0*/  SEL R15, R12, RZ, !P0 ;  /* 0x000000ff0c0f7207 */ /* 0x004fe40004000000 */
[----:B------:R-:W2:Y:S01]  /*1cec0*/  LDC.64 R12, c[0x0][0xba8] ;  /* 0x0002ea00ff0c7b82 */ /* 0x000ea20000000a00 */
[----:B---3--:R-:W-:Y:S02]  /*1ced0*/  SEL R41, R41, RZ, !P0 ;  /* 0x000000ff29297207 */ /* 0x008fe40004000000 */
[----:B------:R-:W-:-:S04]  /*1cee0*/  IMAD R5, R5, R15, RZ ;  /* 0x0000000f05057224 */ /* 0x000fc800078e02ff */
[C---:B------:R-:W-:Y:S02]  /*1cef0*/  IMAD R81, R4.reuse, R41, R5 ;  /* 0x0000002904517224 */ /* 0x040fe400078e0205 */
[----:B------:R-:W-:-:S04]  /*1cf00*/  IMAD.WIDE.U32 R4, R4, R15, RZ ;  /* 0x0000000f04047225 */ /* 0x000fc800078e00ff */
[----:B----4-:R-:W-:Y:S02]  /*1cf10*/  IMAD.IADD R41, R42, 0x1, R82 ;  /* 0x000000012a297824 */ /* 0x010fe400078e0252 */
[----:B------:R-:W3:Y:S01]  /*1cf20*/  LDL R42, [R1+0xc8] ;  /* 0x0000c800012a7983 */ /* 0x000ee20000100800 */
[-C--:B------:R-:W-:Y:S02]  /*1cf30*/  IMAD R79, R7, R80.reuse, RZ ;  /* 0x00000050074f7224 */ /* 0x080fe400078e02ff */
[----:B------:R-:W-:Y:S01]  /*1cf40*/  IMAD.WIDE.U32 R6, R6, R80, RZ ;  /* 0x0000005006067225 */ /* 0x000fe200078e00ff */
[----:B------:R-:W-:Y:S02]  /*1cf50*/  SEL R43, R78, RZ, P2 ;  /* 0x000000ff4e2b7207 */ /* 0x000fe40001000000 */
[----:B------:R-:W-:Y:S01]  /*1cf60*/  IADD3 R6, P0, P3, R4, R6, R3 ;  /* 0x0000000604067210 */ /* 0x000fe20007b1e003 */
[----:B-1----:R-:W-:Y:S01]  /*1cf70*/  @P1 IMAD.HI.U32 R4, R41, R40, RZ ;  /* 0x0000002829041227 */ /* 0x002fe200078e00ff */
[----:B--2---:R-:W1:Y:S03]  /*1cf80*/  @!P2 LDC R12, c[0x0][0xb50] ;  /* 0x0002d400ff0cab82 */ /* 0x004e660000000800 */
[----:B------:R-:W-:-:S02]  /*1cf90*/  IMAD.IADD R81, R5, 0x1, R81 ;  /* 0x0000000105517824 */ /* 0x000fc400078e0251 */
[----:B------:R-:W-:Y:S01]  /*1cfa0*/  IMAD.MOV.U32 R5, RZ, RZ, R41 ;  /* 0x000000ffff057224 */ /* 0x000fe200078e0029 */
[----:B0-----:R-:W-:Y:S01]  /*1cfb0*/  @P1 SHF.R.U32.HI R5, RZ, R83, R4 ;  /* 0x00000053ff051219 */ /* 0x001fe20000011604 */
[----:B------:R-:W-:Y:S01]  /*1cfc0*/  IMAD.IADD R7, R7, 0x1, R79 ;  /* 0x0000000107077824 */ /* 0x000fe200078e024f */
[----:B------:R-:W0:Y:S01]  /*1cfd0*/  @!P2 LDC R13, c[0x0][0xb54] ;  /* 0x0002d500ff0dab82 */ /* 0x000e220000000800 */
        /* <DEDUP_REMOVED lines=17> */
[----:B------:R-:W-:-:S03]  /*1d0f0*/  IMAD.IADD R43, R84, 0x1, R82 ;  /* 0x00000001542b7824 */ /* 0x000fc600078e0252 */
[----:B------:R-:W-:Y:S04]  /*1d100*/  SHFL.IDX PT, R4, R12, RZ, 0x1c1f ;  /* 0x001c1fff0c047589 */ /* 0x000fe800000e0000 */
[----:B------:R-:W0:Y:S04]  /*1d110*/  SHFL.IDX PT, R5, R13, RZ, 0x1c1f ;  /* 0x001c1fff0d057589 */ /* 0x000e2800000e0000 */
[----:B------:R-:W1:Y:S01]  /*1d120*/  SHFL.IDX PT, R7, R13, 0x1, 0x1c1f ;  /* 0x003c1f000d077f89 */ /* 0x000e6200000e0000 */
[----:B------:R-:W-:Y:S02]  /*1d130*/  IMAD R8, R77, R14, RZ ;  /* 0x0000000e4d087224 */ /* 0x000fe400078e02ff */
[----:B------:R-:W-:Y:S01]  /*1d140*/  VIADD R9, R43, 0x8 ;  /* 0x000000082b097836 */ /* 0x000fe20000000000 */
[----:B------:R-:W-:Y:S01]  /*1d150*/  ULDC.64 UR6, c[0x0][0x208] ;  /* 0x0000820000067ab9 */ /* 0x000fe20000000a00 */
[----:B---3--:R-:W-:-:S04]  /*1d160*/  LOP3.LUT P0, RZ, R42, 0x3, RZ, 0xc0, !PT ;  /* 0x000000032aff7812 */ /* 0x008fc8000780c0ff */
        /* <DEDUP_REMOVED lines=24> */
[----:B------:R-:W-:Y:S01]  /*1d2f0*/  LOP3.LUT R28, R29, 0x180, RZ, 0xc0, !PT ;  /* 0x000001801d1c7812 */ /* 0x000fe200078ec0ff */
[----:B------:R-:W-:Y:S01]  /*1d300*/  IMAD.X R41, RZ, RZ, R75, P5 ;  /* 0x000000ffff297224 */ /* 0x000fe200028e064b */
        /* <DEDUP_REMOVED lines=25> */
[----:B------:R-:W5:Y:S01]  /*1d4a0*/  LD.E.128 R40, desc[UR4][R40.64] ;  /* 0x0000000428287980 */ /* 0x000f62000c101d00 */
[----:B------:R-:W-:-:S02]  /*1d4b0*/  ULDC.64 UR4, c[0x0][0xaa0] ;  /* 0x0002a80000047ab9 */ /* 0x000fc40000000a00 */
[----:B------:R-:W-:Y:S01]  /*1d4c0*/  IMAD R76, R76, UR4, RZ ;  /* 0x000000044c4c7c24 */ /* 0x000fe2000f8e02ff */
[----:B------:R-:W-:Y:S01]  /*1d4d0*/  SHF.R.S32.HI R12, RZ, 0x1f, R15 ;  /* 0x0000001fff0c7819 */ /* 0x000fe2000001140f */
[----:B------:R-:W-:Y:S01]  /*1d4e0*/  IMAD R0, R45, 0x60, R10 ;  /* 0x000000602d007824 */ /* 0x000fe200078e020a */
[----:B------:R-:W-:Y:S01]  /*1d4f0*/  @!PT LDS RZ, [RZ] ;  /* 0x00000000fffff984 */ /* 0x000fe20000000800 */
[----:B------:R-:W-:Y:S01]  /*1d500*/  @!PT LDS RZ, [RZ] ;  /* 0x00000000fffff984 */ /* 0x000fe20000000800 */
[----:B------:R-:W-:Y:S01]  /*1d510*/  @!PT LDS RZ, [RZ] ;  /* 0x00000000fffff984 */ /* 0x000fe20000000800 */
[----:B------:R-:W-:Y:S01]  /*1d520*/  @!PT LDS RZ, [RZ] ;  /* 0x00000000fffff984 */ /* 0x000fe20000000800 */
[----:B------:R3:W-:Y:S06]  /*1d530*/  MEMBAR.ALL.CTA ;  /* 0x0000000000007992 */ /* 0x0007ec0000008000 */
[----:B---3--:R-:W3:Y:S01]  /*1d540*/  FENCE.VIEW.ASYNC.S ;  /* 0x00000000000073c6 */ /* 0x008ee20000000000 */
[----:B------:R-:W-:-:S02]  /*1d550*/  IMAD R11, R3, UR5, R76 ;  /* 0x00000005030b7c24 */ /* 0x000fc4000f8e024c */
[----:B------:R-:W-:Y:S01]  /*1d560*/  IMAD.WIDE.U32 R2, R3, UR4, RZ ;  /* 0x0000000403027c25 */ /* 0x000fe2000f8e00ff */
[----:B------:R-:W-:-:S03]  /*1d570*/  ULDC.64 UR4, c[0x0][0xae8] ;  /* 0x0002ba0000047ab9 */ /* 0x000fc60000000a00 */
[----:B------:R-:W-:Y:S02]  /*1d580*/  IMAD.IADD R3, R3, 0x1, R11 ;  /* 0x0000000103037824 */ /* 0x000fe400078e020b */
[----:B------:R-:W-:Y:S02]  /*1d590*/  IMAD.IADD R20, R82, 0x1, R0 ;  /* 0x0000000152147824 */ /* 0x000fe400078e0200 */
[----:B------:R-:W-:-:S04]  /*1d5a0*/  IMAD.WIDE.U32 R2, R80, UR4, R2 ;  /* 0x0000000450027c25 */ /* 0x000fc8000f8e0002 */
[----:B-1----:R-:W-:-:S04]  /*1d5b0*/  @P1 IMAD.HI.U32 R0, R20, R13, RZ ;  /* 0x0000000d14001227 */ /* 0x002fc800078e00ff */
[----:B------:R-:W-:Y:S01]  /*1d5c0*/  IMAD R3, R80, UR5, R3 ;  /* 0x0000000550037c24 */ /* 0x000fe2000f8e0203 */
[----:B------:R-:W-:Y:S01]  /*1d5d0*/  ULDC.64 UR4, c[0x0][0xaf0] ;  /* 0x0002bc0000047ab9 */ /* 0x000fe20000000a00 */
        /* <DEDUP_REMOVED lines=19> */
[----:B------:R-:W-:-:S03]  /*1d710*/  IMAD.WIDE.U32 R2, R13, UR4, R2 ;  /* 0x000000040d027c25 */ /* 0x000fc6000f8e0002 */
[----:B---3--:R1:W-:Y:S01]  /*1d720*/  SYNCS.ARRIVE.TRANS64.RED.A1T0 RZ, [R0+URZ], RZ ;  /* 0x000000ff00ff79a7 */ /* 0x0083e2000810043f */
[----:B------:R-:W-:Y:S01]  /*1d730*/  IMAD R11, R13, UR5, R12 ;  /* 0x000000050d0b7c24 */ /* 0x000fe2000f8e020c */
[----:B------:R-:W-:-:S03]  /*1d740*/  ULDC.64 UR4, c[0x0][0xa80] ;  /* 0x0002a00000047ab9 */ /* 0x000fc60000000a00 */
[----:B------:R-:W-:Y:S01]  /*1d750*/  IMAD.IADD R3, R3, 0x1, R11 ;  /* 0x0000000103037824 */ /* 0x000fe200078e020b */
[C---:B-1----:R-:W-:Y:S01]  /*1d760*/  LEA R0, P0, R2.reuse, UR4, 0x1 ;  /* 0x0000000402007c11 */ /* 0x042fe2000f8008ff */
[C---:B------:R-:W-:Y:S01]  /*1d770*/  VIADD R44, R9.reuse, 0x20 ;  /* 0x00000020092c7836 */ /* 0x040fe20000000000 */
[----:B------:R-:W-:Y:S01]  /*1d780*/  UMOV UR4, 0xffffffff ;  /* 0xffffffff00047882 */ /* 0x000fe20000000000 */
[----:B------:R-:W-:Y:S01]  /*1d790*/  VIADD R47, R9, 0x40 ;  /* 0x00000040092f7836 */ /* 0x000fe20000000000 */
[----:B------:R-:W-:Y:S02]  /*1d7a0*/  LEA.HI.X R2, R2, UR5, R3, 0x1, P0 ;  /* 0x0000000502027c11 */ /* 0x000fe400080f0c03 */
[----:B------:R-:W-:Y:S02]  /*1d7b0*/  SHF.R.S32.HI R46, RZ, 0x1f, R44 ;  /* 0x0000001fff2e7819 */ /* 0x000fe4000001142c */
[----:B------:R-:W-:Y:S01]  /*1d7c0*/  SHF.R.S32.HI R48, RZ, 0x1f, R47 ;  /* 0x0000001fff307819 */ /* 0x000fe2000001142f */
[----:B0-----:R-:W-:Y:S06]  /*1d7d0*/  BRA.DIV UR4, `(.L_x_11826) ;  /* 0x000000ae049c7947 */ /* 0x001fec000b800000 */
[----:B------:R0:W1:Y:S04]  /*1d7e0*/  SHFL.IDX PT, R3, R2, RZ, 0x1c1f ;  /* 0x001c1fff02037589 */ /* 0x00006800000e0000 */
[----:B------:R0:W2:Y:S02]  /*1d7f0*/  SHFL.IDX PT, R14, R0, RZ, 0x1c1f ;  /* 0x001c1fff000e7589 */ /* 0x0000a400000e0000 */
.L_x_12038:
[----:B------:R-:W-:Y:S01]  /*1d800*/  IMAD.IADD R45, R10, 0x1, R82 ;  /* 0x000000010a2d7824 */ /* 0x000fe200078e0252 */
[----:B------:R-:W-:Y:S04]  /*1d810*/  BSSY B1, `(.L_x_11827) ;  /* 0x0000011000017945 */ /* 0x000fe80003800000 */
[----:B------:R-:W-:-:S13]  /*1d820*/  ISETP.GE.AND P0, PT, R45, R8, PT ;  /* 0x000000082d00720c */ /* 0x000fda0003f06270 */
[----:B------:R-:W-:Y:S05]  /*1d830*/  @P0 BRA `(.L_x_11828) ;  /* 0x0000000000380947 */ /* 0x000fea0003800000 */
[----:B------:R-:W-:Y:S01]  /*1d840*/  ULDC UR4, c[0x0][0xac8] ;  /* 0x0002b20000047ab9 */ /* 0x000fe20000000800 */
[----:B------:R-:W-:Y:S01]  /*1d850*/  ULDC.64 UR6, c[0x0][0x208] ;  /* 0x0000820000067ab9 */ /* 0x000fe20000000a00 */
        /* <DEDUP_REMOVED lines=12> */
.L_x_11828:
[----:B------:R-:W-:Y:S05]  /*1d920*/  BSYNC B1 ;  /* 0x0000000000017941 */ /* 0x000fea0003800000 */
.L_x_11827:
[----:B------:R-:W-:-:S03]  /*1d930*/  UMOV UR4, 0xffffffff ;  /* 0xffffffff00047882 */ /* 0x000fc60000000000 */
[----:B------:R-:W-:Y:S05]  /*1d940*/  BRA.DIV UR4, `(.L_x_11829) ;  /* 0x000000ae04747947 */ /* 0x000fea000b800000 */
[----:B-1----:R1:W4:Y:S04]  /*1d950*/  SHFL.IDX PT, R3, R2, 0x1, 0x1c1f ;  /* 0x003c1f0002037f89 */ /* 0x00232800000e0000 */
[----:B--2---:R1:W2:Y:S02]  /*1d960*/  SHFL.IDX PT, R14, R0, 0x1, 0x1c1f ;  /* 0x003c1f00000e7f89 */ /* 0x0042a400000e0000 */
.L_x_12042:
[----:B---3-5:R-:W-:-:S05]  /*1d970*/  VIADD R5, R45, 0x60 ;  /* 0x000000602d057836 */ /* 0x028fca0000000000 */
[----:B------:R-:W-:-:S13]  /*1d980*/  ISETP.GE.AND P0, PT, R5, R8, PT ;  /* 0x000000080500720c */ /* 0x000fda0003f06270 */
[----:B------:R-:W-:Y:S05]  /*1d990*/  @P0 BRA `(.L_x_11830) ;  /* 0x00000018006c0947 */ /* 0x000fea0003800000 */
[----:B------:R-:W-:Y:S01]  /*1d9a0*/  ULDC UR4, c[0x0][0xac8] ;  /* 0x0002b20000047ab9 */ /* 0x000fe20000000800 */
[----:B------:R-:W-:Y:S01]  /*1d9b0*/  ULDC.64 UR6, c[0x0][0x208] ;  /* 0x0000820000067ab9 */ /* 0x000fe20000000a00 */
[----:B------:R-:W-:Y:S02]  /*1d9c0*/  ISETP.GE.AND P2, PT, R44, UR4, PT ;  /* 0x000000042c007c0c */ /* 0x000fe4000bf46270 */
[----:B------:R-:W-:-:S11]  /*1d9d0*/  ISETP.GE.AND P1, PT, R9, UR4, PT ;  /* 0x0000000409007c0c */ /* 0x000fd6000bf26270 */
[C---:B--2---:R-:W-:Y:S02]  /*1d9e0*/  @!P2 LEA R6, P0, R44.reuse, R14, 0x1 ;  /* 0x0000000e2c06a211 */ /* 0x044fe400078008ff */
[----:B01----:R-:W-:Y:S02]  /*1d9f0*/  @!P1 IMAD.MOV.U32 R2, RZ, RZ, R14 ;  /* 0x000000ffff029224 */ /* 0x003fe400078e000e */
[----:B----4-:R-:W-:Y:S02]  /*1da00*/  @!P2 LEA.HI.X R7, R44, R3, R46, 0x1, P0 ;  /* 0x000000032c07a211 */ /* 0x010fe400000f0c2e */
[----:B------:R-:W-:Y:S01]  /*1da10*/  ISETP.GE.AND P0, PT, R47, UR4, PT ;  /* 0x000000042f007c0c */ /* 0x000fe2000bf06270 */
[----:B------:R-:W-:-:S05]  /*1da20*/  @!P1 IMAD.WIDE R4, R9, 0x2, R2 ;  /* 0x0000000209049825 */ /* 0x000fca00078e0202 */
[----:B------:R3:W-:Y:S04]  /*1da30*/  @!P1 ST.E.128 desc[UR6][R4.64], R24 ;  /* 0x0000001804009985 */ /* 0x0007e8000c101d06 */
[----:B------:R3:W-:Y:S03]  /*1da40*/  @!P2 ST.E.128 desc[UR6][R6.64], R32 ;  /* 0x000000200600a985 */ /* 0x0007e6000c101d06 */
[----:B------:R-:W-:Y:S05]  /*1da50*/  @P0 BRA `(.L_x_11830) ;  /* 0x00000018003c0947 */ /* 0x000fea0003800000 */
[----:B------:R-:W-:Y:S01]  /*1da60*/  LEA R14, P0, R47, R14, 0x1 ;  /* 0x0000000e2f0e7211 */ /* 0x000fe200078008ff */
[----:B------:R-:W-:-:S03]  /*1da70*/  ULDC.64 UR4, c[0x0][0x208] ;  /* 0x0000820000047ab9 */ /* 0x000fc60000000a00 */
[----:B------:R-:W-:-:S05]  /*1da80*/  LEA.HI.X R15, R47, R3, R48, 0x1, P0 ;  /* 0x000000032f0f7211 */ /* 0x000fca00000f0c30 */
[----:B------:R0:W-:Y:S01]  /*1da90*/  ST.E.128 desc[UR4][R14.64], R40 ;  /* 0x000000280e007985 */ /* 0x0001e2000c101d04 */
[----:B------:R-:W-:Y:S05]  /*1daa0*/  BRA `(.L_x_11830) ;  /* 0x0000001800287947 */ /* 0x000fea0003800000 */
.L_x_11825:
[----:B------:R-:W-:Y:S01]  /*1dab0*/  ULDC.64 UR4, c[0x0][0xb08] ;  /* 0x0002c20000047ab9 */ /* 0x000fe20000000a00 */
[----:B0-----:R-:W0:Y:S01]  /*1dac0*/  @P1 LDC R6, c[0x0][0xbec] ;  /* 0x0002fb00ff061b82 */ /* 0x001e220000000800 */
[----:B------:R-:W-:Y:S01]  /*1dad0*/  IMAD R76, R76, UR4, RZ ;  /* 0x000000044c4c7c24 */ /* 0x000fe2000f8e02ff */
[----:B------:R-:W-:Y:S01]  /*1dae0*/  SHF.R.S32.HI R0, RZ, 0x1f, R15 ;  /* 0x0000001fff007819 */ /* 0x000fe2000001140f */
[----:B------:R-:W-:-:S04]  /*1daf0*/  IMAD.WIDE.U32 R4, R3, UR4, RZ ;  /* 0x0000000403047c25 */ /* 0x000fc8000f8e00ff */
[----:B------:R-:W-:Y:S01]  /*1db00*/  IMAD R3, R3, UR5, R76 ;  /* 0x0000000503037c24 */ /* 0x000fe2000f8e024c */
[----:B------:R-:W1:Y:S01]  /*1db10*/  @P1 LDC R11, c[0x0][0xbf0] ;  /* 0x0002fc00ff0b1b82 */ /* 0x000e620000000800 */
[----:B------:R-:W-:Y:S02]  /*1db20*/  ULDC.64 UR4, c[0x0][0xb38] ;  /* 0x0002ce0000047ab9 */ /* 0x000fe40000000a00 */
        /* <DEDUP_REMOVED lines=38> */
.L_x_12045:
        /* <DEDUP_REMOVED lines=14> */
[----:B------:R-:W-:Y:S01]  /*1de70*/  ULDC.64 UR6, c[0x0][0x208] ;  /* 0x0000820000067ab9 */ /* 0x000fe20000000a00 */
        /* <DEDUP_REMOVED lines=17> */
[----:B------:R-:W-:Y:S01]  /*1df90*/  @!P0 ST.E.64 desc[UR6][R6.64], R28 ;  /* 0x0000001c06008985 */ /* 0x000fe2000c101b06 */
        /* <DEDUP_REMOVED lines=8> */
[-C--:B------:R-:W-:Y:S02]  /*1e020*/  @!P2 LEA.HI.X R25, R78, R3.reuse, R79, 0x2, P5 ;  /* 0x000000034e19a211 */ /* 0x080fe400028f144f */
[----:B------:R-:W-:-:S02]  /*1e030*/  @!P1 LEA.HI.X R41, R77, R3, R42, 0x2, P4 ;  /* 0x000000034d299211 */ /* 0x000fc400020f142a */
[----:B------:R-:W-:Y:S01]  /*1e040*/  ISETP.GE.AND P4, PT, R75, UR4, PT ;  /* 0x000000044b007c0c */ /* 0x000fe2000bf86270 */
[----:B------:R2:W-:Y:S01]  /*1e050*/  @!P2 ST.E.64 desc[UR6][R24.64], R20 ;  /* 0x000000141800a985 */ /* 0x0005e2000c101b06 */
[----:B-1----:R-:W-:-:S03]  /*1e060*/  VIADD R13, R76, 0x48 ;  /* 0x000000484c0d7836 */ /* 0x002fc60000000000 */
[----:B------:R3:W-:Y:S01]  /*1e070*/  @!P1 ST.E.64 desc[UR6][R40.64], R44 ;  /* 0x0000002c28009985 */ /* 0x0007e2000c101b06 */
[----:B------:R-:W-:Y:S01]  /*1e080*/  SHF.R.S32.HI R74, RZ, 0x1f, R15 ;  /* 0x0000001fff4a7819 */ /* 0x000fe2000001140f */
[C---:B------:R-:W-:Y:S01]  /*1e090*/  VIADD R28, R76.reuse, 0x50 ;  /* 0x000000504c1c7836 */ /* 0x040fe20000000000 */
[-C--:B------:R-:W-:Y:S02]  /*1e0a0*/  @!P0 LEA R4, P5, R15, R14.reuse, 0x2 ;  /* 0x0000000e0f048211 */ /* 0x080fe400078a10ff */
[----:B------:R-:W-:Y:S02]  /*1e0b0*/  ISETP.GE.AND P2, PT, R13, UR4, PT ;  /* 0x000000040d007c0c */ /* 0x000fe4000bf46270 */
[----:B------:R-:W-:Y:S02]  /*1e0c0*/  SHF.R.S32.HI R32, RZ, 0x1f, R43 ;  /* 0x0000001fff207819 */ /* 0x000fe4000001142b */
[----:B------:R-:W-:Y:S02]  /*1e0d0*/  @!P3 LEA R10, P1, R43, R14, 0x2 ;  /* 0x0000000e2b0ab211 */ /* 0x000fe400078210ff */
[-C--:B------:R-:W-:Y:S01]  /*1e0e0*/  @!P0 LEA.HI.X R5, R15, R3.reuse, R74, 0x2, P5 ;  /* 0x000000030f058211 */ /* 0x080fe200028f144a */
[----:B------:R-:W-:Y:S01]  /*1e0f0*/  VIADD R15, R76, 0x58 ;  /* 0x000000584c0f7836 */ /* 0x000fe20000000000 */
[----:B------:R-:W-:-:S02]  /*1e100*/  @!P3 LEA.HI.X R11, R43, R3, R32, 0x2, P1 ;  /* 0x000000032b0bb211 */ /* 0x000fc400008f1420 */
[----:B------:R-:W-:Y:S01]  /*1e110*/  ISETP.GE.AND P1, PT, R28, UR4, PT ;  /* 0x000000041c007c0c */ /* 0x000fe2000bf26270 */
[----:B------:R3:W-:Y:S01]  /*1e120*/  @!P0 ST.E.64 desc[UR6][R4.64], R48 ;  /* 0x0000003004008985 */ /* 0x0007e2000c101b06 */
[----:B------:R-:W-:Y:S02]  /*1e130*/  SHF.R.S32.HI R12, RZ, 0x1f, R75 ;  /* 0x0000001fff0c7819 */ /* 0x000fe4000001144b */
[----:B------:R-:W-:Y:S02]  /*1e140*/  @!P4 LEA R6, P5, R75, R14, 0x2 ;  /* 0x0000000e4b06c211 */ /* 0x000fe400078a10ff */
[----:B------:R-:W-:Y:S02]  /*1e150*/  ISETP.GE.AND P0, PT, R15, UR4, PT ;  /* 0x000000040f007c0c */ /* 0x000fe4000bf06270 */
[----:B------:R-:W-:Y:S02]  /*1e160*/  @!P4 LEA.HI.X R7, R75, R3, R12, 0x2, P5 ;  /* 0x000000034b07c211 */ /* 0x000fe400028f140c */
[----:B--2---:R-:W-:-:S02]  /*1e170*/  SHF.R.S32.HI R20, RZ, 0x1f, R13 ;  /* 0x0000001fff147819 */ /* 0x004fc4000001140d */
[CC--:B------:R-:W-:Y:S02]  /*1e180*/  @!P2 LEA R12, P5, R13.reuse, R14.reuse, 0x2 ;  /* 0x0000000e0d0ca211 */ /* 0x0c0fe400078a10ff */
[----:B------:R-:W-:Y:S02]  /*1e190*/  SHF.R.S32.HI R21, RZ, 0x1f, R28 ;  /* 0x0000001fff157819 */ /* 0x000fe4000001141c */
[-C--:B------:R-:W-:Y:S02]  /*1e1a0*/  @!P2 LEA.HI.X R13, R13, R3.reuse, R20, 0x2, P5 ;  /* 0x000000030d0da211 */ /* 0x080fe400028f1414 */
[C---:B------:R-:W-:Y:S02]  /*1e1b0*/  @!P1 LEA R20, P5, R28.reuse, R14, 0x2 ;  /* 0x0000000e1c149211 */ /* 0x040fe400078a10ff */
[----:B------:R-:W-:Y:S02]  /*1e1c0*/  SHF.R.S32.HI R24, RZ, 0x1f, R15 ;  /* 0x0000001fff187819 */ /* 0x000fe4000001140f */
[----:B------:R-:W-:-:S02]  /*1e1d0*/  @!P1 LEA.HI.X R21, R28, R3, R21, 0x2, P5 ;  /* 0x000000031c159211 */ /* 0x000fc400028f1415 */
[C---:B------:R-:W-:Y:S01]  /*1e1e0*/  @!P0 LEA R14, P5, R15.reuse, R14, 0x2 ;  /* 0x0000000e0f0e8211 */ /* 0x040fe200078a10ff */
[----:B------:R3:W-:Y:S03]  /*1e1f0*/  @!P3 ST.E.64 desc[UR6][R10.64], R52 ;  /* 0x000000340a00b985 */ /* 0x0007e6000c101b06 */
[----:B------:R-:W-:Y:S01]  /*1e200*/  @!P0 LEA.HI.X R15, R15, R3, R24, 0x2, P5 ;  /* 0x000000030f0f8211 */ /* 0x000fe200028f1418 */
[----:B------:R3:W-:Y:S04]  /*1e210*/  @!P4 ST.E.64 desc[UR6][R6.64], R56 ;  /* 0x000000380600c985 */ /* 0x0007e8000c101b06 */
[----:B------:R3:W-:Y:S04]  /*1e220*/  @!P2 ST.E.64 desc[UR6][R12.64], R60 ;  /* 0x0000003c0c00a985 */ /* 0x0007e8000c101b06 */
[----:B------:R3:W-:Y:S04]  /*1e230*/  @!P1 ST.E.64 desc[UR6][R20.64], R64 ;  /* 0x0000004014009985 */ /* 0x0007e8000c101b06 */
[----:B------:R3:W-:Y:S02]  /*1e240*/  @!P0 ST.E.64 desc[UR6][R14.64], R68 ;  /* 0x000000440e008985 */ /* 0x0007e4000c101b06 */
.L_x_11833:
[----:B------:R-:W-:Y:S05]  /*1e250*/  BSYNC B1 ;  /* 0x0000000000017941 */ /* 0x000fea0003800000 */
.L_x_11832:
[----:B------:R-:W-:-:S03]  /*1e260*/  UMOV UR4, 0xffffffff ;  /* 0xffffffff00047882 */ /* 0x000fc60000000000 */
[----:B------:R-:W-:Y:S05]  /*1e270*/  BRA.DIV UR4, `(.L_x_11834) ;  /* 0x000000a604a47947 */ /* 0x000fea000b800000 */
[----:B-1----:R1:W4:Y:S04]  /*1e280*/  SHFL.IDX PT, R3, R2, 0x1, 0x1c1f ;  /* 0x003c1f0002037f89 */ /* 0x00232800000e0000 */
[----:B--23--:R1:W2:Y:S02]  /*1e290*/  SHFL.IDX PT, R14, R0, 0x1, 0x1c1f ;  /* 0x003c1f00000e7f89 */ /* 0x00c2a400000e0000 */
.L_x_12049:
[----:B------:R-:W-:-:S13]  /*1e2a0*/  ISETP.GE.AND P0, PT, R9, R8, PT ;  /* 0x000000080900720c */ /* 0x000fda0003f06270 */
[----:B------:R-:W-:Y:S05]  /*1e2b0*/  @P0 BRA `(.L_x_11830) ;  /* 0x0000001000240947 */ /* 0x000fea0003800000 */
[----:B01----:R-:W3:Y:S01]  /*1e2c0*/  LDL R0, [R1+0xbc] ;  /* 0x0000bc0001007983 */ /* 0x003ee20000100800 */
[----:B------:R-:W-:-:S03]  /*1e2d0*/  ULDC UR4, c[0x0][0xac8] ;  /* 0x0002b20000047ab9 */ /* 0x000fc60000000800 */
[----:B------:R-:W5:Y:S04]  /*1e2e0*/  LDL R28, [R1+0x7c] ;  /* 0x00007c00011c7983 */ /* 0x000f680000100800 */
[----:B------:R-:W4:Y:S04]  /*1e2f0*/  LDL R12, [R1+0xb8] ;  /* 0x0000b800010c7983 */ /* 0x000f280000100800 */
        /* <DEDUP_REMOVED lines=26> */
[-C--:B------:R-:W-:Y:S02]  /*1e4a0*/  @!P3 LEA R10, P5, R24, R14.reuse, 0x2 ;  /* 0x0000000e180ab211 */ /* 0x080fe400078a10ff */
[-C--:B------:R-:W-:Y:S02]  /*1e4b0*/  @!P4 LEA R12, P2, R20, R14.reuse, 0x2 ;  /* 0x0000000e140cc211 */ /* 0x080fe400078410ff */
        /* <DEDUP_REMOVED lines=26> */
[----:B------:R-:W-:Y:S02]  /*1e660*/  @!P5 LEA.HI.X R13, R25, R3, R2, 0x2, P4 ;  /* 0x00000003190dd211 */ /* 0x000fe400020f1402 */
[----:B------:R-:W-:Y:S02]  /*1e670*/  SHF.R.S32.HI R2, RZ, 0x1f, R0 ;  /* 0x0000001fff027819 */ /* 0x000fe40000011400 */
[----:B------:R-:W-:-:S04]  /*1e680*/  @!P1 LEA R20, P4, R0, R14, 0x2 ;  /* 0x0000000e00149211 */ /* 0x000fc800078810ff */
[----:B------:R-:W-:Y:S01]  /*1e690*/  @!P1 LEA.HI.X R21, R0, R3, R2, 0x2, P4 ;  /* 0x0000000300159211 */ /* 0x000fe200020f1402 */
[----:B------:R-:W-:Y:S01]  /*1e6a0*/  VIADD R0, R28, 0x58 ;  /* 0x000000581c007836 */ /* 0x000fe20000000000 */
[----:B------:R0:W-:Y:S04]  /*1e6b0*/  @!P0 ST.E.64 desc[UR6][R6.64], R50 ;  /* 0x0000003206008985 */ /* 0x0001e8000c101b06 */
[----:B------:R-:W-:Y:S01]  /*1e6c0*/  ISETP.GE.AND P0, PT, R0, UR4, PT ;  /* 0x0000000400007c0c */ /* 0x000fe2000bf06270 */
[----:B------:R0:W-:Y:S04]  /*1e6d0*/  @!P2 ST.E.64 desc[UR6][R8.64], R54 ;  /* 0x000000360800a985 */ /* 0x0001e8000c101b06 */
        /* <DEDUP_REMOVED lines=10> */
.L_x_11823:
[----:B0-----:R-:W3:Y:S01]  /*1e780*/  LDL.LU R4, [R1+0x9c] ;  /* 0x00009c0001047983 */ /* 0x001ee20000300800 */
[----:B------:R-:W-:Y:S01]  /*1e790*/  ULDC.64 UR6, c[0x0][0xc08] ;  /* 0x0003020000067ab9 */ /* 0x000fe20000000a00 */
[----:B------:R-:W-:Y:S02]  /*1e7a0*/  ULDC.64 UR4, c[0x0][0xc00] ;  /* 0x0003000000047ab9 */ /* 0x000fe40000000a00 */
[----:B------:R-:W4:Y:S04]  /*1e7b0*/  LDL.LU R0, [R1+0xa0] ;  /* 0x0000a00001007983 */ /* 0x000f280000300800 */
[----:B------:R-:W2:Y:S01]  /*1e7c0*/  LDL R8, [R1+0x94] ;  /* 0x0000940001087983 */ /* 0x000ea20000100800 */
        /* <DEDUP_REMOVED lines=9> */
[----:B---3--:R-:W-:-:S04]  /*1e860*/  IADD3 R2, P2, R4, UR4, RZ ;  /* 0x0000000404027c10 */ /* 0x008fc8000ff5e0ff */
[----:B----4-:R-:W-:Y:S02]  /*1e870*/  IADD3.X R3, R0, UR5, RZ, P2, !PT ;  /* 0x0000000500037c10 */ /* 0x010fe400097fe4ff */
[----:B------:R-:W-:Y:S01]  /*1e880*/  @P1 IADD3 R4, P2, R4, UR6, RZ ;  /* 0x0000000604041c10 */ /* 0x000fe2000ff5e0ff */
[----:B------:R-:W-:Y:S02]  /*1e890*/  ULDC UR4, c[0x0][0xa88] ;  /* 0x0002a20000047ab9 */ /* 0x000fe40000000800 */
[----:B------:R0:W5:Y:S01]  /*1e8a0*/  @P0 LDG.E R7, desc[UR8][R2.64] ;  /* 0x0000000802070981 */ /* 0x000162000c1e1900 */
[----:B------:R-:W-:Y:S01]  /*1e8b0*/  @P1 IADD3.X R5, R0, UR7, RZ, P2, !PT ;  /* 0x0000000700051c10 */ /* 0x000fe200097fe4ff */
[----:B------:R-:W-:Y:S01]  /*1e8c0*/  IMAD.U32 R6, RZ, RZ, UR4 ;  /* 0x00000004ff067e24 */ /* 0x000fe2000f8e00ff */
[----:B--2---:R-:W-:-:S05]  /*1e8d0*/  ISETP.NE.AND P2, PT, R8, RZ, PT ;  /* 0x000000ff0800720c */ /* 0x004fca0003f45270 */
        /* <DEDUP_REMOVED lines=10> */
.L_x_11835:
[----:B------:R-:W2:Y:S04]  /*1e980*/  LDL.LU R0, [R1+0xc0] ;  /* 0x0000c00001007983 */ /* 0x000ea80000300800 */
[----:B0-----:R-:W3:Y:S01]  /*1e990*/  LDL.LU R2, [R1+0x98] ;  /* 0x0000980001027983 */ /* 0x001ee20000300800 */
[----:B------:R-:W-:Y:S01]  /*1e9a0*/  BSSY B1, `(.L_x_11836) ;  /* 0x0000039000017945 */ /* 0x000fe20003800000 */
[----:B-----5:R-:W-:Y:S02]  /*1e9b0*/  SHF.R.S32.HI R24, RZ, 0x1f, R7 ;  /* 0x0000001fff187819 */ /* 0x020fe40000011407 */
[----:B--2---:R-:W-:Y:S02]  /*1e9c0*/  SEL R26, R0, RZ, !P0 ;  /* 0x000000ff001a7207 */ /* 0x004fe40004000000 */
[----:B---3--:R-:W-:Y:S01]  /*1e9d0*/  SEL R29, R2, RZ, !P0 ;  /* 0x000000ff021d7207 */ /* 0x008fe20004000000 */
[----:B------:R-:W-:Y:S06]  /*1e9e0*/  @P3 BRA `(.L_x_11837) ;  /* 0x0000000000d03947 */ /* 0x000fec0003800000 */
[----:B------:R-:W2:Y:S01]  /*1e9f0*/  LDL R2, [R1+0x80] ;  /* 0x0000800001027983 */ /* 0x000ea20000100800 */
        /* <DEDUP_REMOVED lines=51> */
.L_x_11837:
[----:B------:R-:W-:Y:S05]  /*1ed30*/  BSYNC B1 ;  /* 0x0000000000017941 */ /* 0x000fea0003800000 */
.L_x_11836:
        /* <DEDUP_REMOVED lines=23> */
[----:B----4-:R-:W-:Y:S02]  /*1eeb0*/  IMAD.IADD R9, R20, 0x1, R0 ;  /* 0x0000000114097824 */ /* 0x010fe400078e0200 */
        /* <DEDUP_REMOVED lines=32> */
.L_x_12052:
[----:B------:R-:W-:Y:S01]  /*1f0c0*/  IMAD R21, R6, R21, RZ ;  /* 0x0000001506157224 */ /* 0x000fe200078e02ff */
[----:B------:R-:W-:Y:S01]  /*1f0d0*/  BSSY B1, `(.L_x_11839) ;  /* 0x0000012000017945 */ /* 0x000fe20003800000 */
[----:B------:R-:W-:-:S05]  /*1f0e0*/  IMAD.IADD R4, R25, 0x1, R20 ;  /* 0x0000000119047824 */ /* 0x000fca00078e0214 */
[----:B------:R-:W-:-:S13]  /*1f0f0*/  ISETP.GE.AND P0, PT, R4, R21, PT ;  /* 0x000000150400720c */ /* 0x000fda0003f06270 */
[----:B------:R-:W-:Y:S05]  /*1f100*/  @P0 BRA `(.L_x_11840) ;  /* 0x0000000000380947 */ /* 0x000fea0003800000 */
[----:B------:R-:W-:Y:S01]  /*1f110*/  ULDC UR4, c[0x0][0xac8] ;  /* 0x0002b20000047ab9 */ /* 0x000fe20000000800 */
[----:B------:R-:W-:Y:S01]  /*1f120*/  ULDC.64 UR6, c[0x0][0x208] ;  /* 0x0000820000067ab9 */ /* 0x000fe20000000a00 */
        /* <DEDUP_REMOVED lines=12> */
.L_x_11840:
[----:B------:R-:W-:Y:S05]  /*1f1f0*/  BSYNC B1 ;  /* 0x0000000000017941 */ /* 0x000fea0003800000 */
.L_x_11839:
[----:B------:R-:W-:-:S03]  /*1f200*/  UMOV UR4, 0xffffffff ;  /* 0xffffffff00047882 */ /* 0x000fc60000000000 */
[----:B------:R-:W-:Y:S05]  /*1f210*/  BRA.DIV UR4, `(.L_x_11841) ;  /* 0x0000009a04387947 */ /* 0x000fea000b800000 */
[----:B--2---:R2:W0:Y:S04]  /*1f220*/  SHFL.IDX PT, R3, R2, 0x1, 0x1c1f ;  /* 0x003c1f0002037f89 */ /* 0x00442800000e0000 */
[----:B---3--:R2:W3:Y:S02]  /*1f230*/  SHFL.IDX PT, R14, R0, 0x1, 0x1c1f ;  /* 0x003c1f00000e7f89 */ /* 0x0084e400000e0000 */
.L_x_12056:
[----:B0-2---:R-:W-:-:S05]  /*1f240*/  VIADD R0, R4, 0x60 ;  /* 0x0000006004007836 */ /* 0x005fca0000000000 */
[----:B------:R-:W-:-:S13]  /*1f250*/  ISETP.GE.AND P0, PT, R0, R21, PT ;  /* 0x000000150000720c */ /* 0x000fda0003f06270 */
[----:B------:R-:W-:Y:S05]  /*1f260*/  @P0 BRA `(.L_x_11830) ;  /* 0x0000000000380947 */ /* 0x000fea0003800000 */
[----:B------:R-:W-:Y:S01]  /*1f270*/  ULDC UR4, c[0x0][0xac8] ;  /* 0x0002b20000047ab9 */ /* 0x000fe20000000800 */
[----:B------:R-:W-:Y:S01]  /*1f280*/  ULDC.64 UR6, c[0x0][0x208] ;  /* 0x0000820000067ab9 */ /* 0x000fe20000000a00 */
[----:B------:R-:W-:Y:S02]  /*1f290*/  ISETP.GE.AND P2, PT, R5, UR4, PT ;  /* 0x0000000405007c0c */ /* 0x000fe4000bf46270 */
[----:B------:R-:W-:Y:S02]  /*1f2a0*/  ISETP.GE.AND P3, PT, R9, UR4, PT ;  /* 0x0000000409007c0c */ /* 0x000fe4000bf66270 */
[----:B------:R-:W-:-:S09]  /*1f2b0*/  ISETP.GE.AND P4, PT, R8, UR4, PT ;  /* 0x0000000408007c0c */ /* 0x000fd2000bf86270 */
[----:B------:R-:W-:Y:S02]  /*1f2c0*/  @!P2 IMAD.MOV.U32 R15, RZ, RZ, R3 ;  /* 0x000000ffff0fa224 */ /* 0x000fe400078e0003 */
[-C--:B---34-:R-:W-:Y:S02]  /*1f2d0*/  @!P3 LEA R12, P0, R9, R14.reuse, 0x1 ;  /* 0x0000000e090cb211 */ /* 0x098fe400078008ff */
[C---:B------:R-:W-:Y:S01]  /*1f2e0*/  @!P4 LEA R2, P1, R8.reuse, R14, 0x1 ;  /* 0x0000000e0802c211 */ /* 0x040fe200078208ff */
[----:B------:R-:W-:Y:S01]  /*1f2f0*/  @!P2 IMAD.WIDE R4, R5, 0x2, R14 ;  /* 0x000000020504a825 */ /* 0x000fe200078e020e */
[-C--:B------:R-:W-:Y:S02]  /*1f300*/  @!P3 LEA.HI.X R13, R9, R3.reuse, R10, 0x1, P0 ;  /* 0x00000003090db211 */ /* 0x080fe400000f0c0a */
[----:B------:R-:W-:Y:S02]  /*1f310*/  @!P4 LEA.HI.X R3, R8, R3, R7, 0x1, P1 ;  /* 0x000000030803c211 */ /* 0x000fe400008f0c07 */
[----:B------:R0:W-:Y:S04]  /*1f320*/  @!P2 ST.E.128 desc[UR6][R4.64], RZ ;  /* 0x000000ff0400a985 */ /* 0x0001e8000c101d06 */
[----:B------:R0:W-:Y:S04]  /*1f330*/  @!P3 ST.E.128 desc[UR6][R12.64], RZ ;  /* 0x000000ff0c00b985 */ /* 0x0001e8000c101d06 */
[----:B------:R0:W-:Y:S02]  /*1f340*/  @!P4 ST.E.128 desc[UR6][R2.64], RZ ;  /* 0x000000ff0200c985 */ /* 0x0001e4000c101d06 */
.L_x_11830:
[----:B------:R-:W-:Y:S05]  /*1f350*/  BSYNC B0 ;  /* 0x0000000000007941 */ /* 0x000fea0003800000 */
.L_x_11822:
[----:B------:R-:W-:Y:S02]  /*1f360*/  ULDC UR4, c[0x0][0xc3c] ;  /* 0x00030f0000047ab9 */ /* 0x000fe40000000800 */
[----:B------:R-:W-:-:S13]  /*1f370*/  ISETP.GE.AND P0, PT, R111, UR4, PT ;  /* 0x000000046f007c0c */ /* 0x000fda000bf06270 */
[----:B------:R-:W-:Y:S05]  /*1f380*/  @!P0 BRA `(.L_x_11842) ;  /* 0xfffffe1c00ec8947 */ /* 0x000fea000383ffff */
[----:B------:R-:W-:Y:S05]  /*1f390*/  BRA `(.L_x_11683) ;  /* 0x0000008800a87947 */ /* 0x000fea0003800000 */
.L_x_11681:
        /* <DEDUP_REMOVED lines=16> */
.L_x_11843:
        /* <DEDUP_REMOVED lines=45> */
.L_x_11847:
        /* <DEDUP_REMOVED lines=38> */
.L_x_11845:
        /* <DEDUP_REMOVED lines=13> */
.L_x_11848:
        /* <DEDUP_REMOVED lines=17> */
[----:B------:R-:W-:Y:S02]  /*1fbb0*/  IMAD.MOV R11, RZ, RZ, -R10 ;  /* 0x000000ffff0b7224 */ /* 0x000fe400078e0a0a */
[----:B------:R-:W-:-:S04]  /*1fbc0*/  IMAD.HI.U32 R2, R3, R8, RZ ;  /* 0x0000000803027227 */ /* 0x000fc800078e00ff */
[----:B------:R-:W-:-:S05]  /*1fbd0*/  IMAD R8, R2, R11, R8 ;  /* 0x0000000b02087224 */ /* 0x000fca00078e0208 */
        /* <DEDUP_REMOVED lines=14> */
[----:B0-----:R-:W-:-:S04]  /*1fcc0*/  IMAD.MOV R8, RZ, RZ, -R3 ;  /* 0x000000ffff087224 */ /* 0x001fc800078e0a03 */
[----:B------:R-:W-:Y:S01]  /*1fcd0*/  IMAD.MOV.U32 R2, RZ, RZ, R8 ;  /* 0x000000ffff027224 */ /* 0x000fe200078e0008 */
[----:B------:R-:W-:-:S03]  /*1fce0*/  IABS R8, R6 ;  /* 0x0000000600087213 */ /* 0x000fc60000000000 */
[----:B------:R-:W-:Y:S02]  /*1fcf0*/  IMAD R9, R2, R5, RZ ;  /* 0x0000000502097224 */ /* 0x000fe400078e02ff */
[----:B------:R-:W-:Y:S02]  /*1fd00*/  IMAD.MOV.U32 R2, RZ, RZ, RZ ;  /* 0x000000ffff027224 */ /* 0x000fe400078e00ff */
[----:B------:R-:W-:Y:S02]  /*1fd10*/  IMAD.MOV R8, RZ, RZ, -R8 ;  /* 0x000000ffff087224 */ /* 0x000fe400078e0a08 */
[----:B------:R-:W-:Y:S01]  /*1fd20*/  IMAD.HI.U32 R2, R3, R9, R2 ;  /* 0x0000000903027227 */ /* 0x000fe200078e0002 */
[----:B------:R-:W-:-:S05]  /*1fd30*/  IABS R3, R7 ;  /* 0x0000000700037213 */ /* 0x000fca0000000000 */
        /* <DEDUP_REMOVED lines=19> */
.L_x_11849:
[----:B0-----:R-:W0:Y:S01]  /*1fe70*/  LDC.64 R2, c[0x0][0xc90] ;  /* 0x00032400ff027b82 */ /* 0x001e220000000a00 */
        /* <DEDUP_REMOVED lines=33> */
[----:B------:R-:W-:-:S04]  /*20090*/  VIADDMNMX R7, R7, UR5, R8, PT ;  /* 0x0000000507077c46 */ /* 0x000fc8000b800108 */
[----:B------:R-:W-:Y:S01]  /*200a0*/  IABS R8, R7 ;  /* 0x0000000700087213 */ /* 0x000fe20000000000 */
[----:B------:R-:W-:-:S03]  /*200b0*/  IMAD.MOV R26, RZ, RZ, -R7 ;  /* 0x000000ffff1a7224 */ /* 0x000fc600078e0a07 */
        /* <DEDUP_REMOVED lines=24> */
.L_x_11850:
[----:B------:R-:W-:-:S05]  /*20240*/  LOP3.LUT R2, RZ, R2, RZ, 0x33, !PT ;  /* 0x00000002ff027212 */ /* 0x000fca00078e33ff */
[----:B------:R-:W-:Y:S01]  /*20250*/  IMAD.IADD R25, R25, 0x1, R2 ;  /* 0x0000000119197824 */ /* 0x000fe200078e0202 */
[----:B------:R-:W-:Y:S06]  /*20260*/  BRA `(.L_x_11851) ;  /* 0x00000000000c7947 */ /* 0x000fec0003800000 */
.L_x_11846:
[----:B------:R-:W-:Y:S02]  /*20270*/  IMAD.MOV.U32 R25, RZ, RZ, RZ ;  /* 0x000000ffff197224 */ /* 0x000fe400078e00ff */
[----:B------:R-:W-:Y:S02]  /*20280*/  IMAD.U32 R24, RZ, RZ, UR6 ;  /* 0x00000006ff187e24 */ /* 0x000fe4000f8e00ff */
[----:B------:R-:W-:-:S07]  /*20290*/  IMAD.MOV.U32 R26, RZ, RZ, RZ ;  /* 0x000000ffff1a7224 */ /* 0x000fce00078e00ff */
.L_x_11851:
[----:B------:R-:W-:-:S13]  /*202a0*/  ISETP.NE.AND P0, PT, R0, RZ, PT ;  /* 0x000000ff0000720c */ /* 0x000fda0003f05270 */
[----:B------:R-:W0:Y:S01]  /*202b0*/  @!P0 S2R R3, SR_CgaCtaId ;  /* 0x0000000000038919 */ /* 0x000e220000008800 */
[----:B------:R-:W-:-:S04]  /*202c0*/  @!P0 MOV R0, 0x400 ;  /* 0x0000040000008802 */ /* 0x000fc80000000f00 */
[----:B0-----:R-:W-:-:S05]  /*202d0*/  @!P0 LEA R0, R3, R0, 0x18 ;  /* 0x0000000003008211 */ /* 0x001fca00078ec0ff */
[----:B------:R1:W-:Y:S01]  /*202e0*/  @!P0 STS.128 [R0+0x31cd0], R24 ;  /* 0x031cd01800008388 */ /* 0x0003e20000000c00 */
[----:B------:R-:W-:Y:S06]  /*202f0*/  BAR.ARV 0x5, 0x200 ;  /* 0x0148000000007b1d */ /* 0x000fec0000002000 */
.L_x_11844:
[----:B------:R2:W-:Y:S01]  /*20300*/  STL [R1+0x44], RZ ;  /* 0x000044ff01007387 */ /* 0x0005e20000100800 */
[----:B------:R-:W-:Y:S01]  /*20310*/  ULDC UR4, c[0x0][0xc3c] ;  /* 0x00030f0000047ab9 */ /* 0x000fe20000000800 */
[----:B------:R-:W-:Y:S01]  /*20320*/  IMAD.MOV.U32 R28, RZ, RZ, 0x1 ;  /* 0x00000001ff1c7424 */ /* 0x000fe200078e00ff */
[----:B0-----:R-:W-:Y:S01]  /*20330*/  ISETP.GE.AND P0, PT, R27, UR4, PT ;  /* 0x000000041b007c0c */ /* 0x001fe2000bf06270 */
[----:B------:R-:W-:-:S12]  /*20340*/  IMAD.MOV.U32 R18, RZ, RZ, RZ ;  /* 0x000000ffff127224 */ /* 0x000fd800078e00ff */
[----:B--2---:R-:W-:Y:S05]  /*20350*/  @P0 BRA `(.L_x_11852) ;  /* 0x0000007400dc0947 */ /* 0x004fea0003800000 */
[----:B------:R-:W2:Y:S01]  /*20360*/  LDL R6, [R1+0x34] ;  /* 0x0000340001067983 */ /* 0x000ea20000100800 */
[----:B------:R-:W0:Y:S01]  /*20370*/  S2R R7, SR_TID.X ;  /* 0x0000000000077919 */ /* 0x000e220000002100 */
[----:B------:R-:W3:Y:S01]  /*20380*/  S2UR UR5, SR_CgaCtaId ;  /* 0x00000000000579c3 */ /* 0x000ee20000008800 */
[----:B------:R-:W-:Y:S01]  /*20390*/  UMOV UR4, 0x400 ;  /* 0x0000040000047882 */ /* 0x000fe20000000000 */
[----:B------:R-:W-:Y:S02]  /*203a0*/  LOP3.LUT R22, R22, 0xfffffffd, RZ, 0xc0, !PT ;  /* 0xfffffffd16167812 */ /* 0x000fe400078ec0ff */
[C---:B0-----:R-:W-:Y:S01]  /*203b0*/  LOP3.LUT R5, R7.reuse, 0x7f, RZ, 0xc0, !PT ;  /* 0x0000007f07057812 */ /* 0x041fe200078ec0ff */
[----:B-1----:R-:W-:-:S04]  /*203c0*/  IMAD.SHL.U32 R0, R7, 0x8, RZ ;  /* 0x0000000807007824 */ /* 0x002fc800078e00ff */
        /* <DEDUP_REMOVED lines=22> */
[----:B------:R-:W-:Y:S02]  /*20530*/  IMAD.MOV.U32 R18, RZ, RZ, RZ ;  /* 0x000000ffff127224 */ /* 0x000fe400078e00ff */
[----:B------:R-:W-:Y:S01]  /*20540*/  IMAD.MOV.U32 R28, RZ, RZ, 0x1 ;  /* 0x00000001ff1c7424 */ /* 0x000fe200078e00ff */
        /* <DEDUP_REMOVED lines=12> */
.L_x_12004:
[----:B0-----:R-:W0:Y:S01]  /*20610*/  LDC.64 R2, c[0x0][0xc88] ;  /* 0x00032200ff027b82 */ /* 0x001e220000000a00 */
[----:B------:R-:W-:Y:S01]  /*20620*/  ULDC.64 UR4, c[0x0][0x208] ;  /* 0x0000820000047ab9 */ /* 0x000fe20000000a00 */
[----:B0-----:R-:W-:-:S05]  /*20630*/  IMAD.WIDE R2, R27, 0x4, R2 ;  /* 0x000000041b027825 */ /* 0x001fca00078e0202 */
[----:B--2---:R-:W2:Y:S01]  /*20640*/  LDG.E R13, desc[UR4][R2.64] ;  /* 0x00000004020d7981 */ /* 0x004ea2000c1e1900 */
[----:B------:R-:W-:Y:S05]  /*20650*/  YIELD ;  /* 0x0000000000007946 */ /* 0x000fea0003800000 */
[----:B------:R-:W-:Y:S01]  /*20660*/  ULDC.64 UR4, c[0x0][0xa28] ;  /* 0x00028a0000047ab9 */ /* 0x000fe20000000a00 */
[----:B------:R-:W-:Y:S01]  /*20670*/  ULDC.64 UR6, c[0x0][0xa18] ;  /* 0x0002860000067ab9 */ /* 0x000fe20000000a00 */
[----:B------:R-:W-:Y:S02]  /*20680*/  ISETP.NE.U32.AND P0, PT, RZ, UR4, PT ;  /* 0x00000004ff007c0c */ /* 0x000fe4000bf05070 */
[----:B------:R-:W-:-:S02]  /*20690*/  CS2R R8, SRZ ;  /* 0x0000000000087805 */ /* 0x000fc4000001ff00 */
[----:B------:R-:W-:Y:S01]  /*206a0*/  ISETP.NE.U32.AND P3, PT, RZ, UR6, PT ;  /* 0x00000006ff007c0c */ /* 0x000fe2000bf65070 */
[----:B------:R-:W-:Y:S01]  /*206b0*/  ULDC.64 UR10, c[0x0][0x208] ;  /* 0x00008200000a7ab9 */ /* 0x000fe20000000a00 */
[----:B------:R-:W-:Y:S01]  /*206c0*/  ISETP.NE.AND.EX P0, PT, RZ, UR5, PT, P0 ;  /* 0x00000005ff007c0c */ /* 0x000fe2000bf05300 */
[----:B------:R-:W-:Y:S01]  /*206d0*/  ULDC.64 UR8, c[0x0][0xa10] ;  /* 0x0002840000087ab9 */ /* 0x000fe20000000a00 */
        /* <DEDUP_REMOVED lines=8> */
[----:B------:R-:W-:Y:S01]  /*20760*/  @P3 IADD3 R10, P1, R19, UR6, RZ ;  /* 0x00000006130a3c10 */ /* 0x000fe2000ff3e0ff */
[----:B------:R0:W-:Y:S03]  /*20770*/  STL [R1+0x40], R0 ;  /* 0x0000400001007387 */ /* 0x0001e60000100800 */
[----:B-1----:R-:W-:Y:S01]  /*20780*/  @P3 IADD3.X R11, R23, UR7, RZ, P1, !PT ;  /* 0x00000007170b3c10 */ /* 0x002fe20008ffe4ff */
        /* <DEDUP_REMOVED lines=11> */
[----:B------:R-:W-:Y:S01]  /*20840*/  IADD3.X R3, R23, UR5, RZ, P0, !PT ;  /* 0x0000000517037c10 */ /* 0x000fe200087fe4ff */
[----:B------:R-:W-:Y:S01]  /*20850*/  ULDC UR4, c[0x0][0x288] ;  /* 0x0000a20000047ab9 */ /* 0x000fe20000000800 */
[----:B------:R-:W-:-:S03]  /*20860*/  IADD3 R4, P0, R19, UR8, RZ ;  /* 0x0000000813047c10 */ /* 0x000fc6000ff1e0ff */
        /* <DEDUP_REMOVED lines=18> */
[----:B--2---:R0:W-:Y:S01]  /*20990*/  STL [R1+0x30], R8 ;  /* 0x0000300801007387 */ /* 0x0041e20000100800 */
[----:B------:R-:W-:Y:S02]  /*209a0*/  IMAD.MOV.U32 R12, RZ, RZ, R8 ;  /* 0x000000ffff0c7224 */ /* 0x000fe400078e0008 */
[----:B0-----:R-:W-:Y:S01]  /*209b0*/  IMAD.U32 R8, RZ, RZ, UR5 ;  /* 0x00000005ff087e24 */ /* 0x001fe2000f8e00ff */
[----:B---3--:R-:W-:Y:S06]  /*209c0*/  @P3 BRA `(.L_x_11853) ;  /* 0x0000000000183947 */ /* 0x008fec0003800000 */
[----:B------:R-:W-:Y:S05]  /*209d0*/  @!P1 BRA `(.L_x_11853) ;  /* 0x0000000000149947 */ /* 0x000fea0003800000 */
[----:B------:R-:W-:Y:S02]  /*209e0*/  ULDC.64 UR4, c[0x0][0x208] ;  /* 0x0000820000047ab9 */ /* 0x000fe40000000a00 */
[----:B------:R-:W2:Y:S04]  /*209f0*/  LDG.E R11, desc[UR4][R2.64] ;  /* 0x00000004020b7981 */ /* 0x000ea8000c1e1900 */
[----:B------:R-:W2:Y:S02]  /*20a00*/  LDG.E R2, desc[UR4][R2.64+0x4] ;  /* 0x0000040402027981 */ /* 0x000ea4000c1e1900 */
[----:B--2---:R-:W-:-:S05]  /*20a10*/  IMAD.IADD R12, R2, 0x1, -R11 ;  /* 0x00000001020c7824 */ /* 0x004fca00078e0a0b */
[----:B------:R0:W-:Y:S02]  /*20a20*/  STL [R1+0x30], R12 ;  /* 0x0000300c01007387 */ /* 0x0001e40000100800 */
.L_x_11853:
        /* <DEDUP_REMOVED lines=16> */
.L_x_11854:
[----:B------:R-:W-:Y:S05]  /*20b30*/  @!P2 BRA `(.L_x_11855) ;  /* 0x000000000010a947 */ /* 0x000fea0003800000 */
[----:B------:R-:W-:Y:S02]  /*20b40*/  ULDC.64 UR4, c[0x0][0x208] ;  /* 0x0000820000047ab9 */ /* 0x000fe40000000a00 */
[----:B------:R-:W2:Y:S04]  /*20b50*/  LDG.E R10, desc[UR4][R6.64] ;  /* 0x00000004060a7981 */ /* 0x000ea8000c1e1900 */
[----:B------:R-:W2:Y:S02]  /*20b60*/  LDG.E R6, desc[UR4][R6.64+0x4] ;  /* 0x0000040406067981 */ /* 0x000ea4000c1e1900 */
[----:B--2---:R-:W-:-:S07]  /*20b70*/  IMAD.IADD R10, R6, 0x1, -R10 ;  /* 0x00000001060a7824 */ /* 0x004fce00078e0a0a */
.L_x_11855:
[----:B------:R-:W-:Y:S02]  /*20b80*/  ULDC.64 UR4, c[0x0][0x208] ;  /* 0x0000820000047ab9 */ /* 0x000fe40000000a00 */
[----:B------:R-:W2:Y:S04]  /*20b90*/  @P0 LDG.E R3, desc[UR4][R4.64] ;  /* 0x0000000404030981 */ /* 0x000ea8000c1e1900 */
[----:B------:R3:W2:Y:S01]  /*20ba0*/  @P0 LDG.E R4, desc[UR4][R4.64+0x4] ;  /* 0x0000040404040981 */ /* 0x0006a2000c1e1900 */
[----:B-----5:R-:W-:Y:S01]  /*20bb0*/  IMAD.IADD R10, R10, 0x1, -R9 ;  /* 0x000000010a0a7824 */ /* 0x020fe200078e0a09 */
[----:B------:R-:W-:Y:S01]  /*20bc0*/  BSSY B0, `(.L_x_11856) ;  /* 0x0000039000007945 */ /* 0x000fe20003800000 */
[----:B---3--:R-:W3:Y:S02]  /*20bd0*/  LDC R5, c[0x0][0x448] ;  /* 0x00011200ff057b82 */ /* 0x008ee40000000800 */
[----:B---3--:R-:W-:-:S13]  /*20be0*/  ISETP.NE.AND P1, PT, R5, 0x1, PT ;  /* 0x000000010500780c */ /* 0x008fda0003f25270 */
[----:B------:R-:W3:Y:S08]  /*20bf0*/  @P1 LDC R5, c[0x0][0x44c] ;  /* 0x00011300ff051b82 */ /* 0x000ef00000000800 */
[----:B------:R-:W4:Y:S01]  /*20c00*/  @P1 LDC R6, c[0x0][0x450] ;  /* 0x00011400ff061b82 */ /* 0x000f220000000800 */
[----:B--2---:R-:W-:Y:S02]  /*20c10*/  @P0 IMAD.IADD R8, R4, 0x1, -R3 ;  /* 0x0000000104080824 */ /* 0x004fe400078e0a03 */
[----:B------:R-:W-:-:S02]  /*20c20*/  IMAD R3, R25, 0xc0, RZ ;  /* 0x000000c019037824 */ /* 0x000fc400078e02ff */
[----:B------:R-:W-:Y:S02]  /*20c30*/  IMAD.IADD R20, R10, 0x1, R8 ;  /* 0x000000010a147824 */ /* 0x000fe400078e0208 */
[----:B------:R-:W-:-:S04]  /*20c40*/  VIADD R3, R3, 0xbf ;  /* 0x000000bf03037836 */ /* 0x000fc80000000000 */
[----:B---3--:R-:W-:-:S04]  /*20c50*/  @P1 IMAD.HI.U32 R5, R3, R5, RZ ;  /* 0x0000000503051227 */ /* 0x008fc800078e00ff */
[----:B------:R-:W-:Y:S01]  /*20c60*/  IMAD.MOV.U32 R4, RZ, RZ, R3 ;  /* 0x000000ffff047224 */ /* 0x000fe200078e0003 */
[----:B----4-:R-:W-:Y:S01]  /*20c70*/  @P1 SHF.R.U32.HI R4, RZ, R6, R5 ;  /* 0x00000006ff041219 */ /* 0x010fe20000011605 */
[C---:B------:R-:W-:Y:S01]  /*20c80*/  VIADD R3, R20.reuse, 0x8f ;  /* 0x0000008f14037836 */ /* 0x040fe20000000000 */
[----:B------:R-:W-:Y:S02]  /*20c90*/  IADD3 R20, R20, 0x90, -R12 ;  /* 0x0000009014147810 */ /* 0x000fe40007ffe80c */
[----:B0-----:R-:W-:Y:S01]  /*20ca0*/  LOP3.LUT R12, R2, 0xff, RZ, 0xc0, !PT ;  /* 0x000000ff020c7812 */ /* 0x001fe200078ec0ff */
[----:B------:R-:W-:-:S04]  /*20cb0*/  IMAD.HI R3, R3, 0x38e38e39, RZ ;  /* 0x38e38e3903037827 */ /* 0x000fc800078e02ff */
[----:B------:R-:W-:Y:S01]  /*20cc0*/  IMAD.IADD R4, R20, 0x1, R4 ;  /* 0x0000000114047824 */ /* 0x000fe200078e0204 */
[----:B------:R-:W-:Y:S01]  /*20cd0*/  SHF.R.U32.HI R21, RZ, 0x1f, R3 ;  /* 0x0000001fff157819 */ /* 0x000fe20000011603 */
[----:B------:R0:W-:Y:S02]  /*20ce0*/  STL [R1+0x48], R12 ;  /* 0x0000480c01007387 */ /* 0x0001e40000100800 */
[----:B------:R-:W-:Y:S01]  /*20cf0*/  IMAD.HI R4, R4, 0x38e38e39, RZ ;  /* 0x38e38e3904047827 */ /* 0x000fe200078e02ff */
[----:B------:R-:W-:-:S04]  /*20d00*/  LEA.HI.SX32 R21, R3, R21, 0x1b ;  /* 0x0000001503157211 */ /* 0x000fc800078fdaff */
[----:B------:R-:W-:-:S04]  /*20d10*/  SHF.R.U32.HI R5, RZ, 0x1f, R4 ;  /* 0x0000001fff057819 */ /* 0x000fc80000011604 */
[----:B------:R-:W-:Y:S02]  /*20d20*/  LEA.HI.SX32 R5, R4, R5, 0x1b ;  /* 0x0000000504057211 */ /* 0x000fe400078fdaff */
[----:B------:R-:W-:Y:S01]  /*20d30*/  SHF.R.U32.HI R4, RZ, 0x10, R2 ;  /* 0x00000010ff047819 */ /* 0x000fe20000011602 */
[----:B------:R-:W-:Y:S01]  /*20d40*/  IMAD.MOV.U32 R2, RZ, RZ, RZ ;  /* 0x000000ffff027224 */ /* 0x000fe200078e00ff */
        /* <DEDUP_REMOVED lines=11> */
[----:B------:R0:W2:Y:S02]  /*20e00*/  F2I.FTZ.U32.TRUNC.NTZ R3, R2 ;  /* 0x0000000200037305 */ /* 0x0000a4000021f000 */
[----:B0-----:R-:W-:-:S04]  /*20e10*/  LOP3.LUT R2, R9, R6, RZ, 0x3c, !PT ;  /* 0x0000000609027212 */ /* 0x001fc800078e3cff */
[----:B------:R-:W-:Y:S01]  /*20e20*/  ISETP.GE.AND P1, PT, R2, RZ, PT ;  /* 0x000000ff0200720c */ /* 0x000fe20003f26270 */
[----:B--2---:R-:W-:-:S04]  /*20e30*/  IMAD.MOV R2, RZ, RZ, -R3 ;  /* 0x000000ffff027224 */ /* 0x004fc800078e0a03 */
[----:B-1----:R-:W-:Y:S02]  /*20e40*/  IMAD R11, R2, R7, RZ ;  /* 0x00000007020b7224 */ /* 0x002fe400078e02ff */
        /* <DEDUP_REMOVED lines=16> */
.L_x_11857:
[----:B------:R-:W-:Y:S05]  /*20f50*/  BSYNC B0 ;  /* 0x0000000000007941 */ /* 0x000fea0003800000 */
.L_x_11856:
        /* <DEDUP_REMOVED lines=24> */
[----:B------:R0:W2:Y:S02]  /*210e0*/  SHFL.IDX PT, R14, R6, RZ, 0x1f ;  /* 0x00001fff060e7589 */ /* 0x0000a400000e0000 */
.L_x_12059:
[----:B--2---:R-:W-:Y:S02]  /*210f0*/  ISETP.NE.AND P0, PT, R14, RZ, PT ;  /* 0x000000ff0e00720c */ /* 0x004fe40003f05270 */
[----:B------:R-:W-:-:S11]  /*21100*/  PLOP3.LUT P2, PT, PT, PT, PT, 0x8, 0x0 ;  /* 0x000000000000781c */ /* 0x000fd60003f4e170 */
[----:B------:R-:W-:Y:S05]  /*21110*/  @P0 BRA `(.L_x_11861) ;  /* 0x00000000000c0947 */ /* 0x000fea0003800000 */
[----:B------:R-:W-:-:S03]  /*21120*/  UMOV UR4, 0xffffffff ;  /* 0xffffffff00047882 */ /* 0x000fc60000000000 */
[----:B------:R-:W-:Y:S05]  /*21130*/  BRA.DIV UR4, `(.L_x_11862) ;  /* 0x0000007a04ec7947 */ /* 0x000fea000b800000 */
[----:B------:R-:W-:-:S13]  /*21140*/  ELECT P2, URZ, PT ;  /* 0x00000000003f782f */ /* 0x000fda0003840000 */
.L_x_11861:
        /* <DEDUP_REMOVED lines=9> */
.L_x_12062:
[----:B------:R-:W-:Y:S05]  /*211e0*/  BSYNC B1 ;  /* 0x0000000000017941 */ /* 0x000fea0003800000 */
.L_x_11863:
[----:B------:R-:W-:Y:S04]  /*211f0*/  BSSY B1, `(.L_x_11865) ;  /* 0x000008a000017945 */ /* 0x000fe80003800000 */
[----:B------:R-:W-:Y:S05]  /*21200*/  @!P2 BRA `(.L_x_11866) ;  /* 0x000000080020a947 */ /* 0x000fea0003800000 */
[----:B------:R-:W2:Y:S04]  /*21210*/  LDL R9, [R1] ;  /* 0x0000000001097983 */ /* 0x000ea80000100800 */
[----:B------:R-:W1:Y:S01]  /*21220*/  LDL R8, [R1+0x4] ;  /* 0x0000040001087983 */ /* 0x000e620000100800 */
[----:B------:R-:W3:Y:S01]  /*21230*/  S2R R7, SR_TID.X ;  /* 0x0000000000077919 */ /* 0x000ee20000002100 */
[----:B------:R-:W-:Y:S01]  /*21240*/  BSSY B2, `(.L_x_11867) ;  /* 0x0000007000027945 */ /* 0x000fe20003800000 */
[----:B---3--:R-:W-:-:S04]  /*21250*/  LOP3.LUT R7, R7, 0x7f, RZ, 0xc0, !PT ;  /* 0x0000007f07077812 */ /* 0x008fc800078ec0ff */
[----:B------:R-:W-:Y:S01]  /*21260*/  ISETP.NE.AND P4, PT, R7, RZ, PT ;  /* 0x000000ff0700720c */ /* 0x000fe20003f85270 */
[----:B--2---:R-:W-:Y:S01]  /*21270*/  IMAD R9, R9, 0x8, R16 ;  /* 0x0000000809097824 */ /* 0x004fe200078e0210 */
[----:B-1----:R-:W-:-:S04]  /*21280*/  SHF.L.U32 R11, R8, 0x1f, RZ ;  /* 0x0000001f080b7819 */ /* 0x002fc800000006ff */
[----:B------:R-:W1:Y:S02]  /*21290*/  SYNCS.PHASECHK.TRANS64.TRYWAIT P0, [R9+URZ+0x31ca0], R11 ;  /* 0x031ca00b090075a7 */ /* 0x000e64000800017f */
[----:B-1----:R-:W-:Y:S05]  /*212a0*/  @!P0 BRA `(.L_x_11868) ;  /* 0x0000007800c88947 */ /* 0x002fea0003800000 */
.L_x_12063:
[----:B------:R-:W-:Y:S05]  /*212b0*/  BSYNC B2 ;  /* 0x0000000000027941 */ /* 0x000fea0003800000 */
.L_x_11867:
[----:B------:R-:W-:Y:S04]  /*212c0*/  BSSY B2, `(.L_x_11869) ;  /* 0x0000007000027945 */ /* 0x000fe80003800000 */
[----:B------:R-:W-:Y:S05]  /*212d0*/  @P4 BRA `(.L_x_11870) ;  /* 0x0000000000144947 */ /* 0x000fea0003800000 */
[----:B------:R-:W-:Y:S01]  /*212e0*/  LOP3.LUT P0, RZ, R22, 0x1, RZ, 0xc0, !PT ;  /* 0x0000000116ff7812 */ /* 0x000fe2000780c0ff */
[----:B0-----:R-:W-:-:S04]  /*212f0*/  IMAD.MOV.U32 R6, RZ, RZ, 0x6c00 ;  /* 0x00006c00ff067424 */ /* 0x001fc800078e00ff */
[----:B------:R2:W-:Y:S08]  /*21300*/  SYNCS.ARRIVE.TRANS64 RZ, [R9+URZ+0x31c90], R6 ;  /* 0x031c900609ff79a7 */ /* 0x0005f0000800003f */
[----:B------:R-:W-:Y:S05]  /*21310*/  @!P0 BRA `(.L_x_11870) ;  /* 0x0000000000048947 */ /* 0x000fea0003800000 */
[----:B------:R-:W-:Y:S01]  /*21320*/  BPT.TRAP 0x1 ;  /* 0x000000040000795c */ /* 0x000fe20000300000 */
.L_x_11870:
[----:B------:R-:W-:Y:S05]  /*21330*/  BSYNC B2 ;  /* 0x0000000000027941 */ /* 0x000fea0003800000 */
.L_x_11869:
[----:B0-2---:R-:W2:Y:S01]  /*21340*/  LDL R6, [R1] ;  /* 0x0000000001067983 */ /* 0x005ea20000100800 */
        /* <DEDUP_REMOVED lines=12> */
.L_x_11871:
        /* <DEDUP_REMOVED lines=16> */
.L_x_11872:
        /* <DEDUP_REMOVED lines=16> */
.L_x_11873:
        /* <DEDUP_REMOVED lines=13> */
.L_x_12064:
[----:B------:R-:W-:Y:S05]  /*216e0*/  BSYNC B2 ;  /* 0x0000000000027941 */ /* 0x000fea0003800000 */
.L_x_11874:
        /* <DEDUP_REMOVED lines=9> */
.L_x_11877:
[----:B------:R-:W-:Y:S05]  /*21780*/  BSYNC B2 ;  /* 0x0000000000027941 */ /* 0x000fea0003800000 */
.L_x_11876:
        /* <DEDUP_REMOVED lines=8> */
.L_x_11878:
        /* <DEDUP_REMOVED lines=15> */
.L_x_11879:
        /* <DEDUP_REMOVED lines=15> */
.L_x_11880:
        /* <DEDUP_REMOVED lines=10> */
.L_x_11866:
[----:B------:R-:W-:Y:S05]  /*21a90*/  BSYNC B1 ;  /* 0x0000000000017941 */ /* 0x000fea0003800000 */
.L_x_11865:
[----:B0-----:R-:W2:Y:S04]  /*21aa0*/  LDL.LU R6, [R1] ;  /* 0x0000000001067983 */ /* 0x001ea80000300800 */
[----:B------:R-:W3:Y:S01]  /*21ab0*/  LDL.LU R10, [R1+0x4] ;  /* 0x00000400010a7983 */ /* 0x000ee20000300800 */
[----:B------:R-:W-:Y:S01]  /*21ac0*/  PLOP3.LUT P5, PT, PT, PT, PT, 0x8, 0x0 ;  /* 0x000000000000781c */ /* 0x000fe20003fae170 */
[----:B--2---:R-:W-:-:S05]  /*21ad0*/  VIADD R6, R6, 0x1 ;  /* 0x0000000106067836 */ /* 0x004fca0000000000 */
[----:B------:R-:W-:-:S04]  /*21ae0*/  ISETP.NE.AND P0, PT, R6, 0x2, PT ;  /* 0x000000020600780c */ /* 0x000fc80003f05270 */
[----:B------:R-:W-:-:S04]  /*21af0*/  SEL R7, RZ, 0x1, P0 ;  /* 0x00000001ff077807 */ /* 0x000fc80000000000 */
[----:B---3--:R-:W-:-:S05]  /*21b00*/  LOP3.LUT R10, R10, R7, RZ, 0x3c, !PT ;  /* 0x000000070a0a7212 */ /* 0x008fca00078e3cff */
[----:B------:R0:W-:Y:S02]  /*21b10*/  STL [R1+0x4], R10 ;  /* 0x0000040a01007387 */ /* 0x0001e40000100800 */
[----:B0-----:R-:W-:Y:S01]  /*21b20*/  VIADD R10, R5, 0xfffffffe ;  /* 0xfffffffe050a7836 */ /* 0x001fe20000000000 */
[----:B------:R-:W-:-:S04]  /*21b30*/  SEL R5, R6, RZ, P0 ;  /* 0x000000ff06057207 */ /* 0x000fc80000000000 */
[----:B------:R-:W-:Y:S01]  /*21b40*/  ISETP.GE.AND P0, PT, R10, R3, PT ;  /* 0x000000030a00720c */ /* 0x000fe20003f06270 */
[----:B------:R0:W-:-:S12]  /*21b50*/  STL [R1], R5 ;  /* 0x0000000501007387 */ /* 0x0001d80000100800 */
[----:B0-----:R-:W-:Y:S05]  /*21b60*/  @!P0 BRA `(.L_x_11859) ;  /* 0x0000000800608947 */ /* 0x001fea0003800000 */
.L_x_11897:
[----:B------:R-:W-:Y:S05]  /*21b70*/  YIELD ;  /* 0x0000000000007946 */ /* 0x000fea0003800000 */
[----:B------:R-:W-:Y:S04]  /*21b80*/  BSSY B1, `(.L_x_11881) ;  /* 0x000008a000017945 */ /* 0x000fe80003800000 */
[----:B0-----:R-:W-:Y:S05]  /*21b90*/  @!P2 BRA `(.L_x_11882) ;  /* 0x000000080020a947 */ /* 0x001fea0003800000 */
[----:B------:R-:W2:Y:S04]  /*21ba0*/  LDL R7, [R1] ;  /* 0x0000000001077983 */ /* 0x000ea80000100800 */
[----:B------:R-:W3:Y:S01]  /*21bb0*/  LDL R6, [R1+0x4] ;  /* 0x0000040001067983 */ /* 0x000ee20000100800 */
[----:B------:R-:W0:Y:S01]  /*21bc0*/  S2R R5, SR_TID.X ;  /* 0x0000000000057919 */ /* 0x000e220000002100 */
[----:B------:R-:W-:Y:S01]  /*21bd0*/  BSSY B2, `(.L_x_11883) ;  /* 0x0000007000027945 */ /* 0x000fe20003800000 */
[----:B0-----:R-:W-:-:S04]  /*21be0*/  LOP3.LUT R5, R5, 0x7f, RZ, 0xc0, !PT ;  /* 0x0000007f05057812 */ /* 0x001fc800078ec0ff */
[----:B------:R-:W-:Y:S01]  /*21bf0*/  ISETP.NE.AND P1, PT, R5, RZ, PT ;  /* 0x000000ff0500720c */ /* 0x000fe20003f25270 */
[----:B--2---:R-:W-:Y:S01]  /*21c00*/  IMAD R9, R7, 0x8, R16 ;  /* 0x0000000807097824 */ /* 0x004fe200078e0210 */
[----:B---3--:R-:W-:-:S04]  /*21c10*/  SHF.L.U32 R8, R6, 0x1f, RZ ;  /* 0x0000001f06087819 */ /* 0x008fc800000006ff */
[----:B------:R-:W0:Y:S02]  /*21c20*/  SYNCS.PHASECHK.TRANS64.TRYWAIT P0, [R9+URZ+0x31ca0], R8 ;  /* 0x031ca008090075a7 */ /* 0x000e24000800017f */
[----:B0-----:R-:W-:Y:S05]  /*21c30*/  @!P0 BRA `(.L_x_11884) ;  /* 0x00000070008c8947 */ /* 0x001fea0003800000 */
.L_x_12065:
[----:B------:R-:W-:Y:S05]  /*21c40*/  BSYNC B2 ;  /* 0x0000000000027941 */ /* 0x000fea0003800000 */
.L_x_11883:
[----:B------:R-:W-:Y:S04]  /*21c50*/  BSSY B2, `(.L_x_11885) ;  /* 0x0000007000027945 */ /* 0x000fe80003800000 */
[----:B------:R-:W-:Y:S05]  /*21c60*/  @P1 BRA `(.L_x_11886) ;  /* 0x0000000000141947 */ /* 0x000fea0003800000 */
[----:B------:R-:W-:Y:S01]  /*21c70*/  LOP3.LUT P0, RZ, R22, 0x1, RZ, 0xc0, !PT ;  /* 0x0000000116ff7812 */ /* 0x000fe2000780c0ff */
[----:B------:R-:W-:-:S04]  /*21c80*/  IMAD.MOV.U32 R5, RZ, RZ, 0x6c00 ;  /* 0x00006c00ff057424 */ /* 0x000fc800078e00ff */
[----:B------:R2:W-:Y:S08]  /*21c90*/  SYNCS.ARRIVE.TRANS64 RZ, [R9+URZ+0x31c90], R5 ;  /* 0x031c900509ff79a7 */ /* 0x0005f0000800003f */
[----:B------:R-:W-:Y:S05]  /*21ca0*/  @!P0 BRA `(.L_x_11886) ;  /* 0x0000000000048947 */ /* 0x000fea0003800000 */
[----:B------:R-:W-:Y:S01]  /*21cb0*/  BPT.TRAP 0x1 ;  /* 0x000000040000795c */ /* 0x000fe20000300000 */
.L_x_11886:
[----:B------:R-:W-:Y:S05]  /*21cc0*/  BSYNC B2 ;  /* 0x0000000000027941 */ /* 0x000fea0003800000 */
.L_x_11885:
[----:B--2---:R-:W2:Y:S01]  /*21cd0*/  LDL R5, [R1] ;  /* 0x0000000001057983 */ /* 0x004ea20000100800 */
        /* <DEDUP_REMOVED lines=10> */
[----:B-1----:R-:W-:-:S08]  /*21d80*/  VIADD R11, R7, 0x16a00 ;  /* 0x00016a00070b7836 */ /* 0x002fd00000000000 */
.L_x_11887:
        /* <DEDUP_REMOVED lines=16> */
.L_x_11888:
        /* <DEDUP_REMOVED lines=16> */
.L_x_11889:
        /* <DEDUP_REMOVED lines=13> */
.L_x_12066:
[----:B------:R-:W-:Y:S05]  /*22060*/  BSYNC B2 ;  /* 0x0000000000027941 */ /* 0x000fea0003800000 */
.L_x_11890:
        /* <DEDUP_REMOVED lines=9> */
.L_x_11893:
[----:B------:R-:W-:Y:S05]  /*22100*/  BSYNC B2 ;  /* 0x0000000000027941 */ /* 0x000fea0003800000 */
.L_x_11892:
        /* <DEDUP_REMOVED lines=8> */
.L_x_11894:
        /* <DEDUP_REMOVED lines=16> */
.L_x_11895:
        /* <DEDUP_REMOVED lines=15> */
.L_x_11896:
        /* <DEDUP_REMOVED lines=10> */
.L_x_11882:
[----:B------:R-:W-:Y:S05]  /*22420*/  BSYNC B1 ;  /* 0x0000000000017941 */ /* 0x000fea0003800000 */
.L_x_11881:
        /* <DEDUP_REMOVED lines=12> */
.L_x_11859:
[----:B------:R-:W-:Y:S05]  /*224f0*/  BSYNC B0 ;  /* 0x0000000000007941 */ /* 0x000fea0003800000 */
.L_x_11858:
[----:B------:R-:W2:Y:S01]  /*22500*/  LDC R0, c[0x0][0x448] ;  /* 0x00011200ff007b82 */ /* 0x000ea20000000800 */
[----:B------:R-:W-:Y:S01]  /*22510*/  ISETP.NE.AND P1, PT, R4, RZ, PT ;  /* 0x000000ff0400720c */ /* 0x000fe20003f25270 */
[----:B------:R-:W-:Y:S05]  /*22520*/  @!P5 WARPSYNC.ALL ;  /* 0x000000000000d948 */ /* 0x000fea0003800000 */
[----:B------:R-:W-:Y:S07]  /*22530*/  BSSY B0, `(.L_x_11898) ;  /* 0x000002d000007945 */ /* 0x000fee0003800000 */
[----:B------:R-:W3:Y:S08]  /*22540*/  @!P1 LDC R4, c[0x0][0x9f0] ;  /* 0x00027c00ff049b82 */ /* 0x000ef00000000800 */
[----:B------:R-:W-:Y:S01]  /*22550*/  @!P5 BAR.SYNC.DEFER_BLOCKING 0xc, 0x200 ;  /* 0x030800000000db1d */ /* 0x000fe20000010000 */
[----:B--2---:R-:W-:Y:S01]  /*22560*/  ISETP.NE.AND P0, PT, R0, 0x1, PT ;  /* 0x000000010000780c */ /* 0x004fe20003f05270 */
[----:B------:R-:W-:-:S04]  /*22570*/  IMAD.MOV.U32 R0, RZ, RZ, 0xc0 ;  /* 0x000000c0ff007424 */ /* 0x000fc800078e00ff */
[----:B------:R-:W-:-:S08]  /*22580*/  IMAD R0, R25, R0, 0xbf ;  /* 0x000000bf19007424 */ /* 0x000fd000078e0200 */
[----:B------:R-:W2:Y:S08]  /*22590*/  @P0 LDC R2, c[0x0][0x44c] ;  /* 0x00011300ff020b82 */ /* 0x000eb00000000800 */
[----:B------:R-:W4:Y:S01]  /*225a0*/  @P0 LDC R3, c[0x0][0x450] ;  /* 0x00011400ff030b82 */ /* 0x000f220000000800 */
[----:B--2---:R-:W-:-:S05]  /*225b0*/  @P0 IMAD.HI.U32 R2, R0, R2, RZ ;  /* 0x0000000200020227 */ /* 0x004fca00078e00ff */
[----:B----4-:R-:W-:-:S05]  /*225c0*/  @P0 SHF.R.U32.HI R0, RZ, R3, R2 ;  /* 0x00000003ff000219 */ /* 0x010fca0000011602 */
        /* <DEDUP_REMOVED lines=8> */
[----:B--23--:R-:W-:Y:S05]  /*22650*/  @!P0 BRA `(.L_x_11899) ;  /* 0x0000000000688947 */ /* 0x00cfea0003800000 */
[-C--:B------:R-:W-:Y:S02]  /*22660*/  IABS R0, R4.reuse ;  /* 0x0000000400007213 */ /* 0x080fe40000000000 */
[----:B------:R-:W-:Y:S02]  /*22670*/  IABS R6, R4 ;  /* 0x0000000400067213 */ /* 0x000fe40000000000 */
[----:B------:R-:W2:Y:S03]  /*22680*/  I2F.RP R2, R0 ;  /* 0x0000000000027306 */ /* 0x000ea60000209400 */
[----:B------:R-:W-:-:S05]  /*22690*/  IMAD.MOV R6, RZ, RZ, -R6 ;  /* 0x000000ffff067224 */ /* 0x000fca00078e0a06 */
[----:B--2---:R-:W2:Y:S02]  /*226a0*/  MUFU.RCP R2, R2 ;  /* 0x0000000200027308 */ /* 0x004ea40000001000 */
[----:B--2---:R-:W-:-:S06]  /*226b0*/  VIADD R2, R2, 0xffffffe ;  /* 0x0ffffffe02027836 */ /* 0x004fcc0000000000 */
[----:B------:R-:W2:Y:S02]  /*226c0*/  F2I.FTZ.U32.TRUNC.NTZ R3, R2 ;  /* 0x0000000200037305 */ /* 0x000ea4000021f000 */
[----:B--2---:R-:W-:-:S04]  /*226d0*/  IMAD.MOV R2, RZ, RZ, -R3 ;  /* 0x000000ffff027224 */ /* 0x004fc800078e0a03 */
[----:B0-----:R-:W-:Y:S02]  /*226e0*/  IMAD R5, R2, R0, RZ ;  /* 0x0000000002057224 */ /* 0x001fe400078e02ff */
        /* <DEDUP_REMOVED lines=17> */
.L_x_11899:
[----:B------:R-:W-:Y:S05]  /*22800*/  BSYNC B0 ;  /* 0x0000000000007941 */ /* 0x000fea0003800000 */
.L_x_11898:
[----:B------:R-:W3:Y:S04]  /*22810*/  LDL R0, [R1+0x2c] ;  /* 0x00002c0001007983 */ /* 0x000ee80000100800 */
[----:B------:R-:W3:Y:S01]  /*22820*/  LDL R2, [R1+0x48] ;  /* 0x0000480001027983 */ /* 0x000ee20000100800 */
[----:B------:R-:W-:Y:S01]  /*22830*/  BSSY B7, `(.L_x_11900) ;  /* 0x0000423000077945 */ /* 0x000fe20003800000 */
[----:B---3--:R-:W-:-:S05]  /*22840*/  IMAD R2, R2, R0, RZ ;  /* 0x0000000002027224 */ /* 0x008fca00078e02ff */
        /* <DEDUP_REMOVED lines=9> */
[----:B0-2---:R-:W0:Y:S01]  /*228e0*/  S2R R5, SR_LANEID ;  /* 0x0000000000057919 */ /* 0x005e220000000000 */
[----:B------:R-:W-:Y:S01]  /*228f0*/  VOTEU.ANY UR4, UPT, PT ;  /* 0x0000000000047886 */ /* 0x000fe200038e0100 */
[----:B------:R-:W2:Y:S01]  /*22900*/  LDC.64 R2, c[0x0][0xc60] ;  /* 0x00031800ff027b82 */ /* 0x000ea20000000a00 */
[----:B------:R-:W0:Y:S01]  /*22910*/  FLO.U32 R0, UR4 ;  /* 0x0000000400007d00 */ /* 0x000e2200080e0000 */
[----:B------:R-:W-:Y:S01]  /*22920*/  ULDC.64 UR6, c[0x0][0x208] ;  /* 0x0000820000067ab9 */ /* 0x000fe20000000a00 */
[----:B0-----:R-:W-:-:S06]  /*22930*/  ISETP.EQ.U32.AND P0, PT, R0, R5, PT ;  /* 0x000000050000720c */ /* 0x001fcc0003f02070 */
[----:B------:R-:W2:Y:S07]  /*22940*/  POPC R5, UR4 ;  /* 0x0000000400057d09 */ /* 0x000eae0008000000 */
[----:B--2---:R-:W2:Y:S01]  /*22950*/  @P0 ATOMG.E.ADD.STRONG.GPU PT, R3, desc[UR6][R2.64], R5 ;  /* 0x00000005020309a8 */ /* 0x004ea200081ee1c6 */
[----:B------:R-:W0:Y:S02]  /*22960*/  S2R R4, SR_LTMASK ;  /* 0x0000000000047919 */ /* 0x000e240000003900 */
[----:B0-----:R-:W-:-:S04]  /*22970*/  LOP3.LUT R4, R4, UR4, RZ, 0xc0, !PT ;  /* 0x0000000404047c12 */ /* 0x001fc8000f8ec0ff */
[----:B------:R-:W0:Y:S01]  /*22980*/  POPC R7, R4 ;  /* 0x0000000400077309 */ /* 0x000e220000000000 */
[----:B--2---:R-:W0:Y:S02]  /*22990*/  SHFL.IDX PT, R0, R3, R0, 0x1f ;  /* 0x00001f0003007589 */ /* 0x004e2400000e0000 */
[----:B0-----:R-:W-:Y:S01]  /*229a0*/  IADD3 R24, R0, UR38, R7 ;  /* 0x0000002600187c10 */ /* 0x001fe2000fffe007 */
[----:B------:R-:W-:Y:S06]  /*229b0*/  BRA `(.L_x_11902) ;  /* 0x0000004000287947 */ /* 0x000fec0003800000 */
.L_x_11901:
        /* <DEDUP_REMOVED lines=9> */
[----:B------:R-:W3:Y:S01]  /*22a50*/  LDC.64 R2, c[0x4][R2] ;  /* 0x0100000002027b82 */ /* 0x000ee20000000a00 */
[----:B0-2---:R-:W-:Y:S02]  /*22a60*/  IMAD.U32 R5, RZ, RZ, UR7 ;  /* 0x00000007ff057e24 */ /* 0x005fe4000f8e00ff */
[----:B------:R-:W-:Y:S02]  /*22a70*/  IMAD.U32 R6, RZ, RZ, UR8 ;  /* 0x00000008ff067e24 */ /* 0x000fe4000f8e00ff */
[----:B------:R-:W-:-:S02]  /*22a80*/  IMAD.U32 R7, RZ, RZ, UR9 ;  /* 0x00000009ff077e24 */ /* 0x000fc4000f8e00ff */
[----:B------:R-:W-:Y:S02]  /*22a90*/  IMAD.U32 R10, RZ, RZ, UR4 ;  /* 0x00000004ff0a7e24 */ /* 0x000fe4000f8e00ff */
[----:B-1----:R-:W-:Y:S02]  /*22aa0*/  IMAD.U32 R11, RZ, RZ, UR5 ;  /* 0x00000005ff0b7e24 */ /* 0x002fe4000f8e00ff */
[----:B------:R-:W-:Y:S02]  /*22ab0*/  IMAD.MOV.U32 R8, RZ, RZ, 0x70 ;  /* 0x00000070ff087424 */ /* 0x000fe400078e00ff */
[----:B------:R-:W-:Y:S02]  /*22ac0*/  IMAD.MOV.U32 R12, RZ, RZ, 0x1 ;  /* 0x00000001ff0c7424 */ /* 0x000fe400078e00ff */
[----:B------:R-:W-:-:S07]  /*22ad0*/  IMAD.MOV.U32 R13, RZ, RZ, RZ ;  /* 0x000000ffff0d7224 */ /* 0x000fce00078e00ff */
[----:B------:R-:W-:-:S07]  /*22ae0*/  LEPC R20, `(.L_x_11904) ;  /* 0x000000001014794e */ /* 0x000fce0000000000 */
[----:B---3--:R-:W-:Y:S05]  /*22af0*/  CALL.ABS.NOINC R2 ;  /* 0x0000000002007343 */ /* 0x008fea0003c00000 */
.L_x_11904:
[----:B------:R-:W-:Y:S05]  /*22b00*/  BSYNC B6 ;  /* 0x0000000000067941 */ /* 0x000fea0003800000 */
.L_x_11903:
        /* <DEDUP_REMOVED lines=10> */
[----:B0-2---:R-:W-:Y:S02]  /*22bb0*/  IMAD.U32 R5, RZ, RZ, UR7 ;  /* 0x00000007ff057e24 */ /* 0x005fe4000f8e00ff */
[----:B------:R-:W-:Y:S02]  /*22bc0*/  IMAD.U32 R6, RZ, RZ, UR8 ;  /* 0x00000008ff067e24 */ /* 0x000fe4000f8e00ff */
[----:B------:R-:W-:-:S02]  /*22bd0*/  IMAD.U32 R7, RZ, RZ, UR9 ;  /* 0x00000009ff077e24 */ /* 0x000fc4000f8e00ff */
[----:B------:R-:W-:Y:S02]  /*22be0*/  IMAD.U32 R10, RZ, RZ, UR4 ;  /* 0x00000004ff0a7e24 */ /* 0x000fe4000f8e00ff */
[----:B-1----:R-:W-:Y:S02]  /*22bf0*/  IMAD.U32 R11, RZ, RZ, UR5 ;  /* 0x00000005ff0b7e24 */ /* 0x002fe4000f8e00ff */
[----:B------:R-:W-:Y:S02]  /*22c00*/  IMAD.MOV.U32 R8, RZ, RZ, 0x70 ;  /* 0x00000070ff087424 */ /* 0x000fe400078e00ff */
[----:B------:R-:W-:Y:S02]  /*22c10*/  IMAD.MOV.U32 R12, RZ, RZ, 0x1 ;  /* 0x00000001ff0c7424 */ /* 0x000fe400078e00ff */
[----:B---3--:R-:W-:-:S07]  /*22c20*/  IMAD.MOV.U32 R13, RZ, RZ, RZ ;  /* 0x000000ffff0d7224 */ /* 0x008fce00078e00ff */
[----:B------:R-:W-:-:S07]  /*22c30*/  LEPC R20, `(.L_x_11907) ;  /* 0x000000001014794e */ /* 0x000fce0000000000 */
[----:B----4-:R-:W-:Y:S05]  /*22c40*/  CALL.ABS.NOINC R2 ;  /* 0x0000000002007343 */ /* 0x010fea0003c00000 */
.L_x_11907:
        /* <DEDUP_REMOVED lines=16> */
.L_x_11906:
[----:B------:R-:W-:Y:S05]  /*22d50*/  BSYNC B6 ;  /* 0x0000000000067941 */ /* 0x000fea0003800000 */
.L_x_11905:
        /* <DEDUP_REMOVED lines=8> */
[----:B------:R4:W5:Y:S02]  /*22de0*/  @P0 LDG.E R26, desc[UR6][R2.64] ;  /* 0x00000006021a0981 */ /* 0x000964000c1e1900 */
[----:B----4-:R-:W4:Y:S02]  /*22df0*/  LDC.64 R2, c[0x0][0x418] ;  /* 0x00010600ff027b82 */ /* 0x010f240000000a00 */
[----:B----4-:R-:W-:Y:S01]  /*22e00*/  LOP3.LUT P0, RZ, R2, UR4, RZ, 0xfc, !PT ;  /* 0x0000000402ff7c12 */ /* 0x010fe2000f80fcff */
[----:B------:R-:W-:-:S03]  /*22e10*/  UMOV UR4, 0xffffffff ;  /* 0xffffffff00047882 */ /* 0x000fc60000000000 */
[----:B------:R-:W-:Y:S01]  /*22e20*/  LOP3.LUT P0, RZ, R3, UR5, RZ, 0xfc, P0 ;  /* 0x0000000503ff7c12 */ /* 0x000fe2000800fcff */
[----:B---3--:R-:W-:Y:S01]  /*22e30*/  VIADD R23, R20, 0xffffffff ;  /* 0xffffffff14177836 */ /* 0x008fe20000000000 */
[----:B-----5:R-:W-:Y:S02]  /*22e40*/  SHF.R.S32.HI R7, RZ, 0x1f, R26 ;  /* 0x0000001fff077819 */ /* 0x020fe4000001141a */
[----:B------:R-:W-:-:S03]  /*22e50*/  SEL R19, R26, RZ, !P0 ;  /* 0x000000ff1a137207 */ /* 0x000fc60004000000 */
[----:B------:R3:W-:Y:S01]  /*22e60*/  STL [R1+0x8], R7 ;  /* 0x0000080701007387 */ /* 0x0007e20000100800 */
[----:B------:R-:W-:Y:S05]  /*22e70*/  BRA.DIV UR4, `(.L_x_11908) ;  /* 0x0000006204247947 */ /* 0x000fea000b800000 */
[----:B------:R-:W4:Y:S02]  /*22e80*/  S2R R0, SR_TID.X ;  /* 0x0000000000007919 */ /* 0x000f240000002100 */
[----:B----4-:R-:W-:-:S04]  /*22e90*/  SHF.R.U32.HI R0, RZ, 0x5, R0 ;  /* 0x00000005ff007819 */ /* 0x010fc80000011600 */
[----:B------:R-:W-:-:S05]  /*22ea0*/  LOP3.LUT R0, R0, 0x3, RZ, 0xc0, !PT ;  /* 0x0000000300007812 */ /* 0x000fca00078ec0ff */
[----:B------:R4:W0:Y:S02]  /*22eb0*/  SHFL.IDX PT, R14, R0, RZ, 0x1f ;  /* 0x00001fff000e7589 */ /* 0x00082400000e0000 */
.L_x_12069:
        /* <DEDUP_REMOVED lines=8> */
.L_x_12072:
[----:B------:R-:W-:Y:S05]  /*22f40*/  @!P6 BRA `(.L_x_11909) ;  /* 0x000000040008e947 */ /* 0x000fea0003800000 */
[----:B------:R-:W-:-:S04]  /*22f50*/  ISETP.NE.U32.AND P0, PT, R2, RZ, PT ;  /* 0x000000ff0200720c */ /* 0x000fc80003f05070 */
[----:B------:R-:W-:-:S13]  /*22f60*/  ISETP.NE.AND.EX P0, PT, R3, RZ, PT, P0 ;  /* 0x000000ff0300720c */ /* 0x000fda0003f05300 */
[----:B------:R-:W-:Y:S05]  /*22f70*/  @!P0 BRA `(.L_x_11911) ;  /* 0x00000000004c8947 */ /* 0x000fea0003800000 */
[----:B------:R-:W0:Y:S01]  /*22f80*/  LDC R6, c[0x0][0x43c] ;  /* 0x00010f00ff067b82 */ /* 0x000e220000000800 */
[----:B----4-:R-:W-:Y:S01]  /*22f90*/  IMAD.MOV.U32 R0, RZ, RZ, R23 ;  /* 0x000000ffff007224 */ /* 0x010fe200078e0017 */
[----:B------:R-:W-:Y:S01]  /*22fa0*/  ULDC.64 UR4, c[0x0][0x428] ;  /* 0x00010a0000047ab9 */ /* 0x000fe20000000a00 */
[----:B------:R-:W-:Y:S01]  /*22fb0*/  ULDC.64 UR6, c[0x0][0x208] ;  /* 0x0000820000067ab9 */ /* 0x000fe20000000a00 */
[----:B0-----:R-:W-:-:S13]  /*22fc0*/  ISETP.NE.AND P0, PT, R6, 0x1, PT ;  /* 0x000000010600780c */ /* 0x001fda0003f05270 */
[----:B--2---:R-:W0:Y:S02]  /*22fd0*/  @P0 LDC.64 R4, c[0x0][0x440] ;  /* 0x00011000ff040b82 */ /* 0x004e240000000a00 */
        /* <DEDUP_REMOVED lines=13> */
.L_x_11911:
[----:B----4-:R-:W-:Y:S01]  /*230b0*/  IMAD R0, R18, 0x8, R16 ;  /* 0x0000000812007824 */ /* 0x010fe200078e0210 */
[----:B0-----:R-:W-:-:S04]  /*230c0*/  SHF.L.U32 R2, R28, 0x1f, RZ ;  /* 0x0000001f1c027819 */ /* 0x001fc800000006ff */
[----:B------:R-:W0:Y:S02]  /*230d0*/  SYNCS.PHASECHK.TRANS64.TRYWAIT P0, [R0+URZ+0x31c40], R2 ;  /* 0x031c4002000075a7 */ /* 0x000e24000800017f */
[----:B0-----:R-:W-:Y:S05]  /*230e0*/  @!P0 BRA `(.L_x_11912) ;  /* 0x0000005c00dc8947 */ /* 0x001fea0003800000 */
.L_x_12073:
        /* <DEDUP_REMOVED lines=9> */
.L_x_11913:
        /* <DEDUP_REMOVED lines=31> */
.L_x_11909:
        /* <DEDUP_REMOVED lines=39> */
[----:B0-----:R-:W-:Y:S05]  /*235e0*/  CALL.ABS.NOINC R2 ;  /* 0x0000000002007343 */ /* 0x001fea0003c00000 */
.L_x_11915:
[----:B------:R-:W-:Y:S05]  /*235f0*/  BSYNC B6 ;  /* 0x0000000000067941 */ /* 0x000fea0003800000 */
.L_x_11914:
[----:B------:R-:W2:Y:S01]  /*23600*/  LDL.LU R20, [R1+0x20] ;  /* 0x0000200001147983 */ /* 0x000ea20000300800 */
[----:B------:R-:W-:Y:S01]  /*23610*/  ULDC.64 UR6, c[0x0][0x2e0] ;  /* 0x0000b80000067ab9 */ /* 0x000fe20000000a00 */
[----:B------:R-:W3:Y:S01]  /*23620*/  LDC R10, c[0x0][0x448] ;  /* 0x00011200ff0a7b82 */ /* 0x000ee20000000800 */
[----:B------:R-:W-:Y:S01]  /*23630*/  ULDC.64 UR4, c[0x0][0x2d8] ;  /* 0x0000b60000047ab9 */ /* 0x000fe20000000a00 */
[----:B0-----:R-:W2:Y:S01]  /*23640*/  LDL.LU.64 R2, [R1+0x38] ;  /* 0x0000380001027983 */ /* 0x001ea20000300a00 */
[----:B------:R-:W-:-:S03]  /*23650*/  ULDC.64 UR8, c[0x0][0x280] ;  /* 0x0000a00000087ab9 */ /* 0x000fc60000000a00 */
[----:B------:R-:W4:Y:S04]  /*23660*/  LDL.LU R21, [R1+0x40] ;  /* 0x0000400001157983 */ /* 0x000f280000300800 */
[----:B------:R-:W4:Y:S01]  /*23670*/  LDL.LU R4, [R1+0x18] ;  /* 0x0000180001047983 */ /* 0x000f220000300800 */
[----:B---3--:R-:W-:-:S13]  /*23680*/  ISETP.NE.AND P1, PT, R10, 0x1, PT ;  /* 0x000000010a00780c */ /* 0x008fda0003f25270 */
[----:B------:R-:W0:Y:S01]  /*23690*/  @P1 LDC R5, c[0x0][0x450] ;  /* 0x00011400ff051b82 */ /* 0x000e220000000800 */
[----:B--2---:R-:W-:Y:S02]  /*236a0*/  IMAD.MOV.U32 R3, RZ, RZ, R20 ;  /* 0x000000ffff037224 */ /* 0x004fe400078e0014 */
[----:B------:R-:W2:Y:S01]  /*236b0*/  S2R R20, SR_TID.X ;  /* 0x0000000000147919 */ /* 0x000ea20000002100 */
[----:B----4-:R-:W-:Y:S02]  /*236c0*/  IMAD R0, R21, UR6, RZ ;  /* 0x0000000615007c24 */ /* 0x010fe4000f8e02ff */
[----:B------:R-:W-:-:S04]  /*236d0*/  IMAD.WIDE.U32 R2, R17, UR4, R2 ;  /* 0x0000000411027c25 */ /* 0x000fc8000f8e0002 */
[----:B------:R-:W-:Y:S01]  /*236e0*/  IMAD R3, R17, UR5, R3 ;  /* 0x0000000511037c24 */ /* 0x000fe2000f8e0203 */
[----:B------:R-:W-:Y:S01]  /*236f0*/  ULDC.64 UR4, c[0x0][0x2d0] ;  /* 0x0000b40000047ab9 */ /* 0x000fe20000000a00 */
[C---:B------:R-:W-:Y:S02]  /*23700*/  IMAD R0, R4.reuse, UR7, R0 ;  /* 0x0000000704007c24 */ /* 0x040fe4000f8e0200 */
[----:B------:R-:W-:Y:S01]  /*23710*/  IMAD.WIDE.U32 R2, R4, UR6, R2 ;  /* 0x0000000604027c25 */ /* 0x000fe2000f8e0002 */
[----:B------:R-:W-:Y:S01]  /*23720*/  ULDC.64 UR6, c[0x0][0x2c8] ;  /* 0x0000b20000067ab9 */ /* 0x000fe20000000a00 */
[----:B------:R-:W3:Y:S02]  /*23730*/  @P1 LDC R4, c[0x0][0x44c] ;  /* 0x00011300ff041b82 */ /* 0x000ee40000000800 */
[----:B------:R-:W-:Y:S01]  /*23740*/  IMAD.IADD R3, R3, 0x1, R0 ;  /* 0x0000000103037824 */ /* 0x000fe200078e0200 */
[C---:B--2---:R-:W-:Y:S01]  /*23750*/  LOP3.LUT R21, R20.reuse, 0x7f, RZ, 0xc0, !PT ;  /* 0x0000007f14157812 */ /* 0x044fe200078ec0ff */
[----:B------:R-:W-:-:S03]  /*23760*/  IMAD.SHL.U32 R20, R20, 0x20, RZ ;  /* 0x0000002014147824 */ /* 0x000fc600078e00ff */
[----:B------:R-:W-:-:S04]  /*23770*/  SHF.R.U32.HI R21, RZ, 0x2, R21 ;  /* 0x00000002ff157819 */ /* 0x000fc80000011615 */
[----:B------:R-:W-:Y:S02]  /*23780*/  LOP3.LUT R20, R21, 0x60, R20, 0xf8, !PT ;  /* 0x0000006015147812 */ /* 0x000fe400078ef814 */
[----:B------:R2:W5:Y:S03]  /*23790*/  LDL R21, [R1+0x30] ;  /* 0x0000300001157983 */ /* 0x0005660000100800 */
[----:B------:R-:W-:-:S04]  /*237a0*/  IMAD R8, R25, 0xc0, R20 ;  /* 0x000000c019087824 */ /* 0x000fc800078e0214 */
[----:B---3--:R-:W-:-:S04]  /*237b0*/  @P1 IMAD.HI.U32 R0, R8, R4, RZ ;  /* 0x0000000408001227 */ /* 0x008fc800078e00ff */
[----:B------:R-:W-:Y:S01]  /*237c0*/  IMAD.MOV.U32 R4, RZ, RZ, R8 ;  /* 0x000000ffff047224 */ /* 0x000fe200078e0008 */
[----:B0-----:R-:W-:-:S04]  /*237d0*/  @P1 SHF.R.U32.HI R4, RZ, R5, R0 ;  /* 0x00000005ff041219 */ /* 0x001fc80000011600 */
[--C-:B------:R-:W-:Y:S01]  /*237e0*/  SHF.R.S32.HI R0, RZ, 0x1f, R4.reuse ;  /* 0x0000001fff007819 */ /* 0x100fe20000011404 */
[----:B------:R-:W-:-:S04]  /*237f0*/  IMAD.MOV R6, RZ, RZ, -R4 ;  /* 0x000000ffff067224 */ /* 0x000fc800078e0a04 */
[----:B------:R-:W-:-:S04]  /*23800*/  IMAD R0, R0, UR4, RZ ;  /* 0x0000000400007c24 */ /* 0x000fc8000f8e02ff */
[C---:B------:R-:W-:Y:S02]  /*23810*/  IMAD R0, R4.reuse, UR5, R0 ;  /* 0x0000000504007c24 */ /* 0x040fe4000f8e0200 */
[----:B------:R-:W-:-:S04]  /*23820*/  IMAD.WIDE.U32 R4, R4, UR4, R2 ;  /* 0x0000000404047c25 */ /* 0x000fc8000f8e0002 */
[----:B------:R-:W-:Y:S02]  /*23830*/  IMAD.IADD R5, R5, 0x1, R0 ;  /* 0x0000000105057824 */ /* 0x000fe400078e0200 */
[----:B------:R-:W-:-:S05]  /*23840*/  IMAD R0, R10, R6, R8 ;  /* 0x000000060a007224 */ /* 0x000fca00078e0208 */
[----:B------:R-:W-:-:S05]  /*23850*/  SHF.R.S32.HI R6, RZ, 0x1f, R0 ;  /* 0x0000001fff067819 */ /* 0x000fca0000011400 */
[----:B------:R-:W-:Y:S02]  /*23860*/  IMAD R9, R6, UR6, RZ ;  /* 0x0000000606097c24 */ /* 0x000fe4000f8e02ff */
[C---:B------:R-:W-:Y:S02]  /*23870*/  IMAD.WIDE.U32 R6, R0.reuse, UR6, R4 ;  /* 0x0000000600067c25 */ /* 0x040fe4000f8e0004 */
[----:B------:R-:W0:Y:S02]  /*23880*/  @P1 LDC R5, c[0x0][0x44c] ;  /* 0x00011300ff051b82 */ /* 0x000e240000000800 */
[----:B------:R-:W-:-:S04]  /*23890*/  IMAD R0, R0, UR7, R9 ;  /* 0x0000000700007c24 */ /* 0x000fc8000f8e0209 */
[----:B------:R-:W-:Y:S02]  /*238a0*/  IMAD.IADD R0, R7, 0x1, R0 ;  /* 0x0000000107007824 */ /* 0x000fe400078e0200 */
[----:B------:R-:W3:Y:S01]  /*238b0*/  @P1 LDC R7, c[0x0][0x450] ;  /* 0x00011400ff071b82 */ /* 0x000ee20000000800 */
[----:B------:R-:W-:Y:S01]  /*238c0*/  VIADD R8, R8, 0x80 ;  /* 0x0000008008087836 */ /* 0x000fe20000000000 */
[----:B------:R-:W1:Y:S01]  /*238d0*/  S2R R12, SR_TID.X ;  /* 0x00000000000c7919 */ /* 0x000e620000002100 */
[----:B------:R-:W-:-:S04]  /*238e0*/  LEA R4, P0, R6, UR8, 0x1 ;  /* 0x0000000806047c11 */ /* 0x000fc8000f8008ff */
[----:B------:R-:W-:Y:S01]  /*238f0*/  LEA.HI.X R0, R6, UR9, R0, 0x1, P0 ;  /* 0x0000000906007c11 */ /* 0x000fe200080f0c00 */
[----:B------:R-:W-:Y:S02]  /*23900*/  IMAD.MOV.U32 R6, RZ, RZ, R8 ;  /* 0x000000ffff067224 */ /* 0x000fe400078e0008 */
[----:B0-----:R-:W-:-:S05]  /*23910*/  @P1 IMAD.HI.U32 R5, R8, R5, RZ ;  /* 0x0000000508051227 */ /* 0x001fca00078e00ff */
[----:B---3--:R-:W-:-:S04]  /*23920*/  @P1 SHF.R.U32.HI R6, RZ, R7, R5 ;  /* 0x00000007ff061219 */ /* 0x008fc80000011605 */
[--C-:B------:R-:W-:Y:S01]  /*23930*/  SHF.R.S32.HI R7, RZ, 0x1f, R6.reuse ;  /* 0x0000001fff077819 */ /* 0x100fe20000011406 */
[----:B------:R-:W-:-:S04]  /*23940*/  IMAD.MOV R5, RZ, RZ, -R6 ;  /* 0x000000ffff057224 */ /* 0x000fc800078e0a06 */
[----:B------:R-:W-:Y:S02]  /*23950*/  IMAD R7, R7, UR4, RZ ;  /* 0x0000000407077c24 */ /* 0x000fe4000f8e02ff */
[----:B------:R-:W-:Y:S01]  /*23960*/  IMAD.WIDE.U32 R2, R6, UR4, R2 ;  /* 0x0000000406027c25 */ /* 0x000fe2000f8e0002 */
[----:B------:R-:W-:-:S03]  /*23970*/  ULDC UR4, c[0x0][0x2b8] ;  /* 0x0000ae0000047ab9 */ /* 0x000fc60000000800 */
[----:B------:R-:W-:Y:S02]  /*23980*/  IMAD R5, R10, R5, R8 ;  /* 0x000000050a057224 */ /* 0x000fe400078e0208 */
[----:B------:R-:W-:-:S04]  /*23990*/  IMAD R6, R6, UR5, R7 ;  /* 0x0000000506067c24 */ /* 0x000fc8000f8e0207 */
[----:B------:R-:W-:Y:S01]  /*239a0*/  IMAD.IADD R3, R3, 0x1, R6 ;  /* 0x0000000103037824 */ /* 0x000fe200078e0206 */
[----:B------:R-:W-:Y:S01]  /*239b0*/  SHF.R.S32.HI R6, RZ, 0x1f, R5 ;  /* 0x0000001fff067819 */ /* 0x000fe20000011405 */
[----:B-1----:R-:W-:-:S04]  /*239c0*/  IMAD.SHL.U32 R11, R12, 0x8, RZ ;  /* 0x000000080c0b7824 */ /* 0x002fc800078e00ff */
[----:B------:R-:W-:Y:S01]  /*239d0*/  IMAD R6, R6, UR6, RZ ;  /* 0x0000000606067c24 */ /* 0x000fe2000f8e02ff */
[----:B------:R-:W-:Y:S01]  /*239e0*/  LOP3.LUT R11, R11, 0x18, RZ, 0xc0, !PT ;  /* 0x000000180b0b7812 */ /* 0x000fe200078ec0ff */
[----:B------:R-:W-:-:S04]  /*239f0*/  IMAD.WIDE.U32 R2, R5, UR6, R2 ;  /* 0x0000000605027c25 */ /* 0x000fc8000f8e0002 */
[----:B------:R-:W-:Y:S02]  /*23a00*/  IMAD R6, R5, UR7, R6 ;  /* 0x0000000705067c24 */ /* 0x000fe4000f8e0206 */
[----:B------:R-:W-:Y:S01]  /*23a10*/  IMAD.SHL.U32 R20, R12, 0x8, RZ ;  /* 0x000000080c147824 */ /* 0x000fe200078e00ff */
[----:B------:R-:W-:Y:S01]  /*23a20*/  LEA R7, P0, R2, UR8, 0x1 ;  /* 0x0000000802077c11 */ /* 0x000fe2000f8008ff */
[----:B------:R-:W-:Y:S01]  /*23a30*/  IMAD.IADD R6, R3, 0x1, R6 ;  /* 0x0000000103067824 */ /* 0x000fe200078e0206 */
[C---:B------:R-:W-:Y:S02]  /*23a40*/  LOP3.LUT R13, R11.reuse, 0x20, RZ, 0xfc, !PT ;  /* 0x000000200b0d7812 */ /* 0x040fe400078efcff */
[----:B------:R-:W-:Y:S02]  /*23a50*/  LOP3.LUT R20, R20, 0x18, RZ, 0xc0, !PT ;  /* 0x0000001814147812 */ /* 0x000fe400078ec0ff */
[----:B------:R-:W-:Y:S01]  /*23a60*/  LOP3.LUT R11, R11, 0x40, RZ, 0xfc, !PT ;  /* 0x000000400b0b7812 */ /* 0x000fe200078efcff */
[----:B------:R-:W-:Y:S01]  /*23a70*/  UMOV UR5, 0xffffffff ;  /* 0xffffffff00057882 */ /* 0x000fe20000000000 */
[----:B------:R-:W-:-:S02]  /*23a80*/  LEA.HI.X R6, R2, UR9, R6, 0x1, P0 ;  /* 0x0000000902067c11 */ /* 0x000fc400080f0c06 */
[----:B------:R-:W-:Y:S02]  /*23a90*/  LOP3.LUT R12, R12, 0x7f, RZ, 0xc0, !PT ;  /* 0x0000007f0c0c7812 */ /* 0x000fe400078ec0ff */
[----:B------:R-:W-:Y:S02]  /*23aa0*/  ISETP.GE.AND P3, PT, R20, UR4, PT ;  /* 0x0000000414007c0c */ /* 0x000fe4000bf66270 */
[----:B------:R-:W-:Y:S02]  /*23ab0*/  ISETP.GE.AND P0, PT, R13, UR4, PT ;  /* 0x000000040d007c0c */ /* 0x000fe4000bf06270 */
[----:B------:R-:W-:Y:S02]  /*23ac0*/  ISETP.GE.AND P1, PT, R11, UR4, PT ;  /* 0x000000040b007c0c */ /* 0x000fe4000bf26270 */
[----:B------:R-:W-:Y:S01]  /*23ad0*/  SHF.R.U32.HI R9, RZ, 0x2, R12 ;  /* 0x00000002ff097819 */ /* 0x000fe2000001160c */
[----:B--2---:R-:W-:Y:S10]  /*23ae0*/  BRA.DIV UR5, `(.L_x_11916) ;  /* 0x0000005605707947 */ /* 0x004ff4000b800000 */
[----:B------:R-:W2:Y:S01]  /*23af0*/  LDL R8, [R1+0x14] ;  /* 0x0000140001087983 */ /* 0x000ea20000100800 */
[----:B-----5:R-:W-:Y:S01]  /*23b00*/  IMAD R5, R21, R10, RZ ;  /* 0x0000000a15057224 */ /* 0x020fe200078e02ff */
[----:B------:R-:W-:Y:S01]  /*23b10*/  ULDC.64 UR4, c[0x0][0x208] ;  /* 0x0000820000047ab9 */ /* 0x000fe20000000a00 */
[----:B------:R-:W-:Y:S01]  /*23b20*/  IMAD R25, R25, 0xc0, R9 ;  /* 0x000000c019197824 */ /* 0x000fe200078e0209 */
        /* <DEDUP_REMOVED lines=9> */
[----:B--2---:R-:W-:Y:S04]  /*23bc0*/  @!P2 LDGSTS.E.BYPASS.LTC128B.128 [R8+0xda00], desc[UR4][R2.64], !P3 ;  /* 0x0da000000208afae */ /* 0x004fe8000d901d44 */
        /* <DEDUP_REMOVED lines=30> */
[----:B------:R-:W-:-:S05]  /*23db0*/  @!P2 LEA R2, P4, R20, R4, 0x1 ;  /* 0x000000041402a211 */ /* 0x000fca00078808ff */
[----:B--2---:R-:W-:-:S04]  /*23dc0*/  @!P2 IMAD.X R0, RZ, RZ, R0, P4 ;  /* 0x000000ffff00a224 */ /* 0x004fc800020e0600 */
[----:B------:R-:W-:Y:S02]  /*23dd0*/  @!P2 IMAD.MOV.U32 R3, RZ, RZ, R0 ;  /* 0x000000ffff03a224 */ /* 0x000fe400078e0000 */
[----:B------:R-:W-:Y:S04]  /*23de0*/  SHFL.IDX PT, R0, R6, RZ, 0x1c1f ;  /* 0x001c1fff06007589 */ /* 0x000fe800000e0000 */
[----:B------:R-:W-:Y:S04]  /*23df0*/  @!P2 LDGSTS.E.BYPASS.LTC128B.128 [R8+0xf200], desc[UR4][R2.64], !P3 ;  /* 0x0f2000000208afae */ /* 0x000fe8000d901d44 */
[----:B------:R-:W-:Y:S04]  /*23e00*/  @!P2 LDGSTS.E.BYPASS.LTC128B.128 [R8+0x12200], desc[UR4][R2.64+0x40], !P0 ;  /* 0x122000400208afae */ /* 0x000fe8000c101d44 */
[----:B------:R0:W-:Y:S04]  /*23e10*/  @!P2 LDGSTS.E.BYPASS.LTC128B.128 [R8+0x15200], desc[UR4][R2.64+0x80], !P1 ;  /* 0x152000800208afae */ /* 0x0001e8000c901d44 */
[----:B------:R-:W-:Y:S04]  /*23e20*/  SHFL.IDX PT, R6, R6, 0x1, 0x1c1f ;  /* 0x003c1f0006067f89 */ /* 0x000fe800000e0000 */
[----:B0-----:R-:W0:Y:S01]  /*23e30*/  SHFL.IDX PT, R2, R7, RZ, 0x1c1f ;  /* 0x001c1fff07027589 */ /* 0x001e2200000e0000 */
[----:B------:R-:W-:-:S05]  /*23e40*/  VIADD R3, R25, 0x80 ;  /* 0x0000008019037836 */ /* 0x000fca0000000000 */
[----:B------:R-:W-:-:S13]  /*23e50*/  ISETP.GE.AND P2, PT, R3, R5, PT ;  /* 0x000000050300720c */ /* 0x000fda0003f46270 */
[----:B0-----:R-:W-:-:S05]  /*23e60*/  @!P2 LEA R2, P4, R20, R2, 0x1 ;  /* 0x000000021402a211 */ /* 0x001fca00078808ff */
[----:B------:R-:W-:-:S04]  /*23e70*/  @!P2 IMAD.X R0, RZ, RZ, R0, P4 ;  /* 0x000000ffff00a224 */ /* 0x000fc800020e0600 */
[----:B------:R-:W-:-:S05]  /*23e80*/  @!P2 IMAD.MOV.U32 R3, RZ, RZ, R0 ;  /* 0x000000ffff03a224 */ /* 0x000fca00078e0000 */
[----:B------:R-:W-:Y:S04]  /*23e90*/  @!P2 LDGSTS.E.BYPASS.LTC128B.128 [R8+0xfa00], desc[UR4][R2.64], !P3 ;  /* 0x0fa000000208afae */ /* 0x000fe8000d901d44 */
[----:B------:R-:W-:Y:S04]  /*23ea0*/  @!P2 LDGSTS.E.BYPASS.LTC128B.128 [R8+0x12a00], desc[UR4][R2.64+0x40], !P0 ;  /* 0x12a000400208afae */ /* 0x000fe8000c101d44 */
[----:B------:R0:W-:Y:S04]  /*23eb0*/  @!P2 LDGSTS.E.BYPASS.LTC128B.128 [R8+0x15a00], desc[UR4][R2.64+0x80], !P1 ;  /* 0x15a000800208afae */ /* 0x0001e8000c901d44 */
[----:B0-----:R0:W1:Y:S02]  /*23ec0*/  SHFL.IDX PT, R2, R7, 0x1, 0x1c1f ;  /* 0x003c1f0007027f89 */ /* 0x00106400000e0000 */
.L_x_12086:
[----:B------:R-:W2:Y:S01]  /*23ed0*/  LDL R0, [R1+0x14] ;  /* 0x0000140001007983 */ /* 0x000ea20000100800 */
[----:B------:R-:W-:Y:S01]  /*23ee0*/  VIADD R25, R25, 0xa0 ;  /* 0x000000a019197836 */ /* 0x000fe20000000000 */
[----:B------:R-:W-:-:S04]  /*23ef0*/  ULDC.64 UR4, c[0x0][0x208] ;  /* 0x0000820000047ab9 */ /* 0x000fc80000000a00 */
        /* <DEDUP_REMOVED lines=11> */
.L_x_11917:
        /* <DEDUP_REMOVED lines=18> */
.L_x_12087:
[----:B------:R-:W-:Y:S05]  /*240d0*/  BSYNC B0 ;  /* 0x0000000000007941 */ /* 0x000fea0003800000 */
.L_x_11918:
        /* <DEDUP_REMOVED lines=52> */
.L_x_11926:
[----:B------:R-:W-:Y:S01]  /*24420*/  IMAD R3, R5, 0x8, R16 ;  /* 0x0000000805037824 */ /* 0x000fe200078e0210 */
[----:B------:R-:W-:Y:S01]  /*24430*/  SHF.L.U32 R2, R9, 0x1f, RZ ;  /* 0x0000001f09027819 */ /* 0x000fe200000006ff */
[----:B------:R-:W-:Y:S03]  /*24440*/  BSSY B3, `(.L_x_11927) ;  /* 0x0000003000037945 */ /* 0x000fe60003800000 */
[----:B------:R-:W1:Y:S02]  /*24450*/  SYNCS.PHASECHK.TRANS64.TRYWAIT P0, [R3+URZ+0x31c40], R2 ;  /* 0x031c4002030075a7 */ /* 0x000e64000800017f */
[----:B-1----:R-:W-:Y:S05]  /*24460*/  @!P0 BRA `(.L_x_11928) ;  /* 0x0000005400488947 */ /* 0x002fea0003800000 */
.L_x_12088:
[----:B------:R-:W-:Y:S05]  /*24470*/  BSYNC B3 ;  /* 0x0000000000037941 */ /* 0x000fea0003800000 */
.L_x_11927:
        /* <DEDUP_REMOVED lines=10> */
.L_x_11930:
[----:B------:R-:W-:Y:S05]  /*24520*/  BSYNC B3 ;  /* 0x0000000000037941 */ /* 0x000fea0003800000 */
.L_x_11929:
        /* <DEDUP_REMOVED lines=11> */
.L_x_11931:
        /* <DEDUP_REMOVED lines=16> */
.L_x_11932:
        /* <DEDUP_REMOVED lines=16> */
.L_x_11933:
        /* <DEDUP_REMOVED lines=15> */
.L_x_12089:
[----:B------:R-:W-:Y:S05]  /*248d0*/  BSYNC B3 ;  /* 0x0000000000037941 */ /* 0x000fea0003800000 */
.L_x_11934:
        /* <DEDUP_REMOVED lines=10> */
.L_x_11936:
[----:B------:R-:W-:Y:S01]  /*24980*/  LOP3.LUT P0, RZ, R22, 0x8, RZ, 0xc0, !PT ;  /* 0x0000000816ff7812 */ /* 0x000fe2000780c0ff */
[----:B------:R-:W-:-:S12]  /*24990*/  BSSY B3, `(.L_x_11937) ;  /* 0x0000003000037945 */ /* 0x000fd80003800000 */
[----:B------:R-:W-:Y:S05]  /*249a0*/  @P0 BRA `(.L_x_11938) ;  /* 0x0000000000040947 */ /* 0x000fea0003800000 */
[----:B------:R-:W-:Y:S01]  /*249b0*/  BPT.TRAP 0x1 ;  /* 0x000000040000795c */ /* 0x000fe20000300000 */
.L_x_11938:
[----:B------:R-:W-:Y:S05]  /*249c0*/  BSYNC B3 ;  /* 0x0000000000037941 */ /* 0x000fea0003800000 */
.L_x_11937:
        /* <DEDUP_REMOVED lines=10> */
.L_x_11939:
        /* <DEDUP_REMOVED lines=15> */
.L_x_11940:
        /* <DEDUP_REMOVED lines=15> */
.L_x_11941:
        /* <DEDUP_REMOVED lines=12> */
.L_x_11925:
[----:B------:R-:W-:Y:S05]  /*24d10*/  BSYNC B1 ;  /* 0x0000000000017941 */ /* 0x000fea0003800000 */
.L_x_11924:
[----:B------:R-:W2:Y:S01]  /*24d20*/  LDL.LU R0, [R1+0x28] ;  /* 0x0000280001007983 */ /* 0x000ea20000300800 */
[----:B------:R-:W-:Y:S02]  /*24d30*/  IMAD.MOV.U32 R18, RZ, RZ, R5 ;  /* 0x000000ffff127224 */ /* 0x000fe400078e0005 */
[----:B------:R-:W-:Y:S02]  /*24d40*/  IMAD.MOV.U32 R28, RZ, RZ, R9 ;  /* 0x000000ffff1c7224 */ /* 0x000fe400078e0009 */
[----:B--2---:R-:W-:-:S07]  /*24d50*/  VIADD R0, R0, 0xfffffffd ;  /* 0xfffffffd00007836 */ /* 0x004fce0000000000 */
.L_x_11923:
[----:B------:R-:W-:Y:S05]  /*24d60*/  BSYNC B2 ;  /* 0x0000000000027941 */ /* 0x000fea0003800000 */
.L_x_11922:
[----:B------:R-:W-:Y:S01]  /*24d70*/  VIADD R8, R8, 0xfffffffe ;  /* 0xfffffffe08087836 */ /* 0x000fe20000000000 */
[----:B------:R-:W-:-:S04]  /*24d80*/  LOP3.LUT R4, RZ, R4, RZ, 0x33, !PT ;  /* 0x00000004ff047212 */ /* 0x000fc800078e33ff */
[----:B------:R-:W-:-:S13]  /*24d90*/  ISETP.NE.AND P0, PT, R8, R4, PT ;  /* 0x000000040800720c */ /* 0x000fda0003f05270 */
[----:B------:R-:W-:Y:S05]  /*24da0*/  @!P0 BRA `(.L_x_11921) ;  /* 0x00000014009c8947 */ /* 0x000fea0003800000 */
[----:B------:R-:W-:-:S07]  /*24db0*/  IMAD.MOV.U32 R4, RZ, RZ, R19 ;  /* 0x000000ffff047224 */ /* 0x000fce00078e0013 */
.L_x_11978:
[----:B------:R-:W-:Y:S01]  /*24dc0*/  LOP3.LUT P1, RZ, R22, 0x4, RZ, 0xc0, !PT ;  /* 0x0000000416ff7812 */ /* 0x000fe2000782c0ff */
[----:B------:R-:W-:Y:S01]  /*24dd0*/  VIADD R6, R18, 0x1 ;  /* 0x0000000112067836 */ /* 0x000fe20000000000 */
[----:B------:R-:W-:Y:S05]  /*24de0*/  YIELD ;  /* 0x0000000000007946 */ /* 0x000fea0003800000 */
[----:B------:R-:W-:Y:S01]  /*24df0*/  ISETP.NE.AND P0, PT, R6, 0x2, PT ;  /* 0x000000020600780c */ /* 0x000fe20003f05270 */
[----:B------:R-:W-:Y:S03]  /*24e00*/  BSSY B1, `(.L_x_11942) ;  /* 0x00000ac000017945 */ /* 0x000fe60003800000 */
[----:B0-----:R-:W-:-:S02]  /*24e10*/  SEL R7, RZ, 0x1, P0 ;  /* 0x00000001ff077807 */ /* 0x001fc40000000000 */
        /* <DEDUP_REMOVED lines=27> */
.L_x_11944:
[----:B------:R-:W-:Y:S01]  /*24fd0*/  IMAD R3, R6, 0x8, R16 ;  /* 0x0000000806037824 */ /* 0x000fe200078e0210 */
[----:B------:R-:W-:Y:S01]  /*24fe0*/  SHF.L.U32 R2, R7, 0x1f, RZ ;  /* 0x0000001f07027819 */ /* 0x000fe200000006ff */
[----:B------:R-:W-:Y:S03]  /*24ff0*/  BSSY B2, `(.L_x_11945) ;  /* 0x0000003000027945 */ /* 0x000fe60003800000 */
[----:B------:R-:W1:Y:S02]  /*25000*/  SYNCS.PHASECHK.TRANS64.TRYWAIT P0, [R3+URZ+0x31c40], R2 ;  /* 0x031c4002030075a7 */ /* 0x000e64000800017f */
[----:B-1----:R-:W-:Y:S05]  /*25010*/  @!P0 BRA `(.L_x_11946) ;  /* 0x0000004800848947 */ /* 0x002fea0003800000 */
.L_x_12090:
[----:B------:R-:W-:Y:S05]  /*25020*/  BSYNC B2 ;  /* 0x0000000000027941 */ /* 0x000fea0003800000 */
.L_x_11945:
        /* <DEDUP_REMOVED lines=10> */
.L_x_11948:
[----:B------:R-:W-:Y:S05]  /*250d0*/  BSYNC B2 ;  /* 0x0000000000027941 */ /* 0x000fea0003800000 */
.L_x_11947:
        /* <DEDUP_REMOVED lines=11> */
.L_x_11949:
        /* <DEDUP_REMOVED lines=16> */
.L_x_11950:
        /* <DEDUP_REMOVED lines=16> */
.L_x_11951:
        /* <DEDUP_REMOVED lines=15> */
.L_x_12091:
[----:B------:R-:W-:Y:S05]  /*25480*/  BSYNC B2 ;  /* 0x0000000000027941 */ /* 0x000fea0003800000 */
.L_x_11952:
        /* <DEDUP_REMOVED lines=10> */
.L_x_11954:
[----:B------:R-:W-:Y:S01]  /*25530*/  LOP3.LUT P0, RZ, R22, 0x8, RZ, 0xc0, !PT ;  /* 0x0000000816ff7812 */ /* 0x000fe2000780c0ff */
[----:B------:R-:W-:-:S12]  /*25540*/  BSSY B2, `(.L_x_11955) ;  /* 0x0000003000027945 */ /* 0x000fd80003800000 */
[----:B------:R-:W-:Y:S05]  /*25550*/  @P0 BRA `(.L_x_11956) ;  /* 0x0000000000040947 */ /* 0x000fea0003800000 */
[----:B------:R-:W-:Y:S01]  /*25560*/  BPT.TRAP 0x1 ;  /* 0x000000040000795c */ /* 0x000fe20000300000 */
.L_x_11956:
[----:B------:R-:W-:Y:S05]  /*25570*/  BSYNC B2 ;  /* 0x0000000000027941 */ /* 0x000fea0003800000 */
.L_x_11955:
        /* <DEDUP_REMOVED lines=10> */
.L_x_11957:
        /* <DEDUP_REMOVED lines=15> */
.L_x_11958:
        /* <DEDUP_REMOVED lines=15> */
.L_x_11959:
        /* <DEDUP_REMOVED lines=12> */
.L_x_11943:
[----:B------:R-:W-:Y:S05]  /*258c0*/  BSYNC B1 ;  /* 0x0000000000017941 */ /* 0x000fea0003800000 */
.L_x_11942:
        /* <DEDUP_REMOVED lines=33> */
.L_x_11962:
[----:B------:R-:W-:Y:S01]  /*25ae0*/  IMAD R3, R18, 0x8, R16 ;  /* 0x0000000812037824 */ /* 0x000fe200078e0210 */
[----:B------:R-:W-:Y:S01]  /*25af0*/  SHF.L.U32 R2, R28, 0x1f, RZ ;  /* 0x0000001f1c027819 */ /* 0x000fe200000006ff */
[----:B------:R-:W-:Y:S03]  /*25b00*/  BSSY B2, `(.L_x_11963) ;  /* 0x0000003000027945 */ /* 0x000fe60003800000 */
[----:B------:R-:W1:Y:S02]  /*25b10*/  SYNCS.PHASECHK.TRANS64.TRYWAIT P0, [R3+URZ+0x31c40], R2 ;  /* 0x031c4002030075a7 */ /* 0x000e64000800017f */
[----:B-1----:R-:W-:Y:S05]  /*25b20*/  @!P0 BRA `(.L_x_11964) ;  /* 0x0000003c00e88947 */ /* 0x002fea0003800000 */
.L_x_12092:
[----:B------:R-:W-:Y:S05]  /*25b30*/  BSYNC B2 ;  /* 0x0000000000027941 */ /* 0x000fea0003800000 */
.L_x_11963:
        /* <DEDUP_REMOVED lines=10> */
.L_x_11966:
[----:B------:R-:W-:Y:S05]  /*25be0*/  BSYNC B2 ;  /* 0x0000000000027941 */ /* 0x000fea0003800000 */
.L_x_11965:
        /* <DEDUP_REMOVED lines=11> */
.L_x_11967:
        /* <DEDUP_REMOVED lines=16> */
.L_x_11968:
        /* <DEDUP_REMOVED lines=16> */
.L_x_11969:
        /* <DEDUP_REMOVED lines=15> */
.L_x_12093:
[----:B------:R-:W-:Y:S05]  /*25f90*/  BSYNC B2 ;  /* 0x0000000000027941 */ /* 0x000fea0003800000 */
.L_x_11970:
        /* <DEDUP_REMOVED lines=10> */
.L_x_11972:
[----:B------:R-:W-:Y:S01]  /*26040*/  LOP3.LUT P0, RZ, R22, 0x8, RZ, 0xc0, !PT ;  /* 0x0000000816ff7812 */ /* 0x000fe2000780c0ff */
[----:B------:R-:W-:-:S12]  /*26050*/  BSSY B2, `(.L_x_11973) ;  /* 0x0000003000027945 */ /* 0x000fd80003800000 */
[----:B------:R-:W-:Y:S05]  /*26060*/  @P0 BRA `(.L_x_11974) ;  /* 0x0000000000040947 */ /* 0x000fea0003800000 */
[----:B------:R-:W-:Y:S01]  /*26070*/  BPT.TRAP 0x1 ;  /* 0x000000040000795c */ /* 0x000fe20000300000 */
.L_x_11974:
[----:B------:R-:W-:Y:S05]  /*26080*/  BSYNC B2 ;  /* 0x0000000000027941 */ /* 0x000fea0003800000 */
.L_x_11973:
        /* <DEDUP_REMOVED lines=10> */
.L_x_11975:
        /* <DEDUP_REMOVED lines=15> */
.L_x_11976:
        /* <DEDUP_REMOVED lines=15> */
.L_x_11977:
        /* <DEDUP_REMOVED lines=12> */
.L_x_11961:
[----:B------:R-:W-:Y:S05]  /*263d0*/  BSYNC B1 ;  /* 0x0000000000017941 */ /* 0x000fea0003800000 */
.L_x_11960:
[----:B------:R-:W2:Y:S01]  /*263e0*/  LDL R2, [R1+0x10] ;  /* 0x0000100001027983 */ /* 0x000ea20000100800 */
[----:B------:R-:W-:Y:S01]  /*263f0*/  VIADD R0, R0, 0xfffffffe ;  /* 0xfffffffe00007836 */ /* 0x000fe20000000000 */
[----:B--2---:R-:W-:-:S13]  /*26400*/  ISETP.GT.AND P0, PT, R8, R2, PT ;  /* 0x000000020800720c */ /* 0x004fda0003f04270 */
[----:B------:R-:W-:Y:S05]  /*26410*/  @P0 BRA `(.L_x_11978) ;  /* 0xffffffe800680947 */ /* 0x000fea000383ffff */
.L_x_11921:
[----:B------:R-:W-:Y:S05]  /*26420*/  BSYNC B0 ;  /* 0x0000000000007941 */ /* 0x000fea0003800000 */
.L_x_11920:
        /* <DEDUP_REMOVED lines=18> */
.L_x_11980:
[----:B------:R-:W-:Y:S05]  /*26550*/  BSYNC B0 ;  /* 0x0000000000007941 */ /* 0x000fea0003800000 */
.L_x_11979:
        /* <DEDUP_REMOVED lines=8> */
.L_x_12094:
[----:B------:R-:W-:Y:S05]  /*265e0*/  BSYNC B1 ;  /* 0x0000000000017941 */ /* 0x000fea0003800000 */
.L_x_11983:
[----:B------:R-:W2:Y:S02]  /*265f0*/  S2R R2, SR_TID.X ;  /* 0x0000000000027919 */ /* 0x000ea40000002100 */
[----:B--2---:R-:W-:Y:S02]  /*26600*/  LOP3.LUT R4, R2, 0x7f, RZ, 0xc0, !PT ;  /* 0x0000007f02047812 */ /* 0x004fe400078ec0ff */
[----:B------:R-:W2:Y:S02]  /*26610*/  LDL R2, [R1+0x1c] ;  /* 0x00001c0001027983 */ /* 0x000ea40000100800 */
[----:B------:R-:W-:-:S13]  /*26620*/  ISETP.NE.AND P0, PT, R4, RZ, PT ;  /* 0x000000ff0400720c */ /* 0x000fda0003f05270 */
[----:B-1----:R-:W-:-:S04]  /*26630*/  @!P0 IMAD.MOV.U32 R3, RZ, RZ, 0x6c00 ;  /* 0x00006c00ff038424 */ /* 0x002fc800078e00ff */
[----:B------:R1:W-:Y:S01]  /*26640*/  @!P0 SYNCS.ARRIVE.TRANS64 RZ, [R0+URZ+0x31c50], R3 ;  /* 0x031c500300ff89a7 */ /* 0x0003e2000800003f */
[----:B--2---:R-:W-:-:S04]  /*26650*/  PRMT R2, R2, 0x9910, RZ ;  /* 0x0000991002027816 */ /* 0x004fc800000000ff */
[----:B------:R-:W-:-:S13]  /*26660*/  ISETP.NE.AND P0, PT, R2, 0x2, PT ;  /* 0x000000020200780c */ /* 0x000fda0003f05270 */
[----:B-1----:R-:W-:Y:S05]  /*26670*/  @P0 BRA `(.L_x_11985) ;  /* 0x0000000000040947 */ /* 0x002fea0003800000 */
[----:B------:R-:W-:Y:S01]  /*26680*/  BPT.TRAP 0x1 ;  /* 0x000000040000795c */ /* 0x000fe20000300000 */
.L_x_11985:
[----:B------:R-:W-:Y:S01]  /*26690*/  LOP3.LUT P0, RZ, R22, 0x8, RZ, 0xc0, !PT ;  /* 0x0000000816ff7812 */ /* 0x000fe2000780c0ff */
[----:B------:R-:W-:-:S12]  /*266a0*/  BSSY B1, `(.L_x_11986) ;  /* 0x0000003000017945 */ /* 0x000fd80003800000 */
[----:B------:R-:W-:Y:S05]  /*266b0*/  @P0 BRA `(.L_x_11987) ;  /* 0x0000000000040947 */ /* 0x000fea0003800000 */
[----:B------:R-:W-:Y:S01]  /*266c0*/  BPT.TRAP 0x1 ;  /* 0x000000040000795c */ /* 0x000fe20000300000 */
.L_x_11987:
[----:B------:R-:W-:Y:S05]  /*266d0*/  BSYNC B1 ;  /* 0x0000000000017941 */ /* 0x000fea0003800000 */
.L_x_11986:
        /* <DEDUP_REMOVED lines=10> */
.L_x_11988:
        /* <DEDUP_REMOVED lines=15> */
.L_x_11989:
        /* <DEDUP_REMOVED lines=15> */
.L_x_11990:
        /* <DEDUP_REMOVED lines=10> */
.L_x_11982:
[----:B------:R-:W-:Y:S05]  /*26a00*/  BSYNC B0 ;  /* 0x0000000000007941 */ /* 0x000fea0003800000 */
.L_x_11981:
[----:B------:R-:W-:-:S05]  /*26a10*/  VIADD R18, R18, 0x1 ;  /* 0x0000000112127836 */ /* 0x000fca0000000000 */
[----:B------:R-:W-:-:S04]  /*26a20*/  ISETP.NE.AND P0, PT, R18, 0x2, PT ;  /* 0x000000021200780c */ /* 0x000fc80003f05270 */
[----:B------:R-:W-:Y:S02]  /*26a30*/  SEL R3, RZ, 0x1, P0 ;  /* 0x00000001ff037807 */ /* 0x000fe40000000000 */
[----:B------:R-:W-:Y:S02]  /*26a40*/  SEL R18, R18, RZ, P0 ;  /* 0x000000ff12127207 */ /* 0x000fe40000000000 */
[----:B------:R-:W-:-:S07]  /*26a50*/  LOP3.LUT R28, R28, R3, RZ, 0x3c, !PT ;  /* 0x000000031c1c7212 */ /* 0x000fce00078e3cff */
.L_x_11902:
[----:B------:R-:W-:Y:S05]  /*26a60*/  BSYNC B7 ;  /* 0x0000000000077941 */ /* 0x000fea0003800000 */
.L_x_11900:
[----:B------:R-:W-:-:S13]  /*26a70*/  LOP3.LUT P0, RZ, R22, 0x10, RZ, 0xc0, !PT ;  /* 0x0000001016ff7812 */ /* 0x000fda000780c0ff */
        /* <DEDUP_REMOVED lines=10> */
.L_x_11991:
[----:B0-----:R-:W3:Y:S01]  /*26b20*/  LDL R8, [R1+0xc] ;  /* 0x00000c0001087983 */ /* 0x001ee20000100800 */
[----:B------:R-:W-:Y:S01]  /*26b30*/  UMOV UR4, 0xffffffff ;  /* 0xffffffff00047882 */ /* 0x000fe20000000000 */
[----:B---3--:R-:W-:Y:S02]  /*26b40*/  ISETP.NE.AND P5, PT, R8, 0x1f, PT ;  /* 0x0000001f0800780c */ /* 0x008fe40003fa5270 */
[----:B------:R-:W-:Y:S11]  /*26b50*/  BRA.DIV UR4, `(.L_x_11993) ;  /* 0x0000003204187947 */ /* 0x000ff6000b800000 */
[----:B------:R-:W-:Y:S01]  /*26b60*/  IMAD.IADD R9, R27, 0x1, R8 ;  /* 0x000000011b097824 */ /* 0x000fe200078e0208 */
[----:B------:R-:W-:Y:S01]  /*26b70*/  ULDC UR4, c[0x0][0xc3c] ;  /* 0x00030f0000047ab9 */ /* 0x000fe20000000800 */
[----:B------:R-:W-:Y:S01]  /*26b80*/  ULDC.64 UR6, c[0x0][0x208] ;  /* 0x0000820000067ab9 */ /* 0x000fe20000000a00 */
[----:B------:R-:W-:Y:S02]  /*26b90*/  LOP3.LUT P4, RZ, R22, 0x1, RZ, 0xc0, !PT ;  /* 0x0000000116ff7812 */ /* 0x000fe4000788c0ff */
[----:B------:R-:W-:-:S13]  /*26ba0*/  ISETP.GE.OR P0, PT, R9, UR4, !P5 ;  /* 0x0000000409007c0c */ /* 0x000fda000ef06670 */
[----:B------:R-:W0:Y:S08]  /*26bb0*/  @!P0 LDC.64 R2, c[0x0][0xc80] ;  /* 0x00032000ff028b82 */ /* 0x000e300000000a00 */
[----:B--2---:R-:W2:Y:S01]  /*26bc0*/  @!P0 LDC.64 R4, c[0x0][0xc78] ;  /* 0x00031e00ff048b82 */ /* 0x004ea20000000a00 */
[----:B0-----:R-:W-:-:S05]  /*26bd0*/  @!P0 IMAD.WIDE R2, R9, 0x4, R2 ;  /* 0x0000000409028825 */ /* 0x001fca00078e0202 */
[----:B------:R2:W3:Y:S02]  /*26be0*/  @!P0 LDG.E R7, desc[UR6][R2.64] ;  /* 0x0000000602078981 */ /* 0x0004e4000c1e1900 */
[----:B--2---:R-:W-:-:S05]  /*26bf0*/  @!P0 IMAD.WIDE R2, R9, 0x4, R4 ;  /* 0x0000000409028825 */ /* 0x004fca00078e0204 */
[----:B------:R-:W2:Y:S01]  /*26c00*/  @!P0 LDG.E R4, desc[UR6][R2.64] ;  /* 0x0000000602048981 */ /* 0x000ea2000c1e1900 */
        /* <DEDUP_REMOVED lines=27> */
[----:B------:R0:W2:Y:S02]  /*26dc0*/  SHFL.IDX PT, R14, R2, 0x1f, 0x1f ;  /* 0x03e01f00020e7f89 */ /* 0x0000a400000e0000 */
.L_x_12104:
[----:B------:R-:W-:Y:S02]  /*26dd0*/  ULDC UR4, c[0x0][0xc38] ;  /* 0x00030e0000047ab9 */ /* 0x000fe40000000800 */
[----:B------:R-:W-:-:S04]  /*26de0*/  IMAD.U32 R4, RZ, RZ, UR4 ;  /* 0x00000004ff047e24 */ /* 0x000fc8000f8e00ff */
[----:B--2---:R-:W-:-:S04]  /*26df0*/  IMAD R3, R14, R4, RZ ;  /* 0x000000040e037224 */ /* 0x004fc800078e02ff */
[----:B------:R-:W-:-:S05]  /*26e00*/  IMAD.IADD R6, R6, 0x1, R3 ;  /* 0x0000000106067824 */ /* 0x000fca00078e0203 */
[----:B------:R-:W-:-:S13]  /*26e10*/  ISETP.GT.AND P4, PT, R6, R0, PT ;  /* 0x000000000600720c */ /* 0x000fda0003f84270 */
[----:B------:R-:W-:Y:S05]  /*26e20*/  @P4 BRA `(.L_x_11994) ;  /* 0x0000000000a84947 */ /* 0x000fea0003800000 */
.L_x_11997:
[----:B0-----:R-:W0:Y:S01]  /*26e30*/  LDC R2, c[0x0][0xc3c] ;  /* 0x00030f00ff027b82 */ /* 0x001e220000000800 */
[----:B------:R-:W-:-:S05]  /*26e40*/  VIADD R27, R27, 0x1f ;  /* 0x0000001f1b1b7836 */ /* 0x000fca0000000000 */
[----:B0-----:R-:W-:-:S13]  /*26e50*/  ISETP.GE.AND P4, PT, R27, R2, PT ;  /* 0x000000021b00720c */ /* 0x001fda0003f86270 */
[----:B------:R-:W-:Y:S05]  /*26e60*/  @P4 BRA `(.L_x_11995) ;  /* 0x0000000800c84947 */ /* 0x000fea0003800000 */
[----:B------:R-:W2:Y:S01]  /*26e70*/  LDL R3, [R1+0xc] ;  /* 0x00000c0001037983 */ /* 0x000ea20000100800 */
[----:B------:R-:W-:Y:S01]  /*26e80*/  IMAD.MOV.U32 R25, RZ, RZ, RZ ;  /* 0x000000ffff197224 */ /* 0x000fe200078e00ff */
[----:B------:R-:W-:Y:S01]  /*26e90*/  ULDC.64 UR4, c[0x0][0x208] ;  /* 0x0000820000047ab9 */ /* 0x000fe20000000a00 */
[----:B------:R-:W-:Y:S02]  /*26ea0*/  IMAD.MOV.U32 R5, RZ, RZ, RZ ;  /* 0x000000ffff057224 */ /* 0x000fe400078e00ff */
[----:B--2---:R-:W-:-:S05]  /*26eb0*/  IMAD.IADD R4, R27, 0x1, R3 ;  /* 0x000000011b047824 */ /* 0x004fca00078e0203 */
[----:B------:R-:W-:-:S13]  /*26ec0*/  ISETP.GE.OR P4, PT, R4, R2, !P5 ;  /* 0x000000020400720c */ /* 0x000fda0006f86670 */
[----:B------:R-:W0:Y:S02]  /*26ed0*/  @!P4 LDC.64 R2, c[0x0][0xc80] ;  /* 0x00032000ff02cb82 */ /* 0x000e240000000a00 */
[----:B0-----:R-:W-:-:S05]  /*26ee0*/  @!P4 IMAD.WIDE R2, R4, 0x4, R2 ;  /* 0x000000040402c825 */ /* 0x001fca00078e0202 */
[----:B------:R0:W2:Y:S02]  /*26ef0*/  @!P4 LDG.E R25, desc[UR4][R2.64] ;  /* 0x000000040219c981 */ /* 0x0000a4000c1e1900 */
[----:B0-----:R-:W0:Y:S02]  /*26f00*/  @!P4 LDC.64 R2, c[0x0][0xc78] ;  /* 0x00031e00ff02cb82 */ /* 0x001e240000000a00 */
[----:B0-----:R-:W-:-:S05]  /*26f10*/  @!P4 IMAD.WIDE R2, R4, 0x4, R2 ;  /* 0x000000040402c825 */ /* 0x001fca00078e0202 */
        /* <DEDUP_REMOVED lines=21> */
.L_x_12112:
[----:B------:R-:W-:Y:S02]  /*27070*/  ULDC UR4, c[0x0][0xc38] ;  /* 0x00030e0000047ab9 */ /* 0x000fe40000000800 */
[----:B------:R-:W-:-:S04]  /*27080*/  IMAD.U32 R4, RZ, RZ, UR4 ;  /* 0x00000004ff047e24 */ /* 0x000fc8000f8e00ff */
[----:B--2---:R-:W-:-:S04]  /*27090*/  IMAD R3, R14, R4, RZ ;  /* 0x000000040e037224 */ /* 0x004fc800078e02ff */
[----:B------:R-:W-:-:S05]  /*270a0*/  IMAD.IADD R6, R3, 0x1, R6 ;  /* 0x0000000103067824 */ /* 0x000fca00078e0206 */
[----:B------:R-:W-:-:S13]  /*270b0*/  ISETP.GT.AND P4, PT, R6, R0, PT ;  /* 0x000000000600720c */ /* 0x000fda0003f84270 */
[----:B------:R-:W-:Y:S05]  /*270c0*/  @!P4 BRA `(.L_x_11997) ;  /* 0xfffffffc0058c947 */ /* 0x000fea000383ffff */
.L_x_11994:
[----:B------:R-:W-:Y:S01]  /*270d0*/  IMAD.IADD R6, R6, 0x1, -R3 ;  /* 0x0000000106067824 */ /* 0x000fe200078e0a03 */
[----:B------:R-:W-:-:S03]  /*270e0*/  UMOV UR4, 0xffffffff ;  /* 0xffffffff00047882 */ /* 0x000fc60000000000 */
[----:B------:R-:W-:-:S05]  /*270f0*/  IMAD R3, R2, R4, R6 ;  /* 0x0000000402037224 */ /* 0x000fca00078e0206 */
[----:B------:R-:W-:Y:S01]  /*27100*/  ISETP.GT.AND P6, PT, R3, R0, PT ;  /* 0x000000000300720c */ /* 0x000fe20003fc4270 */
[----:B------:R-:W-:-:S12]  /*27110*/  BRA.DIV UR4, `(.L_x_11998) ;  /* 0x0000003204a07947 */ /* 0x000fd8000b800000 */
[----:B------:R-:W-:-:S04]  /*27120*/  VOTE.ANY R3, PT, !P6 ;  /* 0x0000000000037806 */ /* 0x000fc800070e0100 */
[----:B------:R-:W2:Y:S02]  /*27130*/  POPC R7, R3 ;  /* 0x0000000300077309 */ /* 0x000ea40000000000 */
[----:B--2---:R2:W3:Y:S01]  /*27140*/  SHFL.IDX PT, R25, R25, R7, 0x1f ;  /* 0x00001f0719197589 */ /* 0x0044e200000e0000 */
[----:B------:R-:W-:-:S03]  /*27150*/  IMAD.IADD R27, R7, 0x1, R27 ;  /* 0x00000001071b7824 */ /* 0x000fc600078e021b */
[----:B------:R2:W4:Y:S04]  /*27160*/  SHFL.IDX PT, R5, R5, R7, 0x1f ;  /* 0x00001f0705057589 */ /* 0x00052800000e0000 */
.L_x_12117:
[----:B------:R-:W-:-:S13]  /*27170*/  ISETP.NE.AND P0, PT, R3, RZ, PT ;  /* 0x000000ff0300720c */ /* 0x000fda0003f05270 */
[----:B------:R-:W-:Y:S05]  /*27180*/  @!P0 BRA `(.L_x_11999) ;  /* 0x0000000000108947 */ /* 0x000fea0003800000 */
[----:B------:R-:W-:Y:S01]  /*27190*/  UMOV UR4, 0xffffffff ;  /* 0xffffffff00047882 */ /* 0x000fe20000000000 */
[----:B------:R-:W-:Y:S02]  /*271a0*/  VIADD R12, R7, 0xffffffff ;  /* 0xffffffff070c7836 */ /* 0x000fe40000000000 */
[----:B------:R-:W-:Y:S05]  /*271b0*/  BRA.DIV UR4, `(.L_x_12000) ;  /* 0x0000003204d87947 */ /* 0x000fea000b800000 */
[----:B------:R0:W0:Y:S02]  /*271c0*/  SHFL.IDX PT, R24, R2, R12, 0x1f ;  /* 0x00001f0c02187589 */ /* 0x00002400000e0000 */
.L_x_11999:
[----:B----4-:R-:W-:Y:S01]  /*271d0*/  ISETP.NE.AND P0, PT, R5, 0x1, PT ;  /* 0x000000010500780c */ /* 0x010fe20003f05270 */
[----:B0-----:R-:W-:-:S04]  /*271e0*/  IMAD R24, R24, R4, R6 ;  /* 0x0000000418187224 */ /* 0x001fc800078e0206 */
[----:B------:R-:W-:-:S08]  /*271f0*/  IMAD.IADD R0, R0, 0x1, -R24 ;  /* 0x0000000100007824 */ /* 0x000fd000078e0a18 */
[----:B------:R-:W-:Y:S05]  /*27200*/  @!P0 BRA `(.L_x_12001) ;  /* 0x0000000000dc8947 */ /* 0x000fea0003800000 */
[-C--:B---3--:R-:W-:Y:S01]  /*27210*/  IABS R6, R25.reuse ;  /* 0x0000001900067213 */ /* 0x088fe20000000000 */
[----:B------:R-:W-:Y:S01]  /*27220*/  IMAD.MOV.U32 R2, RZ, RZ, RZ ;  /* 0x000000ffff027224 */ /* 0x000fe200078e00ff */
[----:B------:R-:W-:Y:S02]  /*27230*/  IABS R8, R25 ;  /* 0x0000001900087213 */ /* 0x000fe40000000000 */
[----:B------:R-:W0:Y:S03]  /*27240*/  I2F.RP R4, R6 ;  /* 0x0000000600047306 */ /* 0x000e260000209400 */
[----:B------:R-:W-:-:S05]  /*27250*/  IMAD.MOV R8, RZ, RZ, -R8 ;  /* 0x000000ffff087224 */ /* 0x000fca00078e0a08 */
[----:B0-----:R-:W2:Y:S02]  /*27260*/  MUFU.RCP R4, R4 ;  /* 0x0000000400047308 */ /* 0x001ea40000001000 */
[----:B--2---:R-:W-:-:S06]  /*27270*/  VIADD R7, R4, 0xffffffe ;  /* 0x0ffffffe04077836 */ /* 0x004fcc0000000000 */
[----:B------:R-:W0:Y:S02]  /*27280*/  F2I.FTZ.U32.TRUNC.NTZ R3, R7 ;  /* 0x0000000700037305 */ /* 0x000e24000021f000 */
[----:B0-----:R-:W-:-:S04]  /*27290*/  IMAD.MOV R9, RZ, RZ, -R3 ;  /* 0x000000ffff097224 */ /* 0x001fc800078e0a03 */
[----:B------:R-:W-:-:S04]  /*272a0*/  IMAD R9, R9, R6, RZ ;  /* 0x0000000609097224 */ /* 0x000fc800078e02ff */
[----:B------:R-:W-:Y:S01]  /*272b0*/  IMAD.HI.U32 R2, R3, R9, R2 ;  /* 0x0000000903027227 */ /* 0x000fe200078e0002 */
[----:B------:R-:W-:-:S05]  /*272c0*/  IABS R3, R0 ;  /* 0x0000000000037213 */ /* 0x000fca0000000000 */
[----:B------:R-:W-:-:S04]  /*272d0*/  IMAD.HI.U32 R4, R2, R3, RZ ;  /* 0x0000000302047227 */ /* 0x000fc800078e00ff */
[----:B------:R-:W-:Y:S02]  /*272e0*/  IMAD R3, R4, R8, R3 ;  /* 0x0000000804037224 */ /* 0x000fe400078e0203 */
[----:B------:R-:W-:-:S03]  /*272f0*/  IMAD.MOV.U32 R2, RZ, RZ, RZ ;  /* 0x000000ffff027224 */ /* 0x000fc600078e00ff */
        /* <DEDUP_REMOVED lines=9> */
[----:B0-----:R-:W-:Y:S01]  /*27390*/  VIADD R8, R7, 0xffffffe ;  /* 0x0ffffffe07087836 */ /* 0x001fe20000000000 */
[----:B------:R-:W-:-:S05]  /*273a0*/  IABS R7, R5 ;  /* 0x0000000500077213 */ /* 0x000fca0000000000 */
[----:B------:R-:W0:Y:S01]  /*273b0*/  F2I.FTZ.U32.TRUNC.NTZ R3, R8 ;  /* 0x0000000800037305 */ /* 0x000e22000021f000 */
[----:B------:R-:W-:Y:S02]  /*273c0*/  IMAD.MOV R7, RZ, RZ, -R7 ;  /* 0x000000ffff077224 */ /* 0x000fe400078e0a07 */
[----:B0-----:R-:W-:-:S04]  /*273d0*/  IMAD.MOV R9, RZ, RZ, -R3 ;  /* 0x000000ffff097224 */ /* 0x001fc800078e0a03 */
[----:B------:R-:W-:-:S04]  /*273e0*/  IMAD R9, R9, R6, RZ ;  /* 0x0000000609097224 */ /* 0x000fc800078e02ff */
[----:B------:R-:W-:Y:S01]  /*273f0*/  IMAD.HI.U32 R2, R3, R9, R2 ;  /* 0x0000000903027227 */ /* 0x000fe200078e0002 */
[----:B------:R-:W-:-:S04]  /*27400*/  LOP3.LUT R3, R0, R25, RZ, 0x3c, !PT ;  /* 0x0000001900037212 */ /* 0x000fc800078e3cff */
        /* <DEDUP_REMOVED lines=23> */
.L_x_12001:
[----:B------:R-:W0:Y:S01]  /*27580*/  LDC.64 R2, c[0x0][0xc90] ;  /* 0x00032400ff027b82 */ /* 0x000e220000000a00 */
[----:B------:R-:W-:Y:S01]  /*27590*/  ULDC.64 UR4, c[0x0][0x208] ;  /* 0x0000820000047ab9 */ /* 0x000fe20000000a00 */
[----:B0-----:R-:W-:-:S05]  /*275a0*/  IMAD.WIDE R2, R27, 0x4, R2 ;  /* 0x000000041b027825 */ /* 0x001fca00078e0202 */
[----:B------:R0:W3:Y:S02]  /*275b0*/  LDG.E R6, desc[UR4][R2.64] ;  /* 0x0000000402067981 */ /* 0x0000e4000c1e1900 */
[----:B0-----:R-:W-:Y:S02]  /*275c0*/  IMAD.MOV.U32 R2, RZ, RZ, RZ ;  /* 0x000000ffff027224 */ /* 0x001fe400078e00ff */
[----:B---3--:R-:W-:-:S05]  /*275d0*/  IMAD R5, R25, R6, RZ ;  /* 0x0000000619057224 */ /* 0x008fca00078e02ff */
[----:B--2---:R-:W-:-:S04]  /*275e0*/  IABS R7, R5 ;  /* 0x0000000500077213 */ /* 0x004fc80000000000 */
        /* <DEDUP_REMOVED lines=19> */
[----:B------:R-:W-:-:S06]  /*27720*/  IMAD.MOV.U32 R2, RZ, RZ, RZ ;  /* 0x000000ffff027224 */ /* 0x000fcc00078e00ff */
[----:B------:R-:W-:-:S04]  /*27730*/  @P0 VIADD R9, R9, 0x1 ;  /* 0x0000000109090836 */ /* 0x000fc80000000000 */
[----:B------:R-:W-:-:S04]  /*27740*/  IMAD.MOV.U32 R7, RZ, RZ, R9 ;  /* 0x000000ffff077224 */ /* 0x000fc800078e0009 */
[----:B------:R-:W-:Y:S01]  /*27750*/  @!P1 IMAD.MOV R7, RZ, RZ, -R7 ;  /* 0x000000ffff079224 */ /* 0x000fe200078e0a07 */
[----:B------:R-:W-:-:S05]  /*27760*/  @!P2 LOP3.LUT R7, RZ, R5, RZ, 0x33, !PT ;  /* 0x00000005ff07a212 */ /* 0x000fca00078e33ff */
[----:B------:R-:W-:Y:S02]  /*27770*/  IMAD R8, R6, R7, RZ ;  /* 0x0000000706087224 */ /* 0x000fe400078e02ff */
[----:B------:R-:W-:Y:S02]  /*27780*/  IMAD.MOV R7, RZ, RZ, -R7 ;  /* 0x000000ffff077224 */ /* 0x000fe400078e0a07 */
[----:B------:R-:W-:Y:S02]  /*27790*/  IMAD.MOV R3, RZ, RZ, -R8 ;  /* 0x000000ffff037224 */ /* 0x000fe400078e0a08 */
[----:B------:R-:W-:-:S03]  /*277a0*/  IMAD R5, R5, R7, R0 ;  /* 0x0000000705057224 */ /* 0x000fc600078e0200 */
[----:B------:R-:W-:-:S04]  /*277b0*/  VIADDMNMX R4, R3, R4, R6, PT ;  /* 0x0000000403047246 */ /* 0x000fc80003800106 */
        /* <DEDUP_REMOVED lines=8> */
[----:B------:R-:W-:-:S04]  /*27840*/  IMAD R7, R7, R6, RZ ;  /* 0x0000000607077224 */ /* 0x000fc800078e02ff */
[----:B------:R-:W-:Y:S01]  /*27850*/  IMAD.HI.U32 R2, R3, R7, R2 ;  /* 0x0000000703027227 */ /* 0x000fe200078e0002 */
[----:B------:R-:W-:-:S05]  /*27860*/  IABS R3, R5 ;  /* 0x0000000500037213 */ /* 0x000fca0000000000 */
[----:B------:R-:W-:-:S04]  /*27870*/  IMAD.HI.U32 R2, R2, R3, RZ ;  /* 0x0000000302027227 */ /* 0x000fc800078e00ff */
[----:B------:R-:W-:Y:S01]  /*27880*/  IMAD R3, R2, R0, R3 ;  /* 0x0000000002037224 */ /* 0x000fe200078e0203 */
[----:B------:R-:W-:Y:S02]  /*27890*/  LOP3.LUT R0, R5, R4, RZ, 0x3c, !PT ;  /* 0x0000000405007212 */ /* 0x000fe400078e3cff */
[----:B------:R-:W-:Y:S02]  /*278a0*/  IADD3 R5, R8, 0x1000000, R5 ;  /* 0x0100000008057810 */ /* 0x000fe40007ffe005 */
        /* <DEDUP_REMOVED lines=11> */
.L_x_12002:
[----:B------:R-:W-:-:S05]  /*27960*/  LOP3.LUT R2, RZ, R2, RZ, 0x33, !PT ;  /* 0x00000002ff027212 */ /* 0x000fca00078e33ff */
[----:B------:R-:W-:Y:S01]  /*27970*/  IMAD.IADD R25, R25, 0x1, R2 ;  /* 0x0000000119197824 */ /* 0x000fe200078e0202 */
[----:B------:R-:W-:Y:S06]  /*27980*/  BRA `(.L_x_12003) ;  /* 0x00000000001c7947 */ /* 0x000fec0003800000 */
.L_x_11995:
[----:B------:R-:W-:Y:S01]  /*27990*/  UMOV UR4, URZ ;  /* 0x0000003f00047c82 */ /* 0x000fe20008000000 */
[----:B------:R-:W-:Y:S01]  /*279a0*/  UMOV UR5, URZ ;  /* 0x0000003f00057c82 */ /* 0x000fe20008000000 */
[----:B------:R-:W-:Y:S01]  /*279b0*/  ULDC UR6, c[0x0][0xc3c] ;  /* 0x00030f0000067ab9 */ /* 0x000fe20000000800 */
[----:B------:R-:W-:Y:S02]  /*279c0*/  IMAD.MOV.U32 R24, RZ, RZ, R0 ;  /* 0x000000ffff187224 */ /* 0x000fe400078e0000 */
[----:B------:R-:W-:Y:S02]  /*279d0*/  IMAD.U32 R25, RZ, RZ, UR4 ;  /* 0x00000004ff197e24 */ /* 0x000fe4000f8e00ff */
[----:B------:R-:W-:Y:S02]  /*279e0*/  IMAD.U32 R26, RZ, RZ, UR5 ;  /* 0x00000005ff1a7e24 */ /* 0x000fe4000f8e00ff */
[----:B------:R-:W-:-:S07]  /*279f0*/  IMAD.U32 R27, RZ, RZ, UR6 ;  /* 0x00000006ff1b7e24 */ /* 0x000fce000f8e00ff */
.L_x_12003:
        /* <DEDUP_REMOVED lines=9> */
.L_x_11992:
[----:B------:R-:W-:Y:S02]  /*27a90*/  ULDC UR4, c[0x0][0xc3c] ;  /* 0x00030f0000047ab9 */ /* 0x000fe40000000800 */
[----:B----4-:R-:W-:-:S13]  /*27aa0*/  ISETP.GE.AND P0, PT, R27, UR4, PT ;  /* 0x000000041b007c0c */ /* 0x010fda000bf06270 */
[----:B------:R-:W-:Y:S05]  /*27ab0*/  @!P0 BRA `(.L_x_12004) ;  /* 0xffffff8800d48947 */ /* 0x000fea000383ffff */
[----:B------:R-:W-:Y:S05]  /*27ac0*/  BSYNC B8 ;  /* 0x0000000000087941 */ /* 0x000fea0003800000 */
.L_x_11852:
[----:B-1----:R-:W4:Y:S01]  /*27ad0*/  LDL.LU R0, [R1+0x44] ;  /* 0x0000440001007983 */ /* 0x002f220000300800 */
[----:B------:R-:W-:Y:S01]  /*27ae0*/  BSSY B0, `(.L_x_12005) ;  /* 0x000000b000007945 */ /* 0x000fe20003800000 */
[----:B0-2---:R-:W0:Y:S01]  /*27af0*/  S2R R5, SR_CgaCtaId ;  /* 0x0000000000057919 */ /* 0x005e220000008800 */
[----:B----4-:R-:W-:-:S05]  /*27b00*/  VIADD R0, R0, 0x1 ;  /* 0x0000000100007836 */ /* 0x010fca0000000000 */
        /* <DEDUP_REMOVED lines=8> */
.L_x_12120:
[----:B------:R-:W-:Y:S05]  /*27b90*/  BSYNC B0 ;  /* 0x0000000000007941 */ /* 0x000fea0003800000 */
.L_x_12005:
[----:B------:R-:W-:-:S03]  /*27ba0*/  UMOV UR4, 0xffffffff ;  /* 0xffffffff00047882 */ /* 0x000fc60000000000 */
[----:B------:R-:W-:Y:S05]  /*27bb0*/  BRA.DIV UR4, `(.L_x_12007) ;  /* 0x0000002a04947947 */ /* 0x000fea000b800000 */
[----:B0-----:R-:W0:Y:S02]  /*27bc0*/  S2R R0, SR_TID.X ;  /* 0x0000000000007919 */ /* 0x001e240000002100 */
[----:B0-----:R-:W-:-:S04]  /*27bd0*/  SHF.R.U32.HI R0, RZ, 0x5, R0 ;  /* 0x00000005ff007819 */ /* 0x001fc80000011600 */
[----:B------:R-:W-:-:S05]  /*27be0*/  LOP3.LUT R0, R0, 0x3, RZ, 0xc0, !PT ;  /* 0x0000000300007812 */ /* 0x000fca00078ec0ff */
[----:B------:R0:W1:Y:S02]  /*27bf0*/  SHFL.IDX PT, R14, R0, RZ, 0x1f ;  /* 0x00001fff000e7589 */ /* 0x00006400000e0000 */
.L_x_12123:
[----:B-1----:R-:W-:-:S13]  /*27c00*/  ISETP.NE.AND P0, PT, R14, RZ, PT ;  /* 0x000000ff0e00720c */ /* 0x002fda0003f05270 */
[----:B------:R-:W-:Y:S05]  /*27c10*/  @P0 BRA `(.L_x_11683) ;  /* 0x0000000000880947 */ /* 0x000fea0003800000 */
[----:B------:R-:W-:-:S03]  /*27c20*/  UMOV UR4, 0xffffffff ;  /* 0xffffffff00047882 */ /* 0x000fc60000000000 */
[----:B------:R-:W-:Y:S05]  /*27c30*/  BRA.DIV UR4, `(.L_x_12008) ;  /* 0x0000002a04a87947 */ /* 0x000fea000b800000 */
[----:B------:R-:W-:-:S13]  /*27c40*/  ELECT P6, URZ, PT ;  /* 0x00000000003f782f */ /* 0x000fda00038c0000 */
.L_x_12126:
[----:B------:R-:W-:Y:S05]  /*27c50*/  @!P6 BRA `(.L_x_11683) ;  /* 0x000000000078e947 */ /* 0x000fea0003800000 */
[----:B0-----:R-:W2:Y:S02]  /*27c60*/  LDL.LU R0, [R1+0x34] ;  /* 0x0000340001007983 */ /* 0x001ea40000300800 */
[----:B--2---:R-:W-:-:S04]  /*27c70*/  LOP3.LUT R0, R0, 0x2, RZ, 0xfc, !PT ;  /* 0x0000000200007812 */ /* 0x004fc800078efcff */
[----:B------:R-:W-:-:S13]  /*27c80*/  ISETP.NE.AND P2, PT, R0, 0x3, PT ;  /* 0x000000030000780c */ /* 0x000fda0003f45270 */
[----:B------:R-:W-:Y:S05]  /*27c90*/  @!P2 BRA `(.L_x_12009) ;  /* 0x000000000004a947 */ /* 0x000fea0003800000 */
[----:B------:R-:W-:Y:S01]  /*27ca0*/  BPT.TRAP 0x1 ;  /* 0x000000040000795c */ /* 0x000fe20000300000 */
.L_x_12009:
        /* <DEDUP_REMOVED lines=12> */
.L_x_12127:
[----:B------:R-:W1:Y:S02]  /*27d70*/  SYNCS.PHASECHK.TRANS64.TRYWAIT P0, [R3+URZ], R0 ;  /* 0x00000000030075a7 */ /* 0x000e64000800017f */
[----:B-1----:R-:W-:Y:S05]  /*27d80*/  @!P0 BRA `(.L_x_12011) ;  /* 0x0000002800888947 */ /* 0x002fea0003800000 */
.L_x_12128:
[----:B------:R-:W-:Y:S05]  /*27d90*/  @!P2 BRA `(.L_x_12012) ;  /* 0x000000000004a947 */ /* 0x000fea0003800000 */
[----:B------:R-:W-:Y:S01]  /*27da0*/  BPT.TRAP 0x1 ;  /* 0x000000040000795c */ /* 0x000fe20000300000 */
.L_x_12012:
[----:B-1----:R-:W-:-:S04]  /*27db0*/  VIADD R3, R9, 0x31c60 ;  /* 0x00031c6009037836 */ /* 0x002fc80000000000 */
[----:B------:R-:W-:-:S04]  /*27dc0*/  IMAD R5, R18, 0x8, R3 ;  /* 0x0000000812057824 */ /* 0x000fc800078e0203 */
[----:B------:R-:W1:Y:S02]  /*27dd0*/  SYNCS.PHASECHK.TRANS64.TRYWAIT P0, [R5+URZ], R2 ;  /* 0x00000002050075a7 */ /* 0x000e64000800017f */
[----:B-1----:R-:W-:Y:S05]  /*27de0*/  @!P0 BRA `(.L_x_12013) ;  /* 0x0000002800848947 */ /* 0x002fea0003800000 */
.L_x_12129:
[----:B------:R-:W-:-:S07]  /*27df0*/  IMAD R3, R4, 0x8, R3 ;  /* 0x0000000804037824 */ /* 0x000fce00078e0203 */
.L_x_12014:
[----:B--2---:R2:W4:Y:S02]  /*27e00*/  SYNCS.PHASECHK.TRANS64.TRYWAIT P0, [R3+URZ], R0 ;  /* 0x00000000030075a7 */ /* 0x004524000800017f */
[----:B----4-:R-:W-:Y:S05]  /*27e10*/  @!P0 NANOSLEEP.SYNCS 0x989680 ;  /* 0x009896800000895d */ /* 0x010fea0003900000 */
[----:B------:R-:W4:Y:S02]  /*27e20*/  @!P0 SYNCS.PHASECHK.TRANS64 P0, [R3+URZ], R0 ;  /* 0x00000000030085a7 */ /* 0x000f24000800007f */
[----:B----4-:R-:W-:Y:S05]  /*27e30*/  @!P0 BRA `(.L_x_12014) ;  /* 0xfffffffc00f08947 */ /* 0x010fea000383ffff */
.L_x_11683:
[----:B------:R-:W-:Y:S05]  /*27e40*/  BSYNC B9 ;  /* 0x0000000000097941 */ /* 0x000fea0003800000 */
.L_x_11680:
[----:B------:R-:W-:Y:S05]  /*27e50*/  EXIT ;  /* 0x000000000000794d */ /* 0x000fea0003800000 */
.L_x_11701:
[----:B0-----:R0:W1:Y:S02]  /*27e60*/  SYNCS.PHASECHK.TRANS64.TRYWAIT P5, [R26+URZ+0x31c90], R93 ;  /* 0x031c905d1a0075a7 */ /* 0x00106400080a017f */
[----:B-1----:R-:W-:Y:S05]  /*27e70*/  @!P5 NANOSLEEP.SYNCS 0x989680 ;  /* 0x009896800000d95d */ /* 0x002fea0003900000 */
[----:B------:R-:W1:Y:S02]  /*27e80*/  @!P5 SYNCS.PHASECHK.TRANS64 P5, [R26+URZ+0x31c90], R93 ;  /* 0x031c905d1a00d5a7 */ /* 0x000e6400080a007f */
[----:B-1----:R-:W-:Y:S05]  /*27e90*/  @!P5 BRA `(.L_x_11701) ;  /* 0xfffffffc00f0d947 */ /* 0x002fea000383ffff */
[----:B------:R-:W-:Y:S05]  /*27ea0*/  BRA `(.L_x_12015) ;  /* 0xfffffdb400d47947 */ /* 0x000fea000383ffff */
.L_x_11729:
[----:B0-----:R0:W1:Y:S02]  /*27eb0*/  SYNCS.PHASECHK.TRANS64.TRYWAIT P5, [R26+URZ+0x31c90], R93 ;  /* 0x031c905d1a0075a7 */ /* 0x00106400080a017f */
[----:B-1----:R-:W-:Y:S05]  /*27ec0*/  @!P5 NANOSLEEP.SYNCS 0x989680 ;  /* 0x009896800000d95d */ /* 0x002fea0003900000 */
[----:B------:R-:W1:Y:S02]  /*27ed0*/  @!P5 SYNCS.PHASECHK.TRANS64 P5, [R26+URZ+0x31c90], R93 ;  /* 0x031c905d1a00d5a7 */ /* 0x000e6400080a007f */
[----:B-1----:R-:W-:Y:S05]  /*27ee0*/  @!P5 BRA `(.L_x_11729) ;  /* 0xfffffffc00f0d947 */ /* 0x002fea000383ffff */
[----:B------:R-:W-:Y:S05]  /*27ef0*/  BRA `(.L_x_12016) ;  /* 0xfffffdd0009c7947 */ /* 0x000fea000383ffff */
.L_x_11742:
[----:B0-----:R0:W1:Y:S02]  /*27f00*/  SYNCS.PHASECHK.TRANS64.TRYWAIT P4, [R26+URZ+0x31c90], R93 ;  /* 0x031c905d1a0075a7 */ /* 0x001064000808017f */
[----:B-1----:R-:W-:Y:S05]  /*27f10*/  @!P4 NANOSLEEP.SYNCS 0x989680 ;  /* 0x009896800000c95d */ /* 0x002fea0003900000 */
[----:B------:R-:W1:Y:S02]  /*27f20*/  @!P4 SYNCS.PHASECHK.TRANS64 P4, [R26+URZ+0x31c90], R93 ;  /* 0x031c905d1a00c5a7 */ /* 0x000e64000808007f */
[----:B-1----:R-:W-:Y:S05]  /*27f30*/  @!P4 BRA `(.L_x_11742) ;  /* 0xfffffffc00f0c947 */ /* 0x002fea000383ffff */
[----:B------:R-:W-:Y:S05]  /*27f40*/  BRA `(.L_x_12017) ;  /* 0xfffffdec00407947 */ /* 0x000fea000383ffff */
.L_x_11746:
[----:B--2---:R2:W3:Y:S02]  /*27f50*/  SYNCS.PHASECHK.TRANS64.TRYWAIT P3, [R26+URZ+0x31cb0], R93 ;  /* 0x031cb05d1a0075a7 */ /* 0x0044e4000806017f */
[----:B---3--:R-:W-:Y:S05]  /*27f60*/  @!P3 NANOSLEEP.SYNCS 0x989680 ;  /* 0x009896800000b95d */ /* 0x008fea0003900000 */
[----:B------:R-:W3:Y:S02]  /*27f70*/  @!P3 SYNCS.PHASECHK.TRANS64 P3, [R26+URZ+0x31cb0], R93 ;  /* 0x031cb05d1a00b5a7 */ /* 0x000ee4000806007f */
[----:B---3--:R-:W-:Y:S05]  /*27f80*/  @!P3 BRA `(.L_x_11746) ;  /* 0xfffffffc00f0b947 */ /* 0x008fea000383ffff */
[----:B------:R-:W-:Y:S05]  /*27f90*/  BRA `(.L_x_12018) ;  /* 0xfffffdec00dc7947 */ /* 0x000fea000383ffff */
.L_x_11754:
[----:B------:R-:W-:Y:S01]  /*27fa0*/  BSSY B0, `(.L_x_12019) ;  /* 0x0000007000007945 */ /* 0x000fe20003800000 */
[----:B------:R-:W-:Y:S02]  /*27fb0*/  IMAD.MOV.U32 R12, RZ, RZ, RZ ;  /* 0x000000ffff0c7224 */ /* 0x000fe400078e00ff */
[----:B------:R-:W-:Y:S02]  /*27fc0*/  IMAD.MOV.U32 R11, RZ, RZ, 0x1f ;  /* 0x0000001fff0b7424 */ /* 0x000fe400078e00ff */
[----:B------:R-:W-:-:S07]  /*27fd0*/  IMAD.MOV.U32 R15, RZ, RZ, -0x1 ;  /* 0xffffffffff0f7424 */ /* 0x000fce00078e00ff */
[----:B-----5:R-:W-:Y:S05]  /*27fe0*/  WARPSYNC.COLLECTIVE R15, `(.L_x_12020) ;  /* 0x000000000f087348 */ /* 0x020fea0003c00000 */
[----:B------:R0:W1:Y:S02]  /*27ff0*/  SHFL.IDX P6, R14, R13, R12, R11 ;  /* 0x0000000c0d0e7389 */ /* 0x00006400000c000b */
[----:B01---5:R-:W-:Y:S01]  /*28000*/  ENDCOLLECTIVE ;  /* 0x000000000000791b */ /* 0x023fe20003800000 */
.L_x_12020:
[----:B------:R-:W-:Y:S05]  /*28010*/  BSYNC B0 ;  /* 0x0000000000007941 */ /* 0x000fea0003800000 */
.L_x_12019:
[----:B------:R0:W-:Y:S01]  /*28020*/  STL [R1+0x5c], R14 ;  /* 0x00005c0e01007387 */ /* 0x0001e20000100800 */
[----:B------:R-:W-:Y:S05]  /*28030*/  BRA `(.L_x_12021) ;  /* 0xfffffdf8002c7947 */ /* 0x000fea000383ffff */
.L_x_11765:
[----:B------:R-:W-:Y:S01]  /*28040*/  BSSY B1, `(.L_x_12022) ;  /* 0x0000007000017945 */ /* 0x000fe20003800000 */
[----:B------:R-:W-:Y:S02]  /*28050*/  IMAD.MOV.U32 R12, RZ, RZ, RZ ;  /* 0x000000ffff0c7224 */ /* 0x000fe400078e00ff */
[----:B------:R-:W-:Y:S02]  /*28060*/  IMAD.MOV.U32 R11, RZ, RZ, 0x1e1f ;  /* 0x00001e1fff0b7424 */ /* 0x000fe400078e00ff */
[----:B------:R-:W-:-:S07]  /*28070*/  IMAD.MOV.U32 R15, RZ, RZ, -0x1 ;  /* 0xffffffffff0f7424 */ /* 0x000fce00078e00ff */
[----:B0-----:R-:W-:Y:S05]  /*28080*/  WARPSYNC.COLLECTIVE R15, `(.L_x_12023) ;  /* 0x000000000f087348 */ /* 0x001fea0003c00000 */
[----:B0-----:R0:W1:Y:S02]  /*28090*/  SHFL.IDX P6, R14, R13, R12, R11 ;  /* 0x0000000c0d0e7389 */ /* 0x00106400000c000b */
[----:B01----:R-:W-:Y:S01]  /*280a0*/  ENDCOLLECTIVE ;  /* 0x000000000000791b */ /* 0x003fe20003800000 */
.L_x_12023:
[----:B------:R-:W-:Y:S05]  /*280b0*/  BSYNC B1 ;  /* 0x0000000000017941 */ /* 0x000fea0003800000 */
.L_x_12022:
        /* <DEDUP_REMOVED lines=8> */
.L_x_12024:
[----:B------:R-:W-:Y:S02]  /*28140*/  IMAD.MOV.U32 R13, RZ, RZ, R5 ;  /* 0x000000ffff0d7224 */ /* 0x000fe400078e0005 */
[----:B------:R-:W-:-:S07]  /*28150*/  IMAD.MOV.U32 R0, RZ, RZ, R14 ;  /* 0x000000ffff007224 */ /* 0x000fce00078e000e */
[----:B------:R-:W-:Y:S05]  /*28160*/  WARPSYNC.COLLECTIVE R15, `(.L_x_12025) ;  /* 0x000000000f087348 */ /* 0x000fea0003c00000 */
[----:B------:R0:W1:Y:S02]  /*28170*/  SHFL.IDX P6, R14, R13, R12, R11 ;  /* 0x0000000c0d0e7389 */ /* 0x00006400000c000b */
[----:B01----:R-:W-:Y:S01]  /*28180*/  ENDCOLLECTIVE ;  /* 0x000000000000791b */ /* 0x003fe20003800000 */
.L_x_12025:
[----:B------:R-:W-:Y:S02]  /*28190*/  IMAD.MOV.U32 R13, RZ, RZ, R4 ;  /* 0x000000ffff0d7224 */ /* 0x000fe400078e0004 */
[----:B------:R-:W-:-:S07]  /*281a0*/  IMAD.MOV.U32 R5, RZ, RZ, R14 ;  /* 0x000000ffff057224 */ /* 0x000fce00078e000e */
[----:B------:R-:W-:Y:S05]  /*281b0*/  WARPSYNC.COLLECTIVE R15, `(.L_x_12026) ;  /* 0x000000000f087348 */ /* 0x000fea0003c00000 */
[----:B------:R0:W1:Y:S02]  /*281c0*/  SHFL.IDX P6, R14, R13, R12, R11 ;  /* 0x0000000c0d0e7389 */ /* 0x00006400000c000b */
[----:B01----:R-:W-:Y:S01]  /*281d0*/  ENDCOLLECTIVE ;  /* 0x000000000000791b */ /* 0x003fe20003800000 */
.L_x_12026:
[----:B------:R-:W-:Y:S01]  /*281e0*/  IMAD.MOV.U32 R4, RZ, RZ, R14 ;  /* 0x000000ffff047224 */ /* 0x000fe200078e000e */
[----:B------:R-:W-:Y:S06]  /*281f0*/  BRA `(.L_x_12027) ;  /* 0xfffffdfc00a47947 */ /* 0x000fec000383ffff */
.L_x_11769:
[----:B0-----:R0:W1:Y:S02]  /*28200*/  SYNCS.PHASECHK.TRANS64.TRYWAIT P1, [R16+URZ+0x31c00], R3 ;  /* 0x031c0003100075a7 */ /* 0x001064000802017f */
[----:B-1----:R-:W-:Y:S05]  /*28210*/  @!P1 NANOSLEEP.SYNCS 0x989680 ;  /* 0x009896800000995d */ /* 0x002fea0003900000 */
[----:B------:R-:W1:Y:S02]  /*28220*/  @!P1 SYNCS.PHASECHK.TRANS64 P1, [R16+URZ+0x31c00], R3 ;  /* 0x031c0003100095a7 */ /* 0x000e64000802007f */
[----:B-1----:R-:W-:Y:S05]  /*28230*/  @!P1 BRA `(.L_x_11769) ;  /* 0xfffffffc00f09947 */ /* 0x002fea000383ffff */
[----:B------:R-:W-:Y:S05]  /*28240*/  BRA `(.L_x_12028) ;  /* 0xfffffe0400f07947 */ /* 0x000fea000383ffff */
.L_x_11781:
[----:B------:R-:W-:Y:S01]  /*28250*/  BSSY B1, `(.L_x_12029) ;  /* 0x0000007000017945 */ /* 0x000fe20003800000 */
[----:B------:R-:W-:Y:S02]  /*28260*/  IMAD.MOV.U32 R12, RZ, RZ, RZ ;  /* 0x000000ffff0c7224 */ /* 0x000fe400078e00ff */
[----:B------:R-:W-:Y:S02]  /*28270*/  IMAD.MOV.U32 R11, RZ, RZ, 0x1e1f ;  /* 0x00001e1fff0b7424 */ /* 0x000fe400078e00ff */
[----:B------:R-:W-:-:S07]  /*28280*/  IMAD.MOV.U32 R15, RZ, RZ, -0x1 ;  /* 0xffffffffff0f7424 */ /* 0x000fce00078e00ff */
[----:B0-----:R-:W-:Y:S05]  /*28290*/  WARPSYNC.COLLECTIVE R15, `(.L_x_12030) ;  /* 0x000000000f087348 */ /* 0x001fea0003c00000 */
[----:B0-----:R0:W1:Y:S02]  /*282a0*/  SHFL.IDX P6, R14, R13, R12, R11 ;  /* 0x0000000c0d0e7389 */ /* 0x00106400000c000b */
[----:B01----:R-:W-:Y:S01]  /*282b0*/  ENDCOLLECTIVE ;  /* 0x000000000000791b */ /* 0x003fe20003800000 */
.L_x_12030:
[----:B------:R-:W-:Y:S05]  /*282c0*/  BSYNC B1 ;  /* 0x0000000000017941 */ /* 0x000fea0003800000 */
.L_x_12029:
        /* <DEDUP_REMOVED lines=8> */
.L_x_12031:
[----:B------:R-:W-:Y:S02]  /*28350*/  IMAD.MOV.U32 R21, RZ, RZ, R3 ;  /* 0x000000ffff157224 */ /* 0x000fe400078e0003 */
[----:B------:R-:W-:Y:S02]  /*28360*/  IMAD.MOV.U32 R13, RZ, RZ, R5 ;  /* 0x000000ffff0d7224 */ /* 0x000fe400078e0005 */
[----:B------:R-:W-:-:S07]  /*28370*/  IMAD.MOV.U32 R0, RZ, RZ, R14 ;  /* 0x000000ffff007224 */ /* 0x000fce00078e000e */
[----:B------:R-:W-:Y:S05]  /*28380*/  WARPSYNC.COLLECTIVE R15, `(.L_x_12032) ;  /* 0x000000000f087348 */ /* 0x000fea0003c00000 */
[----:B------:R0:W1:Y:S02]  /*28390*/  SHFL.IDX P6, R14, R13, R12, R11 ;  /* 0x0000000c0d0e7389 */ /* 0x00006400000c000b */
[----:B01----:R-:W-:Y:S01]  /*283a0*/  ENDCOLLECTIVE ;  /* 0x000000000000791b */ /* 0x003fe20003800000 */
.L_x_12032:
[----:B------:R-:W-:Y:S02]  /*283b0*/  IMAD.MOV.U32 R20, RZ, RZ, R0 ;  /* 0x000000ffff147224 */ /* 0x000fe400078e0000 */
[----:B------:R-:W-:Y:S02]  /*283c0*/  IMAD.MOV.U32 R13, RZ, RZ, R4 ;  /* 0x000000ffff0d7224 */ /* 0x000fe400078e0004 */
[----:B------:R-:W-:-:S07]  /*283d0*/  IMAD.MOV.U32 R5, RZ, RZ, R14 ;  /* 0x000000ffff057224 */ /* 0x000fce00078e000e */
[----:B------:R-:W-:Y:S05]  /*283e0*/  WARPSYNC.COLLECTIVE R15, `(.L_x_12033) ;  /* 0x000000000f087348 */ /* 0x000fea0003c00000 */
[----:B------:R0:W1:Y:S02]  /*283f0*/  SHFL.IDX P6, R14, R13, R12, R11 ;  /* 0x0000000c0d0e7389 */ /* 0x00006400000c000b */
[----:B01----:R-:W-:Y:S01]  /*28400*/  ENDCOLLECTIVE ;  /* 0x000000000000791b */ /* 0x003fe20003800000 */
.L_x_12033:
[----:B------:R-:W-:Y:S05]  /*28410*/  BRA `(.L_x_12034) ;  /* 0xfffffe1c00107947 */ /* 0x000fea000383ffff */
.L_x_11785:
[----:B0-----:R0:W1:Y:S02]  /*28420*/  SYNCS.PHASECHK.TRANS64.TRYWAIT P1, [R16+URZ+0x31c00], R3 ;  /* 0x031c0003100075a7 */ /* 0x001064000802017f */
[----:B-1----:R-:W-:Y:S05]  /*28430*/  @!P1 NANOSLEEP.SYNCS 0x989680 ;  /* 0x009896800000995d */ /* 0x002fea0003900000 */
[----:B------:R-:W1:Y:S02]  /*28440*/  @!P1 SYNCS.PHASECHK.TRANS64 P1, [R16+URZ+0x31c00], R3 ;  /* 0x031c0003100095a7 */ /* 0x000e64000802007f */
[----:B-1----:R-:W-:Y:S05]  /*28450*/  @!P1 BRA `(.L_x_11785) ;  /* 0xfffffffc00f09947 */ /* 0x002fea000383ffff */
[----:B------:R-:W-:Y:S05]  /*28460*/  BRA `(.L_x_12035) ;  /* 0xfffffe2000e07947 */ /* 0x000fea000383ffff */
.L_x_11793:
[----:B-1----:R1:W2:Y:S02]  /*28470*/  SYNCS.PHASECHK.TRANS64.TRYWAIT P2, [R0+URZ+0x31c30], R3 ;  /* 0x031c3003000075a7 */ /* 0x0022a4000804017f */
[----:B--2---:R-:W-:Y:S05]  /*28480*/  @!P2 NANOSLEEP.SYNCS 0x989680 ;  /* 0x009896800000a95d */ /* 0x004fea0003900000 */
[----:B------:R-:W2:Y:S02]  /*28490*/  @!P2 SYNCS.PHASECHK.TRANS64 P2, [R0+URZ+0x31c30], R3 ;  /* 0x031c30030000a5a7 */ /* 0x000ea4000804007f */
[----:B--2---:R-:W-:Y:S05]  /*284a0*/  @!P2 BRA `(.L_x_11793) ;  /* 0xfffffffc00f0a947 */ /* 0x004fea000383ffff */
[----:B------:R-:W-:Y:S05]  /*284b0*/  BRA `(.L_x_11792) ;  /* 0xfffffe3800d47947 */ /* 0x000fea000383ffff */
.L_x_11799:
[----:B--2---:R2:W3:Y:S02]  /*284c0*/  SYNCS.PHASECHK.TRANS64.TRYWAIT P3, [R20+URZ+0x31c30], R21 ;  /* 0x031c3015140075a7 */ /* 0x0044e4000806017f */
[----:B---3--:R-:W-:Y:S05]  /*284d0*/  @!P3 NANOSLEEP.SYNCS 0x989680 ;  /* 0x009896800000b95d */ /* 0x008fea0003900000 */
[----:B------:R-:W3:Y:S02]  /*284e0*/  @!P3 SYNCS.PHASECHK.TRANS64 P3, [R20+URZ+0x31c30], R21 ;  /* 0x031c30151400b5a7 */ /* 0x000ee4000806007f */
[----:B---3--:R-:W-:Y:S05]  /*284f0*/  @!P3 BRA `(.L_x_11799) ;  /* 0xfffffffc00f0b947 */ /* 0x008fea000383ffff */
[----:B------:R-:W-:Y:S05]  /*28500*/  BRA `(.L_x_11798) ;  /* 0xfffffe8800147947 */ /* 0x000fea000383ffff */
.L_x_11804:
[----:B--2---:R2:W3:Y:S02]  /*28510*/  SYNCS.PHASECHK.TRANS64.TRYWAIT P2, [R21+URZ+0x31c50], R20 ;  /* 0x031c5014150075a7 */ /* 0x0044e4000804017f */
[----:B---3--:R-:W-:Y:S05]  /*28520*/  @!P2 NANOSLEEP.SYNCS 0x989680 ;  /* 0x009896800000a95d */ /* 0x008fea0003900000 */
[----:B------:R-:W3:Y:S02]  /*28530*/  @!P2 SYNCS.PHASECHK.TRANS64 P2, [R21+URZ+0x31c50], R20 ;  /* 0x031c50141500a5a7 */ /* 0x000ee4000804007f */
[----:B---3--:R-:W-:Y:S05]  /*28540*/  @!P2 BRA `(.L_x_11804) ;  /* 0xfffffffc00f0a947 */ /* 0x008fea000383ffff */
[----:B------:R-:W-:Y:S05]  /*28550*/  BRA `(.L_x_11803) ;  /* 0xfffffeac00247947 */ /* 0x000fea000383ffff */
.L_x_11811:
[----:B--2---:R2:W3:Y:S02]  /*28560*/  SYNCS.PHASECHK.TRANS64.TRYWAIT P3, [R20+URZ+0x31c30], R21 ;  /* 0x031c3015140075a7 */ /* 0x0044e4000806017f */
[----:B---3--:R-:W-:Y:S05]  /*28570*/  @!P3 NANOSLEEP.SYNCS 0x989680 ;  /* 0x009896800000b95d */ /* 0x008fea0003900000 */
[----:B------:R-:W3:Y:S02]  /*28580*/  @!P3 SYNCS.PHASECHK.TRANS64 P3, [R20+URZ+0x31c30], R21 ;  /* 0x031c30151400b5a7 */ /* 0x000ee4000806007f */
[----:B---3--:R-:W-:Y:S05]  /*28590*/  @!P3 BRA `(.L_x_11811) ;  /* 0xfffffffc00f0b947 */ /* 0x008fea000383ffff */
[----:B------:R-:W-:Y:S05]  /*285a0*/  BRA `(.L_x_11810) ;  /* 0xfffffee400087947 */ /* 0x000fea000383ffff */
.L_x_11816:
[----:B--2---:R2:W3:Y:S02]  /*285b0*/  SYNCS.PHASECHK.TRANS64.TRYWAIT P2, [R21+URZ+0x31c50], R20 ;  /* 0x031c5014150075a7 */ /* 0x0044e4000804017f */
[----:B---3--:R-:W-:Y:S05]  /*285c0*/  @!P2 NANOSLEEP.SYNCS 0x989680 ;  /* 0x009896800000a95d */ /* 0x008fea0003900000 */
[----:B------:R-:W3:Y:S02]  /*285d0*/  @!P2 SYNCS.PHASECHK.TRANS64 P2, [R21+URZ+0x31c50], R20 ;  /* 0x031c50141500a5a7 */ /* 0x000ee4000804007f */
[----:B---3--:R-:W-:Y:S05]  /*285e0*/  @!P2 BRA `(.L_x_11816) ;  /* 0xfffffffc00f0a947 */ /* 0x008fea000383ffff */
[----:B------:R-:W-:Y:S05]  /*285f0*/  BRA `(.L_x_11815) ;  /* 0xffffff0800107947 */ /* 0x000fea000383ffff */
.L_x_11821:
[----:B-1----:R1:W2:Y:S02]  /*28600*/  SYNCS.PHASECHK.TRANS64.TRYWAIT P1, [R0+URZ+0x31c50], R3 ;  /* 0x031c5003000075a7 */ /* 0x0022a4000802017f */
[----:B--2---:R-:W-:Y:S05]  /*28610*/  @!P1 NANOSLEEP.SYNCS 0x989680 ;  /* 0x009896800000995d */ /* 0x004fea0003900000 */
[----:B------:R-:W2:Y:S02]  /*28620*/  @!P1 SYNCS.PHASECHK.TRANS64 P1, [R0+URZ+0x31c50], R3 ;  /* 0x031c5003000095a7 */ /* 0x000ea4000802007f */
[----:B--2---:R-:W-:Y:S05]  /*28630*/  @!P1 BRA `(.L_x_11821) ;  /* 0xfffffffc00f09947 */ /* 0x004fea000383ffff */
[----:B------:R-:W-:Y:S05]  /*28640*/  BRA `(.L_x_11820) ;  /* 0xffffff3400247947 */ /* 0x000fea000383ffff */
.L_x_11826:
[----:B------:R-:W-:Y:S02]  /*28650*/  IMAD.MOV.U32 R13, RZ, RZ, R2 ;  /* 0x000000ffff0d7224 */ /* 0x000fe400078e0002 */
[----:B------:R-:W-:Y:S02]  /*28660*/  IMAD.MOV.U32 R12, RZ, RZ, RZ ;  /* 0x000000ffff0c7224 */ /* 0x000fe400078e00ff */
[----:B------:R-:W-:Y:S02]  /*28670*/  IMAD.MOV.U32 R11, RZ, RZ, 0x1c1f ;  /* 0x00001c1fff0b7424 */ /* 0x000fe400078e00ff */
[----:B------:R-:W-:-:S07]  /*28680*/  IMAD.MOV.U32 R15, RZ, RZ, -0x1 ;  /* 0xffffffffff0f7424 */ /* 0x000fce00078e00ff */
[----:B-----5:R-:W-:Y:S05]  /*28690*/  WARPSYNC.COLLECTIVE R15, `(.L_x_12036) ;  /* 0x000000000f087348 */ /* 0x020fea0003c00000 */
[----:B------:R0:W1:Y:S02]  /*286a0*/  SHFL.IDX P6, R14, R13, R12, R11 ;  /* 0x0000000c0d0e7389 */ /* 0x00006400000c000b */
[----:B01---5:R-:W-:Y:S01]  /*286b0*/  ENDCOLLECTIVE ;  /* 0x000000000000791b */ /* 0x023fe20003800000 */
.L_x_12036:
[----:B------:R-:W-:Y:S02]  /*286c0*/  IMAD.MOV.U32 R13, RZ, RZ, R0 ;  /* 0x000000ffff0d7224 */ /* 0x000fe400078e0000 */
[----:B------:R-:W-:-:S07]  /*286d0*/  IMAD.MOV.U32 R3, RZ, RZ, R14 ;  /* 0x000000ffff037224 */ /* 0x000fce00078e000e */
[----:B------:R-:W-:Y:S05]  /*286e0*/  WARPSYNC.COLLECTIVE R15, `(.L_x_12037) ;  /* 0x000000000f087348 */ /* 0x000fea0003c00000 */
[----:B------:R0:W1:Y:S02]  /*286f0*/  SHFL.IDX P6, R14, R13, R12, R11 ;  /* 0x0000000c0d0e7389 */ /* 0x00006400000c000b */
[----:B01----:R-:W-:Y:S01]  /*28700*/  ENDCOLLECTIVE ;  /* 0x000000000000791b */ /* 0x003fe20003800000 */
.L_x_12037:
[----:B------:R-:W-:Y:S05]  /*28710*/  BRA `(.L_x_12038) ;  /* 0xffffff5000387947 */ /* 0x000fea000383ffff */
.L_x_11829:
        /* <DEDUP_REMOVED lines=8> */
.L_x_12040:
[----:B------:R-:W-:Y:S05]  /*287a0*/  BSYNC B1 ;  /* 0x0000000000017941 */ /* 0x000fea0003800000 */
.L_x_12039:
        /* <DEDUP_REMOVED lines=8> */
.L_x_12041:
[----:B------:R-:W-:Y:S05]  /*28830*/  BRA `(.L_x_12042) ;  /* 0xffffff50004c7947 */ /* 0x000fea000383ffff */
.L_x_11831:
[----:B------:R-:W-:Y:S02]  /*28840*/  IMAD.MOV.U32 R13, RZ, RZ, R2 ;  /* 0x000000ffff0d7224 */ /* 0x000fe400078e0002 */
[----:B------:R-:W-:Y:S02]  /*28850*/  IMAD.MOV.U32 R12, RZ, RZ, RZ ;  /* 0x000000ffff0c7224 */ /* 0x000fe400078e00ff */
[----:B------:R-:W-:Y:S02]  /*28860*/  IMAD.MOV.U32 R11, RZ, RZ, 0x1c1f ;  /* 0x00001c1fff0b7424 */ /* 0x000fe400078e00ff */
[----:B------:R-:W-:-:S07]  /*28870*/  IMAD.MOV.U32 R15, RZ, RZ, -0x1 ;  /* 0xffffffffff0f7424 */ /* 0x000fce00078e00ff */
[----:B------:R-:W-:Y:S05]  /*28880*/  WARPSYNC.COLLECTIVE R15, `(.L_x_12043) ;  /* 0x000000000f087348 */ /* 0x000fea0003c00000 */
[----:B------:R0:W1:Y:S02]  /*28890*/  SHFL.IDX P6, R14, R13, R12, R11 ;  /* 0x0000000c0d0e7389 */ /* 0x00006400000c000b */
[----:B01----:R-:W-:Y:S01]  /*288a0*/  ENDCOLLECTIVE ;  /* 0x000000000000791b */ /* 0x003fe20003800000 */
.L_x_12043:
[----:B------:R-:W-:Y:S02]  /*288b0*/  IMAD.MOV.U32 R13, RZ, RZ, R0 ;  /* 0x000000ffff0d7224 */ /* 0x000fe400078e0000 */
[----:B------:R-:W-:-:S07]  /*288c0*/  IMAD.MOV.U32 R3, RZ, RZ, R14 ;  /* 0x000000ffff037224 */ /* 0x000fce00078e000e */
[----:B------:R-:W-:Y:S05]  /*288d0*/  WARPSYNC.COLLECTIVE R15, `(.L_x_12044) ;  /* 0x000000000f087348 */ /* 0x000fea0003c00000 */
[----:B------:R0:W1:Y:S02]  /*288e0*/  SHFL.IDX P6, R14, R13, R12, R11 ;  /* 0x0000000c0d0e7389 */ /* 0x00006400000c000b */
[----:B01----:R-:W-:Y:S01]  /*288f0*/  ENDCOLLECTIVE ;  /* 0x000000000000791b */ /* 0x003fe20003800000 */
.L_x_12044:
[----:B------:R-:W-:Y:S05]  /*28900*/  BRA `(.L_x_12045) ;  /* 0xffffff5400207947 */ /* 0x000fea000383ffff */
.L_x_11834:
        /* <DEDUP_REMOVED lines=8> */
.L_x_12047:
[----:B------:R-:W-:Y:S05]  /*28990*/  BSYNC B1 ;  /* 0x0000000000017941 */ /* 0x000fea0003800000 */
.L_x_12046:
        /* <DEDUP_REMOVED lines=8> */
.L_x_12048:
[----:B------:R-:W-:Y:S05]  /*28a20*/  BRA `(.L_x_12049) ;  /* 0xffffff58001c7947 */ /* 0x000fea000383ffff */
.L_x_11838:
[----:B------:R-:W-:Y:S02]  /*28a30*/  IMAD.MOV.U32 R13, RZ, RZ, R2 ;  /* 0x000000ffff0d7224 */ /* 0x000fe400078e0002 */
[----:B------:R-:W-:Y:S02]  /*28a40*/  IMAD.MOV.U32 R12, RZ, RZ, RZ ;  /* 0x000000ffff0c7224 */ /* 0x000fe400078e00ff */
[----:B------:R-:W-:Y:S02]  /*28a50*/  IMAD.MOV.U32 R11, RZ, RZ, 0x1c1f ;  /* 0x00001c1fff0b7424 */ /* 0x000fe400078e00ff */
[----:B------:R-:W-:-:S07]  /*28a60*/  IMAD.MOV.U32 R15, RZ, RZ, -0x1 ;  /* 0xffffffffff0f7424 */ /* 0x000fce00078e00ff */
[----:B-1----:R-:W-:Y:S05]  /*28a70*/  WARPSYNC.COLLECTIVE R15, `(.L_x_12050) ;  /* 0x000000000f087348 */ /* 0x002fea0003c00000 */
[----:B------:R0:W2:Y:S02]  /*28a80*/  SHFL.IDX P6, R14, R13, R12, R11 ;  /* 0x0000000c0d0e7389 */ /* 0x0000a400000c000b */
[----:B012---:R-:W-:Y:S01]  /*28a90*/  ENDCOLLECTIVE ;  /* 0x000000000000791b */ /* 0x007fe20003800000 */
.L_x_12050:
[----:B------:R-:W-:Y:S02]  /*28aa0*/  IMAD.MOV.U32 R13, RZ, RZ, R0 ;  /* 0x000000ffff0d7224 */ /* 0x000fe400078e0000 */
[----:B------:R-:W-:-:S07]  /*28ab0*/  IMAD.MOV.U32 R3, RZ, RZ, R14 ;  /* 0x000000ffff037224 */ /* 0x000fce00078e000e */
[----:B------:R-:W-:Y:S05]  /*28ac0*/  WARPSYNC.COLLECTIVE R15, `(.L_x_12051) ;  /* 0x000000000f087348 */ /* 0x000fea0003c00000 */
[----:B------:R0:W1:Y:S02]  /*28ad0*/  SHFL.IDX P6, R14, R13, R12, R11 ;  /* 0x0000000c0d0e7389 */ /* 0x00006400000c000b */
[----:B01----:R-:W-:Y:S01]  /*28ae0*/  ENDCOLLECTIVE ;  /* 0x000000000000791b */ /* 0x003fe20003800000 */
.L_x_12051:
[----:B------:R-:W-:Y:S05]  /*28af0*/  BRA `(.L_x_12052) ;  /* 0xffffff6400707947 */ /* 0x000fea000383ffff */
.L_x_11841:
        /* <DEDUP_REMOVED lines=8> */
.L_x_12054:
[----:B------:R-:W-:Y:S05]  /*28b80*/  BSYNC B1 ;  /* 0x0000000000017941 */ /* 0x000fea0003800000 */
.L_x_12053:
        /* <DEDUP_REMOVED lines=8> */
.L_x_12055:
[----:B------:R-:W-:Y:S05]  /*28c10*/  BRA `(.L_x_12056) ;  /* 0xffffff6400887947 */ /* 0x000fea000383ffff */
.L_x_11860:
[----:B------:R-:W0:Y:S01]  /*28c20*/  S2R R7, SR_TID.X ;  /* 0x0000000000077919 */ /* 0x000e220000002100 */
[----:B------:R-:W-:Y:S01]  /*28c30*/  BSSY B1, `(.L_x_12057) ;  /* 0x000000a000017945 */ /* 0x000fe20003800000 */
[----:B------:R-:W-:Y:S02]  /*28c40*/  IMAD.MOV.U32 R12, RZ, RZ, RZ ;  /* 0x000000ffff0c7224 */ /* 0x000fe400078e00ff */
[----:B-1----:R-:W-:Y:S02]  /*28c50*/  IMAD.MOV.U32 R11, RZ, RZ, 0x1f ;  /* 0x0000001fff0b7424 */ /* 0x002fe400078e00ff */
[----:B------:R-:W-:Y:S01]  /*28c60*/  IMAD.MOV.U32 R15, RZ, RZ, -0x1 ;  /* 0xffffffffff0f7424 */ /* 0x000fe200078e00ff */
[----:B0-----:R-:W-:-:S04]  /*28c70*/  SHF.R.U32.HI R7, RZ, 0x5, R7 ;  /* 0x00000005ff077819 */ /* 0x001fc80000011607 */
[----:B------:R-:W-:-:S05]  /*28c80*/  LOP3.LUT R7, R7, 0x3, RZ, 0xc0, !PT ;  /* 0x0000000307077812 */ /* 0x000fca00078ec0ff */
[----:B------:R-:W-:-:S07]  /*28c90*/  IMAD.MOV.U32 R13, RZ, RZ, R7 ;  /* 0x000000ffff0d7224 */ /* 0x000fce00078e0007 */
[----:B------:R-:W-:Y:S05]  /*28ca0*/  WARPSYNC.COLLECTIVE R15, `(.L_x_12058) ;  /* 0x000000000f087348 */ /* 0x000fea0003c00000 */
[----:B------:R0:W1:Y:S02]  /*28cb0*/  SHFL.IDX P6, R14, R13, R12, R11 ;  /* 0x0000000c0d0e7389 */ /* 0x00006400000c000b */
[----:B01----:R-:W-:Y:S01]  /*28cc0*/  ENDCOLLECTIVE ;  /* 0x000000000000791b */ /* 0x003fe20003800000 */
.L_x_12058:
[----:B------:R-:W-:Y:S05]  /*28cd0*/  BSYNC B1 ;  /* 0x0000000000017941 */ /* 0x000fea0003800000 */
.L_x_12057:
[----:B------:R-:W-:Y:S05]  /*28ce0*/  BRA `(.L_x_12059) ;  /* 0xffffff8400007947 */ /* 0x000fea000383ffff */
.L_x_11862:
[----:B------:R-:W-:Y:S01]  /*28cf0*/  BSSY B1, `(.L_x_12060) ;  /* 0x0000006000017945 */ /* 0x000fe20003800000 */
[----:B------:R-:W-:-:S07]  /*28d00*/  IMAD.MOV.U32 R15, RZ, RZ, -0x1 ;  /* 0xffffffffff0f7424 */ /* 0x000fce00078e00ff */
[----:B01----:R-:W-:Y:S05]  /*28d10*/  WARPSYNC.COLLECTIVE R15, `(.L_x_12061) ;  /* 0x000000000f0c7348 */ /* 0x003fea0003c00000 */
[----:B------:R-:W-:Y:S02]  /*28d20*/  ELECT P6, UR62, PT ;  /* 0x00000000003e782f */ /* 0x000fe400038c0000 */
[----:B------:R-:W-:Y:S01]  /*28d30*/  MOV R14, UR62 ;  /* 0x0000003e000e7c02 */ /* 0x000fe20008000f00 */
[----:B01----:R-:W-:Y:S10]  /*28d40*/  ENDCOLLECTIVE ;  /* 0x000000000000791b */ /* 0x003ff40003800000 */
.L_x_12061:
[----:B------:R-:W-:Y:S05]  /*28d50*/  BSYNC B1 ;  /* 0x0000000000017941 */ /* 0x000fea0003800000 */
.L_x_12060:
[----:B------:R-:W-:Y:S01]  /*28d60*/  PLOP3.LUT P2, PT, P6, PT, PT, 0x80, 0x0 ;  /* 0x000000000000781c */ /* 0x000fe2000374f070 */
[----:B------:R-:W-:-:S12]  /*28d70*/  BRA `(.L_x_11861) ;  /* 0xffffff8000f47947 */ /* 0x000fd8000383ffff */
.L_x_11864:
[----:B0-----:R0:W2:Y:S02]  /*28d80*/  SYNCS.PHASECHK.TRANS64.TRYWAIT P0, [R16+URZ+0x31c20], R6 ;  /* 0x031c2006100075a7 */ /* 0x0010a4000800017f */
[----:B--2---:R-:W-:Y:S05]  /*28d90*/  @!P0 NANOSLEEP.SYNCS 0x989680 ;  /* 0x009896800000895d */ /* 0x004fea0003900000 */
[----:B------:R-:W2:Y:S02]  /*28da0*/  @!P0 SYNCS.PHASECHK.TRANS64 P0, [R16+URZ+0x31c20], R6 ;  /* 0x031c2006100085a7 */ /* 0x000ea4000800007f */
[----:B--2---:R-:W-:Y:S05]  /*28db0*/  @!P0 BRA `(.L_x_11864) ;  /* 0xfffffffc00f08947 */ /* 0x004fea000383ffff */
[----:B------:R-:W-:Y:S05]  /*28dc0*/  BRA `(.L_x_12062) ;  /* 0xffffff8400047947 */ /* 0x000fea000383ffff */
.L_x_11868:
[----:B-1----:R1:W2:Y:S02]  /*28dd0*/  SYNCS.PHASECHK.TRANS64.TRYWAIT P0, [R9+URZ+0x31ca0], R11 ;  /* 0x031ca00b090075a7 */ /* 0x0022a4000800017f */
[----:B--2---:R-:W-:Y:S05]  /*28de0*/  @!P0 NANOSLEEP.SYNCS 0x989680 ;  /* 0x009896800000895d */ /* 0x004fea0003900000 */
[----:B------:R-:W2:Y:S02]  /*28df0*/  @!P0 SYNCS.PHASECHK.TRANS64 P0, [R9+URZ+0x31ca0], R11 ;  /* 0x031ca00b090085a7 */ /* 0x000ea4000800007f */
[----:B--2---:R-:W-:Y:S05]  /*28e00*/  @!P0 BRA `(.L_x_11868) ;  /* 0xfffffffc00f08947 */ /* 0x004fea000383ffff */
[----:B------:R-:W-:Y:S05]  /*28e10*/  BRA `(.L_x_12063) ;  /* 0xffffff8400247947 */ /* 0x000fea000383ffff */
.L_x_11875:
[----:B0-----:R0:W2:Y:S02]  /*28e20*/  SYNCS.PHASECHK.TRANS64.TRYWAIT P0, [R9+URZ+0x31cc0], R11 ;  /* 0x031cc00b090075a7 */ /* 0x0010a4000800017f */
[----:B--2---:R-:W-:Y:S05]  /*28e30*/  @!P0 NANOSLEEP.SYNCS 0x989680 ;  /* 0x009896800000895d */ /* 0x004fea0003900000 */
[----:B------:R-:W2:Y:S02]  /*28e40*/  @!P0 SYNCS.PHASECHK.TRANS64 P0, [R9+URZ+0x31cc0], R11 ;  /* 0x031cc00b090085a7 */ /* 0x000ea4000800007f */
[----:B--2---:R-:W-:Y:S05]  /*28e50*/  @!P0 BRA `(.L_x_11875) ;  /* 0xfffffffc00f08947 */ /* 0x004fea000383ffff */
[----:B------:R-:W-:Y:S05]  /*28e60*/  BRA `(.L_x_12064) ;  /* 0xffffff88001c7947 */ /* 0x000fea000383ffff */
.L_x_11884:
[----:B0-----:R0:W2:Y:S02]  /*28e70*/  SYNCS.PHASECHK.TRANS64.TRYWAIT P0, [R9+URZ+0x31ca0], R8 ;  /* 0x031ca008090075a7 */ /* 0x0010a4000800017f */
[----:B--2---:R-:W-:Y:S05]  /*28e80*/  @!P0 NANOSLEEP.SYNCS 0x989680 ;  /* 0x009896800000895d */ /* 0x004fea0003900000 */
[----:B------:R-:W2:Y:S02]  /*28e90*/  @!P0 SYNCS.PHASECHK.TRANS64 P0, [R9+URZ+0x31ca0], R8 ;  /* 0x031ca008090085a7 */ /* 0x000ea4000800007f */
[----:B--2---:R-:W-:Y:S05]  /*28ea0*/  @!P0 BRA `(.L_x_11884) ;  /* 0xfffffffc00f08947 */ /* 0x004fea000383ffff */
[----:B------:R-:W-:Y:S05]  /*28eb0*/  BRA `(.L_x_12065) ;  /* 0xffffff8c00607947 */ /* 0x000fea000383ffff */
.L_x_11891:
[----:B-1----:R1:W2:Y:S02]  /*28ec0*/  SYNCS.PHASECHK.TRANS64.TRYWAIT P0, [R9+URZ+0x31cc0], R8 ;  /* 0x031cc008090075a7 */ /* 0x0022a4000800017f */
[----:B--2---:R-:W-:Y:S05]  /*28ed0*/  @!P0 NANOSLEEP.SYNCS 0x989680 ;  /* 0x009896800000895d */ /* 0x004fea0003900000 */
[----:B------:R-:W2:Y:S02]  /*28ee0*/  @!P0 SYNCS.PHASECHK.TRANS64 P0, [R9+URZ+0x31cc0], R8 ;  /* 0x031cc008090085a7 */ /* 0x000ea4000800007f */
[----:B--2---:R-:W-:Y:S05]  /*28ef0*/  @!P0 BRA `(.L_x_11891) ;  /* 0xfffffffc00f08947 */ /* 0x004fea000383ffff */
[----:B------:R-:W-:Y:S05]  /*28f00*/  BRA `(.L_x_12066) ;  /* 0xffffff9000547947 */ /* 0x000fea000383ffff */
.L_x_11908:
[----:B------:R-:W4:Y:S01]  /*28f10*/  S2R R20, SR_TID.X ;  /* 0x0000000000147919 */ /* 0x000f220000002100 */
[----:B------:R-:W-:Y:S01]  /*28f20*/  BSSY B0, `(.L_x_12067) ;  /* 0x000000a000007945 */ /* 0x000fe20003800000 */
[----:B------:R-:W-:Y:S02]  /*28f30*/  IMAD.MOV.U32 R12, RZ, RZ, RZ ;  /* 0x000000ffff0c7224 */ /* 0x000fe400078e00ff */
[----:B-1----:R-:W-:Y:S02]  /*28f40*/  IMAD.MOV.U32 R11, RZ, RZ, 0x1f ;  /* 0x0000001fff0b7424 */ /* 0x002fe400078e00ff */
[----:B------:R-:W-:Y:S01]  /*28f50*/  IMAD.MOV.U32 R15, RZ, RZ, -0x1 ;  /* 0xffffffffff0f7424 */ /* 0x000fe200078e00ff */
[----:B----4-:R-:W-:-:S04]  /*28f60*/  SHF.R.U32.HI R20, RZ, 0x5, R20 ;  /* 0x00000005ff147819 */ /* 0x010fc80000011614 */
[----:B------:R-:W-:-:S05]  /*28f70*/  LOP3.LUT R20, R20, 0x3, RZ, 0xc0, !PT ;  /* 0x0000000314147812 */ /* 0x000fca00078ec0ff */
[----:B------:R-:W-:-:S07]  /*28f80*/  IMAD.MOV.U32 R13, RZ, RZ, R20 ;  /* 0x000000ffff0d7224 */ /* 0x000fce00078e0014 */
[----:B0-23--:R-:W-:Y:S05]  /*28f90*/  WARPSYNC.COLLECTIVE R15, `(.L_x_12068) ;  /* 0x000000000f087348 */ /* 0x00dfea0003c00000 */
[----:B------:R1:W4:Y:S02]  /*28fa0*/  SHFL.IDX P6, R14, R13, R12, R11 ;  /* 0x0000000c0d0e7389 */ /* 0x00032400000c000b */
[----:B01234-:R-:W-:Y:S01]  /*28fb0*/  ENDCOLLECTIVE ;  /* 0x000000000000791b */ /* 0x01ffe20003800000 */
.L_x_12068:
[----:B------:R-:W-:Y:S05]  /*28fc0*/  BSYNC B0 ;  /* 0x0000000000007941 */ /* 0x000fea0003800000 */
.L_x_12067:
[----:B------:R-:W-:Y:S05]  /*28fd0*/  BRA `(.L_x_12069) ;  /* 0xffffff9c00b87947 */ /* 0x000fea000383ffff */
.L_x_11910:
[----:B------:R-:W-:Y:S01]  /*28fe0*/  BSSY B0, `(.L_x_12070) ;  /* 0x0000006000007945 */ /* 0x000fe20003800000 */
[----:B------:R-:W-:-:S07]  /*28ff0*/  IMAD.MOV.U32 R15, RZ, RZ, -0x1 ;  /* 0xffffffffff0f7424 */ /* 0x000fce00078e00ff */
[----:B-1234-:R-:W-:Y:S05]  /*29000*/  WARPSYNC.COLLECTIVE R15, `(.L_x_12071) ;  /* 0x000000000f0c7348 */ /* 0x01efea0003c00000 */
[----:B------:R-:W-:Y:S02]  /*29010*/  ELECT P6, UR62, PT ;  /* 0x00000000003e782f */ /* 0x000fe400038c0000 */
[----:B------:R-:W-:Y:S01]  /*29020*/  MOV R14, UR62 ;  /* 0x0000003e000e7c02 */ /* 0x000fe20008000f00 */
[----:B-1234-:R-:W-:Y:S10]  /*29030*/  ENDCOLLECTIVE ;  /* 0x000000000000791b */ /* 0x01eff40003800000 */
.L_x_12071:
[----:B------:R-:W-:Y:S05]  /*29040*/  BSYNC B0 ;  /* 0x0000000000007941 */ /* 0x000fea0003800000 */
.L_x_12070:
[----:B------:R-:W-:Y:S05]  /*29050*/  BRA `(.L_x_12072) ;  /* 0xffffff9c00b87947 */ /* 0x000fea000383ffff */
.L_x_11912:
[----:B0-----:R0:W4:Y:S02]  /*29060*/  SYNCS.PHASECHK.TRANS64.TRYWAIT P0, [R0+URZ+0x31c40], R2 ;  /* 0x031c4002000075a7 */ /* 0x001124000800017f */
[----:B----4-:R-:W-:Y:S05]  /*29070*/  @!P0 NANOSLEEP.SYNCS 0x989680 ;  /* 0x009896800000895d */ /* 0x010fea0003900000 */
[----:B------:R-:W4:Y:S02]  /*29080*/  @!P0 SYNCS.PHASECHK.TRANS64 P0, [R0+URZ+0x31c40], R2 ;  /* 0x031c4002000085a7 */ /* 0x000f24000800007f */
[----:B----4-:R-:W-:Y:S05]  /*29090*/  @!P0 BRA `(.L_x_11912) ;  /* 0xfffffffc00f08947 */ /* 0x010fea000383ffff */
[----:B------:R-:W-:Y:S05]  /*290a0*/  BRA `(.L_x_12073) ;  /* 0xffffffa000107947 */ /* 0x000fea000383ffff */
.L_x_11916:
[----:B-----5:R-:W-:Y:S02]  /*290b0*/  IMAD R5, R21, R10, RZ ;  /* 0x0000000a15057224 */ /* 0x020fe400078e02ff */
[----:B------:R0:W5:Y:S01]  /*290c0*/  LDL R10, [R1+0x14] ;  /* 0x00001400010a7983 */ /* 0x0001620000100800 */
[----:B------:R-:W-:Y:S02]  /*290d0*/  IMAD.MOV.U32 R13, RZ, RZ, R0 ;  /* 0x000000ffff0d7224 */ /* 0x000fe400078e0000 */
[----:B------:R-:W-:Y:S02]  /*290e0*/  IMAD.MOV.U32 R12, RZ, RZ, RZ ;  /* 0x000000ffff0c7224 */ /* 0x000fe400078e00ff */
[----:B------:R-:W-:Y:S02]  /*290f0*/  IMAD.MOV.U32 R11, RZ, RZ, 0x1c1f ;  /* 0x00001c1fff0b7424 */ /* 0x000fe400078e00ff */
[----:B------:R-:W-:Y:S02]  /*29100*/  IMAD.MOV.U32 R15, RZ, RZ, -0x1 ;  /* 0xffffffffff0f7424 */ /* 0x000fe400078e00ff */
[----:B0-----:R-:W-:-:S07]  /*29110*/  IMAD R25, R25, 0xc0, R9 ;  /* 0x000000c019197824 */ /* 0x001fce00078e0209 */
[----:B-----5:R-:W-:Y:S05]  /*29120*/  WARPSYNC.COLLECTIVE R15, `(.L_x_12074) ;  /* 0x000000000f087348 */ /* 0x020fea0003c00000 */
[----:B------:R0:W1:Y:S02]  /*29130*/  SHFL.IDX P6, R14, R13, R12, R11 ;  /* 0x0000000c0d0e7389 */ /* 0x00006400000c000b */
[----:B01---5:R-:W-:Y:S01]  /*29140*/  ENDCOLLECTIVE ;  /* 0x000000000000791b */ /* 0x023fe20003800000 */
.L_x_12074:
[C---:B------:R-:W-:Y:S01]  /*29150*/  VIADD R8, R25.reuse, 0x20 ;  /* 0x0000002019087836 */ /* 0x040fe20000000000 */
[----:B------:R-:W-:Y:S01]  /*29160*/  ISETP.GE.AND P2, PT, R25, R5, PT ;  /* 0x000000051900720c */ /* 0x000fe20003f46270 */
[----:B------:R-:W-:Y:S02]  /*29170*/  IMAD.MOV.U32 R13, RZ, RZ, R4 ;  /* 0x000000ffff0d7224 */ /* 0x000fe400078e0004 */
[----:B------:R-:W-:-:S10]  /*29180*/  IMAD.MOV.U32 R2, RZ, RZ, R14 ;  /* 0x000000ffff027224 */ /* 0x000fd400078e000e */
[----:B------:R-:W-:Y:S05]  /*29190*/  WARPSYNC.COLLECTIVE R15, `(.L_x_12075) ;  /* 0x000000000f087348 */ /* 0x000fea0003c00000 */
[----:B------:R0:W1:Y:S02]  /*291a0*/  SHFL.IDX P6, R14, R13, R12, R11 ;  /* 0x0000000c0d0e7389 */ /* 0x00006400000c000b */
[----:B01----:R-:W-:Y:S01]  /*291b0*/  ENDCOLLECTIVE ;  /* 0x000000000000791b */ /* 0x003fe20003800000 */
.L_x_12075:
        /* <DEDUP_REMOVED lines=19> */
.L_x_12076:
[----:B------:R-:W-:Y:S02]  /*292f0*/  IMAD.MOV.U32 R13, RZ, RZ, R4 ;  /* 0x000000ffff0d7224 */ /* 0x000fe400078e0004 */
[----:B------:R-:W-:-:S07]  /*29300*/  IMAD.MOV.U32 R2, RZ, RZ, R14 ;  /* 0x000000ffff027224 */ /* 0x000fce00078e000e */
[----:B------:R-:W-:Y:S05]  /*29310*/  WARPSYNC.COLLECTIVE R15, `(.L_x_12077) ;  /* 0x000000000f087348 */ /* 0x000fea0003c00000 */
[----:B------:R0:W1:Y:S02]  /*29320*/  SHFL.IDX P6, R14, R13, R12, R11 ;  /* 0x0000000c0d0e7389 */ /* 0x00006400000c000b */
[----:B01----:R-:W-:Y:S01]  /*29330*/  ENDCOLLECTIVE ;  /* 0x000000000000791b */ /* 0x003fe20003800000 */
.L_x_12077:
        /* <DEDUP_REMOVED lines=18> */
.L_x_12078:
[----:B------:R-:W-:-:S05]  /*29460*/  VIADD R2, R25, 0x40 ;  /* 0x0000004019027836 */ /* 0x000fca0000000000 */
[----:B------:R-:W-:Y:S01]  /*29470*/  ISETP.GE.AND P2, PT, R2, R5, PT ;  /* 0x000000050200720c */ /* 0x000fe20003f46270 */
[----:B------:R-:W-:Y:S02]  /*29480*/  IMAD.MOV.U32 R13, RZ, RZ, R4 ;  /* 0x000000ffff0d7224 */ /* 0x000fe400078e0004 */
[----:B------:R-:W-:-:S10]  /*29490*/  IMAD.MOV.U32 R2, RZ, RZ, R14 ;  /* 0x000000ffff027224 */ /* 0x000fd400078e000e */
[----:B------:R-:W-:Y:S05]  /*294a0*/  WARPSYNC.COLLECTIVE R15, `(.L_x_12079) ;  /* 0x000000000f087348 */ /* 0x000fea0003c00000 */
[----:B------:R0:W1:Y:S02]  /*294b0*/  SHFL.IDX P6, R14, R13, R12, R11 ;  /* 0x0000000c0d0e7389 */ /* 0x00006400000c000b */
[----:B01----:R-:W-:Y:S01]  /*294c0*/  ENDCOLLECTIVE ;  /* 0x000000000000791b */ /* 0x003fe20003800000 */
.L_x_12079:
        /* <DEDUP_REMOVED lines=18> */
.L_x_12080:
[----:B------:R-:W-:-:S05]  /*295f0*/  VIADD R2, R25, 0x60 ;  /* 0x0000006019027836 */ /* 0x000fca0000000000 */
[----:B------:R-:W-:Y:S01]  /*29600*/  ISETP.GE.AND P2, PT, R2, R5, PT ;  /* 0x000000050200720c */ /* 0x000fe20003f46270 */
[----:B------:R-:W-:Y:S02]  /*29610*/  IMAD.MOV.U32 R13, RZ, RZ, R4 ;  /* 0x000000ffff0d7224 */ /* 0x000fe400078e0004 */
[----:B------:R-:W-:-:S10]  /*29620*/  IMAD.MOV.U32 R0, RZ, RZ, R14 ;  /* 0x000000ffff007224 */ /* 0x000fd400078e000e */
[----:B------:R-:W-:Y:S05]  /*29630*/  WARPSYNC.COLLECTIVE R15, `(.L_x_12081) ;  /* 0x000000000f087348 */ /* 0x000fea0003c00000 */
[----:B------:R0:W1:Y:S02]  /*29640*/  SHFL.IDX P6, R14, R13, R12, R11 ;  /* 0x0000000c0d0e7389 */ /* 0x00006400000c000b */
[----:B01----:R-:W-:Y:S01]  /*29650*/  ENDCOLLECTIVE ;  /* 0x000000000000791b */ /* 0x003fe20003800000 */
.L_x_12081:
[----:B------:R-:W-:Y:S01]  /*29660*/  ULDC.64 UR4, c[0x0][0x208] ;  /* 0x0000820000047ab9 */ /* 0x000fe20000000a00 */
[----:B------:R-:W-:Y:S02]  /*29670*/  IMAD.MOV.U32 R13, RZ, RZ, R6 ;  /* 0x000000ffff0d7224 */ /* 0x000fe400078e0006 */
[----:B------:R-:W-:Y:S02]  /*29680*/  IMAD.MOV.U32 R12, RZ, RZ, RZ ;  /* 0x000000ffff0c7224 */ /* 0x000fe400078e00ff */
[----:B------:R-:W-:-:S05]  /*29690*/  IMAD.MOV.U32 R4, RZ, RZ, R14 ;  /* 0x000000ffff047224 */ /* 0x000fca00078e000e */
[----:B------:R-:W-:-:S05]  /*296a0*/  @!P2 LEA R2, P4, R20, R4, 0x1 ;  /* 0x000000041402a211 */ /* 0x000fca00078808ff */
[----:B------:R-:W-:-:S04]  /*296b0*/  @!P2 IMAD.X R0, RZ, RZ, R0, P4 ;  /* 0x000000ffff00a224 */ /* 0x000fc800020e0600 */
        /* <DEDUP_REMOVED lines=12> */
.L_x_12082:
[----:B------:R-:W-:Y:S02]  /*29780*/  IMAD.MOV.U32 R13, RZ, RZ, R7 ;  /* 0x000000ffff0d7224 */ /* 0x000fe400078e0007 */
[----:B------:R-:W-:-:S07]  /*29790*/  IMAD.MOV.U32 R0, RZ, RZ, R14 ;  /* 0x000000ffff007224 */ /* 0x000fce00078e000e */
[----:B------:R-:W-:Y:S05]  /*297a0*/  WARPSYNC.COLLECTIVE R15, `(.L_x_12083) ;  /* 0x000000000f087348 */ /* 0x000fea0003c00000 */
[----:B------:R0:W1:Y:S02]  /*297b0*/  SHFL.IDX P6, R14, R13, R12, R11 ;  /* 0x0000000c0d0e7389 */ /* 0x00006400000c000b */
[----:B01----:R-:W-:Y:S01]  /*297c0*/  ENDCOLLECTIVE ;  /* 0x000000000000791b */ /* 0x003fe20003800000 */
.L_x_12083:
[----:B------:R-:W-:Y:S01]  /*297d0*/  ULDC.64 UR4, c[0x0][0x208] ;  /* 0x0000820000047ab9 */ /* 0x000fe20000000a00 */
[----:B------:R-:W-:Y:S02]  /*297e0*/  IMAD.MOV.U32 R13, RZ, RZ, R6 ;  /* 0x000000ffff0d7224 */ /* 0x000fe400078e0006 */
[----:B------:R-:W-:Y:S02]  /*297f0*/  IMAD.MOV.U32 R12, RZ, RZ, 0x1 ;  /* 0x00000001ff0c7424 */ /* 0x000fe400078e00ff */
[----:B------:R-:W-:-:S05]  /*29800*/  IMAD.MOV.U32 R2, RZ, RZ, R14 ;  /* 0x000000ffff027224 */ /* 0x000fca00078e000e */
[----:B------:R-:W-:-:S05]  /*29810*/  @!P2 LEA R2, P4, R20, R2, 0x1 ;  /* 0x000000021402a211 */ /* 0x000fca00078808ff */
[----:B------:R-:W-:-:S04]  /*29820*/  @!P2 IMAD.X R0, RZ, RZ, R0, P4 ;  /* 0x000000ffff00a224 */ /* 0x000fc800020e0600 */
        /* <DEDUP_REMOVED lines=10> */
.L_x_12084:
[----:B------:R-:W-:Y:S02]  /*298d0*/  IMAD.MOV.U32 R13, RZ, RZ, R7 ;  /* 0x000000ffff0d7224 */ /* 0x000fe400078e0007 */
[----:B------:R-:W-:-:S07]  /*298e0*/  IMAD.MOV.U32 R6, RZ, RZ, R14 ;  /* 0x000000ffff067224 */ /* 0x000fce00078e000e */
[----:B------:R-:W-:Y:S05]  /*298f0*/  WARPSYNC.COLLECTIVE R15, `(.L_x_12085) ;  /* 0x000000000f087348 */ /* 0x000fea0003c00000 */
[----:B------:R0:W1:Y:S02]  /*29900*/  SHFL.IDX P6, R14, R13, R12, R11 ;  /* 0x0000000c0d0e7389 */ /* 0x00006400000c000b */
[----:B01----:R-:W-:Y:S01]  /*29910*/  ENDCOLLECTIVE ;  /* 0x000000000000791b */ /* 0x003fe20003800000 */
.L_x_12085:
[----:B------:R-:W-:Y:S01]  /*29920*/  IMAD.MOV.U32 R2, RZ, RZ, R14 ;  /* 0x000000ffff027224 */ /* 0x000fe200078e000e */
[----:B------:R-:W-:Y:S06]  /*29930*/  BRA `(.L_x_12086) ;  /* 0xffffffa400647947 */ /* 0x000fec000383ffff */
.L_x_11919:
[----:B-1----:R1:W2:Y:S02]  /*29940*/  SYNCS.PHASECHK.TRANS64.TRYWAIT P0, [R16+URZ+0x31c20], R0 ;  /* 0x031c2000100075a7 */ /* 0x0022a4000800017f */
[----:B--2---:R-:W-:Y:S05]  /*29950*/  @!P0 NANOSLEEP.SYNCS 0x989680 ;  /* 0x009896800000895d */ /* 0x004fea0003900000 */
[----:B------:R-:W2:Y:S02]  /*29960*/  @!P0 SYNCS.PHASECHK.TRANS64 P0, [R16+URZ+0x31c20], R0 ;  /* 0x031c2000100085a7 */ /* 0x000ea4000800007f */
[----:B--2---:R-:W-:Y:S05]  /*29970*/  @!P0 BRA `(.L_x_11919) ;  /* 0xfffffffc00f08947 */ /* 0x004fea000383ffff */
[----:B------:R-:W-:Y:S05]  /*29980*/  BRA `(.L_x_12087) ;  /* 0xffffffa400d07947 */ /* 0x000fea000383ffff */
.L_x_11928:
[----:B-1----:R1:W2:Y:S02]  /*29990*/  SYNCS.PHASECHK.TRANS64.TRYWAIT P0, [R3+URZ+0x31c40], R2 ;  /* 0x031c4002030075a7 */ /* 0x0022a4000800017f */
[----:B--2---:R-:W-:Y:S05]  /*299a0*/  @!P0 NANOSLEEP.SYNCS 0x989680 ;  /* 0x009896800000895d */ /* 0x004fea0003900000 */
[----:B------:R-:W2:Y:S02]  /*299b0*/  @!P0 SYNCS.PHASECHK.TRANS64 P0, [R3+URZ+0x31c40], R2 ;  /* 0x031c4002030085a7 */ /* 0x000ea4000800007f */
[----:B--2---:R-:W-:Y:S05]  /*299c0*/  @!P0 BRA `(.L_x_11928) ;  /* 0xfffffffc00f08947 */ /* 0x004fea000383ffff */
[----:B------:R-:W-:Y:S05]  /*299d0*/  BRA `(.L_x_12088) ;  /* 0xffffffa800a47947 */ /* 0x000fea000383ffff */
.L_x_11935:
[----:B0-----:R0:W1:Y:S02]  /*299e0*/  SYNCS.PHASECHK.TRANS64.TRYWAIT P0, [R2+URZ+0x31c60], R3 ;  /* 0x031c6003020075a7 */ /* 0x001064000800017f */
[----:B-1----:R-:W-:Y:S05]  /*299f0*/  @!P0 NANOSLEEP.SYNCS 0x989680 ;  /* 0x009896800000895d */ /* 0x002fea0003900000 */
[----:B------:R-:W1:Y:S02]  /*29a00*/  @!P0 SYNCS.PHASECHK.TRANS64 P0, [R2+URZ+0x31c60], R3 ;  /* 0x031c6003020085a7 */ /* 0x000e64000800007f */
[----:B-1----:R-:W-:Y:S05]  /*29a10*/  @!P0 BRA `(.L_x_11935) ;  /* 0xfffffffc00f08947 */ /* 0x002fea000383ffff */
[----:B------:R-:W-:Y:S05]  /*29a20*/  BRA `(.L_x_12089) ;  /* 0xffffffac00a87947 */ /* 0x000fea000383ffff */
.L_x_11946:
[----:B-1----:R1:W2:Y:S02]  /*29a30*/  SYNCS.PHASECHK.TRANS64.TRYWAIT P0, [R3+URZ+0x31c40], R2 ;  /* 0x031c4002030075a7 */ /* 0x0022a4000800017f */
[----:B--2---:R-:W-:Y:S05]  /*29a40*/  @!P0 NANOSLEEP.SYNCS 0x989680 ;  /* 0x009896800000895d */ /* 0x004fea0003900000 */
[----:B------:R-:W2:Y:S02]  /*29a50*/  @!P0 SYNCS.PHASECHK.TRANS64 P0, [R3+URZ+0x31c40], R2 ;  /* 0x031c4002030085a7 */ /* 0x000ea4000800007f */
[----:B--2---:R-:W-:Y:S05]  /*29a60*/  @!P0 BRA `(.L_x_11946) ;  /* 0xfffffffc00f08947 */ /* 0x004fea000383ffff */
[----:B------:R-:W-:Y:S05]  /*29a70*/  BRA `(.L_x_12090) ;  /* 0xffffffb400687947 */ /* 0x000fea000383ffff */
.L_x_11953:
[----:B0-----:R0:W1:Y:S02]  /*29a80*/  SYNCS.PHASECHK.TRANS64.TRYWAIT P0, [R2+URZ+0x31c60], R28 ;  /* 0x031c601c020075a7 */ /* 0x001064000800017f */
[----:B-1----:R-:W-:Y:S05]  /*29a90*/  @!P0 NANOSLEEP.SYNCS 0x989680 ;  /* 0x009896800000895d */ /* 0x002fea0003900000 */
[----:B------:R-:W1:Y:S02]  /*29aa0*/  @!P0 SYNCS.PHASECHK.TRANS64 P0, [R2+URZ+0x31c60], R28 ;  /* 0x031c601c020085a7 */ /* 0x000e64000800007f */
[----:B-1----:R-:W-:Y:S05]  /*29ab0*/  @!P0 BRA `(.L_x_11953) ;  /* 0xfffffffc00f08947 */ /* 0x002fea000383ffff */
[----:B------:R-:W-:Y:S05]  /*29ac0*/  BRA `(.L_x_12091) ;  /* 0xffffffb8006c7947 */ /* 0x000fea000383ffff */
.L_x_11964:
[----:B-1----:R1:W2:Y:S02]  /*29ad0*/  SYNCS.PHASECHK.TRANS64.TRYWAIT P0, [R3+URZ+0x31c40], R2 ;  /* 0x031c4002030075a7 */ /* 0x0022a4000800017f */
[----:B--2---:R-:W-:Y:S05]  /*29ae0*/  @!P0 NANOSLEEP.SYNCS 0x989680 ;  /* 0x009896800000895d */ /* 0x004fea0003900000 */
[----:B------:R-:W2:Y:S02]  /*29af0*/  @!P0 SYNCS.PHASECHK.TRANS64 P0, [R3+URZ+0x31c40], R2 ;  /* 0x031c4002030085a7 */ /* 0x000ea4000800007f */
[----:B--2---:R-:W-:Y:S05]  /*29b00*/  @!P0 BRA `(.L_x_11964) ;  /* 0xfffffffc00f08947 */ /* 0x004fea000383ffff */
[----:B------:R-:W-:Y:S05]  /*29b10*/  BRA `(.L_x_12092) ;  /* 0xffffffc000047947 */ /* 0x000fea000383ffff */
.L_x_11971:
[----:B0-----:R0:W1:Y:S02]  /*29b20*/  SYNCS.PHASECHK.TRANS64.TRYWAIT P0, [R2+URZ+0x31c60], R7 ;  /* 0x031c6007020075a7 */ /* 0x001064000800017f */
[----:B-1----:R-:W-:Y:S05]  /*29b30*/  @!P0 NANOSLEEP.SYNCS 0x989680 ;  /* 0x009896800000895d */ /* 0x002fea0003900000 */
[----:B------:R-:W1:Y:S02]  /*29b40*/  @!P0 SYNCS.PHASECHK.TRANS64 P0, [R2+URZ+0x31c60], R7 ;  /* 0x031c6007020085a7 */ /* 0x000e64000800007f */
[----:B-1----:R-:W-:Y:S05]  /*29b50*/  @!P0 BRA `(.L_x_11971) ;  /* 0xfffffffc00f08947 */ /* 0x002fea000383ffff */
[----:B------:R-:W-:Y:S05]  /*29b60*/  BRA `(.L_x_12093) ;  /* 0xffffffc400087947 */ /* 0x000fea000383ffff */
.L_x_11984:
[----:B-1----:R1:W2:Y:S02]  /*29b70*/  SYNCS.PHASECHK.TRANS64.TRYWAIT P0, [R0+URZ+0x31c60], R3 ;  /* 0x031c6003000075a7 */ /* 0x0022a4000800017f */
[----:B--2---:R-:W-:Y:S05]  /*29b80*/  @!P0 NANOSLEEP.SYNCS 0x989680 ;  /* 0x009896800000895d */ /* 0x004fea0003900000 */
[----:B------:R-:W2:Y:S02]  /*29b90*/  @!P0 SYNCS.PHASECHK.TRANS64 P0, [R0+URZ+0x31c60], R3 ;  /* 0x031c6003000085a7 */ /* 0x000ea4000800007f */
[----:B--2---:R-:W-:Y:S05]  /*29ba0*/  @!P0 BRA `(.L_x_11984) ;  /* 0xfffffffc00f08947 */ /* 0x004fea000383ffff */
[----:B------:R-:W-:Y:S05]  /*29bb0*/  BRA `(.L_x_12094) ;  /* 0xffffffc800887947 */ /* 0x000fea000383ffff */
.L_x_11993:
[----:B------:R-:W-:Y:S01]  /*29bc0*/  BSSY B0, `(.L_x_12095) ;  /* 0x0000008000007945 */ /* 0x000fe20003800000 */
[----:B------:R-:W-:Y:S02]  /*29bd0*/  IMAD.MOV.U32 R13, RZ, RZ, R24 ;  /* 0x000000ffff0d7224 */ /* 0x000fe400078e0018 */
[----:B------:R-:W-:Y:S02]  /*29be0*/  IMAD.MOV.U32 R12, RZ, RZ, RZ ;  /* 0x000000ffff0c7224 */ /* 0x000fe400078e00ff */
[----:B-1----:R-:W-:Y:S02]  /*29bf0*/  IMAD.MOV.U32 R11, RZ, RZ, 0x1f ;  /* 0x0000001fff0b7424 */ /* 0x002fe400078e00ff */
[----:B------:R-:W-:-:S07]  /*29c00*/  IMAD.MOV.U32 R15, RZ, RZ, -0x1 ;  /* 0xffffffffff0f7424 */ /* 0x000fce00078e00ff */
[----:B--2---:R-:W-:Y:S05]  /*29c10*/  WARPSYNC.COLLECTIVE R15, `(.L_x_12096) ;  /* 0x000000000f087348 */ /* 0x004fea0003c00000 */
[----:B------:R0:W1:Y:S02]  /*29c20*/  SHFL.IDX P6, R14, R13, R12, R11 ;  /* 0x0000000c0d0e7389 */ /* 0x00006400000c000b */
[----:B012---:R-:W-:Y:S01]  /*29c30*/  ENDCOLLECTIVE ;  /* 0x000000000000791b */ /* 0x007fe20003800000 */
.L_x_12096:
[----:B------:R-:W-:Y:S05]  /*29c40*/  BSYNC B0 ;  /* 0x0000000000007941 */ /* 0x000fea0003800000 */
.L_x_12095:
        /* <DEDUP_REMOVED lines=10> */
.L_x_12097:
        /* <DEDUP_REMOVED lines=22> */
.L_x_12098:
        /* <DEDUP_REMOVED lines=8> */
.L_x_12099:
[----:B------:R-:W-:Y:S01]  /*29ed0*/  IMAD.MOV.U32 R12, RZ, RZ, 0x4 ;  /* 0x00000004ff0c7424 */ /* 0x000fe200078e00ff */
[----:B------:R-:W-:-:S05]  /*29ee0*/  SEL R3, R14, RZ, P0 ;  /* 0x000000ff0e037207 */ /* 0x000fca0000000000 */
[----:B------:R-:W-:-:S04]  /*29ef0*/  IMAD.IADD R2, R4, 0x1, R3 ;  /* 0x0000000104027824 */ /* 0x000fc800078e0203 */
[----:B------:R-:W-:-:S07]  /*29f00*/  IMAD.MOV.U32 R13, RZ, RZ, R2 ;  /* 0x000000ffff0d7224 */ /* 0x000fce00078e0002 */
[----:B------:R-:W-:Y:S05]  /*29f10*/  WARPSYNC.COLLECTIVE R15, `(.L_x_12100) ;  /* 0x000000000f087348 */ /* 0x000fea0003c00000 */
[----:B------:R0:W1:Y:S02]  /*29f20*/  SHFL.UP P6, R14, R13, R12, R11 ;  /* 0x0400000c0d0e7389 */ /* 0x00006400000c000b */
[----:B01----:R-:W-:Y:S01]  /*29f30*/  ENDCOLLECTIVE ;  /* 0x000000000000791b */ /* 0x003fe20003800000 */
.L_x_12100:
[----:B------:R-:W-:Y:S01]  /*29f40*/  IMAD.MOV.U32 R12, RZ, RZ, 0x8 ;  /* 0x00000008ff0c7424 */ /* 0x000fe200078e00ff */
[----:B------:R-:W-:-:S05]  /*29f50*/  SEL R3, R14, RZ, P1 ;  /* 0x000000ff0e037207 */ /* 0x000fca0000800000 */
[----:B------:R-:W-:-:S04]  /*29f60*/  IMAD.IADD R3, R2, 0x1, R3 ;  /* 0x0000000102037824 */ /* 0x000fc800078e0203 */
[----:B------:R-:W-:-:S07]  /*29f70*/  IMAD.MOV.U32 R13, RZ, RZ, R3 ;  /* 0x000000ffff0d7224 */ /* 0x000fce00078e0003 */
[----:B------:R-:W-:Y:S05]  /*29f80*/  WARPSYNC.COLLECTIVE R15, `(.L_x_12101) ;  /* 0x000000000f087348 */ /* 0x000fea0003c00000 */
[----:B------:R0:W1:Y:S02]  /*29f90*/  SHFL.UP P6, R14, R13, R12, R11 ;  /* 0x0400000c0d0e7389 */ /* 0x00006400000c000b */
[----:B01----:R-:W-:Y:S01]  /*29fa0*/  ENDCOLLECTIVE ;  /* 0x000000000000791b */ /* 0x003fe20003800000 */
.L_x_12101:
[----:B------:R-:W-:Y:S01]  /*29fb0*/  IMAD.MOV.U32 R12, RZ, RZ, 0x10 ;  /* 0x00000010ff0c7424 */ /* 0x000fe200078e00ff */
[----:B------:R-:W-:-:S05]  /*29fc0*/  SEL R4, R14, RZ, P2 ;  /* 0x000000ff0e047207 */ /* 0x000fca0001000000 */
[----:B------:R-:W-:-:S04]  /*29fd0*/  IMAD.IADD R4, R3, 0x1, R4 ;  /* 0x0000000103047824 */ /* 0x000fc800078e0204 */
[----:B------:R-:W-:-:S07]  /*29fe0*/  IMAD.MOV.U32 R13, RZ, RZ, R4 ;  /* 0x000000ffff0d7224 */ /* 0x000fce00078e0004 */
[----:B------:R-:W-:Y:S05]  /*29ff0*/  WARPSYNC.COLLECTIVE R15, `(.L_x_12102) ;  /* 0x000000000f087348 */ /* 0x000fea0003c00000 */
[----:B------:R0:W1:Y:S02]  /*2a000*/  SHFL.UP P6, R14, R13, R12, R11 ;  /* 0x0400000c0d0e7389 */ /* 0x00006400000c000b */
[----:B01----:R-:W-:Y:S01]  /*2a010*/  ENDCOLLECTIVE ;  /* 0x000000000000791b */ /* 0x003fe20003800000 */
.L_x_12102:
        /* <DEDUP_REMOVED lines=8> */
.L_x_12103:
[----:B------:R-:W-:Y:S05]  /*2a0a0*/  BRA `(.L_x_12104) ;  /* 0xffffffcc00487947 */ /* 0x000fea000383ffff */
.L_x_11996:
[----:B------:R-:W-:Y:S01]  /*2a0b0*/  BSSY B0, `(.L_x_12105) ;  /* 0x0000007000007945 */ /* 0x000fe20003800000 */
[----:B------:R-:W-:Y:S02]  /*2a0c0*/  IMAD.MOV.U32 R12, RZ, RZ, 0x1 ;  /* 0x00000001ff0c7424 */ /* 0x000fe400078e00ff */
[----:B-1----:R-:W-:Y:S02]  /*2a0d0*/  IMAD.MOV.U32 R11, RZ, RZ, RZ ;  /* 0x000000ffff0b7224 */ /* 0x002fe400078e00ff */
[----:B------:R-:W-:-:S07]  /*2a0e0*/  IMAD.MOV.U32 R15, RZ, RZ, -0x1 ;  /* 0xffffffffff0f7424 */ /* 0x000fce00078e00ff */
[----:B------:R-:W-:Y:S05]  /*2a0f0*/  WARPSYNC.COLLECTIVE R15, `(.L_x_12106) ;  /* 0x000000000f087348 */ /* 0x000fea0003c00000 */
[----:B------:R0:W1:Y:S02]  /*2a100*/  SHFL.UP P6, R14, R13, R12, R11 ;  /* 0x0400000c0d0e7389 */ /* 0x00006400000c000b */
[----:B01----:R-:W-:Y:S01]  /*2a110*/  ENDCOLLECTIVE ;  /* 0x000000000000791b */ /* 0x003fe20003800000 */
.L_x_12106:
[----:B------:R-:W-:Y:S05]  /*2a120*/  BSYNC B0 ;  /* 0x0000000000007941 */ /* 0x000fea0003800000 */
.L_x_12105:
        /* <DEDUP_REMOVED lines=9> */
.L_x_12107:
[----:B------:R-:W-:Y:S01]  /*2a1c0*/  IMAD.MOV.U32 R12, RZ, RZ, 0x4 ;  /* 0x00000004ff0c7424 */ /* 0x000fe200078e00ff */
[----:B------:R-:W-:-:S05]  /*2a1d0*/  SEL R14, R14, RZ, P0 ;  /* 0x000000ff0e0e7207 */ /* 0x000fca0000000000 */
[----:B------:R-:W-:-:S04]  /*2a1e0*/  IMAD.IADD R3, R13, 0x1, R14 ;  /* 0x000000010d037824 */ /* 0x000fc800078e020e */
[----:B------:R-:W-:-:S07]  /*2a1f0*/  IMAD.MOV.U32 R13, RZ, RZ, R3 ;  /* 0x000000ffff0d7224 */ /* 0x000fce00078e0003 */
[----:B------:R-:W-:Y:S05]  /*2a200*/  WARPSYNC.COLLECTIVE R15, `(.L_x_12108) ;  /* 0x000000000f087348 */ /* 0x000fea0003c00000 */
[----:B------:R0:W1:Y:S02]  /*2a210*/  SHFL.UP P6, R14, R13, R12, R11 ;  /* 0x0400000c0d0e7389 */ /* 0x00006400000c000b */
[----:B01----:R-:W-:Y:S01]  /*2a220*/  ENDCOLLECTIVE ;  /* 0x000000000000791b */ /* 0x003fe20003800000 */
.L_x_12108:
[----:B------:R-:W-:Y:S01]  /*2a230*/  IMAD.MOV.U32 R12, RZ, RZ, 0x8 ;  /* 0x00000008ff0c7424 */ /* 0x000fe200078e00ff */
[----:B------:R-:W-:-:S05]  /*2a240*/  SEL R4, R14, RZ, P1 ;  /* 0x000000ff0e047207 */ /* 0x000fca0000800000 */
[----:B------:R-:W-:-:S04]  /*2a250*/  IMAD.IADD R4, R3, 0x1, R4 ;  /* 0x0000000103047824 */ /* 0x000fc800078e0204 */
[----:B------:R-:W-:-:S07]  /*2a260*/  IMAD.MOV.U32 R13, RZ, RZ, R4 ;  /* 0x000000ffff0d7224 */ /* 0x000fce00078e0004 */
[----:B------:R-:W-:Y:S05]  /*2a270*/  WARPSYNC.COLLECTIVE R15, `(.L_x_12109) ;  /* 0x000000000f087348 */ /* 0x000fea0003c00000 */
[----:B------:R0:W1:Y:S02]  /*2a280*/  SHFL.UP P6, R14, R13, R12, R11 ;  /* 0x0400000c0d0e7389 */ /* 0x00006400000c000b */
[----:B01----:R-:W-:Y:S01]  /*2a290*/  ENDCOLLECTIVE ;  /* 0x000000000000791b */ /* 0x003fe20003800000 */
.L_x_12109:
[----:B------:R-:W-:Y:S01]  /*2a2a0*/  IMAD.MOV.U32 R12, RZ, RZ, 0x10 ;  /* 0x00000010ff0c7424 */ /* 0x000fe200078e00ff */
[----:B------:R-:W-:-:S05]  /*2a2b0*/  SEL R7, R14, RZ, P2 ;  /* 0x000000ff0e077207 */ /* 0x000fca0001000000 */
[----:B------:R-:W-:-:S04]  /*2a2c0*/  IMAD.IADD R7, R4, 0x1, R7 ;  /* 0x0000000104077824 */ /* 0x000fc800078e0207 */
[----:B------:R-:W-:-:S07]  /*2a2d0*/  IMAD.MOV.U32 R13, RZ, RZ, R7 ;  /* 0x000000ffff0d7224 */ /* 0x000fce00078e0007 */
[----:B------:R-:W-:Y:S05]  /*2a2e0*/  WARPSYNC.COLLECTIVE R15, `(.L_x_12110) ;  /* 0x000000000f087348 */ /* 0x000fea0003c00000 */
[----:B------:R0:W1:Y:S02]  /*2a2f0*/  SHFL.UP P6, R14, R13, R12, R11 ;  /* 0x0400000c0d0e7389 */ /* 0x00006400000c000b */
[----:B01----:R-:W-:Y:S01]  /*2a300*/  ENDCOLLECTIVE ;  /* 0x000000000000791b */ /* 0x003fe20003800000 */
.L_x_12110:
        /* <DEDUP_REMOVED lines=8> */
.L_x_12111:
[----:B------:R-:W-:Y:S05]  /*2a390*/  BRA `(.L_x_12112) ;  /* 0xffffffcc00347947 */ /* 0x000fea000383ffff */
.L_x_11998:
[----:B------:R-:W-:Y:S01]  /*2a3a0*/  BSSY B0, `(.L_x_12113) ;  /* 0x0000006000007945 */ /* 0x000fe20003800000 */
[----:B------:R-:W-:Y:S01]  /*2a3b0*/  PLOP3.LUT P6, PT, P6, PT, PT, 0x8, 0x0 ;  /* 0x000000000000781c */ /* 0x000fe200037ce170 */
[----:B------:R-:W-:-:S12]  /*2a3c0*/  IMAD.MOV.U32 R15, RZ, RZ, -0x1 ;  /* 0xffffffffff0f7424 */ /* 0x000fd800078e00ff */
[----:B01----:R-:W-:Y:S05]  /*2a3d0*/  WARPSYNC.COLLECTIVE R15, `(.L_x_12114) ;  /* 0x000000000f087348 */ /* 0x003fea0003c00000 */
[----:B------:R-:W-:Y:S01]  /*2a3e0*/  VOTE.ANY R14, PT, P6 ;  /* 0x00000000000e7806 */ /* 0x000fe200030e0100 */
[----:B01----:R-:W-:Y:S06]  /*2a3f0*/  ENDCOLLECTIVE ;  /* 0x000000000000791b */ /* 0x003fec0003800000 */
.L_x_12114:
[----:B------:R-:W-:Y:S05]  /*2a400*/  BSYNC B0 ;  /* 0x0000000000007941 */ /* 0x000fea0003800000 */
.L_x_12113:
        /* <DEDUP_REMOVED lines=10> */
.L_x_12115:
[----:B------:R-:W-:Y:S02]  /*2a4b0*/  IMAD.MOV.U32 R13, RZ, RZ, R5 ;  /* 0x000000ffff0d7224 */ /* 0x000fe400078e0005 */
[----:B------:R-:W-:-:S07]  /*2a4c0*/  IMAD.MOV.U32 R25, RZ, RZ, R14 ;  /* 0x000000ffff197224 */ /* 0x000fce00078e000e */
[----:B------:R-:W-:Y:S05]  /*2a4d0*/  WARPSYNC.COLLECTIVE R15, `(.L_x_12116) ;  /* 0x000000000f087348 */ /* 0x000fea0003c00000 */
[----:B------:R0:W1:Y:S02]  /*2a4e0*/  SHFL.IDX P6, R14, R13, R12, R11 ;  /* 0x0000000c0d0e7389 */ /* 0x00006400000c000b */
[----:B01----:R-:W-:Y:S01]  /*2a4f0*/  ENDCOLLECTIVE ;  /* 0x000000000000791b */ /* 0x003fe20003800000 */
.L_x_12116:
[----:B------:R-:W-:Y:S01]  /*2a500*/  IMAD.MOV.U32 R5, RZ, RZ, R14 ;  /* 0x000000ffff057224 */ /* 0x000fe200078e000e */
[----:B------:R-:W-:Y:S06]  /*2a510*/  BRA `(.L_x_12117) ;  /* 0xffffffcc00147947 */ /* 0x000fec000383ffff */
.L_x_12000:
[----:B------:R-:W-:Y:S01]  /*2a520*/  BSSY B0, `(.L_x_12118) ;  /* 0x0000007000007945 */ /* 0x000fe20003800000 */
[----:B------:R-:W-:Y:S02]  /*2a530*/  IMAD.MOV.U32 R13, RZ, RZ, R2 ;  /* 0x000000ffff0d7224 */ /* 0x000fe400078e0002 */
[----:B-1----:R-:W-:Y:S02]  /*2a540*/  IMAD.MOV.U32 R11, RZ, RZ, 0x1f ;  /* 0x0000001fff0b7424 */ /* 0x002fe400078e00ff */
[----:B------:R-:W-:-:S07]  /*2a550*/  IMAD.MOV.U32 R15, RZ, RZ, -0x1 ;  /* 0xffffffffff0f7424 */ /* 0x000fce00078e00ff */
[----:B0-234-:R-:W-:Y:S05]  /*2a560*/  WARPSYNC.COLLECTIVE R15, `(.L_x_12119) ;  /* 0x000000000f087348 */ /* 0x01dfea0003c00000 */
[----:B------:R1:W0:Y:S02]  /*2a570*/  SHFL.IDX P6, R14, R13, R12, R11 ;  /* 0x0000000c0d0e7389 */ /* 0x00022400000c000b */
[----:B01234-:R-:W-:Y:S01]  /*2a580*/  ENDCOLLECTIVE ;  /* 0x000000000000791b */ /* 0x01ffe20003800000 */
.L_x_12119:
[----:B------:R-:W-:Y:S05]  /*2a590*/  BSYNC B0 ;  /* 0x0000000000007941 */ /* 0x000fea0003800000 */
.L_x_12118:
[----:B------:R-:W-:Y:S01]  /*2a5a0*/  IMAD.MOV.U32 R24, RZ, RZ, R14 ;  /* 0x000000ffff187224 */ /* 0x000fe200078e000e */
[----:B------:R-:W-:Y:S06]  /*2a5b0*/  BRA `(.L_x_11999) ;  /* 0xffffffcc00047947 */ /* 0x000fec000383ffff */
.L_x_12006:
[----:B0-----:R0:W1:Y:S02]  /*2a5c0*/  SYNCS.PHASECHK.TRANS64.TRYWAIT P0, [R9+URZ+0x31c20], R0 ;  /* 0x031c2000090075a7 */ /* 0x001064000800017f */
[----:B-1----:R-:W-:Y:S05]  /*2a5d0*/  @!P0 NANOSLEEP.SYNCS 0x989680 ;  /* 0x009896800000895d */ /* 0x002fea0003900000 */
[----:B------:R-:W1:Y:S02]  /*2a5e0*/  @!P0 SYNCS.PHASECHK.TRANS64 P0, [R9+URZ+0x31c20], R0 ;  /* 0x031c2000090085a7 */ /* 0x000e64000800007f */
[----:B-1----:R-:W-:Y:S05]  /*2a5f0*/  @!P0 BRA `(.L_x_12006) ;  /* 0xfffffffc00f08947 */ /* 0x002fea000383ffff */
[----:B------:R-:W-:Y:S05]  /*2a600*/  BRA `(.L_x_12120) ;  /* 0xffffffd400607947 */ /* 0x000fea000383ffff */
.L_x_12007:
        /* <DEDUP_REMOVED lines=11> */
.L_x_12122:
[----:B------:R-:W-:Y:S05]  /*2a6c0*/  BSYNC B0 ;  /* 0x0000000000007941 */ /* 0x000fea0003800000 */
.L_x_12121:
[----:B------:R-:W-:Y:S05]  /*2a6d0*/  BRA `(.L_x_12123) ;  /* 0xffffffd400487947 */ /* 0x000fea000383ffff */
.L_x_12008:
[----:B------:R-:W-:Y:S01]  /*2a6e0*/  BSSY B0, `(.L_x_12124) ;  /* 0x0000006000007945 */ /* 0x000fe20003800000 */
[----:B------:R-:W-:-:S07]  /*2a6f0*/  IMAD.MOV.U32 R15, RZ, RZ, -0x1 ;  /* 0xffffffffff0f7424 */ /* 0x000fce00078e00ff */
[----:B0--3--:R-:W-:Y:S05]  /*2a700*/  WARPSYNC.COLLECTIVE R15, `(.L_x_12125) ;  /* 0x000000000f0c7348 */ /* 0x009fea0003c00000 */
[----:B------:R-:W-:Y:S02]  /*2a710*/  ELECT P6, UR62, PT ;  /* 0x00000000003e782f */ /* 0x000fe400038c0000 */
[----:B------:R-:W-:Y:S01]  /*2a720*/  MOV R14, UR62 ;  /* 0x0000003e000e7c02 */ /* 0x000fe20008000f00 */
[----:B0--3--:R-:W-:Y:S10]  /*2a730*/  ENDCOLLECTIVE ;  /* 0x000000000000791b */ /* 0x009ff40003800000 */
.L_x_12125:
[----:B------:R-:W-:Y:S05]  /*2a740*/  BSYNC B0 ;  /* 0x0000000000007941 */ /* 0x000fea0003800000 */
.L_x_12124:
[----:B------:R-:W-:Y:S05]  /*2a750*/  BRA `(.L_x_12126) ;  /* 0xffffffd4003c7947 */ /* 0x000fea000383ffff */
.L_x_12010:
[----:B0-----:R0:W1:Y:S02]  /*2a760*/  SYNCS.PHASECHK.TRANS64.TRYWAIT P0, [R7+URZ], R2 ;  /* 0x00000002070075a7 */ /* 0x001064000800017f */
[----:B-1----:R-:W-:Y:S05]  /*2a770*/  @!P0 NANOSLEEP.SYNCS 0x989680 ;  /* 0x009896800000895d */ /* 0x002fea0003900000 */
[----:B------:R-:W1:Y:S02]  /*2a780*/  @!P0 SYNCS.PHASECHK.TRANS64 P0, [R7+URZ], R2 ;  /* 0x00000002070085a7 */ /* 0x000e64000800007f */
[----:B-1----:R-:W-:Y:S05]  /*2a790*/  @!P0 BRA `(.L_x_12010) ;  /* 0xfffffffc00f08947 */ /* 0x002fea000383ffff */
[----:B------:R-:W-:Y:S05]  /*2a7a0*/  BRA `(.L_x_12127) ;  /* 0xffffffd400707947 */ /* 0x000fea000383ffff */
.L_x_12011:
[----:B-1----:R1:W2:Y:S02]  /*2a7b0*/  SYNCS.PHASECHK.TRANS64.TRYWAIT P0, [R3+URZ], R0 ;  /* 0x00000000030075a7 */ /* 0x0022a4000800017f */
[----:B--2---:R-:W-:Y:S05]  /*2a7c0*/  @!P0 NANOSLEEP.SYNCS 0x989680 ;  /* 0x009896800000895d */ /* 0x004fea0003900000 */
[----:B------:R-:W2:Y:S02]  /*2a7d0*/  @!P0 SYNCS.PHASECHK.TRANS64 P0, [R3+URZ], R0 ;  /* 0x00000000030085a7 */ /* 0x000ea4000800007f */
[----:B--2---:R-:W-:Y:S05]  /*2a7e0*/  @!P0 BRA `(.L_x_12011) ;  /* 0xfffffffc00f08947 */ /* 0x004fea000383ffff */
[----:B------:R-:W-:Y:S05]  /*2a7f0*/  BRA `(.L_x_12128) ;  /* 0xffffffd400647947 */ /* 0x000fea000383ffff */
.L_x_12013:
[----:B-1----:R1:W2:Y:S02]  /*2a800*/  SYNCS.PHASECHK.TRANS64.TRYWAIT P0, [R5+URZ], R2 ;  /* 0x00000002050075a7 */ /* 0x0022a4000800017f */
[----:B--2---:R-:W-:Y:S05]  /*2a810*/  @!P0 NANOSLEEP.SYNCS 0x989680 ;  /* 0x009896800000895d */ /* 0x004fea0003900000 */
[----:B------:R-:W2:Y:S02]  /*2a820*/  @!P0 SYNCS.PHASECHK.TRANS64 P0, [R5+URZ], R2 ;  /* 0x00000002050085a7 */ /* 0x000ea4000800007f */
[----:B--2---:R-:W-:Y:S05]  /*2a830*/  @!P0 BRA `(.L_x_12013) ;  /* 0xfffffffc00f08947 */ /* 0x004fea000383ffff */
[----:B------:R-:W-:Y:S05]  /*2a840*/  BRA `(.L_x_12129) ;  /* 0xffffffd400687947 */ /* 0x000fea000383ffff */
.L_x_12130:
        /* <DEDUP_REMOVED lines=11> */
.L_x_14868:


//--------------------- .text._ZN7cutlass13device_kernelIN5flash11enable_sm90INS1_16FlashAttnFwdSm90INS1_25CollectiveMainloopFwdSm90ILi2EN4cute5tupleIJNS5_1CILi1EEES8_S8_EEENS6_IJNS7_ILi192EEESA_NS7_ILi64EEEEEELi64ENS_10bfloat16_tEfNS_4arch4Sm90ELb0ELb0ELb1ELb0ELb0ELb0ELb0ELb0ELb1ELb1ELb1ELb0EEENS1_21CollectiveEpilogueFwdINS6_IJSA_SB_SA_EEES9_SD_SF_Li384ELb0ELb1ELb1ELb0EEENS1_19SingleTileSchedulerILb0ELb1ELb1ELi192EEEEEEEEEvNT_6ParamsE --------------------------
	.section	.text._ZN7cutlass13device_kernelIN5flash11enable_sm90INS1_16FlashAttnFwdSm90INS1_25CollectiveMainloopFwdSm90ILi2EN4cute5tupleIJNS5_1CILi1EEES8_S8_EEENS6_IJNS7_ILi192EEESA_NS7_ILi64EEEEEELi64ENS_10bfloat16_tEfNS_4arch4Sm90ELb0ELb0ELb1ELb0ELb0ELb0ELb0ELb0ELb1ELb1ELb1ELb0EEENS1_21CollectiveEpilogueFwdINS6_IJSA_SB_SA_EEES9_SD_SF_Li384ELb0ELb1ELb1ELb0EEENS1_19SingleTileSchedulerILb0ELb1ELb1ELi192EEEEEEEEEvNT_6ParamsE,"ax",@progbits
	.align	128
.text._ZN7cutlass13device_kernelIN5flash11enable_sm90INS1_16FlashAttnFwdSm90INS1_25CollectiveMainloopFwdSm90ILi2EN4cute5tupleIJNS5_1CILi1EEES8_S8_EEENS6_IJNS7_ILi192EEESA_NS7_ILi64EEEEEELi64ENS_10bfloat16_tEfNS_4arch4Sm90ELb0ELb0ELb1ELb0ELb0ELb0ELb0ELb0ELb1ELb1ELb1ELb0EEENS1_21CollectiveEpilogueFwdINS6_IJSA_SB_SA_EEES9_SD_SF_Li384ELb0ELb1ELb1ELb0EEENS1_19SingleTileSchedulerILb0ELb1ELb1ELi192EEEEEEEEEvNT_6ParamsE:
        .type           _ZN7cutlass13device_kernelIN5flash11enable_sm90INS1_16FlashAttnFwdSm90INS1_25CollectiveMainloopFwdSm90ILi2EN4cute5tupleIJNS5_1CILi1EEES8_S8_EEENS6_IJNS7_ILi192EEESA_NS7_ILi64EEEEEELi64ENS_10bfloat16_tEfNS_4arch4Sm90ELb0ELb0ELb1ELb0ELb0ELb0ELb0ELb0ELb1ELb1ELb1ELb0EEENS1_21CollectiveEpilogueFwdINS6_IJSA_SB_SA_EEES9_SD_SF_Li384ELb0ELb1ELb1ELb0EEENS1_19SingleTileSchedulerILb0ELb1ELb1ELi192EEEEEEEEEvNT_6ParamsE,@function
        .size           _ZN7cutlass13device_kernelIN5flash11enable_sm90INS1_16FlashAttnFwdSm90INS1_25CollectiveMainloopFwdSm90ILi2EN4cute5tupleIJNS5_1CILi1EEES8_S8_EEENS6_IJNS7_ILi192EEESA_NS7_ILi64EEEEEELi64ENS_10bfloat16_tEfNS_4arch4Sm90ELb0ELb0ELb1ELb0ELb0ELb0ELb0ELb0ELb1ELb1ELb1ELb0EEENS1_21CollectiveEpilogueFwdINS6_IJSA_SB_SA_EEES9_SD_SF_Li384ELb0ELb1ELb1ELb0EEENS1_19SingleTileSchedulerILb0ELb1ELb1ELi192EEEEEEEEEvNT_6ParamsE,(.L_x_14869 - _ZN7cutlass13device_kernelIN5flash11enable_sm90INS1_16FlashAttnFwdSm90INS1_25CollectiveMainloopFwdSm90ILi2EN4cute5tupleIJNS5_1CILi1EEES8_S8_EEENS6_IJNS7_ILi192EEESA_NS7_ILi64EEEEEELi64ENS_10bfloat16_tEfNS_4arch4Sm90ELb0ELb0ELb1ELb0ELb0ELb0ELb0ELb0ELb1ELb1ELb1ELb0EEENS1_21CollectiveEpilogueFwdINS6_IJSA_SB_SA_EEES9_SD_SF_Li384ELb0ELb1ELb1ELb0EEENS1_19SingleTileSchedulerILb0ELb1ELb1ELi192EEEEEEEEEvNT_6ParamsE)
        .other          _ZN7cutlass13device_kernelIN5flash11enable_sm90INS1_16FlashAttnFwdSm90INS1_25CollectiveMainloopFwdSm90ILi2EN4cute5tupleIJNS5_1CILi1EEES8_S8_EEENS6_IJNS7_ILi192EEESA_NS7_ILi64EEEEEELi64ENS_10bfloat16_tEfNS_4arch4Sm90ELb0ELb0ELb1ELb0ELb0ELb0ELb0ELb0ELb1ELb1ELb1ELb0EEENS1_21CollectiveEpilogueFwdINS6_IJSA_SB_SA_EEES9_SD_SF_Li384ELb0ELb1ELb1ELb0EEENS1_19SingleTileSchedulerILb0ELb1ELb1ELi192EEEEEEEEEvNT_6ParamsE,@"STO_CUDA_ENTRY STV_DEFAULT"
_ZN7cutlass13device_kernelIN5flash11enable_sm90INS1_16FlashAttnFwdSm90INS1_25CollectiveMainloopFwdSm90ILi2EN4cute5tupleIJNS5_1CILi1EEES8_S8_EEENS6_IJNS7_ILi192EEESA_NS7_ILi64EEEEEELi64ENS_10bfloat16_tEfNS_4arch4Sm90ELb0ELb0ELb1ELb0ELb0ELb0ELb0ELb0ELb1ELb1ELb1ELb0EEENS1_21CollectiveEpilogueFwdINS6_IJSA_SB_SA_EEES9_SD_SF_Li384ELb0ELb1ELb1ELb0EEENS1_19SingleTileSchedulerILb0ELb1ELb1ELi192EEEEEEEEEvNT_6ParamsE:
        /* <DEDUP_REMOVED lines=17> */
.L_x_12132:
[----:B------:R-:W-:Y:S05]  /*0110*/  BSYNC B0 ;  /* 0x0000000000007941 */ /* 0x000fea0003800000 */
.L_x_12131:
        /* <DEDUP_REMOVED lines=40> */
.L_x_12133:
        /* <DEDUP_REMOVED lines=22> */
.L_x_12134:
        /* <DEDUP_REMOVED lines=18> */
.L_x_12135:
        /* <DEDUP_REMOVED lines=22> */
.L_x_12136:
        /* <DEDUP_REMOVED lines=22> */
.L_x_12137:
        /* <DEDUP_REMOVED lines=9> */
.L_x_12140:
        /* <DEDUP_REMOVED lines=18> */
[----:B-1----:R-:W-:-:S04]  /*0a90*/  @P1 SHF.R.U32.HI R5, RZ, R3, R0 ;  /* 0x00000003ff051219 */ /* 0x002fc80000011600 */
[----:B------:R-:W-:Y:S01]  /*0aa0*/  IADD3 R3, -R5, RZ, RZ ;  /* 0x000000ff05037210 */ /* 0x000fe20007ffe1ff */
[----:B------:R2:W-:Y:S04]  /*0ab0*/  STL [R1+0x18], R5 ;  /* 0x0000180501007387 */ /* 0x0005e80000100800 */
[----:B------:R-:W-:Y:S01]  /*0ac0*/  IMAD R2, R2, R3, UR4 ;  /* 0x0000000402027e24 */ /* 0x000fe2000f8e0203 */
[----:B------:R-:W-:Y:S06]  /*0ad0*/  @!P0 BRA `(.L_x_12141) ;  /* 0x000000c800f08947 */ /* 0x000fec0003800000 */
[----:B--2---:R-:W0:Y:S01]  /*0ae0*/  LDC.64 R4, c[0x0][0x418] ;  /* 0x00010600ff047b82 */ /* 0x004e220000000a00 */
        /* <DEDUP_REMOVED lines=40> */
[----:B------:R-:W-:-:S05]  /*0d70*/  @P0 VIADD R3, R3, 0x1 ;  /* 0x0000000103030836 */ /* 0x000fca0000000000 */
[----:B------:R-:W-:Y:S02]  /*0d80*/  @!P2 IADD3 R3, -R3, RZ, RZ ;  /* 0x000000ff0303a210 */ /* 0x000fe40007ffe1ff */
[----:B------:R-:W-:-:S07]  /*0d90*/  @!P1 LOP3.LUT R3, RZ, R5, RZ, 0x33, !PT ;  /* 0x00000005ff039212 */ /* 0x000fce00078e33ff */
.L_x_12142:
[-C--:B------:R-:W-:Y:S01]  /*0da0*/  IMAD R2, R8, R3.reuse, RZ ;  /* 0x0000000308027224 */ /* 0x080fe200078e02ff */
[----:B------:R-:W-:Y:S01]  /*0db0*/  PLOP3.LUT P0, PT, PT, PT, PT, 0x80, 0x0 ;  /* 0x000000000000781c */ /* 0x000fe20003f0f070 */
[----:B------:R-:W-:Y:S01]  /*0dc0*/  VIADD R18, R12, 0xffffff80 ;  /* 0xffffff800c127836 */ /* 0x000fe20000000000 */
[----:B------:R-:W-:Y:S02]  /*0dd0*/  MOV R17, RZ ;  /* 0x000000ff00117202 */ /* 0x000fe40000000f00 */
[----:B------:R-:W-:Y:S02]  /*0de0*/  CS2R R150, SRZ ;  /* 0x0000000000967805 */ /* 0x000fe4000001ff00 */
[----:B------:R-:W-:Y:S01]  /*0df0*/  VIADDMNMX R16, R2, R3, R0, PT ;  /* 0x0000000302107246 */ /* 0x000fe20003800100 */
[----:B------:R0:W-:Y:S01]  /*0e00*/  STL [R1+0x14], R2 ;  /* 0x0000140201007387 */ /* 0x0001e20000100800 */
[----:B------:R-:W-:Y:S01]  /*0e10*/  IMAD.MOV.U32 R0, RZ, RZ, RZ ;  /* 0x000000ffff007224 */ /* 0x000fe200078e00ff */
        /* <DEDUP_REMOVED lines=26> */
[----:B-1----:R0:W-:Y:S05]  /*0fc0*/  STL [R1+0x10], R0 ;  /* 0x0000100001007387 */ /* 0x0021ea0000100800 */
[----:B------:R-:W-:-:S13]  /*0fd0*/  PLOP3.LUT P0, PT, PT, PT, UP0, 0x80, 0x0 ;  /* 0x000000000000781c */ /* 0x000fda0003f0f008 */
[----:B0-----:R-:W-:Y:S05]  /*0fe0*/  @!P0 BRA `(.L_x_12144) ;  /* 0x0000000000408947 */ /* 0x001fea0003800000 */
        /* <DEDUP_REMOVED lines=10> */
[----:B------:R-:W-:Y:S01]  /*1090*/  MOV R11, UR7 ;  /* 0x00000007000b7c02 */ /* 0x000fe20008000f00 */
[----:B------:R-:W-:Y:S01]  /*10a0*/  IMAD.MOV.U32 R8, RZ, RZ, 0x70 ;  /* 0x00000070ff087424 */ /* 0x000fe200078e00ff */
[----:B------:R-:W-:Y:S01]  /*10b0*/  MOV R13, RZ ;  /* 0x000000ff000d7202 */ /* 0x000fe20000000f00 */
[----:B0-----:R-:W-:-:S07]  /*10c0*/  IMAD.MOV.U32 R12, RZ, RZ, 0x1 ;  /* 0x00000001ff0c7424 */ /* 0x001fce00078e00ff */
[----:B------:R-:W-:-:S07]  /*10d0*/  LEPC R20, `(.L_x_12144) ;  /* 0x000000001014794e */ /* 0x000fce0000000000 */
[----:B-1----:R-:W-:Y:S05]  /*10e0*/  CALL.ABS.NOINC R2 ;  /* 0x0000000002007343 */ /* 0x002fea0003c00000 */
.L_x_12144:
[----:B------:R-:W-:Y:S02]  /*10f0*/  SHF.L.U32 R2, RZ, 0x1f, RZ ;  /* 0x0000001fff027819 */ /* 0x000fe400000006ff */
[----:B------:R-:W-:Y:S02]  /*1100*/  LOP3.LUT R27, R27, 0x1, RZ, 0xfc, !PT ;  /* 0x000000011b1b7812 */ /* 0x000fe400078efcff */
[----:B------:R-:W0:Y:S02]  /*1110*/  SYNCS.PHASECHK.TRANS64.TRYWAIT P1, [UR36+0x30800], R2 ;  /* 0x03080002ff0075a7 */ /* 0x000e240008020164 */
[----:B------:R-:W-:Y:S01]  /*1120*/  ISETP.NE.AND P0, PT, R27, 0x3, PT ;  /* 0x000000031b00780c */ /* 0x000fe20003f05270 */
[----:B0-----:R-:W-:-:S12]  /*1130*/  @!P1 BRA `(.L_x_12145) ;  /* 0x000000c400609947 */ /* 0x001fd80003800000 */
.L_x_12240:
[----:B------:R-:W-:Y:S05]  /*1140*/  @!P0 BRA `(.L_x_12146) ;  /* 0x0000000000048947 */ /* 0x000fea0003800000 */
[----:B------:R-:W-:Y:S01]  /*1150*/  BPT.TRAP 0x1 ;  /* 0x000000040000795c */ /* 0x000fe20000300000 */
.L_x_12146:
[----:B------:R1:W2:Y:S01]  /*1160*/  SYNCS.PHASECHK.TRANS64.TRYWAIT P2, [UR36+0x30830], R2 ;  /* 0x03083002ff0075a7 */ /* 0x0002a20008040164 */
[----:B------:R-:W-:Y:S05]  /*1170*/  @!P0 BRA `(.L_x_12147) ;  /* 0x0000000000048947 */ /* 0x000fea0003800000 */
[----:B------:R-:W-:Y:S01]  /*1180*/  BPT.TRAP 0x1 ;  /* 0x000000040000795c */ /* 0x000fe20000300000 */
.L_x_12147:
[----:B0-----:R-:W3:Y:S01]  /*1190*/  LDL R3, [R1+0x10] ;  /* 0x0000100001037983 */ /* 0x001ee20000100800 */
[----:B------:R-:W-:Y:S01]  /*11a0*/  ISETP.NE.AND P1, PT, R28, RZ, PT ;  /* 0x000000ff1c00720c */ /* 0x000fe20003f25270 */
[----:B---3--:R-:W-:-:S05]  /*11b0*/  IMAD.HI R0, R3, 0x55555556, RZ ;  /* 0x5555555603007827 */ /* 0x008fca00078e02ff */
[----:B------:R-:W-:-:S05]  /*11c0*/  LEA.HI R0, R0, R0, RZ, 0x1 ;  /* 0x0000000000007211 */ /* 0x000fca00078f08ff */
[----:B------:R-:W-:-:S05]  /*11d0*/  IMAD R0, R0, -0x3, R3 ;  /* 0xfffffffd00007824 */ /* 0x000fca00078e0203 */
[----:B------:R-:W-:-:S05]  /*11e0*/  LEA R3, R0, UR36, 0xd ;  /* 0x0000002400037c11 */ /* 0x000fca000f8e68ff */
[----:B------:R0:W-:Y:S01]  /*11f0*/  STL [R1+0x4], R3 ;  /* 0x0000040301007387 */ /* 0x0001e20000100800 */
[----:B------:R-:W-:-:S05]  /*1200*/  VIADD R0, R3, 0xc400 ;  /* 0x0000c40003007836 */ /* 0x000fca0000000000 */
[----:B------:R-:W-:-:S04]  /*1210*/  SHF.R.U32.HI R0, RZ, 0x4, R0 ;  /* 0x00000004ff007819 */ /* 0x000fc80000011600 */
[----:B------:R-:W-:Y:S01]  /*1220*/  LOP3.LUT R152, R0, 0x3fff, RZ, 0xc0, !PT ;  /* 0x00003fff00987812 */ /* 0x000fe200078ec0ff */
[----:B0-2---:R-:W-:Y:S06]  /*1230*/  @P2 BRA `(.L_x_12148) ;  /* 0x0000000000082947 */ /* 0x005fec0003800000 */
[----:B------:R-:W0:Y:S02]  /*1240*/  SYNCS.PHASECHK.TRANS64.TRYWAIT P2, [UR36+0x30830], R2 ;  /* 0x03083002ff0075a7 */ /* 0x000e240008040164 */
[----:B0-----:R-:W-:Y:S05]  /*1250*/  @!P2 BRA `(.L_x_12149) ;  /* 0x000000c40030a947 */ /* 0x001fea0003800000 */
.L_x_12148:
[----:B------:R-:W-:Y:S05]  /*1260*/  WARPSYNC.ALL ;  /* 0x0000000000007948 */ /* 0x000fea0003800000 */
[----:B------:R-:W-:Y:S01]  /*1270*/  IMAD.MOV.U32 R0, RZ, RZ, RZ ;  /* 0x000000ffff007224 */ /* 0x000fe200078e00ff */
[----:B------:R-:W-:Y:S01]  /*1280*/  MOV R151, RZ ;  /* 0x000000ff00977202 */ /* 0x000fe20000000f00 */
[----:B------:R-:W-:Y:S01]  /*1290*/  IMAD.MOV.U32 R153, RZ, RZ, 0x40000040 ;  /* 0x40000040ff997424 */ /* 0x000fe200078e00ff */
[----:B------:R-:W-:Y:S01]  /*12a0*/  LOP3.LUT R152, R152, 0x10000, RZ, 0xfc, !PT ;  /* 0x0001000098987812 */ /* 0x000fe200078efcff */
[----:B------:R-:W-:-:S03]  /*12b0*/  UIADD3 UR4, UR36, 0x12400, URZ ;  /* 0x0001240024047890 */ /* 0x000fc6000fffe03f */
[C---:B------:R-:W-:Y:S01]  /*12c0*/  R2UR UR8, R152.reuse ;  /* 0x00000000980872ca */ /* 0x040fe200000e0000 */
[----:B------:R-:W-:Y:S01]  /*12d0*/  WARPGROUP.ARRIVE ;  /* 0x00000000000079c5 */ /* 0x000fe20000000000 */
[----:B------:R-:W-:Y:S01]  /*12e0*/  R2UR UR9, R153 ;  /* 0x00000000990972ca */ /* 0x000fe200000e0000 */
[----:B------:R-:W-:Y:S01]  /*12f0*/  USHF.R.U32.HI UR4, URZ, 0x4, UR4 ;  /* 0x000000043f047899 */ /* 0x000fe20008011604 */
[----:B------:R-:W-:Y:S01]  /*1300*/  R2UR UR16, R152 ;  /* 0x00000000981072ca */ /* 0x000fe200000e0000 */
[----:B------:R-:W-:Y:S01]  /*1310*/  UMOV UR11, 0x40000040 ;  /* 0x40000040000b7882 */ /* 0x000fe20000000000 */
[----:B------:R-:W-:Y:S01]  /*1320*/  UMOV UR13, 0x40000040 ;  /* 0x40000040000d7882 */ /* 0x000fe20000000000 */
[----:B------:R-:W-:Y:S01]  /*1330*/  ULOP3.LUT UR4, UR4, 0x3fff, URZ, 0xc0, !UPT ;  /* 0x00003fff04047892 */ /* 0x000fe2000f8ec03f */
[----:B------:R-:W-:Y:S01]  /*1340*/  P2R R120, PR, RZ, 0x1 ;  /* 0x00000001ff787803 */ /* 0x000fe20000000000 */
[----:B------:R-:W-:Y:S01]  /*1350*/  UMOV UR15, 0x40000040 ;  /* 0x40000040000f7882 */ /* 0x000fe20000000000 */
[----:B------:R-:W-:Y:S01]  /*1360*/  UMOV UR17, 0x40000040 ;  /* 0x4000004000117882 */ /* 0x000fe20000000000 */
[----:B------:R-:W-:Y:S01]  /*1370*/  ULOP3.LUT UR6, UR4, 0x10000, URZ, 0xfc, !UPT ;  /* 0x0001000004067892 */ /* 0x000fe2000f8efc3f */
[----:B------:R-:W-:-:S02]  /*1380*/  UMOV UR19, 0x40000040 ;  /* 0x4000004000137882 */ /* 0x000fc40000000000 */
[----:B------:R-:W-:Y:S01]  /*1390*/  ULDC UR4, c[0x0][0x9d8] ;  /* 0x0002760000047ab9 */ /* 0x000fe20000000800 */
[----:B------:R-:W-:Y:S02]  /*13a0*/  UIADD3 UR14, UR6, 0x4, URZ ;  /* 0x00000004060e7890 */ /* 0x000fe4000fffe03f */
[----:B------:R-:W-:Y:S01]  /*13b0*/  UIADD3 UR12, UR16, 0x4, URZ ;  /* 0x00000004100c7890 */ /* 0x000fe2000fffe03f */
[----:B------:R-:W-:Y:S01]  /*13c0*/  UMOV UR10, UR6 ;  /* 0x00000006000a7c82 */ /* 0x000fe20008000000 */
[----:B------:R-:W-:Y:S01]  /*13d0*/  UIADD3 UR18, UR6, 0x6, URZ ;  /* 0x0000000606127890 */ /* 0x000fe2000fffe03f */
[----:B------:R-:W-:Y:S01]  /*13e0*/  HGMMA.64x192x16.F32.BF16 R24, gdesc[UR8], RZ, !UPT, gsb0 ;  /* 0x02e00000081879f0 */ /* 0x000fe2000c0018ff */
[----:B------:R-:W-:Y:S02]  /*13f0*/  UIADD3 UR8, UR16, 0x2, URZ ;  /* 0x0000000210087890 */ /* 0x000fe4000fffe03f */
[----:B------:R-:W-:Y:S01]  /*1400*/  UIADD3 UR10, UR6, 0x2, URZ ;  /* 0x00000002060a7890 */ /* 0x000fe2000fffe03f */
[----:B------:R-:W-:Y:S01]  /*1410*/  UMOV UR9, 0x40000040 ;  /* 0x4000004000097882 */ /* 0x000fe20000000000 */
[----:B------:R-:W-:Y:S01]  /*1420*/  UMOV UR11, 0x40000040 ;  /* 0x40000040000b7882 */ /* 0x000fe20000000000 */
[----:B------:R-:W-:Y:S01]  /*1430*/  UIADD3 UR16, UR16, 0x6, URZ ;  /* 0x0000000610107890 */ /* 0x000fe2000fffe03f */
[----:B------:R-:W-:Y:S01]  /*1440*/  ULDC UR5, c[0x0][0x988] ;  /* 0x0002620000057ab9 */ /* 0x000fe20000000800 */
[----:B------:R-:W-:-:S02]  /*1450*/  WARPGROUP.DEPBAR.LE gsb0, 0x0 ;  /* 0x00008000000079c5 */ /* 0x000fc40000010000 */
[----:B------:R-:W-:-:S10]  /*1460*/  WARPGROUP.ARRIVE ;  /* 0x00000000000079c5 */ /* 0x000fd40000000000 */
[----:B------:R-:W-:Y:S03]  /*1470*/  HGMMA.64x192x16.F32.BF16 R24, gdesc[UR8], R24, gsb0 ;  /* 0x02e00000081879f0 */ /* 0x000fe60008001818 */
[----:B------:R-:W-:Y:S02]  /*1480*/  WARPGROUP.DEPBAR.LE gsb0, 0x0 ;  /* 0x00008000000079c5 */ /* 0x000fe40000010000 */
[----:B------:R-:W-:-:S15]  /*1490*/  WARPGROUP.ARRIVE ;  /* 0x00000000000079c5 */ /* 0x000fde0000000000 */
[----:B------:R-:W-:Y:S03]  /*14a0*/  HGMMA.64x192x16.F32.BF16 R24, gdesc[UR12], R24, gsb0 ;  /* 0x02e000000c1879f0 */ /* 0x000fe60008001818 */
[----:B------:R-:W-:Y:S02]  /*14b0*/  WARPGROUP.DEPBAR.LE gsb0, 0x0 ;  /* 0x00008000000079c5 */ /* 0x000fe40000010000 */
[----:B------:R-:W-:-:S15]  /*14c0*/  WARPGROUP.ARRIVE ;  /* 0x00000000000079c5 */ /* 0x000fde0000000000 */
[----:B------:R-:W-:Y:S03]  /*14d0*/  HGMMA.64x192x16.F32.BF16 R24, gdesc[UR16], R24, gsb0 ;  /* 0x02e00000101879f0 */ /* 0x000fe60008001818 */
[----:B------:R-:W-:Y:S02]  /*14e0*/  WARPGROUP.DEPBAR.LE gsb0, 0x0 ;  /* 0x00008000000079c5 */ /* 0x000fe40000010000 */
        /* <DEDUP_REMOVED lines=13> */
[----:B------:R-:W-:Y:S01]  /*15c0*/  SHF.R.S32.HI R70, RZ, 0x1f, R71 ;  /* 0x0000001fff467819 */ /* 0x000fe20000011447 */
[----:B------:R-:W-:Y:S01]  /*15d0*/  FMUL.FTZ R55, R72, UR4 ;  /* 0x0000000448377c20 */ /* 0x000fe20008410000 */
[----:B------:R-:W-:Y:S01]  /*15e0*/  FMUL.FTZ R4, R25, UR4 ;  /* 0x0000000419047c20 */ /* 0x000fe20008410000 */
[----:B------:R-:W-:Y:S01]  /*15f0*/  FMUL.FTZ R25, R41, UR4 ;  /* 0x0000000429197c20 */ /* 0x000fe20008410000 */
[----:B------:R-:W-:Y:S01]  /*1600*/  LEA.HI R72, R70, R71, RZ, 0x2 ;  /* 0x0000004746487211 */ /* 0x000fe200078f10ff */
[----:B01----:R-:W-:Y:S01]  /*1610*/  FMUL.FTZ R2, R24, UR4 ;  /* 0x0000000418027c20 */ /* 0x003fe20008410000 */
[----:B------:R-:W-:Y:S01]  /*1620*/  FMUL.FTZ R41, R57, UR4 ;  /* 0x0000000439297c20 */ /* 0x000fe20008410000 */
[----:B------:R-:W-:Y:S01]  /*1630*/  FMUL.FTZ R57, R73, UR4 ;  /* 0x0000000449397c20 */ /* 0x000fe20008410000 */
[----:B------:R-:W-:Y:S01]  /*1640*/  LOP3.LUT R72, R72, 0x7ffffffc, RZ, 0xc0, !PT ;  /* 0x7ffffffc48487812 */ /* 0x000fe200078ec0ff */
[----:B------:R-:W-:-:S02]  /*1650*/  IMAD.MOV.U32 R73, RZ, RZ, -0x2 ;  /* 0xfffffffeff497424 */ /* 0x000fc400078e00ff */
[----:B------:R-:W-:Y:S01]  /*1660*/  FMUL.FTZ R8, R29, UR4 ;  /* 0x000000041d087c20 */ /* 0x000fe20008410000 */
[----:B------:R-:W-:Y:S01]  /*1670*/  FMUL.FTZ R6, R28, UR4 ;  /* 0x000000041c067c20 */ /* 0x000fe20008410000 */
[----:B------:R-:W-:Y:S01]  /*1680*/  IADD3 R72, R71, -R72, RZ ;  /* 0x8000004847487210 */ /* 0x000fe20007ffe0ff */
[----:B------:R-:W0:Y:S01]  /*1690*/  MUFU.TANH R2, R2 ;  /* 0x0000000200027308 */ /* 0x000e220000002400 */
[----:B------:R-:W-:Y:S01]  /*16a0*/  FMUL.FTZ R3, R26, UR4 ;  /* 0x000000041a037c20 */ /* 0x000fe20008410000 */
[----:B------:R-:W-:Y:S01]  /*16b0*/  FMUL.FTZ R10, R32, UR4 ;  /* 0x00000004200a7c20 */ /* 0x000fe20008410000 */
[----:B------:R-:W-:Y:S01]  /*16c0*/  FMUL.FTZ R5, R27, UR4 ;  /* 0x000000041b057c20 */ /* 0x000fe20008410000 */
[----:B------:R-:W-:Y:S02]  /*16d0*/  IMAD R73, R72, R73, 0xc0 ;  /* 0x000000c048497424 */ /* 0x000fe400078e0249 */
[----:B------:R-:W-:Y:S01]  /*16e0*/  FMUL.FTZ R12, R33, UR4 ;  /* 0x00000004210c7c20 */ /* 0x000fe20008410000 */
[----:B------:R-:W-:Y:S01]  /*16f0*/  FMUL.FTZ R7, R30, UR4 ;  /* 0x000000041e077c20 */ /* 0x000fe20008410000 */
[----:B------:R-:W-:Y:S01]  /*1700*/  FMUL.FTZ R29, R45, UR4 ;  /* 0x000000042d1d7c20 */ /* 0x000fe20008410000 */
[----:B------:R-:W1:Y:S01]  /*1710*/  MUFU.TANH R4, R4 ;  /* 0x0000000400047308 */ /* 0x000e620000002400 */
[----:B------:R-:W-:-:S02]  /*1720*/  IMAD.IADD R73, R22, 0x1, R73 ;  /* 0x0000000116497824 */ /* 0x000fc400078e0249 */
[----:B------:R-:W-:Y:S01]  /*1730*/  FMUL.FTZ R45, R61, UR4 ;  /* 0x000000043d2d7c20 */ /* 0x000fe20008410000 */
[----:B------:R-:W-:Y:S01]  /*1740*/  FMUL.FTZ R61, R77, UR4 ;  /* 0x000000044d3d7c20 */ /* 0x000fe20008410000 */
[----:B------:R-:W-:Y:S01]  /*1750*/  FMUL.FTZ R9, R31, UR4 ;  /* 0x000000041f097c20 */ /* 0x000fe20008410000 */
[----:B------:R-:W-:Y:S02]  /*1760*/  IMAD R73, R16, -0xc0, R73 ;  /* 0xffffff4010497824 */ /* 0x000fe400078e0249 */
[----:B------:R-:W-:Y:S01]  /*1770*/  FMUL.FTZ R33, R49, UR4 ;  /* 0x0000000431217c20 */ /* 0x000fe20008410000 */
[----:B------:R-:W-:Y:S01]  /*1780*/  FMUL.FTZ R27, R44, UR4 ;  /* 0x000000042c1b7c20 */ /* 0x000fe20008410000 */
[----:B------:R-:W2:Y:S01]  /*1790*/  MUFU.TANH R8, R8 ;  /* 0x0000000800087308 */ /* 0x000ea20000002400 */
[----:B------:R-:W-:Y:S01]  /*17a0*/  FMUL.FTZ R49, R65, UR4 ;  /* 0x0000000441317c20 */ /* 0x000fe20008410000 */
[C---:B------:R-:W-:Y:S01]  /*17b0*/  ISETP.GT.AND P4, PT, R73.reuse, RZ, PT ;  /* 0x000000ff4900720c */ /* 0x040fe20003f84270 */
[----:B------:R-:W-:Y:S01]  /*17c0*/  FMUL.FTZ R44, R62, UR4 ;  /* 0x000000043e2c7c20 */ /* 0x000fe20008410000 */
[----:B------:R-:W-:Y:S01]  /*17d0*/  ISETP.GT.AND P3, PT, R73, 0x1, PT ;  /* 0x000000014900780c */ /* 0x000fe20003f64270 */
[----:B------:R-:W-:Y:S01]  /*17e0*/  FMUL.FTZ R65, R81, UR4 ;  /* 0x0000000451417c20 */ /* 0x000fe20008410000 */
[----:B------:R-:W-:Y:S01]  /*17f0*/  ISETP.GT.AND P6, PT, R73, 0x9, PT ;  /* 0x000000094900780c */ /* 0x000fe20003fc4270 */
[----:B------:R-:W-:Y:S01]  /*1800*/  FMUL.FTZ R62, R79, UR4 ;  /* 0x000000044f3e7c20 */ /* 0x000fe20008410000 */
[----:B------:R-:W3:Y:S01]  /*1810*/  MUFU.TANH R6, R6 ;  /* 0x0000000600067308 */ /* 0x000ee20000002400 */
[C---:B------:R-:W-:Y:S01]  /*1820*/  ISETP.GT.AND P2, PT, R73.reuse, 0x8, PT ;  /* 0x000000084900780c */ /* 0x040fe20003f44270 */
[----:B------:R-:W-:Y:S01]  /*1830*/  FMUL.FTZ R11, R34, UR4 ;  /* 0x00000004220b7c20 */ /* 0x000fe20008410000 */
[----:B0-----:R-:W-:Y:S01]  /*1840*/  FSEL R77, R2, -INF , P4 ;  /* 0xff800000024d7808 */ /* 0x001fe20002000000 */
[----:B------:R-:W-:Y:S01]  /*1850*/  FMUL.FTZ R23, R40, UR4 ;  /* 0x0000000428177c20 */ /* 0x000fe20008410000 */
[----:B-1----:R-:W-:Y:S01]  /*1860*/  FSEL R4, R4, -INF , P3 ;  /* 0xff80000004047808 */ /* 0x002fe20001800000 */
[----:B------:R-:W-:Y:S01]  /*1870*/  FMUL.FTZ R31, R48, UR4 ;  /* 0x00000004301f7c20 */ /* 0x000fe20008410000 */
[----:B------:R-:W-:Y:S01]  /*1880*/  ISETP.GT.AND P5, PT, R73, 0x10, PT ;  /* 0x000000104900780c */ /* 0x000fe20003fa4270 */
[----:B------:R-:W0:Y:S01]  /*1890*/  MUFU.TANH R3, R3 ;  /* 0x0000000300037308 */ /* 0x000e220000002400 */
[----:B--2---:R-:W-:Y:S01]  /*18a0*/  FSEL R81, R8, -INF , P6 ;  /* 0xff80000008517808 */ /* 0x004fe20003000000 */
[----:B------:R-:W-:Y:S01]  /*18b0*/  FMUL.FTZ R48, R66, UR4 ;  /* 0x0000000442307c20 */ /* 0x000fe20008410000 */
[----:B------:R-:W-:Y:S01]  /*18c0*/  FMNMX.FTZ R8, R77, R4, !PT ;  /* 0x000000044d087209 */ /* 0x000fe20007810000 */
[----:B------:R-:W-:Y:S01]  /*18d0*/  FMUL.FTZ R66, R83, UR4 ;  /* 0x0000000453427c20 */ /* 0x000fe20008410000 */
[----:B------:R-:W-:Y:S01]  /*18e0*/  FMUL.FTZ R85, R85, UR4 ;  /* 0x0000000455557c20 */ /* 0x000fe20008410000 */
[----:B------:R-:W-:Y:S01]  /*18f0*/  FMUL.FTZ R21, R39, UR4 ;  /* 0x0000000427157c20 */ /* 0x000fe20008410000 */
[----:B------:R-:W-:Y:S01]  /*1900*/  FMUL.FTZ R72, R89, UR4 ;  /* 0x0000000459487c20 */ /* 0x000fe20008410000 */
[----:B------:R-:W1:Y:S01]  /*1910*/  MUFU.TANH R10, R10 ;  /* 0x0000000a000a7308 */ /* 0x000e620000002400 */
[----:B---3--:R-:W-:Y:S01]  /*1920*/  FSEL R79, R6, -INF , P2 ;  /* 0xff800000064f7808 */ /* 0x008fe20001000000 */
[----:B------:R-:W-:Y:S01]  /*1930*/  FMUL.FTZ R24, R42, UR4 ;  /* 0x000000042a187c20 */ /* 0x000fe20008410000 */
[----:B------:R-:W-:Y:S01]  /*1940*/  FMUL.FTZ R42, R59, UR4 ;  /* 0x000000043b2a7c20 */ /* 0x000fe20008410000 */
[----:B------:R-:W-:Y:S01]  /*1950*/  FMUL.FTZ R59, R76, UR4 ;  /* 0x000000044c3b7c20 */ /* 0x000fe20008410000 */
[----:B------:R-:W-:Y:S01]  /*1960*/  FMNMX.FTZ R8, R79, R8, !PT ;  /* 0x000000084f087209 */ /* 0x000fe20007810000 */
        /* <DEDUP_REMOVED lines=10> */
[----:B------:R-:W-:Y:S01]  /*1a10*/  MUFU.TANH R12, R12 ;  /* 0x0000000c000c7308 */ /* 0x000fe20000002400 */
[----:B-1----:R-:W-:Y:S01]  /*1a20*/  FSEL R83, R10, -INF , P5 ;  /* 0xff8000000a537808 */ /* 0x002fe20002800000 */
[----:B------:R-:W-:Y:S01]  /*1a30*/  FMUL.FTZ R30, R47, UR4 ;  /* 0x000000042f1e7c20 */ /* 0x000fe20008410000 */
[----:B------:R-:W-:Y:S01]  /*1a40*/  FMNMX.FTZ R10, R81, R8, !PT ;  /* 0x00000008510a7209 */ /* 0x000fe20007810000 */
[----:B------:R-:W-:Y:S01]  /*1a50*/  FMUL.FTZ R34, R51, UR4 ;  /* 0x0000000433227c20 */ /* 0x000fe20008410000 */
[----:B------:R-:W-:Y:S01]  /*1a60*/  FMUL.FTZ R51, R68, UR4 ;  /* 0x0000000444337c20 */ /* 0x000fe20008410000 */
[----:B------:R-:W-:Y:S01]  /*1a70*/  FMUL.FTZ R68, R86, UR4 ;  /* 0x0000000456447c20 */ /* 0x000fe20008410000 */
[----:B------:R-:W-:Y:S01]  /*1a80*/  FMNMX.FTZ R10, R83, R10, !PT ;  /* 0x0000000a530a7209 */ /* 0x000fe20007810000 */
[----:B------:R-:W0:Y:S01]  /*1a90*/  MUFU.TANH R7, R7 ;  /* 0x0000000700077308 */ /* 0x000e220000002400 */
[----:B--2---:R-:W-:Y:S01]  /*1aa0*/  FSEL R5, R5, -INF , P3 ;  /* 0xff80000005057808 */ /* 0x004fe20001800000 */
[----:B------:R-:W-:Y:S01]  /*1ab0*/  FMUL.FTZ R86, R99, UR4 ;  /* 0x0000000463567c20 */ /* 0x000fe20008410000 */
[----:B------:R-:W-:Y:S01]  /*1ac0*/  ISETP.GT.AND P3, PT, R73, 0x18, PT ;  /* 0x000000184900780c */ /* 0x000fe20003f64270 */
        /* <DEDUP_REMOVED lines=23> */
[----:B------:R-:W-:Y:S01]  /*1c40*/  FMUL.FTZ R74, R92, UR4 ;  /* 0x000000045c4a7c20 */ /* 0x000fe20008410000 */
        /* <DEDUP_REMOVED lines=15> */
[----:B------:R-:W-:Y:S01]  /*1d40*/  FMUL.FTZ R106, R106, UR4 ;  /* 0x000000046a6a7c20 */ /* 0x000fe20008410000 */
[----:B------:R-:W-:Y:S01]  /*1d50*/  FMUL.FTZ R112, R112, UR4 ;  /* 0x0000000470707c20 */ /* 0x000fe20008410000 */
[----:B------:R-:W-:Y:S01]  /*1d60*/  FMUL.FTZ R110, R110, UR4 ;  /* 0x000000046e6e7c20 */ /* 0x000fe20008410000 */
[----:B------:R-:W-:Y:S01]  /*1d70*/  FMUL.FTZ R113, R113, UR4 ;  /* 0x0000000471717c20 */ /* 0x000fe20008410000 */
[----:B------:R-:W-:Y:S01]  /*1d80*/  FMUL.FTZ R116, R116, UR4 ;  /* 0x0000000474747c20 */ /* 0x000fe20008410000 */
[----:B------:R-:W0:Y:S01]  /*1d90*/  MUFU.TANH R13, R13 ;  /* 0x0000000d000d7308 */ /* 0x000e220000002400 */
[----:B-1----:R-:W-:Y:S01]  /*1da0*/  FSEL R11, R11, -INF , P5 ;  /* 0xff8000000b0b7808 */ /* 0x002fe20002800000 */
[----:B------:R-:W-:Y:S01]  /*1db0*/  FMUL.FTZ R117, R117, UR4 ;  /* 0x0000000475757c20 */ /* 0x000fe20008410000 */
[----:B------:R-:W-:-:S05]  /*1dc0*/  ISETP.GT.AND P5, PT, R73, 0x21, PT ;  /* 0x000000214900780c */ /* 0x000fca0003fa4270 */
[----:B------:R-:W1:Y:S01]  /*1dd0*/  MUFU.TANH R25, R25 ;  /* 0x0000001900197308 */ /* 0x000e620000002400 */
[----:B--2---:R-:W-:-:S07]  /*1de0*/  FSEL R23, R23, -INF , P6 ;  /* 0xff80000017177808 */ /* 0x004fce0003000000 */
[----:B------:R2:W-:Y:S01]  /*1df0*/  MUFU.TANH R19, R85 ;  /* 0x0000005500137308 */ /* 0x0005e20000002400 */
[----:B0-----:R-:W-:-:S07]  /*1e00*/  FSEL R13, R13, -INF , P4 ;  /* 0xff8000000d0d7808 */ /* 0x001fce0002000000 */
[----:B------:R-:W0:Y:S01]  /*1e10*/  MUFU.TANH R15, R15 ;  /* 0x0000000f000f7308 */ /* 0x000e220000002400 */
[----:B--2---:R-:W-:Y:S02]  /*1e20*/  FSEL R85, R12, -INF , P4 ;  /* 0xff8000000c557808 */ /* 0x004fe40002000000 */
[----:B------:R-:W-:Y:S02]  /*1e30*/  ISETP.GT.AND P4, PT, R73, 0x28, PT ;  /* 0x000000284900780c */ /* 0x000fe40003f84270 */
[----:B------:R-:W-:Y:S02]  /*1e40*/  FMNMX.FTZ R12, R85, R10, !PT ;  /* 0x0000000a550c7209 */ /* 0x000fe40007810000 */
[----:B-1----:R-:W-:Y:S01]  /*1e50*/  FSEL R97, R25, -INF , P5 ;  /* 0xff80000019617808 */ /* 0x002fe20002800000 */
[----:B------:R-:W1:Y:S01]  /*1e60*/  MUFU.TANH R27, R27 ;  /* 0x0000001b001b7308 */ /* 0x000e620000002400 */
[----:B------:R-:W-:-:S04]  /*1e70*/  FMNMX.FTZ R12, R89, R12, !PT ;  /* 0x0000000c590c7209 */ /* 0x000fc80007810000 */
[----:B------:R-:W-:-:S03]  /*1e80*/  FMNMX.FTZ R14, R93, R12, !PT ;  /* 0x0000000c5d0e7209 */ /* 0x000fc60007810000 */
[----:B------:R-:W2:Y:S08]  /*1e90*/  MUFU.TANH R21, R21 ;  /* 0x0000001500157308 */ /* 0x000eb00000002400 */
[----:B------:R-:W3:Y:S01]  /*1ea0*/  MUFU.TANH R29, R29 ;  /* 0x0000001d001d7308 */ /* 0x000ee20000002400 */
[----:B------:R-:W-:Y:S02]  /*1eb0*/  FMNMX.FTZ R14, R23, R14, !PT ;  /* 0x0000000e170e7209 */ /* 0x000fe40007810000 */
[----:B0-----:R-:W-:-:S02]  /*1ec0*/  FSEL R15, R15, -INF , P3 ;  /* 0xff8000000f0f7808 */ /* 0x001fc40001800000 */
[----:B------:R-:W-:Y:S02]  /*1ed0*/  ISETP.GT.AND P3, PT, R73, 0x29, PT ;  /* 0x000000294900780c */ /* 0x000fe40003f64270 */
[----:B-1----:R-:W-:Y:S01]  /*1ee0*/  FSEL R99, R27, -INF , P4 ;  /* 0xff8000001b637808 */ /* 0x002fe20002000000 */
[----:B------:R-:W0:Y:S08]  /*1ef0*/  MUFU.TANH R24, R24 ;  /* 0x0000001800187308 */ /* 0x000e300000002400 */
[----:B------:R-:W1:Y:S01]  /*1f00*/  MUFU.TANH R31, R31 ;  /* 0x0000001f001f7308 */ /* 0x000e620000002400 */
[----:B------:R-:W-:-:S02]  /*1f10*/  FMNMX.FTZ R14, R97, R14, !PT ;  /* 0x0000000e610e7209 */ /* 0x000fc40007810000 */
[----:B--2---:R-:W-:Y:S02]  /*1f20*/  FSEL R21, R21, -INF , P2 ;  /* 0xff80000015157808 */ /* 0x004fe40001000000 */
[----:B------:R-:W-:Y:S02]  /*1f30*/  ISETP.GT.AND P2, PT, R73, 0x30, PT ;  /* 0x000000304900780c */ /* 0x000fe40003f44270 */
[----:B---3--:R-:W-:Y:S01]  /*1f40*/  FSEL R101, R29, -INF , P3 ;  /* 0xff8000001d657808 */ /* 0x008fe20001800000 */
[----:B------:R-:W2:Y:S08]  /*1f50*/  MUFU.TANH R26, R26 ;  /* 0x0000001a001a7308 */ /* 0x000eb00000002400 */
[----:B------:R-:W3:Y:S01]  /*1f60*/  MUFU.TANH R33, R33 ;  /* 0x0000002100217308 */ /* 0x000ee20000002400 */
[----:B------:R-:W-:-:S02]  /*1f70*/  FMNMX.FTZ R20, R99, R14, !PT ;  /* 0x0000000e63147209 */ /* 0x000fc40007810000 */
[----:B0-----:R-:W-:Y:S02]  /*1f80*/  FSEL R91, R24, -INF , P6 ;  /* 0xff800000185b7808 */ /* 0x001fe40003000000 */
[----:B------:R-:W-:-:S03]  /*1f90*/  ISETP.GT.AND P6, PT, R73, 0x31, PT ;  /* 0x000000314900780c */ /* 0x000fc60003fc4270 */
[----:B------:R-:W0:Y:S08]  /*1fa0*/  MUFU.TANH R28, R28 ;  /* 0x0000001c001c7308 */ /* 0x000e300000002400 */
[----:B------:R-:W4:Y:S01]  /*1fb0*/  MUFU.TANH R35, R35 ;  /* 0x0000002300237308 */ /* 0x000f220000002400 */
[----:B-1----:R-:W-:-:S07]  /*1fc0*/  FSEL R103, R31, -INF , P2 ;  /* 0xff8000001f677808 */ /* 0x002fce0001000000 */
[----:B------:R-:W1:Y:S01]  /*1fd0*/  MUFU.TANH R30, R30 ;  /* 0x0000001e001e7308 */ /* 0x000e620000002400 */
[----:B------:R-:W-:Y:S02]  /*1fe0*/  FMNMX.FTZ R20, R101, R20, !PT ;  /* 0x0000001465147209 */ /* 0x000fe40007810000 */
[----:B--2---:R-:W-:Y:S02]  /*1ff0*/  FSEL R95, R26, -INF , P5 ;  /* 0xff8000001a5f7808 */ /* 0x004fe40002800000 */
[----:B------:R-:W-:-:S03]  /*2000*/  ISETP.GT.AND P5, PT, R73, 0x38, PT ;  /* 0x000000384900780c */ /* 0x000fc60003fa4270 */
[----:B------:R-:W2:Y:S01]  /*2010*/  MUFU.TANH R37, R37 ;  /* 0x0000002500257308 */ /* 0x000ea20000002400 */
[----:B---3--:R-:W-:-:S07]  /*2020*/  FSEL R33, R33, -INF , P6 ;  /* 0xff80000021217808 */ /* 0x008fce0003000000 */
[----:B------:R-:W3:Y:S01]  /*2030*/  MUFU.TANH R32, R32 ;  /* 0x0000002000207308 */ /* 0x000ee20000002400 */
[----:B------:R-:W-:Y:S02]  /*2040*/  FMNMX.FTZ R24, R103, R20, !PT ;  /* 0x0000001467187209 */ /* 0x000fe40007810000 */
[----:B0-----:R-:W-:Y:S02]  /*2050*/  FSEL R25, R28, -INF , P4 ;  /* 0xff8000001c197808 */ /* 0x001fe40002000000 */
[----:B------:R-:W-:-:S03]  /*2060*/  ISETP.GT.AND P4, PT, R73, 0x39, PT ;  /* 0x000000394900780c */ /* 0x000fc60003f84270 */
[----:B------:R-:W0:Y:S01]  /*2070*/  MUFU.TANH R39, R39 ;  /* 0x0000002700277308 */ /* 0x000e220000002400 */
[----:B----4-:R-:W-:-:S07]  /*2080*/  FSEL R123, R35, -INF , P5 ;  /* 0xff800000237b7808 */ /* 0x010fce0002800000 */
[----:B------:R-:W4:Y:S01]  /*2090*/  MUFU.TANH R34, R34 ;  /* 0x0000002200227308 */ /* 0x000f220000002400 */
[----:B------:R-:W-:Y:S02]  /*20a0*/  FMNMX.FTZ R24, R33, R24, !PT ;  /* 0x0000001821187209 */ /* 0x000fe40007810000 */
[----:B-1----:R-:W-:Y:S02]  /*20b0*/  FSEL R27, R30, -INF , P3 ;  /* 0xff8000001e1b7808 */ /* 0x002fe40001800000 */
[----:B------:R-:W-:-:S03]  /*20c0*/  ISETP.GT.AND P3, PT, R73, 0x40, PT ;  /* 0x000000404900780c */ /* 0x000fc60003f64270 */
[----:B------:R-:W1:Y:S01]  /*20d0*/  MUFU.TANH R41, R41 ;  /* 0x0000002900297308 */ /* 0x000e620000002400 */
[----:B--2---:R-:W-:-:S07]  /*20e0*/  FSEL R37, R37, -INF , P4 ;  /* 0xff80000025257808 */ /* 0x004fce0002000000 */
[----:B------:R-:W2:Y:S01]  /*20f0*/  MUFU.TANH R36, R36 ;  /* 0x0000002400247308 */ /* 0x000ea20000002400 */
[----:B------:R-:W-:-:S07]  /*2100*/  FMNMX.FTZ R24, R123, R24, !PT ;  /* 0x000000187b187209 */ /* 0x000fce0007810000 */
[----:B------:R-:W5:Y:S01]  /*2110*/  MUFU.TANH R43, R43 ;  /* 0x0000002b002b7308 */ /* 0x000f620000002400 */
[----:B---3--:R-:W-:-:S07]  /*2120*/  FSEL R29, R32, -INF , P2 ;  /* 0xff800000201d7808 */ /* 0x008fce0001000000 */
[----:B------:R-:W3:Y:S01]  /*2130*/  MUFU.TANH R38, R38 ;  /* 0x0000002600267308 */ /* 0x000ee20000002400 */
[----:B------:R-:W-:Y:S02]  /*2140*/  ISETP.GT.AND P2, PT, R73, 0x41, PT ;  /* 0x000000414900780c */ /* 0x000fe40003f44270 */
[----:B0-----:R-:W-:-:S05]  /*2150*/  FSEL R125, R39, -INF , P3 ;  /* 0xff800000277d7808 */ /* 0x001fca0001800000 */
[----:B------:R-:W0:Y:S01]  /*2160*/  MUFU.TANH R45, R45 ;  /* 0x0000002d002d7308 */ /* 0x000e220000002400 */
[----:B------:R-:W-:Y:S02]  /*2170*/  FMNMX.FTZ R24, R37, R24, !PT ;  /* 0x0000001825187209 */ /* 0x000fe40007810000 */
[----:B----4-:R-:W-:-:S05]  /*2180*/  FSEL R31, R34, -INF , P6 ;  /* 0xff800000221f7808 */ /* 0x010fca0003000000 */
[----:B------:R-:W4:Y:S01]  /*2190*/  MUFU.TANH R40, R40 ;  /* 0x0000002800287308 */ /* 0x000f220000002400 */
[----:B------:R-:W-:Y:S02]  /*21a0*/  ISETP.GT.AND P6, PT, R73, 0x48, PT ;  /* 0x000000484900780c */ /* 0x000fe40003fc4270 */
[----:B-1----:R-:W-:-:S05]  /*21b0*/  FSEL R127, R41, -INF , P2 ;  /* 0xff800000297f7808 */ /* 0x002fca0001000000 */
[----:B------:R-:W1:Y:S01]  /*21c0*/  MUFU.TANH R47, R47 ;  /* 0x0000002f002f7308 */ /* 0x000e620000002400 */
[----:B------:R-:W-:Y:S02]  /*21d0*/  FMNMX.FTZ R24, R125, R24, !PT ;  /* 0x000000187d187209 */ /* 0x000fe40007810000 */
[----:B--2---:R-:W-:-:S05]  /*21e0*/  FSEL R121, R36, -INF , P5 ;  /* 0xff80000024797808 */ /* 0x004fca0002800000 */
[----:B------:R-:W2:Y:S01]  /*21f0*/  MUFU.TANH R42, R42 ;  /* 0x0000002a002a7308 */ /* 0x000ea20000002400 */
[----:B------:R-:W-:Y:S02]  /*2200*/  ISETP.GT.AND P5, PT, R73, 0x49, PT ;  /* 0x000000494900780c */ /* 0x000fe40003fa4270 */
[----:B-----5:R-:W-:-:S05]  /*2210*/  FSEL R129, R43, -INF , P6 ;  /* 0xff8000002b817808 */ /* 0x020fca0003000000 */
[----:B------:R-:W5:Y:S01]  /*2220*/  MUFU.TANH R49, R49 ;  /* 0x0000003100317308 */ /* 0x000f620000002400 */
[----:B------:R-:W-:Y:S02]  /*2230*/  FMNMX.FTZ R24, R127, R24, !PT ;  /* 0x000000187f187209 */ /* 0x000fe40007810000 */
[----:B---3--:R-:W-:-:S05]  /*2240*/  FSEL R35, R38, -INF , P4 ;  /* 0xff80000026237808 */ /* 0x008fca0002000000 */
        /* <DEDUP_REMOVED lines=22> */
[----:B------:R-:W-:-:S07]  /*23b0*/  FMNMX.FTZ R24, R135, R24, !PT ;  /* 0x0000001887187209 */ /* 0x000fce0007810000 */
[----:B------:R-:W0:Y:S01]  /*23c0*/  MUFU.TANH R52, R52 ;  /* 0x0000003400347308 */ /* 0x000e220000002400 */
[----:B----4-:R-:W-:Y:S02]  /*23d0*/  FSEL R131, R46, -INF , P5 ;  /* 0xff8000002e837808 */ /* 0x010fe40002800000 */
[----:B------:R-:W-:-:S05]  /*23e0*/  ISETP.GT.AND P5, PT, R73, 0x60, PT ;  /* 0x000000604900780c */ /* 0x000fca0003fa4270 */
[----:B------:R-:W-:Y:S01]  /*23f0*/  MUFU.TANH R59, R59 ;  /* 0x0000003b003b7308 */ /* 0x000fe20000002400 */
[----:B-1----:R-:W-:Y:S02]  /*2400*/  FSEL R139, R53, -INF , P6 ;  /* 0xff800000358b7808 */ /* 0x002fe40003000000 */
[----:B------:R-:W-:-:S05]  /*2410*/  FMNMX.FTZ R24, R137, R24, !PT ;  /* 0x0000001889187209 */ /* 0x000fca0007810000 */
[----:B------:R-:W1:Y:S01]  /*2420*/  MUFU.TANH R54, R54 ;  /* 0x0000003600367308 */ /* 0x000e620000002400 */
[----:B--2---:R-:W-:Y:S02]  /*2430*/  FSEL R47, R48, -INF , P4 ;  /* 0xff800000302f7808 */ /* 0x004fe40002000000 */
[----:B------:R-:W-:-:S05]  /*2440*/  ISETP.GT.AND P4, PT, R73, 0x61, PT ;  /* 0x000000614900780c */ /* 0x000fca0003f84270 */
[----:B------:R-:W2:Y:S01]  /*2450*/  MUFU.TANH R61, R61 ;  /* 0x0000003d003d7308 */ /* 0x000ea20000002400 */
[----:B-----5:R-:W-:Y:S02]  /*2460*/  FSEL R141, R55, -INF , P5 ;  /* 0xff800000378d7808 */ /* 0x020fe40002800000 */
[----:B------:R-:W-:-:S05]  /*2470*/  FMNMX.FTZ R24, R139, R24, !PT ;  /* 0x000000188b187209 */ /* 0x000fca0007810000 */
[----:B------:R-:W4:Y:S01]  /*2480*/  MUFU.TANH R56, R56 ;  /* 0x0000003800387308 */ /* 0x000f220000002400 */
[----:B---3--:R-:W-:Y:S02]  /*2490*/  FSEL R49, R50, -INF , P3 ;  /* 0xff80000032317808 */ /* 0x008fe40001800000 */
[----:B------:R-:W-:-:S05]  /*24a0*/  ISETP.GT.AND P3, PT, R73, 0x68, PT ;  /* 0x000000684900780c */ /* 0x000fca0003f64270 */
[----:B------:R-:W3:Y:S01]  /*24b0*/  MUFU.TANH R63, R63 ;  /* 0x0000003f003f7308 */ /* 0x000ee20000002400 */
[----:B0-----:R-:W-:Y:S02]  /*24c0*/  FSEL R143, R57, -INF , P4 ;  /* 0xff800000398f7808 */ /* 0x001fe40002000000 */
[----:B------:R-:W-:-:S05]  /*24d0*/  FMNMX.FTZ R26, R141, R24, !PT ;  /* 0x000000188d1a7209 */ /* 0x000fca0007810000 */
[----:B------:R-:W0:Y:S01]  /*24e0*/  MUFU.TANH R58, R58 ;  /* 0x0000003a003a7308 */ /* 0x000e220000002400 */
[----:B------:R-:W-:Y:S02]  /*24f0*/  FSEL R51, R52, -INF , P2 ;  /* 0xff80000034337808 */ /* 0x000fe40001000000 */
[----:B------:R-:W-:-:S05]  /*2500*/  ISETP.GT.AND P2, PT, R73, 0x69, PT ;  /* 0x000000694900780c */ /* 0x000fca0003f44270 */
[----:B------:R-:W-:Y:S01]  /*2510*/  MUFU.TANH R65, R65 ;  /* 0x0000004100417308 */ /* 0x000fe20000002400 */
[----:B------:R-:W-:Y:S02]  /*2520*/  FMNMX.FTZ R26, R143, R26, !PT ;  /* 0x0000001a8f1a7209 */ /* 0x000fe40007810000 */
[----:B-1----:R-:W-:-:S05]  /*2530*/  FSEL R53, R54, -INF , P6 ;  /* 0xff80000036357808 */ /* 0x002fca0003000000 */
[----:B------:R-:W1:Y:S01]  /*2540*/  MUFU.TANH R60, R60 ;  /* 0x0000003c003c7308 */ /* 0x000e620000002400 */
[----:B------:R-:W-:Y:S02]  /*2550*/  ISETP.GT.AND P6, PT, R73, 0x70, PT ;  /* 0x000000704900780c */ /* 0x000fe40003fc4270 */
[----:B--2---:R-:W-:-:S05]  /*2560*/  FSEL R145, R61, -INF , P2 ;  /* 0xff8000003d917808 */ /* 0x004fca0001000000 */
[----:B------:R-:W2:Y:S08]  /*2570*/  MUFU.TANH R67, R67 ;  /* 0x0000004300437308 */ /* 0x000eb00000002400 */
[----:B------:R5:W-:Y:S01]  /*2580*/  MUFU.TANH R52, R105 ;  /* 0x0000006900347308 */ /* 0x000be20000002400 */
[----:B----4-:R-:W-:-:S07]  /*2590*/  FSEL R55, R56, -INF , P5 ;  /* 0xff80000038377808 */ /* 0x010fce0002800000 */
[----:B------:R-:W4:Y:S01]  /*25a0*/  MUFU.TANH R62, R62 ;  /* 0x0000003e003e7308 */ /* 0x000f220000002400 */
[----:B-----5:R-:W-:-:S04]  /*25b0*/  FSEL R105, R59, -INF , P3 ;  /* 0xff8000003b697808 */ /* 0x020fc80001800000 */
[----:B------:R-:W-:-:S03]  /*25c0*/  FMNMX.FTZ R26, R105, R26, !PT ;  /* 0x0000001a691a7209 */ /* 0x000fc60007810000 */
[----:B------:R-:W5:Y:S01]  /*25d0*/  MUFU.TANH R64, R64 ;  /* 0x0000004000407308 */ /* 0x000f620000002400 */
[----:B------:R-:W-:Y:S02]  /*25e0*/  ISETP.GT.AND P5, PT, R73, 0x71, PT ;  /* 0x000000714900780c */ /* 0x000fe40003fa4270 */
[----:B---3--:R-:W-:Y:S02]  /*25f0*/  FSEL R147, R63, -INF , P6 ;  /* 0xff8000003f937808 */ /* 0x008fe40003000000 */
[----:B------:R-:W-:-:S03]  /*2600*/  FMNMX.FTZ R26, R145, R26, !PT ;  /* 0x0000001a911a7209 */ /* 0x000fc60007810000 */
[----:B------:R-:W3:Y:S01]  /*2610*/  MUFU.TANH R70, R70 ;  /* 0x0000004600467308 */ /* 0x000ee20000002400 */
[----:B0-----:R-:W-:Y:S02]  /*2620*/  FSEL R57, R58, -INF , P4 ;  /* 0xff8000003a397808 */ /* 0x001fe40002000000 */
[----:B------:R-:W-:Y:S02]  /*2630*/  ISETP.GT.AND P4, PT, R73, 0x78, PT ;  /* 0x000000784900780c */ /* 0x000fe40003f84270 */
[----:B------:R-:W-:-:S03]  /*2640*/  FMNMX.FTZ R26, R147, R26, !PT ;  /* 0x0000001a931a7209 */ /* 0x000fc60007810000 */
[----:B------:R-:W0:Y:S01]  /*2650*/  MUFU.TANH R66, R66 ;  /* 0x0000004200427308 */ /* 0x000e220000002400 */
[----:B-1----:R-:W-:Y:S02]  /*2660*/  FSEL R59, R60, -INF , P3 ;  /* 0xff8000003c3b7808 */ /* 0x002fe40001800000 */
[----:B------:R-:W-:-:S05]  /*2670*/  ISETP.GT.AND P3, PT, R73, 0x79, PT ;  /* 0x000000794900780c */ /* 0x000fca0003f64270 */
[----:B------:R-:W1:Y:S01]  /*2680*/  MUFU.TANH R72, R72 ;  /* 0x0000004800487308 */ /* 0x000e620000002400 */
[----:B--2---:R-:W-:-:S07]  /*2690*/  FSEL R149, R67, -INF , P4 ;  /* 0xff80000043957808 */ /* 0x004fce0002000000 */
[----:B------:R2:W-:Y:S01]  /*26a0*/  MUFU.TANH R24, R107 ;  /* 0x0000006b00187308 */ /* 0x0005e20000002400 */
[----:B----4-:R-:W-:-:S07]  /*26b0*/  FSEL R61, R62, -INF , P2 ;  /* 0xff8000003e3d7808 */ /* 0x010fce0001000000 */
[----:B------:R-:W4:Y:S01]  /*26c0*/  MUFU.TANH R68, R68 ;  /* 0x0000004400447308 */ /* 0x000f220000002400 */
[----:B--2---:R-:W-:-:S04]  /*26d0*/  FSEL R107, R65, -INF , P5 ;  /* 0xff800000416b7808 */ /* 0x004fc80002800000 */
[----:B------:R-:W-:-:S03]  /*26e0*/  FMNMX.FTZ R26, R107, R26, !PT ;  /* 0x0000001a6b1a7209 */ /* 0x000fc60007810000 */
[----:B------:R-:W2:Y:S01]  /*26f0*/  MUFU.TANH R74, R74 ;  /* 0x0000004a004a7308 */ /* 0x000ea20000002400 */
[----:B------:R-:W-:Y:S02]  /*2700*/  ISETP.GT.AND P2, PT, R73, 0x80, PT ;  /* 0x000000804900780c */ /* 0x000fe40003f44270 */
[----:B------:R-:W-:Y:S02]  /*2710*/  FSEL R155, R19, -INF , P3 ;  /* 0xff800000139b7808 */ /* 0x000fe40001800000 */
[----:B------:R-:W-:-:S03]  /*2720*/  FMNMX.FTZ R26, R149, R26, !PT ;  /* 0x0000001a951a7209 */ /* 0x000fc60007810000 */
[----:B------:R-:W2:Y:S01]  /*2730*/  MUFU.TANH R69, R69 ;  /* 0x0000004500457308 */ /* 0x000ea20000002400 */
[----:B-----5:R-:W-:Y:S02]  /*2740*/  FSEL R63, R64, -INF , P6 ;  /* 0xff800000403f7808 */ /* 0x020fe40003000000 */
[----:B------:R-:W-:-:S05]  /*2750*/  ISETP.GT.AND P6, PT, R73, 0x81, PT ;  /* 0x000000814900780c */ /* 0x000fca0003fc4270 */
[----:B------:R-:W5:Y:S01]  /*2760*/  MUFU.TANH R76, R76 ;  /* 0x0000004c004c7308 */ /* 0x000f620000002400 */
[----:B---3--:R-:W-:Y:S02]  /*2770*/  FSEL R157, R70, -INF , P2 ;  /* 0xff800000469d7808 */ /* 0x008fe40001000000 */
[----:B------:R-:W-:-:S05]  /*2780*/  FMNMX.FTZ R26, R155, R26, !PT ;  /* 0x0000001a9b1a7209 */ /* 0x000fca0007810000 */
[----:B------:R-:W3:Y:S01]  /*2790*/  MUFU.TANH R71, R71 ;  /* 0x0000004700477308 */ /* 0x000ee20000002400 */
[----:B0-----:R-:W-:Y:S02]  /*27a0*/  FSEL R65, R66, -INF , P5 ;  /* 0xff80000042417808 */ /* 0x001fe40002800000 */
[----:B------:R-:W-:-:S05]  /*27b0*/  ISETP.GT.AND P5, PT, R73, 0x88, PT ;  /* 0x000000884900780c */ /* 0x000fca0003fa4270 */
[----:B------:R-:W0:Y:S01]  /*27c0*/  MUFU.TANH R2, R96 ;  /* 0x0000006000027308 */ /* 0x000e220000002400 */
[----:B-1----:R-:W-:Y:S02]  /*27d0*/  FSEL R72, R72, -INF , P6 ;  /* 0xff80000048487808 */ /* 0x002fe40003000000 */
[----:B------:R-:W-:-:S05]  /*27e0*/  FMNMX.FTZ R19, R157, R26, !PT ;  /* 0x0000001a9d137209 */ /* 0x000fca0007810000 */
[----:B------:R-:W1:Y:S01]  /*27f0*/  MUFU.TANH R22, R22 ;  /* 0x0000001600167308 */ /* 0x000e620000002400 */
[----:B----4-:R-:W-:Y:S02]  /*2800*/  FSEL R67, R68, -INF , P4 ;  /* 0xff80000044437808 */ /* 0x010fe40002000000 */
[----:B------:R-:W-:-:S05]  /*2810*/  ISETP.GT.AND P4, PT, R73, 0x89, PT ;  /* 0x000000894900780c */ /* 0x000fca0003f84270 */
[----:B------:R-:W4:Y:S01]  /*2820*/  MUFU.TANH R8, R84 ;  /* 0x0000005400087308 */ /* 0x000f220000002400 */
[----:B--2---:R-:W-:Y:S02]  /*2830*/  FSEL R74, R74, -INF , P5 ;  /* 0xff8000004a4a7808 */ /* 0x004fe40002800000 */
[----:B------:R-:W-:-:S05]  /*2840*/  FMNMX.FTZ R87, R72, R19, !PT ;  /* 0x0000001348577209 */ /* 0x000fca0007810000 */
[----:B------:R-:W2:Y:S01]  /*2850*/  MUFU.TANH R75, R75 ;  /* 0x0000004b004b7308 */ /* 0x000ea20000002400 */
[----:B------:R-:W-:Y:S02]  /*2860*/  FSEL R69, R69, -INF , P3 ;  /* 0xff80000045457808 */ /* 0x000fe40001800000 */
[----:B------:R-:W-:-:S05]  /*2870*/  ISETP.GT.AND P3, PT, R73, 0x90, PT ;  /* 0x000000904900780c */ /* 0x000fca0003f64270 */
[----:B------:R-:W2:Y:S01]  /*2880*/  MUFU.TANH R12, R100 ;  /* 0x00000064000c7308 */ /* 0x000ea20000002400 */
[----:B-----5:R-:W-:Y:S02]  /*2890*/  FSEL R76, R76, -INF , P4 ;  /* 0xff8000004c4c7808 */ /* 0x020fe40002000000 */
[----:B------:R-:W-:-:S05]  /*28a0*/  FMNMX.FTZ R87, R74, R87, !PT ;  /* 0x000000574a577209 */ /* 0x000fca0007810000 */
[----:B------:R-:W5:Y:S01]  /*28b0*/  MUFU.TANH R78, R78 ;  /* 0x0000004e004e7308 */ /* 0x000f620000002400 */
[----:B---3--:R-:W-:-:S07]  /*28c0*/  FSEL R71, R71, -INF , P2 ;  /* 0xff80000047477808 */ /* 0x008fce0001000000 */
[----:B------:R-:W3:Y:S01]  /*28d0*/  MUFU.TANH R20, R82 ;  /* 0x0000005200147308 */ /* 0x000ee20000002400 */
[----:B------:R-:W-:-:S07]  /*28e0*/  ISETP.GT.AND P2, PT, R73, 0x91, PT ;  /* 0x000000914900780c */ /* 0x000fce0003f44270 */
[----:B------:R-:W3:Y:S01]  /*28f0*/  MUFU.TANH R6, R98 ;  /* 0x0000006200067308 */ /* 0x000ee20000002400 */
[----:B0-----:R-:W-:-:S07]  /*2900*/  FSEL R2, R2, -INF , P3 ;  /* 0xff80000002027808 */ /* 0x001fce0001800000 */
[----:B------:R-:W0:Y:S01]  /*2910*/  MUFU.TANH R42, R104 ;  /* 0x00000068002a7308 */ /* 0x000e220000002400 */
[----:B------:R-:W-:-:S07]  /*2920*/  FMNMX.FTZ R87, R76, R87, !PT ;  /* 0x000000574c577209 */ /* 0x000fce0007810000 */
[----:B------:R-:W0:Y:S01]  /*2930*/  MUFU.TANH R10, R86 ;  /* 0x00000056000a7308 */ /* 0x000e220000002400 */
[----:B-1----:R-:W-:-:S07]  /*2940*/  FSEL R19, R22, -INF , P6 ;  /* 0xff80000016137808 */ /* 0x002fce0003000000 */
[----:B------:R-:W1:Y:S01]  /*2950*/  MUFU.TANH R14, R102 ;  /* 0x00000066000e7308 */ /* 0x000e620000002400 */
[----:B------:R-:W-:-:S07]  /*2960*/  ISETP.GT.AND P6, PT, R73, 0x98, PT ;  /* 0x000000984900780c */ /* 0x000fce0003fc4270 */
[----:B------:R-:W1:Y:S01]  /*2970*/  MUFU.TANH R38, R108 ;  /* 0x0000006c00267308 */ /* 0x000e620000002400 */
[----:B----4-:R-:W-:-:S07]  /*2980*/  FSEL R8, R8, -INF , P2 ;  /* 0xff80000008087808 */ /* 0x010fce0001000000 */
[----:B------:R-:W4:Y:S01]  /*2990*/  MUFU.TANH R80, R80 ;  /* 0x0000005000507308 */ /* 0x000f220000002400 */
[----:B------:R-:W-:-:S07]  /*29a0*/  FMNMX.FTZ R87, R2, R87, !PT ;  /* 0x0000005702577209 */ /* 0x000fce0007810000 */
[----:B------:R5:W4:Y:S01]  /*29b0*/  MUFU.TANH R40, R109 ;  /* 0x0000006d00287308 */ /* 0x000b220000002400 */
[----:B--2---:R-:W-:-:S07]  /*29c0*/  FSEL R75, R75, -INF , P5 ;  /* 0xff8000004b4b7808 */ /* 0x004fce0002800000 */
[----:B------:R-:W2:Y:S01]  /*29d0*/  MUFU.TANH R106, R106 ;  /* 0x0000006a006a7308 */ /* 0x000ea20000002400 */
[----:B------:R-:W-:-:S07]  /*29e0*/  ISETP.GT.AND P5, PT, R73, 0x99, PT ;  /* 0x000000994900780c */ /* 0x000fce0003fa4270 */
[----:B------:R-:W2:Y:S01]  /*29f0*/  MUFU.TANH R28, R112 ;  /* 0x00000070001c7308 */ /* 0x000ea20000002400 */
[----:B------:R-:W-:-:S07]  /*2a00*/  FSEL R46, R12, -INF , P6 ;  /* 0xff8000000c2e7808 */ /* 0x000fce0003000000 */
[----:B------:R-:W-:Y:S01]  /*2a10*/  MUFU.TANH R110, R110 ;  /* 0x0000006e006e7308 */ /* 0x000fe20000002400 */
[----:B------:R-:W-:-:S07]  /*2a20*/  FMNMX.FTZ R87, R8, R87, !PT ;  /* 0x0000005708577209 */ /* 0x000fce0007810000 */
[----:B------:R-:W-:Y:S01]  /*2a30*/  MUFU.TANH R116, R116 ;  /* 0x0000007400747308 */ /* 0x000fe20000002400 */
[----:B-----5:R-:W-:Y:S02]  /*2a40*/  FSEL R109, R78, -INF , P4 ;  /* 0xff8000004e6d7808 */ /* 0x020fe40002000000 */
[----:B------:R-:W-:Y:S01]  /*2a50*/  MOV R88, UR5 ;  /* 0x0000000500587c02 */ /* 0x000fe20008000f00 */
[----:B------:R-:W-:Y:S01]  /*2a60*/  FMUL.FTZ R48, R111, UR4 ;  /* 0x000000046f307c20 */ /* 0x000fe20008410000 */
[----:B------:R-:W-:Y:S01]  /*2a70*/  ISETP.GT.AND P4, PT, R73, 0xa0, PT ;  /* 0x000000a04900780c */ /* 0x000fe20003f84270 */
[----:B------:R-:W-:Y:S01]  /*2a80*/  FMUL.FTZ R64, R114, UR4 ;  /* 0x0000000472407c20 */ /* 0x000fe20008410000 */
[----:B---3--:R-:W-:Y:S01]  /*2a90*/  FSEL R44, R20, -INF , P5 ;  /* 0xff800000142c7808 */ /* 0x008fe20002800000 */
[----:B------:R4:W3:Y:S01]  /*2aa0*/  MUFU.TANH R26, R113 ;  /* 0x00000071001a7308 */ /* 0x0008e20000002400 */
[----:B------:R-:W-:Y:S01]  /*2ab0*/  FMNMX.FTZ R87, R46, R87, !PT ;  /* 0x000000572e577209 */ /* 0x000fe20007810000 */
[----:B------:R-:W-:Y:S01]  /*2ac0*/  FMUL.FTZ R90, R115, UR4 ;  /* 0x00000004735a7c20 */ /* 0x000fe20008410000 */
[----:B------:R-:W-:Y:S01]  /*2ad0*/  FSEL R6, R6, -INF , P3 ;  /* 0xff80000006067808 */ /* 0x000fe20001800000 */
[----:B------:R-:W-:Y:S01]  /*2ae0*/  FMUL.FTZ R92, R119, UR4 ;  /* 0x00000004775c7c20 */ /* 0x000fe20008410000 */
[C---:B------:R-:W-:Y:S01]  /*2af0*/  ISETP.GT.AND P3, PT, R73.reuse, 0xa1, PT ;  /* 0x000000a14900780c */ /* 0x040fe20003f64270 */
[----:B------:R-:W5:Y:S01]  /*2b00*/  LDL R100, [R1+0x14] ;  /* 0x0000140001647983 */ /* 0x000f620000100800 */
[----:B0-----:R-:W-:Y:S01]  /*2b10*/  FSEL R42, R42, -INF , P4 ;  /* 0xff8000002a2a7808 */ /* 0x001fe20002000000 */
[----:B------:R0:W0:Y:S01]  /*2b20*/  MUFU.TANH R22, R117 ;  /* 0x0000007500167308 */ /* 0x0000220000002400 */
[----:B------:R-:W-:Y:S01]  /*2b30*/  FMNMX.FTZ R87, R44, R87, !PT ;  /* 0x000000572c577209 */ /* 0x000fe20007810000 */
[----:B------:R-:W-:Y:S01]  /*2b40*/  FMUL.FTZ R86, R118, UR4 ;  /* 0x0000000476567c20 */ /* 0x000fe20008410000 */
[----:B------:R-:W-:Y:S01]  /*2b50*/  FSEL R10, R10, -INF , P2 ;  /* 0xff8000000a0a7808 */ /* 0x000fe20001000000 */
[--C-:B------:R-:W-:Y:S01]  /*2b60*/  IMAD.MOV.U32 R150, RZ, RZ, R151.reuse ;  /* 0x000000ffff967224 */ /* 0x100fe200078e0097 */
[C---:B------:R-:W-:Y:S01]  /*2b70*/  ISETP.GT.AND P2, PT, R73.reuse, 0xa8, PT ;  /* 0x000000a84900780c */ /* 0x040fe20003f44270 */
[--C-:B------:R-:W-:Y:S01]  /*2b80*/  IMAD.MOV.U32 R148, RZ, RZ, R151.reuse ;  /* 0x000000ffff947224 */ /* 0x100fe200078e0097 */
[----:B------:R-:W-:Y:S01]  /*2b90*/  FSEL R52, R52, -INF , P3 ;  /* 0xff80000034347808 */ /* 0x000fe20001800000 */
[----:B------:R-:W0:Y:S01]  /*2ba0*/  MUFU.TANH R48, R48 ;  /* 0x0000003000307308 */ /* 0x000e220000002400 */
[----:B------:R-:W-:Y:S01]  /*2bb0*/  FMNMX.FTZ R87, R42, R87, !PT ;  /* 0x000000572a577209 */ /* 0x000fe20007810000 */
[--C-:B------:R-:W-:Y:S01]  /*2bc0*/  IMAD.MOV.U32 R144, RZ, RZ, R151.reuse ;  /* 0x000000ffff907224 */ /* 0x100fe200078e0097 */
[----:B-1----:R-:W-:Y:S01]  /*2bd0*/  FSEL R14, R14, -INF , P6 ;  /* 0xff8000000e0e7808 */ /* 0x002fe20003000000 */
[--C-:B------:R-:W-:Y:S01]  /*2be0*/  IMAD.MOV.U32 R142, RZ, RZ, R151.reuse ;  /* 0x000000ffff8e7224 */ /* 0x100fe200078e0097 */
[C---:B------:R-:W-:Y:S01]  /*2bf0*/  ISETP.GT.AND P6, PT, R73.reuse, 0xa9, PT ;  /* 0x000000a94900780c */ /* 0x040fe20003fc4270 */
[--C-:B------:R-:W-:Y:S01]  /*2c00*/  IMAD.MOV.U32 R138, RZ, RZ, R151.reuse ;  /* 0x000000ffff8a7224 */ /* 0x100fe200078e0097 */
[----:B------:R-:W-:Y:S01]  /*2c10*/  FSEL R38, R38, -INF , P2 ;  /* 0xff80000026267808 */ /* 0x000fe20001000000 */
[----:B------:R-:W1:Y:S01]  /*2c20*/  MUFU.TANH R64, R64 ;  /* 0x0000004000407308 */ /* 0x000e620000002400 */
[----:B------:R-:W-:Y:S01]  /*2c30*/  FMNMX.FTZ R87, R52, R87, !PT ;  /* 0x0000005734577209 */ /* 0x000fe20007810000 */
[--C-:B------:R-:W-:Y:S01]  /*2c40*/  IMAD.MOV.U32 R136, RZ, RZ, R151.reuse ;  /* 0x000000ffff887224 */ /* 0x100fe200078e0097 */
[----:B----4-:R-:W-:Y:S01]  /*2c50*/  FSEL R113, R80, -INF , P5 ;  /* 0xff80000050717808 */ /* 0x010fe20002800000 */
[--C-:B------:R-:W-:Y:S01]  /*2c60*/  IMAD.MOV.U32 R132, RZ, RZ, R151.reuse ;  /* 0x000000ffff847224 */ /* 0x100fe200078e0097 */
[C---:B------:R-:W-:Y:S01]  /*2c70*/  ISETP.GT.AND P5, PT, R73.reuse, 0xb0, PT ;  /* 0x000000b04900780c */ /* 0x040fe20003fa4270 */
[--C-:B------:R-:W-:Y:S01]  /*2c80*/  IMAD.MOV.U32 R130, RZ, RZ, R151.reuse ;  /* 0x000000ffff827224 */ /* 0x100fe200078e0097 */
[----:B------:R-:W-:Y:S01]  /*2c90*/  FSEL R40, R40, -INF , P6 ;  /* 0xff80000028287808 */ /* 0x000fe20003000000 */
[----:B------:R-:W4:Y:S01]  /*2ca0*/  MUFU.TANH R90, R90 ;  /* 0x0000005a005a7308 */ /* 0x000f220000002400 */
[----:B------:R-:W-:Y:S01]  /*2cb0*/  FMNMX.FTZ R87, R38, R87, !PT ;  /* 0x0000005726577209 */ /* 0x000fe20007810000 */
[--C-:B------:R-:W-:Y:S01]  /*2cc0*/  IMAD.MOV.U32 R126, RZ, RZ, R151.reuse ;  /* 0x000000ffff7e7224 */ /* 0x100fe200078e0097 */
[----:B--2---:R-:W-:Y:S01]  /*2cd0*/  FSEL R20, R106, -INF , P4 ;  /* 0xff8000006a147808 */ /* 0x004fe20002000000 */
[----:B------:R-:W-:Y:S01]  /*2ce0*/  IMAD.MOV.U32 R124, RZ, RZ, R151 ;  /* 0x000000ffff7c7224 */ /* 0x000fe200078e0097 */
[----:B------:R-:W-:-:S02]  /*2cf0*/  ISETP.GT.AND P4, PT, R73, 0xb1, PT ;  /* 0x000000b14900780c */ /* 0x000fc40003f84270 */
[----:B------:R-:W-:Y:S01]  /*2d00*/  FSEL R28, R28, -INF , P5 ;  /* 0xff8000001c1c7808 */ /* 0x000fe20002800000 */
[----:B------:R-:W2:Y:S01]  /*2d10*/  MUFU.TANH R86, R86 ;  /* 0x0000005600567308 */ /* 0x000ea20000002400 */
[----:B------:R-:W-:Y:S02]  /*2d20*/  FMNMX.FTZ R87, R40, R87, !PT ;  /* 0x0000005728577209 */ /* 0x000fe40007810000 */
[----:B------:R-:W-:Y:S02]  /*2d30*/  FSEL R12, R24, -INF , P3 ;  /* 0xff800000180c7808 */ /* 0x000fe40001800000 */
[----:B------:R-:W-:Y:S02]  /*2d40*/  ISETP.GT.AND P3, PT, R73, 0xb8, PT ;  /* 0x000000b84900780c */ /* 0x000fe40003f64270 */
[----:B---3--:R-:W-:Y:S01]  /*2d50*/  FSEL R26, R26, -INF , P4 ;  /* 0xff8000001a1a7808 */ /* 0x008fe20002000000 */
[----:B------:R-:W3:Y:S01]  /*2d60*/  MUFU.TANH R92, R92 ;  /* 0x0000005c005c7308 */ /* 0x000ee20000002400 */
[----:B------:R-:W-:-:S02]  /*2d70*/  FMNMX.FTZ R87, R28, R87, !PT ;  /* 0x000000571c577209 */ /* 0x000fc40007810000 */
[----:B0-----:R-:W-:Y:S02]  /*2d80*/  FSEL R117, R110, -INF , P2 ;  /* 0xff8000006e757808 */ /* 0x001fe40001000000 */
[----:B------:R-:W-:Y:S02]  /*2d90*/  ISETP.GT.AND P2, PT, R73, 0xb9, PT ;  /* 0x000000b94900780c */ /* 0x000fe40003f44270 */
[----:B------:R-:W-:Y:S02]  /*2da0*/  FSEL R73, R116, -INF , P3 ;  /* 0xff80000074497808 */ /* 0x000fe40001800000 */
[----:B------:R-:W-:Y:S02]  /*2db0*/  FMNMX.FTZ R30, R26, R87, !PT ;  /* 0x000000571a1e7209 */ /* 0x000fe40007810000 */
[----:B------:R-:W-:Y:S02]  /*2dc0*/  FSEL R24, R22, -INF , P2 ;  /* 0xff80000016187808 */ /* 0x000fe40001000000 */
[----:B------:R-:W-:-:S02]  /*2dd0*/  FMNMX.FTZ R87, R73, R30, !PT ;  /* 0x0000001e49577209 */ /* 0x000fc40007810000 */
[----:B------:R-:W-:Y:S02]  /*2de0*/  MOV R146, R151 ;  /* 0x0000009700927202 */ /* 0x000fe40000000f00 */
[----:B------:R-:W-:Y:S02]  /*2df0*/  FMNMX.FTZ R30, R24, R87, !PT ;  /* 0x00000057181e7209 */ /* 0x000fe40007810000 */
[-C--:B------:R-:W-:Y:S02]  /*2e00*/  MOV R140, R151.reuse ;  /* 0x00000097008c7202 */ /* 0x080fe40000000f00 */
[-C--:B------:R-:W-:Y:S01]  /*2e10*/  MOV R134, R151.reuse ;  /* 0x0000009700867202 */ /* 0x080fe20000000f00 */
[----:B------:R-:W0:Y:S01]  /*2e20*/  SHFL.BFLY PT, R87, R30, 0x2, 0x1f ;  /* 0x0c401f001e577f89 */ /* 0x000e2200000e0000 */
[-C--:B------:R-:W-:Y:S02]  /*2e30*/  MOV R128, R151.reuse ;  /* 0x0000009700807202 */ /* 0x080fe40000000f00 */
[----:B------:R-:W-:-:S02]  /*2e40*/  MOV R122, R151 ;  /* 0x00000097007a7202 */ /* 0x000fc40000000f00 */
[----:B0-----:R-:W-:-:S05]  /*2e50*/  FMNMX.FTZ R32, R30, R87, !PT ;  /* 0x000000571e207209 */ /* 0x001fca0007810000 */
[----:B------:R-:W0:Y:S02]  /*2e60*/  SHFL.BFLY PT, R87, R32, 0x1, 0x1f ;  /* 0x0c201f0020577f89 */ /* 0x000e2400000e0000 */
[----:B0-----:R-:W-:-:S04]  /*2e70*/  FMNMX.FTZ R87, R32, R87, !PT ;  /* 0x0000005720577209 */ /* 0x001fc80007810000 */
[C---:B------:R-:W-:Y:S01]  /*2e80*/  FSETP.NEU.FTZ.AND P0, PT, R87.reuse, -INF , PT ;  /* 0xff8000005700780b */ /* 0x040fe20003f1d000 */
[----:B------:R-:W-:-:S05]  /*2e90*/  FMUL.FTZ R22, R87, R88 ;  /* 0x0000005857167220 */ /* 0x000fca0000410000 */
[----:B------:R-:W-:Y:S02]  /*2ea0*/  FSEL R22, R22, RZ, P0 ;  /* 0x000000ff16167208 */ /* 0x000fe40000000000 */
[----:B------:R-:W-:Y:S01]  /*2eb0*/  ISETP.NE.AND P0, PT, R120, RZ, PT ;  /* 0x000000ff7800720c */ /* 0x000fe20003f05270 */
[--C-:B------:R-:W-:Y:S02]  /*2ec0*/  IMAD.MOV.U32 R120, RZ, RZ, R151.reuse ;  /* 0x000000ffff787224 */ /* 0x100fe400078e0097 */
[-CC-:B------:R-:W-:Y:S01]  /*2ed0*/  FFMA.FTZ R111, R4, R88.reuse, -R22.reuse ;  /* 0x00000058046f7223 */ /* 0x180fe20000010816 */
        /* <DEDUP_REMOVED lines=18> */
[----:B----4-:R-:W-:Y:S01]  /*3000*/  FSEL R133, R90, -INF , P4 ;  /* 0xff8000005a857808 */ /* 0x010fe20002000000 */
[--C-:B------:R-:W-:Y:S01]  /*3010*/  FFMA.FTZ R80, R129, R88, -R22.reuse ;  /* 0x0000005881507223 */ /* 0x100fe20000010816 */
[----:B------:R-:W-:Y:S01]  /*3020*/  FMNMX.FTZ R4, R15, R4, !PT ;  /* 0x000000040f047209 */ /* 0x000fe20007810000 */
[-CC-:B------:R-:W-:Y:S01]  /*3030*/  FFMA.FTZ R54, R105, R88.reuse, -R22.reuse ;  /* 0x0000005869367223 */ /* 0x180fe20000010816 */
[----:B--2---:R-:W-:Y:S01]  /*3040*/  FSEL R127, R86, -INF , P3 ;  /* 0xff800000567f7808 */ /* 0x004fe20001800000 */
[--C-:B------:R-:W-:Y:S01]  /*3050*/  FFMA.FTZ R58, R97, R88, -R22.reuse ;  /* 0x00000058613a7223 */ /* 0x100fe20000010816 */
[----:B------:R-:W-:Y:S01]  /*3060*/  FMNMX.FTZ R4, R21, R4, !PT ;  /* 0x0000000415047209 */ /* 0x000fe20007810000 */
[-CC-:B------:R-:W-:Y:S01]  /*3070*/  FFMA.FTZ R97, R8, R88.reuse, -R22.reuse ;  /* 0x0000005808617223 */ /* 0x180fe20000010816 */
[----:B---3--:R-:W-:Y:S01]  /*3080*/  FSEL R129, R92, -INF , P2 ;  /* 0xff8000005c817808 */ /* 0x008fe20001000000 */
        /* <DEDUP_REMOVED lines=39> */
[-C--:B------:R-:W-:Y:S01]  /*3300*/  MOV R149, R151.reuse ;  /* 0x0000009700957202 */ /* 0x080fe20000000f00 */
[--C-:B------:R-:W-:Y:S01]  /*3310*/  IMAD.MOV.U32 R147, RZ, RZ, R151.reuse ;  /* 0x000000ffff937224 */ /* 0x100fe200078e0097 */
[----:B------:R-:W-:Y:S01]  /*3320*/  FMNMX.FTZ R4, R43, R4, !PT ;  /* 0x000000042b047209 */ /* 0x000fe20007810000 */
[--C-:B------:R-:W-:Y:S01]  /*3330*/  IMAD.MOV.U32 R145, RZ, RZ, R151.reuse ;  /* 0x000000ffff917224 */ /* 0x100fe200078e0097 */
[----:B------:R-:W-:Y:S01]  /*3340*/  MOV R143, R151 ;  /* 0x00000097008f7202 */ /* 0x000fe20000000f00 */
[--C-:B------:R-:W-:Y:S01]  /*3350*/  IMAD.MOV.U32 R141, RZ, RZ, R151.reuse ;  /* 0x000000ffff8d7224 */ /* 0x100fe200078e0097 */
[----:B------:R-:W-:Y:S01]  /*3360*/  FMNMX.FTZ R4, R131, R4, !PT ;  /* 0x0000000483047209 */ /* 0x000fe20007810000 */
[----:B------:R-:W-:Y:S01]  /*3370*/  MUFU.EX2 R111, R111 ;  /* 0x0000006f006f7308 */ /* 0x000fe20000000800 */
[----:B------:R-:W-:-:S02]  /*3380*/  IMAD.MOV.U32 R139, RZ, RZ, R151 ;  /* 0x000000ffff8b7224 */ /* 0x000fc400078e0097 */
        /* <DEDUP_REMOVED lines=33> */
[-CC-:B0-----:R-:W-:Y:S01]  /*35a0*/  FFMA.FTZ R107, R40, R88.reuse, -R22.reuse ;  /* 0x00000058286b7223 */ /* 0x181fe20000010816 */
[--C-:B------:R-:W-:Y:S01]  /*35b0*/  FFMA.FTZ R40, R73, R88, -R22.reuse ;  /* 0x0000005849287223 */ /* 0x100fe20000010816 */
[----:B------:R-:W-:Y:S01]  /*35c0*/  FMNMX.FTZ R4, R117, R4, !PT ;  /* 0x0000000475047209 */ /* 0x000fe20007810000 */
[----:B------:R-:W-:-:S03]  /*35d0*/  FFMA.FTZ R73, R24, R88, -R22 ;  /* 0x0000005818497223 */ /* 0x000fc60000010816 */
        /* <DEDUP_REMOVED lines=22> */
[----:B------:R0:W-:Y:S03]  /*3740*/  MUFU.EX2 R125, R26 ;  /* 0x0000001a007d7308 */ /* 0x0001e60000000800 */
[----:B------:R-:W-:-:S05]  /*3750*/  FSEL R4, R4, RZ, P2 ;  /* 0x000000ff04047208 */ /* 0x000fca0001000000 */
[--C-:B------:R-:W-:Y:S01]  /*3760*/  FFMA.FTZ R8, R5, R88, -R4.reuse ;  /* 0x0000005805087223 */ /* 0x100fe20000010804 */
[----:B------:R-:W-:Y:S01]  /*3770*/  LEA.HI R5, R17, R18, RZ, 0x4 ;  /* 0x0000001211057211 */ /* 0x000fe200078f20ff */
[-CC-:B------:R-:W-:Y:S01]  /*3780*/  FFMA.FTZ R22, R11, R88.reuse, -R4.reuse ;  /* 0x000000580b167223 */ /* 0x180fe20000010804 */
[-CC-:B------:R-:W-:Y:S01]  /*3790*/  FFMA.FTZ R11, R25, R88.reuse, -R4.reuse ;  /* 0x00000058190b7223 */ /* 0x180fe20000010804 */
[-CC-:B0-----:R-:W-:Y:S01]  /*37a0*/  FFMA.FTZ R26, R27, R88.reuse, -R4.reuse ;  /* 0x000000581b1a7223 */ /* 0x181fe20000010804 */
[----:B------:R-:W-:Y:S01]  /*37b0*/  LOP3.LUT R25, R5, 0xfffffff0, RZ, 0xc0, !PT ;  /* 0xfffffff005197812 */ /* 0x000fe200078ec0ff */
[-CC-:B------:R-:W-:Y:S01]  /*37c0*/  FFMA.FTZ R52, R31, R88.reuse, -R4.reuse ;  /* 0x000000581f347223 */ /* 0x180fe20000010804 */
[-CC-:B------:R-:W-:Y:S01]  /*37d0*/  FFMA.FTZ R31, R39, R88.reuse, -R4.reuse ;  /* 0x00000058271f7223 */ /* 0x180fe20000010804 */
[-CC-:B------:R-:W-:Y:S01]  /*37e0*/  FFMA.FTZ R74, R41, R88.reuse, -R4.reuse ;  /* 0x00000058294a7223 */ /* 0x180fe20000010804 */
[----:B------:R-:W-:Y:S01]  /*37f0*/  FFMA.FTZ R3, R3, R88, -R4 ;  /* 0x0000005803037223 */ /* 0x000fe20000010804 */
[----:B------:R-:W-:-:S02]  /*3800*/  IMAD.IADD R27, R18, 0x1, -R25 ;  /* 0x00000001121b7824 */ /* 0x000fc400078e0a19 */
[-CC-:B------:R-:W-:Y:S01]  /*3810*/  FFMA.FTZ R25, R47, R88.reuse, -R4.reuse ;  /* 0x000000582f197223 */ /* 0x180fe20000010804 */
[----:B------:R-:W-:Y:S02]  /*3820*/  IMAD.U32 R47, RZ, RZ, UR36 ;  /* 0x00000024ff2f7e24 */ /* 0x000fe4000f8e00ff */
[-CC-:B------:R-:W-:Y:S01]  /*3830*/  FFMA.FTZ R72, R35, R88.reuse, -R4.reuse ;  /* 0x0000005823487223 */ /* 0x180fe20000010804 */
[-CC-:B------:R-:W-:Y:S01]  /*3840*/  FFMA.FTZ R7, R7, R88.reuse, -R4.reuse ;  /* 0x0000005807077223 */ /* 0x180fe20000010804 */
[----:B------:R-:W-:Y:S01]  /*3850*/  SHF.R.S32.HI R44, RZ, 0x1f, R27 ;  /* 0x0000001fff2c7819 */ /* 0x000fe2000001141b */
[-CC-:B------:R-:W-:Y:S01]  /*3860*/  FFMA.FTZ R35, R43, R88.reuse, -R4.reuse ;  /* 0x000000582b237223 */ /* 0x180fe20000010804 */
[----:B------:R-:W-:Y:S01]  /*3870*/  MUFU.EX2 R3, R3 ;  /* 0x0000000300037308 */ /* 0x000fe20000000800 */
[-CC-:B------:R-:W-:Y:S01]  /*3880*/  FFMA.FTZ R90, R9, R88.reuse, -R4.reuse ;  /* 0x00000058095a7223 */ /* 0x180fe20000010804 */
[----:B------:R-:W-:Y:S01]  /*3890*/  LEA.HI R39, R44, R27, RZ, 0x3 ;  /* 0x0000001b2c277211 */ /* 0x000fe200078f18ff */
[--C-:B------:R-:W-:Y:S01]  /*38a0*/  FFMA.FTZ R13, R13, R88, -R4.reuse ;  /* 0x000000580d0d7223 */ /* 0x100fe20000010804 */
[----:B------:R-:W-:Y:S01]  /*38b0*/  LEA.HI R17, R17, R18, RZ, 0x5 ;  /* 0x0000001211117211 */ /* 0x000fe200078f28ff */
[-CC-:B------:R-:W-:Y:S01]  /*38c0*/  FFMA.FTZ R15, R15, R88.reuse, -R4.reuse ;  /* 0x000000580f0f7223 */ /* 0x180fe20000010804 */
[C---:B------:R-:W-:Y:S01]  /*38d0*/  LOP3.LUT R44, R39.reuse, 0xfffffff8, RZ, 0xc0, !PT ;  /* 0xfffffff8272c7812 */ /* 0x040fe200078ec0ff */
[----:B------:R-:W-:Y:S01]  /*38e0*/  IMAD.SHL.U32 R39, R39, 0x40, RZ ;  /* 0x0000004027277824 */ /* 0x000fe200078e00ff */
[----:B------:R-:W0:Y:S01]  /*38f0*/  MUFU.EX2 R8, R8 ;  /* 0x0000000800087308 */ /* 0x000e220000000800 */
[----:B------:R-:W-:Y:S01]  /*3900*/  SHF.L.U32 R17, R17, 0x5, RZ ;  /* 0x0000000511117819 */ /* 0x000fe200000006ff */
[-C--:B------:R-:W-:Y:S01]  /*3910*/  FFMA.FTZ R18, R53, R88.reuse, -R4 ;  /* 0x0000005835127223 */ /* 0x080fe20000010804 */
[----:B------:R-:W-:Y:S01]  /*3920*/  IMAD.IADD R41, R27, 0x1, -R44 ;  /* 0x000000011b297824 */ /* 0x000fe200078e0a2c */
[----:B------:R-:W-:Y:S01]  /*3930*/  SHF.R.S32.HI R27, RZ, 0x4, R5 ;  /* 0x00000004ff1b7819 */ /* 0x000fe20000011405 */
[-CC-:B------:R-:W-:Y:S01]  /*3940*/  FFMA.FTZ R44, R49, R88.reuse, -R4.reuse ;  /* 0x00000058312c7223 */ /* 0x180fe20000010804 */
[-CC-:B------:R-:W-:Y:S01]  /*3950*/  FFMA.FTZ R49, R10, R88.reuse, -R4.reuse ;  /* 0x000000580a317223 */ /* 0x180fe20000010804 */
[-CC-:B------:R-:W-:Y:S01]  /*3960*/  FFMA.FTZ R53, R6, R88.reuse, -R4.reuse ;  /* 0x0000005806357223 */ /* 0x180fe20000010804 */
[----:B------:R-:W-:Y:S01]  /*3970*/  SHF.L.U32 R5, R41, 0x6, RZ ;  /* 0x0000000629057819 */ /* 0x000fe200000006ff */
[----:B------:R-:W-:Y:S01]  /*3980*/  IMAD.SHL.U32 R92, R27, 0x8, RZ ;  /* 0x000000081b5c7824 */ /* 0x000fe200078e00ff */
[----:B------:R-:W1:Y:S01]  /*3990*/  MUFU.EX2 R7, R7 ;  /* 0x0000000700077308 */ /* 0x000e620000000800 */
[-CC-:B------:R-:W-:Y:S01]  /*39a0*/  FFMA.FTZ R96, R61, R88.reuse, -R4.reuse ;  /* 0x000000583d607223 */ /* 0x180fe20000010804 */
[----:B------:R-:W-:Y:S01]  /*39b0*/  LOP3.LUT R5, R5, 0x1c0, RZ, 0xc0, !PT ;  /* 0x000001c005057812 */ /* 0x000fe200078ec0ff */
[-CC-:B------:R-:W-:Y:S01]  /*39c0*/  FFMA.FTZ R86, R21, R88.reuse, -R4.reuse ;  /* 0x0000005815567223 */ /* 0x180fe20000010804 */
[----:B------:R-:W-:Y:S01]  /*39d0*/  LOP3.LUT R39, R39, 0x7ffffe00, RZ, 0xc0, !PT ;  /* 0x7ffffe0027277812 */ /* 0x000fe200078ec0ff */
[-C--:B------:R-:W-:Y:S01]  /*39e0*/  FFMA.FTZ R59, R59, R88.reuse, -R4 ;  /* 0x000000583b3b7223 */ /* 0x080fe20000010804 */
[----:B------:R-:W-:Y:S01]  /*39f0*/  LOP3.LUT R92, R5, 0x8, R92, 0xf8, !PT ;  /* 0x00000008055c7812 */ /* 0x000fe200078ef85c */
[----:B0-----:R-:W-:Y:S01]  /*3a00*/  FADD.FTZ R6, R3, R8 ;  /* 0x0000000803067221 */ /* 0x001fe20000010000 */
[----:B------:R-:W-:Y:S01]  /*3a10*/  SHF.R.U32.HI R5, RZ, 0x3, R5 ;  /* 0x00000003ff057819 */ /* 0x000fe20000011605 */
[----:B------:R-:W0:Y:S01]  /*3a20*/  MUFU.EX2 R90, R90 ;  /* 0x0000005a005a7308 */ /* 0x000e220000000800 */
[-CC-:B------:R-:W-:Y:S01]  /*3a30*/  FFMA.FTZ R9, R91, R88.reuse, -R4.reuse ;  /* 0x000000585b097223 */ /* 0x180fe20000010804 */
[-CC-:B------:R-:W-:Y:S01]  /*3a40*/  FFMA.FTZ R24, R95, R88.reuse, -R4.reuse ;  /* 0x000000585f187223 */ /* 0x180fe20000010804 */
[----:B------:R-:W-:Y:S01]  /*3a50*/  LOP3.LUT R43, R92, R5, RZ, 0x3c, !PT ;  /* 0x000000055c2b7212 */ /* 0x000fe200078e3cff */
[----:B------:R-:W-:Y:S01]  /*3a60*/  @!P1 VIADD R5, R47, 0x30840 ;  /* 0x000308402f059836 */ /* 0x000fe20000000000 */
[----:B------:R-:W-:Y:S01]  /*3a70*/  LOP3.LUT R92, R17, 0x7ffffc00, RZ, 0xc0, !PT ;  /* 0x7ffffc00115c7812 */ /* 0x000fe200078ec0ff */
[-CC-:B------:R-:W-:Y:S01]  /*3a80*/  FFMA.FTZ R17, R55, R88.reuse, -R4.reuse ;  /* 0x0000005837117223 */ /* 0x180fe20000010804 */
[-CC-:B------:R-:W-:Y:S01]  /*3a90*/  FFMA.FTZ R21, R29, R88.reuse, -R4.reuse ;  /* 0x000000581d157223 */ /* 0x180fe20000010804 */
[----:B------:R-:W2:Y:S01]  /*3aa0*/  MUFU.EX2 R22, R22 ;  /* 0x0000001600167308 */ /* 0x000ea20000000800 */
[----:B------:R-:W-:Y:S01]  /*3ab0*/  @!P1 PRMT R5, RZ, 0x654, R5 ;  /* 0x00000654ff059816 */ /* 0x000fe20000000005 */
[-C--:B------:R-:W-:Y:S01]  /*3ac0*/  FFMA.FTZ R29, R121, R88.reuse, -R4 ;  /* 0x00000058791d7223 */ /* 0x080fe20000010804 */
[----:B------:R-:W-:Y:S01]  /*3ad0*/  IADD3 R55, R43, R39, R92 ;  /* 0x000000272b377210 */ /* 0x000fe20007ffe05c */
[-CC-:B------:R-:W-:Y:S01]  /*3ae0*/  FFMA.FTZ R92, R57, R88.reuse, -R4.reuse ;  /* 0x00000058395c7223 */ /* 0x180fe20000010804 */
[----:B------:R3:W-:Y:S01]  /*3af0*/  @!P1 SYNCS.ARRIVE.TRANS64.RED.A1T0 RZ, [R5+URZ], RZ ;  /* 0x000000ff05ff99a7 */ /* 0x0007e2000810043f */
[-CC-:B------:R-:W-:Y:S01]  /*3b00*/  FFMA.FTZ R57, R19, R88.reuse, -R4.reuse ;  /* 0x0000005813397223 */ /* 0x180fe20000010804 */
[-CC-:B------:R-:W-:Y:S01]  /*3b10*/  FFMA.FTZ R76, R131, R88.reuse, -R4.reuse ;  /* 0x00000058834c7223 */ /* 0x180fe20000010804 */
[----:B------:R-:W4:Y:S01]  /*3b20*/  MUFU.EX2 R13, R13 ;  /* 0x0000000d000d7308 */ /* 0x000f220000000800 */
[-CC-:B------:R-:W-:Y:S01]  /*3b30*/  FFMA.FTZ R47, R20, R88.reuse, -R4.reuse ;  /* 0x00000058142f7223 */ /* 0x180fe20000010804 */
[-CC-:B------:R-:W-:Y:S01]  /*3b40*/  FFMA.FTZ R27, R51, R88.reuse, -R4.reuse ;  /* 0x00000058331b7223 */ /* 0x180fe20000010804 */
[----:B------:R-:W-:Y:S01]  /*3b50*/  LOP3.LUT P2, RZ, R41, 0x4, RZ, 0xc0, !PT ;  /* 0x0000000429ff7812 */ /* 0x000fe2000784c0ff */
[-CC-:B------:R-:W-:Y:S01]  /*3b60*/  FFMA.FTZ R39, R63, R88.reuse, -R4.reuse ;  /* 0x000000583f277223 */ /* 0x180fe20000010804 */
[----:B---3--:R-:W-:Y:S01]  /*3b70*/  FADD.FTZ R5, R60, R111 ;  /* 0x0000006f3c057221 */ /* 0x008fe20000010000 */
[----:B------:R-:W-:Y:S01]  /*3b80*/  LOP3.LUT P3, RZ, R41, 0x2, RZ, 0xc0, !PT ;  /* 0x0000000229ff7812 */ /* 0x000fe2000786c0ff */
[-C--:B------:R-:W-:Y:S01]  /*3b90*/  FFMA.FTZ R98, R65, R88.reuse, -R4 ;  /* 0x0000005841627223 */ /* 0x080fe20000010804 */
[----:B------:R-:W3:Y:S01]  /*3ba0*/  MUFU.EX2 R15, R15 ;  /* 0x0000000f000f7308 */ /* 0x000ee20000000800 */
[----:B------:R-:W-:Y:S01]  /*3bb0*/  FADD.FTZ R10, R68, R5 ;  /* 0x00000005440a7221 */ /* 0x000fe20000010000 */
[----:B-1----:R-:W-:Y:S01]  /*3bc0*/  FADD.FTZ R5, R7, R6 ;  /* 0x0000000607057221 */ /* 0x002fe20000010000 */
[-CC-:B------:R-:W-:Y:S01]  /*3bd0*/  FFMA.FTZ R43, R67, R88.reuse, -R4.reuse ;  /* 0x00000058432b7223 */ /* 0x180fe20000010804 */
[-C--:B------:R-:W-:Y:S01]  /*3be0*/  FFMA.FTZ R69, R69, R88.reuse, -R4 ;  /* 0x0000005845457223 */ /* 0x080fe20000010804 */
[----:B------:R-:W-:Y:S01]  /*3bf0*/  FADD.FTZ R61, R115, R10 ;  /* 0x0000000a733d7221 */ /* 0x000fe20000010000 */
[----:B0-----:R-:W-:Y:S01]  /*3c00*/  FADD.FTZ R5, R90, R5 ;  /* 0x000000055a057221 */ /* 0x001fe20000010000 */
[-CC-:B------:R-:W-:Y:S01]  /*3c10*/  FFMA.FTZ R71, R71, R88.reuse, -R4.reuse ;  /* 0x0000005847477223 */ /* 0x180fe20000010804 */
[----:B------:R-:W0:Y:S01]  /*3c20*/  MUFU.EX2 R86, R86 ;  /* 0x0000005600567308 */ /* 0x000e220000000800 */
[----:B------:R-:W-:Y:S01]  /*3c30*/  FADD.FTZ R6, R78, R61 ;  /* 0x0000003d4e067221 */ /* 0x000fe20000010000 */
        /* <DEDUP_REMOVED lines=11> */
[----:B------:R-:W-:Y:S01]  /*3cf0*/  FFMA.FTZ R129, R129, R88, -R4 ;  /* 0x0000005881817223 */ /* 0x000fe20000010804 */
[----:B------:R-:W-:Y:S01]  /*3d00*/  F2FP.BF16.F32.PACK_AB R4, R111, R60 ;  /* 0x0000003c6f04723e */ /* 0x000fe200000010ff */
[----:B------:R-:W-:Y:S01]  /*3d10*/  IMAD.MOV.U32 R121, RZ, RZ, R151 ;  /* 0x000000ffff797224 */ /* 0x000fe200078e0097 */
[----:B------:R-:W5:Y:S01]  /*3d20*/  MUFU.EX2 R9, R9 ;  /* 0x0000000900097308 */ /* 0x000f620000000800 */
[----:B-1----:R-:W-:Y:S01]  /*3d30*/  FADD.FTZ R59, R119, R6 ;  /* 0x00000006773b7221 */ /* 0x002fe20000010000 */
[----:B--2---:R-:W-:Y:S01]  /*3d40*/  FADD.FTZ R6, R22, R5 ;  /* 0x0000000516067221 */ /* 0x004fe20000010000 */
[----:B------:R-:W-:-:S02]  /*3d50*/  F2FP.BF16.F32.PACK_AB R7, R90, R7 ;  /* 0x000000075a07723e */ /* 0x000fc400000010ff */
[----:B------:R-:W-:Y:S01]  /*3d60*/  FADD.FTZ R59, R82, R59 ;  /* 0x0000003b523b7221 */ /* 0x000fe20000010000 */
[----:B----4-:R-:W-:Y:S01]  /*3d70*/  FADD.FTZ R6, R13, R6 ;  /* 0x000000060d067221 */ /* 0x010fe20000010000 */
[----:B------:R-:W-:Y:S01]  /*3d80*/  F2FP.BF16.F32.PACK_AB R12, R119, R78 ;  /* 0x0000004e770c723e */ /* 0x000fe200000010ff */
[----:B------:R-:W1:Y:S01]  /*3d90*/  MUFU.EX2 R24, R24 ;  /* 0x0000001800187308 */ /* 0x000e620000000800 */
[----:B------:R-:W-:Y:S01]  /*3da0*/  FADD.FTZ R10, R84, R59 ;  /* 0x0000003b540a7221 */ /* 0x000fe20000010000 */
[----:B---3--:R-:W-:Y:S01]  /*3db0*/  FADD.FTZ R5, R15, R6 ;  /* 0x000000060f057221 */ /* 0x008fe20000010000 */
[----:B------:R-:W-:Y:S02]  /*3dc0*/  F2FP.BF16.F32.PACK_AB R6, R115, R68 ;  /* 0x000000447306723e */ /* 0x000fe400000010ff */
[----:B------:R-:W-:Y:S01]  /*3dd0*/  FADD.FTZ R59, R23, R10 ;  /* 0x0000000a173b7221 */ /* 0x000fe20000010000 */
[----:B0-----:R-:W-:Y:S01]  /*3de0*/  FADD.FTZ R10, R86, R5 ;  /* 0x00000005560a7221 */ /* 0x001fe20000010000 */
[----:B------:R-:W-:Y:S01]  /*3df0*/  F2FP.BF16.F32.PACK_AB R14, R84, R82 ;  /* 0x00000052540e723e */ /* 0x000fe200000010ff */
[----:B------:R-:W0:Y:S01]  /*3e00*/  MUFU.EX2 R11, R11 ;  /* 0x0000000b000b7308 */ /* 0x000e220000000800 */
[----:B------:R-:W-:Y:S01]  /*3e10*/  FADD.FTZ R5, R58, R59 ;  /* 0x0000003b3a057221 */ /* 0x000fe20000010000 */
[----:B-----5:R-:W-:Y:S01]  /*3e20*/  FADD.FTZ R59, R9, R10 ;  /* 0x0000000a093b7221 */ /* 0x020fe20000010000 */
[----:B------:R-:W-:-:S02]  /*3e30*/  F2FP.BF16.F32.PACK_AB R13, R13, R22 ;  /* 0x000000160d0d723e */ /* 0x000fc400000010ff */
[----:B------:R-:W-:Y:S01]  /*3e40*/  FADD.FTZ R10, R56, R5 ;  /* 0x00000005380a7221 */ /* 0x000fe20000010000 */
[----:B------:R-:W-:Y:S02]  /*3e50*/  F2FP.BF16.F32.PACK_AB R5, R8, R3 ;  /* 0x000000030805723e */ /* 0x000fe400000010ff */
[----:B------:R-:W2:Y:S01]  /*3e60*/  MUFU.EX2 R26, R26 ;  /* 0x0000001a001a7308 */ /* 0x000ea20000000800 */
[C---:B-1----:R-:W-:Y:S01]  /*3e70*/  FADD.FTZ R8, R24.reuse, R59 ;  /* 0x0000003b18087221 */ /* 0x042fe20000010000 */
[----:B------:R-:W-:Y:S01]  /*3e80*/  FADD.FTZ R61, R85, R10 ;  /* 0x0000000a553d7221 */ /* 0x000fe20000010000 */
[----:B------:R-:W-:Y:S02]  /*3e90*/  LEA R3, R55, UR36, 0x1 ;  /* 0x0000002437037c11 */ /* 0x000fe4000f8e08ff */
[----:B------:R-:W-:Y:S01]  /*3ea0*/  F2FP.BF16.F32.PACK_AB R9, R24, R9 ;  /* 0x000000091809723e */ /* 0x000fe200000010ff */
[----:B------:R-:W-:Y:S01]  /*3eb0*/  FADD.FTZ R10, R62, R61 ;  /* 0x0000003d3e0a7221 */ /* 0x000fe20000010000 */
[----:B------:R-:W-:Y:S01]  /*3ec0*/  IADD3 R55, R3, 0x1e800, RZ ;  /* 0x0001e80003377810 */ /* 0x000fe20007ffe0ff */
[----:B------:R-:W1:Y:S01]  /*3ed0*/  MUFU.EX2 R21, R21 ;  /* 0x0000001500157308 */ /* 0x000e620000000800 */
[----:B0-----:R-:W-:Y:S01]  /*3ee0*/  FADD.FTZ R59, R11, R8 ;  /* 0x000000080b3b7221 */ /* 0x001fe20000010000 */
[----:B------:R-:W-:Y:S01]  /*3ef0*/  FADD.FTZ R61, R89, R10 ;  /* 0x0000000a593d7221 */ /* 0x000fe20000010000 */
[----:B------:R-:W-:Y:S01]  /*3f00*/  STSM.16.M88.4 [R3+0x1e800], R4 ;  /* 0x01e8000403007844 */ /* 0x000fe20000000200 */
[----:B------:R-:W-:Y:S01]  /*3f10*/  VIADD R154, R3, 0x1e820 ;  /* 0x0001e820039a7836 */ /* 0x000fe20000000000 */
[----:B------:R-:W-:Y:S01]  /*3f20*/  F2FP.BF16.F32.PACK_AB R15, R86, R15 ;  /* 0x0000000f560f723e */ /* 0x000fe200000010ff */
[----:B------:R-:W-:Y:S01]  /*3f30*/  FADD.FTZ R10, R66, R61 ;  /* 0x0000003d420a7221 */ /* 0x000fe20000010000 */
[----:B------:R-:W-:Y:S01]  /*3f40*/  @P3 VIADD R154, R55, 0xffffffe0 ;  /* 0xffffffe0379a3836 */ /* 0x000fe20000000000 */
[----:B------:R-:W0:Y:S01]  /*3f50*/  MUFU.EX2 R52, R52 ;  /* 0x0000003400347308 */ /* 0x000e220000000800 */
[C---:B--2---:R-:W-:Y:S01]  /*3f60*/  FADD.FTZ R8, R26.reuse, R59 ;  /* 0x0000003b1a087221 */ /* 0x044fe20000010000 */
[C---:B------:R-:W-:Y:S01]  /*3f70*/  FADD.FTZ R61, R99.reuse, R10 ;  /* 0x0000000a633d7221 */ /* 0x040fe20000010000 */
[----:B------:R-:W-:Y:S01]  /*3f80*/  F2FP.BF16.F32.PACK_AB R11, R26, R11 ;  /* 0x0000000b1a0b723e */ /* 0x000fe200000010ff */
[----:B------:R2:W-:Y:S01]  /*3f90*/  STSM.16.M88.4 [R154], R12 ;  /* 0x0000000c9a007844 */ /* 0x0005e20000000200 */
[----:B------:R-:W-:Y:S01]  /*3fa0*/  F2FP.BF16.F32.PACK_AB R22, R99, R66 ;  /* 0x000000426316723e */ /* 0x000fe200000010ff */
[----:B------:R-:W-:Y:S01]  /*3fb0*/  FADD.FTZ R10, R70, R61 ;  /* 0x0000003d460a7221 */ /* 0x000fe20000010000 */
[----:B------:R-:W-:Y:S01]  /*3fc0*/  MOV R131, R151 ;  /* 0x0000009700837202 */ /* 0x000fe20000000f00 */
[----:B------:R-:W3:Y:S01]  /*3fd0*/  MUFU.EX2 R29, R29 ;  /* 0x0000001d001d7308 */ /* 0x000ee20000000800 */
[----:B-1----:R-:W-:Y:S01]  /*3fe0*/  FADD.FTZ R59, R21, R8 ;  /* 0x00000008153b7221 */ /* 0x002fe20000010000 */
[----:B------:R-:W-:Y:S06]  /*3ff0*/  STL [R1], R154 ;  /* 0x0000009a01007387 */ /* 0x000fec0000100800 */
[----:B------:R-:W1:Y:S01]  /*4000*/  MUFU.EX2 R72, R72 ;  /* 0x0000004800487308 */ /* 0x000e620000000800 */
[C---:B0-----:R-:W-:Y:S01]  /*4010*/  FADD.FTZ R8, R52.reuse, R59 ;  /* 0x0000003b34087221 */ /* 0x041fe20000010000 */
[----:B------:R-:W-:-:S02]  /*4020*/  F2FP.BF16.F32.PACK_AB R21, R52, R21 ;  /* 0x000000153415723e */ /* 0x000fc400000010ff */
[----:B--2---:R-:W-:Y:S02]  /*4030*/  F2FP.BF16.F32.PACK_AB R12, R103, R70 ;  /* 0x00000046670c723e */ /* 0x004fe400000010ff */
[----:B------:R-:W-:Y:S02]  /*4040*/  F2FP.BF16.F32.PACK_AB R14, R123, R80 ;  /* 0x000000507b0e723e */ /* 0x000fe400000010ff */
[----:B------:R-:W0:Y:S01]  /*4050*/  MUFU.EX2 R31, R31 ;  /* 0x0000001f001f7308 */ /* 0x000e220000000800 */
[----:B---3--:R-:W-:Y:S01]  /*4060*/  FADD.FTZ R59, R29, R8 ;  /* 0x000000081d3b7221 */ /* 0x008fe20000010000 */
[----:B------:R-:W-:-:S06]  /*4070*/  F2FP.BF16.F32.PACK_AB R8, R58, R23 ;  /* 0x000000173a08723e */ /* 0x000fcc00000010ff */
[----:B------:R-:W2:Y:S01]  /*4080*/  MUFU.EX2 R74, R74 ;  /* 0x0000004a004a7308 */ /* 0x000ea20000000800 */
[----:B-1----:R-:W-:Y:S01]  /*4090*/  FADD.FTZ R20, R72, R59 ;  /* 0x0000003b48147221 */ /* 0x002fe20000010000 */
[----:B------:R-:W-:Y:S01]  /*40a0*/  FADD.FTZ R59, R103, R10 ;  /* 0x0000000a673b7221 */ /* 0x000fe20000010000 */
[----:B------:R-:W-:-:S03]  /*40b0*/  F2FP.BF16.F32.PACK_AB R10, R85, R56 ;  /* 0x00000038550a723e */ /* 0x000fc600000010ff */
[----:B------:R-:W-:Y:S02]  /*40c0*/  FADD.FTZ R56, R80, R59 ;  /* 0x0000003b50387221 */ /* 0x000fe40000010000 */
[----:B------:R-:W1:Y:S01]  /*40d0*/  MUFU.EX2 R35, R35 ;  /* 0x0000002300237308 */ /* 0x000e620000000800 */
[----:B0-----:R-:W-:Y:S01]  /*40e0*/  FADD.FTZ R23, R31, R20 ;  /* 0x000000141f177221 */ /* 0x001fe20000010000 */
[----:B------:R-:W-:Y:S01]  /*40f0*/  FADD.FTZ R7, R123, R56 ;  /* 0x000000387b077221 */ /* 0x000fe20000010000 */
[----:B------:R-:W-:Y:S01]  /*4100*/  F2FP.BF16.F32.PACK_AB R20, R89, R62 ;  /* 0x0000003e5914723e */ /* 0x000fe200000010ff */
[----:B------:R-:W-:Y:S02]  /*4110*/  IMAD.MOV.U32 R123, RZ, RZ, R151 ;  /* 0x000000ffff7b7224 */ /* 0x000fe400078e0097 */
[----:B------:R-:W-:Y:S02]  /*4120*/  FADD.FTZ R56, R32, R7 ;  /* 0x0000000720387221 */ /* 0x000fe40000010000 */
[----:B------:R-:W0:Y:S01]  /*4130*/  MUFU.EX2 R76, R76 ;  /* 0x0000004c004c7308 */ /* 0x000e220000000800 */
[----:B--2---:R-:W-:Y:S01]  /*4140*/  FADD.FTZ R4, R74, R23 ;  /* 0x000000174a047221 */ /* 0x004fe20000010000 */
[----:B------:R-:W-:Y:S01]  /*4150*/  FADD.FTZ R7, R33, R56 ;  /* 0x0000003821077221 */ /* 0x000fe20000010000 */
[----:B------:R-:W-:-:S02]  /*4160*/  F2FP.BF16.F32.PACK_AB R23, R72, R29 ;  /* 0x0000001d4817723e */ /* 0x000fc400000010ff */
[----:B------:R-:W-:Y:S02]  /*4170*/  F2FP.BF16.F32.PACK_AB R13, R74, R31 ;  /* 0x0000001f4a0d723e */ /* 0x000fe400000010ff */
[----:B------:R-:W-:Y:S01]  /*4180*/  MOV R56, 0x40 ;  /* 0x0000004000387802 */ /* 0x000fe20000000f00 */
[----:B------:R-:W2:Y:S01]  /*4190*/  MUFU.EX2 R25, R25 ;  /* 0x0000001900197308 */ /* 0x000ea20000000800 */
[----:B-1----:R-:W-:Y:S02]  /*41a0*/  FADD.FTZ R5, R35, R4 ;  /* 0x0000000423057221 */ /* 0x002fe40000010000 */
[----:B------:R-:W-:-:S05]  /*41b0*/  SEL R56, R56, 0xffffffc0, !P2 ;  /* 0xffffffc038387807 */ /* 0x000fca0005000000 */
        /* <DEDUP_REMOVED lines=22> */
[----:B0-----:R-:W-:Y:S01]  /*4320*/  FADD.FTZ R29, R17, R4 ;  /* 0x00000004111d7221 */ /* 0x001fe20000010000 */
[----:B------:R-:W-:-:S05]  /*4330*/  IMAD.IADD R4, R55, 0x1, R56 ;  /* 0x0000000137047824 */ /* 0x000fca00078e0238 */
[----:B------:R0:W-:Y:S01]  /*4340*/  STSM.16.M88.4 [R4], R8 ;  /* 0x0000000804007844 */ /* 0x0001e20000000200 */
[----:B------:R-:W3:Y:S01]  /*4350*/  MUFU.EX2 R83, R83 ;  /* 0x0000005300537308 */ /* 0x000ee20000000800 */
[----:B--2---:R-:W-:Y:S01]  /*4360*/  FADD.FTZ R26, R54, R5 ;  /* 0x00000005361a7221 */ /* 0x004fe20000010000 */
[----:B------:R-:W-:-:S05]  /*4370*/  IMAD.IADD R5, R56, 0x1, R154 ;  /* 0x0000000138057824 */ /* 0x000fca00078e029a */
[----:B------:R-:W-:Y:S01]  /*4380*/  STSM.16.M88.4 [R5], R20 ;  /* 0x0000001405007844 */ /* 0x000fe20000000200 */
[----:B------:R-:W2:Y:S01]  /*4390*/  MUFU.EX2 R30, R30 ;  /* 0x0000001e001e7308 */ /* 0x000ea20000000800 */
[----:B-1----:R-:W-:Y:S02]  /*43a0*/  FADD.FTZ R24, R92, R29 ;  /* 0x0000001d5c187221 */ /* 0x002fe40000010000 */
[----:B------:R1:W-:Y:S02]  /*43b0*/  STSM.16.M88.4 [R3+0x24800], R12 ;  /* 0x0248000c03007844 */ /* 0x0003e40000000200 */
[----:B------:R-:W-:Y:S01]  /*43c0*/  FADD.FTZ R29, R19, R24 ;  /* 0x00000018131d7221 */ /* 0x000fe20000010000 */
[----:B0-----:R-:W-:Y:S02]  /*43d0*/  F2FP.BF16.F32.PACK_AB R8, R79, R50 ;  /* 0x000000324f08723e */ /* 0x001fe400000010ff */
[----:B------:R-:W0:Y:S01]  /*43e0*/  MUFU.EX2 R96, R96 ;  /* 0x0000006000607308 */ /* 0x000e220000000800 */
[C---:B---3--:R-:W-:Y:S01]  /*43f0*/  FADD.FTZ R31, R83.reuse, R26 ;  /* 0x0000001a531f7221 */ /* 0x048fe20000010000 */
[----:B------:R-:W-:-:S06]  /*4400*/  F2FP.BF16.F32.PACK_AB R10, R83, R54 ;  /* 0x00000036530a723e */ /* 0x000fcc00000010ff */
[----:B------:R-:W3:Y:S01]  /*4410*/  MUFU.EX2 R39, R39 ;  /* 0x0000002700277308 */ /* 0x000ee20000000800 */
[----:B--2---:R-:W-:-:S04]  /*4420*/  FADD.FTZ R24, R30, R31 ;  /* 0x0000001f1e187221 */ /* 0x004fc80000010000 */
[----:B------:R-:W-:Y:S01]  /*4430*/  FADD.FTZ R35, R37, R24 ;  /* 0x0000001825237221 */ /* 0x000fe20000010000 */
[----:B------:R-:W-:Y:S02]  /*4440*/  F2FP.BF16.F32.PACK_AB R24, R33, R32 ;  /* 0x000000202118723e */ /* 0x000fe400000010ff */
[----:B------:R-:W2:Y:S01]  /*4450*/  MUFU.EX2 R36, R36 ;  /* 0x0000002400247308 */ /* 0x000ea20000000800 */
[----:B0-----:R-:W-:-:S07]  /*4460*/  FADD.FTZ R26, R96, R29 ;  /* 0x0000001d601a7221 */ /* 0x001fce0000010000 */
[----:B------:R-:W0:Y:S01]  /*4470*/  MUFU.EX2 R98, R98 ;  /* 0x0000006200627308 */ /* 0x000e220000000800 */
[----:B---3--:R-:W-:Y:S01]  /*4480*/  FADD.FTZ R31, R39, R26 ;  /* 0x0000001a271f7221 */ /* 0x008fe20000010000 */
[----:B------:R-:W-:-:S05]  /*4490*/  F2FP.BF16.F32.PACK_AB R26, R77, R34 ;  /* 0x000000224d1a723e */ /* 0x000fca00000010ff */
[----:B------:R-:W-:Y:S01]  /*44a0*/  STSM.16.M88.4 [R154+0x6000], R24 ;  /* 0x006000189a007844 */ /* 0x000fe20000000200 */
[----:B------:R-:W3:Y:S01]  /*44b0*/  MUFU.EX2 R45, R155 ;  /* 0x0000009b002d7308 */ /* 0x000ee20000000800 */
[----:B--2---:R-:W-:-:S07]  /*44c0*/  FADD.FTZ R58, R36, R35 ;  /* 0x00000023243a7221 */ /* 0x004fce0000010000 */
[----:B------:R-:W2:Y:S01]  /*44d0*/  MUFU.EX2 R43, R43 ;  /* 0x0000002b002b7308 */ /* 0x000ea20000000800 */
[----:B0-----:R-:W-:-:S07]  /*44e0*/  FADD.FTZ R32, R98, R31 ;  /* 0x0000001f62207221 */ /* 0x001fce0000010000 */
[----:B------:R-:W1:Y:S01]  /*44f0*/  MUFU.EX2 R48, R48 ;  /* 0x0000003000307308 */ /* 0x000e620000000800 */
[----:B---3--:R-:W-:-:S07]  /*4500*/  FADD.FTZ R11, R45, R58 ;  /* 0x0000003a2d0b7221 */ /* 0x008fce0000010000 */
[----:B------:R-:W0:Y:S01]  /*4510*/  MUFU.EX2 R60, R69 ;  /* 0x00000045003c7308 */ /* 0x000e220000000800 */
[----:B--2---:R-:W-:-:S07]  /*4520*/  FADD.FTZ R9, R43, R32 ;  /* 0x000000202b097221 */ /* 0x004fce0000010000 */
[----:B------:R-:W2:Y:S01]  /*4530*/  MUFU.EX2 R81, R81 ;  /* 0x0000005100517308 */ /* 0x000ea20000000800 */
[----:B-1----:R-:W-:-:S07]  /*4540*/  FADD.FTZ R14, R48, R11 ;  /* 0x0000000b300e7221 */ /* 0x002fce0000010000 */
[----:B------:R-:W1:Y:S01]  /*4550*/  MUFU.EX2 R71, R71 ;  /* 0x0000004700477308 */ /* 0x000e620000000800 */
[----:B0-----:R-:W-:Y:S01]  /*4560*/  FADD.FTZ R12, R60, R9 ;  /* 0x000000093c0c7221 */ /* 0x001fe20000010000 */
[----:B------:R-:W-:-:S06]  /*4570*/  F2FP.BF16.F32.PACK_AB R9, R92, R17 ;  /* 0x000000115c09723e */ /* 0x000fcc00000010ff */
[----:B------:R-:W0:Y:S01]  /*4580*/  MUFU.EX2 R64, R64 ;  /* 0x0000004000407308 */ /* 0x000e220000000800 */
[C---:B--2---:R-:W-:Y:S01]  /*4590*/  FADD.FTZ R11, R81.reuse, R14 ;  /* 0x0000000e510b7221 */ /* 0x044fe20000010000 */
[----:B------:R-:W-:-:S06]  /*45a0*/  F2FP.BF16.F32.PACK_AB R48, R81, R48 ;  /* 0x000000305130723e */ /* 0x000fcc00000010ff */
[----:B------:R-:W2:Y:S01]  /*45b0*/  MUFU.EX2 R68, R57 ;  /* 0x0000003900447308 */ /* 0x000ea20000000800 */
[----:B-1----:R-:W-:-:S07]  /*45c0*/  FADD.FTZ R13, R71, R12 ;  /* 0x0000000c470d7221 */ /* 0x002fce0000010000 */
[----:B------:R-:W1:Y:S01]  /*45d0*/  MUFU.EX2 R93, R93 ;  /* 0x0000005d005d7308 */ /* 0x000e620000000800 */
[----:B0-----:R-:W-:Y:S01]  /*45e0*/  FADD.FTZ R14, R64, R11 ;  /* 0x0000000b400e7221 */ /* 0x001fe20000010000 */
[----:B------:R-:W-:-:S05]  /*45f0*/  F2FP.BF16.F32.PACK_AB R11, R96, R19 ;  /* 0x00000013600b723e */ /* 0x000fca00000010ff */
[----:B------:R0:W-:Y:S01]  /*4600*/  STSM.16.M88.4 [R4+0x6000], R8 ;  /* 0x0060000804007844 */ /* 0x0001e20000000200 */
[----:B------:R-:W3:Y:S01]  /*4610*/  MUFU.EX2 R75, R75 ;  /* 0x0000004b004b7308 */ /* 0x000ee20000000800 */
[----:B--2---:R-:W-:-:S07]  /*4620*/  FADD.FTZ R12, R68, R13 ;  /* 0x0000000d440c7221 */ /* 0x004fce0000010000 */
[----:B------:R-:W2:Y:S01]  /*4630*/  MUFU.EX2 R2, R2 ;  /* 0x0000000200027308 */ /* 0x000ea20000000800 */
[----:B-1----:R-:W-:Y:S01]  /*4640*/  FADD.FTZ R15, R93, R14 ;  /* 0x0000000e5d0f7221 */ /* 0x002fe20000010000 */
[----:B------:R-:W-:Y:S02]  /*4650*/  F2FP.BF16.F32.PACK_AB R14, R45, R36 ;  /* 0x000000242d0e723e */ /* 0x000fe400000010ff */
[----:B------:R-:W-:-:S04]  /*4660*/  F2FP.BF16.F32.PACK_AB R50, R93, R64 ;  /* 0x000000405d32723e */ /* 0x000fc800000010ff */
[----:B------:R-:W1:Y:S01]  /*4670*/  MUFU.EX2 R6, R109 ;  /* 0x0000006d00067308 */ /* 0x000e620000000800 */
[----:B---3--:R-:W-:Y:S01]  /*4680*/  FADD.FTZ R13, R75, R12 ;  /* 0x0000000c4b0d7221 */ /* 0x008fe20000010000 */
[----:B------:R-:W-:-:S06]  /*4690*/  F2FP.BF16.F32.PACK_AB R12, R37, R30 ;  /* 0x0000001e250c723e */ /* 0x000fcc00000010ff */
[----:B------:R-:W3:Y:S01]  /*46a0*/  MUFU.EX2 R97, R97 ;  /* 0x0000006100617308 */ /* 0x000ee20000000800 */
[----:B--2---:R-:W-:-:S07]  /*46b0*/  FADD.FTZ R32, R2, R15 ;  /* 0x0000000f02207221 */ /* 0x004fce0000010000 */
[----:B------:R-:W2:Y:S01]  /*46c0*/  MUFU.EX2 R53, R53 ;  /* 0x0000003500357308 */ /* 0x000ea20000000800 */
[----:B-1----:R-:W-:-:S07]  /*46d0*/  FADD.FTZ R22, R6, R13 ;  /* 0x0000000d06167221 */ /* 0x002fce0000010000 */
[----:B------:R-:W1:Y:S01]  /*46e0*/  MUFU.EX2 R46, R46 ;  /* 0x0000002e002e7308 */ /* 0x000e620000000800 */
[C---:B---3--:R-:W-:Y:S01]  /*46f0*/  FADD.FTZ R13, R97.reuse, R32 ;  /* 0x00000020610d7221 */ /* 0x048fe20000010000 */
[----:B------:R-:W-:-:S06]  /*4700*/  F2FP.BF16.F32.PACK_AB R44, R97, R2 ;  /* 0x00000002612c723e */ /* 0x000fcc00000010ff */
[----:B------:R3:W0:Y:S01]  /*4710*/  MUFU.EX2 R52, R49 ;  /* 0x0000003100347308 */ /* 0x0006220000000800 */
[----:B--2---:R-:W-:-:S07]  /*4720*/  FADD.FTZ R15, R53, R22 ;  /* 0x00000016350f7221 */ /* 0x004fce0000010000 */
[----:B------:R-:W2:Y:S01]  /*4730*/  MUFU.EX2 R101, R101 ;  /* 0x0000006500657308 */ /* 0x000ea20000000800 */
[----:B-1----:R-:W-:Y:S01]  /*4740*/  FADD.FTZ R22, R46, R13 ;  /* 0x0000000d2e167221 */ /* 0x002fe20000010000 */
[----:B------:R-:W-:Y:S02]  /*4750*/  F2FP.BF16.F32.PACK_AB R13, R98, R39 ;  /* 0x00000027620d723e */ /* 0x000fe400000010ff */
[----:B---3--:R-:W-:-:S04]  /*4760*/  F2FP.BF16.F32.PACK_AB R49, R68, R71 ;  /* 0x000000474431723e */ /* 0x008fc800000010ff */
[----:B------:R1:W3:Y:S01]  /*4770*/  MUFU.EX2 R7, R51 ;  /* 0x0000003300077308 */ /* 0x0002e20000000800 */
[----:B0-----:R-:W-:Y:S01]  /*4780*/  FADD.FTZ R10, R52, R15 ;  /* 0x0000000f340a7221 */ /* 0x001fe20000010000 */
[----:B------:R-:W-:Y:S02]  /*4790*/  F2FP.BF16.F32.PACK_AB R15, R60, R43 ;  /* 0x0000002b3c0f723e */ /* 0x000fe400000010ff */
[----:B------:R-:W-:-:S03]  /*47a0*/  F2FP.BF16.F32.PACK_AB R45, R52, R53 ;  /* 0x00000035342d723e */ /* 0x000fc600000010ff */
[----:B------:R0:W-:Y:S01]  /*47b0*/  STSM.16.M88.4 [R5+0x6000], R12 ;  /* 0x0060000c05007844 */ /* 0x0001e20000000200 */
[----:B------:R-:W4:Y:S01]  /*47c0*/  MUFU.EX2 R42, R42 ;  /* 0x0000002a002a7308 */ /* 0x000f220000000800 */
[C---:B--2---:R-:W-:Y:S01]  /*47d0*/  FADD.FTZ R11, R101.reuse, R22 ;  /* 0x00000016650b7221 */ /* 0x044fe20000010000 */
[----:B-1----:R-:W-:Y:S02]  /*47e0*/  F2FP.BF16.F32.PACK_AB R51, R6, R75 ;  /* 0x0000004b0633723e */ /* 0x002fe400000010ff */
[----:B------:R-:W-:-:S03]  /*47f0*/  F2FP.BF16.F32.PACK_AB R46, R101, R46 ;  /* 0x0000002e652e723e */ /* 0x000fc600000010ff */
[----:B------:R0:W-:Y:S01]  /*4800*/  STSM.16.M88.4 [R3+0x2a800], R48 ;  /* 0x02a8003003007844 */ /* 0x0001e20000000200 */
[----:B------:R-:W1:Y:S01]  /*4810*/  MUFU.EX2 R105, R105 ;  /* 0x0000006900697308 */ /* 0x000e620000000800 */
[----:B---3--:R-:W-:-:S07]  /*4820*/  FADD.FTZ R9, R7, R10 ;  /* 0x0000000a07097221 */ /* 0x008fce0000010000 */
[----:B------:R-:W2:Y:S01]  /*4830*/  MUFU.EX2 R56, R113 ;  /* 0x0000007100387308 */ /* 0x000ea20000000800 */
[----:B----4-:R-:W-:-:S07]  /*4840*/  FADD.FTZ R10, R42, R11 ;  /* 0x0000000b2a0a7221 */ /* 0x010fce0000010000 */
[----:B------:R3:W4:Y:S01]  /*4850*/  MUFU.EX2 R29, R47 ;  /* 0x0000002f001d7308 */ /* 0x0007220000000800 */
[C---:B-1----:R-:W-:Y:S01]  /*4860*/  FADD.FTZ R11, R105.reuse, R10 ;  /* 0x0000000a690b7221 */ /* 0x042fe20000010000 */
[----:B------:R-:W-:-:S06]  /*4870*/  F2FP.BF16.F32.PACK_AB R36, R105, R42 ;  /* 0x0000002a6924723e */ /* 0x000fcc00000010ff */
[----:B------:R-:W1:Y:S01]  /*4880*/  MUFU.EX2 R38, R38 ;  /* 0x0000002600267308 */ /* 0x000e620000000800 */
[C---:B--2---:R-:W-:Y:S01]  /*4890*/  FADD.FTZ R6, R56.reuse, R9 ;  /* 0x0000000938067221 */ /* 0x044fe20000010000 */
[----:B---3--:R-:W-:Y:S02]  /*48a0*/  F2FP.BF16.F32.PACK_AB R47, R56, R7 ;  /* 0x00000007382f723e */ /* 0x008fe400000010ff */
[----:B------:R-:W-:-:S03]  /*48b0*/  IADD3 R7, R16, -0x2, RZ ;  /* 0xfffffffe10077810 */ /* 0x000fc60007ffe0ff */
[----:B------:R0:W-:Y:S01]  /*48c0*/  STSM.16.M88.4 [R154+0xc000], R44 ;  /* 0x00c0002c9a007844 */ /* 0x0001e20000000200 */
[----:B------:R-:W2:Y:S01]  /*48d0*/  MUFU.EX2 R107, R107 ;  /* 0x0000006b006b7308 */ /* 0x000ea20000000800 */
[----:B----4-:R-:W-:Y:S01]  /*48e0*/  FADD.FTZ R9, R29, R6 ;  /* 0x000000061d097221 */ /* 0x010fe20000010000 */
[----:B------:R-:W-:-:S06]  /*48f0*/  ISETP.GE.AND P2, PT, R7, R100, PT ;  /* 0x000000640700720c */ /* 0x000fcc0003f46270 */
[----:B------:R-:W3:Y:S01]  /*4900*/  MUFU.EX2 R28, R28 ;  /* 0x0000001c001c7308 */ /* 0x000ee20000000800 */
[----:B-1----:R-:W-:-:S07]  /*4910*/  FADD.FTZ R6, R38, R11 ;  /* 0x0000000b26067221 */ /* 0x002fce0000010000 */
[----:B------:R-:W1:Y:S01]  /*4920*/  MUFU.EX2 R20, R41 ;  /* 0x0000002900147308 */ /* 0x000e620000000800 */
[C---:B--2---:R-:W-:Y:S01]  /*4930*/  FADD.FTZ R11, R107.reuse, R6 ;  /* 0x000000066b0b7221 */ /* 0x044fe20000010000 */
[----:B------:R-:W-:-:S06]  /*4940*/  F2FP.BF16.F32.PACK_AB R38, R107, R38 ;  /* 0x000000266b26723e */ /* 0x000fcc00000010ff */
[----:B------:R-:W2:Y:S01]  /*4950*/  MUFU.EX2 R117, R117 ;  /* 0x0000007500757308 */ /* 0x000ea20000000800 */
[----:B---3--:R-:W-:Y:S01]  /*4960*/  FADD.FTZ R6, R28, R11 ;  /* 0x0000000b1c067221 */ /* 0x008fe20000010000 */
[----:B------:R-:W-:-:S03]  /*4970*/  F2FP.BF16.F32.PACK_AB R28, R125, R28 ;  /* 0x0000001c7d1c723e */ /* 0x000fc600000010ff */
[----:B------:R-:W-:Y:S01]  /*4980*/  FADD.FTZ R11, R125, R6 ;  /* 0x000000067d0b7221 */ /* 0x000fe20000010000 */
[----:B------:R-:W-:Y:S01]  /*4990*/  IMAD.MOV.U32 R6, RZ, RZ, RZ ;  /* 0x000000ffff067224 */ /* 0x000fe200078e00ff */
[----:B------:R-:W-:Y:S01]  /*49a0*/  MOV R125, R151 ;  /* 0x00000097007d7202 */ /* 0x000fe20000000f00 */
[----:B------:R3:W4:Y:S01]  /*49b0*/  MUFU.EX2 R18, R135 ;  /* 0x0000008700127308 */ /* 0x0007220000000800 */
[C---:B-1----:R-:W-:Y:S01]  /*49c0*/  F2FP.BF16.F32.PACK_AB R37, R20.reuse, R29 ;  /* 0x0000001d1425723e */ /* 0x042fe200000010ff */
[----:B------:R-:W-:-:S06]  /*49d0*/  FADD.FTZ R2, R20, R9 ;  /* 0x0000000914027221 */ /* 0x000fcc0000010000 */
[----:B------:R-:W-:Y:S01]  /*49e0*/  MUFU.EX2 R40, R40 ;  /* 0x0000002800287308 */ /* 0x000fe20000000800 */
[----:B--2---:R-:W-:Y:S01]  /*49f0*/  FADD.FTZ R9, R117, R2 ;  /* 0x0000000275097221 */ /* 0x004fe20000010000 */
[----:B---3--:R-:W-:-:S06]  /*4a00*/  IMAD.MOV.U32 R135, RZ, RZ, R151 ;  /* 0x000000ffff877224 */ /* 0x008fcc00078e0097 */
[----:B------:R-:W1:Y:S01]  /*4a10*/  MUFU.EX2 R73, R73 ;  /* 0x0000004900497308 */ /* 0x000e620000000800 */
[C---:B----4-:R-:W-:Y:S01]  /*4a20*/  F2FP.BF16.F32.PACK_AB R39, R18.reuse, R117 ;  /* 0x000000751227723e */ /* 0x050fe200000010ff */
[----:B------:R-:W-:-:S04]  /*4a30*/  FADD.FTZ R2, R18, R9 ;  /* 0x0000000912027221 */ /* 0x000fc80000010000 */
[----:B------:R0:W-:Y:S02]  /*4a40*/  STSM.16.M88.4 [R4+0xc000], R36 ;  /* 0x00c0002404007844 */ /* 0x0001e40000000200 */
[----:B------:R-:W2:Y:S08]  /*4a50*/  MUFU.EX2 R137, R137 ;  /* 0x0000008900897308 */ /* 0x000eb00000000800 */
[----:B------:R3:W4:Y:S01]  /*4a60*/  MUFU.EX2 R8, R133 ;  /* 0x0000008500087308 */ /* 0x0007220000000800 */
[----:B-1----:R-:W-:Y:S01]  /*4a70*/  F2FP.BF16.F32.PACK_AB R30, R73, R40 ;  /* 0x00000028491e723e */ /* 0x002fe200000010ff */
[----:B------:R-:W-:-:S06]  /*4a80*/  FADD.FTZ R40, R40, R11 ;  /* 0x0000000b28287221 */ /* 0x000fcc0000010000 */
[----:B------:R-:W-:Y:S01]  /*4a90*/  MUFU.EX2 R127, R127 ;  /* 0x0000007f007f7308 */ /* 0x000fe20000000800 */
[----:B--2---:R-:W-:Y:S01]  /*4aa0*/  FADD.FTZ R9, R137, R2 ;  /* 0x0000000289097221 */ /* 0x004fe20000010000 */
[----:B---3--:R-:W-:-:S06]  /*4ab0*/  IMAD.MOV.U32 R133, RZ, RZ, R151 ;  /* 0x000000ffff857224 */ /* 0x008fcc00078e0097 */
[----:B------:R1:W2:Y:S01]  /*4ac0*/  MUFU.EX2 R10, R129 ;  /* 0x00000081000a7308 */ /* 0x0002a20000000800 */
[C---:B----4-:R-:W-:Y:S01]  /*4ad0*/  F2FP.BF16.F32.PACK_AB R29, R8.reuse, R137 ;  /* 0x00000089081d723e */ /* 0x050fe200000010ff */
[----:B------:R-:W-:Y:S01]  /*4ae0*/  FADD.FTZ R2, R8, R9 ;  /* 0x0000000908027221 */ /* 0x000fe20000010000 */
[----:B------:R-:W-:Y:S01]  /*4af0*/  FADD.FTZ R9, R73, R40 ;  /* 0x0000002849097221 */ /* 0x000fe20000010000 */
[----:B------:R-:W-:Y:S01]  /*4b00*/  MOV R137, R151 ;  /* 0x0000009700897202 */ /* 0x000fe20000000f00 */
[----:B-1----:R-:W-:Y:S01]  /*4b10*/  IMAD.MOV.U32 R129, RZ, RZ, R151 ;  /* 0x000000ffff817224 */ /* 0x002fe200078e0097 */
[----:B--2---:R-:W-:Y:S01]  /*4b20*/  F2FP.BF16.F32.PACK_AB R31, R10, R127 ;  /* 0x0000007f0a1f723e */ /* 0x004fe200000010ff */
[----:B------:R-:W-:-:S04]  /*4b30*/  FADD.FTZ R127, R127, R2 ;  /* 0x000000027f7f7221 */ /* 0x000fc80000010000 */
[----:B------:R0:W-:Y:S01]  /*4b40*/  STSM.16.M88.4 [R5+0xc000], R28 ;  /* 0x00c0001c05007844 */ /* 0x0001e20000000200 */
[----:B------:R-:W-:Y:S01]  /*4b50*/  FADD.FTZ R10, R10, R127 ;  /* 0x0000007f0a0a7221 */ /* 0x000fe20000010000 */
[----:B------:R-:W-:Y:S01]  /*4b60*/  IMAD.MOV.U32 R127, RZ, RZ, R151 ;  /* 0x000000ffff7f7224 */ /* 0x000fe200078e0097 */
[----:B------:R1:W-:Y:S06]  /*4b70*/  MEMBAR.ALL.CTA ;  /* 0x0000000000007992 */ /* 0x0003ec0000008000 */
[----:B-1----:R-:W1:Y:S02]  /*4b80*/  FENCE.VIEW.ASYNC.S ;  /* 0x00000000000073c6 */ /* 0x002e640000000000 */
[----:B-1----:R-:W-:Y:S01]  /*4b90*/  NOP ;  /* 0x0000000000007918 */ /* 0x002fe20000000000 */
[----:B------:R-:W-:Y:S05]  /*4ba0*/  @!P2 BRA `(.L_x_12150) ;  /* 0x000000380080a947 */ /* 0x000fea0003800000 */
[C---:B------:R-:W-:Y:S01]  /*4bb0*/  VIADD R6, R154.reuse, 0x6000 ;  /* 0x000060009a067836 */ /* 0x040fe20000000000 */
[----:B------:R-:W-:Y:S01]  /*4bc0*/  IADD3 R0, R154, 0xc000, RZ ;  /* 0x0000c0009a007810 */ /* 0x000fe20007ffe0ff */
[----:B------:R-:W-:Y:S01]  /*4bd0*/  IMAD.MOV.U32 R2, RZ, RZ, R87 ;  /* 0x000000ffff027224 */ /* 0x000fe200078e0057 */
[----:B------:R-:W-:Y:S01]  /*4be0*/  MOV R8, R94 ;  /* 0x0000005e00087202 */ /* 0x000fe20000000f00 */
[----:B------:R-:W-:Y:S01]  /*4bf0*/  IMAD.MOV.U32 R11, RZ, RZ, RZ ;  /* 0x000000ffff0b7224 */ /* 0x000fe200078e00ff */
[----:B------:R1:W-:Y:S01]  /*4c00*/  STL [R1+0xc], R6 ;  /* 0x00000c0601007387 */ /* 0x0003e20000100800 */
[----:B------:R-:W-:Y:S02]  /*4c10*/  CS2R R150, SRZ ;  /* 0x0000000000967805 */ /* 0x000fe4000001ff00 */
[----:B------:R-:W-:Y:S02]  /*4c20*/  CS2R R148, SRZ ;  /* 0x0000000000947805 */ /* 0x000fe4000001ff00 */
[----:B------:R-:W-:Y:S01]  /*4c30*/  CS2R R146, SRZ ;  /* 0x0000000000927805 */ /* 0x000fe2000001ff00 */
[----:B------:R1:W-:Y:S01]  /*4c40*/  STL [R1+0x8], R0 ;  /* 0x0000080001007387 */ /* 0x0003e20000100800 */
        /* <DEDUP_REMOVED lines=13> */
[----:B------:R-:W-:Y:S01]  /*4d20*/  UMOV UR4, URZ ;  /* 0x0000003f00047c82 */ /* 0x000fe20008000000 */
[----:B-1----:R-:W-:-:S05]  /*4d30*/  ULDC UR5, c[0x0][0x9d8] ;  /* 0x0002760000057ab9 */ /* 0x002fca0000000800 */
.L_x_12159:
[----:B------:R-:W2:Y:S01]  /*4d40*/  LDL R0, [R1+0x10] ;  /* 0x0000100001007983 */ /* 0x000ea20000100800 */
[----:B------:R-:W-:-:S04]  /*4d50*/  UIADD3 UR7, UR4, 0x1, URZ ;  /* 0x0000000104077890 */ /* 0x000fc8000fffe03f */
[----:B------:R-:W-:-:S04]  /*4d60*/  UISETP.NE.AND UP0, UPT, UR7, 0x2, UPT ;  /* 0x000000020700788c */ /* 0x000fc8000bf05270 */
[----:B------:R-:W-:Y:S02]  /*4d70*/  USEL UR10, URZ, 0x1, UP0 ;  /* 0x000000013f0a7887 */ /* 0x000fe40008000000 */
[----:B------:R-:W-:-:S04]  /*4d80*/  USEL UR7, UR7, URZ, UP0 ;  /* 0x0000003f07077287 */ /* 0x000fc80008000000 */
[----:B------:R-:W-:Y:S02]  /*4d90*/  LOP3.LUT R6, R11, UR10, RZ, 0x3c, !PT ;  /* 0x0000000a0b067c12 */ /* 0x000fe4000f8e3cff */
[----:B--2---:R-:W-:Y:S01]  /*4da0*/  ISETP.NE.AND P3, PT, R0, RZ, PT ;  /* 0x000000ff0000720c */ /* 0x004fe20003f65270 */
[----:B------:R-:W-:-:S12]  /*4db0*/  IMAD.U32 R0, RZ, RZ, UR7 ;  /* 0x00000007ff007e24 */ /* 0x000fd8000f8e00ff */
[----:B------:R-:W-:Y:S05]  /*4dc0*/  @P3 BRA `(.L_x_12151) ;  /* 0x0000000000283947 */ /* 0x000fea0003800000 */
[----:B------:R-:W-:Y:S05]  /*4dd0*/  @!P0 BRA `(.L_x_12152) ;  /* 0x0000000000048947 */ /* 0x000fea0003800000 */
[----:B------:R-:W-:Y:S01]  /*4de0*/  BPT.TRAP 0x1 ;  /* 0x000000040000795c */ /* 0x000fe20000300000 */
.L_x_12152:
[----:B0-----:R-:W-:Y:S02]  /*4df0*/  LEA R13, R0, UR36, 0x3 ;  /* 0x00000024000d7c11 */ /* 0x001fe4000f8e18ff */
[----:B------:R-:W-:-:S04]  /*4e00*/  SHF.L.U32 R12, R6, 0x1f, RZ ;  /* 0x0000001f060c7819 */ /* 0x000fc800000006ff */
[----:B------:R0:W1:Y:S01]  /*4e10*/  SYNCS.PHASECHK.TRANS64.TRYWAIT P2, [R13+URZ+0x30830], R12 ;  /* 0x0308300c0d0075a7 */ /* 0x000062000804017f */
[----:B------:R-:W-:Y:S05]  /*4e20*/  @!P0 BRA `(.L_x_12153) ;  /* 0x0000000000048947 */ /* 0x000fea0003800000 */
[----:B------:R-:W-:Y:S01]  /*4e30*/  BPT.TRAP 0x1 ;  /* 0x000000040000795c */ /* 0x000fe20000300000 */
.L_x_12153:
[----:B-1----:R-:W-:Y:S05]  /*4e40*/  @P2 BRA `(.L_x_12151) ;  /* 0x0000000000082947 */ /* 0x002fea0003800000 */
[----:B------:R-:W1:Y:S02]  /*4e50*/  SYNCS.PHASECHK.TRANS64.TRYWAIT P2, [R13+URZ+0x30830], R12 ;  /* 0x0308300c0d0075a7 */ /* 0x000e64000804017f */
[----:B-1----:R-:W-:Y:S05]  /*4e60*/  @!P2 BRA `(.L_x_12154) ;  /* 0x000000880044a947 */ /* 0x002fea0003800000 */
.L_x_12151:
[----:B0-----:R-:W0:Y:S01]  /*4e70*/  S2R R14, SR_TID.X ;  /* 0x00000000000e7919 */ /* 0x001e220000002100 */
[----:B------:R-:W-:Y:S01]  /*4e80*/  R2UR UR18, R0 ;  /* 0x00000000001272ca */ /* 0x000fe200000e0000 */
[----:B------:R-:W-:Y:S01]  /*4e90*/  UMOV UR23, 0x40000040 ;  /* 0x4000004000177882 */ /* 0x000fe20000000000 */
[----:B------:R-:W-:Y:S01]  /*4ea0*/  R2UR UR20, R152 ;  /* 0x00000000981472ca */ /* 0x000fe200000e0000 */
[----:B------:R-:W-:Y:S01]  /*4eb0*/  UMOV UR11, 0x40000040 ;  /* 0x40000040000b7882 */ /* 0x000fe20000000000 */
[----:B------:R-:W-:Y:S01]  /*4ec0*/  R2UR UR21, R153 ;  /* 0x00000000991572ca */ /* 0x000fe200000e0000 */
[----:B------:R-:W-:Y:S01]  /*4ed0*/  UMOV UR15, 0x40000040 ;  /* 0x40000040000f7882 */ /* 0x000fe20000000000 */
[----:B------:R-:W-:-:S07]  /*4ee0*/  UMOV UR19, 0x40000040 ;  /* 0x4000004000137882 */ /* 0x000fce0000000000 */
[----:B------:R-:W-:-:S04]  /*4ef0*/  UIMAD UR18, UR18, 0x600, UR6 ;  /* 0x00000600121278a4 */ /* 0x000fc8000f8e0206 */
[----:B------:R-:W-:Y:S02]  /*4f00*/  UIADD3 UR10, UR18, 0x2, URZ ;  /* 0x00000002120a7890 */ /* 0x000fe4000fffe03f */
[----:B------:R-:W-:Y:S02]  /*4f10*/  UIADD3 UR14, UR18, 0x4, URZ ;  /* 0x00000004120e7890 */ /* 0x000fe4000fffe03f */
[----:B------:R-:W-:Y:S01]  /*4f20*/  UMOV UR22, UR18 ;  /* 0x0000001200167c82 */ /* 0x000fe20008000000 */
[----:B------:R-:W-:Y:S01]  /*4f30*/  UIADD3 UR18, UR18, 0x6, URZ ;  /* 0x0000000612127890 */ /* 0x000fe2000fffe03f */
[----:B0-----:R-:W-:-:S04]  /*4f40*/  SHF.R.U32.HI R14, RZ, 0x7, R14 ;  /* 0x00000007ff0e7819 */ /* 0x001fc8000001160e */
[----:B-1----:R-:W-:-:S05]  /*4f50*/  IADD3 R12, R14, 0x8, RZ ;  /* 0x000000080e0c7810 */ /* 0x002fca0007ffe0ff */
[----:B------:R0:W-:Y:S06]  /*4f60*/  BAR.SYNC.DEFER_BLOCKING R12, 0x100 ;  /* 0x0004000c0000751d */ /* 0x0001ec0000010000 */
[----:B------:R-:W-:-:S06]  /*4f70*/  WARPGROUP.ARRIVE ;  /* 0x00000000000079c5 */ /* 0x000fcc0000000000 */
[----:B------:R-:W-:Y:S03]  /*4f80*/  HGMMA.64x192x16.F32.BF16 R24, gdesc[UR20], RZ, !UPT, gsb0 ;  /* 0x02e00000141879f0 */ /* 0x000fe6000c0018ff */
[----:B------:R-:W-:Y:S02]  /*4f90*/  WARPGROUP.DEPBAR.LE gsb0, 0x0 ;  /* 0x00008000000079c5 */ /* 0x000fe40000010000 */
[----:B------:R-:W-:-:S15]  /*4fa0*/  WARPGROUP.ARRIVE ;  /* 0x00000000000079c5 */ /* 0x000fde0000000000 */
        /* <DEDUP_REMOVED lines=8> */
[----:B0-----:R-:W-:Y:S05]  /*5030*/  @P3 BRA `(.L_x_12155) ;  /* 0x0000000000283947 */ /* 0x001fea0003800000 */
[----:B------:R-:W-:Y:S05]  /*5040*/  @!P0 BRA `(.L_x_12156) ;  /* 0x0000000000048947 */ /* 0x000fea0003800000 */
[----:B------:R-:W-:Y:S01]  /*5050*/  BPT.TRAP 0x1 ;  /* 0x000000040000795c */ /* 0x000fe20000300000 */
.L_x_12156:
[----:B------:R-:W-:Y:S01]  /*5060*/  ULEA UR7, UR4, UR36, 0x3 ;  /* 0x0000002404077291 */ /* 0x000fe2000f8e183f */
[----:B------:R-:W-:-:S08]  /*5070*/  SHF.L.U32 R11, R11, 0x1f, RZ ;  /* 0x0000001f0b0b7819 */ /* 0x000fd000000006ff */
[----:B------:R0:W1:Y:S01]  /*5080*/  SYNCS.PHASECHK.TRANS64.TRYWAIT P2, [UR7+0x30850], R11 ;  /* 0x0308500bff0075a7 */ /* 0x0000620008040147 */
[----:B------:R-:W-:Y:S05]  /*5090*/  @!P0 BRA `(.L_x_12157) ;  /* 0x0000000000048947 */ /* 0x000fea0003800000 */
[----:B------:R-:W-:Y:S01]  /*50a0*/  BPT.TRAP 0x1 ;  /* 0x000000040000795c */ /* 0x000fe20000300000 */
.L_x_12157:
[----:B-1----:R-:W-:Y:S05]  /*50b0*/  @P2 BRA `(.L_x_12155) ;  /* 0x0000000000082947 */ /* 0x002fea0003800000 */
[----:B------:R-:W1:Y:S02]  /*50c0*/  SYNCS.PHASECHK.TRANS64.TRYWAIT P2, [UR7+0x30850], R11 ;  /* 0x0308500bff0075a7 */ /* 0x000e640008040147 */
[----:B-1----:R-:W-:Y:S05]  /*50d0*/  @!P2 BRA `(.L_x_12158) ;  /* 0x0000008400bca947 */ /* 0x002fea0003800000 */
.L_x_12155:
[----:B-1----:R-:W2:Y:S01]  /*50e0*/  LDL R12, [R1+0x4] ;  /* 0x00000400010c7983 */ /* 0x002ea20000100800 */
        /* <DEDUP_REMOVED lines=10> */
[----:B------:R-:W-:Y:S01]  /*5190*/  MUFU.TANH R154, R35 ;  /* 0x00000023009a7308 */ /* 0x000fe20000002400 */
        /* <DEDUP_REMOVED lines=19> */
[----:B0-----:R-:W-:Y:S01]  /*52d0*/  FMUL.FTZ R39, R64, UR5 ;  /* 0x0000000540277c20 */ /* 0x001fe20008410000 */
[----:B------:R-:W-:Y:S01]  /*52e0*/  FMUL.FTZ R22, R37, UR5 ;  /* 0x0000000525167c20 */ /* 0x000fe20008410000 */
[----:B------:R-:W-:Y:S01]  /*52f0*/  FMUL.FTZ R23, R40, UR5 ;  /* 0x0000000528177c20 */ /* 0x000fe20008410000 */
[----:B------:R-:W-:Y:S01]  /*5300*/  FMUL.FTZ R24, R41, UR5 ;  /* 0x0000000529187c20 */ /* 0x000fe20008410000 */
[----:B------:R0:W3:Y:S01]  /*5310*/  MUFU.TANH R29, R38 ;  /* 0x00000026001d7308 */ /* 0x0000e20000002400 */
[----:B-1----:R-:W-:-:S02]  /*5320*/  IMAD.MOV.U32 R50, RZ, RZ, R30 ;  /* 0x000000ffff327224 */ /* 0x002fc400078e001e */
[----:B------:R-:W-:Y:S01]  /*5330*/  FMUL.FTZ R30, R53, UR5 ;  /* 0x00000005351e7c20 */ /* 0x000fe20008410000 */
[----:B------:R-:W-:Y:S01]  /*5340*/  FMUL.FTZ R53, R78, UR5 ;  /* 0x000000054e357c20 */ /* 0x000fe20008410000 */
[----:B------:R-:W-:Y:S01]  /*5350*/  FMUL.FTZ R40, R65, UR5 ;  /* 0x0000000541287c20 */ /* 0x000fe20008410000 */
[----:B------:R-:W-:Y:S01]  /*5360*/  FMUL.FTZ R41, R66, UR5 ;  /* 0x0000000542297c20 */ /* 0x000fe20008410000 */
[----:B------:R-:W-:Y:S01]  /*5370*/  FMUL.FTZ R32, R57, UR5 ;  /* 0x0000000539207c20 */ /* 0x000fe20008410000 */
        /* <DEDUP_REMOVED lines=9> */
[----:B------:R-:W-:Y:S01]  /*5410*/  MUFU.TANH R11, R11 ;  /* 0x0000000b000b7308 */ /* 0x000fe20000002400 */
[----:B---3--:R-:W-:-:S02]  /*5420*/  IMAD.MOV.U32 R51, RZ, RZ, R29 ;  /* 0x000000ffff337224 */ /* 0x008fc400078e001d */
        /* <DEDUP_REMOVED lines=8> */
[----:B------:R-:W-:-:S06]  /*54b0*/  FMUL.FTZ R62, R87, UR5 ;  /* 0x00000005573e7c20 */ /* 0x000fcc0008410000 */
[----:B------:R0:W1:Y:S08]  /*54c0*/  MUFU.TANH R27, R46 ;  /* 0x0000002e001b7308 */ /* 0x0000700000002400 */
[----:B------:R3:W4:Y:S01]  /*54d0*/  MUFU.TANH R28, R43 ;  /* 0x0000002b001c7308 */ /* 0x0007220000002400 */
[----:B0-----:R-:W-:Y:S01]  /*54e0*/  MOV R46, R155 ;  /* 0x0000009b002e7202 */ /* 0x001fe20000000f00 */
[----:B------:R-:W-:Y:S01]  /*54f0*/  FMUL.FTZ R155, R54, UR5 ;  /* 0x00000005369b7c20 */ /* 0x000fe20008410000 */
[----:B------:R-:W-:-:S05]  /*5500*/  FMUL.FTZ R54, R79, UR5 ;  /* 0x000000054f367c20 */ /* 0x000fca0008410000 */
[----:B------:R-:W-:Y:S01]  /*5510*/  MUFU.TANH R14, R14 ;  /* 0x0000000e000e7308 */ /* 0x000fe20000002400 */
[----:B---3--:R-:W-:Y:S01]  /*5520*/  FMUL.FTZ R43, R68, UR5 ;  /* 0x00000005442b7c20 */ /* 0x008fe20008410000 */
[----:B-1----:R-:W-:Y:S02]  /*5530*/  IMAD.MOV.U32 R47, RZ, RZ, R27 ;  /* 0x000000ffff2f7224 */ /* 0x002fe400078e001b */
[----:B------:R-:W-:-:S03]  /*5540*/  FMUL.FTZ R27, R48, UR5 ;  /* 0x00000005301b7c20 */ /* 0x000fc60008410000 */
[----:B------:R-:W-:Y:S01]  /*5550*/  MOV R64, R47 ;  /* 0x0000002f00407202 */ /* 0x000fe20000000f00 */
[----:B------:R0:W1:Y:S01]  /*5560*/  MUFU.TANH R31, R42 ;  /* 0x0000002a001f7308 */ /* 0x0000620000002400 */
[----:B----4-:R-:W-:Y:S02]  /*5570*/  IMAD.MOV.U32 R48, RZ, RZ, R28 ;  /* 0x000000ffff307224 */ /* 0x010fe400078e001c */
[----:B------:R-:W-:Y:S01]  /*5580*/  FMUL.FTZ R28, R49, UR5 ;  /* 0x00000005311c7c20 */ /* 0x000fe20008410000 */
[----:B------:R-:W-:Y:S01]  /*5590*/  FMUL.FTZ R47, R72, UR5 ;  /* 0x00000005482f7c20 */ /* 0x000fe20008410000 */
[----:B------:R-:W-:Y:S02]  /*55a0*/  IMAD.MOV.U32 R88, RZ, RZ, R64 ;  /* 0x000000ffff587224 */ /* 0x000fe400078e0040 */
[----:B------:R-:W-:Y:S01]  /*55b0*/  FMUL.FTZ R64, R89, UR5 ;  /* 0x0000000559407c20 */ /* 0x000fe20008410000 */
[----:B------:R-:W-:Y:S02]  /*55c0*/  IMAD.MOV.U32 R65, RZ, RZ, R48 ;  /* 0x000000ffff417224 */ /* 0x000fe400078e0030 */
[----:B------:R-:W-:Y:S01]  /*55d0*/  FMUL.FTZ R48, R73, UR5 ;  /* 0x0000000549307c20 */ /* 0x000fe20008410000 */
[----:B------:R-:W-:Y:S01]  /*55e0*/  MUFU.TANH R17, R17 ;  /* 0x0000001100117308 */ /* 0x000fe20000002400 */
[----:B0-----:R-:W-:Y:S01]  /*55f0*/  FMUL.FTZ R42, R67, UR5 ;  /* 0x00000005432a7c20 */ /* 0x001fe20008410000 */
[----:B------:R-:W-:Y:S01]  /*5600*/  MOV R67, R50 ;  /* 0x0000003200437202 */ /* 0x000fe20000000f00 */
[----:B------:R-:W-:Y:S01]  /*5610*/  FMUL.FTZ R50, R75, UR5 ;  /* 0x000000054b327c20 */ /* 0x000fe20008410000 */
[----:B------:R-:W-:Y:S01]  /*5620*/  FMNMX.FTZ R75, R11, R2, !PT ;  /* 0x000000020b4b7209 */ /* 0x000fe20007810000 */
[----:B------:R-:W-:-:S02]  /*5630*/  IMAD.MOV.U32 R89, RZ, RZ, R65 ;  /* 0x000000ffff597224 */ /* 0x000fc400078e0041 */
[----:B------:R-:W-:Y:S01]  /*5640*/  FMUL.FTZ R65, R90, UR5 ;  /* 0x000000055a417c20 */ /* 0x000fe20008410000 */
[----:B------:R-:W-:Y:S01]  /*5650*/  FMUL.FTZ R73, R98, UR5 ;  /* 0x0000000562497c20 */ /* 0x000fe20008410000 */
[----:B------:R-:W-:Y:S01]  /*5660*/  MUFU.TANH R15, R15 ;  /* 0x0000000f000f7308 */ /* 0x000fe20000002400 */
[----:B-1----:R-:W-:Y:S01]  /*5670*/  MOV R49, R31 ;  /* 0x0000001f00317202 */ /* 0x002fe20000000f00 */
[----:B------:R-:W-:Y:S01]  /*5680*/  FMUL.FTZ R31, R56, UR5 ;  /* 0x00000005381f7c20 */ /* 0x000fe20008410000 */
[----:B------:R-:W-:Y:S01]  /*5690*/  FMUL.FTZ R56, R81, UR5 ;  /* 0x0000000551387c20 */ /* 0x000fe20008410000 */
[----:B------:R-:W-:Y:S01]  /*56a0*/  FMUL.FTZ R72, R97, UR5 ;  /* 0x0000000561487c20 */ /* 0x000fe20008410000 */
[----:B------:R-:W-:Y:S01]  /*56b0*/  FMUL.FTZ R97, R117, UR5 ;  /* 0x0000000575617c20 */ /* 0x000fe20008410000 */
[----:B------:R-:W-:Y:S02]  /*56c0*/  IMAD.MOV.U32 R66, RZ, RZ, R49 ;  /* 0x000000ffff427224 */ /* 0x000fe400078e0031 */
[----:B------:R-:W-:Y:S01]  /*56d0*/  FMUL.FTZ R49, R74, UR5 ;  /* 0x000000054a317c20 */ /* 0x000fe20008410000 */
[----:B------:R-:W-:Y:S01]  /*56e0*/  MUFU.TANH R18, R18 ;  /* 0x0000001200127308 */ /* 0x000fe20000002400 */
[----:B------:R-:W-:Y:S01]  /*56f0*/  FMUL.FTZ R74, R99, UR5 ;  /* 0x00000005634a7c20 */ /* 0x000fe20008410000 */
[----:B------:R-:W-:Y:S01]  /*5700*/  MOV R90, R66 ;  /* 0x00000042005a7202 */ /* 0x000fe20000000f00 */
[----:B------:R-:W-:Y:S01]  /*5710*/  FMUL.FTZ R66, R91, UR5 ;  /* 0x000000055b427c20 */ /* 0x000fe20008410000 */
[----:B------:R-:W-:-:S02]  /*5720*/  IMAD.MOV.U32 R91, RZ, RZ, R67 ;  /* 0x000000ffff5b7224 */ /* 0x000fc400078e0043 */
[----:B------:R-:W-:Y:S02]  /*5730*/  FMUL.FTZ R67, R92, UR5 ;  /* 0x000000055c437c20 */ /* 0x000fe40008410000 */
        /* <DEDUP_REMOVED lines=23> */
[----:B--2---:R-:W-:Y:S01]  /*58b0*/  R2UR UR10, R12 ;  /* 0x000000000c0a72ca */ /* 0x004fe200000e0000 */
[----:B------:R-:W-:Y:S01]  /*58c0*/  FMUL.FTZ R12, R25, UR5 ;  /* 0x00000005190c7c20 */ /* 0x000fe20008410000 */
[----:B------:R-:W-:Y:S01]  /*58d0*/  FMUL.FTZ R25, R44, UR5 ;  /* 0x000000052c197c20 */ /* 0x000fe20008410000 */
[----:B------:R-:W-:-:S02]  /*58e0*/  IMAD.MOV.U32 R44, RZ, RZ, R154 ;  /* 0x000000ffff2c7224 */ /* 0x000fc400078e009a */
[----:B------:R-:W-:Y:S01]  /*58f0*/  FMUL.FTZ R154, R55, UR5 ;  /* 0x00000005379a7c20 */ /* 0x000fe20008410000 */
[----:B------:R-:W-:Y:S01]  /*5900*/  FMUL.FTZ R55, R80, UR5 ;  /* 0x0000000550377c20 */ /* 0x000fe20008410000 */
[----:B------:R-:W0:Y:S01]  /*5910*/  MUFU.TANH R12, R12 ;  /* 0x0000000c000c7308 */ /* 0x000e220000002400 */
[----:B------:R-:W-:Y:S02]  /*5920*/  IMAD.MOV.U32 R68, RZ, RZ, R44 ;  /* 0x000000ffff447224 */ /* 0x000fe400078e002c */
[----:B------:R-:W-:Y:S01]  /*5930*/  FMUL.FTZ R44, R69, UR5 ;  /* 0x00000005452c7c20 */ /* 0x000fe20008410000 */
[----:B------:R-:W-:Y:S01]  /*5940*/  MOV R69, R45 ;  /* 0x0000002d00457202 */ /* 0x000fe20000000f00 */
[----:B------:R-:W-:Y:S01]  /*5950*/  FMUL.FTZ R45, R70, UR5 ;  /* 0x00000005462d7c20 */ /* 0x000fe20008410000 */
[----:B------:R-:W-:Y:S01]  /*5960*/  IMAD.MOV.U32 R70, RZ, RZ, R46 ;  /* 0x000000ffff467224 */ /* 0x000fe200078e002e */
[----:B------:R-:W-:Y:S01]  /*5970*/  UIADD3 UR10, UR10, 0x1e800, URZ ;  /* 0x0001e8000a0a7890 */ /* 0x000fe2000fffe03f */
[----:B------:R-:W-:Y:S01]  /*5980*/  FMUL.FTZ R46, R71, UR5 ;  /* 0x00000005472e7c20 */ /* 0x000fe20008410000 */
[----:B------:R-:W-:-:S02]  /*5990*/  IMAD.MOV.U32 R71, RZ, RZ, R51 ;  /* 0x000000ffff477224 */ /* 0x000fc400078e0033 */
[----:B------:R-:W-:Y:S01]  /*59a0*/  FMUL.FTZ R51, R76, UR5 ;  /* 0x000000054c337c20 */ /* 0x000fe20008410000 */
[----:B------:R-:W-:Y:S01]  /*59b0*/  USHF.R.U32.HI UR10, URZ, 0x4, UR10 ;  /* 0x000000043f0a7899 */ /* 0x000fe2000801160a */
[----:B------:R-:W-:Y:S01]  /*59c0*/  MOV R81, R70 ;  /* 0x0000004600517202 */ /* 0x000fe20000000f00 */
[----:B------:R-:W-:Y:S01]  /*59d0*/  IMAD.MOV.U32 R80, RZ, RZ, R68 ;  /* 0x000000ffff507224 */ /* 0x000fe200078e0044 */
[----:B------:R-:W1:Y:S01]  /*59e0*/  MUFU.TANH R25, R25 ;  /* 0x0000001900197308 */ /* 0x000e620000002400 */
[----:B------:R-:W-:Y:S01]  /*59f0*/  ULOP3.LUT UR14, UR10, 0x3fff, URZ, 0xc0, !UPT ;  /* 0x00003fff0a0e7892 */ /* 0x000fe2000f8ec03f */
[----:B------:R-:W-:Y:S01]  /*5a00*/  MOV R100, R81 ;  /* 0x0000005100647202 */ /* 0x000fe20000000f00 */
[----:B------:R-:W-:Y:S01]  /*5a10*/  UIMAD UR10, UR4, 0x600, UR7 ;  /* 0x00000600040a78a4 */ /* 0x000fe2000f8e0207 */
[----:B0-----:R-:W-:Y:S01]  /*5a20*/  FMNMX.FTZ R76, R12, R75, !PT ;  /* 0x0000004b0c4c7209 */ /* 0x001fe20007810000 */
[----:B------:R-:W-:Y:S01]  /*5a30*/  ULOP3.LUT UR14, UR14, 0x10000, URZ, 0xfc, !UPT ;  /* 0x000100000e0e7892 */ /* 0x000fe2000f8efc3f */
[----:B------:R-:W-:Y:S01]  /*5a40*/  FMNMX.FTZ R75, R13, R8, !PT ;  /* 0x000000080d4b7209 */ /* 0x000fe20007810000 */
[----:B------:R-:W-:Y:S01]  /*5a50*/  IMAD.MOV.U32 R92, RZ, RZ, R71 ;  /* 0x000000ffff5c7224 */ /* 0x000fe200078e0047 */
[----:B------:R-:W0:Y:S01]  /*5a60*/  MUFU.TANH R154, R154 ;  /* 0x0000009a009a7308 */ /* 0x000e220000002400 */
[----:B------:R-:W-:Y:S01]  /*5a70*/  IMAD.MOV.U32 R82, RZ, RZ, R69 ;  /* 0x000000ffff527224 */ /* 0x000fe200078e0045 */
[----:B------:R-:W-:Y:S01]  /*5a80*/  UMOV UR22, UR10 ;  /* 0x0000000a00167c82 */ /* 0x000fe20008000000 */
[----:B------:R-:W-:Y:S01]  /*5a90*/  FMNMX.FTZ R78, R14, R75, !PT ;  /* 0x0000004b0e4e7209 */ /* 0x000fe20007810000 */
[----:B------:R-:W-:Y:S01]  /*5aa0*/  UMOV UR20, UR14 ;  /* 0x0000000e00147c82 */ /* 0x000fe20008000000 */
[----:B------:R-:W-:Y:S01]  /*5ab0*/  FMNMX.FTZ R75, R15, R76, !PT ;  /* 0x0000004c0f4b7209 */ /* 0x000fe20007810000 */
[----:B------:R-:W-:Y:S01]  /*5ac0*/  HGMMA.64x64x16.F32.BF16 R120, gdesc[UR20].tnspB, R120, gsb0 ;  /* 0x40e00000147879f0 */ /* 0x000fe20008001878 */
[----:B------:R-:W-:Y:S01]  /*5ad0*/  UIADD3 UR22, UR10, 0x80, URZ ;  /* 0x000000800a167890 */ /* 0x000fe2000fffe03f */
[----:B------:R-:W-:Y:S01]  /*5ae0*/  FMNMX.FTZ R79, R17, R78, !PT ;  /* 0x0000004e114f7209 */ /* 0x000fe20007810000 */
[----:B------:R-:W-:Y:S01]  /*5af0*/  UIADD3 UR20, UR14, 0x2, URZ ;  /* 0x000000020e147890 */ /* 0x000fe2000fffe03f */
[----:B------:R-:W-:Y:S01]  /*5b00*/  FMNMX.FTZ R76, R16, R75, !PT ;  /* 0x0000004b104c7209 */ /* 0x000fe20007810000 */
[----:B------:R-:W-:Y:S01]  /*5b10*/  UMOV UR23, 0x40000040 ;  /* 0x4000004000177882 */ /* 0x000fe20000000000 */
[----:B------:R-:W-:Y:S01]  /*5b20*/  UMOV UR21, 0x40000040 ;  /* 0x4000004000157882 */ /* 0x000fe20000000000 */
[----:B------:R-:W-:Y:S01]  /*5b30*/  FMNMX.FTZ R79, R18, R79, !PT ;  /* 0x0000004f124f7209 */ /* 0x000fe20007810000 */
[----:B------:R-:W-:Y:S01]  /*5b40*/  FMUL.FTZ R78, R101, UR5 ;  /* 0x00000005654e7c20 */ /* 0x000fe20008410000 */
[----:B------:R-:W-:Y:S01]  /*5b50*/  IMAD.MOV.U32 R101, RZ, RZ, R80 ;  /* 0x000000ffff657224 */ /* 0x000fe200078e0050 */
[----:B------:R-:W-:Y:S01]  /*5b60*/  FMNMX.FTZ R75, R19, R76, !PT ;  /* 0x0000004c134b7209 */ /* 0x000fe20007810000 */
[----:B------:R-:W-:Y:S01]  /*5b70*/  MUFU.TANH R41, R41 ;  /* 0x0000002900297308 */ /* 0x000fe20000002400 */
[----:B------:R-:W-:Y:S01]  /*5b80*/  FMNMX.FTZ R79, R100, R79, !PT ;  /* 0x0000004f644f7209 */ /* 0x000fe20007810000 */
[----:B------:R-:W-:Y:S01]  /*5b90*/  FMUL.FTZ R69, R94, UR5 ;  /* 0x000000055e457c20 */ /* 0x000fe20008410000 */
[----:B------:R-:W-:Y:S01]  /*5ba0*/  FMNMX.FTZ R76, R20, R75, !PT ;  /* 0x0000004b144c7209 */ /* 0x000fe20007810000 */
[----:B------:R-:W-:Y:S01]  /*5bb0*/  FMUL.FTZ R70, R95, UR5 ;  /* 0x000000055f467c20 */ /* 0x000fe20008410000 */
[----:B------:R-:W-:Y:S01]  /*5bc0*/  FMNMX.FTZ R79, R101, R79, !PT ;  /* 0x0000004f654f7209 */ /* 0x000fe20007810000 */
[----:B------:R-:W-:Y:S01]  /*5bd0*/  FMUL.FTZ R68, R93, UR5 ;  /* 0x000000055d447c20 */ /* 0x000fe20008410000 */
[----:B------:R-:W-:Y:S01]  /*5be0*/  FMNMX.FTZ R75, R21, R76, !PT ;  /* 0x0000004c154b7209 */ /* 0x000fe20007810000 */
[----:B------:R-:W2:Y:S01]  /*5bf0*/  MUFU.TANH R39, R39 ;  /* 0x0000002700277308 */ /* 0x000ea20000002400 */
[----:B------:R-:W-:Y:S01]  /*5c00*/  FMNMX.FTZ R79, R92, R79, !PT ;  /* 0x0000004f5c4f7209 */ /* 0x000fe20007810000 */
[----:B------:R-:W-:Y:S01]  /*5c10*/  FMUL.FTZ R71, R96, UR5 ;  /* 0x0000000560477c20 */ /* 0x000fe20008410000 */
[----:B------:R-:W-:Y:S01]  /*5c20*/  FMNMX.FTZ R76, R22, R75, !PT ;  /* 0x0000004b164c7209 */ /* 0x000fe20007810000 */
[----:B------:R-:W-:Y:S01]  /*5c30*/  FMUL.FTZ R75, R102, UR5 ;  /* 0x00000005664b7c20 */ /* 0x000fe20008410000 */
[----:B------:R-:W-:Y:S01]  /*5c40*/  FMNMX.FTZ R79, R91, R79, !PT ;  /* 0x0000004f5b4f7209 */ /* 0x000fe20007810000 */
[----:B------:R-:W-:Y:S01]  /*5c50*/  FMUL.FTZ R96, R116, UR5 ;  /* 0x0000000574607c20 */ /* 0x000fe20008410000 */
[----:B------:R-:W-:Y:S01]  /*5c60*/  FMNMX.FTZ R81, R23, R76, !PT ;  /* 0x0000004c17517209 */ /* 0x000fe20007810000 */
[----:B------:R-:W-:Y:S01]  /*5c70*/  FMUL.FTZ R76, R103, UR5 ;  /* 0x00000005674c7c20 */ /* 0x000fe20008410000 */
[----:B------:R-:W-:Y:S01]  /*5c80*/  FMNMX.FTZ R79, R90, R79, !PT ;  /* 0x0000004f5a4f7209 */ /* 0x000fe20007810000 */
[----:B------:R-:W-:Y:S01]  /*5c90*/  IMAD.MOV.U32 R103, RZ, RZ, R82 ;  /* 0x000000ffff677224 */ /* 0x000fe200078e0052 */
[----:B------:R-:W-:Y:S01]  /*5ca0*/  FMNMX.FTZ R80, R24, R81, !PT ;  /* 0x0000005118507209 */ /* 0x000fe20007810000 */
[----:B------:R-:W-:Y:S01]  /*5cb0*/  MUFU.TANH R42, R42 ;  /* 0x0000002a002a7308 */ /* 0x000fe20000002400 */
[----:B------:R-:W-:-:S02]  /*5cc0*/  FMNMX.FTZ R79, R89, R79, !PT ;  /* 0x0000004f594f7209 */ /* 0x000fc40007810000 */
[----:B-1----:R-:W-:Y:S02]  /*5cd0*/  FMNMX.FTZ R81, R25, R80, !PT ;  /* 0x0000005019517209 */ /* 0x002fe40007810000 */
[----:B------:R-:W-:Y:S02]  /*5ce0*/  FMNMX.FTZ R79, R88, R79, !PT ;  /* 0x0000004f584f7209 */ /* 0x000fe40007810000 */
[----:B------:R-:W-:Y:S01]  /*5cf0*/  FMNMX.FTZ R80, R26, R81, !PT ;  /* 0x000000511a507209 */ /* 0x000fe20007810000 */
[----:B------:R-:W1:Y:S01]  /*5d00*/  MUFU.TANH R40, R40 ;  /* 0x0000002800287308 */ /* 0x000e620000002400 */
[----:B------:R-:W-:Y:S01]  /*5d10*/  FMNMX.FTZ R82, R103, R79, !PT ;  /* 0x0000004f67527209 */ /* 0x000fe20007810000 */
[----:B------:R-:W-:Y:S01]  /*5d20*/  FMUL.FTZ R81, R104, UR5 ;  /* 0x0000000568517c20 */ /* 0x000fe20008410000 */
[----:B------:R-:W-:Y:S01]  /*5d30*/  FMNMX.FTZ R79, R27, R80, !PT ;  /* 0x000000501b4f7209 */ /* 0x000fe20007810000 */
[----:B------:R-:W-:Y:S01]  /*5d40*/  IMAD.MOV.U32 R104, RZ, RZ, R88 ;  /* 0x000000ffff687224 */ /* 0x000fe200078e0058 */
[----:B------:R-:W-:Y:S01]  /*5d50*/  FMNMX.FTZ R83, R157, R82, !PT ;  /* 0x000000529d537209 */ /* 0x000fe20007810000 */
[----:B------:R-:W-:Y:S01]  /*5d60*/  FMUL.FTZ R82, R105, UR5 ;  /* 0x0000000569527c20 */ /* 0x000fe20008410000 */
[----:B------:R-:W-:Y:S01]  /*5d70*/  FMNMX.FTZ R80, R28, R79, !PT ;  /* 0x0000004f1c507209 */ /* 0x000fe20007810000 */
[----:B------:R-:W3:Y:S01]  /*5d80*/  MUFU.TANH R45, R45 ;  /* 0x0000002d002d7308 */ /* 0x000ee20000002400 */
[----:B------:R-:W-:-:S02]  /*5d90*/  FMNMX.FTZ R84, R156, R83, !PT ;  /* 0x000000539c547209 */ /* 0x000fc40007810000 */
[----:B------:R-:W-:Y:S02]  /*5da0*/  FMNMX.FTZ R79, R29, R80, !PT ;  /* 0x000000501d4f7209 */ /* 0x000fe40007810000 */
[----:B------:R-:W-:Y:S02]  /*5db0*/  FMNMX.FTZ R83, R155, R84, !PT ;  /* 0x000000549b537209 */ /* 0x000fe40007810000 */
[----:B------:R-:W-:Y:S01]  /*5dc0*/  FMNMX.FTZ R80, R30, R79, !PT ;  /* 0x0000004f1e507209 */ /* 0x000fe20007810000 */
[----:B------:R-:W4:Y:S01]  /*5dd0*/  MUFU.TANH R43, R43 ;  /* 0x0000002b002b7308 */ /* 0x000f220000002400 */
[----:B0-----:R-:W-:Y:S01]  /*5de0*/  FMNMX.FTZ R84, R154, R83, !PT ;  /* 0x000000539a547209 */ /* 0x001fe20007810000 */
[----:B------:R-:W-:Y:S01]  /*5df0*/  FMUL.FTZ R79, R106, UR5 ;  /* 0x000000056a4f7c20 */ /* 0x000fe20008410000 */
[----:B------:R-:W-:Y:S01]  /*5e00*/  FMNMX.FTZ R83, R31, R80, !PT ;  /* 0x000000501f537209 */ /* 0x000fe20007810000 */
[----:B------:R-:W-:Y:S01]  /*5e10*/  IMAD.MOV.U32 R106, RZ, RZ, R90 ;  /* 0x000000ffff6a7224 */ /* 0x000fe200078e005a */
[----:B------:R-:W-:Y:S01]  /*5e20*/  FMNMX.FTZ R85, R33, R84, !PT ;  /* 0x0000005421557209 */ /* 0x000fe20007810000 */
[----:B------:R-:W-:Y:S01]  /*5e30*/  FMUL.FTZ R80, R107, UR5 ;  /* 0x000000056b507c20 */ /* 0x000fe20008410000 */
[----:B------:R-:W-:Y:S01]  /*5e40*/  FMNMX.FTZ R84, R32, R83, !PT ;  /* 0x0000005320547209 */ /* 0x000fe20007810000 */
[----:B------:R-:W0:Y:S01]  /*5e50*/  MUFU.TANH R46, R46 ;  /* 0x0000002e002e7308 */ /* 0x000e220000002400 */
[----:B------:R-:W-:Y:S01]  /*5e60*/  FMNMX.FTZ R86, R34, R85, !PT ;  /* 0x0000005522567209 */ /* 0x000fe20007810000 */
[----:B------:R-:W-:Y:S01]  /*5e70*/  FMUL.FTZ R85, R108, UR5 ;  /* 0x000000056c557c20 */ /* 0x000fe20008410000 */
[----:B------:R-:W-:Y:S01]  /*5e80*/  FMNMX.FTZ R83, R35, R84, !PT ;  /* 0x0000005423537209 */ /* 0x000fe20007810000 */
[----:B------:R-:W-:Y:S01]  /*5e90*/  IMAD.MOV.U32 R107, RZ, RZ, R91 ;  /* 0x000000ffff6b7224 */ /* 0x000fe200078e005b */
[----:B------:R-:W-:Y:S01]  /*5ea0*/  FMNMX.FTZ R87, R37, R86, !PT ;  /* 0x0000005625577209 */ /* 0x000fe20007810000 */
[----:B------:R-:W-:Y:S01]  /*5eb0*/  FMUL.FTZ R91, R112, UR5 ;  /* 0x00000005705b7c20 */ /* 0x000fe20008410000 */
[----:B------:R-:W-:Y:S01]  /*5ec0*/  FMNMX.FTZ R84, R36, R83, !PT ;  /* 0x0000005324547209 */ /* 0x000fe20007810000 */
[----:B------:R-:W5:Y:S01]  /*5ed0*/  MUFU.TANH R44, R44 ;  /* 0x0000002c002c7308 */ /* 0x000f620000002400 */
[----:B------:R-:W-:-:S02]  /*5ee0*/  FMNMX.FTZ R86, R38, R87, !PT ;  /* 0x0000005726567209 */ /* 0x000fc40007810000 */
[----:B--2---:R-:W-:Y:S01]  /*5ef0*/  FMNMX.FTZ R83, R39, R84, !PT ;  /* 0x0000005427537209 */ /* 0x004fe20007810000 */
[----:B------:R-:W-:Y:S02]  /*5f00*/  WARPGROUP.DEPBAR.LE gsb0, 0x0 ;  /* 0x00008000000079c5 */ /* 0x000fe40000010000 */
[----:B------:R-:W-:Y:S02]  /*5f10*/  WARPGROUP.ARRIVE ;  /* 0x00000000000079c5 */ /* 0x000fe40000000000 */
[----:B------:R-:W2:Y:S01]  /*5f20*/  MUFU.TANH R49, R49 ;  /* 0x0000003100317308 */ /* 0x000ea20000002400 */
[----:B------:R-:W-:Y:S01]  /*5f30*/  FMNMX.FTZ R87, R41, R86, !PT ;  /* 0x0000005629577209 */ /* 0x000fe20007810000 */
[----:B------:R-:W-:Y:S01]  /*5f40*/  FMUL.FTZ R86, R109, UR5 ;  /* 0x000000056d567c20 */ /* 0x000fe20008410000 */
[----:B-1----:R-:W-:Y:S01]  /*5f50*/  FMNMX.FTZ R84, R40, R83, !PT ;  /* 0x0000005328547209 */ /* 0x002fe20007810000 */
[----:B------:R-:W-:Y:S01]  /*5f60*/  HGMMA.64x64x16.F32.BF16 R120, gdesc[UR20].tnspB, R120, gsb0 ;  /* 0x40e00000147879f0 */ /* 0x000fe20008001878 */
[----:B------:R-:W-:Y:S01]  /*5f70*/  UIADD3 UR22, UR10, 0x100, URZ ;  /* 0x000001000a167890 */ /* 0x000fe2000fffe03f */
[----:B------:R-:W-:Y:S01]  /*5f80*/  FMNMX.FTZ R88, R42, R87, !PT ;  /* 0x000000572a587209 */ /* 0x000fe20007810000 */
[----:B------:R-:W-:Y:S01]  /*5f90*/  UIADD3 UR20, UR14, 0x4, URZ ;  /* 0x000000040e147890 */ /* 0x000fe2000fffe03f */
[----:B------:R-:W1:Y:S01]  /*5fa0*/  MUFU.TANH R47, R47 ;  /* 0x0000002f002f7308 */ /* 0x000e620000002400 */
[----:B------:R-:W-:Y:S01]  /*5fb0*/  UMOV UR23, 0x40000040 ;  /* 0x4000004000177882 */ /* 0x000fe20000000000 */
[----:B------:R-:W-:Y:S01]  /*5fc0*/  UMOV UR21, 0x40000040 ;  /* 0x4000004000157882 */ /* 0x000fe20000000000 */
[----:B---3--:R-:W-:-:S02]  /*5fd0*/  FMNMX.FTZ R87, R45, R88, !PT ;  /* 0x000000582d577209 */ /* 0x008fc40007810000 */
[----:B----4-:R-:W-:Y:S02]  /*5fe0*/  FMNMX.FTZ R83, R43, R84, !PT ;  /* 0x000000542b537209 */ /* 0x010fe40007810000 */
[----:B0-----:R-:W-:Y:S01]  /*5ff0*/  FMNMX.FTZ R88, R46, R87, !PT ;  /* 0x000000572e587209 */ /* 0x001fe20007810000 */
[----:B------:R-:W0:Y:S01]  /*6000*/  MUFU.TANH R50, R50 ;  /* 0x0000003200327308 */ /* 0x000e220000002400 */
[----:B-----5:R-:W-:Y:S01]  /*6010*/  FMNMX.FTZ R84, R44, R83, !PT ;  /* 0x000000532c547209 */ /* 0x020fe20007810000 */
[----:B------:R-:W-:Y:S01]  /*6020*/  FMUL.FTZ R83, R110, UR5 ;  /* 0x000000056e537c20 */ /* 0x000fe20008410000 */
[----:B------:R-:W-:Y:S01]  /*6030*/  MOV R105, R89 ;  /* 0x0000005900697202 */ /* 0x000fe20000000f00 */
[----:B------:R-:W3:Y:S01]  /*6040*/  S2R R110, SR_TID.X ;  /* 0x00000000006e7919 */ /* 0x000ee20000002100 */
[----:B--2---:R-:W-:Y:S02]  /*6050*/  FMNMX.FTZ R89, R49, R88, !PT ;  /* 0x0000005831597209 */ /* 0x004fe40007810000 */
[----:B------:R-:W-:Y:S01]  /*6060*/  MOV R108, R92 ;  /* 0x0000005c006c7202 */ /* 0x000fe20000000f00 */
[----:B------:R-:W2:Y:S01]  /*6070*/  MUFU.TANH R48, R48 ;  /* 0x0000003000307308 */ /* 0x000ea20000002400 */
[----:B-1----:R-:W-:Y:S01]  /*6080*/  FMNMX.FTZ R87, R47, R84, !PT ;  /* 0x000000542f577209 */ /* 0x002fe20007810000 */
[----:B------:R-:W-:-:S06]  /*6090*/  FMUL.FTZ R92, R113, UR5 ;  /* 0x00000005715c7c20 */ /* 0x000fcc0008410000 */
[----:B------:R-:W1:Y:S01]  /*60a0*/  MUFU.TANH R53, R53 ;  /* 0x0000003500357308 */ /* 0x000e620000002400 */
[----:B0-----:R-:W-:-:S07]  /*60b0*/  FMNMX.FTZ R88, R50, R89, !PT ;  /* 0x0000005932587209 */ /* 0x001fce0007810000 */
[----:B------:R-:W0:Y:S01]  /*60c0*/  MUFU.TANH R51, R51 ;  /* 0x0000003300337308 */ /* 0x000e220000002400 */
[----:B--2---:R-:W-:-:S07]  /*60d0*/  FMNMX.FTZ R84, R48, R87, !PT ;  /* 0x0000005730547209 */ /* 0x004fce0007810000 */
[----:B------:R-:W2:Y:S01]  /*60e0*/  MUFU.TANH R54, R54 ;  /* 0x0000003600367308 */ /* 0x000ea20000002400 */
[----:B-1----:R-:W-:Y:S02]  /*60f0*/  FMNMX.FTZ R89, R53, R88, !PT ;  /* 0x0000005835597209 */ /* 0x002fe40007810000 */
[----:B---3--:R-:W-:Y:S02]  /*6100*/  SHF.R.U32.HI R109, RZ, 0x7, R110 ;  /* 0x00000007ff6d7819 */ /* 0x008fe4000001166e */
[----:B------:R-:W-:Y:S01]  /*6110*/  ISETP.GE.U32.AND P2, PT, R110, 0x180, PT ;  /* 0x000001806e00780c */ /* 0x000fe20003f46070 */
[----:B------:R-:W-:Y:S02]  /*6120*/  IMAD.MOV.U32 R110, RZ, RZ, R100 ;  /* 0x000000ffff6e7224 */ /* 0x000fe400078e0064 */
[----:B------:R-:W1:Y:S01]  /*6130*/  MUFU.TANH R52, R52 ;  /* 0x0000003400347308 */ /* 0x000e620000002400 */
[----:B0-----:R-:W-:Y:S01]  /*6140*/  FMNMX.FTZ R87, R51, R84, !PT ;  /* 0x0000005433577209 */ /* 0x001fe20007810000 */
[----:B------:R-:W-:-:S02]  /*6150*/  FMUL.FTZ R84, R111, UR5 ;  /* 0x000000056f547c20 */ /* 0x000fc40008410000 */
[----:B------:R-:W3:Y:S04]  /*6160*/  LDL R111, [R1] ;  /* 0x00000000016f7983 */ /* 0x000ee80000100800 */
        /* <DEDUP_REMOVED lines=8> */
[----:B------:R-:W-:Y:S01]  /*61f0*/  HGMMA.64x64x16.F32.BF16 R120, gdesc[UR20].tnspB, R120, gsb0 ;  /* 0x40e00000147879f0 */ /* 0x000fe20008001878 */
[----:B------:R-:W-:Y:S01]  /*6200*/  UIADD3 UR22, UR10, 0x180, URZ ;  /* 0x000001800a167890 */ /* 0x000fe2000fffe03f */
[----:B--2---:R-:W-:Y:S01]  /*6210*/  FMNMX.FTZ R87, R55, R88, !PT ;  /* 0x0000005837577209 */ /* 0x004fe20007810000 */
[----:B------:R-:W-:-:S03]  /*6220*/  UIADD3 UR20, UR14, 0x6, URZ ;  /* 0x000000060e147890 */ /* 0x000fc6000fffe03f */
[----:B------:R-:W0:Y:S01]  /*6230*/  MUFU.TANH R56, R56 ;  /* 0x0000003800387308 */ /* 0x000e220000002400 */
[----:B------:R-:W-:Y:S01]  /*6240*/  UMOV UR23, 0x40000040 ;  /* 0x4000004000177882 */ /* 0x000fe20000000000 */
[----:B------:R-:W-:-:S06]  /*6250*/  UMOV UR21, 0x40000040 ;  /* 0x4000004000157882 */ /* 0x000fcc0000000000 */
        /* <DEDUP_REMOVED lines=10> */
[----:B------:R-:W-:-:S06]  /*6300*/  FMUL.FTZ R89, R114, UR5 ;  /* 0x0000000572597c20 */ /* 0x000fcc0008410000 */
[----:B------:R-:W0:Y:S01]  /*6310*/  MUFU.TANH R63, R63 ;  /* 0x0000003f003f7308 */ /* 0x000e220000002400 */
[----:B--2---:R-:W-:-:S07]  /*6320*/  FMNMX.FTZ R88, R60, R87, !PT ;  /* 0x000000573c587209 */ /* 0x004fce0007810000 */
[----:B------:R-:W2:Y:S01]  /*6330*/  MUFU.TANH R66, R66 ;  /* 0x0000004200427308 */ /* 0x000ea20000002400 */
[----:B-1----:R-:W-:Y:S01]  /*6340*/  FMNMX.FTZ R93, R65, R90, !PT ;  /* 0x0000005a415d7209 */ /* 0x002fe20007810000 */
[----:B------:R-:W-:-:S06]  /*6350*/  FMUL.FTZ R90, R115, UR5 ;  /* 0x00000005735a7c20 */ /* 0x000fcc0008410000 */
[----:B------:R-:W1:Y:S01]  /*6360*/  MUFU.TANH R64, R64 ;  /* 0x0000004000407308 */ /* 0x000e620000002400 */
[----:B0-----:R-:W-:Y:S01]  /*6370*/  FMNMX.FTZ R87, R63, R88, !PT ;  /* 0x000000583f577209 */ /* 0x001fe20007810000 */
[----:B------:R-:W-:Y:S02]  /*6380*/  WARPGROUP.DEPBAR.LE gsb0, 0x0 ;  /* 0x00008000000079c5 */ /* 0x000fe40000010000 */
[----:B------:R-:W-:-:S04]  /*6390*/  WARPGROUP.ARRIVE ;  /* 0x00000000000079c5 */ /* 0x000fc80000000000 */
[----:B------:R-:W0:Y:S01]  /*63a0*/  MUFU.TANH R69, R69 ;  /* 0x0000004500457308 */ /* 0x000e220000002400 */
[----:B--2---:R-:W-:Y:S01]  /*63b0*/  FMNMX.FTZ R94, R66, R93, !PT ;  /* 0x0000005d425e7209 */ /* 0x004fe20007810000 */
[----:B------:R-:W-:Y:S01]  /*63c0*/  HGMMA.64x64x16.F32.BF16 R120, gdesc[UR20].tnspB, R120, gsb0 ;  /* 0x40e00000147879f0 */ /* 0x000fe20008001878 */
[----:B------:R-:W-:Y:S01]  /*63d0*/  UIADD3 UR22, UR10, 0x200, URZ ;  /* 0x000002000a167890 */ /* 0x000fe2000fffe03f */
[----:B-1----:R-:W-:Y:S01]  /*63e0*/  FMNMX.FTZ R88, R64, R87, !PT ;  /* 0x0000005740587209 */ /* 0x002fe20007810000 */
[----:B------:R-:W-:-:S03]  /*63f0*/  UIADD3 UR20, UR14, 0x600, URZ ;  /* 0x000006000e147890 */ /* 0x000fc6000fffe03f */
        /* <DEDUP_REMOVED lines=17> */
[----:B------:R-:W-:-:S06]  /*6510*/  FMUL.FTZ R93, R118, UR5 ;  /* 0x00000005765d7c20 */ /* 0x000fcc0008410000 */
[----:B------:R-:W0:Y:S01]  /*6520*/  MUFU.TANH R77, R77 ;  /* 0x0000004d004d7308 */ /* 0x000e220000002400 */
[----:B-1----:R-:W-:Y:S01]  /*6530*/  FMNMX.FTZ R88, R72, R87, !PT ;  /* 0x0000005748587209 */ /* 0x002fe20007810000 */
[----:B------:R-:W-:Y:S02]  /*6540*/  WARPGROUP.DEPBAR.LE gsb0, 0x0 ;  /* 0x00008000000079c5 */ /* 0x000fe40000010000 */
[----:B------:R-:W-:-:S04]  /*6550*/  WARPGROUP.ARRIVE ;  /* 0x00000000000079c5 */ /* 0x000fc80000000000 */
[----:B------:R-:W1:Y:S01]  /*6560*/  MUFU.TANH R76, R76 ;  /* 0x0000004c004c7308 */ /* 0x000e620000002400 */
[----:B--2---:R-:W-:Y:S01]  /*6570*/  FMNMX.FTZ R95, R75, R94, !PT ;  /* 0x0000005e4b5f7209 */ /* 0x004fe20007810000 */
[----:B------:R-:W-:Y:S01]  /*6580*/  HGMMA.64x64x16.F32.BF16 R120, gdesc[UR20].tnspB, R120, gsb0 ;  /* 0x40e00000147879f0 */ /* 0x000fe20008001878 */
[----:B------:R-:W-:Y:S01]  /*6590*/  UIADD3 UR22, UR10, 0x280, URZ ;  /* 0x000002800a167890 */ /* 0x000fe2000fffe03f */
[----:B0-----:R-:W-:Y:S01]  /*65a0*/  FMNMX.FTZ R87, R77, R88, !PT ;  /* 0x000000584d577209 */ /* 0x001fe20007810000 */
        /* <DEDUP_REMOVED lines=43> */
[----:B--2---:R-:W-:Y:S02]  /*6860*/  FMNMX.FTZ R94, R96, R87, !PT ;  /* 0x00000057605e7209 */ /* 0x004fe40007810000 */
[----:B0-----:R-:W-:Y:S01]  /*6870*/  FMNMX.FTZ R99, R95, R88, !PT ;  /* 0x000000585f637209 */ /* 0x001fe20007810000 */
[----:B------:R-:W-:Y:S01]  /*6880*/  VIADD R88, R109, 0x9 ;  /* 0x000000096d587836 */ /* 0x000fe20000000000 */
[----:B------:R-:W-:-:S03]  /*6890*/  MOV R109, R101 ;  /* 0x00000065006d7202 */ /* 0x000fc60000000f00 */
[----:B------:R-:W0:Y:S01]  /*68a0*/  SHFL.BFLY PT, R98, R99, 0x2, 0x1f ;  /* 0x0c401f0063627f89 */ /* 0x000e2200000e0000 */
[----:B------:R-:W-:Y:S02]  /*68b0*/  SEL R100, R88, 0x9, !P2 ;  /* 0x0000000958647807 */ /* 0x000fe40005000000 */
[----:B-1----:R-:W-:Y:S01]  /*68c0*/  FMNMX.FTZ R94, R97, R94, !PT ;  /* 0x0000005e615e7209 */ /* 0x002fe20007810000 */
[----:B------:R-:W1:Y:S04]  /*68d0*/  LDC R88, c[0x0][0x988] ;  /* 0x00026200ff587b82 */ /* 0x000e680000000800 */
[----:B------:R-:W2:Y:S01]  /*68e0*/  SHFL.BFLY PT, R87, R94, 0x2, 0x1f ;  /* 0x0c401f005e577f89 */ /* 0x000ea200000e0000 */
[----:B------:R-:W-:Y:S02]  /*68f0*/  WARPGROUP.DEPBAR.LE gsb0, 0x0 ;  /* 0x00008000000079c5 */ /* 0x000fe40000010000 */
[----:B------:R-:W-:-:S06]  /*6900*/  WARPGROUP.ARRIVE ;  /* 0x00000000000079c5 */ /* 0x000fcc0000000000 */
[----:B------:R-:W-:Y:S01]  /*6910*/  HGMMA.64x64x16.F32.BF16 R120, gdesc[UR20].tnspB, R120, gsb0 ;  /* 0x40e00000147879f0 */ /* 0x000fe20008001878 */
[----:B------:R-:W-:Y:S02]  /*6920*/  UIADD3 UR22, UR10, 0x380, URZ ;  /* 0x000003800a167890 */ /* 0x000fe4000fffe03f */
[----:B------:R-:W-:Y:S01]  /*6930*/  UIADD3 UR20, UR14, 0x606, URZ ;  /* 0x000006060e147890 */ /* 0x000fe2000fffe03f */
[----:B------:R-:W-:Y:S01]  /*6940*/  UMOV UR23, 0x40000040 ;  /* 0x4000004000177882 */ /* 0x000fe20000000000 */
[----:B------:R-:W-:Y:S01]  /*6950*/  UMOV UR21, 0x40000040 ;  /* 0x4000004000157882 */ /* 0x000fe20000000000 */
[----:B0-----:R-:W-:-:S05]  /*6960*/  FMNMX.FTZ R98, R99, R98, !PT ;  /* 0x0000006263627209 */ /* 0x001fca0007810000 */
[----:B------:R-:W-:Y:S01]  /*6970*/  SHFL.BFLY PT, R99, R98, 0x1, 0x1f ;  /* 0x0c201f0062637f89 */ /* 0x000fe200000e0000 */
[----:B--2---:R-:W-:Y:S02]  /*6980*/  FMNMX.FTZ R87, R94, R87, !PT ;  /* 0x000000575e577209 */ /* 0x004fe40007810000 */
[----:B------:R-:W-:-:S03]  /*6990*/  @!P1 LEA R94, R0, UR36, 0x3 ;  /* 0x00000024005e9c11 */ /* 0x000fc6000f8e18ff */
[----:B------:R-:W0:Y:S02]  /*69a0*/  SHFL.BFLY PT, R102, R87, 0x1, 0x1f ;  /* 0x0c201f0057667f89 */ /* 0x000e2400000e0000 */
[----:B------:R-:W-:-:S05]  /*69b0*/  @!P1 VIADD R94, R94, 0x30840 ;  /* 0x000308405e5e9836 */ /* 0x000fca0000000000 */
[----:B------:R-:W-:Y:S02]  /*69c0*/  @!P1 PRMT R94, RZ, 0x654, R94 ;  /* 0x00000654ff5e9816 */ /* 0x000fe4000000005e */
[----:B0-----:R-:W-:-:S05]  /*69d0*/  FMNMX.FTZ R87, R87, R102, !PT ;  /* 0x0000006657577209 */ /* 0x001fca0007810000 */
[----:B------:R-:W-:-:S04]  /*69e0*/  FADD.FTZ R101, -R87, R2 ;  /* 0x0000000257657221 */ /* 0x000fc80000010100 */
[----:B-1----:R-:W-:-:S06]  /*69f0*/  FMUL.FTZ R2, R101, R88 ;  /* 0x0000005865027220 */ /* 0x002fcc0000410000 */
[----:B------:R-:W-:Y:S01]  /*6a00*/  MUFU.EX2 R2, R2 ;  /* 0x0000000200027308 */ /* 0x000fe20000000800 */
[----:B------:R-:W-:Y:S02]  /*6a10*/  WARPGROUP.DEPBAR.LE gsb0, 0x0 ;  /* 0x00008000000079c5 */ /* 0x000fe40000010000 */
[----:B------:R-:W-:-:S06]  /*6a20*/  WARPGROUP.ARRIVE ;  /* 0x00000000000079c5 */ /* 0x000fcc0000000000 */
[----:B------:R-:W-:Y:S01]  /*6a30*/  HGMMA.64x64x16.F32.BF16 R120, gdesc[UR20].tnspB, R120, gsb0 ;  /* 0x40e00000147879f0 */ /* 0x000fe20008001878 */
[----:B------:R-:W-:Y:S02]  /*6a40*/  UIADD3 UR22, UR10, 0x400, URZ ;  /* 0x000004000a167890 */ /* 0x000fe4000fffe03f */
[----:B------:R-:W-:Y:S01]  /*6a50*/  UIADD3 UR20, UR14, 0xc00, URZ ;  /* 0x00000c000e147890 */ /* 0x000fe2000fffe03f */
[----:B------:R-:W-:Y:S01]  /*6a60*/  UMOV UR23, 0x40000040 ;  /* 0x4000004000177882 */ /* 0x000fe20000000000 */
[----:B------:R-:W-:Y:S01]  /*6a70*/  UMOV UR21, 0x40000040 ;  /* 0x4000004000157882 */ /* 0x000fe20000000000 */
        /* <DEDUP_REMOVED lines=23> */
[----:B------:R-:W-:Y:S03]  /*6bf0*/  HGMMA.64x64x16.F32.BF16 R120, gdesc[UR20].tnspB, R120, gsb0 ;  /* 0x40e00000147879f0 */ /* 0x000fe60008001878 */
[----:B------:R-:W-:Y:S02]  /*6c00*/  WARPGROUP.DEPBAR.LE gsb0, 0x0 ;  /* 0x00008000000079c5 */ /* 0x000fe40000010000 */
[----:B------:R0:W-:Y:S06]  /*6c10*/  BAR.ARV R100, 0x100 ;  /* 0x000400640000751d */ /* 0x0001ec0000002000 */
[----:B------:R1:W-:Y:S02]  /*6c20*/  @!P1 SYNCS.ARRIVE.TRANS64.RED.A1T0 RZ, [R94+URZ], RZ ;  /* 0x000000ff5eff99a7 */ /* 0x0003e4000810043f */
[----:B-1----:R-:W-:Y:S01]  /*6c30*/  FMNMX.FTZ R94, R98, R99, !PT ;  /* 0x00000063625e7209 */ /* 0x002fe20007810000 */
[----:B------:R-:W-:Y:S01]  /*6c40*/  FMUL.FTZ R99, R87, R88 ;  /* 0x0000005857637220 */ /* 0x000fe20000410000 */
[----:B------:R-:W-:-:S03]  /*6c50*/  MOV R98, UR4 ;  /* 0x0000000400627c02 */ /* 0x000fc60008000f00 */
[-C--:B------:R-:W-:Y:S01]  /*6c60*/  FMUL.FTZ R101, R94, R88.reuse ;  /* 0x000000585e657220 */ /* 0x080fe20000410000 */
[----:B------:R-:W-:Y:S01]  /*6c70*/  @!P1 LEA R98, R98, UR36, 0x3 ;  /* 0x0000002462629c11 */ /* 0x000fe2000f8e18ff */
[----:B------:R-:W-:Y:S01]  /*6c80*/  FADD.FTZ R8, -R94, R8 ;  /* 0x000000085e087221 */ /* 0x000fe20000010100 */
[-CC-:B------:R-:W-:Y:S01]  /*6c90*/  FFMA.FTZ R11, R11, R88.reuse, -R99.reuse ;  /* 0x000000580b0b7223 */ /* 0x180fe20000010863 */
[-C--:B------:R-:W-:Y:S01]  /*6ca0*/  FFMA.FTZ R12, R12, R88.reuse, -R99 ;  /* 0x000000580c0c7223 */ /* 0x080fe20000010863 */
[-C--:B------:R-:W-:Y:S01]  /*6cb0*/  FFMA.FTZ R13, R13, R88.reuse, -R101 ;  /* 0x000000580d0d7223 */ /* 0x080fe20000010865 */
[----:B------:R-:W-:Y:S02]  /*6cc0*/  @!P1 VIADD R98, R98, 0x30860 ;  /* 0x0003086062629836 */ /* 0x000fe40000000000 */
[-CC-:B------:R-:W-:Y:S01]  /*6cd0*/  FFMA.FTZ R15, R15, R88.reuse, -R99.reuse ;  /* 0x000000580f0f7223 */ /* 0x180fe20000010863 */
[-C--:B------:R-:W-:Y:S01]  /*6ce0*/  FFMA.FTZ R16, R16, R88.reuse, -R99 ;  /* 0x0000005810107223 */ /* 0x080fe20000010863 */
[-CC-:B------:R-:W-:Y:S01]  /*6cf0*/  FFMA.FTZ R14, R14, R88.reuse, -R101.reuse ;  /* 0x000000580e0e7223 */ /* 0x180fe20000010865 */
[-CC-:B------:R-:W-:Y:S01]  /*6d00*/  FFMA.FTZ R17, R17, R88.reuse, -R101.reuse ;  /* 0x0000005811117223 */ /* 0x180fe20000010865 */
[----:B------:R-:W-:Y:S01]  /*6d10*/  @!P1 PRMT R98, RZ, 0x654, R98 ;  /* 0x00000654ff629816 */ /* 0x000fe20000000062 */
[-C--:B------:R-:W-:Y:S01]  /*6d20*/  FFMA.FTZ R18, R18, R88.reuse, -R101 ;  /* 0x0000005812127223 */ /* 0x080fe20000010865 */
[-C--:B------:R-:W-:Y:S01]  /*6d30*/  FMUL.FTZ R8, R8, R88.reuse ;  /* 0x0000005808087220 */ /* 0x080fe20000410000 */
[----:B------:R-:W1:Y:S01]  /*6d40*/  MUFU.EX2 R11, R11 ;  /* 0x0000000b000b7308 */ /* 0x000e620000000800 */
[----:B------:R2:W-:Y:S01]  /*6d50*/  @!P1 SYNCS.ARRIVE.TRANS64.RED.A1T0 RZ, [R98+URZ], RZ ;  /* 0x000000ff62ff99a7 */ /* 0x0005e2000810043f */
[-CC-:B------:R-:W-:Y:S01]  /*6d60*/  FFMA.FTZ R19, R19, R88.reuse, -R99.reuse ;  /* 0x0000005813137223 */ /* 0x180fe20000010863 */
[-CC-:B------:R-:W-:Y:S01]  /*6d70*/  FFMA.FTZ R20, R20, R88.reuse, -R99.reuse ;  /* 0x0000005814147223 */ /* 0x180fe20000010863 */
[-CC-:B------:R-:W-:Y:S01]  /*6d80*/  FFMA.FTZ R21, R21, R88.reuse, -R99.reuse ;  /* 0x0000005815157223 */ /* 0x180fe20000010863 */
[-CC-:B------:R-:W-:Y:S01]  /*6d90*/  FFMA.FTZ R22, R22, R88.reuse, -R99.reuse ;  /* 0x0000005816167223 */ /* 0x180fe20000010863 */
[-CC-:B------:R-:W-:Y:S01]  /*6da0*/  FFMA.FTZ R23, R23, R88.reuse, -R99.reuse ;  /* 0x0000005817177223 */ /* 0x180fe20000010863 */
[-CC-:B------:R-:W-:Y:S01]  /*6db0*/  FFMA.FTZ R24, R24, R88.reuse, -R99.reuse ;  /* 0x0000005818187223 */ /* 0x180fe20000010863 */
[----:B------:R-:W-:Y:S01]  /*6dc0*/  MUFU.EX2 R12, R12 ;  /* 0x0000000c000c7308 */ /* 0x000fe20000000800 */
[-CC-:B--2---:R-:W-:Y:S01]  /*6dd0*/  FFMA.FTZ R98, R28, R88.reuse, -R99.reuse ;  /* 0x000000581c627223 */ /* 0x184fe20000010863 */
        /* <DEDUP_REMOVED lines=38> */
[----:B------:R-:W4:Y:S01]  /*7040*/  MUFU.EX2 R14, R14 ;  /* 0x0000000e000e7308 */ /* 0x000f220000000800 */
[-CC-:B------:R-:W-:Y:S01]  /*7050*/  FFMA.FTZ R92, R92, R88.reuse, -R99.reuse ;  /* 0x000000585c5c7223 */ /* 0x180fe20000010863 */
[-CC-:B------:R-:W-:Y:S01]  /*7060*/  FFMA.FTZ R96, R96, R88.reuse, -R99.reuse ;  /* 0x0000005860607223 */ /* 0x180fe20000010863 */
[----:B------:R-:W-:Y:S01]  /*7070*/  FFMA.FTZ R97, R97, R88, -R99 ;  /* 0x0000005861617223 */ /* 0x000fe20000010863 */
[----:B-1----:R-:W-:Y:S01]  /*7080*/  FFMA.FTZ R99, R2, R9, R11 ;  /* 0x0000000902637223 */ /* 0x002fe2000001000b */
[----:B0-----:R-:W-:Y:S01]  /*7090*/  FFMA.FTZ R100, R28, R10, R13 ;  /* 0x0000000a1c647223 */ /* 0x001fe2000001000d */
[----:B------:R-:W-:Y:S01]  /*70a0*/  F2FP.BF16.F32.PACK_AB R8, R12, R11 ;  /* 0x0000000b0c08723e */ /* 0x000fe200000010ff */
[-CC-:B------:R-:W-:Y:S01]  /*70b0*/  FFMA.FTZ R105, R105, R88.reuse, -R101.reuse ;  /* 0x0000005869697223 */ /* 0x180fe20000010865 */
[----:B------:R-:W-:Y:S01]  /*70c0*/  MUFU.EX2 R17, R17 ;  /* 0x0000001100117308 */ /* 0x000fe20000000800 */
[----:B--2---:R-:W-:Y:S01]  /*70d0*/  F2FP.BF16.F32.PACK_AB R10, R16, R15 ;  /* 0x0000000f100a723e */ /* 0x004fe200000010ff */
[----:B------:R-:W-:-:S06]  /*70e0*/  FFMA.FTZ R102, R104, R88, -R101 ;  /* 0x0000005868667223 */ /* 0x000fcc0000010865 */
[----:B------:R-:W0:Y:S01]  /*70f0*/  MUFU.EX2 R18, R18 ;  /* 0x0000001200127308 */ /* 0x000e220000000800 */
[----:B----4-:R-:W-:Y:S01]  /*7100*/  F2FP.BF16.F32.PACK_AB R9, R14, R13 ;  /* 0x0000000d0e09723e */ /* 0x010fe200000010ff */
[----:B------:R-:W-:-:S06]  /*7110*/  FADD.FTZ R12, R12, R99 ;  /* 0x000000630c0c7221 */ /* 0x000fcc0000010000 */
[----:B------:R-:W1:Y:S01]  /*7120*/  MUFU.EX2 R19, R19 ;  /* 0x0000001300137308 */ /* 0x000e620000000800 */
[----:B------:R-:W-:-:S07]  /*7130*/  FADD.FTZ R100, R14, R100 ;  /* 0x000000640e647221 */ /* 0x000fce0000010000 */
[----:B------:R-:W-:Y:S01]  /*7140*/  MUFU.EX2 R20, R20 ;  /* 0x0000001400147308 */ /* 0x000fe20000000800 */
[----:B0-----:R-:W-:Y:S01]  /*7150*/  F2FP.BF16.F32.PACK_AB R11, R18, R17 ;  /* 0x00000011120b723e */ /* 0x001fe200000010ff */
[-CC-:B------:R-:W-:Y:S01]  /*7160*/  FFMA.FTZ R13, R106, R88.reuse, -R101.reuse ;  /* 0x000000586a0d7223 */ /* 0x180fe20000010865 */
[----:B------:R-:W-:Y:S01]  /*7170*/  FADD.FTZ R15, R15, R12 ;  /* 0x0000000c0f0f7221 */ /* 0x000fe20000010000 */
[----:B------:R-:W-:Y:S01]  /*7180*/  FADD.FTZ R17, R17, R100 ;  /* 0x0000006411117221 */ /* 0x000fe20000010000 */
[-CC-:B------:R-:W-:Y:S01]  /*7190*/  FFMA.FTZ R106, R103, R88.reuse, -R101.reuse ;  /* 0x00000058676a7223 */ /* 0x180fe20000010865 */
[----:B------:R0:W-:Y:S02]  /*71a0*/  STSM.16.M88.4 [R3+0x1e800], R8 ;  /* 0x01e8000803007844 */ /* 0x0001e40000000200 */
[----:B------:R-:W-:Y:S08]  /*71b0*/  MUFU.EX2 R21, R21 ;  /* 0x0000001500157308 */ /* 0x000ff00000000800 */
[----:B------:R-:W-:Y:S01]  /*71c0*/  MUFU.EX2 R22, R22 ;  /* 0x0000001600167308 */ /* 0x000fe20000000800 */
[-CC-:B0-----:R-:W-:Y:S01]  /*71d0*/  FFMA.FTZ R9, R110, R88.reuse, -R101.reuse ;  /* 0x000000586e097223 */ /* 0x181fe20000010865 */
[-CC-:B------:R-:W-:Y:S01]  /*71e0*/  FFMA.FTZ R10, R109, R88.reuse, -R101.reuse ;  /* 0x000000586d0a7223 */ /* 0x180fe20000010865 */
[-CC-:B------:R-:W-:Y:S01]  /*71f0*/  FFMA.FTZ R11, R108, R88.reuse, -R101.reuse ;  /* 0x000000586c0b7223 */ /* 0x180fe20000010865 */
[----:B------:R-:W-:-:S04]  /*7200*/  FFMA.FTZ R110, R107, R88, -R101 ;  /* 0x000000586b6e7223 */ /* 0x000fc80000010865 */
[----:B------:R-:W-:Y:S08]  /*7210*/  MUFU.EX2 R23, R23 ;  /* 0x0000001700177308 */ /* 0x000ff00000000800 */
[----:B------:R-:W0:Y:S08]  /*7220*/  MUFU.EX2 R9, R9 ;  /* 0x0000000900097308 */ /* 0x000e300000000800 */
[----:B------:R-:W2:Y:S01]  /*7230*/  MUFU.EX2 R10, R10 ;  /* 0x0000000a000a7308 */ /* 0x000ea20000000800 */
[----:B------:R-:W-:Y:S01]  /*7240*/  FADD.FTZ R16, R16, R15 ;  /* 0x0000000f10107221 */ /* 0x000fe20000010000 */
[----:B------:R-:W-:-:S06]  /*7250*/  FADD.FTZ R18, R18, R17 ;  /* 0x0000001112127221 */ /* 0x000fcc0000010000 */
[----:B------:R-:W4:Y:S01]  /*7260*/  MUFU.EX2 R11, R11 ;  /* 0x0000000b000b7308 */ /* 0x000f220000000800 */
[----:B-1----:R-:W-:Y:S01]  /*7270*/  FADD.FTZ R15, R19, R16 ;  /* 0x00000010130f7221 */ /* 0x002fe20000010000 */
[----:B0-----:R-:W-:-:S06]  /*7280*/  FADD.FTZ R17, R9, R18 ;  /* 0x0000001209117221 */ /* 0x001fcc0000010000 */
[----:B------:R-:W0:Y:S01]  /*7290*/  MUFU.EX2 R110, R110 ;  /* 0x0000006e006e7308 */ /* 0x000e220000000800 */
[----:B------:R-:W-:Y:S01]  /*72a0*/  FADD.FTZ R14, R20, R15 ;  /* 0x0000000f140e7221 */ /* 0x000fe20000010000 */
[----:B--2---:R-:W-:-:S06]  /*72b0*/  FADD.FTZ R16, R10, R17 ;  /* 0x000000110a107221 */ /* 0x004fcc0000010000 */
[----:B------:R-:W1:Y:S01]  /*72c0*/  MUFU.EX2 R13, R13 ;  /* 0x0000000d000d7308 */ /* 0x000e620000000800 */
[----:B------:R-:W-:Y:S01]  /*72d0*/  FADD.FTZ R15, R21, R14 ;  /* 0x0000000e150f7221 */ /* 0x000fe20000010000 */
[----:B----4-:R-:W-:-:S06]  /*72e0*/  FADD.FTZ R17, R11, R16 ;  /* 0x000000100b117221 */ /* 0x010fcc0000010000 */
[----:B------:R-:W2:Y:S01]  /*72f0*/  MUFU.EX2 R24, R24 ;  /* 0x0000001800187308 */ /* 0x000ea20000000800 */
[----:B------:R-:W-:-:S07]  /*7300*/  FFMA.FTZ R103, R157, R88, -R101 ;  /* 0x000000589d677223 */ /* 0x000fce0000010865 */
[----:B------:R-:W4:Y:S01]  /*7310*/  MUFU.EX2 R105, R105 ;  /* 0x0000006900697308 */ /* 0x000f220000000800 */
[----:B------:R-:W-:Y:S01]  /*7320*/  FADD.FTZ R14, R22, R15 ;  /* 0x0000000f160e7221 */ /* 0x000fe20000010000 */
[----:B0-----:R-:W-:-:S06]  /*7330*/  FADD.FTZ R16, R110, R17 ;  /* 0x000000116e107221 */ /* 0x001fcc0000010000 */
[----:B------:R-:W0:Y:S01]  /*7340*/  MUFU.EX2 R25, R25 ;  /* 0x0000001900197308 */ /* 0x000e220000000800 */
[----:B------:R-:W-:-:S07]  /*7350*/  FFMA.FTZ R107, R156, R88, -R101 ;  /* 0x000000589c6b7223 */ /* 0x000fce0000010865 */
[----:B------:R-:W5:Y:S01]  /*7360*/  MUFU.EX2 R102, R102 ;  /* 0x0000006600667308 */ /* 0x000f620000000800 */
[----:B------:R-:W-:Y:S01]  /*7370*/  FADD.FTZ R15, R23, R14 ;  /* 0x0000000e170f7221 */ /* 0x000fe20000010000 */
[----:B-1----:R-:W-:-:S06]  /*7380*/  FADD.FTZ R16, R13, R16 ;  /* 0x000000100d107221 */ /* 0x002fcc0000010000 */
[----:B------:R-:W1:Y:S01]  /*7390*/  MUFU.EX2 R26, R26 ;  /* 0x0000001a001a7308 */ /* 0x000e620000000800 */
[----:B------:R-:W-:-:S07]  /*73a0*/  FFMA.FTZ R104, R155, R88, -R101 ;  /* 0x000000589b687223 */ /* 0x000fce0000010865 */
[----:B------:R-:W3:Y:S01]  /*73b0*/  MUFU.EX2 R106, R106 ;  /* 0x0000006a006a7308 */ /* 0x000ee20000000800 */
[----:B--2---:R-:W-:Y:S01]  /*73c0*/  FADD.FTZ R14, R24, R15 ;  /* 0x0000000f180e7221 */ /* 0x004fe20000010000 */
[----:B----4-:R-:W-:-:S06]  /*73d0*/  FADD.FTZ R15, R105, R16 ;  /* 0x00000010690f7221 */ /* 0x010fcc0000010000 */
[----:B------:R-:W2:Y:S01]  /*73e0*/  MUFU.EX2 R27, R27 ;  /* 0x0000001b001b7308 */ /* 0x000ea20000000800 */
[----:B------:R-:W-:-:S07]  /*73f0*/  FFMA.FTZ R108, R154, R88, -R101 ;  /* 0x000000589a6c7223 */ /* 0x000fce0000010865 */
[----:B------:R-:W4:Y:S01]  /*7400*/  MUFU.EX2 R103, R103 ;  /* 0x0000006700677308 */ /* 0x000f220000000800 */
[----:B0-----:R-:W-:Y:S01]  /*7410*/  FADD.FTZ R17, R25, R14 ;  /* 0x0000000e19117221 */ /* 0x001fe20000010000 */
[----:B-----5:R-:W-:-:S06]  /*7420*/  FADD.FTZ R15, R102, R15 ;  /* 0x0000000f660f7221 */ /* 0x020fcc0000010000 */
[----:B------:R-:W0:Y:S01]  /*7430*/  MUFU.EX2 R98, R98 ;  /* 0x0000006200627308 */ /* 0x000e220000000800 */
[----:B------:R-:W-:-:S07]  /*7440*/  FFMA.FTZ R33, R33, R88, -R101 ;  /* 0x0000005821217223 */ /* 0x000fce0000010865 */
[----:B------:R-:W5:Y:S01]  /*7450*/  MUFU.EX2 R107, R107 ;  /* 0x0000006b006b7308 */ /* 0x000f620000000800 */
[----:B-1----:R-:W-:Y:S01]  /*7460*/  FADD.FTZ R14, R26, R17 ;  /* 0x000000111a0e7221 */ /* 0x002fe20000010000 */
[----:B---3--:R-:W-:-:S06]  /*7470*/  FADD.FTZ R16, R106, R15 ;  /* 0x0000000f6a107221 */ /* 0x008fcc0000010000 */
        /* <DEDUP_REMOVED lines=30> */
[----:B------:R-:W-:Y:S01]  /*7660*/  MUFU.EX2 R39, R39 ;  /* 0x0000002700277308 */ /* 0x000fe20000000800 */
[----:B------:R-:W-:-:S07]  /*7670*/  FFMA.FTZ R45, R46, R88, -R101 ;  /* 0x000000582e2d7223 */ /* 0x000fce0000010865 */
[----:B------:R-:W1:Y:S01]  /*7680*/  MUFU.EX2 R41, R41 ;  /* 0x0000002900297308 */ /* 0x000e620000000800 */
[----:B--2---:R-:W-:Y:S01]  /*7690*/  FADD.FTZ R17, R35, R14 ;  /* 0x0000000e23117221 */ /* 0x004fe20000010000 */
[----:B----4-:R-:W-:-:S06]  /*76a0*/  FADD.FTZ R18, R37, R16 ;  /* 0x0000001025127221 */ /* 0x010fcc0000010000 */
[----:B------:R-:W-:Y:S01]  /*76b0*/  MUFU.EX2 R40, R40 ;  /* 0x0000002800287308 */ /* 0x000fe20000000800 */
[----:B------:R-:W-:Y:S01]  /*76c0*/  FFMA.FTZ R8, R62, R88, -R101 ;  /* 0x000000583e087223 */ /* 0x000fe20000010865 */
[----:B------:R-:W-:-:S06]  /*76d0*/  F2FP.BF16.F32.PACK_AB R9, R10, R9 ;  /* 0x000000090a09723e */ /* 0x000fcc00000010ff */
[----:B------:R-:W2:Y:S01]  /*76e0*/  MUFU.EX2 R42, R42 ;  /* 0x0000002a002a7308 */ /* 0x000ea20000000800 */
[----:B------:R-:W-:Y:S01]  /*76f0*/  FFMA.FTZ R49, R49, R88, -R101 ;  /* 0x0000005831317223 */ /* 0x000fe20000010865 */
[----:B------:R-:W-:Y:S01]  /*7700*/  F2FP.BF16.F32.PACK_AB R10, R22, R21 ;  /* 0x00000015160a723e */ /* 0x000fe200000010ff */
[----:B0-----:R-:W-:-:S05]  /*7710*/  FADD.FTZ R22, R36, R17 ;  /* 0x0000001124167221 */ /* 0x001fca0000010000 */
[----:B------:R-:W0:Y:S01]  /*7720*/  MUFU.EX2 R43, R43 ;  /* 0x0000002b002b7308 */ /* 0x000e220000000800 */
[----:B------:R-:W-:Y:S01]  /*7730*/  FFMA.FTZ R12, R66, R88, -R101 ;  /* 0x00000058420c7223 */ /* 0x000fe20000010865 */
[----:B-----5:R-:W-:-:S06]  /*7740*/  FADD.FTZ R18, R109, R18 ;  /* 0x000000126d127221 */ /* 0x020fcc0000010000 */
[----:B------:R-:W3:Y:S01]  /*7750*/  MUFU.EX2 R38, R38 ;  /* 0x0000002600267308 */ /* 0x000ee20000000800 */
[----:B------:R-:W-:Y:S01]  /*7760*/  FFMA.FTZ R61, R61, R88, -R101 ;  /* 0x000000583d3d7223 */ /* 0x000fe20000010865 */
[----:B-1----:R-:W-:-:S06]  /*7770*/  FADD.FTZ R21, R41, R18 ;  /* 0x0000001229157221 */ /* 0x002fcc0000010000 */
[----:B------:R-:W1:Y:S01]  /*7780*/  MUFU.EX2 R45, R45 ;  /* 0x0000002d002d7308 */ /* 0x000e620000000800 */
[----:B--2---:R-:W-:-:S07]  /*7790*/  FADD.FTZ R21, R42, R21 ;  /* 0x000000152a157221 */ /* 0x004fce0000010000 */
[----:B------:R2:W-:Y:S08]  /*77a0*/  MUFU.EX2 R66, R8 ;  /* 0x0000000800427308 */ /* 0x0005f00000000800 */
[----:B------:R-:W4:Y:S01]  /*77b0*/  MUFU.EX2 R44, R44 ;  /* 0x0000002c002c7308 */ /* 0x000f220000000800 */
[----:B--2---:R-:W-:Y:S01]  /*77c0*/  F2FP.BF16.F32.PACK_AB R8, R20, R19 ;  /* 0x000000131408723e */ /* 0x004fe200000010ff */
[----:B------:R-:W-:-:S06]  /*77d0*/  FADD.FTZ R19, R39, R22 ;  /* 0x0000001627137221 */ /* 0x000fcc0000010000 */
[----:B------:R-:W2:Y:S01]  /*77e0*/  MUFU.EX2 R49, R49 ;  /* 0x0000003100317308 */ /* 0x000ea20000000800 */
[----:B------:R-:W-:-:S07]  /*77f0*/  FADD.FTZ R22, R40, R19 ;  /* 0x0000001328167221 */ /* 0x000fce0000010000 */
[----:B------:R-:W-:Y:S08]  /*7800*/  MUFU.EX2 R62, R61 ;  /* 0x0000003d003e7308 */ /* 0x000ff00000000800 */
[----:B------:R5:W-:Y:S01]  /*7810*/  MUFU.EX2 R61, R12 ;  /* 0x0000000c003d7308 */ /* 0x000be20000000800 */
[----:B------:R-:W-:Y:S02]  /*7820*/  F2FP.BF16.F32.PACK_AB R14, R26, R25 ;  /* 0x000000191a0e723e */ /* 0x000fe400000010ff */
[----:B------:R-:W2:Y:S05]  /*7830*/  LDL R25, [R1+0xc] ;  /* 0x00000c0001197983 */ /* 0x000eaa0000100800 */
[----:B------:R-:W2:Y:S01]  /*7840*/  MUFU.EX2 R47, R47 ;  /* 0x0000002f002f7308 */ /* 0x000ea20000000800 */
[----:B-----5:R-:W-:Y:S01]  /*7850*/  F2FP.BF16.F32.PACK_AB R12, R24, R23 ;  /* 0x00000017180c723e */ /* 0x020fe200000010ff */
[----:B0-----:R-:W-:Y:S01]  /*7860*/  FADD.FTZ R23, R43, R22 ;  /* 0x000000162b177221 */ /* 0x001fe20000010000 */
[----:B---3--:R-:W-:-:S04]  /*7870*/  FADD.FTZ R22, R38, R21 ;  /* 0x0000001526167221 */ /* 0x008fc80000010000 */
[----:B-1----:R-:W-:Y:S01]  /*7880*/  FADD.FTZ R22, R45, R22 ;  /* 0x000000162d167221 */ /* 0x002fe20000010000 */
[----:B------:R-:W0:Y:S01]  /*7890*/  MUFU.EX2 R48, R48 ;  /* 0x0000003000307308 */ /* 0x000e220000000800 */
[----:B----4-:R-:W-:Y:S02]  /*78a0*/  FADD.FTZ R24, R44, R23 ;  /* 0x000000172c187221 */ /* 0x010fe40000010000 */
[----:B--2---:R-:W-:Y:S02]  /*78b0*/  FADD.FTZ R23, R49, R22 ;  /* 0x0000001631177221 */ /* 0x004fe40000010000 */
[----:B------:R-:W2:Y:S01]  /*78c0*/  LDL R22, [R1+0x8] ;  /* 0x0000080001167983 */ /* 0x000ea20000100800 */
[----:B------:R-:W-:Y:S01]  /*78d0*/  F2FP.BF16.F32.PACK_AB R11, R110, R11 ;  /* 0x0000000b6e0b723e */ /* 0x000fe200000010ff */
[-CC-:B------:R-:W-:Y:S01]  /*78e0*/  FFMA.FTZ R53, R53, R88.reuse, -R101.reuse ;  /* 0x0000005835357223 */ /* 0x180fe20000010865 */
[-CC-:B------:R-:W-:Y:S01]  /*78f0*/  FFMA.FTZ R54, R54, R88.reuse, -R101.reuse ;  /* 0x0000005836367223 */ /* 0x180fe20000010865 */
[----:B------:R-:W-:Y:S01]  /*7900*/  FADD.FTZ R21, R47, R24 ;  /* 0x000000182f157221 */ /* 0x000fe20000010000 */
[----:B------:R-:W-:Y:S01]  /*7910*/  MUFU.EX2 R51, R51 ;  /* 0x0000003300337308 */ /* 0x000fe20000000800 */
[----:B------:R0:W-:Y:S01]  /*7920*/  STSM.16.M88.4 [R111], R8 ;  /* 0x000000086f007844 */ /* 0x0001e20000000200 */
[-CC-:B------:R-:W-:Y:S01]  /*7930*/  FFMA.FTZ R57, R57, R88.reuse, -R101.reuse ;  /* 0x0000005839397223 */ /* 0x180fe20000010865 */
[----:B------:R-:W-:-:S05]  /*7940*/  FFMA.FTZ R58, R58, R88, -R101 ;  /* 0x000000583a3a7223 */ /* 0x000fca0000010865 */
[----:B------:R-:W-:Y:S08]  /*7950*/  MUFU.EX2 R52, R52 ;  /* 0x0000003400347308 */ /* 0x000ff00000000800 */
[----:B------:R-:W-:Y:S01]  /*7960*/  MUFU.EX2 R55, R55 ;  /* 0x0000003700377308 */ /* 0x000fe20000000800 */
[----:B0-----:R-:W-:Y:S02]  /*7970*/  FADD.FTZ R8, R48, R21 ;  /* 0x0000001530087221 */ /* 0x001fe40000010000 */
[----:B------:R-:W3:Y:S01]  /*7980*/  LDL R21, [R1+0x14] ;  /* 0x0000140001157983 */ /* 0x000ee20000100800 */
[----:B------:R-:W-:-:S04]  /*7990*/  FFMA.FTZ R46, R50, R88, -R101 ;  /* 0x00000058322e7223 */ /* 0x000fc80000010865 */
[----:B------:R-:W-:Y:S08]  /*79a0*/  MUFU.EX2 R56, R56 ;  /* 0x0000003800387308 */ /* 0x000ff00000000800 */
[----:B------:R-:W0:Y:S08]  /*79b0*/  MUFU.EX2 R46, R46 ;  /* 0x0000002e002e7308 */ /* 0x000e300000000800 */
[----:B------:R-:W1:Y:S08]  /*79c0*/  MUFU.EX2 R53, R53 ;  /* 0x0000003500357308 */ /* 0x000e700000000800 */
[----:B------:R-:W4:Y:S01]  /*79d0*/  MUFU.EX2 R54, R54 ;  /* 0x0000003600367308 */ /* 0x000f220000000800 */
[----:B0-----:R-:W-:-:S07]  /*79e0*/  FADD.FTZ R10, R46, R23 ;  /* 0x000000172e0a7221 */ /* 0x001fce0000010000 */
[----:B------:R-:W0:Y:S01]  /*79f0*/  MUFU.EX2 R57, R57 ;  /* 0x0000003900397308 */ /* 0x000e220000000800 */
[----:B------:R-:W-:Y:S01]  /*7a00*/  FADD.FTZ R9, R51, R8 ;  /* 0x0000000833097221 */ /* 0x000fe20000010000 */
[----:B-1----:R-:W-:-:S06]  /*7a10*/  FADD.FTZ R11, R53, R10 ;  /* 0x0000000a350b7221 */ /* 0x002fcc0000010000 */
[----:B------:R-:W1:Y:S01]  /*7a20*/  MUFU.EX2 R58, R58 ;  /* 0x0000003a003a7308 */ /* 0x000e620000000800 */
[----:B------:R-:W-:Y:S01]  /*7a30*/  FFMA.FTZ R65, R65, R88, -R101 ;  /* 0x0000005841417223 */ /* 0x000fe20000010865 */
[----:B------:R-:W-:-:S06]  /*7a40*/  FADD.FTZ R8, R52, R9 ;  /* 0x0000000934087221 */ /* 0x000fcc0000010000 */
[----:B------:R-:W5:Y:S01]  /*7a50*/  MUFU.EX2 R59, R59 ;  /* 0x0000003b003b7308 */ /* 0x000f620000000800 */
[----:B----4-:R-:W-:Y:S01]  /*7a60*/  FADD.FTZ R10, R54, R11 ;  /* 0x0000000b360a7221 */ /* 0x010fe20000010000 */
[----:B------:R-:W-:-:S06]  /*7a70*/  FADD.FTZ R9, R55, R8 ;  /* 0x0000000837097221 */ /* 0x000fcc0000010000 */
[----:B------:R-:W4:Y:S01]  /*7a80*/  MUFU.EX2 R60, R60 ;  /* 0x0000003c003c7308 */ /* 0x000f220000000800 */
[----:B0-----:R-:W-:Y:S01]  /*7a90*/  FADD.FTZ R11, R57, R10 ;  /* 0x0000000a390b7221 */ /* 0x001fe20000010000 */
[----:B------:R-:W-:Y:S01]  /*7aa0*/  FFMA.FTZ R69, R69, R88, -R101 ;  /* 0x0000005845457223 */ /* 0x000fe20000010865 */
[----:B------:R-:W-:-:S05]  /*7ab0*/  FADD.FTZ R8, R56, R9 ;  /* 0x0000000938087221 */ /* 0x000fca0000010000 */
[----:B------:R-:W0:Y:S01]  /*7ac0*/  MUFU.EX2 R63, R63 ;  /* 0x0000003f003f7308 */ /* 0x000e220000000800 */
[----:B-1----:R-:W-:Y:S01]  /*7ad0*/  FADD.FTZ R11, R58, R11 ;  /* 0x0000000b3a0b7221 */ /* 0x002fe20000010000 */
[----:B------:R-:W-:-:S06]  /*7ae0*/  FFMA.FTZ R70, R70, R88, -R101 ;  /* 0x0000005846467223 */ /* 0x000fcc0000010865 */
[----:B------:R-:W1:Y:S01]  /*7af0*/  MUFU.EX2 R65, R65 ;  /* 0x0000004100417308 */ /* 0x000e620000000800 */
[----:B-----5:R-:W-:Y:S01]  /*7b00*/  FADD.FTZ R9, R59, R8 ;  /* 0x000000083b097221 */ /* 0x020fe20000010000 */
[----:B------:R-:W-:-:S06]  /*7b10*/  FADD.FTZ R11, R62, R11 ;  /* 0x0000000b3e0b7221 */ /* 0x000fcc0000010000 */
[----:B------:R-:W5:Y:S01]  /*7b20*/  MUFU.EX2 R64, R64 ;  /* 0x0000004000407308 */ /* 0x000f620000000800 */
[----:B------:R-:W-:Y:S01]  /*7b30*/  FFMA.FTZ R73, R73, R88, -R101 ;  /* 0x0000005849497223 */ /* 0x000fe20000010865 */
[----:B----4-:R-:W-:Y:S01]  /*7b40*/  FADD.FTZ R8, R60, R9 ;  /* 0x000000093c087221 */ /* 0x010fe20000010000 */
[----:B------:R-:W-:-:S05]  /*7b50*/  FADD.FTZ R10, R66, R11 ;  /* 0x0000000b420a7221 */ /* 0x000fca0000010000 */
[----:B------:R-:W4:Y:S01]  /*7b60*/  MUFU.EX2 R20, R69 ;  /* 0x0000004500147308 */ /* 0x000f220000000800 */
[----:B------:R-:W-:Y:S01]  /*7b70*/  FFMA.FTZ R74, R74, R88, -R101 ;  /* 0x000000584a4a7223 */ /* 0x000fe20000010865 */
[----:B0-----:R-:W-:-:S06]  /*7b80*/  FADD.FTZ R9, R63, R8 ;  /* 0x000000083f097221 */ /* 0x001fcc0000010000 */
[----:B------:R-:W0:Y:S01]  /*7b90*/  MUFU.EX2 R67, R67 ;  /* 0x0000004300437308 */ /* 0x000e220000000800 */
[----:B-1----:R-:W-:Y:S01]  /*7ba0*/  FADD.FTZ R10, R65, R10 ;  /* 0x0000000a410a7221 */ /* 0x002fe20000010000 */
[----:B------:R-:W-:-:S06]  /*7bb0*/  FFMA.FTZ R75, R75, R88, -R101 ;  /* 0x000000584b4b7223 */ /* 0x000fcc0000010865 */
[----:B------:R-:W1:Y:S01]  /*7bc0*/  MUFU.EX2 R70, R70 ;  /* 0x0000004600467308 */ /* 0x000e620000000800 */
[----:B-----5:R-:W-:Y:S01]  /*7bd0*/  FADD.FTZ R8, R64, R9 ;  /* 0x0000000940087221 */ /* 0x020fe20000010000 */
[----:B------:R-:W-:-:S06]  /*7be0*/  FADD.FTZ R9, R61, R10 ;  /* 0x0000000a3d097221 */ /* 0x000fcc0000010000 */
[----:B------:R-:W5:Y:S01]  /*7bf0*/  MUFU.EX2 R68, R68 ;  /* 0x0000004400447308 */ /* 0x000f620000000800 */
[----:B------:R-:W-:-:S07]  /*7c00*/  FFMA.FTZ R76, R76, R88, -R101 ;  /* 0x000000584c4c7223 */ /* 0x000fce0000010865 */
[----:B------:R-:W5:Y:S01]  /*7c10*/  MUFU.EX2 R73, R73 ;  /* 0x0000004900497308 */ /* 0x000f620000000800 */
[----:B----4-:R-:W-:Y:S01]  /*7c20*/  FADD.FTZ R9, R20, R9 ;  /* 0x0000000914097221 */ /* 0x010fe20000010000 */
[----:B------:R-:W-:-:S06]  /*7c30*/  F2FP.BF16.F32.PACK_AB R13, R105, R13 ;  /* 0x0000000d690d723e */ /* 0x000fcc00000010ff */
[----:B------:R-:W4:Y:S01]  /*7c40*/  MUFU.EX2 R74, R74 ;  /* 0x0000004a004a7308 */ /* 0x000f220000000800 */
[----:B------:R-:W-:Y:S01]  /*7c50*/  F2FP.BF16.F32.PACK_AB R15, R106, R102 ;  /* 0x000000666a0f723e */ /* 0x000fe200000010ff */
[----:B------:R-:W-:Y:S01]  /*7c60*/  FFMA.FTZ R79, R79, R88, -R101 ;  /* 0x000000584f4f7223 */ /* 0x000fe20000010865 */
[----:B0-----:R-:W-:-:S05]  /*7c70*/  FADD.FTZ R11, R67, R8 ;  /* 0x00000008430b7221 */ /* 0x001fca0000010000 */
[----:B------:R-:W0:Y:S01]  /*7c80*/  MUFU.EX2 R75, R75 ;  /* 0x0000004b004b7308 */ /* 0x000e220000000800 */
[----:B-1----:R-:W-:Y:S01]  /*7c90*/  FADD.FTZ R10, R70, R9 ;  /* 0x00000009460a7221 */ /* 0x002fe20000010000 */
[----:B------:R-:W-:Y:S01]  /*7ca0*/  FFMA.FTZ R80, R80, R88, -R101 ;  /* 0x0000005850507223 */ /* 0x000fe20000010865 */
[----:B------:R1:W-:Y:S01]  /*7cb0*/  STSM.16.M88.4 [R4], R12 ;  /* 0x0000000c04007844 */ /* 0x0003e20000000200 */
[----:B-----5:R-:W-:-:S04]  /*7cc0*/  FADD.FTZ R8, R68, R11 ;  /* 0x0000000b44087221 */ /* 0x020fc80000010000 */
[----:B------:R-:W5:Y:S01]  /*7cd0*/  MUFU.EX2 R76, R76 ;  /* 0x0000004c004c7308 */ /* 0x000f620000000800 */
[----:B------:R-:W-:Y:S01]  /*7ce0*/  FADD.FTZ R11, R73, R10 ;  /* 0x0000000a490b7221 */ /* 0x000fe20000010000 */
[----:B------:R-:W-:Y:S02]  /*7cf0*/  F2FP.BF16.F32.PACK_AB R16, R98, R27 ;  /* 0x0000001b6210723e */ /* 0x000fe400000010ff */
[----:B------:R-:W-:Y:S02]  /*7d00*/  F2FP.BF16.F32.PACK_AB R17, R107, R103 ;  /* 0x000000676b11723e */ /* 0x000fe400000010ff */
[----:B------:R-:W-:Y:S02]  /*7d10*/  F2FP.BF16.F32.PACK_AB R18, R30, R29 ;  /* 0x0000001d1e12723e */ /* 0x000fe400000010ff */
[----:B------:R-:W-:Y:S01]  /*7d20*/  F2FP.BF16.F32.PACK_AB R19, R108, R104 ;  /* 0x000000686c13723e */ /* 0x000fe200000010ff */
[-CC-:B------:R-:W-:Y:S01]  /*7d30*/  FFMA.FTZ R83, R83, R88.reuse, -R101.reuse ;  /* 0x0000005853537223 */ /* 0x180fe20000010865 */
[-C--:B------:R-:W-:Y:S01]  /*7d40*/  FFMA.FTZ R84, R84, R88.reuse, -R101 ;  /* 0x0000005854547223 */ /* 0x080fe20000010865 */
[----:B-1----:R-:W1:Y:S01]  /*7d50*/  MUFU.EX2 R13, R79 ;  /* 0x0000004f000d7308 */ /* 0x002e620000000800 */
[----:B----4-:R-:W-:Y:S01]  /*7d60*/  FADD.FTZ R10, R74, R11 ;  /* 0x0000000b4a0a7221 */ /* 0x010fe20000010000 */
[----:B------:R4:W-:Y:S06]  /*7d70*/  STSM.16.M88.4 [R5], R16 ;  /* 0x0000001005007844 */ /* 0x0009ec0000000200 */
[----:B------:R-:W1:Y:S01]  /*7d80*/  MUFU.EX2 R80, R80 ;  /* 0x0000005000507308 */ /* 0x000e620000000800 */
[----:B0-----:R-:W-:Y:S01]  /*7d90*/  FADD.FTZ R11, R75, R10 ;  /* 0x0000000a4b0b7221 */ /* 0x001fe20000010000 */
[----:B------:R-:W-:-:S03]  /*7da0*/  FFMA.FTZ R89, R89, R88, -R101 ;  /* 0x0000005859597223 */ /* 0x000fc60000010865 */
[----:B-----5:R-:W-:-:S03]  /*7db0*/  FADD.FTZ R10, R76, R11 ;  /* 0x0000000b4c0a7221 */ /* 0x020fc60000010000 */
[----:B------:R-:W-:Y:S08]  /*7dc0*/  MUFU.EX2 R71, R71 ;  /* 0x0000004700477308 */ /* 0x000ff00000000800 */
[----:B----4-:R-:W0:Y:S01]  /*7dd0*/  MUFU.EX2 R16, R83 ;  /* 0x0000005300107308 */ /* 0x010e220000000800 */
[-CC-:B------:R-:W-:Y:S01]  /*7de0*/  FFMA.FTZ R90, R90, R88.reuse, -R101.reuse ;  /* 0x000000585a5a7223 */ /* 0x180fe20000010865 */
[----:B------:R-:W-:Y:S01]  /*7df0*/  FFMA.FTZ R95, R95, R88, -R101 ;  /* 0x000000585f5f7223 */ /* 0x000fe20000010865 */
[----:B------:R-:W-:-:S05]  /*7e00*/  F2FP.BF16.F32.PACK_AB R57, R58, R57 ;  /* 0x000000393a39723e */ /* 0x000fca00000010ff */
[----:B------:R-:W4:Y:S01]  /*7e10*/  MUFU.EX2 R15, R84 ;  /* 0x00000054000f7308 */ /* 0x000f220000000800 */
[----:B-1----:R-:W-:Y:S01]  /*7e20*/  FADD.FTZ R11, R13, R10 ;  /* 0x0000000a0d0b7221 */ /* 0x002fe20000010000 */
[----:B------:R-:W-:Y:S01]  /*7e30*/  FFMA.FTZ R93, R93, R88, -R101 ;  /* 0x000000585d5d7223 */ /* 0x000fe20000010865 */
[----:B------:R-:W-:-:S05]  /*7e40*/  F2FP.BF16.F32.PACK_AB R58, R60, R59 ;  /* 0x0000003b3c3a723e */ /* 0x000fca00000010ff */
[----:B------:R-:W1:Y:S01]  /*7e50*/  MUFU.EX2 R72, R72 ;  /* 0x0000004800487308 */ /* 0x000e620000000800 */
[----:B------:R-:W-:Y:S01]  /*7e60*/  F2FP.BF16.F32.PACK_AB R59, R66, R62 ;  /* 0x0000003e423b723e */ /* 0x000fe200000010ff */
[----:B------:R-:W-:Y:S01]  /*7e70*/  FADD.FTZ R11, R80, R11 ;  /* 0x0000000b500b7221 */ /* 0x000fe20000010000 */
[----:B------:R-:W-:-:S05]  /*7e80*/  F2FP.BF16.F32.PACK_AB R66, R68, R67 ;  /* 0x000000434442723e */ /* 0x000fca00000010ff */
[----:B------:R-:W5:Y:S01]  /*7e90*/  MUFU.EX2 R18, R89 ;  /* 0x0000005900127308 */ /* 0x000f620000000800 */
[----:B------:R-:W-:Y:S01]  /*7ea0*/  F2FP.BF16.F32.PACK_AB R67, R70, R20 ;  /* 0x000000144643723e */ /* 0x000fe200000010ff */
[----:B0-----:R-:W-:-:S06]  /*7eb0*/  FADD.FTZ R11, R16, R11 ;  /* 0x0000000b100b7221 */ /* 0x001fcc0000010000 */
[----:B------:R-:W0:Y:S08]  /*7ec0*/  MUFU.EX2 R77, R77 ;  /* 0x0000004d004d7308 */ /* 0x000e300000000800 */
[----:B------:R-:W-:Y:S08]  /*7ed0*/  MUFU.EX2 R78, R78 ;  /* 0x0000004e004e7308 */ /* 0x000ff00000000800 */
[----:B------:R-:W0:Y:S01]  /*7ee0*/  MUFU.EX2 R17, R90 ;  /* 0x0000005a00117308 */ /* 0x000e220000000800 */
[----:B------:R-:W-:-:S07]  /*7ef0*/  FADD.FTZ R9, R71, R8 ;  /* 0x0000000847097221 */ /* 0x000fce0000010000 */
[----:B------:R-:W-:Y:S08]  /*7f00*/  MUFU.EX2 R81, R81 ;  /* 0x0000005100517308 */ /* 0x000ff00000000800 */
[----:B------:R-:W2:Y:S08]  /*7f10*/  MUFU.EX2 R82, R82 ;  /* 0x0000005200527308 */ /* 0x000eb00000000800 */
[----:B------:R-:W-:Y:S08]  /*7f20*/  MUFU.EX2 R85, R85 ;  /* 0x0000005500557308 */ /* 0x000ff00000000800 */
[----:B------:R-:W2:Y:S01]  /*7f30*/  MUFU.EX2 R86, R86 ;  /* 0x0000005600567308 */ /* 0x000ea20000000800 */
[----:B----4-:R-:W-:-:S07]  /*7f40*/  FADD.FTZ R11, R15, R11 ;  /* 0x0000000b0f0b7221 */ /* 0x010fce0000010000 */
[----:B------:R-:W-:Y:S08]  /*7f50*/  MUFU.EX2 R91, R91 ;  /* 0x0000005b005b7308 */ /* 0x000ff00000000800 */
[----:B------:R-:W4:Y:S08]  /*7f60*/  MUFU.EX2 R92, R92 ;  /* 0x0000005c005c7308 */ /* 0x000f300000000800 */
[----:B------:R-:W-:Y:S08]  /*7f70*/  MUFU.EX2 R96, R96 ;  /* 0x0000006000607308 */ /* 0x000ff00000000800 */
[----:B------:R-:W3:Y:S08]  /*7f80*/  MUFU.EX2 R97, R97 ;  /* 0x0000006100617308 */ /* 0x000ef00000000800 */
[----:B------:R-:W-:Y:S08]  /*7f90*/  MUFU.EX2 R20, R93 ;  /* 0x0000005d00147308 */ /* 0x000ff00000000800 */
[----:B------:R-:W3:Y:S01]  /*7fa0*/  MUFU.EX2 R95, R95 ;  /* 0x0000005f005f7308 */ /* 0x000ee20000000800 */
[----:B------:R-:W-:Y:S01]  /*7fb0*/  F2FP.BF16.F32.PACK_AB R33, R34, R33 ;  /* 0x000000212221723e */ /* 0x000fe200000010ff */
[----:B-1----:R-:W-:Y:S01]  /*7fc0*/  FADD.FTZ R8, R72, R9 ;  /* 0x0000000948087221 */ /* 0x002fe20000010000 */
[----:B------:R-:W-:-:S02]  /*7fd0*/  F2FP.BF16.F32.PACK_AB R34, R36, R35 ;  /* 0x000000232422723e */ /* 0x000fc400000010ff */
[----:B------:R-:W-:Y:S01]  /*7fe0*/  F2FP.BF16.F32.PACK_AB R41, R42, R41 ;  /* 0x000000292a29723e */ /* 0x000fe200000010ff */
[----:B-----5:R-:W-:Y:S01]  /*7ff0*/  FADD.FTZ R11, R18, R11 ;  /* 0x0000000b120b7221 */ /* 0x020fe20000010000 */
        /* <DEDUP_REMOVED lines=9> */
[----:B0-----:R-:W-:Y:S01]  /*8090*/  FADD.FTZ R9, R77, R8 ;  /* 0x000000084d097221 */ /* 0x001fe20000010000 */
[----:B------:R-:W-:Y:S01]  /*80a0*/  F2FP.BF16.F32.PACK_AB R56, R56, R55 ;  /* 0x000000373838723e */ /* 0x000fe200000010ff */
[----:B------:R1:W-:Y:S01]  /*80b0*/  STSM.16.M88.4 [R3+0x24800], R32 ;  /* 0x0248002003007844 */ /* 0x0003e20000000200 */
[----:B------:R-:W-:Y:S01]  /*80c0*/  F2FP.BF16.F32.PACK_AB R64, R64, R63 ;  /* 0x0000003f4040723e */ /* 0x000fe200000010ff */
[----:B------:R-:W-:Y:S01]  /*80d0*/  FADD.FTZ R11, R17, R11 ;  /* 0x0000000b110b7221 */ /* 0x000fe20000010000 */
[----:B------:R-:W-:-:S02]  /*80e0*/  F2FP.BF16.F32.PACK_AB R65, R61, R65 ;  /* 0x000000413d41723e */ /* 0x000fc400000010ff */
[----:B------:R-:W-:Y:S01]  /*80f0*/  F2FP.BF16.F32.PACK_AB R73, R74, R73 ;  /* 0x000000494a49723e */ /* 0x000fe200000010ff */
[----:B------:R1:W-:Y:S01]  /*8100*/  STSM.16.M88.4 [R25], R40 ;  /* 0x0000002819007844 */ /* 0x0003e20000000200 */
[----:B------:R-:W-:Y:S02]  /*8110*/  F2FP.BF16.F32.PACK_AB R72, R72, R71 ;  /* 0x000000474848723e */ /* 0x000fe400000010ff */
[----:B------:R-:W-:Y:S02]  /*8120*/  F2FP.BF16.F32.PACK_AB R74, R78, R77 ;  /* 0x0000004d4e4a723e */ /* 0x000fe400000010ff */
[----:B------:R-:W-:Y:S01]  /*8130*/  F2FP.BF16.F32.PACK_AB R75, R76, R75 ;  /* 0x0000004b4c4b723e */ /* 0x000fe200000010ff */
[----:B------:R1:W-:Y:S01]  /*8140*/  STSM.16.M88.4 [R4+0x6000], R48 ;  /* 0x0060003004007844 */ /* 0x0003e20000000200 */
[----:B--2---:R-:W-:Y:S02]  /*8150*/  F2FP.BF16.F32.PACK_AB R12, R82, R81 ;  /* 0x00000051520c723e */ /* 0x004fe400000010ff */
[----:B------:R-:W-:-:S02]  /*8160*/  F2FP.BF16.F32.PACK_AB R13, R80, R13 ;  /* 0x0000000d500d723e */ /* 0x000fc400000010ff */
[----:B------:R-:W-:Y:S02]  /*8170*/  F2FP.BF16.F32.PACK_AB R14, R86, R85 ;  /* 0x00000055560e723e */ /* 0x000fe400000010ff */
[----:B------:R-:W-:Y:S02]  /*8180*/  F2FP.BF16.F32.PACK_AB R15, R15, R16 ;  /* 0x000000100f0f723e */ /* 0x000fe400000010ff */
[----:B------:R-:W-:Y:S01]  /*8190*/  F2FP.BF16.F32.PACK_AB R17, R17, R18 ;  /* 0x000000121111723e */ /* 0x000fe200000010ff */
[----:B------:R-:W-:Y:S01]  /*81a0*/  FADD.FTZ R8, R78, R9 ;  /* 0x000000094e087221 */ /* 0x000fe20000010000 */
[----:B----4-:R-:W-:Y:S01]  /*81b0*/  F2FP.BF16.F32.PACK_AB R16, R92, R91 ;  /* 0x0000005b5c10723e */ /* 0x010fe200000010ff */
[----:B------:R1:W-:Y:S01]  /*81c0*/  STSM.16.M88.4 [R5+0x6000], R56 ;  /* 0x0060003805007844 */ /* 0x0003e20000000200 */
[----:B---3--:R-:W-:Y:S02]  /*81d0*/  F2FP.BF16.F32.PACK_AB R18, R97, R96 ;  /* 0x000000606112723e */ /* 0x008fe400000010ff */
[----:B------:R-:W-:Y:S01]  /*81e0*/  F2FP.BF16.F32.PACK_AB R19, R95, R20 ;  /* 0x000000145f13723e */ /* 0x000fe200000010ff */
[----:B------:R1:W-:Y:S01]  /*81f0*/  STSM.16.M88.4 [R3+0x2a800], R64 ;  /* 0x02a8004003007844 */ /* 0x0003e20000000200 */
[----:B------:R-:W-:-:S03]  /*8200*/  FADD.FTZ R9, R81, R8 ;  /* 0x0000000851097221 */ /* 0x000fc60000010000 */
[----:B------:R1:W-:Y:S04]  /*8210*/  STSM.16.M88.4 [R22], R72 ;  /* 0x0000004816007844 */ /* 0x0003e80000000200 */
[----:B------:R1:W-:Y:S04]  /*8220*/  STSM.16.M88.4 [R4+0xc000], R12 ;  /* 0x00c0000c04007844 */ /* 0x0003e80000000200 */
[----:B------:R1:W-:Y:S01]  /*8230*/  STSM.16.M88.4 [R5+0xc000], R16 ;  /* 0x00c0001005007844 */ /* 0x0003e20000000200 */
        /* <DEDUP_REMOVED lines=8> */
[----:B------:R-:W-:-:S03]  /*82c0*/  ISETP.GT.AND P2, PT, R7, R21, PT ;  /* 0x000000150700720c */ /* 0x000fc60003f44270 */
[----:B------:R-:W-:-:S04]  /*82d0*/  FADD.FTZ R8, R86, R9 ;  /* 0x0000000956087221 */ /* 0x000fc80000010000 */
[----:B------:R-:W-:Y:S01]  /*82e0*/  FADD.FTZ R9, R91, R8 ;  /* 0x000000085b097221 */ /* 0x000fe20000010000 */
[----:B------:R-:W-:-:S03]  /*82f0*/  FADD.FTZ R11, R20, R11 ;  /* 0x0000000b140b7221 */ /* 0x000fc60000010000 */
[----:B------:R-:W-:Y:S01]  /*8300*/  FADD.FTZ R9, R92, R9 ;  /* 0x000000095c097221 */ /* 0x000fe20000010000 */
[----:B------:R-:W-:-:S03]  /*8310*/  R2UR UR4, R0 ;  /* 0x00000000000472ca */ /* 0x000fc600000e0000 */
        /* <DEDUP_REMOVED lines=19> */
[----:B------:R-:W-:-:S02]  /*8450*/  VIADD R7, R7, 0xffffffff ;  /* 0xffffffff07077836 */ /* 0x000fc40000000000 */
        /* <DEDUP_REMOVED lines=16> */
[----:B------:R-:W-:Y:S01]  /*8560*/  MOV R11, R6 ;  /* 0x00000006000b7202 */ /* 0x000fe20000000f00 */
[----:B------:R-:W-:-:S02]  /*8570*/  IMAD.MOV.U32 R8, RZ, RZ, R94 ;  /* 0x000000ffff087224 */ /* 0x000fc400078e005e */
[----:B------:R-:W-:Y:S01]  /*8580*/  IMAD.MOV.U32 R2, RZ, RZ, R87 ;  /* 0x000000ffff027224 */ /* 0x000fe200078e0057 */
[----:B0-----:R-:W-:Y:S01]  /*8590*/  NOP ;  /* 0x0000000000007918 */ /* 0x001fe20000000000 */
[----:B-1----:R-:W-:Y:S05]  /*85a0*/  @P2 BRA `(.L_x_12159) ;  /* 0xffffffc400e42947 */ /* 0x002fea000383ffff */
.L_x_12150:
[----:B------:R-:W-:Y:S06]  /*85b0*/  BAR.ARV 0x8, 0x200 ;  /* 0x0208000000007b1d */ /* 0x000fec0000002000 */
[----:B------:R-:W-:Y:S05]  /*85c0*/  @!P0 BRA `(.L_x_12160) ;  /* 0x0000000000048947 */ /* 0x000fea0003800000 */
[----:B------:R-:W-:Y:S01]  /*85d0*/  BPT.TRAP 0x1 ;  /* 0x000000040000795c */ /* 0x000fe20000300000 */
.L_x_12160:
[----:B------:R-:W-:Y:S02]  /*85e0*/  SHF.L.U32 R6, R6, 0x1f, RZ ;  /* 0x0000001f06067819 */ /* 0x000fe400000006ff */
[----:B------:R-:W-:-:S04]  /*85f0*/  LEA R7, R0, UR36, 0x3 ;  /* 0x0000002400077c11 */ /* 0x000fc8000f8e18ff */
[----:B------:R1:W2:Y:S01]  /*8600*/  SYNCS.PHASECHK.TRANS64.TRYWAIT P2, [R7+URZ+0x30850], R6 ;  /* 0x03085006070075a7 */ /* 0x0002a2000804017f */
[----:B------:R-:W-:Y:S05]  /*8610*/  @!P0 BRA `(.L_x_12161) ;  /* 0x0000000000048947 */ /* 0x000fea0003800000 */
[----:B------:R-:W-:Y:S01]  /*8620*/  BPT.TRAP 0x1 ;  /* 0x000000040000795c */ /* 0x000fe20000300000 */
.L_x_12161:
[----:B--2---:R-:W-:Y:S05]  /*8630*/  @P2 BRA `(.L_x_12162) ;  /* 0x0000000000082947 */ /* 0x004fea0003800000 */
[----:B------:R-:W2:Y:S02]  /*8640*/  SYNCS.PHASECHK.TRANS64.TRYWAIT P0, [R7+URZ+0x30850], R6 ;  /* 0x03085006070075a7 */ /* 0x000ea4000800017f */
[----:B--2---:R-:W-:Y:S05]  /*8650*/  @!P0 BRA `(.L_x_12163) ;  /* 0x0000005000748947 */ /* 0x004fea0003800000 */
.L_x_12162:
[----:B------:R-:W3:Y:S01]  /*8660*/  LDL.LU R2, [R1+0x4] ;  /* 0x0000040001027983 */ /* 0x000ee20000300800 */
[----:B------:R-:W-:Y:S01]  /*8670*/  R2UR UR5, R0 ;  /* 0x00000000000572ca */ /* 0x000fe200000e0000 */
[----:B------:R-:W-:Y:S01]  /*8680*/  UIADD3 UR36, UR36, 0x400, URZ ;  /* 0x0000040024247890 */ /* 0x000fe2000fffe03f */
[----:B------:R-:W-:Y:S01]  /*8690*/  WARPGROUP.ARRIVE ;  /* 0x00000000000079c5 */ /* 0x000fe20000000000 */
[----:B------:R-:W-:Y:S01]  /*86a0*/  UMOV UR7, 0x40000040 ;  /* 0x4000004000077882 */ /* 0x000fe20000000000 */
[----:B------:R-:W-:Y:S01]  /*86b0*/  UMOV UR11, 0x40000040 ;  /* 0x40000040000b7882 */ /* 0x000fe20000000000 */
[----:B------:R-:W-:Y:S01]  /*86c0*/  USHF.R.U32.HI UR36, URZ, 0x4, UR36 ;  /* 0x000000043f247899 */ /* 0x000fe20008011624 */
[----:B------:R-:W4:Y:S01]  /*86d0*/  SHFL.BFLY PT, R0, R9, 0x2, 0x1f ;  /* 0x0c401f0009007f89 */ /* 0x000f2200000e0000 */
[----:B------:R-:W-:Y:S01]  /*86e0*/  UMOV UR9, 0x40000040 ;  /* 0x4000004000097882 */ /* 0x000fe20000000000 */
[----:B------:R-:W-:Y:S01]  /*86f0*/  MOV R35, RZ ;  /* 0x000000ff00237202 */ /* 0x000fe20000000f00 */
[----:B------:R-:W-:Y:S01]  /*8700*/  ULOP3.LUT UR6, UR36, 0x3fff, URZ, 0xc0, !UPT ;  /* 0x00003fff24067892 */ /* 0x000fe2000f8ec03f */
[----:B0-----:R-:W0:Y:S01]  /*8710*/  SHFL.BFLY PT, R3, R10, 0x2, 0x1f ;  /* 0x0c401f000a037f89 */ /* 0x001e2200000e0000 */
[----:B------:R-:W-:Y:S01]  /*8720*/  MOV R16, RZ ;  /* 0x000000ff00107202 */ /* 0x000fe20000000f00 */
[----:B-12---:R-:W-:Y:S01]  /*8730*/  @!P1 VIADD R6, R7, 0x30860 ;  /* 0x0003086007069836 */ /* 0x006fe20000000000 */
[----:B------:R-:W-:Y:S01]  /*8740*/  UIMAD UR6, UR5, 0x600, UR6 ;  /* 0x00000600050678a4 */ /* 0x000fe2000f8e0206 */
[----:B------:R-:W-:-:S02]  /*8750*/  IMAD.MOV.U32 R17, RZ, RZ, -0x800000 ;  /* 0xff800000ff117424 */ /* 0x000fc400078e00ff */
[----:B------:R-:W-:Y:S01]  /*8760*/  UMOV UR5, 0x40000040 ;  /* 0x4000004000057882 */ /* 0x000fe20000000000 */
[----:B------:R-:W-:Y:S01]  /*8770*/  UIADD3 UR10, UR6, 0x80, URZ ;  /* 0x00000080060a7890 */ /* 0x000fe2000fffe03f */
[----:B------:R-:W-:Y:S01]  /*8780*/  @!P1 PRMT R6, RZ, 0x654, R6 ;  /* 0x00000654ff069816 */ /* 0x000fe20000000006 */
[----:B----4-:R-:W-:Y:S01]  /*8790*/  FADD.FTZ R0, R0, R9 ;  /* 0x0000000900007221 */ /* 0x010fe20000010000 */
[----:B---3--:R-:W-:Y:S01]  /*87a0*/  R2UR UR4, R2 ;  /* 0x00000000020472ca */ /* 0x008fe200000e0000 */
[----:B0-----:R-:W-:-:S03]  /*87b0*/  FADD.FTZ R2, R3, R10 ;  /* 0x0000000a03027221 */ /* 0x001fc60000010000 */
[----:B------:R-:W0:Y:S04]  /*87c0*/  SHFL.BFLY PT, R3, R0, 0x1, 0x1f ;  /* 0x0c201f0000037f89 */ /* 0x000e2800000e0000 */
[----:B------:R-:W1:Y:S05]  /*87d0*/  SHFL.BFLY PT, R5, R2, 0x1, 0x1f ;  /* 0x0c201f0002057f89 */ /* 0x000e6a00000e0000 */
[----:B------:R-:W-:-:S04]  /*87e0*/  UIADD3 UR4, UR4, 0x1e800, URZ ;  /* 0x0001e80004047890 */ /* 0x000fc8000fffe03f */
[----:B------:R-:W-:-:S04]  /*87f0*/  USHF.R.U32.HI UR4, URZ, 0x4, UR4 ;  /* 0x000000043f047899 */ /* 0x000fc80008011604 */
[----:B------:R-:W-:-:S04]  /*8800*/  ULOP3.LUT UR4, UR4, 0x3fff, URZ, 0xc0, !UPT ;  /* 0x00003fff04047892 */ /* 0x000fc8000f8ec03f */
[----:B------:R-:W-:Y:S01]  /*8810*/  ULOP3.LUT UR4, UR4, 0x10000, URZ, 0xfc, !UPT ;  /* 0x0001000004047892 */ /* 0x000fe2000f8efc3f */
[----:B0-----:R-:W-:Y:S01]  /*8820*/  FADD.FTZ R8, R0, R3 ;  /* 0x0000000300087221 */ /* 0x001fe20000010000 */
[----:B------:R-:W-:Y:S02]  /*8830*/  IMAD.MOV.U32 R0, RZ, RZ, -0x800000 ;  /* 0xff800000ff007424 */ /* 0x000fe400078e00ff */
[----:B------:R-:W-:Y:S01]  /*8840*/  UIADD3 UR8, UR4, 0x2, URZ ;  /* 0x0000000204087890 */ /* 0x000fe2000fffe03f */
[----:B-1----:R-:W-:Y:S01]  /*8850*/  FADD.FTZ R9, R2, R5 ;  /* 0x0000000502097221 */ /* 0x002fe20000010000 */
[----:B------:R-:W-:-:S03]  /*8860*/  FSETP.NE.FTZ.AND P0, PT, R8, RZ, PT ;  /* 0x000000ff0800720b */ /* 0x000fc60003f15000 */
[----:B------:R-:W-:Y:S01]  /*8870*/  HGMMA.64x64x16.F32.BF16 R120, gdesc[UR4].tnspB, R120, gsb0 ;  /* 0x40e00000047879f0 */ /* 0x000fe20008001878 */
[----:B------:R-:W-:Y:S01]  /*8880*/  UMOV UR7, 0x40000040 ;  /* 0x4000004000077882 */ /* 0x000fe20000000000 */
[----:B------:R-:W-:Y:S01]  /*8890*/  UMOV UR5, 0x40000040 ;  /* 0x4000004000057882 */ /* 0x000fe20000000000 */
        /* <DEDUP_REMOVED lines=75> */
[----:B------:R-:W-:Y:S02]  /*8d50*/  UIADD3 UR6, UR6, 0x580, URZ ;  /* 0x0000058006067890 */ /* 0x000fe4000fffe03f */
[----:B------:R-:W-:Y:S01]  /*8d60*/  UIADD3 UR4, UR4, 0xc06, URZ ;  /* 0x00000c0604047890 */ /* 0x000fe2000fffe03f */
[----:B------:R-:W-:Y:S02]  /*8d70*/  WARPGROUP.DEPBAR.LE gsb0, 0x0 ;  /* 0x00008000000079c5 */ /* 0x000fe40000010000 */
[----:B------:R-:W-:-:S06]  /*8d80*/  WARPGROUP.ARRIVE ;  /* 0x00000000000079c5 */ /* 0x000fcc0000000000 */
[----:B------:R-:W-:Y:S03]  /*8d90*/  HGMMA.64x64x16.F32.BF16 R120, gdesc[UR8].tnspB, R120, gsb0 ;  /* 0x40e00000087879f0 */ /* 0x000fe60008001878 */
[----:B------:R-:W-:Y:S02]  /*8da0*/  WARPGROUP.DEPBAR.LE gsb0, 0x0 ;  /* 0x00008000000079c5 */ /* 0x000fe40000010000 */
[----:B------:R-:W-:-:S06]  /*8db0*/  WARPGROUP.ARRIVE ;  /* 0x00000000000079c5 */ /* 0x000fcc0000000000 */
[----:B------:R-:W-:Y:S03]  /*8dc0*/  HGMMA.64x64x16.F32.BF16 R120, gdesc[UR4].tnspB, R120, gsb0 ;  /* 0x40e00000047879f0 */ /* 0x000fe60008001878 */
        /* <DEDUP_REMOVED lines=34> */
.L_x_12143:
[----:B------:R-:W-:Y:S05]  /*8ff0*/  @P0 BRA `(.L_x_12164) ;  /* 0x0000000c00b80947 */ /* 0x000fea0003800000 */
[----:B------:R-:W2:Y:S01]  /*9000*/  LDL.LU R47, [R1+0x18] ;  /* 0x00001800012f7983 */ /* 0x000ea20000300800 */
[----:B------:R-:W0:Y:S01]  /*9010*/  LDC R46, c[0x0][0xbe8] ;  /* 0x0002fa00ff2e7b82 */ /* 0x000e220000000800 */
[----:B------:R-:W-:Y:S01]  /*9020*/  ULDC.64 UR4, c[0x0][0xbd0] ;  /* 0x0002f40000047ab9 */ /* 0x000fe20000000a00 */
[----:B------:R-:W-:Y:S01]  /*9030*/  ULDC.64 UR6, c[0x0][0xb38] ;  /* 0x0002ce0000067ab9 */ /* 0x000fe20000000a00 */
[----:B------:R-:W1:Y:S05]  /*9040*/  S2R R16, SR_TID.X ;  /* 0x0000000000107919 */ /* 0x000e6a0000002100 */
[----:B------:R-:W3:Y:S01]  /*9050*/  S2UR UR9, SR_CTAID.Z ;  /* 0x00000000000979c3 */ /* 0x000ee20000002700 */
[----:B------:R-:W4:Y:S07]  /*9060*/  S2R R28, SR_CTAID.X ;  /* 0x00000000001c7919 */ /* 0x000f2e0000002500 */
[----:B------:R-:W5:Y:S08]  /*9070*/  LDC.64 R48, c[0x0][0xbd8] ;  /* 0x0002f600ff307b82 */ /* 0x000f700000000a00 */
[----:B------:R-:W5:Y:S08]  /*9080*/  S2UR UR8, SR_CTAID.Y ;  /* 0x00000000000879c3 */ /* 0x000f700000002600 */
[----:B------:R-:W5:Y:S01]  /*9090*/  LDC R52, c[0x0][0xc50] ;  /* 0x00031400ff347b82 */ /* 0x000f620000000800 */
[----:B-1----:R-:W-:-:S05]  /*90a0*/  VIADD R23, R16, 0xffffff80 ;  /* 0xffffff8010177836 */ /* 0x002fca0000000000 */
[----:B------:R-:W-:Y:S02]  /*90b0*/  SHF.R.S32.HI R18, RZ, 0x1f, R23 ;  /* 0x0000001fff127819 */ /* 0x000fe40000011417 */
[----:B------:R-:W1:Y:S02]  /*90c0*/  LDC.64 R50, c[0x0][0xb40] ;  /* 0x0002d000ff327b82 */ /* 0x000e640000000a00 */
[----:B------:R-:W-:-:S04]  /*90d0*/  LEA.HI R22, R18, R23, RZ, 0x7 ;  /* 0x0000001712167211 */ /* 0x000fc800078f38ff */
[----:B------:R-:W-:-:S04]  /*90e0*/  LOP3.LUT R16, R22, 0xffffff80, RZ, 0xc0, !PT ;  /* 0xffffff8016107812 */ /* 0x000fc800078ec0ff */
[----:B------:R-:W-:-:S04]  /*90f0*/  IADD3 R53, R23, -R16, RZ ;  /* 0x8000001017357210 */ /* 0x000fc80007ffe0ff */
[----:B------:R-:W-:-:S04]  /*9100*/  SHF.R.S32.HI R26, RZ, 0x1f, R53 ;  /* 0x0000001fff1a7819 */ /* 0x000fc80000011435 */
[----:B------:R-:W-:-:S04]  /*9110*/  LEA.HI R54, R26, R53, RZ, 0x2 ;  /* 0x000000351a367211 */ /* 0x000fc800078f10ff */
[--C-:B------:R-:W-:Y:S02]  /*9120*/  SHF.R.S32.HI R16, RZ, 0x2, R54.reuse ;  /* 0x00000002ff107819 */ /* 0x100fe40000011436 */
[----:B------:R-:W-:Y:S02]  /*9130*/  SHF.R.S32.HI R19, RZ, 0x1f, R54 ;  /* 0x0000001fff137819 */ /* 0x000fe40000011436 */
[----:B------:R-:W-:Y:S02]  /*9140*/  LEA.HI R18, R18, R23, RZ, 0x2 ;  /* 0x0000001712127211 */ /* 0x000fe400078f10ff */
[----:B------:R-:W-:Y:S02]  /*9150*/  LEA.HI R19, R19, R16, RZ, 0x3 ;  /* 0x0000001013137211 */ /* 0x000fe400078f18ff */
[----:B------:R-:W-:Y:S02]  /*9160*/  LOP3.LUT R18, R18, 0xfffffffc, RZ, 0xc0, !PT ;  /* 0xfffffffc12127812 */ /* 0x000fe400078ec0ff */
[----:B------:R-:W-:-:S02]  /*9170*/  LOP3.LUT R19, R19, 0xfffffff8, RZ, 0xc0, !PT ;  /* 0xfffffff813137812 */ /* 0x000fc400078ec0ff */
[----:B------:R-:W-:Y:S01]  /*9180*/  SHF.R.S32.HI R27, RZ, 0x7, R22 ;  /* 0x00000007ff1b7819 */ /* 0x000fe20000011416 */
[----:B------:R-:W-:Y:S01]  /*9190*/  BAR.SYNC.DEFER_BLOCKING 0x1, 0x180 ;  /* 0x0046000000007b1d */ /* 0x000fe20000010000 */
[----:B0-----:R-:W-:Y:S01]  /*91a0*/  ISETP.NE.AND P0, PT, R46, 0x1, PT ;  /* 0x000000012e00780c */ /* 0x001fe20003f05270 */
[----:B------:R-:W-:Y:S02]  /*91b0*/  IMAD.IADD R22, R23, 0x1, -R18 ;  /* 0x0000000117167824 */ /* 0x000fe400078e0a12 */
[----:B------:R-:W-:Y:S02]  /*91c0*/  IMAD.IADD R19, R16, 0x1, -R19 ;  /* 0x0000000110137824 */ /* 0x000fe400078e0a13 */
[----:B------:R-:W-:Y:S01]  /*91d0*/  IMAD.HI R16, R27, 0x55555556, RZ ;  /* 0x555555561b107827 */ /* 0x000fe200078e02ff */
[----:B------:R-:W-:Y:S02]  /*91e0*/  LEA.HI R23, R22, R22, RZ, 0x1 ;  /* 0x0000001616177211 */ /* 0x000fe400078f08ff */
[----:B------:R-:W-:-:S02]  /*91f0*/  LEA.HI R18, R26, R53, RZ, 0x5 ;  /* 0x000000351a127211 */ /* 0x000fc400078f28ff */
[----:B------:R-:W-:Y:S02]  /*9200*/  LEA.HI R16, R16, R16, RZ, 0x1 ;  /* 0x0000001010107211 */ /* 0x000fe400078f08ff */
[----:B------:R-:W-:Y:S01]  /*9210*/  LOP3.LUT R23, R23, 0x1ffffffe, RZ, 0xc0, !PT ;  /* 0x1ffffffe17177812 */ /* 0x000fe200078ec0ff */
[----:B------:R-:W0:Y:S01]  /*9220*/  @P0 LDC R44, c[0x0][0xbec] ;  /* 0x0002fb00ff2c0b82 */ /* 0x000e220000000800 */
[----:B------:R-:W-:Y:S01]  /*9230*/  SHF.R.S32.HI R18, RZ, 0x5, R18 ;  /* 0x00000005ff127819 */ /* 0x000fe20000011412 */
[----:B------:R-:W-:Y:S01]  /*9240*/  IMAD R16, R16, -0x3, R27 ;  /* 0xfffffffd10107824 */ /* 0x000fe200078e021b */
[----:B------:R-:W-:-:S05]  /*9250*/  IADD3 R27, R22, -R23, RZ ;  /* 0x80000017161b7210 */ /* 0x000fca0007ffe0ff */
[----:B------:R-:W3:Y:S01]  /*9260*/  @P0 LDC R56, c[0x0][0xbec] ;  /* 0x0002fb00ff380b82 */ /* 0x000ee20000000800 */
[----:B------:R-:W-:-:S07]  /*9270*/  IMAD R23, R18, 0x10, R19 ;  /* 0x0000001012177824 */ /* 0x000fce00078e0213 */
[----:B------:R-:W1:Y:S01]  /*9280*/  @P0 LDC R45, c[0x0][0xbf0] ;  /* 0x0002fc00ff2d0b82 */ /* 0x000e620000000800 */
[----:B------:R-:W-:-:S07]  /*9290*/  IMAD R16, R16, 0x40, R23 ;  /* 0x0000004010107824 */ /* 0x000fce00078e0217 */
[----:B------:R-:W1:Y:S01]  /*92a0*/  @P0 LDC R55, c[0x0][0xbf0] ;  /* 0x0002fc00ff370b82 */ /* 0x000e620000000800 */
[----:B------:R-:W-:-:S04]  /*92b0*/  IMAD R27, R27, 0x8, R16 ;  /* 0x000000081b1b7824 */ /* 0x000fc800078e0210 */
[----:B----4-:R-:W-:-:S04]  /*92c0*/  IMAD R27, R28, 0xc0, R27 ;  /* 0x000000c01c1b7824 */ /* 0x010fc800078e021b */
[----:B---3--:R-:W-:-:S04]  /*92d0*/  @P0 IMAD.HI.U32 R56, R27, R56, RZ ;  /* 0x000000381b380227 */ /* 0x008fc800078e00ff */
[----:B------:R-:W-:Y:S01]  /*92e0*/  IMAD R16, R28, 0xc0, R16 ;  /* 0x000000c01c107824 */ /* 0x000fe200078e0210 */
[----:B------:R-:W-:Y:S01]  /*92f0*/  LOP3.LUT R54, R54, 0x7ffffffc, RZ, 0xc0, !PT ;  /* 0x7ffffffc36367812 */ /* 0x000fe200078ec0ff */
[----:B------:R-:W-:Y:S01]  /*9300*/  BSSY B0, `(.L_x_12165) ;  /* 0x0000089000007945 */ /* 0x000fe20003800000 */
[----:B--2---:R-:W-:Y:S01]  /*9310*/  SHF.R.S32.HI R42, RZ, 0x1f, R47 ;  /* 0x0000001fff2a7819 */ /* 0x004fe2000001142f */
[----:B------:R-:W-:-:S04]  /*9320*/  IMAD.WIDE.U32 R18, R47, UR4, RZ ;  /* 0x000000042f127c25 */ /* 0x000fc8000f8e00ff */
[C---:B------:R-:W-:Y:S01]  /*9330*/  IMAD R22, R42.reuse, UR4, RZ ;  /* 0x000000042a167c24 */ /* 0x040fe2000f8e02ff */
[----:B------:R-:W-:Y:S01]  /*9340*/  USHF.R.S32.HI UR4, URZ, 0x1f, UR9 ;  /* 0x0000001f3f047899 */ /* 0x000fe20008011409 */
[----:B------:R-:W-:Y:S02]  /*9350*/  IMAD R42, R42, UR6, RZ ;  /* 0x000000062a2a7c24 */ /* 0x000fe4000f8e02ff */
[C---:B------:R-:W-:Y:S02]  /*9360*/  IMAD R29, R47.reuse, UR5, R22 ;  /* 0x000000052f1d7c24 */ /* 0x040fe4000f8e0216 */
[----:B------:R-:W-:-:S03]  /*9370*/  IMAD.WIDE.U32 R22, R47, UR6, RZ ;  /* 0x000000062f167c25 */ /* 0x000fc6000f8e00ff */
[----:B------:R-:W-:Y:S01]  /*9380*/  IADD3 R19, R19, R29, RZ ;  /* 0x0000001d13137210 */ /* 0x000fe20007ffe0ff */
[C---:B------:R-:W-:Y:S01]  /*9390*/  IMAD R29, R47.reuse, UR7, R42 ;  /* 0x000000072f1d7c24 */ /* 0x040fe2000f8e022a */
[----:B------:R-:W-:Y:S01]  /*93a0*/  IADD3 R47, -R47, RZ, RZ ;  /* 0x000000ff2f2f7210 */ /* 0x000fe20007ffe1ff */
[----:B-----5:R-:W-:Y:S01]  /*93b0*/  IMAD R26, R48, UR4, RZ ;  /* 0x00000004301a7c24 */ /* 0x020fe2000f8e02ff */
[----:B------:R-:W-:-:S03]  /*93c0*/  ULDC.64 UR6, c[0x0][0xb48] ;  /* 0x0002d20000067ab9 */ /* 0x000fc60000000a00 */
[----:B------:R-:W-:Y:S02]  /*93d0*/  IMAD R43, R49, UR9, R26 ;  /* 0x00000009312b7c24 */ /* 0x000fe4000f8e021a */
[----:B------:R-:W-:Y:S02]  /*93e0*/  IMAD R49, R52, R47, UR8 ;  /* 0x0000000834317e24 */ /* 0x000fe4000f8e022f */
[----:B------:R-:W-:-:S04]  /*93f0*/  IMAD.WIDE.U32 R18, R48, UR9, R18 ;  /* 0x0000000930127c25 */ /* 0x000fc8000f8e0012 */
[----:B0-----:R-:W-:Y:S01]  /*9400*/  @P0 IMAD.HI.U32 R26, R27, R44, RZ ;  /* 0x0000002c1b1a0227 */ /* 0x001fe200078e00ff */
[----:B------:R-:W-:-:S03]  /*9410*/  SHF.R.S32.HI R44, RZ, 0x1f, R49 ;  /* 0x0000001fff2c7819 */ /* 0x000fc60000011431 */
[----:B------:R-:W-:Y:S02]  /*9420*/  IMAD.IADD R23, R23, 0x1, R29 ;  /* 0x0000000117177824 */ /* 0x000fe400078e021d */
[----:B------:R-:W-:Y:S02]  /*9430*/  IMAD.IADD R19, R19, 0x1, R43 ;  /* 0x0000000113137824 */ /* 0x000fe400078e022b */
[C---:B-1----:R-:W-:Y:S01]  /*9440*/  IMAD R42, R50.reuse, UR4, RZ ;  /* 0x00000004322a7c24 */ /* 0x042fe2000f8e02ff */
[----:B------:R-:W-:Y:S01]  /*9450*/  ULDC.64 UR4, c[0x0][0xbe0] ;  /* 0x0002f80000047ab9 */ /* 0x000fe20000000a00 */
[----:B------:R-:W-:Y:S01]  /*9460*/  IMAD.MOV.U32 R29, RZ, RZ, R27 ;  /* 0x000000ffff1d7224 */ /* 0x000fe200078e001b */
[----:B------:R-:W-:Y:S01]  /*9470*/  @P0 SHF.R.U32.HI R29, RZ, R45, R26 ;  /* 0x0000002dff1d0219 */ /* 0x000fe2000001161a */
[----:B------:R-:W-:Y:S01]  /*9480*/  IMAD R45, R51, UR9, R42 ;  /* 0x00000009332d7c24 */ /* 0x000fe2000f8e022a */
[----:B------:R-:W-:Y:S01]  /*9490*/  MOV R43, R27 ;  /* 0x0000001b002b7202 */ /* 0x000fe20000000f00 */
[----:B------:R-:W-:Y:S01]  /*94a0*/  IMAD.WIDE.U32 R22, R50, UR9, R22 ;  /* 0x0000000932167c25 */ /* 0x000fe2000f8e0016 */
[----:B------:R-:W-:Y:S01]  /*94b0*/  @P0 SHF.R.U32.HI R43, RZ, R55, R56 ;  /* 0x00000037ff2b0219 */ /* 0x000fe20000011638 */
[----:B------:R-:W-:-:S02]  /*94c0*/  ULDC.64 UR8, c[0x0][0xb28] ;  /* 0x0002ca0000087ab9 */ /* 0x000fc40000000a00 */
[----:B------:R-:W-:Y:S02]  /*94d0*/  IMAD R26, R44, UR4, RZ ;  /* 0x000000042c1a7c24 */ /* 0x000fe4000f8e02ff */
[----:B------:R-:W-:-:S04]  /*94e0*/  IMAD.WIDE.U32 R18, R49, UR4, R18 ;  /* 0x0000000431127c25 */ /* 0x000fc8000f8e0012 */
[----:B------:R-:W-:Y:S01]  /*94f0*/  IMAD.IADD R23, R23, 0x1, R45 ;  /* 0x0000000117177824 */ /* 0x000fe200078e022d */
[----:B------:R-:W-:Y:S01]  /*9500*/  SHF.R.S32.HI R45, RZ, 0x1f, R29 ;  /* 0x0000001fff2d7819 */ /* 0x000fe2000001141d */
[----:B------:R-:W-:Y:S01]  /*9510*/  IMAD R44, R44, UR6, RZ ;  /* 0x000000062c2c7c24 */ /* 0x000fe2000f8e02ff */
[----:B------:R-:W-:Y:S01]  /*9520*/  IADD3 R18, P0, R29, R18, RZ ;  /* 0x000000121d127210 */ /* 0x000fe20007f1e0ff */
[C---:B------:R-:W-:Y:S01]  /*9530*/  IMAD R42, R49.reuse, UR5, R26 ;  /* 0x00000005312a7c24 */ /* 0x040fe2000f8e021a */
[----:B------:R-:W-:Y:S01]  /*9540*/  SHF.R.S32.HI R26, RZ, 0x1f, R43 ;  /* 0x0000001fff1a7819 */ /* 0x000fe2000001142b */
[----:B------:R-:W-:Y:S01]  /*9550*/  IMAD.MOV R29, RZ, RZ, -R29 ;  /* 0x000000ffff1d7224 */ /* 0x000fe200078e0a1d */
[----:B------:R-:W-:Y:S01]  /*9560*/  ULDC.64 UR4, c[0x0][0xb30] ;  /* 0x0002cc0000047ab9 */ /* 0x000fe20000000a00 */
[----:B------:R-:W-:Y:S01]  /*9570*/  IMAD R47, R49, UR7, R44 ;  /* 0x00000007312f7c24 */ /* 0x000fe2000f8e022c */
[----:B------:R-:W-:Y:S01]  /*9580*/  IADD3 R44, -R43, RZ, RZ ;  /* 0x000000ff2b2c7210 */ /* 0x000fe20007ffe1ff */
[----:B------:R-:W-:-:S02]  /*9590*/  IMAD R26, R26, UR4, RZ ;  /* 0x000000041a1a7c24 */ /* 0x000fc4000f8e02ff */
[----:B------:R-:W-:Y:S01]  /*95a0*/  IMAD R29, R46, R29, R27 ;  /* 0x0000001d2e1d7224 */ /* 0x000fe200078e021b */
[----:B------:R-:W-:Y:S01]  /*95b0*/  IADD3.X R19, R45, R19, R42, P0, !PT ;  /* 0x000000132d137210 */ /* 0x000fe200007fe42a */
[----:B------:R-:W-:Y:S01]  /*95c0*/  IMAD.WIDE.U32 R22, R49, UR6, R22 ;  /* 0x0000000631167c25 */ /* 0x000fe2000f8e0016 */
[----:B------:R-:W-:-:S03]  /*95d0*/  ULDC.64 UR6, c[0x0][0xbc8] ;  /* 0x0002f20000067ab9 */ /* 0x000fc60000000a00 */
[----:B------:R-:W-:Y:S02]  /*95e0*/  IMAD R27, R46, R44, R27 ;  /* 0x0000002c2e1b7224 */ /* 0x000fe400078e021b */
[----:B------:R-:W-:Y:S01]  /*95f0*/  IMAD R45, R43, UR5, R26 ;  /* 0x000000052b2d7c24 */ /* 0x000fe2000f8e021a */
[----:B------:R-:W-:Y:S01]  /*9600*/  SHF.R.S32.HI R26, RZ, 0x1f, R29 ;  /* 0x0000001fff1a7819 */ /* 0x000fe2000001141d */
[----:B------:R-:W-:Y:S01]  /*9610*/  IMAD.IADD R23, R23, 0x1, R47 ;  /* 0x0000000117177824 */ /* 0x000fe200078e022f */
[----:B------:R-:W-:Y:S01]  /*9620*/  SHF.R.S32.HI R42, RZ, 0x1f, R27 ;  /* 0x0000001fff2a7819 */ /* 0x000fe2000001141b */
[----:B------:R-:W0:Y:S01]  /*9630*/  S2UR UR5, SR_CgaCtaId ;  /* 0x00000000000579c3 */ /* 0x000e220000008800 */
[----:B------:R-:W-:-:S04]  /*9640*/  IMAD.WIDE.U32 R22, R43, UR4, R22 ;  /* 0x000000042b167c25 */ /* 0x000fc8000f8e0016 */
        /* <DEDUP_REMOVED lines=11> */
[----:B------:R-:W-:Y:S01]  /*9700*/  UMOV UR4, 0x400 ;  /* 0x0000040000047882 */ /* 0x000fe20000000000 */
[----:B------:R-:W-:Y:S01]  /*9710*/  IMAD.IADD R19, R23, 0x1, R29 ;  /* 0x0000000117137824 */ /* 0x000fe200078e021d */
[----:B------:R-:W-:Y:S01]  /*9720*/  LEA R48, P1, R22, UR8, 0x2 ;  /* 0x0000000816307c11 */ /* 0x000fe2000f8210ff */
[----:B------:R-:W-:Y:S01]  /*9730*/  ULDC UR6, c[0x0][0xa88] ;  /* 0x0002a20000067ab9 */ /* 0x000fe20000000800 */
[----:B------:R-:W-:Y:S02]  /*9740*/  LEA.HI.X R27, R18, UR7, R27, 0x2, P0 ;  /* 0x00000007121b7c11 */ /* 0x000fe400080f141b */
[----:B------:R-:W-:Y:S01]  /*9750*/  LEA.HI.X R50, R22, UR9, R19, 0x2, P1 ;  /* 0x0000000916327c11 */ /* 0x000fe200088f1413 */
[----:B------:R-:W-:Y:S04]  /*9760*/  SHFL.IDX PT, R18, R26, RZ, 0x1c1f ;  /* 0x001c1fff1a127589 */ /* 0x000fe800000e0000 */
[----:B------:R-:W1:Y:S04]  /*9770*/  SHFL.IDX PT, R19, R27, RZ, 0x1c1f ;  /* 0x001c1fff1b137589 */ /* 0x000e6800000e0000 */
[----:B------:R-:W-:Y:S04]  /*9780*/  SHFL.IDX PT, R22, R26, 0x1, 0x1c1f ;  /* 0x003c1f001a167f89 */ /* 0x000fe800000e0000 */
        /* <DEDUP_REMOVED lines=9> */
[----:B------:R-:W-:-:S08]  /*9820*/  ISETP.GE.AND P2, PT, R16, R45, PT ;  /* 0x0000002d1000720c */ /* 0x000fd00003f46270 */
[----:B------:R-:W-:Y:S01]  /*9830*/  SYNCS.ARRIVE.TRANS64.RED.A1T0 RZ, [UR4], RZ ;  /* 0x000000ffffff79a7 */ /* 0x000fe20008100404 */
[----:B-1----:R0:W-:Y:S04]  /*9840*/  @!P1 ST.E desc[UR42][R18.64], R17 ;  /* 0x0000001112009985 */ /* 0x0021e8000c10192a */
[----:B--2---:R0:W-:Y:S01]  /*9850*/  @!P0 ST.E desc[UR42][R22.64], R0 ;  /* 0x0000000016008985 */ /* 0x0041e2000c10192a */
[----:B------:R-:W-:-:S03]  /*9860*/  IADD3 R47, R53, -R54, RZ ;  /* 0x80000036352f7210 */ /* 0x000fc60007ffe0ff */
[----:B------:R0:W1:Y:S04]  /*9870*/  SHFL.IDX PT, R42, R48, RZ, 0x1c1f ;  /* 0x001c1fff302a7589 */ /* 0x00006800000e0000 */
[----:B------:R0:W2:Y:S01]  /*9880*/  SHFL.IDX PT, R43, R50, RZ, 0x1c1f ;  /* 0x001c1fff322b7589 */ /* 0x0000a200000e0000 */
[----:B------:R-:W-:Y:S01]  /*9890*/  IMAD.SHL.U32 R47, R47, 0x2, RZ ;  /* 0x000000022f2f7824 */ /* 0x000fe200078e00ff */
[----:B------:R-:W-:Y:S06]  /*98a0*/  @P2 BRA `(.L_x_12166) ;  /* 0x0000000000b82947 */ /* 0x000fec0003800000 */
[----:B------:R-:W-:Y:S01]  /*98b0*/  ULDC UR4, c[0x0][0xac8] ;  /* 0x0002b20000047ab9 */ /* 0x000fe20000000800 */
[C---:B0-----:R-:W-:Y:S01]  /*98c0*/  VIADD R0, R47.reuse, 0x8 ;  /* 0x000000082f007836 */ /* 0x041fe20000000000 */
[C---:B------:R-:W-:Y:S01]  /*98d0*/  ISETP.GE.AND P0, PT, R47.reuse, UR4, PT ;  /* 0x000000042f007c0c */ /* 0x040fe2000bf06270 */
[C---:B------:R-:W-:Y:S01]  /*98e0*/  VIADD R19, R47.reuse, 0x18 ;  /* 0x000000182f137836 */ /* 0x040fe20000000000 */
[C---:B------:R-:W-:Y:S01]  /*98f0*/  IADD3 R18, R47.reuse, 0x10, RZ ;  /* 0x000000102f127810 */ /* 0x040fe20007ffe0ff */
[C---:B------:R-:W-:Y:S01]  /*9900*/  VIADD R22, R47.reuse, 0x20 ;  /* 0x000000202f167836 */ /* 0x040fe20000000000 */
[C---:B------:R-:W-:Y:S01]  /*9910*/  IADD3 R23, R47.reuse, 0x28, RZ ;  /* 0x000000282f177810 */ /* 0x040fe20007ffe0ff */
[C---:B------:R-:W-:Y:S01]  /*9920*/  VIADD R27, R47.reuse, 0x30 ;  /* 0x000000302f1b7836 */ /* 0x040fe20000000000 */
[----:B------:R-:W-:Y:S01]  /*9930*/  ISETP.GE.AND P1, PT, R18, UR4, PT ;  /* 0x0000000412007c0c */ /* 0x000fe2000bf26270 */
[----:B------:R-:W-:Y:S01]  /*9940*/  VIADD R29, R47, 0x38 ;  /* 0x000000382f1d7836 */ /* 0x000fe20000000000 */
[----:B------:R-:W-:-:S02]  /*9950*/  ISETP.GE.AND P2, PT, R19, UR4, PT ;  /* 0x0000000413007c0c */ /* 0x000fc4000bf46270 */
[----:B------:R-:W-:Y:S02]  /*9960*/  ISETP.GE.AND P3, PT, R22, UR4, PT ;  /* 0x0000000416007c0c */ /* 0x000fe4000bf66270 */
[----:B------:R-:W-:Y:S01]  /*9970*/  ISETP.GE.AND P4, PT, R23, UR4, PT ;  /* 0x0000000417007c0c */ /* 0x000fe2000bf86270 */
[----:B-12---:R-:W-:Y:S01]  /*9980*/  @!P0 IMAD.WIDE R16, R47, 0x4, R42 ;  /* 0x000000042f108825 */ /* 0x006fe200078e022a */
[----:B------:R-:W-:Y:S02]  /*9990*/  ISETP.GE.AND P5, PT, R27, UR4, PT ;  /* 0x000000041b007c0c */ /* 0x000fe4000bfa6270 */
[----:B------:R-:W-:Y:S02]  /*99a0*/  ISETP.GE.AND P6, PT, R29, UR4, PT ;  /* 0x000000041d007c0c */ /* 0x000fe4000bfc6270 */
[----:B------:R0:W-:Y:S01]  /*99b0*/  @!P0 ST.E.64 desc[UR42][R16.64], R40 ;  /* 0x0000002810008985 */ /* 0x0001e2000c101b2a */
[----:B------:R-:W-:Y:S02]  /*99c0*/  ISETP.GE.AND P0, PT, R0, UR4, PT ;  /* 0x0000000400007c0c */ /* 0x000fe4000bf06270 */
[----:B------:R-:W-:-:S02]  /*99d0*/  @!P1 LEA.HI R18, R18, R18, RZ, 0x1 ;  /* 0x0000001212129211 */ /* 0x000fc400078f08ff */
[----:B------:R-:W-:Y:S02]  /*99e0*/  @!P3 LEA.HI R22, R22, R22, RZ, 0x1 ;  /* 0x000000161616b211 */ /* 0x000fe400078f08ff */
[----:B------:R-:W-:Y:S02]  /*99f0*/  @!P4 LEA.HI R26, R23, R23, RZ, 0x1 ;  /* 0x00000017171ac211 */ /* 0x000fe400078f08ff */
[----:B------:R-:W-:Y:S02]  /*9a00*/  @!P5 LEA.HI R28, R27, R27, RZ, 0x1 ;  /* 0x0000001b1b1cd211 */ /* 0x000fe400078f08ff */
[----:B------:R-:W-:-:S03]  /*9a10*/  @!P3 LOP3.LUT R27, R22, 0xfffffffe, RZ, 0xc0, !PT ;  /* 0xfffffffe161bb812 */ /* 0x000fc600078ec0ff */
[----:B------:R-:W-:Y:S02]  /*9a20*/  @!P0 LEA.HI R0, R0, R0, RZ, 0x1 ;  /* 0x0000000000008211 */ /* 0x000fe400078f08ff */
[----:B0-----:R-:W-:Y:S02]  /*9a30*/  @!P2 LEA.HI R16, R19, R19, RZ, 0x1 ;  /* 0x000000131310a211 */ /* 0x001fe400078f08ff */
[----:B------:R-:W-:Y:S02]  /*9a40*/  @!P0 LOP3.LUT R17, R0, 0xfffffffe, RZ, 0xc0, !PT ;  /* 0xfffffffe00118812 */ /* 0x000fe400078ec0ff */
[----:B------:R-:W-:Y:S02]  /*9a50*/  @!P1 LOP3.LUT R19, R18, 0xfffffffe, RZ, 0xc0, !PT ;  /* 0xfffffffe12139812 */ /* 0x000fe400078ec0ff */
[----:B------:R-:W-:Y:S02]  /*9a60*/  @!P6 LEA.HI R40, R29, R29, RZ, 0x1 ;  /* 0x0000001d1d28e211 */ /* 0x000fe400078f08ff */
[----:B------:R-:W-:Y:S01]  /*9a70*/  @!P2 LOP3.LUT R23, R16, 0xfffffffe, RZ, 0xc0, !PT ;  /* 0xfffffffe1017a812 */ /* 0x000fe200078ec0ff */
[----:B------:R-:W-:Y:S01]  /*9a80*/  @!P0 IMAD.WIDE R16, R17, 0x4, R42 ;  /* 0x0000000411108825 */ /* 0x000fe200078e022a */
[----:B------:R-:W-:-:S02]  /*9a90*/  @!P4 LOP3.LUT R29, R26, 0xfffffffe, RZ, 0xc0, !PT ;  /* 0xfffffffe1a1dc812 */ /* 0x000fc400078ec0ff */
[----:B------:R-:W-:Y:S01]  /*9aa0*/  @!P5 LOP3.LUT R41, R28, 0xfffffffe, RZ, 0xc0, !PT ;  /* 0xfffffffe1c29d812 */ /* 0x000fe200078ec0ff */
[--C-:B------:R-:W-:Y:S01]  /*9ab0*/  @!P1 IMAD.WIDE R18, R19, 0x4, R42.reuse ;  /* 0x0000000413129825 */ /* 0x100fe200078e022a */
[----:B------:R-:W-:Y:S01]  /*9ac0*/  @!P6 LOP3.LUT R49, R40, 0xfffffffe, RZ, 0xc0, !PT ;  /* 0xfffffffe2831e812 */ /* 0x000fe200078ec0ff */
[----:B------:R3:W-:Y:S02]  /*9ad0*/  @!P0 ST.E.64 desc[UR42][R16.64], R2 ;  /* 0x0000000210008985 */ /* 0x0007e4000c101b2a */
[--C-:B------:R-:W-:Y:S02]  /*9ae0*/  @!P2 IMAD.WIDE R22, R23, 0x4, R42.reuse ;  /* 0x000000041716a825 */ /* 0x100fe400078e022a */
[----:B------:R3:W-:Y:S02]  /*9af0*/  @!P1 ST.E.64 desc[UR42][R18.64], R4 ;  /* 0x0000000412009985 */ /* 0x0007e4000c101b2a */
[--C-:B------:R-:W-:Y:S02]  /*9b00*/  @!P3 IMAD.WIDE R26, R27, 0x4, R42.reuse ;  /* 0x000000041b1ab825 */ /* 0x100fe400078e022a */
[----:B------:R3:W-:Y:S02]  /*9b10*/  @!P2 ST.E.64 desc[UR42][R22.64], R6 ;  /* 0x000000061600a985 */ /* 0x0007e4000c101b2a */
[----:B------:R-:W-:-:S02]  /*9b20*/  @!P4 IMAD.WIDE R28, R29, 0x4, R42 ;  /* 0x000000041d1cc825 */ /* 0x000fc400078e022a */
[----:B------:R3:W-:Y:S02]  /*9b30*/  @!P3 ST.E.64 desc[UR42][R26.64], R10 ;  /* 0x0000000a1a00b985 */ /* 0x0007e4000c101b2a */
[--C-:B------:R-:W-:Y:S02]  /*9b40*/  @!P5 IMAD.WIDE R40, R41, 0x4, R42.reuse ;  /* 0x000000042928d825 */ /* 0x100fe400078e022a */
[----:B------:R3:W-:Y:S02]  /*9b50*/  @!P4 ST.E.64 desc[UR42][R28.64], R14 ;  /* 0x0000000e1c00c985 */ /* 0x0007e4000c101b2a */
[----:B------:R-:W-:Y:S02]  /*9b60*/  @!P6 IMAD.WIDE R42, R49, 0x4, R42 ;  /* 0x00000004312ae825 */ /* 0x000fe400078e022a */
[----:B------:R3:W-:Y:S04]  /*9b70*/  @!P5 ST.E.64 desc[UR42][R40.64], R24 ;  /* 0x000000182800d985 */ /* 0x0007e8000c101b2a */
[----:B------:R3:W-:Y:S02]  /*9b80*/  @!P6 ST.E.64 desc[UR42][R42.64], R34 ;  /* 0x000000222a00e985 */ /* 0x0007e4000c101b2a */
.L_x_12166:
[----:B------:R-:W-:Y:S05]  /*9b90*/  BSYNC B0 ;  /* 0x0000000000007941 */ /* 0x000fea0003800000 */
.L_x_12165:
[----:B------:R-:W-:Y:S01]  /*9ba0*/  ISETP.GE.AND P0, PT, R44, R45, PT ;  /* 0x0000002d2c00720c */ /* 0x000fe20003f06270 */
[----:B0--3--:R3:W4:Y:S04]  /*9bb0*/  SHFL.IDX PT, R17, R50, 0x1, 0x1c1f ;  /* 0x003c1f0032117f89 */ /* 0x00972800000e0000 */
[----:B------:R3:W0:Y:S08]  /*9bc0*/  SHFL.IDX PT, R16, R48, 0x1, 0x1c1f ;  /* 0x003c1f0030107f89 */ /* 0x00063000000e0000 */
[----:B---3--:R-:W-:Y:S05]  /*9bd0*/  @P0 BRA `(.L_x_12141) ;  /* 0x0000003800b00947 */ /* 0x008fea0003800000 */
[C---:B------:R-:W-:Y:S01]  /*9be0*/  IADD3 R0, R47.reuse, 0x8, RZ ;  /* 0x000000082f007810 */ /* 0x040fe20007ffe0ff */
[----:B------:R-:W-:Y:S01]  /*9bf0*/  ULDC UR4, c[0x0][0xac8] ;  /* 0x0002b20000047ab9 */ /* 0x000fe20000000800 */
[C---:B------:R-:W-:Y:S01]  /*9c00*/  VIADD R6, R47.reuse, 0x10 ;  /* 0x000000102f067836 */ /* 0x040fe20000000000 */
[C---:B------:R-:W-:Y:S01]  /*9c10*/  IADD3 R10, R47.reuse, 0x20, RZ ;  /* 0x000000202f0a7810 */ /* 0x040fe20007ffe0ff */
[C---:B------:R-:W-:Y:S01]  /*9c20*/  VIADD R7, R47.reuse, 0x18 ;  /* 0x000000182f077836 */ /* 0x040fe20000000000 */
[----:B------:R-:W-:Y:S01]  /*9c30*/  ISETP.GE.AND P1, PT, R0, UR4, PT ;  /* 0x0000000400007c0c */ /* 0x000fe2000bf26270 */
[C---:B------:R-:W-:Y:S01]  /*9c40*/  VIADD R11, R47.reuse, 0x28 ;  /* 0x000000282f0b7836 */ /* 0x040fe20000000000 */
[----:B------:R-:W-:Y:S01]  /*9c50*/  ISETP.GE.AND P2, PT, R6, UR4, PT ;  /* 0x0000000406007c0c */ /* 0x000fe2000bf46270 */
[----:B------:R-:W-:Y:S01]  /*9c60*/  VIADD R15, R47, 0x30 ;  /* 0x000000302f0f7836 */ /* 0x000fe20000000000 */
[----:B------:R-:W-:Y:S02]  /*9c70*/  ISETP.GE.AND P3, PT, R7, UR4, PT ;  /* 0x0000000407007c0c */ /* 0x000fe4000bf66270 */
[----:B------:R-:W-:-:S02]  /*9c80*/  ISETP.GE.AND P4, PT, R10, UR4, PT ;  /* 0x000000040a007c0c */ /* 0x000fc4000bf86270 */
[----:B------:R-:W-:Y:S02]  /*9c90*/  ISETP.GE.AND P0, PT, R47, UR4, PT ;  /* 0x000000042f007c0c */ /* 0x000fe4000bf06270 */
[----:B------:R-:W-:Y:S02]  /*9ca0*/  ISETP.GE.AND P5, PT, R11, UR4, PT ;  /* 0x000000040b007c0c */ /* 0x000fe4000bfa6270 */
[----:B------:R-:W-:Y:S02]  /*9cb0*/  ISETP.GE.AND P6, PT, R15, UR4, PT ;  /* 0x000000040f007c0c */ /* 0x000fe4000bfc6270 */
[----:B------:R-:W-:Y:S02]  /*9cc0*/  @!P1 LEA.HI R0, R0, R0, RZ, 0x1 ;  /* 0x0000000000009211 */ /* 0x000fe400078f08ff */
[----:B------:R-:W-:Y:S02]  /*9cd0*/  @!P2 LEA.HI R6, R6, R6, RZ, 0x1 ;  /* 0x000000060606a211 */ /* 0x000fe400078f08ff */
[----:B------:R-:W-:-:S02]  /*9ce0*/  @!P1 LOP3.LUT R5, R0, 0xfffffffe, RZ, 0xc0, !PT ;  /* 0xfffffffe00059812 */ /* 0x000fc400078ec0ff */
[----:B------:R-:W-:Y:S01]  /*9cf0*/  @!P3 LEA.HI R0, R7, R7, RZ, 0x1 ;  /* 0x000000070700b211 */ /* 0x000fe200078f08ff */
[--C-:B0---4-:R-:W-:Y:S01]  /*9d00*/  @!P0 IMAD.WIDE R2, R47, 0x4, R16.reuse ;  /* 0x000000042f028825 */ /* 0x111fe200078e0210 */
[----:B------:R-:W-:Y:S02]  /*9d10*/  @!P4 LEA.HI R10, R10, R10, RZ, 0x1 ;  /* 0x0000000a0a0ac211 */ /* 0x000fe400078f08ff */
[----:B------:R-:W-:Y:S01]  /*9d20*/  @!P5 LEA.HI R14, R11, R11, RZ, 0x1 ;  /* 0x0000000b0b0ed211 */ /* 0x000fe200078f08ff */
[----:B------:R-:W-:Y:S01]  /*9d30*/  @!P1 IMAD.WIDE R4, R5, 0x4, R16 ;  /* 0x0000000405049825 */ /* 0x000fe200078e0210 */
[----:B------:R-:W-:Y:S01]  /*9d40*/  @!P6 LEA.HI R18, R15, R15, RZ, 0x1 ;  /* 0x0000000f0f12e211 */ /* 0x000fe200078f08ff */
[----:B------:R0:W-:Y:S01]  /*9d50*/  @!P0 ST.E.64 desc[UR42][R2.64], R32 ;  /* 0x0000002002008985 */ /* 0x0001e2000c101b2a */
[----:B------:R-:W-:Y:S02]  /*9d60*/  @!P2 LOP3.LUT R7, R6, 0xfffffffe, RZ, 0xc0, !PT ;  /* 0xfffffffe0607a812 */ /* 0x000fe400078ec0ff */
[----:B------:R-:W-:Y:S01]  /*9d70*/  @!P3 LOP3.LUT R11, R0, 0xfffffffe, RZ, 0xc0, !PT ;  /* 0xfffffffe000bb812 */ /* 0x000fe200078ec0ff */
[----:B------:R3:W-:Y:S01]  /*9d80*/  @!P1 ST.E.64 desc[UR42][R4.64], R38 ;  /* 0x0000002604009985 */ /* 0x0007e2000c101b2a */
[----:B------:R-:W-:-:S02]  /*9d90*/  @!P4 LOP3.LUT R15, R10, 0xfffffffe, RZ, 0xc0, !PT ;  /* 0xfffffffe0a0fc812 */ /* 0x000fc400078ec0ff */
[----:B------:R-:W-:Y:S02]  /*9da0*/  @!P5 LOP3.LUT R19, R14, 0xfffffffe, RZ, 0xc0, !PT ;  /* 0xfffffffe0e13d812 */ /* 0x000fe400078ec0ff */
[----:B------:R-:W-:Y:S02]  /*9db0*/  @!P6 LOP3.LUT R23, R18, 0xfffffffe, RZ, 0xc0, !PT ;  /* 0xfffffffe1217e812 */ /* 0x000fe400078ec0ff */
[----:B------:R-:W-:Y:S01]  /*9dc0*/  IADD3 R47, R47, 0x38, RZ ;  /* 0x000000382f2f7810 */ /* 0x000fe20007ffe0ff */
[----:B0-----:R-:W-:-:S03]  /*9dd0*/  @!P2 IMAD.WIDE R2, R7, 0x4, R16 ;  /* 0x000000040702a825 */ /* 0x001fc600078e0210 */
[----:B------:R-:W-:Y:S01]  /*9de0*/  ISETP.GE.AND P0, PT, R47, UR4, PT ;  /* 0x000000042f007c0c */ /* 0x000fe2000bf06270 */
[--C-:B---3--:R-:W-:Y:S01]  /*9df0*/  @!P3 IMAD.WIDE R4, R11, 0x4, R16.reuse ;  /* 0x000000040b04b825 */ /* 0x108fe200078e0210 */
        /* <DEDUP_REMOVED lines=10> */
[----:B---3--:R-:W-:-:S05]  /*9ea0*/  LOP3.LUT R3, R47, 0xfffffffe, RZ, 0xc0, !PT ;  /* 0xfffffffe2f037812 */ /* 0x008fca00078ec0ff */
[----:B------:R-:W-:-:S05]  /*9eb0*/  IMAD.WIDE R2, R3, 0x4, R16 ;  /* 0x0000000403027825 */ /* 0x000fca00078e0210 */
[----:B------:R0:W-:Y:S01]  /*9ec0*/  ST.E.64 desc[UR42][R2.64], R150 ;  /* 0x0000009602007985 */ /* 0x0001e2000c101b2a */
[----:B------:R-:W-:Y:S05]  /*9ed0*/  BRA `(.L_x_12141) ;  /* 0x0000003400f07947 */ /* 0x000fea0003800000 */
.L_x_12164:
        /* <DEDUP_REMOVED lines=12> */
[----:B------:R-:W2:Y:S01]  /*9fa0*/  LDL.LU R7, [R1+0x18] ;  /* 0x0000180001077983 */ /* 0x000ea20000300800 */
[----:B------:R-:W-:Y:S01]  /*9fb0*/  ISETP.NE.AND P0, PT, R6, 0x1, PT ;  /* 0x000000010600780c */ /* 0x000fe20003f05270 */
[----:B------:R-:W0:Y:S01]  /*9fc0*/  S2UR UR4, SR_CTAID.Z ;  /* 0x00000000000479c3 */ /* 0x000e220000002700 */
[----:B------:R-:W-:-:S07]  /*9fd0*/  ULDC.64 UR6, c[0x0][0xbd0] ;  /* 0x0002f40000067ab9 */ /* 0x000fce0000000a00 */
        /* <DEDUP_REMOVED lines=11> */
[C---:B------:R-:W-:Y:S01]  /*a090*/  IMAD R5, R7.reuse, UR7, R4 ;  /* 0x0000000707057c24 */ /* 0x040fe2000f8e0204 */
[----:B------:R-:W-:Y:S01]  /*a0a0*/  IADD3 R7, -R7, RZ, RZ ;  /* 0x000000ff07077210 */ /* 0x000fe20007ffe1ff */
        /* <DEDUP_REMOVED lines=25> */
[----:B------:R-:W-:Y:S02]  /*a240*/  LEA.HI.X R5, R2, UR5, R3, 0x2, P0 ;  /* 0x0000000502057c11 */ /* 0x000fe400080f1403 */
[----:B------:R-:W-:-:S05]  /*a250*/  MOV R3, 0xff800000 ;  /* 0xff80000000037802 */ /* 0x000fca0000000f00 */
[----:B------:R0:W-:Y:S01]  /*a260*/  STG.E desc[UR42][R4.64], R3 ;  /* 0x0000000304007986 */ /* 0x0001e2000c10192a */
[----:B------:R-:W-:Y:S05]  /*a270*/  BRA `(.L_x_12141) ;  /* 0x0000003400087947 */ /* 0x000fea0003800000 */
.L_x_12139:
        /* <DEDUP_REMOVED lines=18> */
.L_x_12167:
[----:B------:R-:W-:Y:S01]  /*a3a0*/  ULDC UR7, c[0x0][0xc50] ;  /* 0x0003140000077ab9 */ /* 0x000fe20000000800 */
[----:B------:R-:W-:Y:S01]  /*a3b0*/  UMOV UR36, UR6 ;  /* 0x0000000600247c82 */ /* 0x000fe20008000000 */
[----:B------:R-:W-:-:S11]  /*a3c0*/  UISETP.NE.AND UP0, UPT, UR7, 0x1, UPT ;  /* 0x000000010700788c */ /* 0x000fd6000bf05270 */
[----:B------:R-:W-:Y:S01]  /*a3d0*/  @UP0 ULDC UR4, c[0x0][0xc54] ;  /* 0x0003150000040ab9 */ /* 0x000fe20000000800 */
[----:B------:R-:W-:Y:S01]  /*a3e0*/  @UP0 ULDC UR8, c[0x0][0xc58] ;  /* 0x0003160000080ab9 */ /* 0x000fe20000000800 */
[----:B------:R-:W-:-:S04]  /*a3f0*/  UIMAD.WIDE.U32 UR4, UR6, UR4, URZ ;  /* 0x00000004060472a5 */ /* 0x000fc8000f8e003f */
[----:B------:R-:W-:-:S12]  /*a400*/  @UP0 USHF.R.U32.HI UR36, URZ, UR8, UR5 ;  /* 0x000000083f240299 */ /* 0x000fd80008011605 */
.L_x_12168:
[----:B------:R-:W-:Y:S01]  /*a410*/  ISETP.GE.AND P0, PT, R17, RZ, PT ;  /* 0x000000ff1100720c */ /* 0x000fe20003f06270 */
[----:B------:R-:W-:Y:S01]  /*a420*/  UIADD3 UR4, -UR36, URZ, URZ ;  /* 0x0000003f24047290 */ /* 0x000fe2000fffe13f */
[----:B------:R-:W-:Y:S01]  /*a430*/  IMAD.MOV.U32 R8, RZ, RZ, 0x1 ;  /* 0x00000001ff087424 */ /* 0x000fe200078e00ff */
[----:B------:R-:W-:Y:S01]  /*a440*/  MOV R2, 0x1 ;  /* 0x0000000100027802 */ /* 0x000fe20000000f00 */
[----:B------:R-:W-:Y:S01]  /*a450*/  IMAD.MOV.U32 R0, RZ, RZ, RZ ;  /* 0x000000ffff007224 */ /* 0x000fe200078e00ff */
[----:B------:R-:W-:-:S08]  /*a460*/  UIMAD UR6, UR7, UR4, UR6 ;  /* 0x00000004070672a4 */ /* 0x000fd0000f8e0206 */
        /* <DEDUP_REMOVED lines=26> */
[----:B------:R-:W-:Y:S02]  /*a610*/  ULOP3.LUT UR5, UR5, UR4, URZ, 0x3c, !UPT ;  /* 0x0000000405057292 */ /* 0x000fe4000f8e3c3f */
[----:B------:R-:W-:-:S04]  /*a620*/  IADD3 R4, RZ, -R4, RZ ;  /* 0x80000004ff047210 */ /* 0x000fc80007ffe0ff */
        /* <DEDUP_REMOVED lines=15> */
[----:B------:R-:W-:Y:S02]  /*a720*/  ISETP.NE.AND P1, PT, RZ, UR4, PT ;  /* 0x00000004ff007c0c */ /* 0x000fe4000bf25270 */
[----:B------:R-:W-:-:S13]  /*a730*/  ISETP.GE.U32.AND P0, PT, R0, R5, PT ;  /* 0x000000050000720c */ /* 0x000fda0003f06070 */
[----:B------:R-:W-:-:S05]  /*a740*/  @P0 VIADD R3, R3, 0x1 ;  /* 0x0000000103030836 */ /* 0x000fca0000000000 */
[----:B------:R-:W-:Y:S02]  /*a750*/  @!P2 IADD3 R3, -R3, RZ, RZ ;  /* 0x000000ff0303a210 */ /* 0x000fe40007ffe1ff */
[----:B------:R-:W-:-:S05]  /*a760*/  @!P1 LOP3.LUT R3, RZ, UR4, RZ, 0x33, !PT ;  /* 0x00000004ff039c12 */ /* 0x000fca000f8e33ff */
[----:B------:R-:W-:-:S07]  /*a770*/  IMAD.MOV.U32 R25, RZ, RZ, R3 ;  /* 0x000000ffff197224 */ /* 0x000fce00078e0003 */
.L_x_12170:
[----:B------:R-:W-:Y:S01]  /*a780*/  IMAD R24, R25, UR40, RZ ;  /* 0x0000002819187c24 */ /* 0x000fe2000f8e02ff */
[----:B------:R-:W-:Y:S01]  /*a790*/  MOV R2, 0x1 ;  /* 0x0000000100027802 */ /* 0x000fe20000000f00 */
[----:B------:R-:W-:-:S03]  /*a7a0*/  IMAD.MOV.U32 R0, RZ, RZ, RZ ;  /* 0x000000ffff007224 */ /* 0x000fc600078e00ff */
        /* <DEDUP_REMOVED lines=15> */
[----:B------:R-:W-:Y:S01]  /*a8a0*/  IMAD.U32 R5, RZ, RZ, UR5 ;  /* 0x00000005ff057e24 */ /* 0x000fe2000f8e00ff */
[----:B------:R-:W0:Y:S01]  /*a8b0*/  LDC.64 R2, c[0x4][R2] ;  /* 0x0100000002027b82 */ /* 0x000e220000000a00 */
[----:B------:R-:W-:Y:S01]  /*a8c0*/  ULDC.64 UR4, c[0x4][0x30] ;  /* 0x01000c0000047ab9 */ /* 0x000fe20000000a00 */
[----:B------:R-:W-:Y:S01]  /*a8d0*/  IMAD.U32 R7, RZ, RZ, UR7 ;  /* 0x00000007ff077e24 */ /* 0x000fe2000f8e00ff */
[----:B------:R-:W-:Y:S01]  /*a8e0*/  MOV R11, UR5 ;  /* 0x00000005000b7c02 */ /* 0x000fe20008000f00 */
[----:B------:R-:W-:Y:S01]  /*a8f0*/  IMAD.U32 R10, RZ, RZ, UR4 ;  /* 0x00000004ff0a7e24 */ /* 0x000fe2000f8e00ff */
[----:B------:R-:W-:Y:S01]  /*a900*/  MOV R13, RZ ;  /* 0x000000ff000d7202 */ /* 0x000fe20000000f00 */
[----:B------:R-:W-:-:S02]  /*a910*/  IMAD.MOV.U32 R8, RZ, RZ, 0x70 ;  /* 0x00000070ff087424 */ /* 0x000fc400078e00ff */
[----:B------:R-:W-:-:S07]  /*a920*/  IMAD.MOV.U32 R12, RZ, RZ, 0x1 ;  /* 0x00000001ff0c7424 */ /* 0x000fce00078e00ff */
[----:B------:R-:W-:-:S07]  /*a930*/  LEPC R20, `(.L_x_12171) ;  /* 0x000000001014794e */ /* 0x000fce0000000000 */
[----:B0-----:R-:W-:Y:S05]  /*a940*/  CALL.ABS.NOINC R2 ;  /* 0x0000000002007343 */ /* 0x001fea0003c00000 */
.L_x_12171:
        /* <DEDUP_REMOVED lines=12> */
[----:B------:R-:W-:Y:S01]  /*aa10*/  IMAD.U32 R7, RZ, RZ, UR7 ;  /* 0x00000007ff077e24 */ /* 0x000fe2000f8e00ff */
[----:B------:R-:W-:Y:S01]  /*aa20*/  MOV R11, UR5 ;  /* 0x00000005000b7c02 */ /* 0x000fe20008000f00 */
[----:B------:R-:W-:Y:S01]  /*aa30*/  IMAD.U32 R10, RZ, RZ, UR4 ;  /* 0x00000004ff0a7e24 */ /* 0x000fe2000f8e00ff */
[----:B------:R-:W-:Y:S01]  /*aa40*/  MOV R13, RZ ;  /* 0x000000ff000d7202 */ /* 0x000fe20000000f00 */
[----:B------:R-:W-:-:S02]  /*aa50*/  IMAD.MOV.U32 R8, RZ, RZ, 0x70 ;  /* 0x00000070ff087424 */ /* 0x000fc400078e00ff */
[----:B0-----:R-:W-:-:S07]  /*aa60*/  IMAD.MOV.U32 R12, RZ, RZ, 0x1 ;  /* 0x00000001ff0c7424 */ /* 0x001fce00078e00ff */
[----:B------:R-:W-:-:S07]  /*aa70*/  LEPC R20, `(.L_x_12173) ;  /* 0x000000001014794e */ /* 0x000fce0000000000 */
[----:B-1----:R-:W-:Y:S05]  /*aa80*/  CALL.ABS.NOINC R2 ;  /* 0x0000000002007343 */ /* 0x002fea0003c00000 */
.L_x_12173:
[----:B------:R0:W1:Y:S01]  /*aa90*/  LDC.64 R2, c[0x4][R16] ;  /* 0x0100000010027b82 */ /* 0x0000620000000a00 */
[----:B------:R-:W-:Y:S01]  /*aaa0*/  ULDC.64 UR4, c[0x4][0x1b8] ;  /* 0x01006e0000047ab9 */ /* 0x000fe20000000a00 */
[----:B------:R-:W-:Y:S01]  /*aab0*/  ULDC.64 UR6, c[0x4][0x1c0] ;  /* 0x0100700000067ab9 */ /* 0x000fe20000000a00 */
[----:B------:R-:W-:Y:S01]  /*aac0*/  IMAD.U32 R4, RZ, RZ, UR4 ;  /* 0x00000004ff047e24 */ /* 0x000fe2000f8e00ff */
[----:B------:R-:W-:Y:S01]  /*aad0*/  MOV R6, UR6 ;  /* 0x0000000600067c02 */ /* 0x000fe20008000f00 */
[----:B------:R-:W-:Y:S01]  /*aae0*/  IMAD.U32 R5, RZ, RZ, UR5 ;  /* 0x00000005ff057e24 */ /* 0x000fe2000f8e00ff */
[----:B------:R-:W-:Y:S01]  /*aaf0*/  ULDC.64 UR4, c[0x4][0x40] ;  /* 0x0100100000047ab9 */ /* 0x000fe20000000a00 */
        /* <DEDUP_REMOVED lines=8> */
.L_x_12172:
        /* <DEDUP_REMOVED lines=17> */
.L_x_12242:
[----:B-1----:R-:W-:Y:S02]  /*ac90*/  ISETP.NE.AND P0, PT, R14, RZ, PT ;  /* 0x000000ff0e00720c */ /* 0x002fe40003f05270 */
[----:B------:R-:W-:-:S04]  /*aca0*/  PLOP3.LUT P2, PT, PT, PT, PT, 0x8, 0x0 ;  /* 0x000000000000781c */ /* 0x000fc80003f4e170 */
[----:B0-----:R-:W-:-:S07]  /*acb0*/  P2R R22, PR, RZ, 0x4 ;  /* 0x00000004ff167803 */ /* 0x001fce0000000000 */
[----:B------:R-:W-:Y:S05]  /*acc0*/  @P0 BRA `(.L_x_12175) ;  /* 0x0000000000d00947 */ /* 0x000fea0003800000 */
[----:B------:R-:W-:-:S03]  /*acd0*/  UMOV UR4, 0xffffffff ;  /* 0xffffffff00047882 */ /* 0x000fc60000000000 */
[----:B------:R-:W-:Y:S05]  /*ace0*/  BRA.DIV UR4, `(.L_x_12176) ;  /* 0x0000002e04047947 */ /* 0x000fea000b800000 */
[----:B------:R-:W-:-:S13]  /*acf0*/  ELECT P6, URZ, PT ;  /* 0x00000000003f782f */ /* 0x000fda00038c0000 */
.L_x_12245:
[----:B------:R-:W-:Y:S05]  /*ad00*/  @!P6 BRA `(.L_x_12175) ;  /* 0x0000000000c0e947 */ /* 0x000fea0003800000 */
[----:B------:R-:W-:Y:S01]  /*ad10*/  MOV R0, 0x1 ;  /* 0x0000000100007802 */ /* 0x000fe20000000f00 */
        /* <DEDUP_REMOVED lines=14> */
[----:B------:R-:W-:-:S04]  /*ae00*/  IMAD.WIDE.U32 R2, R18, UR4, R2 ;  /* 0x0000000412027c25 */ /* 0x000fc8000f8e0002 */
[----:B------:R-:W-:Y:S01]  /*ae10*/  IMAD.IADD R3, R3, 0x1, R9 ;  /* 0x0000000103037824 */ /* 0x000fe200078e0209 */
[----:B------:R-:W-:-:S04]  /*ae20*/  LEA R4, P0, R2, R4, 0x2 ;  /* 0x0000000402047211 */ /* 0x000fc800078010ff */
[----:B------:R-:W-:-:S05]  /*ae30*/  LEA.HI.X R5, R2, R5, R3, 0x2, P0 ;  /* 0x0000000502057211 */ /* 0x000fca00000f1403 */
[----:B------:R0:W5:Y:S01]  /*ae40*/  LDG.E R16, desc[UR42][R4.64] ;  /* 0x0000002a04107981 */ /* 0x000162000c1e1900 */
[----:B------:R-:W-:-:S04]  /*ae50*/  IMAD.MOV R2, RZ, RZ, -R7 ;  /* 0x000000ffff027224 */ /* 0x000fc800078e0a07 */
[----:B------:R-:W-:-:S07]  /*ae60*/  IMAD R17, R6, R2, R17 ;  /* 0x0000000206117224 */ /* 0x000fce00078e0211 */
.L_x_12177:
[----:B------:R-:W1:Y:S01]  /*ae70*/  SYNCS.PHASECHK.TRANS64.TRYWAIT P0, [UR38+0x30840], R0 ;  /* 0x03084000ff0075a7 */ /* 0x000e620008000166 */
[----:B------:R-:W-:Y:S01]  /*ae80*/  ISETP.NE.AND P1, PT, R28, RZ, PT ;  /* 0x000000ff1c00720c */ /* 0x000fe20003f25270 */
[----:B-1----:R-:W-:-:S12]  /*ae90*/  @!P0 BRA `(.L_x_12178) ;  /* 0x0000002800b88947 */ /* 0x002fd80003800000 */
.L_x_12246:
[----:B------:R-:W-:Y:S05]  /*aea0*/  @P1 BRA `(.L_x_12179) ;  /* 0x0000000000181947 */ /* 0x000fea0003800000 */
[----:B------:R-:W2:Y:S01]  /*aeb0*/  S2R R2, SR_TID.X ;  /* 0x0000000000027919 */ /* 0x000ea20000002100 */
[----:B-1----:R-:W-:-:S04]  /*aec0*/  MOV R0, 0x6000 ;  /* 0x0000600000007802 */ /* 0x002fc80000000f00 */
[----:B------:R3:W-:Y:S01]  /*aed0*/  SYNCS.ARRIVE.TRANS64 RZ, [UR38+0x30830], R0 ;  /* 0x03083000ffff79a7 */ /* 0x0007e20008000026 */
[----:B--2---:R-:W-:-:S13]  /*aee0*/  LOP3.LUT P0, RZ, R2, 0x1f, RZ, 0xc0, !PT ;  /* 0x0000001f02ff7812 */ /* 0x004fda000780c0ff */
[----:B---3--:R-:W-:Y:S05]  /*aef0*/  @!P0 BRA `(.L_x_12179) ;  /* 0x0000000000048947 */ /* 0x008fea0003800000 */
[----:B------:R-:W-:Y:S01]  /*af00*/  BPT.TRAP 0x1 ;  /* 0x000000040000795c */ /* 0x000fe20000300000 */
.L_x_12179:
        /* <DEDUP_REMOVED lines=8> */
[----:B------:R-:W-:Y:S01]  /*af90*/  UIADD3.X UR5, URZ, UR5, URZ, UP0, !UPT ;  /* 0x000000053f057290 */ /* 0x000fe200087fe43f */
[----:B------:R-:W-:Y:S01]  /*afa0*/  UMOV UR6, 0x0 ;  /* 0x0000000000067882 */ /* 0x000fe20000000000 */
[----:B------:R-:W-:-:S02]  /*afb0*/  UMOV UR7, 0x14f00000 ;  /* 0x14f0000000077882 */ /* 0x000fc40000000000 */
[----:B------:R-:W-:Y:S01]  /*afc0*/  UIMAD UR11, UR11, 0xc0, URZ ;  /* 0x000000c00b0b78a4 */ /* 0x000fe2000f8e023f */
[----:B------:R-:W-:Y:S01]  /*afd0*/  UMOV UR10, URZ ;  /* 0x0000003f000a7c82 */ /* 0x000fe20008000000 */
[----:B------:R-:W-:-:S07]  /*afe0*/  UMOV UR12, UR36 ;  /* 0x00000024000c7c82 */ /* 0x000fce0008000000 */
[----:B------:R2:W-:Y:S02]  /*aff0*/  UTMALDG.4D [UR8], [UR4], desc[UR6] ;  /* 0x00000608040075b4 */ /* 0x0005e40008019000 */
[----:B--2---:R-:W-:Y:S01]  /*b000*/  NOP ;  /* 0x0000000000007918 */ /* 0x004fe20000000000 */
.L_x_12175:
        /* <DEDUP_REMOVED lines=30> */
.L_x_12180:
[----:B------:R-:W1:Y:S01]  /*b1f0*/  LDC R20, c[0x0][0x448] ;  /* 0x00011200ff147b82 */ /* 0x000e620000000800 */
[----:B------:R-:W2:Y:S01]  /*b200*/  S2R R12, SR_TID.X ;  /* 0x00000000000c7919 */ /* 0x000ea20000002100 */
[----:B------:R-:W-:Y:S01]  /*b210*/  SHF.R.U32.HI R6, RZ, 0x3, R28 ;  /* 0x00000003ff067819 */ /* 0x000fe2000001161c */
[----:B------:R-:W-:Y:S01]  /*b220*/  UMOV UR4, UR44 ;  /* 0x0000002c00047c82 */ /* 0x000fe20008000000 */
[----:B------:R-:W-:Y:S01]  /*b230*/  UMOV UR5, UR41 ;  /* 0x0000002900057c82 */ /* 0x000fe20008000000 */
[----:B------:R-:W3:Y:S01]  /*b240*/  S2R R21, SR_CTAID.X ;  /* 0x0000000000157919 */ /* 0x000ee20000002500 */
[----:B------:R-:W-:Y:S01]  /*b250*/  ULDC.64 UR6, c[0x0][0x2c8] ;  /* 0x0000b20000067ab9 */ /* 0x000fe20000000a00 */
[----:B------:R-:W4:Y:S01]  /*b260*/  S2R R10, SR_CTAID.Z ;  /* 0x00000000000a7919 */ /* 0x000f220000002700 */
[----:B-1----:R-:W-:Y:S01]  /*b270*/  ISETP.NE.AND P0, PT, R20, 0x1, PT ;  /* 0x000000011400780c */ /* 0x002fe20003f05270 */
[----:B--2---:R-:W-:-:S12]  /*b280*/  IMAD.SHL.U32 R3, R12, 0x10, RZ ;  /* 0x000000100c037824 */ /* 0x004fd800078e00ff */
[----:B------:R-:W1:Y:S01]  /*b290*/  @P0 LDC R0, c[0x0][0x44c] ;  /* 0x00011300ff000b82 */ /* 0x000e620000000800 */
[----:B------:R-:W-:-:S05]  /*b2a0*/  LOP3.LUT R3, R6, 0x70, R3, 0xf8, !PT ;  /* 0x0000007006037812 */ /* 0x000fca00078ef803 */
[----:B---3--:R-:W-:Y:S02]  /*b2b0*/  IMAD R7, R21, 0xc0, R3 ;  /* 0x000000c015077824 */ /* 0x008fe400078e0203 */
[----:B0-----:R-:W0:Y:S02]  /*b2c0*/  @P0 LDC R5, c[0x0][0x450] ;  /* 0x00011400ff050b82 */ /* 0x001e240000000800 */
[----:B------:R-:W-:Y:S01]  /*b2d0*/  IMAD.MOV.U32 R9, RZ, RZ, R7 ;  /* 0x000000ffff097224 */ /* 0x000fe200078e0007 */
[----:B------:R-:W-:-:S05]  /*b2e0*/  IADD3 R8, R7, 0x80, RZ ;  /* 0x0000008007087810 */ /* 0x000fca0007ffe0ff */
[----:B------:R-:W2:Y:S08]  /*b2f0*/  @P0 LDC R11, c[0x0][0x44c] ;  /* 0x00011300ff0b0b82 */ /* 0x000eb00000000800 */
[----:B------:R-:W3:Y:S01]  /*b300*/  @P0 LDC R4, c[0x0][0x450] ;  /* 0x00011400ff040b82 */ /* 0x000ee20000000800 */
[----:B-1----:R-:W-:-:S07]  /*b310*/  @P0 IMAD.HI.U32 R0, R7, R0, RZ ;  /* 0x0000000007000227 */ /* 0x002fce00078e00ff */
[----:B------:R-:W1:Y:S01]  /*b320*/  LDC.64 R2, c[0x0][0x2e0] ;  /* 0x0000b800ff027b82 */ /* 0x000e620000000a00 */
[----:B0-----:R-:W-:Y:S01]  /*b330*/  @P0 SHF.R.U32.HI R9, RZ, R5, R0 ;  /* 0x00000005ff090219 */ /* 0x001fe20000011600 */
[----:B------:R-:W-:Y:S02]  /*b340*/  IMAD.MOV.U32 R0, RZ, RZ, R8 ;  /* 0x000000ffff007224 */ /* 0x000fe400078e0008 */
[----:B--2---:R-:W-:-:S05]  /*b350*/  @P0 IMAD.HI.U32 R5, R8, R11, RZ ;  /* 0x0000000b08050227 */ /* 0x004fca00078e00ff */
[----:B---3--:R-:W-:Y:S01]  /*b360*/  @P0 SHF.R.U32.HI R0, RZ, R4, R5 ;  /* 0x00000004ff000219 */ /* 0x008fe20000011605 */
[----:B-1----:R-:W-:-:S04]  /*b370*/  IMAD R4, R29, R2, RZ ;  /* 0x000000021d047224 */ /* 0x002fc800078e02ff */
[C---:B----4-:R-:W-:Y:S01]  /*b380*/  IMAD R5, R10.reuse, R3, R4 ;  /* 0x000000030a057224 */ /* 0x050fe200078e0204 */
[----:B------:R-:W-:Y:S01]  /*b390*/  SHF.R.S32.HI R4, RZ, 0x1f, R9 ;  /* 0x0000001fff047819 */ /* 0x000fe20000011409 */
[----:B------:R-:W-:Y:S01]  /*b3a0*/  IMAD.WIDE.U32 R2, R10, R2, UR4 ;  /* 0x000000040a027e25 */ /* 0x000fe2000f8e0002 */
[----:B------:R-:W-:Y:S01]  /*b3b0*/  ULDC.64 UR4, c[0x0][0x2d0] ;  /* 0x0000b40000047ab9 */ /* 0x000fe20000000a00 */
[----:B------:R-:W-:Y:S02]  /*b3c0*/  SHF.R.S32.HI R10, RZ, 0x1f, R0 ;  /* 0x0000001fff0a7819 */ /* 0x000fe40000011400 */
[----:B------:R-:W-:Y:S02]  /*b3d0*/  IMAD R4, R4, UR4, RZ ;  /* 0x0000000404047c24 */ /* 0x000fe4000f8e02ff */
[----:B------:R-:W-:Y:S02]  /*b3e0*/  IMAD.IADD R3, R3, 0x1, R5 ;  /* 0x0000000103037824 */ /* 0x000fe400078e0205 */
[----:B------:R-:W-:-:S02]  /*b3f0*/  IMAD R11, R9, UR5, R4 ;  /* 0x00000005090b7c24 */ /* 0x000fc4000f8e0204 */
[C---:B------:R-:W-:Y:S01]  /*b400*/  IMAD.WIDE.U32 R4, R9.reuse, UR4, R2 ;  /* 0x0000000409047c25 */ /* 0x040fe2000f8e0002 */
[----:B------:R-:W-:-:S03]  /*b410*/  IADD3 R9, -R9, RZ, RZ ;  /* 0x000000ff09097210 */ /* 0x000fc60007ffe1ff */
[----:B------:R-:W-:Y:S02]  /*b420*/  IMAD.IADD R5, R5, 0x1, R11 ;  /* 0x0000000105057824 */ /* 0x000fe400078e020b */
[----:B------:R-:W-:Y:S02]  /*b430*/  IMAD R9, R20, R9, R7 ;  /* 0x0000000914097224 */ /* 0x000fe400078e0207 */
[----:B------:R-:W-:Y:S02]  /*b440*/  IMAD.MOV R7, RZ, RZ, -R0 ;  /* 0x000000ffff077224 */ /* 0x000fe400078e0a00 */
[----:B------:R-:W-:Y:S02]  /*b450*/  IMAD R11, R10, UR4, RZ ;  /* 0x000000040a0b7c24 */ /* 0x000fe4000f8e02ff */
[----:B------:R-:W-:Y:S01]  /*b460*/  IMAD R7, R20, R7, R8 ;  /* 0x0000000714077224 */ /* 0x000fe200078e0208 */
[----:B------:R-:W-:Y:S01]  /*b470*/  SHF.R.S32.HI R8, RZ, 0x1f, R9 ;  /* 0x0000001fff087819 */ /* 0x000fe20000011409 */
[----:B------:R-:W-:-:S04]  /*b480*/  IMAD.WIDE.U32 R2, R0, UR4, R2 ;  /* 0x0000000400027c25 */ /* 0x000fc8000f8e0002 */
[----:B------:R-:W-:Y:S01]  /*b490*/  IMAD R13, R0, UR5, R11 ;  /* 0x00000005000d7c24 */ /* 0x000fe2000f8e020b */
[----:B------:R-:W-:Y:S01]  /*b4a0*/  SHF.R.S32.HI R0, RZ, 0x1f, R7 ;  /* 0x0000001fff007819 */ /* 0x000fe20000011407 */
[----:B------:R-:W-:Y:S01]  /*b4b0*/  IMAD R8, R8, UR6, RZ ;  /* 0x0000000608087c24 */ /* 0x000fe2000f8e02ff */
[----:B------:R-:W-:Y:S01]  /*b4c0*/  ULDC.64 UR4, c[0x0][0x280] ;  /* 0x0000a00000047ab9 */ /* 0x000fe20000000a00 */
[----:B------:R-:W-:Y:S01]  /*b4d0*/  IMAD.WIDE.U32 R4, R9, UR6, R4 ;  /* 0x0000000609047c25 */ /* 0x000fe2000f8e0004 */
[----:B------:R-:W-:-:S03]  /*b4e0*/  IADD3 R3, R3, R13, RZ ;  /* 0x0000000d03037210 */ /* 0x000fc60007ffe0ff */
[----:B------:R-:W-:Y:S01]  /*b4f0*/  IMAD R11, R9, UR7, R8 ;  /* 0x00000007090b7c24 */ /* 0x000fe2000f8e0208 */
[----:B------:R-:W-:Y:S01]  /*b500*/  LEA R9, P0, R4, UR4, 0x1 ;  /* 0x0000000404097c11 */ /* 0x000fe2000f8008ff */
[----:B------:R-:W-:Y:S02]  /*b510*/  IMAD R0, R0, UR6, RZ ;  /* 0x0000000600007c24 */ /* 0x000fe4000f8e02ff */
[----:B------:R-:W-:Y:S02]  /*b520*/  IMAD.IADD R11, R5, 0x1, R11 ;  /* 0x00000001050b7824 */ /* 0x000fe400078e020b */
[C---:B------:R-:W-:Y:S02]  /*b530*/  IMAD R13, R7.reuse, UR7, R0 ;  /* 0x00000007070d7c24 */ /* 0x040fe4000f8e0200 */
[----:B------:R-:W-:Y:S01]  /*b540*/  IMAD.WIDE.U32 R2, R7, UR6, R2 ;  /* 0x0000000607027c25 */ /* 0x000fe2000f8e0002 */
[----:B------:R-:W-:Y:S02]  /*b550*/  LEA.HI.X R10, R4, UR5, R11, 0x1, P0 ;  /* 0x00000005040a7c11 */ /* 0x000fe400080f0c0b */
[----:B------:R-:W-:Y:S01]  /*b560*/  SHF.L.U32 R7, R12, 0x3, RZ ;  /* 0x000000030c077819 */ /* 0x000fe200000006ff */
[----:B------:R-:W-:Y:S01]  /*b570*/  IMAD.IADD R3, R3, 0x1, R13 ;  /* 0x0000000103037824 */ /* 0x000fe200078e020d */
[----:B------:R-:W-:Y:S01]  /*b580*/  LEA R0, P0, R2, UR4, 0x1 ;  /* 0x0000000402007c11 */ /* 0x000fe2000f8008ff */
[----:B------:R-:W-:Y:S01]  /*b590*/  ULDC UR4, c[0x0][0x2b8] ;  /* 0x0000ae0000047ab9 */ /* 0x000fe20000000800 */
[----:B------:R-:W-:-:S02]  /*b5a0*/  IMAD.SHL.U32 R4, R28, 0x8, RZ ;  /* 0x000000081c047824 */ /* 0x000fc400078e00ff */
[----:B------:R-:W-:Y:S02]  /*b5b0*/  LEA.HI.X R8, R2, UR5, R3, 0x1, P0 ;  /* 0x0000000502087c11 */ /* 0x000fe400080f0c03 */
[C---:B------:R-:W-:Y:S02]  /*b5c0*/  LOP3.LUT R2, R7.reuse, 0x1f8, RZ, 0xc0, !PT ;  /* 0x000001f807027812 */ /* 0x040fe400078ec0ff */
[----:B------:R-:W-:Y:S02]  /*b5d0*/  LOP3.LUT R7, R7, 0x38, RZ, 0xc0, !PT ;  /* 0x0000003807077812 */ /* 0x000fe400078ec0ff */
[----:B------:R-:W-:Y:S02]  /*b5e0*/  LOP3.LUT R3, R2, 0x38, R12, 0x78, !PT ;  /* 0x0000003802037812 */ /* 0x000fe400078e780c */
[----:B------:R-:W-:Y:S01]  /*b5f0*/  ISETP.GE.AND P0, PT, R7, UR4, PT ;  /* 0x0000000407007c0c */ /* 0x000fe2000bf06270 */
[----:B------:R-:W-:Y:S01]  /*b600*/  UMOV UR4, 0xffffffff ;  /* 0xffffffff00047882 */ /* 0x000fe20000000000 */
[----:B------:R-:W-:-:S02]  /*b610*/  LOP3.LUT R4, R3, 0x200, R4, 0xf8, !PT ;  /* 0x0000020003047812 */ /* 0x000fc400078ef804 */
[----:B------:R-:W-:Y:S09]  /*b620*/  BRA.DIV UR4, `(.L_x_12181) ;  /* 0x0000002204ec7947 */ /* 0x000ff2000b800000 */
[----:B------:R-:W0:Y:S01]  /*b630*/  S2R R2, SR_CTAID.X ;  /* 0x0000000000027919 */ /* 0x000e220000002500 */
[----:B------:R-:W-:Y:S02]  /*b640*/  ULDC UR4, c[0x0][0x288] ;  /* 0x0000a20000047ab9 */ /* 0x000fe40000000800 */
[----:B------:R-:W-:Y:S01]  /*b650*/  IMAD R5, R20, UR4, RZ ;  /* 0x0000000414057c24 */ /* 0x000fe2000f8e02ff */
[----:B------:R-:W1:Y:S04]  /*b660*/  SHFL.IDX PT, R14, R9, RZ, 0x181f ;  /* 0x00181fff090e7589 */ /* 0x000e6800000e0000 */
[----:B------:R-:W-:Y:S04]  /*b670*/  SHFL.IDX PT, R21, R10, 0x1, 0x181f ;  /* 0x00381f000a157f89 */ /* 0x000fe800000e0000 */
[----:B------:R-:W-:Y:S01]  /*b680*/  SHFL.IDX PT, R20, R10, 0x2, 0x181f ;  /* 0x00581f000a147f89 */ /* 0x000fe200000e0000 */
[----:B0-----:R-:W-:-:S03]  /*b690*/  IMAD R6, R2, 0xc0, R6 ;  /* 0x000000c002067824 */ /* 0x001fc600078e0206 */
[----:B------:R-:W0:Y:S01]  /*b6a0*/  SHFL.IDX PT, R2, R10, RZ, 0x181f ;  /* 0x00181fff0a027589 */ /* 0x000e2200000e0000 */
[C---:B------:R-:W-:Y:S01]  /*b6b0*/  VIADD R12, R6.reuse, 0x10 ;  /* 0x00000010060c7836 */ /* 0x040fe20000000000 */
[----:B------:R-:W-:-:S13]  /*b6c0*/  ISETP.GE.AND P1, PT, R6, R5, PT ;  /* 0x000000050600720c */ /* 0x000fda0003f26270 */
[----:B-1----:R-:W-:Y:S02]  /*b6d0*/  @!P1 LEA R14, P2, R7, R14, 0x1 ;  /* 0x0000000e070e9211 */ /* 0x002fe400078408ff */
[----:B------:R-:W-:-:S03]  /*b6e0*/  @!P1 LEA R29, R4, UR38, 0x1 ;  /* 0x00000026041d9c11 */ /* 0x000fc6000f8e08ff */
[----:B0-----:R-:W-:Y:S01]  /*b6f0*/  @!P1 IMAD.X R3, RZ, RZ, R2, P2 ;  /* 0x000000ffff039224 */ /* 0x001fe200010e0602 */
[----:B------:R-:W-:Y:S02]  /*b700*/  @!P1 MOV R2, R14 ;  /* 0x0000000e00029202 */ /* 0x000fe40000000f00 */
[----:B------:R-:W-:Y:S04]  /*b710*/  SHFL.IDX PT, R14, R9, 0x2, 0x181f ;  /* 0x00581f00090e7f89 */ /* 0x000fe800000e0000 */
[----:B------:R0:W-:Y:S01]  /*b720*/  @!P1 LDGSTS.E.BYPASS.LTC128B.128 [R29+0xc400], desc[UR42][R2.64], !P0 ;  /* 0x0c400000021d9fae */ /* 0x0001e2000c101d6a */
[----:B------:R-:W-:Y:S01]  /*b730*/  ISETP.GE.AND P1, PT, R12, R5, PT ;  /* 0x000000050c00720c */ /* 0x000fe20003f26270 */
[----:B------:R-:W-:-:S05]  /*b740*/  VIADD R12, R6, 0x20 ;  /* 0x00000020060c7836 */ /* 0x000fca0000000000 */
[----:B------:R-:W-:Y:S01]  /*b750*/  ISETP.GE.AND P2, PT, R12, R5, PT ;  /* 0x000000050c00720c */ /* 0x000fe20003f46270 */
[----:B------:R-:W-:Y:S01]  /*b760*/  VIADD R12, R6, 0x30 ;  /* 0x00000030060c7836 */ /* 0x000fe20000000000 */
[----:B0-----:R-:W0:Y:S11]  /*b770*/  SHFL.IDX PT, R2, R9, 0x1, 0x181f ;  /* 0x00381f0009027f89 */ /* 0x001e3600000e0000 */
[----:B------:R-:W-:-:S02]  /*b780*/  @!P2 LEA R29, R4, UR38, 0x1 ;  /* 0x00000026041dac11 */ /* 0x000fc4000f8e08ff */
[----:B0-----:R-:W-:-:S04]  /*b790*/  @!P1 LEA R2, P3, R7, R2, 0x1 ;  /* 0x0000000207029211 */ /* 0x001fc800078608ff */
[----:B------:R-:W-:Y:S02]  /*b7a0*/  @!P1 IADD3.X R3, RZ, R21, RZ, P3, !PT ;  /* 0x00000015ff039210 */ /* 0x000fe40001ffe4ff */
[----:B------:R-:W-:-:S05]  /*b7b0*/  @!P1 LEA R21, R4, UR38, 0x1 ;  /* 0x0000002604159c11 */ /* 0x000fca000f8e08ff */
[----:B------:R0:W-:Y:S02]  /*b7c0*/  @!P1 LDGSTS.E.BYPASS.LTC128B.128 [R21+0xcc00], desc[UR42][R2.64], !P0 ;  /* 0x0cc0000002159fae */ /* 0x0001e4000c101d6a */
[----:B0-----:R-:W-:Y:S02]  /*b7d0*/  @!P2 LEA R2, P1, R7, R14, 0x1 ;  /* 0x0000000e0702a211 */ /* 0x001fe400078208ff */
[----:B------:R-:W-:Y:S03]  /*b7e0*/  SHFL.IDX PT, R21, R10, 0x3, 0x181f ;  /* 0x00781f000a157f89 */ /* 0x000fe600000e0000 */
[----:B------:R-:W-:Y:S01]  /*b7f0*/  @!P2 IMAD.X R3, RZ, RZ, R20, P1 ;  /* 0x000000ffff03a224 */ /* 0x000fe200008e0614 */
[----:B------:R-:W-:Y:S01]  /*b800*/  ISETP.GE.AND P1, PT, R12, R5, PT ;  /* 0x000000050c00720c */ /* 0x000fe20003f26270 */
[----:B------:R-:W-:Y:S01]  /*b810*/  SHFL.IDX PT, R14, R9, 0x4, 0x181f ;  /* 0x00981f00090e7f89 */ /* 0x000fe200000e0000 */
[----:B------:R-:W-:-:S03]  /*b820*/  IADD3 R12, R6, 0x40, RZ ;  /* 0x00000040060c7810 */ /* 0x000fc60007ffe0ff */
[----:B------:R0:W-:Y:S01]  /*b830*/  @!P2 LDGSTS.E.BYPASS.LTC128B.128 [R29+0xd400], desc[UR42][R2.64], !P0 ;  /* 0x0d400000021dafae */ /* 0x0001e2000c101d6a */
[----:B------:R-:W-:Y:S02]  /*b840*/  ISETP.GE.AND P2, PT, R12, R5, PT ;  /* 0x000000050c00720c */ /* 0x000fe40003f46270 */
[----:B------:R-:W-:Y:S01]  /*b850*/  IADD3 R12, R6, 0x50, RZ ;  /* 0x00000050060c7810 */ /* 0x000fe20007ffe0ff */
[----:B------:R-:W-:Y:S04]  /*b860*/  SHFL.IDX PT, R20, R10, 0x4, 0x181f ;  /* 0x00981f000a147f89 */ /* 0x000fe800000e0000 */
[----:B0-----:R-:W0:Y:S02]  /*b870*/  SHFL.IDX PT, R29, R9, 0x3, 0x181f ;  /* 0x00781f00091d7f89 */ /* 0x001e2400000e0000 */
[----:B0-----:R-:W-:-:S04]  /*b880*/  @!P1 LEA R2, P3, R7, R29, 0x1 ;  /* 0x0000001d07029211 */ /* 0x001fc800078608ff */
[C---:B------:R-:W-:Y:S01]  /*b890*/  @!P2 LEA R29, R4.reuse, UR38, 0x1 ;  /* 0x00000026041dac11 */ /* 0x040fe2000f8e08ff */
[----:B------:R-:W-:Y:S01]  /*b8a0*/  @!P1 IMAD.X R3, RZ, RZ, R21, P3 ;  /* 0x000000ffff039224 */ /* 0x000fe200018e0615 */
[----:B------:R-:W-:-:S05]  /*b8b0*/  @!P1 LEA R21, R4, UR38, 0x1 ;  /* 0x0000002604159c11 */ /* 0x000fca000f8e08ff */
[----:B------:R0:W-:Y:S02]  /*b8c0*/  @!P1 LDGSTS.E.BYPASS.LTC128B.128 [R21+0xdc00], desc[UR42][R2.64], !P0 ;  /* 0x0dc0000002159fae */ /* 0x0001e4000c101d6a */
[----:B0-----:R-:W-:Y:S02]  /*b8d0*/  @!P2 LEA R2, P1, R7, R14, 0x1 ;  /* 0x0000000e0702a211 */ /* 0x001fe400078208ff */
[----:B------:R-:W-:Y:S03]  /*b8e0*/  SHFL.IDX PT, R21, R10, 0x5, 0x181f ;  /* 0x00b81f000a157f89 */ /* 0x000fe600000e0000 */
[----:B------:R-:W-:Y:S01]  /*b8f0*/  @!P2 IMAD.X R3, RZ, RZ, R20, P1 ;  /* 0x000000ffff03a224 */ /* 0x000fe200008e0614 */
[----:B------:R-:W-:Y:S01]  /*b900*/  ISETP.GE.AND P1, PT, R12, R5, PT ;  /* 0x000000050c00720c */ /* 0x000fe20003f26270 */
[----:B------:R-:W-:Y:S01]  /*b910*/  SHFL.IDX PT, R14, R9, 0x6, 0x181f ;  /* 0x00d81f00090e7f89 */ /* 0x000fe200000e0000 */
[----:B------:R-:W-:-:S03]  /*b920*/  VIADD R12, R6, 0x60 ;  /* 0x00000060060c7836 */ /* 0x000fc60000000000 */
[----:B------:R0:W-:Y:S02]  /*b930*/  @!P2 LDGSTS.E.BYPASS.LTC128B.128 [R29+0xe400], desc[UR42][R2.64], !P0 ;  /* 0x0e400000021dafae */ /* 0x0001e4000c101d6a */
[----:B------:R-:W-:Y:S01]  /*b940*/  ISETP.GE.AND P2, PT, R12, R5, PT ;  /* 0x000000050c00720c */ /* 0x000fe20003f46270 */
[----:B------:R-:W-:Y:S01]  /*b950*/  VIADD R12, R6, 0x70 ;  /* 0x00000070060c7836 */ /* 0x000fe20000000000 */
[----:B------:R-:W-:Y:S04]  /*b960*/  SHFL.IDX PT, R20, R10, 0x6, 0x181f ;  /* 0x00d81f000a147f89 */ /* 0x000fe800000e0000 */
[----:B------:R-:W-:Y:S04]  /*b970*/  SHFL.IDX PT, R10, R10, 0x7, 0x181f ;  /* 0x00f81f000a0a7f89 */ /* 0x000fe800000e0000 */
[----:B0-----:R-:W0:Y:S02]  /*b980*/  SHFL.IDX PT, R29, R9, 0x5, 0x181f ;  /* 0x00b81f00091d7f89 */ /* 0x001e2400000e0000 */
[----:B0-----:R-:W-:-:S02]  /*b990*/  @!P1 LEA R2, P3, R7, R29, 0x1 ;  /* 0x0000001d07029211 */ /* 0x001fc400078608ff */
[----:B------:R-:W-:-:S03]  /*b9a0*/  @!P1 LEA R29, R4, UR38, 0x1 ;  /* 0x00000026041d9c11 */ /* 0x000fc6000f8e08ff */
[----:B------:R-:W-:Y:S01]  /*b9b0*/  @!P1 IMAD.X R3, RZ, RZ, R21, P3 ;  /* 0x000000ffff039224 */ /* 0x000fe200018e0615 */
[----:B------:R-:W-:-:S04]  /*b9c0*/  @!P2 LEA R21, R4, UR38, 0x1 ;  /* 0x000000260415ac11 */ /* 0x000fc8000f8e08ff */
[----:B------:R0:W-:Y:S02]  /*b9d0*/  @!P1 LDGSTS.E.BYPASS.LTC128B.128 [R29+0xec00], desc[UR42][R2.64], !P0 ;  /* 0x0ec00000021d9fae */ /* 0x0001e4000c101d6a */
[----:B0-----:R-:W-:Y:S02]  /*b9e0*/  @!P2 LEA R2, P1, R7, R14, 0x1 ;  /* 0x0000000e0702a211 */ /* 0x001fe400078208ff */
[----:B------:R-:W0:Y:S02]  /*b9f0*/  SHFL.IDX PT, R14, R9, 0x7, 0x181f ;  /* 0x00f81f00090e7f89 */ /* 0x000e2400000e0000 */
[----:B------:R-:W-:Y:S02]  /*ba00*/  @!P2 IADD3.X R3, RZ, R20, RZ, P1, !PT ;  /* 0x00000014ff03a210 */ /* 0x000fe40000ffe4ff */
[----:B------:R-:W-:Y:S01]  /*ba10*/  ISETP.GE.AND P1, PT, R12, R5, PT ;  /* 0x000000050c00720c */ /* 0x000fe20003f26270 */
[----:B------:R-:W-:Y:S01]  /*ba20*/  SHFL.IDX PT, R20, R8, RZ, 0x181f ;  /* 0x00181fff08147589 */ /* 0x000fe200000e0000 */
[----:B------:R-:W-:-:S03]  /*ba30*/  VIADD R12, R6, 0x80 ;  /* 0x00000080060c7836 */ /* 0x000fc60000000000 */
[----:B------:R1:W-:Y:S02]  /*ba40*/  @!P2 LDGSTS.E.BYPASS.LTC128B.128 [R21+0xf400], desc[UR42][R2.64], !P0 ;  /* 0x0f4000000215afae */ /* 0x0003e4000c101d6a */
[----:B------:R-:W-:Y:S01]  /*ba50*/  ISETP.GE.AND P2, PT, R12, R5, PT ;  /* 0x000000050c00720c */ /* 0x000fe20003f46270 */
[----:B------:R-:W-:Y:S01]  /*ba60*/  VIADD R12, R6, 0x90 ;  /* 0x00000090060c7836 */ /* 0x000fe20000000000 */
[----:B------:R-:W-:Y:S04]  /*ba70*/  SHFL.IDX PT, R9, R8, 0x2, 0x181f ;  /* 0x00581f0008097f89 */ /* 0x000fe800000e0000 */
[----:B------:R-:W-:Y:S01]  /*ba80*/  @!P1 LEA R29, R4, UR38, 0x1 ;  /* 0x00000026041d9c11 */ /* 0x000fe2000f8e08ff */
[----:B-1----:R-:W1:Y:S01]  /*ba90*/  SHFL.IDX PT, R21, R0, RZ, 0x181f ;  /* 0x00181fff00157589 */ /* 0x002e6200000e0000 */
[----:B0-----:R-:W-:-:S03]  /*baa0*/  @!P1 LEA R2, P3, R7, R14, 0x1 ;  /* 0x0000000e07029211 */ /* 0x001fc600078608ff */
[----:B------:R-:W-:Y:S01]  /*bab0*/  SHFL.IDX PT, R14, R0, 0x2, 0x181f ;  /* 0x00581f00000e7f89 */ /* 0x000fe200000e0000 */
[----:B------:R-:W-:-:S03]  /*bac0*/  @!P1 IADD3.X R3, RZ, R10, RZ, P3, !PT ;  /* 0x0000000aff039210 */ /* 0x000fc60001ffe4ff */
[----:B------:R-:W-:Y:S04]  /*bad0*/  SHFL.IDX PT, R10, R8, 0x1, 0x181f ;  /* 0x00381f00080a7f89 */ /* 0x000fe800000e0000 */
[----:B------:R1:W-:Y:S04]  /*bae0*/  @!P1 LDGSTS.E.BYPASS.LTC128B.128 [R29+0xfc00], desc[UR42][R2.64], !P0 ;  /* 0x0fc00000021d9fae */ /* 0x0003e8000c101d6a */
[----:B------:R-:W-:Y:S01]  /*baf0*/  SHFL.IDX PT, R8, R8, 0x3, 0x181f ;  /* 0x00781f0008087f89 */ /* 0x000fe200000e0000 */
[----:B-1----:R-:W-:Y:S02]  /*bb00*/  @!P2 LEA R2, P1, R7, R21, 0x1 ;  /* 0x000000150702a211 */ /* 0x002fe400078208ff */
[----:B------:R-:W-:-:S03]  /*bb10*/  @!P2 LEA R21, R4, UR38, 0x1 ;  /* 0x000000260415ac11 */ /* 0x000fc6000f8e08ff */
[----:B------:R-:W-:Y:S01]  /*bb20*/  @!P2 IMAD.X R3, RZ, RZ, R20, P1 ;  /* 0x000000ffff03a224 */ /* 0x000fe200008e0614 */
[----:B------:R-:W-:Y:S01]  /*bb30*/  ISETP.GE.AND P1, PT, R12, R5, PT ;  /* 0x000000050c00720c */ /* 0x000fe20003f26270 */
[----:B------:R-:W0:Y:S01]  /*bb40*/  SHFL.IDX PT, R20, R0, 0x1, 0x181f ;  /* 0x00381f0000147f89 */ /* 0x000e2200000e0000 */
[----:B------:R-:W-:-:S03]  /*bb50*/  IADD3 R12, R6, 0xa0, RZ ;  /* 0x000000a0060c7810 */ /* 0x000fc60007ffe0ff */
[----:B------:R1:W-:Y:S01]  /*bb60*/  @!P2 LDGSTS.E.BYPASS.LTC128B.128 [R21+0x10400], desc[UR42][R2.64], !P0 ;  /* 0x104000000215afae */ /* 0x0003e2000c101d6a */
[----:B------:R-:W-:-:S07]  /*bb70*/  ISETP.GE.AND P2, PT, R12, R5, PT ;  /* 0x000000050c00720c */ /* 0x000fce0003f46270 */
[----:B-1----:R-:W-:Y:S02]  /*bb80*/  @!P1 LEA R21, R4, UR38, 0x1 ;  /* 0x0000002604159c11 */ /* 0x002fe4000f8e08ff */
[----:B0-----:R-:W-:-:S05]  /*bb90*/  @!P1 LEA R2, P3, R7, R20, 0x1 ;  /* 0x0000001407029211 */ /* 0x001fca00078608ff */
[----:B------:R-:W-:-:S05]  /*bba0*/  @!P1 IMAD.X R3, RZ, RZ, R10, P3 ;  /* 0x000000ffff039224 */ /* 0x000fca00018e060a */
[----:B------:R0:W-:Y:S02]  /*bbb0*/  @!P1 LDGSTS.E.BYPASS.LTC128B.128 [R21+0x10c00], desc[UR42][R2.64], !P0 ;  /* 0x10c0000002159fae */ /* 0x0001e4000c101d6a */
[----:B0-----:R-:W-:Y:S02]  /*bbc0*/  @!P2 LEA R2, P1, R7, R14, 0x1 ;  /* 0x0000000e0702a211 */ /* 0x001fe400078208ff */
[----:B------:R0:W1:Y:S03]  /*bbd0*/  SHFL.IDX PT, R14, R0, 0x3, 0x181f ;  /* 0x00781f00000e7f89 */ /* 0x00006600000e0000 */
[----:B------:R-:W-:Y:S01]  /*bbe0*/  @!P2 IMAD.X R3, RZ, RZ, R9, P1 ;  /* 0x000000ffff03a224 */ /* 0x000fe200008e0609 */
[----:B------:R-:W-:-:S05]  /*bbf0*/  @!P2 LEA R9, R4, UR38, 0x1 ;  /* 0x000000260409ac11 */ /* 0x000fca000f8e08ff */
[----:B------:R0:W-:Y:S02]  /*bc00*/  @!P2 LDGSTS.E.BYPASS.LTC128B.128 [R9+0x11400], desc[UR42][R2.64], !P0 ;  /* 0x114000000209afae */ /* 0x0001e4000c101d6a */
.L_x_12271:
[----:B------:R-:W-:Y:S01]  /*bc10*/  IADD3 R6, R6, 0xb0, RZ ;  /* 0x000000b006067810 */ /* 0x000fe20007ffe0ff */
[----:B0-----:R-:W-:-:S03]  /*bc20*/  IMAD.MOV.U32 R0, RZ, RZ, 0x1 ;  /* 0x00000001ff007424 */ /* 0x001fc600078e00ff */
[----:B------:R-:W-:Y:S02]  /*bc30*/  ISETP.GE.AND P1, PT, R6, R5, PT ;  /* 0x000000050600720c */ /* 0x000fe40003f26270 */
[----:B------:R-:W-:-:S11]  /*bc40*/  SHF.L.U32 R0, R0, 0x1f, RZ ;  /* 0x0000001f00007819 */ /* 0x000fd600000006ff */
[----:B-1----:R-:W-:Y:S02]  /*bc50*/  @!P1 LEA R2, P2, R7, R14, 0x1 ;  /* 0x0000000e07029211 */ /* 0x002fe400078408ff */
[----:B------:R-:W-:-:S03]  /*bc60*/  @!P1 LEA R5, R4, UR38, 0x1 ;  /* 0x0000002604059c11 */ /* 0x000fc6000f8e08ff */
[----:B------:R-:W-:-:S05]  /*bc70*/  @!P1 IMAD.X R3, RZ, RZ, R8, P2 ;  /* 0x000000ffff039224 */ /* 0x000fca00010e0608 */
[----:B------:R-:W-:Y:S01]  /*bc80*/  @!PT LDS RZ, [RZ] ;  /* 0x00000000fffff984 */ /* 0x000fe20000000800 */
[----:B------:R-:W-:Y:S01]  /*bc90*/  @!PT LDS RZ, [RZ] ;  /* 0x00000000fffff984 */ /* 0x000fe20000000800 */
[----:B------:R-:W-:Y:S01]  /*bca0*/  @!PT LDS RZ, [RZ] ;  /* 0x00000000fffff984 */ /* 0x000fe20000000800 */
[----:B------:R0:W-:Y:S01]  /*bcb0*/  @!P1 LDGSTS.E.BYPASS.LTC128B.128 [R5+0x11c00], desc[UR42][R2.64], !P0 ;  /* 0x11c0000002059fae */ /* 0x0001e2000c101d6a */
[----:B------:R-:W-:Y:S01]  /*bcc0*/  NOP ;  /* 0x0000000000007918 */ /* 0x000fe20000000000 */
[----:B------:R-:W-:Y:S02]  /*bcd0*/  SYNCS.ARRIVE.TRANS64.RED.A0T1 RZ, [UR38+0x30800], RZ ;  /* 0x030800ffffff79a7 */ /* 0x000fe40008200426 */
[----:B------:R-:W-:Y:S01]  /*bce0*/  ARRIVES.LDGSTSBAR.64.TRANSCNT [UR38+0x30800] ;  /* 0x03080000ff0079b0 */ /* 0x000fe20008000aa6 */
[----:B------:R-:W-:Y:S01]  /*bcf0*/  NOP ;  /* 0x0000000000007918 */ /* 0x000fe20000000000 */
[----:B------:R-:W-:Y:S01]  /*bd00*/  SYNCS.ARRIVE.TRANS64.A1T0 RZ, [UR38+0x30800], RZ ;  /* 0x030800ffffff79a7 */ /* 0x000fe20008100026 */
[----:B------:R-:W-:-:S04]  /*bd10*/  IADD3 R7, R26, -0x2, RZ ;  /* 0xfffffffe1a077810 */ /* 0x000fc80007ffe0ff */
[----:B------:R-:W-:Y:S01]  /*bd20*/  ISETP.GE.AND P1, PT, R7, R24, PT ;  /* 0x000000180700720c */ /* 0x000fe20003f26270 */
[----:B------:R-:W1:Y:S02]  /*bd30*/  SYNCS.PHASECHK.TRANS64.TRYWAIT P0, [UR38+0x30820], R0 ;  /* 0x03082000ff0075a7 */ /* 0x000e640008000166 */
[----:B01----:R-:W-:Y:S10]  /*bd40*/  @!P0 BRA `(.L_x_12182) ;  /* 0x0000002800bc8947 */ /* 0x003ff40003800000 */
.L_x_12272:
[----:B------:R-:W-:Y:S02]  /*bd50*/  IMAD.MOV.U32 R8, RZ, RZ, 0x1 ;  /* 0x00000001ff087424 */ /* 0x000fe400078e00ff */
[----:B0-----:R-:W-:Y:S01]  /*bd60*/  IMAD.MOV.U32 R0, RZ, RZ, RZ ;  /* 0x000000ffff007224 */ /* 0x001fe200078e00ff */
[----:B------:R-:W-:Y:S06]  /*bd70*/  @!P1 BRA `(.L_x_12183) ;  /* 0x0000001000d09947 */ /* 0x000fec0003800000 */
[----:B------:R-:W-:Y:S01]  /*bd80*/  UIADD3 UR4, UR40, 0x1, URZ ;  /* 0x0000000128047890 */ /* 0x000fe2000fffe03f */
[----:B------:R-:W0:Y:S01]  /*bd90*/  S2R R4, SR_TID.X ;  /* 0x0000000000047919 */ /* 0x000e220000002100 */
[----:B------:R-:W-:Y:S02]  /*bda0*/  LOP3.LUT R24, RZ, R24, RZ, 0x33, !PT ;  /* 0x00000018ff187212 */ /* 0x000fe400078e33ff */
[----:B------:R-:W-:Y:S02]  /*bdb0*/  MOV R8, 0x1 ;  /* 0x0000000100087802 */ /* 0x000fe40000000f00 */
[----:B------:R-:W-:-:S05]  /*bdc0*/  IMAD R25, R25, UR4, RZ ;  /* 0x0000000419197c24 */ /* 0x000fca000f8e02ff */
[----:B------:R-:W-:-:S04]  /*bdd0*/  VIMNMX R25, R25, UR39, PT ;  /* 0x0000002719197c48 */ /* 0x000fc8000bfe0100 */
[----:B------:R-:W-:Y:S02]  /*bde0*/  IADD3 R3, -R25, RZ, RZ ;  /* 0x000000ff19037210 */ /* 0x000fe40007ffe1ff */
[----:B------:R-:W-:Y:S02]  /*bdf0*/  LOP3.LUT R2, RZ, R25, RZ, 0x33, !PT ;  /* 0x00000019ff027212 */ /* 0x000fe400078e33ff */
[----:B------:R-:W-:-:S05]  /*be00*/  VIADDMNMX R24, R3, 0x1, R24, !PT ;  /* 0x0000000103187846 */ /* 0x000fca0007800118 */
[----:B------:R-:W-:Y:S02]  /*be10*/  VIADD R3, R24, 0xfffffffe ;  /* 0xfffffffe18037836 */ /* 0x000fe40000000000 */
[----:B------:R-:W-:-:S03]  /*be20*/  IMAD.IADD R10, R25, 0x1, R24 ;  /* 0x00000001190a7824 */ /* 0x000fc600078e0218 */
[----:B------:R-:W-:Y:S02]  /*be30*/  ISETP.NE.AND P0, PT, R3, R2, PT ;  /* 0x000000020300720c */ /* 0x000fe40003f05270 */
[----:B------:R-:W-:Y:S02]  /*be40*/  LOP3.LUT R9, R10, 0x1, RZ, 0xc0, !PT ;  /* 0x000000010a097812 */ /* 0x000fe400078ec0ff */
[----:B0-----:R-:W-:Y:S01]  /*be50*/  LOP3.LUT R6, R4, 0x1f, RZ, 0xc0, !PT ;  /* 0x0000001f04067812 */ /* 0x001fe200078ec0ff */
[----:B------:R-:W-:-:S08]  /*be60*/  IMAD.MOV.U32 R4, RZ, RZ, R16 ;  /* 0x000000ffff047224 */ /* 0x000fd000078e0010 */
[----:B------:R-:W-:Y:S05]  /*be70*/  @!P0 BRA `(.L_x_12184) ;  /* 0x0000000c00148947 */ /* 0x000fea0003800000 */
[----:B------:R-:W-:Y:S01]  /*be80*/  BSSY B0, `(.L_x_12184) ;  /* 0x00000c4000007945 */ /* 0x000fe20003800000 */
[----:B------:R-:W-:Y:S01]  /*be90*/  IMAD.IADD R10, R10, 0x1, -R9 ;  /* 0x000000010a0a7824 */ /* 0x000fe200078e0a09 */
[----:B------:R-:W-:Y:S01]  /*bea0*/  MOV R11, 0x1 ;  /* 0x00000001000b7802 */ /* 0x000fe20000000f00 */
[----:B------:R-:W-:-:S07]  /*beb0*/  IMAD.MOV.U32 R4, RZ, RZ, R16 ;  /* 0x000000ffff047224 */ /* 0x000fce00078e0010 */
.L_x_12211:
[----:B------:R-:W-:Y:S01]  /*bec0*/  ISETP.NE.AND P0, PT, R22, RZ, PT ;  /* 0x000000ff1600720c */ /* 0x000fe20003f05270 */
[----:B------:R-:W-:Y:S01]  /*bed0*/  VIADD R10, R10, 0xfffffffe ;  /* 0xfffffffe0a0a7836 */ /* 0x000fe20000000000 */
[----:B------:R-:W-:Y:S04]  /*bee0*/  BSSY B1, `(.L_x_12185) ;  /* 0x000005b000017945 */ /* 0x000fe80003800000 */
[----:B------:R-:W-:-:S07]  /*bef0*/  ISETP.NE.AND P1, PT, R10, RZ, PT ;  /* 0x000000ff0a00720c */ /* 0x000fce0003f25270 */
[----:B------:R-:W-:Y:S06]  /*bf00*/  @!P0 BRA `(.L_x_12186) ;  /* 0x0000000400608947 */ /* 0x000fec0003800000 */
[----:B------:R-:W-:Y:S02]  /*bf10*/  ISETP.NE.AND P0, PT, R23, RZ, PT ;  /* 0x000000ff1700720c */ /* 0x000fe40003f05270 */
[----:B------:R-:W-:Y:S02]  /*bf20*/  SHF.L.U32 R8, R11, 0x1f, RZ ;  /* 0x0000001f0b087819 */ /* 0x000fe400000006ff */
[----:B------:R-:W-:-:S09]  /*bf30*/  MOV R12, R7 ;  /* 0x00000007000c7202 */ /* 0x000fd20000000f00 */
        /* <DEDUP_REMOVED lines=20> */
.L_x_12187:
[----:B------:R-:W1:Y:S01]  /*c080*/  SYNCS.PHASECHK.TRANS64.TRYWAIT P0, [UR38+0x30848], R8 ;  /* 0x03084808ff0075a7 */ /* 0x000e620008000166 */
[----:B------:R-:W-:Y:S01]  /*c090*/  BSSY B2, `(.L_x_12188) ;  /* 0x0000003000027945 */ /* 0x000fe20003800000 */
[----:B------:R-:W-:-:S03]  /*c0a0*/  ISETP.NE.AND P2, PT, R28, RZ, PT ;  /* 0x000000ff1c00720c */ /* 0x000fc60003f45270 */
[----:B-1----:R-:W-:Y:S10]  /*c0b0*/  @!P0 BRA `(.L_x_12189) ;  /* 0x0000002400f88947 */ /* 0x002ff40003800000 */
.L_x_12273:
[----:B------:R-:W-:Y:S05]  /*c0c0*/  BSYNC B2 ;  /* 0x0000000000027941 */ /* 0x000fea0003800000 */
.L_x_12188:
[----:B------:R-:W-:Y:S04]  /*c0d0*/  BSSY B2, `(.L_x_12190) ;  /* 0x0000007000027945 */ /* 0x000fe80003800000 */
[----:B------:R-:W-:Y:S05]  /*c0e0*/  @P2 BRA `(.L_x_12191) ;  /* 0x0000000000142947 */ /* 0x000fea0003800000 */
[----:B------:R-:W-:Y:S01]  /*c0f0*/  ISETP.NE.AND P0, PT, R6, RZ, PT ;  /* 0x000000ff0600720c */ /* 0x000fe20003f05270 */
[----:B------:R-:W-:-:S04]  /*c100*/  IMAD.MOV.U32 R2, RZ, RZ, 0x6000 ;  /* 0x00006000ff027424 */ /* 0x000fc800078e00ff */
[----:B------:R2:W-:Y:S08]  /*c110*/  SYNCS.ARRIVE.TRANS64 RZ, [UR38+0x30838], R2 ;  /* 0x03083802ffff79a7 */ /* 0x0005f00008000026 */
[----:B--2---:R-:W-:Y:S05]  /*c120*/  @!P0 BRA `(.L_x_12191) ;  /* 0x0000000000048947 */ /* 0x004fea0003800000 */
[----:B------:R-:W-:Y:S01]  /*c130*/  BPT.TRAP 0x1 ;  /* 0x000000040000795c */ /* 0x000fe20000300000 */
.L_x_12191:
[----:B------:R-:W-:Y:S05]  /*c140*/  BSYNC B2 ;  /* 0x0000000000027941 */ /* 0x000fea0003800000 */
.L_x_12190:
        /* <DEDUP_REMOVED lines=11> */
.L_x_12192:
[----:B------:R-:W-:-:S13]  /*c200*/  @P0 ELECT P3, URZ, PT ;  /* 0x00000000003f082f */ /* 0x000fda0003860000 */
[----:B-----5:R-:W-:Y:S02]  /*c210*/  @P3 R2UR UR37, R4 ;  /* 0x00000000042532ca */ /* 0x020fe400000e0000 */
        /* <DEDUP_REMOVED lines=8> */
.L_x_12274:
[----:B------:R-:W-:Y:S05]  /*c2a0*/  BSYNC B2 ;  /* 0x0000000000027941 */ /* 0x000fea0003800000 */
.L_x_12193:
[----:B------:R-:W-:Y:S01]  /*c2b0*/  BSSY B2, `(.L_x_12195) ;  /* 0x0000009000027945 */ /* 0x000fe20003800000 */
[----:B------:R-:W-:Y:S02]  /*c2c0*/  IMAD.MOV.U32 R2, RZ, RZ, 0x0 ;  /* 0x00000000ff027424 */ /* 0x000fe400078e00ff */
[----:B01----:R-:W-:Y:S01]  /*c2d0*/  IMAD.MOV.U32 R3, RZ, RZ, 0x14f00000 ;  /* 0x14f00000ff037424 */ /* 0x003fe200078e00ff */
[----:B------:R-:W-:Y:S06]  /*c2e0*/  @P2 BRA `(.L_x_12196) ;  /* 0x0000000000142947 */ /* 0x000fec0003800000 */
[----:B------:R-:W-:Y:S02]  /*c2f0*/  ISETP.NE.AND P0, PT, R6, RZ, PT ;  /* 0x000000ff0600720c */ /* 0x000fe40003f05270 */
[----:B------:R-:W-:-:S04]  /*c300*/  MOV R8, 0x6000 ;  /* 0x0000600000087802 */ /* 0x000fc80000000f00 */
[----:B------:R0:W-:Y:S07]  /*c310*/  SYNCS.ARRIVE.TRANS64 RZ, [UR38+0x30850], R8 ;  /* 0x03085008ffff79a7 */ /* 0x0001ee0008000026 */
[----:B------:R-:W-:Y:S05]  /*c320*/  @!P0 BRA `(.L_x_12196) ;  /* 0x0000000000048947 */ /* 0x000fea0003800000 */
[----:B------:R-:W-:Y:S01]  /*c330*/  BPT.TRAP 0x1 ;  /* 0x000000040000795c */ /* 0x000fe20000300000 */
.L_x_12196:
[----:B------:R-:W-:Y:S05]  /*c340*/  BSYNC B2 ;  /* 0x0000000000027941 */ /* 0x000fea0003800000 */
.L_x_12195:
        /* <DEDUP_REMOVED lines=10> */
.L_x_12197:
        /* <DEDUP_REMOVED lines=10> */
.L_x_12186:
[----:B------:R-:W-:Y:S05]  /*c490*/  BSYNC B1 ;  /* 0x0000000000017941 */ /* 0x000fea0003800000 */
.L_x_12185:
[----:B------:R-:W-:Y:S01]  /*c4a0*/  ISETP.NE.AND P0, PT, R22, RZ, PT ;  /* 0x000000ff1600720c */ /* 0x000fe20003f05270 */
[----:B------:R-:W-:Y:S01]  /*c4b0*/  BSSY B1, `(.L_x_12198) ;  /* 0x000005d000017945 */ /* 0x000fe20003800000 */
[----:B0-----:R-:W-:-:S11]  /*c4c0*/  LOP3.LUT R8, R11, 0x1, RZ, 0x3c, !PT ;  /* 0x000000010b087812 */ /* 0x001fd600078e3cff */
        /* <DEDUP_REMOVED lines=24> */
.L_x_12200:
[----:B------:R-:W1:Y:S01]  /*c650*/  SYNCS.PHASECHK.TRANS64.TRYWAIT P0, [UR38+0x30840], R12 ;  /* 0x0308400cff0075a7 */ /* 0x000e620008000166 */
[----:B------:R-:W-:Y:S01]  /*c660*/  BSSY B2, `(.L_x_12201) ;  /* 0x0000003000027945 */ /* 0x000fe20003800000 */
[----:B------:R-:W-:-:S03]  /*c670*/  ISETP.NE.AND P2, PT, R28, RZ, PT ;  /* 0x000000ff1c00720c */ /* 0x000fc60003f45270 */
[----:B-1----:R-:W-:Y:S10]  /*c680*/  @!P0 BRA `(.L_x_12202) ;  /* 0x0000002000b48947 */ /* 0x002ff40003800000 */
.L_x_12275:
[----:B------:R-:W-:Y:S05]  /*c690*/  BSYNC B2 ;  /* 0x0000000000027941 */ /* 0x000fea0003800000 */
.L_x_12201:
[----:B------:R-:W-:Y:S04]  /*c6a0*/  BSSY B2, `(.L_x_12203) ;  /* 0x0000007000027945 */ /* 0x000fe80003800000 */
[----:B------:R-:W-:Y:S05]  /*c6b0*/  @P2 BRA `(.L_x_12204) ;  /* 0x0000000000142947 */ /* 0x000fea0003800000 */
[----:B------:R-:W-:Y:S01]  /*c6c0*/  ISETP.NE.AND P0, PT, R6, RZ, PT ;  /* 0x000000ff0600720c */ /* 0x000fe20003f05270 */
[----:B------:R-:W-:-:S04]  /*c6d0*/  IMAD.MOV.U32 R2, RZ, RZ, 0x6000 ;  /* 0x00006000ff027424 */ /* 0x000fc800078e00ff */
[----:B------:R2:W-:Y:S08]  /*c6e0*/  SYNCS.ARRIVE.TRANS64 RZ, [UR38+0x30830], R2 ;  /* 0x03083002ffff79a7 */ /* 0x0005f00008000026 */
[----:B--2---:R-:W-:Y:S05]  /*c6f0*/  @!P0 BRA `(.L_x_12204) ;  /* 0x0000000000048947 */ /* 0x004fea0003800000 */
[----:B------:R-:W-:Y:S01]  /*c700*/  BPT.TRAP 0x1 ;  /* 0x000000040000795c */ /* 0x000fe20000300000 */
.L_x_12204:
[----:B------:R-:W-:Y:S05]  /*c710*/  BSYNC B2 ;  /* 0x0000000000027941 */ /* 0x000fea0003800000 */
.L_x_12203:
        /* <DEDUP_REMOVED lines=11> */
.L_x_12205:
        /* <DEDUP_REMOVED lines=12> */
.L_x_12276:
[----:B------:R-:W-:Y:S05]  /*c890*/  BSYNC B2 ;  /* 0x0000000000027941 */ /* 0x000fea0003800000 */
.L_x_12206:
[----:B------:R-:W-:Y:S01]  /*c8a0*/  BSSY B2, `(.L_x_12208) ;  /* 0x0000009000027945 */ /* 0x000fe20003800000 */
[----:B0-----:R-:W-:Y:S02]  /*c8b0*/  IMAD.MOV.U32 R2, RZ, RZ, 0x0 ;  /* 0x00000000ff027424 */ /* 0x001fe400078e00ff */
[----:B-1----:R-:W-:Y:S01]  /*c8c0*/  IMAD.MOV.U32 R3, RZ, RZ, 0x14f00000 ;  /* 0x14f00000ff037424 */ /* 0x002fe200078e00ff */
[----:B------:R-:W-:Y:S06]  /*c8d0*/  @P2 BRA `(.L_x_12209) ;  /* 0x0000000000142947 */ /* 0x000fec0003800000 */
[----:B------:R-:W-:Y:S02]  /*c8e0*/  ISETP.NE.AND P0, PT, R6, RZ, PT ;  /* 0x000000ff0600720c */ /* 0x000fe40003f05270 */
[----:B------:R-:W-:-:S04]  /*c8f0*/  MOV R11, 0x6000 ;  /* 0x00006000000b7802 */ /* 0x000fc80000000f00 */
[----:B------:R0:W-:Y:S07]  /*c900*/  SYNCS.ARRIVE.TRANS64 RZ, [UR38+0x30858], R11 ;  /* 0x0308580bffff79a7 */ /* 0x0001ee0008000026 */
[----:B------:R-:W-:Y:S05]  /*c910*/  @!P0 BRA `(.L_x_12209) ;  /* 0x0000000000048947 */ /* 0x000fea0003800000 */
[----:B------:R-:W-:Y:S01]  /*c920*/  BPT.TRAP 0x1 ;  /* 0x000000040000795c */ /* 0x000fe20000300000 */
.L_x_12209:
[----:B------:R-:W-:Y:S05]  /*c930*/  BSYNC B2 ;  /* 0x0000000000027941 */ /* 0x000fea0003800000 */
.L_x_12208:
        /* <DEDUP_REMOVED lines=10> */
.L_x_12210:
        /* <DEDUP_REMOVED lines=10> */
.L_x_12199:
[----:B------:R-:W-:Y:S05]  /*ca80*/  BSYNC B1 ;  /* 0x0000000000017941 */ /* 0x000fea0003800000 */
.L_x_12198:
[----:B------:R-:W-:Y:S01]  /*ca90*/  IADD3 R7, R7, -0x2, RZ ;  /* 0xfffffffe07077810 */ /* 0x000fe20007ffe0ff */
[----:B0-----:R-:W-:Y:S01]  /*caa0*/  IMAD.MOV.U32 R11, RZ, RZ, R8 ;  /* 0x000000ffff0b7224 */ /* 0x001fe200078e0008 */
[----:B------:R-:W-:Y:S06]  /*cab0*/  @P1 BRA `(.L_x_12211) ;  /* 0xfffffff400001947 */ /* 0x000fec000383ffff */
[----:B------:R-:W-:Y:S05]  /*cac0*/  BSYNC B0 ;  /* 0x0000000000007941 */ /* 0x000fea0003800000 */
.L_x_12184:
        /* <DEDUP_REMOVED lines=28> */
.L_x_12213:
[----:B------:R-:W1:Y:S01]  /*cc90*/  SYNCS.PHASECHK.TRANS64.TRYWAIT P0, [UR38+0x30848], R9 ;  /* 0x03084809ff0075a7 */ /* 0x000e620008000166 */
[----:B------:R-:W-:Y:S01]  /*cca0*/  BSSY B1, `(.L_x_12214) ;  /* 0x0000003000017945 */ /* 0x000fe20003800000 */
[----:B------:R-:W-:-:S03]  /*ccb0*/  ISETP.NE.AND P1, PT, R28, RZ, PT ;  /* 0x000000ff1c00720c */ /* 0x000fc60003f25270 */
[----:B-1----:R-:W-:Y:S10]  /*ccc0*/  @!P0 BRA `(.L_x_12215) ;  /* 0x0000001c00548947 */ /* 0x002ff40003800000 */
.L_x_12277:
[----:B------:R-:W-:Y:S05]  /*ccd0*/  BSYNC B1 ;  /* 0x0000000000017941 */ /* 0x000fea0003800000 */
.L_x_12214:
[----:B------:R-:W-:Y:S04]  /*cce0*/  BSSY B1, `(.L_x_12216) ;  /* 0x0000007000017945 */ /* 0x000fe80003800000 */
[----:B------:R-:W-:Y:S05]  /*ccf0*/  @P1 BRA `(.L_x_12217) ;  /* 0x0000000000141947 */ /* 0x000fea0003800000 */
[----:B------:R-:W-:Y:S01]  /*cd00*/  ISETP.NE.AND P0, PT, R6, RZ, PT ;  /* 0x000000ff0600720c */ /* 0x000fe20003f05270 */
[----:B-1----:R-:W-:-:S04]  /*cd10*/  IMAD.MOV.U32 R2, RZ, RZ, 0x6000 ;  /* 0x00006000ff027424 */ /* 0x002fc800078e00ff */
[----:B------:R2:W-:Y:S08]  /*cd20*/  SYNCS.ARRIVE.TRANS64 RZ, [UR38+0x30838], R2 ;  /* 0x03083802ffff79a7 */ /* 0x0005f00008000026 */
[----:B--2---:R-:W-:Y:S05]  /*cd30*/  @!P0 BRA `(.L_x_12217) ;  /* 0x0000000000048947 */ /* 0x004fea0003800000 */
[----:B------:R-:W-:Y:S01]  /*cd40*/  BPT.TRAP 0x1 ;  /* 0x000000040000795c */ /* 0x000fe20000300000 */
.L_x_12217:
[----:B------:R-:W-:Y:S05]  /*cd50*/  BSYNC B1 ;  /* 0x0000000000017941 */ /* 0x000fea0003800000 */
.L_x_12216:
        /* <DEDUP_REMOVED lines=11> */
.L_x_12218:
        /* <DEDUP_REMOVED lines=11> */
.L_x_12278:
[----:B------:R-:W-:Y:S05]  /*cec0*/  BSYNC B1 ;  /* 0x0000000000017941 */ /* 0x000fea0003800000 */
.L_x_12219:
        /* <DEDUP_REMOVED lines=9> */
.L_x_12222:
[----:B------:R-:W-:Y:S05]  /*cf60*/  BSYNC B1 ;  /* 0x0000000000017941 */ /* 0x000fea0003800000 */
.L_x_12221:
        /* <DEDUP_REMOVED lines=10> */
.L_x_12223:
        /* <DEDUP_REMOVED lines=10> */
.L_x_12212:
[----:B------:R-:W-:Y:S05]  /*d0b0*/  BSYNC B0 ;  /* 0x0000000000007941 */ /* 0x000fea0003800000 */
.L_x_12183:
        /* <DEDUP_REMOVED lines=9> */
.L_x_12279:
[----:B------:R-:W-:Y:S05]  /*d150*/  BSYNC B1 ;  /* 0x0000000000017941 */ /* 0x000fea0003800000 */
.L_x_12226:
        /* <DEDUP_REMOVED lines=8> */
.L_x_12229:
[----:B------:R-:W-:Y:S05]  /*d1e0*/  BSYNC B1 ;  /* 0x0000000000017941 */ /* 0x000fea0003800000 */
.L_x_12228:
        /* <DEDUP_REMOVED lines=13> */
.L_x_12230:
        /* <DEDUP_REMOVED lines=8> */
.L_x_12225:
[----:B------:R-:W-:Y:S05]  /*d340*/  BSYNC B0 ;  /* 0x0000000000007941 */ /* 0x000fea0003800000 */
.L_x_12224:
[----:B------:R-:W-:Y:S01]  /*d350*/  IADD3 R0, R0, 0x1, RZ ;  /* 0x0000000100007810 */ /* 0x000fe20007ffe0ff */
[----:B0-----:R-:W-:-:S03]  /*d360*/  IMAD.MOV.U32 R2, RZ, RZ, RZ ;  /* 0x000000ffff027224 */ /* 0x001fc600078e00ff */
[----:B------:R-:W-:-:S04]  /*d370*/  ISETP.NE.AND P0, PT, R0, 0x2, PT ;  /* 0x000000020000780c */ /* 0x000fc80003f05270 */
[----:B------:R-:W-:Y:S02]  /*d380*/  SEL R3, RZ, 0x1, P0 ;  /* 0x00000001ff037807 */ /* 0x000fe40000000000 */
[----:B------:R-:W-:Y:S02]  /*d390*/  SEL R0, R0, RZ, P0 ;  /* 0x000000ff00007207 */ /* 0x000fe40000000000 */
[----:B------:R-:W-:-:S07]  /*d3a0*/  LOP3.LUT R8, R8, R3, RZ, 0x3c, !PT ;  /* 0x0000000308087212 */ /* 0x000fce00078e3cff */
.L_x_12169:
[----:B------:R-:W0:Y:S01]  /*d3b0*/  S2R R4, SR_CgaCtaId ;  /* 0x0000000000047919 */ /* 0x000e220000008800 */
[----:B------:R-:W-:Y:S02]  /*d3c0*/  MOV R3, 0x400 ;  /* 0x0000040000037802 */ /* 0x000fe40000000f00 */
[----:B------:R-:W-:Y:S02]  /*d3d0*/  SHF.L.U32 R2, R2, 0x1f, RZ ;  /* 0x0000001f02027819 */ /* 0x000fe400000006ff */
[----:B0-----:R-:W-:-:S04]  /*d3e0*/  LEA R7, R4, R3, 0x18 ;  /* 0x0000000304077211 */ /* 0x001fc800078ec0ff */
[----:B------:R-:W0:Y:S02]  /*d3f0*/  SYNCS.PHASECHK.TRANS64.TRYWAIT P0, [R7+URZ+0x30820], R2 ;  /* 0x03082002070075a7 */ /* 0x000e24000800017f */
[----:B0-----:R-:W-:Y:S05]  /*d400*/  @!P0 BRA `(.L_x_12231) ;  /* 0x0000001400c88947 */ /* 0x001fea0003800000 */
.L_x_12280:
[----:B------:R-:W-:-:S03]  /*d410*/  UMOV UR4, 0xffffffff ;  /* 0xffffffff00047882 */ /* 0x000fc60000000000 */
[----:B------:R-:W-:Y:S05]  /*d420*/  BRA.DIV UR4, `(.L_x_12232) ;  /* 0x0000001604d47947 */ /* 0x000fea000b800000 */
[----:B0-----:R-:W0:Y:S02]  /*d430*/  S2R R2, SR_TID.X ;  /* 0x0000000000027919 */ /* 0x001e240000002100 */
[----:B0-----:R-:W-:-:S04]  /*d440*/  SHF.R.U32.HI R2, RZ, 0x5, R2 ;  /* 0x00000005ff027819 */ /* 0x001fc80000011602 */
[----:B------:R-:W-:-:S05]  /*d450*/  LOP3.LUT R2, R2, 0x3, RZ, 0xc0, !PT ;  /* 0x0000000302027812 */ /* 0x000fca00078ec0ff */
[----:B------:R0:W1:Y:S02]  /*d460*/  SHFL.IDX PT, R14, R2, RZ, 0x1f ;  /* 0x00001fff020e7589 */ /* 0x00006400000e0000 */
.L_x_12283:
[----:B-1----:R-:W-:-:S13]  /*d470*/  ISETP.NE.AND P0, PT, R14, RZ, PT ;  /* 0x000000ff0e00720c */ /* 0x002fda0003f05270 */
[----:B------:R-:W-:Y:S05]  /*d480*/  @P0 BRA `(.L_x_12141) ;  /* 0x0000000000840947 */ /* 0x000fea0003800000 */
[----:B------:R-:W-:-:S03]  /*d490*/  UMOV UR4, 0xffffffff ;  /* 0xffffffff00047882 */ /* 0x000fc60000000000 */
[----:B------:R-:W-:Y:S05]  /*d4a0*/  BRA.DIV UR4, `(.L_x_12233) ;  /* 0x0000001604e87947 */ /* 0x000fea000b800000 */
[----:B------:R-:W-:-:S13]  /*d4b0*/  ELECT P6, URZ, PT ;  /* 0x00000000003f782f */ /* 0x000fda00038c0000 */
.L_x_12286:
[----:B------:R-:W-:Y:S05]  /*d4c0*/  @!P6 BRA `(.L_x_12141) ;  /* 0x000000000074e947 */ /* 0x000fea0003800000 */
[----:B------:R-:W-:-:S04]  /*d4d0*/  LOP3.LUT R27, R27, 0x2, RZ, 0xfc, !PT ;  /* 0x000000021b1b7812 */ /* 0x000fc800078efcff */
[----:B------:R-:W-:-:S13]  /*d4e0*/  ISETP.NE.AND P2, PT, R27, 0x3, PT ;  /* 0x000000031b00780c */ /* 0x000fda0003f45270 */
[----:B------:R-:W-:Y:S05]  /*d4f0*/  @!P2 BRA `(.L_x_12234) ;  /* 0x000000000004a947 */ /* 0x000fea0003800000 */
[----:B------:R-:W-:Y:S01]  /*d500*/  BPT.TRAP 0x1 ;  /* 0x000000040000795c */ /* 0x000fe20000300000 */
.L_x_12234:
[----:B------:R-:W-:Y:S01]  /*d510*/  VIADD R9, R7, 0x30840 ;  /* 0x0003084007097836 */ /* 0x000fe20000000000 */
[----:B------:R-:W-:Y:S01]  /*d520*/  SHF.L.U32 R4, R8, 0x1f, RZ ;  /* 0x0000001f08047819 */ /* 0x000fe200000006ff */
[----:B0-----:R-:W-:-:S03]  /*d530*/  VIADD R2, R0, 0x1 ;  /* 0x0000000100027836 */ /* 0x001fc60000000000 */
[----:B------:R-:W-:Y:S02]  /*d540*/  LEA R5, R0, R9, 0x3 ;  /* 0x0000000900057211 */ /* 0x000fe400078e18ff */
[C---:B------:R-:W-:Y:S02]  /*d550*/  ISETP.NE.AND P1, PT, R2.reuse, 0x2, PT ;  /* 0x000000020200780c */ /* 0x040fe40003f25270 */
[----:B------:R-:W0:Y:S02]  /*d560*/  SYNCS.PHASECHK.TRANS64.TRYWAIT P0, [R5+URZ], R4 ;  /* 0x00000004050075a7 */ /* 0x000e24000800017f */
[----:B------:R-:W-:Y:S02]  /*d570*/  SEL R3, RZ, 0x1, P1 ;  /* 0x00000001ff037807 */ /* 0x000fe40000800000 */
[----:B------:R-:W-:Y:S02]  /*d580*/  SEL R6, R2, RZ, P1 ;  /* 0x000000ff02067207 */ /* 0x000fe40000800000 */
[----:B------:R-:W-:-:S03]  /*d590*/  LOP3.LUT R2, R8, R3, RZ, 0x3c, !PT ;  /* 0x0000000308027212 */ /* 0x000fc600078e3cff */
[----:B------:R-:W-:Y:S01]  /*d5a0*/  IMAD R3, R6, 0x8, R9 ;  /* 0x0000000806037824 */ /* 0x000fe200078e0209 */
[----:B------:R-:W-:Y:S01]  /*d5b0*/  SHF.L.U32 R2, R2, 0x1f, RZ ;  /* 0x0000001f02027819 */ /* 0x000fe200000006ff */
[----:B0-----:R-:W-:Y:S06]  /*d5c0*/  @!P0 BRA `(.L_x_12235) ;  /* 0x0000001400c08947 */ /* 0x001fec0003800000 */
.L_x_12287:
[----:B------:R-:W1:Y:S02]  /*d5d0*/  SYNCS.PHASECHK.TRANS64.TRYWAIT P0, [R3+URZ], R2 ;  /* 0x00000002030075a7 */ /* 0x000e64000800017f */
[----:B-1----:R-:W-:Y:S05]  /*d5e0*/  @!P0 BRA `(.L_x_12236) ;  /* 0x0000001400cc8947 */ /* 0x002fea0003800000 */
.L_x_12288:
[----:B------:R-:W-:Y:S05]  /*d5f0*/  @!P2 BRA `(.L_x_12237) ;  /* 0x000000000004a947 */ /* 0x000fea0003800000 */
[----:B------:R-:W-:Y:S01]  /*d600*/  BPT.TRAP 0x1 ;  /* 0x000000040000795c */ /* 0x000fe20000300000 */
.L_x_12237:
[----:B-1----:R-:W-:-:S05]  /*d610*/  IADD3 R3, R7, 0x30860, RZ ;  /* 0x0003086007037810 */ /* 0x002fca0007ffe0ff */
[----:B0-----:R-:W-:-:S04]  /*d620*/  IMAD R5, R0, 0x8, R3 ;  /* 0x0000000800057824 */ /* 0x001fc800078e0203 */
[----:B------:R-:W0:Y:S02]  /*d630*/  SYNCS.PHASECHK.TRANS64.TRYWAIT P0, [R5+URZ], R4 ;  /* 0x00000004050075a7 */ /* 0x000e24000800017f */
[----:B0-----:R-:W-:Y:S05]  /*d640*/  @!P0 BRA `(.L_x_12238) ;  /* 0x0000001400c88947 */ /* 0x001fea0003800000 */
.L_x_12289:
[----:B------:R-:W-:-:S07]  /*d650*/  IMAD R3, R6, 0x8, R3 ;  /* 0x0000000806037824 */ /* 0x000fce00078e0203 */
.L_x_12239:
[----:B-1----:R1:W2:Y:S02]  /*d660*/  SYNCS.PHASECHK.TRANS64.TRYWAIT P0, [R3+URZ], R2 ;  /* 0x00000002030075a7 */ /* 0x0022a4000800017f */
[----:B--2---:R-:W-:Y:S05]  /*d670*/  @!P0 NANOSLEEP.SYNCS 0x989680 ;  /* 0x009896800000895d */ /* 0x004fea0003900000 */
[----:B------:R-:W2:Y:S02]  /*d680*/  @!P0 SYNCS.PHASECHK.TRANS64 P0, [R3+URZ], R2 ;  /* 0x00000002030085a7 */ /* 0x000ea4000800007f */
[----:B--2---:R-:W-:Y:S05]  /*d690*/  @!P0 BRA `(.L_x_12239) ;  /* 0xfffffffc00f08947 */ /* 0x004fea000383ffff */
.L_x_12141:
[----:B------:R-:W-:Y:S05]  /*d6a0*/  BSYNC B6 ;  /* 0x0000000000067941 */ /* 0x000fea0003800000 */
.L_x_12138:
[----:B------:R-:W-:Y:S05]  /*d6b0*/  EXIT ;  /* 0x000000000000794d */ /* 0x000fea0003800000 */
.L_x_12145:
[----:B0-----:R-:W-:-:S04]  /*d6c0*/  MOV R3, UR36 ;  /* 0x0000002400037c02 */ /* 0x001fc80008000f00 */
[----:B------:R0:W1:Y:S03]  /*d6d0*/  SYNCS.PHASECHK.TRANS64.TRYWAIT P1, [R3+URZ+0x30800], R2 ;  /* 0x03080002030075a7 */ /* 0x000066000802017f */
[----:B-1----:R-:W-:Y:S05]  /*d6e0*/  @!P1 NANOSLEEP.SYNCS 0x989680 ;  /* 0x009896800000995d */ /* 0x002fea0003900000 */
[----:B------:R-:W1:Y:S02]  /*d6f0*/  @!P1 SYNCS.PHASECHK.TRANS64 P1, [R3+URZ+0x30800], R2 ;  /* 0x03080002030095a7 */ /* 0x000e64000802007f */
[----:B-1----:R-:W-:Y:S05]  /*d700*/  @!P1 BRA `(.L_x_12145) ;  /* 0xfffffffc00ec9947 */ /* 0x002fea000383ffff */
[----:B------:R-:W-:Y:S05]  /*d710*/  BRA `(.L_x_12240) ;  /* 0xffffff3800887947 */ /* 0x000fea000383ffff */
.L_x_12149:
[----:B0-----:R-:W-:-:S04]  /*d720*/  IMAD.U32 R3, RZ, RZ, UR36 ;  /* 0x00000024ff037e24 */ /* 0x001fc8000f8e00ff */
[----:B------:R0:W2:Y:S03]  /*d730*/  SYNCS.PHASECHK.TRANS64.TRYWAIT P2, [R3+URZ+0x30830], R2 ;  /* 0x03083002030075a7 */ /* 0x0000a6000804017f */
[----:B--2---:R-:W-:Y:S05]  /*d740*/  @!P2 NANOSLEEP.SYNCS 0x989680 ;  /* 0x009896800000a95d */ /* 0x004fea0003900000 */
[----:B------:R-:W2:Y:S02]  /*d750*/  @!P2 SYNCS.PHASECHK.TRANS64 P2, [R3+URZ+0x30830], R2 ;  /* 0x030830020300a5a7 */ /* 0x000ea4000804007f */
[----:B--2---:R-:W-:Y:S05]  /*d760*/  @!P2 BRA `(.L_x_12149) ;  /* 0xfffffffc00eca947 */ /* 0x004fea000383ffff */
[----:B------:R-:W-:Y:S05]  /*d770*/  BRA `(.L_x_12148) ;  /* 0xffffff3800b87947 */ /* 0x000fea000383ffff */
.L_x_12154:
[----:B-1----:R1:W2:Y:S02]  /*d780*/  SYNCS.PHASECHK.TRANS64.TRYWAIT P2, [R13+URZ+0x30830], R12 ;  /* 0x0308300c0d0075a7 */ /* 0x0022a4000804017f */
[----:B--2---:R-:W-:Y:S05]  /*d790*/  @!P2 NANOSLEEP.SYNCS 0x989680 ;  /* 0x009896800000a95d */ /* 0x004fea0003900000 */
[----:B------:R-:W2:Y:S02]  /*d7a0*/  @!P2 SYNCS.PHASECHK.TRANS64 P2, [R13+URZ+0x30830], R12 ;  /* 0x0308300c0d00a5a7 */ /* 0x000ea4000804007f */
[----:B--2---:R-:W-:Y:S05]  /*d7b0*/  @!P2 BRA `(.L_x_12154) ;  /* 0xfffffffc00f0a947 */ /* 0x004fea000383ffff */
[----:B------:R-:W-:Y:S05]  /*d7c0*/  BRA `(.L_x_12151) ;  /* 0xffffff7400a87947 */ /* 0x000fea000383ffff */
.L_x_12158:
[----:B-1----:R-:W-:-:S04]  /*d7d0*/  IMAD.U32 R12, RZ, RZ, UR7 ;  /* 0x00000007ff0c7e24 */ /* 0x002fc8000f8e00ff */
[----:B------:R1:W2:Y:S03]  /*d7e0*/  SYNCS.PHASECHK.TRANS64.TRYWAIT P2, [R12+URZ+0x30850], R11 ;  /* 0x0308500b0c0075a7 */ /* 0x0002a6000804017f */
[----:B--2---:R-:W-:Y:S05]  /*d7f0*/  @!P2 NANOSLEEP.SYNCS 0x989680 ;  /* 0x009896800000a95d */ /* 0x004fea0003900000 */
[----:B------:R-:W2:Y:S02]  /*d800*/  @!P2 SYNCS.PHASECHK.TRANS64 P2, [R12+URZ+0x30850], R11 ;  /* 0x0308500b0c00a5a7 */ /* 0x000ea4000804007f */
[----:B--2---:R-:W-:Y:S05]  /*d810*/  @!P2 BRA `(.L_x_12158) ;  /* 0xfffffffc00eca947 */ /* 0x004fea000383ffff */
[----:B------:R-:W-:Y:S05]  /*d820*/  BRA `(.L_x_12155) ;  /* 0xffffff78002c7947 */ /* 0x000fea000383ffff */
.L_x_12163:
[----:B--2---:R2:W3:Y:S02]  /*d830*/  SYNCS.PHASECHK.TRANS64.TRYWAIT P0, [R7+URZ+0x30850], R6 ;  /* 0x03085006070075a7 */ /* 0x0044e4000800017f */
[----:B---3--:R-:W-:Y:S05]  /*d840*/  @!P0 NANOSLEEP.SYNCS 0x989680 ;  /* 0x009896800000895d */ /* 0x008fea0003900000 */
[----:B------:R-:W3:Y:S02]  /*d850*/  @!P0 SYNCS.PHASECHK.TRANS64 P0, [R7+URZ+0x30850], R6 ;  /* 0x03085006070085a7 */ /* 0x000ee4000800007f */
[----:B---3--:R-:W-:Y:S05]  /*d860*/  @!P0 BRA `(.L_x_12163) ;  /* 0xfffffffc00f08947 */ /* 0x008fea000383ffff */
[----:B------:R-:W-:Y:S05]  /*d870*/  BRA `(.L_x_12162) ;  /* 0xffffffac00787947 */ /* 0x000fea000383ffff */
.L_x_12174:
[----:B------:R-:W-:Y:S01]  /*d880*/  MOV R13, R22 ;  /* 0x00000016000d7202 */ /* 0x000fe20000000f00 */
[----:B------:R-:W-:Y:S01]  /*d890*/  IMAD.MOV.U32 R12, RZ, RZ, RZ ;  /* 0x000000ffff0c7224 */ /* 0x000fe200078e00ff */
[----:B------:R-:W-:Y:S01]  /*d8a0*/  MOV R15, 0xffffffff ;  /* 0xffffffff000f7802 */ /* 0x000fe20000000f00 */
[----:B------:R-:W-:-:S07]  /*d8b0*/  IMAD.MOV.U32 R11, RZ, RZ, 0x1f ;  /* 0x0000001fff0b7424 */ /* 0x000fce00078e00ff */
[----:B------:R-:W-:Y:S05]  /*d8c0*/  WARPSYNC.COLLECTIVE R15, `(.L_x_12241) ;  /* 0x000000000f087348 */ /* 0x000fea0003c00000 */
[----:B------:R0:W1:Y:S02]  /*d8d0*/  SHFL.IDX P6, R14, R13, R12, R11 ;  /* 0x0000000c0d0e7389 */ /* 0x00006400000c000b */
[----:B01----:R-:W-:Y:S01]  /*d8e0*/  ENDCOLLECTIVE ;  /* 0x000000000000791b */ /* 0x003fe20003800000 */
.L_x_12241:
[----:B------:R-:W-:Y:S05]  /*d8f0*/  BRA `(.L_x_12242) ;  /* 0xffffffd000e47947 */ /* 0x000fea000383ffff */
.L_x_12176:
[----:B------:R-:W-:Y:S01]  /*d900*/  BSSY B0, `(.L_x_12243) ;  /* 0x0000006000007945 */ /* 0x000fe20003800000 */
[----:B------:R-:W-:-:S07]  /*d910*/  IMAD.MOV.U32 R15, RZ, RZ, -0x1 ;  /* 0xffffffffff0f7424 */ /* 0x000fce00078e00ff */
[----:B------:R-:W-:Y:S05]  /*d920*/  WARPSYNC.COLLECTIVE R15, `(.L_x_12244) ;  /* 0x000000000f0c7348 */ /* 0x000fea0003c00000 */
[----:B------:R-:W-:Y:S02]  /*d930*/  ELECT P6, UR62, PT ;  /* 0x00000000003e782f */ /* 0x000fe400038c0000 */
[----:B------:R-:W-:Y:S01]  /*d940*/  MOV R14, UR62 ;  /* 0x0000003e000e7c02 */ /* 0x000fe20008000f00 */
[----:B------:R-:W-:Y:S10]  /*d950*/  ENDCOLLECTIVE ;  /* 0x000000000000791b */ /* 0x000ff40003800000 */
.L_x_12244:
[----:B------:R-:W-:Y:S05]  /*d960*/  BSYNC B0 ;  /* 0x0000000000007941 */ /* 0x000fea0003800000 */
.L_x_12243:
[----:B------:R-:W-:Y:S05]  /*d970*/  BRA `(.L_x_12245) ;  /* 0xffffffd000e07947 */ /* 0x000fea000383ffff */
.L_x_12178:
[----:B-1----:R-:W-:-:S04]  /*d980*/  IMAD.U32 R3, RZ, RZ, UR38 ;  /* 0x00000026ff037e24 */ /* 0x002fc8000f8e00ff */
[----:B------:R1:W2:Y:S03]  /*d990*/  SYNCS.PHASECHK.TRANS64.TRYWAIT P0, [R3+URZ+0x30840], R0 ;  /* 0x03084000030075a7 */ /* 0x0002a6000800017f */
[----:B--2---:R-:W-:Y:S05]  /*d9a0*/  @!P0 NANOSLEEP.SYNCS 0x989680 ;  /* 0x009896800000895d */ /* 0x004fea0003900000 */
[----:B------:R-:W2:Y:S02]  /*d9b0*/  @!P0 SYNCS.PHASECHK.TRANS64 P0, [R3+URZ+0x30840], R0 ;  /* 0x03084000030085a7 */ /* 0x000ea4000800007f */
[----:B--2---:R-:W-:Y:S05]  /*d9c0*/  @!P0 BRA `(.L_x_12178) ;  /* 0xfffffffc00ec8947 */ /* 0x004fea000383ffff */
[----:B------:R-:W-:Y:S05]  /*d9d0*/  BRA `(.L_x_12246) ;  /* 0xffffffd400307947 */ /* 0x000fea000383ffff */
.L_x_12181:
[----:B------:R-:W-:Y:S01]  /*d9e0*/  MOV R13, R10 ;  /* 0x0000000a000d7202 */ /* 0x000fe20000000f00 */
[----:B------:R-:W-:Y:S01]  /*d9f0*/  IMAD.MOV.U32 R12, RZ, RZ, RZ ;  /* 0x000000ffff0c7224 */ /* 0x000fe200078e00ff */
[----:B------:R-:W-:Y:S01]  /*da00*/  MOV R15, 0xffffffff ;  /* 0xffffffff000f7802 */ /* 0x000fe20000000f00 */
[----:B------:R-:W-:Y:S02]  /*da10*/  IMAD.MOV.U32 R11, RZ, RZ, 0x181f ;  /* 0x0000181fff0b7424 */ /* 0x000fe400078e00ff */
[----:B------:R-:W-:-:S07]  /*da20*/  IMAD R6, R21, 0xc0, R6 ;  /* 0x000000c015067824 */ /* 0x000fce00078e0206 */
[----:B------:R-:W-:Y:S05]  /*da30*/  WARPSYNC.COLLECTIVE R15, `(.L_x_12247) ;  /* 0x000000000f087348 */ /* 0x000fea0003c00000 */
[----:B------:R0:W1:Y:S02]  /*da40*/  SHFL.IDX P6, R14, R13, R12, R11 ;  /* 0x0000000c0d0e7389 */ /* 0x00006400000c000b */
[----:B01----:R-:W-:Y:S01]  /*da50*/  ENDCOLLECTIVE ;  /* 0x000000000000791b */ /* 0x003fe20003800000 */
.L_x_12247:
[----:B------:R-:W-:Y:S02]  /*da60*/  IMAD.MOV.U32 R13, RZ, RZ, R9 ;  /* 0x000000ffff0d7224 */ /* 0x000fe400078e0009 */
[----:B------:R-:W-:-:S07]  /*da70*/  IMAD.MOV.U32 R2, RZ, RZ, R14 ;  /* 0x000000ffff027224 */ /* 0x000fce00078e000e */
[----:B------:R-:W-:Y:S05]  /*da80*/  WARPSYNC.COLLECTIVE R15, `(.L_x_12248) ;  /* 0x000000000f087348 */ /* 0x000fea0003c00000 */
[----:B------:R0:W1:Y:S02]  /*da90*/  SHFL.IDX P6, R14, R13, R12, R11 ;  /* 0x0000000c0d0e7389 */ /* 0x00006400000c000b */
[----:B01----:R-:W-:Y:S01]  /*daa0*/  ENDCOLLECTIVE ;  /* 0x000000000000791b */ /* 0x003fe20003800000 */
.L_x_12248:
[----:B------:R-:W-:Y:S02]  /*dab0*/  ULDC UR4, c[0x0][0x288] ;  /* 0x0000a20000047ab9 */ /* 0x000fe40000000800 */
[----:B------:R-:W-:-:S05]  /*dac0*/  IMAD R5, R20, UR4, RZ ;  /* 0x0000000414057c24 */ /* 0x000fca000f8e02ff */
[----:B------:R-:W-:Y:S02]  /*dad0*/  ISETP.GE.AND P1, PT, R6, R5, PT ;  /* 0x000000050600720c */ /* 0x000fe40003f26270 */
[----:B------:R-:W-:Y:S01]  /*dae0*/  MOV R13, R10 ;  /* 0x0000000a000d7202 */ /* 0x000fe20000000f00 */
[----:B------:R-:W-:-:S10]  /*daf0*/  IMAD.MOV.U32 R12, RZ, RZ, 0x1 ;  /* 0x00000001ff0c7424 */ /* 0x000fd400078e00ff */
[----:B------:R-:W-:Y:S02]  /*db00*/  @!P1 LEA R29, R4, UR38, 0x1 ;  /* 0x00000026041d9c11 */ /* 0x000fe4000f8e08ff */
[----:B------:R-:W-:-:S04]  /*db10*/  @!P1 LEA R14, P2, R7, R14, 0x1 ;  /* 0x0000000e070e9211 */ /* 0x000fc800078408ff */
[----:B------:R-:W-:Y:S01]  /*db20*/  @!P1 IADD3.X R3, RZ, R2, RZ, P2, !PT ;  /* 0x00000002ff039210 */ /* 0x000fe200017fe4ff */
[----:B------:R-:W-:Y:S02]  /*db30*/  @!P1 IMAD.MOV.U32 R2, RZ, RZ, R14 ;  /* 0x000000ffff029224 */ /* 0x000fe400078e000e */
[----:B------:R-:W-:-:S03]  /*db40*/  VIADD R14, R6, 0x10 ;  /* 0x00000010060e7836 */ /* 0x000fc60000000000 */
[----:B------:R-:W-:Y:S01]  /*db50*/  @!PT LDS RZ, [RZ] ;  /* 0x00000000fffff984 */ /* 0x000fe20000000800 */
[----:B------:R-:W-:Y:S01]  /*db60*/  @!PT LDS RZ, [RZ] ;  /* 0x00000000fffff984 */ /* 0x000fe20000000800 */
[----:B------:R-:W-:Y:S01]  /*db70*/  @!PT LDS RZ, [RZ] ;  /* 0x00000000fffff984 */ /* 0x000fe20000000800 */
[----:B------:R0:W-:Y:S02]  /*db80*/  @!P1 LDGSTS.E.BYPASS.LTC128B.128 [R29+0xc400], desc[UR42][R2.64], !P0 ;  /* 0x0c400000021d9fae */ /* 0x0001e4000c101d6a */
[----:B------:R-:W-:-:S13]  /*db90*/  ISETP.GE.AND P1, PT, R14, R5, PT ;  /* 0x000000050e00720c */ /* 0x000fda0003f26270 */
[----:B0-----:R-:W-:Y:S05]  /*dba0*/  WARPSYNC.COLLECTIVE R15, `(.L_x_12249) ;  /* 0x000000000f087348 */ /* 0x001fea0003c00000 */
[----:B------:R1:W2:Y:S02]  /*dbb0*/  SHFL.IDX P6, R14, R13, R12, R11 ;  /* 0x0000000c0d0e7389 */ /* 0x0002a400000c000b */
[----:B012---:R-:W-:Y:S01]  /*dbc0*/  ENDCOLLECTIVE ;  /* 0x000000000000791b */ /* 0x007fe20003800000 */
.L_x_12249:
[----:B------:R-:W-:Y:S01]  /*dbd0*/  MOV R13, R9 ;  /* 0x00000009000d7202 */ /* 0x000fe20000000f00 */
[----:B------:R-:W-:-:S07]  /*dbe0*/  IMAD.MOV.U32 R21, RZ, RZ, R14 ;  /* 0x000000ffff157224 */ /* 0x000fce00078e000e */
[----:B------:R-:W-:Y:S05]  /*dbf0*/  WARPSYNC.COLLECTIVE R15, `(.L_x_12250) ;  /* 0x000000000f087348 */ /* 0x000fea0003c00000 */
[----:B------:R0:W1:Y:S02]  /*dc00*/  SHFL.IDX P6, R14, R13, R12, R11 ;  /* 0x0000000c0d0e7389 */ /* 0x00006400000c000b */
[----:B01----:R-:W-:Y:S01]  /*dc10*/  ENDCOLLECTIVE ;  /* 0x000000000000791b */ /* 0x003fe20003800000 */
.L_x_12250:
[----:B------:R-:W-:Y:S02]  /*dc20*/  IMAD.MOV.U32 R13, RZ, RZ, R10 ;  /* 0x000000ffff0d7224 */ /* 0x000fe400078e000a */
[----:B------:R-:W-:Y:S02]  /*dc30*/  IMAD.MOV.U32 R12, RZ, RZ, 0x2 ;  /* 0x00000002ff0c7424 */ /* 0x000fe400078e00ff */
[----:B------:R-:W-:Y:S01]  /*dc40*/  IMAD.MOV.U32 R2, RZ, RZ, R14 ;  /* 0x000000ffff027224 */ /* 0x000fe200078e000e */
[----:B------:R-:W-:-:S04]  /*dc50*/  IADD3 R14, R6, 0x20, RZ ;  /* 0x00000020060e7810 */ /* 0x000fc80007ffe0ff */
[----:B------:R-:W-:-:S13]  /*dc60*/  ISETP.GE.AND P2, PT, R14, R5, PT ;  /* 0x000000050e00720c */ /* 0x000fda0003f46270 */
[----:B------:R-:W-:Y:S05]  /*dc70*/  WARPSYNC.COLLECTIVE R15, `(.L_x_12251) ;  /* 0x000000000f087348 */ /* 0x000fea0003c00000 */
[----:B------:R0:W1:Y:S02]  /*dc80*/  SHFL.IDX P6, R14, R13, R12, R11 ;  /* 0x0000000c0d0e7389 */ /* 0x00006400000c000b */
[----:B01----:R-:W-:Y:S01]  /*dc90*/  ENDCOLLECTIVE ;  /* 0x000000000000791b */ /* 0x003fe20003800000 */
.L_x_12251:
[----:B------:R-:W-:-:S05]  /*dca0*/  @!P1 LEA R2, P3, R7, R2, 0x1 ;  /* 0x0000000207029211 */ /* 0x000fca00078608ff */
[----:B------:R-:W-:Y:S01]  /*dcb0*/  @!P1 IMAD.X R3, RZ, RZ, R21, P3 ;  /* 0x000000ffff039224 */ /* 0x000fe200018e0615 */
[C---:B------:R-:W-:Y:S02]  /*dcc0*/  @!P1 LEA R21, R4.reuse, UR38, 0x1 ;  /* 0x0000002604159c11 */ /* 0x040fe4000f8e08ff */
[----:B------:R-:W-:-:S03]  /*dcd0*/  @!P2 LEA R29, R4, UR38, 0x1 ;  /* 0x00000026041dac11 */ /* 0x000fc6000f8e08ff */
[----:B------:R-:W-:Y:S01]  /*dce0*/  @!PT LDS RZ, [RZ] ;  /* 0x00000000fffff984 */ /* 0x000fe20000000800 */
[----:B------:R-:W-:Y:S01]  /*dcf0*/  @!PT LDS RZ, [RZ] ;  /* 0x00000000fffff984 */ /* 0x000fe20000000800 */
[----:B------:R-:W-:Y:S01]  /*dd00*/  @!PT LDS RZ, [RZ] ;  /* 0x00000000fffff984 */ /* 0x000fe20000000800 */
[----:B------:R0:W-:Y:S01]  /*dd10*/  @!P1 LDGSTS.E.BYPASS.LTC128B.128 [R21+0xcc00], desc[UR42][R2.64], !P0 ;  /* 0x0cc0000002159fae */ /* 0x0001e2000c101d6a */
[----:B------:R-:W-:Y:S01]  /*dd20*/  IMAD.MOV.U32 R13, RZ, RZ, R9 ;  /* 0x000000ffff0d7224 */ /* 0x000fe200078e0009 */
[----:B------:R-:W-:-:S07]  /*dd30*/  MOV R20, R14 ;  /* 0x0000000e00147202 */ /* 0x000fce0000000f00 */
[----:B0-----:R-:W-:Y:S05]  /*dd40*/  WARPSYNC.COLLECTIVE R15, `(.L_x_12252) ;  /* 0x000000000f087348 */ /* 0x001fea0003c00000 */
[----:B------:R1:W2:Y:S02]  /*dd50*/  SHFL.IDX P6, R14, R13, R12, R11 ;  /* 0x0000000c0d0e7389 */ /* 0x0002a400000c000b */
[----:B012---:R-:W-:Y:S01]  /*dd60*/  ENDCOLLECTIVE ;  /* 0x000000000000791b */ /* 0x007fe20003800000 */
.L_x_12252:
[----:B------:R-:W-:Y:S02]  /*dd70*/  IMAD.MOV.U32 R13, RZ, RZ, R10 ;  /* 0x000000ffff0d7224 */ /* 0x000fe400078e000a */
[----:B------:R-:W-:Y:S01]  /*dd80*/  IMAD.MOV.U32 R12, RZ, RZ, 0x3 ;  /* 0x00000003ff0c7424 */ /* 0x000fe200078e00ff */
[----:B------:R-:W-:Y:S02]  /*dd90*/  @!P2 LEA R2, P1, R7, R14, 0x1 ;  /* 0x0000000e0702a211 */ /* 0x000fe400078208ff */
[----:B------:R-:W-:-:S03]  /*dda0*/  IADD3 R14, R6, 0x30, RZ ;  /* 0x00000030060e7810 */ /* 0x000fc60007ffe0ff */
[----:B------:R-:W-:Y:S01]  /*ddb0*/  @!P2 IMAD.X R3, RZ, RZ, R20, P1 ;  /* 0x000000ffff03a224 */ /* 0x000fe200008e0614 */
[----:B------:R-:W-:-:S13]  /*ddc0*/  ISETP.GE.AND P1, PT, R14, R5, PT ;  /* 0x000000050e00720c */ /* 0x000fda0003f26270 */
[----:B------:R-:W-:Y:S05]  /*ddd0*/  WARPSYNC.COLLECTIVE R15, `(.L_x_12253) ;  /* 0x000000000f087348 */ /* 0x000fea0003c00000 */
[----:B------:R0:W1:Y:S02]  /*dde0*/  SHFL.IDX P6, R14, R13, R12, R11 ;  /* 0x0000000c0d0e7389 */ /* 0x00006400000c000b */
[----:B01----:R-:W-:Y:S01]  /*ddf0*/  ENDCOLLECTIVE ;  /* 0x000000000000791b */ /* 0x003fe20003800000 */
.L_x_12253:
        /* <DEDUP_REMOVED lines=9> */
.L_x_12254:
[----:B------:R-:W-:Y:S01]  /*de90*/  IMAD.MOV.U32 R13, RZ, RZ, R10 ;  /* 0x000000ffff0d7224 */ /* 0x000fe200078e000a */
[----:B------:R-:W-:Y:S01]  /*dea0*/  MOV R12, 0x4 ;  /* 0x00000004000c7802 */ /* 0x000fe20000000f00 */
[----:B------:R-:W-:Y:S02]  /*deb0*/  IMAD.MOV.U32 R29, RZ, RZ, R14 ;  /* 0x000000ffff1d7224 */ /* 0x000fe400078e000e */
[----:B------:R-:W-:-:S03]  /*dec0*/  VIADD R14, R6, 0x40 ;  /* 0x00000040060e7836 */ /* 0x000fc60000000000 */
[----:B------:R-:W-:Y:S02]  /*ded0*/  @!P1 LEA R2, P3, R7, R29, 0x1 ;  /* 0x0000001d07029211 */ /* 0x000fe400078608ff */
[----:B------:R-:W-:-:S13]  /*dee0*/  ISETP.GE.AND P2, PT, R14, R5, PT ;  /* 0x000000050e00720c */ /* 0x000fda0003f46270 */
[----:B------:R-:W-:Y:S05]  /*def0*/  WARPSYNC.COLLECTIVE R15, `(.L_x_12255) ;  /* 0x000000000f087348 */ /* 0x000fea0003c00000 */
[----:B------:R0:W1:Y:S02]  /*df00*/  SHFL.IDX P6, R14, R13, R12, R11 ;  /* 0x0000000c0d0e7389 */ /* 0x00006400000c000b */
[----:B01----:R-:W-:Y:S01]  /*df10*/  ENDCOLLECTIVE ;  /* 0x000000000000791b */ /* 0x003fe20003800000 */
.L_x_12255:
[----:B------:R-:W-:Y:S02]  /*df20*/  @!P1 IADD3.X R3, RZ, R21, RZ, P3, !PT ;  /* 0x00000015ff039210 */ /* 0x000fe40001ffe4ff */
[----:B------:R-:W-:-:S05]  /*df30*/  @!P1 LEA R21, R4, UR38, 0x1 ;  /* 0x0000002604159c11 */ /* 0x000fca000f8e08ff */
[----:B------:R-:W-:Y:S01]  /*df40*/  @!PT LDS RZ, [RZ] ;  /* 0x00000000fffff984 */ /* 0x000fe20000000800 */
[----:B------:R-:W-:Y:S01]  /*df50*/  @!PT LDS RZ, [RZ] ;  /* 0x00000000fffff984 */ /* 0x000fe20000000800 */
[----:B------:R-:W-:Y:S01]  /*df60*/  @!PT LDS RZ, [RZ] ;  /* 0x00000000fffff984 */ /* 0x000fe20000000800 */
[----:B------:R0:W-:Y:S01]  /*df70*/  @!P1 LDGSTS.E.BYPASS.LTC128B.128 [R21+0xdc00], desc[UR42][R2.64], !P0 ;  /* 0x0dc0000002159fae */ /* 0x0001e2000c101d6a */
[----:B------:R-:W-:Y:S01]  /*df80*/  @!P2 LEA R29, R4, UR38, 0x1 ;  /* 0x00000026041dac11 */ /* 0x000fe2000f8e08ff */
[----:B------:R-:W-:Y:S02]  /*df90*/  IMAD.MOV.U32 R13, RZ, RZ, R9 ;  /* 0x000000ffff0d7224 */ /* 0x000fe400078e0009 */
[----:B------:R-:W-:-:S07]  /*dfa0*/  IMAD.MOV.U32 R20, RZ, RZ, R14 ;  /* 0x000000ffff147224 */ /* 0x000fce00078e000e */
[----:B0-----:R-:W-:Y:S05]  /*dfb0*/  WARPSYNC.COLLECTIVE R15, `(.L_x_12256) ;  /* 0x000000000f087348 */ /* 0x001fea0003c00000 */
[----:B------:R1:W2:Y:S02]  /*dfc0*/  SHFL.IDX P6, R14, R13, R12, R11 ;  /* 0x0000000c0d0e7389 */ /* 0x0002a400000c000b */
[----:B012---:R-:W-:Y:S01]  /*dfd0*/  ENDCOLLECTIVE ;  /* 0x000000000000791b */ /* 0x007fe20003800000 */
.L_x_12256:
[----:B------:R-:W-:Y:S01]  /*dfe0*/  IMAD.MOV.U32 R13, RZ, RZ, R10 ;  /* 0x000000ffff0d7224 */ /* 0x000fe200078e000a */
[----:B------:R-:W-:Y:S02]  /*dff0*/  MOV R12, 0x5 ;  /* 0x00000005000c7802 */ /* 0x000fe40000000f00 */
[----:B------:R-:W-:Y:S01]  /*e000*/  @!P2 LEA R2, P1, R7, R14, 0x1 ;  /* 0x0000000e0702a211 */ /* 0x000fe200078208ff */
[----:B------:R-:W-:-:S03]  /*e010*/  VIADD R14, R6, 0x50 ;  /* 0x00000050060e7836 */ /* 0x000fc60000000000 */
[----:B------:R-:W-:Y:S02]  /*e020*/  @!P2 IADD3.X R3, RZ, R20, RZ, P1, !PT ;  /* 0x00000014ff03a210 */ /* 0x000fe40000ffe4ff */
[----:B------:R-:W-:-:S13]  /*e030*/  ISETP.GE.AND P1, PT, R14, R5, PT ;  /* 0x000000050e00720c */ /* 0x000fda0003f26270 */
[----:B------:R-:W-:Y:S05]  /*e040*/  WARPSYNC.COLLECTIVE R15, `(.L_x_12257) ;  /* 0x000000000f087348 */ /* 0x000fea0003c00000 */
[----:B------:R0:W1:Y:S02]  /*e050*/  SHFL.IDX P6, R14, R13, R12, R11 ;  /* 0x0000000c0d0e7389 */ /* 0x00006400000c000b */
[----:B01----:R-:W-:Y:S01]  /*e060*/  ENDCOLLECTIVE ;  /* 0x000000000000791b */ /* 0x003fe20003800000 */
.L_x_12257:
[----:B------:R-:W-:Y:S01]  /*e070*/  @!PT LDS RZ, [RZ] ;  /* 0x00000000fffff984 */ /* 0x000fe20000000800 */
[----:B------:R-:W-:Y:S01]  /*e080*/  @!PT LDS RZ, [RZ] ;  /* 0x00000000fffff984 */ /* 0x000fe20000000800 */
[----:B------:R-:W-:Y:S01]  /*e090*/  @!PT LDS RZ, [RZ] ;  /* 0x00000000fffff984 */ /* 0x000fe20000000800 */
[----:B------:R0:W-:Y:S01]  /*e0a0*/  @!P2 LDGSTS.E.BYPASS.LTC128B.128 [R29+0xe400], desc[UR42][R2.64], !P0 ;  /* 0x0e400000021dafae */ /* 0x0001e2000c101d6a */
[----:B------:R-:W-:Y:S02]  /*e0b0*/  IMAD.MOV.U32 R13, RZ, RZ, R9 ;  /* 0x000000ffff0d7224 */ /* 0x000fe400078e0009 */
[----:B------:R-:W-:-:S07]  /*e0c0*/  IMAD.MOV.U32 R21, RZ, RZ, R14 ;  /* 0x000000ffff157224 */ /* 0x000fce00078e000e */
[----:B0-----:R-:W-:Y:S05]  /*e0d0*/  WARPSYNC.COLLECTIVE R15, `(.L_x_12258) ;  /* 0x000000000f087348 */ /* 0x001fea0003c00000 */
[----:B------:R1:W2:Y:S02]  /*e0e0*/  SHFL.IDX P6, R14, R13, R12, R11 ;  /* 0x0000000c0d0e7389 */ /* 0x0002a400000c000b */
[----:B012---:R-:W-:Y:S01]  /*e0f0*/  ENDCOLLECTIVE ;  /* 0x000000000000791b */ /* 0x007fe20003800000 */
.L_x_12258:
[----:B------:R-:W-:Y:S01]  /*e100*/  MOV R13, R10 ;  /* 0x0000000a000d7202 */ /* 0x000fe20000000f00 */
[----:B------:R-:W-:Y:S01]  /*e110*/  IMAD.MOV.U32 R12, RZ, RZ, 0x6 ;  /* 0x00000006ff0c7424 */ /* 0x000fe200078e00ff */
[----:B------:R-:W-:Y:S01]  /*e120*/  MOV R29, R14 ;  /* 0x0000000e001d7202 */ /* 0x000fe20000000f00 */
[----:B------:R-:W-:-:S03]  /*e130*/  VIADD R14, R6, 0x60 ;  /* 0x00000060060e7836 */ /* 0x000fc60000000000 */
[----:B------:R-:W-:Y:S02]  /*e140*/  @!P1 LEA R2, P3, R7, R29, 0x1 ;  /* 0x0000001d07029211 */ /* 0x000fe400078608ff */
[----:B------:R-:W-:-:S13]  /*e150*/  ISETP.GE.AND P2, PT, R14, R5, PT ;  /* 0x000000050e00720c */ /* 0x000fda0003f46270 */
[----:B------:R-:W-:Y:S05]  /*e160*/  WARPSYNC.COLLECTIVE R15, `(.L_x_12259) ;  /* 0x000000000f087348 */ /* 0x000fea0003c00000 */
[----:B------:R0:W1:Y:S02]  /*e170*/  SHFL.IDX P6, R14, R13, R12, R11 ;  /* 0x0000000c0d0e7389 */ /* 0x00006400000c000b */
[----:B01----:R-:W-:Y:S01]  /*e180*/  ENDCOLLECTIVE ;  /* 0x000000000000791b */ /* 0x003fe20003800000 */
.L_x_12259:
[----:B------:R-:W-:Y:S01]  /*e190*/  @!P1 IMAD.X R3, RZ, RZ, R21, P3 ;  /* 0x000000ffff039224 */ /* 0x000fe200018e0615 */
[----:B------:R-:W-:-:S05]  /*e1a0*/  @!P1 LEA R29, R4, UR38, 0x1 ;  /* 0x00000026041d9c11 */ /* 0x000fca000f8e08ff */
[----:B------:R-:W-:Y:S01]  /*e1b0*/  @!PT LDS RZ, [RZ] ;  /* 0x00000000fffff984 */ /* 0x000fe20000000800 */
[----:B------:R-:W-:Y:S01]  /*e1c0*/  @!PT LDS RZ, [RZ] ;  /* 0x00000000fffff984 */ /* 0x000fe20000000800 */
[----:B------:R-:W-:Y:S01]  /*e1d0*/  @!PT LDS RZ, [RZ] ;  /* 0x00000000fffff984 */ /* 0x000fe20000000800 */
[----:B------:R0:W-:Y:S01]  /*e1e0*/  @!P1 LDGSTS.E.BYPASS.LTC128B.128 [R29+0xec00], desc[UR42][R2.64], !P0 ;  /* 0x0ec00000021d9fae */ /* 0x0001e2000c101d6a */
[----:B------:R-:W-:Y:S02]  /*e1f0*/  @!P2 LEA R21, R4, UR38, 0x1 ;  /* 0x000000260415ac11 */ /* 0x000fe4000f8e08ff */
[----:B------:R-:W-:Y:S01]  /*e200*/  MOV R13, R9 ;  /* 0x00000009000d7202 */ /* 0x000fe20000000f00 */
[----:B------:R-:W-:-:S07]  /*e210*/  IMAD.MOV.U32 R20, RZ, RZ, R14 ;  /* 0x000000ffff147224 */ /* 0x000fce00078e000e */
[----:B0-----:R-:W-:Y:S05]  /*e220*/  WARPSYNC.COLLECTIVE R15, `(.L_x_12260) ;  /* 0x000000000f087348 */ /* 0x001fea0003c00000 */
[----:B------:R1:W2:Y:S02]  /*e230*/  SHFL.IDX P6, R14, R13, R12, R11 ;  /* 0x0000000c0d0e7389 */ /* 0x0002a400000c000b */
[----:B012---:R-:W-:Y:S01]  /*e240*/  ENDCOLLECTIVE ;  /* 0x000000000000791b */ /* 0x007fe20003800000 */
.L_x_12260:
[----:B------:R-:W-:Y:S01]  /*e250*/  IMAD.MOV.U32 R13, RZ, RZ, R10 ;  /* 0x000000ffff0d7224 */ /* 0x000fe200078e000a */
[----:B------:R-:W-:Y:S02]  /*e260*/  MOV R12, 0x7 ;  /* 0x00000007000c7802 */ /* 0x000fe40000000f00 */
[----:B------:R-:W-:-:S13]  /*e270*/  @!P2 LEA R2, P1, R7, R14, 0x1 ;  /* 0x0000000e0702a211 */ /* 0x000fda00078208ff */
[----:B------:R-:W-:Y:S05]  /*e280*/  WARPSYNC.COLLECTIVE R15, `(.L_x_12261) ;  /* 0x000000000f087348 */ /* 0x000fea0003c00000 */
[----:B------:R0:W1:Y:S02]  /*e290*/  SHFL.IDX P6, R14, R13, R12, R11 ;  /* 0x0000000c0d0e7389 */ /* 0x00006400000c000b */
[----:B01----:R-:W-:Y:S01]  /*e2a0*/  ENDCOLLECTIVE ;  /* 0x000000000000791b */ /* 0x003fe20003800000 */
.L_x_12261:
[----:B------:R-:W-:-:S05]  /*e2b0*/  @!P2 IMAD.X R3, RZ, RZ, R20, P1 ;  /* 0x000000ffff03a224 */ /* 0x000fca00008e0614 */
[----:B------:R-:W-:Y:S01]  /*e2c0*/  @!PT LDS RZ, [RZ] ;  /* 0x00000000fffff984 */ /* 0x000fe20000000800 */
[----:B------:R-:W-:Y:S01]  /*e2d0*/  @!PT LDS RZ, [RZ] ;  /* 0x00000000fffff984 */ /* 0x000fe20000000800 */
[----:B------:R-:W-:Y:S01]  /*e2e0*/  @!PT LDS RZ, [RZ] ;  /* 0x00000000fffff984 */ /* 0x000fe20000000800 */
[----:B------:R0:W-:Y:S01]  /*e2f0*/  @!P2 LDGSTS.E.BYPASS.LTC128B.128 [R21+0xf400], desc[UR42][R2.64], !P0 ;  /* 0x0f4000000215afae */ /* 0x0001e2000c101d6a */
[----:B------:R-:W-:Y:S01]  /*e300*/  IMAD.MOV.U32 R13, RZ, RZ, R9 ;  /* 0x000000ffff0d7224 */ /* 0x000fe200078e0009 */
[----:B0-----:R-:W-:Y:S01]  /*e310*/  IADD3 R2, R6, 0x70, RZ ;  /* 0x0000007006027810 */ /* 0x001fe20007ffe0ff */
[----:B------:R-:W-:-:S03]  /*e320*/  IMAD.MOV.U32 R10, RZ, RZ, R14 ;  /* 0x000000ffff0a7224 */ /* 0x000fc600078e000e */
[----:B------:R-:W-:-:S13]  /*e330*/  ISETP.GE.AND P1, PT, R2, R5, PT ;  /* 0x000000050200720c */ /* 0x000fda0003f26270 */
[----:B------:R-:W-:Y:S05]  /*e340*/  WARPSYNC.COLLECTIVE R15, `(.L_x_12262) ;  /* 0x000000000f087348 */ /* 0x000fea0003c00000 */
[----:B------:R0:W1:Y:S02]  /*e350*/  SHFL.IDX P6, R14, R13, R12, R11 ;  /* 0x0000000c0d0e7389 */ /* 0x00006400000c000b */
[----:B01----:R-:W-:Y:S01]  /*e360*/  ENDCOLLECTIVE ;  /* 0x000000000000791b */ /* 0x003fe20003800000 */
.L_x_12262:
[----:B------:R-:W-:Y:S02]  /*e370*/  @!P1 LEA R29, R4, UR38, 0x1 ;  /* 0x00000026041d9c11 */ /* 0x000fe4000f8e08ff */
[----:B------:R-:W-:Y:S01]  /*e380*/  MOV R13, R8 ;  /* 0x00000008000d7202 */ /* 0x000fe20000000f00 */
[----:B------:R-:W-:Y:S01]  /*e390*/  IMAD.MOV.U32 R12, RZ, RZ, RZ ;  /* 0x000000ffff0c7224 */ /* 0x000fe200078e00ff */
[----:B------:R-:W-:-:S13]  /*e3a0*/  @!P1 LEA R2, P3, R7, R14, 0x1 ;  /* 0x0000000e07029211 */ /* 0x000fda00078608ff */
[----:B------:R-:W-:Y:S05]  /*e3b0*/  WARPSYNC.COLLECTIVE R15, `(.L_x_12263) ;  /* 0x000000000f087348 */ /* 0x000fea0003c00000 */
[----:B------:R0:W1:Y:S02]  /*e3c0*/  SHFL.IDX P6, R14, R13, R12, R11 ;  /* 0x0000000c0d0e7389 */ /* 0x00006400000c000b */
[----:B01----:R-:W-:Y:S01]  /*e3d0*/  ENDCOLLECTIVE ;  /* 0x000000000000791b */ /* 0x003fe20003800000 */
.L_x_12263:
[----:B------:R-:W-:Y:S02]  /*e3e0*/  @!P1 IMAD.X R3, RZ, RZ, R10, P3 ;  /* 0x000000ffff039224 */ /* 0x000fe400018e060a */
[----:B------:R-:W-:-:S03]  /*e3f0*/  VIADD R10, R6, 0x80 ;  /* 0x00000080060a7836 */ /* 0x000fc60000000000 */
[----:B------:R-:W-:Y:S01]  /*e400*/  @!PT LDS RZ, [RZ] ;  /* 0x00000000fffff984 */ /* 0x000fe20000000800 */
[----:B------:R-:W-:Y:S01]  /*e410*/  @!PT LDS RZ, [RZ] ;  /* 0x00000000fffff984 */ /* 0x000fe20000000800 */
[----:B------:R-:W-:Y:S01]  /*e420*/  @!PT LDS RZ, [RZ] ;  /* 0x00000000fffff984 */ /* 0x000fe20000000800 */
[----:B------:R0:W-:Y:S02]  /*e430*/  @!P1 LDGSTS.E.BYPASS.LTC128B.128 [R29+0xfc00], desc[UR42][R2.64], !P0 ;  /* 0x0fc00000021d9fae */ /* 0x0001e4000c101d6a */
[----:B------:R-:W-:Y:S02]  /*e440*/  ISETP.GE.AND P2, PT, R10, R5, PT ;  /* 0x000000050a00720c */ /* 0x000fe40003f46270 */
[----:B------:R-:W-:Y:S02]  /*e450*/  IADD3 R10, R6, 0x90, RZ ;  /* 0x00000090060a7810 */ /* 0x000fe40007ffe0ff */
[----:B------:R-:W-:Y:S01]  /*e460*/  MOV R13, R0 ;  /* 0x00000000000d7202 */ /* 0x000fe20000000f00 */
[----:B------:R-:W-:-:S08]  /*e470*/  IMAD.MOV.U32 R20, RZ, RZ, R14 ;  /* 0x000000ffff147224 */ /* 0x000fd000078e000e */
[----:B0-----:R-:W-:Y:S05]  /*e480*/  WARPSYNC.COLLECTIVE R15, `(.L_x_12264) ;  /* 0x000000000f087348 */ /* 0x001fea0003c00000 */
[----:B------:R1:W2:Y:S02]  /*e490*/  SHFL.IDX P6, R14, R13, R12, R11 ;  /* 0x0000000c0d0e7389 */ /* 0x0002a400000c000b */
[----:B012---:R-:W-:Y:S01]  /*e4a0*/  ENDCOLLECTIVE ;  /* 0x000000000000791b */ /* 0x007fe20003800000 */
.L_x_12264:
[----:B------:R-:W-:Y:S02]  /*e4b0*/  IMAD.MOV.U32 R13, RZ, RZ, R8 ;  /* 0x000000ffff0d7224 */ /* 0x000fe400078e0008 */
[----:B------:R-:W-:Y:S02]  /*e4c0*/  IMAD.MOV.U32 R12, RZ, RZ, 0x1 ;  /* 0x00000001ff0c7424 */ /* 0x000fe400078e00ff */
[----:B------:R-:W-:-:S07]  /*e4d0*/  IMAD.MOV.U32 R21, RZ, RZ, R14 ;  /* 0x000000ffff157224 */ /* 0x000fce00078e000e */
[----:B------:R-:W-:Y:S05]  /*e4e0*/  WARPSYNC.COLLECTIVE R15, `(.L_x_12265) ;  /* 0x000000000f087348 */ /* 0x000fea0003c00000 */
[----:B------:R0:W1:Y:S02]  /*e4f0*/  SHFL.IDX P6, R14, R13, R12, R11 ;  /* 0x0000000c0d0e7389 */ /* 0x00006400000c000b */
[----:B01----:R-:W-:Y:S01]  /*e500*/  ENDCOLLECTIVE ;  /* 0x000000000000791b */ /* 0x003fe20003800000 */
.L_x_12265:
[----:B------:R-:W-:Y:S02]  /*e510*/  @!P2 LEA R2, P1, R7, R21, 0x1 ;  /* 0x000000150702a211 */ /* 0x000fe400078208ff */
[----:B------:R-:W-:-:S03]  /*e520*/  @!P2 LEA R21, R4, UR38, 0x1 ;  /* 0x000000260415ac11 */ /* 0x000fc6000f8e08ff */
[----:B------:R-:W-:Y:S01]  /*e530*/  @!P2 IMAD.X R3, RZ, RZ, R20, P1 ;  /* 0x000000ffff03a224 */ /* 0x000fe200008e0614 */
[----:B------:R-:W-:-:S04]  /*e540*/  ISETP.GE.AND P1, PT, R10, R5, PT ;  /* 0x000000050a00720c */ /* 0x000fc80003f26270 */
        /* <DEDUP_REMOVED lines=9> */
.L_x_12266:
[----:B------:R-:W-:Y:S01]  /*e5e0*/  @!P1 LEA R21, R4, UR38, 0x1 ;  /* 0x0000002604159c11 */ /* 0x000fe2000f8e08ff */
[----:B------:R-:W-:Y:S02]  /*e5f0*/  IMAD.MOV.U32 R13, RZ, RZ, R8 ;  /* 0x000000ffff0d7224 */ /* 0x000fe400078e0008 */
[----:B------:R-:W-:Y:S02]  /*e600*/  IMAD.MOV.U32 R12, RZ, RZ, 0x2 ;  /* 0x00000002ff0c7424 */ /* 0x000fe400078e00ff */
[----:B------:R-:W-:-:S07]  /*e610*/  IMAD.MOV.U32 R20, RZ, RZ, R14 ;  /* 0x000000ffff147224 */ /* 0x000fce00078e000e */
[----:B------:R-:W-:Y:S05]  /*e620*/  WARPSYNC.COLLECTIVE R15, `(.L_x_12267) ;  /* 0x000000000f087348 */ /* 0x000fea0003c00000 */
[----:B------:R0:W1:Y:S02]  /*e630*/  SHFL.IDX P6, R14, R13, R12, R11 ;  /* 0x0000000c0d0e7389 */ /* 0x00006400000c000b */
[----:B01----:R-:W-:Y:S01]  /*e640*/  ENDCOLLECTIVE ;  /* 0x000000000000791b */ /* 0x003fe20003800000 */
.L_x_12267:
[----:B------:R-:W-:-:S04]  /*e650*/  @!P1 LEA R2, P3, R7, R20, 0x1 ;  /* 0x0000001407029211 */ /* 0x000fc800078608ff */
[----:B------:R-:W-:-:S05]  /*e660*/  @!P1 IADD3.X R3, RZ, R10, RZ, P3, !PT ;  /* 0x0000000aff039210 */ /* 0x000fca0001ffe4ff */
[----:B------:R-:W-:Y:S01]  /*e670*/  @!PT LDS RZ, [RZ] ;  /* 0x00000000fffff984 */ /* 0x000fe20000000800 */
[----:B------:R-:W-:Y:S01]  /*e680*/  @!PT LDS RZ, [RZ] ;  /* 0x00000000fffff984 */ /* 0x000fe20000000800 */
[----:B------:R-:W-:Y:S01]  /*e690*/  @!PT LDS RZ, [RZ] ;  /* 0x00000000fffff984 */ /* 0x000fe20000000800 */
[----:B------:R0:W-:Y:S01]  /*e6a0*/  @!P1 LDGSTS.E.BYPASS.LTC128B.128 [R21+0x10c00], desc[UR42][R2.64], !P0 ;  /* 0x10c0000002159fae */ /* 0x0001e2000c101d6a */
[----:B------:R-:W-:Y:S01]  /*e6b0*/  IMAD.MOV.U32 R13, RZ, RZ, R0 ;  /* 0x000000ffff0d7224 */ /* 0x000fe200078e0000 */
[----:B------:R-:W-:Y:S01]  /*e6c0*/  MOV R9, R14 ;  /* 0x0000000e00097202 */ /* 0x000fe20000000f00 */
[----:B0-----:R-:W-:-:S07]  /*e6d0*/  VIADD R2, R6, 0xa0 ;  /* 0x000000a006027836 */ /* 0x001fce0000000000 */
[----:B------:R-:W-:Y:S05]  /*e6e0*/  WARPSYNC.COLLECTIVE R15, `(.L_x_12268) ;  /* 0x000000000f087348 */ /* 0x000fea0003c00000 */
[----:B------:R0:W1:Y:S02]  /*e6f0*/  SHFL.IDX P6, R14, R13, R12, R11 ;  /* 0x0000000c0d0e7389 */ /* 0x00006400000c000b */
[----:B01----:R-:W-:Y:S01]  /*e700*/  ENDCOLLECTIVE ;  /* 0x000000000000791b */ /* 0x003fe20003800000 */
.L_x_12268:
[----:B------:R-:W-:Y:S01]  /*e710*/  ISETP.GE.AND P2, PT, R2, R5, PT ;  /* 0x000000050200720c */ /* 0x000fe20003f46270 */
[----:B------:R-:W-:Y:S02]  /*e720*/  IMAD.MOV.U32 R13, RZ, RZ, R8 ;  /* 0x000000ffff0d7224 */ /* 0x000fe400078e0008 */
[----:B------:R-:W-:-:S10]  /*e730*/  IMAD.MOV.U32 R12, RZ, RZ, 0x3 ;  /* 0x00000003ff0c7424 */ /* 0x000fd400078e00ff */
[----:B------:R-:W-:-:S13]  /*e740*/  @!P2 LEA R2, P1, R7, R14, 0x1 ;  /* 0x0000000e0702a211 */ /* 0x000fda00078208ff */
[----:B------:R-:W-:Y:S05]  /*e750*/  WARPSYNC.COLLECTIVE R15, `(.L_x_12269) ;  /* 0x000000000f087348 */ /* 0x000fea0003c00000 */
[----:B------:R0:W1:Y:S02]  /*e760*/  SHFL.IDX P6, R14, R13, R12, R11 ;  /* 0x0000000c0d0e7389 */ /* 0x00006400000c000b */
[----:B01----:R-:W-:Y:S01]  /*e770*/  ENDCOLLECTIVE ;  /* 0x000000000000791b */ /* 0x003fe20003800000 */
.L_x_12269:
[----:B------:R-:W-:Y:S02]  /*e780*/  @!P2 IADD3.X R3, RZ, R9, RZ, P1, !PT ;  /* 0x00000009ff03a210 */ /* 0x000fe40000ffe4ff */
[----:B------:R-:W-:-:S05]  /*e790*/  @!P2 LEA R9, R4, UR38, 0x1 ;  /* 0x000000260409ac11 */ /* 0x000fca000f8e08ff */
        /* <DEDUP_REMOVED lines=9> */
.L_x_12270:
[----:B------:R-:W-:Y:S05]  /*e830*/  BRA `(.L_x_12271) ;  /* 0xffffffd000f47947 */ /* 0x000fea000383ffff */
.L_x_12182:
[----:B0-----:R-:W-:-:S04]  /*e840*/  IMAD.U32 R3, RZ, RZ, UR38 ;  /* 0x00000026ff037e24 */ /* 0x001fc8000f8e00ff */
[----:B------:R0:W1:Y:S03]  /*e850*/  SYNCS.PHASECHK.TRANS64.TRYWAIT P0, [R3+URZ+0x30820], R0 ;  /* 0x03082000030075a7 */ /* 0x000066000800017f */
[----:B-1----:R-:W-:Y:S05]  /*e860*/  @!P0 NANOSLEEP.SYNCS 0x989680 ;  /* 0x009896800000895d */ /* 0x002fea0003900000 */
[----:B------:R-:W1:Y:S02]  /*e870*/  @!P0 SYNCS.PHASECHK.TRANS64 P0, [R3+URZ+0x30820], R0 ;  /* 0x03082000030085a7 */ /* 0x000e64000800007f */
[----:B-1----:R-:W-:Y:S05]  /*e880*/  @!P0 BRA `(.L_x_12182) ;  /* 0xfffffffc00ec8947 */ /* 0x002fea000383ffff */
[----:B------:R-:W-:Y:S05]  /*e890*/  BRA `(.L_x_12272) ;  /* 0xffffffd4002c7947 */ /* 0x000fea000383ffff */
.L_x_12189:
[----:B-1----:R-:W-:-:S04]  /*e8a0*/  MOV R3, UR38 ;  /* 0x0000002600037c02 */ /* 0x002fc80008000f00 */
[----:B------:R1:W2:Y:S03]  /*e8b0*/  SYNCS.PHASECHK.TRANS64.TRYWAIT P0, [R3+URZ+0x30848], R8 ;  /* 0x03084808030075a7 */ /* 0x0002a6000800017f */
[----:B--2---:R-:W-:Y:S05]  /*e8c0*/  @!P0 NANOSLEEP.SYNCS 0x989680 ;  /* 0x009896800000895d */ /* 0x004fea0003900000 */
[----:B------:R-:W2:Y:S02]  /*e8d0*/  @!P0 SYNCS.PHASECHK.TRANS64 P0, [R3+URZ+0x30848], R8 ;  /* 0x03084808030085a7 */ /* 0x000ea4000800007f */
[----:B--2---:R-:W-:Y:S05]  /*e8e0*/  @!P0 BRA `(.L_x_12189) ;  /* 0xfffffffc00ec8947 */ /* 0x004fea000383ffff */
[----:B------:R-:W-:Y:S05]  /*e8f0*/  BRA `(.L_x_12273) ;  /* 0xffffffd400f07947 */ /* 0x000fea000383ffff */
.L_x_12194:
[----:B01----:R-:W-:-:S04]  /*e900*/  IMAD.U32 R3, RZ, RZ, UR38 ;  /* 0x00000026ff037e24 */ /* 0x003fc8000f8e00ff */
[----:B------:R0:W1:Y:S03]  /*e910*/  SYNCS.PHASECHK.TRANS64.TRYWAIT P0, [R3+URZ+0x30860], R8 ;  /* 0x03086008030075a7 */ /* 0x000066000800017f */
[----:B-1----:R-:W-:Y:S05]  /*e920*/  @!P0 NANOSLEEP.SYNCS 0x989680 ;  /* 0x009896800000895d */ /* 0x002fea0003900000 */
[----:B------:R-:W1:Y:S02]  /*e930*/  @!P0 SYNCS.PHASECHK.TRANS64 P0, [R3+URZ+0x30860], R8 ;  /* 0x03086008030085a7 */ /* 0x000e64000800007f */
[----:B-1----:R-:W-:Y:S05]  /*e940*/  @!P0 BRA `(.L_x_12194) ;  /* 0xfffffffc00ec8947 */ /* 0x002fea000383ffff */
[----:B------:R-:W-:Y:S05]  /*e950*/  BRA `(.L_x_12274) ;  /* 0xffffffd800507947 */ /* 0x000fea000383ffff */
.L_x_12202:
[----:B-1----:R-:W-:-:S04]  /*e960*/  IMAD.U32 R3, RZ, RZ, UR38 ;  /* 0x00000026ff037e24 */ /* 0x002fc8000f8e00ff */
[----:B------:R1:W2:Y:S03]  /*e970*/  SYNCS.PHASECHK.TRANS64.TRYWAIT P0, [R3+URZ+0x30840], R12 ;  /* 0x0308400c030075a7 */ /* 0x0002a6000800017f */
[----:B--2---:R-:W-:Y:S05]  /*e980*/  @!P0 NANOSLEEP.SYNCS 0x989680 ;  /* 0x009896800000895d */ /* 0x004fea0003900000 */
[----:B------:R-:W2:Y:S02]  /*e990*/  @!P0 SYNCS.PHASECHK.TRANS64 P0, [R3+URZ+0x30840], R12 ;  /* 0x0308400c030085a7 */ /* 0x000ea4000800007f */
[----:B--2---:R-:W-:Y:S05]  /*e9a0*/  @!P0 BRA `(.L_x_12202) ;  /* 0xfffffffc00ec8947 */ /* 0x004fea000383ffff */
[----:B------:R-:W-:Y:S05]  /*e9b0*/  BRA `(.L_x_12275) ;  /* 0xffffffdc00347947 */ /* 0x000fea000383ffff */
.L_x_12207:
[----:B01----:R-:W-:-:S04]  /*e9c0*/  MOV R3, UR38 ;  /* 0x0000002600037c02 */ /* 0x003fc80008000f00 */
[----:B------:R0:W1:Y:S03]  /*e9d0*/  SYNCS.PHASECHK.TRANS64.TRYWAIT P0, [R3+URZ+0x30868], R2 ;  /* 0x03086802030075a7 */ /* 0x000066000800017f */
[----:B-1----:R-:W-:Y:S05]  /*e9e0*/  @!P0 NANOSLEEP.SYNCS 0x989680 ;  /* 0x009896800000895d */ /* 0x002fea0003900000 */
[----:B------:R-:W1:Y:S02]  /*e9f0*/  @!P0 SYNCS.PHASECHK.TRANS64 P0, [R3+URZ+0x30868], R2 ;  /* 0x03086802030085a7 */ /* 0x000e64000800007f */
[----:B-1----:R-:W-:Y:S05]  /*ea00*/  @!P0 BRA `(.L_x_12207) ;  /* 0xfffffffc00ec8947 */ /* 0x002fea000383ffff */
[----:B------:R-:W-:Y:S05]  /*ea10*/  BRA `(.L_x_12276) ;  /* 0xffffffdc009c7947 */ /* 0x000fea000383ffff */
.L_x_12215:
[----:B-1----:R-:W-:-:S04]  /*ea20*/  IMAD.U32 R2, RZ, RZ, UR38 ;  /* 0x00000026ff027e24 */ /* 0x002fc8000f8e00ff */
[----:B------:R1:W2:Y:S03]  /*ea30*/  SYNCS.PHASECHK.TRANS64.TRYWAIT P0, [R2+URZ+0x30848], R9 ;  /* 0x03084809020075a7 */ /* 0x0002a6000800017f */
[----:B--2---:R-:W-:Y:S05]  /*ea40*/  @!P0 NANOSLEEP.SYNCS 0x989680 ;  /* 0x009896800000895d */ /* 0x004fea0003900000 */
[----:B------:R-:W2:Y:S02]  /*ea50*/  @!P0 SYNCS.PHASECHK.TRANS64 P0, [R2+URZ+0x30848], R9 ;  /* 0x03084809020085a7 */ /* 0x000ea4000800007f */
[----:B--2---:R-:W-:Y:S05]  /*ea60*/  @!P0 BRA `(.L_x_12215) ;  /* 0xfffffffc00ec8947 */ /* 0x004fea000383ffff */
[----:B------:R-:W-:Y:S05]  /*ea70*/  BRA `(.L_x_12277) ;  /* 0xffffffe000947947 */ /* 0x000fea000383ffff */
.L_x_12220:
[----:B0-----:R-:W-:-:S04]  /*ea80*/  IMAD.U32 R2, RZ, RZ, UR38 ;  /* 0x00000026ff027e24 */ /* 0x001fc8000f8e00ff */
[----:B------:R0:W1:Y:S03]  /*ea90*/  SYNCS.PHASECHK.TRANS64.TRYWAIT P0, [R2+URZ+0x30860], R9 ;  /* 0x03086009020075a7 */ /* 0x000066000800017f */
[----:B-1----:R-:W-:Y:S05]  /*eaa0*/  @!P0 NANOSLEEP.SYNCS 0x989680 ;  /* 0x009896800000895d */ /* 0x002fea0003900000 */
[----:B------:R-:W1:Y:S02]  /*eab0*/  @!P0 SYNCS.PHASECHK.TRANS64 P0, [R2+URZ+0x30860], R9 ;  /* 0x03086009020085a7 */ /* 0x000e64000800007f */
[----:B-1----:R-:W-:Y:S05]  /*eac0*/  @!P0 BRA `(.L_x_12220) ;  /* 0xfffffffc00ec8947 */ /* 0x002fea000383ffff */
[----:B------:R-:W-:Y:S05]  /*ead0*/  BRA `(.L_x_12278) ;  /* 0xffffffe000f87947 */ /* 0x000fea000383ffff */
.L_x_12227:
[----:B0-----:R0:W1:Y:S02]  /*eae0*/  SYNCS.PHASECHK.TRANS64.TRYWAIT P0, [R3+URZ+0x30860], R2 ;  /* 0x03086002030075a7 */ /* 0x001064000800017f */
[----:B-1----:R-:W-:Y:S05]  /*eaf0*/  @!P0 NANOSLEEP.SYNCS 0x989680 ;  /* 0x009896800000895d */ /* 0x002fea0003900000 */
[----:B------:R-:W1:Y:S02]  /*eb00*/  @!P0 SYNCS.PHASECHK.TRANS64 P0, [R3+URZ+0x30860], R2 ;  /* 0x03086002030085a7 */ /* 0x000e64000800007f */
[----:B-1----:R-:W-:Y:S05]  /*eb10*/  @!P0 BRA `(.L_x_12227) ;  /* 0xfffffffc00f08947 */ /* 0x002fea000383ffff */
[----:B------:R-:W-:Y:S05]  /*eb20*/  BRA `(.L_x_12279) ;  /* 0xffffffe400887947 */ /* 0x000fea000383ffff */
.L_x_12231:
[----:B0-----:R0:W1:Y:S02]  /*eb30*/  SYNCS.PHASECHK.TRANS64.TRYWAIT P0, [R7+URZ+0x30820], R2 ;  /* 0x03082002070075a7 */ /* 0x001064000800017f */
[----:B-1----:R-:W-:Y:S05]  /*eb40*/  @!P0 NANOSLEEP.SYNCS 0x989680 ;  /* 0x009896800000895d */ /* 0x002fea0003900000 */
[----:B------:R-:W1:Y:S02]  /*eb50*/  @!P0 SYNCS.PHASECHK.TRANS64 P0, [R7+URZ+0x30820], R2 ;  /* 0x03082002070085a7 */ /* 0x000e64000800007f */
[----:B-1----:R-:W-:Y:S05]  /*eb60*/  @!P0 BRA `(.L_x_12231) ;  /* 0xfffffffc00f08947 */ /* 0x002fea000383ffff */
[----:B------:R-:W-:Y:S05]  /*eb70*/  BRA `(.L_x_12280) ;  /* 0xffffffe800247947 */ /* 0x000fea000383ffff */
.L_x_12232:
[----:B------:R-:W1:Y:S01]  /*eb80*/  S2R R3, SR_TID.X ;  /* 0x0000000000037919 */ /* 0x000e620000002100 */
[----:B------:R-:W-:Y:S01]  /*eb90*/  BSSY B0, `(.L_x_12281) ;  /* 0x000000a000007945 */ /* 0x000fe20003800000 */
[----:B------:R-:W-:Y:S01]  /*eba0*/  IMAD.MOV.U32 R12, RZ, RZ, RZ ;  /* 0x000000ffff0c7224 */ /* 0x000fe200078e00ff */
[----:B------:R-:W-:Y:S01]  /*ebb0*/  MOV R15, 0xffffffff ;  /* 0xffffffff000f7802 */ /* 0x000fe20000000f00 */
[----:B------:R-:W-:Y:S01]  /*ebc0*/  IMAD.MOV.U32 R11, RZ, RZ, 0x1f ;  /* 0x0000001fff0b7424 */ /* 0x000fe200078e00ff */
[----:B-1----:R-:W-:-:S04]  /*ebd0*/  SHF.R.U32.HI R3, RZ, 0x5, R3 ;  /* 0x00000005ff037819 */ /* 0x002fc80000011603 */
[----:B------:R-:W-:-:S04]  /*ebe0*/  LOP3.LUT R3, R3, 0x3, RZ, 0xc0, !PT ;  /* 0x0000000303037812 */ /* 0x000fc800078ec0ff */
[----:B------:R-:W-:-:S07]  /*ebf0*/  MOV R13, R3 ;  /* 0x00000003000d7202 */ /* 0x000fce0000000f00 */
[----:B0-----:R-:W-:Y:S05]  /*ec00*/  WARPSYNC.COLLECTIVE R15, `(.L_x_12282) ;  /* 0x000000000f087348 */ /* 0x001fea0003c00000 */
[----:B------:R1:W2:Y:S02]  /*ec10*/  SHFL.IDX P6, R14, R13, R12, R11 ;  /* 0x0000000c0d0e7389 */ /* 0x0002a400000c000b */
[----:B012---:R-:W-:Y:S01]  /*ec20*/  ENDCOLLECTIVE ;  /* 0x000000000000791b */ /* 0x007fe20003800000 */
.L_x_12282:
[----:B------:R-:W-:Y:S05]  /*ec30*/  BSYNC B0 ;  /* 0x0000000000007941 */ /* 0x000fea0003800000 */
.L_x_12281:
[----:B------:R-:W-:Y:S05]  /*ec40*/  BRA `(.L_x_12283) ;  /* 0xffffffe800087947 */ /* 0x000fea000383ffff */
.L_x_12233:
[----:B------:R-:W-:Y:S01]  /*ec50*/  BSSY B0, `(.L_x_12284) ;  /* 0x0000006000007945 */ /* 0x000fe20003800000 */
[----:B------:R-:W-:-:S07]  /*ec60*/  IMAD.MOV.U32 R15, RZ, RZ, -0x1 ;  /* 0xffffffffff0f7424 */ /* 0x000fce00078e00ff */
[----:B0-----:R-:W-:Y:S05]  /*ec70*/  WARPSYNC.COLLECTIVE R15, `(.L_x_12285) ;  /* 0x000000000f0c7348 */ /* 0x001fea0003c00000 */
[----:B------:R-:W-:Y:S02]  /*ec80*/  ELECT P6, UR62, PT ;  /* 0x00000000003e782f */ /* 0x000fe400038c0000 */
[----:B------:R-:W-:Y:S01]  /*ec90*/  MOV R14, UR62 ;  /* 0x0000003e000e7c02 */ /* 0x000fe20008000f00 */
[----:B0-----:R-:W-:Y:S10]  /*eca0*/  ENDCOLLECTIVE ;  /* 0x000000000000791b */ /* 0x001ff40003800000 */
.L_x_12285:
[----:B------:R-:W-:Y:S05]  /*ecb0*/  BSYNC B0 ;  /* 0x0000000000007941 */ /* 0x000fea0003800000 */
.L_x_12284:
[----:B------:R-:W-:Y:S05]  /*ecc0*/  BRA `(.L_x_12286) ;  /* 0xffffffe400fc7947 */ /* 0x000fea000383ffff */
.L_x_12235:
[----:B0-----:R0:W1:Y:S02]  /*ecd0*/  SYNCS.PHASECHK.TRANS64.TRYWAIT P0, [R5+URZ], R4 ;  /* 0x00000004050075a7 */ /* 0x001064000800017f */
[----:B-1----:R-:W-:Y:S05]  /*ece0*/  @!P0 NANOSLEEP.SYNCS 0x989680 ;  /* 0x009896800000895d */ /* 0x002fea0003900000 */
[----:B------:R-:W1:Y:S02]  /*ecf0*/  @!P0 SYNCS.PHASECHK.TRANS64 P0, [R5+URZ], R4 ;  /* 0x00000004050085a7 */ /* 0x000e64000800007f */
[----:B-1----:R-:W-:Y:S05]  /*ed00*/  @!P0 BRA `(.L_x_12235) ;  /* 0xfffffffc00f08947 */ /* 0x002fea000383ffff */
[----:B------:R-:W-:Y:S05]  /*ed10*/  BRA `(.L_x_12287) ;  /* 0xffffffe8002c7947 */ /* 0x000fea000383ffff */
.L_x_12236:
[----:B-1----:R1:W2:Y:S02]  /*ed20*/  SYNCS.PHASECHK.TRANS64.TRYWAIT P0, [R3+URZ], R2 ;  /* 0x00000002030075a7 */ /* 0x0022a4000800017f */
[----:B--2---:R-:W-:Y:S05]  /*ed30*/  @!P0 NANOSLEEP.SYNCS 0x989680 ;  /* 0x009896800000895d */ /* 0x004fea0003900000 */
[----:B------:R-:W2:Y:S02]  /*ed40*/  @!P0 SYNCS.PHASECHK.TRANS64 P0, [R3+URZ], R2 ;  /* 0x00000002030085a7 */ /* 0x000ea4000800007f */
[----:B--2---:R-:W-:Y:S05]  /*ed50*/  @!P0 BRA `(.L_x_12236) ;  /* 0xfffffffc00f08947 */ /* 0x004fea000383ffff */
[----:B------:R-:W-:Y:S05]  /*ed60*/  BRA `(.L_x_12288) ;  /* 0xffffffe800207947 */ /* 0x000fea000383ffff */
.L_x_12238:
[----:B0-----:R0:W1:Y:S02]  /*ed70*/  SYNCS.PHASECHK.TRANS64.TRYWAIT P0, [R5+URZ], R4 ;  /* 0x00000004050075a7 */ /* 0x001064000800017f */
[----:B-1----:R-:W-:Y:S05]  /*ed80*/  @!P0 NANOSLEEP.SYNCS 0x989680 ;  /* 0x009896800000895d */ /* 0x002fea0003900000 */
[----:B------:R-:W1:Y:S02]  /*ed90*/  @!P0 SYNCS.PHASECHK.TRANS64 P0, [R5+URZ], R4 ;  /* 0x00000004050085a7 */ /* 0x000e64000800007f */
[----:B-1----:R-:W-:Y:S05]  /*eda0*/  @!P0 BRA `(.L_x_12238) ;  /* 0xfffffffc00f08947 */ /* 0x002fea000383ffff */
[----:B------:R-:W-:Y:S05]  /*edb0*/  BRA `(.L_x_12289) ;  /* 0xffffffe800247947 */ /* 0x000fea000383ffff */
.L_x_12290:
        /* <DEDUP_REMOVED lines=12> */
.L_x_14869:


//--------------------- .text._ZN7cutlass13device_kernelIN5flash11enable_sm90INS1_16FlashAttnFwdSm90INS1_25CollectiveMainloopFwdSm90ILi2EN4cute5tupleIJNS5_1CILi1EEES8_S8_EEENS6_IJNS7_ILi192EEESA_NS7_ILi64EEEEEELi64ENS_10bfloat16_tEfNS_4arch4Sm90ELb0ELb0ELb1ELb1ELb0ELb0ELb0ELb0ELb1ELb1ELb1ELb0EEENS1_21CollectiveEpilogueFwdINS6_IJSA_SB_SA_EEES9_SD_SF_Li384ELb1ELb1ELb1ELb0EEENS1_36VarlenDynamicPersistentTileSchedulerILi192ELi192ELi384ELi128ELb1ELb1ELb1ELb0ELb1ELb1EEEEEEEEEvNT_6ParamsE --------------------------
	.section	.text._ZN7cutlass13device_kernelIN5flash11enable_sm90INS1_16FlashAttnFwdSm90INS1_25CollectiveMainloopFwdSm90ILi2EN4cute5tupleIJNS5_1CILi1EEES8_S8_EEENS6_IJNS7_ILi192EEESA_NS7_ILi64EEEEEELi64ENS_10bfloat16_tEfNS_4arch4Sm90ELb0ELb0ELb1ELb1ELb0ELb0ELb0ELb0ELb1ELb1ELb1ELb0EEENS1_21CollectiveEpilogueFwdINS6_IJSA_SB_SA_EEES9_SD_SF_Li384ELb1ELb1ELb1ELb0EEENS1_36VarlenDynamicPersistentTileSchedulerILi192ELi192ELi384ELi128ELb1ELb1ELb1ELb0ELb1ELb1EEEEEEEEEvNT_6ParamsE,"ax",@progbits
	.align	128
.text._ZN7cutlass13device_kernelIN5flash11enable_sm90INS1_16FlashAttnFwdSm90INS1_25CollectiveMainloopFwdSm90ILi2EN4cute5tupleIJNS5_1CILi1EEES8_S8_EEENS6_IJNS7_ILi192EEESA_NS7_ILi64EEEEEELi64ENS_10bfloat16_tEfNS_4arch4Sm90ELb0ELb0ELb1ELb1ELb0ELb0ELb0ELb0ELb1ELb1ELb1ELb0EEENS1_21CollectiveEpilogueFwdINS6_IJSA_SB_SA_EEES9_SD_SF_Li384ELb1ELb1ELb1ELb0EEENS1_36VarlenDynamicPersistentTileSchedulerILi192ELi192ELi384ELi128ELb1ELb1ELb1ELb0ELb1ELb1EEEEEEEEEvNT_6ParamsE:
        .type           _ZN7cutlass13device_kernelIN5flash11enable_sm90INS1_16FlashAttnFwdSm90INS1_25CollectiveMainloopFwdSm90ILi2EN4cute5tupleIJNS5_1CILi1EEES8_S8_EEENS6_IJNS7_ILi192EEESA_NS7_ILi64EEEEEELi64ENS_10bfloat16_tEfNS_4arch4Sm90ELb0ELb0ELb1ELb1ELb0ELb0ELb0ELb0ELb1ELb1ELb1ELb0EEENS1_21CollectiveEpilogueFwdINS6_IJSA_SB_SA_EEES9_SD_SF_Li384ELb1ELb1ELb1ELb0EEENS1_36VarlenDynamicPersistentTileSchedulerILi192ELi192ELi384ELi128ELb1ELb1ELb1ELb0ELb1ELb1EEEEEEEEEvNT_6ParamsE,@function
        .size           _ZN7cutlass13device_kernelIN5flash11enable_sm90INS1_16FlashAttnFwdSm90INS1_25CollectiveMainloopFwdSm90ILi2EN4cute5tupleIJNS5_1CILi1EEES8_S8_EEENS6_IJNS7_ILi192EEESA_NS7_ILi64EEEEEELi64ENS_10bfloat16_tEfNS_4arch4Sm90ELb0ELb0ELb1ELb1ELb0ELb0ELb0ELb0ELb1ELb1ELb1ELb0EEENS1_21CollectiveEpilogueFwdINS6_IJSA_SB_SA_EEES9_SD_SF_Li384ELb1ELb1ELb1ELb0EEENS1_36VarlenDynamicPersistentTileSchedulerILi192ELi192ELi384ELi128ELb1ELb1ELb1ELb0ELb1ELb1EEEEEEEEEvNT_6ParamsE,(.L_x_14870 - _ZN7cutlass13device_kernelIN5flash11enable_sm90INS1_16FlashAttnFwdSm90INS1_25CollectiveMainloopFwdSm90ILi2EN4cute5tupleIJNS5_1CILi1EEES8_S8_EEENS6_IJNS7_ILi192EEESA_NS7_ILi64EEEEEELi64ENS_10bfloat16_tEfNS_4arch4Sm90ELb0ELb0ELb1ELb1ELb0ELb0ELb0ELb0ELb1ELb1ELb1ELb0EEENS1_21CollectiveEpilogueFwdINS6_IJSA_SB_SA_EEES9_SD_SF_Li384ELb1ELb1ELb1ELb0EEENS1_36VarlenDynamicPersistentTileSchedulerILi192ELi192ELi384ELi128ELb1ELb1ELb1ELb0ELb1ELb1EEEEEEEEEvNT_6ParamsE)
        .other          _ZN7cutlass13device_kernelIN5flash11enable_sm90INS1_16FlashAttnFwdSm90INS1_25CollectiveMainloopFwdSm90ILi2EN4cute5tupleIJNS5_1CILi1EEES8_S8_EEENS6_IJNS7_ILi192EEESA_NS7_ILi64EEEEEELi64ENS_10bfloat16_tEfNS_4arch4Sm90ELb0ELb0ELb1ELb1ELb0ELb0ELb0ELb0ELb1ELb1ELb1ELb0EEENS1_21CollectiveEpilogueFwdINS6_IJSA_SB_SA_EEES9_SD_SF_Li384ELb1ELb1ELb1ELb0EEENS1_36VarlenDynamicPersistentTileSchedulerILi192ELi192ELi384ELi128ELb1ELb1ELb1ELb0ELb1ELb1EEEEEEEEEvNT_6ParamsE,@"STO_CUDA_ENTRY STV_DEFAULT"
_ZN7cutlass13device_kernelIN5flash11enable_sm90INS1_16FlashAttnFwdSm90INS1_25CollectiveMainloopFwdSm90ILi2EN4cute5tupleIJNS5_1CILi1EEES8_S8_EEENS6_IJNS7_ILi192EEESA_NS7_ILi64EEEEEELi64ENS_10bfloat16_tEfNS_4arch4Sm90ELb0ELb0ELb1ELb1ELb0ELb0ELb0ELb0ELb1ELb1ELb1ELb0EEENS1_21CollectiveEpilogueFwdINS6_IJSA_SB_SA_EEES9_SD_SF_Li384ELb1ELb1ELb1ELb0EEENS1_36VarlenDynamicPersistentTileSchedulerILi192ELi192ELi384ELi128ELb1ELb1ELb1ELb0ELb1ELb1EEEEEEEEEvNT_6ParamsE:
        /* <DEDUP_REMOVED lines=17> */
.L_x_12292:
[----:B------:R-:W-:Y:S05]  /*0110*/  BSYNC B0 ;  /* 0x0000000000007941 */ /* 0x000fea0003800000 */
.L_x_12291:
        /* <DEDUP_REMOVED lines=40> */
.L_x_12293:
        /* <DEDUP_REMOVED lines=22> */
.L_x_12294:
        /* <DEDUP_REMOVED lines=18> */
.L_x_12295:
        /* <DEDUP_REMOVED lines=22> */
.L_x_12296:
        /* <DEDUP_REMOVED lines=22> */
.L_x_12297:
[----:B--2---:R-:W-:Y:S01]  /*08e0*/  ISETP.NE.AND P0, PT, R2, RZ, PT ;  /* 0x000000ff0200720c */ /* 0x004fe20003f05270 */
[----:B------:R-:W-:Y:S01]  /*08f0*/  IMAD.MOV.U32 R2, RZ, RZ, 0x1 ;  /* 0x00000001ff027424 */ /* 0x000fe200078e00ff */
[----:B------:R-:W-:Y:S01]  /*0900*/  NOP ;  /* 0x0000000000007918 */ /* 0x000fe20000000000 */
[----:B------:R-:W-:-:S03]  /*0910*/  ULDC.64 UR38, c[0x0][0x208] ;  /* 0x0000820000267ab9 */ /* 0x000fc60000000a00 */
[----:B------:R-:W-:-:S05]  /*0920*/  SEL R2, R2, 0x2, !P0 ;  /* 0x0000000202027807 */ /* 0x000fca0004000000 */
[----:B------:R2:W-:Y:S01]  /*0930*/  STL [R1+0x4c], R2 ;  /* 0x00004c0201007387 */ /* 0x0005e20000100800 */
[----:B01-34-:R-:W-:Y:S06]  /*0940*/  BAR.SYNC.DEFER_BLOCKING 0x0 ;  /* 0x0000000000007b1d */ /* 0x01bfec0000010000 */
[----:B------:R-:W-:Y:S05]  /*0950*/  @!P0 BRA `(.L_x_12298) ;  /* 0x000000b000308947 */ /* 0x000fea0003800000 */
.L_x_12299:
[----:B------:R-:W-:-:S08]  /*0960*/  NOP ;  /* 0x0000000000007918 */ /* 0x000fd00000000000 */
[----:B------:R-:W0:Y:S02]  /*0970*/  USETMAXREG.TRY_ALLOC.CTAPOOL UP0, 0xa0 ;  /* 0x000000a0000079c8 */ /* 0x000e240008000600 */
[----:B0-----:R-:W-:-:S13]  /*0980*/  PLOP3.LUT P0, PT, PT, PT, UP0, 0x80, 0x0 ;  /* 0x000000000000781c */ /* 0x001fda0003f0f008 */
[----:B------:R-:W-:Y:S05]  /*0990*/  @!P0 BRA `(.L_x_12299) ;  /* 0xfffffffc00f08947 */ /* 0x000fea000383ffff */
[----:B--2---:R-:W0:Y:S01]  /*09a0*/  S2R R2, SR_TID.X ;  /* 0x0000000000027919 */ /* 0x004e220000002100 */
        /* <DEDUP_REMOVED lines=13> */
[----:B------:R-:W2:Y:S01]  /*0a80*/  LDL.LU R20, [R1+0x4c] ;  /* 0x00004c0001147983 */ /* 0x000ea20000300800 */
[----:B------:R-:W-:-:S05]  /*0a90*/  VIADD R19, R2, 0xffffff80 ;  /* 0xffffff8002137836 */ /* 0x000fca0000000000 */
[----:B------:R-:W-:-:S04]  /*0aa0*/  SHF.R.S32.HI R0, RZ, 0x1f, R19 ;  /* 0x0000001fff007819 */ /* 0x000fc80000011413 */
[CC--:B------:R-:W-:Y:S02]  /*0ab0*/  LEA.HI R3, R0.reuse, R19.reuse, RZ, 0x4 ;  /* 0x0000001300037211 */ /* 0x0c0fe400078f20ff */
[----:B------:R-:W-:Y:S02]  /*0ac0*/  LEA.HI R2, R0, R19, RZ, 0x7 ;  /* 0x0000001300027211 */ /* 0x000fe400078f38ff */
[----:B------:R-:W-:Y:S02]  /*0ad0*/  SHF.R.S32.HI R4, RZ, 0x4, R3 ;  /* 0x00000004ff047819 */ /* 0x000fe40000011403 */
[----:B------:R-:W-:Y:S02]  /*0ae0*/  LOP3.LUT R6, R2, 0xffffff80, RZ, 0xc0, !PT ;  /* 0xffffff8002067812 */ /* 0x000fe400078ec0ff */
[C---:B------:R-:W-:Y:S02]  /*0af0*/  LEA.HI R5, R3.reuse, R4, RZ, 0x1 ;  /* 0x0000000403057211 */ /* 0x040fe400078f08ff */
[----:B------:R-:W-:Y:S01]  /*0b00*/  LOP3.LUT R3, R3, 0xfffffff0, RZ, 0xc0, !PT ;  /* 0xfffffff003037812 */ /* 0x000fe200078ec0ff */
[----:B------:R-:W-:Y:S01]  /*0b10*/  IMAD.IADD R18, R19, 0x1, -R6 ;  /* 0x0000000113127824 */ /* 0x000fe200078e0a06 */
[----:B------:R-:W-:-:S02]  /*0b20*/  LOP3.LUT R5, R5, 0x1ffffffe, RZ, 0xc0, !PT ;  /* 0x1ffffffe05057812 */ /* 0x000fc400078ec0ff */
[----:B------:R-:W-:Y:S01]  /*0b30*/  LEA.HI R6, R0, R19, RZ, 0x2 ;  /* 0x0000001300067211 */ /* 0x000fe200078f10ff */
[C---:B------:R-:W-:Y:S02]  /*0b40*/  IMAD.IADD R3, R19.reuse, 0x1, -R3 ;  /* 0x0000000113037824 */ /* 0x040fe400078e0a03 */
[----:B------:R-:W-:Y:S01]  /*0b50*/  IMAD.IADD R5, R4, 0x1, -R5 ;  /* 0x0000000104057824 */ /* 0x000fe200078e0a05 */
[----:B------:R-:W-:Y:S02]  /*0b60*/  LOP3.LUT R4, R6, 0xfffffffc, RZ, 0xc0, !PT ;  /* 0xfffffffc06047812 */ /* 0x000fe400078ec0ff */
[----:B------:R-:W-:Y:S02]  /*0b70*/  SHF.R.S32.HI R13, RZ, 0x1f, R18 ;  /* 0x0000001fff0d7819 */ /* 0x000fe40000011412 */
[----:B------:R-:W-:Y:S02]  /*0b80*/  IADD3 R12, R19, -R4, RZ ;  /* 0x80000004130c7210 */ /* 0x000fe40007ffe0ff */
[----:B------:R-:W-:-:S02]  /*0b90*/  SHF.R.S32.HI R4, RZ, 0x1f, R3 ;  /* 0x0000001fff047819 */ /* 0x000fc40000011403 */
[----:B------:R-:W-:Y:S02]  /*0ba0*/  LEA.HI R6, R0, R19, RZ, 0x5 ;  /* 0x0000001300067211 */ /* 0x000fe400078f28ff */
[----:B------:R-:W-:Y:S02]  /*0bb0*/  LEA.HI R14, R13, R18, RZ, 0x2 ;  /* 0x000000120d0e7211 */ /* 0x000fe400078f10ff */
[----:B------:R-:W-:Y:S01]  /*0bc0*/  LEA.HI R4, R4, R3, RZ, 0x3 ;  /* 0x0000000304047211 */ /* 0x000fe200078f18ff */
[----:B------:R-:W-:Y:S01]  /*0bd0*/  IMAD.SHL.U32 R7, R6, 0x20, RZ ;  /* 0x0000002006077824 */ /* 0x000fe200078e00ff */
[--C-:B------:R-:W-:Y:S02]  /*0be0*/  SHF.R.S32.HI R8, RZ, 0x2, R14.reuse ;  /* 0x00000002ff087819 */ /* 0x100fe4000001140e */
[----:B------:R-:W-:Y:S02]  /*0bf0*/  SHF.R.S32.HI R15, RZ, 0x1f, R14 ;  /* 0x0000001fff0f7819 */ /* 0x000fe4000001140e */
[----:B------:R-:W-:-:S02]  /*0c00*/  LOP3.LUT R6, R4, 0xfffffff8, RZ, 0xc0, !PT ;  /* 0xfffffff804067812 */ /* 0x000fc400078ec0ff */
[----:B------:R-:W-:Y:S02]  /*0c10*/  LEA.HI R16, R12, R12, RZ, 0x1 ;  /* 0x0000000c0c107211 */ /* 0x000fe400078f08ff */
[----:B------:R-:W-:Y:S01]  /*0c20*/  LEA.HI R15, R15, R8, RZ, 0x3 ;  /* 0x000000080f0f7211 */ /* 0x000fe200078f18ff */
[----:B------:R-:W-:Y:S01]  /*0c30*/  IMAD.IADD R6, R3, 0x1, -R6 ;  /* 0x0000000103067824 */ /* 0x000fe200078e0a06 */
[----:B------:R-:W-:Y:S02]  /*0c40*/  LOP3.LUT R17, R16, 0x1ffffffe, RZ, 0xc0, !PT ;  /* 0x1ffffffe10117812 */ /* 0x000fe400078ec0ff */
[----:B------:R-:W-:Y:S02]  /*0c50*/  LOP3.LUT R15, R15, 0xfffffff8, RZ, 0xc0, !PT ;  /* 0xfffffff80f0f7812 */ /* 0x000fe400078ec0ff */
[----:B------:R-:W-:Y:S01]  /*0c60*/  SHF.R.S32.HI R21, RZ, 0x7, R2 ;  /* 0x00000007ff157819 */ /* 0x000fe20000011402 */
[----:B------:R-:W-:Y:S01]  /*0c70*/  IMAD.SHL.U32 R2, R6, 0x40, RZ ;  /* 0x0000004006027824 */ /* 0x000fe200078e00ff */
[----:B------:R-:W-:Y:S01]  /*0c80*/  LOP3.LUT R7, R7, 0xfffffc00, RZ, 0xc0, !PT ;  /* 0xfffffc0007077812 */ /* 0x000fe200078ec0ff */
[----:B------:R-:W-:Y:S01]  /*0c90*/  IMAD.IADD R17, R12, 0x1, -R17 ;  /* 0x000000010c117824 */ /* 0x000fe200078e0a11 */
[----:B------:R-:W-:Y:S01]  /*0ca0*/  SHF.L.U32 R5, R5, 0x3, RZ ;  /* 0x0000000305057819 */ /* 0x000fe200000006ff */
[----:B------:R-:W-:Y:S01]  /*0cb0*/  IMAD.IADD R16, R8, 0x1, -R15 ;  /* 0x0000000108107824 */ /* 0x000fe200078e0a0f */
[----:B------:R-:W-:Y:S01]  /*0cc0*/  LEA.HI R13, R13, R18, RZ, 0x5 ;  /* 0x000000120d0d7211 */ /* 0x000fe200078f28ff */
[----:B------:R-:W-:Y:S01]  /*0cd0*/  IMAD.HI R12, R21, 0x55555556, RZ ;  /* 0x55555556150c7827 */ /* 0x000fe200078e02ff */
[----:B------:R-:W-:-:S03]  /*0ce0*/  LOP3.LUT R2, R2, 0x1c0, RZ, 0xc0, !PT ;  /* 0x000001c002027812 */ /* 0x000fc600078ec0ff */
[----:B------:R-:W-:Y:S01]  /*0cf0*/  IMAD R8, R3, 0x40, R7 ;  /* 0x0000004003087824 */ /* 0x000fe200078e0207 */
[----:B------:R-:W-:Y:S01]  /*0d00*/  LEA.HI R12, R12, R12, RZ, 0x1 ;  /* 0x0000000c0c0c7211 */ /* 0x000fe200078f08ff */
[----:B------:R-:W-:Y:S01]  /*0d10*/  IMAD.SHL.U32 R4, R4, 0x40, RZ ;  /* 0x0000004004047824 */ /* 0x000fe200078e00ff */
[----:B------:R-:W-:Y:S01]  /*0d20*/  SHF.R.S32.HI R13, RZ, 0x5, R13 ;  /* 0x00000005ff0d7819 */ /* 0x000fe2000001140d */
[----:B------:R-:W-:Y:S01]  /*0d30*/  IMAD.IADD R3, R5, 0x1, R8 ;  /* 0x0000000105037824 */ /* 0x000fe200078e0208 */
[----:B------:R-:W-:Y:S02]  /*0d40*/  LOP3.LUT R5, R2, 0x8, R5, 0xf8, !PT ;  /* 0x0000000802057812 */ /* 0x000fe400078ef805 */
[----:B------:R-:W-:Y:S02]  /*0d50*/  SHF.R.U32.HI R2, RZ, 0x3, R2 ;  /* 0x00000003ff027819 */ /* 0x000fe40000011602 */
[----:B------:R-:W-:Y:S01]  /*0d60*/  LEA.HI R0, R0, R19, RZ, 0x3 ;  /* 0x0000001300007211 */ /* 0x000fe200078f18ff */
[----:B------:R-:W-:Y:S01]  /*0d70*/  IMAD R12, R12, -0x3, R21 ;  /* 0xfffffffd0c0c7824 */ /* 0x000fe200078e0215 */
[----:B------:R-:W-:Y:S01]  /*0d80*/  LOP3.LUT R2, R5, R2, RZ, 0x3c, !PT ;  /* 0x0000000205027212 */ /* 0x000fe200078e3cff */
[----:B------:R-:W-:Y:S01]  /*0d90*/  IMAD R13, R13, 0x10, R16 ;  /* 0x000000100d0d7824 */ /* 0x000fe200078e0210 */
[----:B------:R-:W-:Y:S01]  /*0da0*/  LOP3.LUT R4, R4, 0x7ffffe00, RZ, 0xc0, !PT ;  /* 0x7ffffe0004047812 */ /* 0x000fe200078ec0ff */
[----:B------:R0:W-:Y:S02]  /*0db0*/  STL [R1+0x8c], R3 ;  /* 0x00008c0301007387 */ /* 0x0001e40000100800 */
[----:B------:R-:W-:Y:S01]  /*0dc0*/  IMAD R8, R12, 0x40, R13 ;  /* 0x000000400c087824 */ /* 0x000fe200078e020d */
[----:B------:R-:W-:-:S02]  /*0dd0*/  IADD3 R2, R2, R4, R7 ;  /* 0x0000000402027210 */ /* 0x000fc40007ffe007 */
[----:B------:R-:W-:Y:S02]  /*0de0*/  LOP3.LUT R14, R14, 0x7ffffffc, RZ, 0xc0, !PT ;  /* 0x7ffffffc0e0e7812 */ /* 0x000fe400078ec0ff */
[----:B0-----:R-:W-:Y:S01]  /*0df0*/  LOP3.LUT R3, R0, 0xfffffff8, RZ, 0xc0, !PT ;  /* 0xfffffff800037812 */ /* 0x001fe200078ec0ff */
[----:B------:R-:W-:Y:S04]  /*0e00*/  STL [R1+0x84], R8 ;  /* 0x0000840801007387 */ /* 0x000fe80000100800 */
[----:B------:R-:W-:Y:S02]  /*0e10*/  IMAD.IADD R3, R19, 0x1, -R3 ;  /* 0x0000000113037824 */ /* 0x000fe400078e0a03 */
[----:B------:R-:W-:Y:S02]  /*0e20*/  IMAD.IADD R14, R18, 0x1, -R14 ;  /* 0x00000001120e7824 */ /* 0x000fe400078e0a0e */
[----:B------:R-:W-:Y:S01]  /*0e30*/  IMAD.MOV.U32 R5, RZ, RZ, R9 ;  /* 0x000000ffff057224 */ /* 0x000fe200078e0009 */
[----:B------:R-:W-:-:S02]  /*0e40*/  SHF.R.S32.HI R9, RZ, 0x3, R0 ;  /* 0x00000003ff097819 */ /* 0x000fc40000011400 */
[----:B------:R-:W-:Y:S02]  /*0e50*/  MOV R7, R11 ;  /* 0x0000000b00077202 */ /* 0x000fe40000000f00 */
[----:B------:R-:W-:Y:S01]  /*0e60*/  R2P PR, R6, 0x6 ;  /* 0x0000000606007804 */ /* 0x000fe20000000000 */
[----:B------:R-:W-:Y:S01]  /*0e70*/  IMAD.MOV.U32 R6, RZ, RZ, R10 ;  /* 0x000000ffff067224 */ /* 0x000fe200078e000a */
[----:B------:R-:W-:Y:S01]  /*0e80*/  LEA R153, R2, UR37, 0x1 ;  /* 0x0000002502997c11 */ /* 0x000fe2000f8e08ff */
[----:B------:R-:W-:-:S03]  /*0e90*/  IMAD.MOV.U32 R154, RZ, RZ, 0x40 ;  /* 0x00000040ff9a7424 */ /* 0x000fc600078e00ff */
[----:B------:R-:W-:Y:S02]  /*0ea0*/  IADD3 R155, R153, 0x1e800, RZ ;  /* 0x0001e800999b7810 */ /* 0x000fe40007ffe0ff */
[----:B------:R-:W-:Y:S01]  /*0eb0*/  SEL R154, R154, 0xffffffc0, !P2 ;  /* 0xffffffc09a9a7807 */ /* 0x000fe20005000000 */
[----:B------:R-:W-:Y:S01]  /*0ec0*/  IMAD.MOV.U32 R152, RZ, RZ, RZ ;  /* 0x000000ffff987224 */ /* 0x000fe200078e00ff */
[----:B------:R-:W-:Y:S01]  /*0ed0*/  UMOV UR36, URZ ;  /* 0x0000003f00247c82 */ /* 0x000fe20008000000 */
[----:B--2---:R-:W-:-:S05]  /*0ee0*/  LOP3.LUT R4, R20, 0x1, RZ, 0xfc, !PT ;  /* 0x0000000114047812 */ /* 0x004fca00078efcff */
[----:B------:R0:W-:Y:S02]  /*0ef0*/  STL [R1+0x20], R4 ;  /* 0x0000200401007387 */ /* 0x0001e40000100800 */
[----:B0-----:R-:W-:Y:S02]  /*0f00*/  IMAD.SHL.U32 R4, R3, 0x8, RZ ;  /* 0x0000000803047824 */ /* 0x001fe400078e00ff */
[----:B------:R-:W-:Y:S01]  /*0f10*/  IMAD.SHL.U32 R3, R14, 0x2, RZ ;  /* 0x000000020e037824 */ /* 0x000fe200078e00ff */
[----:B------:R-:W-:Y:S02]  /*0f20*/  STL [R1+0x64], RZ ;  /* 0x000064ff01007387 */ /* 0x000fe40000100800 */
[----:B------:R-:W-:Y:S02]  /*0f30*/  SHF.R.S32.HI R0, RZ, 0x1f, R4 ;  /* 0x0000001fff007819 */ /* 0x000fe40000011404 */
[----:B------:R0:W-:Y:S01]  /*0f40*/  STL [R1+0x38], R4 ;  /* 0x0000380401007387 */ /* 0x0001e20000100800 */
[C---:B------:R-:W-:Y:S01]  /*0f50*/  IADD3 R12, R3.reuse, 0x8, RZ ;  /* 0x00000008030c7810 */ /* 0x040fe20007ffe0ff */
[----:B------:R-:W-:-:S02]  /*0f60*/  VIADD R11, R3, 0x10 ;  /* 0x00000010030b7836 */ /* 0x000fc40000000000 */
[----:B------:R-:W-:Y:S01]  /*0f70*/  STL [R1+0x60], R3 ;  /* 0x0000600301007387 */ /* 0x000fe20000100800 */
[----:B------:R-:W-:-:S03]  /*0f80*/  VIADD R10, R3, 0x20 ;  /* 0x00000020030a7836 */ /* 0x000fc60000000000 */
[----:B------:R1:W-:Y:S01]  /*0f90*/  STL [R1+0x90], R0 ;  /* 0x0000900001007387 */ /* 0x0003e20000100800 */
[C---:B------:R-:W-:Y:S01]  /*0fa0*/  VIADD R9, R3.reuse, 0x28 ;  /* 0x0000002803097836 */ /* 0x040fe20000000000 */
[----:B------:R-:W-:Y:S01]  /*0fb0*/  SHF.R.S32.HI R2, RZ, 0x1f, R12 ;  /* 0x0000001fff027819 */ /* 0x000fe2000001140c */
[C---:B0-----:R-:W-:Y:S01]  /*0fc0*/  VIADD R4, R3.reuse, 0x30 ;  /* 0x0000003003047836 */ /* 0x041fe20000000000 */
[----:B------:R-:W-:Y:S01]  /*0fd0*/  STL [R1+0x58], R12 ;  /* 0x0000580c01007387 */ /* 0x000fe20000100800 */
[----:B-1----:R-:W-:-:S03]  /*0fe0*/  VIADD R0, R3, 0x18 ;  /* 0x0000001803007836 */ /* 0x002fc60000000000 */
[----:B------:R0:W-:Y:S01]  /*0ff0*/  STL [R1+0x54], R11 ;  /* 0x0000540b01007387 */ /* 0x0001e20000100800 */
[----:B------:R-:W-:-:S03]  /*1000*/  VIADD R3, R3, 0x38 ;  /* 0x0000003803037836 */ /* 0x000fc60000000000 */
[----:B------:R-:W-:Y:S04]  /*1010*/  STL [R1+0x50], R0 ;  /* 0x0000500001007387 */ /* 0x000fe80000100800 */
[----:B------:R1:W-:Y:S01]  /*1020*/  STL [R1+0x4c], R10 ;  /* 0x00004c0a01007387 */ /* 0x0003e20000100800 */
[----:B0-----:R-:W-:-:S03]  /*1030*/  SHF.R.S32.HI R11, RZ, 0x1f, R11 ;  /* 0x0000001fff0b7819 */ /* 0x001fc6000001140b */
[----:B------:R0:W-:Y:S04]  /*1040*/  STL [R1+0x48], R9 ;  /* 0x0000480901007387 */ /* 0x0001e80000100800 */
[----:B------:R-:W-:Y:S04]  /*1050*/  STL [R1+0x44], R4 ;  /* 0x0000440401007387 */ /* 0x000fe80000100800 */
[----:B------:R2:W-:Y:S01]  /*1060*/  STL [R1+0x80], R2 ;  /* 0x0000800201007387 */ /* 0x0005e20000100800 */
[----:B-1----:R-:W-:-:S03]  /*1070*/  SHF.R.S32.HI R10, RZ, 0x1f, R10 ;  /* 0x0000001fff0a7819 */ /* 0x002fc6000001140a */
[----:B------:R1:W-:Y:S01]  /*1080*/  STL [R1+0x40], R3 ;  /* 0x0000400301007387 */ /* 0x0003e20000100800 */
[----:B0-----:R-:W-:Y:S02]  /*1090*/  SHF.R.S32.HI R9, RZ, 0x1f, R9 ;  /* 0x0000001fff097819 */ /* 0x001fe40000011409 */
[----:B--2---:R-:W-:Y:S01]  /*10a0*/  SHF.R.S32.HI R2, RZ, 0x1f, R0 ;  /* 0x0000001fff027819 */ /* 0x004fe20000011400 */
[----:B------:R-:W-:Y:S04]  /*10b0*/  STL [R1+0x7c], R11 ;  /* 0x00007c0b01007387 */ /* 0x000fe80000100800 */
[----:B------:R0:W-:Y:S01]  /*10c0*/  STL [R1+0x78], R2 ;  /* 0x0000780201007387 */ /* 0x0001e20000100800 */
[----:B------:R-:W-:Y:S01]  /*10d0*/  VIADD R0, R153, 0x1e820 ;  /* 0x0001e82099007836 */ /* 0x000fe20000000000 */
[----:B-1----:R-:W-:-:S02]  /*10e0*/  SHF.R.S32.HI R3, RZ, 0x1f, R3 ;  /* 0x0000001fff037819 */ /* 0x002fc40000011403 */
[----:B------:R-:W-:Y:S01]  /*10f0*/  STL [R1+0x74], R10 ;  /* 0x0000740a01007387 */ /* 0x000fe20000100800 */
[C---:B------:R-:W-:Y:S01]  /*1100*/  @P1 VIADD R0, R155.reuse, 0xffffffe0 ;  /* 0xffffffe09b001836 */ /* 0x040fe20000000000 */
[----:B0-----:R-:W-:Y:S02]  /*1110*/  SHF.R.S32.HI R2, RZ, 0x1f, R4 ;  /* 0x0000001fff027819 */ /* 0x001fe40000011404 */
[----:B------:R-:W-:Y:S04]  /*1120*/  STL [R1+0x70], R9 ;  /* 0x0000700901007387 */ /* 0x000fe80000100800 */
[----:B------:R0:W-:Y:S01]  /*1130*/  STL [R1+0x6c], R2 ;  /* 0x00006c0201007387 */ /* 0x0001e20000100800 */
[----:B------:R-:W-:-:S03]  /*1140*/  IMAD.IADD R155, R155, 0x1, R154 ;  /* 0x000000019b9b7824 */ /* 0x000fc600078e029a */
[----:B------:R-:W-:Y:S01]  /*1150*/  STL [R1+0x68], R3 ;  /* 0x0000680301007387 */ /* 0x000fe20000100800 */
[----:B0-----:R-:W-:-:S03]  /*1160*/  IMAD R2, R17, 0x8, R8 ;  /* 0x0000000811027824 */ /* 0x001fc600078e0208 */
[----:B------:R-:W-:Y:S01]  /*1170*/  STL [R1+0x14], R0 ;  /* 0x0000140001007387 */ /* 0x000fe20000100800 */
[----:B------:R-:W-:-:S03]  /*1180*/  IMAD.IADD R154, R154, 0x1, R0 ;  /* 0x000000019a9a7824 */ /* 0x000fc600078e0200 */
[----:B------:R0:W-:Y:S02]  /*1190*/  STL [R1+0x88], R2 ;  /* 0x0000880201007387 */ /* 0x0001e40000100800 */
[C---:B0-----:R-:W-:Y:S01]  /*11a0*/  VIADD R2, R0.reuse, 0x6000 ;  /* 0x0000600000027836 */ /* 0x041fe20000000000 */
[----:B------:R-:W-:-:S04]  /*11b0*/  IADD3 R0, R0, 0xc000, RZ ;  /* 0x0000c00000007810 */ /* 0x000fc80007ffe0ff */
[----:B------:R0:W-:Y:S04]  /*11c0*/  STL [R1+0x1c], R2 ;  /* 0x00001c0201007387 */ /* 0x0001e80000100800 */
[----:B------:R0:W-:Y:S02]  /*11d0*/  STL [R1+0x18], R0 ;  /* 0x0000180001007387 */ /* 0x0001e40000100800 */
.L_x_12333:
[----:B012-4-:R-:W0:Y:S01]  /*11e0*/  LDC.64 R2, c[0x0][0xc88] ;  /* 0x00032200ff027b82 */ /* 0x017e220000000a00 */
[----:B------:R-:W-:-:S07]  /*11f0*/  ULDC.64 UR4, c[0x0][0xa28] ;  /* 0x00028a0000047ab9 */ /* 0x000fce0000000a00 */
[----:B-----5:R-:W1:Y:S08]  /*1200*/  LDC.64 R10, c[0x0][0x418] ;  /* 0x00010600ff0a7b82 */ /* 0x020e700000000a00 */
[----:B------:R-:W2:Y:S01]  /*1210*/  LDC R0, c[0x0][0x424] ;  /* 0x00010900ff007b82 */ /* 0x000ea20000000800 */
[----:B0-----:R-:W-:-:S07]  /*1220*/  IMAD.WIDE R2, R7, 0x4, R2 ;  /* 0x0000000407027825 */ /* 0x001fce00078e0202 */
[----:B------:R-:W0:Y:S01]  /*1230*/  LDC R13, c[0x0][0x2f0] ;  /* 0x0000bc00ff0d7b82 */ /* 0x000e220000000800 */
[----:B---3--:R-:W3:Y:S01]  /*1240*/  LDG.E R4, desc[UR38][R2.64] ;  /* 0x0000002602047981 */ /* 0x008ee2000c1e1900 */
[----:B------:R-:W-:Y:S01]  /*1250*/  ISETP.NE.U32.AND P0, PT, RZ, UR4, PT ;  /* 0x00000004ff007c0c */ /* 0x000fe2000bf05070 */
[----:B------:R-:W-:-:S03]  /*1260*/  IMAD.MOV.U32 R7, RZ, RZ, RZ ;  /* 0x000000ffff077224 */ /* 0x000fc600078e00ff */
[----:B------:R-:W-:Y:S02]  /*1270*/  ISETP.NE.AND.EX P0, PT, RZ, UR5, PT, P0 ;  /* 0x00000005ff007c0c */ /* 0x000fe4000bf05300 */
[----:B---3--:R-:W-:Y:S01]  /*1280*/  SHF.R.S32.HI R12, RZ, 0x1f, R4 ;  /* 0x0000001fff0c7819 */ /* 0x008fe20000011404 */
[----:B------:R3:W-:Y:S10]  /*1290*/  STL [R1+0x24], R4 ;  /* 0x0000240401007387 */ /* 0x0007f40000100800 */
[C---:B------:R-:W-:Y:S01]  /*12a0*/  @P0 LEA R8, P1, R4.reuse, UR4, 0x2 ;  /* 0x0000000404080c11 */ /* 0x040fe2000f8210ff */
[----:B------:R3:W-:Y:S03]  /*12b0*/  STL [R1+0x3c], R12 ;  /* 0x00003c0c01007387 */ /* 0x0007e60000100800 */
[----:B------:R-:W-:Y:S01]  /*12c0*/  @P0 LEA.HI.X R9, R4, UR5, R12, 0x2, P1 ;  /* 0x0000000504090c11 */ /* 0x000fe200088f140c */
[----:B------:R-:W-:-:S02]  /*12d0*/  ULDC.64 UR4, c[0x0][0xa20] ;  /* 0x0002880000047ab9 */ /* 0x000fc40000000a00 */
[----:B------:R-:W-:Y:S02]  /*12e0*/  ISETP.NE.U32.AND P1, PT, RZ, UR4, PT ;  /* 0x00000004ff007c0c */ /* 0x000fe4000bf25070 */
[----:B------:R3:W5:Y:S01]  /*12f0*/  @P0 LDG.E R7, desc[UR38][R8.64] ;  /* 0x0000002608070981 */ /* 0x000762000c1e1900 */
[----:B-1----:R-:W-:Y:S02]  /*1300*/  ISETP.NE.U32.AND P0, PT, R10, RZ, PT ;  /* 0x000000ff0a00720c */ /* 0x002fe40003f05070 */
[----:B------:R-:W-:Y:S02]  /*1310*/  ISETP.NE.AND.EX P1, PT, RZ, UR5, PT, P1 ;  /* 0x00000005ff007c0c */ /* 0x000fe4000bf25310 */
[----:B------:R-:W-:-:S04]  /*1320*/  ISETP.NE.AND.EX P0, PT, R11, RZ, PT, P0 ;  /* 0x000000ff0b00720c */ /* 0x000fc80003f05300 */
[----:B--2---:R-:W-:-:S05]  /*1330*/  SEL R0, R0, 0x1, P0 ;  /* 0x0000000100007807 */ /* 0x004fca0000000000 */
[----:B0-----:R-:W-:Y:S02]  /*1340*/  IMAD R0, R0, R13, RZ ;  /* 0x0000000d00007224 */ /* 0x001fe400078e02ff */
[----:B------:R-:W-:-:S04]  /*1350*/  @P1 LEA R2, P2, R4, UR4, 0x2 ;  /* 0x0000000404021c11 */ /* 0x000fc8000f8410ff */
[----:B------:R-:W-:-:S05]  /*1360*/  @P1 LEA.HI.X R3, R4, UR5, R12, 0x2, P2 ;  /* 0x0000000504031c11 */ /* 0x000fca00090f140c */
[----:B------:R3:W5:Y:S01]  /*1370*/  @P1 LDG.E R0, desc[UR38][R2.64] ;  /* 0x0000002602001981 */ /* 0x000762000c1e1900 */
[----:B------:R-:W-:Y:S05]  /*1380*/  @P1 BRA `(.L_x_12300) ;  /* 0x0000000000241947 */ /* 0x000fea0003800000 */
[----:B------:R-:W-:Y:S02]  /*1390*/  ULDC.64 UR4, c[0x0][0xa08] ;  /* 0x0002820000047ab9 */ /* 0x000fe40000000a00 */
[----:B------:R-:W-:-:S04]  /*13a0*/  ISETP.NE.U32.AND P0, PT, RZ, UR4, PT ;  /* 0x00000004ff007c0c */ /* 0x000fc8000bf05070 */
[----:B------:R-:W-:-:S13]  /*13b0*/  ISETP.NE.AND.EX P0, PT, RZ, UR5, PT, P0 ;  /* 0x00000005ff007c0c */ /* 0x000fda000bf05300 */
[----:B------:R-:W-:Y:S05]  /*13c0*/  @!P0 BRA `(.L_x_12300) ;  /* 0x0000000000148947 */ /* 0x000fea0003800000 */
[----:B---3--:R-:W0:Y:S02]  /*13d0*/  LDC.64 R2, c[0x0][0xa08] ;  /* 0x00028200ff027b82 */ /* 0x008e240000000a00 */
[----:B0-----:R-:W-:-:S05]  /*13e0*/  IMAD.WIDE R2, R4, 0x4, R2 ;  /* 0x0000000404027825 */ /* 0x001fca00078e0202 */
[----:B-----5:R-:W2:Y:S04]  /*13f0*/  LDG.E R0, desc[UR38][R2.64] ;  /* 0x0000002602007981 */ /* 0x020ea8000c1e1900 */
[----:B------:R-:W2:Y:S02]  /*1400*/  LDG.E R9, desc[UR38][R2.64+0x4] ;  /* 0x0000042602097981 */ /* 0x000ea4000c1e1900 */
[----:B--2---:R-:W-:-:S07]  /*1410*/  IMAD.IADD R0, R9, 0x1, -R0 ;  /* 0x0000000109007824 */ /* 0x004fce00078e0a00 */
.L_x_12300:
[----:B---3-5:R-:W-:Y:S01]  /*1420*/  IMAD.IADD R2, R0, 0x1, -R7 ;  /* 0x0000000100027824 */ /* 0x028fe200078e0a07 */
[----:B------:R-:W-:Y:S01]  /*1430*/  LOP3.LUT R3, R6, 0xff000000, RZ, 0xc0, !PT ;  /* 0xff00000006037812 */ /* 0x000fe200078ec0ff */
[----:B------:R-:W-:Y:S02]  /*1440*/  IMAD.MOV.U32 R16, RZ, RZ, RZ ;  /* 0x000000ffff107224 */ /* 0x000fe400078e00ff */
[C---:B------:R-:W-:Y:S01]  /*1450*/  VIADD R0, R2.reuse, 0xbf ;  /* 0x000000bf02007836 */ /* 0x040fe20000000000 */
[----:B------:R-:W-:Y:S02]  /*1460*/  SHF.R.U32.HI R3, RZ, 0x8, R3 ;  /* 0x00000008ff037819 */ /* 0x000fe40000011603 */
[----:B------:R-:W-:Y:S01]  /*1470*/  ISETP.GE.AND P0, PT, R2, 0x1, PT ;  /* 0x000000010200780c */ /* 0x000fe20003f06270 */
[----:B------:R-:W-:Y:S01]  /*1480*/  IMAD.HI R4, R0, 0x2aaaaaab, RZ ;  /* 0x2aaaaaab00047827 */ /* 0x000fe200078e02ff */
[----:B------:R-:W-:-:S04]  /*1490*/  LOP3.LUT R0, R6, 0xff0000, RZ, 0xc0, !PT ;  /* 0x00ff000006007812 */ /* 0x000fc800078ec0ff */
[----:B------:R-:W-:Y:S02]  /*14a0*/  LEA.HI R0, R0, R3, RZ, 0x10 ;  /* 0x0000000300007211 */ /* 0x000fe400078f80ff */
[----:B------:R-:W-:Y:S02]  /*14b0*/  SHF.R.U32.HI R7, RZ, 0x1f, R4 ;  /* 0x0000001fff077819 */ /* 0x000fe40000011604 */
[----:B------:R-:W-:Y:S02]  /*14c0*/  LOP3.LUT R14, R0, 0xff, RZ, 0xc0, !PT ;  /* 0x000000ff000e7812 */ /* 0x000fe400078ec0ff */
[----:B------:R-:W-:Y:S02]  /*14d0*/  SHF.R.U32.HI R8, RZ, 0x10, R0 ;  /* 0x00000010ff087819 */ /* 0x000fe40000011600 */
[----:B------:R-:W-:Y:S01]  /*14e0*/  LEA.HI.SX32 R11, R4, R7, 0x1b ;  /* 0x00000007040b7211 */ /* 0x000fe200078fdaff */
[----:B------:R0:W-:Y:S04]  /*14f0*/  STL [R1+0x5c], R14 ;  /* 0x00005c0e01007387 */ /* 0x0001e80000100800 */
[----:B------:R0:W-:Y:S01]  /*1500*/  STL [R1+0x2c], R8 ;  /* 0x00002c0801007387 */ /* 0x0001e20000100800 */
[----:B------:R-:W-:Y:S05]  /*1510*/  @!P0 BRA `(.L_x_12301) ;  /* 0x0000000000748947 */ /* 0x000fea0003800000 */
[----:B------:R-:W1:Y:S01]  /*1520*/  LDC R0, c[0x0][0x9f0] ;  /* 0x00027c00ff007b82 */ /* 0x000e620000000800 */
[----:B------:R-:W-:-:S04]  /*1530*/  ISETP.NE.AND P0, PT, R8, RZ, PT ;  /* 0x000000ff0800720c */ /* 0x000fc80003f05270 */
[----:B-1----:R-:W-:-:S04]  /*1540*/  SEL R12, R8, R0, P0 ;  /* 0x00000000080c7207 */ /* 0x002fc80000000000 */
[-C--:B------:R-:W-:Y:S02]  /*1550*/  IABS R4, R12.reuse ;  /* 0x0000000c00047213 */ /* 0x080fe40000000000 */
[----:B------:R-:W-:Y:S02]  /*1560*/  IADD3 R0, R11, -0x1, R12 ;  /* 0xffffffff0b007810 */ /* 0x000fe40007ffe00c */
[----:B------:R-:W1:Y:S01]  /*1570*/  I2F.RP R3, R4 ;  /* 0x0000000400037306 */ /* 0x000e620000209400 */
[----:B------:R-:W-:Y:S02]  /*1580*/  IABS R13, R12 ;  /* 0x0000000c000d7213 */ /* 0x000fe40000000000 */
[----:B------:R-:W-:Y:S02]  /*1590*/  IABS R10, R0 ;  /* 0x00000000000a7213 */ /* 0x000fe40000000000 */
[----:B------:R-:W-:-:S04]  /*15a0*/  LOP3.LUT R0, R0, R12, RZ, 0x3c, !PT ;  /* 0x0000000c00007212 */ /* 0x000fc800078e3cff */
[----:B------:R-:W-:Y:S01]  /*15b0*/  ISETP.GE.AND P2, PT, R0, RZ, PT ;  /* 0x000000ff0000720c */ /* 0x000fe20003f46270 */
[----:B-1----:R-:W0:Y:S02]  /*15c0*/  MUFU.RCP R3, R3 ;  /* 0x0000000300037308 */ /* 0x002e240000001000 */
[----:B0-----:R-:W-:Y:S02]  /*15d0*/  VIADD R8, R3, 0xffffffe ;  /* 0x0ffffffe03087836 */ /* 0x001fe40000000000 */
[----:B------:R-:W-:-:S04]  /*15e0*/  IMAD.MOV R3, RZ, RZ, -R13 ;  /* 0x000000ffff037224 */ /* 0x000fc800078e0a0d */
[----:B------:R0:W1:Y:S02]  /*15f0*/  F2I.FTZ.U32.TRUNC.NTZ R9, R8 ;  /* 0x0000000800097305 */ /* 0x000064000021f000 */
[----:B0-----:R-:W-:Y:S01]  /*1600*/  IMAD.MOV.U32 R8, RZ, RZ, RZ ;  /* 0x000000ffff087224 */ /* 0x001fe200078e00ff */
[----:B-1----:R-:W-:-:S05]  /*1610*/  IADD3 R7, RZ, -R9, RZ ;  /* 0x80000009ff077210 */ /* 0x002fca0007ffe0ff */
        /* <DEDUP_REMOVED lines=11> */
[----:B------:R-:W-:-:S04]  /*16d0*/  @!P1 LOP3.LUT R9, RZ, R12, RZ, 0x33, !PT ;  /* 0x0000000cff099212 */ /* 0x000fc800078e33ff */
[----:B------:R-:W-:-:S07]  /*16e0*/  MOV R16, R9 ;  /* 0x0000000900107202 */ /* 0x000fce0000000f00 */
.L_x_12301:
[-C--:B------:R-:W-:Y:S01]  /*16f0*/  IMAD R3, R14, R16.reuse, RZ ;  /* 0x000000100e037224 */ /* 0x080fe200078e02ff */
[----:B------:R-:W-:Y:S01]  /*1700*/  LOP3.LUT R0, R6, 0xffff, RZ, 0xc0, !PT ;  /* 0x0000ffff06007812 */ /* 0x000fe200078ec0ff */
[----:B------:R-:W-:Y:S01]  /*1710*/  STL [R1+0x34], R5 ;  /* 0x0000340501007387 */ /* 0x000fe20000100800 */
[----:B------:R-:W-:Y:S01]  /*1720*/  PLOP3.LUT P0, PT, PT, PT, PT, 0x80, 0x0 ;  /* 0x000000000000781c */ /* 0x000fe20003f0f070 */
[----:B------:R-:W-:Y:S01]  /*1730*/  IMAD.MOV.U32 R50, RZ, RZ, RZ ;  /* 0x000000ffff327224 */ /* 0x000fe200078e00ff */
[----:B------:R-:W-:Y:S01]  /*1740*/  VIADDMNMX R16, R3, R16, R11, PT ;  /* 0x0000001003107246 */ /* 0x000fe2000380010b */
[----:B------:R-:W-:Y:S01]  /*1750*/  STL [R1+0x10], R3 ;  /* 0x0000100301007387 */ /* 0x000fe20000100800 */
[----:B------:R-:W-:Y:S02]  /*1760*/  CS2R R150, SRZ ;  /* 0x0000000000967805 */ /* 0x000fe4000001ff00 */
[----:B------:R-:W-:Y:S02]  /*1770*/  CS2R R34, SRZ ;  /* 0x0000000000227805 */ /* 0x000fe4000001ff00 */
[----:B------:R-:W-:Y:S01]  /*1780*/  ISETP.GT.AND P1, PT, R16, R3, PT ;  /* 0x000000031000720c */ /* 0x000fe20003f24270 */
        /* <DEDUP_REMOVED lines=10> */
[----:B-1----:R-:W-:Y:S01]  /*1830*/  IMAD.MOV.U32 R0, RZ, RZ, RZ ;  /* 0x000000ffff007224 */ /* 0x002fe200078e00ff */
[----:B------:R-:W-:Y:S02]  /*1840*/  CS2R R24, SRZ ;  /* 0x0000000000187805 */ /* 0x000fe4000001ff00 */
[----:B------:R-:W-:Y:S02]  /*1850*/  CS2R R38, SRZ ;  /* 0x0000000000267805 */ /* 0x000fe4000001ff00 */
[----:B------:R-:W-:Y:S02]  /*1860*/  CS2R R22, SRZ ;  /* 0x0000000000167805 */ /* 0x000fe4000001ff00 */
[----:B------:R-:W-:-:S02]  /*1870*/  CS2R R36, SRZ ;  /* 0x0000000000247805 */ /* 0x000fc4000001ff00 */
[----:B------:R-:W-:Y:S01]  /*1880*/  CS2R R20, SRZ ;  /* 0x0000000000147805 */ /* 0x000fe2000001ff00 */
[----:B------:R-:W-:Y:S06]  /*1890*/  @!P1 BRA `(.L_x_12302) ;  /* 0x0000007c00409947 */ /* 0x000fec0003800000 */
[----:B------:R-:W1:Y:S02]  /*18a0*/  S2R R3, SR_TID.X ;  /* 0x0000000000037919 */ /* 0x000e640000002100 */
[----:B-1----:R-:W-:-:S05]  /*18b0*/  VIADD R4, R3, 0xffffff80 ;  /* 0xffffff8003047836 */ /* 0x002fca0000000000 */
[----:B------:R-:W-:-:S04]  /*18c0*/  SHF.R.S32.HI R3, RZ, 0x1f, R4 ;  /* 0x0000001fff037819 */ /* 0x000fc80000011404 */
[----:B------:R-:W-:-:S04]  /*18d0*/  LEA.HI R3, R3, R4, RZ, 0x7 ;  /* 0x0000000403037211 */ /* 0x000fc800078f38ff */
[----:B------:R-:W-:-:S05]  /*18e0*/  SHF.R.S32.HI R3, RZ, 0x7, R3 ;  /* 0x00000007ff037819 */ /* 0x000fca0000011403 */
[----:B------:R-:W1:Y:S02]  /*18f0*/  SHFL.IDX PT, R0, R3, RZ, 0x1f ;  /* 0x00001fff03007589 */ /* 0x000e6400000e0000 */
[----:B-1----:R-:W-:-:S13]  /*1900*/  R2UR UR40, R0 ;  /* 0x00000000002872ca */ /* 0x002fda00000e0000 */
[----:B------:R-:W-:-:S04]  /*1910*/  UIMAD.WIDE UR4, UR40, 0x55555556, URZ ;  /* 0x55555556280478a5 */ /* 0x000fc8000f8e023f */
[----:B------:R-:W-:Y:S02]  /*1920*/  ULEA.HI UR41, UR5, UR5, URZ, 0x1 ;  /* 0x0000000505297291 */ /* 0x000fe4000f8f083f */
[----:B------:R-:W-:Y:S02]  /*1930*/  UIADD3 UR5, UR37, 0x1e800, URZ ;  /* 0x0001e80025057890 */ /* 0x000fe4000fffe03f */
[----:B------:R-:W-:Y:S02]  /*1940*/  UIMAD UR41, UR41, -0x3, UR40 ;  /* 0xfffffffd292978a4 */ /* 0x000fe4000f8e0228 */
[----:B------:R-:W-:Y:S02]  /*1950*/  ULOP3.LUT UP0, URZ, UR5, 0x3ff, URZ, 0xc0, !UPT ;  /* 0x000003ff053f7892 */ /* 0x000fe4000f80c03f */
[----:B------:R-:W-:-:S04]  /*1960*/  ULEA UR4, UR41, UR37, 0xd ;  /* 0x0000002529047291 */ /* 0x000fc8000f8e683f */
[----:B------:R-:W-:Y:S01]  /*1970*/  PLOP3.LUT P0, PT, PT, PT, UP0, 0x80, 0x0 ;  /* 0x000000000000781c */ /* 0x000fe20003f0f008 */
[----:B------:R-:W-:-:S04]  /*1980*/  UIADD3 UR4, UR4, 0xc400, URZ ;  /* 0x0000c40004047890 */ /* 0x000fc8000fffe03f */
[----:B------:R-:W-:-:S04]  /*1990*/  USHF.R.U32.HI UR4, URZ, 0x4, UR4 ;  /* 0x000000043f047899 */ /* 0x000fc80008011604 */
[----:B------:R-:W-:-:S04]  /*19a0*/  ULOP3.LUT UR42, UR4, 0x3fff, URZ, 0xc0, !UPT ;  /* 0x00003fff042a7892 */ /* 0x000fc8000f8ec03f */
[----:B------:R-:W-:Y:S08]  /*19b0*/  @!P0 BRA `(.L_x_12303) ;  /* 0x0000000000408947 */ /* 0x000ff00003800000 */
[----:B------:R-:W-:Y:S01]  /*19c0*/  MOV R0, 0x0 ;  /* 0x0000000000007802 */ /* 0x000fe20000000f00 */
[----:B------:R-:W-:Y:S01]  /*19d0*/  ULDC.64 UR4, c[0x4][0x1b8] ;  /* 0x01006e0000047ab9 */ /* 0x000fe20000000a00 */
[----:B------:R-:W-:Y:S01]  /*19e0*/  ULDC.64 UR6, c[0x4][0x48] ;  /* 0x0100120000067ab9 */ /* 0x000fe20000000a00 */
[----:B------:R-:W-:Y:S01]  /*19f0*/  IMAD.U32 R4, RZ, RZ, UR4 ;  /* 0x00000004ff047e24 */ /* 0x000fe2000f8e00ff */
[----:B0-----:R0:W1:Y:S01]  /*1a00*/  LDC.64 R14, c[0x4][R0] ;  /* 0x01000000000e7b82 */ /* 0x0010620000000a00 */
        /* <DEDUP_REMOVED lines=11> */
.L_x_12303:
[----:B------:R-:W2:Y:S04]  /*1ac0*/  LDL R18, [R1+0x64] ;  /* 0x0000640001127983 */ /* 0x000ea80000100800 */
[----:B------:R-:W3:Y:S01]  /*1ad0*/  LDL R17, [R1+0x20] ;  /* 0x0000200001117983 */ /* 0x000ee20000100800 */
[----:B--2---:R-:W-:-:S04]  /*1ae0*/  LEA.HI R0, R18, R18, RZ, 0x1 ;  /* 0x0000001212007211 */ /* 0x004fc800078f08ff */
[----:B------:R-:W-:Y:S02]  /*1af0*/  LOP3.LUT R0, R0, 0xfffffffe, RZ, 0xc0, !PT ;  /* 0xfffffffe00007812 */ /* 0x000fe400078ec0ff */
[----:B---3--:R-:W-:-:S03]  /*1b00*/  ISETP.NE.AND P0, PT, R17, 0x3, PT ;  /* 0x000000031100780c */ /* 0x008fc60003f05270 */
[----:B------:R-:W-:-:S05]  /*1b10*/  IMAD.IADD R0, R18, 0x1, -R0 ;  /* 0x0000000112007824 */ /* 0x000fca00078e0a00 */
[----:B------:R-:W-:-:S04]  /*1b20*/  SHF.L.U32 R0, R0, 0x1f, RZ ;  /* 0x0000001f00007819 */ /* 0x000fc800000006ff */
[----:B------:R-:W1:Y:S02]  /*1b30*/  SYNCS.PHASECHK.TRANS64.TRYWAIT P1, [UR37+0x30800], R0 ;  /* 0x03080000ff0075a7 */ /* 0x000e640008020165 */
[----:B-1----:R-:W-:Y:S05]  /*1b40*/  @!P1 BRA `(.L_x_12304) ;  /* 0x000000f800249947 */ /* 0x002fea0003800000 */
.L_x_12444:
[----:B------:R-:W-:Y:S05]  /*1b50*/  @!P0 BRA `(.L_x_12305) ;  /* 0x0000000000048947 */ /* 0x000fea0003800000 */
[----:B------:R-:W-:Y:S01]  /*1b60*/  BPT.TRAP 0x1 ;  /* 0x000000040000795c */ /* 0x000fe20000300000 */
.L_x_12305:
[----:B-1----:R-:W-:Y:S02]  /*1b70*/  MOV R0, UR36 ;  /* 0x0000002400007c02 */ /* 0x002fe40008000f00 */
[----:B------:R-:W-:Y:S02]  /*1b80*/  SHF.L.U32 R3, R152, 0x1f, RZ ;  /* 0x0000001f98037819 */ /* 0x000fe400000006ff */
[----:B------:R-:W-:-:S04]  /*1b90*/  LEA R0, R0, UR37, 0x3 ;  /* 0x0000002500007c11 */ /* 0x000fc8000f8e18ff */
[----:B------:R1:W2:Y:S01]  /*1ba0*/  SYNCS.PHASECHK.TRANS64.TRYWAIT P2, [R0+URZ+0x30830], R3 ;  /* 0x03083003000075a7 */ /* 0x0002a2000804017f */
[----:B------:R-:W-:Y:S05]  /*1bb0*/  @!P0 BRA `(.L_x_12306) ;  /* 0x0000000000048947 */ /* 0x000fea0003800000 */
[----:B------:R-:W-:Y:S01]  /*1bc0*/  BPT.TRAP 0x1 ;  /* 0x000000040000795c */ /* 0x000fe20000300000 */
.L_x_12306:
[----:B------:R-:W3:Y:S01]  /*1bd0*/  S2R R4, SR_TID.X ;  /* 0x0000000000047919 */ /* 0x000ee20000002100 */
[----:B------:R-:W-:Y:S01]  /*1be0*/  IMAD.MOV.U32 R151, RZ, RZ, RZ ;  /* 0x000000ffff977224 */ /* 0x000fe200078e00ff */
[----:B---3--:R-:W-:Y:S01]  /*1bf0*/  LOP3.LUT P1, RZ, R4, 0x7f, RZ, 0xc0, !PT ;  /* 0x0000007f04ff7812 */ /* 0x008fe2000782c0ff */
[----:B--2---:R-:W-:-:S12]  /*1c00*/  @P2 BRA `(.L_x_12307) ;  /* 0x0000000000082947 */ /* 0x004fd80003800000 */
[----:B------:R-:W2:Y:S02]  /*1c10*/  SYNCS.PHASECHK.TRANS64.TRYWAIT P2, [R0+URZ+0x30830], R3 ;  /* 0x03083003000075a7 */ /* 0x000ea4000804017f */
[----:B--2---:R-:W-:Y:S05]  /*1c20*/  @!P2 BRA `(.L_x_12308) ;  /* 0x000000f80004a947 */ /* 0x004fea0003800000 */
.L_x_12307:
[----:B------:R-:W-:Y:S05]  /*1c30*/  WARPSYNC.ALL ;  /* 0x0000000000007948 */ /* 0x000fea0003800000 */
[----:B------:R-:W-:Y:S01]  /*1c40*/  UIADD3 UR4, UR37, 0x12400, URZ ;  /* 0x0001240025047890 */ /* 0x000fe2000fffe03f */
[----:B------:R-:W3:Y:S01]  /*1c50*/  LDL R137, [R1+0x60] ;  /* 0x0000600001897983 */ /* 0x000ee20000100800 */
[----:B------:R-:W-:Y:S01]  /*1c60*/  ULOP3.LUT UR12, UR42, 0x10000, URZ, 0xfc, !UPT ;  /* 0x000100002a0c7892 */ /* 0x000fe2000f8efc3f */
[----:B------:R-:W-:Y:S01]  /*1c70*/  WARPGROUP.ARRIVE ;  /* 0x00000000000079c5 */ /* 0x000fe20000000000 */
[----:B------:R-:W-:Y:S01]  /*1c80*/  USHF.R.U32.HI UR4, URZ, 0x4, UR4 ;  /* 0x000000043f047899 */ /* 0x000fe20008011604 */
[----:B-12---:R-:W-:Y:S01]  /*1c90*/  P2R R3, PR, RZ, 0x1 ;  /* 0x00000001ff037803 */ /* 0x006fe20000000000 */
[----:B------:R-:W-:Y:S01]  /*1ca0*/  UMOV UR13, 0x40000040 ;  /* 0x40000040000d7882 */ /* 0x000fe20000000000 */
[----:B------:R-:W-:Y:S01]  /*1cb0*/  UMOV UR15, 0x40000040 ;  /* 0x40000040000f7882 */ /* 0x000fe20000000000 */
[----:B------:R-:W-:-:S02]  /*1cc0*/  ULOP3.LUT UR4, UR4, 0x3fff, URZ, 0xc0, !UPT ;  /* 0x00003fff04047892 */ /* 0x000fc4000f8ec03f */
[----:B------:R-:W-:Y:S02]  /*1cd0*/  UIADD3 UR16, UR12, 0x2, URZ ;  /* 0x000000020c107890 */ /* 0x000fe4000fffe03f */
[----:B------:R-:W-:Y:S01]  /*1ce0*/  ULOP3.LUT UR4, UR4, 0x10000, URZ, 0xfc, !UPT ;  /* 0x0001000004047892 */ /* 0x000fe2000f8efc3f */
[----:B------:R-:W-:Y:S01]  /*1cf0*/  UMOV UR17, 0x40000040 ;  /* 0x4000004000117882 */ /* 0x000fe20000000000 */
[----:B------:R-:W-:Y:S02]  /*1d00*/  UMOV UR19, 0x40000040 ;  /* 0x4000004000137882 */ /* 0x000fe40000000000 */
[----:B------:R-:W-:Y:S02]  /*1d10*/  UIMAD UR14, UR36, 0x600, UR4 ;  /* 0x00000600240e78a4 */ /* 0x000fe4000f8e0204 */
[----:B------:R-:W-:Y:S02]  /*1d20*/  UIADD3 UR20, UR12, 0x4, URZ ;  /* 0x000000040c147890 */ /* 0x000fe4000fffe03f */
[----:B------:R-:W-:-:S02]  /*1d30*/  UIADD3 UR18, UR14, 0x2, URZ ;  /* 0x000000020e127890 */ /* 0x000fc4000fffe03f */
[----:B------:R-:W-:Y:S01]  /*1d40*/  UIADD3 UR22, UR14, 0x4, URZ ;  /* 0x000000040e167890 */ /* 0x000fe2000fffe03f */
[----:B------:R-:W-:Y:S02]  /*1d50*/  UMOV UR21, 0x40000040 ;  /* 0x4000004000157882 */ /* 0x000fe40000000000 */
[----:B------:R-:W-:Y:S01]  /*1d60*/  HGMMA.64x192x16.F32.BF16 R24, gdesc[UR12], RZ, !UPT, gsb0 ;  /* 0x02e000000c1879f0 */ /* 0x000fe2000c0018ff */
[----:B------:R-:W-:Y:S01]  /*1d70*/  UMOV UR23, 0x40000040 ;  /* 0x4000004000177882 */ /* 0x000fe20000000000 */
[----:B------:R-:W-:Y:S02]  /*1d80*/  UIADD3 UR24, UR12, 0x6, URZ ;  /* 0x000000060c187890 */ /* 0x000fe4000fffe03f */
[----:B------:R-:W-:Y:S01]  /*1d90*/  UIADD3 UR26, UR14, 0x6, URZ ;  /* 0x000000060e1a7890 */ /* 0x000fe2000fffe03f */
[----:B------:R-:W-:Y:S01]  /*1da0*/  UMOV UR25, 0x40000040 ;  /* 0x4000004000197882 */ /* 0x000fe20000000000 */
[----:B------:R-:W-:Y:S01]  /*1db0*/  UMOV UR27, 0x40000040 ;  /* 0x40000040001b7882 */ /* 0x000fe20000000000 */
[----:B------:R-:W-:Y:S01]  /*1dc0*/  ULDC UR5, c[0x0][0x9d8] ;  /* 0x0002760000057ab9 */ /* 0x000fe20000000800 */
[----:B------:R-:W-:Y:S01]  /*1dd0*/  ULDC UR6, c[0x0][0x988] ;  /* 0x0002620000067ab9 */ /* 0x000fe20000000800 */
[----:B------:R-:W-:-:S02]  /*1de0*/  WARPGROUP.DEPBAR.LE gsb0, 0x0 ;  /* 0x00008000000079c5 */ /* 0x000fc40000010000 */
[----:B------:R-:W-:-:S09]  /*1df0*/  WARPGROUP.ARRIVE ;  /* 0x00000000000079c5 */ /* 0x000fd20000000000 */
        /* <DEDUP_REMOVED lines=10> */
[----:B0-----:R-:W-:Y:S01]  /*1ea0*/  FMUL.FTZ R8, R28, UR5 ;  /* 0x000000051c087c20 */ /* 0x001fe20008410000 */
[----:B------:R-:W-:Y:S01]  /*1eb0*/  FMUL.FTZ R5, R26, UR5 ;  /* 0x000000051a057c20 */ /* 0x000fe20008410000 */
[----:B------:R-:W-:Y:S01]  /*1ec0*/  FMUL.FTZ R10, R29, UR5 ;  /* 0x000000051d0a7c20 */ /* 0x000fe20008410000 */
[----:B------:R-:W-:Y:S01]  /*1ed0*/  FMUL.FTZ R26, R51, UR5 ;  /* 0x00000005331a7c20 */ /* 0x000fe20008410000 */
[----:B------:R-:W0:Y:S01]  /*1ee0*/  MUFU.TANH R4, R4 ;  /* 0x0000000400047308 */ /* 0x000e220000002400 */
[----:B---3--:R-:W-:Y:S01]  /*1ef0*/  IADD3 R51, R2, 0xc0, -R137 ;  /* 0x000000c002337810 */ /* 0x008fe20007ffe889 */
[----:B------:R-:W-:Y:S01]  /*1f00*/  FMUL.FTZ R12, R32, UR5 ;  /* 0x00000005200c7c20 */ /* 0x000fe20008410000 */
[----:B------:R-:W-:Y:S01]  /*1f10*/  FMUL.FTZ R7, R27, UR5 ;  /* 0x000000051b077c20 */ /* 0x000fe20008410000 */
[----:B------:R-:W-:Y:S01]  /*1f20*/  FMUL.FTZ R14, R33, UR5 ;  /* 0x00000005210e7c20 */ /* 0x000fe20008410000 */
[----:B------:R-:W-:Y:S01]  /*1f30*/  FMUL.FTZ R9, R30, UR5 ;  /* 0x000000051e097c20 */ /* 0x000fe20008410000 */
[----:B------:R-:W-:Y:S01]  /*1f40*/  FMUL.FTZ R17, R36, UR5 ;  /* 0x0000000524117c20 */ /* 0x000fe20008410000 */
[----:B------:R-:W-:Y:S01]  /*1f50*/  FMUL.FTZ R11, R31, UR5 ;  /* 0x000000051f0b7c20 */ /* 0x000fe20008410000 */
[----:B------:R-:W1:Y:S01]  /*1f60*/  MUFU.TANH R6, R6 ;  /* 0x0000000600067308 */ /* 0x000e620000002400 */
[----:B------:R-:W-:-:S02]  /*1f70*/  IMAD R2, R16, -0xc0, R51 ;  /* 0xffffff4010027824 */ /* 0x000fc400078e0233 */
[----:B------:R-:W-:Y:S01]  /*1f80*/  FMUL.FTZ R120, R37, UR5 ;  /* 0x0000000525787c20 */ /* 0x000fe20008410000 */
[----:B------:R-:W-:Y:S01]  /*1f90*/  FMUL.FTZ R30, R59, UR5 ;  /* 0x000000053b1e7c20 */ /* 0x000fe20008410000 */
[----:B------:R-:W-:Y:S01]  /*1fa0*/  FMUL.FTZ R13, R34, UR5 ;  /* 0x00000005220d7c20 */ /* 0x000fe20008410000 */
[----:B------:R-:W-:Y:S01]  /*1fb0*/  FMUL.FTZ R20, R40, UR5 ;  /* 0x0000000528147c20 */ /* 0x000fe20008410000 */
[----:B------:R-:W-:Y:S01]  /*1fc0*/  FMUL.FTZ R130, R61, UR5 ;  /* 0x000000053d827c20 */ /* 0x000fe20008410000 */
[----:B------:R-:W-:Y:S01]  /*1fd0*/  FMUL.FTZ R15, R35, UR5 ;  /* 0x00000005230f7c20 */ /* 0x000fe20008410000 */
[----:B------:R-:W2:Y:S01]  /*1fe0*/  MUFU.TANH R8, R8 ;  /* 0x0000000800087308 */ /* 0x000ea20000002400 */
[C---:B------:R-:W-:Y:S01]  /*1ff0*/  ISETP.GT.AND P4, PT, R2.reuse, RZ, PT ;  /* 0x000000ff0200720c */ /* 0x040fe20003f84270 */
[----:B------:R-:W-:Y:S01]  /*2000*/  FMUL.FTZ R122, R41, UR5 ;  /* 0x00000005297a7c20 */ /* 0x000fe20008410000 */
[----:B------:R-:W-:Y:S01]  /*2010*/  ISETP.GT.AND P3, PT, R2, 0x1, PT ;  /* 0x000000010200780c */ /* 0x000fe20003f64270 */
[----:B------:R-:W-:Y:S01]  /*2020*/  FMUL.FTZ R18, R38, UR5 ;  /* 0x0000000526127c20 */ /* 0x000fe20008410000 */
[----:B------:R-:W-:Y:S01]  /*2030*/  FMUL.FTZ R121, R44, UR5 ;  /* 0x000000052c797c20 */ /* 0x000fe20008410000 */
[----:B------:R-:W-:Y:S01]  /*2040*/  FMUL.FTZ R19, R39, UR5 ;  /* 0x0000000527137c20 */ /* 0x000fe20008410000 */
[----:B------:R-:W-:Y:S01]  /*2050*/  FMUL.FTZ R124, R45, UR5 ;  /* 0x000000052d7c7c20 */ /* 0x000fe20008410000 */
[----:B------:R-:W3:Y:S01]  /*2060*/  MUFU.TANH R10, R10 ;  /* 0x0000000a000a7308 */ /* 0x000ee20000002400 */
[----:B------:R-:W-:Y:S01]  /*2070*/  ISETP.GT.AND P2, PT, R2, 0x8, PT ;  /* 0x000000080200780c */ /* 0x000fe20003f44270 */
[----:B------:R-:W-:Y:S01]  /*2080*/  FMUL.FTZ R31, R62, UR5 ;  /* 0x000000053e1f7c20 */ /* 0x000fe20008410000 */
[----:B------:R-:W-:Y:S01]  /*2090*/  FMUL.FTZ R21, R42, UR5 ;  /* 0x000000052a157c20 */ /* 0x000fe20008410000 */
[----:B------:R-:W-:Y:S01]  /*20a0*/  FMUL.FTZ R123, R48, UR5 ;  /* 0x00000005307b7c20 */ /* 0x000fe20008410000 */
[----:B------:R-:W-:Y:S01]  /*20b0*/  FMUL.FTZ R32, R63, UR5 ;  /* 0x000000053f207c20 */ /* 0x000fe20008410000 */
[----:B------:R-:W-:Y:S01]  /*20c0*/  FMUL.FTZ R22, R43, UR5 ;  /* 0x000000052b167c20 */ /* 0x000fe20008410000 */
[----:B------:R-:W-:Y:S01]  /*20d0*/  FMUL.FTZ R27, R54, UR5 ;  /* 0x00000005361b7c20 */ /* 0x000fe20008410000 */
[----:B------:R-:W4:Y:S01]  /*20e0*/  MUFU.TANH R5, R5 ;  /* 0x0000000500057308 */ /* 0x000f220000002400 */
[----:B0-----:R-:W-:Y:S01]  /*20f0*/  FSEL R4, R4, -INF , P4 ;  /* 0xff80000004047808 */ /* 0x001fe20002000000 */
[----:B------:R-:W-:Y:S01]  /*2100*/  FMUL.FTZ R126, R49, UR5 ;  /* 0x00000005317e7c20 */ /* 0x000fe20008410000 */
[----:B-1----:R-:W-:Y:S01]  /*2110*/  FSEL R6, R6, -INF , P3 ;  /* 0xff80000006067808 */ /* 0x002fe20001800000 */
[----:B------:R-:W-:Y:S01]  /*2120*/  FMUL.FTZ R24, R47, UR5 ;  /* 0x000000052f187c20 */ /* 0x000fe20008410000 */
[----:B------:R-:W-:Y:S01]  /*2130*/  FMUL.FTZ R23, R46, UR5 ;  /* 0x000000052e177c20 */ /* 0x000fe20008410000 */
[----:B------:R-:W-:Y:S01]  /*2140*/  FMUL.FTZ R125, R52, UR5 ;  /* 0x00000005347d7c20 */ /* 0x000fe20008410000 */
[----:B------:R-:W-:Y:S01]  /*2150*/  FMUL.FTZ R25, R50, UR5 ;  /* 0x0000000532197c20 */ /* 0x000fe20008410000 */
[----:B------:R-:W0:Y:S01]  /*2160*/  MUFU.TANH R12, R12 ;  /* 0x0000000c000c7308 */ /* 0x000e220000002400 */
[----:B------:R-:W-:Y:S01]  /*2170*/  ISETP.GT.AND P6, PT, R2, 0x9, PT ;  /* 0x000000090200780c */ /* 0x000fe20003fc4270 */
        /* <DEDUP_REMOVED lines=9> */
[----:B------:R-:W-:Y:S01]  /*2210*/  FMNMX.FTZ R59, R4, R6, !PT ;  /* 0x00000006043b7209 */ /* 0x000fe20007810000 */
[----:B------:R-:W-:Y:S01]  /*2220*/  FMUL.FTZ R35, R70, UR5 ;  /* 0x0000000546237c20 */ /* 0x000fe20008410000 */
[----:B------:R-:W-:Y:S01]  /*2230*/  FMUL.FTZ R131, R60, UR5 ;  /* 0x000000053c837c20 */ /* 0x000fe20008410000 */
[----:B------:R-:W-:Y:S01]  /*2240*/  FMUL.FTZ R28, R55, UR5 ;  /* 0x00000005371c7c20 */ /* 0x000fe20008410000 */
[----:B------:R-:W-:Y:S01]  /*2250*/  FMUL.FTZ R129, R64, UR5 ;  /* 0x0000000540817c20 */ /* 0x000fe20008410000 */
[----:B------:R-:W2:Y:S01]  /*2260*/  MUFU.TANH R14, R14 ;  /* 0x0000000e000e7308 */ /* 0x000ea20000002400 */
[----:B------:R-:W-:Y:S01]  /*2270*/  ISETP.GT.AND P5, PT, R2, 0x10, PT ;  /* 0x000000100200780c */ /* 0x000fe20003fa4270 */
[----:B------:R-:W-:Y:S01]  /*2280*/  FMUL.FTZ R36, R71, UR5 ;  /* 0x0000000547247c20 */ /* 0x000fe20008410000 */
[----:B------:R-:W-:Y:S01]  /*2290*/  FMUL.FTZ R135, R68, UR5 ;  /* 0x0000000544877c20 */ /* 0x000fe20008410000 */
[----:B------:R-:W-:Y:S01]  /*22a0*/  FMUL.FTZ R134, R69, UR5 ;  /* 0x0000000545867c20 */ /* 0x000fe20008410000 */
[----:B------:R-:W-:Y:S01]  /*22b0*/  FMUL.FTZ R133, R72, UR5 ;  /* 0x0000000548857c20 */ /* 0x000fe20008410000 */
[----:B------:R-:W-:Y:S01]  /*22c0*/  FMUL.FTZ R117, R117, UR5 ;  /* 0x0000000575757c20 */ /* 0x000fe20008410000 */
[----:B------:R-:W5:Y:S01]  /*22d0*/  LDL R137, [R1+0x14] ;  /* 0x0000140001897983 */ /* 0x000f620000100800 */
[----:B------:R-:W2:Y:S01]  /*22e0*/  MUFU.TANH R9, R9 ;  /* 0x0000000900097308 */ /* 0x000ea20000002400 */
[----:B---3--:R-:W-:Y:S01]  /*22f0*/  FSEL R10, R10, -INF , P6 ;  /* 0xff8000000a0a7808 */ /* 0x008fe20003000000 */
[----:B------:R-:W-:Y:S01]  /*2300*/  FMUL.FTZ R37, R74, UR5 ;  /* 0x000000054a257c20 */ /* 0x000fe20008410000 */
[----:B------:R-:W-:Y:S01]  /*2310*/  FMNMX.FTZ R61, R8, R59, !PT ;  /* 0x0000003b083d7209 */ /* 0x000fe20007810000 */
[----:B------:R-:W-:-:S04]  /*2320*/  FMUL.FTZ R74, R73, UR5 ;  /* 0x00000005494a7c20 */ /* 0x000fc80008410000 */
[----:B------:R-:W3:Y:S01]  /*2330*/  MUFU.TANH R17, R17 ;  /* 0x0000001100117308 */ /* 0x000ee20000002400 */
[----:B----4-:R-:W-:Y:S01]  /*2340*/  FSEL R5, R5, -INF , P4 ;  /* 0xff80000005057808 */ /* 0x010fe20002000000 */
[----:B------:R-:W-:-:S06]  /*2350*/  FMUL.FTZ R38, R75, UR5 ;  /* 0x000000054b267c20 */ /* 0x000fcc0008410000 */
[----:B------:R-:W4:Y:S01]  /*2360*/  MUFU.TANH R11, R11 ;  /* 0x0000000b000b7308 */ /* 0x000f220000002400 */
[----:B------:R-:W-:Y:S01]  /*2370*/  ISETP.GT.AND P4, PT, R2, 0x11, PT ;  /* 0x000000110200780c */ /* 0x000fe20003f84270 */
[----:B------:R-:W-:Y:S01]  /*2380*/  FMUL.FTZ R75, R76, UR5 ;  /* 0x000000054c4b7c20 */ /* 0x000fe20008410000 */
[----:B0-----:R-:W-:Y:S01]  /*2390*/  FSEL R12, R12, -INF , P5 ;  /* 0xff8000000c0c7808 */ /* 0x001fe20002800000 */
[----:B------:R-:W-:-:S04]  /*23a0*/  FMUL.FTZ R40, R79, UR5 ;  /* 0x000000054f287c20 */ /* 0x000fc80008410000 */
[----:B------:R-:W0:Y:S01]  /*23b0*/  MUFU.TANH R120, R120 ;  /* 0x0000007800787308 */ /* 0x000e220000002400 */
[----:B------:R-:W-:Y:S01]  /*23c0*/  FMNMX.FTZ R61, R10, R61, !PT ;  /* 0x0000003d0a3d7209 */ /* 0x000fe20007810000 */
[----:B------:R-:W-:Y:S01]  /*23d0*/  FMUL.FTZ R79, R84, UR5 ;  /* 0x00000005544f7c20 */ /* 0x000fe20008410000 */
[----:B-1----:R-:W-:Y:S01]  /*23e0*/  FSEL R7, R7, -INF , P3 ;  /* 0xff80000007077808 */ /* 0x002fe20001800000 */
[----:B------:R-:W-:-:S04]  /*23f0*/  FMUL.FTZ R76, R77, UR5 ;  /* 0x000000054d4c7c20 */ /* 0x000fc80008410000 */
[----:B------:R-:W1:Y:S01]  /*2400*/  MUFU.TANH R13, R13 ;  /* 0x0000000d000d7308 */ /* 0x000e620000002400 */
[----:B------:R-:W-:Y:S01]  /*2410*/  ISETP.GT.AND P3, PT, R2, 0x18, PT ;  /* 0x000000180200780c */ /* 0x000fe20003f64270 */
[----:B------:R-:W-:Y:S01]  /*2420*/  FMUL.FTZ R77, R80, UR5 ;  /* 0x00000005504d7c20 */ /* 0x000fe20008410000 */
[----:B--2---:R-:W-:Y:S01]  /*2430*/  FSEL R14, R14, -INF , P4 ;  /* 0xff8000000e0e7808 */ /* 0x004fe20002000000 */
[----:B------:R-:W-:-:S04]  /*2440*/  FMUL.FTZ R39, R78, UR5 ;  /* 0x000000054e277c20 */ /* 0x000fc80008410000 */
[----:B------:R-:W2:Y:S01]  /*2450*/  MUFU.TANH R20, R20 ;  /* 0x0000001400147308 */ /* 0x000ea20000002400 */
[----:B------:R-:W-:Y:S01]  /*2460*/  FMNMX.FTZ R61, R12, R61, !PT ;  /* 0x0000003d0c3d7209 */ /* 0x000fe20007810000 */
[----:B------:R-:W-:Y:S01]  /*2470*/  FMUL.FTZ R78, R81, UR5 ;  /* 0x00000005514e7c20 */ /* 0x000fe20008410000 */
[----:B------:R-:W-:Y:S01]  /*2480*/  FSEL R9, R9, -INF , P2 ;  /* 0xff80000009097808 */ /* 0x000fe20001000000 */
[----:B------:R-:W-:Y:S01]  /*2490*/  FMUL.FTZ R44, R85, UR5 ;  /* 0x00000005552c7c20 */ /* 0x000fe20008410000 */
[----:B------:R-:W-:-:S03]  /*24a0*/  FMUL.FTZ R41, R82, UR5 ;  /* 0x0000000552297c20 */ /* 0x000fc60008410000 */
[----:B------:R-:W2:Y:S01]  /*24b0*/  MUFU.TANH R15, R15 ;  /* 0x0000000f000f7308 */ /* 0x000ea20000002400 */
[----:B------:R-:W-:Y:S01]  /*24c0*/  ISETP.GT.AND P2, PT, R2, 0x19, PT ;  /* 0x000000190200780c */ /* 0x000fe20003f44270 */
[----:B------:R-:W-:Y:S01]  /*24d0*/  FMUL.FTZ R46, R88, UR5 ;  /* 0x00000005582e7c20 */ /* 0x000fe20008410000 */
[----:B---3--:R-:W-:Y:S01]  /*24e0*/  FSEL R17, R17, -INF , P3 ;  /* 0xff80000011117808 */ /* 0x008fe20001800000 */
[----:B------:R-:W-:-:S04]  /*24f0*/  FMUL.FTZ R42, R83, UR5 ;  /* 0x00000005532a7c20 */ /* 0x000fc80008410000 */
[----:B------:R-:W3:Y:S01]  /*2500*/  MUFU.TANH R122, R122 ;  /* 0x0000007a007a7308 */ /* 0x000ee20000002400 */
[----:B------:R-:W-:Y:S01]  /*2510*/  FMNMX.FTZ R62, R14, R61, !PT ;  /* 0x0000003d0e3e7209 */ /* 0x000fe20007810000 */
[----:B------:R-:W-:Y:S01]  /*2520*/  FMUL.FTZ R48, R89, UR5 ;  /* 0x0000000559307c20 */ /* 0x000fe20008410000 */
[----:B----4-:R-:W-:Y:S01]  /*2530*/  FSEL R11, R11, -INF , P6 ;  /* 0xff8000000b0b7808 */ /* 0x010fe20003000000 */
[----:B------:R-:W-:-:S04]  /*2540*/  FMUL.FTZ R43, R86, UR5 ;  /* 0x00000005562b7c20 */ /* 0x000fc80008410000 */
[----:B------:R-:W4:Y:S01]  /*2550*/  MUFU.TANH R18, R18 ;  /* 0x0000001200127308 */ /* 0x000f220000002400 */
[----:B------:R-:W-:Y:S01]  /*2560*/  ISETP.GT.AND P6, PT, R2, 0x20, PT ;  /* 0x000000200200780c */ /* 0x000fe20003fc4270 */
[----:B------:R-:W-:Y:S01]  /*2570*/  FMUL.FTZ R45, R87, UR5 ;  /* 0x00000005572d7c20 */ /* 0x000fe20008410000 */
[----:B0-----:R-:W-:Y:S01]  /*2580*/  FSEL R54, R120, -INF , P2 ;  /* 0xff80000078367808 */ /* 0x001fe20001000000 */
[----:B------:R-:W-:-:S04]  /*2590*/  FMUL.FTZ R47, R90, UR5 ;  /* 0x000000055a2f7c20 */ /* 0x000fc80008410000 */
[----:B------:R-:W0:Y:S01]  /*25a0*/  MUFU.TANH R121, R121 ;  /* 0x0000007900797308 */ /* 0x000e220000002400 */
[----:B------:R-:W-:Y:S02]  /*25b0*/  FMNMX.FTZ R63, R17, R62, !PT ;  /* 0x0000003e113f7209 */ /* 0x000fe40007810000 */
[----:B-1----:R-:W-:-:S05]  /*25c0*/  FSEL R13, R13, -INF , P5 ;  /* 0xff8000000d0d7808 */ /* 0x002fca0002800000 */
[----:B------:R-:W1:Y:S01]  /*25d0*/  MUFU.TANH R19, R19 ;  /* 0x0000001300137308 */ /* 0x000e620000002400 */
[----:B------:R-:W-:Y:S02]  /*25e0*/  ISETP.GT.AND P5, PT, R2, 0x21, PT ;  /* 0x000000210200780c */ /* 0x000fe40003fa4270 */
[----:B--2---:R-:W-:-:S05]  /*25f0*/  FSEL R20, R20, -INF , P6 ;  /* 0xff80000014147808 */ /* 0x004fca0003000000 */
[----:B------:R-:W2:Y:S01]  /*2600*/  MUFU.TANH R124, R124 ;  /* 0x0000007c007c7308 */ /* 0x000ea20000002400 */
[----:B------:R-:W-:Y:S02]  /*2610*/  FMNMX.FTZ R63, R54, R63, !PT ;  /* 0x0000003f363f7209 */ /* 0x000fe40007810000 */
[----:B------:R-:W-:-:S05]  /*2620*/  FSEL R15, R15, -INF , P4 ;  /* 0xff8000000f0f7808 */ /* 0x000fca0002000000 */
[----:B------:R-:W2:Y:S01]  /*2630*/  MUFU.TANH R21, R21 ;  /* 0x0000001500157308 */ /* 0x000ea20000002400 */
[----:B------:R-:W-:Y:S02]  /*2640*/  ISETP.GT.AND P4, PT, R2, 0x28, PT ;  /* 0x000000280200780c */ /* 0x000fe40003f84270 */
[----:B---3--:R-:W-:-:S05]  /*2650*/  FSEL R56, R122, -INF , P5 ;  /* 0xff8000007a387808 */ /* 0x008fca0002800000 */
[----:B------:R-:W3:Y:S01]  /*2660*/  MUFU.TANH R123, R123 ;  /* 0x0000007b007b7308 */ /* 0x000ee20000002400 */
[----:B------:R-:W-:Y:S02]  /*2670*/  FMNMX.FTZ R65, R20, R63, !PT ;  /* 0x0000003f14417209 */ /* 0x000fe40007810000 */
[----:B----4-:R-:W-:-:S05]  /*2680*/  FSEL R18, R18, -INF , P3 ;  /* 0xff80000012127808 */ /* 0x010fca0001800000 */
[----:B------:R-:W4:Y:S01]  /*2690*/  MUFU.TANH R22, R22 ;  /* 0x0000001600167308 */ /* 0x000f220000002400 */
[----:B------:R-:W-:Y:S02]  /*26a0*/  ISETP.GT.AND P3, PT, R2, 0x29, PT ;  /* 0x000000290200780c */ /* 0x000fe40003f64270 */
[----:B0-----:R-:W-:-:S05]  /*26b0*/  FSEL R57, R121, -INF , P4 ;  /* 0xff80000079397808 */ /* 0x001fca0002000000 */
[----:B------:R-:W0:Y:S01]  /*26c0*/  MUFU.TANH R126, R126 ;  /* 0x0000007e007e7308 */ /* 0x000e220000002400 */
[----:B------:R-:W-:-:S07]  /*26d0*/  FMNMX.FTZ R66, R56, R65, !PT ;  /* 0x0000004138427209 */ /* 0x000fce0007810000 */
[----:B------:R-:W0:Y:S01]  /*26e0*/  MUFU.TANH R24, R24 ;  /* 0x0000001800187308 */ /* 0x000e220000002400 */
[----:B-1----:R-:W-:-:S07]  /*26f0*/  FSEL R19, R19, -INF , P2 ;  /* 0xff80000013137808 */ /* 0x002fce0001000000 */
[----:B------:R-:W1:Y:S01]  /*2700*/  MUFU.TANH R23, R23 ;  /* 0x0000001700177308 */ /* 0x000e620000002400 */
[----:B------:R-:W-:Y:S02]  /*2710*/  ISETP.GT.AND P2, PT, R2, 0x30, PT ;  /* 0x000000300200780c */ /* 0x000fe40003f44270 */
[----:B--2---:R-:W-:-:S05]  /*2720*/  FSEL R58, R124, -INF , P3 ;  /* 0xff8000007c3a7808 */ /* 0x004fca0001800000 */
[----:B------:R-:W2:Y:S01]  /*2730*/  MUFU.TANH R125, R125 ;  /* 0x0000007d007d7308 */ /* 0x000ea20000002400 */
[----:B------:R-:W-:-:S07]  /*2740*/  FMNMX.FTZ R67, R57, R66, !PT ;  /* 0x0000004239437209 */ /* 0x000fce0007810000 */
[----:B------:R-:W2:Y:S01]  /*2750*/  MUFU.TANH R25, R25 ;  /* 0x0000001900197308 */ /* 0x000ea20000002400 */
[----:B------:R-:W-:-:S07]  /*2760*/  FSEL R21, R21, -INF , P6 ;  /* 0xff80000015157808 */ /* 0x000fce0003000000 */
[----:B------:R-:W-:Y:S01]  /*2770*/  MUFU.TANH R127, R127 ;  /* 0x0000007f007f7308 */ /* 0x000fe20000002400 */
[----:B------:R-:W-:-:S07]  /*2780*/  ISETP.GT.AND P6, PT, R2, 0x31, PT ;  /* 0x000000310200780c */ /* 0x000fce0003fc4270 */
[----:B------:R-:W2:Y:S01]  /*2790*/  MUFU.TANH R29, R29 ;  /* 0x0000001d001d7308 */ /* 0x000ea20000002400 */
[----:B---3--:R-:W-:Y:S02]  /*27a0*/  FSEL R59, R123, -INF , P2 ;  /* 0xff8000007b3b7808 */ /* 0x008fe40001000000 */
[----:B------:R-:W-:-:S05]  /*27b0*/  FMNMX.FTZ R66, R58, R67, !PT ;  /* 0x000000433a427209 */ /* 0x000fca0007810000 */
[----:B------:R-:W3:Y:S01]  /*27c0*/  MUFU.TANH R128, R128 ;  /* 0x0000008000807308 */ /* 0x000ee20000002400 */
[----:B----4-:R-:W-:-:S07]  /*27d0*/  FSEL R22, R22, -INF , P5 ;  /* 0xff80000016167808 */ /* 0x010fce0002800000 */
[----:B------:R-:W-:Y:S01]  /*27e0*/  MUFU.TANH R132, R132 ;  /* 0x0000008400847308 */ /* 0x000fe20000002400 */
[----:B------:R-:W-:-:S07]  /*27f0*/  ISETP.GT.AND P5, PT, R2, 0x38, PT ;  /* 0x000000380200780c */ /* 0x000fce0003fa4270 */
[----:B------:R-:W4:Y:S01]  /*2800*/  MUFU.TANH R30, R30 ;  /* 0x0000001e001e7308 */ /* 0x000f220000002400 */
[----:B0-----:R-:W-:-:S07]  /*2810*/  FSEL R60, R126, -INF , P6 ;  /* 0xff8000007e3c7808 */ /* 0x001fce0003000000 */
[----:B------:R-:W0:Y:S01]  /*2820*/  MUFU.TANH R34, R34 ;  /* 0x0000002200227308 */ /* 0x000e220000002400 */
[----:B------:R-:W-:Y:S02]  /*2830*/  FMNMX.FTZ R67, R59, R66, !PT ;  /* 0x000000423b437209 */ /* 0x000fe40007810000 */
[----:B------:R-:W-:-:S05]  /*2840*/  FSEL R24, R24, -INF , P3 ;  /* 0xff80000018187808 */ /* 0x000fca0001800000 */
[----:B------:R-:W0:Y:S01]  /*2850*/  MUFU.TANH R26, R26 ;  /* 0x0000001a001a7308 */ /* 0x000e220000002400 */
[----:B------:R-:W-:Y:S02]  /*2860*/  ISETP.GT.AND P3, PT, R2, 0x40, PT ;  /* 0x000000400200780c */ /* 0x000fe40003f64270 */
[----:B-1----:R-:W-:-:S05]  /*2870*/  FSEL R23, R23, -INF , P4 ;  /* 0xff80000017177808 */ /* 0x002fca0002000000 */
[----:B------:R-:W1:Y:S01]  /*2880*/  MUFU.TANH R35, R35 ;  /* 0x0000002300237308 */ /* 0x000e620000002400 */
[----:B------:R-:W-:Y:S02]  /*2890*/  ISETP.GT.AND P4, PT, R2, 0x39, PT ;  /* 0x000000390200780c */ /* 0x000fe40003f84270 */
[----:B--2---:R-:W-:Y:S02]  /*28a0*/  FSEL R61, R125, -INF , P5 ;  /* 0xff8000007d3d7808 */ /* 0x004fe40002800000 */
[----:B------:R-:W-:-:S03]  /*28b0*/  FMNMX.FTZ R70, R60, R67, !PT ;  /* 0x000000433c467209 */ /* 0x000fc60007810000 */
[----:B------:R-:W2:Y:S01]  /*28c0*/  MUFU.TANH R27, R27 ;  /* 0x0000001b001b7308 */ /* 0x000ea20000002400 */
[----:B------:R-:W-:Y:S02]  /*28d0*/  FSEL R25, R25, -INF , P2 ;  /* 0xff80000019197808 */ /* 0x000fe40001000000 */
[----:B------:R-:W-:Y:S02]  /*28e0*/  ISETP.GT.AND P2, PT, R2, 0x41, PT ;  /* 0x000000410200780c */ /* 0x000fe40003f44270 */
[----:B------:R-:W-:-:S03]  /*28f0*/  FSEL R29, R29, -INF , P3 ;  /* 0xff8000001d1d7808 */ /* 0x000fc60001800000 */
[----:B------:R-:W2:Y:S01]  /*2900*/  MUFU.TANH R131, R131 ;  /* 0x0000008300837308 */ /* 0x000ea20000002400 */
[----:B------:R-:W-:Y:S02]  /*2910*/  FSEL R63, R127, -INF , P3 ;  /* 0xff8000007f3f7808 */ /* 0x000fe40001800000 */
[----:B------:R-:W-:Y:S02]  /*2920*/  ISETP.GT.AND P3, PT, R2, 0x51, PT ;  /* 0x000000510200780c */ /* 0x000fe40003f64270 */
[----:B---3--:R-:W-:-:S03]  /*2930*/  FSEL R62, R128, -INF , P4 ;  /* 0xff800000803e7808 */ /* 0x008fc60002000000 */
[----:B------:R-:W3:Y:S01]  /*2940*/  MUFU.TANH R28, R28 ;  /* 0x0000001c001c7308 */ /* 0x000ee20000002400 */
[----:B------:R-:W-:Y:S02]  /*2950*/  FMNMX.FTZ R71, R61, R70, !PT ;  /* 0x000000463d477209 */ /* 0x000fe40007810000 */
[----:B----4-:R-:W-:Y:S02]  /*2960*/  FSEL R30, R30, -INF , P2 ;  /* 0xff8000001e1e7808 */ /* 0x010fe40001000000 */
[----:B------:R-:W-:-:S03]  /*2970*/  FSEL R64, R132, -INF , P2 ;  /* 0xff80000084407808 */ /* 0x000fc60001000000 */
[----:B------:R-:W4:Y:S01]  /*2980*/  MUFU.TANH R130, R130 ;  /* 0x0000008200827308 */ /* 0x000f220000002400 */
[----:B------:R-:W-:Y:S02]  /*2990*/  ISETP.GT.AND P2, PT, R2, 0x58, PT ;  /* 0x000000580200780c */ /* 0x000fe40003f44270 */
[----:B0-----:R-:W-:Y:S02]  /*29a0*/  FSEL R67, R34, -INF , P3 ;  /* 0xff80000022437808 */ /* 0x001fe40001800000 */
[----:B------:R-:W-:-:S03]  /*29b0*/  FMNMX.FTZ R34, R62, R71, !PT ;  /* 0x000000473e227209 */ /* 0x000fc60007810000 */
[----:B------:R-:W0:Y:S01]  /*29c0*/  MUFU.TANH R129, R129 ;  /* 0x0000008100817308 */ /* 0x000e220000002400 */
[----:B------:R-:W-:Y:S02]  /*29d0*/  FSEL R26, R26, -INF , P6 ;  /* 0xff8000001a1a7808 */ /* 0x000fe40003000000 */
[----:B-1----:R-:W-:Y:S02]  /*29e0*/  FSEL R70, R35, -INF , P2 ;  /* 0xff80000023467808 */ /* 0x002fe40001000000 */
[C---:B------:R-:W-:Y:S02]  /*29f0*/  ISETP.GT.AND P6, PT, R2.reuse, 0x48, PT ;  /* 0x000000480200780c */ /* 0x040fe40003fc4270 */
[----:B------:R-:W-:Y:S01]  /*2a00*/  FMNMX.FTZ R35, R63, R34, !PT ;  /* 0x000000223f237209 */ /* 0x000fe20007810000 */
[----:B------:R-:W1:Y:S01]  /*2a10*/  MUFU.TANH R136, R136 ;  /* 0x0000008800887308 */ /* 0x000e620000002400 */
[----:B--2---:R-:W-:Y:S02]  /*2a20*/  FSEL R27, R27, -INF , P5 ;  /* 0xff8000001b1b7808 */ /* 0x004fe40002800000 */
[----:B------:R-:W-:-:S02]  /*2a30*/  ISETP.GT.AND P5, PT, R2, 0x49, PT ;  /* 0x000000490200780c */ /* 0x000fc40003fa4270 */
[----:B------:R-:W-:-:S03]  /*2a40*/  FSEL R65, R131, -INF , P6 ;  /* 0xff80000083417808 */ /* 0x000fc60003000000 */
[----:B------:R-:W2:Y:S01]  /*2a50*/  MUFU.TANH R31, R31 ;  /* 0x0000001f001f7308 */ /* 0x000ea20000002400 */
[----:B------:R-:W-:Y:S02]  /*2a60*/  FMNMX.FTZ R34, R64, R35, !PT ;  /* 0x0000002340227209 */ /* 0x000fe40007810000 */
[----:B---3--:R-:W-:-:S05]  /*2a70*/  FSEL R28, R28, -INF , P4 ;  /* 0xff8000001c1c7808 */ /* 0x008fca0002000000 */
[----:B------:R-:W3:Y:S01]  /*2a80*/  MUFU.TANH R135, R135 ;  /* 0x0000008700877308 */ /* 0x000ee20000002400 */
[----:B------:R-:W-:Y:S02]  /*2a90*/  ISETP.GT.AND P4, PT, R2, 0x50, PT ;  /* 0x000000500200780c */ /* 0x000fe40003f84270 */
[----:B----4-:R-:W-:Y:S02]  /*2aa0*/  FSEL R66, R130, -INF , P5 ;  /* 0xff80000082427808 */ /* 0x010fe40002800000 */
[----:B------:R-:W-:-:S03]  /*2ab0*/  FMNMX.FTZ R35, R65, R34, !PT ;  /* 0x0000002241237209 */ /* 0x000fc60007810000 */
[----:B------:R-:W4:Y:S01]  /*2ac0*/  MUFU.TANH R32, R32 ;  /* 0x0000002000207308 */ /* 0x000f220000002400 */
[----:B0-----:R-:W-:Y:S02]  /*2ad0*/  FSEL R68, R129, -INF , P4 ;  /* 0xff80000081447808 */ /* 0x001fe40002000000 */
[----:B------:R-:W-:-:S05]  /*2ae0*/  FMNMX.FTZ R35, R66, R35, !PT ;  /* 0x0000002342237209 */ /* 0x000fca0007810000 */
[----:B------:R-:W0:Y:S01]  /*2af0*/  MUFU.TANH R134, R134 ;  /* 0x0000008600867308 */ /* 0x000e220000002400 */
[----:B-1----:R-:W-:-:S07]  /*2b00*/  FSEL R69, R136, -INF , P3 ;  /* 0xff80000088457808 */ /* 0x002fce0001800000 */
[----:B------:R-:W1:Y:S01]  /*2b10*/  MUFU.TANH R33, R33 ;  /* 0x0000002100217308 */ /* 0x000e620000002400 */
[----:B------:R-:W-:-:S07]  /*2b20*/  FMNMX.FTZ R84, R68, R35, !PT ;  /* 0x0000002344547209 */ /* 0x000fce0007810000 */
[----:B------:R-:W5:Y:S01]  /*2b30*/  MUFU.TANH R133, R133 ;  /* 0x0000008500857308 */ /* 0x000f620000002400 */
[----:B--2---:R-:W-:Y:S02]  /*2b40*/  FSEL R31, R31, -INF , P6 ;  /* 0xff8000001f1f7808 */ /* 0x004fe40003000000 */
[----:B------:R-:W-:-:S05]  /*2b50*/  ISETP.GT.AND P6, PT, R2, 0x59, PT ;  /* 0x000000590200780c */ /* 0x000fca0003fc4270 */
[----:B------:R-:W2:Y:S01]  /*2b60*/  MUFU.TANH R74, R74 ;  /* 0x0000004a004a7308 */ /* 0x000ea20000002400 */
[----:B---3--:R-:W-:Y:S02]  /*2b70*/  FSEL R71, R135, -INF , P2 ;  /* 0xff80000087477808 */ /* 0x008fe40001000000 */
[----:B------:R-:W-:-:S05]  /*2b80*/  FMNMX.FTZ R84, R69, R84, !PT ;  /* 0x0000005445547209 */ /* 0x000fca0007810000 */
[----:B------:R-:W3:Y:S01]  /*2b90*/  MUFU.TANH R75, R75 ;  /* 0x0000004b004b7308 */ /* 0x000ee20000002400 */
[----:B----4-:R-:W-:Y:S02]  /*2ba0*/  FSEL R32, R32, -INF , P5 ;  /* 0xff80000020207808 */ /* 0x010fe40002800000 */
[----:B------:R-:W-:Y:S02]  /*2bb0*/  ISETP.GT.AND P5, PT, R2, 0x60, PT ;  /* 0x000000600200780c */ /* 0x000fe40003fa4270 */
[----:B0-----:R-:W-:-:S03]  /*2bc0*/  FSEL R72, R134, -INF , P6 ;  /* 0xff80000086487808 */ /* 0x001fc60003000000 */
[----:B------:R-:W0:Y:S01]  /*2bd0*/  MUFU.TANH R36, R36 ;  /* 0x0000002400247308 */ /* 0x000e220000002400 */
[----:B------:R-:W-:Y:S02]  /*2be0*/  FMNMX.FTZ R35, R71, R84, !PT ;  /* 0x0000005447237209 */ /* 0x000fe40007810000 */
[----:B-1----:R-:W-:-:S05]  /*2bf0*/  FSEL R33, R33, -INF , P4 ;  /* 0xff80000021217808 */ /* 0x002fca0002000000 */
[----:B------:R-:W1:Y:S01]  /*2c00*/  MUFU.TANH R76, R76 ;  /* 0x0000004c004c7308 */ /* 0x000e620000002400 */
[----:B------:R-:W-:Y:S02]  /*2c10*/  ISETP.GT.AND P4, PT, R2, 0x61, PT ;  /* 0x000000610200780c */ /* 0x000fe40003f84270 */
[----:B-----5:R-:W-:Y:S02]  /*2c20*/  FSEL R73, R133, -INF , P5 ;  /* 0xff80000085497808 */ /* 0x020fe40002800000 */
[----:B------:R-:W-:-:S03]  /*2c30*/  FMNMX.FTZ R84, R72, R35, !PT ;  /* 0x0000002348547209 */ /* 0x000fc60007810000 */
[----:B------:R-:W4:Y:S01]  /*2c40*/  MUFU.TANH R37, R37 ;  /* 0x0000002500257308 */ /* 0x000f220000002400 */
[----:B------:R-:W-:Y:S02]  /*2c50*/  ISETP.GT.AND P3, PT, R2, 0x68, PT ;  /* 0x000000680200780c */ /* 0x000fe40003f64270 */
[----:B--2---:R-:W-:-:S05]  /*2c60*/  FSEL R74, R74, -INF , P4 ;  /* 0xff8000004a4a7808 */ /* 0x004fca0002000000 */
[----:B------:R-:W2:Y:S01]  /*2c70*/  MUFU.TANH R77, R77 ;  /* 0x0000004d004d7308 */ /* 0x000ea20000002400 */
[----:B------:R-:W-:-:S07]  /*2c80*/  FMNMX.FTZ R85, R73, R84, !PT ;  /* 0x0000005449557209 */ /* 0x000fce0007810000 */
[----:B------:R-:W5:Y:S01]  /*2c90*/  MUFU.TANH R38, R38 ;  /* 0x0000002600267308 */ /* 0x000f620000002400 */
[----:B------:R-:W-:Y:S02]  /*2ca0*/  ISETP.GT.AND P2, PT, R2, 0x69, PT ;  /* 0x000000690200780c */ /* 0x000fe40003f44270 */
[----:B---3--:R-:W-:-:S05]  /*2cb0*/  FSEL R75, R75, -INF , P3 ;  /* 0xff8000004b4b7808 */ /* 0x008fca0001800000 */
[----:B------:R-:W3:Y:S01]  /*2cc0*/  MUFU.TANH R78, R78 ;  /* 0x0000004e004e7308 */ /* 0x000ee20000002400 */
[----:B------:R-:W-:Y:S02]  /*2cd0*/  FMNMX.FTZ R84, R74, R85, !PT ;  /* 0x000000554a547209 */ /* 0x000fe40007810000 */
[----:B0-----:R-:W-:-:S05]  /*2ce0*/  FSEL R36, R36, -INF , P6 ;  /* 0xff80000024247808 */ /* 0x001fca0003000000 */
[----:B------:R-:W0:Y:S01]  /*2cf0*/  MUFU.TANH R39, R39 ;  /* 0x0000002700277308 */ /* 0x000e220000002400 */
[----:B------:R-:W-:Y:S02]  /*2d00*/  ISETP.GT.AND P6, PT, R2, 0x70, PT ;  /* 0x000000700200780c */ /* 0x000fe40003fc4270 */
[----:B-1----:R-:W-:-:S05]  /*2d10*/  FSEL R76, R76, -INF , P2 ;  /* 0xff8000004c4c7808 */ /* 0x002fca0001000000 */
[----:B------:R-:W1:Y:S01]  /*2d20*/  MUFU.TANH R79, R79 ;  /* 0x0000004f004f7308 */ /* 0x000e620000002400 */
[----:B------:R-:W-:Y:S02]  /*2d30*/  FMNMX.FTZ R85, R75, R84, !PT ;  /* 0x000000544b557209 */ /* 0x000fe40007810000 */
[----:B----4-:R-:W-:-:S05]  /*2d40*/  FSEL R37, R37, -INF , P5 ;  /* 0xff80000025257808 */ /* 0x010fca0002800000 */
[----:B------:R-:W4:Y:S01]  /*2d50*/  MUFU.TANH R40, R40 ;  /* 0x0000002800287308 */ /* 0x000f220000002400 */
[----:B------:R-:W-:Y:S01]  /*2d60*/  ISETP.GT.AND P5, PT, R2, 0x71, PT ;  /* 0x000000710200780c */ /* 0x000fe20003fa4270 */
[----:B------:R-:W-:Y:S01]  /*2d70*/  FMUL.FTZ R50, R92, UR5 ;  /* 0x000000055c327c20 */ /* 0x000fe20008410000 */
[----:B--2---:R-:W-:-:S05]  /*2d80*/  FSEL R77, R77, -INF , P6 ;  /* 0xff8000004d4d7808 */ /* 0x004fca0003000000 */
[----:B------:R-:W2:Y:S01]  /*2d90*/  MUFU.TANH R44, R44 ;  /* 0x0000002c002c7308 */ /* 0x000ea20000002400 */
[----:B------:R-:W-:Y:S01]  /*2da0*/  FMNMX.FTZ R84, R76, R85, !PT ;  /* 0x000000554c547209 */ /* 0x000fe20007810000 */
[----:B------:R-:W-:Y:S01]  /*2db0*/  FMUL.FTZ R52, R93, UR5 ;  /* 0x000000055d347c20 */ /* 0x000fe20008410000 */
[----:B-----5:R-:W-:-:S05]  /*2dc0*/  FSEL R38, R38, -INF , P4 ;  /* 0xff80000026267808 */ /* 0x020fca0002000000 */
[----:B------:R-:W5:Y:S01]  /*2dd0*/  MUFU.TANH R41, R41 ;  /* 0x0000002900297308 */ /* 0x000f620000002400 */
[----:B------:R-:W-:Y:S02]  /*2de0*/  ISETP.GT.AND P4, PT, R2, 0x78, PT ;  /* 0x000000780200780c */ /* 0x000fe40003f84270 */
[----:B---3--:R-:W-:-:S05]  /*2df0*/  FSEL R78, R78, -INF , P5 ;  /* 0xff8000004e4e7808 */ /* 0x008fca0002800000 */
[----:B------:R-:W3:Y:S01]  /*2e00*/  MUFU.TANH R46, R46 ;  /* 0x0000002e002e7308 */ /* 0x000ee20000002400 */
[----:B------:R-:W-:Y:S02]  /*2e10*/  FMNMX.FTZ R85, R77, R84, !PT ;  /* 0x000000544d557209 */ /* 0x000fe40007810000 */
[----:B0-----:R-:W-:-:S05]  /*2e20*/  FSEL R39, R39, -INF , P3 ;  /* 0xff80000027277808 */ /* 0x001fca0001800000 */
[----:B------:R-:W0:Y:S01]  /*2e30*/  MUFU.TANH R42, R42 ;  /* 0x0000002a002a7308 */ /* 0x000e220000002400 */
[----:B------:R-:W-:Y:S01]  /*2e40*/  ISETP.GT.AND P3, PT, R2, 0x79, PT ;  /* 0x000000790200780c */ /* 0x000fe20003f64270 */
[----:B------:R-:W-:Y:S01]  /*2e50*/  FMUL.FTZ R55, R96, UR5 ;  /* 0x0000000560377c20 */ /* 0x000fe20008410000 */
[----:B-1----:R-:W-:-:S05]  /*2e60*/  FSEL R79, R79, -INF , P4 ;  /* 0xff8000004f4f7808 */ /* 0x002fca0002000000 */
[----:B------:R-:W1:Y:S01]  /*2e70*/  MUFU.TANH R48, R48 ;  /* 0x0000003000307308 */ /* 0x000e620000002400 */
[----:B------:R-:W-:-:S07]  /*2e80*/  FMNMX.FTZ R84, R78, R85, !PT ;  /* 0x000000554e547209 */ /* 0x000fce0007810000 */
[----:B------:R-:W1:Y:S01]  /*2e90*/  MUFU.TANH R43, R43 ;  /* 0x0000002b002b7308 */ /* 0x000e620000002400 */
[----:B----4-:R-:W-:Y:S01]  /*2ea0*/  FSEL R40, R40, -INF , P2 ;  /* 0xff80000028287808 */ /* 0x010fe20001000000 */
[----:B------:R-:W-:Y:S01]  /*2eb0*/  FMUL.FTZ R49, R91, UR5 ;  /* 0x000000055b317c20 */ /* 0x000fe20008410000 */
[----:B------:R-:W-:-:S05]  /*2ec0*/  ISETP.GT.AND P2, PT, R2, 0x80, PT ;  /* 0x000000800200780c */ /* 0x000fca0003f44270 */
[----:B------:R-:W4:Y:S01]  /*2ed0*/  MUFU.TANH R50, R50 ;  /* 0x0000003200327308 */ /* 0x000f220000002400 */
[----:B--2---:R-:W-:Y:S01]  /*2ee0*/  FSEL R44, R44, -INF , P3 ;  /* 0xff8000002c2c7808 */ /* 0x004fe20001800000 */
[----:B------:R-:W-:Y:S01]  /*2ef0*/  FMUL.FTZ R86, R97, UR5 ;  /* 0x0000000561567c20 */ /* 0x000fe20008410000 */
[----:B------:R-:W-:-:S05]  /*2f00*/  FMNMX.FTZ R85, R79, R84, !PT ;  /* 0x000000544f557209 */ /* 0x000fca0007810000 */
[----:B------:R-:W2:Y:S01]  /*2f10*/  MUFU.TANH R45, R45 ;  /* 0x0000002d002d7308 */ /* 0x000ea20000002400 */
[----:B-----5:R-:W-:Y:S01]  /*2f20*/  FSEL R41, R41, -INF , P6 ;  /* 0xff80000029297808 */ /* 0x020fe20003000000 */
[----:B------:R-:W-:-:S06]  /*2f30*/  FMUL.FTZ R51, R94, UR5 ;  /* 0x000000055e337c20 */ /* 0x000fcc0008410000 */
[----:B------:R-:W5:Y:S01]  /*2f40*/  MUFU.TANH R52, R52 ;  /* 0x0000003400347308 */ /* 0x000f620000002400 */
[----:B------:R-:W-:Y:S01]  /*2f50*/  FMUL.FTZ R80, R98, UR5 ;  /* 0x0000000562507c20 */ /* 0x000fe20008410000 */
[----:B------:R-:W-:Y:S01]  /*2f60*/  ISETP.GT.AND P6, PT, R2, 0x81, PT ;  /* 0x000000810200780c */ /* 0x000fe20003fc4270 */
[----:B------:R-:W-:Y:S01]  /*2f70*/  FMUL.FTZ R89, R100, UR5 ;  /* 0x0000000564597c20 */ /* 0x000fe20008410000 */
[----:B---3--:R-:W-:Y:S02]  /*2f80*/  FSEL R46, R46, -INF , P2 ;  /* 0xff8000002e2e7808 */ /* 0x008fe40001000000 */
[----:B------:R-:W-:Y:S02]  /*2f90*/  FMNMX.FTZ R85, R44, R85, !PT ;  /* 0x000000552c557209 */ /* 0x000fe40007810000 */
[----:B------:R-:W3:Y:S01]  /*2fa0*/  MUFU.TANH R47, R47 ;  /* 0x0000002f002f7308 */ /* 0x000ee20000002400 */
[----:B0-----:R-:W-:Y:S01]  /*2fb0*/  FSEL R42, R42, -INF , P5 ;  /* 0xff8000002a2a7808 */ /* 0x001fe20002800000 */
[----:B------:R-:W-:Y:S01]  /*2fc0*/  FMUL.FTZ R53, R95, UR5 ;  /* 0x000000055f357c20 */ /* 0x000fe20008410000 */
[----:B------:R-:W-:-:S05]  /*2fd0*/  FMUL.FTZ R81, R99, UR5 ;  /* 0x0000000563517c20 */ /* 0x000fca0008410000 */
[----:B------:R-:W0:Y:S01]  /*2fe0*/  MUFU.TANH R55, R55 ;  /* 0x0000003700377308 */ /* 0x000e220000002400 */
[----:B------:R-:W-:Y:S01]  /*2ff0*/  ISETP.GT.AND P5, PT, R2, 0x88, PT ;  /* 0x000000880200780c */ /* 0x000fe20003fa4270 */
[----:B------:R-:W-:Y:S01]  /*3000*/  FMUL.FTZ R88, R101, UR5 ;  /* 0x0000000565587c20 */ /* 0x000fe20008410000 */
[----:B-1----:R-:W-:Y:S02]  /*3010*/  FSEL R48, R48, -INF , P6 ;  /* 0xff80000030307808 */ /* 0x002fe40003000000 */
[----:B------:R-:W-:-:S03]  /*3020*/  FMNMX.FTZ R85, R46, R85, !PT ;  /* 0x000000552e557209 */ /* 0x000fc60007810000 */
[----:B------:R-:W1:Y:S01]  /*3030*/  MUFU.TANH R49, R49 ;  /* 0x0000003100317308 */ /* 0x000e620000002400 */
[----:B------:R-:W-:Y:S02]  /*3040*/  FSEL R43, R43, -INF , P4 ;  /* 0xff8000002b2b7808 */ /* 0x000fe40002000000 */
[----:B------:R-:W-:-:S05]  /*3050*/  ISETP.GT.AND P4, PT, R2, 0x89, PT ;  /* 0x000000890200780c */ /* 0x000fca0003f84270 */
[----:B------:R-:W1:Y:S01]  /*3060*/  MUFU.TANH R86, R86 ;  /* 0x0000005600567308 */ /* 0x000e620000002400 */
[----:B----4-:R-:W-:Y:S01]  /*3070*/  FSEL R84, R50, -INF , P5 ;  /* 0xff80000032547808 */ /* 0x010fe20002800000 */
[----:B------:R-:W-:Y:S01]  /*3080*/  FMUL.FTZ R90, R104, UR5 ;  /* 0x00000005685a7c20 */ /* 0x000fe20008410000 */
[----:B------:R-:W-:-:S05]  /*3090*/  FMNMX.FTZ R87, R48, R85, !PT ;  /* 0x0000005530577209 */ /* 0x000fca0007810000 */
[----:B------:R-:W4:Y:S01]  /*30a0*/  MUFU.TANH R51, R51 ;  /* 0x0000003300337308 */ /* 0x000f220000002400 */
[----:B--2---:R-:W-:Y:S01]  /*30b0*/  FSEL R45, R45, -INF , P3 ;  /* 0xff8000002d2d7808 */ /* 0x004fe20001800000 */
[----:B------:R-:W-:Y:S01]  /*30c0*/  FMUL.FTZ R82, R102, UR5 ;  /* 0x0000000566527c20 */ /* 0x000fe20008410000 */
[----:B-----5:R-:W-:-:S05]  /*30d0*/  FSEL R85, R52, -INF , P4 ;  /* 0xff80000034557808 */ /* 0x020fca0002000000 */
[----:B------:R-:W2:Y:S01]  /*30e0*/  MUFU.TANH R80, R80 ;  /* 0x0000005000507308 */ /* 0x000ea20000002400 */
[----:B------:R-:W-:Y:S01]  /*30f0*/  ISETP.GT.AND P3, PT, R2, 0x90, PT ;  /* 0x000000900200780c */ /* 0x000fe20003f64270 */
[----:B------:R-:W-:Y:S01]  /*3100*/  FMUL.FTZ R91, R105, UR5 ;  /* 0x00000005695b7c20 */ /* 0x000fe20008410000 */
[----:B------:R-:W-:-:S05]  /*3110*/  FMNMX.FTZ R52, R84, R87, !PT ;  /* 0x0000005754347209 */ /* 0x000fca0007810000 */
[----:B------:R-:W5:Y:S01]  /*3120*/  MUFU.TANH R89, R89 ;  /* 0x0000005900597308 */ /* 0x000f620000002400 */
[----:B---3--:R-:W-:-:S07]  /*3130*/  FSEL R47, R47, -INF , P2 ;  /* 0xff8000002f2f7808 */ /* 0x008fce0001000000 */
[----:B------:R-:W3:Y:S01]  /*3140*/  MUFU.TANH R53, R53 ;  /* 0x0000003500357308 */ /* 0x000ee20000002400 */
[----:B------:R-:W-:-:S07]  /*3150*/  ISETP.GT.AND P2, PT, R2, 0x91, PT ;  /* 0x000000910200780c */ /* 0x000fce0003f44270 */
[----:B------:R-:W3:Y:S01]  /*3160*/  MUFU.TANH R81, R81 ;  /* 0x0000005100517308 */ /* 0x000ee20000002400 */
[----:B0-----:R-:W-:Y:S01]  /*3170*/  FSEL R87, R55, -INF , P3 ;  /* 0xff80000037577808 */ /* 0x001fe20001800000 */
[----:B------:R-:W-:Y:S01]  /*3180*/  FMUL.FTZ R93, R108, UR5 ;  /* 0x000000056c5d7c20 */ /* 0x000fe20008410000 */
[----:B------:R-:W-:-:S05]  /*3190*/  FMNMX.FTZ R52, R85, R52, !PT ;  /* 0x0000003455347209 */ /* 0x000fca0007810000 */
[----:B------:R-:W0:Y:S01]  /*31a0*/  MUFU.TANH R88, R88 ;  /* 0x0000005800587308 */ /* 0x000e220000002400 */
[----:B-1----:R-:W-:Y:S01]  /*31b0*/  FSEL R49, R49, -INF , P6 ;  /* 0xff80000031317808 */ /* 0x002fe20003000000 */
[----:B------:R-:W-:Y:S01]  /*31c0*/  FMUL.FTZ R83, R103, UR5 ;  /* 0x0000000567537c20 */ /* 0x000fe20008410000 */
[----:B------:R-:W-:-:S05]  /*31d0*/  ISETP.GT.AND P6, PT, R2, 0x98, PT ;  /* 0x000000980200780c */ /* 0x000fca0003fc4270 */
[----:B------:R-:W1:Y:S01]  /*31e0*/  MUFU.TANH R90, R90 ;  /* 0x0000005a005a7308 */ /* 0x000e620000002400 */
[----:B------:R-:W-:Y:S01]  /*31f0*/  FSEL R86, R86, -INF , P2 ;  /* 0xff80000056567808 */ /* 0x000fe20001000000 */
[----:B------:R-:W-:Y:S01]  /*3200*/  FMUL.FTZ R95, R109, UR5 ;  /* 0x000000056d5f7c20 */ /* 0x000fe20008410000 */
[----:B------:R-:W-:-:S05]  /*3210*/  FMNMX.FTZ R55, R87, R52, !PT ;  /* 0x0000003457377209 */ /* 0x000fca0007810000 */
[----:B------:R-:W1:Y:S01]  /*3220*/  MUFU.TANH R82, R82 ;  /* 0x0000005200527308 */ /* 0x000e620000002400 */
[----:B----4-:R-:W-:Y:S01]  /*3230*/  FSEL R51, R51, -INF , P5 ;  /* 0xff80000033337808 */ /* 0x010fe20002800000 */
[----:B------:R-:W-:Y:S01]  /*3240*/  FMUL.FTZ R34, R106, UR5 ;  /* 0x000000056a227c20 */ /* 0x000fe20008410000 */
[----:B--2---:R-:W-:-:S05]  /*3250*/  FSEL R50, R80, -INF , P3 ;  /* 0xff80000050327808 */ /* 0x004fca0001800000 */
[----:B------:R-:W2:Y:S01]  /*3260*/  MUFU.TANH R91, R91 ;  /* 0x0000005b005b7308 */ /* 0x000ea20000002400 */
[----:B------:R-:W-:Y:S01]  /*3270*/  ISETP.GT.AND P5, PT, R2, 0x99, PT ;  /* 0x000000990200780c */ /* 0x000fe20003fa4270 */
[----:B------:R-:W-:Y:S01]  /*3280*/  FMUL.FTZ R92, R112, UR5 ;  /* 0x00000005705c7c20 */ /* 0x000fe20008410000 */
[----:B-----5:R-:W-:Y:S02]  /*3290*/  FSEL R89, R89, -INF , P6 ;  /* 0xff80000059597808 */ /* 0x020fe40003000000 */
[----:B------:R-:W-:-:S03]  /*32a0*/  FMNMX.FTZ R80, R86, R55, !PT ;  /* 0x0000003756507209 */ /* 0x000fc60007810000 */
[----:B------:R-:W4:Y:S01]  /*32b0*/  MUFU.TANH R93, R93 ;  /* 0x0000005d005d7308 */ /* 0x000f220000002400 */
[----:B---3--:R-:W-:Y:S01]  /*32c0*/  FSEL R53, R53, -INF , P4 ;  /* 0xff80000035357808 */ /* 0x008fe20002000000 */
[----:B------:R-:W-:Y:S01]  /*32d0*/  FMUL.FTZ R35, R107, UR5 ;  /* 0x000000056b237c20 */ /* 0x000fe20008410000 */
[----:B------:R-:W-:Y:S01]  /*32e0*/  FSEL R52, R81, -INF , P2 ;  /* 0xff80000051347808 */ /* 0x000fe20001000000 */
[----:B------:R-:W-:Y:S01]  /*32f0*/  FMUL.FTZ R94, R113, UR5 ;  /* 0x00000005715e7c20 */ /* 0x000fe20008410000 */
[----:B------:R-:W-:-:S03]  /*3300*/  ISETP.GT.AND P4, PT, R2, 0xa0, PT ;  /* 0x000000a00200780c */ /* 0x000fc60003f84270 */
[----:B------:R-:W3:Y:S01]  /*3310*/  MUFU.TANH R83, R83 ;  /* 0x0000005300537308 */ /* 0x000ee20000002400 */
[----:B0-----:R-:W-:Y:S02]  /*3320*/  FSEL R88, R88, -INF , P5 ;  /* 0xff80000058587808 */ /* 0x001fe40002800000 */
[----:B------:R-:W-:Y:S01]  /*3330*/  FMNMX.FTZ R81, R89, R80, !PT ;  /* 0x0000005059517209 */ /* 0x000fe20007810000 */
[----:B------:R-:W-:-:S04]  /*3340*/  FMUL.FTZ R96, R110, UR5 ;  /* 0x000000056e607c20 */ /* 0x000fc80008410000 */
        /* <DEDUP_REMOVED lines=8> */
[----:B------:R-:W5:Y:S01]  /*33d0*/  MUFU.TANH R92, R92 ;  /* 0x0000005c005c7308 */ /* 0x000f620000002400 */
[----:B--2---:R-:W-:Y:S02]  /*33e0*/  FSEL R91, R91, -INF , P3 ;  /* 0xff8000005b5b7808 */ /* 0x004fe40001800000 */
[----:B------:R-:W-:-:S05]  /*33f0*/  FMNMX.FTZ R82, R90, R81, !PT ;  /* 0x000000515a527209 */ /* 0x000fca0007810000 */
[----:B------:R-:W2:Y:S01]  /*3400*/  MUFU.TANH R35, R35 ;  /* 0x0000002300237308 */ /* 0x000ea20000002400 */
[----:B------:R-:W-:Y:S02]  /*3410*/  ISETP.GT.AND P6, PT, R2, 0xa9, PT ;  /* 0x000000a90200780c */ /* 0x000fe40003fc4270 */
[----:B----4-:R-:W-:-:S05]  /*3420*/  FSEL R93, R93, -INF , P2 ;  /* 0xff8000005d5d7808 */ /* 0x010fca0001000000 */
[----:B------:R-:W4:Y:S01]  /*3430*/  MUFU.TANH R94, R94 ;  /* 0x0000005e005e7308 */ /* 0x000f220000002400 */
[----:B------:R-:W-:-:S07]  /*3440*/  FMNMX.FTZ R82, R91, R82, !PT ;  /* 0x000000525b527209 */ /* 0x000fce0007810000 */
[----:B------:R-:W4:Y:S01]  /*3450*/  MUFU.TANH R96, R96 ;  /* 0x0000006000607308 */ /* 0x000f220000002400 */
[----:B---3--:R-:W-:Y:S02]  /*3460*/  FSEL R80, R83, -INF , P5 ;  /* 0xff80000053507808 */ /* 0x008fe40002800000 */
[----:B------:R-:W-:-:S05]  /*3470*/  ISETP.GT.AND P5, PT, R2, 0xb0, PT ;  /* 0x000000b00200780c */ /* 0x000fca0003fa4270 */
[----:B------:R-:W3:Y:S01]  /*3480*/  MUFU.TANH R97, R97 ;  /* 0x0000006100617308 */ /* 0x000ee20000002400 */
[----:B0-----:R-:W-:Y:S02]  /*3490*/  FSEL R95, R95, -INF , P6 ;  /* 0xff8000005f5f7808 */ /* 0x001fe40003000000 */
[----:B------:R-:W-:-:S05]  /*34a0*/  FMNMX.FTZ R82, R93, R82, !PT ;  /* 0x000000525d527209 */ /* 0x000fca0007810000 */
[----:B------:R-:W0:Y:S01]  /*34b0*/  MUFU.TANH R117, R117 ;  /* 0x0000007500757308 */ /* 0x000e220000002400 */
[----:B-1----:R-:W-:Y:S02]  /*34c0*/  FSEL R83, R34, -INF , P4 ;  /* 0xff80000022537808 */ /* 0x002fe40002000000 */
[----:B------:R-:W-:Y:S02]  /*34d0*/  ISETP.GT.AND P4, PT, R2, 0xb1, PT ;  /* 0x000000b10200780c */ /* 0x000fe40003f84270 */
[----:B-----5:R-:W-:Y:S02]  /*34e0*/  FSEL R92, R92, -INF , P5 ;  /* 0xff8000005c5c7808 */ /* 0x020fe40002800000 */
[----:B------:R-:W-:Y:S02]  /*34f0*/  FMNMX.FTZ R81, R95, R82, !PT ;  /* 0x000000525f517209 */ /* 0x000fe40007810000 */
[----:B--2---:R-:W-:Y:S02]  /*3500*/  FSEL R82, R35, -INF , P3 ;  /* 0xff80000023527808 */ /* 0x004fe40001800000 */
[----:B------:R-:W-:-:S02]  /*3510*/  ISETP.GT.AND P3, PT, R2, 0xb8, PT ;  /* 0x000000b80200780c */ /* 0x000fc40003f64270 */
[----:B----4-:R-:W-:Y:S02]  /*3520*/  FSEL R94, R94, -INF , P4 ;  /* 0xff8000005e5e7808 */ /* 0x010fe40002000000 */
[----:B------:R-:W-:Y:S02]  /*3530*/  FMNMX.FTZ R35, R92, R81, !PT ;  /* 0x000000515c237209 */ /* 0x000fe40007810000 */
[----:B------:R-:W-:Y:S02]  /*3540*/  FSEL R81, R96, -INF , P2 ;  /* 0xff80000060517808 */ /* 0x000fe40001000000 */
[----:B------:R-:W-:Y:S02]  /*3550*/  ISETP.GT.AND P2, PT, R2, 0xb9, PT ;  /* 0x000000b90200780c */ /* 0x000fe40003f44270 */
[----:B---3--:R-:W-:Y:S02]  /*3560*/  FSEL R2, R97, -INF , P3 ;  /* 0xff80000061027808 */ /* 0x008fe40001800000 */
[----:B------:R-:W-:-:S02]  /*3570*/  FMNMX.FTZ R35, R94, R35, !PT ;  /* 0x000000235e237209 */ /* 0x000fc40007810000 */
[----:B0-----:R-:W-:Y:S02]  /*3580*/  FSEL R97, R117, -INF , P2 ;  /* 0xff80000075617808 */ /* 0x001fe40001000000 */
[----:B------:R-:W-:-:S04]  /*3590*/  FMNMX.FTZ R34, R2, R35, !PT ;  /* 0x0000002302227209 */ /* 0x000fc80007810000 */
[----:B------:R-:W-:-:S05]  /*35a0*/  FMNMX.FTZ R98, R97, R34, !PT ;  /* 0x0000002261627209 */ /* 0x000fca0007810000 */
[----:B------:R-:W0:Y:S02]  /*35b0*/  SHFL.BFLY PT, R35, R98, 0x2, 0x1f ;  /* 0x0c401f0062237f89 */ /* 0x000e2400000e0000 */
[----:B0-----:R-:W-:-:S05]  /*35c0*/  FMNMX.FTZ R99, R98, R35, !PT ;  /* 0x0000002362637209 */ /* 0x001fca0007810000 */
[----:B------:R-:W0:Y:S01]  /*35d0*/  SHFL.BFLY PT, R34, R99, 0x1, 0x1f ;  /* 0x0c201f0063227f89 */ /* 0x000e2200000e0000 */
[----:B------:R-:W-:Y:S01]  /*35e0*/  IMAD.U32 R35, RZ, RZ, UR6 ;  /* 0x00000006ff237e24 */ /* 0x000fe2000f8e00ff */
[----:B0-----:R-:W-:-:S04]  /*35f0*/  FMNMX.FTZ R34, R99, R34, !PT ;  /* 0x0000002263227209 */ /* 0x001fc80007810000 */
[C---:B------:R-:W-:Y:S01]  /*3600*/  FSETP.NEU.FTZ.AND P0, PT, R34.reuse, -INF , PT ;  /* 0xff8000002200780b */ /* 0x040fe20003f1d000 */
[----:B------:R-:W-:-:S05]  /*3610*/  FMUL.FTZ R96, R34, R35 ;  /* 0x0000002322607220 */ /* 0x000fca0000410000 */
[----:B------:R-:W-:-:S05]  /*3620*/  FSEL R96, R96, RZ, P0 ;  /* 0x000000ff60607208 */ /* 0x000fca0000000000 */
[-CC-:B------:R-:W-:Y:S01]  /*3630*/  FFMA.FTZ R103, R14, R35.reuse, -R96.reuse ;  /* 0x000000230e677223 */ /* 0x180fe20000010860 */
[-CC-:B------:R-:W-:Y:S01]  /*3640*/  FFMA.FTZ R14, R56, R35.reuse, -R96.reuse ;  /* 0x00000023380e7223 */ /* 0x180fe20000010860 */
[--C-:B------:R-:W-:Y:S01]  /*3650*/  FFMA.FTZ R102, R10, R35, -R96.reuse ;  /* 0x000000230a667223 */ /* 0x100fe20000010860 */
[----:B------:R-:W-:Y:S01]  /*3660*/  FMNMX.FTZ R56, R5, R7, !PT ;  /* 0x0000000705387209 */ /* 0x000fe20007810000 */
[-CC-:B------:R-:W-:Y:S01]  /*3670*/  FFMA.FTZ R10, R12, R35.reuse, -R96.reuse ;  /* 0x000000230c0a7223 */ /* 0x180fe20000010860 */
[-CC-:B------:R-:W-:Y:S01]  /*3680*/  FFMA.FTZ R12, R20, R35.reuse, -R96.reuse ;  /* 0x00000023140c7223 */ /* 0x180fe20000010860 */
[----:B------:R-:W-:Y:S01]  /*3690*/  FFMA.FTZ R20, R58, R35, -R96 ;  /* 0x000000233a147223 */ /* 0x000fe20000010860 */
[----:B------:R-:W-:-:S04]  /*36a0*/  FMNMX.FTZ R58, R9, R56, !PT ;  /* 0x00000038093a7209 */ /* 0x000fc80007810000 */
[----:B------:R-:W-:Y:S01]  /*36b0*/  FMNMX.FTZ R58, R11, R58, !PT ;  /* 0x0000003a0b3a7209 */ /* 0x000fe20007810000 */
[----:B------:R-:W-:-:S03]  /*36c0*/  FFMA.FTZ R105, R54, R35, -R96 ;  /* 0x0000002336697223 */ /* 0x000fc60000010860 */
[----:B------:R-:W-:Y:S01]  /*36d0*/  FMNMX.FTZ R58, R13, R58, !PT ;  /* 0x0000003a0d3a7209 */ /* 0x000fe20007810000 */
[----:B------:R-:W-:-:S03]  /*36e0*/  FFMA.FTZ R54, R59, R35, -R96 ;  /* 0x000000233b367223 */ /* 0x000fc60000010860 */
[----:B------:R-:W-:Y:S01]  /*36f0*/  FMNMX.FTZ R59, R15, R58, !PT ;  /* 0x0000003a0f3b7209 */ /* 0x000fe20007810000 */
[----:B------:R-:W-:-:S03]  /*3700*/  FFMA.FTZ R106, R60, R35, -R96 ;  /* 0x000000233c6a7223 */ /* 0x000fc60000010860 */
[----:B------:R-:W-:Y:S01]  /*3710*/  FMNMX.FTZ R60, R18, R59, !PT ;  /* 0x0000003b123c7209 */ /* 0x000fe20007810000 */
[-CC-:B------:R-:W-:Y:S01]  /*3720*/  FFMA.FTZ R104, R17, R35.reuse, -R96.reuse ;  /* 0x0000002311687223 */ /* 0x180fe20000010860 */
[-CC-:B------:R-:W-:Y:S02]  /*3730*/  FFMA.FTZ R17, R57, R35.reuse, -R96.reuse ;  /* 0x0000002339117223 */ /* 0x180fe40000010860 */
[----:B------:R-:W-:Y:S01]  /*3740*/  FMNMX.FTZ R60, R19, R60, !PT ;  /* 0x0000003c133c7209 */ /* 0x000fe20007810000 */
[----:B------:R-:W-:-:S03]  /*3750*/  FFMA.FTZ R57, R61, R35, -R96 ;  /* 0x000000233d397223 */ /* 0x000fc60000010860 */
[----:B------:R-:W-:-:S04]  /*3760*/  FMNMX.FTZ R61, R21, R60, !PT ;  /* 0x0000003c153d7209 */ /* 0x000fc80007810000 */
        /* <DEDUP_REMOVED lines=9> */
[----:B------:R-:W-:Y:S01]  /*3800*/  FMNMX.FTZ R62, R28, R63, !PT ;  /* 0x0000003f1c3e7209 */ /* 0x000fe20007810000 */
[----:B------:R0:W-:Y:S03]  /*3810*/  MUFU.EX2 R60, R64 ;  /* 0x00000040003c7308 */ /* 0x0001e60000000800 */
[----:B------:R-:W-:Y:S01]  /*3820*/  FMNMX.FTZ R63, R29, R62, !PT ;  /* 0x0000003e1d3f7209 */ /* 0x000fe20007810000 */
[----:B------:R-:W-:-:S03]  /*3830*/  FFMA.FTZ R61, R65, R35, -R96 ;  /* 0x00000023413d7223 */ /* 0x000fc60000010860 */
[----:B0-----:R-:W-:-:S04]  /*3840*/  FMNMX.FTZ R64, R30, R63, !PT ;  /* 0x0000003f1e407209 */ /* 0x001fc80007810000 */
[----:B------:R-:W-:Y:S01]  /*3850*/  FMNMX.FTZ R65, R31, R64, !PT ;  /* 0x000000401f417209 */ /* 0x000fe20007810000 */
[----:B------:R0:W-:Y:S03]  /*3860*/  MUFU.EX2 R56, R106 ;  /* 0x0000006a00387308 */ /* 0x0001e60000000800 */
[----:B------:R-:W-:Y:S01]  /*3870*/  FMNMX.FTZ R64, R32, R65, !PT ;  /* 0x0000004120407209 */ /* 0x000fe20007810000 */
[----:B0-----:R-:W-:-:S03]  /*3880*/  FFMA.FTZ R106, R66, R35, -R96 ;  /* 0x00000023426a7223 */ /* 0x001fc60000010860 */
[----:B------:R-:W-:Y:S01]  /*3890*/  FMNMX.FTZ R66, R33, R64, !PT ;  /* 0x0000004021427209 */ /* 0x000fe20007810000 */
[----:B------:R-:W-:-:S03]  /*38a0*/  FFMA.FTZ R63, R69, R35, -R96 ;  /* 0x00000023453f7223 */ /* 0x000fc60000010860 */
[----:B------:R-:W-:-:S04]  /*38b0*/  FMNMX.FTZ R65, R67, R66, !PT ;  /* 0x0000004243417209 */ /* 0x000fc80007810000 */
[----:B------:R-:W-:Y:S01]  /*38c0*/  FMNMX.FTZ R69, R70, R65, !PT ;  /* 0x0000004146457209 */ /* 0x000fe20007810000 */
[----:B------:R-:W-:-:S03]  /*38d0*/  FFMA.FTZ R68, R68, R35, -R96 ;  /* 0x0000002344447223 */ /* 0x000fc60000010860 */
[----:B------:R-:W-:Y:S01]  /*38e0*/  FMNMX.FTZ R66, R36, R69, !PT ;  /* 0x0000004524427209 */ /* 0x000fe20007810000 */
[----:B------:R0:W-:Y:S03]  /*38f0*/  MUFU.EX2 R62, R68 ;  /* 0x00000044003e7308 */ /* 0x0001e60000000800 */
[----:B------:R-:W-:-:S04]  /*3900*/  FMNMX.FTZ R69, R37, R66, !PT ;  /* 0x0000004225457209 */ /* 0x000fc80007810000 */
[----:B0-----:R-:W-:Y:S01]  /*3910*/  FMNMX.FTZ R68, R38, R69, !PT ;  /* 0x0000004526447209 */ /* 0x001fe20007810000 */
[----:B------:R-:W-:-:S03]  /*3920*/  FFMA.FTZ R71, R71, R35, -R96 ;  /* 0x0000002347477223 */ /* 0x000fc60000010860 */
[----:B------:R-:W-:Y:S01]  /*3930*/  FMNMX.FTZ R69, R39, R68, !PT ;  /* 0x0000004427457209 */ /* 0x000fe20007810000 */
[----:B------:R-:W-:-:S03]  /*3940*/  FFMA.FTZ R107, R72, R35, -R96 ;  /* 0x00000023486b7223 */ /* 0x000fc60000010860 */
[----:B------:R-:W-:Y:S01]  /*3950*/  FMNMX.FTZ R72, R40, R69, !PT ;  /* 0x0000004528487209 */ /* 0x000fe20007810000 */
[----:B------:R0:W-:Y:S01]  /*3960*/  MUFU.EX2 R64, R71 ;  /* 0x0000004700407308 */ /* 0x0001e20000000800 */
[----:B------:R-:W-:Y:S02]  /*3970*/  FFMA.FTZ R108, R74, R35, -R96 ;  /* 0x000000234a6c7223 */ /* 0x000fe40000010860 */
[----:B0-----:R-:W-:-:S04]  /*3980*/  FMNMX.FTZ R71, R41, R72, !PT ;  /* 0x0000004829477209 */ /* 0x001fc80007810000 */
[----:B------:R-:W-:-:S04]  /*3990*/  FMNMX.FTZ R72, R42, R71, !PT ;  /* 0x000000472a487209 */ /* 0x000fc80007810000 */
[----:B------:R-:W-:-:S04]  /*39a0*/  FMNMX.FTZ R74, R43, R72, !PT ;  /* 0x000000482b4a7209 */ /* 0x000fc80007810000 */
[----:B------:R-:W-:-:S04]  /*39b0*/  FMNMX.FTZ R74, R45, R74, !PT ;  /* 0x0000004a2d4a7209 */ /* 0x000fc80007810000 */
[----:B------:R-:W-:Y:S01]  /*39c0*/  FMNMX.FTZ R74, R47, R74, !PT ;  /* 0x0000004a2f4a7209 */ /* 0x000fe20007810000 */
[----:B------:R-:W-:-:S03]  /*39d0*/  FFMA.FTZ R69, R75, R35, -R96 ;  /* 0x000000234b457223 */ /* 0x000fc60000010860 */
[----:B------:R-:W-:Y:S01]  /*39e0*/  FMNMX.FTZ R74, R49, R74, !PT ;  /* 0x0000004a314a7209 */ /* 0x000fe20007810000 */
[----:B------:R-:W-:-:S03]  /*39f0*/  FFMA.FTZ R75, R76, R35, -R96 ;  /* 0x000000234c4b7223 */ /* 0x000fc60000010860 */
[----:B------:R-:W-:-:S04]  /*3a00*/  FMNMX.FTZ R76, R51, R74, !PT ;  /* 0x0000004a334c7209 */ /* 0x000fc80007810000 */
[----:B------:R-:W-:Y:S02]  /*3a10*/  FMNMX.FTZ R71, R53, R76, !PT ;  /* 0x0000004c35477209 */ /* 0x000fe40007810000 */
[----:B------:R-:W-:Y:S01]  /*3a20*/  ISETP.NE.AND P0, PT, R3, RZ, PT ;  /* 0x000000ff0300720c */ /* 0x000fe20003f05270 */
[----:B------:R-:W-:Y:S01]  /*3a30*/  FMUL.FTZ R3, R111, UR5 ;  /* 0x000000056f037c20 */ /* 0x000fe20008410000 */
[----:B------:R-:W-:Y:S01]  /*3a40*/  FMNMX.FTZ R71, R50, R71, !PT ;  /* 0x0000004732477209 */ /* 0x000fe20007810000 */
[----:B------:R-:W-:-:S03]  /*3a50*/  FMUL.FTZ R98, R114, UR5 ;  /* 0x0000000572627c20 */ /* 0x000fc60008410000 */
[----:B------:R-:W-:Y:S01]  /*3a60*/  FMNMX.FTZ R76, R52, R71, !PT ;  /* 0x00000047344c7209 */ /* 0x000fe20007810000 */
[----:B------:R-:W-:Y:S01]  /*3a70*/  MUFU.TANH R3, R3 ;  /* 0x0000000300037308 */ /* 0x000fe20000002400 */
[----:B------:R-:W-:Y:S02]  /*3a80*/  FMUL.FTZ R99, R115, UR5 ;  /* 0x0000000573637c20 */ /* 0x000fe40008410000 */
[----:B------:R-:W-:Y:S01]  /*3a90*/  FMNMX.FTZ R71, R55, R76, !PT ;  /* 0x0000004c37477209 */ /* 0x000fe20007810000 */
[----:B------:R-:W-:-:S03]  /*3aa0*/  FMUL.FTZ R100, R118, UR5 ;  /* 0x0000000576647c20 */ /* 0x000fc60008410000 */
[----:B------:R-:W-:Y:S01]  /*3ab0*/  FMNMX.FTZ R76, R80, R71, !PT ;  /* 0x00000047504c7209 */ /* 0x000fe20007810000 */
[----:B------:R-:W0:Y:S01]  /*3ac0*/  MUFU.TANH R98, R98 ;  /* 0x0000006200627308 */ /* 0x000e220000002400 */
[----:B------:R-:W-:Y:S02]  /*3ad0*/  FMUL.FTZ R101, R119, UR5 ;  /* 0x0000000577657c20 */ /* 0x000fe40008410000 */
[----:B------:R-:W-:-:S05]  /*3ae0*/  FMNMX.FTZ R71, R83, R76, !PT ;  /* 0x0000004c53477209 */ /* 0x000fca0007810000 */
[----:B------:R-:W1:Y:S01]  /*3af0*/  MUFU.TANH R99, R99 ;  /* 0x0000006300637308 */ /* 0x000e620000002400 */
[----:B------:R-:W-:-:S07]  /*3b00*/  FMNMX.FTZ R76, R82, R71, !PT ;  /* 0x00000047524c7209 */ /* 0x000fce0007810000 */
[----:B------:R-:W2:Y:S01]  /*3b10*/  MUFU.TANH R100, R100 ;  /* 0x0000006400647308 */ /* 0x000ea20000002400 */
[----:B------:R-:W-:Y:S02]  /*3b20*/  FMNMX.FTZ R76, R81, R76, !PT ;  /* 0x0000004c514c7209 */ /* 0x000fe40007810000 */
[----:B0-----:R-:W-:-:S05]  /*3b30*/  FSEL R98, R98, -INF , P5 ;  /* 0xff80000062627808 */ /* 0x001fca0002800000 */
[----:B------:R-:W0:Y:S08]  /*3b40*/  MUFU.TANH R101, R101 ;  /* 0x0000006500657308 */ /* 0x000e300000002400 */
[----:B------:R3:W-:Y:S01]  /*3b50*/  MUFU.EX2 R65, R107 ;  /* 0x0000006b00417308 */ /* 0x0007e20000000800 */
[----:B-1----:R-:W-:Y:S02]  /*3b60*/  FSEL R99, R99, -INF , P4 ;  /* 0xff80000063637808 */ /* 0x002fe40002000000 */
[----:B---3--:R-:W-:-:S04]  /*3b70*/  FSEL R107, R3, -INF , P6 ;  /* 0xff800000036b7808 */ /* 0x008fc80003000000 */
[----:B------:R-:W-:Y:S01]  /*3b80*/  FMNMX.FTZ R71, R107, R76, !PT ;  /* 0x0000004c6b477209 */ /* 0x000fe20007810000 */
[----:B------:R-:W-:-:S03]  /*3b90*/  FFMA.FTZ R78, R78, R35, -R96 ;  /* 0x000000234e4e7223 */ /* 0x000fc60000010860 */
[----:B------:R-:W-:Y:S02]  /*3ba0*/  FMNMX.FTZ R76, R98, R71, !PT ;  /* 0x00000047624c7209 */ /* 0x000fe40007810000 */
[----:B--2---:R-:W-:Y:S02]  /*3bb0*/  FSEL R100, R100, -INF , P3 ;  /* 0xff80000064647808 */ /* 0x004fe40001800000 */
[----:B------:R-:W-:Y:S01]  /*3bc0*/  FMNMX.FTZ R71, R99, R76, !PT ;  /* 0x0000004c63477209 */ /* 0x000fe20007810000 */
[----:B------:R1:W-:Y:S01]  /*3bd0*/  MUFU.EX2 R74, R78 ;  /* 0x0000004e004a7308 */ /* 0x0003e20000000800 */
[----:B0-----:R-:W-:Y:S02]  /*3be0*/  FSEL R101, R101, -INF , P2 ;  /* 0xff80000065657808 */ /* 0x001fe40001000000 */
[----:B-1----:R-:W-:-:S04]  /*3bf0*/  FMNMX.FTZ R78, R100, R71, !PT ;  /* 0x00000047644e7209 */ /* 0x002fc80007810000 */
[----:B------:R-:W-:Y:S01]  /*3c00*/  FMNMX.FTZ R71, R101, R78, !PT ;  /* 0x0000004e65477209 */ /* 0x000fe20007810000 */
[----:B------:R0:W-:Y:S04]  /*3c10*/  MUFU.EX2 R68, R108 ;  /* 0x0000006c00447308 */ /* 0x0001e80000000800 */
[----:B0-----:R-:W0:Y:S02]  /*3c20*/  SHFL.BFLY PT, R108, R71, 0x2, 0x1f ;  /* 0x0c401f00476c7f89 */ /* 0x001e2400000e0000 */
[----:B0-----:R-:W-:-:S05]  /*3c30*/  FMNMX.FTZ R108, R71, R108, !PT ;  /* 0x0000006c476c7209 */ /* 0x001fca0007810000 */
[----:B------:R-:W0:Y:S01]  /*3c40*/  SHFL.BFLY PT, R71, R108, 0x1, 0x1f ;  /* 0x0c201f006c477f89 */ /* 0x000e2200000e0000 */
[-CC-:B------:R-:W-:Y:S01]  /*3c50*/  FFMA.FTZ R79, R79, R35.reuse, -R96.reuse ;  /* 0x000000234f4f7223 */ /* 0x180fe20000010860 */
[----:B------:R-:W-:Y:S01]  /*3c60*/  MUFU.EX2 R72, R75 ;  /* 0x0000004b00487308 */ /* 0x000fe20000000800 */
[-CC-:B------:R-:W-:Y:S01]  /*3c70*/  FFMA.FTZ R4, R4, R35.reuse, -R96.reuse ;  /* 0x0000002304047223 */ /* 0x180fe20000010860 */
[----:B------:R-:W-:-:S06]  /*3c80*/  FFMA.FTZ R6, R6, R35, -R96 ;  /* 0x0000002306067223 */ /* 0x000fcc0000010860 */
[----:B------:R1:W-:Y:S01]  /*3c90*/  MUFU.EX2 R75, R79 ;  /* 0x0000004f004b7308 */ /* 0x0003e20000000800 */
[-CC-:B------:R-:W-:Y:S01]  /*3ca0*/  FFMA.FTZ R8, R8, R35.reuse, -R96.reuse ;  /* 0x0000002308087223 */ /* 0x180fe20000010860 */
[-CC-:B-1----:R-:W-:Y:S01]  /*3cb0*/  FFMA.FTZ R79, R89, R35.reuse, -R96.reuse ;  /* 0x00000023594f7223 */ /* 0x182fe20000010860 */
[----:B------:R-:W-:Y:S01]  /*3cc0*/  FFMA.FTZ R89, R92, R35, -R96 ;  /* 0x000000235c597223 */ /* 0x000fe20000010860 */
[----:B0-----:R-:W-:-:S04]  /*3cd0*/  FMNMX.FTZ R71, R108, R71, !PT ;  /* 0x000000476c477209 */ /* 0x001fc80007810000 */
[C---:B------:R-:W-:Y:S01]  /*3ce0*/  FSETP.NEU.FTZ.AND P2, PT, R71.reuse, -INF , PT ;  /* 0xff8000004700780b */ /* 0x040fe20003f5d000 */
[----:B------:R-:W-:Y:S01]  /*3cf0*/  FMUL.FTZ R92, R71, R35 ;  /* 0x00000023475c7220 */ /* 0x000fe20000410000 */
[----:B------:R-:W-:Y:S04]  /*3d00*/  MUFU.EX2 R4, R4 ;  /* 0x0000000400047308 */ /* 0x000fe80000000800 */
[----:B------:R-:W-:-:S04]  /*3d10*/  FSEL R92, R92, RZ, P2 ;  /* 0x000000ff5c5c7208 */ /* 0x000fc80001000000 */
[----:B------:R-:W0:Y:S01]  /*3d20*/  MUFU.EX2 R6, R6 ;  /* 0x0000000600067308 */ /* 0x000e220000000800 */
[-CC-:B------:R-:W-:Y:S01]  /*3d30*/  FFMA.FTZ R5, R5, R35.reuse, -R92.reuse ;  /* 0x0000002305057223 */ /* 0x180fe2000001085c */
[-C--:B------:R-:W-:Y:S01]  /*3d40*/  FFMA.FTZ R7, R7, R35.reuse, -R92 ;  /* 0x0000002307077223 */ /* 0x080fe2000001085c */
[-C--:B------:R-:W-:Y:S01]  /*3d50*/  FFMA.FTZ R73, R73, R35.reuse, -R96 ;  /* 0x0000002349497223 */ /* 0x080fe20000010860 */
[----:B------:R-:W-:-:S04]  /*3d60*/  FFMA.FTZ R9, R9, R35, -R92 ;  /* 0x0000002309097223 */ /* 0x000fc8000001085c */
[----:B------:R-:W1:Y:S01]  /*3d70*/  MUFU.EX2 R8, R8 ;  /* 0x0000000800087308 */ /* 0x000e620000000800 */
        /* <DEDUP_REMOVED lines=9> */
[-C--:B------:R-:W-:Y:S01]  /*3e10*/  FFMA.FTZ R91, R2, R35.reuse, -R96 ;  /* 0x00000023025b7223 */ /* 0x080fe20000010860 */
[----:B------:R-:W-:-:S03]  /*3e20*/  FFMA.FTZ R11, R11, R35, -R92 ;  /* 0x000000230b0b7223 */ /* 0x000fc6000001085c */
[----:B------:R3:W-:Y:S01]  /*3e30*/  MUFU.EX2 R66, R73 ;  /* 0x0000004900427308 */ /* 0x0007e20000000800 */
[-CC-:B------:R-:W-:Y:S01]  /*3e40*/  FFMA.FTZ R44, R44, R35.reuse, -R96.reuse ;  /* 0x000000232c2c7223 */ /* 0x180fe20000010860 */
[-CC-:B------:R-:W-:Y:S01]  /*3e50*/  FFMA.FTZ R46, R46, R35.reuse, -R96.reuse ;  /* 0x000000232e2e7223 */ /* 0x180fe20000010860 */
[-CC-:B------:R-:W-:Y:S01]  /*3e60*/  FFMA.FTZ R90, R94, R35.reuse, -R96.reuse ;  /* 0x000000235e5a7223 */ /* 0x180fe20000010860 */
[-C--:B------:R-:W-:Y:S01]  /*3e70*/  FFMA.FTZ R2, R97, R35.reuse, -R96 ;  /* 0x0000002361027223 */ /* 0x080fe20000010860 */
[----:B------:R-:W-:-:S03]  /*3e80*/  FFMA.FTZ R95, R18, R35, -R92 ;  /* 0x00000023125f7223 */ /* 0x000fc6000001085c */
[----:B------:R-:W-:Y:S01]  /*3e90*/  MUFU.EX2 R5, R5 ;  /* 0x0000000500057308 */ /* 0x000fe20000000800 */
[-CC-:B---3--:R-:W-:Y:S01]  /*3ea0*/  FFMA.FTZ R73, R77, R35.reuse, -R96.reuse ;  /* 0x000000234d497223 */ /* 0x188fe20000010860 */
[-CC-:B------:R-:W-:Y:S01]  /*3eb0*/  FFMA.FTZ R77, R87, R35.reuse, -R96.reuse ;  /* 0x00000023574d7223 */ /* 0x180fe20000010860 */
[-C--:B------:R-:W-:Y:S01]  /*3ec0*/  FFMA.FTZ R87, R93, R35.reuse, -R96 ;  /* 0x000000235d577223 */ /* 0x080fe20000010860 */
[----:B------:R-:W-:-:S04]  /*3ed0*/  FFMA.FTZ R96, R19, R35, -R92 ;  /* 0x0000002313607223 */ /* 0x000fc8000001085c */
[----:B------:R-:W3:Y:S01]  /*3ee0*/  MUFU.EX2 R7, R7 ;  /* 0x0000000700077308 */ /* 0x000ee20000000800 */
[-CC-:B------:R-:W-:Y:S01]  /*3ef0*/  FFMA.FTZ R18, R23, R35.reuse, -R92.reuse ;  /* 0x0000002317127223 */ /* 0x180fe2000001085c */
[-CC-:B------:R-:W-:Y:S01]  /*3f00*/  FFMA.FTZ R19, R24, R35.reuse, -R92.reuse ;  /* 0x0000002318137223 */ /* 0x180fe2000001085c */
[-CC-:B------:R-:W-:Y:S01]  /*3f10*/  FFMA.FTZ R23, R26, R35.reuse, -R92.reuse ;  /* 0x000000231a177223 */ /* 0x180fe2000001085c */
[----:B------:R-:W-:-:S04]  /*3f20*/  FFMA.FTZ R26, R27, R35, -R92 ;  /* 0x000000231b1a7223 */ /* 0x000fc8000001085c */
[----:B------:R-:W4:Y:S01]  /*3f30*/  MUFU.EX2 R10, R10 ;  /* 0x0000000a000a7308 */ /* 0x000f220000000800 */
[-CC-:B------:R-:W-:Y:S01]  /*3f40*/  FFMA.FTZ R24, R67, R35.reuse, -R92.reuse ;  /* 0x0000002343187223 */ /* 0x180fe2000001085c */
[-C--:B------:R-:W-:Y:S01]  /*3f50*/  FFMA.FTZ R27, R28, R35.reuse, -R92 ;  /* 0x000000231c1b7223 */ /* 0x080fe2000001085c */
[----:B0-----:R-:W-:Y:S01]  /*3f60*/  FADD.FTZ R67, R4, R6 ;  /* 0x0000000604437221 */ /* 0x001fe20000010000 */
[----:B------:R-:W-:-:S04]  /*3f70*/  FFMA.FTZ R28, R29, R35, -R92 ;  /* 0x000000231d1c7223 */ /* 0x000fc8000001085c */
[----:B------:R-:W0:Y:S01]  /*3f80*/  MUFU.EX2 R9, R9 ;  /* 0x0000000900097308 */ /* 0x000e220000000800 */
[-CC-:B------:R-:W-:Y:S01]  /*3f90*/  FFMA.FTZ R29, R30, R35.reuse, -R92.reuse ;  /* 0x000000231e1d7223 */ /* 0x180fe2000001085c */
[----:B------:R-:W-:Y:S01]  /*3fa0*/  FFMA.FTZ R30, R31, R35, -R92 ;  /* 0x000000231f1e7223 */ /* 0x000fe2000001085c */
[----:B------:R-:W-:-:S05]  /*3fb0*/  @!P1 VIADD R31, R0, 0x30840 ;  /* 0x00030840001f9836 */ /* 0x000fca0000000000 */
[----:B------:R-:W-:Y:S01]  /*3fc0*/  MUFU.EX2 R103, R103 ;  /* 0x0000006700677308 */ /* 0x000fe20000000800 */
[----:B-1----:R-:W-:Y:S01]  /*3fd0*/  FADD.FTZ R67, R8, R67 ;  /* 0x0000004308437221 */ /* 0x002fe20000010000 */
[----:B------:R-:W-:-:S06]  /*3fe0*/  FFMA.FTZ R93, R13, R35, -R92 ;  /* 0x000000230d5d7223 */ /* 0x000fcc000001085c */
[----:B------:R-:W1:Y:S01]  /*3ff0*/  MUFU.EX2 R11, R11 ;  /* 0x0000000b000b7308 */ /* 0x000e620000000800 */
[----:B------:R-:W-:Y:S01]  /*4000*/  FFMA.FTZ R94, R15, R35, -R92 ;  /* 0x000000230f5e7223 */ /* 0x000fe2000001085c */
[----:B------:R-:W-:Y:S01]  /*4010*/  F2FP.BF16.F32.PACK_AB R4, R6, R4 ;  /* 0x000000040604723e */ /* 0x000fe200000010ff */
[----:B--2---:R-:W-:-:S05]  /*4020*/  FADD.FTZ R67, R102, R67 ;  /* 0x0000004366437221 */ /* 0x004fca0000010000 */
[----:B------:R-:W2:Y:S01]  /*4030*/  MUFU.EX2 R104, R104 ;  /* 0x0000006800687308 */ /* 0x000ea20000000800 */
[-CC-:B------:R-:W-:Y:S01]  /*4040*/  FFMA.FTZ R15, R22, R35.reuse, -R92.reuse ;  /* 0x00000023160f7223 */ /* 0x180fe2000001085c */
[----:B------:R-:W-:Y:S01]  /*4050*/  @!P1 PRMT R31, RZ, 0x654, R31 ;  /* 0x00000654ff1f9816 */ /* 0x000fe2000000001f */
[----:B------:R-:W-:Y:S01]  /*4060*/  FFMA.FTZ R22, R25, R35, -R92 ;  /* 0x0000002319167223 */ /* 0x000fe2000001085c */
[----:B------:R-:W-:Y:S01]  /*4070*/  F2FP.BF16.F32.PACK_AB R6, R102, R8 ;  /* 0x000000086606723e */ /* 0x000fe200000010ff */
[----:B---3--:R-:W-:-:S03]  /*4080*/  FADD.FTZ R8, R5, R7 ;  /* 0x0000000705087221 */ /* 0x008fc60000010000 */
[----:B------:R-:W3:Y:S01]  /*4090*/  MUFU.EX2 R105, R105 ;  /* 0x0000006900697308 */ /* 0x000ee20000000800 */
[-CC-:B------:R-:W-:Y:S01]  /*40a0*/  FFMA.FTZ R25, R70, R35.reuse, -R92.reuse ;  /* 0x0000002346197223 */ /* 0x180fe2000001085c */
[-CC-:B------:R-:W-:Y:S01]  /*40b0*/  FFMA.FTZ R37, R37, R35.reuse, -R92.reuse ;  /* 0x0000002325257223 */ /* 0x180fe2000001085c */
[----:B----4-:R-:W-:Y:S01]  /*40c0*/  FADD.FTZ R70, R10, R67 ;  /* 0x000000430a467221 */ /* 0x010fe20000010000 */
[-C--:B------:R-:W-:Y:S01]  /*40d0*/  FFMA.FTZ R13, R21, R35.reuse, -R92 ;  /* 0x00000023150d7223 */ /* 0x080fe2000001085c */
[----:B------:R4:W-:Y:S03]  /*40e0*/  @!P1 SYNCS.ARRIVE.TRANS64.RED.A1T0 RZ, [R31+URZ], RZ ;  /* 0x000000ff1fff99a7 */ /* 0x0009e6000810043f */
[----:B------:R-:W5:Y:S01]  /*40f0*/  MUFU.EX2 R12, R12 ;  /* 0x0000000c000c7308 */ /* 0x000f620000000800 */
[----:B0-----:R-:W-:Y:S01]  /*4100*/  FADD.FTZ R8, R9, R8 ;  /* 0x0000000809087221 */ /* 0x001fe20000010000 */
[-CC-:B------:R-:W-:Y:S01]  /*4110*/  FFMA.FTZ R21, R33, R35.reuse, -R92.reuse ;  /* 0x0000002321157223 */ /* 0x180fe2000001085c */
[----:B------:R-:W-:-:S05]  /*4120*/  FFMA.FTZ R33, R38, R35, -R92 ;  /* 0x0000002326217223 */ /* 0x000fca000001085c */
[----:B------:R-:W0:Y:S01]  /*4130*/  MUFU.EX2 R93, R93 ;  /* 0x0000005d005d7308 */ /* 0x000e220000000800 */
[----:B------:R-:W-:Y:S01]  /*4140*/  FFMA.FTZ R38, R40, R35, -R92 ;  /* 0x0000002328267223 */ /* 0x000fe2000001085c */
[----:B-1----:R-:W-:Y:S01]  /*4150*/  FADD.FTZ R40, R11, R8 ;  /* 0x000000080b287221 */ /* 0x002fe20000010000 */
[----:B------:R-:W-:-:S05]  /*4160*/  F2FP.BF16.F32.PACK_AB R8, R103, R10 ;  /* 0x0000000a6708723e */ /* 0x000fca00000010ff */
[----:B------:R-:W1:Y:S01]  /*4170*/  MUFU.EX2 R94, R94 ;  /* 0x0000005e005e7308 */ /* 0x000e620000000800 */
[----:B------:R-:W-:-:S07]  /*4180*/  FFMA.FTZ R36, R36, R35, -R92 ;  /* 0x0000002324247223 */ /* 0x000fce000001085c */
[----:B----4-:R4:W-:Y:S08]  /*4190*/  MUFU.EX2 R31, R37 ;  /* 0x00000025001f7308 */ /* 0x0109f00000000800 */
[----:B------:R-:W1:Y:S01]  /*41a0*/  MUFU.EX2 R14, R14 ;  /* 0x0000000e000e7308 */ /* 0x000e620000000800 */
[----:B----4-:R-:W-:-:S04]  /*41b0*/  FADD.FTZ R37, R103, R70 ;  /* 0x0000004667257221 */ /* 0x010fc80000010000 */
[----:B--2---:R-:W-:-:S04]  /*41c0*/  FADD.FTZ R10, R104, R37 ;  /* 0x00000025680a7221 */ /* 0x004fc80000010000 */
[----:B---3--:R-:W-:Y:S01]  /*41d0*/  FADD.FTZ R67, R105, R10 ;  /* 0x0000000a69437221 */ /* 0x008fe20000010000 */
[----:B------:R2:W-:Y:S01]  /*41e0*/  MUFU.EX2 R0, R36 ;  /* 0x0000002400007308 */ /* 0x0005e20000000800 */
[----:B------:R-:W-:Y:S02]  /*41f0*/  F2FP.BF16.F32.PACK_AB R5, R7, R5 ;  /* 0x000000050705723e */ /* 0x000fe400000010ff */
[----:B-----5:R-:W-:Y:S01]  /*4200*/  FADD.FTZ R67, R12, R67 ;  /* 0x000000430c437221 */ /* 0x020fe20000010000 */
[----:B------:R-:W-:Y:S01]  /*4210*/  F2FP.BF16.F32.PACK_AB R7, R11, R9 ;  /* 0x000000090b07723e */ /* 0x000fe200000010ff */
[----:B--2---:R-:W-:Y:S01]  /*4220*/  FFMA.FTZ R36, R39, R35, -R92 ;  /* 0x0000002327247223 */ /* 0x004fe2000001085c */
[----:B0-----:R-:W-:Y:S01]  /*4230*/  FADD.FTZ R39, R93, R40 ;  /* 0x000000285d277221 */ /* 0x001fe20000010000 */
[----:B-1----:R-:W-:-:S03]  /*4240*/  F2FP.BF16.F32.PACK_AB R9, R94, R93 ;  /* 0x0000005d5e09723e */ /* 0x002fc600000010ff */
[----:B------:R-:W-:Y:S01]  /*4250*/  FADD.FTZ R40, R94, R39 ;  /* 0x000000275e287221 */ /* 0x000fe20000010000 */
[----:B------:R-:W-:Y:S02]  /*4260*/  FADD.FTZ R94, R14, R67 ;  /* 0x000000430e5e7221 */ /* 0x000fe40000010000 */
[----:B------:R-:W2:Y:S01]  /*4270*/  LDL R67, [R1+0x1c] ;  /* 0x00001c0001437983 */ /* 0x000ea20000100800 */
[----:B------:R-:W0:Y:S08]  /*4280*/  MUFU.EX2 R95, R95 ;  /* 0x0000005f005f7308 */ /* 0x000e300000000800 */
[----:B------:R-:W1:Y:S08]  /*4290*/  MUFU.EX2 R96, R96 ;  /* 0x0000006000607308 */ /* 0x000e700000000800 */
[----:B------:R-:W3:Y:S01]  /*42a0*/  MUFU.EX2 R13, R13 ;  /* 0x0000000d000d7308 */ /* 0x000ee20000000800 */
[----:B------:R-:W-:Y:S01]  /*42b0*/  FFMA.FTZ R37, R41, R35, -R92 ;  /* 0x0000002329257223 */ /* 0x000fe2000001085c */
[----:B0-----:R-:W-:-:S06]  /*42c0*/  FADD.FTZ R41, R95, R40 ;  /* 0x000000285f297221 */ /* 0x001fcc0000010000 */
[----:B------:R-:W0:Y:S08]  /*42d0*/  MUFU.EX2 R17, R17 ;  /* 0x0000001100117308 */ /* 0x000e300000000800 */
[----:B------:R-:W4:Y:S01]  /*42e0*/  MUFU.EX2 R15, R15 ;  /* 0x0000000f000f7308 */ /* 0x000f220000000800 */
[----:B-1----:R-:W-:-:S07]  /*42f0*/  FADD.FTZ R70, R96, R41 ;  /* 0x0000002960467221 */ /* 0x002fce0000010000 */
[----:B------:R-:W1:Y:S08]  /*4300*/  MUFU.EX2 R20, R20 ;  /* 0x0000001400147308 */ /* 0x000e700000000800 */
[----:B------:R-:W5:Y:S01]  /*4310*/  MUFU.EX2 R18, R18 ;  /* 0x0000001200127308 */ /* 0x000f620000000800 */
[----:B---3--:R-:W-:-:S07]  /*4320*/  FADD.FTZ R70, R13, R70 ;  /* 0x000000460d467221 */ /* 0x008fce0000010000 */
[----:B------:R-:W3:Y:S01]  /*4330*/  MUFU.EX2 R54, R54 ;  /* 0x0000003600367308 */ /* 0x000ee20000000800 */
[----:B------:R-:W-:-:S07]  /*4340*/  FFMA.FTZ R41, R45, R35, -R92 ;  /* 0x000000232d297223 */ /* 0x000fce000001085c */
[----:B------:R-:W3:Y:S01]  /*4350*/  MUFU.EX2 R19, R19 ;  /* 0x0000001300137308 */ /* 0x000ee20000000800 */
[-CC-:B------:R-:W-:Y:S01]  /*4360*/  FFMA.FTZ R40, R43, R35.reuse, -R92.reuse ;  /* 0x000000232b287223 */ /* 0x180fe2000001085c */
[-CC-:B------:R-:W-:Y:S01]  /*4370*/  FFMA.FTZ R45, R51, R35.reuse, -R92.reuse ;  /* 0x00000023332d7223 */ /* 0x180fe2000001085c */
[----:B------:R-:W-:Y:S01]  /*4380*/  FFMA.FTZ R43, R49, R35, -R92 ;  /* 0x00000023312b7223 */ /* 0x000fe2000001085c */
[----:B0-----:R-:W-:-:S04]  /*4390*/  FADD.FTZ R51, R17, R94 ;  /* 0x0000005e11337221 */ /* 0x001fc80000010000 */
[----:B------:R-:W0:Y:S01]  /*43a0*/  MUFU.EX2 R22, R22 ;  /* 0x0000001600167308 */ /* 0x000e220000000800 */
[----:B----4-:R-:W-:Y:S01]  /*43b0*/  FADD.FTZ R49, R15, R70 ;  /* 0x000000460f317221 */ /* 0x010fe20000010000 */
[-CC-:B------:R-:W-:Y:S01]  /*43c0*/  FFMA.FTZ R39, R42, R35.reuse, -R92.reuse ;  /* 0x000000232a277223 */ /* 0x180fe2000001085c */
[----:B------:R-:W-:-:S05]  /*43d0*/  FFMA.FTZ R42, R47, R35, -R92 ;  /* 0x000000232f2a7223 */ /* 0x000fca000001085c */
[----:B------:R-:W4:Y:S01]  /*43e0*/  MUFU.EX2 R57, R57 ;  /* 0x0000003900397308 */ /* 0x000f220000000800 */
[----:B------:R-:W-:Y:S01]  /*43f0*/  FFMA.FTZ R47, R50, R35, -R92 ;  /* 0x00000023322f7223 */ /* 0x000fe2000001085c */
[----:B-1----:R-:W-:Y:S01]  /*4400*/  FADD.FTZ R51, R20, R51 ;  /* 0x0000003314337221 */ /* 0x002fe20000010000 */
[----:B-----5:R-:W-:-:S05]  /*4410*/  FADD.FTZ R50, R18, R49 ;  /* 0x0000003112327221 */ /* 0x020fca0000010000 */
[----:B------:R-:W1:Y:S01]  /*4420*/  MUFU.EX2 R23, R23 ;  /* 0x0000001700177308 */ /* 0x000e620000000800 */
[----:B---3--:R-:W-:Y:S01]  /*4430*/  FADD.FTZ R51, R54, R51 ;  /* 0x0000003336337221 */ /* 0x008fe20000010000 */
[----:B------:R-:W-:-:S06]  /*4440*/  FADD.FTZ R49, R19, R50 ;  /* 0x0000003213317221 */ /* 0x000fcc0000010000 */
[----:B------:R-:W3:Y:S08]  /*4450*/  MUFU.EX2 R58, R58 ;  /* 0x0000003a003a7308 */ /* 0x000ef00000000800 */
[----:B------:R-:W5:Y:S01]  /*4460*/  MUFU.EX2 R26, R26 ;  /* 0x0000001a001a7308 */ /* 0x000f620000000800 */
[----:B------:R-:W-:Y:S01]  /*4470*/  FADD.FTZ R70, R56, R51 ;  /* 0x0000003338467221 */ /* 0x000fe20000010000 */
[----:B0-----:R-:W-:-:S06]  /*4480*/  FADD.FTZ R50, R22, R49 ;  /* 0x0000003116327221 */ /* 0x001fcc0000010000 */
[----:B------:R-:W0:Y:S08]  /*4490*/  MUFU.EX2 R59, R59 ;  /* 0x0000003b003b7308 */ /* 0x000e300000000800 */
[----:B------:R-:W0:Y:S01]  /*44a0*/  MUFU.EX2 R27, R27 ;  /* 0x0000001b001b7308 */ /* 0x000e220000000800 */
[----:B----4-:R-:W-:Y:S01]  /*44b0*/  FADD.FTZ R51, R57, R70 ;  /* 0x0000004639337221 */ /* 0x010fe20000010000 */
[----:B-1----:R-:W-:-:S06]  /*44c0*/  FADD.FTZ R49, R23, R50 ;  /* 0x0000003217317221 */ /* 0x002fcc0000010000 */
[----:B------:R-:W1:Y:S01]  /*44d0*/  MUFU.EX2 R28, R28 ;  /* 0x0000001c001c7308 */ /* 0x000e620000000800 */
[----:B------:R-:W-:Y:S01]  /*44e0*/  FFMA.FTZ R32, R32, R35, -R92 ;  /* 0x0000002320207223 */ /* 0x000fe2000001085c */
[----:B---3--:R-:W-:-:S06]  /*44f0*/  FADD.FTZ R70, R58, R51 ;  /* 0x000000333a467221 */ /* 0x008fcc0000010000 */
[----:B------:R-:W3:Y:S01]  /*4500*/  MUFU.EX2 R61, R61 ;  /* 0x0000003d003d7308 */ /* 0x000ee20000000800 */
[----:B-----5:R-:W-:-:S07]  /*4510*/  FADD.FTZ R50, R26, R49 ;  /* 0x000000311a327221 */ /* 0x020fce0000010000 */
[----:B------:R-:W4:Y:S01]  /*4520*/  MUFU.EX2 R29, R29 ;  /* 0x0000001d001d7308 */ /* 0x000f220000000800 */
[----:B0-----:R-:W-:Y:S01]  /*4530*/  FADD.FTZ R51, R59, R70 ;  /* 0x000000463b337221 */ /* 0x001fe20000010000 */
[----:B------:R-:W-:-:S06]  /*4540*/  FADD.FTZ R49, R27, R50 ;  /* 0x000000321b317221 */ /* 0x000fcc0000010000 */
[----:B------:R-:W0:Y:S08]  /*4550*/  MUFU.EX2 R106, R106 ;  /* 0x0000006a006a7308 */ /* 0x000e300000000800 */
[----:B------:R-:W5:Y:S01]  /*4560*/  MUFU.EX2 R30, R30 ;  /* 0x0000001e001e7308 */ /* 0x000f620000000800 */
[----:B------:R-:W-:Y:S01]  /*4570*/  FADD.FTZ R70, R60, R51 ;  /* 0x000000333c467221 */ /* 0x000fe20000010000 */
[----:B-1----:R-:W-:-:S06]  /*4580*/  FADD.FTZ R50, R28, R49 ;  /* 0x000000311c327221 */ /* 0x002fcc0000010000 */
[----:B------:R-:W1:Y:S01]  /*4590*/  MUFU.EX2 R32, R32 ;  /* 0x0000002000207308 */ /* 0x000e620000000800 */
[----:B---3--:R-:W-:Y:S01]  /*45a0*/  FADD.FTZ R51, R61, R70 ;  /* 0x000000463d337221 */ /* 0x008fe20000010000 */
[----:B----4-:R-:W-:-:S06]  /*45b0*/  FADD.FTZ R49, R29, R50 ;  /* 0x000000321d317221 */ /* 0x010fcc0000010000 */
[----:B------:R-:W3:Y:S08]  /*45c0*/  MUFU.EX2 R63, R63 ;  /* 0x0000003f003f7308 */ /* 0x000ef00000000800 */
[----:B------:R-:W4:Y:S01]  /*45d0*/  MUFU.EX2 R21, R21 ;  /* 0x0000001500157308 */ /* 0x000f220000000800 */
[----:B0-----:R-:W-:Y:S01]  /*45e0*/  FADD.FTZ R51, R106, R51 ;  /* 0x000000336a337221 */ /* 0x001fe20000010000 */
[----:B-----5:R-:W-:-:S06]  /*45f0*/  FADD.FTZ R49, R30, R49 ;  /* 0x000000311e317221 */ /* 0x020fcc0000010000 */
[----:B------:R-:W0:Y:S01]  /*4600*/  MUFU.EX2 R24, R24 ;  /* 0x0000001800187308 */ /* 0x000e220000000800 */
[----:B------:R-:W-:Y:S01]  /*4610*/  F2FP.BF16.F32.PACK_AB R12, R14, R12 ;  /* 0x0000000c0e0c723e */ /* 0x000fe200000010ff */
[----:B------:R-:W-:Y:S01]  /*4620*/  FADD.FTZ R70, R62, R51 ;  /* 0x000000333e467221 */ /* 0x000fe20000010000 */
[----:B------:R-:W-:-:S05]  /*4630*/  F2FP.BF16.F32.PACK_AB R14, R20, R17 ;  /* 0x00000011140e723e */ /* 0x000fca00000010ff */
[----:B------:R-:W5:Y:S01]  /*4640*/  MUFU.EX2 R25, R25 ;  /* 0x0000001900197308 */ /* 0x000f620000000800 */
[----:B-1----:R-:W-:Y:S01]  /*4650*/  FADD.FTZ R20, R32, R49 ;  /* 0x0000003120147221 */ /* 0x002fe20000010000 */
[----:B------:R-:W-:Y:S01]  /*4660*/  F2FP.BF16.F32.PACK_AB R10, R105, R104 ;  /* 0x00000068690a723e */ /* 0x000fe200000010ff */
[----:B------:R3:W-:Y:S01]  /*4670*/  STSM.16.M88.4 [R153+0x1e800], R4 ;  /* 0x01e8000499007844 */ /* 0x0007e20000000200 */
[----:B------:R-:W-:-:S04]  /*4680*/  F2FP.BF16.F32.PACK_AB R11, R96, R95 ;  /* 0x0000005f600b723e */ /* 0x000fc800000010ff */
[----:B------:R-:W1:Y:S01]  /*4690*/  MUFU.EX2 R69, R69 ;  /* 0x0000004500457308 */ /* 0x000e620000000800 */
[----:B------:R0:W-:Y:S01]  /*46a0*/  STSM.16.M88.4 [R137], R8 ;  /* 0x0000000889007844 */ /* 0x0001e20000000200 */
[----:B---3--:R-:W-:Y:S01]  /*46b0*/  FADD.FTZ R7, R63, R70 ;  /* 0x000000463f077221 */ /* 0x008fe20000010000 */
[----:B----4-:R-:W-:-:S05]  /*46c0*/  FADD.FTZ R5, R21, R20 ;  /* 0x0000001415057221 */ /* 0x010fca0000010000 */
[----:B------:R-:W3:Y:S01]  /*46d0*/  MUFU.EX2 R33, R33 ;  /* 0x0000002100217308 */ /* 0x000ee20000000800 */
[----:B0-----:R-:W-:Y:S01]  /*46e0*/  FADD.FTZ R10, R64, R7 ;  /* 0x00000007400a7221 */ /* 0x001fe20000010000 */
[----:B------:R-:W-:-:S06]  /*46f0*/  FADD.FTZ R8, R24, R5 ;  /* 0x0000000518087221 */ /* 0x000fcc0000010000 */
[----:B------:R-:W0:Y:S01]  /*4700*/  MUFU.EX2 R36, R36 ;  /* 0x0000002400247308 */ /* 0x000e220000000800 */
[----:B------:R-:W-:Y:S01]  /*4710*/  FADD.FTZ R7, R65, R10 ;  /* 0x0000000a41077221 */ /* 0x000fe20000010000 */
[----:B-----5:R-:W-:-:S03]  /*4720*/  FADD.FTZ R5, R25, R8 ;  /* 0x0000000819057221 */ /* 0x020fc60000010000 */
[----:B------:R-:W-:Y:S01]  /*4730*/  FADD.FTZ R7, R66, R7 ;  /* 0x0000000742077221 */ /* 0x000fe20000010000 */
[----:B------:R-:W-:Y:S02]  /*4740*/  FADD.FTZ R8, R0, R5 ;  /* 0x0000000500087221 */ /* 0x000fe40000010000 */
[----:B------:R-:W4:Y:S01]  /*4750*/  MUFU.EX2 R73, R73 ;  /* 0x0000004900497308 */ /* 0x000f220000000800 */
[----:B------:R-:W-:Y:S01]  /*4760*/  FADD.FTZ R10, R68, R7 ;  /* 0x00000007440a7221 */ /* 0x000fe20000010000 */
[----:B------:R-:W-:-:S06]  /*4770*/  FADD.FTZ R8, R31, R8 ;  /* 0x000000081f087221 */ /* 0x000fcc0000010000 */
[----:B------:R-:W5:Y:S01]  /*4780*/  MUFU.EX2 R38, R38 ;  /* 0x0000002600267308 */ /* 0x000f620000000800 */
[----:B-1----:R-:W-:Y:S01]  /*4790*/  FADD.FTZ R11, R69, R10 ;  /* 0x0000000a450b7221 */ /* 0x002fe20000010000 */
[----:B---3--:R-:W-:-:S06]  /*47a0*/  FADD.FTZ R9, R33, R8 ;  /* 0x0000000821097221 */ /* 0x008fcc0000010000 */
[----:B------:R-:W1:Y:S01]  /*47b0*/  MUFU.EX2 R37, R37 ;  /* 0x0000002500257308 */ /* 0x000e620000000800 */
[----:B------:R-:W-:Y:S01]  /*47c0*/  FADD.FTZ R8, R72, R11 ;  /* 0x0000000b48087221 */ /* 0x000fe20000010000 */
[----:B0-----:R-:W-:-:S06]  /*47d0*/  FADD.FTZ R9, R36, R9 ;  /* 0x0000000924097221 */ /* 0x001fcc0000010000 */
[----:B------:R-:W0:Y:S01]  /*47e0*/  MUFU.EX2 R39, R39 ;  /* 0x0000002700277308 */ /* 0x000e220000000800 */
[----:B----4-:R-:W-:Y:S01]  /*47f0*/  FADD.FTZ R11, R73, R8 ;  /* 0x00000008490b7221 */ /* 0x010fe20000010000 */
[----:B-----5:R-:W-:-:S06]  /*4800*/  FADD.FTZ R8, R38, R9 ;  /* 0x0000000926087221 */ /* 0x020fcc0000010000 */
[----:B------:R-:W3:Y:S01]  /*4810*/  MUFU.EX2 R44, R44 ;  /* 0x0000002c002c7308 */ /* 0x000ee20000000800 */
[----:B------:R-:W-:-:S07]  /*4820*/  F2FP.BF16.F32.PACK_AB R13, R15, R13 ;  /* 0x0000000d0f0d723e */ /* 0x000fce00000010ff */
[----:B------:R-:W4:Y:S01]  /*4830*/  MUFU.EX2 R40, R40 ;  /* 0x0000002800287308 */ /* 0x000f220000000800 */
[----:B------:R-:W-:Y:S01]  /*4840*/  F2FP.BF16.F32.PACK_AB R15, R19, R18 ;  /* 0x00000012130f723e */ /* 0x000fe200000010ff */
[----:B------:R-:W-:-:S06]  /*4850*/  FADD.FTZ R18, R74, R11 ;  /* 0x0000000b4a127221 */ /* 0x000fcc0000010000 */
[----:B------:R-:W5:Y:S01]  /*4860*/  MUFU.EX2 R46, R46 ;  /* 0x0000002e002e7308 */ /* 0x000f620000000800 */
[----:B-1----:R-:W-:-:S07]  /*4870*/  FADD.FTZ R10, R37, R8 ;  /* 0x00000008250a7221 */ /* 0x002fce0000010000 */
[----:B------:R-:W1:Y:S01]  /*4880*/  MUFU.EX2 R41, R41 ;  /* 0x0000002900297308 */ /* 0x000e620000000800 */
[----:B------:R-:W-:Y:S01]  /*4890*/  FADD.FTZ R11, R75, R18 ;  /* 0x000000124b0b7221 */ /* 0x000fe20000010000 */
[----:B0-----:R-:W-:-:S06]  /*48a0*/  FADD.FTZ R9, R39, R10 ;  /* 0x0000000a27097221 */ /* 0x001fcc0000010000 */
[----:B------:R-:W0:Y:S08]  /*48b0*/  MUFU.EX2 R3, R3 ;  /* 0x0000000300037308 */ /* 0x000e300000000800 */
[----:B------:R-:W-:Y:S01]  /*48c0*/  MUFU.EX2 R42, R42 ;  /* 0x0000002a002a7308 */ /* 0x000fe20000000800 */
[----:B------:R-:W-:Y:S01]  /*48d0*/  FFMA.FTZ R53, R53, R35, -R92 ;  /* 0x0000002335357223 */ /* 0x000fe2000001085c */
[----:B------:R-:W-:Y:S01]  /*48e0*/  F2FP.BF16.F32.PACK_AB R58, R58, R57 ;  /* 0x000000393a3a723e */ /* 0x000fe200000010ff */
[----:B------:R4:W-:Y:S05]  /*48f0*/  STSM.16.M88.4 [R155], R12 ;  /* 0x0000000c9b007844 */ /* 0x0009ea0000000200 */
[----:B------:R-:W2:Y:S01]  /*4900*/  MUFU.EX2 R48, R48 ;  /* 0x0000003000307308 */ /* 0x000ea20000000800 */
[----:B------:R-:W-:Y:S01]  /*4910*/  F2FP.BF16.F32.PACK_AB R4, R60, R59 ;  /* 0x0000003b3c04723e */ /* 0x000fe200000010ff */
[----:B---3--:R-:W-:Y:S01]  /*4920*/  FADD.FTZ R11, R44, R11 ;  /* 0x0000000b2c0b7221 */ /* 0x008fe20000010000 */
[----:B------:R-:W-:-:S05]  /*4930*/  F2FP.BF16.F32.PACK_AB R56, R56, R54 ;  /* 0x000000363838723e */ /* 0x000fca00000010ff */
[----:B------:R-:W3:Y:S01]  /*4940*/  MUFU.EX2 R43, R43 ;  /* 0x0000002b002b7308 */ /* 0x000ee20000000800 */
[----:B------:R-:W-:Y:S02]  /*4950*/  F2FP.BF16.F32.PACK_AB R57, R23, R22 ;  /* 0x000000161739723e */ /* 0x000fe400000010ff */
[----:B------:R-:W-:Y:S01]  /*4960*/  F2FP.BF16.F32.PACK_AB R59, R27, R26 ;  /* 0x0000001a1b3b723e */ /* 0x000fe200000010ff */
[----:B----4-:R-:W-:Y:S01]  /*4970*/  FADD.FTZ R12, R40, R9 ;  /* 0x00000009280c7221 */ /* 0x010fe20000010000 */
[----:B------:R-:W-:-:S03]  /*4980*/  F2FP.BF16.F32.PACK_AB R6, R106, R61 ;  /* 0x0000003d6a06723e */ /* 0x000fc600000010ff */
[----:B------:R-:W4:Y:S01]  /*4990*/  MUFU.EX2 R76, R76 ;  /* 0x0000004c004c7308 */ /* 0x000f220000000800 */
[----:B------:R-:W-:Y:S02]  /*49a0*/  F2FP.BF16.F32.PACK_AB R5, R29, R28 ;  /* 0x0000001c1d05723e */ /* 0x000fe400000010ff */
[----:B------:R-:W-:Y:S01]  /*49b0*/  F2FP.BF16.F32.PACK_AB R7, R32, R30 ;  /* 0x0000001e2007723e */ /* 0x000fe200000010ff */
[----:B-----5:R-:W-:-:S04]  /*49c0*/  FADD.FTZ R14, R46, R11 ;  /* 0x0000000b2e0e7221 */ /* 0x020fc80000010000 */
[----:B------:R-:W5:Y:S01]  /*49d0*/  MUFU.EX2 R45, R45 ;  /* 0x0000002d002d7308 */ /* 0x000f620000000800 */
[----:B-1----:R-:W-:Y:S01]  /*49e0*/  FADD.FTZ R11, R41, R12 ;  /* 0x0000000c290b7221 */ /* 0x002fe20000010000 */
[----:B------:R-:W-:Y:S01]  /*49f0*/  FFMA.FTZ R52, R52, R35, -R92 ;  /* 0x0000002334347223 */ /* 0x000fe2000001085c */
[----:B------:R-:W-:Y:S05]  /*4a00*/  STSM.16.M88.4 [R154], R56 ;  /* 0x000000389a007844 */ /* 0x000fea0000000200 */
[----:B------:R-:W1:Y:S01]  /*4a10*/  MUFU.EX2 R77, R77 ;  /* 0x0000004d004d7308 */ /* 0x000e620000000800 */
[----:B------:R3:W-:Y:S01]  /*4a20*/  STSM.16.M88.4 [R153+0x24800], R4 ;  /* 0x0248000499007844 */ /* 0x0007e20000000200 */
[----:B0-----:R-:W-:-:S06]  /*4a30*/  FADD.FTZ R13, R3, R14 ;  /* 0x0000000e030d7221 */ /* 0x001fcc0000010000 */
[----:B------:R-:W0:Y:S01]  /*4a40*/  MUFU.EX2 R50, R53 ;  /* 0x0000003500327308 */ /* 0x000e220000000800 */
[----:B------:R-:W-:Y:S01]  /*4a50*/  FFMA.FTZ R55, R55, R35, -R92 ;  /* 0x0000002337377223 */ /* 0x000fe2000001085c */
[----:B--2---:R-:W-:-:S06]  /*4a60*/  FADD.FTZ R13, R48, R13 ;  /* 0x0000000d300d7221 */ /* 0x004fcc0000010000 */
[----:B------:R-:W2:Y:S01]  /*4a70*/  MUFU.EX2 R78, R78 ;  /* 0x0000004e004e7308 */ /* 0x000ea20000000800 */
[----:B---3--:R-:W-:Y:S01]  /*4a80*/  F2FP.BF16.F32.PACK_AB R7, R0, R25 ;  /* 0x000000190007723e */ /* 0x008fe200000010ff */
[----:B------:R-:W-:-:S06]  /*4a90*/  FADD.FTZ R0, R42, R11 ;  /* 0x0000000b2a007221 */ /* 0x000fcc0000010000 */
[----:B------:R-:W-:Y:S01]  /*4aa0*/  MUFU.EX2 R17, R47 ;  /* 0x0000002f00117308 */ /* 0x000fe20000000800 */
[----:B------:R-:W-:Y:S01]  /*4ab0*/  FADD.FTZ R12, R43, R0 ;  /* 0x000000002b0c7221 */ /* 0x000fe20000010000 */
[----:B------:R-:W-:Y:S01]  /*4ac0*/  FFMA.FTZ R80, R80, R35, -R92 ;  /* 0x0000002350507223 */ /* 0x000fe2000001085c */
[----:B----4-:R-:W-:-:S05]  /*4ad0*/  FADD.FTZ R14, R76, R13 ;  /* 0x0000000d4c0e7221 */ /* 0x010fca0000010000 */
[----:B------:R-:W3:Y:S01]  /*4ae0*/  MUFU.EX2 R79, R79 ;  /* 0x0000004f004f7308 */ /* 0x000ee20000000800 */
[----:B------:R-:W-:Y:S01]  /*4af0*/  F2FP.BF16.F32.PACK_AB R4, R63, R62 ;  /* 0x0000003e3f04723e */ /* 0x000fe200000010ff */
[----:B-----5:R-:W-:Y:S01]  /*4b00*/  FADD.FTZ R13, R45, R12 ;  /* 0x0000000c2d0d7221 */ /* 0x020fe20000010000 */
[----:B------:R-:W-:-:S05]  /*4b10*/  F2FP.BF16.F32.PACK_AB R6, R65, R64 ;  /* 0x000000404106723e */ /* 0x000fca00000010ff */
[----:B------:R-:W4:Y:S01]  /*4b20*/  MUFU.EX2 R52, R52 ;  /* 0x0000003400347308 */ /* 0x000f220000000800 */
[----:B------:R-:W-:Y:S01]  /*4b30*/  F2FP.BF16.F32.PACK_AB R5, R24, R21 ;  /* 0x000000151805723e */ /* 0x000fe200000010ff */
[----:B------:R-:W-:Y:S01]  /*4b40*/  FFMA.FTZ R83, R83, R35, -R92 ;  /* 0x0000002353537223 */ /* 0x000fe2000001085c */
[----:B------:R-:W-:Y:S02]  /*4b50*/  F2FP.BF16.F32.PACK_AB R8, R68, R66 ;  /* 0x000000424408723e */ /* 0x000fe400000010ff */
[----:B------:R-:W-:-:S03]  /*4b60*/  F2FP.BF16.F32.PACK_AB R10, R72, R69 ;  /* 0x00000045480a723e */ /* 0x000fc600000010ff */
[----:B------:R-:W5:Y:S01]  /*4b70*/  MUFU.EX2 R84, R84 ;  /* 0x0000005400547308 */ /* 0x000f620000000800 */
[----:B------:R-:W-:Y:S02]  /*4b80*/  F2FP.BF16.F32.PACK_AB R9, R33, R31 ;  /* 0x0000001f2109723e */ /* 0x000fe400000010ff */
[----:B------:R-:W-:Y:S01]  /*4b90*/  F2FP.BF16.F32.PACK_AB R11, R38, R36 ;  /* 0x00000024260b723e */ /* 0x000fe200000010ff */
[----:B-1----:R-:W-:-:S04]  /*4ba0*/  FADD.FTZ R15, R77, R14 ;  /* 0x0000000e4d0f7221 */ /* 0x002fc80000010000 */
[----:B------:R-:W1:Y:S01]  /*4bb0*/  MUFU.EX2 R55, R55 ;  /* 0x0000003700377308 */ /* 0x000e620000000800 */
[----:B0-----:R-:W-:Y:S01]  /*4bc0*/  FADD.FTZ R12, R50, R13 ;  /* 0x0000000d320c7221 */ /* 0x001fe20000010000 */
[-CC-:B------:R-:W-:Y:S01]  /*4bd0*/  FFMA.FTZ R82, R82, R35.reuse, -R92.reuse ;  /* 0x0000002352527223 */ /* 0x180fe2000001085c */
[----:B------:R3:W-:Y:S05]  /*4be0*/  STSM.16.M88.4 [R67], R4 ;  /* 0x0000000443007844 */ /* 0x0007ea0000000200 */
[----:B------:R-:W0:Y:S01]  /*4bf0*/  MUFU.EX2 R85, R85 ;  /* 0x0000005500557308 */ /* 0x000e220000000800 */
[----:B------:R4:W-:Y:S01]  /*4c00*/  STSM.16.M88.4 [R155+0x6000], R8 ;  /* 0x006000089b007844 */ /* 0x0009e20000000200 */
[----:B--2---:R-:W-:Y:S01]  /*4c10*/  FADD.FTZ R14, R78, R15 ;  /* 0x0000000f4e0e7221 */ /* 0x004fe20000010000 */
[-CC-:B------:R-:W-:Y:S01]  /*4c20*/  FFMA.FTZ R81, R81, R35.reuse, -R92.reuse ;  /* 0x0000002351517223 */ /* 0x180fe2000001085c */
[-CC-:B------:R-:W-:Y:S01]  /*4c30*/  FFMA.FTZ R107, R107, R35.reuse, -R92.reuse ;  /* 0x000000236b6b7223 */ /* 0x180fe2000001085c */
[----:B------:R-:W-:Y:S01]  /*4c40*/  FFMA.FTZ R98, R98, R35, -R92 ;  /* 0x0000002362627223 */ /* 0x000fe2000001085c */
[----:B------:R-:W2:Y:S02]  /*4c50*/  LDL R21, [R1+0x18] ;  /* 0x0000180001157983 */ /* 0x000ea40000100800 */
[----:B------:R-:W0:Y:S01]  /*4c60*/  MUFU.EX2 R80, R80 ;  /* 0x0000005000507308 */ /* 0x000e220000000800 */
[----:B---3--:R-:W-:-:S07]  /*4c70*/  FADD.FTZ R7, R79, R14 ;  /* 0x0000000e4f077221 */ /* 0x008fce0000010000 */
[----:B------:R-:W3:Y:S01]  /*4c80*/  MUFU.EX2 R86, R86 ;  /* 0x0000005600567308 */ /* 0x000ee20000000800 */
[----:B----4-:R-:W-:Y:S01]  /*4c90*/  F2FP.BF16.F32.PACK_AB R8, R3, R46 ;  /* 0x0000002e0308723e */ /* 0x010fe200000010ff */
[----:B------:R-:W-:-:S06]  /*4ca0*/  FADD.FTZ R3, R17, R12 ;  /* 0x0000000c11037221 */ /* 0x000fcc0000010000 */
[----:B------:R-:W4:Y:S01]  /*4cb0*/  MUFU.EX2 R83, R83 ;  /* 0x0000005300537308 */ /* 0x000f220000000800 */
[----:B------:R-:W-:Y:S01]  /*4cc0*/  FADD.FTZ R12, R52, R3 ;  /* 0x00000003340c7221 */ /* 0x000fe20000010000 */
[----:B-----5:R-:W-:-:S06]  /*4cd0*/  FADD.FTZ R18, R84, R7 ;  /* 0x0000000754127221 */ /* 0x020fcc0000010000 */
[----:B------:R-:W5:Y:S01]  /*4ce0*/  MUFU.EX2 R87, R87 ;  /* 0x0000005700577308 */ /* 0x000f620000000800 */
[----:B-1----:R-:W-:-:S07]  /*4cf0*/  FADD.FTZ R3, R55, R12 ;  /* 0x0000000c37037221 */ /* 0x002fce0000010000 */
[----:B------:R-:W1:Y:S01]  /*4d00*/  MUFU.EX2 R82, R82 ;  /* 0x0000005200527308 */ /* 0x000e620000000800 */
[----:B0-----:R-:W-:Y:S01]  /*4d10*/  FADD.FTZ R15, R85, R18 ;  /* 0x00000012550f7221 */ /* 0x001fe20000010000 */
[----:B------:R-:W-:-:S06]  /*4d20*/  FADD.FTZ R12, R80, R3 ;  /* 0x00000003500c7221 */ /* 0x000fcc0000010000 */
[----:B------:R-:W0:Y:S08]  /*4d30*/  MUFU.EX2 R88, R88 ;  /* 0x0000005800587308 */ /* 0x000e300000000800 */
[----:B------:R-:W0:Y:S01]  /*4d40*/  MUFU.EX2 R81, R81 ;  /* 0x0000005100517308 */ /* 0x000e220000000800 */
[----:B---3--:R-:W-:Y:S01]  /*4d50*/  FADD.FTZ R18, R86, R15 ;  /* 0x0000000f56127221 */ /* 0x008fe20000010000 */
[----:B----4-:R-:W-:-:S06]  /*4d60*/  FADD.FTZ R3, R83, R12 ;  /* 0x0000000c53037221 */ /* 0x010fcc0000010000 */
[----:B------:R-:W3:Y:S08]  /*4d70*/  MUFU.EX2 R89, R89 ;  /* 0x0000005900597308 */ /* 0x000ef00000000800 */
[----:B------:R-:W4:Y:S01]  /*4d80*/  MUFU.EX2 R0, R107 ;  /* 0x0000006b00007308 */ /* 0x000f220000000800 */
[----:B-----5:R-:W-:Y:S01]  /*4d90*/  FADD.FTZ R15, R87, R18 ;  /* 0x00000012570f7221 */ /* 0x020fe20000010000 */
[----:B-1----:R-:W-:-:S06]  /*4da0*/  FADD.FTZ R12, R82, R3 ;  /* 0x00000003520c7221 */ /* 0x002fcc0000010000 */
[----:B------:R-:W1:Y:S01]  /*4db0*/  MUFU.EX2 R13, R98 ;  /* 0x00000062000d7308 */ /* 0x000e620000000800 */
[----:B0-----:R-:W-:Y:S01]  /*4dc0*/  FADD.FTZ R18, R88, R15 ;  /* 0x0000000f58127221 */ /* 0x001fe20000010000 */
[----:B------:R-:W-:-:S03]  /*4dd0*/  FADD.FTZ R15, R81, R12 ;  /* 0x0000000c510f7221 */ /* 0x000fc60000010000 */
[----:B---3--:R-:W-:Y:S01]  /*4de0*/  FADD.FTZ R19, R89, R18 ;  /* 0x0000001259137221 */ /* 0x008fe20000010000 */
[----:B----4-:R-:W-:-:S04]  /*4df0*/  FADD.FTZ R18, R0, R15 ;  /* 0x0000000f00127221 */ /* 0x010fc80000010000 */
[----:B-1----:R-:W-:Y:S02]  /*4e00*/  FADD.FTZ R15, R13, R18 ;  /* 0x000000120d0f7221 */ /* 0x002fe40000010000 */
[----:B------:R-:W3:Y:S01]  /*4e10*/  LDL R18, [R1+0x10] ;  /* 0x0000100001127983 */ /* 0x000ee20000100800 */
        /* <DEDUP_REMOVED lines=8> */
[----:B------:R-:W4:Y:S01]  /*4ea0*/  MUFU.EX2 R3, R92 ;  /* 0x0000005c00037308 */ /* 0x000f220000000800 */
[----:B------:R-:W-:-:S02]  /*4eb0*/  F2FP.BF16.F32.PACK_AB R4, R74, R73 ;  /* 0x000000494a04723e */ /* 0x000fc400000010ff */
[----:B------:R-:W-:Y:S02]  /*4ec0*/  F2FP.BF16.F32.PACK_AB R6, R44, R75 ;  /* 0x0000004b2c06723e */ /* 0x000fe400000010ff */
[----:B------:R-:W-:Y:S02]  /*4ed0*/  F2FP.BF16.F32.PACK_AB R5, R39, R37 ;  /* 0x000000252705723e */ /* 0x000fe400000010ff */
[----:B------:R-:W-:Y:S02]  /*4ee0*/  F2FP.BF16.F32.PACK_AB R7, R41, R40 ;  /* 0x000000282907723e */ /* 0x000fe400000010ff */
[----:B------:R-:W-:Y:S02]  /*4ef0*/  F2FP.BF16.F32.PACK_AB R10, R76, R48 ;  /* 0x000000304c0a723e */ /* 0x000fe400000010ff */
[----:B------:R-:W-:Y:S02]  /*4f00*/  F2FP.BF16.F32.PACK_AB R9, R43, R42 ;  /* 0x0000002a2b09723e */ /* 0x000fe400000010ff */
[----:B------:R-:W-:Y:S01]  /*4f10*/  F2FP.BF16.F32.PACK_AB R11, R50, R45 ;  /* 0x0000002d320b723e */ /* 0x000fe200000010ff */
[----:B------:R5:W-:Y:S01]  /*4f20*/  STSM.16.M88.4 [R154+0x6000], R4 ;  /* 0x006000049a007844 */ /* 0x000be20000000200 */
[----:B0-----:R-:W-:-:S03]  /*4f30*/  F2FP.BF16.F32.PACK_AB R13, R14, R13 ;  /* 0x0000000d0e0d723e */ /* 0x001fc600000010ff */
[----:B------:R0:W-:Y:S01]  /*4f40*/  STSM.16.M88.4 [R153+0x2a800], R8 ;  /* 0x02a8000899007844 */ /* 0x0001e20000000200 */
[----:B------:R-:W-:Y:S02]  /*4f50*/  F2FP.BF16.F32.PACK_AB R12, R90, R89 ;  /* 0x000000595a0c723e */ /* 0x000fe400000010ff */
[----:B-----5:R-:W-:Y:S02]  /*4f60*/  F2FP.BF16.F32.PACK_AB R4, R78, R77 ;  /* 0x0000004d4e04723e */ /* 0x020fe400000010ff */
[----:B------:R-:W-:Y:S02]  /*4f70*/  F2FP.BF16.F32.PACK_AB R6, R84, R79 ;  /* 0x0000004f5406723e */ /* 0x000fe400000010ff */
[----:B------:R-:W-:Y:S01]  /*4f80*/  F2FP.BF16.F32.PACK_AB R5, R52, R17 ;  /* 0x000000113405723e */ /* 0x000fe200000010ff */
[----:B------:R-:W-:Y:S01]  /*4f90*/  FADD.FTZ R17, R14, R15 ;  /* 0x0000000f0e117221 */ /* 0x000fe20000010000 */
[----:B------:R-:W-:Y:S02]  /*4fa0*/  F2FP.BF16.F32.PACK_AB R7, R80, R55 ;  /* 0x000000375007723e */ /* 0x000fe400000010ff */
[----:B0-----:R-:W-:-:S02]  /*4fb0*/  F2FP.BF16.F32.PACK_AB R8, R86, R85 ;  /* 0x000000555608723e */ /* 0x001fc400000010ff */
[----:B------:R-:W-:Y:S02]  /*4fc0*/  F2FP.BF16.F32.PACK_AB R10, R88, R87 ;  /* 0x00000057580a723e */ /* 0x000fe400000010ff */
[----:B------:R-:W-:Y:S02]  /*4fd0*/  F2FP.BF16.F32.PACK_AB R9, R82, R83 ;  /* 0x000000535209723e */ /* 0x000fe400000010ff */
[----:B------:R-:W-:Y:S02]  /*4fe0*/  F2FP.BF16.F32.PACK_AB R11, R0, R81 ;  /* 0x00000051000b723e */ /* 0x000fe400000010ff */
[----:B-1----:R-:W-:Y:S02]  /*4ff0*/  F2FP.BF16.F32.PACK_AB R14, R2, R91 ;  /* 0x0000005b020e723e */ /* 0x002fe400000010ff */
[----:B----4-:R-:W-:Y:S01]  /*5000*/  F2FP.BF16.F32.PACK_AB R15, R3, R100 ;  /* 0x00000064030f723e */ /* 0x010fe200000010ff */
[----:B------:R-:W-:Y:S02]  /*5010*/  VIADD R0, R16, 0xfffffffe ;  /* 0xfffffffe10007836 */ /* 0x000fe40000000000 */
[----:B------:R-:W-:Y:S01]  /*5020*/  FADD.FTZ R20, R90, R19 ;  /* 0x000000135a147221 */ /* 0x000fe20000010000 */
[----:B------:R-:W-:-:S03]  /*5030*/  FADD.FTZ R100, R100, R17 ;  /* 0x0000001164647221 */ /* 0x000fc60000010000 */
[----:B------:R-:W-:Y:S01]  /*5040*/  FADD.FTZ R91, R91, R20 ;  /* 0x000000145b5b7221 */ /* 0x000fe20000010000 */
        /* <DEDUP_REMOVED lines=30> */
[----:B------:R-:W-:Y:S01]  /*5230*/  IMAD.MOV.U32 R121, RZ, RZ, R151 ;  /* 0x000000ffff797224 */ /* 0x000fe200078e0097 */
[----:B--2---:R0:W-:Y:S04]  /*5240*/  STSM.16.M88.4 [R21], R4 ;  /* 0x0000000415007844 */ /* 0x0041e80000000200 */
[----:B------:R1:W-:Y:S04]  /*5250*/  STSM.16.M88.4 [R155+0xc000], R8 ;  /* 0x00c000089b007844 */ /* 0x0003e80000000200 */
[----:B------:R1:W-:Y:S01]  /*5260*/  STSM.16.M88.4 [R154+0xc000], R12 ;  /* 0x00c0000c9a007844 */ /* 0x0003e20000000200 */
[----:B------:R2:W-:Y:S06]  /*5270*/  MEMBAR.ALL.CTA ;  /* 0x0000000000007992 */ /* 0x0005ec0000008000 */
[----:B--2---:R-:W2:Y:S01]  /*5280*/  FENCE.VIEW.ASYNC.S ;  /* 0x00000000000073c6 */ /* 0x004ea20000000000 */
[----:B0-----:R-:W-:Y:S01]  /*5290*/  FADD.FTZ R5, R2, R91 ;  /* 0x0000005b02057221 */ /* 0x001fe20000010000 */
[----:B------:R-:W-:Y:S01]  /*52a0*/  FADD.FTZ R2, R3, R100 ;  /* 0x0000006403027221 */ /* 0x000fe20000010000 */
[----:B---3--:R-:W-:Y:S01]  /*52b0*/  ISETP.GE.AND P2, PT, R0, R18, PT ;  /* 0x000000120000720c */ /* 0x008fe20003f46270 */
[----:B--2---:R-:W-:-:S12]  /*52c0*/  NOP ;  /* 0x0000000000007918 */ /* 0x004fd80000000000 */
[----:B-1----:R-:W-:Y:S05]  /*52d0*/  @!P2 BRA `(.L_x_12309) ;  /* 0x000000380004a947 */ /* 0x002fea0003800000 */
[----:B------:R-:W-:Y:S01]  /*52e0*/  IMAD.MOV.U32 R4, RZ, RZ, R71 ;  /* 0x000000ffff047224 */ /* 0x000fe200078e0047 */
[----:B------:R-:W-:Y:S01]  /*52f0*/  CS2R R150, SRZ ;  /* 0x0000000000967805 */ /* 0x000fe2000001ff00 */
[----:B------:R-:W-:Y:S01]  /*5300*/  IMAD.MOV.U32 R3, RZ, RZ, R34 ;  /* 0x000000ffff037224 */ /* 0x000fe200078e0022 */
[----:B------:R-:W-:Y:S01]  /*5310*/  CS2R R148, SRZ ;  /* 0x0000000000947805 */ /* 0x000fe2000001ff00 */
[----:B------:R-:W-:Y:S01]  /*5320*/  IMAD.MOV.U32 R6, RZ, RZ, R152 ;  /* 0x000000ffff067224 */ /* 0x000fe200078e0098 */
        /* <DEDUP_REMOVED lines=14> */
[----:B------:R-:W-:Y:S01]  /*5410*/  UMOV UR7, UR36 ;  /* 0x0000002400077c82 */ /* 0x000fe20008000000 */
[----:B------:R-:W-:-:S05]  /*5420*/  ULDC UR5, c[0x0][0x9d8] ;  /* 0x0002760000057ab9 */ /* 0x000fca0000000800 */
.L_x_12318:
        /* <DEDUP_REMOVED lines=9> */
.L_x_12311:
[----:B------:R-:W-:Y:S01]  /*54c0*/  ULEA UR6, UR36, UR37, 0x3 ;  /* 0x0000002524067291 */ /* 0x000fe2000f8e183f */
[----:B------:R-:W-:-:S08]  /*54d0*/  SHF.L.U32 R7, R152, 0x1f, RZ ;  /* 0x0000001f98077819 */ /* 0x000fd000000006ff */
[----:B------:R0:W1:Y:S01]  /*54e0*/  SYNCS.PHASECHK.TRANS64.TRYWAIT P2, [UR6+0x30830], R7 ;  /* 0x03083007ff0075a7 */ /* 0x0000620008040146 */
[----:B------:R-:W-:Y:S05]  /*54f0*/  @!P0 BRA `(.L_x_12312) ;  /* 0x0000000000048947 */ /* 0x000fea0003800000 */
[----:B------:R-:W-:Y:S01]  /*5500*/  BPT.TRAP 0x1 ;  /* 0x000000040000795c */ /* 0x000fe20000300000 */
.L_x_12312:
[----:B-1----:R-:W-:Y:S05]  /*5510*/  @P2 BRA `(.L_x_12310) ;  /* 0x0000000000082947 */ /* 0x002fea0003800000 */
[----:B------:R-:W1:Y:S02]  /*5520*/  SYNCS.PHASECHK.TRANS64.TRYWAIT P2, [UR6+0x30830], R7 ;  /* 0x03083007ff0075a7 */ /* 0x000e640008040146 */
[----:B-1----:R-:W-:Y:S05]  /*5530*/  @!P2 BRA `(.L_x_12313) ;  /* 0x000000bc00d4a947 */ /* 0x002fea0003800000 */
.L_x_12310:
        /* <DEDUP_REMOVED lines=27> */
.L_x_12315:
[----:B------:R-:W-:Y:S01]  /*56f0*/  ULEA UR6, UR7, UR37, 0x3 ;  /* 0x0000002507067291 */ /* 0x000fe2000f8e183f */
[----:B------:R-:W-:-:S08]  /*5700*/  SHF.L.U32 R6, R6, 0x1f, RZ ;  /* 0x0000001f06067819 */ /* 0x000fd000000006ff */
[----:B------:R0:W1:Y:S01]  /*5710*/  SYNCS.PHASECHK.TRANS64.TRYWAIT P2, [UR6+0x30850], R6 ;  /* 0x03085006ff0075a7 */ /* 0x0000620008040146 */
[----:B------:R-:W-:Y:S05]  /*5720*/  @!P0 BRA `(.L_x_12316) ;  /* 0x0000000000048947 */ /* 0x000fea0003800000 */
[----:B------:R-:W-:Y:S01]  /*5730*/  BPT.TRAP 0x1 ;  /* 0x000000040000795c */ /* 0x000fe20000300000 */
.L_x_12316:
[----:B-1----:R-:W-:Y:S05]  /*5740*/  @P2 BRA `(.L_x_12314) ;  /* 0x0000000000082947 */ /* 0x002fea0003800000 */
[----:B------:R-:W1:Y:S02]  /*5750*/  SYNCS.PHASECHK.TRANS64.TRYWAIT P2, [UR6+0x30850], R6 ;  /* 0x03085006ff0075a7 */ /* 0x000e640008040146 */
[----:B-1----:R-:W-:Y:S05]  /*5760*/  @!P2 BRA `(.L_x_12317) ;  /* 0x000000bc0060a947 */ /* 0x002fea0003800000 */
.L_x_12314:
[----:B------:R-:W-:Y:S01]  /*5770*/  ULEA UR8, UR41, UR37, 0xd ;  /* 0x0000002529087291 */ /* 0x000fe2000f8e683f */
[----:B------:R-:W-:Y:S01]  /*5780*/  WARPGROUP.ARRIVE ;  /* 0x00000000000079c5 */ /* 0x000fe20000000000 */
[----:B------:R-:W-:Y:S01]  /*5790*/  UIADD3 UR6, UR37, 0x400, URZ ;  /* 0x0000040025067890 */ /* 0x000fe2000fffe03f */
[----:B------:R-:W-:Y:S01]  /*57a0*/  FMUL.FTZ R26, R26, UR5 ;  /* 0x000000051a1a7c20 */ /* 0x000fe20008410000 */
[----:B------:R-:W-:Y:S01]  /*57b0*/  UIADD3 UR8, UR8, 0x1e800, URZ ;  /* 0x0001e80008087890 */ /* 0x000fe2000fffe03f */
[----:B01----:R-:W-:Y:S01]  /*57c0*/  FMUL.FTZ R6, R24, UR5 ;  /* 0x0000000518067c20 */ /* 0x003fe20008410000 */
[----:B------:R-:W-:Y:S01]  /*57d0*/  USHF.R.U32.HI UR6, URZ, 0x4, UR6 ;  /* 0x000000043f067899 */ /* 0x000fe20008011606 */
[----:B------:R-:W0:Y:S01]  /*57e0*/  MUFU.TANH R8, R26 ;  /* 0x0000001a00087308 */ /* 0x000e220000002400 */
[----:B------:R-:W-:Y:S01]  /*57f0*/  USHF.R.U32.HI UR8, URZ, 0x4, UR8 ;  /* 0x000000043f087899 */ /* 0x000fe20008011608 */
[----:B------:R-:W-:Y:S01]  /*5800*/  FMUL.FTZ R27, R27, UR5 ;  /* 0x000000051b1b7c20 */ /* 0x000fe20008410000 */
[----:B------:R-:W-:Y:S01]  /*5810*/  ULOP3.LUT UR6, UR6, 0x3fff, URZ, 0xc0, !UPT ;  /* 0x00003fff06067892 */ /* 0x000fe2000f8ec03f */
[----:B------:R-:W-:Y:S01]  /*5820*/  FMUL.FTZ R7, R25, UR5 ;  /* 0x0000000519077c20 */ /* 0x000fe20008410000 */
[----:B------:R-:W-:Y:S01]  /*5830*/  ULOP3.LUT UR9, UR8, 0x3fff, URZ, 0xc0, !UPT ;  /* 0x00003fff08097892 */ /* 0x000fe2000f8ec03f */
[----:B------:R-:W-:Y:S01]  /*5840*/  FMUL.FTZ R9, R29, UR5 ;  /* 0x000000051d097c20 */ /* 0x000fe20008410000 */
[----:B------:R-:W-:Y:S01]  /*5850*/  UIMAD UR8, UR7, 0x600, UR6 ;  /* 0x00000600070878a4 */ /* 0x000fe2000f8e0206 */
[----:B------:R-:W1:Y:S01]  /*5860*/  MUFU.TANH R6, R6 ;  /* 0x0000000600067308 */ /* 0x000e620000002400 */
[----:B------:R-:W-:Y:S01]  /*5870*/  ULOP3.LUT UR6, UR9, 0x10000, URZ, 0xfc, !UPT ;  /* 0x0001000009067892 */ /* 0x000fe2000f8efc3f */
[----:B------:R-:W-:Y:S01]  /*5880*/  FMUL.FTZ R10, R32, UR5 ;  /* 0x00000005200a7c20 */ /* 0x000fe20008410000 */
[----:B------:R-:W-:Y:S01]  /*5890*/  UMOV UR31, 0x40000040 ;  /* 0x40000040001f7882 */ /* 0x000fe20000000000 */
[----:B------:R-:W-:Y:S01]  /*58a0*/  UMOV UR29, 0x40000040 ;  /* 0x40000040001d7882 */ /* 0x000fe20000000000 */
[----:B------:R-:W-:Y:S01]  /*58b0*/  FMUL.FTZ R11, R33, UR5 ;  /* 0x00000005210b7c20 */ /* 0x000fe20008410000 */
[----:B------:R-:W-:Y:S01]  /*58c0*/  UMOV UR30, UR8 ;  /* 0x00000008001e7c82 */ /* 0x000fe20008000000 */
[----:B------:R-:W-:Y:S01]  /*58d0*/  FMUL.FTZ R12, R36, UR5 ;  /* 0x00000005240c7c20 */ /* 0x000fe20008410000 */
[----:B------:R-:W-:Y:S01]  /*58e0*/  UMOV UR28, UR6 ;  /* 0x00000006001c7c82 */ /* 0x000fe20008000000 */
[----:B------:R0:W-:Y:S01]  /*58f0*/  MUFU.TANH R26, R27 ;  /* 0x0000001b001a7308 */ /* 0x0001e20000002400 */
[----:B------:R-:W-:Y:S01]  /*5900*/  HGMMA.64x64x16.F32.BF16 R120, gdesc[UR28].tnspB, R120, gsb0 ;  /* 0x40e000001c7879f0 */ /* 0x000fe20008001878 */
[----:B------:R-:W-:Y:S01]  /*5910*/  UIADD3 UR30, UR8, 0x80, URZ ;  /* 0x00000080081e7890 */ /* 0x000fe2000fffe03f */
[----:B------:R-:W-:Y:S01]  /*5920*/  FMUL.FTZ R13, R37, UR5 ;  /* 0x00000005250d7c20 */ /* 0x000fe20008410000 */
[----:B------:R-:W-:Y:S01]  /*5930*/  UIADD3 UR28, UR6, 0x2, URZ ;  /* 0x00000002061c7890 */ /* 0x000fe2000fffe03f */
[----:B------:R-:W-:Y:S01]  /*5940*/  FMUL.FTZ R14, R40, UR5 ;  /* 0x00000005280e7c20 */ /* 0x000fe20008410000 */
[----:B------:R-:W-:Y:S01]  /*5950*/  UMOV UR31, 0x40000040 ;  /* 0x40000040001f7882 */ /* 0x000fe20000000000 */
[----:B------:R-:W-:Y:S01]  /*5960*/  UMOV UR29, 0x40000040 ;  /* 0x40000040001d7882 */ /* 0x000fe20000000000 */
[----:B------:R-:W2:Y:S01]  /*5970*/  MUFU.TANH R7, R7 ;  /* 0x0000000700077308 */ /* 0x000ea20000002400 */
[----:B0-----:R-:W-:-:S02]  /*5980*/  IMAD.MOV.U32 R27, RZ, RZ, R8 ;  /* 0x000000ffff1b7224 */ /* 0x001fc400078e0008 */
[----:B------:R-:W-:Y:S01]  /*5990*/  FMUL.FTZ R8, R28, UR5 ;  /* 0x000000051c087c20 */ /* 0x000fe20008410000 */
[----:B-1----:R-:W-:Y:S01]  /*59a0*/  FMNMX.FTZ R33, R6, R3, !PT ;  /* 0x0000000306217209 */ /* 0x002fe20007810000 */
        /* <DEDUP_REMOVED lines=64> */
[----:B------:R-:W-:Y:S01]  /*5db0*/  UIADD3 UR10, UR8, 0x580, URZ ;  /* 0x00000580080a7890 */ /* 0x000fe2000fffe03f */
[----:B------:R-:W-:-:S02]  /*5dc0*/  WARPGROUP.DEPBAR.LE gsb0, 0x0 ;  /* 0x00008000000079c5 */ /* 0x000fc40000010000 */
[----:B------:R-:W-:Y:S01]  /*5dd0*/  WARPGROUP.ARRIVE ;  /* 0x00000000000079c5 */ /* 0x000fe20000000000 */
[----:B------:R-:W2:Y:S01]  /*5de0*/  MUFU.TANH R16, R16 ;  /* 0x0000001000107308 */ /* 0x000ea20000002400 */
[----:B0-----:R-:W-:-:S04]  /*5df0*/  FMNMX.FTZ R41, R14, R41, !PT ;  /* 0x000000290e297209 */ /* 0x001fc80007810000 */
[----:B------:R-:W-:Y:S01]  /*5e00*/  HGMMA.64x64x16.F32.BF16 R120, gdesc[UR28].tnspB, R120, gsb0 ;  /* 0x40e000001c7879f0 */ /* 0x000fe20008001878 */
[----:B------:R-:W-:Y:S02]  /*5e10*/  UIADD3 UR30, UR8, 0x100, URZ ;  /* 0x00000100081e7890 */ /* 0x000fe4000fffe03f */
[----:B------:R-:W-:Y:S01]  /*5e20*/  UIADD3 UR28, UR6, 0x4, URZ ;  /* 0x00000004061c7890 */ /* 0x000fe2000fffe03f */
[----:B------:R-:W0:Y:S01]  /*5e30*/  MUFU.TANH R17, R17 ;  /* 0x0000001100117308 */ /* 0x000e220000002400 */
[----:B------:R-:W-:Y:S01]  /*5e40*/  UMOV UR31, 0x40000040 ;  /* 0x40000040001f7882 */ /* 0x000fe20000000000 */
[----:B------:R-:W-:Y:S01]  /*5e50*/  UMOV UR29, 0x40000040 ;  /* 0x40000040001d7882 */ /* 0x000fe20000000000 */
[----:B-1----:R-:W-:-:S05]  /*5e60*/  FMNMX.FTZ R44, R15, R41, !PT ;  /* 0x000000290f2c7209 */ /* 0x002fca0007810000 */
[----:B------:R-:W1:Y:S01]  /*5e70*/  MUFU.TANH R18, R18 ;  /* 0x0000001200127308 */ /* 0x000e620000002400 */
[----:B--2---:R-:W-:-:S07]  /*5e80*/  FMNMX.FTZ R44, R16, R44, !PT ;  /* 0x0000002c102c7209 */ /* 0x004fce0007810000 */
[----:B------:R2:W3:Y:S01]  /*5e90*/  MUFU.TANH R25, R31 ;  /* 0x0000001f00197308 */ /* 0x0004e20000002400 */
[----:B0-----:R-:W-:-:S07]  /*5ea0*/  FMNMX.FTZ R45, R17, R44, !PT ;  /* 0x0000002c112d7209 */ /* 0x001fce0007810000 */
[----:B------:R-:W0:Y:S01]  /*5eb0*/  MUFU.TANH R19, R19 ;  /* 0x0000001300137308 */ /* 0x000e220000002400 */
[----:B-1----:R-:W-:Y:S01]  /*5ec0*/  FMNMX.FTZ R45, R18, R45, !PT ;  /* 0x0000002d122d7209 */ /* 0x002fe20007810000 */
[----:B--2---:R-:W-:-:S06]  /*5ed0*/  FMUL.FTZ R31, R73, UR5 ;  /* 0x00000005491f7c20 */ /* 0x004fcc0008410000 */
[----:B------:R-:W1:Y:S01]  /*5ee0*/  MUFU.TANH R20, R20 ;  /* 0x0000001400147308 */ /* 0x000e620000002400 */
[----:B---3--:R-:W-:Y:S02]  /*5ef0*/  IMAD.MOV.U32 R60, RZ, RZ, R25 ;  /* 0x000000ffff3c7224 */ /* 0x008fe400078e0019 */
[----:B------:R-:W-:Y:S01]  /*5f00*/  FMUL.FTZ R25, R61, UR5 ;  /* 0x000000053d197c20 */ /* 0x000fe20008410000 */
[----:B------:R-:W-:Y:S01]  /*5f10*/  MOV R61, R26 ;  /* 0x0000001a003d7202 */ /* 0x000fe20000000f00 */
[----:B------:R-:W-:Y:S01]  /*5f20*/  FMUL.FTZ R26, R64, UR5 ;  /* 0x00000005401a7c20 */ /* 0x000fe20008410000 */
[----:B------:R-:W-:Y:S02]  /*5f30*/  IMAD.MOV.U32 R64, RZ, RZ, R27 ;  /* 0x000000ffff407224 */ /* 0x000fe400078e001b */
[----:B------:R-:W-:Y:S01]  /*5f40*/  FMUL.FTZ R27, R65, UR5 ;  /* 0x00000005411b7c20 */ /* 0x000fe20008410000 */
[----:B------:R-:W2:Y:S01]  /*5f50*/  MUFU.TANH R21, R21 ;  /* 0x0000001500157308 */ /* 0x000ea20000002400 */
[----:B0-----:R-:W-:-:S07]  /*5f60*/  FMNMX.FTZ R48, R19, R45, !PT ;  /* 0x0000002d13307209 */ /* 0x001fce0007810000 */
[----:B------:R0:W3:Y:S01]  /*5f70*/  MUFU.TANH R28, R30 ;  /* 0x0000001e001c7308 */ /* 0x0000e20000002400 */
[----:B-1----:R-:W-:-:S07]  /*5f80*/  FMNMX.FTZ R48, R20, R48, !PT ;  /* 0x0000003014307209 */ /* 0x002fce0007810000 */
[----:B------:R-:W1:Y:S01]  /*5f90*/  MUFU.TANH R22, R22 ;  /* 0x0000001600167308 */ /* 0x000e620000002400 */
[----:B--2---:R-:W-:Y:S01]  /*5fa0*/  FMNMX.FTZ R49, R21, R48, !PT ;  /* 0x0000003015317209 */ /* 0x004fe20007810000 */
[----:B0-----:R-:W-:-:S06]  /*5fb0*/  FMUL.FTZ R30, R72, UR5 ;  /* 0x00000005481e7c20 */ /* 0x001fcc0008410000 */
[----:B------:R-:W0:Y:S01]  /*5fc0*/  MUFU.TANH R23, R23 ;  /* 0x0000001700177308 */ /* 0x000e220000002400 */
[----:B---3--:R-:W-:Y:S02]  /*5fd0*/  IMAD.MOV.U32 R65, RZ, RZ, R28 ;  /* 0x000000ffff417224 */ /* 0x008fe400078e001c */
[----:B------:R-:W-:Y:S01]  /*5fe0*/  FMUL.FTZ R28, R68, UR5 ;  /* 0x00000005441c7c20 */ /* 0x000fe20008410000 */
[----:B------:R-:W-:Y:S02]  /*5ff0*/  WARPGROUP.DEPBAR.LE gsb0, 0x0 ;  /* 0x00008000000079c5 */ /* 0x000fe40000010000 */
[----:B------:R-:W-:Y:S02]  /*6000*/  WARPGROUP.ARRIVE ;  /* 0x00000000000079c5 */ /* 0x000fe40000000000 */
[----:B------:R-:W2:Y:S01]  /*6010*/  MUFU.TANH R24, R24 ;  /* 0x0000001800187308 */ /* 0x000ea20000002400 */
[----:B-1----:R-:W-:-:S03]  /*6020*/  FMNMX.FTZ R49, R22, R49, !PT ;  /* 0x0000003116317209 */ /* 0x002fc60007810000 */
[----:B------:R-:W-:Y:S01]  /*6030*/  HGMMA.64x64x16.F32.BF16 R120, gdesc[UR28].tnspB, R120, gsb0 ;  /* 0x40e000001c7879f0 */ /* 0x000fe20008001878 */
[----:B------:R-:W-:Y:S01]  /*6040*/  UIADD3 UR30, UR8, 0x180, URZ ;  /* 0x00000180081e7890 */ /* 0x000fe2000fffe03f */
[----:B0-----:R-:W-:Y:S01]  /*6050*/  FMNMX.FTZ R52, R23, R49, !PT ;  /* 0x0000003117347209 */ /* 0x001fe20007810000 */
[----:B------:R-:W-:Y:S01]  /*6060*/  UIADD3 UR28, UR6, 0x6, URZ ;  /* 0x00000006061c7890 */ /* 0x000fe2000fffe03f */
[----:B------:R-:W0:Y:S01]  /*6070*/  MUFU.TANH R25, R25 ;  /* 0x0000001900197308 */ /* 0x000e220000002400 */
[----:B------:R-:W-:Y:S01]  /*6080*/  UMOV UR31, 0x40000040 ;  /* 0x40000040001f7882 */ /* 0x000fe20000000000 */
[----:B------:R-:W-:-:S06]  /*6090*/  UMOV UR29, 0x40000040 ;  /* 0x40000040001d7882 */ /* 0x000fcc0000000000 */
        /* <DEDUP_REMOVED lines=14> */
[----:B------:R2:W3:Y:S01]  /*6180*/  MUFU.TANH R33, R77 ;  /* 0x0000004d00217308 */ /* 0x0004e20000002400 */
[----:B------:R-:W-:Y:S02]  /*6190*/  WARPGROUP.DEPBAR.LE gsb0, 0x0 ;  /* 0x00008000000079c5 */ /* 0x000fe40000010000 */
[----:B------:R-:W-:-:S05]  /*61a0*/  WARPGROUP.ARRIVE ;  /* 0x00000000000079c5 */ /* 0x000fca0000000000 */
[----:B------:R4:W5:Y:S01]  /*61b0*/  MUFU.TANH R36, R80 ;  /* 0x0000005000247308 */ /* 0x0009620000002400 */
[----:B--2---:R-:W-:Y:S01]  /*61c0*/  IMAD.MOV.U32 R77, RZ, RZ, R64 ;  /* 0x000000ffff4d7224 */ /* 0x004fe200078e0040 */
[----:B------:R-:W-:Y:S01]  /*61d0*/  HGMMA.64x64x16.F32.BF16 R120, gdesc[UR28].tnspB, R120, gsb0 ;  /* 0x40e000001c7879f0 */ /* 0x000fe20008001878 */
[----:B------:R-:W-:-:S05]  /*61e0*/  UIADD3 UR30, UR8, 0x200, URZ ;  /* 0x00000200081e7890 */ /* 0x000fca000fffe03f */
[----:B------:R2:W-:Y:S01]  /*61f0*/  MUFU.TANH R52, R96 ;  /* 0x0000006000347308 */ /* 0x0005e20000002400 */
[----:B------:R-:W-:Y:S01]  /*6200*/  UIADD3 UR28, UR6, 0x600, URZ ;  /* 0x00000600061c7890 */ /* 0x000fe2000fffe03f */
[----:B----4-:R-:W-:Y:S01]  /*6210*/  FMUL.FTZ R80, R55, UR5 ;  /* 0x0000000537507c20 */ /* 0x010fe20008410000 */
[----:B------:R-:W-:Y:S01]  /*6220*/  UMOV UR31, 0x40000040 ;  /* 0x40000040001f7882 */ /* 0x000fe20000000000 */
[----:B------:R-:W-:-:S04]  /*6230*/  UMOV UR29, 0x40000040 ;  /* 0x40000040001d7882 */ /* 0x000fc80000000000 */
[----:B------:R4:W5:Y:S01]  /*6240*/  MUFU.TANH R37, R81 ;  /* 0x0000005100257308 */ /* 0x0009620000002400 */
[----:B--2---:R-:W-:Y:S01]  /*6250*/  IMAD.MOV.U32 R96, RZ, RZ, R60 ;  /* 0x000000ffff607224 */ /* 0x004fe200078e003c */
[----:B0-----:R-:W-:-:S04]  /*6260*/  FMNMX.FTZ R60, R31, R57, !PT ;  /* 0x000000391f3c7209 */ /* 0x001fc80007810000 */
[----:B-1----:R-:W-:Y:S02]  /*6270*/  FMNMX.FTZ R60, R32, R60, !PT ;  /* 0x0000003c203c7209 */ /* 0x002fe40007810000 */
[----:B------:R0:W1:Y:S01]  /*6280*/  MUFU.TANH R40, R84 ;  /* 0x0000005400287308 */ /* 0x0000620000002400 */
[----:B----4-:R-:W-:-:S07]  /*6290*/  FMUL.FTZ R81, R51, UR5 ;  /* 0x0000000533517c20 */ /* 0x010fce0008410000 */
[----:B------:R2:W-:Y:S01]  /*62a0*/  MUFU.TANH R44, R88 ;  /* 0x00000058002c7308 */ /* 0x0005e20000002400 */
[----:B0-----:R-:W-:-:S07]  /*62b0*/  FMUL.FTZ R84, R39, UR5 ;  /* 0x0000000527547c20 */ /* 0x001fce0008410000 */
[----:B------:R0:W4:Y:S01]  /*62c0*/  MUFU.TANH R41, R85 ;  /* 0x0000005500297308 */ /* 0x0001220000002400 */
[----:B--2---:R-:W-:Y:S01]  /*62d0*/  IMAD.MOV.U32 R88, RZ, RZ, R61 ;  /* 0x000000ffff587224 */ /* 0x004fe200078e003d */
[----:B---3--:R-:W-:-:S04]  /*62e0*/  FMNMX.FTZ R61, R33, R60, !PT ;  /* 0x0000003c213d7209 */ /* 0x008fc80007810000 */
[----:B-----5:R-:W-:Y:S02]  /*62f0*/  FMNMX.FTZ R61, R36, R61, !PT ;  /* 0x0000003d243d7209 */ /* 0x020fe40007810000 */
[----:B------:R2:W3:Y:S01]  /*6300*/  MUFU.TANH R45, R89 ;  /* 0x00000059002d7308 */ /* 0x0004e20000002400 */
[----:B0-----:R-:W-:Y:S01]  /*6310*/  FMUL.FTZ R85, R35, UR5 ;  /* 0x0000000523557c20 */ /* 0x001fe20008410000 */
[----:B------:R-:W-:-:S04]  /*6320*/  FMNMX.FTZ R64, R37, R61, !PT ;  /* 0x0000003d25407209 */ /* 0x000fc80007810000 */
[----:B-1----:R-:W-:Y:S02]  /*6330*/  FMNMX.FTZ R64, R40, R64, !PT ;  /* 0x0000004028407209 */ /* 0x002fe40007810000 */
[----:B------:R0:W1:Y:S01]  /*6340*/  MUFU.TANH R48, R92 ;  /* 0x0000005c00307308 */ /* 0x0000620000002400 */
[----:B--2---:R-:W-:-:S07]  /*6350*/  FMUL.FTZ R89, R46, UR5 ;  /* 0x000000052e597c20 */ /* 0x004fce0008410000 */
[----:B------:R2:W-:Y:S01]  /*6360*/  MUFU.TANH R56, R100 ;  /* 0x0000006400387308 */ /* 0x0005e20000002400 */
[----:B0-----:R-:W-:-:S07]  /*6370*/  FMUL.FTZ R92, R66, UR5 ;  /* 0x00000005425c7c20 */ /* 0x001fce0008410000 */
[----:B------:R0:W5:Y:S01]  /*6380*/  MUFU.TANH R49, R93 ;  /* 0x0000005d00317308 */ /* 0x0001620000002400 */
[----:B--2---:R-:W-:Y:S01]  /*6390*/  IMAD.MOV.U32 R100, RZ, RZ, R65 ;  /* 0x000000ffff647224 */ /* 0x004fe200078e0041 */
[----:B----4-:R-:W-:-:S04]  /*63a0*/  FMNMX.FTZ R65, R41, R64, !PT ;  /* 0x0000004029417209 */ /* 0x010fc80007810000 */
[----:B------:R-:W-:Y:S02]  /*63b0*/  FMNMX.FTZ R65, R44, R65, !PT ;  /* 0x000000412c417209 */ /* 0x000fe40007810000 */
[----:B------:R2:W4:Y:S01]  /*63c0*/  MUFU.TANH R53, R97 ;  /* 0x0000006100357308 */ /* 0x0005220000002400 */
[----:B------:R-:W-:Y:S02]  /*63d0*/  WARPGROUP.DEPBAR.LE gsb0, 0x0 ;  /* 0x00008000000079c5 */ /* 0x000fe40000010000 */
[----:B------:R-:W-:Y:S01]  /*63e0*/  WARPGROUP.ARRIVE ;  /* 0x00000000000079c5 */ /* 0x000fe20000000000 */
[----:B---3--:R-:W-:Y:S01]  /*63f0*/  FMNMX.FTZ R68, R45, R65, !PT ;  /* 0x000000412d447209 */ /* 0x008fe20007810000 */
[----:B0-----:R-:W-:-:S03]  /*6400*/  FMUL.FTZ R93, R62, UR5 ;  /* 0x000000053e5d7c20 */ /* 0x001fc60008410000 */
[----:B-1----:R-:W-:Y:S01]  /*6410*/  FMNMX.FTZ R68, R48, R68, !PT ;  /* 0x0000004430447209 */ /* 0x002fe20007810000 */
[----:B------:R-:W-:Y:S01]  /*6420*/  HGMMA.64x64x16.F32.BF16 R120, gdesc[UR28].tnspB, R120, gsb0 ;  /* 0x40e000001c7879f0 */ /* 0x000fe20008001878 */
[----:B------:R-:W0:Y:S01]  /*6430*/  MUFU.TANH R57, R101 ;  /* 0x0000006500397308 */ /* 0x000e220000002400 */
[----:B------:R-:W-:Y:S01]  /*6440*/  UIADD3 UR30, UR8, 0x280, URZ ;  /* 0x00000280081e7890 */ /* 0x000fe2000fffe03f */
[----:B-----5:R-:W-:Y:S01]  /*6450*/  FMNMX.FTZ R69, R49, R68, !PT ;  /* 0x0000004431457209 */ /* 0x020fe20007810000 */
[----:B------:R-:W-:Y:S01]  /*6460*/  UIADD3 UR28, UR6, 0x602, URZ ;  /* 0x00000602061c7890 */ /* 0x000fe2000fffe03f */
[----:B--2---:R-:W-:Y:S01]  /*6470*/  FMUL.FTZ R97, R119, UR5 ;  /* 0x0000000577617c20 */ /* 0x004fe20008410000 */
[----:B------:R-:W-:Y:S01]  /*6480*/  UMOV UR31, 0x40000040 ;  /* 0x40000040001f7882 */ /* 0x000fe20000000000 */
[----:B------:R-:W-:Y:S01]  /*6490*/  FMNMX.FTZ R69, R52, R69, !PT ;  /* 0x0000004534457209 */ /* 0x000fe20007810000 */
[----:B------:R-:W-:Y:S01]  /*64a0*/  UMOV UR29, 0x40000040 ;  /* 0x40000040001d7882 */ /* 0x000fe20000000000 */
[----:B------:R1:W2:Y:S02]  /*64b0*/  MUFU.TANH R60, R104 ;  /* 0x00000068003c7308 */ /* 0x0002a40000002400 */
[----:B----4-:R-:W-:-:S04]  /*64c0*/  FMNMX.FTZ R72, R53, R69, !PT ;  /* 0x0000004535487209 */ /* 0x010fc80007810000 */
[----:B------:R-:W-:Y:S02]  /*64d0*/  FMNMX.FTZ R72, R56, R72, !PT ;  /* 0x0000004838487209 */ /* 0x000fe40007810000 */
[----:B------:R3:W4:Y:S01]  /*64e0*/  MUFU.TANH R61, R105 ;  /* 0x00000069003d7308 */ /* 0x0007220000002400 */
[----:B-1----:R-:W-:Y:S01]  /*64f0*/  FMUL.FTZ R104, R63, UR5 ;  /* 0x000000053f687c20 */ /* 0x002fe20008410000 */
[----:B0-----:R-:W-:-:S06]  /*6500*/  FMNMX.FTZ R73, R57, R72, !PT ;  /* 0x0000004839497209 */ /* 0x001fcc0007810000 */
[----:B------:R0:W1:Y:S01]  /*6510*/  MUFU.TANH R64, R108 ;  /* 0x0000006c00407308 */ /* 0x0000620000002400 */
[----:B--2---:R-:W-:Y:S01]  /*6520*/  FMNMX.FTZ R73, R60, R73, !PT ;  /* 0x000000493c497209 */ /* 0x004fe20007810000 */
[----:B---3--:R-:W-:-:S06]  /*6530*/  FMUL.FTZ R105, R59, UR5 ;  /* 0x000000053b697c20 */ /* 0x008fcc0008410000 */
[----:B------:R2:W3:Y:S01]  /*6540*/  MUFU.TANH R65, R109 ;  /* 0x0000006d00417308 */ /* 0x0004e20000002400 */
[----:B----4-:R-:W-:Y:S01]  /*6550*/  FMNMX.FTZ R76, R61, R73, !PT ;  /* 0x000000493d4c7209 */ /* 0x010fe20007810000 */
[----:B0-----:R-:W-:-:S06]  /*6560*/  FMUL.FTZ R108, R58, UR5 ;  /* 0x000000053a6c7c20 */ /* 0x001fcc0008410000 */
[----:B------:R0:W4:Y:S01]  /*6570*/  MUFU.TANH R68, R112 ;  /* 0x0000007000447308 */ /* 0x0001220000002400 */
[----:B-1----:R-:W-:Y:S01]  /*6580*/  FMNMX.FTZ R76, R64, R76, !PT ;  /* 0x0000004c404c7209 */ /* 0x002fe20007810000 */
[----:B--2---:R-:W-:-:S06]  /*6590*/  FMUL.FTZ R109, R54, UR5 ;  /* 0x00000005366d7c20 */ /* 0x004fcc0008410000 */
[----:B------:R1:W2:Y:S01]  /*65a0*/  MUFU.TANH R69, R113 ;  /* 0x0000007100457308 */ /* 0x0002a20000002400 */
[----:B---3--:R-:W-:Y:S01]  /*65b0*/  FMNMX.FTZ R34, R65, R76, !PT ;  /* 0x0000004c41227209 */ /* 0x008fe20007810000 */
[----:B0-----:R-:W-:Y:S01]  /*65c0*/  FMUL.FTZ R112, R50, UR5 ;  /* 0x0000000532707c20 */ /* 0x001fe20008410000 */
[----:B------:R-:W-:-:S05]  /*65d0*/  FMUL.FTZ R76, R111, UR5 ;  /* 0x000000056f4c7c20 */ /* 0x000fca0008410000 */
[----:B------:R0:W3:Y:S01]  /*65e0*/  MUFU.TANH R72, R116 ;  /* 0x0000007400487308 */ /* 0x0000e20000002400 */
[----:B----4-:R-:W-:Y:S01]  /*65f0*/  FMNMX.FTZ R34, R68, R34, !PT ;  /* 0x0000002244227209 */ /* 0x010fe20007810000 */
[----:B-1----:R-:W-:-:S06]  /*6600*/  FMUL.FTZ R113, R47, UR5 ;  /* 0x000000052f717c20 */ /* 0x002fcc0008410000 */
[----:B------:R1:W4:Y:S01]  /*6610*/  MUFU.TANH R73, R117 ;  /* 0x0000007500497308 */ /* 0x0003220000002400 */
[----:B--2---:R-:W-:Y:S01]  /*6620*/  FMNMX.FTZ R34, R69, R34, !PT ;  /* 0x0000002245227209 */ /* 0x004fe20007810000 */
[----:B0-----:R-:W-:-:S06]  /*6630*/  FMUL.FTZ R116, R43, UR5 ;  /* 0x000000052b747c20 */ /* 0x001fcc0008410000 */
[----:B------:R-:W-:Y:S01]  /*6640*/  MUFU.TANH R157, R157 ;  /* 0x0000009d009d7308 */ /* 0x000fe20000002400 */
[----:B---3--:R-:W-:Y:S01]  /*6650*/  FMNMX.FTZ R34, R72, R34, !PT ;  /* 0x0000002248227209 */ /* 0x008fe20007810000 */
[----:B-1----:R-:W-:Y:S01]  /*6660*/  FMUL.FTZ R117, R42, UR5 ;  /* 0x000000052a757c20 */ /* 0x002fe20008410000 */
[----:B------:R-:W-:Y:S02]  /*6670*/  WARPGROUP.DEPBAR.LE gsb0, 0x0 ;  /* 0x00008000000079c5 */ /* 0x000fe40000010000 */
[----:B------:R-:W-:-:S03]  /*6680*/  WARPGROUP.ARRIVE ;  /* 0x00000000000079c5 */ /* 0x000fc60000000000 */
[----:B------:R-:W-:Y:S01]  /*6690*/  MUFU.TANH R85, R85 ;  /* 0x0000005500557308 */ /* 0x000fe20000002400 */
[----:B----4-:R-:W-:Y:S02]  /*66a0*/  FMNMX.FTZ R34, R73, R34, !PT ;  /* 0x0000002249227209 */ /* 0x010fe40007810000 */
[----:B------:R-:W-:Y:S01]  /*66b0*/  HGMMA.64x64x16.F32.BF16 R120, gdesc[UR28].tnspB, R120, gsb0 ;  /* 0x40e000001c7879f0 */ /* 0x000fe20008001878 */
[----:B------:R-:W-:Y:S02]  /*66c0*/  UIADD3 UR30, UR8, 0x300, URZ ;  /* 0x00000300081e7890 */ /* 0x000fe4000fffe03f */
[----:B------:R-:W0:Y:S01]  /*66d0*/  SHFL.BFLY PT, R35, R34, 0x2, 0x1f ;  /* 0x0c401f0022237f89 */ /* 0x000e2200000e0000 */
[----:B------:R-:W-:Y:S01]  /*66e0*/  UIADD3 UR28, UR6, 0x604, URZ ;  /* 0x00000604061c7890 */ /* 0x000fe2000fffe03f */
[----:B------:R-:W-:Y:S01]  /*66f0*/  MUFU.TANH R156, R156 ;  /* 0x0000009c009c7308 */ /* 0x000fe20000002400 */
[----:B------:R-:W-:Y:S01]  /*6700*/  UMOV UR31, 0x40000040 ;  /* 0x40000040001f7882 */ /* 0x000fe20000000000 */
[----:B------:R-:W-:-:S06]  /*6710*/  UMOV UR29, 0x40000040 ;  /* 0x40000040001d7882 */ /* 0x000fcc0000000000 */
        /* <DEDUP_REMOVED lines=8> */
[----:B0-----:R-:W-:-:S02]  /*67a0*/  FMNMX.FTZ R34, R34, R35, !PT ;  /* 0x0000002322227209 */ /* 0x001fc40007810000 */
[----:B------:R-:W0:Y:S03]  /*67b0*/  LDC R35, c[0x0][0x988] ;  /* 0x00026200ff237b82 */ /* 0x000e260000000800 */
[----:B------:R-:W-:Y:S02]  /*67c0*/  FADD.FTZ R46, -R34, R3 ;  /* 0x00000003222e7221 */ /* 0x000fe40000010100 */
[----:B------:R-:W-:Y:S08]  /*67d0*/  MUFU.TANH R81, R81 ;  /* 0x0000005100517308 */ /* 0x000ff00000002400 */
[----:B------:R-:W-:Y:S01]  /*67e0*/  MUFU.TANH R109, R109 ;  /* 0x0000006d006d7308 */ /* 0x000fe20000002400 */
[----:B------:R-:W-:-:S02]  /*67f0*/  WARPGROUP.DEPBAR.LE gsb0, 0x0 ;  /* 0x00008000000079c5 */ /* 0x000fc40000010000 */
[----:B------:R-:W-:-:S05]  /*6800*/  WARPGROUP.ARRIVE ;  /* 0x00000000000079c5 */ /* 0x000fca0000000000 */
[----:B------:R-:W-:Y:S01]  /*6810*/  MUFU.TANH R80, R80 ;  /* 0x0000005000507308 */ /* 0x000fe20000002400 */
[-C--:B0-----:R-:W-:Y:S01]  /*6820*/  FMUL.FTZ R38, R34, R35.reuse ;  /* 0x0000002322267220 */ /* 0x081fe20000410000 */
[-C--:B------:R-:W-:Y:S01]  /*6830*/  FMUL.FTZ R46, R46, R35.reuse ;  /* 0x000000232e2e7220 */ /* 0x080fe20000410000 */
[----:B------:R-:W-:Y:S01]  /*6840*/  HGMMA.64x64x16.F32.BF16 R120, gdesc[UR28].tnspB, R120, gsb0 ;  /* 0x40e000001c7879f0 */ /* 0x000fe20008001878 */
[----:B------:R-:W-:Y:S01]  /*6850*/  UIADD3 UR30, UR8, 0x380, URZ ;  /* 0x00000380081e7890 */ /* 0x000fe2000fffe03f */
        /* <DEDUP_REMOVED lines=11> */
[----:B------:R0:W1:Y:S01]  /*6910*/  MUFU.EX2 R24, R6 ;  /* 0x0000000600187308 */ /* 0x0000620000000800 */
[----:B------:R-:W-:Y:S01]  /*6920*/  UIADD3 UR28, UR6, 0x606, URZ ;  /* 0x00000606061c7890 */ /* 0x000fe2000fffe03f */
[-CC-:B------:R-:W-:Y:S01]  /*6930*/  FFMA.FTZ R12, R12, R35.reuse, -R38.reuse ;  /* 0x000000230c0c7223 */ /* 0x180fe20000010826 */
[----:B------:R-:W-:Y:S01]  /*6940*/  UMOV UR31, 0x40000040 ;  /* 0x40000040001f7882 */ /* 0x000fe20000000000 */
[----:B------:R-:W-:Y:S01]  /*6950*/  UMOV UR29, 0x40000040 ;  /* 0x40000040001d7882 */ /* 0x000fe20000000000 */
[-CC-:B------:R-:W-:Y:S01]  /*6960*/  FFMA.FTZ R13, R13, R35.reuse, -R38.reuse ;  /* 0x000000230d0d7223 */ /* 0x180fe20000010826 */
[-CC-:B------:R-:W-:Y:S01]  /*6970*/  FFMA.FTZ R14, R14, R35.reuse, -R38.reuse ;  /* 0x000000230e0e7223 */ /* 0x180fe20000010826 */
[-CC-:B------:R-:W-:Y:S01]  /*6980*/  FFMA.FTZ R15, R15, R35.reuse, -R38.reuse ;  /* 0x000000230f0f7223 */ /* 0x180fe20000010826 */
[----:B------:R2:W3:Y:S01]  /*6990*/  MUFU.EX2 R25, R7 ;  /* 0x0000000700197308 */ /* 0x0004e20000000800 */
[----:B0-----:R-:W-:Y:S01]  /*69a0*/  FMUL.FTZ R6, R67, UR5 ;  /* 0x0000000543067c20 */ /* 0x001fe20008410000 */
[-CC-:B------:R-:W-:Y:S01]  /*69b0*/  FFMA.FTZ R16, R16, R35.reuse, -R38.reuse ;  /* 0x0000002310107223 */ /* 0x180fe20000010826 */
[-CC-:B------:R-:W-:Y:S01]  /*69c0*/  FFMA.FTZ R17, R17, R35.reuse, -R38.reuse ;  /* 0x0000002311117223 */ /* 0x180fe20000010826 */
[-CC-:B------:R-:W-:Y:S01]  /*69d0*/  FFMA.FTZ R18, R18, R35.reuse, -R38.reuse ;  /* 0x0000002312127223 */ /* 0x180fe20000010826 */
[-CC-:B------:R-:W-:Y:S01]  /*69e0*/  FFMA.FTZ R19, R19, R35.reuse, -R38.reuse ;  /* 0x0000002313137223 */ /* 0x180fe20000010826 */
[-CC-:B------:R-:W-:Y:S01]  /*69f0*/  FFMA.FTZ R20, R20, R35.reuse, -R38.reuse ;  /* 0x0000002314147223 */ /* 0x180fe20000010826 */
[----:B------:R-:W-:Y:S01]  /*6a00*/  FFMA.FTZ R21, R21, R35, -R38 ;  /* 0x0000002315157223 */ /* 0x000fe20000010826 */
[----:B------:R-:W0:Y:S01]  /*6a10*/  MUFU.EX2 R8, R8 ;  /* 0x0000000800087308 */ /* 0x000e220000000800 */
[----:B-1----:R-:W-:Y:S01]  /*6a20*/  FFMA.FTZ R26, R46, R5, R24 ;  /* 0x000000052e1a7223 */ /* 0x002fe20000010018 */
[----:B--2---:R-:W-:Y:S01]  /*6a30*/  FMUL.FTZ R7, R70, UR5 ;  /* 0x0000000546077c20 */ /* 0x004fe20008410000 */
[----:B------:R-:W-:Y:S01]  /*6a40*/  FMUL.FTZ R5, R71, UR5 ;  /* 0x0000000547057c20 */ /* 0x000fe20008410000 */
[-CC-:B------:R-:W-:Y:S01]  /*6a50*/  FFMA.FTZ R22, R22, R35.reuse, -R38.reuse ;  /* 0x0000002316167223 */ /* 0x180fe20000010826 */
[-CC-:B------:R-:W-:Y:S01]  /*6a60*/  FFMA.FTZ R23, R23, R35.reuse, -R38.reuse ;  /* 0x0000002317177223 */ /* 0x180fe20000010826 */
[-CC-:B------:R-:W-:Y:S01]  /*6a70*/  FFMA.FTZ R28, R28, R35.reuse, -R38.reuse ;  /* 0x000000231c1c7223 */ /* 0x180fe20000010826 */
[-C--:B------:R-:W-:Y:S01]  /*6a80*/  FFMA.FTZ R29, R29, R35.reuse, -R38 ;  /* 0x000000231d1d7223 */ /* 0x080fe20000010826 */
[----:B------:R1:W-:Y:S01]  /*6a90*/  MUFU.EX2 R47, R11 ;  /* 0x0000000b002f7308 */ /* 0x0003e20000000800 */
[C---:B---3--:R-:W-:Y:S01]  /*6aa0*/  FADD.FTZ R26, R25.reuse, R26 ;  /* 0x0000001a191a7221 */ /* 0x048fe20000010000 */
[----:B------:R-:W-:Y:S01]  /*6ab0*/  F2FP.BF16.F32.PACK_AB R24, R25, R24 ;  /* 0x000000181918723e */ /* 0x000fe200000010ff */
[-CC-:B------:R-:W-:Y:S01]  /*6ac0*/  FFMA.FTZ R30, R30, R35.reuse, -R38.reuse ;  /* 0x000000231e1e7223 */ /* 0x180fe20000010826 */
[-CC-:B------:R-:W-:Y:S01]  /*6ad0*/  FFMA.FTZ R31, R31, R35.reuse, -R38.reuse ;  /* 0x000000231f1f7223 */ /* 0x180fe20000010826 */
[-CC-:B------:R-:W-:Y:S01]  /*6ae0*/  FFMA.FTZ R32, R32, R35.reuse, -R38.reuse ;  /* 0x0000002320207223 */ /* 0x180fe20000010826 */
[-CC-:B------:R-:W-:Y:S01]  /*6af0*/  FFMA.FTZ R33, R33, R35.reuse, -R38.reuse ;  /* 0x0000002321217223 */ /* 0x180fe20000010826 */
[-C--:B------:R-:W-:Y:S01]  /*6b00*/  FFMA.FTZ R36, R36, R35.reuse, -R38 ;  /* 0x0000002324247223 */ /* 0x080fe20000010826 */
[----:B------:R2:W3:Y:S01]  /*6b10*/  MUFU.EX2 R25, R9 ;  /* 0x0000000900197308 */ /* 0x0004e20000000800 */
[----:B0-----:R-:W-:Y:S01]  /*6b20*/  FADD.FTZ R26, R8, R26 ;  /* 0x0000001a081a7221 */ /* 0x001fe20000010000 */
[----:B-1----:R-:W-:Y:S01]  /*6b30*/  FMUL.FTZ R11, R75, UR5 ;  /* 0x000000054b0b7c20 */ /* 0x002fe20008410000 */
[-CC-:B------:R-:W-:Y:S01]  /*6b40*/  FFMA.FTZ R37, R37, R35.reuse, -R38.reuse ;  /* 0x0000002325257223 */ /* 0x180fe20000010826 */
[-CC-:B------:R-:W-:Y:S01]  /*6b50*/  FFMA.FTZ R40, R40, R35.reuse, -R38.reuse ;  /* 0x0000002328287223 */ /* 0x180fe20000010826 */
[-CC-:B------:R-:W-:Y:S01]  /*6b60*/  FFMA.FTZ R41, R41, R35.reuse, -R38.reuse ;  /* 0x0000002329297223 */ /* 0x180fe20000010826 */
[-CC-:B------:R-:W-:Y:S01]  /*6b70*/  FFMA.FTZ R44, R44, R35.reuse, -R38.reuse ;  /* 0x000000232c2c7223 */ /* 0x180fe20000010826 */
[-CC-:B------:R-:W-:Y:S01]  /*6b80*/  FFMA.FTZ R45, R45, R35.reuse, -R38.reuse ;  /* 0x000000232d2d7223 */ /* 0x180fe20000010826 */
[----:B------:R-:W-:Y:S01]  /*6b90*/  MUFU.TANH R108, R108 ;  /* 0x0000006c006c7308 */ /* 0x000fe20000002400 */
[----:B--2---:R-:W-:Y:S01]  /*6ba0*/  FMUL.FTZ R9, R74, UR5 ;  /* 0x000000054a097c20 */ /* 0x004fe20008410000 */
[-CC-:B------:R-:W-:Y:S01]  /*6bb0*/  FFMA.FTZ R48, R48, R35.reuse, -R38.reuse ;  /* 0x0000002330307223 */ /* 0x180fe20000010826 */
[-CC-:B------:R-:W-:Y:S01]  /*6bc0*/  FFMA.FTZ R49, R49, R35.reuse, -R38.reuse ;  /* 0x0000002331317223 */ /* 0x180fe20000010826 */
[-CC-:B------:R-:W-:Y:S01]  /*6bd0*/  FFMA.FTZ R52, R52, R35.reuse, -R38.reuse ;  /* 0x0000002334347223 */ /* 0x180fe20000010826 */
[-CC-:B------:R-:W-:Y:S01]  /*6be0*/  FFMA.FTZ R53, R53, R35.reuse, -R38.reuse ;  /* 0x0000002335357223 */ /* 0x180fe20000010826 */
[-CC-:B------:R-:W-:Y:S01]  /*6bf0*/  FFMA.FTZ R56, R56, R35.reuse, -R38.reuse ;  /* 0x0000002338387223 */ /* 0x180fe20000010826 */
[-C--:B------:R-:W-:Y:S01]  /*6c00*/  FFMA.FTZ R57, R57, R35.reuse, -R38 ;  /* 0x0000002339397223 */ /* 0x080fe20000010826 */
[----:B------:R-:W-:Y:S01]  /*6c10*/  MUFU.TANH R105, R105 ;  /* 0x0000006900697308 */ /* 0x000fe20000002400 */
[C---:B---3--:R-:W-:Y:S01]  /*6c20*/  FADD.FTZ R27, R25.reuse, R26 ;  /* 0x0000001a191b7221 */ /* 0x048fe20000010000 */
[----:B------:R-:W-:Y:S01]  /*6c30*/  F2FP.BF16.F32.PACK_AB R26, R25, R8 ;  /* 0x00000008191a723e */ /* 0x000fe200000010ff */
[----:B------:R-:W-:Y:S01]  /*6c40*/  FMUL.FTZ R25, R78, UR5 ;  /* 0x000000054e197c20 */ /* 0x000fe20008410000 */
        /* <DEDUP_REMOVED lines=8> */
[----:B------:R-:W-:Y:S01]  /*6cd0*/  FFMA.FTZ R38, R73, R35, -R38 ;  /* 0x0000002349267223 */ /* 0x000fe20000010826 */
[----:B------:R-:W-:Y:S01]  /*6ce0*/  FMUL.FTZ R73, R106, UR5 ;  /* 0x000000056a497c20 */ /* 0x000fe20008410000 */
[----:B------:R-:W-:Y:S01]  /*6cf0*/  FMUL.FTZ R74, R107, UR5 ;  /* 0x000000056b4a7c20 */ /* 0x000fe20008410000 */
[----:B------:R-:W-:-:S02]  /*6d00*/  WARPGROUP.DEPBAR.LE gsb0, 0x0 ;  /* 0x00008000000079c5 */ /* 0x000fc40000010000 */
[----:B------:R-:W-:Y:S01]  /*6d10*/  WARPGROUP.ARRIVE ;  /* 0x00000000000079c5 */ /* 0x000fe20000000000 */
[----:B------:R-:W1:Y:S01]  /*6d20*/  MUFU.TANH R93, R93 ;  /* 0x0000005d005d7308 */ /* 0x000e620000002400 */
[----:B------:R-:W-:Y:S01]  /*6d30*/  FMUL.FTZ R75, R110, UR5 ;  /* 0x000000056e4b7c20 */ /* 0x000fe20008410000 */
[----:B------:R-:W-:Y:S01]  /*6d40*/  FMUL.FTZ R78, R115, UR5 ;  /* 0x00000005734e7c20 */ /* 0x000fe20008410000 */
[----:B------:R-:W-:Y:S01]  /*6d50*/  UMOV UR11, 0x40000040 ;  /* 0x40000040000b7882 */ /* 0x000fe20000000000 */
[----:B------:R-:W-:Y:S01]  /*6d60*/  UMOV UR9, 0x40000040 ;  /* 0x4000004000097882 */ /* 0x000fe20000000000 */
[----:B------:R-:W-:Y:S01]  /*6d70*/  HGMMA.64x64x16.F32.BF16 R120, gdesc[UR28].tnspB, R120, gsb0 ;  /* 0x40e000001c7879f0 */ /* 0x000fe20008001878 */
[----:B------:R-:W-:Y:S01]  /*6d80*/  UIADD3 UR30, UR8, 0x400, URZ ;  /* 0x00000400081e7890 */ /* 0x000fe2000fffe03f */
[----:B0-----:R-:W-:Y:S01]  /*6d90*/  FADD.FTZ R10, R8, R27 ;  /* 0x0000001b080a7221 */ /* 0x001fe20000010000 */
[----:B------:R-:W-:Y:S01]  /*6da0*/  F2FP.BF16.F32.PACK_AB R8, R47, R8 ;  /* 0x000000082f08723e */ /* 0x000fe200000010ff */
[----:B------:R-:W0:Y:S01]  /*6db0*/  MUFU.TANH R104, R104 ;  /* 0x0000006800687308 */ /* 0x000e220000002400 */
[----:B------:R-:W-:Y:S01]  /*6dc0*/  FMUL.FTZ R27, R79, UR5 ;  /* 0x000000054f1b7c20 */ /* 0x000fe20008410000 */
[----:B------:R-:W-:Y:S01]  /*6dd0*/  FADD.FTZ R10, R47, R10 ;  /* 0x0000000a2f0a7221 */ /* 0x000fe20000010000 */
[----:B------:R-:W-:Y:S01]  /*6de0*/  FMNMX.FTZ R47, R77, R4, !PT ;  /* 0x000000044d2f7209 */ /* 0x000fe20007810000 */
[----:B------:R-:W-:Y:S01]  /*6df0*/  UIADD3 UR28, UR6, 0xc00, URZ ;  /* 0x00000c00061c7890 */ /* 0x000fe2000fffe03f */
[----:B------:R-:W2:Y:S01]  /*6e00*/  S2R R107, SR_TID.X ;  /* 0x00000000006b7919 */ /* 0x000ea20000002100 */
[----:B------:R-:W-:Y:S01]  /*6e10*/  UMOV UR31, 0x40000040 ;  /* 0x40000040001f7882 */ /* 0x000fe20000000000 */
[----:B------:R-:W-:Y:S01]  /*6e20*/  FMNMX.FTZ R50, R88, R47, !PT ;  /* 0x0000002f58327209 */ /* 0x000fe20007810000 */
[----:B------:R-:W3:Y:S01]  /*6e30*/  MUFU.TANH R92, R92 ;  /* 0x0000005c005c7308 */ /* 0x000ee20000002400 */
[----:B------:R-:W-:-:S02]  /*6e40*/  UMOV UR29, 0x40000040 ;  /* 0x40000040001d7882 */ /* 0x000fc40000000000 */
[----:B------:R-:W-:-:S05]  /*6e50*/  FMNMX.FTZ R50, R100, R50, !PT ;  /* 0x0000003264327209 */ /* 0x000fca0007810000 */
[----:B------:R4:W-:Y:S08]  /*6e60*/  MUFU.TANH R47, R82 ;  /* 0x00000052002f7308 */ /* 0x0009f00000002400 */
[----:B------:R-:W5:Y:S01]  /*6e70*/  MUFU.TANH R6, R6 ;  /* 0x0000000600067308 */ /* 0x000f620000002400 */
[----:B----4-:R-:W-:-:S04]  /*6e80*/  MOV R82, R96 ;  /* 0x0000006000527202 */ /* 0x010fc80000000f00 */
[----:B------:R-:W-:-:S03]  /*6e90*/  FMNMX.FTZ R50, R82, R50, !PT ;  /* 0x0000003252327209 */ /* 0x000fc60007810000 */
[----:B------:R-:W4:Y:S01]  /*6ea0*/  MUFU.TANH R7, R7 ;  /* 0x0000000700077308 */ /* 0x000f220000002400 */
[----:B------:R-:W-:-:S04]  /*6eb0*/  FMNMX.FTZ R51, R157, R50, !PT ;  /* 0x000000329d337209 */ /* 0x000fc80007810000 */
[----:B------:R-:W-:Y:S02]  /*6ec0*/  FMNMX.FTZ R51, R85, R51, !PT ;  /* 0x0000003355337209 */ /* 0x000fe40007810000 */
[----:B--2---:R-:W-:Y:S01]  /*6ed0*/  SHF.R.U32.HI R106, RZ, 0x7, R107 ;  /* 0x00000007ff6a7819 */ /* 0x004fe2000001166b */
[----:B------:R-:W2:Y:S01]  /*6ee0*/  MUFU.TANH R5, R5 ;  /* 0x0000000500057308 */ /* 0x000ea20000002400 */
[----:B------:R-:W-:Y:S02]  /*6ef0*/  FMNMX.FTZ R54, R156, R51, !PT ;  /* 0x000000339c367209 */ /* 0x000fe40007810000 */
[----:B------:R-:W-:Y:S02]  /*6f00*/  ISETP.GE.U32.AND P2, PT, R107, 0x180, PT ;  /* 0x000001806b00780c */ /* 0x000fe40003f46070 */
[----:B------:R-:W-:-:S03]  /*6f10*/  FMNMX.FTZ R54, R84, R54, !PT ;  /* 0x0000003654367209 */ /* 0x000fc60007810000 */
[----:B------:R-:W2:Y:S01]  /*6f20*/  MUFU.TANH R9, R9 ;  /* 0x0000000900097308 */ /* 0x000ea20000002400 */
[----:B------:R-:W-:-:S04]  /*6f30*/  FMNMX.FTZ R55, R117, R54, !PT ;  /* 0x0000003675377209 */ /* 0x000fc80007810000 */
        /* <DEDUP_REMOVED lines=8> */
[----:B------:R-:W-:Y:S01]  /*6fc0*/  FMNMX.FTZ R62, R109, R59, !PT ;  /* 0x0000003b6d3e7209 */ /* 0x000fe20007810000 */
[----:B------:R-:W-:Y:S02]  /*6fd0*/  WARPGROUP.DEPBAR.LE gsb0, 0x0 ;  /* 0x00008000000079c5 */ /* 0x000fe40000010000 */
[----:B------:R-:W-:Y:S01]  /*6fe0*/  WARPGROUP.ARRIVE ;  /* 0x00000000000079c5 */ /* 0x000fe20000000000 */
[----:B------:R-:W-:-:S03]  /*6ff0*/  FMNMX.FTZ R62, R80, R62, !PT ;  /* 0x0000003e503e7209 */ /* 0x000fc60007810000 */
[----:B------:R0:W2:Y:S01]  /*7000*/  MUFU.TANH R50, R83 ;  /* 0x0000005300327308 */ /* 0x0000a20000002400 */
[----:B------:R-:W-:Y:S01]  /*7010*/  FMNMX.FTZ R63, R108, R62, !PT ;  /* 0x0000003e6c3f7209 */ /* 0x000fe20007810000 */
[----:B------:R-:W-:Y:S01]  /*7020*/  HGMMA.64x64x16.F32.BF16 R120, gdesc[UR28].tnspB, R120, gsb0 ;  /* 0x40e000001c7879f0 */ /* 0x000fe20008001878 */
[----:B------:R-:W-:Y:S02]  /*7030*/  UIADD3 UR30, UR8, 0x480, URZ ;  /* 0x00000480081e7890 */ /* 0x000fe4000fffe03f */
[----:B------:R-:W-:Y:S01]  /*7040*/  FMNMX.FTZ R63, R105, R63, !PT ;  /* 0x0000003f693f7209 */ /* 0x000fe20007810000 */
[----:B------:R-:W-:Y:S02]  /*7050*/  UIADD3 UR28, UR6, 0xc02, URZ ;  /* 0x00000c02061c7890 */ /* 0x000fe4000fffe03f */
[----:B------:R5:W2:Y:S01]  /*7060*/  MUFU.TANH R51, R86 ;  /* 0x0000005600337308 */ /* 0x000aa20000002400 */
[----:B-1----:R-:W-:Y:S01]  /*7070*/  FMNMX.FTZ R66, R93, R63, !PT ;  /* 0x0000003f5d427209 */ /* 0x002fe20007810000 */
[----:B0-----:R-:W-:-:S02]  /*7080*/  IMAD.MOV.U32 R83, RZ, RZ, R88 ;  /* 0x000000ffff537224 */ /* 0x001fc400078e0058 */
[----:B------:R-:W-:Y:S01]  /*7090*/  FMUL.FTZ R88, R118, UR5 ;  /* 0x0000000576587c20 */ /* 0x000fe20008410000 */
[----:B------:R-:W-:Y:S01]  /*70a0*/  UMOV UR31, 0x40000040 ;  /* 0x40000040001f7882 */ /* 0x000fe20000000000 */
[----:B------:R-:W-:Y:S01]  /*70b0*/  FMNMX.FTZ R66, R104, R66, !PT ;  /* 0x0000004268427209 */ /* 0x000fe20007810000 */
[----:B------:R-:W-:Y:S01]  /*70c0*/  UMOV UR29, 0x40000040 ;  /* 0x40000040001d7882 */ /* 0x000fe20000000000 */
[----:B------:R-:W0:Y:S02]  /*70d0*/  MUFU.TANH R54, R87 ;  /* 0x0000005700367308 */ /* 0x000e240000002400 */
[----:B---3--:R-:W-:Y:S01]  /*70e0*/  FMNMX.FTZ R67, R92, R66, !PT ;  /* 0x000000425c437209 */ /* 0x008fe20007810000 */
[----:B-----5:R-:W-:Y:S02]  /*70f0*/  IMAD.MOV.U32 R86, RZ, RZ, R77 ;  /* 0x000000ffff567224 */ /* 0x020fe400078e004d */
[----:B------:R-:W-:Y:S01]  /*7100*/  FMUL.FTZ R77, R114, UR5 ;  /* 0x00000005724d7c20 */ /* 0x000fe20008410000 */
[----:B------:R-:W-:-:S02]  /*7110*/  FMNMX.FTZ R67, R6, R67, !PT ;  /* 0x0000004306437209 */ /* 0x000fc40007810000 */
[----:B------:R-:W1:Y:S02]  /*7120*/  MUFU.TANH R55, R90 ;  /* 0x0000005a00377308 */ /* 0x000e640000002400 */
[----:B----4-:R-:W-:-:S04]  /*7130*/  FMNMX.FTZ R67, R7, R67, !PT ;  /* 0x0000004307437209 */ /* 0x010fc80007810000 */
[----:B--2---:R-:W-:Y:S02]  /*7140*/  FMNMX.FTZ R70, R5, R67, !PT ;  /* 0x0000004305467209 */ /* 0x004fe40007810000 */
[----:B------:R-:W2:Y:S02]  /*7150*/  MUFU.TANH R58, R91 ;  /* 0x0000005b003a7308 */ /* 0x000ea40000002400 */
[----:B------:R-:W-:-:S04]  /*7160*/  FMNMX.FTZ R70, R9, R70, !PT ;  /* 0x0000004609467209 */ /* 0x000fc80007810000 */
[----:B------:R-:W-:Y:S02]  /*7170*/  FMNMX.FTZ R71, R11, R70, !PT ;  /* 0x000000460b477209 */ /* 0x000fe40007810000 */
[----:B------:R-:W3:Y:S02]  /*7180*/  MUFU.TANH R59, R94 ;  /* 0x0000005e003b7308 */ /* 0x000ee40000002400 */
[----:B------:R-:W-:-:S04]  /*7190*/  FMNMX.FTZ R71, R25, R71, !PT ;  /* 0x0000004719477209 */ /* 0x000fc80007810000 */
[----:B------:R-:W-:Y:S02]  /*71a0*/  FMNMX.FTZ R71, R27, R71, !PT ;  /* 0x000000471b477209 */ /* 0x000fe40007810000 */
[----:B------:R-:W4:Y:S02]  /*71b0*/  MUFU.TANH R62, R95 ;  /* 0x0000005f003e7308 */ /* 0x000f240000002400 */
[----:B------:R-:W-:-:S04]  /*71c0*/  FMNMX.FTZ R71, R47, R71, !PT ;  /* 0x000000472f477209 */ /* 0x000fc80007810000 */
[----:B------:R-:W-:Y:S02]  /*71d0*/  FMNMX.FTZ R71, R50, R71, !PT ;  /* 0x0000004732477209 */ /* 0x000fe40007810000 */
[----:B------:R-:W5:Y:S02]  /*71e0*/  MUFU.TANH R63, R98 ;  /* 0x00000062003f7308 */ /* 0x000f640000002400 */
[----:B------:R-:W-:-:S04]  /*71f0*/  FMNMX.FTZ R71, R51, R71, !PT ;  /* 0x0000004733477209 */ /* 0x000fc80007810000 */
[----:B0-----:R-:W-:Y:S02]  /*7200*/  FMNMX.FTZ R71, R54, R71, !PT ;  /* 0x0000004736477209 */ /* 0x001fe40007810000 */
[----:B------:R-:W0:Y:S02]  /*7210*/  MUFU.TANH R66, R99 ;  /* 0x0000006300427308 */ /* 0x000e240000002400 */
[----:B-1----:R-:W-:-:S04]  /*7220*/  FMNMX.FTZ R71, R55, R71, !PT ;  /* 0x0000004737477209 */ /* 0x002fc80007810000 */
[----:B--2---:R-:W-:Y:S02]  /*7230*/  FMNMX.FTZ R71, R58, R71, !PT ;  /* 0x000000473a477209 */ /* 0x004fe40007810000 */
[----:B------:R-:W1:Y:S02]  /*7240*/  MUFU.TANH R67, R102 ;  /* 0x0000006600437308 */ /* 0x000e640000002400 */
[----:B---3--:R-:W-:-:S04]  /*7250*/  FMNMX.FTZ R71, R59, R71, !PT ;  /* 0x000000473b477209 */ /* 0x008fc80007810000 */
[----:B----4-:R-:W-:Y:S01]  /*7260*/  FMNMX.FTZ R71, R62, R71, !PT ;  /* 0x000000473e477209 */ /* 0x010fe20007810000 */
[----:B------:R-:W-:Y:S02]  /*7270*/  WARPGROUP.DEPBAR.LE gsb0, 0x0 ;  /* 0x00008000000079c5 */ /* 0x000fe40000010000 */
[----:B------:R-:W2:Y:S01]  /*7280*/  MUFU.TANH R70, R103 ;  /* 0x0000006700467308 */ /* 0x000ea20000002400 */
[----:B-----5:R-:W-:Y:S01]  /*7290*/  FMNMX.FTZ R71, R63, R71, !PT ;  /* 0x000000473f477209 */ /* 0x020fe20007810000 */
[----:B------:R-:W-:-:S03]  /*72a0*/  WARPGROUP.ARRIVE ;  /* 0x00000000000079c5 */ /* 0x000fc60000000000 */
[----:B0-----:R-:W-:-:S03]  /*72b0*/  FMNMX.FTZ R71, R66, R71, !PT ;  /* 0x0000004742477209 */ /* 0x001fc60007810000 */
[----:B------:R-:W0:Y:S01]  /*72c0*/  MUFU.TANH R73, R73 ;  /* 0x0000004900497308 */ /* 0x000e220000002400 */
[----:B-1----:R-:W-:Y:S01]  /*72d0*/  FMNMX.FTZ R71, R67, R71, !PT ;  /* 0x0000004743477209 */ /* 0x002fe20007810000 */
[----:B------:R-:W-:Y:S01]  /*72e0*/  HGMMA.64x64x16.F32.BF16 R120, gdesc[UR28].tnspB, R120, gsb0 ;  /* 0x40e000001c7879f0 */ /* 0x000fe20008001878 */
[----:B------:R-:W-:Y:S02]  /*72f0*/  UIADD3 UR30, UR8, 0x500, URZ ;  /* 0x00000500081e7890 */ /* 0x000fe4000fffe03f */
[----:B------:R-:W-:Y:S01]  /*7300*/  UIADD3 UR28, UR6, 0xc04, URZ ;  /* 0x00000c04061c7890 */ /* 0x000fe2000fffe03f */
[----:B------:R-:W-:Y:S02]  /*7310*/  UMOV UR31, 0x40000040 ;  /* 0x40000040001f7882 */ /* 0x000fe40000000000 */
[----:B------:R-:W1:Y:S01]  /*7320*/  MUFU.TANH R74, R74 ;  /* 0x0000004a004a7308 */ /* 0x000e620000002400 */
[----:B--2---:R-:W-:Y:S01]  /*7330*/  FMNMX.FTZ R71, R70, R71, !PT ;  /* 0x0000004746477209 */ /* 0x004fe20007810000 */
[----:B------:R-:W-:Y:S01]  /*7340*/  UMOV UR29, 0x40000040 ;  /* 0x40000040001d7882 */ /* 0x000fe20000000000 */
[----:B------:R-:W-:-:S05]  /*7350*/  UIADD3 UR8, UR6, 0xc06, URZ ;  /* 0x00000c0606087890 */ /* 0x000fca000fffe03f */
        /* <DEDUP_REMOVED lines=11> */
[----:B--2---:R-:W-:-:S04]  /*7410*/  FMNMX.FTZ R71, R78, R71, !PT ;  /* 0x000000474e477209 */ /* 0x004fc80007810000 */
[----:B0-----:R-:W-:-:S04]  /*7420*/  FMNMX.FTZ R71, R88, R71, !PT ;  /* 0x0000004758477209 */ /* 0x001fc80007810000 */
[----:B-1----:R-:W-:-:S05]  /*7430*/  FMNMX.FTZ R71, R97, R71, !PT ;  /* 0x0000004761477209 */ /* 0x002fca0007810000 */
[----:B------:R-:W0:Y:S01]  /*7440*/  SHFL.BFLY PT, R79, R71, 0x2, 0x1f ;  /* 0x0c401f00474f7f89 */ /* 0x000e2200000e0000 */
[----:B------:R-:W-:Y:S02]  /*7450*/  WARPGROUP.DEPBAR.LE gsb0, 0x0 ;  /* 0x00008000000079c5 */ /* 0x000fe40000010000 */
[----:B------:R-:W-:-:S06]  /*7460*/  WARPGROUP.ARRIVE ;  /* 0x00000000000079c5 */ /* 0x000fcc0000000000 */
[----:B------:R-:W-:Y:S01]  /*7470*/  HGMMA.64x64x16.F32.BF16 R120, gdesc[UR28].tnspB, R120, gsb0 ;  /* 0x40e000001c7879f0 */ /* 0x000fe20008001878 */
[----:B0-----:R-:W-:-:S05]  /*7480*/  FMNMX.FTZ R71, R71, R79, !PT ;  /* 0x0000004f47477209 */ /* 0x001fca0007810000 */
[----:B------:R-:W0:Y:S02]  /*7490*/  SHFL.BFLY PT, R79, R71, 0x1, 0x1f ;  /* 0x0c201f00474f7f89 */ /* 0x000e2400000e0000 */
[----:B0-----:R-:W-:-:S05]  /*74a0*/  FMNMX.FTZ R71, R71, R79, !PT ;  /* 0x0000004f47477209 */ /* 0x001fca0007810000 */
[C---:B------:R-:W-:Y:S01]  /*74b0*/  FMUL.FTZ R96, R71.reuse, R35 ;  /* 0x0000002347607220 */ /* 0x040fe20000410000 */
[----:B------:R-:W-:-:S03]  /*74c0*/  FADD.FTZ R101, -R71, R4 ;  /* 0x0000000447657221 */ /* 0x000fc60000010100 */
        /* <DEDUP_REMOVED lines=48> */
[----:B------:R-:W-:Y:S01]  /*77d0*/  FMUL.FTZ R96, R101, R35 ;  /* 0x0000002365607220 */ /* 0x000fe20000410000 */
[----:B------:R-:W-:-:S02]  /*77e0*/  WARPGROUP.DEPBAR.LE gsb0, 0x0 ;  /* 0x00008000000079c5 */ /* 0x000fc40000010000 */
[----:B------:R-:W2:Y:S01]  /*77f0*/  LDL R101, [R1+0x14] ;  /* 0x0000140001657983 */ /* 0x000ea20000100800 */
[----:B------:R-:W-:Y:S01]  /*7800*/  WARPGROUP.ARRIVE ;  /* 0x00000000000079c5 */ /* 0x000fe20000000000 */
[----:B------:R-:W-:Y:S01]  /*7810*/  VIADD R27, R106, 0x9 ;  /* 0x000000096a1b7836 */ /* 0x000fe20000000000 */
[----:B------:R-:W-:Y:S04]  /*7820*/  MUFU.EX2 R96, R96 ;  /* 0x0000006000607308 */ /* 0x000fe80000000800 */
[----:B------:R-:W-:Y:S01]  /*7830*/  HGMMA.64x64x16.F32.BF16 R120, gdesc[UR8].tnspB, R120, gsb0 ;  /* 0x40e00000087879f0 */ /* 0x000fe20008001878 */
[----:B------:R-:W-:-:S03]  /*7840*/  SEL R27, R27, 0x9, !P2 ;  /* 0x000000091b1b7807 */ /* 0x000fc60005000000 */
[----:B------:R-:W0:Y:S08]  /*7850*/  MUFU.EX2 R25, R98 ;  /* 0x0000006200197308 */ /* 0x000e300000000800 */
[----:B------:R-:W1:Y:S08]  /*7860*/  MUFU.EX2 R102, R102 ;  /* 0x0000006600667308 */ /* 0x000e700000000800 */
[----:B------:R-:W3:Y:S01]  /*7870*/  MUFU.EX2 R100, R100 ;  /* 0x0000006400647308 */ /* 0x000ee20000000800 */
[----:B0-----:R-:W-:-:S07]  /*7880*/  FFMA.FTZ R2, R96, R2, R25 ;  /* 0x0000000260027223 */ /* 0x001fce0000010019 */
[----:B------:R-:W0:Y:S01]  /*7890*/  MUFU.EX2 R99, R99 ;  /* 0x0000006300637308 */ /* 0x000e220000000800 */
[----:B-1----:R-:W-:-:S07]  /*78a0*/  FADD.FTZ R2, R102, R2 ;  /* 0x0000000266027221 */ /* 0x002fce0000010000 */
[----:B------:R-:W1:Y:S08]  /*78b0*/  MUFU.EX2 R4, R4 ;  /* 0x0000000400047308 */ /* 0x000e700000000800 */
[----:B------:R-:W4:Y:S01]  /*78c0*/  MUFU.EX2 R12, R12 ;  /* 0x0000000c000c7308 */ /* 0x000f220000000800 */
[----:B------:R-:W-:Y:S02]  /*78d0*/  WARPGROUP.DEPBAR.LE gsb0, 0x0 ;  /* 0x00008000000079c5 */ /* 0x000fe40000010000 */
[----:B------:R5:W-:Y:S06]  /*78e0*/  BAR.ARV R27, 0x100 ;  /* 0x0004001b0000751d */ /* 0x000bec0000002000 */
[----:B-----5:R-:W-:-:S05]  /*78f0*/  IMAD.U32 R27, RZ, RZ, UR36 ;  /* 0x00000024ff1b7e24 */ /* 0x020fca000f8e00ff */
[----:B------:R-:W-:-:S05]  /*7900*/  @!P1 LEA R27, R27, UR37, 0x3 ;  /* 0x000000251b1b9c11 */ /* 0x000fca000f8e18ff */
[----:B------:R-:W-:-:S05]  /*7910*/  @!P1 VIADD R27, R27, 0x30840 ;  /* 0x000308401b1b9836 */ /* 0x000fca0000000000 */
[----:B------:R-:W-:-:S04]  /*7920*/  @!P1 PRMT R27, RZ, 0x654, R27 ;  /* 0x00000654ff1b9816 */ /* 0x000fc8000000001b */
[----:B------:R5:W-:Y:S02]  /*7930*/  @!P1 SYNCS.ARRIVE.TRANS64.RED.A1T0 RZ, [R27+URZ], RZ ;  /* 0x000000ff1bff99a7 */ /* 0x000be4000810043f */
[----:B-----5:R-:W-:Y:S01]  /*7940*/  IMAD.U32 R27, RZ, RZ, UR7 ;  /* 0x00000007ff1b7e24 */ /* 0x020fe2000f8e00ff */
[----:B------:R-:W5:Y:S04]  /*7950*/  MUFU.EX2 R85, R85 ;  /* 0x0000005500557308 */ /* 0x000f680000000800 */
[----:B------:R-:W-:-:S04]  /*7960*/  @!P1 LEA R27, R27, UR37, 0x3 ;  /* 0x000000251b1b9c11 */ /* 0x000fc8000f8e18ff */
[----:B------:R-:W-:Y:S01]  /*7970*/  @!P1 IADD3 R27, R27, 0x30860, RZ ;  /* 0x000308601b1b9810 */ /* 0x000fe20007ffe0ff */
[----:B------:R-:W-:Y:S01]  /*7980*/  MUFU.EX2 R13, R13 ;  /* 0x0000000d000d7308 */ /* 0x000fe20000000800 */
[----:B---3--:R-:W-:Y:S02]  /*7990*/  FADD.FTZ R2, R100, R2 ;  /* 0x0000000264027221 */ /* 0x008fe40000010000 */
[----:B------:R-:W-:-:S05]  /*79a0*/  @!P1 PRMT R27, RZ, 0x654, R27 ;  /* 0x00000654ff1b9816 */ /* 0x000fca000000001b */
[----:B------:R-:W3:Y:S01]  /*79b0*/  MUFU.EX2 R90, R90 ;  /* 0x0000005a005a7308 */ /* 0x000ee20000000800 */
[----:B------:R1:W-:Y:S01]  /*79c0*/  @!P1 SYNCS.ARRIVE.TRANS64.RED.A1T0 RZ, [R27+URZ], RZ ;  /* 0x000000ff1bff99a7 */ /* 0x0003e2000810043f */
[----:B0-----:R-:W-:Y:S01]  /*79d0*/  FADD.FTZ R2, R99, R2 ;  /* 0x0000000263027221 */ /* 0x001fe20000010000 */
[----:B------:R-:W-:-:S05]  /*79e0*/  F2FP.BF16.F32.PACK_AB R25, R102, R25 ;  /* 0x000000196619723e */ /* 0x000fca00000010ff */
[----:B------:R-:W-:Y:S01]  /*79f0*/  MUFU.EX2 R14, R14 ;  /* 0x0000000e000e7308 */ /* 0x000fe20000000800 */
[----:B-1----:R-:W-:Y:S01]  /*7a00*/  F2FP.BF16.F32.PACK_AB R27, R99, R100 ;  /* 0x00000064631b723e */ /* 0x002fe200000010ff */
[----:B------:R-:W-:-:S06]  /*7a10*/  FADD.FTZ R2, R4, R2 ;  /* 0x0000000204027221 */ /* 0x000fcc0000010000 */
[----:B------:R-:W0:Y:S01]  /*7a20*/  MUFU.EX2 R84, R84 ;  /* 0x0000005400547308 */ /* 0x000e220000000800 */
[----:B----4-:R-:W-:Y:S01]  /*7a30*/  FADD.FTZ R10, R12, R10 ;  /* 0x0000000a0c0a7221 */ /* 0x010fe20000010000 */
[----:B------:R1:W-:Y:S06]  /*7a40*/  STSM.16.M88.4 [R153+0x1e800], R24 ;  /* 0x01e8001899007844 */ /* 0x0003ec0000000200 */
[----:B------:R-:W-:Y:S01]  /*7a50*/  MUFU.EX2 R15, R15 ;  /* 0x0000000f000f7308 */ /* 0x000fe20000000800 */
[----:B-----5:R-:W-:-:S07]  /*7a60*/  FADD.FTZ R2, R85, R2 ;  /* 0x0000000255027221 */ /* 0x020fce0000010000 */
[----:B------:R-:W4:Y:S08]  /*7a70*/  MUFU.EX2 R91, R91 ;  /* 0x0000005b005b7308 */ /* 0x000f300000000800 */
[----:B------:R-:W-:Y:S01]  /*7a80*/  MUFU.EX2 R16, R16 ;  /* 0x0000001000107308 */ /* 0x000fe20000000800 */
[----:B---3--:R-:W-:-:S07]  /*7a90*/  FADD.FTZ R2, R90, R2 ;  /* 0x000000025a027221 */ /* 0x008fce0000010000 */
[----:B------:R-:W3:Y:S08]  /*7aa0*/  MUFU.EX2 R83, R83 ;  /* 0x0000005300537308 */ /* 0x000ef00000000800 */
[----:B-1----:R1:W-:Y:S08]  /*7ab0*/  MUFU.EX2 R26, R9 ;  /* 0x00000009001a7308 */ /* 0x0023f00000000800 */
[----:B------:R-:W-:Y:S01]  /*7ac0*/  MUFU.EX2 R17, R17 ;  /* 0x0000001100117308 */ /* 0x000fe20000000800 */
[----:B-1----:R-:W-:Y:S01]  /*7ad0*/  F2FP.BF16.F32.PACK_AB R9, R85, R4 ;  /* 0x000000045509723e */ /* 0x002fe200000010ff */
[----:B------:R-:W-:Y:S01]  /*7ae0*/  FADD.FTZ R4, R13, R10 ;  /* 0x0000000a0d047221 */ /* 0x000fe20000010000 */
[----:B0-----:R-:W-:-:S03]  /*7af0*/  FADD.FTZ R2, R84, R2 ;  /* 0x0000000254027221 */ /* 0x001fc60000010000 */
[----:B------:R-:W-:Y:S02]  /*7b00*/  FADD.FTZ R4, R14, R4 ;  /* 0x000000040e047221 */ /* 0x000fe40000010000 */
[----:B------:R-:W0:Y:S08]  /*7b10*/  MUFU.EX2 R89, R89 ;  /* 0x0000005900597308 */ /* 0x000e300000000800 */
[----:B------:R-:W-:Y:S01]  /*7b20*/  MUFU.EX2 R18, R18 ;  /* 0x0000001200127308 */ /* 0x000fe20000000800 */
[----:B----4-:R-:W-:-:S07]  /*7b30*/  FADD.FTZ R2, R91, R2 ;  /* 0x000000025b027221 */ /* 0x010fce0000010000 */
[----:B------:R-:W1:Y:S08]  /*7b40*/  MUFU.EX2 R82, R82 ;  /* 0x0000005200527308 */ /* 0x000e700000000800 */
[----:B------:R-:W-:Y:S08]  /*7b50*/  MUFU.EX2 R98, R81 ;  /* 0x0000005100627308 */ /* 0x000ff00000000800 */
[----:B------:R-:W4:Y:S08]  /*7b60*/  MUFU.EX2 R19, R19 ;  /* 0x0000001300137308 */ /* 0x000f300000000800 */
[----:B------:R5:W-:Y:S01]  /*7b70*/  MUFU.EX2 R81, R5 ;  /* 0x0000000500517308 */ /* 0x000be20000000800 */
[----:B---3--:R-:W-:Y:S01]  /*7b80*/  FADD.FTZ R2, R83, R2 ;  /* 0x0000000253027221 */ /* 0x008fe20000010000 */
[----:B-----5:R-:W-:-:S06]  /*7b90*/  FADD.FTZ R5, R15, R4 ;  /* 0x000000040f057221 */ /* 0x020fcc0000010000 */
[----:B------:R-:W-:Y:S08]  /*7ba0*/  MUFU.EX2 R24, R38 ;  /* 0x0000002600187308 */ /* 0x000ff00000000800 */
[----:B------:R-:W3:Y:S08]  /*7bb0*/  MUFU.EX2 R86, R86 ;  /* 0x0000005600567308 */ /* 0x000ef00000000800 */
[----:B------:R-:W5:Y:S08]  /*7bc0*/  MUFU.EX2 R20, R20 ;  /* 0x0000001400147308 */ /* 0x000f700000000800 */
[----:B------:R1:W-:Y:S01]  /*7bd0*/  MUFU.EX2 R38, R6 ;  /* 0x0000000600267308 */ /* 0x0003e20000000800 */
[----:B0-----:R-:W-:Y:S01]  /*7be0*/  FADD.FTZ R2, R89, R2 ;  /* 0x0000000259027221 */ /* 0x001fe20000010000 */
[----:B-1----:R-:W-:-:S06]  /*7bf0*/  FADD.FTZ R6, R16, R5 ;  /* 0x0000000510067221 */ /* 0x002fcc0000010000 */
[----:B------:R-:W0:Y:S08]  /*7c00*/  MUFU.EX2 R21, R21 ;  /* 0x0000001500157308 */ /* 0x000e300000000800 */
[----:B------:R1:W-:Y:S01]  /*7c10*/  MUFU.EX2 R25, R7 ;  /* 0x0000000700197308 */ /* 0x0003e20000000800 */
[----:B------:R-:W-:Y:S01]  /*7c20*/  FADD.FTZ R2, R82, R2 ;  /* 0x0000000252027221 */ /* 0x000fe20000010000 */
[----:B-1----:R-:W-:-:S06]  /*7c30*/  FADD.FTZ R7, R17, R6 ;  /* 0x0000000611077221 */ /* 0x002fcc0000010000 */
[----:B------:R-:W1:Y:S01]  /*7c40*/  MUFU.EX2 R79, R79 ;  /* 0x0000004f004f7308 */ /* 0x000e620000000800 */
[----:B------:R-:W-:-:S07]  /*7c50*/  FADD.FTZ R7, R18, R7 ;  /* 0x0000000712077221 */ /* 0x000fce0000010000 */
[----:B------:R-:W2:Y:S01]  /*7c60*/  MUFU.EX2 R22, R22 ;  /* 0x0000001600167308 */ /* 0x000ea20000000800 */
[----:B----4-:R-:W-:Y:S01]  /*7c70*/  FADD.FTZ R7, R19, R7 ;  /* 0x0000000713077221 */ /* 0x010fe20000010000 */
[----:B---3--:R-:W-:-:S06]  /*7c80*/  FADD.FTZ R2, R86, R2 ;  /* 0x0000000256027221 */ /* 0x008fcc0000010000 */
[----:B------:R-:W3:Y:S01]  /*7c90*/  MUFU.EX2 R80, R80 ;  /* 0x0000005000507308 */ /* 0x000ee20000000800 */
[----:B-----5:R-:W-:-:S07]  /*7ca0*/  FADD.FTZ R7, R20, R7 ;  /* 0x0000000714077221 */ /* 0x020fce0000010000 */
[----:B------:R-:W4:Y:S01]  /*7cb0*/  MUFU.EX2 R23, R23 ;  /* 0x0000001700177308 */ /* 0x000f220000000800 */
[----:B------:R-:W-:Y:S01]  /*7cc0*/  FADD.FTZ R2, R98, R2 ;  /* 0x0000000262027221 */ /* 0x000fe20000010000 */
[----:B0-----:R-:W-:-:S06]  /*7cd0*/  FADD.FTZ R7, R21, R7 ;  /* 0x0000000715077221 */ /* 0x001fcc0000010000 */
[----:B------:R-:W0:Y:S08]  /*7ce0*/  MUFU.EX2 R87, R87 ;  /* 0x0000005700577308 */ /* 0x000e300000000800 */
[----:B------:R-:W5:Y:S01]  /*7cf0*/  MUFU.EX2 R3, R3 ;  /* 0x0000000300037308 */ /* 0x000f620000000800 */
[----:B-1----:R-:W-:Y:S01]  /*7d00*/  FADD.FTZ R2, R79, R2 ;  /* 0x000000024f027221 */ /* 0x002fe20000010000 */
[----:B--2---:R-:W-:-:S06]  /*7d10*/  FADD.FTZ R7, R22, R7 ;  /* 0x0000000716077221 */ /* 0x004fcc0000010000 */
[----:B------:R-:W1:Y:S08]  /*7d20*/  MUFU.EX2 R95, R95 ;  /* 0x0000005f005f7308 */ /* 0x000e700000000800 */
[----:B------:R-:W2:Y:S01]  /*7d30*/  MUFU.EX2 R39, R39 ;  /* 0x0000002700277308 */ /* 0x000ea20000000800 */
[----:B---3--:R-:W-:Y:S01]  /*7d40*/  FADD.FTZ R2, R80, R2 ;  /* 0x0000000250027221 */ /* 0x008fe20000010000 */
[----:B----4-:R-:W-:-:S06]  /*7d50*/  FADD.FTZ R7, R23, R7 ;  /* 0x0000000717077221 */ /* 0x010fcc0000010000 */
[----:B------:R-:W3:Y:S01]  /*7d60*/  MUFU.EX2 R42, R42 ;  /* 0x0000002a002a7308 */ /* 0x000ee20000000800 */
[----:B0-----:R-:W-:Y:S01]  /*7d70*/  FADD.FTZ R2, R87, R2 ;  /* 0x0000000257027221 */ /* 0x001fe20000010000 */
[----:B-----5:R-:W-:-:S06]  /*7d80*/  FADD.FTZ R7, R3, R7 ;  /* 0x0000000703077221 */ /* 0x020fcc0000010000 */
[----:B------:R-:W0:Y:S01]  /*7d90*/  MUFU.EX2 R93, R93 ;  /* 0x0000005d005d7308 */ /* 0x000e220000000800 */
[----:B------:R-:W-:-:S07]  /*7da0*/  F2FP.BF16.F32.PACK_AB R10, R13, R12 ;  /* 0x0000000c0d0a723e */ /* 0x000fce00000010ff */
[----:B------:R-:W4:Y:S01]  /*7db0*/  MUFU.EX2 R43, R43 ;  /* 0x0000002b002b7308 */ /* 0x000f220000000800 */
[----:B-1----:R-:W-:Y:S01]  /*7dc0*/  FADD.FTZ R12, R95, R2 ;  /* 0x000000025f0c7221 */ /* 0x002fe20000010000 */
[----:B--2---:R-:W-:-:S06]  /*7dd0*/  FADD.FTZ R2, R39, R7 ;  /* 0x0000000727027221 */ /* 0x004fcc0000010000 */
[----:B------:R-:W1:Y:S08]  /*7de0*/  MUFU.EX2 R94, R94 ;  /* 0x0000005e005e7308 */ /* 0x000e700000000800 */
[----:B------:R-:W2:Y:S01]  /*7df0*/  MUFU.EX2 R28, R28 ;  /* 0x0000001c001c7308 */ /* 0x000ea20000000800 */
[----:B---3--:R-:W-:-:S07]  /*7e00*/  FADD.FTZ R2, R42, R2 ;  /* 0x000000022a027221 */ /* 0x008fce0000010000 */
[----:B------:R-:W3:Y:S08]  /*7e10*/  MUFU.EX2 R92, R92 ;  /* 0x0000005c005c7308 */ /* 0x000ef00000000800 */
[----:B------:R-:W5:Y:S01]  /*7e20*/  MUFU.EX2 R29, R29 ;  /* 0x0000001d001d7308 */ /* 0x000f620000000800 */
[----:B0-----:R-:W-:Y:S01]  /*7e30*/  FADD.FTZ R12, R93, R12 ;  /* 0x0000000c5d0c7221 */ /* 0x001fe20000010000 */
[----:B----4-:R-:W-:-:S06]  /*7e40*/  FADD.FTZ R2, R43, R2 ;  /* 0x000000022b027221 */ /* 0x010fcc0000010000 */
[----:B------:R-:W0:Y:S01]  /*7e50*/  MUFU.EX2 R30, R30 ;  /* 0x0000001e001e7308 */ /* 0x000e220000000800 */
[----:B-1----:R-:W-:Y:S01]  /*7e60*/  FADD.FTZ R13, R94, R12 ;  /* 0x0000000c5e0d7221 */ /* 0x002fe20000010000 */
[----:B--2---:R-:W-:-:S06]  /*7e70*/  FADD.FTZ R2, R28, R2 ;  /* 0x000000021c027221 */ /* 0x004fcc0000010000 */
[----:B------:R-:W1:Y:S01]  /*7e80*/  MUFU.EX2 R31, R31 ;  /* 0x0000001f001f7308 */ /* 0x000e620000000800 */
[----:B------:R-:W-:Y:S01]  /*7e90*/  F2FP.BF16.F32.PACK_AB R4, R15, R14 ;  /* 0x0000000e0f04723e */ /* 0x000fe200000010ff */
[----:B---3--:R-:W-:Y:S01]  /*7ea0*/  FADD.FTZ R15, R92, R13 ;  /* 0x0000000d5c0f7221 */ /* 0x008fe20000010000 */
[----:B-----5:R-:W-:-:S05]  /*7eb0*/  FADD.FTZ R2, R29, R2 ;  /* 0x000000021d027221 */ /* 0x020fca0000010000 */
[----:B------:R-:W2:Y:S01]  /*7ec0*/  MUFU.EX2 R32, R32 ;  /* 0x0000002000207308 */ /* 0x000ea20000000800 */
[----:B------:R-:W-:Y:S01]  /*7ed0*/  F2FP.BF16.F32.PACK_AB R6, R17, R16 ;  /* 0x000000101106723e */ /* 0x000fe200000010ff */
[----:B------:R-:W-:Y:S01]  /*7ee0*/  FADD.FTZ R16, R38, R15 ;  /* 0x0000000f26107221 */ /* 0x000fe20000010000 */
[----:B0-----:R-:W-:-:S05]  /*7ef0*/  FADD.FTZ R2, R30, R2 ;  /* 0x000000021e027221 */ /* 0x001fca0000010000 */
[----:B------:R-:W0:Y:S01]  /*7f00*/  MUFU.EX2 R33, R33 ;  /* 0x0000002100217308 */ /* 0x000e220000000800 */
[----:B------:R-:W-:Y:S01]  /*7f10*/  F2FP.BF16.F32.PACK_AB R12, R19, R18 ;  /* 0x00000012130c723e */ /* 0x000fe200000010ff */
[----:B------:R-:W-:Y:S01]  /*7f20*/  FADD.FTZ R16, R25, R16 ;  /* 0x0000001019107221 */ /* 0x000fe20000010000 */
[----:B-1----:R-:W-:Y:S01]  /*7f30*/  FADD.FTZ R19, R31, R2 ;  /* 0x000000021f137221 */ /* 0x002fe20000010000 */
[----:B------:R-:W3:Y:S02]  /*7f40*/  LDL R18, [R1+0x1c] ;  /* 0x00001c0001127983 */ /* 0x000ee40000100800 */
[----:B------:R-:W-:Y:S02]  /*7f50*/  FADD.FTZ R17, R81, R16 ;  /* 0x0000001051117221 */ /* 0x000fe40000010000 */
[----:B------:R1:W4:Y:S01]  /*7f60*/  MUFU.EX2 R27, R11 ;  /* 0x0000000b001b7308 */ /* 0x0003220000000800 */
[----:B--2---:R-:W-:Y:S01]  /*7f70*/  FADD.FTZ R16, R32, R19 ;  /* 0x0000001320107221 */ /* 0x004fe20000010000 */
[----:B-1----:R-:W-:-:S05]  /*7f80*/  F2FP.BF16.F32.PACK_AB R11, R84, R90 ;  /* 0x0000005a540b723e */ /* 0x002fca00000010ff */
[----:B------:R0:W-:Y:S01]  /*7f90*/  STSM.16.M88.4 [R101], R8 ;  /* 0x0000000865007844 */ /* 0x0001e20000000200 */
[----:B------:R-:W-:Y:S02]  /*7fa0*/  F2FP.BF16.F32.PACK_AB R5, R83, R91 ;  /* 0x0000005b5305723e */ /* 0x000fe400000010ff */
[----:B------:R-:W-:Y:S02]  /*7fb0*/  F2FP.BF16.F32.PACK_AB R7, R82, R89 ;  /* 0x000000595207723e */ /* 0x000fe400000010ff */
[----:B------:R-:W-:Y:S02]  /*7fc0*/  F2FP.BF16.F32.PACK_AB R13, R98, R86 ;  /* 0x00000056620d723e */ /* 0x000fe400000010ff */
[----:B------:R-:W-:Y:S01]  /*7fd0*/  F2FP.BF16.F32.PACK_AB R14, R21, R20 ;  /* 0x00000014150e723e */ /* 0x000fe200000010ff */
[----:B0-----:R-:W-:Y:S02]  /*7fe0*/  FADD.FTZ R9, R33, R16 ;  /* 0x0000001021097221 */ /* 0x001fe40000010000 */
[----:B------:R-:W2:Y:S01]  /*7ff0*/  LDL R16, [R1+0x18] ;  /* 0x0000180001107983 */ /* 0x000ea20000100800 */
[----:B------:R-:W-:-:S03]  /*8000*/  F2FP.BF16.F32.PACK_AB R15, R80, R79 ;  /* 0x0000004f500f723e */ /* 0x000fc600000010ff */
[----:B------:R0:W-:Y:S04]  /*8010*/  STSM.16.M88.4 [R155], R4 ;  /* 0x000000049b007844 */ /* 0x0001e80000000200 */
[----:B------:R-:W-:Y:S01]  /*8020*/  STSM.16.M88.4 [R154], R12 ;  /* 0x0000000c9a007844 */ /* 0x000fe20000000200 */
[----:B0-----:R-:W-:Y:S02]  /*8030*/  F2FP.BF16.F32.PACK_AB R4, R23, R22 ;  /* 0x000000161704723e */ /* 0x001fe400000010ff */
[----:B------:R-:W-:Y:S02]  /*8040*/  F2FP.BF16.F32.PACK_AB R5, R95, R87 ;  /* 0x000000575f05723e */ /* 0x000fe400000010ff */
[----:B------:R-:W-:Y:S02]  /*8050*/  F2FP.BF16.F32.PACK_AB R6, R39, R3 ;  /* 0x000000032706723e */ /* 0x000fe400000010ff */
[----:B------:R-:W-:-:S05]  /*8060*/  F2FP.BF16.F32.PACK_AB R7, R94, R93 ;  /* 0x0000005d5e07723e */ /* 0x000fca00000010ff */
[----:B------:R0:W-:Y:S04]  /*8070*/  STSM.16.M88.4 [R153+0x24800], R4 ;  /* 0x0248000499007844 */ /* 0x0001e80000000200 */
[----:B0-----:R-:W5:Y:S01]  /*8080*/  LDL R6, [R1+0x10] ;  /* 0x0000100001067983 */ /* 0x001f620000100800 */
[----:B------:R-:W0:Y:S08]  /*8090*/  MUFU.EX2 R36, R36 ;  /* 0x0000002400247308 */ /* 0x000e300000000800 */
[----:B------:R-:W1:Y:S08]  /*80a0*/  MUFU.EX2 R103, R103 ;  /* 0x0000006700677308 */ /* 0x000e700000000800 */
[----:B------:R-:W1:Y:S01]  /*80b0*/  MUFU.EX2 R37, R37 ;  /* 0x0000002500257308 */ /* 0x000e620000000800 */
[----:B------:R-:W-:-:S07]  /*80c0*/  FADD.FTZ R2, R26, R17 ;  /* 0x000000111a027221 */ /* 0x000fce0000010000 */
[----:B------:R-:W1:Y:S08]  /*80d0*/  MUFU.EX2 R104, R104 ;  /* 0x0000006800687308 */ /* 0x000e700000000800 */
[----:B------:R-:W1:Y:S01]  /*80e0*/  MUFU.EX2 R40, R40 ;  /* 0x0000002800287308 */ /* 0x000e620000000800 */
[----:B----4-:R-:W-:Y:S01]  /*80f0*/  FADD.FTZ R2, R27, R2 ;  /* 0x000000021b027221 */ /* 0x010fe20000010000 */
[----:B0-----:R-:W-:-:S06]  /*8100*/  FADD.FTZ R10, R36, R9 ;  /* 0x00000009240a7221 */ /* 0x001fcc0000010000 */
[----:B------:R-:W0:Y:S08]  /*8110*/  MUFU.EX2 R47, R47 ;  /* 0x0000002f002f7308 */ /* 0x000e300000000800 */
[----:B------:R-:W4:Y:S01]  /*8120*/  MUFU.EX2 R41, R41 ;  /* 0x0000002900297308 */ /* 0x000f220000000800 */
[----:B-1----:R-:W-:Y:S01]  /*8130*/  FADD.FTZ R3, R103, R2 ;  /* 0x0000000267037221 */ /* 0x002fe20000010000 */
[----:B------:R-:W-:-:S06]  /*8140*/  FADD.FTZ R11, R37, R10 ;  /* 0x0000000a250b7221 */ /* 0x000fcc0000010000 */
[----:B------:R-:W1:Y:S08]  /*8150*/  MUFU.EX2 R50, R50 ;  /* 0x0000003200327308 */ /* 0x000e700000000800 */
[----:B------:R-:W1:Y:S01]  /*8160*/  MUFU.EX2 R44, R44 ;  /* 0x0000002c002c7308 */ /* 0x000e620000000800 */
[----:B------:R-:W-:Y:S01]  /*8170*/  FADD.FTZ R2, R104, R3 ;  /* 0x0000000368027221 */ /* 0x000fe20000010000 */
[----:B------:R-:W-:-:S06]  /*8180*/  FADD.FTZ R12, R40, R11 ;  /* 0x0000000b280c7221 */ /* 0x000fcc0000010000 */
[----:B------:R-:W1:Y:S08]  /*8190*/  MUFU.EX2 R51, R51 ;  /* 0x0000003300337308 */ /* 0x000e700000000800 */
[----:B------:R-:W1:Y:S01]  /*81a0*/  MUFU.EX2 R45, R45 ;  /* 0x0000002d002d7308 */ /* 0x000e620000000800 */
[----:B0-----:R-:W-:Y:S01]  /*81b0*/  FADD.FTZ R3, R47, R2 ;  /* 0x000000022f037221 */ /* 0x001fe20000010000 */
[----:B----4-:R-:W-:-:S06]  /*81c0*/  FADD.FTZ R13, R41, R12 ;  /* 0x0000000c290d7221 */ /* 0x010fcc0000010000 */
        /* <DEDUP_REMOVED lines=21> */
[----:B------:R-:W3:Y:S01]  /*8320*/  MUFU.EX2 R57, R57 ;  /* 0x0000003900397308 */ /* 0x000ee20000000800 */
[----:B0-----:R-:W-:Y:S01]  /*8330*/  FADD.FTZ R3, R59, R2 ;  /* 0x000000023b037221 */ /* 0x001fe20000010000 */
[----:B----4-:R-:W-:-:S06]  /*8340*/  FADD.FTZ R5, R53, R4 ;  /* 0x0000000435057221 */ /* 0x010fcc0000010000 */
[----:B------:R-:W0:Y:S08]  /*8350*/  MUFU.EX2 R66, R66 ;  /* 0x0000004200427308 */ /* 0x000e300000000800 */
[----:B------:R-:W4:Y:S01]  /*8360*/  MUFU.EX2 R60, R60 ;  /* 0x0000003c003c7308 */ /* 0x000f220000000800 */
[----:B-1----:R-:W-:Y:S01]  /*8370*/  FADD.FTZ R2, R62, R3 ;  /* 0x000000033e027221 */ /* 0x002fe20000010000 */
[----:B------:R-:W-:-:S06]  /*8380*/  FADD.FTZ R4, R56, R5 ;  /* 0x0000000538047221 */ /* 0x000fcc0000010000 */
[----:B------:R-:W1:Y:S08]  /*8390*/  MUFU.EX2 R67, R67 ;  /* 0x0000004300437308 */ /* 0x000e700000000800 */
[----:B------:R-:W1:Y:S08]  /*83a0*/  MUFU.EX2 R61, R61 ;  /* 0x0000003d003d7308 */ /* 0x000e700000000800 */
[----:B------:R-:W2:Y:S01]  /*83b0*/  MUFU.EX2 R70, R70 ;  /* 0x0000004600467308 */ /* 0x000ea20000000800 */
[----:B------:R-:W-:-:S07]  /*83c0*/  FADD.FTZ R3, R63, R2 ;  /* 0x000000023f037221 */ /* 0x000fce0000010000 */
[----:B------:R-:W-:Y:S08]  /*83d0*/  MUFU.EX2 R64, R64 ;  /* 0x0000004000407308 */ /* 0x000ff00000000800 */
[----:B------:R-:W-:Y:S08]  /*83e0*/  MUFU.EX2 R65, R65 ;  /* 0x0000004100417308 */ /* 0x000ff00000000800 */
[----:B------:R-:W-:Y:S08]  /*83f0*/  MUFU.EX2 R73, R73 ;  /* 0x0000004900497308 */ /* 0x000ff00000000800 */
[----:B------:R-:W2:Y:S08]  /*8400*/  MUFU.EX2 R74, R74 ;  /* 0x0000004a004a7308 */ /* 0x000eb00000000800 */
[----:B------:R-:W-:Y:S08]  /*8410*/  MUFU.EX2 R75, R75 ;  /* 0x0000004b004b7308 */ /* 0x000ff00000000800 */
[----:B------:R-:W2:Y:S01]  /*8420*/  MUFU.EX2 R76, R76 ;  /* 0x0000004c004c7308 */ /* 0x000ea20000000800 */
[----:B---3--:R-:W-:-:S07]  /*8430*/  FADD.FTZ R5, R57, R4 ;  /* 0x0000000439057221 */ /* 0x008fce0000010000 */
[----:B------:R-:W-:Y:S08]  /*8440*/  MUFU.EX2 R68, R68 ;  /* 0x0000004400447308 */ /* 0x000ff00000000800 */
[----:B------:R-:W3:Y:S08]  /*8450*/  MUFU.EX2 R69, R69 ;  /* 0x0000004500457308 */ /* 0x000ef00000000800 */
[----:B------:R-:W-:Y:S08]  /*8460*/  MUFU.EX2 R72, R72 ;  /* 0x0000004800487308 */ /* 0x000ff00000000800 */
[----:B------:R-:W-:Y:S08]  /*8470*/  MUFU.EX2 R77, R77 ;  /* 0x0000004d004d7308 */ /* 0x000ff00000000800 */
[----:B------:R-:W5:Y:S08]  /*8480*/  MUFU.EX2 R78, R78 ;  /* 0x0000004e004e7308 */ /* 0x000f700000000800 */
[----:B------:R-:W-:Y:S08]  /*8490*/  MUFU.EX2 R7, R88 ;  /* 0x0000005800077308 */ /* 0x000ff00000000800 */
[----:B------:R-:W5:Y:S01]  /*84a0*/  MUFU.EX2 R97, R97 ;  /* 0x0000006100617308 */ /* 0x000f620000000800 */
[----:B------:R-:W-:-:S02]  /*84b0*/  F2FP.BF16.F32.PACK_AB R8, R43, R42 ;  /* 0x0000002a2b08723e */ /* 0x000fc400000010ff */
[----:B------:R-:W-:Y:S02]  /*84c0*/  F2FP.BF16.F32.PACK_AB R9, R38, R92 ;  /* 0x0000005c2609723e */ /* 0x000fe400000010ff */
[----:B------:R-:W-:Y:S02]  /*84d0*/  F2FP.BF16.F32.PACK_AB R10, R29, R28 ;  /* 0x0000001c1d0a723e */ /* 0x000fe400000010ff */
[----:B------:R-:W-:Y:S01]  /*84e0*/  F2FP.BF16.F32.PACK_AB R11, R81, R25 ;  /* 0x00000019510b723e */ /* 0x000fe200000010ff */
[----:B0-----:R-:W-:Y:S01]  /*84f0*/  FADD.FTZ R2, R66, R3 ;  /* 0x0000000342027221 */ /* 0x001fe20000010000 */
[----:B------:R-:W-:Y:S01]  /*8500*/  F2FP.BF16.F32.PACK_AB R12, R31, R30 ;  /* 0x0000001e1f0c723e */ /* 0x000fe200000010ff */
[----:B----4-:R-:W-:Y:S01]  /*8510*/  FADD.FTZ R4, R60, R5 ;  /* 0x000000053c047221 */ /* 0x010fe20000010000 */
[----:B------:R-:W-:Y:S02]  /*8520*/  F2FP.BF16.F32.PACK_AB R13, R27, R26 ;  /* 0x0000001a1b0d723e */ /* 0x000fe400000010ff */
[----:B------:R-:W-:-:S02]  /*8530*/  F2FP.BF16.F32.PACK_AB R14, R33, R32 ;  /* 0x00000020210e723e */ /* 0x000fc400000010ff */
[----:B------:R-:W-:Y:S01]  /*8540*/  F2FP.BF16.F32.PACK_AB R15, R104, R103 ;  /* 0x00000067680f723e */ /* 0x000fe200000010ff */
[----:B------:R0:W-:Y:S01]  /*8550*/  STSM.16.M88.4 [R18], R8 ;  /* 0x0000000812007844 */ /* 0x0001e20000000200 */
[----:B------:R-:W-:Y:S01]  /*8560*/  F2FP.BF16.F32.PACK_AB R36, R37, R36 ;  /* 0x000000242524723e */ /* 0x000fe200000010ff */
[----:B-1----:R-:W-:Y:S01]  /*8570*/  FADD.FTZ R3, R67, R2 ;  /* 0x0000000243037221 */ /* 0x002fe20000010000 */
[----:B------:R-:W-:Y:S02]  /*8580*/  F2FP.BF16.F32.PACK_AB R37, R50, R47 ;  /* 0x0000002f3225723e */ /* 0x000fe400000010ff */
[----:B------:R-:W-:Y:S02]  /*8590*/  F2FP.BF16.F32.PACK_AB R38, R41, R40 ;  /* 0x000000282926723e */ /* 0x000fe400000010ff */
[----:B------:R-:W-:Y:S01]  /*85a0*/  F2FP.BF16.F32.PACK_AB R39, R54, R51 ;  /* 0x000000333627723e */ /* 0x000fe200000010ff */
[----:B------:R-:W-:Y:S01]  /*85b0*/  FADD.FTZ R5, R61, R4 ;  /* 0x000000043d057221 */ /* 0x000fe20000010000 */
[----:B------:R-:W-:Y:S01]  /*85c0*/  F2FP.BF16.F32.PACK_AB R52, R53, R52 ;  /* 0x000000343534723e */ /* 0x000fe200000010ff */
[----:B------:R3:W-:Y:S01]  /*85d0*/  STSM.16.M88.4 [R155+0x6000], R12 ;  /* 0x0060000c9b007844 */ /* 0x0007e20000000200 */
[----:B------:R-:W-:-:S02]  /*85e0*/  F2FP.BF16.F32.PACK_AB R53, R66, R63 ;  /* 0x0000003f4235723e */ /* 0x000fc400000010ff */
[----:B------:R-:W-:Y:S02]  /*85f0*/  F2FP.BF16.F32.PACK_AB R54, R57, R56 ;  /* 0x000000383936723e */ /* 0x000fe400000010ff */
[----:B------:R-:W-:Y:S02]  /*8600*/  F2FP.BF16.F32.PACK_AB R60, R61, R60 ;  /* 0x0000003c3d3c723e */ /* 0x000fe400000010ff */
[----:B0-----:R-:W-:Y:S02]  /*8610*/  F2FP.BF16.F32.PACK_AB R8, R45, R44 ;  /* 0x0000002c2d08723e */ /* 0x001fe400000010ff */
[----:B------:R-:W-:Y:S02]  /*8620*/  F2FP.BF16.F32.PACK_AB R9, R58, R55 ;  /* 0x000000373a09723e */ /* 0x000fe400000010ff */
[----:B------:R-:W-:Y:S02]  /*8630*/  F2FP.BF16.F32.PACK_AB R10, R49, R48 ;  /* 0x00000030310a723e */ /* 0x000fe400000010ff */
[----:B------:R-:W-:-:S02]  /*8640*/  F2FP.BF16.F32.PACK_AB R11, R62, R59 ;  /* 0x0000003b3e0b723e */ /* 0x000fc400000010ff */
[----:B--2---:R-:W-:Y:S02]  /*8650*/  F2FP.BF16.F32.PACK_AB R55, R70, R67 ;  /* 0x000000434637723e */ /* 0x004fe400000010ff */
[----:B------:R-:W-:Y:S02]  /*8660*/  F2FP.BF16.F32.PACK_AB R61, R74, R73 ;  /* 0x000000494a3d723e */ /* 0x000fe400000010ff */
[----:B------:R-:W-:Y:S02]  /*8670*/  F2FP.BF16.F32.PACK_AB R62, R65, R64 ;  /* 0x00000040413e723e */ /* 0x000fe400000010ff */
[----:B------:R-:W-:Y:S01]  /*8680*/  F2FP.BF16.F32.PACK_AB R63, R76, R75 ;  /* 0x0000004b4c3f723e */ /* 0x000fe200000010ff */
[----:B------:R0:W-:Y:S01]  /*8690*/  STSM.16.M88.4 [R154+0x6000], R36 ;  /* 0x006000249a007844 */ /* 0x0001e20000000200 */
[----:B---3--:R-:W-:Y:S01]  /*86a0*/  F2FP.BF16.F32.PACK_AB R12, R69, R68 ;  /* 0x00000044450c723e */ /* 0x008fe200000010ff */
[----:B------:R-:W-:Y:S01]  /*86b0*/  FADD.FTZ R2, R70, R3 ;  /* 0x0000000346027221 */ /* 0x000fe20000010000 */
[----:B-----5:R-:W-:-:S02]  /*86c0*/  F2FP.BF16.F32.PACK_AB R13, R78, R77 ;  /* 0x0000004d4e0d723e */ /* 0x020fc400000010ff */
[----:B------:R-:W-:Y:S02]  /*86d0*/  F2FP.BF16.F32.PACK_AB R14, R24, R72 ;  /* 0x00000048180e723e */ /* 0x000fe400000010ff */
        /* <DEDUP_REMOVED lines=12> */
[----:B-1----:R-:W1:Y:S01]  /*87a0*/  FENCE.VIEW.ASYNC.S ;  /* 0x00000000000073c6 */ /* 0x002e620000000000 */
[----:B------:R-:W-:Y:S01]  /*87b0*/  FADD.FTZ R4, R64, R5 ;  /* 0x0000000540047221 */ /* 0x000fe20000010000 */
[----:B------:R-:W-:Y:S01]  /*87c0*/  FADD.FTZ R3, R75, R2 ;  /* 0x000000024b037221 */ /* 0x000fe20000010000 */
[----:B------:R-:W-:-:S02]  /*87d0*/  ISETP.GT.AND P2, PT, R0, R6, PT ;  /* 0x000000060000720c */ /* 0x000fc40003f44270 */
[----:B------:R-:W-:Y:S01]  /*87e0*/  FADD.FTZ R5, R65, R4 ;  /* 0x0000000441057221 */ /* 0x000fe20000010000 */
[----:B------:R-:W-:-:S03]  /*87f0*/  FADD.FTZ R2, R76, R3 ;  /* 0x000000034c027221 */ /* 0x000fc60000010000 */
[----:B------:R-:W-:Y:S01]  /*8800*/  FADD.FTZ R4, R68, R5 ;  /* 0x0000000544047221 */ /* 0x000fe20000010000 */
[----:B------:R-:W-:-:S03]  /*8810*/  FADD.FTZ R2, R77, R2 ;  /* 0x000000024d027221 */ /* 0x000fc60000010000 */
[----:B------:R-:W-:Y:S01]  /*8820*/  FADD.FTZ R3, R69, R4 ;  /* 0x0000000445037221 */ /* 0x000fe20000010000 */
[----:B------:R-:W-:Y:S01]  /*8830*/  FADD.FTZ R2, R78, R2 ;  /* 0x000000024e027221 */ /* 0x000fe20000010000 */
[----:B------:R-:W-:Y:S02]  /*8840*/  UMOV UR7, UR36 ;  /* 0x0000002400077c82 */ /* 0x000fe40008000000 */
        /* <DEDUP_REMOVED lines=40> */
[----:B-1----:R-:W-:Y:S01]  /*8ad0*/  NOP ;  /* 0x0000000000007918 */ /* 0x002fe20000000000 */
[----:B0-----:R-:W-:Y:S05]  /*8ae0*/  @P2 BRA `(.L_x_12318) ;  /* 0xffffffc800502947 */ /* 0x001fea000383ffff */
.L_x_12309:
[----:B------:R-:W-:Y:S06]  /*8af0*/  BAR.ARV 0x8, 0x200 ;  /* 0x0208000000007b1d */ /* 0x000fec0000002000 */
[----:B------:R-:W-:Y:S05]  /*8b00*/  @!P0 BRA `(.L_x_12319) ;  /* 0x0000000000048947 */ /* 0x000fea0003800000 */
[----:B------:R-:W-:Y:S01]  /*8b10*/  BPT.TRAP 0x1 ;  /* 0x000000040000795c */ /* 0x000fe20000300000 */
.L_x_12319:
[----:B------:R-:W-:Y:S01]  /*8b20*/  ULEA UR12, UR36, UR37, 0x3 ;  /* 0x00000025240c7291 */ /* 0x000fe2000f8e183f */
[----:B------:R-:W-:-:S08]  /*8b30*/  SHF.L.U32 R0, R152, 0x1f, RZ ;  /* 0x0000001f98007819 */ /* 0x000fd000000006ff */
[----:B------:R0:W1:Y:S01]  /*8b40*/  SYNCS.PHASECHK.TRANS64.TRYWAIT P2, [UR12+0x30850], R0 ;  /* 0x03085000ff0075a7 */ /* 0x000062000804014c */
[----:B------:R-:W-:Y:S05]  /*8b50*/  @!P0 BRA `(.L_x_12320) ;  /* 0x0000000000048947 */ /* 0x000fea0003800000 */
[----:B------:R-:W-:Y:S01]  /*8b60*/  BPT.TRAP 0x1 ;  /* 0x000000040000795c */ /* 0x000fe20000300000 */
.L_x_12320:
[----:B-1----:R-:W-:Y:S05]  /*8b70*/  @P2 BRA `(.L_x_12321) ;  /* 0x0000000000082947 */ /* 0x002fea0003800000 */
[----:B------:R-:W1:Y:S02]  /*8b80*/  SYNCS.PHASECHK.TRANS64.TRYWAIT P0, [UR12+0x30850], R0 ;  /* 0x03085000ff0075a7 */ /* 0x000e64000800014c */
[----:B-1----:R-:W-:Y:S05]  /*8b90*/  @!P0 BRA `(.L_x_12322) ;  /* 0x00000088006c8947 */ /* 0x002fea0003800000 */
.L_x_12321:
[----:B------:R-:W-:Y:S01]  /*8ba0*/  ULEA UR41, UR41, UR37, 0xd ;  /* 0x0000002529297291 */ /* 0x000fe2000f8e683f */
[----:B------:R-:W2:Y:S01]  /*8bb0*/  LDL.LU R12, [R1+0x64] ;  /* 0x00006400010c7983 */ /* 0x000ea20000300800 */
[----:B------:R-:W-:Y:S01]  /*8bc0*/  UIADD3 UR37, UR37, 0x400, URZ ;  /* 0x0000040025257890 */ /* 0x000fe2000fffe03f */
[----:B------:R-:W-:Y:S01]  /*8bd0*/  WARPGROUP.ARRIVE ;  /* 0x00000000000079c5 */ /* 0x000fe20000000000 */
[----:B------:R-:W-:Y:S01]  /*8be0*/  UIADD3 UR41, UR41, 0x1e800, URZ ;  /* 0x0001e80029297890 */ /* 0x000fe2000fffe03f */
[----:B01----:R-:W0:Y:S01]  /*8bf0*/  SHFL.BFLY PT, R0, R5, 0x2, 0x1f ;  /* 0x0c401f0005007f89 */ /* 0x003e2200000e0000 */
[----:B------:R-:W-:Y:S01]  /*8c00*/  USHF.R.U32.HI UR37, URZ, 0x4, UR37 ;  /* 0x000000043f257899 */ /* 0x000fe20008011625 */
[----:B------:R-:W-:Y:S01]  /*8c10*/  MOV R9, UR12 ;  /* 0x0000000c00097c02 */ /* 0x000fe20008000f00 */
[----:B------:R-:W-:Y:S01]  /*8c20*/  USHF.R.U32.HI UR41, URZ, 0x4, UR41 ;  /* 0x000000043f297899 */ /* 0x000fe20008011629 */
[----:B------:R-:W1:Y:S01]  /*8c30*/  SHFL.BFLY PT, R3, R2, 0x2, 0x1f ;  /* 0x0c401f0002037f89 */ /* 0x000e6200000e0000 */
[----:B------:R-:W-:Y:S01]  /*8c40*/  ULOP3.LUT UR6, UR37, 0x3fff, URZ, 0xc0, !UPT ;  /* 0x00003fff25067892 */ /* 0x000fe2000f8ec03f */
[----:B------:R-:W-:Y:S01]  /*8c50*/  IMAD.MOV.U32 R6, RZ, RZ, RZ ;  /* 0x000000ffff067224 */ /* 0x000fe200078e00ff */
[----:B------:R-:W-:Y:S01]  /*8c60*/  ULOP3.LUT UR4, UR41, 0x3fff, URZ, 0xc0, !UPT ;  /* 0x00003fff29047892 */ /* 0x000fe2000f8ec03f */
[----:B------:R-:W-:Y:S01]  /*8c70*/  @!P1 VIADD R9, R9, 0x30860 ;  /* 0x0003086009099836 */ /* 0x000fe20000000000 */
[----:B------:R-:W-:Y:S01]  /*8c80*/  UIMAD UR6, UR36, 0x600, UR6 ;  /* 0x00000600240678a4 */ /* 0x000fe2000f8e0206 */
[----:B------:R-:W-:Y:S01]  /*8c90*/  IMAD.MOV.U32 R50, RZ, RZ, -0x800000 ;  /* 0xff800000ff327424 */ /* 0x000fe200078e00ff */
[----:B------:R-:W-:Y:S01]  /*8ca0*/  ULOP3.LUT UR4, UR4, 0x10000, URZ, 0xfc, !UPT ;  /* 0x0001000004047892 */ /* 0x000fe2000f8efc3f */
[----:B------:R-:W-:Y:S01]  /*8cb0*/  UMOV UR7, 0x40000040 ;  /* 0x4000004000077882 */ /* 0x000fe20000000000 */
[----:B------:R-:W-:Y:S01]  /*8cc0*/  UMOV UR5, 0x40000040 ;  /* 0x4000004000057882 */ /* 0x000fe20000000000 */
[----:B------:R-:W-:Y:S01]  /*8cd0*/  UIADD3 UR10, UR6, 0x80, URZ ;  /* 0x00000080060a7890 */ /* 0x000fe2000fffe03f */
[----:B------:R-:W-:Y:S01]  /*8ce0*/  @!P1 PRMT R9, RZ, 0x654, R9 ;  /* 0x00000654ff099816 */ /* 0x000fe20000000009 */
[----:B------:R-:W-:Y:S01]  /*8cf0*/  UIADD3 UR8, UR4, 0x2, URZ ;  /* 0x0000000204087890 */ /* 0x000fe2000fffe03f */
[----:B------:R-:W-:-:S03]  /*8d00*/  UMOV UR11, 0x40000040 ;  /* 0x40000040000b7882 */ /* 0x000fc60000000000 */
[----:B------:R-:W-:Y:S01]  /*8d10*/  HGMMA.64x64x16.F32.BF16 R120, gdesc[UR4].tnspB, R120, gsb0 ;  /* 0x40e00000047879f0 */ /* 0x000fe20008001878 */
[----:B------:R-:W-:Y:S01]  /*8d20*/  UMOV UR9, 0x40000040 ;  /* 0x4000004000097882 */ /* 0x000fe20000000000 */
[----:B------:R-:W-:Y:S01]  /*8d30*/  UMOV UR7, 0x40000040 ;  /* 0x4000004000077882 */ /* 0x000fe20000000000 */
[----:B------:R-:W-:Y:S01]  /*8d40*/  UMOV UR5, 0x40000040 ;  /* 0x4000004000057882 */ /* 0x000fe20000000000 */
[----:B0-----:R-:W-:Y:S01]  /*8d50*/  FADD.FTZ R0, R0, R5 ;  /* 0x0000000500007221 */ /* 0x001fe20000010000 */
[----:B------:R-:W-:Y:S01]  /*8d60*/  UIADD3 UR36, UR36, 0x1, URZ ;  /* 0x0000000124247890 */ /* 0x000fe2000fffe03f */
[----:B-1----:R-:W-:Y:S01]  /*8d70*/  FADD.FTZ R4, R3, R2 ;  /* 0x0000000203047221 */ /* 0x002fe20000010000 */
[----:B------:R-:W-:Y:S02]  /*8d80*/  IMAD.MOV.U32 R2, RZ, RZ, RZ ;  /* 0x000000ffff027224 */ /* 0x000fe400078e00ff */
[----:B------:R-:W0:Y:S01]  /*8d90*/  SHFL.BFLY PT, R3, R0, 0x1, 0x1f ;  /* 0x0c201f0000037f89 */ /* 0x000e2200000e0000 */
[----:B------:R-:W-:-:S03]  /*8da0*/  UISETP.NE.AND UP0, UPT, UR36, 0x2, UPT ;  /* 0x000000022400788c */ /* 0x000fc6000bf05270 */
[----:B------:R-:W1:Y:S01]  /*8db0*/  SHFL.BFLY PT, R7, R4, 0x1, 0x1f ;  /* 0x0c201f0004077f89 */ /* 0x000e6200000e0000 */
[----:B------:R-:W-:Y:S01]  /*8dc0*/  USEL UR36, UR36, URZ, UP0 ;  /* 0x0000003f24247287 */ /* 0x000fe20008000000 */
[----:B0-----:R-:W-:Y:S01]  /*8dd0*/  FADD.FTZ R10, R0, R3 ;  /* 0x00000003000a7221 */ /* 0x001fe20000010000 */
[----:B------:R-:W-:Y:S02]  /*8de0*/  IMAD.MOV.U32 R0, RZ, RZ, -0x800000 ;  /* 0xff800000ff007424 */ /* 0x000fe400078e00ff */
[----:B-1----:R-:W-:Y:S02]  /*8df0*/  FADD.FTZ R11, R4, R7 ;  /* 0x00000007040b7221 */ /* 0x002fe40000010000 */
[----:B------:R-:W-:-:S03]  /*8e00*/  FSETP.NE.FTZ.AND P0, PT, R10, RZ, PT ;  /* 0x000000ff0a00720b */ /* 0x000fc60003f15000 */
[----:B------:R-:W-:-:S10]  /*8e10*/  FSETP.NE.FTZ.AND P2, PT, R11, RZ, PT ;  /* 0x000000ff0b00720b */ /* 0x000fd40003f55000 */
[----:B------:R-:W0:Y:S01]  /*8e20*/  @P0 MUFU.LG2 R5, R10 ;  /* 0x0000000a00050308 */ /* 0x000e220000000c00 */
[C---:B------:R-:W-:Y:S02]  /*8e30*/  @P0 FMUL.FTZ R3, R35.reuse, 0.69314718246459960938 ;  /* 0x3f31721823030820 */ /* 0x040fe40000410000 */
[----:B------:R-:W-:-:S05]  /*8e40*/  @P2 FMUL.FTZ R35, R35, 0.69314718246459960938 ;  /* 0x3f31721823232820 */ /* 0x000fca0000410000 */
[----:B------:R-:W1:Y:S08]  /*8e50*/  @P2 MUFU.LG2 R7, R11 ;  /* 0x0000000b00072308 */ /* 0x000e700000000c00 */
[----:B------:R-:W3:Y:S01]  /*8e60*/  @P0 MUFU.RCP R2, R10 ;  /* 0x0000000a00020308 */ /* 0x000ee20000001000 */
[----:B0-----:R-:W-:-:S04]  /*8e70*/  @P0 FMUL.FTZ R4, R5, 0.69314718246459960938 ;  /* 0x3f31721805040820 */ /* 0x001fc80000410000 */
[----:B------:R-:W-:Y:S01]  /*8e80*/  @P0 FFMA.FTZ R50, R3, R34, R4 ;  /* 0x0000002203320223 */ /* 0x000fe20000010004 */
[----:B------:R-:W-:Y:S01]  /*8e90*/  PLOP3.LUT P0, PT, PT, PT, PT, 0x8, 0x0 ;  /* 0x000000000000781c */ /* 0x000fe20003f0e170 */
[----:B------:R-:W-:Y:S02]  /*8ea0*/  WARPGROUP.DEPBAR.LE gsb0, 0x0 ;  /* 0x00008000000079c5 */ /* 0x000fe40000010000 */
[----:B------:R-:W-:Y:S01]  /*8eb0*/  WARPGROUP.ARRIVE ;  /* 0x00000000000079c5 */ /* 0x000fe20000000000 */
[----:B------:R-:W0:Y:S01]  /*8ec0*/  @P2 MUFU.RCP R6, R11 ;  /* 0x0000000b00062308 */ /* 0x000e220000001000 */
[----:B-1----:R-:W-:-:S04]  /*8ed0*/  @P2 FMUL.FTZ R8, R7, 0.69314718246459960938 ;  /* 0x3f31721807082820 */ /* 0x002fc80000410000 */
[----:B------:R-:W-:Y:S01]  /*8ee0*/  HGMMA.64x64x16.F32.BF16 R120, gdesc[UR8].tnspB, R120, gsb0 ;  /* 0x40e00000087879f0 */ /* 0x000fe20008001878 */
[----:B------:R-:W-:Y:S01]  /*8ef0*/  UIADD3 UR10, UR6, 0x100, URZ ;  /* 0x00000100060a7890 */ /* 0x000fe2000fffe03f */
[----:B------:R-:W-:Y:S01]  /*8f00*/  @P2 FFMA.FTZ R0, R35, R71, R8 ;  /* 0x0000004723002223 */ /* 0x000fe20000010008 */
        /* <DEDUP_REMOVED lines=17> */
[----:B--2---:R-:W-:-:S05]  /*9020*/  VIADD R12, R12, 0x1 ;  /* 0x000000010c0c7836 */ /* 0x004fca0000000000 */
[----:B------:R1:W-:Y:S01]  /*9030*/  STL [R1+0x64], R12 ;  /* 0x0000640c01007387 */ /* 0x0003e20000100800 */
        /* <DEDUP_REMOVED lines=49> */
[----:B------:R-:W-:Y:S01]  /*9350*/  HGMMA.64x64x16.F32.BF16 R120, gdesc[UR4].tnspB, R120, gsb0 ;  /* 0x40e00000047879f0 */ /* 0x000fe20008001878 */
[----:B------:R-:W-:-:S06]  /*9360*/  USEL UR4, URZ, 0x1, UP0 ;  /* 0x000000013f047887 */ /* 0x000fcc0008000000 */
[----:B------:R-:W-:Y:S01]  /*9370*/  LOP3.LUT R152, R152, UR4, RZ, 0x3c, !PT ;  /* 0x0000000498987c12 */ /* 0x000fe2000f8e3cff */
        /* <DEDUP_REMOVED lines=34> */
.L_x_12302:
[----:B------:R-:W1:Y:S08]  /*95a0*/  S2UR UR4, SR_CgaCtaId ;  /* 0x00000000000479c3 */ /* 0x000e700000008800 */
[----:B------:R-:W-:Y:S06]  /*95b0*/  BAR.SYNC.DEFER_BLOCKING 0x5, 0x200 ;  /* 0x0148000000007b1d */ /* 0x000fec0000010000 */
[----:B------:R-:W-:Y:S01]  /*95c0*/  UMOV UR37, 0x400 ;  /* 0x0000040000257882 */ /* 0x000fe20000000000 */
[----:B------:R-:W-:Y:S01]  /*95d0*/  BSSY B0, `(.L_x_12323) ;  /* 0x0000240000007945 */ /* 0x000fe20003800000 */
[----:B-1----:R-:W-:-:S09]  /*95e0*/  ULEA UR37, UR4, UR37, 0x18 ;  /* 0x0000002504257291 */ /* 0x002fd2000f8ec03f */
[----:B------:R-:W1:Y:S01]  /*95f0*/  LDS.128 R4, [UR37+0x308d0] ;  /* 0x0308d025ff047984 */ /* 0x000e620008000c00 */
[----:B------:R-:W-:Y:S06]  /*9600*/  BAR.ARV 0x4, 0x200 ;  /* 0x0108000000007b1d */ /* 0x000fec0000002000 */
[----:B------:R-:W-:Y:S05]  /*9610*/  @P0 BRA `(.L_x_12324) ;  /* 0x00000018003c0947 */ /* 0x000fea0003800000 */
[----:B0-----:R-:W2:Y:S01]  /*9620*/  LDL R8, [R1+0x8c] ;  /* 0x00008c0001087983 */ /* 0x001ea20000100800 */
[----:B------:R-:W0:Y:S03]  /*9630*/  S2UR UR6, SR_SWINHI ;  /* 0x00000000000679c3 */ /* 0x000e260000002f00 */
[----:B------:R-:W3:Y:S04]  /*9640*/  LDL.LU R61, [R1+0x2c] ;  /* 0x00002c00013d7983 */ /* 0x000ee80000300800 */
[----:B------:R-:W4:Y:S01]  /*9650*/  LDL.LU R67, [R1+0x24] ;  /* 0x0000240001437983 */ /* 0x000f220000300800 */
[----:B------:R-:W1:Y:S03]  /*9660*/  LDC.64 R52, c[0x0][0xc00] ;  /* 0x00030000ff347b82 */ /* 0x000e660000000a00 */
[----:B------:R-:W3:Y:S01]  /*9670*/  LDL.LU R66, [R1+0x3c] ;  /* 0x00003c0001427983 */ /* 0x000ee20000300800 */
[----:B------:R-:W-:-:S02]  /*9680*/  F2FP.BF16.F32.PACK_AB R16, R21, R20 ;  /* 0x000000141510723e */ /* 0x000fc400000010ff */
[----:B------:R-:W-:Y:S01]  /*9690*/  F2FP.BF16.F32.PACK_AB R17, R37, R36 ;  /* 0x000000242511723e */ /* 0x000fe200000010ff */
[----:B------:R-:W3:Y:S01]  /*96a0*/  LDL R63, [R1+0x28] ;  /* 0x00002800013f7983 */ /* 0x000ee20000100800 */
[----:B------:R-:W-:Y:S02]  /*96b0*/  F2FP.BF16.F32.PACK_AB R18, R23, R22 ;  /* 0x000000161712723e */ /* 0x000fe400000010ff */
[----:B------:R-:W-:Y:S01]  /*96c0*/  F2FP.BF16.F32.PACK_AB R19, R39, R38 ;  /* 0x000000262713723e */ /* 0x000fe200000010ff */
[----:B------:R-:W-:Y:S01]  /*96d0*/  IMAD.MOV.U32 R56, RZ, RZ, RZ ;  /* 0x000000ffff387224 */ /* 0x000fe200078e00ff */
[----:B------:R-:W3:Y:S01]  /*96e0*/  LDL R65, [R1+0x88] ;  /* 0x0000880001417983 */ /* 0x000ee20000100800 */
[----:B------:R-:W-:Y:S01]  /*96f0*/  UMOV UR4, UR37 ;  /* 0x0000002500047c82 */ /* 0x000fe20008000000 */
[----:B0-----:R-:W-:Y:S02]  /*9700*/  UMOV UR5, UR6 ;  /* 0x0000000600057c82 */ /* 0x001fe40008000000 */
[----:B------:R-:W3:Y:S01]  /*9710*/  LDL R64, [R1+0x34] ;  /* 0x0000340001407983 */ /* 0x000ee20000100800 */
[----:B------:R-:W-:-:S02]  /*9720*/  IMAD.U32 R2, RZ, RZ, UR4 ;  /* 0x00000004ff027e24 */ /* 0x000fc4000f8e00ff */
[----:B------:R-:W-:Y:S01]  /*9730*/  IMAD.U32 R3, RZ, RZ, UR5 ;  /* 0x00000005ff037e24 */ /* 0x000fe2000f8e00ff */
[----:B------:R-:W3:Y:S01]  /*9740*/  LDL R62, [R1+0x5c] ;  /* 0x00005c00013e7983 */ /* 0x000ee20000100800 */
[----:B------:R-:W-:Y:S01]  /*9750*/  ULDC.64 UR4, c[0x0][0xc08] ;  /* 0x0003020000047ab9 */ /* 0x000fe20000000a00 */
[----:B------:R-:W-:Y:S01]  /*9760*/  BAR.SYNC.DEFER_BLOCKING 0x1, 0x180 ;  /* 0x0046000000007b1d */ /* 0x000fe20000010000 */
[----:B--2---:R-:W-:-:S03]  /*9770*/  IMAD.WIDE R14, R8, 0x2, R2 ;  /* 0x00000002080e7825 */ /* 0x004fc600078e0202 */
[C---:B------:R-:W-:Y:S02]  /*9780*/  IADD3 R57, P0, R14.reuse, 0x60, RZ ;  /* 0x000000600e397810 */ /* 0x040fe40007f1e0ff */
[C---:B------:R-:W-:Y:S02]  /*9790*/  IADD3 R55, P1, R14.reuse, 0x40, RZ ;  /* 0x000000400e377810 */ /* 0x040fe40007f3e0ff */
[C---:B------:R-:W-:Y:S02]  /*97a0*/  LOP3.LUT R9, R14.reuse, 0x380, RZ, 0xc0, !PT ;  /* 0x000003800e097812 */ /* 0x040fe400078ec0ff */
[----:B------:R-:W-:Y:S02]  /*97b0*/  IADD3 R51, P2, R14, 0x20, RZ ;  /* 0x000000200e337810 */ /* 0x000fe40007f5e0ff */
[----:B------:R-:W-:Y:S02]  /*97c0*/  LOP3.LUT R10, R57, 0x380, RZ, 0xc0, !PT ;  /* 0x00000380390a7812 */ /* 0x000fe400078ec0ff */
[----:B------:R-:W-:-:S02]  /*97d0*/  LOP3.LUT R8, R55, 0x380, RZ, 0xc0, !PT ;  /* 0x0000038037087812 */ /* 0x000fc400078ec0ff */
[----:B------:R-:W-:Y:S02]  /*97e0*/  SHF.R.U64 R9, R9, 0x3, RZ ;  /* 0x0000000309097819 */ /* 0x000fe400000012ff */
[----:B-1----:R-:W-:Y:S02]  /*97f0*/  LOP3.LUT R4, R51, 0x380, RZ, 0xc0, !PT ;  /* 0x0000038033047812 */ /* 0x002fe400078ec0ff */
[----:B------:R-:W-:Y:S02]  /*9800*/  SHF.R.U64 R10, R10, 0x3, RZ ;  /* 0x000000030a0a7819 */ /* 0x000fe400000012ff */
[----:B------:R-:W-:Y:S02]  /*9810*/  SHF.R.U64 R8, R8, 0x3, RZ ;  /* 0x0000000308087819 */ /* 0x000fe400000012ff */
[----:B------:R-:W-:Y:S02]  /*9820*/  LOP3.LUT R14, R9, R14, RZ, 0x3c, !PT ;  /* 0x0000000e090e7212 */ /* 0x000fe400078e3cff */
[----:B------:R-:W-:Y:S01]  /*9830*/  SHF.R.U64 R4, R4, 0x3, RZ ;  /* 0x0000000304047819 */ /* 0x000fe200000012ff */
[--C-:B------:R-:W-:Y:S01]  /*9840*/  IMAD.X R11, RZ, RZ, R15.reuse, P1 ;  /* 0x000000ffff0b7224 */ /* 0x100fe200008e060f */
[----:B------:R-:W-:Y:S01]  /*9850*/  LOP3.LUT R12, R10, R57, RZ, 0x3c, !PT ;  /* 0x000000390a0c7212 */ /* 0x000fe200078e3cff */
[----:B------:R-:W-:Y:S01]  /*9860*/  IMAD.X R9, RZ, RZ, R15, P2 ;  /* 0x000000ffff097224 */ /* 0x000fe200010e060f */
[----:B------:R-:W-:-:S02]  /*9870*/  LOP3.LUT R10, R8, R55, RZ, 0x3c, !PT ;  /* 0x00000037080a7212 */ /* 0x000fc400078e3cff */
[----:B------:R-:W-:Y:S02]  /*9880*/  MOV R14, R14 ;  /* 0x0000000e000e7202 */ /* 0x000fe40000000f00 */
[----:B------:R-:W-:Y:S02]  /*9890*/  LOP3.LUT R8, R4, R51, RZ, 0x3c, !PT ;  /* 0x0000003304087212 */ /* 0x000fe400078e3cff */
[----:B------:R-:W-:Y:S01]  /*98a0*/  IADD3.X R13, RZ, R15, RZ, P0, !PT ;  /* 0x0000000fff0d7210 */ /* 0x000fe200007fe4ff */
        /* <DEDUP_REMOVED lines=14> */
[----:B------:R-:W-:Y:S02]  /*9990*/  F2FP.BF16.F32.PACK_AB R18, R35, R34 ;  /* 0x000000222312723e */ /* 0x000fe400000010ff */
[----:B------:R-:W-:Y:S01]  /*99a0*/  F2FP.BF16.F32.PACK_AB R19, R151, R150 ;  /* 0x000000969713723e */ /* 0x000fe200000010ff */
[----:B------:R0:W-:Y:S04]  /*99b0*/  STSM.16.M88.4 [R51], R8 ;  /* 0x0000000833007844 */ /* 0x0001e80000000200 */
[----:B------:R-:W-:Y:S04]  /*99c0*/  STSM.16.M88.4 [R57], R12 ;  /* 0x0000000c39007844 */ /* 0x000fe80000000200 */
[----:B------:R1:W-:Y:S01]  /*99d0*/  STSM.16.M88.4 [R4], R16 ;  /* 0x0000001004007844 */ /* 0x0003e20000000200 */
[----:B------:R-:W-:Y:S01]  /*99e0*/  BAR.SYNC.DEFER_BLOCKING 0x1, 0x180 ;  /* 0x0046000000007b1d */ /* 0x000fe20000010000 */
[----:B------:R-:W-:Y:S01]  /*99f0*/  ISETP.NE.U32.AND P0, PT, R52, RZ, PT ;  /* 0x000000ff3400720c */ /* 0x000fe20003f05070 */
[----:B----4-:R-:W-:-:S03]  /*9a00*/  IMAD.SHL.U32 R59, R67, 0x4, RZ ;  /* 0x00000004433b7824 */ /* 0x010fc600078e00ff */
[----:B------:R-:W-:-:S03]  /*9a10*/  ISETP.NE.AND.EX P0, PT, R53, RZ, PT, P0 ;  /* 0x000000ff3500720c */ /* 0x000fc60003f05300 */
[----:B0-----:R-:W0:Y:S01]  /*9a20*/  LDC R8, c[0x0][0xad4] ;  /* 0x0002b500ff087b82 */ /* 0x001e220000000800 */
[----:B---3--:R-:W-:Y:S02]  /*9a30*/  SHF.L.U64.HI R60, R67, 0x2, R66 ;  /* 0x00000002433c7819 */ /* 0x008fe40000010242 */
[----:B------:R-:W-:-:S05]  /*9a40*/  IADD3 R54, P1, R59, R52, RZ ;  /* 0x000000343b367210 */ /* 0x000fca0007f3e0ff */
[----:B------:R-:W-:Y:S01]  /*9a50*/  IMAD.X R55, R60, 0x1, R53, P1 ;  /* 0x000000013c377824 */ /* 0x000fe200008e0635 */
[----:B-1----:R-:W1:Y:S04]  /*9a60*/  LDC R4, c[0x0][0xbe8] ;  /* 0x0002fa00ff047b82 */ /* 0x002e680000000800 */
[----:B------:R-:W2:Y:S01]  /*9a70*/  @P0 LDG.E R56, desc[UR38][R54.64] ;  /* 0x0000002636380981 */ /* 0x000ea2000c1e1900 */
[----:B------:R-:W-:-:S04]  /*9a80*/  ISETP.NE.U32.AND P1, PT, RZ, UR4, PT ;  /* 0x00000004ff007c0c */ /* 0x000fc8000bf25070 */
[----:B------:R-:W-:-:S13]  /*9a90*/  ISETP.NE.AND.EX P1, PT, RZ, UR5, PT, P1 ;  /* 0x00000005ff007c0c */ /* 0x000fda000bf25310 */
[----:B------:R-:W-:-:S04]  /*9aa0*/  @P1 IADD3 R58, P2, R59, UR4, RZ ;  /* 0x000000043b3a1c10 */ /* 0x000fc8000ff5e0ff */
[----:B------:R-:W-:Y:S02]  /*9ab0*/  @P1 IADD3.X R59, R60, UR5, RZ, P2, !PT ;  /* 0x000000053c3b1c10 */ /* 0x000fe400097fe4ff */
[----:B------:R-:W-:-:S04]  /*9ac0*/  ISETP.NE.AND P2, PT, R61, RZ, PT ;  /* 0x000000ff3d00720c */ /* 0x000fc80003f45270 */
[----:B0-----:R-:W-:Y:S02]  /*9ad0*/  SEL R8, R61, R8, P2 ;  /* 0x000000083d087207 */ /* 0x001fe40001000000 */
[----:B------:R-:W-:Y:S02]  /*9ae0*/  MOV R18, 0x9b8 ;  /* 0x000009b800127802 */ /* 0x000fe40000000f00 */
[----:B------:R-:W-:Y:S02]  /*9af0*/  ISETP.GT.AND P3, PT, R8, 0x1, PT ;  /* 0x000000010800780c */ /* 0x000fe40003f64270 */
[----:B-1----:R-:W-:Y:S01]  /*9b00*/  ISETP.NE.AND P4, PT, R4, 0x1, PT ;  /* 0x000000010400780c */ /* 0x002fe20003f85270 */
[----:B------:R-:W-:Y:S01]  /*9b10*/  ULDC UR4, c[0x0][0xa88] ;  /* 0x0002a20000047ab9 */ /* 0x000fe20000000800 */
[----:B------:R-:W-:Y:S01]  /*9b20*/  SEL R18, R18, 0x978, P3 ;  /* 0x0000097812127807 */ /* 0x000fe20001800000 */
[----:B------:R-:W0:Y:S01]  /*9b30*/  LDC.64 R8, c[0x0][0xba8] ;  /* 0x0002ea00ff087b82 */ /* 0x000e220000000a00 */
[----:B------:R-:W-:Y:S01]  /*9b40*/  IMAD.U32 R51, RZ, RZ, UR4 ;  /* 0x00000004ff337e24 */ /* 0x000fe2000f8e00ff */
[----:B------:R-:W-:-:S05]  /*9b50*/  ISETP.NE.U32.AND P2, PT, R52, RZ, PT ;  /* 0x000000ff3400720c */ /* 0x000fca0003f45070 */
[----:B------:R1:W5:Y:S01]  /*9b60*/  @P1 LDG.E R51, desc[UR38][R58.64] ;  /* 0x000000263a331981 */ /* 0x000362000c1e1900 */
[----:B------:R-:W3:Y:S08]  /*9b70*/  LDC.64 R12, c[0x0][R18+0x220] ;  /* 0x00008800120c7b82 */ /* 0x000ef00000000a00 */
[----:B------:R-:W4:Y:S01]  /*9b80*/  LDC.64 R14, c[0x0][R18+0x218] ;  /* 0x00008600120e7b82 */ /* 0x000f220000000a00 */
[----:B------:R-:W-:-:S07]  /*9b90*/  ISETP.NE.AND.EX P2, PT, R53, RZ, PT, P2 ;  /* 0x000000ff3500720c */ /* 0x000fce0003f45320 */
[----:B-1----:R-:W1:Y:S01]  /*9ba0*/  @P4 LDC R58, c[0x0][0xbec] ;  /* 0x0002fb00ff3a4b82 */ /* 0x002e620000000800 */
[----:B------:R-:W-:-:S07]  /*9bb0*/  SEL R52, R67, RZ, !P2 ;  /* 0x000000ff43347207 */ /* 0x000fce0005000000 */
[----:B------:R-:W1:Y:S01]  /*9bc0*/  @P4 LDC R61, c[0x0][0xbf0] ;  /* 0x0002fc00ff3d4b82 */ /* 0x000e620000000800 */
[----:B------:R-:W-:Y:S01]  /*9bd0*/  SEL R17, R66, RZ, !P2 ;  /* 0x000000ff42117207 */ /* 0x000fe20005000000 */
[----:B---3--:R-:W-:-:S06]  /*9be0*/  IMAD R13, R13, R52, RZ ;  /* 0x000000340d0d7224 */ /* 0x008fcc00078e02ff */
[----:B------:R-:W3:Y:S01]  /*9bf0*/  LDC.64 R10, c[0x0][R18+0x228] ;  /* 0x00008a00120a7b82 */ /* 0x000ee20000000a00 */
[----:B------:R-:W-:Y:S02]  /*9c00*/  IMAD R59, R12, R17, R13 ;  /* 0x000000110c3b7224 */ /* 0x000fe400078e020d */
[-C--:B----4-:R-:W-:Y:S02]  /*9c10*/  IMAD R53, R15, R63.reuse, RZ ;  /* 0x0000003f0f357224 */ /* 0x090fe400078e02ff */
[----:B------:R-:W-:-:S04]  /*9c20*/  IMAD.WIDE.U32 R14, R14, R63, RZ ;  /* 0x0000003f0e0e7225 */ /* 0x000fc800078e00ff */
[----:B------:R-:W-:Y:S01]  /*9c30*/  IMAD R19, R64, 0xc0, R65 ;  /* 0x000000c040137824 */ /* 0x000fe200078e0241 */
[----:B------:R-:W-:Y:S01]  /*9c40*/  SEL R57, R62, RZ, P3 ;  /* 0x000000ff3e397207 */ /* 0x000fe20001800000 */
[----:B------:R-:W-:Y:S01]  /*9c50*/  IMAD.WIDE.U32 R16, R12, R52, RZ ;  /* 0x000000340c107225 */ /* 0x000fe200078e00ff */
[----:B0-----:R-:W0:Y:S08]  /*9c60*/  @!P3 LDC R8, c[0x0][0xb50] ;  /* 0x0002d400ff08bb82 */ /* 0x001e300000000800 */
[----:B------:R4:W0:Y:S01]  /*9c70*/  LDC.64 R12, c[0x0][R18+0x210] ;  /* 0x00008400120c7b82 */ /* 0x0008220000000a00 */
[----:B------:R-:W-:-:S02]  /*9c80*/  IMAD.IADD R60, R15, 0x1, R53 ;  /* 0x000000010f3c7824 */ /* 0x000fc400078e0235 */
[----:B------:R-:W-:Y:S02]  /*9c90*/  IMAD.MOV.U32 R15, RZ, RZ, R19 ;  /* 0x000000ffff0f7224 */ /* 0x000fe400078e0013 */
[----:B------:R-:W-:Y:S02]  /*9ca0*/  IMAD.IADD R59, R17, 0x1, R59 ;  /* 0x00000001113b7824 */ /* 0x000fe400078e023b */
[-C--:B---3--:R-:W-:Y:S01]  /*9cb0*/  IMAD R17, R11, R57.reuse, RZ ;  /* 0x000000390b117224 */ /* 0x088fe200078e02ff */
[----:B------:R-:W3:Y:S01]  /*9cc0*/  @!P3 LDC R9, c[0x0][0xb54] ;  /* 0x0002d500ff09bb82 */ /* 0x000ee20000000800 */
[----:B------:R-:W-:-:S04]  /*9cd0*/  IMAD.WIDE.U32 R10, R10, R57, RZ ;  /* 0x000000390a0a7225 */ /* 0x000fc800078e00ff */
[----:B------:R-:W-:Y:S01]  /*9ce0*/  IMAD.IADD R17, R11, 0x1, R17 ;  /* 0x000000010b117824 */ /* 0x000fe200078e0211 */
[--C-:B--2---:R-:W-:Y:S01]  /*9cf0*/  IADD3 R16, P2, P5, R16, R14, R56.reuse ;  /* 0x0000000e10107210 */ /* 0x104fe20007d5e038 */
[----:B-1----:R-:W-:Y:S01]  /*9d00*/  @P4 IMAD.HI.U32 R14, R19, R58, RZ ;  /* 0x0000003a130e4227 */ /* 0x002fe200078e00ff */
[----:B------:R-:W-:-:S04]  /*9d10*/  SHF.R.S32.HI R53, RZ, 0x1f, R56 ;  /* 0x0000001fff357819 */ /* 0x000fc80000011438 */
[----:B------:R-:W-:Y:S02]  /*9d20*/  @P4 SHF.R.U32.HI R15, RZ, R61, R14 ;  /* 0x0000003dff0f4219 */ /* 0x000fe4000001160e */
[----:B------:R-:W-:-:S03]  /*9d30*/  IADD3.X R14, R59, R60, R53, P2, P5 ;  /* 0x0000003c3b0e7210 */ /* 0x000fc600017ea435 */
[--C-:B----4-:R-:W-:Y:S01]  /*9d40*/  IMAD.MOV R18, RZ, RZ, -R15.reuse ;  /* 0x000000ffff127224 */ /* 0x110fe200078e0a0f */
[----:B------:R-:W-:Y:S02]  /*9d50*/  IADD3 R10, P2, P5, R15, R16, R10 ;  /* 0x000000100f0a7210 */ /* 0x000fe40007d5e00a */
[----:B------:R-:W-:Y:S01]  /*9d60*/  SHF.R.S32.HI R11, RZ, 0x1f, R15 ;  /* 0x0000001fff0b7819 */ /* 0x000fe2000001140f */
[----:B------:R-:W-:-:S03]  /*9d70*/  IMAD R15, R4, R18, R19 ;  /* 0x00000012040f7224 */ /* 0x000fc600078e0213 */
[----:B------:R-:W-:Y:S01]  /*9d80*/  IADD3.X R11, R11, R14, R17, P2, P5 ;  /* 0x0000000e0b0b7210 */ /* 0x000fe200017ea411 */
[-C--:B0-----:R-:W-:Y:S01]  /*9d90*/  IMAD R13, R13, R15.reuse, RZ ;  /* 0x0000000f0d0d7224 */ /* 0x081fe200078e02ff */
[----:B------:R-:W-:Y:S01]  /*9da0*/  SHF.R.S32.HI R17, RZ, 0x1f, R15 ;  /* 0x0000001fff117819 */ /* 0x000fe2000001140f */
[----:B------:R-:W-:-:S04]  /*9db0*/  IMAD.WIDE.U32 R10, R12, R15, R10 ;  /* 0x0000000f0c0a7225 */ /* 0x000fc800078e000a */
[----:B------:R-:W-:Y:S01]  /*9dc0*/  IMAD R13, R12, R17, R13 ;  /* 0x000000110c0d7224 */ /* 0x000fe200078e020d */
[----:B------:R-:W-:-:S03]  /*9dd0*/  LEA R12, P2, R10, R8, 0x2 ;  /* 0x000000080a0c7211 */ /* 0x000fc600078410ff */
[----:B------:R-:W-:-:S05]  /*9de0*/  IMAD.IADD R11, R11, 0x1, R13 ;  /* 0x000000010b0b7824 */ /* 0x000fca00078e020d */
[----:B---3--:R-:W-:Y:S01]  /*9df0*/  LEA.HI.X R13, R10, R9, R11, 0x2, P2 ;  /* 0x000000090a0d7211 */ /* 0x008fe200010f140b */
[----:B------:R-:W-:Y:S06]  /*9e00*/  @P1 BRA `(.L_x_12325) ;  /* 0x0000000000101947 */ /* 0x000fec0003800000 */
[----:B------:R-:W-:Y:S05]  /*9e10*/  @!P0 BRA `(.L_x_12325) ;  /* 0x00000000000c8947 */ /* 0x000fea0003800000 */
[----:B------:R-:W2:Y:S04]  /*9e20*/  LDG.E R8, desc[UR38][R54.64] ;  /* 0x0000002636087981 */ /* 0x000ea8000c1e1900 */
[----:B-----5:R-:W2:Y:S02]  /*9e30*/  LDG.E R51, desc[UR38][R54.64+0x4] ;  /* 0x0000042636337981 */ /* 0x020ea4000c1e1900 */
[----:B--2---:R-:W-:-:S07]  /*9e40*/  IADD3 R51, -R8, R51, RZ ;  /* 0x0000003308337210 */ /* 0x004fce0007ffe1ff */
.L_x_12325:
[----:B------:R-:W2:Y:S01]  /*9e50*/  LDL R14, [R1+0x84] ;  /* 0x00008400010e7983 */ /* 0x000ea20000100800 */
[----:B------:R-:W0:Y:S03]  /*9e60*/  S2R R8, SR_TID.X ;  /* 0x0000000000087919 */ /* 0x000e260000002100 */
[----:B------:R-:W-:Y:S04]  /*9e70*/  SHFL.IDX PT, R9, R13, RZ, 0x1c1f ;  /* 0x001c1fff0d097589 */ /* 0x000fe800000e0000 */
[----:B------:R-:W-:Y:S04]  /*9e80*/  SHFL.IDX PT, R10, R12, 0x1, 0x1c1f ;  /* 0x003c1f000c0a7f89 */ /* 0x000fe800000e0000 */
[----:B------:R-:W-:Y:S01]  /*9e90*/  SHFL.IDX PT, R11, R13, 0x1, 0x1c1f ;  /* 0x003c1f000d0b7f89 */ /* 0x000fe200000e0000 */
[----:B0-----:R-:W-:-:S05]  /*9ea0*/  VIADD R16, R8, 0xffffff80 ;  /* 0xffffff8008107836 */ /* 0x001fca0000000000 */
[----:B------:R-:W-:-:S04]  /*9eb0*/  SHF.R.S32.HI R15, RZ, 0x1f, R16 ;  /* 0x0000001fff0f7819 */ /* 0x000fc80000011410 */
[----:B------:R-:W-:Y:S01]  /*9ec0*/  LEA.HI R15, R15, R16, RZ, 0x7 ;  /* 0x000000100f0f7211 */ /* 0x000fe200078f38ff */
[----:B------:R-:W0:Y:S03]  /*9ed0*/  SHFL.IDX PT, R8, R12, RZ, 0x1c1f ;  /* 0x001c1fff0c087589 */ /* 0x000e2600000e0000 */
[----:B------:R-:W-:Y:S01]  /*9ee0*/  LOP3.LUT R15, R15, 0xffffff80, RZ, 0xc0, !PT ;  /* 0xffffff800f0f7812 */ /* 0x000fe200078ec0ff */
[----:B-----5:R-:W-:-:S04]  /*9ef0*/  IMAD R51, R51, R4, RZ ;  /* 0x0000000433337224 */ /* 0x020fc800078e02ff */
[----:B------:R-:W-:-:S05]  /*9f00*/  IMAD.IADD R15, R16, 0x1, -R15 ;  /* 0x00000001100f7824 */ /* 0x000fca00078e0a0f */
[----:B------:R-:W-:Y:S01]  /*9f10*/  LOP3.LUT P0, RZ, R15, 0x3, RZ, 0xc0, !PT ;  /* 0x000000030fff7812 */ /* 0x000fe2000780c0ff */
[----:B--2---:R-:W-:-:S04]  /*9f20*/  IMAD R14, R64, 0xc0, R14 ;  /* 0x000000c0400e7824 */ /* 0x004fc800078e020e */
[C---:B------:R-:W-:Y:S01]  /*9f30*/  VIADD R18, R14.reuse, 0x8 ;  /* 0x000000080e127836 */ /* 0x040fe20000000000 */
[----:B------:R-:W-:-:S04]  /*9f40*/  ISETP.GE.OR P1, PT, R14, R51, P0 ;  /* 0x000000330e00720c */ /* 0x000fc80000726670 */
[----:B------:R-:W-:-:S09]  /*9f50*/  ISETP.GE.OR P0, PT, R18, R51, P0 ;  /* 0x000000331200720c */ /* 0x000fd20000706670 */
[----:B0-----:R0:W-:Y:S04]  /*9f60*/  @!P1 ST.E desc[UR38][R8.64], R50 ;  /* 0x0000003208009985 */ /* 0x0011e8000c101926 */
[----:B------:R0:W-:Y:S01]  /*9f70*/  @!P0 ST.E desc[UR38][R10.64], R0 ;  /* 0x000000000a008985 */ /* 0x0001e2000c101926 */
[----:B------:R-:W-:Y:S05]  /*9f80*/  @P3 BRA `(.L_x_12326) ;  /* 0x0000000400cc3947 */ /* 0x000fea0003800000 */
[----:B------:R-:W0:Y:S01]  /*9f90*/  LDL R54, [R1+0x38] ;  /* 0x0000380001367983 */ /* 0x000e220000100800 */
[----:B------:R-:W1:Y:S01]  /*9fa0*/  @P4 LDC R25, c[0x0][0xbec] ;  /* 0x0002fb00ff194b82 */ /* 0x000e620000000800 */
[----:B------:R-:W-:Y:S01]  /*9fb0*/  ULDC.64 UR4, c[0x0][0xaa0] ;  /* 0x0002a80000047ab9 */ /* 0x000fe20000000a00 */
[----:B------:R-:W2:Y:S01]  /*9fc0*/  S2R R15, SR_TID.X ;  /* 0x00000000000f7919 */ /* 0x000ea20000002100 */
[----:B------:R-:W3:Y:S05]  /*9fd0*/  LDL R31, [R1+0x90] ;  /* 0x00009000011f7983 */ /* 0x000eea0000100800 */
[----:B------:R-:W4:Y:S01]  /*9fe0*/  @P4 LDC R29, c[0x0][0xbf0] ;  /* 0x0002fc00ff1d4b82 */ /* 0x000f220000000800 */
[----:B--2---:R-:W-:-:S05]  /*9ff0*/  VIADD R57, R15, 0xffffff80 ;  /* 0xffffff800f397836 */ /* 0x004fca0000000000 */
[----:B------:R-:W-:-:S04]  /*a000*/  SHF.R.S32.HI R55, RZ, 0x1f, R57 ;  /* 0x0000001fff377819 */ /* 0x000fc80000011439 */
[----:B------:R-:W-:-:S04]  /*a010*/  LEA.HI R55, R55, R57, RZ, 0x3 ;  /* 0x0000003937377211 */ /* 0x000fc800078f18ff */
[----:B------:R-:W-:Y:S02]  /*a020*/  SHF.R.S32.HI R55, RZ, 0x3, R55 ;  /* 0x00000003ff377819 */ /* 0x000fe40000011437 */
[----:B------:R-:W-:-:S04]  /*a030*/  SHF.R.S32.HI R24, RZ, 0x1f, R57 ;  /* 0x0000001fff187819 */ /* 0x000fc80000011439 */
[----:B------:R-:W-:Y:S01]  /*a040*/  LEA.HI R24, R24, R57, RZ, 0x3 ;  /* 0x0000003918187211 */ /* 0x000fe200078f18ff */
[----:B------:R-:W-:-:S03]  /*a050*/  IMAD R53, R53, UR4, RZ ;  /* 0x0000000435357c24 */ /* 0x000fc6000f8e02ff */
[----:B------:R-:W-:Y:S01]  /*a060*/  LOP3.LUT R24, R24, 0xfffffff8, RZ, 0xc0, !PT ;  /* 0xfffffff818187812 */ /* 0x000fe200078ec0ff */
[----:B0-----:R-:W-:-:S04]  /*a070*/  IMAD R9, R55, 0x40, R54 ;  /* 0x0000004037097824 */ /* 0x001fc800078e0236 */
[----:B------:R-:W-:-:S03]  /*a080*/  IMAD.WIDE R2, R9, 0x2, R2 ;  /* 0x0000000209027825 */ /* 0x000fc600078e0202 */
[C---:B------:R-:W-:Y:S02]  /*a090*/  IADD3 R17, P0, R2.reuse, 0x1800, RZ ;  /* 0x0000180002117810 */ /* 0x040fe40007f1e0ff */
[C---:B------:R-:W-:Y:S02]  /*a0a0*/  IADD3 R21, P1, R2.reuse, 0x3000, RZ ;  /* 0x0000300002157810 */ /* 0x040fe40007f3e0ff */
[----:B------:R-:W-:Y:S02]  /*a0b0*/  LOP3.LUT R13, R2, 0x380, RZ, 0xc0, !PT ;  /* 0x00000380020d7812 */ /* 0x000fe400078ec0ff */
[----:B------:R-:W-:Y:S02]  /*a0c0*/  LOP3.LUT R16, R17, 0x380, RZ, 0xc0, !PT ;  /* 0x0000038011107812 */ /* 0x000fe400078ec0ff */
[----:B------:R-:W-:Y:S02]  /*a0d0*/  LOP3.LUT R20, R21, 0x380, RZ, 0xc0, !PT ;  /* 0x0000038015147812 */ /* 0x000fe400078ec0ff */
[----:B------:R-:W-:-:S02]  /*a0e0*/  SHF.R.U64 R13, R13, 0x3, RZ ;  /* 0x000000030d0d7819 */ /* 0x000fc400000012ff */
[----:B------:R-:W-:Y:S02]  /*a0f0*/  SHF.R.U64 R16, R16, 0x3, RZ ;  /* 0x0000000310107819 */ /* 0x000fe400000012ff */
[----:B------:R-:W-:Y:S02]  /*a100*/  SHF.R.U64 R20, R20, 0x3, RZ ;  /* 0x0000000314147819 */ /* 0x000fe400000012ff */
[----:B------:R-:W-:Y:S01]  /*a110*/  LOP3.LUT R12, R13, R2, RZ, 0x3c, !PT ;  /* 0x000000020d0c7212 */ /* 0x000fe200078e3cff */
[--C-:B------:R-:W-:Y:S01]  /*a120*/  IMAD.MOV.U32 R13, RZ, RZ, R3.reuse ;  /* 0x000000ffff0d7224 */ /* 0x100fe200078e0003 */
[----:B------:R-:W-:Y:S01]  /*a130*/  LOP3.LUT R16, R16, R17, RZ, 0x3c, !PT ;  /* 0x0000001110107212 */ /* 0x000fe200078e3cff */
[----:B------:R-:W-:Y:S01]  /*a140*/  IMAD.X R17, RZ, RZ, R3, P0 ;  /* 0x000000ffff117224 */ /* 0x000fe200000e0603 */
[----:B------:R-:W-:Y:S02]  /*a150*/  LOP3.LUT R20, R20, R21, RZ, 0x3c, !PT ;  /* 0x0000001514147212 */ /* 0x000fe400078e3cff */
[----:B------:R-:W-:Y:S01]  /*a160*/  IADD3.X R21, RZ, R3, RZ, P1, !PT ;  /* 0x00000003ff157210 */ /* 0x000fe20000ffe4ff */
[----:B------:R-:W2:Y:S04]  /*a170*/  LD.E.128 R12, desc[UR38][R12.64] ;  /* 0x000000260c0c7980 */ /* 0x000ea8000c101d00 */
[----:B------:R-:W2:Y:S04]  /*a180*/  LD.E.128 R16, desc[UR38][R16.64] ;  /* 0x0000002610107980 */ /* 0x000ea8000c101d00 */
[----:B------:R-:W2:Y:S01]  /*a190*/  LD.E.128 R20, desc[UR38][R20.64] ;  /* 0x0000002614147980 */ /* 0x000ea2000c101d00 */
[----:B------:R-:W-:-:S04]  /*a1a0*/  IADD3 R11, P0, R2, 0x4800, RZ ;  /* 0x00004800020b7810 */ /* 0x000fc80007f1e0ff */
[----:B------:R-:W-:Y:S01]  /*a1b0*/  LOP3.LUT R0, R11, 0x380, RZ, 0xc0, !PT ;  /* 0x000003800b007812 */ /* 0x000fe200078ec0ff */
[----:B------:R-:W-:Y:S02]  /*a1c0*/  IMAD.X R9, RZ, RZ, R3, P0 ;  /* 0x000000ffff097224 */ /* 0x000fe400000e0603 */
[----:B------:R-:W-:Y:S01]  /*a1d0*/  IMAD.IADD R24, R57, 0x1, -R24 ;  /* 0x0000000139187824 */ /* 0x000fe200078e0a18 */
[----:B------:R-:W-:Y:S01]  /*a1e0*/  SHF.R.U64 R0, R0, 0x3, RZ ;  /* 0x0000000300007819 */ /* 0x000fe200000012ff */
[C---:B------:R-:W-:Y:S02]  /*a1f0*/  IMAD R53, R56.reuse, UR5, R53 ;  /* 0x0000000538357c24 */ /* 0x040fe4000f8e0235 */
[----:B------:R-:W-:Y:S01]  /*a200*/  IMAD.WIDE.U32 R2, R56, UR4, RZ ;  /* 0x0000000438027c25 */ /* 0x000fe2000f8e00ff */
[----:B------:R-:W-:Y:S01]  /*a210*/  LOP3.LUT R8, R0, R11, RZ, 0x3c, !PT ;  /* 0x0000000b00087212 */ /* 0x000fe200078e3cff */
[----:B------:R-:W-:Y:S02]  /*a220*/  ULDC.64 UR4, c[0x0][0xae8] ;  /* 0x0002ba0000047ab9 */ /* 0x000fe40000000a00 */
[----:B------:R-:W-:-:S02]  /*a230*/  IMAD.IADD R3, R3, 0x1, R53 ;  /* 0x0000000103037824 */ /* 0x000fc400078e0235 */
[----:B------:R-:W-:Y:S01]  /*a240*/  IMAD R0, R24, 0x30, R55 ;  /* 0x0000003018007824 */ /* 0x000fe200078e0237 */
[----:B------:R-:W-:Y:S01]  /*a250*/  SHF.R.S32.HI R27, RZ, 0x1f, R52 ;  /* 0x0000001fff1b7819 */ /* 0x000fe20000011434 */
[C---:B------:R-:W-:Y:S01]  /*a260*/  IMAD.WIDE.U32 R2, R63.reuse, UR4, R2 ;  /* 0x000000043f027c25 */ /* 0x040fe2000f8e0002 */
[----:B------:R-:W5:Y:S03]  /*a270*/  LD.E.128 R8, desc[UR38][R8.64] ;  /* 0x0000002608087980 */ /* 0x000f66000c101d00 */
[----:B------:R-:W-:Y:S01]  /*a280*/  IMAD R24, R64, 0xc0, R0 ;  /* 0x000000c040187824 */ /* 0x000fe200078e0200 */
[----:B------:R-:W-:Y:S01]  /*a290*/  @!PT LDS RZ, [RZ] ;  /* 0x00000000fffff984 */ /* 0x000fe20000000800 */
[----:B------:R-:W-:Y:S01]  /*a2a0*/  @!PT LDS RZ, [RZ] ;  /* 0x00000000fffff984 */ /* 0x000fe20000000800 */
[----:B------:R-:W-:Y:S01]  /*a2b0*/  @!PT LDS RZ, [RZ] ;  /* 0x00000000fffff984 */ /* 0x000fe20000000800 */
[----:B------:R-:W-:Y:S01]  /*a2c0*/  @!PT LDS RZ, [RZ] ;  /* 0x00000000fffff984 */ /* 0x000fe20000000800 */
[----:B------:R0:W-:Y:S06]  /*a2d0*/  MEMBAR.ALL.CTA ;  /* 0x0000000000007992 */ /* 0x0001ec0000008000 */
[----:B0-----:R-:W0:Y:S01]  /*a2e0*/  FENCE.VIEW.ASYNC.S ;  /* 0x00000000000073c6 */ /* 0x001e220000000000 */
[----:B------:R-:W-:Y:S01]  /*a2f0*/  IMAD R3, R63, UR5, R3 ;  /* 0x000000053f037c24 */ /* 0x000fe2000f8e0203 */
[----:B------:R-:W-:Y:S01]  /*a300*/  ULDC.64 UR4, c[0x0][0xaf0] ;  /* 0x0002bc0000047ab9 */ /* 0x000fe20000000a00 */
[----:B-1----:R-:W-:-:S04]  /*a310*/  @P4 IMAD.HI.U32 R0, R24, R25, RZ ;  /* 0x0000001918004227 */ /* 0x002fc800078e00ff */
[----:B------:R-:W-:Y:S02]  /*a320*/  IMAD R27, R27, UR4, RZ ;  /* 0x000000041b1b7c24 */ /* 0x000fe4000f8e02ff */
[----:B------:R-:W-:Y:S01]  /*a330*/  IMAD.MOV.U32 R25, RZ, RZ, R24 ;  /* 0x000000ffff197224 */ /* 0x000fe200078e0018 */
[----:B----4-:R-:W-:Y:S01]  /*a340*/  @P4 SHF.R.U32.HI R25, RZ, R29, R0 ;  /* 0x0000001dff194219 */ /* 0x010fe20000011600 */
[C---:B------:R-:W-:Y:S02]  /*a350*/  IMAD R27, R52.reuse, UR5, R27 ;  /* 0x00000005341b7c24 */ /* 0x040fe4000f8e021b */
[----:B------:R-:W-:Y:S01]  /*a360*/  IMAD.WIDE.U32 R52, R52, UR4, R2 ;  /* 0x0000000434347c25 */ /* 0x000fe2000f8e0002 */
[--C-:B------:R-:W-:Y:S01]  /*a370*/  SHF.R.S32.HI R0, RZ, 0x1f, R25.reuse ;  /* 0x0000001fff007819 */ /* 0x100fe20000011419 */
[----:B------:R-:W-:Y:S02]  /*a380*/  ULDC.64 UR4, c[0x0][0xae0] ;  /* 0x0002b80000047ab9 */ /* 0x000fe40000000a00 */
[----:B------:R-:W-:Y:S01]  /*a390*/  IMAD.MOV R3, RZ, RZ, -R25 ;  /* 0x000000ffff037224 */ /* 0x000fe200078e0a19 */
[----:B------:R-:W-:Y:S01]  /*a3a0*/  IADD3 R53, R53, R27, RZ ;  /* 0x0000001b35357210 */ /* 0x000fe20007ffe0ff */
[----:B------:R-:W-:-:S02]  /*a3b0*/  IMAD R0, R0, UR4, RZ ;  /* 0x0000000400007c24 */ /* 0x000fc4000f8e02ff */
[----:B------:R-:W-:Y:S02]  /*a3c0*/  IMAD R27, R4, R3, R24 ;  /* 0x00000003041b7224 */ /* 0x000fe400078e0218 */
[C---:B------:R-:W-:Y:S02]  /*a3d0*/  IMAD R29, R25.reuse, UR5, R0 ;  /* 0x00000005191d7c24 */ /* 0x040fe4000f8e0200 */
[----:B------:R-:W-:Y:S01]  /*a3e0*/  IMAD.WIDE.U32 R2, R25, UR4, R52 ;  /* 0x0000000419027c25 */ /* 0x000fe2000f8e0034 */
[----:B------:R-:W-:Y:S01]  /*a3f0*/  SHF.R.S32.HI R0, RZ, 0x1f, R27 ;  /* 0x0000001fff007819 */ /* 0x000fe2000001141b */
[----:B------:R-:W-:Y:S02]  /*a400*/  ULDC.64 UR4, c[0x0][0xad8] ;  /* 0x0002b60000047ab9 */ /* 0x000fe40000000a00 */
[----:B------:R-:W-:Y:S02]  /*a410*/  IMAD.IADD R3, R3, 0x1, R29 ;  /* 0x0000000103037824 */ /* 0x000fe400078e021d */
[----:B------:R-:W-:-:S02]  /*a420*/  IMAD R0, R0, UR4, RZ ;  /* 0x0000000400007c24 */ /* 0x000fc4000f8e02ff */
[----:B------:R-:W-:-:S04]  /*a430*/  IMAD.WIDE.U32 R2, R27, UR4, R2 ;  /* 0x000000041b027c25 */ /* 0x000fc8000f8e0002 */
[----:B------:R-:W-:Y:S01]  /*a440*/  IMAD R25, R27, UR5, R0 ;  /* 0x000000051b197c24 */ /* 0x000fe2000f8e0200 */
[----:B------:R-:W-:Y:S02]  /*a450*/  ULDC.64 UR4, c[0x0][0xa80] ;  /* 0x0002a00000047ab9 */ /* 0x000fe40000000a00 */
[----:B------:R-:W-:Y:S01]  /*a460*/  LEA R4, P0, R2, UR4, 0x1 ;  /* 0x0000000402047c11 */ /* 0x000fe2000f8008ff */
[----:B------:R-:W-:Y:S01]  /*a470*/  IMAD.IADD R3, R3, 0x1, R25 ;  /* 0x0000000103037824 */ /* 0x000fe200078e0219 */
[----:B------:R-:W-:-:S03]  /*a480*/  ULDC UR4, c[0x0][0xac8] ;  /* 0x0002b20000047ab9 */ /* 0x000fc60000000800 */
[----:B0-----:R-:W0:Y:S01]  /*a490*/  SHFL.IDX PT, R24, R4, RZ, 0x181f ;  /* 0x00181fff04187589 */ /* 0x001e2200000e0000 */
[----:B------:R-:W-:Y:S01]  /*a4a0*/  LEA.HI.X R28, R2, UR5, R3, 0x1, P0 ;  /* 0x00000005021c7c11 */ /* 0x000fe200080f0c03 */
[----:B------:R-:W-:Y:S02]  /*a4b0*/  IMAD R30, R64, 0xc0, R55 ;  /* 0x000000c0401e7824 */ /* 0x000fe400078e0237 */
[----:B------:R-:W1:Y:S04]  /*a4c0*/  SHFL.IDX PT, R26, R4, 0x1, 0x181f ;  /* 0x00381f00041a7f89 */ /* 0x000e6800000e0000 */
[----:B------:R-:W4:Y:S01]  /*a4d0*/  SHFL.IDX PT, R29, R4, 0x2, 0x181f ;  /* 0x00581f00041d7f89 */ /* 0x000f2200000e0000 */
[----:B------:R-:W-:-:S03]  /*a4e0*/  ISETP.GE.AND P0, PT, R54, UR4, PT ;  /* 0x0000000436007c0c */ /* 0x000fc6000bf06270 */
[----:B------:R-:W3:Y:S01]  /*a4f0*/  SHFL.IDX PT, R3, R28, RZ, 0x181f ;  /* 0x00181fff1c037589 */ /* 0x000ee200000e0000 */
[----:B------:R-:W-:-:S03]  /*a500*/  VIADD R0, R30, 0x30 ;  /* 0x000000301e007836 */ /* 0x000fc60000000000 */
[----:B------:R-:W3:Y:S01]  /*a510*/  SHFL.IDX PT, R25, R28, 0x1, 0x181f ;  /* 0x00381f001c197f89 */ /* 0x000ee200000e0000 */
[----:B------:R-:W-:-:S03]  /*a520*/  VIADD R2, R30, 0x60 ;  /* 0x000000601e027836 */ /* 0x000fc60000000000 */
[----:B------:R-:W3:Y:S01]  /*a530*/  SHFL.IDX PT, R27, R28, 0x2, 0x181f ;  /* 0x00581f001c1b7f89 */ /* 0x000ee200000e0000 */
[-C--:B------:R-:W-:Y:S02]  /*a540*/  ISETP.GE.OR P1, PT, R30, R51.reuse, P0 ;  /* 0x000000331e00720c */ /* 0x080fe40000726670 */
[-C--:B------:R-:W-:Y:S02]  /*a550*/  ISETP.GE.OR P2, PT, R0, R51.reuse, P0 ;  /* 0x000000330000720c */ /* 0x080fe40000746670 */
[----:B------:R-:W-:Y:S01]  /*a560*/  ISETP.GE.OR P3, PT, R2, R51, P0 ;  /* 0x000000330200720c */ /* 0x000fe20000766670 */
[----:B------:R-:W-:-:S04]  /*a570*/  UIADD3 UR4, UR37, 0x30820, URZ ;  /* 0x0003082025047890 */ /* 0x000fc8000fffe03f */
[----:B------:R-:W-:-:S04]  /*a580*/  UPRMT UR4, URZ, 0x654, UR4 ;  /* 0x000006543f047896 */ /* 0x000fc80008000004 */
[C---:B0-----:R-:W-:Y:S02]  /*a590*/  @!P1 LEA R2, P4, R54.reuse, R24, 0x1 ;  /* 0x0000001836029211 */ /* 0x041fe400078808ff */
[C---:B-1----:R-:W-:Y:S02]  /*a5a0*/  @!P2 LEA R24, P5, R54.reuse, R26, 0x1 ;  /* 0x0000001a3618a211 */ /* 0x042fe400078a08ff */
[C---:B----4-:R-:W-:Y:S01]  /*a5b0*/  @!P3 LEA R26, P6, R54.reuse, R29, 0x1 ;  /* 0x0000001d361ab211 */ /* 0x050fe200078c08ff */
[----:B------:R-:W-:Y:S01]  /*a5c0*/  SYNCS.ARRIVE.TRANS64.RED.A1T0 RZ, [UR4], RZ ;  /* 0x000000ffffff79a7 */ /* 0x000fe20008100404 */
[C-C-:B---3--:R-:W-:Y:S02]  /*a5d0*/  @!P1 LEA.HI.X R3, R54.reuse, R3, R31.reuse, 0x1, P4 ;  /* 0x0000000336039211 */ /* 0x148fe400020f0c1f */
[C-C-:B------:R-:W-:Y:S02]  /*a5e0*/  @!P2 LEA.HI.X R25, R54.reuse, R25, R31.reuse, 0x1, P5 ;  /* 0x000000193619a211 */ /* 0x140fe400028f0c1f */
[----:B------:R-:W-:Y:S01]  /*a5f0*/  @!P3 LEA.HI.X R27, R54, R27, R31, 0x1, P6 ;  /* 0x0000001b361bb211 */ /* 0x000fe200030f0c1f */
[----:B------:R-:W-:-:S05]  /*a600*/  VIADD R0, R30, 0x90 ;  /* 0x000000901e007836 */ /* 0x000fca0000000000 */
[----:B------:R-:W-:Y:S01]  /*a610*/  ISETP.GE.OR P0, PT, R0, R51, P0 ;  /* 0x000000330000720c */ /* 0x000fe20000706670 */
[----:B------:R-:W0:Y:S04]  /*a620*/  SHFL.IDX PT, R4, R4, 0x3, 0x181f ;  /* 0x00781f0004047f89 */ /* 0x000e2800000e0000 */
[----:B------:R-:W1:Y:S04]  /*a630*/  SHFL.IDX PT, R28, R28, 0x3, 0x181f ;  /* 0x00781f001c1c7f89 */ /* 0x000e6800000e0000 */
[----:B--2---:R2:W-:Y:S04]  /*a640*/  @!P1 ST.E.128 desc[UR38][R2.64], R12 ;  /* 0x0000000c02009985 */ /* 0x0045e8000c101d26 */
[----:B------:R2:W-:Y:S04]  /*a650*/  @!P2 ST.E.128 desc[UR38][R24.64], R16 ;  /* 0x000000101800a985 */ /* 0x0005e8000c101d26 */
[----:B------:R2:W-:Y:S01]  /*a660*/  @!P3 ST.E.128 desc[UR38][R26.64], R20 ;  /* 0x000000141a00b985 */ /* 0x0005e2000c101d26 */
[----:B01----:R-:W-:Y:S05]  /*a670*/  @P0 BRA `(.L_x_12327) ;  /* 0x0000001000d40947 */ /* 0x003fea0003800000 */
[----:B--2---:R-:W-:-:S04]  /*a680*/  LEA R2, P0, R54, R4, 0x1 ;  /* 0x0000000436027211 */ /* 0x004fc800078008ff */
[----:B------:R-:W-:-:S05]  /*a690*/  LEA.HI.X R3, R54, R28, R31, 0x1, P0 ;  /* 0x0000001c36037211 */ /* 0x000fca00000f0c1f */
[----:B-----5:R0:W-:Y:S01]  /*a6a0*/  ST.E.128 desc[UR38][R2.64], R8 ;  /* 0x0000000802007985 */ /* 0x0201e2000c101d26 */
[----:B------:R-:W-:Y:S05]  /*a6b0*/  BRA `(.L_x_12327) ;  /* 0x0000001000c47947 */ /* 0x000fea0003800000 */
.L_x_12326:
[----:B------:R-:W-:Y:S01]  /*a6c0*/  ULDC.64 UR4, c[0x0][0xb08] ;  /* 0x0002c20000047ab9 */ /* 0x000fe20000000a00 */
[----:B0-----:R-:W0:Y:S01]  /*a6d0*/  @P4 LDC R0, c[0x0][0xbec] ;  /* 0x0002fb00ff004b82 */ /* 0x001e220000000800 */
[----:B------:R-:W-:Y:S01]  /*a6e0*/  IMAD R53, R53, UR4, RZ ;  /* 0x0000000435357c24 */ /* 0x000fe2000f8e02ff */
[----:B------:R-:W-:Y:S01]  /*a6f0*/  SHF.R.S32.HI R9, RZ, 0x1f, R52 ;  /* 0x0000001fff097819 */ /* 0x000fe20000011434 */
[C---:B------:R-:W-:Y:S01]  /*a700*/  IMAD.WIDE.U32 R2, R56.reuse, UR4, RZ ;  /* 0x0000000438027c25 */ /* 0x040fe2000f8e00ff */
[----:B------:R1:W5:Y:S01]  /*a710*/  LDL R64, [R1+0x60] ;  /* 0x0000600001407983 */ /* 0x0003620000100800 */
[----:B------:R-:W-:Y:S02]  /*a720*/  ULDC.64 UR6, c[0x0][0xb30] ;  /* 0x0002cc0000067ab9 */ /* 0x000fe40000000a00 */
[----:B------:R-:W-:Y:S01]  /*a730*/  IMAD R53, R56, UR5, R53 ;  /* 0x0000000538357c24 */ /* 0x000fe2000f8e0235 */
[----:B------:R-:W2:Y:S01]  /*a740*/  @P4 LDC R13, c[0x0][0xbf0] ;  /* 0x0002fc00ff0d4b82 */ /* 0x000ea20000000800 */
[----:B------:R-:W-:Y:S01]  /*a750*/  ULDC.64 UR4, c[0x0][0xb38] ;  /* 0x0002ce0000047ab9 */ /* 0x000fe20000000a00 */
[----:B------:R1:W5:Y:S01]  /*a760*/  LDL R61, [R1+0x7c] ;  /* 0x00007c00013d7983 */ /* 0x0003620000100800 */
[----:B------:R-:W-:-:S03]  /*a770*/  IMAD.IADD R3, R3, 0x1, R53 ;  /* 0x0000000103037824 */ /* 0x000fc600078e0235 */
[----:B------:R1:W5:Y:S01]  /*a780*/  LDL R60, [R1+0x54] ;  /* 0x00005400013c7983 */ /* 0x0003620000100800 */
[----:B------:R-:W-:-:S03]  /*a790*/  IMAD.WIDE.U32 R2, R63, UR4, R2 ;  /* 0x000000043f027c25 */ /* 0x000fc6000f8e0002 */
[----:B------:R1:W5:Y:S01]  /*a7a0*/  LDL R59, [R1+0x78] ;  /* 0x00007800013b7983 */ /* 0x0003620000100800 */
[----:B------:R-:W-:Y:S01]  /*a7b0*/  IMAD R3, R63, UR5, R3 ;  /* 0x000000053f037c24 */ /* 0x000fe2000f8e0203 */
[----:B------:R-:W-:Y:S02]  /*a7c0*/  ULDC.64 UR4, c[0x0][0xb40] ;  /* 0x0002d00000047ab9 */ /* 0x000fe40000000a00 */
[----:B------:R-:W-:Y:S01]  /*a7d0*/  IMAD R9, R9, UR4, RZ ;  /* 0x0000000409097c24 */ /* 0x000fe2000f8e02ff */
[----:B------:R1:W5:Y:S01]  /*a7e0*/  LDL R63, [R1+0x80] ;  /* 0x00008000013f7983 */ /* 0x0003620000100800 */
[----:B0-----:R-:W-:-:S03]  /*a7f0*/  @P4 IMAD.HI.U32 R0, R19, R0, RZ ;  /* 0x0000000013004227 */ /* 0x001fc600078e00ff */
[----:B------:R1:W5:Y:S01]  /*a800*/  LDL R58, [R1+0x74] ;  /* 0x00007400013a7983 */ /* 0x0003620000100800 */
[C---:B------:R-:W-:Y:S01]  /*a810*/  IMAD R11, R52.reuse, UR5, R9 ;  /* 0x00000005340b7c24 */ /* 0x040fe2000f8e0209 */
[----:B------:R-:W-:Y:S01]  /*a820*/  MOV R9, R19 ;  /* 0x0000001300097202 */ /* 0x000fe20000000f00 */
[----:B------:R-:W-:Y:S01]  /*a830*/  IMAD.WIDE.U32 R52, R52, UR4, R2 ;  /* 0x0000000434347c25 */ /* 0x000fe2000f8e0002 */
[----:B------:R-:W-:Y:S01]  /*a840*/  ULDC.64 UR4, c[0x0][0xb48] ;  /* 0x0002d20000047ab9 */ /* 0x000fe20000000a00 */
[----:B--2---:R-:W-:Y:S01]  /*a850*/  @P4 SHF.R.U32.HI R9, RZ, R13, R0 ;  /* 0x0000000dff094219 */ /* 0x004fe20000011600 */
[----:B------:R1:W5:Y:S01]  /*a860*/  LDL R57, [R1+0x4c] ;  /* 0x00004c0001397983 */ /* 0x0003620000100800 */
[----:B------:R-:W-:Y:S02]  /*a870*/  IMAD.IADD R53, R53, 0x1, R11 ;  /* 0x0000000135357824 */ /* 0x000fe400078e020b */
[--C-:B------:R-:W-:Y:S01]  /*a880*/  SHF.R.S32.HI R0, RZ, 0x1f, R9.reuse ;  /* 0x0000001fff007819 */ /* 0x100fe20000011409 */
[----:B------:R-:W-:Y:S01]  /*a890*/  IMAD.MOV R11, RZ, RZ, -R9 ;  /* 0x000000ffff0b7224 */ /* 0x000fe200078e0a09 */
[----:B------:R1:W5:Y:S01]  /*a8a0*/  LDL R56, [R1+0x70] ;  /* 0x0000700001387983 */ /* 0x0003620000100800 */
[----:B------:R-:W-:-:S03]  /*a8b0*/  IMAD.WIDE.U32 R2, R62, UR4, R52 ;  /* 0x000000043e027c25 */ /* 0x000fc6000f8e0034 */
[----:B------:R1:W5:Y:S01]  /*a8c0*/  LDL R55, [R1+0x48] ;  /* 0x0000480001377983 */ /* 0x0003620000100800 */
[----:B------:R-:W-:Y:S02]  /*a8d0*/  IMAD R11, R4, R11, R19 ;  /* 0x0000000b040b7224 */ /* 0x000fe400078e0213 */
[----:B------:R-:W-:Y:S01]  /*a8e0*/  IMAD R3, R62, UR5, R3 ;  /* 0x000000053e037c24 */ /* 0x000fe2000f8e0203 */
[----:B------:R1:W5:Y:S01]  /*a8f0*/  LDL R19, [R1+0x50] ;  /* 0x0000500001137983 */ /* 0x0003620000100800 */
[----:B------:R-:W-:-:S03]  /*a900*/  IMAD R0, R0, UR6, RZ ;  /* 0x0000000600007c24 */ /* 0x000fc6000f8e02ff */
[----:B------:R1:W5:Y:S04]  /*a910*/  LDL R62, [R1+0x58] ;  /* 0x00005800013e7983 */ /* 0x0003680000100800 */
[----:B------:R1:W5:Y:S04]  /*a920*/  LDL R54, [R1+0x6c] ;  /* 0x00006c0001367983 */ /* 0x0003680000100800 */
[----:B------:R1:W5:Y:S04]  /*a930*/  LDL R53, [R1+0x44] ;  /* 0x0000440001357983 */ /* 0x0003680000100800 */
[----:B------:R1:W5:Y:S04]  /*a940*/  LDL R52, [R1+0x68] ;  /* 0x0000680001347983 */ /* 0x0003680000100800 */
[----:B------:R1:W5:Y:S01]  /*a950*/  LDL R50, [R1+0x40] ;  /* 0x0000400001327983 */ /* 0x0003620000100800 */
[C---:B------:R-:W-:Y:S01]  /*a960*/  IMAD R13, R9.reuse, UR7, R0 ;  /* 0x00000007090d7c24 */ /* 0x040fe2000f8e0200 */
[----:B------:R-:W-:Y:S01]  /*a970*/  SHF.R.S32.HI R0, RZ, 0x1f, R11 ;  /* 0x0000001fff007819 */ /* 0x000fe2000001140b */
[----:B------:R-:W-:Y:S01]  /*a980*/  IMAD.WIDE.U32 R2, R9, UR6, R2 ;  /* 0x0000000609027c25 */ /* 0x000fe2000f8e0002 */
[----:B------:R-:W-:-:S03]  /*a990*/  ULDC.64 UR6, c[0x0][0xb28] ;  /* 0x0002ca0000067ab9 */ /* 0x000fc60000000a00 */
[----:B------:R-:W-:Y:S02]  /*a9a0*/  IMAD R0, R0, UR6, RZ ;  /* 0x0000000600007c24 */ /* 0x000fe4000f8e02ff */
[----:B------:R-:W-:Y:S01]  /*a9b0*/  IMAD.IADD R3, R3, 0x1, R13 ;  /* 0x0000000103037824 */ /* 0x000fe200078e020d */
        /* <DEDUP_REMOVED lines=9> */
[----:B------:R1:W0:Y:S01]  /*aa50*/  SHFL.IDX PT, R8, R0, RZ, 0x1c1f ;  /* 0x001c1fff00087589 */ /* 0x00022200000e0000 */
[----:B------:R-:W-:Y:S01]  /*aa60*/  BSSY B1, `(.L_x_12328) ;  /* 0x0000024000017945 */ /* 0x000fe20003800000 */
[----:B------:R-:W-:Y:S02]  /*aa70*/  SYNCS.ARRIVE.TRANS64.RED.A1T0 RZ, [UR4], RZ ;  /* 0x000000ffffff79a7 */ /* 0x000fe40008100404 */
[----:B------:R1:W2:Y:S01]  /*aa80*/  SHFL.IDX PT, R9, R4, RZ, 0x1c1f ;  /* 0x001c1fff04097589 */ /* 0x0002a200000e0000 */
[----:B------:R-:W-:Y:S05]  /*aa90*/  @P0 BRA `(.L_x_12329) ;  /* 0x0000000000800947 */ /* 0x000fea0003800000 */
[----:B------:R-:W-:Y:S02]  /*aaa0*/  ULDC UR4, c[0x0][0xac8] ;  /* 0x0002b20000047ab9 */ /* 0x000fe40000000800 */
[----:B-----5:R-:W-:Y:S02]  /*aab0*/  ISETP.GE.AND P1, PT, R62, UR4, PT ;  /* 0x000000043e007c0c */ /* 0x020fe4000bf26270 */
[----:B------:R-:W-:Y:S02]  /*aac0*/  ISETP.GE.AND P0, PT, R64, UR4, PT ;  /* 0x0000000440007c0c */ /* 0x000fe4000bf06270 */
[----:B------:R-:W-:Y:S02]  /*aad0*/  ISETP.GE.AND P5, PT, R60, UR4, PT ;  /* 0x000000043c007c0c */ /* 0x000fe4000bfa6270 */
[----:B------:R-:W-:-:S07]  /*aae0*/  ISETP.GE.AND P3, PT, R19, UR4, PT ;  /* 0x0000000413007c0c */ /* 0x000fce000bf66270 */
[-C--:B0-----:R-:W-:Y:S02]  /*aaf0*/  @!P1 LEA R10, P2, R62, R8.reuse, 0x2 ;  /* 0x000000083e0a9211 */ /* 0x081fe400078410ff */
[----:B--2---:R-:W-:Y:S02]  /*ab00*/  @!P0 IMAD.WIDE R2, R64, 0x4, R8 ;  /* 0x0000000440028825 */ /* 0x004fe400078e0208 */
[----:B------:R-:W-:Y:S02]  /*ab10*/  @!P1 LEA.HI.X R11, R62, R9, R63, 0x2, P2 ;  /* 0x000000093e0b9211 */ /* 0x000fe400010f143f */
[----:B------:R-:W-:Y:S01]  /*ab20*/  ISETP.GE.AND P2, PT, R57, UR4, PT ;  /* 0x0000000439007c0c */ /* 0x000fe2000bf46270 */
[----:B------:R0:W-:Y:S01]  /*ab30*/  @!P0 ST.E.64 desc[UR38][R2.64], R20 ;  /* 0x0000001402008985 */ /* 0x0001e2000c101b26 */
[----:B------:R-:W-:Y:S02]  /*ab40*/  @!P5 LEA R12, P4, R60, R8, 0x2 ;  /* 0x000000083c0cd211 */ /* 0x000fe400078810ff */
[----:B------:R-:W-:Y:S01]  /*ab50*/  ISETP.GE.AND P0, PT, R53, UR4, PT ;  /* 0x0000000435007c0c */ /* 0x000fe2000bf06270 */
[----:B------:R2:W-:Y:S01]  /*ab60*/  @!P1 ST.E.64 desc[UR38][R10.64], R22 ;  /* 0x000000160a009985 */ /* 0x0005e2000c101b26 */
[----:B------:R-:W-:-:S02]  /*ab70*/  ISETP.GE.AND P1, PT, R55, UR4, PT ;  /* 0x0000000437007c0c */ /* 0x000fc4000bf26270 */
[-C--:B------:R-:W-:Y:S02]  /*ab80*/  @!P5 LEA.HI.X R13, R60, R9.reuse, R61, 0x2, P4 ;  /* 0x000000093c0dd211 */ /* 0x080fe400020f143d */
[----:B------:R-:W-:Y:S02]  /*ab90*/  ISETP.GE.AND P4, PT, R50, UR4, PT ;  /* 0x0000000432007c0c */ /* 0x000fe4000bf86270 */
[-C--:B------:R-:W-:Y:S01]  /*aba0*/  @!P3 LEA R14, P6, R19, R8.reuse, 0x2 ;  /* 0x00000008130eb211 */ /* 0x080fe200078c10ff */
[----:B------:R3:W-:Y:S01]  /*abb0*/  @!P5 ST.E.64 desc[UR38][R12.64], R24 ;  /* 0x000000180c00d985 */ /* 0x0007e2000c101b26 */
[----:B0-----:R-:W-:Y:S02]  /*abc0*/  @!P2 LEA R2, P5, R57, R8, 0x2 ;  /* 0x000000083902a211 */ /* 0x001fe400078a10ff */
[----:B------:R-:W-:-:S03]  /*abd0*/  @!P3 LEA.HI.X R15, R19, R9, R59, 0x2, P6 ;  /* 0x00000009130fb211 */ /* 0x000fc600030f143b */
[-C--:B--2---:R-:W-:Y:S02]  /*abe0*/  @!P1 LEA R10, P6, R55, R8.reuse, 0x2 ;  /* 0x00000008370a9211 */ /* 0x084fe400078c10ff */
[-C--:B------:R-:W-:Y:S01]  /*abf0*/  @!P2 LEA.HI.X R3, R57, R9.reuse, R58, 0x2, P5 ;  /* 0x000000093903a211 */ /* 0x080fe200028f143a */
[----:B------:R3:W-:Y:S01]  /*ac00*/  @!P3 ST.E.64 desc[UR38][R14.64], R26 ;  /* 0x0000001a0e00b985 */ /* 0x0007e2000c101b26 */
[-C--:B------:R-:W-:Y:S02]  /*ac10*/  @!P0 LEA R16, P3, R53, R8.reuse, 0x2 ;  /* 0x0000000835108211 */ /* 0x080fe400078610ff */
[----:B------:R-:W-:Y:S01]  /*ac20*/  @!P4 LEA R8, P5, R50, R8, 0x2 ;  /* 0x000000083208c211 */ /* 0x000fe200078a10ff */
[----:B------:R3:W-:Y:S01]  /*ac30*/  @!P2 ST.E.64 desc[UR38][R2.64], R28 ;  /* 0x0000001c0200a985 */ /* 0x0007e2000c101b26 */
[-C--:B------:R-:W-:Y:S02]  /*ac40*/  @!P1 LEA.HI.X R11, R55, R9.reuse, R56, 0x2, P6 ;  /* 0x00000009370b9211 */ /* 0x080fe400030f1438 */
[----:B------:R-:W-:-:S02]  /*ac50*/  @!P0 LEA.HI.X R17, R53, R9, R54, 0x2, P3 ;  /* 0x0000000935118211 */ /* 0x000fc400018f1436 */
[----:B------:R-:W-:Y:S01]  /*ac60*/  @!P4 LEA.HI.X R9, R50, R9, R52, 0x2, P5 ;  /* 0x000000093209c211 */ /* 0x000fe200028f1434 */
[----:B------:R3:W-:Y:S04]  /*ac70*/  @!P1 ST.E.64 desc[UR38][R10.64], R30 ;  /* 0x0000001e0a009985 */ /* 0x0007e8000c101b26 */
[----:B------:R3:W-:Y:S04]  /*ac80*/  @!P0 ST.E.64 desc[UR38][R16.64], R32 ;  /* 0x0000002010008985 */ /* 0x0007e8000c101b26 */
[----:B------:R3:W-:Y:S02]  /*ac90*/  @!P4 ST.E.64 desc[UR38][R8.64], R34 ;  /* 0x000000220800c985 */ /* 0x0007e4000c101b26 */
.L_x_12329:
[----:B------:R-:W-:Y:S05]  /*aca0*/  BSYNC B1 ;  /* 0x0000000000017941 */ /* 0x000fea0003800000 */
.L_x_12328:
[----:B------:R-:W-:Y:S01]  /*acb0*/  ISETP.GE.AND P0, PT, R18, R51, PT ;  /* 0x000000331200720c */ /* 0x000fe20003f06270 */
[----:B--23--:R2:W3:Y:S04]  /*acc0*/  SHFL.IDX PT, R9, R4, 0x1, 0x1c1f ;  /* 0x003c1f0004097f89 */ /* 0x00c4e800000e0000 */
[----:B0-----:R2:W0:Y:S08]  /*acd0*/  SHFL.IDX PT, R8, R0, 0x1, 0x1c1f ;  /* 0x003c1f0000087f89 */ /* 0x00143000000e0000 */
[----:B--2---:R-:W-:Y:S05]  /*ace0*/  @P0 BRA `(.L_x_12327) ;  /* 0x0000000c00380947 */ /* 0x004fea0003800000 */
[----:B------:R-:W-:Y:S02]  /*acf0*/  ULDC UR4, c[0x0][0xac8] ;  /* 0x0002b20000047ab9 */ /* 0x000fe40000000800 */
[----:B-----5:R-:W-:Y:S02]  /*ad00*/  ISETP.GE.AND P0, PT, R64, UR4, PT ;  /* 0x0000000440007c0c */ /* 0x020fe4000bf06270 */
[----:B------:R-:W-:Y:S02]  /*ad10*/  ISETP.GE.AND P5, PT, R62, UR4, PT ;  /* 0x000000043e007c0c */ /* 0x000fe4000bfa6270 */
[----:B------:R-:W-:Y:S02]  /*ad20*/  ISETP.GE.AND P3, PT, R60, UR4, PT ;  /* 0x000000043c007c0c */ /* 0x000fe4000bf66270 */
[----:B------:R-:W-:Y:S02]  /*ad30*/  ISETP.GE.AND P2, PT, R19, UR4, PT ;  /* 0x0000000413007c0c */ /* 0x000fe4000bf46270 */
[----:B------:R-:W-:-:S05]  /*ad40*/  ISETP.GE.AND P1, PT, R57, UR4, PT ;  /* 0x0000000439007c0c */ /* 0x000fca000bf26270 */
[----:B0--3--:R-:W-:Y:S02]  /*ad50*/  @!P0 IMAD.WIDE R2, R64, 0x4, R8 ;  /* 0x0000000440028825 */ /* 0x009fe400078e0208 */
[-C--:B------:R-:W-:Y:S02]  /*ad60*/  @!P5 LEA R10, P4, R62, R8.reuse, 0x2 ;  /* 0x000000083e0ad211 */ /* 0x080fe400078810ff */
[----:B------:R-:W-:Y:S01]  /*ad70*/  @!P3 LEA R12, P6, R60, R8, 0x2 ;  /* 0x000000083c0cb211 */ /* 0x000fe200078c10ff */
[----:B------:R0:W-:Y:S01]  /*ad80*/  @!P0 ST.E.64 desc[UR38][R2.64], R36 ;  /* 0x0000002402008985 */ /* 0x0001e2000c101b26 */
[----:B------:R-:W-:Y:S02]  /*ad90*/  ISETP.GE.AND P0, PT, R55, UR4, PT ;  /* 0x0000000437007c0c */ /* 0x000fe4000bf06270 */
[----:B------:R-:W-:Y:S02]  /*ada0*/  @!P5 LEA.HI.X R11, R62, R9, R63, 0x2, P4 ;  /* 0x000000093e0bd211 */ /* 0x000fe400020f143f */
[----:B------:R-:W-:-:S02]  /*adb0*/  ISETP.GE.AND P4, PT, R53, UR4, PT ;  /* 0x0000000435007c0c */ /* 0x000fc4000bf86270 */
[----:B------:R-:W-:Y:S01]  /*adc0*/  @!P3 LEA.HI.X R13, R60, R9, R61, 0x2, P6 ;  /* 0x000000093c0db211 */ /* 0x000fe200030f143d */
[----:B------:R2:W-:Y:S01]  /*add0*/  @!P5 ST.E.64 desc[UR38][R10.64], R38 ;  /* 0x000000260a00d985 */ /* 0x0005e2000c101b26 */
[----:B------:R-:W-:-:S03]  /*ade0*/  @!P2 LEA R14, P5, R19, R8, 0x2 ;  /* 0x00000008130ea211 */ /* 0x000fc600078a10ff */
[----:B------:R2:W-:Y:S01]  /*adf0*/  @!P3 ST.E.64 desc[UR38][R12.64], R40 ;  /* 0x000000280c00b985 */ /* 0x0005e2000c101b26 */
[-C--:B------:R-:W-:Y:S02]  /*ae00*/  @!P2 LEA.HI.X R15, R19, R9.reuse, R59, 0x2, P5 ;  /* 0x00000009130fa211 */ /* 0x080fe400028f143b */
[-C--:B0-----:R-:W-:Y:S02]  /*ae10*/  @!P1 LEA R2, P6, R57, R8.reuse, 0x2 ;  /* 0x0000000839029211 */ /* 0x081fe400078c10ff */
[-C--:B------:R-:W-:Y:S01]  /*ae20*/  @!P0 LEA R16, P3, R55, R8.reuse, 0x2 ;  /* 0x0000000837108211 */ /* 0x080fe200078610ff */
[----:B------:R2:W-:Y:S01]  /*ae30*/  @!P2 ST.E.64 desc[UR38][R14.64], R42 ;  /* 0x0000002a0e00a985 */ /* 0x0005e2000c101b26 */
[----:B------:R-:W-:Y:S02]  /*ae40*/  @!P4 LEA R18, P5, R53, R8, 0x2 ;  /* 0x000000083512c211 */ /* 0x000fe400078a10ff */
[-C--:B------:R-:W-:Y:S02]  /*ae50*/  @!P1 LEA.HI.X R3, R57, R9.reuse, R58, 0x2, P6 ;  /* 0x0000000939039211 */ /* 0x080fe400030f143a */
[----:B------:R-:W-:-:S02]  /*ae60*/  @!P0 LEA.HI.X R17, R55, R9, R56, 0x2, P3 ;  /* 0x0000000937118211 */ /* 0x000fc400018f1438 */
[----:B------:R-:W-:Y:S01]  /*ae70*/  @!P4 LEA.HI.X R19, R53, R9, R54, 0x2, P5 ;  /* 0x000000093513c211 */ /* 0x000fe200028f1436 */
[----:B------:R2:W-:Y:S04]  /*ae80*/  @!P1 ST.E.64 desc[UR38][R2.64], R44 ;  /* 0x0000002c02009985 */ /* 0x0005e8000c101b26 */
[----:B------:R2:W-:Y:S01]  /*ae90*/  @!P0 ST.E.64 desc[UR38][R16.64], R46 ;  /* 0x0000002e10008985 */ /* 0x0005e2000c101b26 */
[----:B------:R-:W-:-:S03]  /*aea0*/  ISETP.GE.AND P0, PT, R50, UR4, PT ;  /* 0x0000000432007c0c */ /* 0x000fc6000bf06270 */
[----:B------:R2:W-:Y:S10]  /*aeb0*/  @!P4 ST.E.64 desc[UR38][R18.64], R48 ;  /* 0x000000301200c985 */ /* 0x0005f4000c101b26 */
[----:B------:R-:W-:Y:S05]  /*aec0*/  @P0 BRA `(.L_x_12327) ;  /* 0x0000000800c00947 */ /* 0x000fea0003800000 */
[----:B--2---:R-:W-:-:S04]  /*aed0*/  LEA R2, P0, R50, R8, 0x2 ;  /* 0x0000000832027211 */ /* 0x004fc800078010ff */
[----:B------:R-:W-:-:S05]  /*aee0*/  LEA.HI.X R3, R50, R9, R52, 0x2, P0 ;  /* 0x0000000932037211 */ /* 0x000fca00000f1434 */
[----:B------:R4:W-:Y:S01]  /*aef0*/  ST.E.64 desc[UR38][R2.64], R150 ;  /* 0x0000009602007985 */ /* 0x0009e2000c101b26 */
[----:B------:R-:W-:Y:S05]  /*af00*/  BRA `(.L_x_12327) ;  /* 0x0000000800b07947 */ /* 0x000fea0003800000 */
.L_x_12324:
[----:B------:R-:W2:Y:S01]  /*af10*/  LDL R12, [R1+0x24] ;  /* 0x00002400010c7983 */ /* 0x000ea20000100800 */
[----:B0-----:R-:W0:Y:S01]  /*af20*/  LDC.64 R8, c[0x0][0xc00] ;  /* 0x00030000ff087b82 */ /* 0x001e220000000a00 */
[----:B------:R-:W-:Y:S02]  /*af30*/  ULDC.64 UR4, c[0x0][0xc08] ;  /* 0x0003020000047ab9 */ /* 0x000fe40000000a00 */
[----:B------:R-:W3:Y:S04]  /*af40*/  LDL R11, [R1+0x3c] ;  /* 0x00003c00010b7983 */ /* 0x000ee80000100800 */
[----:B-1----:R-:W4:Y:S01]  /*af50*/  LDL R4, [R1+0x2c] ;  /* 0x00002c0001047983 */ /* 0x002f220000100800 */
[----:B------:R-:W2:Y:S01]  /*af60*/  LDC.64 R2, c[0x0][0xc00] ;  /* 0x00030000ff027b82 */ /* 0x000ea20000000a00 */
[----:B------:R-:W-:Y:S01]  /*af70*/  ISETP.NE.U32.AND P1, PT, RZ, UR4, PT ;  /* 0x00000004ff007c0c */ /* 0x000fe2000bf25070 */
[----:B------:R-:W-:-:S03]  /*af80*/  IMAD.MOV.U32 R19, RZ, RZ, RZ ;  /* 0x000000ffff137224 */ /* 0x000fc600078e00ff */
[----:B------:R-:W-:Y:S02]  /*af90*/  ISETP.NE.AND.EX P1, PT, RZ, UR5, PT, P1 ;  /* 0x00000005ff007c0c */ /* 0x000fe4000bf25310 */
[----:B0-----:R-:W-:-:S04]  /*afa0*/  ISETP.NE.U32.AND P0, PT, R8, RZ, PT ;  /* 0x000000ff0800720c */ /* 0x001fc80003f05070 */
[----:B------:R-:W-:Y:S01]  /*afb0*/  ISETP.NE.AND.EX P0, PT, R9, RZ, PT, P0 ;  /* 0x000000ff0900720c */ /* 0x000fe20003f05300 */
[----:B------:R-:W0:Y:S01]  /*afc0*/  S2R R10, SR_TID.X ;  /* 0x00000000000a7919 */ /* 0x000e220000002100 */
[----:B--2---:R-:W-:-:S05]  /*afd0*/  IMAD.WIDE R8, R12, 0x4, R2 ;  /* 0x000000040c087825 */ /* 0x004fca00078e0202 */
[C---:B------:R-:W-:Y:S01]  /*afe0*/  @P1 LEA R2, P2, R12.reuse, UR4, 0x2 ;  /* 0x000000040c021c11 */ /* 0x040fe2000f8410ff */
[----:B------:R-:W-:Y:S02]  /*aff0*/  ULDC UR4, c[0x0][0xa88] ;  /* 0x0002a20000047ab9 */ /* 0x000fe40000000800 */
[----:B------:R-:W-:Y:S01]  /*b000*/  IMAD.U32 R0, RZ, RZ, UR4 ;  /* 0x00000004ff007e24 */ /* 0x000fe2000f8e00ff */
[----:B---3--:R-:W-:Y:S02]  /*b010*/  @P1 LEA.HI.X R3, R12, UR5, R11, 0x2, P2 ;  /* 0x000000050c031c11 */ /* 0x008fe400090f140b */
[----:B------:R1:W5:Y:S01]  /*b020*/  @P0 LDG.E R19, desc[UR38][R8.64] ;  /* 0x0000002608130981 */ /* 0x000362000c1e1900 */
[----:B0-----:R-:W-:-:S03]  /*b030*/  IADD3 R26, R10, -0x80, RZ ;  /* 0xffffff800a1a7810 */ /* 0x001fc60007ffe0ff */
[----:B------:R1:W5:Y:S01]  /*b040*/  @P1 LDG.E R0, desc[UR38][R2.64] ;  /* 0x0000002602001981 */ /* 0x000362000c1e1900 */
[----:B----4-:R-:W-:Y:S02]  /*b050*/  ISETP.NE.AND P2, PT, R4, RZ, PT ;  /* 0x000000ff0400720c */ /* 0x010fe40003f45270 */
[----:B------:R-:W-:-:S11]  /*b060*/  ISETP.GT.AND P3, PT, R26, 0xbf, PT ;  /* 0x000000bf1a00780c */ /* 0x000fd60003f64270 */
[----:B------:R-:W0:Y:S02]  /*b070*/  @!P2 LDC R4, c[0x0][0xad4] ;  /* 0x0002b500ff04ab82 */ /* 0x000e240000000800 */
[----:B0-----:R1:W-:Y:S01]  /*b080*/  @!P2 STL [R1+0x2c], R4 ;  /* 0x00002c040100a387 */ /* 0x0013e20000100800 */
[----:B------:R-:W-:Y:S01]  /*b090*/  ISETP.GT.AND P2, PT, R4, 0x1, PT ;  /* 0x000000010400780c */ /* 0x000fe20003f44270 */
[----:B------:R-:W-:-:S12]  /*b0a0*/  @P1 BRA `(.L_x_12330) ;  /* 0x0000000000101947 */ /* 0x000fd80003800000 */
[----:B------:R-:W-:Y:S05]  /*b0b0*/  @!P0 BRA `(.L_x_12330) ;  /* 0x00000000000c8947 */ /* 0x000fea0003800000 */
[----:B-1----:R-:W2:Y:S04]  /*b0c0*/  LDG.E R3, desc[UR38][R8.64] ;  /* 0x0000002608037981 */ /* 0x002ea8000c1e1900 */
[----:B-----5:R-:W2:Y:S02]  /*b0d0*/  LDG.E R0, desc[UR38][R8.64+0x4] ;  /* 0x0000042608007981 */ /* 0x020ea4000c1e1900 */
[----:B--2---:R-:W-:-:S07]  /*b0e0*/  IMAD.IADD R0, R0, 0x1, -R3 ;  /* 0x0000000100007824 */ /* 0x004fce00078e0a03 */
.L_x_12330:
[----:B------:R-:W-:Y:S01]  /*b0f0*/  BSSY B1, `(.L_x_12331) ;  /* 0x0000039000017945 */ /* 0x000fe20003800000 */
[----:B------:R-:W-:Y:S02]  /*b100*/  SEL R27, R12, RZ, !P0 ;  /* 0x000000ff0c1b7207 */ /* 0x000fe40004000000 */
[----:B------:R-:W-:Y:S02]  /*b110*/  SEL R22, R11, RZ, !P0 ;  /* 0x000000ff0b167207 */ /* 0x000fe40004000000 */
[----:B-----5:R-:W-:Y:S01]  /*b120*/  SHF.R.S32.HI R20, RZ, 0x1f, R19 ;  /* 0x0000001fff147819 */ /* 0x020fe20000011413 */
[----:B------:R-:W-:Y:S06]  /*b130*/  @P3 BRA `(.L_x_12332) ;  /* 0x0000000000d03947 */ /* 0x000fec0003800000 */
[----:B-1----:R-:W2:Y:S01]  /*b140*/  LDL R2, [R1+0x34] ;  /* 0x0000340001027983 */ /* 0x002ea20000100800 */
[----:B------:R-:W0:Y:S02]  /*b150*/  LDC R29, c[0x0][0xbe8] ;  /* 0x0002fa00ff1d7b82 */ /* 0x000e240000000800 */
[----:B0-----:R-:W-:Y:S02]  /*b160*/  IMAD R3, R0, R29, RZ ;  /* 0x0000001d00037224 */ /* 0x001fe400078e02ff */
[----:B--2---:R-:W-:-:S04]  /*b170*/  IMAD R2, R2, 0xc0, R10 ;  /* 0x000000c002027824 */ /* 0x004fc800078e020a */
[----:B------:R-:W-:-:S05]  /*b180*/  VIADD R24, R2, 0xffffff80 ;  /* 0xffffff8002187836 */ /* 0x000fca0000000000 */
[----:B------:R-:W-:-:S13]  /*b190*/  ISETP.GE.AND P0, PT, R24, R3, PT ;  /* 0x000000031800720c */ /* 0x000fda0003f06270 */
[----:B------:R-:W-:Y:S05]  /*b1a0*/  @P0 BRA `(.L_x_12332) ;  /* 0x0000000000b40947 */ /* 0x000fea0003800000 */
[----:B------:R-:W2:Y:S01]  /*b1b0*/  LDL R16, [R1+0x28] ;  /* 0x0000280001107983 */ /* 0x000ea20000100800 */
[----:B------:R-:W-:Y:S01]  /*b1c0*/  ISETP.NE.AND P1, PT, R29, 0x1, PT ;  /* 0x000000011d00780c */ /* 0x000fe20003f25270 */
[----:B------:R-:W-:Y:S01]  /*b1d0*/  IMAD.MOV.U32 R18, RZ, RZ, 0x9b8 ;  /* 0x000009b8ff127424 */ /* 0x000fe200078e00ff */
[----:B------:R-:W-:Y:S01]  /*b1e0*/  ISETP.GT.AND P0, PT, R4, 0x1, PT ;  /* 0x000000010400780c */ /* 0x000fe20003f04270 */
[----:B------:R-:W3:Y:S01]  /*b1f0*/  LDL.LU R28, [R1+0x5c] ;  /* 0x00005c00011c7983 */ /* 0x000ee20000300800 */
[----:B------:R-:W0:Y:S01]  /*b200*/  LDC.64 R2, c[0x0][0xba8] ;  /* 0x0002ea00ff027b82 */ /* 0x000e220000000a00 */
[----:B------:R-:W-:Y:S01]  /*b210*/  IMAD.MOV.U32 R21, RZ, RZ, R24 ;  /* 0x000000ffff157224 */ /* 0x000fe200078e0018 */
[----:B------:R-:W-:-:S06]  /*b220*/  SEL R18, R18, 0x978, P0 ;  /* 0x0000097812127807 */ /* 0x000fcc0000000000 */
[----:B------:R-:W1:Y:S08]  /*b230*/  LDC.64 R10, c[0x0][R18+0x220] ;  /* 0x00008800120a7b82 */ /* 0x000e700000000a00 */
[----:B------:R-:W4:Y:S08]  /*b240*/  @P1 LDC R17, c[0x0][0xbec] ;  /* 0x0002fb00ff111b82 */ /* 0x000f300000000800 */
[----:B------:R-:W2:Y:S08]  /*b250*/  LDC.64 R8, c[0x0][R18+0x218] ;  /* 0x0000860012087b82 */ /* 0x000eb00000000a00 */
[----:B------:R-:W5:Y:S01]  /*b260*/  @P1 LDC R25, c[0x0][0xbf0] ;  /* 0x0002fc00ff191b82 */ /* 0x000f620000000800 */
[----:B-1----:R-:W-:-:S07]  /*b270*/  IMAD R11, R11, R27, RZ ;  /* 0x0000001b0b0b7224 */ /* 0x002fce00078e02ff */
[----:B------:R-:W1:Y:S01]  /*b280*/  LDC.64 R12, c[0x0][R18+0x228] ;  /* 0x00008a00120c7b82 */ /* 0x000e620000000a00 */
[----:B----4-:R-:W-:-:S07]  /*b290*/  @P1 IMAD.HI.U32 R4, R24, R17, RZ ;  /* 0x0000001118041227 */ /* 0x010fce00078e00ff */
[----:B------:R-:W4:Y:S01]  /*b2a0*/  LDC.64 R14, c[0x0][R18+0x210] ;  /* 0x00008400120e7b82 */ /* 0x000f220000000a00 */
[----:B-----5:R-:W-:Y:S01]  /*b2b0*/  @P1 SHF.R.U32.HI R21, RZ, R25, R4 ;  /* 0x00000019ff151219 */ /* 0x020fe20000011604 */
[----:B------:R-:W-:-:S06]  /*b2c0*/  IMAD R25, R10, R22, R11 ;  /* 0x000000160a197224 */ /* 0x000fcc00078e020b */
[----:B0-----:R-:W0:Y:S08]  /*b2d0*/  @!P0 LDC R2, c[0x0][0xb50] ;  /* 0x0002d400ff028b82 */ /* 0x001e300000000800 */
[----:B------:R-:W5:Y:S01]  /*b2e0*/  @!P0 LDC R3, c[0x0][0xb54] ;  /* 0x0002d500ff038b82 */ /* 0x000f620000000800 */
[-C--:B--2---:R-:W-:Y:S02]  /*b2f0*/  IMAD R23, R9, R16.reuse, RZ ;  /* 0x0000001009177224 */ /* 0x084fe400078e02ff */
[----:B------:R-:W-:Y:S01]  /*b300*/  IMAD.WIDE.U32 R8, R8, R16, RZ ;  /* 0x0000001008087225 */ /* 0x000fe200078e00ff */
[----:B---3--:R-:W-:-:S03]  /*b310*/  SEL R11, R28, RZ, P0 ;  /* 0x000000ff1c0b7207 */ /* 0x008fc60000000000 */
[----:B------:R-:W-:-:S04]  /*b320*/  IMAD.WIDE.U32 R16, R10, R27, RZ ;  /* 0x0000001b0a107225 */ /* 0x000fc800078e00ff */
[----:B------:R-:W-:Y:S01]  /*b330*/  IMAD.IADD R23, R9, 0x1, R23 ;  /* 0x0000000109177824 */ /* 0x000fe200078e0217 */
[----:B------:R-:W-:Y:S01]  /*b340*/  IADD3 R4, P1, P3, R16, R8, R19 ;  /* 0x0000000810047210 */ /* 0x000fe20007b3e013 */
[----:B------:R-:W-:Y:S01]  /*b350*/  IMAD.MOV R10, RZ, RZ, -R21 ;  /* 0x000000ffff0a7224 */ /* 0x000fe200078e0a15 */
[----:B------:R-:W-:Y:S01]  /*b360*/  IADD3 R25, R17, R25, RZ ;  /* 0x0000001911197210 */ /* 0x000fe20007ffe0ff */
[----:B-1----:R-:W-:-:S04]  /*b370*/  IMAD.WIDE.U32 R8, R12, R11, RZ ;  /* 0x0000000b0c087225 */ /* 0x002fc800078e00ff */
[----:B------:R-:W-:Y:S02]  /*b380*/  IMAD R13, R13, R11, RZ ;  /* 0x0000000b0d0d7224 */ /* 0x000fe400078e02ff */
[----:B------:R-:W-:Y:S01]  /*b390*/  IMAD R11, R29, R10, R24 ;  /* 0x0000000a1d0b7224 */ /* 0x000fe200078e0218 */
[----:B------:R-:W-:Y:S01]  /*b3a0*/  IADD3.X R10, R25, R23, R20, P1, P3 ;  /* 0x00000017190a7210 */ /* 0x000fe20000fe6414 */
[----:B------:R-:W-:Y:S01]  /*b3b0*/  IMAD.IADD R13, R9, 0x1, R13 ;  /* 0x00000001090d7824 */ /* 0x000fe200078e020d */
[----:B------:R-:W-:Y:S01]  /*b3c0*/  IADD3 R8, P0, P1, R21, R4, R8 ;  /* 0x0000000415087210 */ /* 0x000fe2000791e008 */
[----:B----4-:R-:W-:Y:S01]  /*b3d0*/  IMAD R4, R15, R11, RZ ;  /* 0x0000000b0f047224 */ /* 0x010fe200078e02ff */
        /* <DEDUP_REMOVED lines=8> */
[----:B-----5:R-:W-:-:S05]  /*b460*/  LEA.HI.X R3, R8, R3, R4, 0x2, P0 ;  /* 0x0000000308037211 */ /* 0x020fca00000f1404 */
[----:B------:R0:W-:Y:S02]  /*b470*/  STG.E desc[UR38][R2.64], R9 ;  /* 0x0000000902007986 */ /* 0x0001e4000c101926 */
.L_x_12332:
[----:B------:R-:W-:Y:S05]  /*b480*/  BSYNC B1 ;  /* 0x0000000000017941 */ /* 0x000fea0003800000 */
.L_x_12331:
[----:B------:R-:W-:Y:S05]  /*b490*/  @P2 BRA `(.L_x_12327) ;  /* 0x00000004004c2947 */ /* 0x000fea0003800000 */
[----:B-1----:R-:W2:Y:S01]  /*b4a0*/  LDL R8, [R1+0x38] ;  /* 0x0000380001087983 */ /* 0x002ea20000100800 */
[----:B------:R-:W1:Y:S01]  /*b4b0*/  LDC R15, c[0x0][0xbe8] ;  /* 0x0002fa00ff0f7b82 */ /* 0x000e620000000800 */
[--C-:B------:R-:W-:Y:S01]  /*b4c0*/  SHF.R.S32.HI R4, RZ, 0x1f, R26.reuse ;  /* 0x0000001fff047819 */ /* 0x100fe2000001141a */
[----:B------:R-:W-:Y:S01]  /*b4d0*/  ULDC.64 UR4, c[0x0][0xaa0] ;  /* 0x0002a80000047ab9 */ /* 0x000fe20000000a00 */
[----:B------:R-:W3:Y:S01]  /*b4e0*/  LDL.LU R17, [R1+0x28] ;  /* 0x0000280001117983 */ /* 0x000ee20000300800 */
[----:B------:R-:W-:Y:S01]  /*b4f0*/  SHF.R.S32.HI R16, RZ, 0x1f, R26 ;  /* 0x0000001fff107819 */ /* 0x000fe2000001141a */
[----:B------:R-:W-:Y:S02]  /*b500*/  ULDC.64 UR6, c[0x0][0xaf0] ;  /* 0x0002bc0000067ab9 */ /* 0x000fe40000000a00 */
[----:B------:R-:W4:Y:S04]  /*b510*/  LDL R12, [R1+0x90] ;  /* 0x00009000010c7983 */ /* 0x000f280000100800 */
[----:B------:R-:W5:Y:S01]  /*b520*/  LDL.LU R14, [R1+0x34] ;  /* 0x00003400010e7983 */ /* 0x000f620000300800 */
[-C--:B------:R-:W-:Y:S01]  /*b530*/  LEA.HI R4, R4, R26.reuse, RZ, 0x3 ;  /* 0x0000001a04047211 */ /* 0x080fe200078f18ff */
[----:B0-----:R-:W-:Y:S01]  /*b540*/  IMAD R2, R20, UR4, RZ ;  /* 0x0000000414027c24 */ /* 0x001fe2000f8e02ff */
[----:B------:R-:W-:-:S02]  /*b550*/  LEA.HI R16, R16, R26, RZ, 0x3 ;  /* 0x0000001a10107211 */ /* 0x000fc400078f18ff */
[----:B------:R-:W-:Y:S01]  /*b560*/  LOP3.LUT R4, R4, 0xfffffff8, RZ, 0xc0, !PT ;  /* 0xfffffff804047812 */ /* 0x000fe200078ec0ff */
[C---:B------:R-:W-:Y:S01]  /*b570*/  IMAD R9, R19.reuse, UR5, R2 ;  /* 0x0000000513097c24 */ /* 0x040fe2000f8e0202 */
[----:B------:R-:W-:Y:S01]  /*b580*/  SHF.R.S32.HI R16, RZ, 0x3, R16 ;  /* 0x00000003ff107819 */ /* 0x000fe20000011410 */
[----:B------:R-:W-:Y:S01]  /*b590*/  IMAD.WIDE.U32 R2, R19, UR4, RZ ;  /* 0x0000000413027c25 */ /* 0x000fe2000f8e00ff */
[----:B------:R-:W-:-:S03]  /*b5a0*/  ULDC.64 UR4, c[0x0][0xae8] ;  /* 0x0002ba0000047ab9 */ /* 0x000fc60000000a00 */
[----:B------:R-:W-:Y:S01]  /*b5b0*/  IMAD.IADD R4, R26, 0x1, -R4 ;  /* 0x000000011a047824 */ /* 0x000fe200078e0a04 */
[----:B-1----:R-:W-:Y:S01]  /*b5c0*/  ISETP.NE.AND P0, PT, R15, 0x1, PT ;  /* 0x000000010f00780c */ /* 0x002fe20003f05270 */
[----:B------:R-:W-:Y:S02]  /*b5d0*/  IMAD.IADD R3, R3, 0x1, R9 ;  /* 0x0000000103037824 */ /* 0x000fe400078e0209 */
[----:B------:R-:W-:-:S10]  /*b5e0*/  IMAD R4, R4, 0x30, R16 ;  /* 0x0000003004047824 */ /* 0x000fd400078e0210 */
[----:B------:R-:W0:Y:S08]  /*b5f0*/  @P0 LDC R11, c[0x0][0xbec] ;  /* 0x0002fb00ff0b0b82 */ /* 0x000e300000000800 */
[----:B------:R-:W1:Y:S01]  /*b600*/  @P0 LDC R13, c[0x0][0xbf0] ;  /* 0x0002fc00ff0d0b82 */ /* 0x000e620000000800 */
[----:B--2---:R-:W-:Y:S02]  /*b610*/  IMAD.MOV.U32 R21, RZ, RZ, R8 ;  /* 0x000000ffff157224 */ /* 0x004fe400078e0008 */
[----:B------:R-:W-:-:S02]  /*b620*/  IMAD R8, R22, UR6, RZ ;  /* 0x0000000616087c24 */ /* 0x000fc4000f8e02ff */
[----:B---3--:R-:W-:-:S04]  /*b630*/  IMAD.WIDE.U32 R2, R17, UR4, R2 ;  /* 0x0000000411027c25 */ /* 0x008fc8000f8e0002 */
[----:B------:R-:W-:Y:S01]  /*b640*/  IMAD R3, R17, UR5, R3 ;  /* 0x0000000511037c24 */ /* 0x000fe2000f8e0203 */
[----:B------:R-:W-:Y:S01]  /*b650*/  ULDC.64 UR4, c[0x0][0xae0] ;  /* 0x0002b80000047ab9 */ /* 0x000fe20000000a00 */
[----:B----4-:R-:W-:Y:S02]  /*b660*/  IMAD.MOV.U32 R23, RZ, RZ, R12 ;  /* 0x000000ffff177224 */ /* 0x010fe400078e000c */
[----:B-----5:R-:W-:Y:S02]  /*b670*/  IMAD R10, R14, 0xc0, R4 ;  /* 0x000000c00e0a7824 */ /* 0x020fe400078e0204 */
[----:B------:R-:W-:-:S03]  /*b680*/  IMAD.WIDE.U32 R2, R27, UR6, R2 ;  /* 0x000000061b027c25 */ /* 0x000fc6000f8e0002 */
[----:B------:R-:W-:Y:S01]  /*b690*/  MOV R9, R10 ;  /* 0x0000000a00097202 */ /* 0x000fe20000000f00 */
[----:B0-----:R-:W-:-:S04]  /*b6a0*/  @P0 IMAD.HI.U32 R4, R10, R11, RZ ;  /* 0x0000000b0a040227 */ /* 0x001fc800078e00ff */
[----:B------:R-:W-:Y:S01]  /*b6b0*/  IMAD R18, R14, 0xc0, R16 ;  /* 0x000000c00e127824 */ /* 0x000fe200078e0210 */
[----:B-1----:R-:W-:Y:S01]  /*b6c0*/  @P0 SHF.R.U32.HI R9, RZ, R13, R4 ;  /* 0x0000000dff090219 */ /* 0x002fe20000011604 */
[----:B------:R-:W-:Y:S02]  /*b6d0*/  IMAD R13, R27, UR7, R8 ;  /* 0x000000071b0d7c24 */ /* 0x000fe4000f8e0208 */
[----:B------:R-:W-:Y:S01]  /*b6e0*/  IMAD R17, R0, R15, RZ ;  /* 0x0000000f00117224 */ /* 0x000fe200078e02ff */
[--C-:B------:R-:W-:Y:S01]  /*b6f0*/  SHF.R.S32.HI R4, RZ, 0x1f, R9.reuse ;  /* 0x0000001fff047819 */ /* 0x100fe20000011409 */
[----:B------:R-:W-:Y:S02]  /*b700*/  IMAD.MOV R11, RZ, RZ, -R9 ;  /* 0x000000ffff0b7224 */ /* 0x000fe400078e0a09 */
[----:B------:R-:W-:Y:S02]  /*b710*/  IMAD.IADD R3, R3, 0x1, R13 ;  /* 0x0000000103037824 */ /* 0x000fe400078e020d */
[----:B------:R-:W-:-:S02]  /*b720*/  IMAD R11, R15, R11, R10 ;  /* 0x0000000b0f0b7224 */ /* 0x000fc400078e020a */
[----:B------:R-:W-:Y:S02]  /*b730*/  IMAD R4, R4, UR4, RZ ;  /* 0x0000000404047c24 */ /* 0x000fe4000f8e02ff */
[----:B------:R-:W-:-:S04]  /*b740*/  IMAD.WIDE.U32 R2, R9, UR4, R2 ;  /* 0x0000000409027c25 */ /* 0x000fc8000f8e0002 */
[----:B------:R-:W-:Y:S01]  /*b750*/  IMAD R13, R9, UR5, R4 ;  /* 0x00000005090d7c24 */ /* 0x000fe2000f8e0204 */
[----:B------:R-:W-:Y:S01]  /*b760*/  SHF.R.S32.HI R4, RZ, 0x1f, R11 ;  /* 0x0000001fff047819 */ /* 0x000fe2000001140b */
[----:B------:R-:W-:Y:S01]  /*b770*/  ULDC.64 UR4, c[0x0][0xad8] ;  /* 0x0002b60000047ab9 */ /* 0x000fe20000000a00 */
[----:B------:R-:W-:Y:S02]  /*b780*/  VIADD R0, R18, 0x30 ;  /* 0x0000003012007836 */ /* 0x000fe40000000000 */
[----:B------:R-:W-:Y:S02]  /*b790*/  IMAD.IADD R3, R3, 0x1, R13 ;  /* 0x0000000103037824 */ /* 0x000fe400078e020d */
[----:B------:R-:W-:Y:S02]  /*b7a0*/  IMAD R4, R4, UR4, RZ ;  /* 0x0000000404047c24 */ /* 0x000fe4000f8e02ff */
[----:B------:R-:W-:-:S04]  /*b7b0*/  IMAD.WIDE.U32 R2, R11, UR4, R2 ;  /* 0x000000040b027c25 */ /* 0x000fc8000f8e0002 */
[----:B------:R-:W-:Y:S01]  /*b7c0*/  IMAD R9, R11, UR5, R4 ;  /* 0x000000050b097c24 */ /* 0x000fe2000f8e0204 */
[----:B------:R-:W-:Y:S02]  /*b7d0*/  ULDC.64 UR4, c[0x0][0xa80] ;  /* 0x0002a00000047ab9 */ /* 0x000fe40000000a00 */
[----:B------:R-:W-:Y:S01]  /*b7e0*/  LEA R4, P0, R2, UR4, 0x1 ;  /* 0x0000000402047c11 */ /* 0x000fe2000f8008ff */
[----:B------:R-:W-:Y:S01]  /*b7f0*/  IMAD.IADD R3, R3, 0x1, R9 ;  /* 0x0000000103037824 */ /* 0x000fe200078e0209 */
[----:B------:R-:W-:-:S03]  /*b800*/  ULDC UR4, c[0x0][0xac8] ;  /* 0x0002b20000047ab9 */ /* 0x000fc60000000800 */
[----:B------:R-:W0:Y:S01]  /*b810*/  SHFL.IDX PT, R8, R4, RZ, 0x181f ;  /* 0x00181fff04087589 */ /* 0x000e2200000e0000 */
[----:B------:R-:W-:Y:S01]  /*b820*/  LEA.HI.X R12, R2, UR5, R3, 0x1, P0 ;  /* 0x00000005020c7c11 */ /* 0x000fe200080f0c03 */
[C---:B------:R-:W-:Y:S01]  /*b830*/  VIADD R3, R18.reuse, 0x90 ;  /* 0x0000009012037836 */ /* 0x040fe20000000000 */
[----:B------:R-:W-:Y:S01]  /*b840*/  ISETP.GE.AND P0, PT, R21, UR4, PT ;  /* 0x0000000415007c0c */ /* 0x000fe2000bf06270 */
[----:B------:R-:W1:Y:S01]  /*b850*/  SHFL.IDX PT, R10, R4, 0x1, 0x181f ;  /* 0x00381f00040a7f89 */ /* 0x000e6200000e0000 */
[C---:B------:R-:W-:Y:S02]  /*b860*/  IADD3 R2, R18.reuse, 0x60, RZ ;  /* 0x0000006012027810 */ /* 0x040fe40007ffe0ff */
[-C--:B------:R-:W-:Y:S01]  /*b870*/  ISETP.GE.OR P3, PT, R18, R17.reuse, P0 ;  /* 0x000000111200720c */ /* 0x080fe20000766670 */
[----:B------:R-:W2:Y:S01]  /*b880*/  SHFL.IDX PT, R14, R4, 0x2, 0x181f ;  /* 0x00581f00040e7f89 */ /* 0x000ea200000e0000 */
[-C--:B------:R-:W-:Y:S02]  /*b890*/  ISETP.GE.OR P2, PT, R0, R17.reuse, P0 ;  /* 0x000000110000720c */ /* 0x080fe40000746670 */
[-C--:B------:R-:W-:Y:S01]  /*b8a0*/  ISETP.GE.OR P1, PT, R2, R17.reuse, P0 ;  /* 0x000000110200720c */ /* 0x080fe20000726670 */
[----:B------:R-:W3:Y:S01]  /*b8b0*/  SHFL.IDX PT, R9, R12, RZ, 0x181f ;  /* 0x00181fff0c097589 */ /* 0x000ee200000e0000 */
[----:B------:R-:W-:-:S03]  /*b8c0*/  ISETP.GE.OR P0, PT, R3, R17, P0 ;  /* 0x000000110300720c */ /* 0x000fc60000706670 */
[----:B------:R-:W4:Y:S04]  /*b8d0*/  SHFL.IDX PT, R16, R4, 0x3, 0x181f ;  /* 0x00781f0004107f89 */ /* 0x000f2800000e0000 */
[----:B------:R-:W5:Y:S04]  /*b8e0*/  SHFL.IDX PT, R11, R12, 0x1, 0x181f ;  /* 0x00381f000c0b7f89 */ /* 0x000f6800000e0000 */
[----:B------:R-:W5:Y:S01]  /*b8f0*/  SHFL.IDX PT, R13, R12, 0x2, 0x181f ;  /* 0x00581f000c0d7f89 */ /* 0x000f6200000e0000 */
[----:B0-----:R-:W-:-:S03]  /*b900*/  @!P3 LEA R2, P6, R21, R8, 0x1 ;  /* 0x000000081502b211 */ /* 0x001fc600078c08ff */
[----:B------:R4:W0:Y:S01]  /*b910*/  SHFL.IDX PT, R15, R12, 0x3, 0x181f ;  /* 0x00781f000c0f7f89 */ /* 0x00082200000e0000 */
[C---:B-1----:R-:W-:Y:S02]  /*b920*/  @!P2 LEA R8, P5, R21.reuse, R10, 0x1 ;  /* 0x0000000a1508a211 */ /* 0x042fe400078a08ff */
[C---:B--2---:R-:W-:Y:S02]  /*b930*/  @!P1 LEA R10, P4, R21.reuse, R14, 0x1 ;  /* 0x0000000e150a9211 */ /* 0x044fe400078808ff */
[C---:B---3--:R-:W-:Y:S02]  /*b940*/  @!P3 LEA.HI.X R3, R21.reuse, R9, R23, 0x1, P6 ;  /* 0x000000091503b211 */ /* 0x048fe400030f0c17 */
[----:B----4-:R-:W-:-:S03]  /*b950*/  @!P0 LEA R12, P6, R21, R16, 0x1 ;  /* 0x00000010150c8211 */ /* 0x010fc600078c08ff */
[----:B------:R1:W-:Y:S01]  /*b960*/  @!P3 ST.E.128 desc[UR38][R2.64], RZ ;  /* 0x000000ff0200b985 */ /* 0x0003e2000c101d26 */
[C-C-:B-----5:R-:W-:Y:S02]  /*b970*/  @!P2 LEA.HI.X R9, R21.reuse, R11, R23.reuse, 0x1, P5 ;  /* 0x0000000b1509a211 */ /* 0x160fe400028f0c17 */
[----:B------:R-:W-:-:S03]  /*b980*/  @!P1 LEA.HI.X R11, R21, R13, R23, 0x1, P4 ;  /* 0x0000000d150b9211 */ /* 0x000fc600020f0c17 */
[----:B------:R1:W-:Y:S01]  /*b990*/  @!P2 ST.E.128 desc[UR38][R8.64], RZ ;  /* 0x000000ff0800a985 */ /* 0x0003e2000c101d26 */
[----:B0-----:R-:W-:-:S03]  /*b9a0*/  @!P0 LEA.HI.X R13, R21, R15, R23, 0x1, P6 ;  /* 0x0000000f150d8211 */ /* 0x001fc600030f0c17 */
[----:B------:R1:W-:Y:S04]  /*b9b0*/  @!P1 ST.E.128 desc[UR38][R10.64], RZ ;  /* 0x000000ff0a009985 */ /* 0x0003e8000c101d26 */
[----:B------:R1:W-:Y:S02]  /*b9c0*/  @!P0 ST.E.128 desc[UR38][R12.64], RZ ;  /* 0x000000ff0c008985 */ /* 0x0003e4000c101d26 */
.L_x_12327:
[----:B------:R-:W-:Y:S05]  /*b9d0*/  BSYNC B0 ;  /* 0x0000000000007941 */ /* 0x000fea0003800000 */
.L_x_12323:
[----:B------:R-:W-:Y:S02]  /*b9e0*/  ULDC UR4, c[0x0][0xc3c] ;  /* 0x00030f0000047ab9 */ /* 0x000fe40000000800 */
[----:B------:R-:W-:-:S13]  /*b9f0*/  ISETP.GE.AND P0, PT, R7, UR4, PT ;  /* 0x0000000407007c0c */ /* 0x000fda000bf06270 */
[----:B------:R-:W-:Y:S05]  /*ba00*/  @!P0 BRA `(.L_x_12333) ;  /* 0xffffff5400f48947 */ /* 0x000fea000383ffff */
[----:B------:R-:W-:Y:S05]  /*ba10*/  EXIT ;  /* 0x000000000000794d */ /* 0x000fea0003800000 */
.L_x_12298:
[----:B------:R-:W-:-:S08]  /*ba20*/  NOP ;  /* 0x0000000000007918 */ /* 0x000fd00000000000 */
[----:B--2---:R-:W0:-:S00]  /*ba30*/  USETMAXREG.DEALLOC.CTAPOOL 0x20 ;  /* 0x00000020000079c8 */ /* 0x004e0000080e0500 */
        /* <DEDUP_REMOVED lines=14> */
.L_x_12334:
[----:B0-----:R-:W0:Y:S01]  /*bb20*/  S2R R0, SR_TID.X ;  /* 0x0000000000007919 */ /* 0x001e220000002100 */
        /* <DEDUP_REMOVED lines=43> */
.L_x_12338:
        /* <DEDUP_REMOVED lines=36> */
.L_x_12336:
        /* <DEDUP_REMOVED lines=15> */
[----:B0-----:R-:W-:Y:S01]  /*c110*/  IADD3 R11, RZ, -R3, RZ ;  /* 0x80000003ff0b7210 */ /* 0x001fe20007ffe0ff */
[----:B------:R-:W-:Y:S06]  /*c120*/  @!P0 BRA `(.L_x_12339) ;  /* 0x0000000000088947 */ /* 0x000fec0003800000 */
[----:B------:R-:W-:-:S05]  /*c130*/  VIADD R5, R27, 0xffffffff ;  /* 0xffffffff1b057836 */ /* 0x000fca0000000000 */
[----:B------:R0:W1:Y:S02]  /*c140*/  SHFL.IDX PT, R24, R2, R5, 0x1f ;  /* 0x00001f0502187589 */ /* 0x00006400000e0000 */
.L_x_12339:
        /* <DEDUP_REMOVED lines=16> */
[-C--:B------:R-:W-:Y:S01]  /*c250*/  @!P1 IADD3 R9, R9, -R4.reuse, RZ ;  /* 0x8000000409099210 */ /* 0x080fe20007ffe0ff */
[----:B------:R-:W-:Y:S01]  /*c260*/  @!P1 VIADD R2, R2, 0x1 ;  /* 0x0000000102029836 */ /* 0x000fe20000000000 */
[----:B------:R-:W0:Y:S01]  /*c270*/  F2I.FTZ.U32.TRUNC.NTZ R3, R3 ;  /* 0x0000000300037305 */ /* 0x000e22000021f000 */
        /* <DEDUP_REMOVED lines=11> */
[----:B------:R-:W-:Y:S01]  /*c330*/  IMAD R9, R2, R5, RZ ;  /* 0x0000000502097224 */ /* 0x000fe200078e02ff */
[----:B------:R-:W-:Y:S01]  /*c340*/  MOV R2, RZ ;  /* 0x000000ff00027202 */ /* 0x000fe20000000f00 */
[----:B------:R-:W-:Y:S02]  /*c350*/  IMAD.MOV R8, RZ, RZ, -R8 ;  /* 0x000000ffff087224 */ /* 0x000fe400078e0a08 */
[----:B------:R-:W-:-:S02]  /*c360*/  IMAD R6, R6, R4, RZ ;  /* 0x0000000406067224 */ /* 0x000fc400078e02ff */
[----:B------:R-:W-:Y:S01]  /*c370*/  IMAD.HI.U32 R2, R3, R9, R2 ;  /* 0x0000000903027227 */ /* 0x000fe200078e0002 */
[----:B------:R-:W-:-:S03]  /*c380*/  IABS R3, R4 ;  /* 0x0000000400037213 */ /* 0x000fc60000000000 */
[----:B------:R-:W-:Y:S02]  /*c390*/  IMAD.IADD R25, R25, 0x1, -R6 ;  /* 0x0000000119197824 */ /* 0x000fe400078e0a06 */
        /* <DEDUP_REMOVED lines=13> */
[C---:B------:R-:W-:Y:S01]  /*c470*/  IMAD R4, R7.reuse, R3, R4 ;  /* 0x0000000307047224 */ /* 0x040fe200078e0204 */
[----:B------:R-:W-:-:S05]  /*c480*/  LEA R7, R7, R2, 0x18 ;  /* 0x0000000207077211 */ /* 0x000fca00078ec0ff */
[----:B------:R-:W-:Y:S01]  /*c490*/  IMAD R26, R4, 0x10000, R7 ;  /* 0x00010000041a7824 */ /* 0x000fe200078e0207 */
[----:B------:R-:W-:Y:S06]  /*c4a0*/  BRA `(.L_x_12340) ;  /* 0x00000000000c7947 */ /* 0x000fec0003800000 */
.L_x_12337:
[----:B------:R-:W-:Y:S02]  /*c4b0*/  IMAD.MOV.U32 R25, RZ, RZ, RZ ;  /* 0x000000ffff197224 */ /* 0x000fe400078e00ff */
[----:B------:R-:W-:Y:S02]  /*c4c0*/  IMAD.U32 R24, RZ, RZ, UR6 ;  /* 0x00000006ff187e24 */ /* 0x000fe4000f8e00ff */
[----:B------:R-:W-:-:S07]  /*c4d0*/  IMAD.MOV.U32 R26, RZ, RZ, RZ ;  /* 0x000000ffff1a7224 */ /* 0x000fce00078e00ff */
.L_x_12340:
[----:B------:R-:W-:-:S13]  /*c4e0*/  ISETP.NE.AND P0, PT, R0, RZ, PT ;  /* 0x000000ff0000720c */ /* 0x000fda0003f05270 */
[----:B------:R-:W0:Y:S01]  /*c4f0*/  @!P0 S2R R3, SR_CgaCtaId ;  /* 0x0000000000038919 */ /* 0x000e220000008800 */
[----:B------:R-:W-:-:S04]  /*c500*/  @!P0 MOV R0, 0x400 ;  /* 0x0000040000008802 */ /* 0x000fc80000000f00 */
[----:B0-----:R-:W-:-:S05]  /*c510*/  @!P0 LEA R0, R3, R0, 0x18 ;  /* 0x0000000003008211 */ /* 0x001fca00078ec0ff */
[----:B------:R2:W-:Y:S01]  /*c520*/  @!P0 STS.128 [R0+0x308d0], R24 ;  /* 0x0308d01800008388 */ /* 0x0005e20000000c00 */
[----:B------:R-:W-:Y:S06]  /*c530*/  BAR.ARV 0x5, 0x200 ;  /* 0x0148000000007b1d */ /* 0x000fec0000002000 */
.L_x_12335:
[----:B------:R3:W-:Y:S01]  /*c540*/  STL [R1+0x34], RZ ;  /* 0x000034ff01007387 */ /* 0x0007e20000100800 */
[----:B------:R-:W-:Y:S01]  /*c550*/  ULDC UR4, c[0x0][0xc3c] ;  /* 0x00030f0000047ab9 */ /* 0x000fe20000000800 */
[----:B------:R-:W-:Y:S01]  /*c560*/  MOV R28, 0x1 ;  /* 0x00000001001c7802 */ /* 0x000fe20000000f00 */
[----:B------:R-:W-:Y:S01]  /*c570*/  IMAD.MOV.U32 R18, RZ, RZ, RZ ;  /* 0x000000ffff127224 */ /* 0x000fe200078e00ff */
[----:B-1----:R-:W-:-:S13]  /*c580*/  ISETP.GE.AND P0, PT, R27, UR4, PT ;  /* 0x000000041b007c0c */ /* 0x002fda000bf06270 */
[----:B---3--:R-:W-:Y:S05]  /*c590*/  @P0 BRA `(.L_x_12341) ;  /* 0x0000004800a80947 */ /* 0x008fea0003800000 */
[----:B------:R-:W0:Y:S01]  /*c5a0*/  S2R R5, SR_TID.X ;  /* 0x0000000000057919 */ /* 0x000e220000002100 */
[----:B------:R-:W1:Y:S01]  /*c5b0*/  S2UR UR5, SR_CgaCtaId ;  /* 0x00000000000579c3 */ /* 0x000e620000008800 */
[----:B------:R-:W-:Y:S01]  /*c5c0*/  UMOV UR4, 0x400 ;  /* 0x0000040000047882 */ /* 0x000fe20000000000 */
[----:B------:R-:W-:Y:S01]  /*c5d0*/  BSSY B8, `(.L_x_12341) ;  /* 0x00004a6000087945 */ /* 0x000fe20003800000 */
[----:B------:R3:W-:Y:S01]  /*c5e0*/  STL [R1+0x34], RZ ;  /* 0x000034ff01007387 */ /* 0x0007e20000100800 */
[----:B------:R-:W-:Y:S01]  /*c5f0*/  IMAD.MOV.U32 R28, RZ, RZ, 0x1 ;  /* 0x00000001ff1c7424 */ /* 0x000fe200078e00ff */
[----:B------:R-:W-:Y:S01]  /*c600*/  ULDC UR36, c[0x0][0xc] ;  /* 0x0000030000247ab9 */ /* 0x000fe20000000800 */
[----:B------:R-:W-:Y:S01]  /*c610*/  IMAD.MOV.U32 R18, RZ, RZ, RZ ;  /* 0x000000ffff127224 */ /* 0x000fe200078e00ff */
[----:B------:R-:W-:Y:S01]  /*c620*/  ULDC.64 UR40, c[0x0][0x198] ;  /* 0x0000660000287ab9 */ /* 0x000fe20000000a00 */
[----:B-1----:R-:W-:-:S06]  /*c630*/  ULEA UR4, UR5, UR4, 0x18 ;  /* 0x0000000405047291 */ /* 0x002fcc000f8ec03f */
[----:B------:R-:W-:Y:S01]  /*c640*/  MOV R17, UR4 ;  /* 0x0000000400117c02 */ /* 0x000fe20008000f00 */
[C---:B0-2---:R-:W-:Y:S01]  /*c650*/  IMAD.SHL.U32 R0, R5.reuse, 0x8, RZ ;  /* 0x0000000805007824 */ /* 0x045fe200078e00ff */
[----:B------:R-:W-:-:S04]  /*c660*/  LOP3.LUT R4, R5, 0x7f, RZ, 0xc0, !PT ;  /* 0x0000007f05047812 */ /* 0x000fc800078ec0ff */
[----:B------:R-:W-:Y:S01]  /*c670*/  LOP3.LUT R2, R0, 0x1f8, RZ, 0xc0, !PT ;  /* 0x000001f800027812 */ /* 0x000fe200078ec0ff */
[----:B------:R-:W-:Y:S01]  /*c680*/  IMAD.SHL.U32 R3, R4, 0x8, RZ ;  /* 0x0000000804037824 */ /* 0x000fe200078e00ff */
[----:B------:R-:W-:Y:S02]  /*c690*/  SHF.R.U32.HI R4, RZ, 0x3, R4 ;  /* 0x00000003ff047819 */ /* 0x000fe40000011604 */
[----:B------:R-:W-:-:S04]  /*c6a0*/  LOP3.LUT R2, R2, 0x38, R5, 0x78, !PT ;  /* 0x0000003802027812 */ /* 0x000fc800078e7805 */
[----:B------:R-:W-:Y:S01]  /*c6b0*/  LOP3.LUT R2, R2, 0x200, R3, 0xf8, !PT ;  /* 0x0000020002027812 */ /* 0x000fe200078ef803 */
[----:B------:R-:W-:-:S04]  /*c6c0*/  IMAD.SHL.U32 R3, R5, 0x10, RZ ;  /* 0x0000001005037824 */ /* 0x000fc800078e00ff */
[----:B------:R-:W-:Y:S01]  /*c6d0*/  IMAD R0, R2, 0x2, R17 ;  /* 0x0000000202007824 */ /* 0x000fe200078e0211 */
[----:B------:R-:W-:-:S04]  /*c6e0*/  LOP3.LUT R3, R4, 0x70, R3, 0xf8, !PT ;  /* 0x0000007004037812 */ /* 0x000fc800078ef803 */
[----:B------:R3:W-:Y:S03]  /*c6f0*/  STL [R1+0x8], R0 ;  /* 0x0000080001007387 */ /* 0x0007e60000100800 */
.L_x_12431:
[----:B0-----:R-:W0:Y:S02]  /*c700*/  LDC.64 R2, c[0x0][0xc88] ;  /* 0x00032200ff027b82 */ /* 0x001e240000000a00 */
[----:B0-----:R-:W-:-:S05]  /*c710*/  IMAD.WIDE R2, R27, 0x4, R2 ;  /* 0x000000041b027825 */ /* 0x001fca00078e0202 */
[----:B--2---:R-:W2:Y:S01]  /*c720*/  LDG.E R10, desc[UR38][R2.64] ;  /* 0x00000026020a7981 */ /* 0x004ea2000c1e1900 */
[----:B------:R-:W-:Y:S05]  /*c730*/  YIELD ;  /* 0x0000000000007946 */ /* 0x000fea0003800000 */
[----:B------:R-:W-:Y:S01]  /*c740*/  ULDC.64 UR4, c[0x0][0xa28] ;  /* 0x00028a0000047ab9 */ /* 0x000fe20000000a00 */
[----:B---3--:R-:W-:Y:S01]  /*c750*/  IMAD.MOV.U32 R0, RZ, RZ, RZ ;  /* 0x000000ffff007224 */ /* 0x008fe200078e00ff */
[----:B------:R-:W-:Y:S01]  /*c760*/  ISETP.NE.U32.AND P0, PT, RZ, UR4, PT ;  /* 0x00000004ff007c0c */ /* 0x000fe2000bf05070 */
[----:B------:R-:W-:Y:S01]  /*c770*/  IMAD.MOV.U32 R6, RZ, RZ, RZ ;  /* 0x000000ffff067224 */ /* 0x000fe200078e00ff */
[----:B------:R-:W-:Y:S01]  /*c780*/  ULDC.64 UR8, c[0x0][0xa08] ;  /* 0x0002820000087ab9 */ /* 0x000fe20000000a00 */
[----:B------:R-:W-:Y:S01]  /*c790*/  ULDC.64 UR6, c[0x0][0xa18] ;  /* 0x0002860000067ab9 */ /* 0x000fe20000000a00 */
[----:B------:R-:W-:-:S02]  /*c7a0*/  ISETP.NE.AND.EX P0, PT, RZ, UR5, PT, P0 ;  /* 0x00000005ff007c0c */ /* 0x000fc4000bf05300 */
[----:B------:R-:W-:Y:S02]  /*c7b0*/  ISETP.NE.U32.AND P2, PT, RZ, UR8, PT ;  /* 0x00000008ff007c0c */ /* 0x000fe4000bf45070 */
        /* <DEDUP_REMOVED lines=22> */
[----:B------:R-:W5:Y:S01]  /*c920*/  @P0 LDG.E R8, desc[UR38][R4.64] ;  /* 0x0000002604080981 */ /* 0x000f62000c1e1900 */
[----:B------:R-:W-:-:S03]  /*c930*/  ULDC.64 UR4, c[0x0][0x418] ;  /* 0x0001060000047ab9 */ /* 0x000fc60000000a00 */
        /* <DEDUP_REMOVED lines=10> */
[----:B0-----:R-:W-:Y:S01]  /*c9e0*/  MOV R7, UR4 ;  /* 0x0000000400077c02 */ /* 0x001fe20008000f00 */
[----:B--2---:R0:W-:Y:S01]  /*c9f0*/  STL [R1+0x30], R9 ;  /* 0x0000300901007387 */ /* 0x0041e20000100800 */
[----:B------:R-:W-:Y:S05]  /*ca00*/  @P2 BRA `(.L_x_12342) ;  /* 0x0000000000142947 */ /* 0x000fea0003800000 */
[----:B------:R-:W-:Y:S05]  /*ca10*/  @!P1 BRA `(.L_x_12342) ;  /* 0x0000000000109947 */ /* 0x000fea0003800000 */
[----:B------:R-:W2:Y:S04]  /*ca20*/  LDG.E R6, desc[UR38][R2.64] ;  /* 0x0000002602067981 */ /* 0x000ea8000c1e1900 */
[----:B0-----:R-:W2:Y:S02]  /*ca30*/  LDG.E R9, desc[UR38][R2.64+0x4] ;  /* 0x0000042602097981 */ /* 0x001ea4000c1e1900 */
[----:B--2---:R-:W-:-:S05]  /*ca40*/  IMAD.IADD R2, R9, 0x1, -R6 ;  /* 0x0000000109027824 */ /* 0x004fca00078e0a06 */
[----:B------:R1:W-:Y:S02]  /*ca50*/  STL [R1+0x30], R2 ;  /* 0x0000300201007387 */ /* 0x0003e40000100800 */
.L_x_12342:
        /* <DEDUP_REMOVED lines=11> */
[----:B------:R-:W-:-:S04]  /*cb10*/  IADD3 R2, P0, R19, UR4, RZ ;  /* 0x0000000413027c10 */ /* 0x000fc8000ff1e0ff */
[----:B------:R-:W-:-:S05]  /*cb20*/  IADD3.X R3, R22, UR5, RZ, P0, !PT ;  /* 0x0000000516037c10 */ /* 0x000fca00087fe4ff */
[----:B------:R1:W5:Y:S01]  /*cb30*/  LDG.E R7, desc[UR38][R2.64] ;  /* 0x0000002602077981 */ /* 0x000362000c1e1900 */
[----:B------:R-:W-:Y:S05]  /*cb40*/  BRA `(.L_x_12344) ;  /* 0x0000000000107947 */ /* 0x000fea0003800000 */
.L_x_12343:
[----:B------:R-:W-:Y:S05]  /*cb50*/  @!P0 BRA `(.L_x_12344) ;  /* 0x00000000000c8947 */ /* 0x000fea0003800000 */
[----:B------:R-:W2:Y:S04]  /*cb60*/  LDG.E R7, desc[UR38][R4.64] ;  /* 0x0000002604077981 */ /* 0x000ea8000c1e1900 */
[----:B------:R-:W2:Y:S02]  /*cb70*/  LDG.E R2, desc[UR38][R4.64+0x4] ;  /* 0x0000042604027981 */ /* 0x000ea4000c1e1900 */
[----:B--2---:R-:W-:-:S07]  /*cb80*/  IMAD.IADD R7, R2, 0x1, -R7 ;  /* 0x0000000102077824 */ /* 0x004fce00078e0a07 */
.L_x_12344:
[----:B-----5:R-:W-:Y:S01]  /*cb90*/  IMAD.IADD R7, R7, 0x1, -R0 ;  /* 0x0000000107077824 */ /* 0x020fe200078e0a00 */
[----:B-1----:R-:W-:Y:S01]  /*cba0*/  MOV R2, RZ ;  /* 0x000000ff00027202 */ /* 0x002fe20000000f00 */
[----:B------:R-:W-:Y:S01]  /*cbb0*/  BSSY B0, `(.L_x_12345) ;  /* 0x000002a000007945 */ /* 0x000fe20003800000 */
[----:B0-----:R-:W-:Y:S01]  /*cbc0*/  LOP3.LUT R9, R6, 0xff, RZ, 0xc0, !PT ;  /* 0x000000ff06097812 */ /* 0x001fe200078ec0ff */
[C---:B------:R-:W-:Y:S01]  /*cbd0*/  VIADD R0, R7.reuse, 0xbf ;  /* 0x000000bf07007836 */ /* 0x040fe20000000000 */
[----:B------:R-:W-:Y:S01]  /*cbe0*/  ISETP.GE.AND P0, PT, R7, 0x1, PT ;  /* 0x000000010700780c */ /* 0x000fe20003f06270 */
[----:B------:R0:W-:Y:S01]  /*cbf0*/  STL [R1+0x18], R2 ;  /* 0x0000180201007387 */ /* 0x0001e20000100800 */
[----:B------:R-:W-:Y:S02]  /*cc00*/  IMAD.MOV.U32 R7, RZ, RZ, R2 ;  /* 0x000000ffff077224 */ /* 0x000fe400078e0002 */
        /* <DEDUP_REMOVED lines=8> */
[----:B------:R-:W1:Y:S02]  /*cc90*/  @!P0 LDC R6, c[0x0][0x9f0] ;  /* 0x00027c00ff068b82 */ /* 0x000e640000000800 */
[-C--:B-1----:R-:W-:Y:S02]  /*cca0*/  IABS R0, R6.reuse ;  /* 0x0000000600007213 */ /* 0x082fe40000000000 */
[----:B------:R-:W-:Y:S02]  /*ccb0*/  IABS R5, R6 ;  /* 0x0000000600057213 */ /* 0x000fe40000000000 */
[----:B0-----:R-:W0:Y:S03]  /*ccc0*/  I2F.RP R2, R0 ;  /* 0x0000000000027306 */ /* 0x001e260000209400 */
        /* <DEDUP_REMOVED lines=15> */
[----:B------:R-:W-:Y:S01]  /*cdc0*/  @!P1 IMAD.IADD R2, R2, 0x1, -R0 ;  /* 0x0000000102029824 */ /* 0x000fe200078e0a00 */
[----:B------:R-:W-:Y:S02]  /*cdd0*/  @!P1 IADD3 R4, R4, 0x1, RZ ;  /* 0x0000000104049810 */ /* 0x000fe40007ffe0ff */
[----:B------:R-:W-:Y:S02]  /*cde0*/  ISETP.NE.AND P1, PT, R6, RZ, PT ;  /* 0x000000ff0600720c */ /* 0x000fe40003f25270 */
[----:B------:R-:W-:-:S13]  /*cdf0*/  ISETP.GE.U32.AND P0, PT, R2, R0, PT ;  /* 0x000000000200720c */ /* 0x000fda0003f06070 */
[----:B------:R-:W-:-:S04]  /*ce00*/  @P0 VIADD R4, R4, 0x1 ;  /* 0x0000000104040836 */ /* 0x000fc80000000000 */
[----:B------:R-:W-:Y:S01]  /*ce10*/  @!P2 IMAD.MOV R4, RZ, RZ, -R4 ;  /* 0x000000ffff04a224 */ /* 0x000fe200078e0a04 */
[----:B------:R-:W-:-:S05]  /*ce20*/  @!P1 LOP3.LUT R4, RZ, R6, RZ, 0x33, !PT ;  /* 0x00000006ff049212 */ /* 0x000fca00078e33ff */
[----:B------:R-:W-:-:S05]  /*ce30*/  IMAD.MOV.U32 R7, RZ, RZ, R4 ;  /* 0x000000ffff077224 */ /* 0x000fca00078e0004 */
[----:B------:R1:W-:Y:S02]  /*ce40*/  STL [R1+0x18], R7 ;  /* 0x0000180701007387 */ /* 0x0003e40000100800 */
.L_x_12346:
[----:B------:R-:W-:Y:S05]  /*ce50*/  BSYNC B0 ;  /* 0x0000000000007941 */ /* 0x000fea0003800000 */
.L_x_12345:
[----:B------:R-:W-:Y:S01]  /*ce60*/  IMAD.MOV.U32 R0, RZ, RZ, R7 ;  /* 0x000000ffff007224 */ /* 0x000fe200078e0007 */
[----:B------:R-:W-:Y:S03]  /*ce70*/  BSSY B7, `(.L_x_12347) ;  /* 0x0000358000077945 */ /* 0x000fe60003800000 */
[----:B0-----:R-:W-:-:S05]  /*ce80*/  IMAD R2, R9, R0, RZ ;  /* 0x0000000009027224 */ /* 0x001fca00078e02ff */
        /* <DEDUP_REMOVED lines=11> */
[----:B------:R-:W2:Y:S01]  /*cf40*/  LDC.64 R2, c[0x0][0xc60] ;  /* 0x00031800ff027b82 */ /* 0x000ea20000000a00 */
[----:B------:R-:W0:Y:S02]  /*cf50*/  FLO.U32 R0, UR4 ;  /* 0x0000000400007d00 */ /* 0x000e2400080e0000 */
[----:B0-----:R-:W-:-:S06]  /*cf60*/  ISETP.EQ.U32.AND P0, PT, R0, R5, PT ;  /* 0x000000050000720c */ /* 0x001fcc0003f02070 */
[----:B------:R-:W2:Y:S07]  /*cf70*/  POPC R5, UR4 ;  /* 0x0000000400057d09 */ /* 0x000eae0008000000 */
[----:B--2---:R-:W2:Y:S01]  /*cf80*/  @P0 ATOMG.E.ADD.STRONG.GPU PT, R3, desc[UR38][R2.64], R5 ;  /* 0x00000005020309a8 */ /* 0x004ea200081ee1e6 */
[----:B------:R-:W0:Y:S02]  /*cf90*/  S2R R4, SR_LTMASK ;  /* 0x0000000000047919 */ /* 0x000e240000003900 */
[----:B0-----:R-:W-:-:S04]  /*cfa0*/  LOP3.LUT R4, R4, UR4, RZ, 0xc0, !PT ;  /* 0x0000000404047c12 */ /* 0x001fc8000f8ec0ff */
[----:B-1----:R-:W0:Y:S01]  /*cfb0*/  POPC R7, R4 ;  /* 0x0000000400077309 */ /* 0x002e220000000000 */
[----:B--2---:R-:W0:Y:S02]  /*cfc0*/  SHFL.IDX PT, R0, R3, R0, 0x1f ;  /* 0x00001f0003007589 */ /* 0x004e2400000e0000 */
[----:B0-----:R-:W-:Y:S01]  /*cfd0*/  IADD3 R24, R0, UR36, R7 ;  /* 0x0000002400187c10 */ /* 0x001fe2000fffe007 */
[----:B------:R-:W-:Y:S06]  /*cfe0*/  BRA `(.L_x_12349) ;  /* 0x0000003400007947 */ /* 0x000fec0003800000 */
.L_x_12348:
        /* <DEDUP_REMOVED lines=13> */
[----:B-1----:R-:W-:Y:S02]  /*d0c0*/  IMAD.U32 R7, RZ, RZ, UR9 ;  /* 0x00000009ff077e24 */ /* 0x002fe4000f8e00ff */
[----:B------:R-:W-:-:S02]  /*d0d0*/  IMAD.U32 R10, RZ, RZ, UR4 ;  /* 0x00000004ff0a7e24 */ /* 0x000fc4000f8e00ff */
[----:B------:R-:W-:Y:S02]  /*d0e0*/  IMAD.U32 R11, RZ, RZ, UR5 ;  /* 0x00000005ff0b7e24 */ /* 0x000fe4000f8e00ff */
[----:B------:R-:W-:Y:S02]  /*d0f0*/  IMAD.MOV.U32 R8, RZ, RZ, 0x70 ;  /* 0x00000070ff087424 */ /* 0x000fe400078e00ff */
[----:B------:R-:W-:-:S07]  /*d100*/  IMAD.MOV.U32 R12, RZ, RZ, 0x1 ;  /* 0x00000001ff0c7424 */ /* 0x000fce00078e00ff */
[----:B------:R-:W-:-:S07]  /*d110*/  LEPC R20, `(.L_x_12351) ;  /* 0x000000001014794e */ /* 0x000fce0000000000 */
[----:B0-----:R-:W-:Y:S05]  /*d120*/  CALL.ABS.NOINC R2 ;  /* 0x0000000002007343 */ /* 0x001fea0003c00000 */
.L_x_12351:
[----:B------:R-:W-:Y:S05]  /*d130*/  BSYNC B6 ;  /* 0x0000000000067941 */ /* 0x000fea0003800000 */
.L_x_12350:
        /* <DEDUP_REMOVED lines=8> */
[----:B------:R0:W2:Y:S01]  /*d1c0*/  LDC.64 R2, c[0x4][R29] ;  /* 0x010000001d027b82 */ /* 0x0000a20000000a00 */
[----:B------:R-:W-:Y:S01]  /*d1d0*/  IMAD.U32 R4, RZ, RZ, UR6 ;  /* 0x00000006ff047e24 */ /* 0x000fe2000f8e00ff */
[----:B------:R-:W-:Y:S01]  /*d1e0*/  MOV R11, UR5 ;  /* 0x00000005000b7c02 */ /* 0x000fe20008000f00 */
[----:B------:R-:W-:Y:S02]  /*d1f0*/  IMAD.U32 R5, RZ, RZ, UR7 ;  /* 0x00000007ff057e24 */ /* 0x000fe4000f8e00ff */
[----:B------:R-:W-:Y:S02]  /*d200*/  IMAD.U32 R6, RZ, RZ, UR8 ;  /* 0x00000008ff067e24 */ /* 0x000fe4000f8e00ff */
[----:B-1----:R-:W-:-:S02]  /*d210*/  IMAD.U32 R7, RZ, RZ, UR9 ;  /* 0x00000009ff077e24 */ /* 0x002fc4000f8e00ff */
[----:B------:R-:W-:Y:S02]  /*d220*/  IMAD.U32 R10, RZ, RZ, UR4 ;  /* 0x00000004ff0a7e24 */ /* 0x000fe4000f8e00ff */
[----:B------:R-:W-:Y:S02]  /*d230*/  IMAD.MOV.U32 R8, RZ, RZ, 0x70 ;  /* 0x00000070ff087424 */ /* 0x000fe400078e00ff */
[----:B------:R-:W-:Y:S02]  /*d240*/  IMAD.MOV.U32 R12, RZ, RZ, 0x1 ;  /* 0x00000001ff0c7424 */ /* 0x000fe400078e00ff */
[----:B0-----:R-:W-:-:S07]  /*d250*/  IMAD.MOV.U32 R13, RZ, RZ, RZ ;  /* 0x000000ffff0d7224 */ /* 0x001fce00078e00ff */
[----:B------:R-:W-:-:S07]  /*d260*/  LEPC R20, `(.L_x_12354) ;  /* 0x000000001014794e */ /* 0x000fce0000000000 */
[----:B--2---:R-:W-:Y:S05]  /*d270*/  CALL.ABS.NOINC R2 ;  /* 0x0000000002007343 */ /* 0x004fea0003c00000 */
.L_x_12354:
        /* <DEDUP_REMOVED lines=15> */
.L_x_12353:
[----:B------:R-:W-:Y:S05]  /*d370*/  BSYNC B6 ;  /* 0x0000000000067941 */ /* 0x000fea0003800000 */
.L_x_12352:
[----:B------:R-:W-:Y:S01]  /*d380*/  ULDC.64 UR4, c[0x0][0x9f8] ;  /* 0x00027e0000047ab9 */ /* 0x000fe20000000a00 */
[----:B------:R-:W2:Y:S01]  /*d390*/  LDL R20, [R1+0x1c] ;  /* 0x00001c0001147983 */ /* 0x000ea20000100800 */
[----:B------:R-:W-:-:S04]  /*d3a0*/  ISETP.NE.U32.AND P0, PT, RZ, UR4, PT ;  /* 0x00000004ff007c0c */ /* 0x000fc8000bf05070 */
[----:B------:R-:W-:-:S13]  /*d3b0*/  ISETP.NE.AND.EX P0, PT, RZ, UR5, PT, P0 ;  /* 0x00000005ff007c0c */ /* 0x000fda000bf05300 */
[----:B------:R-:W-:-:S04]  /*d3c0*/  @P0 IADD3 R2, P1, R19, UR4, RZ ;  /* 0x0000000413020c10 */ /* 0x000fc8000ff3e0ff */
[----:B------:R-:W-:Y:S01]  /*d3d0*/  @P0 IADD3.X R3, R22, UR5, RZ, P1, !PT ;  /* 0x0000000516030c10 */ /* 0x000fe20008ffe4ff */
[----:B------:R-:W-:-:S04]  /*d3e0*/  ULDC.64 UR4, c[0x0][0xa08] ;  /* 0x0002820000047ab9 */ /* 0x000fc80000000a00 */
[----:B------:R0:W3:Y:S02]  /*d3f0*/  @P0 LDG.E R23, desc[UR38][R2.64] ;  /* 0x0000002602170981 */ /* 0x0000e4000c1e1900 */
[----:B0-----:R-:W0:Y:S02]  /*d400*/  LDC.64 R2, c[0x0][0x418] ;  /* 0x00010600ff027b82 */ /* 0x001e240000000a00 */
[----:B0-----:R-:W-:Y:S01]  /*d410*/  LOP3.LUT P0, RZ, R2, UR4, RZ, 0xfc, !PT ;  /* 0x0000000402ff7c12 */ /* 0x001fe2000f80fcff */
[----:B------:R-:W-:-:S03]  /*d420*/  UMOV UR4, 0xffffffff ;  /* 0xffffffff00047882 */ /* 0x000fc60000000000 */
[----:B------:R-:W-:Y:S01]  /*d430*/  LOP3.LUT P0, RZ, R3, UR5, RZ, 0xfc, P0 ;  /* 0x0000000503ff7c12 */ /* 0x000fe2000800fcff */
[----:B--2---:R-:W-:Y:S01]  /*d440*/  VIADD R22, R20, 0xffffffff ;  /* 0xffffffff14167836 */ /* 0x004fe20000000000 */
[----:B---3--:R-:W-:Y:S02]  /*d450*/  SHF.R.S32.HI R29, RZ, 0x1f, R23 ;  /* 0x0000001fff1d7819 */ /* 0x008fe40000011417 */
[----:B------:R-:W-:Y:S01]  /*d460*/  SEL R19, R23, RZ, !P0 ;  /* 0x000000ff17137207 */ /* 0x000fe20004000000 */
[----:B------:R-:W-:Y:S08]  /*d470*/  BRA.DIV UR4, `(.L_x_12355) ;  /* 0x00000042044c7947 */ /* 0x000ff0000b800000 */
[----:B------:R-:W0:Y:S02]  /*d480*/  S2R R0, SR_TID.X ;  /* 0x0000000000007919 */ /* 0x000e240000002100 */
[----:B0-----:R-:W-:-:S04]  /*d490*/  SHF.R.U32.HI R0, RZ, 0x5, R0 ;  /* 0x00000005ff007819 */ /* 0x001fc80000011600 */
[----:B------:R-:W-:-:S05]  /*d4a0*/  LOP3.LUT R0, R0, 0x3, RZ, 0xc0, !PT ;  /* 0x0000000300007812 */ /* 0x000fca00078ec0ff */
[----:B------:R0:W2:Y:S02]  /*d4b0*/  SHFL.IDX PT, R14, R0, RZ, 0x1f ;  /* 0x00001fff000e7589 */ /* 0x0000a400000e0000 */
.L_x_12447:
[----:B------:R-:W-:Y:S02]  /*d4c0*/  PLOP3.LUT P1, PT, PT, PT, PT, 0x8, 0x0 ;  /* 0x000000000000781c */ /* 0x000fe40003f2e170 */
[----:B--2---:R-:W-:Y:S02]  /*d4d0*/  ISETP.NE.AND P0, PT, R14, RZ, PT ;  /* 0x000000ff0e00720c */ /* 0x004fe40003f05270 */
[----:B0-----:R-:W-:-:S05]  /*d4e0*/  P2R R0, PR, RZ, 0x2 ;  /* 0x00000002ff007803 */ /* 0x001fca0000000000 */
[----:B------:R0:W-:Y:S06]  /*d4f0*/  STL [R1], R0 ;  /* 0x0000000001007387 */ /* 0x0001ec0000100800 */
[----:B------:R-:W-:Y:S05]  /*d500*/  @P0 BRA `(.L_x_12356) ;  /* 0x0000000000ec0947 */ /* 0x000fea0003800000 */
[----:B------:R-:W-:-:S03]  /*d510*/  UMOV UR4, 0xffffffff ;  /* 0xffffffff00047882 */ /* 0x000fc60000000000 */
[----:B------:R-:W-:Y:S05]  /*d520*/  BRA.DIV UR4, `(.L_x_12357) ;  /* 0x0000004204547947 */ /* 0x000fea000b800000 */
[----:B------:R-:W-:-:S13]  /*d530*/  ELECT P6, URZ, PT ;  /* 0x00000000003f782f */ /* 0x000fda00038c0000 */
.L_x_12450:
[----:B------:R-:W-:Y:S05]  /*d540*/  @!P6 BRA `(.L_x_12356) ;  /* 0x0000000000dce947 */ /* 0x000fea0003800000 */
[----:B------:R-:W-:-:S04]  /*d550*/  ISETP.NE.U32.AND P0, PT, R2, RZ, PT ;  /* 0x000000ff0200720c */ /* 0x000fc80003f05070 */
[----:B------:R-:W-:-:S13]  /*d560*/  ISETP.NE.AND.EX P0, PT, R3, RZ, PT, P0 ;  /* 0x000000ff0300720c */ /* 0x000fda0003f05300 */
[----:B------:R-:W-:Y:S05]  /*d570*/  @!P0 BRA `(.L_x_12358) ;  /* 0x0000000000448947 */ /* 0x000fea0003800000 */
[----:B------:R-:W2:Y:S01]  /*d580*/  LDC R6, c[0x0][0x43c] ;  /* 0x00010f00ff067b82 */ /* 0x000ea20000000800 */
[----:B------:R-:W-:Y:S01]  /*d590*/  ULDC.64 UR4, c[0x0][0x428] ;  /* 0x00010a0000047ab9 */ /* 0x000fe20000000a00 */
[----:B--2---:R-:W-:-:S13]  /*d5a0*/  ISETP.NE.AND P0, PT, R6, 0x1, PT ;  /* 0x000000010600780c */ /* 0x004fda0003f05270 */
[----:B------:R-:W0:Y:S02]  /*d5b0*/  @P0 LDC.64 R4, c[0x0][0x440] ;  /* 0x00011000ff040b82 */ /* 0x000e240000000a00 */
[----:B0-----:R-:W-:Y:S01]  /*d5c0*/  @P0 IMAD.HI.U32 R0, R22, R4, RZ ;  /* 0x0000000416000227 */ /* 0x001fe200078e00ff */
[----:B------:R-:W-:-:S04]  /*d5d0*/  MOV R4, R22 ;  /* 0x0000001600047202 */ /* 0x000fc80000000f00 */
        /* <DEDUP_REMOVED lines=11> */
.L_x_12358:
[----:B0-----:R-:W-:Y:S01]  /*d690*/  IMAD R0, R18, 0x8, R17 ;  /* 0x0000000812007824 */ /* 0x001fe200078e0211 */
[----:B--2---:R-:W-:-:S04]  /*d6a0*/  SHF.L.U32 R2, R28, 0x1f, RZ ;  /* 0x0000001f1c027819 */ /* 0x004fc800000006ff */
[----:B------:R-:W0:Y:S02]  /*d6b0*/  SYNCS.PHASECHK.TRANS64.TRYWAIT P0, [R0+URZ+0x30840], R2 ;  /* 0x03084002000075a7 */ /* 0x000e24000800017f */
[----:B0-----:R-:W-:Y:S05]  /*d6c0*/  @!P0 BRA `(.L_x_12359) ;  /* 0x00000040000c8947 */ /* 0x001fea0003800000 */
.L_x_12451:
[----:B------:R-:W2:Y:S02]  /*d6d0*/  S2R R3, SR_TID.X ;  /* 0x0000000000037919 */ /* 0x000ea40000002100 */
[----:B--2---:R-:W-:-:S04]  /*d6e0*/  LOP3.LUT R3, R3, 0x7f, RZ, 0xc0, !PT ;  /* 0x0000007f03037812 */ /* 0x004fc800078ec0ff */
[----:B------:R-:W-:-:S13]  /*d6f0*/  ISETP.NE.AND P0, PT, R3, RZ, PT ;  /* 0x000000ff0300720c */ /* 0x000fda0003f05270 */
[----:B------:R-:W-:Y:S05]  /*d700*/  @P0 BRA `(.L_x_12360) ;  /* 0x00000000001c0947 */ /* 0x000fea0003800000 */
[----:B------:R-:W2:Y:S01]  /*d710*/  S2R R3, SR_TID.X ;  /* 0x0000000000037919 */ /* 0x000ea20000002100 */
[----:B0-----:R-:W-:-:S04]  /*d720*/  IMAD.MOV.U32 R2, RZ, RZ, 0x6000 ;  /* 0x00006000ff027424 */ /* 0x001fc800078e00ff */
[----:B------:R3:W-:Y:S01]  /*d730*/  SYNCS.ARRIVE.TRANS64 RZ, [R0+URZ+0x30830], R2 ;  /* 0x0308300200ff79a7 */ /* 0x0007e2000800003f */
[----:B--2---:R-:W-:-:S04]  /*d740*/  LOP3.LUT R3, R3, 0x1f, RZ, 0xc0, !PT ;  /* 0x0000001f03037812 */ /* 0x004fc800078ec0ff */
[----:B------:R-:W-:-:S13]  /*d750*/  ISETP.NE.AND P0, PT, R3, RZ, PT ;  /* 0x000000ff0300720c */ /* 0x000fda0003f05270 */
[----:B---3--:R-:W-:Y:S05]  /*d760*/  @!P0 BRA `(.L_x_12360) ;  /* 0x0000000000048947 */ /* 0x008fea0003800000 */
[----:B------:R-:W-:Y:S01]  /*d770*/  BPT.TRAP 0x1 ;  /* 0x000000040000795c */ /* 0x000fe20000300000 */
.L_x_12360:
[----:B------:R-:W-:Y:S01]  /*d780*/  R2UR UR9, R0 ;  /* 0x00000000000972ca */ /* 0x000fe200000e0000 */
[----:B0-----:R-:W-:Y:S01]  /*d790*/  IMAD R0, R18, 0x6000, R17 ;  /* 0x0000600012007824 */ /* 0x001fe200078e0211 */
[----:B------:R-:W-:Y:S01]  /*d7a0*/  R2UR UR11, R22 ;  /* 0x00000000160b72ca */ /* 0x000fe200000e0000 */
[----:B------:R-:W-:Y:S01]  /*d7b0*/  UIADD3 UR6, UP0, UR40, 0x370, URZ ;  /* 0x0000037028067890 */ /* 0x000fe2000ff1e03f */
[----:B------:R-:W-:Y:S01]  /*d7c0*/  R2UR UR4, R26 ;  /* 0x000000001a0472ca */ /* 0x000fe200000e0000 */
[----:B------:R-:W-:Y:S01]  /*d7d0*/  UMOV UR5, 0x14f00000 ;  /* 0x14f0000000057882 */ /* 0x000fe20000000000 */
[----:B------:R-:W-:Y:S01]  /*d7e0*/  R2UR UR8, R0 ;  /* 0x00000000000872ca */ /* 0x000fe200000e0000 */
[----:B------:R-:W-:Y:S01]  /*d7f0*/  UIADD3.X UR7, URZ, UR41, URZ, UP0, !UPT ;  /* 0x000000293f077290 */ /* 0x000fe200087fe43f */
[----:B------:R-:W-:Y:S01]  /*d800*/  R2UR UR12, R16 ;  /* 0x00000000100c72ca */ /* 0x000fe200000e0000 */
[----:B------:R-:W-:Y:S01]  /*d810*/  UMOV UR10, URZ ;  /* 0x0000003f000a7c82 */ /* 0x000fe20008000000 */
[----:B-----5:R-:W-:-:S02]  /*d820*/  R2UR UR13, R19 ;  /* 0x00000000130d72ca */ /* 0x020fc400000e0000 */
[----:B------:R-:W-:Y:S01]  /*d830*/  PLOP3.LUT P0, PT, PT, PT, PT, 0x80, 0x0 ;  /* 0x000000000000781c */ /* 0x000fe20003f0f070 */
[----:B------:R-:W-:-:S03]  /*d840*/  UIADD3 UR9, UR9, 0x30830, URZ ;  /* 0x0003083009097890 */ /* 0x000fc6000fffe03f */
[----:B------:R-:W-:Y:S01]  /*d850*/  P2R R0, PR, RZ, 0x1 ;  /* 0x00000001ff007803 */ /* 0x000fe20000000000 */
[----:B------:R-:W-:Y:S02]  /*d860*/  UIMAD UR11, UR11, 0xc0, UR4 ;  /* 0x000000c00b0b78a4 */ /* 0x000fe4000f8e0204 */
[----:B------:R-:W-:Y:S01]  /*d870*/  UIADD3 UR8, UR8, 0x12400, URZ ;  /* 0x0001240008087890 */ /* 0x000fe2000fffe03f */
[----:B------:R-:W-:Y:S01]  /*d880*/  UMOV UR4, 0x0 ;  /* 0x0000000000047882 */ /* 0x000fe20000000000 */
[----:B------:R2:W-:Y:S07]  /*d890*/  STL [R1], R0 ;  /* 0x0000000001007387 */ /* 0x0005ee0000100800 */
[----:B------:R2:W-:Y:S01]  /*d8a0*/  UTMALDG.4D [UR8], [UR6], desc[UR4] ;  /* 0x00000408060075b4 */ /* 0x0005e20008019000 */
[----:B------:R-:W-:-:S02]  /*d8b0*/  NOP ;  /* 0x0000000000007918 */ /* 0x000fc40000000000 */
.L_x_12356:
[----:B------:R-:W3:Y:S04]  /*d8c0*/  LDL.LU R4, [R1+0x10] ;  /* 0x0000100001047983 */ /* 0x000ee80000300800 */
[----:B------:R-:W4:Y:S04]  /*d8d0*/  LDL.LU R6, [R1+0xc] ;  /* 0x00000c0001067983 */ /* 0x000f280000300800 */
[----:B------:R-:W5:Y:S01]  /*d8e0*/  LDL.LU R3, [R1+0x20] ;  /* 0x0000200001037983 */ /* 0x000f620000300800 */
[----:B------:R-:W-:Y:S05]  /*d8f0*/  WARPSYNC.ALL ;  /* 0x0000000000007948 */ /* 0x000fea0003800000 */
[----:B--2---:R-:W-:Y:S01]  /*d900*/  ULDC.64 UR6, c[0x0][0xa00] ;  /* 0x0002800000067ab9 */ /* 0x004fe20000000a00 */
[----:B------:R-:W-:Y:S01]  /*d910*/  ULDC.64 UR4, c[0x0][0x298] ;  /* 0x0000a60000047ab9 */ /* 0x000fe20000000a00 */
[----:B0-----:R-:W-:Y:S01]  /*d920*/  VIADD R0, R17, 0xc400 ;  /* 0x0000c40011007836 */ /* 0x001fe20000000000 */
        /* <DEDUP_REMOVED lines=21> */
[----:B------:R-:W-:Y:S01]  /*da80*/  MOV R4, UR6 ;  /* 0x0000000600047c02 */ /* 0x000fe20008000f00 */
[----:B------:R-:W-:Y:S01]  /*da90*/  IMAD.U32 R5, RZ, RZ, UR7 ;  /* 0x00000007ff057e24 */ /* 0x000fe2000f8e00ff */
[----:B------:R-:W0:Y:S01]  /*daa0*/  LDC.64 R2, c[0x4][R2] ;  /* 0x0100000002027b82 */ /* 0x000e220000000a00 */
[----:B------:R-:W-:Y:S01]  /*dab0*/  IMAD.U32 R6, RZ, RZ, UR8 ;  /* 0x00000008ff067e24 */ /* 0x000fe2000f8e00ff */
[----:B------:R-:W-:Y:S01]  /*dac0*/  MOV R12, 0x1 ;  /* 0x00000001000c7802 */ /* 0x000fe20000000f00 */
[----:B-1----:R-:W-:Y:S02]  /*dad0*/  IMAD.U32 R7, RZ, RZ, UR9 ;  /* 0x00000009ff077e24 */ /* 0x002fe4000f8e00ff */
[----:B------:R-:W-:-:S02]  /*dae0*/  IMAD.U32 R10, RZ, RZ, UR4 ;  /* 0x00000004ff0a7e24 */ /* 0x000fc4000f8e00ff */
[----:B------:R-:W-:Y:S02]  /*daf0*/  IMAD.U32 R11, RZ, RZ, UR5 ;  /* 0x00000005ff0b7e24 */ /* 0x000fe4000f8e00ff */
[----:B------:R-:W-:Y:S02]  /*db00*/  IMAD.MOV.U32 R8, RZ, RZ, 0x70 ;  /* 0x00000070ff087424 */ /* 0x000fe400078e00ff */
[----:B------:R-:W-:-:S07]  /*db10*/  IMAD.MOV.U32 R13, RZ, RZ, RZ ;  /* 0x000000ffff0d7224 */ /* 0x000fce00078e00ff */
[----:B------:R-:W-:-:S07]  /*db20*/  LEPC R20, `(.L_x_12362) ;  /* 0x000000001014794e */ /* 0x000fce0000000000 */
[----:B0-----:R-:W-:Y:S05]  /*db30*/  CALL.ABS.NOINC R2 ;  /* 0x0000000002007343 */ /* 0x001fea0003c00000 */
.L_x_12362:
[----:B------:R-:W-:Y:S05]  /*db40*/  BSYNC B6 ;  /* 0x0000000000067941 */ /* 0x000fea0003800000 */
.L_x_12361:
[----:B------:R-:W2:Y:S01]  /*db50*/  LDL.LU R20, [R1+0x10] ;  /* 0x0000100001147983 */ /* 0x000ea20000300800 */
[----:B------:R-:W3:Y:S01]  /*db60*/  LDC R9, c[0x0][0x448] ;  /* 0x00011200ff097b82 */ /* 0x000ee20000000800 */
[----:B------:R-:W-:Y:S01]  /*db70*/  ULDC.64 UR4, c[0x0][0x2d8] ;  /* 0x0000b60000047ab9 */ /* 0x000fe20000000a00 */
[----:B------:R-:W-:Y:S01]  /*db80*/  ULDC.64 UR6, c[0x0][0x2e0] ;  /* 0x0000b80000067ab9 */ /* 0x000fe20000000a00 */
[----:B0-----:R-:W2:Y:S01]  /*db90*/  LDL.LU.64 R2, [R1+0x28] ;  /* 0x0000280001027983 */ /* 0x001ea20000300a00 */
[----:B------:R-:W-:-:S03]  /*dba0*/  ULDC.64 UR8, c[0x0][0x280] ;  /* 0x0000a00000087ab9 */ /* 0x000fc60000000a00 */
[----:B------:R-:W4:Y:S04]  /*dbb0*/  LDL.LU R21, [R1+0x20] ;  /* 0x0000200001157983 */ /* 0x000f280000300800 */
[----:B------:R-:W4:Y:S04]  /*dbc0*/  LDL.LU R4, [R1+0xc] ;  /* 0x00000c0001047983 */ /* 0x000f280000300800 */
[----:B------:R0:W5:Y:S01]  /*dbd0*/  LDL R10, [R1+0x8] ;  /* 0x00000800010a7983 */ /* 0x0001620000100800 */
[----:B---3--:R-:W-:-:S13]  /*dbe0*/  ISETP.NE.AND P0, PT, R9, 0x1, PT ;  /* 0x000000010900780c */ /* 0x008fda0003f05270 */
[----:B------:R-:W3:Y:S08]  /*dbf0*/  @P0 LDC R5, c[0x0][0x450] ;  /* 0x00011400ff050b82 */ /* 0x000ef00000000800 */
[----:B------:R-:W0:Y:S01]  /*dc00*/  @P0 LDC R8, c[0x0][0x450] ;  /* 0x00011400ff080b82 */ /* 0x000e220000000800 */
[----:B------:R-:W0:Y:S01]  /*dc10*/  S2R R11, SR_TID.X ;  /* 0x00000000000b7919 */ /* 0x000e220000002100 */
[----:B--2---:R-:W-:-:S02]  /*dc20*/  IMAD.MOV.U32 R3, RZ, RZ, R20 ;  /* 0x000000ffff037224 */ /* 0x004fc400078e0014 */
        /* <DEDUP_REMOVED lines=13> */
[----:B------:R-:W-:-:S05]  /*dd00*/  LOP3.LUT R20, R21, 0x70, R20, 0xf8, !PT ;  /* 0x0000007015147812 */ /* 0x000fca00078ef814 */
[----:B------:R-:W-:-:S04]  /*dd10*/  IMAD R6, R25, 0xc0, R20 ;  /* 0x000000c019067824 */ /* 0x000fc800078e0214 */
[----:B----4-:R-:W-:-:S04]  /*dd20*/  @P0 IMAD.HI.U32 R0, R6, R4, RZ ;  /* 0x0000000406000227 */ /* 0x010fc800078e00ff */
[----:B------:R-:W-:Y:S01]  /*dd30*/  IMAD.MOV.U32 R4, RZ, RZ, R6 ;  /* 0x000000ffff047224 */ /* 0x000fe200078e0006 */
[----:B---3--:R-:W-:-:S04]  /*dd40*/  @P0 SHF.R.U32.HI R4, RZ, R5, R0 ;  /* 0x00000005ff040219 */ /* 0x008fc80000011600 */
[----:B------:R-:W-:-:S05]  /*dd50*/  SHF.R.S32.HI R0, RZ, 0x1f, R4 ;  /* 0x0000001fff007819 */ /* 0x000fca0000011404 */
[----:B------:R-:W-:-:S04]  /*dd60*/  IMAD R0, R0, UR4, RZ ;  /* 0x0000000400007c24 */ /* 0x000fc8000f8e02ff */
[C---:B-1----:R-:W-:Y:S02]  /*dd70*/  IMAD R7, R4.reuse, UR5, R0 ;  /* 0x0000000504077c24 */ /* 0x042fe4000f8e0200 */
[----:B------:R-:W-:Y:S02]  /*dd80*/  IMAD.MOV R0, RZ, RZ, -R4 ;  /* 0x000000ffff007224 */ /* 0x000fe400078e0a04 */
[----:B------:R-:W-:-:S04]  /*dd90*/  IMAD.WIDE.U32 R4, R4, UR4, R2 ;  /* 0x0000000404047c25 */ /* 0x000fc8000f8e0002 */
[----:B------:R-:W-:Y:S01]  /*dda0*/  IMAD R0, R9, R0, R6 ;  /* 0x0000000009007224 */ /* 0x000fe200078e0206 */
[----:B------:R-:W-:-:S04]  /*ddb0*/  IADD3 R5, R5, R7, RZ ;  /* 0x0000000705057210 */ /* 0x000fc80007ffe0ff */
[----:B------:R-:W-:-:S05]  /*ddc0*/  SHF.R.S32.HI R7, RZ, 0x1f, R0 ;  /* 0x0000001fff077819 */ /* 0x000fca0000011400 */
[----:B------:R-:W-:Y:S02]  /*ddd0*/  IMAD R7, R7, UR6, RZ ;  /* 0x0000000607077c24 */ /* 0x000fe4000f8e02ff */
[----:B------:R-:W-:-:S04]  /*dde0*/  IMAD.WIDE.U32 R4, R0, UR6, R4 ;  /* 0x0000000600047c25 */ /* 0x000fc8000f8e0004 */
[----:B------:R-:W-:-:S04]  /*ddf0*/  IMAD R7, R0, UR7, R7 ;  /* 0x0000000700077c24 */ /* 0x000fc8000f8e0207 */
[----:B------:R-:W-:Y:S02]  /*de00*/  IMAD.IADD R5, R5, 0x1, R7 ;  /* 0x0000000105057824 */ /* 0x000fe400078e0207 */
[----:B------:R-:W1:Y:S01]  /*de10*/  @P0 LDC R7, c[0x0][0x44c] ;  /* 0x00011300ff070b82 */ /* 0x000e620000000800 */
[----:B------:R-:W-:-:S04]  /*de20*/  LEA R0, P1, R4, UR8, 0x1 ;  /* 0x0000000804007c11 */ /* 0x000fc8000f8208ff */
[----:B------:R-:W-:Y:S01]  /*de30*/  LEA.HI.X R4, R4, UR9, R5, 0x1, P1 ;  /* 0x0000000904047c11 */ /* 0x000fe200088f0c05 */
[----:B------:R-:W-:-:S04]  /*de40*/  VIADD R5, R6, 0x80 ;  /* 0x0000008006057836 */ /* 0x000fc80000000000 */
[----:B------:R-:W-:Y:S02]  /*de50*/  IMAD.MOV.U32 R6, RZ, RZ, R5 ;  /* 0x000000ffff067224 */ /* 0x000fe400078e0005 */
[----:B-1----:R-:W-:-:S05]  /*de60*/  @P0 IMAD.HI.U32 R7, R5, R7, RZ ;  /* 0x0000000705070227 */ /* 0x002fca00078e00ff */
[----:B0-----:R-:W-:-:S05]  /*de70*/  @P0 SHF.R.U32.HI R6, RZ, R8, R7 ;  /* 0x00000008ff060219 */ /* 0x001fca0000011607 */
[----:B------:R-:W-:-:S04]  /*de80*/  IMAD.MOV R7, RZ, RZ, -R6 ;  /* 0x000000ffff077224 */ /* 0x000fc800078e0a06 */
[----:B------:R-:W-:Y:S01]  /*de90*/  IMAD R5, R9, R7, R5 ;  /* 0x0000000709057224 */ /* 0x000fe200078e0205 */
[----:B------:R-:W-:Y:S01]  /*dea0*/  SHF.R.S32.HI R7, RZ, 0x1f, R6 ;  /* 0x0000001fff077819 */ /* 0x000fe20000011406 */
[----:B------:R-:W-:-:S04]  /*deb0*/  IMAD.WIDE.U32 R2, R6, UR4, R2 ;  /* 0x0000000406027c25 */ /* 0x000fc8000f8e0002 */
[----:B------:R-:W-:Y:S01]  /*dec0*/  IMAD R7, R7, UR4, RZ ;  /* 0x0000000407077c24 */ /* 0x000fe2000f8e02ff */
[----:B------:R-:W-:-:S03]  /*ded0*/  ULDC UR4, c[0x0][0x2b8] ;  /* 0x0000ae0000047ab9 */ /* 0x000fc60000000800 */
[----:B------:R-:W-:Y:S01]  /*dee0*/  IMAD R7, R6, UR5, R7 ;  /* 0x0000000506077c24 */ /* 0x000fe2000f8e0207 */
[----:B------:R-:W-:Y:S01]  /*def0*/  SHF.R.S32.HI R6, RZ, 0x1f, R5 ;  /* 0x0000001fff067819 */ /* 0x000fe20000011405 */
[----:B------:R-:W-:Y:S02]  /*df00*/  IMAD.SHL.U32 R20, R11, 0x8, RZ ;  /* 0x000000080b147824 */ /* 0x000fe400078e00ff */
[----:B------:R-:W-:Y:S02]  /*df10*/  IMAD.IADD R3, R3, 0x1, R7 ;  /* 0x0000000103037824 */ /* 0x000fe400078e0207 */
[----:B------:R-:W-:Y:S02]  /*df20*/  IMAD R6, R6, UR6, RZ ;  /* 0x0000000606067c24 */ /* 0x000fe4000f8e02ff */
[----:B------:R-:W-:Y:S01]  /*df30*/  IMAD.WIDE.U32 R2, R5, UR6, R2 ;  /* 0x0000000605027c25 */ /* 0x000fe2000f8e0002 */
[----:B------:R-:W-:-:S03]  /*df40*/  LOP3.LUT R20, R20, 0x38, RZ, 0xc0, !PT ;  /* 0x0000003814147812 */ /* 0x000fc600078ec0ff */
[----:B------:R-:W-:Y:S01]  /*df50*/  IMAD R6, R5, UR7, R6 ;  /* 0x0000000705067c24 */ /* 0x000fe2000f8e0206 */
[----:B------:R-:W-:Y:S02]  /*df60*/  LEA R5, P1, R2, UR8, 0x1 ;  /* 0x0000000802057c11 */ /* 0x000fe4000f8208ff */
[----:B------:R-:W-:Y:S02]  /*df70*/  ISETP.GE.AND P0, PT, R20, UR4, PT ;  /* 0x0000000414007c0c */ /* 0x000fe4000bf06270 */
[----:B------:R-:W-:Y:S01]  /*df80*/  IADD3 R6, R3, R6, RZ ;  /* 0x0000000603067210 */ /* 0x000fe20007ffe0ff */
[----:B------:R-:W-:Y:S01]  /*df90*/  UMOV UR4, 0xffffffff ;  /* 0xffffffff00047882 */ /* 0x000fe20000000000 */
[----:B------:R-:W-:Y:S02]  /*dfa0*/  LOP3.LUT R21, R11, 0x7f, RZ, 0xc0, !PT ;  /* 0x0000007f0b157812 */ /* 0x000fe400078ec0ff */
[----:B------:R-:W-:Y:S02]  /*dfb0*/  LEA.HI.X R2, R2, UR9, R6, 0x1, P1 ;  /* 0x0000000902027c11 */ /* 0x000fe400088f0c06 */
[----:B------:R-:W-:Y:S01]  /*dfc0*/  SHF.R.U32.HI R21, RZ, 0x3, R21 ;  /* 0x00000003ff157819 */ /* 0x000fe20000011615 */
[----:B------:R-:W-:Y:S06]  /*dfd0*/  BRA.DIV UR4, `(.L_x_12363) ;  /* 0x0000003604dc7947 */ /* 0x000fec000b800000 */
[----:B------:R-:W2:Y:S01]  /*dfe0*/  LDL.LU R6, [R1+0x30] ;  /* 0x0000300001067983 */ /* 0x000ea20000300800 */
[----:B------:R-:W-:-:S03]  /*dff0*/  IMAD R25, R25, 0xc0, R21 ;  /* 0x000000c019197824 */ /* 0x000fc600078e0215 */
[----:B------:R-:W0:Y:S04]  /*e000*/  SHFL.IDX PT, R7, R0, RZ, 0x181f ;  /* 0x00181fff00077589 */ /* 0x000e2800000e0000 */
[----:B------:R-:W-:Y:S01]  /*e010*/  SHFL.IDX PT, R8, R5, RZ, 0x181f ;  /* 0x00181fff05087589 */ /* 0x000fe200000e0000 */
        /* <DEDUP_REMOVED lines=8> */
[----:B-----5:R0:W-:Y:S02]  /*e0a0*/  @!P1 LDGSTS.E.BYPASS.LTC128B.128 [R10+0xc400], desc[UR38][R6.64], !P0 ;  /* 0x0c400000060a9fae */ /* 0x0201e4000c101d66 */
[----:B0-----:R-:W-:Y:S02]  /*e0b0*/  VIADD R6, R25, 0x10 ;  /* 0x0000001019067836 */ /* 0x001fe40000000000 */
        /* <DEDUP_REMOVED lines=8> */
[----:B------:R0:W-:Y:S02]  /*e140*/  @!P1 LDGSTS.E.BYPASS.LTC128B.128 [R10+0xcc00], desc[UR38][R6.64], !P0 ;  /* 0x0cc00000060a9fae */ /* 0x0001e4000c101d66 */
        /* <DEDUP_REMOVED lines=14> */
[----:B0-----:R-:W-:-:S04]  /*e230*/  @!P1 LEA R7, P2, R20, R7, 0x1 ;  /* 0x0000000714079211 */ /* 0x001fc800078408ff */
[----:B-1----:R-:W-:-:S04]  /*e240*/  @!P1 IADD3.X R6, RZ, R6, RZ, P2, !PT ;  /* 0x00000006ff069210 */ /* 0x002fc800017fe4ff */
        /* <DEDUP_REMOVED lines=34> */
[----:B------:R0:W-:Y:S04]  /*e470*/  @!P1 LDGSTS.E.BYPASS.LTC128B.128 [R10+0xf400], desc[UR38][R6.64], !P0 ;  /* 0x0f400000060a9fae */ /* 0x0001e8000c101d66 */
[----:B0-----:R0:W1:Y:S02]  /*e480*/  SHFL.IDX PT, R6, R0, 0x7, 0x181f ;  /* 0x00f81f0000067f89 */ /* 0x00106400000e0000 */
[----:B0-----:R-:W-:-:S04]  /*e490*/  IADD3 R0, R25, 0x80, RZ ;  /* 0x0000008019007810 */ /* 0x001fc80007ffe0ff */
[----:B------:R-:W-:Y:S01]  /*e4a0*/  ISETP.GE.AND P2, PT, R0, R3, PT ;  /* 0x000000030000720c */ /* 0x000fe20003f46270 */
[----:B------:R-:W-:-:S05]  /*e4b0*/  VIADD R0, R25, 0x70 ;  /* 0x0000007019007836 */ /* 0x000fca0000000000 */
[----:B------:R-:W-:Y:S02]  /*e4c0*/  ISETP.GE.AND P1, PT, R0, R3, PT ;  /* 0x000000030000720c */ /* 0x000fe40003f26270 */
[----:B------:R-:W0:Y:S11]  /*e4d0*/  SHFL.IDX PT, R0, R2, RZ, 0x181f ;  /* 0x00181fff02007589 */ /* 0x000e3600000e0000 */
[----:B-1----:R-:W-:-:S05]  /*e4e0*/  @!P1 LEA R6, P3, R20, R6, 0x1 ;  /* 0x0000000614069211 */ /* 0x002fca00078608ff */
[----:B------:R-:W-:-:S04]  /*e4f0*/  @!P1 IMAD.X R4, RZ, RZ, R4, P3 ;  /* 0x000000ffff049224 */ /* 0x000fc800018e0604 */
[----:B------:R-:W-:-:S05]  /*e500*/  @!P1 IMAD.MOV.U32 R7, RZ, RZ, R4 ;  /* 0x000000ffff079224 */ /* 0x000fca00078e0004 */
[----:B------:R1:W-:Y:S02]  /*e510*/  @!P1 LDGSTS.E.BYPASS.LTC128B.128 [R10+0xfc00], desc[UR38][R6.64], !P0 ;  /* 0x0fc00000060a9fae */ /* 0x0003e4000c101d66 */
[----:B-1----:R-:W-:-:S05]  /*e520*/  @!P2 LEA R6, P1, R20, R8, 0x1 ;  /* 0x000000081406a211 */ /* 0x002fca00078208ff */
[----:B0-----:R-:W-:-:S04]  /*e530*/  @!P2 IMAD.X R0, RZ, RZ, R0, P1 ;  /* 0x000000ffff00a224 */ /* 0x001fc800008e0600 */
[----:B------:R-:W-:Y:S02]  /*e540*/  @!P2 IMAD.MOV.U32 R7, RZ, RZ, R0 ;  /* 0x000000ffff07a224 */ /* 0x000fe400078e0000 */
[----:B------:R-:W-:-:S03]  /*e550*/  VIADD R0, R25, 0x90 ;  /* 0x0000009019007836 */ /* 0x000fc60000000000 */
[----:B------:R0:W-:Y:S02]  /*e560*/  @!P2 LDGSTS.E.BYPASS.LTC128B.128 [R10+0x10400], desc[UR38][R6.64], !P0 ;  /* 0x10400000060aafae */ /* 0x0001e4000c101d66 */
[----:B------:R-:W-:Y:S02]  /*e570*/  ISETP.GE.AND P1, PT, R0, R3, PT ;  /* 0x000000030000720c */ /* 0x000fe40003f26270 */
[----:B------:R-:W-:Y:S04]  /*e580*/  SHFL.IDX PT, R0, R2, 0x1, 0x181f ;  /* 0x00381f0002007f89 */ /* 0x000fe800000e0000 */
[----:B0-----:R-:W0:Y:S07]  /*e590*/  SHFL.IDX PT, R6, R5, 0x1, 0x181f ;  /* 0x00381f0005067f89 */ /* 0x001e2e00000e0000 */
[----:B0-----:R-:W-:-:S04]  /*e5a0*/  @!P1 LEA R6, P2, R20, R6, 0x1 ;  /* 0x0000000614069211 */ /* 0x001fc800078408ff */
[----:B------:R-:W-:-:S05]  /*e5b0*/  @!P1 IADD3.X R0, RZ, R0, RZ, P2, !PT ;  /* 0x00000000ff009210 */ /* 0x000fca00017fe4ff */
[----:B------:R-:W-:Y:S02]  /*e5c0*/  @!P1 IMAD.MOV.U32 R7, RZ, RZ, R0 ;  /* 0x000000ffff079224 */ /* 0x000fe400078e0000 */
[----:B------:R-:W-:-:S03]  /*e5d0*/  VIADD R0, R25, 0xa0 ;  /* 0x000000a019007836 */ /* 0x000fc60000000000 */
[----:B------:R0:W-:Y:S02]  /*e5e0*/  @!P1 LDGSTS.E.BYPASS.LTC128B.128 [R10+0x10c00], desc[UR38][R6.64], !P0 ;  /* 0x10c00000060a9fae */ /* 0x0001e4000c101d66 */
[----:B------:R-:W-:Y:S02]  /*e5f0*/  ISETP.GE.AND P1, PT, R0, R3, PT ;  /* 0x000000030000720c */ /* 0x000fe40003f26270 */
[----:B------:R-:W-:Y:S04]  /*e600*/  SHFL.IDX PT, R0, R2, 0x2, 0x181f ;  /* 0x00581f0002007f89 */ /* 0x000fe800000e0000 */
[----:B0-----:R-:W0:Y:S07]  /*e610*/  SHFL.IDX PT, R6, R5, 0x2, 0x181f ;  /* 0x00581f0005067f89 */ /* 0x001e2e00000e0000 */
[----:B0-----:R-:W-:-:S05]  /*e620*/  @!P1 LEA R6, P2, R20, R6, 0x1 ;  /* 0x0000000614069211 */ /* 0x001fca00078408ff */
[----:B------:R-:W-:-:S04]  /*e630*/  @!P1 IMAD.X R0, RZ, RZ, R0, P2 ;  /* 0x000000ffff009224 */ /* 0x000fc800010e0600 */
[----:B------:R-:W-:Y:S02]  /*e640*/  @!P1 IMAD.MOV.U32 R7, RZ, RZ, R0 ;  /* 0x000000ffff079224 */ /* 0x000fe400078e0000 */
[----:B------:R0:W1:Y:S04]  /*e650*/  SHFL.IDX PT, R0, R2, 0x3, 0x181f ;  /* 0x00781f0002007f89 */ /* 0x00006800000e0000 */
[----:B------:R0:W-:Y:S04]  /*e660*/  @!P1 LDGSTS.E.BYPASS.LTC128B.128 [R10+0x11400], desc[UR38][R6.64], !P0 ;  /* 0x11400000060a9fae */ /* 0x0001e8000c101d66 */
[----:B------:R0:W2:Y:S02]  /*e670*/  SHFL.IDX PT, R2, R5, 0x3, 0x181f ;  /* 0x00781f0005027f89 */ /* 0x0000a400000e0000 */
.L_x_12476:
[----:B------:R-:W-:Y:S01]  /*e680*/  VIADD R25, R25, 0xb0 ;  /* 0x000000b019197836 */ /* 0x000fe20000000000 */
[----:B------:R-:W-:-:S04]  /*e690*/  IADD3 R8, R17, 0x30800, RZ ;  /* 0x0003080011087810 */ /* 0x000fc80007ffe0ff */
[----:B------:R-:W-:-:S13]  /*e6a0*/  ISETP.GE.AND P1, PT, R25, R3, PT ;  /* 0x000000031900720c */ /* 0x000fda0003f26270 */
[----:B0-2---:R-:W-:-:S05]  /*e6b0*/  @!P1 LEA R2, P2, R20, R2, 0x1 ;  /* 0x0000000214029211 */ /* 0x005fca00078408ff */
[----:B-1----:R-:W-:-:S05]  /*e6c0*/  @!P1 IMAD.X R3, RZ, RZ, R0, P2 ;  /* 0x000000ffff039224 */ /* 0x002fca00010e0600 */
[----:B------:R-:W-:Y:S01]  /*e6d0*/  @!PT LDS RZ, [RZ] ;  /* 0x00000000fffff984 */ /* 0x000fe20000000800 */
[----:B------:R-:W-:Y:S01]  /*e6e0*/  @!PT LDS RZ, [RZ] ;  /* 0x00000000fffff984 */ /* 0x000fe20000000800 */
[----:B------:R-:W-:Y:S01]  /*e6f0*/  @!PT LDS RZ, [RZ] ;  /* 0x00000000fffff984 */ /* 0x000fe20000000800 */
[----:B------:R0:W-:Y:S01]  /*e700*/  @!P1 LDGSTS.E.BYPASS.LTC128B.128 [R10+0x11c00], desc[UR38][R2.64], !P0 ;  /* 0x11c00000020a9fae */ /* 0x0001e2000c101d66 */
[----:B------:R-:W-:Y:S01]  /*e710*/  PLOP3.LUT P0, PT, PT, PT, PT, 0x80, 0x0 ;  /* 0x000000000000781c */ /* 0x000fe20003f0f070 */
[----:B------:R-:W-:-:S12]  /*e720*/  NOP ;  /* 0x0000000000007918 */ /* 0x000fd80000000000 */
.L_x_12364:
        /* <DEDUP_REMOVED lines=18> */
.L_x_12477:
[----:B------:R-:W-:Y:S05]  /*e850*/  BSYNC B0 ;  /* 0x0000000000007941 */ /* 0x000fea0003800000 */
.L_x_12365:
[----:B------:R-:W0:Y:S04]  /*e860*/  LDL R2, [R1+0x1c] ;  /* 0x00001c0001027983 */ /* 0x000e280000100800 */
[----:B------:R-:W2:Y:S01]  /*e870*/  LDL R3, [R1+0x4] ;  /* 0x0000040001037983 */ /* 0x000ea20000100800 */
[----:B------:R-:W-:Y:S01]  /*e880*/  BSSY B0, `(.L_x_12367) ;  /* 0x0000175000007945 */ /* 0x000fe20003800000 */
[----:B0-----:R-:W-:-:S05]  /*e890*/  VIADD R0, R2, 0xfffffffe ;  /* 0xfffffffe02007836 */ /* 0x001fca0000000000 */
        /* <DEDUP_REMOVED lines=17> */
[----:B------:R-:W-:Y:S01]  /*e9b0*/  IADD3 R6, R18, 0x1, RZ ;  /* 0x0000000112067810 */ /* 0x000fe20007ffe0ff */
[----:B------:R-:W-:Y:S03]  /*e9c0*/  BSSY B1, `(.L_x_12371) ;  /* 0x000006f000017945 */ /* 0x000fe60003800000 */
        /* <DEDUP_REMOVED lines=28> */
.L_x_12373:
[----:B0-----:R-:W-:Y:S01]  /*eb90*/  IMAD R4, R6, 0x8, R17 ;  /* 0x0000000806047824 */ /* 0x001fe200078e0211 */
[----:B------:R-:W-:Y:S01]  /*eba0*/  SHF.L.U32 R2, R10, 0x1f, RZ ;  /* 0x0000001f0a027819 */ /* 0x000fe200000006ff */
[----:B------:R-:W-:Y:S03]  /*ebb0*/  BSSY B3, `(.L_x_12374) ;  /* 0x0000003000037945 */ /* 0x000fe60003800000 */
[----:B------:R-:W0:Y:S02]  /*ebc0*/  SYNCS.PHASECHK.TRANS64.TRYWAIT P0, [R4+URZ+0x30840], R2 ;  /* 0x03084002040075a7 */ /* 0x000e24000800017f */
[----:B0-----:R-:W-:Y:S05]  /*ebd0*/  @!P0 BRA `(.L_x_12375) ;  /* 0x0000003800d88947 */ /* 0x001fea0003800000 */
.L_x_12478:
[----:B------:R-:W-:Y:S05]  /*ebe0*/  BSYNC B3 ;  /* 0x0000000000037941 */ /* 0x000fea0003800000 */
.L_x_12374:
[----:B------:R-:W1:Y:S01]  /*ebf0*/  S2R R3, SR_TID.X ;  /* 0x0000000000037919 */ /* 0x000e620000002100 */
[----:B------:R-:W-:Y:S01]  /*ec00*/  BSSY B3, `(.L_x_12376) ;  /* 0x000000b000037945 */ /* 0x000fe20003800000 */
        /* <DEDUP_REMOVED lines=10> */
.L_x_12377:
[----:B------:R-:W-:Y:S05]  /*ecb0*/  BSYNC B3 ;  /* 0x0000000000037941 */ /* 0x000fea0003800000 */
.L_x_12376:
[----:B------:R-:W-:Y:S01]  /*ecc0*/  MOV R11, RZ ;  /* 0x000000ff000b7202 */ /* 0x000fe20000000f00 */
[----:B------:R-:W-:Y:S01]  /*ecd0*/  IMAD R3, R6, 0x6000, R17 ;  /* 0x0000600006037824 */ /* 0x000fe200078e0211 */
[----:B------:R-:W-:Y:S01]  /*ece0*/  UIADD3 UR4, UP0, UR40, 0x370, URZ ;  /* 0x0000037028047890 */ /* 0x000fe2000ff1e03f */
[----:B------:R-:W-:Y:S01]  /*ecf0*/  PLOP3.LUT P0, PT, PT, PT, PT, 0x80, 0x0 ;  /* 0x000000000000781c */ /* 0x000fe20003f0f070 */
[----:B0-----:R-:W-:Y:S01]  /*ed00*/  VIADD R4, R4, 0x30830 ;  /* 0x0003083004047836 */ /* 0x001fe20000000000 */
[----:B------:R-:W-:Y:S01]  /*ed10*/  R2UR UR10, R11 ;  /* 0x000000000b0a72ca */ /* 0x000fe200000e0000 */
[----:B------:R-:W-:Y:S01]  /*ed20*/  VIADD R3, R3, 0x12400 ;  /* 0x0001240003037836 */ /* 0x000fe20000000000 */
[----:B------:R-:W-:Y:S01]  /*ed30*/  UIADD3.X UR5, URZ, UR41, URZ, UP0, !UPT ;  /* 0x000000293f057290 */ /* 0x000fe200087fe43f */
[----:B------:R-:W-:Y:S01]  /*ed40*/  IMAD R2, R0, 0xc0, R26 ;  /* 0x000000c000027824 */ /* 0x000fe200078e021a */
[----:B------:R-:W-:Y:S01]  /*ed50*/  UMOV UR6, 0x0 ;  /* 0x0000000000067882 */ /* 0x000fe20000000000 */
[----:B------:R-:W-:-:S10]  /*ed60*/  UMOV UR7, 0x14f00000 ;  /* 0x14f0000000077882 */ /* 0x000fd40000000000 */
.L_x_12378:
        /* <DEDUP_REMOVED lines=15> */
.L_x_12479:
[----:B------:R-:W-:Y:S05]  /*ee60*/  BSYNC B3 ;  /* 0x0000000000037941 */ /* 0x000fea0003800000 */
.L_x_12379:
[----:B------:R-:W-:Y:S01]  /*ee70*/  BSSY B3, `(.L_x_12381) ;  /* 0x000000c000037945 */ /* 0x000fe20003800000 */
[----:B------:R-:W-:Y:S02]  /*ee80*/  IMAD.MOV.U32 R12, RZ, RZ, 0x0 ;  /* 0x00000000ff0c7424 */ /* 0x000fe400078e00ff */
[----:B------:R-:W-:Y:S01]  /*ee90*/  IMAD.MOV.U32 R13, RZ, RZ, 0x14f00000 ;  /* 0x14f00000ff0d7424 */ /* 0x000fe200078e00ff */
[----:B------:R-:W-:Y:S06]  /*eea0*/  @P1 BRA `(.L_x_12382) ;  /* 0x0000000000201947 */ /* 0x000fec0003800000 */
[----:B------:R-:W1:Y:S01]  /*eeb0*/  S2R R4, SR_TID.X ;  /* 0x0000000000047919 */ /* 0x000e620000002100 */
[----:B0-----:R-:W-:Y:S01]  /*eec0*/  IMAD R2, R18, 0x8, R17 ;  /* 0x0000000812027824 */ /* 0x001fe200078e0211 */
[----:B------:R-:W-:-:S04]  /*eed0*/  MOV R3, 0x6000 ;  /* 0x0000600000037802 */ /* 0x000fc80000000f00 */
[----:B------:R2:W-:Y:S01]  /*eee0*/  SYNCS.ARRIVE.TRANS64 RZ, [R2+URZ+0x30850], R3 ;  /* 0x0308500302ff79a7 */ /* 0x0005e2000800003f */
[----:B-1----:R-:W-:-:S04]  /*eef0*/  LOP3.LUT R4, R4, 0x1f, RZ, 0xc0, !PT ;  /* 0x0000001f04047812 */ /* 0x002fc800078ec0ff */
[----:B------:R-:W-:-:S13]  /*ef00*/  ISETP.NE.AND P0, PT, R4, RZ, PT ;  /* 0x000000ff0400720c */ /* 0x000fda0003f05270 */
[----:B--2---:R-:W-:Y:S05]  /*ef10*/  @!P0 BRA `(.L_x_12382) ;  /* 0x0000000000048947 */ /* 0x004fea0003800000 */
[----:B------:R-:W-:Y:S01]  /*ef20*/  BPT.TRAP 0x1 ;  /* 0x000000040000795c */ /* 0x000fe20000300000 */
.L_x_12382:
[----:B------:R-:W-:Y:S05]  /*ef30*/  BSYNC B3 ;  /* 0x0000000000037941 */ /* 0x000fea0003800000 */
.L_x_12381:
        /* <DEDUP_REMOVED lines=11> */
.L_x_12383:
        /* <DEDUP_REMOVED lines=12> */
.L_x_12372:
[----:B------:R-:W-:Y:S05]  /*f0b0*/  BSYNC B1 ;  /* 0x0000000000017941 */ /* 0x000fea0003800000 */
.L_x_12371:
[----:B------:R-:W2:Y:S01]  /*f0c0*/  LDL.LU R0, [R1+0x1c] ;  /* 0x00001c0001007983 */ /* 0x000ea20000300800 */
[----:B------:R-:W-:Y:S01]  /*f0d0*/  MOV R28, R10 ;  /* 0x0000000a001c7202 */ /* 0x000fe20000000f00 */
[----:B------:R-:W-:Y:S02]  /*f0e0*/  IMAD.MOV.U32 R18, RZ, RZ, R6 ;  /* 0x000000ffff127224 */ /* 0x000fe400078e0006 */
[----:B--2---:R-:W-:-:S07]  /*f0f0*/  VIADD R0, R0, 0xfffffffd ;  /* 0xfffffffd00007836 */ /* 0x004fce0000000000 */
.L_x_12370:
[----:B------:R-:W-:Y:S05]  /*f100*/  BSYNC B2 ;  /* 0x0000000000027941 */ /* 0x000fea0003800000 */
.L_x_12369:
[----:B------:R-:W-:Y:S01]  /*f110*/  VIADD R7, R7, 0xfffffffe ;  /* 0xfffffffe07077836 */ /* 0x000fe20000000000 */
[----:B------:R-:W-:-:S04]  /*f120*/  LOP3.LUT R2, RZ, R9, RZ, 0x33, !PT ;  /* 0x00000009ff027212 */ /* 0x000fc800078e33ff */
[----:B------:R-:W-:-:S13]  /*f130*/  ISETP.NE.AND P0, PT, R7, R2, PT ;  /* 0x000000020700720c */ /* 0x000fda0003f05270 */
[----:B------:R-:W-:Y:S05]  /*f140*/  @!P0 BRA `(.L_x_12368) ;  /* 0x0000000c00a08947 */ /* 0x000fea0003800000 */
[----:B------:R-:W-:-:S07]  /*f150*/  IMAD.MOV.U32 R4, RZ, RZ, R19 ;  /* 0x000000ffff047224 */ /* 0x000fce00078e0013 */
.L_x_12410:
        /* <DEDUP_REMOVED lines=22> */
[----:B------:R-:W-:-:S03]  /*f2c0*/  IMAD R4, R29, UR6, RZ ;  /* 0x000000061d047c24 */ /* 0x000fc6000f8e02ff */
[----:B------:R-:W-:Y:S01]  /*f2d0*/  IADD3 R3, -R2, RZ, RZ ;  /* 0x000000ff02037210 */ /* 0x000fe20007ffe1ff */
[----:B------:R-:W-:-:S04]  /*f2e0*/  IMAD R4, R23, UR7, R4 ;  /* 0x0000000717047c24 */ /* 0x000fc8000f8e0204 */
[----:B------:R-:W-:Y:S01]  /*f2f0*/  IMAD R9, R9, R3, R0 ;  /* 0x0000000309097224 */ /* 0x000fe200078e0200 */
[----:B------:R-:W-:-:S03]  /*f300*/  SHF.R.S32.HI R3, RZ, 0x1f, R2 ;  /* 0x0000001fff037819 */ /* 0x000fc60000011402 */
[----:B------:R-:W-:-:S04]  /*f310*/  IMAD.WIDE.U32 R2, R23, UR6, R2 ;  /* 0x0000000617027c25 */ /* 0x000fc8000f8e0002 */
[----:B------:R-:W-:Y:S01]  /*f320*/  IMAD.IADD R3, R4, 0x1, R3 ;  /* 0x0000000104037824 */ /* 0x000fe200078e0203 */
[----:B------:R-:W-:-:S04]  /*f330*/  LEA R4, P0, R2, UR4, 0x2 ;  /* 0x0000000402047c11 */ /* 0x000fc8000f8010ff */
[----:B------:R-:W-:-:S05]  /*f340*/  LEA.HI.X R5, R2, UR5, R3, 0x2, P0 ;  /* 0x0000000502057c11 */ /* 0x000fca00080f1403 */
[----:B------:R0:W5:Y:S04]  /*f350*/  LDG.E R4, desc[UR38][R4.64] ;  /* 0x0000002604047981 */ /* 0x000168000c1e1900 */
.L_x_12386:
[----:B------:R-:W-:Y:S01]  /*f360*/  IMAD R2, R6, 0x8, R17 ;  /* 0x0000000806027824 */ /* 0x000fe200078e0211 */
[----:B------:R-:W-:Y:S01]  /*f370*/  SHF.L.U32 R3, R7, 0x1f, RZ ;  /* 0x0000001f07037819 */ /* 0x000fe200000006ff */
[----:B------:R-:W-:Y:S03]  /*f380*/  BSSY B2, `(.L_x_12387) ;  /* 0x0000003000027945 */ /* 0x000fe60003800000 */
[----:B------:R-:W1:Y:S02]  /*f390*/  SYNCS.PHASECHK.TRANS64.TRYWAIT P0, [R2+URZ+0x30840], R3 ;  /* 0x03084003020075a7 */ /* 0x000e64000800017f */
[----:B-1----:R-:W-:Y:S05]  /*f3a0*/  @!P0 BRA `(.L_x_12388) ;  /* 0x00000034000c8947 */ /* 0x002fea0003800000 */
.L_x_12480:
[----:B------:R-:W-:Y:S05]  /*f3b0*/  BSYNC B2 ;  /* 0x0000000000027941 */ /* 0x000fea0003800000 */
.L_x_12387:
        /* <DEDUP_REMOVED lines=12> */
.L_x_12390:
[----:B------:R-:W-:Y:S05]  /*f480*/  BSYNC B2 ;  /* 0x0000000000027941 */ /* 0x000fea0003800000 */
.L_x_12389:
        /* <DEDUP_REMOVED lines=8> */
[----:B------:R-:W-:Y:S01]  /*f510*/  IMAD R10, R9, 0xc0, R26 ;  /* 0x000000c0090a7824 */ /* 0x000fe200078e021a */
[----:B------:R-:W-:Y:S01]  /*f520*/  UMOV UR6, 0x0 ;  /* 0x0000000000067882 */ /* 0x000fe20000000000 */
[----:B------:R-:W-:-:S10]  /*f530*/  UMOV UR7, 0x14f00000 ;  /* 0x14f0000000077882 */ /* 0x000fd40000000000 */
.L_x_12391:
        /* <DEDUP_REMOVED lines=11> */
[----:B------:R-:W-:Y:S01]  /*f5f0*/  BSSY B2, `(.L_x_12392) ;  /* 0x0000004000027945 */ /* 0x000fe20003800000 */
[----:B------:R-:W-:-:S04]  /*f600*/  LEA R10, R18, R8, 0x3 ;  /* 0x00000008120a7211 */ /* 0x000fc800078e18ff */
[----:B------:R-:W0:Y:S02]  /*f610*/  SYNCS.PHASECHK.TRANS64.TRYWAIT P0, [R10+URZ+0x60], R28 ;  /* 0x0000601c0a0075a7 */ /* 0x000e24000800017f */
[----:B0-----:R-:W-:Y:S05]  /*f620*/  @!P0 BRA `(.L_x_12393) ;  /* 0x0000003000808947 */ /* 0x001fea0003800000 */
.L_x_12481:
[----:B------:R-:W-:Y:S05]  /*f630*/  BSYNC B2 ;  /* 0x0000000000027941 */ /* 0x000fea0003800000 */
.L_x_12392:
        /* <DEDUP_REMOVED lines=11> */
.L_x_12395:
[----:B------:R-:W-:Y:S05]  /*f6f0*/  BSYNC B2 ;  /* 0x0000000000027941 */ /* 0x000fea0003800000 */
.L_x_12394:
        /* <DEDUP_REMOVED lines=10> */
.L_x_12396:
        /* <DEDUP_REMOVED lines=10> */
[----:B------:R-:W-:Y:S01]  /*f840*/  IMAD.MOV.U32 R22, RZ, RZ, R9 ;  /* 0x000000ffff167224 */ /* 0x000fe200078e0009 */
[----:B------:R-:W-:-:S07]  /*f850*/  MOV R19, R4 ;  /* 0x0000000400137202 */ /* 0x000fce0000000f00 */
.L_x_12385:
[----:B------:R-:W-:Y:S05]  /*f860*/  BSYNC B1 ;  /* 0x0000000000017941 */ /* 0x000fea0003800000 */
.L_x_12384:
        /* <DEDUP_REMOVED lines=32> */
.L_x_12399:
[----:B------:R-:W-:Y:S01]  /*fa70*/  LEA R2, R18, R17, 0x3 ;  /* 0x0000001112027211 */ /* 0x000fe200078e18ff */
[----:B------:R-:W-:Y:S01]  /*fa80*/  BSSY B2, `(.L_x_12400) ;  /* 0x0000004000027945 */ /* 0x000fe20003800000 */
[----:B------:R-:W-:-:S04]  /*fa90*/  SHF.L.U32 R3, R28, 0x1f, RZ ;  /* 0x0000001f1c037819 */ /* 0x000fc800000006ff */
[----:B------:R-:W1:Y:S02]  /*faa0*/  SYNCS.PHASECHK.TRANS64.TRYWAIT P0, [R2+URZ+0x30840], R3 ;  /* 0x03084003020075a7 */ /* 0x000e64000800017f */
[----:B-1----:R-:W-:Y:S05]  /*fab0*/  @!P0 BRA `(.L_x_12401) ;  /* 0x0000002c00708947 */ /* 0x002fea0003800000 */
.L_x_12482:
[----:B------:R-:W-:Y:S05]  /*fac0*/  BSYNC B2 ;  /* 0x0000000000027941 */ /* 0x000fea0003800000 */
.L_x_12400:
        /* <DEDUP_REMOVED lines=12> */
.L_x_12403:
[----:B------:R-:W-:Y:S05]  /*fb90*/  BSYNC B2 ;  /* 0x0000000000027941 */ /* 0x000fea0003800000 */
.L_x_12402:
[----:B------:R-:W-:Y:S01]  /*fba0*/  IMAD.MOV.U32 R5, RZ, RZ, RZ ;  /* 0x000000ffff057224 */ /* 0x000fe200078e00ff */
[----:B------:R-:W-:Y:S01]  /*fbb0*/  UIADD3 UR4, UP0, UR40, 0x370, URZ ;  /* 0x0000037028047890 */ /* 0x000fe2000ff1e03f */
[C---:B------:R-:W-:Y:S01]  /*fbc0*/  IMAD R11, R18.reuse, 0x6000, R17 ;  /* 0x00006000120b7824 */ /* 0x040fe200078e0211 */
[----:B------:R-:W-:Y:S01]  /*fbd0*/  PLOP3.LUT P0, PT, PT, PT, PT, 0x80, 0x0 ;  /* 0x000000000000781c */ /* 0x000fe20003f0f070 */
[----:B-1----:R-:W-:Y:S01]  /*fbe0*/  IMAD R3, R18, 0x8, R8 ;  /* 0x0000000812037824 */ /* 0x002fe200078e0208 */
[----:B------:R-:W-:Y:S01]  /*fbf0*/  R2UR UR10, R5 ;  /* 0x00000000050a72ca */ /* 0x000fe200000e0000 */
[----:B------:R-:W-:Y:S01]  /*fc00*/  VIADD R11, R11, 0x12400 ;  /* 0x000124000b0b7836 */ /* 0x000fe20000000000 */
[----:B------:R-:W-:Y:S01]  /*fc10*/  UIADD3.X UR5, URZ, UR41, URZ, UP0, !UPT ;  /* 0x000000293f057290 */ /* 0x000fe200087fe43f */
[----:B------:R-:W-:Y:S01]  /*fc20*/  VIADD R3, R3, 0x30 ;  /* 0x0000003003037836 */ /* 0x000fe20000000000 */
[----:B------:R-:W-:Y:S01]  /*fc30*/  UMOV UR6, 0x0 ;  /* 0x0000000000067882 */ /* 0x000fe20000000000 */
[----:B------:R-:W-:Y:S01]  /*fc40*/  IMAD R2, R10, 0xc0, R26 ;  /* 0x000000c00a027824 */ /* 0x000fe200078e021a */
[----:B------:R-:W-:-:S09]  /*fc50*/  UMOV UR7, 0x14f00000 ;  /* 0x14f0000000077882 */ /* 0x000fd20000000000 */
.L_x_12404:
        /* <DEDUP_REMOVED lines=15> */
.L_x_12483:
[----:B------:R-:W-:Y:S05]  /*fd50*/  BSYNC B2 ;  /* 0x0000000000027941 */ /* 0x000fea0003800000 */
.L_x_12405:
[----:B------:R-:W-:Y:S01]  /*fd60*/  BSSY B2, `(.L_x_12407) ;  /* 0x000000b000027945 */ /* 0x000fe20003800000 */
[----:B0-----:R-:W-:Y:S01]  /*fd70*/  MOV R2, 0x0 ;  /* 0x0000000000027802 */ /* 0x001fe20000000f00 */
[----:B------:R-:W-:Y:S02]  /*fd80*/  IMAD.MOV.U32 R3, RZ, RZ, 0x14f00000 ;  /* 0x14f00000ff037424 */ /* 0x000fe400078e00ff */
[----:B------:R-:W-:Y:S05]  /*fd90*/  @P1 BRA `(.L_x_12408) ;  /* 0x00000000001c1947 */ /* 0x000fea0003800000 */
[----:B------:R-:W0:Y:S02]  /*fda0*/  S2R R11, SR_TID.X ;  /* 0x00000000000b7919 */ /* 0x000e240000002100 */
[----:B0-----:R-:W-:Y:S01]  /*fdb0*/  LOP3.LUT R12, R11, 0x1f, RZ, 0xc0, !PT ;  /* 0x0000001f0b0c7812 */ /* 0x001fe200078ec0ff */
[----:B------:R-:W-:-:S03]  /*fdc0*/  IMAD.MOV.U32 R11, RZ, RZ, 0x6000 ;  /* 0x00006000ff0b7424 */ /* 0x000fc600078e00ff */
[----:B------:R-:W-:Y:S01]  /*fdd0*/  ISETP.NE.AND P0, PT, R12, RZ, PT ;  /* 0x000000ff0c00720c */ /* 0x000fe20003f05270 */
[----:B------:R0:W-:-:S12]  /*fde0*/  SYNCS.ARRIVE.TRANS64 RZ, [R7+URZ+0x50], R11 ;  /* 0x0000500b07ff79a7 */ /* 0x0001d8000800003f */
[----:B0-----:R-:W-:Y:S05]  /*fdf0*/  @!P0 BRA `(.L_x_12408) ;  /* 0x0000000000048947 */ /* 0x001fea0003800000 */
[----:B------:R-:W-:Y:S01]  /*fe00*/  BPT.TRAP 0x1 ;  /* 0x000000040000795c */ /* 0x000fe20000300000 */
.L_x_12408:
[----:B------:R-:W-:Y:S05]  /*fe10*/  BSYNC B2 ;  /* 0x0000000000027941 */ /* 0x000fea0003800000 */
.L_x_12407:
        /* <DEDUP_REMOVED lines=10> */
.L_x_12409:
        /* <DEDUP_REMOVED lines=12> */
.L_x_12398:
[----:B------:R-:W-:Y:S05]  /*ff80*/  BSYNC B1 ;  /* 0x0000000000017941 */ /* 0x000fea0003800000 */
.L_x_12397:
[----:B------:R-:W2:Y:S01]  /*ff90*/  LDL R2, [R1+0x4] ;  /* 0x0000040001027983 */ /* 0x000ea20000100800 */
[----:B------:R-:W-:Y:S02]  /*ffa0*/  IADD3 R0, R0, -0x2, RZ ;  /* 0xfffffffe00007810 */ /* 0x000fe40007ffe0ff */
[----:B--2---:R-:W-:-:S13]  /*ffb0*/  ISETP.GT.AND P0, PT, R9, R2, PT ;  /* 0x000000020900720c */ /* 0x004fda0003f04270 */
[----:B------:R-:W-:Y:S05]  /*ffc0*/  @P0 BRA `(.L_x_12410) ;  /* 0xfffffff000640947 */ /* 0x000fea000383ffff */
.L_x_12368:
[----:B------:R-:W-:Y:S05]  /*ffd0*/  BSYNC B0 ;  /* 0x0000000000007941 */ /* 0x000fea0003800000 */
.L_x_12367:
        /* <DEDUP_REMOVED lines=17> */
.L_x_12412:
[----:B------:R-:W-:Y:S05]  /*100f0*/  BSYNC B0 ;  /* 0x0000000000007941 */ /* 0x000fea0003800000 */
.L_x_12411:
        /* <DEDUP_REMOVED lines=8> */
[----:B------:R-:W0:Y:S02]  /*10180*/  SYNCS.PHASECHK.TRANS64.TRYWAIT P0, [R3+URZ+0x30860], R0 ;  /* 0x03086000030075a7 */ /* 0x000e24000800017f */
[----:B0-----:R-:W-:Y:S09]  /*10190*/  @!P0 BRA `(.L_x_12416) ;  /* 0x0000002400e08947 */ /* 0x001ff20003800000 */
.L_x_12484:
[----:B------:R-:W-:Y:S05]  /*101a0*/  BSYNC B1 ;  /* 0x0000000000017941 */ /* 0x000fea0003800000 */
.L_x_12415:
        /* <DEDUP_REMOVED lines=9> */
.L_x_12418:
[----:B------:R-:W-:Y:S05]  /*10240*/  BSYNC B1 ;  /* 0x0000000000017941 */ /* 0x000fea0003800000 */
.L_x_12417:
[----:B0-----:R-:W-:Y:S01]  /*10250*/  IMAD R0, R18, 0x6000, R17 ;  /* 0x0000600012007824 */ /* 0x001fe200078e0211 */
        /* <DEDUP_REMOVED lines=9> */
.L_x_12419:
        /* <DEDUP_REMOVED lines=10> */
.L_x_12414:
[----:B------:R-:W-:Y:S05]  /*10390*/  BSYNC B0 ;  /* 0x0000000000007941 */ /* 0x000fea0003800000 */
.L_x_12413:
[----:B------:R-:W-:-:S05]  /*103a0*/  VIADD R18, R18, 0x1 ;  /* 0x0000000112127836 */ /* 0x000fca0000000000 */
[----:B------:R-:W-:-:S04]  /*103b0*/  ISETP.NE.AND P0, PT, R18, 0x2, PT ;  /* 0x000000021200780c */ /* 0x000fc80003f05270 */
[----:B------:R-:W-:Y:S02]  /*103c0*/  SEL R3, RZ, 0x1, P0 ;  /* 0x00000001ff037807 */ /* 0x000fe40000000000 */
[----:B------:R-:W-:Y:S02]  /*103d0*/  SEL R18, R18, RZ, P0 ;  /* 0x000000ff12127207 */ /* 0x000fe40000000000 */
[----:B------:R-:W-:-:S07]  /*103e0*/  LOP3.LUT R28, R28, R3, RZ, 0x3c, !PT ;  /* 0x000000031c1c7212 */ /* 0x000fce00078e3cff */
.L_x_12349:
[----:B------:R-:W-:Y:S05]  /*103f0*/  BSYNC B7 ;  /* 0x0000000000077941 */ /* 0x000fea0003800000 */
.L_x_12347:
[----:B------:R-:W2:Y:S02]  /*10400*/  LDL R0, [R1+0x44] ;  /* 0x0000440001007983 */ /* 0x000ea40000100800 */
[----:B--2---:R-:W-:-:S13]  /*10410*/  ISETP.NE.AND P0, PT, R0, RZ, PT ;  /* 0x000000ff0000720c */ /* 0x004fda0003f05270 */
[----:B------:R-:W-:Y:S05]  /*10420*/  @!P0 BRA `(.L_x_12420) ;  /* 0x0000000000248947 */ /* 0x000fea0003800000 */
[----:B------:R-:W-:Y:S05]  /*10430*/  WARPSYNC.ALL ;  /* 0x0000000000007948 */ /* 0x000fea0003800000 */
[----:B------:R-:W0:Y:S08]  /*10440*/  S2UR UR5, SR_CgaCtaId ;  /* 0x00000000000579c3 */ /* 0x000e300000008800 */
[----:B------:R-:W-:Y:S06]  /*10450*/  BAR.SYNC.DEFER_BLOCKING 0x5, 0x200 ;  /* 0x0148000000007b1d */ /* 0x000fec0000010000 */
[----:B------:R-:W-:-:S02]  /*10460*/  UMOV UR4, 0x400 ;  /* 0x0000040000047882 */ /* 0x000fc40000000000 */
[----:B0-----:R-:W-:-:S06]  /*10470*/  ULEA UR4, UR5, UR4, 0x18 ;  /* 0x0000000405047291 */ /* 0x001fcc000f8ec03f */
[----:B------:R-:W-:-:S05]  /*10480*/  IMAD.U32 R17, RZ, RZ, UR4 ;  /* 0x00000004ff117e24 */ /* 0x000fca000f8e00ff */
[----:B------:R2:W3:Y:S01]  /*10490*/  LDS.128 R24, [R17+0x308d0] ;  /* 0x0308d00011187984 */ /* 0x0004e20000000c00 */
[----:B------:R-:W-:Y:S06]  /*104a0*/  BAR.ARV 0x4, 0x200 ;  /* 0x0108000000007b1d */ /* 0x000fec0000002000 */
[----:B------:R-:W-:Y:S05]  /*104b0*/  BRA `(.L_x_12421) ;  /* 0x0000000800d07947 */ /* 0x000fea0003800000 */
.L_x_12420:
[----:B------:R-:W0:Y:S01]  /*104c0*/  S2R R0, SR_TID.X ;  /* 0x0000000000007919 */ /* 0x000e220000002100 */
[----:B------:R-:W-:Y:S01]  /*104d0*/  UMOV UR4, 0xffffffff ;  /* 0xffffffff00047882 */ /* 0x000fe20000000000 */
[----:B0-----:R-:W-:-:S04]  /*104e0*/  LOP3.LUT R9, R0, 0x1f, RZ, 0xc0, !PT ;  /* 0x0000001f00097812 */ /* 0x001fc800078ec0ff */
[----:B------:R-:W-:Y:S01]  /*104f0*/  ISETP.NE.AND P0, PT, R9, 0x1f, PT ;  /* 0x0000001f0900780c */ /* 0x000fe20003f05270 */
[----:B------:R-:W-:-:S12]  /*10500*/  BRA.DIV UR4, `(.L_x_12422) ;  /* 0x0000002604187947 */ /* 0x000fd8000b800000 */
[----:B-1----:R-:W-:Y:S01]  /*10510*/  IADD3 R7, R27, R9, RZ ;  /* 0x000000091b077210 */ /* 0x002fe20007ffe0ff */
[----:B------:R-:W-:-:S03]  /*10520*/  ULDC UR4, c[0x0][0xc3c] ;  /* 0x00030f0000047ab9 */ /* 0x000fc60000000800 */
        /* <DEDUP_REMOVED lines=35> */
[----:B------:R0:W1:Y:S02]  /*10760*/  SHFL.IDX PT, R14, R3, 0x1f, 0x1f ;  /* 0x03e01f00030e7f89 */ /* 0x00006400000e0000 */
.L_x_12494:
[----:B------:R-:W-:Y:S02]  /*10770*/  ULDC UR4, c[0x0][0xc38] ;  /* 0x00030e0000047ab9 */ /* 0x000fe40000000800 */
[----:B------:R-:W-:-:S04]  /*10780*/  IMAD.U32 R2, RZ, RZ, UR4 ;  /* 0x00000004ff027e24 */ /* 0x000fc8000f8e00ff */
[----:B-1----:R-:W-:-:S04]  /*10790*/  IMAD R5, R14, R2, RZ ;  /* 0x000000020e057224 */ /* 0x002fc800078e02ff */
[----:B------:R-:W-:-:S05]  /*107a0*/  IMAD.IADD R6, R6, 0x1, R5 ;  /* 0x0000000106067824 */ /* 0x000fca00078e0205 */
[----:B------:R-:W-:-:S13]  /*107b0*/  ISETP.GT.AND P6, PT, R6, R0, PT ;  /* 0x000000000600720c */ /* 0x000fda0003fc4270 */
[----:B------:R-:W-:Y:S05]  /*107c0*/  @P6 BRA `(.L_x_12423) ;  /* 0x0000000000a46947 */ /* 0x000fea0003800000 */
.L_x_12426:
[----:B------:R-:W1:Y:S01]  /*107d0*/  LDC R2, c[0x0][0xc3c] ;  /* 0x00030f00ff027b82 */ /* 0x000e620000000800 */
[----:B------:R-:W-:-:S05]  /*107e0*/  VIADD R27, R27, 0x1f ;  /* 0x0000001f1b1b7836 */ /* 0x000fca0000000000 */
[----:B-1----:R-:W-:-:S13]  /*107f0*/  ISETP.GE.AND P6, PT, R27, R2, PT ;  /* 0x000000021b00720c */ /* 0x002fda0003fc6270 */
[----:B------:R-:W-:Y:S05]  /*10800*/  @P6 BRA `(.L_x_12424) ;  /* 0x0000000400b86947 */ /* 0x000fea0003800000 */
[----:B0-----:R-:W0:Y:S01]  /*10810*/  S2R R3, SR_TID.X ;  /* 0x0000000000037919 */ /* 0x001e220000002100 */
[----:B------:R-:W-:Y:S01]  /*10820*/  IMAD.MOV.U32 R7, RZ, RZ, RZ ;  /* 0x000000ffff077224 */ /* 0x000fe200078e00ff */
[----:B0-----:R-:W-:-:S04]  /*10830*/  LOP3.LUT R3, R3, 0x1f, RZ, 0xc0, !PT ;  /* 0x0000001f03037812 */ /* 0x001fc800078ec0ff */
[----:B------:R-:W-:-:S04]  /*10840*/  IADD3 R9, R27, R3, RZ ;  /* 0x000000031b097210 */ /* 0x000fc80007ffe0ff */
        /* <DEDUP_REMOVED lines=26> */
[----:B------:R0:W1:Y:S02]  /*109f0*/  SHFL.IDX PT, R14, R3, 0x1f, 0x1f ;  /* 0x03e01f00030e7f89 */ /* 0x00006400000e0000 */
.L_x_12502:
[----:B------:R-:W-:Y:S02]  /*10a00*/  ULDC UR4, c[0x0][0xc38] ;  /* 0x00030e0000047ab9 */ /* 0x000fe40000000800 */
[----:B------:R-:W-:-:S04]  /*10a10*/  IMAD.U32 R2, RZ, RZ, UR4 ;  /* 0x00000004ff027e24 */ /* 0x000fc8000f8e00ff */
[----:B-1----:R-:W-:-:S04]  /*10a20*/  IMAD R5, R14, R2, RZ ;  /* 0x000000020e057224 */ /* 0x002fc800078e02ff */
[----:B------:R-:W-:-:S05]  /*10a30*/  IMAD.IADD R6, R5, 0x1, R6 ;  /* 0x0000000105067824 */ /* 0x000fca00078e0206 */
[----:B------:R-:W-:-:S13]  /*10a40*/  ISETP.GT.AND P6, PT, R6, R0, PT ;  /* 0x000000000600720c */ /* 0x000fda0003fc4270 */
[----:B------:R-:W-:Y:S05]  /*10a50*/  @!P6 BRA `(.L_x_12426) ;  /* 0xfffffffc005ce947 */ /* 0x000fea000383ffff */
.L_x_12423:
        /* <DEDUP_REMOVED lines=9> */
.L_x_12507:
[----:B------:R-:W-:-:S13]  /*10af0*/  ISETP.NE.AND P0, PT, R8, RZ, PT ;  /* 0x000000ff0800720c */ /* 0x000fda0003f05270 */
[----:B------:R-:W-:Y:S05]  /*10b00*/  @!P0 BRA `(.L_x_12428) ;  /* 0x0000000000108947 */ /* 0x000fea0003800000 */
[----:B------:R-:W-:Y:S01]  /*10b10*/  UMOV UR4, 0xffffffff ;  /* 0xffffffff00047882 */ /* 0x000fe20000000000 */
[----:B------:R-:W-:Y:S02]  /*10b20*/  VIADD R12, R5, 0xffffffff ;  /* 0xffffffff050c7836 */ /* 0x000fe40000000000 */
[----:B------:R-:W-:Y:S05]  /*10b30*/  BRA.DIV UR4, `(.L_x_12429) ;  /* 0x0000002604dc7947 */ /* 0x000fea000b800000 */
[----:B------:R4:W0:Y:S02]  /*10b40*/  SHFL.IDX PT, R24, R3, R12, 0x1f ;  /* 0x00001f0c03187589 */ /* 0x00082400000e0000 */
.L_x_12428:
[----:B--2---:R-:W-:Y:S01]  /*10b50*/  IABS R8, R7 ;  /* 0x0000000700087213 */ /* 0x004fe20000000000 */
[----:B0-----:R-:W-:Y:S01]  /*10b60*/  IMAD R24, R24, R2, R6 ;  /* 0x0000000218187224 */ /* 0x001fe200078e0206 */
[----:B---3--:R-:W-:Y:S01]  /*10b70*/  IABS R6, R4 ;  /* 0x0000000400067213 */ /* 0x008fe20000000000 */
[----:B------:R-:W-:Y:S01]  /*10b80*/  IMAD.IADD R27, R5, 0x1, R27 ;  /* 0x00000001051b7824 */ /* 0x000fe200078e021b */
[----:B------:R-:W0:Y:S01]  /*10b90*/  I2F.RP R9, R8 ;  /* 0x0000000800097306 */ /* 0x000e220000209400 */
[----:B------:R-:W-:Y:S01]  /*10ba0*/  MOV R2, RZ ;  /* 0x000000ff00027202 */ /* 0x000fe20000000f00 */
[----:B------:R-:W-:-:S06]  /*10bb0*/  IMAD.IADD R0, R0, 0x1, -R24 ;  /* 0x0000000100007824 */ /* 0x000fcc00078e0a18 */
[----:B----4-:R-:W-:Y:S08]  /*10bc0*/  I2F.RP R12, R6 ;  /* 0x00000006000c7306 */ /* 0x010ff00000209400 */
[----:B0-----:R-:W0:Y:S02]  /*10bd0*/  MUFU.RCP R9, R9 ;  /* 0x0000000900097308 */ /* 0x001e240000001000 */
[----:B0-----:R-:W-:Y:S01]  /*10be0*/  VIADD R10, R9, 0xffffffe ;  /* 0x0ffffffe090a7836 */ /* 0x001fe20000000000 */
[----:B------:R-:W-:-:S05]  /*10bf0*/  IABS R9, R7 ;  /* 0x0000000700097213 */ /* 0x000fca0000000000 */
[----:B------:R0:W2:Y:S02]  /*10c00*/  F2I.FTZ.U32.TRUNC.NTZ R3, R10 ;  /* 0x0000000a00037305 */ /* 0x0000a4000021f000 */
[----:B0-----:R-:W-:Y:S01]  /*10c10*/  IABS R10, R0 ;  /* 0x00000000000a7213 */ /* 0x001fe20000000000 */
[----:B--2---:R-:W-:-:S04]  /*10c20*/  IMAD.MOV R11, RZ, RZ, -R3 ;  /* 0x000000ffff0b7224 */ /* 0x004fc800078e0a03 */
        /* <DEDUP_REMOVED lines=8> */
[----:B------:R-:W-:-:S04]  /*10cb0*/  IMAD.MOV.U32 R2, RZ, RZ, RZ ;  /* 0x000000ffff027224 */ /* 0x000fc800078e00ff */
[----:B------:R-:W0:Y:S06]  /*10cc0*/  F2I.FTZ.U32.TRUNC.NTZ R3, R3 ;  /* 0x0000000300037305 */ /* 0x000e2c000021f000 */
[----:B------:R-:W-:Y:S01]  /*10cd0*/  @!P1 IMAD.IADD R11, R11, 0x1, -R8 ;  /* 0x000000010b0b9824 */ /* 0x000fe200078e0a08 */
[----:B------:R-:W-:Y:S02]  /*10ce0*/  @!P1 IADD3 R9, R9, 0x1, RZ ;  /* 0x0000000109099810 */ /* 0x000fe40007ffe0ff */
[----:B------:R-:W-:Y:S02]  /*10cf0*/  ISETP.NE.AND P1, PT, R7, RZ, PT ;  /* 0x000000ff0700720c */ /* 0x000fe40003f25270 */
[----:B------:R-:W-:Y:S01]  /*10d00*/  ISETP.GE.U32.AND P0, PT, R11, R8, PT ;  /* 0x000000080b00720c */ /* 0x000fe20003f06070 */
[----:B0-----:R-:W-:-:S04]  /*10d10*/  IMAD.MOV R11, RZ, RZ, -R3 ;  /* 0x000000ffff0b7224 */ /* 0x001fc800078e0a03 */
[----:B------:R-:W-:-:S08]  /*10d20*/  IMAD R11, R11, R6, RZ ;  /* 0x000000060b0b7224 */ /* 0x000fd000078e02ff */
[----:B------:R-:W-:Y:S02]  /*10d30*/  @P0 VIADD R9, R9, 0x1 ;  /* 0x0000000109090836 */ /* 0x000fe40000000000 */
[----:B------:R-:W-:Y:S01]  /*10d40*/  IMAD.HI.U32 R8, R3, R11, R2 ;  /* 0x0000000b03087227 */ /* 0x000fe200078e0002 */
[----:B------:R-:W-:-:S04]  /*10d50*/  LOP3.LUT R2, R0, R7, RZ, 0x3c, !PT ;  /* 0x0000000700027212 */ /* 0x000fc800078e3cff */
[----:B------:R-:W-:Y:S02]  /*10d60*/  ISETP.GE.AND P2, PT, R2, RZ, PT ;  /* 0x000000ff0200720c */ /* 0x000fe40003f46270 */
[----:B------:R-:W-:-:S05]  /*10d70*/  IABS R2, R4 ;  /* 0x0000000400027213 */ /* 0x000fca0000000000 */
[----:B------:R-:W-:-:S06]  /*10d80*/  IMAD.MOV R2, RZ, RZ, -R2 ;  /* 0x000000ffff027224 */ /* 0x000fcc00078e0a02 */
[----:B------:R-:W-:Y:S01]  /*10d90*/  @!P2 IMAD.MOV R9, RZ, RZ, -R9 ;  /* 0x000000ffff09a224 */ /* 0x000fe200078e0a09 */
[----:B------:R-:W-:-:S04]  /*10da0*/  @!P1 LOP3.LUT R9, RZ, R7, RZ, 0x33, !PT ;  /* 0x00000007ff099212 */ /* 0x000fc800078e33ff */
[-C--:B------:R-:W-:Y:S01]  /*10db0*/  IABS R3, R9.reuse ;  /* 0x0000000900037213 */ /* 0x080fe20000000000 */
[----:B------:R-:W-:-:S04]  /*10dc0*/  IMAD R7, R7, R9, RZ ;  /* 0x0000000907077224 */ /* 0x000fc800078e02ff */
        /* <DEDUP_REMOVED lines=10> */
[----:B------:R-:W-:-:S05]  /*10e70*/  @P0 VIADD R8, R8, 0x1 ;  /* 0x0000000108080836 */ /* 0x000fca0000000000 */
[----:B------:R-:W-:Y:S02]  /*10e80*/  @!P2 IADD3 R8, -R8, RZ, RZ ;  /* 0x000000ff0808a210 */ /* 0x000fe40007ffe1ff */
[----:B------:R-:W-:-:S05]  /*10e90*/  @!P1 LOP3.LUT R8, RZ, R4, RZ, 0x33, !PT ;  /* 0x00000004ff089212 */ /* 0x000fca00078e33ff */
[----:B------:R-:W-:-:S04]  /*10ea0*/  IMAD.MOV R2, RZ, RZ, -R8 ;  /* 0x000000ffff027224 */ /* 0x000fc800078e0a08 */
[C---:B------:R-:W-:Y:S02]  /*10eb0*/  IMAD R9, R4.reuse, R2, R9 ;  /* 0x0000000204097224 */ /* 0x040fe400078e0209 */
[----:B------:R-:W-:-:S04]  /*10ec0*/  IMAD R4, R4, 0x1000000, R8 ;  /* 0x0100000004047824 */ /* 0x000fc800078e0208 */
[----:B------:R-:W-:Y:S01]  /*10ed0*/  IMAD R26, R9, 0x10000, R4 ;  /* 0x00010000091a7824 */ /* 0x000fe200078e0204 */
[----:B------:R-:W-:Y:S06]  /*10ee0*/  BRA `(.L_x_12430) ;  /* 0x00000000001c7947 */ /* 0x000fec0003800000 */
.L_x_12424:
[----:B------:R-:W-:Y:S01]  /*10ef0*/  UMOV UR4, URZ ;  /* 0x0000003f00047c82 */ /* 0x000fe20008000000 */
[----:B------:R-:W-:Y:S01]  /*10f00*/  UMOV UR5, URZ ;  /* 0x0000003f00057c82 */ /* 0x000fe20008000000 */
[----:B------:R-:W-:Y:S01]  /*10f10*/  ULDC UR6, c[0x0][0xc3c] ;  /* 0x00030f0000067ab9 */ /* 0x000fe20000000800 */
[----:B------:R-:W-:Y:S01]  /*10f20*/  IMAD.MOV.U32 R24, RZ, RZ, R0 ;  /* 0x000000ffff187224 */ /* 0x000fe200078e0000 */
[----:B------:R-:W-:Y:S01]  /*10f30*/  MOV R25, UR4 ;  /* 0x0000000400197c02 */ /* 0x000fe20008000f00 */
[----:B------:R-:W-:Y:S02]  /*10f40*/  IMAD.U32 R26, RZ, RZ, UR5 ;  /* 0x00000005ff1a7e24 */ /* 0x000fe4000f8e00ff */
[----:B------:R-:W-:-:S07]  /*10f50*/  IMAD.U32 R27, RZ, RZ, UR6 ;  /* 0x00000006ff1b7e24 */ /* 0x000fce000f8e00ff */
.L_x_12430:
        /* <DEDUP_REMOVED lines=10> */
.L_x_12421:
[----:B------:R-:W-:Y:S02]  /*11000*/  ULDC UR4, c[0x0][0xc3c] ;  /* 0x00030f0000047ab9 */ /* 0x000fe40000000800 */
[----:B---3--:R-:W-:-:S13]  /*11010*/  ISETP.GE.AND P0, PT, R27, UR4, PT ;  /* 0x000000041b007c0c */ /* 0x008fda000bf06270 */
[----:B------:R-:W-:Y:S05]  /*11020*/  @!P0 BRA `(.L_x_12431) ;  /* 0xffffffb400b48947 */ /* 0x000fea000383ffff */
[----:B------:R-:W-:Y:S05]  /*11030*/  BSYNC B8 ;  /* 0x0000000000087941 */ /* 0x000fea0003800000 */
.L_x_12341:
        /* <DEDUP_REMOVED lines=12> */
.L_x_12510:
[----:B------:R-:W-:Y:S05]  /*11100*/  BSYNC B0 ;  /* 0x0000000000007941 */ /* 0x000fea0003800000 */
.L_x_12432:
[----:B------:R-:W-:-:S03]  /*11110*/  UMOV UR4, 0xffffffff ;  /* 0xffffffff00047882 */ /* 0x000fc60000000000 */
[----:B------:R-:W-:Y:S05]  /*11120*/  BRA.DIV UR4, `(.L_x_12434) ;  /* 0x00000022049c7947 */ /* 0x000fea000b800000 */
[----:B0-----:R-:W0:Y:S02]  /*11130*/  S2R R0, SR_TID.X ;  /* 0x0000000000007919 */ /* 0x001e240000002100 */
[----:B0-----:R-:W-:-:S04]  /*11140*/  SHF.R.U32.HI R0, RZ, 0x5, R0 ;  /* 0x00000005ff007819 */ /* 0x001fc80000011600 */
[----:B------:R-:W-:-:S05]  /*11150*/  LOP3.LUT R0, R0, 0x3, RZ, 0xc0, !PT ;  /* 0x0000000300007812 */ /* 0x000fca00078ec0ff */
[----:B------:R0:W1:Y:S02]  /*11160*/  SHFL.IDX PT, R14, R0, RZ, 0x1f ;  /* 0x00001fff000e7589 */ /* 0x00006400000e0000 */
.L_x_12513:
[----:B-1----:R-:W-:Y:S01]  /*11170*/  ISETP.NE.AND P0, PT, R14, RZ, PT ;  /* 0x000000ff0e00720c */ /* 0x002fe20003f05270 */
[----:B------:R-:W-:-:S12]  /*11180*/  BSSY B0, `(.L_x_12435) ;  /* 0x0000024000007945 */ /* 0x000fd80003800000 */
[----:B------:R-:W-:Y:S05]  /*11190*/  @P0 BRA `(.L_x_12436) ;  /* 0x0000000000880947 */ /* 0x000fea0003800000 */
[----:B------:R-:W-:-:S03]  /*111a0*/  UMOV UR4, 0xffffffff ;  /* 0xffffffff00047882 */ /* 0x000fc60000000000 */
[----:B------:R-:W-:Y:S05]  /*111b0*/  BRA.DIV UR4, `(.L_x_12437) ;  /* 0x0000002204ac7947 */ /* 0x000fea000b800000 */
[----:B------:R-:W-:-:S13]  /*111c0*/  ELECT P6, URZ, PT ;  /* 0x00000000003f782f */ /* 0x000fda00038c0000 */
.L_x_12516:
[----:B------:R-:W-:Y:S05]  /*111d0*/  @!P6 BRA `(.L_x_12436) ;  /* 0x000000000078e947 */ /* 0x000fea0003800000 */
[----:B0-----:R-:W2:Y:S02]  /*111e0*/  LDL.LU R0, [R1+0x4c] ;  /* 0x00004c0001007983 */ /* 0x001ea40000300800 */
[----:B--2---:R-:W-:-:S04]  /*111f0*/  LOP3.LUT R0, R0, 0x2, RZ, 0xfc, !PT ;  /* 0x0000000200007812 */ /* 0x004fc800078efcff */
[----:B------:R-:W-:-:S13]  /*11200*/  ISETP.NE.AND P2, PT, R0, 0x3, PT ;  /* 0x000000030000780c */ /* 0x000fda0003f45270 */
[----:B------:R-:W-:Y:S05]  /*11210*/  @!P2 BRA `(.L_x_12438) ;  /* 0x000000000004a947 */ /* 0x000fea0003800000 */
[----:B------:R-:W-:Y:S01]  /*11220*/  BPT.TRAP 0x1 ;  /* 0x000000040000795c */ /* 0x000fe20000300000 */
.L_x_12438:
[----:B------:R-:W-:Y:S01]  /*11230*/  VIADD R3, R9, 0x30840 ;  /* 0x0003084009037836 */ /* 0x000fe20000000000 */
[----:B------:R-:W-:Y:S01]  /*11240*/  SHF.L.U32 R2, R28, 0x1f, RZ ;  /* 0x0000001f1c027819 */ /* 0x000fe200000006ff */
[----:B------:R-:W-:-:S03]  /*11250*/  VIADD R0, R18, 0x1 ;  /* 0x0000000112007836 */ /* 0x000fc60000000000 */
        /* <DEDUP_REMOVED lines=9> */
.L_x_12517:
[----:B------:R-:W1:Y:S02]  /*112f0*/  SYNCS.PHASECHK.TRANS64.TRYWAIT P0, [R3+URZ], R0 ;  /* 0x00000000030075a7 */ /* 0x000e64000800017f */
[----:B-1----:R-:W-:Y:S05]  /*11300*/  @!P0 BRA `(.L_x_12440) ;  /* 0x00000020008c8947 */ /* 0x002fea0003800000 */
.L_x_12518:
[----:B------:R-:W-:Y:S05]  /*11310*/  @!P2 BRA `(.L_x_12441) ;  /* 0x000000000004a947 */ /* 0x000fea0003800000 */
[----:B------:R-:W-:Y:S01]  /*11320*/  BPT.TRAP 0x1 ;  /* 0x000000040000795c */ /* 0x000fe20000300000 */
.L_x_12441:
[----:B-1----:R-:W-:-:S04]  /*11330*/  VIADD R3, R9, 0x30860 ;  /* 0x0003086009037836 */ /* 0x002fc80000000000 */
[----:B------:R-:W-:-:S04]  /*11340*/  IMAD R5, R18, 0x8, R3 ;  /* 0x0000000812057824 */ /* 0x000fc800078e0203 */
[----:B------:R-:W1:Y:S02]  /*11350*/  SYNCS.PHASECHK.TRANS64.TRYWAIT P0, [R5+URZ], R2 ;  /* 0x00000002050075a7 */ /* 0x000e64000800017f */
[----:B-1----:R-:W-:Y:S05]  /*11360*/  @!P0 BRA `(.L_x_12442) ;  /* 0x0000002000888947 */ /* 0x002fea0003800000 */
.L_x_12519:
[----:B------:R-:W-:-:S07]  /*11370*/  IMAD R3, R4, 0x8, R3 ;  /* 0x0000000804037824 */ /* 0x000fce00078e0203 */
.L_x_12443:
[----:B--2---:R2:W3:Y:S02]  /*11380*/  SYNCS.PHASECHK.TRANS64.TRYWAIT P0, [R3+URZ], R0 ;  /* 0x00000000030075a7 */ /* 0x0044e4000800017f */
[----:B---3--:R-:W-:Y:S05]  /*11390*/  @!P0 NANOSLEEP.SYNCS 0x989680 ;  /* 0x009896800000895d */ /* 0x008fea0003900000 */
[----:B------:R-:W3:Y:S02]  /*113a0*/  @!P0 SYNCS.PHASECHK.TRANS64 P0, [R3+URZ], R0 ;  /* 0x00000000030085a7 */ /* 0x000ee4000800007f */
[----:B---3--:R-:W-:Y:S05]  /*113b0*/  @!P0 BRA `(.L_x_12443) ;  /* 0xfffffffc00f08947 */ /* 0x008fea000383ffff */
.L_x_12436:
[----:B------:R-:W-:Y:S05]  /*113c0*/  BSYNC B0 ;  /* 0x0000000000007941 */ /* 0x000fea0003800000 */
.L_x_12435:
[----:B------:R-:W-:Y:S05]  /*113d0*/  EXIT ;  /* 0x000000000000794d */ /* 0x000fea0003800000 */
.L_x_12304:
[----:B-1----:R-:W-:-:S04]  /*113e0*/  MOV R3, UR37 ;  /* 0x0000002500037c02 */ /* 0x002fc80008000f00 */
[----:B------:R1:W2:Y:S03]  /*113f0*/  SYNCS.PHASECHK.TRANS64.TRYWAIT P1, [R3+URZ+0x30800], R0 ;  /* 0x03080000030075a7 */ /* 0x0002a6000802017f */
[----:B--2---:R-:W-:Y:S05]  /*11400*/  @!P1 NANOSLEEP.SYNCS 0x989680 ;  /* 0x009896800000995d */ /* 0x004fea0003900000 */
[----:B------:R-:W2:Y:S02]  /*11410*/  @!P1 SYNCS.PHASECHK.TRANS64 P1, [R3+URZ+0x30800], R0 ;  /* 0x03080000030095a7 */ /* 0x000ea4000802007f */
[----:B--2---:R-:W-:Y:S05]  /*11420*/  @!P1 BRA `(.L_x_12304) ;  /* 0xfffffffc00ec9947 */ /* 0x004fea000383ffff */
[----:B------:R-:W-:Y:S05]  /*11430*/  BRA `(.L_x_12444) ;  /* 0xffffff0400c47947 */ /* 0x000fea000383ffff */
.L_x_12308:
[----:B--2---:R2:W3:Y:S02]  /*11440*/  SYNCS.PHASECHK.TRANS64.TRYWAIT P2, [R0+URZ+0x30830], R3 ;  /* 0x03083003000075a7 */ /* 0x0044e4000804017f */
[----:B---3--:R-:W-:Y:S05]  /*11450*/  @!P2 NANOSLEEP.SYNCS 0x989680 ;  /* 0x009896800000a95d */ /* 0x008fea0003900000 */
[----:B------:R-:W3:Y:S02]  /*11460*/  @!P2 SYNCS.PHASECHK.TRANS64 P2, [R0+URZ+0x30830], R3 ;  /* 0x030830030000a5a7 */ /* 0x000ee4000804007f */
[----:B---3--:R-:W-:Y:S05]  /*11470*/  @!P2 BRA `(.L_x_12308) ;  /* 0xfffffffc00f0a947 */ /* 0x008fea000383ffff */
[----:B------:R-:W-:Y:S05]  /*11480*/  BRA `(.L_x_12307) ;  /* 0xffffff0400e87947 */ /* 0x000fea000383ffff */
.L_x_12313:
[----:B-1----:R-:W-:-:S04]  /*11490*/  IMAD.U32 R8, RZ, RZ, UR6 ;  /* 0x00000006ff087e24 */ /* 0x002fc8000f8e00ff */
[----:B------:R1:W2:Y:S03]  /*114a0*/  SYNCS.PHASECHK.TRANS64.TRYWAIT P2, [R8+URZ+0x30830], R7 ;  /* 0x03083007080075a7 */ /* 0x0002a6000804017f */
[----:B--2---:R-:W-:Y:S05]  /*114b0*/  @!P2 NANOSLEEP.SYNCS 0x989680 ;  /* 0x009896800000a95d */ /* 0x004fea0003900000 */
[----:B------:R-:W2:Y:S02]  /*114c0*/  @!P2 SYNCS.PHASECHK.TRANS64 P2, [R8+URZ+0x30830], R7 ;  /* 0x030830070800a5a7 */ /* 0x000ea4000804007f */
[----:B--2---:R-:W-:Y:S05]  /*114d0*/  @!P2 BRA `(.L_x_12313) ;  /* 0xfffffffc00eca947 */ /* 0x004fea000383ffff */
[----:B------:R-:W-:Y:S05]  /*114e0*/  BRA `(.L_x_12310) ;  /* 0xffffff4000147947 */ /* 0x000fea000383ffff */
.L_x_12317:
[----:B-1----:R-:W-:-:S04]  /*114f0*/  IMAD.U32 R7, RZ, RZ, UR6 ;  /* 0x00000006ff077e24 */ /* 0x002fc8000f8e00ff */
[----:B------:R1:W2:Y:S03]  /*11500*/  SYNCS.PHASECHK.TRANS64.TRYWAIT P2, [R7+URZ+0x30850], R6 ;  /* 0x03085006070075a7 */ /* 0x0002a6000804017f */
[----:B--2---:R-:W-:Y:S05]  /*11510*/  @!P2 NANOSLEEP.SYNCS 0x989680 ;  /* 0x009896800000a95d */ /* 0x004fea0003900000 */
[----:B------:R-:W2:Y:S02]  /*11520*/  @!P2 SYNCS.PHASECHK.TRANS64 P2, [R7+URZ+0x30850], R6 ;  /* 0x030850060700a5a7 */ /* 0x000ea4000804007f */
[----:B--2---:R-:W-:Y:S05]  /*11530*/  @!P2 BRA `(.L_x_12317) ;  /* 0xfffffffc00eca947 */ /* 0x004fea000383ffff */
[----:B------:R-:W-:Y:S05]  /*11540*/  BRA `(.L_x_12314) ;  /* 0xffffff4000887947 */ /* 0x000fea000383ffff */
.L_x_12322:
[----:B-1----:R-:W-:-:S04]  /*11550*/  IMAD.U32 R3, RZ, RZ, UR12 ;  /* 0x0000000cff037e24 */ /* 0x002fc8000f8e00ff */
[----:B------:R1:W2:Y:S03]  /*11560*/  SYNCS.PHASECHK.TRANS64.TRYWAIT P0, [R3+URZ+0x30850], R0 ;  /* 0x03085000030075a7 */ /* 0x0002a6000800017f */
[----:B--2---:R-:W-:Y:S05]  /*11570*/  @!P0 NANOSLEEP.SYNCS 0x989680 ;  /* 0x009896800000895d */ /* 0x004fea0003900000 */
[----:B------:R-:W2:Y:S02]  /*11580*/  @!P0 SYNCS.PHASECHK.TRANS64 P0, [R3+URZ+0x30850], R0 ;  /* 0x03085000030085a7 */ /* 0x000ea4000800007f */
[----:B--2---:R-:W-:Y:S05]  /*11590*/  @!P0 BRA `(.L_x_12322) ;  /* 0xfffffffc00ec8947 */ /* 0x004fea000383ffff */
[----:B------:R-:W-:Y:S05]  /*115a0*/  BRA `(.L_x_12321) ;  /* 0xffffff74007c7947 */ /* 0x000fea000383ffff */
.L_x_12355:
[----:B------:R-:W0:Y:S01]  /*115b0*/  S2R R20, SR_TID.X ;  /* 0x0000000000147919 */ /* 0x000e220000002100 */
[----:B------:R-:W-:Y:S01]  /*115c0*/  BSSY B0, `(.L_x_12445) ;  /* 0x000000a000007945 */ /* 0x000fe20003800000 */
[----:B------:R-:W-:Y:S01]  /*115d0*/  IMAD.MOV.U32 R12, RZ, RZ, RZ ;  /* 0x000000ffff0c7224 */ /* 0x000fe200078e00ff */
[----:B------:R-:W-:Y:S01]  /*115e0*/  MOV R11, 0x1f ;  /* 0x0000001f000b7802 */ /* 0x000fe20000000f00 */
[----:B------:R-:W-:Y:S01]  /*115f0*/  IMAD.MOV.U32 R15, RZ, RZ, -0x1 ;  /* 0xffffffffff0f7424 */ /* 0x000fe200078e00ff */
[----:B0-----:R-:W-:-:S04]  /*11600*/  SHF.R.U32.HI R20, RZ, 0x5, R20 ;  /* 0x00000005ff147819 */ /* 0x001fc80000011614 */
[----:B------:R-:W-:-:S05]  /*11610*/  LOP3.LUT R20, R20, 0x3, RZ, 0xc0, !PT ;  /* 0x0000000314147812 */ /* 0x000fca00078ec0ff */
[----:B------:R-:W-:-:S07]  /*11620*/  IMAD.MOV.U32 R13, RZ, RZ, R20 ;  /* 0x000000ffff0d7224 */ /* 0x000fce00078e0014 */
[----:B-1----:R-:W-:Y:S05]  /*11630*/  WARPSYNC.COLLECTIVE R15, `(.L_x_12446) ;  /* 0x000000000f087348 */ /* 0x002fea0003c00000 */
[----:B------:R0:W2:Y:S02]  /*11640*/  SHFL.IDX P6, R14, R13, R12, R11 ;  /* 0x0000000c0d0e7389 */ /* 0x0000a400000c000b */
[----:B012---:R-:W-:Y:S01]  /*11650*/  ENDCOLLECTIVE ;  /* 0x000000000000791b */ /* 0x007fe20003800000 */
.L_x_12446:
[----:B------:R-:W-:Y:S05]  /*11660*/  BSYNC B0 ;  /* 0x0000000000007941 */ /* 0x000fea0003800000 */
.L_x_12445:
[----:B------:R-:W-:Y:S05]  /*11670*/  BRA `(.L_x_12447) ;  /* 0xffffffbc00907947 */ /* 0x000fea000383ffff */
.L_x_12357:
[----:B------:R-:W-:Y:S01]  /*11680*/  BSSY B0, `(.L_x_12448) ;  /* 0x0000006000007945 */ /* 0x000fe20003800000 */
[----:B------:R-:W-:-:S07]  /*11690*/  IMAD.MOV.U32 R15, RZ, RZ, -0x1 ;  /* 0xffffffffff0f7424 */ /* 0x000fce00078e00ff */
[----:B01----:R-:W-:Y:S05]  /*116a0*/  WARPSYNC.COLLECTIVE R15, `(.L_x_12449) ;  /* 0x000000000f0c7348 */ /* 0x003fea0003c00000 */
[----:B------:R-:W-:Y:S02]  /*116b0*/  ELECT P6, UR62, PT ;  /* 0x00000000003e782f */ /* 0x000fe400038c0000 */
[----:B------:R-:W-:Y:S01]  /*116c0*/  MOV R14, UR62 ;  /* 0x0000003e000e7c02 */ /* 0x000fe20008000f00 */
[----:B01----:R-:W-:Y:S10]  /*116d0*/  ENDCOLLECTIVE ;  /* 0x000000000000791b */ /* 0x003ff40003800000 */
.L_x_12449:
[----:B------:R-:W-:Y:S05]  /*116e0*/  BSYNC B0 ;  /* 0x0000000000007941 */ /* 0x000fea0003800000 */
.L_x_12448:
[----:B------:R-:W-:Y:S05]  /*116f0*/  BRA `(.L_x_12450) ;  /* 0xffffffbc00907947 */ /* 0x000fea000383ffff */
.L_x_12359:
[----:B0-----:R0:W2:Y:S02]  /*11700*/  SYNCS.PHASECHK.TRANS64.TRYWAIT P0, [R0+URZ+0x30840], R2 ;  /* 0x03084002000075a7 */ /* 0x0010a4000800017f */
[----:B--2---:R-:W-:Y:S05]  /*11710*/  @!P0 NANOSLEEP.SYNCS 0x989680 ;  /* 0x009896800000895d */ /* 0x004fea0003900000 */
[----:B------:R-:W2:Y:S02]  /*11720*/  @!P0 SYNCS.PHASECHK.TRANS64 P0, [R0+URZ+0x30840], R2 ;  /* 0x03084002000085a7 */ /* 0x000ea4000800007f */
[----:B--2---:R-:W-:Y:S05]  /*11730*/  @!P0 BRA `(.L_x_12359) ;  /* 0xfffffffc00f08947 */ /* 0x004fea000383ffff */
[----:B------:R-:W-:Y:S05]  /*11740*/  BRA `(.L_x_12451) ;  /* 0xffffffbc00e07947 */ /* 0x000fea000383ffff */
.L_x_12363:
[----:B------:R-:W2:Y:S01]  /*11750*/  LDL.LU R11, [R1+0x30] ;  /* 0x00003000010b7983 */ /* 0x000ea20000300800 */
[----:B------:R-:W-:Y:S01]  /*11760*/  IMAD.MOV.U32 R13, RZ, RZ, R4 ;  /* 0x000000ffff0d7224 */ /* 0x000fe200078e0004 */
[----:B------:R-:W-:Y:S01]  /*11770*/  MOV R15, 0xffffffff ;  /* 0xffffffff000f7802 */ /* 0x000fe20000000f00 */
[----:B------:R-:W-:Y:S02]  /*11780*/  IMAD.MOV.U32 R12, RZ, RZ, RZ ;  /* 0x000000ffff0c7224 */ /* 0x000fe400078e00ff */
        /* <DEDUP_REMOVED lines=8> */
.L_x_12452:
[----:B------:R-:W-:Y:S02]  /*11810*/  IMAD.MOV.U32 R13, RZ, RZ, R0 ;  /* 0x000000ffff0d7224 */ /* 0x000fe400078e0000 */
[----:B------:R-:W-:-:S07]  /*11820*/  IMAD.MOV.U32 R6, RZ, RZ, R14 ;  /* 0x000000ffff067224 */ /* 0x000fce00078e000e */
[----:B------:R-:W-:Y:S05]  /*11830*/  WARPSYNC.COLLECTIVE R15, `(.L_x_12453) ;  /* 0x000000000f087348 */ /* 0x000fea0003c00000 */
[----:B------:R0:W1:Y:S02]  /*11840*/  SHFL.IDX P6, R14, R13, R12, R11 ;  /* 0x0000000c0d0e7389 */ /* 0x00006400000c000b */
[----:B01----:R-:W-:Y:S01]  /*11850*/  ENDCOLLECTIVE ;  /* 0x000000000000791b */ /* 0x003fe20003800000 */
.L_x_12453:
[----:B------:R-:W-:Y:S01]  /*11860*/  MOV R13, R4 ;  /* 0x00000004000d7202 */ /* 0x000fe20000000f00 */
[----:B------:R-:W-:Y:S02]  /*11870*/  IMAD.MOV.U32 R12, RZ, RZ, 0x1 ;  /* 0x00000001ff0c7424 */ /* 0x000fe400078e00ff */
[----:B------:R-:W-:-:S07]  /*11880*/  IMAD.MOV.U32 R7, RZ, RZ, R14 ;  /* 0x000000ffff077224 */ /* 0x000fce00078e000e */
[----:B------:R-:W-:Y:S05]  /*11890*/  WARPSYNC.COLLECTIVE R15, `(.L_x_12454) ;  /* 0x000000000f087348 */ /* 0x000fea0003c00000 */
[----:B------:R0:W1:Y:S02]  /*118a0*/  SHFL.IDX P6, R14, R13, R12, R11 ;  /* 0x0000000c0d0e7389 */ /* 0x00006400000c000b */
[----:B01----:R-:W-:Y:S01]  /*118b0*/  ENDCOLLECTIVE ;  /* 0x000000000000791b */ /* 0x003fe20003800000 */
.L_x_12454:
        /* <DEDUP_REMOVED lines=9> */
[----:B------:R0:W-:Y:S01]  /*11950*/  @!P1 LDGSTS.E.BYPASS.LTC128B.128 [R10+0xc400], desc[UR38][R6.64], !P0 ;  /* 0x0c400000060a9fae */ /* 0x0001e2000c101d66 */
[----:B------:R-:W-:Y:S01]  /*11960*/  ISETP.GE.AND P1, PT, R8, R3, PT ;  /* 0x000000030800720c */ /* 0x000fe20003f26270 */
[----:B0-----:R-:W-:-:S12]  /*11970*/  IMAD.MOV.U32 R6, RZ, RZ, R14 ;  /* 0x000000ffff067224 */ /* 0x001fd800078e000e */
[----:B------:R-:W-:Y:S05]  /*11980*/  WARPSYNC.COLLECTIVE R15, `(.L_x_12455) ;  /* 0x000000000f087348 */ /* 0x000fea0003c00000 */
[----:B------:R0:W1:Y:S02]  /*11990*/  SHFL.IDX P6, R14, R13, R12, R11 ;  /* 0x0000000c0d0e7389 */ /* 0x00006400000c000b */
[----:B01----:R-:W-:Y:S01]  /*119a0*/  ENDCOLLECTIVE ;  /* 0x000000000000791b */ /* 0x003fe20003800000 */
.L_x_12455:
[----:B------:R-:W-:Y:S02]  /*119b0*/  IMAD.MOV.U32 R13, RZ, RZ, R4 ;  /* 0x000000ffff0d7224 */ /* 0x000fe400078e0004 */
[----:B------:R-:W-:Y:S02]  /*119c0*/  IMAD.MOV.U32 R12, RZ, RZ, 0x2 ;  /* 0x00000002ff0c7424 */ /* 0x000fe400078e00ff */
[----:B------:R-:W-:-:S07]  /*119d0*/  IMAD.MOV.U32 R7, RZ, RZ, R14 ;  /* 0x000000ffff077224 */ /* 0x000fce00078e000e */
[----:B------:R-:W-:Y:S05]  /*119e0*/  WARPSYNC.COLLECTIVE R15, `(.L_x_12456) ;  /* 0x000000000f087348 */ /* 0x000fea0003c00000 */
[----:B------:R0:W1:Y:S02]  /*119f0*/  SHFL.IDX P6, R14, R13, R12, R11 ;  /* 0x0000000c0d0e7389 */ /* 0x00006400000c000b */
[----:B01----:R-:W-:Y:S01]  /*11a00*/  ENDCOLLECTIVE ;  /* 0x000000000000791b */ /* 0x003fe20003800000 */
.L_x_12456:
        /* <DEDUP_REMOVED lines=9> */
[----:B------:R0:W-:Y:S02]  /*11aa0*/  @!P1 LDGSTS.E.BYPASS.LTC128B.128 [R10+0xcc00], desc[UR38][R6.64], !P0 ;  /* 0x0cc00000060a9fae */ /* 0x0001e4000c101d66 */
[----:B0-----:R-:W-:-:S04]  /*11ab0*/  IADD3 R6, R25, 0x20, RZ ;  /* 0x0000002019067810 */ /* 0x001fc80007ffe0ff */
[----:B------:R-:W-:Y:S01]  /*11ac0*/  ISETP.GE.AND P1, PT, R6, R3, PT ;  /* 0x000000030600720c */ /* 0x000fe20003f26270 */
[----:B------:R-:W-:-:S12]  /*11ad0*/  IMAD.MOV.U32 R6, RZ, RZ, R14 ;  /* 0x000000ffff067224 */ /* 0x000fd800078e000e */
[----:B------:R-:W-:Y:S05]  /*11ae0*/  WARPSYNC.COLLECTIVE R15, `(.L_x_12457) ;  /* 0x000000000f087348 */ /* 0x000fea0003c00000 */
[----:B------:R0:W1:Y:S02]  /*11af0*/  SHFL.IDX P6, R14, R13, R12, R11 ;  /* 0x0000000c0d0e7389 */ /* 0x00006400000c000b */
[----:B01----:R-:W-:Y:S01]  /*11b00*/  ENDCOLLECTIVE ;  /* 0x000000000000791b */ /* 0x003fe20003800000 */
.L_x_12457:
[----:B------:R-:W-:Y:S02]  /*11b10*/  IMAD.MOV.U32 R13, RZ, RZ, R4 ;  /* 0x000000ffff0d7224 */ /* 0x000fe400078e0004 */
[----:B------:R-:W-:Y:S02]  /*11b20*/  IMAD.MOV.U32 R12, RZ, RZ, 0x3 ;  /* 0x00000003ff0c7424 */ /* 0x000fe400078e00ff */
[----:B------:R-:W-:-:S07]  /*11b30*/  IMAD.MOV.U32 R7, RZ, RZ, R14 ;  /* 0x000000ffff077224 */ /* 0x000fce00078e000e */
[----:B------:R-:W-:Y:S05]  /*11b40*/  WARPSYNC.COLLECTIVE R15, `(.L_x_12458) ;  /* 0x000000000f087348 */ /* 0x000fea0003c00000 */
[----:B------:R0:W1:Y:S02]  /*11b50*/  SHFL.IDX P6, R14, R13, R12, R11 ;  /* 0x0000000c0d0e7389 */ /* 0x00006400000c000b */
[----:B01----:R-:W-:Y:S01]  /*11b60*/  ENDCOLLECTIVE ;  /* 0x000000000000791b */ /* 0x003fe20003800000 */
.L_x_12458:
[----:B------:R-:W-:-:S04]  /*11b70*/  @!P1 LEA R7, P2, R20, R7, 0x1 ;  /* 0x0000000714079211 */ /* 0x000fc800078408ff */
[----:B------:R-:W-:-:S04]  /*11b80*/  @!P1 IADD3.X R6, RZ, R6, RZ, P2, !PT ;  /* 0x00000006ff069210 */ /* 0x000fc800017fe4ff */
        /* <DEDUP_REMOVED lines=8> */
[----:B0-----:R-:W-:-:S05]  /*11c10*/  VIADD R6, R25, 0x30 ;  /* 0x0000003019067836 */ /* 0x001fca0000000000 */
[----:B------:R-:W-:Y:S01]  /*11c20*/  ISETP.GE.AND P1, PT, R6, R3, PT ;  /* 0x000000030600720c */ /* 0x000fe20003f26270 */
[----:B------:R-:W-:-:S12]  /*11c30*/  IMAD.MOV.U32 R6, RZ, RZ, R14 ;  /* 0x000000ffff067224 */ /* 0x000fd800078e000e */
[----:B------:R-:W-:Y:S05]  /*11c40*/  WARPSYNC.COLLECTIVE R15, `(.L_x_12459) ;  /* 0x000000000f087348 */ /* 0x000fea0003c00000 */
[----:B------:R0:W1:Y:S02]  /*11c50*/  SHFL.IDX P6, R14, R13, R12, R11 ;  /* 0x0000000c0d0e7389 */ /* 0x00006400000c000b */
[----:B01----:R-:W-:Y:S01]  /*11c60*/  ENDCOLLECTIVE ;  /* 0x000000000000791b */ /* 0x003fe20003800000 */
.L_x_12459:
[----:B------:R-:W-:Y:S02]  /*11c70*/  IMAD.MOV.U32 R13, RZ, RZ, R4 ;  /* 0x000000ffff0d7224 */ /* 0x000fe400078e0004 */
[----:B------:R-:W-:Y:S01]  /*11c80*/  IMAD.MOV.U32 R12, RZ, RZ, 0x4 ;  /* 0x00000004ff0c7424 */ /* 0x000fe200078e00ff */
[----:B------:R-:W-:-:S07]  /*11c90*/  MOV R7, R14 ;  /* 0x0000000e00077202 */ /* 0x000fce0000000f00 */
[----:B------:R-:W-:Y:S05]  /*11ca0*/  WARPSYNC.COLLECTIVE R15, `(.L_x_12460) ;  /* 0x000000000f087348 */ /* 0x000fea0003c00000 */
[----:B------:R0:W1:Y:S02]  /*11cb0*/  SHFL.IDX P6, R14, R13, R12, R11 ;  /* 0x0000000c0d0e7389 */ /* 0x00006400000c000b */
[----:B01----:R-:W-:Y:S01]  /*11cc0*/  ENDCOLLECTIVE ;  /* 0x000000000000791b */ /* 0x003fe20003800000 */
.L_x_12460:
[----:B------:R-:W-:-:S05]  /*11cd0*/  @!P1 LEA R7, P2, R20, R7, 0x1 ;  /* 0x0000000714079211 */ /* 0x000fca00078408ff */
[----:B------:R-:W-:-:S05]  /*11ce0*/  @!P1 IMAD.X R6, RZ, RZ, R6, P2 ;  /* 0x000000ffff069224 */ /* 0x000fca00010e0606 */
[----:B------:R-:W-:Y:S02]  /*11cf0*/  @!P1 LOP3.LUT R7, R7, R6, RZ, 0x3c, !PT ;  /* 0x0000000607079212 */ /* 0x000fe400078e3cff */
[----:B------:R-:W-:Y:S02]  /*11d00*/  MOV R13, R0 ;  /* 0x00000000000d7202 */ /* 0x000fe40000000f00 */
        /* <DEDUP_REMOVED lines=12> */
.L_x_12461:
[----:B------:R-:W-:Y:S02]  /*11dd0*/  IMAD.MOV.U32 R13, RZ, RZ, R4 ;  /* 0x000000ffff0d7224 */ /* 0x000fe400078e0004 */
[----:B------:R-:W-:Y:S02]  /*11de0*/  IMAD.MOV.U32 R12, RZ, RZ, 0x5 ;  /* 0x00000005ff0c7424 */ /* 0x000fe400078e00ff */
[----:B------:R-:W-:-:S07]  /*11df0*/  IMAD.MOV.U32 R7, RZ, RZ, R14 ;  /* 0x000000ffff077224 */ /* 0x000fce00078e000e */
[----:B------:R-:W-:Y:S05]  /*11e00*/  WARPSYNC.COLLECTIVE R15, `(.L_x_12462) ;  /* 0x000000000f087348 */ /* 0x000fea0003c00000 */
[----:B------:R0:W1:Y:S02]  /*11e10*/  SHFL.IDX P6, R14, R13, R12, R11 ;  /* 0x0000000c0d0e7389 */ /* 0x00006400000c000b */
[----:B01----:R-:W-:Y:S01]  /*11e20*/  ENDCOLLECTIVE ;  /* 0x000000000000791b */ /* 0x003fe20003800000 */
.L_x_12462:
        /* <DEDUP_REMOVED lines=11> */
[----:B------:R-:W-:Y:S02]  /*11ee0*/  ISETP.GE.AND P1, PT, R6, R3, PT ;  /* 0x000000030600720c */ /* 0x000fe40003f26270 */
[----:B------:R-:W-:-:S11]  /*11ef0*/  MOV R6, R14 ;  /* 0x0000000e00067202 */ /* 0x000fd60000000f00 */
[----:B------:R-:W-:Y:S05]  /*11f00*/  WARPSYNC.COLLECTIVE R15, `(.L_x_12463) ;  /* 0x000000000f087348 */ /* 0x000fea0003c00000 */
[----:B------:R0:W1:Y:S02]  /*11f10*/  SHFL.IDX P6, R14, R13, R12, R11 ;  /* 0x0000000c0d0e7389 */ /* 0x00006400000c000b */
[----:B01----:R-:W-:Y:S01]  /*11f20*/  ENDCOLLECTIVE ;  /* 0x000000000000791b */ /* 0x003fe20003800000 */
.L_x_12463:
[----:B------:R-:W-:Y:S01]  /*11f30*/  IMAD.MOV.U32 R13, RZ, RZ, R4 ;  /* 0x000000ffff0d7224 */ /* 0x000fe200078e0004 */
[----:B------:R-:W-:Y:S01]  /*11f40*/  MOV R12, 0x6 ;  /* 0x00000006000c7802 */ /* 0x000fe20000000f00 */
[----:B------:R-:W-:-:S07]  /*11f50*/  IMAD.MOV.U32 R7, RZ, RZ, R14 ;  /* 0x000000ffff077224 */ /* 0x000fce00078e000e */
[----:B------:R-:W-:Y:S05]  /*11f60*/  WARPSYNC.COLLECTIVE R15, `(.L_x_12464) ;  /* 0x000000000f087348 */ /* 0x000fea0003c00000 */
[----:B------:R0:W1:Y:S02]  /*11f70*/  SHFL.IDX P6, R14, R13, R12, R11 ;  /* 0x0000000c0d0e7389 */ /* 0x00006400000c000b */
[----:B01----:R-:W-:Y:S01]  /*11f80*/  ENDCOLLECTIVE ;  /* 0x000000000000791b */ /* 0x003fe20003800000 */
.L_x_12464:
        /* <DEDUP_REMOVED lines=16> */
.L_x_12465:
[----:B------:R-:W-:Y:S01]  /*12090*/  IMAD.MOV.U32 R13, RZ, RZ, R4 ;  /* 0x000000ffff0d7224 */ /* 0x000fe200078e0004 */
[----:B------:R-:W-:Y:S01]  /*120a0*/  MOV R12, 0x7 ;  /* 0x00000007000c7802 */ /* 0x000fe20000000f00 */
[----:B------:R-:W-:-:S07]  /*120b0*/  IMAD.MOV.U32 R7, RZ, RZ, R14 ;  /* 0x000000ffff077224 */ /* 0x000fce00078e000e */
[----:B------:R-:W-:Y:S05]  /*120c0*/  WARPSYNC.COLLECTIVE R15, `(.L_x_12466) ;  /* 0x000000000f087348 */ /* 0x000fea0003c00000 */
[----:B------:R0:W1:Y:S02]  /*120d0*/  SHFL.IDX P6, R14, R13, R12, R11 ;  /* 0x0000000c0d0e7389 */ /* 0x00006400000c000b */
[----:B01----:R-:W-:Y:S01]  /*120e0*/  ENDCOLLECTIVE ;  /* 0x000000000000791b */ /* 0x003fe20003800000 */
.L_x_12466:
[----:B------:R-:W-:-:S05]  /*120f0*/  @!P1 LEA R7, P2, R20, R7, 0x1 ;  /* 0x0000000714079211 */ /* 0x000fca00078408ff */
[----:B------:R-:W-:-:S05]  /*12100*/  @!P1 IMAD.X R6, RZ, RZ, R6, P2 ;  /* 0x000000ffff069224 */ /* 0x000fca00010e0606 */
[-C--:B------:R-:W-:Y:S01]  /*12110*/  @!P1 LOP3.LUT R7, R7, R6.reuse, RZ, 0x3c, !PT ;  /* 0x0000000607079212 */ /* 0x080fe200078e3cff */
[----:B------:R-:W-:Y:S02]  /*12120*/  IMAD.MOV.U32 R13, RZ, RZ, R0 ;  /* 0x000000ffff0d7224 */ /* 0x000fe400078e0000 */
[----:B------:R-:W-:Y:S01]  /*12130*/  VIADD R0, R25, 0x70 ;  /* 0x0000007019007836 */ /* 0x000fe20000000000 */
[----:B------:R-:W-:-:S04]  /*12140*/  @!P1 LOP3.LUT R6, R7, R6, RZ, 0x3c, !PT ;  /* 0x0000000607069212 */ /* 0x000fc800078e3cff */
[----:B------:R-:W-:Y:S01]  /*12150*/  @!P1 LOP3.LUT R7, R7, R6, RZ, 0x3c, !PT ;  /* 0x0000000607079212 */ /* 0x000fe200078e3cff */
[----:B------:R-:W-:-:S07]  /*12160*/  IMAD.MOV.U32 R4, RZ, RZ, R14 ;  /* 0x000000ffff047224 */ /* 0x000fce00078e000e */
[----:B------:R-:W-:Y:S05]  /*12170*/  WARPSYNC.COLLECTIVE R15, `(.L_x_12467) ;  /* 0x000000000f087348 */ /* 0x000fea0003c00000 */
[----:B------:R0:W1:Y:S02]  /*12180*/  SHFL.IDX P6, R14, R13, R12, R11 ;  /* 0x0000000c0d0e7389 */ /* 0x00006400000c000b */
[----:B01----:R-:W-:Y:S01]  /*12190*/  ENDCOLLECTIVE ;  /* 0x000000000000791b */ /* 0x003fe20003800000 */
.L_x_12467:
[----:B------:R-:W-:Y:S01]  /*121a0*/  @!PT LDS RZ, [RZ] ;  /* 0x00000000fffff984 */ /* 0x000fe20000000800 */
[----:B------:R-:W-:Y:S01]  /*121b0*/  @!PT LDS RZ, [RZ] ;  /* 0x00000000fffff984 */ /* 0x000fe20000000800 */
[----:B------:R-:W-:Y:S01]  /*121c0*/  @!PT LDS RZ, [RZ] ;  /* 0x00000000fffff984 */ /* 0x000fe20000000800 */
[----:B------:R0:W-:Y:S01]  /*121d0*/  @!P1 LDGSTS.E.BYPASS.LTC128B.128 [R10+0xf400], desc[UR38][R6.64], !P0 ;  /* 0x0f400000060a9fae */ /* 0x0001e2000c101d66 */
[----:B------:R-:W-:Y:S01]  /*121e0*/  ISETP.GE.AND P1, PT, R0, R3, PT ;  /* 0x000000030000720c */ /* 0x000fe20003f26270 */
[----:B------:R-:W-:-:S05]  /*121f0*/  VIADD R0, R25, 0x80 ;  /* 0x0000008019007836 */ /* 0x000fca0000000000 */
[----:B------:R-:W-:Y:S01]  /*12200*/  ISETP.GE.AND P2, PT, R0, R3, PT ;  /* 0x000000030000720c */ /* 0x000fe20003f46270 */
[----:B------:R-:W-:Y:S02]  /*12210*/  IMAD.MOV.U32 R13, RZ, RZ, R2 ;  /* 0x000000ffff0d7224 */ /* 0x000fe400078e0002 */
[----:B------:R-:W-:Y:S02]  /*12220*/  IMAD.MOV.U32 R12, RZ, RZ, RZ ;  /* 0x000000ffff0c7224 */ /* 0x000fe400078e00ff */
[----:B0-----:R-:W-:-:S08]  /*12230*/  IMAD.MOV.U32 R6, RZ, RZ, R14 ;  /* 0x000000ffff067224 */ /* 0x001fd000078e000e */
[----:B------:R-:W-:Y:S05]  /*12240*/  WARPSYNC.COLLECTIVE R15, `(.L_x_12468) ;  /* 0x000000000f087348 */ /* 0x000fea0003c00000 */
[----:B------:R0:W1:Y:S02]  /*12250*/  SHFL.IDX P6, R14, R13, R12, R11 ;  /* 0x0000000c0d0e7389 */ /* 0x00006400000c000b */
[----:B01----:R-:W-:Y:S01]  /*12260*/  ENDCOLLECTIVE ;  /* 0x000000000000791b */ /* 0x003fe20003800000 */
.L_x_12468:
[----:B------:R-:W-:-:S05]  /*12270*/  @!P1 LEA R6, P3, R20, R6, 0x1 ;  /* 0x0000000614069211 */ /* 0x000fca00078608ff */
[----:B------:R-:W-:-:S05]  /*12280*/  @!P1 IMAD.X R4, RZ, RZ, R4, P3 ;  /* 0x000000ffff049224 */ /* 0x000fca00018e0604 */
[----:B------:R-:W-:Y:S01]  /*12290*/  @!P1 MOV R7, R4 ;  /* 0x0000000400079202 */ /* 0x000fe20000000f00 */
[----:B------:R-:W-:Y:S02]  /*122a0*/  IMAD.MOV.U32 R13, RZ, RZ, R5 ;  /* 0x000000ffff0d7224 */ /* 0x000fe400078e0005 */
[----:B------:R-:W-:Y:S02]  /*122b0*/  VIADD R4, R25, 0xa0 ;  /* 0x000000a019047836 */ /* 0x000fe40000000000 */
[----:B------:R-:W-:Y:S01]  /*122c0*/  @!PT LDS RZ, [RZ] ;  /* 0x00000000fffff984 */ /* 0x000fe20000000800 */
[----:B------:R-:W-:Y:S01]  /*122d0*/  @!PT LDS RZ, [RZ] ;  /* 0x00000000fffff984 */ /* 0x000fe20000000800 */
[----:B------:R-:W-:Y:S01]  /*122e0*/  @!PT LDS RZ, [RZ] ;  /* 0x00000000fffff984 */ /* 0x000fe20000000800 */
[----:B------:R0:W-:Y:S01]  /*122f0*/  @!P1 LDGSTS.E.BYPASS.LTC128B.128 [R10+0xfc00], desc[UR38][R6.64], !P0 ;  /* 0x0fc00000060a9fae */ /* 0x0001e2000c101d66 */
[----:B------:R-:W-:-:S07]  /*12300*/  IMAD.MOV.U32 R0, RZ, RZ, R14 ;  /* 0x000000ffff007224 */ /* 0x000fce00078e000e */
[----:B0-----:R-:W-:Y:S05]  /*12310*/  WARPSYNC.COLLECTIVE R15, `(.L_x_12469) ;  /* 0x000000000f087348 */ /* 0x001fea0003c00000 */
[----:B------:R1:W2:Y:S02]  /*12320*/  SHFL.IDX P6, R14, R13, R12, R11 ;  /* 0x0000000c0d0e7389 */ /* 0x0002a400000c000b */
[----:B012---:R-:W-:Y:S01]  /*12330*/  ENDCOLLECTIVE ;  /* 0x000000000000791b */ /* 0x007fe20003800000 */
.L_x_12469:
[----:B------:R-:W-:Y:S02]  /*12340*/  IMAD.MOV.U32 R13, RZ, RZ, R2 ;  /* 0x000000ffff0d7224 */ /* 0x000fe400078e0002 */
[----:B------:R-:W-:Y:S01]  /*12350*/  IMAD.MOV.U32 R12, RZ, RZ, 0x1 ;  /* 0x00000001ff0c7424 */ /* 0x000fe200078e00ff */
[----:B------:R-:W-:-:S07]  /*12360*/  MOV R8, R14 ;  /* 0x0000000e00087202 */ /* 0x000fce0000000f00 */
[----:B------:R-:W-:Y:S05]  /*12370*/  WARPSYNC.COLLECTIVE R15, `(.L_x_12470) ;  /* 0x000000000f087348 */ /* 0x000fea0003c00000 */
[----:B------:R0:W1:Y:S02]  /*12380*/  SHFL.IDX P6, R14, R13, R12, R11 ;  /* 0x0000000c0d0e7389 */ /* 0x00006400000c000b */
[----:B01----:R-:W-:Y:S01]  /*12390*/  ENDCOLLECTIVE ;  /* 0x000000000000791b */ /* 0x003fe20003800000 */
.L_x_12470:
        /* <DEDUP_REMOVED lines=8> */
[----:B------:R0:W-:Y:S02]  /*12420*/  @!P2 LDGSTS.E.BYPASS.LTC128B.128 [R10+0x10400], desc[UR38][R6.64], !P0 ;  /* 0x10400000060aafae */ /* 0x0001e4000c101d66 */
[----:B------:R-:W-:Y:S02]  /*12430*/  ISETP.GE.AND P1, PT, R0, R3, PT ;  /* 0x000000030000720c */ /* 0x000fe40003f26270 */
[----:B------:R-:W-:-:S11]  /*12440*/  MOV R0, R14 ;  /* 0x0000000e00007202 */ /* 0x000fd60000000f00 */
[----:B0-----:R-:W-:Y:S05]  /*12450*/  WARPSYNC.COLLECTIVE R15, `(.L_x_12471) ;  /* 0x000000000f087348 */ /* 0x001fea0003c00000 */
[----:B------:R1:W2:Y:S02]  /*12460*/  SHFL.IDX P6, R14, R13, R12, R11 ;  /* 0x0000000c0d0e7389 */ /* 0x0002a400000c000b */
[----:B012---:R-:W-:Y:S01]  /*12470*/  ENDCOLLECTIVE ;  /* 0x000000000000791b */ /* 0x007fe20003800000 */
.L_x_12471:
[----:B------:R-:W-:Y:S01]  /*12480*/  IMAD.MOV.U32 R13, RZ, RZ, R2 ;  /* 0x000000ffff0d7224 */ /* 0x000fe200078e0002 */
[----:B------:R-:W-:Y:S01]  /*12490*/  MOV R12, 0x2 ;  /* 0x00000002000c7802 */ /* 0x000fe20000000f00 */
[----:B------:R-:W-:-:S07]  /*124a0*/  IMAD.MOV.U32 R6, RZ, RZ, R14 ;  /* 0x000000ffff067224 */ /* 0x000fce00078e000e */
[----:B------:R-:W-:Y:S05]  /*124b0*/  WARPSYNC.COLLECTIVE R15, `(.L_x_12472) ;  /* 0x000000000f087348 */ /* 0x000fea0003c00000 */
[----:B------:R0:W1:Y:S02]  /*124c0*/  SHFL.IDX P6, R14, R13, R12, R11 ;  /* 0x0000000c0d0e7389 */ /* 0x00006400000c000b */
[----:B01----:R-:W-:Y:S01]  /*124d0*/  ENDCOLLECTIVE ;  /* 0x000000000000791b */ /* 0x003fe20003800000 */
.L_x_12472:
[----:B------:R-:W-:-:S05]  /*124e0*/  @!P1 LEA R6, P2, R20, R6, 0x1 ;  /* 0x0000000614069211 */ /* 0x000fca00078408ff */
[----:B------:R-:W-:-:S04]  /*124f0*/  @!P1 IMAD.X R0, RZ, RZ, R0, P2 ;  /* 0x000000ffff009224 */ /* 0x000fc800010e0600 */
[----:B------:R-:W-:Y:S02]  /*12500*/  @!P1 IMAD.MOV.U32 R7, RZ, RZ, R0 ;  /* 0x000000ffff079224 */ /* 0x000fe400078e0000 */
[----:B------:R-:W-:-:S03]  /*12510*/  IMAD.MOV.U32 R13, RZ, RZ, R5 ;  /* 0x000000ffff0d7224 */ /* 0x000fc600078e0005 */
[----:B------:R-:W-:Y:S01]  /*12520*/  @!PT LDS RZ, [RZ] ;  /* 0x00000000fffff984 */ /* 0x000fe20000000800 */
[----:B------:R-:W-:Y:S01]  /*12530*/  @!PT LDS RZ, [RZ] ;  /* 0x00000000fffff984 */ /* 0x000fe20000000800 */
[----:B------:R-:W-:Y:S01]  /*12540*/  @!PT LDS RZ, [RZ] ;  /* 0x00000000fffff984 */ /* 0x000fe20000000800 */
[----:B------:R0:W-:Y:S01]  /*12550*/  @!P1 LDGSTS.E.BYPASS.LTC128B.128 [R10+0x10c00], desc[UR38][R6.64], !P0 ;  /* 0x10c00000060a9fae */ /* 0x0001e2000c101d66 */
[----:B------:R-:W-:Y:S01]  /*12560*/  ISETP.GE.AND P1, PT, R4, R3, PT ;  /* 0x000000030400720c */ /* 0x000fe20003f26270 */
[----:B------:R-:W-:-:S12]  /*12570*/  IMAD.MOV.U32 R0, RZ, RZ, R14 ;  /* 0x000000ffff007224 */ /* 0x000fd800078e000e */
[----:B0-----:R-:W-:Y:S05]  /*12580*/  WARPSYNC.COLLECTIVE R15, `(.L_x_12473) ;  /* 0x000000000f087348 */ /* 0x001fea0003c00000 */
[----:B------:R1:W2:Y:S02]  /*12590*/  SHFL.IDX P6, R14, R13, R12, R11 ;  /* 0x0000000c0d0e7389 */ /* 0x0002a400000c000b */
[----:B012---:R-:W-:Y:S01]  /*125a0*/  ENDCOLLECTIVE ;  /* 0x000000000000791b */ /* 0x007fe20003800000 */
.L_x_12473:
[----:B------:R-:W-:Y:S02]  /*125b0*/  IMAD.MOV.U32 R13, RZ, RZ, R2 ;  /* 0x000000ffff0d7224 */ /* 0x000fe400078e0002 */
[----:B------:R-:W-:Y:S02]  /*125c0*/  IMAD.MOV.U32 R12, RZ, RZ, 0x3 ;  /* 0x00000003ff0c7424 */ /* 0x000fe400078e00ff */
[----:B------:R-:W-:-:S07]  /*125d0*/  IMAD.MOV.U32 R6, RZ, RZ, R14 ;  /* 0x000000ffff067224 */ /* 0x000fce00078e000e */
[----:B------:R-:W-:Y:S05]  /*125e0*/  WARPSYNC.COLLECTIVE R15, `(.L_x_12474) ;  /* 0x000000000f087348 */ /* 0x000fea0003c00000 */
[----:B------:R0:W1:Y:S02]  /*125f0*/  SHFL.IDX P6, R14, R13, R12, R11 ;  /* 0x0000000c0d0e7389 */ /* 0x00006400000c000b */
[----:B01----:R-:W-:Y:S01]  /*12600*/  ENDCOLLECTIVE ;  /* 0x000000000000791b */ /* 0x003fe20003800000 */
.L_x_12474:
[----:B------:R-:W-:-:S05]  /*12610*/  @!P1 LEA R6, P2, R20, R6, 0x1 ;  /* 0x0000000614069211 */ /* 0x000fca00078408ff */
[----:B------:R-:W-:-:S05]  /*12620*/  @!P1 IMAD.X R0, RZ, RZ, R0, P2 ;  /* 0x000000ffff009224 */ /* 0x000fca00010e0600 */
[----:B------:R-:W-:Y:S01]  /*12630*/  @!P1 MOV R7, R0 ;  /* 0x0000000000079202 */ /* 0x000fe20000000f00 */
[----:B------:R-:W-:-:S04]  /*12640*/  IMAD.MOV.U32 R13, RZ, RZ, R5 ;  /* 0x000000ffff0d7224 */ /* 0x000fc800078e0005 */
        /* <DEDUP_REMOVED lines=8> */
.L_x_12475:
[----:B------:R-:W-:Y:S01]  /*126d0*/  IMAD.MOV.U32 R2, RZ, RZ, R14 ;  /* 0x000000ffff027224 */ /* 0x000fe200078e000e */
[----:B------:R-:W-:Y:S06]  /*126e0*/  BRA `(.L_x_12476) ;  /* 0xffffffbc00e47947 */ /* 0x000fec000383ffff */
.L_x_12366:
[----:B0-----:R0:W1:Y:S02]  /*126f0*/  SYNCS.PHASECHK.TRANS64.TRYWAIT P0, [R17+URZ+0x30820], R0 ;  /* 0x03082000110075a7 */ /* 0x001064000800017f */
[----:B-1----:R-:W-:Y:S05]  /*12700*/  @!P0 NANOSLEEP.SYNCS 0x989680 ;  /* 0x009896800000895d */ /* 0x002fea0003900000 */
[----:B------:R-:W1:Y:S02]  /*12710*/  @!P0 SYNCS.PHASECHK.TRANS64 P0, [R17+URZ+0x30820], R0 ;  /* 0x03082000110085a7 */ /* 0x000e64000800007f */
[----:B-1----:R-:W-:Y:S05]  /*12720*/  @!P0 BRA `(.L_x_12366) ;  /* 0xfffffffc00f08947 */ /* 0x002fea000383ffff */
[----:B------:R-:W-:Y:S05]  /*12730*/  BRA `(.L_x_12477) ;  /* 0xffffffc000447947 */ /* 0x000fea000383ffff */
.L_x_12375:
[----:B0-----:R0:W1:Y:S02]  /*12740*/  SYNCS.PHASECHK.TRANS64.TRYWAIT P0, [R4+URZ+0x30840], R2 ;  /* 0x03084002040075a7 */ /* 0x001064000800017f */
[----:B-1----:R-:W-:Y:S05]  /*12750*/  @!P0 NANOSLEEP.SYNCS 0x989680 ;  /* 0x009896800000895d */ /* 0x002fea0003900000 */
[----:B------:R-:W1:Y:S02]  /*12760*/  @!P0 SYNCS.PHASECHK.TRANS64 P0, [R4+URZ+0x30840], R2 ;  /* 0x03084002040085a7 */ /* 0x000e64000800007f */
[----:B-1----:R-:W-:Y:S05]  /*12770*/  @!P0 BRA `(.L_x_12375) ;  /* 0xfffffffc00f08947 */ /* 0x002fea000383ffff */
[----:B------:R-:W-:Y:S05]  /*12780*/  BRA `(.L_x_12478) ;  /* 0xffffffc400147947 */ /* 0x000fea000383ffff */
.L_x_12380:
[----:B0-----:R0:W1:Y:S02]  /*12790*/  SYNCS.PHASECHK.TRANS64.TRYWAIT P0, [R3+URZ+0x60], R2 ;  /* 0x00006002030075a7 */ /* 0x001064000800017f */
[----:B-1----:R-:W-:Y:S05]  /*127a0*/  @!P0 NANOSLEEP.SYNCS 0x989680 ;  /* 0x009896800000895d */ /* 0x002fea0003900000 */
[----:B------:R-:W1:Y:S02]  /*127b0*/  @!P0 SYNCS.PHASECHK.TRANS64 P0, [R3+URZ+0x60], R2 ;  /* 0x00006002030085a7 */ /* 0x000e64000800007f */
[----:B-1----:R-:W-:Y:S05]  /*127c0*/  @!P0 BRA `(.L_x_12380) ;  /* 0xfffffffc00f08947 */ /* 0x002fea000383ffff */
[----:B------:R-:W-:Y:S05]  /*127d0*/  BRA `(.L_x_12479) ;  /* 0xffffffc400a07947 */ /* 0x000fea000383ffff */
.L_x_12388:
[----:B-1----:R1:W2:Y:S02]  /*127e0*/  SYNCS.PHASECHK.TRANS64.TRYWAIT P0, [R2+URZ+0x30840], R3 ;  /* 0x03084003020075a7 */ /* 0x0022a4000800017f */
[----:B--2---:R-:W-:Y:S05]  /*127f0*/  @!P0 NANOSLEEP.SYNCS 0x989680 ;  /* 0x009896800000895d */ /* 0x004fea0003900000 */
[----:B------:R-:W2:Y:S02]  /*12800*/  @!P0 SYNCS.PHASECHK.TRANS64 P0, [R2+URZ+0x30840], R3 ;  /* 0x03084003020085a7 */ /* 0x000ea4000800007f */
[----:B--2---:R-:W-:Y:S05]  /*12810*/  @!P0 BRA `(.L_x_12388) ;  /* 0xfffffffc00f08947 */ /* 0x004fea000383ffff */
[----:B------:R-:W-:Y:S05]  /*12820*/  BRA `(.L_x_12480) ;  /* 0xffffffc800e07947 */ /* 0x000fea000383ffff */
.L_x_12393:
[----:B0-----:R0:W1:Y:S02]  /*12830*/  SYNCS.PHASECHK.TRANS64.TRYWAIT P0, [R10+URZ+0x60], R28 ;  /* 0x0000601c0a0075a7 */ /* 0x001064000800017f */
[----:B-1----:R-:W-:Y:S05]  /*12840*/  @!P0 NANOSLEEP.SYNCS 0x989680 ;  /* 0x009896800000895d */ /* 0x002fea0003900000 */
[----:B------:R-:W1:Y:S02]  /*12850*/  @!P0 SYNCS.PHASECHK.TRANS64 P0, [R10+URZ+0x60], R28 ;  /* 0x0000601c0a0085a7 */ /* 0x000e64000800007f */
[----:B-1----:R-:W-:Y:S05]  /*12860*/  @!P0 BRA `(.L_x_12393) ;  /* 0xfffffffc00f08947 */ /* 0x002fea000383ffff */
[----:B------:R-:W-:Y:S05]  /*12870*/  BRA `(.L_x_12481) ;  /* 0xffffffcc006c7947 */ /* 0x000fea000383ffff */
.L_x_12401:
[----:B-1----:R1:W2:Y:S02]  /*12880*/  SYNCS.PHASECHK.TRANS64.TRYWAIT P0, [R2+URZ+0x30840], R3 ;  /* 0x03084003020075a7 */ /* 0x0022a4000800017f */
[----:B--2---:R-:W-:Y:S05]  /*12890*/  @!P0 NANOSLEEP.SYNCS 0x989680 ;  /* 0x009896800000895d */ /* 0x004fea0003900000 */
[----:B------:R-:W2:Y:S02]  /*128a0*/  @!P0 SYNCS.PHASECHK.TRANS64 P0, [R2+URZ+0x30840], R3 ;  /* 0x03084003020085a7 */ /* 0x000ea4000800007f */
[----:B--2---:R-:W-:Y:S05]  /*128b0*/  @!P0 BRA `(.L_x_12401) ;  /* 0xfffffffc00f08947 */ /* 0x004fea000383ffff */
[----:B------:R-:W-:Y:S05]  /*128c0*/  BRA `(.L_x_12482) ;  /* 0xffffffd0007c7947 */ /* 0x000fea000383ffff */
.L_x_12406:
[----:B0-----:R0:W1:Y:S02]  /*128d0*/  SYNCS.PHASECHK.TRANS64.TRYWAIT P0, [R7+URZ+0x60], R2 ;  /* 0x00006002070075a7 */ /* 0x001064000800017f */
[----:B-1----:R-:W-:Y:S05]  /*128e0*/  @!P0 NANOSLEEP.SYNCS 0x989680 ;  /* 0x009896800000895d */ /* 0x002fea0003900000 */
[----:B------:R-:W1:Y:S02]  /*128f0*/  @!P0 SYNCS.PHASECHK.TRANS64 P0, [R7+URZ+0x60], R2 ;  /* 0x00006002070085a7 */ /* 0x000e64000800007f */
[----:B-1----:R-:W-:Y:S05]  /*12900*/  @!P0 BRA `(.L_x_12406) ;  /* 0xfffffffc00f08947 */ /* 0x002fea000383ffff */
[----:B------:R-:W-:Y:S05]  /*12910*/  BRA `(.L_x_12483) ;  /* 0xffffffd4000c7947 */ /* 0x000fea000383ffff */
.L_x_12416:
[----:B0-----:R0:W1:Y:S02]  /*12920*/  SYNCS.PHASECHK.TRANS64.TRYWAIT P0, [R3+URZ+0x30860], R0 ;  /* 0x03086000030075a7 */ /* 0x001064000800017f */
[----:B-1----:R-:W-:Y:S05]  /*12930*/  @!P0 NANOSLEEP.SYNCS 0x989680 ;  /* 0x009896800000895d */ /* 0x002fea0003900000 */
[----:B------:R-:W1:Y:S02]  /*12940*/  @!P0 SYNCS.PHASECHK.TRANS64 P0, [R3+URZ+0x30860], R0 ;  /* 0x03086000030085a7 */ /* 0x000e64000800007f */
[----:B-1----:R-:W-:Y:S05]  /*12950*/  @!P0 BRA `(.L_x_12416) ;  /* 0xfffffffc00f08947 */ /* 0x002fea000383ffff */
[----:B------:R-:W-:Y:S05]  /*12960*/  BRA `(.L_x_12484) ;  /* 0xffffffd8000c7947 */ /* 0x000fea000383ffff */
.L_x_12422:
[----:B------:R-:W-:Y:S01]  /*12970*/  BSSY B0, `(.L_x_12485) ;  /* 0x0000008000007945 */ /* 0x000fe20003800000 */
[----:B------:R-:W-:Y:S01]  /*12980*/  MOV R13, R24 ;  /* 0x00000018000d7202 */ /* 0x000fe20000000f00 */
[----:B------:R-:W-:Y:S02]  /*12990*/  IMAD.MOV.U32 R12, RZ, RZ, RZ ;  /* 0x000000ffff0c7224 */ /* 0x000fe400078e00ff */
[----:B------:R-:W-:Y:S02]  /*129a0*/  IMAD.MOV.U32 R11, RZ, RZ, 0x1f ;  /* 0x0000001fff0b7424 */ /* 0x000fe400078e00ff */
[----:B------:R-:W-:-:S07]  /*129b0*/  IMAD.MOV.U32 R15, RZ, RZ, -0x1 ;  /* 0xffffffffff0f7424 */ /* 0x000fce00078e00ff */
[----:B-1----:R-:W-:Y:S05]  /*129c0*/  WARPSYNC.COLLECTIVE R15, `(.L_x_12486) ;  /* 0x000000000f087348 */ /* 0x002fea0003c00000 */
[----:B------:R0:W2:Y:S02]  /*129d0*/  SHFL.IDX P6, R14, R13, R12, R11 ;  /* 0x0000000c0d0e7389 */ /* 0x0000a400000c000b */
[----:B012---:R-:W-:Y:S01]  /*129e0*/  ENDCOLLECTIVE ;  /* 0x000000000000791b */ /* 0x007fe20003800000 */
.L_x_12486:
[----:B------:R-:W-:Y:S05]  /*129f0*/  BSYNC B0 ;  /* 0x0000000000007941 */ /* 0x000fea0003800000 */
.L_x_12485:
[----:B------:R-:W-:Y:S01]  /*12a00*/  IMAD.MOV.U32 R13, RZ, RZ, R24 ;  /* 0x000000ffff0d7224 */ /* 0x000fe200078e0018 */
[----:B------:R-:W-:Y:S01]  /*12a10*/  MOV R12, 0x1 ;  /* 0x00000001000c7802 */ /* 0x000fe20000000f00 */
[----:B------:R-:W-:Y:S02]  /*12a20*/  IMAD.MOV.U32 R11, RZ, RZ, 0x1f ;  /* 0x0000001fff0b7424 */ /* 0x000fe400078e00ff */
[----:B------:R-:W-:Y:S02]  /*12a30*/  IMAD.MOV.U32 R15, RZ, RZ, -0x1 ;  /* 0xffffffffff0f7424 */ /* 0x000fe400078e00ff */
[----:B------:R-:W-:Y:S02]  /*12a40*/  IMAD.IADD R7, R27, 0x1, R9 ;  /* 0x000000011b077824 */ /* 0x000fe400078e0209 */
[----:B------:R-:W-:-:S07]  /*12a50*/  IMAD.MOV.U32 R0, RZ, RZ, R14 ;  /* 0x000000ffff007224 */ /* 0x000fce00078e000e */
[----:B------:R-:W-:Y:S05]  /*12a60*/  WARPSYNC.COLLECTIVE R15, `(.L_x_12487) ;  /* 0x000000000f087348 */ /* 0x000fea0003c00000 */
[----:B------:R0:W1:Y:S02]  /*12a70*/  SHFL.IDX P6, R14, R13, R12, R11 ;  /* 0x0000000c0d0e7389 */ /* 0x00006400000c000b */
[----:B01----:R-:W-:Y:S01]  /*12a80*/  ENDCOLLECTIVE ;  /* 0x000000000000791b */ /* 0x003fe20003800000 */
.L_x_12487:
        /* <DEDUP_REMOVED lines=16> */
[C---:B------:R-:W-:Y:S02]  /*12b90*/  ISETP.GE.U32.AND P5, PT, R9.reuse, 0x10, PT ;  /* 0x000000100900780c */ /* 0x040fe40003fa6070 */
[----:B--2---:R-:W-:Y:S01]  /*12ba0*/  @!P1 MOV R7, R8 ;  /* 0x0000000800079202 */ /* 0x004fe20000000f00 */
[----:B---3--:R-:W-:Y:S01]  /*12bb0*/  @!P1 IMAD.MOV.U32 R4, RZ, RZ, R5 ;  /* 0x000000ffff049224 */ /* 0x008fe200078e0005 */
[----:B------:R-:W-:-:S03]  /*12bc0*/  ISETP.NE.AND P1, PT, R9, RZ, PT ;  /* 0x000000ff0900720c */ /* 0x000fc60003f25270 */
[----:B------:R-:W-:-:S10]  /*12bd0*/  IMAD R13, R4, R7, RZ ;  /* 0x00000007040d7224 */ /* 0x000fd400078e02ff */
[----:B------:R-:W-:Y:S05]  /*12be0*/  WARPSYNC.COLLECTIVE R15, `(.L_x_12488) ;  /* 0x000000000f087348 */ /* 0x000fea0003c00000 */
[----:B------:R0:W1:Y:S02]  /*12bf0*/  SHFL.UP P6, R14, R13, R12, R11 ;  /* 0x0400000c0d0e7389 */ /* 0x00006400000c000b */
[----:B01----:R-:W-:Y:S01]  /*12c00*/  ENDCOLLECTIVE ;  /* 0x000000000000791b */ /* 0x003fe20003800000 */
.L_x_12488:
[----:B------:R-:W-:Y:S02]  /*12c10*/  MOV R12, 0x2 ;  /* 0x00000002000c7802 */ /* 0x000fe40000000f00 */
[----:B------:R-:W-:-:S05]  /*12c20*/  SEL R14, R14, RZ, P1 ;  /* 0x000000ff0e0e7207 */ /* 0x000fca0000800000 */
[----:B------:R-:W-:-:S04]  /*12c30*/  IMAD.IADD R5, R13, 0x1, R14 ;  /* 0x000000010d057824 */ /* 0x000fc800078e020e */
[----:B------:R-:W-:-:S07]  /*12c40*/  IMAD.MOV.U32 R13, RZ, RZ, R5 ;  /* 0x000000ffff0d7224 */ /* 0x000fce00078e0005 */
[----:B------:R-:W-:Y:S05]  /*12c50*/  WARPSYNC.COLLECTIVE R15, `(.L_x_12489) ;  /* 0x000000000f087348 */ /* 0x000fea0003c00000 */
[----:B------:R0:W1:Y:S02]  /*12c60*/  SHFL.UP P6, R14, R13, R12, R11 ;  /* 0x0400000c0d0e7389 */ /* 0x00006400000c000b */
[----:B01----:R-:W-:Y:S01]  /*12c70*/  ENDCOLLECTIVE ;  /* 0x000000000000791b */ /* 0x003fe20003800000 */
.L_x_12489:
[----:B------:R-:W-:Y:S01]  /*12c80*/  IMAD.MOV.U32 R12, RZ, RZ, 0x4 ;  /* 0x00000004ff0c7424 */ /* 0x000fe200078e00ff */
[----:B------:R-:W-:-:S05]  /*12c90*/  SEL R2, R14, RZ, P2 ;  /* 0x000000ff0e027207 */ /* 0x000fca0001000000 */
[----:B------:R-:W-:-:S04]  /*12ca0*/  IMAD.IADD R2, R5, 0x1, R2 ;  /* 0x0000000105027824 */ /* 0x000fc800078e0202 */
[----:B------:R-:W-:-:S07]  /*12cb0*/  IMAD.MOV.U32 R13, RZ, RZ, R2 ;  /* 0x000000ffff0d7224 */ /* 0x000fce00078e0002 */
[----:B------:R-:W-:Y:S05]  /*12cc0*/  WARPSYNC.COLLECTIVE R15, `(.L_x_12490) ;  /* 0x000000000f087348 */ /* 0x000fea0003c00000 */
[----:B------:R0:W1:Y:S02]  /*12cd0*/  SHFL.UP P6, R14, R13, R12, R11 ;  /* 0x0400000c0d0e7389 */ /* 0x00006400000c000b */
[----:B01----:R-:W-:Y:S01]  /*12ce0*/  ENDCOLLECTIVE ;  /* 0x000000000000791b */ /* 0x003fe20003800000 */
.L_x_12490:
[----:B------:R-:W-:Y:S02]  /*12cf0*/  MOV R12, 0x8 ;  /* 0x00000008000c7802 */ /* 0x000fe40000000f00 */
[----:B------:R-:W-:-:S05]  /*12d00*/  SEL R3, R14, RZ, P3 ;  /* 0x000000ff0e037207 */ /* 0x000fca0001800000 */
[----:B------:R-:W-:-:S04]  /*12d10*/  IMAD.IADD R3, R2, 0x1, R3 ;  /* 0x0000000102037824 */ /* 0x000fc800078e0203 */
[----:B------:R-:W-:-:S07]  /*12d20*/  IMAD.MOV.U32 R13, RZ, RZ, R3 ;  /* 0x000000ffff0d7224 */ /* 0x000fce00078e0003 */
[----:B------:R-:W-:Y:S05]  /*12d30*/  WARPSYNC.COLLECTIVE R15, `(.L_x_12491) ;  /* 0x000000000f087348 */ /* 0x000fea0003c00000 */
[----:B------:R0:W1:Y:S02]  /*12d40*/  SHFL.UP P6, R14, R13, R12, R11 ;  /* 0x0400000c0d0e7389 */ /* 0x00006400000c000b */
[----:B01----:R-:W-:Y:S01]  /*12d50*/  ENDCOLLECTIVE ;  /* 0x000000000000791b */ /* 0x003fe20003800000 */
.L_x_12491:
[----:B------:R-:W-:Y:S01]  /*12d60*/  IMAD.MOV.U32 R12, RZ, RZ, 0x10 ;  /* 0x00000010ff0c7424 */ /* 0x000fe200078e00ff */
[----:B------:R-:W-:-:S05]  /*12d70*/  SEL R14, R14, RZ, P4 ;  /* 0x000000ff0e0e7207 */ /* 0x000fca0002000000 */
[----:B------:R-:W-:-:S04]  /*12d80*/  IMAD.IADD R5, R3, 0x1, R14 ;  /* 0x0000000103057824 */ /* 0x000fc800078e020e */
[----:B------:R-:W-:-:S07]  /*12d90*/  IMAD.MOV.U32 R13, RZ, RZ, R5 ;  /* 0x000000ffff0d7224 */ /* 0x000fce00078e0005 */
[----:B------:R-:W-:Y:S05]  /*12da0*/  WARPSYNC.COLLECTIVE R15, `(.L_x_12492) ;  /* 0x000000000f087348 */ /* 0x000fea0003c00000 */
[----:B------:R0:W1:Y:S02]  /*12db0*/  SHFL.UP P6, R14, R13, R12, R11 ;  /* 0x0400000c0d0e7389 */ /* 0x00006400000c000b */
[----:B01----:R-:W-:Y:S01]  /*12dc0*/  ENDCOLLECTIVE ;  /* 0x000000000000791b */ /* 0x003fe20003800000 */
.L_x_12492:
[----:B------:R-:W-:Y:S01]  /*12dd0*/  MOV R12, 0x1f ;  /* 0x0000001f000c7802 */ /* 0x000fe20000000f00 */
[----:B------:R-:W-:Y:S01]  /*12de0*/  IMAD.MOV.U32 R11, RZ, RZ, 0x1f ;  /* 0x0000001fff0b7424 */ /* 0x000fe200078e00ff */
[----:B------:R-:W-:-:S05]  /*12df0*/  SEL R14, R14, RZ, P5 ;  /* 0x000000ff0e0e7207 */ /* 0x000fca0002800000 */
[----:B------:R-:W-:-:S04]  /*12e00*/  IMAD.IADD R3, R5, 0x1, R14 ;  /* 0x0000000105037824 */ /* 0x000fc800078e020e */
[----:B------:R-:W-:-:S07]  /*12e10*/  IMAD.MOV.U32 R13, RZ, RZ, R3 ;  /* 0x000000ffff0d7224 */ /* 0x000fce00078e0003 */
[----:B------:R-:W-:Y:S05]  /*12e20*/  WARPSYNC.COLLECTIVE R15, `(.L_x_12493) ;  /* 0x000000000f087348 */ /* 0x000fea0003c00000 */
[----:B------:R0:W1:Y:S02]  /*12e30*/  SHFL.IDX P6, R14, R13, R12, R11 ;  /* 0x0000000c0d0e7389 */ /* 0x00006400000c000b */
[----:B01----:R-:W-:Y:S01]  /*12e40*/  ENDCOLLECTIVE ;  /* 0x000000000000791b */ /* 0x003fe20003800000 */
.L_x_12493:
[----:B------:R-:W-:Y:S05]  /*12e50*/  BRA `(.L_x_12494) ;  /* 0xffffffd800447947 */ /* 0x000fea000383ffff */
.L_x_12425:
[----:B------:R-:W-:Y:S01]  /*12e60*/  BSSY B0, `(.L_x_12495) ;  /* 0x0000007000007945 */ /* 0x000fe20003800000 */
[----:B------:R-:W-:Y:S02]  /*12e70*/  IMAD.MOV.U32 R12, RZ, RZ, 0x1 ;  /* 0x00000001ff0c7424 */ /* 0x000fe400078e00ff */
[----:B------:R-:W-:Y:S02]  /*12e80*/  IMAD.MOV.U32 R11, RZ, RZ, RZ ;  /* 0x000000ffff0b7224 */ /* 0x000fe400078e00ff */
[----:B------:R-:W-:-:S07]  /*12e90*/  IMAD.MOV.U32 R15, RZ, RZ, -0x1 ;  /* 0xffffffffff0f7424 */ /* 0x000fce00078e00ff */
[----:B------:R-:W-:Y:S05]  /*12ea0*/  WARPSYNC.COLLECTIVE R15, `(.L_x_12496) ;  /* 0x000000000f087348 */ /* 0x000fea0003c00000 */
[----:B------:R0:W1:Y:S02]  /*12eb0*/  SHFL.UP P6, R14, R13, R12, R11 ;  /* 0x0400000c0d0e7389 */ /* 0x00006400000c000b */
[----:B01----:R-:W-:Y:S01]  /*12ec0*/  ENDCOLLECTIVE ;  /* 0x000000000000791b */ /* 0x003fe20003800000 */
.L_x_12496:
[----:B------:R-:W-:Y:S05]  /*12ed0*/  BSYNC B0 ;  /* 0x0000000000007941 */ /* 0x000fea0003800000 */
.L_x_12495:
[----:B------:R-:W-:Y:S01]  /*12ee0*/  SEL R14, R14, RZ, P1 ;  /* 0x000000ff0e0e7207 */ /* 0x000fe20000800000 */
[----:B------:R-:W-:Y:S02]  /*12ef0*/  IMAD.MOV.U32 R12, RZ, RZ, 0x2 ;  /* 0x00000002ff0c7424 */ /* 0x000fe400078e00ff */
[----:B------:R-:W-:Y:S01]  /*12f00*/  IMAD.MOV.U32 R11, RZ, RZ, RZ ;  /* 0x000000ffff0b7224 */ /* 0x000fe200078e00ff */
[----:B------:R-:W-:Y:S01]  /*12f10*/  IADD3 R13, R13, R14, RZ ;  /* 0x0000000e0d0d7210 */ /* 0x000fe20007ffe0ff */
[----:B------:R-:W-:-:S07]  /*12f20*/  IMAD.MOV.U32 R15, RZ, RZ, -0x1 ;  /* 0xffffffffff0f7424 */ /* 0x000fce00078e00ff */
[----:B------:R-:W-:Y:S05]  /*12f30*/  WARPSYNC.COLLECTIVE R15, `(.L_x_12497) ;  /* 0x000000000f087348 */ /* 0x000fea0003c00000 */
[----:B------:R0:W1:Y:S02]  /*12f40*/  SHFL.UP P6, R14, R13, R12, R11 ;  /* 0x0400000c0d0e7389 */ /* 0x00006400000c000b */
[----:B01----:R-:W-:Y:S01]  /*12f50*/  ENDCOLLECTIVE ;  /* 0x000000000000791b */ /* 0x003fe20003800000 */
.L_x_12497:
[----:B------:R-:W-:Y:S02]  /*12f60*/  MOV R12, 0x4 ;  /* 0x00000004000c7802 */ /* 0x000fe40000000f00 */
[----:B------:R-:W-:-:S05]  /*12f70*/  SEL R2, R14, RZ, P2 ;  /* 0x000000ff0e027207 */ /* 0x000fca0001000000 */
[----:B------:R-:W-:-:S04]  /*12f80*/  IMAD.IADD R2, R13, 0x1, R2 ;  /* 0x000000010d027824 */ /* 0x000fc800078e0202 */
[----:B------:R-:W-:-:S07]  /*12f90*/  IMAD.MOV.U32 R13, RZ, RZ, R2 ;  /* 0x000000ffff0d7224 */ /* 0x000fce00078e0002 */
[----:B------:R-:W-:Y:S05]  /*12fa0*/  WARPSYNC.COLLECTIVE R15, `(.L_x_12498) ;  /* 0x000000000f087348 */ /* 0x000fea0003c00000 */
[----:B------:R0:W1:Y:S02]  /*12fb0*/  SHFL.UP P6, R14, R13, R12, R11 ;  /* 0x0400000c0d0e7389 */ /* 0x00006400000c000b */
[----:B01----:R-:W-:Y:S01]  /*12fc0*/  ENDCOLLECTIVE ;  /* 0x000000000000791b */ /* 0x003fe20003800000 */
.L_x_12498:
[----:B------:R-:W-:Y:S01]  /*12fd0*/  IMAD.MOV.U32 R12, RZ, RZ, 0x8 ;  /* 0x00000008ff0c7424 */ /* 0x000fe200078e00ff */
[----:B------:R-:W-:-:S05]  /*12fe0*/  SEL R3, R14, RZ, P3 ;  /* 0x000000ff0e037207 */ /* 0x000fca0001800000 */
[----:B------:R-:W-:-:S04]  /*12ff0*/  IMAD.IADD R3, R2, 0x1, R3 ;  /* 0x0000000102037824 */ /* 0x000fc800078e0203 */
[----:B------:R-:W-:-:S07]  /*13000*/  IMAD.MOV.U32 R13, RZ, RZ, R3 ;  /* 0x000000ffff0d7224 */ /* 0x000fce00078e0003 */
[----:B------:R-:W-:Y:S05]  /*13010*/  WARPSYNC.COLLECTIVE R15, `(.L_x_12499) ;  /* 0x000000000f087348 */ /* 0x000fea0003c00000 */
[----:B------:R0:W1:Y:S02]  /*13020*/  SHFL.UP P6, R14, R13, R12, R11 ;  /* 0x0400000c0d0e7389 */ /* 0x00006400000c000b */
[----:B01----:R-:W-:Y:S01]  /*13030*/  ENDCOLLECTIVE ;  /* 0x000000000000791b */ /* 0x003fe20003800000 */
.L_x_12499:
[----:B------:R-:W-:Y:S02]  /*13040*/  MOV R12, 0x10 ;  /* 0x00000010000c7802 */ /* 0x000fe40000000f00 */
[----:B------:R-:W-:-:S05]  /*13050*/  SEL R14, R14, RZ, P4 ;  /* 0x000000ff0e0e7207 */ /* 0x000fca0002000000 */
[----:B------:R-:W-:-:S04]  /*13060*/  IMAD.IADD R5, R3, 0x1, R14 ;  /* 0x0000000103057824 */ /* 0x000fc800078e020e */
[----:B------:R-:W-:-:S07]  /*13070*/  IMAD.MOV.U32 R13, RZ, RZ, R5 ;  /* 0x000000ffff0d7224 */ /* 0x000fce00078e0005 */
[----:B------:R-:W-:Y:S05]  /*13080*/  WARPSYNC.COLLECTIVE R15, `(.L_x_12500) ;  /* 0x000000000f087348 */ /* 0x000fea0003c00000 */
[----:B------:R0:W1:Y:S02]  /*13090*/  SHFL.UP P6, R14, R13, R12, R11 ;  /* 0x0400000c0d0e7389 */ /* 0x00006400000c000b */
[----:B01----:R-:W-:Y:S01]  /*130a0*/  ENDCOLLECTIVE ;  /* 0x000000000000791b */ /* 0x003fe20003800000 */
.L_x_12500:
        /* <DEDUP_REMOVED lines=8> */
.L_x_12501:
[----:B------:R-:W-:Y:S05]  /*13130*/  BRA `(.L_x_12502) ;  /* 0xffffffd800307947 */ /* 0x000fea000383ffff */
.L_x_12427:
[----:B------:R-:W-:Y:S01]  /*13140*/  BSSY B0, `(.L_x_12503) ;  /* 0x0000006000007945 */ /* 0x000fe20003800000 */
[----:B------:R-:W-:Y:S01]  /*13150*/  PLOP3.LUT P6, PT, P6, PT, PT, 0x8, 0x0 ;  /* 0x000000000000781c */ /* 0x000fe200037ce170 */
[----:B------:R-:W-:-:S12]  /*13160*/  IMAD.MOV.U32 R15, RZ, RZ, -0x1 ;  /* 0xffffffffff0f7424 */ /* 0x000fd800078e00ff */
[----:B0-----:R-:W-:Y:S05]  /*13170*/  WARPSYNC.COLLECTIVE R15, `(.L_x_12504) ;  /* 0x000000000f087348 */ /* 0x001fea0003c00000 */
[----:B------:R-:W-:Y:S01]  /*13180*/  VOTE.ANY R14, PT, P6 ;  /* 0x00000000000e7806 */ /* 0x000fe200030e0100 */
[----:B0-----:R-:W-:Y:S06]  /*13190*/  ENDCOLLECTIVE ;  /* 0x000000000000791b */ /* 0x001fec0003800000 */
.L_x_12504:
[----:B------:R-:W-:Y:S05]  /*131a0*/  BSYNC B0 ;  /* 0x0000000000007941 */ /* 0x000fea0003800000 */
.L_x_12503:
[----:B------:R-:W-:Y:S01]  /*131b0*/  MOV R8, R14 ;  /* 0x0000000e00087202 */ /* 0x000fe20000000f00 */
[----:B------:R-:W-:Y:S02]  /*131c0*/  IMAD.MOV.U32 R13, RZ, RZ, R7 ;  /* 0x000000ffff0d7224 */ /* 0x000fe400078e0007 */
[----:B------:R-:W-:Y:S01]  /*131d0*/  IMAD.MOV.U32 R11, RZ, RZ, 0x1f ;  /* 0x0000001fff0b7424 */ /* 0x000fe200078e00ff */
[----:B------:R-:W0:Y:S01]  /*131e0*/  POPC R5, R8 ;  /* 0x0000000800057309 */ /* 0x000e220000000000 */
[----:B------:R-:W-:Y:S02]  /*131f0*/  IMAD.MOV.U32 R15, RZ, RZ, -0x1 ;  /* 0xffffffffff0f7424 */ /* 0x000fe400078e00ff */
[----:B0-----:R-:W-:-:S07]  /*13200*/  IMAD.MOV.U32 R12, RZ, RZ, R5 ;  /* 0x000000ffff0c7224 */ /* 0x001fce00078e0005 */
[----:B------:R-:W-:Y:S05]  /*13210*/  WARPSYNC.COLLECTIVE R15, `(.L_x_12505) ;  /* 0x000000000f087348 */ /* 0x000fea0003c00000 */
[----:B------:R0:W1:Y:S02]  /*13220*/  SHFL.IDX P6, R14, R13, R12, R11 ;  /* 0x0000000c0d0e7389 */ /* 0x00006400000c000b */
[----:B01----:R-:W-:Y:S01]  /*13230*/  ENDCOLLECTIVE ;  /* 0x000000000000791b */ /* 0x003fe20003800000 */
.L_x_12505:
[----:B------:R-:W-:Y:S01]  /*13240*/  MOV R13, R4 ;  /* 0x00000004000d7202 */ /* 0x000fe20000000f00 */
[----:B------:R-:W-:-:S07]  /*13250*/  IMAD.MOV.U32 R7, RZ, RZ, R14 ;  /* 0x000000ffff077224 */ /* 0x000fce00078e000e */
[----:B------:R-:W-:Y:S05]  /*13260*/  WARPSYNC.COLLECTIVE R15, `(.L_x_12506) ;  /* 0x000000000f087348 */ /* 0x000fea0003c00000 */
[----:B------:R0:W1:Y:S02]  /*13270*/  SHFL.IDX P6, R14, R13, R12, R11 ;  /* 0x0000000c0d0e7389 */ /* 0x00006400000c000b */
[----:B01----:R-:W-:Y:S01]  /*13280*/  ENDCOLLECTIVE ;  /* 0x000000000000791b */ /* 0x003fe20003800000 */
.L_x_12506:
[----:B------:R-:W-:Y:S01]  /*13290*/  IMAD.MOV.U32 R4, RZ, RZ, R14 ;  /* 0x000000ffff047224 */ /* 0x000fe200078e000e */
[----:B------:R-:W-:Y:S06]  /*132a0*/  BRA `(.L_x_12507) ;  /* 0xffffffd800107947 */ /* 0x000fec000383ffff */
.L_x_12429:
[----:B------:R-:W-:Y:S01]  /*132b0*/  BSSY B0, `(.L_x_12508) ;  /* 0x0000007000007945 */ /* 0x000fe20003800000 */
[----:B------:R-:W-:Y:S02]  /*132c0*/  IMAD.MOV.U32 R13, RZ, RZ, R3 ;  /* 0x000000ffff0d7224 */ /* 0x000fe400078e0003 */
[----:B------:R-:W-:Y:S02]  /*132d0*/  IMAD.MOV.U32 R11, RZ, RZ, 0x1f ;  /* 0x0000001fff0b7424 */ /* 0x000fe400078e00ff */
[----:B------:R-:W-:-:S07]  /*132e0*/  IMAD.MOV.U32 R15, RZ, RZ, -0x1 ;  /* 0xffffffffff0f7424 */ /* 0x000fce00078e00ff */
[----:B0123--:R-:W-:Y:S05]  /*132f0*/  WARPSYNC.COLLECTIVE R15, `(.L_x_12509) ;  /* 0x000000000f087348 */ /* 0x00ffea0003c00000 */
[----:B------:R4:W0:Y:S02]  /*13300*/  SHFL.IDX P6, R14, R13, R12, R11 ;  /* 0x0000000c0d0e7389 */ /* 0x00082400000c000b */
[----:B01234-:R-:W-:Y:S01]  /*13310*/  ENDCOLLECTIVE ;  /* 0x000000000000791b */ /* 0x01ffe20003800000 */
.L_x_12509:
[----:B------:R-:W-:Y:S05]  /*13320*/  BSYNC B0 ;  /* 0x0000000000007941 */ /* 0x000fea0003800000 */
.L_x_12508:
[----:B------:R-:W-:Y:S01]  /*13330*/  IMAD.MOV.U32 R24, RZ, RZ, R14 ;  /* 0x000000ffff187224 */ /* 0x000fe200078e000e */
[----:B------:R-:W-:Y:S06]  /*13340*/  BRA `(.L_x_12428) ;  /* 0xffffffd800007947 */ /* 0x000fec000383ffff */
.L_x_12433:
[----:B0-----:R0:W1:Y:S02]  /*13350*/  SYNCS.PHASECHK.TRANS64.TRYWAIT P0, [R9+URZ+0x30820], R0 ;  /* 0x03082000090075a7 */ /* 0x001064000800017f */
[----:B-1----:R-:W-:Y:S05]  /*13360*/  @!P0 NANOSLEEP.SYNCS 0x989680 ;  /* 0x009896800000895d */ /* 0x002fea0003900000 */
[----:B------:R-:W1:Y:S02]  /*13370*/  @!P0 SYNCS.PHASECHK.TRANS64 P0, [R9+URZ+0x30820], R0 ;  /* 0x03082000090085a7 */ /* 0x000e64000800007f */
[----:B-1----:R-:W-:Y:S05]  /*13380*/  @!P0 BRA `(.L_x_12433) ;  /* 0xfffffffc00f08947 */ /* 0x002fea000383ffff */
[----:B------:R-:W-:Y:S05]  /*13390*/  BRA `(.L_x_12510) ;  /* 0xffffffdc00587947 */ /* 0x000fea000383ffff */
.L_x_12434:
        /* <DEDUP_REMOVED lines=11> */
.L_x_12512:
[----:B------:R-:W-:Y:S05]  /*13450*/  BSYNC B0 ;  /* 0x0000000000007941 */ /* 0x000fea0003800000 */
.L_x_12511:
[----:B------:R-:W-:Y:S05]  /*13460*/  BRA `(.L_x_12513) ;  /* 0xffffffdc00407947 */ /* 0x000fea000383ffff */
.L_x_12437:
[----:B------:R-:W-:Y:S01]  /*13470*/  BSSY B1, `(.L_x_12514) ;  /* 0x0000006000017945 */ /* 0x000fe20003800000 */
[----:B------:R-:W-:-:S07]  /*13480*/  IMAD.MOV.U32 R15, RZ, RZ, -0x1 ;  /* 0xffffffffff0f7424 */ /* 0x000fce00078e00ff */
[----:B0-----:R-:W-:Y:S05]  /*13490*/  WARPSYNC.COLLECTIVE R15, `(.L_x_12515) ;  /* 0x000000000f0c7348 */ /* 0x001fea0003c00000 */
[----:B------:R-:W-:Y:S02]  /*134a0*/  ELECT P6, UR62, PT ;  /* 0x00000000003e782f */ /* 0x000fe400038c0000 */
[----:B------:R-:W-:Y:S01]  /*134b0*/  MOV R14, UR62 ;  /* 0x0000003e000e7c02 */ /* 0x000fe20008000f00 */
[----:B0-----:R-:W-:Y:S10]  /*134c0*/  ENDCOLLECTIVE ;  /* 0x000000000000791b */ /* 0x001ff40003800000 */
.L_x_12515:
[----:B------:R-:W-:Y:S05]  /*134d0*/  BSYNC B1 ;  /* 0x0000000000017941 */ /* 0x000fea0003800000 */
.L_x_12514:
[----:B------:R-:W-:Y:S05]  /*134e0*/  BRA `(.L_x_12516) ;  /* 0xffffffdc00387947 */ /* 0x000fea000383ffff */
.L_x_12439:
[----:B0-----:R0:W1:Y:S02]  /*134f0*/  SYNCS.PHASECHK.TRANS64.TRYWAIT P0, [R7+URZ], R2 ;  /* 0x00000002070075a7 */ /* 0x001064000800017f */
[----:B-1----:R-:W-:Y:S05]  /*13500*/  @!P0 NANOSLEEP.SYNCS 0x989680 ;  /* 0x009896800000895d */ /* 0x002fea0003900000 */
[----:B------:R-:W1:Y:S02]  /*13510*/  @!P0 SYNCS.PHASECHK.TRANS64 P0, [R7+URZ], R2 ;  /* 0x00000002070085a7 */ /* 0x000e64000800007f */
[----:B-1----:R-:W-:Y:S05]  /*13520*/  @!P0 BRA `(.L_x_12439) ;  /* 0xfffffffc00f08947 */ /* 0x002fea000383ffff */
[----:B------:R-:W-:Y:S05]  /*13530*/  BRA `(.L_x_12517) ;  /* 0xffffffdc006c7947 */ /* 0x000fea000383ffff */
.L_x_12440:
[----:B-1----:R1:W2:Y:S02]  /*13540*/  SYNCS.PHASECHK.TRANS64.TRYWAIT P0, [R3+URZ], R0 ;  /* 0x00000000030075a7 */ /* 0x0022a4000800017f */
[----:B--2---:R-:W-:Y:S05]  /*13550*/  @!P0 NANOSLEEP.SYNCS 0x989680 ;  /* 0x009896800000895d */ /* 0x004fea0003900000 */
[----:B------:R-:W2:Y:S02]  /*13560*/  @!P0 SYNCS.PHASECHK.TRANS64 P0, [R3+URZ], R0 ;  /* 0x00000000030085a7 */ /* 0x000ea4000800007f */
[----:B--2---:R-:W-:Y:S05]  /*13570*/  @!P0 BRA `(.L_x_12440) ;  /* 0xfffffffc00f08947 */ /* 0x004fea000383ffff */
[----:B------:R-:W-:Y:S05]  /*13580*/  BRA `(.L_x_12518) ;  /* 0xffffffdc00607947 */ /* 0x000fea000383ffff */
.L_x_12442:
[----:B-1----:R1:W2:Y:S02]  /*13590*/  SYNCS.PHASECHK.TRANS64.TRYWAIT P0, [R5+URZ], R2 ;  /* 0x00000002050075a7 */ /* 0x0022a4000800017f */
[----:B--2---:R-:W-:Y:S05]  /*135a0*/  @!P0 NANOSLEEP.SYNCS 0x989680 ;  /* 0x009896800000895d */ /* 0x004fea0003900000 */
[----:B------:R-:W2:Y:S02]  /*135b0*/  @!P0 SYNCS.PHASECHK.TRANS64 P0, [R5+URZ], R2 ;  /* 0x00000002050085a7 */ /* 0x000ea4000800007f */
[----:B--2---:R-:W-:Y:S05]  /*135c0*/  @!P0 BRA `(.L_x_12442) ;  /* 0xfffffffc00f08947 */ /* 0x004fea000383ffff */
[----:B------:R-:W-:Y:S05]  /*135d0*/  BRA `(.L_x_12519) ;  /* 0xffffffdc00647947 */ /* 0x000fea000383ffff */
.L_x_12520:
        /* <DEDUP_REMOVED lines=10> */
.L_x_14870:


//--------------------- .text._ZN7cutlass13device_kernelIN5flash11enable_sm90INS1_16FlashAttnFwdSm90INS1_25CollectiveMainloopFwdSm90ILi2EN4cute5tupleIJNS5_1CILi1EEES8_S8_EEENS6_IJNS7_ILi192EEESA_NS7_ILi64EEEEEELi64ENS_10bfloat16_tEfNS_4arch4Sm90ELb0ELb0ELb1ELb1ELb0ELb1ELb0ELb0ELb1ELb1ELb1ELb0EEENS1_21CollectiveEpilogueFwdINS6_IJSA_SB_SA_EEES9_SD_SF_Li384ELb1ELb1ELb1ELb0EEENS1_36VarlenDynamicPersistentTileSchedulerILi192ELi192ELi384ELi128ELb1ELb1ELb1ELb0ELb1ELb1EEEEEEEEEvNT_6ParamsE --------------------------
	.section	.text._ZN7cutlass13device_kernelIN5flash11enable_sm90INS1_16FlashAttnFwdSm90INS1_25CollectiveMainloopFwdSm90ILi2EN4cute5tupleIJNS5_1CILi1EEES8_S8_EEENS6_IJNS7_ILi192EEESA_NS7_ILi64EEEEEELi64ENS_10bfloat16_tEfNS_4arch4Sm90ELb0ELb0ELb1ELb1ELb0ELb1ELb0ELb0ELb1ELb1ELb1ELb0EEENS1_21CollectiveEpilogueFwdINS6_IJSA_SB_SA_EEES9_SD_SF_Li384ELb1ELb1ELb1ELb0EEENS1_36VarlenDynamicPersistentTileSchedulerILi192ELi192ELi384ELi128ELb1ELb1ELb1ELb0ELb1ELb1EEEEEEEEEvNT_6ParamsE,"ax",@progbits
	.align	128
.text._ZN7cutlass13device_kernelIN5flash11enable_sm90INS1_16FlashAttnFwdSm90INS1_25CollectiveMainloopFwdSm90ILi2EN4cute5tupleIJNS5_1CILi1EEES8_S8_EEENS6_IJNS7_ILi192EEESA_NS7_ILi64EEEEEELi64ENS_10bfloat16_tEfNS_4arch4Sm90ELb0ELb0ELb1ELb1ELb0ELb1ELb0ELb0ELb1ELb1ELb1ELb0EEENS1_21CollectiveEpilogueFwdINS6_IJSA_SB_SA_EEES9_SD_SF_Li384ELb1ELb1ELb1ELb0EEENS1_36VarlenDynamicPersistentTileSchedulerILi192ELi192ELi384ELi128ELb1ELb1ELb1ELb0ELb1ELb1EEEEEEEEEvNT_6ParamsE:
        .type           _ZN7cutlass13device_kernelIN5flash11enable_sm90INS1_16FlashAttnFwdSm90INS1_25CollectiveMainloopFwdSm90ILi2EN4cute5tupleIJNS5_1CILi1EEES8_S8_EEENS6_IJNS7_ILi192EEESA_NS7_ILi64EEEEEELi64ENS_10bfloat16_tEfNS_4arch4Sm90ELb0ELb0ELb1ELb1ELb0ELb1ELb0ELb0ELb1ELb1ELb1ELb0EEENS1_21CollectiveEpilogueFwdINS6_IJSA_SB_SA_EEES9_SD_SF_Li384ELb1ELb1ELb1ELb0EEENS1_36VarlenDynamicPersistentTileSchedulerILi192ELi192ELi384ELi128ELb1ELb1ELb1ELb0ELb1ELb1EEEEEEEEEvNT_6ParamsE,@function
        .size           _ZN7cutlass13device_kernelIN5flash11enable_sm90INS1_16FlashAttnFwdSm90INS1_25CollectiveMainloopFwdSm90ILi2EN4cute5tupleIJNS5_1CILi1EEES8_S8_EEENS6_IJNS7_ILi192EEESA_NS7_ILi64EEEEEELi64ENS_10bfloat16_tEfNS_4arch4Sm90ELb0ELb0ELb1ELb1ELb0ELb1ELb0ELb0ELb1ELb1ELb1ELb0EEENS1_21CollectiveEpilogueFwdINS6_IJSA_SB_SA_EEES9_SD_SF_Li384ELb1ELb1ELb1ELb0EEENS1_36VarlenDynamicPersistentTileSchedulerILi192ELi192ELi384ELi128ELb1ELb1ELb1ELb0ELb1ELb1EEEEEEEEEvNT_6ParamsE,(.L_x_14871 - _ZN7cutlass13device_kernelIN5flash11enable_sm90INS1_16FlashAttnFwdSm90INS1_25CollectiveMainloopFwdSm90ILi2EN4cute5tupleIJNS5_1CILi1EEES8_S8_EEENS6_IJNS7_ILi192EEESA_NS7_ILi64EEEEEELi64ENS_10bfloat16_tEfNS_4arch4Sm90ELb0ELb0ELb1ELb1ELb0ELb1ELb0ELb0ELb1ELb1ELb1ELb0EEENS1_21CollectiveEpilogueFwdINS6_IJSA_SB_SA_EEES9_SD_SF_Li384ELb1ELb1ELb1ELb0EEENS1_36VarlenDynamicPersistentTileSchedulerILi192ELi192ELi384ELi128ELb1ELb1ELb1ELb0ELb1ELb1EEEEEEEEEvNT_6ParamsE)
        .other          _ZN7cutlass13device_kernelIN5flash11enable_sm90INS1_16FlashAttnFwdSm90INS1_25CollectiveMainloopFwdSm90ILi2EN4cute5tupleIJNS5_1CILi1EEES8_S8_EEENS6_IJNS7_ILi192EEESA_NS7_ILi64EEEEEELi64ENS_10bfloat16_tEfNS_4arch4Sm90ELb0ELb0ELb1ELb1ELb0ELb1ELb0ELb0ELb1ELb1ELb1ELb0EEENS1_21CollectiveEpilogueFwdINS6_IJSA_SB_SA_EEES9_SD_SF_Li384ELb1ELb1ELb1ELb0EEENS1_36VarlenDynamicPersistentTileSchedulerILi192ELi192ELi384ELi128ELb1ELb1ELb1ELb0ELb1ELb1EEEEEEEEEvNT_6ParamsE,@"STO_CUDA_ENTRY STV_DEFAULT"
_ZN7cutlass13device_kernelIN5flash11enable_sm90INS1_16FlashAttnFwdSm90INS1_25CollectiveMainloopFwdSm90ILi2EN4cute5tupleIJNS5_1CILi1EEES8_S8_EEENS6_IJNS7_ILi192EEESA_NS7_ILi64EEEEEELi64ENS_10bfloat16_tEfNS_4arch4Sm90ELb0ELb0ELb1ELb1ELb0ELb1ELb0ELb0ELb1ELb1ELb1ELb0EEENS1_21CollectiveEpilogueFwdINS6_IJSA_SB_SA_EEES9_SD_SF_Li384ELb1ELb1ELb1ELb0EEENS1_36VarlenDynamicPersistentTileSchedulerILi192ELi192ELi384ELi128ELb1ELb1ELb1ELb0ELb1ELb1EEEEEEEEEvNT_6ParamsE:
        /* <DEDUP_REMOVED lines=23> */
.L_x_12522:
[----:B------:R-:W-:Y:S05]  /*0170*/  BSYNC B0 ;  /* 0x0000000000007941 */ /* 0x000fea0003800000 */
.L_x_12521:
        /* <DEDUP_REMOVED lines=40> */
.L_x_12523:
        /* <DEDUP_REMOVED lines=22> */
.L_x_12524:
        /* <DEDUP_REMOVED lines=18> */
.L_x_12525:
        /* <DEDUP_REMOVED lines=22> */
.L_x_12526:
        /* <DEDUP_REMOVED lines=22> */
.L_x_12527:
        /* <DEDUP_REMOVED lines=9> */
.L_x_12530:
[----:B------:R-:W-:-:S08]  /*09d0*/  NOP ;  /* 0x0000000000007918 */ /* 0x000fd00000000000 */
[----:B------:R-:W0:Y:S02]  /*09e0*/  USETMAXREG.TRY_ALLOC.CTAPOOL UP0, 0xa0 ;  /* 0x000000a0000079c8 */ /* 0x000e240008000600 */
[----:B0-----:R-:W-:-:S13]  /*09f0*/  PLOP3.LUT P0, PT, PT, PT, UP0, 0x80, 0x0 ;  /* 0x000000000000781c */ /* 0x001fda0003f0f008 */
[----:B------:R-:W-:Y:S05]  /*0a00*/  @!P0 BRA `(.L_x_12530) ;  /* 0xfffffffc00f08947 */ /* 0x000fea000383ffff */
[----:B------:R-:W3:Y:S01]  /*0a10*/  LDL.LU R0, [R1] ;  /* 0x0000000001007983 */ /* 0x000ee20000300800 */
[----:B--2---:R-:W0:Y:S01]  /*0a20*/  S2R R2, SR_TID.X ;  /* 0x0000000000027919 */ /* 0x004e220000002100 */
[----:B------:R-:W1:Y:S01]  /*0a30*/  S2UR UR5, SR_CgaCtaId ;  /* 0x00000000000579c3 */ /* 0x000e620000008800 */
[----:B------:R-:W-:Y:S01]  /*0a40*/  UMOV UR4, 0x400 ;  /* 0x0000040000047882 */ /* 0x000fe20000000000 */
[----:B0-----:R-:W-:-:S06]  /*0a50*/  SHF.R.U32.HI R2, RZ, 0x7, R2 ;  /* 0x00000007ff027819 */ /* 0x001fcc0000011602 */
[----:B------:R-:W-:Y:S06]  /*0a60*/  BAR.ARV 0x8, 0x200 ;  /* 0x0208000000007b1d */ /* 0x000fec0000002000 */
[----:B------:R-:W-:-:S13]  /*0a70*/  ISETP.NE.AND P0, PT, R2, 0x1, PT ;  /* 0x000000010200780c */ /* 0x000fda0003f05270 */
[----:B------:R-:W-:Y:S08]  /*0a80*/  @!P0 BAR.ARV 0x9, 0x100 ;  /* 0x0244000000008b1d */ /* 0x000ff00000002000 */
[----:B------:R-:W-:Y:S01]  /*0a90*/  BAR.SYNC.DEFER_BLOCKING 0x5, 0x200 ;  /* 0x0148000000007b1d */ /* 0x000fe20000010000 */
[----:B-1----:R-:W-:-:S06]  /*0aa0*/  ULEA UR4, UR5, UR4, 0x18 ;  /* 0x0000000405047291 */ /* 0x002fcc000f8ec03f */
[----:B------:R-:W-:Y:S01]  /*0ab0*/  IMAD.U32 R2, RZ, RZ, UR4 ;  /* 0x00000004ff027e24 */ /* 0x000fe2000f8e00ff */
[----:B------:R-:W-:-:S04]  /*0ac0*/  ULDC UR4, c[0x0][0xc3c] ;  /* 0x00030f0000047ab9 */ /* 0x000fc80000000800 */
[----:B------:R-:W0:Y:S01]  /*0ad0*/  LDS.128 R32, [R2+0x308d0] ;  /* 0x0308d00002207984 */ /* 0x000e220000000c00 */
[----:B------:R-:W-:Y:S06]  /*0ae0*/  BAR.ARV 0x4, 0x200 ;  /* 0x0108000000007b1d */ /* 0x000fec0000002000 */
[----:B---3--:R-:W-:-:S04]  /*0af0*/  LOP3.LUT R0, R0, 0xffffffef, RZ, 0xc0, !PT ;  /* 0xffffffef00007812 */ /* 0x008fc800078ec0ff */
[----:B------:R-:W-:-:S05]  /*0b00*/  @P0 LOP3.LUT R0, R0, 0x10, RZ, 0xfc, !PT ;  /* 0x0000001000000812 */ /* 0x000fca00078efcff */
[----:B------:R4:W-:Y:S01]  /*0b10*/  STL [R1], R0 ;  /* 0x0000000001007387 */ /* 0x0009e20000100800 */
[----:B0-----:R-:W-:-:S13]  /*0b20*/  ISETP.GE.AND P0, PT, R35, UR4, PT ;  /* 0x0000000423007c0c */ /* 0x001fda000bf06270 */
[----:B----4-:R-:W-:Y:S05]  /*0b30*/  @P0 BRA `(.L_x_12531) ;  /* 0x0000018c00b80947 */ /* 0x010fea0003800000 */
[----:B------:R-:W2:Y:S01]  /*0b40*/  LDL.LU R14, [R1+0x44] ;  /* 0x00004400010e7983 */ /* 0x000ea20000300800 */
[----:B------:R-:W0:Y:S02]  /*0b50*/  S2R R0, SR_TID.X ;  /* 0x0000000000007919 */ /* 0x000e240000002100 */
[----:B0-----:R-:W-:-:S05]  /*0b60*/  VIADD R13, R0, 0xffffff80 ;  /* 0xffffff80000d7836 */ /* 0x001fca0000000000 */
[----:B------:R-:W-:-:S04]  /*0b70*/  SHF.R.S32.HI R0, RZ, 0x1f, R13 ;  /* 0x0000001fff007819 */ /* 0x000fc8000001140d */
[CC--:B------:R-:W-:Y:S02]  /*0b80*/  LEA.HI R3, R0.reuse, R13.reuse, RZ, 0x7 ;  /* 0x0000000d00037211 */ /* 0x0c0fe400078f38ff */
[----:B------:R-:W-:Y:S02]  /*0b90*/  LEA.HI R4, R0, R13, RZ, 0x4 ;  /* 0x0000000d00047211 */ /* 0x000fe400078f20ff */
[----:B------:R-:W-:-:S05]  /*0ba0*/  LOP3.LUT R5, R3, 0xffffff80, RZ, 0xc0, !PT ;  /* 0xffffff8003057812 */ /* 0x000fca00078ec0ff */
[C---:B------:R-:W-:Y:S01]  /*0bb0*/  IMAD.IADD R12, R13.reuse, 0x1, -R5 ;  /* 0x000000010d0c7824 */ /* 0x040fe200078e0a05 */
[C---:B------:R-:W-:Y:S02]  /*0bc0*/  LOP3.LUT R5, R4.reuse, 0xfffffff0, RZ, 0xc0, !PT ;  /* 0xfffffff004057812 */ /* 0x040fe400078ec0ff */
[----:B------:R-:W-:Y:S02]  /*0bd0*/  SHF.R.S32.HI R7, RZ, 0x4, R4 ;  /* 0x00000004ff077819 */ /* 0x000fe40000011404 */
[----:B------:R-:W-:Y:S01]  /*0be0*/  SHF.R.S32.HI R9, RZ, 0x1f, R12 ;  /* 0x0000001fff097819 */ /* 0x000fe2000001140c */
[----:B------:R-:W-:Y:S01]  /*0bf0*/  IMAD.IADD R5, R13, 0x1, -R5 ;  /* 0x000000010d057824 */ /* 0x000fe200078e0a05 */
[----:B------:R-:W-:Y:S02]  /*0c00*/  LEA.HI R6, R4, R7, RZ, 0x1 ;  /* 0x0000000704067211 */ /* 0x000fe400078f08ff */
[----:B------:R-:W-:Y:S02]  /*0c10*/  LEA.HI R8, R9, R12, RZ, 0x2 ;  /* 0x0000000c09087211 */ /* 0x000fe400078f10ff */
[----:B------:R-:W-:-:S02]  /*0c20*/  SHF.R.S32.HI R4, RZ, 0x1f, R5 ;  /* 0x0000001fff047819 */ /* 0x000fc40000011405 */
        /* <DEDUP_REMOVED lines=8> */
[----:B------:R-:W-:Y:S02]  /*0cb0*/  SHF.R.S32.HI R15, RZ, 0x7, R3 ;  /* 0x00000007ff0f7819 */ /* 0x000fe40000011403 */
[----:B------:R-:W-:Y:S02]  /*0cc0*/  LEA.HI R9, R9, R12, RZ, 0x5 ;  /* 0x0000000c09097211 */ /* 0x000fe400078f28ff */
[----:B------:R-:W-:Y:S01]  /*0cd0*/  LEA.HI R8, R0, R13, RZ, 0x5 ;  /* 0x0000000d00087211 */ /* 0x000fe200078f28ff */
[----:B------:R-:W-:Y:S01]  /*0ce0*/  IMAD.IADD R6, R5, 0x1, -R6 ;  /* 0x0000000105067824 */ /* 0x000fe200078e0a06 */
[----:B------:R-:W-:Y:S01]  /*0cf0*/  IADD3 R12, R10, -R11, RZ ;  /* 0x8000000b0a0c7210 */ /* 0x000fe20007ffe0ff */
[----:B------:R-:W-:Y:S01]  /*0d00*/  IMAD.HI R10, R15, 0x55555556, RZ ;  /* 0x555555560f0a7827 */ /* 0x000fe200078e02ff */
[----:B------:R-:W-:-:S02]  /*0d10*/  SHF.R.S32.HI R9, RZ, 0x5, R9 ;  /* 0x00000005ff097819 */ /* 0x000fc40000011409 */
[----:B------:R-:W-:Y:S01]  /*0d20*/  SHF.R.S32.HI R16, RZ, 0x5, R8 ;  /* 0x00000005ff107819 */ /* 0x000fe20000011408 */
[----:B------:R-:W-:Y:S01]  /*0d30*/  IMAD.SHL.U32 R3, R6, 0x40, RZ ;  /* 0x0000004006037824 */ /* 0x000fe200078e00ff */
[----:B------:R-:W-:Y:S01]  /*0d40*/  LEA.HI R11, R10, R10, RZ, 0x1 ;  /* 0x0000000a0a0b7211 */ /* 0x000fe200078f08ff */
[----:B------:R-:W-:Y:S01]  /*0d50*/  IMAD R12, R9, 0x10, R12 ;  /* 0x00000010090c7824 */ /* 0x000fe200078e020c */
[----:B------:R-:W-:Y:S01]  /*0d60*/  LEA.HI R0, R0, R13, RZ, 0x2 ;  /* 0x0000000d00007211 */ /* 0x000fe200078f10ff */
[----:B------:R-:W-:Y:S01]  /*0d70*/  IMAD.SHL.U32 R9, R16, 0x400, RZ ;  /* 0x0000040010097824 */ /* 0x000fe200078e00ff */
[----:B------:R-:W-:Y:S01]  /*0d80*/  LOP3.LUT R3, R3, 0x1c0, RZ, 0xc0, !PT ;  /* 0x000001c003037812 */ /* 0x000fe200078ec0ff */
[----:B------:R-:W-:Y:S01]  /*0d90*/  IMAD.SHL.U32 R8, R7, 0x8, RZ ;  /* 0x0000000807087824 */ /* 0x000fe200078e00ff */
[----:B------:R-:W-:Y:S01]  /*0da0*/  SHF.R.S32.HI R18, RZ, 0x2, R0 ;  /* 0x00000002ff127819 */ /* 0x000fe20000011400 */
[----:B------:R-:W-:Y:S01]  /*0db0*/  IMAD R5, R5, 0x40, R9 ;  /* 0x0000004005057824 */ /* 0x000fe200078e0209 */
[----:B------:R-:W-:Y:S01]  /*0dc0*/  SHF.R.U32.HI R10, RZ, 0x3, R3 ;  /* 0x00000003ff0a7819 */ /* 0x000fe20000011603 */
[----:B------:R-:W-:Y:S01]  /*0dd0*/  IMAD.SHL.U32 R4, R4, 0x40, RZ ;  /* 0x0000004004047824 */ /* 0x000fe200078e00ff */
[----:B------:R-:W-:Y:S01]  /*0de0*/  LOP3.LUT R7, R3, 0x8, R8, 0xf8, !PT ;  /* 0x0000000803077812 */ /* 0x000fe200078ef808 */
[----:B------:R-:W-:-:S02]  /*0df0*/  IMAD R11, R11, -0x3, R15 ;  /* 0xfffffffd0b0b7824 */ /* 0x000fc400078e020f */
[----:B------:R-:W-:Y:S01]  /*0e00*/  IMAD.IADD R5, R8, 0x1, R5 ;  /* 0x0000000108057824 */ /* 0x000fe200078e0205 */
[----:B------:R-:W-:Y:S01]  /*0e10*/  LOP3.LUT R7, R7, R10, RZ, 0x3c, !PT ;  /* 0x0000000a07077212 */ /* 0x000fe200078e3cff */
[----:B------:R-:W-:Y:S01]  /*0e20*/  IMAD R3, R11, 0x40, R12 ;  /* 0x000000400b037824 */ /* 0x000fe200078e020c */
[----:B------:R-:W-:Y:S01]  /*0e30*/  LOP3.LUT R4, R4, 0x7ffffe00, RZ, 0xc0, !PT ;  /* 0x7ffffe0004047812 */ /* 0x000fe200078ec0ff */
[----:B------:R-:W-:Y:S01]  /*0e40*/  VIADD R8, R18, 0x60 ;  /* 0x0000006012087836 */ /* 0x000fe20000000000 */
[----:B------:R-:W-:Y:S02]  /*0e50*/  STL [R1+0xac], R5 ;  /* 0x0000ac0501007387 */ /* 0x000fe40000100800 */
[----:B------:R-:W-:Y:S02]  /*0e60*/  IADD3 R7, R7, R4, R9 ;  /* 0x0000000407077210 */ /* 0x000fe40007ffe009 */
[----:B------:R0:W-:Y:S01]  /*0e70*/  STL [R1+0xa8], R3 ;  /* 0x0000a80301007387 */ /* 0x0001e20000100800 */
[----:B------:R-:W-:-:S04]  /*0e80*/  SHF.R.S32.HI R4, RZ, 0x1f, R8 ;  /* 0x0000001fff047819 */ /* 0x000fc80000011408 */
[----:B------:R-:W-:Y:S02]  /*0e90*/  LEA.HI R4, R4, R8, RZ, 0x3 ;  /* 0x0000000804047211 */ /* 0x000fe400078f18ff */
[----:B0-----:R-:W-:Y:S02]  /*0ea0*/  LOP3.LUT R3, R0, 0xfffffffc, RZ, 0xc0, !PT ;  /* 0xfffffffc00037812 */ /* 0x001fe400078ec0ff */
[----:B------:R-:W-:Y:S01]  /*0eb0*/  SHF.R.S32.HI R5, RZ, 0x1f, R0 ;  /* 0x0000001fff057819 */ /* 0x000fe20000011400 */
[----:B------:R-:W-:Y:S02]  /*0ec0*/  IMAD.SHL.U32 R0, R8, 0x40, RZ ;  /* 0x0000004008007824 */ /* 0x000fe400078e00ff */
[----:B------:R-:W-:Y:S01]  /*0ed0*/  IMAD.IADD R3, R13, 0x1, -R3 ;  /* 0x000000010d037824 */ /* 0x000fe200078e0a03 */
[----:B------:R-:W-:Y:S01]  /*0ee0*/  LEA.HI R5, R5, R18, RZ, 0x3 ;  /* 0x0000001205057211 */ /* 0x000fe200078f18ff */
[----:B------:R-:W-:Y:S01]  /*0ef0*/  IMAD.SHL.U32 R4, R4, 0x40, RZ ;  /* 0x0000004004047824 */ /* 0x000fe200078e00ff */
[----:B------:R-:W-:Y:S01]  /*0f00*/  R2P PR, R6, 0x6 ;  /* 0x0000000606007804 */ /* 0x000fe20000000000 */
[----:B------:R-:W-:Y:S01]  /*0f10*/  IMAD.SHL.U32 R16, R3, 0x8, RZ ;  /* 0x0000000803107824 */ /* 0x000fe200078e00ff */
[----:B------:R-:W-:Y:S01]  /*0f20*/  SHF.R.S32.HI R9, RZ, 0x1f, R18 ;  /* 0x0000001fff097819 */ /* 0x000fe20000011412 */
[----:B------:R-:W-:Y:S01]  /*0f30*/  IMAD R9, R7, 0x2, R2 ;  /* 0x0000000207097824 */ /* 0x000fe200078e0202 */
[----:B------:R-:W-:Y:S01]  /*0f40*/  LOP3.LUT R0, R0, 0x1c0, RZ, 0xc0, !PT ;  /* 0x000001c000007812 */ /* 0x000fe200078ec0ff */
[----:B------:R-:W-:Y:S01]  /*0f50*/  IMAD.SHL.U32 R22, R3, 0x4, RZ ;  /* 0x0000000403167824 */ /* 0x000fe200078e00ff */
[----:B------:R-:W-:Y:S01]  /*0f60*/  LOP3.LUT R5, R5, 0xfffffff8, RZ, 0xc0, !PT ;  /* 0xfffffff805057812 */ /* 0x000fe200078ec0ff */
[----:B------:R-:W-:Y:S01]  /*0f70*/  STL [R1+0x98], RZ ;  /* 0x000098ff01007387 */ /* 0x000fe20000100800 */
[----:B------:R-:W-:-:S02]  /*0f80*/  SHF.R.U32.HI R8, RZ, 0x3, R0 ;  /* 0x00000003ff087819 */ /* 0x000fc40000011600 */
[----:B------:R-:W-:Y:S01]  /*0f90*/  LOP3.LUT R3, R0, 0x38, R16, 0xf8, !PT ;  /* 0x0000003800037812 */ /* 0x000fe200078ef810 */
[----:B------:R-:W-:Y:S01]  /*0fa0*/  STL [R1+0x18], RZ ;  /* 0x000018ff01007387 */ /* 0x000fe20000100800 */
[----:B------:R-:W-:Y:S01]  /*0fb0*/  LOP3.LUT R7, R4, 0xfffffe00, RZ, 0xc0, !PT ;  /* 0xfffffe0004077812 */ /* 0x000fe200078ec0ff */
[C---:B------:R-:W-:Y:S01]  /*0fc0*/  VIADD R4, R9.reuse, 0x1e820 ;  /* 0x0001e82009047836 */ /* 0x040fe20000000000 */
[----:B------:R-:W-:Y:S01]  /*0fd0*/  MOV R6, 0x40 ;  /* 0x0000004000067802 */ /* 0x000fe20000000f00 */
[----:B------:R0:W-:Y:S01]  /*0fe0*/  STL [R1+0x1c], R9 ;  /* 0x00001c0901007387 */ /* 0x0001e20000100800 */
[----:B------:R-:W-:Y:S01]  /*0ff0*/  IADD3 R0, R9, 0x1e800, RZ ;  /* 0x0001e80009007810 */ /* 0x000fe20007ffe0ff */
[----:B0-----:R-:W-:Y:S01]  /*1000*/  IMAD.IADD R9, R18, 0x1, -R5 ;  /* 0x0000000112097824 */ /* 0x001fe200078e0a05 */
[----:B------:R-:W-:Y:S02]  /*1010*/  LOP3.LUT R5, R7, R3, R8, 0xf6, !PT ;  /* 0x0000000307057212 */ /* 0x000fe400078ef608 */
[----:B------:R-:W-:Y:S01]  /*1020*/  SEL R3, R6, 0xffffffc0, !P2 ;  /* 0xffffffc006037807 */ /* 0x000fe20005000000 */
[----:B------:R-:W-:-:S02]  /*1030*/  @P1 VIADD R4, R0, 0xffffffe0 ;  /* 0xffffffe000041836 */ /* 0x000fc40000000000 */
[----:B------:R-:W-:Y:S01]  /*1040*/  IMAD R5, R5, 0x2, R2 ;  /* 0x0000000205057824 */ /* 0x000fe200078e0202 */
[----:B------:R-:W-:Y:S01]  /*1050*/  STL [R1+0x7c], R7 ;  /* 0x00007c0701007387 */ /* 0x000fe20000100800 */
[----:B------:R-:W-:-:S03]  /*1060*/  IMAD.IADD R0, R0, 0x1, R3 ;  /* 0x0000000100007824 */ /* 0x000fc600078e0203 */
[----:B------:R-:W-:Y:S04]  /*1070*/  STL [R1+0x68], R9 ;  /* 0x0000680901007387 */ /* 0x000fe80000100800 */
[----:B------:R-:W-:Y:S04]  /*1080*/  STL [R1+0x80], R4 ;  /* 0x0000800401007387 */ /* 0x000fe80000100800 */
[----:B------:R0:W-:Y:S04]  /*1090*/  STL [R1+0xa4], R5 ;  /* 0x0000a40501007387 */ /* 0x0001e80000100800 */
[----:B------:R1:W-:Y:S01]  /*10a0*/  STL [R1+0x24], R0 ;  /* 0x0000240001007387 */ /* 0x0003e20000100800 */
[----:B0-----:R-:W-:-:S02]  /*10b0*/  IMAD.IADD R5, R3, 0x1, R4 ;  /* 0x0000000103057824 */ /* 0x001fc400078e0204 */
[C---:B------:R-:W-:Y:S01]  /*10c0*/  VIADD R3, R4.reuse, 0x6000 ;  /* 0x0000600004037836 */ /* 0x040fe20000000000 */
[----:B-1----:R-:W-:Y:S02]  /*10d0*/  IADD3 R0, R4, 0xc000, RZ ;  /* 0x0000c00004007810 */ /* 0x002fe40007ffe0ff */
[----:B------:R0:W-:Y:S04]  /*10e0*/  STL [R1+0x20], R5 ;  /* 0x0000200501007387 */ /* 0x0001e80000100800 */
[----:B------:R0:W-:Y:S04]  /*10f0*/  STL [R1+0x84], R0 ;  /* 0x0000840001007387 */ /* 0x0001e80000100800 */
[----:B------:R0:W-:Y:S01]  /*1100*/  STL [R1+0x88], R3 ;  /* 0x0000880301007387 */ /* 0x0001e20000100800 */
[----:B------:R-:W-:Y:S01]  /*1110*/  IMAD.MOV.U32 R19, RZ, RZ, RZ ;  /* 0x000000ffff137224 */ /* 0x000fe200078e00ff */
[----:B------:R-:W-:Y:S01]  /*1120*/  CS2R R152, SRZ ;  /* 0x0000000000987805 */ /* 0x000fe2000001ff00 */
[----:B------:R-:W-:Y:S01]  /*1130*/  VIADD R154, R22, 0x10 ;  /* 0x00000010169a7836 */ /* 0x000fe20000000000 */
[----:B0-2---:R-:W-:-:S07]  /*1140*/  LOP3.LUT R156, R14, 0x1, RZ, 0xfc, !PT ;  /* 0x000000010e9c7812 */ /* 0x005fce00078efcff */
.L_x_12660:
[----:B01-3--:R-:W0:Y:S02]  /*1150*/  LDC.64 R4, c[0x0][0xc88] ;  /* 0x00032200ff047b82 */ /* 0x00be240000000a00 */
[----:B0-----:R-:W-:-:S05]  /*1160*/  IMAD.WIDE R4, R35, 0x4, R4 ;  /* 0x0000000423047825 */ /* 0x001fca00078e0204 */
[----:B--2---:R-:W2:Y:S01]  /*1170*/  LDG.E R38, desc[UR56][R4.64] ;  /* 0x0000003804267981 */ /* 0x004ea2000c1e1900 */
        /* <DEDUP_REMOVED lines=37> */
[----:B0---4-:R-:W-:Y:S06]  /*13d0*/  @P2 BRA `(.L_x_12532) ;  /* 0x0000000000242947 */ /* 0x011fec0003800000 */
        /* <DEDUP_REMOVED lines=9> */
.L_x_12532:
        /* <DEDUP_REMOVED lines=15> */
.L_x_12533:
[----:B------:R-:W-:Y:S05]  /*1560*/  @!P0 BRA `(.L_x_12534) ;  /* 0x00000000000c8947 */ /* 0x000fea0003800000 */
[----:B------:R-:W2:Y:S04]  /*1570*/  LDG.E R3, desc[UR56][R8.64] ;  /* 0x0000003808037981 */ /* 0x000ea8000c1e1900 */
[----:B------:R-:W2:Y:S02]  /*1580*/  LDG.E R32, desc[UR56][R8.64+0x4] ;  /* 0x0000043808207981 */ /* 0x000ea4000c1e1900 */
[----:B--2---:R-:W-:-:S07]  /*1590*/  IMAD.IADD R32, R32, 0x1, -R3 ;  /* 0x0000000120207824 */ /* 0x004fce00078e0a03 */
.L_x_12534:
[----:B------:R-:W-:Y:S01]  /*15a0*/  ULDC.64 UR4, c[0x0][0xa10] ;  /* 0x0002840000047ab9 */ /* 0x000fe20000000a00 */
[----:B------:R-:W2:Y:S01]  /*15b0*/  LDL.LU R34, [R1] ;  /* 0x0000000001227983 */ /* 0x000ea20000300800 */
[----:B------:R-:W-:-:S04]  /*15c0*/  ISETP.NE.U32.AND P0, PT, RZ, UR4, PT ;  /* 0x00000004ff007c0c */ /* 0x000fc8000bf05070 */
[----:B------:R-:W-:Y:S01]  /*15d0*/  ISETP.NE.AND.EX P0, PT, RZ, UR5, PT, P0 ;  /* 0x00000005ff007c0c */ /* 0x000fe2000bf05300 */
[----:B------:R-:W-:-:S12]  /*15e0*/  ULDC.64 UR4, c[0x0][0xa30] ;  /* 0x00028c0000047ab9 */ /* 0x000fd80000000a00 */
[----:B0-----:R-:W0:Y:S02]  /*15f0*/  @P0 LDC.64 R4, c[0x0][0xa10] ;  /* 0x00028400ff040b82 */ /* 0x001e240000000a00 */
[----:B0-----:R-:W-:-:S05]  /*1600*/  @P0 IMAD.WIDE R4, R38, 0x4, R4 ;  /* 0x0000000426040825 */ /* 0x001fca00078e0204 */
[----:B------:R-:W3:Y:S04]  /*1610*/  @P0 LDG.E R0, desc[UR56][R4.64] ;  /* 0x0000003804000981 */ /* 0x000ee8000c1e1900 */
[----:B------:R-:W3:Y:S01]  /*1620*/  @P0 LDG.E R3, desc[UR56][R4.64+0x4] ;  /* 0x0000043804030981 */ /* 0x000ee2000c1e1900 */
[----:B------:R-:W-:Y:S02]  /*1630*/  ISETP.NE.U32.AND P1, PT, RZ, UR4, PT ;  /* 0x00000004ff007c0c */ /* 0x000fe4000bf25070 */
[----:B-----5:R-:W-:Y:S02]  /*1640*/  MOV R25, R32 ;  /* 0x0000002000197202 */ /* 0x020fe40000000f00 */
[----:B------:R-:W-:-:S13]  /*1650*/  ISETP.NE.AND.EX P1, PT, RZ, UR5, PT, P1 ;  /* 0x00000005ff007c0c */ /* 0x000fda000bf25310 */
[----:B------:R-:W-:-:S04]  /*1660*/  @P1 IADD3 R6, P2, R36, UR4, RZ ;  /* 0x0000000424061c10 */ /* 0x000fc8000ff5e0ff */
[----:B------:R-:W-:-:S05]  /*1670*/  @P1 IADD3.X R7, R37, UR5, RZ, P2, !PT ;  /* 0x0000000525071c10 */ /* 0x000fca00097fe4ff */
[----:B------:R0:W5:Y:S01]  /*1680*/  @P1 LDG.E R25, desc[UR56][R6.64] ;  /* 0x0000003806191981 */ /* 0x000162000c1e1900 */
[----:B------:R-:W-:Y:S01]  /*1690*/  IMAD.IADD R12, R32, 0x1, -R11 ;  /* 0x00000001200c7824 */ /* 0x000fe200078e0a0b */
[----:B------:R-:W-:Y:S01]  /*16a0*/  LOP3.LUT R13, R10, 0xff, RZ, 0xc0, !PT ;  /* 0x000000ff0a0d7812 */ /* 0x000fe200078ec0ff */
[----:B------:R-:W-:Y:S01]  /*16b0*/  BSSY B0, `(.L_x_12535) ;  /* 0x000002d000007945 */ /* 0x000fe20003800000 */
[----:B------:R-:W-:-:S03]  /*16c0*/  SHF.R.U32.HI R8, RZ, 0x10, R10 ;  /* 0x00000010ff087819 */ /* 0x000fc6000001160a */
[----:B------:R0:W-:Y:S01]  /*16d0*/  STL [R1+0xa0], R13 ;  /* 0x0000a00d01007387 */ /* 0x0001e20000100800 */
        /* <DEDUP_REMOVED lines=27> */
[----:B0-----:R-:W-:Y:S01]  /*1890*/  MOV R4, RZ ;  /* 0x000000ff00047202 */ /* 0x001fe20000000f00 */
        /* <DEDUP_REMOVED lines=14> */
.L_x_12536:
[----:B------:R-:W-:Y:S05]  /*1980*/  BSYNC B0 ;  /* 0x0000000000007941 */ /* 0x000fea0003800000 */
.L_x_12535:
        /* <DEDUP_REMOVED lines=24> */
[----:B------:R-:W-:Y:S01]  /*1b10*/  MOV R4, UR4 ;  /* 0x0000000400047c02 */ /* 0x000fe20008000f00 */
        /* <DEDUP_REMOVED lines=12> */
.L_x_12539:
[----:B------:R-:W-:Y:S05]  /*1be0*/  BSYNC B6 ;  /* 0x0000000000067941 */ /* 0x000fea0003800000 */
.L_x_12538:
        /* <DEDUP_REMOVED lines=11> */
[----:B------:R-:W-:Y:S01]  /*1ca0*/  IMAD.U32 R10, RZ, RZ, UR6 ;  /* 0x00000006ff0a7e24 */ /* 0x000fe2000f8e00ff */
[----:B0-----:R-:W-:Y:S01]  /*1cb0*/  MOV R13, RZ ;  /* 0x000000ff000d7202 */ /* 0x001fe20000000f00 */
[----:B------:R-:W-:Y:S02]  /*1cc0*/  IMAD.U32 R6, RZ, RZ, UR4 ;  /* 0x00000004ff067e24 */ /* 0x000fe4000f8e00ff */
[----:B------:R-:W-:-:S02]  /*1cd0*/  IMAD.U32 R7, RZ, RZ, UR5 ;  /* 0x00000005ff077e24 */ /* 0x000fc4000f8e00ff */
[----:B------:R-:W-:Y:S02]  /*1ce0*/  IMAD.U32 R11, RZ, RZ, UR7 ;  /* 0x00000007ff0b7e24 */ /* 0x000fe4000f8e00ff */
[----:B------:R-:W-:Y:S02]  /*1cf0*/  IMAD.MOV.U32 R8, RZ, RZ, 0x70 ;  /* 0x00000070ff087424 */ /* 0x000fe400078e00ff */
[----:B-1----:R-:W-:-:S07]  /*1d00*/  IMAD.MOV.U32 R12, RZ, RZ, 0x1 ;  /* 0x00000001ff0c7424 */ /* 0x002fce00078e00ff */
[----:B------:R-:W-:-:S07]  /*1d10*/  LEPC R20, `(.L_x_12541) ;  /* 0x000000001014794e */ /* 0x000fce0000000000 */
[----:B--2--5:R-:W-:Y:S05]  /*1d20*/  CALL.ABS.NOINC R14 ;  /* 0x000000000e007343 */ /* 0x024fea0003c00000 */
.L_x_12541:
[----:B------:R-:W-:Y:S05]  /*1d30*/  BSYNC B6 ;  /* 0x0000000000067941 */ /* 0x000fea0003800000 */
.L_x_12540:
[----:B------:R-:W-:Y:S01]  /*1d40*/  ULDC.64 UR4, c[0x0][0x9f8] ;  /* 0x00027e0000047ab9 */ /* 0x000fe20000000a00 */
[----:B------:R-:W-:Y:S01]  /*1d50*/  IMAD.MOV.U32 R0, RZ, RZ, R38 ;  /* 0x000000ffff007224 */ /* 0x000fe200078e0026 */
[----:B------:R-:W-:Y:S01]  /*1d60*/  ISETP.NE.U32.AND P0, PT, RZ, UR4, PT ;  /* 0x00000004ff007c0c */ /* 0x000fe2000bf05070 */
[----:B------:R-:W2:Y:S01]  /*1d70*/  LDL R12, [R1+0x68] ;  /* 0x00006800010c7983 */ /* 0x000ea20000100800 */
[----:B------:R-:W0:Y:S02]  /*1d80*/  LDC.64 R58, c[0x0][0x300] ;  /* 0x0000c000ff3a7b82 */ /* 0x000e240000000a00 */
[----:B------:R-:W-:Y:S01]  /*1d90*/  ISETP.NE.AND.EX P0, PT, RZ, UR5, PT, P0 ;  /* 0x00000005ff007c0c */ /* 0x000fe2000bf05300 */
[----:B------:R-:W3:Y:S01]  /*1da0*/  LDL R14, [R1+0x7c] ;  /* 0x00007c00010e7983 */ /* 0x000ee20000100800 */
[----:B------:R-:W1:Y:S01]  /*1db0*/  S2R R31, SR_TID.X ;  /* 0x00000000001f7919 */ /* 0x000e620000002100 */
[----:B------:R-:W-:-:S03]  /*1dc0*/  IMAD.IADD R41, R35, 0x1, R32 ;  /* 0x0000000123297824 */ /* 0x000fc600078e0220 */
[----:B------:R-:W4:Y:S07]  /*1dd0*/  LDC R39, c[0x0][0x3f4] ;  /* 0x0000fd00ff277b82 */ /* 0x000f2e0000000800 */
[----:B------:R-:W-:Y:S01]  /*1de0*/  @P0 IADD3 R4, P1, R36, UR4, RZ ;  /* 0x0000000424040c10 */ /* 0x000fe2000ff3e0ff */
[----:B------:R-:W4:Y:S03]  /*1df0*/  LDC.64 R20, c[0x0][0x3f8] ;  /* 0x0000fe00ff147b82 */ /* 0x000f260000000a00 */
[----:B------:R-:W-:Y:S01]  /*1e00*/  @P0 IADD3.X R5, R37, UR5, RZ, P1, !PT ;  /* 0x0000000525050c10 */ /* 0x000fe20008ffe4ff */
[----:B------:R-:W-:-:S04]  /*1e10*/  ULDC.64 UR4, c[0x0][0xa08] ;  /* 0x0002820000047ab9 */ /* 0x000fc80000000a00 */
[----:B------:R1:W3:Y:S01]  /*1e20*/  @P0 LDG.E R0, desc[UR56][R4.64] ;  /* 0x0000003804000981 */ /* 0x0002e2000c1e1900 */
[----:B------:R-:W-:Y:S01]  /*1e30*/  SHF.R.S32.HI R43, RZ, 0x1f, R41 ;  /* 0x0000001fff2b7819 */ /* 0x000fe20000011429 */
[-C--:B0-----:R-:W-:Y:S01]  /*1e40*/  IMAD.WIDE.U32 R6, R41, R58.reuse, RZ ;  /* 0x0000003a29067225 */ /* 0x081fe200078e00ff */
[----:B------:R-:W-:Y:S02]  /*1e50*/  ISETP.NE.U32.AND P0, PT, RZ, UR4, PT ;  /* 0x00000004ff007c0c */ /* 0x000fe4000bf05070 */
[----:B------:R-:W-:Y:S01]  /*1e60*/  SHF.R.S32.HI R40, RZ, 0x1f, R18 ;  /* 0x0000001fff287819 */ /* 0x000fe20000011412 */
[----:B------:R-:W-:Y:S01]  /*1e70*/  IMAD R8, R43, R58, RZ ;  /* 0x0000003a2b087224 */ /* 0x000fe200078e02ff */
[----:B------:R-:W-:Y:S01]  /*1e80*/  ISETP.NE.AND.EX P0, PT, RZ, UR5, PT, P0 ;  /* 0x00000005ff007c0c */ /* 0x000fe2000bf05300 */
[----:B------:R-:W-:Y:S01]  /*1e90*/  ULDC.64 UR4, c[0x0][0x308] ;  /* 0x0000c20000047ab9 */ /* 0x000fe20000000a00 */
[----:B------:R-:W-:Y:S01]  /*1ea0*/  SHF.R.S32.HI R17, RZ, 0x1f, R16 ;  /* 0x0000001fff117819 */ /* 0x000fe20000011410 */
[----:B------:R-:W-:-:S04]  /*1eb0*/  IMAD R3, R41, R59, R8 ;  /* 0x0000003b29037224 */ /* 0x000fc800078e0208 */
[----:B------:R-:W-:Y:S01]  /*1ec0*/  IMAD.IADD R7, R7, 0x1, R3 ;  /* 0x0000000107077824 */ /* 0x000fe200078e0203 */
[----:B-1----:R-:W-:Y:S01]  /*1ed0*/  SHF.R.U32.HI R38, RZ, 0x7, R31 ;  /* 0x00000007ff267819 */ /* 0x002fe2000001161f */
[----:B------:R-:W-:-:S03]  /*1ee0*/  IMAD.WIDE.U32 R4, R42, UR4, R6 ;  /* 0x000000042a047c25 */ /* 0x000fc6000f8e0006 */
[----:B------:R-:W-:Y:S01]  /*1ef0*/  ISETP.NE.AND P6, PT, R38, 0x1, PT ;  /* 0x000000012600780c */ /* 0x000fe20003fc5270 */
[----:B------:R-:W0:Y:S01]  /*1f00*/  LDC.64 R6, c[0x0][0x408] ;  /* 0x00010200ff067b82 */ /* 0x000e220000000a00 */
[----:B------:R-:W-:Y:S01]  /*1f10*/  IMAD R5, R42, UR5, R5 ;  /* 0x000000052a057c24 */ /* 0x000fe2000f8e0205 */
[----:B------:R-:W-:Y:S01]  /*1f20*/  ULDC.64 UR4, c[0x0][0x310] ;  /* 0x0000c40000047ab9 */ /* 0x000fe20000000a00 */
[--C-:B------:R-:W-:Y:S01]  /*1f30*/  SHF.R.S32.HI R23, RZ, 0x1f, R22.reuse ;  /* 0x0000001fff177819 */ /* 0x100fe20000011416 */
[----:B------:R-:W-:Y:S02]  /*1f40*/  VIADD R75, R38, 0x8 ;  /* 0x00000008264b7836 */ /* 0x000fe40000000000 */
[----:B----4-:R-:W-:-:S04]  /*1f50*/  IMAD.WIDE.U32 R56, R18, R20, R22 ;  /* 0x0000001412387225 */ /* 0x010fc800078e0016 */
[----:B------:R-:W-:-:S04]  /*1f60*/  VIADD R32, R18, 0x60 ;  /* 0x0000006012207836 */ /* 0x000fc80000000000 */
[----:B------:R-:W-:Y:S02]  /*1f70*/  IMAD.SHL.U32 R32, R32, 0x40, RZ ;  /* 0x0000004020207824 */ /* 0x000fe400078e00ff */
[----:B0-----:R-:W-:-:S03]  /*1f80*/  IMAD.WIDE.U32 R10, R18, R6, R22 ;  /* 0x00000006120a7225 */ /* 0x001fc600078e0016 */
[----:B------:R-:W-:-:S04]  /*1f90*/  LOP3.LUT R32, R32, 0x1c0, RZ, 0xc0, !PT ;  /* 0x000001c020207812 */ /* 0x000fc800078ec0ff */
[----:B------:R-:W-:Y:S01]  /*1fa0*/  SHF.R.U32.HI R32, RZ, 0x3, R32 ;  /* 0x00000003ff207819 */ /* 0x000fe20000011620 */
[----:B------:R-:W-:Y:S02]  /*1fb0*/  IMAD R31, R21, 0xc0, RZ ;  /* 0x000000c0151f7824 */ /* 0x000fe400078e02ff */
[----:B------:R-:W-:Y:S02]  /*1fc0*/  IMAD R73, R59, 0xc0, RZ ;  /* 0x000000c03b497824 */ /* 0x000fe400078e02ff */
[----:B------:R-:W-:Y:S02]  /*1fd0*/  IMAD R71, R7, 0xc0, RZ ;  /* 0x000000c007477824 */ /* 0x000fe400078e02ff */
[----:B------:R-:W-:Y:S02]  /*1fe0*/  VIADD R78, R16, 0x20 ;  /* 0x00000020104e7836 */ /* 0x000fe40000000000 */
[----:B------:R-:W-:Y:S02]  /*1ff0*/  IMAD.SHL.U32 R74, R39, 0x2, RZ ;  /* 0x00000002274a7824 */ /* 0x000fe400078e00ff */
[C---:B--2---:R-:W-:Y:S01]  /*2000*/  IMAD.SHL.U32 R79, R12.reuse, 0x40, RZ ;  /* 0x000000400c4f7824 */ /* 0x044fe200078e00ff */
[----:B------:R-:W-:Y:S01]  /*2010*/  LOP3.LUT P1, RZ, R12, 0x4, RZ, 0xc0, !PT ;  /* 0x000000040cff7812 */ /* 0x000fe2000782c0ff */
[----:B------:R-:W-:-:S05]  /*2020*/  VIADD R12, R18, 0x60 ;  /* 0x00000060120c7836 */ /* 0x000fca0000000000 */
[----:B------:R-:W-:Y:S02]  /*2030*/  SHF.R.S32.HI R77, RZ, 0x1f, R12 ;  /* 0x0000001fff4d7819 */ /* 0x000fe4000001140c */
[----:B------:R-:W0:Y:S01]  /*2040*/  S2R R12, SR_TID.X ;  /* 0x00000000000c7919 */ /* 0x000e220000002100 */
[----:B---3--:R-:W-:Y:S02]  /*2050*/  SHF.R.S32.HI R3, RZ, 0x1f, R0 ;  /* 0x0000001fff037819 */ /* 0x008fe40000011400 */
[----:B------:R-:W-:Y:S02]  /*2060*/  SEL R61, R0, RZ, !P0 ;  /* 0x000000ff003d7207 */ /* 0x000fe40004000000 */
[----:B------:R-:W-:-:S03]  /*2070*/  SEL R3, R3, RZ, !P0 ;  /* 0x000000ff03037207 */ /* 0x000fc60004000000 */
[----:B------:R-:W-:-:S04]  /*2080*/  IMAD.WIDE.U32 R62, R61, UR4, R4 ;  /* 0x000000043d3e7c25 */ /* 0x000fc8000f8e0004 */
[----:B------:R-:W-:Y:S02]  /*2090*/  IMAD R0, R3, UR4, RZ ;  /* 0x0000000403007c24 */ /* 0x000fe4000f8e02ff */
[----:B------:R-:W-:-:S04]  /*20a0*/  IMAD.WIDE.U32 R4, R18, R58, R16 ;  /* 0x0000003a12047225 */ /* 0x000fc800078e0010 */
[----:B------:R-:W-:Y:S01]  /*20b0*/  IMAD R81, R61, UR5, R0 ;  /* 0x000000053d517c24 */ /* 0x000fe2000f8e0200 */
[----:B------:R-:W-:Y:S05]  /*20c0*/  @!P6 WARPSYNC.ALL ;  /* 0x000000000000e948 */ /* 0x000fea0003800000 */
[----:B------:R-:W-:Y:S01]  /*20d0*/  IMAD R0, R40, R58, RZ ;  /* 0x0000003a28007224 */ /* 0x000fe200078e02ff */
[----:B------:R-:W-:Y:S01]  /*20e0*/  ULDC.64 UR4, c[0x0][0x330] ;  /* 0x0000cc0000047ab9 */ /* 0x000fe20000000a00 */
[----:B------:R-:W-:Y:S01]  /*20f0*/  IMAD.IADD R81, R63, 0x1, R81 ;  /* 0x000000013f517824 */ /* 0x000fe200078e0251 */
[----:B------:R-:W-:Y:S01]  /*2100*/  @!P6 BAR.SYNC.DEFER_BLOCKING 0x9, 0x100 ;  /* 0x024400000000eb1d */ /* 0x000fe20000010000 */
[----:B------:R-:W-:Y:S01]  /*2110*/  IMAD.WIDE.U32 R8, R42, UR4, R16 ;  /* 0x000000042a087c25 */ /* 0x000fe2000f8e0010 */
[----:B------:R-:W-:-:S03]  /*2120*/  IADD3 R82, P0, R62, R4, RZ ;  /* 0x000000043e527210 */ /* 0x000fc60007f1e0ff */
[----:B------:R-:W-:Y:S02]  /*2130*/  IMAD R0, R18, R59, R0 ;  /* 0x0000003b12007224 */ /* 0x000fe400078e0200 */
[----:B------:R-:W-:Y:S01]  /*2140*/  IMAD R9, R42, UR5, R9 ;  /* 0x000000052a097c24 */ /* 0x000fe2000f8e0209 */
[----:B------:R-:W-:Y:S01]  /*2150*/  ULDC.64 UR4, c[0x0][0x338] ;  /* 0x0000ce0000047ab9 */ /* 0x000fe20000000a00 */
[----:B------:R-:W-:Y:S01]  /*2160*/  IMAD.MOV.U32 R42, RZ, RZ, R34 ;  /* 0x000000ffff2a7224 */ /* 0x000fe200078e0022 */
[----:B------:R-:W-:Y:S01]  /*2170*/  IADD3.X R80, R81, R5, R0, P0, !PT ;  /* 0x0000000551507210 */ /* 0x000fe200007fe400 */
[----:B------:R-:W-:Y:S01]  /*2180*/  IMAD R3, R3, UR4, RZ ;  /* 0x0000000403037c24 */ /* 0x000fe2000f8e02ff */
[----:B------:R-:W-:Y:S01]  /*2190*/  ISETP.GE.AND P0, PT, R16, R39, PT ;  /* 0x000000271000720c */ /* 0x000fe20003f06270 */
[----:B------:R-:W-:Y:S02]  /*21a0*/  IMAD R0, R40, R20, RZ ;  /* 0x0000001428007224 */ /* 0x000fe400078e02ff */
[----:B------:R-:W-:Y:S01]  /*21b0*/  IMAD R37, R61, UR5, R3 ;  /* 0x000000053d257c24 */ /* 0x000fe2000f8e0203 */
[----:B------:R-:W-:Y:S01]  /*21c0*/  SEL R3, R39, RZ, P0 ;  /* 0x000000ff27037207 */ /* 0x000fe20000000000 */
[----:B------:R-:W-:Y:S01]  /*21d0*/  IMAD R5, R18, R21, R0 ;  /* 0x0000001512057224 */ /* 0x000fe200078e0200 */
[----:B------:R-:W-:Y:S01]  /*21e0*/  LOP3.LUT R42, R42, 0xfffffffb, RZ, 0xc0, !PT ;  /* 0xfffffffb2a2a7812 */ /* 0x000fe200078ec0ff */
[----:B------:R-:W-:Y:S01]  /*21f0*/  IMAD R0, R40, R6, RZ ;  /* 0x0000000628007224 */ /* 0x000fe200078e02ff */
[----:B------:R-:W-:Y:S01]  /*2200*/  IADD3 R3, R16, R3, RZ ;  /* 0x0000000310037210 */ /* 0x000fe20007ffe0ff */
[----:B0-----:R-:W-:Y:S01]  /*2210*/  VIADD R38, R12, 0xffffff80 ;  /* 0xffffff800c267836 */ /* 0x001fe20000000000 */
[----:B------:R-:W-:Y:S01]  /*2220*/  @P1 LOP3.LUT R42, R42, 0x4, RZ, 0xfc, !PT ;  /* 0x000000042a2a1812 */ /* 0x000fe200078efcff */
[----:B------:R-:W-:Y:S01]  /*2230*/  IMAD.WIDE.U32 R34, R18, R20, R16 ;  /* 0x0000001412227225 */ /* 0x000fe200078e0010 */
[----:B------:R-:W-:-:S03]  /*2240*/  LOP3.LUT R79, R79, 0x1c0, RZ, 0xc0, !PT ;  /* 0x000001c04f4f7812 */ /* 0x000fc600078ec0ff */
[----:B------:R-:W-:Y:S01]  /*2250*/  IMAD R13, R18, R7, R0 ;  /* 0x00000007120d7224 */ /* 0x000fe200078e0200 */
[----:B------:R-:W-:Y:S02]  /*2260*/  SHF.R.S32.HI R0, RZ, 0x1f, R3 ;  /* 0x0000001fff007819 */ /* 0x000fe40000011403 */
[----:B------:R-:W-:Y:S01]  /*2270*/  SHF.R.S32.HI R36, RZ, 0x1f, R38 ;  /* 0x0000001fff247819 */ /* 0x000fe20000011426 */
[----:B------:R-:W-:Y:S01]  /*2280*/  IMAD.IADD R57, R57, 0x1, R5 ;  /* 0x0000000139397824 */ /* 0x000fe200078e0205 */
[----:B------:R-:W-:Y:S01]  /*2290*/  LEA.HI R0, R0, R3, RZ, 0x3 ;  /* 0x0000000300007211 */ /* 0x000fe200078f18ff */
[----:B------:R-:W-:Y:S01]  /*22a0*/  IMAD.IADD R35, R5, 0x1, R35 ;  /* 0x0000000105237824 */ /* 0x000fe200078e0223 */
[----:B-----5:R-:W-:Y:S01]  /*22b0*/  SHF.R.S32.HI R5, RZ, 0x1f, R25 ;  /* 0x0000001fff057819 */ /* 0x020fe20000011419 */
[----:B------:R-:W-:Y:S01]  /*22c0*/  VIADD R12, R18, 0x60 ;  /* 0x00000060120c7836 */ /* 0x000fe20000000000 */
[----:B------:R0:W-:Y:S01]  /*22d0*/  STL [R1], R42 ;  /* 0x0000002a01007387 */ /* 0x0001e20000100800 */
[----:B------:R-:W-:-:S02]  /*22e0*/  SHF.R.U32.HI R76, RZ, 0x3, R79 ;  /* 0x00000003ff4c7819 */ /* 0x000fc4000001164f */
[----:B------:R-:W-:Y:S02]  /*22f0*/  LOP3.LUT R3, R79, 0x18, R16, 0xf8, !PT ;  /* 0x000000184f037812 */ /* 0x000fe400078ef810 */
[----:B------:R-:W-:Y:S01]  /*2300*/  LEA.HI R36, R36, R38, RZ, 0x5 ;  /* 0x0000002624247211 */ /* 0x000fe200078f28ff */
[----:B------:R-:W-:Y:S01]  /*2310*/  IMAD.WIDE.U32 R60, R61, UR4, R8 ;  /* 0x000000043d3c7c25 */ /* 0x000fe2000f8e0008 */
[----:B------:R-:W-:Y:S01]  /*2320*/  LOP3.LUT R3, R3, R76, RZ, 0x3c, !PT ;  /* 0x0000004c03037212 */ /* 0x000fe200078e3cff */
[----:B------:R-:W-:Y:S02]  /*2330*/  ULDC UR4, c[0x0][0x2f4] ;  /* 0x0000bd0000047ab9 */ /* 0x000fe40000000800 */
[----:B------:R-:W-:Y:S01]  /*2340*/  IMAD.SHL.U32 R12, R12, 0x40, RZ ;  /* 0x000000400c0c7824 */ /* 0x000fe200078e00ff */
[----:B------:R-:W-:Y:S01]  /*2350*/  SHF.R.S32.HI R36, RZ, 0x5, R36 ;  /* 0x00000005ff247819 */ /* 0x000fe20000011424 */
[----:B------:R-:W-:-:S04]  /*2360*/  IMAD.WIDE.U32 R8, R18, R6, R16 ;  /* 0x0000000612087225 */ /* 0x000fc800078e0010 */
[----:B------:R-:W-:Y:S01]  /*2370*/  IMAD R4, R5, R20, RZ ;  /* 0x0000001405047224 */ /* 0x000fe200078e02ff */
[----:B------:R-:W-:Y:S01]  /*2380*/  LOP3.LUT R12, R12, 0x1c0, RZ, 0xc0, !PT ;  /* 0x000001c00c0c7812 */ /* 0x000fe200078ec0ff */
[----:B------:R-:W-:Y:S02]  /*2390*/  IMAD.IADD R11, R11, 0x1, R13 ;  /* 0x000000010b0b7824 */ /* 0x000fe400078e020d */
[----:B------:R-:W-:Y:S02]  /*23a0*/  IMAD.IADD R9, R13, 0x1, R9 ;  /* 0x000000010d097824 */ /* 0x000fe400078e0209 */
[----:B------:R-:W-:Y:S02]  /*23b0*/  IMAD R13, R25, R21, R4 ;  /* 0x00000015190d7224 */ /* 0x000fe400078e0204 */
[----:B------:R-:W-:Y:S02]  /*23c0*/  IMAD R4, R5, R6, RZ ;  /* 0x0000000605047224 */ /* 0x000fe400078e02ff */
[----:B------:R-:W-:Y:S01]  /*23d0*/  IMAD R70, R36, 0x200, R3 ;  /* 0x0000020024467824 */ /* 0x000fe200078e0203 */
[----:B------:R-:W-:-:S02]  /*23e0*/  LOP3.LUT R3, R79, 0x38, R0, 0xf8, !PT ;  /* 0x000000384f037812 */ /* 0x000fc400078ef800 */
[----:B------:R-:W-:Y:S01]  /*23f0*/  LOP3.LUT R12, R12, 0x38, R0, 0xf8, !PT ;  /* 0x000000380c0c7812 */ /* 0x000fe200078ef800 */
[----:B------:R-:W-:Y:S01]  /*2400*/  IMAD.WIDE.U32 R56, R25, R20, R56 ;  /* 0x0000001419387225 */ /* 0x000fe200078e0038 */
[----:B------:R-:W-:-:S03]  /*2410*/  LOP3.LUT R3, R3, R76, RZ, 0x3c, !PT ;  /* 0x0000004c03037212 */ /* 0x000fc600078e3cff */
[----:B------:R-:W-:Y:S01]  /*2420*/  IMAD.WIDE.U32 R34, R25, R20, R34 ;  /* 0x0000001419227225 */ /* 0x000fe200078e0022 */
[----:B------:R-:W-:-:S03]  /*2430*/  LOP3.LUT R12, R12, R32, RZ, 0x3c, !PT ;  /* 0x000000200c0c7212 */ /* 0x000fc600078e3cff */
[----:B------:R-:W-:Y:S01]  /*2440*/  IMAD R15, R25, R7, R4 ;  /* 0x00000007190f7224 */ /* 0x000fe200078e0204 */
[----:B------:R-:W-:Y:S01]  /*2450*/  IADD3 R4, P1, R18, R41, RZ ;  /* 0x0000002912047210 */ /* 0x000fe20007f3e0ff */
[----:B------:R-:W-:Y:S01]  /*2460*/  IMAD.WIDE.U32 R20, R20, 0xc0, RZ ;  /* 0x000000c014147825 */ /* 0x000fe200078e00ff */
[----:B------:R-:W-:-:S03]  /*2470*/  LOP3.LUT R65, R0, 0xfffffff8, RZ, 0xc0, !PT ;  /* 0xfffffff800417812 */ /* 0x000fc600078ec0ff */
[----:B------:R-:W-:-:S04]  /*2480*/  IMAD.WIDE.U32 R58, R58, 0xc0, RZ ;  /* 0x000000c03a3a7825 */ /* 0x000fc800078e00ff */
[----:B------:R-:W-:-:S04]  /*2490*/  IMAD.WIDE.U32 R10, R25, R6, R10 ;  /* 0x00000006190a7225 */ /* 0x000fc800078e000a */
[----:B------:R-:W-:Y:S01]  /*24a0*/  IMAD.WIDE.U32 R8, R25, R6, R8 ;  /* 0x0000000619087225 */ /* 0x000fe200078e0008 */
[----:B------:R-:W-:-:S03]  /*24b0*/  SHF.R.S32.HI R64, RZ, 0x3, R0 ;  /* 0x00000003ff407819 */ /* 0x000fc60000011400 */
[----:B------:R-:W-:Y:S01]  /*24c0*/  IMAD.WIDE.U32 R6, R6, 0xc0, RZ ;  /* 0x000000c006067825 */ /* 0x000fe200078e00ff */
[----:B------:R-:W-:-:S03]  /*24d0*/  IADD3 R73, R59, R73, RZ ;  /* 0x000000493b497210 */ /* 0x000fc60007ffe0ff */
[----:B------:R-:W-:Y:S01]  /*24e0*/  IMAD.IADD R72, R21, 0x1, R31 ;  /* 0x0000000115487824 */ /* 0x000fe200078e021f */
[----:B------:R-:W-:Y:S01]  /*24f0*/  IADD3 R66, R15, R9, RZ ;  /* 0x000000090f427210 */ /* 0x000fe20007ffe0ff */
[----:B------:R-:W-:Y:S01]  /*2500*/  IMAD.X R5, R40, 0x1, R43, P1 ;  /* 0x0000000128057824 */ /* 0x000fe200008e062b */
[----:B------:R-:W-:Y:S01]  /*2510*/  ISETP.GE.AND P1, PT, R16, UR4, PT ;  /* 0x0000000410007c0c */ /* 0x000fe2000bf26270 */
[----:B------:R-:W-:Y:S01]  /*2520*/  IMAD R31, R36, 0x200, R3 ;  /* 0x00000200241f7824 */ /* 0x000fe200078e0203 */
[----:B------:R-:W-:Y:S01]  /*2530*/  ISETP.GE.AND P2, PT, R78, UR4, PT ;  /* 0x000000044e007c0c */ /* 0x000fe2000bf46270 */
[----:B------:R-:W-:Y:S01]  /*2540*/  IMAD.IADD R71, R7, 0x1, R71 ;  /* 0x0000000107477824 */ /* 0x000fe200078e0247 */
[----:B------:R-:W-:Y:S01]  /*2550*/  SHF.R.S32.HI R32, RZ, 0x1f, R65 ;  /* 0x0000001fff207819 */ /* 0x000fe20000011441 */
[----:B------:R-:W-:Y:S02]  /*2560*/  IMAD.IADD R69, R57, 0x1, R13 ;  /* 0x0000000139457824 */ /* 0x000fe400078e020d */
[----:B------:R-:W-:-:S02]  /*2570*/  IMAD.IADD R68, R13, 0x1, R35 ;  /* 0x000000010d447824 */ /* 0x000fc400078e0223 */
[----:B------:R-:W-:Y:S02]  /*2580*/  IMAD.IADD R67, R11, 0x1, R15 ;  /* 0x000000010b437824 */ /* 0x000fe400078e020f */
[----:B------:R-:W-:Y:S02]  /*2590*/  IMAD.IADD R3, R14, 0x1, R12 ;  /* 0x000000010e037824 */ /* 0x000fe400078e020c */
[----:B0-----:R-:W-:-:S07]  /*25a0*/  IMAD.IADD R0, R61, 0x1, R37 ;  /* 0x000000013d007824 */ /* 0x001fce00078e0225 */
.L_x_12591:
[----:B------:R-:W2:Y:S01]  /*25b0*/  LDL R44, [R1+0x68] ;  /* 0x00006800012c7983 */ /* 0x000ea20000100800 */
[----:B------:R-:W0:Y:S03]  /*25c0*/  LDC.64 R90, c[0x0][0x300] ;  /* 0x0000c000ff5a7b82 */ /* 0x000e260000000a00 */
[----:B------:R-:W3:Y:S01]  /*25d0*/  LDL.LU R39, [R1] ;  /* 0x0000000001277983 */ /* 0x000ee20000300800 */
[----:B------:R-:W-:Y:S01]  /*25e0*/  VIADD R37, R29, 0xffffffff ;  /* 0xffffffff1d257836 */ /* 0x000fe20000000000 */
[----:B------:R-:W-:Y:S05]  /*25f0*/  YIELD ;  /* 0x0000000000007946 */ /* 0x000fea0003800000 */
[----:B------:R-:W1:Y:S01]  /*2600*/  LDC.64 R84, c[0x0][0x2e8] ;  /* 0x0000ba00ff547b82 */ /* 0x000e620000000a00 */
[----:B------:R-:W-:Y:S01]  /*2610*/  SHF.R.S32.HI R38, RZ, 0x1f, R37 ;  /* 0x0000001fff267819 */ /* 0x000fe20000011425 */
[-C--:B------:R-:W-:Y:S01]  /*2620*/  IMAD R13, R73, R37.reuse, RZ ;  /* 0x00000025490d7224 */ /* 0x080fe200078e02ff */
[----:B------:R-:W-:Y:S01]  /*2630*/  BSSY B0, `(.L_x_12542) ;  /* 0x00002f7000007945 */ /* 0x000fe20003800000 */
[----:B------:R-:W-:-:S04]  /*2640*/  IMAD.WIDE.U32 R88, R58, R37, RZ ;  /* 0x000000253a587225 */ /* 0x000fc800078e00ff */
[----:B------:R-:W-:Y:S01]  /*2650*/  IMAD R13, R38, R58, R13 ;  /* 0x0000003a260d7224 */ /* 0x000fe200078e020d */
[----:B------:R-:W-:Y:S01]  /*2660*/  IADD3 R15, P3, R82, R88, RZ ;  /* 0x00000058520f7210 */ /* 0x000fe20007f7e0ff */
[----:B------:R-:W4:Y:S02]  /*2670*/  LDC R92, c[0x0][0x3f4] ;  /* 0x0000fd00ff5c7b82 */ /* 0x000f240000000800 */
[----:B------:R-:W-:Y:S02]  /*2680*/  IMAD.IADD R89, R89, 0x1, R13 ;  /* 0x0000000159597824 */ /* 0x000fe400078e020d */
[----:B0-----:R-:W-:Y:S02]  /*2690*/  IMAD R29, R91, 0x60, RZ ;  /* 0x000000605b1d7824 */ /* 0x001fe400078e02ff */
[----:B------:R-:W-:-:S04]  /*26a0*/  IMAD.WIDE.U32 R12, R90, 0x60, R88 ;  /* 0x000000605a0c7825 */ /* 0x000fc800078e0058 */
[----:B------:R-:W-:Y:S01]  /*26b0*/  IMAD.X R36, R89, 0x1, R80, P3 ;  /* 0x0000000159247824 */ /* 0x000fe200018e0650 */
[----:B------:R-:W-:-:S04]  /*26c0*/  IADD3 R12, P3, R82, R12, RZ ;  /* 0x0000000c520c7210 */ /* 0x000fc80007f7e0ff */
[----:B------:R-:W-:Y:S01]  /*26d0*/  IADD3.X R14, R80, R13, R29, P3, !PT ;  /* 0x0000000d500e7210 */ /* 0x000fe20001ffe41d */
[----:B------:R-:W-:Y:S01]  /*26e0*/  IMAD R13, R19, 0x3000, R70 ;  /* 0x00003000130d7824 */ /* 0x000fe200078e0246 */
[-C--:B-1----:R-:W-:Y:S01]  /*26f0*/  LEA R42, P3, R15, R84.reuse, 0x1 ;  /* 0x000000540f2a7211 */ /* 0x082fe200078608ff */
[----:B------:R-:W-:Y:S02]  /*2700*/  IMAD.MOV.U32 R29, RZ, RZ, R37 ;  /* 0x000000ffff1d7224 */ /* 0x000fe400078e0025 */
[----:B------:R-:W-:Y:S01]  /*2710*/  IMAD R94, R13, 0x2, R28 ;  /* 0x000000020d5e7824 */ /* 0x000fe200078e021c */
[----:B------:R-:W-:Y:S02]  /*2720*/  LEA.HI.X R43, R15, R85, R36, 0x1, P3 ;  /* 0x000000550f2b7211 */ /* 0x000fe400018f0c24 */
[----:B------:R-:W-:Y:S02]  /*2730*/  LEA R40, P3, R12, R84, 0x1 ;  /* 0x000000540c287211 */ /* 0x000fe400078608ff */
[----:B------:R-:W-:-:S02]  /*2740*/  IADD3 R15, R13, 0x20, RZ ;  /* 0x000000200d0f7810 */ /* 0x000fc40007ffe0ff */
[----:B------:R-:W-:Y:S02]  /*2750*/  LEA.HI.X R41, R12, R85, R14, 0x1, P3 ;  /* 0x000000550c297211 */ /* 0x000fe400018f0c0e */
[----:B------:R-:W-:Y:S02]  /*2760*/  ISETP.GT.AND P3, PT, R37, R30, PT ;  /* 0x0000001e2500720c */ /* 0x000fe40003f64270 */
[----:B--2---:R-:W-:Y:S02]  /*2770*/  LOP3.LUT P4, RZ, R44, 0x4, RZ, 0xc0, !PT ;  /* 0x000000042cff7812 */ /* 0x004fe4000788c0ff */
[----:B---3--:R-:W-:-:S09]  /*2780*/  LOP3.LUT R39, R39, 0xfffffffd, RZ, 0xc0, !PT ;  /* 0xfffffffd27277812 */ /* 0x008fd200078ec0ff */
[----:B------:R-:W-:Y:S02]  /*2790*/  @P3 LOP3.LUT R39, R39, 0x2, RZ, 0xfc, !PT ;  /* 0x0000000227273812 */ /* 0x000fe400078efcff */
[----:B----4-:R-:W-:-:S03]  /*27a0*/  ISETP.GE.AND P3, PT, R92, 0x1, PT ;  /* 0x000000015c00780c */ /* 0x010fc60003f66270 */
[----:B------:R0:W-:Y:S01]  /*27b0*/  STL [R1], R39 ;  /* 0x0000002701007387 */ /* 0x0001e20000100800 */
[----:B------:R-:W-:-:S04]  /*27c0*/  @P4 VIADD R15, R13, 0xffffffe0 ;  /* 0xffffffe00d0f4836 */ /* 0x000fc80000000000 */
[----:B------:R-:W-:-:S05]  /*27d0*/  IMAD R86, R15, 0x2, R28 ;  /* 0x000000020f567824 */ /* 0x000fca00078e021c */
[----:B0-----:R-:W-:Y:S05]  /*27e0*/  @!P3 BRA `(.L_x_12543) ;  /* 0x0000002c0004b947 */ /* 0x001fea0003800000 */
        /* <DEDUP_REMOVED lines=44> */
.L_x_12546:
[----:B------:R-:W-:Y:S05]  /*2ab0*/  BSYNC B1 ;  /* 0x0000000000017941 */ /* 0x000fea0003800000 */
.L_x_12545:
[----:B0-----:R-:W-:Y:S01]  /*2ac0*/  IADD3 R12, R18, 0x60, RZ ;  /* 0x00000060120c7810 */ /* 0x001fe20007ffe0ff */
[----:B------:R-:W-:Y:S01]  /*2ad0*/  BSSY B1, `(.L_x_12547) ;  /* 0x0000021000017945 */ /* 0x000fe20003800000 */
[----:B-----5:R-:W-:Y:S02]  /*2ae0*/  IMAD.MOV.U32 R90, RZ, RZ, R52 ;  /* 0x000000ffff5a7224 */ /* 0x020fe400078e0034 */
[----:B------:R-:W-:Y:S01]  /*2af0*/  ISETP.GE.AND P5, PT, R12, R87, PT ;  /* 0x000000570c00720c */ /* 0x000fe20003fa6270 */
[----:B------:R-:W-:-:S12]  /*2b00*/  IMAD.MOV.U32 R91, RZ, RZ, R53 ;  /* 0x000000ffff5b7224 */ /* 0x000fd800078e0035 */
[----:B------:R-:W-:Y:S05]  /*2b10*/  @P5 BRA `(.L_x_12548) ;  /* 0x0000000000705947 */ /* 0x000fea0003800000 */
[----:B------:R-:W0:Y:S01]  /*2b20*/  LDC.64 R12, c[0x0][0x3f8] ;  /* 0x0000fe00ff0c7b82 */ /* 0x000e220000000a00 */
        /* <DEDUP_REMOVED lines=27> */
.L_x_12548:
[----:B------:R-:W-:Y:S05]  /*2ce0*/  BSYNC B1 ;  /* 0x0000000000017941 */ /* 0x000fea0003800000 */
.L_x_12547:
[----:B0-----:R-:W-:Y:S01]  /*2cf0*/  IMAD.MOV.U32 R12, RZ, RZ, R84 ;  /* 0x000000ffff0c7224 */ /* 0x001fe200078e0054 */
[----:B------:R-:W-:Y:S01]  /*2d00*/  MOV R14, R88 ;  /* 0x00000058000e7202 */ /* 0x000fe20000000f00 */
        /* <DEDUP_REMOVED lines=20> */
[----:B------:R-:W-:Y:S01]  /*2e50*/  PRMT R91, R14, 0x7610, R91 ;  /* 0x000076100e5b7816 */ /* 0x000fe2000000005b */
[----:B------:R-:W-:Y:S01]  /*2e60*/  IMAD.MOV.U32 R14, RZ, RZ, R46 ;  /* 0x000000ffff0e7224 */ /* 0x000fe200078e002e */
[----:B------:R-:W-:Y:S02]  /*2e70*/  PRMT R93, R15, 0x7610, R93 ;  /* 0x000076100f5d7816 */ /* 0x000fe4000000005d */
[----:B------:R-:W-:Y:S02]  /*2e80*/  MOV R15, R47 ;  /* 0x0000002f000f7202 */ /* 0x000fe40000000f00 */
[----:B------:R-:W-:-:S02]  /*2e90*/  PRMT R101, R90, 0x7610, R101 ;  /* 0x000076105a657816 */ /* 0x000fc40000000065 */
[----:B------:R-:W-:Y:S02]  /*2ea0*/  PRMT R51, R12, 0x7610, R51 ;  /* 0x000076100c337816 */ /* 0x000fe40000000033 */
[----:B------:R-:W-:Y:S02]  /*2eb0*/  PRMT R90, R13, 0x7610, R90 ;  /* 0x000076100d5a7816 */ /* 0x000fe4000000005a */
[----:B------:R-:W-:Y:S02]  /*2ec0*/  PRMT R96, R14, 0x7610, R96 ;  /* 0x000076100e607816 */ /* 0x000fe40000000060 */
[----:B------:R-:W-:Y:S01]  /*2ed0*/  PRMT R97, R15, 0x7610, R97 ;  /* 0x000076100f617816 */ /* 0x000fe20000000061 */
[----:B------:R-:W-:Y:S06]  /*2ee0*/  @!P3 BRA `(.L_x_12549) ;  /* 0x000000000004b947 */ /* 0x000fec0003800000 */
[----:B------:R-:W-:Y:S01]  /*2ef0*/  BPT.TRAP 0x1 ;  /* 0x000000040000795c */ /* 0x000fe20000300000 */
.L_x_12549:
[----:B------:R-:W-:Y:S01]  /*2f00*/  IMAD R83, R19, 0x8, R2 ;  /* 0x0000000813537824 */ /* 0x000fe200078e0202 */
[----:B------:R-:W-:Y:S01]  /*2f10*/  SHF.L.U32 R95, R153, 0x1f, RZ ;  /* 0x0000001f995f7819 */ /* 0x000fe200000006ff */
[----:B------:R-:W-:Y:S03]  /*2f20*/  BSSY B1, `(.L_x_12550) ;  /* 0x0000003000017945 */ /* 0x000fe60003800000 */
[----:B------:R-:W0:Y:S02]  /*2f30*/  SYNCS.PHASECHK.TRANS64.TRYWAIT P6, [R83+URZ+0x30890], R95 ;  /* 0x0308905f530075a7 */ /* 0x000e2400080c017f */
[----:B0-----:R-:W-:Y:S05]  /*2f40*/  @!P6 BRA `(.L_x_12551) ;  /* 0x0000016800bce947 */ /* 0x001fea0003800000 */
.L_x_12803:
[----:B------:R-:W-:Y:S05]  /*2f50*/  BSYNC B1 ;  /* 0x0000000000017941 */ /* 0x000fea0003800000 */
.L_x_12550:
[----:B------:R-:W-:Y:S04]  /*2f60*/  BSSY B1, `(.L_x_12552) ;  /* 0x000006d000017945 */ /* 0x000fe80003800000 */
[----:B------:R-:W-:Y:S05]  /*2f70*/  @P4 BRA `(.L_x_12553) ;  /* 0x0000000400ac4947 */ /* 0x000fea0003800000 */
[----:B------:R-:W-:Y:S04]  /*2f80*/  BSSY B2, `(.L_x_12554) ;  /* 0x0000036000027945 */ /* 0x000fe80003800000 */
[----:B------:R-:W-:Y:S05]  /*2f90*/  @P1 BRA `(.L_x_12555) ;  /* 0x0000000000d01947 */ /* 0x000fea0003800000 */
[----:B------:R1:W2:Y:S01]  /*2fa0*/  LDS.128 R12, [R94+0x12000] ;  /* 0x012000005e0c7984 */ /* 0x0002a20000000c00 */
[----:B------:R-:W-:Y:S01]  /*2fb0*/  ISETP.GE.AND P4, PT, R22, R92, PT ;  /* 0x0000005c1600720c */ /* 0x000fe20003f86270 */
[----:B------:R-:W-:-:S12]  /*2fc0*/  BSSY B3, `(.L_x_12556) ;  /* 0x0000030000037945 */ /* 0x000fd80003800000 */
[----:B-1----:R-:W-:Y:S05]  /*2fd0*/  @P4 BRA `(.L_x_12557) ;  /* 0x0000000000b84947 */ /* 0x002fea0003800000 */
[----:B------:R-:W-:Y:S01]  /*2fe0*/  SHF.R.U64 R84, R84, 0x10, R85 ;  /* 0x0000001054547819 */ /* 0x000fe20000001255 */
[----:B--2---:R-:W-:Y:S01]  /*2ff0*/  IMAD.U32 R48, R14, 0x10000, RZ ;  /* 0x000100000e307824 */ /* 0x004fe200078e00ff */
[--C-:B------:R-:W-:Y:S02]  /*3000*/  SHF.R.U64 R105, R88, 0x10, R89.reuse ;  /* 0x0000001058697819 */ /* 0x100fe40000001259 */
[----:B------:R-:W-:Y:S01]  /*3010*/  SHF.R.U32.HI R107, RZ, 0x10, R89 ;  /* 0x00000010ff6b7819 */ /* 0x000fe20000011659 */
[----:B------:R-:W-:Y:S01]  /*3020*/  IMAD.U32 R89, R13, 0x10000, RZ ;  /* 0x000100000d597824 */ /* 0x000fe200078e00ff */
        /* <DEDUP_REMOVED lines=10> */
[----:B------:R-:W-:Y:S01]  /*30d0*/  FMUL.FTZ R111, R85, R108 ;  /* 0x0000006c556f7220 */ /* 0x000fe20000410000 */
[----:B------:R-:W-:Y:S01]  /*30e0*/  LOP3.LUT R102, R84, 0xffff0000, RZ, 0xc0, !PT ;  /* 0xffff000054667812 */ /* 0x000fe200078ec0ff */
[----:B------:R-:W-:Y:S01]  /*30f0*/  IMAD.U32 R105, R105, 0x10000, RZ ;  /* 0x0001000069697824 */ /* 0x000fe200078e00ff */
[----:B------:R-:W-:Y:S01]  /*3100*/  LOP3.LUT R14, R15, 0xffff0000, RZ, 0xc0, !PT ;  /* 0xffff00000f0e7812 */ /* 0x000fe200078ec0ff */
[C---:B------:R-:W-:Y:S01]  /*3110*/  FMUL.FTZ R110, R88.reuse, R106 ;  /* 0x0000006a586e7220 */ /* 0x040fe20000410000 */
[----:B------:R-:W-:Y:S01]  /*3120*/  LOP3.LUT R107, R107, 0xffff0000, RZ, 0xc0, !PT ;  /* 0xffff00006b6b7812 */ /* 0x000fe200078ec0ff */
[----:B------:R-:W-:Y:S01]  /*3130*/  FMUL.FTZ R109, R88, R102 ;  /* 0x00000066586d7220 */ /* 0x000fe20000410000 */
[----:B------:R-:W-:Y:S01]  /*3140*/  LOP3.LUT R103, R103, 0xffff0000, RZ, 0xc0, !PT ;  /* 0xffff000067677812 */ /* 0x000fe200078ec0ff */
[C---:B------:R-:W-:Y:S01]  /*3150*/  IMAD.U32 R13, R12.reuse, 0x10000, RZ ;  /* 0x000100000c0d7824 */ /* 0x040fe200078e00ff */
[----:B------:R-:W-:Y:S01]  /*3160*/  LOP3.LUT R88, R12, 0xffff0000, RZ, 0xc0, !PT ;  /* 0xffff00000c587812 */ /* 0x000fe200078ec0ff */
[----:B------:R-:W-:Y:S01]  /*3170*/  FMUL.FTZ R85, R85, R104 ;  /* 0x0000006855557220 */ /* 0x000fe20000410000 */
[----:B------:R-:W-:Y:S01]  /*3180*/  SHF.L.U32 R84, R84, 0x10, RZ ;  /* 0x0000001054547819 */ /* 0x000fe200000006ff */
[----:B------:R-:W-:Y:S01]  /*3190*/  FFMA.FTZ R12, R89, R102, -R110 ;  /* 0x00000066590c7223 */ /* 0x000fe2000001086e */
[----:B------:R-:W-:Y:S01]  /*31a0*/  FFMA.FTZ R111, R48, R104, -R111 ;  /* 0x00000068306f7223 */ /* 0x000fe2000001086f */
[C---:B------:R-:W-:Y:S01]  /*31b0*/  FMUL.FTZ R102, R14.reuse, R107 ;  /* 0x0000006b0e667220 */ /* 0x040fe20000410000 */
[----:B------:R-:W-:Y:S01]  /*31c0*/  FMUL.FTZ R104, R14, R103 ;  /* 0x000000670e687220 */ /* 0x000fe20000410000 */
[----:B------:R-:W-:Y:S01]  /*31d0*/  FMUL.FTZ R14, R88, R105 ;  /* 0x00000069580e7220 */ /* 0x000fe20000410000 */
[----:B------:R-:W-:-:S02]  /*31e0*/  IMAD.U32 R15, R15, 0x10000, RZ ;  /* 0x000100000f0f7824 */ /* 0x000fc400078e00ff */
[----:B------:R-:W-:Y:S01]  /*31f0*/  FFMA.FTZ R109, R89, R106, R109 ;  /* 0x0000006a596d7223 */ /* 0x000fe2000001006d */
[----:B------:R-:W-:Y:S01]  /*3200*/  FFMA.FTZ R48, R48, R108, R85 ;  /* 0x0000006c30307223 */ /* 0x000fe20000010055 */
        /* <DEDUP_REMOVED lines=9> */
[----:B------:R-:W-:Y:S01]  /*32a0*/  F2FP.BF16.F32.PACK_AB R15, R15, R102 ;  /* 0x000000660f0f723e */ /* 0x000fe200000010ff */
[----:B------:R-:W-:-:S07]  /*32b0*/  IMAD.MOV.U32 R14, RZ, RZ, R48 ;  /* 0x000000ffff0e7224 */ /* 0x000fce00078e0030 */
.L_x_12557:
[----:B------:R-:W-:Y:S05]  /*32c0*/  BSYNC B3 ;  /* 0x0000000000037941 */ /* 0x000fea0003800000 */
.L_x_12556:
[----:B--2---:R1:W-:Y:S02]  /*32d0*/  STG.E.128 desc[UR56][R42.64], R12 ;  /* 0x0000000c2a007986 */ /* 0x0043e4000c101d38 */
.L_x_12555:
[----:B------:R-:W-:Y:S05]  /*32e0*/  BSYNC B2 ;  /* 0x0000000000027941 */ /* 0x000fea0003800000 */
.L_x_12554:
[----:B------:R-:W-:Y:S05]  /*32f0*/  @P2 BRA `(.L_x_12553) ;  /* 0x0000000000cc2947 */ /* 0x000fea0003800000 */
[----:B-1----:R1:W2:Y:S01]  /*3300*/  LDS.128 R12, [R86+0x12000] ;  /* 0x01200000560c7984 */ /* 0x0022a20000000c00 */
[----:B------:R-:W-:Y:S01]  /*3310*/  ISETP.GE.AND P4, PT, R154, R92, PT ;  /* 0x0000005c9a00720c */ /* 0x000fe20003f86270 */
[----:B------:R-:W-:-:S12]  /*3320*/  BSSY B2, `(.L_x_12558) ;  /* 0x000002f000027945 */ /* 0x000fd80003800000 */
[----:B-1----:R-:W-:Y:S05]  /*3330*/  @P4 BRA `(.L_x_12559) ;  /* 0x0000000000b44947 */ /* 0x002fea0003800000 */
[----:B------:R-:W-:Y:S02]  /*3340*/  SHF.R.U64 R84, R54, 0x10, R55 ;  /* 0x0000001036547819 */ /* 0x000fe40000001237 */
[--C-:B------:R-:W-:Y:S01]  /*3350*/  SHF.R.U64 R88, R52, 0x10, R53.reuse ;  /* 0x0000001034587819 */ /* 0x100fe20000001235 */
[----:B--2---:R-:W-:Y:S01]  /*3360*/  IMAD.U32 R52, R14, 0x10000, RZ ;  /* 0x000100000e347824 */ /* 0x004fe200078e00ff */
[----:B------:R-:W-:Y:S02]  /*3370*/  SHF.R.U32.HI R53, RZ, 0x10, R53 ;  /* 0x00000010ff357819 */ /* 0x000fe40000011635 */
[----:B------:R-:W-:Y:S02]  /*3380*/  PRMT R99, R99, 0x5410, R84 ;  /* 0x0000541063637816 */ /* 0x000fe40000000054 */
[----:B------:R-:W-:Y:S02]  /*3390*/  PRMT R101, R101, 0x5410, R88 ;  /* 0x0000541065657816 */ /* 0x000fe40000000058 */
[----:B------:R-:W-:-:S02]  /*33a0*/  SHF.R.U32.HI R55, RZ, 0x10, R55 ;  /* 0x00000010ff377819 */ /* 0x000fc40000011637 */
[----:B------:R-:W-:Y:S02]  /*33b0*/  PRMT R100, R100, 0x5410, R53 ;  /* 0x0000541064647816 */ /* 0x000fe40000000035 */
[----:B------:R-:W-:Y:S02]  /*33c0*/  LOP3.LUT R53, R13, 0xffff0000, RZ, 0xc0, !PT ;  /* 0xffff00000d357812 */ /* 0x000fe400078ec0ff */
[----:B------:R-:W-:Y:S02]  /*33d0*/  LOP3.LUT R88, R99, 0xffff0000, RZ, 0xc0, !PT ;  /* 0xffff000063587812 */ /* 0x000fe400078ec0ff */
[C---:B------:R-:W-:Y:S01]  /*33e0*/  LOP3.LUT R84, R101.reuse, 0xffff0000, RZ, 0xc0, !PT ;  /* 0xffff000065547812 */ /* 0x040fe200078ec0ff */
        /* <DEDUP_REMOVED lines=8> */
[----:B------:R-:W-:Y:S01]  /*3470*/  IMAD.U32 R85, R98, 0x10000, RZ ;  /* 0x0001000062557824 */ /* 0x000fe200078e00ff */
[----:B------:R-:W-:Y:S01]  /*3480*/  SHF.L.U32 R99, R99, 0x10, RZ ;  /* 0x0000001063637819 */ /* 0x000fe200000006ff */
[C---:B------:R-:W-:Y:S01]  /*3490*/  FFMA.FTZ R102, R15.reuse, R84, -R102 ;  /* 0x000000540f667223 */ /* 0x040fe20000010866 */
[----:B------:R-:W-:Y:S01]  /*34a0*/  FFMA.FTZ R89, R15, R88, R53 ;  /* 0x000000580f597223 */ /* 0x000fe20000010035 */
[----:B------:R-:W-:Y:S02]  /*34b0*/  IMAD.U32 R13, R12, 0x10000, RZ ;  /* 0x000100000c0d7824 */ /* 0x000fe400078e00ff */
[----:B------:R-:W-:Y:S01]  /*34c0*/  FMUL.FTZ R103, R54, R85 ;  /* 0x0000005536677220 */ /* 0x000fe20000410000 */
[----:B------:R-:W-:Y:S01]  /*34d0*/  IMAD.U32 R55, R100, 0x10000, RZ ;  /* 0x0001000064377824 */ /* 0x000fe200078e00ff */
[----:B------:R-:W-:Y:S02]  /*34e0*/  LOP3.LUT R53, R98, 0xffff0000, RZ, 0xc0, !PT ;  /* 0xffff000062357812 */ /* 0x000fe400078ec0ff */
[----:B------:R-:W-:Y:S01]  /*34f0*/  LOP3.LUT R15, R100, 0xffff0000, RZ, 0xc0, !PT ;  /* 0xffff0000640f7812 */ /* 0x000fe200078ec0ff */
[-C--:B------:R-:W-:Y:S01]  /*3500*/  FMUL.FTZ R105, R54, R55.reuse ;  /* 0x0000003736697220 */ /* 0x080fe20000410000 */
[----:B------:R-:W-:Y:S01]  /*3510*/  LOP3.LUT R12, R12, 0xffff0000, RZ, 0xc0, !PT ;  /* 0xffff00000c0c7812 */ /* 0x000fe200078ec0ff */
[----:B------:R-:W-:Y:S01]  /*3520*/  FFMA.FTZ R103, R52, R55, -R103 ;  /* 0x0000003734677223 */ /* 0x000fe20000010867 */
[C---:B------:R-:W-:Y:S01]  /*3530*/  FMUL.FTZ R55, R48.reuse, R53 ;  /* 0x0000003530377220 */ /* 0x040fe20000410000 */
        /* <DEDUP_REMOVED lines=13> */
.L_x_12559:
[----:B------:R-:W-:Y:S05]  /*3610*/  BSYNC B2 ;  /* 0x0000000000027941 */ /* 0x000fea0003800000 */
.L_x_12558:
[----:B--2---:R2:W-:Y:S02]  /*3620*/  STG.E.128 desc[UR56][R42.64+0x40], R12 ;  /* 0x0000400c2a007986 */ /* 0x0045e4000c101d38 */
.L_x_12553:
[----:B------:R-:W-:Y:S05]  /*3630*/  BSYNC B1 ;  /* 0x0000000000017941 */ /* 0x000fea0003800000 */
.L_x_12552:
[----:B------:R-:W-:Y:S05]  /*3640*/  @P5 BRA `(.L_x_12560) ;  /* 0x0000001c00d45947 */ /* 0x000fea0003800000 */
[----:B------:R-:W-:Y:S04]  /*3650*/  BSSY B1, `(.L_x_12561) ;  /* 0x0000036000017945 */ /* 0x000fe80003800000 */
[----:B------:R-:W-:Y:S05]  /*3660*/  @P1 BRA `(.L_x_12562) ;  /* 0x0000000000d01947 */ /* 0x000fea0003800000 */
[----:B-12---:R1:W2:Y:S01]  /*3670*/  LDS.128 R12, [R94+0x15000] ;  /* 0x015000005e0c7984 */ /* 0x0062a20000000c00 */
[----:B------:R-:W-:Y:S01]  /*3680*/  ISETP.GE.AND P4, PT, R22, R92, PT ;  /* 0x0000005c1600720c */ /* 0x000fe20003f86270 */
[----:B------:R-:W-:-:S12]  /*3690*/  BSSY B2, `(.L_x_12563) ;  /* 0x0000030000027945 */ /* 0x000fd80003800000 */
[----:B-1----:R-:W-:Y:S05]  /*36a0*/  @P4 BRA `(.L_x_12564) ;  /* 0x0000000000b84947 */ /* 0x002fea0003800000 */
[--C-:B------:R-:W-:Y:S01]  /*36b0*/  SHF.R.U64 R53, R46, 0x10, R47.reuse ;  /* 0x000000102e357819 */ /* 0x100fe2000000122f */
[----:B--2---:R-:W-:Y:S01]  /*36c0*/  IMAD.U32 R42, R14, 0x10000, RZ ;  /* 0x000100000e2a7824 */ /* 0x004fe200078e00ff */
[----:B------:R-:W-:Y:S02]  /*36d0*/  SHF.R.U32.HI R46, RZ, 0x10, R47 ;  /* 0x00000010ff2e7819 */ /* 0x000fe4000001162f */
[--C-:B------:R-:W-:Y:S02]  /*36e0*/  SHF.R.U32.HI R48, RZ, 0x10, R45.reuse ;  /* 0x00000010ff307819 */ /* 0x100fe4000001162d */
        /* <DEDUP_REMOVED lines=24> */
[----:B------:R-:W-:Y:S01]  /*3870*/  SHF.L.U32 R96, R96, 0x10, RZ ;  /* 0x0000001060607819 */ /* 0x000fe200000006ff */
[----:B------:R-:W-:Y:S01]  /*3880*/  FFMA.FTZ R42, R42, R52, R43 ;  /* 0x000000342a2a7223 */ /* 0x000fe2000001002b */
[----:B------:R-:W-:-:S02]  /*3890*/  IMAD.U32 R91, R91, 0x10000, RZ ;  /* 0x000100005b5b7824 */ /* 0x000fc400078e00ff */
[C---:B------:R-:W-:Y:S01]  /*38a0*/  FMUL.FTZ R43, R45.reuse, R97 ;  /* 0x000000612d2b7220 */ /* 0x040fe20000410000 */
[----:B------:R-:W-:Y:S01]  /*38b0*/  FMUL.FTZ R46, R45, R93 ;  /* 0x0000005d2d2e7220 */ /* 0x000fe20000410000 */
[----:B------:R-:W-:Y:S01]  /*38c0*/  FFMA.FTZ R48, R14, R48, R15 ;  /* 0x000000300e307223 */ /* 0x000fe2000001000f */
[CC--:B------:R-:W-:Y:S01]  /*38d0*/  FMUL.FTZ R14, R12.reuse, R96.reuse ;  /* 0x000000600c0e7220 */ /* 0x0c0fe20000410000 */
        /* <DEDUP_REMOVED lines=11> */
.L_x_12564:
[----:B------:R-:W-:Y:S05]  /*3990*/  BSYNC B2 ;  /* 0x0000000000027941 */ /* 0x000fea0003800000 */
.L_x_12563:
[----:B--2---:R3:W-:Y:S02]  /*39a0*/  STG.E.128 desc[UR56][R40.64], R12 ;  /* 0x0000000c28007986 */ /* 0x0047e4000c101d38 */
.L_x_12562:
[----:B------:R-:W-:Y:S05]  /*39b0*/  BSYNC B1 ;  /* 0x0000000000017941 */ /* 0x000fea0003800000 */
.L_x_12561:
[----:B------:R-:W-:Y:S05]  /*39c0*/  @P2 BRA `(.L_x_12560) ;  /* 0x0000001800f42947 */ /* 0x000fea0003800000 */
[----:B-123--:R1:W2:Y:S01]  /*39d0*/  LDS.128 R12, [R86+0x15000] ;  /* 0x01500000560c7984 */ /* 0x00e2a20000000c00 */
        /* <DEDUP_REMOVED lines=18> */
[C---:B------:R-:W-:Y:S01]  /*3b00*/  LOP3.LUT R42, R49.reuse, 0xffff0000, RZ, 0xc0, !PT ;  /* 0xffff0000312a7812 */ /* 0x040fe200078ec0ff */
[----:B------:R-:W-:Y:S01]  /*3b10*/  IMAD.U32 R49, R49, 0x10000, RZ ;  /* 0x0001000031317824 */ /* 0x000fe200078e00ff */
[----:B------:R-:W-:Y:S01]  /*3b20*/  LOP3.LUT R37, R14, 0xffff0000, RZ, 0xc0, !PT ;  /* 0xffff00000e257812 */ /* 0x000fe200078ec0ff */
[----:B------:R-:W-:Y:S01]  /*3b30*/  IMAD.U32 R14, R13, 0x10000, RZ ;  /* 0x000100000d0e7824 */ /* 0x000fe200078e00ff */
[----:B------:R-:W-:Y:S01]  /*3b40*/  SHF.L.U32 R43, R50, 0x10, RZ ;  /* 0x00000010322b7819 */ /* 0x000fe200000006ff */
[----:B------:R-:W-:-:S02]  /*3b50*/  IMAD.U32 R13, R12, 0x10000, RZ ;  /* 0x000100000c0d7824 */ /* 0x000fc400078e00ff */
[C---:B------:R-:W-:Y:S01]  /*3b60*/  FMUL.FTZ R47, R15.reuse, R44 ;  /* 0x0000002c0f2f7220 */ /* 0x040fe20000410000 */
[-C--:B------:R-:W-:Y:S01]  /*3b70*/  FMUL.FTZ R15, R15, R42.reuse ;  /* 0x0000002a0f0f7220 */ /* 0x080fe20000410000 */
[----:B------:R-:W-:Y:S01]  /*3b80*/  LOP3.LUT R12, R12, 0xffff0000, RZ, 0xc0, !PT ;  /* 0xffff00000c0c7812 */ /* 0x000fe200078ec0ff */
[C---:B------:R-:W-:Y:S01]  /*3b90*/  FMUL.FTZ R53, R37.reuse, R45 ;  /* 0x0000002d25357220 */ /* 0x040fe20000410000 */
[----:B------:R-:W-:Y:S01]  /*3ba0*/  LOP3.LUT R90, R90, 0xffff0000, RZ, 0xc0, !PT ;  /* 0xffff00005a5a7812 */ /* 0x000fe200078ec0ff */
[-C--:B------:R-:W-:Y:S01]  /*3bb0*/  FMUL.FTZ R37, R37, R43.reuse ;  /* 0x0000002b25257220 */ /* 0x080fe20000410000 */
[----:B------:R-:W-:Y:S01]  /*3bc0*/  LOP3.LUT R50, R50, 0xffff0000, RZ, 0xc0, !PT ;  /* 0xffff000032327812 */ /* 0x000fe200078ec0ff */
        /* <DEDUP_REMOVED lines=18> */
.L_x_12566:
[----:B------:R-:W-:Y:S05]  /*3cf0*/  BSYNC B1 ;  /* 0x0000000000017941 */ /* 0x000fea0003800000 */
.L_x_12565:
[----:B--2---:R4:W-:Y:S01]  /*3d00*/  STG.E.128 desc[UR56][R40.64+0x40], R12 ;  /* 0x0000400c28007986 */ /* 0x0049e2000c101d38 */
[----:B------:R-:W-:Y:S05]  /*3d10*/  BRA `(.L_x_12560) ;  /* 0x0000001800207947 */ /* 0x000fea0003800000 */
.L_x_12544:
[C---:B------:R-:W-:Y:S02]  /*3d20*/  ISETP.GE.AND P3, PT, R18.reuse, R87, PT ;  /* 0x000000571200720c */ /* 0x040fe40003f66270 */
[----:B------:R-:W-:Y:S02]  /*3d30*/  CS2R R38, SRZ ;  /* 0x0000000000267805 */ /* 0x000fe4000001ff00 */
[----:B------:R-:W-:Y:S01]  /*3d40*/  CS2R R36, SRZ ;  /* 0x0000000000247805 */ /* 0x000fe2000001ff00 */
[----:B------:R-:W-:Y:S01]  /*3d50*/  VIADD R44, R18, 0x60 ;  /* 0x00000060122c7836 */ /* 0x000fe20000000000 */
[----:B------:R-:W-:-:S13]  /*3d60*/  ISETP.GE.OR P3, PT, R16, R92, P3 ;  /* 0x0000005c1000720c */ /* 0x000fda0001f66670 */
[----:B------:R-:W0:Y:S01]  /*3d70*/  @!P3 LDC.64 R40, c[0x0][0x3e8] ;  /* 0x0000fa00ff28bb82 */ /* 0x000e220000000a00 */
[----:B------:R-:W-:-:S05]  /*3d80*/  @!P3 IADD3 R14, P4, R34, R50, RZ ;  /* 0x00000032220eb210 */ /* 0x000fca0007f9e0ff */
[----:B------:R-:W-:Y:S01]  /*3d90*/  @!P3 IMAD.X R15, R93, 0x1, R68, P4 ;  /* 0x000000015d0fb824 */ /* 0x000fe200020e0644 */
[----:B------:R-:W-:Y:S01]  /*3da0*/  @!P3 IADD3 R12, P4, R8, R48, RZ ;  /* 0x00000030080cb210 */ /* 0x000fe20007f9e0ff */
[----:B------:R-:W1:Y:S04]  /*3db0*/  @!P3 LDC.64 R42, c[0x0][0x400] ;  /* 0x00010000ff2abb82 */ /* 0x000e680000000a00 */
[----:B------:R-:W-:Y:S01]  /*3dc0*/  @!P3 IMAD.X R13, R83, 0x1, R66, P4 ;  /* 0x00000001530db824 */ /* 0x000fe200020e0642 */
[----:B0-----:R-:W-:-:S04]  /*3dd0*/  @!P3 LEA R40, P4, R14, R40, 0x1 ;  /* 0x000000280e28b211 */ /* 0x001fc800078808ff */
[----:B------:R-:W-:Y:S02]  /*3de0*/  @!P3 LEA.HI.X R41, R14, R41, R15, 0x1, P4 ;  /* 0x000000290e29b211 */ /* 0x000fe400020f0c0f */
[----:B------:R-:W-:Y:S02]  /*3df0*/  CS2R R14, SRZ ;  /* 0x00000000000e7805 */ /* 0x000fe4000001ff00 */
[----:B-1----:R-:W-:-:S04]  /*3e00*/  @!P3 LEA R42, P4, R12, R42, 0x1 ;  /* 0x0000002a0c2ab211 */ /* 0x002fc800078808ff */
[----:B------:R-:W-:Y:S02]  /*3e10*/  @!P3 LEA.HI.X R43, R12, R43, R13, 0x1, P4 ;  /* 0x0000002b0c2bb211 */ /* 0x000fe400020f0c0d */
[----:B------:R-:W-:-:S03]  /*3e20*/  CS2R R12, SRZ ;  /* 0x00000000000c7805 */ /* 0x000fc6000001ff00 */
[----:B------:R0:W5:Y:S04]  /*3e30*/  @!P3 LDG.E.128 R36, desc[UR56][R42.64] ;  /* 0x000000382a24b981 */ /* 0x000168000c1e1d00 */
[----:B------:R1:W5:Y:S01]  /*3e40*/  @!P3 LDG.E.128 R12, desc[UR56][R40.64] ;  /* 0x00000038280cb981 */ /* 0x000362000c1e1d00 */
[----:B------:R-:W-:-:S04]  /*3e50*/  ISETP.GE.AND P3, PT, R44, R87, PT ;  /* 0x000000572c00720c */ /* 0x000fc80003f66270 */
[----:B------:R-:W-:Y:S01]  /*3e60*/  ISETP.GE.OR P3, PT, R16, R92, P3 ;  /* 0x0000005c1000720c */ /* 0x000fe20001f66670 */
[----:B------:R-:W-:Y:S01]  /*3e70*/  BSSY B1, `(.L_x_12567) ;  /* 0x000001a000017945 */ /* 0x000fe20003800000 */
[----:B0-----:R-:W-:Y:S02]  /*3e80*/  CS2R R42, SRZ ;  /* 0x00000000002a7805 */ /* 0x001fe4000001ff00 */
[----:B------:R-:W-:Y:S02]  /*3e90*/  CS2R R46, SRZ ;  /* 0x00000000002e7805 */ /* 0x000fe4000001ff00 */
[----:B------:R-:W-:Y:S02]  /*3ea0*/  CS2R R44, SRZ ;  /* 0x00000000002c7805 */ /* 0x000fe4000001ff00 */
[----:B-1----:R-:W-:-:S05]  /*3eb0*/  CS2R R40, SRZ ;  /* 0x0000000000287805 */ /* 0x002fca000001ff00 */
[----:B------:R-:W-:Y:S05]  /*3ec0*/  @P3 BRA `(.L_x_12568) ;  /* 0x0000000000503947 */ /* 0x000fea0003800000 */
[----:B------:R-:W0:Y:S01]  /*3ed0*/  LDC.64 R40, c[0x0][0x3f8] ;  /* 0x0000fe00ff287b82 */ /* 0x000e220000000a00 */
[----:B------:R-:W-:Y:S01]  /*3ee0*/  IMAD.MOV.U32 R51, RZ, RZ, R93 ;  /* 0x000000ffff337224 */ /* 0x000fe200078e005d */
[----:B------:R-:W-:Y:S01]  /*3ef0*/  MOV R49, R83 ;  /* 0x0000005300317202 */ /* 0x000fe20000000f00 */
        /* <DEDUP_REMOVED lines=17> */
.L_x_12568:
[----:B------:R-:W-:Y:S05]  /*4010*/  BSYNC B1 ;  /* 0x0000000000017941 */ /* 0x000fea0003800000 */
.L_x_12567:
[----:B-----5:R-:W-:Y:S01]  /*4020*/  IMAD.MOV.U32 R49, RZ, RZ, R43 ;  /* 0x000000ffff317224 */ /* 0x020fe200078e002b */
[----:B------:R-:W-:Y:S01]  /*4030*/  ISETP.NE.AND P3, PT, R156, 0x3, PT ;  /* 0x000000039c00780c */ /* 0x000fe20003f65270 */
        /* <DEDUP_REMOVED lines=19> */
[----:B------:R-:W-:-:S02]  /*4170*/  MOV R48, R14 ;  /* 0x0000000e00307202 */ /* 0x000fc40000000f00 */
        /* <DEDUP_REMOVED lines=8> */
[----:B------:R-:W-:Y:S02]  /*4200*/  PRMT R108, R108, 0x5410, R48 ;  /* 0x000054106c6c7816 */ /* 0x000fe40000000030 */
[----:B------:R-:W-:-:S02]  /*4210*/  PRMT R118, R49, 0x7610, R118 ;  /* 0x0000761031767816 */ /* 0x000fc40000000076 */
[----:B------:R-:W-:Y:S02]  /*4220*/  PRMT R109, R109, 0x5410, R50 ;  /* 0x000054106d6d7816 */ /* 0x000fe40000000032 */
[----:B------:R-:W-:Y:S01]  /*4230*/  PRMT R103, R51, 0x7610, R103 ;  /* 0x0000761033677816 */ /* 0x000fe20000000067 */
[----:B------:R-:W-:Y:S06]  /*4240*/  @!P3 BRA `(.L_x_12569) ;  /* 0x000000000004b947 */ /* 0x000fec0003800000 */
[----:B------:R-:W-:Y:S01]  /*4250*/  BPT.TRAP 0x1 ;  /* 0x000000040000795c */ /* 0x000fe20000300000 */
.L_x_12569:
[----:B------:R-:W-:Y:S01]  /*4260*/  IMAD R83, R19, 0x8, R2 ;  /* 0x0000000813537824 */ /* 0x000fe200078e0202 */
[----:B------:R-:W-:Y:S01]  /*4270*/  SHF.L.U32 R95, R153, 0x1f, RZ ;  /* 0x0000001f995f7819 */ /* 0x000fe200000006ff */
[----:B------:R-:W0:Y:S01]  /*4280*/  LDC R97, c[0x0][0x2f4] ;  /* 0x0000bd00ff617b82 */ /* 0x000e220000000800 */
[----:B------:R-:W-:Y:S02]  /*4290*/  BSSY B1, `(.L_x_12570) ;  /* 0x0000004000017945 */ /* 0x000fe40003800000 */
[----:B------:R-:W1:Y:S01]  /*42a0*/  SYNCS.PHASECHK.TRANS64.TRYWAIT P5, [R83+URZ+0x30890], R95 ;  /* 0x0308905f530075a7 */ /* 0x000e6200080a017f */
[----:B0-----:R-:W-:Y:S01]  /*42b0*/  IADD3 R99, -R74, R97, RZ ;  /* 0x000000614a637210 */ /* 0x001fe20007ffe1ff */
[----:B-1----:R-:W-:Y:S06]  /*42c0*/  @!P5 BRA `(.L_x_12571) ;  /* 0x0000015400f0d947 */ /* 0x002fec0003800000 */
.L_x_12804:
[----:B------:R-:W-:Y:S05]  /*42d0*/  BSYNC B1 ;  /* 0x0000000000017941 */ /* 0x000fea0003800000 */
.L_x_12570:
[----:B------:R-:W-:Y:S01]  /*42e0*/  ISETP.GE.OR P5, PT, R18, R87, P1 ;  /* 0x000000571200720c */ /* 0x000fe20000fa6670 */
[----:B------:R-:W-:-:S12]  /*42f0*/  BSSY B1, `(.L_x_12572) ;  /* 0x0000085000017945 */ /* 0x000fd80003800000 */
[----:B------:R-:W-:Y:S05]  /*4300*/  @P5 BRA `(.L_x_12573) ;  /* 0x00000008000c5947 */ /* 0x000fea0003800000 */
[----:B------:R-:W1:Y:S01]  /*4310*/  S2R R50, SR_TID.X ;  /* 0x0000000000327919 */ /* 0x000e620000002100 */
[----:B------:R-:W-:Y:S01]  /*4320*/  SHF.R.S32.HI R48, RZ, 0x1f, R18 ;  /* 0x0000001fff307819 */ /* 0x000fe20000011412 */
[-C--:B------:R-:W-:Y:S01]  /*4330*/  IMAD.WIDE.U32 R92, R18, R90.reuse, R88 ;  /* 0x0000005a125c7225 */ /* 0x080fe200078e0058 */
[----:B------:R-:W-:Y:S03]  /*4340*/  BSSY B2, `(.L_x_12574) ;  /* 0x0000073000027945 */ /* 0x000fe60003800000 */
[----:B------:R-:W-:Y:S01]  /*4350*/  IMAD R48, R48, R90, RZ ;  /* 0x0000005a30307224 */ /* 0x000fe200078e02ff */
[----:B------:R-:W-:-:S03]  /*4360*/  IADD3 R96, P5, P6, R62, R92, R65 ;  /* 0x0000005c3e607210 */ /* 0x000fc60007ebe041 */
[----:B------:R-:W-:Y:S01]  /*4370*/  IMAD R49, R18, R91, R48 ;  /* 0x0000005b12317224 */ /* 0x000fe200078e0230 */
[----:B------:R-:W-:-:S03]  /*4380*/  SEL R48, R74, R99, !P0 ;  /* 0x000000634a307207 */ /* 0x000fc60004000000 */
[----:B------:R-:W-:Y:S01]  /*4390*/  IMAD.IADD R100, R49, 0x1, R93 ;  /* 0x0000000131647824 */ /* 0x000fe200078e025d */
[----:B------:R-:W-:-:S04]  /*43a0*/  SHF.R.S32.HI R49, RZ, 0x1f, R48 ;  /* 0x0000001fff317819 */ /* 0x000fc80000011430 */
[----:B------:R-:W-:Y:S02]  /*43b0*/  LEA.HI R49, R49, R48, RZ, 0x4 ;  /* 0x0000003031317211 */ /* 0x000fe400078f20ff */
[----:B------:R-:W-:Y:S02]  /*43c0*/  IADD3.X R98, R81, R100, R32, P5, P6 ;  /* 0x0000006451627210 */ /* 0x000fe40002fec420 */
[----:B------:R-:W-:-:S05]  /*43d0*/  LEA.HI.SX32 R49, R49, R64, 0x1c ;  /* 0x0000004031317211 */ /* 0x000fca00078fe2ff */
[----:B------:R-:W-:Y:S02]  /*43e0*/  IMAD.SHL.U32 R101, R49, 0x8, RZ ;  /* 0x0000000831657824 */ /* 0x000fe400078e00ff */
[----:B-1----:R-:W-:-:S03]  /*43f0*/  VIADD R51, R50, 0xffffff80 ;  /* 0xffffff8032337836 */ /* 0x002fc60000000000 */
[----:B------:R-:W-:Y:S02]  /*4400*/  LOP3.LUT R49, R79, 0x38, R101, 0xf8, !PT ;  /* 0x000000384f317812 */ /* 0x000fe400078ef865 */
[----:B------:R-:W-:Y:S02]  /*4410*/  SHF.R.S32.HI R50, RZ, 0x1f, R51 ;  /* 0x0000001fff327819 */ /* 0x000fe40000011433 */
[----:B------:R-:W-:Y:S02]  /*4420*/  LOP3.LUT R49, R49, R76, RZ, 0x3c, !PT ;  /* 0x0000004c31317212 */ /* 0x000fe400078e3cff */
[----:B------:R-:W-:-:S04]  /*4430*/  LEA.HI R50, R50, R51, RZ, 0x5 ;  /* 0x0000003332327211 */ /* 0x000fc800078f28ff */
[----:B------:R-:W-:-:S05]  /*4440*/  SHF.R.S32.HI R50, RZ, 0x5, R50 ;  /* 0x00000005ff327819 */ /* 0x000fca0000011432 */
[----:B------:R-:W-:Y:S02]  /*4450*/  IMAD R48, R50, 0x200, R49 ;  /* 0x0000020032307824 */ /* 0x000fe400078e0231 */
        /* <DEDUP_REMOVED lines=11> */
[C---:B------:R-:W-:Y:S02]  /*4510*/  PRMT R104, R103.reuse, 0x5432, R104 ;  /* 0x0000543267687816 */ /* 0x040fe40000000068 */
[----:B------:R-:W-:Y:S02]  /*4520*/  PRMT R105, R103, 0x5410, R105 ;  /* 0x0000541067697816 */ /* 0x000fe40000000069 */
[----:B------:R-:W-:Y:S02]  /*4530*/  SHF.L.U32 R107, R104, 0x10, RZ ;  /* 0x00000010686b7819 */ /* 0x000fe400000006ff */
[----:B------:R-:W-:Y:S01]  /*4540*/  SHF.R.U64 R36, R36, 0x10, R37 ;  /* 0x0000001024247819 */ /* 0x000fe20000001225 */
[C---:B------:R-:W-:Y:S01]  /*4550*/  IMAD.U32 R103, R105.reuse, 0x10000, RZ ;  /* 0x0001000069677824 */ /* 0x040fe200078e00ff */
[----:B------:R-:W-:Y:S01]  /*4560*/  LOP3.LUT R105, R105, 0xffff0000, RZ, 0xc0, !PT ;  /* 0xffff000069697812 */ /* 0x000fe200078ec0ff */
[----:B------:R-:W-:Y:S01]  /*4570*/  FMUL.FTZ R116, R102, R107 ;  /* 0x0000006b66747220 */ /* 0x000fe20000410000 */
[----:B------:R-:W-:Y:S01]  /*4580*/  SHF.R.U64 R12, R12, 0x10, R13 ;  /* 0x000000100c0c7819 */ /* 0x000fe2000000120d */
[-C--:B------:R-:W-:Y:S01]  /*4590*/  FMUL.FTZ R117, R102, R103.reuse ;  /* 0x0000006766757220 */ /* 0x080fe20000410000 */
[----:B------:R-:W-:Y:S01]  /*45a0*/  SHF.R.U64 R38, R38, 0x10, R39 ;  /* 0x0000001026267819 */ /* 0x000fe20000001227 */
[----:B------:R-:W-:Y:S01]  /*45b0*/  FFMA.FTZ R103, R106, R103, R116 ;  /* 0x000000676a677223 */ /* 0x000fe20000010074 */
[----:B------:R-:W-:-:S02]  /*45c0*/  IMAD.U32 R116, R51, 0x10000, RZ ;  /* 0x0001000033747824 */ /* 0x000fc400078e00ff */
[----:B------:R-:W-:Y:S01]  /*45d0*/  FFMA.FTZ R102, R106, R107, -R117 ;  /* 0x0000006b6a667223 */ /* 0x000fe20000010875 */
[----:B------:R-:W-:Y:S01]  /*45e0*/  LOP3.LUT R106, R53, 0xffff0000, RZ, 0xc0, !PT ;  /* 0xffff0000356a7812 */ /* 0x000fe200078ec0ff */
[----:B------:R-:W-:Y:S01]  /*45f0*/  IMAD.U32 R13, R48, 0x10000, RZ ;  /* 0x00010000300d7824 */ /* 0x000fe200078e00ff */
[----:B------:R-:W-:Y:S01]  /*4600*/  LOP3.LUT R53, R104, 0xffff0000, RZ, 0xc0, !PT ;  /* 0xffff000068357812 */ /* 0x000fe200078ec0ff */
[----:B------:R-:W-:Y:S01]  /*4610*/  IMAD.U32 R37, R50, 0x10000, RZ ;  /* 0x0001000032257824 */ /* 0x000fe200078e00ff */
[----:B------:R-:W-:Y:S01]  /*4620*/  LOP3.LUT R104, R49, 0xffff0000, RZ, 0xc0, !PT ;  /* 0xffff000031687812 */ /* 0x000fe200078ec0ff */
[C---:B------:R-:W-:Y:S01]  /*4630*/  FMUL.FTZ R49, R106.reuse, R105 ;  /* 0x000000696a317220 */ /* 0x040fe20000410000 */
[----:B------:R-:W-:Y:S01]  /*4640*/  PRMT R12, R111, 0x5432, R12 ;  /* 0x000054326f0c7816 */ /* 0x000fe2000000000c */
[-C--:B------:R-:W-:Y:S01]  /*4650*/  FMUL.FTZ R106, R106, R53.reuse ;  /* 0x000000356a6a7220 */ /* 0x080fe20000410000 */
[----:B------:R-:W-:Y:S01]  /*4660*/  SHF.R.U64 R14, R14, 0x10, R15 ;  /* 0x000000100e0e7819 */ /* 0x000fe2000000120f */
[C---:B------:R-:W-:Y:S01]  /*4670*/  FFMA.FTZ R49, R104.reuse, R53, -R49 ;  /* 0x0000003568317223 */ /* 0x040fe20000010831 */
[----:B------:R-:W-:Y:S01]  /*4680*/  SHF.R.U32.HI R53, RZ, 0x10, R15 ;  /* 0x00000010ff357819 */ /* 0x000fe2000001160f */
[----:B------:R-:W-:Y:S01]  /*4690*/  FFMA.FTZ R104, R104, R105, R106 ;  /* 0x0000006968687223 */ /* 0x000fe2000001006a */
[----:B------:R-:W-:Y:S01]  /*46a0*/  SHF.R.U32.HI R105, RZ, 0x10, R39 ;  /* 0x00000010ff697819 */ /* 0x000fe20000011627 */
[----:B------:R-:W-:Y:S01]  /*46b0*/  IMAD.U32 R15, R52, 0x10000, RZ ;  /* 0x00010000340f7824 */ /* 0x000fe200078e00ff */
[----:B------:R-:W-:-:S02]  /*46c0*/  PRMT R53, R112, 0x5432, R53 ;  /* 0x0000543270357816 */ /* 0x000fc40000000035 */
[----:B------:R-:W-:Y:S01]  /*46d0*/  PRMT R105, R118, 0x5410, R105 ;  /* 0x0000541076697816 */ /* 0x000fe20000000069 */
[C---:B------:R-:W-:Y:S01]  /*46e0*/  IMAD.U32 R118, R55.reuse, 0x10000, RZ ;  /* 0x0001000037767824 */ /* 0x040fe200078e00ff */
[----:B------:R-:W-:Y:S01]  /*46f0*/  LOP3.LUT R55, R55, 0xffff0000, RZ, 0xc0, !PT ;  /* 0xffff000037377812 */ /* 0x000fe200078ec0ff */
[----:B------:R-:W-:Y:S01]  /*4700*/  IMAD.U32 R117, R53, 0x10000, RZ ;  /* 0x0001000035757824 */ /* 0x000fe200078e00ff */
[----:B------:R-:W-:Y:S01]  /*4710*/  LOP3.LUT R39, R51, 0xffff0000, RZ, 0xc0, !PT ;  /* 0xffff000033277812 */ /* 0x000fe200078ec0ff */
[----:B------:R-:W-:Y:S01]  /*4720*/  IMAD.U32 R107, R105, 0x10000, RZ ;  /* 0x00010000696b7824 */ /* 0x000fe200078e00ff */
[----:B------:R-:W-:Y:S02]  /*4730*/  LOP3.LUT R52, R52, 0xffff0000, RZ, 0xc0, !PT ;  /* 0xffff000034347812 */ /* 0x000fe400078ec0ff */
[----:B------:R-:W-:Y:S01]  /*4740*/  LOP3.LUT R48, R48, 0xffff0000, RZ, 0xc0, !PT ;  /* 0xffff000030307812 */ /* 0x000fe200078ec0ff */
[C---:B------:R-:W-:Y:S01]  /*4750*/  FMUL.FTZ R119, R118.reuse, R107 ;  /* 0x0000006b76777220 */ /* 0x040fe20000410000 */
[----:B------:R-:W-:Y:S01]  /*4760*/  FMUL.FTZ R118, R118, R117 ;  /* 0x0000007576767220 */ /* 0x000fe20000410000 */
[----:B------:R-:W-:-:S02]  /*4770*/  PRMT R38, R108, 0x5432, R38 ;  /* 0x000054326c267816 */ /* 0x000fc40000000026 */
[C---:B------:R-:W-:Y:S01]  /*4780*/  FFMA.FTZ R106, R116.reuse, R117, -R119 ;  /* 0x00000075746a7223 */ /* 0x040fe20000010877 */
[----:B------:R-:W-:Y:S01]  /*4790*/  FFMA.FTZ R107, R116, R107, R118 ;  /* 0x0000006b746b7223 */ /* 0x000fe20000010076 */
[----:B------:R-:W-:Y:S02]  /*47a0*/  LOP3.LUT R116, R105, 0xffff0000, RZ, 0xc0, !PT ;  /* 0xffff000069747812 */ /* 0x000fe400078ec0ff */
[----:B------:R-:W-:Y:S02]  /*47b0*/  LOP3.LUT R118, R53, 0xffff0000, RZ, 0xc0, !PT ;  /* 0xffff000035767812 */ /* 0x000fe400078ec0ff */
[----:B------:R-:W-:Y:S01]  /*47c0*/  PRMT R105, R109, 0x5432, R36 ;  /* 0x000054326d697816 */ /* 0x000fe20000000024 */
[C---:B------:R-:W-:Y:S01]  /*47d0*/  FMUL.FTZ R36, R55.reuse, R116 ;  /* 0x0000007437247220 */ /* 0x040fe20000410000 */
[----:B------:R-:W-:Y:S01]  /*47e0*/  PRMT R14, R110, 0x5432, R14 ;  /* 0x000054326e0e7816 */ /* 0x000fe2000000000e */
[-C--:B------:R-:W-:Y:S01]  /*47f0*/  FMUL.FTZ R55, R55, R118.reuse ;  /* 0x0000007637377220 */ /* 0x080fe20000410000 */
[----:B------:R-:W-:Y:S01]  /*4800*/  SHF.L.U32 R51, R54, 0x10, RZ ;  /* 0x0000001036337819 */ /* 0x000fe200000006ff */
[----:B------:R-:W-:Y:S01]  /*4810*/  FFMA.FTZ R53, R39, R118, -R36 ;  /* 0x0000007627357223 */ /* 0x000fe20000010824 */
[----:B------:R-:W-:-:S02]  /*4820*/  IMAD.U32 R36, R105, 0x10000, RZ ;  /* 0x0001000069247824 */ /* 0x000fc400078e00ff */
[----:B------:R-:W-:Y:S01]  /*4830*/  FFMA.FTZ R116, R39, R116, R55 ;  /* 0x0000007427747223 */ /* 0x000fe20000010037 */
[C---:B------:R-:W-:Y:S01]  /*4840*/  IMAD.U32 R118, R12.reuse, 0x10000, RZ ;  /* 0x000100000c767824 */ /* 0x040fe200078e00ff */
[----:B------:R-:W-:Y:S01]  /*4850*/  LOP3.LUT R39, R105, 0xffff0000, RZ, 0xc0, !PT ;  /* 0xffff000069277812 */ /* 0x000fe200078ec0ff */
[C---:B------:R-:W-:Y:S01]  /*4860*/  FMUL.FTZ R120, R15.reuse, R36 ;  /* 0x000000240f787220 */ /* 0x040fe20000410000 */
[----:B------:R-:W-:Y:S01]  /*4870*/  LOP3.LUT R55, R12, 0xffff0000, RZ, 0xc0, !PT ;  /* 0xffff00000c377812 */ /* 0x000fe200078ec0ff */
[-C--:B------:R-:W-:Y:S01]  /*4880*/  FMUL.FTZ R15, R15, R118.reuse ;  /* 0x000000760f0f7220 */ /* 0x080fe20000410000 */
[----:B------:R-:W-:Y:S01]  /*4890*/  LOP3.LUT R54, R54, 0xffff0000, RZ, 0xc0, !PT ;  /* 0xffff000036367812 */ /* 0x000fe200078ec0ff */
[C---:B------:R-:W-:Y:S01]  /*48a0*/  FMUL.FTZ R105, R52.reuse, R39 ;  /* 0x0000002734697220 */ /* 0x040fe20000410000 */
[C---:B------:R-:W-:Y:S01]  /*48b0*/  FFMA.FTZ R12, R13.reuse, R118, -R120 ;  /* 0x000000760d0c7223 */ /* 0x040fe20000010878 */
[----:B------:R-:W-:Y:S01]  /*48c0*/  FFMA.FTZ R13, R13, R36, R15 ;  /* 0x000000240d0d7223 */ /* 0x000fe2000001000f */
[-C--:B------:R-:W-:Y:S01]  /*48d0*/  FMUL.FTZ R117, R52, R55.reuse ;  /* 0x0000003734757220 */ /* 0x080fe20000410000 */
[----:B------:R-:W-:Y:S01]  /*48e0*/  FFMA.FTZ R15, R48, R55, -R105 ;  /* 0x00000037300f7223 */ /* 0x000fe20000010869 */
[C---:B------:R-:W-:Y:S01]  /*48f0*/  LOP3.LUT R55, R38.reuse, 0xffff0000, RZ, 0xc0, !PT ;  /* 0xffff000026377812 */ /* 0x040fe200078ec0ff */
[----:B------:R-:W-:Y:S01]  /*4900*/  IMAD.U32 R36, R38, 0x10000, RZ ;  /* 0x0001000026247824 */ /* 0x000fe200078e00ff */
[C---:B------:R-:W-:Y:S01]  /*4910*/  LOP3.LUT R105, R14.reuse, 0xffff0000, RZ, 0xc0, !PT ;  /* 0xffff00000e697812 */ /* 0x040fe200078ec0ff */
[----:B------:R-:W-:-:S02]  /*4920*/  IMAD.U32 R52, R14, 0x10000, RZ ;  /* 0x000100000e347824 */ /* 0x000fc400078e00ff */
        /* <DEDUP_REMOVED lines=20> */
.L_x_12575:
[----:B------:R-:W-:Y:S05]  /*4a70*/  BSYNC B2 ;  /* 0x0000000000027941 */ /* 0x000fea0003800000 */
.L_x_12574:
[----:B------:R-:W-:Y:S02]  /*4a80*/  ISETP.GE.AND P5, PT, R101, R97, PT ;  /* 0x000000616500720c */ /* 0x000fe40003fa6270 */
[----:B------:R-:W-:-:S11]  /*4a90*/  P2R R13, PR, RZ, 0x1 ;  /* 0x00000001ff0d7803 */ /* 0x000fd60000000000 */
[--C-:B------:R-:W-:Y:S02]  /*4aa0*/  @!P5 SHF.R.S32.HI R12, RZ, 0x1f, R101.reuse ;  /* 0x0000001fff0cd819 */ /* 0x100fe40000011465 */
[----:B------:R-:W-:-:S04]  /*4ab0*/  @!P5 IADD3 R92, P0, P6, R62, R92, R101 ;  /* 0x0000005c3e5cd210 */ /* 0x000fc80007e1e065 */
[----:B------:R-:W-:Y:S02]  /*4ac0*/  @!P5 IADD3.X R100, R81, R100, R12, P0, P6 ;  /* 0x000000645164d210 */ /* 0x000fe400007ec40c */
[CC--:B------:R-:W-:Y:S02]  /*4ad0*/  LEA R12, P6, R96.reuse, R84.reuse, 0x1 ;  /* 0x00000054600c7211 */ /* 0x0c0fe400078c08ff */
[----:B------:R-:W-:Y:S02]  /*4ae0*/  ISETP.NE.AND P0, PT, R13, RZ, PT ;  /* 0x000000ff0d00720c */ /* 0x000fe40003f05270 */
[----:B------:R-:W-:Y:S02]  /*4af0*/  LEA.HI.X R13, R96, R85, R98, 0x1, P6 ;  /* 0x00000055600d7211 */ /* 0x000fe400030f0c62 */
[----:B------:R-:W-:-:S03]  /*4b00*/  @!P5 LEA R14, P6, R92, R84, 0x1 ;  /* 0x000000545c0ed211 */ /* 0x000fc600078c08ff */
[----:B-1----:R1:W-:Y:S01]  /*4b10*/  STG.E.128 desc[UR56][R12.64], R48 ;  /* 0x000000300c007986 */ /* 0x0023e2000c101d38 */
[----:B------:R-:W-:-:S05]  /*4b20*/  @!P5 LEA.HI.X R15, R92, R85, R100, 0x1, P6 ;  /* 0x000000555c0fd211 */ /* 0x000fca00030f0c64 */
[----:B--2---:R1:W-:Y:S04]  /*4b30*/  @!P5 STG.E.128 desc[UR56][R14.64], R52 ;  /* 0x000000340e00d986 */ /* 0x0043e8000c101d38 */
.L_x_12573:
[----:B------:R-:W-:Y:S05]  /*4b40*/  BSYNC B1 ;  /* 0x0000000000017941 */ /* 0x000fea0003800000 */
.L_x_12572:
[----:B-1----:R-:W-:Y:S02]  /*4b50*/  VIADD R13, R18, 0x60 ;  /* 0x00000060120d7836 */ /* 0x002fe40000000000 */
[-C--:B------:R-:W-:Y:S02]  /*4b60*/  IMAD R12, R77, R90.reuse, RZ ;  /* 0x0000005a4d0c7224 */ /* 0x080fe400078e02ff */
[C---:B------:R-:W-:Y:S01]  /*4b70*/  IMAD.WIDE.U32 R88, R13.reuse, R90, R88 ;  /* 0x0000005a0d587225 */ /* 0x040fe200078e0058 */
[----:B------:R-:W-:-:S03]  /*4b80*/  ISETP.GE.OR P5, PT, R13, R87, P1 ;  /* 0x000000570d00720c */ /* 0x000fc60000fa6670 */
[----:B------:R-:W-:-:S10]  /*4b90*/  IMAD R91, R13, R91, R12 ;  /* 0x0000005b0d5b7224 */ /* 0x000fd400078e020c */
[----:B------:R-:W-:Y:S05]  /*4ba0*/  @P5 BRA `(.L_x_12560) ;  /* 0x00000008007c5947 */ /* 0x000fea0003800000 */
[----:B------:R-:W2:Y:S01]  /*4bb0*/  LDL R14, [R1+0x7c] ;  /* 0x00007c00010e7983 */ /* 0x000ea20000100800 */
[----:B------:R-:W-:Y:S01]  /*4bc0*/  IMAD.IADD R50, R89, 0x1, R91 ;  /* 0x0000000159327824 */ /* 0x000fe200078e025b */
[----:B------:R-:W-:Y:S01]  /*4bd0*/  IADD3 R12, P5, P6, R62, R88, R65 ;  /* 0x000000583e0c7210 */ /* 0x000fe20007ebe041 */
[----:B------:R-:W-:Y:S01]  /*4be0*/  VIADD R36, R18, 0x60 ;  /* 0x0000006012247836 */ /* 0x000fe20000000000 */
[----:B------:R-:W-:Y:S01]  /*4bf0*/  SEL R99, R74, R99, !P0 ;  /* 0x000000634a637207 */ /* 0x000fe20004000000 */
[----:B------:R-:W-:Y:S01]  /*4c00*/  BSSY B1, `(.L_x_12576) ;  /* 0x0000075000017945 */ /* 0x000fe20003800000 */
[----:B------:R-:W-:Y:S01]  /*4c10*/  IADD3.X R13, R81, R50, R32, P5, P6 ;  /* 0x00000032510d7210 */ /* 0x000fe20002fec420 */
[----:B------:R-:W-:Y:S01]  /*4c20*/  IMAD.SHL.U32 R36, R36, 0x40, RZ ;  /* 0x0000004024247824 */ /* 0x000fe200078e00ff */
[----:B------:R-:W-:Y:S02]  /*4c30*/  LEA R48, P5, R12, R84, 0x1 ;  /* 0x000000540c307211 */ /* 0x000fe400078a08ff */
[----:B------:R-:W-:-:S02]  /*4c40*/  IADD3 R15, R18, 0x60, RZ ;  /* 0x00000060120f7810 */ /* 0x000fc40007ffe0ff */
[----:B------:R-:W-:Y:S01]  /*4c50*/  LEA.HI.X R49, R12, R85, R13, 0x1, P5 ;  /* 0x000000550c317211 */ /* 0x000fe200028f0c0d */
[----:B------:R-:W-:Y:S01]  /*4c60*/  IMAD R13, R19, 0x3000, R3 ;  /* 0x00003000130d7824 */ /* 0x000fe200078e0203 */
[----:B------:R-:W-:Y:S01]  /*4c70*/  SHF.R.S32.HI R12, RZ, 0x1f, R99 ;  /* 0x0000001fff0c7819 */ /* 0x000fe20000011463 */
[----:B------:R-:W-:Y:S01]  /*4c80*/  IMAD.SHL.U32 R15, R15, 0x40, RZ ;  /* 0x000000400f0f7824 */ /* 0x000fe200078e00ff */
[----:B------:R-:W-:Y:S01]  /*4c90*/  LOP3.LUT R36, R36, 0x1c0, RZ, 0xc0, !PT ;  /* 0x000001c024247812 */ /* 0x000fe200078ec0ff */
[----:B------:R-:W-:Y:S01]  /*4ca0*/  IMAD R13, R13, 0x2, R2 ;  /* 0x000000020d0d7824 */ /* 0x000fe200078e0202 */
[----:B------:R-:W-:Y:S02]  /*4cb0*/  LEA.HI R99, R12, R99, RZ, 0x4 ;  /* 0x000000630c637211 */ /* 0x000fe400078f20ff */
[----:B------:R-:W-:Y:S02]  /*4cc0*/  LOP3.LUT R15, R15, 0x1c0, RZ, 0xc0, !PT ;  /* 0x000001c00f0f7812 */ /* 0x000fe400078ec0ff */
[----:B------:R-:W-:-:S02]  /*4cd0*/  LEA.HI.SX32 R51, R99, R64, 0x1c ;  /* 0x0000004063337211 */ /* 0x000fc400078fe2ff */
[----:B------:R-:W-:-:S03]  /*4ce0*/  SHF.R.U32.HI R15, RZ, 0x3, R15 ;  /* 0x00000003ff0f7819 */ /* 0x000fc6000001160f */
[----:B------:R-:W-:-:S05]  /*4cf0*/  IMAD.SHL.U32 R51, R51, 0x8, RZ ;  /* 0x0000000833337824 */ /* 0x000fca00078e00ff */
[----:B------:R-:W-:-:S04]  /*4d00*/  LOP3.LUT R12, R36, 0x38, R51, 0xf8, !PT ;  /* 0x00000038240c7812 */ /* 0x000fc800078ef833 */
[----:B------:R-:W-:-:S05]  /*4d10*/  LOP3.LUT R12, R12, R15, RZ, 0x3c, !PT ;  /* 0x0000000f0c0c7212 */ /* 0x000fca00078e3cff */
[----:B--2---:R-:W-:-:S04]  /*4d20*/  IMAD.IADD R12, R14, 0x1, R12 ;  /* 0x000000010e0c7824 */ /* 0x004fc800078e020c */
        /* <DEDUP_REMOVED lines=8> */
[----:B------:R-:W-:Y:S02]  /*4db0*/  SHF.R.U64 R53, R42, 0x10, R43 ;  /* 0x000000102a357819 */ /* 0x000fe4000000122b */
[----:B------:R-:W-:Y:S02]  /*4dc0*/  PRMT R115, R115, 0x5410, R54 ;  /* 0x0000541073737816 */ /* 0x000fe40000000036 */
[----:B------:R-:W-:Y:S02]  /*4dd0*/  PRMT R111, R111, 0x5410, R96 ;  /* 0x000054106f6f7816 */ /* 0x000fe40000000060 */
[----:B------:R-:W-:Y:S01]  /*4de0*/  PRMT R108, R108, 0x5410, R53 ;  /* 0x000054106c6c7816 */ /* 0x000fe20000000035 */
[----:B------:R-:W-:Y:S01]  /*4df0*/  IMAD.U32 R53, R115, 0x10000, RZ ;  /* 0x0001000073357824 */ /* 0x000fe200078e00ff */
[----:B------:R-:W-:-:S02]  /*4e00*/  SHF.R.U64 R55, R46, 0x10, R47 ;  /* 0x000000102e377819 */ /* 0x000fc4000000122f */
[----:B------:R-:W-:Y:S01]  /*4e10*/  SHF.R.U32.HI R90, RZ, 0x10, R47 ;  /* 0x00000010ff5a7819 */ /* 0x000fe2000001162f */
[C---:B------:R-:W-:Y:S01]  /*4e20*/  IMAD.U32 R47, R39.reuse, 0x10000, RZ ;  /* 0x00010000272f7824 */ /* 0x040fe200078e00ff */
[----:B------:R-:W-:Y:S01]  /*4e30*/  LOP3.LUT R42, R39, 0xffff0000, RZ, 0xc0, !PT ;  /* 0xffff0000272a7812 */ /* 0x000fe200078ec0ff */
[----:B------:R-:W-:Y:S01]  /*4e40*/  IMAD.U32 R39, R111, 0x10000, RZ ;  /* 0x000100006f277824 */ /* 0x000fe200078e00ff */
[----:B------:R-:W-:Y:S01]  /*4e50*/  SHF.R.U32.HI R92, RZ, 0x10, R43 ;  /* 0x00000010ff5c7819 */ /* 0x000fe2000001162b */
[----:B------:R-:W-:Y:S01]  /*4e60*/  FMUL.FTZ R54, R52, R53 ;  /* 0x0000003534367220 */ /* 0x000fe20000410000 */
[----:B------:R-:W-:Y:S01]  /*4e70*/  SHF.R.U64 R91, R44, 0x10, R45 ;  /* 0x000000102c5b7819 */ /* 0x000fe2000000122d */
[----:B-1----:R-:W-:Y:S01]  /*4e80*/  IMAD.U32 R45, R13, 0x10000, RZ ;  /* 0x000100000d2d7824 */ /* 0x002fe200078e00ff */
        /* <DEDUP_REMOVED lines=8> */
[----:B------:R-:W-:Y:S01]  /*4f10*/  LOP3.LUT R111, R111, 0xffff0000, RZ, 0xc0, !PT ;  /* 0xffff00006f6f7812 */ /* 0x000fe200078ec0ff */
[----:B------:R-:W-:Y:S01]  /*4f20*/  IMAD.U32 R44, R15, 0x10000, RZ ;  /* 0x000100000f2c7824 */ /* 0x000fe200078e00ff */
[----:B------:R-:W-:Y:S01]  /*4f30*/  SHF.L.U32 R54, R113, 0x10, RZ ;  /* 0x0000001071367819 */ /* 0x000fe200000006ff */
[----:B------:R-:W-:Y:S01]  /*4f40*/  FMUL.FTZ R90, R46, R115 ;  /* 0x000000732e5a7220 */ /* 0x000fe20000410000 */
[----:B------:R-:W-:Y:S01]  /*4f50*/  SHF.R.U64 R93, R40, 0x10, R41 ;  /* 0x00000010285d7819 */ /* 0x000fe20000001229 */
[----:B------:R-:W-:Y:S01]  /*4f60*/  FMUL.FTZ R52, R46, R111 ;  /* 0x0000006f2e347220 */ /* 0x000fe20000410000 */
[----:B------:R-:W-:Y:S01]  /*4f70*/  LOP3.LUT R43, R13, 0xffff0000, RZ, 0xc0, !PT ;  /* 0xffff00000d2b7812 */ /* 0x000fe200078ec0ff */
[----:B------:R-:W-:Y:S01]  /*4f80*/  IMAD.U32 R37, R36, 0x10000, RZ ;  /* 0x0001000024257824 */ /* 0x000fe200078e00ff */
[----:B------:R-:W-:Y:S01]  /*4f90*/  PRMT R112, R112, 0x5410, R55 ;  /* 0x0000541070707816 */ /* 0x000fe20000000037 */
[CC--:B------:R-:W-:Y:S01]  /*4fa0*/  FMUL.FTZ R55, R47.reuse, R54.reuse ;  /* 0x000000362f377220 */ /* 0x0c0fe20000410000 */
[----:B------:R-:W-:Y:S01]  /*4fb0*/  PRMT R114, R114, 0x5410, R91 ;  /* 0x0000541072727816 */ /* 0x000fe2000000005b */
[----:B------:R-:W-:Y:S01]  /*4fc0*/  FMUL.FTZ R47, R47, R53 ;  /* 0x000000352f2f7220 */ /* 0x000fe20000410000 */
[----:B------:R-:W-:Y:S01]  /*4fd0*/  PRMT R110, R110, 0x5410, R93 ;  /* 0x000054106e6e7816 */ /* 0x000fe2000000005d */
[----:B------:R-:W-:Y:S01]  /*4fe0*/  FFMA.FTZ R46, R43, R111, -R90 ;  /* 0x0000006f2b2e7223 */ /* 0x000fe2000001085a */
[----:B------:R-:W-:Y:S01]  /*4ff0*/  LOP3.LUT R113, R113, 0xffff0000, RZ, 0xc0, !PT ;  /* 0xffff000071717812 */ /* 0x000fe200078ec0ff */
[----:B------:R-:W-:Y:S01]  /*5000*/  FFMA.FTZ R52, R43, R115, R52 ;  /* 0x000000732b347223 */ /* 0x000fe20000010034 */
[----:B------:R-:W-:Y:S01]  /*5010*/  LOP3.LUT R109, R109, 0xffff0000, RZ, 0xc0, !PT ;  /* 0xffff00006d6d7812 */ /* 0x000fe200078ec0ff */
[C---:B------:R-:W-:Y:S01]  /*5020*/  FFMA.FTZ R43, R44.reuse, R53, -R55 ;  /* 0x000000352c2b7223 */ /* 0x040fe20000010837 */
[----:B------:R-:W-:Y:S01]  /*5030*/  LOP3.LUT R40, R15, 0xffff0000, RZ, 0xc0, !PT ;  /* 0xffff00000f287812 */ /* 0x000fe200078ec0ff */
[----:B------:R-:W-:Y:S01]  /*5040*/  FFMA.FTZ R44, R44, R54, R47 ;  /* 0x000000362c2c7223 */ /* 0x000fe2000001002f */
[----:B------:R-:W-:-:S02]  /*5050*/  IMAD.U32 R90, R114, 0x10000, RZ ;  /* 0x00010000725a7824 */ /* 0x000fc400078e00ff */
[----:B------:R-:W-:Y:S01]  /*5060*/  FMUL.FTZ R47, R42, R113 ;  /* 0x000000712a2f7220 */ /* 0x000fe20000410000 */
[----:B------:R-:W-:Y:S02]  /*5070*/  IMAD.U32 R54, R110, 0x10000, RZ ;  /* 0x000100006e367824 */ /* 0x000fe400078e00ff */
[-C--:B------:R-:W-:Y:S01]  /*5080*/  FMUL.FTZ R55, R42, R109.reuse ;  /* 0x0000006d2a377220 */ /* 0x080fe20000410000 */
[----:B------:R-:W-:Y:S01]  /*5090*/  SHF.L.U32 R13, R12, 0x10, RZ ;  /* 0x000000100c0d7819 */ /* 0x000fe200000006ff */
[C---:B------:R-:W-:Y:S01]  /*50a0*/  FMUL.FTZ R42, R37.reuse, R90 ;  /* 0x0000005a252a7220 */ /* 0x040fe20000410000 */
[----:B------:R-:W-:Y:S01]  /*50b0*/  LOP3.LUT R36, R36, 0xffff0000, RZ, 0xc0, !PT ;  /* 0xffff000024247812 */ /* 0x000fe200078ec0ff */
[----:B------:R-:W-:Y:S01]  /*50c0*/  FFMA.FTZ R92, R40, R109, -R47 ;  /* 0x0000006d285c7223 */ /* 0x000fe2000001082f */
[----:B------:R-:W-:Y:S01]  /*50d0*/  LOP3.LUT R53, R114, 0xffff0000, RZ, 0xc0, !PT ;  /* 0xffff000072357812 */ /* 0x000fe200078ec0ff */
[-C--:B------:R-:W-:Y:S01]  /*50e0*/  FMUL.FTZ R37, R37, R54.reuse ;  /* 0x0000003625257220 */ /* 0x080fe20000410000 */
[----:B------:R-:W-:Y:S01]  /*50f0*/  LOP3.LUT R47, R110, 0xffff0000, RZ, 0xc0, !PT ;  /* 0xffff00006e2f7812 */ /* 0x000fe200078ec0ff */
[----:B------:R-:W-:Y:S01]  /*5100*/  IMAD.U32 R15, R14, 0x10000, RZ ;  /* 0x000100000e0f7824 */ /* 0x000fe200078e00ff */
[----:B------:R-:W-:Y:S01]  /*5110*/  LOP3.LUT R12, R12, 0xffff0000, RZ, 0xc0, !PT ;  /* 0xffff00000c0c7812 */ /* 0x000fe200078ec0ff */
[----:B------:R-:W-:Y:S01]  /*5120*/  FFMA.FTZ R113, R40, R113, R55 ;  /* 0x0000007128717223 */ /* 0x000fe20000010037 */
[----:B------:R-:W-:Y:S01]  /*5130*/  LOP3.LUT R41, R14, 0xffff0000, RZ, 0xc0, !PT ;  /* 0xffff00000e297812 */ /* 0x000fe200078ec0ff */
[C---:B------:R-:W-:Y:S01]  /*5140*/  FFMA.FTZ R42, R13.reuse, R54, -R42 ;  /* 0x000000360d2a7223 */ /* 0x040fe2000001082a */
[----:B------:R-:W-:Y:S01]  /*5150*/  FFMA.FTZ R37, R13, R90, R37 ;  /* 0x0000005a0d257223 */ /* 0x000fe20000010025 */
[----:B------:R-:W-:-:S02]  /*5160*/  IMAD.U32 R14, R38, 0x10000, RZ ;  /* 0x00010000260e7824 */ /* 0x000fc400078e00ff */
[----:B------:R-:W-:Y:S01]  /*5170*/  FMUL.FTZ R55, R36, R53 ;  /* 0x0000003524377220 */ /* 0x000fe20000410000 */
[----:B------:R-:W-:Y:S01]  /*5180*/  IMAD.U32 R13, R108, 0x10000, RZ ;  /* 0x000100006c0d7824 */ /* 0x000fe200078e00ff */
[----:B------:R-:W-:Y:S01]  /*5190*/  LOP3.LUT R38, R38, 0xffff0000, RZ, 0xc0, !PT ;  /* 0xffff000026267812 */ /* 0x000fe200078ec0ff */
[-C--:B------:R-:W-:Y:S01]  /*51a0*/  FMUL.FTZ R91, R36, R47.reuse ;  /* 0x0000002f245b7220 */ /* 0x080fe20000410000 */
[----:B------:R-:W-:Y:S01]  /*51b0*/  LOP3.LUT R108, R108, 0xffff0000, RZ, 0xc0, !PT ;  /* 0xffff00006c6c7812 */ /* 0x000fe200078ec0ff */
[C---:B------:R-:W-:Y:S01]  /*51c0*/  IMAD.U32 R36, R112.reuse, 0x10000, RZ ;  /* 0x0001000070247824 */ /* 0x040fe200078e00ff */
[----:B------:R-:W-:Y:S01]  /*51d0*/  LOP3.LUT R112, R112, 0xffff0000, RZ, 0xc0, !PT ;  /* 0xffff000070707812 */ /* 0x000fe200078ec0ff */
[C---:B------:R-:W-:Y:S01]  /*51e0*/  FFMA.FTZ R55, R12.reuse, R47, -R55 ;  /* 0x0000002f0c377223 */ /* 0x040fe20000010837 */
[----:B------:R-:W-:Y:S01]  /*51f0*/  FFMA.FTZ R12, R12, R53, R91 ;  /* 0x000000350c0c7223 */ /* 0x000fe2000001005b */
[-C--:B------:R-:W-:Y:S01]  /*5200*/  FMUL.FTZ R47, R14, R13.reuse ;  /* 0x0000000d0e2f7220 */ /* 0x080fe20000410000 */
        /* <DEDUP_REMOVED lines=18> */
[----:B------:R-:W-:Y:S01]  /*5330*/  MOV R38, R47 ;  /* 0x0000002f00267202 */ /* 0x000fe20000000f00 */
[----:B------:R-:W-:-:S07]  /*5340*/  IMAD.MOV.U32 R39, RZ, RZ, R44 ;  /* 0x000000ffff277224 */ /* 0x000fce00078e002c */
.L_x_12577:
[----:B------:R-:W-:Y:S05]  /*5350*/  BSYNC B1 ;  /* 0x0000000000017941 */ /* 0x000fea0003800000 */
.L_x_12576:
        /* <DEDUP_REMOVED lines=10> */
.L_x_12543:
[----:B------:R-:W-:-:S13]  /*5400*/  ISETP.NE.AND P3, PT, R156, 0x3, PT ;  /* 0x000000039c00780c */ /* 0x000fda0003f65270 */
[----:B------:R-:W-:Y:S05]  /*5410*/  @!P3 BRA `(.L_x_12578) ;  /* 0x000000000004b947 */ /* 0x000fea0003800000 */
[----:B------:R-:W-:Y:S01]  /*5420*/  BPT.TRAP 0x1 ;  /* 0x000000040000795c */ /* 0x000fe20000300000 */
.L_x_12578:
[----:B------:R-:W-:Y:S01]  /*5430*/  IMAD R83, R19, 0x8, R2 ;  /* 0x0000000813537824 */ /* 0x000fe200078e0202 */
[----:B------:R-:W-:Y:S01]  /*5440*/  SHF.L.U32 R95, R153, 0x1f, RZ ;  /* 0x0000001f995f7819 */ /* 0x000fe200000006ff */
[----:B------:R-:W-:Y:S01]  /*5450*/  IMAD R87, R29, -0xc0, R27 ;  /* 0xffffff401d577824 */ /* 0x000fe200078e021b */
[----:B------:R-:W-:Y:S02]  /*5460*/  BSSY B1, `(.L_x_12579) ;  /* 0x0000004000017945 */ /* 0x000fe40003800000 */
[----:B------:R-:W0:Y:S02]  /*5470*/  SYNCS.PHASECHK.TRANS64.TRYWAIT P4, [R83+URZ+0x30890], R95 ;  /* 0x0308905f530075a7 */ /* 0x000e24000808017f */
[----:B------:R-:W-:Y:S01]  /*5480*/  VIMNMX R87, R87, 0xc0, PT ;  /* 0x000000c057577848 */ /* 0x000fe20003fe0100 */
[----:B0-----:R-:W-:Y:S06]  /*5490*/  @!P4 BRA `(.L_x_12580) ;  /* 0x000001440090c947 */ /* 0x001fec0003800000 */
.L_x_12805:
[----:B------:R-:W-:Y:S05]  /*54a0*/  BSYNC B1 ;  /* 0x0000000000017941 */ /* 0x000fea0003800000 */
.L_x_12579:
[----:B------:R-:W-:Y:S01]  /*54b0*/  ISETP.GE.AND P4, PT, R18, R87, PT ;  /* 0x000000571200720c */ /* 0x000fe20003f86270 */
[----:B------:R-:W-:-:S12]  /*54c0*/  BSSY B1, `(.L_x_12581) ;  /* 0x0000006000017945 */ /* 0x000fd80003800000 */
[----:B------:R-:W-:Y:S05]  /*54d0*/  @P4 BRA `(.L_x_12582) ;  /* 0x0000000000104947 */ /* 0x000fea0003800000 */
[----:B------:R-:W1:Y:S04]  /*54e0*/  @!P1 LDS.128 R12, [R94+0x12000] ;  /* 0x012000005e0c9984 */ /* 0x000e680000000c00 */
[----:B------:R-:W2:Y:S04]  /*54f0*/  @!P2 LDS.128 R36, [R86+0x12000] ;  /* 0x012000005624a984 */ /* 0x000ea80000000c00 */
[----:B-1----:R1:W-:Y:S04]  /*5500*/  @!P1 STG.E.128 desc[UR56][R42.64], R12 ;  /* 0x0000000c2a009986 */ /* 0x0023e8000c101d38 */
[----:B--2---:R1:W-:Y:S02]  /*5510*/  @!P2 STG.E.128 desc[UR56][R42.64+0x40], R36 ;  /* 0x000040242a00a986 */ /* 0x0043e4000c101d38 */
.L_x_12582:
[----:B------:R-:W-:Y:S05]  /*5520*/  BSYNC B1 ;  /* 0x0000000000017941 */ /* 0x000fea0003800000 */
.L_x_12581:
[----:B-1----:R-:W-:-:S05]  /*5530*/  VIADD R12, R18, 0x60 ;  /* 0x00000060120c7836 */ /* 0x002fca0000000000 */
[----:B------:R-:W-:-:S13]  /*5540*/  ISETP.GE.AND P4, PT, R12, R87, PT ;  /* 0x000000570c00720c */ /* 0x000fda0003f86270 */
[----:B------:R-:W-:Y:S05]  /*5550*/  @P4 BRA `(.L_x_12560) ;  /* 0x0000000000104947 */ /* 0x000fea0003800000 */
[----:B------:R-:W1:Y:S04]  /*5560*/  @!P1 LDS.128 R12, [R94+0x15000] ;  /* 0x015000005e0c9984 */ /* 0x000e680000000c00 */
[----:B------:R-:W2:Y:S04]  /*5570*/  @!P2 LDS.128 R36, [R86+0x15000] ;  /* 0x015000005624a984 */ /* 0x000ea80000000c00 */
[----:B-1----:R1:W-:Y:S04]  /*5580*/  @!P1 STG.E.128 desc[UR56][R40.64], R12 ;  /* 0x0000000c28009986 */ /* 0x0023e8000c101d38 */
[----:B--2---:R1:W-:Y:S02]  /*5590*/  @!P2 STG.E.128 desc[UR56][R40.64+0x40], R36 ;  /* 0x000040242800a986 */ /* 0x0043e4000c101d38 */
.L_x_12560:
[----:B------:R-:W-:Y:S05]  /*55a0*/  BSYNC B0 ;  /* 0x0000000000007941 */ /* 0x000fea0003800000 */
.L_x_12542:
        /* <DEDUP_REMOVED lines=17> */
.L_x_12584:
[----:B------:R-:W-:Y:S05]  /*56c0*/  BSYNC B0 ;  /* 0x0000000000007941 */ /* 0x000fea0003800000 */
.L_x_12583:
[----:B------:R-:W2:Y:S01]  /*56d0*/  SYNCS.PHASECHK.TRANS64.TRYWAIT P3, [R83+URZ+0x308b0], R95 ;  /* 0x0308b05f530075a7 */ /* 0x000ea2000806017f */
[----:B------:R-:W-:Y:S01]  /*56e0*/  ULDC UR58, c[0x0][0x2f4] ;  /* 0x0000bd00003a7ab9 */ /* 0x000fe20000000800 */
[----:B------:R-:W-:Y:S01]  /*56f0*/  ULDC.64 UR38, c[0x0][0x328] ;  /* 0x0000ca0000267ab9 */ /* 0x000fe20000000a00 */
[----:B------:R-:W-:Y:S01]  /*5700*/  ULDC.64 UR36, c[0x0][0x318] ;  /* 0x0000c60000247ab9 */ /* 0x000fe20000000a00 */
[----:B------:R-:W-:Y:S01]  /*5710*/  BSSY B0, `(.L_x_12585) ;  /* 0x0000003000007945 */ /* 0x000fe20003800000 */
[----:B------:R-:W-:-:S03]  /*5720*/  IMAD.WIDE R36, R29, 0xc0, R4 ;  /* 0x000000c01d247825 */ /* 0x000fc600078e0204 */
[----:B--2---:R-:W-:Y:S05]  /*5730*/  @!P3 BRA `(.L_x_12586) ;  /* 0x0000014000fcb947 */ /* 0x004fea0003800000 */
.L_x_12806:
[----:B------:R-:W-:Y:S05]  /*5740*/  BSYNC B0 ;  /* 0x0000000000007941 */ /* 0x000fea0003800000 */
.L_x_12585:
[----:B------:R-:W-:Y:S01]  /*5750*/  ISETP.GE.AND P3, PT, R18, R87, PT ;  /* 0x000000571200720c */ /* 0x000fe20003f66270 */
[----:B------:R-:W-:-:S12]  /*5760*/  BSSY B0, `(.L_x_12587) ;  /* 0x0000010000007945 */ /* 0x000fd80003800000 */
        /* <DEDUP_REMOVED lines=10> */
[----:B------:R-:W1:Y:S04]  /*5810*/  @!P3 LDS.128 R12, [R94] ;  /* 0x000000005e0cb984 */ /* 0x000e680000000c00 */
[----:B-1----:R-:W-:Y:S01]  /*5820*/  @!P3 STG.E.128 desc[UR56][R38.64], R12 ;  /* 0x0000000c2600b986 */ /* 0x002fe2000c101d38 */
[----:B------:R-:W-:-:S13]  /*5830*/  ISETP.GE.AND P3, PT, R78, UR58, PT ;  /* 0x0000003a4e007c0c */ /* 0x000fda000bf66270 */
[----:B------:R-:W1:Y:S04]  /*5840*/  @!P3 LDS.128 R12, [R86] ;  /* 0x00000000560cb984 */ /* 0x000e680000000c00 */
[----:B-1----:R3:W-:Y:S02]  /*5850*/  @!P3 STG.E.128 desc[UR56][R38.64+0x40], R12 ;  /* 0x0000400c2600b986 */ /* 0x0027e4000c101d38 */
.L_x_12588:
[----:B------:R-:W-:Y:S05]  /*5860*/  BSYNC B0 ;  /* 0x0000000000007941 */ /* 0x000fea0003800000 */
.L_x_12587:
[----:B-1-3--:R-:W-:Y:S01]  /*5870*/  VIADD R12, R18, 0x60 ;  /* 0x00000060120c7836 */ /* 0x00afe20000000000 */
[----:B------:R-:W-:Y:S04]  /*5880*/  BSSY B0, `(.L_x_12589) ;  /* 0x0000013000007945 */ /* 0x000fe80003800000 */
[----:B------:R-:W-:-:S13]  /*5890*/  ISETP.GE.AND P3, PT, R12, R87, PT ;  /* 0x000000570c00720c */ /* 0x000fda0003f66270 */
[----:B------:R-:W-:Y:S05]  /*58a0*/  @P3 BRA `(.L_x_12590) ;  /* 0x0000000000403947 */ /* 0x000fea0003800000 */
[----:B------:R-:W-:Y:S01]  /*58b0*/  IADD3 R15, P3, R36, 0x60, RZ ;  /* 0x00000060240f7810 */ /* 0x000fe20007f7e0ff */
[----:B------:R-:W-:Y:S02]  /*58c0*/  IMAD.MOV.U32 R12, RZ, RZ, R60 ;  /* 0x000000ffff0c7224 */ /* 0x000fe400078e003c */
[----:B------:R-:W-:Y:S01]  /*58d0*/  IMAD.MOV.U32 R13, RZ, RZ, R0 ;  /* 0x000000ffff0d7224 */ /* 0x000fe200078e0000 */
[----:B------:R-:W-:Y:S01]  /*58e0*/  IADD3.X R36, RZ, R37, RZ, P3, !PT ;  /* 0x00000025ff247210 */ /* 0x000fe20001ffe4ff */
        /* <DEDUP_REMOVED lines=12> */
.L_x_12590:
[----:B------:R-:W-:Y:S05]  /*59b0*/  BSYNC B0 ;  /* 0x0000000000007941 */ /* 0x000fea0003800000 */
.L_x_12589:
[----:B-1----:R-:W3:Y:S01]  /*59c0*/  LDL R12, [R1] ;  /* 0x00000000010c7983 */ /* 0x002ee20000100800 */
        /* <DEDUP_REMOVED lines=22> */
.L_x_12537:
[----:B------:R-:W-:Y:S01]  /*5b30*/  IMAD.MOV.U32 R3, RZ, RZ, RZ ;  /* 0x000000ffff037224 */ /* 0x000fe200078e00ff */
[----:B------:R-:W-:Y:S06]  /*5b40*/  @P0 BRA `(.L_x_12592) ;  /* 0x00000000000c0947 */ /* 0x000fec0003800000 */
[----:B------:R-:W1:Y:S01]  /*5b50*/  FENCE.VIEW.ASYNC.G ;  /* 0x00000000000073c6 */ /* 0x000e620000000100 */
[----:B------:R-:W-:Y:S05]  /*5b60*/  WARPSYNC.ALL ;  /* 0x0000000000007948 */ /* 0x000fea0003800000 */
[----:B-1----:R-:W-:Y:S06]  /*5b70*/  BAR.ARV 0xc, 0x200 ;  /* 0x0308000000007b1d */ /* 0x002fec0000002000 */
.L_x_12592:
        /* <DEDUP_REMOVED lines=16> */
[----:B0-----:R-:W-:Y:S01]  /*5c80*/  VIADD R4, R3, 0xffffffe ;  /* 0x0ffffffe03047836 */ /* 0x001fe20000000000 */
[----:B------:R-:W-:-:S05]  /*5c90*/  IADD3 R3, RZ, -R10, RZ ;  /* 0x8000000aff037210 */ /* 0x000fca0007ffe0ff */
        /* <DEDUP_REMOVED lines=16> */
.L_x_12594:
[----:B------:R-:W-:Y:S05]  /*5da0*/  BSYNC B0 ;  /* 0x0000000000007941 */ /* 0x000fea0003800000 */
.L_x_12593:
        /* <DEDUP_REMOVED lines=17> */
[----:B--2---:R-:W-:Y:S02]  /*5ec0*/  IMAD R4, R0, R3, RZ ;  /* 0x0000000300047224 */ /* 0x004fe400078e02ff */
[----:B------:R-:W-:-:S03]  /*5ed0*/  IMAD.MOV.U32 R0, RZ, RZ, RZ ;  /* 0x000000ffff007224 */ /* 0x000fc600078e00ff */
[----:B------:R1:W-:Y:S01]  /*5ee0*/  STL [R1+0x6c], R4 ;  /* 0x00006c0401007387 */ /* 0x0003e20000100800 */
[----:B------:R-:W-:Y:S01]  /*5ef0*/  VIADDMNMX R120, R4, R3, R26, PT ;  /* 0x0000000304787246 */ /* 0x000fe2000380011a */
[----:B------:R-:W-:Y:S01]  /*5f00*/  IMAD.MOV.U32 R3, RZ, RZ, RZ ;  /* 0x000000ffff037224 */ /* 0x000fe200078e00ff */
[----:B------:R-:W-:Y:S02]  /*5f10*/  CS2R R26, SRZ ;  /* 0x00000000001a7805 */ /* 0x000fe4000001ff00 */
[----:B------:R-:W-:-:S13]  /*5f20*/  ISETP.GT.AND P1, PT, R120, R4, PT ;  /* 0x000000047800720c */ /* 0x000fda0003f24270 */
[----:B-1----:R-:W-:Y:S05]  /*5f30*/  @!P1 BRA `(.L_x_12595) ;  /* 0x000000a800a49947 */ /* 0x002fea0003800000 */
[----:B------:R-:W-:-:S03]  /*5f40*/  UMOV UR4, 0xffffffff ;  /* 0xffffffff00047882 */ /* 0x000fc60000000000 */
[----:B------:R-:W-:Y:S05]  /*5f50*/  BRA.DIV UR4, `(.L_x_12596) ;  /* 0x0000013e04087947 */ /* 0x000fea000b800000 */
[----:B------:R-:W1:Y:S02]  /*5f60*/  S2R R0, SR_TID.X ;  /* 0x0000000000007919 */ /* 0x000e640000002100 */
[----:B-1----:R-:W-:-:S04]  /*5f70*/  IADD3 R3, R0, -0x80, RZ ;  /* 0xffffff8000037810 */ /* 0x002fc80007ffe0ff */
[----:B------:R-:W-:-:S04]  /*5f80*/  SHF.R.S32.HI R0, RZ, 0x1f, R3 ;  /* 0x0000001fff007819 */ /* 0x000fc80000011403 */
[----:B------:R-:W-:-:S04]  /*5f90*/  LEA.HI R0, R0, R3, RZ, 0x7 ;  /* 0x0000000300007211 */ /* 0x000fc800078f38ff */
[----:B------:R-:W-:-:S06]  /*5fa0*/  SHF.R.S32.HI R0, RZ, 0x7, R0 ;  /* 0x00000007ff007819 */ /* 0x000fcc0000011400 */
[----:B------:R-:W1:Y:S04]  /*5fb0*/  SHFL.IDX PT, R0, R0, RZ, 0x1f ;  /* 0x00001fff00007589 */ /* 0x000e6800000e0000 */
[----:B-1----:R1:W-:Y:S02]  /*5fc0*/  STL [R1+0x74], R0 ;  /* 0x0000740001007387 */ /* 0x0023e40000100800 */
.L_x_12809:
[----:B------:R-:W1:Y:S01]  /*5fd0*/  LDL R3, [R1+0x74] ;  /* 0x0000740001037983 */ /* 0x000e620000100800 */
[----:B------:R-:W-:Y:S01]  /*5fe0*/  BSSY B6, `(.L_x_12597) ;  /* 0x000001c000067945 */ /* 0x000fe20003800000 */
[----:B-1----:R-:W-:-:S05]  /*5ff0*/  IMAD.HI R0, R3, 0x55555556, RZ ;  /* 0x5555555603007827 */ /* 0x002fca00078e02ff */
[----:B------:R-:W-:-:S05]  /*6000*/  LEA.HI R0, R0, R0, RZ, 0x1 ;  /* 0x0000000000007211 */ /* 0x000fca00078f08ff */
[----:B------:R-:W-:-:S04]  /*6010*/  IMAD R3, R0, -0x3, R3 ;  /* 0xfffffffd00037824 */ /* 0x000fc800078e0203 */
[----:B------:R-:W-:Y:S01]  /*6020*/  IMAD R0, R3, 0x2000, R2 ;  /* 0x0000200003007824 */ /* 0x000fe200078e0202 */
[----:B------:R1:W-:Y:S03]  /*6030*/  STL [R1+0x70], R3 ;  /* 0x0000700301007387 */ /* 0x0003e60000100800 */
[----:B------:R-:W-:-:S05]  /*6040*/  VIADD R0, R0, 0xc400 ;  /* 0x0000c40000007836 */ /* 0x000fca0000000000 */
[----:B------:R-:W-:Y:S01]  /*6050*/  SHF.R.U32.HI R0, RZ, 0x4, R0 ;  /* 0x00000004ff007819 */ /* 0x000fe20000011600 */
[----:B-1----:R-:W-:-:S03]  /*6060*/  VIADD R3, R2, 0x1e800 ;  /* 0x0001e80002037836 */ /* 0x002fc60000000000 */
[----:B------:R-:W-:Y:S02]  /*6070*/  LOP3.LUT R29, R0, 0x3fff, RZ, 0xc0, !PT ;  /* 0x00003fff001d7812 */ /* 0x000fe400078ec0ff */
[----:B------:R-:W-:-:S13]  /*6080*/  LOP3.LUT P0, RZ, R3, 0x3ff, RZ, 0xc0, !PT ;  /* 0x000003ff03ff7812 */ /* 0x000fda000780c0ff */
        /* <DEDUP_REMOVED lines=16> */
[----:B-1---5:R-:W-:Y:S05]  /*6190*/  CALL.ABS.NOINC R14 ;  /* 0x000000000e007343 */ /* 0x022fea0003c00000 */
.L_x_12598:
[----:B------:R-:W-:Y:S05]  /*61a0*/  BSYNC B6 ;  /* 0x0000000000067941 */ /* 0x000fea0003800000 */
.L_x_12597:
        /* <DEDUP_REMOVED lines=13> */
.L_x_12602:
[----:B--2---:R2:W3:Y:S02]  /*6280*/  SYNCS.PHASECHK.TRANS64.TRYWAIT P0, [R2+URZ+0x30800], R3 ;  /* 0x03080003020075a7 */ /* 0x0044e4000800017f */
[----:B---3--:R-:W-:Y:S05]  /*6290*/  @!P0 NANOSLEEP.SYNCS 0x989680 ;  /* 0x009896800000895d */ /* 0x008fea0003900000 */
[----:B------:R-:W3:Y:S02]  /*62a0*/  @!P0 SYNCS.PHASECHK.TRANS64 P0, [R2+URZ+0x30800], R3 ;  /* 0x03080003020085a7 */ /* 0x000ee4000800007f */
[----:B---3--:R-:W-:Y:S05]  /*62b0*/  @!P0 BRA `(.L_x_12602) ;  /* 0xfffffffc00f08947 */ /* 0x008fea000383ffff */
.L_x_12601:
[----:B------:R-:W-:Y:S05]  /*62c0*/  BSYNC B0 ;  /* 0x0000000000007941 */ /* 0x000fea0003800000 */
.L_x_12600:
[----:B------:R-:W-:Y:S05]  /*62d0*/  BRA `(.L_x_12603) ;  /* 0x0000002000f87947 */ /* 0x000fea0003800000 */
.L_x_12599:
[----:B-----5:R-:W-:Y:S01]  /*62e0*/  SHF.R.S32.HI R0, RZ, 0x1f, R25 ;  /* 0x0000001fff007819 */ /* 0x020fe20000011419 */
[----:B------:R-:W-:Y:S01]  /*62f0*/  VIADD R3, R2, 0xc400 ;  /* 0x0000c40002037836 */ /* 0x000fe20000000000 */
[----:B------:R-:W-:Y:S01]  /*6300*/  ULDC.64 UR4, c[0x0][0x3f8] ;  /* 0x0000fe0000047ab9 */ /* 0x000fe20000000a00 */
[----:B------:R-:W-:Y:S01]  /*6310*/  ULDC.64 UR6, c[0x0][0x408] ;  /* 0x0001020000067ab9 */ /* 0x000fe20000000a00 */
[----:B------:R-:W-:Y:S01]  /*6320*/  IMAD.WIDE.U32 R4, R25, UR4, RZ ;  /* 0x0000000419047c25 */ /* 0x000fe2000f8e00ff */
[----:B------:R-:W-:Y:S01]  /*6330*/  BSSY B6, `(.L_x_12604) ;  /* 0x0000020000067945 */ /* 0x000fe20003800000 */
[----:B------:R-:W-:Y:S02]  /*6340*/  LOP3.LUT P0, RZ, R3, 0x3ff, RZ, 0xc0, !PT ;  /* 0x000003ff03ff7812 */ /* 0x000fe4000780c0ff */
[C---:B0-----:R-:W-:Y:S02]  /*6350*/  IMAD R6, R0.reuse, UR4, RZ ;  /* 0x0000000400067c24 */ /* 0x041fe4000f8e02ff */
[----:B------:R-:W-:-:S02]  /*6360*/  IMAD R0, R0, UR6, RZ ;  /* 0x0000000600007c24 */ /* 0x000fc4000f8e02ff */
[C---:B------:R-:W-:Y:S01]  /*6370*/  IMAD R3, R25.reuse, UR5, R6 ;  /* 0x0000000519037c24 */ /* 0x040fe2000f8e0206 */
[----:B------:R-:W-:Y:S01]  /*6380*/  ULDC.64 UR4, c[0x0][0x3e8] ;  /* 0x0000fa0000047ab9 */ /* 0x000fe20000000a00 */
[----:B------:R-:W-:-:S04]  /*6390*/  IMAD.WIDE.U32 R6, R25, UR6, RZ ;  /* 0x0000000619067c25 */ /* 0x000fc8000f8e00ff */
[----:B------:R-:W-:Y:S01]  /*63a0*/  IMAD R9, R25, UR7, R0 ;  /* 0x0000000719097c24 */ /* 0x000fe2000f8e0200 */
[----:B------:R-:W-:Y:S01]  /*63b0*/  ULDC.64 UR6, c[0x0][0x400] ;  /* 0x0001000000067ab9 */ /* 0x000fe20000000a00 */
[----:B------:R-:W-:Y:S01]  /*63c0*/  IMAD.IADD R5, R3, 0x1, R5 ;  /* 0x0000000103057824 */ /* 0x000fe200078e0205 */
[----:B------:R-:W-:Y:S01]  /*63d0*/  LEA R25, P1, R4, UR4, 0x1 ;  /* 0x0000000404197c11 */ /* 0x000fe2000f8208ff */
[----:B------:R-:W-:Y:S01]  /*63e0*/  IMAD.IADD R3, R9, 0x1, R7 ;  /* 0x0000000109037824 */ /* 0x000fe200078e0207 */
[----:B------:R-:W-:Y:S02]  /*63f0*/  LEA R27, P2, R6, UR6, 0x1 ;  /* 0x00000006061b7c11 */ /* 0x000fe4000f8408ff */
[----:B------:R-:W-:Y:S02]  /*6400*/  LEA.HI.X R26, R4, UR5, R5, 0x1, P1 ;  /* 0x00000005041a7c11 */ /* 0x000fe400088f0c05 */
[----:B------:R-:W-:Y:S01]  /*6410*/  LEA.HI.X R28, R6, UR7, R3, 0x1, P2 ;  /* 0x00000007061c7c11 */ /* 0x000fe200090f0c03 */
[----:B------:R-:W-:Y:S08]  /*6420*/  @!P0 BRA `(.L_x_12605) ;  /* 0x0000000000408947 */ /* 0x000ff00003800000 */
[----:B------:R-:W-:Y:S01]  /*6430*/  MOV R0, 0x0 ;  /* 0x0000000000007802 */ /* 0x000fe20000000f00 */
[----:B------:R-:W-:Y:S01]  /*6440*/  ULDC.64 UR4, c[0x4][0x1b8] ;  /* 0x01006e0000047ab9 */ /* 0x000fe20000000a00 */
[----:B------:R-:W-:Y:S01]  /*6450*/  ULDC.64 UR6, c[0x4][0x1c0] ;  /* 0x0100700000067ab9 */ /* 0x000fe20000000a00 */
[----:B------:R-:W-:Y:S01]  /*6460*/  IMAD.U32 R4, RZ, RZ, UR4 ;  /* 0x00000004ff047e24 */ /* 0x000fe2000f8e00ff */
[----:B------:R0:W1:Y:S01]  /*6470*/  LDC.64 R14, c[0x4][R0] ;  /* 0x01000000000e7b82 */ /* 0x0000620000000a00 */
[----:B------:R-:W-:Y:S01]  /*6480*/  MOV R5, UR5 ;  /* 0x0000000500057c02 */ /* 0x000fe20008000f00 */
        /* <DEDUP_REMOVED lines=10> */
.L_x_12605:
[----:B------:R-:W-:Y:S05]  /*6530*/  BSYNC B6 ;  /* 0x0000000000067941 */ /* 0x000fea0003800000 */
.L_x_12604:
        /* <DEDUP_REMOVED lines=11> */
.L_x_12815:
[----:B------:R-:W5:Y:S01]  /*65f0*/  LDL R7, [R1+0x98] ;  /* 0x0000980001077983 */ /* 0x000f620000100800 */
[----:B------:R-:W-:-:S03]  /*6600*/  ULDC UR4, c[0x0][0x448] ;  /* 0x0001120000047ab9 */ /* 0x000fc60000000800 */
[----:B0-----:R-:W2:Y:S01]  /*6610*/  LDL R28, [R1+0x68] ;  /* 0x00006800011c7983 */ /* 0x001ea20000100800 */
[----:B------:R-:W-:Y:S01]  /*6620*/  IMAD R26, R24, UR4, RZ ;  /* 0x00000004181a7c24 */ /* 0x000fe2000f8e02ff */
[----:B------:R-:W-:Y:S01]  /*6630*/  BSSY B1, `(.L_x_12609) ;  /* 0x0000024000017945 */ /* 0x000fe20003800000 */
[----:B------:R-:W-:Y:S02]  /*6640*/  CS2R R8, SRZ ;  /* 0x0000000000087805 */ /* 0x000fe4000001ff00 */
[----:B------:R-:W-:Y:S02]  /*6650*/  CS2R R10, SRZ ;  /* 0x00000000000a7805 */ /* 0x000fe4000001ff00 */
[----:B------:R-:W-:Y:S02]  /*6660*/  CS2R R12, SRZ ;  /* 0x00000000000c7805 */ /* 0x000fe4000001ff00 */
[----:B------:R-:W-:Y:S02]  /*6670*/  ISETP.GE.AND P0, PT, R4, R26, PT ;  /* 0x0000001a0400720c */ /* 0x000fe40003f06270 */
[----:B-----5:R-:W-:-:S04]  /*6680*/  LEA.HI R6, R7, R7, RZ, 0x1 ;  /* 0x0000000707067211 */ /* 0x020fc800078f08ff */
[----:B------:R-:W-:Y:S01]  /*6690*/  LOP3.LUT R6, R6, 0xfffffffe, RZ, 0xc0, !PT ;  /* 0xfffffffe06067812 */ /* 0x000fe200078ec0ff */
[----:B--2---:R-:W-:-:S03]  /*66a0*/  IMAD.SHL.U32 R4, R28, 0x40, RZ ;  /* 0x000000401c047824 */ /* 0x004fc600078e00ff */
[----:B------:R-:W-:Y:S02]  /*66b0*/  IADD3 R27, R7, -R6, RZ ;  /* 0x80000006071b7210 */ /* 0x000fe40007ffe0ff */
[----:B------:R-:W-:Y:S02]  /*66c0*/  CS2R R6, SRZ ;  /* 0x0000000000067805 */ /* 0x000fe4000001ff00 */
[----:B------:R-:W-:Y:S02]  /*66d0*/  LOP3.LUT R31, R4, 0x1c0, RZ, 0xc0, !PT ;  /* 0x000001c0041f7812 */ /* 0x000fe400078ec0ff */
[----:B------:R-:W-:Y:S01]  /*66e0*/  SHF.L.U32 R27, R27, 0x1f, RZ ;  /* 0x0000001f1b1b7819 */ /* 0x000fe200000006ff */
[----:B------:R-:W-:Y:S06]  /*66f0*/  @P0 BRA `(.L_x_12610) ;  /* 0x00000000005c0947 */ /* 0x000fec0003800000 */
[----:B------:R-:W-:Y:S01]  /*6700*/  ULDC UR4, c[0x0][0x3f4] ;  /* 0x0000fd0000047ab9 */ /* 0x000fe20000000800 */
[----:B------:R-:W-:Y:S01]  /*6710*/  IMAD.SHL.U32 R9, R154, 0x2, RZ ;  /* 0x000000029a097824 */ /* 0x000fe200078e00ff */
[----:B------:R-:W-:Y:S01]  /*6720*/  ISETP.GE.AND P2, PT, R22, UR4, PT ;  /* 0x0000000416007c0c */ /* 0x000fe2000bf46270 */
[----:B------:R-:W-:Y:S01]  /*6730*/  IMAD.MOV.U32 R6, RZ, RZ, R0 ;  /* 0x000000ffff067224 */ /* 0x000fe200078e0000 */
[----:B------:R-:W-:Y:S01]  /*6740*/  ISETP.GE.AND P3, PT, R154, UR4, PT ;  /* 0x000000049a007c0c */ /* 0x000fe2000bf66270 */
[----:B-1----:R-:W-:Y:S01]  /*6750*/  IMAD.MOV.U32 R7, RZ, RZ, R3 ;  /* 0x000000ffff077224 */ /* 0x002fe200078e0003 */
[----:B------:R-:W-:Y:S01]  /*6760*/  SHF.R.S32.HI R13, RZ, 0x1f, R154 ;  /* 0x0000001fff0d7819 */ /* 0x000fe2000001149a */
[----:B---3--:R-:W-:Y:S01]  /*6770*/  IMAD.MOV.U32 R15, RZ, RZ, R5 ;  /* 0x000000ffff0f7224 */ /* 0x008fe200078e0005 */
[----:B------:R-:W-:-:S07]  /*6780*/  CS2R R10, SRZ ;  /* 0x00000000000a7805 */ /* 0x000fce000001ff00 */
[----:B------:R-:W-:Y:S01]  /*6790*/  @!P2 IMAD.WIDE R20, R22, 0x2, R6 ;  /* 0x000000021614a825 */ /* 0x000fe200078e0206 */
[----:B------:R-:W-:Y:S02]  /*67a0*/  SHF.L.U64.HI R6, R154, 0x1, R13 ;  /* 0x000000019a067819 */ /* 0x000fe4000001020d */
[-C--:B------:R-:W-:Y:S02]  /*67b0*/  @!P3 IADD3 R24, P0, R0, R9.reuse, RZ ;  /* 0x000000090018b210 */ /* 0x080fe40007f1e0ff */
[----:B----4-:R-:W-:Y:S02]  /*67c0*/  @!P3 IADD3 R4, P1, R14, R9, RZ ;  /* 0x000000090e04b210 */ /* 0x010fe40007f3e0ff */
[----:B------:R-:W-:Y:S02]  /*67d0*/  CS2R R8, SRZ ;  /* 0x0000000000087805 */ /* 0x000fe4000001ff00 */
[----:B------:R-:W-:Y:S01]  /*67e0*/  CS2R R12, SRZ ;  /* 0x00000000000c7805 */ /* 0x000fe2000001ff00 */
[--C-:B------:R-:W-:Y:S01]  /*67f0*/  @!P3 IMAD.X R25, R3, 0x1, R6.reuse, P0 ;  /* 0x000000010319b824 */ /* 0x100fe200000e0606 */
[----:B------:R0:W5:Y:S01]  /*6800*/  @!P2 LD.E.64 R10, desc[UR56][R20.64] ;  /* 0x00000038140aa980 */ /* 0x000162000c101b00 */
[----:B------:R-:W-:Y:S01]  /*6810*/  @!P3 IMAD.X R5, R5, 0x1, R6, P1 ;  /* 0x000000010505b824 */ /* 0x000fe200008e0606 */
[----:B------:R-:W-:Y:S01]  /*6820*/  CS2R R6, SRZ ;  /* 0x0000000000067805 */ /* 0x000fe2000001ff00 */
[----:B------:R-:W-:Y:S01]  /*6830*/  @!P2 IMAD.WIDE R14, R22, 0x2, R14 ;  /* 0x00000002160ea825 */ /* 0x000fe200078e020e */
[----:B------:R0:W5:Y:S04]  /*6840*/  @!P3 LD.E.64 R12, desc[UR56][R24.64] ;  /* 0x00000038180cb980 */ /* 0x000168000c101b00 */
[----:B------:R0:W5:Y:S04]  /*6850*/  @!P2 LD.E.64 R8, desc[UR56][R14.64] ;  /* 0x000000380e08a980 */ /* 0x000168000c101b00 */
[----:B------:R0:W5:Y:S02]  /*6860*/  @!P3 LD.E.64 R6, desc[UR56][R4.64] ;  /* 0x000000380406b980 */ /* 0x000164000c101b00 */
.L_x_12610:
[----:B------:R-:W-:Y:S05]  /*6870*/  BSYNC B1 ;  /* 0x0000000000017941 */ /* 0x000fea0003800000 */
.L_x_12609:
[----:B0--3--:R-:W0:Y:S01]  /*6880*/  S2R R5, SR_TID.X ;  /* 0x0000000000057919 */ /* 0x009e220000002100 */
[----:B------:R-:W2:Y:S01]  /*6890*/  SYNCS.PHASECHK.TRANS64.TRYWAIT P0, [R2+URZ+0x30800], R27 ;  /* 0x0308001b020075a7 */ /* 0x000ea2000800017f */
[----:B------:R-:W-:Y:S01]  /*68a0*/  LOP3.LUT R0, R31, 0x18, R16, 0xf8, !PT ;  /* 0x000000181f007812 */ /* 0x000fe200078ef810 */
[----:B------:R-:W-:Y:S01]  /*68b0*/  IMAD R15, R33, -0xc0, R26 ;  /* 0xffffff40210f7824 */ /* 0x000fe200078e021a */
[----:B------:R-:W-:Y:S01]  /*68c0*/  SHF.R.U32.HI R31, RZ, 0x3, R31 ;  /* 0x00000003ff1f7819 */ /* 0x000fe2000001161f */
[----:B-----5:R-:W-:Y:S01]  /*68d0*/  IMAD.MOV.U32 R4, RZ, RZ, R13 ;  /* 0x000000ffff047224 */ /* 0x020fe200078e000d */
[--C-:B------:R-:W-:Y:S01]  /*68e0*/  SHF.R.U64 R35, R10, 0x10, R11.reuse ;  /* 0x000000100a237819 */ /* 0x100fe2000000120b */
[----:B----4-:R-:W-:Y:S01]  /*68f0*/  IMAD.MOV.U32 R14, RZ, RZ, R10 ;  /* 0x000000ffff0e7224 */ /* 0x010fe200078e000a */
[----:B------:R-:W-:Y:S01]  /*6900*/  LOP3.LUT R26, R0, R31, RZ, 0x3c, !PT ;  /* 0x0000001f001a7212 */ /* 0x000fe200078e3cff */
[--C-:B------:R-:W-:Y:S01]  /*6910*/  IMAD.MOV.U32 R0, RZ, RZ, R11.reuse ;  /* 0x000000ffff007224 */ /* 0x100fe200078e000b */
[----:B------:R-:W-:Y:S01]  /*6920*/  SHF.R.U32.HI R33, RZ, 0x10, R11 ;  /* 0x00000010ff217819 */ /* 0x000fe2000001160b */
[----:B------:R-:W-:Y:S01]  /*6930*/  IMAD.MOV.U32 R20, RZ, RZ, R8 ;  /* 0x000000ffff147224 */ /* 0x000fe200078e0008 */
[----:B------:R-:W-:Y:S01]  /*6940*/  SHF.R.U32.HI R31, RZ, 0x10, R13 ;  /* 0x00000010ff1f7819 */ /* 0x000fe2000001160d */
[----:B------:R-:W-:Y:S01]  /*6950*/  BSSY B1, `(.L_x_12611) ;  /* 0x000001b000017945 */ /* 0x000fe20003800000 */
[----:B-1----:R-:W-:Y:S01]  /*6960*/  MOV R3, R12 ;  /* 0x0000000c00037202 */ /* 0x002fe20000000f00 */
[----:B------:R-:W-:Y:S01]  /*6970*/  IMAD.MOV.U32 R10, RZ, RZ, R7 ;  /* 0x000000ffff0a7224 */ /* 0x000fe200078e0007 */
[----:B------:R-:W-:Y:S01]  /*6980*/  SHF.R.U64 R24, R12, 0x10, R13 ;  /* 0x000000100c187819 */ /* 0x000fe2000000120d */
[--C-:B------:R-:W-:Y:S01]  /*6990*/  IMAD.MOV.U32 R12, RZ, RZ, R9.reuse ;  /* 0x000000ffff0c7224 */ /* 0x100fe200078e0009 */
[----:B------:R-:W-:-:S02]  /*69a0*/  SHF.R.U64 R25, R8, 0x10, R9 ;  /* 0x0000001008197819 */ /* 0x000fc40000001209 */
[----:B------:R-:W-:Y:S02]  /*69b0*/  VIMNMX R15, R15, 0xc0, PT ;  /* 0x000000c00f0f7848 */ /* 0x000fe40003fe0100 */
[----:B------:R-:W-:Y:S01]  /*69c0*/  SHF.R.U32.HI R21, RZ, 0x10, R9 ;  /* 0x00000010ff157819 */ /* 0x000fe20000011609 */
[----:B------:R-:W-:Y:S01]  /*69d0*/  IMAD.MOV.U32 R9, RZ, RZ, R6 ;  /* 0x000000ffff097224 */ /* 0x000fe200078e0006 */
[----:B------:R-:W-:Y:S02]  /*69e0*/  PRMT R13, R0, 0x5410, R33 ;  /* 0x00005410000d7816 */ /* 0x000fe40000000021 */
[----:B------:R-:W-:Y:S02]  /*69f0*/  PRMT R8, R4, 0x5410, R31 ;  /* 0x0000541004087816 */ /* 0x000fe4000000001f */
[----:B------:R-:W-:Y:S02]  /*6a00*/  SHF.R.U64 R6, R6, 0x10, R7 ;  /* 0x0000001006067819 */ /* 0x000fe40000001207 */
[----:B------:R-:W-:Y:S01]  /*6a10*/  PRMT R14, R14, 0x5410, R35 ;  /* 0x000054100e0e7816 */ /* 0x000fe20000000023 */
[----:B0-----:R-:W-:Y:S01]  /*6a20*/  VIADD R5, R5, 0xffffff80 ;  /* 0xffffff8005057836 */ /* 0x001fe20000000000 */
[----:B------:R-:W-:-:S02]  /*6a30*/  LOP3.LUT P2, RZ, R28, 0x4, RZ, 0xc0, !PT ;  /* 0x000000041cff7812 */ /* 0x000fc4000784c0ff */
[----:B------:R-:W-:Y:S02]  /*6a40*/  ISETP.GE.AND P1, PT, R18, R15, PT ;  /* 0x0000000f1200720c */ /* 0x000fe40003f26270 */
[----:B------:R-:W-:Y:S02]  /*6a50*/  SHF.R.S32.HI R30, RZ, 0x1f, R5 ;  /* 0x0000001fff1e7819 */ /* 0x000fe40000011405 */
[----:B------:R-:W-:Y:S02]  /*6a60*/  PRMT R3, R3, 0x5410, R24 ;  /* 0x0000541003037816 */ /* 0x000fe40000000018 */
[----:B------:R-:W-:Y:S02]  /*6a70*/  LEA.HI R30, R30, R5, RZ, 0x5 ;  /* 0x000000051e1e7211 */ /* 0x000fe400078f28ff */
[----:B------:R-:W-:Y:S02]  /*6a80*/  SHF.R.U32.HI R5, RZ, 0x10, R7 ;  /* 0x00000010ff057819 */ /* 0x000fe40000011607 */
[----:B------:R-:W-:-:S02]  /*6a90*/  SHF.R.S32.HI R30, RZ, 0x5, R30 ;  /* 0x00000005ff1e7819 */ /* 0x000fc4000001141e */
[----:B------:R-:W-:-:S03]  /*6aa0*/  PRMT R20, R20, 0x5410, R25 ;  /* 0x0000541014147816 */ /* 0x000fc60000000019 */
[----:B------:R-:W-:-:S04]  /*6ab0*/  IMAD R11, R30, 0x200, R26 ;  /* 0x000002001e0b7824 */ /* 0x000fc800078e021a */
[----:B------:R-:W-:-:S04]  /*6ac0*/  IMAD R11, R11, 0x2, R2 ;  /* 0x000000020b0b7824 */ /* 0x000fc800078e0202 */
[C---:B------:R-:W-:Y:S01]  /*6ad0*/  VIADD R0, R11.reuse, 0xc440 ;  /* 0x0000c4400b007836 */ /* 0x040fe20000000000 */
[----:B------:R-:W-:Y:S01]  /*6ae0*/  IADD3 R4, R11, 0xc400, RZ ;  /* 0x0000c4000b047810 */ /* 0x000fe20007ffe0ff */
[----:B--2---:R-:W-:Y:S06]  /*6af0*/  @!P0 BRA `(.L_x_12612) ;  /* 0x0000013000d08947 */ /* 0x004fec0003800000 */
.L_x_12816:
[----:B------:R-:W-:Y:S05]  /*6b00*/  BSYNC B1 ;  /* 0x0000000000017941 */ /* 0x000fea0003800000 */
.L_x_12611:
[----:B------:R-:W-:Y:S01]  /*6b10*/  BSSY B1, `(.L_x_12613) ;  /* 0x0000059000017945 */ /* 0x000fe20003800000 */
[----:B------:R-:W-:Y:S01]  /*6b20*/  PRMT R12, R12, 0x5410, R21 ;  /* 0x000054100c0c7816 */ /* 0x000fe20000000015 */
[----:B------:R-:W-:Y:S01]  /*6b30*/  @P2 VIADD R0, R4, 0xffffffc0 ;  /* 0xffffffc004002836 */ /* 0x000fe20000000000 */
        /* <DEDUP_REMOVED lines=8> */
[----:B------:R-:W1:Y:S01]  /*6bc0*/  LDS.128 R4, [R11+0xc400] ;  /* 0x00c400000b047984 */ /* 0x000e620000000c00 */
        /* <DEDUP_REMOVED lines=16> */
[-C--:B------:R-:W-:Y:S01]  /*6cd0*/  FMUL.FTZ R37, R5, R28.reuse ;  /* 0x0000001c05257220 */ /* 0x080fe20000410000 */
[----:B------:R-:W-:Y:S01]  /*6ce0*/  LOP3.LUT R7, R7, 0xffff0000, RZ, 0xc0, !PT ;  /* 0xffff000007077812 */ /* 0x000fe200078ec0ff */
[C---:B------:R-:W-:Y:S01]  /*6cf0*/  IMAD.U32 R4, R13.reuse, 0x10000, RZ ;  /* 0x000100000d047824 */ /* 0x040fe200078e00ff */
[----:B------:R-:W-:Y:S01]  /*6d00*/  SHF.L.U32 R21, R12, 0x10, RZ ;  /* 0x000000100c157819 */ /* 0x000fe200000006ff */
[----:B------:R-:W-:Y:S01]  /*6d10*/  FFMA.FTZ R35, R24, R28, -R35 ;  /* 0x0000001c18237223 */ /* 0x000fe20000010823 */
        /* <DEDUP_REMOVED lines=16> */
.L_x_12616:
[----:B------:R-:W-:Y:S05]  /*6e20*/  BSYNC B2 ;  /* 0x0000000000027941 */ /* 0x000fea0003800000 */
.L_x_12615:
[----:B------:R-:W-:Y:S05]  /*6e30*/  @P1 BRA `(.L_x_12614) ;  /* 0x0000000000981947 */ /* 0x000fea0003800000 */
[----:B-1----:R-:W1:Y:S01]  /*6e40*/  LDS.128 R4, [R0] ;  /* 0x0000000000047984 */ /* 0x002e620000000c00 */
[----:B------:R-:W-:Y:S01]  /*6e50*/  IMAD.U32 R30, R9, 0x10000, RZ ;  /* 0x00010000091e7824 */ /* 0x000fe200078e00ff */
[C---:B------:R-:W-:Y:S01]  /*6e60*/  LOP3.LUT R28, R3.reuse, 0xffff0000, RZ, 0xc0, !PT ;  /* 0xffff0000031c7812 */ /* 0x040fe200078ec0ff */
[----:B0-----:R-:W-:Y:S01]  /*6e70*/  IMAD.U32 R27, R3, 0x10000, RZ ;  /* 0x00010000031b7824 */ /* 0x001fe200078e00ff */
        /* <DEDUP_REMOVED lines=12> */
[----:B------:R-:W-:Y:S01]  /*6f40*/  FMUL.FTZ R37, R5, R28 ;  /* 0x0000001c05257220 */ /* 0x000fe20000410000 */
[----:B------:R-:W-:Y:S01]  /*6f50*/  LOP3.LUT R7, R7, 0xffff0000, RZ, 0xc0, !PT ;  /* 0xffff000007077812 */ /* 0x000fe200078ec0ff */
[----:B------:R-:W-:Y:S01]  /*6f60*/  FFMA.FTZ R33, R21, R30, R33 ;  /* 0x0000001e15217223 */ /* 0x000fe20000010021 */
[----:B------:R-:W-:Y:S01]  /*6f70*/  SHF.L.U32 R4, R8, 0x10, RZ ;  /* 0x0000001008047819 */ /* 0x000fe200000006ff */
[C---:B------:R-:W-:Y:S01]  /*6f80*/  IMAD.U32 R21, R10.reuse, 0x10000, RZ ;  /* 0x000100000a157824 */ /* 0x040fe200078e00ff */
        /* <DEDUP_REMOVED lines=17> */
.L_x_12614:
[----:B------:R-:W-:Y:S05]  /*70a0*/  BSYNC B1 ;  /* 0x0000000000017941 */ /* 0x000fea0003800000 */
.L_x_12613:
[----:B-12---:R-:W-:-:S05]  /*70b0*/  VIADD R4, R18, 0x60 ;  /* 0x0000006012047836 */ /* 0x006fca0000000000 */
[----:B------:R-:W-:-:S13]  /*70c0*/  ISETP.GE.AND P0, PT, R4, R15, PT ;  /* 0x0000000f0400720c */ /* 0x000fda0003f06270 */
[----:B------:R-:W-:Y:S05]  /*70d0*/  @P0 BRA `(.L_x_12617) ;  /* 0x0000001400540947 */ /* 0x000fea0003800000 */
[----:B------:R-:W1:Y:S01]  /*70e0*/  LDC R5, c[0x0][0x3f4] ;  /* 0x0000fd00ff057b82 */ /* 0x000e620000000800 */
[----:B------:R-:W-:Y:S01]  /*70f0*/  BSSY B1, `(.L_x_12618) ;  /* 0x000002a000017945 */ /* 0x000fe20003800000 */
[-C--:B-1----:R-:W-:Y:S02]  /*7100*/  ISETP.GE.AND P0, PT, R22, R5.reuse, PT ;  /* 0x000000051600720c */ /* 0x082fe40003f06270 */
[----:B------:R-:W-:-:S11]  /*7110*/  ISETP.GE.AND P1, PT, R154, R5, PT ;  /* 0x000000059a00720c */ /* 0x000fd60003f26270 */
[----:B------:R-:W-:Y:S05]  /*7120*/  @P0 BRA `(.L_x_12619) ;  /* 0x0000000000980947 */ /* 0x000fea0003800000 */
[----:B------:R-:W1:Y:S01]  /*7130*/  LDS.128 R4, [R11+0xf400] ;  /* 0x00f400000b047984 */ /* 0x000e620000000c00 */
[C---:B------:R-:W-:Y:S01]  /*7140*/  IMAD.U32 R31, R20.reuse, 0x10000, RZ ;  /* 0x00010000141f7824 */ /* 0x040fe200078e00ff */
[----:B------:R-:W-:Y:S01]  /*7150*/  LOP3.LUT R33, R20, 0xffff0000, RZ, 0xc0, !PT ;  /* 0xffff000014217812 */ /* 0x000fe200078ec0ff */
[C---:B------:R-:W-:Y:S01]  /*7160*/  IMAD.U32 R25, R14.reuse, 0x10000, RZ ;  /* 0x000100000e197824 */ /* 0x040fe200078e00ff */
[----:B0-----:R-:W-:Y:S02]  /*7170*/  LOP3.LUT R27, R14, 0xffff0000, RZ, 0xc0, !PT ;  /* 0xffff00000e1b7812 */ /* 0x001fe400078ec0ff */
[----:B------:R-:W-:Y:S01]  /*7180*/  LOP3.LUT R30, R12, 0xffff0000, RZ, 0xc0, !PT ;  /* 0xffff00000c1e7812 */ /* 0x000fe200078ec0ff */
[C---:B-1----:R-:W-:Y:S01]  /*7190*/  IMAD.U32 R15, R4.reuse, 0x10000, RZ ;  /* 0x00010000040f7824 */ /* 0x042fe200078e00ff */
        /* <DEDUP_REMOVED lines=11> */
[----:B------:R-:W-:Y:S01]  /*7250*/  FFMA.FTZ R5, R27, R21, -R28 ;  /* 0x000000151b057223 */ /* 0x000fe2000001081c */
[----:B------:R-:W-:Y:S01]  /*7260*/  FFMA.FTZ R15, R31, R15, R26 ;  /* 0x0000000f1f0f7223 */ /* 0x000fe2000001001a */
[----:B------:R-:W-:Y:S01]  /*7270*/  IMAD.U32 R28, R12, 0x10000, RZ ;  /* 0x000100000c1c7824 */ /* 0x000fe200078e00ff */
[----:B------:R-:W-:Y:S01]  /*7280*/  LOP3.LUT R6, R6, 0xffff0000, RZ, 0xc0, !PT ;  /* 0xffff000006067812 */ /* 0x000fe200078ec0ff */
[----:B------:R-:W-:Y:S01]  /*7290*/  FFMA.FTZ R24, R33, R21, R24 ;  /* 0x0000001521187223 */ /* 0x000fe20000010018 */
[C---:B------:R-:W-:Y:S01]  /*72a0*/  SHF.L.U32 R26, R13.reuse, 0x10, RZ ;  /* 0x000000100d1a7819 */ /* 0x040fe200000006ff */
[----:B------:R-:W-:Y:S01]  /*72b0*/  FMUL.FTZ R25, R30, R7 ;  /* 0x000000071e197220 */ /* 0x000fe20000410000 */
[----:B------:R-:W-:Y:S01]  /*72c0*/  LOP3.LUT R12, R13, 0xffff0000, RZ, 0xc0, !PT ;  /* 0xffff00000d0c7812 */ /* 0x000fe200078ec0ff */
[----:B------:R-:W-:Y:S01]  /*72d0*/  FMUL.FTZ R13, R28, R6 ;  /* 0x000000061c0d7220 */ /* 0x000fe20000410000 */
[----:B------:R-:W-:Y:S01]  /*72e0*/  F2FP.BF16.F32.PACK_AB R4, R15, R4 ;  /* 0x000000040f04723e */ /* 0x000fe200000010ff */
[----:B------:R-:W-:Y:S01]  /*72f0*/  FMUL.FTZ R21, R26, R6 ;  /* 0x000000061a157220 */ /* 0x000fe20000410000 */
[----:B------:R-:W-:Y:S01]  /*7300*/  F2FP.BF16.F32.PACK_AB R5, R24, R5 ;  /* 0x000000051805723e */ /* 0x000fe200000010ff */
[C---:B------:R-:W-:Y:S01]  /*7310*/  FMUL.FTZ R27, R12.reuse, R7 ;  /* 0x000000070c1b7220 */ /* 0x040fe20000410000 */
[----:B------:R-:W-:Y:S01]  /*7320*/  FFMA.FTZ R7, R12, R20, -R25 ;  /* 0x000000140c077223 */ /* 0x000fe20000010819 */
[-C--:B------:R-:W-:Y:S01]  /*7330*/  FFMA.FTZ R6, R26, R14.reuse, -R13 ;  /* 0x0000000e1a067223 */ /* 0x080fe2000001080d */
[----:B------:R-:W-:Y:S01]  /*7340*/  FFMA.FTZ R21, R28, R14, R21 ;  /* 0x0000000e1c157223 */ /* 0x000fe20000010015 */
[----:B------:R-:W-:-:S04]  /*7350*/  FFMA.FTZ R20, R30, R20, R27 ;  /* 0x000000141e147223 */ /* 0x000fc8000001001b */
[----:B------:R-:W-:Y:S02]  /*7360*/  F2FP.BF16.F32.PACK_AB R6, R21, R6 ;  /* 0x000000061506723e */ /* 0x000fe400000010ff */
[----:B------:R-:W-:-:S05]  /*7370*/  F2FP.BF16.F32.PACK_AB R7, R20, R7 ;  /* 0x000000071407723e */ /* 0x000fca00000010ff */
[----:B------:R1:W-:Y:S02]  /*7380*/  STS.128 [R11+0xf400], R4 ;  /* 0x00f400040b007388 */ /* 0x0003e40000000c00 */
.L_x_12619:
[----:B------:R-:W-:Y:S05]  /*7390*/  BSYNC B1 ;  /* 0x0000000000017941 */ /* 0x000fea0003800000 */
.L_x_12618:
[----:B------:R-:W-:Y:S05]  /*73a0*/  @P1 BRA `(.L_x_12617) ;  /* 0x0000001000a01947 */ /* 0x000fea0003800000 */
[----:B-1----:R-:W1:Y:S01]  /*73b0*/  LDS.128 R4, [R0+0x3000] ;  /* 0x0030000000047984 */ /* 0x002e620000000c00 */
[C---:B------:R-:W-:Y:S01]  /*73c0*/  IMAD.U32 R21, R9.reuse, 0x10000, RZ ;  /* 0x0001000009157824 */ /* 0x040fe200078e00ff */
[----:B------:R-:W-:Y:S01]  /*73d0*/  LOP3.LUT R26, R9, 0xffff0000, RZ, 0xc0, !PT ;  /* 0xffff0000091a7812 */ /* 0x000fe200078ec0ff */
[C---:B------:R-:W-:Y:S01]  /*73e0*/  IMAD.U32 R15, R3.reuse, 0x10000, RZ ;  /* 0x00010000030f7824 */ /* 0x040fe200078e00ff */
[----:B------:R-:W-:Y:S01]  /*73f0*/  LOP3.LUT R24, R3, 0xffff0000, RZ, 0xc0, !PT ;  /* 0xffff000003187812 */ /* 0x000fe200078ec0ff */
[C---:B------:R-:W-:Y:S01]  /*7400*/  IMAD.U32 R25, R10.reuse, 0x10000, RZ ;  /* 0x000100000a197824 */ /* 0x040fe200078e00ff */
[----:B0-----:R-:W-:Y:S01]  /*7410*/  LOP3.LUT R27, R10, 0xffff0000, RZ, 0xc0, !PT ;  /* 0xffff00000a1b7812 */ /* 0x001fe200078ec0ff */
        /* <DEDUP_REMOVED lines=14> */
[----:B------:R-:W-:Y:S01]  /*7500*/  FFMA.FTZ R5, R24, R12, -R13 ;  /* 0x0000000c18057223 */ /* 0x000fe2000001080d */
[C---:B------:R-:W-:Y:S01]  /*7510*/  LOP3.LUT R21, R8.reuse, 0xffff0000, RZ, 0xc0, !PT ;  /* 0xffff000008157812 */ /* 0x040fe200078ec0ff */
[----:B------:R-:W-:Y:S02]  /*7520*/  IMAD.U32 R13, R8, 0x10000, RZ ;  /* 0x00010000080d7824 */ /* 0x000fe400078e00ff */
[----:B------:R-:W-:Y:S01]  /*7530*/  FMUL.FTZ R8, R25, R6 ;  /* 0x0000000619087220 */ /* 0x000fe20000410000 */
[-C--:B------:R-:W-:Y:S01]  /*7540*/  FMUL.FTZ R14, R27, R7.reuse ;  /* 0x000000071b0e7220 */ /* 0x080fe20000410000 */
[----:B------:R-:W-:Y:S01]  /*7550*/  FFMA.FTZ R12, R26, R12, R15 ;  /* 0x0000000c1a0c7223 */ /* 0x000fe2000001000f */
        /* <DEDUP_REMOVED lines=12> */
.L_x_12607:
[----:B------:R-:W-:-:S03]  /*7620*/  UMOV UR4, 0xffffffff ;  /* 0xffffffff00047882 */ /* 0x000fc60000000000 */
[----:B------:R-:W-:Y:S05]  /*7630*/  BRA.DIV UR4, `(.L_x_12620) ;  /* 0x0000012a04147947 */ /* 0x000fea000b800000 */
[----:B------:R0:W1:Y:S04]  /*7640*/  SHFL.IDX PT, R0, R26, RZ, 0x1c1f ;  /* 0x001c1fff1a007589 */ /* 0x00006800000e0000 */
[----:B------:R0:W2:Y:S04]  /*7650*/  SHFL.IDX PT, R3, R25, RZ, 0x1c1f ;  /* 0x001c1fff19037589 */ /* 0x0000a800000e0000 */
[----:B------:R0:W3:Y:S04]  /*7660*/  SHFL.IDX PT, R20, R28, RZ, 0x1c1f ;  /* 0x001c1fff1c147589 */ /* 0x0000e800000e0000 */
[----:B------:R0:W4:Y:S02]  /*7670*/  SHFL.IDX PT, R14, R27, RZ, 0x1c1f ;  /* 0x001c1fff1b0e7589 */ /* 0x00012400000e0000 */
.L_x_12822:
        /* <DEDUP_REMOVED lines=9> */
[----:B------:R-:W-:-:S04]  /*7710*/  LOP3.LUT R5, R5, 0xfffffffe, RZ, 0xc0, !PT ;  /* 0xfffffffe05057812 */ /* 0x000fc800078ec0ff */
[----:B0-----:R-:W-:Y:S02]  /*7720*/  IADD3 R27, R6, -R5, RZ ;  /* 0x80000005061b7210 */ /* 0x001fe40007ffe0ff */
[----:B------:R-:W-:Y:S02]  /*7730*/  CS2R R4, SRZ ;  /* 0x0000000000047805 */ /* 0x000fe4000001ff00 */
[----:B------:R-:W-:Y:S02]  /*7740*/  CS2R R6, SRZ ;  /* 0x0000000000067805 */ /* 0x000fe4000001ff00 */
[----:B------:R-:W-:Y:S01]  /*7750*/  SHF.L.U32 R27, R27, 0x1f, RZ ;  /* 0x0000001f1b1b7819 */ /* 0x000fe200000006ff */
[----:B------:R-:W-:Y:S06]  /*7760*/  @P0 BRA `(.L_x_12622) ;  /* 0x0000000000340947 */ /* 0x000fec0003800000 */
[----:B------:R-:W-:Y:S01]  /*7770*/  ULDC UR4, c[0x0][0x3f4] ;  /* 0x0000fd0000047ab9 */ /* 0x000fe20000000800 */
[C---:B------:R-:W-:Y:S01]  /*7780*/  IMAD.SHL.U32 R15, R16.reuse, 0x2, RZ ;  /* 0x00000002100f7824 */ /* 0x040fe200078e00ff */
[C---:B------:R-:W-:Y:S02]  /*7790*/  ISETP.GE.AND P2, PT, R16.reuse, UR4, PT ;  /* 0x0000000410007c0c */ /* 0x040fe4000bf46270 */
[----:B------:R-:W-:Y:S02]  /*77a0*/  SHF.R.S32.HI R5, RZ, 0x1f, R16 ;  /* 0x0000001fff057819 */ /* 0x000fe40000011410 */
[----:B--2---:R-:W-:Y:S02]  /*77b0*/  IADD3 R24, P0, R3, R15, RZ ;  /* 0x0000000f03187210 */ /* 0x004fe40007f1e0ff */
[----:B------:R-:W-:Y:S02]  /*77c0*/  SHF.L.U64.HI R3, R16, 0x1, R5 ;  /* 0x0000000110037819 */ /* 0x000fe40000010205 */
[----:B------:R-:W-:-:S02]  /*77d0*/  CS2R R4, SRZ ;  /* 0x0000000000047805 */ /* 0x000fc4000001ff00 */
[----:B----4-:R-:W-:Y:S01]  /*77e0*/  IADD3 R14, P1, R14, R15, RZ ;  /* 0x0000000f0e0e7210 */ /* 0x010fe20007f3e0ff */
[----:B-1----:R-:W-:-:S04]  /*77f0*/  IMAD.X R25, R0, 0x1, R3, P0 ;  /* 0x0000000100197824 */ /* 0x002fc800000e0603 */
[----:B---3--:R-:W-:Y:S01]  /*7800*/  IMAD.X R15, R20, 0x1, R3, P1 ;  /* 0x00000001140f7824 */ /* 0x008fe200008e0603 */
[----:B------:R-:W-:Y:S07]  /*7810*/  @P2 BRA `(.L_x_12622) ;  /* 0x0000000000082947 */ /* 0x000fee0003800000 */
[----:B------:R0:W5:Y:S04]  /*7820*/  LD.E.128 R4, desc[UR56][R24.64] ;  /* 0x0000003818047980 */ /* 0x000168000c101d00 */
[----:B------:R0:W5:Y:S02]  /*7830*/  LD.E.128 R8, desc[UR56][R14.64] ;  /* 0x000000380e087980 */ /* 0x000164000c101d00 */
.L_x_12622:
[----:B------:R-:W-:Y:S05]  /*7840*/  BSYNC B1 ;  /* 0x0000000000017941 */ /* 0x000fea0003800000 */
.L_x_12621:
[----:B------:R-:W4:Y:S01]  /*7850*/  SYNCS.PHASECHK.TRANS64.TRYWAIT P1, [R2+URZ+0x30800], R27 ;  /* 0x0308001b020075a7 */ /* 0x000f22000802017f */
[----:B-1----:R-:W-:Y:S01]  /*7860*/  IMAD R0, R33, -0xc0, R12 ;  /* 0xffffff4021007824 */ /* 0x002fe200078e020c */
[--C-:B-----5:R-:W-:Y:S01]  /*7870*/  SHF.R.U64 R26, R6, 0x10, R7.reuse ;  /* 0x00000010061a7819 */ /* 0x120fe20000001207 */
[----:B--2---:R-:W-:Y:S01]  /*7880*/  IMAD.MOV.U32 R3, RZ, RZ, R6 ;  /* 0x000000ffff037224 */ /* 0x004fe200078e0006 */
[--C-:B0-----:R-:W-:Y:S01]  /*7890*/  SHF.R.U32.HI R25, RZ, 0x10, R7.reuse ;  /* 0x00000010ff197819 */ /* 0x101fe20000011607 */
[----:B---3--:R-:W-:Y:S01]  /*78a0*/  IMAD.MOV.U32 R20, RZ, RZ, R7 ;  /* 0x000000ffff147224 */ /* 0x008fe200078e0007 */
[----:B------:R-:W-:Y:S01]  /*78b0*/  SHF.R.U64 R7, R8, 0x10, R9 ;  /* 0x0000001008077819 */ /* 0x000fe20000001209 */
[----:B------:R-:W-:Y:S01]  /*78c0*/  IMAD.MOV.U32 R24, RZ, RZ, R4 ;  /* 0x000000ffff187224 */ /* 0x000fe200078e0004 */
[----:B------:R-:W-:Y:S01]  /*78d0*/  MOV R15, R9 ;  /* 0x00000009000f7202 */ /* 0x000fe20000000f00 */
[----:B----4-:R-:W-:Y:S01]  /*78e0*/  IMAD.MOV.U32 R14, RZ, RZ, R5 ;  /* 0x000000ffff0e7224 */ /* 0x010fe200078e0005 */
[----:B------:R-:W-:Y:S01]  /*78f0*/  SHF.R.U32.HI R6, RZ, 0x10, R9 ;  /* 0x00000010ff067819 */ /* 0x000fe20000011609 */
[----:B------:R-:W-:Y:S01]  /*7900*/  IMAD.MOV.U32 R12, RZ, RZ, R8 ;  /* 0x000000ffff0c7224 */ /* 0x000fe200078e0008 */
[----:B------:R-:W-:Y:S01]  /*7910*/  VIMNMX R9, R0, 0xc0, PT ;  /* 0x000000c000097848 */ /* 0x000fe20003fe0100 */
[----:B------:R-:W-:Y:S01]  /*7920*/  IMAD.MOV.U32 R21, RZ, RZ, R10 ;  /* 0x000000ffff157224 */ /* 0x000fe200078e000a */
[----:B------:R-:W-:Y:S01]  /*7930*/  SHF.R.U64 R33, R4, 0x10, R5 ;  /* 0x0000001004217819 */ /* 0x000fe20000001205 */
[----:B------:R-:W-:Y:S01]  /*7940*/  IMAD.MOV.U32 R0, RZ, RZ, R11 ;  /* 0x000000ffff007224 */ /* 0x000fe200078e000b */
[----:B------:R-:W-:Y:S01]  /*7950*/  SHF.R.U32.HI R31, RZ, 0x10, R5 ;  /* 0x00000010ff1f7819 */ /* 0x000fe20000011605 */
[----:B------:R-:W-:Y:S01]  /*7960*/  VIADD R28, R18, 0x60 ;  /* 0x00000060121c7836 */ /* 0x000fe20000000000 */
[----:B------:R-:W-:Y:S01]  /*7970*/  ISETP.GE.AND P0, PT, R16, R13, PT ;  /* 0x0000000d1000720c */ /* 0x000fe20003f06270 */
[----:B------:R-:W-:Y:S01]  /*7980*/  BSSY B1, `(.L_x_12623) ;  /* 0x000000e000017945 */ /* 0x000fe20003800000 */
[----:B------:R-:W-:-:S02]  /*7990*/  SHF.R.U64 R4, R10, 0x10, R11 ;  /* 0x000000100a047819 */ /* 0x000fc4000000120b */
[----:B------:R-:W-:Y:S02]  /*79a0*/  SHF.R.U32.HI R5, RZ, 0x10, R11 ;  /* 0x00000010ff057819 */ /* 0x000fe4000001160b */
[-C--:B------:R-:W-:Y:S02]  /*79b0*/  ISETP.GE.OR P2, PT, R18, R9.reuse, P0 ;  /* 0x000000091200720c */ /* 0x080fe40000746670 */
[----:B------:R-:W-:Y:S02]  /*79c0*/  PRMT R24, R24, 0x5410, R33 ;  /* 0x0000541018187816 */ /* 0x000fe40000000021 */
[----:B------:R-:W-:Y:S02]  /*79d0*/  ISETP.GE.OR P0, PT, R28, R9, P0 ;  /* 0x000000091c00720c */ /* 0x000fe40000706670 */
[----:B------:R-:W-:Y:S02]  /*79e0*/  PRMT R14, R14, 0x5410, R31 ;  /* 0x000054100e0e7816 */ /* 0x000fe4000000001f */
[----:B------:R-:W-:-:S02]  /*79f0*/  PRMT R3, R3, 0x5410, R26 ;  /* 0x0000541003037816 */ /* 0x000fc4000000001a */
[----:B------:R-:W-:Y:S02]  /*7a00*/  PRMT R20, R20, 0x5410, R25 ;  /* 0x0000541014147816 */ /* 0x000fe40000000019 */
[----:B------:R-:W-:Y:S02]  /*7a10*/  PRMT R12, R12, 0x5410, R7 ;  /* 0x000054100c0c7816 */ /* 0x000fe40000000007 */
[----:B------:R-:W-:Y:S02]  /*7a20*/  PRMT R15, R15, 0x5410, R6 ;  /* 0x000054100f0f7816 */ /* 0x000fe40000000006 */
[----:B------:R-:W-:Y:S02]  /*7a30*/  PRMT R21, R21, 0x5410, R4 ;  /* 0x0000541015157816 */ /* 0x000fe40000000004 */
[----:B------:R-:W-:Y:S01]  /*7a40*/  PRMT R0, R0, 0x5410, R5 ;  /* 0x0000541000007816 */ /* 0x000fe20000000005 */
[----:B------:R-:W-:Y:S06]  /*7a50*/  @!P1 BRA `(.L_x_12624) ;  /* 0x00000124007c9947 */ /* 0x000fec0003800000 */
.L_x_12823:
[----:B------:R-:W-:Y:S05]  /*7a60*/  BSYNC B1 ;  /* 0x0000000000017941 */ /* 0x000fea0003800000 */
.L_x_12623:
[----:B------:R-:W-:Y:S04]  /*7a70*/  BSSY B1, `(.L_x_12625) ;  /* 0x0000060000017945 */ /* 0x000fe80003800000 */
[----:B------:R-:W-:Y:S05]  /*7a80*/  @P2 BRA `(.L_x_12626) ;  /* 0x0000000400782947 */ /* 0x000fea0003800000 */
[----:B------:R-:W2:Y:S01]  /*7a90*/  LDL R4, [R1+0x68] ;  /* 0x0000680001047983 */ /* 0x000ea20000100800 */
[----:B------:R-:W-:Y:S01]  /*7aa0*/  SHF.L.U32 R34, R24, 0x10, RZ ;  /* 0x0000001018227819 */ /* 0x000fe200000006ff */
[C---:B------:R-:W-:Y:S01]  /*7ab0*/  IMAD.U32 R36, R12.reuse, 0x10000, RZ ;  /* 0x000100000c247824 */ /* 0x040fe200078e00ff */
[----:B------:R-:W-:Y:S01]  /*7ac0*/  LOP3.LUT R37, R12, 0xffff0000, RZ, 0xc0, !PT ;  /* 0xffff00000c257812 */ /* 0x000fe200078ec0ff */
[----:B------:R-:W1:Y:S01]  /*7ad0*/  S2R R5, SR_TID.X ;  /* 0x0000000000057919 */ /* 0x000e620000002100 */
[----:B------:R-:W-:Y:S01]  /*7ae0*/  LOP3.LUT R35, R24, 0xffff0000, RZ, 0xc0, !PT ;  /* 0xffff000018237812 */ /* 0x000fe200078ec0ff */
[----:B-1----:R-:W-:-:S05]  /*7af0*/  VIADD R5, R5, 0xffffff80 ;  /* 0xffffff8005057836 */ /* 0x002fca0000000000 */
[----:B------:R-:W-:-:S04]  /*7b00*/  SHF.R.S32.HI R8, RZ, 0x1f, R5 ;  /* 0x0000001fff087819 */ /* 0x000fc80000011405 */
[----:B------:R-:W-:Y:S01]  /*7b10*/  LEA.HI R8, R8, R5, RZ, 0x5 ;  /* 0x0000000508087211 */ /* 0x000fe200078f28ff */
[----:B------:R-:W-:-:S03]  /*7b20*/  IMAD.IADD R5, R16, 0x1, R13 ;  /* 0x0000000110057824 */ /* 0x000fc600078e020d */
[----:B------:R-:W-:Y:S01]  /*7b30*/  SHF.R.S32.HI R8, RZ, 0x5, R8 ;  /* 0x00000005ff087819 */ /* 0x000fe20000011408 */
[----:B--2---:R-:W-:-:S05]  /*7b40*/  IMAD.SHL.U32 R4, R4, 0x40, RZ ;  /* 0x0000004004047824 */ /* 0x004fca00078e00ff */
[----:B------:R-:W-:-:S04]  /*7b50*/  LOP3.LUT R6, R4, 0x1c0, RZ, 0xc0, !PT ;  /* 0x000001c004067812 */ /* 0x000fc800078ec0ff */
[C---:B------:R-:W-:Y:S02]  /*7b60*/  LOP3.LUT R4, R6.reuse, 0x38, R16, 0xf8, !PT ;  /* 0x0000003806047812 */ /* 0x040fe400078ef810 */
[----:B------:R-:W-:Y:S02]  /*7b70*/  SHF.R.U32.HI R7, RZ, 0x3, R6 ;  /* 0x00000003ff077819 */ /* 0x000fe40000011606 */
[----:B------:R-:W-:Y:S02]  /*7b80*/  LOP3.LUT R6, R6, 0x38, R5, 0xf8, !PT ;  /* 0x0000003806067812 */ /* 0x000fe400078ef805 */
[-C--:B------:R-:W-:Y:S02]  /*7b90*/  LOP3.LUT R4, R4, R7.reuse, RZ, 0x3c, !PT ;  /* 0x0000000704047212 */ /* 0x080fe400078e3cff */
[----:B------:R-:W-:-:S03]  /*7ba0*/  LOP3.LUT R6, R6, R7, RZ, 0x3c, !PT ;  /* 0x0000000706067212 */ /* 0x000fc600078e3cff */
[C---:B------:R-:W-:Y:S01]  /*7bb0*/  IMAD R5, R8.reuse, 0x200, R4 ;  /* 0x0000020008057824 */ /* 0x040fe200078e0204 */
[----:B------:R-:W-:-:S03]  /*7bc0*/  LEA R9, R8, R6, 0x9 ;  /* 0x0000000608097211 */ /* 0x000fc600078e48ff */
[--C-:B------:R-:W-:Y:S02]  /*7bd0*/  IMAD R42, R5, 0x2, R2.reuse ;  /* 0x00000002052a7824 */ /* 0x100fe400078e0202 */
[----:B------:R-:W-:-:S03]  /*7be0*/  IMAD R44, R9, 0x2, R2 ;  /* 0x00000002092c7824 */ /* 0x000fc600078e0202 */
[----:B------:R-:W1:Y:S04]  /*7bf0*/  LDS.128 R4, [R42+0xc400] ;  /* 0x00c400002a047984 */ /* 0x000e680000000c00 */
[----:B------:R-:W2:Y:S01]  /*7c00*/  LDS.128 R8, [R44+0xc400] ;  /* 0x00c400002c087984 */ /* 0x000ea20000000c00 */
[C---:B-1----:R-:W-:Y:S01]  /*7c10*/  IMAD.U32 R25, R4.reuse, 0x10000, RZ ;  /* 0x0001000004197824 */ /* 0x042fe200078e00ff */
[----:B------:R-:W-:Y:S01]  /*7c20*/  LOP3.LUT R4, R4, 0xffff0000, RZ, 0xc0, !PT ;  /* 0xffff000004047812 */ /* 0x000fe200078ec0ff */
[C---:B0-----:R-:W-:Y:S01]  /*7c30*/  IMAD.U32 R27, R6.reuse, 0x10000, RZ ;  /* 0x00010000061b7824 */ /* 0x041fe200078e00ff */
        /* <DEDUP_REMOVED lines=8> */
[C---:B------:R-:W-:Y:S01]  /*7cc0*/  FMUL.FTZ R39, R8.reuse, R37 ;  /* 0x0000002508277220 */ /* 0x040fe20000410000 */
[C---:B------:R-:W-:Y:S01]  /*7cd0*/  FFMA.FTZ R38, R25.reuse, R34, -R38 ;  /* 0x0000002219267223 */ /* 0x040fe20000010826 */
[----:B------:R-:W-:Y:S01]  /*7ce0*/  FFMA.FTZ R40, R25, R36, R40 ;  /* 0x0000002419287223 */ /* 0x000fe20000010028 */
[----:B------:R-:W-:Y:S02]  /*7cf0*/  IMAD.U32 R25, R3, 0x10000, RZ ;  /* 0x0001000003197824 */ /* 0x000fe400078e00ff */
[-C--:B------:R-:W-:Y:S01]  /*7d00*/  FMUL.FTZ R41, R8, R35.reuse ;  /* 0x0000002308297220 */ /* 0x080fe20000410000 */
[-C--:B------:R-:W-:Y:S01]  /*7d10*/  FMUL.FTZ R8, R32, R30.reuse ;  /* 0x0000001e20087220 */ /* 0x080fe20000410000 */
[----:B------:R-:W-:Y:S01]  /*7d20*/  FFMA.FTZ R39, R4, R35, -R39 ;  /* 0x0000002304277223 */ /* 0x000fe20000010827 */
        /* <DEDUP_REMOVED lines=9> */
[----:B------:R-:W-:Y:S02]  /*7dc0*/  IMAD.U32 R4, R14, 0x10000, RZ ;  /* 0x000100000e047824 */ /* 0x000fe400078e00ff */
[----:B------:R-:W-:Y:S01]  /*7dd0*/  FFMA.FTZ R37, R6, R25, -R37 ;  /* 0x0000001906257223 */ /* 0x000fe20000010825 */
[----:B------:R-:W-:Y:S01]  /*7de0*/  IMAD.U32 R27, R15, 0x10000, RZ ;  /* 0x000100000f1b7824 */ /* 0x000fe200078e00ff */
[----:B------:R-:W-:Y:S01]  /*7df0*/  LOP3.LUT R9, R9, 0xffff0000, RZ, 0xc0, !PT ;  /* 0xffff000009097812 */ /* 0x000fe200078ec0ff */
[----:B------:R-:W-:Y:S02]  /*7e00*/  IMAD.U32 R33, R11, 0x10000, RZ ;  /* 0x000100000b217824 */ /* 0x000fe400078e00ff */
[C---:B------:R-:W-:Y:S01]  /*7e10*/  FMUL.FTZ R30, R31.reuse, R4 ;  /* 0x000000041f1e7220 */ /* 0x040fe20000410000 */
[----:B------:R-:W-:Y:S02]  /*7e20*/  IMAD.U32 R10, R0, 0x10000, RZ ;  /* 0x00010000000a7824 */ /* 0x000fe400078e00ff */
[----:B------:R-:W-:Y:S01]  /*7e30*/  FMUL.FTZ R25, R31, R27 ;  /* 0x0000001b1f197220 */ /* 0x000fe20000410000 */
[----:B------:R-:W-:Y:S01]  /*7e40*/  IMAD.U32 R26, R5, 0x10000, RZ ;  /* 0x00010000051a7824 */ /* 0x000fe200078e00ff */
[----:B------:R-:W-:Y:S01]  /*7e50*/  LOP3.LUT R11, R11, 0xffff0000, RZ, 0xc0, !PT ;  /* 0xffff00000b0b7812 */ /* 0x000fe200078ec0ff */
[----:B------:R-:W-:-:S02]  /*7e60*/  IMAD.U32 R28, R7, 0x10000, RZ ;  /* 0x00010000071c7824 */ /* 0x000fc400078e00ff */
[C---:B------:R-:W-:Y:S01]  /*7e70*/  FMUL.FTZ R31, R33.reuse, R10 ;  /* 0x0000000a211f7220 */ /* 0x040fe20000410000 */
[----:B------:R-:W-:Y:S02]  /*7e80*/  IMAD.U32 R8, R20, 0x10000, RZ ;  /* 0x0001000014087824 */ /* 0x000fe400078e00ff */
[C---:B------:R-:W-:Y:S01]  /*7e90*/  FFMA.FTZ R25, R26.reuse, R4, -R25 ;  /* 0x000000041a197223 */ /* 0x040fe20000010819 */
[----:B------:R-:W-:Y:S01]  /*7ea0*/  FFMA.FTZ R30, R26, R27, R30 ;  /* 0x0000001b1a1e7223 */ /* 0x000fe2000001001e */
[----:B------:R-:W-:Y:S01]  /*7eb0*/  FFMA.FTZ R34, R6, R35, R45 ;  /* 0x0000002306227223 */ /* 0x000fe2000001002d */
        /* <DEDUP_REMOVED lines=8> */
[----:B------:R-:W-:Y:S01]  /*7f40*/  FMUL.FTZ R36, R11, R26 ;  /* 0x0000001a0b247220 */ /* 0x000fe20000410000 */
[----:B------:R-:W-:Y:S01]  /*7f50*/  LOP3.LUT R5, R5, 0xffff0000, RZ, 0xc0, !PT ;  /* 0xffff000005057812 */ /* 0x000fe200078ec0ff */
[----:B------:R-:W-:Y:S01]  /*7f60*/  FMUL.FTZ R9, R9, R4 ;  /* 0x0000000409097220 */ /* 0x000fe20000410000 */
[----:B------:R-:W-:Y:S01]  /*7f70*/  LOP3.LUT R7, R7, 0xffff0000, RZ, 0xc0, !PT ;  /* 0xffff000007077812 */ /* 0x000fe200078ec0ff */
[----:B------:R-:W-:-:S02]  /*7f80*/  FMUL.FTZ R11, R11, R6 ;  /* 0x000000060b0b7220 */ /* 0x000fc40000410000 */
[C---:B------:R-:W-:Y:S01]  /*7f90*/  FFMA.FTZ R28, R5.reuse, R4, -R10 ;  /* 0x00000004051c7223 */ /* 0x040fe2000001080a */
[----:B------:R-:W-:Y:S01]  /*7fa0*/  FFMA.FTZ R9, R5, R8, R9 ;  /* 0x0000000805097223 */ /* 0x000fe20000010009 */
[C---:B------:R-:W-:Y:S01]  /*7fb0*/  FFMA.FTZ R36, R7.reuse, R6, -R36 ;  /* 0x0000000607247223 */ /* 0x040fe20000010824 */
        /* <DEDUP_REMOVED lines=11> */
.L_x_12626:
[----:B------:R-:W-:Y:S05]  /*8070*/  BSYNC B1 ;  /* 0x0000000000017941 */ /* 0x000fea0003800000 */
.L_x_12625:
[----:B------:R-:W-:Y:S05]  /*8080*/  @P0 BRA `(.L_x_12617) ;  /* 0x0000000400680947 */ /* 0x000fea0003800000 */
[----:B-1----:R-:W2:Y:S01]  /*8090*/  LDL R5, [R1+0x7c] ;  /* 0x00007c0001057983 */ /* 0x002ea20000100800 */
[C---:B------:R-:W-:Y:S01]  /*80a0*/  IADD3 R6, R18.reuse, 0x60, RZ ;  /* 0x0000006012067810 */ /* 0x040fe20007ffe0ff */
[----:B------:R-:W-:Y:S02]  /*80b0*/  VIADD R7, R18, 0x60 ;  /* 0x0000006012077836 */ /* 0x000fe40000000000 */
[----:B------:R-:W3:Y:S02]  /*80c0*/  LDL R40, [R1+0xa4] ;  /* 0x0000a40001287983 */ /* 0x000ee40000100800 */
[----:B------:R-:W-:Y:S02]  /*80d0*/  IMAD.SHL.U32 R6, R6, 0x40, RZ ;  /* 0x0000004006067824 */ /* 0x000fe400078e00ff */
[----:B------:R-:W-:Y:S02]  /*80e0*/  IMAD.SHL.U32 R7, R7, 0x40, RZ ;  /* 0x0000004007077824 */ /* 0x000fe400078e00ff */
[----:B------:R-:W-:Y:S01]  /*80f0*/  IMAD.IADD R4, R16, 0x1, R13 ;  /* 0x0000000110047824 */ /* 0x000fe200078e020d */
[----:B------:R-:W-:-:S02]  /*8100*/  LOP3.LUT R6, R6, 0x1c0, RZ, 0xc0, !PT ;  /* 0x000001c006067812 */ /* 0x000fc400078ec0ff */
[----:B------:R-:W-:Y:S02]  /*8110*/  LOP3.LUT R7, R7, 0x1c0, RZ, 0xc0, !PT ;  /* 0x000001c007077812 */ /* 0x000fe400078ec0ff */
[----:B------:R-:W-:Y:S02]  /*8120*/  SHF.R.U32.HI R6, RZ, 0x3, R6 ;  /* 0x00000003ff067819 */ /* 0x000fe40000011606 */
[----:B------:R-:W-:-:S04]  /*8130*/  LOP3.LUT R4, R7, 0x38, R4, 0xf8, !PT ;  /* 0x0000003807047812 */ /* 0x000fc800078ef804 */
[----:B------:R-:W-:Y:S01]  /*8140*/  LOP3.LUT R4, R4, R6, RZ, 0x3c, !PT ;  /* 0x0000000604047212 */ /* 0x000fe200078e3cff */
[----:B------:R-:W-:Y:S02]  /*8150*/  IMAD.U32 R37, R12, 0x10000, RZ ;  /* 0x000100000c257824 */ /* 0x000fe400078e00ff */
[----:B------:R-:W-:Y:S01]  /*8160*/  IMAD.U32 R35, R24, 0x10000, RZ ;  /* 0x0001000018237824 */ /* 0x000fe200078e00ff */
[----:B------:R-:W-:Y:S01]  /*8170*/  LOP3.LUT R36, R12, 0xffff0000, RZ, 0xc0, !PT ;  /* 0xffff00000c247812 */ /* 0x000fe200078ec0ff */
[----:B------:R-:W-:Y:S01]  /*8180*/  IMAD.U32 R38, R15, 0x10000, RZ ;  /* 0x000100000f267824 */ /* 0x000fe200078e00ff */
[----:B------:R-:W-:Y:S02]  /*8190*/  LOP3.LUT R24, R24, 0xffff0000, RZ, 0xc0, !PT ;  /* 0xffff000018187812 */ /* 0x000fe400078ec0ff */
[----:B------:R-:W-:Y:S01]  /*81a0*/  SHF.L.U32 R12, R14, 0x10, RZ ;  /* 0x000000100e0c7819 */ /* 0x000fe200000006ff */
[----:B------:R-:W-:Y:S02]  /*81b0*/  IMAD.U32 R41, R21, 0x10000, RZ ;  /* 0x0001000015297824 */ /* 0x000fe400078e00ff */
[----:B------:R-:W-:Y:S01]  /*81c0*/  IMAD.U32 R39, R3, 0x10000, RZ ;  /* 0x0001000003277824 */ /* 0x000fe200078e00ff */
[----:B------:R-:W-:Y:S01]  /*81d0*/  LOP3.LUT R43, R0, 0xffff0000, RZ, 0xc0, !PT ;  /* 0xffff0000002b7812 */ /* 0x000fe200078ec0ff */
[----:B--2---:R-:W-:-:S04]  /*81e0*/  IMAD.IADD R9, R5, 0x1, R4 ;  /* 0x0000000105097824 */ /* 0x004fc800078e0204 */
[----:B------:R-:W-:Y:S01]  /*81f0*/  IMAD R13, R9, 0x2, R2 ;  /* 0x00000002090d7824 */ /* 0x000fe200078e0202 */
[----:B---3--:R-:W-:Y:S04]  /*8200*/  LDS.128 R4, [R40+0xc400] ;  /* 0x00c4000028047984 */ /* 0x008fe80000000c00 */
[----:B------:R-:W1:Y:S02]  /*8210*/  LDS.128 R8, [R13+0xc400] ;  /* 0x00c400000d087984 */ /* 0x000e640000000c00 */
[----:B-1----:R-:W-:Y:S02]  /*8220*/  IMAD.U32 R30, R8, 0x10000, RZ ;  /* 0x00010000081e7824 */ /* 0x002fe400078e00ff */
[----:B------:R-:W-:Y:S02]  /*8230*/  IMAD.U32 R25, R4, 0x10000, RZ ;  /* 0x0001000004197824 */ /* 0x000fe400078e00ff */
[-C--:B------:R-:W-:Y:S01]  /*8240*/  FMUL.FTZ R34, R37, R30.reuse ;  /* 0x0000001e25227220 */ /* 0x080fe20000410000 */
[----:B------:R-:W-:Y:S01]  /*8250*/  FMUL.FTZ R30, R35, R30 ;  /* 0x0000001e231e7220 */ /* 0x000fe20000410000 */
[----:B------:R-:W-:Y:S01]  /*8260*/  IMAD.U32 R31, R9, 0x10000, RZ ;  /* 0x00010000091f7824 */ /* 0x000fe200078e00ff */
[----:B------:R-:W-:Y:S01]  /*8270*/  LOP3.LUT R8, R8, 0xffff0000, RZ, 0xc0, !PT ;  /* 0xffff000008087812 */ /* 0x000fe200078ec0ff */
[----:B------:R-:W-:-:S02]  /*8280*/  IMAD.U32 R26, R5, 0x10000, RZ ;  /* 0x00010000051a7824 */ /* 0x000fc400078e00ff */
[----:B------:R-:W-:Y:S01]  /*8290*/  FFMA.FTZ R30, R37, R25, R30 ;  /* 0x00000019251e7223 */ /* 0x000fe2000001001e */
[----:B------:R-:W-:Y:S01]  /*82a0*/  FMUL.FTZ R37, R38, R31 ;  /* 0x0000001f26257220 */ /* 0x000fe20000410000 */
[----:B------:R-:W-:Y:S01]  /*82b0*/  LOP3.LUT R4, R4, 0xffff0000, RZ, 0xc0, !PT ;  /* 0xffff000004047812 */ /* 0x000fe200078ec0ff */
[----:B------:R-:W-:Y:S01]  /*82c0*/  FFMA.FTZ R34, R35, R25, -R34 ;  /* 0x0000001923227223 */ /* 0x000fe20000010822 */
[-C--:B------:R-:W-:Y:S01]  /*82d0*/  FMUL.FTZ R35, R36, R8.reuse ;  /* 0x0000000824237220 */ /* 0x080fe20000410000 */
[----:B------:R-:W-:Y:S01]  /*82e0*/  FMUL.FTZ R25, R24, R8 ;  /* 0x0000000818197220 */ /* 0x000fe20000410000 */
[----:B------:R-:W-:Y:S02]  /*82f0*/  IMAD.U32 R32, R10, 0x10000, RZ ;  /* 0x000100000a207824 */ /* 0x000fe400078e00ff */
[C---:B------:R-:W-:Y:S01]  /*8300*/  FMUL.FTZ R31, R12.reuse, R31 ;  /* 0x0000001f0c1f7220 */ /* 0x040fe20000410000 */
[----:B------:R-:W-:Y:S01]  /*8310*/  FFMA.FTZ R37, R12, R26, -R37 ;  /* 0x0000001a0c257223 */ /* 0x000fe20000010825 */
[----:B------:R-:W-:Y:S01]  /*8320*/  LOP3.LUT R10, R10, 0xffff0000, RZ, 0xc0, !PT ;  /* 0xffff00000a0a7812 */ /* 0x000fe200078ec0ff */
[-C--:B------:R-:W-:Y:S01]  /*8330*/  FFMA.FTZ R35, R24, R4.reuse, -R35 ;  /* 0x0000000418237223 */ /* 0x080fe20000010823 */
[----:B------:R-:W-:Y:S01]  /*8340*/  LOP3.LUT R12, R21, 0xffff0000, RZ, 0xc0, !PT ;  /* 0xffff0000150c7812 */ /* 0x000fe200078ec0ff */
[----:B------:R-:W-:Y:S01]  /*8350*/  FFMA.FTZ R25, R36, R4, R25 ;  /* 0x0000000424197223 */ /* 0x000fe20000010019 */
[C---:B0-----:R-:W-:Y:S01]  /*8360*/  SHF.L.U32 R27, R6.reuse, 0x10, RZ ;  /* 0x00000010061b7819 */ /* 0x041fe200000006ff */
[-C--:B------:R-:W-:Y:S01]  /*8370*/  FMUL.FTZ R4, R41, R32.reuse ;  /* 0x0000002029047220 */ /* 0x080fe20000410000 */
[----:B------:R-:W-:Y:S01]  /*8380*/  LOP3.LUT R8, R3, 0xffff0000, RZ, 0xc0, !PT ;  /* 0xffff000003087812 */ /* 0x000fe200078ec0ff */
[----:B------:R-:W-:Y:S01]  /*8390*/  FMUL.FTZ R32, R39, R32 ;  /* 0x0000002027207220 */ /* 0x000fe20000410000 */
[----:B------:R-:W-:Y:S01]  /*83a0*/  LOP3.LUT R6, R6, 0xffff0000, RZ, 0xc0, !PT ;  /* 0xffff000006067812 */ /* 0x000fe200078ec0ff */
[----:B------:R-:W-:Y:S01]  /*83b0*/  FMUL.FTZ R21, R12, R10 ;  /* 0x0000000a0c157220 */ /* 0x000fe20000410000 */
[----:B------:R-:W-:-:S02]  /*83c0*/  IMAD.U32 R33, R11, 0x10000, RZ ;  /* 0x000100000b217824 */ /* 0x000fc400078e00ff */
[-C--:B------:R-:W-:Y:S01]  /*83d0*/  FFMA.FTZ R3, R39, R27.reuse, -R4 ;  /* 0x0000001b27037223 */ /* 0x080fe20000010804 */
[----:B------:R-:W-:Y:S02]  /*83e0*/  IMAD.U32 R24, R0, 0x10000, RZ ;  /* 0x0001000000187824 */ /* 0x000fe400078e00ff */
[C---:B------:R-:W-:Y:S01]  /*83f0*/  FMUL.FTZ R39, R8.reuse, R10 ;  /* 0x0000000a08277220 */ /* 0x040fe20000410000 */
[----:B------:R-:W-:Y:S01]  /*8400*/  FFMA.FTZ R10, R41, R27, R32 ;  /* 0x0000001b290a7223 */ /* 0x000fe20000010020 */
[----:B------:R-:W-:Y:S01]  /*8410*/  LOP3.LUT R9, R9, 0xffff0000, RZ, 0xc0, !PT ;  /* 0xffff000009097812 */ /* 0x000fe200078ec0ff */
[----:B------:R-:W-:Y:S01]  /*8420*/  FFMA.FTZ R8, R8, R6, -R21 ;  /* 0x0000000608087223 */ /* 0x000fe20000010815 */
[----:B------:R-:W-:Y:S01]  /*8430*/  LOP3.LUT R11, R11, 0xffff0000, RZ, 0xc0, !PT ;  /* 0xffff00000b0b7812 */ /* 0x000fe200078ec0ff */
[----:B------:R-:W-:Y:S01]  /*8440*/  IMAD.U32 R28, R7, 0x10000, RZ ;  /* 0x00010000071c7824 */ /* 0x000fe200078e00ff */
[----:B------:R-:W-:Y:S01]  /*8450*/  LOP3.LUT R41, R15, 0xffff0000, RZ, 0xc0, !PT ;  /* 0xffff00000f297812 */ /* 0x000fe200078ec0ff */
[----:B------:R-:W-:-:S02]  /*8460*/  IMAD.U32 R4, R20, 0x10000, RZ ;  /* 0x0001000014047824 */ /* 0x000fc400078e00ff */
[-C--:B------:R-:W-:Y:S01]  /*8470*/  FMUL.FTZ R27, R24, R33.reuse ;  /* 0x00000021181b7220 */ /* 0x080fe20000410000 */
[----:B------:R-:W-:Y:S02]  /*8480*/  LOP3.LUT R15, R14, 0xffff0000, RZ, 0xc0, !PT ;  /* 0xffff00000e0f7812 */ /* 0x000fe400078ec0ff */
[----:B------:R-:W-:Y:S01]  /*8490*/  LOP3.LUT R21, R20, 0xffff0000, RZ, 0xc0, !PT ;  /* 0xffff000014157812 */ /* 0x000fe200078ec0ff */
[----:B------:R-:W-:Y:S01]  /*84a0*/  FFMA.FTZ R39, R12, R6, R39 ;  /* 0x000000060c277223 */ /* 0x000fe20000010027 */
[----:B------:R-:W-:Y:S01]  /*84b0*/  LOP3.LUT R5, R5, 0xffff0000, RZ, 0xc0, !PT ;  /* 0xffff000005057812 */ /* 0x000fe200078ec0ff */
[C---:B------:R-:W-:Y:S01]  /*84c0*/  FMUL.FTZ R33, R4.reuse, R33 ;  /* 0x0000002104217220 */ /* 0x040fe20000410000 */
[----:B------:R-:W-:Y:S01]  /*84d0*/  LOP3.LUT R7, R7, 0xffff0000, RZ, 0xc0, !PT ;  /* 0xffff000007077812 */ /* 0x000fe200078ec0ff */
[----:B------:R-:W-:Y:S01]  /*84e0*/  FFMA.FTZ R27, R4, R28, -R27 ;  /* 0x0000001c041b7223 */ /* 0x000fe2000001081b */
        /* <DEDUP_REMOVED lines=18> */
[----:B------:R3:W-:Y:S04]  /*8610*/  STS.128 [R40+0xc400], R4 ;  /* 0x00c4000428007388 */ /* 0x0007e80000000c00 */
[----:B------:R3:W-:Y:S02]  /*8620*/  STS.128 [R13+0xc400], R8 ;  /* 0x00c400080d007388 */ /* 0x0007e40000000c00 */
.L_x_12617:
[----:B------:R-:W-:Y:S05]  /*8630*/  BSYNC B0 ;  /* 0x0000000000007941 */ /* 0x000fea0003800000 */
.L_x_12606:
        /* <DEDUP_REMOVED lines=8> */
.L_x_12603:
[----:B------:R-:W-:-:S13]  /*86c0*/  ISETP.NE.AND P0, PT, R156, 0x3, PT ;  /* 0x000000039c00780c */ /* 0x000fda0003f05270 */
[----:B------:R-:W-:Y:S05]  /*86d0*/  @!P0 BRA `(.L_x_12627) ;  /* 0x0000000000048947 */ /* 0x000fea0003800000 */
[----:B------:R-:W-:Y:S01]  /*86e0*/  BPT.TRAP 0x1 ;  /* 0x000000040000795c */ /* 0x000fe20000300000 */
.L_x_12627:
[----:B-12---:R-:W3:Y:S01]  /*86f0*/  LDL R3, [R1+0x18] ;  /* 0x0000180001037983 */ /* 0x006ee20000100800 */
[----:B------:R-:W-:Y:S01]  /*8700*/  IMAD R0, R152, 0x8, R2 ;  /* 0x0000000898007824 */ /* 0x000fe200078e0202 */
[----:B---3--:R-:W-:-:S04]  /*8710*/  SHF.L.U32 R5, R3, 0x1f, RZ ;  /* 0x0000001f03057819 */ /* 0x008fc800000006ff */
[----:B------:R1:W2:Y:S01]  /*8720*/  SYNCS.PHASECHK.TRANS64.TRYWAIT P1, [R0+URZ+0x30830], R5 ;  /* 0x03083005000075a7 */ /* 0x0002a2000802017f */
[----:B------:R-:W-:Y:S05]  /*8730*/  @!P0 BRA `(.L_x_12628) ;  /* 0x0000000000048947 */ /* 0x000fea0003800000 */
[----:B------:R-:W-:Y:S01]  /*8740*/  BPT.TRAP 0x1 ;  /* 0x000000040000795c */ /* 0x000fe20000300000 */
.L_x_12628:
[----:B------:R-:W-:Y:S01]  /*8750*/  VIADD R3, R2, 0x12400 ;  /* 0x0001240002037836 */ /* 0x000fe20000000000 */
[----:B0-----:R-:W-:Y:S01]  /*8760*/  LOP3.LUT R6, R29, 0x10000, RZ, 0xfc, !PT ;  /* 0x000100001d067812 */ /* 0x001fe200078efcff */
[----:B------:R-:W-:-:S03]  /*8770*/  IMAD.MOV.U32 R7, RZ, RZ, 0x40000040 ;  /* 0x40000040ff077424 */ /* 0x000fc600078e00ff */
[----:B------:R-:W-:Y:S02]  /*8780*/  SHF.R.U32.HI R3, RZ, 0x4, R3 ;  /* 0x00000004ff037819 */ /* 0x000fe40000011603 */
[----:B------:R0:W-:Y:S02]  /*8790*/  STL.64 [R1+0x48], R6 ;  /* 0x0000480601007387 */ /* 0x0001e40000100a00 */
[----:B------:R-:W-:-:S04]  /*87a0*/  LOP3.LUT R3, R3, 0x3fff, RZ, 0xc0, !PT ;  /* 0x00003fff03037812 */ /* 0x000fc800078ec0ff */
[----:B------:R-:W-:-:S05]  /*87b0*/  LOP3.LUT R3, R3, 0x10000, RZ, 0xfc, !PT ;  /* 0x0001000003037812 */ /* 0x000fca00078efcff */
[----:B------:R0:W-:Y:S01]  /*87c0*/  STL [R1+0x78], R3 ;  /* 0x0000780301007387 */ /* 0x0001e20000100800 */
[----:B--2---:R-:W-:Y:S05]  /*87d0*/  @P1 BRA `(.L_x_12629) ;  /* 0x0000000000081947 */ /* 0x004fea0003800000 */
[----:B------:R-:W2:Y:S02]  /*87e0*/  SYNCS.PHASECHK.TRANS64.TRYWAIT P1, [R0+URZ+0x30830], R5 ;  /* 0x03083005000075a7 */ /* 0x000ea4000802017f */
[----:B--2---:R-:W-:Y:S05]  /*87f0*/  @!P1 BRA `(.L_x_12630) ;  /* 0x0000011800289947 */ /* 0x004fea0003800000 */
.L_x_12629:
[----:B0-----:R-:W3:Y:S04]  /*8800*/  LDL R3, [R1+0x78] ;  /* 0x0000780001037983 */ /* 0x001ee80000100800 */
[----:B------:R-:W4:Y:S01]  /*8810*/  LDL.64 R8, [R1+0x48] ;  /* 0x0000480001087983 */ /* 0x000f220000100a00 */
[----:B-12---:R-:W-:Y:S01]  /*8820*/  IMAD.MOV.U32 R5, RZ, RZ, 0x40000040 ;  /* 0x40000040ff057424 */ /* 0x006fe200078e00ff */
[----:B------:R-:W-:Y:S05]  /*8830*/  WARPSYNC.ALL ;  /* 0x0000000000007948 */ /* 0x000fea0003800000 */
[----:B------:R-:W-:Y:S01]  /*8840*/  R2UR UR7, R5 ;  /* 0x00000000050772ca */ /* 0x000fe200000e0000 */
[----:B-----5:R-:W-:Y:S01]  /*8850*/  WARPGROUP.ARRIVE ;  /* 0x00000000000079c5 */ /* 0x020fe20000000000 */
[----:B------:R-:W-:Y:S01]  /*8860*/  IMAD.MOV.U32 R7, RZ, RZ, 0x40000040 ;  /* 0x40000040ff077424 */ /* 0x000fe200078e00ff */
[----:B------:R-:W-:Y:S01]  /*8870*/  MOV R5, 0x40000040 ;  /* 0x4000004000057802 */ /* 0x000fe20000000f00 */
[----:B------:R-:W-:-:S03]  /*8880*/  IMAD.MOV.U32 R13, RZ, RZ, 0x40000040 ;  /* 0x40000040ff0d7424 */ /* 0x000fc600078e00ff */
[----:B------:R-:W0:Y:S01]  /*8890*/  S2R R130, SR_TID.X ;  /* 0x0000000000827919 */ /* 0x000e220000002100 */
[----:B------:R-:W-:Y:S01]  /*88a0*/  IMAD.MOV.U32 R11, RZ, RZ, 0x40000040 ;  /* 0x40000040ff0b7424 */ /* 0x000fe200078e00ff */
[----:B0-----:R-:W-:Y:S01]  /*88b0*/  LOP3.LUT R130, R130, 0x7f, RZ, 0xc0, !PT ;  /* 0x0000007f82827812 */ /* 0x001fe200078ec0ff */
[----:B---3--:R-:W-:Y:S01]  /*88c0*/  IMAD R4, R152, 0x600, R3 ;  /* 0x0000060098047824 */ /* 0x008fe200078e0203 */
[C---:B----4-:R-:W-:Y:S01]  /*88d0*/  R2UR UR4, R8.reuse ;  /* 0x00000000080472ca */ /* 0x050fe200000e0000 */
[C---:B------:R-:W-:Y:S01]  /*88e0*/  VIADD R12, R8.reuse, 0x2 ;  /* 0x00000002080c7836 */ /* 0x040fe20000000000 */
[----:B------:R-:W-:Y:S01]  /*88f0*/  R2UR UR5, R9 ;  /* 0x00000000090572ca */ /* 0x000fe200000e0000 */
[----:B------:R-:W-:Y:S01]  /*8900*/  VIADD R10, R8, 0x4 ;  /* 0x00000004080a7836 */ /* 0x000fe20000000000 */
[C---:B------:R-:W-:Y:S02]  /*8910*/  R2UR UR6, R4.reuse ;  /* 0x00000000040672ca */ /* 0x040fe400000e0000 */
[----:B------:R-:W-:Y:S01]  /*8920*/  IADD3 R6, R4, 0x2, RZ ;  /* 0x0000000204067810 */ /* 0x000fe20007ffe0ff */
[----:B------:R-:W-:Y:S04]  /*8930*/  STL.64 [R1+0x60], R12 ;  /* 0x0000600c01007387 */ /* 0x000fe80000100a00 */
[----:B------:R-:W-:Y:S06]  /*8940*/  STL.64 [R1+0x58], R10 ;  /* 0x0000580a01007387 */ /* 0x000fec0000100a00 */
[----:B------:R-:W-:Y:S01]  /*8950*/  HGMMA.64x192x16.F32.BF16 R24, gdesc[UR4], RZ, !UPT, gsb0 ;  /* 0x02e00000041879f0 */ /* 0x000fe2000c0018ff */
[----:B------:R-:W-:Y:S01]  /*8960*/  R2UR UR6, R6 ;  /* 0x00000000060672ca */ /* 0x000fe200000e0000 */
[----:B------:R-:W-:Y:S01]  /*8970*/  VIADD R6, R4, 0x4 ;  /* 0x0000000404067836 */ /* 0x000fe20000000000 */
[----:B------:R-:W-:Y:S01]  /*8980*/  R2UR UR7, R7 ;  /* 0x00000000070772ca */ /* 0x000fe200000e0000 */
[----:B------:R-:W-:Y:S01]  /*8990*/  IMAD.MOV.U32 R7, RZ, RZ, 0x40000040 ;  /* 0x40000040ff077424 */ /* 0x000fe200078e00ff */
[----:B------:R-:W-:Y:S01]  /*89a0*/  R2UR UR4, R12 ;  /* 0x000000000c0472ca */ /* 0x000fe200000e0000 */
[----:B------:R-:W-:Y:S01]  /*89b0*/  VIADD R4, R4, 0x6 ;  /* 0x0000000604047836 */ /* 0x000fe20000000000 */
[----:B------:R-:W-:Y:S01]  /*89c0*/  R2UR UR5, R13 ;  /* 0x000000000d0572ca */ /* 0x000fe200000e0000 */
[----:B------:R-:W-:-:S02]  /*89d0*/  WARPGROUP.DEPBAR.LE gsb0, 0x0 ;  /* 0x00008000000079c5 */ /* 0x000fc40000010000 */
[----:B------:R-:W-:-:S10]  /*89e0*/  WARPGROUP.ARRIVE ;  /* 0x00000000000079c5 */ /* 0x000fd40000000000 */
[----:B------:R-:W-:Y:S01]  /*89f0*/  HGMMA.64x192x16.F32.BF16 R24, gdesc[UR4], R24, gsb0 ;  /* 0x02e00000041879f0 */ /* 0x000fe20008001818 */
[----:B------:R-:W-:Y:S01]  /*8a00*/  R2UR UR6, R6 ;  /* 0x00000000060672ca */ /* 0x000fe200000e0000 */
[----:B------:R-:W-:Y:S01]  /*8a10*/  VIADD R6, R8, 0x6 ;  /* 0x0000000608067836 */ /* 0x000fe20000000000 */
[----:B------:R-:W-:Y:S01]  /*8a20*/  R2UR UR7, R7 ;  /* 0x00000000070772ca */ /* 0x000fe200000e0000 */
[----:B------:R-:W-:Y:S01]  /*8a30*/  IMAD.MOV.U32 R7, RZ, RZ, 0x40000040 ;  /* 0x40000040ff077424 */ /* 0x000fe200078e00ff */
[----:B------:R-:W-:Y:S02]  /*8a40*/  R2UR UR4, R10 ;  /* 0x000000000a0472ca */ /* 0x000fe400000e0000 */
[----:B------:R-:W-:Y:S02]  /*8a50*/  R2UR UR5, R11 ;  /* 0x000000000b0572ca */ /* 0x000fe400000e0000 */
[----:B------:R0:W-:Y:S01]  /*8a60*/  STL.64 [R1+0x50], R6 ;  /* 0x0000500601007387 */ /* 0x0001e20000100a00 */
[----:B------:R-:W-:-:S02]  /*8a70*/  WARPGROUP.DEPBAR.LE gsb0, 0x0 ;  /* 0x00008000000079c5 */ /* 0x000fc40000010000 */
[----:B------:R-:W-:-:S08]  /*8a80*/  WARPGROUP.ARRIVE ;  /* 0x00000000000079c5 */ /* 0x000fd00000000000 */
[----:B------:R-:W-:Y:S01]  /*8a90*/  HGMMA.64x192x16.F32.BF16 R24, gdesc[UR4], R24, gsb0 ;  /* 0x02e00000041879f0 */ /* 0x000fe20008001818 */
[----:B------:R-:W-:Y:S02]  /*8aa0*/  R2UR UR6, R4 ;  /* 0x00000000040672ca */ /* 0x000fe400000e0000 */
[----:B------:R-:W-:Y:S01]  /*8ab0*/  R2UR UR7, R5 ;  /* 0x00000000050772ca */ /* 0x000fe200000e0000 */
[----:B------:R-:W1:Y:S01]  /*8ac0*/  S2R R4, SR_TID.X ;  /* 0x0000000000047919 */ /* 0x000e620000002100 */
[----:B------:R-:W-:Y:S02]  /*8ad0*/  R2UR UR4, R6 ;  /* 0x00000000060472ca */ /* 0x000fe400000e0000 */
[----:B------:R-:W-:Y:S01]  /*8ae0*/  R2UR UR5, R7 ;  /* 0x00000000070572ca */ /* 0x000fe200000e0000 */
[----:B-1----:R-:W-:-:S05]  /*8af0*/  VIADD R127, R4, 0xffffff80 ;  /* 0xffffff80047f7836 */ /* 0x002fca0000000000 */
[----:B------:R-:W-:-:S04]  /*8b00*/  SHF.R.S32.HI R125, RZ, 0x1f, R127 ;  /* 0x0000001fff7d7819 */ /* 0x000fc8000001147f */
[----:B------:R-:W-:-:S04]  /*8b10*/  LEA.HI R125, R125, R127, RZ, 0x7 ;  /* 0x0000007f7d7d7211 */ /* 0x000fc800078f38ff */
[----:B------:R-:W-:-:S05]  /*8b20*/  LOP3.LUT R125, R125, 0xffffff80, RZ, 0xc0, !PT ;  /* 0xffffff807d7d7812 */ /* 0x000fca00078ec0ff */
[----:B------:R-:W-:-:S05]  /*8b30*/  IMAD.IADD R125, R127, 0x1, -R125 ;  /* 0x000000017f7d7824 */ /* 0x000fca00078e0a7d */
[----:B------:R-:W-:-:S04]  /*8b40*/  SHF.R.S32.HI R4, RZ, 0x1f, R125 ;  /* 0x0000001fff047819 */ /* 0x000fc8000001147d */
[----:B------:R-:W-:-:S04]  /*8b50*/  LEA.HI R4, R4, R125, RZ, 0x2 ;  /* 0x0000007d04047211 */ /* 0x000fc800078f10ff */
[----:B------:R-:W-:-:S05]  /*8b60*/  LOP3.LUT R4, R4, 0x7ffffffc, RZ, 0xc0, !PT ;  /* 0x7ffffffc04047812 */ /* 0x000fca00078ec0ff */
[----:B------:R-:W-:-:S04]  /*8b70*/  IMAD.IADD R4, R125, 0x1, -R4 ;  /* 0x000000017d047824 */ /* 0x000fc800078e0a04 */
[----:B------:R-:W-:-:S05]  /*8b80*/  IMAD.SHL.U32 R4, R4, 0x2, RZ ;  /* 0x0000000204047824 */ /* 0x000fca00078e00ff */
[----:B------:R-:W-:-:S05]  /*8b90*/  IADD3 R121, R121, 0xc0, -R4 ;  /* 0x000000c079797810 */ /* 0x000fca0007ffe804 */
        /* <DEDUP_REMOVED lines=8> */
[----:B------:R-:W-:Y:S01]  /*8c20*/  HGMMA.64x192x16.F32.BF16 R24, gdesc[UR4], R24, gsb0 ;  /* 0x02e00000041879f0 */ /* 0x000fe20008001818 */
[----:B------:R-:W-:Y:S01]  /*8c30*/  ULDC UR4, c[0x0][0x9d8] ;  /* 0x0002760000047ab9 */ /* 0x000fe20000000800 */
[----:B------:R-:W-:Y:S01]  /*8c40*/  ULDC UR5, c[0x0][0x988] ;  /* 0x0002620000057ab9 */ /* 0x000fe20000000800 */
[----:B------:R-:W-:Y:S02]  /*8c50*/  WARPGROUP.DEPBAR.LE gsb0, 0x0 ;  /* 0x00008000000079c5 */ /* 0x000fe40000010000 */
[----:B------:R-:W-:Y:S01]  /*8c60*/  FMUL.FTZ R123, R24, UR4 ;  /* 0x00000004187b7c20 */ /* 0x000fe20008410000 */
[----:B------:R-:W-:Y:S01]  /*8c70*/  FMUL.FTZ R3, R25, UR4 ;  /* 0x0000000419037c20 */ /* 0x000fe20008410000 */
[----:B------:R-:W-:Y:S01]  /*8c80*/  FMUL.FTZ R122, R28, UR4 ;  /* 0x000000041c7a7c20 */ /* 0x000fe20008410000 */
[----:B0-----:R-:W-:Y:S01]  /*8c90*/  FMUL.FTZ R6, R29, UR4 ;  /* 0x000000041d067c20 */ /* 0x001fe20008410000 */
        /* <DEDUP_REMOVED lines=31> */
[----:B------:R-:W-:Y:S01]  /*8e90*/  FMNMX.FTZ R3, R123, R121, !PT ;  /* 0x000000797b037209 */ /* 0x000fe20007810000 */
[----:B------:R-:W-:Y:S01]  /*8ea0*/  FMUL.FTZ R15, R42, UR4 ;  /* 0x000000042a0f7c20 */ /* 0x000fe20008410000 */
[----:B------:R-:W-:Y:S01]  /*8eb0*/  FMUL.FTZ R33, R48, UR4 ;  /* 0x0000000430217c20 */ /* 0x000fe20008410000 */
[----:B------:R-:W1:Y:S01]  /*8ec0*/  MUFU.TANH R124, R124 ;  /* 0x0000007c007c7308 */ /* 0x000e620000002400 */
[----:B--2---:R-:W-:Y:S01]  /*8ed0*/  FSEL R122, R122, -INF , P5 ;  /* 0xff8000007a7a7808 */ /* 0x004fe20002800000 */
        /* <DEDUP_REMOVED lines=9> */
[----:B------:R-:W-:Y:S01]  /*8f70*/  FMUL.FTZ R70, R87, UR4 ;  /* 0x0000000457467c20 */ /* 0x000fe20008410000 */
[----:B------:R-:W-:Y:S01]  /*8f80*/  FMUL.FTZ R25, R46, UR4 ;  /* 0x000000042e197c20 */ /* 0x000fe20008410000 */
[----:B------:R-:W-:Y:S01]  /*8f90*/  FMNMX.FTZ R3, R90, R3, !PT ;  /* 0x000000035a037209 */ /* 0x000fe20007810000 */
        /* <DEDUP_REMOVED lines=68> */
[----:B------:R-:W3:Y:S01]  /*93e0*/  LDL R115, [R1+0x1c] ;  /* 0x00001c0001737983 */ /* 0x000ee20000100800 */
[----:B------:R-:W-:-:S05]  /*93f0*/  ISETP.GT.AND P2, PT, R4, 0x21, PT ;  /* 0x000000210400780c */ /* 0x000fca0003f44270 */
[----:B------:R-:W0:Y:S01]  /*9400*/  MUFU.TANH R32, R32 ;  /* 0x0000002000207308 */ /* 0x000e220000002400 */
[----:B-1----:R-:W-:Y:S01]  /*9410*/  FSEL R87, R21, -INF , P1 ;  /* 0xff80000015577808 */ /* 0x002fe20000800000 */
[----:B------:R-:W-:Y:S01]  /*9420*/  FMUL.FTZ R21, R104, UR4 ;  /* 0x0000000468157c20 */ /* 0x000fe20008410000 */
[----:B------:R-:W-:Y:S02]  /*9430*/  FMUL.FTZ R104, R118, UR4 ;  /* 0x0000000476687c20 */ /* 0x000fe40008410000 */
[----:B------:R-:W-:-:S03]  /*9440*/  FMNMX.FTZ R3, R87, R6, !PT ;  /* 0x0000000657037209 */ /* 0x000fc60007810000 */
[----:B------:R-:W1:Y:S01]  /*9450*/  MUFU.TANH R13, R13 ;  /* 0x0000000d000d7308 */ /* 0x000e620000002400 */
[----:B--2---:R-:W-:Y:S02]  /*9460*/  FSEL R12, R12, -INF , P3 ;  /* 0xff8000000c0c7808 */ /* 0x004fe40001800000 */
[----:B------:R-:W-:-:S05]  /*9470*/  ISETP.GT.AND P3, PT, R4, 0x28, PT ;  /* 0x000000280400780c */ /* 0x000fca0003f64270 */
[----:B------:R-:W2:Y:S01]  /*9480*/  MUFU.TANH R31, R31 ;  /* 0x0000001f001f7308 */ /* 0x000ea20000002400 */
[----:B0-----:R-:W-:Y:S01]  /*9490*/  FSEL R84, R32, -INF , P2 ;  /* 0xff80000020547808 */ /* 0x001fe20001000000 */
[----:B------:R-:W-:Y:S01]  /*94a0*/  FMUL.FTZ R32, R101, UR4 ;  /* 0x0000000465207c20 */ /* 0x000fe20008410000 */
[----:B------:R-:W-:Y:S02]  /*94b0*/  FMUL.FTZ R101, R111, UR4 ;  /* 0x000000046f657c20 */ /* 0x000fe40008410000 */
        /* <DEDUP_REMOVED lines=11> */
[----:B-1----:R-:W-:Y:S01]  /*9570*/  FSEL R80, R34, -INF , P4 ;  /* 0xff80000022507808 */ /* 0x002fe20002000000 */
[----:B------:R-:W-:-:S03]  /*9580*/  FMUL.FTZ R34, R96, UR4 ;  /* 0x0000000460227c20 */ /* 0x000fc60008410000 */
        /* <DEDUP_REMOVED lines=64> */
[----:B------:R-:W-:Y:S01]  /*9990*/  FMNMX.FTZ R6, R52, R3, !PT ;  /* 0x0000000334067209 */ /* 0x000fe20007810000 */
[----:B------:R-:W-:Y:S02]  /*99a0*/  FMUL.FTZ R3, R108, UR4 ;  /* 0x000000046c037c20 */ /* 0x000fe40008410000 */
        /* <DEDUP_REMOVED lines=31> */
[----:B--2---:R-:W-:Y:S02]  /*9ba0*/  FSEL R63, R63, -INF , P1 ;  /* 0xff8000003f3f7808 */ /* 0x004fe40000800000 */
[----:B------:R-:W-:-:S05]  /*9bb0*/  ISETP.GT.AND P1, PT, R4, 0x70, PT ;  /* 0x000000700400780c */ /* 0x000fca0003f24270 */
        /* <DEDUP_REMOVED lines=10> */
[----:B0-----:R-:W-:Y:S01]  /*9c60*/  FSEL R38, R126, -INF , P1 ;  /* 0xff8000007e267808 */ /* 0x001fe20000800000 */
[----:B------:R-:W-:-:S03]  /*9c70*/  FMUL.FTZ R126, R106, UR4 ;  /* 0x000000046a7e7c20 */ /* 0x000fc60008410000 */
[----:B------:R-:W-:-:S03]  /*9c80*/  FMNMX.FTZ R6, R38, R5, !PT ;  /* 0x0000000526067209 */ /* 0x000fc60007810000 */
[----:B------:R-:W0:Y:S01]  /*9c90*/  MUFU.TANH R62, R62 ;  /* 0x0000003e003e7308 */ /* 0x000e220000002400 */
[----:B-1----:R-:W-:Y:S01]  /*9ca0*/  FSEL R37, R128, -INF , P4 ;  /* 0xff80000080257808 */ /* 0x002fe20002000000 */
[----:B------:R-:W-:-:S06]  /*9cb0*/  FMUL.FTZ R128, R110, UR4 ;  /* 0x000000046e807c20 */ /* 0x000fcc0008410000 */
[----:B------:R-:W1:Y:S01]  /*9cc0*/  MUFU.TANH R65, R65 ;  /* 0x0000004100417308 */ /* 0x000e620000002400 */
[----:B--2---:R-:W-:Y:S01]  /*9cd0*/  FSEL R28, R127, -INF , P5 ;  /* 0xff8000007f1c7808 */ /* 0x004fe20002800000 */
[----:B------:R-:W-:-:S06]  /*9ce0*/  FMUL.FTZ R127, R107, UR4 ;  /* 0x000000046b7f7c20 */ /* 0x000fcc0008410000 */
[----:B------:R-:W2:Y:S01]  /*9cf0*/  MUFU.TANH R54, R54 ;  /* 0x0000003600367308 */ /* 0x000ea20000002400 */
[----:B0-----:R-:W-:Y:S02]  /*9d00*/  FSEL R62, R62, -INF , P2 ;  /* 0xff8000003e3e7808 */ /* 0x001fe40001000000 */
[----:B------:R-:W-:-:S05]  /*9d10*/  ISETP.GT.AND P2, PT, R4, 0x71, PT ;  /* 0x000000710400780c */ /* 0x000fca0003f44270 */
[----:B------:R-:W0:Y:S01]  /*9d20*/  MUFU.TANH R129, R129 ;  /* 0x0000008100817308 */ /* 0x000e220000002400 */
[----:B-1----:R-:W-:Y:S02]  /*9d30*/  FSEL R65, R65, -INF , P3 ;  /* 0xff80000041417808 */ /* 0x002fe40001800000 */
[----:B------:R-:W-:-:S05]  /*9d40*/  ISETP.GT.AND P3, PT, R4, 0x78, PT ;  /* 0x000000780400780c */ /* 0x000fca0003f64270 */
[----:B------:R-:W1:Y:S01]  /*9d50*/  MUFU.TANH R67, R67 ;  /* 0x0000004300437308 */ /* 0x000e620000002400 */
[----:B--2---:R-:W-:Y:S01]  /*9d60*/  FSEL R39, R54, -INF , P2 ;  /* 0xff80000036277808 */ /* 0x004fe20001000000 */
[----:B------:R-:W-:-:S03]  /*9d70*/  FMUL.FTZ R54, R113, UR4 ;  /* 0x0000000471367c20 */ /* 0x000fc60008410000 */
[----:B------:R-:W-:-:S03]  /*9d80*/  FMNMX.FTZ R6, R39, R6, !PT ;  /* 0x0000000627067209 */ /* 0x000fc60007810000 */
[----:B------:R-:W2:Y:S01]  /*9d90*/  MUFU.TANH R69, R69 ;  /* 0x0000004500457308 */ /* 0x000ea20000002400 */
[----:B0-----:R-:W-:-:S04]  /*9da0*/  FSEL R31, R129, -INF , P3 ;  /* 0xff800000811f7808 */ /* 0x001fc80001800000 */
[----:B------:R-:W-:-:S03]  /*9db0*/  FMNMX.FTZ R6, R31, R6, !PT ;  /* 0x000000061f067209 */ /* 0x000fc60007810000 */
[----:B------:R-:W0:Y:S01]  /*9dc0*/  MUFU.TANH R68, R68 ;  /* 0x0000004400447308 */ /* 0x000e220000002400 */
[----:B-1----:R-:W-:Y:S02]  /*9dd0*/  FSEL R67, R67, -INF , P1 ;  /* 0xff80000043437808 */ /* 0x002fe40000800000 */
[----:B------:R-:W-:Y:S02]  /*9de0*/  ISETP.GT.AND P1, PT, R4, 0x81, PT ;  /* 0x000000810400780c */ /* 0x000fe40003f24270 */
[----:B------:R-:W-:-:S03]  /*9df0*/  FMNMX.FTZ R5, R37, R6, !PT ;  /* 0x0000000625057209 */ /* 0x000fc60007810000 */
[----:B------:R-:W1:Y:S01]  /*9e00*/  MUFU.TANH R70, R70 ;  /* 0x0000004600467308 */ /* 0x000e620000002400 */
[----:B--2---:R-:W-:Y:S02]  /*9e10*/  FSEL R69, R69, -INF , P2 ;  /* 0xff80000045457808 */ /* 0x004fe40001000000 */
[----:B------:R-:W-:Y:S02]  /*9e20*/  ISETP.GT.AND P2, PT, R4, 0x88, PT ;  /* 0x000000880400780c */ /* 0x000fe40003f44270 */
[----:B------:R-:W-:-:S03]  /*9e30*/  FMNMX.FTZ R5, R28, R5, !PT ;  /* 0x000000051c057209 */ /* 0x000fc60007810000 */
        /* <DEDUP_REMOVED lines=10> */
[----:B0-----:R-:W-:-:S07]  /*9ee0*/  FSEL R30, R30, -INF , P1 ;  /* 0xff8000001e1e7808 */ /* 0x001fce0000800000 */
[----:B------:R-:W0:Y:S01]  /*9ef0*/  MUFU.TANH R75, R75 ;  /* 0x0000004b004b7308 */ /* 0x000e220000002400 */
[----:B-1----:R-:W-:Y:S02]  /*9f00*/  FSEL R74, R74, -INF , P1 ;  /* 0xff8000004a4a7808 */ /* 0x002fe40000800000 */
[----:B------:R-:W-:-:S05]  /*9f10*/  ISETP.GT.AND P1, PT, R4, 0x98, PT ;  /* 0x000000980400780c */ /* 0x000fca0003f24270 */
[----:B------:R-:W1:Y:S01]  /*9f20*/  MUFU.TANH R36, R36 ;  /* 0x0000002400247308 */ /* 0x000e620000002400 */
[----:B--2---:R-:W-:-:S07]  /*9f30*/  FSEL R29, R29, -INF , P2 ;  /* 0xff8000001d1d7808 */ /* 0x004fce0001000000 */
[----:B------:R-:W2:Y:S01]  /*9f40*/  MUFU.TANH R78, R78 ;  /* 0x0000004e004e7308 */ /* 0x000ea20000002400 */
[----:B0-----:R-:W-:Y:S02]  /*9f50*/  FSEL R75, R75, -INF , P2 ;  /* 0xff8000004b4b7808 */ /* 0x001fe40001000000 */
[----:B------:R-:W-:-:S05]  /*9f60*/  ISETP.GT.AND P2, PT, R4, 0x99, PT ;  /* 0x000000990400780c */ /* 0x000fca0003f44270 */
[----:B------:R-:W0:Y:S01]  /*9f70*/  MUFU.TANH R34, R34 ;  /* 0x0000002200227308 */ /* 0x000e220000002400 */
[----:B-1----:R-:W-:-:S07]  /*9f80*/  FSEL R36, R36, -INF , P3 ;  /* 0xff80000024247808 */ /* 0x002fce0001800000 */
        /* <DEDUP_REMOVED lines=37> */
[----:B------:R-:W-:Y:S02]  /*a1e0*/  ISETP.GT.AND P5, PT, R4, 0xb9, PT ;  /* 0x000000b90400780c */ /* 0x000fe40003fa4270 */
[----:B------:R-:W-:-:S03]  /*a1f0*/  FMNMX.FTZ R4, R30, R5, !PT ;  /* 0x000000051e047209 */ /* 0x000fc60007810000 */
[----:B------:R-:W1:Y:S01]  /*a200*/  MUFU.TANH R54, R54 ;  /* 0x0000003600367308 */ /* 0x000e620000002400 */
[----:B------:R-:W-:Y:S02]  /*a210*/  FMNMX.FTZ R5, R29, R4, !PT ;  /* 0x000000041d057209 */ /* 0x000fe40007810000 */
[----:B--2---:R-:W-:Y:S02]  /*a220*/  FSEL R100, R100, -INF , P1 ;  /* 0xff80000064647808 */ /* 0x004fe40000800000 */
[----:B------:R-:W-:-:S03]  /*a230*/  FMNMX.FTZ R5, R36, R5, !PT ;  /* 0x0000000524057209 */ /* 0x000fc60007810000 */
[----:B------:R-:W2:Y:S01]  /*a240*/  MUFU.TANH R7, R117 ;  /* 0x0000007500077308 */ /* 0x000ea20000002400 */
[----:B------:R-:W-:Y:S02]  /*a250*/  FMNMX.FTZ R4, R34, R5, !PT ;  /* 0x0000000522047209 */ /* 0x000fe40007810000 */
[----:B0-----:R-:W-:Y:S02]  /*a260*/  FSEL R97, R97, -INF , P2 ;  /* 0xff80000061617808 */ /* 0x001fe40001000000 */
[----:B------:R-:W-:-:S03]  /*a270*/  FMNMX.FTZ R4, R35, R4, !PT ;  /* 0x0000000423047209 */ /* 0x000fc60007810000 */
[----:B------:R-:W0:Y:S01]  /*a280*/  MUFU.TANH R101, R101 ;  /* 0x0000006500657308 */ /* 0x000e220000002400 */
[----:B------:R-:W-:Y:S01]  /*a290*/  FMNMX.FTZ R5, R33, R4, !PT ;  /* 0x0000000421057209 */ /* 0x000fe20007810000 */
[----:B------:R-:W-:Y:S01]  /*a2a0*/  FMUL.FTZ R4, R116, UR4 ;  /* 0x0000000474047c20 */ /* 0x000fe20008410000 */
[----:B-1----:R-:W-:Y:S01]  /*a2b0*/  FSEL R54, R54, -INF , P3 ;  /* 0xff80000036367808 */ /* 0x002fe20001800000 */
[----:B------:R-:W4:Y:S01]  /*a2c0*/  LDL R116, [R1+0x80] ;  /* 0x0000800001747983 */ /* 0x000f220000100800 */
        /* <DEDUP_REMOVED lines=10> */
[----:B------:R-:W-:Y:S02]  /*a370*/  FMNMX.FTZ R5, R97, R6, !PT ;  /* 0x0000000661057209 */ /* 0x000fe40007810000 */
[----:B-1----:R-:W-:Y:S02]  /*a380*/  FSEL R4, R4, -INF , P4 ;  /* 0xff80000004047808 */ /* 0x002fe40002000000 */
[----:B------:R-:W-:-:S03]  /*a390*/  FMNMX.FTZ R5, R54, R5, !PT ;  /* 0x0000000536057209 */ /* 0x000fc60007810000 */
[----:B------:R-:W1:Y:S01]  /*a3a0*/  MUFU.TANH R104, R104 ;  /* 0x0000006800687308 */ /* 0x000e620000002400 */
[----:B------:R-:W-:Y:S02]  /*a3b0*/  FMNMX.FTZ R6, R4, R5, !PT ;  /* 0x0000000504067209 */ /* 0x000fe40007810000 */
[----:B--2---:R-:W-:Y:S02]  /*a3c0*/  FSEL R102, R102, -INF , P2 ;  /* 0xff80000066667808 */ /* 0x004fe40001000000 */
[----:B------:R-:W-:-:S03]  /*a3d0*/  FMNMX.FTZ R93, R7, R6, !PT ;  /* 0x00000006075d7209 */ /* 0x000fc60007810000 */
[----:B------:R-:W2:Y:S01]  /*a3e0*/  MUFU.TANH R105, R105 ;  /* 0x0000006900697308 */ /* 0x000ea20000002400 */
[----:B0-----:R-:W-:Y:S01]  /*a3f0*/  FSEL R103, R103, -INF , P3 ;  /* 0xff80000067677808 */ /* 0x001fe20001800000 */
[----:B------:R-:W0:Y:S01]  /*a400*/  SHFL.BFLY PT, R6, R93, 0x2, 0x1f ;  /* 0x0c401f005d067f89 */ /* 0x000e2200000e0000 */
[----:B-1----:R-:W-:Y:S02]  /*a410*/  FSEL R104, R104, -INF , P4 ;  /* 0xff80000068687808 */ /* 0x002fe40002000000 */
[----:B--2---:R-:W-:Y:S02]  /*a420*/  FSEL R105, R105, -INF , P5 ;  /* 0xff80000069697808 */ /* 0x004fe40002800000 */
[----:B0-----:R-:W-:Y:S01]  /*a430*/  FMNMX.FTZ R94, R93, R6, !PT ;  /* 0x000000065d5e7209 */ /* 0x001fe20007810000 */
[----:B------:R-:W-:-:S04]  /*a440*/  IMAD.U32 R6, RZ, RZ, UR5 ;  /* 0x00000005ff067e24 */ /* 0x000fc8000f8e00ff */
        /* <DEDUP_REMOVED lines=8> */
[--C-:B------:R-:W-:Y:S01]  /*a4d0*/  FFMA.FTZ R96, R90, R6, -R91.reuse ;  /* 0x000000065a607223 */ /* 0x100fe2000001085b */
[----:B------:R-:W-:Y:S01]  /*a4e0*/  FMNMX.FTZ R80, R124, R8, !PT ;  /* 0x000000087c507209 */ /* 0x000fe20007810000 */
        /* <DEDUP_REMOVED lines=19> */
[--C-:B------:R-:W-:Y:S01]  /*a620*/  FFMA.FTZ R36, R32, R6, -R91.reuse ;  /* 0x0000000620247223 */ /* 0x100fe2000001085b */
[----:B------:R-:W-:Y:S01]  /*a630*/  FMNMX.FTZ R77, R13, R76, !PT ;  /* 0x0000004c0d4d7209 */ /* 0x000fe20007810000 */
[-CC-:B------:R-:W-:Y:S01]  /*a640*/  FFMA.FTZ R76, R73, R6.reuse, -R91.reuse ;  /* 0x00000006494c7223 */ /* 0x180fe2000001085b */
[-CC-:B------:R-:W-:Y:S01]  /*a650*/  FFMA.FTZ R32, R100, R6.reuse, -R91.reuse ;  /* 0x0000000664207223 */ /* 0x180fe2000001085b */
[-CC-:B------:R-:W-:Y:S01]  /*a660*/  FFMA.FTZ R28, R28, R6.reuse, -R91.reuse ;  /* 0x000000061c1c7223 */ /* 0x180fe2000001085b */
[----:B------:R-:W-:Y:S01]  /*a670*/  FMNMX.FTZ R72, R14, R77, !PT ;  /* 0x0000004d0e487209 */ /* 0x000fe20007810000 */
[----:B------:R-:W-:Y:S01]  /*a680*/  FFMA.FTZ R77, R53, R6, -R91 ;  /* 0x00000006354d7223 */ /* 0x000fe2000001085b */
[----:B------:R-:W-:Y:S02]  /*a690*/  MUFU.EX2 R98, R98 ;  /* 0x0000006200627308 */ /* 0x000fe40000000800 */
[----:B------:R-:W-:-:S04]  /*a6a0*/  FMNMX.FTZ R73, R15, R72, !PT ;  /* 0x000000480f497209 */ /* 0x000fc80007810000 */
        /* <DEDUP_REMOVED lines=8> */
[----:B------:R-:W1:Y:S03]  /*a730*/  MUFU.EX2 R95, R95 ;  /* 0x0000005f005f7308 */ /* 0x000e660000000800 */
[----:B------:R-:W-:-:S04]  /*a740*/  FMNMX.FTZ R53, R43, R56, !PT ;  /* 0x000000382b357209 */ /* 0x000fc80007810000 */
[----:B------:R-:W-:Y:S01]  /*a750*/  FMNMX.FTZ R56, R46, R53, !PT ;  /* 0x000000352e387209 */ /* 0x000fe20007810000 */
[----:B------:R2:W-:Y:S03]  /*a760*/  MUFU.EX2 R72, R107 ;  /* 0x0000006b00487308 */ /* 0x0005e60000000800 */
[----:B------:R-:W-:Y:S01]  /*a770*/  FMNMX.FTZ R53, R47, R56, !PT ;  /* 0x000000382f357209 */ /* 0x000fe20007810000 */
[----:B------:R-:W-:-:S03]  /*a780*/  FFMA.FTZ R56, R49, R6, -R91 ;  /* 0x0000000631387223 */ /* 0x000fc6000001085b */
[----:B------:R-:W-:Y:S01]  /*a790*/  FMNMX.FTZ R106, R50, R53, !PT ;  /* 0x00000035326a7209 */ /* 0x000fe20007810000 */
[----:B------:R-:W-:Y:S01]  /*a7a0*/  FFMA.FTZ R53, R48, R6, -R91 ;  /* 0x0000000630357223 */ /* 0x000fe2000001085b */
[----:B------:R-:W3:Y:S02]  /*a7b0*/  MUFU.EX2 R93, R93 ;  /* 0x0000005d005d7308 */ /* 0x000ee40000000800 */
[----:B------:R-:W-:-:S04]  /*a7c0*/  FMNMX.FTZ R106, R51, R106, !PT ;  /* 0x0000006a336a7209 */ /* 0x000fc80007810000 */
[----:B------:R-:W-:Y:S02]  /*a7d0*/  FMNMX.FTZ R106, R55, R106, !PT ;  /* 0x0000006a376a7209 */ /* 0x000fe40007810000 */
[----:B------:R-:W3:Y:S02]  /*a7e0*/  MUFU.EX2 R94, R94 ;  /* 0x0000005e005e7308 */ /* 0x000ee40000000800 */
[----:B------:R-:W-:-:S04]  /*a7f0*/  FMNMX.FTZ R49, R59, R106, !PT ;  /* 0x0000006a3b317209 */ /* 0x000fc80007810000 */
[----:B------:R-:W-:Y:S01]  /*a800*/  FMNMX.FTZ R106, R58, R49, !PT ;  /* 0x000000313a6a7209 */ /* 0x000fe20007810000 */
[-CC-:B------:R-:W-:Y:S01]  /*a810*/  FFMA.FTZ R49, R44, R6.reuse, -R91.reuse ;  /* 0x000000062c317223 */ /* 0x180fe2000001085b */
[--C-:B------:R-:W-:Y:S01]  /*a820*/  FFMA.FTZ R44, R40, R6, -R91.reuse ;  /* 0x00000006282c7223 */ /* 0x100fe2000001085b */
[----:B------:R-:W3:Y:S01]  /*a830*/  MUFU.EX2 R90, R90 ;  /* 0x0000005a005a7308 */ /* 0x000ee20000000800 */
[----:B------:R-:W-:Y:S01]  /*a840*/  FMNMX.FTZ R45, R61, R106, !PT ;  /* 0x0000006a3d2d7209 */ /* 0x000fe20007810000 */
[----:B------:R-:W-:-:S03]  /*a850*/  FFMA.FTZ R106, R41, R6, -R91 ;  /* 0x00000006296a7223 */ /* 0x000fc6000001085b */
[----:B------:R-:W-:-:S03]  /*a860*/  FMNMX.FTZ R48, R60, R45, !PT ;  /* 0x0000002d3c307209 */ /* 0x000fc60007810000 */
[----:B------:R-:W3:Y:S01]  /*a870*/  MUFU.EX2 R92, R92 ;  /* 0x0000005c005c7308 */ /* 0x000ee20000000800 */
[----:B------:R-:W-:Y:S01]  /*a880*/  FMNMX.FTZ R45, R63, R48, !PT ;  /* 0x000000303f2d7209 */ /* 0x000fe20007810000 */
[----:B------:R-:W-:-:S03]  /*a890*/  FFMA.FTZ R48, R42, R6, -R91 ;  /* 0x000000062a307223 */ /* 0x000fc6000001085b */
        /* <DEDUP_REMOVED lines=8> */
[----:B------:R-:W-:Y:S01]  /*a920*/  FMNMX.FTZ R45, R69, R42, !PT ;  /* 0x0000002a452d7209 */ /* 0x000fe20007810000 */
[----:B------:R-:W-:-:S03]  /*a930*/  FFMA.FTZ R42, R39, R6, -R91 ;  /* 0x00000006272a7223 */ /* 0x000fc6000001085b */
[----:B------:R-:W-:-:S03]  /*a940*/  FMNMX.FTZ R41, R68, R45, !PT ;  /* 0x0000002d44297209 */ /* 0x000fc60007810000 */
[----:B------:R0:W-:Y:S01]  /*a950*/  MUFU.EX2 R45, R106 ;  /* 0x0000006a002d7308 */ /* 0x0001e20000000800 */
[----:B------:R-:W-:Y:S01]  /*a960*/  FMNMX.FTZ R40, R70, R41, !PT ;  /* 0x0000002946287209 */ /* 0x000fe20007810000 */
[----:B------:R-:W-:-:S03]  /*a970*/  FFMA.FTZ R41, R38, R6, -R91 ;  /* 0x0000000626297223 */ /* 0x000fc6000001085b */
[----:B--2---:R-:W-:Y:S01]  /*a980*/  FMNMX.FTZ R107, R71, R40, !PT ;  /* 0x00000028476b7209 */ /* 0x004fe20007810000 */
[-CC-:B------:R-:W-:Y:S02]  /*a990*/  FFMA.FTZ R40, R37, R6.reuse, -R91.reuse ;  /* 0x0000000625287223 */ /* 0x180fe4000001085b */
[----:B------:R-:W-:Y:S01]  /*a9a0*/  MUFU.EX2 R87, R87 ;  /* 0x0000005700577308 */ /* 0x000fe20000000800 */
[----:B------:R-:W-:Y:S01]  /*a9b0*/  FMNMX.FTZ R38, R74, R107, !PT ;  /* 0x0000006b4a267209 */ /* 0x000fe20007810000 */
[----:B------:R-:W-:-:S03]  /*a9c0*/  FFMA.FTZ R107, R30, R6, -R91 ;  /* 0x000000061e6b7223 */ /* 0x000fc6000001085b */
[----:B------:R-:W-:-:S03]  /*a9d0*/  FMNMX.FTZ R39, R75, R38, !PT ;  /* 0x000000264b277209 */ /* 0x000fc60007810000 */
[----:B------:R-:W-:Y:S01]  /*a9e0*/  MUFU.EX2 R84, R84 ;  /* 0x0000005400547308 */ /* 0x000fe20000000800 */
        /* <DEDUP_REMOVED lines=14> */
[----:B------:R-:W-:-:S03]  /*aad0*/  FFMA.FTZ R30, R29, R6, -R91 ;  /* 0x000000061d1e7223 */ /* 0x000fc6000001085b */
[----:B------:R-:W-:Y:S01]  /*aae0*/  FMNMX.FTZ R38, R102, R37, !PT ;  /* 0x0000002566267209 */ /* 0x000fe20007810000 */
[--C-:B------:R-:W-:Y:S02]  /*aaf0*/  FFMA.FTZ R37, R34, R6, -R91.reuse ;  /* 0x0000000622257223 */ /* 0x100fe4000001085b */
[----:B------:R-:W-:Y:S01]  /*ab00*/  MUFU.EX2 R76, R76 ;  /* 0x0000004c004c7308 */ /* 0x000fe20000000800 */
[----:B------:R-:W-:Y:S01]  /*ab10*/  FMNMX.FTZ R29, R103, R38, !PT ;  /* 0x00000026671d7209 */ /* 0x000fe20007810000 */
[-CC-:B------:R-:W-:Y:S01]  /*ab20*/  FFMA.FTZ R38, R35, R6.reuse, -R91.reuse ;  /* 0x0000000623267223 */ /* 0x180fe2000001085b */
[-CC-:B------:R-:W-:Y:S01]  /*ab30*/  FFMA.FTZ R35, R33, R6.reuse, -R91.reuse ;  /* 0x0000000621237223 */ /* 0x180fe2000001085b */
[-CC-:B------:R-:W-:Y:S01]  /*ab40*/  FFMA.FTZ R33, R21, R6.reuse, -R91.reuse ;  /* 0x0000000615217223 */ /* 0x180fe2000001085b */
[----:B0-----:R-:W-:Y:S01]  /*ab50*/  FMNMX.FTZ R106, R104, R29, !PT ;  /* 0x0000001d686a7209 */ /* 0x001fe20007810000 */
[-CC-:B------:R-:W-:Y:S01]  /*ab60*/  FFMA.FTZ R21, R3, R6.reuse, -R91.reuse ;  /* 0x0000000603157223 */ /* 0x180fe2000001085b */
[----:B------:R-:W-:Y:S01]  /*ab70*/  FFMA.FTZ R3, R54, R6, -R91 ;  /* 0x0000000636037223 */ /* 0x000fe2000001085b */
[----:B------:R0:W-:Y:S01]  /*ab80*/  MUFU.EX2 R29, R108 ;  /* 0x0000006c001d7308 */ /* 0x0001e20000000800 */
[----:B------:R-:W-:-:S05]  /*ab90*/  FMNMX.FTZ R106, R105, R106, !PT ;  /* 0x0000006a696a7209 */ /* 0x000fca0007810000 */
[----:B------:R-:W1:Y:S02]  /*aba0*/  SHFL.BFLY PT, R34, R106, 0x2, 0x1f ;  /* 0x0c401f006a227f89 */ /* 0x000e6400000e0000 */
[----:B------:R-:W-:Y:S08]  /*abb0*/  MUFU.EX2 R77, R77 ;  /* 0x0000004d004d7308 */ /* 0x000ff00000000800 */
[----:B------:R-:W-:Y:S08]  /*abc0*/  MUFU.EX2 R73, R73 ;  /* 0x0000004900497308 */ /* 0x000ff00000000800 */
[----:B------:R-:W-:Y:S01]  /*abd0*/  MUFU.EX2 R56, R56 ;  /* 0x0000003800387308 */ /* 0x000fe20000000800 */
[----:B-1----:R-:W-:Y:S01]  /*abe0*/  FMNMX.FTZ R106, R106, R34, !PT ;  /* 0x000000226a6a7209 */ /* 0x002fe20007810000 */
[-CC-:B------:R-:W-:Y:S01]  /*abf0*/  FFMA.FTZ R34, R20, R6.reuse, -R91.reuse ;  /* 0x0000000614227223 */ /* 0x180fe2000001085b */
[-CC-:B------:R-:W-:Y:S01]  /*ac00*/  FFMA.FTZ R20, R97, R6.reuse, -R91.reuse ;  /* 0x0000000661147223 */ /* 0x180fe2000001085b */
[-CC-:B------:R-:W-:Y:S01]  /*ac10*/  FFMA.FTZ R97, R4, R6.reuse, -R91.reuse ;  /* 0x0000000604617223 */ /* 0x180fe2000001085b */
[----:B------:R-:W-:Y:S01]  /*ac20*/  FFMA.FTZ R4, R7, R6, -R91 ;  /* 0x0000000607047223 */ /* 0x000fe2000001085b */
[----:B--2---:R-:W1:Y:S02]  /*ac30*/  SHFL.BFLY PT, R107, R106, 0x1, 0x1f ;  /* 0x0c201f006a6b7f89 */ /* 0x004e6400000e0000 */
[----:B------:R-:W-:Y:S08]  /*ac40*/  MUFU.EX2 R57, R57 ;  /* 0x0000003900397308 */ /* 0x000ff00000000800 */
[----:B------:R2:W-:Y:S08]  /*ac50*/  MUFU.EX2 R7, R97 ;  /* 0x0000006100077308 */ /* 0x0005f00000000800 */
[----:B------:R-:W-:Y:S01]  /*ac60*/  MUFU.EX2 R52, R52 ;  /* 0x0000003400347308 */ /* 0x000fe20000000800 */
[----:B-1----:R-:W-:-:S07]  /*ac70*/  FMNMX.FTZ R54, R106, R107, !PT ;  /* 0x0000006b6a367209 */ /* 0x002fce0007810000 */
[----:B------:R-:W-:Y:S01]  /*ac80*/  MUFU.EX2 R53, R53 ;  /* 0x0000003500357308 */ /* 0x000fe20000000800 */
[C---:B------:R-:W-:Y:S01]  /*ac90*/  FSETP.NEU.FTZ.AND P1, PT, R54.reuse, -INF , PT ;  /* 0xff8000003600780b */ /* 0x040fe20003f3d000 */
[----:B------:R-:W-:-:S06]  /*aca0*/  FMUL.FTZ R113, R54, R6 ;  /* 0x0000000636717220 */ /* 0x000fcc0000410000 */
[----:B------:R-:W-:Y:S01]  /*acb0*/  MUFU.EX2 R48, R48 ;  /* 0x0000003000307308 */ /* 0x000fe20000000800 */
[----:B------:R-:W-:Y:S02]  /*acc0*/  FSEL R113, R113, RZ, P1 ;  /* 0x000000ff71717208 */ /* 0x000fe40000800000 */
[----:B------:R-:W-:-:S03]  /*acd0*/  ISETP.NE.AND P1, PT, R130, RZ, PT ;  /* 0x000000ff8200720c */ /* 0x000fc60003f25270 */
[-C--:B------:R-:W-:Y:S01]  /*ace0*/  FFMA.FTZ R114, R14, R6.reuse, -R113 ;  /* 0x000000060e727223 */ /* 0x080fe20000010871 */
[----:B------:R-:W-:Y:S01]  /*acf0*/  FADD.FTZ R14, R98, R99 ;  /* 0x00000063620e7221 */ /* 0x000fe20000010000 */
[-CC-:B------:R-:W-:Y:S01]  /*ad00*/  FFMA.FTZ R100, R124, R6.reuse, -R113.reuse ;  /* 0x000000067c647223 */ /* 0x180fe20000010871 */
[-CC-:B------:R-:W-:Y:S01]  /*ad10*/  FFMA.FTZ R107, R8, R6.reuse, -R113.reuse ;  /* 0x00000006086b7223 */ /* 0x180fe20000010871 */
[-CC-:B------:R-:W-:Y:S01]  /*ad20*/  FFMA.FTZ R110, R11, R6.reuse, -R113.reuse ;  /* 0x000000060b6e7223 */ /* 0x180fe20000010871 */
[-CC-:B------:R-:W-:Y:S01]  /*ad30*/  FFMA.FTZ R11, R67, R6.reuse, -R113.reuse ;  /* 0x00000006430b7223 */ /* 0x180fe20000010871 */
[----:B------:R-:W-:Y:S01]  /*ad40*/  FADD.FTZ R67, R95, R14 ;  /* 0x0000000e5f437221 */ /* 0x000fe20000010000 */
[-CC-:B0-----:R-:W-:Y:S01]  /*ad50*/  FFMA.FTZ R108, R9, R6.reuse, -R113.reuse ;  /* 0x00000006096c7223 */ /* 0x181fe20000010871 */
[-CC-:B------:R-:W-:Y:S01]  /*ad60*/  FFMA.FTZ R112, R13, R6.reuse, -R113.reuse ;  /* 0x000000060d707223 */ /* 0x180fe20000010871 */
[-C--:B------:R-:W-:Y:S01]  /*ad70*/  FFMA.FTZ R13, R63, R6.reuse, -R113 ;  /* 0x000000063f0d7223 */ /* 0x080fe20000010871 */
[----:B------:R-:W-:Y:S01]  /*ad80*/  MUFU.EX2 R100, R100 ;  /* 0x0000006400647308 */ /* 0x000fe20000000800 */
[----:B------:R-:W-:Y:S01]  /*ad90*/  FADD.FTZ R14, R96, R67 ;  /* 0x00000043600e7221 */ /* 0x000fe20000010000 */
[-CC-:B------:R-:W-:Y:S01]  /*ada0*/  FFMA.FTZ R109, R10, R6.reuse, -R113.reuse ;  /* 0x000000060a6d7223 */ /* 0x180fe20000010871 */
[-CC-:B------:R-:W-:Y:S01]  /*adb0*/  FFMA.FTZ R8, R62, R6.reuse, -R113.reuse ;  /* 0x000000063e087223 */ /* 0x180fe20000010871 */
[-CC-:B------:R-:W-:Y:S01]  /*adc0*/  FFMA.FTZ R111, R12, R6.reuse, -R113.reuse ;  /* 0x000000060c6f7223 */ /* 0x180fe20000010871 */
[-CC-:B------:R-:W-:Y:S01]  /*add0*/  FFMA.FTZ R106, R26, R6.reuse, -R113.reuse ;  /* 0x000000061a6a7223 */ /* 0x180fe20000010871 */
[-CC-:B------:R-:W-:Y:S01]  /*ade0*/  FFMA.FTZ R91, R15, R6.reuse, -R113.reuse ;  /* 0x000000060f5b7223 */ /* 0x180fe20000010871 */
[-CC-:B--2---:R-:W-:Y:S01]  /*adf0*/  FFMA.FTZ R97, R24, R6.reuse, -R113.reuse ;  /* 0x0000000618617223 */ /* 0x184fe20000010871 */
[----:B------:R-:W0:Y:S01]  /*ae00*/  MUFU.EX2 R107, R107 ;  /* 0x0000006b006b7308 */ /* 0x000e220000000800 */
[-CC-:B------:R-:W-:Y:S01]  /*ae10*/  FFMA.FTZ R25, R25, R6.reuse, -R113.reuse ;  /* 0x0000000619197223 */ /* 0x180fe20000010871 */
[-CC-:B------:R-:W-:Y:S01]  /*ae20*/  FFMA.FTZ R27, R27, R6.reuse, -R113.reuse ;  /* 0x000000061b1b7223 */ /* 0x180fe20000010871 */
[-CC-:B------:R-:W-:Y:S01]  /*ae30*/  FFMA.FTZ R43, R43, R6.reuse, -R113.reuse ;  /* 0x000000062b2b7223 */ /* 0x180fe20000010871 */
[-CC-:B------:R-:W-:Y:S01]  /*ae40*/  FFMA.FTZ R46, R46, R6.reuse, -R113.reuse ;  /* 0x000000062e2e7223 */ /* 0x180fe20000010871 */
[-CC-:B------:R-:W-:Y:S01]  /*ae50*/  FFMA.FTZ R47, R47, R6.reuse, -R113.reuse ;  /* 0x000000062f2f7223 */ /* 0x180fe20000010871 */
[----:B------:R-:W-:-:S02]  /*ae60*/  FFMA.FTZ R50, R50, R6, -R113 ;  /* 0x0000000632327223 */ /* 0x000fc40000010871 */
[----:B------:R3:W-:Y:S08]  /*ae70*/  MUFU.EX2 R62, R13 ;  /* 0x0000000d003e7308 */ /* 0x0007f00000000800 */
[----:B------:R-:W1:Y:S01]  /*ae80*/  MUFU.EX2 R108, R108 ;  /* 0x0000006c006c7308 */ /* 0x000e620000000800 */
[----:B---3--:R-:W-:-:S04]  /*ae90*/  FADD.FTZ R13, R93, R14 ;  /* 0x0000000e5d0d7221 */ /* 0x008fc80000010000 */
[----:B------:R-:W-:-:S03]  /*aea0*/  FADD.FTZ R13, R94, R13 ;  /* 0x0000000d5e0d7221 */ /* 0x000fc60000010000 */
[----:B------:R-:W2:Y:S01]  /*aeb0*/  MUFU.EX2 R109, R109 ;  /* 0x0000006d006d7308 */ /* 0x000ea20000000800 */
[----:B------:R-:W-:-:S07]  /*aec0*/  FADD.FTZ R13, R90, R13 ;  /* 0x0000000d5a0d7221 */ /* 0x000fce0000010000 */
[----:B------:R-:W3:Y:S01]  /*aed0*/  MUFU.EX2 R110, R110 ;  /* 0x0000006e006e7308 */ /* 0x000ee20000000800 */
[----:B------:R-:W-:Y:S01]  /*aee0*/  FADD.FTZ R26, R92, R13 ;  /* 0x0000000d5c1a7221 */ /* 0x000fe20000010000 */
[----:B0-----:R-:W-:Y:S01]  /*aef0*/  FADD.FTZ R13, R100, R107 ;  /* 0x0000006b640d7221 */ /* 0x001fe20000010000 */
[----:B------:R-:W-:-:S05]  /*af00*/  F2FP.BF16.F32.PACK_AB R14, R92, R90 ;  /* 0x0000005a5c0e723e */ /* 0x000fca00000010ff */
[----:B------:R-:W0:Y:S01]  /*af10*/  MUFU.EX2 R111, R111 ;  /* 0x0000006f006f7308 */ /* 0x000e220000000800 */
[----:B-1----:R-:W-:-:S07]  /*af20*/  FADD.FTZ R92, R108, R13 ;  /* 0x0000000d6c5c7221 */ /* 0x002fce0000010000 */
[----:B------:R-:W1:Y:S01]  /*af30*/  MUFU.EX2 R112, R112 ;  /* 0x0000007000707308 */ /* 0x000e620000000800 */
[----:B--2---:R-:W-:Y:S01]  /*af40*/  FADD.FTZ R13, R109, R92 ;  /* 0x0000005c6d0d7221 */ /* 0x004fe20000010000 */
[----:B------:R-:W-:-:S06]  /*af50*/  FFMA.FTZ R12, R64, R6, -R113 ;  /* 0x00000006400c7223 */ /* 0x000fcc0000010871 */
[----:B------:R-:W2:Y:S01]  /*af60*/  MUFU.EX2 R114, R114 ;  /* 0x0000007200727308 */ /* 0x000ea20000000800 */
[----:B---3--:R-:W-:Y:S01]  /*af70*/  FADD.FTZ R92, R110, R13 ;  /* 0x0000000d6e5c7221 */ /* 0x008fe20000010000 */
[----:B------:R-:W-:-:S06]  /*af80*/  FFMA.FTZ R15, R68, R6, -R113 ;  /* 0x00000006440f7223 */ /* 0x000fcc0000010871 */
[----:B------:R3:W-:Y:S01]  /*af90*/  MUFU.EX2 R68, R12 ;  /* 0x0000000c00447308 */ /* 0x0007e20000000800 */
[-CC-:B------:R-:W-:Y:S01]  /*afa0*/  FFMA.FTZ R10, R65, R6.reuse, -R113.reuse ;  /* 0x00000006410a7223 */ /* 0x180fe20000010871 */
[----:B------:R-:W-:-:S06]  /*afb0*/  FFMA.FTZ R9, R66, R6, -R113 ;  /* 0x0000000642097223 */ /* 0x000fcc0000010871 */
[----:B------:R-:W4:Y:S01]  /*afc0*/  MUFU.EX2 R91, R91 ;  /* 0x0000005b005b7308 */ /* 0x000f220000000800 */
[----:B---3--:R-:W-:Y:S01]  /*afd0*/  F2FP.BF16.F32.PACK_AB R12, R94, R93 ;  /* 0x0000005d5e0c723e */ /* 0x008fe200000010ff */
[----:B0-----:R-:W-:Y:S01]  /*afe0*/  FADD.FTZ R93, R111, R92 ;  /* 0x0000005c6f5d7221 */ /* 0x001fe20000010000 */
[----:B------:R-:W-:-:S03]  /*aff0*/  FADD.FTZ R94, R88, R26 ;  /* 0x0000001a585e7221 */ /* 0x000fc60000010000 */
[----:B-1----:R-:W-:Y:S02]  /*b000*/  FADD.FTZ R93, R112, R93 ;  /* 0x0000005d705d7221 */ /* 0x002fe40000010000 */
[----:B------:R-:W0:Y:S02]  /*b010*/  MUFU.EX2 R97, R97 ;  /* 0x0000006100617308 */ /* 0x000e240000000800 */
[----:B--2---:R-:W-:Y:S01]  /*b020*/  FADD.FTZ R26, R114, R93 ;  /* 0x0000005d721a7221 */ /* 0x004fe20000010000 */
[----:B------:R-:W-:-:S04]  /*b030*/  FADD.FTZ R93, R89, R94 ;  /* 0x0000005e595d7221 */ /* 0x000fc80000010000 */
[----:B------:R-:W-:Y:S01]  /*b040*/  FADD.FTZ R94, R86, R93 ;  /* 0x0000005d565e7221 */ /* 0x000fe20000010000 */
[----:B------:R1:W-:Y:S08]  /*b050*/  MUFU.EX2 R67, R10 ;  /* 0x0000000a00437308 */ /* 0x0003f00000000800 */
[----:B------:R-:W2:Y:S01]  /*b060*/  MUFU.EX2 R25, R25 ;  /* 0x0000001900197308 */ /* 0x000ea20000000800 */
[----:B-1----:R-:W-:Y:S01]  /*b070*/  F2FP.BF16.F32.PACK_AB R10, R96, R95 ;  /* 0x0000005f600a723e */ /* 0x002fe200000010ff */
[----:B------:R-:W-:Y:S01]  /*b080*/  FADD.FTZ R95, R87, R94 ;  /* 0x0000005e575f7221 */ /* 0x000fe20000010000 */
[----:B------:R-:W3:Y:S03]  /*b090*/  LDL R96, [R1+0x24] ;  /* 0x0000240001607983 */ /* 0x000ee60000100800 */
[----:B------:R-:W-:-:S02]  /*b0a0*/  FADD.FTZ R94, R84, R95 ;  /* 0x0000005f545e7221 */ /* 0x000fc40000010000 */
[----:B------:R-:W1:Y:S02]  /*b0b0*/  MUFU.EX2 R106, R106 ;  /* 0x0000006a006a7308 */ /* 0x000e640000000800 */
[----:B------:R-:W-:-:S04]  /*b0c0*/  FADD.FTZ R95, R85, R94 ;  /* 0x0000005e555f7221 */ /* 0x000fc80000010000 */
[----:B------:R-:W-:Y:S02]  /*b0d0*/  FADD.FTZ R94, R80, R95 ;  /* 0x0000005f505e7221 */ /* 0x000fe40000010000 */
[----:B------:R4:W-:Y:S08]  /*b0e0*/  MUFU.EX2 R66, R8 ;  /* 0x0000000800427308 */ /* 0x0009f00000000800 */
[----:B------:R-:W1:Y:S01]  /*b0f0*/  MUFU.EX2 R27, R27 ;  /* 0x0000001b001b7308 */ /* 0x000e620000000800 */
[----:B----4-:R-:W-:Y:S01]  /*b100*/  F2FP.BF16.F32.PACK_AB R8, R99, R98 ;  /* 0x000000626308723e */ /* 0x010fe200000010ff */
[----:B------:R-:W-:Y:S01]  /*b110*/  FADD.FTZ R99, R81, R94 ;  /* 0x0000005e51637221 */ /* 0x000fe20000010000 */
[----:B------:R-:W-:-:S05]  /*b120*/  FADD.FTZ R26, R91, R26 ;  /* 0x0000001a5b1a7221 */ /* 0x000fca0000010000 */
[----:B------:R-:W4:Y:S01]  /*b130*/  MUFU.EX2 R43, R43 ;  /* 0x0000002b002b7308 */ /* 0x000f220000000800 */
[----:B------:R-:W-:Y:S01]  /*b140*/  FADD.FTZ R94, R76, R99 ;  /* 0x000000634c5e7221 */ /* 0x000fe20000010000 */
[----:B------:R-:W-:-:S06]  /*b150*/  FFMA.FTZ R51, R51, R6, -R113 ;  /* 0x0000000633337223 */ /* 0x000fcc0000010871 */
[----:B------:R-:W4:Y:S01]  /*b160*/  MUFU.EX2 R46, R46 ;  /* 0x0000002e002e7308 */ /* 0x000f220000000800 */
[----:B------:R-:W-:Y:S01]  /*b170*/  FADD.FTZ R99, R77, R94 ;  /* 0x0000005e4d637221 */ /* 0x000fe20000010000 */
[----:B------:R-:W-:Y:S01]  /*b180*/  @!P1 VIADD R0, R0, 0x30840 ;  /* 0x0003084000009836 */ /* 0x000fe20000000000 */
[----:B------:R-:W3:Y:S01]  /*b190*/  LDL R94, [R1+0x20] ;  /* 0x00002000015e7983 */ /* 0x000ee20000100800 */
[----:B0-----:R-:W-:-:S04]  /*b1a0*/  FADD.FTZ R26, R97, R26 ;  /* 0x0000001a611a7221 */ /* 0x001fc80000010000 */
[----:B------:R-:W0:Y:S01]  /*b1b0*/  MUFU.EX2 R47, R47 ;  /* 0x0000002f002f7308 */ /* 0x000e220000000800 */
[----:B--2---:R-:W-:Y:S01]  /*b1c0*/  FADD.FTZ R93, R25, R26 ;  /* 0x0000001a195d7221 */ /* 0x004fe20000010000 */
[----:B------:R-:W-:-:S06]  /*b1d0*/  FFMA.FTZ R55, R55, R6, -R113 ;  /* 0x0000000637377223 */ /* 0x000fcc0000010871 */
[----:B------:R-:W2:Y:S01]  /*b1e0*/  MUFU.EX2 R50, R50 ;  /* 0x0000003200327308 */ /* 0x000ea20000000800 */
[----:B-1----:R-:W-:Y:S01]  /*b1f0*/  FADD.FTZ R26, R106, R93 ;  /* 0x0000005d6a1a7221 */ /* 0x002fe20000010000 */
[-CC-:B------:R-:W-:Y:S01]  /*b200*/  FFMA.FTZ R59, R59, R6.reuse, -R113.reuse ;  /* 0x000000063b3b7223 */ /* 0x180fe20000010871 */
[-CC-:B------:R-:W-:Y:S01]  /*b210*/  FFMA.FTZ R24, R74, R6.reuse, -R113.reuse ;  /* 0x000000064a187223 */ /* 0x180fe20000010871 */
[----:B------:R-:W-:Y:S01]  /*b220*/  FFMA.FTZ R60, R60, R6, -R113 ;  /* 0x000000063c3c7223 */ /* 0x000fe20000010871 */
[----:B------:R-:W-:Y:S01]  /*b230*/  FADD.FTZ R26, R27, R26 ;  /* 0x0000001a1b1a7221 */ /* 0x000fe20000010000 */
[----:B------:R-:W-:Y:S01]  /*b240*/  @!P1 PRMT R0, RZ, 0x654, R0 ;  /* 0x00000654ff009816 */ /* 0x000fe20000000000 */
[----:B------:R-:W3:Y:S01]  /*b250*/  LDL R98, [R1+0x88] ;  /* 0x0000880001627983 */ /* 0x000ee20000100800 */
[----:B------:R-:W1:Y:S01]  /*b260*/  MUFU.EX2 R51, R51 ;  /* 0x0000003300337308 */ /* 0x000e620000000800 */
[----:B----4-:R-:W-:Y:S01]  /*b270*/  FADD.FTZ R95, R43, R26 ;  /* 0x0000001a2b5f7221 */ /* 0x010fe20000010000 */
[----:B------:R4:W-:Y:S03]  /*b280*/  @!P1 SYNCS.ARRIVE.TRANS64.RED.A1T0 RZ, [R0+URZ], RZ ;  /* 0x000000ff00ff99a7 */ /* 0x0009e6000810043f */
[----:B------:R-:W-:-:S03]  /*b290*/  FADD.FTZ R26, R46, R95 ;  /* 0x0000005f2e1a7221 */ /* 0x000fc60000010000 */
[----:B------:R-:W1:Y:S01]  /*b2a0*/  MUFU.EX2 R55, R55 ;  /* 0x0000003700377308 */ /* 0x000e620000000800 */
[-CC-:B----4-:R-:W-:Y:S01]  /*b2b0*/  FFMA.FTZ R0, R58, R6.reuse, -R113.reuse ;  /* 0x000000063a007223 */ /* 0x190fe20000010871 */
[----:B0-----:R-:W-:Y:S01]  /*b2c0*/  FADD.FTZ R95, R47, R26 ;  /* 0x0000001a2f5f7221 */ /* 0x001fe20000010000 */
[----:B------:R-:W-:-:S05]  /*b2d0*/  FFMA.FTZ R58, R61, R6, -R113 ;  /* 0x000000063d3a7223 */ /* 0x000fca0000010871 */
[----:B------:R-:W0:Y:S01]  /*b2e0*/  MUFU.EX2 R59, R59 ;  /* 0x0000003b003b7308 */ /* 0x000e220000000800 */
[----:B------:R-:W-:-:S07]  /*b2f0*/  FADD.FTZ R26, R72, R99 ;  /* 0x00000063481a7221 */ /* 0x000fce0000010000 */
[----:B------:R4:W-:Y:S08]  /*b300*/  MUFU.EX2 R90, R9 ;  /* 0x00000009005a7308 */ /* 0x0009f00000000800 */
[----:B------:R2:W-:Y:S01]  /*b310*/  MUFU.EX2 R74, R11 ;  /* 0x0000000b004a7308 */ /* 0x0005e20000000800 */
[----:B----4-:R-:W-:-:S07]  /*b320*/  F2FP.BF16.F32.PACK_AB R9, R107, R100 ;  /* 0x000000646b09723e */ /* 0x010fce00000010ff */
[----:B------:R-:W4:Y:S01]  /*b330*/  MUFU.EX2 R0, R0 ;  /* 0x0000000000007308 */ /* 0x000f220000000800 */
[----:B--2---:R-:W-:-:S07]  /*b340*/  F2FP.BF16.F32.PACK_AB R11, R109, R108 ;  /* 0x0000006c6d0b723e */ /* 0x004fce00000010ff */
[----:B------:R2:W-:Y:S01]  /*b350*/  MUFU.EX2 R93, R24 ;  /* 0x00000018005d7308 */ /* 0x0005e20000000800 */
[----:B------:R0:W-:Y:S07]  /*b360*/  STSM.16.M88.4 [R115+0x1e800], R8 ;  /* 0x01e8000873007844 */ /* 0x0001ee0000000200 */
[----:B------:R-:W-:Y:S01]  /*b370*/  MUFU.EX2 R49, R49 ;  /* 0x0000003100317308 */ /* 0x000fe20000000800 */
[----:B--2---:R-:W-:-:S04]  /*b380*/  FADD.FTZ R24, R50, R95 ;  /* 0x0000005f32187221 */ /* 0x004fc80000010000 */
[----:B-1----:R-:W-:-:S03]  /*b390*/  FADD.FTZ R24, R51, R24 ;  /* 0x0000001833187221 */ /* 0x002fc60000010000 */
[----:B------:R-:W1:Y:S01]  /*b3a0*/  MUFU.EX2 R58, R58 ;  /* 0x0000003a003a7308 */ /* 0x000e620000000800 */
[----:B0-----:R-:W-:Y:S01]  /*b3b0*/  F2FP.BF16.F32.PACK_AB R10, R87, R86 ;  /* 0x00000056570a723e */ /* 0x001fe200000010ff */
[----:B------:R-:W-:Y:S01]  /*b3c0*/  FADD.FTZ R87, R73, R26 ;  /* 0x0000001a49577221 */ /* 0x000fe20000010000 */
[----:B------:R-:W-:Y:S01]  /*b3d0*/  F2FP.BF16.F32.PACK_AB R13, R111, R110 ;  /* 0x0000006e6f0d723e */ /* 0x000fe200000010ff */
[----:B------:R-:W-:-:S04]  /*b3e0*/  FADD.FTZ R24, R55, R24 ;  /* 0x0000001837187221 */ /* 0x000fc80000010000 */
[----:B------:R-:W0:Y:S01]  /*b3f0*/  MUFU.EX2 R60, R60 ;  /* 0x0000003c003c7308 */ /* 0x000e220000000800 */
[----:B------:R-:W-:Y:S01]  /*b400*/  FADD.FTZ R26, R56, R87 ;  /* 0x00000057381a7221 */ /* 0x000fe20000010000 */
[----:B------:R-:W-:-:S06]  /*b410*/  FADD.FTZ R9, R59, R24 ;  /* 0x000000183b097221 */ /* 0x000fcc0000010000 */
[----:B------:R2:W-:Y:S01]  /*b420*/  MUFU.EX2 R92, R15 ;  /* 0x0000000f005c7308 */ /* 0x0005e20000000800 */
[----:B----4-:R-:W-:-:S07]  /*b430*/  FADD.FTZ R11, R0, R9 ;  /* 0x00000009000b7221 */ /* 0x010fce0000010000 */
[----:B------:R-:W4:Y:S01]  /*b440*/  MUFU.EX2 R44, R44 ;  /* 0x0000002c002c7308 */ /* 0x000f220000000800 */
[----:B--2---:R-:W-:-:S05]  /*b450*/  F2FP.BF16.F32.PACK_AB R15, R114, R112 ;  /* 0x00000070720f723e */ /* 0x004fca00000010ff */
[----:B------:R2:W-:Y:S02]  /*b460*/  STSM.16.M88.4 [R116], R12 ;  /* 0x0000000c74007844 */ /* 0x0005e40000000200 */
[----:B------:R-:W4:Y:S08]  /*b470*/  MUFU.EX2 R41, R41 ;  /* 0x0000002900297308 */ /* 0x000f300000000800 */
[----:B------:R-:W4:Y:S01]  /*b480*/  MUFU.EX2 R42, R42 ;  /* 0x0000002a002a7308 */ /* 0x000f220000000800 */
[----:B--2---:R-:W-:Y:S01]  /*b490*/  FADD.FTZ R13, R57, R26 ;  /* 0x0000001a390d7221 */ /* 0x004fe20000010000 */
[----:B------:R-:W-:Y:S01]  /*b4a0*/  F2FP.BF16.F32.PACK_AB R26, R73, R72 ;  /* 0x00000048491a723e */ /* 0x000fe200000010ff */
[----:B-1----:R-:W-:-:S05]  /*b4b0*/  FADD.FTZ R15, R58, R11 ;  /* 0x0000000b3a0f7221 */ /* 0x002fca0000010000 */
[----:B------:R-:W1:Y:S01]  /*b4c0*/  MUFU.EX2 R39, R39 ;  /* 0x0000002700277308 */ /* 0x000e620000000800 */
[----:B------:R-:W-:Y:S01]  /*b4d0*/  FADD.FTZ R72, R52, R13 ;  /* 0x0000000d34487221 */ /* 0x000fe20000010000 */
[----:B------:R-:W-:Y:S01]  /*b4e0*/  F2FP.BF16.F32.PACK_AB R11, R106, R25 ;  /* 0x000000196a0b723e */ /* 0x000fe200000010ff */
[----:B0-----:R-:W-:Y:S02]  /*b4f0*/  FADD.FTZ R25, R60, R15 ;  /* 0x0000000f3c197221 */ /* 0x001fe40000010000 */
[----:B------:R-:W-:Y:S01]  /*b500*/  FADD.FTZ R73, R53, R72 ;  /* 0x0000004835497221 */ /* 0x000fe20000010000 */
[----:B------:R-:W-:Y:S01]  /*b510*/  F2FP.BF16.F32.PACK_AB R13, R43, R27 ;  /* 0x0000001b2b0d723e */ /* 0x000fe200000010ff */
[----:B------:R-:W-:Y:S01]  /*b520*/  FADD.FTZ R43, R62, R25 ;  /* 0x000000193e2b7221 */ /* 0x000fe20000010000 */
[----:B------:R-:W-:Y:S01]  /*b530*/  MUFU.EX2 R40, R40 ;  /* 0x0000002800287308 */ /* 0x000fe20000000800 */
[----:B------:R-:W-:Y:S01]  /*b540*/  FADD.FTZ R72, R48, R73 ;  /* 0x0000004930487221 */ /* 0x000fe20000010000 */
[----:B------:R-:W-:Y:S01]  /*b550*/  FFMA.FTZ R69, R69, R6, -R113 ;  /* 0x0000000645457223 */ /* 0x000fe20000010871 */
[----:B------:R-:W-:-:S02]  /*b560*/  F2FP.BF16.F32.PACK_AB R15, R47, R46 ;  /* 0x0000002e2f0f723e */ /* 0x000fc400000010ff */
[----:B------:R-:W-:Y:S01]  /*b570*/  FADD.FTZ R47, R49, R72 ;  /* 0x00000048312f7221 */ /* 0x000fe20000010000 */
[----:B------:R-:W-:Y:S01]  /*b580*/  FADD.FTZ R46, R66, R43 ;  /* 0x0000002b422e7221 */ /* 0x000fe20000010000 */
[----:B------:R-:W-:Y:S01]  /*b590*/  F2FP.BF16.F32.PACK_AB R25, R51, R50 ;  /* 0x000000323319723e */ /* 0x000fe200000010ff */
[----:B------:R-:W0:Y:S01]  /*b5a0*/  MUFU.EX2 R69, R69 ;  /* 0x0000004500457308 */ /* 0x000e220000000800 */
[----:B----4-:R-:W-:Y:S01]  /*b5b0*/  FADD.FTZ R50, R44, R47 ;  /* 0x0000002f2c327221 */ /* 0x010fe20000010000 */
[----:B------:R-:W-:Y:S01]  /*b5c0*/  FADD.FTZ R43, R67, R46 ;  /* 0x0000002e432b7221 */ /* 0x000fe20000010000 */
[----:B------:R-:W-:Y:S02]  /*b5d0*/  FFMA.FTZ R70, R70, R6, -R113 ;  /* 0x0000000646467223 */ /* 0x000fe40000010871 */
[----:B------:R-:W-:Y:S01]  /*b5e0*/  FADD.FTZ R50, R45, R50 ;  /* 0x000000322d327221 */ /* 0x000fe20000010000 */
[----:B------:R-:W-:Y:S01]  /*b5f0*/  F2FP.BF16.F32.PACK_AB R8, R89, R88 ;  /* 0x000000585908723e */ /* 0x000fe200000010ff */
[----:B------:R-:W-:Y:S01]  /*b600*/  FADD.FTZ R43, R68, R43 ;  /* 0x0000002b442b7221 */ /* 0x000fe20000010000 */
[----:B------:R-:W-:Y:S01]  /*b610*/  F2FP.BF16.F32.PACK_AB R9, R97, R91 ;  /* 0x0000005b6109723e */ /* 0x000fe200000010ff */
[----:B------:R-:W2:Y:S01]  /*b620*/  MUFU.EX2 R28, R28 ;  /* 0x0000001c001c7308 */ /* 0x000ea20000000800 */
[----:B------:R-:W-:Y:S01]  /*b630*/  FFMA.FTZ R71, R71, R6, -R113 ;  /* 0x0000000647477223 */ /* 0x000fe20000010871 */
[----:B------:R-:W-:Y:S01]  /*b640*/  F2FP.BF16.F32.PACK_AB R12, R85, R84 ;  /* 0x00000054550c723e */ /* 0x000fe200000010ff */
[----:B------:R-:W-:Y:S01]  /*b650*/  FADD.FTZ R47, R41, R50 ;  /* 0x00000032292f7221 */ /* 0x000fe20000010000 */
[----:B------:R-:W-:Y:S01]  /*b660*/  F2FP.BF16.F32.PACK_AB R14, R81, R80 ;  /* 0x00000050510e723e */ /* 0x000fe200000010ff */
[----:B------:R-:W-:-:S03]  /*b670*/  FADD.FTZ R43, R90, R43 ;  /* 0x0000002b5a2b7221 */ /* 0x000fc60000010000 */
[----:B------:R-:W4:Y:S01]  /*b680*/  MUFU.EX2 R70, R70 ;  /* 0x0000004600467308 */ /* 0x000f220000000800 */
[----:B------:R-:W-:Y:S01]  /*b690*/  FADD.FTZ R50, R42, R47 ;  /* 0x0000002f2a327221 */ /* 0x000fe20000010000 */
[----:B------:R-:W-:Y:S02]  /*b6a0*/  F2FP.BF16.F32.PACK_AB R24, R77, R76 ;  /* 0x0000004c4d18723e */ /* 0x000fe400000010ff */
[----:B------:R-:W-:-:S04]  /*b6b0*/  F2FP.BF16.F32.PACK_AB R27, R59, R55 ;  /* 0x000000373b1b723e */ /* 0x000fc800000010ff */
[----:B------:R-:W4:Y:S08]  /*b6c0*/  MUFU.EX2 R71, R71 ;  /* 0x0000004700477308 */ /* 0x000f300000000800 */
[----:B------:R-:W4:Y:S08]  /*b6d0*/  MUFU.EX2 R30, R30 ;  /* 0x0000001e001e7308 */ /* 0x000f300000000800 */
        /* <DEDUP_REMOVED lines=9> */
[----:B---3--:R1:W-:Y:S07]  /*b770*/  STSM.16.M88.4 [R96], R8 ;  /* 0x0000000860007844 */ /* 0x0083ee0000000200 */
[----:B------:R-:W-:Y:S08]  /*b780*/  MUFU.EX2 R3, R3 ;  /* 0x0000000300037308 */ /* 0x000ff00000000800 */
[----:B------:R-:W-:Y:S01]  /*b790*/  MUFU.EX2 R4, R4 ;  /* 0x0000000400047308 */ /* 0x000fe20000000800 */
[----:B-1----:R-:W-:Y:S01]  /*b7a0*/  FADD.FTZ R11, R39, R50 ;  /* 0x00000032270b7221 */ /* 0x002fe20000010000 */
[----:B------:R-:W-:Y:S01]  /*b7b0*/  F2FP.BF16.F32.PACK_AB R9, R58, R0 ;  /* 0x000000003a09723e */ /* 0x000fe200000010ff */
[----:B------:R1:W-:Y:S04]  /*b7c0*/  STSM.16.M88.4 [R94], R12 ;  /* 0x0000000c5e007844 */ /* 0x0003e80000000200 */
[----:B------:R3:W-:Y:S01]  /*b7d0*/  STSM.16.M88.4 [R115+0x24800], R24 ;  /* 0x0248001873007844 */ /* 0x0007e20000000200 */
[----:B-1----:R-:W-:Y:S01]  /*b7e0*/  F2FP.BF16.F32.PACK_AB R12, R49, R48 ;  /* 0x00000030310c723e */ /* 0x002fe200000010ff */
[----:B------:R-:W-:-:S02]  /*b7f0*/  FADD.FTZ R48, R74, R43 ;  /* 0x0000002b4a307221 */ /* 0x000fc40000010000 */
[----:B------:R-:W4:Y:S02]  /*b800*/  LDL R43, [R1+0x84] ;  /* 0x00008400012b7983 */ /* 0x000f240000100800 */
[----:B0-----:R-:W-:Y:S01]  /*b810*/  FADD.FTZ R13, R69, R48 ;  /* 0x00000030450d7221 */ /* 0x001fe20000010000 */
[----:B---3--:R-:W-:-:S03]  /*b820*/  FADD.FTZ R25, R40, R11 ;  /* 0x0000000b28197221 */ /* 0x008fc60000010000 */
[----:B------:R-:W-:Y:S01]  /*b830*/  FADD.FTZ R15, R92, R13 ;  /* 0x0000000d5c0f7221 */ /* 0x000fe20000010000 */
[----:B--2---:R-:W-:-:S03]  /*b840*/  FADD.FTZ R24, R28, R25 ;  /* 0x000000191c187221 */ /* 0x004fc60000010000 */
[----:B----4-:R-:W-:Y:S01]  /*b850*/  FADD.FTZ R0, R70, R15 ;  /* 0x0000000f46007221 */ /* 0x010fe20000010000 */
[----:B------:R-:W-:-:S03]  /*b860*/  FADD.FTZ R25, R31, R24 ;  /* 0x000000181f197221 */ /* 0x000fc60000010000 */
[----:B------:R-:W-:Y:S01]  /*b870*/  FADD.FTZ R24, R71, R0 ;  /* 0x0000000047187221 */ /* 0x000fe20000010000 */
[----:B------:R-:W-:Y:S01]  /*b880*/  FADD.FTZ R26, R30, R25 ;  /* 0x000000191e1a7221 */ /* 0x000fe20000010000 */
[----:B------:R-:W-:Y:S02]  /*b890*/  F2FP.BF16.F32.PACK_AB R14, R45, R44 ;  /* 0x0000002c2d0e723e */ /* 0x000fe400000010ff */
[----:B------:R-:W-:Y:S01]  /*b8a0*/  FADD.FTZ R44, R93, R24 ;  /* 0x000000185d2c7221 */ /* 0x000fe20000010000 */
[----:B------:R-:W-:Y:S01]  /*b8b0*/  F2FP.BF16.F32.PACK_AB R24, R42, R41 ;  /* 0x000000292a18723e */ /* 0x000fe200000010ff */
[----:B------:R-:W-:Y:S01]  /*b8c0*/  FADD.FTZ R42, R29, R26 ;  /* 0x0000001a1d2a7221 */ /* 0x000fe20000010000 */
[----:B------:R-:W-:Y:S02]  /*b8d0*/  F2FP.BF16.F32.PACK_AB R26, R40, R39 ;  /* 0x00000027281a723e */ /* 0x000fe400000010ff */
[----:B------:R-:W2:Y:S01]  /*b8e0*/  LDL R39, [R1+0x6c] ;  /* 0x00006c0001277983 */ /* 0x000ea20000100800 */
[-CC-:B------:R-:W-:Y:S01]  /*b8f0*/  FFMA.FTZ R75, R75, R6.reuse, -R113.reuse ;  /* 0x000000064b4b7223 */ /* 0x180fe20000010871 */
[-CC-:B------:R-:W-:Y:S01]  /*b900*/  FFMA.FTZ R78, R78, R6.reuse, -R113.reuse ;  /* 0x000000064e4e7223 */ /* 0x180fe20000010871 */
[----:B------:R-:W-:-:S04]  /*b910*/  FFMA.FTZ R79, R79, R6, -R113 ;  /* 0x000000064f4f7223 */ /* 0x000fc80000010871 */
[----:B------:R-:W0:Y:S01]  /*b920*/  MUFU.EX2 R75, R75 ;  /* 0x0000004b004b7308 */ /* 0x000e220000000800 */
[-CC-:B------:R-:W-:Y:S01]  /*b930*/  FFMA.FTZ R82, R82, R6.reuse, -R113.reuse ;  /* 0x0000000652527223 */ /* 0x180fe20000010871 */
[----:B------:R-:W-:-:S06]  /*b940*/  FFMA.FTZ R83, R83, R6, -R113 ;  /* 0x0000000653537223 */ /* 0x000fcc0000010871 */
[----:B------:R-:W1:Y:S01]  /*b950*/  MUFU.EX2 R78, R78 ;  /* 0x0000004e004e7308 */ /* 0x000e620000000800 */
[----:B------:R-:W-:Y:S01]  /*b960*/  FFMA.FTZ R64, R125, R6, -R113 ;  /* 0x000000067d407223 */ /* 0x000fe20000010871 */
[----:B------:R-:W-:-:S06]  /*b970*/  F2FP.BF16.F32.PACK_AB R8, R57, R56 ;  /* 0x000000383908723e */ /* 0x000fcc00000010ff */
[----:B------:R-:W3:Y:S01]  /*b980*/  MUFU.EX2 R79, R79 ;  /* 0x0000004f004f7308 */ /* 0x000ee20000000800 */
[----:B------:R-:W-:Y:S02]  /*b990*/  F2FP.BF16.F32.PACK_AB R10, R53, R52 ;  /* 0x00000034350a723e */ /* 0x000fe400000010ff */
[----:B------:R-:W-:-:S05]  /*b9a0*/  F2FP.BF16.F32.PACK_AB R11, R62, R60 ;  /* 0x0000003c3e0b723e */ /* 0x000fca00000010ff */
[----:B------:R-:W4:Y:S01]  /*b9b0*/  MUFU.EX2 R82, R82 ;  /* 0x0000005200527308 */ /* 0x000f220000000800 */
[----:B0-----:R-:W-:Y:S01]  /*b9c0*/  FADD.FTZ R25, R75, R44 ;  /* 0x0000002c4b197221 */ /* 0x001fe20000010000 */
[-CC-:B------:R-:W-:Y:S01]  /*b9d0*/  FFMA.FTZ R65, R126, R6.reuse, -R113.reuse ;  /* 0x000000067e417223 */ /* 0x180fe20000010871 */
[----:B------:R0:W-:Y:S05]  /*b9e0*/  STSM.16.M88.4 [R98], R8 ;  /* 0x0000000862007844 */ /* 0x0001ea0000000200 */
[----:B------:R-:W4:Y:S01]  /*b9f0*/  MUFU.EX2 R83, R83 ;  /* 0x0000005300537308 */ /* 0x000f220000000800 */
[-CC-:B------:R-:W-:Y:S01]  /*ba00*/  FFMA.FTZ R63, R127, R6.reuse, -R113.reuse ;  /* 0x000000067f3f7223 */ /* 0x180fe20000010871 */
[----:B------:R-:W-:-:S06]  /*ba10*/  FFMA.FTZ R61, R128, R6, -R113 ;  /* 0x00000006803d7223 */ /* 0x000fcc0000010871 */
[----:B------:R-:W4:Y:S01]  /*ba20*/  MUFU.EX2 R64, R64 ;  /* 0x0000004000407308 */ /* 0x000f220000000800 */
[----:B0-----:R-:W-:Y:S01]  /*ba30*/  FADD.FTZ R9, R37, R42 ;  /* 0x0000002a25097221 */ /* 0x001fe20000010000 */
[----:B-1----:R-:W-:-:S03]  /*ba40*/  FADD.FTZ R8, R78, R25 ;  /* 0x000000194e087221 */ /* 0x002fc60000010000 */
[----:B------:R-:W-:-:S03]  /*ba50*/  FADD.FTZ R10, R38, R9 ;  /* 0x00000009260a7221 */ /* 0x000fc60000010000 */
[----:B------:R-:W0:Y:S01]  /*ba60*/  MUFU.EX2 R65, R65 ;  /* 0x0000004100417308 */ /* 0x000e220000000800 */
[----:B---3--:R-:W-:Y:S01]  /*ba70*/  FADD.FTZ R9, R79, R8 ;  /* 0x000000084f097221 */ /* 0x008fe20000010000 */
[----:B------:R-:W-:-:S03]  /*ba80*/  FADD.FTZ R11, R35, R10 ;  /* 0x0000000a230b7221 */ /* 0x000fc60000010000 */
[----:B----4-:R-:W-:-:S03]  /*ba90*/  FADD.FTZ R8, R82, R9 ;  /* 0x0000000952087221 */ /* 0x010fc60000010000 */
[----:B------:R-:W1:Y:S01]  /*baa0*/  MUFU.EX2 R46, R63 ;  /* 0x0000003f002e7308 */ /* 0x000e620000000800 */
[-C--:B------:R-:W-:Y:S01]  /*bab0*/  FFMA.FTZ R101, R101, R6.reuse, -R113 ;  /* 0x0000000665657223 */ /* 0x080fe20000010871 */
[----:B------:R-:W-:Y:S01]  /*bac0*/  FADD.FTZ R10, R36, R11 ;  /* 0x0000000b240a7221 */ /* 0x000fe20000010000 */
[----:B------:R-:W-:Y:S01]  /*bad0*/  FADD.FTZ R9, R83, R8 ;  /* 0x0000000853097221 */ /* 0x000fe20000010000 */
[----:B------:R-:W-:-:S04]  /*bae0*/  FFMA.FTZ R102, R102, R6, -R113 ;  /* 0x0000000666667223 */ /* 0x000fc80000010871 */
[----:B------:R-:W3:Y:S01]  /*baf0*/  MUFU.EX2 R61, R61 ;  /* 0x0000003d003d7308 */ /* 0x000ee20000000800 */
[----:B------:R-:W-:Y:S01]  /*bb00*/  FADD.FTZ R11, R33, R10 ;  /* 0x0000000a210b7221 */ /* 0x000fe20000010000 */
[-C--:B------:R-:W-:Y:S01]  /*bb10*/  FFMA.FTZ R103, R103, R6.reuse, -R113 ;  /* 0x0000000667677223 */ /* 0x080fe20000010871 */
[----:B------:R-:W-:Y:S01]  /*bb20*/  FADD.FTZ R10, R64, R9 ;  /* 0x00000009400a7221 */ /* 0x000fe20000010000 */
[-CC-:B------:R-:W-:Y:S01]  /*bb30*/  FFMA.FTZ R104, R104, R6.reuse, -R113.reuse ;  /* 0x0000000668687223 */ /* 0x180fe20000010871 */
[----:B------:R-:W-:Y:S01]  /*bb40*/  FFMA.FTZ R105, R105, R6, -R113 ;  /* 0x0000000669697223 */ /* 0x000fe20000010871 */
[----:B------:R-:W-:Y:S02]  /*bb50*/  F2FP.BF16.F32.PACK_AB R13, R67, R66 ;  /* 0x00000042430d723e */ /* 0x000fe400000010ff */
[----:B------:R-:W4:Y:S01]  /*bb60*/  MUFU.EX2 R0, R101 ;  /* 0x0000006500007308 */ /* 0x000f220000000800 */
[----:B------:R-:W-:Y:S01]  /*bb70*/  F2FP.BF16.F32.PACK_AB R15, R90, R68 ;  /* 0x000000445a0f723e */ /* 0x000fe200000010ff */
[----:B0-----:R-:W-:Y:S01]  /*bb80*/  FADD.FTZ R9, R65, R10 ;  /* 0x0000000a41097221 */ /* 0x001fe20000010000 */
[----:B------:R-:W-:-:S05]  /*bb90*/  F2FP.BF16.F32.PACK_AB R10, R36, R35 ;  /* 0x00000023240a723e */ /* 0x000fca00000010ff */
[----:B------:R-:W0:Y:S01]  /*bba0*/  MUFU.EX2 R102, R102 ;  /* 0x0000006600667308 */ /* 0x000e220000000800 */
[----:B------:R3:W-:Y:S01]  /*bbb0*/  STSM.16.M88.4 [R96+0x6000], R12 ;  /* 0x0060000c60007844 */ /* 0x0007e20000000200 */
[----:B-1----:R-:W-:Y:S01]  /*bbc0*/  FADD.FTZ R36, R46, R9 ;  /* 0x000000092e247221 */ /* 0x002fe20000010000 */
[----:B------:R-:W-:Y:S02]  /*bbd0*/  F2FP.BF16.F32.PACK_AB R25, R69, R74 ;  /* 0x0000004a4519723e */ /* 0x000fe400000010ff */
[----:B------:R-:W-:-:S03]  /*bbe0*/  F2FP.BF16.F32.PACK_AB R27, R70, R92 ;  /* 0x0000005c461b723e */ /* 0x000fc600000010ff */
[----:B------:R-:W1:Y:S08]  /*bbf0*/  MUFU.EX2 R103, R103 ;  /* 0x0000006700677308 */ /* 0x000e700000000800 */
[----:B------:R-:W-:Y:S01]  /*bc00*/  MUFU.EX2 R104, R104 ;  /* 0x0000006800687308 */ /* 0x000fe20000000800 */
[----:B---3--:R-:W-:Y:S01]  /*bc10*/  FADD.FTZ R12, R34, R11 ;  /* 0x0000000b220c7221 */ /* 0x008fe20000010000 */
[----:B------:R-:W-:-:S06]  /*bc20*/  FADD.FTZ R15, R61, R36 ;  /* 0x000000243d0f7221 */ /* 0x000fcc0000010000 */
[----:B------:R-:W3:Y:S01]  /*bc30*/  MUFU.EX2 R105, R105 ;  /* 0x0000006900697308 */ /* 0x000ee20000000800 */
[----:B------:R-:W-:Y:S01]  /*bc40*/  FADD.FTZ R11, R21, R12 ;  /* 0x0000000c150b7221 */ /* 0x000fe20000010000 */
[----:B------:R0:W-:Y:S01]  /*bc50*/  STSM.16.M88.4 [R94+0x6000], R24 ;  /* 0x006000185e007844 */ /* 0x0001e20000000200 */
[----:B------:R-:W-:Y:S01]  /*bc60*/  F2FP.BF16.F32.PACK_AB R14, R32, R21 ;  /* 0x00000015200e723e */ /* 0x000fe200000010ff */
[C---:B----4-:R-:W-:Y:S01]  /*bc70*/  FADD.FTZ R21, R0.reuse, R15 ;  /* 0x0000000f00157221 */ /* 0x050fe20000010000 */
[----:B------:R-:W-:Y:S02]  /*bc80*/  F2FP.BF16.F32.PACK_AB R15, R0, R61 ;  /* 0x0000003d000f723e */ /* 0x000fe400000010ff */
[----:B------:R-:W-:Y:S02]  /*bc90*/  F2FP.BF16.F32.PACK_AB R28, R31, R28 ;  /* 0x0000001c1f1c723e */ /* 0x000fe400000010ff */
[----:B------:R-:W-:Y:S02]  /*bca0*/  F2FP.BF16.F32.PACK_AB R30, R29, R30 ;  /* 0x0000001e1d1e723e */ /* 0x000fe400000010ff */
[----:B------:R-:W-:Y:S01]  /*bcb0*/  F2FP.BF16.F32.PACK_AB R29, R93, R71 ;  /* 0x000000475d1d723e */ /* 0x000fe200000010ff */
[----:B0-----:R-:W-:Y:S01]  /*bcc0*/  FADD.FTZ R25, R32, R11 ;  /* 0x0000000b20197221 */ /* 0x001fe20000010000 */
[----:B------:R-:W-:-:S03]  /*bcd0*/  F2FP.BF16.F32.PACK_AB R24, R3, R20 ;  /* 0x000000140318723e */ /* 0x000fc600000010ff */
[----:B------:R-:W-:Y:S01]  /*bce0*/  FADD.FTZ R0, R20, R25 ;  /* 0x0000001914007221 */ /* 0x000fe20000010000 */
[----:B------:R-:W-:Y:S01]  /*bcf0*/  FADD.FTZ R20, R102, R21 ;  /* 0x0000001566147221 */ /* 0x000fe20000010000 */
[----:B------:R-:W-:Y:S02]  /*bd00*/  F2FP.BF16.F32.PACK_AB R31, R78, R75 ;  /* 0x0000004b4e1f723e */ /* 0x000fe400000010ff */
[----:B------:R-:W-:Y:S02]  /*bd10*/  F2FP.BF16.F32.PACK_AB R8, R38, R37 ;  /* 0x000000252608723e */ /* 0x000fe400000010ff */
[----:B------:R-:W-:Y:S02]  /*bd20*/  F2FP.BF16.F32.PACK_AB R9, R82, R79 ;  /* 0x0000004f5209723e */ /* 0x000fe400000010ff */
[----:B------:R-:W-:Y:S02]  /*bd30*/  F2FP.BF16.F32.PACK_AB R11, R64, R83 ;  /* 0x00000053400b723e */ /* 0x000fe400000010ff */
[----:B------:R-:W-:-:S02]  /*bd40*/  F2FP.BF16.F32.PACK_AB R12, R34, R33 ;  /* 0x00000021220c723e */ /* 0x000fc400000010ff */
[----:B------:R-:W-:Y:S02]  /*bd50*/  F2FP.BF16.F32.PACK_AB R13, R46, R65 ;  /* 0x000000412e0d723e */ /* 0x000fe400000010ff */
[C---:B-1----:R-:W-:Y:S01]  /*bd60*/  F2FP.BF16.F32.PACK_AB R25, R103.reuse, R102 ;  /* 0x000000666719723e */ /* 0x042fe200000010ff */
[----:B------:R-:W-:Y:S01]  /*bd70*/  FADD.FTZ R103, R103, R20 ;  /* 0x0000001467677221 */ /* 0x000fe20000010000 */
[----:B------:R-:W-:Y:S02]  /*bd80*/  F2FP.BF16.F32.PACK_AB R26, R4, R7 ;  /* 0x00000007041a723e */ /* 0x000fe400000010ff */
[----:B---3--:R-:W-:Y:S01]  /*bd90*/  F2FP.BF16.F32.PACK_AB R27, R105, R104 ;  /* 0x00000068691b723e */ /* 0x008fe200000010ff */
[----:B------:R0:W-:Y:S01]  /*bda0*/  STSM.16.M88.4 [R115+0x2a800], R28 ;  /* 0x02a8001c73007844 */ /* 0x0001e20000000200 */
[----:B------:R-:W-:Y:S01]  /*bdb0*/  FADD.FTZ R104, R104, R103 ;  /* 0x0000006768687221 */ /* 0x000fe20000010000 */
[----:B------:R-:W-:-:S03]  /*bdc0*/  FADD.FTZ R0, R3, R0 ;  /* 0x0000000003007221 */ /* 0x000fc60000010000 */
[----:B------:R-:W-:Y:S01]  /*bdd0*/  FADD.FTZ R3, R105, R104 ;  /* 0x0000006869037221 */ /* 0x000fe20000010000 */
[----:B------:R-:W-:Y:S01]  /*bde0*/  FADD.FTZ R7, R7, R0 ;  /* 0x0000000007077221 */ /* 0x000fe20000010000 */
[----:B------:R-:W-:-:S03]  /*bdf0*/  IADD3 R0, R120, -0x2, RZ ;  /* 0xfffffffe78007810 */ /* 0x000fc60007ffe0ff */
[----:B------:R0:W-:Y:S01]  /*be00*/  STL [R1+0x14], R3 ;  /* 0x0000140301007387 */ /* 0x0001e20000100800 */
[----:B------:R-:W-:Y:S02]  /*be10*/  IMAD.MOV.U32 R151, RZ, RZ, RZ ;  /* 0x000000ffff977224 */ /* 0x000fe400078e00ff */
[----:B------:R-:W-:Y:S02]  /*be20*/  FADD.FTZ R4, R4, R7 ;  /* 0x0000000704047221 */ /* 0x000fe40000010000 */
        /* <DEDUP_REMOVED lines=31> */
[----:B------:R0:W-:Y:S04]  /*c020*/  STSM.16.M88.4 [R43], R8 ;  /* 0x000000082b007844 */ /* 0x0001e80000000200 */
[----:B------:R0:W-:Y:S04]  /*c030*/  STSM.16.M88.4 [R96+0xc000], R12 ;  /* 0x00c0000c60007844 */ /* 0x0001e80000000200 */
[----:B------:R0:W-:Y:S01]  /*c040*/  STSM.16.M88.4 [R94+0xc000], R24 ;  /* 0x00c000185e007844 */ /* 0x0001e20000000200 */
[----:B------:R1:W-:Y:S06]  /*c050*/  MEMBAR.ALL.CTA ;  /* 0x0000000000007992 */ /* 0x0003ec0000008000 */
[----:B-1----:R-:W1:Y:S01]  /*c060*/  FENCE.VIEW.ASYNC.S ;  /* 0x00000000000073c6 */ /* 0x002e620000000000 */
[----:B--2---:R-:W-:Y:S01]  /*c070*/  ISETP.GE.AND P2, PT, R0, R39, PT ;  /* 0x000000270000720c */ /* 0x004fe20003f46270 */
[----:B-1----:R-:W-:-:S12]  /*c080*/  NOP ;  /* 0x0000000000007918 */ /* 0x002fd80000000000 */
[----:B0-----:R-:W-:Y:S05]  /*c090*/  @!P2 BRA `(.L_x_12631) ;  /* 0x0000003c0020a947 */ /* 0x001fea0003800000 */
[----:B------:R0:W-:Y:S01]  /*c0a0*/  STL [R1+0x4], R0 ;  /* 0x0000040001007387 */ /* 0x0001e20000100800 */
[----:B------:R-:W-:Y:S02]  /*c0b0*/  IMAD.MOV.U32 R3, RZ, RZ, R54 ;  /* 0x000000ffff037224 */ /* 0x000fe400078e0036 */
[----:B------:R-:W-:Y:S01]  /*c0c0*/  IMAD.MOV.U32 R7, RZ, RZ, R5 ;  /* 0x000000ffff077224 */ /* 0x000fe200078e0005 */
[----:B------:R1:W5:Y:S01]  /*c0d0*/  LDL.LU R8, [R1+0x18] ;  /* 0x0000180001087983 */ /* 0x0003620000300800 */
[----:B------:R-:W-:Y:S02]  /*c0e0*/  CS2R R150, SRZ ;  /* 0x0000000000967805 */ /* 0x000fe4000001ff00 */
[----:B------:R-:W-:Y:S02]  /*c0f0*/  CS2R R148, SRZ ;  /* 0x0000000000947805 */ /* 0x000fe4000001ff00 */
[----:B------:R-:W-:Y:S02]  /*c100*/  CS2R R146, SRZ ;  /* 0x0000000000927805 */ /* 0x000fe4000001ff00 */
[----:B------:R-:W-:-:S02]  /*c110*/  CS2R R144, SRZ ;  /* 0x0000000000907805 */ /* 0x000fc4000001ff00 */
[----:B------:R-:W-:Y:S01]  /*c120*/  CS2R R142, SRZ ;  /* 0x00000000008e7805 */ /* 0x000fe2000001ff00 */
[----:B0-----:R-:W-:Y:S01]  /*c130*/  IMAD.MOV.U32 R0, RZ, RZ, R152 ;  /* 0x000000ffff007224 */ /* 0x001fe200078e0098 */
        /* <DEDUP_REMOVED lines=10> */
[----:B-1----:R-:W-:-:S07]  /*c1e0*/  CS2R R120, SRZ ;  /* 0x0000000000787805 */ /* 0x002fce000001ff00 */
.L_x_12641:
[----:B------:R-:W2:Y:S01]  /*c1f0*/  LDL R6, [R1+0x74] ;  /* 0x0000740001067983 */ /* 0x000ea20000100800 */
[----:B------:R-:W-:Y:S01]  /*c200*/  IADD3 R152, R0, 0x1, RZ ;  /* 0x0000000100987810 */ /* 0x000fe20007ffe0ff */
        /* <DEDUP_REMOVED lines=10> */
.L_x_12633:
[----:B------:R-:W-:Y:S01]  /*c2b0*/  IMAD R5, R152, 0x8, R2 ;  /* 0x0000000898057824 */ /* 0x000fe200078e0202 */
[----:B0-----:R-:W-:-:S04]  /*c2c0*/  SHF.L.U32 R6, R6, 0x1f, RZ ;  /* 0x0000001f06067819 */ /* 0x001fc800000006ff */
[----:B------:R0:W1:Y:S01]  /*c2d0*/  SYNCS.PHASECHK.TRANS64.TRYWAIT P3, [R5+URZ+0x30830], R6 ;  /* 0x03083006050075a7 */ /* 0x000062000806017f */
[----:B------:R-:W-:Y:S05]  /*c2e0*/  @!P0 BRA `(.L_x_12634) ;  /* 0x0000000000048947 */ /* 0x000fea0003800000 */
[----:B------:R-:W-:Y:S01]  /*c2f0*/  BPT.TRAP 0x1 ;  /* 0x000000040000795c */ /* 0x000fe20000300000 */
.L_x_12634:
[----:B------:R-:W-:Y:S04]  /*c300*/  BSSY B0, `(.L_x_12632) ;  /* 0x0000004000007945 */ /* 0x000fe80003800000 */
[----:B-1----:R-:W-:Y:S05]  /*c310*/  @P3 BRA `(.L_x_12635) ;  /* 0x0000000000083947 */ /* 0x002fea0003800000 */
[----:B------:R-:W1:Y:S02]  /*c320*/  SYNCS.PHASECHK.TRANS64.TRYWAIT P3, [R5+URZ+0x30830], R6 ;  /* 0x03083006050075a7 */ /* 0x000e64000806017f */
[----:B-1----:R-:W-:Y:S05]  /*c330*/  @!P3 BRA `(.L_x_12636) ;  /* 0x000000dc006cb947 */ /* 0x002fea0003800000 */
.L_x_12635:
[----:B------:R-:W-:Y:S05]  /*c340*/  BSYNC B0 ;  /* 0x0000000000007941 */ /* 0x000fea0003800000 */
.L_x_12632:
[----:B01----:R-:W2:Y:S04]  /*c350*/  LDL R6, [R1+0x78] ;  /* 0x0000780001067983 */ /* 0x003ea80000100800 */
[----:B------:R-:W3:Y:S01]  /*c360*/  LDL.64 R20, [R1+0x48] ;  /* 0x0000480001147983 */ /* 0x000ee20000100a00 */
[----:B------:R-:W-:Y:S01]  /*c370*/  IMAD.MOV.U32 R15, RZ, RZ, 0x40000040 ;  /* 0x40000040ff0f7424 */ /* 0x000fe200078e00ff */
[----:B------:R-:W-:Y:S05]  /*c380*/  WARPSYNC.ALL ;  /* 0x0000000000007948 */ /* 0x000fea0003800000 */
[----:B------:R-:W-:Y:S01]  /*c390*/  R2UR UR15, R15 ;  /* 0x000000000f0f72ca */ /* 0x000fe200000e0000 */
[----:B------:R-:W0:Y:S01]  /*c3a0*/  S2R R5, SR_TID.X ;  /* 0x0000000000057919 */ /* 0x000e220000002100 */
[----:B------:R-:W-:-:S02]  /*c3b0*/  IMAD.MOV.U32 R13, RZ, RZ, 0x40000040 ;  /* 0x40000040ff0d7424 */ /* 0x000fc400078e00ff */
[----:B------:R-:W-:-:S03]  /*c3c0*/  IMAD.MOV.U32 R11, RZ, RZ, 0x40000040 ;  /* 0x40000040ff0b7424 */ /* 0x000fc600078e00ff */
[----:B------:R-:W-:Y:S02]  /*c3d0*/  R2UR UR11, R13 ;  /* 0x000000000d0b72ca */ /* 0x000fe400000e0000 */
[----:B0-----:R-:W-:-:S05]  /*c3e0*/  SHF.R.U32.HI R5, RZ, 0x7, R5 ;  /* 0x00000007ff057819 */ /* 0x001fca0000011605 */
[----:B------:R-:W-:-:S05]  /*c3f0*/  VIADD R5, R5, 0x8 ;  /* 0x0000000805057836 */ /* 0x000fca0000000000 */
[----:B------:R0:W-:Y:S01]  /*c400*/  BAR.SYNC.DEFER_BLOCKING R5, 0x100 ;  /* 0x000400050000751d */ /* 0x0001e20000010000 */
[----:B------:R-:W-:-:S05]  /*c410*/  R2UR UR7, R11 ;  /* 0x000000000b0772ca */ /* 0x000fca00000e0000 */
[----:B------:R-:W-:Y:S01]  /*c420*/  WARPGROUP.ARRIVE ;  /* 0x00000000000079c5 */ /* 0x000fe20000000000 */
[----:B--2---:R-:W-:-:S04]  /*c430*/  IMAD R10, R152, 0x600, R6 ;  /* 0x00000600980a7824 */ /* 0x004fc800078e0206 */
[----:B------:R-:W-:-:S05]  /*c440*/  VIADD R14, R10, 0x4 ;  /* 0x000000040a0e7836 */ /* 0x000fca0000000000 */
[----:B------:R-:W-:Y:S02]  /*c450*/  R2UR UR14, R14 ;  /* 0x000000000e0e72ca */ /* 0x000fe400000e0000 */
[----:B------:R-:W2:Y:S01]  /*c460*/  LDL.64 R14, [R1+0x60] ;  /* 0x00006000010e7983 */ /* 0x000ea20000100a00 */
[----:B------:R-:W-:-:S05]  /*c470*/  VIADD R12, R10, 0x2 ;  /* 0x000000020a0c7836 */ /* 0x000fca0000000000 */
[----:B------:R-:W-:Y:S02]  /*c480*/  R2UR UR10, R12 ;  /* 0x000000000c0a72ca */ /* 0x000fe400000e0000 */
[----:B------:R-:W4:Y:S01]  /*c490*/  LDL.64 R12, [R1+0x58] ;  /* 0x00005800010c7983 */ /* 0x000f220000100a00 */
[----:B---3--:R-:W-:Y:S02]  /*c4a0*/  R2UR UR4, R20 ;  /* 0x00000000140472ca */ /* 0x008fe400000e0000 */
[----:B------:R-:W-:Y:S02]  /*c4b0*/  R2UR UR5, R21 ;  /* 0x00000000150572ca */ /* 0x000fe400000e0000 */
[----:B------:R-:W-:Y:S01]  /*c4c0*/  R2UR UR6, R10 ;  /* 0x000000000a0672ca */ /* 0x000fe200000e0000 */
[----:B------:R-:W3:-:S12]  /*c4d0*/  LDL.64 R20, [R1+0x50] ;  /* 0x0000500001147983 */ /* 0x000ed80000100a00 */
[----:B------:R-:W-:Y:S03]  /*c4e0*/  HGMMA.64x192x16.F32.BF16 R24, gdesc[UR4], RZ, !UPT, gsb0 ;  /* 0x02e00000041879f0 */ /* 0x000fe6000c0018ff */
[----:B------:R-:W-:Y:S02]  /*c4f0*/  WARPGROUP.DEPBAR.LE gsb0, 0x0 ;  /* 0x00008000000079c5 */ /* 0x000fe40000010000 */
[----:B------:R-:W-:Y:S01]  /*c500*/  WARPGROUP.ARRIVE ;  /* 0x00000000000079c5 */ /* 0x000fe20000000000 */
[----:B--2---:R-:W-:Y:S02]  /*c510*/  R2UR UR8, R14 ;  /* 0x000000000e0872ca */ /* 0x004fe400000e0000 */
[----:B------:R-:W-:-:S13]  /*c520*/  R2UR UR9, R15 ;  /* 0x000000000f0972ca */ /* 0x000fda00000e0000 */
[----:B------:R-:W-:Y:S01]  /*c530*/  HGMMA.64x192x16.F32.BF16 R24, gdesc[UR8], R24, gsb0 ;  /* 0x02e00000081879f0 */ /* 0x000fe20008001818 */
[----:B----4-:R-:W-:Y:S02]  /*c540*/  R2UR UR12, R12 ;  /* 0x000000000c0c72ca */ /* 0x010fe400000e0000 */
[----:B------:R-:W-:Y:S01]  /*c550*/  R2UR UR13, R13 ;  /* 0x000000000d0d72ca */ /* 0x000fe200000e0000 */
[----:B------:R-:W-:Y:S01]  /*c560*/  VIADD R10, R10, 0x6 ;  /* 0x000000060a0a7836 */ /* 0x000fe20000000000 */
[----:B------:R-:W-:Y:S02]  /*c570*/  R2UR UR19, R11 ;  /* 0x000000000b1372ca */ /* 0x000fe400000e0000 */
[----:B---3--:R-:W-:Y:S02]  /*c580*/  R2UR UR16, R20 ;  /* 0x00000000141072ca */ /* 0x008fe400000e0000 */
[----:B------:R-:W-:Y:S02]  /*c590*/  R2UR UR18, R10 ;  /* 0x000000000a1272ca */ /* 0x000fe400000e0000 */
[----:B------:R-:W-:Y:S01]  /*c5a0*/  R2UR UR17, R21 ;  /* 0x00000000151172ca */ /* 0x000fe200000e0000 */
[----:B------:R-:W-:-:S02]  /*c5b0*/  WARPGROUP.DEPBAR.LE gsb0, 0x0 ;  /* 0x00008000000079c5 */ /* 0x000fc40000010000 */
[----:B------:R-:W-:-:S06]  /*c5c0*/  WARPGROUP.ARRIVE ;  /* 0x00000000000079c5 */ /* 0x000fcc0000000000 */
        /* <DEDUP_REMOVED lines=8> */
.L_x_12638:
[----:B------:R-:W-:Y:S02]  /*c650*/  SHF.L.U32 R5, R8, 0x1f, RZ ;  /* 0x0000001f08057819 */ /* 0x000fe400000006ff */
[----:B------:R-:W-:-:S04]  /*c660*/  LEA R6, R0, R2, 0x3 ;  /* 0x0000000200067211 */ /* 0x000fc800078e18ff */
[----:B------:R0:W1:Y:S01]  /*c670*/  SYNCS.PHASECHK.TRANS64.TRYWAIT P2, [R6+URZ+0x30850], R5 ;  /* 0x03085005060075a7 */ /* 0x000062000804017f */
[----:B------:R-:W-:Y:S05]  /*c680*/  @!P0 BRA `(.L_x_12639) ;  /* 0x0000000000048947 */ /* 0x000fea0003800000 */
[----:B------:R-:W-:Y:S01]  /*c690*/  BPT.TRAP 0x1 ;  /* 0x000000040000795c */ /* 0x000fe20000300000 */
.L_x_12639:
[----:B-1----:R-:W-:Y:S05]  /*c6a0*/  @P2 BRA `(.L_x_12637) ;  /* 0x0000000000082947 */ /* 0x002fea0003800000 */
[----:B------:R-:W1:Y:S02]  /*c6b0*/  SYNCS.PHASECHK.TRANS64.TRYWAIT P2, [R6+URZ+0x30850], R5 ;  /* 0x03085005060075a7 */ /* 0x000e64000804017f */
[----:B-1----:R-:W-:Y:S05]  /*c6c0*/  @!P2 BRA `(.L_x_12640) ;  /* 0x000000d8009ca947 */ /* 0x002fea0003800000 */
.L_x_12637:
[----:B------:R-:W-:Y:S05]  /*c6d0*/  WARPSYNC.ALL ;  /* 0x0000000000007948 */ /* 0x000fea0003800000 */
[----:B------:R-:W-:Y:S01]  /*c6e0*/  ULDC UR4, c[0x0][0x9d8] ;  /* 0x0002760000047ab9 */ /* 0x000fe20000000800 */
[----:B------:R-:W-:Y:S01]  /*c6f0*/  ULDC UR5, c[0x0][0x988] ;  /* 0x0002620000057ab9 */ /* 0x000fe20000000800 */
        /* <DEDUP_REMOVED lines=13> */
[----:B01----:R0:W-:Y:S01]  /*c7d0*/  MUFU.TANH R5, R26 ;  /* 0x0000001a00057308 */ /* 0x0031e20000002400 */
[----:B--2---:R-:W-:Y:S01]  /*c7e0*/  FMUL.FTZ R25, R33, UR4 ;  /* 0x0000000421197c20 */ /* 0x004fe20008410000 */
[----:B------:R-:W-:Y:S01]  /*c7f0*/  FMUL.FTZ R10, R53, UR4 ;  /* 0x00000004350a7c20 */ /* 0x000fe20008410000 */
[----:B------:R-:W-:Y:S01]  /*c800*/  FMUL.FTZ R53, R57, UR4 ;  /* 0x0000000439357c20 */ /* 0x000fe20008410000 */
[----:B------:R-:W-:Y:S01]  /*c810*/  FMUL.FTZ R49, R60, UR4 ;  /* 0x000000043c317c20 */ /* 0x000fe20008410000 */
[----:B------:R-:W-:Y:S01]  /*c820*/  FMUL.FTZ R30, R30, UR4 ;  /* 0x000000041e1e7c20 */ /* 0x000fe20008410000 */
[----:B------:R-:W-:Y:S01]  /*c830*/  FMUL.FTZ R38, R38, UR4 ;  /* 0x0000000426267c20 */ /* 0x000fe20008410000 */
[----:B------:R-:W-:Y:S01]  /*c840*/  FMUL.FTZ R12, R65, UR4 ;  /* 0x00000004410c7c20 */ /* 0x000fe20008410000 */
[----:B------:R-:W1:Y:S01]  /*c850*/  MUFU.TANH R8, R28 ;  /* 0x0000001c00087308 */ /* 0x000e620000002400 */
[----:B0-----:R-:W-:Y:S01]  /*c860*/  FMUL.FTZ R26, R32, UR4 ;  /* 0x00000004201a7c20 */ /* 0x001fe20008410000 */
[----:B---3--:R-:W-:-:S02]  /*c870*/  IMAD.MOV.U32 R69, RZ, RZ, R14 ;  /* 0x000000ffff457224 */ /* 0x008fc400078e000e */
[----:B------:R-:W-:Y:S01]  /*c880*/  FMUL.FTZ R14, R72, UR4 ;  /* 0x00000004480e7c20 */ /* 0x000fe20008410000 */
[----:B------:R-:W-:Y:S01]  /*c890*/  FMUL.FTZ R31, R31, UR4 ;  /* 0x000000041f1f7c20 */ /* 0x000fe20008410000 */
[----:B------:R-:W-:Y:S01]  /*c8a0*/  FMUL.FTZ R41, R80, UR4 ;  /* 0x0000000450297c20 */ /* 0x000fe20008410000 */
[----:B------:R-:W-:Y:S01]  /*c8b0*/  FMUL.FTZ R45, R81, UR4 ;  /* 0x00000004512d7c20 */ /* 0x000fe20008410000 */
[----:B------:R-:W-:Y:S01]  /*c8c0*/  FMUL.FTZ R57, R100, UR4 ;  /* 0x0000000464397c20 */ /* 0x000fe20008410000 */
[----:B------:R0:W2:Y:S01]  /*c8d0*/  MUFU.TANH R6, R24 ;  /* 0x0000001800067308 */ /* 0x0000a20000002400 */
[----:B------:R-:W-:Y:S01]  /*c8e0*/  FMUL.FTZ R60, R101, UR4 ;  /* 0x00000004653c7c20 */ /* 0x000fe20008410000 */
[----:B------:R-:W-:Y:S01]  /*c8f0*/  FMUL.FTZ R105, R105, UR4 ;  /* 0x0000000469697c20 */ /* 0x000fe20008410000 */
[----:B------:R-:W-:Y:S01]  /*c900*/  FMUL.FTZ R108, R108, UR4 ;  /* 0x000000046c6c7c20 */ /* 0x000fe20008410000 */
[----:B------:R-:W-:Y:S01]  /*c910*/  FMUL.FTZ R109, R109, UR4 ;  /* 0x000000046d6d7c20 */ /* 0x000fe20008410000 */
[----:B------:R-:W-:Y:S01]  /*c920*/  FMUL.FTZ R59, R59, UR4 ;  /* 0x000000043b3b7c20 */ /* 0x000fe20008410000 */
[----:B------:R-:W-:Y:S01]  /*c930*/  FMUL.FTZ R51, R51, UR4 ;  /* 0x0000000433337c20 */ /* 0x000fe20008410000 */
[----:B------:R-:W-:Y:S01]  /*c940*/  FMUL.FTZ R50, R50, UR4 ;  /* 0x0000000432327c20 */ /* 0x000fe20008410000 */
[----:B------:R3:W4:Y:S01]  /*c950*/  MUFU.TANH R9, R27 ;  /* 0x0000001b00097308 */ /* 0x0007220000002400 */
[----:B-1----:R-:W-:-:S02]  /*c960*/  IMAD.MOV.U32 R33, RZ, RZ, R8 ;  /* 0x000000ffff217224 */ /* 0x002fc400078e0008 */
[----:B0-----:R-:W-:Y:S01]  /*c970*/  FMUL.FTZ R24, R37, UR4 ;  /* 0x0000000425187c20 */ /* 0x001fe20008410000 */
[----:B------:R-:W-:Y:S01]  /*c980*/  FMUL.FTZ R8, R40, UR4 ;  /* 0x0000000428087c20 */ /* 0x000fe20008410000 */
[----:B------:R-:W-:Y:S01]  /*c990*/  FMUL.FTZ R37, R52, UR4 ;  /* 0x0000000434257c20 */ /* 0x000fe20008410000 */
[----:B------:R-:W-:Y:S02]  /*c9a0*/  IMAD.MOV.U32 R72, RZ, RZ, R33 ;  /* 0x000000ffff487224 */ /* 0x000fe400078e0021 */
[----:B------:R-:W-:Y:S01]  /*c9b0*/  FMUL.FTZ R52, R61, UR4 ;  /* 0x000000043d347c20 */ /* 0x000fe20008410000 */
[----:B------:R-:W-:Y:S01]  /*c9c0*/  FMUL.FTZ R33, R88, UR4 ;  /* 0x0000000458217c20 */ /* 0x000fe20008410000 */
[----:B------:R-:W0:Y:S01]  /*c9d0*/  MUFU.TANH R157, R157 ;  /* 0x0000009d009d7308 */ /* 0x000e220000002400 */
[----:B---3--:R-:W-:Y:S01]  /*c9e0*/  FMUL.FTZ R27, R48, UR4 ;  /* 0x00000004301b7c20 */ /* 0x008fe20008410000 */
[----:B------:R-:W-:Y:S01]  /*c9f0*/  FMUL.FTZ R48, R68, UR4 ;  /* 0x0000000444307c20 */ /* 0x000fe20008410000 */
[----:B------:R-:W-:Y:S01]  /*ca00*/  IMAD.MOV.U32 R68, RZ, RZ, R5 ;  /* 0x000000ffff447224 */ /* 0x000fe200078e0005 */
[----:B--2---:R-:W-:Y:S01]  /*ca10*/  FMNMX.FTZ R5, R6, R7, !PT ;  /* 0x0000000706057209 */ /* 0x004fe20007810000 */
[----:B------:R-:W-:Y:S01]  /*ca20*/  FMUL.FTZ R40, R89, UR4 ;  /* 0x0000000459287c20 */ /* 0x000fe20008410000 */
[----:B------:R-:W-:Y:S01]  /*ca30*/  FMUL.FTZ R61, R113, UR4 ;  /* 0x00000004713d7c20 */ /* 0x000fe20008410000 */
[----:B------:R-:W-:Y:S01]  /*ca40*/  FMUL.FTZ R88, R54, UR4 ;  /* 0x0000000436587c20 */ /* 0x000fe20008410000 */
[----:B------:R-:W1:Y:S01]  /*ca50*/  MUFU.TANH R26, R26 ;  /* 0x0000001a001a7308 */ /* 0x000e620000002400 */
[----:B----4-:R-:W-:-:S02]  /*ca60*/  IMAD.MOV.U32 R32, RZ, RZ, R9 ;  /* 0x000000ffff207224 */ /* 0x010fc400078e0009 */
[----:B------:R-:W-:Y:S01]  /*ca70*/  FMUL.FTZ R9, R36, UR4 ;  /* 0x0000000424097c20 */ /* 0x000fe20008410000 */
[----:B------:R-:W-:Y:S01]  /*ca80*/  FMNMX.FTZ R5, R69, R5, !PT ;  /* 0x0000000545057209 */ /* 0x000fe20007810000 */
[----:B------:R-:W-:Y:S01]  /*ca90*/  FMUL.FTZ R36, R93, UR4 ;  /* 0x000000045d247c20 */ /* 0x000fe20008410000 */
[----:B------:R-:W-:Y:S01]  /*caa0*/  FMUL.FTZ R93, R39, UR4 ;  /* 0x00000004275d7c20 */ /* 0x000fe20008410000 */
[----:B------:R-:W-:Y:S01]  /*cab0*/  IMAD.MOV.U32 R39, RZ, RZ, R69 ;  /* 0x000000ffff277224 */ /* 0x000fe200078e0045 */
[----:B------:R-:W-:Y:S01]  /*cac0*/  FMNMX.FTZ R5, R72, R5, !PT ;  /* 0x0000000548057209 */ /* 0x000fe20007810000 */
[----:B------:R-:W2:Y:S01]  /*cad0*/  MUFU.TANH R25, R25 ;  /* 0x0000001900197308 */ /* 0x000ea20000002400 */
[----:B------:R-:W-:Y:S01]  /*cae0*/  FMUL.FTZ R89, R55, UR4 ;  /* 0x0000000437597c20 */ /* 0x000fe20008410000 */
[----:B------:R-:W-:Y:S01]  /*caf0*/  FMUL.FTZ R62, R62, UR4 ;  /* 0x000000043e3e7c20 */ /* 0x000fe20008410000 */
[----:B0-----:R-:W-:Y:S01]  /*cb00*/  FMNMX.FTZ R5, R157, R5, !PT ;  /* 0x000000059d057209 */ /* 0x001fe20007810000 */
        /* <DEDUP_REMOVED lines=8> */
[----:B------:R0:W-:Y:S01]  /*cb90*/  MUFU.TANH R28, R34 ;  /* 0x00000022001c7308 */ /* 0x0001e20000002400 */
[----:B-1----:R-:W-:-:S07]  /*cba0*/  FMNMX.FTZ R5, R24, R5, !PT ;  /* 0x0000000518057209 */ /* 0x002fce0007810000 */
[----:B------:R-:W1:Y:S01]  /*cbb0*/  MUFU.TANH R21, R21 ;  /* 0x0000001500157308 */ /* 0x000e620000002400 */
[----:B0-----:R-:W-:Y:S01]  /*cbc0*/  FMUL.FTZ R34, R44, UR4 ;  /* 0x000000042c227c20 */ /* 0x001fe20008410000 */
[----:B--2---:R-:W-:Y:S01]  /*cbd0*/  FMNMX.FTZ R5, R8, R5, !PT ;  /* 0x0000000508057209 */ /* 0x004fe20007810000 */
[----:B------:R-:W-:Y:S01]  /*cbe0*/  FMUL.FTZ R44, R85, UR4 ;  /* 0x00000004552c7c20 */ /* 0x000fe20008410000 */
[----:B------:R-:W-:-:S04]  /*cbf0*/  FMUL.FTZ R85, R63, UR4 ;  /* 0x000000043f557c20 */ /* 0x000fc80008410000 */
        /* <DEDUP_REMOVED lines=9> */
[----:B------:R1:W3:Y:S01]  /*cc90*/  MUFU.TANH R155, R35 ;  /* 0x00000023009b7308 */ /* 0x0002e20000002400 */
[----:B0-----:R-:W-:-:S07]  /*cca0*/  FMNMX.FTZ R5, R11, R5, !PT ;  /* 0x000000050b057209 */ /* 0x001fce0007810000 */
[----:B------:R-:W0:Y:S01]  /*ccb0*/  MUFU.TANH R10, R10 ;  /* 0x0000000a000a7308 */ /* 0x000e220000002400 */
[----:B-1----:R-:W-:Y:S01]  /*ccc0*/  FMUL.FTZ R35, R56, UR4 ;  /* 0x0000000438237c20 */ /* 0x002fe20008410000 */
[----:B--2---:R-:W-:Y:S01]  /*ccd0*/  FMNMX.FTZ R5, R37, R5, !PT ;  /* 0x0000000525057209 */ /* 0x004fe20007810000 */
[----:B------:R-:W-:-:S05]  /*cce0*/  FMUL.FTZ R56, R97, UR4 ;  /* 0x0000000461387c20 */ /* 0x000fca0008410000 */
[----:B------:R-:W1:Y:S01]  /*ccf0*/  MUFU.TANH R35, R35 ;  /* 0x0000002300237308 */ /* 0x000e620000002400 */
[----:B---3--:R-:W-:Y:S02]  /*cd00*/  IMAD.MOV.U32 R81, RZ, RZ, R155 ;  /* 0x000000ffff517224 */ /* 0x008fe400078e009b */
[----:B------:R-:W-:-:S05]  /*cd10*/  FMUL.FTZ R155, R112, UR4 ;  /* 0x00000004709b7c20 */ /* 0x000fca0008410000 */
[----:B------:R-:W2:Y:S01]  /*cd20*/  MUFU.TANH R53, R53 ;  /* 0x0000003500357308 */ /* 0x000ea20000002400 */
[----:B0-----:R-:W-:-:S07]  /*cd30*/  FMNMX.FTZ R5, R10, R5, !PT ;  /* 0x000000050a057209 */ /* 0x001fce0007810000 */
[----:B------:R-:W0:Y:S01]  /*cd40*/  MUFU.TANH R49, R49 ;  /* 0x0000003100317308 */ /* 0x000e220000002400 */
[----:B-1----:R-:W-:-:S07]  /*cd50*/  FMNMX.FTZ R5, R35, R5, !PT ;  /* 0x0000000523057209 */ /* 0x002fce0007810000 */
[----:B------:R1:W-:Y:S01]  /*cd60*/  MUFU.TANH R29, R30 ;  /* 0x0000001e001d7308 */ /* 0x0003e20000002400 */
[----:B--2---:R-:W-:-:S07]  /*cd70*/  FMNMX.FTZ R5, R53, R5, !PT ;  /* 0x0000000535057209 */ /* 0x004fce0007810000 */
[----:B------:R2:W3:Y:S01]  /*cd80*/  MUFU.TANH R15, R38 ;  /* 0x00000026000f7308 */ /* 0x0004e20000002400 */
[----:B-1----:R-:W-:Y:S01]  /*cd90*/  FMUL.FTZ R30, R64, UR4 ;  /* 0x00000004401e7c20 */ /* 0x002fe20008410000 */
[----:B0-----:R-:W-:Y:S01]  /*cda0*/  FMNMX.FTZ R5, R49, R5, !PT ;  /* 0x0000000531057209 */ /* 0x001fe20007810000 */
[----:B------:R-:W-:Y:S01]  /*cdb0*/  FMUL.FTZ R64, R116, UR4 ;  /* 0x0000000474407c20 */ /* 0x000fe20008410000 */
[----:B------:R-:W-:-:S04]  /*cdc0*/  IMAD.MOV.U32 R116, RZ, RZ, R81 ;  /* 0x000000ffff747224 */ /* 0x000fc800078e0051 */
[----:B------:R-:W0:Y:S01]  /*cdd0*/  MUFU.TANH R52, R52 ;  /* 0x0000003400347308 */ /* 0x000e220000002400 */
[----:B--2---:R-:W-:Y:S01]  /*cde0*/  FMUL.FTZ R38, R96, UR4 ;  /* 0x0000000460267c20 */ /* 0x004fe20008410000 */
[----:B------:R-:W-:-:S06]  /*cdf0*/  FMUL.FTZ R96, R104, UR4 ;  /* 0x0000000468607c20 */ /* 0x000fcc0008410000 */
[----:B------:R-:W1:Y:S01]  /*ce00*/  MUFU.TANH R30, R30 ;  /* 0x0000001e001e7308 */ /* 0x000e620000002400 */
[----:B---3--:R-:W-:Y:S02]  /*ce10*/  IMAD.MOV.U32 R65, RZ, RZ, R15 ;  /* 0x000000ffff417224 */ /* 0x008fe400078e000f */
[----:B------:R-:W-:Y:S01]  /*ce20*/  FMUL.FTZ R15, R73, UR4 ;  /* 0x00000004490f7c20 */ /* 0x000fe20008410000 */
[----:B------:R-:W-:Y:S02]  /*ce30*/  IMAD.MOV.U32 R73, RZ, RZ, R28 ;  /* 0x000000ffff497224 */ /* 0x000fe400078e001c */
[----:B------:R-:W-:Y:S01]  /*ce40*/  FMUL.FTZ R28, R76, UR4 ;  /* 0x000000044c1c7c20 */ /* 0x000fe20008410000 */
[----:B------:R-:W-:Y:S02]  /*ce50*/  IMAD.MOV.U32 R76, RZ, RZ, R29 ;  /* 0x000000ffff4c7224 */ /* 0x000fe400078e001d */
[----:B------:R-:W-:Y:S01]  /*ce60*/  FMUL.FTZ R29, R77, UR4 ;  /* 0x000000044d1d7c20 */ /* 0x000fe20008410000 */
[----:B------:R-:W-:Y:S01]  /*ce70*/  MOV R77, R32 ;  /* 0x00000020004d7202 */ /* 0x000fe20000000f00 */
[----:B------:R-:W2:Y:S01]  /*ce80*/  MUFU.TANH R12, R12 ;  /* 0x0000000c000c7308 */ /* 0x000ea20000002400 */
[----:B0-----:R-:W-:Y:S01]  /*ce90*/  FMNMX.FTZ R5, R52, R5, !PT ;  /* 0x0000000534057209 */ /* 0x001fe20007810000 */
[----:B------:R-:W-:Y:S01]  /*cea0*/  FMUL.FTZ R32, R92, UR4 ;  /* 0x000000045c207c20 */ /* 0x000fe20008410000 */
[----:B------:R-:W-:-:S02]  /*ceb0*/  IMAD.MOV.U32 R97, RZ, RZ, R76 ;  /* 0x000000ffff617224 */ /* 0x000fc400078e004c */
[----:B------:R-:W-:Y:S01]  /*cec0*/  FMUL.FTZ R92, R43, UR4 ;  /* 0x000000042b5c7c20 */ /* 0x000fe20008410000 */
[----:B------:R-:W-:Y:S02]  /*ced0*/  IMAD.MOV.U32 R76, RZ, RZ, R65 ;  /* 0x000000ffff4c7224 */ /* 0x000fe400078e0041 */
[----:B------:R-:W-:Y:S01]  /*cee0*/  FMUL.FTZ R65, R117, UR4 ;  /* 0x0000000475417c20 */ /* 0x000fe20008410000 */
[----:B------:R-:W-:Y:S01]  /*cef0*/  IMAD.MOV.U32 R101, RZ, RZ, R77 ;  /* 0x000000ffff657224 */ /* 0x000fe200078e004d */
[----:B------:R-:W0:Y:S01]  /*cf00*/  MUFU.TANH R48, R48 ;  /* 0x0000003000307308 */ /* 0x000e220000002400 */
[----:B-1----:R-:W-:Y:S01]  /*cf10*/  FMNMX.FTZ R5, R30, R5, !PT ;  /* 0x000000051e057209 */ /* 0x002fe20007810000 */
[----:B------:R-:W-:Y:S01]  /*cf20*/  FMUL.FTZ R77, R42, UR4 ;  /* 0x000000042a4d7c20 */ /* 0x000fe20008410000 */
[----:B------:R-:W-:Y:S01]  /*cf30*/  IMAD.MOV.U32 R42, RZ, RZ, R6 ;  /* 0x000000ffff2a7224 */ /* 0x000fe200078e0006 */
[----:B------:R-:W-:Y:S01]  /*cf40*/  MOV R117, R72 ;  /* 0x0000004800757202 */ /* 0x000fe20000000f00 */
[----:B------:R-:W-:Y:S01]  /*cf50*/  FMUL.FTZ R72, R58, UR4 ;  /* 0x000000043a487c20 */ /* 0x000fe20008410000 */
[----:B------:R-:W-:-:S02]  /*cf60*/  IMAD.MOV.U32 R81, RZ, RZ, R73 ;  /* 0x000000ffff517224 */ /* 0x000fc400078e0049 */
[----:B------:R-:W-:Y:S01]  /*cf70*/  FMUL.FTZ R73, R46, UR4 ;  /* 0x000000042e497c20 */ /* 0x000fe20008410000 */
[----:B------:R-:W1:Y:S01]  /*cf80*/  MUFU.TANH R13, R13 ;  /* 0x0000000d000d7308 */ /* 0x000e620000002400 */
[----:B--2---:R-:W-:-:S07]  /*cf90*/  FMNMX.FTZ R5, R12, R5, !PT ;  /* 0x000000050c057209 */ /* 0x004fce0007810000 */
[----:B------:R-:W2:Y:S01]  /*cfa0*/  MUFU.TANH R31, R31 ;  /* 0x0000001f001f7308 */ /* 0x000ea20000002400 */
[----:B0-----:R-:W-:-:S07]  /*cfb0*/  FMNMX.FTZ R5, R48, R5, !PT ;  /* 0x0000000530057209 */ /* 0x001fce0007810000 */
[----:B------:R-:W0:Y:S01]  /*cfc0*/  MUFU.TANH R14, R14 ;  /* 0x0000000e000e7308 */ /* 0x000e220000002400 */
[----:B-1----:R-:W-:-:S07]  /*cfd0*/  FMNMX.FTZ R5, R13, R5, !PT ;  /* 0x000000050d057209 */ /* 0x002fce0007810000 */
[----:B------:R-:W1:Y:S01]  /*cfe0*/  MUFU.TANH R15, R15 ;  /* 0x0000000f000f7308 */ /* 0x000e620000002400 */
[----:B--2---:R-:W-:Y:S02]  /*cff0*/  IMAD.MOV.U32 R80, RZ, RZ, R31 ;  /* 0x000000ffff507224 */ /* 0x004fe400078e001f */
[----:B------:R-:W-:Y:S02]  /*d000*/  FMUL.FTZ R31, R84, UR4 ;  /* 0x00000004541f7c20 */ /* 0x000fe40008410000 */
[----:B------:R-:W-:Y:S02]  /*d010*/  IMAD.MOV.U32 R104, RZ, RZ, R80 ;  /* 0x000000ffff687224 */ /* 0x000fe400078e0050 */
[----:B------:R-:W-:Y:S01]  /*d020*/  FMUL.FTZ R80, R66, UR4 ;  /* 0x0000000442507c20 */ /* 0x000fe20008410000 */
        /* <DEDUP_REMOVED lines=44> */
[----:B------:R-:W-:Y:S01]  /*d2f0*/  MUFU.TANH R100, R59 ;  /* 0x0000003b00647308 */ /* 0x000fe20000002400 */
[----:B-1----:R-:W-:-:S07]  /*d300*/  FMNMX.FTZ R5, R64, R5, !PT ;  /* 0x0000000540057209 */ /* 0x002fce0007810000 */
[----:B------:R-:W0:Y:S01]  /*d310*/  MUFU.TANH R69, R51 ;  /* 0x0000003300457308 */ /* 0x000e220000002400 */
[----:B--2---:R-:W-:-:S05]  /*d320*/  FMNMX.FTZ R5, R65, R5, !PT ;  /* 0x0000000541057209 */ /* 0x004fca0007810000 */
[----:B------:R-:W1:Y:S02]  /*d330*/  SHFL.BFLY PT, R6, R5, 0x2, 0x1f ;  /* 0x0c401f0005067f89 */ /* 0x000e6400000e0000 */
[----:B------:R-:W-:Y:S08]  /*d340*/  MUFU.TANH R112, R50 ;  /* 0x0000003200707308 */ /* 0x000ff00000002400 */
[----:B------:R-:W-:Y:S08]  /*d350*/  MUFU.TANH R93, R93 ;  /* 0x0000005d005d7308 */ /* 0x000ff00000002400 */
[----:B------:R2:W-:Y:S01]  /*d360*/  MUFU.TANH R84, R62 ;  /* 0x0000003e00547308 */ /* 0x0005e20000002400 */
[----:B-1----:R-:W-:-:S07]  /*d370*/  FMNMX.FTZ R5, R5, R6, !PT ;  /* 0x0000000605057209 */ /* 0x002fce0007810000 */
[----:B------:R-:W-:Y:S01]  /*d380*/  MUFU.TANH R77, R77 ;  /* 0x0000004d004d7308 */ /* 0x000fe20000002400 */
[----:B--2---:R-:W-:Y:S02]  /*d390*/  IMAD.MOV.U32 R62, RZ, RZ, R116 ;  /* 0x000000ffff3e7224 */ /* 0x004fe400078e0074 */
[----:B------:R-:W-:Y:S01]  /*d3a0*/  FMUL.FTZ R116, R70, UR4 ;  /* 0x0000000446747c20 */ /* 0x000fe20008410000 */
[----:B------:R-:W1:Y:S01]  /*d3b0*/  SHFL.BFLY PT, R6, R5, 0x1, 0x1f ;  /* 0x0c201f0005067f89 */ /* 0x000e6200000e0000 */
[----:B------:R-:W-:Y:S01]  /*d3c0*/  FMUL.FTZ R70, R82, UR4 ;  /* 0x0000000452467c20 */ /* 0x000fe20008410000 */
[----:B0-----:R-:W-:Y:S02]  /*d3d0*/  IMAD.MOV.U32 R82, RZ, RZ, R69 ;  /* 0x000000ffff527224 */ /* 0x001fe400078e0045 */
[----:B------:R-:W-:Y:S01]  /*d3e0*/  FMUL.FTZ R69, R83, UR4 ;  /* 0x0000000453457c20 */ /* 0x000fe20008410000 */
[----:B------:R-:W0:Y:S08]  /*d3f0*/  MUFU.TANH R113, R47 ;  /* 0x0000002f00717308 */ /* 0x000e300000002400 */
[----:B------:R-:W-:Y:S08]  /*d400*/  MUFU.TANH R92, R92 ;  /* 0x0000005c005c7308 */ /* 0x000ff00000002400 */
[----:B------:R-:W-:Y:S01]  /*d410*/  MUFU.TANH R73, R73 ;  /* 0x0000004900497308 */ /* 0x000fe20000002400 */
[----:B0-----:R-:W-:Y:S01]  /*d420*/  IMAD.MOV.U32 R66, RZ, RZ, R113 ;  /* 0x000000ffff427224 */ /* 0x001fe200078e0071 */
[----:B-1----:R-:W-:Y:S01]  /*d430*/  FMNMX.FTZ R5, R5, R6, !PT ;  /* 0x0000000605057209 */ /* 0x002fe20007810000 */
[----:B------:R-:W-:-:S04]  /*d440*/  IMAD.U32 R6, RZ, RZ, UR5 ;  /* 0x00000005ff067e24 */ /* 0x000fc8000f8e00ff */
[C---:B------:R-:W-:Y:S01]  /*d450*/  FADD.FTZ R7, -R5.reuse, R7 ;  /* 0x0000000705077221 */ /* 0x040fe20000010100 */
[-C--:B------:R-:W-:Y:S01]  /*d460*/  FMUL.FTZ R63, R5, R6.reuse ;  /* 0x00000006053f7220 */ /* 0x080fe20000410000 */
[----:B------:R-:W-:Y:S02]  /*d470*/  MUFU.TANH R88, R88 ;  /* 0x0000005800587308 */ /* 0x000fe40000002400 */
        /* <DEDUP_REMOVED lines=11> */
[----:B------:R-:W-:Y:S01]  /*d530*/  FFMA.FTZ R38, R56, R6, -R63 ;  /* 0x0000000638267223 */ /* 0x000fe2000001083f */
[----:B------:R-:W-:-:S02]  /*d540*/  IMAD.MOV.U32 R56, RZ, RZ, R100 ;  /* 0x000000ffff387224 */ /* 0x000fc400078e0064 */
[----:B------:R-:W-:Y:S01]  /*d550*/  FMUL.FTZ R100, R71, UR4 ;  /* 0x0000000447647c20 */ /* 0x000fe20008410000 */
[----:B------:R-:W0:Y:S01]  /*d560*/  MUFU.EX2 R12, R58 ;  /* 0x0000003a000c7308 */ /* 0x000e220000000800 */
[----:B------:R-:W-:Y:S01]  /*d570*/  MOV R71, R81 ;  /* 0x0000005100477202 */ /* 0x000fe20000000f00 */
[-CC-:B------:R-:W-:Y:S01]  /*d580*/  FFMA.FTZ R39, R36, R6.reuse, -R63.reuse ;  /* 0x0000000624277223 */ /* 0x180fe2000001083f */
[-CC-:B------:R-:W-:Y:S01]  /*d590*/  FFMA.FTZ R36, R60, R6.reuse, -R63.reuse ;  /* 0x000000063c247223 */ /* 0x180fe2000001083f */
[----:B------:R-:W-:Y:S01]  /*d5a0*/  FMUL.FTZ R60, R98, UR4 ;  /* 0x00000004623c7c20 */ /* 0x000fe20008410000 */
[-CC-:B------:R-:W-:Y:S01]  /*d5b0*/  FFMA.FTZ R117, R61, R6.reuse, -R63.reuse ;  /* 0x000000063d757223 */ /* 0x180fe2000001083f */
[----:B------:R-:W2:Y:S01]  /*d5c0*/  LDL R98, [R1+0x70] ;  /* 0x0000700001627983 */ /* 0x000ea20000100800 */
[----:B------:R-:W-:Y:S01]  /*d5d0*/  FFMA.FTZ R47, R15, R6, -R63 ;  /* 0x000000060f2f7223 */ /* 0x000fe2000001083f */
[----:B------:R-:W1:Y:S01]  /*d5e0*/  MUFU.EX2 R59, R59 ;  /* 0x0000003b003b7308 */ /* 0x000e620000000800 */
[----:B------:R-:W-:Y:S01]  /*d5f0*/  FMUL.FTZ R61, R86, UR4 ;  /* 0x00000004563d7c20 */ /* 0x000fe20008410000 */
[----:B------:R-:W-:-:S02]  /*d600*/  IMAD.MOV.U32 R15, RZ, RZ, R112 ;  /* 0x000000ffff0f7224 */ /* 0x000fc400078e0070 */
[-CC-:B------:R-:W-:Y:S01]  /*d610*/  FFMA.FTZ R43, R28, R6.reuse, -R63.reuse ;  /* 0x000000061c2b7223 */ /* 0x180fe2000001083f */
[----:B------:R-:W-:Y:S02]  /*d620*/  IMAD.MOV.U32 R86, RZ, RZ, R66 ;  /* 0x000000ffff567224 */ /* 0x000fe400078e0042 */
[-C--:B------:R-:W-:Y:S01]  /*d630*/  FFMA.FTZ R28, R31, R6.reuse, -R63 ;  /* 0x000000061f1c7223 */ /* 0x080fe2000001083f */
[----:B------:R-:W-:Y:S02]  /*d640*/  IMAD.MOV.U32 R83, RZ, RZ, R15 ;  /* 0x000000ffff537224 */ /* 0x000fe400078e000f */
[--C-:B------:R-:W-:Y:S01]  /*d650*/  FFMA.FTZ R31, R57, R6, -R63.reuse ;  /* 0x00000006391f7223 */ /* 0x100fe2000001083f */
[----:B------:R-:W3:Y:S01]  /*d660*/  MUFU.EX2 R14, R54 ;  /* 0x00000036000e7308 */ /* 0x000ee20000000800 */
[----:B0-----:R-:W-:Y:S01]  /*d670*/  FFMA.FTZ R4, R7, R4, R12 ;  /* 0x0000000407047223 */ /* 0x001fe2000001000c */
[----:B------:R-:W-:Y:S02]  /*d680*/  IMAD.MOV.U32 R57, RZ, RZ, R84 ;  /* 0x000000ffff397224 */ /* 0x000fe400078e0054 */
[----:B------:R-:W-:Y:S01]  /*d690*/  FMUL.FTZ R81, R74, UR4 ;  /* 0x000000044a517c20 */ /* 0x000fe20008410000 */
[----:B------:R-:W-:Y:S01]  /*d6a0*/  FMUL.FTZ R84, R67, UR4 ;  /* 0x0000000443547c20 */ /* 0x000fe20008410000 */
[----:B------:R-:W-:Y:S01]  /*d6b0*/  FMUL.FTZ R74, R78, UR4 ;  /* 0x000000044e4a7c20 */ /* 0x000fe20008410000 */
[----:B------:R-:W-:Y:S01]  /*d6c0*/  FMUL.FTZ R78, R79, UR4 ;  /* 0x000000044f4e7c20 */ /* 0x000fe20008410000 */
[----:B------:R-:W-:Y:S01]  /*d6d0*/  IMAD.MOV.U32 R79, RZ, RZ, R56 ;  /* 0x000000ffff4f7224 */ /* 0x000fe200078e0038 */
[----:B------:R0:W4:Y:S01]  /*d6e0*/  MUFU.EX2 R13, R55 ;  /* 0x00000037000d7308 */ /* 0x0001220000000800 */
[----:B-1----:R-:W-:Y:S01]  /*d6f0*/  FADD.FTZ R4, R59, R4 ;  /* 0x000000043b047221 */ /* 0x002fe20000010000 */
[----:B------:R-:W-:Y:S01]  /*d700*/  FMUL.FTZ R56, R91, UR4 ;  /* 0x000000045b387c20 */ /* 0x000fe20008410000 */
[----:B------:R-:W-:Y:S01]  /*d710*/  FMUL.FTZ R66, R94, UR4 ;  /* 0x000000045e427c20 */ /* 0x000fe20008410000 */
[----:B------:R-:W-:Y:S01]  /*d720*/  FMUL.FTZ R67, R95, UR4 ;  /* 0x000000045f437c20 */ /* 0x000fe20008410000 */
[----:B------:R-:W-:Y:S01]  /*d730*/  MOV R94, R68 ;  /* 0x00000044005e7202 */ /* 0x000fe20000000f00 */
[----:B------:R-:W-:Y:S01]  /*d740*/  FFMA.FTZ R26, R26, R6, -R63 ;  /* 0x000000061a1a7223 */ /* 0x000fe2000001083f */
[----:B------:R-:W-:Y:S01]  /*d750*/  F2FP.BF16.F32.PACK_AB R12, R59, R12 ;  /* 0x0000000c3b0c723e */ /* 0x000fe200000010ff */
[----:B------:R-:W1:Y:S01]  /*d760*/  MUFU.TANH R89, R89 ;  /* 0x0000005900597308 */ /* 0x000e620000002400 */
[----:B---3--:R-:W-:Y:S01]  /*d770*/  FADD.FTZ R4, R14, R4 ;  /* 0x000000040e047221 */ /* 0x008fe20000010000 */
[----:B0-----:R-:W-:Y:S01]  /*d780*/  FMUL.FTZ R55, R75, UR4 ;  /* 0x000000044b377c20 */ /* 0x001fe20008410000 */
[----:B------:R-:W-:-:S02]  /*d790*/  IMAD.MOV.U32 R75, RZ, RZ, R57 ;  /* 0x000000ffff4b7224 */ /* 0x000fc400078e0039 */
[----:B------:R-:W-:Y:S01]  /*d7a0*/  FMUL.FTZ R57, R87, UR4 ;  /* 0x0000000457397c20 */ /* 0x000fe20008410000 */
[----:B------:R-:W-:Y:S01]  /*d7b0*/  FMUL.FTZ R59, R102, UR4 ;  /* 0x00000004663b7c20 */ /* 0x000fe20008410000 */
[-CC-:B------:R-:W-:Y:S01]  /*d7c0*/  FFMA.FTZ R25, R25, R6.reuse, -R63.reuse ;  /* 0x0000000619197223 */ /* 0x180fe2000001083f */
[--C-:B------:R-:W-:Y:S01]  /*d7d0*/  FFMA.FTZ R9, R9, R6, -R63.reuse ;  /* 0x0000000609097223 */ /* 0x100fe2000001083f */
[----:B------:R-:W0:Y:S01]  /*d7e0*/  MUFU.TANH R72, R72 ;  /* 0x0000004800487308 */ /* 0x000e220000002400 */
[----:B----4-:R-:W-:Y:S01]  /*d7f0*/  FADD.FTZ R157, R13, R4 ;  /* 0x000000040d9d7221 */ /* 0x010fe20000010000 */
[----:B------:R-:W-:Y:S01]  /*d800*/  FMNMX.FTZ R4, R68, R3, !PT ;  /* 0x0000000344047209 */ /* 0x000fe20007810000 */
[----:B------:R-:W-:Y:S01]  /*d810*/  FMUL.FTZ R68, R99, UR4 ;  /* 0x0000000463447c20 */ /* 0x000fe20008410000 */
[----:B------:R-:W-:Y:S01]  /*d820*/  F2FP.BF16.F32.PACK_AB R14, R13, R14 ;  /* 0x0000000e0d0e723e */ /* 0x000fe200000010ff */
[--C-:B------:R-:W-:Y:S01]  /*d830*/  FFMA.FTZ R24, R24, R6, -R63.reuse ;  /* 0x0000000618187223 */ /* 0x100fe2000001083f */
[----:B------:R-:W-:Y:S01]  /*d840*/  FMNMX.FTZ R4, R101, R4, !PT ;  /* 0x0000000465047209 */ /* 0x000fe20007810000 */
[-CC-:B------:R-:W-:Y:S01]  /*d850*/  FFMA.FTZ R8, R8, R6.reuse, -R63.reuse ;  /* 0x0000000608087223 */ /* 0x180fe2000001083f */
[----:B------:R-:W3:Y:S01]  /*d860*/  MUFU.TANH R85, R85 ;  /* 0x0000005500557308 */ /* 0x000ee20000002400 */
[--C-:B------:R-:W-:Y:S01]  /*d870*/  FFMA.FTZ R21, R21, R6, -R63.reuse ;  /* 0x0000000615157223 */ /* 0x100fe2000001083f */
[----:B------:R-:W-:Y:S01]  /*d880*/  FMNMX.FTZ R4, R97, R4, !PT ;  /* 0x0000000461047209 */ /* 0x000fe20007810000 */
[-CC-:B------:R-:W-:Y:S01]  /*d890*/  FFMA.FTZ R34, R34, R6.reuse, -R63.reuse ;  /* 0x0000000622227223 */ /* 0x180fe2000001083f */
[-CC-:B------:R-:W-:Y:S01]  /*d8a0*/  FFMA.FTZ R20, R20, R6.reuse, -R63.reuse ;  /* 0x0000000614147223 */ /* 0x180fe2000001083f */
[--C-:B------:R-:W-:Y:S01]  /*d8b0*/  FFMA.FTZ R27, R27, R6, -R63.reuse ;  /* 0x000000061b1b7223 */ /* 0x100fe2000001083f */
[----:B------:R-:W-:Y:S01]  /*d8c0*/  FMNMX.FTZ R4, R104, R4, !PT ;  /* 0x0000000468047209 */ /* 0x000fe20007810000 */
[-CC-:B------:R-:W-:Y:S01]  /*d8d0*/  FFMA.FTZ R11, R11, R6.reuse, -R63.reuse ;  /* 0x000000060b0b7223 */ /* 0x180fe2000001083f */
[----:B------:R-:W4:Y:S01]  /*d8e0*/  MUFU.TANH R80, R80 ;  /* 0x0000005000507308 */ /* 0x000f220000002400 */
        /* <DEDUP_REMOVED lines=32> */
[----:B------:R-:W-:Y:S01]  /*daf0*/  FFMA.FTZ R112, R65, R6, -R63 ;  /* 0x0000000641707223 */ /* 0x000fe2000001083f */
[----:B------:R-:W-:Y:S01]  /*db00*/  FMNMX.FTZ R13, R83, R4, !PT ;  /* 0x00000004530d7209 */ /* 0x000fe20007810000 */
[----:B------:R-:W-:Y:S01]  /*db10*/  FMUL.FTZ R63, R103, UR4 ;  /* 0x00000004673f7c20 */ /* 0x000fe20008410000 */
[----:B------:R-:W-:Y:S01]  /*db20*/  FMUL.FTZ R58, R106, UR4 ;  /* 0x000000046a3a7c20 */ /* 0x000fe20008410000 */
[----:B------:R-:W-:Y:S01]  /*db30*/  IMAD.MOV.U32 R91, RZ, RZ, R101 ;  /* 0x000000ffff5b7224 */ /* 0x000fe200078e0065 */
[----:B------:R-:W-:Y:S01]  /*db40*/  FMNMX.FTZ R13, R82, R13, !PT ;  /* 0x0000000d520d7209 */ /* 0x000fe20007810000 */
[----:B------:R-:W-:Y:S01]  /*db50*/  FMUL.FTZ R101, R107, UR4 ;  /* 0x000000046b657c20 */ /* 0x000fe20008410000 */
[----:B------:R-:W4:Y:S01]  /*db60*/  MUFU.TANH R55, R55 ;  /* 0x0000003700377308 */ /* 0x000f220000002400 */
[----:B------:R-:W-:Y:S01]  /*db70*/  FMUL.FTZ R102, R110, UR4 ;  /* 0x000000046e667c20 */ /* 0x000fe20008410000 */
[----:B------:R-:W-:Y:S01]  /*db80*/  FMNMX.FTZ R13, R88, R13, !PT ;  /* 0x0000000d580d7209 */ /* 0x000fe20007810000 */
[----:B------:R-:W-:Y:S01]  /*db90*/  FMUL.FTZ R103, R111, UR4 ;  /* 0x000000046f677c20 */ /* 0x000fe20008410000 */
[----:B------:R-:W-:-:S02]  /*dba0*/  IMAD.MOV.U32 R87, RZ, RZ, R62 ;  /* 0x000000ffff577224 */ /* 0x000fc400078e003e */
[----:B------:R-:W-:Y:S01]  /*dbb0*/  FMUL.FTZ R62, R114, UR4 ;  /* 0x00000004723e7c20 */ /* 0x000fe20008410000 */
[----:B-1----:R-:W-:Y:S01]  /*dbc0*/  FMNMX.FTZ R13, R89, R13, !PT ;  /* 0x0000000d590d7209 */ /* 0x002fe20007810000 */
[----:B------:R-:W-:Y:S01]  /*dbd0*/  FMUL.FTZ R64, R115, UR4 ;  /* 0x0000000473407c20 */ /* 0x000fe20008410000 */
[----:B------:R-:W1:Y:S01]  /*dbe0*/  MUFU.TANH R74, R74 ;  /* 0x0000004a004a7308 */ /* 0x000e620000002400 */
[----:B------:R-:W-:Y:S01]  /*dbf0*/  FMUL.FTZ R65, R118, UR4 ;  /* 0x0000000476417c20 */ /* 0x000fe20008410000 */
[----:B0-----:R-:W-:-:S04]  /*dc00*/  FMNMX.FTZ R13, R72, R13, !PT ;  /* 0x0000000d480d7209 */ /* 0x001fc80007810000 */
[----:B------:R-:W-:Y:S02]  /*dc10*/  FMNMX.FTZ R13, R79, R13, !PT ;  /* 0x0000000d4f0d7209 */ /* 0x000fe40007810000 */
[----:B------:R-:W0:Y:S02]  /*dc20*/  MUFU.TANH R78, R78 ;  /* 0x0000004e004e7308 */ /* 0x000e240000002400 */
[----:B------:R-:W-:-:S04]  /*dc30*/  FMNMX.FTZ R13, R75, R13, !PT ;  /* 0x0000000d4b0d7209 */ /* 0x000fc80007810000 */
[----:B---3--:R-:W-:Y:S02]  /*dc40*/  FMNMX.FTZ R13, R85, R13, !PT ;  /* 0x0000000d550d7209 */ /* 0x008fe40007810000 */
[----:B------:R-:W3:Y:S02]  /*dc50*/  MUFU.TANH R70, R70 ;  /* 0x0000004600467308 */ /* 0x000ee40000002400 */
[----:B----4-:R-:W-:-:S04]  /*dc60*/  FMNMX.FTZ R13, R80, R13, !PT ;  /* 0x0000000d500d7209 */ /* 0x010fc80007810000 */
[----:B------:R-:W-:Y:S02]  /*dc70*/  FMNMX.FTZ R13, R84, R13, !PT ;  /* 0x0000000d540d7209 */ /* 0x000fe40007810000 */
[----:B------:R-:W4:Y:S02]  /*dc80*/  MUFU.TANH R69, R69 ;  /* 0x0000004500457308 */ /* 0x000f240000002400 */
[----:B------:R-:W-:-:S04]  /*dc90*/  FMNMX.FTZ R13, R116, R13, !PT ;  /* 0x0000000d740d7209 */ /* 0x000fc80007810000 */
[----:B------:R-:W-:Y:S02]  /*dca0*/  FMNMX.FTZ R13, R100, R13, !PT ;  /* 0x0000000d640d7209 */ /* 0x000fe40007810000 */
[----:B------:R-:W4:Y:S02]  /*dcb0*/  MUFU.TANH R61, R61 ;  /* 0x0000003d003d7308 */ /* 0x000f240000002400 */
[----:B------:R-:W-:-:S04]  /*dcc0*/  FMNMX.FTZ R13, R81, R13, !PT ;  /* 0x0000000d510d7209 */ /* 0x000fc80007810000 */
[----:B------:R-:W-:Y:S02]  /*dcd0*/  FMNMX.FTZ R13, R55, R13, !PT ;  /* 0x0000000d370d7209 */ /* 0x000fe40007810000 */
[----:B------:R-:W4:Y:S02]  /*dce0*/  MUFU.TANH R57, R57 ;  /* 0x0000003900397308 */ /* 0x000f240000002400 */
[----:B-1----:R-:W-:-:S04]  /*dcf0*/  FMNMX.FTZ R13, R74, R13, !PT ;  /* 0x0000000d4a0d7209 */ /* 0x002fc80007810000 */
[----:B0-----:R-:W-:Y:S02]  /*dd00*/  FMNMX.FTZ R13, R78, R13, !PT ;  /* 0x0000000d4e0d7209 */ /* 0x001fe40007810000 */
[----:B------:R0:W1:Y:S02]  /*dd10*/  MUFU.TANH R4, R90 ;  /* 0x0000005a00047308 */ /* 0x0000640000002400 */
[----:B---3--:R-:W-:-:S04]  /*dd20*/  FMNMX.FTZ R13, R70, R13, !PT ;  /* 0x0000000d460d7209 */ /* 0x008fc80007810000 */
[----:B----4-:R-:W-:Y:S02]  /*dd30*/  FMNMX.FTZ R13, R69, R13, !PT ;  /* 0x0000000d450d7209 */ /* 0x010fe40007810000 */
[----:B------:R-:W3:Y:S01]  /*dd40*/  MUFU.TANH R56, R56 ;  /* 0x0000003800387308 */ /* 0x000ee20000002400 */
[----:B0-----:R-:W-:Y:S01]  /*dd50*/  IMAD.MOV.U32 R90, RZ, RZ, R104 ;  /* 0x000000ffff5a7224 */ /* 0x001fe200078e0068 */
[----:B------:R-:W-:Y:S01]  /*dd60*/  FMNMX.FTZ R13, R61, R13, !PT ;  /* 0x0000000d3d0d7209 */ /* 0x000fe20007810000 */
[----:B------:R-:W-:-:S03]  /*dd70*/  FMUL.FTZ R104, R119, UR4 ;  /* 0x0000000477687c20 */ /* 0x000fc60008410000 */
[----:B------:R-:W-:Y:S02]  /*dd80*/  FMNMX.FTZ R13, R57, R13, !PT ;  /* 0x0000000d390d7209 */ /* 0x000fe40007810000 */
[----:B------:R-:W0:Y:S02]  /*dd90*/  MUFU.TANH R66, R66 ;  /* 0x0000004200427308 */ /* 0x000e240000002400 */
[----:B-1----:R-:W-:-:S06]  /*dda0*/  FMNMX.FTZ R13, R4, R13, !PT ;  /* 0x0000000d040d7209 */ /* 0x002fcc0007810000 */
        /* <DEDUP_REMOVED lines=25> */
[----:B---3--:R-:W-:-:S04]  /*df40*/  FMNMX.FTZ R13, R64, R13, !PT ;  /* 0x0000000d400d7209 */ /* 0x008fc80007810000 */
[----:B0-----:R-:W-:-:S04]  /*df50*/  FMNMX.FTZ R13, R65, R13, !PT ;  /* 0x0000000d410d7209 */ /* 0x001fc80007810000 */
[----:B-1----:R-:W-:-:S05]  /*df60*/  FMNMX.FTZ R13, R104, R13, !PT ;  /* 0x0000000d680d7209 */ /* 0x002fca0007810000 */
[----:B------:R-:W0:Y:S02]  /*df70*/  SHFL.BFLY PT, R15, R13, 0x2, 0x1f ;  /* 0x0c401f000d0f7f89 */ /* 0x000e2400000e0000 */
[----:B0-----:R-:W-:-:S05]  /*df80*/  FMNMX.FTZ R15, R13, R15, !PT ;  /* 0x0000000f0d0f7209 */ /* 0x001fca0007810000 */
[----:B------:R-:W0:Y:S02]  /*df90*/  SHFL.BFLY PT, R54, R15, 0x1, 0x1f ;  /* 0x0c201f000f367f89 */ /* 0x000e2400000e0000 */
[----:B0-----:R-:W-:-:S05]  /*dfa0*/  FMNMX.FTZ R54, R15, R54, !PT ;  /* 0x000000360f367209 */ /* 0x001fca0007810000 */
[----:B------:R-:W-:-:S04]  /*dfb0*/  FMUL.FTZ R99, R54, R6 ;  /* 0x0000000636637220 */ /* 0x000fc80000410000 */
[-CC-:B------:R-:W-:Y:S01]  /*dfc0*/  FFMA.FTZ R107, R62, R6.reuse, -R99.reuse ;  /* 0x000000063e6b7223 */ /* 0x180fe20000010863 */
[----:B------:R-:W-:Y:S02]  /*dfd0*/  VIADD R62, R2, 0x400 ;  /* 0x00000400023e7836 */ /* 0x000fe40000000000 */
[-CC-:B------:R-:W-:Y:S01]  /*dfe0*/  FFMA.FTZ R106, R64, R6.reuse, -R99.reuse ;  /* 0x00000006406a7223 */ /* 0x180fe20000010863 */
[-CC-:B------:R-:W-:Y:S01]  /*dff0*/  FFMA.FTZ R13, R91, R6.reuse, -R99.reuse ;  /* 0x000000065b0d7223 */ /* 0x180fe20000010863 */
[-CC-:B------:R-:W-:Y:S01]  /*e000*/  FFMA.FTZ R91, R86, R6.reuse, -R99.reuse ;  /* 0x00000006565b7223 */ /* 0x180fe20000010863 */
[-CC-:B------:R-:W-:Y:S01]  /*e010*/  FFMA.FTZ R86, R79, R6.reuse, -R99.reuse ;  /* 0x000000064f567223 */ /* 0x180fe20000010863 */
[----:B------:R-:W-:Y:S01]  /*e020*/  SHF.R.U32.HI R62, RZ, 0x4, R62 ;  /* 0x00000004ff3e7819 */ /* 0x000fe2000001163e */
[----:B------:R-:W-:Y:S01]  /*e030*/  WARPGROUP.ARRIVE ;  /* 0x00000000000079c5 */ /* 0x000fe20000000000 */
[----:B------:R-:W-:Y:S01]  /*e040*/  UMOV UR5, 0x40000040 ;  /* 0x4000004000057882 */ /* 0x000fe20000000000 */
[-CC-:B------:R-:W-:Y:S01]  /*e050*/  FFMA.FTZ R111, R65, R6.reuse, -R99.reuse ;  /* 0x00000006416f7223 */ /* 0x180fe20000010863 */
[----:B------:R-:W-:Y:S01]  /*e060*/  LOP3.LUT R62, R62, 0x3fff, RZ, 0xc0, !PT ;  /* 0x00003fff3e3e7812 */ /* 0x000fe200078ec0ff */
[----:B------:R-:W-:Y:S01]  /*e070*/  UMOV UR9, 0x40000040 ;  /* 0x4000004000097882 */ /* 0x000fe20000000000 */
[----:B------:R-:W-:Y:S01]  /*e080*/  UMOV UR13, 0x40000040 ;  /* 0x40000040000d7882 */ /* 0x000fe20000000000 */
[----:B------:R-:W-:Y:S01]  /*e090*/  UMOV UR17, 0x40000040 ;  /* 0x4000004000117882 */ /* 0x000fe20000000000 */
[----:B------:R-:W-:Y:S01]  /*e0a0*/  UMOV UR21, 0x40000040 ;  /* 0x4000004000157882 */ /* 0x000fe20000000000 */
[----:B------:R-:W-:Y:S01]  /*e0b0*/  IMAD R62, R0, 0x600, R62 ;  /* 0x00000600003e7824 */ /* 0x000fe200078e023e */
[----:B------:R-:W-:Y:S01]  /*e0c0*/  UMOV UR25, 0x40000040 ;  /* 0x4000004000197882 */ /* 0x000fe20000000000 */
[----:B------:R-:W-:Y:S01]  /*e0d0*/  UMOV UR29, 0x40000040 ;  /* 0x40000040001d7882 */ /* 0x000fe20000000000 */
[----:B------:R-:W-:Y:S01]  /*e0e0*/  UMOV UR33, 0x40000040 ;  /* 0x4000004000217882 */ /* 0x000fe20000000000 */
[----:B------:R-:W-:Y:S01]  /*e0f0*/  VIADD R64, R62, 0x80 ;  /* 0x000000803e407836 */ /* 0x000fe20000000000 */
[----:B------:R-:W-:Y:S01]  /*e100*/  UMOV UR41, 0x40000040 ;  /* 0x4000004000297882 */ /* 0x000fe20000000000 */
[-CC-:B------:R-:W-:Y:S01]  /*e110*/  FFMA.FTZ R15, R90, R6.reuse, -R99.reuse ;  /* 0x000000065a0f7223 */ /* 0x180fe20000010863 */
[----:B------:R-:W-:Y:S01]  /*e120*/  R2UR UR6, R62 ;  /* 0x000000003e0672ca */ /* 0x000fe200000e0000 */
[----:B------:R-:W-:Y:S01]  /*e130*/  FFMA.FTZ R79, R55, R6, -R99 ;  /* 0x00000006374f7223 */ /* 0x000fe20000010863 */
[----:B------:R-:W-:Y:S01]  /*e140*/  R2UR UR10, R64 ;  /* 0x00000000400a72ca */ /* 0x000fe200000e0000 */
[----:B------:R-:W-:-:S02]  /*e150*/  VIADD R64, R62, 0x100 ;  /* 0x000001003e407836 */ /* 0x000fc40000000000 */
[-CC-:B------:R-:W-:Y:S01]  /*e160*/  FFMA.FTZ R90, R82, R6.reuse, -R99.reuse ;  /* 0x00000006525a7223 */ /* 0x180fe20000010863 */
[-CC-:B------:R-:W-:Y:S01]  /*e170*/  FFMA.FTZ R55, R63, R6.reuse, -R99.reuse ;  /* 0x000000063f377223 */ /* 0x180fe20000010863 */
[----:B------:R-:W-:Y:S01]  /*e180*/  UMOV UR45, 0x40000040 ;  /* 0x40000040002d7882 */ /* 0x000fe20000000000 */
[----:B------:R-:W-:Y:S01]  /*e190*/  UMOV UR49, 0x40000040 ;  /* 0x4000004000317882 */ /* 0x000fe20000000000 */
[----:B------:R-:W-:Y:S01]  /*e1a0*/  R2UR UR14, R64 ;  /* 0x00000000400e72ca */ /* 0x000fe200000e0000 */
[----:B------:R-:W-:Y:S02]  /*e1b0*/  VIADD R64, R62, 0x180 ;  /* 0x000001803e407836 */ /* 0x000fe40000000000 */
[-C--:B------:R-:W-:Y:S01]  /*e1c0*/  FFMA.FTZ R82, R75, R6.reuse, -R99 ;  /* 0x000000064b527223 */ /* 0x080fe20000010863 */
[----:B------:R-:W-:Y:S01]  /*e1d0*/  UMOV UR53, 0x40000040 ;  /* 0x4000004000357882 */ /* 0x000fe20000000000 */
[----:B------:R-:W-:Y:S01]  /*e1e0*/  FADD.FTZ R3, -R54, R3 ;  /* 0x0000000336037221 */ /* 0x000fe20000010100 */
[----:B------:R-:W-:Y:S01]  /*e1f0*/  FFMA.FTZ R95, R94, R6, -R99 ;  /* 0x000000065e5f7223 */ /* 0x000fe20000010863 */
[----:B------:R-:W-:Y:S01]  /*e200*/  R2UR UR18, R64 ;  /* 0x00000000401272ca */ /* 0x000fe200000e0000 */
[----:B------:R-:W-:-:S02]  /*e210*/  VIADD R64, R62, 0x200 ;  /* 0x000002003e407836 */ /* 0x000fc40000000000 */
[-CC-:B------:R-:W-:Y:S01]  /*e220*/  FFMA.FTZ R97, R97, R6.reuse, -R99.reuse ;  /* 0x0000000661617223 */ /* 0x180fe20000010863 */
[----:B------:R-:W-:Y:S01]  /*e230*/  IMAD.MOV.U32 R63, RZ, RZ, 0x40000040 ;  /* 0x40000040ff3f7424 */ /* 0x000fe200078e00ff */
[----:B------:R-:W0:Y:S01]  /*e240*/  MUFU.EX2 R26, R26 ;  /* 0x0000001a001a7308 */ /* 0x000e220000000800 */
[----:B------:R-:W-:Y:S01]  /*e250*/  IMAD.MOV.U32 R65, RZ, RZ, 0x40000040 ;  /* 0x40000040ff417424 */ /* 0x000fe200078e00ff */
[----:B------:R-:W-:Y:S01]  /*e260*/  R2UR UR22, R64 ;  /* 0x00000000401672ca */ /* 0x000fe200000e0000 */
[----:B------:R-:W-:Y:S02]  /*e270*/  VIADD R64, R62, 0x280 ;  /* 0x000002803e407836 */ /* 0x000fe40000000000 */
[-CC-:B------:R-:W-:Y:S01]  /*e280*/  FFMA.FTZ R75, R116, R6.reuse, -R99.reuse ;  /* 0x00000006744b7223 */ /* 0x180fe20000010863 */
[-C--:B------:R-:W-:Y:S01]  /*e290*/  FMUL.FTZ R3, R3, R6.reuse ;  /* 0x0000000603037220 */ /* 0x080fe20000410000 */
[-CC-:B------:R-:W-:Y:S01]  /*e2a0*/  FFMA.FTZ R71, R71, R6.reuse, -R99.reuse ;  /* 0x0000000647477223 */ /* 0x180fe20000010863 */
[-CC-:B------:R-:W-:Y:S01]  /*e2b0*/  FFMA.FTZ R94, R87, R6.reuse, -R99.reuse ;  /* 0x00000006575e7223 */ /* 0x180fe20000010863 */
[----:B------:R-:W-:Y:S01]  /*e2c0*/  R2UR UR26, R64 ;  /* 0x00000000401a72ca */ /* 0x000fe200000e0000 */
[----:B------:R-:W-:Y:S01]  /*e2d0*/  MUFU.EX2 R95, R95 ;  /* 0x0000005f005f7308 */ /* 0x000fe20000000800 */
[----:B------:R-:W-:Y:S01]  /*e2e0*/  IADD3 R64, R62, 0x300, RZ ;  /* 0x000003003e407810 */ /* 0x000fe20007ffe0ff */
[-CC-:B------:R-:W-:Y:S01]  /*e2f0*/  FFMA.FTZ R76, R76, R6.reuse, -R99.reuse ;  /* 0x000000064c4c7223 */ /* 0x180fe20000010863 */
[----:B------:R-:W-:Y:S01]  /*e300*/  R2UR UR7, R63 ;  /* 0x000000003f0772ca */ /* 0x000fe200000e0000 */
[-CC-:B------:R-:W-:Y:S01]  /*e310*/  FFMA.FTZ R93, R93, R6.reuse, -R99.reuse ;  /* 0x000000065d5d7223 */ /* 0x180fe20000010863 */
[----:B------:R-:W-:Y:S01]  /*e320*/  R2UR UR30, R64 ;  /* 0x00000000401e72ca */ /* 0x000fe200000e0000 */
[----:B------:R-:W-:Y:S01]  /*e330*/  VIADD R64, R62, 0x380 ;  /* 0x000003803e407836 */ /* 0x000fe20000000000 */
[C---:B------:R-:W-:Y:S01]  /*e340*/  R2UR UR11, R65.reuse ;  /* 0x00000000410b72ca */ /* 0x040fe200000e0000 */
[----:B------:R-:W-:Y:S01]  /*e350*/  MUFU.EX2 R9, R9 ;  /* 0x0000000900097308 */ /* 0x000fe20000000800 */
[----:B------:R-:W-:Y:S01]  /*e360*/  R2UR UR15, R65 ;  /* 0x00000000410f72ca */ /* 0x000fe200000e0000 */
[-CC-:B------:R-:W-:Y:S01]  /*e370*/  FFMA.FTZ R77, R77, R6.reuse, -R99.reuse ;  /* 0x000000064d4d7223 */ /* 0x180fe20000010863 */
[----:B------:R-:W-:Y:S01]  /*e380*/  R2UR UR34, R64 ;  /* 0x00000000402272ca */ /* 0x000fe200000e0000 */
[----:B------:R-:W-:Y:S01]  /*e390*/  VIADD R64, R62, 0x400 ;  /* 0x000004003e407836 */ /* 0x000fe20000000000 */
[C---:B------:R-:W-:Y:S01]  /*e3a0*/  R2UR UR19, R65.reuse ;  /* 0x00000000411372ca */ /* 0x040fe200000e0000 */
[-CC-:B------:R-:W-:Y:S01]  /*e3b0*/  FFMA.FTZ R92, R92, R6.reuse, -R99.reuse ;  /* 0x000000065c5c7223 */ /* 0x180fe20000010863 */
[C---:B------:R-:W-:Y:S01]  /*e3c0*/  R2UR UR23, R65.reuse ;  /* 0x00000000411772ca */ /* 0x040fe200000e0000 */
[----:B------:R-:W-:Y:S01]  /*e3d0*/  MUFU.EX2 R8, R8 ;  /* 0x0000000800087308 */ /* 0x000fe20000000800 */
[----:B------:R-:W-:Y:S01]  /*e3e0*/  R2UR UR42, R64 ;  /* 0x00000000402a72ca */ /* 0x000fe200000e0000 */
[----:B------:R-:W-:Y:S01]  /*e3f0*/  VIADD R64, R62, 0x480 ;  /* 0x000004803e407836 */ /* 0x000fe20000000000 */
[----:B------:R-:W-:Y:S01]  /*e400*/  R2UR UR27, R65 ;  /* 0x00000000411b72ca */ /* 0x000fe200000e0000 */
[-CC-:B------:R-:W-:Y:S01]  /*e410*/  FFMA.FTZ R73, R73, R6.reuse, -R99.reuse ;  /* 0x0000000649497223 */ /* 0x180fe20000010863 */
[C---:B------:R-:W-:Y:S01]  /*e420*/  R2UR UR31, R65.reuse ;  /* 0x00000000411f72ca */ /* 0x040fe200000e0000 */
[-CC-:B------:R-:W-:Y:S01]  /*e430*/  FFMA.FTZ R88, R88, R6.reuse, -R99.reuse ;  /* 0x0000000658587223 */ /* 0x180fe20000010863 */
[----:B------:R-:W-:Y:S01]  /*e440*/  R2UR UR46, R64 ;  /* 0x00000000402e72ca */ /* 0x000fe200000e0000 */
[C---:B------:R-:W-:Y:S01]  /*e450*/  VIADD R64, R62.reuse, 0x500 ;  /* 0x000005003e407836 */ /* 0x040fe20000000000 */
[C---:B------:R-:W-:Y:S01]  /*e460*/  R2UR UR35, R65.reuse ;  /* 0x00000000412372ca */ /* 0x040fe200000e0000 */
[----:B------:R-:W-:Y:S01]  /*e470*/  VIADD R62, R62, 0x580 ;  /* 0x000005803e3e7836 */ /* 0x000fe20000000000 */
[----:B------:R-:W-:Y:S01]  /*e480*/  R2UR UR43, R65 ;  /* 0x00000000412b72ca */ /* 0x000fe200000e0000 */
[----:B------:R-:W-:Y:S01]  /*e490*/  MUFU.EX2 R21, R21 ;  /* 0x0000001500157308 */ /* 0x000fe20000000800 */
[----:B------:R-:W-:Y:S01]  /*e4a0*/  R2UR UR55, R63 ;  /* 0x000000003f3772ca */ /* 0x000fe200000e0000 */
[----:B------:R-:W-:Y:S01]  /*e4b0*/  FFMA.FTZ R89, R89, R6, -R99 ;  /* 0x0000000659597223 */ /* 0x000fe20000010863 */
[----:B------:R-:W-:Y:S01]  /*e4c0*/  R2UR UR54, R62 ;  /* 0x000000003e3672ca */ /* 0x000fe200000e0000 */
[----:B--2---:R-:W-:Y:S01]  /*e4d0*/  IMAD R62, R98, 0x2000, R2 ;  /* 0x00002000623e7824 */ /* 0x004fe200078e0202 */
[----:B------:R-:W2:Y:S01]  /*e4e0*/  LDL.LU R63, [R1+0x14] ;  /* 0x00001400013f7983 */ /* 0x000ea20000300800 */
[----:B------:R-:W-:-:S02]  /*e4f0*/  R2UR UR47, R65 ;  /* 0x00000000412f72ca */ /* 0x000fc400000e0000 */
[----:B------:R-:W-:Y:S01]  /*e500*/  MUFU.EX2 R34, R34 ;  /* 0x0000002200227308 */ /* 0x000fe20000000800 */
[----:B------:R-:W-:Y:S01]  /*e510*/  R2UR UR4, R62 ;  /* 0x000000003e0472ca */ /* 0x000fe200000e0000 */
[----:B------:R-:W3:Y:S01]  /*e520*/  LDL R116, [R1+0x1c] ;  /* 0x00001c0001747983 */ /* 0x000ee20000100800 */
[----:B------:R-:W-:-:S05]  /*e530*/  R2UR UR51, R65 ;  /* 0x00000000413372ca */ /* 0x000fca00000e0000 */
[----:B------:R-:W-:Y:S01]  /*e540*/  MUFU.EX2 R20, R20 ;  /* 0x0000001400147308 */ /* 0x000fe20000000800 */
[----:B------:R-:W4:Y:S07]  /*e550*/  LDL R118, [R1+0x80] ;  /* 0x0000800001767983 */ /* 0x000f2e0000100800 */
[----:B------:R-:W-:Y:S01]  /*e560*/  MUFU.EX2 R27, R27 ;  /* 0x0000001b001b7308 */ /* 0x000fe20000000800 */
[----:B------:R-:W-:Y:S01]  /*e570*/  UIADD3 UR4, UR4, 0x1e800, URZ ;  /* 0x0001e80004047890 */ /* 0x000fe2000fffe03f */
[----:B------:R-:W4:Y:S06]  /*e580*/  LDL R115, [R1+0x24] ;  /* 0x0000240001737983 */ /* 0x000f2c0000100800 */
[----:B------:R-:W-:Y:S01]  /*e590*/  MUFU.EX2 R11, R11 ;  /* 0x0000000b000b7308 */ /* 0x000fe20000000800 */
[----:B------:R-:W-:Y:S01]  /*e5a0*/  USHF.R.U32.HI UR4, URZ, 0x4, UR4 ;  /* 0x000000043f047899 */ /* 0x000fe20008011604 */
[----:B------:R-:W4:Y:S06]  /*e5b0*/  LDL R114, [R1+0x20] ;  /* 0x0000200001727983 */ /* 0x000f2c0000100800 */
[----:B------:R-:W-:Y:S01]  /*e5c0*/  MUFU.EX2 R37, R37 ;  /* 0x0000002500257308 */ /* 0x000fe20000000800 */
[----:B------:R-:W-:-:S07]  /*e5d0*/  ULOP3.LUT UR4, UR4, 0x3fff, URZ, 0xc0, !UPT ;  /* 0x00003fff04047892 */ /* 0x000fce000f8ec03f */
[----:B------:R-:W-:Y:S01]  /*e5e0*/  MUFU.EX2 R10, R10 ;  /* 0x0000000a000a7308 */ /* 0x000fe20000000800 */
[----:B------:R-:W-:-:S07]  /*e5f0*/  ULOP3.LUT UR4, UR4, 0x10000, URZ, 0xfc, !UPT ;  /* 0x0001000004047892 */ /* 0x000fce000f8efc3f */
[----:B------:R-:W-:Y:S08]  /*e600*/  MUFU.EX2 R53, R53 ;  /* 0x0000003500357308 */ /* 0x000ff00000000800 */
[----:B------:R-:W-:Y:S01]  /*e610*/  MUFU.EX2 R49, R49 ;  /* 0x0000003100317308 */ /* 0x000fe20000000800 */
[----:B------:R-:W-:Y:S01]  /*e620*/  HGMMA.64x64x16.F32.BF16 R120, gdesc[UR4].tnspB, R120, gsb0 ;  /* 0x40e00000047879f0 */ /* 0x000fe20008001878 */
[----:B------:R-:W-:-:S06]  /*e630*/  UIADD3 UR8, UR4, 0x2, URZ ;  /* 0x0000000204087890 */ /* 0x000fcc000fffe03f */
[----:B------:R-:W-:Y:S01]  /*e640*/  MUFU.EX2 R52, R52 ;  /* 0x0000003400347308 */ /* 0x000fe20000000800 */
[-CC-:B------:R-:W-:Y:S01]  /*e650*/  FFMA.FTZ R85, R85, R6.reuse, -R99.reuse ;  /* 0x0000000655557223 */ /* 0x180fe20000010863 */
[----:B------:R-:W-:-:S06]  /*e660*/  FFMA.FTZ R72, R72, R6, -R99 ;  /* 0x0000000648487223 */ /* 0x000fcc0000010863 */
[----:B------:R-:W-:Y:S08]  /*e670*/  MUFU.EX2 R13, R13 ;  /* 0x0000000d000d7308 */ /* 0x000ff00000000800 */
[----:B------:R-:W-:Y:S08]  /*e680*/  MUFU.EX2 R97, R97 ;  /* 0x0000006100617308 */ /* 0x000ff00000000800 */
[----:B------:R-:W-:Y:S01]  /*e690*/  MUFU.EX2 R110, R15 ;  /* 0x0000000f006e7308 */ /* 0x000fe20000000800 */
[----:B0-----:R-:W-:Y:S01]  /*e6a0*/  FADD.FTZ R157, R26, R157 ;  /* 0x0000009d1a9d7221 */ /* 0x001fe20000010000 */
[----:B------:R-:W-:Y:S01]  /*e6b0*/  FFMA.FTZ R87, R83, R6, -R99 ;  /* 0x0000000653577223 */ /* 0x000fe20000010863 */
[----:B------:R-:W-:-:S02]  /*e6c0*/  WARPGROUP.DEPBAR.LE gsb0, 0x0 ;  /* 0x00008000000079c5 */ /* 0x000fc40000010000 */
[----:B------:R-:W-:-:S06]  /*e6d0*/  WARPGROUP.ARRIVE ;  /* 0x00000000000079c5 */ /* 0x000fcc0000000000 */
[----:B------:R-:W-:Y:S01]  /*e6e0*/  HGMMA.64x64x16.F32.BF16 R120, gdesc[UR8].tnspB, R120, gsb0 ;  /* 0x40e00000087879f0 */ /* 0x000fe20008001878 */
[----:B------:R-:W-:Y:S02]  /*e6f0*/  UIADD3 UR12, UR4, 0x4, URZ ;  /* 0x00000004040c7890 */ /* 0x000fe4000fffe03f */
[----:B------:R-:W-:Y:S02]  /*e700*/  WARPGROUP.DEPBAR.LE gsb0, 0x0 ;  /* 0x00008000000079c5 */ /* 0x000fe40000010000 */
        /* <DEDUP_REMOVED lines=30> */
[----:B------:R-:W-:Y:S01]  /*e8f0*/  R2UR UR50, R64 ;  /* 0x00000000403272ca */ /* 0x000fe200000e0000 */
[----:B------:R-:W-:Y:S01]  /*e900*/  UIADD3 UR48, UR4, 0xc04, URZ ;  /* 0x00000c0404307890 */ /* 0x000fe2000fffe03f */
[----:B------:R-:W-:Y:S02]  /*e910*/  WARPGROUP.DEPBAR.LE gsb0, 0x0 ;  /* 0x00008000000079c5 */ /* 0x000fe40000010000 */
[----:B------:R-:W-:-:S09]  /*e920*/  WARPGROUP.ARRIVE ;  /* 0x00000000000079c5 */ /* 0x000fd20000000000 */
[----:B------:R-:W-:Y:S01]  /*e930*/  HGMMA.64x64x16.F32.BF16 R120, gdesc[UR48].tnspB, R120, gsb0 ;  /* 0x40e00000307879f0 */ /* 0x000fe20008001878 */
[----:B------:R-:W-:Y:S02]  /*e940*/  UIADD3 UR52, UR4, 0xc06, URZ ;  /* 0x00000c0604347890 */ /* 0x000fe4000fffe03f */
[----:B------:R-:W0:Y:S01]  /*e950*/  S2R R98, SR_TID.X ;  /* 0x0000000000627919 */ /* 0x000e220000002100 */
[----:B------:R-:W2:Y:S01]  /*e960*/  MUFU.EX2 R3, R3 ;  /* 0x0000000300037308 */ /* 0x000ea20000000800 */
[----:B------:R-:W-:Y:S02]  /*e970*/  WARPGROUP.DEPBAR.LE gsb0, 0x0 ;  /* 0x00008000000079c5 */ /* 0x000fe40000010000 */
[----:B------:R-:W-:-:S06]  /*e980*/  WARPGROUP.ARRIVE ;  /* 0x00000000000079c5 */ /* 0x000fcc0000000000 */
[----:B------:R-:W-:Y:S01]  /*e990*/  HGMMA.64x64x16.F32.BF16 R120, gdesc[UR52].tnspB, R120, gsb0 ;  /* 0x40e00000347879f0 */ /* 0x000fe20008001878 */
[----:B0-----:R-:W-:Y:S02]  /*e9a0*/  SHF.R.U32.HI R64, RZ, 0x7, R98 ;  /* 0x00000007ff407819 */ /* 0x001fe40000011662 */
[----:B------:R-:W-:-:S03]  /*e9b0*/  ISETP.GE.U32.AND P2, PT, R98, 0x180, PT ;  /* 0x000001806200780c */ /* 0x000fc60003f46070 */
[----:B------:R-:W-:Y:S02]  /*e9c0*/  VIADD R62, R64, 0x9 ;  /* 0x00000009403e7836 */ /* 0x000fe40000000000 */
[----:B--2---:R-:W-:-:S03]  /*e9d0*/  FFMA.FTZ R15, R3, R63, R95 ;  /* 0x0000003f030f7223 */ /* 0x004fc6000001005f */
[----:B------:R-:W-:Y:S02]  /*e9e0*/  SEL R62, R62, 0x9, !P2 ;  /* 0x000000093e3e7807 */ /* 0x000fe40005000000 */
[----:B------:R-:W-:Y:S01]  /*e9f0*/  @!P1 LEA R63, R152, R2, 0x3 ;  /* 0x00000002983f9211 */ /* 0x000fe200078e18ff */
[----:B------:R-:W-:-:S04]  /*ea00*/  FADD.FTZ R15, R13, R15 ;  /* 0x0000000f0d0f7221 */ /* 0x000fc80000010000 */
[----:B------:R-:W-:Y:S01]  /*ea10*/  @!P1 VIADD R63, R63, 0x30840 ;  /* 0x000308403f3f9836 */ /* 0x000fe20000000000 */
[----:B------:R-:W-:-:S04]  /*ea20*/  F2FP.BF16.F32.PACK_AB R13, R13, R95 ;  /* 0x0000005f0d0d723e */ /* 0x000fc800000010ff */
[----:B------:R-:W-:Y:S01]  /*ea30*/  @!P1 PRMT R63, RZ, 0x654, R63 ;  /* 0x00000654ff3f9816 */ /* 0x000fe2000000003f */
[----:B------:R-:W-:Y:S01]  /*ea40*/  MUFU.EX2 R94, R94 ;  /* 0x0000005e005e7308 */ /* 0x000fe20000000800 */
[----:B------:R-:W-:Y:S02]  /*ea50*/  WARPGROUP.DEPBAR.LE gsb0, 0x0 ;  /* 0x00008000000079c5 */ /* 0x000fe40000010000 */
[----:B------:R0:W-:Y:S06]  /*ea60*/  BAR.ARV R62, 0x100 ;  /* 0x0004003e0000751d */ /* 0x0001ec0000002000 */
[----:B------:R1:W-:Y:S01]  /*ea70*/  @!P1 SYNCS.ARRIVE.TRANS64.RED.A1T0 RZ, [R63+URZ], RZ ;  /* 0x000000ff3fff99a7 */ /* 0x0003e2000810043f */
[----:B0-----:R-:W-:-:S04]  /*ea80*/  @!P1 IMAD R62, R0, 0x8, R2 ;  /* 0x00000008003e9824 */ /* 0x001fc800078e0202 */
[----:B------:R-:W-:Y:S02]  /*ea90*/  @!P1 VIADD R62, R62, 0x30860 ;  /* 0x000308603e3e9836 */ /* 0x000fe40000000000 */
[----:B------:R-:W-:Y:S01]  /*eaa0*/  FADD.FTZ R0, R97, R15 ;  /* 0x0000000f61007221 */ /* 0x000fe20000010000 */
[----:B------:R-:W-:Y:S02]  /*eab0*/  F2FP.BF16.F32.PACK_AB R15, R110, R97 ;  /* 0x000000616e0f723e */ /* 0x000fe400000010ff */
[----:B------:R-:W-:-:S04]  /*eac0*/  @!P1 PRMT R62, RZ, 0x654, R62 ;  /* 0x00000654ff3e9816 */ /* 0x000fc8000000003e */
[----:B------:R0:W-:Y:S01]  /*ead0*/  @!P1 SYNCS.ARRIVE.TRANS64.RED.A1T0 RZ, [R62+URZ], RZ ;  /* 0x000000ff3eff99a7 */ /* 0x0001e2000810043f */
[----:B---3--:R2:W-:Y:S02]  /*eae0*/  STSM.16.M88.4 [R116+0x1e800], R12 ;  /* 0x01e8000c74007844 */ /* 0x0085e40000000200 */
[----:B--2---:R-:W2:Y:S08]  /*eaf0*/  MUFU.EX2 R12, R25 ;  /* 0x00000019000c7308 */ /* 0x004eb00000000800 */
[----:B------:R-:W3:Y:S01]  /*eb00*/  MUFU.EX2 R14, R24 ;  /* 0x00000018000e7308 */ /* 0x000ee20000000800 */
[----:B--2---:R-:W-:-:S07]  /*eb10*/  FADD.FTZ R157, R12, R157 ;  /* 0x0000009d0c9d7221 */ /* 0x004fce0000010000 */
[----:B------:R-:W2:Y:S01]  /*eb20*/  MUFU.EX2 R13, R71 ;  /* 0x00000047000d7308 */ /* 0x000ea20000000800 */
[----:B------:R-:W-:-:S04]  /*eb30*/  FADD.FTZ R157, R9, R157 ;  /* 0x0000009d099d7221 */ /* 0x000fc80000010000 */
[----:B---3--:R-:W-:-:S03]  /*eb40*/  FADD.FTZ R157, R14, R157 ;  /* 0x0000009d0e9d7221 */ /* 0x008fc60000010000 */
[----:B------:R-:W3:Y:S01]  /*eb50*/  MUFU.EX2 R15, R76 ;  /* 0x0000004c000f7308 */ /* 0x000ee20000000800 */
[----:B------:R-:W-:Y:S01]  /*eb60*/  FADD.FTZ R157, R8, R157 ;  /* 0x0000009d089d7221 */ /* 0x000fe20000010000 */
[----:B------:R-:W-:-:S03]  /*eb70*/  FADD.FTZ R0, R110, R0 ;  /* 0x000000006e007221 */ /* 0x000fc60000010000 */
[----:B------:R-:W-:-:S03]  /*eb80*/  FADD.FTZ R157, R21, R157 ;  /* 0x0000009d159d7221 */ /* 0x000fc60000010000 */
[----:B-1----:R1:W-:Y:S01]  /*eb90*/  MUFU.EX2 R63, R32 ;  /* 0x00000020003f7308 */ /* 0x0023e20000000800 */
[----:B--2---:R-:W-:-:S07]  /*eba0*/  FADD.FTZ R0, R13, R0 ;  /* 0x000000000d007221 */ /* 0x004fce0000010000 */
[----:B------:R-:W2:Y:S01]  /*ebb0*/  MUFU.EX2 R93, R93 ;  /* 0x0000005d005d7308 */ /* 0x000ea20000000800 */
[----:B-1----:R-:W-:Y:S02]  /*ebc0*/  F2FP.BF16.F32.PACK_AB R32, R21, R8 ;  /* 0x000000081520723e */ /* 0x002fe400000010ff */
[----:B------:R-:W4:Y:S01]  /*ebd0*/  LDL R21, [R1+0x88] ;  /* 0x0000880001157983 */ /* 0x000f220000100800 */
[----:B------:R-:W-:-:S04]  /*ebe0*/  FADD.FTZ R8, R34, R157 ;  /* 0x0000009d22087221 */ /* 0x000fc80000010000 */
[----:B0-----:R-:W-:Y:S01]  /*ebf0*/  MUFU.EX2 R62, R33 ;  /* 0x00000021003e7308 */ /* 0x001fe20000000800 */
[----:B------:R-:W-:Y:S01]  /*ec00*/  FADD.FTZ R8, R20, R8 ;  /* 0x0000000814087221 */ /* 0x000fe20000010000 */
[----:B------:R-:W-:-:S06]  /*ec10*/  FADD.FTZ R0, R94, R0 ;  /* 0x000000005e007221 */ /* 0x000fcc0000010000 */
[----:B------:R-:W0:Y:S01]  /*ec20*/  MUFU.EX2 R33, R77 ;  /* 0x0000004d00217308 */ /* 0x000e220000000800 */
[----:B------:R-:W-:Y:S01]  /*ec30*/  FADD.FTZ R8, R27, R8 ;  /* 0x000000081b087221 */ /* 0x000fe20000010000 */
[----:B---3--:R-:W-:-:S06]  /*ec40*/  FADD.FTZ R0, R15, R0 ;  /* 0x000000000f007221 */ /* 0x008fcc0000010000 */
[----:B------:R-:W1:Y:S01]  /*ec50*/  MUFU.EX2 R92, R92 ;  /* 0x0000005c005c7308 */ /* 0x000e620000000800 */
[----:B------:R-:W-:Y:S01]  /*ec60*/  FADD.FTZ R8, R11, R8 ;  /* 0x000000080b087221 */ /* 0x000fe20000010000 */
[----:B--2---:R-:W-:-:S06]  /*ec70*/  FADD.FTZ R0, R93, R0 ;  /* 0x000000005d007221 */ /* 0x004fcc0000010000 */
[----:B------:R-:W2:Y:S08]  /*ec80*/  MUFU.EX2 R24, R35 ;  /* 0x0000002300187308 */ /* 0x000eb00000000800 */
[----:B------:R-:W3:Y:S01]  /*ec90*/  MUFU.EX2 R35, R73 ;  /* 0x0000004900237308 */ /* 0x000ee20000000800 */
[----:B------:R-:W-:Y:S01]  /*eca0*/  FADD.FTZ R8, R37, R8 ;  /* 0x0000000825087221 */ /* 0x000fe20000010000 */
[----:B0-----:R-:W-:-:S06]  /*ecb0*/  FADD.FTZ R0, R33, R0 ;  /* 0x0000000021007221 */ /* 0x001fcc0000010000 */
[----:B------:R-:W0:Y:S01]  /*ecc0*/  MUFU.EX2 R91, R91 ;  /* 0x0000005b005b7308 */ /* 0x000e220000000800 */
[----:B------:R-:W-:Y:S01]  /*ecd0*/  FADD.FTZ R8, R10, R8 ;  /* 0x000000080a087221 */ /* 0x000fe20000010000 */
[----:B-1----:R-:W-:-:S06]  /*ece0*/  FADD.FTZ R0, R92, R0 ;  /* 0x000000005c007221 */ /* 0x002fcc0000010000 */
[----:B------:R-:W1:Y:S01]  /*ecf0*/  MUFU.EX2 R87, R87 ;  /* 0x0000005700577308 */ /* 0x000e620000000800 */
[----:B--2---:R-:W-:Y:S01]  /*ed00*/  FADD.FTZ R8, R24, R8 ;  /* 0x0000000818087221 */ /* 0x004fe20000010000 */
[----:B---3--:R-:W-:-:S06]  /*ed10*/  FADD.FTZ R0, R35, R0 ;  /* 0x0000000023007221 */ /* 0x008fcc0000010000 */
[----:B------:R-:W2:Y:S01]  /*ed20*/  MUFU.EX2 R90, R90 ;  /* 0x0000005a005a7308 */ /* 0x000ea20000000800 */
[----:B------:R-:W-:Y:S01]  /*ed30*/  FADD.FTZ R8, R53, R8 ;  /* 0x0000000835087221 */ /* 0x000fe20000010000 */
[----:B0-----:R-:W-:-:S06]  /*ed40*/  FADD.FTZ R0, R91, R0 ;  /* 0x000000005b007221 */ /* 0x001fcc0000010000 */
[----:B------:R-:W0:Y:S08]  /*ed50*/  MUFU.EX2 R30, R30 ;  /* 0x0000001e001e7308 */ /* 0x000e300000000800 */
[----:B------:R-:W3:Y:S01]  /*ed60*/  MUFU.EX2 R88, R88 ;  /* 0x0000005800587308 */ /* 0x000ee20000000800 */
[----:B------:R-:W-:Y:S01]  /*ed70*/  FADD.FTZ R8, R49, R8 ;  /* 0x0000000831087221 */ /* 0x000fe20000010000 */
[----:B-1----:R-:W-:-:S06]  /*ed80*/  FADD.FTZ R0, R87, R0 ;  /* 0x0000000057007221 */ /* 0x002fcc0000010000 */
[----:B------:R-:W1:Y:S08]  /*ed90*/  MUFU.EX2 R51, R51 ;  /* 0x0000003300337308 */ /* 0x000e700000000800 */
[----:B------:R-:W1:Y:S01]  /*eda0*/  MUFU.EX2 R89, R89 ;  /* 0x0000005900597308 */ /* 0x000e620000000800 */
[----:B------:R-:W-:Y:S01]  /*edb0*/  FADD.FTZ R8, R52, R8 ;  /* 0x0000000834087221 */ /* 0x000fe20000010000 */
[----:B--2---:R-:W-:-:S06]  /*edc0*/  FADD.FTZ R0, R90, R0 ;  /* 0x000000005a007221 */ /* 0x004fcc0000010000 */
[----:B------:R-:W2:Y:S01]  /*edd0*/  MUFU.EX2 R48, R48 ;  /* 0x0000003000307308 */ /* 0x000ea20000000800 */
[----:B------:R-:W-:-:S07]  /*ede0*/  F2FP.BF16.F32.PACK_AB R14, R14, R9 ;  /* 0x000000090e0e723e */ /* 0x000fce00000010ff */
[----:B------:R-:W2:Y:S01]  /*edf0*/  MUFU.EX2 R25, R72 ;  /* 0x0000004800197308 */ /* 0x000ea20000000800 */
[----:B0-----:R-:W-:-:S07]  /*ee00*/  FADD.FTZ R9, R30, R8 ;  /* 0x000000081e097221 */ /* 0x001fce0000010000 */
[----:B------:R-:W0:Y:S08]  /*ee10*/  MUFU.EX2 R86, R86 ;  /* 0x0000005600567308 */ /* 0x000e300000000800 */
[----:B------:R-:W-:Y:S08]  /*ee20*/  MUFU.EX2 R82, R82 ;  /* 0x0000005200527308 */ /* 0x000ff00000000800 */
[----:B------:R-:W0:Y:S01]  /*ee30*/  MUFU.EX2 R85, R85 ;  /* 0x0000005500557308 */ /* 0x000e220000000800 */
[----:B---3--:R-:W-:Y:S01]  /*ee40*/  FADD.FTZ R0, R88, R0 ;  /* 0x0000000058007221 */ /* 0x008fe20000010000 */
[----:B------:R-:W-:Y:S01]  /*ee50*/  F2FP.BF16.F32.PACK_AB R8, R11, R27 ;  /* 0x0000001b0b08723e */ /* 0x000fe200000010ff */
[----:B-1----:R-:W-:-:S02]  /*ee60*/  FADD.FTZ R11, R51, R9 ;  /* 0x00000009330b7221 */ /* 0x002fc40000010000 */
[----:B------:R-:W-:Y:S01]  /*ee70*/  FADD.FTZ R0, R89, R0 ;  /* 0x0000000059007221 */ /* 0x000fe20000010000 */
[----:B------:R-:W-:Y:S02]  /*ee80*/  F2FP.BF16.F32.PACK_AB R12, R12, R26 ;  /* 0x0000001a0c0c723e */ /* 0x000fe400000010ff */
[----:B------:R-:W-:Y:S02]  /*ee90*/  F2FP.BF16.F32.PACK_AB R13, R94, R13 ;  /* 0x0000000d5e0d723e */ /* 0x000fe400000010ff */
[----:B------:R-:W-:Y:S02]  /*eea0*/  F2FP.BF16.F32.PACK_AB R15, R93, R15 ;  /* 0x0000000f5d0f723e */ /* 0x000fe400000010ff */
[----:B------:R-:W-:Y:S01]  /*eeb0*/  F2FP.BF16.F32.PACK_AB R34, R20, R34 ;  /* 0x000000221422723e */ /* 0x000fe200000010ff */
[----:B--2---:R-:W-:Y:S01]  /*eec0*/  FADD.FTZ R20, R48, R11 ;  /* 0x0000000b30147221 */ /* 0x004fe20000010000 */
[----:B------:R-:W-:Y:S01]  /*eed0*/  F2FP.BF16.F32.PACK_AB R33, R92, R33 ;  /* 0x000000215c21723e */ /* 0x000fe200000010ff */
[----:B------:R-:W-:Y:S01]  /*eee0*/  FADD.FTZ R0, R25, R0 ;  /* 0x0000000019007221 */ /* 0x000fe20000010000 */
[----:B------:R-:W-:-:S02]  /*eef0*/  F2FP.BF16.F32.PACK_AB R35, R91, R35 ;  /* 0x000000235b23723e */ /* 0x000fc400000010ff */
[----:B------:R-:W-:Y:S02]  /*ef00*/  F2FP.BF16.F32.PACK_AB R9, R90, R87 ;  /* 0x000000575a09723e */ /* 0x000fe400000010ff */
[----:B------:R-:W-:Y:S02]  /*ef10*/  F2FP.BF16.F32.PACK_AB R10, R10, R37 ;  /* 0x000000250a0a723e */ /* 0x000fe400000010ff */
[----:B------:R-:W-:Y:S02]  /*ef20*/  F2FP.BF16.F32.PACK_AB R11, R89, R88 ;  /* 0x00000058590b723e */ /* 0x000fe400000010ff */
[----:B------:R-:W-:Y:S02]  /*ef30*/  F2FP.BF16.F32.PACK_AB R24, R53, R24 ;  /* 0x000000183518723e */ /* 0x000fe400000010ff */
[----:B0-----:R-:W-:Y:S02]  /*ef40*/  F2FP.BF16.F32.PACK_AB R25, R86, R25 ;  /* 0x000000195619723e */ /* 0x001fe400000010ff */
[----:B------:R-:W-:-:S02]  /*ef50*/  F2FP.BF16.F32.PACK_AB R26, R52, R49 ;  /* 0x00000031341a723e */ /* 0x000fc400000010ff */
[----:B------:R-:W-:Y:S01]  /*ef60*/  F2FP.BF16.F32.PACK_AB R27, R85, R82 ;  /* 0x00000052551b723e */ /* 0x000fe200000010ff */
[----:B----4-:R-:W-:Y:S04]  /*ef70*/  STSM.16.M88.4 [R118], R12 ;  /* 0x0000000c76007844 */ /* 0x010fe80000000200 */
[----:B------:R-:W-:Y:S04]  /*ef80*/  STSM.16.M88.4 [R115], R32 ;  /* 0x0000002073007844 */ /* 0x000fe80000000200 */
[----:B------:R-:W-:Y:S04]  /*ef90*/  STSM.16.M88.4 [R114], R8 ;  /* 0x0000000872007844 */ /* 0x000fe80000000200 */
[----:B------:R0:W-:Y:S04]  /*efa0*/  STSM.16.M88.4 [R116+0x24800], R24 ;  /* 0x0248001874007844 */ /* 0x0001e80000000200 */
[----:B0-----:R-:W2:Y:S04]  /*efb0*/  LDL R27, [R1+0x84] ;  /* 0x00008400011b7983 */ /* 0x001ea80000100800 */
[----:B------:R-:W3:Y:S04]  /*efc0*/  LDL R26, [R1+0x6c] ;  /* 0x00006c00011a7983 */ /* 0x000ee80000100800 */
[----:B------:R-:W3:Y:S01]  /*efd0*/  LDL.LU R24, [R1+0x4] ;  /* 0x0000040001187983 */ /* 0x000ee20000300800 */
[-CC-:B------:R-:W-:Y:S01]  /*efe0*/  FFMA.FTZ R80, R80, R6.reuse, -R99.reuse ;  /* 0x0000000650507223 */ /* 0x180fe20000010863 */
[----:B------:R-:W-:-:S05]  /*eff0*/  FFMA.FTZ R84, R84, R6, -R99 ;  /* 0x0000000654547223 */ /* 0x000fca0000010863 */
[----:B------:R-:W0:Y:S01]  /*f000*/  MUFU.EX2 R80, R80 ;  /* 0x0000005000507308 */ /* 0x000e220000000800 */
[----:B------:R-:W-:Y:S01]  /*f010*/  FADD.FTZ R0, R86, R0 ;  /* 0x0000000056007221 */ /* 0x000fe20000010000 */
[----:B------:R-:W-:-:S06]  /*f020*/  FFMA.FTZ R83, R100, R6, -R99 ;  /* 0x0000000664537223 */ /* 0x000fcc0000010863 */
[----:B------:R-:W1:Y:S01]  /*f030*/  MUFU.EX2 R84, R84 ;  /* 0x0000005400547308 */ /* 0x000e620000000800 */
[----:B------:R-:W-:Y:S01]  /*f040*/  FADD.FTZ R0, R82, R0 ;  /* 0x0000000052007221 */ /* 0x000fe20000010000 */
[----:B------:R-:W-:-:S06]  /*f050*/  FFMA.FTZ R81, R81, R6, -R99 ;  /* 0x0000000651517223 */ /* 0x000fcc0000010863 */
[----:B------:R-:W4:Y:S01]  /*f060*/  MUFU.EX2 R50, R50 ;  /* 0x0000003200327308 */ /* 0x000f220000000800 */
[----:B------:R-:W-:-:S07]  /*f070*/  FADD.FTZ R0, R85, R0 ;  /* 0x0000000055007221 */ /* 0x000fce0000010000 */
[----:B------:R-:W4:Y:S08]  /*f080*/  MUFU.EX2 R75, R75 ;  /* 0x0000004b004b7308 */ /* 0x000f300000000800 */
        /* <DEDUP_REMOVED lines=8> */
[----:B----4-:R-:W-:-:S07]  /*f110*/  FADD.FTZ R20, R50, R20 ;  /* 0x0000001432147221 */ /* 0x010fce0000010000 */
[----:B------:R-:W4:Y:S01]  /*f120*/  MUFU.EX2 R43, R43 ;  /* 0x0000002b002b7308 */ /* 0x000f220000000800 */
[----:B------:R-:W-:Y:S01]  /*f130*/  FADD.FTZ R0, R75, R0 ;  /* 0x000000004b007221 */ /* 0x000fe20000010000 */
[----:B------:R-:W-:-:S06]  /*f140*/  FFMA.FTZ R70, R70, R6, -R99 ;  /* 0x0000000646467223 */ /* 0x000fcc0000010863 */
[----:B------:R-:W4:Y:S01]  /*f150*/  MUFU.EX2 R79, R79 ;  /* 0x0000004f004f7308 */ /* 0x000f220000000800 */
[----:B------:R-:W-:-:S07]  /*f160*/  FADD.FTZ R20, R42, R20 ;  /* 0x000000142a147221 */ /* 0x000fce0000010000 */
        /* <DEDUP_REMOVED lines=24> */
[----:B----4-:R-:W-:Y:S01]  /*f2f0*/  FADD.FTZ R11, R45, R20 ;  /* 0x000000142d0b7221 */ /* 0x010fe20000010000 */
[----:B------:R-:W-:-:S06]  /*f300*/  FADD.FTZ R0, R70, R13 ;  /* 0x0000000d46007221 */ /* 0x000fcc0000010000 */
[----:B------:R-:W4:Y:S01]  /*f310*/  MUFU.EX2 R57, R57 ;  /* 0x0000003900397308 */ /* 0x000f220000000800 */
[----:B------:R-:W-:Y:S01]  /*f320*/  FFMA.FTZ R66, R66, R6, -R99 ;  /* 0x0000000642427223 */ /* 0x000fe20000010863 */
[----:B------:R-:W-:-:S06]  /*f330*/  FADD.FTZ R13, R28, R11 ;  /* 0x0000000b1c0d7221 */ /* 0x000fcc0000010000 */
[----:B------:R-:W4:Y:S01]  /*f340*/  MUFU.EX2 R40, R40 ;  /* 0x0000002800287308 */ /* 0x000f220000000800 */
[----:B------:R-:W-:Y:S01]  /*f350*/  F2FP.BF16.F32.PACK_AB R8, R51, R30 ;  /* 0x0000001e3308723e */ /* 0x000fe200000010ff */
[----:B0-----:R-:W-:Y:S01]  /*f360*/  FADD.FTZ R0, R69, R0 ;  /* 0x0000000045007221 */ /* 0x001fe20000010000 */
[----:B------:R-:W-:-:S05]  /*f370*/  F2FP.BF16.F32.PACK_AB R9, R84, R80 ;  /* 0x000000505409723e */ /* 0x000fca00000010ff */
[----:B------:R-:W0:Y:S01]  /*f380*/  MUFU.EX2 R4, R4 ;  /* 0x0000000400047308 */ /* 0x000e220000000800 */
[----:B------:R-:W-:Y:S02]  /*f390*/  F2FP.BF16.F32.PACK_AB R10, R50, R48 ;  /* 0x00000030320a723e */ /* 0x000fe400000010ff */
[----:B------:R-:W-:Y:S01]  /*f3a0*/  F2FP.BF16.F32.PACK_AB R11, R83, R75 ;  /* 0x0000004b530b723e */ /* 0x000fe200000010ff */
[----:B------:R-:W-:Y:S01]  /*f3b0*/  FFMA.FTZ R67, R67, R6, -R99 ;  /* 0x0000000643437223 */ /* 0x000fe20000010863 */
[----:B------:R-:W-:-:S03]  /*f3c0*/  FADD.FTZ R13, R44, R13 ;  /* 0x0000000d2c0d7221 */ /* 0x000fc60000010000 */
[----:B------:R-:W0:Y:S01]  /*f3d0*/  MUFU.EX2 R56, R56 ;  /* 0x0000003800387308 */ /* 0x000e220000000800 */
[----:B-1----:R-:W-:Y:S01]  /*f3e0*/  FADD.FTZ R0, R61, R0 ;  /* 0x000000003d007221 */ /* 0x002fe20000010000 */
[----:B------:R1:W-:Y:S01]  /*f3f0*/  STSM.16.M88.4 [R21], R8 ;  /* 0x0000000815007844 */ /* 0x0003e20000000200 */
[----:B------:R-:W-:-:S05]  /*f400*/  FFMA.FTZ R60, R60, R6, -R99 ;  /* 0x000000063c3c7223 */ /* 0x000fca0000010863 */
[----:B------:R-:W0:Y:S01]  /*f410*/  MUFU.EX2 R39, R39 ;  /* 0x0000002700277308 */ /* 0x000e220000000800 */
[----:B----4-:R-:W-:Y:S01]  /*f420*/  FADD.FTZ R15, R57, R0 ;  /* 0x00000000390f7221 */ /* 0x010fe20000010000 */
[----:B------:R-:W-:-:S06]  /*f430*/  FFMA.FTZ R68, R68, R6, -R99 ;  /* 0x0000000644447223 */ /* 0x000fcc0000010863 */
[----:B------:R-:W4:Y:S01]  /*f440*/  MUFU.EX2 R66, R66 ;  /* 0x0000004200427308 */ /* 0x000f220000000800 */
[----:B-1----:R-:W-:-:S07]  /*f450*/  FADD.FTZ R21, R62, R13 ;  /* 0x0000000d3e157221 */ /* 0x002fce0000010000 */
[----:B------:R-:W1:Y:S01]  /*f460*/  MUFU.EX2 R29, R29 ;  /* 0x0000001d001d7308 */ /* 0x000e620000000800 */
[----:B------:R-:W-:Y:S01]  /*f470*/  FADD.FTZ R0, R40, R21 ;  /* 0x0000001528007221 */ /* 0x000fe20000010000 */
[----:B0-----:R-:W-:-:S06]  /*f480*/  FADD.FTZ R21, R4, R15 ;  /* 0x0000000f04157221 */ /* 0x001fcc0000010000 */
[----:B------:R-:W0:Y:S01]  /*f490*/  MUFU.EX2 R67, R67 ;  /* 0x0000004300437308 */ /* 0x000e220000000800 */
[----:B------:R-:W-:Y:S01]  /*f4a0*/  FFMA.FTZ R59, R59, R6, -R99 ;  /* 0x000000063b3b7223 */ /* 0x000fe20000010863 */
[----:B------:R-:W-:-:S06]  /*f4b0*/  FADD.FTZ R0, R63, R0 ;  /* 0x000000003f007221 */ /* 0x000fcc0000010000 */
[----:B------:R-:W0:Y:S01]  /*f4c0*/  MUFU.EX2 R38, R38 ;  /* 0x0000002600267308 */ /* 0x000e220000000800 */
[----:B------:R-:W-:Y:S01]  /*f4d0*/  FADD.FTZ R21, R56, R21 ;  /* 0x0000001538157221 */ /* 0x000fe20000010000 */
[----:B------:R-:W-:-:S06]  /*f4e0*/  FADD.FTZ R10, R39, R0 ;  /* 0x00000000270a7221 */ /* 0x000fcc0000010000 */
[----:B------:R-:W0:Y:S08]  /*f4f0*/  MUFU.EX2 R60, R60 ;  /* 0x0000003c003c7308 */ /* 0x000e300000000800 */
[----:B------:R-:W0:Y:S01]  /*f500*/  MUFU.EX2 R31, R31 ;  /* 0x0000001f001f7308 */ /* 0x000e220000000800 */
[----:B----4-:R-:W-:Y:S01]  /*f510*/  FADD.FTZ R0, R66, R21 ;  /* 0x0000001542007221 */ /* 0x010fe20000010000 */
[----:B------:R-:W-:-:S06]  /*f520*/  FFMA.FTZ R58, R58, R6, -R99 ;  /* 0x000000063a3a7223 */ /* 0x000fcc0000010863 */
[----:B------:R-:W4:Y:S01]  /*f530*/  MUFU.EX2 R68, R68 ;  /* 0x0000004400447308 */ /* 0x000f220000000800 */
[----:B-1----:R-:W-:-:S07]  /*f540*/  FADD.FTZ R25, R29, R10 ;  /* 0x0000000a1d197221 */ /* 0x002fce0000010000 */
[----:B------:R-:W1:Y:S01]  /*f550*/  MUFU.EX2 R65, R36 ;  /* 0x0000002400417308 */ /* 0x000e620000000800 */
[----:B0-----:R-:W-:Y:S01]  /*f560*/  FADD.FTZ R21, R67, R0 ;  /* 0x0000000043157221 */ /* 0x001fe20000010000 */
[----:B------:R-:W-:-:S06]  /*f570*/  FADD.FTZ R0, R38, R25 ;  /* 0x0000001926007221 */ /* 0x000fcc0000010000 */
[----:B------:R-:W0:Y:S01]  /*f580*/  MUFU.EX2 R59, R59 ;  /* 0x0000003b003b7308 */ /* 0x000e220000000800 */
[----:B------:R-:W-:-:S07]  /*f590*/  FFMA.FTZ R101, R101, R6, -R99 ;  /* 0x0000000665657223 */ /* 0x000fce0000010863 */
[----:B------:R-:W2:Y:S01]  /*f5a0*/  MUFU.EX2 R95, R96 ;  /* 0x00000060005f7308 */ /* 0x000ea20000000800 */
[----:B------:R-:W-:Y:S01]  /*f5b0*/  FADD.FTZ R21, R60, R21 ;  /* 0x000000153c157221 */ /* 0x000fe20000010000 */
[----:B------:R-:W-:-:S06]  /*f5c0*/  FADD.FTZ R20, R31, R0 ;  /* 0x000000001f147221 */ /* 0x000fcc0000010000 */
[----:B------:R-:W-:Y:S01]  /*f5d0*/  MUFU.EX2 R55, R55 ;  /* 0x0000003700377308 */ /* 0x000fe20000000800 */
[----:B------:R-:W-:-:S07]  /*f5e0*/  FFMA.FTZ R102, R102, R6, -R99 ;  /* 0x0000000666667223 */ /* 0x000fce0000010863 */
[----:B------:R-:W3:Y:S01]  /*f5f0*/  MUFU.EX2 R96, R105 ;  /* 0x0000006900607308 */ /* 0x000ee20000000800 */
[----:B----4-:R-:W-:Y:S01]  /*f600*/  FADD.FTZ R0, R68, R21 ;  /* 0x0000001544007221 */ /* 0x010fe20000010000 */
[----:B-1----:R-:W-:-:S06]  /*f610*/  FADD.FTZ R20, R65, R20 ;  /* 0x0000001441147221 */ /* 0x002fcc0000010000 */
[----:B------:R-:W1:Y:S01]  /*f620*/  MUFU.EX2 R58, R58 ;  /* 0x0000003a003a7308 */ /* 0x000e620000000800 */
[----:B------:R-:W-:-:S07]  /*f630*/  F2FP.BF16.F32.PACK_AB R12, R47, R42 ;  /* 0x0000002a2f0c723e */ /* 0x000fce00000010ff */
[----:B------:R-:W4:Y:S01]  /*f640*/  MUFU.EX2 R97, R108 ;  /* 0x0000006c00617308 */ /* 0x000f220000000800 */
[----:B------:R-:W-:Y:S01]  /*f650*/  F2FP.BF16.F32.PACK_AB R13, R79, R81 ;  /* 0x000000514f0d723e */ /* 0x000fe200000010ff */
[-CC-:B------:R-:W-:Y:S01]  /*f660*/  FFMA.FTZ R103, R103, R6.reuse, -R99.reuse ;  /* 0x0000000667677223 */ /* 0x180fe20000010863 */
[----:B------:R-:W-:Y:S01]  /*f670*/  F2FP.BF16.F32.PACK_AB R14, R46, R43 ;  /* 0x0000002b2e0e723e */ /* 0x000fe200000010ff */
[----:B------:R-:W-:Y:S01]  /*f680*/  FFMA.FTZ R104, R104, R6, -R99 ;  /* 0x0000000668687223 */ /* 0x000fe20000010863 */
[----:B------:R-:W-:-:S03]  /*f690*/  F2FP.BF16.F32.PACK_AB R15, R78, R74 ;  /* 0x0000004a4e0f723e */ /* 0x000fc600000010ff */
[----:B------:R-:W4:Y:S01]  /*f6a0*/  MUFU.EX2 R98, R109 ;  /* 0x0000006d00627308 */ /* 0x000f220000000800 */
[----:B0-----:R-:W-:Y:S01]  /*f6b0*/  FADD.FTZ R0, R59, R0 ;  /* 0x000000003b007221 */ /* 0x001fe20000010000 */
[----:B--2---:R-:W-:-:S06]  /*f6c0*/  FADD.FTZ R21, R95, R20 ;  /* 0x000000145f157221 */ /* 0x004fcc0000010000 */
[----:B------:R-:W0:Y:S01]  /*f6d0*/  MUFU.EX2 R101, R101 ;  /* 0x0000006500657308 */ /* 0x000e220000000800 */
[----:B------:R-:W-:Y:S01]  /*f6e0*/  F2FP.BF16.F32.PACK_AB R8, R45, R41 ;  /* 0x000000292d08723e */ /* 0x000fe200000010ff */
[----:B------:R2:W-:Y:S01]  /*f6f0*/  STSM.16.M88.4 [R115+0x6000], R12 ;  /* 0x0060000c73007844 */ /* 0x0005e20000000200 */
[----:B------:R-:W-:-:S05]  /*f700*/  F2FP.BF16.F32.PACK_AB R41, R56, R4 ;  /* 0x000000043829723e */ /* 0x000fca00000010ff */
[----:B------:R-:W0:Y:S01]  /*f710*/  MUFU.EX2 R99, R155 ;  /* 0x0000009b00637308 */ /* 0x000e220000000800 */
[----:B---3--:R-:W-:-:S07]  /*f720*/  FADD.FTZ R4, R96, R21 ;  /* 0x0000001560047221 */ /* 0x008fce0000010000 */
[----:B------:R-:W3:Y:S01]  /*f730*/  MUFU.EX2 R102, R102 ;  /* 0x0000006600667308 */ /* 0x000ee20000000800 */
[----:B--2---:R-:W-:Y:S01]  /*f740*/  FADD.FTZ R13, R55, R0 ;  /* 0x00000000370d7221 */ /* 0x004fe20000010000 */
[----:B------:R-:W-:-:S06]  /*f750*/  F2FP.BF16.F32.PACK_AB R9, R69, R70 ;  /* 0x000000464509723e */ /* 0x000fcc00000010ff */
[----:B------:R-:W2:Y:S01]  /*f760*/  MUFU.EX2 R100, R117 ;  /* 0x0000007500647308 */ /* 0x000ea20000000800 */
[----:B------:R-:W-:Y:S01]  /*f770*/  F2FP.BF16.F32.PACK_AB R10, R44, R28 ;  /* 0x0000001c2c0a723e */ /* 0x000fe200000010ff */
[----:B-1----:R-:W-:Y:S01]  /*f780*/  FADD.FTZ R0, R58, R13 ;  /* 0x0000000d3a007221 */ /* 0x002fe20000010000 */
[----:B------:R-:W-:Y:S01]  /*f790*/  F2FP.BF16.F32.PACK_AB R11, R57, R61 ;  /* 0x0000003d390b723e */ /* 0x000fe200000010ff */
[----:B----4-:R-:W-:-:S04]  /*f7a0*/  FADD.FTZ R13, R97, R4 ;  /* 0x00000004610d7221 */ /* 0x010fc80000010000 */
[----:B------:R-:W1:Y:S01]  /*f7b0*/  MUFU.EX2 R103, R103 ;  /* 0x0000006700677308 */ /* 0x000e620000000800 */
[----:B------:R0:W-:Y:S07]  /*f7c0*/  STSM.16.M88.4 [R114+0x6000], R8 ;  /* 0x0060000872007844 */ /* 0x0001ee0000000200 */
[----:B------:R-:W-:Y:S01]  /*f7d0*/  MUFU.EX2 R36, R113 ;  /* 0x0000007100247308 */ /* 0x000fe20000000800 */
[----:B------:R-:W-:-:S07]  /*f7e0*/  FADD.FTZ R4, R98, R13 ;  /* 0x0000000d62047221 */ /* 0x000fce0000010000 */
[----:B------:R-:W-:Y:S08]  /*f7f0*/  MUFU.EX2 R64, R112 ;  /* 0x0000007000407308 */ /* 0x000ff00000000800 */
[----:B------:R-:W-:Y:S08]  /*f800*/  MUFU.EX2 R107, R107 ;  /* 0x0000006b006b7308 */ /* 0x000ff00000000800 */
[----:B------:R-:W4:Y:S08]  /*f810*/  MUFU.EX2 R106, R106 ;  /* 0x0000006a006a7308 */ /* 0x000f300000000800 */
[----:B------:R-:W-:Y:S08]  /*f820*/  MUFU.EX2 R111, R111 ;  /* 0x0000006f006f7308 */ /* 0x000ff00000000800 */
[----:B------:R-:W4:Y:S01]  /*f830*/  MUFU.EX2 R104, R104 ;  /* 0x0000006800687308 */ /* 0x000f220000000800 */
[----:B0-----:R-:W-:Y:S01]  /*f840*/  FADD.FTZ R11, R101, R0 ;  /* 0x00000000650b7221 */ /* 0x001fe20000010000 */
[----:B------:R-:W-:Y:S01]  /*f850*/  FADD.FTZ R15, R99, R4 ;  /* 0x00000004630f7221 */ /* 0x000fe20000010000 */
[----:B------:R-:W-:-:S02]  /*f860*/  F2FP.BF16.F32.PACK_AB R40, R40, R62 ;  /* 0x0000003e2828723e */ /* 0x000fc400000010ff */
[----:B---3--:R-:W-:Y:S01]  /*f870*/  FADD.FTZ R0, R102, R11 ;  /* 0x0000000b66007221 */ /* 0x008fe20000010000 */
[----:B------:R-:W-:Y:S01]  /*f880*/  F2FP.BF16.F32.PACK_AB R42, R39, R63 ;  /* 0x0000003f272a723e */ /* 0x000fe200000010ff */
[----:B--2---:R-:W-:Y:S01]  /*f890*/  FADD.FTZ R21, R100, R15 ;  /* 0x0000000f64157221 */ /* 0x004fe20000010000 */
[----:B------:R-:W-:Y:S01]  /*f8a0*/  F2FP.BF16.F32.PACK_AB R43, R67, R66 ;  /* 0x00000042432b723e */ /* 0x000fe200000010ff */
[----:B-1----:R-:W-:Y:S01]  /*f8b0*/  FADD.FTZ R0, R103, R0 ;  /* 0x0000000067007221 */ /* 0x002fe20000010000 */
        /* <DEDUP_REMOVED lines=9> */
[----:B----4-:R-:W-:-:S02]  /*f950*/  F2FP.BF16.F32.PACK_AB R101, R106, R107 ;  /* 0x0000006b6a65723e */ /* 0x010fc400000010ff */
[----:B------:R-:W-:Y:S02]  /*f960*/  F2FP.BF16.F32.PACK_AB R102, R64, R36 ;  /* 0x000000244066723e */ /* 0x000fe400000010ff */
[----:B------:R-:W-:Y:S01]  /*f970*/  F2FP.BF16.F32.PACK_AB R103, R104, R111 ;  /* 0x0000006f6867723e */ /* 0x000fe200000010ff */
[----:B------:R-:W-:Y:S04]  /*f980*/  STSM.16.M88.4 [R116+0x2a800], R40 ;  /* 0x02a8002874007844 */ /* 0x000fe80000000200 */
[----:B------:R0:W-:Y:S04]  /*f990*/  STSM.16.M88.4 [R27], R8 ;  /* 0x000000081b007844 */ /* 0x0001e80000000200 */
[----:B------:R-:W-:Y:S04]  /*f9a0*/  STSM.16.M88.4 [R115+0xc000], R12 ;  /* 0x00c0000c73007844 */ /* 0x000fe80000000200 */
[----:B------:R-:W-:Y:S01]  /*f9b0*/  STSM.16.M88.4 [R114+0xc000], R100 ;  /* 0x00c0006472007844 */ /* 0x000fe20000000200 */
        /* <DEDUP_REMOVED lines=8> */
[----:B------:R-:W-:-:S03]  /*fa40*/  ISETP.GT.AND P2, PT, R24, R26, PT ;  /* 0x0000001a1800720c */ /* 0x000fc60003f44270 */
[----:B------:R-:W-:-:S04]  /*fa50*/  FADD.FTZ R0, R111, R0 ;  /* 0x000000006f007221 */ /* 0x000fc80000010000 */
[----:B------:R-:W-:Y:S01]  /*fa60*/  FADD.FTZ R0, R104, R0 ;  /* 0x0000000068007221 */ /* 0x000fe20000010000 */
[----:B------:R-:W-:-:S04]  /*fa70*/  FADD.FTZ R21, R36, R21 ;  /* 0x0000001524157221 */ /* 0x000fc80000010000 */
[----:B------:R2:W-:Y:S01]  /*fa80*/  STL [R1+0x14], R0 ;  /* 0x0000140001007387 */ /* 0x0005e20000100800 */
[-C--:B------:R-:W-:Y:S01]  /*fa90*/  FMUL.FTZ R120, R120, R7.reuse ;  /* 0x0000000778787220 */ /* 0x080fe20000410000 */
[-C--:B------:R-:W-:Y:S01]  /*faa0*/  FMUL.FTZ R121, R121, R7.reuse ;  /* 0x0000000779797220 */ /* 0x080fe20000410000 */
[-C--:B------:R-:W-:Y:S01]  /*fab0*/  FMUL.FTZ R124, R124, R7.reuse ;  /* 0x000000077c7c7220 */ /* 0x080fe20000410000 */
[----:B0-----:R0:W5:Y:S01]  /*fac0*/  LDL R8, [R1+0x18] ;  /* 0x0000180001087983 */ /* 0x0011620000100800 */
[-C--:B------:R-:W-:Y:S01]  /*fad0*/  FMUL.FTZ R125, R125, R7.reuse ;  /* 0x000000077d7d7220 */ /* 0x080fe20000410000 */
[----:B--2---:R-:W-:Y:S02]  /*fae0*/  VIADD R0, R24, 0xffffffff ;  /* 0xffffffff18007836 */ /* 0x004fe40000000000 */
        /* <DEDUP_REMOVED lines=28> */
[----:B------:R2:W-:Y:S01]  /*fcb0*/  STL [R1+0x4], R0 ;  /* 0x0000040001007387 */ /* 0x0005e20000100800 */
[----:B------:R-:W-:Y:S01]  /*fcc0*/  FADD.FTZ R4, R64, R21 ;  /* 0x0000001540047221 */ /* 0x000fe20000010000 */
[----:B------:R-:W-:-:S02]  /*fcd0*/  IMAD.MOV.U32 R3, RZ, RZ, R54 ;  /* 0x000000ffff037224 */ /* 0x000fc400078e0036 */
[----:B------:R-:W-:Y:S02]  /*fce0*/  IMAD.MOV.U32 R7, RZ, RZ, R5 ;  /* 0x000000ffff077224 */ /* 0x000fe400078e0005 */
[----:B--2---:R-:W-:Y:S01]  /*fcf0*/  IMAD.MOV.U32 R0, RZ, RZ, R152 ;  /* 0x000000ffff007224 */ /* 0x004fe200078e0098 */
[----:B-1----:R-:W-:Y:S01]  /*fd00*/  NOP ;  /* 0x0000000000007918 */ /* 0x002fe20000000000 */
[----:B0-----:R-:W-:Y:S05]  /*fd10*/  @P2 BRA `(.L_x_12641) ;  /* 0xffffffc400342947 */ /* 0x001fea000383ffff */
.L_x_12631:
[----:B------:R-:W-:Y:S05]  /*fd20*/  WARPSYNC.ALL ;  /* 0x0000000000007948 */ /* 0x000fea0003800000 */
[----:B------:R-:W-:Y:S06]  /*fd30*/  BAR.ARV 0x8, 0x200 ;  /* 0x0208000000007b1d */ /* 0x000fec0000002000 */
[----:B------:R-:W-:Y:S05]  /*fd40*/  @!P0 BRA `(.L_x_12642) ;  /* 0x0000000000048947 */ /* 0x000fea0003800000 */
[----:B------:R-:W-:Y:S01]  /*fd50*/  BPT.TRAP 0x1 ;  /* 0x000000040000795c */ /* 0x000fe20000300000 */
.L_x_12642:
[----:B------:R-:W2:Y:S01]  /*fd60*/  LDL R0, [R1+0x18] ;  /* 0x0000180001007983 */ /* 0x000ea20000100800 */
[----:B------:R-:W-:Y:S01]  /*fd70*/  IMAD R11, R152, 0x8, R2 ;  /* 0x00000008980b7824 */ /* 0x000fe200078e0202 */
[----:B--2---:R-:W-:-:S04]  /*fd80*/  SHF.L.U32 R0, R0, 0x1f, RZ ;  /* 0x0000001f00007819 */ /* 0x004fc800000006ff */
[----:B------:R0:W1:Y:S01]  /*fd90*/  SYNCS.PHASECHK.TRANS64.TRYWAIT P2, [R11+URZ+0x30850], R0 ;  /* 0x030850000b0075a7 */ /* 0x000062000804017f */
[----:B------:R-:W-:Y:S05]  /*fda0*/  @!P0 BRA `(.L_x_12643) ;  /* 0x0000000000048947 */ /* 0x000fea0003800000 */
[----:B------:R-:W-:Y:S01]  /*fdb0*/  BPT.TRAP 0x1 ;  /* 0x000000040000795c */ /* 0x000fe20000300000 */
.L_x_12643:
[----:B------:R-:W2:Y:S02]  /*fdc0*/  LDL.LU R3, [R1+0x70] ;  /* 0x0000700001037983 */ /* 0x000ea40000300800 */
[----:B--2---:R-:W-:Y:S01]  /*fdd0*/  IMAD R3, R3, 0x2000, R2 ;  /* 0x0000200003037824 */ /* 0x004fe200078e0202 */
[----:B------:R-:W-:-:S03]  /*fde0*/  IADD3 R2, R2, 0x400, RZ ;  /* 0x0000040002027810 */ /* 0x000fc60007ffe0ff */
[----:B------:R-:W-:Y:S01]  /*fdf0*/  VIADD R3, R3, 0x1e800 ;  /* 0x0001e80003037836 */ /* 0x000fe20000000000 */
[----:B------:R-:W-:-:S04]  /*fe00*/  SHF.R.U32.HI R2, RZ, 0x4, R2 ;  /* 0x00000004ff027819 */ /* 0x000fc80000011602 */
[----:B------:R-:W-:Y:S02]  /*fe10*/  SHF.R.U32.HI R3, RZ, 0x4, R3 ;  /* 0x00000004ff037819 */ /* 0x000fe40000011603 */
[----:B------:R-:W-:Y:S02]  /*fe20*/  LOP3.LUT R7, R2, 0x3fff, RZ, 0xc0, !PT ;  /* 0x00003fff02077812 */ /* 0x000fe400078ec0ff */
[----:B------:R-:W-:Y:S01]  /*fe30*/  LOP3.LUT R3, R3, 0x3fff, RZ, 0xc0, !PT ;  /* 0x00003fff03037812 */ /* 0x000fe200078ec0ff */
[----:B-1----:R-:W-:Y:S06]  /*fe40*/  @P2 BRA `(.L_x_12644) ;  /* 0x0000000000082947 */ /* 0x002fec0003800000 */
[----:B------:R-:W1:Y:S02]  /*fe50*/  SYNCS.PHASECHK.TRANS64.TRYWAIT P0, [R11+URZ+0x30850], R0 ;  /* 0x030850000b0075a7 */ /* 0x000e64000800017f */
[----:B-1----:R-:W-:Y:S05]  /*fe60*/  @!P0 BRA `(.L_x_12645) ;  /* 0x000000a000c88947 */ /* 0x002fea0003800000 */
.L_x_12644:
[----:B01----:R-:W-:Y:S01]  /*fe70*/  LOP3.LUT R0, R3, 0x10000, RZ, 0xfc, !PT ;  /* 0x0001000003007812 */ /* 0x003fe200078efcff */
[----:B------:R-:W-:Y:S01]  /*fe80*/  IMAD R2, R152, 0x600, R7 ;  /* 0x0000060098027824 */ /* 0x000fe200078e0207 */
[----:B------:R-:W2:Y:S01]  /*fe90*/  LDL.LU R12, [R1+0x14] ;  /* 0x00001400010c7983 */ /* 0x000ea20000300800 */
[----:B------:R-:W-:Y:S01]  /*fea0*/  IMAD.MOV.U32 R3, RZ, RZ, 0x40000040 ;  /* 0x40000040ff037424 */ /* 0x000fe200078e00ff */
[----:B------:R-:W-:Y:S05]  /*feb0*/  WARPSYNC.ALL ;  /* 0x0000000000007948 */ /* 0x000fea0003800000 */
[----:B------:R-:W-:Y:S01]  /*fec0*/  R2UR UR4, R0 ;  /* 0x00000000000472ca */ /* 0x000fe200000e0000 */
[C---:B-----5:R-:W-:Y:S01]  /*fed0*/  VIADD R8, R2.reuse, 0x80 ;  /* 0x0000008002087836 */ /* 0x060fe20000000000 */
[----:B------:R-:W-:Y:S01]  /*fee0*/  R2UR UR6, R2 ;  /* 0x00000000020672ca */ /* 0x000fe200000e0000 */
[----:B------:R-:W-:Y:S01]  /*fef0*/  IMAD.MOV.U32 R9, RZ, RZ, 0x40000040 ;  /* 0x40000040ff097424 */ /* 0x000fe200078e00ff */
[----:B------:R-:W-:Y:S01]  /*ff00*/  R2UR UR7, R3 ;  /* 0x00000000030772ca */ /* 0x000fe200000e0000 */
[----:B------:R-:W-:Y:S01]  /*ff10*/  WARPGROUP.ARRIVE ;  /* 0x00000000000079c5 */ /* 0x000fe20000000000 */
[----:B------:R-:W-:Y:S01]  /*ff20*/  UMOV UR5, 0x40000040 ;  /* 0x4000004000057882 */ /* 0x000fe20000000000 */
[----:B------:R-:W3:Y:S01]  /*ff30*/  LDL.LU R10, [R1+0x18] ;  /* 0x00001800010a7983 */ /* 0x000ee20000300800 */
[----:B------:R-:W-:Y:S01]  /*ff40*/  R2UR UR10, R8 ;  /* 0x00000000080a72ca */ /* 0x000fe200000e0000 */
[----:B------:R-:W-:Y:S01]  /*ff50*/  UMOV UR9, 0x40000040 ;  /* 0x4000004000097882 */ /* 0x000fe20000000000 */
[----:B------:R-:W-:Y:S01]  /*ff60*/  R2UR UR11, R9 ;  /* 0x00000000090b72ca */ /* 0x000fe200000e0000 */
[----:B------:R-:W-:Y:S01]  /*ff70*/  VIADD R8, R2, 0x100 ;  /* 0x0000010002087836 */ /* 0x000fe20000000000 */
[----:B------:R-:W0:Y:S01]  /*ff80*/  SHFL.BFLY PT, R7, R4, 0x2, 0x1f ;  /* 0x0c401f0004077f89 */ /* 0x000e2200000e0000 */
[----:B------:R-:W-:-:S02]  /*ff90*/  IMAD.MOV.U32 R9, RZ, RZ, 0x40000040 ;  /* 0x40000040ff097424 */ /* 0x000fc400078e00ff */
[----:B------:R-:W-:Y:S02]  /*ffa0*/  IMAD.MOV.U32 R45, RZ, RZ, RZ ;  /* 0x000000ffff2d7224 */ /* 0x000fe400078e00ff */
[----:B------:R-:W-:Y:S01]  /*ffb0*/  HGMMA.64x64x16.F32.BF16 R120, gdesc[UR4].tnspB, R120, gsb0 ;  /* 0x40e00000047879f0 */ /* 0x000fe20008001878 */
[----:B------:R-:W-:Y:S01]  /*ffc0*/  R2UR UR4, R0 ;  /* 0x00000000000472ca */ /* 0x000fe200000e0000 */
[----:B------:R-:W-:Y:S01]  /*ffd0*/  IMAD.MOV.U32 R3, RZ, RZ, 0x40000040 ;  /* 0x40000040ff037424 */ /* 0x000fe200078e00ff */
[----:B------:R-:W-:Y:S01]  /*ffe0*/  UMOV UR5, 0x40000040 ;  /* 0x4000004000057882 */ /* 0x000fe20000000000 */
[----:B------:R-:W-:-:S03]  /*fff0*/  VIADD R152, R152, 0x1 ;  /* 0x0000000198987836 */ /* 0x000fc60000000000 */
[----:B------:R-:W-:Y:S02]  /*10000*/  R2UR UR7, R3 ;  /* 0x00000000030772ca */ /* 0x000fe400000e0000 */
[----:B------:R-:W-:-:S05]  /*10010*/  ISETP.NE.AND P2, PT, R152, 0x2, PT ;  /* 0x000000029800780c */ /* 0x000fca0003f45270 */
[----:B------:R-:W-:Y:S01]  /*10020*/  UIADD3 UR8, UR4, 0x2, URZ ;  /* 0x0000000204087890 */ /* 0x000fe2000fffe03f */
[----:B0-----:R-:W-:Y:S01]  /*10030*/  FADD.FTZ R7, R7, R4 ;  /* 0x0000000407077221 */ /* 0x001fe20000010000 */
[----:B------:R-:W-:Y:S02]  /*10040*/  WARPGROUP.DEPBAR.LE gsb0, 0x0 ;  /* 0x00008000000079c5 */ /* 0x000fe40000010000 */
[----:B------:R-:W-:-:S06]  /*10050*/  WARPGROUP.ARRIVE ;  /* 0x00000000000079c5 */ /* 0x000fcc0000000000 */
[----:B------:R-:W-:Y:S01]  /*10060*/  HGMMA.64x64x16.F32.BF16 R120, gdesc[UR8].tnspB, R120, gsb0 ;  /* 0x40e00000087879f0 */ /* 0x000fe20008001878 */
[----:B------:R-:W-:Y:S01]  /*10070*/  R2UR UR10, R8 ;  /* 0x00000000080a72ca */ /* 0x000fe200000e0000 */
[----:B------:R-:W-:Y:S01]  /*10080*/  UIADD3 UR8, UR4, 0x4, URZ ;  /* 0x0000000404087890 */ /* 0x000fe2000fffe03f */
[----:B------:R-:W-:Y:S01]  /*10090*/  R2UR UR11, R9 ;  /* 0x00000000090b72ca */ /* 0x000fe200000e0000 */
[----:B------:R-:W-:Y:S01]  /*100a0*/  UMOV UR9, 0x40000040 ;  /* 0x4000004000097882 */ /* 0x000fe20000000000 */
[----:B------:R-:W-:Y:S02]  /*100b0*/  VIADD R8, R2, 0x180 ;  /* 0x0000018002087836 */ /* 0x000fe40000000000 */
[----:B------:R-:W-:Y:S01]  /*100c0*/  IMAD.MOV.U32 R9, RZ, RZ, 0x40000040 ;  /* 0x40000040ff097424 */ /* 0x000fe200078e00ff */
[----:B------:R-:W-:Y:S02]  /*100d0*/  WARPGROUP.DEPBAR.LE gsb0, 0x0 ;  /* 0x00008000000079c5 */ /* 0x000fe40000010000 */
[----:B------:R-:W-:-:S06]  /*100e0*/  WARPGROUP.ARRIVE ;  /* 0x00000000000079c5 */ /* 0x000fcc0000000000 */
[----:B------:R-:W-:Y:S01]  /*100f0*/  HGMMA.64x64x16.F32.BF16 R120, gdesc[UR8].tnspB, R120, gsb0 ;  /* 0x40e00000087879f0 */ /* 0x000fe20008001878 */
[----:B------:R-:W-:Y:S01]  /*10100*/  R2UR UR10, R8 ;  /* 0x00000000080a72ca */ /* 0x000fe200000e0000 */
[----:B------:R-:W-:Y:S01]  /*10110*/  UIADD3 UR8, UR4, 0x6, URZ ;  /* 0x0000000604087890 */ /* 0x000fe2000fffe03f */
[----:B------:R-:W-:Y:S01]  /*10120*/  R2UR UR11, R9 ;  /* 0x00000000090b72ca */ /* 0x000fe200000e0000 */
[----:B------:R-:W-:Y:S01]  /*10130*/  UMOV UR9, 0x40000040 ;  /* 0x4000004000097882 */ /* 0x000fe20000000000 */
[----:B------:R-:W-:Y:S01]  /*10140*/  IMAD.MOV.U32 R9, RZ, RZ, 0x40000040 ;  /* 0x40000040ff097424 */ /* 0x000fe200078e00ff */
[----:B------:R-:W-:Y:S01]  /*10150*/  IADD3 R8, R2, 0x200, RZ ;  /* 0x0000020002087810 */ /* 0x000fe20007ffe0ff */
[----:B------:R-:W-:Y:S02]  /*10160*/  WARPGROUP.DEPBAR.LE gsb0, 0x0 ;  /* 0x00008000000079c5 */ /* 0x000fe40000010000 */
[----:B------:R-:W-:-:S07]  /*10170*/  WARPGROUP.ARRIVE ;  /* 0x00000000000079c5 */ /* 0x000fce0000000000 */
[----:B------:R-:W-:Y:S01]  /*10180*/  HGMMA.64x64x16.F32.BF16 R120, gdesc[UR8].tnspB, R120, gsb0 ;  /* 0x40e00000087879f0 */ /* 0x000fe20008001878 */
[----:B------:R-:W-:Y:S01]  /*10190*/  R2UR UR10, R8 ;  /* 0x00000000080a72ca */ /* 0x000fe200000e0000 */
[----:B------:R-:W-:Y:S01]  /*101a0*/  UIADD3 UR8, UR4, 0x600, URZ ;  /* 0x0000060004087890 */ /* 0x000fe2000fffe03f */
[----:B------:R-:W-:Y:S01]  /*101b0*/  R2UR UR11, R9 ;  /* 0x00000000090b72ca */ /* 0x000fe200000e0000 */
[----:B------:R-:W-:Y:S01]  /*101c0*/  UMOV UR9, 0x40000040 ;  /* 0x4000004000097882 */ /* 0x000fe20000000000 */
[----:B------:R-:W-:Y:S02]  /*101d0*/  VIADD R8, R2, 0x280 ;  /* 0x0000028002087836 */ /* 0x000fe40000000000 */
[----:B------:R-:W-:Y:S01]  /*101e0*/  IMAD.MOV.U32 R9, RZ, RZ, 0x40000040 ;  /* 0x40000040ff097424 */ /* 0x000fe200078e00ff */
[----:B--2---:R-:W0:Y:S01]  /*101f0*/  SHFL.BFLY PT, R0, R12, 0x2, 0x1f ;  /* 0x0c401f000c007f89 */ /* 0x004e2200000e0000 */
        /* <DEDUP_REMOVED lines=25> */
[----:B------:R-:W-:Y:S01]  /*10390*/  VIADD R8, R2, 0x400 ;  /* 0x0000040002087836 */ /* 0x000fe20000000000 */
[----:B------:R-:W-:Y:S01]  /*103a0*/  MOV R9, 0x40000040 ;  /* 0x4000004000097802 */ /* 0x000fe20000000f00 */
[----:B------:R-:W-:Y:S02]  /*103b0*/  WARPGROUP.DEPBAR.LE gsb0, 0x0 ;  /* 0x00008000000079c5 */ /* 0x000fe40000010000 */
[----:B------:R-:W-:-:S07]  /*103c0*/  WARPGROUP.ARRIVE ;  /* 0x00000000000079c5 */ /* 0x000fce0000000000 */
[----:B------:R-:W-:Y:S01]  /*103d0*/  HGMMA.64x64x16.F32.BF16 R120, gdesc[UR8].tnspB, R120, gsb0 ;  /* 0x40e00000087879f0 */ /* 0x000fe20008001878 */
[----:B------:R-:W-:Y:S01]  /*103e0*/  R2UR UR10, R8 ;  /* 0x00000000080a72ca */ /* 0x000fe200000e0000 */
[----:B------:R-:W-:Y:S01]  /*103f0*/  UIADD3 UR8, UR4, 0xc00, URZ ;  /* 0x00000c0004087890 */ /* 0x000fe2000fffe03f */
[----:B------:R-:W-:Y:S01]  /*10400*/  R2UR UR11, R9 ;  /* 0x00000000090b72ca */ /* 0x000fe200000e0000 */
[----:B------:R-:W-:Y:S01]  /*10410*/  VIADD R8, R2, 0x480 ;  /* 0x0000048002087836 */ /* 0x000fe20000000000 */
[----:B------:R-:W-:Y:S01]  /*10420*/  UMOV UR9, 0x40000040 ;  /* 0x4000004000097882 */ /* 0x000fe20000000000 */
[----:B------:R-:W-:Y:S01]  /*10430*/  IMAD.MOV.U32 R9, RZ, RZ, 0x40000040 ;  /* 0x40000040ff097424 */ /* 0x000fe200078e00ff */
[----:B------:R-:W-:Y:S02]  /*10440*/  WARPGROUP.DEPBAR.LE gsb0, 0x0 ;  /* 0x00008000000079c5 */ /* 0x000fe40000010000 */
[----:B------:R-:W-:-:S07]  /*10450*/  WARPGROUP.ARRIVE ;  /* 0x00000000000079c5 */ /* 0x000fce0000000000 */
[----:B------:R-:W-:Y:S01]  /*10460*/  HGMMA.64x64x16.F32.BF16 R120, gdesc[UR8].tnspB, R120, gsb0 ;  /* 0x40e00000087879f0 */ /* 0x000fe20008001878 */
[----:B------:R-:W-:Y:S01]  /*10470*/  R2UR UR10, R8 ;  /* 0x00000000080a72ca */ /* 0x000fe200000e0000 */
[C---:B------:R-:W-:Y:S01]  /*10480*/  VIADD R8, R2.reuse, 0x500 ;  /* 0x0000050002087836 */ /* 0x040fe20000000000 */
[----:B------:R-:W-:Y:S01]  /*10490*/  R2UR UR11, R9 ;  /* 0x00000000090b72ca */ /* 0x000fe200000e0000 */
[----:B------:R-:W-:Y:S01]  /*104a0*/  VIADD R2, R2, 0x580 ;  /* 0x0000058002027836 */ /* 0x000fe20000000000 */
[----:B------:R-:W-:Y:S01]  /*104b0*/  UIADD3 UR8, UR4, 0xc02, URZ ;  /* 0x00000c0204087890 */ /* 0x000fe2000fffe03f */
[----:B------:R-:W-:Y:S01]  /*104c0*/  IMAD.MOV.U32 R9, RZ, RZ, 0x40000040 ;  /* 0x40000040ff097424 */ /* 0x000fe200078e00ff */
[----:B------:R-:W-:Y:S02]  /*104d0*/  UMOV UR9, 0x40000040 ;  /* 0x4000004000097882 */ /* 0x000fe40000000000 */
[----:B------:R-:W-:Y:S01]  /*104e0*/  R2UR UR6, R2 ;  /* 0x00000000020672ca */ /* 0x000fe200000e0000 */
[----:B0-----:R-:W-:-:S02]  /*104f0*/  FADD.FTZ R2, R0, R12 ;  /* 0x0000000c00027221 */ /* 0x001fc40000010000 */
[----:B------:R-:W0:Y:S04]  /*10500*/  SHFL.BFLY PT, R0, R7, 0x1, 0x1f ;  /* 0x0c201f0007007f89 */ /* 0x000e2800000e0000 */
[----:B------:R-:W1:Y:S01]  /*10510*/  SHFL.BFLY PT, R3, R2, 0x1, 0x1f ;  /* 0x0c201f0002037f89 */ /* 0x000e6200000e0000 */
[----:B0-----:R-:W-:Y:S01]  /*10520*/  FADD.FTZ R12, R7, R0 ;  /* 0x00000000070c7221 */ /* 0x001fe20000010000 */
[----:B------:R-:W-:Y:S01]  /*10530*/  SEL R0, RZ, 0x1, P2 ;  /* 0x00000001ff007807 */ /* 0x000fe20001000000 */
[----:B-1----:R-:W-:-:S03]  /*10540*/  FADD.FTZ R13, R2, R3 ;  /* 0x00000003020d7221 */ /* 0x002fc60000010000 */
[----:B------:R-:W-:Y:S02]  /*10550*/  FSETP.NE.FTZ.AND P0, PT, R12, RZ, PT ;  /* 0x000000ff0c00720b */ /* 0x000fe40003f15000 */
[----:B---3--:R-:W-:Y:S02]  /*10560*/  LOP3.LUT R10, R10, R0, RZ, 0x3c, !PT ;  /* 0x000000000a0a7212 */ /* 0x008fe400078e3cff */
[----:B------:R-:W-:-:S09]  /*10570*/  FSETP.NE.FTZ.AND P3, PT, R13, RZ, PT ;  /* 0x000000ff0d00720b */ /* 0x000fd20003f75000 */
[----:B------:R-:W0:Y:S08]  /*10580*/  @P0 MUFU.LG2 R4, R12 ;  /* 0x0000000c00040308 */ /* 0x000e300000000c00 */
[----:B------:R1:W-:Y:S02]  /*10590*/  @P0 MUFU.RCP R45, R12 ;  /* 0x0000000c002d0308 */ /* 0x0003e40000001000 */
[----:B-1----:R-:W2:Y:S01]  /*105a0*/  LDL.LU R12, [R1+0x98] ;  /* 0x00009800010c7983 */ /* 0x002ea20000300800 */
[----:B------:R-:W-:-:S02]  /*105b0*/  WARPGROUP.DEPBAR.LE gsb0, 0x0 ;  /* 0x00008000000079c5 */ /* 0x000fc40000010000 */
[----:B------:R-:W-:-:S06]  /*105c0*/  WARPGROUP.ARRIVE ;  /* 0x00000000000079c5 */ /* 0x000fcc0000000000 */
[----:B------:R-:W-:Y:S01]  /*105d0*/  HGMMA.64x64x16.F32.BF16 R120, gdesc[UR8].tnspB, R120, gsb0 ;  /* 0x40e00000087879f0 */ /* 0x000fe20008001878 */
[----:B------:R-:W-:Y:S01]  /*105e0*/  R2UR UR10, R8 ;  /* 0x00000000080a72ca */ /* 0x000fe200000e0000 */
[----:B------:R-:W-:Y:S01]  /*105f0*/  UIADD3 UR8, UR4, 0xc04, URZ ;  /* 0x00000c0404087890 */ /* 0x000fe2000fffe03f */
[----:B------:R-:W-:Y:S01]  /*10600*/  R2UR UR11, R9 ;  /* 0x00000000090b72ca */ /* 0x000fe200000e0000 */
[----:B------:R-:W-:Y:S01]  /*10610*/  UMOV UR9, 0x40000040 ;  /* 0x4000004000097882 */ /* 0x000fe20000000000 */
[----:B------:R-:W-:Y:S01]  /*10620*/  UIADD3 UR4, UR4, 0xc06, URZ ;  /* 0x00000c0604047890 */ /* 0x000fe2000fffe03f */
[----:B------:R-:W-:Y:S02]  /*10630*/  WARPGROUP.DEPBAR.LE gsb0, 0x0 ;  /* 0x00008000000079c5 */ /* 0x000fe40000010000 */
[----:B------:R-:W-:Y:S01]  /*10640*/  WARPGROUP.ARRIVE ;  /* 0x00000000000079c5 */ /* 0x000fe20000000000 */
[----:B------:R1:W-:Y:S01]  /*10650*/  STL [R1+0x18], R10 ;  /* 0x0000180a01007387 */ /* 0x0003e20000100800 */
[----:B------:R-:W-:Y:S01]  /*10660*/  IMAD.MOV.U32 R8, RZ, RZ, RZ ;  /* 0x000000ffff087224 */ /* 0x000fe200078e00ff */
[----:B------:R-:W3:Y:S05]  /*10670*/  @P3 MUFU.LG2 R9, R13 ;  /* 0x0000000d00093308 */ /* 0x000eea0000000c00 */
[----:B------:R-:W-:Y:S03]  /*10680*/  HGMMA.64x64x16.F32.BF16 R120, gdesc[UR8].tnspB, R120, gsb0 ;  /* 0x40e00000087879f0 */ /* 0x000fe60008001878 */
[----:B------:R-:W-:-:S02]  /*10690*/  WARPGROUP.DEPBAR.LE gsb0, 0x0 ;  /* 0x00008000000079c5 */ /* 0x000fc40000010000 */
[----:B------:R-:W-:-:S06]  /*106a0*/  WARPGROUP.ARRIVE ;  /* 0x00000000000079c5 */ /* 0x000fcc0000000000 */
[----:B------:R-:W-:Y:S01]  /*106b0*/  HGMMA.64x64x16.F32.BF16 R120, gdesc[UR4].tnspB, R120, gsb0 ;  /* 0x40e00000047879f0 */ /* 0x000fe20008001878 */
[----:B-1----:R-:W-:-:S04]  /*106c0*/  @!P1 IADD3 R10, R11, 0x30860, RZ ;  /* 0x000308600b0a9810 */ /* 0x002fc80007ffe0ff */
[----:B------:R-:W-:Y:S01]  /*106d0*/  @!P1 PRMT R10, RZ, 0x654, R10 ;  /* 0x00000654ff0a9816 */ /* 0x000fe2000000000a */
[----:B------:R-:W1:Y:S01]  /*106e0*/  @P3 MUFU.RCP R8, R13 ;  /* 0x0000000d00083308 */ /* 0x000e620000001000 */
[C---:B------:R-:W-:Y:S01]  /*106f0*/  @P0 FMUL.FTZ R2, R6.reuse, 0.69314718246459960938 ;  /* 0x3f31721806020820 */ /* 0x040fe20000410000 */
[----:B------:R-:W-:Y:S01]  /*10700*/  @P3 FMUL.FTZ R6, R6, 0.69314718246459960938 ;  /* 0x3f31721806063820 */ /* 0x000fe20000410000 */
[----:B0-----:R-:W-:Y:S01]  /*10710*/  @P0 FMUL.FTZ R7, R4, 0.69314718246459960938 ;  /* 0x3f31721804070820 */ /* 0x001fe20000410000 */
[----:B---3--:R-:W-:Y:S01]  /*10720*/  @P3 FMUL.FTZ R9, R9, 0.69314718246459960938 ;  /* 0x3f31721809093820 */ /* 0x008fe20000410000 */
[----:B------:R-:W-:Y:S02]  /*10730*/  IMAD.MOV.U32 R3, RZ, RZ, -0x800000 ;  /* 0xff800000ff037424 */ /* 0x000fe400078e00ff */
[----:B------:R-:W-:Y:S02]  /*10740*/  IMAD.MOV.U32 R0, RZ, RZ, -0x800000 ;  /* 0xff800000ff007424 */ /* 0x000fe400078e00ff */
[----:B------:R-:W-:Y:S01]  /*10750*/  @P0 FFMA.FTZ R3, R2, R5, R7 ;  /* 0x0000000502030223 */ /* 0x000fe20000010007 */
[----:B------:R-:W-:Y:S01]  /*10760*/  @P3 FFMA.FTZ R0, R6, R54, R9 ;  /* 0x0000003606003223 */ /* 0x000fe20000010009 */
[----:B------:R-:W-:-:S02]  /*10770*/  PLOP3.LUT P0, PT, PT, PT, PT, 0x8, 0x0 ;  /* 0x000000000000781c */ /* 0x000fc40003f0e170 */
[----:B------:R-:W-:Y:S01]  /*10780*/  SEL R152, R152, RZ, P2 ;  /* 0x000000ff98987207 */ /* 0x000fe20001000000 */
        /* <DEDUP_REMOVED lines=19> */
[----:B------:R3:W-:Y:S01]  /*108c0*/  STL [R1+0x98], R12 ;  /* 0x0000980c01007387 */ /* 0x0007e20000100800 */
        /* <DEDUP_REMOVED lines=16> */
.L_x_12595:
[----:B------:R-:W2:Y:S01]  /*109d0*/  LDL R74, [R1+0x90] ;  /* 0x00009000014a7983 */ /* 0x000ea20000100800 */
[----:B------:R-:W-:Y:S05]  /*109e0*/  WARPSYNC.ALL ;  /* 0x0000000000007948 */ /* 0x000fea0003800000 */
[----:B------:R-:W1:Y:S01]  /*109f0*/  S2R R2, SR_TID.X ;  /* 0x0000000000027919 */ /* 0x000e620000002100 */
[----:B------:R-:W3:Y:S01]  /*10a00*/  S2UR UR5, SR_CgaCtaId ;  /* 0x00000000000579c3 */ /* 0x000ee20000008800 */
[----:B------:R-:W-:Y:S01]  /*10a10*/  UMOV UR4, 0x400 ;  /* 0x0000040000047882 */ /* 0x000fe20000000000 */
[----:B------:R-:W-:Y:S01]  /*10a20*/  BSSY B0, `(.L_x_12646) ;  /* 0x0000249000007945 */ /* 0x000fe20003800000 */
[----:B---3--:R-:W-:Y:S01]  /*10a30*/  ULEA UR4, UR5, UR4, 0x18 ;  /* 0x0000000405047291 */ /* 0x008fe2000f8ec03f */
[----:B-1----:R-:W-:-:S05]  /*10a40*/  VIADD R75, R2, 0xffffff80 ;  /* 0xffffff80024b7836 */ /* 0x002fca0000000000 */
[----:B------:R-:W-:Y:S01]  /*10a50*/  IMAD.U32 R2, RZ, RZ, UR4 ;  /* 0x00000004ff027e24 */ /* 0x000fe2000f8e00ff */
[----:B------:R-:W-:Y:S01]  /*10a60*/  BAR.SYNC.DEFER_BLOCKING 0x5, 0x200 ;  /* 0x0148000000007b1d */ /* 0x000fe20000010000 */
[----:B------:R-:W-:-:S04]  /*10a70*/  SHF.R.S32.HI R71, RZ, 0x1f, R75 ;  /* 0x0000001fff477819 */ /* 0x000fc8000001144b */
[----:B------:R-:W-:-:S04]  /*10a80*/  LEA.HI R60, R71, R75, RZ, 0x3 ;  /* 0x0000004b473c7211 */ /* 0x000fc800078f18ff */
[----:B------:R-:W-:Y:S02]  /*10a90*/  LOP3.LUT R61, R60, 0xfffffff8, RZ, 0xc0, !PT ;  /* 0xfffffff83c3d7812 */ /* 0x000fe400078ec0ff */
[----:B------:R-:W-:-:S03]  /*10aa0*/  SHF.R.S32.HI R60, RZ, 0x3, R60 ;  /* 0x00000003ff3c7819 */ /* 0x000fc6000001143c */
[----:B------:R-:W-:-:S04]  /*10ab0*/  IMAD.IADD R61, R75, 0x1, -R61 ;  /* 0x000000014b3d7824 */ /* 0x000fc800078e0a3d */
[----:B------:R-:W-:Y:S01]  /*10ac0*/  IMAD.SHL.U32 R59, R61, 0x8, RZ ;  /* 0x000000083d3b7824 */ /* 0x000fe200078e00ff */
[----:B0-----:R0:W1:Y:S04]  /*10ad0*/  LDS.128 R32, [R2+0x308d0] ;  /* 0x0308d00002207984 */ /* 0x0010680000000c00 */
[----:B------:R-:W-:Y:S01]  /*10ae0*/  SHF.R.S32.HI R58, RZ, 0x1f, R59 ;  /* 0x0000001fff3a7819 */ /* 0x000fe2000001143b */
[----:B------:R-:W-:Y:S06]  /*10af0*/  BAR.ARV 0x4, 0x200 ;  /* 0x0108000000007b1d */ /* 0x000fec0000002000 */
[----:B--2---:R-:W-:-:S02]  /*10b00*/  SHF.R.S32.HI R64, RZ, 0x1f, R74 ;  /* 0x0000001fff407819 */ /* 0x004fc4000001144a */
[C---:B------:R-:W-:Y:S02]  /*10b10*/  SHF.L.U32 R66, R74.reuse, 0x2, RZ ;  /* 0x000000024a427819 */ /* 0x040fe400000006ff */
[----:B------:R-:W-:Y:S01]  /*10b20*/  SHF.L.U64.HI R67, R74, 0x2, R64 ;  /* 0x000000024a437819 */ /* 0x000fe20000010240 */
[----:B01----:R-:W-:Y:S06]  /*10b30*/  @P0 BRA `(.L_x_12647) ;  /* 0x0000001800540947 */ /* 0x003fec0003800000 */
[----:B------:R-:W2:Y:S01]  /*10b40*/  LDL R4, [R1+0xac] ;  /* 0x0000ac0001047983 */ /* 0x000ea20000100800 */
[----:B------:R-:W-:-:S03]  /*10b50*/  ULDC UR4, c[0x0][0xad4] ;  /* 0x0002b50000047ab9 */ /* 0x000fc60000000800 */
[----:B------:R-:W3:Y:S01]  /*10b60*/  LDL.LU R62, [R1+0x94] ;  /* 0x00009400013e7983 */ /* 0x000ee20000300800 */
[----:B------:R-:W-:Y:S01]  /*10b70*/  F2FP.BF16.F32.PACK_AB R14, R27, R26 ;  /* 0x0000001a1b0e723e */ /* 0x000fe200000010ff */
[----:B------:R-:W-:Y:S01]  /*10b80*/  IMAD.MOV.U32 R32, RZ, RZ, RZ ;  /* 0x000000ffff207224 */ /* 0x000fe200078e00ff */
[----:B------:R-:W0:Y:S01]  /*10b90*/  S2R R5, SR_SWINHI ;  /* 0x0000000000057919 */ /* 0x000e220000002f00 */
[----:B------:R-:W-:Y:S02]  /*10ba0*/  MOV R24, R2 ;  /* 0x0000000200187202 */ /* 0x000fe40000000f00 */
[----:B0----5:R-:W-:-:S03]  /*10bb0*/  MOV R25, R5 ;  /* 0x0000000500197202 */ /* 0x021fc60000000f00 */
[----:B--2---:R-:W-:-:S03]  /*10bc0*/  IMAD.WIDE R10, R4, 0x2, R24 ;  /* 0x00000002040a7825 */ /* 0x004fc600078e0218 */
[C---:B------:R-:W-:Y:S02]  /*10bd0*/  IADD3 R63, P0, R10.reuse, 0x60, RZ ;  /* 0x000000600a3f7810 */ /* 0x040fe40007f1e0ff */
[C---:B------:R-:W-:Y:S02]  /*10be0*/  IADD3 R13, P2, R10.reuse, 0x20, RZ ;  /* 0x000000200a0d7810 */ /* 0x040fe40007f5e0ff */
[----:B------:R-:W-:Y:S01]  /*10bf0*/  IADD3 R15, P1, R10, 0x40, RZ ;  /* 0x000000400a0f7810 */ /* 0x000fe20007f3e0ff */
[--C-:B------:R-:W-:Y:S01]  /*10c00*/  IMAD.X R5, RZ, RZ, R11.reuse, P0 ;  /* 0x000000ffff057224 */ /* 0x100fe200000e060b */
[----:B---3--:R-:W-:Y:S02]  /*10c10*/  ISETP.NE.AND P0, PT, R62, RZ, PT ;  /* 0x000000ff3e00720c */ /* 0x008fe40003f05270 */
[----:B------:R-:W-:Y:S01]  /*10c20*/  LOP3.LUT R9, R10, 0x380, RZ, 0xc0, !PT ;  /* 0x000003800a097812 */ /* 0x000fe200078ec0ff */
[----:B------:R-:W-:Y:S01]  /*10c30*/  IMAD.X R7, RZ, RZ, R11, P1 ;  /* 0x000000ffff077224 */ /* 0x000fe200008e060b */
[----:B------:R-:W-:Y:S01]  /*10c40*/  SEL R70, R62, UR4, P0 ;  /* 0x000000043e467c07 */ /* 0x000fe20008000000 */
[----:B------:R-:W-:Y:S05]  /*10c50*/  WARPSYNC.ALL ;  /* 0x0000000000007948 */ /* 0x000fea0003800000 */
[----:B------:R-:W-:Y:S01]  /*10c60*/  LOP3.LUT R4, R13, 0x380, RZ, 0xc0, !PT ;  /* 0x000003800d047812 */ /* 0x000fe200078ec0ff */
[----:B------:R-:W-:Y:S01]  /*10c70*/  ULDC.64 UR6, c[0x0][0xc08] ;  /* 0x0003020000067ab9 */ /* 0x000fe20000000a00 */
[----:B------:R-:W-:Y:S01]  /*10c80*/  LOP3.LUT R6, R15, 0x380, RZ, 0xc0, !PT ;  /* 0x000003800f067812 */ /* 0x000fe200078ec0ff */
[----:B------:R-:W-:Y:S01]  /*10c90*/  ULDC.64 UR4, c[0x0][0xc00] ;  /* 0x0003000000047ab9 */ /* 0x000fe20000000a00 */
[----:B------:R-:W-:-:S02]  /*10ca0*/  LOP3.LUT R12, R63, 0x380, RZ, 0xc0, !PT ;  /* 0x000003803f0c7812 */ /* 0x000fc400078ec0ff */
[----:B------:R-:W-:Y:S02]  /*10cb0*/  SHF.R.U64 R9, R9, 0x3, RZ ;  /* 0x0000000309097819 */ /* 0x000fe400000012ff */
[----:B------:R-:W-:Y:S02]  /*10cc0*/  SHF.R.U64 R4, R4, 0x3, RZ ;  /* 0x0000000304047819 */ /* 0x000fe400000012ff */
[----:B------:R-:W-:Y:S02]  /*10cd0*/  SHF.R.U64 R6, R6, 0x3, RZ ;  /* 0x0000000306067819 */ /* 0x000fe400000012ff */
[----:B------:R-:W-:Y:S02]  /*10ce0*/  SHF.R.U64 R12, R12, 0x3, RZ ;  /* 0x000000030c0c7819 */ /* 0x000fe400000012ff */
[----:B------:R-:W-:Y:S01]  /*10cf0*/  LOP3.LUT R10, R9, R10, RZ, 0x3c, !PT ;  /* 0x0000000a090a7212 */ /* 0x000fe200078e3cff */
[----:B------:R-:W-:Y:S01]  /*10d00*/  IMAD.X R9, RZ, RZ, R11, P2 ;  /* 0x000000ffff097224 */ /* 0x000fe200010e060b */
[----:B------:R-:W-:-:S02]  /*10d10*/  LOP3.LUT R8, R4, R13, RZ, 0x3c, !PT ;  /* 0x0000000d04087212 */ /* 0x000fc400078e3cff */
[----:B------:R-:W-:Y:S02]  /*10d20*/  LOP3.LUT R6, R6, R15, RZ, 0x3c, !PT ;  /* 0x0000000f06067212 */ /* 0x000fe400078e3cff */
[----:B------:R-:W-:Y:S02]  /*10d30*/  LOP3.LUT R4, R12, R63, RZ, 0x3c, !PT ;  /* 0x0000003f0c047212 */ /* 0x000fe400078e3cff */
[----:B------:R-:W-:Y:S02]  /*10d40*/  MOV R10, R10 ;  /* 0x0000000a000a7202 */ /* 0x000fe40000000f00 */
        /* <DEDUP_REMOVED lines=11> */
[----:B------:R-:W-:Y:S02]  /*10e00*/  F2FP.BF16.F32.PACK_AB R8, R37, R36 ;  /* 0x000000242508723e */ /* 0x000fe400000010ff */
[----:B------:R-:W-:Y:S02]  /*10e10*/  F2FP.BF16.F32.PACK_AB R9, R53, R52 ;  /* 0x000000343509723e */ /* 0x000fe400000010ff */
[----:B------:R-:W-:Y:S02]  /*10e20*/  F2FP.BF16.F32.PACK_AB R11, R55, R54 ;  /* 0x00000036370b723e */ /* 0x000fe400000010ff */
[----:B------:R-:W-:Y:S02]  /*10e30*/  ISETP.NE.U32.AND P3, PT, RZ, UR6, PT ;  /* 0x00000006ff007c0c */ /* 0x000fe4000bf65070 */
[----:B------:R-:W-:Y:S01]  /*10e40*/  ISETP.NE.U32.AND P0, PT, RZ, UR4, PT ;  /* 0x00000004ff007c0c */ /* 0x000fe2000bf05070 */
[----:B------:R0:W-:Y:S01]  /*10e50*/  STSM.16.M88.4 [R10], R12 ;  /* 0x0000000c0a007844 */ /* 0x0001e20000000200 */
[----:B------:R-:W-:-:S02]  /*10e60*/  ISETP.NE.AND.EX P3, PT, RZ, UR7, PT, P3 ;  /* 0x00000007ff007c0c */ /* 0x000fc4000bf65330 */
[----:B------:R-:W-:Y:S01]  /*10e70*/  IADD3 R62, P1, R66, UR4, RZ ;  /* 0x00000004423e7c10 */ /* 0x000fe2000ff3e0ff */
[----:B------:R1:W-:Y:S01]  /*10e80*/  STSM.16.M88.4 [R69], R4 ;  /* 0x0000000445007844 */ /* 0x0003e20000000200 */
[----:B------:R-:W-:Y:S02]  /*10e90*/  ISETP.NE.AND.EX P0, PT, RZ, UR5, PT, P0 ;  /* 0x00000005ff007c0c */ /* 0x000fe4000bf05300 */
[----:B------:R-:W-:Y:S02]  /*10ea0*/  IADD3.X R63, R67, UR5, RZ, P1, !PT ;  /* 0x00000005433f7c10 */ /* 0x000fe40008ffe4ff */
[----:B0-----:R-:W-:Y:S02]  /*10eb0*/  F2FP.BF16.F32.PACK_AB R10, R39, R38 ;  /* 0x00000026270a723e */ /* 0x001fe400000010ff */
[----:B------:R-:W-:Y:S02]  /*10ec0*/  F2FP.BF16.F32.PACK_AB R12, R41, R40 ;  /* 0x00000028290c723e */ /* 0x000fe400000010ff */
[----:B------:R-:W-:Y:S01]  /*10ed0*/  F2FP.BF16.F32.PACK_AB R13, R57, R56 ;  /* 0x00000038390d723e */ /* 0x000fe200000010ff */
[----:B------:R0:W-:Y:S01]  /*10ee0*/  STSM.16.M88.4 [R68], R8 ;  /* 0x0000000844007844 */ /* 0x0001e20000000200 */
[----:B------:R-:W-:-:S02]  /*10ef0*/  F2FP.BF16.F32.PACK_AB R14, R45, R44 ;  /* 0x0000002c2d0e723e */ /* 0x000fc400000010ff */
[----:B------:R-:W-:-:S05]  /*10f00*/  F2FP.BF16.F32.PACK_AB R15, R151, R150 ;  /* 0x00000096970f723e */ /* 0x000fca00000010ff */
[----:B------:R2:W-:Y:S01]  /*10f10*/  STSM.16.M88.4 [R65], R12 ;  /* 0x0000000c41007844 */ /* 0x0005e20000000200 */
[----:B------:R-:W-:Y:S01]  /*10f20*/  BAR.SYNC.DEFER_BLOCKING 0x1, 0x180 ;  /* 0x0046000000007b1d */ /* 0x000fe20000010000 */
[----:B------:R-:W-:-:S05]  /*10f30*/  @P3 IADD3 R66, P1, R66, UR6, RZ ;  /* 0x0000000642423c10 */ /* 0x000fca000ff3e0ff */
[----:B------:R-:W-:Y:S01]  /*10f40*/  ULDC UR6, c[0x0][0xa88] ;  /* 0x0002a20000067ab9 */ /* 0x000fe20000000800 */
[----:B------:R-:W-:Y:S01]  /*10f50*/  @P3 IADD3.X R67, R67, UR7, RZ, P1, !PT ;  /* 0x0000000743433c10 */ /* 0x000fe20008ffe4ff */
[----:B-1----:R-:W-:Y:S01]  /*10f60*/  IMAD.U32 R69, RZ, RZ, UR6 ;  /* 0x00000006ff457e24 */ /* 0x002fe2000f8e00ff */
[----:B------:R-:W-:Y:S01]  /*10f70*/  ISETP.GT.AND P2, PT, R70, 0x1, PT ;  /* 0x000000014600780c */ /* 0x000fe20003f44270 */
[----:B------:R-:W-:Y:S01]  /*10f80*/  IMAD.MOV.U32 R4, RZ, RZ, 0x9b8 ;  /* 0x000009b8ff047424 */ /* 0x000fe200078e00ff */
[----:B0-----:R-:W0:Y:S01]  /*10f90*/  LDC R8, c[0x0][0xbe8] ;  /* 0x0002fa00ff087b82 */ /* 0x001e220000000800 */
[----:B------:R1:W5:Y:S04]  /*10fa0*/  @P0 LDG.E R32, desc[UR56][R62.64] ;  /* 0x000000383e200981 */ /* 0x000368000c1e1900 */
[----:B------:R1:W5:Y:S01]  /*10fb0*/  @P3 LDG.E R69, desc[UR56][R66.64] ;  /* 0x0000003842453981 */ /* 0x000362000c1e1900 */
[----:B------:R-:W-:-:S02]  /*10fc0*/  SEL R4, R4, 0x978, P2 ;  /* 0x0000097804047807 */ /* 0x000fc40001000000 */
[----:B------:R-:W-:Y:S02]  /*10fd0*/  LEA.HI R71, R71, R75, RZ, 0x2 ;  /* 0x0000004b47477211 */ /* 0x000fe400078f10ff */
[----:B--2---:R1:W2:Y:S01]  /*10fe0*/  LDC.64 R12, c[0x0][R4+0x220] ;  /* 0x00008800040c7b82 */ /* 0x0042a20000000a00 */
[----:B0-----:R-:W-:-:S07]  /*10ff0*/  ISETP.NE.AND P1, PT, R8, 0x1, PT ;  /* 0x000000010800780c */ /* 0x001fce0003f25270 */
[----:B------:R1:W0:Y:S08]  /*11000*/  LDC.64 R14, c[0x0][R4+0x218] ;  /* 0x00008600040e7b82 */ /* 0x0002300000000a00 */
[----:B------:R1:W3:Y:S01]  /*11010*/  LDC.64 R10, c[0x0][R4+0x228] ;  /* 0x00008a00040a7b82 */ /* 0x0002e20000000a00 */
[----:B--2---:R-:W-:Y:S05]  /*11020*/  @P3 BRA `(.L_x_12648) ;  /* 0x0000000000103947 */ /* 0x004fea0003800000 */
[----:B------:R-:W-:Y:S05]  /*11030*/  @!P0 BRA `(.L_x_12648) ;  /* 0x00000000000c8947 */ /* 0x000fea0003800000 */
[----:B------:R-:W2:Y:S04]  /*11040*/  LDG.E R6, desc[UR56][R62.64] ;  /* 0x000000383e067981 */ /* 0x000ea8000c1e1900 */
[----:B-----5:R-:W2:Y:S02]  /*11050*/  LDG.E R69, desc[UR56][R62.64+0x4] ;  /* 0x000004383e457981 */ /* 0x020ea4000c1e1900 */
[----:B--2---:R-:W-:-:S07]  /*11060*/  IMAD.IADD R69, R69, 0x1, -R6 ;  /* 0x0000000145457824 */ /* 0x004fce00078e0a06 */
.L_x_12648:
[----:B------:R-:W2:Y:S04]  /*11070*/  LDL R77, [R1+0xa8] ;  /* 0x0000a800014d7983 */ /* 0x000ea80000100800 */
[----:B------:R-:W0:Y:S04]  /*11080*/  LDL R72, [R1+0x8c] ;  /* 0x00008c0001487983 */ /* 0x000e280000100800 */
[----:B------:R-:W4:Y:S04]  /*11090*/  LDL R76, [R1+0x9c] ;  /* 0x00009c00014c7983 */ /* 0x000f280000100800 */
[----:B------:R-:W3:Y:S01]  /*110a0*/  LDL R70, [R1+0xa0] ;  /* 0x0000a00001467983 */ /* 0x000ee20000100800 */
[----:B------:R-:W-:Y:S01]  /*110b0*/  LOP3.LUT R71, R71, 0xfffffffc, RZ, 0xc0, !PT ;  /* 0xfffffffc47477812 */ /* 0x000fe200078ec0ff */
[----:B-1----:R-:W1:Y:S01]  /*110c0*/  LDC.64 R4, c[0x0][R4+0x210] ;  /* 0x0000840004047b82 */ /* 0x002e620000000a00 */
[----:B------:R-:W-:-:S03]  /*110d0*/  ISETP.NE.U32.AND P0, PT, RZ, UR4, PT ;  /* 0x00000004ff007c0c */ /* 0x000fc6000bf05070 */
[----:B------:R-:W-:-:S04]  /*110e0*/  IMAD.IADD R71, R75, 0x1, -R71 ;  /* 0x000000014b477824 */ /* 0x000fc800078e0a47 */
[----:B------:R-:W1:Y:S01]  /*110f0*/  @P1 LDC R66, c[0x0][0xbec] ;  /* 0x0002fb00ff421b82 */ /* 0x000e620000000800 */
[----:B------:R-:W-:Y:S02]  /*11100*/  LEA.HI R62, R71, R71, RZ, 0x1 ;  /* 0x00000047473e7211 */ /* 0x000fe400078f08ff */
[----:B------:R-:W-:Y:S02]  /*11110*/  ISETP.NE.AND.EX P0, PT, RZ, UR5, PT, P0 ;  /* 0x00000005ff007c0c */ /* 0x000fe4000bf05300 */
[----:B------:R-:W-:-:S03]  /*11120*/  LOP3.LUT R62, R62, 0x1ffffffe, RZ, 0xc0, !PT ;  /* 0x1ffffffe3e3e7812 */ /* 0x000fc600078ec0ff */
[----:B------:R-:W3:Y:S01]  /*11130*/  @P1 LDC R73, c[0x0][0xbf0] ;  /* 0x0002fc00ff491b82 */ /* 0x000ee20000000800 */
[----:B------:R-:W-:-:S07]  /*11140*/  SEL R9, R74, RZ, !P0 ;  /* 0x000000ff4a097207 */ /* 0x000fce0004000000 */
[----:B------:R-:W1:Y:S01]  /*11150*/  LDC.64 R6, c[0x0][0xba8] ;  /* 0x0002ea00ff067b82 */ /* 0x000e620000000a00 */
[----:B------:R-:W-:Y:S01]  /*11160*/  IADD3 R62, R71, -R62, RZ ;  /* 0x8000003e473e7210 */ /* 0x000fe20007ffe0ff */
[----:B------:R-:W-:Y:S01]  /*11170*/  IMAD R13, R13, R9, RZ ;  /* 0x000000090d0d7224 */ /* 0x000fe200078e02ff */
[----:B------:R-:W-:Y:S01]  /*11180*/  SEL R63, R64, RZ, !P0 ;  /* 0x000000ff403f7207 */ /* 0x000fe20004000000 */
[----:B------:R-:W1:Y:S04]  /*11190*/  S2R R68, SR_TID.X ;  /* 0x0000000000447919 */ /* 0x000e680000002100 */
[C---:B------:R-:W-:Y:S02]  /*111a0*/  IMAD R71, R12.reuse, R63, R13 ;  /* 0x0000003f0c477224 */ /* 0x040fe400078e020d */
[----:B------:R-:W-:-:S04]  /*111b0*/  IMAD.WIDE.U32 R12, R12, R9, RZ ;  /* 0x000000090c0c7225 */ /* 0x000fc800078e00ff */
[----:B------:R-:W-:Y:S01]  /*111c0*/  IMAD.IADD R71, R13, 0x1, R71 ;  /* 0x000000010d477824 */ /* 0x000fe200078e0247 */
[----:B-1----:R-:W1:Y:S08]  /*111d0*/  @!P2 LDC R6, c[0x0][0xb50] ;  /* 0x0002d400ff06ab82 */ /* 0x002e700000000800 */
[----:B------:R-:W1:Y:S01]  /*111e0*/  @!P2 LDC R7, c[0x0][0xb54] ;  /* 0x0002d500ff07ab82 */ /* 0x000e620000000800 */
[----:B------:R-:W-:-:S05]  /*111f0*/  VIADD R78, R68, 0xffffff80 ;  /* 0xffffff80444e7836 */ /* 0x000fca0000000000 */
[----:B------:R-:W-:-:S04]  /*11200*/  SHF.R.S32.HI R68, RZ, 0x1f, R78 ;  /* 0x0000001fff447819 */ /* 0x000fc8000001144e */
[----:B------:R-:W-:-:S04]  /*11210*/  LEA.HI R68, R68, R78, RZ, 0x7 ;  /* 0x0000004e44447211 */ /* 0x000fc800078f38ff */
[----:B------:R-:W-:-:S04]  /*11220*/  LOP3.LUT R68, R68, 0xffffff80, RZ, 0xc0, !PT ;  /* 0xffffff8044447812 */ /* 0x000fc800078ec0ff */
[----:B------:R-:W-:Y:S01]  /*11230*/  IADD3 R68, R78, -R68, RZ ;  /* 0x800000444e447210 */ /* 0x000fe20007ffe0ff */
[----:B--2---:R-:W-:Y:S02]  /*11240*/  IMAD R62, R62, 0x8, R77 ;  /* 0x000000083e3e7824 */ /* 0x004fe400078e024d */
[-C--:B0-----:R-:W-:Y:S02]  /*11250*/  IMAD R67, R15, R72.reuse, RZ ;  /* 0x000000480f437224 */ /* 0x081fe400078e02ff */
[----:B------:R-:W-:-:S04]  /*11260*/  IMAD.WIDE.U32 R14, R14, R72, RZ ;  /* 0x000000480e0e7225 */ /* 0x000fc800078e00ff */
[----:B----4-:R-:W-:Y:S01]  /*11270*/  IMAD R65, R76, 0xc0, R62 ;  /* 0x000000c04c417824 */ /* 0x010fe200078e023e */
[----:B-----5:R-:W-:-:S03]  /*11280*/  IADD3 R62, P0, P3, R12, R14, R32 ;  /* 0x0000000e0c3e7210 */ /* 0x020fc60007b1e020 */
[----:B------:R-:W-:Y:S01]  /*11290*/  @P1 IMAD.HI.U32 R14, R65, R66, RZ ;  /* 0x00000042410e1227 */ /* 0x000fe200078e00ff */
[----:B---3--:R-:W-:-:S03]  /*112a0*/  SEL R63, R70, RZ, P2 ;  /* 0x000000ff463f7207 */ /* 0x008fc60001000000 */
[----:B------:R-:W-:Y:S02]  /*112b0*/  IMAD.IADD R64, R15, 0x1, R67 ;  /* 0x000000010f407824 */ /* 0x000fe400078e0243 */
[----:B------:R-:W-:Y:S01]  /*112c0*/  IMAD.MOV.U32 R15, RZ, RZ, R65 ;  /* 0x000000ffff0f7224 */ /* 0x000fe200078e0041 */
[----:B------:R-:W-:Y:S01]  /*112d0*/  @P1 SHF.R.U32.HI R15, RZ, R73, R14 ;  /* 0x00000049ff0f1219 */ /* 0x000fe2000001160e */
[-C--:B------:R-:W-:Y:S01]  /*112e0*/  IMAD R67, R11, R63.reuse, RZ ;  /* 0x0000003f0b437224 */ /* 0x080fe200078e02ff */
[----:B------:R-:W-:Y:S01]  /*112f0*/  SHF.R.S32.HI R11, RZ, 0x1f, R32 ;  /* 0x0000001fff0b7819 */ /* 0x000fe20000011420 */
[----:B------:R-:W-:Y:S01]  /*11300*/  IMAD.WIDE.U32 R12, R10, R63, RZ ;  /* 0x0000003f0a0c7225 */ /* 0x000fe200078e00ff */
[----:B------:R-:W-:-:S03]  /*11310*/  SHF.R.S32.HI R10, RZ, 0x1f, R15 ;  /* 0x0000001fff0a7819 */ /* 0x000fc6000001140f */
[----:B------:R-:W-:Y:S01]  /*11320*/  IMAD.MOV R14, RZ, RZ, -R15 ;  /* 0x000000ffff0e7224 */ /* 0x000fe200078e0a0f */
[----:B------:R-:W-:Y:S01]  /*11330*/  IADD3.X R63, R71, R64, R11, P0, P3 ;  /* 0x00000040473f7210 */ /* 0x000fe200007e640b */
[----:B------:R-:W-:Y:S01]  /*11340*/  IMAD.IADD R67, R13, 0x1, R67 ;  /* 0x000000010d437824 */ /* 0x000fe200078e0243 */
[----:B------:R-:W-:Y:S01]  /*11350*/  IADD3 R12, P0, P3, R15, R62, R12 ;  /* 0x0000003e0f0c7210 */ /* 0x000fe20007b1e00c */
        /* <DEDUP_REMOVED lines=8> */
[----:B------:R-:W-:Y:S02]  /*113e0*/  LEA.HI.X R7, R12, R7, R4, 0x2, P0 ;  /* 0x000000070c077211 */ /* 0x000fe400000f1404 */
        /* <DEDUP_REMOVED lines=13> */
[----:B0-----:R-:W-:Y:S01]  /*114c0*/  IMAD R3, R60, 0x40, R59 ;  /* 0x000000403c037824 */ /* 0x001fe200078e023b */
[----:B------:R-:W0:Y:S01]  /*114d0*/  @P1 LDC R0, c[0x0][0xbec] ;  /* 0x0002fb00ff001b82 */ /* 0x000e220000000800 */
[----:B------:R-:W-:Y:S02]  /*114e0*/  ULDC.64 UR4, c[0x0][0xaa0] ;  /* 0x0002a80000047ab9 */ /* 0x000fe40000000a00 */
[----:B------:R-:W-:-:S03]  /*114f0*/  IMAD.WIDE R24, R3, 0x2, R24 ;  /* 0x0000000203187825 */ /* 0x000fc600078e0218 */
[C---:B------:R-:W-:Y:S02]  /*11500*/  IADD3 R27, P0, R24.reuse, 0x1800, RZ ;  /* 0x00001800181b7810 */ /* 0x040fe40007f1e0ff */
[----:B------:R-:W1:Y:S01]  /*11510*/  @P1 LDC R15, c[0x0][0xbf0] ;  /* 0x0002fc00ff0f1b82 */ /* 0x000e620000000800 */
[C---:B------:R-:W-:Y:S02]  /*11520*/  IADD3 R29, P2, R24.reuse, 0x3000, RZ ;  /* 0x00003000181d7810 */ /* 0x040fe40007f5e0ff */
[----:B------:R-:W-:Y:S02]  /*11530*/  IADD3 R37, P3, R24, 0x4800, RZ ;  /* 0x0000480018257810 */ /* 0x000fe40007f7e0ff */
[----:B------:R-:W-:Y:S02]  /*11540*/  LOP3.LUT R26, R27, 0x380, RZ, 0xc0, !PT ;  /* 0x000003801b1a7812 */ /* 0x000fe400078ec0ff */
[----:B------:R-:W-:Y:S02]  /*11550*/  LOP3.LUT R28, R29, 0x380, RZ, 0xc0, !PT ;  /* 0x000003801d1c7812 */ /* 0x000fe400078ec0ff */
[----:B------:R-:W-:-:S02]  /*11560*/  LOP3.LUT R36, R37, 0x380, RZ, 0xc0, !PT ;  /* 0x0000038025247812 */ /* 0x000fc400078ec0ff */
[----:B------:R-:W-:Y:S01]  /*11570*/  LOP3.LUT R5, R24, 0x380, RZ, 0xc0, !PT ;  /* 0x0000038018057812 */ /* 0x000fe200078ec0ff */
[----:B------:R-:W-:Y:S01]  /*11580*/  IMAD R11, R11, UR4, RZ ;  /* 0x000000040b0b7c24 */ /* 0x000fe2000f8e02ff */
[----:B------:R-:W-:Y:S02]  /*11590*/  SHF.R.U64 R26, R26, 0x3, RZ ;  /* 0x000000031a1a7819 */ /* 0x000fe400000012ff */
[----:B------:R-:W-:Y:S02]  /*115a0*/  SHF.R.U64 R28, R28, 0x3, RZ ;  /* 0x000000031c1c7819 */ /* 0x000fe400000012ff */
[----:B------:R-:W-:Y:S02]  /*115b0*/  SHF.R.U64 R36, R36, 0x3, RZ ;  /* 0x0000000324247819 */ /* 0x000fe400000012ff */
[----:B------:R-:W-:Y:S01]  /*115c0*/  SHF.R.U64 R5, R5, 0x3, RZ ;  /* 0x0000000305057819 */ /* 0x000fe200000012ff */
[----:B------:R-:W-:Y:S01]  /*115d0*/  IMAD R3, R32, UR5, R11 ;  /* 0x0000000520037c24 */ /* 0x000fe2000f8e020b */
[----:B------:R-:W-:Y:S01]  /*115e0*/  LOP3.LUT R26, R26, R27, RZ, 0x3c, !PT ;  /* 0x0000001b1a1a7212 */ /* 0x000fe200078e3cff */
[----:B------:R-:W-:Y:S01]  /*115f0*/  IMAD.WIDE.U32 R10, R32, UR4, RZ ;  /* 0x00000004200a7c25 */ /* 0x000fe2000f8e00ff */
[----:B------:R-:W-:Y:S01]  /*11600*/  LOP3.LUT R28, R28, R29, RZ, 0x3c, !PT ;  /* 0x0000001d1c1c7212 */ /* 0x000fe200078e3cff */
[----:B------:R-:W-:Y:S01]  /*11610*/  ULDC.64 UR4, c[0x0][0xae8] ;  /* 0x0002ba0000047ab9 */ /* 0x000fe20000000a00 */
[----:B------:R-:W-:Y:S01]  /*11620*/  LOP3.LUT R36, R36, R37, RZ, 0x3c, !PT ;  /* 0x0000002524247212 */ /* 0x000fe200078e3cff */
[--C-:B------:R-:W-:Y:S01]  /*11630*/  IMAD.X R27, RZ, RZ, R25.reuse, P0 ;  /* 0x000000ffff1b7224 */ /* 0x100fe200000e0619 */
[----:B------:R-:W-:Y:S01]  /*11640*/  LOP3.LUT R4, R5, R24, RZ, 0x3c, !PT ;  /* 0x0000001805047212 */ /* 0x000fe200078e3cff */
[----:B------:R-:W-:-:S02]  /*11650*/  IMAD.X R29, RZ, RZ, R25, P2 ;  /* 0x000000ffff1d7224 */ /* 0x000fc400010e0619 */
[--C-:B------:R-:W-:Y:S02]  /*11660*/  IMAD.X R37, RZ, RZ, R25.reuse, P3 ;  /* 0x000000ffff257224 */ /* 0x100fe400018e0619 */
[----:B------:R-:W-:Y:S02]  /*11670*/  IMAD.MOV.U32 R5, RZ, RZ, R25 ;  /* 0x000000ffff057224 */ /* 0x000fe400078e0019 */
[----:B------:R-:W-:Y:S01]  /*11680*/  IMAD.IADD R11, R11, 0x1, R3 ;  /* 0x000000010b0b7824 */ /* 0x000fe200078e0203 */
[----:B------:R-:W5:Y:S01]  /*11690*/  LD.E.128 R24, desc[UR56][R26.64] ;  /* 0x000000381a187980 */ /* 0x000f62000c101d00 */
[----:B------:R-:W-:Y:S02]  /*116a0*/  IMAD R61, R61, 0x30, R60 ;  /* 0x000000303d3d7824 */ /* 0x000fe400078e023c */
[----:B------:R-:W-:Y:S01]  /*116b0*/  IMAD.WIDE.U32 R10, R72, UR4, R10 ;  /* 0x00000004480a7c25 */ /* 0x000fe2000f8e000a */
[----:B------:R-:W5:Y:S01]  /*116c0*/  LD.E.128 R4, desc[UR56][R4.64] ;  /* 0x0000003804047980 */ /* 0x000f62000c101d00 */
[----:B------:R-:W-:-:S03]  /*116d0*/  SHF.R.S32.HI R12, RZ, 0x1f, R9 ;  /* 0x0000001fff0c7819 */ /* 0x000fc60000011409 */
[----:B------:R-:W5:Y:S01]  /*116e0*/  LD.E.128 R28, desc[UR56][R28.64] ;  /* 0x000000381c1c7980 */ /* 0x000f62000c101d00 */
[----:B------:R-:W-:-:S03]  /*116f0*/  IMAD R61, R76, 0xc0, R61 ;  /* 0x000000c04c3d7824 */ /* 0x000fc600078e023d */
[----:B------:R-:W5:Y:S01]  /*11700*/  LD.E.128 R36, desc[UR56][R36.64] ;  /* 0x0000003824247980 */ /* 0x000f62000c101d00 */
[----:B------:R-:W-:Y:S01]  /*11710*/  IMAD R11, R72, UR5, R11 ;  /* 0x00000005480b7c24 */ /* 0x000fe2000f8e020b */
[----:B------:R-:W-:Y:S01]  /*11720*/  ULDC.64 UR4, c[0x0][0xaf0] ;  /* 0x0002bc0000047ab9 */ /* 0x000fe20000000a00 */
[----:B------:R-:W-:Y:S01]  /*11730*/  @!PT LDS RZ, [RZ] ;  /* 0x00000000fffff984 */ /* 0x000fe20000000800 */
[----:B------:R-:W-:Y:S01]  /*11740*/  @!PT LDS RZ, [RZ] ;  /* 0x00000000fffff984 */ /* 0x000fe20000000800 */
[----:B------:R-:W-:Y:S01]  /*11750*/  @!PT LDS RZ, [RZ] ;  /* 0x00000000fffff984 */ /* 0x000fe20000000800 */
[----:B------:R-:W-:Y:S01]  /*11760*/  @!PT LDS RZ, [RZ] ;  /* 0x00000000fffff984 */ /* 0x000fe20000000800 */
[----:B------:R2:W-:Y:S06]  /*11770*/  MEMBAR.ALL.CTA ;  /* 0x0000000000007992 */ /* 0x0005ec0000008000 */
[----:B--2---:R-:W2:Y:S01]  /*11780*/  FENCE.VIEW.ASYNC.S ;  /* 0x00000000000073c6 */ /* 0x004ea20000000000 */
[----:B------:R-:W-:-:S02]  /*11790*/  IMAD R12, R12, UR4, RZ ;  /* 0x000000040c0c7c24 */ /* 0x000fc4000f8e02ff */
[----:B0-----:R-:W-:-:S04]  /*117a0*/  @P1 IMAD.HI.U32 R0, R61, R0, RZ ;  /* 0x000000003d001227 */ /* 0x001fc800078e00ff */
[----:B------:R-:W-:Y:S01]  /*117b0*/  IMAD.MOV.U32 R3, RZ, RZ, R61 ;  /* 0x000000ffff037224 */ /* 0x000fe200078e003d */
[----:B-1----:R-:W-:Y:S01]  /*117c0*/  @P1 SHF.R.U32.HI R3, RZ, R15, R0 ;  /* 0x0000000fff031219 */ /* 0x002fe20000011600 */
[C---:B------:R-:W-:Y:S02]  /*117d0*/  IMAD R13, R9.reuse, UR5, R12 ;  /* 0x00000005090d7c24 */ /* 0x040fe4000f8e020c */
[----:B------:R-:W-:Y:S01]  /*117e0*/  IMAD.WIDE.U32 R10, R9, UR4, R10 ;  /* 0x00000004090a7c25 */ /* 0x000fe2000f8e000a */
[--C-:B------:R-:W-:Y:S01]  /*117f0*/  SHF.R.S32.HI R9, RZ, 0x1f, R3.reuse ;  /* 0x0000001fff097819 */ /* 0x100fe20000011403 */
[----:B------:R-:W-:Y:S02]  /*11800*/  ULDC.64 UR4, c[0x0][0xae0] ;  /* 0x0002b80000047ab9 */ /* 0x000fe40000000a00 */
[----:B------:R-:W-:Y:S01]  /*11810*/  VIADD R0, R2, 0x30820 ;  /* 0x0003082002007836 */ /* 0x000fe20000000000 */
[----:B------:R-:W-:Y:S01]  /*11820*/  IADD3 R11, R11, R13, RZ ;  /* 0x0000000d0b0b7210 */ /* 0x000fe20007ffe0ff */
        /* <DEDUP_REMOVED lines=19> */
[----:B------:R-:W0:Y:S01]  /*11960*/  SHFL.IDX PT, R3, R40, RZ, 0x181f ;  /* 0x00181fff28037589 */ /* 0x000e2200000e0000 */
[----:B------:R-:W-:Y:S01]  /*11970*/  ULDC UR4, c[0x0][0xac8] ;  /* 0x0002b20000047ab9 */ /* 0x000fe20000000800 */
[----:B------:R-:W-:Y:S01]  /*11980*/  IMAD R42, R76, 0xc0, R60 ;  /* 0x000000c04c2a7824 */ /* 0x000fe200078e023c */
[----:B------:R-:W-:Y:S01]  /*11990*/  ISETP.GE.AND P0, PT, R59, UR4, PT ;  /* 0x000000043b007c0c */ /* 0x000fe2000bf06270 */
[----:B------:R-:W1:Y:S02]  /*119a0*/  SHFL.IDX PT, R9, R40, 0x1, 0x181f ;  /* 0x00381f0028097f89 */ /* 0x000e6400000e0000 */
[C---:B------:R-:W-:Y:S01]  /*119b0*/  VIADD R12, R42.reuse, 0x30 ;  /* 0x000000302a0c7836 */ /* 0x040fe20000000000 */
[CC--:B------:R-:W-:Y:S01]  /*119c0*/  ISETP.GE.OR P2, PT, R42.reuse, R63.reuse, P0 ;  /* 0x0000003f2a00720c */ /* 0x0c0fe20000746670 */
[----:B------:R-:W2:Y:S01]  /*119d0*/  SHFL.IDX PT, R0, R41, RZ, 0x181f ;  /* 0x00181fff29007589 */ /* 0x000ea200000e0000 */
[----:B------:R-:W-:Y:S02]  /*119e0*/  VIADD R20, R42, 0x60 ;  /* 0x000000602a147836 */ /* 0x000fe40000000000 */
[-C--:B------:R-:W-:Y:S01]  /*119f0*/  ISETP.GE.OR P3, PT, R12, R63.reuse, P0 ;  /* 0x0000003f0c00720c */ /* 0x080fe20000766670 */
[----:B------:R-:W3:Y:S02]  /*11a00*/  SHFL.IDX PT, R14, R40, 0x2, 0x181f ;  /* 0x00581f00280e7f89 */ /* 0x000ee400000e0000 */
[----:B------:R-:W-:-:S02]  /*11a10*/  ISETP.GE.OR P4, PT, R20, R63, P0 ;  /* 0x0000003f1400720c */ /* 0x000fc40000786670 */
[----:B------:R-:W4:Y:S04]  /*11a20*/  SHFL.IDX PT, R8, R41, 0x1, 0x181f ;  /* 0x00381f0029087f89 */ /* 0x000f2800000e0000 */
[----:B------:R-:W4:Y:S01]  /*11a30*/  SHFL.IDX PT, R10, R41, 0x2, 0x181f ;  /* 0x00581f00290a7f89 */ /* 0x000f2200000e0000 */
[----:B0-----:R-:W-:-:S03]  /*11a40*/  @!P2 LEA R32, P5, R59, R3, 0x1 ;  /* 0x000000033b20a211 */ /* 0x001fc600078a08ff */
[C---:B-1----:R-:W-:Y:S02]  /*11a50*/  @!P3 LEA R20, P1, R59.reuse, R9, 0x1 ;  /* 0x000000093b14b211 */ /* 0x042fe400078208ff */
[C-C-:B--2---:R-:W-:Y:S02]  /*11a60*/  @!P2 LEA.HI.X R3, R59.reuse, R0, R58.reuse, 0x1, P5 ;  /* 0x000000003b03a211 */ /* 0x144fe400028f0c3a */
[----:B------:R-:W0:Y:S01]  /*11a70*/  SHFL.IDX PT, R0, R41, 0x3, 0x181f ;  /* 0x00781f0029007f89 */ /* 0x000e2200000e0000 */
[C---:B---3--:R-:W-:Y:S02]  /*11a80*/  @!P4 LEA R43, P5, R59.reuse, R14, 0x1 ;  /* 0x0000000e3b2bc211 */ /* 0x048fe400078a08ff */
[----:B------:R-:W-:Y:S01]  /*11a90*/  @!P2 IMAD.MOV.U32 R9, RZ, RZ, R3 ;  /* 0x000000ffff09a224 */ /* 0x000fe200078e0003 */
[----:B------:R-:W1:Y:S01]  /*11aa0*/  SHFL.IDX PT, R14, R40, 0x3, 0x181f ;  /* 0x00781f00280e7f89 */ /* 0x000e6200000e0000 */
[C---:B----4-:R-:W-:Y:S01]  /*11ab0*/  @!P3 LEA.HI.X R21, R59.reuse, R8, R58, 0x1, P1 ;  /* 0x000000083b15b211 */ /* 0x050fe200008f0c3a */
[----:B------:R-:W-:Y:S01]  /*11ac0*/  @!P2 IMAD.MOV.U32 R8, RZ, RZ, R32 ;  /* 0x000000ffff08a224 */ /* 0x000fe200078e0020 */
[----:B------:R-:W-:-:S04]  /*11ad0*/  @!P4 LEA.HI.X R10, R59, R10, R58, 0x1, P5 ;  /* 0x0000000a3b0ac211 */ /* 0x000fc800028f0c3a */
[----:B-----5:R2:W-:Y:S04]  /*11ae0*/  @!P2 ST.E.128 desc[UR56][R8.64], R4 ;  /* 0x000000040800a985 */ /* 0x0205e8000c101d38 */
[----:B------:R3:W-:Y:S01]  /*11af0*/  @!P3 ST.E.128 desc[UR56][R20.64], R24 ;  /* 0x000000181400b985 */ /* 0x0007e2000c101d38 */
[----:B--2---:R-:W-:Y:S01]  /*11b00*/  @!P4 MOV R4, R43 ;  /* 0x0000002b0004c202 */ /* 0x004fe20000000f00 */
[----:B------:R-:W-:-:S05]  /*11b10*/  @!P4 IMAD.MOV.U32 R5, RZ, RZ, R10 ;  /* 0x000000ffff05c224 */ /* 0x000fca00078e000a */
[----:B01----:R3:W-:Y:S02]  /*11b20*/  @!P4 ST.E.128 desc[UR56][R4.64], R28 ;  /* 0x0000001c0400c985 */ /* 0x0037e4000c101d38 */
.L_x_12832:
[----:B------:R-:W-:-:S05]  /*11b30*/  VIADD R42, R42, 0x90 ;  /* 0x000000902a2a7836 */ /* 0x000fca0000000000 */
[----:B------:R-:W-:-:S13]  /*11b40*/  ISETP.GE.OR P0, PT, R42, R63, P0 ;  /* 0x0000003f2a00720c */ /* 0x000fda0000706670 */
[----:B------:R-:W-:Y:S05]  /*11b50*/  @P0 BRA `(.L_x_12651) ;  /* 0x0000001000d40947 */ /* 0x000fea0003800000 */
[----:B------:R-:W-:-:S04]  /*11b60*/  LEA R14, P0, R59, R14, 0x1 ;  /* 0x0000000e3b0e7211 */ /* 0x000fc800078008ff */
[----:B------:R-:W-:-:S05]  /*11b70*/  LEA.HI.X R15, R59, R0, R58, 0x1, P0 ;  /* 0x000000003b0f7211 */ /* 0x000fca00000f0c3a */
[----:B------:R0:W-:Y:S01]  /*11b80*/  ST.E.128 desc[UR56][R14.64], R36 ;  /* 0x000000240e007985 */ /* 0x0001e2000c101d38 */
[----:B------:R-:W-:Y:S05]  /*11b90*/  BRA `(.L_x_12651) ;  /* 0x0000001000c47947 */ /* 0x000fea0003800000 */
.L_x_12649:
        /* <DEDUP_REMOVED lines=8> */
[----:B------:R-:W-:Y:S01]  /*11c20*/  ULDC.64 UR4, c[0x0][0xb38] ;  /* 0x0002ce0000047ab9 */ /* 0x000fe20000000a00 */
[----:B------:R-:W-:Y:S02]  /*11c30*/  IMAD.MOV.U32 R3, RZ, RZ, R65 ;  /* 0x000000ffff037224 */ /* 0x000fe400078e0041 */
[----:B------:R-:W-:Y:S02]  /*11c40*/  IMAD.IADD R5, R5, 0x1, R11 ;  /* 0x0000000105057824 */ /* 0x000fe400078e020b */
[----:B------:R-:W-:-:S04]  /*11c50*/  IMAD.WIDE.U32 R4, R72, UR4, R4 ;  /* 0x0000000448047c25 */ /* 0x000fc8000f8e0004 */
[----:B------:R-:W-:Y:S01]  /*11c60*/  IMAD R5, R72, UR5, R5 ;  /* 0x0000000548057c24 */ /* 0x000fe2000f8e0205 */
[----:B------:R-:W-:Y:S02]  /*11c70*/  ULDC.64 UR4, c[0x0][0xb40] ;  /* 0x0002d00000047ab9 */ /* 0x000fe40000000a00 */
[----:B------:R-:W-:Y:S02]  /*11c80*/  IMAD R0, R0, UR4, RZ ;  /* 0x0000000400007c24 */ /* 0x000fe4000f8e02ff */
[----:B0-----:R-:W-:-:S04]  /*11c90*/  @P1 IMAD.HI.U32 R12, R65, R12, RZ ;  /* 0x0000000c410c1227 */ /* 0x001fc800078e00ff */
[C---:B------:R-:W-:Y:S02]  /*11ca0*/  IMAD R7, R9.reuse, UR5, R0 ;  /* 0x0000000509077c24 */ /* 0x040fe4000f8e0200 */
[----:B------:R-:W-:Y:S01]  /*11cb0*/  IMAD.WIDE.U32 R4, R9, UR4, R4 ;  /* 0x0000000409047c25 */ /* 0x000fe2000f8e0004 */
[----:B-1----:R-:W-:Y:S01]  /*11cc0*/  @P1 SHF.R.U32.HI R3, RZ, R13, R12 ;  /* 0x0000000dff031219 */ /* 0x002fe2000001160c */
[----:B------:R-:W-:Y:S02]  /*11cd0*/  ULDC.64 UR4, c[0x0][0xb48] ;  /* 0x0002d20000047ab9 */ /* 0x000fe40000000a00 */
[----:B------:R-:W-:Y:S01]  /*11ce0*/  IMAD.IADD R5, R5, 0x1, R7 ;  /* 0x0000000105057824 */ /* 0x000fe200078e0207 */
[--C-:B------:R-:W-:Y:S01]  /*11cf0*/  SHF.R.S32.HI R0, RZ, 0x1f, R3.reuse ;  /* 0x0000001fff007819 */ /* 0x100fe20000011403 */
[----:B------:R-:W-:Y:S02]  /*11d00*/  IMAD.MOV R7, RZ, RZ, -R3 ;  /* 0x000000ffff077224 */ /* 0x000fe400078e0a03 */
[----:B------:R-:W-:-:S04]  /*11d10*/  IMAD.WIDE.U32 R4, R70, UR4, R4 ;  /* 0x0000000446047c25 */ /* 0x000fc8000f8e0004 */
[----:B------:R-:W-:Y:S02]  /*11d20*/  IMAD R0, R0, UR6, RZ ;  /* 0x0000000600007c24 */ /* 0x000fe4000f8e02ff */
[----:B------:R-:W-:Y:S01]  /*11d30*/  IMAD R5, R70, UR5, R5 ;  /* 0x0000000546057c24 */ /* 0x000fe2000f8e0205 */
[----:B------:R-:W-:Y:S01]  /*11d40*/  ULDC.64 UR4, c[0x0][0xb28] ;  /* 0x0002ca0000047ab9 */ /* 0x000fe20000000a00 */
[C---:B------:R-:W-:Y:S02]  /*11d50*/  IMAD R9, R3.reuse, UR7, R0 ;  /* 0x0000000703097c24 */ /* 0x040fe4000f8e0200 */
[----:B------:R-:W-:Y:S01]  /*11d60*/  IMAD.WIDE.U32 R4, R3, UR6, R4 ;  /* 0x0000000603047c25 */ /* 0x000fe2000f8e0004 */
[----:B------:R-:W-:-:S03]  /*11d70*/  SHF.R.S32.HI R3, RZ, 0x1f, R68 ;  /* 0x0000001fff037819 */ /* 0x000fc60000011444 */
[----:B------:R-:W-:Y:S01]  /*11d80*/  IMAD R7, R8, R7, R65 ;  /* 0x0000000708077224 */ /* 0x000fe200078e0241 */
[----:B------:R-:W-:Y:S01]  /*11d90*/  LEA.HI R8, R3, R68, RZ, 0x2 ;  /* 0x0000004403087211 */ /* 0x000fe200078f10ff */
[----:B------:R-:W-:Y:S02]  /*11da0*/  IMAD.IADD R5, R5, 0x1, R9 ;  /* 0x0000000105057824 */ /* 0x000fe400078e0209 */
[----:B------:R-:W-:Y:S01]  /*11db0*/  VIADD R3, R2, 0x30820 ;  /* 0x0003082002037836 */ /* 0x000fe20000000000 */
[----:B------:R-:W-:Y:S01]  /*11dc0*/  SHF.R.S32.HI R0, RZ, 0x1f, R7 ;  /* 0x0000001fff007819 */ /* 0x000fe20000011407 */
[----:B------:R-:W-:Y:S01]  /*11dd0*/  IMAD.WIDE.U32 R4, R7, UR4, R4 ;  /* 0x0000000407047c25 */ /* 0x000fe2000f8e0004 */
[----:B------:R-:W-:Y:S02]  /*11de0*/  LOP3.LUT R9, R8, 0x7ffffffc, RZ, 0xc0, !PT ;  /* 0x7ffffffc08097812 */ /* 0x000fe400078ec0ff */
[----:B------:R-:W-:Y:S01]  /*11df0*/  PRMT R8, RZ, 0x654, R3 ;  /* 0x00000654ff087816 */ /* 0x000fe20000000003 */
[----:B------:R-:W-:Y:S01]  /*11e00*/  IMAD R0, R0, UR4, RZ ;  /* 0x0000000400007c24 */ /* 0x000fe2000f8e02ff */
[----:B------:R-:W-:-:S02]  /*11e10*/  IADD3 R9, R68, -R9, RZ ;  /* 0x8000000944097210 */ /* 0x000fc40007ffe0ff */
[----:B------:R0:W-:Y:S01]  /*11e20*/  SYNCS.ARRIVE.TRANS64.RED.A1T0 RZ, [R8+URZ], RZ ;  /* 0x000000ff08ff79a7 */ /* 0x0001e2000810043f */
[----:B------:R-:W-:Y:S01]  /*11e30*/  IMAD R3, R7, UR5, R0 ;  /* 0x0000000507037c24 */ /* 0x000fe2000f8e0200 */
[----:B------:R-:W-:Y:S01]  /*11e40*/  ULDC.64 UR4, c[0x0][0xb00] ;  /* 0x0002c00000047ab9 */ /* 0x000fe20000000a00 */
[----:B------:R-:W-:Y:S01]  /*11e50*/  IMAD.SHL.U32 R7, R9, 0x2, RZ ;  /* 0x0000000209077824 */ /* 0x000fe200078e00ff */
[C---:B------:R-:W-:Y:S01]  /*11e60*/  LEA R0, P0, R4.reuse, UR4, 0x2 ;  /* 0x0000000404007c11 */ /* 0x040fe2000f8010ff */
[----:B------:R-:W-:Y:S01]  /*11e70*/  IMAD.IADD R3, R5, 0x1, R3 ;  /* 0x0000000105037824 */ /* 0x000fe200078e0203 */
[----:B------:R-:W-:Y:S01]  /*11e80*/  UMOV UR4, 0xffffffff ;  /* 0xffffffff00047882 */ /* 0x000fe20000000000 */
[C---:B------:R-:W-:Y:S01]  /*11e90*/  VIADD R32, R7.reuse, 0x30 ;  /* 0x0000003007207836 */ /* 0x040fe20000000000 */
[C---:B------:R-:W-:Y:S01]  /*11ea0*/  IADD3 R69, R7.reuse, 0x20, RZ ;  /* 0x0000002007457810 */ /* 0x040fe20007ffe0ff */
[C---:B------:R-:W-:Y:S01]  /*11eb0*/  VIADD R60, R7.reuse, 0x38 ;  /* 0x00000038073c7836 */ /* 0x040fe20000000000 */
[----:B------:R-:W-:Y:S01]  /*11ec0*/  LEA.HI.X R4, R4, UR5, R3, 0x2, P0 ;  /* 0x0000000504047c11 */ /* 0x000fe200080f1403 */
        /* <DEDUP_REMOVED lines=10> */
[----:B------:R-:W-:Y:S01]  /*11f70*/  SHF.R.S32.HI R73, RZ, 0x1f, R32 ;  /* 0x0000001fff497819 */ /* 0x000fe20000011420 */
[----:B0-----:R-:W-:Y:S06]  /*11f80*/  BRA.DIV UR4, `(.L_x_12652) ;  /* 0x00000086049c7947 */ /* 0x001fec000b800000 */
[----:B------:R0:W1:Y:S04]  /*11f90*/  SHFL.IDX PT, R3, R4, RZ, 0x1c1f ;  /* 0x001c1fff04037589 */ /* 0x00006800000e0000 */
[----:B------:R0:W2:Y:S02]  /*11fa0*/  SHFL.IDX PT, R14, R0, RZ, 0x1c1f ;  /* 0x001c1fff000e7589 */ /* 0x0000a400000e0000 */
.L_x_12835:
[----:B------:R-:W-:Y:S01]  /*11fb0*/  ISETP.GE.AND P0, PT, R10, R63, PT ;  /* 0x0000003f0a00720c */ /* 0x000fe20003f06270 */
[----:B------:R-:W-:-:S12]  /*11fc0*/  BSSY B1, `(.L_x_12653) ;  /* 0x0000023000017945 */ /* 0x000fd80003800000 */
[----:B------:R-:W-:Y:S05]  /*11fd0*/  @P0 BRA `(.L_x_12654) ;  /* 0x0000000000840947 */ /* 0x000fea0003800000 */
[----:B------:R-:W-:Y:S02]  /*11fe0*/  ULDC UR4, c[0x0][0xac8] ;  /* 0x0002b20000047ab9 */ /* 0x000fe40000000800 */
[----:B------:R-:W-:Y:S02]  /*11ff0*/  ISETP.GE.AND P3, PT, R7, UR4, PT ;  /* 0x0000000407007c0c */ /* 0x000fe4000bf66270 */
[----:B------:R-:W-:Y:S02]  /*12000*/  ISETP.GE.AND P1, PT, R62, UR4, PT ;  /* 0x000000043e007c0c */ /* 0x000fe4000bf26270 */
[----:B------:R-:W-:Y:S02]  /*12010*/  ISETP.GE.AND P0, PT, R65, UR4, PT ;  /* 0x0000000441007c0c */ /* 0x000fe4000bf06270 */
[----:B------:R-:W-:-:S07]  /*12020*/  ISETP.GE.AND P4, PT, R67, UR4, PT ;  /* 0x0000000443007c0c */ /* 0x000fce000bf86270 */
[----:B-1----:R-:W-:Y:S02]  /*12030*/  @!P3 IMAD.MOV.U32 R15, RZ, RZ, R3 ;  /* 0x000000ffff0fb224 */ /* 0x002fe400078e0003 */
[CC--:B--2---:R-:W-:Y:S01]  /*12040*/  @!P1 LEA R10, P5, R62.reuse, R14.reuse, 0x2 ;  /* 0x0000000e3e0a9211 */ /* 0x0c4fe200078a10ff */
[----:B------:R-:W-:Y:S01]  /*12050*/  @!P3 IMAD.WIDE R8, R7, 0x4, R14 ;  /* 0x000000040708b825 */ /* 0x000fe200078e020e */
[----:B------:R-:W-:Y:S02]  /*12060*/  @!P0 LEA R12, P2, R65, R14, 0x2 ;  /* 0x0000000e410c8211 */ /* 0x000fe400078410ff */
[-C--:B------:R-:W-:Y:S02]  /*12070*/  @!P1 LEA.HI.X R11, R62, R3.reuse, R64, 0x2, P5 ;  /* 0x000000033e0b9211 */ /* 0x080fe400028f1440 */
[----:B------:R1:W-:Y:S01]  /*12080*/  @!P3 ST.E.64 desc[UR56][R8.64], R20 ;  /* 0x000000140800b985 */ /* 0x0003e2000c101b38 */
[----:B------:R-:W-:Y:S02]  /*12090*/  ISETP.GE.AND P3, PT, R69, UR4, PT ;  /* 0x0000000445007c0c */ /* 0x000fe4000bf66270 */
[----:B------:R-:W-:Y:S01]  /*120a0*/  @!P0 LEA.HI.X R13, R65, R3, R66, 0x2, P2 ;  /* 0x00000003410d8211 */ /* 0x000fe200010f1442 */
[----:B------:R2:W-:Y:S01]  /*120b0*/  @!P1 ST.E.64 desc[UR56][R10.64], R26 ;  /* 0x0000001a0a009985 */ /* 0x0005e2000c101b38 */
[----:B------:R-:W-:-:S02]  /*120c0*/  ISETP.GE.AND P2, PT, R71, UR4, PT ;  /* 0x0000000447007c0c */ /* 0x000fc4000bf46270 */
[CC--:B------:R-:W-:Y:S01]  /*120d0*/  @!P4 LEA R24, P5, R67.reuse, R14.reuse, 0x2 ;  /* 0x0000000e4318c211 */ /* 0x0c0fe200078a10ff */
[----:B------:R3:W-:Y:S01]  /*120e0*/  @!P0 ST.E.64 desc[UR56][R12.64], R28 ;  /* 0x0000001c0c008985 */ /* 0x0007e2000c101b38 */
[----:B------:R-:W-:Y:S02]  /*120f0*/  ISETP.GE.AND P1, PT, R32, UR4, PT ;  /* 0x0000000420007c0c */ /* 0x000fe4000bf26270 */
[----:B------:R-:W-:Y:S02]  /*12100*/  ISETP.GE.AND P0, PT, R60, UR4, PT ;  /* 0x000000043c007c0c */ /* 0x000fe4000bf06270 */
[----:B------:R-:W-:Y:S02]  /*12110*/  @!P4 LEA.HI.X R25, R67, R3, R68, 0x2, P5 ;  /* 0x000000034319c211 */ /* 0x000fe400028f1444 */
[----:B------:R-:W-:-:S03]  /*12120*/  @!P3 LEA R58, P5, R69, R14, 0x2 ;  /* 0x0000000e453ab211 */ /* 0x000fc600078a10ff */
[----:B------:R3:W-:Y:S01]  /*12130*/  @!P4 ST.E.64 desc[UR56][R24.64], R30 ;  /* 0x0000001e1800c985 */ /* 0x0007e2000c101b38 */
[-C--:B-1----:R-:W-:Y:S02]  /*12140*/  @!P2 LEA R8, P4, R71, R14.reuse, 0x2 ;  /* 0x0000000e4708a211 */ /* 0x082fe400078810ff */
[-C--:B------:R-:W-:Y:S02]  /*12150*/  @!P3 LEA.HI.X R59, R69, R3.reuse, R70, 0x2, P5 ;  /* 0x00000003453bb211 */ /* 0x080fe400028f1446 */
[-C--:B--2---:R-:W-:Y:S02]  /*12160*/  @!P1 LEA R10, P5, R32, R14.reuse, 0x2 ;  /* 0x0000000e200a9211 */ /* 0x084fe400078a10ff */
        /* <DEDUP_REMOVED lines=8> */
.L_x_12654:
[----:B------:R-:W-:Y:S05]  /*121f0*/  BSYNC B1 ;  /* 0x0000000000017941 */ /* 0x000fea0003800000 */
.L_x_12653:
[----:B------:R-:W-:-:S03]  /*12200*/  UMOV UR4, 0xffffffff ;  /* 0xffffffff00047882 */ /* 0x000fc60000000000 */
[----:B------:R-:W-:Y:S05]  /*12210*/  BRA.DIV UR4, `(.L_x_12655) ;  /* 0x00000086042c7947 */ /* 0x000fea000b800000 */
[----:B-1----:R1:W4:Y:S04]  /*12220*/  SHFL.IDX PT, R3, R4, 0x1, 0x1c1f ;  /* 0x003c1f0004037f89 */ /* 0x00232800000e0000 */
[----:B--23--:R1:W2:Y:S02]  /*12230*/  SHFL.IDX PT, R14, R0, 0x1, 0x1c1f ;  /* 0x003c1f00000e7f89 */ /* 0x00c2a400000e0000 */
.L_x_12839:
[----:B------:R-:W-:-:S13]  /*12240*/  ISETP.GE.AND P0, PT, R6, R63, PT ;  /* 0x0000003f0600720c */ /* 0x000fda0003f06270 */
[----:B------:R-:W-:Y:S05]  /*12250*/  @P0 BRA `(.L_x_12651) ;  /* 0x0000000c00140947 */ /* 0x000fea0003800000 */
[----:B------:R-:W-:Y:S02]  /*12260*/  ULDC UR4, c[0x0][0xac8] ;  /* 0x0002b20000047ab9 */ /* 0x000fe40000000800 */
[----:B------:R-:W-:Y:S02]  /*12270*/  ISETP.GE.AND P4, PT, R7, UR4, PT ;  /* 0x0000000407007c0c */ /* 0x000fe4000bf86270 */
[----:B------:R-:W-:Y:S02]  /*12280*/  ISETP.GE.AND P5, PT, R62, UR4, PT ;  /* 0x000000043e007c0c */ /* 0x000fe4000bfa6270 */
[----:B------:R-:W-:Y:S02]  /*12290*/  ISETP.GE.AND P0, PT, R65, UR4, PT ;  /* 0x0000000441007c0c */ /* 0x000fe4000bf06270 */
[----:B------:R-:W-:Y:S02]  /*122a0*/  ISETP.GE.AND P1, PT, R67, UR4, PT ;  /* 0x0000000443007c0c */ /* 0x000fe4000bf26270 */
[----:B------:R-:W-:-:S05]  /*122b0*/  ISETP.GE.AND P2, PT, R69, UR4, PT ;  /* 0x0000000445007c0c */ /* 0x000fca000bf46270 */
[----:B----4-:R-:W-:Y:S02]  /*122c0*/  @!P4 IMAD.MOV.U32 R15, RZ, RZ, R3 ;  /* 0x000000ffff0fc224 */ /* 0x010fe400078e0003 */
        /* <DEDUP_REMOVED lines=9> */
[----:B------:R-:W-:Y:S02]  /*12360*/  ISETP.GE.AND P4, PT, R32, UR4, PT ;  /* 0x0000000420007c0c */ /* 0x000fe4000bf86270 */
[-C--:B------:R-:W-:Y:S01]  /*12370*/  @!P1 LEA.HI.X R11, R67, R3.reuse, R68, 0x2, P5 ;  /* 0x00000003430b9211 */ /* 0x080fe200028f1444 */
[----:B------:R3:W-:Y:S01]  /*12380*/  @!P0 ST.E.64 desc[UR56][R8.64], R48 ;  /* 0x0000003008008985 */ /* 0x0007e2000c101b38 */
[C---:B------:R-:W-:Y:S02]  /*12390*/  @!P2 LEA R12, P5, R69.reuse, R14, 0x2 ;  /* 0x0000000e450ca211 */ /* 0x040fe400078a10ff */
[----:B------:R-:W-:Y:S01]  /*123a0*/  ISETP.GE.AND P0, PT, R60, UR4, PT ;  /* 0x000000043c007c0c */ /* 0x000fe2000bf06270 */
[----:B------:R3:W-:Y:S01]  /*123b0*/  @!P1 ST.E.64 desc[UR56][R10.64], R50 ;  /* 0x000000320a009985 */ /* 0x0007e2000c101b38 */
[----:B------:R-:W-:-:S02]  /*123c0*/  @!P2 LEA.HI.X R13, R69, R3, R70, 0x2, P5 ;  /* 0x00000003450da211 */ /* 0x000fc400028f1446 */
[----:B------:R-:W-:-:S03]  /*123d0*/  @!P3 LEA R20, P5, R71, R14, 0x2 ;  /* 0x0000000e4714b211 */ /* 0x000fc600078a10ff */
[----:B------:R3:W-:Y:S01]  /*123e0*/  @!P2 ST.E.64 desc[UR56][R12.64], R52 ;  /* 0x000000340c00a985 */ /* 0x0007e2000c101b38 */
[----:B------:R-:W-:Y:S02]  /*123f0*/  @!P3 LEA.HI.X R21, R71, R3, R72, 0x2, P5 ;  /* 0x000000034715b211 */ /* 0x000fe400028f1448 */
[----:B0-----:R-:W-:-:S03]  /*12400*/  @!P4 LEA R4, P5, R32, R14, 0x2 ;  /* 0x0000000e2004c211 */ /* 0x001fc600078a10ff */
[----:B------:R3:W-:Y:S01]  /*12410*/  @!P3 ST.E.64 desc[UR56][R20.64], R54 ;  /* 0x000000361400b985 */ /* 0x0007e2000c101b38 */
[----:B------:R-:W-:-:S05]  /*12420*/  @!P4 LEA.HI.X R5, R32, R3, R73, 0x2, P5 ;  /* 0x000000032005c211 */ /* 0x000fca00028f1449 */
[----:B------:R3:W-:Y:S01]  /*12430*/  @!P4 ST.E.64 desc[UR56][R4.64], R56 ;  /* 0x000000380400c985 */ /* 0x0007e2000c101b38 */
[----:B------:R-:W-:Y:S05]  /*12440*/  @P0 BRA `(.L_x_12651) ;  /* 0x0000000800980947 */ /* 0x000fea0003800000 */
[----:B------:R-:W-:-:S04]  /*12450*/  LEA R14, P0, R60, R14, 0x2 ;  /* 0x0000000e3c0e7211 */ /* 0x000fc800078010ff */
[----:B------:R-:W-:-:S05]  /*12460*/  LEA.HI.X R15, R60, R3, R61, 0x2, P0 ;  /* 0x000000033c0f7211 */ /* 0x000fca00000f143d */
[----:B------:R0:W-:Y:S01]  /*12470*/  ST.E.64 desc[UR56][R14.64], R150 ;  /* 0x000000960e007985 */ /* 0x0001e2000c101b38 */
[----:B------:R-:W-:Y:S05]  /*12480*/  BRA `(.L_x_12651) ;  /* 0x0000000800887947 */ /* 0x000fea0003800000 */
.L_x_12647:
[----:B------:R-:W2:Y:S01]  /*12490*/  LDL R8, [R1+0x94] ;  /* 0x0000940001087983 */ /* 0x000ea20000100800 */
        /* <DEDUP_REMOVED lines=15> */
[----:B------:R-:W-:Y:S02]  /*12590*/  ISETP.GT.AND P3, PT, R75, 0xbf, PT ;  /* 0x000000bf4b00780c */ /* 0x000fe40003f64270 */
[----:B--2---:R-:W-:-:S13]  /*125a0*/  ISETP.NE.AND P2, PT, R8, RZ, PT ;  /* 0x000000ff0800720c */ /* 0x004fda0003f45270 */
[----:B------:R-:W1:Y:S02]  /*125b0*/  @!P2 LDC R8, c[0x0][0xad4] ;  /* 0x0002b500ff08ab82 */ /* 0x000e640000000800 */
[----:B-1----:R0:W-:Y:S01]  /*125c0*/  @!P2 STL [R1+0x94], R8 ;  /* 0x000094080100a387 */ /* 0x0021e20000100800 */
[----:B------:R-:W-:Y:S01]  /*125d0*/  ISETP.GT.AND P2, PT, R8, 0x1, PT ;  /* 0x000000010800780c */ /* 0x000fe20003f44270 */
[----:B------:R-:W-:-:S12]  /*125e0*/  @P1 BRA `(.L_x_12656) ;  /* 0x0000000000101947 */ /* 0x000fd80003800000 */
[----:B------:R-:W-:Y:S05]  /*125f0*/  @!P0 BRA `(.L_x_12656) ;  /* 0x00000000000c8947 */ /* 0x000fea0003800000 */
[----:B------:R-:W2:Y:S04]  /*12600*/  LDG.E R0, desc[UR56][R4.64] ;  /* 0x0000003804007981 */ /* 0x000ea8000c1e1900 */
[----:B-----5:R-:W2:Y:S02]  /*12610*/  LDG.E R21, desc[UR56][R4.64+0x4] ;  /* 0x0000043804157981 */ /* 0x020ea4000c1e1900 */
[----:B--2---:R-:W-:-:S07]  /*12620*/  IMAD.IADD R21, R21, 0x1, -R0 ;  /* 0x0000000115157824 */ /* 0x004fce00078e0a00 */
.L_x_12656:
[----:B------:R-:W-:Y:S01]  /*12630*/  BSSY B1, `(.L_x_12657) ;  /* 0x000003a000017945 */ /* 0x000fe20003800000 */
[----:B------:R-:W-:Y:S02]  /*12640*/  SEL R31, R74, RZ, !P0 ;  /* 0x000000ff4a1f7207 */ /* 0x000fe40004000000 */
[----:B------:R-:W-:Y:S02]  /*12650*/  SEL R64, R64, RZ, !P0 ;  /* 0x000000ff40407207 */ /* 0x000fe40004000000 */
[----:B-----5:R-:W-:Y:S01]  /*12660*/  SHF.R.S32.HI R24, RZ, 0x1f, R3 ;  /* 0x0000001fff187819 */ /* 0x020fe20000011403 */
[----:B------:R-:W-:Y:S06]  /*12670*/  @P3 BRA `(.L_x_12658) ;  /* 0x0000000000d43947 */ /* 0x000fec0003800000 */
[----:B------:R-:W2:Y:S01]  /*12680*/  LDL R0, [R1+0x9c] ;  /* 0x00009c0001007983 */ /* 0x000ea20000100800 */
[----:B------:R-:W1:Y:S01]  /*12690*/  LDC R26, c[0x0][0xbe8] ;  /* 0x0002fa00ff1a7b82 */ /* 0x000e620000000800 */
[----:B0-----:R-:W2:Y:S02]  /*126a0*/  S2R R4, SR_TID.X ;  /* 0x0000000000047919 */ /* 0x001ea40000002100 */
[----:B--2---:R-:W-:Y:S02]  /*126b0*/  IMAD R0, R0, 0xc0, R4 ;  /* 0x000000c000007824 */ /* 0x004fe400078e0204 */
[----:B-1----:R-:W-:Y:S02]  /*126c0*/  IMAD R4, R21, R26, RZ ;  /* 0x0000001a15047224 */ /* 0x002fe400078e02ff */
[----:B------:R-:W-:-:S05]  /*126d0*/  VIADD R37, R0, 0xffffff80 ;  /* 0xffffff8000257836 */ /* 0x000fca0000000000 */
[----:B------:R-:W-:-:S13]  /*126e0*/  ISETP.GE.AND P0, PT, R37, R4, PT ;  /* 0x000000042500720c */ /* 0x000fda0003f06270 */
[----:B------:R-:W-:Y:S05]  /*126f0*/  @P0 BRA `(.L_x_12658) ;  /* 0x0000000000b40947 */ /* 0x000fea0003800000 */
[----:B------:R-:W2:Y:S01]  /*12700*/  LDL R14, [R1+0x8c] ;  /* 0x00008c00010e7983 */ /* 0x000ea20000100800 */
[----:B------:R-:W-:Y:S01]  /*12710*/  ISETP.GT.AND P0, PT, R8, 0x1, PT ;  /* 0x000000010800780c */ /* 0x000fe20003f04270 */
[----:B------:R-:W0:Y:S02]  /*12720*/  LDC.64 R4, c[0x0][0xba8] ;  /* 0x0002ea00ff047b82 */ /* 0x000e240000000a00 */
[----:B------:R-:W3:Y:S01]  /*12730*/  LDL.LU R28, [R1+0xa0] ;  /* 0x0000a000011c7983 */ /* 0x000ee20000300800 */
[----:B------:R-:W-:Y:S01]  /*12740*/  MOV R20, 0x9b8 ;  /* 0x000009b800147802 */ /* 0x000fe20000000f00 */
[----:B------:R-:W-:Y:S01]  /*12750*/  IMAD.MOV.U32 R25, RZ, RZ, R37 ;  /* 0x000000ffff197224 */ /* 0x000fe200078e0025 */
[----:B------:R-:W-:Y:S02]  /*12760*/  ISETP.NE.AND P1, PT, R26, 0x1, PT ;  /* 0x000000011a00780c */ /* 0x000fe40003f25270 */
[----:B------:R-:W-:-:S04]  /*12770*/  SEL R20, R20, 0x978, P0 ;  /* 0x0000097814147807 */ /* 0x000fc80000000000 */
        /* <DEDUP_REMOVED lines=37> */
.L_x_12658:
[----:B------:R-:W-:Y:S05]  /*129d0*/  BSYNC B1 ;  /* 0x0000000000017941 */ /* 0x000fea0003800000 */
.L_x_12657:
[----:B------:R-:W-:Y:S05]  /*129e0*/  @P2 BRA `(.L_x_12651) ;  /* 0x0000000400302947 */ /* 0x000fea0003800000 */
[----:B------:R-:W2:Y:S01]  /*129f0*/  LDL.LU R12, [R1+0x8c] ;  /* 0x00008c00010c7983 */ /* 0x000ea20000300800 */
[----:B------:R-:W3:Y:S01]  /*12a00*/  LDC R10, c[0x0][0xbe8] ;  /* 0x0002fa00ff0a7b82 */ /* 0x000ee20000000800 */
[----:B------:R-:W-:Y:S01]  /*12a10*/  ULDC.64 UR4, c[0x0][0xaa0] ;  /* 0x0002a80000047ab9 */ /* 0x000fe20000000a00 */
[----:B------:R-:W-:Y:S01]  /*12a20*/  IMAD R61, R61, 0x30, R60 ;  /* 0x000000303d3d7824 */ /* 0x000fe200078e023c */
[----:B------:R-:W4:Y:S01]  /*12a30*/  LDL R26, [R1+0x9c] ;  /* 0x00009c00011a7983 */ /* 0x000f220000100800 */
[----:B------:R-:W-:Y:S01]  /*12a40*/  IMAD R0, R24, UR4, RZ ;  /* 0x0000000418007c24 */ /* 0x000fe2000f8e02ff */
[----:B------:R-:W-:Y:S01]  /*12a50*/  ULDC.64 UR6, c[0x0][0xaf0] ;  /* 0x0002bc0000067ab9 */ /* 0x000fe20000000a00 */
[----:B01----:R-:W-:-:S04]  /*12a60*/  IMAD.WIDE.U32 R4, R3, UR4, RZ ;  /* 0x0000000403047c25 */ /* 0x003fc8000f8e00ff */
[----:B------:R-:W-:Y:S01]  /*12a70*/  IMAD R7, R3, UR5, R0 ;  /* 0x0000000503077c24 */ /* 0x000fe2000f8e0200 */
[----:B------:R-:W-:Y:S01]  /*12a80*/  ULDC.64 UR4, c[0x0][0xae8] ;  /* 0x0002ba0000047ab9 */ /* 0x000fe20000000a00 */
[----:B------:R-:W-:-:S03]  /*12a90*/  IMAD R6, R64, UR6, RZ ;  /* 0x0000000640067c24 */ /* 0x000fc6000f8e02ff */
[----:B------:R-:W-:Y:S02]  /*12aa0*/  IADD3 R5, R5, R7, RZ ;  /* 0x0000000705057210 */ /* 0x000fe40007ffe0ff */
[----:B---3--:R-:W-:-:S13]  /*12ab0*/  ISETP.NE.AND P0, PT, R10, 0x1, PT ;  /* 0x000000010a00780c */ /* 0x008fda0003f05270 */
[----:B------:R-:W0:Y:S08]  /*12ac0*/  @P0 LDC R9, c[0x0][0xbec] ;  /* 0x0002fb00ff090b82 */ /* 0x000e300000000800 */
[----:B------:R-:W1:Y:S01]  /*12ad0*/  @P0 LDC R11, c[0x0][0xbf0] ;  /* 0x0002fc00ff0b0b82 */ /* 0x000e620000000800 */
[----:B--2---:R-:W-:-:S04]  /*12ae0*/  IMAD.WIDE.U32 R4, R12, UR4, R4 ;  /* 0x000000040c047c25 */ /* 0x004fc8000f8e0004 */
[----:B----4-:R-:W-:Y:S02]  /*12af0*/  IMAD R8, R26, 0xc0, R61 ;  /* 0x000000c01a087824 */ /* 0x010fe400078e023d */
[----:B------:R-:W-:Y:S01]  /*12b00*/  IMAD R5, R12, UR5, R5 ;  /* 0x000000050c057c24 */ /* 0x000fe2000f8e0205 */
[----:B------:R-:W-:Y:S01]  /*12b10*/  ULDC.64 UR4, c[0x0][0xae0] ;  /* 0x0002b80000047ab9 */ /* 0x000fe20000000a00 */
[----:B0-----:R-:W-:-:S04]  /*12b20*/  @P0 IMAD.HI.U32 R0, R8, R9, RZ ;  /* 0x0000000908000227 */ /* 0x001fc800078e00ff */
[----:B------:R-:W-:Y:S01]  /*12b30*/  IMAD.MOV.U32 R3, RZ, RZ, R8 ;  /* 0x000000ffff037224 */ /* 0x000fe200078e0008 */
[----:B-1----:R-:W-:Y:S01]  /*12b40*/  @P0 SHF.R.U32.HI R3, RZ, R11, R0 ;  /* 0x0000000bff030219 */ /* 0x002fe20000011600 */
[C---:B------:R-:W-:Y:S02]  /*12b50*/  IMAD R9, R31.reuse, UR7, R6 ;  /* 0x000000071f097c24 */ /* 0x040fe4000f8e0206 */
[----:B------:R-:W-:Y:S01]  /*12b60*/  IMAD.WIDE.U32 R4, R31, UR6, R4 ;  /* 0x000000061f047c25 */ /* 0x000fe2000f8e0004 */
[--C-:B------:R-:W-:Y:S01]  /*12b70*/  SHF.R.S32.HI R0, RZ, 0x1f, R3.reuse ;  /* 0x0000001fff007819 */ /* 0x100fe20000011403 */
[----:B------:R-:W-:Y:S02]  /*12b80*/  ULDC.64 UR6, c[0x0][0xa80] ;  /* 0x0002a00000067ab9 */ /* 0x000fe40000000a00 */
[----:B------:R-:W-:Y:S02]  /*12b90*/  IMAD.MOV R7, RZ, RZ, -R3 ;  /* 0x000000ffff077224 */ /* 0x000fe400078e0a03 */
[----:B------:R-:W-:-:S02]  /*12ba0*/  IMAD R0, R0, UR4, RZ ;  /* 0x0000000400007c24 */ /* 0x000fc4000f8e02ff */
        /* <DEDUP_REMOVED lines=10> */
[----:B------:R-:W-:Y:S02]  /*12c50*/  ULDC UR4, c[0x0][0xac8] ;  /* 0x0002b20000047ab9 */ /* 0x000fe40000000800 */
[----:B------:R-:W-:Y:S01]  /*12c60*/  ISETP.GE.AND P0, PT, R59, UR4, PT ;  /* 0x000000043b007c0c */ /* 0x000fe2000bf06270 */
[----:B------:R-:W-:Y:S01]  /*12c70*/  IMAD.IADD R3, R5, 0x1, R3 ;  /* 0x0000000105037824 */ /* 0x000fe200078e0203 */
[----:B------:R-:W-:Y:S01]  /*12c80*/  LEA R7, P1, R4, UR6, 0x1 ;  /* 0x0000000604077c11 */ /* 0x000fe2000f8208ff */
[----:B------:R-:W-:-:S03]  /*12c90*/  UMOV UR4, 0xffffffff ;  /* 0xffffffff00047882 */ /* 0x000fc60000000000 */
[----:B------:R-:W-:Y:S01]  /*12ca0*/  LEA.HI.X R20, R4, UR7, R3, 0x1, P1 ;  /* 0x0000000704147c11 */ /* 0x000fe200088f0c03 */
[----:B------:R-:W-:Y:S08]  /*12cb0*/  BRA.DIV UR4, `(.L_x_12659) ;  /* 0x0000007a04cc7947 */ /* 0x000ff0000b800000 */
[----:B------:R-:W0:Y:S01]  /*12cc0*/  SHFL.IDX PT, R3, R7, RZ, 0x181f ;  /* 0x00181fff07037589 */ /* 0x000e2200000e0000 */
[----:B------:R-:W-:Y:S02]  /*12cd0*/  IMAD R21, R21, R10, RZ ;  /* 0x0000000a15157224 */ /* 0x000fe400078e02ff */
[----:B------:R-:W-:Y:S01]  /*12ce0*/  IMAD R24, R26, 0xc0, R60 ;  /* 0x000000c01a187824 */ /* 0x000fe200078e023c */
[----:B------:R-:W1:Y:S03]  /*12cf0*/  SHFL.IDX PT, R0, R20, RZ, 0x181f ;  /* 0x00181fff14007589 */ /* 0x000e6600000e0000 */
[C---:B------:R-:W-:Y:S01]  /*12d00*/  VIADD R8, R24.reuse, 0x30 ;  /* 0x0000003018087836 */ /* 0x040fe20000000000 */
[----:B------:R-:W2:Y:S01]  /*12d10*/  SHFL.IDX PT, R5, R7, 0x1, 0x181f ;  /* 0x00381f0007057f89 */ /* 0x000ea200000e0000 */
[C---:B------:R-:W-:Y:S01]  /*12d20*/  ISETP.GE.OR P2, PT, R24.reuse, R21, P0 ;  /* 0x000000151800720c */ /* 0x040fe20000746670 */
[----:B------:R-:W-:-:S02]  /*12d30*/  VIADD R10, R24, 0x60 ;  /* 0x00000060180a7836 */ /* 0x000fc40000000000 */
[----:B------:R-:W3:Y:S01]  /*12d40*/  SHFL.IDX PT, R14, R7, 0x2, 0x181f ;  /* 0x00581f00070e7f89 */ /* 0x000ee200000e0000 */
[-C--:B------:R-:W-:Y:S02]  /*12d50*/  ISETP.GE.OR P3, PT, R8, R21.reuse, P0 ;  /* 0x000000150800720c */ /* 0x080fe40000766670 */
[----:B------:R-:W-:Y:S01]  /*12d60*/  ISETP.GE.OR P4, PT, R10, R21, P0 ;  /* 0x000000150a00720c */ /* 0x000fe20000786670 */
[----:B------:R-:W4:Y:S04]  /*12d70*/  SHFL.IDX PT, R4, R20, 0x1, 0x181f ;  /* 0x00381f0014047f89 */ /* 0x000f2800000e0000 */
[----:B------:R-:W5:Y:S02]  /*12d80*/  SHFL.IDX PT, R6, R20, 0x2, 0x181f ;  /* 0x00581f0014067f89 */ /* 0x000f6400000e0000 */
[----:B0-----:R-:W-:-:S04]  /*12d90*/  @!P2 LEA R10, P5, R59, R3, 0x1 ;  /* 0x000000033b0aa211 */ /* 0x001fc800078a08ff */
[C-C-:B-1----:R-:W-:Y:S02]  /*12da0*/  @!P2 LEA.HI.X R3, R59.reuse, R0, R58.reuse, 0x1, P5 ;  /* 0x000000003b03a211 */ /* 0x142fe400028f0c3a */
[----:B------:R0:W1:Y:S01]  /*12db0*/  SHFL.IDX PT, R0, R20, 0x3, 0x181f ;  /* 0x00781f0014007f89 */ /* 0x00006200000e0000 */
[C---:B--2---:R-:W-:Y:S02]  /*12dc0*/  @!P3 LEA R8, P1, R59.reuse, R5, 0x1 ;  /* 0x000000053b08b211 */ /* 0x044fe400078208ff */
[----:B------:R-:W-:Y:S02]  /*12dd0*/  @!P2 MOV R11, R3 ;  /* 0x00000003000ba202 */ /* 0x000fe40000000f00 */
[C---:B---3--:R-:W-:Y:S02]  /*12de0*/  @!P4 LEA R25, P5, R59.reuse, R14, 0x1 ;  /* 0x0000000e3b19c211 */ /* 0x048fe400078a08ff */
[----:B------:R0:W2:Y:S01]  /*12df0*/  SHFL.IDX PT, R14, R7, 0x3, 0x181f ;  /* 0x00781f00070e7f89 */ /* 0x0000a200000e0000 */
[----:B----4-:R-:W-:-:S02]  /*12e00*/  @!P3 LEA.HI.X R9, R59, R4, R58, 0x1, P1 ;  /* 0x000000043b09b211 */ /* 0x010fc400008f0c3a */
[----:B------:R-:W-:Y:S01]  /*12e10*/  @!P4 IMAD.MOV.U32 R4, RZ, RZ, R25 ;  /* 0x000000ffff04c224 */ /* 0x000fe200078e0019 */
[----:B------:R0:W-:Y:S01]  /*12e20*/  @!P2 ST.E.128 desc[UR56][R10.64], RZ ;  /* 0x000000ff0a00a985 */ /* 0x0001e2000c101d38 */
[----:B-----5:R-:W-:-:S03]  /*12e30*/  @!P4 LEA.HI.X R5, R59, R6, R58, 0x1, P5 ;  /* 0x000000063b05c211 */ /* 0x020fc600028f0c3a */
[----:B------:R0:W-:Y:S04]  /*12e40*/  @!P3 ST.E.128 desc[UR56][R8.64], RZ ;  /* 0x000000ff0800b985 */ /* 0x0001e8000c101d38 */
[----:B------:R0:W-:Y:S02]  /*12e50*/  @!P4 ST.E.128 desc[UR56][R4.64], RZ ;  /* 0x000000ff0400c985 */ /* 0x0001e4000c101d38 */
.L_x_12848:
[----:B------:R-:W-:-:S05]  /*12e60*/  VIADD R24, R24, 0x90 ;  /* 0x0000009018187836 */ /* 0x000fca0000000000 */
[----:B------:R-:W-:-:S13]  /*12e70*/  ISETP.GE.OR P0, PT, R24, R21, P0 ;  /* 0x000000151800720c */ /* 0x000fda0000706670 */
[----:B--2---:R-:W-:-:S04]  /*12e80*/  @!P0 LEA R14, P1, R59, R14, 0x1 ;  /* 0x0000000e3b0e8211 */ /* 0x004fc800078208ff */
[----:B-1----:R-:W-:-:S05]  /*12e90*/  @!P0 LEA.HI.X R15, R59, R0, R58, 0x1, P1 ;  /* 0x000000003b0f8211 */ /* 0x002fca00008f0c3a */
[----:B------:R1:W-:Y:S04]  /*12ea0*/  @!P0 ST.E.128 desc[UR56][R14.64], RZ ;  /* 0x000000ff0e008985 */ /* 0x0003e8000c101d38 */
.L_x_12651:
[----:B------:R-:W-:Y:S05]  /*12eb0*/  BSYNC B0 ;  /* 0x0000000000007941 */ /* 0x000fea0003800000 */
.L_x_12646:
[----:B------:R-:W-:Y:S02]  /*12ec0*/  ULDC UR4, c[0x0][0xc3c] ;  /* 0x00030f0000047ab9 */ /* 0x000fe40000000800 */
[----:B------:R-:W-:-:S13]  /*12ed0*/  ISETP.GE.AND P0, PT, R35, UR4, PT ;  /* 0x0000000423007c0c */ /* 0x000fda000bf06270 */
[----:B------:R-:W-:Y:S05]  /*12ee0*/  @!P0 BRA `(.L_x_12660) ;  /* 0xfffffee000988947 */ /* 0x000fea000383ffff */
[----:B------:R-:W-:Y:S05]  /*12ef0*/  BRA `(.L_x_12531) ;  /* 0x0000006800c87947 */ /* 0x000fea0003800000 */
.L_x_12529:
[----:B------:R-:W-:-:S08]  /*12f00*/  NOP ;  /* 0x0000000000007918 */ /* 0x000fd00000000000 */
[----:B--2---:R-:W0:-:S00]  /*12f10*/  USETMAXREG.DEALLOC.CTAPOOL 0x20 ;  /* 0x00000020000079c8 */ /* 0x004e0000080e0500 */
        /* <DEDUP_REMOVED lines=16> */
.L_x_12661:
        /* <DEDUP_REMOVED lines=44> */
.L_x_12665:
        /* <DEDUP_REMOVED lines=36> */
.L_x_12663:
        /* <DEDUP_REMOVED lines=17> */
[----:B------:R-:W-:-:S05]  /*13630*/  IADD3 R5, R27, -0x1, RZ ;  /* 0xffffffff1b057810 */ /* 0x000fca0007ffe0ff */
[----:B------:R0:W1:Y:S02]  /*13640*/  SHFL.IDX PT, R24, R2, R5, 0x1f ;  /* 0x00001f0502187589 */ /* 0x00006400000e0000 */
.L_x_12666:
        /* <DEDUP_REMOVED lines=22> */
[----:B------:R-:W-:Y:S02]  /*137b0*/  ISETP.GE.AND P2, PT, R4, RZ, PT ;  /* 0x000000ff0400720c */ /* 0x000fe40003f46270 */
[----:B0-----:R-:W-:-:S05]  /*137c0*/  IADD3 R8, RZ, -R3, RZ ;  /* 0x80000003ff087210 */ /* 0x001fca0007ffe0ff */
        /* <DEDUP_REMOVED lines=22> */
[----:B------:R-:W-:-:S05]  /*13930*/  @P0 IADD3 R2, R2, 0x1, RZ ;  /* 0x0000000102020810 */ /* 0x000fca0007ffe0ff */
[----:B------:R-:W-:Y:S01]  /*13940*/  @!P2 IMAD.MOV R2, RZ, RZ, -R2 ;  /* 0x000000ffff02a224 */ /* 0x000fe200078e0a02 */
[----:B------:R-:W-:-:S05]  /*13950*/  @!P1 LOP3.LUT R2, RZ, R7, RZ, 0x33, !PT ;  /* 0x00000007ff029212 */ /* 0x000fca00078e33ff */
[----:B------:R-:W-:-:S04]  /*13960*/  IMAD.MOV R3, RZ, RZ, -R2 ;  /* 0x000000ffff037224 */ /* 0x000fc800078e0a02 */
[C---:B------:R-:W-:Y:S02]  /*13970*/  IMAD R4, R7.reuse, R3, R4 ;  /* 0x0000000307047224 */ /* 0x040fe400078e0204 */
[----:B------:R-:W-:-:S04]  /*13980*/  IMAD R7, R7, 0x1000000, R2 ;  /* 0x0100000007077824 */ /* 0x000fc800078e0202 */
[----:B------:R-:W-:Y:S01]  /*13990*/  IMAD R26, R4, 0x10000, R7 ;  /* 0x00010000041a7824 */ /* 0x000fe200078e0207 */
[----:B------:R-:W-:Y:S06]  /*139a0*/  BRA `(.L_x_12667) ;  /* 0x00000000000c7947 */ /* 0x000fec0003800000 */
.L_x_12664:
[----:B------:R-:W-:Y:S01]  /*139b0*/  IMAD.MOV.U32 R25, RZ, RZ, RZ ;  /* 0x000000ffff197224 */ /* 0x000fe200078e00ff */
[----:B------:R-:W-:Y:S01]  /*139c0*/  MOV R24, UR6 ;  /* 0x0000000600187c02 */ /* 0x000fe20008000f00 */
[----:B------:R-:W-:-:S07]  /*139d0*/  IMAD.MOV.U32 R26, RZ, RZ, RZ ;  /* 0x000000ffff1a7224 */ /* 0x000fce00078e00ff */
.L_x_12667:
[----:B------:R-:W-:-:S13]  /*139e0*/  ISETP.NE.AND P0, PT, R0, RZ, PT ;  /* 0x000000ff0000720c */ /* 0x000fda0003f05270 */
[----:B------:R-:W0:Y:S01]  /*139f0*/  @!P0 S2R R3, SR_CgaCtaId ;  /* 0x0000000000038919 */ /* 0x000e220000008800 */
[----:B------:R-:W-:-:S04]  /*13a00*/  @!P0 MOV R0, 0x400 ;  /* 0x0000040000008802 */ /* 0x000fc80000000f00 */
[----:B0-----:R-:W-:-:S05]  /*13a10*/  @!P0 LEA R0, R3, R0, 0x18 ;  /* 0x0000000003008211 */ /* 0x001fca00078ec0ff */
[----:B------:R2:W-:Y:S01]  /*13a20*/  @!P0 STS.128 [R0+0x308d0], R24 ;  /* 0x0308d01800008388 */ /* 0x0005e20000000c00 */
[----:B------:R-:W-:Y:S06]  /*13a30*/  BAR.ARV 0x5, 0x200 ;  /* 0x0148000000007b1d */ /* 0x000fec0000002000 */
.L_x_12662:
[----:B------:R3:W-:Y:S01]  /*13a40*/  STL [R1+0x38], RZ ;  /* 0x000038ff01007387 */ /* 0x0007e20000100800 */
[----:B------:R-:W-:Y:S01]  /*13a50*/  ULDC UR4, c[0x0][0xc3c] ;  /* 0x00030f0000047ab9 */ /* 0x000fe20000000800 */
[----:B------:R-:W-:Y:S01]  /*13a60*/  IMAD.MOV.U32 R28, RZ, RZ, 0x1 ;  /* 0x00000001ff1c7424 */ /* 0x000fe200078e00ff */
[----:B-1----:R-:W-:Y:S01]  /*13a70*/  ISETP.GE.AND P0, PT, R27, UR4, PT ;  /* 0x000000041b007c0c */ /* 0x002fe2000bf06270 */
[----:B------:R-:W-:-:S12]  /*13a80*/  IMAD.MOV.U32 R18, RZ, RZ, RZ ;  /* 0x000000ffff127224 */ /* 0x000fd800078e00ff */
[----:B---3--:R-:W-:Y:S05]  /*13a90*/  @P0 BRA `(.L_x_12668) ;  /* 0x0000005c00040947 */ /* 0x008fea0003800000 */
[----:B------:R-:W2:Y:S01]  /*13aa0*/  S2R R5, SR_TID.X ;  /* 0x0000000000057919 */ /* 0x000ea20000002100 */
[----:B------:R-:W1:Y:S01]  /*13ab0*/  S2UR UR5, SR_CgaCtaId ;  /* 0x00000000000579c3 */ /* 0x000e620000008800 */
[----:B------:R-:W-:Y:S01]  /*13ac0*/  UMOV UR4, 0x400 ;  /* 0x0000040000047882 */ /* 0x000fe20000000000 */
[----:B------:R-:W-:Y:S01]  /*13ad0*/  BSSY B8, `(.L_x_12668) ;  /* 0x00005bd000087945 */ /* 0x000fe20003800000 */
[----:B------:R-:W-:Y:S01]  /*13ae0*/  STL [R1+0x38], RZ ;  /* 0x000038ff01007387 */ /* 0x000fe20000100800 */
[----:B------:R-:W-:Y:S01]  /*13af0*/  IMAD.MOV.U32 R29, RZ, RZ, RZ ;  /* 0x000000ffff1d7224 */ /* 0x000fe200078e00ff */
[----:B------:R-:W-:Y:S01]  /*13b00*/  ULDC.64 UR38, c[0x0][0x198] ;  /* 0x0000660000267ab9 */ /* 0x000fe20000000a00 */
[----:B------:R-:W-:Y:S01]  /*13b10*/  IMAD.MOV.U32 R18, RZ, RZ, RZ ;  /* 0x000000ffff127224 */ /* 0x000fe200078e00ff */
[----:B------:R-:W-:Y:S01]  /*13b20*/  ULDC UR36, c[0x0][0xc] ;  /* 0x0000030000247ab9 */ /* 0x000fe20000000800 */
[----:B------:R-:W-:Y:S01]  /*13b30*/  IMAD.MOV.U32 R28, RZ, RZ, 0x1 ;  /* 0x00000001ff1c7424 */ /* 0x000fe200078e00ff */
[----:B-1----:R-:W-:-:S06]  /*13b40*/  ULEA UR4, UR5, UR4, 0x18 ;  /* 0x0000000405047291 */ /* 0x002fcc000f8ec03f */
[----:B------:R-:W-:Y:S01]  /*13b50*/  MOV R16, UR4 ;  /* 0x0000000400107c02 */ /* 0x000fe20008000f00 */
[C---:B--2---:R-:W-:Y:S01]  /*13b60*/  IMAD.SHL.U32 R0, R5.reuse, 0x8, RZ ;  /* 0x0000000805007824 */ /* 0x044fe200078e00ff */
[----:B------:R-:W-:-:S04]  /*13b70*/  LOP3.LUT R4, R5, 0x7f, RZ, 0xc0, !PT ;  /* 0x0000007f05047812 */ /* 0x000fc800078ec0ff */
[----:B0-----:R-:W-:Y:S01]  /*13b80*/  LOP3.LUT R2, R0, 0x1f8, RZ, 0xc0, !PT ;  /* 0x000001f800027812 */ /* 0x001fe200078ec0ff */
[----:B------:R-:W-:Y:S01]  /*13b90*/  IMAD.SHL.U32 R3, R4, 0x8, RZ ;  /* 0x0000000804037824 */ /* 0x000fe200078e00ff */
[----:B------:R-:W-:Y:S01]  /*13ba0*/  SHF.R.U32.HI R4, RZ, 0x3, R4 ;  /* 0x00000003ff047819 */ /* 0x000fe20000011604 */
[----:B------:R-:W-:Y:S01]  /*13bb0*/  IMAD.MOV.U32 R0, RZ, RZ, 0x1 ;  /* 0x00000001ff007424 */ /* 0x000fe200078e00ff */
[----:B------:R-:W-:-:S04]  /*13bc0*/  LOP3.LUT R2, R2, 0x38, R5, 0x78, !PT ;  /* 0x0000003802027812 */ /* 0x000fc800078e7805 */
[----:B------:R-:W-:Y:S01]  /*13bd0*/  LOP3.LUT R3, R2, 0x200, R3, 0xf8, !PT ;  /* 0x0000020002037812 */ /* 0x000fe200078ef803 */
[----:B------:R0:W-:Y:S01]  /*13be0*/  STL [R1+0x4], R0 ;  /* 0x0000040001007387 */ /* 0x0001e20000100800 */
[----:B------:R-:W-:-:S05]  /*13bf0*/  IMAD.SHL.U32 R2, R5, 0x10, RZ ;  /* 0x0000001005027824 */ /* 0x000fca00078e00ff */
[----:B------:R-:W-:Y:S01]  /*13c00*/  LOP3.LUT R2, R4, 0x70, R2, 0xf8, !PT ;  /* 0x0000007004027812 */ /* 0x000fe200078ef802 */
[----:B0-----:R-:W-:-:S05]  /*13c10*/  IMAD R0, R3, 0x2, R16 ;  /* 0x0000000203007824 */ /* 0x001fca00078e0210 */
[----:B------:R0:W-:Y:S02]  /*13c20*/  STL [R1+0x10], R0 ;  /* 0x0000100001007387 */ /* 0x0001e40000100800 */
.L_x_12792:
[----:B-1----:R-:W1:Y:S02]  /*13c30*/  LDC.64 R2, c[0x0][0xc88] ;  /* 0x00032200ff027b82 */ /* 0x002e640000000a00 */
[----:B-1----:R-:W-:-:S05]  /*13c40*/  IMAD.WIDE R2, R27, 0x4, R2 ;  /* 0x000000041b027825 */ /* 0x002fca00078e0202 */
[----:B0-----:R-:W0:Y:S01]  /*13c50*/  LDG.E R13, desc[UR56][R2.64] ;  /* 0x00000038020d7981 */ /* 0x001e22000c1e1900 */
[----:B------:R-:W-:Y:S05]  /*13c60*/  YIELD ;  /* 0x0000000000007946 */ /* 0x000fea0003800000 */
[----:B------:R-:W-:Y:S01]  /*13c70*/  ULDC.64 UR4, c[0x0][0xa28] ;  /* 0x00028a0000047ab9 */ /* 0x000fe20000000a00 */
[----:B------:R-:W-:Y:S02]  /*13c80*/  CS2R R8, SRZ ;  /* 0x0000000000087805 */ /* 0x000fe4000001ff00 */
[----:B------:R-:W-:Y:S01]  /*13c90*/  ISETP.NE.U32.AND P0, PT, RZ, UR4, PT ;  /* 0x00000004ff007c0c */ /* 0x000fe2000bf05070 */
[----:B------:R-:W-:-:S03]  /*13ca0*/  ULDC.64 UR6, c[0x0][0xa00] ;  /* 0x0002800000067ab9 */ /* 0x000fc60000000a00 */
[----:B------:R-:W-:Y:S02]  /*13cb0*/  ISETP.NE.AND.EX P0, PT, RZ, UR5, PT, P0 ;  /* 0x00000005ff007c0c */ /* 0x000fe4000bf05300 */
[----:B0-----:R-:W-:Y:S01]  /*13cc0*/  SHF.R.S32.HI R0, RZ, 0x1f, R13 ;  /* 0x0000001fff007819 */ /* 0x001fe2000001140d */
[----:B------:R-:W-:-:S10]  /*13cd0*/  IMAD.SHL.U32 R19, R13, 0x4, RZ ;  /* 0x000000040d137824 */ /* 0x000fd400078e00ff */
[C---:B------:R-:W-:Y:S01]  /*13ce0*/  @P0 LEA R4, P1, R13.reuse, UR4, 0x2 ;  /* 0x000000040d040c11 */ /* 0x040fe2000f8210ff */
[----:B------:R-:W-:Y:S01]  /*13cf0*/  STL [R1+0x14], R13 ;  /* 0x0000140d01007387 */ /* 0x000fe20000100800 */
[C-C-:B------:R-:W-:Y:S02]  /*13d00*/  SHF.L.U64.HI R22, R13.reuse, 0x2, R0.reuse ;  /* 0x000000020d167819 */ /* 0x140fe40000010200 */
[----:B--2---:R-:W-:Y:S01]  /*13d10*/  @P0 LEA.HI.X R5, R13, UR5, R0, 0x2, P1 ;  /* 0x000000050d050c11 */ /* 0x004fe200088f1400 */
[----:B------:R-:W-:Y:S01]  /*13d20*/  ULDC.64 UR4, c[0x0][0xa08] ;  /* 0x0002820000047ab9 */ /* 0x000fe20000000a00 */
[----:B------:R-:W-:Y:S01]  /*13d30*/  ISETP.NE.U32.AND P1, PT, RZ, UR6, PT ;  /* 0x00000006ff007c0c */ /* 0x000fe2000bf25070 */
[----:B------:R0:W-:Y:S01]  /*13d40*/  STL [R1+0x2c], R0 ;  /* 0x00002c0001007387 */ /* 0x0001e20000100800 */
[----:B------:R-:W-:-:S03]  /*13d50*/  IADD3 R2, P2, R19, UR6, RZ ;  /* 0x0000000613027c10 */ /* 0x000fc6000ff5e0ff */
[----:B------:R1:W5:Y:S01]  /*13d60*/  @P0 LDG.E R9, desc[UR56][R4.64] ;  /* 0x0000003804090981 */ /* 0x000362000c1e1900 */
[----:B------:R-:W-:Y:S01]  /*13d70*/  ISETP.NE.AND.EX P0, PT, RZ, UR7, PT, P1 ;  /* 0x00000007ff007c0c */ /* 0x000fe2000bf05310 */
[----:B------:R-:W-:Y:S01]  /*13d80*/  IMAD.MOV.U32 R12, RZ, RZ, RZ ;  /* 0x000000ffff0c7224 */ /* 0x000fe200078e00ff */
[C---:B------:R-:W-:Y:S01]  /*13d90*/  IADD3.X R3, R22.reuse, UR7, RZ, P2, !PT ;  /* 0x0000000716037c10 */ /* 0x040fe200097fe4ff */
[----:B------:R-:W-:Y:S01]  /*13da0*/  ULDC.64 UR6, c[0x0][0xa10] ;  /* 0x0002840000067ab9 */ /* 0x000fe20000000a00 */
[----:B------:R-:W-:Y:S01]  /*13db0*/  ISETP.NE.U32.AND P1, PT, RZ, UR4, PT ;  /* 0x00000004ff007c0c */ /* 0x000fe2000bf25070 */
[----:B0-----:R-:W-:Y:S01]  /*13dc0*/  IMAD.MOV.U32 R0, RZ, RZ, RZ ;  /* 0x000000ffff007224 */ /* 0x001fe200078e00ff */
[C---:B------:R-:W-:Y:S02]  /*13dd0*/  IADD3 R6, P3, R19.reuse, UR4, RZ ;  /* 0x0000000413067c10 */ /* 0x040fe4000ff7e0ff */
[----:B------:R-:W-:Y:S02]  /*13de0*/  ISETP.NE.AND.EX P1, PT, RZ, UR5, PT, P1 ;  /* 0x00000005ff007c0c */ /* 0x000fe4000bf25310 */
[----:B------:R-:W-:Y:S01]  /*13df0*/  IADD3.X R7, R22, UR5, RZ, P3, !PT ;  /* 0x0000000516077c10 */ /* 0x000fe20009ffe4ff */
[----:B------:R-:W-:Y:S01]  /*13e00*/  ULDC.64 UR4, c[0x0][0xa18] ;  /* 0x0002860000047ab9 */ /* 0x000fe20000000a00 */
[----:B-1----:R-:W-:Y:S01]  /*13e10*/  IADD3 R4, P4, R19, UR6, RZ ;  /* 0x0000000613047c10 */ /* 0x002fe2000ff9e0ff */
[----:B------:R-:W2:Y:S01]  /*13e20*/  @P0 LDG.E R8, desc[UR56][R2.64] ;  /* 0x0000003802080981 */ /* 0x000ea2000c1e1900 */
[----:B------:R-:W-:-:S02]  /*13e30*/  ISETP.NE.U32.AND P3, PT, RZ, UR4, PT ;  /* 0x00000004ff007c0c */ /* 0x000fc4000bf65070 */
[----:B------:R-:W-:Y:S02]  /*13e40*/  IADD3.X R5, R22, UR7, RZ, P4, !PT ;  /* 0x0000000716057c10 */ /* 0x000fe4000a7fe4ff */
[----:B------:R-:W-:Y:S02]  /*13e50*/  ISETP.NE.AND.EX P3, PT, RZ, UR5, PT, P3 ;  /* 0x00000005ff007c0c */ /* 0x000fe4000bf65330 */
[----:B------:R-:W-:Y:S01]  /*13e60*/  ISETP.NE.U32.AND P2, PT, RZ, UR6, PT ;  /* 0x00000006ff007c0c */ /* 0x000fe2000bf45070 */
[----:B------:R-:W5:Y:S03]  /*13e70*/  @P1 LDG.E R12, desc[UR56][R6.64] ;  /* 0x00000038060c1981 */ /* 0x000f66000c1e1900 */
[----:B------:R-:W-:-:S07]  /*13e80*/  ISETP.NE.AND.EX P2, PT, RZ, UR7, PT, P2 ;  /* 0x00000007ff007c0c */ /* 0x000fce000bf45320 */
[----:B------:R-:W-:Y:S01]  /*13e90*/  @P3 IADD3 R10, P4, R19, UR4, RZ ;  /* 0x00000004130a3c10 */ /* 0x000fe2000ff9e0ff */
[----:B------:R-:W-:-:S03]  /*13ea0*/  ULDC UR4, c[0x0][0x288] ;  /* 0x0000a20000047ab9 */ /* 0x000fc60000000800 */
[----:B------:R-:W-:Y:S02]  /*13eb0*/  @P3 IADD3.X R11, R22, UR5, RZ, P4, !PT ;  /* 0x00000005160b3c10 */ /* 0x000fe4000a7fe4ff */
[----:B------:R-:W5:Y:S04]  /*13ec0*/  @P2 LDG.E R0, desc[UR56][R4.64] ;  /* 0x0000003804002981 */ /* 0x000f68000c1e1900 */
[----:B--2---:R0:W-:Y:S02]  /*13ed0*/  STL [R1+0x20], R8 ;  /* 0x0000200801007387 */ /* 0x0041e40000100800 */
[----:B0-----:R-:W-:Y:S01]  /*13ee0*/  MOV R8, UR4 ;  /* 0x0000000400087c02 */ /* 0x001fe20008000f00 */
        /* <DEDUP_REMOVED lines=12> */
[----:B---3--:R-:W-:Y:S06]  /*13fb0*/  @P3 BRA `(.L_x_12669) ;  /* 0x0000000000143947 */ /* 0x008fec0003800000 */
[----:B------:R-:W-:Y:S05]  /*13fc0*/  @!P0 BRA `(.L_x_12669) ;  /* 0x0000000000108947 */ /* 0x000fea0003800000 */
[----:B------:R-:W2:Y:S04]  /*13fd0*/  LDG.E R11, desc[UR56][R2.64] ;  /* 0x00000038020b7981 */ /* 0x000ea8000c1e1900 */
[----:B------:R-:W2:Y:S02]  /*13fe0*/  LDG.E R2, desc[UR56][R2.64+0x4] ;  /* 0x0000043802027981 */ /* 0x000ea4000c1e1900 */
[----:B--2---:R-:W-:-:S05]  /*13ff0*/  IMAD.IADD R2, R2, 0x1, -R11 ;  /* 0x0000000102027824 */ /* 0x004fca00078e0a0b */
[----:B------:R0:W-:Y:S02]  /*14000*/  STL [R1+0x3c], R2 ;  /* 0x00003c0201007387 */ /* 0x0001e40000100800 */
.L_x_12669:
[----:B------:R-:W-:Y:S01]  /*14010*/  ULDC.64 UR4, c[0x0][0xa20] ;  /* 0x0002880000047ab9 */ /* 0x000fe20000000a00 */
[C---:B------:R-:W-:Y:S01]  /*14020*/  LOP3.LUT R11, R26.reuse, 0xff000000, RZ, 0xc0, !PT ;  /* 0xff0000001a0b7812 */ /* 0x040fe200078ec0ff */
[----:B------:R-:W-:Y:S01]  /*14030*/  IMAD.MOV.U32 R23, RZ, RZ, R13 ;  /* 0x000000ffff177224 */ /* 0x000fe200078e000d */
[----:B------:R-:W-:Y:S02]  /*14040*/  ISETP.NE.U32.AND P0, PT, RZ, UR4, PT ;  /* 0x00000004ff007c0c */ /* 0x000fe4000bf05070 */
[----:B------:R-:W-:Y:S02]  /*14050*/  SHF.R.U32.HI R11, RZ, 0x8, R11 ;  /* 0x00000008ff0b7819 */ /* 0x000fe4000001160b */
[----:B------:R-:W-:Y:S02]  /*14060*/  ISETP.NE.AND.EX P0, PT, RZ, UR5, PT, P0 ;  /* 0x00000005ff007c0c */ /* 0x000fe4000bf05300 */
[C---:B0-----:R-:W-:Y:S02]  /*14070*/  LOP3.LUT R2, R26.reuse, 0xff0000, RZ, 0xc0, !PT ;  /* 0x00ff00001a027812 */ /* 0x041fe400078ec0ff */
        /* <DEDUP_REMOVED lines=8> */
.L_x_12670:
[----:B------:R-:W-:Y:S05]  /*14100*/  @!P1 BRA `(.L_x_12671) ;  /* 0x00000000000c9947 */ /* 0x000fea0003800000 */
[----:B------:R-:W2:Y:S04]  /*14110*/  LDG.E R10, desc[UR56][R6.64] ;  /* 0x00000038060a7981 */ /* 0x000ea8000c1e1900 */
[----:B------:R-:W2:Y:S02]  /*14120*/  LDG.E R6, desc[UR56][R6.64+0x4] ;  /* 0x0000043806067981 */ /* 0x000ea4000c1e1900 */
[----:B--2---:R-:W-:-:S07]  /*14130*/  IMAD.IADD R10, R6, 0x1, -R10 ;  /* 0x00000001060a7824 */ /* 0x004fce00078e0a0a */
.L_x_12671:
[----:B0-----:R-:W2:Y:S01]  /*14140*/  @P2 LDG.E R2, desc[UR56][R4.64] ;  /* 0x0000003804022981 */ /* 0x001ea2000c1e1900 */
[----:B-----5:R-:W-:-:S03]  /*14150*/  IMAD.IADD R10, R10, 0x1, -R9 ;  /* 0x000000010a0a7824 */ /* 0x020fc600078e0a09 */
[----:B------:R-:W2:Y:S01]  /*14160*/  @P2 LDG.E R4, desc[UR56][R4.64+0x4] ;  /* 0x0000043804042981 */ /* 0x000ea2000c1e1900 */
[----:B------:R-:W-:Y:S01]  /*14170*/  LOP3.LUT R13, R11, 0xff, RZ, 0xc0, !PT ;  /* 0x000000ff0b0d7812 */ /* 0x000fe200078ec0ff */
[----:B------:R-:W-:Y:S01]  /*14180*/  BSSY B0, `(.L_x_12672) ;  /* 0x000002b000007945 */ /* 0x000fe20003800000 */
[----:B--2---:R-:W-:-:S05]  /*14190*/  @P2 IADD3 R8, -R2, R4, RZ ;  /* 0x0000000402082210 */ /* 0x004fca0007ffe1ff */
        /* <DEDUP_REMOVED lines=8> */
[----:B------:R-:W-:Y:S01]  /*14220*/  SHF.R.U32.HI R4, RZ, 0x10, R11 ;  /* 0x00000010ff047819 */ /* 0x000fe2000001160b */
[----:B------:R-:W-:Y:S01]  /*14230*/  IMAD.MOV.U32 R3, RZ, RZ, RZ ;  /* 0x000000ffff037224 */ /* 0x000fe200078e00ff */
[----:B------:R-:W-:Y:S06]  /*14240*/  @!P1 BRA `(.L_x_12673) ;  /* 0x0000000000789947 */ /* 0x000fec0003800000 */
[----:B------:R-:W-:Y:S01]  /*14250*/  ISETP.NE.AND P0, PT, R4, RZ, PT ;  /* 0x000000ff0400720c */ /* 0x000fe20003f05270 */
[----:B------:R-:W-:-:S03]  /*14260*/  ULDC UR4, c[0x0][0x9f0] ;  /* 0x00027c0000047ab9 */ /* 0x000fc60000000800 */
[----:B------:R-:W-:-:S04]  /*14270*/  SEL R5, R4, UR4, P0 ;  /* 0x0000000404057c07 */ /* 0x000fc80008000000 */
[----:B------:R-:W-:Y:S02]  /*14280*/  IABS R6, R5 ;  /* 0x0000000500067213 */ /* 0x000fe40000000000 */
[----:B------:R-:W-:Y:S02]  /*14290*/  IADD3 R7, R5, -0x1, R12 ;  /* 0xffffffff05077810 */ /* 0x000fe40007ffe00c */
[----:B------:R-:W1:Y:S08]  /*142a0*/  I2F.RP R2, R6 ;  /* 0x0000000600027306 */ /* 0x000e700000209400 */
        /* <DEDUP_REMOVED lines=11> */
[----:B------:R-:W-:-:S05]  /*14360*/  IMAD.MOV R2, RZ, RZ, -R2 ;  /* 0x000000ffff027224 */ /* 0x000fca00078e0a02 */
[----:B------:R-:W-:Y:S01]  /*14370*/  MOV R7, R2 ;  /* 0x0000000200077202 */ /* 0x000fe20000000f00 */
        /* <DEDUP_REMOVED lines=11> */
.L_x_12673:
[----:B------:R-:W-:Y:S05]  /*14430*/  BSYNC B0 ;  /* 0x0000000000007941 */ /* 0x000fea0003800000 */
.L_x_12672:
[-C--:B------:R-:W-:Y:S01]  /*14440*/  IMAD R2, R13, R3.reuse, RZ ;  /* 0x000000030d027224 */ /* 0x080fe200078e02ff */
[----:B------:R-:W-:Y:S04]  /*14450*/  BSSY B0, `(.L_x_12674) ;  /* 0x00000db000007945 */ /* 0x000fe80003800000 */
[C---:B------:R-:W-:Y:S01]  /*14460*/  VIADDMNMX R3, R2.reuse, R3, R12, PT ;  /* 0x0000000302037246 */ /* 0x040fe2000380010c */
[----:B------:R-:W-:-:S04]  /*14470*/  IMAD R2, R2, 0xc0, -R10 ;  /* 0x000000c002027824 */ /* 0x000fc800078e0a0a */
[----:B------:R-:W-:Y:S01]  /*14480*/  IMAD R3, R3, 0xc0, -R10 ;  /* 0x000000c003037824 */ /* 0x000fe200078e0a0a */
[----:B------:R-:W-:-:S04]  /*14490*/  VIMNMX R2, RZ, R2, !PT ;  /* 0x00000002ff027248 */ /* 0x000fc80007fe0100 */
[----:B------:R-:W-:-:S04]  /*144a0*/  VIMNMX R3, R3, R8, PT ;  /* 0x0000000803037248 */ /* 0x000fc80003fe0100 */
[----:B------:R-:W-:-:S13]  /*144b0*/  ISETP.GT.AND P0, PT, R3, R2, PT ;  /* 0x000000020300720c */ /* 0x000fda0003f04270 */
[----:B------:R-:W-:Y:S02]  /*144c0*/  @P0 VIADD R5, R3, 0xbf ;  /* 0x000000bf03050836 */ /* 0x000fe40000000000 */
[----:B------:R-:W-:-:S04]  /*144d0*/  IMAD.WIDE.U32 R2, R2, -0x55555555, RZ ;  /* 0xaaaaaaab02027825 */ /* 0x000fc800078e00ff */
[----:B------:R-:W-:Y:S01]  /*144e0*/  @P0 IMAD.HI R2, R5, 0x2aaaaaab, RZ ;  /* 0x2aaaaaab05020827 */ /* 0x000fe200078e02ff */
[----:B------:R-:W-:-:S04]  /*144f0*/  SHF.R.U32.HI R3, RZ, 0x7, R3 ;  /* 0x00000007ff037819 */ /* 0x000fc80000011603 */
[----:B------:R-:W-:Y:S01]  /*14500*/  @P0 SHF.R.U32.HI R6, RZ, 0x1f, R2 ;  /* 0x0000001fff060819 */ /* 0x000fe20000011602 */
[----:B------:R-:W-:-:S03]  /*14510*/  IMAD.MOV.U32 R5, RZ, RZ, R3 ;  /* 0x000000ffff057224 */ /* 0x000fc600078e0003 */
[----:B------:R-:W-:Y:S02]  /*14520*/  @P0 LEA.HI.SX32 R5, R2, R6, 0x1b ;  /* 0x0000000602050211 */ /* 0x000fe400078fdaff */
[----:B------:R-:W-:Y:S02]  /*14530*/  PLOP3.LUT P0, PT, PT, PT, PT, 0x80, 0x0 ;  /* 0x000000000000781c */ /* 0x000fe40003f0f070 */
        /* <DEDUP_REMOVED lines=9> */
.L_x_12851:
[----:B--2---:R-:W-:Y:S02]  /*145d0*/  ISETP.NE.AND P0, PT, R14, RZ, PT ;  /* 0x000000ff0e00720c */ /* 0x004fe40003f05270 */
[----:B------:R-:W-:-:S11]  /*145e0*/  PLOP3.LUT P6, PT, PT, PT, PT, 0x8, 0x0 ;  /* 0x000000000000781c */ /* 0x000fd60003fce170 */
[----:B------:R-:W-:Y:S05]  /*145f0*/  @P0 BRA `(.L_x_12677) ;  /* 0x00000000000c0947 */ /* 0x000fea0003800000 */
[----:B------:R-:W-:-:S03]  /*14600*/  UMOV UR4, 0xffffffff ;  /* 0xffffffff00047882 */ /* 0x000fc60000000000 */
[----:B------:R-:W-:Y:S05]  /*14610*/  BRA.DIV UR4, `(.L_x_12678) ;  /* 0x0000006604a87947 */ /* 0x000fea000b800000 */
[----:B------:R-:W-:-:S13]  /*14620*/  ELECT P6, URZ, PT ;  /* 0x00000000003f782f */ /* 0x000fda00038c0000 */
.L_x_12677:
[----:B-1----:R-:W2:Y:S01]  /*14630*/  LDL R6, [R1+0x38] ;  /* 0x0000380001067983 */ /* 0x002ea20000100800 */
[----:B------:R-:W-:Y:S01]  /*14640*/  BSSY B1, `(.L_x_12679) ;  /* 0x0000008000017945 */ /* 0x000fe20003800000 */
[----:B--2---:R-:W-:-:S04]  /*14650*/  IADD3 R6, R6, 0x1, RZ ;  /* 0x0000000106067810 */ /* 0x004fc80007ffe0ff */
[----:B------:R-:W-:-:S04]  /*14660*/  LEA.HI R7, R6, R6, RZ, 0x1 ;  /* 0x0000000606077211 */ /* 0x000fc800078f08ff */
[----:B------:R-:W-:-:S05]  /*14670*/  LOP3.LUT R7, R7, 0xfffffffe, RZ, 0xc0, !PT ;  /* 0xfffffffe07077812 */ /* 0x000fca00078ec0ff */
[----:B------:R-:W-:-:S05]  /*14680*/  IMAD.IADD R6, R6, 0x1, -R7 ;  /* 0x0000000106067824 */ /* 0x000fca00078e0a07 */
[----:B------:R-:W-:-:S04]  /*14690*/  SHF.L.U32 R6, R6, 0x1f, RZ ;  /* 0x0000001f06067819 */ /* 0x000fc800000006ff */
[----:B------:R-:W1:Y:S02]  /*146a0*/  SYNCS.PHASECHK.TRANS64.TRYWAIT P0, [R16+URZ+0x30820], R6 ;  /* 0x03082006100075a7 */ /* 0x000e64000800017f */
[----:B-1----:R-:W-:Y:S05]  /*146b0*/  @!P0 BRA `(.L_x_12680) ;  /* 0x0000006400a08947 */ /* 0x002fea0003800000 */
.L_x_12854:
[----:B------:R-:W-:Y:S05]  /*146c0*/  BSYNC B1 ;  /* 0x0000000000017941 */ /* 0x000fea0003800000 */
.L_x_12679:
[----:B------:R-:W-:Y:S04]  /*146d0*/  BSSY B1, `(.L_x_12681) ;  /* 0x000004e000017945 */ /* 0x000fe80003800000 */
[----:B------:R-:W-:Y:S05]  /*146e0*/  @!P6 BRA `(.L_x_12682) ;  /* 0x000000040030e947 */ /* 0x000fea0003800000 */
[----:B------:R-:W1:Y:S01]  /*146f0*/  LDL R9, [R1+0x4] ;  /* 0x0000040001097983 */ /* 0x000e620000100800 */
[----:B------:R-:W2:Y:S02]  /*14700*/  S2R R7, SR_TID.X ;  /* 0x0000000000077919 */ /* 0x000ea40000002100 */
[----:B--2---:R-:W-:Y:S01]  /*14710*/  LOP3.LUT R8, R7, 0x7f, RZ, 0xc0, !PT ;  /* 0x0000007f07087812 */ /* 0x004fe200078ec0ff */
[----:B------:R-:W-:Y:S01]  /*14720*/  IMAD R7, R29, 0x8, R16 ;  /* 0x000000081d077824 */ /* 0x000fe200078e0210 */
[----:B------:R-:W-:Y:S02]  /*14730*/  BSSY B2, `(.L_x_12683) ;  /* 0x0000005000027945 */ /* 0x000fe40003800000 */
[----:B------:R-:W-:Y:S02]  /*14740*/  ISETP.NE.AND P2, PT, R8, RZ, PT ;  /* 0x000000ff0800720c */ /* 0x000fe40003f45270 */
[----:B-1----:R-:W-:-:S04]  /*14750*/  SHF.L.U32 R6, R9, 0x1f, RZ ;  /* 0x0000001f09067819 */ /* 0x002fc800000006ff */
[----:B------:R-:W1:Y:S02]  /*14760*/  SYNCS.PHASECHK.TRANS64.TRYWAIT P0, [R7+URZ+0x308a0], R6 ;  /* 0x0308a006070075a7 */ /* 0x000e64000800017f */
[----:B-1----:R-:W-:Y:S05]  /*14770*/  @!P0 BRA `(.L_x_12684) ;  /* 0x0000006400848947 */ /* 0x002fea0003800000 */
.L_x_12855:
[----:B------:R-:W-:Y:S05]  /*14780*/  BSYNC B2 ;  /* 0x0000000000027941 */ /* 0x000fea0003800000 */
.L_x_12683:
[----:B------:R-:W-:Y:S04]  /*14790*/  BSSY B2, `(.L_x_12685) ;  /* 0x0000009000027945 */ /* 0x000fe80003800000 */
[----:B------:R-:W-:Y:S05]  /*147a0*/  @P2 BRA `(.L_x_12686) ;  /* 0x00000000001c2947 */ /* 0x000fea0003800000 */
[----:B------:R-:W2:Y:S02]  /*147b0*/  S2R R8, SR_TID.X ;  /* 0x0000000000087919 */ /* 0x000ea40000002100 */
[----:B--2---:R-:W-:Y:S01]  /*147c0*/  LOP3.LUT R9, R8, 0x1f, RZ, 0xc0, !PT ;  /* 0x0000001f08097812 */ /* 0x004fe200078ec0ff */
[----:B------:R-:W-:-:S03]  /*147d0*/  IMAD.MOV.U32 R8, RZ, RZ, 0x6000 ;  /* 0x00006000ff087424 */ /* 0x000fc600078e00ff */
[----:B------:R-:W-:Y:S01]  /*147e0*/  ISETP.NE.AND P0, PT, R9, RZ, PT ;  /* 0x000000ff0900720c */ /* 0x000fe20003f05270 */
[----:B------:R2:W-:-:S12]  /*147f0*/  SYNCS.ARRIVE.TRANS64 RZ, [R7+URZ+0x30890], R8 ;  /* 0x0308900807ff79a7 */ /* 0x0005d8000800003f */
[----:B--2---:R-:W-:Y:S05]  /*14800*/  @!P0 BRA `(.L_x_12686) ;  /* 0x0000000000048947 */ /* 0x004fea0003800000 */
[----:B------:R-:W-:Y:S01]  /*14810*/  BPT.TRAP 0x1 ;  /* 0x000000040000795c */ /* 0x000fe20000300000 */
.L_x_12686:
[----:B------:R-:W-:Y:S05]  /*14820*/  BSYNC B2 ;  /* 0x0000000000027941 */ /* 0x000fea0003800000 */
.L_x_12685:
[----:B0-----:R-:W-:Y:S01]  /*14830*/  IMAD.MOV.U32 R12, RZ, RZ, RZ ;  /* 0x000000ffff0c7224 */ /* 0x001fe200078e00ff */
[----:B------:R-:W-:Y:S01]  /*14840*/  UIADD3 UR4, UP0, UR38, 0x570, URZ ;  /* 0x0000057026047890 */ /* 0x000fe2000ff1e03f */
[----:B------:R-:W-:Y:S01]  /*14850*/  IMAD R8, R5, 0xc0, R0 ;  /* 0x000000c005087824 */ /* 0x000fe200078e0200 */
[----:B------:R-:W-:Y:S01]  /*14860*/  PLOP3.LUT P0, PT, PT, PT, PT, 0x80, 0x0 ;  /* 0x000000000000781c */ /* 0x000fe20003f0f070 */
[----:B------:R-:W-:Y:S01]  /*14870*/  IMAD R11, R29, 0x6000, R16 ;  /* 0x000060001d0b7824 */ /* 0x000fe200078e0210 */
[----:B------:R-:W-:Y:S01]  /*14880*/  R2UR UR10, R12 ;  /* 0x000000000c0a72ca */ /* 0x000fe200000e0000 */
[----:B------:R-:W-:Y:S01]  /*14890*/  VIADD R8, R8, 0xffffff40 ;  /* 0xffffff4008087836 */ /* 0x000fe20000000000 */
[----:B------:R-:W-:Y:S01]  /*148a0*/  UIADD3.X UR5, URZ, UR39, URZ, UP0, !UPT ;  /* 0x000000273f057290 */ /* 0x000fe200087fe43f */
[----:B------:R-:W-:Y:S01]  /*148b0*/  VIADD R9, R7, 0x30890 ;  /* 0x0003089007097836 */ /* 0x000fe20000000000 */
[----:B------:R-:W-:Y:S01]  /*148c0*/  UMOV UR6, 0x0 ;  /* 0x0000000000067882 */ /* 0x000fe20000000000 */
[----:B------:R-:W-:Y:S01]  /*148d0*/  VIADD R10, R11, 0x12400 ;  /* 0x000124000b0a7836 */ /* 0x000fe20000000000 */
[----:B------:R-:W-:-:S09]  /*148e0*/  UMOV UR7, 0x12f00000 ;  /* 0x12f0000000077882 */ /* 0x000fd20000000000 */
.L_x_12687:
        /* <DEDUP_REMOVED lines=13> */
.L_x_12856:
[----:B------:R-:W-:Y:S05]  /*149c0*/  BSYNC B2 ;  /* 0x0000000000027941 */ /* 0x000fea0003800000 */
.L_x_12688:
[----:B------:R-:W-:Y:S01]  /*149d0*/  BSSY B2, `(.L_x_12690) ;  /* 0x000000b000027945 */ /* 0x000fe20003800000 */
[----:B------:R-:W-:Y:S01]  /*149e0*/  MOV R14, 0x0 ;  /* 0x00000000000e7802 */ /* 0x000fe20000000f00 */
[----:B------:R-:W-:Y:S02]  /*149f0*/  IMAD.MOV.U32 R15, RZ, RZ, 0x12f00000 ;  /* 0x12f00000ff0f7424 */ /* 0x000fe400078e00ff */
[----:B------:R-:W-:Y:S05]  /*14a00*/  @P2 BRA `(.L_x_12691) ;  /* 0x00000000001c2947 */ /* 0x000fea0003800000 */
[----:B------:R-:W2:Y:S01]  /*14a10*/  S2R R9, SR_TID.X ;  /* 0x0000000000097919 */ /* 0x000ea20000002100 */
[----:B01----:R-:W-:-:S04]  /*14a20*/  IMAD.MOV.U32 R6, RZ, RZ, 0x6000 ;  /* 0x00006000ff067424 */ /* 0x003fc800078e00ff */
[----:B------:R3:W-:Y:S01]  /*14a30*/  SYNCS.ARRIVE.TRANS64 RZ, [R7+URZ+0x308b0], R6 ;  /* 0x0308b00607ff79a7 */ /* 0x0007e2000800003f */
[----:B--2---:R-:W-:-:S04]  /*14a40*/  LOP3.LUT R9, R9, 0x1f, RZ, 0xc0, !PT ;  /* 0x0000001f09097812 */ /* 0x004fc800078ec0ff */
[----:B------:R-:W-:-:S13]  /*14a50*/  ISETP.NE.AND P0, PT, R9, RZ, PT ;  /* 0x000000ff0900720c */ /* 0x000fda0003f05270 */
[----:B---3--:R-:W-:Y:S05]  /*14a60*/  @!P0 BRA `(.L_x_12691) ;  /* 0x0000000000048947 */ /* 0x008fea0003800000 */
[----:B------:R-:W-:Y:S01]  /*14a70*/  BPT.TRAP 0x1 ;  /* 0x000000040000795c */ /* 0x000fe20000300000 */
.L_x_12691:
[----:B------:R-:W-:Y:S05]  /*14a80*/  BSYNC B2 ;  /* 0x0000000000027941 */ /* 0x000fea0003800000 */
.L_x_12690:
[----:B------:R-:W-:Y:S01]  /*14a90*/  R2UR UR10, R12 ;  /* 0x000000000c0a72ca */ /* 0x000fe200000e0000 */
[----:B------:R-:W-:Y:S01]  /*14aa0*/  UIADD3 UR4, UP0, UR38, 0x670, URZ ;  /* 0x0000067026047890 */ /* 0x000fe2000ff1e03f */
[----:B------:R-:W-:Y:S01]  /*14ab0*/  R2UR UR6, R14 ;  /* 0x000000000e0672ca */ /* 0x000fe200000e0000 */
[----:B------:R-:W-:Y:S01]  /*14ac0*/  VIADD R11, R11, 0x400 ;  /* 0x000004000b0b7836 */ /* 0x000fe20000000000 */
[----:B------:R-:W-:Y:S01]  /*14ad0*/  R2UR UR7, R15 ;  /* 0x000000000f0772ca */ /* 0x000fe200000e0000 */
[----:B01----:R-:W-:Y:S01]  /*14ae0*/  VIADD R7, R7, 0x308b0 ;  /* 0x000308b007077836 */ /* 0x003fe20000000000 */
[----:B------:R-:W-:Y:S01]  /*14af0*/  PLOP3.LUT P0, PT, PT, PT, PT, 0x80, 0x0 ;  /* 0x000000000000781c */ /* 0x000fe20003f0f070 */
[----:B------:R-:W-:-:S12]  /*14b00*/  UIADD3.X UR5, URZ, UR39, URZ, UP0, !UPT ;  /* 0x000000273f057290 */ /* 0x000fd800087fe43f */
.L_x_12692:
        /* <DEDUP_REMOVED lines=10> */
.L_x_12682:
[----:B------:R-:W-:Y:S05]  /*14bb0*/  BSYNC B1 ;  /* 0x0000000000017941 */ /* 0x000fea0003800000 */
.L_x_12681:
[----:B------:R-:W2:Y:S01]  /*14bc0*/  LDL.LU R9, [R1+0x4] ;  /* 0x0000040001097983 */ /* 0x000ea20000300800 */
[----:B------:R-:W-:Y:S01]  /*14bd0*/  VIADD R29, R29, 0x1 ;  /* 0x000000011d1d7836 */ /* 0x000fe20000000000 */
[----:B------:R-:W-:Y:S01]  /*14be0*/  PLOP3.LUT P0, PT, PT, PT, PT, 0x8, 0x0 ;  /* 0x000000000000781c */ /* 0x000fe20003f0e170 */
[----:B------:R-:W-:-:S03]  /*14bf0*/  VIADD R5, R5, 0xfffffffe ;  /* 0xfffffffe05057836 */ /* 0x000fc60000000000 */
[----:B------:R-:W-:Y:S02]  /*14c00*/  ISETP.NE.AND P2, PT, R29, 0x2, PT ;  /* 0x000000021d00780c */ /* 0x000fe40003f45270 */
[----:B------:R-:W-:Y:S02]  /*14c10*/  ISETP.GE.AND P3, PT, R5, R3, PT ;  /* 0x000000030500720c */ /* 0x000fe40003f66270 */
[----:B-1----:R-:W-:Y:S02]  /*14c20*/  SEL R6, RZ, 0x1, P2 ;  /* 0x00000001ff067807 */ /* 0x002fe40001000000 */
[----:B------:R-:W-:Y:S02]  /*14c30*/  SEL R29, R29, RZ, P2 ;  /* 0x000000ff1d1d7207 */ /* 0x000fe40001000000 */
[----:B--2---:R-:W-:-:S05]  /*14c40*/  LOP3.LUT R9, R9, R6, RZ, 0x3c, !PT ;  /* 0x0000000609097212 */ /* 0x004fca00078e3cff */
[----:B------:R1:W-:Y:S02]  /*14c50*/  STL [R1+0x4], R9 ;  /* 0x0000040901007387 */ /* 0x0003e40000100800 */
[----:B------:R-:W-:Y:S05]  /*14c60*/  @!P3 BRA `(.L_x_12675) ;  /* 0x000000040064b947 */ /* 0x000fea0003800000 */
.L_x_12705:
[----:B------:R-:W-:Y:S05]  /*14c70*/  YIELD ;  /* 0x0000000000007946 */ /* 0x000fea0003800000 */
[----:B------:R-:W-:Y:S04]  /*14c80*/  BSSY B1, `(.L_x_12693) ;  /* 0x000004d000017945 */ /* 0x000fe80003800000 */
[----:B--2---:R-:W-:Y:S05]  /*14c90*/  @!P6 BRA `(.L_x_12694) ;  /* 0x00000004002ce947 */ /* 0x004fea0003800000 */
[----:B------:R-:W2:Y:S01]  /*14ca0*/  LDL R7, [R1+0x4] ;  /* 0x0000040001077983 */ /* 0x000ea20000100800 */
[----:B------:R-:W3:Y:S02]  /*14cb0*/  S2R R6, SR_TID.X ;  /* 0x0000000000067919 */ /* 0x000ee40000002100 */
[----:B---3--:R-:W-:Y:S01]  /*14cc0*/  LOP3.LUT R8, R6, 0x7f, RZ, 0xc0, !PT ;  /* 0x0000007f06087812 */ /* 0x008fe200078ec0ff */
[----:B------:R-:W-:Y:S01]  /*14cd0*/  IMAD R6, R29, 0x8, R16 ;  /* 0x000000081d067824 */ /* 0x000fe200078e0210 */
[----:B------:R-:W-:Y:S02]  /*14ce0*/  BSSY B2, `(.L_x_12695) ;  /* 0x0000005000027945 */ /* 0x000fe40003800000 */
[----:B------:R-:W-:Y:S02]  /*14cf0*/  ISETP.NE.AND P3, PT, R8, RZ, PT ;  /* 0x000000ff0800720c */ /* 0x000fe40003f65270 */
[----:B--2---:R-:W-:-:S04]  /*14d00*/  SHF.L.U32 R7, R7, 0x1f, RZ ;  /* 0x0000001f07077819 */ /* 0x004fc800000006ff */
[----:B------:R-:W2:Y:S02]  /*14d10*/  SYNCS.PHASECHK.TRANS64.TRYWAIT P2, [R6+URZ+0x308a0], R7 ;  /* 0x0308a007060075a7 */ /* 0x000ea4000804017f */
[----:B--2---:R-:W-:Y:S05]  /*14d20*/  @!P2 BRA `(.L_x_12696) ;  /* 0x000000600040a947 */ /* 0x004fea0003800000 */
.L_x_12857:
[----:B------:R-:W-:Y:S05]  /*14d30*/  BSYNC B2 ;  /* 0x0000000000027941 */ /* 0x000fea0003800000 */
.L_x_12695:
[----:B------:R-:W-:Y:S04]  /*14d40*/  BSSY B2, `(.L_x_12697) ;  /* 0x0000009000027945 */ /* 0x000fe80003800000 */
[----:B------:R-:W-:Y:S05]  /*14d50*/  @P3 BRA `(.L_x_12698) ;  /* 0x00000000001c3947 */ /* 0x000fea0003800000 */
[----:B------:R-:W1:Y:S02]  /*14d60*/  S2R R8, SR_TID.X ;  /* 0x0000000000087919 */ /* 0x000e640000002100 */
[----:B-1----:R-:W-:Y:S02]  /*14d70*/  LOP3.LUT R9, R8, 0x1f, RZ, 0xc0, !PT ;  /* 0x0000001f08097812 */ /* 0x002fe400078ec0ff */
[----:B------:R-:W-:Y:S02]  /*14d80*/  MOV R8, 0x6000 ;  /* 0x0000600000087802 */ /* 0x000fe40000000f00 */
[----:B------:R-:W-:Y:S02]  /*14d90*/  ISETP.NE.AND P2, PT, R9, RZ, PT ;  /* 0x000000ff0900720c */ /* 0x000fe40003f45270 */
[----:B------:R3:W-:Y:S11]  /*14da0*/  SYNCS.ARRIVE.TRANS64 RZ, [R6+URZ+0x30890], R8 ;  /* 0x0308900806ff79a7 */ /* 0x0007f6000800003f */
[----:B---3--:R-:W-:Y:S05]  /*14db0*/  @!P2 BRA `(.L_x_12698) ;  /* 0x000000000004a947 */ /* 0x008fea0003800000 */
[----:B------:R-:W-:Y:S01]  /*14dc0*/  BPT.TRAP 0x1 ;  /* 0x000000040000795c */ /* 0x000fe20000300000 */
.L_x_12698:
[----:B------:R-:W-:Y:S05]  /*14dd0*/  BSYNC B2 ;  /* 0x0000000000027941 */ /* 0x000fea0003800000 */
.L_x_12697:
[----:B0-----:R-:W-:Y:S01]  /*14de0*/  IMAD.MOV.U32 R12, RZ, RZ, RZ ;  /* 0x000000ffff0c7224 */ /* 0x001fe200078e00ff */
[----:B------:R-:W-:Y:S01]  /*14df0*/  UIADD3 UR4, UP0, UR38, 0x570, URZ ;  /* 0x0000057026047890 */ /* 0x000fe2000ff1e03f */
[----:B------:R-:W-:Y:S01]  /*14e00*/  IMAD R8, R29, 0x6000, R16 ;  /* 0x000060001d087824 */ /* 0x000fe200078e0210 */
[----:B------:R-:W-:Y:S01]  /*14e10*/  PLOP3.LUT P2, PT, PT, PT, PT, 0x80, 0x0 ;  /* 0x000000000000781c */ /* 0x000fe20003f4f070 */
[----:B-1----:R-:W-:Y:S01]  /*14e20*/  IMAD R9, R5, 0xc0, R0 ;  /* 0x000000c005097824 */ /* 0x002fe200078e0200 */
[----:B------:R-:W-:Y:S01]  /*14e30*/  R2UR UR10, R12 ;  /* 0x000000000c0a72ca */ /* 0x000fe200000e0000 */
[----:B------:R-:W-:Y:S01]  /*14e40*/  VIADD R10, R6, 0x30890 ;  /* 0x00030890060a7836 */ /* 0x000fe20000000000 */
[----:B------:R-:W-:Y:S01]  /*14e50*/  UIADD3.X UR5, URZ, UR39, URZ, UP0, !UPT ;  /* 0x000000273f057290 */ /* 0x000fe200087fe43f */
[----:B------:R-:W-:Y:S01]  /*14e60*/  VIADD R11, R8, 0x12400 ;  /* 0x00012400080b7836 */ /* 0x000fe20000000000 */
[----:B------:R-:W-:Y:S01]  /*14e70*/  UMOV UR6, 0x0 ;  /* 0x0000000000067882 */ /* 0x000fe20000000000 */
[----:B------:R-:W-:-:S10]  /*14e80*/  UMOV UR7, 0x12f00000 ;  /* 0x12f0000000077882 */ /* 0x000fd40000000000 */
.L_x_12699:
        /* <DEDUP_REMOVED lines=13> */
.L_x_12858:
[----:B------:R-:W-:Y:S05]  /*14f60*/  BSYNC B2 ;  /* 0x0000000000027941 */ /* 0x000fea0003800000 */
.L_x_12700:
[----:B------:R-:W-:Y:S01]  /*14f70*/  BSSY B2, `(.L_x_12702) ;  /* 0x000000b000027945 */ /* 0x000fe20003800000 */
[----:B------:R-:W-:Y:S02]  /*14f80*/  IMAD.MOV.U32 R10, RZ, RZ, 0x0 ;  /* 0x00000000ff0a7424 */ /* 0x000fe400078e00ff */
[----:B------:R-:W-:Y:S01]  /*14f90*/  IMAD.MOV.U32 R11, RZ, RZ, 0x12f00000 ;  /* 0x12f00000ff0b7424 */ /* 0x000fe200078e00ff */
[----:B------:R-:W-:Y:S06]  /*14fa0*/  @P3 BRA `(.L_x_12703) ;  /* 0x00000000001c3947 */ /* 0x000fec0003800000 */
[----:B------:R-:W1:Y:S01]  /*14fb0*/  S2R R13, SR_TID.X ;  /* 0x00000000000d7919 */ /* 0x000e620000002100 */
[----:B0-2---:R-:W-:-:S04]  /*14fc0*/  IMAD.MOV.U32 R7, RZ, RZ, 0x6000 ;  /* 0x00006000ff077424 */ /* 0x005fc800078e00ff */
[----:B------:R3:W-:Y:S01]  /*14fd0*/  SYNCS.ARRIVE.TRANS64 RZ, [R6+URZ+0x308b0], R7 ;  /* 0x0308b00706ff79a7 */ /* 0x0007e2000800003f */
[----:B-1----:R-:W-:-:S04]  /*14fe0*/  LOP3.LUT R13, R13, 0x1f, RZ, 0xc0, !PT ;  /* 0x0000001f0d0d7812 */ /* 0x002fc800078ec0ff */
[----:B------:R-:W-:-:S13]  /*14ff0*/  ISETP.NE.AND P2, PT, R13, RZ, PT ;  /* 0x000000ff0d00720c */ /* 0x000fda0003f45270 */
[----:B---3--:R-:W-:Y:S05]  /*15000*/  @!P2 BRA `(.L_x_12703) ;  /* 0x000000000004a947 */ /* 0x008fea0003800000 */
[----:B------:R-:W-:Y:S01]  /*15010*/  BPT.TRAP 0x1 ;  /* 0x000000040000795c */ /* 0x000fe20000300000 */
.L_x_12703:
[----:B------:R-:W-:Y:S05]  /*15020*/  BSYNC B2 ;  /* 0x0000000000027941 */ /* 0x000fea0003800000 */
.L_x_12702:
[----:B------:R-:W-:Y:S01]  /*15030*/  R2UR UR10, R12 ;  /* 0x000000000c0a72ca */ /* 0x000fe200000e0000 */
[----:B------:R-:W-:Y:S01]  /*15040*/  UIADD3 UR4, UP0, UR38, 0x670, URZ ;  /* 0x0000067026047890 */ /* 0x000fe2000ff1e03f */
[----:B------:R-:W-:Y:S01]  /*15050*/  R2UR UR6, R10 ;  /* 0x000000000a0672ca */ /* 0x000fe200000e0000 */
[----:B------:R-:W-:Y:S01]  /*15060*/  VIADD R8, R8, 0x400 ;  /* 0x0000040008087836 */ /* 0x000fe20000000000 */
[----:B------:R-:W-:Y:S01]  /*15070*/  R2UR UR7, R11 ;  /* 0x000000000b0772ca */ /* 0x000fe200000e0000 */
[----:B------:R-:W-:Y:S01]  /*15080*/  UIADD3.X UR5, URZ, UR39, URZ, UP0, !UPT ;  /* 0x000000273f057290 */ /* 0x000fe200087fe43f */
[----:B------:R-:W-:Y:S02]  /*15090*/  PLOP3.LUT P2, PT, PT, PT, PT, 0x80, 0x0 ;  /* 0x000000000000781c */ /* 0x000fe40003f4f070 */
[----:B0-2---:R-:W-:-:S11]  /*150a0*/  IADD3 R6, R6, 0x308b0, RZ ;  /* 0x000308b006067810 */ /* 0x005fd60007ffe0ff */
.L_x_12704:
        /* <DEDUP_REMOVED lines=10> */
.L_x_12694:
[----:B------:R-:W-:Y:S05]  /*15150*/  BSYNC B1 ;  /* 0x0000000000017941 */ /* 0x000fea0003800000 */
.L_x_12693:
[----:B------:R-:W2:Y:S01]  /*15160*/  LDL.LU R7, [R1+0x4] ;  /* 0x0000040001077983 */ /* 0x000ea20000300800 */
[----:B------:R-:W-:Y:S01]  /*15170*/  VIADD R29, R29, 0x1 ;  /* 0x000000011d1d7836 */ /* 0x000fe20000000000 */
[C---:B------:R-:W-:Y:S01]  /*15180*/  ISETP.GT.AND P3, PT, R5.reuse, R3, PT ;  /* 0x000000030500720c */ /* 0x040fe20003f64270 */
[----:B------:R-:W-:-:S03]  /*15190*/  VIADD R5, R5, 0xffffffff ;  /* 0xffffffff05057836 */ /* 0x000fc60000000000 */
[----:B------:R-:W-:-:S04]  /*151a0*/  ISETP.NE.AND P2, PT, R29, 0x2, PT ;  /* 0x000000021d00780c */ /* 0x000fc80003f45270 */
[----:B------:R-:W-:Y:S02]  /*151b0*/  SEL R6, RZ, 0x1, P2 ;  /* 0x00000001ff067807 */ /* 0x000fe40001000000 */
[----:B------:R-:W-:Y:S02]  /*151c0*/  SEL R29, R29, RZ, P2 ;  /* 0x000000ff1d1d7207 */ /* 0x000fe40001000000 */
[----:B--2---:R-:W-:-:S05]  /*151d0*/  LOP3.LUT R7, R7, R6, RZ, 0x3c, !PT ;  /* 0x0000000607077212 */ /* 0x004fca00078e3cff */
[----:B------:R2:W-:Y:S01]  /*151e0*/  STL [R1+0x4], R7 ;  /* 0x0000040701007387 */ /* 0x0005e20000100800 */
[----:B------:R-:W-:Y:S05]  /*151f0*/  @P3 BRA `(.L_x_12705) ;  /* 0xfffffff8009c3947 */ /* 0x000fea000383ffff */
.L_x_12675:
[----:B------:R-:W-:Y:S05]  /*15200*/  BSYNC B0 ;  /* 0x0000000000007941 */ /* 0x000fea0003800000 */
.L_x_12674:
[----:B--2---:R2:W5:Y:S01]  /*15210*/  LDL R7, [R1+0x1c] ;  /* 0x00001c0001077983 */ /* 0x0045620000100800 */
[----:B------:R-:W-:Y:S05]  /*15220*/  @!P0 WARPSYNC.ALL ;  /* 0x0000000000008948 */ /* 0x000fea0003800000 */
[----:B------:R2:W-:Y:S01]  /*15230*/  STL [R1+0x28], RZ ;  /* 0x000028ff01007387 */ /* 0x0005e20000100800 */
[----:B------:R-:W-:Y:S01]  /*15240*/  BSSY B0, `(.L_x_12706) ;  /* 0x000001f000007945 */ /* 0x000fe20003800000 */
[----:B------:R-:W-:Y:S06]  /*15250*/  @!P0 BAR.SYNC.DEFER_BLOCKING 0xc, 0x200 ;  /* 0x0308000000008b1d */ /* 0x000fec0000010000 */
[----:B--2---:R-:W-:Y:S05]  /*15260*/  @!P1 BRA `(.L_x_12707) ;  /* 0x0000000000709947 */ /* 0x004fea0003800000 */
        /* <DEDUP_REMOVED lines=8> */
[----:B------:R-:W2:Y:S02]  /*152f0*/  F2I.FTZ.U32.TRUNC.NTZ R3, R2 ;  /* 0x0000000200037305 */ /* 0x000ea4000021f000 */
[----:B--2---:R-:W-:-:S04]  /*15300*/  IMAD.MOV R2, RZ, RZ, -R3 ;  /* 0x000000ffff027224 */ /* 0x004fc800078e0a03 */
[----:B------:R-:W-:Y:S02]  /*15310*/  IMAD R5, R2, R0, RZ ;  /* 0x0000000002057224 */ /* 0x000fe400078e02ff */
        /* <DEDUP_REMOVED lines=16> */
[----:B------:R2:W-:Y:S02]  /*15420*/  STL [R1+0x28], R5 ;  /* 0x0000280501007387 */ /* 0x0005e40000100800 */
.L_x_12707:
[----:B------:R-:W-:Y:S05]  /*15430*/  BSYNC B0 ;  /* 0x0000000000007941 */ /* 0x000fea0003800000 */
.L_x_12706:
[----:B------:R-:W3:Y:S04]  /*15440*/  LDL R0, [R1+0x28] ;  /* 0x0000280001007983 */ /* 0x000ee80000100800 */
[----:B------:R-:W3:Y:S01]  /*15450*/  LDL R2, [R1+0x40] ;  /* 0x0000400001027983 */ /* 0x000ee20000100800 */
[----:B------:R-:W-:Y:S01]  /*15460*/  BSSY B7, `(.L_x_12708) ;  /* 0x0000360000077945 */ /* 0x000fe20003800000 */
[----:B---3--:R-:W-:-:S05]  /*15470*/  IMAD R2, R2, R0, RZ ;  /* 0x0000000002027224 */ /* 0x008fca00078e02ff */
[----:B-----5:R-:W-:Y:S01]  /*15480*/  VIADDMNMX R0, R2, R0, R7, PT ;  /* 0x0000000002007246 */ /* 0x020fe20003800107 */
        /* <DEDUP_REMOVED lines=8> */
[----:B--2---:R-:W2:Y:S01]  /*15510*/  S2R R5, SR_LANEID ;  /* 0x0000000000057919 */ /* 0x004ea20000000000 */
        /* <DEDUP_REMOVED lines=12> */
.L_x_12709:
        /* <DEDUP_REMOVED lines=10> */
[----:B------:R-:W3:Y:S01]  /*15680*/  LDC.64 R2, c[0x4][R2] ;  /* 0x0100000002027b82 */ /* 0x000ee20000000a00 */
[----:B--2---:R-:W-:Y:S02]  /*15690*/  IMAD.U32 R5, RZ, RZ, UR7 ;  /* 0x00000007ff057e24 */ /* 0x004fe4000f8e00ff */
[----:B------:R-:W-:Y:S02]  /*156a0*/  IMAD.U32 R6, RZ, RZ, UR8 ;  /* 0x00000008ff067e24 */ /* 0x000fe4000f8e00ff */
[----:B------:R-:W-:-:S02]  /*156b0*/  IMAD.U32 R7, RZ, RZ, UR9 ;  /* 0x00000009ff077e24 */ /* 0x000fc4000f8e00ff */
[----:B------:R-:W-:Y:S02]  /*156c0*/  IMAD.U32 R11, RZ, RZ, UR5 ;  /* 0x00000005ff0b7e24 */ /* 0x000fe4000f8e00ff */
[----:B------:R-:W-:Y:S02]  /*156d0*/  IMAD.MOV.U32 R8, RZ, RZ, 0x70 ;  /* 0x00000070ff087424 */ /* 0x000fe400078e00ff */
[----:B0-----:R-:W-:Y:S02]  /*156e0*/  IMAD.MOV.U32 R12, RZ, RZ, 0x1 ;  /* 0x00000001ff0c7424 */ /* 0x001fe400078e00ff */
[----:B------:R-:W-:-:S07]  /*156f0*/  IMAD.MOV.U32 R13, RZ, RZ, RZ ;  /* 0x000000ffff0d7224 */ /* 0x000fce00078e00ff */
[----:B------:R-:W-:-:S07]  /*15700*/  LEPC R20, `(.L_x_12712) ;  /* 0x000000001014794e */ /* 0x000fce0000000000 */
[----:B-1-3--:R-:W-:Y:S05]  /*15710*/  CALL.ABS.NOINC R2 ;  /* 0x0000000002007343 */ /* 0x00afea0003c00000 */
.L_x_12712:
[----:B------:R-:W-:Y:S05]  /*15720*/  BSYNC B6 ;  /* 0x0000000000067941 */ /* 0x000fea0003800000 */
.L_x_12711:
        /* <DEDUP_REMOVED lines=9> */
[----:B------:R-:W-:Y:S01]  /*157c0*/  IMAD.U32 R4, RZ, RZ, UR6 ;  /* 0x00000006ff047e24 */ /* 0x000fe2000f8e00ff */
[----:B------:R-:W-:Y:S01]  /*157d0*/  MOV R6, UR8 ;  /* 0x0000000800067c02 */ /* 0x000fe20008000f00 */
[----:B--2---:R-:W-:Y:S02]  /*157e0*/  IMAD.U32 R5, RZ, RZ, UR7 ;  /* 0x00000007ff057e24 */ /* 0x004fe4000f8e00ff */
[----:B------:R-:W-:Y:S02]  /*157f0*/  IMAD.U32 R7, RZ, RZ, UR9 ;  /* 0x00000009ff077e24 */ /* 0x000fe4000f8e00ff */
[----:B------:R-:W-:-:S02]  /*15800*/  IMAD.U32 R10, RZ, RZ, UR4 ;  /* 0x00000004ff0a7e24 */ /* 0x000fc4000f8e00ff */
[----:B------:R-:W-:Y:S02]  /*15810*/  IMAD.U32 R11, RZ, RZ, UR5 ;  /* 0x00000005ff0b7e24 */ /* 0x000fe4000f8e00ff */
[----:B------:R-:W-:Y:S02]  /*15820*/  IMAD.MOV.U32 R8, RZ, RZ, 0x70 ;  /* 0x00000070ff087424 */ /* 0x000fe400078e00ff */
[----:B0-----:R-:W-:Y:S02]  /*15830*/  IMAD.MOV.U32 R12, RZ, RZ, 0x1 ;  /* 0x00000001ff0c7424 */ /* 0x001fe400078e00ff */
[----:B---3--:R-:W-:-:S07]  /*15840*/  IMAD.MOV.U32 R13, RZ, RZ, RZ ;  /* 0x000000ffff0d7224 */ /* 0x008fce00078e00ff */
[----:B------:R-:W-:-:S07]  /*15850*/  LEPC R20, `(.L_x_12715) ;  /* 0x000000001014794e */ /* 0x000fce0000000000 */
[----:B-1--4-:R-:W-:Y:S05]  /*15860*/  CALL.ABS.NOINC R2 ;  /* 0x0000000002007343 */ /* 0x012fea0003c00000 */
.L_x_12715:
        /* <DEDUP_REMOVED lines=16> */
.L_x_12714:
[----:B------:R-:W-:Y:S05]  /*15970*/  BSYNC B6 ;  /* 0x0000000000067941 */ /* 0x000fea0003800000 */
.L_x_12713:
[----:B------:R-:W-:Y:S01]  /*15980*/  ULDC.64 UR4, c[0x0][0x9f8] ;  /* 0x00027e0000047ab9 */ /* 0x000fe20000000a00 */
[----:B------:R-:W3:Y:S01]  /*15990*/  LDL R20, [R1+0x24] ;  /* 0x0000240001147983 */ /* 0x000ee20000100800 */
[----:B------:R-:W-:-:S04]  /*159a0*/  ISETP.NE.U32.AND P0, PT, RZ, UR4, PT ;  /* 0x00000004ff007c0c */ /* 0x000fc8000bf05070 */
        /* <DEDUP_REMOVED lines=8> */
[----:B------:R-:W-:Y:S02]  /*15a30*/  LOP3.LUT P0, RZ, R3, UR5, RZ, 0xfc, P0 ;  /* 0x0000000503ff7c12 */ /* 0x000fe4000800fcff */
[----:B---3--:R-:W-:Y:S02]  /*15a40*/  IADD3 R22, R20, -0x1, RZ ;  /* 0xffffffff14167810 */ /* 0x008fe40007ffe0ff */
        /* <DEDUP_REMOVED lines=8> */
.L_x_12861:
[----:B----4-:R-:W4:Y:S01]  /*15ad0*/  LDL.LU R0, [R1] ;  /* 0x0000000001007983 */ /* 0x010f220000300800 */
[----:B------:R-:W-:Y:S02]  /*15ae0*/  PLOP3.LUT P1, PT, PT, PT, PT, 0x8, 0x0 ;  /* 0x000000000000781c */ /* 0x000fe40003f2e170 */
[----:B0-----:R-:W-:Y:S02]  /*15af0*/  ISETP.NE.AND P0, PT, R14, RZ, PT ;  /* 0x000000ff0e00720c */ /* 0x001fe40003f05270 */
[----:B----4-:R-:W-:-:S09]  /*15b00*/  LOP3.LUT R0, R0, 0xfffffffe, RZ, 0xc0, !PT ;  /* 0xfffffffe00007812 */ /* 0x010fd200078ec0ff */
[----:B------:R-:W-:-:S05]  /*15b10*/  @P1 LOP3.LUT R0, R0, 0x1, RZ, 0xfc, !PT ;  /* 0x0000000100001812 */ /* 0x000fca00078efcff */
[----:B------:R0:W-:Y:S01]  /*15b20*/  STL [R1], R0 ;  /* 0x0000000001007387 */ /* 0x0001e20000100800 */
[----:B------:R-:W-:Y:S05]  /*15b30*/  @P0 BRA `(.L_x_12717) ;  /* 0x0000000000f80947 */ /* 0x000fea0003800000 */
[----:B------:R-:W-:-:S03]  /*15b40*/  UMOV UR4, 0xffffffff ;  /* 0xffffffff00047882 */ /* 0x000fc60000000000 */
[----:B------:R-:W-:Y:S05]  /*15b50*/  BRA.DIV UR4, `(.L_x_12718) ;  /* 0x0000005604107947 */ /* 0x000fea000b800000 */
[----:B------:R-:W-:-:S13]  /*15b60*/  ELECT P6, URZ, PT ;  /* 0x00000000003f782f */ /* 0x000fda00038c0000 */
.L_x_12864:
[----:B------:R-:W-:Y:S05]  /*15b70*/  @!P6 BRA `(.L_x_12717) ;  /* 0x0000000000e8e947 */ /* 0x000fea0003800000 */
[----:B------:R-:W-:-:S04]  /*15b80*/  ISETP.NE.U32.AND P0, PT, R2, RZ, PT ;  /* 0x000000ff0200720c */ /* 0x000fc80003f05070 */
[----:B------:R-:W-:-:S13]  /*15b90*/  ISETP.NE.AND.EX P0, PT, R3, RZ, PT, P0 ;  /* 0x000000ff0300720c */ /* 0x000fda0003f05300 */
[----:B------:R-:W-:Y:S05]  /*15ba0*/  @!P0 BRA `(.L_x_12719) ;  /* 0x0000000000488947 */ /* 0x000fea0003800000 */
[----:B------:R-:W4:Y:S01]  /*15bb0*/  LDC R6, c[0x0][0x43c] ;  /* 0x00010f00ff067b82 */ /* 0x000f220000000800 */
[----:B0-----:R-:W-:Y:S01]  /*15bc0*/  IMAD.MOV.U32 R0, RZ, RZ, R22 ;  /* 0x000000ffff007224 */ /* 0x001fe200078e0016 */
[----:B------:R-:W-:Y:S01]  /*15bd0*/  ULDC.64 UR4, c[0x0][0x428] ;  /* 0x00010a0000047ab9 */ /* 0x000fe20000000a00 */
[----:B----4-:R-:W-:-:S13]  /*15be0*/  ISETP.NE.AND P0, PT, R6, 0x1, PT ;  /* 0x000000010600780c */ /* 0x010fda0003f05270 */
        /* <DEDUP_REMOVED lines=14> */
.L_x_12719:
[----:B0-----:R-:W-:Y:S01]  /*15cd0*/  IMAD R0, R18, 0x8, R16 ;  /* 0x0000000812007824 */ /* 0x001fe200078e0210 */
[----:B----4-:R-:W-:-:S04]  /*15ce0*/  SHF.L.U32 R2, R28, 0x1f, RZ ;  /* 0x0000001f1c027819 */ /* 0x010fc800000006ff */
[----:B------:R-:W0:Y:S02]  /*15cf0*/  SYNCS.PHASECHK.TRANS64.TRYWAIT P0, [R0+URZ+0x30840], R2 ;  /* 0x03084002000075a7 */ /* 0x000e24000800017f */
[----:B0-----:R-:W-:Y:S05]  /*15d00*/  @!P0 BRA `(.L_x_12720) ;  /* 0x0000005000c48947 */ /* 0x001fea0003800000 */
.L_x_12865:
[----:B------:R-:W4:Y:S02]  /*15d10*/  S2R R3, SR_TID.X ;  /* 0x0000000000037919 */ /* 0x000f240000002100 */
[----:B----4-:R-:W-:-:S04]  /*15d20*/  LOP3.LUT R3, R3, 0x7f, RZ, 0xc0, !PT ;  /* 0x0000007f03037812 */ /* 0x010fc800078ec0ff */
[----:B------:R-:W-:-:S13]  /*15d30*/  ISETP.NE.AND P0, PT, R3, RZ, PT ;  /* 0x000000ff0300720c */ /* 0x000fda0003f05270 */
[----:B------:R-:W-:Y:S05]  /*15d40*/  @P0 BRA `(.L_x_12721) ;  /* 0x00000000001c0947 */ /* 0x000fea0003800000 */
[----:B------:R-:W4:Y:S01]  /*15d50*/  S2R R3, SR_TID.X ;  /* 0x0000000000037919 */ /* 0x000f220000002100 */
[----:B0-----:R-:W-:-:S04]  /*15d60*/  IMAD.MOV.U32 R2, RZ, RZ, 0x6000 ;  /* 0x00006000ff027424 */ /* 0x001fc800078e00ff */
[----:B------:R0:W-:Y:S01]  /*15d70*/  SYNCS.ARRIVE.TRANS64 RZ, [R0+URZ+0x30830], R2 ;  /* 0x0308300200ff79a7 */ /* 0x0001e2000800003f */
[----:B----4-:R-:W-:-:S04]  /*15d80*/  LOP3.LUT R3, R3, 0x1f, RZ, 0xc0, !PT ;  /* 0x0000001f03037812 */ /* 0x010fc800078ec0ff */
[----:B------:R-:W-:-:S13]  /*15d90*/  ISETP.NE.AND P0, PT, R3, RZ, PT ;  /* 0x000000ff0300720c */ /* 0x000fda0003f05270 */
[----:B0-----:R-:W-:Y:S05]  /*15da0*/  @!P0 BRA `(.L_x_12721) ;  /* 0x0000000000048947 */ /* 0x001fea0003800000 */
[----:B------:R-:W-:Y:S01]  /*15db0*/  BPT.TRAP 0x1 ;  /* 0x000000040000795c */ /* 0x000fe20000300000 */
.L_x_12721:
[----:B0-----:R-:W4:Y:S01]  /*15dc0*/  LDL.LU R2, [R1] ;  /* 0x0000000001027983 */ /* 0x001f220000300800 */
[----:B------:R-:W-:Y:S01]  /*15dd0*/  R2UR UR9, R0 ;  /* 0x00000000000972ca */ /* 0x000fe200000e0000 */
[----:B------:R-:W-:Y:S01]  /*15de0*/  IMAD R0, R18, 0x6000, R16 ;  /* 0x0000600012007824 */ /* 0x000fe200078e0210 */
[----:B------:R-:W-:Y:S01]  /*15df0*/  R2UR UR11, R22 ;  /* 0x00000000160b72ca */ /* 0x000fe200000e0000 */
[----:B------:R-:W-:Y:S01]  /*15e00*/  UIADD3 UR6, UP0, UR38, 0x370, URZ ;  /* 0x0000037026067890 */ /* 0x000fe2000ff1e03f */
[----:B------:R-:W-:Y:S01]  /*15e10*/  R2UR UR4, R26 ;  /* 0x000000001a0472ca */ /* 0x000fe200000e0000 */
[----:B------:R-:W-:Y:S01]  /*15e20*/  UMOV UR5, 0x14f00000 ;  /* 0x14f0000000057882 */ /* 0x000fe20000000000 */
[----:B------:R-:W-:Y:S01]  /*15e30*/  R2UR UR8, R0 ;  /* 0x00000000000872ca */ /* 0x000fe200000e0000 */
[----:B------:R-:W-:Y:S01]  /*15e40*/  UIADD3.X UR7, URZ, UR39, URZ, UP0, !UPT ;  /* 0x000000273f077290 */ /* 0x000fe200087fe43f */
[----:B------:R-:W-:Y:S01]  /*15e50*/  PLOP3.LUT P0, PT, PT, PT, PT, 0x80, 0x0 ;  /* 0x000000000000781c */ /* 0x000fe20003f0f070 */
[----:B------:R-:W-:Y:S01]  /*15e60*/  UMOV UR10, URZ ;  /* 0x0000003f000a7c82 */ /* 0x000fe20008000000 */
[----:B------:R-:W-:-:S02]  /*15e70*/  R2UR UR12, R17 ;  /* 0x00000000110c72ca */ /* 0x000fc400000e0000 */
[----:B-----5:R-:W-:Y:S01]  /*15e80*/  R2UR UR13, R19 ;  /* 0x00000000130d72ca */ /* 0x020fe200000e0000 */
[----:B------:R-:W-:-:S04]  /*15e90*/  UIADD3 UR9, UR9, 0x30830, URZ ;  /* 0x0003083009097890 */ /* 0x000fc8000fffe03f */
[----:B------:R-:W-:Y:S02]  /*15ea0*/  UIMAD UR11, UR11, 0xc0, UR4 ;  /* 0x000000c00b0b78a4 */ /* 0x000fe4000f8e0204 */
[----:B------:R-:W-:Y:S01]  /*15eb0*/  UIADD3 UR8, UR8, 0x12400, URZ ;  /* 0x0001240008087890 */ /* 0x000fe2000fffe03f */
[----:B------:R-:W-:-:S08]  /*15ec0*/  UMOV UR4, 0x0 ;  /* 0x0000000000047882 */ /* 0x000fd00000000000 */
[----:B------:R0:W-:Y:S01]  /*15ed0*/  UTMALDG.4D [UR8], [UR6], desc[UR4] ;  /* 0x00000408060075b4 */ /* 0x0001e20008019000 */
[----:B----4-:R-:W-:-:S04]  /*15ee0*/  LOP3.LUT R2, R2, 0xfffffffe, RZ, 0xc0, !PT ;  /* 0xfffffffe02027812 */ /* 0x010fc800078ec0ff */
[----:B------:R-:W-:-:S05]  /*15ef0*/  @P0 LOP3.LUT R2, R2, 0x1, RZ, 0xfc, !PT ;  /* 0x0000000102020812 */ /* 0x000fca00078efcff */
[----:B------:R0:W-:Y:S01]  /*15f00*/  STL [R1], R2 ;  /* 0x0000000201007387 */ /* 0x0001e20000100800 */
[----:B------:R-:W-:Y:S01]  /*15f10*/  NOP ;  /* 0x0000000000007918 */ /* 0x000fe20000000000 */
.L_x_12717:
[----:B------:R-:W4:Y:S04]  /*15f20*/  LDL.LU R4, [R1+0x20] ;  /* 0x0000200001047983 */ /* 0x000f280000300800 */
[----:B------:R-:W5:Y:S04]  /*15f30*/  LDL.LU R6, [R1+0x14] ;  /* 0x0000140001067983 */ /* 0x000f680000300800 */
[----:B------:R-:W2:Y:S01]  /*15f40*/  LDL.LU R3, [R1+0x2c] ;  /* 0x00002c0001037983 */ /* 0x000ea20000300800 */
[----:B------:R-:W-:Y:S05]  /*15f50*/  WARPSYNC.ALL ;  /* 0x0000000000007948 */ /* 0x000fea0003800000 */
[----:B0-----:R-:W-:Y:S01]  /*15f60*/  ULDC.64 UR4, c[0x0][0x298] ;  /* 0x0000a60000047ab9 */ /* 0x001fe20000000a00 */
[----:B------:R-:W-:Y:S01]  /*15f70*/  ULDC.64 UR6, c[0x0][0xa00] ;  /* 0x0002800000067ab9 */ /* 0x000fe20000000a00 */
[----:B------:R-:W-:Y:S01]  /*15f80*/  VIADD R0, R16, 0xc400 ;  /* 0x0000c40010007836 */ /* 0x000fe20000000000 */
[----:B------:R-:W-:Y:S01]  /*15f90*/  BAR.SYNC.DEFER_BLOCKING 0x8, 0x200 ;  /* 0x0208000000007b1d */ /* 0x000fe20000010000 */
[----:B------:R-:W-:-:S03]  /*15fa0*/  ISETP.NE.U32.AND P0, PT, RZ, UR6, PT ;  /* 0x00000006ff007c0c */ /* 0x000fc6000bf05070 */
[----:B------:R-:W-:Y:S02]  /*15fb0*/  LOP3.LUT P1, RZ, R0, 0x3ff, RZ, 0xc0, !PT ;  /* 0x000003ff00ff7812 */ /* 0x000fe4000782c0ff */
[----:B------:R-:W-:Y:S01]  /*15fc0*/  ISETP.NE.AND.EX P0, PT, RZ, UR7, PT, P0 ;  /* 0x00000007ff007c0c */ /* 0x000fe2000bf05300 */
[----:B------:R-:W-:Y:S01]  /*15fd0*/  BSSY B6, `(.L_x_12722) ;  /* 0x000001d000067945 */ /* 0x000fe20003800000 */
[----:B----4-:R-:W-:Y:S02]  /*15fe0*/  SHF.R.S32.HI R2, RZ, 0x1f, R4 ;  /* 0x0000001fff027819 */ /* 0x010fe40000011404 */
[----:B-----5:R-:W-:-:S03]  /*15ff0*/  SEL R6, R6, RZ, !P0 ;  /* 0x000000ff06067207 */ /* 0x020fc60004000000 */
[----:B------:R-:W-:-:S04]  /*16000*/  IMAD R2, R2, UR4, RZ ;  /* 0x0000000402027c24 */ /* 0x000fc8000f8e02ff */
[C---:B------:R-:W-:Y:S01]  /*16010*/  IMAD R0, R4.reuse, UR5, R2 ;  /* 0x0000000504007c24 */ /* 0x040fe2000f8e0202 */
[----:B--2---:R-:W-:Y:S01]  /*16020*/  SEL R2, R3, RZ, !P0 ;  /* 0x000000ff03027207 */ /* 0x004fe20004000000 */
[----:B------:R-:W-:-:S05]  /*16030*/  IMAD.WIDE.U32 R4, R4, UR4, RZ ;  /* 0x0000000404047c25 */ /* 0x000fca000f8e00ff */
[----:B------:R-:W-:Y:S01]  /*16040*/  IADD3 R0, R5, R0, RZ ;  /* 0x0000000005007210 */ /* 0x000fe20007ffe0ff */
        /* <DEDUP_REMOVED lines=9> */
[----:B------:R-:W-:Y:S01]  /*160e0*/  IMAD.U32 R4, RZ, RZ, UR4 ;  /* 0x00000004ff047e24 */ /* 0x000fe2000f8e00ff */
[----:B------:R-:W-:Y:S01]  /*160f0*/  MOV R12, 0x1 ;  /* 0x00000001000c7802 */ /* 0x000fe20000000f00 */
[----:B------:R-:W0:Y:S01]  /*16100*/  LDC.64 R2, c[0x4][R2] ;  /* 0x0100000002027b82 */ /* 0x000e220000000a00 */
[----:B------:R-:W-:Y:S02]  /*16110*/  IMAD.U32 R5, RZ, RZ, UR5 ;  /* 0x00000005ff057e24 */ /* 0x000fe4000f8e00ff */
[----:B------:R-:W-:Y:S02]  /*16120*/  IMAD.U32 R6, RZ, RZ, UR6 ;  /* 0x00000006ff067e24 */ /* 0x000fe4000f8e00ff */
[----:B---3--:R-:W-:-:S02]  /*16130*/  IMAD.U32 R7, RZ, RZ, UR7 ;  /* 0x00000007ff077e24 */ /* 0x008fc4000f8e00ff */
[----:B------:R-:W-:Y:S02]  /*16140*/  IMAD.U32 R10, RZ, RZ, UR8 ;  /* 0x00000008ff0a7e24 */ /* 0x000fe4000f8e00ff */
[----:B------:R-:W-:Y:S02]  /*16150*/  IMAD.U32 R11, RZ, RZ, UR9 ;  /* 0x00000009ff0b7e24 */ /* 0x000fe4000f8e00ff */
[----:B------:R-:W-:Y:S02]  /*16160*/  IMAD.MOV.U32 R8, RZ, RZ, 0x70 ;  /* 0x00000070ff087424 */ /* 0x000fe400078e00ff */
[----:B------:R-:W-:-:S07]  /*16170*/  IMAD.MOV.U32 R13, RZ, RZ, RZ ;  /* 0x000000ffff0d7224 */ /* 0x000fce00078e00ff */
[----:B------:R-:W-:-:S07]  /*16180*/  LEPC R20, `(.L_x_12723) ;  /* 0x000000001014794e */ /* 0x000fce0000000000 */
[----:B01----:R-:W-:Y:S05]  /*16190*/  CALL.ABS.NOINC R2 ;  /* 0x0000000002007343 */ /* 0x003fea0003c00000 */
.L_x_12723:
[----:B------:R-:W-:Y:S05]  /*161a0*/  BSYNC B6 ;  /* 0x0000000000067941 */ /* 0x000fea0003800000 */
.L_x_12722:
[----:B------:R-:W2:Y:S01]  /*161b0*/  LDL.LU R20, [R1+0x20] ;  /* 0x0000200001147983 */ /* 0x000ea20000300800 */
[----:B-1----:R-:W1:Y:S01]  /*161c0*/  LDC R9, c[0x0][0x448] ;  /* 0x00011200ff097b82 */ /* 0x002e620000000800 */
[----:B------:R-:W-:Y:S01]  /*161d0*/  ULDC.64 UR4, c[0x0][0x2d8] ;  /* 0x0000b60000047ab9 */ /* 0x000fe20000000a00 */
[----:B------:R-:W-:Y:S01]  /*161e0*/  ULDC.64 UR6, c[0x0][0x2e0] ;  /* 0x0000b80000067ab9 */ /* 0x000fe20000000a00 */
[----:B0-----:R-:W2:Y:S01]  /*161f0*/  LDL.LU.64 R2, [R1+0x30] ;  /* 0x0000300001027983 */ /* 0x001ea20000300a00 */
[----:B------:R-:W-:-:S03]  /*16200*/  ULDC.64 UR8, c[0x0][0x280] ;  /* 0x0000a00000087ab9 */ /* 0x000fc60000000a00 */
[----:B------:R-:W4:Y:S04]  /*16210*/  LDL.LU R21, [R1+0x2c] ;  /* 0x00002c0001157983 */ /* 0x000f280000300800 */
[----:B------:R-:W3:Y:S04]  /*16220*/  LDL.LU R4, [R1+0x14] ;  /* 0x0000140001047983 */ /* 0x000ee80000300800 */
[----:B------:R0:W5:Y:S01]  /*16230*/  LDL R10, [R1+0x10] ;  /* 0x00001000010a7983 */ /* 0x0001620000100800 */
[----:B-1----:R-:W-:-:S13]  /*16240*/  ISETP.NE.AND P0, PT, R9, 0x1, PT ;  /* 0x000000010900780c */ /* 0x002fda0003f05270 */
[----:B------:R-:W1:Y:S08]  /*16250*/  @P0 LDC R5, c[0x0][0x450] ;  /* 0x00011400ff050b82 */ /* 0x000e700000000800 */
        /* <DEDUP_REMOVED lines=8> */
[----:B---3--:R-:W-:-:S04]  /*162e0*/  IMAD.WIDE.U32 R2, R4, UR6, R2 ;  /* 0x0000000604027c25 */ /* 0x008fc8000f8e0002 */
[----:B------:R-:W-:Y:S01]  /*162f0*/  IMAD R0, R4, UR7, R0 ;  /* 0x0000000704007c24 */ /* 0x000fe2000f8e0200 */
[----:B------:R-:W-:Y:S01]  /*16300*/  ULDC.64 UR6, c[0x0][0x2c8] ;  /* 0x0000b20000067ab9 */ /* 0x000fe20000000a00 */
[----:B------:R-:W3:Y:S02]  /*16310*/  @P0 LDC R4, c[0x0][0x44c] ;  /* 0x00011300ff040b82 */ /* 0x000ee40000000800 */
[----:B------:R-:W-:Y:S01]  /*16320*/  IMAD.IADD R3, R3, 0x1, R0 ;  /* 0x0000000103037824 */ /* 0x000fe200078e0200 */
[C---:B--2---:R-:W-:Y:S01]  /*16330*/  LOP3.LUT R21, R20.reuse, 0x7f, RZ, 0xc0, !PT ;  /* 0x0000007f14157812 */ /* 0x044fe200078ec0ff */
[----:B------:R-:W-:-:S03]  /*16340*/  IMAD.SHL.U32 R20, R20, 0x10, RZ ;  /* 0x0000001014147824 */ /* 0x000fc600078e00ff */
[----:B------:R-:W-:-:S04]  /*16350*/  SHF.R.U32.HI R21, RZ, 0x3, R21 ;  /* 0x00000003ff157819 */ /* 0x000fc80000011615 */
[----:B------:R-:W-:-:S05]  /*16360*/  LOP3.LUT R20, R21, 0x70, R20, 0xf8, !PT ;  /* 0x0000007015147812 */ /* 0x000fca00078ef814 */
[----:B------:R-:W-:-:S04]  /*16370*/  IMAD R6, R25, 0xc0, R20 ;  /* 0x000000c019067824 */ /* 0x000fc800078e0214 */
[----:B---3--:R-:W-:-:S04]  /*16380*/  @P0 IMAD.HI.U32 R0, R6, R4, RZ ;  /* 0x0000000406000227 */ /* 0x008fc800078e00ff */
        /* <DEDUP_REMOVED lines=8> */
[----:B------:R-:W-:-:S05]  /*16410*/  IMAD R0, R9, R7, R6 ;  /* 0x0000000709007224 */ /* 0x000fca00078e0206 */
[----:B------:R-:W-:Y:S01]  /*16420*/  SHF.R.S32.HI R7, RZ, 0x1f, R0 ;  /* 0x0000001fff077819 */ /* 0x000fe20000011400 */
[----:B------:R-:W-:-:S04]  /*16430*/  IMAD.WIDE.U32 R4, R0, UR6, R4 ;  /* 0x0000000600047c25 */ /* 0x000fc8000f8e0004 */
[----:B------:R-:W-:-:S04]  /*16440*/  IMAD R7, R7, UR6, RZ ;  /* 0x0000000607077c24 */ /* 0x000fc8000f8e02ff */
[----:B------:R-:W-:-:S05]  /*16450*/  IMAD R7, R0, UR7, R7 ;  /* 0x0000000700077c24 */ /* 0x000fca000f8e0207 */
[----:B------:R-:W-:Y:S02]  /*16460*/  IADD3 R5, R5, R7, RZ ;  /* 0x0000000705057210 */ /* 0x000fe40007ffe0ff */
        /* <DEDUP_REMOVED lines=21> */
[----:B------:R-:W-:-:S03]  /*165c0*/  LEA R5, P1, R2, UR8, 0x1 ;  /* 0x0000000802057c11 */ /* 0x000fc6000f8208ff */
[----:B------:R-:W-:Y:S01]  /*165d0*/  IMAD.IADD R6, R3, 0x1, R6 ;  /* 0x0000000103067824 */ /* 0x000fe200078e0206 */
[----:B------:R-:W-:Y:S01]  /*165e0*/  ISETP.GE.AND P0, PT, R20, UR4, PT ;  /* 0x0000000414007c0c */ /* 0x000fe2000bf06270 */
[----:B------:R-:W-:Y:S01]  /*165f0*/  UMOV UR4, 0xffffffff ;  /* 0xffffffff00047882 */ /* 0x000fe20000000000 */
[----:B------:R-:W-:Y:S02]  /*16600*/  LOP3.LUT R21, R11, 0x7f, RZ, 0xc0, !PT ;  /* 0x0000007f0b157812 */ /* 0x000fe400078ec0ff */
[----:B------:R-:W-:Y:S02]  /*16610*/  LEA.HI.X R2, R2, UR9, R6, 0x1, P1 ;  /* 0x0000000902027c11 */ /* 0x000fe400088f0c06 */
[----:B------:R-:W-:Y:S01]  /*16620*/  SHF.R.U32.HI R21, RZ, 0x3, R21 ;  /* 0x00000003ff157819 */ /* 0x000fe20000011615 */
[----:B------:R-:W-:Y:S06]  /*16630*/  BRA.DIV UR4, `(.L_x_12724) ;  /* 0x0000004a048c7947 */ /* 0x000fec000b800000 */
[----:B------:R-:W2:Y:S01]  /*16640*/  LDL.LU R6, [R1+0x3c] ;  /* 0x00003c0001067983 */ /* 0x000ea20000300800 */
[----:B------:R-:W-:-:S03]  /*16650*/  IMAD R25, R25, 0xc0, R21 ;  /* 0x000000c019197824 */ /* 0x000fc600078e0215 */
[----:B------:R-:W-:Y:S04]  /*16660*/  SHFL.IDX PT, R7, R4, RZ, 0x181f ;  /* 0x00181fff04077589 */ /* 0x000fe800000e0000 */
[----:B------:R-:W-:Y:S01]  /*16670*/  SHFL.IDX PT, R8, R2, RZ, 0x181f ;  /* 0x00181fff02087589 */ /* 0x000fe200000e0000 */
[----:B--2---:R-:W-:-:S03]  /*16680*/  IMAD R3, R6, R9, RZ ;  /* 0x0000000906037224 */ /* 0x004fc600078e02ff */
[----:B------:R-:W0:Y:S02]  /*16690*/  SHFL.IDX PT, R6, R0, RZ, 0x181f ;  /* 0x00181fff00067589 */ /* 0x000e2400000e0000 */
[----:B------:R-:W-:-:S13]  /*166a0*/  ISETP.GE.AND P1, PT, R25, R3, PT ;  /* 0x000000031900720c */ /* 0x000fda0003f26270 */
[----:B0-----:R-:W-:-:S05]  /*166b0*/  @!P1 LEA R6, P2, R20, R6, 0x1 ;  /* 0x0000000614069211 */ /* 0x001fca00078408ff */
[----:B------:R-:W-:-:S05]  /*166c0*/  @!P1 IMAD.X R7, RZ, RZ, R7, P2 ;  /* 0x000000ffff079224 */ /* 0x000fca00010e0607 */
[----:B-----5:R0:W-:Y:S02]  /*166d0*/  @!P1 LDGSTS.E.BYPASS.LTC128B.128 [R10+0xc400], desc[UR56][R6.64], !P0 ;  /* 0x0c400000060a9fae */ /* 0x0201e4000c101d78 */
[----:B0-----:R-:W-:Y:S02]  /*166e0*/  IADD3 R6, R25, 0x10, RZ ;  /* 0x0000001019067810 */ /* 0x001fe40007ffe0ff */
[----:B------:R-:W0:Y:S02]  /*166f0*/  SHFL.IDX PT, R7, R0, 0x1, 0x181f ;  /* 0x00381f0000077f89 */ /* 0x000e2400000e0000 */
        /* <DEDUP_REMOVED lines=60> */
[----:B0-----:R-:W-:-:S05]  /*16ac0*/  VIADD R0, R25, 0x80 ;  /* 0x0000008019007836 */ /* 0x001fca0000000000 */
[----:B------:R-:W-:Y:S01]  /*16ad0*/  ISETP.GE.AND P2, PT, R0, R3, PT ;  /* 0x000000030000720c */ /* 0x000fe20003f46270 */
[----:B------:R-:W-:-:S05]  /*16ae0*/  VIADD R0, R25, 0x70 ;  /* 0x0000007019007836 */ /* 0x000fca0000000000 */
[----:B------:R-:W-:Y:S02]  /*16af0*/  ISETP.GE.AND P1, PT, R0, R3, PT ;  /* 0x000000030000720c */ /* 0x000fe40003f26270 */
[----:B------:R-:W0:Y:S11]  /*16b00*/  SHFL.IDX PT, R0, R5, RZ, 0x181f ;  /* 0x00181fff05007589 */ /* 0x000e3600000e0000 */
[----:B-1----:R-:W-:-:S05]  /*16b10*/  @!P1 LEA R6, P3, R20, R6, 0x1 ;  /* 0x0000000614069211 */ /* 0x002fca00078608ff */
[----:B------:R-:W-:-:S04]  /*16b20*/  @!P1 IMAD.X R4, RZ, RZ, R4, P3 ;  /* 0x000000ffff049224 */ /* 0x000fc800018e0604 */
[----:B------:R-:W-:-:S05]  /*16b30*/  @!P1 IMAD.MOV.U32 R7, RZ, RZ, R4 ;  /* 0x000000ffff079224 */ /* 0x000fca00078e0004 */
[----:B------:R1:W-:Y:S01]  /*16b40*/  @!P1 LDGSTS.E.BYPASS.LTC128B.128 [R10+0xfc00], desc[UR56][R6.64], !P0 ;  /* 0x0fc00000060a9fae */ /* 0x0003e2000c101d78 */
[----:B0-----:R-:W-:-:S04]  /*16b50*/  @!P2 LEA R0, P1, R20, R0, 0x1 ;  /* 0x000000001400a211 */ /* 0x001fc800078208ff */
[----:B-1----:R-:W-:-:S05]  /*16b60*/  @!P2 IADD3.X R6, RZ, R8, RZ, P1, !PT ;  /* 0x00000008ff06a210 */ /* 0x002fca0000ffe4ff */
[----:B------:R-:W-:Y:S02]  /*16b70*/  @!P2 IMAD.MOV.U32 R7, RZ, RZ, R6 ;  /* 0x000000ffff07a224 */ /* 0x000fe400078e0006 */
        /* <DEDUP_REMOVED lines=9> */
[----:B------:R-:W-:-:S03]  /*16c10*/  VIADD R0, R25, 0xa0 ;  /* 0x000000a019007836 */ /* 0x000fc60000000000 */
[----:B------:R0:W-:Y:S02]  /*16c20*/  @!P1 LDGSTS.E.BYPASS.LTC128B.128 [R10+0x10c00], desc[UR56][R6.64], !P0 ;  /* 0x10c00000060a9fae */ /* 0x0001e4000c101d78 */
[----:B------:R-:W-:Y:S02]  /*16c30*/  ISETP.GE.AND P1, PT, R0, R3, PT ;  /* 0x000000030000720c */ /* 0x000fe40003f26270 */
[----:B------:R-:W-:Y:S04]  /*16c40*/  SHFL.IDX PT, R0, R2, 0x2, 0x181f ;  /* 0x00581f0002007f89 */ /* 0x000fe800000e0000 */
[----:B0-----:R-:W0:Y:S07]  /*16c50*/  SHFL.IDX PT, R6, R5, 0x2, 0x181f ;  /* 0x00581f0005067f89 */ /* 0x001e2e00000e0000 */
[----:B0-----:R-:W-:-:S05]  /*16c60*/  @!P1 LEA R6, P2, R20, R6, 0x1 ;  /* 0x0000000614069211 */ /* 0x001fca00078408ff */
[----:B------:R-:W-:-:S05]  /*16c70*/  @!P1 IMAD.X R0, RZ, RZ, R0, P2 ;  /* 0x000000ffff009224 */ /* 0x000fca00010e0600 */
[----:B------:R-:W-:Y:S02]  /*16c80*/  @!P1 MOV R7, R0 ;  /* 0x0000000000079202 */ /* 0x000fe40000000f00 */
[----:B------:R0:W1:Y:S04]  /*16c90*/  SHFL.IDX PT, R0, R2, 0x3, 0x181f ;  /* 0x00781f0002007f89 */ /* 0x00006800000e0000 */
[----:B------:R0:W-:Y:S04]  /*16ca0*/  @!P1 LDGSTS.E.BYPASS.LTC128B.128 [R10+0x11400], desc[UR56][R6.64], !P0 ;  /* 0x11400000060a9fae */ /* 0x0001e8000c101d78 */
[----:B------:R0:W2:Y:S02]  /*16cb0*/  SHFL.IDX PT, R2, R5, 0x3, 0x181f ;  /* 0x00781f0005027f89 */ /* 0x0000a400000e0000 */
.L_x_12890:
[----:B------:R-:W-:Y:S02]  /*16cc0*/  VIADD R25, R25, 0xb0 ;  /* 0x000000b019197836 */ /* 0x000fe40000000000 */
[----:B------:R-:W-:-:S03]  /*16cd0*/  VIADD R8, R16, 0x30800 ;  /* 0x0003080010087836 */ /* 0x000fc60000000000 */
        /* <DEDUP_REMOVED lines=9> */
.L_x_12725:
        /* <DEDUP_REMOVED lines=18> */
.L_x_12891:
[----:B------:R-:W-:Y:S05]  /*16e90*/  BSYNC B0 ;  /* 0x0000000000007941 */ /* 0x000fea0003800000 */
.L_x_12726:
        /* <DEDUP_REMOVED lines=13> */
[----:B----4-:R-:W-:-:S04]  /*16f70*/  VIMNMX R4, R4, R2, PT ;  /* 0x0000000204047248 */ /* 0x010fc80003fe0100 */
[----:B------:R-:W-:-:S04]  /*16f80*/  IADD3 R2, -R4, RZ, RZ ;  /* 0x000000ff04027210 */ /* 0x000fc80007ffe1ff */
        /* <DEDUP_REMOVED lines=37> */
.L_x_12734:
[----:B------:R-:W-:Y:S01]  /*171e0*/  IMAD R2, R5, 0x8, R16 ;  /* 0x0000000805027824 */ /* 0x000fe200078e0210 */
[----:B------:R-:W-:Y:S01]  /*171f0*/  SHF.L.U32 R3, R10, 0x1f, RZ ;  /* 0x0000001f0a037819 */ /* 0x000fe200000006ff */
[----:B------:R-:W-:Y:S03]  /*17200*/  BSSY B3, `(.L_x_12735) ;  /* 0x0000003000037945 */ /* 0x000fe60003800000 */
[----:B------:R-:W1:Y:S02]  /*17210*/  SYNCS.PHASECHK.TRANS64.TRYWAIT P0, [R2+URZ+0x30840], R3 ;  /* 0x03084003020075a7 */ /* 0x000e64000800017f */
[----:B-1----:R-:W-:Y:S05]  /*17220*/  @!P0 BRA `(.L_x_12736) ;  /* 0x0000004c00848947 */ /* 0x002fea0003800000 */
.L_x_12892:
[----:B------:R-:W-:Y:S05]  /*17230*/  BSYNC B3 ;  /* 0x0000000000037941 */ /* 0x000fea0003800000 */
.L_x_12735:
[----:B0-----:R-:W0:Y:S01]  /*17240*/  S2R R7, SR_TID.X ;  /* 0x0000000000077919 */ /* 0x001e220000002100 */
[----:B------:R-:W-:Y:S01]  /*17250*/  BSSY B3, `(.L_x_12737) ;  /* 0x000000b000037945 */ /* 0x000fe20003800000 */
[----:B0-----:R-:W-:-:S04]  /*17260*/  LOP3.LUT R7, R7, 0x7f, RZ, 0xc0, !PT ;  /* 0x0000007f07077812 */ /* 0x001fc800078ec0ff */
[----:B------:R-:W-:-:S13]  /*17270*/  ISETP.NE.AND P1, PT, R7, RZ, PT ;  /* 0x000000ff0700720c */ /* 0x000fda0003f25270 */
[----:B------:R-:W-:Y:S05]  /*17280*/  @P1 BRA `(.L_x_12738) ;  /* 0x00000000001c1947 */ /* 0x000fea0003800000 */
[----:B------:R-:W0:Y:S01]  /*17290*/  S2R R7, SR_TID.X ;  /* 0x0000000000077919 */ /* 0x000e220000002100 */
[----:B-1----:R-:W-:-:S04]  /*172a0*/  MOV R3, 0x6000 ;  /* 0x0000600000037802 */ /* 0x002fc80000000f00 */
[----:B------:R2:W-:Y:S01]  /*172b0*/  SYNCS.ARRIVE.TRANS64 RZ, [R2+URZ+0x30830], R3 ;  /* 0x0308300302ff79a7 */ /* 0x0005e2000800003f */
[----:B0-----:R-:W-:-:S04]  /*172c0*/  LOP3.LUT R7, R7, 0x1f, RZ, 0xc0, !PT ;  /* 0x0000001f07077812 */ /* 0x001fc800078ec0ff */
[----:B------:R-:W-:-:S13]  /*172d0*/  ISETP.NE.AND P0, PT, R7, RZ, PT ;  /* 0x000000ff0700720c */ /* 0x000fda0003f05270 */
[----:B--2---:R-:W-:Y:S05]  /*172e0*/  @!P0 BRA `(.L_x_12738) ;  /* 0x0000000000048947 */ /* 0x004fea0003800000 */
[----:B------:R-:W-:Y:S01]  /*172f0*/  BPT.TRAP 0x1 ;  /* 0x000000040000795c */ /* 0x000fe20000300000 */
.L_x_12738:
[----:B------:R-:W-:Y:S05]  /*17300*/  BSYNC B3 ;  /* 0x0000000000037941 */ /* 0x000fea0003800000 */
.L_x_12737:
        /* <DEDUP_REMOVED lines=11> */
.L_x_12739:
        /* <DEDUP_REMOVED lines=15> */
.L_x_12893:
[----:B------:R-:W-:Y:S05]  /*174b0*/  BSYNC B3 ;  /* 0x0000000000037941 */ /* 0x000fea0003800000 */
.L_x_12740:
        /* <DEDUP_REMOVED lines=12> */
.L_x_12743:
[----:B------:R-:W-:Y:S05]  /*17580*/  BSYNC B3 ;  /* 0x0000000000037941 */ /* 0x000fea0003800000 */
.L_x_12742:
        /* <DEDUP_REMOVED lines=11> */
.L_x_12744:
        /* <DEDUP_REMOVED lines=12> */
.L_x_12733:
[----:B------:R-:W-:Y:S05]  /*17700*/  BSYNC B1 ;  /* 0x0000000000017941 */ /* 0x000fea0003800000 */
.L_x_12732:
[----:B------:R-:W2:Y:S01]  /*17710*/  LDL.LU R0, [R1+0x24] ;  /* 0x0000240001007983 */ /* 0x000ea20000300800 */
[----:B------:R-:W-:Y:S01]  /*17720*/  IMAD.MOV.U32 R18, RZ, RZ, R5 ;  /* 0x000000ffff127224 */ /* 0x000fe200078e0005 */
[----:B------:R-:W-:Y:S01]  /*17730*/  MOV R28, R10 ;  /* 0x0000000a001c7202 */ /* 0x000fe20000000f00 */
[----:B--2---:R-:W-:-:S07]  /*17740*/  VIADD R0, R0, 0xfffffffd ;  /* 0xfffffffd00007836 */ /* 0x004fce0000000000 */
.L_x_12731:
[----:B------:R-:W-:Y:S05]  /*17750*/  BSYNC B2 ;  /* 0x0000000000027941 */ /* 0x000fea0003800000 */
.L_x_12730:
[----:B------:R-:W-:Y:S01]  /*17760*/  VIADD R9, R9, 0xfffffffe ;  /* 0xfffffffe09097836 */ /* 0x000fe20000000000 */
[----:B------:R-:W-:-:S04]  /*17770*/  LOP3.LUT R4, RZ, R4, RZ, 0x33, !PT ;  /* 0x00000004ff047212 */ /* 0x000fc800078e33ff */
[----:B------:R-:W-:-:S13]  /*17780*/  ISETP.NE.AND P0, PT, R9, R4, PT ;  /* 0x000000040900720c */ /* 0x000fda0003f05270 */
[----:B------:R-:W-:Y:S05]  /*17790*/  @!P0 BRA `(.L_x_12729) ;  /* 0x0000000c00a88947 */ /* 0x000fea0003800000 */
[----:B------:R-:W-:-:S07]  /*177a0*/  IMAD.MOV.U32 R4, RZ, RZ, R19 ;  /* 0x000000ffff047224 */ /* 0x000fce00078e0013 */
.L_x_12771:
        /* <DEDUP_REMOVED lines=33> */
.L_x_12747:
[----:B------:R-:W-:Y:S01]  /*179c0*/  LEA R2, R6, R16, 0x3 ;  /* 0x0000001006027211 */ /* 0x000fe200078e18ff */
[----:B------:R-:W-:Y:S01]  /*179d0*/  BSSY B2, `(.L_x_12748) ;  /* 0x0000004000027945 */ /* 0x000fe20003800000 */
[----:B------:R-:W-:-:S04]  /*179e0*/  SHF.L.U32 R3, R7, 0x1f, RZ ;  /* 0x0000001f07037819 */ /* 0x000fc800000006ff */
[----:B------:R-:W1:Y:S02]  /*179f0*/  SYNCS.PHASECHK.TRANS64.TRYWAIT P0, [R2+URZ+0x30840], R3 ;  /* 0x03084003020075a7 */ /* 0x000e64000800017f */
[----:B-1----:R-:W-:Y:S05]  /*17a00*/  @!P0 BRA `(.L_x_12749) ;  /* 0x0000004400b48947 */ /* 0x002fea0003800000 */
.L_x_12894:
[----:B------:R-:W-:Y:S05]  /*17a10*/  BSYNC B2 ;  /* 0x0000000000027941 */ /* 0x000fea0003800000 */
.L_x_12748:
        /* <DEDUP_REMOVED lines=12> */
.L_x_12751:
[----:B------:R-:W-:Y:S05]  /*17ae0*/  BSYNC B2 ;  /* 0x0000000000027941 */ /* 0x000fea0003800000 */
.L_x_12750:
        /* <DEDUP_REMOVED lines=11> */
.L_x_12752:
        /* <DEDUP_REMOVED lines=15> */
.L_x_12895:
[----:B------:R-:W-:Y:S05]  /*17c90*/  BSYNC B2 ;  /* 0x0000000000027941 */ /* 0x000fea0003800000 */
.L_x_12753:
[----:B------:R-:W-:Y:S01]  /*17ca0*/  BSSY B2, `(.L_x_12755) ;  /* 0x000000b000027945 */ /* 0x000fe20003800000 */
[----:B------:R-:W-:Y:S02]  /*17cb0*/  IMAD.MOV.U32 R2, RZ, RZ, 0x0 ;  /* 0x00000000ff027424 */ /* 0x000fe400078e00ff */
[----:B------:R-:W-:Y:S01]  /*17cc0*/  IMAD.MOV.U32 R3, RZ, RZ, 0x14f00000 ;  /* 0x14f00000ff037424 */ /* 0x000fe200078e00ff */
[----:B------:R-:W-:Y:S06]  /*17cd0*/  @P1 BRA `(.L_x_12756) ;  /* 0x00000000001c1947 */ /* 0x000fec0003800000 */
[----:B------:R-:W1:Y:S02]  /*17ce0*/  S2R R11, SR_TID.X ;  /* 0x00000000000b7919 */ /* 0x000e640000002100 */
[----:B-1----:R-:W-:Y:S02]  /*17cf0*/  LOP3.LUT R12, R11, 0x1f, RZ, 0xc0, !PT ;  /* 0x0000001f0b0c7812 */ /* 0x002fe400078ec0ff */
[----:B------:R-:W-:Y:S02]  /*17d00*/  MOV R11, 0x6000 ;  /* 0x00006000000b7802 */ /* 0x000fe40000000f00 */
[----:B------:R-:W-:Y:S02]  /*17d10*/  ISETP.NE.AND P0, PT, R12, RZ, PT ;  /* 0x000000ff0c00720c */ /* 0x000fe40003f05270 */
[----:B------:R1:W-:Y:S11]  /*17d20*/  SYNCS.ARRIVE.TRANS64 RZ, [R10+URZ+0x50], R11 ;  /* 0x0000500b0aff79a7 */ /* 0x0003f6000800003f */
[----:B-1----:R-:W-:Y:S05]  /*17d30*/  @!P0 BRA `(.L_x_12756) ;  /* 0x0000000000048947 */ /* 0x002fea0003800000 */
[----:B------:R-:W-:Y:S01]  /*17d40*/  BPT.TRAP 0x1 ;  /* 0x000000040000795c */ /* 0x000fe20000300000 */
.L_x_12756:
[----:B------:R-:W-:Y:S05]  /*17d50*/  BSYNC B2 ;  /* 0x0000000000027941 */ /* 0x000fea0003800000 */
.L_x_12755:
        /* <DEDUP_REMOVED lines=10> */
.L_x_12757:
        /* <DEDUP_REMOVED lines=12> */
.L_x_12746:
[----:B------:R-:W-:Y:S05]  /*17ec0*/  BSYNC B1 ;  /* 0x0000000000017941 */ /* 0x000fea0003800000 */
.L_x_12745:
        /* <DEDUP_REMOVED lines=33> */
.L_x_12760:
[----:B------:R-:W-:Y:S01]  /*180e0*/  IMAD R2, R18, 0x8, R16 ;  /* 0x0000000812027824 */ /* 0x000fe200078e0210 */
[----:B------:R-:W-:Y:S01]  /*180f0*/  SHF.L.U32 R3, R28, 0x1f, RZ ;  /* 0x0000001f1c037819 */ /* 0x000fe200000006ff */
[----:B------:R-:W-:Y:S03]  /*18100*/  BSSY B2, `(.L_x_12761) ;  /* 0x0000003000027945 */ /* 0x000fe60003800000 */
[----:B------:R-:W1:Y:S02]  /*18110*/  SYNCS.PHASECHK.TRANS64.TRYWAIT P0, [R2+URZ+0x30840], R3 ;  /* 0x03084003020075a7 */ /* 0x000e64000800017f */
[----:B-1----:R-:W-:Y:S05]  /*18120*/  @!P0 BRA `(.L_x_12762) ;  /* 0x0000004000148947 */ /* 0x002fea0003800000 */
.L_x_12896:
[----:B------:R-:W-:Y:S05]  /*18130*/  BSYNC B2 ;  /* 0x0000000000027941 */ /* 0x000fea0003800000 */
.L_x_12761:
        /* <DEDUP_REMOVED lines=12> */
.L_x_12764:
[----:B------:R-:W-:Y:S05]  /*18200*/  BSYNC B2 ;  /* 0x0000000000027941 */ /* 0x000fea0003800000 */
.L_x_12763:
[----:B-1----:R-:W-:Y:S01]  /*18210*/  IMAD.MOV.U32 R2, RZ, RZ, RZ ;  /* 0x000000ffff027224 */ /* 0x002fe200078e00ff */
[----:B------:R-:W-:Y:S01]  /*18220*/  UIADD3 UR4, UP0, UR38, 0x370, URZ ;  /* 0x0000037026047890 */ /* 0x000fe2000ff1e03f */
[C---:B------:R-:W-:Y:S01]  /*18230*/  IMAD R5, R18.reuse, 0x8, R8 ;  /* 0x0000000812057824 */ /* 0x040fe200078e0208 */
[----:B------:R-:W-:Y:S01]  /*18240*/  PLOP3.LUT P0, PT, PT, PT, PT, 0x80, 0x0 ;  /* 0x000000000000781c */ /* 0x000fe20003f0f070 */
[----:B------:R-:W-:Y:S01]  /*18250*/  IMAD R3, R18, 0x6000, R16 ;  /* 0x0000600012037824 */ /* 0x000fe200078e0210 */
[----:B------:R-:W-:Y:S01]  /*18260*/  R2UR UR10, R2 ;  /* 0x00000000020a72ca */ /* 0x000fe200000e0000 */
[----:B------:R-:W-:Y:S01]  /*18270*/  IMAD R11, R10, 0xc0, R26 ;  /* 0x000000c00a0b7824 */ /* 0x000fe200078e021a */
[----:B------:R-:W-:Y:S01]  /*18280*/  IADD3 R5, R5, 0x30, RZ ;  /* 0x0000003005057810 */ /* 0x000fe20007ffe0ff */
[----:B------:R-:W-:Y:S01]  /*18290*/  VIADD R3, R3, 0x12400 ;  /* 0x0001240003037836 */ /* 0x000fe20000000000 */
[----:B------:R-:W-:Y:S01]  /*182a0*/  UIADD3.X UR5, URZ, UR39, URZ, UP0, !UPT ;  /* 0x000000273f057290 */ /* 0x000fe200087fe43f */
[----:B------:R-:W-:Y:S01]  /*182b0*/  UMOV UR6, 0x0 ;  /* 0x0000000000067882 */ /* 0x000fe20000000000 */
[----:B------:R-:W-:-:S10]  /*182c0*/  UMOV UR7, 0x14f00000 ;  /* 0x14f0000000077882 */ /* 0x000fd40000000000 */
.L_x_12765:
        /* <DEDUP_REMOVED lines=15> */
.L_x_12897:
[----:B------:R-:W-:Y:S05]  /*183c0*/  BSYNC B2 ;  /* 0x0000000000027941 */ /* 0x000fea0003800000 */
.L_x_12766:
        /* <DEDUP_REMOVED lines=11> */
.L_x_12769:
[----:B------:R-:W-:Y:S05]  /*18480*/  BSYNC B2 ;  /* 0x0000000000027941 */ /* 0x000fea0003800000 */
.L_x_12768:
        /* <DEDUP_REMOVED lines=10> */
.L_x_12770:
        /* <DEDUP_REMOVED lines=12> */
.L_x_12759:
[----:B------:R-:W-:Y:S05]  /*185f0*/  BSYNC B1 ;  /* 0x0000000000017941 */ /* 0x000fea0003800000 */
.L_x_12758:
[----:B------:R-:W2:Y:S01]  /*18600*/  LDL R2, [R1+0xc] ;  /* 0x00000c0001027983 */ /* 0x000ea20000100800 */
[----:B------:R-:W-:Y:S01]  /*18610*/  VIADD R0, R0, 0xfffffffe ;  /* 0xfffffffe00007836 */ /* 0x000fe20000000000 */
[----:B--2---:R-:W-:-:S13]  /*18620*/  ISETP.GT.AND P0, PT, R9, R2, PT ;  /* 0x000000020900720c */ /* 0x004fda0003f04270 */
[----:B------:R-:W-:Y:S05]  /*18630*/  @P0 BRA `(.L_x_12771) ;  /* 0xfffffff0005c0947 */ /* 0x000fea000383ffff */
.L_x_12729:
[----:B------:R-:W-:Y:S05]  /*18640*/  BSYNC B0 ;  /* 0x0000000000007941 */ /* 0x000fea0003800000 */
.L_x_12728:
        /* <DEDUP_REMOVED lines=17> */
.L_x_12773:
[----:B------:R-:W-:Y:S05]  /*18760*/  BSYNC B0 ;  /* 0x0000000000007941 */ /* 0x000fea0003800000 */
.L_x_12772:
        /* <DEDUP_REMOVED lines=10> */
.L_x_12898:
[----:B------:R-:W-:Y:S05]  /*18810*/  BSYNC B1 ;  /* 0x0000000000017941 */ /* 0x000fea0003800000 */
.L_x_12776:
        /* <DEDUP_REMOVED lines=9> */
.L_x_12779:
[----:B------:R-:W-:Y:S05]  /*188b0*/  BSYNC B1 ;  /* 0x0000000000017941 */ /* 0x000fea0003800000 */
.L_x_12778:
        /* <DEDUP_REMOVED lines=10> */
.L_x_12780:
        /* <DEDUP_REMOVED lines=10> */
.L_x_12775:
[----:B------:R-:W-:Y:S05]  /*18a00*/  BSYNC B0 ;  /* 0x0000000000007941 */ /* 0x000fea0003800000 */
.L_x_12774:
[----:B------:R-:W-:-:S05]  /*18a10*/  VIADD R18, R18, 0x1 ;  /* 0x0000000112127836 */ /* 0x000fca0000000000 */
[----:B------:R-:W-:-:S04]  /*18a20*/  ISETP.NE.AND P0, PT, R18, 0x2, PT ;  /* 0x000000021200780c */ /* 0x000fc80003f05270 */
[----:B------:R-:W-:Y:S02]  /*18a30*/  SEL R3, RZ, 0x1, P0 ;  /* 0x00000001ff037807 */ /* 0x000fe40000000000 */
[----:B------:R-:W-:Y:S02]  /*18a40*/  SEL R18, R18, RZ, P0 ;  /* 0x000000ff12127207 */ /* 0x000fe40000000000 */
[----:B------:R-:W-:-:S07]  /*18a50*/  LOP3.LUT R28, R28, R3, RZ, 0x3c, !PT ;  /* 0x000000031c1c7212 */ /* 0x000fce00078e3cff */
.L_x_12710:
[----:B------:R-:W-:Y:S05]  /*18a60*/  BSYNC B7 ;  /* 0x0000000000077941 */ /* 0x000fea0003800000 */
.L_x_12708:
        /* <DEDUP_REMOVED lines=12> */
.L_x_12781:
[----:B------:R-:W1:Y:S01]  /*18b30*/  S2R R0, SR_TID.X ;  /* 0x0000000000007919 */ /* 0x000e620000002100 */
[----:B------:R-:W-:Y:S01]  /*18b40*/  UMOV UR4, 0xffffffff ;  /* 0xffffffff00047882 */ /* 0x000fe20000000000 */
[----:B-1----:R-:W-:-:S04]  /*18b50*/  LOP3.LUT R9, R0, 0x1f, RZ, 0xc0, !PT ;  /* 0x0000001f00097812 */ /* 0x002fc800078ec0ff */
[----:B------:R-:W-:Y:S01]  /*18b60*/  ISETP.NE.AND P0, PT, R9, 0x1f, PT ;  /* 0x0000001f0900780c */ /* 0x000fe20003f05270 */
[----:B------:R-:W-:-:S12]  /*18b70*/  BRA.DIV UR4, `(.L_x_12783) ;  /* 0x0000003604bc7947 */ /* 0x000fd8000b800000 */
[----:B------:R-:W-:Y:S01]  /*18b80*/  IADD3 R7, R27, R9, RZ ;  /* 0x000000091b077210 */ /* 0x000fe20007ffe0ff */
[----:B------:R-:W-:-:S03]  /*18b90*/  ULDC UR4, c[0x0][0xc3c] ;  /* 0x00030f0000047ab9 */ /* 0x000fc60000000800 */
[----:B------:R-:W-:-:S13]  /*18ba0*/  ISETP.GE.OR P1, PT, R7, UR4, !P0 ;  /* 0x0000000407007c0c */ /* 0x000fda000c726670 */
[----:B------:R-:W1:Y:S08]  /*18bb0*/  @!P1 LDC.64 R2, c[0x0][0xc80] ;  /* 0x00032000ff029b82 */ /* 0x000e700000000a00 */
[----:B--2---:R-:W2:Y:S01]  /*18bc0*/  @!P1 LDC.64 R4, c[0x0][0xc78] ;  /* 0x00031e00ff049b82 */ /* 0x004ea20000000a00 */
[----:B-1----:R-:W-:-:S05]  /*18bd0*/  @!P1 IMAD.WIDE R2, R7, 0x4, R2 ;  /* 0x0000000407029825 */ /* 0x002fca00078e0202 */
        /* <DEDUP_REMOVED lines=11> */
[----:B-1----:R-:W-:-:S02]  /*18c90*/  IMAD.MOV.U32 R24, RZ, RZ, RZ ;  /* 0x000000ffff187224 */ /* 0x002fc400078e00ff */
[----:B---3--:R-:W-:Y:S02]  /*18ca0*/  @!P1 IMAD.MOV.U32 R7, RZ, RZ, R8 ;  /* 0x000000ffff079224 */ /* 0x008fe400078e0008 */
[----:B--2---:R-:W-:Y:S01]  /*18cb0*/  @!P1 IMAD.MOV.U32 R4, RZ, RZ, R5 ;  /* 0x000000ffff049224 */ /* 0x004fe200078e0005 */
[----:B------:R-:W-:-:S03]  /*18cc0*/  ISETP.NE.AND P1, PT, R9, RZ, PT ;  /* 0x000000ff0900720c */ /* 0x000fc60003f25270 */
[----:B0-----:R-:W-:-:S05]  /*18cd0*/  IMAD R13, R4, R7, RZ ;  /* 0x00000007040d7224 */ /* 0x001fca00078e02ff */
        /* <DEDUP_REMOVED lines=15> */
[----:B------:R0:W1:Y:S02]  /*18dd0*/  SHFL.IDX PT, R14, R3, 0x1f, 0x1f ;  /* 0x03e01f00030e7f89 */ /* 0x00006400000e0000 */
.L_x_12908:
[----:B------:R-:W-:Y:S02]  /*18de0*/  ULDC UR4, c[0x0][0xc38] ;  /* 0x00030e0000047ab9 */ /* 0x000fe40000000800 */
[----:B------:R-:W-:-:S04]  /*18df0*/  IMAD.U32 R2, RZ, RZ, UR4 ;  /* 0x00000004ff027e24 */ /* 0x000fc8000f8e00ff */
[----:B-1----:R-:W-:-:S04]  /*18e00*/  IMAD R5, R14, R2, RZ ;  /* 0x000000020e057224 */ /* 0x002fc800078e02ff */
[----:B------:R-:W-:-:S05]  /*18e10*/  IMAD.IADD R6, R6, 0x1, R5 ;  /* 0x0000000106067824 */ /* 0x000fca00078e0205 */
[----:B------:R-:W-:-:S13]  /*18e20*/  ISETP.GT.AND P6, PT, R6, R0, PT ;  /* 0x000000000600720c */ /* 0x000fda0003fc4270 */
[----:B------:R-:W-:Y:S05]  /*18e30*/  @P6 BRA `(.L_x_12784) ;  /* 0x0000000000a46947 */ /* 0x000fea0003800000 */
.L_x_12787:
[----:B------:R-:W1:Y:S01]  /*18e40*/  LDC R2, c[0x0][0xc3c] ;  /* 0x00030f00ff027b82 */ /* 0x000e620000000800 */
[----:B------:R-:W-:-:S05]  /*18e50*/  VIADD R27, R27, 0x1f ;  /* 0x0000001f1b1b7836 */ /* 0x000fca0000000000 */
[----:B-1----:R-:W-:-:S13]  /*18e60*/  ISETP.GE.AND P6, PT, R27, R2, PT ;  /* 0x000000021b00720c */ /* 0x002fda0003fc6270 */
[----:B------:R-:W-:Y:S05]  /*18e70*/  @P6 BRA `(.L_x_12785) ;  /* 0x0000000400b86947 */ /* 0x000fea0003800000 */
[----:B0-----:R-:W0:Y:S01]  /*18e80*/  S2R R3, SR_TID.X ;  /* 0x0000000000037919 */ /* 0x001e220000002100 */
[----:B------:R-:W-:Y:S01]  /*18e90*/  IMAD.MOV.U32 R7, RZ, RZ, RZ ;  /* 0x000000ffff077224 */ /* 0x000fe200078e00ff */
[----:B0-----:R-:W-:-:S05]  /*18ea0*/  LOP3.LUT R3, R3, 0x1f, RZ, 0xc0, !PT ;  /* 0x0000001f03037812 */ /* 0x001fca00078ec0ff */
[----:B------:R-:W-:-:S05]  /*18eb0*/  IMAD.IADD R9, R27, 0x1, R3 ;  /* 0x000000011b097824 */ /* 0x000fca00078e0203 */
[----:B------:R-:W-:-:S13]  /*18ec0*/  ISETP.GE.OR P6, PT, R9, R2, !P0 ;  /* 0x000000020900720c */ /* 0x000fda00047c6670 */
[----:B------:R-:W0:Y:S08]  /*18ed0*/  @!P6 LDC.64 R2, c[0x0][0xc80] ;  /* 0x00032000ff02eb82 */ /* 0x000e300000000a00 */
[----:B------:R-:W1:Y:S01]  /*18ee0*/  @!P6 LDC.64 R4, c[0x0][0xc78] ;  /* 0x00031e00ff04eb82 */ /* 0x000e620000000a00 */
[----:B0-----:R-:W-:-:S05]  /*18ef0*/  @!P6 IMAD.WIDE R2, R9, 0x4, R2 ;  /* 0x000000040902e825 */ /* 0x001fca00078e0202 */
[----:B------:R1:W2:Y:S02]  /*18f00*/  @!P6 LDG.E R7, desc[UR56][R2.64] ;  /* 0x000000380207e981 */ /* 0x0002a4000c1e1900 */
[----:B-1----:R-:W-:Y:S01]  /*18f10*/  @!P6 IMAD.WIDE R2, R9, 0x4, R4 ;  /* 0x000000040902e825 */ /* 0x002fe200078e0204 */
[----:B------:R-:W-:-:S06]  /*18f20*/  MOV R4, RZ ;  /* 0x000000ff00047202 */ /* 0x000fcc0000000f00 */
        /* <DEDUP_REMOVED lines=20> */
.L_x_12916:
[----:B------:R-:W-:Y:S02]  /*19070*/  ULDC UR4, c[0x0][0xc38] ;  /* 0x00030e0000047ab9 */ /* 0x000fe40000000800 */
[----:B------:R-:W-:-:S04]  /*19080*/  IMAD.U32 R2, RZ, RZ, UR4 ;  /* 0x00000004ff027e24 */ /* 0x000fc8000f8e00ff */
[----:B-1----:R-:W-:-:S04]  /*19090*/  IMAD R5, R14, R2, RZ ;  /* 0x000000020e057224 */ /* 0x002fc800078e02ff */
[----:B------:R-:W-:-:S05]  /*190a0*/  IMAD.IADD R6, R5, 0x1, R6 ;  /* 0x0000000105067824 */ /* 0x000fca00078e0206 */
[----:B------:R-:W-:-:S13]  /*190b0*/  ISETP.GT.AND P6, PT, R6, R0, PT ;  /* 0x000000000600720c */ /* 0x000fda0003fc4270 */
[----:B------:R-:W-:Y:S05]  /*190c0*/  @!P6 BRA `(.L_x_12787) ;  /* 0xfffffffc005ce947 */ /* 0x000fea000383ffff */
.L_x_12784:
[----:B------:R-:W-:Y:S01]  /*190d0*/  IADD3 R6, -R5, R6, RZ ;  /* 0x0000000605067210 */ /* 0x000fe20007ffe1ff */
[----:B------:R-:W-:-:S04]  /*190e0*/  UMOV UR4, 0xffffffff ;  /* 0xffffffff00047882 */ /* 0x000fc80000000000 */
[----:B------:R-:W-:-:S05]  /*190f0*/  IMAD R5, R3, R2, R6 ;  /* 0x0000000203057224 */ /* 0x000fca00078e0206 */
[----:B------:R-:W-:Y:S01]  /*19100*/  ISETP.GT.AND P6, PT, R5, R0, PT ;  /* 0x000000000500720c */ /* 0x000fe20003fc4270 */
[----:B------:R-:W-:-:S12]  /*19110*/  BRA.DIV UR4, `(.L_x_12788) ;  /* 0x0000003a04487947 */ /* 0x000fd8000b800000 */
[----:B------:R-:W-:-:S04]  /*19120*/  VOTE.ANY R8, PT, !P6 ;  /* 0x0000000000087806 */ /* 0x000fc800070e0100 */
[----:B------:R-:W1:Y:S02]  /*19130*/  POPC R5, R8 ;  /* 0x0000000800057309 */ /* 0x000e640000000000 */
[----:B-1----:R1:W2:Y:S04]  /*19140*/  SHFL.IDX PT, R7, R7, R5, 0x1f ;  /* 0x00001f0507077589 */ /* 0x0022a800000e0000 */
[----:B------:R1:W3:Y:S02]  /*19150*/  SHFL.IDX PT, R4, R4, R5, 0x1f ;  /* 0x00001f0504047589 */ /* 0x0002e400000e0000 */
.L_x_12921:
[----:B------:R-:W-:-:S13]  /*19160*/  ISETP.NE.AND P0, PT, R8, RZ, PT ;  /* 0x000000ff0800720c */ /* 0x000fda0003f05270 */
[----:B------:R-:W-:Y:S05]  /*19170*/  @!P0 BRA `(.L_x_12789) ;  /* 0x0000000000108947 */ /* 0x000fea0003800000 */
[----:B------:R-:W-:Y:S01]  /*19180*/  UMOV UR4, 0xffffffff ;  /* 0xffffffff00047882 */ /* 0x000fe20000000000 */
[----:B------:R-:W-:Y:S02]  /*19190*/  VIADD R12, R5, 0xffffffff ;  /* 0xffffffff050c7836 */ /* 0x000fe40000000000 */
[----:B------:R-:W-:Y:S05]  /*191a0*/  BRA.DIV UR4, `(.L_x_12790) ;  /* 0x0000003a04807947 */ /* 0x000fea000b800000 */
[----:B------:R4:W0:Y:S02]  /*191b0*/  SHFL.IDX PT, R24, R3, R12, 0x1f ;  /* 0x00001f0c03187589 */ /* 0x00082400000e0000 */
.L_x_12789:
[----:B--2---:R-:W-:Y:S01]  /*191c0*/  IABS R8, R7 ;  /* 0x0000000700087213 */ /* 0x004fe20000000000 */
[----:B0-----:R-:W-:Y:S01]  /*191d0*/  IMAD R24, R24, R2, R6 ;  /* 0x0000000218187224 */ /* 0x001fe200078e0206 */
[----:B---3--:R-:W-:Y:S01]  /*191e0*/  IABS R6, R4 ;  /* 0x0000000400067213 */ /* 0x008fe20000000000 */
[----:B------:R-:W-:Y:S01]  /*191f0*/  IMAD.MOV.U32 R2, RZ, RZ, RZ ;  /* 0x000000ffff027224 */ /* 0x000fe200078e00ff */
[----:B------:R-:W0:Y:S01]  /*19200*/  I2F.RP R9, R8 ;  /* 0x0000000800097306 */ /* 0x000e220000209400 */
[----:B------:R-:W-:Y:S02]  /*19210*/  IMAD.IADD R0, R0, 0x1, -R24 ;  /* 0x0000000100007824 */ /* 0x000fe400078e0a18 */
[----:B------:R-:W-:-:S05]  /*19220*/  IMAD.IADD R27, R5, 0x1, R27 ;  /* 0x00000001051b7824 */ /* 0x000fca00078e021b */
        /* <DEDUP_REMOVED lines=17> */
[----:B------:R-:W-:Y:S01]  /*19340*/  @!P1 IADD3 R11, R11, -R8, RZ ;  /* 0x800000080b0b9210 */ /* 0x000fe20007ffe0ff */
[----:B------:R-:W-:Y:S01]  /*19350*/  @!P1 VIADD R9, R9, 0x1 ;  /* 0x0000000109099836 */ /* 0x000fe20000000000 */
[----:B------:R-:W-:-:S02]  /*19360*/  ISETP.NE.AND P1, PT, R7, RZ, PT ;  /* 0x000000ff0700720c */ /* 0x000fc40003f25270 */
[----:B------:R-:W-:Y:S02]  /*19370*/  ISETP.GE.U32.AND P0, PT, R11, R8, PT ;  /* 0x000000080b00720c */ /* 0x000fe40003f06070 */
[----:B------:R-:W-:Y:S01]  /*19380*/  IABS R8, R4 ;  /* 0x0000000400087213 */ /* 0x000fe20000000000 */
[----:B0-----:R-:W-:-:S04]  /*19390*/  IMAD.MOV R11, RZ, RZ, -R3 ;  /* 0x000000ffff0b7224 */ /* 0x001fc800078e0a03 */
[----:B------:R-:W-:Y:S02]  /*193a0*/  IMAD.MOV R8, RZ, RZ, -R8 ;  /* 0x000000ffff087224 */ /* 0x000fe400078e0a08 */
[----:B------:R-:W-:-:S04]  /*193b0*/  IMAD R11, R11, R6, RZ ;  /* 0x000000060b0b7224 */ /* 0x000fc800078e02ff */
[----:B------:R-:W-:Y:S02]  /*193c0*/  @P0 VIADD R9, R9, 0x1 ;  /* 0x0000000109090836 */ /* 0x000fe40000000000 */
        /* <DEDUP_REMOVED lines=11> */
[----:B------:R-:W-:Y:S01]  /*19480*/  @!P1 IMAD.IADD R3, R3, 0x1, -R6 ;  /* 0x0000000103039824 */ /* 0x000fe200078e0a06 */
[----:B------:R-:W-:Y:S02]  /*19490*/  @!P1 IADD3 R2, R2, 0x1, RZ ;  /* 0x0000000102029810 */ /* 0x000fe40007ffe0ff */
        /* <DEDUP_REMOVED lines=12> */
.L_x_12785:
[----:B------:R-:W-:Y:S01]  /*19560*/  UMOV UR4, URZ ;  /* 0x0000003f00047c82 */ /* 0x000fe20008000000 */
[----:B------:R-:W-:Y:S01]  /*19570*/  UMOV UR5, URZ ;  /* 0x0000003f00057c82 */ /* 0x000fe20008000000 */
[----:B------:R-:W-:Y:S01]  /*19580*/  ULDC UR6, c[0x0][0xc3c] ;  /* 0x00030f0000067ab9 */ /* 0x000fe20000000800 */
[----:B------:R-:W-:Y:S01]  /*19590*/  MOV R24, R0 ;  /* 0x0000000000187202 */ /* 0x000fe20000000f00 */
[----:B------:R-:W-:Y:S02]  /*195a0*/  IMAD.U32 R25, RZ, RZ, UR4 ;  /* 0x00000004ff197e24 */ /* 0x000fe4000f8e00ff */
[----:B------:R-:W-:Y:S02]  /*195b0*/  IMAD.U32 R26, RZ, RZ, UR5 ;  /* 0x00000005ff1a7e24 */ /* 0x000fe4000f8e00ff */
[----:B------:R-:W-:-:S07]  /*195c0*/  IMAD.U32 R27, RZ, RZ, UR6 ;  /* 0x00000006ff1b7e24 */ /* 0x000fce000f8e00ff */
.L_x_12791:
        /* <DEDUP_REMOVED lines=10> */
.L_x_12782:
[----:B------:R-:W-:Y:S02]  /*19670*/  ULDC UR4, c[0x0][0xc3c] ;  /* 0x00030f0000047ab9 */ /* 0x000fe40000000800 */
[----:B----4-:R-:W-:-:S13]  /*19680*/  ISETP.GE.AND P0, PT, R27, UR4, PT ;  /* 0x000000041b007c0c */ /* 0x010fda000bf06270 */
[----:B------:R-:W-:Y:S05]  /*19690*/  @!P0 BRA `(.L_x_12792) ;  /* 0xffffffa400648947 */ /* 0x000fea000383ffff */
[----:B------:R-:W-:Y:S05]  /*196a0*/  BSYNC B8 ;  /* 0x0000000000087941 */ /* 0x000fea0003800000 */
.L_x_12668:
[----:B--2---:R-:W2:Y:S01]  /*196b0*/  LDL.LU R0, [R1+0x38] ;  /* 0x0000380001007983 */ /* 0x004ea20000300800 */
[----:B------:R-:W-:Y:S01]  /*196c0*/  BSSY B0, `(.L_x_12793) ;  /* 0x000000b000007945 */ /* 0x000fe20003800000 */
[----:B-1----:R-:W1:Y:S01]  /*196d0*/  S2R R5, SR_CgaCtaId ;  /* 0x0000000000057919 */ /* 0x002e620000008800 */
[----:B--2---:R-:W-:-:S05]  /*196e0*/  VIADD R0, R0, 0x1 ;  /* 0x0000000100007836 */ /* 0x004fca0000000000 */
[----:B0-----:R-:W-:-:S04]  /*196f0*/  LEA.HI R2, R0, R0, RZ, 0x1 ;  /* 0x0000000000027211 */ /* 0x001fc800078f08ff */
[----:B------:R-:W-:Y:S02]  /*19700*/  LOP3.LUT R3, R2, 0xfffffffe, RZ, 0xc0, !PT ;  /* 0xfffffffe02037812 */ /* 0x000fe400078ec0ff */
[----:B------:R-:W-:-:S03]  /*19710*/  MOV R2, 0x400 ;  /* 0x0000040000027802 */ /* 0x000fc60000000f00 */
[----:B------:R-:W-:Y:S01]  /*19720*/  IMAD.IADD R0, R0, 0x1, -R3 ;  /* 0x0000000100007824 */ /* 0x000fe200078e0a03 */
[----:B-1----:R-:W-:-:S04]  /*19730*/  LEA R9, R5, R2, 0x18 ;  /* 0x0000000205097211 */ /* 0x002fc800078ec0ff */
[----:B------:R-:W-:-:S04]  /*19740*/  SHF.L.U32 R0, R0, 0x1f, RZ ;  /* 0x0000001f00007819 */ /* 0x000fc800000006ff */
[----:B------:R-:W0:Y:S02]  /*19750*/  SYNCS.PHASECHK.TRANS64.TRYWAIT P0, [R9+URZ+0x30820], R0 ;  /* 0x03082000090075a7 */ /* 0x000e24000800017f */
[----:B0-----:R-:W-:Y:S05]  /*19760*/  @!P0 BRA `(.L_x_12794) ;  /* 0x0000003400388947 */ /* 0x001fea0003800000 */
.L_x_12924:
[----:B------:R-:W-:Y:S05]  /*19770*/  BSYNC B0 ;  /* 0x0000000000007941 */ /* 0x000fea0003800000 */
.L_x_12793:
[----:B------:R-:W-:-:S03]  /*19780*/  UMOV UR4, 0xffffffff ;  /* 0xffffffff00047882 */ /* 0x000fc60000000000 */
[----:B------:R-:W-:Y:S05]  /*19790*/  BRA.DIV UR4, `(.L_x_12795) ;  /* 0x0000003604407947 */ /* 0x000fea000b800000 */
[----:B0-----:R-:W0:Y:S02]  /*197a0*/  S2R R0, SR_TID.X ;  /* 0x0000000000007919 */ /* 0x001e240000002100 */
[----:B0-----:R-:W-:-:S04]  /*197b0*/  SHF.R.U32.HI R0, RZ, 0x5, R0 ;  /* 0x00000005ff007819 */ /* 0x001fc80000011600 */
[----:B------:R-:W-:-:S05]  /*197c0*/  LOP3.LUT R0, R0, 0x3, RZ, 0xc0, !PT ;  /* 0x0000000300007812 */ /* 0x000fca00078ec0ff */
[----:B------:R0:W1:Y:S02]  /*197d0*/  SHFL.IDX PT, R14, R0, RZ, 0x1f ;  /* 0x00001fff000e7589 */ /* 0x00006400000e0000 */
.L_x_12927:
[----:B-1----:R-:W-:-:S13]  /*197e0*/  ISETP.NE.AND P0, PT, R14, RZ, PT ;  /* 0x000000ff0e00720c */ /* 0x002fda0003f05270 */
[----:B------:R-:W-:Y:S05]  /*197f0*/  @P0 BRA `(.L_x_12531) ;  /* 0x0000000000880947 */ /* 0x000fea0003800000 */
[----:B------:R-:W-:-:S03]  /*19800*/  UMOV UR4, 0xffffffff ;  /* 0xffffffff00047882 */ /* 0x000fc60000000000 */
[----:B------:R-:W-:Y:S05]  /*19810*/  BRA.DIV UR4, `(.L_x_12796) ;  /* 0x0000003604547947 */ /* 0x000fea000b800000 */
[----:B------:R-:W-:-:S13]  /*19820*/  ELECT P6, URZ, PT ;  /* 0x00000000003f782f */ /* 0x000fda00038c0000 */
.L_x_12930:
[----:B------:R-:W-:Y:S05]  /*19830*/  @!P6 BRA `(.L_x_12531) ;  /* 0x000000000078e947 */ /* 0x000fea0003800000 */
[----:B0-----:R-:W2:Y:S02]  /*19840*/  LDL.LU R0, [R1+0x44] ;  /* 0x0000440001007983 */ /* 0x001ea40000300800 */
[----:B--2---:R-:W-:-:S04]  /*19850*/  LOP3.LUT R0, R0, 0x2, RZ, 0xfc, !PT ;  /* 0x0000000200007812 */ /* 0x004fc800078efcff */
[----:B------:R-:W-:-:S13]  /*19860*/  ISETP.NE.AND P2, PT, R0, 0x3, PT ;  /* 0x000000030000780c */ /* 0x000fda0003f45270 */
[----:B------:R-:W-:Y:S05]  /*19870*/  @!P2 BRA `(.L_x_12797) ;  /* 0x000000000004a947 */ /* 0x000fea0003800000 */
[----:B------:R-:W-:Y:S01]  /*19880*/  BPT.TRAP 0x1 ;  /* 0x000000040000795c */ /* 0x000fe20000300000 */
.L_x_12797:
        /* <DEDUP_REMOVED lines=12> */
.L_x_12931:
[----:B------:R-:W1:Y:S02]  /*19950*/  SYNCS.PHASECHK.TRANS64.TRYWAIT P0, [R3+URZ], R0 ;  /* 0x00000000030075a7 */ /* 0x000e64000800017f */
[----:B-1----:R-:W-:Y:S05]  /*19960*/  @!P0 BRA `(.L_x_12799) ;  /* 0x0000003400348947 */ /* 0x002fea0003800000 */
.L_x_12932:
[----:B------:R-:W-:Y:S05]  /*19970*/  @!P2 BRA `(.L_x_12800) ;  /* 0x000000000004a947 */ /* 0x000fea0003800000 */
[----:B------:R-:W-:Y:S01]  /*19980*/  BPT.TRAP 0x1 ;  /* 0x000000040000795c */ /* 0x000fe20000300000 */
.L_x_12800:
[----:B-1----:R-:W-:-:S04]  /*19990*/  VIADD R3, R9, 0x30860 ;  /* 0x0003086009037836 */ /* 0x002fc80000000000 */
[----:B------:R-:W-:-:S04]  /*199a0*/  IMAD R5, R18, 0x8, R3 ;  /* 0x0000000812057824 */ /* 0x000fc800078e0203 */
[----:B------:R-:W1:Y:S02]  /*199b0*/  SYNCS.PHASECHK.TRANS64.TRYWAIT P0, [R5+URZ], R2 ;  /* 0x00000002050075a7 */ /* 0x000e64000800017f */
[----:B-1----:R-:W-:Y:S05]  /*199c0*/  @!P0 BRA `(.L_x_12801) ;  /* 0x0000003400308947 */ /* 0x002fea0003800000 */
.L_x_12933:
[----:B------:R-:W-:-:S07]  /*199d0*/  IMAD R3, R4, 0x8, R3 ;  /* 0x0000000804037824 */ /* 0x000fce00078e0203 */
.L_x_12802:
[----:B--2---:R2:W4:Y:S02]  /*199e0*/  SYNCS.PHASECHK.TRANS64.TRYWAIT P0, [R3+URZ], R0 ;  /* 0x00000000030075a7 */ /* 0x004524000800017f */
[----:B----4-:R-:W-:Y:S05]  /*199f0*/  @!P0 NANOSLEEP.SYNCS 0x989680 ;  /* 0x009896800000895d */ /* 0x010fea0003900000 */
[----:B------:R-:W4:Y:S02]  /*19a00*/  @!P0 SYNCS.PHASECHK.TRANS64 P0, [R3+URZ], R0 ;  /* 0x00000000030085a7 */ /* 0x000f24000800007f */
[----:B----4-:R-:W-:Y:S05]  /*19a10*/  @!P0 BRA `(.L_x_12802) ;  /* 0xfffffffc00f08947 */ /* 0x010fea000383ffff */
.L_x_12531:
[----:B------:R-:W-:Y:S05]  /*19a20*/  BSYNC B9 ;  /* 0x0000000000097941 */ /* 0x000fea0003800000 */
.L_x_12528:
[----:B------:R-:W-:Y:S05]  /*19a30*/  EXIT ;  /* 0x000000000000794d */ /* 0x000fea0003800000 */
.L_x_12551:
[----:B0-----:R0:W1:Y:S02]  /*19a40*/  SYNCS.PHASECHK.TRANS64.TRYWAIT P6, [R83+URZ+0x30890], R95 ;  /* 0x0308905f530075a7 */ /* 0x00106400080c017f */
[----:B-1----:R-:W-:Y:S05]  /*19a50*/  @!P6 NANOSLEEP.SYNCS 0x989680 ;  /* 0x009896800000e95d */ /* 0x002fea0003900000 */
[----:B------:R-:W1:Y:S02]  /*19a60*/  @!P6 SYNCS.PHASECHK.TRANS64 P6, [R83+URZ+0x30890], R95 ;  /* 0x0308905f5300e5a7 */ /* 0x000e6400080c007f */
[----:B-1----:R-:W-:Y:S05]  /*19a70*/  @!P6 BRA `(.L_x_12551) ;  /* 0xfffffffc00f0e947 */ /* 0x002fea000383ffff */
[----:B------:R-:W-:Y:S05]  /*19a80*/  BRA `(.L_x_12803) ;  /* 0xfffffe9400307947 */ /* 0x000fea000383ffff */
.L_x_12571:
[----:B0-----:R0:W1:Y:S02]  /*19a90*/  SYNCS.PHASECHK.TRANS64.TRYWAIT P5, [R83+URZ+0x30890], R95 ;  /* 0x0308905f530075a7 */ /* 0x00106400080a017f */
[----:B-1----:R-:W-:Y:S05]  /*19aa0*/  @!P5 NANOSLEEP.SYNCS 0x989680 ;  /* 0x009896800000d95d */ /* 0x002fea0003900000 */
[----:B------:R-:W1:Y:S02]  /*19ab0*/  @!P5 SYNCS.PHASECHK.TRANS64 P5, [R83+URZ+0x30890], R95 ;  /* 0x0308905f5300d5a7 */ /* 0x000e6400080a007f */
[----:B-1----:R-:W-:Y:S05]  /*19ac0*/  @!P5 BRA `(.L_x_12571) ;  /* 0xfffffffc00f0d947 */ /* 0x002fea000383ffff */
[----:B------:R-:W-:Y:S05]  /*19ad0*/  BRA `(.L_x_12804) ;  /* 0xfffffea400fc7947 */ /* 0x000fea000383ffff */
.L_x_12580:
[----:B0-----:R0:W1:Y:S02]  /*19ae0*/  SYNCS.PHASECHK.TRANS64.TRYWAIT P4, [R83+URZ+0x30890], R95 ;  /* 0x0308905f530075a7 */ /* 0x001064000808017f */
[----:B-1----:R-:W-:Y:S05]  /*19af0*/  @!P4 NANOSLEEP.SYNCS 0x989680 ;  /* 0x009896800000c95d */ /* 0x002fea0003900000 */
[----:B------:R-:W1:Y:S02]  /*19b00*/  @!P4 SYNCS.PHASECHK.TRANS64 P4, [R83+URZ+0x30890], R95 ;  /* 0x0308905f5300c5a7 */ /* 0x000e64000808007f */
[----:B-1----:R-:W-:Y:S05]  /*19b10*/  @!P4 BRA `(.L_x_12580) ;  /* 0xfffffffc00f0c947 */ /* 0x002fea000383ffff */
[----:B------:R-:W-:Y:S05]  /*19b20*/  BRA `(.L_x_12805) ;  /* 0xfffffeb8005c7947 */ /* 0x000fea000383ffff */
.L_x_12586:
[----:B--2---:R2:W3:Y:S02]  /*19b30*/  SYNCS.PHASECHK.TRANS64.TRYWAIT P3, [R83+URZ+0x308b0], R95 ;  /* 0x0308b05f530075a7 */ /* 0x0044e4000806017f */
[----:B---3--:R-:W-:Y:S05]  /*19b40*/  @!P3 NANOSLEEP.SYNCS 0x989680 ;  /* 0x009896800000b95d */ /* 0x008fea0003900000 */
[----:B------:R-:W3:Y:S02]  /*19b50*/  @!P3 SYNCS.PHASECHK.TRANS64 P3, [R83+URZ+0x308b0], R95 ;  /* 0x0308b05f5300b5a7 */ /* 0x000ee4000806007f */
[----:B---3--:R-:W-:Y:S05]  /*19b60*/  @!P3 BRA `(.L_x_12586) ;  /* 0xfffffffc00f0b947 */ /* 0x008fea000383ffff */
[----:B------:R-:W-:Y:S05]  /*19b70*/  BRA `(.L_x_12806) ;  /* 0xfffffeb800f07947 */ /* 0x000fea000383ffff */
.L_x_12596:
[----:B------:R-:W1:Y:S01]  /*19b80*/  S2R R4, SR_TID.X ;  /* 0x0000000000047919 */ /* 0x000e620000002100 */
[----:B------:R-:W-:Y:S01]  /*19b90*/  BSSY B0, `(.L_x_12807) ;  /* 0x000000c000007945 */ /* 0x000fe20003800000 */
[----:B------:R-:W-:Y:S01]  /*19ba0*/  IMAD.MOV.U32 R12, RZ, RZ, RZ ;  /* 0x000000ffff0c7224 */ /* 0x000fe200078e00ff */
[----:B------:R-:W-:Y:S01]  /*19bb0*/  MOV R11, 0x1f ;  /* 0x0000001f000b7802 */ /* 0x000fe20000000f00 */
[----:B------:R-:W-:Y:S02]  /*19bc0*/  IMAD.MOV.U32 R15, RZ, RZ, -0x1 ;  /* 0xffffffffff0f7424 */ /* 0x000fe400078e00ff */
[----:B-1----:R-:W-:-:S05]  /*19bd0*/  VIADD R5, R4, 0xffffff80 ;  /* 0xffffff8004057836 */ /* 0x002fca0000000000 */
[----:B------:R-:W-:-:S04]  /*19be0*/  SHF.R.S32.HI R4, RZ, 0x1f, R5 ;  /* 0x0000001fff047819 */ /* 0x000fc80000011405 */
[----:B------:R-:W-:-:S04]  /*19bf0*/  LEA.HI R4, R4, R5, RZ, 0x7 ;  /* 0x0000000504047211 */ /* 0x000fc800078f38ff */
[----:B------:R-:W-:-:S05]  /*19c00*/  SHF.R.S32.HI R4, RZ, 0x7, R4 ;  /* 0x00000007ff047819 */ /* 0x000fca0000011404 */
[----:B0-----:R-:W-:-:S07]  /*19c10*/  IMAD.MOV.U32 R13, RZ, RZ, R4 ;  /* 0x000000ffff0d7224 */ /* 0x001fce00078e0004 */
[----:B-----5:R-:W-:Y:S05]  /*19c20*/  WARPSYNC.COLLECTIVE R15, `(.L_x_12808) ;  /* 0x000000000f087348 */ /* 0x020fea0003c00000 */
[----:B------:R0:W1:Y:S02]  /*19c30*/  SHFL.IDX P6, R14, R13, R12, R11 ;  /* 0x0000000c0d0e7389 */ /* 0x00006400000c000b */
[----:B01---5:R-:W-:Y:S01]  /*19c40*/  ENDCOLLECTIVE ;  /* 0x000000000000791b */ /* 0x023fe20003800000 */
.L_x_12808:
[----:B------:R-:W-:Y:S05]  /*19c50*/  BSYNC B0 ;  /* 0x0000000000007941 */ /* 0x000fea0003800000 */
.L_x_12807:
[----:B------:R0:W-:Y:S01]  /*19c60*/  STL [R1+0x74], R14 ;  /* 0x0000740e01007387 */ /* 0x0001e20000100800 */
[----:B------:R-:W-:Y:S05]  /*19c70*/  BRA `(.L_x_12809) ;  /* 0xfffffec000d47947 */ /* 0x000fea000383ffff */
.L_x_12608:
        /* <DEDUP_REMOVED lines=8> */
.L_x_12811:
[----:B------:R-:W-:Y:S05]  /*19d00*/  BSYNC B1 ;  /* 0x0000000000017941 */ /* 0x000fea0003800000 */
.L_x_12810:
[----:B------:R-:W-:Y:S01]  /*19d10*/  IMAD.MOV.U32 R13, RZ, RZ, R25 ;  /* 0x000000ffff0d7224 */ /* 0x000fe200078e0019 */
[----:B------:R-:W-:Y:S01]  /*19d20*/  MOV R12, RZ ;  /* 0x000000ff000c7202 */ /* 0x000fe20000000f00 */
[----:B------:R-:W-:Y:S02]  /*19d30*/  IMAD.MOV.U32 R11, RZ, RZ, 0x1c1f ;  /* 0x00001c1fff0b7424 */ /* 0x000fe400078e00ff */
[----:B------:R-:W-:Y:S02]  /*19d40*/  IMAD.MOV.U32 R15, RZ, RZ, -0x1 ;  /* 0xffffffffff0f7424 */ /* 0x000fe400078e00ff */
[----:B------:R-:W-:-:S07]  /*19d50*/  IMAD.MOV.U32 R3, RZ, RZ, R14 ;  /* 0x000000ffff037224 */ /* 0x000fce00078e000e */
[----:B------:R-:W-:Y:S05]  /*19d60*/  WARPSYNC.COLLECTIVE R15, `(.L_x_12812) ;  /* 0x000000000f087348 */ /* 0x000fea0003c00000 */
[----:B------:R0:W1:Y:S02]  /*19d70*/  SHFL.IDX P6, R14, R13, R12, R11 ;  /* 0x0000000c0d0e7389 */ /* 0x00006400000c000b */
[----:B01----:R-:W-:Y:S01]  /*19d80*/  ENDCOLLECTIVE ;  /* 0x000000000000791b */ /* 0x003fe20003800000 */
.L_x_12812:
[----:B------:R-:W-:Y:S02]  /*19d90*/  IMAD.MOV.U32 R13, RZ, RZ, R28 ;  /* 0x000000ffff0d7224 */ /* 0x000fe400078e001c */
[----:B------:R-:W-:-:S07]  /*19da0*/  IMAD.MOV.U32 R0, RZ, RZ, R14 ;  /* 0x000000ffff007224 */ /* 0x000fce00078e000e */
[----:B------:R-:W-:Y:S05]  /*19db0*/  WARPSYNC.COLLECTIVE R15, `(.L_x_12813) ;  /* 0x000000000f087348 */ /* 0x000fea0003c00000 */
[----:B------:R0:W1:Y:S02]  /*19dc0*/  SHFL.IDX P6, R14, R13, R12, R11 ;  /* 0x0000000c0d0e7389 */ /* 0x00006400000c000b */
[----:B01----:R-:W-:Y:S01]  /*19dd0*/  ENDCOLLECTIVE ;  /* 0x000000000000791b */ /* 0x003fe20003800000 */
.L_x_12813:
[----:B------:R-:W-:Y:S02]  /*19de0*/  IMAD.MOV.U32 R13, RZ, RZ, R27 ;  /* 0x000000ffff0d7224 */ /* 0x000fe400078e001b */
[----:B------:R-:W-:-:S07]  /*19df0*/  IMAD.MOV.U32 R5, RZ, RZ, R14 ;  /* 0x000000ffff057224 */ /* 0x000fce00078e000e */
[----:B------:R-:W-:Y:S05]  /*19e00*/  WARPSYNC.COLLECTIVE R15, `(.L_x_12814) ;  /* 0x000000000f087348 */ /* 0x000fea0003c00000 */
[----:B------:R0:W1:Y:S02]  /*19e10*/  SHFL.IDX P6, R14, R13, R12, R11 ;  /* 0x0000000c0d0e7389 */ /* 0x00006400000c000b */
[----:B01----:R-:W-:Y:S01]  /*19e20*/  ENDCOLLECTIVE ;  /* 0x000000000000791b */ /* 0x003fe20003800000 */
.L_x_12814:
[----:B------:R-:W-:Y:S05]  /*19e30*/  BRA `(.L_x_12815) ;  /* 0xfffffec400ec7947 */ /* 0x000fea000383ffff */
.L_x_12612:
[----:B0-----:R0:W1:Y:S02]  /*19e40*/  SYNCS.PHASECHK.TRANS64.TRYWAIT P0, [R2+URZ+0x30800], R27 ;  /* 0x0308001b020075a7 */ /* 0x001064000800017f */
[----:B-1----:R-:W-:Y:S05]  /*19e50*/  @!P0 NANOSLEEP.SYNCS 0x989680 ;  /* 0x009896800000895d */ /* 0x002fea0003900000 */
[----:B------:R-:W1:Y:S02]  /*19e60*/  @!P0 SYNCS.PHASECHK.TRANS64 P0, [R2+URZ+0x30800], R27 ;  /* 0x0308001b020085a7 */ /* 0x000e64000800007f */
[----:B-1----:R-:W-:Y:S05]  /*19e70*/  @!P0 BRA `(.L_x_12612) ;  /* 0xfffffffc00f08947 */ /* 0x002fea000383ffff */
[----:B------:R-:W-:Y:S05]  /*19e80*/  BRA `(.L_x_12816) ;  /* 0xfffffecc001c7947 */ /* 0x000fea000383ffff */
.L_x_12620:
[----:B------:R-:W-:Y:S01]  /*19e90*/  BSSY B1, `(.L_x_12817) ;  /* 0x0000008000017945 */ /* 0x000fe20003800000 */
[----:B------:R-:W-:Y:S01]  /*19ea0*/  IMAD.MOV.U32 R13, RZ, RZ, R26 ;  /* 0x000000ffff0d7224 */ /* 0x000fe200078e001a */
[----:B------:R-:W-:Y:S01]  /*19eb0*/  MOV R12, RZ ;  /* 0x000000ff000c7202 */ /* 0x000fe20000000f00 */
[----:B------:R-:W-:Y:S02]  /*19ec0*/  IMAD.MOV.U32 R11, RZ, RZ, 0x1c1f ;  /* 0x00001c1fff0b7424 */ /* 0x000fe400078e00ff */
[----:B------:R-:W-:-:S07]  /*19ed0*/  IMAD.MOV.U32 R15, RZ, RZ, -0x1 ;  /* 0xffffffffff0f7424 */ /* 0x000fce00078e00ff */
[----:B------:R-:W-:Y:S05]  /*19ee0*/  WARPSYNC.COLLECTIVE R15, `(.L_x_12818) ;  /* 0x000000000f087348 */ /* 0x000fea0003c00000 */
[----:B------:R0:W1:Y:S02]  /*19ef0*/  SHFL.IDX P6, R14, R13, R12, R11 ;  /* 0x0000000c0d0e7389 */ /* 0x00006400000c000b */
[----:B01----:R-:W-:Y:S01]  /*19f00*/  ENDCOLLECTIVE ;  /* 0x000000000000791b */ /* 0x003fe20003800000 */
.L_x_12818:
[----:B------:R-:W-:Y:S05]  /*19f10*/  BSYNC B1 ;  /* 0x0000000000017941 */ /* 0x000fea0003800000 */
.L_x_12817:
        /* <DEDUP_REMOVED lines=8> */
.L_x_12819:
[----:B------:R-:W-:Y:S01]  /*19fa0*/  IMAD.MOV.U32 R13, RZ, RZ, R28 ;  /* 0x000000ffff0d7224 */ /* 0x000fe200078e001c */
[----:B------:R-:W-:-:S07]  /*19fb0*/  MOV R3, R14 ;  /* 0x0000000e00037202 */ /* 0x000fce0000000f00 */
[----:B------:R-:W-:Y:S05]  /*19fc0*/  WARPSYNC.COLLECTIVE R15, `(.L_x_12820) ;  /* 0x000000000f087348 */ /* 0x000fea0003c00000 */
[----:B------:R0:W1:Y:S02]  /*19fd0*/  SHFL.IDX P6, R14, R13, R12, R11 ;  /* 0x0000000c0d0e7389 */ /* 0x00006400000c000b */
[----:B01----:R-:W-:Y:S01]  /*19fe0*/  ENDCOLLECTIVE ;  /* 0x000000000000791b */ /* 0x003fe20003800000 */
.L_x_12820:
[----:B------:R-:W-:Y:S02]  /*19ff0*/  IMAD.MOV.U32 R13, RZ, RZ, R27 ;  /* 0x000000ffff0d7224 */ /* 0x000fe400078e001b */
[----:B------:R-:W-:-:S07]  /*1a000*/  IMAD.MOV.U32 R20, RZ, RZ, R14 ;  /* 0x000000ffff147224 */ /* 0x000fce00078e000e */
[----:B------:R-:W-:Y:S05]  /*1a010*/  WARPSYNC.COLLECTIVE R15, `(.L_x_12821) ;  /* 0x000000000f087348 */ /* 0x000fea0003c00000 */
[----:B------:R0:W1:Y:S02]  /*1a020*/  SHFL.IDX P6, R14, R13, R12, R11 ;  /* 0x0000000c0d0e7389 */ /* 0x00006400000c000b */
[----:B01----:R-:W-:Y:S01]  /*1a030*/  ENDCOLLECTIVE ;  /* 0x000000000000791b */ /* 0x003fe20003800000 */
.L_x_12821:
[----:B------:R-:W-:Y:S05]  /*1a040*/  BRA `(.L_x_12822) ;  /* 0xfffffed4008c7947 */ /* 0x000fea000383ffff */
.L_x_12624:
[----:B0-----:R0:W1:Y:S02]  /*1a050*/  SYNCS.PHASECHK.TRANS64.TRYWAIT P1, [R2+URZ+0x30800], R27 ;  /* 0x0308001b020075a7 */ /* 0x001064000802017f */
[----:B-1----:R-:W-:Y:S05]  /*1a060*/  @!P1 NANOSLEEP.SYNCS 0x989680 ;  /* 0x009896800000995d */ /* 0x002fea0003900000 */
[----:B------:R-:W1:Y:S02]  /*1a070*/  @!P1 SYNCS.PHASECHK.TRANS64 P1, [R2+URZ+0x30800], R27 ;  /* 0x0308001b020095a7 */ /* 0x000e64000802007f */
[----:B-1----:R-:W-:Y:S05]  /*1a080*/  @!P1 BRA `(.L_x_12624) ;  /* 0xfffffffc00f09947 */ /* 0x002fea000383ffff */
[----:B------:R-:W-:Y:S05]  /*1a090*/  BRA `(.L_x_12823) ;  /* 0xfffffed800707947 */ /* 0x000fea000383ffff */
.L_x_12630:
[----:B--2---:R2:W3:Y:S02]  /*1a0a0*/  SYNCS.PHASECHK.TRANS64.TRYWAIT P1, [R0+URZ+0x30830], R5 ;  /* 0x03083005000075a7 */ /* 0x0044e4000802017f */
[----:B---3--:R-:W-:Y:S05]  /*1a0b0*/  @!P1 NANOSLEEP.SYNCS 0x989680 ;  /* 0x009896800000995d */ /* 0x008fea0003900000 */
[----:B------:R-:W3:Y:S02]  /*1a0c0*/  @!P1 SYNCS.PHASECHK.TRANS64 P1, [R0+URZ+0x30830], R5 ;  /* 0x03083005000095a7 */ /* 0x000ee4000802007f */
[----:B---3--:R-:W-:Y:S05]  /*1a0d0*/  @!P1 BRA `(.L_x_12630) ;  /* 0xfffffffc00f09947 */ /* 0x008fea000383ffff */
[----:B------:R-:W-:Y:S05]  /*1a0e0*/  BRA `(.L_x_12629) ;  /* 0xfffffee400c47947 */ /* 0x000fea000383ffff */
.L_x_12636:
[----:B-1----:R1:W2:Y:S02]  /*1a0f0*/  SYNCS.PHASECHK.TRANS64.TRYWAIT P3, [R5+URZ+0x30830], R6 ;  /* 0x03083006050075a7 */ /* 0x0022a4000806017f */
[----:B--2---:R-:W-:Y:S05]  /*1a100*/  @!P3 NANOSLEEP.SYNCS 0x989680 ;  /* 0x009896800000b95d */ /* 0x004fea0003900000 */
[----:B------:R-:W2:Y:S02]  /*1a110*/  @!P3 SYNCS.PHASECHK.TRANS64 P3, [R5+URZ+0x30830], R6 ;  /* 0x030830060500b5a7 */ /* 0x000ea4000806007f */
[----:B--2---:R-:W-:Y:S05]  /*1a120*/  @!P3 BRA `(.L_x_12636) ;  /* 0xfffffffc00f0b947 */ /* 0x004fea000383ffff */
[----:B------:R-:W-:Y:S05]  /*1a130*/  BRA `(.L_x_12635) ;  /* 0xffffff2000807947 */ /* 0x000fea000383ffff */
.L_x_12640:
[----:B-1----:R1:W2:Y:S02]  /*1a140*/  SYNCS.PHASECHK.TRANS64.TRYWAIT P2, [R6+URZ+0x30850], R5 ;  /* 0x03085005060075a7 */ /* 0x0022a4000804017f */
[----:B--2---:R-:W-:Y:S05]  /*1a150*/  @!P2 NANOSLEEP.SYNCS 0x989680 ;  /* 0x009896800000a95d */ /* 0x004fea0003900000 */
[----:B------:R-:W2:Y:S02]  /*1a160*/  @!P2 SYNCS.PHASECHK.TRANS64 P2, [R6+URZ+0x30850], R5 ;  /* 0x030850050600a5a7 */ /* 0x000ea4000804007f */
[----:B--2---:R-:W-:Y:S05]  /*1a170*/  @!P2 BRA `(.L_x_12640) ;  /* 0xfffffffc00f0a947 */ /* 0x004fea000383ffff */
[----:B------:R-:W-:Y:S05]  /*1a180*/  BRA `(.L_x_12637) ;  /* 0xffffff2400507947 */ /* 0x000fea000383ffff */
.L_x_12645:
[----:B-1----:R1:W2:Y:S02]  /*1a190*/  SYNCS.PHASECHK.TRANS64.TRYWAIT P0, [R11+URZ+0x30850], R0 ;  /* 0x030850000b0075a7 */ /* 0x0022a4000800017f */
[----:B--2---:R-:W-:Y:S05]  /*1a1a0*/  @!P0 NANOSLEEP.SYNCS 0x989680 ;  /* 0x009896800000895d */ /* 0x004fea0003900000 */
[----:B------:R-:W2:Y:S02]  /*1a1b0*/  @!P0 SYNCS.PHASECHK.TRANS64 P0, [R11+URZ+0x30850], R0 ;  /* 0x030850000b0085a7 */ /* 0x000ea4000800007f */
[----:B--2---:R-:W-:Y:S05]  /*1a1c0*/  @!P0 BRA `(.L_x_12645) ;  /* 0xfffffffc00f08947 */ /* 0x004fea000383ffff */
[----:B------:R-:W-:Y:S05]  /*1a1d0*/  BRA `(.L_x_12644) ;  /* 0xffffff5c00247947 */ /* 0x000fea000383ffff */
.L_x_12650:
[----:B------:R-:W-:Y:S02]  /*1a1e0*/  IMAD.MOV.U32 R13, RZ, RZ, R41 ;  /* 0x000000ffff0d7224 */ /* 0x000fe400078e0029 */
[----:B------:R-:W-:Y:S02]  /*1a1f0*/  IMAD.MOV.U32 R12, RZ, RZ, RZ ;  /* 0x000000ffff0c7224 */ /* 0x000fe400078e00ff */
[----:B------:R-:W-:Y:S02]  /*1a200*/  IMAD.MOV.U32 R11, RZ, RZ, 0x181f ;  /* 0x0000181fff0b7424 */ /* 0x000fe400078e00ff */
[----:B------:R-:W-:Y:S02]  /*1a210*/  IMAD.MOV.U32 R15, RZ, RZ, -0x1 ;  /* 0xffffffffff0f7424 */ /* 0x000fe400078e00ff */
[----:B------:R-:W-:-:S07]  /*1a220*/  IMAD R42, R76, 0xc0, R60 ;  /* 0x000000c04c2a7824 */ /* 0x000fce00078e023c */
[----:B-----5:R-:W-:Y:S05]  /*1a230*/  WARPSYNC.COLLECTIVE R15, `(.L_x_12824) ;  /* 0x000000000f087348 */ /* 0x020fea0003c00000 */
[----:B------:R0:W1:Y:S02]  /*1a240*/  SHFL.IDX P6, R14, R13, R12, R11 ;  /* 0x0000000c0d0e7389 */ /* 0x00006400000c000b */
[----:B01---5:R-:W-:Y:S01]  /*1a250*/  ENDCOLLECTIVE ;  /* 0x000000000000791b */ /* 0x023fe20003800000 */
.L_x_12824:
[----:B------:R-:W-:Y:S02]  /*1a260*/  VIADD R20, R42, 0x30 ;  /* 0x000000302a147836 */ /* 0x000fe40000000000 */
[----:B------:R-:W-:Y:S01]  /*1a270*/  IMAD.MOV.U32 R13, RZ, RZ, R40 ;  /* 0x000000ffff0d7224 */ /* 0x000fe200078e0028 */
[----:B------:R-:W-:-:S07]  /*1a280*/  MOV R0, R14 ;  /* 0x0000000e00007202 */ /* 0x000fce0000000f00 */
[----:B------:R-:W-:Y:S05]  /*1a290*/  WARPSYNC.COLLECTIVE R15, `(.L_x_12825) ;  /* 0x000000000f087348 */ /* 0x000fea0003c00000 */
[----:B------:R0:W1:Y:S02]  /*1a2a0*/  SHFL.IDX P6, R14, R13, R12, R11 ;  /* 0x0000000c0d0e7389 */ /* 0x00006400000c000b */
[----:B01----:R-:W-:Y:S01]  /*1a2b0*/  ENDCOLLECTIVE ;  /* 0x000000000000791b */ /* 0x003fe20003800000 */
.L_x_12825:
[----:B------:R-:W-:Y:S02]  /*1a2c0*/  ULDC UR4, c[0x0][0xac8] ;  /* 0x0002b20000047ab9 */ /* 0x000fe40000000800 */
[----:B------:R-:W-:-:S04]  /*1a2d0*/  ISETP.GE.AND P0, PT, R59, UR4, PT ;  /* 0x000000043b007c0c */ /* 0x000fc8000bf06270 */
[-C--:B------:R-:W-:Y:S01]  /*1a2e0*/  ISETP.GE.OR P4, PT, R20, R63.reuse, P0 ;  /* 0x0000003f1400720c */ /* 0x080fe20000786670 */
[C---:B------:R-:W-:Y:S01]  /*1a2f0*/  VIADD R20, R42.reuse, 0x60 ;  /* 0x000000602a147836 */ /* 0x040fe20000000000 */
[----:B------:R-:W-:-:S04]  /*1a300*/  ISETP.GE.OR P3, PT, R42, R63, P0 ;  /* 0x0000003f2a00720c */ /* 0x000fc80000766670 */
[----:B------:R-:W-:Y:S01]  /*1a310*/  ISETP.GE.OR P2, PT, R20, R63, P0 ;  /* 0x0000003f1400720c */ /* 0x000fe20000746670 */
[----:B------:R-:W-:Y:S02]  /*1a320*/  IMAD.MOV.U32 R13, RZ, RZ, R41 ;  /* 0x000000ffff0d7224 */ /* 0x000fe400078e0029 */
[----:B------:R-:W-:Y:S02]  /*1a330*/  IMAD.MOV.U32 R12, RZ, RZ, 0x1 ;  /* 0x00000001ff0c7424 */ /* 0x000fe400078e00ff */
[----:B------:R-:W-:-:S08]  /*1a340*/  IMAD.MOV.U32 R3, RZ, RZ, R14 ;  /* 0x000000ffff037224 */ /* 0x000fd000078e000e */
[----:B------:R-:W-:Y:S05]  /*1a350*/  WARPSYNC.COLLECTIVE R15, `(.L_x_12826) ;  /* 0x000000000f087348 */ /* 0x000fea0003c00000 */
[----:B------:R0:W1:Y:S02]  /*1a360*/  SHFL.IDX P6, R14, R13, R12, R11 ;  /* 0x0000000c0d0e7389 */ /* 0x00006400000c000b */
[----:B01----:R-:W-:Y:S01]  /*1a370*/  ENDCOLLECTIVE ;  /* 0x000000000000791b */ /* 0x003fe20003800000 */
.L_x_12826:
[----:B------:R-:W-:-:S04]  /*1a380*/  @!P3 LEA R32, P5, R59, R3, 0x1 ;  /* 0x000000033b20b211 */ /* 0x000fc800078a08ff */
[----:B------:R-:W-:Y:S01]  /*1a390*/  @!P3 LEA.HI.X R3, R59, R0, R58, 0x1, P5 ;  /* 0x000000003b03b211 */ /* 0x000fe200028f0c3a */
[----:B------:R-:W-:Y:S02]  /*1a3a0*/  IMAD.MOV.U32 R13, RZ, RZ, R40 ;  /* 0x000000ffff0d7224 */ /* 0x000fe400078e0028 */
[----:B------:R-:W-:-:S07]  /*1a3b0*/  IMAD.MOV.U32 R8, RZ, RZ, R14 ;  /* 0x000000ffff087224 */ /* 0x000fce00078e000e */
[----:B------:R-:W-:Y:S05]  /*1a3c0*/  WARPSYNC.COLLECTIVE R15, `(.L_x_12827) ;  /* 0x000000000f087348 */ /* 0x000fea0003c00000 */
[----:B------:R0:W1:Y:S02]  /*1a3d0*/  SHFL.IDX P6, R14, R13, R12, R11 ;  /* 0x0000000c0d0e7389 */ /* 0x00006400000c000b */
[----:B01----:R-:W-:Y:S01]  /*1a3e0*/  ENDCOLLECTIVE ;  /* 0x000000000000791b */ /* 0x003fe20003800000 */
.L_x_12827:
[----:B------:R-:W-:Y:S01]  /*1a3f0*/  MOV R13, R41 ;  /* 0x00000029000d7202 */ /* 0x000fe20000000f00 */
[----:B------:R-:W-:Y:S02]  /*1a400*/  IMAD.MOV.U32 R12, RZ, RZ, 0x2 ;  /* 0x00000002ff0c7424 */ /* 0x000fe400078e00ff */
[----:B------:R-:W-:-:S07]  /*1a410*/  IMAD.MOV.U32 R9, RZ, RZ, R14 ;  /* 0x000000ffff097224 */ /* 0x000fce00078e000e */
[----:B------:R-:W-:Y:S05]  /*1a420*/  WARPSYNC.COLLECTIVE R15, `(.L_x_12828) ;  /* 0x000000000f087348 */ /* 0x000fea0003c00000 */
[----:B------:R0:W1:Y:S02]  /*1a430*/  SHFL.IDX P6, R14, R13, R12, R11 ;  /* 0x0000000c0d0e7389 */ /* 0x00006400000c000b */
[----:B01----:R-:W-:Y:S01]  /*1a440*/  ENDCOLLECTIVE ;  /* 0x000000000000791b */ /* 0x003fe20003800000 */
.L_x_12828:
[----:B------:R-:W-:Y:S01]  /*1a450*/  @!P4 LEA R20, P1, R59, R9, 0x1 ;  /* 0x000000093b14c211 */ /* 0x000fe200078208ff */
[----:B------:R-:W-:-:S03]  /*1a460*/  @!P3 IMAD.MOV.U32 R9, RZ, RZ, R3 ;  /* 0x000000ffff09b224 */ /* 0x000fc600078e0003 */
[----:B------:R-:W-:Y:S01]  /*1a470*/  @!P4 LEA.HI.X R21, R59, R8, R58, 0x1, P1 ;  /* 0x000000083b15c211 */ /* 0x000fe200008f0c3a */
[----:B------:R-:W-:-:S05]  /*1a480*/  @!P3 IMAD.MOV.U32 R8, RZ, RZ, R32 ;  /* 0x000000ffff08b224 */ /* 0x000fca00078e0020 */
[----:B------:R0:W-:Y:S01]  /*1a490*/  @!P3 ST.E.128 desc[UR56][R8.64], R4 ;  /* 0x000000040800b985 */ /* 0x0001e2000c101d38 */
[----:B------:R-:W-:-:S03]  /*1a4a0*/  IMAD.MOV.U32 R13, RZ, RZ, R40 ;  /* 0x000000ffff0d7224 */ /* 0x000fc600078e0028 */
[----:B------:R0:W-:Y:S01]  /*1a4b0*/  @!P4 ST.E.128 desc[UR56][R20.64], R24 ;  /* 0x000000181400c985 */ /* 0x0001e2000c101d38 */
[----:B------:R-:W-:-:S07]  /*1a4c0*/  IMAD.MOV.U32 R10, RZ, RZ, R14 ;  /* 0x000000ffff0a7224 */ /* 0x000fce00078e000e */
[----:B0-----:R-:W-:Y:S05]  /*1a4d0*/  WARPSYNC.COLLECTIVE R15, `(.L_x_12829) ;  /* 0x000000000f087348 */ /* 0x001fea0003c00000 */
[----:B------:R1:W2:Y:S02]  /*1a4e0*/  SHFL.IDX P6, R14, R13, R12, R11 ;  /* 0x0000000c0d0e7389 */ /* 0x0002a400000c000b */
[----:B012---:R-:W-:Y:S01]  /*1a4f0*/  ENDCOLLECTIVE ;  /* 0x000000000000791b */ /* 0x007fe20003800000 */
.L_x_12829:
[----:B------:R-:W-:Y:S01]  /*1a500*/  MOV R13, R41 ;  /* 0x00000029000d7202 */ /* 0x000fe20000000f00 */
[----:B------:R-:W-:Y:S01]  /*1a510*/  IMAD.MOV.U32 R12, RZ, RZ, 0x3 ;  /* 0x00000003ff0c7424 */ /* 0x000fe200078e00ff */
[----:B------:R-:W-:-:S13]  /*1a520*/  @!P2 LEA R43, P5, R59, R14, 0x1 ;  /* 0x0000000e3b2ba211 */ /* 0x000fda00078a08ff */
[----:B------:R-:W-:Y:S05]  /*1a530*/  WARPSYNC.COLLECTIVE R15, `(.L_x_12830) ;  /* 0x000000000f087348 */ /* 0x000fea0003c00000 */
[----:B------:R0:W1:Y:S02]  /*1a540*/  SHFL.IDX P6, R14, R13, R12, R11 ;  /* 0x0000000c0d0e7389 */ /* 0x00006400000c000b */
[----:B01----:R-:W-:Y:S01]  /*1a550*/  ENDCOLLECTIVE ;  /* 0x000000000000791b */ /* 0x003fe20003800000 */
.L_x_12830:
[----:B------:R-:W-:Y:S01]  /*1a560*/  @!P2 LEA.HI.X R10, R59, R10, R58, 0x1, P5 ;  /* 0x0000000a3b0aa211 */ /* 0x000fe200028f0c3a */
[----:B------:R-:W-:-:S04]  /*1a570*/  @!P2 IMAD.MOV.U32 R4, RZ, RZ, R43 ;  /* 0x000000ffff04a224 */ /* 0x000fc800078e002b */
[----:B------:R-:W-:-:S05]  /*1a580*/  @!P2 IMAD.MOV.U32 R5, RZ, RZ, R10 ;  /* 0x000000ffff05a224 */ /* 0x000fca00078e000a */
[----:B------:R0:W-:Y:S01]  /*1a590*/  @!P2 ST.E.128 desc[UR56][R4.64], R28 ;  /* 0x0000001c0400a985 */ /* 0x0001e2000c101d38 */
[----:B------:R-:W-:Y:S02]  /*1a5a0*/  IMAD.MOV.U32 R13, RZ, RZ, R40 ;  /* 0x000000ffff0d7224 */ /* 0x000fe400078e0028 */
[----:B------:R-:W-:-:S07]  /*1a5b0*/  IMAD.MOV.U32 R0, RZ, RZ, R14 ;  /* 0x000000ffff007224 */ /* 0x000fce00078e000e */
[----:B0-----:R-:W-:Y:S05]  /*1a5c0*/  WARPSYNC.COLLECTIVE R15, `(.L_x_12831) ;  /* 0x000000000f087348 */ /* 0x001fea0003c00000 */
[----:B------:R1:W2:Y:S02]  /*1a5d0*/  SHFL.IDX P6, R14, R13, R12, R11 ;  /* 0x0000000c0d0e7389 */ /* 0x0002a400000c000b */
[----:B012---:R-:W-:Y:S01]  /*1a5e0*/  ENDCOLLECTIVE ;  /* 0x000000000000791b */ /* 0x007fe20003800000 */
.L_x_12831:
[----:B------:R-:W-:Y:S05]  /*1a5f0*/  BRA `(.L_x_12832) ;  /* 0xffffff74004c7947 */ /* 0x000fea000383ffff */
.L_x_12652:
[----:B------:R-:W-:Y:S01]  /*1a600*/  IMAD.MOV.U32 R13, RZ, RZ, R4 ;  /* 0x000000ffff0d7224 */ /* 0x000fe200078e0004 */
[----:B------:R-:W-:Y:S01]  /*1a610*/  MOV R11, 0x1c1f ;  /* 0x00001c1f000b7802 */ /* 0x000fe20000000f00 */
[----:B------:R-:W-:Y:S02]  /*1a620*/  IMAD.MOV.U32 R12, RZ, RZ, RZ ;  /* 0x000000ffff0c7224 */ /* 0x000fe400078e00ff */
[----:B------:R-:W-:-:S07]  /*1a630*/  IMAD.MOV.U32 R15, RZ, RZ, -0x1 ;  /* 0xffffffffff0f7424 */ /* 0x000fce00078e00ff */
[----:B------:R-:W-:Y:S05]  /*1a640*/  WARPSYNC.COLLECTIVE R15, `(.L_x_12833) ;  /* 0x000000000f087348 */ /* 0x000fea0003c00000 */
[----:B------:R0:W1:Y:S02]  /*1a650*/  SHFL.IDX P6, R14, R13, R12, R11 ;  /* 0x0000000c0d0e7389 */ /* 0x00006400000c000b */
[----:B01----:R-:W-:Y:S01]  /*1a660*/  ENDCOLLECTIVE ;  /* 0x000000000000791b */ /* 0x003fe20003800000 */
.L_x_12833:
[----:B------:R-:W-:Y:S02]  /*1a670*/  IMAD.MOV.U32 R13, RZ, RZ, R0 ;  /* 0x000000ffff0d7224 */ /* 0x000fe400078e0000 */
[----:B------:R-:W-:-:S07]  /*1a680*/  IMAD.MOV.U32 R3, RZ, RZ, R14 ;  /* 0x000000ffff037224 */ /* 0x000fce00078e000e */
[----:B------:R-:W-:Y:S05]  /*1a690*/  WARPSYNC.COLLECTIVE R15, `(.L_x_12834) ;  /* 0x000000000f087348 */ /* 0x000fea0003c00000 */
[----:B------:R0:W1:Y:S02]  /*1a6a0*/  SHFL.IDX P6, R14, R13, R12, R11 ;  /* 0x0000000c0d0e7389 */ /* 0x00006400000c000b */
[----:B01----:R-:W-:Y:S01]  /*1a6b0*/  ENDCOLLECTIVE ;  /* 0x000000000000791b */ /* 0x003fe20003800000 */
.L_x_12834:
[----:B------:R-:W-:Y:S05]  /*1a6c0*/  BRA `(.L_x_12835) ;  /* 0xffffff7800387947 */ /* 0x000fea000383ffff */
.L_x_12655:
        /* <DEDUP_REMOVED lines=8> */
.L_x_12837:
[----:B------:R-:W-:Y:S05]  /*1a750*/  BSYNC B1 ;  /* 0x0000000000017941 */ /* 0x000fea0003800000 */
.L_x_12836:
        /* <DEDUP_REMOVED lines=8> */
.L_x_12838:
[----:B------:R-:W-:Y:S05]  /*1a7e0*/  BRA `(.L_x_12839) ;  /* 0xffffff7800947947 */ /* 0x000fea000383ffff */
.L_x_12659:
[----:B------:R-:W-:Y:S01]  /*1a7f0*/  IMAD.MOV.U32 R13, RZ, RZ, R20 ;  /* 0x000000ffff0d7224 */ /* 0x000fe200078e0014 */
[----:B------:R-:W-:Y:S01]  /*1a800*/  MOV R15, 0xffffffff ;  /* 0xffffffff000f7802 */ /* 0x000fe20000000f00 */
[----:B------:R-:W-:Y:S02]  /*1a810*/  IMAD.MOV.U32 R12, RZ, RZ, RZ ;  /* 0x000000ffff0c7224 */ /* 0x000fe400078e00ff */
[----:B------:R-:W-:Y:S02]  /*1a820*/  IMAD.MOV.U32 R11, RZ, RZ, 0x181f ;  /* 0x0000181fff0b7424 */ /* 0x000fe400078e00ff */
[----:B------:R-:W-:Y:S02]  /*1a830*/  IMAD R24, R26, 0xc0, R60 ;  /* 0x000000c01a187824 */ /* 0x000fe400078e023c */
[----:B------:R-:W-:-:S07]  /*1a840*/  IMAD R21, R21, R10, RZ ;  /* 0x0000000a15157224 */ /* 0x000fce00078e02ff */
[----:B------:R-:W-:Y:S05]  /*1a850*/  WARPSYNC.COLLECTIVE R15, `(.L_x_12840) ;  /* 0x000000000f087348 */ /* 0x000fea0003c00000 */
[----:B------:R0:W1:Y:S02]  /*1a860*/  SHFL.IDX P6, R14, R13, R12, R11 ;  /* 0x0000000c0d0e7389 */ /* 0x00006400000c000b */
[----:B01----:R-:W-:Y:S01]  /*1a870*/  ENDCOLLECTIVE ;  /* 0x000000000000791b */ /* 0x003fe20003800000 */
.L_x_12840:
[C---:B------:R-:W-:Y:S01]  /*1a880*/  VIADD R8, R24.reuse, 0x30 ;  /* 0x0000003018087836 */ /* 0x040fe20000000000 */
[----:B------:R-:W-:-:S04]  /*1a890*/  ISETP.GE.OR P3, PT, R24, R21, P0 ;  /* 0x000000151800720c */ /* 0x000fc80000766670 */
[----:B------:R-:W-:Y:S01]  /*1a8a0*/  ISETP.GE.OR P4, PT, R8, R21, P0 ;  /* 0x000000150800720c */ /* 0x000fe20000786670 */
[----:B------:R-:W-:-:S05]  /*1a8b0*/  VIADD R8, R24, 0x60 ;  /* 0x0000006018087836 */ /* 0x000fca0000000000 */
[----:B------:R-:W-:Y:S01]  /*1a8c0*/  ISETP.GE.OR P2, PT, R8, R21, P0 ;  /* 0x000000150800720c */ /* 0x000fe20000746670 */
[----:B------:R-:W-:Y:S02]  /*1a8d0*/  IMAD.MOV.U32 R13, RZ, RZ, R7 ;  /* 0x000000ffff0d7224 */ /* 0x000fe400078e0007 */
[----:B------:R-:W-:-:S10]  /*1a8e0*/  IMAD.MOV.U32 R0, RZ, RZ, R14 ;  /* 0x000000ffff007224 */ /* 0x000fd400078e000e */
[----:B------:R-:W-:Y:S05]  /*1a8f0*/  WARPSYNC.COLLECTIVE R15, `(.L_x_12841) ;  /* 0x000000000f087348 */ /* 0x000fea0003c00000 */
[----:B------:R0:W1:Y:S02]  /*1a900*/  SHFL.IDX P6, R14, R13, R12, R11 ;  /* 0x0000000c0d0e7389 */ /* 0x00006400000c000b */
[----:B01----:R-:W-:Y:S01]  /*1a910*/  ENDCOLLECTIVE ;  /* 0x000000000000791b */ /* 0x003fe20003800000 */
.L_x_12841:
[----:B------:R-:W-:Y:S02]  /*1a920*/  IMAD.MOV.U32 R13, RZ, RZ, R20 ;  /* 0x000000ffff0d7224 */ /* 0x000fe400078e0014 */
[----:B------:R-:W-:Y:S02]  /*1a930*/  IMAD.MOV.U32 R12, RZ, RZ, 0x1 ;  /* 0x00000001ff0c7424 */ /* 0x000fe400078e00ff */
[----:B------:R-:W-:-:S07]  /*1a940*/  IMAD.MOV.U32 R3, RZ, RZ, R14 ;  /* 0x000000ffff037224 */ /* 0x000fce00078e000e */
[----:B------:R-:W-:Y:S05]  /*1a950*/  WARPSYNC.COLLECTIVE R15, `(.L_x_12842) ;  /* 0x000000000f087348 */ /* 0x000fea0003c00000 */
[----:B------:R0:W1:Y:S02]  /*1a960*/  SHFL.IDX P6, R14, R13, R12, R11 ;  /* 0x0000000c0d0e7389 */ /* 0x00006400000c000b */
[----:B01----:R-:W-:Y:S01]  /*1a970*/  ENDCOLLECTIVE ;  /* 0x000000000000791b */ /* 0x003fe20003800000 */
.L_x_12842:
[----:B------:R-:W-:-:S04]  /*1a980*/  @!P3 LEA R10, P5, R59, R3, 0x1 ;  /* 0x000000033b0ab211 */ /* 0x000fc800078a08ff */
[----:B------:R-:W-:Y:S01]  /*1a990*/  @!P3 LEA.HI.X R3, R59, R0, R58, 0x1, P5 ;  /* 0x000000003b03b211 */ /* 0x000fe200028f0c3a */
[----:B------:R-:W-:Y:S02]  /*1a9a0*/  IMAD.MOV.U32 R13, RZ, RZ, R7 ;  /* 0x000000ffff0d7224 */ /* 0x000fe400078e0007 */
[----:B------:R-:W-:-:S07]  /*1a9b0*/  IMAD.MOV.U32 R4, RZ, RZ, R14 ;  /* 0x000000ffff047224 */ /* 0x000fce00078e000e */
[----:B------:R-:W-:Y:S05]  /*1a9c0*/  WARPSYNC.COLLECTIVE R15, `(.L_x_12843) ;  /* 0x000000000f087348 */ /* 0x000fea0003c00000 */
[----:B------:R0:W1:Y:S02]  /*1a9d0*/  SHFL.IDX P6, R14, R13, R12, R11 ;  /* 0x0000000c0d0e7389 */ /* 0x00006400000c000b */
[----:B01----:R-:W-:Y:S01]  /*1a9e0*/  ENDCOLLECTIVE ;  /* 0x000000000000791b */ /* 0x003fe20003800000 */
.L_x_12843:
[----:B------:R-:W-:Y:S02]  /*1a9f0*/  IMAD.MOV.U32 R13, RZ, RZ, R20 ;  /* 0x000000ffff0d7224 */ /* 0x000fe400078e0014 */
[----:B------:R-:W-:Y:S01]  /*1aa00*/  IMAD.MOV.U32 R12, RZ, RZ, 0x2 ;  /* 0x00000002ff0c7424 */ /* 0x000fe200078e00ff */
[----:B------:R-:W-:-:S07]  /*1aa10*/  MOV R5, R14 ;  /* 0x0000000e00057202 */ /* 0x000fce0000000f00 */
[----:B------:R-:W-:Y:S05]  /*1aa20*/  WARPSYNC.COLLECTIVE R15, `(.L_x_12844) ;  /* 0x000000000f087348 */ /* 0x000fea0003c00000 */
[----:B------:R0:W1:Y:S02]  /*1aa30*/  SHFL.IDX P6, R14, R13, R12, R11 ;  /* 0x0000000c0d0e7389 */ /* 0x00006400000c000b */
[----:B01----:R-:W-:Y:S01]  /*1aa40*/  ENDCOLLECTIVE ;  /* 0x000000000000791b */ /* 0x003fe20003800000 */
.L_x_12844:
[----:B------:R-:W-:-:S04]  /*1aa50*/  @!P4 LEA R8, P1, R59, R5, 0x1 ;  /* 0x000000053b08c211 */ /* 0x000fc800078208ff */
[----:B------:R-:W-:Y:S01]  /*1aa60*/  @!P4 LEA.HI.X R9, R59, R4, R58, 0x1, P1 ;  /* 0x000000043b09c211 */ /* 0x000fe200008f0c3a */
[----:B------:R-:W-:Y:S02]  /*1aa70*/  IMAD.MOV.U32 R13, RZ, RZ, R7 ;  /* 0x000000ffff0d7224 */ /* 0x000fe400078e0007 */
[----:B------:R-:W-:-:S07]  /*1aa80*/  IMAD.MOV.U32 R6, RZ, RZ, R14 ;  /* 0x000000ffff067224 */ /* 0x000fce00078e000e */
[----:B------:R-:W-:Y:S05]  /*1aa90*/  WARPSYNC.COLLECTIVE R15, `(.L_x_12845) ;  /* 0x000000000f087348 */ /* 0x000fea0003c00000 */
[----:B------:R0:W1:Y:S02]  /*1aaa0*/  SHFL.IDX P6, R14, R13, R12, R11 ;  /* 0x0000000c0d0e7389 */ /* 0x00006400000c000b */
[----:B01----:R-:W-:Y:S01]  /*1aab0*/  ENDCOLLECTIVE ;  /* 0x000000000000791b */ /* 0x003fe20003800000 */
.L_x_12845:
[----:B------:R-:W-:Y:S01]  /*1aac0*/  @!P3 IMAD.MOV.U32 R11, RZ, RZ, R3 ;  /* 0x000000ffff0bb224 */ /* 0x000fe200078e0003 */
[----:B------:R-:W-:Y:S01]  /*1aad0*/  MOV R13, R20 ;  /* 0x00000014000d7202 */ /* 0x000fe20000000f00 */
[----:B------:R-:W-:-:S03]  /*1aae0*/  IMAD.MOV.U32 R12, RZ, RZ, 0x3 ;  /* 0x00000003ff0c7424 */ /* 0x000fc600078e00ff */
[----:B------:R0:W-:Y:S04]  /*1aaf0*/  @!P3 ST.E.128 desc[UR56][R10.64], RZ ;  /* 0x000000ff0a00b985 */ /* 0x0001e8000c101d38 */
[----:B------:R1:W-:Y:S01]  /*1ab00*/  @!P4 ST.E.128 desc[UR56][R8.64], RZ ;  /* 0x000000ff0800c985 */ /* 0x0003e2000c101d38 */
[----:B------:R-:W-:-:S04]  /*1ab10*/  @!P2 LEA R25, P5, R59, R14, 0x1 ;  /* 0x0000000e3b19a211 */ /* 0x000fc800078a08ff */
[----:B------:R-:W-:Y:S01]  /*1ab20*/  @!P2 LEA.HI.X R5, R59, R6, R58, 0x1, P5 ;  /* 0x000000063b05a211 */ /* 0x000fe200028f0c3a */
[----:B0-----:R-:W-:Y:S02]  /*1ab30*/  IMAD.MOV.U32 R11, RZ, RZ, 0x181f ;  /* 0x0000181fff0b7424 */ /* 0x001fe400078e00ff */
[----:B------:R-:W-:-:S07]  /*1ab40*/  @!P2 IMAD.MOV.U32 R4, RZ, RZ, R25 ;  /* 0x000000ffff04a224 */ /* 0x000fce00078e0019 */
[----:B-1----:R-:W-:Y:S05]  /*1ab50*/  WARPSYNC.COLLECTIVE R15, `(.L_x_12846) ;  /* 0x000000000f087348 */ /* 0x002fea0003c00000 */
[----:B------:R0:W2:Y:S02]  /*1ab60*/  SHFL.IDX P6, R14, R13, R12, R11 ;  /* 0x0000000c0d0e7389 */ /* 0x0000a400000c000b */
[----:B012---:R-:W-:Y:S01]  /*1ab70*/  ENDCOLLECTIVE ;  /* 0x000000000000791b */ /* 0x007fe20003800000 */
.L_x_12846:
[----:B------:R0:W-:Y:S01]  /*1ab80*/  @!P2 ST.E.128 desc[UR56][R4.64], RZ ;  /* 0x000000ff0400a985 */ /* 0x0001e2000c101d38 */
[----:B------:R-:W-:Y:S02]  /*1ab90*/  IMAD.MOV.U32 R13, RZ, RZ, R7 ;  /* 0x000000ffff0d7224 */ /* 0x000fe400078e0007 */
[----:B------:R-:W-:-:S07]  /*1aba0*/  IMAD.MOV.U32 R0, RZ, RZ, R14 ;  /* 0x000000ffff007224 */ /* 0x000fce00078e000e */
[----:B0-----:R-:W-:Y:S05]  /*1abb0*/  WARPSYNC.COLLECTIVE R15, `(.L_x_12847) ;  /* 0x000000000f087348 */ /* 0x001fea0003c00000 */
[----:B------:R1:W2:Y:S02]  /*1abc0*/  SHFL.IDX P6, R14, R13, R12, R11 ;  /* 0x0000000c0d0e7389 */ /* 0x0002a400000c000b */
[----:B012---:R-:W-:Y:S01]  /*1abd0*/  ENDCOLLECTIVE ;  /* 0x000000000000791b */ /* 0x007fe20003800000 */
.L_x_12847:
[----:B------:R-:W-:Y:S05]  /*1abe0*/  BRA `(.L_x_12848) ;  /* 0xffffff80009c7947 */ /* 0x000fea000383ffff */
.L_x_12676:
[----:B------:R-:W1:Y:S01]  /*1abf0*/  S2R R7, SR_TID.X ;  /* 0x0000000000077919 */ /* 0x000e620000002100 */
[----:B------:R-:W-:Y:S01]  /*1ac00*/  BSSY B1, `(.L_x_12849) ;  /* 0x000000a000017945 */ /* 0x000fe20003800000 */
[----:B0-----:R-:W-:Y:S01]  /*1ac10*/  IMAD.MOV.U32 R12, RZ, RZ, RZ ;  /* 0x000000ffff0c7224 */ /* 0x001fe200078e00ff */
[----:B------:R-:W-:Y:S01]  /*1ac20*/  MOV R11, 0x1f ;  /* 0x0000001f000b7802 */ /* 0x000fe20000000f00 */
[----:B------:R-:W-:Y:S01]  /*1ac30*/  IMAD.MOV.U32 R15, RZ, RZ, -0x1 ;  /* 0xffffffffff0f7424 */ /* 0x000fe200078e00ff */
[----:B-1----:R-:W-:-:S04]  /*1ac40*/  SHF.R.U32.HI R7, RZ, 0x5, R7 ;  /* 0x00000005ff077819 */ /* 0x002fc80000011607 */
[----:B------:R-:W-:-:S05]  /*1ac50*/  LOP3.LUT R7, R7, 0x3, RZ, 0xc0, !PT ;  /* 0x0000000307077812 */ /* 0x000fca00078ec0ff */
[----:B------:R-:W-:-:S07]  /*1ac60*/  IMAD.MOV.U32 R13, RZ, RZ, R7 ;  /* 0x000000ffff0d7224 */ /* 0x000fce00078e0007 */
[----:B------:R-:W-:Y:S05]  /*1ac70*/  WARPSYNC.COLLECTIVE R15, `(.L_x_12850) ;  /* 0x000000000f087348 */ /* 0x000fea0003c00000 */
[----:B------:R0:W1:Y:S02]  /*1ac80*/  SHFL.IDX P6, R14, R13, R12, R11 ;  /* 0x0000000c0d0e7389 */ /* 0x00006400000c000b */
[----:B01----:R-:W-:Y:S01]  /*1ac90*/  ENDCOLLECTIVE ;  /* 0x000000000000791b */ /* 0x003fe20003800000 */
.L_x_12850:
[----:B------:R-:W-:Y:S05]  /*1aca0*/  BSYNC B1 ;  /* 0x0000000000017941 */ /* 0x000fea0003800000 */
.L_x_12849:
[----:B------:R-:W-:Y:S05]  /*1acb0*/  BRA `(.L_x_12851) ;  /* 0xffffff9800447947 */ /* 0x000fea000383ffff */
.L_x_12678:
[----:B------:R-:W-:Y:S01]  /*1acc0*/  BSSY B1, `(.L_x_12852) ;  /* 0x0000006000017945 */ /* 0x000fe20003800000 */
[----:B------:R-:W-:-:S07]  /*1acd0*/  IMAD.MOV.U32 R15, RZ, RZ, -0x1 ;  /* 0xffffffffff0f7424 */ /* 0x000fce00078e00ff */
[----:B01----:R-:W-:Y:S05]  /*1ace0*/  WARPSYNC.COLLECTIVE R15, `(.L_x_12853) ;  /* 0x000000000f0c7348 */ /* 0x003fea0003c00000 */
[----:B------:R-:W-:Y:S02]  /*1acf0*/  ELECT P6, UR62, PT ;  /* 0x00000000003e782f */ /* 0x000fe400038c0000 */
[----:B------:R-:W-:Y:S01]  /*1ad00*/  MOV R14, UR62 ;  /* 0x0000003e000e7c02 */ /* 0x000fe20008000f00 */
[----:B01----:R-:W-:Y:S10]  /*1ad10*/  ENDCOLLECTIVE ;  /* 0x000000000000791b */ /* 0x003ff40003800000 */
.L_x_12853:
[----:B------:R-:W-:Y:S05]  /*1ad20*/  BSYNC B1 ;  /* 0x0000000000017941 */ /* 0x000fea0003800000 */
.L_x_12852:
[----:B------:R-:W-:Y:S05]  /*1ad30*/  BRA `(.L_x_12677) ;  /* 0xffffff98003c7947 */ /* 0x000fea000383ffff */
.L_x_12680:
[----:B-1----:R1:W2:Y:S02]  /*1ad40*/  SYNCS.PHASECHK.TRANS64.TRYWAIT P0, [R16+URZ+0x30820], R6 ;  /* 0x03082006100075a7 */ /* 0x0022a4000800017f */
[----:B--2---:R-:W-:Y:S05]  /*1ad50*/  @!P0 NANOSLEEP.SYNCS 0x989680 ;  /* 0x009896800000895d */ /* 0x004fea0003900000 */
[----:B------:R-:W2:Y:S02]  /*1ad60*/  @!P0 SYNCS.PHASECHK.TRANS64 P0, [R16+URZ+0x30820], R6 ;  /* 0x03082006100085a7 */ /* 0x000ea4000800007f */
[----:B--2---:R-:W-:Y:S05]  /*1ad70*/  @!P0 BRA `(.L_x_12680) ;  /* 0xfffffffc00f08947 */ /* 0x004fea000383ffff */
[----:B------:R-:W-:Y:S05]  /*1ad80*/  BRA `(.L_x_12854) ;  /* 0xffffff98004c7947 */ /* 0x000fea000383ffff */
.L_x_12684:
[----:B-1----:R1:W2:Y:S02]  /*1ad90*/  SYNCS.PHASECHK.TRANS64.TRYWAIT P0, [R7+URZ+0x308a0], R6 ;  /* 0x0308a006070075a7 */ /* 0x0022a4000800017f */
[----:B--2---:R-:W-:Y:S05]  /*1ada0*/  @!P0 NANOSLEEP.SYNCS 0x989680 ;  /* 0x009896800000895d */ /* 0x004fea0003900000 */
[----:B------:R-:W2:Y:S02]  /*1adb0*/  @!P0 SYNCS.PHASECHK.TRANS64 P0, [R7+URZ+0x308a0], R6 ;  /* 0x0308a006070085a7 */ /* 0x000ea4000800007f */
[----:B--2---:R-:W-:Y:S05]  /*1adc0*/  @!P0 BRA `(.L_x_12684) ;  /* 0xfffffffc00f08947 */ /* 0x004fea000383ffff */
[----:B------:R-:W-:Y:S05]  /*1add0*/  BRA `(.L_x_12855) ;  /* 0xffffff9800687947 */ /* 0x000fea000383ffff */
.L_x_12689:
[----:B0-----:R0:W2:Y:S02]  /*1ade0*/  SYNCS.PHASECHK.TRANS64.TRYWAIT P0, [R7+URZ+0x308c0], R6 ;  /* 0x0308c006070075a7 */ /* 0x0010a4000800017f */
[----:B--2---:R-:W-:Y:S05]  /*1adf0*/  @!P0 NANOSLEEP.SYNCS 0x989680 ;  /* 0x009896800000895d */ /* 0x004fea0003900000 */
[----:B------:R-:W2:Y:S02]  /*1ae00*/  @!P0 SYNCS.PHASECHK.TRANS64 P0, [R7+URZ+0x308c0], R6 ;  /* 0x0308c006070085a7 */ /* 0x000ea4000800007f */
[----:B--2---:R-:W-:Y:S05]  /*1ae10*/  @!P0 BRA `(.L_x_12689) ;  /* 0xfffffffc00f08947 */ /* 0x004fea000383ffff */
[----:B------:R-:W-:Y:S05]  /*1ae20*/  BRA `(.L_x_12856) ;  /* 0xffffff9800e47947 */ /* 0x000fea000383ffff */
.L_x_12696:
[----:B--2---:R2:W3:Y:S02]  /*1ae30*/  SYNCS.PHASECHK.TRANS64.TRYWAIT P2, [R6+URZ+0x308a0], R7 ;  /* 0x0308a007060075a7 */ /* 0x0044e4000804017f */
[----:B---3--:R-:W-:Y:S05]  /*1ae40*/  @!P2 NANOSLEEP.SYNCS 0x989680 ;  /* 0x009896800000a95d */ /* 0x008fea0003900000 */
[----:B------:R-:W3:Y:S02]  /*1ae50*/  @!P2 SYNCS.PHASECHK.TRANS64 P2, [R6+URZ+0x308a0], R7 ;  /* 0x0308a0070600a5a7 */ /* 0x000ee4000804007f */
[----:B---3--:R-:W-:Y:S05]  /*1ae60*/  @!P2 BRA `(.L_x_12696) ;  /* 0xfffffffc00f0a947 */ /* 0x008fea000383ffff */
[----:B------:R-:W-:Y:S05]  /*1ae70*/  BRA `(.L_x_12857) ;  /* 0xffffff9c00ac7947 */ /* 0x000fea000383ffff */
.L_x_12701:
[----:B0-----:R0:W1:Y:S02]  /*1ae80*/  SYNCS.PHASECHK.TRANS64.TRYWAIT P2, [R6+URZ+0x308c0], R7 ;  /* 0x0308c007060075a7 */ /* 0x001064000804017f */
[----:B-1----:R-:W-:Y:S05]  /*1ae90*/  @!P2 NANOSLEEP.SYNCS 0x989680 ;  /* 0x009896800000a95d */ /* 0x002fea0003900000 */
[----:B------:R-:W1:Y:S02]  /*1aea0*/  @!P2 SYNCS.PHASECHK.TRANS64 P2, [R6+URZ+0x308c0], R7 ;  /* 0x0308c0070600a5a7 */ /* 0x000e64000804007f */
[----:B-1----:R-:W-:Y:S05]  /*1aeb0*/  @!P2 BRA `(.L_x_12701) ;  /* 0xfffffffc00f0a947 */ /* 0x002fea000383ffff */
[----:B------:R-:W-:Y:S05]  /*1aec0*/  BRA `(.L_x_12858) ;  /* 0xffffffa000247947 */ /* 0x000fea000383ffff */
.L_x_12716:
[----:B------:R-:W4:Y:S01]  /*1aed0*/  S2R R20, SR_TID.X ;  /* 0x0000000000147919 */ /* 0x000f220000002100 */
[----:B------:R-:W-:Y:S01]  /*1aee0*/  BSSY B0, `(.L_x_12859) ;  /* 0x000000a000007945 */ /* 0x000fe20003800000 */
[----:B0-----:R-:W-:Y:S02]  /*1aef0*/  IMAD.MOV.U32 R12, RZ, RZ, RZ ;  /* 0x000000ffff0c7224 */ /* 0x001fe400078e00ff */
[----:B------:R-:W-:Y:S02]  /*1af00*/  IMAD.MOV.U32 R11, RZ, RZ, 0x1f ;  /* 0x0000001fff0b7424 */ /* 0x000fe400078e00ff */
[----:B------:R-:W-:Y:S01]  /*1af10*/  IMAD.MOV.U32 R15, RZ, RZ, -0x1 ;  /* 0xffffffffff0f7424 */ /* 0x000fe200078e00ff */
[----:B----4-:R-:W-:-:S04]  /*1af20*/  SHF.R.U32.HI R20, RZ, 0x5, R20 ;  /* 0x00000005ff147819 */ /* 0x010fc80000011614 */
[----:B------:R-:W-:-:S05]  /*1af30*/  LOP3.LUT R20, R20, 0x3, RZ, 0xc0, !PT ;  /* 0x0000000314147812 */ /* 0x000fca00078ec0ff */
[----:B------:R-:W-:-:S07]  /*1af40*/  IMAD.MOV.U32 R13, RZ, RZ, R20 ;  /* 0x000000ffff0d7224 */ /* 0x000fce00078e0014 */
[----:B-123--:R-:W-:Y:S05]  /*1af50*/  WARPSYNC.COLLECTIVE R15, `(.L_x_12860) ;  /* 0x000000000f087348 */ /* 0x00efea0003c00000 */
[----:B------:R0:W4:Y:S02]  /*1af60*/  SHFL.IDX P6, R14, R13, R12, R11 ;  /* 0x0000000c0d0e7389 */ /* 0x00012400000c000b */
[----:B01234-:R-:W-:Y:S01]  /*1af70*/  ENDCOLLECTIVE ;  /* 0x000000000000791b */ /* 0x01ffe20003800000 */
.L_x_12860:
[----:B------:R-:W-:Y:S05]  /*1af80*/  BSYNC B0 ;  /* 0x0000000000007941 */ /* 0x000fea0003800000 */
.L_x_12859:
[----:B------:R-:W-:Y:S05]  /*1af90*/  BRA `(.L_x_12861) ;  /* 0xffffffa800cc7947 */ /* 0x000fea000383ffff */
.L_x_12718:
[----:B------:R-:W-:Y:S01]  /*1afa0*/  BSSY B0, `(.L_x_12862) ;  /* 0x0000006000007945 */ /* 0x000fe20003800000 */
[----:B------:R-:W-:-:S07]  /*1afb0*/  IMAD.MOV.U32 R15, RZ, RZ, -0x1 ;  /* 0xffffffffff0f7424 */ /* 0x000fce00078e00ff */
[----:B0123--:R-:W-:Y:S05]  /*1afc0*/  WARPSYNC.COLLECTIVE R15, `(.L_x_12863) ;  /* 0x000000000f0c7348 */ /* 0x00ffea0003c00000 */
[----:B------:R-:W-:Y:S02]  /*1afd0*/  ELECT P6, UR62, PT ;  /* 0x00000000003e782f */ /* 0x000fe400038c0000 */
[----:B------:R-:W-:Y:S01]  /*1afe0*/  MOV R14, UR62 ;  /* 0x0000003e000e7c02 */ /* 0x000fe20008000f00 */
[----:B0123--:R-:W-:Y:S10]  /*1aff0*/  ENDCOLLECTIVE ;  /* 0x000000000000791b */ /* 0x00fff40003800000 */
.L_x_12863:
[----:B------:R-:W-:Y:S05]  /*1b000*/  BSYNC B0 ;  /* 0x0000000000007941 */ /* 0x000fea0003800000 */
.L_x_12862:
[----:B------:R-:W-:Y:S05]  /*1b010*/  BRA `(.L_x_12864) ;  /* 0xffffffa800d47947 */ /* 0x000fea000383ffff */
.L_x_12720:
[----:B0-----:R0:W4:Y:S02]  /*1b020*/  SYNCS.PHASECHK.TRANS64.TRYWAIT P0, [R0+URZ+0x30840], R2 ;  /* 0x03084002000075a7 */ /* 0x001124000800017f */
[----:B----4-:R-:W-:Y:S05]  /*1b030*/  @!P0 NANOSLEEP.SYNCS 0x989680 ;  /* 0x009896800000895d */ /* 0x010fea0003900000 */
[----:B------:R-:W4:Y:S02]  /*1b040*/  @!P0 SYNCS.PHASECHK.TRANS64 P0, [R0+URZ+0x30840], R2 ;  /* 0x03084002000085a7 */ /* 0x000f24000800007f */
[----:B----4-:R-:W-:Y:S05]  /*1b050*/  @!P0 BRA `(.L_x_12720) ;  /* 0xfffffffc00f08947 */ /* 0x010fea000383ffff */
[----:B------:R-:W-:Y:S05]  /*1b060*/  BRA `(.L_x_12865) ;  /* 0xffffffac00287947 */ /* 0x000fea000383ffff */
.L_x_12724:
[----:B------:R-:W2:Y:S01]  /*1b070*/  LDL.LU R11, [R1+0x3c] ;  /* 0x00003c00010b7983 */ /* 0x000ea20000300800 */
[----:B------:R-:W-:Y:S01]  /*1b080*/  MOV R13, R4 ;  /* 0x00000004000d7202 */ /* 0x000fe20000000f00 */
[----:B------:R-:W-:Y:S02]  /*1b090*/  IMAD.MOV.U32 R12, RZ, RZ, RZ ;  /* 0x000000ffff0c7224 */ /* 0x000fe400078e00ff */
[----:B------:R-:W-:Y:S02]  /*1b0a0*/  IMAD.MOV.U32 R15, RZ, RZ, -0x1 ;  /* 0xffffffffff0f7424 */ /* 0x000fe400078e00ff */
[----:B------:R-:W-:-:S05]  /*1b0b0*/  IMAD R25, R25, 0xc0, R21 ;  /* 0x000000c019197824 */ /* 0x000fca00078e0215 */
[----:B------:R-:W-:Y:S01]  /*1b0c0*/  IADD3 R8, R25, 0x10, RZ ;  /* 0x0000001019087810 */ /* 0x000fe20007ffe0ff */
[----:B--2---:R-:W-:Y:S02]  /*1b0d0*/  IMAD R3, R11, R9, RZ ;  /* 0x000000090b037224 */ /* 0x004fe400078e02ff */
[----:B------:R-:W-:-:S03]  /*1b0e0*/  IMAD.MOV.U32 R11, RZ, RZ, 0x181f ;  /* 0x0000181fff0b7424 */ /* 0x000fc600078e00ff */
[----:B------:R-:W-:-:S13]  /*1b0f0*/  ISETP.GE.AND P1, PT, R25, R3, PT ;  /* 0x000000031900720c */ /* 0x000fda0003f26270 */
[----:B-----5:R-:W-:Y:S05]  /*1b100*/  WARPSYNC.COLLECTIVE R15, `(.L_x_12866) ;  /* 0x000000000f087348 */ /* 0x020fea0003c00000 */
[----:B------:R0:W1:Y:S02]  /*1b110*/  SHFL.IDX P6, R14, R13, R12, R11 ;  /* 0x0000000c0d0e7389 */ /* 0x00006400000c000b */
[----:B01---5:R-:W-:Y:S01]  /*1b120*/  ENDCOLLECTIVE ;  /* 0x000000000000791b */ /* 0x023fe20003800000 */
.L_x_12866:
[----:B------:R-:W-:Y:S02]  /*1b130*/  IMAD.MOV.U32 R13, RZ, RZ, R0 ;  /* 0x000000ffff0d7224 */ /* 0x000fe400078e0000 */
[----:B------:R-:W-:-:S07]  /*1b140*/  IMAD.MOV.U32 R7, RZ, RZ, R14 ;  /* 0x000000ffff077224 */ /* 0x000fce00078e000e */
[----:B------:R-:W-:Y:S05]  /*1b150*/  WARPSYNC.COLLECTIVE R15, `(.L_x_12867) ;  /* 0x000000000f087348 */ /* 0x000fea0003c00000 */
[----:B------:R0:W1:Y:S02]  /*1b160*/  SHFL.IDX P6, R14, R13, R12, R11 ;  /* 0x0000000c0d0e7389 */ /* 0x00006400000c000b */
[----:B01----:R-:W-:Y:S01]  /*1b170*/  ENDCOLLECTIVE ;  /* 0x000000000000791b */ /* 0x003fe20003800000 */
.L_x_12867:
[----:B------:R-:W-:Y:S02]  /*1b180*/  IMAD.MOV.U32 R13, RZ, RZ, R4 ;  /* 0x000000ffff0d7224 */ /* 0x000fe400078e0004 */
[----:B------:R-:W-:Y:S02]  /*1b190*/  IMAD.MOV.U32 R12, RZ, RZ, 0x1 ;  /* 0x00000001ff0c7424 */ /* 0x000fe400078e00ff */
[----:B------:R-:W-:-:S07]  /*1b1a0*/  IMAD.MOV.U32 R6, RZ, RZ, R14 ;  /* 0x000000ffff067224 */ /* 0x000fce00078e000e */
[----:B------:R-:W-:Y:S05]  /*1b1b0*/  WARPSYNC.COLLECTIVE R15, `(.L_x_12868) ;  /* 0x000000000f087348 */ /* 0x000fea0003c00000 */
[----:B------:R0:W1:Y:S02]  /*1b1c0*/  SHFL.IDX P6, R14, R13, R12, R11 ;  /* 0x0000000c0d0e7389 */ /* 0x00006400000c000b */
[----:B01----:R-:W-:Y:S01]  /*1b1d0*/  ENDCOLLECTIVE ;  /* 0x000000000000791b */ /* 0x003fe20003800000 */
.L_x_12868:
[----:B------:R-:W-:-:S05]  /*1b1e0*/  @!P1 LEA R6, P2, R20, R6, 0x1 ;  /* 0x0000000614069211 */ /* 0x000fca00078408ff */
[----:B------:R-:W-:-:S05]  /*1b1f0*/  @!P1 IMAD.X R7, RZ, RZ, R7, P2 ;  /* 0x000000ffff079224 */ /* 0x000fca00010e0607 */
[----:B------:R-:W-:Y:S01]  /*1b200*/  @!PT LDS RZ, [RZ] ;  /* 0x00000000fffff984 */ /* 0x000fe20000000800 */
[----:B------:R-:W-:Y:S01]  /*1b210*/  @!PT LDS RZ, [RZ] ;  /* 0x00000000fffff984 */ /* 0x000fe20000000800 */
[----:B------:R-:W-:Y:S01]  /*1b220*/  @!PT LDS RZ, [RZ] ;  /* 0x00000000fffff984 */ /* 0x000fe20000000800 */
[----:B------:R0:W-:Y:S01]  /*1b230*/  @!P1 LDGSTS.E.BYPASS.LTC128B.128 [R10+0xc400], desc[UR56][R6.64], !P0 ;  /* 0x0c400000060a9fae */ /* 0x0001e2000c101d78 */
[----:B------:R-:W-:Y:S01]  /*1b240*/  IMAD.MOV.U32 R13, RZ, RZ, R0 ;  /* 0x000000ffff0d7224 */ /* 0x000fe200078e0000 */
[----:B------:R-:W-:Y:S01]  /*1b250*/  ISETP.GE.AND P1, PT, R8, R3, PT ;  /* 0x000000030800720c */ /* 0x000fe20003f26270 */
[----:B0-----:R-:W-:-:S12]  /*1b260*/  IMAD.MOV.U32 R6, RZ, RZ, R14 ;  /* 0x000000ffff067224 */ /* 0x001fd800078e000e */
[----:B------:R-:W-:Y:S05]  /*1b270*/  WARPSYNC.COLLECTIVE R15, `(.L_x_12869) ;  /* 0x000000000f087348 */ /* 0x000fea0003c00000 */
[----:B------:R0:W1:Y:S02]  /*1b280*/  SHFL.IDX P6, R14, R13, R12, R11 ;  /* 0x0000000c0d0e7389 */ /* 0x00006400000c000b */
[----:B01----:R-:W-:Y:S01]  /*1b290*/  ENDCOLLECTIVE ;  /* 0x000000000000791b */ /* 0x003fe20003800000 */
.L_x_12869:
[----:B------:R-:W-:Y:S01]  /*1b2a0*/  MOV R13, R4 ;  /* 0x00000004000d7202 */ /* 0x000fe20000000f00 */
[----:B------:R-:W-:Y:S02]  /*1b2b0*/  IMAD.MOV.U32 R12, RZ, RZ, 0x2 ;  /* 0x00000002ff0c7424 */ /* 0x000fe400078e00ff */
[----:B------:R-:W-:-:S07]  /*1b2c0*/  IMAD.MOV.U32 R7, RZ, RZ, R14 ;  /* 0x000000ffff077224 */ /* 0x000fce00078e000e */
[----:B------:R-:W-:Y:S05]  /*1b2d0*/  WARPSYNC.COLLECTIVE R15, `(.L_x_12870) ;  /* 0x000000000f087348 */ /* 0x000fea0003c00000 */
[----:B------:R0:W1:Y:S02]  /*1b2e0*/  SHFL.IDX P6, R14, R13, R12, R11 ;  /* 0x0000000c0d0e7389 */ /* 0x00006400000c000b */
[----:B01----:R-:W-:Y:S01]  /*1b2f0*/  ENDCOLLECTIVE ;  /* 0x000000000000791b */ /* 0x003fe20003800000 */
.L_x_12870:
        /* <DEDUP_REMOVED lines=16> */
.L_x_12871:
[----:B------:R-:W-:Y:S01]  /*1b400*/  IMAD.MOV.U32 R13, RZ, RZ, R4 ;  /* 0x000000ffff0d7224 */ /* 0x000fe200078e0004 */
[----:B------:R-:W-:Y:S01]  /*1b410*/  MOV R12, 0x3 ;  /* 0x00000003000c7802 */ /* 0x000fe20000000f00 */
[----:B------:R-:W-:-:S07]  /*1b420*/  IMAD.MOV.U32 R7, RZ, RZ, R14 ;  /* 0x000000ffff077224 */ /* 0x000fce00078e000e */
[----:B------:R-:W-:Y:S05]  /*1b430*/  WARPSYNC.COLLECTIVE R15, `(.L_x_12872) ;  /* 0x000000000f087348 */ /* 0x000fea0003c00000 */
[----:B------:R0:W1:Y:S02]  /*1b440*/  SHFL.IDX P6, R14, R13, R12, R11 ;  /* 0x0000000c0d0e7389 */ /* 0x00006400000c000b */
[----:B01----:R-:W-:Y:S01]  /*1b450*/  ENDCOLLECTIVE ;  /* 0x000000000000791b */ /* 0x003fe20003800000 */
.L_x_12872:
        /* <DEDUP_REMOVED lines=16> */
.L_x_12873:
[----:B------:R-:W-:Y:S02]  /*1b560*/  IMAD.MOV.U32 R13, RZ, RZ, R4 ;  /* 0x000000ffff0d7224 */ /* 0x000fe400078e0004 */
[----:B------:R-:W-:Y:S02]  /*1b570*/  IMAD.MOV.U32 R12, RZ, RZ, 0x4 ;  /* 0x00000004ff0c7424 */ /* 0x000fe400078e00ff */
[----:B------:R-:W-:-:S07]  /*1b580*/  IMAD.MOV.U32 R7, RZ, RZ, R14 ;  /* 0x000000ffff077224 */ /* 0x000fce00078e000e */
[----:B------:R-:W-:Y:S05]  /*1b590*/  WARPSYNC.COLLECTIVE R15, `(.L_x_12874) ;  /* 0x000000000f087348 */ /* 0x000fea0003c00000 */
[----:B------:R0:W1:Y:S02]  /*1b5a0*/  SHFL.IDX P6, R14, R13, R12, R11 ;  /* 0x0000000c0d0e7389 */ /* 0x00006400000c000b */
[----:B01----:R-:W-:Y:S01]  /*1b5b0*/  ENDCOLLECTIVE ;  /* 0x000000000000791b */ /* 0x003fe20003800000 */
.L_x_12874:
        /* <DEDUP_REMOVED lines=16> */
.L_x_12875:
[----:B------:R-:W-:Y:S02]  /*1b6c0*/  IMAD.MOV.U32 R13, RZ, RZ, R4 ;  /* 0x000000ffff0d7224 */ /* 0x000fe400078e0004 */
[----:B------:R-:W-:Y:S02]  /*1b6d0*/  IMAD.MOV.U32 R12, RZ, RZ, 0x5 ;  /* 0x00000005ff0c7424 */ /* 0x000fe400078e00ff */
[----:B------:R-:W-:-:S07]  /*1b6e0*/  IMAD.MOV.U32 R7, RZ, RZ, R14 ;  /* 0x000000ffff077224 */ /* 0x000fce00078e000e */
[----:B------:R-:W-:Y:S05]  /*1b6f0*/  WARPSYNC.COLLECTIVE R15, `(.L_x_12876) ;  /* 0x000000000f087348 */ /* 0x000fea0003c00000 */
[----:B------:R0:W1:Y:S02]  /*1b700*/  SHFL.IDX P6, R14, R13, R12, R11 ;  /* 0x0000000c0d0e7389 */ /* 0x00006400000c000b */
[----:B01----:R-:W-:Y:S01]  /*1b710*/  ENDCOLLECTIVE ;  /* 0x000000000000791b */ /* 0x003fe20003800000 */
.L_x_12876:
        /* <DEDUP_REMOVED lines=16> */
.L_x_12877:
[----:B------:R-:W-:Y:S02]  /*1b820*/  IMAD.MOV.U32 R13, RZ, RZ, R4 ;  /* 0x000000ffff0d7224 */ /* 0x000fe400078e0004 */
[----:B------:R-:W-:Y:S02]  /*1b830*/  IMAD.MOV.U32 R12, RZ, RZ, 0x6 ;  /* 0x00000006ff0c7424 */ /* 0x000fe400078e00ff */
[----:B------:R-:W-:-:S07]  /*1b840*/  IMAD.MOV.U32 R7, RZ, RZ, R14 ;  /* 0x000000ffff077224 */ /* 0x000fce00078e000e */
[----:B------:R-:W-:Y:S05]  /*1b850*/  WARPSYNC.COLLECTIVE R15, `(.L_x_12878) ;  /* 0x000000000f087348 */ /* 0x000fea0003c00000 */
[----:B------:R0:W1:Y:S02]  /*1b860*/  SHFL.IDX P6, R14, R13, R12, R11 ;  /* 0x0000000c0d0e7389 */ /* 0x00006400000c000b */
[----:B01----:R-:W-:Y:S01]  /*1b870*/  ENDCOLLECTIVE ;  /* 0x000000000000791b */ /* 0x003fe20003800000 */
.L_x_12878:
        /* <DEDUP_REMOVED lines=16> */
.L_x_12879:
[----:B------:R-:W-:Y:S02]  /*1b980*/  IMAD.MOV.U32 R13, RZ, RZ, R4 ;  /* 0x000000ffff0d7224 */ /* 0x000fe400078e0004 */
[----:B------:R-:W-:Y:S01]  /*1b990*/  IMAD.MOV.U32 R12, RZ, RZ, 0x7 ;  /* 0x00000007ff0c7424 */ /* 0x000fe200078e00ff */
[----:B------:R-:W-:-:S07]  /*1b9a0*/  MOV R7, R14 ;  /* 0x0000000e00077202 */ /* 0x000fce0000000f00 */
[----:B------:R-:W-:Y:S05]  /*1b9b0*/  WARPSYNC.COLLECTIVE R15, `(.L_x_12880) ;  /* 0x000000000f087348 */ /* 0x000fea0003c00000 */
[----:B------:R0:W1:Y:S02]  /*1b9c0*/  SHFL.IDX P6, R14, R13, R12, R11 ;  /* 0x0000000c0d0e7389 */ /* 0x00006400000c000b */
[----:B01----:R-:W-:Y:S01]  /*1b9d0*/  ENDCOLLECTIVE ;  /* 0x000000000000791b */ /* 0x003fe20003800000 */
.L_x_12880:
[----:B------:R-:W-:-:S05]  /*1b9e0*/  @!P1 LEA R7, P2, R20, R7, 0x1 ;  /* 0x0000000714079211 */ /* 0x000fca00078408ff */
[----:B------:R-:W-:-:S05]  /*1b9f0*/  @!P1 IMAD.X R6, RZ, RZ, R6, P2 ;  /* 0x000000ffff069224 */ /* 0x000fca00010e0606 */
[----:B------:R-:W-:Y:S01]  /*1ba00*/  @!P1 LOP3.LUT R7, R7, R6, RZ, 0x3c, !PT ;  /* 0x0000000607079212 */ /* 0x000fe200078e3cff */
[----:B------:R-:W-:-:S03]  /*1ba10*/  IMAD.MOV.U32 R13, RZ, RZ, R0 ;  /* 0x000000ffff0d7224 */ /* 0x000fc600078e0000 */
[----:B------:R-:W-:Y:S01]  /*1ba20*/  @!P1 LOP3.LUT R6, R7, R6, RZ, 0x3c, !PT ;  /* 0x0000000607069212 */ /* 0x000fe200078e3cff */
[----:B------:R-:W-:-:S03]  /*1ba30*/  VIADD R0, R25, 0x70 ;  /* 0x0000007019007836 */ /* 0x000fc60000000000 */
[----:B------:R-:W-:Y:S01]  /*1ba40*/  @!P1 LOP3.LUT R7, R7, R6, RZ, 0x3c, !PT ;  /* 0x0000000607079212 */ /* 0x000fe200078e3cff */
[----:B------:R-:W-:-:S04]  /*1ba50*/  IMAD.MOV.U32 R4, RZ, RZ, R14 ;  /* 0x000000ffff047224 */ /* 0x000fc800078e000e */
[----:B------:R-:W-:Y:S01]  /*1ba60*/  @!PT LDS RZ, [RZ] ;  /* 0x00000000fffff984 */ /* 0x000fe20000000800 */
[----:B------:R-:W-:Y:S01]  /*1ba70*/  @!PT LDS RZ, [RZ] ;  /* 0x00000000fffff984 */ /* 0x000fe20000000800 */
[----:B------:R-:W-:Y:S01]  /*1ba80*/  @!PT LDS RZ, [RZ] ;  /* 0x00000000fffff984 */ /* 0x000fe20000000800 */
[----:B------:R0:W-:Y:S01]  /*1ba90*/  @!P1 LDGSTS.E.BYPASS.LTC128B.128 [R10+0xf400], desc[UR56][R6.64], !P0 ;  /* 0x0f400000060a9fae */ /* 0x0001e2000c101d78 */
[----:B------:R-:W-:Y:S01]  /*1baa0*/  ISETP.GE.AND P1, PT, R0, R3, PT ;  /* 0x000000030000720c */ /* 0x000fe20003f26270 */
[----:B------:R-:W-:-:S12]  /*1bab0*/  VIADD R0, R25, 0x80 ;  /* 0x0000008019007836 */ /* 0x000fd80000000000 */
[----:B0-----:R-:W-:Y:S05]  /*1bac0*/  WARPSYNC.COLLECTIVE R15, `(.L_x_12881) ;  /* 0x000000000f087348 */ /* 0x001fea0003c00000 */
[----:B------:R1:W2:Y:S02]  /*1bad0*/  SHFL.IDX P6, R14, R13, R12, R11 ;  /* 0x0000000c0d0e7389 */ /* 0x0002a400000c000b */
[----:B012---:R-:W-:Y:S01]  /*1bae0*/  ENDCOLLECTIVE ;  /* 0x000000000000791b */ /* 0x007fe20003800000 */
.L_x_12881:
[----:B------:R-:W-:Y:S01]  /*1baf0*/  ISETP.GE.AND P2, PT, R0, R3, PT ;  /* 0x000000030000720c */ /* 0x000fe20003f46270 */
[----:B------:R-:W-:Y:S02]  /*1bb00*/  IMAD.MOV.U32 R13, RZ, RZ, R2 ;  /* 0x000000ffff0d7224 */ /* 0x000fe400078e0002 */
[----:B------:R-:W-:Y:S02]  /*1bb10*/  IMAD.MOV.U32 R12, RZ, RZ, RZ ;  /* 0x000000ffff0c7224 */ /* 0x000fe400078e00ff */
[----:B------:R-:W-:-:S08]  /*1bb20*/  IMAD.MOV.U32 R6, RZ, RZ, R14 ;  /* 0x000000ffff067224 */ /* 0x000fd000078e000e */
[----:B------:R-:W-:Y:S05]  /*1bb30*/  WARPSYNC.COLLECTIVE R15, `(.L_x_12882) ;  /* 0x000000000f087348 */ /* 0x000fea0003c00000 */
[----:B------:R0:W1:Y:S02]  /*1bb40*/  SHFL.IDX P6, R14, R13, R12, R11 ;  /* 0x0000000c0d0e7389 */ /* 0x00006400000c000b */
[----:B01----:R-:W-:Y:S01]  /*1bb50*/  ENDCOLLECTIVE ;  /* 0x000000000000791b */ /* 0x003fe20003800000 */
.L_x_12882:
[----:B------:R-:W-:-:S04]  /*1bb60*/  @!P1 LEA R6, P3, R20, R6, 0x1 ;  /* 0x0000000614069211 */ /* 0x000fc800078608ff */
[----:B------:R-:W-:-:S05]  /*1bb70*/  @!P1 IADD3.X R4, RZ, R4, RZ, P3, !PT ;  /* 0x00000004ff049210 */ /* 0x000fca0001ffe4ff */
[----:B------:R-:W-:Y:S01]  /*1bb80*/  @!P1 IMAD.MOV.U32 R7, RZ, RZ, R4 ;  /* 0x000000ffff079224 */ /* 0x000fe200078e0004 */
[----:B------:R-:W-:Y:S01]  /*1bb90*/  IADD3 R4, R25, 0xa0, RZ ;  /* 0x000000a019047810 */ /* 0x000fe20007ffe0ff */
[----:B------:R-:W-:-:S03]  /*1bba0*/  IMAD.MOV.U32 R13, RZ, RZ, R5 ;  /* 0x000000ffff0d7224 */ /* 0x000fc600078e0005 */
        /* <DEDUP_REMOVED lines=8> */
.L_x_12883:
[----:B------:R-:W-:Y:S02]  /*1bc30*/  IMAD.MOV.U32 R13, RZ, RZ, R2 ;  /* 0x000000ffff0d7224 */ /* 0x000fe400078e0002 */
[----:B------:R-:W-:Y:S02]  /*1bc40*/  IMAD.MOV.U32 R12, RZ, RZ, 0x1 ;  /* 0x00000001ff0c7424 */ /* 0x000fe400078e00ff */
[----:B------:R-:W-:-:S07]  /*1bc50*/  IMAD.MOV.U32 R0, RZ, RZ, R14 ;  /* 0x000000ffff007224 */ /* 0x000fce00078e000e */
[----:B------:R-:W-:Y:S05]  /*1bc60*/  WARPSYNC.COLLECTIVE R15, `(.L_x_12884) ;  /* 0x000000000f087348 */ /* 0x000fea0003c00000 */
[----:B------:R0:W1:Y:S02]  /*1bc70*/  SHFL.IDX P6, R14, R13, R12, R11 ;  /* 0x0000000c0d0e7389 */ /* 0x00006400000c000b */
[----:B01----:R-:W-:Y:S01]  /*1bc80*/  ENDCOLLECTIVE ;  /* 0x000000000000791b */ /* 0x003fe20003800000 */
.L_x_12884:
[----:B------:R-:W-:-:S04]  /*1bc90*/  @!P2 LEA R0, P1, R20, R0, 0x1 ;  /* 0x000000001400a211 */ /* 0x000fc800078208ff */
[----:B------:R-:W-:-:S05]  /*1bca0*/  @!P2 IADD3.X R6, RZ, R8, RZ, P1, !PT ;  /* 0x00000008ff06a210 */ /* 0x000fca0000ffe4ff */
[----:B------:R-:W-:Y:S02]  /*1bcb0*/  @!P2 IMAD.MOV.U32 R7, RZ, RZ, R6 ;  /* 0x000000ffff07a224 */ /* 0x000fe400078e0006 */
[----:B------:R-:W-:Y:S02]  /*1bcc0*/  @!P2 IMAD.MOV.U32 R6, RZ, RZ, R0 ;  /* 0x000000ffff06a224 */ /* 0x000fe400078e0000 */
[----:B------:R-:W-:Y:S02]  /*1bcd0*/  VIADD R0, R25, 0x90 ;  /* 0x0000009019007836 */ /* 0x000fe40000000000 */
[----:B------:R-:W-:Y:S01]  /*1bce0*/  IMAD.MOV.U32 R13, RZ, RZ, R5 ;  /* 0x000000ffff0d7224 */ /* 0x000fe200078e0005 */
[----:B------:R-:W-:Y:S01]  /*1bcf0*/  @!PT LDS RZ, [RZ] ;  /* 0x00000000fffff984 */ /* 0x000fe20000000800 */
[----:B------:R-:W-:Y:S01]  /*1bd00*/  @!PT LDS RZ, [RZ] ;  /* 0x00000000fffff984 */ /* 0x000fe20000000800 */
[----:B------:R-:W-:Y:S01]  /*1bd10*/  @!PT LDS RZ, [RZ] ;  /* 0x00000000fffff984 */ /* 0x000fe20000000800 */
[----:B------:R0:W-:Y:S02]  /*1bd20*/  @!P2 LDGSTS.E.BYPASS.LTC128B.128 [R10+0x10400], desc[UR56][R6.64], !P0 ;  /* 0x10400000060aafae */ /* 0x0001e4000c101d78 */
[----:B------:R-:W-:Y:S01]  /*1bd30*/  ISETP.GE.AND P1, PT, R0, R3, PT ;  /* 0x000000030000720c */ /* 0x000fe20003f26270 */
[----:B------:R-:W-:-:S12]  /*1bd40*/  IMAD.MOV.U32 R0, RZ, RZ, R14 ;  /* 0x000000ffff007224 */ /* 0x000fd800078e000e */
[----:B0-----:R-:W-:Y:S05]  /*1bd50*/  WARPSYNC.COLLECTIVE R15, `(.L_x_12885) ;  /* 0x000000000f087348 */ /* 0x001fea0003c00000 */
[----:B------:R1:W2:Y:S02]  /*1bd60*/  SHFL.IDX P6, R14, R13, R12, R11 ;  /* 0x0000000c0d0e7389 */ /* 0x0002a400000c000b */
[----:B012---:R-:W-:Y:S01]  /*1bd70*/  ENDCOLLECTIVE ;  /* 0x000000000000791b */ /* 0x007fe20003800000 */
.L_x_12885:
[----:B------:R-:W-:Y:S02]  /*1bd80*/  IMAD.MOV.U32 R13, RZ, RZ, R2 ;  /* 0x000000ffff0d7224 */ /* 0x000fe400078e0002 */
[----:B------:R-:W-:Y:S01]  /*1bd90*/  IMAD.MOV.U32 R12, RZ, RZ, 0x2 ;  /* 0x00000002ff0c7424 */ /* 0x000fe200078e00ff */
[----:B------:R-:W-:-:S07]  /*1bda0*/  MOV R6, R14 ;  /* 0x0000000e00067202 */ /* 0x000fce0000000f00 */
[----:B------:R-:W-:Y:S05]  /*1bdb0*/  WARPSYNC.COLLECTIVE R15, `(.L_x_12886) ;  /* 0x000000000f087348 */ /* 0x000fea0003c00000 */
[----:B------:R0:W1:Y:S02]  /*1bdc0*/  SHFL.IDX P6, R14, R13, R12, R11 ;  /* 0x0000000c0d0e7389 */ /* 0x00006400000c000b */
[----:B01----:R-:W-:Y:S01]  /*1bdd0*/  ENDCOLLECTIVE ;  /* 0x000000000000791b */ /* 0x003fe20003800000 */
.L_x_12886:
        /* <DEDUP_REMOVED lines=13> */
.L_x_12887:
[----:B------:R-:W-:Y:S02]  /*1beb0*/  IMAD.MOV.U32 R13, RZ, RZ, R2 ;  /* 0x000000ffff0d7224 */ /* 0x000fe400078e0002 */
[----:B------:R-:W-:Y:S02]  /*1bec0*/  IMAD.MOV.U32 R12, RZ, RZ, 0x3 ;  /* 0x00000003ff0c7424 */ /* 0x000fe400078e00ff */
[----:B------:R-:W-:-:S07]  /*1bed0*/  IMAD.MOV.U32 R6, RZ, RZ, R14 ;  /* 0x000000ffff067224 */ /* 0x000fce00078e000e */
[----:B------:R-:W-:Y:S05]  /*1bee0*/  WARPSYNC.COLLECTIVE R15, `(.L_x_12888) ;  /* 0x000000000f087348 */ /* 0x000fea0003c00000 */
[----:B------:R0:W1:Y:S02]  /*1bef0*/  SHFL.IDX P6, R14, R13, R12, R11 ;  /* 0x0000000c0d0e7389 */ /* 0x00006400000c000b */
[----:B01----:R-:W-:Y:S01]  /*1bf00*/  ENDCOLLECTIVE ;  /* 0x000000000000791b */ /* 0x003fe20003800000 */
.L_x_12888:
        /* <DEDUP_REMOVED lines=12> */
.L_x_12889:
[----:B------:R-:W-:Y:S01]  /*1bfd0*/  IMAD.MOV.U32 R2, RZ, RZ, R14 ;  /* 0x000000ffff027224 */ /* 0x000fe200078e000e */
[----:B------:R-:W-:Y:S06]  /*1bfe0*/  BRA `(.L_x_12890) ;  /* 0xffffffac00347947 */ /* 0x000fec000383ffff */
.L_x_12727:
[----:B0-----:R0:W1:Y:S02]  /*1bff0*/  SYNCS.PHASECHK.TRANS64.TRYWAIT P0, [R16+URZ+0x30820], R0 ;  /* 0x03082000100075a7 */ /* 0x001064000800017f */
[----:B-1----:R-:W-:Y:S05]  /*1c000*/  @!P0 NANOSLEEP.SYNCS 0x989680 ;  /* 0x009896800000895d */ /* 0x002fea0003900000 */
[----:B------:R-:W1:Y:S02]  /*1c010*/  @!P0 SYNCS.PHASECHK.TRANS64 P0, [R16+URZ+0x30820], R0 ;  /* 0x03082000100085a7 */ /* 0x000e64000800007f */
[----:B-1----:R-:W-:Y:S05]  /*1c020*/  @!P0 BRA `(.L_x_12727) ;  /* 0xfffffffc00f08947 */ /* 0x002fea000383ffff */
[----:B------:R-:W-:Y:S05]  /*1c030*/  BRA `(.L_x_12891) ;  /* 0xffffffac00947947 */ /* 0x000fea000383ffff */
.L_x_12736:
[----:B-1----:R1:W2:Y:S02]  /*1c040*/  SYNCS.PHASECHK.TRANS64.TRYWAIT P0, [R2+URZ+0x30840], R3 ;  /* 0x03084003020075a7 */ /* 0x0022a4000800017f */
[----:B--2---:R-:W-:Y:S05]  /*1c050*/  @!P0 NANOSLEEP.SYNCS 0x989680 ;  /* 0x009896800000895d */ /* 0x004fea0003900000 */
[----:B------:R-:W2:Y:S02]  /*1c060*/  @!P0 SYNCS.PHASECHK.TRANS64 P0, [R2+URZ+0x30840], R3 ;  /* 0x03084003020085a7 */ /* 0x000ea4000800007f */
[----:B--2---:R-:W-:Y:S05]  /*1c070*/  @!P0 BRA `(.L_x_12736) ;  /* 0xfffffffc00f08947 */ /* 0x004fea000383ffff */
[----:B------:R-:W-:Y:S05]  /*1c080*/  BRA `(.L_x_12892) ;  /* 0xffffffb000687947 */ /* 0x000fea000383ffff */
.L_x_12741:
[----:B0-----:R0:W1:Y:S02]  /*1c090*/  SYNCS.PHASECHK.TRANS64.TRYWAIT P0, [R3+URZ+0x60], R2 ;  /* 0x00006002030075a7 */ /* 0x001064000800017f */
[----:B-1----:R-:W-:Y:S05]  /*1c0a0*/  @!P0 NANOSLEEP.SYNCS 0x989680 ;  /* 0x009896800000895d */ /* 0x002fea0003900000 */
[----:B------:R-:W1:Y:S02]  /*1c0b0*/  @!P0 SYNCS.PHASECHK.TRANS64 P0, [R3+URZ+0x60], R2 ;  /* 0x00006002030085a7 */ /* 0x000e64000800007f */
[----:B-1----:R-:W-:Y:S05]  /*1c0c0*/  @!P0 BRA `(.L_x_12741) ;  /* 0xfffffffc00f08947 */ /* 0x002fea000383ffff */
[----:B------:R-:W-:Y:S05]  /*1c0d0*/  BRA `(.L_x_12893) ;  /* 0xffffffb000f47947 */ /* 0x000fea000383ffff */
.L_x_12749:
[----:B-1----:R1:W2:Y:S02]  /*1c0e0*/  SYNCS.PHASECHK.TRANS64.TRYWAIT P0, [R2+URZ+0x30840], R3 ;  /* 0x03084003020075a7 */ /* 0x0022a4000800017f */
[----:B--2---:R-:W-:Y:S05]  /*1c0f0*/  @!P0 NANOSLEEP.SYNCS 0x989680 ;  /* 0x009896800000895d */ /* 0x004fea0003900000 */
[----:B------:R-:W2:Y:S02]  /*1c100*/  @!P0 SYNCS.PHASECHK.TRANS64 P0, [R2+URZ+0x30840], R3 ;  /* 0x03084003020085a7 */ /* 0x000ea4000800007f */
[----:B--2---:R-:W-:Y:S05]  /*1c110*/  @!P0 BRA `(.L_x_12749) ;  /* 0xfffffffc00f08947 */ /* 0x004fea000383ffff */
[----:B------:R-:W-:Y:S05]  /*1c120*/  BRA `(.L_x_12894) ;  /* 0xffffffb800387947 */ /* 0x000fea000383ffff */
.L_x_12754:
[----:B0-----:R0:W1:Y:S02]  /*1c130*/  SYNCS.PHASECHK.TRANS64.TRYWAIT P0, [R10+URZ+0x60], R28 ;  /* 0x0000601c0a0075a7 */ /* 0x001064000800017f */
[----:B-1----:R-:W-:Y:S05]  /*1c140*/  @!P0 NANOSLEEP.SYNCS 0x989680 ;  /* 0x009896800000895d */ /* 0x002fea0003900000 */
[----:B------:R-:W1:Y:S02]  /*1c150*/  @!P0 SYNCS.PHASECHK.TRANS64 P0, [R10+URZ+0x60], R28 ;  /* 0x0000601c0a0085a7 */ /* 0x000e64000800007f */
[----:B-1----:R-:W-:Y:S05]  /*1c160*/  @!P0 BRA `(.L_x_12754) ;  /* 0xfffffffc00f08947 */ /* 0x002fea000383ffff */
[----:B------:R-:W-:Y:S05]  /*1c170*/  BRA `(.L_x_12895) ;  /* 0xffffffb800c47947 */ /* 0x000fea000383ffff */
.L_x_12762:
[----:B-1----:R1:W2:Y:S02]  /*1c180*/  SYNCS.PHASECHK.TRANS64.TRYWAIT P0, [R2+URZ+0x30840], R3 ;  /* 0x03084003020075a7 */ /* 0x0022a4000800017f */
[----:B--2---:R-:W-:Y:S05]  /*1c190*/  @!P0 NANOSLEEP.SYNCS 0x989680 ;  /* 0x009896800000895d */ /* 0x004fea0003900000 */
[----:B------:R-:W2:Y:S02]  /*1c1a0*/  @!P0 SYNCS.PHASECHK.TRANS64 P0, [R2+URZ+0x30840], R3 ;  /* 0x03084003020085a7 */ /* 0x000ea4000800007f */
[----:B--2---:R-:W-:Y:S05]  /*1c1b0*/  @!P0 BRA `(.L_x_12762) ;  /* 0xfffffffc00f08947 */ /* 0x004fea000383ffff */
[----:B------:R-:W-:Y:S05]  /*1c1c0*/  BRA `(.L_x_12896) ;  /* 0xffffffbc00d87947 */ /* 0x000fea000383ffff */
.L_x_12767:
[----:B0-----:R0:W1:Y:S02]  /*1c1d0*/  SYNCS.PHASECHK.TRANS64.TRYWAIT P0, [R3+URZ+0x60], R7 ;  /* 0x00006007030075a7 */ /* 0x001064000800017f */
[----:B-1----:R-:W-:Y:S05]  /*1c1e0*/  @!P0 NANOSLEEP.SYNCS 0x989680 ;  /* 0x009896800000895d */ /* 0x002fea0003900000 */
[----:B------:R-:W1:Y:S02]  /*1c1f0*/  @!P0 SYNCS.PHASECHK.TRANS64 P0, [R3+URZ+0x60], R7 ;  /* 0x00006007030085a7 */ /* 0x000e64000800007f */
[----:B-1----:R-:W-:Y:S05]  /*1c200*/  @!P0 BRA `(.L_x_12767) ;  /* 0xfffffffc00f08947 */ /* 0x002fea000383ffff */
[----:B------:R-:W-:Y:S05]  /*1c210*/  BRA `(.L_x_12897) ;  /* 0xffffffc000687947 */ /* 0x000fea000383ffff */
.L_x_12777:
[----:B0-----:R0:W1:Y:S02]  /*1c220*/  SYNCS.PHASECHK.TRANS64.TRYWAIT P0, [R3+URZ+0x30860], R0 ;  /* 0x03086000030075a7 */ /* 0x001064000800017f */
[----:B-1----:R-:W-:Y:S05]  /*1c230*/  @!P0 NANOSLEEP.SYNCS 0x989680 ;  /* 0x009896800000895d */ /* 0x002fea0003900000 */
[----:B------:R-:W1:Y:S02]  /*1c240*/  @!P0 SYNCS.PHASECHK.TRANS64 P0, [R3+URZ+0x30860], R0 ;  /* 0x03086000030085a7 */ /* 0x000e64000800007f */
[----:B-1----:R-:W-:Y:S05]  /*1c250*/  @!P0 BRA `(.L_x_12777) ;  /* 0xfffffffc00f08947 */ /* 0x002fea000383ffff */
[----:B------:R-:W-:Y:S05]  /*1c260*/  BRA `(.L_x_12898) ;  /* 0xffffffc400687947 */ /* 0x000fea000383ffff */
.L_x_12783:
[----:B------:R-:W-:Y:S01]  /*1c270*/  BSSY B0, `(.L_x_12899) ;  /* 0x0000008000007945 */ /* 0x000fe20003800000 */
[----:B0-----:R-:W-:Y:S01]  /*1c280*/  MOV R13, R24 ;  /* 0x00000018000d7202 */ /* 0x001fe20000000f00 */
[----:B------:R-:W-:Y:S02]  /*1c290*/  IMAD.MOV.U32 R12, RZ, RZ, RZ ;  /* 0x000000ffff0c7224 */ /* 0x000fe400078e00ff */
[----:B------:R-:W-:Y:S02]  /*1c2a0*/  IMAD.MOV.U32 R11, RZ, RZ, 0x1f ;  /* 0x0000001fff0b7424 */ /* 0x000fe400078e00ff */
[----:B------:R-:W-:-:S07]  /*1c2b0*/  IMAD.MOV.U32 R15, RZ, RZ, -0x1 ;  /* 0xffffffffff0f7424 */ /* 0x000fce00078e00ff */
[----:B--2---:R-:W-:Y:S05]  /*1c2c0*/  WARPSYNC.COLLECTIVE R15, `(.L_x_12900) ;  /* 0x000000000f087348 */ /* 0x004fea0003c00000 */
[----:B------:R0:W1:Y:S02]  /*1c2d0*/  SHFL.IDX P6, R14, R13, R12, R11 ;  /* 0x0000000c0d0e7389 */ /* 0x00006400000c000b */
[----:B012---:R-:W-:Y:S01]  /*1c2e0*/  ENDCOLLECTIVE ;  /* 0x000000000000791b */ /* 0x007fe20003800000 */
.L_x_12900:
[----:B------:R-:W-:Y:S05]  /*1c2f0*/  BSYNC B0 ;  /* 0x0000000000007941 */ /* 0x000fea0003800000 */
.L_x_12899:
[----:B------:R-:W-:Y:S01]  /*1c300*/  IMAD.MOV.U32 R13, RZ, RZ, R24 ;  /* 0x000000ffff0d7224 */ /* 0x000fe200078e0018 */
[----:B------:R-:W-:Y:S01]  /*1c310*/  MOV R15, 0xffffffff ;  /* 0xffffffff000f7802 */ /* 0x000fe20000000f00 */
[----:B------:R-:W-:Y:S02]  /*1c320*/  IMAD.MOV.U32 R12, RZ, RZ, 0x1 ;  /* 0x00000001ff0c7424 */ /* 0x000fe400078e00ff */
[----:B------:R-:W-:Y:S02]  /*1c330*/  IMAD.MOV.U32 R11, RZ, RZ, 0x1f ;  /* 0x0000001fff0b7424 */ /* 0x000fe400078e00ff */
[----:B------:R-:W-:Y:S02]  /*1c340*/  IMAD.IADD R7, R27, 0x1, R9 ;  /* 0x000000011b077824 */ /* 0x000fe400078e0209 */
[----:B------:R-:W-:-:S07]  /*1c350*/  IMAD.MOV.U32 R0, RZ, RZ, R14 ;  /* 0x000000ffff007224 */ /* 0x000fce00078e000e */
[----:B------:R-:W-:Y:S05]  /*1c360*/  WARPSYNC.COLLECTIVE R15, `(.L_x_12901) ;  /* 0x000000000f087348 */ /* 0x000fea0003c00000 */
[----:B------:R0:W1:Y:S02]  /*1c370*/  SHFL.IDX P6, R14, R13, R12, R11 ;  /* 0x0000000c0d0e7389 */ /* 0x00006400000c000b */
[----:B01----:R-:W-:Y:S01]  /*1c380*/  ENDCOLLECTIVE ;  /* 0x000000000000791b */ /* 0x003fe20003800000 */
.L_x_12901:
        /* <DEDUP_REMOVED lines=13> */
[C---:B------:R-:W-:Y:S02]  /*1c460*/  ISETP.GE.U32.AND P3, PT, R9.reuse, 0x4, PT ;  /* 0x000000040900780c */ /* 0x040fe40003f66070 */
[C---:B------:R-:W-:Y:S02]  /*1c470*/  ISETP.GE.U32.AND P4, PT, R9.reuse, 0x8, PT ;  /* 0x000000080900780c */ /* 0x040fe40003f86070 */
[----:B------:R-:W-:Y:S02]  /*1c480*/  ISETP.GE.U32.AND P5, PT, R9, 0x10, PT ;  /* 0x000000100900780c */ /* 0x000fe40003fa6070 */
[----:B------:R-:W-:Y:S01]  /*1c490*/  MOV R24, RZ ;  /* 0x000000ff00187202 */ /* 0x000fe20000000f00 */
[----:B--2---:R-:W-:-:S02]  /*1c4a0*/  @!P1 IMAD.MOV.U32 R7, RZ, RZ, R8 ;  /* 0x000000ffff079224 */ /* 0x004fc400078e0008 */
[----:B---3--:R-:W-:Y:S01]  /*1c4b0*/  @!P1 IMAD.MOV.U32 R4, RZ, RZ, R5 ;  /* 0x000000ffff049224 */ /* 0x008fe200078e0005 */
[----:B------:R-:W-:-:S03]  /*1c4c0*/  ISETP.NE.AND P1, PT, R9, RZ, PT ;  /* 0x000000ff0900720c */ /* 0x000fc60003f25270 */
[----:B------:R-:W-:-:S10]  /*1c4d0*/  IMAD R13, R4, R7, RZ ;  /* 0x00000007040d7224 */ /* 0x000fd400078e02ff */
[----:B------:R-:W-:Y:S05]  /*1c4e0*/  WARPSYNC.COLLECTIVE R15, `(.L_x_12902) ;  /* 0x000000000f087348 */ /* 0x000fea0003c00000 */
[----:B------:R0:W1:Y:S02]  /*1c4f0*/  SHFL.UP P6, R14, R13, R12, R11 ;  /* 0x0400000c0d0e7389 */ /* 0x00006400000c000b */
[----:B01----:R-:W-:Y:S01]  /*1c500*/  ENDCOLLECTIVE ;  /* 0x000000000000791b */ /* 0x003fe20003800000 */
.L_x_12902:
[----:B------:R-:W-:Y:S01]  /*1c510*/  IMAD.MOV.U32 R12, RZ, RZ, 0x2 ;  /* 0x00000002ff0c7424 */ /* 0x000fe200078e00ff */
[----:B------:R-:W-:-:S04]  /*1c520*/  SEL R14, R14, RZ, P1 ;  /* 0x000000ff0e0e7207 */ /* 0x000fc80000800000 */
[----:B------:R-:W-:-:S05]  /*1c530*/  IADD3 R5, R13, R14, RZ ;  /* 0x0000000e0d057210 */ /* 0x000fca0007ffe0ff */
[----:B------:R-:W-:-:S07]  /*1c540*/  IMAD.MOV.U32 R13, RZ, RZ, R5 ;  /* 0x000000ffff0d7224 */ /* 0x000fce00078e0005 */
[----:B------:R-:W-:Y:S05]  /*1c550*/  WARPSYNC.COLLECTIVE R15, `(.L_x_12903) ;  /* 0x000000000f087348 */ /* 0x000fea0003c00000 */
[----:B------:R0:W1:Y:S02]  /*1c560*/  SHFL.UP P6, R14, R13, R12, R11 ;  /* 0x0400000c0d0e7389 */ /* 0x00006400000c000b */
[----:B01----:R-:W-:Y:S01]  /*1c570*/  ENDCOLLECTIVE ;  /* 0x000000000000791b */ /* 0x003fe20003800000 */
.L_x_12903:
[----:B------:R-:W-:Y:S01]  /*1c580*/  IMAD.MOV.U32 R12, RZ, RZ, 0x4 ;  /* 0x00000004ff0c7424 */ /* 0x000fe200078e00ff */
[----:B------:R-:W-:-:S05]  /*1c590*/  SEL R2, R14, RZ, P2 ;  /* 0x000000ff0e027207 */ /* 0x000fca0001000000 */
[----:B------:R-:W-:-:S04]  /*1c5a0*/  IMAD.IADD R2, R5, 0x1, R2 ;  /* 0x0000000105027824 */ /* 0x000fc800078e0202 */
[----:B------:R-:W-:-:S07]  /*1c5b0*/  IMAD.MOV.U32 R13, RZ, RZ, R2 ;  /* 0x000000ffff0d7224 */ /* 0x000fce00078e0002 */
[----:B------:R-:W-:Y:S05]  /*1c5c0*/  WARPSYNC.COLLECTIVE R15, `(.L_x_12904) ;  /* 0x000000000f087348 */ /* 0x000fea0003c00000 */
[----:B------:R0:W1:Y:S02]  /*1c5d0*/  SHFL.UP P6, R14, R13, R12, R11 ;  /* 0x0400000c0d0e7389 */ /* 0x00006400000c000b */
[----:B01----:R-:W-:Y:S01]  /*1c5e0*/  ENDCOLLECTIVE ;  /* 0x000000000000791b */ /* 0x003fe20003800000 */
.L_x_12904:
[----:B------:R-:W-:Y:S02]  /*1c5f0*/  MOV R12, 0x8 ;  /* 0x00000008000c7802 */ /* 0x000fe40000000f00 */
[----:B------:R-:W-:-:S05]  /*1c600*/  SEL R3, R14, RZ, P3 ;  /* 0x000000ff0e037207 */ /* 0x000fca0001800000 */
[----:B------:R-:W-:-:S04]  /*1c610*/  IMAD.IADD R8, R2, 0x1, R3 ;  /* 0x0000000102087824 */ /* 0x000fc800078e0203 */
[----:B------:R-:W-:-:S07]  /*1c620*/  IMAD.MOV.U32 R13, RZ, RZ, R8 ;  /* 0x000000ffff0d7224 */ /* 0x000fce00078e0008 */
[----:B------:R-:W-:Y:S05]  /*1c630*/  WARPSYNC.COLLECTIVE R15, `(.L_x_12905) ;  /* 0x000000000f087348 */ /* 0x000fea0003c00000 */
[----:B------:R0:W1:Y:S02]  /*1c640*/  SHFL.UP P6, R14, R13, R12, R11 ;  /* 0x0400000c0d0e7389 */ /* 0x00006400000c000b */
[----:B01----:R-:W-:Y:S01]  /*1c650*/  ENDCOLLECTIVE ;  /* 0x000000000000791b */ /* 0x003fe20003800000 */
.L_x_12905:
[----:B------:R-:W-:Y:S01]  /*1c660*/  IMAD.MOV.U32 R12, RZ, RZ, 0x10 ;  /* 0x00000010ff0c7424 */ /* 0x000fe200078e00ff */
[----:B------:R-:W-:-:S05]  /*1c670*/  SEL R5, R14, RZ, P4 ;  /* 0x000000ff0e057207 */ /* 0x000fca0002000000 */
[----:B------:R-:W-:-:S04]  /*1c680*/  IMAD.IADD R5, R8, 0x1, R5 ;  /* 0x0000000108057824 */ /* 0x000fc800078e0205 */
[----:B------:R-:W-:-:S07]  /*1c690*/  IMAD.MOV.U32 R13, RZ, RZ, R5 ;  /* 0x000000ffff0d7224 */ /* 0x000fce00078e0005 */
[----:B------:R-:W-:Y:S05]  /*1c6a0*/  WARPSYNC.COLLECTIVE R15, `(.L_x_12906) ;  /* 0x000000000f087348 */ /* 0x000fea0003c00000 */
[----:B------:R0:W1:Y:S02]  /*1c6b0*/  SHFL.UP P6, R14, R13, R12, R11 ;  /* 0x0400000c0d0e7389 */ /* 0x00006400000c000b */
[----:B01----:R-:W-:Y:S01]  /*1c6c0*/  ENDCOLLECTIVE ;  /* 0x000000000000791b */ /* 0x003fe20003800000 */
.L_x_12906:
        /* <DEDUP_REMOVED lines=8> */
.L_x_12907:
[----:B------:R-:W-:Y:S05]  /*1c750*/  BRA `(.L_x_12908) ;  /* 0xffffffc400a07947 */ /* 0x000fea000383ffff */
.L_x_12786:
[----:B------:R-:W-:Y:S01]  /*1c760*/  BSSY B0, `(.L_x_12909) ;  /* 0x0000007000007945 */ /* 0x000fe20003800000 */
[----:B------:R-:W-:Y:S02]  /*1c770*/  IMAD.MOV.U32 R12, RZ, RZ, 0x1 ;  /* 0x00000001ff0c7424 */ /* 0x000fe400078e00ff */
[----:B------:R-:W-:Y:S02]  /*1c780*/  IMAD.MOV.U32 R11, RZ, RZ, RZ ;  /* 0x000000ffff0b7224 */ /* 0x000fe400078e00ff */
[----:B------:R-:W-:-:S07]  /*1c790*/  IMAD.MOV.U32 R15, RZ, RZ, -0x1 ;  /* 0xffffffffff0f7424 */ /* 0x000fce00078e00ff */
[----:B------:R-:W-:Y:S05]  /*1c7a0*/  WARPSYNC.COLLECTIVE R15, `(.L_x_12910) ;  /* 0x000000000f087348 */ /* 0x000fea0003c00000 */
[----:B------:R0:W1:Y:S02]  /*1c7b0*/  SHFL.UP P6, R14, R13, R12, R11 ;  /* 0x0400000c0d0e7389 */ /* 0x00006400000c000b */
[----:B01----:R-:W-:Y:S01]  /*1c7c0*/  ENDCOLLECTIVE ;  /* 0x000000000000791b */ /* 0x003fe20003800000 */
.L_x_12910:
[----:B------:R-:W-:Y:S05]  /*1c7d0*/  BSYNC B0 ;  /* 0x0000000000007941 */ /* 0x000fea0003800000 */
.L_x_12909:
        /* <DEDUP_REMOVED lines=8> */
.L_x_12911:
[----:B------:R-:W-:Y:S01]  /*1c860*/  IMAD.MOV.U32 R12, RZ, RZ, 0x4 ;  /* 0x00000004ff0c7424 */ /* 0x000fe200078e00ff */
[----:B------:R-:W-:-:S04]  /*1c870*/  SEL R2, R14, RZ, P2 ;  /* 0x000000ff0e027207 */ /* 0x000fc80001000000 */
[----:B------:R-:W-:-:S05]  /*1c880*/  IADD3 R2, R13, R2, RZ ;  /* 0x000000020d027210 */ /* 0x000fca0007ffe0ff */
[----:B------:R-:W-:-:S07]  /*1c890*/  IMAD.MOV.U32 R13, RZ, RZ, R2 ;  /* 0x000000ffff0d7224 */ /* 0x000fce00078e0002 */
[----:B------:R-:W-:Y:S05]  /*1c8a0*/  WARPSYNC.COLLECTIVE R15, `(.L_x_12912) ;  /* 0x000000000f087348 */ /* 0x000fea0003c00000 */
[----:B------:R0:W1:Y:S02]  /*1c8b0*/  SHFL.UP P6, R14, R13, R12, R11 ;  /* 0x0400000c0d0e7389 */ /* 0x00006400000c000b */
[----:B01----:R-:W-:Y:S01]  /*1c8c0*/  ENDCOLLECTIVE ;  /* 0x000000000000791b */ /* 0x003fe20003800000 */
.L_x_12912:
[----:B------:R-:W-:Y:S01]  /*1c8d0*/  IMAD.MOV.U32 R12, RZ, RZ, 0x8 ;  /* 0x00000008ff0c7424 */ /* 0x000fe200078e00ff */
[----:B------:R-:W-:-:S05]  /*1c8e0*/  SEL R3, R14, RZ, P3 ;  /* 0x000000ff0e037207 */ /* 0x000fca0001800000 */
[----:B------:R-:W-:-:S04]  /*1c8f0*/  IMAD.IADD R3, R2, 0x1, R3 ;  /* 0x0000000102037824 */ /* 0x000fc800078e0203 */
[----:B------:R-:W-:-:S07]  /*1c900*/  IMAD.MOV.U32 R13, RZ, RZ, R3 ;  /* 0x000000ffff0d7224 */ /* 0x000fce00078e0003 */
[----:B------:R-:W-:Y:S05]  /*1c910*/  WARPSYNC.COLLECTIVE R15, `(.L_x_12913) ;  /* 0x000000000f087348 */ /* 0x000fea0003c00000 */
[----:B------:R0:W1:Y:S02]  /*1c920*/  SHFL.UP P6, R14, R13, R12, R11 ;  /* 0x0400000c0d0e7389 */ /* 0x00006400000c000b */
[----:B01----:R-:W-:Y:S01]  /*1c930*/  ENDCOLLECTIVE ;  /* 0x000000000000791b */ /* 0x003fe20003800000 */
.L_x_12913:
[----:B------:R-:W-:Y:S02]  /*1c940*/  MOV R12, 0x10 ;  /* 0x00000010000c7802 */ /* 0x000fe40000000f00 */
[----:B------:R-:W-:-:S05]  /*1c950*/  SEL R14, R14, RZ, P4 ;  /* 0x000000ff0e0e7207 */ /* 0x000fca0002000000 */
[----:B------:R-:W-:-:S04]  /*1c960*/  IMAD.IADD R5, R3, 0x1, R14 ;  /* 0x0000000103057824 */ /* 0x000fc800078e020e */
[----:B------:R-:W-:-:S07]  /*1c970*/  IMAD.MOV.U32 R13, RZ, RZ, R5 ;  /* 0x000000ffff0d7224 */ /* 0x000fce00078e0005 */
[----:B------:R-:W-:Y:S05]  /*1c980*/  WARPSYNC.COLLECTIVE R15, `(.L_x_12914) ;  /* 0x000000000f087348 */ /* 0x000fea0003c00000 */
[----:B------:R0:W1:Y:S02]  /*1c990*/  SHFL.UP P6, R14, R13, R12, R11 ;  /* 0x0400000c0d0e7389 */ /* 0x00006400000c000b */
[----:B01----:R-:W-:Y:S01]  /*1c9a0*/  ENDCOLLECTIVE ;  /* 0x000000000000791b */ /* 0x003fe20003800000 */
.L_x_12914:
        /* <DEDUP_REMOVED lines=8> */
.L_x_12915:
[----:B------:R-:W-:Y:S05]  /*1ca30*/  BRA `(.L_x_12916) ;  /* 0xffffffc4008c7947 */ /* 0x000fea000383ffff */
.L_x_12788:
[----:B------:R-:W-:Y:S01]  /*1ca40*/  BSSY B0, `(.L_x_12917) ;  /* 0x0000006000007945 */ /* 0x000fe20003800000 */
[----:B------:R-:W-:Y:S01]  /*1ca50*/  PLOP3.LUT P6, PT, P6, PT, PT, 0x8, 0x0 ;  /* 0x000000000000781c */ /* 0x000fe200037ce170 */
[----:B------:R-:W-:-:S12]  /*1ca60*/  IMAD.MOV.U32 R15, RZ, RZ, -0x1 ;  /* 0xffffffffff0f7424 */ /* 0x000fd800078e00ff */
[----:B0-----:R-:W-:Y:S05]  /*1ca70*/  WARPSYNC.COLLECTIVE R15, `(.L_x_12918) ;  /* 0x000000000f087348 */ /* 0x001fea0003c00000 */
[----:B------:R-:W-:Y:S01]  /*1ca80*/  VOTE.ANY R14, PT, P6 ;  /* 0x00000000000e7806 */ /* 0x000fe200030e0100 */
[----:B0-----:R-:W-:Y:S06]  /*1ca90*/  ENDCOLLECTIVE ;  /* 0x000000000000791b */ /* 0x001fec0003800000 */
.L_x_12918:
[----:B------:R-:W-:Y:S05]  /*1caa0*/  BSYNC B0 ;  /* 0x0000000000007941 */ /* 0x000fea0003800000 */
.L_x_12917:
[----:B------:R-:W-:Y:S02]  /*1cab0*/  IMAD.MOV.U32 R8, RZ, RZ, R14 ;  /* 0x000000ffff087224 */ /* 0x000fe400078e000e */
[----:B------:R-:W-:Y:S02]  /*1cac0*/  IMAD.MOV.U32 R13, RZ, RZ, R7 ;  /* 0x000000ffff0d7224 */ /* 0x000fe400078e0007 */
[----:B------:R-:W0:Y:S01]  /*1cad0*/  POPC R5, R8 ;  /* 0x0000000800057309 */ /* 0x000e220000000000 */
[----:B------:R-:W-:Y:S02]  /*1cae0*/  IMAD.MOV.U32 R11, RZ, RZ, 0x1f ;  /* 0x0000001fff0b7424 */ /* 0x000fe400078e00ff */
[----:B------:R-:W-:Y:S01]  /*1caf0*/  IMAD.MOV.U32 R15, RZ, RZ, -0x1 ;  /* 0xffffffffff0f7424 */ /* 0x000fe200078e00ff */
[----:B0-----:R-:W-:-:S07]  /*1cb00*/  MOV R12, R5 ;  /* 0x00000005000c7202 */ /* 0x001fce0000000f00 */
[----:B------:R-:W-:Y:S05]  /*1cb10*/  WARPSYNC.COLLECTIVE R15, `(.L_x_12919) ;  /* 0x000000000f087348 */ /* 0x000fea0003c00000 */
[----:B------:R0:W1:Y:S02]  /*1cb20*/  SHFL.IDX P6, R14, R13, R12, R11 ;  /* 0x0000000c0d0e7389 */ /* 0x00006400000c000b */
[----:B01----:R-:W-:Y:S01]  /*1cb30*/  ENDCOLLECTIVE ;  /* 0x000000000000791b */ /* 0x003fe20003800000 */
.L_x_12919:
[----:B------:R-:W-:Y:S02]  /*1cb40*/  IMAD.MOV.U32 R13, RZ, RZ, R4 ;  /* 0x000000ffff0d7224 */ /* 0x000fe400078e0004 */
[----:B------:R-:W-:-:S07]  /*1cb50*/  IMAD.MOV.U32 R7, RZ, RZ, R14 ;  /* 0x000000ffff077224 */ /* 0x000fce00078e000e */
[----:B------:R-:W-:Y:S05]  /*1cb60*/  WARPSYNC.COLLECTIVE R15, `(.L_x_12920) ;  /* 0x000000000f087348 */ /* 0x000fea0003c00000 */
[----:B------:R0:W1:Y:S02]  /*1cb70*/  SHFL.IDX P6, R14, R13, R12, R11 ;  /* 0x0000000c0d0e7389 */ /* 0x00006400000c000b */
[----:B01----:R-:W-:Y:S01]  /*1cb80*/  ENDCOLLECTIVE ;  /* 0x000000000000791b */ /* 0x003fe20003800000 */
.L_x_12920:
[----:B------:R-:W-:Y:S01]  /*1cb90*/  IMAD.MOV.U32 R4, RZ, RZ, R14 ;  /* 0x000000ffff047224 */ /* 0x000fe200078e000e */
[----:B------:R-:W-:Y:S06]  /*1cba0*/  BRA `(.L_x_12921) ;  /* 0xffffffc4006c7947 */ /* 0x000fec000383ffff */
.L_x_12790:
[----:B------:R-:W-:Y:S01]  /*1cbb0*/  BSSY B0, `(.L_x_12922) ;  /* 0x0000007000007945 */ /* 0x000fe20003800000 */
[----:B------:R-:W-:Y:S01]  /*1cbc0*/  IMAD.MOV.U32 R13, RZ, RZ, R3 ;  /* 0x000000ffff0d7224 */ /* 0x000fe200078e0003 */
[----:B------:R-:W-:Y:S01]  /*1cbd0*/  MOV R15, 0xffffffff ;  /* 0xffffffff000f7802 */ /* 0x000fe20000000f00 */
[----:B------:R-:W-:-:S07]  /*1cbe0*/  IMAD.MOV.U32 R11, RZ, RZ, 0x1f ;  /* 0x0000001fff0b7424 */ /* 0x000fce00078e00ff */
[----:B0123--:R-:W-:Y:S05]  /*1cbf0*/  WARPSYNC.COLLECTIVE R15, `(.L_x_12923) ;  /* 0x000000000f087348 */ /* 0x00ffea0003c00000 */
[----:B------:R4:W0:Y:S02]  /*1cc00*/  SHFL.IDX P6, R14, R13, R12, R11 ;  /* 0x0000000c0d0e7389 */ /* 0x00082400000c000b */
[----:B01234-:R-:W-:Y:S01]  /*1cc10*/  ENDCOLLECTIVE ;  /* 0x000000000000791b */ /* 0x01ffe20003800000 */
.L_x_12923:
[----:B------:R-:W-:Y:S05]  /*1cc20*/  BSYNC B0 ;  /* 0x0000000000007941 */ /* 0x000fea0003800000 */
.L_x_12922:
[----:B------:R-:W-:Y:S01]  /*1cc30*/  IMAD.MOV.U32 R24, RZ, RZ, R14 ;  /* 0x000000ffff187224 */ /* 0x000fe200078e000e */
[----:B------:R-:W-:Y:S06]  /*1cc40*/  BRA `(.L_x_12789) ;  /* 0xffffffc4005c7947 */ /* 0x000fec000383ffff */
.L_x_12794:
[----:B0-----:R0:W1:Y:S02]  /*1cc50*/  SYNCS.PHASECHK.TRANS64.TRYWAIT P0, [R9+URZ+0x30820], R0 ;  /* 0x03082000090075a7 */ /* 0x001064000800017f */
[----:B-1----:R-:W-:Y:S05]  /*1cc60*/  @!P0 NANOSLEEP.SYNCS 0x989680 ;  /* 0x009896800000895d */ /* 0x002fea0003900000 */
[----:B------:R-:W1:Y:S02]  /*1cc70*/  @!P0 SYNCS.PHASECHK.TRANS64 P0, [R9+URZ+0x30820], R0 ;  /* 0x03082000090085a7 */ /* 0x000e64000800007f */
[----:B-1----:R-:W-:Y:S05]  /*1cc80*/  @!P0 BRA `(.L_x_12794) ;  /* 0xfffffffc00f08947 */ /* 0x002fea000383ffff */
[----:B------:R-:W-:Y:S05]  /*1cc90*/  BRA `(.L_x_12924) ;  /* 0xffffffc800b47947 */ /* 0x000fea000383ffff */
.L_x_12795:
        /* <DEDUP_REMOVED lines=11> */
.L_x_12926:
[----:B------:R-:W-:Y:S05]  /*1cd50*/  BSYNC B0 ;  /* 0x0000000000007941 */ /* 0x000fea0003800000 */
.L_x_12925:
[----:B------:R-:W-:Y:S05]  /*1cd60*/  BRA `(.L_x_12927) ;  /* 0xffffffc8009c7947 */ /* 0x000fea000383ffff */
.L_x_12796:
[----:B------:R-:W-:Y:S01]  /*1cd70*/  BSSY B0, `(.L_x_12928) ;  /* 0x0000006000007945 */ /* 0x000fe20003800000 */
[----:B------:R-:W-:-:S07]  /*1cd80*/  IMAD.MOV.U32 R15, RZ, RZ, -0x1 ;  /* 0xffffffffff0f7424 */ /* 0x000fce00078e00ff */
[----:B0--3--:R-:W-:Y:S05]  /*1cd90*/  WARPSYNC.COLLECTIVE R15, `(.L_x_12929) ;  /* 0x000000000f0c7348 */ /* 0x009fea0003c00000 */
[----:B------:R-:W-:Y:S02]  /*1cda0*/  ELECT P6, UR62, PT ;  /* 0x00000000003e782f */ /* 0x000fe400038c0000 */
[----:B------:R-:W-:Y:S01]  /*1cdb0*/  MOV R14, UR62 ;  /* 0x0000003e000e7c02 */ /* 0x000fe20008000f00 */
[----:B0--3--:R-:W-:Y:S10]  /*1cdc0*/  ENDCOLLECTIVE ;  /* 0x000000000000791b */ /* 0x009ff40003800000 */
.L_x_12929:
[----:B------:R-:W-:Y:S05]  /*1cdd0*/  BSYNC B0 ;  /* 0x0000000000007941 */ /* 0x000fea0003800000 */
.L_x_12928:
[----:B------:R-:W-:Y:S05]  /*1cde0*/  BRA `(.L_x_12930) ;  /* 0xffffffc800907947 */ /* 0x000fea000383ffff */
.L_x_12798:
[----:B0-----:R0:W1:Y:S02]  /*1cdf0*/  SYNCS.PHASECHK.TRANS64.TRYWAIT P0, [R7+URZ], R2 ;  /* 0x00000002070075a7 */ /* 0x001064000800017f */
[----:B-1----:R-:W-:Y:S05]  /*1ce00*/  @!P0 NANOSLEEP.SYNCS 0x989680 ;  /* 0x009896800000895d */ /* 0x002fea0003900000 */
[----:B------:R-:W1:Y:S02]  /*1ce10*/  @!P0 SYNCS.PHASECHK.TRANS64 P0, [R7+URZ], R2 ;  /* 0x00000002070085a7 */ /* 0x000e64000800007f */
[----:B-1----:R-:W-:Y:S05]  /*1ce20*/  @!P0 BRA `(.L_x_12798) ;  /* 0xfffffffc00f08947 */ /* 0x002fea000383ffff */
[----:B------:R-:W-:Y:S05]  /*1ce30*/  BRA `(.L_x_12931) ;  /* 0xffffffc800c47947 */ /* 0x000fea000383ffff */
.L_x_12799:
[----:B-1----:R1:W2:Y:S02]  /*1ce40*/  SYNCS.PHASECHK.TRANS64.TRYWAIT P0, [R3+URZ], R0 ;  /* 0x00000000030075a7 */ /* 0x0022a4000800017f */
[----:B--2---:R-:W-:Y:S05]  /*1ce50*/  @!P0 NANOSLEEP.SYNCS 0x989680 ;  /* 0x009896800000895d */ /* 0x004fea0003900000 */
[----:B------:R-:W2:Y:S02]  /*1ce60*/  @!P0 SYNCS.PHASECHK.TRANS64 P0, [R3+URZ], R0 ;  /* 0x00000000030085a7 */ /* 0x000ea4000800007f */
[----:B--2---:R-:W-:Y:S05]  /*1ce70*/  @!P0 BRA `(.L_x_12799) ;  /* 0xfffffffc00f08947 */ /* 0x004fea000383ffff */
[----:B------:R-:W-:Y:S05]  /*1ce80*/  BRA `(.L_x_12932) ;  /* 0xffffffc800b87947 */ /* 0x000fea000383ffff */
.L_x_12801:
[----:B-1----:R1:W2:Y:S02]  /*1ce90*/  SYNCS.PHASECHK.TRANS64.TRYWAIT P0, [R5+URZ], R2 ;  /* 0x00000002050075a7 */ /* 0x0022a4000800017f */
[----:B--2---:R-:W-:Y:S05]  /*1cea0*/  @!P0 NANOSLEEP.SYNCS 0x989680 ;  /* 0x009896800000895d */ /* 0x004fea0003900000 */
[----:B------:R-:W2:Y:S02]  /*1ceb0*/  @!P0 SYNCS.PHASECHK.TRANS64 P0, [R5+URZ], R2 ;  /* 0x00000002050085a7 */ /* 0x000ea4000800007f */
[----:B--2---:R-:W-:Y:S05]  /*1cec0*/  @!P0 BRA `(.L_x_12801) ;  /* 0xfffffffc00f08947 */ /* 0x004fea000383ffff */
[----:B------:R-:W-:Y:S05]  /*1ced0*/  BRA `(.L_x_12933) ;  /* 0xffffffc800bc7947 */ /* 0x000fea000383ffff */
.L_x_12934:
        /* <DEDUP_REMOVED lines=10> */
.L_x_14871:


//--------------------- .text._ZN7cutlass13device_kernelIN5flash11enable_sm90INS1_16FlashAttnFwdSm90INS1_25CollectiveMainloopFwdSm90ILi2EN4cute5tupleIJNS5_1CILi1EEES8_S8_EEENS6_IJNS7_ILi192EEENS7_ILi128EEENS7_ILi64EEEEEELi64ENS_10bfloat16_tEfNS_4arch4Sm90ELb0ELb1ELb1ELb0ELb0ELb0ELb0ELb1ELb1ELb1ELb1ELb0EEENS1_21CollectiveEpilogueFwdINS6_IJSA_SC_SB_EEES9_SE_SG_Li384ELb0ELb1ELb1ELb0EEENS1_19SingleTileSchedulerILb0ELb1ELb1ELi192EEEEEEEEEvNT_6ParamsE --------------------------
	.section	.text._ZN7cutlass13device_kernelIN5flash11enable_sm90INS1_16FlashAttnFwdSm90INS1_25CollectiveMainloopFwdSm90ILi2EN4cute5tupleIJNS5_1CILi1EEES8_S8_EEENS6_IJNS7_ILi192EEENS7_ILi128EEENS7_ILi64EEEEEELi64ENS_10bfloat16_tEfNS_4arch4Sm90ELb0ELb1ELb1ELb0ELb0ELb0ELb0ELb1ELb1ELb1ELb1ELb0EEENS1_21CollectiveEpilogueFwdINS6_IJSA_SC_SB_EEES9_SE_SG_Li384ELb0ELb1ELb1ELb0EEENS1_19SingleTileSchedulerILb0ELb1ELb1ELi192EEEEEEEEEvNT_6ParamsE,"ax",@progbits
	.align	128
.text._ZN7cutlass13device_kernelIN5flash11enable_sm90INS1_16FlashAttnFwdSm90INS1_25CollectiveMainloopFwdSm90ILi2EN4cute5tupleIJNS5_1CILi1EEES8_S8_EEENS6_IJNS7_ILi192EEENS7_ILi128EEENS7_ILi64EEEEEELi64ENS_10bfloat16_tEfNS_4arch4Sm90ELb0ELb1ELb1ELb0ELb0ELb0ELb0ELb1ELb1ELb1ELb1ELb0EEENS1_21CollectiveEpilogueFwdINS6_IJSA_SC_SB_EEES9_SE_SG_Li384ELb0ELb1ELb1ELb0EEENS1_19SingleTileSchedulerILb0ELb1ELb1ELi192EEEEEEEEEvNT_6ParamsE:
        .type           _ZN7cutlass13device_kernelIN5flash11enable_sm90INS1_16FlashAttnFwdSm90INS1_25CollectiveMainloopFwdSm90ILi2EN4cute5tupleIJNS5_1CILi1EEES8_S8_EEENS6_IJNS7_ILi192EEENS7_ILi128EEENS7_ILi64EEEEEELi64ENS_10bfloat16_tEfNS_4arch4Sm90ELb0ELb1ELb1ELb0ELb0ELb0ELb0ELb1ELb1ELb1ELb1ELb0EEENS1_21CollectiveEpilogueFwdINS6_IJSA_SC_SB_EEES9_SE_SG_Li384ELb0ELb1ELb1ELb0EEENS1_19SingleTileSchedulerILb0ELb1ELb1ELi192EEEEEEEEEvNT_6ParamsE,@function
        .size           _ZN7cutlass13device_kernelIN5flash11enable_sm90INS1_16FlashAttnFwdSm90INS1_25CollectiveMainloopFwdSm90ILi2EN4cute5tupleIJNS5_1CILi1EEES8_S8_EEENS6_IJNS7_ILi192EEENS7_ILi128EEENS7_ILi64EEEEEELi64ENS_10bfloat16_tEfNS_4arch4Sm90ELb0ELb1ELb1ELb0ELb0ELb0ELb0ELb1ELb1ELb1ELb1ELb0EEENS1_21CollectiveEpilogueFwdINS6_IJSA_SC_SB_EEES9_SE_SG_Li384ELb0ELb1ELb1ELb0EEENS1_19SingleTileSchedulerILb0ELb1ELb1ELi192EEEEEEEEEvNT_6ParamsE,(.L_x_14872 - _ZN7cutlass13device_kernelIN5flash11enable_sm90INS1_16FlashAttnFwdSm90INS1_25CollectiveMainloopFwdSm90ILi2EN4cute5tupleIJNS5_1CILi1EEES8_S8_EEENS6_IJNS7_ILi192EEENS7_ILi128EEENS7_ILi64EEEEEELi64ENS_10bfloat16_tEfNS_4arch4Sm90ELb0ELb1ELb1ELb0ELb0ELb0ELb0ELb1ELb1ELb1ELb1ELb0EEENS1_21CollectiveEpilogueFwdINS6_IJSA_SC_SB_EEES9_SE_SG_Li384ELb0ELb1ELb1ELb0EEENS1_19SingleTileSchedulerILb0ELb1ELb1ELi192EEEEEEEEEvNT_6ParamsE)
        .other          _ZN7cutlass13device_kernelIN5flash11enable_sm90INS1_16FlashAttnFwdSm90INS1_25CollectiveMainloopFwdSm90ILi2EN4cute5tupleIJNS5_1CILi1EEES8_S8_EEENS6_IJNS7_ILi192EEENS7_ILi128EEENS7_ILi64EEEEEELi64ENS_10bfloat16_tEfNS_4arch4Sm90ELb0ELb1ELb1ELb0ELb0ELb0ELb0ELb1ELb1ELb1ELb1ELb0EEENS1_21CollectiveEpilogueFwdINS6_IJSA_SC_SB_EEES9_SE_SG_Li384ELb0ELb1ELb1ELb0EEENS1_19SingleTileSchedulerILb0ELb1ELb1ELi192EEEEEEEEEvNT_6ParamsE,@"STO_CUDA_ENTRY STV_DEFAULT"
_ZN7cutlass13device_kernelIN5flash11enable_sm90INS1_16FlashAttnFwdSm90INS1_25CollectiveMainloopFwdSm90ILi2EN4cute5tupleIJNS5_1CILi1EEES8_S8_EEENS6_IJNS7_ILi192EEENS7_ILi128EEENS7_ILi64EEEEEELi64ENS_10bfloat16_tEfNS_4arch4Sm90ELb0ELb1ELb1ELb0ELb0ELb0ELb0ELb1ELb1ELb1ELb1ELb0EEENS1_21CollectiveEpilogueFwdINS6_IJSA_SC_SB_EEES9_SE_SG_Li384ELb0ELb1ELb1ELb0EEENS1_19SingleTileSchedulerILb0ELb1ELb1ELi192EEEEEEEEEvNT_6ParamsE:
        /* <DEDUP_REMOVED lines=17> */
.L_x_12936:
[----:B------:R-:W-:Y:S05]  /*0110*/  BSYNC B0 ;  /* 0x0000000000007941 */ /* 0x000fea0003800000 */
.L_x_12935:
        /* <DEDUP_REMOVED lines=41> */
.L_x_12937:
        /* <DEDUP_REMOVED lines=22> */
.L_x_12938:
        /* <DEDUP_REMOVED lines=18> */
.L_x_12939:
        /* <DEDUP_REMOVED lines=22> */
.L_x_12940:
        /* <DEDUP_REMOVED lines=22> */
.L_x_12941:
[----:B------:R-:W-:Y:S01]  /*08f0*/  PLOP3.LUT P0, PT, PT, PT, UP0, 0x80, 0x0 ;  /* 0x000000000000781c */ /* 0x000fe20003f0f008 */
[----:B------:R-:W-:Y:S01]  /*0900*/  UMOV UR45, 0x1 ;  /* 0x00000001002d7882 */ /* 0x000fe20000000000 */
[----:B------:R-:W-:Y:S01]  /*0910*/  NOP ;  /* 0x0000000000007918 */ /* 0x000fe20000000000 */
[----:B------:R-:W-:Y:S01]  /*0920*/  USEL UR45, UR45, 0x2, !UP0 ;  /* 0x000000022d2d7887 */ /* 0x000fe2000c000000 */
[----:B------:R-:W-:Y:S01]  /*0930*/  BSSY B6, `(.L_x_12942) ;  /* 0x00012fc000067945 */ /* 0x000fe20003800000 */
[----:B------:R-:W-:Y:S01]  /*0940*/  ULDC.64 UR48, c[0x0][0x208] ;  /* 0x0000820000307ab9 */ /* 0x000fe20000000a00 */
[----:B------:R-:W-:Y:S01]  /*0950*/  LOP3.LUT R19, R2, 0x7f, RZ, 0xc0, !PT ;  /* 0x0000007f02137812 */ /* 0x000fe200078ec0ff */
[----:B012-4-:R-:W-:Y:S06]  /*0960*/  BAR.SYNC.DEFER_BLOCKING 0x0 ;  /* 0x0000000000007b1d */ /* 0x017fec0000010000 */
[----:B------:R-:W-:Y:S05]  /*0970*/  @!P0 BRA `(.L_x_12943) ;  /* 0x000000f400a08947 */ /* 0x000fea0003800000 */
.L_x_12944:
        /* <DEDUP_REMOVED lines=18> */
[----:B------:R-:W-:-:S04]  /*0aa0*/  UIADD3 UR4, -UR36, URZ, URZ ;  /* 0x0000003f24047290 */ /* 0x000fc8000fffe13f */
        /* <DEDUP_REMOVED lines=40> */
.L_x_12947:
[----:B------:R-:W-:-:S11]  /*0d30*/  UISETP.NE.AND UP1, UPT, UR5, 0x1, UPT ;  /* 0x000000010500788c */ /* 0x000fd6000bf25270 */
[----:B------:R-:W-:Y:S02]  /*0d40*/  @UP1 ULDC.64 UR10, c[0x0][0x9e8] ;  /* 0x00027a00000a1ab9 */ /* 0x000fe40000000a00 */
[----:B------:R-:W-:-:S04]  /*0d50*/  UIMAD.WIDE.U32 UR8, UR4, UR10, URZ ;  /* 0x0000000a040872a5 */ /* 0x000fc8000f8e003f */
[----:B------:R-:W-:-:S12]  /*0d60*/  @UP1 USHF.R.U32.HI UR4, URZ, UR11, UR9 ;  /* 0x0000000b3f041299 */ /* 0x000fd80008011609 */
.L_x_12948:
[----:B------:R-:W-:-:S06]  /*0d70*/  UIMAD UR4, UR4, UR5, UR5 ;  /* 0x00000005040472a4 */ /* 0x000fcc000f8e0205 */
[----:B------:R-:W-:-:S07]  /*0d80*/  VIMNMX R0, R0, UR4, PT ;  /* 0x0000000400007c48 */ /* 0x000fce000bfe0100 */
.L_x_12946:
        /* <DEDUP_REMOVED lines=30> */
.L_x_12950:
[----:B------:R-:W-:-:S11]  /*0f70*/  UISETP.NE.AND UP0, UPT, UR5, 0x1, UPT ;  /* 0x000000010500788c */ /* 0x000fd6000bf05270 */
[----:B------:R-:W-:Y:S02]  /*0f80*/  @UP0 ULDC.64 UR10, c[0x0][0x9e8] ;  /* 0x00027a00000a0ab9 */ /* 0x000fe40000000a00 */
[----:B------:R-:W-:-:S04]  /*0f90*/  UIMAD.WIDE.U32 UR8, UR4, UR10, URZ ;  /* 0x0000000a040872a5 */ /* 0x000fc8000f8e003f */
[----:B------:R-:W-:-:S12]  /*0fa0*/  @UP0 USHF.R.U32.HI UR4, URZ, UR11, UR9 ;  /* 0x0000000b3f040299 */ /* 0x000fd80008011609 */
.L_x_12951:
[----:B------:R-:W-:-:S04]  /*0fb0*/  UIMAD UR4, UR4, UR5, URZ ;  /* 0x00000005040472a4 */ /* 0x000fc8000f8e023f */
[----:B------:R-:W-:-:S04]  /*0fc0*/  UISETP.LT.AND UP0, UPT, UR7, UR4, UPT ;  /* 0x000000040700728c */ /* 0x000fc8000bf01270 */
[----:B------:R-:W-:-:S12]  /*0fd0*/  USEL UR7, UR7, UR4, !UP0 ;  /* 0x0000000407077287 */ /* 0x000fd8000c000000 */
.L_x_12949:
        /* <DEDUP_REMOVED lines=47> */
.L_x_12952:
[----:B------:R-:W-:Y:S02]  /*12d0*/  UIMAD UR37, UR37, UR4, UR9 ;  /* 0x00000004252572a4 */ /* 0x000fe4000f8e0209 */
[----:B------:R-:W-:Y:S01]  /*12e0*/  IMAD.U32 R3, RZ, RZ, UR4 ;  /* 0x00000004ff037e24 */ /* 0x000fe2000f8e00ff */
[----:B------:R-:W-:Y:S01]  /*12f0*/  PLOP3.LUT P0, PT, PT, PT, PT, 0x80, 0x0 ;  /* 0x000000000000781c */ /* 0x000fe20003f0f070 */
[----:B------:R-:W-:Y:S01]  /*1300*/  IMAD.MOV.U32 R0, RZ, RZ, RZ ;  /* 0x000000ffff007224 */ /* 0x000fe200078e00ff */
[----:B------:R-:W-:Y:S02]  /*1310*/  CS2R R118, SRZ ;  /* 0x0000000000767805 */ /* 0x000fe4000001ff00 */
[----:B------:R-:W-:Y:S02]  /*1320*/  CS2R R116, SRZ ;  /* 0x0000000000747805 */ /* 0x000fe4000001ff00 */
[----:B------:R-:W-:Y:S01]  /*1330*/  VIADDMNMX R22, R3, UR37, R22, PT ;  /* 0x0000002503167c46 */ /* 0x000fe2000b800116 */
[----:B------:R-:W-:Y:S01]  /*1340*/  IMAD.MOV.U32 R3, RZ, RZ, RZ ;  /* 0x000000ffff037224 */ /* 0x000fe200078e00ff */
[----:B------:R-:W-:-:S02]  /*1350*/  CS2R R114, SRZ ;  /* 0x0000000000727805 */ /* 0x000fc4000001ff00 */
[----:B------:R-:W-:Y:S02]  /*1360*/  CS2R R112, SRZ ;  /* 0x0000000000707805 */ /* 0x000fe4000001ff00 */
[----:B------:R-:W-:Y:S02]  /*1370*/  ISETP.GT.AND P1, PT, R22, UR37, PT ;  /* 0x0000002516007c0c */ /* 0x000fe4000bf24270 */
        /* <DEDUP_REMOVED lines=19> */
[----:B0-----:R-:W-:Y:S01]  /*14b0*/  ULEA UR38, UR6, UR38, 0x18 ;  /* 0x0000002606267291 */ /* 0x001fe2000f8ec03f */
[----:B-1----:R-:W-:-:S13]  /*14c0*/  R2UR UR39, R0 ;  /* 0x00000000002772ca */ /* 0x002fda00000e0000 */
[----:B------:R-:W-:Y:S02]  /*14d0*/  UIMAD.WIDE UR4, UR39, 0x55555556, URZ ;  /* 0x55555556270478a5 */ /* 0x000fe4000f8e023f */
[----:B------:R-:W-:Y:S02]  /*14e0*/  UIADD3 UR4, UR38, 0x8400, URZ ;  /* 0x0000840026047890 */ /* 0x000fe4000fffe03f */
[----:B------:R-:W-:Y:S02]  /*14f0*/  ULEA.HI UR5, UR5, UR5, URZ, 0x1 ;  /* 0x0000000505057291 */ /* 0x000fe4000f8f083f */
[----:B------:R-:W-:Y:S02]  /*1500*/  ULOP3.LUT UP0, URZ, UR4, 0x3ff, URZ, 0xc0, !UPT ;  /* 0x000003ff043f7892 */ /* 0x000fe4000f80c03f */
[----:B------:R-:W-:-:S04]  /*1510*/  UIMAD UR5, UR5, -0x3, UR39 ;  /* 0xfffffffd050578a4 */ /* 0x000fc8000f8e0227 */
[----:B------:R-:W-:Y:S01]  /*1520*/  PLOP3.LUT P0, PT, PT, PT, UP0, 0x80, 0x0 ;  /* 0x000000000000781c */ /* 0x000fe20003f0f008 */
[----:B------:R-:W-:-:S04]  /*1530*/  ULEA UR5, UR5, UR4, 0xd ;  /* 0x0000000405057291 */ /* 0x000fc8000f8e683f */
[----:B------:R-:W-:-:S04]  /*1540*/  USHF.R.U32.HI UR5, URZ, 0x4, UR5 ;  /* 0x000000043f057899 */ /* 0x000fc80008011605 */
        /* <DEDUP_REMOVED lines=18> */
.L_x_12954:
[----:B------:R-:W-:-:S04]  /*1670*/  SHF.L.U32 R0, RZ, 0x1f, RZ ;  /* 0x0000001fff007819 */ /* 0x000fc800000006ff */
[----:B------:R-:W0:Y:S02]  /*1680*/  SYNCS.PHASECHK.TRANS64.TRYWAIT P0, [UR38+0x16800], R0 ;  /* 0x01680000ff0075a7 */ /* 0x000e240008000166 */
[----:B0-----:R-:W-:Y:S05]  /*1690*/  @!P0 BRA `(.L_x_12955) ;  /* 0x00000120009c8947 */ /* 0x001fea0003800000 */
.L_x_13106:
[----:B------:R-:W-:-:S06]  /*16a0*/  ULOP3.LUT UR4, UR45, 0x1, URZ, 0xfc, !UPT ;  /* 0x000000012d047892 */ /* 0x000fcc000f8efc3f */
[----:B0-----:R-:W-:-:S05]  /*16b0*/  IMAD.U32 R3, RZ, RZ, UR4 ;  /* 0x00000004ff037e24 */ /* 0x001fca000f8e00ff */
[----:B------:R-:W-:-:S13]  /*16c0*/  ISETP.NE.AND P0, PT, R3, 0x3, PT ;  /* 0x000000030300780c */ /* 0x000fda0003f05270 */
[----:B------:R-:W-:Y:S05]  /*16d0*/  @!P0 BRA `(.L_x_12956) ;  /* 0x0000000000048947 */ /* 0x000fea0003800000 */
[----:B------:R-:W-:Y:S01]  /*16e0*/  BPT.TRAP 0x1 ;  /* 0x000000040000795c */ /* 0x000fe20000300000 */
.L_x_12956:
[----:B------:R0:W1:Y:S01]  /*16f0*/  SYNCS.PHASECHK.TRANS64.TRYWAIT P2, [UR38+0x16830], R0 ;  /* 0x01683000ff0075a7 */ /* 0x0000620008040166 */
[----:B------:R-:W-:Y:S05]  /*1700*/  @!P0 BRA `(.L_x_12957) ;  /* 0x0000000000048947 */ /* 0x000fea0003800000 */
[----:B------:R-:W-:Y:S01]  /*1710*/  BPT.TRAP 0x1 ;  /* 0x000000040000795c */ /* 0x000fe20000300000 */
.L_x_12957:
[----:B------:R-:W-:Y:S01]  /*1720*/  IMAD.U32 R8, RZ, RZ, UR41 ;  /* 0x00000029ff087e24 */ /* 0x000fe2000f8e00ff */
[----:B------:R-:W-:-:S04]  /*1730*/  ISETP.NE.AND P1, PT, R19, RZ, PT ;  /* 0x000000ff1300720c */ /* 0x000fc80003f25270 */
[----:B------:R-:W-:Y:S01]  /*1740*/  LOP3.LUT R8, R8, 0x10000, RZ, 0xfc, !PT ;  /* 0x0001000008087812 */ /* 0x000fe200078efcff */
[----:B-1----:R-:W-:Y:S08]  /*1750*/  @P2 BRA `(.L_x_12958) ;  /* 0x0000000000082947 */ /* 0x002ff00003800000 */
[----:B------:R-:W1:Y:S02]  /*1760*/  SYNCS.PHASECHK.TRANS64.TRYWAIT P2, [UR38+0x16830], R0 ;  /* 0x01683000ff0075a7 */ /* 0x000e640008040166 */
[----:B-1----:R-:W-:Y:S05]  /*1770*/  @!P2 BRA `(.L_x_12959) ;  /* 0x00000120007ca947 */ /* 0x002fea0003800000 */
.L_x_12958:
        /* <DEDUP_REMOVED lines=17> */
[----:B------:R-:W-:Y:S01]  /*1890*/  LOP3.LUT R91, R91, 0xfffffffc, RZ, 0xc0, !PT ;  /* 0xfffffffc5b5b7812 */ /* 0x000fe200078ec0ff */
[----:B------:R-:W-:Y:S01]  /*18a0*/  UIADD3 UR14, UR24, 0x2, URZ ;  /* 0x00000002180e7890 */ /* 0x000fe2000fffe03f */
[----:B-1----:R-:W-:Y:S01]  /*18b0*/  IMAD.HI R3, R88, 0x55555556, RZ ;  /* 0x5555555658037827 */ /* 0x002fe200078e02ff */
[----:B------:R-:W-:Y:S01]  /*18c0*/  UIADD3 UR18, UR24, 0x4, URZ ;  /* 0x0000000418127890 */ /* 0x000fe2000fffe03f */
[----:B0-----:R-:W-:Y:S01]  /*18d0*/  SHF.R.S32.HI R0, RZ, 0x1f, R89 ;  /* 0x0000001fff007819 */ /* 0x001fe20000011459 */
[----:B------:R-:W-:Y:S01]  /*18e0*/  UMOV UR10, UR24 ;  /* 0x00000018000a7c82 */ /* 0x000fe20008000000 */
[----:B------:R-:W-:Y:S01]  /*18f0*/  ULDC UR6, c[0x0][0x9d8] ;  /* 0x0002760000067ab9 */ /* 0x000fe20000000800 */
[----:B------:R-:W-:Y:S01]  /*1900*/  HGMMA.64x128x16.F32.BF16 R24, gdesc[UR8], RZ, !UPT, gsb0 ;  /* 0x01e00000081879f0 */ /* 0x000fe2000c0018ff */
[----:B------:R-:W-:Y:S01]  /*1910*/  R2UR UR8, R8 ;  /* 0x00000000080872ca */ /* 0x000fe200000e0000 */
[----:B------:R-:W-:Y:S01]  /*1920*/  UIADD3 UR10, UR24, 0x6, URZ ;  /* 0x00000006180a7890 */ /* 0x000fe2000fffe03f */
[----:B------:R-:W-:Y:S01]  /*1930*/  IMAD.IADD R91, R18, 0x1, -R91 ;  /* 0x00000001125b7824 */ /* 0x000fe200078e0a5b */
[----:B------:R-:W-:Y:S01]  /*1940*/  UMOV UR9, 0x40000040 ;  /* 0x4000004000097882 */ /* 0x000fe20000000000 */
[----:B------:R-:W-:Y:S01]  /*1950*/  UMOV UR11, 0x40000040 ;  /* 0x40000040000b7882 */ /* 0x000fe20000000000 */
[----:B------:R-:W-:Y:S01]  /*1960*/  LEA.HI R18, R0, R89, RZ, 0x2 ;  /* 0x0000005900127211 */ /* 0x000fe200078f10ff */
[----:B------:R-:W-:Y:S01]  /*1970*/  ULDC UR4, c[0x0][0x448] ;  /* 0x0001120000047ab9 */ /* 0x000fe20000000800 */
[----:B------:R-:W-:Y:S01]  /*1980*/  ULDC UR27, c[0x0][0x2f0] ;  /* 0x0000bc00001b7ab9 */ /* 0x000fe20000000800 */
[----:B------:R-:W-:Y:S01]  /*1990*/  UISETP.NE.AND UP0, UPT, UR4, 0x1, UPT ;  /* 0x000000010400788c */ /* 0x000fe2000bf05270 */
[----:B------:R-:W-:Y:S01]  /*19a0*/  ULDC UR7, c[0x0][0x288] ;  /* 0x0000a20000077ab9 */ /* 0x000fe20000000800 */
[----:B------:R-:W-:-:S03]  /*19b0*/  ULDC UR25, c[0x0][0x9dc] ;  /* 0x0002770000197ab9 */ /* 0x000fc60000000800 */
[----:B------:R-:W-:Y:S01]  /*19c0*/  UIADD3 UR12, UR8, 0x2, URZ ;  /* 0x00000002080c7890 */ /* 0x000fe2000fffe03f */
[----:B------:R-:W-:Y:S01]  /*19d0*/  PLOP3.LUT P2, PT, PT, PT, UP0, 0x80, 0x0 ;  /* 0x000000000000781c */ /* 0x000fe20003f4f008 */
[----:B------:R-:W-:Y:S01]  /*19e0*/  UIADD3 UR16, UR8, 0x4, URZ ;  /* 0x0000000408107890 */ /* 0x000fe2000fffe03f */
[----:B------:R-:W-:Y:S01]  /*19f0*/  PLOP3.LUT P3, PT, PT, PT, UP0, 0x80, 0x0 ;  /* 0x000000000000781c */ /* 0x000fe20003f6f008 */
[----:B------:R-:W-:Y:S02]  /*1a00*/  UIADD3 UR8, UR8, 0x6, URZ ;  /* 0x0000000608087890 */ /* 0x000fe4000fffe03f */
[----:B------:R-:W-:Y:S01]  /*1a10*/  @UP0 ULDC UR4, c[0x0][0x44c] ;  /* 0x0001130000040ab9 */ /* 0x000fe20000000800 */
[----:B------:R-:W-:Y:S01]  /*1a20*/  ULOP3.LUT UR25, URZ, UR25, URZ, 0x33, !UPT ;  /* 0x000000193f197292 */ /* 0x000fe2000f8e333f */
        /* <DEDUP_REMOVED lines=13> */
[----:B------:R-:W-:Y:S01]  /*1b00*/  LEA.HI R3, R0, R89, RZ, 0x5 ;  /* 0x0000005900037211 */ /* 0x000fe200078f28ff */
[----:B------:R-:W-:Y:S01]  /*1b10*/  FMUL.FTZ R10, R30, UR6 ;  /* 0x000000061e0a7c20 */ /* 0x000fe20008410000 */
[--C-:B------:R-:W-:Y:S01]  /*1b20*/  SHF.R.S32.HI R0, RZ, 0x2, R18.reuse ;  /* 0x00000002ff007819 */ /* 0x100fe20000011412 */
[----:B------:R-:W-:Y:S01]  /*1b30*/  FMUL.FTZ R19, R42, UR6 ;  /* 0x000000062a137c20 */ /* 0x000fe20008410000 */
[----:B------:R-:W-:Y:S01]  /*1b40*/  SHF.R.S32.HI R25, RZ, 0x1f, R18 ;  /* 0x0000001fff197819 */ /* 0x000fe20000011412 */
[----:B------:R-:W-:Y:S01]  /*1b50*/  FMUL.FTZ R42, R44, UR6 ;  /* 0x000000062c2a7c20 */ /* 0x000fe20008410000 */
[----:B------:R-:W-:Y:S01]  /*1b60*/  SHF.R.S32.HI R3, RZ, 0x5, R3 ;  /* 0x00000005ff037819 */ /* 0x000fe20000011403 */
[----:B------:R-:W-:Y:S01]  /*1b70*/  IMAD R29, R29, -0x3, R88 ;  /* 0xfffffffd1d1d7824 */ /* 0x000fe200078e0258 */
[-C--:B------:R-:W-:Y:S01]  /*1b80*/  LEA.HI R25, R25, R0.reuse, RZ, 0x3 ;  /* 0x0000000019197211 */ /* 0x080fe200078f18ff */
[----:B------:R-:W-:Y:S01]  /*1b90*/  FMUL.FTZ R14, R38, UR6 ;  /* 0x00000006260e7c20 */ /* 0x000fe20008410000 */
[----:B------:R-:W-:Y:S01]  /*1ba0*/  LEA.HI R30, R91, R91, RZ, 0x1 ;  /* 0x0000005b5b1e7211 */ /* 0x000fe200078f08ff */
[----:B------:R-:W-:Y:S01]  /*1bb0*/  FMUL.FTZ R6, R27, UR6 ;  /* 0x000000061b067c20 */ /* 0x000fe20008410000 */
[----:B------:R-:W-:Y:S01]  /*1bc0*/  LEA R3, R3, UR40, 0x4 ;  /* 0x0000002803037c11 */ /* 0x000fe2000f8e20ff */
[----:B------:R-:W-:Y:S01]  /*1bd0*/  FMUL.FTZ R38, R40, UR6 ;  /* 0x0000000628267c20 */ /* 0x000fe20008410000 */
[----:B------:R-:W-:Y:S01]  /*1be0*/  LOP3.LUT R25, R25, 0xfffffff8, RZ, 0xc0, !PT ;  /* 0xfffffff819197812 */ /* 0x000fe200078ec0ff */
[----:B------:R-:W-:Y:S01]  /*1bf0*/  FMUL.FTZ R40, R41, UR6 ;  /* 0x0000000629287c20 */ /* 0x000fe20008410000 */
[----:B------:R-:W-:Y:S01]  /*1c00*/  LOP3.LUT R30, R30, 0x1ffffffe, RZ, 0xc0, !PT ;  /* 0x1ffffffe1e1e7812 */ /* 0x000fe200078ec0ff */
[----:B------:R-:W-:Y:S01]  /*1c10*/  FMUL.FTZ R27, R50, UR6 ;  /* 0x00000006321b7c20 */ /* 0x000fe20008410000 */
[----:B------:R-:W-:Y:S01]  /*1c20*/  IADD3 R44, R3, R0, -R25 ;  /* 0x00000000032c7210 */ /* 0x000fe20007ffe819 */
[----:B------:R-:W-:-:S02]  /*1c30*/  IMAD.U32 R3, RZ, RZ, UR38 ;  /* 0x00000026ff037e24 */ /* 0x000fc4000f8e00ff */
[----:B------:R-:W-:Y:S01]  /*1c40*/  FMUL.FTZ R41, R63, UR6 ;  /* 0x000000063f297c20 */ /* 0x000fe20008410000 */
[----:B------:R-:W-:Y:S02]  /*1c50*/  IMAD.IADD R0, R91, 0x1, -R30 ;  /* 0x000000015b007824 */ /* 0x000fe400078e0a1e */
[----:B------:R-:W-:Y:S01]  /*1c60*/  FMUL.FTZ R50, R71, UR6 ;  /* 0x0000000647327c20 */ /* 0x000fe20008410000 */
[----:B------:R-:W-:Y:S02]  /*1c70*/  IMAD R29, R29, 0x40, R44 ;  /* 0x000000401d1d7824 */ /* 0x000fe400078e022c */
[----:B------:R-:W-:Y:S01]  /*1c80*/  FMUL.FTZ R63, R69, UR6 ;  /* 0x00000006453f7c20 */ /* 0x000fe20008410000 */
[----:B------:R-:W-:Y:S02]  /*1c90*/  @!P1 VIADD R3, R3, 0x16840 ;  /* 0x0001684003039836 */ /* 0x000fe40000000000 */
[----:B------:R-:W-:Y:S01]  /*1ca0*/  FMUL.FTZ R7, R31, UR6 ;  /* 0x000000061f077c20 */ /* 0x000fe20008410000 */
[----:B------:R-:W-:-:S02]  /*1cb0*/  IMAD R0, R0, 0x8, R29 ;  /* 0x0000000800007824 */ /* 0x000fc400078e021d */
[----:B------:R-:W-:Y:S01]  /*1cc0*/  FMUL.FTZ R21, R46, UR6 ;  /* 0x000000062e157c20 */ /* 0x000fe20008410000 */
[----:B------:R-:W-:Y:S02]  /*1cd0*/  IMAD.MOV.U32 R69, RZ, RZ, -0x80 ;  /* 0xffffff80ff457424 */ /* 0x000fe400078e00ff */
[----:B------:R-:W-:Y:S01]  /*1ce0*/  FMUL.FTZ R31, R54, UR6 ;  /* 0x00000006361f7c20 */ /* 0x000fe20008410000 */
[----:B------:R-:W-:Y:S01]  /*1cf0*/  @P2 IMAD.HI.U32 R29, R0, UR4, RZ ;  /* 0x00000004001d2c27 */ /* 0x000fe2000f8e00ff */
[----:B------:R-:W-:Y:S01]  /*1d00*/  @UP0 ULDC UR4, c[0x0][0x450] ;  /* 0x0001140000040ab9 */ /* 0x000fe20000000800 */
[----:B------:R-:W-:Y:S02]  /*1d10*/  LOP3.LUT R30, R18, 0x7ffffffc, RZ, 0xc0, !PT ;  /* 0x7ffffffc121e7812 */ /* 0x000fe400078ec0ff */
[----:B------:R-:W-:Y:S01]  /*1d20*/  FMUL.FTZ R46, R67, UR6 ;  /* 0x00000006432e7c20 */ /* 0x000fe20008410000 */
[----:B------:R-:W-:Y:S01]  /*1d30*/  IMAD.MOV.U32 R71, RZ, RZ, R0 ;  /* 0x000000ffff477224 */ /* 0x000fe200078e0000 */
[----:B------:R-:W-:Y:S01]  /*1d40*/  @P3 SHF.R.U32.HI R71, RZ, UR4, R29 ;  /* 0x00000004ff473c19 */ /* 0x000fe2000801161d */
[----:B------:R-:W-:Y:S01]  /*1d50*/  FMUL.FTZ R54, R75, UR6 ;  /* 0x000000064b367c20 */ /* 0x000fe20008410000 */
[----:B------:R-:W-:Y:S01]  /*1d60*/  @!P1 PRMT R18, RZ, 0x654, R3 ;  /* 0x00000654ff129816 */ /* 0x000fe20000000003 */
[----:B------:R-:W-:Y:S01]  /*1d70*/  FMUL.FTZ R67, R77, UR6 ;  /* 0x000000064d437c20 */ /* 0x000fe20008410000 */
[----:B------:R-:W-:-:S02]  /*1d80*/  IMAD R75, R22, R69, 0x80 ;  /* 0x00000080164b7424 */ /* 0x000fc400078e0245 */
[----:B------:R-:W-:Y:S01]  /*1d90*/  FMUL.FTZ R12, R34, UR6 ;  /* 0x00000006220c7c20 */ /* 0x000fe20008410000 */
[----:B------:R-:W0:Y:S01]  /*1da0*/  SHFL.IDX PT, R77, R71, RZ, 0x1c1f ;  /* 0x001c1fff474d7589 */ /* 0x000e2200000e0000 */
[----:B------:R-:W-:Y:S01]  /*1db0*/  FMUL.FTZ R34, R36, UR6 ;  /* 0x0000000624227c20 */ /* 0x000fe20008410000 */
[----:B------:R-:W-:Y:S01]  /*1dc0*/  ULDC.64 UR4, c[0x0][0x9e0] ;  /* 0x0002780000047ab9 */ /* 0x000fe20000000a00 */
        /* <DEDUP_REMOVED lines=9> */
[----:B------:R-:W-:Y:S01]  /*1e60*/  IMAD.IADD R3, R89, 0x1, -R30 ;  /* 0x0000000159037824 */ /* 0x000fe200078e0a1e */
[----:B------:R-:W-:Y:S01]  /*1e70*/  UISETP.GE.AND UP1, UPT, UR5, 0x1, UPT ;  /* 0x000000010500788c */ /* 0x000fe2000bf26270 */
[----:B-1----:R-:W-:-:S02]  /*1e80*/  VIADD R18, R75, 0x1 ;  /* 0x000000014b127836 */ /* 0x002fc40000000000 */
        /* <DEDUP_REMOVED lines=35> */
[----:B------:R-:W-:Y:S01]  /*20c0*/  IMAD R69, R3, -0x2, R18 ;  /* 0xfffffffe03457824 */ /* 0x000fe200078e0212 */
[----:B------:R-:W-:Y:S01]  /*20d0*/  PLOP3.LUT P2, PT, PT, PT, UP1, 0x40, 0x0 ;  /* 0x000000000000781c */ /* 0x000fe20003f4e818 */
[----:B------:R-:W-:Y:S01]  /*20e0*/  IMAD.U32 R44, RZ, RZ, UR7 ;  /* 0x00000007ff2c7e24 */ /* 0x000fe2000f8e00ff */
[----:B------:R-:W1:Y:S01]  /*20f0*/  MUFU.TANH R5, R5 ;  /* 0x0000000500057308 */ /* 0x000e620000002400 */
[----:B------:R-:W-:Y:S01]  /*2100*/  IMAD R69, R16, UR27, R69 ;  /* 0x0000001b10457c24 */ /* 0x000fe2000f8e0245 */
[----:B------:R-:W-:Y:S01]  /*2110*/  LEA R74, R22, 0xffffff80, 0x7 ;  /* 0xffffff80164a7811 */ /* 0x000fe200078e38ff */
[----:B------:R-:W-:-:S02]  /*2120*/  IMAD R18, R16, UR27, R75 ;  /* 0x0000001b10127c24 */ /* 0x000fc4000f8e024b */
[----:B------:R-:W-:Y:S02]  /*2130*/  IMAD.IADD R69, R69, 0x1, -R44 ;  /* 0x0000000145457824 */ /* 0x000fe400078e0a2c */
[----:B------:R-:W-:Y:S01]  /*2140*/  IMAD R76, R3, -0x2, R18 ;  /* 0xfffffffe034c7824 */ /* 0x000fe200078e0212 */
[----:B------:R-:W2:Y:S01]  /*2150*/  MUFU.TANH R90, R90 ;  /* 0x0000005a005a7308 */ /* 0x000ea20000002400 */
[C---:B------:R-:W-:Y:S02]  /*2160*/  VIADD R79, R69.reuse, UR4 ;  /* 0x00000004454f7c36 */ /* 0x040fe40008000000 */
[----:B------:R-:W-:-:S03]  /*2170*/  VIADD R78, R69, UR25 ;  /* 0x00000019454e7c36 */ /* 0x000fc60008000000 */
[----:B0-----:R-:W-:Y:S01]  /*2180*/  VIADDMNMX R72, R77, R79, R76, PT ;  /* 0x0000004f4d487246 */ /* 0x001fe2000380014c */
[----:B------:R-:W-:Y:S01]  /*2190*/  IMAD.IADD R73, R78, 0x1, R77 ;  /* 0x000000014e497824 */ /* 0x000fe200078e024d */
[----:B------:R-:W0:Y:S08]  /*21a0*/  MUFU.TANH R4, R4 ;  /* 0x0000000400047308 */ /* 0x000e300000002400 */
        /* <DEDUP_REMOVED lines=75> */
.L_x_12962:
[----:B------:R-:W-:-:S06]  /*2660*/  UISETP.NE.AND UP2, UPT, UR5, 0x1, UPT ;  /* 0x000000010500788c */ /* 0x000fcc000bf45270 */
[----:B------:R-:W-:-:S05]  /*2670*/  PLOP3.LUT P2, PT, PT, PT, UP2, 0x80, 0x0 ;  /* 0x000000000000781c */ /* 0x000fca0003f4f028 */
[----:B------:R-:W-:-:S08]  /*2680*/  @UP2 ULDC.64 UR6, c[0x0][0x9e8] ;  /* 0x00027a0000062ab9 */ /* 0x000fd00000000a00 */
[----:B------:R-:W-:-:S05]  /*2690*/  @P2 IMAD.HI.U32 R18, R69, UR6, RZ ;  /* 0x0000000645122c27 */ /* 0x000fca000f8e00ff */
[----:B------:R-:W-:-:S07]  /*26a0*/  @P2 SHF.R.U32.HI R69, RZ, UR7, R18 ;  /* 0x00000007ff452c19 */ /* 0x000fce0008011612 */
.L_x_12963:
[----:B------:R-:W-:Y:S05]  /*26b0*/  BSYNC B0 ;  /* 0x0000000000007941 */ /* 0x000fea0003800000 */
.L_x_12961:
[----:B------:R-:W-:-:S04]  /*26c0*/  IMAD R18, R69, UR5, -R74 ;  /* 0x0000000545127c24 */ /* 0x000fc8000f8e0a4a */
[----:B------:R-:W-:-:S05]  /*26d0*/  IMAD R18, R3, -0x2, R18 ;  /* 0xfffffffe03127824 */ /* 0x000fca00078e0212 */
[----:B------:R-:W-:Y:S02]  /*26e0*/  VIMNMX R73, R73, R18, !PT ;  /* 0x0000001249497248 */ /* 0x000fe40007fe0100 */
[----:B------:R-:W-:-:S07]  /*26f0*/  VIADDMNMX R72, R18, UR5, R72, PT ;  /* 0x0000000512487c46 */ /* 0x000fce000b800148 */
.L_x_12960:
[C---:B------:R-:W-:Y:S01]  /*2700*/  ISETP.GE.AND P4, PT, R75.reuse, 0x9, PT ;  /* 0x000000094b00780c */ /* 0x040fe20003f86270 */
[----:B------:R-:W1:Y:S01]  /*2710*/  SHFL.IDX PT, R71, R71, 0x1, 0x1c1f ;  /* 0x003c1f0047477f89 */ /* 0x000e6200000e0000 */
[C---:B------:R-:W-:Y:S02]  /*2720*/  ISETP.GE.AND P2, PT, R75.reuse, 0x2, PT ;  /* 0x000000024b00780c */ /* 0x040fe40003f46270 */
        /* <DEDUP_REMOVED lines=9> */
[----:B------:R-:W-:Y:S02]  /*27c0*/  ISETP.GT.AND P3, PT, R73, 0x9, !P5 ;  /* 0x000000094900780c */ /* 0x000fe40006f64270 */
[C---:B------:R-:W-:Y:S02]  /*27d0*/  ISETP.GE.AND P5, PT, R75.reuse, 0x11, PT ;  /* 0x000000114b00780c */ /* 0x040fe40003fa6270 */
[C---:B------:R-:W-:Y:S02]  /*27e0*/  ISETP.LT.OR P4, PT, R72.reuse, 0x9, P4 ;  /* 0x000000094800780c */ /* 0x040fe40002781670 */
[----:B------:R-:W-:Y:S02]  /*27f0*/  ISETP.LT.OR P3, PT, R72, 0xa, P3 ;  /* 0x0000000a4800780c */ /* 0x000fe40001f61670 */
[----:B------:R-:W-:Y:S02]  /*2800*/  FSEL R127, R92, -INF , !P4 ;  /* 0xff8000005c7f7808 */ /* 0x000fe40006000000 */
[----:B------:R-:W-:-:S02]  /*2810*/  ISETP.GE.AND P4, PT, R75, 0x12, PT ;  /* 0x000000124b00780c */ /* 0x000fc40003f86270 */
[----:B------:R-:W-:Y:S02]  /*2820*/  LOP3.LUT R18, R18, 0xfffffff7, RZ, 0xc0, !PT ;  /* 0xfffffff712127812 */ /* 0x000fe400078ec0ff */
[----:B0-----:R-:W-:Y:S02]  /*2830*/  FSEL R129, R93, -INF , !P3 ;  /* 0xff8000005d817808 */ /* 0x001fe40005800000 */
[----:B------:R-:W-:Y:S02]  /*2840*/  ISETP.GT.AND P3, PT, R73, 0x10, !P5 ;  /* 0x000000104900780c */ /* 0x000fe40006f64270 */
[----:B------:R-:W-:Y:S02]  /*2850*/  @P5 LOP3.LUT R18, R18, 0x8, RZ, 0xfc, !PT ;  /* 0x0000000812125812 */ /* 0x000fe400078efcff */
[----:B------:R-:W-:Y:S02]  /*2860*/  ISETP.LT.OR P3, PT, R72, 0x11, P3 ;  /* 0x000000114800780c */ /* 0x000fe40001f61670 */
[----:B------:R-:W-:-:S02]  /*2870*/  LOP3.LUT R18, R18, 0xfdffffff, RZ, 0xc0, !PT ;  /* 0xfdffffff12127812 */ /* 0x000fc400078ec0ff */
[----:B------:R-:W-:Y:S02]  /*2880*/  FSEL R125, R94, -INF , !P3 ;  /* 0xff8000005e7d7808 */ /* 0x000fe40005800000 */
[----:B------:R-:W-:Y:S02]  /*2890*/  @P4 LOP3.LUT R18, R18, 0x2000000, RZ, 0xfc, !PT ;  /* 0x0200000012124812 */ /* 0x000fe400078efcff */
[----:B------:R-:W-:Y:S02]  /*28a0*/  ISETP.GT.AND P3, PT, R73, 0x11, !P4 ;  /* 0x000000114900780c */ /* 0x000fe40006764270 */
[----:B------:R-:W-:Y:S02]  /*28b0*/  ISETP.GE.AND P4, PT, R75, 0x19, PT ;  /* 0x000000194b00780c */ /* 0x000fe40003f86270 */
[----:B------:R-:W-:Y:S02]  /*28c0*/  ISETP.LT.OR P3, PT, R72, 0x12, P3 ;  /* 0x000000124800780c */ /* 0x000fe40001f61670 */
[----:B------:R-:W-:-:S02]  /*28d0*/  LOP3.LUT R18, R18, 0xfeffffff, RZ, 0xc0, !PT ;  /* 0xfeffffff12127812 */ /* 0x000fc400078ec0ff */
[----:B------:R-:W-:Y:S02]  /*28e0*/  FSEL R123, R33, -INF , !P3 ;  /* 0xff800000217b7808 */ /* 0x000fe40005800000 */
[----:B------:R-:W-:-:S04]  /*28f0*/  ISETP.GT.AND P3, PT, R73, 0x18, !P4 ;  /* 0x000000184900780c */ /* 0x000fc80006764270 */
[----:B------:R-:W-:Y:S02]  /*2900*/  ISETP.LT.OR P3, PT, R72, 0x19, P3 ;  /* 0x000000194800780c */ /* 0x000fe40001f61670 */
[----:B------:R-:W-:Y:S02]  /*2910*/  @P4 LOP3.LUT R18, R18, 0x1000000, RZ, 0xfc, !PT ;  /* 0x0100000012124812 */ /* 0x000fe400078efcff */
[----:B------:R-:W-:Y:S02]  /*2920*/  ISETP.GE.AND P4, PT, R75, 0x1a, PT ;  /* 0x0000001a4b00780c */ /* 0x000fe40003f86270 */
[----:B------:R-:W-:Y:S02]  /*2930*/  LOP3.LUT R18, R18, 0xff7fffff, RZ, 0xc0, !PT ;  /* 0xff7fffff12127812 */ /* 0x000fe400078ec0ff */
[----:B------:R-:W-:Y:S02]  /*2940*/  FSEL R119, R34, -INF , !P3 ;  /* 0xff80000022777808 */ /* 0x000fe40005800000 */
[----:B------:R-:W-:-:S02]  /*2950*/  ISETP.GT.AND P3, PT, R73, 0x19, !P4 ;  /* 0x000000194900780c */ /* 0x000fc40006764270 */
[----:B-1----:R-:W-:Y:S02]  /*2960*/  VIADDMNMX R34, R71, R79, R76, PT ;  /* 0x0000004f47227246 */ /* 0x002fe4000380014c */
[----:B------:R-:W-:-:S03]  /*2970*/  ISETP.LT.OR P3, PT, R72, 0x1a, P3 ;  /* 0x0000001a4800780c */ /* 0x000fc60001f61670 */
[----:B------:R-:W-:Y:S02]  /*2980*/  @P4 LOP3.LUT R18, R18, 0x800000, RZ, 0xfc, !PT ;  /* 0x0080000012124812 */ /* 0x000fe400078efcff */
[----:B------:R-:W-:Y:S02]  /*2990*/  ISETP.GE.AND P4, PT, R75, 0x21, PT ;  /* 0x000000214b00780c */ /* 0x000fe40003f86270 */
[----:B------:R-:W-:Y:S02]  /*29a0*/  LOP3.LUT R18, R18, 0xffbfffff, RZ, 0xc0, !PT ;  /* 0xffbfffff12127812 */ /* 0x000fe400078ec0ff */
[----:B------:R-:W-:Y:S01]  /*29b0*/  FSEL R95, R36, -INF , !P3 ;  /* 0xff800000245f7808 */ /* 0x000fe20005800000 */
[----:B------:R-:W-:Y:S01]  /*29c0*/  IMAD.IADD R36, R78, 0x1, R71 ;  /* 0x000000014e247824 */ /* 0x000fe200078e0247 */
        /* <DEDUP_REMOVED lines=158> */
.L_x_12966:
[----:B------:R-:W-:-:S06]  /*33b0*/  UISETP.NE.AND UP2, UPT, UR5, 0x1, UPT ;  /* 0x000000010500788c */ /* 0x000fcc000bf45270 */
[----:B------:R-:W-:-:S05]  /*33c0*/  PLOP3.LUT P6, PT, PT, PT, UP2, 0x80, 0x0 ;  /* 0x000000000000781c */ /* 0x000fca0003fcf028 */
[----:B------:R-:W-:-:S08]  /*33d0*/  @UP2 ULDC.64 UR6, c[0x0][0x9e8] ;  /* 0x00027a0000062ab9 */ /* 0x000fd00000000a00 */
[----:B------:R-:W-:Y:S01]  /*33e0*/  @P6 IMAD.HI.U32 R38, R71, UR6, RZ ;  /* 0x0000000647266c27 */ /* 0x000fe2000f8e00ff */
[----:B------:R-:W-:-:S13]  /*33f0*/  PLOP3.LUT P6, PT, PT, PT, UP2, 0x80, 0x0 ;  /* 0x000000000000781c */ /* 0x000fda0003fcf028 */
[----:B------:R-:W-:-:S07]  /*3400*/  @P6 SHF.R.U32.HI R71, RZ, UR7, R38 ;  /* 0x00000007ff476c19 */ /* 0x000fce0008011626 */
.L_x_12967:
[----:B------:R-:W-:Y:S05]  /*3410*/  BSYNC B0 ;  /* 0x0000000000007941 */ /* 0x000fea0003800000 */
.L_x_12965:
[----:B------:R-:W-:-:S04]  /*3420*/  IMAD R38, R71, UR5, -R74 ;  /* 0x0000000547267c24 */ /* 0x000fc8000f8e0a4a */
[----:B------:R-:W-:-:S05]  /*3430*/  IMAD R71, R3, -0x2, R38 ;  /* 0xfffffffe03477824 */ /* 0x000fca00078e0226 */
[----:B------:R-:W-:Y:S02]  /*3440*/  VIMNMX R36, R36, R71, !PT ;  /* 0x0000004724247248 */ /* 0x000fe40007fe0100 */
[----:B------:R-:W-:-:S07]  /*3450*/  VIADDMNMX R34, R71, UR5, R34, PT ;  /* 0x0000000547227c46 */ /* 0x000fce000b800122 */
.L_x_12964:
[----:B------:R-:W-:Y:S01]  /*3460*/  ISETP.GT.AND P2, PT, R36, 0x1, !P2 ;  /* 0x000000012400780c */ /* 0x000fe20005744270 */
[----:B------:R-:W-:Y:S01]  /*3470*/  ULDC UR6, c[0x0][0x988] ;  /* 0x0002620000067ab9 */ /* 0x000fe20000000800 */
[----:B------:R-:W-:Y:S01]  /*3480*/  LOP3.LUT P6, RZ, R18, 0x8, RZ, 0xc0, !PT ;  /* 0x0000000812ff7812 */ /* 0x000fe200078cc0ff */
[----:B------:R-:W-:Y:S01]  /*3490*/  IMAD.U32 R42, RZ, RZ, UR6 ;  /* 0x00000006ff2a7e24 */ /* 0x000fe2000f8e00ff */
[----:B------:R-:W-:Y:S01]  /*34a0*/  ISETP.LT.OR P2, PT, R34, 0x2, P2 ;  /* 0x000000022200780c */ /* 0x000fe20001741670 */
[----:B------:R-:W-:Y:S01]  /*34b0*/  @UP0 ULDC UR6, c[0x0][0x44c] ;  /* 0x0001130000060ab9 */ /* 0x000fe20000000800 */
[----:B------:R-:W-:Y:S01]  /*34c0*/  ISETP.GT.AND P3, PT, R36, 0x70, !P3 ;  /* 0x000000702400780c */ /* 0x000fe20005f64270 */
[----:B------:R-:W-:Y:S01]  /*34d0*/  UIMAD.WIDE.U32 UR6, UR40, UR6, URZ ;  /* 0x00000006280672a5 */ /* 0x000fe2000f8e003f */
[----:B------:R-:W-:Y:S01]  /*34e0*/  FSEL R91, R6, -INF , !P2 ;  /* 0xff800000065b7808 */ /* 0x000fe20005000000 */
[----:B------:R-:W-:Y:S01]  /*34f0*/  @UP0 ULDC UR11, c[0x0][0x450] ;  /* 0x00011400000b0ab9 */ /* 0x000fe20000000800 */
[----:B------:R-:W-:Y:S01]  /*3500*/  LOP3.LUT P2, RZ, R18, 0x2, RZ, 0xc0, !PT ;  /* 0x0000000212ff7812 */ /* 0x000fe2000784c0ff */
[----:B------:R-:W-:Y:S01]  /*3510*/  @UP0 USHF.R.U32.HI UR40, URZ, UR11, UR7 ;  /* 0x0000000b3f280299 */ /* 0x000fe20008011607 */
        /* <DEDUP_REMOVED lines=18> */
[----:B------:R-:W-:-:S02]  /*3640*/  LOP3.LUT P2, RZ, R18, 0x2000000, RZ, 0xc0, !PT ;  /* 0x0200000012ff7812 */ /* 0x000fc4000784c0ff */
[----:B------:R-:W-:Y:S02]  /*3650*/  LOP3.LUT P6, RZ, R18, 0x8000, RZ, 0xc0, !PT ;  /* 0x0000800012ff7812 */ /* 0x000fe400078cc0ff */
        /* <DEDUP_REMOVED lines=54> */
[----:B------:R-:W-:Y:S01]  /*39c0*/  LOP3.LUT P2, RZ, R18, 0x20000, RZ, 0xc0, !PT ;  /* 0x0002000012ff7812 */ /* 0x000fe2000784c0ff */
[----:B------:R-:W0:Y:S01]  /*39d0*/  SHFL.BFLY PT, R7, R10, 0x2, 0x1f ;  /* 0x0c401f000a077f89 */ /* 0x000e2200000e0000 */
[C---:B------:R-:W-:Y:S02]  /*39e0*/  ISETP.GT.AND P4, PT, R36.reuse, 0x71, !P4 ;  /* 0x000000712400780c */ /* 0x040fe40006784270 */
[----:B------:R-:W-:Y:S02]  /*39f0*/  ISETP.GT.AND P2, PT, R36, 0x31, !P2 ;  /* 0x000000312400780c */ /* 0x000fe40005744270 */
[C---:B------:R-:W-:Y:S02]  /*3a00*/  ISETP.LT.OR P3, PT, R34.reuse, 0x71, P3 ;  /* 0x000000712200780c */ /* 0x040fe40001f61670 */
[----:B------:R-:W-:-:S02]  /*3a10*/  ISETP.LT.OR P2, PT, R34, 0x32, P2 ;  /* 0x000000322200780c */ /* 0x000fc40001741670 */
[----:B------:R-:W-:Y:S02]  /*3a20*/  ISETP.GT.AND P5, PT, R36, 0x78, !P5 ;  /* 0x000000782400780c */ /* 0x000fe40006fa4270 */
[----:B------:R-:W-:Y:S02]  /*3a30*/  FSEL R79, R26, -INF , !P2 ;  /* 0xff8000001a4f7808 */ /* 0x000fe40005000000 */
[----:B------:R-:W-:Y:S02]  /*3a40*/  LOP3.LUT P2, RZ, R18, 0x10000, RZ, 0xc0, !PT ;  /* 0x0001000012ff7812 */ /* 0x000fe4000784c0ff */
[----:B------:R-:W-:Y:S02]  /*3a50*/  ISETP.LT.OR P4, PT, R34, 0x72, P4 ;  /* 0x000000722200780c */ /* 0x000fe40002781670 */
[----:B------:R-:W-:Y:S02]  /*3a60*/  ISETP.GT.AND P2, PT, R36, 0x38, !P2 ;  /* 0x000000382400780c */ /* 0x000fe40005744270 */
[----:B------:R-:W-:-:S02]  /*3a70*/  ISETP.LT.OR P5, PT, R34, 0x79, P5 ;  /* 0x000000792200780c */ /* 0x000fc40002fa1670 */
[----:B------:R-:W-:Y:S02]  /*3a80*/  ISETP.LT.OR P2, PT, R34, 0x39, P2 ;  /* 0x000000392200780c */ /* 0x000fe40001741670 */
[----:B------:R-:W-:Y:S02]  /*3a90*/  R2UR UR10, R23 ;  /* 0x00000000170a72ca */ /* 0x000fe400000e0000 */
[----:B------:R-:W-:Y:S02]  /*3aa0*/  FSEL R31, R31, -INF , !P2 ;  /* 0xff8000001f1f7808 */ /* 0x000fe40005000000 */
[----:B------:R-:W-:Y:S02]  /*3ab0*/  ISETP.GT.AND P2, PT, R36, 0x39, !P6 ;  /* 0x000000392400780c */ /* 0x000fe40007744270 */
[----:B0-----:R-:W-:Y:S02]  /*3ac0*/  FMNMX.FTZ R11, R10, R7, !PT ;  /* 0x000000070a0b7209 */ /* 0x001fe40007810000 */
[----:B------:R-:W-:-:S02]  /*3ad0*/  ISETP.LT.OR P2, PT, R34, 0x3a, P2 ;  /* 0x0000003a2200780c */ /* 0x000fc40001741670 */
[----:B------:R-:W-:Y:S01]  /*3ae0*/  LOP3.LUT P6, RZ, R18, 0x10, RZ, 0xc0, !PT ;  /* 0x0000001012ff7812 */ /* 0x000fe200078cc0ff */
[----:B------:R-:W0:Y:S01]  /*3af0*/  SHFL.BFLY PT, R6, R11, 0x1, 0x1f ;  /* 0x0c201f000b067f89 */ /* 0x000e2200000e0000 */
[----:B------:R-:W-:Y:S01]  /*3b00*/  FSEL R13, R32, -INF , !P2 ;  /* 0xff800000200d7808 */ /* 0x000fe20005000000 */
[----:B------:R-:W-:Y:S01]  /*3b10*/  UIADD3 UR40, UR10, UR40, URZ ;  /* 0x000000280a287290 */ /* 0x000fe2000fffe03f */
[----:B------:R-:W-:-:S03]  /*3b20*/  LOP3.LUT P2, RZ, R18, 0x4000, RZ, 0xc0, !PT ;  /* 0x0000400012ff7812 */ /* 0x000fc6000784c0ff */
[----:B------:R-:W-:Y:S01]  /*3b30*/  UIADD3 UR4, UR40, UR4, URZ ;  /* 0x0000000428047290 */ /* 0x000fe2000fffe03f */
[----:B------:R-:W-:-:S04]  /*3b40*/  ISETP.GT.AND P2, PT, R36, 0x40, !P2 ;  /* 0x000000402400780c */ /* 0x000fc80005744270 */
[----:B------:R-:W-:-:S04]  /*3b50*/  ISETP.LT.OR P2, PT, R34, 0x41, P2 ;  /* 0x000000412200780c */ /* 0x000fc80001741670 */
[----:B------:R-:W-:Y:S02]  /*3b60*/  FSEL R35, R35, -INF , !P2 ;  /* 0xff80000023237808 */ /* 0x000fe40005000000 */
[----:B------:R-:W-:-:S04]  /*3b70*/  LOP3.LUT P2, RZ, R18, 0x2000, RZ, 0xc0, !PT ;  /* 0x0000200012ff7812 */ /* 0x000fc8000784c0ff */
[----:B------:R-:W-:Y:S02]  /*3b80*/  ISETP.GT.AND P2, PT, R36, 0x41, !P2 ;  /* 0x000000412400780c */ /* 0x000fe40005744270 */
[----:B0-----:R-:W-:Y:S02]  /*3b90*/  FMNMX.FTZ R7, R11, R6, !PT ;  /* 0x000000060b077209 */ /* 0x001fe40007810000 */
[----:B------:R-:W-:-:S03]  /*3ba0*/  ISETP.LT.OR P2, PT, R34, 0x42, P2 ;  /* 0x000000422200780c */ /* 0x000fc60001741670 */
[----:B------:R-:W-:Y:S01]  /*3bb0*/  FMUL.FTZ R6, R7, R42 ;  /* 0x0000002a07067220 */ /* 0x000fe20000410000 */
        /* <DEDUP_REMOVED lines=41> */
[-CC-:B------:R-:W-:Y:S01]  /*3e50*/  FFMA.FTZ R138, R105, R42.reuse, -R6.reuse ;  /* 0x0000002a698a7223 */ /* 0x180fe20000010806 */
[----:B------:R-:W-:Y:S01]  /*3e60*/  ISETP.LT.OR P2, PT, R34, 0x1, P2 ;  /* 0x000000012200780c */ /* 0x000fe20001741670 */
[-CC-:B------:R-:W-:Y:S01]  /*3e70*/  FFMA.FTZ R132, R77, R42.reuse, -R6.reuse ;  /* 0x0000002a4d847223 */ /* 0x180fe20000010806 */
[----:B------:R-:W-:Y:S01]  /*3e80*/  FSEL R77, R28, -INF , !P3 ;  /* 0xff8000001c4d7808 */ /* 0x000fe20005800000 */
[-CC-:B------:R-:W-:Y:S01]  /*3e90*/  FFMA.FTZ R136, R107, R42.reuse, -R6.reuse ;  /* 0x0000002a6b887223 */ /* 0x180fe20000010806 */
[----:B------:R-:W-:Y:S01]  /*3ea0*/  FSEL R4, R4, -INF , !P2 ;  /* 0xff80000004047808 */ /* 0x000fe20005000000 */
[-CC-:B------:R-:W-:Y:S01]  /*3eb0*/  FFMA.FTZ R142, R109, R42.reuse, -R6.reuse ;  /* 0x0000002a6d8e7223 */ /* 0x180fe20000010806 */
[----:B------:R-:W-:Y:S01]  /*3ec0*/  LOP3.LUT P2, RZ, R18, 0x4000000, RZ, 0xc0, !PT ;  /* 0x0400000012ff7812 */ /* 0x000fe2000784c0ff */
[-CC-:B------:R-:W-:Y:S01]  /*3ed0*/  FFMA.FTZ R148, R133, R42.reuse, -R6.reuse ;  /* 0x0000002a85947223 */ /* 0x180fe20000010806 */
        /* <DEDUP_REMOVED lines=14> */
[----:B------:R-:W-:Y:S01]  /*3fc0*/  ISETP.GT.AND P6, PT, R36, 0x79, !P6 ;  /* 0x000000792400780c */ /* 0x000fe200077c4270 */
[--C-:B------:R-:W-:Y:S01]  /*3fd0*/  FFMA.FTZ R146, R119, R42, -R6.reuse ;  /* 0x0000002a77927223 */ /* 0x100fe20000010806 */
[----:B------:R-:W-:Y:S01]  /*3fe0*/  FMNMX.FTZ R10, R87, R10, !PT ;  /* 0x0000000a570a7209 */ /* 0x000fe20007810000 */
[-CC-:B------:R-:W-:Y:S01]  /*3ff0*/  FFMA.FTZ R122, R33, R42.reuse, -R6.reuse ;  /* 0x0000002a217a7223 */ /* 0x180fe20000010806 */
[----:B------:R-:W-:Y:S01]  /*4000*/  FSEL R107, R25, -INF , !P4 ;  /* 0xff800000196b7808 */ /* 0x000fe20006000000 */
[--C-:B------:R-:W-:Y:S01]  /*4010*/  FFMA.FTZ R25, R69, R42, -R6.reuse ;  /* 0x0000002a45197223 */ /* 0x100fe20000010806 */
[----:B------:R-:W-:Y:S01]  /*4020*/  FMNMX.FTZ R10, R73, R10, !PT ;  /* 0x0000000a490a7209 */ /* 0x000fe20007810000 */
[----:B------:R-:W1:Y:S01]  /*4030*/  MUFU.EX2 R150, R150 ;  /* 0x0000009600967308 */ /* 0x000e620000000800 */
        /* <DEDUP_REMOVED lines=9> */
[----:B0-----:R-:W-:Y:S01]  /*40d0*/  FADD.FTZ R5, R148, R131 ;  /* 0x0000008394057221 */ /* 0x001fe20000010000 */
[----:B------:R-:W-:Y:S01]  /*40e0*/  FMNMX.FTZ R10, R83, R10, !PT ;  /* 0x0000000a530a7209 */ /* 0x000fe20007810000 */
[-CC-:B------:R-:W-:Y:S01]  /*40f0*/  FFMA.FTZ R103, R103, R42.reuse, -R6.reuse ;  /* 0x0000002a67677223 */ /* 0x180fe20000010806 */
[-CC-:B------:R-:W-:Y:S01]  /*4100*/  FFMA.FTZ R128, R47, R42.reuse, -R6.reuse ;  /* 0x0000002a2f807223 */ /* 0x180fe20000010806 */
[--C-:B------:R-:W-:Y:S01]  /*4110*/  FFMA.FTZ R130, R53, R42, -R6.reuse ;  /* 0x0000002a35827223 */ /* 0x100fe20000010806 */
[----:B------:R-:W-:Y:S01]  /*4120*/  FMNMX.FTZ R10, R21, R10, !PT ;  /* 0x0000000a150a7209 */ /* 0x000fe20007810000 */
[----:B------:R-:W0:Y:S01]  /*4130*/  MUFU.EX2 R144, R144 ;  /* 0x0000009000907308 */ /* 0x000e220000000800 */
[----:B-1----:R-:W-:Y:S01]  /*4140*/  FADD.FTZ R28, R150, R5 ;  /* 0x00000005961c7221 */ /* 0x002fe20000010000 */
[--C-:B------:R-:W-:Y:S01]  /*4150*/  FFMA.FTZ R124, R45, R42, -R6.reuse ;  /* 0x0000002a2d7c7223 */ /* 0x100fe20000010806 */
[----:B------:R-:W-:Y:S01]  /*4160*/  FMNMX.FTZ R10, R81, R10, !PT ;  /* 0x0000000a510a7209 */ /* 0x000fe20007810000 */
[-CC-:B------:R-:W-:Y:S01]  /*4170*/  FFMA.FTZ R126, R49, R42.reuse, -R6.reuse ;  /* 0x0000002a317e7223 */ /* 0x180fe20000010806 */
[-CC-:B------:R-:W-:Y:S01]  /*4180*/  FFMA.FTZ R120, R51, R42.reuse, -R6.reuse ;  /* 0x0000002a33787223 */ /* 0x180fe20000010806 */
[----:B------:R-:W-:Y:S01]  /*4190*/  FFMA.FTZ R93, R93, R42, -R6 ;  /* 0x0000002a5d5d7223 */ /* 0x000fe20000010806 */
[----:B------:R-:W-:Y:S01]  /*41a0*/  FMNMX.FTZ R10, R27, R10, !PT ;  /* 0x0000000a1b0a7209 */ /* 0x000fe20007810000 */
[----:B------:R-:W1:Y:S01]  /*41b0*/  MUFU.EX2 R123, R123 ;  /* 0x0000007b007b7308 */ /* 0x000e620000000800 */
[----:B--2---:R-:W-:Y:S01]  /*41c0*/  FADD.FTZ R5, R127, R28 ;  /* 0x0000001c7f057221 */ /* 0x004fe20000010000 */
[--C-:B------:R-:W-:Y:S01]  /*41d0*/  FFMA.FTZ R97, R97, R42, -R6.reuse ;  /* 0x0000002a61617223 */ /* 0x100fe20000010806 */
[----:B------:R-:W-:Y:S01]  /*41e0*/  FMNMX.FTZ R10, R79, R10, !PT ;  /* 0x0000000a4f0a7209 */ /* 0x000fe20007810000 */
[-CC-:B------:R-:W-:Y:S01]  /*41f0*/  FFMA.FTZ R101, R101, R42.reuse, -R6.reuse ;  /* 0x0000002a65657223 */ /* 0x180fe20000010806 */
[-CC-:B------:R-:W-:Y:S01]  /*4200*/  FFMA.FTZ R134, R55, R42.reuse, -R6.reuse ;  /* 0x0000002a37867223 */ /* 0x180fe20000010806 */
[--C-:B------:R-:W-:Y:S01]  /*4210*/  FFMA.FTZ R29, R59, R42, -R6.reuse ;  /* 0x0000002a3b1d7223 */ /* 0x100fe20000010806 */
[----:B------:R-:W-:Y:S01]  /*4220*/  FMNMX.FTZ R10, R31, R10, !PT ;  /* 0x0000000a1f0a7209 */ /* 0x000fe20007810000 */
[----:B------:R-:W2:Y:S01]  /*4230*/  MUFU.EX2 R146, R146 ;  /* 0x0000009200927308 */ /* 0x000ea20000000800 */
[----:B0-----:R-:W-:Y:S01]  /*4240*/  FADD.FTZ R28, R144, R5 ;  /* 0x00000005901c7221 */ /* 0x001fe20000010000 */
[--C-:B------:R-:W-:Y:S01]  /*4250*/  FFMA.FTZ R47, R61, R42, -R6.reuse ;  /* 0x0000002a3d2f7223 */ /* 0x100fe20000010806 */
[----:B------:R-:W-:Y:S01]  /*4260*/  FMNMX.FTZ R10, R13, R10, !PT ;  /* 0x0000000a0d0a7209 */ /* 0x000fe20007810000 */
[-CC-:B------:R-:W-:Y:S01]  /*4270*/  FFMA.FTZ R53, R63, R42.reuse, -R6.reuse ;  /* 0x0000002a3f357223 */ /* 0x180fe20000010806 */
[-CC-:B------:R-:W-:Y:S01]  /*4280*/  FFMA.FTZ R45, R65, R42.reuse, -R6.reuse ;  /* 0x0000002a412d7223 */ /* 0x180fe20000010806 */
[----:B------:R-:W-:Y:S01]  /*4290*/  FFMA.FTZ R49, R67, R42, -R6 ;  /* 0x0000002a43317223 */ /* 0x000fe20000010806 */
[----:B------:R-:W-:Y:S01]  /*42a0*/  FMNMX.FTZ R10, R35, R10, !PT ;  /* 0x0000000a230a7209 */ /* 0x000fe20007810000 */
[----:B------:R-:W0:Y:S01]  /*42b0*/  MUFU.EX2 R95, R95 ;  /* 0x0000005f005f7308 */ /* 0x000e220000000800 */
[----:B-1----:R-:W-:Y:S01]  /*42c0*/  FADD.FTZ R5, R123, R28 ;  /* 0x0000001c7b057221 */ /* 0x002fe20000010000 */
[----:B------:R-:W-:Y:S01]  /*42d0*/  FFMA.FTZ R51, R57, R42, -R6 ;  /* 0x0000002a39337223 */ /* 0x000fe20000010806 */
[----:B------:R-:W-:-:S02]  /*42e0*/  FMNMX.FTZ R10, R37, R10, !PT ;  /* 0x0000000a250a7209 */ /* 0x000fc40007810000 */
[----:B------:R-:W-:Y:S02]  /*42f0*/  F2FP.BF16.F32.PACK_AB R150, R127, R150 ;  /* 0x000000967f96723e */ /* 0x000fe400000010ff */
[----:B------:R-:W-:Y:S01]  /*4300*/  FMNMX.FTZ R10, R39, R10, !PT ;  /* 0x0000000a270a7209 */ /* 0x000fe20007810000 */
[----:B------:R-:W1:Y:S01]  /*4310*/  MUFU.EX2 R140, R140 ;  /* 0x0000008c008c7308 */ /* 0x000e620000000800 */
[----:B--2---:R-:W-:Y:S01]  /*4320*/  FADD.FTZ R30, R146, R5 ;  /* 0x00000005921e7221 */ /* 0x004fe20000010000 */
[----:B------:R-:W-:Y:S02]  /*4330*/  F2FP.BF16.F32.PACK_AB R144, R123, R144 ;  /* 0x000000907b90723e */ /* 0x000fe400000010ff */
[----:B------:R-:W-:Y:S02]  /*4340*/  FMNMX.FTZ R10, R41, R10, !PT ;  /* 0x0000000a290a7209 */ /* 0x000fe40007810000 */
[----:B------:R-:W-:Y:S02]  /*4350*/  F2FP.BF16.F32.PACK_AB R148, R131, R148 ;  /* 0x000000948394723e */ /* 0x000fe400000010ff */
[----:B------:R-:W-:Y:S01]  /*4360*/  FMNMX.FTZ R10, R43, R10, !PT ;  /* 0x0000000a2b0a7209 */ /* 0x000fe20007810000 */
[----:B------:R-:W2:Y:S01]  /*4370*/  MUFU.EX2 R103, R103 ;  /* 0x0000006700677308 */ /* 0x000ea20000000800 */
[C---:B0-----:R-:W-:Y:S01]  /*4380*/  FADD.FTZ R5, R95.reuse, R30 ;  /* 0x0000001e5f057221 */ /* 0x041fe20000010000 */
[----:B------:R-:W-:-:S02]  /*4390*/  F2FP.BF16.F32.PACK_AB R146, R95, R146 ;  /* 0x000000925f92723e */ /* 0x000fc400000010ff */
        /* <DEDUP_REMOVED lines=16> */
[----:B-1----:R-:W-:Y:S02]  /*44a0*/  F2FP.BF16.F32.PACK_AB R142, R93, R142 ;  /* 0x0000008e5d8e723e */ /* 0x002fe400000010ff */
[----:B------:R-:W-:-:S04]  /*44b0*/  FMNMX.FTZ R10, R107, R10, !PT ;  /* 0x0000000a6b0a7209 */ /* 0x000fc80007810000 */
[----:B------:R-:W-:Y:S01]  /*44c0*/  FMNMX.FTZ R10, R69, R10, !PT ;  /* 0x0000000a450a7209 */ /* 0x000fe20007810000 */
[----:B------:R-:W1:Y:S03]  /*44d0*/  MUFU.EX2 R138, R138 ;  /* 0x0000008a008a7308 */ /* 0x000e660000000800 */
[----:B------:R-:W-:-:S05]  /*44e0*/  FMNMX.FTZ R10, R109, R10, !PT ;  /* 0x0000000a6d0a7209 */ /* 0x000fca0007810000 */
[----:B------:R-:W3:Y:S01]  /*44f0*/  SHFL.BFLY PT, R11, R10, 0x2, 0x1f ;  /* 0x0c401f000a0b7f89 */ /* 0x000ee200000e0000 */
[----:B------:R-:W4:Y:S08]  /*4500*/  MUFU.EX2 R101, R101 ;  /* 0x0000006500657308 */ /* 0x000f300000000800 */
[----:B------:R-:W-:Y:S08]  /*4510*/  MUFU.EX2 R132, R132 ;  /* 0x0000008400847308 */ /* 0x000ff00000000800 */
[----:B------:R-:W-:Y:S01]  /*4520*/  MUFU.EX2 R25, R25 ;  /* 0x0000001900197308 */ /* 0x000fe20000000800 */
[----:B---3--:R-:W-:-:S07]  /*4530*/  FMNMX.FTZ R12, R10, R11, !PT ;  /* 0x0000000b0a0c7209 */ /* 0x008fce0007810000 */
[----:B------:R-:W-:Y:S01]  /*4540*/  MUFU.EX2 R134, R134 ;  /* 0x0000008600867308 */ /* 0x000fe20000000800 */
[----:B------:R-:W3:Y:S07]  /*4550*/  SHFL.BFLY PT, R11, R12, 0x1, 0x1f ;  /* 0x0c201f000c0b7f89 */ /* 0x000eee00000e0000 */
[----:B------:R-:W-:Y:S08]  /*4560*/  MUFU.EX2 R29, R29 ;  /* 0x0000001d001d7308 */ /* 0x000ff00000000800 */
[----:B------:R-:W-:Y:S08]  /*4570*/  MUFU.EX2 R128, R128 ;  /* 0x0000008000807308 */ /* 0x000ff00000000800 */
[----:B------:R-:W-:Y:S01]  /*4580*/  MUFU.EX2 R47, R47 ;  /* 0x0000002f002f7308 */ /* 0x000fe20000000800 */
[----:B---3--:R-:W-:-:S04]  /*4590*/  FMNMX.FTZ R11, R12, R11, !PT ;  /* 0x0000000b0c0b7209 */ /* 0x008fc80007810000 */
[C---:B------:R-:W-:Y:S01]  /*45a0*/  FSETP.NEU.FTZ.AND P2, PT, R11.reuse, -INF , PT ;  /* 0xff8000000b00780b */ /* 0x040fe20003f5d000 */
[----:B------:R-:W-:Y:S02]  /*45b0*/  FMUL.FTZ R24, R11, R42 ;  /* 0x0000002a0b187220 */ /* 0x000fe40000410000 */
[----:B------:R-:W-:Y:S03]  /*45c0*/  MUFU.EX2 R130, R130 ;  /* 0x0000008200827308 */ /* 0x000fe60000000800 */
        /* <DEDUP_REMOVED lines=13> */
[-C--:B------:R-:W-:Y:S01]  /*46a0*/  FFMA.FTZ R26, R13, R42.reuse, -R24 ;  /* 0x0000002a0d1a7223 */ /* 0x080fe20000010818 */
[----:B------:R-:W-:Y:S01]  /*46b0*/  FADD.FTZ R13, R93, R34 ;  /* 0x000000225d0d7221 */ /* 0x000fe20000010000 */
[-CC-:B------:R-:W-:Y:S01]  /*46c0*/  FFMA.FTZ R14, R83, R42.reuse, -R24.reuse ;  /* 0x0000002a530e7223 */ /* 0x180fe20000010818 */
[-CC-:B------:R-:W-:Y:S01]  /*46d0*/  FFMA.FTZ R143, R21, R42.reuse, -R24.reuse ;  /* 0x0000002a158f7223 */ /* 0x180fe20000010818 */
[-CC-:B------:R-:W-:Y:S01]  /*46e0*/  FFMA.FTZ R18, R81, R42.reuse, -R24.reuse ;  /* 0x0000002a51127223 */ /* 0x180fe20000010818 */
[----:B------:R-:W3:Y:S01]  /*46f0*/  MUFU.EX2 R4, R4 ;  /* 0x0000000400047308 */ /* 0x000ee20000000800 */
[----:B--2---:R-:W-:Y:S01]  /*4700*/  FADD.FTZ R34, R136, R13 ;  /* 0x0000000d88227221 */ /* 0x004fe20000010000 */
[-CC-:B------:R-:W-:Y:S01]  /*4710*/  FFMA.FTZ R137, R27, R42.reuse, -R24.reuse ;  /* 0x0000002a1b897223 */ /* 0x180fe20000010818 */
[-CC-:B------:R-:W-:Y:S01]  /*4720*/  FFMA.FTZ R20, R79, R42.reuse, -R24.reuse ;  /* 0x0000002a4f147223 */ /* 0x180fe20000010818 */
[-C--:B------:R-:W-:Y:S01]  /*4730*/  FFMA.FTZ R139, R31, R42.reuse, -R24 ;  /* 0x0000002a1f8b7223 */ /* 0x080fe20000010818 */
[----:B0-----:R-:W-:Y:S01]  /*4740*/  FADD.FTZ R13, R97, R34 ;  /* 0x00000022610d7221 */ /* 0x001fe20000010000 */
[-CC-:B------:R-:W-:Y:S01]  /*4750*/  FFMA.FTZ R133, R35, R42.reuse, -R24.reuse ;  /* 0x0000002a23857223 */ /* 0x180fe20000010818 */
[-CC-:B------:R-:W-:Y:S01]  /*4760*/  FFMA.FTZ R28, R37, R42.reuse, -R24.reuse ;  /* 0x0000002a251c7223 */ /* 0x180fe20000010818 */
[----:B------:R-:W0:Y:S01]  /*4770*/  MUFU.EX2 R151, R151 ;  /* 0x0000009700977308 */ /* 0x000e220000000800 */
[----:B-1----:R-:W-:Y:S01]  /*4780*/  FADD.FTZ R36, R138, R13 ;  /* 0x0000000d8a247221 */ /* 0x002fe20000010000 */
[-CC-:B------:R-:W-:Y:S01]  /*4790*/  FFMA.FTZ R135, R39, R42.reuse, -R24.reuse ;  /* 0x0000002a27877223 */ /* 0x180fe20000010818 */
[-CC-:B------:R-:W-:Y:S01]  /*47a0*/  FFMA.FTZ R30, R41, R42.reuse, -R24.reuse ;  /* 0x0000002a291e7223 */ /* 0x180fe20000010818 */
[-C--:B------:R-:W-:Y:S01]  /*47b0*/  FFMA.FTZ R129, R43, R42.reuse, -R24 ;  /* 0x0000002a2b817223 */ /* 0x080fe20000010818 */
[----:B----4-:R-:W-:Y:S01]  /*47c0*/  FADD.FTZ R13, R101, R36 ;  /* 0x00000024650d7221 */ /* 0x010fe20000010000 */
[-CC-:B------:R-:W-:Y:S01]  /*47d0*/  FFMA.FTZ R99, R99, R42.reuse, -R24.reuse ;  /* 0x0000002a63637223 */ /* 0x180fe20000010818 */
[-C--:B------:R-:W-:Y:S01]  /*47e0*/  FFMA.FTZ R113, R113, R42.reuse, -R24 ;  /* 0x0000002a71717223 */ /* 0x080fe20000010818 */
[----:B------:R-:W1:Y:S01]  /*47f0*/  MUFU.EX2 R6, R6 ;  /* 0x0000000600067308 */ /* 0x000e620000000800 */
[----:B---3--:R-:W-:Y:S01]  /*4800*/  FADD.FTZ R32, R149, R4 ;  /* 0x0000000495207221 */ /* 0x008fe20000010000 */
[----:B------:R-:W-:Y:S01]  /*4810*/  FADD.FTZ R36, R132, R13 ;  /* 0x0000000d84247221 */ /* 0x000fe20000010000 */
[-CC-:B------:R-:W-:Y:S01]  /*4820*/  FFMA.FTZ R115, R115, R42.reuse, -R24.reuse ;  /* 0x0000002a73737223 */ /* 0x180fe20000010818 */
[-CC-:B------:R-:W-:Y:S01]  /*4830*/  FFMA.FTZ R117, R117, R42.reuse, -R24.reuse ;  /* 0x0000002a75757223 */ /* 0x180fe20000010818 */
[-C--:B------:R-:W-:Y:S01]  /*4840*/  FFMA.FTZ R121, R121, R42.reuse, -R24 ;  /* 0x0000002a79797223 */ /* 0x080fe20000010818 */
[----:B------:R-:W-:Y:S01]  /*4850*/  FADD.FTZ R13, R25, R36 ;  /* 0x00000024190d7221 */ /* 0x000fe20000010000 */
        /* <DEDUP_REMOVED lines=8> */
[----:B------:R-:W-:Y:S01]  /*48e0*/  FFMA.FTZ R109, R109, R42, -R24 ;  /* 0x0000002a6d6d7223 */ /* 0x000fe20000010818 */
        /* <DEDUP_REMOVED lines=9> */
[----:B------:R-:W-:Y:S01]  /*4980*/  FFMA.FTZ R32, R15, R42, -R24 ;  /* 0x0000002a0f207223 */ /* 0x000fe20000010818 */
[----:B------:R-:W-:Y:S02]  /*4990*/  F2FP.BF16.F32.PACK_AB R138, R101, R138 ;  /* 0x0000008a658a723e */ /* 0x000fe400000010ff */
[----:B------:R-:W-:Y:S02]  /*49a0*/  F2FP.BF16.F32.PACK_AB R132, R25, R132 ;  /* 0x000000841984723e */ /* 0x000fe400000010ff */
[----:B------:R-:W-:Y:S01]  /*49b0*/  F2FP.BF16.F32.PACK_AB R134, R29, R134 ;  /* 0x000000861d86723e */ /* 0x000fe200000010ff */
[----:B------:R-:W2:Y:S01]  /*49c0*/  MUFU.EX2 R12, R12 ;  /* 0x0000000c000c7308 */ /* 0x000ea20000000800 */
[C---:B0-----:R-:W-:Y:S01]  /*49d0*/  FADD.FTZ R34, R10.reuse, R5 ;  /* 0x000000050a227221 */ /* 0x041fe20000010000 */
[----:B------:R-:W-:-:S02]  /*49e0*/  F2FP.BF16.F32.PACK_AB R145, R10, R145 ;  /* 0x000000910a91723e */ /* 0x000fc400000010ff */
        /* <DEDUP_REMOVED lines=17> */
[----:B-1----:R-:W-:Y:S01]  /*4b00*/  FADD.FTZ R5, R137, R36 ;  /* 0x0000002489057221 */ /* 0x002fe20000010000 */
[----:B------:R-:W-:Y:S01]  /*4b10*/  FADD.FTZ R36, R130, R13 ;  /* 0x0000000d82247221 */ /* 0x000fe20000010000 */
[----:B------:R-:W-:-:S03]  /*4b20*/  F2FP.BF16.F32.PACK_AB R130, R53, R130 ;  /* 0x000000823582723e */ /* 0x000fc600000010ff */
[----:B------:R-:W-:Y:S02]  /*4b30*/  FADD.FTZ R13, R53, R36 ;  /* 0x00000024350d7221 */ /* 0x000fe40000010000 */
        /* <DEDUP_REMOVED lines=61> */
[----:B--2---:R-:W-:-:S04]  /*4f10*/  FADD.FTZ R13, R69, R10 ;  /* 0x0000000a450d7221 */ /* 0x004fc80000010000 */
[C---:B0-----:R-:W-:Y:S01]  /*4f20*/  FADD.FTZ R4, R6.reuse, R13 ;  /* 0x0000000d06047221 */ /* 0x041fe20000010000 */
[----:B------:R-:W-:Y:S01]  /*4f30*/  F2FP.BF16.F32.PACK_AB R123, R6, R69 ;  /* 0x00000045067b723e */ /* 0x000fe200000010ff */
[----:B------:R-:W-:Y:S02]  /*4f40*/  VIADD R6, R22, 0xfffffffe ;  /* 0xfffffffe16067836 */ /* 0x000fe40000000000 */
        /* <DEDUP_REMOVED lines=13> */
.L_x_12969:
[----:B------:R-:W-:-:S11]  /*5020*/  UISETP.NE.AND UP2, UPT, UR5, 0x1, UPT ;  /* 0x000000010500788c */ /* 0x000fd6000bf45270 */
[----:B------:R-:W-:Y:S02]  /*5030*/  @UP2 ULDC.64 UR14, c[0x0][0x9e8] ;  /* 0x00027a00000e2ab9 */ /* 0x000fe40000000a00 */
[----:B------:R-:W-:-:S04]  /*5040*/  UIMAD.WIDE.U32 UR6, UR10, UR14, URZ ;  /* 0x0000000e0a0672a5 */ /* 0x000fc8000f8e003f */
[----:B------:R-:W-:-:S12]  /*5050*/  @UP2 USHF.R.U32.HI UR10, URZ, UR15, UR7 ;  /* 0x0000000f3f0a2299 */ /* 0x000fd80008011607 */
.L_x_12970:
[----:B------:R-:W-:-:S04]  /*5060*/  UIMAD UR5, UR10, UR5, UR5 ;  /* 0x000000050a0572a4 */ /* 0x000fc8000f8e0205 */
[----:B------:R-:W-:-:S04]  /*5070*/  UISETP.LT.AND UP2, UPT, UR4, UR5, UPT ;  /* 0x000000050400728c */ /* 0x000fc8000bf41270 */
[----:B------:R-:W-:-:S12]  /*5080*/  USEL UR4, UR4, UR5, UP2 ;  /* 0x0000000504047287 */ /* 0x000fd80009000000 */
.L_x_12968:
        /* <DEDUP_REMOVED lines=23> */
[----:B------:R-:W-:-:S11]  /*5200*/  CS2R R88, SRZ ;  /* 0x0000000000587805 */ /* 0x000fd6000001ff00 */
[----:B------:R-:W-:Y:S05]  /*5210*/  @!P2 BRA `(.L_x_12971) ;  /* 0x00000034007ca947 */ /* 0x000fea0003800000 */
[----:B------:R-:W-:Y:S01]  /*5220*/  IMAD.MOV.U32 R119, RZ, RZ, RZ ;  /* 0x000000ffff777224 */ /* 0x000fe200078e00ff */
[----:B------:R-:W-:Y:S01]  /*5230*/  UMOV UR7, URZ ;  /* 0x0000003f00077c82 */ /* 0x000fe20008000000 */
[----:B------:R-:W-:Y:S01]  /*5240*/  UMOV UR6, URZ ;  /* 0x0000003f00067c82 */ /* 0x000fe20008000000 */
[----:B------:R-:W-:Y:S01]  /*5250*/  ULDC UR29, c[0x0][0x9e4] ;  /* 0x00027900001d7ab9 */ /* 0x000fe20000000800 */
[----:B------:R-:W-:Y:S01]  /*5260*/  ULDC UR27, c[0x0][0x2f0] ;  /* 0x0000bc00001b7ab9 */ /* 0x000fe20000000800 */
[----:B------:R-:W-:Y:S01]  /*5270*/  ULDC UR30, c[0x0][0x9d8] ;  /* 0x00027600001e7ab9 */ /* 0x000fe20000000800 */
[----:B------:R-:W-:-:S05]  /*5280*/  ULDC UR28, c[0x0][0x9e0] ;  /* 0x00027800001c7ab9 */ /* 0x000fca0000000800 */
.L_x_12988:
        /* <DEDUP_REMOVED lines=9> */
.L_x_12973:
[----:B------:R-:W-:Y:S01]  /*5320*/  ULEA UR10, UR4, UR38, 0x3 ;  /* 0x00000026040a7291 */ /* 0x000fe2000f8e183f */
[----:B------:R-:W-:-:S05]  /*5330*/  IMAD.U32 R10, RZ, RZ, UR5 ;  /* 0x00000005ff0a7e24 */ /* 0x000fca000f8e00ff */
[----:B------:R-:W-:-:S04]  /*5340*/  SHF.L.U32 R10, R10, 0x1f, RZ ;  /* 0x0000001f0a0a7819 */ /* 0x000fc800000006ff */
[----:B------:R0:W1:Y:S01]  /*5350*/  SYNCS.PHASECHK.TRANS64.TRYWAIT P2, [UR10+0x16830], R10 ;  /* 0x0168300aff0075a7 */ /* 0x000062000804014a */
[----:B------:R-:W-:Y:S05]  /*5360*/  @!P0 BRA `(.L_x_12974) ;  /* 0x0000000000048947 */ /* 0x000fea0003800000 */
[----:B------:R-:W-:Y:S01]  /*5370*/  BPT.TRAP 0x1 ;  /* 0x000000040000795c */ /* 0x000fe20000300000 */
.L_x_12974:
[----:B-1----:R-:W-:Y:S05]  /*5380*/  @P2 BRA `(.L_x_12972) ;  /* 0x0000000000082947 */ /* 0x002fea0003800000 */
[----:B------:R-:W1:Y:S02]  /*5390*/  SYNCS.PHASECHK.TRANS64.TRYWAIT P2, [UR10+0x16830], R10 ;  /* 0x0168300aff0075a7 */ /* 0x000e64000804014a */
[----:B-1----:R-:W-:Y:S05]  /*53a0*/  @!P2 BRA `(.L_x_12975) ;  /* 0x000000e40088a947 */ /* 0x002fea0003800000 */
.L_x_12972:
        /* <DEDUP_REMOVED lines=27> */
.L_x_12977:
[----:B------:R-:W-:Y:S01]  /*5560*/  ULEA UR10, UR6, UR38, 0x3 ;  /* 0x00000026060a7291 */ /* 0x000fe2000f8e183f */
[----:B------:R-:W-:-:S05]  /*5570*/  IMAD.U32 R10, RZ, RZ, UR7 ;  /* 0x00000007ff0a7e24 */ /* 0x000fca000f8e00ff */
[----:B------:R-:W-:-:S04]  /*5580*/  SHF.L.U32 R10, R10, 0x1f, RZ ;  /* 0x0000001f0a0a7819 */ /* 0x000fc800000006ff */
[----:B------:R0:W1:Y:S01]  /*5590*/  SYNCS.PHASECHK.TRANS64.TRYWAIT P2, [UR10+0x16850], R10 ;  /* 0x0168500aff0075a7 */ /* 0x000062000804014a */
[----:B------:R-:W-:Y:S05]  /*55a0*/  @!P0 BRA `(.L_x_12978) ;  /* 0x0000000000048947 */ /* 0x000fea0003800000 */
[----:B------:R-:W-:Y:S01]  /*55b0*/  BPT.TRAP 0x1 ;  /* 0x000000040000795c */ /* 0x000fe20000300000 */
.L_x_12978:
[----:B-1----:R-:W-:Y:S05]  /*55c0*/  @P2 BRA `(.L_x_12976) ;  /* 0x0000000000082947 */ /* 0x002fea0003800000 */
[----:B------:R-:W1:Y:S02]  /*55d0*/  SYNCS.PHASECHK.TRANS64.TRYWAIT P2, [UR10+0x16850], R10 ;  /* 0x0168500aff0075a7 */ /* 0x000e64000804014a */
[----:B-1----:R-:W-:Y:S05]  /*55e0*/  @!P2 BRA `(.L_x_12979) ;  /* 0x000000e40010a947 */ /* 0x002fea0003800000 */
.L_x_12976:
        /* <DEDUP_REMOVED lines=12> */
[----:B------:R-:W-:Y:S01]  /*56b0*/  ULEA UR7, UR6, UR7, 0xa ;  /* 0x0000000706077291 */ /* 0x000fe2000f8e503f */
[----:B------:R-:W-:Y:S01]  /*56c0*/  FMUL.FTZ R51, R74, UR30 ;  /* 0x0000001e4a337c20 */ /* 0x000fe20008410000 */
[----:B------:R-:W-:-:S02]  /*56d0*/  IMAD.MOV.U32 R74, RZ, RZ, R0 ;  /* 0x000000ffff4a7224 */ /* 0x000fc400078e0000 */
[----:B------:R-:W-:Y:S01]  /*56e0*/  FMUL.FTZ R12, R26, UR30 ;  /* 0x0000001e1a0c7c20 */ /* 0x000fe20008410000 */
[----:B------:R-:W-:Y:S01]  /*56f0*/  FMUL.FTZ R23, R32, UR30 ;  /* 0x0000001e20177c20 */ /* 0x000fe20008410000 */
[----:B------:R-:W-:Y:S01]  /*5700*/  FMUL.FTZ R26, R39, UR30 ;  /* 0x0000001e271a7c20 */ /* 0x000fe20008410000 */
[----:B------:R-:W-:Y:S01]  /*5710*/  FMUL.FTZ R32, R41, UR30 ;  /* 0x0000001e29207c20 */ /* 0x000fe20008410000 */
[----:B------:R-:W-:Y:S01]  /*5720*/  UMOV UR10, UR7 ;  /* 0x00000007000a7c82 */ /* 0x000fe20008000000 */
[----:B------:R-:W-:Y:S01]  /*5730*/  FMUL.FTZ R39, R54, UR30 ;  /* 0x0000001e36277c20 */ /* 0x000fe20008410000 */
[----:B------:R-:W-:Y:S01]  /*5740*/  HGMMA.64x64x16.F32.BF16 R88, R148, gdesc[UR8].tnspB, R88, gsb0 ;  /* 0x40e0000894587df0 */ /* 0x000fe20008001858 */
        /* <DEDUP_REMOVED lines=43> */
[----:B------:R-:W0:Y:S04]  /*5a00*/  MUFU.TANH R10, R10 ;  /* 0x0000000a000a7308 */ /* 0x000e280000002400 */
[----:B------:R-:W-:-:S04]  /*5a10*/  @!P1 VIADD R35, R35, 0x16840 ;  /* 0x0001684023239836 */ /* 0x000fc80000000000 */
[----:B------:R-:W1:Y:S01]  /*5a20*/  MUFU.TANH R13, R13 ;  /* 0x0000000d000d7308 */ /* 0x000e620000002400 */
[----:B------:R-:W-:-:S07]  /*5a30*/  @!P1 PRMT R35, RZ, 0x654, R35 ;  /* 0x00000654ff239816 */ /* 0x000fce0000000023 */
[----:B------:R-:W2:Y:S08]  /*5a40*/  MUFU.TANH R12, R12 ;  /* 0x0000000c000c7308 */ /* 0x000eb00000002400 */
[----:B------:R-:W3:Y:S08]  /*5a50*/  MUFU.TANH R14, R14 ;  /* 0x0000000e000e7308 */ /* 0x000ef00000002400 */
[----:B------:R-:W4:Y:S01]  /*5a60*/  MUFU.TANH R19, R19 ;  /* 0x0000001300137308 */ /* 0x000f220000002400 */
[----:B------:R-:W-:-:S02]  /*5a70*/  WARPGROUP.DEPBAR.LE gsb0, 0x0 ;  /* 0x00008000000079c5 */ /* 0x000fc40000010000 */
[----:B------:R-:W-:-:S05]  /*5a80*/  WARPGROUP.ARRIVE ;  /* 0x00000000000079c5 */ /* 0x000fca0000000000 */
[----:B------:R-:W0:Y:S01]  /*5a90*/  MUFU.TANH R20, R20 ;  /* 0x0000001400147308 */ /* 0x000e220000002400 */
[----:B------:R-:W-:Y:S01]  /*5aa0*/  HGMMA.64x64x16.F32.BF16 R88, R144, gdesc[UR8].tnspB, R88, gsb0 ;  /* 0x40e0000890587df0 */ /* 0x000fe20008001858 */
        /* <DEDUP_REMOVED lines=64> */
[----:B------:R-:W-:Y:S01]  /*5eb0*/  FMUL.FTZ R134, R48, UR30 ;  /* 0x0000001e30867c20 */ /* 0x000fe20008410000 */
[----:B------:R-:W-:Y:S01]  /*5ec0*/  FMUL.FTZ R48, R67, UR30 ;  /* 0x0000001e43307c20 */ /* 0x000fe20008410000 */
[----:B------:R-:W-:Y:S01]  /*5ed0*/  FMUL.FTZ R67, R68, UR30 ;  /* 0x0000001e44437c20 */ /* 0x000fe20008410000 */
[----:B------:R-:W-:Y:S01]  /*5ee0*/  IMAD.SHL.U32 R68, R6, 0x80, RZ ;  /* 0x0000008006447824 */ /* 0x000fe200078e00ff */
[----:B------:R-:W-:Y:S01]  /*5ef0*/  HGMMA.64x64x16.F32.BF16 R88, R128, gdesc[UR8].tnspB, R88, gsb0 ;  /* 0x40e0000880587df0 */ /* 0x000fe20008001858 */
[----:B------:R-:W-:Y:S01]  /*5f00*/  UIADD3 UR10, UR7, 0x300, URZ ;  /* 0x00000300070a7890 */ /* 0x000fe2000fffe03f */
[----:B------:R-:W-:Y:S01]  /*5f10*/  FMUL.FTZ R133, R49, UR30 ;  /* 0x0000001e31857c20 */ /* 0x000fe20008410000 */
[----:B------:R-:W-:Y:S01]  /*5f20*/  UMOV UR11, 0x40000040 ;  /* 0x40000040000b7882 */ /* 0x000fe20000000000 */
[----:B-----5:R-:W5:Y:S01]  /*5f30*/  LDC R44, c[0x0][0x288] ;  /* 0x0000a200ff2c7b82 */ /* 0x020f620000000800 */
[----:B------:R-:W-:Y:S01]  /*5f40*/  IADD3 R58, -R68, 0x1, RZ ;  /* 0x00000001443a7810 */ /* 0x000fe20007ffe1ff */
[----:B------:R-:W-:Y:S01]  /*5f50*/  FMUL.FTZ R135, R53, UR30 ;  /* 0x0000001e35877c20 */ /* 0x000fe20008410000 */
[----:B------:R-:W-:Y:S01]  /*5f60*/  FMUL.FTZ R49, R70, UR30 ;  /* 0x0000001e46317c20 */ /* 0x000fe20008410000 */
[----:B------:R-:W-:Y:S01]  /*5f70*/  FMUL.FTZ R53, R78, UR30 ;  /* 0x0000001e4e357c20 */ /* 0x000fe20008410000 */
[----:B------:R-:W0:Y:S01]  /*5f80*/  MUFU.TANH R134, R134 ;  /* 0x0000008600867308 */ /* 0x000e220000002400 */
[----:B------:R-:W-:-:S02]  /*5f90*/  IMAD R75, R3, -0x2, R58 ;  /* 0xfffffffe034b7824 */ /* 0x000fc400078e023a */
[----:B------:R-:W-:Y:S02]  /*5fa0*/  FMUL.FTZ R58, R87, UR30 ;  /* 0x0000001e573a7c20 */ /* 0x000fe40008410000 */
[----:B------:R-:W-:-:S03]  /*5fb0*/  IMAD R75, R16, UR27, R75 ;  /* 0x0000001b104b7c24 */ /* 0x000fc6000f8e024b */
[----:B------:R-:W0:Y:S08]  /*5fc0*/  MUFU.TANH R133, R133 ;  /* 0x0000008500857308 */ /* 0x000e300000002400 */
[----:B------:R-:W0:Y:S01]  /*5fd0*/  MUFU.TANH R135, R135 ;  /* 0x0000008700877308 */ /* 0x000e220000002400 */
[----:B-----5:R-:W-:-:S04]  /*5fe0*/  IMAD.IADD R75, R75, 0x1, -R44 ;  /* 0x000000014b4b7824 */ /* 0x020fc800078e0a2c */
[----:B------:R-:W-:-:S03]  /*5ff0*/  VIADD R72, R75, UR28 ;  /* 0x0000001c4b487c36 */ /* 0x000fc60008000000 */
[----:B------:R-:W0:Y:S01]  /*6000*/  MUFU.TANH R48, R48 ;  /* 0x0000003000307308 */ /* 0x000e220000002400 */
[----:B------:R-:W-:-:S07]  /*6010*/  VIADD R70, R75, UR25 ;  /* 0x000000194b467c36 */ /* 0x000fce0008000000 */
        /* <DEDUP_REMOVED lines=8> */
[----:B------:R-:W-:-:S03]  /*60a0*/  FMUL.FTZ R57, R86, UR30 ;  /* 0x0000001e56397c20 */ /* 0x000fc60008410000 */
[----:B------:R-:W0:Y:S01]  /*60b0*/  MUFU.TANH R81, R81 ;  /* 0x0000005100517308 */ /* 0x000e220000002400 */
[----:B------:R-:W-:Y:S01]  /*60c0*/  HGMMA.64x64x16.F32.BF16 R88, R124, gdesc[UR8].tnspB, R88, gsb0 ;  /* 0x40e000087c587df0 */ /* 0x000fe20008001858 */
[----:B------:R-:W-:Y:S01]  /*60d0*/  UIADD3 UR10, UR7, 0x380, URZ ;  /* 0x00000380070a7890 */ /* 0x000fe2000fffe03f */
[----:B------:R-:W-:Y:S02]  /*60e0*/  UMOV UR11, 0x40000040 ;  /* 0x40000040000b7882 */ /* 0x000fe40000000000 */
[----:B------:R-:W-:-:S03]  /*60f0*/  @UP0 ULDC UR7, c[0x0][0x44c] ;  /* 0x0001130000070ab9 */ /* 0x000fc60000000800 */
[----:B------:R-:W0:Y:S01]  /*6100*/  MUFU.TANH R128, R128 ;  /* 0x0000008000807308 */ /* 0x000e220000002400 */
[----:B------:R-:W-:Y:S01]  /*6110*/  @P2 IMAD.HI.U32 R34, R0, UR7, RZ ;  /* 0x0000000700222c27 */ /* 0x000fe2000f8e00ff */
[----:B------:R-:W-:Y:S01]  /*6120*/  @UP0 ULDC UR7, c[0x0][0x450] ;  /* 0x0001140000070ab9 */ /* 0x000fe20000000800 */
[----:B------:R-:W-:-:S03]  /*6130*/  ISETP.GE.U32.AND P2, PT, R2, 0x180, PT ;  /* 0x000001800200780c */ /* 0x000fc60003f46070 */
[----:B------:R-:W-:Y:S01]  /*6140*/  @P3 SHF.R.U32.HI R74, RZ, UR7, R34 ;  /* 0x00000007ff4a3c19 */ /* 0x000fe20008011622 */
[----:B------:R-:W-:Y:S01]  /*6150*/  VIADD R34, R17, 0x9 ;  /* 0x0000000911227836 */ /* 0x000fe20000000000 */
[----:B------:R-:W0:Y:S03]  /*6160*/  MUFU.TANH R55, R55 ;  /* 0x0000003700377308 */ /* 0x000e260000002400 */
[----:B------:R-:W5:Y:S01]  /*6170*/  SHFL.IDX PT, R79, R74, RZ, 0x1c1f ;  /* 0x001c1fff4a4f7589 */ /* 0x000f6200000e0000 */
[----:B------:R-:W-:Y:S02]  /*6180*/  SEL R34, R34, 0x9, !P2 ;  /* 0x0000000922227807 */ /* 0x000fe40005000000 */
[----:B------:R-:W-:Y:S02]  /*6190*/  PLOP3.LUT P2, PT, PT, PT, UP1, 0x40, 0x0 ;  /* 0x000000000000781c */ /* 0x000fe40003f4e818 */
[----:B------:R-:W0:Y:S08]  /*61a0*/  MUFU.TANH R56, R56 ;  /* 0x0000003800387308 */ /* 0x000e300000002400 */
[----:B------:R-:W0:Y:S08]  /*61b0*/  MUFU.TANH R77, R77 ;  /* 0x0000004d004d7308 */ /* 0x000e300000002400 */
[----:B------:R-:W0:Y:S01]  /*61c0*/  MUFU.TANH R69, R69 ;  /* 0x0000004500457308 */ /* 0x000e220000002400 */
[----:B-----5:R-:W-:-:S02]  /*61d0*/  IMAD.IADD R76, R72, 0x1, R79 ;  /* 0x00000001484c7824 */ /* 0x020fc400078e024f */
[----:B------:R-:W-:-:S05]  /*61e0*/  IMAD.IADD R78, R70, 0x1, R79 ;  /* 0x00000001464e7824 */ /* 0x000fca00078e024f */
[----:B------:R-:W0:Y:S08]  /*61f0*/  MUFU.TANH R57, R57 ;  /* 0x0000003900397308 */ /* 0x000e300000002400 */
[----:B------:R-:W0:Y:S01]  /*6200*/  MUFU.TANH R58, R58 ;  /* 0x0000003a003a7308 */ /* 0x000e220000002400 */
[----:B------:R-:W-:Y:S02]  /*6210*/  WARPGROUP.DEPBAR.LE gsb0, 0x0 ;  /* 0x00008000000079c5 */ /* 0x000fe40000010000 */
[----:B------:R-:W-:-:S06]  /*6220*/  WARPGROUP.ARRIVE ;  /* 0x00000000000079c5 */ /* 0x000fcc0000000000 */
[----:B------:R-:W-:Y:S03]  /*6230*/  HGMMA.64x64x16.F32.BF16 R88, R120, gdesc[UR8].tnspB, R88, gsb0 ;  /* 0x40e0000878587df0 */ /* 0x000fe60008001858 */
        /* <DEDUP_REMOVED lines=17> */
.L_x_12982:
[----:B------:R-:W-:-:S05]  /*6350*/  IMAD.U32 R79, RZ, RZ, UR29 ;  /* 0x0000001dff4f7e24 */ /* 0x000fca000f8e00ff */
[----:B------:R-:W-:-:S13]  /*6360*/  ISETP.NE.AND P2, PT, R79, 0x1, PT ;  /* 0x000000014f00780c */ /* 0x000fda0003f45270 */
[----:B------:R-:W0:Y:S02]  /*6370*/  @P2 LDC.64 R34, c[0x0][0x9e8] ;  /* 0x00027a00ff222b82 */ /* 0x000e240000000a00 */
[----:B0-----:R-:W-:-:S05]  /*6380*/  @P2 IMAD.HI.U32 R34, R75, R34, RZ ;  /* 0x000000224b222227 */ /* 0x001fca00078e00ff */
[----:B------:R-:W-:-:S07]  /*6390*/  @P2 SHF.R.U32.HI R75, RZ, R35, R34 ;  /* 0x00000023ff4b2219 */ /* 0x000fce0000011622 */
.L_x_12983:
[----:B------:R-:W-:Y:S05]  /*63a0*/  BSYNC B0 ;  /* 0x0000000000007941 */ /* 0x000fea0003800000 */
.L_x_12981:
[----:B------:R-:W-:-:S04]  /*63b0*/  IMAD R34, R75, R79, -R68 ;  /* 0x0000004f4b227224 */ /* 0x000fc800078e0a44 */
[----:B------:R-:W-:-:S05]  /*63c0*/  IMAD R35, R3, -0x2, R34 ;  /* 0xfffffffe03237824 */ /* 0x000fca00078e0222 */
[----:B------:R-:W-:Y:S02]  /*63d0*/  VIADDMNMX R76, R35, R79, R76, PT ;  /* 0x0000004f234c7246 */ /* 0x000fe4000380014c */
[----:B------:R-:W-:-:S07]  /*63e0*/  VIMNMX R78, R78, R35, !PT ;  /* 0x000000234e4e7248 */ /* 0x000fce0007fe0100 */
.L_x_12980:
        /* <DEDUP_REMOVED lines=13> */
[----:B-1----:R-:W-:Y:S01]  /*64c0*/  IMAD.IADD R10, R72, 0x1, R87 ;  /* 0x00000001480a7824 */ /* 0x002fe200078e0257 */
[C---:B------:R-:W-:Y:S02]  /*64d0*/  ISETP.LT.OR P6, PT, R76.reuse, 0x9, P6 ;  /* 0x000000094c00780c */ /* 0x040fe400037c1670 */
[C---:B------:R-:W-:Y:S02]  /*64e0*/  ISETP.LT.OR P3, PT, R76.reuse, 0xa, P3 ;  /* 0x0000000a4c00780c */ /* 0x040fe40001f61670 */
[----:B------:R-:W-:Y:S02]  /*64f0*/  ISETP.LT.OR P5, PT, R76, 0x21, P5 ;  /* 0x000000214c00780c */ /* 0x000fe40002fa1670 */
[----:B------:R-:W-:Y:S02]  /*6500*/  FSEL R125, R13, -INF , !P4 ;  /* 0xff8000000d7d7808 */ /* 0x000fe40006000000 */
[----:B------:R-:W-:-:S02]  /*6510*/  FSEL R139, R19, -INF , !P6 ;  /* 0xff800000138b7808 */ /* 0x000fc40007000000 */
[----:B------:R-:W-:Y:S01]  /*6520*/  FSEL R131, R20, -INF , !P3 ;  /* 0xff80000014837808 */ /* 0x000fe20005800000 */
[----:B------:R-:W-:Y:S01]  /*6530*/  IMAD.IADD R20, R70, 0x1, R87 ;  /* 0x0000000146147824 */ /* 0x000fe200078e0257 */
        /* <DEDUP_REMOVED lines=94> */
.L_x_12986:
[----:B------:R-:W-:-:S05]  /*6b20*/  IMAD.U32 R32, RZ, RZ, UR29 ;  /* 0x0000001dff207e24 */ /* 0x000fca000f8e00ff */
[----:B------:R-:W-:-:S13]  /*6b30*/  ISETP.NE.AND P3, PT, R32, 0x1, PT ;  /* 0x000000012000780c */ /* 0x000fda0003f65270 */
[----:B------:R-:W0:Y:S02]  /*6b40*/  @P3 LDC.64 R30, c[0x0][0x9e8] ;  /* 0x00027a00ff1e3b82 */ /* 0x000e240000000a00 */
[----:B0-----:R-:W-:-:S05]  /*6b50*/  @P3 IMAD.HI.U32 R30, R13, R30, RZ ;  /* 0x0000001e0d1e3227 */ /* 0x001fca00078e00ff */
[----:B------:R-:W-:-:S07]  /*6b60*/  @P3 SHF.R.U32.HI R13, RZ, R31, R30 ;  /* 0x0000001fff0d3219 */ /* 0x000fce000001161e */
.L_x_12987:
[----:B------:R-:W-:Y:S05]  /*6b70*/  BSYNC B0 ;  /* 0x0000000000007941 */ /* 0x000fea0003800000 */
.L_x_12985:
[----:B------:R-:W-:-:S04]  /*6b80*/  IMAD R68, R13, R32, -R68 ;  /* 0x000000200d447224 */ /* 0x000fc800078e0a44 */
[----:B------:R-:W-:-:S05]  /*6b90*/  IMAD R13, R3, -0x2, R68 ;  /* 0xfffffffe030d7824 */ /* 0x000fca00078e0244 */
[----:B------:R-:W-:Y:S02]  /*6ba0*/  VIADDMNMX R10, R13, R32, R10, PT ;  /* 0x000000200d0a7246 */ /* 0x000fe4000380010a */
[----:B------:R-:W-:-:S07]  /*6bb0*/  VIMNMX R20, R20, R13, !PT ;  /* 0x0000000d14147248 */ /* 0x000fce0007fe0100 */
.L_x_12984:
[----:B------:R-:W-:Y:S01]  /*6bc0*/  FMNMX.FTZ R30, R121, R7, !PT ;  /* 0x00000007791e7209 */ /* 0x000fe20007810000 */
[----:B------:R-:W0:Y:S01]  /*6bd0*/  LDC R42, c[0x0][0x988] ;  /* 0x00026200ff2a7b82 */ /* 0x000e220000000800 */
[C---:B------:R-:W-:Y:S01]  /*6be0*/  ISETP.GT.AND P4, PT, R20.reuse, 0x1, P2 ;  /* 0x000000011400780c */ /* 0x040fe20001784270 */
[----:B------:R-:W-:Y:S01]  /*6bf0*/  UMOV UR7, UR5 ;  /* 0x0000000500077c82 */ /* 0x000fe20008000000 */
        /* <DEDUP_REMOVED lines=13> */
[----:B------:R-:W-:Y:S02]  /*6cd0*/  ISETP.LT.OR P4, PT, R10, 0x12, P4 ;  /* 0x000000120a00780c */ /* 0x000fe40002781670 */
        /* <DEDUP_REMOVED lines=42> */
[----:B------:R-:W-:-:S04]  /*6f80*/  FMNMX.FTZ R30, R81, R30, !PT ;  /* 0x0000001e511e7209 */ /* 0x000fc80007810000 */
[----:B------:R-:W-:-:S04]  /*6f90*/  FMNMX.FTZ R30, R77, R30, !PT ;  /* 0x0000001e4d1e7209 */ /* 0x000fc80007810000 */
[----:B------:R-:W-:-:S05]  /*6fa0*/  FMNMX.FTZ R30, R69, R30, !PT ;  /* 0x0000001e451e7209 */ /* 0x000fca0007810000 */
[----:B------:R-:W1:Y:S02]  /*6fb0*/  SHFL.BFLY PT, R13, R30, 0x2, 0x1f ;  /* 0x0c401f001e0d7f89 */ /* 0x000e6400000e0000 */
[----:B-1----:R-:W-:-:S05]  /*6fc0*/  FMNMX.FTZ R32, R30, R13, !PT ;  /* 0x0000000d1e207209 */ /* 0x002fca0007810000 */
[----:B------:R-:W1:Y:S02]  /*6fd0*/  SHFL.BFLY PT, R13, R32, 0x1, 0x1f ;  /* 0x0c201f00200d7f89 */ /* 0x000e6400000e0000 */
        /* <DEDUP_REMOVED lines=9> */
[----:B------:R-:W-:Y:S01]  /*7070*/  FSEL R141, R37, -INF , !P5 ;  /* 0xff800000258d7808 */ /* 0x000fe20006800000 */
[-CC-:B------:R-:W-:Y:S01]  /*7080*/  FFMA.FTZ R37, R149, R42.reuse, -R14.reuse ;  /* 0x0000002a95257223 */ /* 0x180fe2000001080e */
[----:B------:R-:W-:Y:S01]  /*7090*/  ISETP.LT.OR P4, PT, R10, 0x21, P4 ;  /* 0x000000210a00780c */ /* 0x000fe20002781670 */
[-CC-:B------:R-:W-:Y:S01]  /*70a0*/  FFMA.FTZ R146, R151, R42.reuse, -R14.reuse ;  /* 0x0000002a97927223 */ /* 0x180fe2000001080e */
[----:B------:R-:W-:Y:S01]  /*70b0*/  ISETP.GT.AND P5, PT, R20, 0x39, P2 ;  /* 0x000000391400780c */ /* 0x000fe200017a4270 */
[-CC-:B------:R-:W-:Y:S01]  /*70c0*/  FFMA.FTZ R140, R145, R42.reuse, -R14.reuse ;  /* 0x0000002a918c7223 */ /* 0x180fe2000001080e */
[----:B------:R-:W-:Y:S01]  /*70d0*/  FSEL R129, R28, -INF , !P4 ;  /* 0xff8000001c817808 */ /* 0x000fe20006000000 */
[-CC-:B------:R-:W-:Y:S01]  /*70e0*/  FFMA.FTZ R136, R19, R42.reuse, -R14.reuse ;  /* 0x0000002a13887223 */ /* 0x180fe2000001080e */
[----:B------:R-:W-:Y:S01]  /*70f0*/  ISETP.GT.AND P4, PT, R20, RZ, P2 ;  /* 0x000000ff1400720c */ /* 0x000fe20001784270 */
[-CC-:B------:R-:W-:Y:S01]  /*7100*/  FFMA.FTZ R19, R133, R42.reuse, -R14.reuse ;  /* 0x0000002a85137223 */ /* 0x180fe2000001080e */
[C---:B------:R-:W-:Y:S01]  /*7110*/  ISETP.LT.OR P5, PT, R10.reuse, 0x3a, P5 ;  /* 0x0000003a0a00780c */ /* 0x040fe20002fa1670 */
[-CC-:B------:R-:W-:Y:S01]  /*7120*/  FFMA.FTZ R138, R27, R42.reuse, -R14.reuse ;  /* 0x0000002a1b8a7223 */ /* 0x180fe2000001080e */
[----:B------:R-:W-:Y:S01]  /*7130*/  ISETP.LT.OR P4, PT, R10, 0x1, P4 ;  /* 0x000000010a00780c */ /* 0x000fe20002781670 */
[-CC-:B------:R-:W-:Y:S01]  /*7140*/  FFMA.FTZ R27, R135, R42.reuse, -R14.reuse ;  /* 0x0000002a871b7223 */ /* 0x180fe2000001080e */
[----:B------:R-:W-:Y:S01]  /*7150*/  FSEL R153, R40, -INF , !P5 ;  /* 0xff80000028997808 */ /* 0x000fe20006800000 */
[-CC-:B------:R-:W-:Y:S01]  /*7160*/  FFMA.FTZ R132, R137, R42.reuse, -R14.reuse ;  /* 0x0000002a89847223 */ /* 0x180fe2000001080e */
[----:B------:R-:W-:Y:S01]  /*7170*/  FSEL R12, R12, -INF , !P4 ;  /* 0xff8000000c0c7808 */ /* 0x000fe20006000000 */
[-CC-:B------:R-:W-:Y:S01]  /*7180*/  FFMA.FTZ R142, R25, R42.reuse, -R14.reuse ;  /* 0x0000002a198e7223 */ /* 0x180fe2000001080e */
[----:B------:R-:W-:Y:S01]  /*7190*/  ISETP.LT.OR P4, PT, R10, 0x2a, P3 ;  /* 0x0000002a0a00780c */ /* 0x000fe20001f81670 */
[-CC-:B------:R-:W-:Y:S01]  /*71a0*/  FFMA.FTZ R125, R125, R42.reuse, -R14.reuse ;  /* 0x0000002a7d7d7223 */ /* 0x180fe2000001080e */
[----:B------:R-:W-:Y:S01]  /*71b0*/  FMNMX.FTZ R18, R12, R11, !PT ;  /* 0x0000000b0c127209 */ /* 0x000fe20007810000 */
[----:B------:R-:W-:Y:S01]  /*71c0*/  MUFU.EX2 R148, R148 ;  /* 0x0000009400947308 */ /* 0x000fe20000000800 */
[----:B------:R-:W-:Y:S01]  /*71d0*/  ISETP.GT.AND P3, PT, R20, 0x31, P2 ;  /* 0x000000311400780c */ /* 0x000fe20001764270 */
[--C-:B------:R-:W-:Y:S01]  /*71e0*/  FFMA.FTZ R131, R131, R42, -R14.reuse ;  /* 0x0000002a83837223 */ /* 0x100fe2000001080e */
[----:B------:R-:W-:Y:S01]  /*71f0*/  FMNMX.FTZ R18, R31, R18, !PT ;  /* 0x000000121f127209 */ /* 0x000fe20007810000 */
[-CC-:B------:R-:W-:Y:S01]  /*7200*/  FFMA.FTZ R23, R23, R42.reuse, -R14.reuse ;  /* 0x0000002a17177223 */ /* 0x180fe2000001080e */
[----:B------:R-:W-:Y:S01]  /*7210*/  FSEL R139, R36, -INF , !P4 ;  /* 0xff800000248b7808 */ /* 0x000fe20006000000 */
[--C-:B------:R-:W-:Y:S01]  /*7220*/  FFMA.FTZ R120, R73, R42, -R14.reuse ;  /* 0x0000002a49787223 */ /* 0x100fe2000001080e */
[----:B------:R-:W-:Y:S01]  /*7230*/  FMNMX.FTZ R18, R15, R18, !PT ;  /* 0x000000120f127209 */ /* 0x000fe20007810000 */
[----:B------:R-:W-:Y:S01]  /*7240*/  MUFU.EX2 R125, R125 ;  /* 0x0000007d007d7308 */ /* 0x000fe20000000800 */
[----:B------:R-:W-:Y:S01]  /*7250*/  ISETP.GT.AND P4, PT, R20, 0x38, P2 ;  /* 0x000000381400780c */ /* 0x000fe20001784270 */
[----:B------:R-:W-:Y:S01]  /*7260*/  IMAD.U32 R36, RZ, RZ, UR6 ;  /* 0x00000006ff247e24 */ /* 0x000fe2000f8e00ff */
        /* <DEDUP_REMOVED lines=10> */
[----:B------:R-:W-:Y:S01]  /*7310*/  ISETP.LT.OR P4, PT, R10, 0x39, P4 ;  /* 0x000000390a00780c */ /* 0x000fe20002781670 */
[--C-:B------:R-:W-:Y:S01]  /*7320*/  FFMA.FTZ R59, R85, R42, -R14.reuse ;  /* 0x0000002a553b7223 */ /* 0x100fe2000001080e */
[----:B------:R-:W-:Y:S01]  /*7330*/  FMNMX.FTZ R18, R123, R18, !PT ;  /* 0x000000127b127209 */ /* 0x000fe20007810000 */
[----:B------:R-:W-:Y:S01]  /*7340*/  MUFU.EX2 R131, R131 ;  /* 0x0000008300837308 */ /* 0x000fe20000000800 */
[C---:B------:R-:W-:Y:S01]  /*7350*/  ISETP.GT.AND P3, PT, R20.reuse, 0x40, P2 ;  /* 0x000000401400780c */ /* 0x040fe20001764270 */
        /* <DEDUP_REMOVED lines=8> */
[--C-:B------:R-:W-:Y:S01]  /*73e0*/  FFMA.FTZ R63, R83, R42, -R14.reuse ;  /* 0x0000002a533f7223 */ /* 0x100fe2000001080e */
[----:B------:R-:W-:Y:S01]  /*73f0*/  FMNMX.FTZ R18, R29, R18, !PT ;  /* 0x000000121d127209 */ /* 0x000fe20007810000 */
[-CC-:B------:R-:W-:Y:S01]  /*7400*/  FFMA.FTZ R122, R77, R42.reuse, -R14.reuse ;  /* 0x0000002a4d7a7223 */ /* 0x180fe2000001080e */
[----:B------:R-:W-:Y:S01]  /*7410*/  ISETP.LT.OR P3, PT, R10, 0x41, P3 ;  /* 0x000000410a00780c */ /* 0x000fe20001f61670 */
[----:B------:R-:W-:Y:S01]  /*7420*/  FFMA.FTZ R67, R69, R42, -R14 ;  /* 0x0000002a45437223 */ /* 0x000fe2000001080e */
[----:B------:R-:W-:Y:S01]  /*7430*/  FMNMX.FTZ R18, R33, R18, !PT ;  /* 0x0000001221127209 */ /* 0x000fe20007810000 */
[----:B------:R-:W-:Y:S01]  /*7440*/  MUFU.EX2 R37, R37 ;  /* 0x0000002500257308 */ /* 0x000fe20000000800 */
[----:B------:R-:W-:Y:S01]  /*7450*/  ISETP.GT.AND P5, PT, R20, 0x48, P2 ;  /* 0x000000481400780c */ /* 0x000fe200017a4270 */
[----:B------:R-:W-:Y:S01]  /*7460*/  UMOV UR6, UR4 ;  /* 0x0000000400067c82 */ /* 0x000fe20008000000 */
[----:B------:R-:W-:-:S02]  /*7470*/  FMNMX.FTZ R18, R139, R18, !PT ;  /* 0x000000128b127209 */ /* 0x000fc40007810000 */
[----:B------:R-:W-:Y:S02]  /*7480*/  ISETP.LT.OR P4, PT, R10, 0x42, P4 ;  /* 0x000000420a00780c */ /* 0x000fe40002781670 */
[----:B------:R-:W-:Y:S01]  /*7490*/  FMNMX.FTZ R18, R141, R18, !PT ;  /* 0x000000128d127209 */ /* 0x000fe20007810000 */
[----:B------:R-:W-:Y:S01]  /*74a0*/  MUFU.EX2 R146, R146 ;  /* 0x0000009200927308 */ /* 0x000fe20000000800 */
[----:B------:R-:W-:Y:S01]  /*74b0*/  FSEL R147, R41, -INF , !P3 ;  /* 0xff80000029937808 */ /* 0x000fe20005800000 */
[----:B------:R-:W-:Y:S01]  /*74c0*/  FFMA.FTZ R41, R143, R42, -R14 ;  /* 0x0000002a8f297223 */ /* 0x000fe2000001080e */
[----:B------:R-:W-:Y:S02]  /*74d0*/  FMNMX.FTZ R18, R149, R18, !PT ;  /* 0x0000001295127209 */ /* 0x000fe40007810000 */
[----:B------:R-:W-:Y:S02]  /*74e0*/  ISETP.GT.AND P3, PT, R20, 0x49, P2 ;  /* 0x000000491400780c */ /* 0x000fe40001764270 */
[----:B------:R-:W-:Y:S01]  /*74f0*/  FMNMX.FTZ R18, R151, R18, !PT ;  /* 0x0000001297127209 */ /* 0x000fe20007810000 */
[----:B------:R-:W-:Y:S01]  /*7500*/  MUFU.EX2 R39, R39 ;  /* 0x0000002700277308 */ /* 0x000fe20000000800 */
[----:B------:R-:W-:-:S02]  /*7510*/  FSEL R43, R43, -INF , !P4 ;  /* 0xff8000002b2b7808 */ /* 0x000fc40006000000 */
[----:B------:R-:W-:Y:S02]  /*7520*/  FMNMX.FTZ R18, R153, R18, !PT ;  /* 0x0000001299127209 */ /* 0x000fe40007810000 */
[----:B------:R-:W-:Y:S02]  /*7530*/  ISETP.LT.OR P5, PT, R10, 0x49, P5 ;  /* 0x000000490a00780c */ /* 0x000fe40002fa1670 */
[----:B------:R-:W-:Y:S01]  /*7540*/  FMNMX.FTZ R18, R147, R18, !PT ;  /* 0x0000001293127209 */ /* 0x000fe20007810000 */
[----:B------:R-:W-:Y:S01]  /*7550*/  MUFU.EX2 R140, R140 ;  /* 0x0000008c008c7308 */ /* 0x000fe20000000800 */
[----:B------:R-:W-:Y:S02]  /*7560*/  ISETP.GT.AND P4, PT, R20, 0x50, P2 ;  /* 0x000000501400780c */ /* 0x000fe40001784270 */
[----:B------:R-:W-:Y:S02]  /*7570*/  ISETP.LT.OR P3, PT, R10, 0x4a, P3 ;  /* 0x0000004a0a00780c */ /* 0x000fe40001f61670 */
[----:B------:R-:W-:-:S02]  /*7580*/  FSEL R45, R45, -INF , !P5 ;  /* 0xff8000002d2d7808 */ /* 0x000fc40006800000 */
[----:B------:R-:W-:Y:S01]  /*7590*/  FMNMX.FTZ R18, R43, R18, !PT ;  /* 0x000000122b127209 */ /* 0x000fe20007810000 */
[----:B------:R-:W-:Y:S01]  /*75a0*/  MUFU.EX2 R41, R41 ;  /* 0x0000002900297308 */ /* 0x000fe20000000800 */
[----:B------:R-:W-:Y:S02]  /*75b0*/  ISETP.GT.AND P5, PT, R20, 0x51, P2 ;  /* 0x000000511400780c */ /* 0x000fe400017a4270 */
[----:B------:R-:W-:Y:S02]  /*75c0*/  FSEL R143, R46, -INF , !P3 ;  /* 0xff8000002e8f7808 */ /* 0x000fe40005800000 */
[----:B------:R-:W-:Y:S02]  /*75d0*/  ISETP.LT.OR P4, PT, R10, 0x51, P4 ;  /* 0x000000510a00780c */ /* 0x000fe40002781670 */
[----:B------:R-:W-:Y:S01]  /*75e0*/  FMNMX.FTZ R18, R45, R18, !PT ;  /* 0x000000122d127209 */ /* 0x000fe20007810000 */
[----:B------:R-:W-:Y:S01]  /*75f0*/  MUFU.EX2 R142, R142 ;  /* 0x0000008e008e7308 */ /* 0x000fe20000000800 */
[----:B------:R-:W-:-:S02]  /*7600*/  ISETP.GT.AND P3, PT, R20, 0x58, P2 ;  /* 0x000000581400780c */ /* 0x000fc40001764270 */
[----:B------:R-:W-:Y:S02]  /*7610*/  ISETP.LT.OR P5, PT, R10, 0x52, P5 ;  /* 0x000000520a00780c */ /* 0x000fe40002fa1670 */
[----:B------:R-:W-:Y:S02]  /*7620*/  FSEL R47, R47, -INF , !P4 ;  /* 0xff8000002f2f7808 */ /* 0x000fe40006000000 */
[----:B------:R-:W-:Y:S01]  /*7630*/  FMNMX.FTZ R18, R143, R18, !PT ;  /* 0x000000128f127209 */ /* 0x000fe20007810000 */
[----:B------:R-:W-:Y:S01]  /*7640*/  MUFU.EX2 R23, R23 ;  /* 0x0000001700177308 */ /* 0x000fe20000000800 */
[----:B------:R-:W-:Y:S02]  /*7650*/  ISETP.GT.AND P4, PT, R20, 0x59, P2 ;  /* 0x000000591400780c */ /* 0x000fe40001784270 */
[----:B------:R-:W-:Y:S02]  /*7660*/  FSEL R145, R48, -INF , !P5 ;  /* 0xff80000030917808 */ /* 0x000fe40006800000 */
[----:B------:R-:W-:-:S02]  /*7670*/  ISETP.LT.OR P3, PT, R10, 0x59, P3 ;  /* 0x000000590a00780c */ /* 0x000fc40001f61670 */
[----:B------:R-:W-:Y:S01]  /*7680*/  FMNMX.FTZ R18, R47, R18, !PT ;  /* 0x000000122f127209 */ /* 0x000fe20007810000 */
[----:B------:R-:W-:Y:S01]  /*7690*/  MUFU.EX2 R136, R136 ;  /* 0x0000008800887308 */ /* 0x000fe20000000800 */
[----:B------:R-:W-:Y:S02]  /*76a0*/  ISETP.GT.AND P5, PT, R20, 0x60, P2 ;  /* 0x000000601400780c */ /* 0x000fe400017a4270 */
[----:B------:R-:W-:Y:S02]  /*76b0*/  ISETP.LT.OR P4, PT, R10, 0x5a, P4 ;  /* 0x0000005a0a00780c */ /* 0x000fe40002781670 */
[----:B------:R-:W-:Y:S02]  /*76c0*/  FSEL R49, R49, -INF , !P3 ;  /* 0xff80000031317808 */ /* 0x000fe40005800000 */
[----:B------:R-:W-:Y:S01]  /*76d0*/  FMNMX.FTZ R18, R145, R18, !PT ;  /* 0x0000001291127209 */ /* 0x000fe20007810000 */
[----:B------:R-:W-:Y:S01]  /*76e0*/  MUFU.EX2 R19, R19 ;  /* 0x0000001300137308 */ /* 0x000fe20000000800 */
[----:B------:R-:W-:-:S02]  /*76f0*/  ISETP.GT.AND P3, PT, R20, 0x61, P2 ;  /* 0x000000611400780c */ /* 0x000fc40001764270 */
[----:B------:R-:W-:Y:S02]  /*7700*/  FSEL R155, R50, -INF , !P4 ;  /* 0xff800000329b7808 */ /* 0x000fe40006000000 */
        /* <DEDUP_REMOVED lines=25> */
[----:B------:R-:W-:Y:S01]  /*78a0*/  FSEL R137, R55, -INF , !P3 ;  /* 0xff80000037897808 */ /* 0x000fe20005800000 */
[--C-:B------:R-:W-:Y:S01]  /*78b0*/  FFMA.FTZ R55, R61, R42, -R14.reuse ;  /* 0x0000002a3d377223 */ /* 0x100fe2000001080e */
[----:B------:R-:W-:Y:S01]  /*78c0*/  FMNMX.FTZ R18, R135, R18, !PT ;  /* 0x0000001287127209 */ /* 0x000fe20007810000 */
[----:B------:R-:W-:Y:S01]  /*78d0*/  FFMA.FTZ R61, R79, R42, -R14 ;  /* 0x0000002a4f3d7223 */ /* 0x000fe2000001080e */
[----:B------:R-:W-:Y:S01]  /*78e0*/  ISETP.GT.AND P2, PT, R20, 0x79, P2 ;  /* 0x000000791400780c */ /* 0x000fe20001744270 */
[----:B------:R-:W-:Y:S01]  /*78f0*/  MUFU.EX2 R128, R128 ;  /* 0x0000008000807308 */ /* 0x000fe20000000800 */
[----:B------:R-:W-:-:S02]  /*7900*/  ISETP.LT.OR P5, PT, R10, 0x79, P5 ;  /* 0x000000790a00780c */ /* 0x000fc40002fa1670 */
[----:B------:R-:W-:Y:S02]  /*7910*/  FSEL R157, R56, -INF , !P4 ;  /* 0xff800000389d7808 */ /* 0x000fe40006000000 */
[----:B------:R-:W-:Y:S02]  /*7920*/  FMNMX.FTZ R20, R137, R18, !PT ;  /* 0x0000001289147209 */ /* 0x000fe40007810000 */
[----:B------:R-:W-:Y:S01]  /*7930*/  ISETP.LT.OR P2, PT, R10, 0x7a, P2 ;  /* 0x0000007a0a00780c */ /* 0x000fe20001741670 */
[----:B------:R-:W-:Y:S01]  /*7940*/  MUFU.EX2 R55, R55 ;  /* 0x0000003700377308 */ /* 0x000fe20000000800 */
[----:B------:R-:W-:Y:S01]  /*7950*/  FSEL R18, R57, -INF , !P5 ;  /* 0xff80000039127808 */ /* 0x000fe20006800000 */
[--C-:B------:R-:W-:Y:S01]  /*7960*/  FFMA.FTZ R57, R65, R42, -R14.reuse ;  /* 0x0000002a41397223 */ /* 0x100fe2000001080e */
[----:B------:R-:W-:Y:S01]  /*7970*/  FMNMX.FTZ R25, R157, R20, !PT ;  /* 0x000000149d197209 */ /* 0x000fe20007810000 */
[----:B------:R-:W-:Y:S01]  /*7980*/  FFMA.FTZ R65, R81, R42, -R14 ;  /* 0x0000002a51417223 */ /* 0x000fe2000001080e */
[----:B------:R-:W-:-:S02]  /*7990*/  FSEL R58, R58, -INF , !P2 ;  /* 0xff8000003a3a7808 */ /* 0x000fc40005000000 */
[----:B------:R-:W-:Y:S01]  /*79a0*/  FMNMX.FTZ R25, R18, R25, !PT ;  /* 0x0000001912197209 */ /* 0x000fe20007810000 */
[----:B------:R-:W-:Y:S01]  /*79b0*/  MUFU.EX2 R57, R57 ;  /* 0x0000003900397308 */ /* 0x000fe20000000800 */
[----:B------:R-:W-:Y:S02]  /*79c0*/  FSEL R20, R13, RZ, P6 ;  /* 0x000000ff0d147208 */ /* 0x000fe40003000000 */
[----:B------:R-:W-:Y:S02]  /*79d0*/  FMNMX.FTZ R25, R58, R25, !PT ;  /* 0x000000193a197209 */ /* 0x000fe40007810000 */
[----:B------:R-:W-:Y:S01]  /*79e0*/  @!P1 LEA R36, R36, UR38, 0x3 ;  /* 0x0000002624249c11 */ /* 0x000fe2000f8e18ff */
[----:B------:R-:W-:Y:S02]  /*79f0*/  FADD.FTZ R7, -R20, R7 ;  /* 0x0000000714077221 */ /* 0x000fe40000010100 */
[----:B------:R-:W0:Y:S01]  /*7a00*/  SHFL.BFLY PT, R10, R25, 0x2, 0x1f ;  /* 0x0c401f00190a7f89 */ /* 0x000e2200000e0000 */
[----:B------:R-:W-:Y:S01]  /*7a10*/  MUFU.EX2 R130, R130 ;  /* 0x0000008200827308 */ /* 0x000fe20000000800 */
[----:B------:R-:W-:Y:S01]  /*7a20*/  FMUL.FTZ R7, R7, R42 ;  /* 0x0000002a07077220 */ /* 0x000fe20000410000 */
[----:B------:R-:W-:-:S05]  /*7a30*/  @!P1 VIADD R36, R36, 0x16860 ;  /* 0x0001686024249836 */ /* 0x000fca0000000000 */
[----:B------:R-:W-:Y:S01]  /*7a40*/  @!P1 PRMT R36, RZ, 0x654, R36 ;  /* 0x00000654ff249816 */ /* 0x000fe20000000024 */
[----:B------:R-:W1:Y:S03]  /*7a50*/  MUFU.EX2 R7, R7 ;  /* 0x0000000700077308 */ /* 0x000e660000000800 */
[----:B------:R2:W-:Y:S05]  /*7a60*/  @!P1 SYNCS.ARRIVE.TRANS64.RED.A1T0 RZ, [R36+URZ], RZ ;  /* 0x000000ff24ff99a7 */ /* 0x0005ea000810043f */
[----:B------:R-:W-:Y:S01]  /*7a70*/  MUFU.EX2 R59, R59 ;  /* 0x0000003b003b7308 */ /* 0x000fe20000000800 */
[----:B0-----:R-:W-:-:S07]  /*7a80*/  FMNMX.FTZ R10, R25, R10, !PT ;  /* 0x0000000a190a7209 */ /* 0x001fce0007810000 */
[----:B------:R-:W-:Y:S01]  /*7a90*/  MUFU.EX2 R124, R124 ;  /* 0x0000007c007c7308 */ /* 0x000fe20000000800 */
[----:B-1----:R-:W-:Y:S01]  /*7aa0*/  FFMA.FTZ R30, R7, R5, R148 ;  /* 0x00000005071e7223 */ /* 0x002fe20000010094 */
[C---:B------:R-:W-:Y:S01]  /*7ab0*/  F2FP.BF16.F32.PACK_AB R148, R125.reuse, R148 ;  /* 0x000000947d94723e */ /* 0x040fe200000010ff */
[-C--:B------:R-:W-:Y:S01]  /*7ac0*/  FMUL.FTZ R88, R88, R7.reuse ;  /* 0x0000000758587220 */ /* 0x080fe20000410000 */
[----:B------:R-:W0:Y:S01]  /*7ad0*/  SHFL.BFLY PT, R25, R10, 0x1, 0x1f ;  /* 0x0c201f000a197f89 */ /* 0x000e2200000e0000 */
[----:B------:R-:W-:Y:S01]  /*7ae0*/  FADD.FTZ R5, R125, R30 ;  /* 0x0000001e7d057221 */ /* 0x000fe20000010000 */
[-C--:B------:R-:W-:Y:S01]  /*7af0*/  FMUL.FTZ R89, R89, R7.reuse ;  /* 0x0000000759597220 */ /* 0x080fe20000410000 */
[-C--:B------:R-:W-:Y:S01]  /*7b00*/  FMUL.FTZ R92, R92, R7.reuse ;  /* 0x000000075c5c7220 */ /* 0x080fe20000410000 */
[----:B------:R-:W-:Y:S01]  /*7b10*/  MUFU.EX2 R61, R61 ;  /* 0x0000003d003d7308 */ /* 0x000fe20000000800 */
        /* <DEDUP_REMOVED lines=19> */
[----:B0-----:R-:W-:Y:S01]  /*7c50*/  FMNMX.FTZ R25, R10, R25, !PT ;  /* 0x000000190a197209 */ /* 0x001fe20007810000 */
[----:B------:R-:W-:Y:S01]  /*7c60*/  FMUL.FTZ R117, R117, R7 ;  /* 0x0000000775757220 */ /* 0x000fe20000410000 */
[----:B------:R-:W-:-:S02]  /*7c70*/  IMAD.MOV.U32 R7, RZ, RZ, R13 ;  /* 0x000000ffff077224 */ /* 0x000fc400078e000d */
[C---:B------:R-:W-:Y:S01]  /*7c80*/  FSETP.NEU.FTZ.AND P2, PT, R25.reuse, -INF , PT ;  /* 0xff8000001900780b */ /* 0x040fe20003f5d000 */
[CC--:B------:R-:W-:Y:S01]  /*7c90*/  FMUL.FTZ R26, R25.reuse, R42.reuse ;  /* 0x0000002a191a7220 */ /* 0x0c0fe20000410000 */
[----:B------:R-:W-:Y:S02]  /*7ca0*/  MUFU.EX2 R120, R120 ;  /* 0x0000007800787308 */ /* 0x000fe40000000800 */
[----:B------:R-:W-:Y:S02]  /*7cb0*/  FSEL R30, R25, RZ, P2 ;  /* 0x000000ff191e7208 */ /* 0x000fe40001000000 */
[----:B------:R-:W-:Y:S02]  /*7cc0*/  FSEL R26, R26, RZ, P2 ;  /* 0x000000ff1a1a7208 */ /* 0x000fe40001000000 */
[----:B------:R-:W-:Y:S01]  /*7cd0*/  ISETP.GT.AND P2, PT, R6, UR26, PT ;  /* 0x0000001a06007c0c */ /* 0x000fe2000bf44270 */
[----:B------:R-:W-:Y:S01]  /*7ce0*/  FADD.FTZ R5, -R30, R11 ;  /* 0x0000000b1e057221 */ /* 0x000fe20000010100 */
[----:B------:R-:W-:Y:S01]  /*7cf0*/  FADD.FTZ R11, R37, R32 ;  /* 0x00000020250b7221 */ /* 0x000fe20000010000 */
[-CC-:B------:R-:W-:Y:S01]  /*7d00*/  FFMA.FTZ R10, R12, R42.reuse, -R26.reuse ;  /* 0x0000002a0c0a7223 */ /* 0x180fe2000001081a */
[-CC-:B------:R-:W-:Y:S01]  /*7d10*/  FFMA.FTZ R31, R31, R42.reuse, -R26.reuse ;  /* 0x0000002a1f1f7223 */ /* 0x180fe2000001081a */
[-C--:B------:R-:W-:Y:S01]  /*7d20*/  FMUL.FTZ R5, R5, R42.reuse ;  /* 0x0000002a05057220 */ /* 0x080fe20000410000 */
        /* <DEDUP_REMOVED lines=11> */
[----:B------:R0:W1:Y:S01]  /*7de0*/  MUFU.EX2 R11, R5 ;  /* 0x00000005000b7308 */ /* 0x0000620000000800 */
[----:B------:R-:W-:Y:S01]  /*7df0*/  FADD.FTZ R73, R41, R34 ;  /* 0x0000002229497221 */ /* 0x000fe20000010000 */
        /* <DEDUP_REMOVED lines=8> */
[-CC-:B0-----:R-:W-:Y:S01]  /*7e80*/  FFMA.FTZ R5, R45, R42.reuse, -R26.reuse ;  /* 0x0000002a2d057223 */ /* 0x181fe2000001081a */
[-CC-:B------:R-:W-:Y:S01]  /*7e90*/  FFMA.FTZ R71, R149, R42.reuse, -R26.reuse ;  /* 0x0000002a95477223 */ /* 0x180fe2000001081a */
[-CC-:B------:R-:W-:Y:S01]  /*7ea0*/  FFMA.FTZ R139, R151, R42.reuse, -R26.reuse ;  /* 0x0000002a978b7223 */ /* 0x180fe2000001081a */
[----:B--2---:R-:W-:Y:S01]  /*7eb0*/  FADD.FTZ R36, R136, R73 ;  /* 0x0000004988247221 */ /* 0x004fe20000010000 */
[-CC-:B------:R-:W-:Y:S01]  /*7ec0*/  FFMA.FTZ R153, R153, R42.reuse, -R26.reuse ;  /* 0x0000002a99997223 */ /* 0x180fe2000001081a */
[----:B------:R-:W-:Y:S01]  /*7ed0*/  FFMA.FTZ R32, R147, R42, -R26 ;  /* 0x0000002a93207223 */ /* 0x000fe2000001081a */
[----:B------:R-:W0:Y:S01]  /*7ee0*/  MUFU.EX2 R12, R12 ;  /* 0x0000000c000c7308 */ /* 0x000e220000000800 */
[----:B-1----:R-:W-:Y:S01]  /*7ef0*/  FFMA.FTZ R34, R11, R4, R10 ;  /* 0x000000040b227223 */ /* 0x002fe2000001000a */
        /* <DEDUP_REMOVED lines=8> */
[-CC-:B------:R-:W-:Y:S01]  /*7f80*/  FFMA.FTZ R34, R145, R42.reuse, -R26.reuse ;  /* 0x0000002a91227223 */ /* 0x180fe2000001081a */
[-CC-:B------:R-:W-:Y:S01]  /*7f90*/  FFMA.FTZ R49, R49, R42.reuse, -R26.reuse ;  /* 0x0000002a31317223 */ /* 0x180fe2000001081a */
[-CC-:B------:R-:W-:Y:S01]  /*7fa0*/  FFMA.FTZ R155, R155, R42.reuse, -R26.reuse ;  /* 0x0000002a9b9b7223 */ /* 0x180fe2000001081a */
[-CC-:B------:R-:W-:Y:S01]  /*7fb0*/  FFMA.FTZ R51, R51, R42.reuse, -R26.reuse ;  /* 0x0000002a33337223 */ /* 0x180fe2000001081a */
[-CC-:B------:R-:W-:Y:S01]  /*7fc0*/  FFMA.FTZ R133, R133, R42.reuse, -R26.reuse ;  /* 0x0000002a85857223 */ /* 0x180fe2000001081a */
[-C--:B------:R-:W-:Y:S01]  /*7fd0*/  FFMA.FTZ R53, R53, R42.reuse, -R26 ;  /* 0x0000002a35357223 */ /* 0x080fe2000001081a */
[----:B------:R-:W2:Y:S01]  /*7fe0*/  MUFU.EX2 R14, R14 ;  /* 0x0000000e000e7308 */ /* 0x000ea20000000800 */
[----:B0-----:R-:W-:Y:S01]  /*7ff0*/  FADD.FTZ R36, R12, R73 ;  /* 0x000000490c247221 */ /* 0x001fe20000010000 */
[----:B------:R-:W-:Y:S01]  /*8000*/  FADD.FTZ R73, R27, R38 ;  /* 0x000000261b497221 */ /* 0x000fe20000010000 */
[-CC-:B------:R-:W-:Y:S01]  /*8010*/  FFMA.FTZ R135, R135, R42.reuse, -R26.reuse ;  /* 0x0000002a87877223 */ /* 0x180fe2000001081a */
[-CC-:B------:R-:W-:Y:S01]  /*8020*/  FFMA.FTZ R137, R137, R42.reuse, -R26.reuse ;  /* 0x0000002a89897223 */ /* 0x180fe2000001081a */
[----:B------:R-:W-:Y:S01]  /*8030*/  FFMA.FTZ R157, R157, R42, -R26 ;  /* 0x0000002a9d9d7223 */ /* 0x000fe2000001081a */
[----:B------:R-:W-:Y:S01]  /*8040*/  FADD.FTZ R38, R132, R73 ;  /* 0x0000004984267221 */ /* 0x000fe20000010000 */
        /* <DEDUP_REMOVED lines=10> */
[----:B--2---:R-:W-:Y:S01]  /*80f0*/  FADD.FTZ R36, R14, R47 ;  /* 0x0000002f0e247221 */ /* 0x004fe20000010000 */
[----:B------:R-:W-:Y:S01]  /*8100*/  FADD.FTZ R47, R35, R38 ;  /* 0x00000026232f7221 */ /* 0x000fe20000010000 */
[-C--:B------:R-:W-:Y:S01]  /*8110*/  FMUL.FTZ R103, R103, R11.reuse ;  /* 0x0000000b67677220 */ /* 0x080fe20000410000 */
[-C--:B------:R-:W-:Y:S01]  /*8120*/  FMUL.FTZ R106, R106, R11.reuse ;  /* 0x0000000b6a6a7220 */ /* 0x080fe20000410000 */
[-C--:B------:R-:W-:Y:S01]  /*8130*/  FMUL.FTZ R107, R107, R11.reuse ;  /* 0x0000000b6b6b7220 */ /* 0x080fe20000410000 */
[----:B------:R-:W-:Y:S01]  /*8140*/  FADD.FTZ R38, R134, R47 ;  /* 0x0000002f86267221 */ /* 0x000fe20000010000 */
[-C--:B------:R-:W-:Y:S01]  /*8150*/  FMUL.FTZ R110, R110, R11.reuse ;  /* 0x0000000b6e6e7220 */ /* 0x080fe20000410000 */
[----:B------:R-:W1:Y:S01]  /*8160*/  MUFU.EX2 R69, R69 ;  /* 0x0000004500457308 */ /* 0x000e620000000800 */
        /* <DEDUP_REMOVED lines=8> */
[----:B------:R-:W-:Y:S01]  /*81f0*/  F2FP.BF16.F32.PACK_AB R146, R39, R146 ;  /* 0x000000922792723e */ /* 0x000fe200000010ff */
[----:B------:R-:W-:Y:S01]  /*8200*/  FADD.FTZ R47, R57, R40 ;  /* 0x00000028392f7221 */ /* 0x000fe20000010000 */
[----:B------:R-:W-:Y:S01]  /*8210*/  F2FP.BF16.F32.PACK_AB R140, R41, R140 ;  /* 0x0000008c298c723e */ /* 0x000fe200000010ff */
[----:B------:R-:W-:Y:S01]  /*8220*/  VIADD R6, R6, 0xffffffff ;  /* 0xffffffff06067836 */ /* 0x000fe20000000000 */
[----:B------:R-:W-:Y:S01]  /*8230*/  F2FP.BF16.F32.PACK_AB R138, R27, R138 ;  /* 0x0000008a1b8a723e */ /* 0x000fe200000010ff */
[----:B------:R-:W-:Y:S01]  /*8240*/  FADD.FTZ R40, R130, R47 ;  /* 0x0000002f82287221 */ /* 0x000fe20000010000 */
[----:B------:R-:W-:Y:S01]  /*8250*/  F2FP.BF16.F32.PACK_AB R132, R35, R132 ;  /* 0x000000842384723e */ /* 0x000fe200000010ff */
[----:B------:R-:W2:Y:S01]  /*8260*/  MUFU.EX2 R29, R29 ;  /* 0x0000001d001d7308 */ /* 0x000ea20000000800 */
[----:B------:R-:W-:Y:S01]  /*8270*/  F2FP.BF16.F32.PACK_AB R134, R55, R134 ;  /* 0x000000863786723e */ /* 0x000fe200000010ff */
[----:B------:R-:W-:Y:S01]  /*8280*/  FADD.FTZ R37, R59, R40 ;  /* 0x000000283b257221 */ /* 0x000fe20000010000 */
[----:B------:R-:W-:Y:S01]  /*8290*/  F2FP.BF16.F32.PACK_AB R128, R57, R128 ;  /* 0x000000803980723e */ /* 0x000fe200000010ff */
[----:B------:R-:W-:Y:S01]  /*82a0*/  IMAD.MOV.U32 R11, RZ, RZ, R25 ;  /* 0x000000ffff0b7224 */ /* 0x000fe200078e0019 */
[----:B------:R-:W-:Y:S01]  /*82b0*/  F2FP.BF16.F32.PACK_AB R130, R59, R130 ;  /* 0x000000823b82723e */ /* 0x000fe200000010ff */
[----:B------:R-:W-:Y:S01]  /*82c0*/  FADD.FTZ R40, R124, R37 ;  /* 0x000000257c287221 */ /* 0x000fe20000010000 */
[----:B------:R-:W-:Y:S01]  /*82d0*/  F2FP.BF16.F32.PACK_AB R124, R61, R124 ;  /* 0x0000007c3d7c723e */ /* 0x000fe200000010ff */
[----:B------:R3:W-:Y:S01]  /*82e0*/  MUFU.EX2 R4, R5 ;  /* 0x0000000500047308 */ /* 0x0007e20000000800 */
[----:B------:R-:W-:Y:S01]  /*82f0*/  F2FP.BF16.F32.PACK_AB R149, R31, R10 ;  /* 0x0000000a1f95723e */ /* 0x000fe200000010ff */
[----:B------:R-:W-:Y:S01]  /*8300*/  FADD.FTZ R23, R61, R40 ;  /* 0x000000283d177221 */ /* 0x000fe20000010000 */
[----:B------:R-:W-:-:S02]  /*8310*/  F2FP.BF16.F32.PACK_AB R151, R15, R12 ;  /* 0x0000000c0f97723e */ /* 0x000fc400000010ff */
[----:B0-----:R-:W-:Y:S02]  /*8320*/  F2FP.BF16.F32.PACK_AB R145, R21, R14 ;  /* 0x0000000e1591723e */ /* 0x001fe400000010ff */
[----:B-1----:R-:W-:Y:S01]  /*8330*/  F2FP.BF16.F32.PACK_AB R147, R69, R20 ;  /* 0x000000144593723e */ /* 0x002fe200000010ff */
[----:B------:R-:W0:Y:S01]  /*8340*/  MUFU.EX2 R24, R24 ;  /* 0x0000001800187308 */ /* 0x000e220000000800 */
[----:B---3--:R-:W-:Y:S01]  /*8350*/  FADD.FTZ R5, R21, R36 ;  /* 0x0000002415057221 */ /* 0x008fe20000010000 */
[----:B--2---:R-:W-:-:S03]  /*8360*/  F2FP.BF16.F32.PACK_AB R141, R29, R22 ;  /* 0x000000161d8d723e */ /* 0x004fc600000010ff */
[----:B------:R-:W-:-:S03]  /*8370*/  FADD.FTZ R36, R20, R5 ;  /* 0x0000000514247221 */ /* 0x000fc60000010000 */
[----:B------:R-:W1:Y:S01]  /*8380*/  MUFU.EX2 R33, R33 ;  /* 0x0000002100217308 */ /* 0x000e620000000800 */
[----:B------:R-:W-:Y:S01]  /*8390*/  FADD.FTZ R5, R69, R36 ;  /* 0x0000002445057221 */ /* 0x000fe20000010000 */
[-CC-:B------:R-:W-:Y:S01]  /*83a0*/  FFMA.FTZ R36, R18, R42.reuse, -R26.reuse ;  /* 0x0000002a12247223 */ /* 0x180fe2000001081a */
[----:B------:R-:W-:Y:S02]  /*83b0*/  FFMA.FTZ R26, R58, R42, -R26 ;  /* 0x0000002a3a1a7223 */ /* 0x000fe4000001081a */
[----:B------:R-:W-:-:S03]  /*83c0*/  FADD.FTZ R38, R22, R5 ;  /* 0x0000000516267221 */ /* 0x000fc60000010000 */
[----:B------:R-:W2:Y:S01]  /*83d0*/  MUFU.EX2 R28, R28 ;  /* 0x0000001c001c7308 */ /* 0x000ea20000000800 */
[----:B------:R-:W-:-:S04]  /*83e0*/  FADD.FTZ R5, R29, R38 ;  /* 0x000000261d057221 */ /* 0x000fc80000010000 */
[----:B0-----:R-:W-:-:S03]  /*83f0*/  FADD.FTZ R38, R24, R5 ;  /* 0x0000000518267221 */ /* 0x001fc60000010000 */
        /* <DEDUP_REMOVED lines=15> */
[----:B------:R-:W-:-:S05]  /*84f0*/  F2FP.BF16.F32.PACK_AB R139, R30, R139 ;  /* 0x0000008b1e8b723e */ /* 0x000fca00000010ff */
[----:B------:R-:W2:Y:S01]  /*8500*/  MUFU.EX2 R65, R65 ;  /* 0x0000004100417308 */ /* 0x000ea20000000800 */
[----:B0-----:R-:W-:-:S07]  /*8510*/  FADD.FTZ R38, R32, R5 ;  /* 0x0000000520267221 */ /* 0x001fce0000010000 */
[----:B------:R-:W0:Y:S01]  /*8520*/  MUFU.EX2 R45, R45 ;  /* 0x0000002d002d7308 */ /* 0x000e220000000800 */
[----:B-1----:R-:W-:-:S04]  /*8530*/  FADD.FTZ R5, R43, R38 ;  /* 0x000000262b057221 */ /* 0x002fc80000010000 */
        /* <DEDUP_REMOVED lines=14> */
[----:B-1----:R-:W-:-:S07]  /*8620*/  FADD.FTZ R38, R18, R19 ;  /* 0x0000001312267221 */ /* 0x002fce0000010000 */
[----:B------:R1:W3:Y:S01]  /*8630*/  MUFU.EX2 R23, R133 ;  /* 0x0000008500177308 */ /* 0x0002e20000000800 */
[C---:B--2---:R-:W-:Y:S01]  /*8640*/  FADD.FTZ R38, R131.reuse, R38 ;  /* 0x0000002683267221 */ /* 0x044fe20000010000 */
[----:B------:R-:W-:-:S06]  /*8650*/  F2FP.BF16.F32.PACK_AB R131, R131, R18 ;  /* 0x000000128383723e */ /* 0x000fcc00000010ff */
[----:B------:R-:W2:Y:S01]  /*8660*/  MUFU.EX2 R53, R53 ;  /* 0x0000003500357308 */ /* 0x000ea20000000800 */
[----:B0-----:R-:W-:Y:S01]  /*8670*/  FADD.FTZ R38, R125, R38 ;  /* 0x000000267d267221 */ /* 0x001fe20000010000 */
[----:B-1----:R-:W-:-:S06]  /*8680*/  F2FP.BF16.F32.PACK_AB R133, R43, R32 ;  /* 0x000000202b85723e */ /* 0x002fcc00000010ff */
[----:B------:R0:W1:Y:S01]  /*8690*/  MUFU.EX2 R127, R135 ;  /* 0x00000087007f7308 */ /* 0x0000620000000800 */
[C---:B---3--:R-:W-:Y:S01]  /*86a0*/  FADD.FTZ R38, R23.reuse, R38 ;  /* 0x0000002617267221 */ /* 0x048fe20000010000 */
[----:B------:R-:W-:-:S06]  /*86b0*/  F2FP.BF16.F32.PACK_AB R125, R23, R125 ;  /* 0x0000007d177d723e */ /* 0x000fcc00000010ff */
[----:B------:R3:W4:Y:S01]  /*86c0*/  MUFU.EX2 R121, R137 ;  /* 0x0000008900797308 */ /* 0x0007220000000800 */
[----:B--2---:R-:W-:Y:S01]  /*86d0*/  FADD.FTZ R38, R53, R38 ;  /* 0x0000002635267221 */ /* 0x004fe20000010000 */
[----:B0-----:R-:W-:-:S06]  /*86e0*/  F2FP.BF16.F32.PACK_AB R135, R45, R4 ;  /* 0x000000042d87723e */ /* 0x001fcc00000010ff */
[----:B------:R-:W0:Y:S01]  /*86f0*/  MUFU.EX2 R157, R157 ;  /* 0x0000009d009d7308 */ /* 0x000e220000000800 */
[----:B-1----:R-:W-:Y:S01]  /*8700*/  FADD.FTZ R38, R127, R38 ;  /* 0x000000267f267221 */ /* 0x002fe20000010000 */
[----:B---3--:R-:W-:Y:S02]  /*8710*/  F2FP.BF16.F32.PACK_AB R137, R71, R28 ;  /* 0x0000001c4789723e */ /* 0x008fe400000010ff */
[----:B------:R-:W-:-:S04]  /*8720*/  F2FP.BF16.F32.PACK_AB R127, R127, R53 ;  /* 0x000000357f7f723e */ /* 0x000fc800000010ff */
[----:B------:R-:W1:Y:S01]  /*8730*/  MUFU.EX2 R123, R36 ;  /* 0x00000024007b7308 */ /* 0x000e620000000800 */
[----:B----4-:R-:W-:-:S07]  /*8740*/  FADD.FTZ R38, R121, R38 ;  /* 0x0000002679267221 */ /* 0x010fce0000010000 */
[----:B------:R-:W2:Y:S01]  /*8750*/  MUFU.EX2 R67, R67 ;  /* 0x0000004300437308 */ /* 0x000ea20000000800 */
[C---:B0-----:R-:W-:Y:S01]  /*8760*/  FADD.FTZ R38, R157.reuse, R38 ;  /* 0x000000269d267221 */ /* 0x041fe20000010000 */
[----:B------:R-:W-:-:S06]  /*8770*/  F2FP.BF16.F32.PACK_AB R121, R157, R121 ;  /* 0x000000799d79723e */ /* 0x000fcc00000010ff */
[----:B------:R-:W0:Y:S01]  /*8780*/  MUFU.EX2 R26, R26 ;  /* 0x0000001a001a7308 */ /* 0x000e220000000800 */
[----:B-1----:R-:W-:Y:S01]  /*8790*/  FADD.FTZ R38, R123, R38 ;  /* 0x000000267b267221 */ /* 0x002fe20000010000 */
[C---:B--2---:R-:W-:Y:S01]  /*87a0*/  FADD.FTZ R5, R67.reuse, R40 ;  /* 0x0000002843057221 */ /* 0x044fe20000010000 */
[----:B------:R-:W-:Y:S02]  /*87b0*/  F2FP.BF16.F32.PACK_AB R122, R67, R122 ;  /* 0x0000007a437a723e */ /* 0x000fe400000010ff */
[C---:B0-----:R-:W-:Y:S01]  /*87c0*/  FADD.FTZ R4, R26.reuse, R38 ;  /* 0x000000261a047221 */ /* 0x041fe20000010000 */
[----:B------:R-:W-:Y:S01]  /*87d0*/  F2FP.BF16.F32.PACK_AB R123, R26, R123 ;  /* 0x0000007b1a7b723e */ /* 0x000fe200000010ff */
[----:B------:R-:W-:Y:S06]  /*87e0*/  @P2 BRA `(.L_x_12988) ;  /* 0xffffffc800a82947 */ /* 0x000fec000383ffff */
[----:B------:R-:W-:Y:S02]  /*87f0*/  IMAD.MOV.U32 R11, RZ, RZ, R25 ;  /* 0x000000ffff0b7224 */ /* 0x000fe400078e0019 */
[----:B------:R-:W-:-:S07]  /*8800*/  IMAD.MOV.U32 R7, RZ, RZ, R13 ;  /* 0x000000ffff077224 */ /* 0x000fce00078e000d */
.L_x_12971:
[----:B------:R-:W0:Y:S01]  /*8810*/  S2UR UR6, SR_CTAID.X ;  /* 0x00000000000679c3 */ /* 0x000e220000002500 */
        /* <DEDUP_REMOVED lines=10> */
[----:B0-----:R-:W-:-:S03]  /*88c0*/  UIMAD UR10, UR6, UR10, 0xbf ;  /* 0x000000bf060a74a4 */ /* 0x001fc6000f8e020a */
        /* <DEDUP_REMOVED lines=17> */
.L_x_12990:
[----:B------:R-:W-:-:S11]  /*89e0*/  UISETP.NE.AND UP1, UPT, UR14, 0x1, UPT ;  /* 0x000000010e00788c */ /* 0x000fd6000bf25270 */
[----:B------:R-:W-:Y:S02]  /*89f0*/  @UP1 ULDC.64 UR18, c[0x0][0x9e8] ;  /* 0x00027a0000121ab9 */ /* 0x000fe40000000a00 */
[----:B------:R-:W-:-:S04]  /*8a00*/  UIMAD.WIDE.U32 UR6, UR10, UR18, URZ ;  /* 0x000000120a0672a5 */ /* 0x000fc8000f8e003f */
[----:B------:R-:W-:-:S12]  /*8a10*/  @UP1 USHF.R.U32.HI UR10, URZ, UR19, UR7 ;  /* 0x000000133f0a1299 */ /* 0x000fd80008011607 */
.L_x_12991:
[----:B------:R-:W-:-:S04]  /*8a20*/  UIMAD UR10, UR10, UR14, URZ ;  /* 0x0000000e0a0a72a4 */ /* 0x000fc8000f8e023f */
[----:B------:R-:W-:-:S04]  /*8a30*/  UISETP.LT.AND UP1, UPT, UR11, UR10, UPT ;  /* 0x0000000a0b00728c */ /* 0x000fc8000bf21270 */
[----:B------:R-:W-:-:S12]  /*8a40*/  USEL UR11, UR11, UR10, !UP1 ;  /* 0x0000000a0b0b7287 */ /* 0x000fd8000c800000 */
.L_x_12989:
        /* <DEDUP_REMOVED lines=13> */
.L_x_13001:
        /* <DEDUP_REMOVED lines=9> */
.L_x_12994:
[----:B------:R-:W-:Y:S01]  /*8bb0*/  ULEA UR10, UR4, UR38, 0x3 ;  /* 0x00000026040a7291 */ /* 0x000fe2000f8e183f */
[----:B------:R-:W-:-:S05]  /*8bc0*/  IMAD.U32 R7, RZ, RZ, UR5 ;  /* 0x00000005ff077e24 */ /* 0x000fca000f8e00ff */
[----:B------:R-:W-:-:S04]  /*8bd0*/  SHF.L.U32 R7, R7, 0x1f, RZ ;  /* 0x0000001f07077819 */ /* 0x000fc800000006ff */
[----:B------:R0:W1:Y:S01]  /*8be0*/  SYNCS.PHASECHK.TRANS64.TRYWAIT P2, [UR10+0x16830], R7 ;  /* 0x01683007ff0075a7 */ /* 0x000062000804014a */
[----:B------:R-:W-:Y:S05]  /*8bf0*/  @!P0 BRA `(.L_x_12995) ;  /* 0x0000000000048947 */ /* 0x000fea0003800000 */
[----:B------:R-:W-:Y:S01]  /*8c00*/  BPT.TRAP 0x1 ;  /* 0x000000040000795c */ /* 0x000fe20000300000 */
.L_x_12995:
[----:B-1----:R-:W-:Y:S05]  /*8c10*/  @P2 BRA `(.L_x_12993) ;  /* 0x0000000000082947 */ /* 0x002fea0003800000 */
[----:B------:R-:W1:Y:S02]  /*8c20*/  SYNCS.PHASECHK.TRANS64.TRYWAIT P2, [UR10+0x16830], R7 ;  /* 0x01683007ff0075a7 */ /* 0x000e64000804014a */
[----:B-1----:R-:W-:Y:S05]  /*8c30*/  @!P2 BRA `(.L_x_12996) ;  /* 0x000000ac0094a947 */ /* 0x002fea0003800000 */
.L_x_12993:
        /* <DEDUP_REMOVED lines=27> */
.L_x_12998:
[----:B------:R-:W-:Y:S01]  /*8df0*/  ULEA UR10, UR7, UR38, 0x3 ;  /* 0x00000026070a7291 */ /* 0x000fe2000f8e183f */
[----:B------:R-:W-:-:S05]  /*8e00*/  IMAD.U32 R7, RZ, RZ, UR26 ;  /* 0x0000001aff077e24 */ /* 0x000fca000f8e00ff */
[----:B------:R-:W-:-:S04]  /*8e10*/  SHF.L.U32 R7, R7, 0x1f, RZ ;  /* 0x0000001f07077819 */ /* 0x000fc800000006ff */
[----:B------:R0:W1:Y:S01]  /*8e20*/  SYNCS.PHASECHK.TRANS64.TRYWAIT P2, [UR10+0x16850], R7 ;  /* 0x01685007ff0075a7 */ /* 0x000062000804014a */
[----:B------:R-:W-:Y:S05]  /*8e30*/  @!P0 BRA `(.L_x_12999) ;  /* 0x0000000000048947 */ /* 0x000fea0003800000 */
[----:B------:R-:W-:Y:S01]  /*8e40*/  BPT.TRAP 0x1 ;  /* 0x000000040000795c */ /* 0x000fe20000300000 */
.L_x_12999:
[----:B-1----:R-:W-:Y:S05]  /*8e50*/  @P2 BRA `(.L_x_12997) ;  /* 0x0000000000082947 */ /* 0x002fea0003800000 */
[----:B------:R-:W1:Y:S02]  /*8e60*/  SYNCS.PHASECHK.TRANS64.TRYWAIT P2, [UR10+0x16850], R7 ;  /* 0x01685007ff0075a7 */ /* 0x000e64000804014a */
[----:B-1----:R-:W-:Y:S05]  /*8e70*/  @!P2 BRA `(.L_x_13000) ;  /* 0x000000ac001ca947 */ /* 0x002fea0003800000 */
.L_x_12997:
[----:B------:R-:W-:Y:S01]  /*8e80*/  UIADD3 UR10, UR38, 0x400, URZ ;  /* 0x00000400260a7890 */ /* 0x000fe2000fffe03f */
[----:B------:R-:W-:Y:S01]  /*8e90*/  WARPGROUP.ARRIVE ;  /* 0x00000000000079c5 */ /* 0x000fe20000000000 */
[----:B------:R-:W-:Y:S01]  /*8ea0*/  UMOV UR11, 0x40000040 ;  /* 0x40000040000b7882 */ /* 0x000fe20000000000 */
[----:B------:R-:W-:Y:S01]  /*8eb0*/  UMOV UR15, 0x40000040 ;  /* 0x40000040000f7882 */ /* 0x000fe20000000000 */
[----:B------:R-:W-:Y:S01]  /*8ec0*/  USHF.R.U32.HI UR10, URZ, 0x4, UR10 ;  /* 0x000000043f0a7899 */ /* 0x000fe2000801160a */
[----:B------:R-:W-:Y:S01]  /*8ed0*/  FMUL.FTZ R11, R24, UR27 ;  /* 0x0000001b180b7c20 */ /* 0x000fe20008410000 */
[----:B-1----:R-:W-:Y:S01]  /*8ee0*/  FMUL.FTZ R14, R25, UR27 ;  /* 0x0000001b190e7c20 */ /* 0x002fe20008410000 */
[----:B------:R-:W-:Y:S01]  /*8ef0*/  FMUL.FTZ R18, R28, UR27 ;  /* 0x0000001b1c127c20 */ /* 0x000fe20008410000 */
[----:B------:R-:W-:Y:S01]  /*8f00*/  ULOP3.LUT UR10, UR10, 0x3fff, URZ, 0xc0, !UPT ;  /* 0x00003fff0a0a7892 */ /* 0x000fe2000f8ec03f */
[----:B------:R-:W-:Y:S01]  /*8f10*/  FMUL.FTZ R20, R29, UR27 ;  /* 0x0000001b1d147c20 */ /* 0x000fe20008410000 */
[----:B------:R-:W-:Y:S01]  /*8f20*/  FMUL.FTZ R22, R32, UR27 ;  /* 0x0000001b20167c20 */ /* 0x000fe20008410000 */
[----:B------:R-:W0:Y:S01]  /*8f30*/  MUFU.TANH R11, R11 ;  /* 0x0000000b000b7308 */ /* 0x000e220000002400 */
[----:B------:R-:W-:Y:S01]  /*8f40*/  ULEA UR10, UR7, UR10, 0xa ;  /* 0x0000000a070a7291 */ /* 0x000fe2000f8e503f */
        /* <DEDUP_REMOVED lines=8> */
[----:B------:R-:W-:Y:S01]  /*8fd0*/  HGMMA.64x64x16.F32.BF16 R88, R148, gdesc[UR8].tnspB, R88, gsb0 ;  /* 0x40e0000894587df0 */ /* 0x000fe20008001858 */
        /* <DEDUP_REMOVED lines=64> */
[----:B------:R-:W-:Y:S01]  /*93e0*/  UMOV UR11, 0x40000040 ;  /* 0x40000040000b7882 */ /* 0x000fe20000000000 */
[----:B------:R-:W-:Y:S01]  /*93f0*/  ISETP.GE.U32.AND P2, PT, R2, 0x180, PT ;  /* 0x000001800200780c */ /* 0x000fe20003f46070 */
[----:B------:R-:W-:-:S03]  /*9400*/  UMOV UR26, UR5 ;  /* 0x00000005001a7c82 */ /* 0x000fc60008000000 */
[----:B------:R-:W1:Y:S01]  /*9410*/  MUFU.TANH R34, R34 ;  /* 0x0000002200227308 */ /* 0x000e620000002400 */
[----:B--2---:R-:W-:Y:S01]  /*9420*/  FMNMX.FTZ R42, R30, R7, !PT ;  /* 0x000000071e2a7209 */ /* 0x004fe20007810000 */
[----:B------:R-:W-:Y:S02]  /*9430*/  WARPGROUP.DEPBAR.LE gsb0, 0x0 ;  /* 0x00008000000079c5 */ /* 0x000fe40000010000 */
[----:B------:R-:W-:-:S04]  /*9440*/  WARPGROUP.ARRIVE ;  /* 0x00000000000079c5 */ /* 0x000fc80000000000 */
[----:B------:R-:W2:Y:S01]  /*9450*/  MUFU.TANH R36, R36 ;  /* 0x0000002400247308 */ /* 0x000ea20000002400 */
[----:B0-----:R-:W-:Y:S01]  /*9460*/  FMNMX.FTZ R7, R31, R42, !PT ;  /* 0x0000002a1f077209 */ /* 0x001fe20007810000 */
[----:B------:R-:W-:Y:S01]  /*9470*/  FMUL.FTZ R149, R72, UR27 ;  /* 0x0000001b48957c20 */ /* 0x000fe20008410000 */
[----:B------:R-:W-:Y:S01]  /*9480*/  FMUL.FTZ R151, R76, UR27 ;  /* 0x0000001b4c977c20 */ /* 0x000fe20008410000 */
[----:B------:R-:W-:Y:S01]  /*9490*/  HGMMA.64x64x16.F32.BF16 R88, R144, gdesc[UR12].tnspB, R88, gsb0 ;  /* 0x40e0000c90587df0 */ /* 0x000fe20008001858 */
[----:B------:R-:W-:Y:S01]  /*94a0*/  UIADD3 UR14, UR10, 0x100, URZ ;  /* 0x000001000a0e7890 */ /* 0x000fe2000fffe03f */
[----:B-1----:R-:W-:Y:S01]  /*94b0*/  FMNMX.FTZ R7, R34, R7, !PT ;  /* 0x0000000722077209 */ /* 0x002fe20007810000 */
[----:B------:R-:W-:Y:S01]  /*94c0*/  UMOV UR15, 0x40000040 ;  /* 0x40000040000f7882 */ /* 0x000fe20000000000 */
[----:B------:R-:W0:Y:S08]  /*94d0*/  MUFU.TANH R38, R38 ;  /* 0x0000002600267308 */ /* 0x000e300000002400 */
        /* <DEDUP_REMOVED lines=20> */
[----:B------:R-:W-:Y:S01]  /*9620*/  FMUL.FTZ R145, R66, UR27 ;  /* 0x0000001b42917c20 */ /* 0x000fe20008410000 */
[----:B------:R-:W-:Y:S02]  /*9630*/  FMUL.FTZ R147, R70, UR27 ;  /* 0x0000001b46937c20 */ /* 0x000fe40008410000 */
[----:B------:R-:W1:Y:S01]  /*9640*/  MUFU.TANH R157, R157 ;  /* 0x0000009d009d7308 */ /* 0x000e620000002400 */
[----:B--2---:R-:W-:Y:S01]  /*9650*/  FMNMX.FTZ R42, R155, R42, !PT ;  /* 0x0000002a9b2a7209 */ /* 0x004fe20007810000 */
[----:B------:R-:W-:Y:S01]  /*9660*/  HGMMA.64x64x16.F32.BF16 R88, R140, gdesc[UR12].tnspB, R88, gsb0 ;  /* 0x40e0000c8c587df0 */ /* 0x000fe20008001858 */
[----:B------:R-:W-:Y:S01]  /*9670*/  UIADD3 UR14, UR10, 0x180, URZ ;  /* 0x000001800a0e7890 */ /* 0x000fe2000fffe03f */
[----:B------:R-:W-:-:S04]  /*9680*/  UMOV UR15, 0x40000040 ;  /* 0x40000040000f7882 */ /* 0x000fc80000000000 */
        /* <DEDUP_REMOVED lines=19> */
[----:B------:R-:W-:Y:S01]  /*97c0*/  WARPGROUP.ARRIVE ;  /* 0x00000000000079c5 */ /* 0x000fe20000000000 */
[----:B0-----:R-:W-:-:S03]  /*97d0*/  FMNMX.FTZ R42, R46, R7, !PT ;  /* 0x000000072e2a7209 */ /* 0x001fc60007810000 */
[----:B------:R-:W0:Y:S01]  /*97e0*/  MUFU.TANH R13, R13 ;  /* 0x0000000d000d7308 */ /* 0x000e220000002400 */
[----:B------:R-:W-:Y:S01]  /*97f0*/  FMUL.FTZ R141, R86, UR27 ;  /* 0x0000001b568d7c20 */ /* 0x000fe20008410000 */
[----:B------:R-:W-:Y:S01]  /*9800*/  HGMMA.64x64x16.F32.BF16 R88, R136, gdesc[UR12].tnspB, R88, gsb0 ;  /* 0x40e0000c88587df0 */ /* 0x000fe20008001858 */
[----:B-1----:R-:W-:Y:S01]  /*9810*/  FMNMX.FTZ R42, R85, R42, !PT ;  /* 0x0000002a552a7209 */ /* 0x002fe20007810000 */
[----:B------:R-:W-:Y:S01]  /*9820*/  UIADD3 UR14, UR10, 0x200, URZ ;  /* 0x000002000a0e7890 */ /* 0x000fe2000fffe03f */
[----:B------:R-:W-:-:S03]  /*9830*/  UMOV UR15, 0x40000040 ;  /* 0x40000040000f7882 */ /* 0x000fc60000000000 */
[----:B------:R-:W1:Y:S01]  /*9840*/  MUFU.TANH R15, R15 ;  /* 0x0000000f000f7308 */ /* 0x000e620000002400 */
[----:B------:R-:W2:Y:S07]  /*9850*/  SHFL.BFLY PT, R7, R42, 0x2, 0x1f ;  /* 0x0c401f002a077f89 */ /* 0x000eae00000e0000 */
[----:B------:R-:W3:Y:S08]  /*9860*/  MUFU.TANH R19, R19 ;  /* 0x0000001300137308 */ /* 0x000ef00000002400 */
[----:B------:R-:W4:Y:S08]  /*9870*/  MUFU.TANH R21, R21 ;  /* 0x0000001500157308 */ /* 0x000f300000002400 */
[----:B------:R-:W5:Y:S01]  /*9880*/  MUFU.TANH R24, R24 ;  /* 0x0000001800187308 */ /* 0x000f620000002400 */
[----:B--2---:R-:W-:-:S02]  /*9890*/  FMNMX.FTZ R7, R42, R7, !PT ;  /* 0x000000072a077209 */ /* 0x004fc40007810000 */
[----:B------:R-:W2:Y:S03]  /*98a0*/  LDC R42, c[0x0][0x988] ;  /* 0x00026200ff2a7b82 */ /* 0x000ea60000000800 */
[----:B------:R-:W0:Y:S02]  /*98b0*/  SHFL.BFLY PT, R54, R7, 0x1, 0x1f ;  /* 0x0c201f0007367f89 */ /* 0x000e2400000e0000 */
[----:B------:R-:W5:Y:S08]  /*98c0*/  MUFU.TANH R25, R25 ;  /* 0x0000001900197308 */ /* 0x000f700000002400 */
[----:B------:R-:W5:Y:S08]  /*98d0*/  MUFU.TANH R27, R27 ;  /* 0x0000001b001b7308 */ /* 0x000f700000002400 */
[----:B------:R-:W5:Y:S01]  /*98e0*/  MUFU.TANH R29, R29 ;  /* 0x0000001d001d7308 */ /* 0x000f620000002400 */
[----:B0-----:R-:W-:-:S07]  /*98f0*/  FMNMX.FTZ R7, R7, R54, !PT ;  /* 0x0000003607077209 */ /* 0x001fce0007810000 */
[----:B------:R-:W0:Y:S01]  /*9900*/  MUFU.TANH R32, R32 ;  /* 0x0000002000207308 */ /* 0x000e220000002400 */
[----:B------:R-:W-:-:S04]  /*9910*/  FADD.FTZ R143, -R7, R12 ;  /* 0x0000000c078f7221 */ /* 0x000fc80000010100 */
[-C--:B--2---:R-:W-:Y:S01]  /*9920*/  FMUL.FTZ R12, R143, R42.reuse ;  /* 0x0000002a8f0c7220 */ /* 0x084fe20000410000 */
[-C--:B------:R-:W-:Y:S02]  /*9930*/  FMUL.FTZ R143, R7, R42.reuse ;  /* 0x0000002a078f7220 */ /* 0x080fe40000410000 */
[----:B------:R-:W2:Y:S02]  /*9940*/  MUFU.TANH R33, R33 ;  /* 0x0000002100217308 */ /* 0x000ea40000002400 */
[-CC-:B------:R-:W-:Y:S01]  /*9950*/  FFMA.FTZ R150, R18, R42.reuse, -R143.reuse ;  /* 0x0000002a12967223 */ /* 0x180fe2000001088f */
[--C-:B------:R-:W-:Y:S01]  /*9960*/  FFMA.FTZ R18, R20, R42, -R143.reuse ;  /* 0x0000002a14127223 */ /* 0x100fe2000001088f */
[----:B------:R-:W-:Y:S01]  /*9970*/  FMNMX.FTZ R20, R13, R10, !PT ;  /* 0x0000000a0d147209 */ /* 0x000fe20007810000 */
[-CC-:B------:R-:W-:Y:S01]  /*9980*/  FFMA.FTZ R148, R11, R42.reuse, -R143.reuse ;  /* 0x0000002a0b947223 */ /* 0x180fe2000001088f */
[----:B------:R-:W-:Y:S01]  /*9990*/  FFMA.FTZ R144, R22, R42, -R143 ;  /* 0x0000002a16907223 */ /* 0x000fe2000001088f */
[----:B------:R-:W-:-:S02]  /*99a0*/  WARPGROUP.DEPBAR.LE gsb0, 0x0 ;  /* 0x00008000000079c5 */ /* 0x000fc40000010000 */
[----:B------:R-:W-:Y:S01]  /*99b0*/  WARPGROUP.ARRIVE ;  /* 0x00000000000079c5 */ /* 0x000fe20000000000 */
[----:B-1----:R-:W-:Y:S01]  /*99c0*/  FMNMX.FTZ R20, R15, R20, !PT ;  /* 0x000000140f147209 */ /* 0x002fe20007810000 */
[----:B------:R-:W1:Y:S01]  /*99d0*/  MUFU.TANH R35, R35 ;  /* 0x0000002300237308 */ /* 0x000e620000002400 */
[-CC-:B------:R-:W-:Y:S01]  /*99e0*/  FFMA.FTZ R140, R30, R42.reuse, -R143.reuse ;  /* 0x0000002a1e8c7223 */ /* 0x180fe2000001088f */
[--C-:B------:R-:W-:Y:S01]  /*99f0*/  FFMA.FTZ R139, R31, R42, -R143.reuse ;  /* 0x0000002a1f8b7223 */ /* 0x100fe2000001088f */
[----:B---3--:R-:W-:Y:S01]  /*9a00*/  FMNMX.FTZ R20, R19, R20, !PT ;  /* 0x0000001413147209 */ /* 0x008fe20007810000 */
[----:B------:R-:W-:Y:S01]  /*9a10*/  HGMMA.64x64x16.F32.BF16 R88, R132, gdesc[UR12].tnspB, R88, gsb0 ;  /* 0x40e0000c84587df0 */ /* 0x000fe20008001858 */
[----:B------:R-:W-:Y:S01]  /*9a20*/  UIADD3 UR14, UR10, 0x280, URZ ;  /* 0x000002800a0e7890 */ /* 0x000fe2000fffe03f */
[--C-:B------:R-:W-:Y:S01]  /*9a30*/  FFMA.FTZ R31, R36, R42, -R143.reuse ;  /* 0x0000002a241f7223 */ /* 0x100fe2000001088f */
[----:B------:R-:W-:Y:S01]  /*9a40*/  UMOV UR15, 0x40000040 ;  /* 0x40000040000f7882 */ /* 0x000fe20000000000 */
[----:B----4-:R-:W-:Y:S01]  /*9a50*/  FMNMX.FTZ R11, R21, R20, !PT ;  /* 0x00000014150b7209 */ /* 0x010fe20007810000 */
[----:B------:R-:W3:Y:S01]  /*9a60*/  MUFU.TANH R37, R37 ;  /* 0x0000002500257308 */ /* 0x000ee20000002400 */
[-CC-:B------:R-:W-:Y:S01]  /*9a70*/  FFMA.FTZ R138, R43, R42.reuse, -R143.reuse ;  /* 0x0000002a2b8a7223 */ /* 0x180fe2000001088f */
[-CC-:B------:R-:W-:Y:S01]  /*9a80*/  FFMA.FTZ R43, R53, R42.reuse, -R143.reuse ;  /* 0x0000002a352b7223 */ /* 0x180fe2000001088f */
[----:B-----5:R-:W-:Y:S01]  /*9a90*/  FMNMX.FTZ R20, R24, R11, !PT ;  /* 0x0000000b18147209 */ /* 0x020fe20007810000 */
[-CC-:B------:R-:W-:Y:S01]  /*9aa0*/  FFMA.FTZ R53, R65, R42.reuse, -R143.reuse ;  /* 0x0000002a41357223 */ /* 0x180fe2000001088f */
[-CC-:B------:R-:W-:Y:S01]  /*9ab0*/  FFMA.FTZ R136, R38, R42.reuse, -R143.reuse ;  /* 0x0000002a26887223 */ /* 0x180fe2000001088f */
[--C-:B------:R-:W-:Y:S01]  /*9ac0*/  FFMA.FTZ R65, R77, R42, -R143.reuse ;  /* 0x0000002a4d417223 */ /* 0x100fe2000001088f */
[----:B------:R-:W-:Y:S01]  /*9ad0*/  FMNMX.FTZ R20, R25, R20, !PT ;  /* 0x0000001419147209 */ /* 0x000fe20007810000 */
[----:B------:R-:W4:Y:S01]  /*9ae0*/  MUFU.TANH R39, R39 ;  /* 0x0000002700277308 */ /* 0x000f220000002400 */
[-CC-:B------:R-:W-:Y:S01]  /*9af0*/  FFMA.FTZ R137, R28, R42.reuse, -R143.reuse ;  /* 0x0000002a1c897223 */ /* 0x180fe2000001088f */
[--C-:B------:R-:W-:Y:S01]  /*9b00*/  FFMA.FTZ R14, R14, R42, -R143.reuse ;  /* 0x0000002a0e0e7223 */ /* 0x100fe2000001088f */
[----:B------:R-:W-:Y:S01]  /*9b10*/  FMNMX.FTZ R20, R27, R20, !PT ;  /* 0x000000141b147209 */ /* 0x000fe20007810000 */
[-CC-:B------:R-:W-:Y:S01]  /*9b20*/  FFMA.FTZ R28, R149, R42.reuse, -R143.reuse ;  /* 0x0000002a951c7223 */ /* 0x180fe2000001088f */
[-CC-:B------:R-:W-:Y:S01]  /*9b30*/  FFMA.FTZ R40, R40, R42.reuse, -R143.reuse ;  /* 0x0000002a28287223 */ /* 0x180fe2000001088f */
[--C-:B------:R-:W-:Y:S01]  /*9b40*/  FFMA.FTZ R142, R34, R42, -R143.reuse ;  /* 0x0000002a228e7223 */ /* 0x100fe2000001088f */
[----:B------:R-:W-:Y:S01]  /*9b50*/  FMNMX.FTZ R11, R29, R20, !PT ;  /* 0x000000141d0b7209 */ /* 0x000fe20007810000 */
[----:B------:R-:W5:Y:S01]  /*9b60*/  MUFU.TANH R41, R41 ;  /* 0x0000002900297308 */ /* 0x000f620000002400 */
[-CC-:B------:R-:W-:Y:S01]  /*9b70*/  FFMA.FTZ R34, R44, R42.reuse, -R143.reuse ;  /* 0x0000002a2c227223 */ /* 0x180fe2000001088f */
[-CC-:B------:R-:W-:Y:S01]  /*9b80*/  FFMA.FTZ R23, R23, R42.reuse, -R143.reuse ;  /* 0x0000002a17177223 */ /* 0x180fe2000001088f */
[----:B0-----:R-:W-:Y:S01]  /*9b90*/  FMNMX.FTZ R20, R32, R11, !PT ;  /* 0x0000000b20147209 */ /* 0x001fe20007810000 */
[-CC-:B------:R-:W-:Y:S01]  /*9ba0*/  FFMA.FTZ R146, R26, R42.reuse, -R143.reuse ;  /* 0x0000002a1a927223 */ /* 0x180fe2000001088f */
[-CC-:B------:R-:W-:Y:S01]  /*9bb0*/  FFMA.FTZ R45, R45, R42.reuse, -R143.reuse ;  /* 0x0000002a2d2d7223 */ /* 0x180fe2000001088f */
[--C-:B------:R-:W-:Y:S01]  /*9bc0*/  FFMA.FTZ R26, R157, R42, -R143.reuse ;  /* 0x0000002a9d1a7223 */ /* 0x100fe2000001088f */
[----:B--2---:R-:W-:Y:S01]  /*9bd0*/  FMNMX.FTZ R20, R33, R20, !PT ;  /* 0x0000001421147209 */ /* 0x004fe20007810000 */
[----:B------:R-:W0:Y:S01]  /*9be0*/  MUFU.TANH R47, R47 ;  /* 0x0000002f002f7308 */ /* 0x000e220000002400 */
[----:B------:R-:W-:-:S02]  /*9bf0*/  FFMA.FTZ R46, R46, R42, -R143 ;  /* 0x0000002a2e2e7223 */ /* 0x000fc4000001088f */
[----:B-1----:R-:W-:-:S04]  /*9c00*/  FMNMX.FTZ R20, R35, R20, !PT ;  /* 0x0000001423147209 */ /* 0x002fc80007810000 */
[----:B---3--:R-:W-:Y:S01]  /*9c10*/  FMNMX.FTZ R20, R37, R20, !PT ;  /* 0x0000001425147209 */ /* 0x008fe20007810000 */
[----:B------:R-:W1:Y:S03]  /*9c20*/  MUFU.TANH R49, R49 ;  /* 0x0000003100317308 */ /* 0x000e660000002400 */
[----:B----4-:R-:W-:-:S04]  /*9c30*/  FMNMX.FTZ R20, R39, R20, !PT ;  /* 0x0000001427147209 */ /* 0x010fc80007810000 */
[----:B-----5:R-:W-:Y:S01]  /*9c40*/  FMNMX.FTZ R20, R41, R20, !PT ;  /* 0x0000001429147209 */ /* 0x020fe20007810000 */
        /* <DEDUP_REMOVED lines=9> */
[----:B------:R-:W-:Y:S02]  /*9ce0*/  WARPGROUP.DEPBAR.LE gsb0, 0x0 ;  /* 0x00008000000079c5 */ /* 0x000fe40000010000 */
[----:B------:R-:W-:Y:S01]  /*9cf0*/  WARPGROUP.ARRIVE ;  /* 0x00000000000079c5 */ /* 0x000fe20000000000 */
[----:B-1----:R-:W-:Y:S01]  /*9d00*/  FMNMX.FTZ R22, R153, R20, !PT ;  /* 0x0000001499167209 */ /* 0x002fe20007810000 */
[-CC-:B------:R-:W-:Y:S01]  /*9d10*/  FFMA.FTZ R132, R51, R42.reuse, -R143.reuse ;  /* 0x0000002a33847223 */ /* 0x180fe2000001088f */
[-CC-:B------:R-:W-:Y:S01]  /*9d20*/  FFMA.FTZ R134, R59, R42.reuse, -R143.reuse ;  /* 0x0000002a3b867223 */ /* 0x180fe2000001088f */
[--C-:B------:R-:W-:Y:S01]  /*9d30*/  FFMA.FTZ R51, R61, R42, -R143.reuse ;  /* 0x0000002a3d337223 */ /* 0x100fe2000001088f */
[----:B------:R-:W1:Y:S01]  /*9d40*/  MUFU.TANH R67, R67 ;  /* 0x0000004300437308 */ /* 0x000e620000002400 */
[----:B------:R-:W-:Y:S01]  /*9d50*/  HGMMA.64x64x16.F32.BF16 R88, R128, gdesc[UR12].tnspB, R88, gsb0 ;  /* 0x40e0000c80587df0 */ /* 0x000fe20008001858 */
[----:B------:R-:W-:Y:S01]  /*9d60*/  UIADD3 UR14, UR10, 0x300, URZ ;  /* 0x000003000a0e7890 */ /* 0x000fe2000fffe03f */
[----:B--2---:R-:W-:Y:S01]  /*9d70*/  FMNMX.FTZ R22, R63, R22, !PT ;  /* 0x000000163f167209 */ /* 0x004fe20007810000 */
[----:B------:R-:W-:Y:S01]  /*9d80*/  UMOV UR15, 0x40000040 ;  /* 0x40000040000f7882 */ /* 0x000fe20000000000 */
[----:B------:R-:W-:Y:S01]  /*9d90*/  UIADD3 UR10, UR10, 0x380, URZ ;  /* 0x000003800a0a7890 */ /* 0x000fe2000fffe03f */
[-CC-:B------:R-:W-:Y:S01]  /*9da0*/  FFMA.FTZ R59, R69, R42.reuse, -R143.reuse ;  /* 0x0000002a453b7223 */ /* 0x180fe2000001088f */
[--C-:B------:R-:W-:Y:S01]  /*9db0*/  FFMA.FTZ R61, R73, R42, -R143.reuse ;  /* 0x0000002a493d7223 */ /* 0x100fe2000001088f */
[----:B------:R-:W2:Y:S01]  /*9dc0*/  MUFU.TANH R147, R147 ;  /* 0x0000009300937308 */ /* 0x000ea20000002400 */
[----:B0-----:R-:W-:Y:S01]  /*9dd0*/  FMNMX.FTZ R22, R145, R22, !PT ;  /* 0x0000001691167209 */ /* 0x001fe20007810000 */
[-CC-:B------:R-:W-:Y:S01]  /*9de0*/  FFMA.FTZ R69, R81, R42.reuse, -R143.reuse ;  /* 0x0000002a51457223 */ /* 0x180fe2000001088f */
[----:B------:R-:W-:-:S05]  /*9df0*/  FFMA.FTZ R73, R85, R42, -R143 ;  /* 0x0000002a55497223 */ /* 0x000fca000001088f */
        /* <DEDUP_REMOVED lines=20> */
[----:B------:R-:W-:Y:S03]  /*9f40*/  HGMMA.64x64x16.F32.BF16 R88, R124, gdesc[UR12].tnspB, R88, gsb0 ;  /* 0x40e0000c7c587df0 */ /* 0x000fe60008001858 */
[----:B-1----:R-:W-:-:S03]  /*9f50*/  FMNMX.FTZ R22, R141, R22, !PT ;  /* 0x000000168d167209 */ /* 0x002fc60007810000 */
[----:B------:R-:W-:Y:S08]  /*9f60*/  MUFU.EX2 R12, R12 ;  /* 0x0000000c000c7308 */ /* 0x000ff00000000800 */
[----:B------:R-:W0:Y:S01]  /*9f70*/  MUFU.EX2 R148, R148 ;  /* 0x0000009400947308 */ /* 0x000e220000000800 */
[----:B--2---:R-:W-:Y:S01]  /*9f80*/  FMNMX.FTZ R11, R87, R22, !PT ;  /* 0x00000016570b7209 */ /* 0x004fe20007810000 */
[----:B------:R-:W-:-:S04]  /*9f90*/  FFMA.FTZ R22, R155, R42, -R143 ;  /* 0x0000002a9b167223 */ /* 0x000fc8000001088f */
[----:B------:R-:W1:Y:S02]  /*9fa0*/  SHFL.BFLY PT, R30, R11, 0x2, 0x1f ;  /* 0x0c401f000b1e7f89 */ /* 0x000e6400000e0000 */
[----:B------:R-:W2:Y:S08]  /*9fb0*/  MUFU.EX2 R14, R14 ;  /* 0x0000000e000e7308 */ /* 0x000eb00000000800 */
[----:B------:R-:W-:Y:S01]  /*9fc0*/  MUFU.EX2 R20, R40 ;  /* 0x0000002800147308 */ /* 0x000fe20000000800 */
[----:B0-----:R-:W-:-:S07]  /*9fd0*/  FFMA.FTZ R5, R12, R5, R148 ;  /* 0x000000050c057223 */ /* 0x001fce0000010094 */
[----:B------:R-:W0:Y:S01]  /*9fe0*/  MUFU.EX2 R150, R150 ;  /* 0x0000009600967308 */ /* 0x000e220000000800 */
[C---:B--2---:R-:W-:Y:S01]  /*9ff0*/  FADD.FTZ R5, R14.reuse, R5 ;  /* 0x000000050e057221 */ /* 0x044fe20000010000 */
[----:B------:R-:W-:Y:S02]  /*a000*/  F2FP.BF16.F32.PACK_AB R148, R14, R148 ;  /* 0x000000940e94723e */ /* 0x000fe400000010ff */
[----:B-1----:R-:W-:Y:S01]  /*a010*/  FMNMX.FTZ R36, R11, R30, !PT ;  /* 0x0000001e0b247209 */ /* 0x002fe20007810000 */
[----:B------:R-:W-:-:S03]  /*a020*/  FFMA.FTZ R30, R151, R42, -R143 ;  /* 0x0000002a971e7223 */ /* 0x000fc6000001088f */
[----:B------:R-:W1:Y:S01]  /*a030*/  MUFU.EX2 R18, R18 ;  /* 0x0000001200127308 */ /* 0x000e620000000800 */
[----:B------:R-:W2:Y:S07]  /*a040*/  SHFL.BFLY PT, R11, R36, 0x1, 0x1f ;  /* 0x0c201f00240b7f89 */ /* 0x000eae00000e0000 */
[----:B------:R-:W3:Y:S01]  /*a050*/  MUFU.EX2 R144, R144 ;  /* 0x0000009000907308 */ /* 0x000ee20000000800 */
[----:B0-----:R-:W-:-:S07]  /*a060*/  FADD.FTZ R5, R150, R5 ;  /* 0x0000000596057221 */ /* 0x001fce0000010000 */
[----:B------:R-:W0:Y:S01]  /*a070*/  MUFU.EX2 R23, R23 ;  /* 0x0000001700177308 */ /* 0x000e220000000800 */
[C---:B-1----:R-:W-:Y:S01]  /*a080*/  FADD.FTZ R5, R18.reuse, R5 ;  /* 0x0000000512057221 */ /* 0x042fe20000010000 */
[----:B------:R-:W-:-:S06]  /*a090*/  F2FP.BF16.F32.PACK_AB R150, R18, R150 ;  /* 0x000000961296723e */ /* 0x000fcc00000010ff */
[----:B------:R-:W-:Y:S01]  /*a0a0*/  MUFU.EX2 R146, R146 ;  /* 0x0000009200927308 */ /* 0x000fe20000000800 */
[----:B---3--:R-:W-:Y:S01]  /*a0b0*/  FADD.FTZ R62, R144, R5 ;  /* 0x00000005903e7221 */ /* 0x008fe20000010000 */
[----:B--2---:R-:W-:-:S05]  /*a0c0*/  FMNMX.FTZ R11, R36, R11, !PT ;  /* 0x0000000b240b7209 */ /* 0x004fca0007810000 */
[C---:B------:R-:W-:Y:S01]  /*a0d0*/  FADD.FTZ R77, -R11.reuse, R10 ;  /* 0x0000000a0b4d7221 */ /* 0x040fe20000010100 */
[-C--:B------:R-:W-:Y:S01]  /*a0e0*/  FMUL.FTZ R38, R11, R42.reuse ;  /* 0x0000002a0b267220 */ /* 0x080fe20000410000 */
[----:B------:R-:W-:Y:S01]  /*a0f0*/  MUFU.EX2 R137, R137 ;  /* 0x0000008900897308 */ /* 0x000fe20000000800 */
[----:B------:R-:W-:Y:S02]  /*a100*/  WARPGROUP.DEPBAR.LE gsb0, 0x0 ;  /* 0x00008000000079c5 */ /* 0x000fe40000010000 */
[----:B------:R-:W-:Y:S01]  /*a110*/  WARPGROUP.ARRIVE ;  /* 0x00000000000079c5 */ /* 0x000fe20000000000 */
[-C--:B------:R-:W-:Y:S01]  /*a120*/  FMUL.FTZ R77, R77, R42.reuse ;  /* 0x0000002a4d4d7220 */ /* 0x080fe20000410000 */
[-CC-:B------:R-:W-:Y:S01]  /*a130*/  FFMA.FTZ R10, R13, R42.reuse, -R38.reuse ;  /* 0x0000002a0d0a7223 */ /* 0x180fe20000010826 */
[-CC-:B------:R-:W-:Y:S01]  /*a140*/  FFMA.FTZ R149, R15, R42.reuse, -R38.reuse ;  /* 0x0000002a0f957223 */ /* 0x180fe20000010826 */
[-CC-:B------:R-:W-:Y:S01]  /*a150*/  FFMA.FTZ R151, R19, R42.reuse, -R38.reuse ;  /* 0x0000002a13977223 */ /* 0x180fe20000010826 */
[-CC-:B------:R-:W-:Y:S01]  /*a160*/  FFMA.FTZ R40, R21, R42.reuse, -R38.reuse ;  /* 0x0000002a15287223 */ /* 0x180fe20000010826 */
[----:B------:R-:W-:Y:S01]  /*a170*/  HGMMA.64x64x16.F32.BF16 R88, R120, gdesc[UR8].tnspB, R88, gsb0 ;  /* 0x40e0000878587df0 */ /* 0x000fe20008001858 */
[----:B------:R-:W-:Y:S01]  /*a180*/  MUFU.EX2 R77, R77 ;  /* 0x0000004d004d7308 */ /* 0x000fe20000000800 */
[-CC-:B------:R-:W-:Y:S01]  /*a190*/  FFMA.FTZ R13, R24, R42.reuse, -R38.reuse ;  /* 0x0000002a180d7223 */ /* 0x180fe20000010826 */
[----:B------:R-:W-:Y:S01]  /*a1a0*/  FFMA.FTZ R44, R29, R42, -R38 ;  /* 0x0000002a1d2c7223 */ /* 0x000fe20000010826 */
[----:B------:R-:W-:-:S02]  /*a1b0*/  IMAD.U32 R29, RZ, RZ, UR4 ;  /* 0x00000004ff1d7e24 */ /* 0x000fc4000f8e00ff */
[-CC-:B------:R-:W-:Y:S01]  /*a1c0*/  FFMA.FTZ R15, R27, R42.reuse, -R38.reuse ;  /* 0x0000002a1b0f7223 */ /* 0x180fe20000010826 */
[-CC-:B------:R-:W-:Y:S01]  /*a1d0*/  FFMA.FTZ R24, R25, R42.reuse, -R38.reuse ;  /* 0x0000002a19187223 */ /* 0x180fe20000010826 */
[----:B------:R-:W-:Y:S02]  /*a1e0*/  VIADD R27, R17, 0x9 ;  /* 0x00000009111b7836 */ /* 0x000fe40000000000 */
[-CC-:B------:R-:W-:Y:S01]  /*a1f0*/  FFMA.FTZ R19, R32, R42.reuse, -R38.reuse ;  /* 0x0000002a20137223 */ /* 0x180fe20000010826 */
[----:B------:R-:W1:Y:S01]  /*a200*/  MUFU.EX2 R10, R10 ;  /* 0x0000000a000a7308 */ /* 0x000e620000000800 */
[----:B------:R-:W-:Y:S01]  /*a210*/  @!P1 LEA R29, R29, UR38, 0x3 ;  /* 0x000000261d1d9c11 */ /* 0x000fe2000f8e18ff */
[-CC-:B------:R-:W-:Y:S01]  /*a220*/  FFMA.FTZ R32, R33, R42.reuse, -R38.reuse ;  /* 0x0000002a21207223 */ /* 0x180fe20000010826 */
[----:B------:R-:W-:Y:S01]  /*a230*/  SEL R27, R27, 0x9, !P2 ;  /* 0x000000091b1b7807 */ /* 0x000fe20005000000 */
[-CC-:B------:R-:W-:Y:S01]  /*a240*/  FFMA.FTZ R143, R35, R42.reuse, -R38.reuse ;  /* 0x0000002a238f7223 */ /* 0x180fe20000010826 */
[----:B------:R-:W-:Y:S01]  /*a250*/  FFMA.FTZ R21, R39, R42, -R38 ;  /* 0x0000002a27157223 */ /* 0x000fe20000010826 */
[----:B------:R-:W-:-:S02]  /*a260*/  @!P1 VIADD R29, R29, 0x16840 ;  /* 0x000168401d1d9836 */ /* 0x000fc40000000000 */
[-CC-:B------:R-:W-:Y:S01]  /*a270*/  FFMA.FTZ R54, R41, R42.reuse, -R38.reuse ;  /* 0x0000002a29367223 */ /* 0x180fe20000010826 */
[----:B------:R-:W2:Y:S01]  /*a280*/  MUFU.EX2 R149, R149 ;  /* 0x0000009500957308 */ /* 0x000ea20000000800 */
[-CC-:B------:R-:W-:Y:S01]  /*a290*/  FFMA.FTZ R25, R47, R42.reuse, -R38.reuse ;  /* 0x0000002a2f197223 */ /* 0x180fe20000010826 */
[-CC-:B------:R-:W-:Y:S01]  /*a2a0*/  FFMA.FTZ R56, R49, R42.reuse, -R38.reuse ;  /* 0x0000002a31387223 */ /* 0x180fe20000010826 */
[----:B------:R-:W-:Y:S01]  /*a2b0*/  @!P1 PRMT R29, RZ, 0x654, R29 ;  /* 0x00000654ff1d9816 */ /* 0x000fe2000000001d */
[-CC-:B------:R-:W-:Y:S01]  /*a2c0*/  FFMA.FTZ R133, R55, R42.reuse, -R38.reuse ;  /* 0x0000002a37857223 */ /* 0x180fe20000010826 */
[-CC-:B------:R-:W-:Y:S01]  /*a2d0*/  FFMA.FTZ R58, R57, R42.reuse, -R38.reuse ;  /* 0x0000002a393a7223 */ /* 0x180fe20000010826 */
[----:B------:R-:W-:Y:S01]  /*a2e0*/  FFMA.FTZ R135, R153, R42, -R38 ;  /* 0x0000002a99877223 */ /* 0x000fe20000010826 */
[----:B0-----:R-:W-:Y:S01]  /*a2f0*/  F2FP.BF16.F32.PACK_AB R144, R23, R144 ;  /* 0x000000901790723e */ /* 0x001fe200000010ff */
        /* <DEDUP_REMOVED lines=9> */
[----:B--2---:R-:W-:Y:S01]  /*a390*/  FADD.FTZ R60, R149, R4 ;  /* 0x00000004953c7221 */ /* 0x004fe20000010000 */
[--C-:B------:R-:W-:Y:S01]  /*a3a0*/  FFMA.FTZ R4, R63, R42, -R38.reuse ;  /* 0x0000002a3f047223 */ /* 0x100fe20000010826 */
[----:B------:R-:W-:Y:S01]  /*a3b0*/  F2FP.BF16.F32.PACK_AB R149, R149, R10 ;  /* 0x0000000a9595723e */ /* 0x000fe200000010ff */
[-CC-:B------:R-:W-:Y:S01]  /*a3c0*/  FFMA.FTZ R79, R79, R42.reuse, -R38.reuse ;  /* 0x0000002a4f4f7223 */ /* 0x180fe20000010826 */
[-CC-:B------:R-:W-:Y:S01]  /*a3d0*/  FFMA.FTZ R52, R52, R42.reuse, -R38.reuse ;  /* 0x0000002a34347223 */ /* 0x180fe20000010826 */
[----:B------:R-:W-:Y:S01]  /*a3e0*/  FFMA.FTZ R83, R83, R42, -R38 ;  /* 0x0000002a53537223 */ /* 0x000fe20000010826 */
[C---:B------:R-:W-:Y:S01]  /*a3f0*/  ISETP.GT.AND P2, PT, R6.reuse, UR6, PT ;  /* 0x0000000606007c0c */ /* 0x040fe2000bf44270 */
[----:B------:R-:W-:Y:S01]  /*a400*/  MUFU.EX2 R13, R13 ;  /* 0x0000000d000d7308 */ /* 0x000fe20000000800 */
[----:B------:R-:W-:-:S07]  /*a410*/  VIADD R6, R6, 0xffffffff ;  /* 0xffffffff06067836 */ /* 0x000fce0000000000 */
[----:B------:R-:W0:Y:S08]  /*a420*/  MUFU.EX2 R24, R24 ;  /* 0x0000001800187308 */ /* 0x000e300000000800 */
[----:B------:R-:W-:Y:S08]  /*a430*/  MUFU.EX2 R15, R15 ;  /* 0x0000000f000f7308 */ /* 0x000ff00000000800 */
[----:B------:R-:W1:Y:S01]  /*a440*/  MUFU.EX2 R44, R44 ;  /* 0x0000002c002c7308 */ /* 0x000e620000000800 */
[----:B0-----:R-:W-:-:S07]  /*a450*/  F2FP.BF16.F32.PACK_AB R145, R24, R13 ;  /* 0x0000000d1891723e */ /* 0x001fce00000010ff */
[----:B------:R-:W0:Y:S01]  /*a460*/  MUFU.EX2 R140, R140 ;  /* 0x0000008c008c7308 */ /* 0x000e220000000800 */
[----:B------:R-:W-:Y:S02]  /*a470*/  WARPGROUP.DEPBAR.LE gsb0, 0x0 ;  /* 0x00008000000079c5 */ /* 0x000fe40000010000 */
[----:B------:R2:W-:Y:S06]  /*a480*/  BAR.ARV R27, 0x100 ;  /* 0x0004001b0000751d */ /* 0x0005ec0000002000 */
[----:B------:R3:W-:Y:S01]  /*a490*/  @!P1 SYNCS.ARRIVE.TRANS64.RED.A1T0 RZ, [R29+URZ], RZ ;  /* 0x000000ff1dff99a7 */ /* 0x0007e2000810043f */
[----:B------:R-:W4:Y:S01]  /*a4a0*/  MUFU.EX2 R19, R19 ;  /* 0x0000001300137308 */ /* 0x000f220000000800 */
[----:B--2---:R-:W-:Y:S01]  /*a4b0*/  FADD.FTZ R27, R151, R60 ;  /* 0x0000003c971b7221 */ /* 0x004fe20000010000 */
[----:B-1----:R-:W-:Y:S01]  /*a4c0*/  F2FP.BF16.F32.PACK_AB R147, R44, R15 ;  /* 0x0000000f2c93723e */ /* 0x002fe200000010ff */
[-C--:B------:R-:W-:Y:S01]  /*a4d0*/  FMUL.FTZ R88, R88, R12.reuse ;  /* 0x0000000c58587220 */ /* 0x080fe20000410000 */
[----:B------:R-:W-:Y:S01]  /*a4e0*/  FMUL.FTZ R89, R89, R12 ;  /* 0x0000000c59597220 */ /* 0x000fe20000410000 */
[----:B------:R-:W-:Y:S01]  /*a4f0*/  FADD.FTZ R60, R40, R27 ;  /* 0x0000001b283c7221 */ /* 0x000fe20000010000 */
[----:B------:R-:W-:Y:S01]  /*a500*/  FADD.FTZ R27, R23, R62 ;  /* 0x0000003e171b7221 */ /* 0x000fe20000010000 */
[----:B---3--:R-:W-:Y:S01]  /*a510*/  IMAD.U32 R29, RZ, RZ, UR7 ;  /* 0x00000007ff1d7e24 */ /* 0x008fe2000f8e00ff */
[----:B------:R-:W1:Y:S01]  /*a520*/  MUFU.EX2 R139, R139 ;  /* 0x0000008b008b7308 */ /* 0x000e620000000800 */
[----:B------:R-:W-:Y:S01]  /*a530*/  FADD.FTZ R5, R13, R60 ;  /* 0x0000003c0d057221 */ /* 0x000fe20000010000 */
[----:B------:R-:W-:Y:S01]  /*a540*/  FADD.FTZ R62, R146, R27 ;  /* 0x0000001b923e7221 */ /* 0x000fe20000010000 */
[----:B------:R-:W-:Y:S01]  /*a550*/  UMOV UR7, UR4 ;  /* 0x0000000400077c82 */ /* 0x000fe20008000000 */
[----:B------:R-:W-:Y:S01]  /*a560*/  @!P1 LEA R29, R29, UR38, 0x3 ;  /* 0x000000261d1d9c11 */ /* 0x000fe2000f8e18ff */
[----:B------:R-:W-:Y:S01]  /*a570*/  FADD.FTZ R60, R24, R5 ;  /* 0x00000005183c7221 */ /* 0x000fe20000010000 */
[C---:B------:R-:W-:Y:S01]  /*a580*/  FADD.FTZ R27, R137.reuse, R62 ;  /* 0x0000003e891b7221 */ /* 0x040fe20000010000 */
[----:B------:R-:W-:Y:S01]  /*a590*/  F2FP.BF16.F32.PACK_AB R146, R137, R146 ;  /* 0x000000928992723e */ /* 0x000fe200000010ff */
[----:B------:R-:W2:Y:S01]  /*a5a0*/  MUFU.EX2 R32, R32 ;  /* 0x0000002000207308 */ /* 0x000ea20000000800 */
[----:B------:R-:W-:Y:S01]  /*a5b0*/  FADD.FTZ R5, R15, R60 ;  /* 0x0000003c0f057221 */ /* 0x000fe20000010000 */
[----:B------:R-:W-:-:S02]  /*a5c0*/  @!P1 VIADD R29, R29, 0x16860 ;  /* 0x000168601d1d9836 */ /* 0x000fc40000000000 */
[----:B0-----:R-:W-:Y:S01]  /*a5d0*/  FADD.FTZ R62, R140, R27 ;  /* 0x0000001b8c3e7221 */ /* 0x001fe20000010000 */
[----:B------:R-:W-:Y:S01]  /*a5e0*/  FFMA.FTZ R27, R50, R42, -R38 ;  /* 0x0000002a321b7223 */ /* 0x000fe20000010826 */
[----:B------:R-:W-:Y:S01]  /*a5f0*/  FADD.FTZ R60, R44, R5 ;  /* 0x000000052c3c7221 */ /* 0x000fe20000010000 */
[----:B------:R-:W-:Y:S01]  /*a600*/  FMUL.FTZ R92, R92, R12 ;  /* 0x0000000c5c5c7220 */ /* 0x000fe20000410000 */
[----:B------:R-:W-:Y:S01]  /*a610*/  @!P1 PRMT R29, RZ, 0x654, R29 ;  /* 0x00000654ff1d9816 */ /* 0x000fe2000000001d */
[----:B------:R0:W-:Y:S01]  /*a620*/  MUFU.EX2 R36, R46 ;  /* 0x0000002e00247308 */ /* 0x0001e20000000800 */
[----:B----4-:R-:W-:Y:S01]  /*a630*/  FADD.FTZ R5, R19, R60 ;  /* 0x0000003c13057221 */ /* 0x010fe20000010000 */
[----:B-1----:R-:W-:Y:S01]  /*a640*/  F2FP.BF16.F32.PACK_AB R140, R139, R140 ;  /* 0x0000008c8b8c723e */ /* 0x002fe200000010ff */
[----:B------:R1:W-:Y:S01]  /*a650*/  @!P1 SYNCS.ARRIVE.TRANS64.RED.A1T0 RZ, [R29+URZ], RZ ;  /* 0x000000ff1dff99a7 */ /* 0x0003e2000810043f */
[-C--:B------:R-:W-:Y:S01]  /*a660*/  FMUL.FTZ R93, R93, R12.reuse ;  /* 0x0000000c5d5d7220 */ /* 0x080fe20000410000 */
[-C--:B------:R-:W-:Y:S01]  /*a670*/  FMUL.FTZ R96, R96, R12.reuse ;  /* 0x0000000c60607220 */ /* 0x080fe20000410000 */
[-C--:B------:R-:W-:Y:S01]  /*a680*/  FMUL.FTZ R97, R97, R12.reuse ;  /* 0x0000000c61617220 */ /* 0x080fe20000410000 */
[----:B------:R-:W-:Y:S01]  /*a690*/  FMUL.FTZ R100, R100, R12 ;  /* 0x0000000c64647220 */ /* 0x000fe20000410000 */
[----:B------:R-:W3:Y:S01]  /*a6a0*/  MUFU.EX2 R142, R142 ;  /* 0x0000008e008e7308 */ /* 0x000ee20000000800 */
[-C--:B0-----:R-:W-:Y:S01]  /*a6b0*/  FFMA.FTZ R46, R37, R42.reuse, -R38 ;  /* 0x0000002a252e7223 */ /* 0x081fe20000010826 */
[----:B--2---:R-:W-:Y:S01]  /*a6c0*/  FADD.FTZ R50, R32, R5 ;  /* 0x0000000520327221 */ /* 0x004fe20000010000 */
[----:B-1----:R-:W-:Y:S01]  /*a6d0*/  FADD.FTZ R29, R139, R62 ;  /* 0x0000003e8b1d7221 */ /* 0x002fe20000010000 */
[-CC-:B------:R-:W-:Y:S01]  /*a6e0*/  FFMA.FTZ R5, R141, R42.reuse, -R38.reuse ;  /* 0x0000002a8d057223 */ /* 0x180fe20000010826 */
[----:B------:R-:W-:Y:S01]  /*a6f0*/  FFMA.FTZ R38, R87, R42, -R38 ;  /* 0x0000002a57267223 */ /* 0x000fe20000010826 */
        /* <DEDUP_REMOVED lines=9> */
[----:B------:R-:W-:Y:S01]  /*a790*/  FMUL.FTZ R117, R117, R12 ;  /* 0x0000000c75757220 */ /* 0x000fe20000410000 */
[----:B------:R-:W1:Y:S01]  /*a7a0*/  MUFU.EX2 R31, R31 ;  /* 0x0000001f001f7308 */ /* 0x000e620000000800 */
[----:B---3--:R-:W-:Y:S01]  /*a7b0*/  FADD.FTZ R60, R142, R29 ;  /* 0x0000001d8e3c7221 */ /* 0x008fe20000010000 */
[----:B------:R-:W-:Y:S01]  /*a7c0*/  F2FP.BF16.F32.PACK_AB R151, R40, R151 ;  /* 0x000000972897723e */ /* 0x000fe200000010ff */
[----:B------:R-:W-:Y:S01]  /*a7d0*/  FMUL.FTZ R90, R90, R77 ;  /* 0x0000004d5a5a7220 */ /* 0x000fe20000410000 */
[----:B------:R-:W-:Y:S01]  /*a7e0*/  F2FP.BF16.F32.PACK_AB R141, R32, R19 ;  /* 0x00000013208d723e */ /* 0x000fe200000010ff */
        /* <DEDUP_REMOVED lines=22> */
[----:B------:R-:W-:Y:S01]  /*a950*/  FMUL.FTZ R119, R119, R77 ;  /* 0x0000004d77777220 */ /* 0x000fe20000410000 */
[----:B------:R-:W-:-:S04]  /*a960*/  IMAD.MOV.U32 R12, RZ, RZ, R7 ;  /* 0x000000ffff0c7224 */ /* 0x000fc800078e0007 */
[----:B------:R-:W2:Y:S01]  /*a970*/  MUFU.EX2 R54, R54 ;  /* 0x0000003600367308 */ /* 0x000ea20000000800 */
[----:B0-----:R-:W-:Y:S01]  /*a980*/  FADD.FTZ R33, R136, R33 ;  /* 0x0000002188217221 */ /* 0x001fe20000010000 */
        /* <DEDUP_REMOVED lines=82> */
[----:B------:R2:W3:Y:S01]  /*aeb0*/  MUFU.EX2 R14, R5 ;  /* 0x00000005000e7308 */ /* 0x0004e20000000800 */
[----:B0-----:R-:W-:-:S07]  /*aec0*/  F2FP.BF16.F32.PACK_AB R120, R69, R34 ;  /* 0x000000224578723e */ /* 0x001fce00000010ff */
[----:B------:R-:W0:Y:S01]  /*aed0*/  MUFU.EX2 R73, R73 ;  /* 0x0000004900497308 */ /* 0x000e220000000800 */
[----:B--2---:R-:W-:Y:S01]  /*aee0*/  FADD.FTZ R5, R69, R4 ;  /* 0x0000000445057221 */ /* 0x004fe20000010000 */
[C---:B-1----:R-:W-:Y:S01]  /*aef0*/  FADD.FTZ R13, R83.reuse, R13 ;  /* 0x0000000d530d7221 */ /* 0x042fe20000010000 */
[----:B------:R-:W-:Y:S02]  /*af00*/  F2FP.BF16.F32.PACK_AB R121, R83, R52 ;  /* 0x000000345379723e */ /* 0x000fe400000010ff */
[----:B------:R-:W-:-:S03]  /*af10*/  FADD.FTZ R4, R36, R5 ;  /* 0x0000000524047221 */ /* 0x000fc60000010000 */
[----:B------:R-:W1:Y:S01]  /*af20*/  MUFU.EX2 R38, R38 ;  /* 0x0000002600267308 */ /* 0x000e620000000800 */
[----:B---3--:R-:W-:Y:S01]  /*af30*/  FADD.FTZ R13, R14, R13 ;  /* 0x0000000d0e0d7221 */ /* 0x008fe20000010000 */
[C---:B0-----:R-:W-:Y:S01]  /*af40*/  FADD.FTZ R5, R73.reuse, R4 ;  /* 0x0000000449057221 */ /* 0x041fe20000010000 */
[----:B------:R-:W-:Y:S02]  /*af50*/  F2FP.BF16.F32.PACK_AB R122, R73, R36 ;  /* 0x00000024497a723e */ /* 0x000fe400000010ff */
[C---:B-1----:R-:W-:Y:S01]  /*af60*/  FADD.FTZ R4, R38.reuse, R13 ;  /* 0x0000000d26047221 */ /* 0x042fe20000010000 */
[----:B------:R-:W-:Y:S01]  /*af70*/  F2FP.BF16.F32.PACK_AB R123, R38, R14 ;  /* 0x0000000e267b723e */ /* 0x000fe200000010ff */
[----:B------:R-:W-:Y:S06]  /*af80*/  @P2 BRA `(.L_x_13001) ;  /* 0xffffffd800e42947 */ /* 0x000fec000383ffff */
.L_x_12992:
[----:B------:R-:W-:-:S13]  /*af90*/  ISETP.GE.AND P2, PT, R6, UR37, PT ;  /* 0x0000002506007c0c */ /* 0x000fda000bf46270 */
[----:B------:R-:W-:Y:S05]  /*afa0*/  @!P2 BRA `(.L_x_13002) ;  /* 0x00000034006ca947 */ /* 0x000fea0003800000 */
[----:B------:R-:W-:Y:S01]  /*afb0*/  VIADD R13, R17, 0x9 ;  /* 0x00000009110d7836 */ /* 0x000fe20000000000 */
[----:B------:R-:W-:Y:S01]  /*afc0*/  ISETP.GE.U32.AND P2, PT, R2, 0x180, PT ;  /* 0x000001800200780c */ /* 0x000fe20003f46070 */
[----:B------:R-:W-:Y:S01]  /*afd0*/  IMAD.MOV.U32 R12, RZ, RZ, R11 ;  /* 0x000000ffff0c7224 */ /* 0x000fe200078e000b */
[----:B------:R-:W-:Y:S01]  /*afe0*/  UMOV UR7, UR5 ;  /* 0x0000000500077c82 */ /* 0x000fe20008000000 */
[----:B------:R-:W-:Y:S01]  /*aff0*/  IMAD.MOV.U32 R10, RZ, RZ, R7 ;  /* 0x000000ffff0a7224 */ /* 0x000fe200078e0007 */
[----:B------:R-:W-:Y:S01]  /*b000*/  SEL R13, R13, 0x9, !P2 ;  /* 0x000000090d0d7807 */ /* 0x000fe20005000000 */
[----:B------:R-:W-:Y:S01]  /*b010*/  VIADD R17, R17, 0x8 ;  /* 0x0000000811117836 */ /* 0x000fe20000000000 */
[----:B------:R-:W-:Y:S01]  /*b020*/  UMOV UR6, UR4 ;  /* 0x0000000400067c82 */ /* 0x000fe20008000000 */
[----:B------:R-:W-:Y:S01]  /*b030*/  ULDC UR26, c[0x0][0x9e4] ;  /* 0x00027900001a7ab9 */ /* 0x000fe20000000800 */
[----:B------:R-:W-:Y:S01]  /*b040*/  ULDC UR27, c[0x0][0x288] ;  /* 0x0000a200001b7ab9 */ /* 0x000fe20000000800 */
[----:B------:R-:W-:Y:S01]  /*b050*/  ULDC UR28, c[0x0][0x2f0] ;  /* 0x0000bc00001c7ab9 */ /* 0x000fe20000000800 */
[----:B------:R-:W-:Y:S01]  /*b060*/  ULDC UR29, c[0x0][0x9d8] ;  /* 0x00027600001d7ab9 */ /* 0x000fe20000000800 */
[----:B------:R-:W-:-:S05]  /*b070*/  ULDC UR30, c[0x0][0x9e0] ;  /* 0x00027800001e7ab9 */ /* 0x000fca0000000800 */
.L_x_13019:
        /* <DEDUP_REMOVED lines=9> */
.L_x_13004:
[----:B------:R-:W-:Y:S01]  /*b110*/  ULEA UR10, UR4, UR38, 0x3 ;  /* 0x00000026040a7291 */ /* 0x000fe2000f8e183f */
[----:B------:R-:W-:-:S05]  /*b120*/  IMAD.U32 R7, RZ, RZ, UR5 ;  /* 0x00000005ff077e24 */ /* 0x000fca000f8e00ff */
[----:B------:R-:W-:-:S04]  /*b130*/  SHF.L.U32 R7, R7, 0x1f, RZ ;  /* 0x0000001f07077819 */ /* 0x000fc800000006ff */
[----:B------:R0:W1:Y:S01]  /*b140*/  SYNCS.PHASECHK.TRANS64.TRYWAIT P2, [UR10+0x16830], R7 ;  /* 0x01683007ff0075a7 */ /* 0x000062000804014a */
[----:B------:R-:W-:Y:S05]  /*b150*/  @!P0 BRA `(.L_x_13005) ;  /* 0x0000000000048947 */ /* 0x000fea0003800000 */
[----:B------:R-:W-:Y:S01]  /*b160*/  BPT.TRAP 0x1 ;  /* 0x000000040000795c */ /* 0x000fe20000300000 */
.L_x_13005:
[----:B-1----:R-:W-:Y:S05]  /*b170*/  @P2 BRA `(.L_x_13003) ;  /* 0x0000000000082947 */ /* 0x002fea0003800000 */
[----:B------:R-:W1:Y:S02]  /*b180*/  SYNCS.PHASECHK.TRANS64.TRYWAIT P2, [UR10+0x16830], R7 ;  /* 0x01683007ff0075a7 */ /* 0x000e64000804014a */
[----:B-1----:R-:W-:Y:S05]  /*b190*/  @!P2 BRA `(.L_x_13006) ;  /* 0x00000088006ca947 */ /* 0x002fea0003800000 */
.L_x_13003:
        /* <DEDUP_REMOVED lines=26> */
.L_x_13008:
[----:B------:R-:W-:Y:S01]  /*b340*/  ULEA UR10, UR6, UR38, 0x3 ;  /* 0x00000026060a7291 */ /* 0x000fe2000f8e183f */
[----:B01----:R-:W-:-:S05]  /*b350*/  IMAD.U32 R7, RZ, RZ, UR7 ;  /* 0x00000007ff077e24 */ /* 0x003fca000f8e00ff */
[----:B------:R-:W-:-:S04]  /*b360*/  SHF.L.U32 R7, R7, 0x1f, RZ ;  /* 0x0000001f07077819 */ /* 0x000fc800000006ff */
[----:B------:R0:W1:Y:S01]  /*b370*/  SYNCS.PHASECHK.TRANS64.TRYWAIT P2, [UR10+0x16850], R7 ;  /* 0x01685007ff0075a7 */ /* 0x000062000804014a */
[----:B------:R-:W-:Y:S05]  /*b380*/  @!P0 BRA `(.L_x_13009) ;  /* 0x0000000000048947 */ /* 0x000fea0003800000 */
[----:B------:R-:W-:Y:S01]  /*b390*/  BPT.TRAP 0x1 ;  /* 0x000000040000795c */ /* 0x000fe20000300000 */
.L_x_13009:
[----:B-1----:R-:W-:Y:S05]  /*b3a0*/  @P2 BRA `(.L_x_13007) ;  /* 0x0000000000082947 */ /* 0x002fea0003800000 */
[----:B------:R-:W1:Y:S02]  /*b3b0*/  SYNCS.PHASECHK.TRANS64.TRYWAIT P2, [UR10+0x16850], R7 ;  /* 0x01685007ff0075a7 */ /* 0x000e64000804014a */
[----:B-1----:R-:W-:Y:S05]  /*b3c0*/  @!P2 BRA `(.L_x_13010) ;  /* 0x0000008400f8a947 */ /* 0x002fea0003800000 */
.L_x_13007:
[----:B------:R-:W-:Y:S01]  /*b3d0*/  UIADD3 UR7, UR38, 0x400, URZ ;  /* 0x0000040026077890 */ /* 0x000fe2000fffe03f */
[----:B------:R-:W-:Y:S01]  /*b3e0*/  WARPGROUP.ARRIVE ;  /* 0x00000000000079c5 */ /* 0x000fe20000000000 */
[----:B------:R-:W-:Y:S01]  /*b3f0*/  UMOV UR11, 0x40000040 ;  /* 0x40000040000b7882 */ /* 0x000fe20000000000 */
[----:B------:R-:W-:Y:S01]  /*b400*/  PLOP3.LUT P2, PT, PT, PT, UP0, 0x80, 0x0 ;  /* 0x000000000000781c */ /* 0x000fe20003f4f008 */
[----:B------:R-:W-:Y:S01]  /*b410*/  USHF.R.U32.HI UR7, URZ, 0x4, UR7 ;  /* 0x000000043f077899 */ /* 0x000fe20008011607 */
[----:B------:R-:W-:Y:S01]  /*b420*/  FMUL.FTZ R19, R31, UR29 ;  /* 0x0000001d1f137c20 */ /* 0x000fe20008410000 */
[----:B------:R-:W-:Y:S01]  /*b430*/  FMUL.FTZ R31, R37, UR29 ;  /* 0x0000001d251f7c20 */ /* 0x000fe20008410000 */
[----:B------:R-:W-:Y:S01]  /*b440*/  IMAD.U32 R37, RZ, RZ, UR4 ;  /* 0x00000004ff257e24 */ /* 0x000fe2000f8e00ff */
        /* <DEDUP_REMOVED lines=10> */
[----:B------:R-:W-:Y:S01]  /*b4f0*/  @!P1 LEA R37, R37, UR38, 0x3 ;  /* 0x0000002625259c11 */ /* 0x000fe2000f8e18ff */
        /* <DEDUP_REMOVED lines=100> */
[----:B------:R-:W-:Y:S01]  /*bb40*/  HGMMA.64x64x16.F32.BF16 R88, R132, gdesc[UR8].tnspB, R88, gsb0 ;  /* 0x40e0000884587df0 */ /* 0x000fe20008001858 */
[----:B------:R-:W-:Y:S01]  /*bb50*/  UIADD3 UR10, UR7, 0x280, URZ ;  /* 0x00000280070a7890 */ /* 0x000fe2000fffe03f */
[----:B------:R-:W0:Y:S01]  /*bb60*/  MUFU.TANH R136, R136 ;  /* 0x0000008800887308 */ /* 0x000e220000002400 */
[----:B------:R-:W-:-:S07]  /*bb70*/  UMOV UR11, 0x40000040 ;  /* 0x40000040000b7882 */ /* 0x000fce0000000000 */
        /* <DEDUP_REMOVED lines=11> */
[----:B------:R-:W-:-:S04]  /*bc30*/  FMUL.FTZ R134, R48, UR29 ;  /* 0x0000001d30867c20 */ /* 0x000fc80008410000 */
[----:B------:R5:W0:Y:S01]  /*bc40*/  MUFU.TANH R132, R44 ;  /* 0x0000002c00847308 */ /* 0x000a220000002400 */
[----:B------:R-:W-:Y:S01]  /*bc50*/  FMUL.FTZ R133, R49, UR29 ;  /* 0x0000001d31857c20 */ /* 0x000fe20008410000 */
[----:B------:R-:W-:Y:S01]  /*bc60*/  FMUL.FTZ R135, R53, UR29 ;  /* 0x0000001d35877c20 */ /* 0x000fe20008410000 */
[----:B------:R-:W-:Y:S01]  /*bc70*/  FMUL.FTZ R48, R67, UR29 ;  /* 0x0000001d43307c20 */ /* 0x000fe20008410000 */
[----:B------:R-:W-:Y:S01]  /*bc80*/  HGMMA.64x64x16.F32.BF16 R88, R128, gdesc[UR8].tnspB, R88, gsb0 ;  /* 0x40e0000880587df0 */ /* 0x000fe20008001858 */
[----:B------:R-:W-:Y:S01]  /*bc90*/  UIADD3 UR10, UR7, 0x300, URZ ;  /* 0x00000300070a7890 */ /* 0x000fe2000fffe03f */
[----:B------:R-:W-:Y:S01]  /*bca0*/  FMUL.FTZ R49, R70, UR29 ;  /* 0x0000001d46317c20 */ /* 0x000fe20008410000 */
[----:B------:R-:W-:Y:S01]  /*bcb0*/  UMOV UR11, 0x40000040 ;  /* 0x40000040000b7882 */ /* 0x000fe20000000000 */
[----:B------:R-:W-:Y:S01]  /*bcc0*/  FMUL.FTZ R67, R77, UR29 ;  /* 0x0000001d4d437c20 */ /* 0x000fe20008410000 */
[----:B-----5:R-:W-:Y:S01]  /*bcd0*/  FMUL.FTZ R44, R59, UR29 ;  /* 0x0000001d3b2c7c20 */ /* 0x020fe20008410000 */
        /* <DEDUP_REMOVED lines=25> */
[----:B------:R-:W-:-:S04]  /*be70*/  @UP0 ULDC UR7, c[0x0][0x450] ;  /* 0x0001140000070ab9 */ /* 0x000fc80000000800 */
[----:B------:R-:W-:Y:S01]  /*be80*/  @P2 SHF.R.U32.HI R76, RZ, UR7, R58 ;  /* 0x00000007ff4c2c19 */ /* 0x000fe2000801163a */
[----:B------:R-:W-:Y:S01]  /*be90*/  @!P1 VIADD R58, R37, 0x16840 ;  /* 0x00016840253a9836 */ /* 0x000fe20000000000 */
[----:B------:R-:W0:Y:S01]  /*bea0*/  MUFU.TANH R53, R53 ;  /* 0x0000003500357308 */ /* 0x000e220000002400 */
[----:B------:R-:W-:Y:S02]  /*beb0*/  IMAD R37, R3, -0x2, R36 ;  /* 0xfffffffe03257824 */ /* 0x000fe400078e0224 */
[----:B------:R-:W5:Y:S01]  /*bec0*/  SHFL.IDX PT, R73, R76, RZ, 0x1c1f ;  /* 0x001c1fff4c497589 */ /* 0x000f6200000e0000 */
[----:B------:R-:W-:Y:S01]  /*bed0*/  @!P1 PRMT R58, RZ, 0x654, R58 ;  /* 0x00000654ff3a9816 */ /* 0x000fe2000000003a */
[----:B------:R-:W-:-:S03]  /*bee0*/  IMAD R37, R16, UR28, R37 ;  /* 0x0000001c10257c24 */ /* 0x000fc6000f8e0225 */
[----:B------:R-:W0:Y:S01]  /*bef0*/  MUFU.TANH R75, R75 ;  /* 0x0000004b004b7308 */ /* 0x000e220000002400 */
[----:B------:R-:W-:-:S04]  /*bf00*/  VIADD R37, R37, -UR27 ;  /* 0x8000001b25257c36 */ /* 0x000fc80008000000 */
[C---:B------:R-:W-:Y:S02]  /*bf10*/  VIADD R74, R37.reuse, UR30 ;  /* 0x0000001e254a7c36 */ /* 0x040fe40008000000 */
[----:B------:R-:W-:Y:S01]  /*bf20*/  VIADD R72, R37, UR25 ;  /* 0x0000001925487c36 */ /* 0x000fe20008000000 */
[----:B------:R-:W0:Y:S08]  /*bf30*/  MUFU.TANH R70, R70 ;  /* 0x0000004600467308 */ /* 0x000e300000002400 */
[----:B------:R-:W0:Y:S01]  /*bf40*/  MUFU.TANH R57, R57 ;  /* 0x0000003900397308 */ /* 0x000e220000002400 */
[----:B-----5:R-:W-:-:S02]  /*bf50*/  IMAD.IADD R80, R74, 0x1, R73 ;  /* 0x000000014a507824 */ /* 0x020fc400078e0249 */
[----:B------:R-:W-:Y:S01]  /*bf60*/  IMAD.IADD R78, R72, 0x1, R73 ;  /* 0x00000001484e7824 */ /* 0x000fe200078e0249 */
[----:B------:R-:W-:Y:S02]  /*bf70*/  WARPGROUP.DEPBAR.LE gsb0, 0x0 ;  /* 0x00008000000079c5 */ /* 0x000fe40000010000 */
[----:B------:R-:W-:-:S06]  /*bf80*/  WARPGROUP.ARRIVE ;  /* 0x00000000000079c5 */ /* 0x000fcc0000000000 */
[----:B------:R-:W-:Y:S03]  /*bf90*/  HGMMA.64x64x16.F32.BF16 R88, R120, gdesc[UR8].tnspB, R88, gsb0 ;  /* 0x40e0000878587df0 */ /* 0x000fe60008001858 */
[----:B------:R-:W-:Y:S02]  /*bfa0*/  WARPGROUP.DEPBAR.LE gsb0, 0x0 ;  /* 0x00008000000079c5 */ /* 0x000fe40000010000 */
[----:B------:R0:W-:Y:S06]  /*bfb0*/  BAR.ARV R13, 0x100 ;  /* 0x0004000d0000751d */ /* 0x0001ec0000002000 */
[----:B------:R5:W-:Y:S02]  /*bfc0*/  @!P1 SYNCS.ARRIVE.TRANS64.RED.A1T0 RZ, [R58+URZ], RZ ;  /* 0x000000ff3aff99a7 */ /* 0x000be4000810043f */
[----:B-----5:R-:W-:-:S06]  /*bfd0*/  FMUL.FTZ R58, R87, UR29 ;  /* 0x0000001d573a7c20 */ /* 0x020fcc0008410000 */
[----:B------:R-:W0:Y:S01]  /*bfe0*/  MUFU.TANH R58, R58 ;  /* 0x0000003a003a7308 */ /* 0x000e220000002400 */
[----:B-1234-:R-:W-:Y:S05]  /*bff0*/  @!P6 BRA `(.L_x_13011) ;  /* 0x00000000005ce947 */ /* 0x01efea0003800000 */
        /* <DEDUP_REMOVED lines=13> */
.L_x_13013:
[----:B------:R-:W-:-:S05]  /*c0d0*/  IMAD.U32 R77, RZ, RZ, UR26 ;  /* 0x0000001aff4d7e24 */ /* 0x000fca000f8e00ff */
[----:B------:R-:W-:-:S13]  /*c0e0*/  ISETP.NE.AND P2, PT, R77, 0x1, PT ;  /* 0x000000014d00780c */ /* 0x000fda0003f45270 */
[----:B------:R-:W1:Y:S02]  /*c0f0*/  @P2 LDC.64 R36, c[0x0][0x9e8] ;  /* 0x00027a00ff242b82 */ /* 0x000e640000000a00 */
[----:B-1----:R-:W-:-:S05]  /*c100*/  @P2 IMAD.HI.U32 R36, R73, R36, RZ ;  /* 0x0000002449242227 */ /* 0x002fca00078e00ff */
[----:B------:R-:W-:-:S07]  /*c110*/  @P2 SHF.R.U32.HI R73, RZ, R37, R36 ;  /* 0x00000025ff492219 */ /* 0x000fce0000011624 */
.L_x_13014:
[----:B------:R-:W-:Y:S05]  /*c120*/  BSYNC B0 ;  /* 0x0000000000007941 */ /* 0x000fea0003800000 */
.L_x_13012:
[----:B------:R-:W-:-:S04]  /*c130*/  IMAD R36, R73, R77, -R68 ;  /* 0x0000004d49247224 */ /* 0x000fc800078e0a44 */
[----:B------:R-:W-:-:S05]  /*c140*/  IMAD R37, R3, -0x2, R36 ;  /* 0xfffffffe03257824 */ /* 0x000fca00078e0224 */
[----:B------:R-:W-:Y:S02]  /*c150*/  VIADDMNMX R80, R37, R77, R80, PT ;  /* 0x0000004d25507246 */ /* 0x000fe40003800150 */
[----:B------:R-:W-:-:S07]  /*c160*/  VIMNMX R78, R78, R37, !PT ;  /* 0x000000254e4e7248 */ /* 0x000fce0007fe0100 */
.L_x_13011:
[----:B------:R-:W-:-:S04]  /*c170*/  ISETP.GT.AND P2, PT, R6, -0x1, PT ;  /* 0xffffffff0600780c */ /* 0x000fc80003f44270 */
[C---:B------:R-:W-:Y:S02]  /*c180*/  ISETP.GT.AND P4, PT, R78.reuse, RZ, P2 ;  /* 0x000000ff4e00720c */ /* 0x040fe40001784270 */
[----:B------:R-:W-:Y:S02]  /*c190*/  ISETP.GT.AND P5, PT, R78, 0x1, P2 ;  /* 0x000000014e00780c */ /* 0x000fe400017a4270 */
[C---:B------:R-:W-:Y:S02]  /*c1a0*/  ISETP.LT.OR P4, PT, R80.reuse, 0x1, P4 ;  /* 0x000000015000780c */ /* 0x040fe40002781670 */
[----:B------:R-:W-:Y:S02]  /*c1b0*/  ISETP.LT.OR P5, PT, R80, 0x2, P5 ;  /* 0x000000025000780c */ /* 0x000fe40002fa1670 */
[----:B0-----:R-:W-:Y:S02]  /*c1c0*/  FSEL R121, R7, -INF , !P4 ;  /* 0xff80000007797808 */ /* 0x001fe40006000000 */
[----:B------:R-:W-:Y:S01]  /*c1d0*/  FSEL R125, R15, -INF , !P5 ;  /* 0xff8000000f7d7808 */ /* 0x000fe20006800000 */
[----:B------:R-:W0:Y:S01]  /*c1e0*/  SHFL.IDX PT, R7, R76, 0x1, 0x1c1f ;  /* 0x003c1f004c077f89 */ /* 0x000e2200000e0000 */
        /* <DEDUP_REMOVED lines=25> */
[----:B------:R-:W-:Y:S01]  /*c380*/  FSEL R147, R32, -INF , !P3 ;  /* 0xff80000020937808 */ /* 0x000fe20005800000 */
[----:B------:R-:W-:Y:S01]  /*c390*/  IMAD.IADD R32, R74, 0x1, R7 ;  /* 0x000000014a207824 */ /* 0x000fe200078e0207 */
        /* <DEDUP_REMOVED lines=79> */
.L_x_13017:
[----:B------:R-:W-:-:S05]  /*c890*/  IMAD.U32 R42, RZ, RZ, UR26 ;  /* 0x0000001aff2a7e24 */ /* 0x000fca000f8e00ff */
[----:B------:R-:W-:-:S13]  /*c8a0*/  ISETP.NE.AND P3, PT, R42, 0x1, PT ;  /* 0x000000012a00780c */ /* 0x000fda0003f65270 */
[----:B------:R-:W0:Y:S02]  /*c8b0*/  @P3 LDC.64 R20, c[0x0][0x9e8] ;  /* 0x00027a00ff143b82 */ /* 0x000e240000000a00 */
[----:B0-----:R-:W-:-:S05]  /*c8c0*/  @P3 IMAD.HI.U32 R20, R7, R20, RZ ;  /* 0x0000001407143227 */ /* 0x001fca00078e00ff */
[----:B------:R-:W-:-:S07]  /*c8d0*/  @P3 SHF.R.U32.HI R7, RZ, R21, R20 ;  /* 0x00000015ff073219 */ /* 0x000fce0000011614 */
.L_x_13018:
[----:B------:R-:W-:Y:S05]  /*c8e0*/  BSYNC B0 ;  /* 0x0000000000007941 */ /* 0x000fea0003800000 */
.L_x_13016:
[----:B------:R-:W-:-:S04]  /*c8f0*/  IMAD R68, R7, R42, -R68 ;  /* 0x0000002a07447224 */ /* 0x000fc800078e0a44 */
[----:B------:R-:W-:-:S05]  /*c900*/  IMAD R7, R3, -0x2, R68 ;  /* 0xfffffffe03077824 */ /* 0x000fca00078e0244 */
[----:B------:R-:W-:Y:S02]  /*c910*/  VIADDMNMX R32, R7, R42, R32, PT ;  /* 0x0000002a07207246 */ /* 0x000fe40003800120 */
[----:B------:R-:W-:-:S07]  /*c920*/  VIMNMX R36, R36, R7, !PT ;  /* 0x0000000724247248 */ /* 0x000fce0007fe0100 */
.L_x_13015:
[----:B------:R-:W-:Y:S01]  /*c930*/  FMNMX.FTZ R20, R121, R10, !PT ;  /* 0x0000000a79147209 */ /* 0x000fe20007810000 */
[----:B------:R-:W0:Y:S01]  /*c940*/  LDC R42, c[0x0][0x988] ;  /* 0x00026200ff2a7b82 */ /* 0x000e220000000800 */
        /* <DEDUP_REMOVED lines=49> */
[----:B------:R-:W-:Y:S02]  /*cc60*/  FSEL R141, R11, -INF , !P4 ;  /* 0xff8000000b8d7808 */ /* 0x000fe40006000000 */
[----:B------:R-:W-:Y:S02]  /*cc70*/  FMNMX.FTZ R20, R77, R20, !PT ;  /* 0x000000144d147209 */ /* 0x000fe40007810000 */
[----:B------:R-:W-:Y:S02]  /*cc80*/  ISETP.LT.OR P3, PT, R32, 0x19, P3 ;  /* 0x000000192000780c */ /* 0x000fe40001f61670 */
        /* <DEDUP_REMOVED lines=12> */
[----:B------:R-:W-:Y:S01]  /*cd50*/  ISETP.GT.AND P4, PT, R36, 0x30, P2 ;  /* 0x000000302400780c */ /* 0x000fe20001784270 */
[----:B------:R-:W1:Y:S03]  /*cd60*/  SHFL.BFLY PT, R7, R20, 0x2, 0x1f ;  /* 0x0c401f0014077f89 */ /* 0x000e6600000e0000 */
[----:B------:R-:W-:-:S02]  /*cd70*/  ISETP.LT.OR P4, PT, R32, 0x31, P4 ;  /* 0x000000312000780c */ /* 0x000fc40002781670 */
        /* <DEDUP_REMOVED lines=24> */
[-CC-:B------:R-:W-:Y:S01]  /*cf00*/  FFMA.FTZ R136, R27, R42.reuse, -R14.reuse ;  /* 0x0000002a1b887223 */ /* 0x180fe2000001080e */
[----:B------:R-:W-:Y:S01]  /*cf10*/  FSEL R143, R38, -INF , !P4 ;  /* 0xff800000268f7808 */ /* 0x000fe20006000000 */
[-CC-:B------:R-:W-:Y:S01]  /*cf20*/  FFMA.FTZ R27, R135, R42.reuse, -R14.reuse ;  /* 0x0000002a871b7223 */ /* 0x180fe2000001080e */
[----:B------:R-:W-:Y:S01]  /*cf30*/  FSEL R131, R34, -INF , !P3 ;  /* 0xff80000022837808 */ /* 0x000fe20005800000 */
[-CC-:B------:R-:W-:Y:S01]  /*cf40*/  FFMA.FTZ R132, R137, R42.reuse, -R14.reuse ;  /* 0x0000002a89847223 */ /* 0x180fe2000001080e */
[C---:B------:R-:W-:Y:S01]  /*cf50*/  ISETP.GT.AND P3, PT, R36.reuse, 0x29, P2 ;  /* 0x000000292400780c */ /* 0x040fe20001764270 */
[-CC-:B------:R-:W-:Y:S01]  /*cf60*/  FFMA.FTZ R134, R37, R42.reuse, -R14.reuse ;  /* 0x0000002a25867223 */ /* 0x180fe2000001080e */
[----:B------:R-:W-:Y:S01]  /*cf70*/  ISETP.GT.AND P4, PT, R36, 0x38, P2 ;  /* 0x000000382400780c */ /* 0x000fe20001784270 */
[--C-:B------:R-:W-:Y:S01]  /*cf80*/  FFMA.FTZ R37, R63, R42, -R14.reuse ;  /* 0x0000002a3f257223 */ /* 0x100fe2000001080e */
[----:B------:R-:W-:Y:S01]  /*cf90*/  ISETP.LT.OR P3, PT, R32, 0x2a, P3 ;  /* 0x0000002a2000780c */ /* 0x000fe20001f61670 */
[----:B------:R-:W-:Y:S01]  /*cfa0*/  MUFU.EX2 R148, R148 ;  /* 0x0000009400947308 */ /* 0x000fe20000000800 */
[----:B------:R-:W-:Y:S01]  /*cfb0*/  FMNMX.FTZ R18, R129, R18, !PT ;  /* 0x0000001281127209 */ /* 0x000fe20007810000 */
[-CC-:B------:R-:W-:Y:S01]  /*cfc0*/  FFMA.FTZ R139, R139, R42.reuse, -R14.reuse ;  /* 0x0000002a8b8b7223 */ /* 0x180fe2000001080e */
[----:B------:R-:W-:Y:S01]  /*cfd0*/  FSEL R35, R35, -INF , !P3 ;  /* 0xff80000023237808 */ /* 0x000fe20005800000 */
[-CC-:B------:R-:W-:Y:S01]  /*cfe0*/  FFMA.FTZ R130, R65, R42.reuse, -R14.reuse ;  /* 0x0000002a41827223 */ /* 0x180fe2000001080e */
[----:B------:R-:W-:Y:S01]  /*cff0*/  ISETP.GT.AND P3, PT, R36, 0x31, P2 ;  /* 0x000000312400780c */ /* 0x000fe20001764270 */
[-CC-:B------:R-:W-:Y:S01]  /*d000*/  FFMA.FTZ R65, R67, R42.reuse, -R14.reuse ;  /* 0x0000002a43417223 */ /* 0x180fe2000001080e */
[C---:B------:R-:W-:Y:S01]  /*d010*/  ISETP.LT.OR P4, PT, R32.reuse, 0x39, P4 ;  /* 0x000000392000780c */ /* 0x040fe20002781670 */
        /* <DEDUP_REMOVED lines=8> */
[----:B------:R0:W-:Y:S01]  /*d0a0*/  MUFU.EX2 R39, R11 ;  /* 0x0000000b00277308 */ /* 0x0001e20000000800 */
[----:B------:R-:W-:Y:S01]  /*d0b0*/  FSEL R151, R40, -INF , !P4 ;  /* 0xff80000028977808 */ /* 0x000fe20006000000 */
[--C-:B------:R-:W-:Y:S01]  /*d0c0*/  FFMA.FTZ R29, R31, R42, -R14.reuse ;  /* 0x0000002a1f1d7223 */ /* 0x100fe2000001080e */
[----:B------:R-:W-:Y:S01]  /*d0d0*/  FMNMX.FTZ R18, R35, R18, !PT ;  /* 0x0000001223127209 */ /* 0x000fe20007810000 */
[-CC-:B------:R-:W-:Y:S01]  /*d0e0*/  FFMA.FTZ R122, R75, R42.reuse, -R14.reuse ;  /* 0x0000002a4b7a7223 */ /* 0x180fe2000001080e */
[----:B------:R-:W-:Y:S01]  /*d0f0*/  ISETP.GT.AND P4, PT, R36, 0x40, P2 ;  /* 0x000000402400780c */ /* 0x000fe20001784270 */
[--C-:B------:R-:W-:Y:S01]  /*d100*/  FFMA.FTZ R31, R59, R42, -R14.reuse ;  /* 0x0000002a3b1f7223 */ /* 0x100fe2000001080e */
[C---:B------:R-:W-:Y:S01]  /*d110*/  ISETP.LT.OR P3, PT, R32.reuse, 0x3a, P3 ;  /* 0x0000003a2000780c */ /* 0x040fe20001f61670 */
[----:B------:R-:W-:Y:S01]  /*d120*/  MUFU.EX2 R150, R150 ;  /* 0x0000009600967308 */ /* 0x000fe20000000800 */
[----:B------:R-:W-:Y:S01]  /*d130*/  FMNMX.FTZ R18, R143, R18, !PT ;  /* 0x000000128f127209 */ /* 0x000fe20007810000 */
[-CC-:B------:R-:W-:Y:S01]  /*d140*/  FFMA.FTZ R128, R61, R42.reuse, -R14.reuse ;  /* 0x0000002a3d807223 */ /* 0x180fe2000001080e */
[----:B------:R-:W-:Y:S01]  /*d150*/  ISETP.LT.OR P4, PT, R32, 0x41, P4 ;  /* 0x000000412000780c */ /* 0x000fe20002781670 */
[-CC-:B------:R-:W-:Y:S01]  /*d160*/  FFMA.FTZ R124, R73, R42.reuse, -R14.reuse ;  /* 0x0000002a497c7223 */ /* 0x180fe2000001080e */
[----:B------:R-:W-:Y:S01]  /*d170*/  FSEL R153, R41, -INF , !P3 ;  /* 0xff80000029997808 */ /* 0x000fe20005800000 */
[--C-:B------:R-:W-:Y:S01]  /*d180*/  FFMA.FTZ R41, R149, R42, -R14.reuse ;  /* 0x0000002a95297223 */ /* 0x100fe2000001080e */
[C---:B------:R-:W-:Y:S01]  /*d190*/  ISETP.GT.AND P3, PT, R36.reuse, 0x41, P2 ;  /* 0x000000412400780c */ /* 0x040fe20001764270 */
[----:B------:R-:W-:Y:S01]  /*d1a0*/  MUFU.EX2 R139, R139 ;  /* 0x0000008b008b7308 */ /* 0x000fe20000000800 */
[----:B------:R-:W-:Y:S01]  /*d1b0*/  FMNMX.FTZ R18, R145, R18, !PT ;  /* 0x0000001291127209 */ /* 0x000fe20007810000 */
[-CC-:B------:R-:W-:Y:S01]  /*d1c0*/  FFMA.FTZ R126, R69, R42.reuse, -R14.reuse ;  /* 0x0000002a457e7223 */ /* 0x180fe2000001080e */
[----:B------:R-:W-:Y:S01]  /*d1d0*/  FSEL R43, R43, -INF , !P4 ;  /* 0xff8000002b2b7808 */ /* 0x000fe20006000000 */
[-CC-:B------:R-:W-:Y:S01]  /*d1e0*/  FFMA.FTZ R59, R81, R42.reuse, -R14.reuse ;  /* 0x0000002a513b7223 */ /* 0x180fe2000001080e */
[----:B------:R-:W-:Y:S01]  /*d1f0*/  ISETP.GT.AND P4, PT, R36, 0x48, P2 ;  /* 0x000000482400780c */ /* 0x000fe20001784270 */
[--C-:B------:R-:W-:Y:S01]  /*d200*/  FFMA.FTZ R120, R71, R42, -R14.reuse ;  /* 0x0000002a47787223 */ /* 0x100fe2000001080e */
[C---:B------:R-:W-:Y:S01]  /*d210*/  ISETP.LT.OR P3, PT, R32.reuse, 0x42, P3 ;  /* 0x000000422000780c */ /* 0x040fe20001f61670 */
[----:B------:R-:W-:Y:S01]  /*d220*/  MUFU.EX2 R144, R144 ;  /* 0x0000009000907308 */ /* 0x000fe20000000800 */
[----:B------:R-:W-:Y:S01]  /*d230*/  FMNMX.FTZ R18, R151, R18, !PT ;  /* 0x0000001297127209 */ /* 0x000fe20007810000 */
[----:B------:R-:W-:Y:S01]  /*d240*/  FFMA.FTZ R61, R79, R42, -R14 ;  /* 0x0000002a4f3d7223 */ /* 0x000fe2000001080e */
[----:B------:R-:W-:-:S02]  /*d250*/  ISETP.LT.OR P4, PT, R32, 0x49, P4 ;  /* 0x000000492000780c */ /* 0x000fc40002781670 */
[----:B------:R-:W-:Y:S02]  /*d260*/  FSEL R147, R44, -INF , !P3 ;  /* 0xff8000002c937808 */ /* 0x000fe40005800000 */
[C---:B------:R-:W-:Y:S01]  /*d270*/  ISETP.GT.AND P3, PT, R36.reuse, 0x49, P2 ;  /* 0x000000492400780c */ /* 0x040fe20001764270 */
[----:B------:R-:W-:Y:S01]  /*d280*/  MUFU.EX2 R146, R146 ;  /* 0x0000009200927308 */ /* 0x000fe20000000800 */
[----:B------:R-:W-:Y:S02]  /*d290*/  FMNMX.FTZ R18, R153, R18, !PT ;  /* 0x0000001299127209 */ /* 0x000fe40007810000 */
[----:B------:R-:W-:Y:S02]  /*d2a0*/  FSEL R45, R45, -INF , !P4 ;  /* 0xff8000002d2d7808 */ /* 0x000fe40006000000 */
[----:B------:R-:W-:Y:S02]  /*d2b0*/  ISETP.GT.AND P4, PT, R36, 0x50, P2 ;  /* 0x000000502400780c */ /* 0x000fe40001784270 */
[----:B------:R-:W-:Y:S01]  /*d2c0*/  ISETP.LT.OR P3, PT, R32, 0x4a, P3 ;  /* 0x0000004a2000780c */ /* 0x000fe20001f61670 */
[----:B------:R-:W-:Y:S01]  /*d2d0*/  MUFU.EX2 R41, R41 ;  /* 0x0000002900297308 */ /* 0x000fe20000000800 */
[----:B------:R-:W-:-:S02]  /*d2e0*/  FMNMX.FTZ R18, R43, R18, !PT ;  /* 0x000000122b127209 */ /* 0x000fc40007810000 */
[----:B------:R-:W-:Y:S02]  /*d2f0*/  ISETP.LT.OR P4, PT, R32, 0x51, P4 ;  /* 0x000000512000780c */ /* 0x000fe40002781670 */
[----:B------:R-:W-:Y:S02]  /*d300*/  FSEL R149, R46, -INF , !P3 ;  /* 0xff8000002e957808 */ /* 0x000fe40005800000 */
[C---:B------:R-:W-:Y:S01]  /*d310*/  ISETP.GT.AND P3, PT, R36.reuse, 0x51, P2 ;  /* 0x000000512400780c */ /* 0x040fe20001764270 */
[----:B------:R-:W-:Y:S01]  /*d320*/  MUFU.EX2 R140, R140 ;  /* 0x0000008c008c7308 */ /* 0x000fe20000000800 */
[----:B------:R-:W-:Y:S02]  /*d330*/  FMNMX.FTZ R18, R147, R18, !PT ;  /* 0x0000001293127209 */ /* 0x000fe40007810000 */
[----:B------:R-:W-:Y:S02]  /*d340*/  FSEL R47, R47, -INF , !P4 ;  /* 0xff8000002f2f7808 */ /* 0x000fe40006000000 */
[----:B------:R-:W-:-:S02]  /*d350*/  ISETP.GT.AND P4, PT, R36, 0x58, P2 ;  /* 0x000000582400780c */ /* 0x000fc40001784270 */
[C---:B------:R-:W-:Y:S01]  /*d360*/  ISETP.LT.OR P3, PT, R32.reuse, 0x52, P3 ;  /* 0x000000522000780c */ /* 0x040fe20001f61670 */
[----:B------:R-:W-:Y:S01]  /*d370*/  MUFU.EX2 R33, R33 ;  /* 0x0000002100217308 */ /* 0x000fe20000000800 */
[----:B------:R-:W-:Y:S02]  /*d380*/  FMNMX.FTZ R18, R45, R18, !PT ;  /* 0x000000122d127209 */ /* 0x000fe40007810000 */
[----:B------:R-:W-:Y:S02]  /*d390*/  ISETP.LT.OR P4, PT, R32, 0x59, P4 ;  /* 0x000000592000780c */ /* 0x000fe40002781670 */
[----:B------:R-:W-:Y:S02]  /*d3a0*/  FSEL R155, R48, -INF , !P3 ;  /* 0xff800000309b7808 */ /* 0x000fe40005800000 */
[----:B------:R-:W-:Y:S01]  /*d3b0*/  FMNMX.FTZ R18, R149, R18, !PT ;  /* 0x0000001295127209 */ /* 0x000fe20007810000 */
[----:B------:R-:W-:Y:S01]  /*d3c0*/  MUFU.EX2 R142, R142 ;  /* 0x0000008e008e7308 */ /* 0x000fe20000000800 */
[----:B------:R-:W-:-:S02]  /*d3d0*/  ISETP.GT.AND P3, PT, R36, 0x59, P2 ;  /* 0x000000592400780c */ /* 0x000fc40001764270 */
[----:B------:R-:W-:Y:S02]  /*d3e0*/  FSEL R49, R49, -INF , !P4 ;  /* 0xff80000031317808 */ /* 0x000fe40006000000 */
[----:B------:R-:W-:Y:S02]  /*d3f0*/  FMNMX.FTZ R18, R47, R18, !PT ;  /* 0x000000122f127209 */ /* 0x000fe40007810000 */
[----:B------:R-:W-:Y:S01]  /*d400*/  ISETP.GT.AND P4, PT, R36, 0x60, P2 ;  /* 0x000000602400780c */ /* 0x000fe20001784270 */
[----:B------:R-:W-:Y:S01]  /*d410*/  MUFU.EX2 R15, R15 ;  /* 0x0000000f000f7308 */ /* 0x000fe20000000800 */
[C---:B------:R-:W-:Y:S02]  /*d420*/  ISETP.LT.OR P3, PT, R32.reuse, 0x5a, P3 ;  /* 0x0000005a2000780c */ /* 0x040fe40001f61670 */
[----:B------:R-:W-:Y:S02]  /*d430*/  FMNMX.FTZ R18, R155, R18, !PT ;  /* 0x000000129b127209 */ /* 0x000fe40007810000 */
[----:B------:R-:W-:-:S02]  /*d440*/  ISETP.LT.OR P4, PT, R32, 0x61, P4 ;  /* 0x000000612000780c */ /* 0x000fc40002781670 */
[----:B------:R-:W-:Y:S01]  /*d450*/  FSEL R157, R50, -INF , !P3 ;  /* 0xff800000329d7808 */ /* 0x000fe20005800000 */
[----:B------:R-:W-:Y:S01]  /*d460*/  MUFU.EX2 R136, R136 ;  /* 0x0000008800887308 */ /* 0x000fe20000000800 */
[C---:B------:R-:W-:Y:S02]  /*d470*/  ISETP.GT.AND P3, PT, R36.reuse, 0x61, P2 ;  /* 0x000000612400780c */ /* 0x040fe40001764270 */
[----:B------:R-:W-:Y:S02]  /*d480*/  FMNMX.FTZ R18, R49, R18, !PT ;  /* 0x0000001231127209 */ /* 0x000fe40007810000 */
[----:B------:R-:W-:Y:S02]  /*d490*/  FSEL R51, R51, -INF , !P4 ;  /* 0xff80000033337808 */ /* 0x000fe40006000000 */
[----:B------:R-:W-:Y:S01]  /*d4a0*/  ISETP.GT.AND P4, PT, R36, 0x68, P2 ;  /* 0x000000682400780c */ /* 0x000fe20001784270 */
[----:B------:R-:W-:Y:S01]  /*d4b0*/  MUFU.EX2 R25, R25 ;  /* 0x0000001900197308 */ /* 0x000fe20000000800 */
[----:B------:R-:W-:-:S02]  /*d4c0*/  ISETP.LT.OR P3, PT, R32, 0x62, P3 ;  /* 0x000000622000780c */ /* 0x000fc40001f61670 */
[----:B------:R-:W-:Y:S02]  /*d4d0*/  FMNMX.FTZ R18, R157, R18, !PT ;  /* 0x000000129d127209 */ /* 0x000fe40007810000 */
[----:B------:R-:W-:Y:S02]  /*d4e0*/  ISETP.LT.OR P4, PT, R32, 0x69, P4 ;  /* 0x000000692000780c */ /* 0x000fe40002781670 */
[----:B------:R-:W-:Y:S01]  /*d4f0*/  FSEL R133, R52, -INF , !P3 ;  /* 0xff80000034857808 */ /* 0x000fe20005800000 */
[----:B------:R-:W-:Y:S01]  /*d500*/  MUFU.EX2 R138, R138 ;  /* 0x0000008a008a7308 */ /* 0x000fe20000000800 */
[----:B------:R-:W-:Y:S02]  /*d510*/  ISETP.GT.AND P3, PT, R36, 0x69, P2 ;  /* 0x000000692400780c */ /* 0x000fe40001764270 */
[----:B------:R-:W-:Y:S02]  /*d520*/  FMNMX.FTZ R18, R51, R18, !PT ;  /* 0x0000001233127209 */ /* 0x000fe40007810000 */
[----:B------:R-:W-:-:S02]  /*d530*/  FSEL R53, R53, -INF , !P4 ;  /* 0xff80000035357808 */ /* 0x000fc40006000000 */
[----:B------:R-:W-:Y:S01]  /*d540*/  ISETP.GT.AND P4, PT, R36, 0x70, P2 ;  /* 0x000000702400780c */ /* 0x000fe20001784270 */
[----:B------:R-:W-:Y:S01]  /*d550*/  MUFU.EX2 R27, R27 ;  /* 0x0000001b001b7308 */ /* 0x000fe20000000800 */
[C---:B------:R-:W-:Y:S02]  /*d560*/  ISETP.LT.OR P3, PT, R32.reuse, 0x6a, P3 ;  /* 0x0000006a2000780c */ /* 0x040fe40001f61670 */
[----:B------:R-:W-:Y:S02]  /*d570*/  FMNMX.FTZ R18, R133, R18, !PT ;  /* 0x0000001285127209 */ /* 0x000fe40007810000 */
[----:B------:R-:W-:Y:S02]  /*d580*/  ISETP.LT.OR P4, PT, R32, 0x71, P4 ;  /* 0x000000712000780c */ /* 0x000fe40002781670 */
[----:B------:R-:W-:Y:S01]  /*d590*/  FSEL R135, R54, -INF , !P3 ;  /* 0xff80000036877808 */ /* 0x000fe20005800000 */
[----:B------:R-:W-:Y:S01]  /*d5a0*/  MUFU.EX2 R132, R132 ;  /* 0x0000008400847308 */ /* 0x000fe20000000800 */
[----:B------:R-:W-:-:S02]  /*d5b0*/  ISETP.GT.AND P3, PT, R36, 0x71, P2 ;  /* 0x000000712400780c */ /* 0x000fc40001764270 */
[----:B------:R-:W-:Y:S02]  /*d5c0*/  FMNMX.FTZ R18, R53, R18, !PT ;  /* 0x0000001235127209 */ /* 0x000fe40007810000 */
[----:B------:R-:W-:Y:S01]  /*d5d0*/  FSEL R137, R55, -INF , !P4 ;  /* 0xff80000037897808 */ /* 0x000fe20006000000 */
[----:B------:R-:W-:Y:S01]  /*d5e0*/  FFMA.FTZ R55, R83, R42, -R14 ;  /* 0x0000002a53377223 */ /* 0x000fe2000001080e */
[----:B------:R-:W-:Y:S01]  /*d5f0*/  ISETP.GT.AND P4, PT, R36, 0x78, P2 ;  /* 0x000000782400780c */ /* 0x000fe20001784270 */
[----:B------:R-:W-:Y:S01]  /*d600*/  MUFU.EX2 R29, R29 ;  /* 0x0000001d001d7308 */ /* 0x000fe20000000800 */
[----:B------:R-:W-:Y:S02]  /*d610*/  ISETP.LT.OR P3, PT, R32, 0x72, P3 ;  /* 0x000000722000780c */ /* 0x000fe40001f61670 */
[----:B------:R-:W-:Y:S02]  /*d620*/  FMNMX.FTZ R18, R135, R18, !PT ;  /* 0x0000001287127209 */ /* 0x000fe40007810000 */
[----:B------:R-:W-:Y:S01]  /*d630*/  ISETP.GT.AND P2, PT, R36, 0x79, P2 ;  /* 0x000000792400780c */ /* 0x000fe20001744270 */
[----:B------:R-:W-:Y:S01]  /*d640*/  IMAD.U32 R36, RZ, RZ, UR6 ;  /* 0x00000006ff247e24 */ /* 0x000fe2000f8e00ff */
[----:B------:R-:W-:Y:S01]  /*d650*/  ISETP.LT.OR P4, PT, R32, 0x79, P4 ;  /* 0x000000792000780c */ /* 0x000fe20002781670 */
[----:B------:R-:W-:Y:S01]  /*d660*/  MUFU.EX2 R134, R134 ;  /* 0x0000008600867308 */ /* 0x000fe20000000800 */
[----:B------:R-:W-:Y:S01]  /*d670*/  FSEL R56, R56, -INF , !P3 ;  /* 0xff80000038387808 */ /* 0x000fe20005800000 */
[----:B------:R-:W-:Y:S01]  /*d680*/  UMOV UR6, UR4 ;  /* 0x0000000400067c82 */ /* 0x000fe20008000000 */
[----:B0-----:R-:W-:-:S02]  /*d690*/  FMNMX.FTZ R11, R137, R18, !PT ;  /* 0x00000012890b7209 */ /* 0x001fc40007810000 */
[----:B------:R-:W-:Y:S02]  /*d6a0*/  ISETP.LT.OR P2, PT, R32, 0x7a, P2 ;  /* 0x0000007a2000780c */ /* 0x000fe40001741670 */
[----:B------:R-:W-:Y:S01]  /*d6b0*/  FSEL R18, R57, -INF , !P4 ;  /* 0xff80000039127808 */ /* 0x000fe20006000000 */
[----:B------:R-:W-:Y:S01]  /*d6c0*/  FFMA.FTZ R57, R77, R42, -R14 ;  /* 0x0000002a4d397223 */ /* 0x000fe2000001080e */
[----:B------:R-:W-:Y:S01]  /*d6d0*/  FMNMX.FTZ R11, R56, R11, !PT ;  /* 0x0000000b380b7209 */ /* 0x000fe20007810000 */
[----:B------:R-:W-:Y:S01]  /*d6e0*/  MUFU.EX2 R31, R31 ;  /* 0x0000001f001f7308 */ /* 0x000fe20000000800 */
[----:B------:R-:W-:Y:S02]  /*d6f0*/  FSEL R58, R58, -INF , !P2 ;  /* 0xff8000003a3a7808 */ /* 0x000fe40005000000 */
[----:B------:R-:W-:Y:S02]  /*d700*/  FMNMX.FTZ R11, R18, R11, !PT ;  /* 0x0000000b120b7209 */ /* 0x000fe40007810000 */
[----:B------:R-:W-:-:S02]  /*d710*/  FSEL R63, R7, RZ, P5 ;  /* 0x000000ff073f7208 */ /* 0x000fc40002800000 */
[----:B------:R-:W-:Y:S01]  /*d720*/  FMNMX.FTZ R11, R58, R11, !PT ;  /* 0x0000000b3a0b7209 */ /* 0x000fe20007810000 */
[----:B------:R-:W-:Y:S01]  /*d730*/  MUFU.EX2 R128, R128 ;  /* 0x0000008000807308 */ /* 0x000fe20000000800 */
[----:B------:R-:W-:Y:S01]  /*d740*/  @!P1 LEA R36, R36, UR38, 0x3 ;  /* 0x0000002624249c11 */ /* 0x000fe2000f8e18ff */
[----:B------:R-:W-:Y:S02]  /*d750*/  FADD.FTZ R63, -R63, R10 ;  /* 0x0000000a3f3f7221 */ /* 0x000fe40000010100 */
[----:B------:R-:W0:Y:S02]  /*d760*/  SHFL.BFLY PT, R20, R11, 0x2, 0x1f ;  /* 0x0c401f000b147f89 */ /* 0x000e2400000e0000 */
[----:B------:R-:W-:Y:S01]  /*d770*/  FMUL.FTZ R63, R63, R42 ;  /* 0x0000002a3f3f7220 */ /* 0x000fe20000410000 */
[----:B------:R-:W-:Y:S01]  /*d780*/  @!P1 VIADD R36, R36, 0x16860 ;  /* 0x0001686024249836 */ /* 0x000fe20000000000 */
[----:B------:R-:W-:Y:S04]  /*d790*/  MUFU.EX2 R37, R37 ;  /* 0x0000002500257308 */ /* 0x000fe80000000800 */
[----:B------:R-:W-:-:S04]  /*d7a0*/  @!P1 PRMT R36, RZ, 0x654, R36 ;  /* 0x00000654ff249816 */ /* 0x000fc80000000024 */
[----:B------:R-:W1:Y:S01]  /*d7b0*/  MUFU.EX2 R63, R63 ;  /* 0x0000003f003f7308 */ /* 0x000e620000000800 */
[----:B------:R2:W-:Y:S07]  /*d7c0*/  @!P1 SYNCS.ARRIVE.TRANS64.RED.A1T0 RZ, [R36+URZ], RZ ;  /* 0x000000ff24ff99a7 */ /* 0x0005ee000810043f */
[----:B------:R-:W-:Y:S01]  /*d7d0*/  MUFU.EX2 R130, R130 ;  /* 0x0000008200827308 */ /* 0x000fe20000000800 */
[----:B0-----:R-:W-:-:S07]  /*d7e0*/  FMNMX.FTZ R20, R11, R20, !PT ;  /* 0x000000140b147209 */ /* 0x001fce0007810000 */
[----:B------:R-:W-:Y:S01]  /*d7f0*/  MUFU.EX2 R55, R55 ;  /* 0x0000003700377308 */ /* 0x000fe20000000800 */
[----:B------:R-:W0:Y:S01]  /*d800*/  SHFL.BFLY PT, R11, R20, 0x1, 0x1f ;  /* 0x0c201f00140b7f89 */ /* 0x000e2200000e0000 */
[----:B-1----:R-:W-:Y:S01]  /*d810*/  FFMA.FTZ R32, R63, R5, R148 ;  /* 0x000000053f207223 */ /* 0x002fe20000010094 */
[----:B------:R-:W-:Y:S01]  /*d820*/  F2FP.BF16.F32.PACK_AB R148, R127, R148 ;  /* 0x000000947f94723e */ /* 0x000fe200000010ff */
[-C--:B------:R-:W-:Y:S01]  /*d830*/  FMUL.FTZ R88, R88, R63.reuse ;  /* 0x0000003f58587220 */ /* 0x080fe20000410000 */
[-C--:B------:R-:W-:Y:S01]  /*d840*/  FMUL.FTZ R89, R89, R63.reuse ;  /* 0x0000003f59597220 */ /* 0x080fe20000410000 */
        /* <DEDUP_REMOVED lines=17> */
[----:B------:R-:W-:Y:S01]  /*d960*/  FMUL.FTZ R116, R116, R63 ;  /* 0x0000003f74747220 */ /* 0x000fe20000410000 */
[----:B------:R-:W-:Y:S01]  /*d970*/  MUFU.EX2 R126, R126 ;  /* 0x0000007e007e7308 */ /* 0x000fe20000000800 */
[----:B0-----:R-:W-:Y:S01]  /*d980*/  FMNMX.FTZ R11, R20, R11, !PT ;  /* 0x0000000b140b7209 */ /* 0x001fe20007810000 */
[----:B------:R-:W-:-:S03]  /*d990*/  FMUL.FTZ R117, R117, R63 ;  /* 0x0000003f75757220 */ /* 0x000fc60000410000 */
[C---:B------:R-:W-:Y:S01]  /*d9a0*/  FSETP.NEU.FTZ.AND P2, PT, R11.reuse, -INF , PT ;  /* 0xff8000000b00780b */ /* 0x040fe20003f5d000 */
[C---:B------:R-:W-:Y:S02]  /*d9b0*/  FMUL.FTZ R28, R11.reuse, R42 ;  /* 0x0000002a0b1c7220 */ /* 0x040fe40000410000 */
[----:B------:R-:W-:Y:S01]  /*d9c0*/  MUFU.EX2 R59, R59 ;  /* 0x0000003b003b7308 */ /* 0x000fe20000000800 */
[----:B------:R-:W-:Y:S02]  /*d9d0*/  FSEL R5, R11, RZ, P2 ;  /* 0x000000ff0b057208 */ /* 0x000fe40001000000 */
[----:B------:R-:W-:Y:S02]  /*d9e0*/  FSEL R28, R28, RZ, P2 ;  /* 0x000000ff1c1c7208 */ /* 0x000fe40001000000 */
[C---:B------:R-:W-:Y:S01]  /*d9f0*/  ISETP.GT.AND P2, PT, R6.reuse, UR37, PT ;  /* 0x0000002506007c0c */ /* 0x040fe2000bf44270 */
[----:B------:R-:W-:Y:S01]  /*da00*/  FADD.FTZ R5, -R5, R12 ;  /* 0x0000000c05057221 */ /* 0x000fe20000010100 */
[----:B------:R-:W-:-:S02]  /*da10*/  VIADD R6, R6, 0xffffffff ;  /* 0xffffffff06067836 */ /* 0x000fc40000000000 */
[-C--:B------:R-:W-:Y:S01]  /*da20*/  FFMA.FTZ R67, R19, R42.reuse, -R28 ;  /* 0x0000002a13437223 */ /* 0x080fe2000001081c */
[----:B------:R-:W-:Y:S01]  /*da30*/  FADD.FTZ R19, R139, R34 ;  /* 0x000000228b137221 */ /* 0x000fe20000010000 */
[-CC-:B------:R-:W-:Y:S01]  /*da40*/  FFMA.FTZ R10, R141, R42.reuse, -R28.reuse ;  /* 0x0000002a8d0a7223 */ /* 0x180fe2000001081c */
[-C--:B------:R-:W-:Y:S01]  /*da50*/  FMUL.FTZ R5, R5, R42.reuse ;  /* 0x0000002a05057220 */ /* 0x080fe20000410000 */
        /* <DEDUP_REMOVED lines=25> */
[----:B------:R-:W-:Y:S01]  /*dbf0*/  FADD.FTZ R34, R142, R75 ;  /* 0x0000004b8e227221 */ /* 0x000fe20000010000 */
[-CC-:B------:R-:W-:Y:S01]  /*dc00*/  FFMA.FTZ R73, R153, R42.reuse, -R28.reuse ;  /* 0x0000002a99497223 */ /* 0x180fe2000001081c */
[----:B------:R-:W-:Y:S01]  /*dc10*/  FFMA.FTZ R12, R43, R42, -R28 ;  /* 0x0000002a2b0c7223 */ /* 0x000fe2000001081c */
[----:B------:R-:W0:Y:S01]  /*dc20*/  MUFU.EX2 R14, R14 ;  /* 0x0000000e000e7308 */ /* 0x000e220000000800 */
[----:B------:R-:W-:Y:S01]  /*dc30*/  FADD.FTZ R75, R15, R34 ;  /* 0x000000220f4b7221 */ /* 0x000fe20000010000 */
[----:B-1----:R-:W-:Y:S01]  /*dc40*/  FFMA.FTZ R34, R19, R4, R10 ;  /* 0x0000000413227223 */ /* 0x002fe2000001000a */
[--C-:B------:R-:W-:Y:S01]  /*dc50*/  FFMA.FTZ R43, R147, R42, -R28.reuse ;  /* 0x0000002a932b7223 */ /* 0x100fe2000001081c */
[----:B------:R-:W-:Y:S01]  /*dc60*/  F2FP.BF16.F32.PACK_AB R144, R39, R144 ;  /* 0x000000902790723e */ /* 0x000fe200000010ff */
[----:B--2---:R-:W-:Y:S01]  /*dc70*/  FADD.FTZ R36, R136, R75 ;  /* 0x0000004b88247221 */ /* 0x004fe20000010000 */
[----:B------:R-:W-:Y:S01]  /*dc80*/  FFMA.FTZ R45, R149, R42, -R28 ;  /* 0x0000002a952d7223 */ /* 0x000fe2000001081c */
[----:B------:R-:W-:Y:S01]  /*dc90*/  F2FP.BF16.F32.PACK_AB R142, R15, R142 ;  /* 0x0000008e0f8e723e */ /* 0x000fe200000010ff */
[----:B------:R-:W1:Y:S01]  /*dca0*/  MUFU.EX2 R67, R67 ;  /* 0x0000004300437308 */ /* 0x000e620000000800 */
[----:B---3--:R-:W-:Y:S01]  /*dcb0*/  FADD.FTZ R75, R21, R34 ;  /* 0x00000022154b7221 */ /* 0x008fe20000010000 */
[----:B------:R-:W-:Y:S01]  /*dcc0*/  FADD.FTZ R77, R25, R36 ;  /* 0x00000024194d7221 */ /* 0x000fe20000010000 */
[-CC-:B------:R-:W-:Y:S01]  /*dcd0*/  FFMA.FTZ R34, R155, R42.reuse, -R28.reuse ;  /* 0x0000002a9b227223 */ /* 0x180fe2000001081c */
[-CC-:B------:R-:W-:Y:S01]  /*dce0*/  FFMA.FTZ R125, R51, R42.reuse, -R28.reuse ;  /* 0x0000002a337d7223 */ /* 0x180fe2000001081c */
[-CC-:B------:R-:W-:Y:S01]  /*dcf0*/  FFMA.FTZ R133, R133, R42.reuse, -R28.reuse ;  /* 0x0000002a85857223 */ /* 0x180fe2000001081c */
[----:B------:R-:W-:Y:S01]  /*dd00*/  FADD.FTZ R38, R138, R77 ;  /* 0x0000004d8a267221 */ /* 0x000fe20000010000 */
[----:B------:R-:W-:Y:S01]  /*dd10*/  FFMA.FTZ R53, R53, R42, -R28 ;  /* 0x0000002a35357223 */ /* 0x000fe2000001081c */
[----:B------:R-:W2:Y:S01]  /*dd20*/  MUFU.EX2 R20, R20 ;  /* 0x0000001400147308 */ /* 0x000ea20000000800 */
[----:B0-----:R-:W-:Y:S01]  /*dd30*/  FADD.FTZ R36, R14, R75 ;  /* 0x0000004b0e247221 */ /* 0x001fe20000010000 */
[----:B------:R-:W-:Y:S01]  /*dd40*/  FADD.FTZ R49, R27, R38 ;  /* 0x000000261b317221 */ /* 0x000fe20000010000 */
[----:B------:R-:W-:Y:S01]  /*dd50*/  F2FP.BF16.F32.PACK_AB R136, R25, R136 ;  /* 0x000000881988723e */ /* 0x000fe200000010ff */
[-CC-:B------:R-:W-:Y:S01]  /*dd60*/  FFMA.FTZ R135, R135, R42.reuse, -R28.reuse ;  /* 0x0000002a87877223 */ /* 0x180fe2000001081c */
[-CC-:B------:R-:W-:Y:S01]  /*dd70*/  FFMA.FTZ R137, R137, R42.reuse, -R28.reuse ;  /* 0x0000002a89897223 */ /* 0x180fe2000001081c */
[----:B------:R-:W-:Y:S01]  /*dd80*/  FADD.FTZ R40, R132, R49 ;  /* 0x0000003184287221 */ /* 0x000fe20000010000 */
[-C--:B------:R-:W-:Y:S01]  /*dd90*/  FFMA.FTZ R56, R56, R42.reuse, -R28 ;  /* 0x0000002a38387223 */ /* 0x080fe2000001081c */
[----:B------:R-:W0:Y:S01]  /*dda0*/  MUFU.EX2 R23, R23 ;  /* 0x0000001700177308 */ /* 0x000e220000000800 */
[----:B-1----:R-:W-:Y:S01]  /*ddb0*/  FADD.FTZ R47, R67, R36 ;  /* 0x00000024432f7221 */ /* 0x002fe20000010000 */
[-CC-:B------:R-:W-:Y:S01]  /*ddc0*/  FFMA.FTZ R36, R157, R42.reuse, -R28.reuse ;  /* 0x0000002a9d247223 */ /* 0x180fe2000001081c */
[-CC-:B------:R-:W-:Y:S01]  /*ddd0*/  FFMA.FTZ R18, R18, R42.reuse, -R28.reuse ;  /* 0x0000002a12127223 */ /* 0x180fe2000001081c */
[----:B------:R-:W-:Y:S01]  /*dde0*/  FFMA.FTZ R28, R58, R42, -R28 ;  /* 0x0000002a3a1c7223 */ /* 0x000fe2000001081c */
[----:B------:R-:W-:Y:S01]  /*ddf0*/  F2FP.BF16.F32.PACK_AB R149, R21, R10 ;  /* 0x0000000a1595723e */ /* 0x000fe200000010ff */
[-C--:B------:R-:W-:Y:S01]  /*de00*/  FMUL.FTZ R90, R90, R19.reuse ;  /* 0x000000135a5a7220 */ /* 0x080fe20000410000 */
[----:B------:R-:W-:Y:S01]  /*de10*/  F2FP.BF16.F32.PACK_AB R146, R41, R146 ;  /* 0x000000922992723e */ /* 0x000fe200000010ff */
[----:B------:R-:W-:Y:S01]  /*de20*/  MUFU.EX2 R22, R22 ;  /* 0x0000001600167308 */ /* 0x000fe20000000800 */
[----:B--2---:R-:W-:Y:S01]  /*de30*/  FADD.FTZ R38, R20, R47 ;  /* 0x0000002f14267221 */ /* 0x004fe20000010000 */
[----:B------:R-:W-:Y:S01]  /*de40*/  FADD.FTZ R47, R29, R40 ;  /* 0x000000281d2f7221 */ /* 0x000fe20000010000 */
[----:B------:R-:W-:Y:S01]  /*de50*/  F2FP.BF16.F32.PACK_AB R140, R33, R140 ;  /* 0x0000008c218c723e */ /* 0x000fe200000010ff */
[-C--:B------:R-:W-:Y:S01]  /*de60*/  FMUL.FTZ R91, R91, R19.reuse ;  /* 0x000000135b5b7220 */ /* 0x080fe20000410000 */
[----:B------:R-:W-:Y:S01]  /*de70*/  F2FP.BF16.F32.PACK_AB R138, R27, R138 ;  /* 0x0000008a1b8a723e */ /* 0x000fe200000010ff */
[----:B------:R-:W-:Y:S01]  /*de80*/  FADD.FTZ R40, R134, R47 ;  /* 0x0000002f86287221 */ /* 0x000fe20000010000 */
[----:B------:R-:W-:Y:S01]  /*de90*/  F2FP.BF16.F32.PACK_AB R132, R29, R132 ;  /* 0x000000841d84723e */ /* 0x000fe200000010ff */
[----:B------:R-:W1:Y:S01]  /*dea0*/  MUFU.EX2 R69, R69 ;  /* 0x0000004500457308 */ /* 0x000e620000000800 */
[C---:B------:R-:W-:Y:S01]  /*deb0*/  F2FP.BF16.F32.PACK_AB R134, R31.reuse, R134 ;  /* 0x000000861f86723e */ /* 0x040fe200000010ff */
[----:B------:R-:W-:Y:S01]  /*dec0*/  FADD.FTZ R47, R31, R40 ;  /* 0x000000281f2f7221 */ /* 0x000fe20000010000 */
[----:B------:R-:W-:Y:S01]  /*ded0*/  F2FP.BF16.F32.PACK_AB R151, R67, R14 ;  /* 0x0000000e4397723e */ /* 0x000fe200000010ff */
[-C--:B------:R-:W-:Y:S01]  /*dee0*/  FMUL.FTZ R94, R94, R19.reuse ;  /* 0x000000135e5e7220 */ /* 0x080fe20000410000 */
[----:B0-----:R-:W-:Y:S01]  /*def0*/  F2FP.BF16.F32.PACK_AB R145, R23, R20 ;  /* 0x000000141791723e */ /* 0x001fe200000010ff */
        /* <DEDUP_REMOVED lines=10> */
[----:B------:R-:W2:Y:S01]  /*dfa0*/  MUFU.EX2 R24, R24 ;  /* 0x0000001800187308 */ /* 0x000ea20000000800 */
[----:B-1----:R-:W-:Y:S01]  /*dfb0*/  F2FP.BF16.F32.PACK_AB R147, R69, R22 ;  /* 0x000000164593723e */ /* 0x002fe200000010ff */
[-C--:B------:R-:W-:Y:S01]  /*dfc0*/  FMUL.FTZ R114, R114, R19.reuse ;  /* 0x0000001372727220 */ /* 0x080fe20000410000 */
[-C--:B------:R-:W-:Y:S01]  /*dfd0*/  FMUL.FTZ R115, R115, R19.reuse ;  /* 0x0000001373737220 */ /* 0x080fe20000410000 */
[-C--:B------:R-:W-:Y:S01]  /*dfe0*/  FMUL.FTZ R118, R118, R19.reuse ;  /* 0x0000001376767220 */ /* 0x080fe20000410000 */
[----:B------:R-:W-:Y:S01]  /*dff0*/  FMUL.FTZ R119, R119, R19 ;  /* 0x0000001377777220 */ /* 0x000fe20000410000 */
[----:B------:R-:W-:-:S02]  /*e000*/  IMAD.MOV.U32 R10, RZ, RZ, R7 ;  /* 0x000000ffff0a7224 */ /* 0x000fc400078e0007 */
[----:B------:R1:W-:Y:S08]  /*e010*/  MUFU.EX2 R4, R5 ;  /* 0x0000000500047308 */ /* 0x0003f00000000800 */
[----:B------:R-:W3:Y:S01]  /*e020*/  MUFU.EX2 R26, R26 ;  /* 0x0000001a001a7308 */ /* 0x000ee20000000800 */
[----:B-1----:R-:W-:-:S04]  /*e030*/  FADD.FTZ R5, R23, R38 ;  /* 0x0000002617057221 */ /* 0x002fc80000010000 */
[----:B------:R-:W-:-:S03]  /*e040*/  FADD.FTZ R38, R22, R5 ;  /* 0x0000000516267221 */ /* 0x000fc60000010000 */
[----:B------:R-:W1:Y:S01]  /*e050*/  MUFU.EX2 R35, R35 ;  /* 0x0000002300237308 */ /* 0x000e620000000800 */
[----:B------:R-:W-:-:S04]  /*e060*/  FADD.FTZ R38, R69, R38 ;  /* 0x0000002645267221 */ /* 0x000fc80000010000 */
[----:B0-----:R-:W-:Y:S01]  /*e070*/  FADD.FTZ R5, R141, R38 ;  /* 0x000000268d057221 */ /* 0x001fe20000010000 */
[----:B------:R-:W-:Y:S01]  /*e080*/  FADD.FTZ R38, R128, R47 ;  /* 0x0000002f80267221 */ /* 0x000fe20000010000 */
[C---:B------:R-:W-:Y:S01]  /*e090*/  F2FP.BF16.F32.PACK_AB R128, R37.reuse, R128 ;  /* 0x000000802580723e */ /* 0x040fe200000010ff */
[----:B------:R-:W0:Y:S01]  /*e0a0*/  MUFU.EX2 R30, R30 ;  /* 0x0000001e001e7308 */ /* 0x000e220000000800 */
[C---:B--2---:R-:W-:Y:S01]  /*e0b0*/  FADD.FTZ R5, R24.reuse, R5 ;  /* 0x0000000518057221 */ /* 0x044fe20000010000 */
[----:B------:R-:W-:Y:S01]  /*e0c0*/  FADD.FTZ R47, R37, R38 ;  /* 0x00000026252f7221 */ /* 0x000fe20000010000 */
[----:B------:R-:W-:Y:S02]  /*e0d0*/  F2FP.BF16.F32.PACK_AB R141, R24, R141 ;  /* 0x0000008d188d723e */ /* 0x000fe400000010ff */
[----:B---3--:R-:W-:Y:S01]  /*e0e0*/  FADD.FTZ R38, R26, R5 ;  /* 0x000000051a267221 */ /* 0x008fe20000010000 */
[----:B------:R-:W-:Y:S01]  /*e0f0*/  FADD.FTZ R40, R130, R47 ;  /* 0x0000002f82287221 */ /* 0x000fe20000010000 */
[----:B------:R-:W-:Y:S01]  /*e100*/  F2FP.BF16.F32.PACK_AB R130, R55, R130 ;  /* 0x000000823782723e */ /* 0x000fe200000010ff */
[----:B------:R-:W2:Y:S01]  /*e110*/  MUFU.EX2 R71, R71 ;  /* 0x0000004700477308 */ /* 0x000ea20000000800 */
[----:B-1----:R-:W-:Y:S01]  /*e120*/  FADD.FTZ R5, R35, R38 ;  /* 0x0000002623057221 */ /* 0x002fe20000010000 */
[----:B------:R-:W-:Y:S01]  /*e130*/  FADD.FTZ R39, R55, R40 ;  /* 0x0000002837277221 */ /* 0x000fe20000010000 */
[----:B------:R-:W-:-:S03]  /*e140*/  F2FP.BF16.F32.PACK_AB R143, R35, R26 ;  /* 0x0000001a238f723e */ /* 0x000fc600000010ff */
[----:B------:R-:W-:Y:S01]  /*e150*/  FADD.FTZ R40, R124, R39 ;  /* 0x000000277c287221 */ /* 0x000fe20000010000 */
[C---:B------:R-:W-:Y:S01]  /*e160*/  F2FP.BF16.F32.PACK_AB R124, R57.reuse, R124 ;  /* 0x0000007c397c723e */ /* 0x040fe200000010ff */
[----:B------:R-:W1:Y:S01]  /*e170*/  MUFU.EX2 R32, R32 ;  /* 0x0000002000207308 */ /* 0x000e620000000800 */
[----:B0-----:R-:W-:Y:S01]  /*e180*/  FADD.FTZ R38, R30, R5 ;  /* 0x000000051e267221 */ /* 0x001fe20000010000 */
[----:B------:R-:W-:-:S04]  /*e190*/  FADD.FTZ R15, R57, R40 ;  /* 0x00000028390f7221 */ /* 0x000fc80000010000 */
[----:B------:R-:W-:Y:S01]  /*e1a0*/  FADD.FTZ R40, R126, R15 ;  /* 0x0000000f7e287221 */ /* 0x000fe20000010000 */
[----:B------:R-:W-:Y:S01]  /*e1b0*/  F2FP.BF16.F32.PACK_AB R126, R59, R126 ;  /* 0x0000007e3b7e723e */ /* 0x000fe200000010ff */
[----:B------:R-:W0:Y:S01]  /*e1c0*/  MUFU.EX2 R73, R73 ;  /* 0x0000004900497308 */ /* 0x000e220000000800 */
[----:B--2---:R-:W-:Y:S01]  /*e1d0*/  FADD.FTZ R5, R71, R38 ;  /* 0x0000002647057221 */ /* 0x004fe20000010000 */
[----:B------:R-:W-:-:S06]  /*e1e0*/  FADD.FTZ R15, R59, R40 ;  /* 0x000000283b0f7221 */ /* 0x000fcc0000010000 */
        /* <DEDUP_REMOVED lines=8> */
[----:B-1----:R-:W-:-:S04]  /*e270*/  FADD.FTZ R5, R43, R38 ;  /* 0x000000262b057221 */ /* 0x002fc80000010000 */
[----:B------:R-:W-:-:S03]  /*e280*/  FADD.FTZ R38, R4, R5 ;  /* 0x0000000504267221 */ /* 0x000fc60000010000 */
        /* <DEDUP_REMOVED lines=16> */
[----:B------:R0:W3:Y:S01]  /*e390*/  MUFU.EX2 R25, R133 ;  /* 0x0000008500197308 */ /* 0x0000e20000000800 */
[C---:B--2---:R-:W-:Y:S01]  /*e3a0*/  FADD.FTZ R38, R36.reuse, R15 ;  /* 0x0000000f24267221 */ /* 0x044fe20000010000 */
[----:B------:R-:W-:-:S06]  /*e3b0*/  F2FP.BF16.F32.PACK_AB R131, R36, R131 ;  /* 0x000000832483723e */ /* 0x000fcc00000010ff */
[----:B------:R-:W2:Y:S01]  /*e3c0*/  MUFU.EX2 R53, R53 ;  /* 0x0000003500357308 */ /* 0x000ea20000000800 */
[----:B-1----:R-:W-:Y:S01]  /*e3d0*/  FADD.FTZ R38, R125, R38 ;  /* 0x000000267d267221 */ /* 0x002fe20000010000 */
[----:B0-----:R-:W-:Y:S01]  /*e3e0*/  F2FP.BF16.F32.PACK_AB R133, R43, R12 ;  /* 0x0000000c2b85723e */ /* 0x001fe200000010ff */
[----:B------:R-:W-:-:S05]  /*e3f0*/  IMAD.MOV.U32 R12, RZ, RZ, R11 ;  /* 0x000000ffff0c7224 */ /* 0x000fca00078e000b */
        /* <DEDUP_REMOVED lines=22> */
.L_x_13002:
[----:B------:R-:W-:Y:S06]  /*e560*/  BAR.ARV 0x8, 0x200 ;  /* 0x0208000000007b1d */ /* 0x000fec0000002000 */
[----:B------:R-:W-:Y:S05]  /*e570*/  @!P0 BRA `(.L_x_13020) ;  /* 0x0000000000048947 */ /* 0x000fea0003800000 */
[----:B------:R-:W-:Y:S01]  /*e580*/  BPT.TRAP 0x1 ;  /* 0x000000040000795c */ /* 0x000fe20000300000 */
.L_x_13020:
[----:B------:R-:W-:Y:S01]  /*e590*/  ULEA UR7, UR4, UR38, 0x3 ;  /* 0x0000002604077291 */ /* 0x000fe2000f8e183f */
[----:B------:R-:W-:-:S05]  /*e5a0*/  IMAD.U32 R0, RZ, RZ, UR5 ;  /* 0x00000005ff007e24 */ /* 0x000fca000f8e00ff */
[----:B------:R-:W-:-:S04]  /*e5b0*/  SHF.L.U32 R0, R0, 0x1f, RZ ;  /* 0x0000001f00007819 */ /* 0x000fc800000006ff */
[----:B------:R0:W1:Y:S01]  /*e5c0*/  SYNCS.PHASECHK.TRANS64.TRYWAIT P2, [UR7+0x16850], R0 ;  /* 0x01685000ff0075a7 */ /* 0x0000620008040147 */
[----:B------:R-:W-:Y:S05]  /*e5d0*/  @!P0 BRA `(.L_x_13021) ;  /* 0x0000000000048947 */ /* 0x000fea0003800000 */
[----:B------:R-:W-:Y:S01]  /*e5e0*/  BPT.TRAP 0x1 ;  /* 0x000000040000795c */ /* 0x000fe20000300000 */
.L_x_13021:
[----:B-1----:R-:W-:Y:S05]  /*e5f0*/  @P2 BRA `(.L_x_13022) ;  /* 0x0000000000082947 */ /* 0x002fea0003800000 */
[----:B------:R-:W1:Y:S02]  /*e600*/  SYNCS.PHASECHK.TRANS64.TRYWAIT P0, [UR7+0x16850], R0 ;  /* 0x01685000ff0075a7 */ /* 0x000e640008000147 */
[----:B-1----:R-:W-:Y:S05]  /*e610*/  @!P0 BRA `(.L_x_13023) ;  /* 0x00000054007c8947 */ /* 0x002fea0003800000 */
.L_x_13022:
[----:B------:R-:W-:Y:S01]  /*e620*/  UIADD3 UR38, UR38, 0x400, URZ ;  /* 0x0000040026267890 */ /* 0x000fe2000fffe03f */
[----:B------:R-:W-:Y:S01]  /*e630*/  WARPGROUP.ARRIVE ;  /* 0x00000000000079c5 */ /* 0x000fe20000000000 */
[----:B------:R-:W-:Y:S01]  /*e640*/  UMOV UR11, 0x40000040 ;  /* 0x40000040000b7882 */ /* 0x000fe20000000000 */
[----:B01----:R-:W0:Y:S01]  /*e650*/  SHFL.BFLY PT, R0, R5, 0x2, 0x1f ;  /* 0x0c401f0005007f89 */ /* 0x003e2200000e0000 */
[----:B------:R-:W-:Y:S01]  /*e660*/  USHF.R.U32.HI UR38, URZ, 0x4, UR38 ;  /* 0x000000043f267899 */ /* 0x000fe20008011626 */
[----:B------:R-:W-:Y:S02]  /*e670*/  IMAD.U32 R12, RZ, RZ, UR7 ;  /* 0x00000007ff0c7e24 */ /* 0x000fe4000f8e00ff */
[----:B------:R-:W1:Y:S01]  /*e680*/  SHFL.BFLY PT, R3, R4, 0x2, 0x1f ;  /* 0x0c401f0004037f89 */ /* 0x000e6200000e0000 */
[----:B------:R-:W-:Y:S01]  /*e690*/  ULOP3.LUT UR38, UR38, 0x3fff, URZ, 0xc0, !UPT ;  /* 0x00003fff26267892 */ /* 0x000fe2000f8ec03f */
[----:B------:R-:W-:Y:S02]  /*e6a0*/  @!P1 VIADD R12, R12, 0x16860 ;  /* 0x000168600c0c9836 */ /* 0x000fe40000000000 */
[----:B------:R-:W-:Y:S01]  /*e6b0*/  IMAD.MOV.U32 R8, RZ, RZ, RZ ;  /* 0x000000ffff087224 */ /* 0x000fe200078e00ff */
[----:B------:R-:W-:-:S02]  /*e6c0*/  ULEA UR4, UR4, UR38, 0xa ;  /* 0x0000002604047291 */ /* 0x000fc4000f8e503f */
[----:B------:R-:W-:Y:S02]  /*e6d0*/  @!P1 PRMT R12, RZ, 0x654, R12 ;  /* 0x00000654ff0c9816 */ /* 0x000fe4000000000c */
[----:B------:R-:W-:-:S03]  /*e6e0*/  UIADD3 UR6, UR4, 0x80, URZ ;  /* 0x0000008004067890 */ /* 0x000fc6000fffe03f */
[----:B------:R-:W-:Y:S02]  /*e6f0*/  UMOV UR10, UR4 ;  /* 0x00000004000a7c82 */ /* 0x000fe40008000000 */
[----:B------:R-:W-:Y:S01]  /*e700*/  HGMMA.64x64x16.F32.BF16 R88, R148, gdesc[UR8].tnspB, R88, gsb0 ;  /* 0x40e0000894587df0 */ /* 0x000fe20008001858 */
[----:B------:R-:W-:Y:S01]  /*e710*/  UMOV UR11, 0x40000040 ;  /* 0x40000040000b7882 */ /* 0x000fe20000000000 */
[----:B------:R-:W-:Y:S01]  /*e720*/  UMOV UR10, UR6 ;  /* 0x00000006000a7c82 */ /* 0x000fe20008000000 */
[----:B------:R-:W-:Y:S01]  /*e730*/  UIADD3 UR6, UR4, 0x100, URZ ;  /* 0x0000010004067890 */ /* 0x000fe2000fffe03f */
[----:B0-----:R-:W-:Y:S01]  /*e740*/  FADD.FTZ R0, R0, R5 ;  /* 0x0000000500007221 */ /* 0x001fe20000010000 */
[----:B-1----:R-:W-:Y:S01]  /*e750*/  FADD.FTZ R6, R3, R4 ;  /* 0x0000000403067221 */ /* 0x002fe20000010000 */
[----:B------:R-:W-:-:S03]  /*e760*/  IMAD.MOV.U32 R4, RZ, RZ, RZ ;  /* 0x000000ffff047224 */ /* 0x000fc600078e00ff */
[----:B------:R-:W0:Y:S04]  /*e770*/  SHFL.BFLY PT, R3, R0, 0x1, 0x1f ;  /* 0x0c201f0000037f89 */ /* 0x000e2800000e0000 */
[----:B------:R-:W1:Y:S01]  /*e780*/  SHFL.BFLY PT, R9, R6, 0x1, 0x1f ;  /* 0x0c201f0006097f89 */ /* 0x000e6200000e0000 */
[----:B0-----:R-:W-:Y:S01]  /*e790*/  FADD.FTZ R13, R0, R3 ;  /* 0x00000003000d7221 */ /* 0x001fe20000010000 */
[----:B------:R-:W-:Y:S02]  /*e7a0*/  IMAD.MOV.U32 R3, RZ, RZ, -0x800000 ;  /* 0xff800000ff037424 */ /* 0x000fe400078e00ff */
        /* <DEDUP_REMOVED lines=11> */
[----:B------:R-:W-:Y:S01]  /*e860*/  PLOP3.LUT P0, PT, PT, PT, PT, 0x8, 0x0 ;  /* 0x000000000000781c */ /* 0x000fe20003f0e170 */
[----:B------:R-:W-:Y:S02]  /*e870*/  WARPGROUP.DEPBAR.LE gsb0, 0x0 ;  /* 0x00008000000079c5 */ /* 0x000fe40000010000 */
[----:B------:R-:W-:Y:S01]  /*e880*/  WARPGROUP.ARRIVE ;  /* 0x00000000000079c5 */ /* 0x000fe20000000000 */
[----:B------:R-:W0:Y:S01]  /*e890*/  @P2 MUFU.RCP R8, R14 ;  /* 0x0000000e00082308 */ /* 0x000e220000001000 */
[----:B-1----:R-:W-:-:S04]  /*e8a0*/  @P2 FMUL.FTZ R10, R9, 0.69314718246459960938 ;  /* 0x3f317218090a2820 */ /* 0x002fc80000410000 */
[----:B------:R-:W-:Y:S01]  /*e8b0*/  HGMMA.64x64x16.F32.BF16 R88, R144, gdesc[UR8].tnspB, R88, gsb0 ;  /* 0x40e0000890587df0 */ /* 0x000fe20008001858 */
[----:B------:R-:W-:Y:S01]  /*e8c0*/  UMOV UR10, UR6 ;  /* 0x00000006000a7c82 */ /* 0x000fe20008000000 */
[----:B------:R-:W-:Y:S01]  /*e8d0*/  UMOV UR11, 0x40000040 ;  /* 0x40000040000b7882 */ /* 0x000fe20000000000 */
[----:B------:R-:W-:Y:S01]  /*e8e0*/  UIADD3 UR6, UR4, 0x180, URZ ;  /* 0x0000018004067890 */ /* 0x000fe2000fffe03f */
[----:B------:R-:W-:Y:S01]  /*e8f0*/  @P2 FFMA.FTZ R0, R15, R11, R10 ;  /* 0x0000000b0f002223 */ /* 0x000fe2000001000a */
[----:B------:R-:W-:Y:S02]  /*e900*/  WARPGROUP.DEPBAR.LE gsb0, 0x0 ;  /* 0x00008000000079c5 */ /* 0x000fe40000010000 */
[----:B------:R-:W-:-:S06]  /*e910*/  WARPGROUP.ARRIVE ;  /* 0x00000000000079c5 */ /* 0x000fcc0000000000 */
[----:B------:R-:W-:Y:S01]  /*e920*/  HGMMA.64x64x16.F32.BF16 R88, R140, gdesc[UR8].tnspB, R88, gsb0 ;  /* 0x40e000088c587df0 */ /* 0x000fe20008001858 */
[----:B------:R-:W-:Y:S01]  /*e930*/  UMOV UR10, UR6 ;  /* 0x00000006000a7c82 */ /* 0x000fe20008000000 */
[----:B------:R-:W-:Y:S01]  /*e940*/  UMOV UR11, 0x40000040 ;  /* 0x40000040000b7882 */ /* 0x000fe20000000000 */
[----:B------:R-:W-:Y:S01]  /*e950*/  UIADD3 UR6, UR4, 0x200, URZ ;  /* 0x0000020004067890 */ /* 0x000fe2000fffe03f */
        /* <DEDUP_REMOVED lines=11> */
[----:B------:R-:W-:Y:S02]  /*ea10*/  UIADD3 UR6, UR4, 0x300, URZ ;  /* 0x0000030004067890 */ /* 0x000fe4000fffe03f */
[----:B------:R-:W-:Y:S01]  /*ea20*/  UIADD3 UR4, UR4, 0x380, URZ ;  /* 0x0000038004047890 */ /* 0x000fe2000fffe03f */
[----:B------:R-:W-:Y:S02]  /*ea30*/  WARPGROUP.DEPBAR.LE gsb0, 0x0 ;  /* 0x00008000000079c5 */ /* 0x000fe40000010000 */
[----:B------:R-:W-:-:S06]  /*ea40*/  WARPGROUP.ARRIVE ;  /* 0x00000000000079c5 */ /* 0x000fcc0000000000 */
[----:B------:R-:W-:Y:S01]  /*ea50*/  HGMMA.64x64x16.F32.BF16 R88, R128, gdesc[UR8].tnspB, R88, gsb0 ;  /* 0x40e0000880587df0 */ /* 0x000fe20008001858 */
[----:B------:R-:W-:Y:S01]  /*ea60*/  UMOV UR10, UR6 ;  /* 0x00000006000a7c82 */ /* 0x000fe20008000000 */
[----:B------:R-:W-:Y:S01]  /*ea70*/  UMOV UR11, 0x40000040 ;  /* 0x40000040000b7882 */ /* 0x000fe20000000000 */
[----:B------:R-:W-:Y:S02]  /*ea80*/  WARPGROUP.DEPBAR.LE gsb0, 0x0 ;  /* 0x00008000000079c5 */ /* 0x000fe40000010000 */
[----:B------:R-:W-:-:S06]  /*ea90*/  WARPGROUP.ARRIVE ;  /* 0x00000000000079c5 */ /* 0x000fcc0000000000 */
[----:B------:R-:W-:Y:S01]  /*eaa0*/  HGMMA.64x64x16.F32.BF16 R88, R124, gdesc[UR8].tnspB, R88, gsb0 ;  /* 0x40e000087c587df0 */ /* 0x000fe20008001858 */
[----:B------:R-:W-:Y:S01]  /*eab0*/  UMOV UR10, UR4 ;  /* 0x00000004000a7c82 */ /* 0x000fe20008000000 */
[----:B------:R-:W-:Y:S01]  /*eac0*/  UMOV UR11, 0x40000040 ;  /* 0x40000040000b7882 */ /* 0x000fe20000000000 */
[----:B------:R-:W-:Y:S02]  /*ead0*/  WARPGROUP.DEPBAR.LE gsb0, 0x0 ;  /* 0x00008000000079c5 */ /* 0x000fe40000010000 */
[----:B------:R-:W-:-:S06]  /*eae0*/  WARPGROUP.ARRIVE ;  /* 0x00000000000079c5 */ /* 0x000fcc0000000000 */
[----:B------:R-:W-:Y:S03]  /*eaf0*/  HGMMA.64x64x16.F32.BF16 R88, R120, gdesc[UR8].tnspB, R88, gsb0 ;  /* 0x40e0000878587df0 */ /* 0x000fe60008001858 */
        /* <DEDUP_REMOVED lines=34> */
.L_x_12953:
[----:B------:R-:W-:Y:S05]  /*ed20*/  @P0 BRA `(.L_x_13024) ;  /* 0x0000000c00c80947 */ /* 0x000fea0003800000 */
[----:B------:R-:W-:Y:S01]  /*ed30*/  VIADD R2, R2, 0xffffff80 ;  /* 0xffffff8002027836 */ /* 0x000fe20000000000 */
[----:B------:R-:W0:Y:S01]  /*ed40*/  LDC R17, c[0x0][0xbe8] ;  /* 0x0002fa00ff117b82 */ /* 0x000e220000000800 */
[----:B------:R-:W1:Y:S01]  /*ed50*/  S2R R19, SR_CTAID.X ;  /* 0x0000000000137919 */ /* 0x000e620000002500 */
[----:B------:R-:W-:Y:S02]  /*ed60*/  USHF.R.S32.HI UR7, URZ, 0x1f, UR36 ;  /* 0x0000001f3f077899 */ /* 0x000fe40008011424 */
[----:B------:R-:W-:Y:S01]  /*ed70*/  IMAD R16, RZ, RZ, -UR36 ;  /* 0x80000024ff107e24 */ /* 0x000fe2000f8e02ff */
[----:B------:R-:W-:Y:S01]  /*ed80*/  SHF.R.S32.HI R5, RZ, 0x1f, R2 ;  /* 0x0000001fff057819 */ /* 0x000fe20000011402 */
[----:B------:R-:W-:Y:S01]  /*ed90*/  ULDC.64 UR8, c[0x0][0xbd0] ;  /* 0x0002f40000087ab9 */ /* 0x000fe20000000a00 */
[----:B------:R-:W-:Y:S01]  /*eda0*/  BSSY B0, `(.L_x_13025) ;  /* 0x00000b6000007945 */ /* 0x000fe20003800000 */
[----:B------:R-:W-:Y:S01]  /*edb0*/  UIMAD UR6, UR7, UR8, URZ ;  /* 0x00000008070672a4 */ /* 0x000fe2000f8e023f */
[CC--:B------:R-:W-:Y:S01]  /*edc0*/  LEA.HI R4, R5.reuse, R2.reuse, RZ, 0x7 ;  /* 0x0000000205047211 */ /* 0x0c0fe200078f38ff */
[----:B------:R-:W2:Y:S01]  /*edd0*/  S2UR UR12, SR_CTAID.Z ;  /* 0x00000000000c79c3 */ /* 0x000ea20000002700 */
[----:B------:R-:W-:Y:S01]  /*ede0*/  LEA.HI R8, R5, R2, RZ, 0x2 ;  /* 0x0000000205087211 */ /* 0x000fe200078f10ff */
[----:B------:R-:W-:Y:S01]  /*edf0*/  UIMAD.WIDE.U32 UR4, UR36, UR8, URZ ;  /* 0x00000008240472a5 */ /* 0x000fe2000f8e003f */
[----:B------:R-:W-:Y:S01]  /*ee00*/  LOP3.LUT R7, R4, 0xffffff80, RZ, 0xc0, !PT ;  /* 0xffffff8004077812 */ /* 0x000fe200078ec0ff */
[----:B------:R-:W-:Y:S01]  /*ee10*/  UIMAD UR6, UR36, UR9, UR6 ;  /* 0x00000009240672a4 */ /* 0x000fe2000f8e0206 */
[----:B------:R-:W-:-:S02]  /*ee20*/  SHF.R.S32.HI R4, RZ, 0x7, R4 ;  /* 0x00000007ff047819 */ /* 0x000fc40000011404 */
[----:B------:R-:W-:Y:S01]  /*ee30*/  LOP3.LUT R13, R8, 0xfffffffc, RZ, 0xc0, !PT ;  /* 0xfffffffc080d7812 */ /* 0x000fe200078ec0ff */
[----:B------:R-:W-:Y:S01]  /*ee40*/  IMAD.IADD R22, R2, 0x1, -R7 ;  /* 0x0000000102167824 */ /* 0x000fe200078e0a07 */
[----:B------:R-:W3:Y:S01]  /*ee50*/  S2UR UR11, SR_CTAID.Y ;  /* 0x00000000000b79c3 */ /* 0x000ee20000002600 */
[----:B------:R-:W-:Y:S01]  /*ee60*/  IMAD.HI R5, R4, 0x55555556, RZ ;  /* 0x5555555604057827 */ /* 0x000fe200078e02ff */
[----:B------:R-:W-:Y:S02]  /*ee70*/  UIADD3 UR6, UR5, UR6, URZ ;  /* 0x0000000605067290 */ /* 0x000fe4000fffe03f */
[----:B------:R-:W-:Y:S01]  /*ee80*/  SHF.R.S32.HI R9, RZ, 0x1f, R22 ;  /* 0x0000001fff097819 */ /* 0x000fe20000011416 */
[----:B------:R-:W-:-:S03]  /*ee90*/  IMAD.IADD R13, R2, 0x1, -R13 ;  /* 0x00000001020d7824 */ /* 0x000fc600078e0a0d */
[----:B------:R-:W-:Y:S01]  /*eea0*/  BAR.SYNC.DEFER_BLOCKING 0x1, 0x180 ;  /* 0x0046000000007b1d */ /* 0x000fe20000010000 */
[----:B0-----:R-:W-:Y:S02]  /*eeb0*/  ISETP.NE.AND P0, PT, R17, 0x1, PT ;  /* 0x000000011100780c */ /* 0x001fe40003f05270 */
[----:B------:R-:W-:Y:S02]  /*eec0*/  LEA.HI R23, R9, R22, RZ, 0x2 ;  /* 0x0000001609177211 */ /* 0x000fe400078f10ff */
[----:B------:R-:W-:-:S03]  /*eed0*/  LEA.HI R5, R5, R5, RZ, 0x1 ;  /* 0x0000000505057211 */ /* 0x000fc600078f08ff */
[----:B------:R-:W3:Y:S01]  /*eee0*/  LDC R21, c[0x0][0xc50] ;  /* 0x00031400ff157b82 */ /* 0x000ee20000000800 */
[--C-:B------:R-:W-:Y:S01]  /*eef0*/  SHF.R.S32.HI R6, RZ, 0x2, R23.reuse ;  /* 0x00000002ff067819 */ /* 0x100fe20000011417 */
[----:B------:R-:W-:Y:S01]  /*ef00*/  ULDC.64 UR8, c[0x0][0xb38] ;  /* 0x0002ce0000087ab9 */ /* 0x000fe20000000a00 */
[----:B------:R-:W-:Y:S01]  /*ef10*/  SHF.R.S32.HI R7, RZ, 0x1f, R23 ;  /* 0x0000001fff077819 */ /* 0x000fe20000011417 */
[----:B--2---:R-:W-:Y:S01]  /*ef20*/  USHF.R.S32.HI UR10, URZ, 0x1f, UR12 ;  /* 0x0000001f3f0a7899 */ /* 0x004fe2000801140c */
[----:B------:R-:W-:Y:S01]  /*ef30*/  LEA.HI R9, R9, R22, RZ, 0x5 ;  /* 0x0000001609097211 */ /* 0x000fe200078f28ff */
[----:B------:R-:W-:Y:S01]  /*ef40*/  UIMAD UR7, UR7, UR8, URZ ;  /* 0x00000008070772a4 */ /* 0x000fe2000f8e023f */
[----:B------:R-:W-:Y:S01]  /*ef50*/  LEA.HI R7, R7, R6, RZ, 0x3 ;  /* 0x0000000607077211 */ /* 0x000fe200078f18ff */
[----:B------:R-:W0:Y:S01]  /*ef60*/  LDC.64 R14, c[0x0][0xb40] ;  /* 0x0002d000ff0e7b82 */ /* 0x000e220000000a00 */
[----:B------:R-:W-:Y:S02]  /*ef70*/  SHF.R.S32.HI R9, RZ, 0x5, R9 ;  /* 0x00000005ff097819 */ /* 0x000fe40000011409 */
[----:B------:R-:W-:Y:S01]  /*ef80*/  LOP3.LUT R11, R7, 0xfffffff8, RZ, 0xc0, !PT ;  /* 0xfffffff8070b7812 */ /* 0x000fe200078ec0ff */
[----:B------:R-:W-:Y:S01]  /*ef90*/  IMAD R7, R5, -0x3, R4 ;  /* 0xfffffffd05077824 */ /* 0x000fe200078e0204 */
[----:B------:R-:W-:Y:S01]  /*efa0*/  LEA.HI R4, R13, R13, RZ, 0x1 ;  /* 0x0000000d0d047211 */ /* 0x000fe200078f08ff */
[----:B------:R-:W-:Y:S01]  /*efb0*/  IMAD.U32 R5, RZ, RZ, UR5 ;  /* 0x00000005ff057e24 */ /* 0x000fe2000f8e00ff */
[----:B------:R-:W-:Y:S01]  /*efc0*/  LOP3.LUT R23, R23, 0x7ffffffc, RZ, 0xc0, !PT ;  /* 0x7ffffffc17177812 */ /* 0x000fe200078ec0ff */
[----:B------:R-:W-:Y:S01]  /*efd0*/  IMAD.IADD R2, R6, 0x1, -R11 ;  /* 0x0000000106027824 */ /* 0x000fe200078e0a0b */
[----:B------:R-:W-:Y:S01]  /*efe0*/  LOP3.LUT R4, R4, 0x1ffffffe, RZ, 0xc0, !PT ;  /* 0x1ffffffe04047812 */ /* 0x000fe200078ec0ff */
[----:B------:R-:W2:Y:S01]  /*eff0*/  LDC.64 R10, c[0x0][0xbd8] ;  /* 0x0002f600ff0a7b82 */ /* 0x000ea20000000a00 */
[----:B------:R-:W-:Y:S01]  /*f000*/  IMAD.U32 R5, RZ, RZ, UR6 ;  /* 0x00000006ff057e24 */ /* 0x000fe2000f8e00ff */
[----:B------:R-:W-:Y:S01]  /*f010*/  UIMAD UR6, UR36, UR9, UR7 ;  /* 0x00000009240672a4 */ /* 0x000fe2000f8e0207 */
[----:B------:R-:W-:-:S02]  /*f020*/  IMAD R2, R9, 0x10, R2 ;  /* 0x0000001009027824 */ /* 0x000fc400078e0202 */
[----:B------:R-:W-:Y:S02]  /*f030*/  IMAD.IADD R25, R13, 0x1, -R4 ;  /* 0x000000010d197824 */ /* 0x000fe400078e0a04 */
[----:B------:R-:W-:Y:S01]  /*f040*/  IMAD R2, R7, 0x40, R2 ;  /* 0x0000004007027824 */ /* 0x000fe200078e0202 */
[----:B------:R-:W4:Y:S01]  /*f050*/  @P0 LDC R9, c[0x0][0xbec] ;  /* 0x0002fb00ff090b82 */ /* 0x000f220000000800 */
[----:B------:R-:W-:Y:S01]  /*f060*/  IMAD.U32 R4, RZ, RZ, UR4 ;  /* 0x00000004ff047e24 */ /* 0x000fe2000f8e00ff */
[----:B------:R-:W-:Y:S01]  /*f070*/  UIMAD.WIDE.U32 UR4, UR36, UR8, URZ ;  /* 0x00000008240472a5 */ /* 0x000fe2000f8e003f */
[--C-:B------:R-:W-:Y:S02]  /*f080*/  IMAD R6, R25, 0x8, R2.reuse ;  /* 0x0000000819067824 */ /* 0x100fe400078e0202 */
[----:B---3--:R-:W-:Y:S01]  /*f090*/  IMAD R21, R21, R16, UR11 ;  /* 0x0000000b15157e24 */ /* 0x008fe2000f8e0210 */
[----:B------:R-:W-:Y:S01]  /*f0a0*/  UIADD3 UR6, UR5, UR6, URZ ;  /* 0x0000000605067290 */ /* 0x000fe2000fffe03f */
[----:B0-----:R-:W-:Y:S01]  /*f0b0*/  IMAD R12, R14, UR10, RZ ;  /* 0x0000000a0e0c7c24 */ /* 0x001fe2000f8e02ff */
[----:B------:R-:W0:Y:S01]  /*f0c0*/  @P0 LDC R13, c[0x0][0xbf0] ;  /* 0x0002fc00ff0d0b82 */ /* 0x000e220000000800 */
[----:B------:R-:W-:Y:S01]  /*f0d0*/  IMAD.U32 R7, RZ, RZ, UR5 ;  /* 0x00000005ff077e24 */ /* 0x000fe2000f8e00ff */
[----:B------:R-:W-:Y:S01]  /*f0e0*/  ULDC.64 UR8, c[0x0][0xb28] ;  /* 0x0002ca0000087ab9 */ /* 0x000fe20000000a00 */
[----:B-1----:R-:W-:-:S02]  /*f0f0*/  IMAD R2, R19, 0xc0, R2 ;  /* 0x000000c013027824 */ /* 0x002fc400078e0202 */
[----:B------:R-:W-:Y:S01]  /*f100*/  IMAD.U32 R7, RZ, RZ, UR6 ;  /* 0x00000006ff077e24 */ /* 0x000fe2000f8e00ff */
[----:B------:R-:W-:Y:S01]  /*f110*/  ULDC.64 UR6, c[0x0][0xb48] ;  /* 0x0002d20000067ab9 */ /* 0x000fe20000000a00 */
[----:B------:R-:W-:Y:S01]  /*f120*/  VIADD R16, R2, 0x8 ;  /* 0x0000000802107836 */ /* 0x000fe20000000000 */
[----:B------:R-:W1:Y:S01]  /*f130*/  @P0 LDC R27, c[0x0][0xbec] ;  /* 0x0002fb00ff1b0b82 */ /* 0x000e620000000800 */
[C---:B--2---:R-:W-:Y:S02]  /*f140*/  IMAD R8, R10.reuse, UR10, RZ ;  /* 0x0000000a0a087c24 */ /* 0x044fe4000f8e02ff */
[----:B------:R-:W-:-:S04]  /*f150*/  IMAD.WIDE.U32 R4, R10, UR12, R4 ;  /* 0x0000000c0a047c25 */ /* 0x000fc8000f8e0004 */
[----:B------:R-:W-:Y:S01]  /*f160*/  IMAD R11, R11, UR12, R8 ;  /* 0x0000000c0b0b7c24 */ /* 0x000fe2000f8e0208 */
[----:B------:R-:W2:Y:S01]  /*f170*/  @P0 LDC R18, c[0x0][0xbf0] ;  /* 0x0002fc00ff120b82 */ /* 0x000ea20000000800 */
[----:B------:R-:W-:Y:S02]  /*f180*/  IMAD R8, R19, 0xc0, R6 ;  /* 0x000000c013087824 */ /* 0x000fe400078e0206 */
[----:B------:R-:W-:Y:S01]  /*f190*/  IMAD.U32 R6, RZ, RZ, UR4 ;  /* 0x00000004ff067e24 */ /* 0x000fe2000f8e00ff */
[----:B------:R-:W-:Y:S01]  /*f1a0*/  ULDC.64 UR4, c[0x0][0xbe0] ;  /* 0x0002f80000047ab9 */ /* 0x000fe20000000a00 */
[----:B----4-:R-:W-:-:S04]  /*f1b0*/  @P0 IMAD.HI.U32 R10, R8, R9, RZ ;  /* 0x00000009080a0227 */ /* 0x010fc800078e00ff */
[----:B------:R-:W-:Y:S01]  /*f1c0*/  IMAD.MOV.U32 R9, RZ, RZ, R8 ;  /* 0x000000ffff097224 */ /* 0x000fe200078e0008 */
[----:B0-----:R-:W-:Y:S01]  /*f1d0*/  @P0 SHF.R.U32.HI R9, RZ, R13, R10 ;  /* 0x0000000dff090219 */ /* 0x001fe2000001160a */
[----:B------:R-:W-:Y:S01]  /*f1e0*/  IMAD R13, R15, UR12, R12 ;  /* 0x0000000c0f0d7c24 */ /* 0x000fe2000f8e020c */
[----:B------:R-:W-:Y:S01]  /*f1f0*/  SHF.R.S32.HI R12, RZ, 0x1f, R21 ;  /* 0x0000001fff0c7819 */ /* 0x000fe20000011415 */
[----:B------:R-:W-:-:S04]  /*f200*/  IMAD.WIDE.U32 R6, R14, UR12, R6 ;  /* 0x0000000c0e067c25 */ /* 0x000fc8000f8e0006 */
[----:B------:R-:W-:Y:S02]  /*f210*/  IMAD.IADD R5, R5, 0x1, R11 ;  /* 0x0000000105057824 */ /* 0x000fe400078e020b */
        /* <DEDUP_REMOVED lines=45> */
[----:B------:R-:W-:Y:S01]  /*f4f0*/  IMAD.IADD R19, R22, 0x1, -R23 ;  /* 0x0000000116137824 */ /* 0x000fe200078e0a17 */
[----:B------:R-:W-:Y:S01]  /*f500*/  LEA.HI.X R20, R6, UR9, R5, 0x2, P1 ;  /* 0x0000000906147c11 */ /* 0x000fe200088f1405 */
        /* <DEDUP_REMOVED lines=8> */
[----:B------:R-:W-:Y:S01]  /*f590*/  SHFL.IDX PT, R6, R8, 0x1, 0x1c1f ;  /* 0x003c1f0008067f89 */ /* 0x000fe200000e0000 */
[----:B------:R-:W-:-:S03]  /*f5a0*/  IMAD.SHL.U32 R19, R19, 0x2, RZ ;  /* 0x0000000213137824 */ /* 0x000fc600078e00ff */
[----:B------:R-:W1:Y:S03]  /*f5b0*/  SHFL.IDX PT, R7, R9, 0x1, 0x1c1f ;  /* 0x003c1f0009077f89 */ /* 0x000e6600000e0000 */
[----:B------:R-:W-:Y:S01]  /*f5c0*/  SYNCS.ARRIVE.TRANS64.RED.A1T0 RZ, [UR4], RZ ;  /* 0x000000ffffff79a7 */ /* 0x000fe20008100404 */
[----:B------:R2:W3:Y:S04]  /*f5d0*/  SHFL.IDX PT, R14, R18, RZ, 0x1c1f ;  /* 0x001c1fff120e7589 */ /* 0x0004e800000e0000 */
[----:B------:R2:W4:Y:S04]  /*f5e0*/  SHFL.IDX PT, R15, R20, RZ, 0x1c1f ;  /* 0x001c1fff140f7589 */ /* 0x00052800000e0000 */
[----:B0-----:R2:W-:Y:S04]  /*f5f0*/  @!P1 ST.E desc[UR48][R4.64], R3 ;  /* 0x0000000304009985 */ /* 0x0015e8000c101930 */
[----:B-1----:R2:W-:Y:S01]  /*f600*/  @!P0 ST.E desc[UR48][R6.64], R0 ;  /* 0x0000000006008985 */ /* 0x0025e2000c101930 */
[----:B------:R-:W-:Y:S05]  /*f610*/  @P2 BRA `(.L_x_13026) ;  /* 0x0000000000b82947 */ /* 0x000fea0003800000 */
[----:B------:R-:W-:Y:S01]  /*f620*/  ULDC UR4, c[0x0][0xac8] ;  /* 0x0002b20000047ab9 */ /* 0x000fe20000000800 */
[C---:B--2---:R-:W-:Y:S01]  /*f630*/  VIADD R0, R19.reuse, 0x8 ;  /* 0x0000000813007836 */ /* 0x044fe20000000000 */
[C---:B------:R-:W-:Y:S01]  /*f640*/  ISETP.GE.AND P0, PT, R19.reuse, UR4, PT ;  /* 0x0000000413007c0c */ /* 0x040fe2000bf06270 */
[C---:B------:R-:W-:Y:S02]  /*f650*/  VIADD R4, R19.reuse, 0x10 ;  /* 0x0000001013047836 */ /* 0x040fe40000000000 */
[C---:B------:R-:W-:Y:S02]  /*f660*/  VIADD R5, R19.reuse, 0x18 ;  /* 0x0000001813057836 */ /* 0x040fe40000000000 */
[C---:B------:R-:W-:Y:S01]  /*f670*/  VIADD R6, R19.reuse, 0x20 ;  /* 0x0000002013067836 */ /* 0x040fe20000000000 */
[----:B------:R-:W-:Y:S01]  /*f680*/  ISETP.GE.AND P1, PT, R4, UR4, PT ;  /* 0x0000000404007c0c */ /* 0x000fe2000bf26270 */
[----:B------:R-:W-:Y:S01]  /*f690*/  VIADD R7, R19, 0x28 ;  /* 0x0000002813077836 */ /* 0x000fe20000000000 */
[----:B------:R-:W-:Y:S01]  /*f6a0*/  ISETP.GE.AND P2, PT, R5, UR4, PT ;  /* 0x0000000405007c0c */ /* 0x000fe2000bf46270 */
[C---:B------:R-:W-:Y:S01]  /*f6b0*/  VIADD R9, R19.reuse, 0x30 ;  /* 0x0000003013097836 */ /* 0x040fe20000000000 */
[----:B------:R-:W-:Y:S01]  /*f6c0*/  ISETP.GE.AND P3, PT, R6, UR4, PT ;  /* 0x0000000406007c0c */ /* 0x000fe2000bf66270 */
[----:B------:R-:W-:Y:S01]  /*f6d0*/  VIADD R11, R19, 0x38 ;  /* 0x00000038130b7836 */ /* 0x000fe20000000000 */
[----:B------:R-:W-:Y:S01]  /*f6e0*/  ISETP.GE.AND P4, PT, R7, UR4, PT ;  /* 0x0000000407007c0c */ /* 0x000fe2000bf86270 */
[----:B---34-:R-:W-:Y:S01]  /*f6f0*/  @!P0 IMAD.WIDE R2, R19, 0x4, R14 ;  /* 0x0000000413028825 */ /* 0x018fe200078e020e */
[----:B------:R-:W-:-:S02]  /*f700*/  ISETP.GE.AND P5, PT, R9, UR4, PT ;  /* 0x0000000409007c0c */ /* 0x000fc4000bfa6270 */
[----:B------:R-:W-:Y:S02]  /*f710*/  ISETP.GE.AND P6, PT, R11, UR4, PT ;  /* 0x000000040b007c0c */ /* 0x000fe4000bfc6270 */
[----:B------:R0:W-:Y:S01]  /*f720*/  @!P0 ST.E.64 desc[UR48][R2.64], R88 ;  /* 0x0000005802008985 */ /* 0x0001e2000c101b30 */
[----:B------:R-:W-:Y:S02]  /*f730*/  ISETP.GE.AND P0, PT, R0, UR4, PT ;  /* 0x0000000400007c0c */ /* 0x000fe4000bf06270 */
[----:B------:R-:W-:Y:S02]  /*f740*/  @!P1 LEA.HI R4, R4, R4, RZ, 0x1 ;  /* 0x0000000404049211 */ /* 0x000fe400078f08ff */
[----:B------:R-:W-:Y:S02]  /*f750*/  @!P3 LEA.HI R6, R6, R6, RZ, 0x1 ;  /* 0x000000060606b211 */ /* 0x000fe400078f08ff */
[----:B------:R-:W-:Y:S02]  /*f760*/  @!P4 LEA.HI R8, R7, R7, RZ, 0x1 ;  /* 0x000000070708c211 */ /* 0x000fe400078f08ff */
[----:B------:R-:W-:-:S02]  /*f770*/  @!P5 LEA.HI R10, R9, R9, RZ, 0x1 ;  /* 0x00000009090ad211 */ /* 0x000fc400078f08ff */
[----:B------:R-:W-:Y:S02]  /*f780*/  @!P6 LEA.HI R12, R11, R11, RZ, 0x1 ;  /* 0x0000000b0b0ce211 */ /* 0x000fe400078f08ff */
[----:B------:R-:W-:Y:S02]  /*f790*/  @!P3 LOP3.LUT R9, R6, 0xfffffffe, RZ, 0xc0, !PT ;  /* 0xfffffffe0609b812 */ /* 0x000fe400078ec0ff */
[----:B------:R-:W-:Y:S02]  /*f7a0*/  @!P0 LEA.HI R0, R0, R0, RZ, 0x1 ;  /* 0x0000000000008211 */ /* 0x000fe400078f08ff */
[----:B0-----:R-:W-:Y:S02]  /*f7b0*/  @!P2 LEA.HI R2, R5, R5, RZ, 0x1 ;  /* 0x000000050502a211 */ /* 0x001fe400078f08ff */
[----:B------:R-:W-:Y:S02]  /*f7c0*/  @!P0 LOP3.LUT R3, R0, 0xfffffffe, RZ, 0xc0, !PT ;  /* 0xfffffffe00038812 */ /* 0x000fe400078ec0ff */
[----:B------:R-:W-:-:S02]  /*f7d0*/  @!P1 LOP3.LUT R5, R4, 0xfffffffe, RZ, 0xc0, !PT ;  /* 0xfffffffe04059812 */ /* 0x000fc400078ec0ff */
[----:B------:R-:W-:Y:S01]  /*f7e0*/  @!P2 LOP3.LUT R7, R2, 0xfffffffe, RZ, 0xc0, !PT ;  /* 0xfffffffe0207a812 */ /* 0x000fe200078ec0ff */
[--C-:B------:R-:W-:Y:S01]  /*f7f0*/  @!P0 IMAD.WIDE R2, R3, 0x4, R14.reuse ;  /* 0x0000000403028825 */ /* 0x100fe200078e020e */
[----:B------:R-:W-:Y:S02]  /*f800*/  @!P4 LOP3.LUT R11, R8, 0xfffffffe, RZ, 0xc0, !PT ;  /* 0xfffffffe080bc812 */ /* 0x000fe400078ec0ff */
[----:B------:R-:W-:Y:S01]  /*f810*/  @!P5 LOP3.LUT R13, R10, 0xfffffffe, RZ, 0xc0, !PT ;  /* 0xfffffffe0a0dd812 */ /* 0x000fe200078ec0ff */
[--C-:B------:R-:W-:Y:S01]  /*f820*/  @!P1 IMAD.WIDE R4, R5, 0x4, R14.reuse ;  /* 0x0000000405049825 */ /* 0x100fe200078e020e */
[----:B------:R-:W-:Y:S01]  /*f830*/  @!P6 LOP3.LUT R21, R12, 0xfffffffe, RZ, 0xc0, !PT ;  /* 0xfffffffe0c15e812 */ /* 0x000fe200078ec0ff */
[----:B------:R0:W-:Y:S02]  /*f840*/  @!P0 ST.E.64 desc[UR48][R2.64], R92 ;  /* 0x0000005c02008985 */ /* 0x0001e4000c101b30 */
[--C-:B------:R-:W-:Y:S02]  /*f850*/  @!P2 IMAD.WIDE R6, R7, 0x4, R14.reuse ;  /* 0x000000040706a825 */ /* 0x100fe400078e020e */
[----:B------:R0:W-:Y:S02]  /*f860*/  @!P1 ST.E.64 desc[UR48][R4.64], R96 ;  /* 0x0000006004009985 */ /* 0x0001e4000c101b30 */
[----:B------:R-:W-:-:S02]  /*f870*/  @!P3 IMAD.WIDE R8, R9, 0x4, R14 ;  /* 0x000000040908b825 */ /* 0x000fc400078e020e */
[----:B------:R0:W-:Y:S02]  /*f880*/  @!P2 ST.E.64 desc[UR48][R6.64], R100 ;  /* 0x000000640600a985 */ /* 0x0001e4000c101b30 */
[--C-:B------:R-:W-:Y:S02]  /*f890*/  @!P4 IMAD.WIDE R10, R11, 0x4, R14.reuse ;  /* 0x000000040b0ac825 */ /* 0x100fe400078e020e */
[----:B------:R0:W-:Y:S02]  /*f8a0*/  @!P3 ST.E.64 desc[UR48][R8.64], R104 ;  /* 0x000000680800b985 */ /* 0x0001e4000c101b30 */
[--C-:B------:R-:W-:Y:S02]  /*f8b0*/  @!P5 IMAD.WIDE R12, R13, 0x4, R14.reuse ;  /* 0x000000040d0cd825 */ /* 0x100fe400078e020e */
[----:B------:R0:W-:Y:S02]  /*f8c0*/  @!P4 ST.E.64 desc[UR48][R10.64], R108 ;  /* 0x0000006c0a00c985 */ /* 0x0001e4000c101b30 */
[----:B------:R-:W-:-:S02]  /*f8d0*/  @!P6 IMAD.WIDE R14, R21, 0x4, R14 ;  /* 0x00000004150ee825 */ /* 0x000fc400078e020e */
[----:B------:R0:W-:Y:S04]  /*f8e0*/  @!P5 ST.E.64 desc[UR48][R12.64], R112 ;  /* 0x000000700c00d985 */ /* 0x0001e8000c101b30 */
[----:B------:R0:W-:Y:S02]  /*f8f0*/  @!P6 ST.E.64 desc[UR48][R14.64], R116 ;  /* 0x000000740e00e985 */ /* 0x0001e4000c101b30 */
.L_x_13026:
[----:B------:R-:W-:Y:S05]  /*f900*/  BSYNC B0 ;  /* 0x0000000000007941 */ /* 0x000fea0003800000 */
.L_x_13025:
[----:B------:R-:W-:Y:S01]  /*f910*/  ISETP.GE.AND P0, PT, R16, R17, PT ;  /* 0x000000111000720c */ /* 0x000fe20003f06270 */
[----:B0-----:R0:W1:Y:S04]  /*f920*/  SHFL.IDX PT, R13, R20, 0x1, 0x1c1f ;  /* 0x003c1f00140d7f89 */ /* 0x00106800000e0000 */
[----:B------:R0:W0:Y:S08]  /*f930*/  SHFL.IDX PT, R12, R18, 0x1, 0x1c1f ;  /* 0x003c1f00120c7f89 */ /* 0x00003000000e0000 */
        /* <DEDUP_REMOVED lines=11> */
[----:B------:R-:W-:Y:S01]  /*f9f0*/  VIADD R11, R19, 0x30 ;  /* 0x00000030130b7836 */ /* 0x000fe20000000000 */
[----:B------:R-:W-:-:S02]  /*fa00*/  ISETP.GE.AND P4, PT, R8, UR4, PT ;  /* 0x0000000408007c0c */ /* 0x000fc4000bf86270 */
[----:B------:R-:W-:Y:S02]  /*fa10*/  ISETP.GE.AND P5, PT, R9, UR4, PT ;  /* 0x0000000409007c0c */ /* 0x000fe4000bfa6270 */
[----:B------:R-:W-:Y:S01]  /*fa20*/  ISETP.GE.AND P6, PT, R11, UR4, PT ;  /* 0x000000040b007c0c */ /* 0x000fe2000bfc6270 */
[C---:B01----:R-:W-:Y:S02]  /*fa30*/  @!P0 IMAD.WIDE R2, R19.reuse, 0x4, R12 ;  /* 0x0000000413028825 */ /* 0x043fe400078e020c */
[----:B------:R-:W-:Y:S02]  /*fa40*/  @!P1 LEA.HI R0, R0, R0, RZ, 0x1 ;  /* 0x0000000000009211 */ /* 0x000fe400078f08ff */
[----:B------:R-:W-:Y:S01]  /*fa50*/  @!P2 LEA.HI R6, R6, R6, RZ, 0x1 ;  /* 0x000000060606a211 */ /* 0x000fe200078f08ff */
[----:B------:R0:W-:Y:S01]  /*fa60*/  @!P0 ST.E.64 desc[UR48][R2.64], R90 ;  /* 0x0000005a02008985 */ /* 0x0001e2000c101b30 */
[----:B------:R-:W-:Y:S01]  /*fa70*/  @!P1 LOP3.LUT R5, R0, 0xfffffffe, RZ, 0xc0, !PT ;  /* 0xfffffffe00059812 */ /* 0x000fe200078ec0ff */
[----:B------:R-:W-:Y:S01]  /*fa80*/  VIADD R19, R19, 0x38 ;  /* 0x0000003813137836 */ /* 0x000fe20000000000 */
[----:B------:R-:W-:-:S02]  /*fa90*/  @!P3 LEA.HI R0, R7, R7, RZ, 0x1 ;  /* 0x000000070700b211 */ /* 0x000fc400078f08ff */
[----:B------:R-:W-:Y:S01]  /*faa0*/  @!P4 LEA.HI R8, R8, R8, RZ, 0x1 ;  /* 0x000000080808c211 */ /* 0x000fe200078f08ff */
[--C-:B------:R-:W-:Y:S01]  /*fab0*/  @!P1 IMAD.WIDE R4, R5, 0x4, R12.reuse ;  /* 0x0000000405049825 */ /* 0x100fe200078e020c */
[----:B------:R-:W-:Y:S02]  /*fac0*/  @!P5 LEA.HI R10, R9, R9, RZ, 0x1 ;  /* 0x00000009090ad211 */ /* 0x000fe400078f08ff */
[----:B---3--:R-:W-:Y:S02]  /*fad0*/  @!P6 LEA.HI R14, R11, R11, RZ, 0x1 ;  /* 0x0000000b0b0ee211 */ /* 0x008fe400078f08ff */
[----:B------:R-:W-:Y:S01]  /*fae0*/  @!P2 LOP3.LUT R7, R6, 0xfffffffe, RZ, 0xc0, !PT ;  /* 0xfffffffe0607a812 */ /* 0x000fe200078ec0ff */
[----:B------:R1:W-:Y:S01]  /*faf0*/  @!P1 ST.E.64 desc[UR48][R4.64], R94 ;  /* 0x0000005e04009985 */ /* 0x0003e2000c101b30 */
[----:B------:R-:W-:Y:S02]  /*fb00*/  @!P3 LOP3.LUT R9, R0, 0xfffffffe, RZ, 0xc0, !PT ;  /* 0xfffffffe0009b812 */ /* 0x000fe400078ec0ff */
[----:B------:R-:W-:Y:S01]  /*fb10*/  @!P4 LOP3.LUT R11, R8, 0xfffffffe, RZ, 0xc0, !PT ;  /* 0xfffffffe080bc812 */ /* 0x000fe200078ec0ff */
[----:B0-----:R-:W-:Y:S01]  /*fb20*/  @!P2 IMAD.WIDE R2, R7, 0x4, R12 ;  /* 0x000000040702a825 */ /* 0x001fe200078e020c */
[----:B----4-:R-:W-:-:S02]  /*fb30*/  @!P5 LOP3.LUT R15, R10, 0xfffffffe, RZ, 0xc0, !PT ;  /* 0xfffffffe0a0fd812 */ /* 0x010fc400078ec0ff */
[----:B------:R-:W-:Y:S01]  /*fb40*/  @!P6 LOP3.LUT R17, R14, 0xfffffffe, RZ, 0xc0, !PT ;  /* 0xfffffffe0e11e812 */ /* 0x000fe200078ec0ff */
[--C-:B------:R-:W-:Y:S01]  /*fb50*/  @!P4 IMAD.WIDE R6, R11, 0x4, R12.reuse ;  /* 0x000000040b06c825 */ /* 0x100fe200078e020c */
[----:B------:R0:W-:Y:S01]  /*fb60*/  @!P2 ST.E.64 desc[UR48][R2.64], R98 ;  /* 0x000000620200a985 */ /* 0x0001e2000c101b30 */
[----:B------:R-:W-:Y:S02]  /*fb70*/  ISETP.GE.AND P0, PT, R19, UR4, PT ;  /* 0x0000000413007c0c */ /* 0x000fe4000bf06270 */
        /* <DEDUP_REMOVED lines=13> */
.L_x_13024:
        /* <DEDUP_REMOVED lines=13> */
[----:B------:R-:W-:Y:S01]  /*fd20*/  USHF.R.S32.HI UR6, URZ, 0x1f, UR36 ;  /* 0x0000001f3f067899 */ /* 0x000fe20008011424 */
[----:B------:R-:W-:Y:S01]  /*fd30*/  IMAD.MOV.U32 R5, RZ, RZ, R0 ;  /* 0x000000ffff057224 */ /* 0x000fe200078e0000 */
[----:B------:R-:W-:Y:S02]  /*fd40*/  ULDC.64 UR8, c[0x0][0xbd0] ;  /* 0x0002f40000087ab9 */ /* 0x000fe40000000a00 */
[----:B------:R-:W-:Y:S02]  /*fd50*/  UIMAD UR6, UR6, UR8, URZ ;  /* 0x00000008060672a4 */ /* 0x000fe4000f8e023f */
[----:B------:R-:W-:Y:S01]  /*fd60*/  UIMAD.WIDE.U32 UR4, UR36, UR8, URZ ;  /* 0x00000008240472a5 */ /* 0x000fe2000f8e003f */
[----:B------:R-:W1:Y:S01]  /*fd70*/  LDC.64 R10, c[0x0][0xbd8] ;  /* 0x0002f600ff0a7b82 */ /* 0x000e620000000a00 */
[----:B------:R-:W-:-:S04]  /*fd80*/  UIMAD UR6, UR36, UR9, UR6 ;  /* 0x00000009240672a4 */ /* 0x000fc8000f8e0206 */
[----:B------:R-:W-:Y:S02]  /*fd90*/  UIADD3 UR6, UR5, UR6, URZ ;  /* 0x0000000605067290 */ /* 0x000fe4000fffe03f */
[----:B------:R-:W-:Y:S01]  /*fda0*/  IMAD.U32 R3, RZ, RZ, UR5 ;  /* 0x00000005ff037e24 */ /* 0x000fe2000f8e00ff */
[----:B------:R-:W2:Y:S01]  /*fdb0*/  @P0 LDC R7, c[0x0][0xbec] ;  /* 0x0002fb00ff070b82 */ /* 0x000ea20000000800 */
[----:B------:R-:W-:Y:S01]  /*fdc0*/  IMAD.U32 R2, RZ, RZ, UR4 ;  /* 0x00000004ff027e24 */ /* 0x000fe2000f8e00ff */
[----:B------:R-:W-:Y:S01]  /*fdd0*/  ULDC.64 UR4, c[0x0][0xbe0] ;  /* 0x0002f80000047ab9 */ /* 0x000fe20000000a00 */
[----:B------:R-:W-:-:S05]  /*fde0*/  IMAD.U32 R3, RZ, RZ, UR6 ;  /* 0x00000006ff037e24 */ /* 0x000fca000f8e00ff */
[----:B------:R-:W3:Y:S01]  /*fdf0*/  @P0 LDC R9, c[0x0][0xbf0] ;  /* 0x0002fc00ff090b82 */ /* 0x000ee20000000800 */
[----:B0-----:R-:W-:-:S07]  /*fe00*/  USHF.R.S32.HI UR8, URZ, 0x1f, UR7 ;  /* 0x0000001f3f087899 */ /* 0x001fce0008011407 */
[----:B------:R-:W0:Y:S01]  /*fe10*/  S2UR UR10, SR_CTAID.Y ;  /* 0x00000000000a79c3 */ /* 0x000e220000002600 */
[C---:B-1----:R-:W-:Y:S02]  /*fe20*/  IMAD R12, R10.reuse, UR8, RZ ;  /* 0x000000080a0c7c24 */ /* 0x042fe4000f8e02ff */
[----:B------:R-:W-:-:S04]  /*fe30*/  IMAD.WIDE.U32 R2, R10, UR7, R2 ;  /* 0x000000070a027c25 */ /* 0x000fc8000f8e0002 */
[----:B------:R-:W-:Y:S01]  /*fe40*/  IMAD R11, R11, UR7, R12 ;  /* 0x000000070b0b7c24 */ /* 0x000fe2000f8e020c */
[----:B------:R-:W0:Y:S01]  /*fe50*/  LDC R8, c[0x0][0xc50] ;  /* 0x00031400ff087b82 */ /* 0x000e220000000800 */
[----:B--2---:R-:W-:-:S04]  /*fe60*/  @P0 IMAD.HI.U32 R4, R0, R7, RZ ;  /* 0x0000000700040227 */ /* 0x004fc800078e00ff */
[----:B------:R-:W-:Y:S02]  /*fe70*/  IMAD R7, RZ, RZ, -UR36 ;  /* 0x80000024ff077e24 */ /* 0x000fe4000f8e02ff */
[----:B------:R-:W-:Y:S01]  /*fe80*/  IMAD.IADD R3, R11, 0x1, R3 ;  /* 0x000000010b037824 */ /* 0x000fe200078e0203 */
[----:B---3--:R-:W-:Y:S01]  /*fe90*/  @P0 SHF.R.U32.HI R5, RZ, R9, R4 ;  /* 0x00000009ff050219 */ /* 0x008fe20000011604 */
[----:B0-----:R-:W-:-:S04]  /*fea0*/  IMAD R9, R8, R7, UR10 ;  /* 0x0000000a08097e24 */ /* 0x001fc8000f8e0207 */
        /* <DEDUP_REMOVED lines=21> */
.L_x_12943:
        /* <DEDUP_REMOVED lines=18> */
.L_x_13027:
[----:B------:R-:W-:Y:S01]  /*10120*/  ULDC UR7, c[0x0][0xc50] ;  /* 0x0003140000077ab9 */ /* 0x000fe20000000800 */
[----:B------:R-:W-:Y:S01]  /*10130*/  UMOV UR36, UR6 ;  /* 0x0000000600247c82 */ /* 0x000fe20008000000 */
[----:B------:R-:W-:-:S11]  /*10140*/  UISETP.NE.AND UP0, UPT, UR7, 0x1, UPT ;  /* 0x000000010700788c */ /* 0x000fd6000bf05270 */
[----:B------:R-:W-:Y:S01]  /*10150*/  @UP0 ULDC UR4, c[0x0][0xc54] ;  /* 0x0003150000040ab9 */ /* 0x000fe20000000800 */
[----:B------:R-:W-:Y:S01]  /*10160*/  @UP0 ULDC UR8, c[0x0][0xc58] ;  /* 0x0003160000080ab9 */ /* 0x000fe20000000800 */
[----:B------:R-:W-:-:S04]  /*10170*/  UIMAD.WIDE.U32 UR4, UR6, UR4, URZ ;  /* 0x00000004060472a5 */ /* 0x000fc8000f8e003f */
[----:B------:R-:W-:-:S12]  /*10180*/  @UP0 USHF.R.U32.HI UR36, URZ, UR8, UR5 ;  /* 0x000000083f240299 */ /* 0x000fd80008011605 */
.L_x_13028:
        /* <DEDUP_REMOVED lines=45> */
.L_x_13031:
[----:B------:R-:W-:-:S11]  /*10460*/  UISETP.NE.AND UP0, UPT, UR5, 0x1, UPT ;  /* 0x000000010500788c */ /* 0x000fd6000bf05270 */
[----:B------:R-:W-:Y:S02]  /*10470*/  @UP0 ULDC.64 UR14, c[0x0][0x9e8] ;  /* 0x00027a00000e0ab9 */ /* 0x000fe40000000a00 */
[----:B------:R-:W-:-:S04]  /*10480*/  UIMAD.WIDE.U32 UR6, UR8, UR14, URZ ;  /* 0x0000000e080672a5 */ /* 0x000fc8000f8e003f */
[----:B------:R-:W-:-:S12]  /*10490*/  @UP0 USHF.R.U32.HI UR8, URZ, UR15, UR7 ;  /* 0x0000000f3f080299 */ /* 0x000fd80008011607 */
.L_x_13032:
[----:B------:R-:W-:-:S04]  /*104a0*/  UIMAD UR8, UR8, UR5, UR5 ;  /* 0x00000005080872a4 */ /* 0x000fc8000f8e0205 */
[----:B------:R-:W-:-:S04]  /*104b0*/  UISETP.LT.AND UP0, UPT, UR4, UR8, UPT ;  /* 0x000000080400728c */ /* 0x000fc8000bf01270 */
[----:B------:R-:W-:-:S12]  /*104c0*/  USEL UR4, UR4, UR8, UP0 ;  /* 0x0000000804047287 */ /* 0x000fd80008000000 */
.L_x_13030:
        /* <DEDUP_REMOVED lines=26> */
.L_x_13034:
[----:B------:R-:W-:-:S11]  /*10670*/  UISETP.NE.AND UP0, UPT, UR5, 0x1, UPT ;  /* 0x000000010500788c */ /* 0x000fd6000bf05270 */
[----:B------:R-:W-:Y:S02]  /*10680*/  @UP0 ULDC.64 UR10, c[0x0][0x9e8] ;  /* 0x00027a00000a0ab9 */ /* 0x000fe40000000a00 */
[----:B------:R-:W-:-:S04]  /*10690*/  UIMAD.WIDE.U32 UR6, UR4, UR10, URZ ;  /* 0x0000000a040672a5 */ /* 0x000fc8000f8e003f */
[----:B------:R-:W-:-:S12]  /*106a0*/  @UP0 USHF.R.U32.HI UR4, URZ, UR11, UR7 ;  /* 0x0000000b3f040299 */ /* 0x000fd80008011607 */
.L_x_13035:
[----:B------:R-:W-:-:S04]  /*106b0*/  UIMAD UR4, UR4, UR5, URZ ;  /* 0x00000005040472a4 */ /* 0x000fc8000f8e023f */
[----:B------:R-:W-:-:S04]  /*106c0*/  UISETP.LT.AND UP0, UPT, UR8, UR4, UPT ;  /* 0x000000040800728c */ /* 0x000fc8000bf01270 */
[----:B------:R-:W-:-:S12]  /*106d0*/  USEL UR8, UR8, UR4, !UP0 ;  /* 0x0000000408087287 */ /* 0x000fd8000c000000 */
.L_x_13033:
        /* <DEDUP_REMOVED lines=46> */
.L_x_13036:
[----:B------:R-:W-:Y:S01]  /*109c0*/  UIMAD UR41, UR42, UR46, UR43 ;  /* 0x0000002e2a2972a4 */ /* 0x000fe2000f8e022b */
[----:B------:R-:W-:Y:S02]  /*109d0*/  IMAD.U32 R26, RZ, RZ, UR12 ;  /* 0x0000000cff1a7e24 */ /* 0x000fe4000f8e00ff */
[----:B------:R-:W-:Y:S02]  /*109e0*/  IMAD.MOV.U32 R0, RZ, RZ, RZ ;  /* 0x000000ffff007224 */ /* 0x000fe400078e00ff */
[----:B------:R-:W-:Y:S02]  /*109f0*/  IMAD.MOV.U32 R4, RZ, RZ, 0x1 ;  /* 0x00000001ff047424 */ /* 0x000fe400078e00ff */
[----:B------:R-:W-:-:S05]  /*10a00*/  IMAD.U32 R3, RZ, RZ, UR41 ;  /* 0x00000029ff037e24 */ /* 0x000fca000f8e00ff */
[----:B------:R-:W-:Y:S01]  /*10a10*/  VIADDMNMX R26, R3, UR46, R26, PT ;  /* 0x0000002e031a7c46 */ /* 0x000fe2000b80011a */
[----:B------:R-:W-:-:S03]  /*10a20*/  IMAD.MOV.U32 R3, RZ, RZ, 0x1 ;  /* 0x00000001ff037424 */ /* 0x000fc600078e00ff */
        /* <DEDUP_REMOVED lines=25> */
.L_x_13037:
        /* <DEDUP_REMOVED lines=20> */
.L_x_13039:
        /* <DEDUP_REMOVED lines=15> */
.L_x_13038:
[----:B------:R-:W0:Y:S01]  /*10df0*/  LDC.64 R4, c[0x0][0x9f8] ;  /* 0x00027e00ff047b82 */ /* 0x000e220000000a00 */
[----:B------:R-:W-:Y:S01]  /*10e00*/  IMAD.MOV.U32 R25, RZ, RZ, R27 ;  /* 0x000000ffff197224 */ /* 0x000fe200078e001b */
        /* <DEDUP_REMOVED lines=16> */
.L_x_13108:
        /* <DEDUP_REMOVED lines=8> */
.L_x_13111:
[----:B------:R-:W-:Y:S05]  /*10f90*/  @!P6 BRA `(.L_x_13041) ;  /* 0x0000000000c0e947 */ /* 0x000fea0003800000 */
[----:B------:R-:W-:Y:S02]  /*10fa0*/  IMAD.MOV.U32 R0, RZ, RZ, 0x1 ;  /* 0x00000001ff007424 */ /* 0x000fe400078e00ff */
[----:B------:R-:W-:-:S03]  /*10fb0*/  IMAD.MOV.U32 R22, RZ, RZ, R25 ;  /* 0x000000ffff167224 */ /* 0x000fc600078e0019 */
[----:B------:R-:W-:Y:S01]  /*10fc0*/  SHF.L.U32 R0, R0, 0x1f, RZ ;  /* 0x0000001f00007819 */ /* 0x000fe200000006ff */
[----:B------:R-:W-:Y:S06]  /*10fd0*/  @!P1 BRA `(.L_x_13043) ;  /* 0x0000000000489947 */ /* 0x000fec0003800000 */
[----:B------:R-:W1:Y:S01]  /*10fe0*/  LDC R10, c[0x0][0x43c] ;  /* 0x00010f00ff0a7b82 */ /* 0x000e620000000800 */
[----:B------:R-:W-:Y:S01]  /*10ff0*/  IMAD.MOV.U32 R3, RZ, RZ, R23 ;  /* 0x000000ffff037224 */ /* 0x000fe200078e0017 */
[----:B------:R-:W-:Y:S02]  /*11000*/  ULDC.64 UR4, c[0x0][0x428] ;  /* 0x00010a0000047ab9 */ /* 0x000fe40000000a00 */
        /* <DEDUP_REMOVED lines=15> */
.L_x_13043:
[----:B------:R-:W2:Y:S01]  /*11100*/  SYNCS.PHASECHK.TRANS64.TRYWAIT P0, [UR38+0x16840], R0 ;  /* 0x01684000ff0075a7 */ /* 0x000ea20008000166 */
[----:B------:R-:W-:Y:S01]  /*11110*/  ISETP.NE.AND P1, PT, R19, RZ, PT ;  /* 0x000000ff1300720c */ /* 0x000fe20003f25270 */
[----:B--2---:R-:W-:-:S12]  /*11120*/  @!P0 BRA `(.L_x_13044) ;  /* 0x0000002c00108947 */ /* 0x004fd80003800000 */
.L_x_13112:
[----:B------:R-:W-:Y:S05]  /*11130*/  @P1 BRA `(.L_x_13045) ;  /* 0x0000000000141947 */ /* 0x000fea0003800000 */
[----:B------:R-:W-:Y:S01]  /*11140*/  LOP3.LUT P0, RZ, R2, 0x1f, RZ, 0xc0, !PT ;  /* 0x0000001f02ff7812 */ /* 0x000fe2000780c0ff */
[----:B--2---:R-:W-:-:S04]  /*11150*/  IMAD.MOV.U32 R0, RZ, RZ, 0x4000 ;  /* 0x00004000ff007424 */ /* 0x004fc800078e00ff */
[----:B------:R3:W-:Y:S08]  /*11160*/  SYNCS.ARRIVE.TRANS64 RZ, [UR38+0x16830], R0 ;  /* 0x01683000ffff79a7 */ /* 0x0007f00008000026 */
[----:B---3--:R-:W-:Y:S05]  /*11170*/  @!P0 BRA `(.L_x_13045) ;  /* 0x0000000000048947 */ /* 0x008fea0003800000 */
[----:B------:R-:W-:Y:S01]  /*11180*/  BPT.TRAP 0x1 ;  /* 0x000000040000795c */ /* 0x000fe20000300000 */
.L_x_13045:
        /* <DEDUP_REMOVED lines=8> */
[----:B------:R-:W-:Y:S01]  /*11210*/  UIADD3.X UR5, URZ, UR5, URZ, UP0, !UPT ;  /* 0x000000053f057290 */ /* 0x000fe200087fe43f */
[----:B------:R-:W-:Y:S01]  /*11220*/  UMOV UR6, 0x0 ;  /* 0x0000000000067882 */ /* 0x000fe20000000000 */
[----:B------:R-:W-:-:S02]  /*11230*/  UMOV UR7, 0x14f00000 ;  /* 0x14f0000000077882 */ /* 0x000fc40000000000 */
[----:B------:R-:W-:Y:S01]  /*11240*/  USHF.L.U32 UR11, UR11, 0x7, URZ ;  /* 0x000000070b0b7899 */ /* 0x000fe2000800063f */
[----:B------:R-:W-:Y:S01]  /*11250*/  UMOV UR10, URZ ;  /* 0x0000003f000a7c82 */ /* 0x000fe20008000000 */
[----:B------:R-:W-:Y:S02]  /*11260*/  UMOV UR12, UR36 ;  /* 0x00000024000c7c82 */ /* 0x000fe40008000000 */
[----:B------:R-:W-:-:S05]  /*11270*/  @P0 LOP3.LUT R18, R18, 0x2, RZ, 0xfc, !PT ;  /* 0x0000000212120812 */ /* 0x000fca00078efcff */
[----:B------:R3:W-:Y:S02]  /*11280*/  UTMALDG.4D [UR8], [UR4], desc[UR6] ;  /* 0x00000608040075b4 */ /* 0x0007e40008019000 */
[----:B---3--:R-:W-:Y:S01]  /*11290*/  NOP ;  /* 0x0000000000007918 */ /* 0x008fe20000000000 */
.L_x_13041:
        /* <DEDUP_REMOVED lines=29> */
.L_x_13046:
[----:B--2---:R-:W2:Y:S01]  /*11470*/  LDC R3, c[0x0][0x448] ;  /* 0x00011200ff037b82 */ /* 0x004ea20000000800 */
[----:B-1----:R-:W-:Y:S01]  /*11480*/  IMAD.SHL.U32 R5, R2, 0x10, RZ ;  /* 0x0000001002057824 */ /* 0x002fe200078e00ff */
[----:B------:R-:W-:Y:S01]  /*11490*/  SHF.R.U32.HI R0, RZ, 0x3, R19 ;  /* 0x00000003ff007819 */ /* 0x000fe20000011613 */
[----:B------:R-:W-:Y:S01]  /*114a0*/  UMOV UR4, UR50 ;  /* 0x0000003200047c82 */ /* 0x000fe20008000000 */
[----:B------:R-:W-:Y:S01]  /*114b0*/  UMOV UR5, UR47 ;  /* 0x0000002f00057c82 */ /* 0x000fe20008000000 */
[----:B------:R-:W-:Y:S01]  /*114c0*/  ULDC.64 UR6, c[0x0][0x2c8] ;  /* 0x0000b20000067ab9 */ /* 0x000fe20000000a00 */
[----:B------:R-:W-:Y:S02]  /*114d0*/  LOP3.LUT R5, R0, 0x70, R5, 0xf8, !PT ;  /* 0x0000007000057812 */ /* 0x000fe400078ef805 */
[----:B------:R-:W1:Y:S03]  /*114e0*/  LDC.64 R6, c[0x0][0x2e0] ;  /* 0x0000b800ff067b82 */ /* 0x000e660000000a00 */
[----:B------:R-:W-:-:S04]  /*114f0*/  VIADD R10, R5, UR40 ;  /* 0x00000028050a7c36 */ /* 0x000fc80008000000 */
[----:B------:R-:W-:Y:S01]  /*11500*/  IMAD.MOV.U32 R11, RZ, RZ, R10 ;  /* 0x000000ffff0b7224 */ /* 0x000fe200078e000a */
[----:B--2---:R-:W-:-:S13]  /*11510*/  ISETP.NE.AND P0, PT, R3, 0x1, PT ;  /* 0x000000010300780c */ /* 0x004fda0003f05270 */
[----:B------:R-:W2:Y:S08]  /*11520*/  @P0 LDC R9, c[0x0][0x44c] ;  /* 0x00011300ff090b82 */ /* 0x000eb00000000800 */
[----:B------:R-:W3:Y:S08]  /*11530*/  @P0 LDC R13, c[0x0][0x450] ;  /* 0x00011400ff0d0b82 */ /* 0x000ef00000000800 */
[----:B------:R-:W4:Y:S08]  /*11540*/  @P0 LDC R15, c[0x0][0x44c] ;  /* 0x00011300ff0f0b82 */ /* 0x000f300000000800 */
[----:B------:R-:W5:Y:S01]  /*11550*/  @P0 LDC R21, c[0x0][0x450] ;  /* 0x00011400ff150b82 */ /* 0x000f620000000800 */
[----:B--2---:R-:W-:-:S05]  /*11560*/  @P0 IMAD.HI.U32 R4, R10, R9, RZ ;  /* 0x000000090a040227 */ /* 0x004fca00078e00ff */
[----:B---3--:R-:W-:Y:S01]  /*11570*/  @P0 SHF.R.U32.HI R11, RZ, R13, R4 ;  /* 0x0000000dff0b0219 */ /* 0x008fe20000011604 */
[----:B------:R-:W-:-:S04]  /*11580*/  VIADD R4, R10, 0x80 ;  /* 0x000000800a047836 */ /* 0x000fc80000000000 */
[----:B------:R-:W-:Y:S02]  /*11590*/  IMAD.MOV.U32 R5, RZ, RZ, R4 ;  /* 0x000000ffff057224 */ /* 0x000fe400078e0004 */
[----:B----4-:R-:W-:-:S05]  /*115a0*/  @P0 IMAD.HI.U32 R8, R4, R15, RZ ;  /* 0x0000000f04080227 */ /* 0x010fca00078e00ff */
[----:B-----5:R-:W-:Y:S01]  /*115b0*/  @P0 SHF.R.U32.HI R5, RZ, R21, R8 ;  /* 0x00000015ff050219 */ /* 0x020fe20000011608 */
[-C--:B-1----:R-:W-:Y:S02]  /*115c0*/  IMAD R8, R17, R6.reuse, RZ ;  /* 0x0000000611087224 */ /* 0x082fe400078e02ff */
[----:B------:R-:W-:Y:S02]  /*115d0*/  IMAD.SHL.U32 R17, R2, 0x8, RZ ;  /* 0x0000000802117824 */ /* 0x000fe400078e00ff */
[C---:B------:R-:W-:Y:S01]  /*115e0*/  IMAD R9, R27.reuse, R7, R8 ;  /* 0x000000071b097224 */ /* 0x040fe200078e0208 */
[----:B------:R-:W-:Y:S01]  /*115f0*/  SHF.R.S32.HI R8, RZ, 0x1f, R11 ;  /* 0x0000001fff087819 */ /* 0x000fe2000001140b */
[----:B------:R-:W-:Y:S01]  /*11600*/  IMAD.WIDE.U32 R6, R27, R6, UR4 ;  /* 0x000000041b067e25 */ /* 0x000fe2000f8e0006 */
[----:B------:R-:W-:-:S03]  /*11610*/  ULDC.64 UR4, c[0x0][0x2d0] ;  /* 0x0000b40000047ab9 */ /* 0x000fc60000000a00 */
[----:B------:R-:W-:Y:S02]  /*11620*/  IMAD R8, R8, UR4, RZ ;  /* 0x0000000408087c24 */ /* 0x000fe4000f8e02ff */
[----:B------:R-:W-:Y:S02]  /*11630*/  IMAD.IADD R7, R7, 0x1, R9 ;  /* 0x0000000107077824 */ /* 0x000fe400078e0209 */
[C---:B------:R-:W-:Y:S02]  /*11640*/  IMAD R13, R11.reuse, UR5, R8 ;  /* 0x000000050b0d7c24 */ /* 0x040fe4000f8e0208 */
[----:B------:R-:W-:-:S04]  /*11650*/  IMAD.WIDE.U32 R8, R11, UR4, R6 ;  /* 0x000000040b087c25 */ /* 0x000fc8000f8e0006 */
[----:B------:R-:W-:Y:S02]  /*11660*/  IMAD.MOV R11, RZ, RZ, -R11 ;  /* 0x000000ffff0b7224 */ /* 0x000fe400078e0a0b */
[----:B------:R-:W-:Y:S02]  /*11670*/  IMAD.IADD R9, R9, 0x1, R13 ;  /* 0x0000000109097824 */ /* 0x000fe400078e020d */
[----:B------:R-:W-:Y:S01]  /*11680*/  IMAD R13, R3, R11, R10 ;  /* 0x0000000b030d7224 */ /* 0x000fe200078e020a */
[--C-:B------:R-:W-:Y:S01]  /*11690*/  SHF.R.S32.HI R10, RZ, 0x1f, R5.reuse ;  /* 0x0000001fff0a7819 */ /* 0x100fe20000011405 */
[----:B------:R-:W-:Y:S02]  /*116a0*/  IMAD.MOV R11, RZ, RZ, -R5 ;  /* 0x000000ffff0b7224 */ /* 0x000fe400078e0a05 */
[----:B------:R-:W-:-:S04]  /*116b0*/  IMAD.WIDE.U32 R6, R5, UR4, R6 ;  /* 0x0000000405067c25 */ /* 0x000fc8000f8e0006 */
[----:B------:R-:W-:Y:S01]  /*116c0*/  IMAD R11, R3, R11, R4 ;  /* 0x0000000b030b7224 */ /* 0x000fe200078e0204 */
[----:B------:R-:W-:Y:S01]  /*116d0*/  SHF.R.S32.HI R4, RZ, 0x1f, R13 ;  /* 0x0000001fff047819 */ /* 0x000fe2000001140d */
[----:B------:R-:W-:Y:S02]  /*116e0*/  IMAD R10, R10, UR4, RZ ;  /* 0x000000040a0a7c24 */ /* 0x000fe4000f8e02ff */
[----:B------:R-:W-:-:S04]  /*116f0*/  IMAD.WIDE.U32 R8, R13, UR6, R8 ;  /* 0x000000060d087c25 */ /* 0x000fc8000f8e0008 */
[----:B------:R-:W-:Y:S02]  /*11700*/  IMAD R4, R4, UR6, RZ ;  /* 0x0000000604047c24 */ /* 0x000fe4000f8e02ff */
[----:B------:R-:W-:Y:S01]  /*11710*/  IMAD R15, R5, UR5, R10 ;  /* 0x00000005050f7c24 */ /* 0x000fe2000f8e020a */
[----:B------:R-:W-:Y:S01]  /*11720*/  ULDC.64 UR4, c[0x0][0x280] ;  /* 0x0000a00000047ab9 */ /* 0x000fe20000000a00 */
[----:B------:R-:W-:Y:S01]  /*11730*/  IMAD R5, R13, UR7, R4 ;  /* 0x000000070d057c24 */ /* 0x000fe2000f8e0204 */
[----:B------:R-:W-:Y:S01]  /*11740*/  SHF.R.S32.HI R4, RZ, 0x1f, R11 ;  /* 0x0000001fff047819 */ /* 0x000fe2000001140b */
[----:B------:R-:W-:Y:S02]  /*11750*/  IMAD.IADD R7, R7, 0x1, R15 ;  /* 0x0000000107077824 */ /* 0x000fe400078e020f */
[----:B------:R-:W-:Y:S01]  /*11760*/  IMAD.IADD R5, R9, 0x1, R5 ;  /* 0x0000000109057824 */ /* 0x000fe200078e0205 */
[----:B------:R-:W-:Y:S01]  /*11770*/  LEA R9, P0, R8, UR4, 0x1 ;  /* 0x0000000408097c11 */ /* 0x000fe2000f8008ff */
[----:B------:R-:W-:-:S02]  /*11780*/  IMAD R4, R4, UR6, RZ ;  /* 0x0000000604047c24 */ /* 0x000fc4000f8e02ff */
[----:B------:R-:W-:Y:S01]  /*11790*/  IMAD.WIDE.U32 R6, R11, UR6, R6 ;  /* 0x000000060b067c25 */ /* 0x000fe2000f8e0006 */
[----:B------:R-:W-:-:S03]  /*117a0*/  LEA.HI.X R8, R8, UR5, R5, 0x1, P0 ;  /* 0x0000000508087c11 */ /* 0x000fc600080f0c05 */
[----:B------:R-:W-:Y:S02]  /*117b0*/  IMAD R13, R11, UR7, R4 ;  /* 0x000000070b0d7c24 */ /* 0x000fe4000f8e0204 */
[----:B------:R-:W-:Y:S02]  /*117c0*/  IMAD.SHL.U32 R10, R19, 0x8, RZ ;  /* 0x00000008130a7824 */ /* 0x000fe400078e00ff */
[----:B------:R-:W-:Y:S01]  /*117d0*/  IMAD.IADD R5, R7, 0x1, R13 ;  /* 0x0000000107057824 */ /* 0x000fe200078e020d */
[----:B------:R-:W-:Y:S01]  /*117e0*/  LEA R7, P0, R6, UR4, 0x1 ;  /* 0x0000000406077c11 */ /* 0x000fe2000f8008ff */
[----:B------:R-:W-:-:S03]  /*117f0*/  ULDC UR4, c[0x0][0x2b8] ;  /* 0x0000ae0000047ab9 */ /* 0x000fc60000000800 */
        /* <DEDUP_REMOVED lines=8> */
[----:B------:R-:W1:Y:S01]  /*11880*/  SHFL.IDX PT, R14, R9, RZ, 0x181f ;  /* 0x00181fff090e7589 */ /* 0x000e6200000e0000 */
[----:B------:R-:W-:Y:S01]  /*11890*/  ULDC UR4, c[0x0][0x288] ;  /* 0x0000a20000047ab9 */ /* 0x000fe20000000800 */
[----:B------:R-:W-:Y:S02]  /*118a0*/  VIADD R0, R0, UR40 ;  /* 0x0000002800007c36 */ /* 0x000fe40008000000 */
[----:B------:R-:W2:Y:S01]  /*118b0*/  SHFL.IDX PT, R4, R8, RZ, 0x181f ;  /* 0x00181fff08047589 */ /* 0x000ea200000e0000 */
[----:B------:R-:W-:Y:S02]  /*118c0*/  IMAD R3, R3, UR4, RZ ;  /* 0x0000000403037c24 */ /* 0x000fe4000f8e02ff */
[C---:B------:R-:W-:Y:S01]  /*118d0*/  VIADD R12, R0.reuse, 0x10 ;  /* 0x00000010000c7836 */ /* 0x040fe20000000000 */
[----:B------:R-:W-:Y:S02]  /*118e0*/  SHFL.IDX PT, R27, R8, 0x1, 0x181f ;  /* 0x00381f00081b7f89 */ /* 0x000fe400000e0000 */
[----:B------:R-:W-:-:S02]  /*118f0*/  ISETP.GE.AND P1, PT, R0, R3, PT ;  /* 0x000000030000720c */ /* 0x000fc40003f26270 */
[----:B------:R-:W-:Y:S04]  /*11900*/  SHFL.IDX PT, R28, R9, 0x2, 0x181f ;  /* 0x00581f00091c7f89 */ /* 0x000fe800000e0000 */
[----:B------:R-:W-:Y:S07]  /*11910*/  SHFL.IDX PT, R20, R8, 0x2, 0x181f ;  /* 0x00581f0008147f89 */ /* 0x000fee00000e0000 */
[----:B------:R-:W-:-:S02]  /*11920*/  @!P1 LEA R21, R10, UR38, 0x1 ;  /* 0x000000260a159c11 */ /* 0x000fc4000f8e08ff */
[----:B-1----:R-:W-:-:S05]  /*11930*/  @!P1 LEA R14, P2, R17, R14, 0x1 ;  /* 0x0000000e110e9211 */ /* 0x002fca00078408ff */
[----:B--2---:R-:W-:Y:S02]  /*11940*/  @!P1 IMAD.X R5, RZ, RZ, R4, P2 ;  /* 0x000000ffff059224 */ /* 0x004fe400010e0604 */
[----:B------:R-:W-:Y:S02]  /*11950*/  @!P1 IMAD.MOV.U32 R4, RZ, RZ, R14 ;  /* 0x000000ffff049224 */ /* 0x000fe400078e000e */
[----:B------:R-:W1:Y:S04]  /*11960*/  SHFL.IDX PT, R14, R9, 0x1, 0x181f ;  /* 0x00381f00090e7f89 */ /* 0x000e6800000e0000 */
[----:B------:R2:W-:Y:S01]  /*11970*/  @!P1 LDGSTS.E.BYPASS.LTC128B.128 [R21+0x8400], desc[UR48][R4.64], !P0 ;  /* 0x0840000004159fae */ /* 0x0005e2000c101d70 */
[----:B------:R-:W-:Y:S01]  /*11980*/  ISETP.GE.AND P1, PT, R12, R3, PT ;  /* 0x000000030c00720c */ /* 0x000fe20003f26270 */
[----:B------:R-:W-:-:S05]  /*11990*/  VIADD R12, R0, 0x20 ;  /* 0x00000020000c7836 */ /* 0x000fca0000000000 */
[----:B------:R-:W-:Y:S01]  /*119a0*/  ISETP.GE.AND P2, PT, R12, R3, PT ;  /* 0x000000030c00720c */ /* 0x000fe20003f46270 */
[----:B------:R-:W-:Y:S01]  /*119b0*/  VIADD R12, R0, 0x30 ;  /* 0x00000030000c7836 */ /* 0x000fe20000000000 */
[----:B--2---:R-:W-:Y:S05]  /*119c0*/  SHFL.IDX PT, R21, R8, 0x3, 0x181f ;  /* 0x00781f0008157f89 */ /* 0x004fea00000e0000 */
[----:B-1----:R-:W-:Y:S02]  /*119d0*/  @!P1 LEA R4, P3, R17, R14, 0x1 ;  /* 0x0000000e11049211 */ /* 0x002fe400078608ff */
[----:B------:R-:W1:Y:S04]  /*119e0*/  SHFL.IDX PT, R14, R9, 0x3, 0x181f ;  /* 0x00781f00090e7f89 */ /* 0x000e6800000e0000 */
[C---:B------:R-:W-:Y:S01]  /*119f0*/  @!P2 LEA R29, R10.reuse, UR38, 0x1 ;  /* 0x000000260a1dac11 */ /* 0x040fe2000f8e08ff */
[----:B------:R-:W-:Y:S01]  /*11a00*/  @!P1 IMAD.X R5, RZ, RZ, R27, P3 ;  /* 0x000000ffff059224 */ /* 0x000fe200018e061b */
[----:B------:R-:W-:-:S05]  /*11a10*/  @!P1 LEA R27, R10, UR38, 0x1 ;  /* 0x000000260a1b9c11 */ /* 0x000fca000f8e08ff */
[----:B------:R2:W-:Y:S02]  /*11a20*/  @!P1 LDGSTS.E.BYPASS.LTC128B.128 [R27+0x8c00], desc[UR48][R4.64], !P0 ;  /* 0x08c00000041b9fae */ /* 0x0005e4000c101d70 */
[----:B--2---:R-:W-:Y:S02]  /*11a30*/  @!P2 LEA R4, P1, R17, R28, 0x1 ;  /* 0x0000001c1104a211 */ /* 0x004fe400078208ff */
[----:B------:R-:W2:Y:S03]  /*11a40*/  SHFL.IDX PT, R28, R9, 0x4, 0x181f ;  /* 0x00981f00091c7f89 */ /* 0x000ea600000e0000 */
[----:B------:R-:W-:Y:S01]  /*11a50*/  @!P2 IMAD.X R5, RZ, RZ, R20, P1 ;  /* 0x000000ffff05a224 */ /* 0x000fe200008e0614 */
[----:B------:R-:W-:Y:S01]  /*11a60*/  ISETP.GE.AND P1, PT, R12, R3, PT ;  /* 0x000000030c00720c */ /* 0x000fe20003f26270 */
[----:B------:R-:W3:Y:S01]  /*11a70*/  SHFL.IDX PT, R20, R8, 0x4, 0x181f ;  /* 0x00981f0008147f89 */ /* 0x000ee200000e0000 */
[----:B------:R-:W-:-:S03]  /*11a80*/  VIADD R12, R0, 0x40 ;  /* 0x00000040000c7836 */ /* 0x000fc60000000000 */
[----:B------:R1:W-:Y:S02]  /*11a90*/  @!P2 LDGSTS.E.BYPASS.LTC128B.128 [R29+0x9400], desc[UR48][R4.64], !P0 ;  /* 0x09400000041dafae */ /* 0x0003e4000c101d70 */
[----:B------:R-:W-:Y:S01]  /*11aa0*/  ISETP.GE.AND P2, PT, R12, R3, PT ;  /* 0x000000030c00720c */ /* 0x000fe20003f46270 */
[----:B------:R-:W-:-:S05]  /*11ab0*/  VIADD R12, R0, 0x50 ;  /* 0x00000050000c7836 */ /* 0x000fca0000000000 */
[C---:B------:R-:W-:Y:S02]  /*11ac0*/  @!P1 LEA R27, R10.reuse, UR38, 0x1 ;  /* 0x000000260a1b9c11 */ /* 0x040fe4000f8e08ff */
[C---:B-1----:R-:W-:Y:S02]  /*11ad0*/  @!P1 LEA R4, P3, R17.reuse, R14, 0x1 ;  /* 0x0000000e11049211 */ /* 0x042fe400078608ff */
[----:B------:R-:W1:Y:S03]  /*11ae0*/  SHFL.IDX PT, R14, R9, 0x5, 0x181f ;  /* 0x00b81f00090e7f89 */ /* 0x000e6600000e0000 */
[----:B------:R-:W-:Y:S01]  /*11af0*/  @!P2 LEA R29, R10, UR38, 0x1 ;  /* 0x000000260a1dac11 */ /* 0x000fe2000f8e08ff */
[----:B------:R-:W-:Y:S02]  /*11b00*/  @!P1 IMAD.X R5, RZ, RZ, R21, P3 ;  /* 0x000000ffff059224 */ /* 0x000fe400018e0615 */
[----:B------:R-:W4:Y:S04]  /*11b10*/  SHFL.IDX PT, R21, R8, 0x5, 0x181f ;  /* 0x00b81f0008157f89 */ /* 0x000f2800000e0000 */
[----:B------:R2:W-:Y:S02]  /*11b20*/  @!P1 LDGSTS.E.BYPASS.LTC128B.128 [R27+0x9c00], desc[UR48][R4.64], !P0 ;  /* 0x09c00000041b9fae */ /* 0x0005e4000c101d70 */
[----:B--2---:R-:W-:-:S02]  /*11b30*/  @!P2 LEA R4, P1, R17, R28, 0x1 ;  /* 0x0000001c1104a211 */ /* 0x004fc400078208ff */
[----:B------:R-:W2:Y:S03]  /*11b40*/  SHFL.IDX PT, R28, R9, 0x6, 0x181f ;  /* 0x00d81f00091c7f89 */ /* 0x000ea600000e0000 */
[----:B---3--:R-:W-:Y:S01]  /*11b50*/  @!P2 IMAD.X R5, RZ, RZ, R20, P1 ;  /* 0x000000ffff05a224 */ /* 0x008fe200008e0614 */
[----:B------:R-:W-:Y:S01]  /*11b60*/  ISETP.GE.AND P1, PT, R12, R3, PT ;  /* 0x000000030c00720c */ /* 0x000fe20003f26270 */
[----:B------:R-:W3:Y:S01]  /*11b70*/  SHFL.IDX PT, R20, R8, 0x6, 0x181f ;  /* 0x00d81f0008147f89 */ /* 0x000ee200000e0000 */
[----:B------:R-:W-:-:S03]  /*11b80*/  VIADD R12, R0, 0x60 ;  /* 0x00000060000c7836 */ /* 0x000fc60000000000 */
[----:B------:R1:W-:Y:S02]  /*11b90*/  @!P2 LDGSTS.E.BYPASS.LTC128B.128 [R29+0xa400], desc[UR48][R4.64], !P0 ;  /* 0x0a400000041dafae */ /* 0x0003e4000c101d70 */
[----:B------:R-:W-:Y:S01]  /*11ba0*/  ISETP.GE.AND P2, PT, R12, R3, PT ;  /* 0x000000030c00720c */ /* 0x000fe20003f46270 */
[----:B------:R-:W-:Y:S01]  /*11bb0*/  VIADD R12, R0, 0x70 ;  /* 0x00000070000c7836 */ /* 0x000fe20000000000 */
[----:B------:R-:W-:Y:S04]  /*11bc0*/  SHFL.IDX PT, R8, R8, 0x7, 0x181f ;  /* 0x00f81f0008087f89 */ /* 0x000fe800000e0000 */
[C---:B-1----:R-:W-:Y:S02]  /*11bd0*/  @!P1 LEA R4, P3, R17.reuse, R14, 0x1 ;  /* 0x0000000e11049211 */ /* 0x042fe400078608ff */
[----:B------:R-:W1:Y:S05]  /*11be0*/  SHFL.IDX PT, R14, R9, 0x7, 0x181f ;  /* 0x00f81f00090e7f89 */ /* 0x000e6a00000e0000 */
[C---:B------:R-:W-:Y:S01]  /*11bf0*/  @!P2 LEA R27, R10.reuse, UR38, 0x1 ;  /* 0x000000260a1bac11 */ /* 0x040fe2000f8e08ff */
[----:B----4-:R-:W-:Y:S01]  /*11c00*/  @!P1 IMAD.X R5, RZ, RZ, R21, P3 ;  /* 0x000000ffff059224 */ /* 0x010fe200018e0615 */
[----:B------:R-:W-:Y:S01]  /*11c10*/  @!P1 LEA R21, R10, UR38, 0x1 ;  /* 0x000000260a159c11 */ /* 0x000fe2000f8e08ff */
[----:B------:R-:W-:Y:S04]  /*11c20*/  SHFL.IDX PT, R9, R6, 0x1, 0x181f ;  /* 0x00381f0006097f89 */ /* 0x000fe800000e0000 */
[----:B------:R2:W-:Y:S02]  /*11c30*/  @!P1 LDGSTS.E.BYPASS.LTC128B.128 [R21+0xac00], desc[UR48][R4.64], !P0 ;  /* 0x0ac0000004159fae */ /* 0x0005e4000c101d70 */
[----:B--2---:R-:W-:-:S02]  /*11c40*/  @!P2 LEA R4, P1, R17, R28, 0x1 ;  /* 0x0000001c1104a211 */ /* 0x004fc400078208ff */
[----:B------:R-:W2:Y:S03]  /*11c50*/  SHFL.IDX PT, R28, R7, RZ, 0x181f ;  /* 0x00181fff071c7589 */ /* 0x000ea600000e0000 */
[----:B---3--:R-:W-:Y:S01]  /*11c60*/  @!P2 IMAD.X R5, RZ, RZ, R20, P1 ;  /* 0x000000ffff05a224 */ /* 0x008fe200008e0614 */
[----:B------:R-:W-:Y:S01]  /*11c70*/  ISETP.GE.AND P1, PT, R12, R3, PT ;  /* 0x000000030c00720c */ /* 0x000fe20003f26270 */
[----:B------:R-:W3:Y:S01]  /*11c80*/  SHFL.IDX PT, R20, R6, RZ, 0x181f ;  /* 0x00181fff06147589 */ /* 0x000ee200000e0000 */
[----:B------:R-:W-:-:S03]  /*11c90*/  VIADD R12, R0, 0x80 ;  /* 0x00000080000c7836 */ /* 0x000fc60000000000 */
[----:B------:R1:W-:Y:S02]  /*11ca0*/  @!P2 LDGSTS.E.BYPASS.LTC128B.128 [R27+0xb400], desc[UR48][R4.64], !P0 ;  /* 0x0b400000041bafae */ /* 0x0003e4000c101d70 */
[----:B------:R-:W-:Y:S01]  /*11cb0*/  ISETP.GE.AND P2, PT, R12, R3, PT ;  /* 0x000000030c00720c */ /* 0x000fe20003f46270 */
[----:B------:R-:W-:-:S05]  /*11cc0*/  VIADD R12, R0, 0xa0 ;  /* 0x000000a0000c7836 */ /* 0x000fca0000000000 */
[C---:B------:R-:W-:Y:S02]  /*11cd0*/  @!P1 LEA R21, R10.reuse, UR38, 0x1 ;  /* 0x000000260a159c11 */ /* 0x040fe4000f8e08ff */
[----:B-1----:R-:W-:Y:S02]  /*11ce0*/  @!P1 LEA R4, P3, R17, R14, 0x1 ;  /* 0x0000000e11049211 */ /* 0x002fe400078608ff */
[----:B------:R-:W1:Y:S03]  /*11cf0*/  SHFL.IDX PT, R14, R7, 0x1, 0x181f ;  /* 0x00381f00070e7f89 */ /* 0x000e6600000e0000 */
[----:B------:R-:W-:Y:S01]  /*11d00*/  @!P2 LEA R27, R10, UR38, 0x1 ;  /* 0x000000260a1bac11 */ /* 0x000fe2000f8e08ff */
[----:B------:R-:W-:Y:S02]  /*11d10*/  @!P1 IMAD.X R5, RZ, RZ, R8, P3 ;  /* 0x000000ffff059224 */ /* 0x000fe400018e0608 */
[----:B------:R-:W-:-:S03]  /*11d20*/  VIADD R8, R0, 0x90 ;  /* 0x0000009000087836 */ /* 0x000fc60000000000 */
[----:B------:R2:W-:Y:S02]  /*11d30*/  @!P1 LDGSTS.E.BYPASS.LTC128B.128 [R21+0xbc00], desc[UR48][R4.64], !P0 ;  /* 0x0bc0000004159fae */ /* 0x0005e4000c101d70 */
[----:B--2---:R-:W-:-:S05]  /*11d40*/  @!P2 LEA R4, P1, R17, R28, 0x1 ;  /* 0x0000001c1104a211 */ /* 0x004fca00078208ff */
[----:B---3--:R-:W-:Y:S01]  /*11d50*/  @!P2 IMAD.X R5, RZ, RZ, R20, P1 ;  /* 0x000000ffff05a224 */ /* 0x008fe200008e0614 */
[-C--:B------:R-:W-:Y:S01]  /*11d60*/  ISETP.GE.AND P1, PT, R8, R3.reuse, PT ;  /* 0x000000030800720c */ /* 0x080fe20003f26270 */
[----:B------:R-:W2:Y:S04]  /*11d70*/  SHFL.IDX PT, R20, R7, 0x2, 0x181f ;  /* 0x00581f0007147f89 */ /* 0x000ea800000e0000 */
[----:B------:R-:W3:Y:S04]  /*11d80*/  SHFL.IDX PT, R8, R6, 0x2, 0x181f ;  /* 0x00581f0006087f89 */ /* 0x000ee800000e0000 */
[----:B------:R1:W-:Y:S01]  /*11d90*/  @!P2 LDGSTS.E.BYPASS.LTC128B.128 [R27+0xc400], desc[UR48][R4.64], !P0 ;  /* 0x0c400000041bafae */ /* 0x0003e2000c101d70 */
[----:B------:R-:W-:-:S03]  /*11da0*/  ISETP.GE.AND P2, PT, R12, R3, PT ;  /* 0x000000030c00720c */ /* 0x000fc60003f46270 */
[----:B------:R-:W4:Y:S01]  /*11db0*/  SHFL.IDX PT, R6, R6, 0x3, 0x181f ;  /* 0x00781f0006067f89 */ /* 0x000f2200000e0000 */
[----:B-1----:R-:W-:-:S09]  /*11dc0*/  @!P1 LEA R4, P3, R17, R14, 0x1 ;  /* 0x0000000e11049211 */ /* 0x002fd200078608ff */
[C---:B------:R-:W-:Y:S01]  /*11dd0*/  @!P2 LEA R21, R10.reuse, UR38, 0x1 ;  /* 0x000000260a15ac11 */ /* 0x040fe2000f8e08ff */
[----:B------:R1:W0:Y:S01]  /*11de0*/  SHFL.IDX PT, R14, R7, 0x3, 0x181f ;  /* 0x00781f00070e7f89 */ /* 0x00022200000e0000 */
[----:B------:R-:W-:Y:S01]  /*11df0*/  @!P1 IMAD.X R5, RZ, RZ, R9, P3 ;  /* 0x000000ffff059224 */ /* 0x000fe200018e0609 */
[----:B------:R-:W-:-:S05]  /*11e00*/  @!P1 LEA R9, R10, UR38, 0x1 ;  /* 0x000000260a099c11 */ /* 0x000fca000f8e08ff */
[----:B------:R2:W-:Y:S02]  /*11e10*/  @!P1 LDGSTS.E.BYPASS.LTC128B.128 [R9+0xcc00], desc[UR48][R4.64], !P0 ;  /* 0x0cc0000004099fae */ /* 0x0005e4000c101d70 */
[----:B--2---:R-:W-:-:S05]  /*11e20*/  @!P2 LEA R4, P1, R17, R20, 0x1 ;  /* 0x000000141104a211 */ /* 0x004fca00078208ff */
[----:B---3--:R-:W-:-:S05]  /*11e30*/  @!P2 IMAD.X R5, RZ, RZ, R8, P1 ;  /* 0x000000ffff05a224 */ /* 0x008fca00008e0608 */
[----:B0---4-:R1:W-:Y:S03]  /*11e40*/  @!P2 LDGSTS.E.BYPASS.LTC128B.128 [R21+0xd400], desc[UR48][R4.64], !P0 ;  /* 0x0d4000000415afae */ /* 0x0113e6000c101d70 */
.L_x_13137:
[----:B------:R-:W-:-:S05]  /*11e50*/  VIADD R0, R0, 0xb0 ;  /* 0x000000b000007836 */ /* 0x000fca0000000000 */
[----:B------:R-:W-:Y:S01]  /*11e60*/  ISETP.GE.AND P1, PT, R0, R3, PT ;  /* 0x000000030000720c */ /* 0x000fe20003f26270 */
[----:B------:R-:W-:-:S05]  /*11e70*/  IMAD.MOV.U32 R0, RZ, RZ, 0x1 ;  /* 0x00000001ff007424 */ /* 0x000fca00078e00ff */
[----:B------:R-:W-:-:S07]  /*11e80*/  SHF.L.U32 R0, R0, 0x1f, RZ ;  /* 0x0000001f00007819 */ /* 0x000fce00000006ff */
        /* <DEDUP_REMOVED lines=12> */
[----:B0-----:R-:W-:-:S05]  /*11f50*/  VIADD R3, R26, 0xfffffffe ;  /* 0xfffffffe1a037836 */ /* 0x001fca0000000000 */
[----:B------:R-:W-:Y:S01]  /*11f60*/  ISETP.GE.AND P1, PT, R3, UR41, PT ;  /* 0x0000002903007c0c */ /* 0x000fe2000bf26270 */
[----:B------:R-:W0:Y:S02]  /*11f70*/  SYNCS.PHASECHK.TRANS64.TRYWAIT P0, [UR38+0x16820], R0 ;  /* 0x01682000ff0075a7 */ /* 0x000e240008000166 */
[----:B0-----:R-:W-:Y:S10]  /*11f80*/  @!P0 BRA `(.L_x_13048) ;  /* 0x0000002c00288947 */ /* 0x001ff40003800000 */
.L_x_13138:
[----:B------:R-:W-:Y:S02]  /*11f90*/  IMAD.MOV.U32 R12, RZ, RZ, 0x1 ;  /* 0x00000001ff0c7424 */ /* 0x000fe400078e00ff */
        /* <DEDUP_REMOVED lines=26> */
.L_x_13077:
        /* <DEDUP_REMOVED lines=12> */
[----:B0-----:R-:W-:-:S13]  /*12200*/  ISETP.NE.AND P0, PT, R14, 0x1, PT ;  /* 0x000000010e00780c */ /* 0x001fda0003f05270 */
[----:B------:R-:W0:Y:S02]  /*12210*/  @P0 LDC.64 R4, c[0x0][0x440] ;  /* 0x00011000ff040b82 */ /* 0x000e240000000a00 */
[----:B0-----:R-:W-:-:S05]  /*12220*/  @P0 IMAD.HI.U32 R4, R3, R4, RZ ;  /* 0x0000000403040227 */ /* 0x001fca00078e00ff */
[----:B------:R-:W-:Y:S01]  /*12230*/  @P0 SHF.R.U32.HI R13, RZ, R5, R4 ;  /* 0x00000005ff0d0219 */ /* 0x000fe20000011604 */
[----:B------:R-:W-:-:S03]  /*12240*/  IMAD R4, R24, UR4, RZ ;  /* 0x0000000418047c24 */ /* 0x000fc6000f8e02ff */
[--C-:B------:R-:W-:Y:S01]  /*12250*/  SHF.R.S32.HI R5, RZ, 0x1f, R13.reuse ;  /* 0x0000001fff057819 */ /* 0x100fe2000001140d */
        /* <DEDUP_REMOVED lines=10> */
.L_x_13053:
[----:B------:R-:W1:Y:S01]  /*12300*/  SYNCS.PHASECHK.TRANS64.TRYWAIT P0, [UR38+0x16848], R12 ;  /* 0x0168480cff0075a7 */ /* 0x000e620008000166 */
[----:B------:R-:W-:Y:S01]  /*12310*/  BSSY B2, `(.L_x_13054) ;  /* 0x0000003000027945 */ /* 0x000fe20003800000 */
[----:B------:R-:W-:-:S03]  /*12320*/  ISETP.NE.AND P2, PT, R19, RZ, PT ;  /* 0x000000ff1300720c */ /* 0x000fc60003f45270 */
[----:B-1----:R-:W-:Y:S10]  /*12330*/  @!P0 BRA `(.L_x_13055) ;  /* 0x0000002800548947 */ /* 0x002ff40003800000 */
.L_x_13139:
[----:B------:R-:W-:Y:S05]  /*12340*/  BSYNC B2 ;  /* 0x0000000000027941 */ /* 0x000fea0003800000 */
.L_x_13054:
[----:B------:R-:W-:Y:S04]  /*12350*/  BSSY B2, `(.L_x_13056) ;  /* 0x0000007000027945 */ /* 0x000fe80003800000 */
[----:B------:R-:W-:Y:S05]  /*12360*/  @P2 BRA `(.L_x_13057) ;  /* 0x0000000000142947 */ /* 0x000fea0003800000 */
[----:B------:R-:W-:Y:S01]  /*12370*/  ISETP.NE.AND P0, PT, R8, RZ, PT ;  /* 0x000000ff0800720c */ /* 0x000fe20003f05270 */
[----:B0-----:R-:W-:-:S04]  /*12380*/  IMAD.MOV.U32 R4, RZ, RZ, 0x4000 ;  /* 0x00004000ff047424 */ /* 0x001fc800078e00ff */
[----:B------:R1:W-:Y:S08]  /*12390*/  SYNCS.ARRIVE.TRANS64 RZ, [UR38+0x16838], R4 ;  /* 0x01683804ffff79a7 */ /* 0x0003f00008000026 */
[----:B-1----:R-:W-:Y:S05]  /*123a0*/  @!P0 BRA `(.L_x_13057) ;  /* 0x0000000000048947 */ /* 0x002fea0003800000 */
[----:B------:R-:W-:Y:S01]  /*123b0*/  BPT.TRAP 0x1 ;  /* 0x000000040000795c */ /* 0x000fe20000300000 */
.L_x_13057:
[----:B------:R-:W-:Y:S05]  /*123c0*/  BSYNC B2 ;  /* 0x0000000000027941 */ /* 0x000fea0003800000 */
.L_x_13056:
        /* <DEDUP_REMOVED lines=11> */
.L_x_13058:
        /* <DEDUP_REMOVED lines=10> */
.L_x_13140:
[----:B------:R-:W-:Y:S05]  /*12520*/  BSYNC B2 ;  /* 0x0000000000027941 */ /* 0x000fea0003800000 */
.L_x_13059:
        /* <DEDUP_REMOVED lines=9> */
.L_x_13062:
[----:B------:R-:W-:Y:S05]  /*125c0*/  BSYNC B2 ;  /* 0x0000000000027941 */ /* 0x000fea0003800000 */
.L_x_13061:
        /* <DEDUP_REMOVED lines=10> */
.L_x_13063:
        /* <DEDUP_REMOVED lines=10> */
.L_x_13052:
[----:B------:R-:W-:Y:S05]  /*12710*/  BSYNC B1 ;  /* 0x0000000000017941 */ /* 0x000fea0003800000 */
.L_x_13051:
        /* <DEDUP_REMOVED lines=27> */
.L_x_13066:
[----:B------:R-:W1:Y:S01]  /*128d0*/  SYNCS.PHASECHK.TRANS64.TRYWAIT P0, [UR38+0x16840], R14 ;  /* 0x0168400eff0075a7 */ /* 0x000e620008000166 */
[----:B------:R-:W-:Y:S01]  /*128e0*/  BSSY B2, `(.L_x_13067) ;  /* 0x0000003000027945 */ /* 0x000fe20003800000 */
[----:B------:R-:W-:-:S03]  /*128f0*/  ISETP.NE.AND P2, PT, R19, RZ, PT ;  /* 0x000000ff1300720c */ /* 0x000fc60003f45270 */
[----:B-1----:R-:W-:Y:S10]  /*12900*/  @!P0 BRA `(.L_x_13068) ;  /* 0x0000002400108947 */ /* 0x002ff40003800000 */
.L_x_13141:
[----:B------:R-:W-:Y:S05]  /*12910*/  BSYNC B2 ;  /* 0x0000000000027941 */ /* 0x000fea0003800000 */
.L_x_13067:
[----:B------:R-:W-:Y:S04]  /*12920*/  BSSY B2, `(.L_x_13069) ;  /* 0x0000007000027945 */ /* 0x000fe80003800000 */
[----:B------:R-:W-:Y:S05]  /*12930*/  @P2 BRA `(.L_x_13070) ;  /* 0x0000000000142947 */ /* 0x000fea0003800000 */
[----:B------:R-:W-:Y:S01]  /*12940*/  ISETP.NE.AND P0, PT, R8, RZ, PT ;  /* 0x000000ff0800720c */ /* 0x000fe20003f05270 */
[----:B0-----:R-:W-:-:S04]  /*12950*/  IMAD.MOV.U32 R4, RZ, RZ, 0x4000 ;  /* 0x00004000ff047424 */ /* 0x001fc800078e00ff */
[----:B------:R1:W-:Y:S08]  /*12960*/  SYNCS.ARRIVE.TRANS64 RZ, [UR38+0x16830], R4 ;  /* 0x01683004ffff79a7 */ /* 0x0003f00008000026 */
[----:B-1----:R-:W-:Y:S05]  /*12970*/  @!P0 BRA `(.L_x_13070) ;  /* 0x0000000000048947 */ /* 0x002fea0003800000 */
[----:B------:R-:W-:Y:S01]  /*12980*/  BPT.TRAP 0x1 ;  /* 0x000000040000795c */ /* 0x000fe20000300000 */
.L_x_13070:
[----:B------:R-:W-:Y:S05]  /*12990*/  BSYNC B2 ;  /* 0x0000000000027941 */ /* 0x000fea0003800000 */
.L_x_13069:
        /* <DEDUP_REMOVED lines=11> */
.L_x_13071:
        /* <DEDUP_REMOVED lines=12> */
.L_x_13142:
[----:B------:R-:W-:Y:S05]  /*12b10*/  BSYNC B2 ;  /* 0x0000000000027941 */ /* 0x000fea0003800000 */
.L_x_13072:
        /* <DEDUP_REMOVED lines=9> */
.L_x_13075:
[----:B------:R-:W-:Y:S05]  /*12bb0*/  BSYNC B2 ;  /* 0x0000000000027941 */ /* 0x000fea0003800000 */
.L_x_13074:
        /* <DEDUP_REMOVED lines=10> */
.L_x_13076:
        /* <DEDUP_REMOVED lines=10> */
.L_x_13065:
[----:B------:R-:W-:Y:S05]  /*12d00*/  BSYNC B1 ;  /* 0x0000000000017941 */ /* 0x000fea0003800000 */
.L_x_13064:
[----:B------:R-:W-:Y:S02]  /*12d10*/  VIADD R3, R3, 0xfffffffe ;  /* 0xfffffffe03037836 */ /* 0x000fe40000000000 */
[----:B------:R-:W-:Y:S01]  /*12d20*/  IMAD.MOV.U32 R11, RZ, RZ, R12 ;  /* 0x000000ffff0b7224 */ /* 0x000fe200078e000c */
[----:B------:R-:W-:Y:S06]  /*12d30*/  @P1 BRA `(.L_x_13077) ;  /* 0xfffffff400001947 */ /* 0x000fec000383ffff */
[----:B------:R-:W-:Y:S05]  /*12d40*/  BSYNC B0 ;  /* 0x0000000000007941 */ /* 0x000fea0003800000 */
.L_x_13050:
        /* <DEDUP_REMOVED lines=28> */
.L_x_13079:
[----:B------:R-:W1:Y:S01]  /*12f10*/  SYNCS.PHASECHK.TRANS64.TRYWAIT P0, [UR38+0x16848], R9 ;  /* 0x01684809ff0075a7 */ /* 0x000e620008000166 */
[----:B------:R-:W-:Y:S01]  /*12f20*/  BSSY B1, `(.L_x_13080) ;  /* 0x0000003000017945 */ /* 0x000fe20003800000 */
[----:B------:R-:W-:-:S03]  /*12f30*/  ISETP.NE.AND P1, PT, R19, RZ, PT ;  /* 0x000000ff1300720c */ /* 0x000fc60003f25270 */
[----:B-1----:R-:W-:Y:S10]  /*12f40*/  @!P0 BRA `(.L_x_13081) ;  /* 0x0000001c00b08947 */ /* 0x002ff40003800000 */
.L_x_13143:
[----:B------:R-:W-:Y:S05]  /*12f50*/  BSYNC B1 ;  /* 0x0000000000017941 */ /* 0x000fea0003800000 */
.L_x_13080:
[----:B------:R-:W-:Y:S04]  /*12f60*/  BSSY B1, `(.L_x_13082) ;  /* 0x0000007000017945 */ /* 0x000fe80003800000 */
[----:B------:R-:W-:Y:S05]  /*12f70*/  @P1 BRA `(.L_x_13083) ;  /* 0x0000000000141947 */ /* 0x000fea0003800000 */
[----:B------:R-:W-:Y:S01]  /*12f80*/  ISETP.NE.AND P0, PT, R8, RZ, PT ;  /* 0x000000ff0800720c */ /* 0x000fe20003f05270 */
[----:B0-----:R-:W-:-:S04]  /*12f90*/  IMAD.MOV.U32 R4, RZ, RZ, 0x4000 ;  /* 0x00004000ff047424 */ /* 0x001fc800078e00ff */
[----:B------:R1:W-:Y:S08]  /*12fa0*/  SYNCS.ARRIVE.TRANS64 RZ, [UR38+0x16838], R4 ;  /* 0x01683804ffff79a7 */ /* 0x0003f00008000026 */
[----:B-1----:R-:W-:Y:S05]  /*12fb0*/  @!P0 BRA `(.L_x_13083) ;  /* 0x0000000000048947 */ /* 0x002fea0003800000 */
[----:B------:R-:W-:Y:S01]  /*12fc0*/  BPT.TRAP 0x1 ;  /* 0x000000040000795c */ /* 0x000fe20000300000 */
.L_x_13083:
[----:B------:R-:W-:Y:S05]  /*12fd0*/  BSYNC B1 ;  /* 0x0000000000017941 */ /* 0x000fea0003800000 */
.L_x_13082:
        /* <DEDUP_REMOVED lines=11> */
.L_x_13084:
        /* <DEDUP_REMOVED lines=11> */
.L_x_13144:
[----:B------:R-:W-:Y:S05]  /*13140*/  BSYNC B1 ;  /* 0x0000000000017941 */ /* 0x000fea0003800000 */
.L_x_13085:
        /* <DEDUP_REMOVED lines=9> */
.L_x_13088:
[----:B------:R-:W-:Y:S05]  /*131e0*/  BSYNC B1 ;  /* 0x0000000000017941 */ /* 0x000fea0003800000 */
.L_x_13087:
        /* <DEDUP_REMOVED lines=10> */
.L_x_13089:
        /* <DEDUP_REMOVED lines=10> */
.L_x_13078:
[----:B------:R-:W-:Y:S05]  /*13330*/  BSYNC B0 ;  /* 0x0000000000007941 */ /* 0x000fea0003800000 */
.L_x_13049:
        /* <DEDUP_REMOVED lines=9> */
.L_x_13145:
[----:B------:R-:W-:Y:S05]  /*133d0*/  BSYNC B1 ;  /* 0x0000000000017941 */ /* 0x000fea0003800000 */
.L_x_13092:
[----:B------:R-:W-:Y:S04]  /*133e0*/  BSSY B1, `(.L_x_13094) ;  /* 0x0000007000017945 */ /* 0x000fe80003800000 */
[----:B------:R-:W-:Y:S05]  /*133f0*/  @P1 BRA `(.L_x_13095) ;  /* 0x0000000000141947 */ /* 0x000fea0003800000 */
[----:B------:R-:W-:Y:S01]  /*13400*/  LOP3.LUT P0, RZ, R2, 0x1f, RZ, 0xc0, !PT ;  /* 0x0000001f02ff7812 */ /* 0x000fe2000780c0ff */
[----:B0-----:R-:W-:-:S04]  /*13410*/  IMAD.MOV.U32 R3, RZ, RZ, 0x4000 ;  /* 0x00004000ff037424 */ /* 0x001fc800078e00ff */
[----:B------:R1:W-:Y:S08]  /*13420*/  SYNCS.ARRIVE.TRANS64 RZ, [R4+URZ+0x16850], R3 ;  /* 0x0168500304ff79a7 */ /* 0x0003f0000800003f */
[----:B------:R-:W-:Y:S05]  /*13430*/  @!P0 BRA `(.L_x_13095) ;  /* 0x0000000000048947 */ /* 0x000fea0003800000 */
[----:B------:R-:W-:Y:S01]  /*13440*/  BPT.TRAP 0x1 ;  /* 0x000000040000795c */ /* 0x000fe20000300000 */
.L_x_13095:
[----:B------:R-:W-:Y:S05]  /*13450*/  BSYNC B1 ;  /* 0x0000000000017941 */ /* 0x000fea0003800000 */
.L_x_13094:
        /* <DEDUP_REMOVED lines=13> */
.L_x_13096:
        /* <DEDUP_REMOVED lines=8> */
.L_x_13091:
[----:B------:R-:W-:Y:S05]  /*135b0*/  BSYNC B0 ;  /* 0x0000000000007941 */ /* 0x000fea0003800000 */
.L_x_13090:
[----:B------:R-:W-:Y:S02]  /*135c0*/  VIADD R0, R0, 0x1 ;  /* 0x0000000100007836 */ /* 0x000fe40000000000 */
[----:B01----:R-:W-:-:S03]  /*135d0*/  IMAD.MOV.U32 R4, RZ, RZ, RZ ;  /* 0x000000ffff047224 */ /* 0x003fc600078e00ff */
[----:B------:R-:W-:-:S04]  /*135e0*/  ISETP.NE.AND P0, PT, R0, 0x2, PT ;  /* 0x000000020000780c */ /* 0x000fc80003f05270 */
[----:B------:R-:W-:Y:S02]  /*135f0*/  SEL R3, RZ, 0x1, P0 ;  /* 0x00000001ff037807 */ /* 0x000fe40000000000 */
[----:B------:R-:W-:Y:S02]  /*13600*/  SEL R0, R0, RZ, P0 ;  /* 0x000000ff00007207 */ /* 0x000fe40000000000 */
[----:B------:R-:W-:-:S07]  /*13610*/  LOP3.LUT R3, R12, R3, RZ, 0x3c, !PT ;  /* 0x000000030c037212 */ /* 0x000fce00078e3cff */
.L_x_13029:
[----:B------:R-:W0:Y:S01]  /*13620*/  S2R R5, SR_CgaCtaId ;  /* 0x0000000000057919 */ /* 0x000e220000008800 */
[----:B------:R-:W-:Y:S02]  /*13630*/  MOV R2, 0x400 ;  /* 0x0000040000027802 */ /* 0x000fe40000000f00 */
[----:B------:R-:W-:Y:S02]  /*13640*/  SHF.L.U32 R4, R4, 0x1f, RZ ;  /* 0x0000001f04047819 */ /* 0x000fe400000006ff */
[----:B0-----:R-:W-:-:S04]  /*13650*/  LEA R7, R5, R2, 0x18 ;  /* 0x0000000205077211 */ /* 0x001fc800078ec0ff */
[----:B------:R-:W0:Y:S02]  /*13660*/  SYNCS.PHASECHK.TRANS64.TRYWAIT P0, [R7+URZ+0x16820], R4 ;  /* 0x01682004070075a7 */ /* 0x000e24000800017f */
[----:B0-----:R-:W-:Y:S05]  /*13670*/  @!P0 BRA `(.L_x_13097) ;  /* 0x0000001800288947 */ /* 0x001fea0003800000 */
.L_x_13146:
[----:B------:R-:W-:-:S03]  /*13680*/  UMOV UR4, 0xffffffff ;  /* 0xffffffff00047882 */ /* 0x000fc60000000000 */
[----:B------:R-:W-:Y:S05]  /*13690*/  BRA.DIV UR4, `(.L_x_13098) ;  /* 0x0000001a04347947 */ /* 0x000fea000b800000 */
[----:B------:R1:W2:Y:S02]  /*136a0*/  SHFL.IDX PT, R14, R16, RZ, 0x1f ;  /* 0x00001fff100e7589 */ /* 0x0002a400000e0000 */
.L_x_13149:
[----:B--2---:R-:W-:-:S13]  /*136b0*/  ISETP.NE.AND P0, PT, R14, RZ, PT ;  /* 0x000000ff0e00720c */ /* 0x004fda0003f05270 */
[----:B------:R-:W-:Y:S05]  /*136c0*/  @P0 BRA `(.L_x_12945) ;  /* 0x0000000000880947 */ /* 0x000fea0003800000 */
[----:B------:R-:W-:-:S03]  /*136d0*/  UMOV UR4, 0xffffffff ;  /* 0xffffffff00047882 */ /* 0x000fc60000000000 */
[----:B------:R-:W-:Y:S05]  /*136e0*/  BRA.DIV UR4, `(.L_x_13099) ;  /* 0x0000001a04487947 */ /* 0x000fea000b800000 */
[----:B------:R-:W-:-:S13]  /*136f0*/  ELECT P6, URZ, PT ;  /* 0x00000000003f782f */ /* 0x000fda00038c0000 */
.L_x_13152:
[----:B------:R-:W-:Y:S05]  /*13700*/  @!P6 BRA `(.L_x_12945) ;  /* 0x000000000078e947 */ /* 0x000fea0003800000 */
[----:B------:R-:W-:-:S06]  /*13710*/  ULOP3.LUT UR4, UR45, 0x2, URZ, 0xfc, !UPT ;  /* 0x000000022d047892 */ /* 0x000fcc000f8efc3f */
[----:B------:R-:W-:-:S05]  /*13720*/  IMAD.U32 R2, RZ, RZ, UR4 ;  /* 0x00000004ff027e24 */ /* 0x000fca000f8e00ff */
[----:B------:R-:W-:-:S13]  /*13730*/  ISETP.NE.AND P2, PT, R2, 0x3, PT ;  /* 0x000000030200780c */ /* 0x000fda0003f45270 */
[----:B------:R-:W-:Y:S05]  /*13740*/  @!P2 BRA `(.L_x_13100) ;  /* 0x000000000004a947 */ /* 0x000fea0003800000 */
[----:B------:R-:W-:Y:S01]  /*13750*/  BPT.TRAP 0x1 ;  /* 0x000000040000795c */ /* 0x000fe20000300000 */
.L_x_13100:
        /* <DEDUP_REMOVED lines=12> */
.L_x_13153:
[----:B------:R-:W2:Y:S02]  /*13820*/  SYNCS.PHASECHK.TRANS64.TRYWAIT P0, [R3+URZ], R2 ;  /* 0x00000002030075a7 */ /* 0x000ea4000800017f */
[----:B--2---:R-:W-:Y:S05]  /*13830*/  @!P0 BRA `(.L_x_13102) ;  /* 0x0000001800288947 */ /* 0x004fea0003800000 */
.L_x_13154:
[----:B------:R-:W-:Y:S05]  /*13840*/  @!P2 BRA `(.L_x_13103) ;  /* 0x000000000004a947 */ /* 0x000fea0003800000 */
[----:B------:R-:W-:Y:S01]  /*13850*/  BPT.TRAP 0x1 ;  /* 0x000000040000795c */ /* 0x000fe20000300000 */
.L_x_13103:
[----:B--2---:R-:W-:-:S04]  /*13860*/  VIADD R3, R7, 0x16860 ;  /* 0x0001686007037836 */ /* 0x004fc80000000000 */
[----:B------:R-:W-:-:S04]  /*13870*/  IMAD R0, R0, 0x8, R3 ;  /* 0x0000000800007824 */ /* 0x000fc800078e0203 */
[----:B------:R-:W2:Y:S02]  /*13880*/  SYNCS.PHASECHK.TRANS64.TRYWAIT P0, [R0+URZ], R5 ;  /* 0x00000005000075a7 */ /* 0x000ea4000800017f */
[----:B--2---:R-:W-:Y:S05]  /*13890*/  @!P0 BRA `(.L_x_13104) ;  /* 0x0000001800248947 */ /* 0x004fea0003800000 */
.L_x_13155:
[----:B------:R-:W-:-:S07]  /*138a0*/  IMAD R3, R8, 0x8, R3 ;  /* 0x0000000808037824 */ /* 0x000fce00078e0203 */
.L_x_13105:
[----:B---3--:R3:W4:Y:S02]  /*138b0*/  SYNCS.PHASECHK.TRANS64.TRYWAIT P0, [R3+URZ], R2 ;  /* 0x00000002030075a7 */ /* 0x008724000800017f */
[----:B----4-:R-:W-:Y:S05]  /*138c0*/  @!P0 NANOSLEEP.SYNCS 0x989680 ;  /* 0x009896800000895d */ /* 0x010fea0003900000 */
[----:B------:R-:W4:Y:S02]  /*138d0*/  @!P0 SYNCS.PHASECHK.TRANS64 P0, [R3+URZ], R2 ;  /* 0x00000002030085a7 */ /* 0x000f24000800007f */
[----:B----4-:R-:W-:Y:S05]  /*138e0*/  @!P0 BRA `(.L_x_13105) ;  /* 0xfffffffc00f08947 */ /* 0x010fea000383ffff */
.L_x_12945:
[----:B------:R-:W-:Y:S05]  /*138f0*/  BSYNC B6 ;  /* 0x0000000000067941 */ /* 0x000fea0003800000 */
.L_x_12942:
[----:B------:R-:W-:Y:S05]  /*13900*/  EXIT ;  /* 0x000000000000794d */ /* 0x000fea0003800000 */
.L_x_12955:
[----:B0-----:R-:W-:-:S04]  /*13910*/  IMAD.U32 R3, RZ, RZ, UR38 ;  /* 0x00000026ff037e24 */ /* 0x001fc8000f8e00ff */
[----:B------:R0:W1:Y:S03]  /*13920*/  SYNCS.PHASECHK.TRANS64.TRYWAIT P0, [R3+URZ+0x16800], R0 ;  /* 0x01680000030075a7 */ /* 0x000066000800017f */
[----:B-1----:R-:W-:Y:S05]  /*13930*/  @!P0 NANOSLEEP.SYNCS 0x989680 ;  /* 0x009896800000895d */ /* 0x002fea0003900000 */
[----:B------:R-:W1:Y:S02]  /*13940*/  @!P0 SYNCS.PHASECHK.TRANS64 P0, [R3+URZ+0x16800], R0 ;  /* 0x01680000030085a7 */ /* 0x000e64000800007f */
[----:B-1----:R-:W-:Y:S05]  /*13950*/  @!P0 BRA `(.L_x_12955) ;  /* 0xfffffffc00ec8947 */ /* 0x002fea000383ffff */
[----:B------:R-:W-:Y:S05]  /*13960*/  BRA `(.L_x_13106) ;  /* 0xfffffedc004c7947 */ /* 0x000fea000383ffff */
.L_x_12959:
[----:B-1----:R-:W-:-:S04]  /*13970*/  IMAD.U32 R3, RZ, RZ, UR38 ;  /* 0x00000026ff037e24 */ /* 0x002fc8000f8e00ff */
[----:B------:R1:W2:Y:S03]  /*13980*/  SYNCS.PHASECHK.TRANS64.TRYWAIT P2, [R3+URZ+0x16830], R0 ;  /* 0x01683000030075a7 */ /* 0x0002a6000804017f */
[----:B--2---:R-:W-:Y:S05]  /*13990*/  @!P2 NANOSLEEP.SYNCS 0x989680 ;  /* 0x009896800000a95d */ /* 0x004fea0003900000 */
[----:B------:R-:W2:Y:S02]  /*139a0*/  @!P2 SYNCS.PHASECHK.TRANS64 P2, [R3+URZ+0x16830], R0 ;  /* 0x016830000300a5a7 */ /* 0x000ea4000804007f */
[----:B--2---:R-:W-:Y:S05]  /*139b0*/  @!P2 BRA `(.L_x_12959) ;  /* 0xfffffffc00eca947 */ /* 0x004fea000383ffff */
[----:B------:R-:W-:Y:S05]  /*139c0*/  BRA `(.L_x_12958) ;  /* 0xfffffedc006c7947 */ /* 0x000fea000383ffff */
.L_x_12975:
[----:B-1----:R-:W-:-:S04]  /*139d0*/  IMAD.U32 R13, RZ, RZ, UR10 ;  /* 0x0000000aff0d7e24 */ /* 0x002fc8000f8e00ff */
[----:B------:R1:W2:Y:S03]  /*139e0*/  SYNCS.PHASECHK.TRANS64.TRYWAIT P2, [R13+URZ+0x16830], R10 ;  /* 0x0168300a0d0075a7 */ /* 0x0002a6000804017f */
[----:B--2---:R-:W-:Y:S05]  /*139f0*/  @!P2 NANOSLEEP.SYNCS 0x989680 ;  /* 0x009896800000a95d */ /* 0x004fea0003900000 */
[----:B------:R-:W2:Y:S02]  /*13a00*/  @!P2 SYNCS.PHASECHK.TRANS64 P2, [R13+URZ+0x16830], R10 ;  /* 0x0168300a0d00a5a7 */ /* 0x000ea4000804007f */
[----:B--2---:R-:W-:Y:S05]  /*13a10*/  @!P2 BRA `(.L_x_12975) ;  /* 0xfffffffc00eca947 */ /* 0x004fea000383ffff */
[----:B------:R-:W-:Y:S05]  /*13a20*/  BRA `(.L_x_12972) ;  /* 0xffffff1800607947 */ /* 0x000fea000383ffff */
.L_x_12979:
[----:B-1----:R-:W-:-:S04]  /*13a30*/  IMAD.U32 R13, RZ, RZ, UR10 ;  /* 0x0000000aff0d7e24 */ /* 0x002fc8000f8e00ff */
[----:B------:R1:W2:Y:S03]  /*13a40*/  SYNCS.PHASECHK.TRANS64.TRYWAIT P2, [R13+URZ+0x16850], R10 ;  /* 0x0168500a0d0075a7 */ /* 0x0002a6000804017f */
[----:B--2---:R-:W-:Y:S05]  /*13a50*/  @!P2 NANOSLEEP.SYNCS 0x989680 ;  /* 0x009896800000a95d */ /* 0x004fea0003900000 */
[----:B------:R-:W2:Y:S02]  /*13a60*/  @!P2 SYNCS.PHASECHK.TRANS64 P2, [R13+URZ+0x16850], R10 ;  /* 0x0168500a0d00a5a7 */ /* 0x000ea4000804007f */
[----:B--2---:R-:W-:Y:S05]  /*13a70*/  @!P2 BRA `(.L_x_12979) ;  /* 0xfffffffc00eca947 */ /* 0x004fea000383ffff */
[----:B------:R-:W-:Y:S05]  /*13a80*/  BRA `(.L_x_12976) ;  /* 0xffffff1800d87947 */ /* 0x000fea000383ffff */
.L_x_12996:
[----:B-1----:R-:W-:-:S04]  /*13a90*/  IMAD.U32 R14, RZ, RZ, UR10 ;  /* 0x0000000aff0e7e24 */ /* 0x002fc8000f8e00ff */
[----:B------:R1:W2:Y:S03]  /*13aa0*/  SYNCS.PHASECHK.TRANS64.TRYWAIT P2, [R14+URZ+0x16830], R7 ;  /* 0x016830070e0075a7 */ /* 0x0002a6000804017f */
[----:B--2---:R-:W-:Y:S05]  /*13ab0*/  @!P2 NANOSLEEP.SYNCS 0x989680 ;  /* 0x009896800000a95d */ /* 0x004fea0003900000 */
[----:B------:R-:W2:Y:S02]  /*13ac0*/  @!P2 SYNCS.PHASECHK.TRANS64 P2, [R14+URZ+0x16830], R7 ;  /* 0x016830070e00a5a7 */ /* 0x000ea4000804007f */
[----:B--2---:R-:W-:Y:S05]  /*13ad0*/  @!P2 BRA `(.L_x_12996) ;  /* 0xfffffffc00eca947 */ /* 0x004fea000383ffff */
[----:B------:R-:W-:Y:S05]  /*13ae0*/  BRA `(.L_x_12993) ;  /* 0xffffff5000547947 */ /* 0x000fea000383ffff */
.L_x_13000:
[----:B-1----:R-:W-:-:S04]  /*13af0*/  IMAD.U32 R14, RZ, RZ, UR10 ;  /* 0x0000000aff0e7e24 */ /* 0x002fc8000f8e00ff */
[----:B------:R1:W2:Y:S03]  /*13b00*/  SYNCS.PHASECHK.TRANS64.TRYWAIT P2, [R14+URZ+0x16850], R7 ;  /* 0x016850070e0075a7 */ /* 0x0002a6000804017f */
[----:B--2---:R-:W-:Y:S05]  /*13b10*/  @!P2 NANOSLEEP.SYNCS 0x989680 ;  /* 0x009896800000a95d */ /* 0x004fea0003900000 */
[----:B------:R-:W2:Y:S02]  /*13b20*/  @!P2 SYNCS.PHASECHK.TRANS64 P2, [R14+URZ+0x16850], R7 ;  /* 0x016850070e00a5a7 */ /* 0x000ea4000804007f */
[----:B--2---:R-:W-:Y:S05]  /*13b30*/  @!P2 BRA `(.L_x_13000) ;  /* 0xfffffffc00eca947 */ /* 0x004fea000383ffff */
[----:B------:R-:W-:Y:S05]  /*13b40*/  BRA `(.L_x_12997) ;  /* 0xffffff5000cc7947 */ /* 0x000fea000383ffff */
.L_x_13006:
[----:B-1----:R-:W-:-:S04]  /*13b50*/  IMAD.U32 R14, RZ, RZ, UR10 ;  /* 0x0000000aff0e7e24 */ /* 0x002fc8000f8e00ff */
[----:B------:R1:W2:Y:S03]  /*13b60*/  SYNCS.PHASECHK.TRANS64.TRYWAIT P2, [R14+URZ+0x16830], R7 ;  /* 0x016830070e0075a7 */ /* 0x0002a6000804017f */
[----:B--2---:R-:W-:Y:S05]  /*13b70*/  @!P2 NANOSLEEP.SYNCS 0x989680 ;  /* 0x009896800000a95d */ /* 0x004fea0003900000 */
[----:B------:R-:W2:Y:S02]  /*13b80*/  @!P2 SYNCS.PHASECHK.TRANS64 P2, [R14+URZ+0x16830], R7 ;  /* 0x016830070e00a5a7 */ /* 0x000ea4000804007f */
[----:B--2---:R-:W-:Y:S05]  /*13b90*/  @!P2 BRA `(.L_x_13006) ;  /* 0xfffffffc00eca947 */ /* 0x004fea000383ffff */
[----:B------:R-:W-:Y:S05]  /*13ba0*/  BRA `(.L_x_13003) ;  /* 0xffffff74007c7947 */ /* 0x000fea000383ffff */
.L_x_13010:
[----:B-1----:R-:W-:-:S04]  /*13bb0*/  IMAD.U32 R14, RZ, RZ, UR10 ;  /* 0x0000000aff0e7e24 */ /* 0x002fc8000f8e00ff */
[----:B------:R1:W2:Y:S03]  /*13bc0*/  SYNCS.PHASECHK.TRANS64.TRYWAIT P2, [R14+URZ+0x16850], R7 ;  /* 0x016850070e0075a7 */ /* 0x0002a6000804017f */
[----:B--2---:R-:W-:Y:S05]  /*13bd0*/  @!P2 NANOSLEEP.SYNCS 0x989680 ;  /* 0x009896800000a95d */ /* 0x004fea0003900000 */
[----:B------:R-:W2:Y:S02]  /*13be0*/  @!P2 SYNCS.PHASECHK.TRANS64 P2, [R14+URZ+0x16850], R7 ;  /* 0x016850070e00a5a7 */ /* 0x000ea4000804007f */
[----:B--2---:R-:W-:Y:S05]  /*13bf0*/  @!P2 BRA `(.L_x_13010) ;  /* 0xfffffffc00eca947 */ /* 0x004fea000383ffff */
[----:B------:R-:W-:Y:S05]  /*13c00*/  BRA `(.L_x_13007) ;  /* 0xffffff7400f07947 */ /* 0x000fea000383ffff */
.L_x_13023:
[----:B-1----:R-:W-:-:S04]  /*13c10*/  IMAD.U32 R3, RZ, RZ, UR7 ;  /* 0x00000007ff037e24 */ /* 0x002fc8000f8e00ff */
[----:B------:R1:W2:Y:S03]  /*13c20*/  SYNCS.PHASECHK.TRANS64.TRYWAIT P0, [R3+URZ+0x16850], R0 ;  /* 0x01685000030075a7 */ /* 0x0002a6000800017f */
[----:B--2---:R-:W-:Y:S05]  /*13c30*/  @!P0 NANOSLEEP.SYNCS 0x989680 ;  /* 0x009896800000895d */ /* 0x004fea0003900000 */
[----:B------:R-:W2:Y:S02]  /*13c40*/  @!P0 SYNCS.PHASECHK.TRANS64 P0, [R3+URZ+0x16850], R0 ;  /* 0x01685000030085a7 */ /* 0x000ea4000800007f */
[----:B--2---:R-:W-:Y:S05]  /*13c50*/  @!P0 BRA `(.L_x_13023) ;  /* 0xfffffffc00ec8947 */ /* 0x004fea000383ffff */
[----:B------:R-:W-:Y:S05]  /*13c60*/  BRA `(.L_x_13022) ;  /* 0xffffffa8006c7947 */ /* 0x000fea000383ffff */
.L_x_13040:
[----:B------:R-:W-:Y:S02]  /*13c70*/  IMAD.MOV.U32 R13, RZ, RZ, R16 ;  /* 0x000000ffff0d7224 */ /* 0x000fe400078e0010 */
[----:B------:R-:W-:Y:S02]  /*13c80*/  IMAD.MOV.U32 R12, RZ, RZ, RZ ;  /* 0x000000ffff0c7224 */ /* 0x000fe400078e00ff */
[----:B------:R-:W-:Y:S02]  /*13c90*/  IMAD.MOV.U32 R11, RZ, RZ, 0x1f ;  /* 0x0000001fff0b7424 */ /* 0x000fe400078e00ff */
[----:B------:R-:W-:-:S07]  /*13ca0*/  IMAD.MOV.U32 R15, RZ, RZ, -0x1 ;  /* 0xffffffffff0f7424 */ /* 0x000fce00078e00ff */
[----:B------:R-:W-:Y:S05]  /*13cb0*/  WARPSYNC.COLLECTIVE R15, `(.L_x_13107) ;  /* 0x000000000f087348 */ /* 0x000fea0003c00000 */
[----:B------:R0:W1:Y:S02]  /*13cc0*/  SHFL.IDX P6, R14, R13, R12, R11 ;  /* 0x0000000c0d0e7389 */ /* 0x00006400000c000b */
[----:B01----:R-:W-:Y:S01]  /*13cd0*/  ENDCOLLECTIVE ;  /* 0x000000000000791b */ /* 0x003fe20003800000 */
.L_x_13107:
[----:B------:R-:W-:Y:S05]  /*13ce0*/  BRA `(.L_x_13108) ;  /* 0xffffffd000887947 */ /* 0x000fea000383ffff */
.L_x_13042:
[----:B------:R-:W-:Y:S01]  /*13cf0*/  BSSY B0, `(.L_x_13109) ;  /* 0x0000006000007945 */ /* 0x000fe20003800000 */
[----:B------:R-:W-:-:S07]  /*13d00*/  IMAD.MOV.U32 R15, RZ, RZ, -0x1 ;  /* 0xffffffffff0f7424 */ /* 0x000fce00078e00ff */
[----:B0-----:R-:W-:Y:S05]  /*13d10*/  WARPSYNC.COLLECTIVE R15, `(.L_x_13110) ;  /* 0x000000000f0c7348 */ /* 0x001fea0003c00000 */
[----:B------:R-:W-:Y:S02]  /*13d20*/  ELECT P6, UR62, PT ;  /* 0x00000000003e782f */ /* 0x000fe400038c0000 */
[----:B------:R-:W-:Y:S01]  /*13d30*/  MOV R14, UR62 ;  /* 0x0000003e000e7c02 */ /* 0x000fe20008000f00 */
[----:B0-----:R-:W-:Y:S10]  /*13d40*/  ENDCOLLECTIVE ;  /* 0x000000000000791b */ /* 0x001ff40003800000 */
.L_x_13110:
[----:B------:R-:W-:Y:S05]  /*13d50*/  BSYNC B0 ;  /* 0x0000000000007941 */ /* 0x000fea0003800000 */
.L_x_13109:
[----:B------:R-:W-:Y:S05]  /*13d60*/  BRA `(.L_x_13111) ;  /* 0xffffffd000887947 */ /* 0x000fea000383ffff */
.L_x_13044:
[----:B--2---:R-:W-:-:S04]  /*13d70*/  IMAD.U32 R3, RZ, RZ, UR38 ;  /* 0x00000026ff037e24 */ /* 0x004fc8000f8e00ff */
[----:B------:R2:W3:Y:S03]  /*13d80*/  SYNCS.PHASECHK.TRANS64.TRYWAIT P0, [R3+URZ+0x16840], R0 ;  /* 0x01684000030075a7 */ /* 0x0004e6000800017f */
[----:B---3--:R-:W-:Y:S05]  /*13d90*/  @!P0 NANOSLEEP.SYNCS 0x989680 ;  /* 0x009896800000895d */ /* 0x008fea0003900000 */
[----:B------:R-:W3:Y:S02]  /*13da0*/  @!P0 SYNCS.PHASECHK.TRANS64 P0, [R3+URZ+0x16840], R0 ;  /* 0x01684000030085a7 */ /* 0x000ee4000800007f */
[----:B---3--:R-:W-:Y:S05]  /*13db0*/  @!P0 BRA `(.L_x_13044) ;  /* 0xfffffffc00ec8947 */ /* 0x008fea000383ffff */
[----:B------:R-:W-:Y:S05]  /*13dc0*/  BRA `(.L_x_13112) ;  /* 0xffffffd000d87947 */ /* 0x000fea000383ffff */
.L_x_13047:
        /* <DEDUP_REMOVED lines=8> */
.L_x_13113:
[----:B------:R-:W-:Y:S02]  /*13e50*/  IMAD.MOV.U32 R13, RZ, RZ, R9 ;  /* 0x000000ffff0d7224 */ /* 0x000fe400078e0009 */
[----:B------:R-:W-:-:S07]  /*13e60*/  IMAD.MOV.U32 R4, RZ, RZ, R14 ;  /* 0x000000ffff047224 */ /* 0x000fce00078e000e */
[----:B------:R-:W-:Y:S05]  /*13e70*/  WARPSYNC.COLLECTIVE R15, `(.L_x_13114) ;  /* 0x000000000f087348 */ /* 0x000fea0003c00000 */
[----:B------:R0:W1:Y:S02]  /*13e80*/  SHFL.IDX P6, R14, R13, R12, R11 ;  /* 0x0000000c0d0e7389 */ /* 0x00006400000c000b */
[----:B01----:R-:W-:Y:S01]  /*13e90*/  ENDCOLLECTIVE ;  /* 0x000000000000791b */ /* 0x003fe20003800000 */
.L_x_13114:
[----:B------:R-:W-:Y:S02]  /*13ea0*/  ULDC UR4, c[0x0][0x288] ;  /* 0x0000a20000047ab9 */ /* 0x000fe40000000800 */
[----:B------:R-:W-:-:S05]  /*13eb0*/  IMAD R3, R3, UR4, RZ ;  /* 0x0000000403037c24 */ /* 0x000fca000f8e02ff */
[C---:B------:R-:W-:Y:S01]  /*13ec0*/  ISETP.GE.AND P1, PT, R0.reuse, R3, PT ;  /* 0x000000030000720c */ /* 0x040fe20003f26270 */
[----:B------:R-:W-:Y:S02]  /*13ed0*/  VIADD R12, R0, 0x10 ;  /* 0x00000010000c7836 */ /* 0x000fe40000000000 */
[----:B------:R-:W-:-:S10]  /*13ee0*/  IMAD.MOV.U32 R13, RZ, RZ, R8 ;  /* 0x000000ffff0d7224 */ /* 0x000fd400078e0008 */
[----:B------:R-:W-:Y:S02]  /*13ef0*/  @!P1 LEA R21, R10, UR38, 0x1 ;  /* 0x000000260a159c11 */ /* 0x000fe4000f8e08ff */
[----:B------:R-:W-:-:S05]  /*13f00*/  @!P1 LEA R14, P2, R17, R14, 0x1 ;  /* 0x0000000e110e9211 */ /* 0x000fca00078408ff */
[----:B------:R-:W-:Y:S02]  /*13f10*/  @!P1 IMAD.X R5, RZ, RZ, R4, P2 ;  /* 0x000000ffff059224 */ /* 0x000fe400010e0604 */
[----:B------:R-:W-:-:S05]  /*13f20*/  @!P1 IMAD.MOV.U32 R4, RZ, RZ, R14 ;  /* 0x000000ffff049224 */ /* 0x000fca00078e000e */
[----:B------:R-:W-:Y:S01]  /*13f30*/  @!PT LDS RZ, [RZ] ;  /* 0x00000000fffff984 */ /* 0x000fe20000000800 */
[----:B------:R-:W-:Y:S01]  /*13f40*/  @!PT LDS RZ, [RZ] ;  /* 0x00000000fffff984 */ /* 0x000fe20000000800 */
[----:B------:R-:W-:Y:S01]  /*13f50*/  @!PT LDS RZ, [RZ] ;  /* 0x00000000fffff984 */ /* 0x000fe20000000800 */
[----:B------:R0:W-:Y:S01]  /*13f60*/  @!P1 LDGSTS.E.BYPASS.LTC128B.128 [R21+0x8400], desc[UR48][R4.64], !P0 ;  /* 0x0840000004159fae */ /* 0x0001e2000c101d70 */
[----:B------:R-:W-:Y:S01]  /*13f70*/  ISETP.GE.AND P1, PT, R12, R3, PT ;  /* 0x000000030c00720c */ /* 0x000fe20003f26270 */
[----:B------:R-:W-:-:S12]  /*13f80*/  IMAD.MOV.U32 R12, RZ, RZ, 0x1 ;  /* 0x00000001ff0c7424 */ /* 0x000fd800078e00ff */
[----:B0-----:R-:W-:Y:S05]  /*13f90*/  WARPSYNC.COLLECTIVE R15, `(.L_x_13115) ;  /* 0x000000000f087348 */ /* 0x001fea0003c00000 */
[----:B------:R1:W2:Y:S02]  /*13fa0*/  SHFL.IDX P6, R14, R13, R12, R11 ;  /* 0x0000000c0d0e7389 */ /* 0x0002a400000c000b */
[----:B012---:R-:W-:Y:S01]  /*13fb0*/  ENDCOLLECTIVE ;  /* 0x000000000000791b */ /* 0x007fe20003800000 */
.L_x_13115:
[----:B------:R-:W-:Y:S02]  /*13fc0*/  IMAD.MOV.U32 R13, RZ, RZ, R9 ;  /* 0x000000ffff0d7224 */ /* 0x000fe400078e0009 */
[----:B------:R-:W-:-:S07]  /*13fd0*/  IMAD.MOV.U32 R27, RZ, RZ, R14 ;  /* 0x000000ffff1b7224 */ /* 0x000fce00078e000e */
[----:B------:R-:W-:Y:S05]  /*13fe0*/  WARPSYNC.COLLECTIVE R15, `(.L_x_13116) ;  /* 0x000000000f087348 */ /* 0x000fea0003c00000 */
[----:B------:R0:W1:Y:S02]  /*13ff0*/  SHFL.IDX P6, R14, R13, R12, R11 ;  /* 0x0000000c0d0e7389 */ /* 0x00006400000c000b */
[----:B01----:R-:W-:Y:S01]  /*14000*/  ENDCOLLECTIVE ;  /* 0x000000000000791b */ /* 0x003fe20003800000 */
.L_x_13116:
[----:B------:R-:W-:Y:S02]  /*14010*/  IMAD.MOV.U32 R13, RZ, RZ, R8 ;  /* 0x000000ffff0d7224 */ /* 0x000fe400078e0008 */
[----:B------:R-:W-:Y:S01]  /*14020*/  IMAD.MOV.U32 R12, RZ, RZ, 0x2 ;  /* 0x00000002ff0c7424 */ /* 0x000fe200078e00ff */
[----:B------:R-:W-:Y:S01]  /*14030*/  @!P1 LEA R4, P3, R17, R14, 0x1 ;  /* 0x0000000e11049211 */ /* 0x000fe200078608ff */
[----:B------:R-:W-:-:S04]  /*14040*/  VIADD R14, R0, 0x20 ;  /* 0x00000020000e7836 */ /* 0x000fc80000000000 */
[----:B------:R-:W-:Y:S01]  /*14050*/  @!P1 IMAD.X R5, RZ, RZ, R27, P3 ;  /* 0x000000ffff059224 */ /* 0x000fe200018e061b */
[----:B------:R-:W-:-:S13]  /*14060*/  ISETP.GE.AND P2, PT, R14, R3, PT ;  /* 0x000000030e00720c */ /* 0x000fda0003f46270 */
[----:B------:R-:W-:Y:S05]  /*14070*/  WARPSYNC.COLLECTIVE R15, `(.L_x_13117) ;  /* 0x000000000f087348 */ /* 0x000fea0003c00000 */
[----:B------:R0:W1:Y:S02]  /*14080*/  SHFL.IDX P6, R14, R13, R12, R11 ;  /* 0x0000000c0d0e7389 */ /* 0x00006400000c000b */
[----:B01----:R-:W-:Y:S01]  /*14090*/  ENDCOLLECTIVE ;  /* 0x000000000000791b */ /* 0x003fe20003800000 */
.L_x_13117:
        /* <DEDUP_REMOVED lines=11> */
.L_x_13118:
[----:B------:R-:W-:Y:S02]  /*14150*/  IMAD.MOV.U32 R13, RZ, RZ, R8 ;  /* 0x000000ffff0d7224 */ /* 0x000fe400078e0008 */
[----:B------:R-:W-:Y:S02]  /*14160*/  IMAD.MOV.U32 R12, RZ, RZ, 0x3 ;  /* 0x00000003ff0c7424 */ /* 0x000fe400078e00ff */
[----:B------:R-:W-:Y:S02]  /*14170*/  IMAD.MOV.U32 R28, RZ, RZ, R14 ;  /* 0x000000ffff1c7224 */ /* 0x000fe400078e000e */
[----:B------:R-:W-:-:S03]  /*14180*/  VIADD R14, R0, 0x30 ;  /* 0x00000030000e7836 */ /* 0x000fc60000000000 */
[----:B------:R-:W-:-:S05]  /*14190*/  @!P2 LEA R4, P1, R17, R28, 0x1 ;  /* 0x0000001c1104a211 */ /* 0x000fca00078208ff */
[----:B------:R-:W-:Y:S01]  /*141a0*/  @!P2 IMAD.X R5, RZ, RZ, R20, P1 ;  /* 0x000000ffff05a224 */ /* 0x000fe200008e0614 */
[----:B------:R-:W-:-:S13]  /*141b0*/  ISETP.GE.AND P1, PT, R14, R3, PT ;  /* 0x000000030e00720c */ /* 0x000fda0003f26270 */
[----:B------:R-:W-:Y:S05]  /*141c0*/  WARPSYNC.COLLECTIVE R15, `(.L_x_13119) ;  /* 0x000000000f087348 */ /* 0x000fea0003c00000 */
[----:B------:R0:W1:Y:S02]  /*141d0*/  SHFL.IDX P6, R14, R13, R12, R11 ;  /* 0x0000000c0d0e7389 */ /* 0x00006400000c000b */
[----:B01----:R-:W-:Y:S01]  /*141e0*/  ENDCOLLECTIVE ;  /* 0x000000000000791b */ /* 0x003fe20003800000 */
.L_x_13119:
        /* <DEDUP_REMOVED lines=10> */
.L_x_13120:
        /* <DEDUP_REMOVED lines=9> */
.L_x_13121:
        /* <DEDUP_REMOVED lines=10> */
.L_x_13122:
        /* <DEDUP_REMOVED lines=10> */
.L_x_13123:
        /* <DEDUP_REMOVED lines=9> */
.L_x_13124:
        /* <DEDUP_REMOVED lines=9> */
.L_x_13125:
        /* <DEDUP_REMOVED lines=11> */
.L_x_13126:
[----:B------:R-:W-:Y:S02]  /*14630*/  IMAD.MOV.U32 R13, RZ, RZ, R8 ;  /* 0x000000ffff0d7224 */ /* 0x000fe400078e0008 */
[----:B------:R-:W-:Y:S02]  /*14640*/  IMAD.MOV.U32 R12, RZ, RZ, 0x7 ;  /* 0x00000007ff0c7424 */ /* 0x000fe400078e00ff */
[----:B------:R-:W-:-:S07]  /*14650*/  IMAD.MOV.U32 R28, RZ, RZ, R14 ;  /* 0x000000ffff1c7224 */ /* 0x000fce00078e000e */
[----:B------:R-:W-:Y:S05]  /*14660*/  WARPSYNC.COLLECTIVE R15, `(.L_x_13127) ;  /* 0x000000000f087348 */ /* 0x000fea0003c00000 */
[----:B------:R0:W1:Y:S02]  /*14670*/  SHFL.IDX P6, R14, R13, R12, R11 ;  /* 0x0000000c0d0e7389 */ /* 0x00006400000c000b */
[----:B01----:R-:W-:Y:S01]  /*14680*/  ENDCOLLECTIVE ;  /* 0x000000000000791b */ /* 0x003fe20003800000 */
.L_x_13127:
[----:B------:R-:W-:-:S05]  /*14690*/  @!P2 LEA R4, P1, R17, R28, 0x1 ;  /* 0x0000001c1104a211 */ /* 0x000fca00078208ff */
[----:B------:R-:W-:-:S05]  /*146a0*/  @!P2 IMAD.X R5, RZ, RZ, R20, P1 ;  /* 0x000000ffff05a224 */ /* 0x000fca00008e0614 */
        /* <DEDUP_REMOVED lines=9> */
.L_x_13128:
[----:B------:R-:W-:-:S05]  /*14740*/  VIADD R4, R0, 0x70 ;  /* 0x0000007000047836 */ /* 0x000fca0000000000 */
[----:B------:R-:W-:Y:S01]  /*14750*/  ISETP.GE.AND P1, PT, R4, R3, PT ;  /* 0x000000030400720c */ /* 0x000fe20003f26270 */
[----:B------:R-:W-:Y:S02]  /*14760*/  IMAD.MOV.U32 R13, RZ, RZ, R6 ;  /* 0x000000ffff0d7224 */ /* 0x000fe400078e0006 */
[----:B------:R-:W-:-:S10]  /*14770*/  IMAD.MOV.U32 R12, RZ, RZ, RZ ;  /* 0x000000ffff0c7224 */ /* 0x000fd400078e00ff */
[----:B------:R-:W-:Y:S02]  /*14780*/  @!P1 LEA R21, R10, UR38, 0x1 ;  /* 0x000000260a159c11 */ /* 0x000fe4000f8e08ff */
[----:B------:R-:W-:-:S13]  /*14790*/  @!P1 LEA R4, P3, R17, R14, 0x1 ;  /* 0x0000000e11049211 */ /* 0x000fda00078608ff */
[----:B------:R-:W-:Y:S05]  /*147a0*/  WARPSYNC.COLLECTIVE R15, `(.L_x_13129) ;  /* 0x000000000f087348 */ /* 0x000fea0003c00000 */
[----:B------:R0:W1:Y:S02]  /*147b0*/  SHFL.IDX P6, R14, R13, R12, R11 ;  /* 0x0000000c0d0e7389 */ /* 0x00006400000c000b */
[----:B01----:R-:W-:Y:S01]  /*147c0*/  ENDCOLLECTIVE ;  /* 0x000000000000791b */ /* 0x003fe20003800000 */
.L_x_13129:
[----:B------:R-:W-:Y:S02]  /*147d0*/  @!P1 IMAD.X R5, RZ, RZ, R8, P3 ;  /* 0x000000ffff059224 */ /* 0x000fe400018e0608 */
[----:B------:R-:W-:-:S03]  /*147e0*/  VIADD R8, R0, 0x80 ;  /* 0x0000008000087836 */ /* 0x000fc60000000000 */
[----:B------:R-:W-:Y:S01]  /*147f0*/  @!PT LDS RZ, [RZ] ;  /* 0x00000000fffff984 */ /* 0x000fe20000000800 */
[----:B------:R-:W-:Y:S01]  /*14800*/  @!PT LDS RZ, [RZ] ;  /* 0x00000000fffff984 */ /* 0x000fe20000000800 */
[----:B------:R-:W-:Y:S01]  /*14810*/  @!PT LDS RZ, [RZ] ;  /* 0x00000000fffff984 */ /* 0x000fe20000000800 */
[----:B------:R0:W-:Y:S02]  /*14820*/  @!P1 LDGSTS.E.BYPASS.LTC128B.128 [R21+0xbc00], desc[UR48][R4.64], !P0 ;  /* 0x0bc0000004159fae */ /* 0x0001e4000c101d70 */
[----:B------:R-:W-:Y:S01]  /*14830*/  ISETP.GE.AND P2, PT, R8, R3, PT ;  /* 0x000000030800720c */ /* 0x000fe20003f46270 */
[----:B------:R-:W-:Y:S02]  /*14840*/  VIADD R8, R0, 0x90 ;  /* 0x0000009000087836 */ /* 0x000fe40000000000 */
[----:B------:R-:W-:-:S10]  /*14850*/  IMAD.MOV.U32 R13, RZ, RZ, R7 ;  /* 0x000000ffff0d7224 */ /* 0x000fd400078e0007 */
[----:B------:R-:W-:Y:S01]  /*14860*/  @!P2 LEA R27, R10, UR38, 0x1 ;  /* 0x000000260a1bac11 */ /* 0x000fe2000f8e08ff */
[----:B0-----:R-:W-:-:S07]  /*14870*/  IMAD.MOV.U32 R20, RZ, RZ, R14 ;  /* 0x000000ffff147224 */ /* 0x001fce00078e000e */
[----:B------:R-:W-:Y:S05]  /*14880*/  WARPSYNC.COLLECTIVE R15, `(.L_x_13130) ;  /* 0x000000000f087348 */ /* 0x000fea0003c00000 */
[----:B------:R0:W1:Y:S02]  /*14890*/  SHFL.IDX P6, R14, R13, R12, R11 ;  /* 0x0000000c0d0e7389 */ /* 0x00006400000c000b */
[----:B01----:R-:W-:Y:S01]  /*148a0*/  ENDCOLLECTIVE ;  /* 0x000000000000791b */ /* 0x003fe20003800000 */
.L_x_13130:
[----:B------:R-:W-:Y:S02]  /*148b0*/  IMAD.MOV.U32 R13, RZ, RZ, R6 ;  /* 0x000000ffff0d7224 */ /* 0x000fe400078e0006 */
[----:B------:R-:W-:Y:S02]  /*148c0*/  IMAD.MOV.U32 R12, RZ, RZ, 0x1 ;  /* 0x00000001ff0c7424 */ /* 0x000fe400078e00ff */
[----:B------:R-:W-:-:S07]  /*148d0*/  IMAD.MOV.U32 R28, RZ, RZ, R14 ;  /* 0x000000ffff1c7224 */ /* 0x000fce00078e000e */
[----:B------:R-:W-:Y:S05]  /*148e0*/  WARPSYNC.COLLECTIVE R15, `(.L_x_13131) ;  /* 0x000000000f087348 */ /* 0x000fea0003c00000 */
[----:B------:R0:W1:Y:S02]  /*148f0*/  SHFL.IDX P6, R14, R13, R12, R11 ;  /* 0x0000000c0d0e7389 */ /* 0x00006400000c000b */
[----:B01----:R-:W-:Y:S01]  /*14900*/  ENDCOLLECTIVE ;  /* 0x000000000000791b */ /* 0x003fe20003800000 */
.L_x_13131:
[----:B------:R-:W-:-:S05]  /*14910*/  @!P2 LEA R4, P1, R17, R28, 0x1 ;  /* 0x0000001c1104a211 */ /* 0x000fca00078208ff */
[----:B------:R-:W-:Y:S01]  /*14920*/  @!P2 IMAD.X R5, RZ, RZ, R20, P1 ;  /* 0x000000ffff05a224 */ /* 0x000fe200008e0614 */
[----:B------:R-:W-:-:S04]  /*14930*/  ISETP.GE.AND P1, PT, R8, R3, PT ;  /* 0x000000030800720c */ /* 0x000fc80003f26270 */
        /* <DEDUP_REMOVED lines=9> */
.L_x_13132:
[----:B------:R-:W-:Y:S02]  /*149d0*/  IMAD.MOV.U32 R13, RZ, RZ, R6 ;  /* 0x000000ffff0d7224 */ /* 0x000fe400078e0006 */
[----:B------:R-:W-:Y:S01]  /*149e0*/  IMAD.MOV.U32 R12, RZ, RZ, 0x2 ;  /* 0x00000002ff0c7424 */ /* 0x000fe200078e00ff */
[----:B------:R-:W-:-:S13]  /*149f0*/  @!P1 LEA R4, P3, R17, R14, 0x1 ;  /* 0x0000000e11049211 */ /* 0x000fda00078608ff */
[----:B------:R-:W-:Y:S05]  /*14a00*/  WARPSYNC.COLLECTIVE R15, `(.L_x_13133) ;  /* 0x000000000f087348 */ /* 0x000fea0003c00000 */
[----:B------:R0:W1:Y:S02]  /*14a10*/  SHFL.IDX P6, R14, R13, R12, R11 ;  /* 0x0000000c0d0e7389 */ /* 0x00006400000c000b */
[----:B01----:R-:W-:Y:S01]  /*14a20*/  ENDCOLLECTIVE ;  /* 0x000000000000791b */ /* 0x003fe20003800000 */
.L_x_13133:
[----:B------:R-:W-:Y:S01]  /*14a30*/  @!P1 IMAD.X R5, RZ, RZ, R9, P3 ;  /* 0x000000ffff059224 */ /* 0x000fe200018e0609 */
[----:B------:R-:W-:-:S05]  /*14a40*/  @!P1 LEA R9, R10, UR38, 0x1 ;  /* 0x000000260a099c11 */ /* 0x000fca000f8e08ff */
[----:B------:R-:W-:Y:S01]  /*14a50*/  @!PT LDS RZ, [RZ] ;  /* 0x00000000fffff984 */ /* 0x000fe20000000800 */
[----:B------:R-:W-:Y:S01]  /*14a60*/  @!PT LDS RZ, [RZ] ;  /* 0x00000000fffff984 */ /* 0x000fe20000000800 */
[----:B------:R-:W-:Y:S01]  /*14a70*/  @!PT LDS RZ, [RZ] ;  /* 0x00000000fffff984 */ /* 0x000fe20000000800 */
[----:B------:R0:W-:Y:S01]  /*14a80*/  @!P1 LDGSTS.E.BYPASS.LTC128B.128 [R9+0xcc00], desc[UR48][R4.64], !P0 ;  /* 0x0cc0000004099fae */ /* 0x0001e2000c101d70 */
[----:B------:R-:W-:Y:S02]  /*14a90*/  IMAD.MOV.U32 R13, RZ, RZ, R7 ;  /* 0x000000ffff0d7224 */ /* 0x000fe400078e0007 */
[----:B0-----:R-:W-:Y:S02]  /*14aa0*/  VIADD R4, R0, 0xa0 ;  /* 0x000000a000047836 */ /* 0x001fe40000000000 */
[----:B------:R-:W-:-:S07]  /*14ab0*/  IMAD.MOV.U32 R8, RZ, RZ, R14 ;  /* 0x000000ffff087224 */ /* 0x000fce00078e000e */
[----:B------:R-:W-:Y:S05]  /*14ac0*/  WARPSYNC.COLLECTIVE R15, `(.L_x_13134) ;  /* 0x000000000f087348 */ /* 0x000fea0003c00000 */
[----:B------:R0:W1:Y:S02]  /*14ad0*/  SHFL.IDX P6, R14, R13, R12, R11 ;  /* 0x0000000c0d0e7389 */ /* 0x00006400000c000b */
[----:B01----:R-:W-:Y:S01]  /*14ae0*/  ENDCOLLECTIVE ;  /* 0x000000000000791b */ /* 0x003fe20003800000 */
.L_x_13134:
[----:B------:R-:W-:Y:S01]  /*14af0*/  ISETP.GE.AND P2, PT, R4, R3, PT ;  /* 0x000000030400720c */ /* 0x000fe20003f46270 */
[----:B------:R-:W-:-:S12]  /*14b00*/  IMAD.MOV.U32 R13, RZ, RZ, R6 ;  /* 0x000000ffff0d7224 */ /* 0x000fd800078e0006 */
[----:B------:R-:W-:Y:S01]  /*14b10*/  @!P2 LEA R21, R10, UR38, 0x1 ;  /* 0x000000260a15ac11 */ /* 0x000fe2000f8e08ff */
[----:B------:R-:W-:Y:S02]  /*14b20*/  IMAD.MOV.U32 R12, RZ, RZ, 0x3 ;  /* 0x00000003ff0c7424 */ /* 0x000fe400078e00ff */
[----:B------:R-:W-:-:S07]  /*14b30*/  IMAD.MOV.U32 R20, RZ, RZ, R14 ;  /* 0x000000ffff147224 */ /* 0x000fce00078e000e */
[----:B------:R-:W-:Y:S05]  /*14b40*/  WARPSYNC.COLLECTIVE R15, `(.L_x_13135) ;  /* 0x000000000f087348 */ /* 0x000fea0003c00000 */
[----:B------:R0:W1:Y:S02]  /*14b50*/  SHFL.IDX P6, R14, R13, R12, R11 ;  /* 0x0000000c0d0e7389 */ /* 0x00006400000c000b */
[----:B01----:R-:W-:Y:S01]  /*14b60*/  ENDCOLLECTIVE ;  /* 0x000000000000791b */ /* 0x003fe20003800000 */
.L_x_13135:
        /* <DEDUP_REMOVED lines=11> */
.L_x_13136:
[----:B------:R-:W-:Y:S05]  /*14c20*/  BRA `(.L_x_13137) ;  /* 0xffffffd000887947 */ /* 0x000fea000383ffff */
.L_x_13048:
[----:B0-----:R-:W-:-:S04]  /*14c30*/  IMAD.U32 R5, RZ, RZ, UR38 ;  /* 0x00000026ff057e24 */ /* 0x001fc8000f8e00ff */
[----:B------:R0:W1:Y:S03]  /*14c40*/  SYNCS.PHASECHK.TRANS64.TRYWAIT P0, [R5+URZ+0x16820], R0 ;  /* 0x01682000050075a7 */ /* 0x000066000800017f */
[----:B-1----:R-:W-:Y:S05]  /*14c50*/  @!P0 NANOSLEEP.SYNCS 0x989680 ;  /* 0x009896800000895d */ /* 0x002fea0003900000 */
[----:B------:R-:W1:Y:S02]  /*14c60*/  @!P0 SYNCS.PHASECHK.TRANS64 P0, [R5+URZ+0x16820], R0 ;  /* 0x01682000050085a7 */ /* 0x000e64000800007f */
[----:B-1----:R-:W-:Y:S05]  /*14c70*/  @!P0 BRA `(.L_x_13048) ;  /* 0xfffffffc00ec8947 */ /* 0x002fea000383ffff */
[----:B------:R-:W-:Y:S05]  /*14c80*/  BRA `(.L_x_13138) ;  /* 0xffffffd000c07947 */ /* 0x000fea000383ffff */
.L_x_13055:
[----:B0-----:R-:W-:-:S04]  /*14c90*/  IMAD.U32 R5, RZ, RZ, UR38 ;  /* 0x00000026ff057e24 */ /* 0x001fc8000f8e00ff */
[----:B------:R0:W1:Y:S03]  /*14ca0*/  SYNCS.PHASECHK.TRANS64.TRYWAIT P0, [R5+URZ+0x16848], R12 ;  /* 0x0168480c050075a7 */ /* 0x000066000800017f */
[----:B-1----:R-:W-:Y:S05]  /*14cb0*/  @!P0 NANOSLEEP.SYNCS 0x989680 ;  /* 0x009896800000895d */ /* 0x002fea0003900000 */
[----:B------:R-:W1:Y:S02]  /*14cc0*/  @!P0 SYNCS.PHASECHK.TRANS64 P0, [R5+URZ+0x16848], R12 ;  /* 0x0168480c050085a7 */ /* 0x000e64000800007f */
[----:B-1----:R-:W-:Y:S05]  /*14cd0*/  @!P0 BRA `(.L_x_13055) ;  /* 0xfffffffc00ec8947 */ /* 0x002fea000383ffff */
[----:B------:R-:W-:Y:S05]  /*14ce0*/  BRA `(.L_x_13139) ;  /* 0xffffffd400947947 */ /* 0x000fea000383ffff */
.L_x_13060:
[----:B0-----:R-:W-:-:S04]  /*14cf0*/  IMAD.U32 R5, RZ, RZ, UR38 ;  /* 0x00000026ff057e24 */ /* 0x001fc8000f8e00ff */
[----:B------:R0:W1:Y:S03]  /*14d00*/  SYNCS.PHASECHK.TRANS64.TRYWAIT P0, [R5+URZ+0x16860], R12 ;  /* 0x0168600c050075a7 */ /* 0x000066000800017f */
[----:B-1----:R-:W-:Y:S05]  /*14d10*/  @!P0 NANOSLEEP.SYNCS 0x989680 ;  /* 0x009896800000895d */ /* 0x002fea0003900000 */
[----:B------:R-:W1:Y:S02]  /*14d20*/  @!P0 SYNCS.PHASECHK.TRANS64 P0, [R5+URZ+0x16860], R12 ;  /* 0x0168600c050085a7 */ /* 0x000e64000800007f */
[----:B-1----:R-:W-:Y:S05]  /*14d30*/  @!P0 BRA `(.L_x_13060) ;  /* 0xfffffffc00ec8947 */ /* 0x002fea000383ffff */
[----:B------:R-:W-:Y:S05]  /*14d40*/  BRA `(.L_x_13140) ;  /* 0xffffffd400f47947 */ /* 0x000fea000383ffff */
.L_x_13068:
[----:B0-----:R-:W-:-:S04]  /*14d50*/  IMAD.U32 R5, RZ, RZ, UR38 ;  /* 0x00000026ff057e24 */ /* 0x001fc8000f8e00ff */
[----:B------:R0:W1:Y:S03]  /*14d60*/  SYNCS.PHASECHK.TRANS64.TRYWAIT P0, [R5+URZ+0x16840], R14 ;  /* 0x0168400e050075a7 */ /* 0x000066000800017f */
[----:B-1----:R-:W-:Y:S05]  /*14d70*/  @!P0 NANOSLEEP.SYNCS 0x989680 ;  /* 0x009896800000895d */ /* 0x002fea0003900000 */
[----:B------:R-:W1:Y:S02]  /*14d80*/  @!P0 SYNCS.PHASECHK.TRANS64 P0, [R5+URZ+0x16840], R14 ;  /* 0x0168400e050085a7 */ /* 0x000e64000800007f */
[----:B-1----:R-:W-:Y:S05]  /*14d90*/  @!P0 BRA `(.L_x_13068) ;  /* 0xfffffffc00ec8947 */ /* 0x002fea000383ffff */
[----:B------:R-:W-:Y:S05]  /*14da0*/  BRA `(.L_x_13141) ;  /* 0xffffffd800d87947 */ /* 0x000fea000383ffff */
.L_x_13073:
[----:B0-----:R-:W-:-:S04]  /*14db0*/  IMAD.U32 R5, RZ, RZ, UR38 ;  /* 0x00000026ff057e24 */ /* 0x001fc8000f8e00ff */
[----:B------:R0:W1:Y:S03]  /*14dc0*/  SYNCS.PHASECHK.TRANS64.TRYWAIT P0, [R5+URZ+0x16868], R4 ;  /* 0x01686804050075a7 */ /* 0x000066000800017f */
[----:B-1----:R-:W-:Y:S05]  /*14dd0*/  @!P0 NANOSLEEP.SYNCS 0x989680 ;  /* 0x009896800000895d */ /* 0x002fea0003900000 */
[----:B------:R-:W1:Y:S02]  /*14de0*/  @!P0 SYNCS.PHASECHK.TRANS64 P0, [R5+URZ+0x16868], R4 ;  /* 0x01686804050085a7 */ /* 0x000e64000800007f */
[----:B-1----:R-:W-:Y:S05]  /*14df0*/  @!P0 BRA `(.L_x_13073) ;  /* 0xfffffffc00ec8947 */ /* 0x002fea000383ffff */
[----:B------:R-:W-:Y:S05]  /*14e00*/  BRA `(.L_x_13142) ;  /* 0xffffffdc00407947 */ /* 0x000fea000383ffff */
.L_x_13081:
[----:B0-----:R-:W-:-:S04]  /*14e10*/  IMAD.U32 R4, RZ, RZ, UR38 ;  /* 0x00000026ff047e24 */ /* 0x001fc8000f8e00ff */
[----:B------:R0:W1:Y:S03]  /*14e20*/  SYNCS.PHASECHK.TRANS64.TRYWAIT P0, [R4+URZ+0x16848], R9 ;  /* 0x01684809040075a7 */ /* 0x000066000800017f */
[----:B-1----:R-:W-:Y:S05]  /*14e30*/  @!P0 NANOSLEEP.SYNCS 0x989680 ;  /* 0x009896800000895d */ /* 0x002fea0003900000 */
[----:B------:R-:W1:Y:S02]  /*14e40*/  @!P0 SYNCS.PHASECHK.TRANS64 P0, [R4+URZ+0x16848], R9 ;  /* 0x01684809040085a7 */ /* 0x000e64000800007f */
[----:B-1----:R-:W-:Y:S05]  /*14e50*/  @!P0 BRA `(.L_x_13081) ;  /* 0xfffffffc00ec8947 */ /* 0x002fea000383ffff */
[----:B------:R-:W-:Y:S05]  /*14e60*/  BRA `(.L_x_13143) ;  /* 0xffffffe000387947 */ /* 0x000fea000383ffff */
.L_x_13086:
[----:B0-----:R-:W-:-:S04]  /*14e70*/  IMAD.U32 R4, RZ, RZ, UR38 ;  /* 0x00000026ff047e24 */ /* 0x001fc8000f8e00ff */
[----:B------:R0:W1:Y:S03]  /*14e80*/  SYNCS.PHASECHK.TRANS64.TRYWAIT P0, [R4+URZ+0x16860], R9 ;  /* 0x01686009040075a7 */ /* 0x000066000800017f */
[----:B-1----:R-:W-:Y:S05]  /*14e90*/  @!P0 NANOSLEEP.SYNCS 0x989680 ;  /* 0x009896800000895d */ /* 0x002fea0003900000 */
[----:B------:R-:W1:Y:S02]  /*14ea0*/  @!P0 SYNCS.PHASECHK.TRANS64 P0, [R4+URZ+0x16860], R9 ;  /* 0x01686009040085a7 */ /* 0x000e64000800007f */
[----:B-1----:R-:W-:Y:S05]  /*14eb0*/  @!P0 BRA `(.L_x_13086) ;  /* 0xfffffffc00ec8947 */ /* 0x002fea000383ffff */
[----:B------:R-:W-:Y:S05]  /*14ec0*/  BRA `(.L_x_13144) ;  /* 0xffffffe0009c7947 */ /* 0x000fea000383ffff */
.L_x_13093:
[----:B0-----:R0:W1:Y:S02]  /*14ed0*/  SYNCS.PHASECHK.TRANS64.TRYWAIT P0, [R4+URZ+0x16860], R3 ;  /* 0x01686003040075a7 */ /* 0x001064000800017f */
[----:B-1----:R-:W-:Y:S05]  /*14ee0*/  @!P0 NANOSLEEP.SYNCS 0x989680 ;  /* 0x009896800000895d */ /* 0x002fea0003900000 */
[----:B------:R-:W1:Y:S02]  /*14ef0*/  @!P0 SYNCS.PHASECHK.TRANS64 P0, [R4+URZ+0x16860], R3 ;  /* 0x01686003040085a7 */ /* 0x000e64000800007f */
[----:B-1----:R-:W-:Y:S05]  /*14f00*/  @!P0 BRA `(.L_x_13093) ;  /* 0xfffffffc00f08947 */ /* 0x002fea000383ffff */
[----:B------:R-:W-:Y:S05]  /*14f10*/  BRA `(.L_x_13145) ;  /* 0xffffffe4002c7947 */ /* 0x000fea000383ffff */
.L_x_13097:
[----:B0-----:R0:W1:Y:S02]  /*14f20*/  SYNCS.PHASECHK.TRANS64.TRYWAIT P0, [R7+URZ+0x16820], R4 ;  /* 0x01682004070075a7 */ /* 0x001064000800017f */
[----:B-1----:R-:W-:Y:S05]  /*14f30*/  @!P0 NANOSLEEP.SYNCS 0x989680 ;  /* 0x009896800000895d */ /* 0x002fea0003900000 */
[----:B------:R-:W1:Y:S02]  /*14f40*/  @!P0 SYNCS.PHASECHK.TRANS64 P0, [R7+URZ+0x16820], R4 ;  /* 0x01682004070085a7 */ /* 0x000e64000800007f */
[----:B-1----:R-:W-:Y:S05]  /*14f50*/  @!P0 BRA `(.L_x_13097) ;  /* 0xfffffffc00f08947 */ /* 0x002fea000383ffff */
[----:B------:R-:W-:Y:S05]  /*14f60*/  BRA `(.L_x_13146) ;  /* 0xffffffe400c47947 */ /* 0x000fea000383ffff */
.L_x_13098:
        /* <DEDUP_REMOVED lines=8> */
.L_x_13148:
[----:B------:R-:W-:Y:S05]  /*14ff0*/  BSYNC B0 ;  /* 0x0000000000007941 */ /* 0x000fea0003800000 */
.L_x_13147:
[----:B------:R-:W-:Y:S05]  /*15000*/  BRA `(.L_x_13149) ;  /* 0xffffffe400a87947 */ /* 0x000fea000383ffff */
.L_x_13099:
[----:B------:R-:W-:Y:S01]  /*15010*/  BSSY B0, `(.L_x_13150) ;  /* 0x0000006000007945 */ /* 0x000fe20003800000 */
[----:B------:R-:W-:-:S07]  /*15020*/  IMAD.MOV.U32 R15, RZ, RZ, -0x1 ;  /* 0xffffffffff0f7424 */ /* 0x000fce00078e00ff */
[----:B01----:R-:W-:Y:S05]  /*15030*/  WARPSYNC.COLLECTIVE R15, `(.L_x_13151) ;  /* 0x000000000f0c7348 */ /* 0x003fea0003c00000 */
[----:B------:R-:W-:Y:S02]  /*15040*/  ELECT P6, UR62, PT ;  /* 0x00000000003e782f */ /* 0x000fe400038c0000 */
[----:B------:R-:W-:Y:S01]  /*15050*/  MOV R14, UR62 ;  /* 0x0000003e000e7c02 */ /* 0x000fe20008000f00 */
[----:B01----:R-:W-:Y:S10]  /*15060*/  ENDCOLLECTIVE ;  /* 0x000000000000791b */ /* 0x003ff40003800000 */
.L_x_13151:
[----:B------:R-:W-:Y:S05]  /*15070*/  BSYNC B0 ;  /* 0x0000000000007941 */ /* 0x000fea0003800000 */
.L_x_13150:
[----:B------:R-:W-:Y:S05]  /*15080*/  BRA `(.L_x_13152) ;  /* 0xffffffe4009c7947 */ /* 0x000fea000383ffff */
.L_x_13101:
[----:B0-----:R0:W2:Y:S02]  /*15090*/  SYNCS.PHASECHK.TRANS64.TRYWAIT P0, [R6+URZ], R5 ;  /* 0x00000005060075a7 */ /* 0x0010a4000800017f */
[----:B--2---:R-:W-:Y:S05]  /*150a0*/  @!P0 NANOSLEEP.SYNCS 0x989680 ;  /* 0x009896800000895d */ /* 0x004fea0003900000 */
[----:B------:R-:W2:Y:S02]  /*150b0*/  @!P0 SYNCS.PHASECHK.TRANS64 P0, [R6+URZ], R5 ;  /* 0x00000005060085a7 */ /* 0x000ea4000800007f */
[----:B--2---:R-:W-:Y:S05]  /*150c0*/  @!P0 BRA `(.L_x_13101) ;  /* 0xfffffffc00f08947 */ /* 0x004fea000383ffff */
[----:B------:R-:W-:Y:S05]  /*150d0*/  BRA `(.L_x_13153) ;  /* 0xffffffe400d07947 */ /* 0x000fea000383ffff */
.L_x_13102:
[----:B--2---:R2:W3:Y:S02]  /*150e0*/  SYNCS.PHASECHK.TRANS64.TRYWAIT P0, [R3+URZ], R2 ;  /* 0x00000002030075a7 */ /* 0x0044e4000800017f */
[----:B---3--:R-:W-:Y:S05]  /*150f0*/  @!P0 NANOSLEEP.SYNCS 0x989680 ;  /* 0x009896800000895d */ /* 0x008fea0003900000 */
[----:B------:R-:W3:Y:S02]  /*15100*/  @!P0 SYNCS.PHASECHK.TRANS64 P0, [R3+URZ], R2 ;  /* 0x00000002030085a7 */ /* 0x000ee4000800007f */
[----:B---3--:R-:W-:Y:S05]  /*15110*/  @!P0 BRA `(.L_x_13102) ;  /* 0xfffffffc00f08947 */ /* 0x008fea000383ffff */
[----:B------:R-:W-:Y:S05]  /*15120*/  BRA `(.L_x_13154) ;  /* 0xffffffe400c47947 */ /* 0x000fea000383ffff */
.L_x_13104:
[----:B--2---:R2:W3:Y:S02]  /*15130*/  SYNCS.PHASECHK.TRANS64.TRYWAIT P0, [R0+URZ], R5 ;  /* 0x00000005000075a7 */ /* 0x0044e4000800017f */
[----:B---3--:R-:W-:Y:S05]  /*15140*/  @!P0 NANOSLEEP.SYNCS 0x989680 ;  /* 0x009896800000895d */ /* 0x008fea0003900000 */
[----:B------:R-:W3:Y:S02]  /*15150*/  @!P0 SYNCS.PHASECHK.TRANS64 P0, [R0+URZ], R5 ;  /* 0x00000005000085a7 */ /* 0x000ee4000800007f */
[----:B---3--:R-:W-:Y:S05]  /*15160*/  @!P0 BRA `(.L_x_13104) ;  /* 0xfffffffc00f08947 */ /* 0x008fea000383ffff */
[----:B------:R-:W-:Y:S05]  /*15170*/  BRA `(.L_x_13155) ;  /* 0xffffffe400c87947 */ /* 0x000fea000383ffff */
.L_x_13156:
        /* <DEDUP_REMOVED lines=16> */
.L_x_14872:


//--------------------- .text._ZN7cutlass13device_kernelIN5flash11enable_sm90INS1_16FlashAttnFwdSm90INS1_25CollectiveMainloopFwdSm90ILi2EN4cute5tupleIJNS5_1CILi1EEES8_S8_EEENS6_IJNS7_ILi192EEENS7_ILi128EEENS7_ILi64EEEEEELi64ENS_10bfloat16_tEfNS_4arch4Sm90ELb0ELb1ELb1ELb1ELb0ELb0ELb0ELb1ELb1ELb1ELb1ELb0EEENS1_21CollectiveEpilogueFwdINS6_IJSA_SC_SB_EEES9_SE_SG_Li384ELb1ELb1ELb1ELb0EEENS1_36VarlenDynamicPersistentTileSchedulerILi192ELi128ELi384ELi128ELb1ELb1ELb1ELb1ELb0ELb1EEEEEEEEEvNT_6ParamsE --------------------------
	.section	.text._ZN7cutlass13device_kernelIN5flash11enable_sm90INS1_16FlashAttnFwdSm90INS1_25CollectiveMainloopFwdSm90ILi2EN4cute5tupleIJNS5_1CILi1EEES8_S8_EEENS6_IJNS7_ILi192EEENS7_ILi128EEENS7_ILi64EEEEEELi64ENS_10bfloat16_tEfNS_4arch4Sm90ELb0ELb1ELb1ELb1ELb0ELb0ELb0ELb1ELb1ELb1ELb1ELb0EEENS1_21CollectiveEpilogueFwdINS6_IJSA_SC_SB_EEES9_SE_SG_Li384ELb1ELb1ELb1ELb0EEENS1_36VarlenDynamicPersistentTileSchedulerILi192ELi128ELi384ELi128ELb1ELb1ELb1ELb1ELb0ELb1EEEEEEEEEvNT_6ParamsE,"ax",@progbits
	.align	128
.text._ZN7cutlass13device_kernelIN5flash11enable_sm90INS1_16FlashAttnFwdSm90INS1_25CollectiveMainloopFwdSm90ILi2EN4cute5tupleIJNS5_1CILi1EEES8_S8_EEENS6_IJNS7_ILi192EEENS7_ILi128EEENS7_ILi64EEEEEELi64ENS_10bfloat16_tEfNS_4arch4Sm90ELb0ELb1ELb1ELb1ELb0ELb0ELb0ELb1ELb1ELb1ELb1ELb0EEENS1_21CollectiveEpilogueFwdINS6_IJSA_SC_SB_EEES9_SE_SG_Li384ELb1ELb1ELb1ELb0EEENS1_36VarlenDynamicPersistentTileSchedulerILi192ELi128ELi384ELi128ELb1ELb1ELb1ELb1ELb0ELb1EEEEEEEEEvNT_6ParamsE:
        .type           _ZN7cutlass13device_kernelIN5flash11enable_sm90INS1_16FlashAttnFwdSm90INS1_25CollectiveMainloopFwdSm90ILi2EN4cute5tupleIJNS5_1CILi1EEES8_S8_EEENS6_IJNS7_ILi192EEENS7_ILi128EEENS7_ILi64EEEEEELi64ENS_10bfloat16_tEfNS_4arch4Sm90ELb0ELb1ELb1ELb1ELb0ELb0ELb0ELb1ELb1ELb1ELb1ELb0EEENS1_21CollectiveEpilogueFwdINS6_IJSA_SC_SB_EEES9_SE_SG_Li384ELb1ELb1ELb1ELb0EEENS1_36VarlenDynamicPersistentTileSchedulerILi192ELi128ELi384ELi128ELb1ELb1ELb1ELb1ELb0ELb1EEEEEEEEEvNT_6ParamsE,@function
        .size           _ZN7cutlass13device_kernelIN5flash11enable_sm90INS1_16FlashAttnFwdSm90INS1_25CollectiveMainloopFwdSm90ILi2EN4cute5tupleIJNS5_1CILi1EEES8_S8_EEENS6_IJNS7_ILi192EEENS7_ILi128EEENS7_ILi64EEEEEELi64ENS_10bfloat16_tEfNS_4arch4Sm90ELb0ELb1ELb1ELb1ELb0ELb0ELb0ELb1ELb1ELb1ELb1ELb0EEENS1_21CollectiveEpilogueFwdINS6_IJSA_SC_SB_EEES9_SE_SG_Li384ELb1ELb1ELb1ELb0EEENS1_36VarlenDynamicPersistentTileSchedulerILi192ELi128ELi384ELi128ELb1ELb1ELb1ELb1ELb0ELb1EEEEEEEEEvNT_6ParamsE,(.L_x_14873 - _ZN7cutlass13device_kernelIN5flash11enable_sm90INS1_16FlashAttnFwdSm90INS1_25CollectiveMainloopFwdSm90ILi2EN4cute5tupleIJNS5_1CILi1EEES8_S8_EEENS6_IJNS7_ILi192EEENS7_ILi128EEENS7_ILi64EEEEEELi64ENS_10bfloat16_tEfNS_4arch4Sm90ELb0ELb1ELb1ELb1ELb0ELb0ELb0ELb1ELb1ELb1ELb1ELb0EEENS1_21CollectiveEpilogueFwdINS6_IJSA_SC_SB_EEES9_SE_SG_Li384ELb1ELb1ELb1ELb0EEENS1_36VarlenDynamicPersistentTileSchedulerILi192ELi128ELi384ELi128ELb1ELb1ELb1ELb1ELb0ELb1EEEEEEEEEvNT_6ParamsE)
        .other          _ZN7cutlass13device_kernelIN5flash11enable_sm90INS1_16FlashAttnFwdSm90INS1_25CollectiveMainloopFwdSm90ILi2EN4cute5tupleIJNS5_1CILi1EEES8_S8_EEENS6_IJNS7_ILi192EEENS7_ILi128EEENS7_ILi64EEEEEELi64ENS_10bfloat16_tEfNS_4arch4Sm90ELb0ELb1ELb1ELb1ELb0ELb0ELb0ELb1ELb1ELb1ELb1ELb0EEENS1_21CollectiveEpilogueFwdINS6_IJSA_SC_SB_EEES9_SE_SG_Li384ELb1ELb1ELb1ELb0EEENS1_36VarlenDynamicPersistentTileSchedulerILi192ELi128ELi384ELi128ELb1ELb1ELb1ELb1ELb0ELb1EEEEEEEEEvNT_6ParamsE,@"STO_CUDA_ENTRY STV_DEFAULT"
_ZN7cutlass13device_kernelIN5flash11enable_sm90INS1_16FlashAttnFwdSm90INS1_25CollectiveMainloopFwdSm90ILi2EN4cute5tupleIJNS5_1CILi1EEES8_S8_EEENS6_IJNS7_ILi192EEENS7_ILi128EEENS7_ILi64EEEEEELi64ENS_10bfloat16_tEfNS_4arch4Sm90ELb0ELb1ELb1ELb1ELb0ELb0ELb0ELb1ELb1ELb1ELb1ELb0EEENS1_21CollectiveEpilogueFwdINS6_IJSA_SC_SB_EEES9_SE_SG_Li384ELb1ELb1ELb1ELb0EEENS1_36VarlenDynamicPersistentTileSchedulerILi192ELi128ELi384ELi128ELb1ELb1ELb1ELb1ELb0ELb1EEEEEEEEEvNT_6ParamsE:
        /* <DEDUP_REMOVED lines=18> */
.L_x_13158:
[----:B------:R-:W-:Y:S05]  /*0120*/  BSYNC B0 ;  /* 0x0000000000007941 */ /* 0x000fea0003800000 */
.L_x_13157:
        /* <DEDUP_REMOVED lines=41> */
.L_x_13159:
        /* <DEDUP_REMOVED lines=22> */
.L_x_13160:
        /* <DEDUP_REMOVED lines=18> */
.L_x_13161:
        /* <DEDUP_REMOVED lines=22> */
.L_x_13162:
        /* <DEDUP_REMOVED lines=22> */
.L_x_13163:
[----:B------:R-:W-:Y:S01]  /*0900*/  PLOP3.LUT P0, PT, PT, PT, UP0, 0x80, 0x0 ;  /* 0x000000000000781c */ /* 0x000fe20003f0f008 */
[----:B------:R-:W-:Y:S01]  /*0910*/  UMOV UR36, 0x1 ;  /* 0x0000000100247882 */ /* 0x000fe20000000000 */
[----:B------:R-:W-:Y:S01]  /*0920*/  NOP ;  /* 0x0000000000007918 */ /* 0x000fe20000000000 */
[----:B------:R-:W-:Y:S01]  /*0930*/  USEL UR36, UR36, 0x2, !UP0 ;  /* 0x0000000224247887 */ /* 0x000fe2000c000000 */
[----:B------:R-:W-:Y:S01]  /*0940*/  ULDC.64 UR52, c[0x0][0x208] ;  /* 0x0000820000347ab9 */ /* 0x000fe20000000a00 */
[----:B012-4-:R-:W-:Y:S08]  /*0950*/  BAR.SYNC.DEFER_BLOCKING 0x0 ;  /* 0x0000000000007b1d */ /* 0x017ff00000010000 */
[----:B------:R-:W-:Y:S05]  /*0960*/  @!P0 BRA `(.L_x_13164) ;  /* 0x0000010c00908947 */ /* 0x000fea0003800000 */
.L_x_13165:
        /* <DEDUP_REMOVED lines=29> */
[----:B------:R-:W-:Y:S02]  /*0b40*/  LEA.HI R3, R0, R13, RZ, 0x4 ;  /* 0x0000000d00037211 */ /* 0x000fe400078f20ff */
[----:B------:R-:W-:Y:S01]  /*0b50*/  LOP3.LUT R6, R2, 0xffffff80, RZ, 0xc0, !PT ;  /* 0xffffff8002067812 */ /* 0x000fe200078ec0ff */
[----:B------:R-:W-:Y:S01]  /*0b60*/  IMAD.SHL.U32 R5, R4, 0x20, RZ ;  /* 0x0000002004057824 */ /* 0x000fe200078e00ff */
[----:B------:R-:W-:Y:S02]  /*0b70*/  LOP3.LUT R4, R3, 0x3fffff0, RZ, 0xc0, !PT ;  /* 0x03fffff003047812 */ /* 0x000fe400078ec0ff */
[----:B------:R-:W-:Y:S01]  /*0b80*/  SHF.R.S32.HI R14, RZ, 0x7, R2 ;  /* 0x00000007ff0e7819 */ /* 0x000fe20000011402 */
[----:B------:R-:W-:Y:S01]  /*0b90*/  IMAD.IADD R12, R13, 0x1, -R6 ;  /* 0x000000010d0c7824 */ /* 0x000fe200078e0a06 */
[----:B------:R-:W-:Y:S01]  /*0ba0*/  LOP3.LUT R5, R5, 0xfffffc00, RZ, 0xc0, !PT ;  /* 0xfffffc0005057812 */ /* 0x000fe200078ec0ff */
[----:B------:R-:W-:Y:S01]  /*0bb0*/  IMAD.IADD R4, R13, 0x1, -R4 ;  /* 0x000000010d047824 */ /* 0x000fe200078e0a04 */
[----:B------:R-:W-:Y:S01]  /*0bc0*/  SHF.R.S32.HI R6, RZ, 0x4, R3 ;  /* 0x00000004ff067819 */ /* 0x000fe20000011403 */
[----:B------:R-:W-:Y:S01]  /*0bd0*/  IMAD.HI R2, R14, 0x55555556, RZ ;  /* 0x555555560e027827 */ /* 0x000fe200078e02ff */
[----:B------:R-:W-:-:S02]  /*0be0*/  SHF.R.S32.HI R7, RZ, 0x1f, R12 ;  /* 0x0000001fff077819 */ /* 0x000fc4000001140c */
[----:B------:R-:W-:Y:S01]  /*0bf0*/  LEA.HI R3, R3, R6, RZ, 0x1 ;  /* 0x0000000603037211 */ /* 0x000fe200078f08ff */
[----:B------:R-:W-:Y:S01]  /*0c00*/  IMAD R4, R4, 0x40, R5 ;  /* 0x0000004004047824 */ /* 0x000fe200078e0205 */
[CC--:B------:R-:W-:Y:S02]  /*0c10*/  LEA.HI R5, R7.reuse, R12.reuse, RZ, 0x2 ;  /* 0x0000000c07057211 */ /* 0x0c0fe400078f10ff */
[----:B------:R-:W-:Y:S02]  /*0c20*/  LEA.HI R7, R7, R12, RZ, 0x5 ;  /* 0x0000000c07077211 */ /* 0x000fe400078f28ff */
[--C-:B------:R-:W-:Y:S02]  /*0c30*/  SHF.R.S32.HI R8, RZ, 0x2, R5.reuse ;  /* 0x00000002ff087819 */ /* 0x100fe40000011405 */
[----:B------:R-:W-:Y:S02]  /*0c40*/  SHF.R.S32.HI R9, RZ, 0x1f, R5 ;  /* 0x0000001fff097819 */ /* 0x000fe40000011405 */
[----:B------:R-:W-:-:S02]  /*0c50*/  LOP3.LUT R3, R3, 0x1ffffffe, RZ, 0xc0, !PT ;  /* 0x1ffffffe03037812 */ /* 0x000fc400078ec0ff */
[----:B------:R-:W-:Y:S02]  /*0c60*/  LEA.HI R9, R9, R8, RZ, 0x3 ;  /* 0x0000000809097211 */ /* 0x000fe400078f18ff */
[----:B------:R-:W-:Y:S01]  /*0c70*/  LEA.HI R2, R2, R2, RZ, 0x1 ;  /* 0x0000000202027211 */ /* 0x000fe200078f08ff */
[----:B------:R-:W-:Y:S01]  /*0c80*/  IMAD.IADD R3, R6, 0x1, -R3 ;  /* 0x0000000106037824 */ /* 0x000fe200078e0a03 */
[----:B------:R-:W-:Y:S02]  /*0c90*/  LOP3.LUT R9, R9, 0xfffffff8, RZ, 0xc0, !PT ;  /* 0xfffffff809097812 */ /* 0x000fe400078ec0ff */
[----:B------:R-:W-:Y:S01]  /*0ca0*/  SHF.R.S32.HI R7, RZ, 0x5, R7 ;  /* 0x00000005ff077819 */ /* 0x000fe20000011407 */
[----:B------:R-:W-:Y:S01]  /*0cb0*/  IMAD R2, R2, -0x3, R14 ;  /* 0xfffffffd02027824 */ /* 0x000fe200078e020e */
[-C--:B------:R-:W-:Y:S01]  /*0cc0*/  LEA.HI R10, R0, R13.reuse, RZ, 0x2 ;  /* 0x0000000d000a7211 */ /* 0x080fe200078f10ff */
[----:B------:R-:W-:Y:S01]  /*0cd0*/  IMAD.IADD R8, R8, 0x1, -R9 ;  /* 0x0000000108087824 */ /* 0x000fe200078e0a09 */
[----:B------:R-:W-:Y:S01]  /*0ce0*/  LEA.HI R0, R0, R13, RZ, 0x3 ;  /* 0x0000000d00007211 */ /* 0x000fe200078f18ff */
[----:B------:R-:W-:Y:S01]  /*0cf0*/  IMAD R3, R3, 0x8, R4 ;  /* 0x0000000803037824 */ /* 0x000fe200078e0204 */
[----:B------:R-:W-:Y:S01]  /*0d00*/  LOP3.LUT R10, R10, 0xfffffffc, RZ, 0xc0, !PT ;  /* 0xfffffffc0a0a7812 */ /* 0x000fe200078ec0ff */
[----:B------:R-:W-:Y:S01]  /*0d10*/  IMAD R7, R7, 0x10, R8 ;  /* 0x0000001007077824 */ /* 0x000fe200078e0208 */
[----:B------:R-:W-:-:S02]  /*0d20*/  LOP3.LUT R5, R5, 0x7ffffffc, RZ, 0xc0, !PT ;  /* 0x7ffffffc05057812 */ /* 0x000fc400078ec0ff */
[----:B------:R0:W-:Y:S01]  /*0d30*/  STL [R1+0x38], R3 ;  /* 0x0000380301007387 */ /* 0x0001e20000100800 */
[----:B------:R-:W-:Y:S01]  /*0d40*/  IMAD R2, R2, 0x40, R7 ;  /* 0x0000004002027824 */ /* 0x000fe200078e0207 */
[----:B------:R-:W-:Y:S01]  /*0d50*/  LOP3.LUT R18, R0, 0xfffffff8, RZ, 0xc0, !PT ;  /* 0xfffffff800127812 */ /* 0x000fe200078ec0ff */
[C---:B------:R-:W-:Y:S01]  /*0d60*/  IMAD.IADD R10, R13.reuse, 0x1, -R10 ;  /* 0x000000010d0a7824 */ /* 0x040fe200078e0a0a */
[----:B------:R-:W-:Y:S01]  /*0d70*/  SHF.R.S32.HI R157, RZ, 0x3, R0 ;  /* 0x00000003ff9d7819 */ /* 0x000fe20000011400 */
[----:B------:R-:W-:Y:S01]  /*0d80*/  IMAD.IADD R5, R12, 0x1, -R5 ;  /* 0x000000010c057824 */ /* 0x000fe200078e0a05 */
[----:B------:R1:W-:Y:S01]  /*0d90*/  STL [R1+0x34], R2 ;  /* 0x0000340201007387 */ /* 0x0003e20000100800 */
[----:B------:R-:W-:Y:S02]  /*0da0*/  IMAD.IADD R18, R13, 0x1, -R18 ;  /* 0x000000010d127824 */ /* 0x000fe400078e0a12 */
[----:B------:R-:W-:Y:S01]  /*0db0*/  IMAD.SHL.U32 R16, R5, 0x2, RZ ;  /* 0x0000000205107824 */ /* 0x000fe200078e00ff */
[----:B0-----:R-:W-:Y:S01]  /*0dc0*/  LEA.HI R3, R10, R10, RZ, 0x1 ;  /* 0x0000000a0a037211 */ /* 0x001fe200078f08ff */
[----:B------:R-:W-:-:S02]  /*0dd0*/  IMAD.SHL.U32 R19, R18, 0x8, RZ ;  /* 0x0000000812137824 */ /* 0x000fc400078e00ff */
[C---:B------:R-:W-:Y:S01]  /*0de0*/  VIADD R156, R16.reuse, 0x8 ;  /* 0x00000008109c7836 */ /* 0x040fe20000000000 */
[----:B------:R-:W-:Y:S01]  /*0df0*/  LOP3.LUT R3, R3, 0x1ffffffe, RZ, 0xc0, !PT ;  /* 0x1ffffffe03037812 */ /* 0x000fe200078ec0ff */
        /* <DEDUP_REMOVED lines=12> */
[----:B------:R-:W-:Y:S01]  /*0ec0*/  IMAD.IADD R3, R10, 0x1, -R3 ;  /* 0x000000010a037824 */ /* 0x000fe200078e0a03 */
[----:B------:R-:W-:-:S02]  /*0ed0*/  SHF.R.S32.HI R5, RZ, 0x1f, R152 ;  /* 0x0000001fff057819 */ /* 0x000fc40000011498 */
[----:B------:R-:W-:Y:S01]  /*0ee0*/  SHF.R.S32.HI R4, RZ, 0x1f, R23 ;  /* 0x0000001fff047819 */ /* 0x000fe20000011417 */
[----:B------:R-:W-:Y:S01]  /*0ef0*/  IMAD R17, R3, 0x8, R2 ;  /* 0x0000000803117824 */ /* 0x000fe200078e0202 */
[----:B-1----:R-:W-:-:S07]  /*0f00*/  SHF.R.S32.HI R0, RZ, 0x1f, R22 ;  /* 0x0000001fff007819 */ /* 0x002fce0000011416 */
.L_x_13257:
        /* <DEDUP_REMOVED lines=11> */
[----:B0123--:R-:W-:Y:S02]  /*0fc0*/  IMAD.U32 R2, RZ, RZ, UR8 ;  /* 0x00000008ff027e24 */ /* 0x00ffe4000f8e00ff */
[----:B------:R-:W-:Y:S01]  /*0fd0*/  IMAD.U32 R3, RZ, RZ, UR9 ;  /* 0x00000009ff037e24 */ /* 0x000fe2000f8e00ff */
[----:B------:R-:W-:Y:S02]  /*0fe0*/  @UP1 UIMAD.WIDE UR8, UR6, 0x4, UR10 ;  /* 0x00000004060818a5 */ /* 0x000fe4000f8e020a */
[----:B------:R-:W-:Y:S02]  /*0ff0*/  ULOP3.LUT UR4, UR7, 0xff000000, URZ, 0xc0, !UPT ;  /* 0xff00000007047892 */ /* 0x000fe4000f8ec03f */
[----:B------:R-:W2:Y:S01]  /*1000*/  @P0 LDG.E R2, desc[UR52][R2.64] ;  /* 0x0000003402020981 */ /* 0x000ea2000c1e1900 */
[----:B------:R-:W-:Y:S01]  /*1010*/  ULDC.64 UR10, c[0x0][0xa20] ;  /* 0x00028800000a7ab9 */ /* 0x000fe20000000a00 */
[----:B------:R-:W-:-:S02]  /*1020*/  IMAD.U32 R4, RZ, RZ, UR8 ;  /* 0x00000008ff047e24 */ /* 0x000fc4000f8e00ff */
[----:B------:R-:W-:Y:S01]  /*1030*/  IMAD.U32 R5, RZ, RZ, UR9 ;  /* 0x00000009ff057e24 */ /* 0x000fe2000f8e00ff */
[----:B------:R-:W-:-:S04]  /*1040*/  ULDC.64 UR8, c[0x0][0x418] ;  /* 0x0001060000087ab9 */ /* 0x000fc80000000a00 */
[----:B------:R-:W3:Y:S01]  /*1050*/  @P2 LDG.E R4, desc[UR52][R4.64] ;  /* 0x0000003404042981 */ /* 0x000ee2000c1e1900 */
        /* <DEDUP_REMOVED lines=16> */
[----:B----45:R-:W-:-:S14]  /*1160*/  @P2 BRA `(.L_x_13166) ;  /* 0x0000000000342947 */ /* 0x030fdc0003800000 */
        /* <DEDUP_REMOVED lines=13> */
.L_x_13166:
        /* <DEDUP_REMOVED lines=9> */
.L_x_13167:
        /* <DEDUP_REMOVED lines=13> */
.L_x_13168:
        /* <DEDUP_REMOVED lines=26> */
.L_x_13170:
[----:B------:R-:W-:-:S11]  /*1540*/  UISETP.NE.AND UP1, UPT, UR5, 0x1, UPT ;  /* 0x000000010500788c */ /* 0x000fd6000bf25270 */
[----:B------:R-:W-:Y:S02]  /*1550*/  @UP1 ULDC.64 UR10, c[0x0][0x9e8] ;  /* 0x00027a00000a1ab9 */ /* 0x000fe40000000a00 */
[----:B------:R-:W-:-:S04]  /*1560*/  UIMAD.WIDE.U32 UR6, UR8, UR10, URZ ;  /* 0x0000000a080672a5 */ /* 0x000fc8000f8e003f */
[----:B------:R-:W-:-:S12]  /*1570*/  @UP1 USHF.R.U32.HI UR8, URZ, UR11, UR7 ;  /* 0x0000000b3f081299 */ /* 0x000fd80008011607 */
.L_x_13171:
[----:B------:R-:W-:-:S04]  /*1580*/  UIMAD UR8, UR8, UR5, UR5 ;  /* 0x00000005080872a4 */ /* 0x000fc8000f8e0205 */
[----:B------:R-:W-:-:S04]  /*1590*/  UISETP.LT.AND UP1, UPT, UR4, UR8, UPT ;  /* 0x000000080400728c */ /* 0x000fc8000bf21270 */
[----:B------:R-:W-:-:S12]  /*15a0*/  USEL UR4, UR4, UR8, UP1 ;  /* 0x0000000804047287 */ /* 0x000fd80008800000 */
.L_x_13169:
        /* <DEDUP_REMOVED lines=30> */
.L_x_13173:
[----:B------:R-:W-:-:S11]  /*1790*/  UISETP.NE.AND UP0, UPT, UR5, 0x1, UPT ;  /* 0x000000010500788c */ /* 0x000fd6000bf05270 */
[----:B------:R-:W-:Y:S02]  /*17a0*/  @UP0 ULDC.64 UR10, c[0x0][0x9e8] ;  /* 0x00027a00000a0ab9 */ /* 0x000fe40000000a00 */
[----:B------:R-:W-:-:S04]  /*17b0*/  UIMAD.WIDE.U32 UR8, UR7, UR10, URZ ;  /* 0x0000000a070872a5 */ /* 0x000fc8000f8e003f */
[----:B------:R-:W-:-:S12]  /*17c0*/  @UP0 USHF.R.U32.HI UR7, URZ, UR11, UR9 ;  /* 0x0000000b3f070299 */ /* 0x000fd80008011609 */
.L_x_13174:
[----:B------:R-:W-:-:S04]  /*17d0*/  UIMAD UR5, UR7, UR5, URZ ;  /* 0x00000005070572a4 */ /* 0x000fc8000f8e023f */
[----:B------:R-:W-:-:S04]  /*17e0*/  UISETP.LT.AND UP0, UPT, UR4, UR5, UPT ;  /* 0x000000050400728c */ /* 0x000fc8000bf01270 */
[----:B------:R-:W-:-:S12]  /*17f0*/  USEL UR4, UR4, UR5, !UP0 ;  /* 0x0000000504047287 */ /* 0x000fd8000c000000 */
.L_x_13172:
        /* <DEDUP_REMOVED lines=48> */
.L_x_13175:
[----:B------:R-:W-:Y:S01]  /*1b00*/  UIMAD UR43, UR41, UR4, UR43 ;  /* 0x00000004292b72a4 */ /* 0x000fe2000f8e022b */
[----:B------:R-:W-:Y:S01]  /*1b10*/  IMAD.U32 R88, RZ, RZ, UR6 ;  /* 0x00000006ff587e24 */ /* 0x000fe2000f8e00ff */
[----:B------:R-:W-:Y:S01]  /*1b20*/  PLOP3.LUT P0, PT, PT, PT, PT, 0x80, 0x0 ;  /* 0x000000000000781c */ /* 0x000fe20003f0f070 */
[----:B------:R-:W-:Y:S01]  /*1b30*/  IMAD.U32 R3, RZ, RZ, UR4 ;  /* 0x00000004ff037e24 */ /* 0x000fe2000f8e00ff */
[----:B------:R-:W-:Y:S02]  /*1b40*/  CS2R R20, SRZ ;  /* 0x0000000000147805 */ /* 0x000fe4000001ff00 */
[----:B------:R-:W-:Y:S02]  /*1b50*/  CS2R R118, SRZ ;  /* 0x0000000000767805 */ /* 0x000fe4000001ff00 */
[----:B------:R-:W-:Y:S02]  /*1b60*/  CS2R R116, SRZ ;  /* 0x0000000000747805 */ /* 0x000fe4000001ff00 */
[----:B------:R-:W-:-:S02]  /*1b70*/  CS2R R114, SRZ ;  /* 0x0000000000727805 */ /* 0x000fc4000001ff00 */
[----:B------:R-:W-:Y:S02]  /*1b80*/  VIADDMNMX R88, R3, UR43, R88, PT ;  /* 0x0000002b03587c46 */ /* 0x000fe4000b800158 */
[----:B------:R-:W-:Y:S02]  /*1b90*/  CS2R R112, SRZ ;  /* 0x0000000000707805 */ /* 0x000fe4000001ff00 */
[----:B------:R-:W-:Y:S02]  /*1ba0*/  CS2R R110, SRZ ;  /* 0x00000000006e7805 */ /* 0x000fe4000001ff00 */
[----:B------:R-:W-:Y:S02]  /*1bb0*/  CS2R R108, SRZ ;  /* 0x00000000006c7805 */ /* 0x000fe4000001ff00 */
[----:B------:R-:W-:Y:S02]  /*1bc0*/  ISETP.GT.AND P1, PT, R88, UR43, PT ;  /* 0x0000002b58007c0c */ /* 0x000fe4000bf24270 */
        /* <DEDUP_REMOVED lines=11> */
[----:B------:R-:W0:Y:S01]  /*1c80*/  S2R R0, SR_TID.X ;  /* 0x0000000000007919 */ /* 0x000e220000002100 */
[----:B------:R-:W1:Y:S01]  /*1c90*/  S2UR UR6, SR_CgaCtaId ;  /* 0x00000000000679c3 */ /* 0x000e620000008800 */
[----:B------:R-:W-:Y:S02]  /*1ca0*/  UMOV UR45, 0x400 ;  /* 0x00000400002d7882 */ /* 0x000fe40000000000 */
[----:B-1----:R-:W-:Y:S01]  /*1cb0*/  ULEA UR45, UR6, UR45, 0x18 ;  /* 0x0000002d062d7291 */ /* 0x002fe2000f8ec03f */
[----:B0-----:R-:W-:-:S05]  /*1cc0*/  VIADD R4, R0, 0xffffff80 ;  /* 0xffffff8000047836 */ /* 0x001fca0000000000 */
[----:B------:R-:W-:-:S04]  /*1cd0*/  SHF.R.S32.HI R0, RZ, 0x1f, R4 ;  /* 0x0000001fff007819 */ /* 0x000fc80000011404 */
[----:B------:R-:W-:-:S04]  /*1ce0*/  LEA.HI R0, R0, R4, RZ, 0x7 ;  /* 0x0000000400007211 */ /* 0x000fc800078f38ff */
[----:B------:R-:W-:-:S06]  /*1cf0*/  SHF.R.S32.HI R0, RZ, 0x7, R0 ;  /* 0x00000007ff007819 */ /* 0x000fcc0000011400 */
[----:B------:R-:W0:Y:S02]  /*1d00*/  SHFL.IDX PT, R0, R0, RZ, 0x1f ;  /* 0x00001fff00007589 */ /* 0x000e2400000e0000 */
[----:B0-----:R-:W-:-:S13]  /*1d10*/  R2UR UR44, R0 ;  /* 0x00000000002c72ca */ /* 0x001fda00000e0000 */
        /* <DEDUP_REMOVED lines=26> */
.L_x_13177:
        /* <DEDUP_REMOVED lines=9> */
.L_x_13380:
[----:B------:R-:W-:Y:S05]  /*1f50*/  @!P0 BRA `(.L_x_13179) ;  /* 0x0000000000048947 */ /* 0x000fea0003800000 */
[----:B------:R-:W-:Y:S01]  /*1f60*/  BPT.TRAP 0x1 ;  /* 0x000000040000795c */ /* 0x000fe20000300000 */
.L_x_13179:
[----:B------:R-:W-:Y:S02]  /*1f70*/  IMAD.U32 R90, RZ, RZ, UR47 ;  /* 0x0000002fff5a7e24 */ /* 0x000fe4000f8e00ff */
[----:B0-----:R-:W-:-:S03]  /*1f80*/  IMAD.U32 R3, RZ, RZ, UR50 ;  /* 0x00000032ff037e24 */ /* 0x001fc6000f8e00ff */
[----:B------:R-:W-:Y:S02]  /*1f90*/  LEA R90, R90, UR45, 0x3 ;  /* 0x0000002d5a5a7c11 */ /* 0x000fe4000f8e18ff */
[----:B------:R-:W-:-:S04]  /*1fa0*/  SHF.L.U32 R3, R3, 0x1f, RZ ;  /* 0x0000001f03037819 */ /* 0x000fc800000006ff */
[----:B------:R0:W1:Y:S01]  /*1fb0*/  SYNCS.PHASECHK.TRANS64.TRYWAIT P2, [R90+URZ+0x16830], R3 ;  /* 0x016830035a0075a7 */ /* 0x000062000804017f */
[----:B------:R-:W-:Y:S05]  /*1fc0*/  @!P0 BRA `(.L_x_13180) ;  /* 0x0000000000048947 */ /* 0x000fea0003800000 */
[----:B------:R-:W-:Y:S01]  /*1fd0*/  BPT.TRAP 0x1 ;  /* 0x000000040000795c */ /* 0x000fe20000300000 */
.L_x_13180:
[----:B------:R-:W2:Y:S02]  /*1fe0*/  S2R R0, SR_TID.X ;  /* 0x0000000000007919 */ /* 0x000ea40000002100 */
[----:B--2---:R-:W-:Y:S01]  /*1ff0*/  LOP3.LUT P1, RZ, R0, 0x7f, RZ, 0xc0, !PT ;  /* 0x0000007f00ff7812 */ /* 0x004fe2000782c0ff */
[----:B-1----:R-:W-:-:S12]  /*2000*/  @P2 BRA `(.L_x_13181) ;  /* 0x0000000000082947 */ /* 0x002fd80003800000 */
[----:B------:R-:W1:Y:S02]  /*2010*/  SYNCS.PHASECHK.TRANS64.TRYWAIT P2, [R90+URZ+0x16830], R3 ;  /* 0x016830035a0075a7 */ /* 0x000e64000804017f */
[----:B-1----:R-:W-:Y:S05]  /*2020*/  @!P2 BRA `(.L_x_13182) ;  /* 0x0000015c0070a947 */ /* 0x002fea0003800000 */
.L_x_13181:
[----:B------:R-:W-:Y:S05]  /*2030*/  WARPSYNC.ALL ;  /* 0x0000000000007948 */ /* 0x000fea0003800000 */
[----:B------:R-:W-:Y:S01]  /*2040*/  UIADD3 UR4, UR45, 0xe400, URZ ;  /* 0x0000e4002d047890 */ /* 0x000fe2000fffe03f */
[----:B------:R-:W-:Y:S01]  /*2050*/  WARPGROUP.ARRIVE ;  /* 0x00000000000079c5 */ /* 0x000fe20000000000 */
[----:B------:R-:W-:Y:S01]  /*2060*/  ULOP3.LUT UR16, UR54, 0x10000, URZ, 0xfc, !UPT ;  /* 0x0001000036107892 */ /* 0x000fe2000f8efc3f */
[----:B01----:R-:W-:Y:S01]  /*2070*/  @!P1 VIADD R90, R90, 0x16840 ;  /* 0x000168405a5a9836 */ /* 0x003fe20000000000 */
[----:B------:R-:W-:Y:S01]  /*2080*/  USHF.R.U32.HI UR4, URZ, 0x4, UR4 ;  /* 0x000000043f047899 */ /* 0x000fe20008011604 */
[----:B------:R-:W-:Y:S01]  /*2090*/  UMOV UR17, 0x40000040 ;  /* 0x4000004000117882 */ /* 0x000fe20000000000 */
[----:B------:R-:W-:-:S02]  /*20a0*/  UMOV UR19, 0x40000040 ;  /* 0x4000004000137882 */ /* 0x000fc40000000000 */
[----:B------:R-:W-:Y:S01]  /*20b0*/  ULOP3.LUT UR4, UR4, 0x3fff, URZ, 0xc0, !UPT ;  /* 0x00003fff04047892 */ /* 0x000fe2000f8ec03f */
[----:B------:R-:W-:Y:S01]  /*20c0*/  @!P1 PRMT R90, RZ, 0x654, R90 ;  /* 0x00000654ff5a9816 */ /* 0x000fe2000000005a */
[----:B------:R-:W-:Y:S01]  /*20d0*/  UMOV UR5, 0x40000040 ;  /* 0x4000004000057882 */ /* 0x000fe20000000000 */
[----:B------:R-:W-:Y:S01]  /*20e0*/  UMOV UR7, 0x40000040 ;  /* 0x4000004000077882 */ /* 0x000fe20000000000 */
[----:B------:R-:W-:Y:S02]  /*20f0*/  ULOP3.LUT UR20, UR4, 0x10000, URZ, 0xfc, !UPT ;  /* 0x0001000004147892 */ /* 0x000fe4000f8efc3f */
[----:B------:R-:W-:Y:S02]  /*2100*/  UIADD3 UR4, UR16, 0x2, URZ ;  /* 0x0000000210047890 */ /* 0x000fe4000fffe03f */
[----:B------:R-:W-:Y:S02]  /*2110*/  ULEA UR18, UR47, UR20, 0xa ;  /* 0x000000142f127291 */ /* 0x000fe4000f8e503f */
[----:B------:R-:W-:-:S02]  /*2120*/  UIADD3 UR8, UR16, 0x4, URZ ;  /* 0x0000000410087890 */ /* 0x000fc4000fffe03f */
[----:B------:R-:W-:Y:S02]  /*2130*/  UIADD3 UR6, UR18, 0x2, URZ ;  /* 0x0000000212067890 */ /* 0x000fe4000fffe03f */
[----:B------:R-:W-:Y:S01]  /*2140*/  UIADD3 UR10, UR18, 0x4, URZ ;  /* 0x00000004120a7890 */ /* 0x000fe2000fffe03f */
[----:B------:R-:W-:Y:S02]  /*2150*/  UMOV UR9, 0x40000040 ;  /* 0x4000004000097882 */ /* 0x000fe40000000000 */
[----:B------:R-:W-:Y:S01]  /*2160*/  HGMMA.64x128x16.F32.BF16 R24, gdesc[UR16], RZ, !UPT, gsb0 ;  /* 0x01e00000101879f0 */ /* 0x000fe2000c0018ff */
        /* <DEDUP_REMOVED lines=186> */
.L_x_13185:
[----:B------:R-:W-:-:S06]  /*2d10*/  UISETP.NE.AND UP2, UPT, UR7, 0x1, UPT ;  /* 0x000000010700788c */ /* 0x000fcc000bf45270 */
[----:B------:R-:W-:-:S05]  /*2d20*/  PLOP3.LUT P2, PT, PT, PT, UP2, 0x80, 0x0 ;  /* 0x000000000000781c */ /* 0x000fca0003f4f028 */
[----:B------:R-:W-:-:S08]  /*2d30*/  @UP2 ULDC.64 UR10, c[0x0][0x9e8] ;  /* 0x00027a00000a2ab9 */ /* 0x000fd00000000a00 */
[----:B------:R-:W-:-:S05]  /*2d40*/  @P2 IMAD.HI.U32 R59, R58, UR10, RZ ;  /* 0x0000000a3a3b2c27 */ /* 0x000fca000f8e00ff */
[----:B------:R-:W-:-:S07]  /*2d50*/  @P2 SHF.R.U32.HI R58, RZ, UR11, R59 ;  /* 0x0000000bff3a2c19 */ /* 0x000fce000801163b */
.L_x_13186:
[----:B------:R-:W-:Y:S05]  /*2d60*/  BSYNC B0 ;  /* 0x0000000000007941 */ /* 0x000fea0003800000 */
.L_x_13184:
[----:B------:R-:W-:-:S04]  /*2d70*/  IMAD R59, R58, UR7, -R74 ;  /* 0x000000073a3b7c24 */ /* 0x000fc8000f8e0a4a */
[----:B------:R-:W-:-:S05]  /*2d80*/  IMAD.IADD R59, R59, 0x1, -R16 ;  /* 0x000000013b3b7824 */ /* 0x000fca00078e0a10 */
[----:B------:R-:W-:Y:S02]  /*2d90*/  VIMNMX R73, R73, R59, !PT ;  /* 0x0000003b49497248 */ /* 0x000fe40007fe0100 */
[----:B------:R-:W-:-:S07]  /*2da0*/  VIADDMNMX R72, R59, UR7, R72, PT ;  /* 0x000000073b487c46 */ /* 0x000fce000b800148 */
.L_x_13183:
[----:B------:R-:W2:Y:S01]  /*2db0*/  LDL.LU R79, [R1] ;  /* 0x00000000014f7983 */ /* 0x000ea20000300800 */
[C---:B------:R-:W-:Y:S02]  /*2dc0*/  ISETP.GE.AND P4, PT, R75.reuse, 0x9, PT ;  /* 0x000000094b00780c */ /* 0x040fe40003f86270 */
[C---:B------:R-:W-:Y:S02]  /*2dd0*/  ISETP.GE.AND P2, PT, R75.reuse, 0x2, PT ;  /* 0x000000024b00780c */ /* 0x040fe40003f46270 */
[----:B------:R-:W-:Y:S02]  /*2de0*/  ISETP.GE.AND P5, PT, R75, 0xa, PT ;  /* 0x0000000a4b00780c */ /* 0x000fe40003fa6270 */
[----:B------:R-:W-:-:S04]  /*2df0*/  ISETP.GT.AND P3, PT, R73, 0x1, !P2 ;  /* 0x000000014900780c */ /* 0x000fc80005764270 */
[----:B------:R-:W-:-:S04]  /*2e00*/  ISETP.LT.OR P3, PT, R72, 0x2, P3 ;  /* 0x000000024800780c */ /* 0x000fc80001f61670 */
[----:B------:R-:W-:Y:S02]  /*2e10*/  FSEL R89, R89, -INF , !P3 ;  /* 0xff80000059597808 */ /* 0x000fe40005800000 */
[----:B------:R-:W-:-:S04]  /*2e20*/  ISETP.GT.AND P3, PT, R73, 0x9, !P5 ;  /* 0x000000094900780c */ /* 0x000fc80006f64270 */
[----:B------:R-:W-:-:S04]  /*2e30*/  ISETP.LT.OR P3, PT, R72, 0xa, P3 ;  /* 0x0000000a4800780c */ /* 0x000fc80001f61670 */
[----:B0-----:R-:W-:Y:S02]  /*2e40*/  FSEL R92, R92, -INF , !P3 ;  /* 0xff8000005c5c7808 */ /* 0x001fe40005800000 */
        /* <DEDUP_REMOVED lines=63> */
[----:B------:R-:W-:Y:S01]  /*3240*/  ISETP.GT.AND P3, PT, R73, 0x31, !P4 ;  /* 0x000000314900780c */ /* 0x000fe20006764270 */
[----:B------:R-:W0:Y:S03]  /*3250*/  SHFL.IDX PT, R43, R71, 0x1, 0x1c1f ;  /* 0x003c1f00472b7f89 */ /* 0x000e2600000e0000 */
        /* <DEDUP_REMOVED lines=90> */
[----:B------:R-:W-:-:S02]  /*3800*/  ISETP.LT.OR P4, PT, R72, 0x71, P4 ;  /* 0x000000714800780c */ /* 0x000fc40002781670 */
[----:B0-----:R-:W-:Y:S02]  /*3810*/  VIADDMNMX R68, R43, R77, R76, PT ;  /* 0x0000004d2b447246 */ /* 0x001fe4000380014c */
[----:B------:R-:W-:Y:S01]  /*3820*/  FSEL R40, R69, -INF , !P4 ;  /* 0xff80000045287808 */ /* 0x000fe20006000000 */
[----:B------:R-:W-:Y:S01]  /*3830*/  IMAD.IADD R69, R78, 0x1, R43 ;  /* 0x000000014e457824 */ /* 0x000fe200078e022b */
        /* <DEDUP_REMOVED lines=36> */
.L_x_13189:
[----:B------:R-:W-:-:S06]  /*3a80*/  UISETP.NE.AND UP2, UPT, UR7, 0x1, UPT ;  /* 0x000000010700788c */ /* 0x000fcc000bf45270 */
[----:B------:R-:W-:-:S05]  /*3a90*/  PLOP3.LUT P6, PT, PT, PT, UP2, 0x80, 0x0 ;  /* 0x000000000000781c */ /* 0x000fca0003fcf028 */
[----:B------:R-:W-:-:S08]  /*3aa0*/  @UP2 ULDC.64 UR10, c[0x0][0x9e8] ;  /* 0x00027a00000a2ab9 */ /* 0x000fd00000000a00 */
[----:B------:R-:W-:Y:S01]  /*3ab0*/  @P6 IMAD.HI.U32 R44, R43, UR10, RZ ;  /* 0x0000000a2b2c6c27 */ /* 0x000fe2000f8e00ff */
[----:B------:R-:W-:-:S13]  /*3ac0*/  PLOP3.LUT P6, PT, PT, PT, UP2, 0x80, 0x0 ;  /* 0x000000000000781c */ /* 0x000fda0003fcf028 */
[----:B------:R-:W-:-:S07]  /*3ad0*/  @P6 SHF.R.U32.HI R43, RZ, UR11, R44 ;  /* 0x0000000bff2b6c19 */ /* 0x000fce000801162c */
.L_x_13190:
[----:B------:R-:W-:Y:S05]  /*3ae0*/  BSYNC B0 ;  /* 0x0000000000007941 */ /* 0x000fea0003800000 */
.L_x_13188:
[----:B------:R-:W-:-:S04]  /*3af0*/  IMAD R43, R43, UR7, -R74 ;  /* 0x000000072b2b7c24 */ /* 0x000fc8000f8e0a4a */
[----:B------:R-:W-:-:S05]  /*3b00*/  IMAD.IADD R43, R43, 0x1, -R16 ;  /* 0x000000012b2b7824 */ /* 0x000fca00078e0a10 */
[----:B------:R-:W-:Y:S02]  /*3b10*/  VIMNMX R69, R69, R43, !PT ;  /* 0x0000002b45457248 */ /* 0x000fe40007fe0100 */
[----:B------:R-:W-:-:S07]  /*3b20*/  VIADDMNMX R68, R43, UR7, R68, PT ;  /* 0x000000072b447c46 */ /* 0x000fce000b800144 */
.L_x_13187:
        /* <DEDUP_REMOVED lines=20> */
[----:B------:R-:W-:-:S02]  /*3c70*/  LOP3.LUT P2, RZ, R79, 0x4, RZ, 0xc0, !PT ;  /* 0x000000044fff7812 */ /* 0x000fc4000784c0ff */
[C---:B------:R-:W-:Y:S02]  /*3c80*/  ISETP.LT.OR P4, PT, R68.reuse, 0x72, P4 ;  /* 0x000000724400780c */ /* 0x040fe40002781670 */
[----:B------:R-:W-:Y:S02]  /*3c90*/  ISETP.GT.AND P2, PT, R69, 0x9, !P2 ;  /* 0x000000094500780c */ /* 0x000fe40005744270 */
[C---:B------:R-:W-:Y:S02]  /*3ca0*/  ISETP.LT.OR P5, PT, R68.reuse, 0x79, P5 ;  /* 0x000000794400780c */ /* 0x040fe40002fa1670 */
[----:B------:R-:W-:Y:S02]  /*3cb0*/  ISETP.LT.OR P2, PT, R68, 0xa, P2 ;  /* 0x0000000a4400780c */ /* 0x000fe40001741670 */
[----:B------:R-:W-:Y:S02]  /*3cc0*/  FSEL R34, R34, -INF , !P4 ;  /* 0xff80000022227808 */ /* 0x000fe40006000000 */
[----:B------:R-:W-:-:S02]  /*3cd0*/  FSEL R43, R4, -INF , !P2 ;  /* 0xff800000042b7808 */ /* 0x000fc40005000000 */
[----:B------:R-:W-:Y:S02]  /*3ce0*/  ISETP.GT.AND P2, PT, R69, 0x10, !P6 ;  /* 0x000000104500780c */ /* 0x000fe40007744270 */
[----:B------:R-:W-:Y:S02]  /*3cf0*/  FMNMX.FTZ R4, R70, R89, !PT ;  /* 0x0000005946047209 */ /* 0x000fe40007810000 */
[----:B------:R-:W-:Y:S02]  /*3d00*/  ISETP.LT.OR P2, PT, R68, 0x11, P2 ;  /* 0x000000114400780c */ /* 0x000fe40001741670 */
[----:B------:R-:W-:Y:S02]  /*3d10*/  LOP3.LUT P6, RZ, R79, 0x8000, RZ, 0xc0, !PT ;  /* 0x000080004fff7812 */ /* 0x000fe400078cc0ff */
        /* <DEDUP_REMOVED lines=71> */
[----:B------:R-:W-:Y:S01]  /*4190*/  ISETP.GT.AND P2, PT, R69, 0x39, !P6 ;  /* 0x000000394500780c */ /* 0x000fe20007744270 */
[----:B------:R-:W0:Y:S01]  /*41a0*/  SHFL.BFLY PT, R4, R7, 0x2, 0x1f ;  /* 0x0c401f0007047f89 */ /* 0x000e2200000e0000 */
[----:B------:R-:W-:Y:S02]  /*41b0*/  LOP3.LUT P6, RZ, R79, 0x10, RZ, 0xc0, !PT ;  /* 0x000000104fff7812 */ /* 0x000fe400078cc0ff */
[----:B------:R-:W-:-:S02]  /*41c0*/  ISETP.LT.OR P2, PT, R68, 0x3a, P2 ;  /* 0x0000003a4400780c */ /* 0x000fc40001741670 */
[----:B------:R-:W-:Y:S02]  /*41d0*/  FSEL R38, R38, -INF , !P5 ;  /* 0xff80000026267808 */ /* 0x000fe40006800000 */
[----:B------:R-:W-:Y:S02]  /*41e0*/  FSEL R20, R20, -INF , !P2 ;  /* 0xff80000014147808 */ /* 0x000fe40005000000 */
[----:B------:R-:W-:-:S04]  /*41f0*/  LOP3.LUT P2, RZ, R79, 0x4000, RZ, 0xc0, !PT ;  /* 0x000040004fff7812 */ /* 0x000fc8000784c0ff */
[----:B------:R-:W-:-:S04]  /*4200*/  ISETP.GT.AND P2, PT, R69, 0x40, !P2 ;  /* 0x000000404500780c */ /* 0x000fc80005744270 */
[----:B------:R-:W-:-:S04]  /*4210*/  ISETP.LT.OR P2, PT, R68, 0x41, P2 ;  /* 0x000000414400780c */ /* 0x000fc80001741670 */
[----:B------:R-:W-:Y:S02]  /*4220*/  FSEL R25, R25, -INF , !P2 ;  /* 0xff80000019197808 */ /* 0x000fe40005000000 */
[----:B------:R-:W-:Y:S02]  /*4230*/  LOP3.LUT P2, RZ, R79, 0x2000, RZ, 0xc0, !PT ;  /* 0x000020004fff7812 */ /* 0x000fe4000784c0ff */
[----:B0-----:R-:W-:Y:S02]  /*4240*/  FMNMX.FTZ R47, R7, R4, !PT ;  /* 0x00000004072f7209 */ /* 0x001fe40007810000 */
[----:B------:R-:W-:-:S03]  /*4250*/  ISETP.GT.AND P2, PT, R69, 0x41, !P2 ;  /* 0x000000414500780c */ /* 0x000fc60005744270 */
[----:B------:R-:W0:Y:S01]  /*4260*/  SHFL.BFLY PT, R4, R47, 0x1, 0x1f ;  /* 0x0c201f002f047f89 */ /* 0x000e2200000e0000 */
[----:B------:R-:W-:-:S04]  /*4270*/  ISETP.LT.OR P2, PT, R68, 0x42, P2 ;  /* 0x000000424400780c */ /* 0x000fc80001741670 */
        /* <DEDUP_REMOVED lines=8> */
[----:B------:R-:W-:Y:S01]  /*4300*/  FMUL.FTZ R73, R4, UR22 ;  /* 0x0000001604497c20 */ /* 0x000fe20008410000 */
        /* <DEDUP_REMOVED lines=41> */
[----:B------:R-:W-:Y:S01]  /*45a0*/  LOP3.LUT P2, RZ, R79, 0x4000000, RZ, 0xc0, !PT ;  /* 0x040000004fff7812 */ /* 0x000fe2000784c0ff */
        /* <DEDUP_REMOVED lines=15> */
[----:B------:R-:W-:Y:S01]  /*46a0*/  FSEL R58, R33, -INF , !P3 ;  /* 0xff800000213a7808 */ /* 0x000fe20005800000 */
[--C-:B------:R-:W-:Y:S01]  /*46b0*/  FFMA.FTZ R33, R57, UR22, -R73.reuse ;  /* 0x0000001639217c23 */ /* 0x100fe20008010849 */
[----:B------:R-:W-:Y:S01]  /*46c0*/  FMNMX.FTZ R70, R6, R7, !PT ;  /* 0x0000000706467209 */ /* 0x000fe20007810000 */
[--C-:B------:R-:W-:Y:S01]  /*46d0*/  FFMA.FTZ R136, R63, UR22, -R73.reuse ;  /* 0x000000163f887c23 */ /* 0x100fe20008010849 */
[----:B------:R-:W-:Y:S01]  /*46e0*/  ISETP.GT.AND P6, PT, R69, 0x79, !P6 ;  /* 0x000000794500780c */ /* 0x000fe200077c4270 */
[----:B------:R-:W1:Y:S01]  /*46f0*/  MUFU.EX2 R150, R150 ;  /* 0x0000009600967308 */ /* 0x000e620000000800 */
        /* <DEDUP_REMOVED lines=30> */
[----:B------:R-:W3:Y:S02]  /*48e0*/  MUFU.EX2 R144, R144 ;  /* 0x0000009000907308 */ /* 0x000ee40000000800 */
[----:B------:R-:W-:-:S04]  /*48f0*/  FMNMX.FTZ R7, R21, R60, !PT ;  /* 0x0000003c15077209 */ /* 0x000fc80007810000 */
[----:B------:R-:W-:Y:S02]  /*4900*/  FMNMX.FTZ R60, R20, R7, !PT ;  /* 0x00000007143c7209 */ /* 0x000fe40007810000 */
[----:B------:R-:W4:Y:S02]  /*4910*/  MUFU.EX2 R67, R67 ;  /* 0x0000004300437308 */ /* 0x000f240000000800 */
[----:B------:R-:W-:-:S04]  /*4920*/  FMNMX.FTZ R7, R25, R60, !PT ;  /* 0x0000003c19077209 */ /* 0x000fc80007810000 */
[----:B------:R-:W-:Y:S02]  /*4930*/  FMNMX.FTZ R60, R24, R7, !PT ;  /* 0x00000007183c7209 */ /* 0x000fe40007810000 */
[----:B------:R-:W5:Y:S02]  /*4940*/  MUFU.EX2 R146, R146 ;  /* 0x0000009200927308 */ /* 0x000f640000000800 */
        /* <DEDUP_REMOVED lines=36> */
[----:B------:R-:W-:-:S03]  /*4b90*/  PLOP3.LUT P2, PT, PT, PT, UP1, 0x40, 0x0 ;  /* 0x000000000000781c */ /* 0x000fc60003f4e818 */
[--C-:B------:R-:W-:Y:S01]  /*4ba0*/  FFMA.FTZ R149, R0, UR22, -R73.reuse ;  /* 0x0000001600957c23 */ /* 0x100fe20008010849 */
        /* <DEDUP_REMOVED lines=14> */
[----:B------:R-:W0:Y:S01]  /*4c90*/  MUFU.EX2 R0, R0 ;  /* 0x0000000000007308 */ /* 0x000e220000000800 */
[--C-:B------:R-:W-:Y:S01]  /*4ca0*/  FFMA.FTZ R143, R13, UR22, -R73.reuse ;  /* 0x000000160d8f7c23 */ /* 0x100fe20008010849 */
[--C-:B------:R-:W-:Y:S01]  /*4cb0*/  FFMA.FTZ R12, R12, UR22, -R73.reuse ;  /* 0x000000160c0c7c23 */ /* 0x100fe20008010849 */
[----:B----4-:R-:W-:Y:S01]  /*4cc0*/  FADD.FTZ R3, R67, R40 ;  /* 0x0000002843037221 */ /* 0x010fe20000010000 */
[--C-:B------:R-:W-:Y:S01]  /*4cd0*/  FFMA.FTZ R137, R15, UR22, -R73.reuse ;  /* 0x000000160f897c23 */ /* 0x100fe20008010849 */
[--C-:B------:R-:W-:Y:S01]  /*4ce0*/  FFMA.FTZ R131, R32, UR22, -R73.reuse ;  /* 0x0000001620837c23 */ /* 0x100fe20008010849 */
[----:B------:R-:W-:Y:S01]  /*4cf0*/  FFMA.FTZ R14, R14, UR22, -R73 ;  /* 0x000000160e0e7c23 */ /* 0x000fe20008010849 */
[----:B-----5:R-:W-:Y:S01]  /*4d00*/  FADD.FTZ R40, R146, R3 ;  /* 0x0000000392287221 */ /* 0x020fe20000010000 */
        /* <DEDUP_REMOVED lines=9> */
[--C-:B------:R-:W-:Y:S01]  /*4da0*/  FFMA.FTZ R26, R26, UR22, -R73.reuse ;  /* 0x000000161a1a7c23 */ /* 0x100fe20008010849 */
[--C-:B------:R-:W-:Y:S01]  /*4db0*/  FFMA.FTZ R129, R30, UR22, -R73.reuse ;  /* 0x000000161e817c23 */ /* 0x100fe20008010849 */
[----:B------:R-:W-:Y:S01]  /*4dc0*/  FADD.FTZ R3, R59, R40 ;  /* 0x000000283b037221 */ /* 0x000fe20000010000 */
[----:B0-----:R-:W-:Y:S01]  /*4dd0*/  FADD.FTZ R40, R149, R0 ;  /* 0x0000000095287221 */ /* 0x001fe20000010000 */
[--C-:B------:R-:W-:Y:S01]  /*4de0*/  FFMA.FTZ R30, R29, UR22, -R73.reuse ;  /* 0x000000161d1e7c23 */ /* 0x100fe20008010849 */
[----:B------:R-:W-:Y:S01]  /*4df0*/  FFMA.FTZ R31, R31, UR22, -R73 ;  /* 0x000000161f1f7c23 */ /* 0x000fe20008010849 */
[----:B------:R-:W-:Y:S01]  /*4e00*/  FADD.FTZ R42, R142, R3 ;  /* 0x000000038e2a7221 */ /* 0x000fe20000010000 */
[----:B------:R-:W0:Y:S01]  /*4e10*/  MUFU.EX2 R145, R145 ;  /* 0x0000009100917308 */ /* 0x000e220000000800 */
[----:B-1----:R-:W-:Y:S01]  /*4e20*/  FADD.FTZ R3, R151, R40 ;  /* 0x0000002897037221 */ /* 0x002fe20000010000 */
[--C-:B------:R-:W-:Y:S01]  /*4e30*/  FFMA.FTZ R36, R36, UR22, -R73.reuse ;  /* 0x0000001624247c23 */ /* 0x100fe20008010849 */
[----:B------:R-:W-:Y:S01]  /*4e40*/  FADD.FTZ R5, R61, R42 ;  /* 0x0000002a3d057221 */ /* 0x000fe20000010000 */
[--C-:B------:R-:W-:Y:S01]  /*4e50*/  FFMA.FTZ R35, R35, UR22, -R73.reuse ;  /* 0x0000001623237c23 */ /* 0x100fe20008010849 */
[--C-:B------:R-:W-:Y:S01]  /*4e60*/  FFMA.FTZ R45, R45, UR22, -R73.reuse ;  /* 0x000000162d2d7c23 */ /* 0x100fe20008010849 */
[----:B------:R-:W-:Y:S01]  /*4e70*/  FFMA.FTZ R58, R58, UR22, -R73 ;  /* 0x000000163a3a7c23 */ /* 0x000fe20008010849 */
[----:B------:R-:W-:Y:S01]  /*4e80*/  FADD.FTZ R42, R136, R5 ;  /* 0x00000005882a7221 */ /* 0x000fe20000010000 */
[----:B------:R-:W1:Y:S01]  /*4e90*/  MUFU.EX2 R6, R6 ;  /* 0x0000000600067308 */ /* 0x000e620000000800 */
[----:B--2---:R-:W-:Y:S01]  /*4ea0*/  FADD.FTZ R40, R2, R3 ;  /* 0x0000000302287221 */ /* 0x004fe20000010000 */
[--C-:B------:R-:W-:Y:S01]  /*4eb0*/  FFMA.FTZ R34, R34, UR22, -R73.reuse ;  /* 0x0000001622227c23 */ /* 0x100fe20008010849 */
[----:B------:R-:W-:Y:S01]  /*4ec0*/  FADD.FTZ R5, R63, R42 ;  /* 0x0000002a3f057221 */ /* 0x000fe20000010000 */
[----:B------:R-:W-:Y:S01]  /*4ed0*/  F2FP.BF16.F32.PACK_AB R149, R0, R149 ;  /* 0x000000950095723e */ /* 0x000fe200000010ff */
[--C-:B------:R-:W-:Y:S01]  /*4ee0*/  FFMA.FTZ R38, R38, UR22, -R73.reuse ;  /* 0x0000001626267c23 */ /* 0x100fe20008010849 */
[----:B------:R-:W-:Y:S01]  /*4ef0*/  FFMA.FTZ R57, R57, UR22, -R73 ;  /* 0x0000001639397c23 */ /* 0x000fe20008010849 */
[----:B------:R-:W-:Y:S01]  /*4f00*/  FADD.FTZ R42, R138, R5 ;  /* 0x000000058a2a7221 */ /* 0x000fe20000010000 */
[----:B------:R-:W2:Y:S01]  /*4f10*/  MUFU.EX2 R147, R147 ;  /* 0x0000009300937308 */ /* 0x000ea20000000800 */
[----:B0-----:R-:W-:Y:S01]  /*4f20*/  FADD.FTZ R3, R145, R40 ;  /* 0x0000002891037221 */ /* 0x001fe20000010000 */
[----:B------:R-:W-:Y:S01]  /*4f30*/  F2FP.BF16.F32.PACK_AB R151, R2, R151 ;  /* 0x000000970297723e */ /* 0x000fe200000010ff */
[----:B------:R-:W-:Y:S01]  /*4f40*/  FADD.FTZ R5, R65, R42 ;  /* 0x0000002a41057221 */ /* 0x000fe20000010000 */
[----:B------:R-:W-:-:S02]  /*4f50*/  F2FP.BF16.F32.PACK_AB R148, R47, R148 ;  /* 0x000000942f94723e */ /* 0x000fc400000010ff */
[----:B------:R-:W-:Y:S02]  /*4f60*/  F2FP.BF16.F32.PACK_AB R150, R49, R150 ;  /* 0x000000963196723e */ /* 0x000fe400000010ff */
[----:B------:R-:W0:Y:S01]  /*4f70*/  MUFU.EX2 R8, R8 ;  /* 0x0000000800087308 */ /* 0x000e220000000800 */
[----:B-1----:R-:W-:Y:S01]  /*4f80*/  FADD.FTZ R40, R6, R3 ;  /* 0x0000000306287221 */ /* 0x002fe20000010000 */
[----:B------:R-:W-:Y:S02]  /*4f90*/  F2FP.BF16.F32.PACK_AB R144, R67, R144 ;  /* 0x000000904390723e */ /* 0x000fe400000010ff */
[----:B------:R-:W-:Y:S02]  /*4fa0*/  F2FP.BF16.F32.PACK_AB R146, R71, R146 ;  /* 0x000000924792723e */ /* 0x000fe400000010ff */
[----:B------:R-:W-:Y:S02]  /*4fb0*/  F2FP.BF16.F32.PACK_AB R140, R59, R140 ;  /* 0x0000008c3b8c723e */ /* 0x000fe400000010ff */
[----:B------:R-:W1:Y:S01]  /*4fc0*/  MUFU.EX2 R141, R141 ;  /* 0x0000008d008d7308 */ /* 0x000e620000000800 */
[----:B--2---:R-:W-:Y:S01]  /*4fd0*/  FADD.FTZ R3, R147, R40 ;  /* 0x0000002893037221 */ /* 0x004fe20000010000 */
[----:B------:R-:W-:Y:S01]  /*4fe0*/  FADD.FTZ R40, R132, R5 ;  /* 0x0000000584287221 */ /* 0x000fe20000010000 */
[----:B------:R-:W-:-:S02]  /*4ff0*/  F2FP.BF16.F32.PACK_AB R142, R61, R142 ;  /* 0x0000008e3d8e723e */ /* 0x000fc400000010ff */
[----:B------:R-:W-:Y:S01]  /*5000*/  F2FP.BF16.F32.PACK_AB R136, R63, R136 ;  /* 0x000000883f88723e */ /* 0x000fe200000010ff */
[----:B------:R-:W-:Y:S01]  /*5010*/  FADD.FTZ R9, R33, R40 ;  /* 0x0000002821097221 */ /* 0x000fe20000010000 */
[----:B------:R-:W-:Y:S01]  /*5020*/  F2FP.BF16.F32.PACK_AB R138, R65, R138 ;  /* 0x0000008a418a723e */ /* 0x000fe200000010ff */
[----:B------:R-:W2:Y:S01]  /*5030*/  MUFU.EX2 R10, R10 ;  /* 0x0000000a000a7308 */ /* 0x000ea20000000800 */
[----:B0-----:R-:W-:Y:S01]  /*5040*/  FADD.FTZ R32, R8, R3 ;  /* 0x0000000308207221 */ /* 0x001fe20000010000 */
[----:B------:R-:W-:Y:S01]  /*5050*/  FFMA.FTZ R3, R28, UR22, -R73 ;  /* 0x000000161c037c23 */ /* 0x000fe20008010849 */
[----:B------:R-:W-:Y:S02]  /*5060*/  F2FP.BF16.F32.PACK_AB R132, R33, R132 ;  /* 0x000000842184723e */ /* 0x000fe400000010ff */
[----:B------:R-:W-:Y:S02]  /*5070*/  F2FP.BF16.F32.PACK_AB R145, R6, R145 ;  /* 0x000000910691723e */ /* 0x000fe400000010ff */
[----:B------:R-:W-:Y:S01]  /*5080*/  F2FP.BF16.F32.PACK_AB R147, R8, R147 ;  /* 0x000000930893723e */ /* 0x000fe200000010ff */
        /* <DEDUP_REMOVED lines=81> */
[----:B------:R-:W-:-:S05]  /*55a0*/  VIADD R0, R88, 0xfffffffe ;  /* 0xfffffffe58007836 */ /* 0x000fca0000000000 */
[----:B------:R-:W0:Y:S01]  /*55b0*/  MUFU.EX2 R39, R39 ;  /* 0x0000002700277308 */ /* 0x000e220000000800 */
[----:B-1----:R-:W-:-:S07]  /*55c0*/  FADD.FTZ R42, R122, R9 ;  /* 0x000000097a2a7221 */ /* 0x002fce0000010000 */
[----:B------:R-:W1:Y:S01]  /*55d0*/  MUFU.EX2 R57, R57 ;  /* 0x0000003900397308 */ /* 0x000e620000000800 */
[----:B--2---:R-:W-:Y:S01]  /*55e0*/  FADD.FTZ R2, R38, R5 ;  /* 0x0000000526027221 */ /* 0x004fe20000010000 */
[C---:B0-----:R-:W-:Y:S01]  /*55f0*/  FADD.FTZ R3, R39.reuse, R42 ;  /* 0x0000002a27037221 */ /* 0x041fe20000010000 */
[----:B------:R-:W-:Y:S02]  /*5600*/  F2FP.BF16.F32.PACK_AB R122, R39, R122 ;  /* 0x0000007a277a723e */ /* 0x000fe400000010ff */
        /* <DEDUP_REMOVED lines=13> */
.L_x_13192:
[----:B------:R-:W-:-:S11]  /*56e0*/  UISETP.NE.AND UP2, UPT, UR7, 0x1, UPT ;  /* 0x000000010700788c */ /* 0x000fd6000bf45270 */
[----:B------:R-:W-:Y:S02]  /*56f0*/  @UP2 ULDC.64 UR18, c[0x0][0x9e8] ;  /* 0x00027a0000122ab9 */ /* 0x000fe40000000a00 */
[----:B------:R-:W-:-:S04]  /*5700*/  UIMAD.WIDE.U32 UR10, UR14, UR18, URZ ;  /* 0x000000120e0a72a5 */ /* 0x000fc8000f8e003f */
[----:B------:R-:W-:-:S12]  /*5710*/  @UP2 USHF.R.U32.HI UR14, URZ, UR19, UR11 ;  /* 0x000000133f0e2299 */ /* 0x000fd8000801160b */
.L_x_13193:
[----:B------:R-:W-:-:S04]  /*5720*/  UIMAD UR7, UR14, UR7, UR7 ;  /* 0x000000070e0772a4 */ /* 0x000fc8000f8e0207 */
[----:B------:R-:W-:-:S04]  /*5730*/  UISETP.LT.AND UP2, UPT, UR6, UR7, UPT ;  /* 0x000000070600728c */ /* 0x000fc8000bf41270 */
[----:B------:R-:W-:-:S12]  /*5740*/  USEL UR6, UR6, UR7, UP2 ;  /* 0x0000000706067287 */ /* 0x000fd80009000000 */
.L_x_13191:
        /* <DEDUP_REMOVED lines=21> */
[----:B------:R-:W-:-:S13]  /*58a0*/  ISETP.GE.AND P2, PT, R0, UR28, PT ;  /* 0x0000001c00007c0c */ /* 0x000fda000bf46270 */
[----:B------:R-:W-:Y:S05]  /*58b0*/  @!P2 BRA `(.L_x_13194) ;  /* 0x000000340078a947 */ /* 0x000fea0003800000 */
[----:B------:R-:W-:Y:S01]  /*58c0*/  IMAD.MOV.U32 R119, RZ, RZ, RZ ;  /* 0x000000ffff777224 */ /* 0x000fe200078e00ff */
[----:B------:R-:W-:Y:S01]  /*58d0*/  ULDC UR23, c[0x0][0x9e4] ;  /* 0x0002790000177ab9 */ /* 0x000fe20000000800 */
[----:B------:R-:W-:Y:S01]  /*58e0*/  ULDC UR25, c[0x0][0x9d8] ;  /* 0x0002760000197ab9 */ /* 0x000fe20000000800 */
[----:B------:R-:W-:Y:S01]  /*58f0*/  ULDC UR22, c[0x0][0x988] ;  /* 0x0002620000167ab9 */ /* 0x000fe20000000800 */
[----:B------:R-:W-:-:S05]  /*5900*/  ULDC UR24, c[0x0][0x9e0] ;  /* 0x0002780000187ab9 */ /* 0x000fca0000000800 */
.L_x_13211:
        /* <DEDUP_REMOVED lines=9> */
.L_x_13196:
[----:B------:R-:W-:Y:S01]  /*59a0*/  ULEA UR6, UR27, UR45, 0x3 ;  /* 0x0000002d1b067291 */ /* 0x000fe2000f8e183f */
[----:B------:R-:W-:-:S05]  /*59b0*/  IMAD.U32 R5, RZ, RZ, UR26 ;  /* 0x0000001aff057e24 */ /* 0x000fca000f8e00ff */
[----:B------:R-:W-:-:S04]  /*59c0*/  SHF.L.U32 R5, R5, 0x1f, RZ ;  /* 0x0000001f05057819 */ /* 0x000fc800000006ff */
[----:B------:R0:W1:Y:S01]  /*59d0*/  SYNCS.PHASECHK.TRANS64.TRYWAIT P2, [UR6+0x16830], R5 ;  /* 0x01683005ff0075a7 */ /* 0x0000620008040146 */
[----:B------:R-:W-:Y:S05]  /*59e0*/  @!P0 BRA `(.L_x_13197) ;  /* 0x0000000000048947 */ /* 0x000fea0003800000 */
[----:B------:R-:W-:Y:S01]  /*59f0*/  BPT.TRAP 0x1 ;  /* 0x000000040000795c */ /* 0x000fe20000300000 */
.L_x_13197:
[----:B-1----:R-:W-:Y:S05]  /*5a00*/  @P2 BRA `(.L_x_13195) ;  /* 0x0000000000082947 */ /* 0x002fea0003800000 */
[----:B------:R-:W1:Y:S02]  /*5a10*/  SYNCS.PHASECHK.TRANS64.TRYWAIT P2, [UR6+0x16830], R5 ;  /* 0x01683005ff0075a7 */ /* 0x000e640008040146 */
[----:B-1----:R-:W-:Y:S05]  /*5a20*/  @!P2 BRA `(.L_x_13198) ;  /* 0x000001240004a947 */ /* 0x002fea0003800000 */
.L_x_13195:
        /* <DEDUP_REMOVED lines=27> */
.L_x_13200:
[----:B------:R-:W-:Y:S01]  /*5be0*/  ULEA UR6, UR47, UR45, 0x3 ;  /* 0x0000002d2f067291 */ /* 0x000fe2000f8e183f */
[----:B------:R-:W-:-:S05]  /*5bf0*/  IMAD.U32 R5, RZ, RZ, UR50 ;  /* 0x00000032ff057e24 */ /* 0x000fca000f8e00ff */
[----:B------:R-:W-:-:S04]  /*5c00*/  SHF.L.U32 R5, R5, 0x1f, RZ ;  /* 0x0000001f05057819 */ /* 0x000fc800000006ff */
[----:B------:R0:W1:Y:S01]  /*5c10*/  SYNCS.PHASECHK.TRANS64.TRYWAIT P2, [UR6+0x16850], R5 ;  /* 0x01685005ff0075a7 */ /* 0x0000620008040146 */
[----:B------:R-:W-:Y:S05]  /*5c20*/  @!P0 BRA `(.L_x_13201) ;  /* 0x0000000000048947 */ /* 0x000fea0003800000 */
[----:B------:R-:W-:Y:S01]  /*5c30*/  BPT.TRAP 0x1 ;  /* 0x000000040000795c */ /* 0x000fe20000300000 */
.L_x_13201:
[----:B-1----:R-:W-:Y:S05]  /*5c40*/  @P2 BRA `(.L_x_13199) ;  /* 0x0000000000082947 */ /* 0x002fea0003800000 */
[----:B------:R-:W1:Y:S02]  /*5c50*/  SYNCS.PHASECHK.TRANS64.TRYWAIT P2, [UR6+0x16850], R5 ;  /* 0x01685005ff0075a7 */ /* 0x000e640008040146 */
[----:B-1----:R-:W-:Y:S05]  /*5c60*/  @!P2 BRA `(.L_x_13202) ;  /* 0x00000120008ca947 */ /* 0x002fea0003800000 */
.L_x_13199:
[----:B------:R-:W-:Y:S01]  /*5c70*/  UIADD3 UR6, UR45, 0x400, URZ ;  /* 0x000004002d067890 */ /* 0x000fe2000fffe03f */
[----:B------:R-:W-:Y:S01]  /*5c80*/  WARPGROUP.ARRIVE ;  /* 0x00000000000079c5 */ /* 0x000fe20000000000 */
[----:B------:R-:W-:Y:S01]  /*5c90*/  UMOV UR7, 0x40000040 ;  /* 0x4000004000077882 */ /* 0x000fe20000000000 */
[----:B------:R-:W-:Y:S01]  /*5ca0*/  PLOP3.LUT P2, PT, PT, PT, UP0, 0x80, 0x0 ;  /* 0x000000000000781c */ /* 0x000fe20003f4f008 */
[----:B------:R-:W-:Y:S01]  /*5cb0*/  USHF.R.U32.HI UR6, URZ, 0x4, UR6 ;  /* 0x000000043f067899 */ /* 0x000fe20008011606 */
[----:B------:R-:W-:Y:S01]  /*5cc0*/  FMUL.FTZ R8, R26, UR25 ;  /* 0x000000191a087c20 */ /* 0x000fe20008410000 */
[----:B------:R-:W-:Y:S01]  /*5cd0*/  FMUL.FTZ R26, R38, UR25 ;  /* 0x00000019261a7c20 */ /* 0x000fe20008410000 */
[----:B------:R-:W-:Y:S01]  /*5ce0*/  FMUL.FTZ R38, R48, UR25 ;  /* 0x0000001930267c20 */ /* 0x000fe20008410000 */
[----:B------:R-:W-:Y:S01]  /*5cf0*/  ULOP3.LUT UR6, UR6, 0x3fff, URZ, 0xc0, !UPT ;  /* 0x00003fff06067892 */ /* 0x000fe2000f8ec03f */
[----:B------:R-:W-:Y:S01]  /*5d00*/  FMUL.FTZ R48, R56, UR25 ;  /* 0x0000001938307c20 */ /* 0x000fe20008410000 */
[----:B------:R-:W-:Y:S01]  /*5d10*/  PLOP3.LUT P3, PT, PT, PT, UP0, 0x80, 0x0 ;  /* 0x000000000000781c */ /* 0x000fe20003f6f008 */
[----:B------:R-:W-:Y:S01]  /*5d20*/  FMUL.FTZ R56, R64, UR25 ;  /* 0x0000001940387c20 */ /* 0x000fe20008410000 */
[----:B------:R-:W-:Y:S01]  /*5d30*/  ULEA UR10, UR47, UR6, 0xa ;  /* 0x000000062f0a7291 */ /* 0x000fe2000f8e503f */
[----:B------:R-:W-:Y:S01]  /*5d40*/  FMUL.FTZ R64, R72, UR25 ;  /* 0x0000001948407c20 */ /* 0x000fe20008410000 */
[----:B------:R-:W-:Y:S01]  /*5d50*/  FMUL.FTZ R72, R83, UR25 ;  /* 0x0000001953487c20 */ /* 0x000fe20008410000 */
[----:B------:R-:W-:-:S02]  /*5d60*/  VIADD R83, R17, UR39 ;  /* 0x0000002711537c36 */ /* 0x000fc40008000000 */
[----:B------:R-:W-:Y:S01]  /*5d70*/  FMUL.FTZ R14, R32, UR25 ;  /* 0x00000019200e7c20 */ /* 0x000fe20008410000 */
[----:B------:R-:W-:Y:S01]  /*5d80*/  FMUL.FTZ R15, R33, UR25 ;  /* 0x00000019210f7c20 */ /* 0x000fe20008410000 */
[----:B------:R-:W-:Y:S01]  /*5d90*/  IMAD.U32 R33, RZ, RZ, UR27 ;  /* 0x0000001bff217e24 */ /* 0x000fe2000f8e00ff */
[----:B------:R-:W-:Y:S01]  /*5da0*/  UMOV UR6, UR10 ;  /* 0x0000000a00067c82 */ /* 0x000fe20008000000 */
[----:B01----:R-:W-:Y:S01]  /*5db0*/  FMUL.FTZ R5, R24, UR25 ;  /* 0x0000001918057c20 */ /* 0x003fe20008410000 */
[----:B------:R-:W-:Y:S01]  /*5dc0*/  HGMMA.64x64x16.F32.BF16 R88, R148, gdesc[UR4].tnspB, R88, gsb0 ;  /* 0x40e0000494587df0 */ /* 0x000fe20008001858 */
[----:B------:R-:W-:Y:S01]  /*5dd0*/  UIADD3 UR6, UR10, 0x80, URZ ;  /* 0x000000800a067890 */ /* 0x000fe2000fffe03f */
[----:B------:R-:W-:Y:S01]  /*5de0*/  FMUL.FTZ R24, R36, UR25 ;  /* 0x0000001924187c20 */ /* 0x000fe20008410000 */
[----:B------:R-:W-:Y:S01]  /*5df0*/  UMOV UR7, 0x40000040 ;  /* 0x4000004000077882 */ /* 0x000fe20000000000 */
        /* <DEDUP_REMOVED lines=55> */
[----:B------:R-:W-:-:S02]  /*6170*/  IMAD.SHL.U32 R77, R0, 0x80, RZ ;  /* 0x00000080004d7824 */ /* 0x000fc400078e00ff */
[----:B------:R-:W-:Y:S01]  /*6180*/  FMUL.FTZ R75, R87, UR25 ;  /* 0x00000019574b7c20 */ /* 0x000fe20008410000 */
[----:B------:R-:W-:Y:S01]  /*6190*/  IMAD.U32 R80, RZ, RZ, UR46 ;  /* 0x0000002eff507e24 */ /* 0x000fe2000f8e00ff */
[----:B------:R-:W0:Y:S08]  /*61a0*/  MUFU.TANH R5, R5 ;  /* 0x0000000500057308 */ /* 0x000e300000002400 */
[----:B------:R-:W1:Y:S01]  /*61b0*/  MUFU.TANH R6, R6 ;  /* 0x0000000600067308 */ /* 0x000e620000002400 */
[----:B------:R-:W-:-:S02]  /*61c0*/  WARPGROUP.DEPBAR.LE gsb0, 0x0 ;  /* 0x00008000000079c5 */ /* 0x000fc40000010000 */
[----:B------:R-:W-:-:S06]  /*61d0*/  WARPGROUP.ARRIVE ;  /* 0x00000000000079c5 */ /* 0x000fcc0000000000 */
[----:B------:R-:W2:Y:S01]  /*61e0*/  S2R R150, SR_TID.X ;  /* 0x0000000000967919 */ /* 0x000ea20000002100 */
[----:B------:R-:W3:Y:S01]  /*61f0*/  MUFU.TANH R8, R8 ;  /* 0x0000000800087308 */ /* 0x000ee20000002400 */
[----:B------:R-:W-:Y:S01]  /*6200*/  HGMMA.64x64x16.F32.BF16 R88, R144, gdesc[UR4].tnspB, R88, gsb0 ;  /* 0x40e0000490587df0 */ /* 0x000fe20008001858 */
[----:B------:R-:W-:Y:S01]  /*6210*/  UIADD3 UR6, UR10, 0x100, URZ ;  /* 0x000001000a067890 */ /* 0x000fe2000fffe03f */
[----:B------:R-:W-:-:S05]  /*6220*/  UMOV UR7, 0x40000040 ;  /* 0x4000004000077882 */ /* 0x000fca0000000000 */
[----:B------:R-:W4:Y:S08]  /*6230*/  MUFU.TANH R9, R9 ;  /* 0x0000000900097308 */ /* 0x000f300000002400 */
[----:B------:R-:W0:Y:S08]  /*6240*/  MUFU.TANH R10, R10 ;  /* 0x0000000a000a7308 */ /* 0x000e300000002400 */
[----:B------:R-:W0:Y:S01]  /*6250*/  MUFU.TANH R11, R11 ;  /* 0x0000000b000b7308 */ /* 0x000e220000002400 */
[----:B--2---:R-:W-:-:S07]  /*6260*/  SHF.R.U32.HI R151, RZ, 0x7, R150 ;  /* 0x00000007ff977819 */ /* 0x004fce0000011696 */
[----:B------:R-:W2:Y:S08]  /*6270*/  MUFU.TANH R12, R12 ;  /* 0x0000000c000c7308 */ /* 0x000eb00000002400 */
        /* <DEDUP_REMOVED lines=84> */
[----:B------:R-:W-:Y:S01]  /*67c0*/  HGMMA.64x64x16.F32.BF16 R88, R120, gdesc[UR4].tnspB, R88, gsb0 ;  /* 0x40e0000478587df0 */ /* 0x000fe20008001858 */
        /* <DEDUP_REMOVED lines=32> */
.L_x_13205:
[----:B------:R-:W-:-:S05]  /*69d0*/  IMAD.U32 R86, RZ, RZ, UR23 ;  /* 0x00000017ff567e24 */ /* 0x000fca000f8e00ff */
[----:B------:R-:W-:-:S13]  /*69e0*/  ISETP.NE.AND P2, PT, R86, 0x1, PT ;  /* 0x000000015600780c */ /* 0x000fda0003f45270 */
[----:B------:R-:W0:Y:S02]  /*69f0*/  @P2 LDC.64 R32, c[0x0][0x9e8] ;  /* 0x00027a00ff202b82 */ /* 0x000e240000000a00 */
[----:B0-----:R-:W-:-:S05]  /*6a00*/  @P2 IMAD.HI.U32 R32, R84, R32, RZ ;  /* 0x0000002054202227 */ /* 0x001fca00078e00ff */
[----:B------:R-:W-:-:S07]  /*6a10*/  @P2 SHF.R.U32.HI R84, RZ, R33, R32 ;  /* 0x00000021ff542219 */ /* 0x000fce0000011620 */
.L_x_13206:
[----:B------:R-:W-:Y:S05]  /*6a20*/  BSYNC B0 ;  /* 0x0000000000007941 */ /* 0x000fea0003800000 */
.L_x_13204:
[----:B------:R-:W-:-:S04]  /*6a30*/  IMAD R33, R84, R86, -R77 ;  /* 0x0000005654217224 */ /* 0x000fc800078e0a4d */
[----:B------:R-:W-:-:S05]  /*6a40*/  IMAD.IADD R33, R33, 0x1, -R16 ;  /* 0x0000000121217824 */ /* 0x000fca00078e0a10 */
[----:B------:R-:W-:Y:S02]  /*6a50*/  VIADDMNMX R80, R33, R86, R80, PT ;  /* 0x0000005621507246 */ /* 0x000fe40003800150 */
[----:B------:R-:W-:-:S07]  /*6a60*/  VIMNMX R79, R79, R33, !PT ;  /* 0x000000214f4f7248 */ /* 0x000fce0007fe0100 */
.L_x_13203:
        /* <DEDUP_REMOVED lines=115> */
.L_x_13209:
[----:B------:R-:W-:-:S05]  /*71a0*/  IMAD.U32 R80, RZ, RZ, UR23 ;  /* 0x00000017ff507e24 */ /* 0x000fca000f8e00ff */
[----:B------:R-:W-:-:S13]  /*71b0*/  ISETP.NE.AND P3, PT, R80, 0x1, PT ;  /* 0x000000015000780c */ /* 0x000fda0003f65270 */
[----:B------:R-:W0:Y:S02]  /*71c0*/  @P3 LDC.64 R10, c[0x0][0x9e8] ;  /* 0x00027a00ff0a3b82 */ /* 0x000e240000000a00 */
[----:B0-----:R-:W-:-:S05]  /*71d0*/  @P3 IMAD.HI.U32 R10, R83, R10, RZ ;  /* 0x0000000a530a3227 */ /* 0x001fca00078e00ff */
[----:B------:R-:W-:-:S07]  /*71e0*/  @P3 SHF.R.U32.HI R83, RZ, R11, R10 ;  /* 0x0000000bff533219 */ /* 0x000fce000001160a */
.L_x_13210:
[----:B------:R-:W-:Y:S05]  /*71f0*/  BSYNC B0 ;  /* 0x0000000000007941 */ /* 0x000fea0003800000 */
.L_x_13208:
[----:B------:R-:W-:-:S04]  /*7200*/  IMAD R77, R83, R80, -R77 ;  /* 0x00000050534d7224 */ /* 0x000fc800078e0a4d */
[----:B------:R-:W-:-:S05]  /*7210*/  IMAD.IADD R77, R77, 0x1, -R16 ;  /* 0x000000014d4d7824 */ /* 0x000fca00078e0a10 */
[----:B------:R-:W-:Y:S02]  /*7220*/  VIADDMNMX R82, R77, R80, R82, PT ;  /* 0x000000504d527246 */ /* 0x000fe40003800152 */
[----:B------:R-:W-:-:S07]  /*7230*/  VIMNMX R81, R81, R77, !PT ;  /* 0x0000004d51517248 */ /* 0x000fce0007fe0100 */
.L_x_13207:
        /* <DEDUP_REMOVED lines=28> */
[----:B------:R-:W-:Y:S02]  /*7400*/  ISETP.GT.AND P5, PT, R81, RZ, P2 ;  /* 0x000000ff5100720c */ /* 0x000fe400017a4270 */
        /* <DEDUP_REMOVED lines=64> */
[--C-:B------:R-:W-:Y:S01]  /*7810*/  FFMA.FTZ R144, R14, UR22, -R11.reuse ;  /* 0x000000160e907c23 */ /* 0x100fe2000801080b */
[--C-:B------:R-:W-:Y:S01]  /*7820*/  FFMA.FTZ R148, R5, UR22, -R11.reuse ;  /* 0x0000001605947c23 */ /* 0x100fe2000801080b */
[----:B------:R-:W-:Y:S01]  /*7830*/  FMNMX.FTZ R14, R8, R7, !PT ;  /* 0x00000007080e7209 */ /* 0x000fe20007810000 */
[--C-:B------:R-:W-:Y:S01]  /*7840*/  FFMA.FTZ R5, R6, UR22, -R11.reuse ;  /* 0x0000001606057c23 */ /* 0x100fe2000801080b */
[----:B------:R-:W-:Y:S01]  /*7850*/  FSEL R6, R31, -INF , !P3 ;  /* 0xff8000001f067808 */ /* 0x000fe20005800000 */
[--C-:B------:R-:W-:Y:S01]  /*7860*/  FFMA.FTZ R150, R32, UR22, -R11.reuse ;  /* 0x0000001620967c23 */ /* 0x100fe2000801080b */
[----:B------:R0:W-:Y:S01]  /*7870*/  MUFU.EX2 R31, R33 ;  /* 0x00000021001f7308 */ /* 0x0001e20000000800 */
[----:B------:R-:W-:Y:S01]  /*7880*/  ISETP.GT.AND P3, PT, R81, 0x29, P2 ;  /* 0x000000295100780c */ /* 0x000fe20001764270 */
[--C-:B------:R-:W-:Y:S01]  /*7890*/  FFMA.FTZ R32, R53, UR22, -R11.reuse ;  /* 0x0000001635207c23 */ /* 0x100fe2000801080b */
[--C-:B------:R-:W-:Y:S01]  /*78a0*/  FFMA.FTZ R146, R24, UR22, -R11.reuse ;  /* 0x0000001618927c23 */ /* 0x100fe2000801080b */
[--C-:B------:R-:W-:Y:S01]  /*78b0*/  FFMA.FTZ R140, R28, UR22, -R11.reuse ;  /* 0x000000161c8c7c23 */ /* 0x100fe2000801080b */
[----:B------:R-:W-:Y:S01]  /*78c0*/  ISETP.LT.OR P5, PT, R82, 0x2a, P3 ;  /* 0x0000002a5200780c */ /* 0x000fe20001fa1670 */
[--C-:B------:R-:W-:Y:S01]  /*78d0*/  FFMA.FTZ R15, R15, UR22, -R11.reuse ;  /* 0x000000160f0f7c23 */ /* 0x100fe2000801080b */
[----:B------:R-:W-:Y:S01]  /*78e0*/  ISETP.GT.AND P3, PT, R81, 0x31, P2 ;  /* 0x000000315100780c */ /* 0x000fe20001764270 */
[--C-:B------:R-:W-:Y:S01]  /*78f0*/  FFMA.FTZ R25, R25, UR22, -R11.reuse ;  /* 0x0000001619197c23 */ /* 0x100fe2000801080b */
[----:B0-----:R-:W-:Y:S01]  /*7900*/  FMNMX.FTZ R33, R9, R14, !PT ;  /* 0x0000000e09217209 */ /* 0x001fe20007810000 */
        /* <DEDUP_REMOVED lines=21> */
[----:B------:R-:W-:Y:S01]  /*7a60*/  ISETP.GT.AND P3, PT, R81, 0x40, P2 ;  /* 0x000000405100780c */ /* 0x000fe20001764270 */
[--C-:B------:R-:W-:Y:S01]  /*7a70*/  FFMA.FTZ R122, R76, UR22, -R11.reuse ;  /* 0x000000164c7a7c23 */ /* 0x100fe2000801080b */
[----:B------:R-:W-:Y:S01]  /*7a80*/  FMNMX.FTZ R33, R27, R14, !PT ;  /* 0x0000000e1b217209 */ /* 0x000fe20007810000 */
[----:B------:R-:W-:Y:S01]  /*7a90*/  FFMA.FTZ R78, R78, UR22, -R11 ;  /* 0x000000164e4e7c23 */ /* 0x000fe2000801080b */
[----:B------:R-:W-:Y:S01]  /*7aa0*/  FSEL R42, R42, -INF , !P5 ;  /* 0xff8000002a2a7808 */ /* 0x000fe20006800000 */
[----:B------:R-:W-:Y:S01]  /*7ab0*/  MUFU.EX2 R148, R148 ;  /* 0x0000009400947308 */ /* 0x000fe20000000800 */
[----:B------:R-:W-:-:S02]  /*7ac0*/  FMNMX.FTZ R33, R30, R33, !PT ;  /* 0x000000211e217209 */ /* 0x000fc40007810000 */
[----:B------:R-:W-:Y:S02]  /*7ad0*/  ISETP.GT.AND P5, PT, R81, 0x41, P2 ;  /* 0x000000415100780c */ /* 0x000fe400017a4270 */
[----:B------:R-:W-:Y:S02]  /*7ae0*/  FMNMX.FTZ R33, R6, R33, !PT ;  /* 0x0000002106217209 */ /* 0x000fe40007810000 */
[----:B------:R-:W-:Y:S01]  /*7af0*/  ISETP.LT.OR P3, PT, R82, 0x41, P3 ;  /* 0x000000415200780c */ /* 0x000fe20001f61670 */
[----:B------:R-:W-:Y:S01]  /*7b00*/  MUFU.EX2 R5, R5 ;  /* 0x0000000500057308 */ /* 0x000fe20000000800 */
[----:B------:R-:W-:Y:S02]  /*7b10*/  FMNMX.FTZ R14, R36, R33, !PT ;  /* 0x00000021240e7209 */ /* 0x000fe40007810000 */
[----:B------:R-:W-:Y:S02]  /*7b20*/  ISETP.LT.OR P5, PT, R82, 0x42, P5 ;  /* 0x000000425200780c */ /* 0x000fe40002fa1670 */
[----:B------:R-:W-:-:S02]  /*7b30*/  FMNMX.FTZ R33, R37, R14, !PT ;  /* 0x0000000e25217209 */ /* 0x000fc40007810000 */
[----:B------:R-:W-:Y:S01]  /*7b40*/  FSEL R46, R46, -INF , !P3 ;  /* 0xff8000002e2e7808 */ /* 0x000fe20005800000 */
[----:B------:R-:W-:Y:S01]  /*7b50*/  MUFU.EX2 R150, R150 ;  /* 0x0000009600967308 */ /* 0x000fe20000000800 */
[----:B------:R-:W-:Y:S01]  /*7b60*/  FMNMX.FTZ R14, R40, R33, !PT ;  /* 0x00000021280e7209 */ /* 0x000fe20007810000 */
[----:B------:R-:W-:Y:S01]  /*7b70*/  FFMA.FTZ R33, R35, UR22, -R11 ;  /* 0x0000001623217c23 */ /* 0x000fe2000801080b */
[----:B------:R-:W-:Y:S02]  /*7b80*/  ISETP.GT.AND P3, PT, R81, 0x49, P2 ;  /* 0x000000495100780c */ /* 0x000fe40001764270 */
[----:B------:R-:W-:Y:S02]  /*7b90*/  FMNMX.FTZ R35, R41, R14, !PT ;  /* 0x0000000e29237209 */ /* 0x000fe40007810000 */
[----:B------:R-:W-:Y:S01]  /*7ba0*/  FSEL R47, R47, -INF , !P5 ;  /* 0xff8000002f2f7808 */ /* 0x000fe20006800000 */
[----:B------:R-:W-:Y:S01]  /*7bb0*/  MUFU.EX2 R144, R144 ;  /* 0x0000009000907308 */ /* 0x000fe20000000800 */
[----:B------:R-:W-:-:S02]  /*7bc0*/  FMNMX.FTZ R14, R42, R35, !PT ;  /* 0x000000232a0e7209 */ /* 0x000fc40007810000 */
[----:B------:R-:W-:Y:S02]  /*7bd0*/  ISETP.GT.AND P5, PT, R81, 0x50, P2 ;  /* 0x000000505100780c */ /* 0x000fe400017a4270 */
[----:B------:R-:W-:Y:S02]  /*7be0*/  FMNMX.FTZ R35, R43, R14, !PT ;  /* 0x0000000e2b237209 */ /* 0x000fe40007810000 */
[----:B------:R-:W-:Y:S01]  /*7bf0*/  ISETP.LT.OR P3, PT, R82, 0x4a, P3 ;  /* 0x0000004a5200780c */ /* 0x000fe20001f61670 */
[----:B------:R-:W-:Y:S01]  /*7c00*/  MUFU.EX2 R15, R15 ;  /* 0x0000000f000f7308 */ /* 0x000fe20000000800 */
[----:B------:R-:W-:Y:S01]  /*7c10*/  FMNMX.FTZ R14, R46, R35, !PT ;  /* 0x000000232e0e7209 */ /* 0x000fe20007810000 */
[----:B------:R-:W-:Y:S01]  /*7c20*/  FFMA.FTZ R35, R39, UR22, -R11 ;  /* 0x0000001627237c23 */ /* 0x000fe2000801080b */
[----:B------:R-:W-:Y:S02]  /*7c30*/  FSEL R51, R51, -INF , !P3 ;  /* 0xff80000033337808 */ /* 0x000fe40005800000 */
[----:B------:R-:W-:-:S02]  /*7c40*/  FMNMX.FTZ R39, R47, R14, !PT ;  /* 0x0000000e2f277209 */ /* 0x000fc40007810000 */
[----:B------:R-:W-:Y:S01]  /*7c50*/  ISETP.LT.OR P5, PT, R82, 0x51, P5 ;  /* 0x000000515200780c */ /* 0x000fe20002fa1670 */
[----:B------:R-:W-:Y:S01]  /*7c60*/  MUFU.EX2 R146, R146 ;  /* 0x0000009200927308 */ /* 0x000fe20000000800 */
[----:B------:R-:W-:Y:S02]  /*7c70*/  FMNMX.FTZ R14, R50, R39, !PT ;  /* 0x00000027320e7209 */ /* 0x000fe40007810000 */
[----:B------:R-:W-:Y:S02]  /*7c80*/  ISETP.GT.AND P3, PT, R81, 0x58, P2 ;  /* 0x000000585100780c */ /* 0x000fe40001764270 */
[----:B------:R-:W-:Y:S02]  /*7c90*/  FSEL R54, R54, -INF , !P5 ;  /* 0xff80000036367808 */ /* 0x000fe40006800000 */
[----:B------:R-:W-:Y:S01]  /*7ca0*/  FMNMX.FTZ R39, R51, R14, !PT ;  /* 0x0000000e33277209 */ /* 0x000fe20007810000 */
[----:B------:R-:W-:Y:S01]  /*7cb0*/  MUFU.EX2 R25, R25 ;  /* 0x0000001900197308 */ /* 0x000fe20000000800 */
[----:B------:R-:W-:-:S02]  /*7cc0*/  ISETP.GT.AND P5, PT, R81, 0x59, P2 ;  /* 0x000000595100780c */ /* 0x000fc400017a4270 */
[----:B------:R-:W-:Y:S02]  /*7cd0*/  ISETP.LT.OR P3, PT, R82, 0x59, P3 ;  /* 0x000000595200780c */ /* 0x000fe40001f61670 */
[----:B------:R-:W-:Y:S01]  /*7ce0*/  FMNMX.FTZ R14, R54, R39, !PT ;  /* 0x00000027360e7209 */ /* 0x000fe20007810000 */
[----:B------:R-:W-:Y:S01]  /*7cf0*/  FFMA.FTZ R39, R45, UR22, -R11 ;  /* 0x000000162d277c23 */ /* 0x000fe2000801080b */
[----:B------:R-:W-:Y:S01]  /*7d00*/  ISETP.LT.OR P5, PT, R82, 0x5a, P5 ;  /* 0x0000005a5200780c */ /* 0x000fe20002fa1670 */
[----:B------:R-:W-:Y:S01]  /*7d10*/  MUFU.EX2 R140, R140 ;  /* 0x0000008c008c7308 */ /* 0x000fe20000000800 */
[----:B------:R-:W-:Y:S02]  /*7d20*/  FSEL R59, R59, -INF , !P3 ;  /* 0xff8000003b3b7808 */ /* 0x000fe40005800000 */
        /* <DEDUP_REMOVED lines=9> */
[----:B------:R-:W-:-:S02]  /*7dc0*/  FSEL R63, R63, -INF , !P3 ;  /* 0xff8000003f3f7808 */ /* 0x000fc40005800000 */
[----:B------:R-:W-:Y:S02]  /*7dd0*/  ISETP.LT.OR P5, PT, R82, 0x69, P5 ;  /* 0x000000695200780c */ /* 0x000fe40002fa1670 */
[----:B------:R-:W-:Y:S01]  /*7de0*/  FMNMX.FTZ R14, R62, R45, !PT ;  /* 0x0000002d3e0e7209 */ /* 0x000fe20007810000 */
[----:B------:R-:W-:Y:S01]  /*7df0*/  FFMA.FTZ R45, R49, UR22, -R11 ;  /* 0x00000016312d7c23 */ /* 0x000fe2000801080b */
        /* <DEDUP_REMOVED lines=15> */
[----:B------:R-:W-:Y:S01]  /*7ef0*/  ISETP.LT.OR P2, PT, R82, 0x7a, P2 ;  /* 0x0000007a5200780c */ /* 0x000fe20001741670 */
[----:B------:R-:W-:Y:S01]  /*7f00*/  MUFU.EX2 R138, R138 ;  /* 0x0000008a008a7308 */ /* 0x000fe20000000800 */
[----:B------:R-:W-:Y:S02]  /*7f10*/  FSEL R14, R73, -INF , !P4 ;  /* 0xff800000490e7808 */ /* 0x000fe40006000000 */
[----:B------:R-:W-:Y:S02]  /*7f20*/  FMNMX.FTZ R53, R72, R49, !PT ;  /* 0x0000003148357209 */ /* 0x000fe40007810000 */
[----:B------:R-:W-:-:S02]  /*7f30*/  FSEL R24, R75, -INF , !P2 ;  /* 0xff8000004b187808 */ /* 0x000fc40005000000 */
[----:B------:R-:W-:Y:S01]  /*7f40*/  FMNMX.FTZ R53, R14, R53, !PT ;  /* 0x000000350e357209 */ /* 0x000fe20007810000 */
[----:B------:R-:W-:Y:S01]  /*7f50*/  MUFU.EX2 R39, R39 ;  /* 0x0000002700277308 */ /* 0x000fe20000000800 */
[----:B------:R-:W-:Y:S02]  /*7f60*/  FSEL R75, R10, RZ, P6 ;  /* 0x000000ff0a4b7208 */ /* 0x000fe40003000000 */
[----:B------:R-:W-:Y:S01]  /*7f70*/  FMNMX.FTZ R28, R24, R53, !PT ;  /* 0x00000035181c7209 */ /* 0x000fe20007810000 */
[--C-:B------:R-:W-:Y:S01]  /*7f80*/  FFMA.FTZ R53, R57, UR22, -R11.reuse ;  /* 0x0000001639357c23 */ /* 0x100fe2000801080b */
[--C-:B------:R-:W-:Y:S01]  /*7f90*/  FFMA.FTZ R57, R61, UR22, -R11.reuse ;  /* 0x000000163d397c23 */ /* 0x100fe2000801080b */
[----:B------:R-:W-:Y:S01]  /*7fa0*/  FADD.FTZ R4, -R75, R4 ;  /* 0x000000044b047221 */ /* 0x000fe20000010100 */
[--C-:B------:R-:W-:Y:S01]  /*7fb0*/  FFMA.FTZ R61, R65, UR22, -R11.reuse ;  /* 0x00000016413d7c23 */ /* 0x100fe2000801080b */
[----:B------:R-:W0:Y:S01]  /*7fc0*/  SHFL.BFLY PT, R73, R28, 0x2, 0x1f ;  /* 0x0c401f001c497f89 */ /* 0x000e2200000e0000 */
[--C-:B------:R-:W-:Y:S01]  /*7fd0*/  FFMA.FTZ R65, R69, UR22, -R11.reuse ;  /* 0x0000001645417c23 */ /* 0x100fe2000801080b */
[----:B------:R-:W-:Y:S01]  /*7fe0*/  FMUL.FTZ R4, R4, UR22 ;  /* 0x0000001604047c20 */ /* 0x000fe20008410000 */
[----:B------:R-:W-:Y:S01]  /*7ff0*/  FFMA.FTZ R69, R74, UR22, -R11 ;  /* 0x000000164a457c23 */ /* 0x000fe2000801080b */
        /* <DEDUP_REMOVED lines=23> */
[----:B0-----:R-:W-:Y:S01]  /*8170*/  FFMA.FTZ R4, R73, R3, R148 ;  /* 0x0000000349047223 */ /* 0x001fe20000010094 */
        /* <DEDUP_REMOVED lines=16> */
[----:B------:R-:W-:Y:S01]  /*8280*/  FFMA.FTZ R135, R50, UR22, -R77 ;  /* 0x0000001632877c23 */ /* 0x000fe2000801084d */
[----:B------:R-:W-:Y:S01]  /*8290*/  FADD.FTZ R4, -R4, R7 ;  /* 0x0000000704047221 */ /* 0x000fe20000010100 */
[----:B------:R-:W-:-:S02]  /*82a0*/  IMAD.U32 R7, RZ, RZ, UR47 ;  /* 0x0000002fff077e24 */ /* 0x000fc4000f8e00ff */
[----:B------:R-:W-:Y:S01]  /*82b0*/  FADD.FTZ R3, R15, R34 ;  /* 0x000000220f037221 */ /* 0x000fe20000010000 */
[----:B------:R-:W-:Y:S01]  /*82c0*/  F2FP.BF16.F32.PACK_AB R148, R5, R148 ;  /* 0x000000940594723e */ /* 0x000fe200000010ff */
[----:B------:R-:W-:Y:S01]  /*82d0*/  FMUL.FTZ R4, R4, UR22 ;  /* 0x0000001604047c20 */ /* 0x000fe20008410000 */
[----:B------:R-:W-:Y:S01]  /*82e0*/  MUFU.EX2 R12, R12 ;  /* 0x0000000c000c7308 */ /* 0x000fe20000000800 */
[----:B------:R-:W-:Y:S01]  /*82f0*/  FADD.FTZ R34, R146, R3 ;  /* 0x0000000392227221 */ /* 0x000fe20000010000 */
[----:B------:R-:W-:Y:S01]  /*8300*/  @!P1 LEA R7, R7, UR45, 0x3 ;  /* 0x0000002d07079c11 */ /* 0x000fe2000f8e18ff */
[--C-:B------:R-:W-:Y:S01]  /*8310*/  FFMA.FTZ R129, R54, UR22, -R77.reuse ;  /* 0x0000001636817c23 */ /* 0x100fe2000801084d */
[--C-:B------:R-:W-:Y:S01]  /*8320*/  FFMA.FTZ R131, R59, UR22, -R77.reuse ;  /* 0x000000163b837c23 */ /* 0x100fe2000801084d */
[----:B------:R-:W-:Y:S01]  /*8330*/  FADD.FTZ R3, R25, R34 ;  /* 0x0000002219037221 */ /* 0x000fe20000010000 */
[----:B------:R-:W-:Y:S01]  /*8340*/  FFMA.FTZ R62, R62, UR22, -R77 ;  /* 0x000000163e3e7c23 */ /* 0x000fe2000801084d */
[----:B------:R-:W-:Y:S01]  /*8350*/  @!P1 VIADD R7, R7, 0x16860 ;  /* 0x0001686007079836 */ /* 0x000fe20000000000 */
        /* <DEDUP_REMOVED lines=10> */
[----:B------:R-:W-:Y:S01]  /*8400*/  @!P1 PRMT R3, RZ, 0x654, R7 ;  /* 0x00000654ff039816 */ /* 0x000fe20000000007 */
[--C-:B------:R-:W-:Y:S01]  /*8410*/  FFMA.FTZ R72, R72, UR22, -R77.reuse ;  /* 0x0000001648487c23 */ /* 0x100fe2000801084d */
[--C-:B------:R-:W-:Y:S01]  /*8420*/  FFMA.FTZ R14, R14, UR22, -R77.reuse ;  /* 0x000000160e0e7c23 */ /* 0x100fe2000801084d */
[----:B------:R-:W-:Y:S01]  /*8430*/  FADD.FTZ R7, R33, R36 ;  /* 0x0000002421077221 */ /* 0x000fe20000010000 */
[----:B------:R2:W-:Y:S01]  /*8440*/  @!P1 SYNCS.ARRIVE.TRANS64.RED.A1T0 RZ, [R3+URZ], RZ ;  /* 0x000000ff03ff99a7 */ /* 0x0005e2000810043f */
[----:B------:R-:W-:Y:S01]  /*8450*/  FFMA.FTZ R24, R24, UR22, -R77 ;  /* 0x0000001618187c23 */ /* 0x000fe2000801084d */
[----:B------:R-:W3:Y:S01]  /*8460*/  MUFU.EX2 R20, R20 ;  /* 0x0000001400147308 */ /* 0x000ee20000000800 */
[----:B------:R-:W-:Y:S01]  /*8470*/  FADD.FTZ R36, R136, R7 ;  /* 0x0000000788247221 */ /* 0x000fe20000010000 */
[----:B------:R-:W-:Y:S01]  /*8480*/  ISETP.GT.AND P2, PT, R0, UR28, PT ;  /* 0x0000001c00007c0c */ /* 0x000fe2000bf44270 */
[----:B------:R-:W-:Y:S01]  /*8490*/  UMOV UR47, UR27 ;  /* 0x0000001b002f7c82 */ /* 0x000fe20008000000 */
[----:B0-----:R-:W-:Y:S01]  /*84a0*/  FMUL.FTZ R90, R90, R4 ;  /* 0x000000045a5a7220 */ /* 0x001fe20000410000 */
[----:B------:R-:W-:Y:S01]  /*84b0*/  FADD.FTZ R7, R35, R36 ;  /* 0x0000002423077221 */ /* 0x000fe20000010000 */
[----:B--2---:R-:W-:Y:S01]  /*84c0*/  FFMA.FTZ R3, R4, R2, R149 ;  /* 0x0000000204037223 */ /* 0x004fe20000010095 */
[--C-:B------:R-:W-:Y:S01]  /*84d0*/  FFMA.FTZ R2, R51, UR22, -R77.reuse ;  /* 0x0000001633027c23 */ /* 0x100fe2000801084d */
[----:B------:R-:W0:Y:S01]  /*84e0*/  MUFU.EX2 R147, R147 ;  /* 0x0000009300937308 */ /* 0x000e220000000800 */
[----:B------:R-:W-:Y:S01]  /*84f0*/  FFMA.FTZ R36, R55, UR22, -R77 ;  /* 0x0000001637247c23 */ /* 0x000fe2000801084d */
[----:B------:R-:W-:Y:S01]  /*8500*/  FADD.FTZ R38, R8, R3 ;  /* 0x0000000308267221 */ /* 0x000fe20000010000 */
[-C--:B------:R-:W-:Y:S01]  /*8510*/  FMUL.FTZ R91, R91, R4.reuse ;  /* 0x000000045b5b7220 */ /* 0x080fe20000410000 */
        /* <DEDUP_REMOVED lines=8> */
[----:B------:R-:W-:Y:S01]  /*85a0*/  FFMA.FTZ R38, R60, UR22, -R77 ;  /* 0x000000163c267c23 */ /* 0x000fe2000801084d */
[-C--:B------:R-:W-:Y:S01]  /*85b0*/  FMUL.FTZ R99, R99, R4.reuse ;  /* 0x0000000463637220 */ /* 0x080fe20000410000 */
[----:B-1----:R-:W-:Y:S01]  /*85c0*/  FADD.FTZ R3, R145, R40 ;  /* 0x0000002891037221 */ /* 0x002fe20000010000 */
[----:B------:R-:W-:Y:S01]  /*85d0*/  FADD.FTZ R42, R132, R7 ;  /* 0x00000007842a7221 */ /* 0x000fe20000010000 */
[----:B------:R-:W1:Y:S01]  /*85e0*/  MUFU.EX2 R141, R141 ;  /* 0x0000008d008d7308 */ /* 0x000e620000000800 */
[-C--:B------:R-:W-:Y:S01]  /*85f0*/  FMUL.FTZ R102, R102, R4.reuse ;  /* 0x0000000466667220 */ /* 0x080fe20000410000 */
[----:B---3--:R-:W-:Y:S01]  /*8600*/  FADD.FTZ R40, R20, R3 ;  /* 0x0000000314287221 */ /* 0x008fe20000010000 */
[----:B------:R-:W-:Y:S01]  /*8610*/  FADD.FTZ R7, R45, R42 ;  /* 0x0000002a2d077221 */ /* 0x000fe20000010000 */
[-C--:B------:R-:W-:Y:S01]  /*8620*/  FMUL.FTZ R103, R103, R4.reuse ;  /* 0x0000000467677220 */ /* 0x080fe20000410000 */
[-C--:B------:R-:W-:Y:S01]  /*8630*/  FMUL.FTZ R106, R106, R4.reuse ;  /* 0x000000046a6a7220 */ /* 0x080fe20000410000 */
[----:B0-----:R-:W-:Y:S01]  /*8640*/  FADD.FTZ R3, R147, R40 ;  /* 0x0000002893037221 */ /* 0x001fe20000010000 */
[----:B------:R-:W-:Y:S01]  /*8650*/  FADD.FTZ R42, R134, R7 ;  /* 0x00000007862a7221 */ /* 0x000fe20000010000 */
[----:B------:R-:W0:Y:S01]  /*8660*/  MUFU.EX2 R6, R6 ;  /* 0x0000000600067308 */ /* 0x000e220000000800 */
[-C--:B------:R-:W-:Y:S01]  /*8670*/  FMUL.FTZ R107, R107, R4.reuse ;  /* 0x000000046b6b7220 */ /* 0x080fe20000410000 */
[----:B--2---:R-:W-:Y:S01]  /*8680*/  FADD.FTZ R40, R26, R3 ;  /* 0x000000031a287221 */ /* 0x004fe20000010000 */
        /* <DEDUP_REMOVED lines=10> */
[----:B------:R-:W-:Y:S01]  /*8730*/  FMUL.FTZ R119, R119, R4 ;  /* 0x0000000477777220 */ /* 0x000fe20000410000 */
[----:B------:R-:W-:Y:S01]  /*8740*/  F2FP.BF16.F32.PACK_AB R150, R31, R150 ;  /* 0x000000961f96723e */ /* 0x000fe200000010ff */
[----:B------:R-:W-:Y:S01]  /*8750*/  FADD.FTZ R42, R130, R7 ;  /* 0x00000007822a7221 */ /* 0x000fe20000010000 */
[----:B------:R-:W1:Y:S01]  /*8760*/  MUFU.EX2 R28, R28 ;  /* 0x0000001c001c7308 */ /* 0x000e620000000800 */
[----:B0-----:R-:W-:Y:S01]  /*8770*/  FADD.FTZ R40, R6, R3 ;  /* 0x0000000306287221 */ /* 0x001fe20000010000 */
[----:B------:R-:W-:Y:S01]  /*8780*/  F2FP.BF16.F32.PACK_AB R144, R15, R144 ;  /* 0x000000900f90723e */ /* 0x000fe200000010ff */
[-C--:B------:R-:W-:Y:S01]  /*8790*/  FMUL.FTZ R88, R88, R73.reuse ;  /* 0x0000004958587220 */ /* 0x080fe20000410000 */
[----:B------:R-:W-:Y:S01]  /*87a0*/  F2FP.BF16.F32.PACK_AB R146, R25, R146 ;  /* 0x000000921992723e */ /* 0x000fe200000010ff */
[-C--:B------:R-:W-:Y:S01]  /*87b0*/  FMUL.FTZ R89, R89, R73.reuse ;  /* 0x0000004959597220 */ /* 0x080fe20000410000 */
[----:B------:R-:W-:Y:S01]  /*87c0*/  F2FP.BF16.F32.PACK_AB R140, R29, R140 ;  /* 0x0000008c1d8c723e */ /* 0x000fe200000010ff */
[-C--:B------:R-:W-:Y:S01]  /*87d0*/  FMUL.FTZ R92, R92, R73.reuse ;  /* 0x000000495c5c7220 */ /* 0x080fe20000410000 */
[----:B------:R-:W0:Y:S01]  /*87e0*/  MUFU.EX2 R137, R137 ;  /* 0x0000008900897308 */ /* 0x000e220000000800 */
        /* <DEDUP_REMOVED lines=26> */
[----:B------:R-:W-:Y:S01]  /*8990*/  FMUL.FTZ R117, R117, R73 ;  /* 0x0000004975757220 */ /* 0x000fe20000410000 */
[----:B------:R-:W-:Y:S01]  /*89a0*/  F2FP.BF16.F32.PACK_AB R149, R8, R149 ;  /* 0x000000950895723e */ /* 0x000fe200000010ff */
[----:B------:R-:W-:Y:S01]  /*89b0*/  VIADD R0, R0, 0xffffffff ;  /* 0xffffffff00007836 */ /* 0x000fe20000000000 */
[----:B------:R-:W-:Y:S01]  /*89c0*/  F2FP.BF16.F32.PACK_AB R151, R12, R151 ;  /* 0x000000970c97723e */ /* 0x000fe200000010ff */
[----:B------:R-:W-:Y:S01]  /*89d0*/  IMAD.MOV.U32 R4, RZ, RZ, R10 ;  /* 0x000000ffff047224 */ /* 0x000fe200078e000a */
[----:B------:R-:W2:Y:S01]  /*89e0*/  MUFU.EX2 R139, R139 ;  /* 0x0000008b008b7308 */ /* 0x000ea20000000800 */
[----:B-1----:R-:W-:Y:S01]  /*89f0*/  FADD.FTZ R40, R30, R3 ;  /* 0x000000031e287221 */ /* 0x002fe20000010000 */
[----:B------:R-:W-:Y:S01]  /*8a00*/  F2FP.BF16.F32.PACK_AB R145, R20, R145 ;  /* 0x000000911491723e */ /* 0x000fe200000010ff */
[----:B------:R-:W-:Y:S01]  /*8a10*/  IMAD.MOV.U32 R7, RZ, RZ, R11 ;  /* 0x000000ffff077224 */ /* 0x000fe200078e000b */
[----:B------:R-:W-:-:S02]  /*8a20*/  F2FP.BF16.F32.PACK_AB R147, R26, R147 ;  /* 0x000000931a93723e */ /* 0x000fc400000010ff */
[----:B------:R-:W-:Y:S02]  /*8a30*/  F2FP.BF16.F32.PACK_AB R141, R6, R141 ;  /* 0x0000008d068d723e */ /* 0x000fe400000010ff */
[----:B------:R-:W1:Y:S01]  /*8a40*/  MUFU.EX2 R61, R61 ;  /* 0x0000003d003d7308 */ /* 0x000e620000000800 */
[----:B0-----:R-:W-:Y:S01]  /*8a50*/  FADD.FTZ R42, R124, R5 ;  /* 0x000000057c2a7221 */ /* 0x001fe20000010000 */
[----:B------:R-:W-:Y:S02]  /*8a60*/  F2FP.BF16.F32.PACK_AB R143, R28, R143 ;  /* 0x0000008f1c8f723e */ /* 0x000fe400000010ff */
[----:B------:R-:W-:-:S04]  /*8a70*/  F2FP.BF16.F32.PACK_AB R137, R30, R137 ;  /* 0x000000891e89723e */ /* 0x000fc800000010ff */
        /* <DEDUP_REMOVED lines=57> */
[----:B------:R-:W-:-:S03]  /*8e10*/  F2FP.BF16.F32.PACK_AB R121, R72, R42 ;  /* 0x0000002a4879723e */ /* 0x000fc600000010ff */
        /* <DEDUP_REMOVED lines=8> */
.L_x_13194:
        /* <DEDUP_REMOVED lines=25> */
.L_x_13213:
[----:B------:R-:W-:-:S11]  /*9030*/  UISETP.NE.AND UP1, UPT, UR14, 0x1, UPT ;  /* 0x000000010e00788c */ /* 0x000fd6000bf25270 */
[----:B------:R-:W-:Y:S02]  /*9040*/  @UP1 ULDC.64 UR18, c[0x0][0x9e8] ;  /* 0x00027a0000121ab9 */ /* 0x000fe40000000a00 */
[----:B------:R-:W-:-:S04]  /*9050*/  UIMAD.WIDE.U32 UR6, UR10, UR18, URZ ;  /* 0x000000120a0672a5 */ /* 0x000fc8000f8e003f */
[----:B------:R-:W-:-:S12]  /*9060*/  @UP1 USHF.R.U32.HI UR10, URZ, UR19, UR7 ;  /* 0x000000133f0a1299 */ /* 0x000fd80008011607 */
.L_x_13214:
[----:B------:R-:W-:-:S04]  /*9070*/  UIMAD UR10, UR10, UR14, URZ ;  /* 0x0000000e0a0a72a4 */ /* 0x000fc8000f8e023f */
[----:B------:R-:W-:-:S04]  /*9080*/  UISETP.LT.AND UP1, UPT, UR11, UR10, UPT ;  /* 0x0000000a0b00728c */ /* 0x000fc8000bf21270 */
[----:B------:R-:W-:-:S12]  /*9090*/  USEL UR11, UR11, UR10, !UP1 ;  /* 0x0000000a0b0b7287 */ /* 0x000fd8000c800000 */
.L_x_13212:
        /* <DEDUP_REMOVED lines=14> */
.L_x_13224:
        /* <DEDUP_REMOVED lines=9> */
.L_x_13217:
[----:B------:R-:W-:Y:S01]  /*9210*/  ULEA UR6, UR47, UR45, 0x3 ;  /* 0x0000002d2f067291 */ /* 0x000fe2000f8e183f */
[----:B------:R-:W-:-:S05]  /*9220*/  IMAD.U32 R4, RZ, RZ, UR50 ;  /* 0x00000032ff047e24 */ /* 0x000fca000f8e00ff */
[----:B------:R-:W-:-:S04]  /*9230*/  SHF.L.U32 R4, R4, 0x1f, RZ ;  /* 0x0000001f04047819 */ /* 0x000fc800000006ff */
[----:B------:R0:W1:Y:S01]  /*9240*/  SYNCS.PHASECHK.TRANS64.TRYWAIT P2, [UR6+0x16830], R4 ;  /* 0x01683004ff0075a7 */ /* 0x0000620008040146 */
[----:B------:R-:W-:Y:S05]  /*9250*/  @!P0 BRA `(.L_x_13218) ;  /* 0x0000000000048947 */ /* 0x000fea0003800000 */
[----:B------:R-:W-:Y:S01]  /*9260*/  BPT.TRAP 0x1 ;  /* 0x000000040000795c */ /* 0x000fe20000300000 */
.L_x_13218:
[----:B-1----:R-:W-:Y:S05]  /*9270*/  @P2 BRA `(.L_x_13216) ;  /* 0x0000000000082947 */ /* 0x002fea0003800000 */
[----:B------:R-:W1:Y:S02]  /*9280*/  SYNCS.PHASECHK.TRANS64.TRYWAIT P2, [UR6+0x16830], R4 ;  /* 0x01683004ff0075a7 */ /* 0x000e640008040146 */
[----:B-1----:R-:W-:Y:S05]  /*9290*/  @!P2 BRA `(.L_x_13219) ;  /* 0x000000ec0018a947 */ /* 0x002fea0003800000 */
.L_x_13216:
        /* <DEDUP_REMOVED lines=27> */
.L_x_13221:
[----:B------:R-:W-:Y:S01]  /*9450*/  ULEA UR6, UR25, UR45, 0x3 ;  /* 0x0000002d19067291 */ /* 0x000fe2000f8e183f */
[----:B------:R-:W-:-:S05]  /*9460*/  IMAD.U32 R4, RZ, RZ, UR26 ;  /* 0x0000001aff047e24 */ /* 0x000fca000f8e00ff */
[----:B------:R-:W-:-:S04]  /*9470*/  SHF.L.U32 R4, R4, 0x1f, RZ ;  /* 0x0000001f04047819 */ /* 0x000fc800000006ff */
[----:B------:R0:W1:Y:S01]  /*9480*/  SYNCS.PHASECHK.TRANS64.TRYWAIT P2, [UR6+0x16850], R4 ;  /* 0x01685004ff0075a7 */ /* 0x0000620008040146 */
[----:B------:R-:W-:Y:S05]  /*9490*/  @!P0 BRA `(.L_x_13222) ;  /* 0x0000000000048947 */ /* 0x000fea0003800000 */
[----:B------:R-:W-:Y:S01]  /*94a0*/  BPT.TRAP 0x1 ;  /* 0x000000040000795c */ /* 0x000fe20000300000 */
.L_x_13222:
[----:B-1----:R-:W-:Y:S05]  /*94b0*/  @P2 BRA `(.L_x_13220) ;  /* 0x0000000000082947 */ /* 0x002fea0003800000 */
[----:B------:R-:W1:Y:S02]  /*94c0*/  SYNCS.PHASECHK.TRANS64.TRYWAIT P2, [UR6+0x16850], R4 ;  /* 0x01685004ff0075a7 */ /* 0x000e640008040146 */
[----:B-1----:R-:W-:Y:S05]  /*94d0*/  @!P2 BRA `(.L_x_13223) ;  /* 0x000000e800a0a947 */ /* 0x002fea0003800000 */
.L_x_13220:
        /* <DEDUP_REMOVED lines=12> */
[----:B------:R-:W-:Y:S01]  /*95a0*/  ULEA UR10, UR25, UR6, 0xa ;  /* 0x00000006190a7291 */ /* 0x000fe2000f8e503f */
[----:B------:R-:W-:Y:S01]  /*95b0*/  FMUL.FTZ R25, R36, UR23 ;  /* 0x0000001724197c20 */ /* 0x000fe20008410000 */
[----:B------:R-:W-:Y:S01]  /*95c0*/  FMUL.FTZ R10, R27, UR23 ;  /* 0x000000171b0a7c20 */ /* 0x000fe20008410000 */
[----:B------:R-:W-:Y:S01]  /*95d0*/  FMUL.FTZ R27, R37, UR23 ;  /* 0x00000017251b7c20 */ /* 0x000fe20008410000 */
[----:B------:R-:W-:Y:S01]  /*95e0*/  FMUL.FTZ R29, R40, UR23 ;  /* 0x00000017281d7c20 */ /* 0x000fe20008410000 */
[----:B------:R-:W1:Y:S01]  /*95f0*/  MUFU.TANH R9, R9 ;  /* 0x0000000900097308 */ /* 0x000e620000002400 */
[----:B------:R-:W-:Y:S01]  /*9600*/  FMUL.FTZ R12, R30, UR23 ;  /* 0x000000171e0c7c20 */ /* 0x000fe20008410000 */
[----:B------:R-:W-:Y:S01]  /*9610*/  UMOV UR6, UR10 ;  /* 0x0000000a00067c82 */ /* 0x000fe20008000000 */
[----:B------:R-:W-:Y:S01]  /*9620*/  FMUL.FTZ R30, R41, UR23 ;  /* 0x00000017291e7c20 */ /* 0x000fe20008410000 */
[----:B------:R-:W-:Y:S01]  /*9630*/  HGMMA.64x64x16.F32.BF16 R88, R148, gdesc[UR4].tnspB, R88, gsb0 ;  /* 0x40e0000494587df0 */ /* 0x000fe20008001858 */
[----:B------:R-:W-:Y:S01]  /*9640*/  UIADD3 UR6, UR10, 0x80, URZ ;  /* 0x000000800a067890 */ /* 0x000fe2000fffe03f */
[----:B------:R-:W-:Y:S01]  /*9650*/  FMUL.FTZ R33, R44, UR23 ;  /* 0x000000172c217c20 */ /* 0x000fe20008410000 */
[----:B------:R-:W-:Y:S01]  /*9660*/  UMOV UR7, 0x40000040 ;  /* 0x4000004000077882 */ /* 0x000fe20000000000 */
        /* <DEDUP_REMOVED lines=54> */
[----:B------:R-:W-:-:S02]  /*99d0*/  UMOV UR26, UR50 ;  /* 0x00000032001a7c82 */ /* 0x000fc40008000000 */
        /* <DEDUP_REMOVED lines=8> */
[----:B------:R-:W-:-:S03]  /*9a60*/  FMUL.FTZ R57, R73, UR23 ;  /* 0x0000001749397c20 */ /* 0x000fc60008410000 */
[----:B------:R-:W0:Y:S01]  /*9a70*/  MUFU.TANH R37, R37 ;  /* 0x0000002500257308 */ /* 0x000e220000002400 */
[----:B-1----:R-:W-:Y:S01]  /*9a80*/  FMNMX.FTZ R4, R33, R4, !PT ;  /* 0x0000000421047209 */ /* 0x002fe20007810000 */
[----:B------:R-:W-:Y:S01]  /*9a90*/  HGMMA.64x64x16.F32.BF16 R88, R144, gdesc[UR4].tnspB, R88, gsb0 ;  /* 0x40e0000490587df0 */ /* 0x000fe20008001858 */
[----:B------:R-:W-:Y:S01]  /*9aa0*/  UIADD3 UR6, UR10, 0x100, URZ ;  /* 0x000001000a067890 */ /* 0x000fe2000fffe03f */
[----:B------:R-:W-:-:S04]  /*9ab0*/  UMOV UR7, 0x40000040 ;  /* 0x4000004000077882 */ /* 0x000fc80000000000 */
        /* <DEDUP_REMOVED lines=23> */
[----:B------:R-:W-:Y:S02]  /*9c30*/  FMUL.FTZ R61, R81, UR23 ;  /* 0x00000017513d7c20 */ /* 0x000fe40008410000 */
[----:B------:R-:W2:Y:S01]  /*9c40*/  S2R R81, SR_TID.X ;  /* 0x0000000000517919 */ /* 0x000ea20000002100 */
[----:B------:R-:W-:Y:S01]  /*9c50*/  HGMMA.64x64x16.F32.BF16 R88, R140, gdesc[UR4].tnspB, R88, gsb0 ;  /* 0x40e000048c587df0 */ /* 0x000fe20008001858 */
[----:B------:R-:W-:Y:S01]  /*9c60*/  UIADD3 UR6, UR10, 0x180, URZ ;  /* 0x000001800a067890 */ /* 0x000fe2000fffe03f */
[----:B0-----:R-:W-:Y:S01]  /*9c70*/  FMNMX.FTZ R65, R53, R4, !PT ;  /* 0x0000000435417209 */ /* 0x001fe20007810000 */
[----:B------:R-:W-:Y:S01]  /*9c80*/  UMOV UR7, 0x40000040 ;  /* 0x4000004000077882 */ /* 0x000fe20000000000 */
[----:B------:R-:W0:Y:S08]  /*9c90*/  MUFU.TANH R55, R55 ;  /* 0x0000003700377308 */ /* 0x000e300000002400 */
[----:B------:R-:W3:Y:S01]  /*9ca0*/  MUFU.TANH R56, R56 ;  /* 0x0000003800387308 */ /* 0x000ee20000002400 */
[----:B-1----:R-:W-:-:S07]  /*9cb0*/  FMNMX.FTZ R4, R54, R65, !PT ;  /* 0x0000004136047209 */ /* 0x002fce0007810000 */
[----:B------:R-:W1:Y:S01]  /*9cc0*/  MUFU.TANH R57, R57 ;  /* 0x0000003900397308 */ /* 0x000e620000002400 */
[----:B0-----:R-:W-:-:S07]  /*9cd0*/  FMNMX.FTZ R65, R55, R4, !PT ;  /* 0x0000000437417209 */ /* 0x001fce0007810000 */
[----:B------:R-:W0:Y:S01]  /*9ce0*/  MUFU.TANH R58, R58 ;  /* 0x0000003a003a7308 */ /* 0x000e220000002400 */
[----:B---3--:R-:W-:Y:S02]  /*9cf0*/  FMNMX.FTZ R4, R56, R65, !PT ;  /* 0x0000004138047209 */ /* 0x008fe40007810000 */
[----:B--2---:R-:W-:Y:S02]  /*9d00*/  SHF.R.U32.HI R80, RZ, 0x7, R81 ;  /* 0x00000007ff507819 */ /* 0x004fe40000011651 */
[----:B------:R-:W-:-:S03]  /*9d10*/  ISETP.GE.U32.AND P2, PT, R81, 0x180, PT ;  /* 0x000001805100780c */ /* 0x000fc60003f46070 */
        /* <DEDUP_REMOVED lines=8> */
[----:B------:R-:W-:Y:S01]  /*9da0*/  FMUL.FTZ R65, R66, UR23 ;  /* 0x0000001742417c20 */ /* 0x000fe20008410000 */
[----:B------:R-:W-:Y:S01]  /*9db0*/  FMUL.FTZ R66, R67, UR23 ;  /* 0x0000001743427c20 */ /* 0x000fe20008410000 */
[----:B------:R-:W-:Y:S01]  /*9dc0*/  FMUL.FTZ R67, R70, UR23 ;  /* 0x0000001746437c20 */ /* 0x000fe20008410000 */
[----:B------:R-:W-:Y:S01]  /*9dd0*/  FMUL.FTZ R70, R75, UR23 ;  /* 0x000000174b467c20 */ /* 0x000fe20008410000 */
[----:B------:R-:W-:Y:S02]  /*9de0*/  FMUL.FTZ R75, R86, UR23 ;  /* 0x00000017564b7c20 */ /* 0x000fe40008410000 */
[----:B------:R-:W1:Y:S01]  /*9df0*/  MUFU.TANH R62, R62 ;  /* 0x0000003e003e7308 */ /* 0x000e620000002400 */
[----:B0-----:R-:W-:-:S07]  /*9e00*/  FMNMX.FTZ R69, R61, R4, !PT ;  /* 0x000000043d457209 */ /* 0x001fce0007810000 */
[----:B------:R-:W0:Y:S01]  /*9e10*/  MUFU.TANH R8, R8 ;  /* 0x0000000800087308 */ /* 0x000e220000002400 */
[----:B--2---:R-:W-:Y:S01]  /*9e20*/  FMNMX.FTZ R69, R64, R69, !PT ;  /* 0x0000004540457209 */ /* 0x004fe20007810000 */
[----:B------:R-:W-:Y:S02]  /*9e30*/  WARPGROUP.DEPBAR.LE gsb0, 0x0 ;  /* 0x00008000000079c5 */ /* 0x000fe40000010000 */
[----:B------:R-:W-:-:S04]  /*9e40*/  WARPGROUP.ARRIVE ;  /* 0x00000000000079c5 */ /* 0x000fc80000000000 */
[----:B------:R-:W2:Y:S01]  /*9e50*/  MUFU.TANH R10, R10 ;  /* 0x0000000a000a7308 */ /* 0x000ea20000002400 */
[----:B-1----:R-:W-:Y:S01]  /*9e60*/  FMNMX.FTZ R4, R62, R69, !PT ;  /* 0x000000453e047209 */ /* 0x002fe20007810000 */
[----:B------:R-:W-:Y:S01]  /*9e70*/  HGMMA.64x64x16.F32.BF16 R88, R136, gdesc[UR4].tnspB, R88, gsb0 ;  /* 0x40e0000488587df0 */ /* 0x000fe20008001858 */
[----:B------:R-:W-:Y:S01]  /*9e80*/  UIADD3 UR6, UR10, 0x200, URZ ;  /* 0x000002000a067890 */ /* 0x000fe2000fffe03f */
[----:B------:R-:W-:Y:S01]  /*9e90*/  FMUL.FTZ R69, R74, UR23 ;  /* 0x000000174a457c20 */ /* 0x000fe20008410000 */
[----:B------:R-:W-:Y:S01]  /*9ea0*/  UMOV UR7, 0x40000040 ;  /* 0x4000004000077882 */ /* 0x000fe20000000000 */
[----:B------:R-:W1:Y:S01]  /*9eb0*/  SHFL.BFLY PT, R73, R4, 0x2, 0x1f ;  /* 0x0c401f0004497f89 */ /* 0x000e6200000e0000 */
[----:B------:R-:W-:Y:S01]  /*9ec0*/  FMUL.FTZ R74, R83, UR23 ;  /* 0x00000017534a7c20 */ /* 0x000fe20008410000 */
[----:B------:R-:W3:Y:S08]  /*9ed0*/  MUFU.TANH R12, R12 ;  /* 0x0000000c000c7308 */ /* 0x000ef00000002400 */
[----:B------:R-:W4:Y:S08]  /*9ee0*/  MUFU.TANH R14, R14 ;  /* 0x0000000e000e7308 */ /* 0x000f300000002400 */
[----:B------:R-:W5:Y:S01]  /*9ef0*/  MUFU.TANH R21, R21 ;  /* 0x0000001500157308 */ /* 0x000f620000002400 */
[----:B-1----:R-:W-:Y:S01]  /*9f00*/  FMNMX.FTZ R76, R4, R73, !PT ;  /* 0x00000049044c7209 */ /* 0x002fe20007810000 */
[----:B------:R-:W-:-:S06]  /*9f10*/  FMUL.FTZ R73, R82, UR23 ;  /* 0x0000001752497c20 */ /* 0x000fcc0008410000 */
[----:B------:R-:W1:Y:S01]  /*9f20*/  MUFU.TANH R24, R24 ;  /* 0x0000001800187308 */ /* 0x000e620000002400 */
[----:B------:R-:W0:Y:S07]  /*9f30*/  SHFL.BFLY PT, R77, R76, 0x1, 0x1f ;  /* 0x0c201f004c4d7f89 */ /* 0x000e2e00000e0000 */
[----:B------:R-:W1:Y:S08]  /*9f40*/  MUFU.TANH R26, R26 ;  /* 0x0000001a001a7308 */ /* 0x000e700000002400 */
[----:B------:R-:W1:Y:S08]  /*9f50*/  MUFU.TANH R28, R28 ;  /* 0x0000001c001c7308 */ /* 0x000e700000002400 */
[----:B------:R-:W1:Y:S01]  /*9f60*/  MUFU.TANH R31, R31 ;  /* 0x0000001f001f7308 */ /* 0x000e620000002400 */
[----:B0-----:R-:W-:-:S05]  /*9f70*/  FMNMX.FTZ R4, R76, R77, !PT ;  /* 0x0000004d4c047209 */ /* 0x001fca0007810000 */
[C---:B------:R-:W-:Y:S02]  /*9f80*/  FMUL.FTZ R78, R4.reuse, UR22 ;  /* 0x00000016044e7c20 */ /* 0x040fe40008410000 */
[----:B------:R-:W0:Y:S01]  /*9f90*/  MUFU.TANH R32, R32 ;  /* 0x0000002000207308 */ /* 0x000e220000002400 */
        /* <DEDUP_REMOVED lines=12> */
[----:B------:R-:W-:Y:S01]  /*a060*/  FFMA.FTZ R25, R39, UR22, -R78 ;  /* 0x0000001627197c23 */ /* 0x000fe2000801084e */
[----:B------:R-:W-:-:S02]  /*a070*/  WARPGROUP.DEPBAR.LE gsb0, 0x0 ;  /* 0x00008000000079c5 */ /* 0x000fc40000010000 */
[----:B------:R-:W-:Y:S01]  /*a080*/  WARPGROUP.ARRIVE ;  /* 0x00000000000079c5 */ /* 0x000fe20000000000 */
[----:B----4-:R-:W-:Y:S01]  /*a090*/  FMNMX.FTZ R20, R14, R7, !PT ;  /* 0x000000070e147209 */ /* 0x010fe20007810000 */
[----:B------:R-:W3:Y:S01]  /*a0a0*/  MUFU.TANH R36, R36 ;  /* 0x0000002400247308 */ /* 0x000ee20000002400 */
[--C-:B------:R-:W-:Y:S01]  /*a0b0*/  FFMA.FTZ R39, R55, UR22, -R78.reuse ;  /* 0x0000001637277c23 */ /* 0x100fe2000801084e */
[--C-:B------:R-:W-:Y:S01]  /*a0c0*/  FFMA.FTZ R77, R13, UR22, -R78.reuse ;  /* 0x000000160d4d7c23 */ /* 0x100fe2000801084e */
[----:B-----5:R-:W-:Y:S01]  /*a0d0*/  FMNMX.FTZ R7, R21, R20, !PT ;  /* 0x0000001415077209 */ /* 0x020fe20007810000 */
[----:B------:R-:W-:Y:S01]  /*a0e0*/  HGMMA.64x64x16.F32.BF16 R88, R132, gdesc[UR4].tnspB, R88, gsb0 ;  /* 0x40e0000484587df0 */ /* 0x000fe20008001858 */
[----:B------:R-:W-:Y:S01]  /*a0f0*/  UIADD3 UR6, UR10, 0x280, URZ ;  /* 0x000002800a067890 */ /* 0x000fe2000fffe03f */
[--C-:B------:R-:W-:Y:S01]  /*a100*/  FFMA.FTZ R13, R35, UR22, -R78.reuse ;  /* 0x00000016230d7c23 */ /* 0x100fe2000801084e */
[----:B------:R-:W-:Y:S01]  /*a110*/  UMOV UR7, 0x40000040 ;  /* 0x4000004000077882 */ /* 0x000fe20000000000 */
[----:B-1----:R-:W-:Y:S01]  /*a120*/  FMNMX.FTZ R7, R24, R7, !PT ;  /* 0x0000000718077209 */ /* 0x002fe20007810000 */
[----:B------:R-:W1:Y:S01]  /*a130*/  MUFU.TANH R38, R38 ;  /* 0x0000002600267308 */ /* 0x000e620000002400 */
[--C-:B------:R-:W-:Y:S01]  /*a140*/  FFMA.FTZ R35, R53, UR22, -R78.reuse ;  /* 0x0000001635237c23 */ /* 0x100fe2000801084e */
[----:B------:R-:W-:Y:S01]  /*a150*/  FMUL.FTZ R6, R6, UR22 ;  /* 0x0000001606067c20 */ /* 0x000fe20008410000 */
        /* <DEDUP_REMOVED lines=16> */
[----:B--2---:R-:W-:Y:S01]  /*a260*/  FMNMX.FTZ R7, R34, R7, !PT ;  /* 0x0000000722077209 */ /* 0x004fe20007810000 */
[--C-:B------:R-:W-:Y:S01]  /*a270*/  FFMA.FTZ R46, R59, UR22, -R78.reuse ;  /* 0x000000163b2e7c23 */ /* 0x100fe2000801084e */
[--C-:B------:R-:W-:Y:S01]  /*a280*/  FFMA.FTZ R50, R61, UR22, -R78.reuse ;  /* 0x000000163d327c23 */ /* 0x100fe2000801084e */
[--C-:B------:R-:W-:Y:S01]  /*a290*/  FFMA.FTZ R64, R64, UR22, -R78.reuse ;  /* 0x0000001640407c23 */ /* 0x100fe2000801084e */
[----:B---3--:R-:W-:Y:S01]  /*a2a0*/  FMNMX.FTZ R7, R36, R7, !PT ;  /* 0x0000000724077209 */ /* 0x008fe20007810000 */
[----:B------:R-:W2:Y:S01]  /*a2b0*/  MUFU.TANH R44, R44 ;  /* 0x0000002c002c7308 */ /* 0x000ea20000002400 */
[----:B------:R-:W-:-:S02]  /*a2c0*/  FFMA.FTZ R62, R62, UR22, -R78 ;  /* 0x000000163e3e7c23 */ /* 0x000fc4000801084e */
[----:B-1----:R-:W-:-:S04]  /*a2d0*/  FMNMX.FTZ R7, R38, R7, !PT ;  /* 0x0000000726077209 */ /* 0x002fc80007810000 */
[----:B----4-:R-:W-:Y:S01]  /*a2e0*/  FMNMX.FTZ R30, R40, R7, !PT ;  /* 0x00000007281e7209 */ /* 0x010fe20007810000 */
[----:B------:R-:W1:Y:S03]  /*a2f0*/  MUFU.TANH R47, R47 ;  /* 0x0000002f002f7308 */ /* 0x000e660000002400 */
[----:B0-----:R-:W-:-:S05]  /*a300*/  FMNMX.FTZ R7, R43, R30, !PT ;  /* 0x0000001e2b077209 */ /* 0x001fca0007810000 */
        /* <DEDUP_REMOVED lines=9> */
[----:B------:R-:W-:Y:S02]  /*a3a0*/  WARPGROUP.DEPBAR.LE gsb0, 0x0 ;  /* 0x00008000000079c5 */ /* 0x000fe40000010000 */
[----:B------:R-:W-:Y:S01]  /*a3b0*/  WARPGROUP.ARRIVE ;  /* 0x00000000000079c5 */ /* 0x000fe20000000000 */
[----:B-1----:R-:W-:Y:S01]  /*a3c0*/  FMNMX.FTZ R30, R63, R30, !PT ;  /* 0x0000001e3f1e7209 */ /* 0x002fe20007810000 */
[--C-:B------:R-:W-:Y:S01]  /*a3d0*/  FFMA.FTZ R132, R45, UR22, -R78.reuse ;  /* 0x000000162d847c23 */ /* 0x100fe2000801084e */
[--C-:B------:R-:W-:Y:S01]  /*a3e0*/  FFMA.FTZ R134, R49, UR22, -R78.reuse ;  /* 0x0000001631867c23 */ /* 0x100fe2000801084e */
[--C-:B------:R-:W-:Y:S01]  /*a3f0*/  FFMA.FTZ R45, R58, UR22, -R78.reuse ;  /* 0x000000163a2d7c23 */ /* 0x100fe2000801084e */
[----:B------:R-:W1:Y:S01]  /*a400*/  MUFU.TANH R67, R67 ;  /* 0x0000004300437308 */ /* 0x000e620000002400 */
[----:B------:R-:W-:Y:S01]  /*a410*/  HGMMA.64x64x16.F32.BF16 R88, R128, gdesc[UR4].tnspB, R88, gsb0 ;  /* 0x40e0000480587df0 */ /* 0x000fe20008001858 */
[----:B------:R-:W-:Y:S01]  /*a420*/  UIADD3 UR6, UR10, 0x300, URZ ;  /* 0x000003000a067890 */ /* 0x000fe2000fffe03f */
[----:B0-----:R-:W-:Y:S01]  /*a430*/  FMNMX.FTZ R7, R65, R30, !PT ;  /* 0x0000001e41077209 */ /* 0x001fe20007810000 */
[----:B------:R-:W-:Y:S01]  /*a440*/  UMOV UR7, 0x40000040 ;  /* 0x4000004000077882 */ /* 0x000fe20000000000 */
[----:B------:R-:W-:-:S03]  /*a450*/  FFMA.FTZ R49, R60, UR22, -R78 ;  /* 0x000000163c317c23 */ /* 0x000fc6000801084e */
        /* <DEDUP_REMOVED lines=19> */
[----:B------:R-:W-:Y:S01]  /*a590*/  WARPGROUP.ARRIVE ;  /* 0x00000000000079c5 */ /* 0x000fe20000000000 */
[----:B--2---:R-:W-:-:S03]  /*a5a0*/  FMNMX.FTZ R7, R75, R42, !PT ;  /* 0x0000002a4b077209 */ /* 0x004fc60007810000 */
[----:B------:R0:W-:Y:S02]  /*a5b0*/  MUFU.EX2 R30, R27 ;  /* 0x0000001b001e7308 */ /* 0x0001e40000000800 */
[----:B------:R-:W-:Y:S01]  /*a5c0*/  HGMMA.64x64x16.F32.BF16 R88, R124, gdesc[UR4].tnspB, R88, gsb0 ;  /* 0x40e000047c587df0 */ /* 0x000fe20008001858 */
[----:B------:R-:W-:Y:S01]  /*a5d0*/  UIADD3 UR6, UR10, 0x380, URZ ;  /* 0x000003800a067890 */ /* 0x000fe2000fffe03f */
[----:B-1----:R-:W-:Y:S01]  /*a5e0*/  FMNMX.FTZ R7, R76, R7, !PT ;  /* 0x000000074c077209 */ /* 0x002fe20007810000 */
[----:B------:R-:W-:-:S03]  /*a5f0*/  UMOV UR7, 0x40000040 ;  /* 0x4000004000077882 */ /* 0x000fc60000000000 */
[----:B------:R-:W-:Y:S01]  /*a600*/  MUFU.EX2 R6, R6 ;  /* 0x0000000600067308 */ /* 0x000fe20000000800 */
[--C-:B0-----:R-:W-:Y:S01]  /*a610*/  FFMA.FTZ R27, R52, UR22, -R78.reuse ;  /* 0x00000016341b7c23 */ /* 0x101fe2000801084e */
[----:B------:R-:W0:Y:S06]  /*a620*/  SHFL.BFLY PT, R42, R7, 0x2, 0x1f ;  /* 0x0c401f00072a7f89 */ /* 0x000e2c00000e0000 */
[----:B------:R-:W1:Y:S08]  /*a630*/  MUFU.EX2 R148, R148 ;  /* 0x0000009400947308 */ /* 0x000e700000000800 */
[----:B------:R-:W2:Y:S08]  /*a640*/  MUFU.EX2 R9, R9 ;  /* 0x0000000900097308 */ /* 0x000eb00000000800 */
[----:B------:R-:W3:Y:S01]  /*a650*/  MUFU.EX2 R150, R150 ;  /* 0x0000009600967308 */ /* 0x000ee20000000800 */
[----:B0-----:R-:W-:Y:S01]  /*a660*/  FMNMX.FTZ R52, R7, R42, !PT ;  /* 0x0000002a07347209 */ /* 0x001fe20007810000 */
[----:B------:R-:W-:-:S04]  /*a670*/  FFMA.FTZ R42, R57, UR22, -R78 ;  /* 0x00000016392a7c23 */ /* 0x000fc8000801084e */
[----:B------:R-:W0:Y:S02]  /*a680*/  SHFL.BFLY PT, R7, R52, 0x1, 0x1f ;  /* 0x0c201f0034077f89 */ /* 0x000e2400000e0000 */
[----:B------:R-:W-:Y:S08]  /*a690*/  MUFU.EX2 R77, R77 ;  /* 0x0000004d004d7308 */ /* 0x000ff00000000800 */
[----:B------:R-:W-:Y:S08]  /*a6a0*/  MUFU.EX2 R144, R144 ;  /* 0x0000009000907308 */ /* 0x000ff00000000800 */
[----:B------:R-:W-:Y:S01]  /*a6b0*/  MUFU.EX2 R11, R11 ;  /* 0x0000000b000b7308 */ /* 0x000fe20000000800 */
[----:B0-----:R-:W-:-:S07]  /*a6c0*/  FMNMX.FTZ R7, R52, R7, !PT ;  /* 0x0000000734077209 */ /* 0x001fce0007810000 */
[----:B------:R-:W-:Y:S01]  /*a6d0*/  MUFU.EX2 R146, R146 ;  /* 0x0000009200927308 */ /* 0x000fe20000000800 */
[C---:B------:R-:W-:Y:S01]  /*a6e0*/  FMUL.FTZ R55, R7.reuse, UR22 ;  /* 0x0000001607377c20 */ /* 0x040fe20008410000 */
[----:B------:R-:W-:-:S03]  /*a6f0*/  FADD.FTZ R53, -R7, R5 ;  /* 0x0000000507357221 */ /* 0x000fc60000010100 */
[--C-:B------:R-:W-:Y:S01]  /*a700*/  FFMA.FTZ R145, R21, UR22, -R55.reuse ;  /* 0x0000001615917c23 */ /* 0x100fe20008010837 */
[----:B------:R-:W-:Y:S02]  /*a710*/  IMAD.U32 R21, RZ, RZ, UR47 ;  /* 0x0000002fff157e24 */ /* 0x000fe4000f8e00ff */
[----:B------:R-:W-:Y:S01]  /*a720*/  FMUL.FTZ R53, R53, UR22 ;  /* 0x0000001635357c20 */ /* 0x000fe20008410000 */
[--C-:B------:R-:W-:Y:S01]  /*a730*/  FFMA.FTZ R8, R8, UR22, -R55.reuse ;  /* 0x0000001608087c23 */ /* 0x100fe20008010837 */
[--C-:B------:R-:W-:Y:S01]  /*a740*/  FFMA.FTZ R149, R10, UR22, -R55.reuse ;  /* 0x000000160a957c23 */ /* 0x100fe20008010837 */
[----:B------:R-:W-:Y:S01]  /*a750*/  FFMA.FTZ R141, R31, UR22, -R55 ;  /* 0x000000161f8d7c23 */ /* 0x000fe20008010837 */
[----:B------:R-:W-:Y:S01]  /*a760*/  @!P1 LEA R21, R21, UR45, 0x3 ;  /* 0x0000002d15159c11 */ /* 0x000fe2000f8e18ff */
[----:B------:R-:W-:Y:S01]  /*a770*/  VIADD R31, R80, 0x9 ;  /* 0x00000009501f7836 */ /* 0x000fe20000000000 */
[----:B------:R-:W-:Y:S01]  /*a780*/  MUFU.EX2 R53, R53 ;  /* 0x0000003500357308 */ /* 0x000fe20000000800 */
[----:B------:R-:W-:-:S02]  /*a790*/  WARPGROUP.DEPBAR.LE gsb0, 0x0 ;  /* 0x00008000000079c5 */ /* 0x000fc40000010000 */
[----:B------:R-:W-:Y:S01]  /*a7a0*/  WARPGROUP.ARRIVE ;  /* 0x00000000000079c5 */ /* 0x000fe20000000000 */
[--C-:B------:R-:W-:Y:S01]  /*a7b0*/  FFMA.FTZ R151, R12, UR22, -R55.reuse ;  /* 0x000000160c977c23 */ /* 0x100fe20008010837 */
[----:B------:R-:W-:Y:S01]  /*a7c0*/  @!P1 VIADD R21, R21, 0x16840 ;  /* 0x0001684015159836 */ /* 0x000fe20000000000 */
[----:B------:R-:W-:Y:S01]  /*a7d0*/  SEL R31, R31, 0x9, !P2 ;  /* 0x000000091f1f7807 */ /* 0x000fe20005000000 */
[----:B------:R-:W-:Y:S01]  /*a7e0*/  FFMA.FTZ R10, R14, UR22, -R55 ;  /* 0x000000160e0a7c23 */ /* 0x000fe20008010837 */
[----:B------:R-:W0:Y:S01]  /*a7f0*/  MUFU.EX2 R8, R8 ;  /* 0x0000000800087308 */ /* 0x000e220000000800 */
[----:B------:R-:W-:Y:S01]  /*a800*/  HGMMA.64x64x16.F32.BF16 R88, R120, gdesc[UR4].tnspB, R88, gsb0 ;  /* 0x40e0000478587df0 */ /* 0x000fe20008001858 */
[----:B------:R-:W-:Y:S01]  /*a810*/  @!P1 PRMT R21, RZ, 0x654, R21 ;  /* 0x00000654ff159816 */ /* 0x000fe20000000015 */
[--C-:B------:R-:W-:Y:S01]  /*a820*/  FFMA.FTZ R12, R24, UR22, -R55.reuse ;  /* 0x00000016180c7c23 */ /* 0x100fe20008010837 */
[--C-:B------:R-:W-:Y:S01]  /*a830*/  FFMA.FTZ R143, R34, UR22, -R55.reuse ;  /* 0x00000016228f7c23 */ /* 0x100fe20008010837 */
[----:B-1----:R-:W-:Y:S01]  /*a840*/  FFMA.FTZ R34, R6, R3, R148 ;  /* 0x0000000306227223 */ /* 0x002fe20000010094 */
[--C-:B------:R-:W-:Y:S01]  /*a850*/  FFMA.FTZ R147, R26, UR22, -R55.reuse ;  /* 0x000000161a937c23 */ /* 0x100fe20008010837 */
[--C-:B------:R-:W-:Y:S01]  /*a860*/  FFMA.FTZ R54, R28, UR22, -R55.reuse ;  /* 0x000000161c367c23 */ /* 0x100fe20008010837 */
[----:B------:R-:W1:Y:S01]  /*a870*/  MUFU.EX2 R149, R149 ;  /* 0x0000009500957308 */ /* 0x000e620000000800 */
[----:B--2---:R-:W-:Y:S01]  /*a880*/  FADD.FTZ R3, R9, R34 ;  /* 0x0000002209037221 */ /* 0x004fe20000010000 */
[--C-:B------:R-:W-:Y:S01]  /*a890*/  FFMA.FTZ R24, R36, UR22, -R55.reuse ;  /* 0x0000001624187c23 */ /* 0x100fe20008010837 */
[--C-:B------:R-:W-:Y:S01]  /*a8a0*/  FFMA.FTZ R14, R32, UR22, -R55.reuse ;  /* 0x00000016200e7c23 */ /* 0x100fe20008010837 */
[----:B------:R-:W-:Y:S01]  /*a8b0*/  FFMA.FTZ R137, R38, UR22, -R55 ;  /* 0x0000001626897c23 */ /* 0x000fe20008010837 */
[----:B---3--:R-:W-:Y:S01]  /*a8c0*/  FADD.FTZ R36, R150, R3 ;  /* 0x0000000396247221 */ /* 0x008fe20000010000 */
        /* <DEDUP_REMOVED lines=8> */
[----:B------:R-:W-:Y:S01]  /*a950*/  F2FP.BF16.F32.PACK_AB R148, R9, R148 ;  /* 0x000000940994723e */ /* 0x000fe200000010ff */
[--C-:B------:R-:W-:Y:S01]  /*a960*/  FFMA.FTZ R129, R65, UR22, -R55.reuse ;  /* 0x0000001641817c23 */ /* 0x100fe20008010837 */
[----:B------:R-:W0:Y:S01]  /*a970*/  MUFU.EX2 R10, R10 ;  /* 0x0000000a000a7308 */ /* 0x000e220000000800 */
[----:B-1----:R-:W-:Y:S01]  /*a980*/  FADD.FTZ R34, R149, R2 ;  /* 0x0000000295227221 */ /* 0x002fe20000010000 */
[--C-:B------:R-:W-:Y:S01]  /*a990*/  FFMA.FTZ R2, R63, UR22, -R55.reuse ;  /* 0x000000163f027c23 */ /* 0x100fe20008010837 */
[----:B------:R-:W-:Y:S01]  /*a9a0*/  F2FP.BF16.F32.PACK_AB R149, R149, R8 ;  /* 0x000000089595723e */ /* 0x000fe200000010ff */
[--C-:B------:R-:W-:Y:S01]  /*a9b0*/  FFMA.FTZ R131, R67, UR22, -R55.reuse ;  /* 0x0000001643837c23 */ /* 0x100fe20008010837 */
[--C-:B------:R-:W-:Y:S01]  /*a9c0*/  FFMA.FTZ R69, R69, UR22, -R55.reuse ;  /* 0x0000001645457c23 */ /* 0x100fe20008010837 */
[--C-:B------:R-:W-:Y:S01]  /*a9d0*/  FFMA.FTZ R70, R70, UR22, -R55.reuse ;  /* 0x0000001646467c23 */ /* 0x100fe20008010837 */
[--C-:B------:R-:W-:Y:S01]  /*a9e0*/  FFMA.FTZ R71, R71, UR22, -R55.reuse ;  /* 0x0000001647477c23 */ /* 0x100fe20008010837 */
[----:B------:R-:W1:Y:S01]  /*a9f0*/  MUFU.EX2 R145, R145 ;  /* 0x0000009100917308 */ /* 0x000e620000000800 */
[----:B--2---:R-:W-:Y:S01]  /*aa00*/  FADD.FTZ R3, R151, R34 ;  /* 0x0000002297037221 */ /* 0x004fe20000010000 */
[--C-:B------:R-:W-:Y:S01]  /*aa10*/  FFMA.FTZ R72, R72, UR22, -R55.reuse ;  /* 0x0000001648487c23 */ /* 0x100fe20008010837 */
[--C-:B------:R-:W-:Y:S01]  /*aa20*/  FFMA.FTZ R73, R73, UR22, -R55.reuse ;  /* 0x0000001649497c23 */ /* 0x100fe20008010837 */
[--C-:B------:R-:W-:Y:S01]  /*aa30*/  FFMA.FTZ R74, R74, UR22, -R55.reuse ;  /* 0x000000164a4a7c23 */ /* 0x100fe20008010837 */
[----:B------:R-:W-:Y:S01]  /*aa40*/  FFMA.FTZ R75, R75, UR22, -R55 ;  /* 0x000000164b4b7c23 */ /* 0x000fe20008010837 */
[C---:B------:R-:W-:Y:S01]  /*aa50*/  ISETP.GT.AND P2, PT, R0.reuse, UR24, PT ;  /* 0x0000001800007c0c */ /* 0x040fe2000bf44270 */
[----:B------:R-:W-:Y:S01]  /*aa60*/  VIADD R0, R0, 0xffffffff ;  /* 0xffffffff00007836 */ /* 0x000fe20000000000 */
[----:B------:R-:W2:Y:S01]  /*aa70*/  MUFU.EX2 R12, R12 ;  /* 0x0000000c000c7308 */ /* 0x000ea20000000800 */
[C---:B0-----:R-:W-:Y:S01]  /*aa80*/  FADD.FTZ R34, R10.reuse, R3 ;  /* 0x000000030a227221 */ /* 0x041fe20000010000 */
[----:B------:R-:W-:-:S02]  /*aa90*/  F2FP.BF16.F32.PACK_AB R151, R10, R151 ;  /* 0x000000970a97723e */ /* 0x000fc400000010ff */
[----:B------:R-:W-:-:S04]  /*aaa0*/  F2FP.BF16.F32.PACK_AB R150, R77, R150 ;  /* 0x000000964d96723e */ /* 0x000fc800000010ff */
[----:B------:R-:W0:Y:S01]  /*aab0*/  MUFU.EX2 R147, R147 ;  /* 0x0000009300937308 */ /* 0x000e220000000800 */
[----:B-1----:R-:W-:Y:S01]  /*aac0*/  FADD.FTZ R3, R145, R34 ;  /* 0x0000002291037221 */ /* 0x002fe20000010000 */
[----:B------:R-:W-:-:S06]  /*aad0*/  FFMA.FTZ R34, R66, UR22, -R55 ;  /* 0x0000001642227c23 */ /* 0x000fcc0008010837 */
[----:B------:R-:W-:Y:S01]  /*aae0*/  MUFU.EX2 R15, R15 ;  /* 0x0000000f000f7308 */ /* 0x000fe20000000800 */
[C---:B--2---:R-:W-:Y:S01]  /*aaf0*/  FADD.FTZ R38, R12.reuse, R3 ;  /* 0x000000030c267221 */ /* 0x044fe20000010000 */
[----:B------:R-:W-:-:S06]  /*ab00*/  F2FP.BF16.F32.PACK_AB R145, R12, R145 ;  /* 0x000000910c91723e */ /* 0x000fcc00000010ff */
[----:B------:R-:W1:Y:S01]  /*ab10*/  MUFU.EX2 R54, R54 ;  /* 0x0000003600367308 */ /* 0x000e620000000800 */
[----:B0-----:R-:W-:-:S07]  /*ab20*/  FADD.FTZ R3, R147, R38 ;  /* 0x0000002693037221 */ /* 0x001fce0000010000 */
[----:B------:R-:W-:Y:S01]  /*ab30*/  MUFU.EX2 R140, R140 ;  /* 0x0000008c008c7308 */ /* 0x000fe20000000800 */
[----:B------:R-:W-:Y:S02]  /*ab40*/  WARPGROUP.DEPBAR.LE gsb0, 0x0 ;  /* 0x00008000000079c5 */ /* 0x000fe40000010000 */
[----:B------:R0:W-:Y:S06]  /*ab50*/  BAR.ARV R31, 0x100 ;  /* 0x0004001f0000751d */ /* 0x0001ec0000002000 */
[----:B------:R2:W-:Y:S01]  /*ab60*/  @!P1 SYNCS.ARRIVE.TRANS64.RED.A1T0 RZ, [R21+URZ], RZ ;  /* 0x000000ff15ff99a7 */ /* 0x0005e2000810043f */
[----:B------:R-:W3:Y:S01]  /*ab70*/  MUFU.EX2 R141, R141 ;  /* 0x0000008d008d7308 */ /* 0x000ee20000000800 */
[----:B-1----:R-:W-:Y:S01]  /*ab80*/  FADD.FTZ R38, R54, R3 ;  /* 0x0000000336267221 */ /* 0x002fe20000010000 */
[-C--:B------:R-:W-:Y:S01]  /*ab90*/  FMUL.FTZ R88, R88, R6.reuse ;  /* 0x0000000658587220 */ /* 0x080fe20000410000 */
[-C--:B------:R-:W-:Y:S01]  /*aba0*/  FMUL.FTZ R89, R89, R6.reuse ;  /* 0x0000000659597220 */ /* 0x080fe20000410000 */
[-C--:B------:R-:W-:Y:S01]  /*abb0*/  FMUL.FTZ R92, R92, R6.reuse ;  /* 0x000000065c5c7220 */ /* 0x080fe20000410000 */
[-C--:B------:R-:W-:Y:S01]  /*abc0*/  FMUL.FTZ R93, R93, R6.reuse ;  /* 0x000000065d5d7220 */ /* 0x080fe20000410000 */
[-C--:B------:R-:W-:Y:S01]  /*abd0*/  FMUL.FTZ R96, R96, R6.reuse ;  /* 0x0000000660607220 */ /* 0x080fe20000410000 */
[----:B--2---:R-:W-:Y:S01]  /*abe0*/  IMAD.U32 R21, RZ, RZ, UR25 ;  /* 0x00000019ff157e24 */ /* 0x004fe2000f8e00ff */
[----:B------:R-:W-:Y:S01]  /*abf0*/  MUFU.EX2 R20, R20 ;  /* 0x0000001400147308 */ /* 0x000fe20000000800 */
[----:B------:R-:W-:Y:S01]  /*ac00*/  UMOV UR25, UR47 ;  /* 0x0000002f00197c82 */ /* 0x000fe20008000000 */
[-C--:B------:R-:W-:Y:S01]  /*ac10*/  FMUL.FTZ R97, R97, R6.reuse ;  /* 0x0000000661617220 */ /* 0x080fe20000410000 */
[-C--:B------:R-:W-:Y:S01]  /*ac20*/  FMUL.FTZ R100, R100, R6.reuse ;  /* 0x0000000664647220 */ /* 0x080fe20000410000 */
[----:B------:R-:W-:Y:S01]  /*ac30*/  @!P1 LEA R21, R21, UR45, 0x3 ;  /* 0x0000002d15159c11 */ /* 0x000fe2000f8e18ff */
[-C--:B------:R-:W-:Y:S01]  /*ac40*/  FMUL.FTZ R101, R101, R6.reuse ;  /* 0x0000000665657220 */ /* 0x080fe20000410000 */
[-C--:B------:R-:W-:Y:S01]  /*ac50*/  FMUL.FTZ R104, R104, R6.reuse ;  /* 0x0000000668687220 */ /* 0x080fe20000410000 */
[----:B------:R-:W-:Y:S01]  /*ac60*/  FMUL.FTZ R105, R105, R6 ;  /* 0x0000000669697220 */ /* 0x000fe20000410000 */
[----:B------:R-:W1:Y:S01]  /*ac70*/  MUFU.EX2 R14, R14 ;  /* 0x0000000e000e7308 */ /* 0x000e620000000800 */
[----:B------:R-:W-:-:S02]  /*ac80*/  @!P1 VIADD R21, R21, 0x16860 ;  /* 0x0001686015159836 */ /* 0x000fc40000000000 */
[----:B---3--:R-:W-:Y:S01]  /*ac90*/  FADD.FTZ R3, R141, R38 ;  /* 0x000000268d037221 */ /* 0x008fe20000010000 */
[-C--:B------:R-:W-:Y:S01]  /*aca0*/  FMUL.FTZ R108, R108, R6.reuse ;  /* 0x000000066c6c7220 */ /* 0x080fe20000410000 */
[-C--:B------:R-:W-:Y:S01]  /*acb0*/  FMUL.FTZ R109, R109, R6.reuse ;  /* 0x000000066d6d7220 */ /* 0x080fe20000410000 */
[-C--:B------:R-:W-:Y:S01]  /*acc0*/  FMUL.FTZ R112, R112, R6.reuse ;  /* 0x0000000670707220 */ /* 0x080fe20000410000 */
[----:B0-----:R-:W-:Y:S01]  /*acd0*/  @!P1 PRMT R31, RZ, 0x654, R21 ;  /* 0x00000654ff1f9816 */ /* 0x001fe20000000015 */
[----:B------:R-:W-:Y:S01]  /*ace0*/  FADD.FTZ R21, R77, R36 ;  /* 0x000000244d157221 */ /* 0x000fe20000010000 */
[----:B------:R-:W-:Y:S01]  /*acf0*/  MUFU.EX2 R142, R142 ;  /* 0x0000008e008e7308 */ /* 0x000fe20000000800 */
[-C--:B------:R-:W-:Y:S01]  /*ad00*/  FMUL.FTZ R113, R113, R6.reuse ;  /* 0x0000000671717220 */ /* 0x080fe20000410000 */
[----:B------:R0:W-:Y:S01]  /*ad10*/  @!P1 SYNCS.ARRIVE.TRANS64.RED.A1T0 RZ, [R31+URZ], RZ ;  /* 0x000000ff1fff99a7 */ /* 0x0001e2000810043f */
[----:B------:R-:W-:Y:S01]  /*ad20*/  FADD.FTZ R36, R144, R21 ;  /* 0x0000001590247221 */ /* 0x000fe20000010000 */
[-C--:B------:R-:W-:Y:S01]  /*ad30*/  FMUL.FTZ R116, R116, R6.reuse ;  /* 0x0000000674747220 */ /* 0x080fe20000410000 */
[----:B------:R-:W-:Y:S01]  /*ad40*/  FMUL.FTZ R117, R117, R6 ;  /* 0x0000000675757220 */ /* 0x000fe20000410000 */
[C---:B------:R-:W-:Y:S01]  /*ad50*/  F2FP.BF16.F32.PACK_AB R144, R11.reuse, R144 ;  /* 0x000000900b90723e */ /* 0x040fe200000010ff */
[----:B------:R-:W-:Y:S01]  /*ad60*/  FADD.FTZ R21, R11, R36 ;  /* 0x000000240b157221 */ /* 0x000fe20000010000 */
[----:B------:R-:W2:Y:S01]  /*ad70*/  MUFU.EX2 R143, R143 ;  /* 0x0000008f008f7308 */ /* 0x000ea20000000800 */
[----:B-1----:R-:W-:Y:S01]  /*ad80*/  FADD.FTZ R38, R14, R3 ;  /* 0x000000030e267221 */ /* 0x002fe20000010000 */
[----:B------:R-:W-:Y:S01]  /*ad90*/  FFMA.FTZ R36, R68, UR22, -R55 ;  /* 0x0000001644247c23 */ /* 0x000fe20008010837 */
[----:B------:R-:W-:Y:S01]  /*ada0*/  FADD.FTZ R40, R146, R21 ;  /* 0x0000001592287221 */ /* 0x000fe20000010000 */
[----:B------:R-:W-:Y:S01]  /*adb0*/  FFMA.FTZ R55, R76, UR22, -R55 ;  /* 0x000000164c377c23 */ /* 0x000fe20008010837 */
[C---:B------:R-:W-:Y:S01]  /*adc0*/  F2FP.BF16.F32.PACK_AB R146, R15.reuse, R146 ;  /* 0x000000920f92723e */ /* 0x040fe200000010ff */
[----:B------:R-:W-:Y:S01]  /*add0*/  FMUL.FTZ R90, R90, R53 ;  /* 0x000000355a5a7220 */ /* 0x000fe20000410000 */
[----:B------:R-:W-:Y:S01]  /*ade0*/  FADD.FTZ R21, R15, R40 ;  /* 0x000000280f157221 */ /* 0x000fe20000010000 */
[----:B------:R-:W1:Y:S01]  /*adf0*/  MUFU.EX2 R13, R13 ;  /* 0x0000000d000d7308 */ /* 0x000e620000000800 */
[----:B------:R-:W-:Y:S01]  /*ae00*/  F2FP.BF16.F32.PACK_AB R147, R54, R147 ;  /* 0x000000933693723e */ /* 0x000fe200000010ff */
[-C--:B------:R-:W-:Y:S01]  /*ae10*/  FMUL.FTZ R91, R91, R53.reuse ;  /* 0x000000355b5b7220 */ /* 0x080fe20000410000 */
[----:B------:R-:W-:Y:S01]  /*ae20*/  FADD.FTZ R21, R140, R21 ;  /* 0x000000158c157221 */ /* 0x000fe20000010000 */
[----:B------:R-:W-:Y:S01]  /*ae30*/  F2FP.BF16.F32.PACK_AB R140, R20, R140 ;  /* 0x0000008c148c723e */ /* 0x000fe200000010ff */
[----:B------:R-:W-:Y:S01]  /*ae40*/  FMUL.FTZ R94, R94, R53 ;  /* 0x000000355e5e7220 */ /* 0x000fe20000410000 */
[----:B------:R-:W-:Y:S01]  /*ae50*/  F2FP.BF16.F32.PACK_AB R141, R14, R141 ;  /* 0x0000008d0e8d723e */ /* 0x000fe200000010ff */
[----:B------:R-:W-:Y:S01]  /*ae60*/  FADD.FTZ R21, R20, R21 ;  /* 0x0000001514157221 */ /* 0x000fe20000010000 */
[----:B------:R-:W3:Y:S01]  /*ae70*/  MUFU.EX2 R24, R24 ;  /* 0x0000001800187308 */ /* 0x000ee20000000800 */
[----:B--2---:R-:W-:Y:S01]  /*ae80*/  FADD.FTZ R3, R143, R38 ;  /* 0x000000268f037221 */ /* 0x004fe20000010000 */
[-C--:B------:R-:W-:Y:S01]  /*ae90*/  FMUL.FTZ R95, R95, R53.reuse ;  /* 0x000000355f5f7220 */ /* 0x080fe20000410000 */
[----:B------:R-:W-:Y:S01]  /*aea0*/  FADD.FTZ R40, R142, R21 ;  /* 0x000000158e287221 */ /* 0x000fe20000010000 */
[-C--:B------:R-:W-:Y:S01]  /*aeb0*/  FMUL.FTZ R98, R98, R53.reuse ;  /* 0x0000003562627220 */ /* 0x080fe20000410000 */
[-C--:B------:R-:W-:Y:S01]  /*aec0*/  FMUL.FTZ R99, R99, R53.reuse ;  /* 0x0000003563637220 */ /* 0x080fe20000410000 */
[-C--:B------:R-:W-:Y:S01]  /*aed0*/  FMUL.FTZ R102, R102, R53.reuse ;  /* 0x0000003566667220 */ /* 0x080fe20000410000 */
[-C--:B------:R-:W-:Y:S01]  /*aee0*/  FMUL.FTZ R103, R103, R53.reuse ;  /* 0x0000003567677220 */ /* 0x080fe20000410000 */
[----:B------:R-:W2:Y:S01]  /*aef0*/  MUFU.EX2 R136, R136 ;  /* 0x0000008800887308 */ /* 0x000ea20000000800 */
        /* <DEDUP_REMOVED lines=8> */
[C---:B---3--:R-:W-:Y:S01]  /*af80*/  FADD.FTZ R38, R24.reuse, R3 ;  /* 0x0000000318267221 */ /* 0x048fe20000010000 */
[----:B------:R-:W-:Y:S01]  /*af90*/  F2FP.BF16.F32.PACK_AB R143, R24, R143 ;  /* 0x0000008f188f723e */ /* 0x000fe200000010ff */
[-C--:B------:R-:W-:Y:S01]  /*afa0*/  FMUL.FTZ R115, R115, R53.reuse ;  /* 0x0000003573737220 */ /* 0x080fe20000410000 */
[-C--:B------:R-:W-:Y:S01]  /*afb0*/  FMUL.FTZ R118, R118, R53.reuse ;  /* 0x0000003576767220 */ /* 0x080fe20000410000 */
[----:B------:R-:W-:Y:S01]  /*afc0*/  FMUL.FTZ R119, R119, R53 ;  /* 0x0000003577777220 */ /* 0x000fe20000410000 */
[----:B------:R-:W-:-:S02]  /*afd0*/  IMAD.MOV.U32 R6, RZ, RZ, R4 ;  /* 0x000000ffff067224 */ /* 0x000fc400078e0004 */
[----:B------:R-:W3:Y:S01]  /*afe0*/  MUFU.EX2 R25, R25 ;  /* 0x0000001900197308 */ /* 0x000ee20000000800 */
[----:B--2---:R-:W-:-:S07]  /*aff0*/  FADD.FTZ R40, R136, R21 ;  /* 0x0000001588287221 */ /* 0x004fce0000010000 */
[----:B------:R-:W2:Y:S01]  /*b000*/  MUFU.EX2 R28, R28 ;  /* 0x0000001c001c7308 */ /* 0x000ea20000000800 */
[----:B-1----:R-:W-:-:S07]  /*b010*/  FADD.FTZ R3, R137, R38 ;  /* 0x0000002689037221 */ /* 0x002fce0000010000 */
[----:B------:R-:W1:Y:S01]  /*b020*/  MUFU.EX2 R138, R138 ;  /* 0x0000008a008a7308 */ /* 0x000e620000000800 */
[C---:B---3--:R-:W-:Y:S01]  /*b030*/  FADD.FTZ R9, R25.reuse, R40 ;  /* 0x0000002819097221 */ /* 0x048fe20000010000 */
[----:B------:R-:W-:-:S06]  /*b040*/  F2FP.BF16.F32.PACK_AB R136, R25, R136 ;  /* 0x000000881988723e */ /* 0x000fcc00000010ff */
[----:B------:R-:W3:Y:S01]  /*b050*/  MUFU.EX2 R139, R139 ;  /* 0x0000008b008b7308 */ /* 0x000ee20000000800 */
[C---:B--2---:R-:W-:Y:S01]  /*b060*/  FADD.FTZ R38, R28.reuse, R3 ;  /* 0x000000031c267221 */ /* 0x044fe20000010000 */
[----:B------:R-:W-:-:S06]  /*b070*/  F2FP.BF16.F32.PACK_AB R137, R28, R137 ;  /* 0x000000891c89723e */ /* 0x000fcc00000010ff */
[----:B------:R-:W2:Y:S01]  /*b080*/  MUFU.EX2 R26, R26 ;  /* 0x0000001a001a7308 */ /* 0x000ea20000000800 */
[----:B-1----:R-:W-:Y:S01]  /*b090*/  FADD.FTZ R9, R138, R9 ;  /* 0x000000098a097221 */ /* 0x002fe20000010000 */
[----:B------:R-:W-:-:S03]  /*b0a0*/  F2FP.BF16.F32.PACK_AB R138, R30, R138 ;  /* 0x0000008a1e8a723e */ /* 0x000fc600000010ff */
[----:B------:R-:W-:-:S03]  /*b0b0*/  FADD.FTZ R9, R30, R9 ;  /* 0x000000091e097221 */ /* 0x000fc60000010000 */
[----:B------:R-:W1:Y:S01]  /*b0c0*/  MUFU.EX2 R132, R132 ;  /* 0x0000008400847308 */ /* 0x000e620000000800 */
[----:B---3--:R-:W-:-:S07]  /*b0d0*/  FADD.FTZ R3, R139, R38 ;  /* 0x000000268b037221 */ /* 0x008fce0000010000 */
        /* <DEDUP_REMOVED lines=8> */
[C---:B--2---:R-:W-:Y:S01]  /*b160*/  FADD.FTZ R9, R29.reuse, R10 ;  /* 0x0000000a1d097221 */ /* 0x044fe20000010000 */
[----:B------:R-:W-:-:S06]  /*b170*/  F2FP.BF16.F32.PACK_AB R132, R29, R132 ;  /* 0x000000841d84723e */ /* 0x000fcc00000010ff */
        /* <DEDUP_REMOVED lines=9> */
[----:B------:R-:W-:-:S06]  /*b210*/  F2FP.BF16.F32.PACK_AB R134, R33, R134 ;  /* 0x000000862186723e */ /* 0x000fcc00000010ff */
[----:B------:R-:W1:Y:S01]  /*b220*/  MUFU.EX2 R129, R129 ;  /* 0x0000008100817308 */ /* 0x000e620000000800 */
[C---:B---3--:R-:W-:Y:S01]  /*b230*/  FADD.FTZ R8, R2.reuse, R3 ;  /* 0x0000000302087221 */ /* 0x048fe20000010000 */
        /* <DEDUP_REMOVED lines=61> */
.L_x_13215:
        /* <DEDUP_REMOVED lines=10> */
.L_x_13242:
        /* <DEDUP_REMOVED lines=9> */
.L_x_13227:
[----:B------:R-:W-:Y:S01]  /*b740*/  ULEA UR6, UR47, UR45, 0x3 ;  /* 0x0000002d2f067291 */ /* 0x000fe2000f8e183f */
[----:B------:R-:W-:-:S05]  /*b750*/  IMAD.U32 R4, RZ, RZ, UR50 ;  /* 0x00000032ff047e24 */ /* 0x000fca000f8e00ff */
[----:B------:R-:W-:-:S04]  /*b760*/  SHF.L.U32 R4, R4, 0x1f, RZ ;  /* 0x0000001f04047819 */ /* 0x000fc800000006ff */
[----:B------:R0:W1:Y:S01]  /*b770*/  SYNCS.PHASECHK.TRANS64.TRYWAIT P2, [UR6+0x16830], R4 ;  /* 0x01683004ff0075a7 */ /* 0x0000620008040146 */
[----:B------:R-:W-:Y:S05]  /*b780*/  @!P0 BRA `(.L_x_13228) ;  /* 0x0000000000048947 */ /* 0x000fea0003800000 */
[----:B------:R-:W-:Y:S01]  /*b790*/  BPT.TRAP 0x1 ;  /* 0x000000040000795c */ /* 0x000fe20000300000 */
.L_x_13228:
[----:B-1----:R-:W-:Y:S05]  /*b7a0*/  @P2 BRA `(.L_x_13226) ;  /* 0x0000000000082947 */ /* 0x002fea0003800000 */
[----:B------:R-:W1:Y:S02]  /*b7b0*/  SYNCS.PHASECHK.TRANS64.TRYWAIT P2, [UR6+0x16830], R4 ;  /* 0x01683004ff0075a7 */ /* 0x000e640008040146 */
[----:B-1----:R-:W-:Y:S05]  /*b7c0*/  @!P2 BRA `(.L_x_13229) ;  /* 0x000000c400fca947 */ /* 0x002fea0003800000 */
.L_x_13226:
        /* <DEDUP_REMOVED lines=27> */
.L_x_13231:
[----:B------:R-:W-:Y:S01]  /*b980*/  ULEA UR6, UR26, UR45, 0x3 ;  /* 0x0000002d1a067291 */ /* 0x000fe2000f8e183f */
[----:B------:R-:W-:-:S05]  /*b990*/  IMAD.U32 R4, RZ, RZ, UR27 ;  /* 0x0000001bff047e24 */ /* 0x000fca000f8e00ff */
[----:B------:R-:W-:-:S04]  /*b9a0*/  SHF.L.U32 R4, R4, 0x1f, RZ ;  /* 0x0000001f04047819 */ /* 0x000fc800000006ff */
[----:B------:R0:W1:Y:S01]  /*b9b0*/  SYNCS.PHASECHK.TRANS64.TRYWAIT P2, [UR6+0x16850], R4 ;  /* 0x01685004ff0075a7 */ /* 0x0000620008040146 */
[----:B------:R-:W-:Y:S05]  /*b9c0*/  @!P0 BRA `(.L_x_13232) ;  /* 0x0000000000048947 */ /* 0x000fea0003800000 */
[----:B------:R-:W-:Y:S01]  /*b9d0*/  BPT.TRAP 0x1 ;  /* 0x000000040000795c */ /* 0x000fe20000300000 */
.L_x_13232:
[----:B-1----:R-:W-:Y:S05]  /*b9e0*/  @P2 BRA `(.L_x_13230) ;  /* 0x0000000000082947 */ /* 0x002fea0003800000 */
[----:B------:R-:W1:Y:S02]  /*b9f0*/  SYNCS.PHASECHK.TRANS64.TRYWAIT P2, [UR6+0x16850], R4 ;  /* 0x01685004ff0075a7 */ /* 0x000e640008040146 */
[----:B-1----:R-:W-:Y:S05]  /*ba00*/  @!P2 BRA `(.L_x_13233) ;  /* 0x000000c40084a947 */ /* 0x002fea0003800000 */
.L_x_13230:
        /* <DEDUP_REMOVED lines=13> */
[----:B------:R-:W-:-:S02]  /*bae0*/  VIADD R78, R17, UR39 ;  /* 0x00000027114e7c36 */ /* 0x000fc40008000000 */
[----:B------:R-:W-:Y:S01]  /*baf0*/  FMUL.FTZ R15, R33, UR25 ;  /* 0x00000019210f7c20 */ /* 0x000fe20008410000 */
[----:B------:R-:W-:Y:S02]  /*bb00*/  IMAD.U32 R33, RZ, RZ, UR47 ;  /* 0x0000002fff217e24 */ /* 0x000fe4000f8e00ff */
[----:B------:R-:W-:Y:S01]  /*bb10*/  FMUL.FTZ R14, R32, UR25 ;  /* 0x00000019200e7c20 */ /* 0x000fe20008410000 */
[----:B------:R-:W-:Y:S01]  /*bb20*/  FMUL.FTZ R11, R30, UR25 ;  /* 0x000000191e0b7c20 */ /* 0x000fe20008410000 */
[----:B------:R-:W-:Y:S01]  /*bb30*/  FMUL.FTZ R30, R41, UR25 ;  /* 0x00000019291e7c20 */ /* 0x000fe20008410000 */
[----:B------:R-:W-:Y:S01]  /*bb40*/  UMOV UR6, UR10 ;  /* 0x0000000a00067c82 */ /* 0x000fe20008000000 */
[----:B------:R-:W-:Y:S01]  /*bb50*/  @!P1 LEA R33, R33, UR45, 0x3 ;  /* 0x0000002d21219c11 */ /* 0x000fe2000f8e18ff */
        /* <DEDUP_REMOVED lines=58> */
[----:B------:R-:W-:Y:S01]  /*bf00*/  IMAD.SHL.U32 R77, R0, 0x80, RZ ;  /* 0x00000080004d7824 */ /* 0x000fe200078e00ff */
[----:B------:R-:W0:Y:S01]  /*bf10*/  MUFU.TANH R4, R4 ;  /* 0x0000000400047308 */ /* 0x000e220000002400 */
[----:B------:R-:W-:-:S07]  /*bf20*/  IMAD.U32 R81, RZ, RZ, UR46 ;  /* 0x0000002eff517e24 */ /* 0x000fce000f8e00ff */
[----:B------:R-:W1:Y:S08]  /*bf30*/  MUFU.TANH R8, R8 ;  /* 0x0000000800087308 */ /* 0x000e700000002400 */
[----:B------:R-:W2:Y:S01]  /*bf40*/  MUFU.TANH R7, R7 ;  /* 0x0000000700077308 */ /* 0x000ea20000002400 */
[----:B------:R-:W-:Y:S02]  /*bf50*/  WARPGROUP.DEPBAR.LE gsb0, 0x0 ;  /* 0x00008000000079c5 */ /* 0x000fe40000010000 */
[----:B------:R-:W-:-:S06]  /*bf60*/  WARPGROUP.ARRIVE ;  /* 0x00000000000079c5 */ /* 0x000fcc0000000000 */
[----:B------:R-:W3:Y:S01]  /*bf70*/  S2R R150, SR_TID.X ;  /* 0x0000000000967919 */ /* 0x000ee20000002100 */
[----:B------:R-:W4:Y:S01]  /*bf80*/  MUFU.TANH R9, R9 ;  /* 0x0000000900097308 */ /* 0x000f220000002400 */
[----:B------:R-:W-:Y:S01]  /*bf90*/  HGMMA.64x64x16.F32.BF16 R88, R144, gdesc[UR4].tnspB, R88, gsb0 ;  /* 0x40e0000490587df0 */ /* 0x000fe20008001858 */
[----:B------:R-:W-:Y:S01]  /*bfa0*/  UIADD3 UR6, UR10, 0x100, URZ ;  /* 0x000001000a067890 */ /* 0x000fe2000fffe03f */
[----:B------:R-:W-:-:S05]  /*bfb0*/  UMOV UR7, 0x40000040 ;  /* 0x4000004000077882 */ /* 0x000fca0000000000 */
[----:B------:R-:W0:Y:S08]  /*bfc0*/  MUFU.TANH R10, R10 ;  /* 0x0000000a000a7308 */ /* 0x000e300000002400 */
[----:B------:R-:W0:Y:S08]  /*bfd0*/  MUFU.TANH R12, R12 ;  /* 0x0000000c000c7308 */ /* 0x000e300000002400 */
[----:B------:R-:W0:Y:S01]  /*bfe0*/  MUFU.TANH R11, R11 ;  /* 0x0000000b000b7308 */ /* 0x000e220000002400 */
[----:B---3--:R-:W-:-:S07]  /*bff0*/  SHF.R.U32.HI R151, RZ, 0x7, R150 ;  /* 0x00000007ff977819 */ /* 0x008fce0000011696 */
[----:B------:R-:W3:Y:S08]  /*c000*/  MUFU.TANH R13, R13 ;  /* 0x0000000d000d7308 */ /* 0x000ef00000002400 */
        /* <DEDUP_REMOVED lines=85> */
[----:B------:R-:W-:-:S04]  /*c560*/  @UP0 ULDC UR6, c[0x0][0x450] ;  /* 0x0001140000060ab9 */ /* 0x000fc80000000800 */
[----:B------:R-:W-:Y:S01]  /*c570*/  @P2 SHF.R.U32.HI R78, RZ, UR6, R32 ;  /* 0x00000006ff4e2c19 */ /* 0x000fe20008011620 */
[----:B------:R-:W-:Y:S01]  /*c580*/  VIADD R32, R151, 0x9 ;  /* 0x0000000997207836 */ /* 0x000fe20000000000 */
[----:B------:R-:W-:-:S03]  /*c590*/  ISETP.GE.U32.AND P2, PT, R150, 0x180, PT ;  /* 0x000001809600780c */ /* 0x000fc60003f46070 */
[----:B------:R-:W5:Y:S01]  /*c5a0*/  SHFL.IDX PT, R84, R78, RZ, 0x1c1f ;  /* 0x001c1fff4e547589 */ /* 0x000f6200000e0000 */
[----:B------:R-:W-:Y:S02]  /*c5b0*/  SEL R33, R32, 0x9, !P2 ;  /* 0x0000000920217807 */ /* 0x000fe40005000000 */
[----:B------:R-:W-:-:S04]  /*c5c0*/  IADD3 R32, -R16, 0x1, -R77 ;  /* 0x0000000110207810 */ /* 0x000fc80007ffe94d */
[----:B------:R-:W-:-:S05]  /*c5d0*/  IADD3 R32, -R81, UR40, R32 ;  /* 0x0000002851207c10 */ /* 0x000fca000fffe120 */
[C---:B------:R-:W-:Y:S02]  /*c5e0*/  VIADD R83, R32.reuse, UR24 ;  /* 0x0000001820537c36 */ /* 0x040fe40008000000 */
[----:B------:R-:W-:Y:S02]  /*c5f0*/  VIADD R82, R32, UR21 ;  /* 0x0000001520527c36 */ /* 0x000fe40008000000 */
[--C-:B-----5:R-:W-:Y:S02]  /*c600*/  IMAD.IADD R81, R83, 0x1, R84.reuse ;  /* 0x0000000153517824 */ /* 0x120fe400078e0254 */
[----:B------:R-:W-:Y:S01]  /*c610*/  IMAD.IADD R80, R82, 0x1, R84 ;  /* 0x0000000152507824 */ /* 0x000fe200078e0254 */
[----:B------:R-:W-:Y:S02]  /*c620*/  WARPGROUP.DEPBAR.LE gsb0, 0x0 ;  /* 0x00008000000079c5 */ /* 0x000fe40000010000 */
[----:B------:R0:W-:Y:S06]  /*c630*/  BAR.ARV R33, 0x100 ;  /* 0x000400210000751d */ /* 0x0001ec0000002000 */
[----:B------:R5:W-:Y:S02]  /*c640*/  @!P1 SYNCS.ARRIVE.TRANS64.RED.A1T0 RZ, [R75+URZ], RZ ;  /* 0x000000ff4bff99a7 */ /* 0x000be4000810043f */
[----:B-----5:R-:W-:-:S06]  /*c650*/  FMUL.FTZ R75, R87, UR25 ;  /* 0x00000019574b7c20 */ /* 0x020fcc0008410000 */
[----:B------:R-:W0:Y:S01]  /*c660*/  MUFU.TANH R75, R75 ;  /* 0x0000004b004b7308 */ /* 0x000e220000002400 */
[----:B-1234-:R-:W-:Y:S05]  /*c670*/  @!P5 BRA `(.L_x_13234) ;  /* 0x00000000005cd947 */ /* 0x01efea0003800000 */
[----:B0-----:R-:W-:Y:S01]  /*c680*/  IMAD.U32 R33, RZ, RZ, UR46 ;  /* 0x0000002eff217e24 */ /* 0x001fe2000f8e00ff */
        /* <DEDUP_REMOVED lines=12> */
.L_x_13236:
[----:B------:R-:W-:-:S05]  /*c750*/  IMAD.U32 R86, RZ, RZ, UR23 ;  /* 0x00000017ff567e24 */ /* 0x000fca000f8e00ff */
[----:B------:R-:W-:-:S13]  /*c760*/  ISETP.NE.AND P2, PT, R86, 0x1, PT ;  /* 0x000000015600780c */ /* 0x000fda0003f45270 */
[----:B------:R-:W0:Y:S02]  /*c770*/  @P2 LDC.64 R32, c[0x0][0x9e8] ;  /* 0x00027a00ff202b82 */ /* 0x000e240000000a00 */
[----:B0-----:R-:W-:-:S05]  /*c780*/  @P2 IMAD.HI.U32 R32, R84, R32, RZ ;  /* 0x0000002054202227 */ /* 0x001fca00078e00ff */
[----:B------:R-:W-:-:S07]  /*c790*/  @P2 SHF.R.U32.HI R84, RZ, R33, R32 ;  /* 0x00000021ff542219 */ /* 0x000fce0000011620 */
.L_x_13237:
[----:B------:R-:W-:Y:S05]  /*c7a0*/  BSYNC B0 ;  /* 0x0000000000007941 */ /* 0x000fea0003800000 */
.L_x_13235:
[----:B------:R-:W-:-:S04]  /*c7b0*/  IMAD R33, R84, R86, -R77 ;  /* 0x0000005654217224 */ /* 0x000fc800078e0a4d */
[----:B------:R-:W-:-:S05]  /*c7c0*/  IMAD.IADD R33, R33, 0x1, -R16 ;  /* 0x0000000121217824 */ /* 0x000fca00078e0a10 */
[----:B------:R-:W-:Y:S02]  /*c7d0*/  VIADDMNMX R81, R33, R86, R81, PT ;  /* 0x0000005621517246 */ /* 0x000fe40003800151 */
[----:B------:R-:W-:-:S07]  /*c7e0*/  VIMNMX R80, R80, R33, !PT ;  /* 0x0000002150507248 */ /* 0x000fce0007fe0100 */
.L_x_13234:
        /* <DEDUP_REMOVED lines=20> */
[--C-:B0-----:R-:W-:Y:S01]  /*c930*/  IMAD.IADD R83, R83, 0x1, R4.reuse ;  /* 0x0000000153537824 */ /* 0x101fe200078e0204 */
        /* <DEDUP_REMOVED lines=93> */
.L_x_13240:
[----:B------:R-:W-:-:S05]  /*cf10*/  IMAD.U32 R78, RZ, RZ, UR23 ;  /* 0x00000017ff4e7e24 */ /* 0x000fca000f8e00ff */
[----:B------:R-:W-:-:S13]  /*cf20*/  ISETP.NE.AND P3, PT, R78, 0x1, PT ;  /* 0x000000014e00780c */ /* 0x000fda0003f65270 */
[----:B------:R-:W0:Y:S02]  /*cf30*/  @P3 LDC.64 R14, c[0x0][0x9e8] ;  /* 0x00027a00ff0e3b82 */ /* 0x000e240000000a00 */
[----:B0-----:R-:W-:-:S05]  /*cf40*/  @P3 IMAD.HI.U32 R14, R4, R14, RZ ;  /* 0x0000000e040e3227 */ /* 0x001fca00078e00ff */
[----:B------:R-:W-:-:S07]  /*cf50*/  @P3 SHF.R.U32.HI R4, RZ, R15, R14 ;  /* 0x0000000fff043219 */ /* 0x000fce000001160e */
.L_x_13241:
[----:B------:R-:W-:Y:S05]  /*cf60*/  BSYNC B0 ;  /* 0x0000000000007941 */ /* 0x000fea0003800000 */
.L_x_13239:
[----:B------:R-:W-:-:S04]  /*cf70*/  IMAD R77, R4, R78, -R77 ;  /* 0x0000004e044d7224 */ /* 0x000fc800078e0a4d */
[----:B------:R-:W-:-:S05]  /*cf80*/  IMAD.IADD R77, R77, 0x1, -R16 ;  /* 0x000000014d4d7824 */ /* 0x000fca00078e0a10 */
[----:B------:R-:W-:Y:S02]  /*cf90*/  VIADDMNMX R83, R77, R78, R83, PT ;  /* 0x0000004e4d537246 */ /* 0x000fe40003800153 */
[----:B------:R-:W-:-:S07]  /*cfa0*/  VIMNMX R82, R82, R77, !PT ;  /* 0x0000004d52527248 */ /* 0x000fce0007fe0100 */
.L_x_13238:
[----:B------:R-:W-:Y:S01]  /*cfb0*/  FMNMX.FTZ R15, R33, R6, !PT ;  /* 0x00000006210f7209 */ /* 0x000fe20007810000 */
[----:B------:R-:W-:Y:S01]  /*cfc0*/  UMOV UR27, UR50 ;  /* 0x00000032001b7c82 */ /* 0x000fe20008000000 */
        /* <DEDUP_REMOVED lines=66> */
[----:B------:R-:W-:-:S03]  /*d3f0*/  FSEL R15, R15, RZ, P6 ;  /* 0x000000ff0f0f7208 */ /* 0x000fc60003000000 */
[----:B------:R-:W-:Y:S02]  /*d400*/  FADD.FTZ R81, -R81, R6 ;  /* 0x0000000651517221 */ /* 0x000fe40000010100 */
[--C-:B------:R-:W-:Y:S01]  /*d410*/  FFMA.FTZ R14, R8, UR22, -R15.reuse ;  /* 0x00000016080e7c23 */ /* 0x100fe2000801080f */
[----:B------:R-:W-:Y:S01]  /*d420*/  FSEL R8, R27, -INF , !P3 ;  /* 0xff8000001b087808 */ /* 0x000fe20005800000 */
[--C-:B------:R-:W-:Y:S01]  /*d430*/  FFMA.FTZ R150, R10, UR22, -R15.reuse ;  /* 0x000000160a967c23 */ /* 0x100fe2000801080f */
[----:B------:R-:W-:Y:S01]  /*d440*/  ISETP.GT.AND P3, PT, R82, 0x21, P2 ;  /* 0x000000215200780c */ /* 0x000fe20001764270 */
[----:B------:R0:W-:Y:S01]  /*d450*/  MUFU.EX2 R27, R14 ;  /* 0x0000000e001b7308 */ /* 0x0001e20000000800 */
[--C-:B------:R-:W-:Y:S01]  /*d460*/  FFMA.FTZ R146, R24, UR22, -R15.reuse ;  /* 0x0000001618927c23 */ /* 0x100fe2000801080f */
[--C-:B------:R-:W-:Y:S01]  /*d470*/  FFMA.FTZ R148, R33, UR22, -R15.reuse ;  /* 0x0000001621947c23 */ /* 0x100fe2000801080f */
[----:B------:R-:W-:Y:S01]  /*d480*/  ISETP.LT.OR P3, PT, R83, 0x22, P3 ;  /* 0x000000225300780c */ /* 0x000fe20001f61670 */
[--C-:B------:R-:W-:Y:S01]  /*d490*/  FFMA.FTZ R33, R12, UR22, -R15.reuse ;  /* 0x000000160c217c23 */ /* 0x100fe2000801080f */
[----:B------:R-:W-:Y:S01]  /*d4a0*/  FSEL R12, R37, -INF , !P4 ;  /* 0xff800000250c7808 */ /* 0x000fe20006000000 */
[--C-:B------:R-:W-:Y:S01]  /*d4b0*/  FFMA.FTZ R140, R28, UR22, -R15.reuse ;  /* 0x000000161c8c7c23 */ /* 0x100fe2000801080f */
[----:B------:R-:W-:Y:S01]  /*d4c0*/  FSEL R31, R31, -INF , !P3 ;  /* 0xff8000001f1f7808 */ /* 0x000fe20005800000 */
[--C-:B------:R-:W-:Y:S01]  /*d4d0*/  FFMA.FTZ R30, R30, UR22, -R15.reuse ;  /* 0x000000161e1e7c23 */ /* 0x100fe2000801080f */
[----:B------:R-:W-:Y:S01]  /*d4e0*/  ISETP.GT.AND P3, PT, R82, RZ, P2 ;  /* 0x000000ff5200720c */ /* 0x000fe20001764270 */
[--C-:B------:R-:W-:Y:S01]  /*d4f0*/  FFMA.FTZ R144, R32, UR22, -R15.reuse ;  /* 0x0000001620907c23 */ /* 0x100fe2000801080f */
[----:B------:R-:W-:Y:S01]  /*d500*/  ISETP.GT.AND P4, PT, R82, 0x31, P2 ;  /* 0x000000315200780c */ /* 0x000fe20001784270 */
[--C-:B------:R-:W-:Y:S01]  /*d510*/  FFMA.FTZ R142, R34, UR22, -R15.reuse ;  /* 0x00000016228e7c23 */ /* 0x100fe2000801080f */
[C---:B------:R-:W-:Y:S01]  /*d520*/  ISETP.LT.OR P3, PT, R83.reuse, 0x1, P3 ;  /* 0x000000015300780c */ /* 0x040fe20001f61670 */
[--C-:B------:R-:W-:Y:S01]  /*d530*/  FFMA.FTZ R136, R38, UR22, -R15.reuse ;  /* 0x0000001626887c23 */ /* 0x100fe2000801080f */
[----:B------:R-:W-:Y:S01]  /*d540*/  ISETP.LT.OR P4, PT, R83, 0x32, P4 ;  /* 0x000000325300780c */ /* 0x000fe20002781670 */
[--C-:B------:R-:W-:Y:S01]  /*d550*/  FFMA.FTZ R37, R84, UR22, -R15.reuse ;  /* 0x0000001654257c23 */ /* 0x100fe2000801080f */
[----:B------:R-:W-:Y:S01]  /*d560*/  FSEL R10, R7, -INF , !P3 ;  /* 0xff800000070a7808 */ /* 0x000fe20005800000 */
[--C-:B------:R-:W-:Y:S01]  /*d570*/  FFMA.FTZ R138, R42, UR22, -R15.reuse ;  /* 0x000000162a8a7c23 */ /* 0x100fe2000801080f */
[----:B------:R-:W-:Y:S01]  /*d580*/  ISETP.GT.AND P3, PT, R82, 0x30, P2 ;  /* 0x000000305200780c */ /* 0x000fe20001764270 */
        /* <DEDUP_REMOVED lines=35> */
[----:B------:R-:W-:Y:S02]  /*d7c0*/  FSEL R43, R43, -INF , !P3 ;  /* 0xff8000002b2b7808 */ /* 0x000fe40005800000 */
[----:B------:R-:W-:-:S02]  /*d7d0*/  FMNMX.FTZ R7, R35, R26, !PT ;  /* 0x0000001a23077209 */ /* 0x000fc40007810000 */
[----:B------:R-:W-:Y:S01]  /*d7e0*/  ISETP.GT.AND P3, PT, R82, 0x40, P2 ;  /* 0x000000405200780c */ /* 0x000fe20001764270 */
[----:B------:R-:W-:Y:S01]  /*d7f0*/  MUFU.EX2 R33, R33 ;  /* 0x0000002100217308 */ /* 0x000fe20000000800 */
[----:B------:R-:W-:Y:S02]  /*d800*/  FMNMX.FTZ R28, R12, R7, !PT ;  /* 0x000000070c1c7209 */ /* 0x000fe40007810000 */
[----:B------:R-:W-:Y:S02]  /*d810*/  ISETP.LT.OR P4, PT, R83, 0x42, P4 ;  /* 0x000000425300780c */ /* 0x000fe40002781670 */
[----:B------:R-:W-:Y:S02]  /*d820*/  FMNMX.FTZ R7, R39, R28, !PT ;  /* 0x0000001c27077209 */ /* 0x000fe40007810000 */
[----:B------:R-:W-:Y:S01]  /*d830*/  ISETP.LT.OR P3, PT, R83, 0x41, P3 ;  /* 0x000000415300780c */ /* 0x000fe20001f61670 */
[----:B------:R-:W-:Y:S01]  /*d840*/  MUFU.EX2 R144, R144 ;  /* 0x0000009000907308 */ /* 0x000fe20000000800 */
[----:B------:R-:W-:-:S02]  /*d850*/  FSEL R24, R47, -INF , !P4 ;  /* 0xff8000002f187808 */ /* 0x000fc40006000000 */
[----:B------:R-:W-:Y:S02]  /*d860*/  FSEL R46, R46, -INF , !P3 ;  /* 0xff8000002e2e7808 */ /* 0x000fe40005800000 */
[C---:B------:R-:W-:Y:S02]  /*d870*/  ISETP.GT.AND P3, PT, R82.reuse, 0x48, P2 ;  /* 0x000000485200780c */ /* 0x040fe40001764270 */
[----:B------:R-:W-:Y:S01]  /*d880*/  ISETP.GT.AND P4, PT, R82, 0x49, P2 ;  /* 0x000000495200780c */ /* 0x000fe20001784270 */
[----:B------:R0:W-:Y:S01]  /*d890*/  MUFU.EX2 R47, R30 ;  /* 0x0000001e002f7308 */ /* 0x0001e20000000800 */
[C---:B------:R-:W-:Y:S02]  /*d8a0*/  ISETP.LT.OR P3, PT, R83.reuse, 0x49, P3 ;  /* 0x000000495300780c */ /* 0x040fe40001f61670 */
[----:B------:R-:W-:Y:S02]  /*d8b0*/  ISETP.LT.OR P4, PT, R83, 0x4a, P4 ;  /* 0x0000004a5300780c */ /* 0x000fe40002781670 */
[----:B------:R-:W-:Y:S01]  /*d8c0*/  FSEL R26, R49, -INF , !P3 ;  /* 0xff800000311a7808 */ /* 0x000fe20005800000 */
[----:B------:R-:W-:Y:S01]  /*d8d0*/  FFMA.FTZ R49, R36, UR22, -R15 ;  /* 0x0000001624317c23 */ /* 0x000fe2000801080f */
[----:B------:R-:W-:Y:S01]  /*d8e0*/  ISETP.GT.AND P3, PT, R82, 0x50, P2 ;  /* 0x000000505200780c */ /* 0x000fe20001764270 */
[----:B------:R-:W-:Y:S01]  /*d8f0*/  MUFU.EX2 R37, R37 ;  /* 0x0000002500257308 */ /* 0x000fe20000000800 */
[----:B0-----:R-:W-:-:S02]  /*d900*/  FMNMX.FTZ R30, R14, R7, !PT ;  /* 0x000000070e1e7209 */ /* 0x001fc40007810000 */
[----:B------:R-:W-:Y:S02]  /*d910*/  ISETP.LT.OR P3, PT, R83, 0x51, P3 ;  /* 0x000000515300780c */ /* 0x000fe40001f61670 */
[----:B------:R-:W-:Y:S02]  /*d920*/  FMNMX.FTZ R7, R43, R30, !PT ;  /* 0x0000001e2b077209 */ /* 0x000fe40007810000 */
[----:B------:R-:W-:Y:S01]  /*d930*/  FSEL R28, R51, -INF , !P4 ;  /* 0xff800000331c7808 */ /* 0x000fe20006000000 */
[----:B------:R-:W-:Y:S01]  /*d940*/  FFMA.FTZ R51, R40, UR22, -R15 ;  /* 0x0000001628337c23 */ /* 0x000fe2000801080f */
[----:B------:R-:W-:Y:S01]  /*d950*/  FMNMX.FTZ R7, R44, R7, !PT ;  /* 0x000000072c077209 */ /* 0x000fe20007810000 */
[----:B------:R-:W-:Y:S01]  /*d960*/  MUFU.EX2 R146, R146 ;  /* 0x0000009200927308 */ /* 0x000fe20000000800 */
[----:B------:R-:W-:Y:S02]  /*d970*/  ISETP.GT.AND P4, PT, R82, 0x51, P2 ;  /* 0x000000515200780c */ /* 0x000fe40001784270 */
[----:B------:R-:W-:-:S02]  /*d980*/  FMNMX.FTZ R7, R46, R7, !PT ;  /* 0x000000072e077209 */ /* 0x000fc40007810000 */
[----:B------:R-:W-:Y:S02]  /*d990*/  FSEL R53, R53, -INF , !P3 ;  /* 0xff80000035357808 */ /* 0x000fe40005800000 */
[----:B------:R-:W-:Y:S01]  /*d9a0*/  FMNMX.FTZ R7, R24, R7, !PT ;  /* 0x0000000718077209 */ /* 0x000fe20007810000 */
[----:B------:R-:W-:Y:S01]  /*d9b0*/  MUFU.EX2 R41, R41 ;  /* 0x0000002900297308 */ /* 0x000fe20000000800 */
[----:B------:R-:W-:Y:S02]  /*d9c0*/  ISETP.GT.AND P3, PT, R82, 0x58, P2 ;  /* 0x000000585200780c */ /* 0x000fe40001764270 */
[C---:B------:R-:W-:Y:S02]  /*d9d0*/  ISETP.LT.OR P4, PT, R83.reuse, 0x52, P4 ;  /* 0x000000525300780c */ /* 0x040fe40002781670 */
[----:B------:R-:W-:Y:S02]  /*d9e0*/  FMNMX.FTZ R7, R26, R7, !PT ;  /* 0x000000071a077209 */ /* 0x000fe40007810000 */
[----:B------:R-:W-:Y:S01]  /*d9f0*/  ISETP.LT.OR P3, PT, R83, 0x59, P3 ;  /* 0x000000595300780c */ /* 0x000fe20001f61670 */
[----:B------:R-:W-:Y:S01]  /*da00*/  MUFU.EX2 R140, R140 ;  /* 0x0000008c008c7308 */ /* 0x000fe20000000800 */
[----:B------:R-:W-:-:S02]  /*da10*/  FSEL R55, R55, -INF , !P4 ;  /* 0xff80000037377808 */ /* 0x000fc40006000000 */
[----:B------:R-:W-:Y:S02]  /*da20*/  FMNMX.FTZ R32, R28, R7, !PT ;  /* 0x000000071c207209 */ /* 0x000fe40007810000 */
[----:B------:R-:W-:Y:S02]  /*da30*/  ISETP.GT.AND P4, PT, R82, 0x59, P2 ;  /* 0x000000595200780c */ /* 0x000fe40001784270 */
[----:B------:R-:W-:Y:S01]  /*da40*/  FSEL R58, R58, -INF , !P3 ;  /* 0xff8000003a3a7808 */ /* 0x000fe20005800000 */
        /* <DEDUP_REMOVED lines=8> */
[----:B------:R-:W-:Y:S02]  /*dad0*/  ISETP.GT.AND P4, PT, R82, 0x61, P2 ;  /* 0x000000615200780c */ /* 0x000fe40001784270 */
[----:B------:R-:W-:Y:S01]  /*dae0*/  FMNMX.FTZ R32, R58, R7, !PT ;  /* 0x000000073a207209 */ /* 0x000fe20007810000 */
[----:B------:R-:W-:Y:S01]  /*daf0*/  MUFU.EX2 R136, R136 ;  /* 0x0000008800887308 */ /* 0x000fe20000000800 */
[----:B------:R-:W-:Y:S01]  /*db00*/  FSEL R30, R61, -INF , !P3 ;  /* 0xff8000003d1e7808 */ /* 0x000fe20005800000 */
[----:B------:R-:W-:Y:S01]  /*db10*/  FFMA.FTZ R61, R50, UR22, -R15 ;  /* 0x00000016323d7c23 */ /* 0x000fe2000801080f */
[----:B------:R-:W-:-:S02]  /*db20*/  ISETP.GT.AND P3, PT, R82, 0x68, P2 ;  /* 0x000000685200780c */ /* 0x000fc40001764270 */
[----:B------:R-:W-:Y:S02]  /*db30*/  ISETP.LT.OR P4, PT, R83, 0x62, P4 ;  /* 0x000000625300780c */ /* 0x000fe40002781670 */
[----:B------:R-:W-:Y:S01]  /*db40*/  FMNMX.FTZ R7, R59, R32, !PT ;  /* 0x000000203b077209 */ /* 0x000fe20007810000 */
[----:B------:R-:W-:Y:S01]  /*db50*/  MUFU.EX2 R51, R51 ;  /* 0x0000003300337308 */ /* 0x000fe20000000800 */
[----:B------:R-:W-:Y:S02]  /*db60*/  ISETP.LT.OR P3, PT, R83, 0x69, P3 ;  /* 0x000000695300780c */ /* 0x000fe40001f61670 */
[----:B------:R-:W-:Y:S02]  /*db70*/  FSEL R63, R63, -INF , !P4 ;  /* 0xff8000003f3f7808 */ /* 0x000fe40006000000 */
[----:B------:R-:W-:Y:S02]  /*db80*/  ISETP.GT.AND P4, PT, R82, 0x69, P2 ;  /* 0x000000695200780c */ /* 0x000fe40001784270 */
[----:B------:R-:W-:Y:S01]  /*db90*/  FMNMX.FTZ R32, R30, R7, !PT ;  /* 0x000000071e207209 */ /* 0x000fe20007810000 */
[----:B------:R-:W-:Y:S01]  /*dba0*/  MUFU.EX2 R138, R138 ;  /* 0x0000008a008a7308 */ /* 0x000fe20000000800 */
[----:B------:R-:W-:-:S02]  /*dbb0*/  FSEL R65, R65, -INF , !P3 ;  /* 0xff80000041417808 */ /* 0x000fc40005800000 */
[C---:B------:R-:W-:Y:S02]  /*dbc0*/  ISETP.GT.AND P3, PT, R82.reuse, 0x70, P2 ;  /* 0x000000705200780c */ /* 0x040fe40001764270 */
[----:B------:R-:W-:Y:S02]  /*dbd0*/  ISETP.LT.OR P4, PT, R83, 0x6a, P4 ;  /* 0x0000006a5300780c */ /* 0x000fe40002781670 */
[----:B------:R-:W-:Y:S01]  /*dbe0*/  FMNMX.FTZ R34, R63, R32, !PT ;  /* 0x000000203f227209 */ /* 0x000fe20007810000 */
[----:B------:R-:W-:Y:S01]  /*dbf0*/  MUFU.EX2 R45, R45 ;  /* 0x0000002d002d7308 */ /* 0x000fe20000000800 */
[----:B------:R-:W-:Y:S02]  /*dc00*/  ISETP.LT.OR P3, PT, R83, 0x71, P3 ;  /* 0x000000715300780c */ /* 0x000fe40001f61670 */
[----:B------:R-:W-:Y:S02]  /*dc10*/  FSEL R67, R67, -INF , !P4 ;  /* 0xff80000043437808 */ /* 0x000fe40006000000 */
[----:B------:R-:W-:-:S02]  /*dc20*/  ISETP.GT.AND P4, PT, R82, 0x71, P2 ;  /* 0x000000715200780c */ /* 0x000fc40001784270 */
[----:B------:R-:W-:Y:S01]  /*dc30*/  FMNMX.FTZ R34, R65, R34, !PT ;  /* 0x0000002241227209 */ /* 0x000fe20007810000 */
[----:B------:R-:W-:Y:S01]  /*dc40*/  MUFU.EX2 R132, R132 ;  /* 0x0000008400847308 */ /* 0x000fe20000000800 */
[----:B------:R-:W-:Y:S01]  /*dc50*/  FSEL R32, R71, -INF , !P3 ;  /* 0xff80000047207808 */ /* 0x000fe20005800000 */
[----:B------:R-:W-:Y:S01]  /*dc60*/  FFMA.FTZ R71, R54, UR22, -R15 ;  /* 0x0000001636477c23 */ /* 0x000fe2000801080f */
[C---:B------:R-:W-:Y:S02]  /*dc70*/  ISETP.GT.AND P3, PT, R82.reuse, 0x78, P2 ;  /* 0x000000785200780c */ /* 0x040fe40001764270 */
[----:B------:R-:W-:Y:S02]  /*dc80*/  ISETP.LT.OR P4, PT, R83, 0x72, P4 ;  /* 0x000000725300780c */ /* 0x000fe40002781670 */
[----:B------:R-:W-:Y:S01]  /*dc90*/  FMNMX.FTZ R7, R67, R34, !PT ;  /* 0x0000002243077209 */ /* 0x000fe20007810000 */
[----:B------:R-:W-:Y:S01]  /*dca0*/  MUFU.EX2 R61, R61 ;  /* 0x0000003d003d7308 */ /* 0x000fe20000000800 */
[----:B------:R-:W-:-:S02]  /*dcb0*/  ISETP.GT.AND P2, PT, R82, 0x79, P2 ;  /* 0x000000795200780c */ /* 0x000fc40001744270 */
[C---:B------:R-:W-:Y:S02]  /*dcc0*/  ISETP.LT.OR P3, PT, R83.reuse, 0x79, P3 ;  /* 0x000000795300780c */ /* 0x040fe40001f61670 */
[----:B------:R-:W-:Y:S02]  /*dcd0*/  FSEL R72, R72, -INF , !P4 ;  /* 0xff80000048487808 */ /* 0x000fe40006000000 */
[----:B------:R-:W-:Y:S01]  /*dce0*/  FMNMX.FTZ R7, R32, R7, !PT ;  /* 0x0000000720077209 */ /* 0x000fe20007810000 */
[----:B------:R-:W-:Y:S01]  /*dcf0*/  MUFU.EX2 R134, R134 ;  /* 0x0000008600867308 */ /* 0x000fe20000000800 */
[----:B------:R-:W-:Y:S02]  /*dd00*/  ISETP.LT.OR P2, PT, R83, 0x7a, P2 ;  /* 0x0000007a5300780c */ /* 0x000fe40001741670 */
[----:B------:R-:W-:Y:S01]  /*dd10*/  FSEL R34, R73, -INF , !P3 ;  /* 0xff80000049227808 */ /* 0x000fe20005800000 */
[----:B------:R-:W-:Y:S01]  /*dd20*/  FFMA.FTZ R73, R62, UR22, -R15 ;  /* 0x000000163e497c23 */ /* 0x000fe2000801080f */
[----:B------:R-:W-:-:S02]  /*dd30*/  FMNMX.FTZ R7, R72, R7, !PT ;  /* 0x0000000748077209 */ /* 0x000fc40007810000 */
[----:B------:R-:W-:Y:S01]  /*dd40*/  FSEL R36, R75, -INF , !P2 ;  /* 0xff8000004b247808 */ /* 0x000fe20005000000 */
[----:B------:R-:W-:Y:S01]  /*dd50*/  FFMA.FTZ R75, R66, UR22, -R15 ;  /* 0x00000016424b7c23 */ /* 0x000fe2000801080f */
[----:B------:R-:W-:Y:S01]  /*dd60*/  FMNMX.FTZ R7, R34, R7, !PT ;  /* 0x0000000722077209 */ /* 0x000fe20007810000 */
[----:B------:R-:W-:Y:S01]  /*dd70*/  FMUL.FTZ R15, R81, UR22 ;  /* 0x00000016510f7c20 */ /* 0x000fe20008410000 */
[----:B------:R-:W-:Y:S02]  /*dd80*/  MUFU.EX2 R71, R71 ;  /* 0x0000004700477308 */ /* 0x000fe40000000800 */
[----:B------:R-:W-:-:S05]  /*dd90*/  FMNMX.FTZ R7, R36, R7, !PT ;  /* 0x0000000724077209 */ /* 0x000fca0007810000 */
[----:B------:R-:W0:Y:S01]  /*dda0*/  SHFL.BFLY PT, R38, R7, 0x2, 0x1f ;  /* 0x0c401f0007267f89 */ /* 0x000e2200000e0000 */
[----:B------:R-:W1:Y:S08]  /*ddb0*/  MUFU.EX2 R15, R15 ;  /* 0x0000000f000f7308 */ /* 0x000e700000000800 */
[----:B------:R-:W-:Y:S08]  /*ddc0*/  MUFU.EX2 R128, R128 ;  /* 0x0000008000807308 */ /* 0x000ff00000000800 */
[----:B------:R-:W-:Y:S01]  /*ddd0*/  MUFU.EX2 R57, R57 ;  /* 0x0000003900397308 */ /* 0x000fe20000000800 */
[----:B-1----:R-:W-:Y:S01]  /*dde0*/  FFMA.FTZ R6, R15, R3, R148 ;  /* 0x000000030f067223 */ /* 0x002fe20000010094 */
[----:B------:R-:W-:Y:S01]  /*ddf0*/  F2FP.BF16.F32.PACK_AB R148, R27, R148 ;  /* 0x000000941b94723e */ /* 0x000fe200000010ff */
[-C--:B------:R-:W-:Y:S01]  /*de00*/  FMUL.FTZ R88, R88, R15.reuse ;  /* 0x0000000f58587220 */ /* 0x080fe20000410000 */
[-C--:B------:R-:W-:Y:S01]  /*de10*/  FMUL.FTZ R89, R89, R15.reuse ;  /* 0x0000000f59597220 */ /* 0x080fe20000410000 */
[----:B------:R-:W-:Y:S01]  /*de20*/  FADD.FTZ R3, R27, R6 ;  /* 0x000000061b037221 */ /* 0x000fe20000010000 */
[-C--:B------:R-:W-:Y:S01]  /*de30*/  FMUL.FTZ R92, R92, R15.reuse ;  /* 0x0000000f5c5c7220 */ /* 0x080fe20000410000 */
[----:B0-----:R-:W-:Y:S01]  /*de40*/  FMNMX.FTZ R38, R7, R38, !PT ;  /* 0x0000002607267209 */ /* 0x001fe20007810000 */
[----:B------:R-:W-:Y:S01]  /*de50*/  MUFU.EX2 R130, R130 ;  /* 0x0000008200827308 */ /* 0x000fe20000000800 */
[----:B------:R-:W-:Y:S01]  /*de60*/  FADD.FTZ R6, R150, R3 ;  /* 0x0000000396067221 */ /* 0x000fe20000010000 */
[----:B------:R-:W-:Y:S01]  /*de70*/  F2FP.BF16.F32.PACK_AB R150, R33, R150 ;  /* 0x000000962196723e */ /* 0x000fe200000010ff */
[-C--:B------:R-:W-:Y:S01]  /*de80*/  FMUL.FTZ R93, R93, R15.reuse ;  /* 0x0000000f5d5d7220 */ /* 0x080fe20000410000 */
[----:B------:R-:W0:Y:S01]  /*de90*/  SHFL.BFLY PT, R7, R38, 0x1, 0x1f ;  /* 0x0c201f0026077f89 */ /* 0x000e2200000e0000 */
[----:B------:R-:W-:Y:S01]  /*dea0*/  FADD.FTZ R3, R33, R6 ;  /* 0x0000000621037221 */ /* 0x000fe20000010000 */
        /* <DEDUP_REMOVED lines=13> */
[----:B------:R-:W-:-:S05]  /*df80*/  FMUL.FTZ R117, R117, R15 ;  /* 0x0000000f75757220 */ /* 0x000fca0000410000 */
[----:B------:R-:W-:Y:S01]  /*df90*/  MUFU.EX2 R75, R75 ;  /* 0x0000004b004b7308 */ /* 0x000fe20000000800 */
[----:B0-----:R-:W-:-:S04]  /*dfa0*/  FMNMX.FTZ R7, R38, R7, !PT ;  /* 0x0000000726077209 */ /* 0x001fc80007810000 */
[C---:B------:R-:W-:Y:S01]  /*dfb0*/  FSETP.NEU.FTZ.AND P2, PT, R7.reuse, -INF , PT ;  /* 0xff8000000700780b */ /* 0x040fe20003f5d000 */
[C---:B------:R-:W-:Y:S02]  /*dfc0*/  FMUL.FTZ R48, R7.reuse, UR22 ;  /* 0x0000001607307c20 */ /* 0x040fe40008410000 */
[----:B------:R-:W-:Y:S01]  /*dfd0*/  MUFU.EX2 R126, R126 ;  /* 0x0000007e007e7308 */ /* 0x000fe20000000800 */
[----:B------:R-:W-:Y:S02]  /*dfe0*/  FSEL R6, R7, RZ, P2 ;  /* 0x000000ff07067208 */ /* 0x000fe40001000000 */
[----:B------:R-:W-:Y:S02]  /*dff0*/  FSEL R48, R48, RZ, P2 ;  /* 0x000000ff30307208 */ /* 0x000fe40001000000 */
[----:B------:R-:W-:Y:S01]  /*e000*/  ISETP.GT.AND P2, PT, R0, UR43, PT ;  /* 0x0000002b00007c0c */ /* 0x000fe2000bf44270 */
[----:B------:R-:W-:Y:S01]  /*e010*/  FADD.FTZ R6, -R6, R5 ;  /* 0x0000000506067221 */ /* 0x000fe20000010100 */
[----:B------:R-:W-:-:S02]  /*e020*/  IMAD.U32 R5, RZ, RZ, UR26 ;  /* 0x0000001aff057e24 */ /* 0x000fc4000f8e00ff */
[--C-:B------:R-:W-:Y:S01]  /*e030*/  FFMA.FTZ R42, R44, UR22, -R48.reuse ;  /* 0x000000162c2a7c23 */ /* 0x100fe20008010830 */
[----:B------:R-:W-:Y:S01]  /*e040*/  FADD.FTZ R44, R144, R3 ;  /* 0x00000003902c7221 */ /* 0x000fe20000010000 */
[--C-:B------:R-:W-:Y:S01]  /*e050*/  FFMA.FTZ R149, R10, UR22, -R48.reuse ;  /* 0x000000160a957c23 */ /* 0x100fe20008010830 */
[----:B------:R-:W-:Y:S01]  /*e060*/  FMUL.FTZ R6, R6, UR22 ;  /* 0x0000001606067c20 */ /* 0x000fe20008410000 */
[----:B------:R-:W-:Y:S01]  /*e070*/  FFMA.FTZ R10, R9, UR22, -R48 ;  /* 0x00000016090a7c23 */ /* 0x000fe20008010830 */
[----:B------:R-:W-:Y:S01]  /*e080*/  FADD.FTZ R3, R37, R44 ;  /* 0x0000002c25037221 */ /* 0x000fe20000010000 */
[--C-:B------:R-:W-:Y:S01]  /*e090*/  FFMA.FTZ R151, R11, UR22, -R48.reuse ;  /* 0x000000160b977c23 */ /* 0x100fe20008010830 */
[----:B------:R-:W-:Y:S01]  /*e0a0*/  @!P1 LEA R5, R5, UR45, 0x3 ;  /* 0x0000002d05059c11 */ /* 0x000fe2000f8e18ff */
[----:B------:R-:W-:Y:S01]  /*e0b0*/  MUFU.EX2 R149, R149 ;  /* 0x0000009500957308 */ /* 0x000fe20000000800 */
[----:B------:R-:W-:Y:S01]  /*e0c0*/  FADD.FTZ R44, R146, R3 ;  /* 0x00000003922c7221 */ /* 0x000fe20000010000 */
[--C-:B------:R-:W-:Y:S01]  /*e0d0*/  FFMA.FTZ R38, R13, UR22, -R48.reuse ;  /* 0x000000160d267c23 */ /* 0x100fe20008010830 */
[----:B------:R-:W-:Y:S01]  /*e0e0*/  FFMA.FTZ R145, R20, UR22, -R48 ;  /* 0x0000001614917c23 */ /* 0x000fe20008010830 */
[----:B------:R-:W-:-:S02]  /*e0f0*/  @!P1 VIADD R5, R5, 0x16860 ;  /* 0x0001686005059836 */ /* 0x000fc40000000000 */
[----:B------:R-:W-:Y:S01]  /*e100*/  FADD.FTZ R3, R41, R44 ;  /* 0x0000002c29037221 */ /* 0x000fe20000010000 */
[--C-:B------:R-:W-:Y:S01]  /*e110*/  FFMA.FTZ R20, R21, UR22, -R48.reuse ;  /* 0x0000001615147c23 */ /* 0x100fe20008010830 */
[--C-:B------:R-:W-:Y:S01]  /*e120*/  FFMA.FTZ R147, R25, UR22, -R48.reuse ;  /* 0x0000001619937c23 */ /* 0x100fe20008010830 */
[----:B------:R-:W0:Y:S01]  /*e130*/  MUFU.EX2 R6, R6 ;  /* 0x0000000600067308 */ /* 0x000e220000000800 */
[----:B------:R-:W-:Y:S01]  /*e140*/  FADD.FTZ R44, R140, R3 ;  /* 0x000000038c2c7221 */ /* 0x000fe20000010000 */
        /* <DEDUP_REMOVED lines=8> */
[----:B------:R-:W-:Y:S01]  /*e1d0*/  @!P1 PRMT R3, RZ, 0x654, R5 ;  /* 0x00000654ff039816 */ /* 0x000fe20000000005 */
[--C-:B------:R-:W-:Y:S01]  /*e1e0*/  FFMA.FTZ R12, R12, UR22, -R48.reuse ;  /* 0x000000160c0c7c23 */ /* 0x100fe20008010830 */
[----:B------:R-:W-:Y:S01]  /*e1f0*/  FFMA.FTZ R133, R46, UR22, -R48 ;  /* 0x000000162e857c23 */ /* 0x000fe20008010830 */
[----:B------:R-:W-:Y:S01]  /*e200*/  FADD.FTZ R5, R49, R44 ;  /* 0x0000002c31057221 */ /* 0x000fe20000010000 */
[----:B------:R0:W-:Y:S01]  /*e210*/  @!P1 SYNCS.ARRIVE.TRANS64.RED.A1T0 RZ, [R3+URZ], RZ ;  /* 0x000000ff03ff99a7 */ /* 0x0001e2000810043f */
[--C-:B------:R-:W-:Y:S01]  /*e220*/  FFMA.FTZ R137, R39, UR22, -R48.reuse ;  /* 0x0000001627897c23 */ /* 0x100fe20008010830 */
[----:B------:R-:W2:Y:S01]  /*e230*/  MUFU.EX2 R151, R151 ;  /* 0x0000009700977308 */ /* 0x000ea20000000800 */
[----:B------:R-:W-:Y:S01]  /*e240*/  FADD.FTZ R26, R136, R5 ;  /* 0x00000005881a7221 */ /* 0x000fe20000010000 */
[--C-:B------:R-:W-:Y:S01]  /*e250*/  FFMA.FTZ R14, R14, UR22, -R48.reuse ;  /* 0x000000160e0e7c23 */ /* 0x100fe20008010830 */
[--C-:B------:R-:W-:Y:S01]  /*e260*/  FFMA.FTZ R139, R43, UR22, -R48.reuse ;  /* 0x000000162b8b7c23 */ /* 0x100fe20008010830 */
[----:B------:R-:W-:Y:S01]  /*e270*/  FFMA.FTZ R24, R24, UR22, -R48 ;  /* 0x0000001618187c23 */ /* 0x000fe20008010830 */
[----:B------:R-:W-:Y:S01]  /*e280*/  FADD.FTZ R5, R51, R26 ;  /* 0x0000001a33057221 */ /* 0x000fe20000010000 */
[----:B0-----:R-:W-:Y:S01]  /*e290*/  FFMA.FTZ R3, R6, R2, R149 ;  /* 0x0000000206037223 */ /* 0x001fe20000010095 */
[--C-:B------:R-:W-:Y:S01]  /*e2a0*/  FFMA.FTZ R2, R28, UR22, -R48.reuse ;  /* 0x000000161c027c23 */ /* 0x100fe20008010830 */
[----:B------:R-:W0:Y:S01]  /*e2b0*/  MUFU.EX2 R38, R38 ;  /* 0x0000002600267308 */ /* 0x000e220000000800 */
[--C-:B------:R-:W-:Y:S01]  /*e2c0*/  FFMA.FTZ R129, R53, UR22, -R48.reuse ;  /* 0x0000001635817c23 */ /* 0x100fe20008010830 */
[----:B-1----:R-:W-:Y:S01]  /*e2d0*/  FADD.FTZ R28, R10, R3 ;  /* 0x000000030a1c7221 */ /* 0x002fe20000010000 */
[--C-:B------:R-:W-:Y:S01]  /*e2e0*/  FFMA.FTZ R26, R55, UR22, -R48.reuse ;  /* 0x00000016371a7c23 */ /* 0x100fe20008010830 */
[--C-:B------:R-:W-:Y:S01]  /*e2f0*/  FFMA.FTZ R131, R58, UR22, -R48.reuse ;  /* 0x000000163a837c23 */ /* 0x100fe20008010830 */
[--C-:B------:R-:W-:Y:S01]  /*e300*/  FFMA.FTZ R30, R30, UR22, -R48.reuse ;  /* 0x000000161e1e7c23 */ /* 0x100fe20008010830 */
[--C-:B------:R-:W-:Y:S01]  /*e310*/  FFMA.FTZ R63, R63, UR22, -R48.reuse ;  /* 0x000000163f3f7c23 */ /* 0x100fe20008010830 */
        /* <DEDUP_REMOVED lines=13> */
[----:B------:R-:W-:Y:S01]  /*e3f0*/  FFMA.FTZ R36, R36, UR22, -R48 ;  /* 0x0000001624247c23 */ /* 0x000fe20008010830 */
[----:B------:R-:W-:Y:S01]  /*e400*/  UMOV UR26, UR47 ;  /* 0x0000002f001a7c82 */ /* 0x000fe20008000000 */
[----:B------:R-:W-:Y:S01]  /*e410*/  FADD.FTZ R5, R61, R46 ;  /* 0x0000002e3d057221 */ /* 0x000fe20000010000 */
[-C--:B------:R-:W-:Y:S01]  /*e420*/  FMUL.FTZ R90, R90, R6.reuse ;  /* 0x000000065a5a7220 */ /* 0x080fe20000410000 */
[----:B------:R-:W0:Y:S01]  /*e430*/  MUFU.EX2 R147, R147 ;  /* 0x0000009300937308 */ /* 0x000e220000000800 */
[----:B-1----:R-:W-:Y:S01]  /*e440*/  FADD.FTZ R3, R145, R44 ;  /* 0x0000002c91037221 */ /* 0x002fe20000010000 */
[----:B------:R-:W-:Y:S01]  /*e450*/  FADD.FTZ R46, R134, R5 ;  /* 0x00000005862e7221 */ /* 0x000fe20000010000 */
[-C--:B------:R-:W-:Y:S01]  /*e460*/  FMUL.FTZ R91, R91, R6.reuse ;  /* 0x000000065b5b7220 */ /* 0x080fe20000410000 */
[-C--:B------:R-:W-:Y:S01]  /*e470*/  FMUL.FTZ R94, R94, R6.reuse ;  /* 0x000000065e5e7220 */ /* 0x080fe20000410000 */
[-C--:B------:R-:W-:Y:S01]  /*e480*/  FMUL.FTZ R95, R95, R6.reuse ;  /* 0x000000065f5f7220 */ /* 0x080fe20000410000 */
[----:B------:R-:W-:Y:S01]  /*e490*/  FADD.FTZ R5, R71, R46 ;  /* 0x0000002e47057221 */ /* 0x000fe20000010000 */
[-C--:B------:R-:W-:Y:S01]  /*e4a0*/  FMUL.FTZ R98, R98, R6.reuse ;  /* 0x0000000662627220 */ /* 0x080fe20000410000 */
[----:B------:R-:W1:Y:S01]  /*e4b0*/  MUFU.EX2 R8, R8 ;  /* 0x0000000800087308 */ /* 0x000e620000000800 */
        /* <DEDUP_REMOVED lines=16> */
[----:B-1----:R-:W-:Y:S01]  /*e5c0*/  FADD.FTZ R44, R8, R3 ;  /* 0x00000003082c7221 */ /* 0x002fe20000010000 */
[----:B------:R-:W-:Y:S01]  /*e5d0*/  FADD.FTZ R46, R124, R5 ;  /* 0x000000057c2e7221 */ /* 0x000fe20000010000 */
[-C--:B------:R-:W-:Y:S01]  /*e5e0*/  FMUL.FTZ R115, R115, R6.reuse ;  /* 0x0000000673737220 */ /* 0x080fe20000410000 */
[-C--:B------:R-:W-:Y:S01]  /*e5f0*/  FMUL.FTZ R118, R118, R6.reuse ;  /* 0x0000000676767220 */ /* 0x080fe20000410000 */
[----:B------:R-:W-:Y:S01]  /*e600*/  FMUL.FTZ R119, R119, R6 ;  /* 0x0000000677777220 */ /* 0x000fe20000410000 */
[----:B------:R-:W-:Y:S01]  /*e610*/  FADD.FTZ R5, R75, R46 ;  /* 0x0000002e4b057221 */ /* 0x000fe20000010000 */
[----:B------:R-:W-:Y:S01]  /*e620*/  F2FP.BF16.F32.PACK_AB R144, R37, R144 ;  /* 0x000000902590723e */ /* 0x000fe200000010ff */
[----:B------:R-:W1:Y:S01]  /*e630*/  MUFU.EX2 R143, R143 ;  /* 0x0000008f008f7308 */ /* 0x000e620000000800 */
[----:B--2---:R-:W-:Y:S01]  /*e640*/  FADD.FTZ R3, R141, R44 ;  /* 0x0000002c8d037221 */ /* 0x004fe20000010000 */
[----:B------:R-:W-:Y:S01]  /*e650*/  FADD.FTZ R46, R126, R5 ;  /* 0x000000057e2e7221 */ /* 0x000fe20000010000 */
[----:B------:R-:W-:Y:S01]  /*e660*/  F2FP.BF16.F32.PACK_AB R146, R41, R146 ;  /* 0x000000922992723e */ /* 0x000fe200000010ff */
[----:B------:R-:W-:Y:S01]  /*e670*/  VIADD R0, R0, 0xffffffff ;  /* 0xffffffff00007836 */ /* 0x000fe20000000000 */
[----:B------:R-:W-:Y:S01]  /*e680*/  F2FP.BF16.F32.PACK_AB R140, R47, R140 ;  /* 0x0000008c2f8c723e */ /* 0x000fe200000010ff */
[----:B------:R-:W-:Y:S01]  /*e690*/  IMAD.MOV.U32 R6, RZ, RZ, R4 ;  /* 0x000000ffff067224 */ /* 0x000fe200078e0004 */
[----:B------:R-:W-:Y:S01]  /*e6a0*/  F2FP.BF16.F32.PACK_AB R142, R49, R142 ;  /* 0x0000008e318e723e */ /* 0x000fe200000010ff */
[----:B------:R-:W2:Y:S01]  /*e6b0*/  MUFU.EX2 R12, R12 ;  /* 0x0000000c000c7308 */ /* 0x000ea20000000800 */
[----:B0-----:R-:W-:Y:S01]  /*e6c0*/  FADD.FTZ R44, R40, R3 ;  /* 0x00000003282c7221 */ /* 0x001fe20000010000 */
[----:B------:R-:W-:-:S02]  /*e6d0*/  F2FP.BF16.F32.PACK_AB R136, R51, R136 ;  /* 0x000000883388723e */ /* 0x000fc400000010ff */
[----:B------:R-:W-:Y:S02]  /*e6e0*/  F2FP.BF16.F32.PACK_AB R138, R45, R138 ;  /* 0x0000008a2d8a723e */ /* 0x000fe400000010ff */
[----:B------:R-:W-:Y:S02]  /*e6f0*/  F2FP.BF16.F32.PACK_AB R132, R61, R132 ;  /* 0x000000843d84723e */ /* 0x000fe400000010ff */
[----:B------:R-:W0:Y:S01]  /*e700*/  MUFU.EX2 R137, R137 ;  /* 0x0000008900897308 */ /* 0x000e220000000800 */
[----:B-1----:R-:W-:Y:S01]  /*e710*/  FADD.FTZ R3, R143, R44 ;  /* 0x0000002c8f037221 */ /* 0x002fe20000010000 */
[----:B------:R-:W-:Y:S02]  /*e720*/  F2FP.BF16.F32.PACK_AB R134, R71, R134 ;  /* 0x000000864786723e */ /* 0x000fe400000010ff */
[----:B------:R-:W-:Y:S02]  /*e730*/  F2FP.BF16.F32.PACK_AB R128, R57, R128 ;  /* 0x000000803980723e */ /* 0x000fe400000010ff */
[----:B------:R-:W-:-:S02]  /*e740*/  F2FP.BF16.F32.PACK_AB R130, R73, R130 ;  /* 0x000000824982723e */ /* 0x000fc400000010ff */
        /* <DEDUP_REMOVED lines=47> */
[C---:B0-----:R-:W-:Y:S01]  /*ea40*/  FADD.FTZ R5, R28.reuse, R5 ;  /* 0x000000051c057221 */ /* 0x041fe20000010000 */
[----:B------:R-:W-:-:S06]  /*ea50*/  F2FP.BF16.F32.PACK_AB R131, R28, R131 ;  /* 0x000000831c83723e */ /* 0x000fcc00000010ff */
[----:B------:R-:W-:Y:S08]  /*ea60*/  MUFU.EX2 R65, R65 ;  /* 0x0000004100417308 */ /* 0x000ff00000000800 */
[----:B------:R-:W0:Y:S01]  /*ea70*/  MUFU.EX2 R67, R67 ;  /* 0x0000004300437308 */ /* 0x000e220000000800 */
[----:B-1----:R-:W-:-:S07]  /*ea80*/  F2FP.BF16.F32.PACK_AB R125, R63, R30 ;  /* 0x0000001e3f7d723e */ /* 0x002fce00000010ff */
[----:B------:R1:W2:Y:S08]  /*ea90*/  MUFU.EX2 R121, R32 ;  /* 0x0000002000797308 */ /* 0x0002b00000000800 */
[----:B------:R-:W3:Y:S01]  /*eaa0*/  MUFU.EX2 R72, R72 ;  /* 0x0000004800487308 */ /* 0x000ee20000000800 */
[----:B-1----:R-:W-:Y:S01]  /*eab0*/  FADD.FTZ R32, R30, R5 ;  /* 0x000000051e207221 */ /* 0x002fe20000010000 */
[----:B0-----:R-:W-:Y:S01]  /*eac0*/  F2FP.BF16.F32.PACK_AB R127, R67, R65 ;  /* 0x00000041437f723e */ /* 0x001fe200000010ff */
[----:B------:R-:W-:-:S02]  /*ead0*/  IMAD.MOV.U32 R5, RZ, RZ, R7 ;  /* 0x000000ffff057224 */ /* 0x000fc400078e0007 */
[----:B------:R-:W-:-:S03]  /*eae0*/  FADD.FTZ R32, R63, R32 ;  /* 0x000000203f207221 */ /* 0x000fc60000010000 */
[----:B------:R-:W0:Y:S01]  /*eaf0*/  MUFU.EX2 R123, R34 ;  /* 0x00000022007b7308 */ /* 0x000e220000000800 */
[----:B------:R-:W-:-:S04]  /*eb00*/  FADD.FTZ R32, R65, R32 ;  /* 0x0000002041207221 */ /* 0x000fc80000010000 */
[----:B------:R-:W-:-:S03]  /*eb10*/  FADD.FTZ R32, R67, R32 ;  /* 0x0000002043207221 */ /* 0x000fc60000010000 */
[----:B------:R-:W1:Y:S01]  /*eb20*/  MUFU.EX2 R79, R79 ;  /* 0x0000004f004f7308 */ /* 0x000e620000000800 */
[----:B--2---:R-:W-:Y:S01]  /*eb30*/  FADD.FTZ R32, R121, R32 ;  /* 0x0000002079207221 */ /* 0x004fe20000010000 */
[----:B---3--:R-:W-:-:S03]  /*eb40*/  F2FP.BF16.F32.PACK_AB R121, R72, R121 ;  /* 0x000000794879723e */ /* 0x008fc600000010ff */
[----:B------:R-:W-:-:S03]  /*eb50*/  FADD.FTZ R32, R72, R32 ;  /* 0x0000002048207221 */ /* 0x000fc60000010000 */
[----:B------:R-:W2:Y:S01]  /*eb60*/  MUFU.EX2 R36, R36 ;  /* 0x0000002400247308 */ /* 0x000ea20000000800 */
[----:B0-----:R-:W-:Y:S01]  /*eb70*/  FADD.FTZ R32, R123, R32 ;  /* 0x000000207b207221 */ /* 0x001fe20000010000 */
[C---:B-1----:R-:W-:Y:S01]  /*eb80*/  FADD.FTZ R3, R79.reuse, R46 ;  /* 0x0000002e4f037221 */ /* 0x042fe20000010000 */
[----:B------:R-:W-:Y:S02]  /*eb90*/  F2FP.BF16.F32.PACK_AB R122, R79, R122 ;  /* 0x0000007a4f7a723e */ /* 0x000fe400000010ff */
[C---:B--2---:R-:W-:Y:S01]  /*eba0*/  FADD.FTZ R2, R36.reuse, R32 ;  /* 0x0000002024027221 */ /* 0x044fe20000010000 */
[----:B------:R-:W-:Y:S01]  /*ebb0*/  F2FP.BF16.F32.PACK_AB R123, R36, R123 ;  /* 0x0000007b247b723e */ /* 0x000fe200000010ff */
[----:B------:R-:W-:Y:S06]  /*ebc0*/  @P2 BRA `(.L_x_13242) ;  /* 0xffffffc800b82947 */ /* 0x000fec000383ffff */
.L_x_13225:
[----:B------:R-:W-:Y:S06]  /*ebd0*/  BAR.ARV 0x8, 0x200 ;  /* 0x0208000000007b1d */ /* 0x000fec0000002000 */
[----:B------:R-:W-:Y:S05]  /*ebe0*/  @!P0 BRA `(.L_x_13243) ;  /* 0x0000000000048947 */ /* 0x000fea0003800000 */
[----:B------:R-:W-:Y:S01]  /*ebf0*/  BPT.TRAP 0x1 ;  /* 0x000000040000795c */ /* 0x000fe20000300000 */
.L_x_13243:
[----:B------:R-:W-:Y:S01]  /*ec00*/  ULEA UR5, UR47, UR45, 0x3 ;  /* 0x0000002d2f057291 */ /* 0x000fe2000f8e183f */
[----:B------:R-:W-:-:S05]  /*ec10*/  IMAD.U32 R0, RZ, RZ, UR50 ;  /* 0x00000032ff007e24 */ /* 0x000fca000f8e00ff */
[----:B------:R-:W-:-:S04]  /*ec20*/  SHF.L.U32 R0, R0, 0x1f, RZ ;  /* 0x0000001f00007819 */ /* 0x000fc800000006ff */
[----:B------:R0:W1:Y:S01]  /*ec30*/  SYNCS.PHASECHK.TRANS64.TRYWAIT P2, [UR5+0x16850], R0 ;  /* 0x01685000ff0075a7 */ /* 0x0000620008040145 */
[----:B------:R-:W-:Y:S05]  /*ec40*/  @!P0 BRA `(.L_x_13244) ;  /* 0x0000000000048947 */ /* 0x000fea0003800000 */
[----:B------:R-:W-:Y:S01]  /*ec50*/  BPT.TRAP 0x1 ;  /* 0x000000040000795c */ /* 0x000fe20000300000 */
.L_x_13244:
[----:B-1----:R-:W-:Y:S05]  /*ec60*/  @P2 BRA `(.L_x_13245) ;  /* 0x0000000000082947 */ /* 0x002fea0003800000 */
[----:B------:R-:W1:Y:S02]  /*ec70*/  SYNCS.PHASECHK.TRANS64.TRYWAIT P0, [UR5+0x16850], R0 ;  /* 0x01685000ff0075a7 */ /* 0x000e640008000145 */
[----:B-1----:R-:W-:Y:S05]  /*ec80*/  @!P0 BRA `(.L_x_13246) ;  /* 0x0000009000fc8947 */ /* 0x002fea0003800000 */
.L_x_13245:
        /* <DEDUP_REMOVED lines=9> */
[----:B------:R-:W-:Y:S02]  /*ed20*/  IMAD.MOV.U32 R21, RZ, RZ, -0x800000 ;  /* 0xff800000ff157424 */ /* 0x000fe400078e00ff */
[----:B------:R-:W-:Y:S01]  /*ed30*/  IMAD.MOV.U32 R20, RZ, RZ, -0x800000 ;  /* 0xff800000ff147424 */ /* 0x000fe200078e00ff */
[----:B------:R-:W-:-:S02]  /*ed40*/  ULEA UR4, UR47, UR4, 0xa ;  /* 0x000000042f047291 */ /* 0x000fc4000f8e503f */
[----:B------:R-:W-:-:S04]  /*ed50*/  UIADD3 UR47, UR47, 0x1, URZ ;  /* 0x000000012f2f7890 */ /* 0x000fc8000fffe03f */
[----:B------:R-:W-:Y:S01]  /*ed60*/  UISETP.NE.AND UP0, UPT, UR47, 0x2, UPT ;  /* 0x000000022f00788c */ /* 0x000fe2000bf05270 */
[----:B------:R-:W-:Y:S02]  /*ed70*/  UMOV UR6, UR4 ;  /* 0x0000000400067c82 */ /* 0x000fe40008000000 */
[----:B------:R-:W-:Y:S01]  /*ed80*/  HGMMA.64x64x16.F32.BF16 R88, R148, gdesc[UR4].tnspB, R88, gsb0 ;  /* 0x40e0000494587df0 */ /* 0x000fe20008001858 */
[----:B------:R-:W-:Y:S01]  /*ed90*/  UIADD3 UR6, UR4, 0x80, URZ ;  /* 0x0000008004067890 */ /* 0x000fe2000fffe03f */
[----:B------:R-:W-:Y:S01]  /*eda0*/  UMOV UR7, 0x40000040 ;  /* 0x4000004000077882 */ /* 0x000fe20000000000 */
[----:B------:R-:W-:Y:S01]  /*edb0*/  USEL UR47, UR47, URZ, UP0 ;  /* 0x0000003f2f2f7287 */ /* 0x000fe20008000000 */
[----:B0-----:R-:W-:Y:S01]  /*edc0*/  FADD.FTZ R0, R0, R3 ;  /* 0x0000000300007221 */ /* 0x001fe20000010000 */
[----:B------:R-:W-:Y:S02]  /*edd0*/  IMAD.U32 R3, RZ, RZ, UR22 ;  /* 0x00000016ff037e24 */ /* 0x000fe4000f8e00ff */
[----:B-1----:R-:W-:-:S02]  /*ede0*/  FADD.FTZ R6, R5, R2 ;  /* 0x0000000205067221 */ /* 0x002fc40000010000 */
[----:B------:R-:W0:Y:S04]  /*edf0*/  SHFL.BFLY PT, R5, R0, 0x1, 0x1f ;  /* 0x0c201f0000057f89 */ /* 0x000e2800000e0000 */
[----:B------:R-:W1:Y:S01]  /*ee00*/  SHFL.BFLY PT, R9, R6, 0x1, 0x1f ;  /* 0x0c201f0006097f89 */ /* 0x000e6200000e0000 */
[----:B0-----:R-:W-:Y:S01]  /*ee10*/  FADD.FTZ R10, R0, R5 ;  /* 0x00000005000a7221 */ /* 0x001fe20000010000 */
[----:B------:R-:W-:Y:S02]  /*ee20*/  IMAD.MOV.U32 R5, RZ, RZ, RZ ;  /* 0x000000ffff057224 */ /* 0x000fe400078e00ff */
[----:B------:R-:W-:Y:S02]  /*ee30*/  IMAD.MOV.U32 R0, RZ, RZ, RZ ;  /* 0x000000ffff007224 */ /* 0x000fe400078e00ff */
[----:B-1----:R-:W-:Y:S01]  /*ee40*/  FADD.FTZ R9, R6, R9 ;  /* 0x0000000906097221 */ /* 0x002fe20000010000 */
[----:B------:R-:W-:Y:S01]  /*ee50*/  FSETP.NE.FTZ.AND P0, PT, R10, RZ, PT ;  /* 0x000000ff0a00720b */ /* 0x000fe20003f15000 */
[----:B------:R-:W-:-:S03]  /*ee60*/  IMAD.U32 R6, RZ, RZ, UR5 ;  /* 0x00000005ff067e24 */ /* 0x000fc6000f8e00ff */
[----:B------:R-:W-:Y:S01]  /*ee70*/  FSETP.NE.FTZ.AND P2, PT, R9, RZ, PT ;  /* 0x000000ff0900720b */ /* 0x000fe20003f55000 */
[----:B------:R-:W-:-:S05]  /*ee80*/  @!P1 VIADD R6, R6, 0x16860 ;  /* 0x0001686006069836 */ /* 0x000fca0000000000 */
[----:B------:R-:W-:-:S03]  /*ee90*/  @!P1 PRMT R6, RZ, 0x654, R6 ;  /* 0x00000654ff069816 */ /* 0x000fc60000000006 */
        /* <DEDUP_REMOVED lines=9> */
[----:B------:R-:W-:Y:S02]  /*ef30*/  WARPGROUP.DEPBAR.LE gsb0, 0x0 ;  /* 0x00008000000079c5 */ /* 0x000fe40000010000 */
[----:B------:R-:W-:Y:S01]  /*ef40*/  WARPGROUP.ARRIVE ;  /* 0x00000000000079c5 */ /* 0x000fe20000000000 */
[----:B-1----:R-:W-:-:S04]  /*ef50*/  @P2 FMUL.FTZ R8, R8, 0.69314718246459960938 ;  /* 0x3f31721808082820 */ /* 0x002fc80000410000 */
[----:B------:R-:W-:Y:S01]  /*ef60*/  @P2 FFMA.FTZ R20, R11, R7, R8 ;  /* 0x000000070b142223 */ /* 0x000fe20000010008 */
[----:B------:R-:W-:Y:S01]  /*ef70*/  HGMMA.64x64x16.F32.BF16 R88, R144, gdesc[UR4].tnspB, R88, gsb0 ;  /* 0x40e0000490587df0 */ /* 0x000fe20008001858 */
[----:B------:R-:W-:Y:S01]  /*ef80*/  UIADD3 UR6, UR4, 0x100, URZ ;  /* 0x0000010004067890 */ /* 0x000fe2000fffe03f */
[----:B------:R-:W-:Y:S01]  /*ef90*/  UMOV UR7, 0x40000040 ;  /* 0x4000004000077882 */ /* 0x000fe20000000000 */
[----:B------:R-:W-:Y:S02]  /*efa0*/  WARPGROUP.DEPBAR.LE gsb0, 0x0 ;  /* 0x00008000000079c5 */ /* 0x000fe40000010000 */
[----:B------:R-:W-:-:S06]  /*efb0*/  WARPGROUP.ARRIVE ;  /* 0x00000000000079c5 */ /* 0x000fcc0000000000 */
        /* <DEDUP_REMOVED lines=18> */
[----:B------:R-:W-:Y:S01]  /*f0e0*/  UIADD3 UR4, UR4, 0x380, URZ ;  /* 0x0000038004047890 */ /* 0x000fe2000fffe03f */
[----:B------:R-:W-:Y:S02]  /*f0f0*/  WARPGROUP.DEPBAR.LE gsb0, 0x0 ;  /* 0x00008000000079c5 */ /* 0x000fe40000010000 */
[----:B------:R-:W-:-:S06]  /*f100*/  WARPGROUP.ARRIVE ;  /* 0x00000000000079c5 */ /* 0x000fcc0000000000 */
[----:B------:R-:W-:Y:S01]  /*f110*/  HGMMA.64x64x16.F32.BF16 R88, R124, gdesc[UR4].tnspB, R88, gsb0 ;  /* 0x40e000047c587df0 */ /* 0x000fe20008001858 */
[----:B------:R-:W-:Y:S01]  /*f120*/  UMOV UR6, UR4 ;  /* 0x0000000400067c82 */ /* 0x000fe20008000000 */
[----:B------:R-:W-:Y:S01]  /*f130*/  UMOV UR7, 0x40000040 ;  /* 0x4000004000077882 */ /* 0x000fe20000000000 */
[----:B------:R-:W-:-:S04]  /*f140*/  USEL UR4, URZ, 0x1, UP0 ;  /* 0x000000013f047887 */ /* 0x000fc80008000000 */
[----:B------:R-:W-:Y:S01]  /*f150*/  ULOP3.LUT UR50, UR50, UR4, URZ, 0x3c, !UPT ;  /* 0x0000000432327292 */ /* 0x000fe2000f8e3c3f */
        /* <DEDUP_REMOVED lines=37> */
.L_x_13176:
        /* <DEDUP_REMOVED lines=11> */
[----:B------:R-:W2:Y:S01]  /*f460*/  LDL R8, [R1+0x38] ;  /* 0x0000380001087983 */ /* 0x000ea20000100800 */
[----:B------:R-:W-:Y:S01]  /*f470*/  F2FP.BF16.F32.PACK_AB R12, R105, R104 ;  /* 0x00000068690c723e */ /* 0x000fe200000010ff */
[----:B------:R-:W-:Y:S01]  /*f480*/  ULDC.64 UR10, c[0x0][0xc00] ;  /* 0x00030000000a7ab9 */ /* 0x000fe20000000a00 */
[----:B------:R-:W-:Y:S01]  /*f490*/  F2FP.BF16.F32.PACK_AB R14, R109, R108 ;  /* 0x0000006c6d0e723e */ /* 0x000fe200000010ff */
[----:B------:R-:W0:Y:S01]  /*f4a0*/  S2R R5, SR_SWINHI ;  /* 0x0000000000057919 */ /* 0x000e220000002f00 */
[----:B------:R-:W-:Y:S01]  /*f4b0*/  F2FP.BF16.F32.PACK_AB R15, R111, R110 ;  /* 0x0000006e6f0f723e */ /* 0x000fe200000010ff */
[----:B------:R-:W-:Y:S01]  /*f4c0*/  ULDC.64 UR8, c[0x0][0xc00] ;  /* 0x0003000000087ab9 */ /* 0x000fe20000000a00 */
[----:B------:R-:W-:Y:S01]  /*f4d0*/  F2FP.BF16.F32.PACK_AB R24, R113, R112 ;  /* 0x000000707118723e */ /* 0x000fe200000010ff */
[----:B------:R-:W-:Y:S01]  /*f4e0*/  UIMAD.WIDE UR8, UR38, 0x4, UR8 ;  /* 0x00000004260878a5 */ /* 0x000fe2000f8e0208 */
[----:B------:R-:W-:Y:S02]  /*f4f0*/  F2FP.BF16.F32.PACK_AB R25, R115, R114 ;  /* 0x000000727319723e */ /* 0x000fe400000010ff */
[----:B------:R-:W-:-:S02]  /*f500*/  F2FP.BF16.F32.PACK_AB R26, R117, R116 ;  /* 0x00000074751a723e */ /* 0x000fc400000010ff */
[----:B------:R-:W-:Y:S01]  /*f510*/  F2FP.BF16.F32.PACK_AB R27, R119, R118 ;  /* 0x00000076771b723e */ /* 0x000fe200000010ff */
[----:B------:R-:W-:Y:S02]  /*f520*/  IMAD.U32 R30, RZ, RZ, UR8 ;  /* 0x00000008ff1e7e24 */ /* 0x000fe4000f8e00ff */
[----:B------:R-:W-:Y:S01]  /*f530*/  IMAD.U32 R31, RZ, RZ, UR9 ;  /* 0x00000009ff1f7e24 */ /* 0x000fe2000f8e00ff */
[----:B------:R-:W-:Y:S01]  /*f540*/  ULDC.64 UR8, c[0x0][0xc08] ;  /* 0x0003020000087ab9 */ /* 0x000fe20000000a00 */
[----:B------:R-:W-:Y:S02]  /*f550*/  MOV R28, R0 ;  /* 0x00000000001c7202 */ /* 0x000fe40000000f00 */
[----:B0-----:R-:W-:Y:S01]  /*f560*/  MOV R29, R5 ;  /* 0x00000005001d7202 */ /* 0x001fe20000000f00 */
[----:B------:R-:W-:Y:S02]  /*f570*/  BAR.SYNC.DEFER_BLOCKING 0x1, 0x180 ;  /* 0x0046000000007b1d */ /* 0x000fe40000010000 */
[----:B--2---:R-:W-:-:S03]  /*f580*/  IMAD.WIDE R4, R8, 0x2, R28 ;  /* 0x0000000208047825 */ /* 0x004fc600078e021c */
[C---:B------:R-:W-:Y:S02]  /*f590*/  IADD3 R9, P1, R4.reuse, 0x40, RZ ;  /* 0x0000004004097810 */ /* 0x040fe40007f3e0ff */
[C---:B------:R-:W-:Y:S02]  /*f5a0*/  IADD3 R11, P2, R4.reuse, 0x20, RZ ;  /* 0x00000020040b7810 */ /* 0x040fe40007f5e0ff */
[C---:B------:R-:W-:Y:S02]  /*f5b0*/  IADD3 R13, P0, R4.reuse, 0x60, RZ ;  /* 0x00000060040d7810 */ /* 0x040fe40007f1e0ff */
[----:B------:R-:W-:Y:S02]  /*f5c0*/  LOP3.LUT R7, R4, 0x380, RZ, 0xc0, !PT ;  /* 0x0000038004077812 */ /* 0x000fe400078ec0ff */
[----:B------:R-:W-:Y:S02]  /*f5d0*/  LOP3.LUT R8, R9, 0x380, RZ, 0xc0, !PT ;  /* 0x0000038009087812 */ /* 0x000fe400078ec0ff */
[----:B------:R-:W-:-:S02]  /*f5e0*/  LOP3.LUT R10, R11, 0x380, RZ, 0xc0, !PT ;  /* 0x000003800b0a7812 */ /* 0x000fc400078ec0ff */
[----:B------:R-:W-:Y:S02]  /*f5f0*/  LOP3.LUT R6, R13, 0x380, RZ, 0xc0, !PT ;  /* 0x000003800d067812 */ /* 0x000fe400078ec0ff */
        /* <DEDUP_REMOVED lines=10> */
[----:B------:R-:W-:-:S02]  /*f6a0*/  LOP3.LUT R6, R6, R13, RZ, 0x3c, !PT ;  /* 0x0000000d06067212 */ /* 0x000fc400078e3cff */
[----:B------:R-:W-:Y:S02]  /*f6b0*/  MOV R36, R4 ;  /* 0x0000000400247202 */ /* 0x000fe40000000f00 */
        /* <DEDUP_REMOVED lines=12> */
[----:B------:R-:W-:Y:S02]  /*f780*/  F2FP.BF16.F32.PACK_AB R13, R107, R106 ;  /* 0x0000006a6b0d723e */ /* 0x000fe400000010ff */
[----:B------:R-:W-:Y:S01]  /*f790*/  ISETP.NE.U32.AND P0, PT, RZ, UR10, PT ;  /* 0x0000000aff007c0c */ /* 0x000fe2000bf05070 */
[----:B------:R-:W-:Y:S03]  /*f7a0*/  STSM.16.M88.4 [R35], R8 ;  /* 0x0000000823007844 */ /* 0x000fe60000000200 */
[----:B------:R-:W-:Y:S01]  /*f7b0*/  ISETP.NE.AND.EX P0, PT, RZ, UR11, PT, P0 ;  /* 0x0000000bff007c0c */ /* 0x000fe2000bf05300 */
[----:B------:R-:W-:Y:S04]  /*f7c0*/  STSM.16.M88.4 [R34], R12 ;  /* 0x0000000c22007844 */ /* 0x000fe80000000200 */
[----:B------:R0:W-:Y:S01]  /*f7d0*/  STSM.16.M88.4 [R32], R24 ;  /* 0x0000001820007844 */ /* 0x0001e20000000200 */
[----:B------:R-:W-:Y:S08]  /*f7e0*/  BAR.SYNC.DEFER_BLOCKING 0x1, 0x180 ;  /* 0x0046000000007b1d */ /* 0x000ff00000010000 */
[----:B0-----:R-:W0:Y:S01]  /*f7f0*/  LDC R32, c[0x0][0xbe8] ;  /* 0x0002fa00ff207b82 */ /* 0x001e220000000800 */
        /* <DEDUP_REMOVED lines=8> */
[----:B------:R-:W-:Y:S02]  /*f880*/  @UP0 ULDC.64 UR8, c[0x0][0xc08] ;  /* 0x0003020000080ab9 */ /* 0x000fe40000000a00 */
[----:B------:R-:W-:Y:S02]  /*f890*/  @UP0 UIMAD.WIDE UR8, UR38, 0x4, UR8 ;  /* 0x00000004260808a5 */ /* 0x000fe4000f8e0208 */
[----:B------:R-:W-:-:S06]  /*f8a0*/  UISETP.NE.AND UP0, UPT, UR42, URZ, UPT ;  /* 0x0000003f2a00728c */ /* 0x000fcc000bf05270 */
[----:B------:R-:W0:Y:S01]  /*f8b0*/  @P1 LDC R6, c[0x0][0xbec] ;  /* 0x0002fb00ff061b82 */ /* 0x000e220000000800 */
[----:B------:R-:W-:Y:S01]  /*f8c0*/  USEL UR4, UR42, UR4, UP0 ;  /* 0x000000042a047287 */ /* 0x000fe20008000000 */
[----:B------:R-:W-:Y:S01]  /*f8d0*/  IMAD.U32 R4, RZ, RZ, UR8 ;  /* 0x00000008ff047e24 */ /* 0x000fe2000f8e00ff */
[----:B------:R-:W-:Y:S01]  /*f8e0*/  UMOV UR19, 0x9b8 ;  /* 0x000009b800137882 */ /* 0x000fe20000000000 */
[----:B------:R-:W-:Y:S01]  /*f8f0*/  IMAD.U32 R5, RZ, RZ, UR9 ;  /* 0x00000009ff057e24 */ /* 0x000fe2000f8e00ff */
[----:B------:R-:W-:-:S03]  /*f900*/  UISETP.GT.AND UP1, UPT, UR4, 0x1, UPT ;  /* 0x000000010400788c */ /* 0x000fc6000bf24270 */
[----:B------:R-:W1:Y:S01]  /*f910*/  @P1 LDC R11, c[0x0][0xbf0] ;  /* 0x0002fc00ff0b1b82 */ /* 0x000e620000000800 */
[----:B------:R-:W-:Y:S01]  /*f920*/  USEL UR19, UR19, 0x978, UP1 ;  /* 0x0000097813137887 */ /* 0x000fe20008800000 */
[----:B------:R-:W-:Y:S01]  /*f930*/  VIADD R25, R17, UR39 ;  /* 0x0000002711197c36 */ /* 0x000fe20008000000 */
[----:B------:R-:W-:Y:S01]  /*f940*/  UISETP.NE.U32.AND UP0, UPT, UR10, URZ, UPT ;  /* 0x0000003f0a00728c */ /* 0x000fe2000bf05070 */
[----:B------:R0:W5:Y:S01]  /*f950*/  @P4 LDG.E R9, desc[UR52][R4.64] ;  /* 0x0000003404094981 */ /* 0x000162000c1e1900 */
[----:B------:R-:W-:Y:S01]  /*f960*/  UMOV UR4, URZ ;  /* 0x0000003f00047c82 */ /* 0x000fe20008000000 */
[----:B------:R-:W-:Y:S01]  /*f970*/  USHF.R.S32.HI UR10, URZ, 0x1f, UR38 ;  /* 0x0000001f3f0a7899 */ /* 0x000fe20008011426 */
[----:B------:R-:W-:Y:S01]  /*f980*/  IMAD.MOV.U32 R7, RZ, RZ, R25 ;  /* 0x000000ffff077224 */ /* 0x000fe200078e0019 */
[----:B------:R-:W-:Y:S02]  /*f990*/  UISETP.NE.AND.EX UP0, UPT, UR11, URZ, UPT, UP0 ;  /* 0x0000003f0b00728c */ /* 0x000fe4000bf05300 */
[----:B------:R-:W-:-:S02]  /*f9a0*/  USEL UR9, UR41, URZ, UP1 ;  /* 0x0000003f29097287 */ /* 0x000fc40008800000 */
[----:B------:R-:W-:Y:S02]  /*f9b0*/  USEL UR8, UR38, URZ, !UP0 ;  /* 0x0000003f26087287 */ /* 0x000fe4000c000000 */
[----:B------:R-:W-:Y:S01]  /*f9c0*/  USEL UR18, UR10, URZ, !UP0 ;  /* 0x0000003f0a127287 */ /* 0x000fe2000c000000 */
[----:B------:R-:W-:Y:S02]  /*f9d0*/  ULDC.64 UR12, c[0x0][UR19+0x220] ;  /* 0x00008800130c7abb */ /* 0x000fe40008000a00 */
[----:B------:R-:W-:Y:S01]  /*f9e0*/  ULDC.64 UR10, c[0x0][UR19+0x218] ;  /* 0x00008600130a7abb */ /* 0x000fe20008000a00 */
[----:B0-----:R-:W-:Y:S01]  /*f9f0*/  @P1 IMAD.HI.U32 R4, R25, R6, RZ ;  /* 0x0000000619041227 */ /* 0x001fe200078e00ff */
[----:B------:R-:W-:Y:S01]  /*fa00*/  ULDC.64 UR14, c[0x0][UR19+0x228] ;  /* 0x00008a00130e7abb */ /* 0x000fe20008000a00 */
[----:B------:R-:W-:Y:S02]  /*fa10*/  UIMAD UR13, UR13, UR8, URZ ;  /* 0x000000080d0d72a4 */ /* 0x000fe4000f8e023f */
[----:B------:R-:W-:-:S02]  /*fa20*/  UIMAD.WIDE.U32 UR16, UR10, UR37, URZ ;  /* 0x000000250a1072a5 */ /* 0x000fc4000f8e003f */
[----:B------:R-:W-:Y:S01]  /*fa30*/  UIMAD UR20, UR11, UR37, URZ ;  /* 0x000000250b1472a4 */ /* 0x000fe2000f8e023f */
[----:B-1----:R-:W-:Y:S01]  /*fa40*/  @P1 SHF.R.U32.HI R7, RZ, R11, R4 ;  /* 0x0000000bff071219 */ /* 0x002fe20000011604 */
[----:B------:R-:W-:Y:S02]  /*fa50*/  UIMAD.WIDE.U32 UR10, UR12, UR8, URZ ;  /* 0x000000080c0a72a5 */ /* 0x000fe4000f8e003f */
[----:B------:R-:W-:Y:S02]  /*fa60*/  UIMAD.WIDE.U32 UR22, UR14, UR9, URZ ;  /* 0x000000090e1672a5 */ /* 0x000fe4000f8e003f */
[----:B------:R-:W-:Y:S01]  /*fa70*/  UIMAD UR9, UR15, UR9, URZ ;  /* 0x000000090f0972a4 */ /* 0x000fe2000f8e023f */
[----:B------:R-:W-:Y:S01]  /*fa80*/  IMAD.MOV R11, RZ, RZ, -R7 ;  /* 0x000000ffff0b7224 */ /* 0x000fe200078e0a07 */
[----:B------:R-:W-:Y:S02]  /*fa90*/  UIMAD UR13, UR12, UR18, UR13 ;  /* 0x000000120c0d72a4 */ /* 0x000fe4000f8e020d */
        /* <DEDUP_REMOVED lines=30> */
.L_x_13249:
        /* <DEDUP_REMOVED lines=13> */
[----:B--2---:R-:W-:-:S04]  /*fd50*/  VIADD R13, R12, UR39 ;  /* 0x000000270c0d7c36 */ /* 0x004fc80008000000 */
[C---:B------:R-:W-:Y:S01]  /*fd60*/  VIADD R15, R13.reuse, 0x8 ;  /* 0x000000080d0f7836 */ /* 0x040fe20000000000 */
[----:B------:R-:W-:-:S04]  /*fd70*/  ISETP.GE.OR P2, PT, R13, R30, P0 ;  /* 0x0000001e0d00720c */ /* 0x000fc80000746670 */
[----:B------:R-:W-:-:S09]  /*fd80*/  ISETP.GE.OR P0, PT, R15, R30, P0 ;  /* 0x0000001e0f00720c */ /* 0x000fd20000706670 */
[----:B0-----:R0:W-:Y:S04]  /*fd90*/  @!P2 ST.E desc[UR52][R4.64], R21 ;  /* 0x000000150400a985 */ /* 0x0011e8000c101934 */
[----:B------:R0:W-:Y:S01]  /*fda0*/  @!P0 ST.E desc[UR52][R6.64], R20 ;  /* 0x0000001406008985 */ /* 0x0001e2000c101934 */
[----:B------:R-:W-:-:S13]  /*fdb0*/  PLOP3.LUT P0, PT, PT, PT, UP1, 0x80, 0x0 ;  /* 0x000000000000781c */ /* 0x000fda0003f0f018 */
[----:B0-----:R-:W-:Y:S05]  /*fdc0*/  @P0 BRA `(.L_x_13250) ;  /* 0x0000000400b00947 */ /* 0x001fea0003800000 */
[----:B------:R-:W-:Y:S01]  /*fdd0*/  IMAD R3, R157, 0x40, R19 ;  /* 0x000000409d037824 */ /* 0x000fe200078e0213 */
[----:B------:R-:W-:-:S03]  /*fde0*/  ULDC.64 UR12, c[0x0][0xaa0] ;  /* 0x0002a800000c7ab9 */ /* 0x000fc60000000a00 */
        /* <DEDUP_REMOVED lines=12> */
[--C-:B------:R-:W-:Y:S01]  /*feb0*/  IMAD.X R9, RZ, RZ, R29.reuse, P0 ;  /* 0x000000ffff097224 */ /* 0x100fe200000e061d */
[----:B------:R-:W-:Y:S01]  /*fec0*/  LOP3.LUT R12, R12, R13, RZ, 0x3c, !PT ;  /* 0x0000000d0c0c7212 */ /* 0x000fe200078e3cff */
[----:B------:R-:W-:Y:S02]  /*fed0*/  IMAD.X R13, RZ, RZ, R29, P2 ;  /* 0x000000ffff0d7224 */ /* 0x000fe400010e061d */
[----:B------:R-:W2:Y:S04]  /*fee0*/  LD.E.128 R4, desc[UR52][R4.64] ;  /* 0x0000003404047980 */ /* 0x000ea8000c101d00 */
[----:B------:R-:W3:Y:S04]  /*fef0*/  LD.E.128 R8, desc[UR52][R8.64] ;  /* 0x0000003408087980 */ /* 0x000ee8000c101d00 */
[----:B------:R-:W4:Y:S01]  /*ff00*/  LD.E.128 R12, desc[UR52][R12.64] ;  /* 0x000000340c0c7980 */ /* 0x000f22000c101d00 */
[----:B------:R-:W-:-:S04]  /*ff10*/  IADD3 R3, P0, R28, 0x4800, RZ ;  /* 0x000048001c037810 */ /* 0x000fc80007f1e0ff */
[----:B------:R-:W-:Y:S01]  /*ff20*/  LOP3.LUT R2, R3, 0x380, RZ, 0xc0, !PT ;  /* 0x0000038003027812 */ /* 0x000fe200078ec0ff */
[----:B------:R-:W-:Y:S01]  /*ff30*/  IMAD.X R25, RZ, RZ, R29, P0 ;  /* 0x000000ffff197224 */ /* 0x000fe200000e061d */
[----:B------:R-:W-:Y:S01]  /*ff40*/  UIMAD UR9, UR14, UR12, URZ ;  /* 0x0000000c0e0972a4 */ /* 0x000fe2000f8e023f */
[----:B------:R-:W0:Y:S01]  /*ff50*/  @P1 LDC R29, c[0x0][0xbf0] ;  /* 0x0002fc00ff1d1b82 */ /* 0x000e220000000800 */
[----:B------:R-:W-:-:S04]  /*ff60*/  SHF.R.U64 R2, R2, 0x3, RZ ;  /* 0x0000000302027819 */ /* 0x000fc800000012ff */
[----:B------:R-:W-:-:S03]  /*ff70*/  LOP3.LUT R24, R2, R3, RZ, 0x3c, !PT ;  /* 0x0000000302187212 */ /* 0x000fc600078e3cff */
[----:B------:R-:W1:Y:S01]  /*ff80*/  @P1 LDC R3, c[0x0][0xbec] ;  /* 0x0002fb00ff031b82 */ /* 0x000e620000000800 */
[----:B------:R-:W-:Y:S02]  /*ff90*/  UIMAD.WIDE.U32 UR10, UR4, UR12, URZ ;  /* 0x0000000c040a72a5 */ /* 0x000fe4000f8e003f */
[----:B------:R-:W-:Y:S01]  /*ffa0*/  UIMAD UR9, UR4, UR13, UR9 ;  /* 0x0000000d040972a4 */ /* 0x000fe2000f8e0209 */
[----:B------:R-:W-:Y:S01]  /*ffb0*/  IMAD R2, R18, 0x30, R157 ;  /* 0x0000003012027824 */ /* 0x000fe200078e029d */
[----:B------:R-:W5:Y:S01]  /*ffc0*/  LD.E.128 R24, desc[UR52][R24.64] ;  /* 0x0000003418187980 */ /* 0x000f62000c101d00 */
[----:B------:R-:W-:Y:S01]  /*ffd0*/  ULDC.64 UR12, c[0x0][0xae8] ;  /* 0x0002ba00000c7ab9 */ /* 0x000fe20000000a00 */
[----:B------:R-:W-:Y:S01]  /*ffe0*/  UIADD3 UR11, UR11, UR9, URZ ;  /* 0x000000090b0b7290 */ /* 0x000fe2000fffe03f */
[----:B------:R-:W-:Y:S01]  /*fff0*/  VIADD R28, R2, UR39 ;  /* 0x00000027021c7c36 */ /* 0x000fe20008000000 */
[----:B------:R-:W-:Y:S01]  /*10000*/  USHF.R.S32.HI UR4, URZ, 0x1f, UR8 ;  /* 0x0000001f3f047899 */ /* 0x000fe20008011408 */
[----:B------:R-:W-:Y:S01]  /*10010*/  @!PT LDS RZ, [RZ] ;  /* 0x00000000fffff984 */ /* 0x000fe20000000800 */
[----:B------:R-:W-:Y:S01]  /*10020*/  @!PT LDS RZ, [RZ] ;  /* 0x00000000fffff984 */ /* 0x000fe20000000800 */
[----:B------:R-:W-:Y:S01]  /*10030*/  @!PT LDS RZ, [RZ] ;  /* 0x00000000fffff984 */ /* 0x000fe20000000800 */
[----:B------:R-:W-:Y:S01]  /*10040*/  @!PT LDS RZ, [RZ] ;  /* 0x00000000fffff984 */ /* 0x000fe20000000800 */
[----:B------:R0:W-:Y:S06]  /*10050*/  MEMBAR.ALL.CTA ;  /* 0x0000000000007992 */ /* 0x0001ec0000008000 */
[----:B0-----:R-:W0:Y:S01]  /*10060*/  FENCE.VIEW.ASYNC.S ;  /* 0x00000000000073c6 */ /* 0x001e220000000000 */
[----:B------:R-:W-:Y:S01]  /*10070*/  UIMAD.WIDE.U32 UR10, UR37, UR12, UR10 ;  /* 0x0000000c250a72a5 */ /* 0x000fe2000f8e000a */
[----:B------:R-:W-:Y:S01]  /*10080*/  IMAD.MOV.U32 R21, RZ, RZ, R28 ;  /* 0x000000ffff157224 */ /* 0x000fe200078e001c */
[----:B------:R-:W-:Y:S01]  /*10090*/  SHF.R.S32.HI R35, RZ, 0x1f, R19 ;  /* 0x0000001fff237819 */ /* 0x000fe20000011413 */
[----:B------:R-:W-:Y:S01]  /*100a0*/  VIADD R0, R0, 0x16820 ;  /* 0x0001682000007836 */ /* 0x000fe20000000000 */
[----:B------:R-:W-:-:S03]  /*100b0*/  UIMAD UR11, UR37, UR13, UR11 ;  /* 0x0000000d250b72a4 */ /* 0x000fc6000f8e020b */
[----:B------:R-:W-:Y:S01]  /*100c0*/  ULDC.64 UR12, c[0x0][0xaf0] ;  /* 0x0002bc00000c7ab9 */ /* 0x000fe20000000a00 */
[----:B------:R-:W-:Y:S01]  /*100d0*/  PRMT R0, RZ, 0x654, R0 ;  /* 0x00000654ff007816 */ /* 0x000fe20000000000 */
[----:B------:R-:W-:Y:S01]  /*100e0*/  UIMAD UR4, UR4, UR12, URZ ;  /* 0x0000000c040472a4 */ /* 0x000fe2000f8e023f */
[----:B-1----:R-:W-:-:S03]  /*100f0*/  @P1 IMAD.HI.U32 R2, R28, R3, RZ ;  /* 0x000000031c021227 */ /* 0x002fc600078e00ff */
[----:B------:R-:W-:Y:S02]  /*10100*/  UIMAD UR4, UR8, UR13, UR4 ;  /* 0x0000000d080472a4 */ /* 0x000fe4000f8e0204 */
[----:B------:R-:W-:Y:S01]  /*10110*/  UIMAD.WIDE.U32 UR8, UR8, UR12, UR10 ;  /* 0x0000000c080872a5 */ /* 0x000fe2000f8e000a */
[----:B------:R-:W-:Y:S02]  /*10120*/  @P1 SHF.R.U32.HI R21, RZ, R29, R2 ;  /* 0x0000001dff151219 */ /* 0x000fe40000011602 */
[----:B------:R-:W-:Y:S01]  /*10130*/  ULDC.64 UR10, c[0x0][0xae0] ;  /* 0x0002b800000a7ab9 */ /* 0x000fe20000000a00 */
[----:B------:R-:W-:Y:S01]  /*10140*/  UIADD3 UR4, UR9, UR4, URZ ;  /* 0x0000000409047290 */ /* 0x000fe2000fffe03f */
[--C-:B------:R-:W-:Y:S01]  /*10150*/  SHF.R.S32.HI R20, RZ, 0x1f, R21.reuse ;  /* 0x0000001fff147819 */ /* 0x100fe20000011415 */
[----:B------:R-:W-:Y:S01]  /*10160*/  IMAD.MOV R29, RZ, RZ, -R21 ;  /* 0x000000ffff1d7224 */ /* 0x000fe200078e0a15 */
[----:B0-----:R0:W-:Y:S01]  /*10170*/  SYNCS.ARRIVE.TRANS64.RED.A1T0 RZ, [R0+URZ], RZ ;  /* 0x000000ff00ff79a7 */ /* 0x0011e2000810043f */
[----:B------:R-:W-:-:S02]  /*10180*/  IMAD.U32 R3, RZ, RZ, UR9 ;  /* 0x00000009ff037e24 */ /* 0x000fc4000f8e00ff */
[----:B------:R-:W-:Y:S02]  /*10190*/  IMAD R20, R20, UR10, RZ ;  /* 0x0000000a14147c24 */ /* 0x000fe4000f8e02ff */
[----:B------:R-:W-:Y:S02]  /*101a0*/  IMAD R29, R32, R29, R28 ;  /* 0x0000001d201d7224 */ /* 0x000fe400078e021c */
[----:B------:R-:W-:Y:S01]  /*101b0*/  IMAD.U32 R2, RZ, RZ, UR8 ;  /* 0x00000008ff027e24 */ /* 0x000fe2000f8e00ff */
[----:B------:R-:W-:Y:S01]  /*101c0*/  ULDC.64 UR8, c[0x0][0xad8] ;  /* 0x0002b60000087ab9 */ /* 0x000fe20000000a00 */
[----:B------:R-:W-:Y:S01]  /*101d0*/  IMAD.U32 R3, RZ, RZ, UR4 ;  /* 0x00000004ff037e24 */ /* 0x000fe2000f8e00ff */
[----:B------:R-:W-:Y:S01]  /*101e0*/  ULDC UR4, c[0x0][0xac8] ;  /* 0x0002b20000047ab9 */ /* 0x000fe20000000800 */
[C---:B------:R-:W-:Y:S01]  /*101f0*/  IMAD R31, R21.reuse, UR11, R20 ;  /* 0x0000000b151f7c24 */ /* 0x040fe2000f8e0214 */
[----:B------:R-:W-:Y:S01]  /*10200*/  SHF.R.S32.HI R20, RZ, 0x1f, R29 ;  /* 0x0000001fff147819 */ /* 0x000fe2000001141d */
[----:B------:R-:W-:-:S04]  /*10210*/  IMAD.WIDE.U32 R2, R21, UR10, R2 ;  /* 0x0000000a15027c25 */ /* 0x000fc8000f8e0002 */
[----:B------:R-:W-:Y:S02]  /*10220*/  IMAD.IADD R3, R3, 0x1, R31 ;  /* 0x0000000103037824 */ /* 0x000fe400078e021f */
[----:B------:R-:W-:Y:S02]  /*10230*/  IMAD R20, R20, UR8, RZ ;  /* 0x0000000814147c24 */ /* 0x000fe4000f8e02ff */
[----:B------:R-:W-:-:S04]  /*10240*/  IMAD.WIDE.U32 R2, R29, UR8, R2 ;  /* 0x000000081d027c25 */ /* 0x000fc8000f8e0002 */
[----:B------:R-:W-:Y:S01]  /*10250*/  IMAD R21, R29, UR9, R20 ;  /* 0x000000091d157c24 */ /* 0x000fe2000f8e0214 */
[----:B------:R-:W-:Y:S01]  /*10260*/  ULDC.64 UR8, c[0x0][0xa80] ;  /* 0x0002a00000087ab9 */ /* 0x000fe20000000a00 */
[----:B------:R-:W-:Y:S01]  /*10270*/  VIADD R31, R157, UR39 ;  /* 0x000000279d1f7c36 */ /* 0x000fe20008000000 */
[C---:B------:R-:W-:Y:S01]  /*10280*/  LEA R32, P0, R2.reuse, UR8, 0x1 ;  /* 0x0000000802207c11 */ /* 0x040fe2000f8008ff */
[----:B------:R-:W-:Y:S02]  /*10290*/  IMAD.IADD R3, R3, 0x1, R21 ;  /* 0x0000000103037824 */ /* 0x000fe400078e0215 */
[C---:B------:R-:W-:Y:S02]  /*102a0*/  VIADD R21, R31.reuse, 0x60 ;  /* 0x000000601f157836 */ /* 0x040fe40000000000 */
[----:B------:R-:W1:Y:S01]  /*102b0*/  SHFL.IDX PT, R20, R32, 0x1, 0x181f ;  /* 0x00381f0020147f89 */ /* 0x000e6200000e0000 */
[----:B------:R-:W-:Y:S01]  /*102c0*/  LEA.HI.X R33, R2, UR9, R3, 0x1, P0 ;  /* 0x0000000902217c11 */ /* 0x000fe200080f0c03 */
[----:B------:R-:W-:Y:S01]  /*102d0*/  VIADD R3, R31, 0x30 ;  /* 0x000000301f037836 */ /* 0x000fe20000000000 */
[----:B------:R-:W-:Y:S01]  /*102e0*/  ISETP.GE.AND P0, PT, R19, UR4, PT ;  /* 0x0000000413007c0c */ /* 0x000fe2000bf06270 */
[----:B------:R-:W0:Y:S03]  /*102f0*/  SHFL.IDX PT, R2, R32, RZ, 0x181f ;  /* 0x00181fff20027589 */ /* 0x000e2600000e0000 */
[-C--:B------:R-:W-:Y:S01]  /*10300*/  ISETP.GE.OR P1, PT, R31, R30.reuse, P0 ;  /* 0x0000001e1f00720c */ /* 0x080fe20000726670 */
[----:B------:R-:W0:Y:S01]  /*10310*/  SHFL.IDX PT, R28, R32, 0x2, 0x181f ;  /* 0x00581f00201c7f89 */ /* 0x000e2200000e0000 */
[-C--:B------:R-:W-:Y:S01]  /*10320*/  ISETP.GE.OR P2, PT, R3, R30.reuse, P0 ;  /* 0x0000001e0300720c */ /* 0x080fe20000746670 */
[----:B------:R-:W-:Y:S01]  /*10330*/  VIADD R31, R31, 0x90 ;  /* 0x000000901f1f7836 */ /* 0x000fe20000000000 */
[-C--:B------:R-:W-:Y:S01]  /*10340*/  ISETP.GE.OR P3, PT, R21, R30.reuse, P0 ;  /* 0x0000001e1500720c */ /* 0x080fe20000766670 */
[----:B------:R-:W0:Y:S03]  /*10350*/  SHFL.IDX PT, R34, R33, RZ, 0x181f ;  /* 0x00181fff21227589 */ /* 0x000e2600000e0000 */
[----:B------:R-:W-:Y:S01]  /*10360*/  ISETP.GE.OR P0, PT, R31, R30, P0 ;  /* 0x0000001e1f00720c */ /* 0x000fe20000706670 */
[----:B------:R-:W0:Y:S04]  /*10370*/  SHFL.IDX PT, R36, R33, 0x1, 0x181f ;  /* 0x00381f0021247f89 */ /* 0x000e2800000e0000 */
[----:B------:R-:W0:Y:S02]  /*10380*/  SHFL.IDX PT, R38, R33, 0x2, 0x181f ;  /* 0x00581f0021267f89 */ /* 0x000e2400000e0000 */
[----:B-1----:R-:W-:-:S02]  /*10390*/  @!P2 LEA R20, P5, R19, R20, 0x1 ;  /* 0x000000141314a211 */ /* 0x002fc400078a08ff */
[----:B------:R-:W1:Y:S01]  /*103a0*/  SHFL.IDX PT, R32, R32, 0x3, 0x181f ;  /* 0x00781f0020207f89 */ /* 0x000e6200000e0000 */
[----:B0-----:R-:W-:-:S03]  /*103b0*/  @!P1 LEA R2, P4, R19, R2, 0x1 ;  /* 0x0000000213029211 */ /* 0x001fc600078808ff */
[----:B------:R0:W0:Y:S01]  /*103c0*/  SHFL.IDX PT, R0, R33, 0x3, 0x181f ;  /* 0x00781f0021007f89 */ /* 0x00002200000e0000 */
[C---:B------:R-:W-:Y:S02]  /*103d0*/  @!P3 LEA R28, P6, R19.reuse, R28, 0x1 ;  /* 0x0000001c131cb211 */ /* 0x040fe400078c08ff */
[C-C-:B------:R-:W-:Y:S02]  /*103e0*/  @!P1 LEA.HI.X R3, R19.reuse, R34, R35.reuse, 0x1, P4 ;  /* 0x0000002213039211 */ /* 0x140fe400020f0c23 */
[C-C-:B------:R-:W-:Y:S02]  /*103f0*/  @!P2 LEA.HI.X R21, R19.reuse, R36, R35.reuse, 0x1, P5 ;  /* 0x000000241315a211 */ /* 0x140fe400028f0c23 */
[----:B------:R-:W-:Y:S01]  /*10400*/  @!P3 LEA.HI.X R29, R19, R38, R35, 0x1, P6 ;  /* 0x00000026131db211 */ /* 0x000fe200030f0c23 */
[----:B--2---:R2:W-:Y:S04]  /*10410*/  @!P1 ST.E.128 desc[UR52][R2.64], R4 ;  /* 0x0000000402009985 */ /* 0x0045e8000c101d34 */
[----:B---3--:R2:W-:Y:S04]  /*10420*/  @!P2 ST.E.128 desc[UR52][R20.64], R8 ;  /* 0x000000081400a985 */ /* 0x0085e8000c101d34 */
[----:B----4-:R2:W-:Y:S01]  /*10430*/  @!P3 ST.E.128 desc[UR52][R28.64], R12 ;  /* 0x0000000c1c00b985 */ /* 0x0105e2000c101d34 */
[----:B01----:R-:W-:Y:S05]  /*10440*/  @P0 BRA `(.L_x_13251) ;  /* 0x0000001000c00947 */ /* 0x003fea0003800000 */
[----:B--2---:R-:W-:-:S04]  /*10450*/  LEA R2, P0, R19, R32, 0x1 ;  /* 0x0000002013027211 */ /* 0x004fc800078008ff */
[----:B------:R-:W-:-:S05]  /*10460*/  LEA.HI.X R3, R19, R0, R35, 0x1, P0 ;  /* 0x0000000013037211 */ /* 0x000fca00000f0c23 */
[----:B-----5:R0:W-:Y:S01]  /*10470*/  ST.E.128 desc[UR52][R2.64], R24 ;  /* 0x0000001802007985 */ /* 0x0201e2000c101d34 */
[----:B------:R-:W-:Y:S05]  /*10480*/  BRA `(.L_x_13251) ;  /* 0x0000001000b07947 */ /* 0x000fea0003800000 */
.L_x_13250:
[----:B------:R-:W-:Y:S01]  /*10490*/  ULDC.64 UR12, c[0x0][0xb08] ;  /* 0x0002c200000c7ab9 */ /* 0x000fe20000000a00 */
[----:B------:R-:W0:Y:S01]  /*104a0*/  @P1 LDC R4, c[0x0][0xbec] ;  /* 0x0002fb00ff041b82 */ /* 0x000e220000000800 */
[----:B------:R-:W-:Y:S01]  /*104b0*/  UIMAD UR9, UR14, UR12, URZ ;  /* 0x0000000c0e0972a4 */ /* 0x000fe2000f8e023f */
[----:B------:R-:W-:Y:S01]  /*104c0*/  IMAD.MOV.U32 R7, RZ, RZ, R25 ;  /* 0x000000ffff077224 */ /* 0x000fe200078e0019 */
[----:B------:R-:W-:Y:S01]  /*104d0*/  UIMAD.WIDE.U32 UR10, UR4, UR12, URZ ;  /* 0x0000000c040a72a5 */ /* 0x000fe2000f8e003f */
[----:B------:R-:W-:Y:S01]  /*104e0*/  ISETP.GE.AND P0, PT, R13, R30, PT ;  /* 0x0000001e0d00720c */ /* 0x000fe20003f06270 */
[----:B------:R-:W-:Y:S01]  /*104f0*/  UIMAD UR9, UR4, UR13, UR9 ;  /* 0x0000000d040972a4 */ /* 0x000fe2000f8e0209 */
[----:B------:R-:W-:Y:S01]  /*10500*/  BSSY B1, `(.L_x_13252) ;  /* 0x0000054000017945 */ /* 0x000fe20003800000 */
[----:B------:R-:W-:Y:S01]  /*10510*/  USHF.R.S32.HI UR4, URZ, 0x1f, UR8 ;  /* 0x0000001f3f047899 */ /* 0x000fe20008011408 */
[----:B------:R-:W1:Y:S01]  /*10520*/  @P1 LDC R5, c[0x0][0xbf0] ;  /* 0x0002fc00ff051b82 */ /* 0x000e620000000800 */
[----:B------:R-:W-:Y:S01]  /*10530*/  UIADD3 UR11, UR11, UR9, URZ ;  /* 0x000000090b0b7290 */ /* 0x000fe2000fffe03f */
[----:B------:R-:W-:Y:S01]  /*10540*/  SHF.R.S32.HI R20, RZ, 0x1f, R22 ;  /* 0x0000001fff147819 */ /* 0x000fe20000011416 */
[----:B------:R-:W-:Y:S01]  /*10550*/  ULDC.64 UR12, c[0x0][0xb38] ;  /* 0x0002ce00000c7ab9 */ /* 0x000fe20000000a00 */
[----:B------:R-:W-:Y:S01]  /*10560*/  SHF.R.S32.HI R24, RZ, 0x1f, R23 ;  /* 0x0000001fff187819 */ /* 0x000fe20000011417 */
        /* <DEDUP_REMOVED lines=11> */
[----:B------:R-:W-:-:S02]  /*10620*/  UIMAD UR4, UR8, UR13, UR4 ;  /* 0x0000000d080472a4 */ /* 0x000fc4000f8e0204 */
        /* <DEDUP_REMOVED lines=23> */
[----:B------:R-:W-:Y:S01]  /*107a0*/  VIADD R6, R0, 0x16820 ;  /* 0x0001682000067836 */ /* 0x000fe20000000000 */
[----:B------:R-:W-:Y:S01]  /*107b0*/  LEA R0, P1, R4, UR8, 0x2 ;  /* 0x0000000804007c11 */ /* 0x000fe2000f8210ff */
[----:B------:R-:W-:-:S03]  /*107c0*/  IMAD.IADD R5, R5, 0x1, R7 ;  /* 0x0000000105057824 */ /* 0x000fc600078e0207 */
[----:B------:R-:W-:Y:S01]  /*107d0*/  PRMT R6, RZ, 0x654, R6 ;  /* 0x00000654ff067816 */ /* 0x000fe20000000006 */
[----:B------:R0:W1:Y:S01]  /*107e0*/  SHFL.IDX PT, R21, R0, RZ, 0x1c1f ;  /* 0x001c1fff00157589 */ /* 0x00006200000e0000 */
[----:B------:R-:W-:Y:S02]  /*107f0*/  LEA.HI.X R14, R4, UR9, R5, 0x2, P1 ;  /* 0x00000009040e7c11 */ /* 0x000fe400088f1405 */
[----:B------:R0:W-:Y:S03]  /*10800*/  SYNCS.ARRIVE.TRANS64.RED.A1T0 RZ, [R6+URZ], RZ ;  /* 0x000000ff06ff79a7 */ /* 0x0001e6000810043f */
[----:B------:R0:W2:Y:S01]  /*10810*/  SHFL.IDX PT, R13, R14, RZ, 0x1c1f ;  /* 0x001c1fff0e0d7589 */ /* 0x0000a200000e0000 */
[----:B------:R-:W-:Y:S05]  /*10820*/  @P0 BRA `(.L_x_13253) ;  /* 0x0000000000840947 */ /* 0x000fea0003800000 */
[----:B------:R-:W-:Y:S02]  /*10830*/  ULDC UR4, c[0x0][0xac8] ;  /* 0x0002b20000047ab9 */ /* 0x000fe40000000800 */
[----:B------:R-:W-:Y:S02]  /*10840*/  ISETP.GE.AND P0, PT, R16, UR4, PT ;  /* 0x0000000410007c0c */ /* 0x000fe4000bf06270 */
[----:B------:R-:W-:Y:S02]  /*10850*/  ISETP.GE.AND P1, PT, R156, UR4, PT ;  /* 0x000000049c007c0c */ /* 0x000fe4000bf26270 */
[----:B------:R-:W-:Y:S02]  /*10860*/  ISETP.GE.AND P5, PT, R155, UR4, PT ;  /* 0x000000049b007c0c */ /* 0x000fe4000bfa6270 */
[----:B------:R-:W-:-:S07]  /*10870*/  ISETP.GE.AND P3, PT, R154, UR4, PT ;  /* 0x000000049a007c0c */ /* 0x000fce000bf66270 */
[-C--:B-1----:R-:W-:Y:S02]  /*10880*/  @!P0 LEA R4, P2, R16, R21.reuse, 0x2 ;  /* 0x0000001510048211 */ /* 0x082fe400078410ff */
[----:B0-----:R-:W-:Y:S02]  /*10890*/  @!P1 LEA R6, P4, R156, R21, 0x2 ;  /* 0x000000159c069211 */ /* 0x001fe400078810ff */
[-C--:B--2---:R-:W-:Y:S02]  /*108a0*/  @!P0 LEA.HI.X R5, R16, R13.reuse, R33, 0x2, P2 ;  /* 0x0000000d10058211 */ /* 0x084fe400010f1421 */
[----:B------:R-:W-:Y:S02]  /*108b0*/  @!P1 LEA.HI.X R7, R156, R13, R31, 0x2, P4 ;  /* 0x0000000d9c079211 */ /* 0x000fe400020f141f */
[----:B------:R-:W-:Y:S01]  /*108c0*/  ISETP.GE.AND P2, PT, R153, UR4, PT ;  /* 0x0000000499007c0c */ /* 0x000fe2000bf46270 */
[----:B------:R0:W-:Y:S01]  /*108d0*/  @!P0 ST.E.64 desc[UR52][R4.64], R2 ;  /* 0x0000000204008985 */ /* 0x0001e2000c101b34 */
[----:B------:R-:W-:-:S02]  /*108e0*/  @!P5 LEA R8, P4, R155, R21, 0x2 ;  /* 0x000000159b08d211 */ /* 0x000fc400078810ff */
[----:B------:R-:W-:Y:S01]  /*108f0*/  ISETP.GE.AND P0, PT, R23, UR4, PT ;  /* 0x0000000417007c0c */ /* 0x000fe2000bf06270 */
[----:B------:R1:W-:Y:S01]  /*10900*/  @!P1 ST.E.64 desc[UR52][R6.64], R92 ;  /* 0x0000005c06009985 */ /* 0x0003e2000c101b34 */
[----:B------:R-:W-:Y:S02]  /*10910*/  ISETP.GE.AND P1, PT, R152, UR4, PT ;  /* 0x0000000498007c0c */ /* 0x000fe4000bf26270 */
[----:B------:R-:W-:Y:S02]  /*10920*/  @!P5 LEA.HI.X R9, R155, R13, R29, 0x2, P4 ;  /* 0x0000000d9b09d211 */ /* 0x000fe400020f141d */
[----:B------:R-:W-:Y:S02]  /*10930*/  ISETP.GE.AND P4, PT, R22, UR4, PT ;  /* 0x0000000416007c0c */ /* 0x000fe4000bf86270 */
[-C--:B------:R-:W-:Y:S01]  /*10940*/  @!P3 LEA R10, P6, R154, R21.reuse, 0x2 ;  /* 0x000000159a0ab211 */ /* 0x080fe200078c10ff */
[----:B------:R3:W-:Y:S01]  /*10950*/  @!P5 ST.E.64 desc[UR52][R8.64], R96 ;  /* 0x000000600800d985 */ /* 0x0007e2000c101b34 */
[----:B0-----:R-:W-:-:S02]  /*10960*/  @!P2 LEA R2, P5, R153, R21, 0x2 ;  /* 0x000000159902a211 */ /* 0x001fc400078a10ff */
[----:B------:R-:W-:-:S03]  /*10970*/  @!P3 LEA.HI.X R11, R154, R13, R28, 0x2, P6 ;  /* 0x0000000d9a0bb211 */ /* 0x000fc600030f141c */
[----:B------:R-:W-:Y:S02]  /*10980*/  @!P1 LEA R4, P6, R152, R21, 0x2 ;  /* 0x0000001598049211 */ /* 0x000fe400078c10ff */
[----:B------:R-:W-:Y:S01]  /*10990*/  @!P2 LEA.HI.X R3, R153, R13, R27, 0x2, P5 ;  /* 0x0000000d9903a211 */ /* 0x000fe200028f141b */
[----:B------:R3:W-:Y:S01]  /*109a0*/  @!P3 ST.E.64 desc[UR52][R10.64], R100 ;  /* 0x000000640a00b985 */ /* 0x0007e2000c101b34 */
[CC--:B-1----:R-:W-:Y:S02]  /*109b0*/  @!P0 LEA R6, P3, R23.reuse, R21.reuse, 0x2 ;  /* 0x0000001517068211 */ /* 0x0c2fe400078610ff */
        /* <DEDUP_REMOVED lines=8> */
.L_x_13253:
[----:B------:R-:W-:Y:S05]  /*10a40*/  BSYNC B1 ;  /* 0x0000000000017941 */ /* 0x000fea0003800000 */
.L_x_13252:
[----:B------:R-:W-:Y:S01]  /*10a50*/  ISETP.GE.AND P0, PT, R15, R30, PT ;  /* 0x0000001e0f00720c */ /* 0x000fe20003f06270 */
[----:B-1----:R1:W4:Y:S04]  /*10a60*/  SHFL.IDX PT, R21, R14, 0x1, 0x1c1f ;  /* 0x003c1f000e157f89 */ /* 0x00232800000e0000 */
[----:B------:R1:W0:Y:S08]  /*10a70*/  SHFL.IDX PT, R25, R0, 0x1, 0x1c1f ;  /* 0x003c1f0000197f89 */ /* 0x00023000000e0000 */
[----:B-1----:R-:W-:Y:S05]  /*10a80*/  @P0 BRA `(.L_x_13251) ;  /* 0x0000000c00300947 */ /* 0x002fea0003800000 */
[----:B------:R-:W-:Y:S02]  /*10a90*/  ULDC UR4, c[0x0][0xac8] ;  /* 0x0002b20000047ab9 */ /* 0x000fe40000000800 */
[----:B------:R-:W-:Y:S02]  /*10aa0*/  ISETP.GE.AND P1, PT, R16, UR4, PT ;  /* 0x0000000410007c0c */ /* 0x000fe4000bf26270 */
[----:B------:R-:W-:Y:S02]  /*10ab0*/  ISETP.GE.AND P5, PT, R156, UR4, PT ;  /* 0x000000049c007c0c */ /* 0x000fe4000bfa6270 */
[----:B------:R-:W-:Y:S02]  /*10ac0*/  ISETP.GE.AND P3, PT, R155, UR4, PT ;  /* 0x000000049b007c0c */ /* 0x000fe4000bf66270 */
[----:B------:R-:W-:-:S07]  /*10ad0*/  ISETP.GE.AND P2, PT, R154, UR4, PT ;  /* 0x000000049a007c0c */ /* 0x000fce000bf46270 */
[-C--:B0--3--:R-:W-:Y:S02]  /*10ae0*/  @!P1 LEA R2, P0, R16, R25.reuse, 0x2 ;  /* 0x0000001910029211 */ /* 0x089fe400078010ff */
[----:B------:R-:W-:Y:S02]  /*10af0*/  @!P5 LEA R4, P4, R156, R25, 0x2 ;  /* 0x000000199c04d211 */ /* 0x000fe400078810ff */
[-C--:B----4-:R-:W-:Y:S02]  /*10b00*/  @!P1 LEA.HI.X R3, R16, R21.reuse, R33, 0x2, P0 ;  /* 0x0000001510039211 */ /* 0x090fe400000f1421 */
[----:B------:R-:W-:Y:S02]  /*10b10*/  ISETP.GE.AND P0, PT, R152, UR4, PT ;  /* 0x0000000498007c0c */ /* 0x000fe4000bf06270 */
[----:B------:R-:W-:Y:S01]  /*10b20*/  @!P5 LEA.HI.X R5, R156, R21, R31, 0x2, P4 ;  /* 0x000000159c05d211 */ /* 0x000fe200020f141f */
[----:B------:R0:W-:Y:S01]  /*10b30*/  @!P1 ST.E.64 desc[UR52][R2.64], R90 ;  /* 0x0000005a02009985 */ /* 0x0001e2000c101b34 */
[----:B------:R-:W-:-:S02]  /*10b40*/  ISETP.GE.AND P1, PT, R153, UR4, PT ;  /* 0x0000000499007c0c */ /* 0x000fc4000bf26270 */
[----:B------:R-:W-:Y:S01]  /*10b50*/  ISETP.GE.AND P4, PT, R23, UR4, PT ;  /* 0x0000000417007c0c */ /* 0x000fe2000bf86270 */
[----:B------:R1:W-:Y:S01]  /*10b60*/  @!P5 ST.E.64 desc[UR52][R4.64], R94 ;  /* 0x0000005e0400d985 */ /* 0x0003e2000c101b34 */
[CC--:B------:R-:W-:Y:S02]  /*10b70*/  @!P3 LEA R6, P6, R155.reuse, R25.reuse, 0x2 ;  /* 0x000000199b06b211 */ /* 0x0c0fe400078c10ff */
[C---:B------:R-:W-:Y:S02]  /*10b80*/  @!P2 LEA R8, P5, R154.reuse, R25, 0x2 ;  /* 0x000000199a08a211 */ /* 0x040fe400078a10ff */
[-C--:B------:R-:W-:Y:S02]  /*10b90*/  @!P3 LEA.HI.X R7, R155, R21.reuse, R29, 0x2, P6 ;  /* 0x000000159b07b211 */ /* 0x080fe400030f141d */
[----:B------:R-:W-:-:S03]  /*10ba0*/  @!P2 LEA.HI.X R9, R154, R21, R28, 0x2, P5 ;  /* 0x000000159a09a211 */ /* 0x000fc600028f141c */
[----:B------:R1:W-:Y:S01]  /*10bb0*/  @!P3 ST.E.64 desc[UR52][R6.64], R98 ;  /* 0x000000620600b985 */ /* 0x0003e2000c101b34 */
[-C--:B0-----:R-:W-:Y:S02]  /*10bc0*/  @!P1 LEA R2, P6, R153, R25.reuse, 0x2 ;  /* 0x0000001999029211 */ /* 0x081fe400078c10ff */
[CC--:B------:R-:W-:Y:S01]  /*10bd0*/  @!P0 LEA R10, P3, R152.reuse, R25.reuse, 0x2 ;  /* 0x00000019980a8211 */ /* 0x0c0fe200078610ff */
[----:B------:R1:W-:Y:S01]  /*10be0*/  @!P2 ST.E.64 desc[UR52][R8.64], R102 ;  /* 0x000000660800a985 */ /* 0x0003e2000c101b34 */
[----:B------:R-:W-:Y:S02]  /*10bf0*/  @!P4 LEA R12, P5, R23, R25, 0x2 ;  /* 0x00000019170cc211 */ /* 0x000fe400078a10ff */
[-C--:B------:R-:W-:Y:S02]  /*10c00*/  @!P1 LEA.HI.X R3, R153, R21.reuse, R27, 0x2, P6 ;  /* 0x0000001599039211 */ /* 0x080fe400030f141b */
[-C--:B------:R-:W-:Y:S02]  /*10c10*/  @!P0 LEA.HI.X R11, R152, R21.reuse, R26, 0x2, P3 ;  /* 0x00000015980b8211 */ /* 0x080fe400018f141a */
[----:B--2---:R-:W-:Y:S01]  /*10c20*/  @!P4 LEA.HI.X R13, R23, R21, R24, 0x2, P5 ;  /* 0x00000015170dc211 */ /* 0x004fe200028f1418 */
[----:B------:R1:W-:Y:S04]  /*10c30*/  @!P1 ST.E.64 desc[UR52][R2.64], R106 ;  /* 0x0000006a02009985 */ /* 0x0003e8000c101b34 */
[----:B------:R1:W-:Y:S01]  /*10c40*/  @!P0 ST.E.64 desc[UR52][R10.64], R110 ;  /* 0x0000006e0a008985 */ /* 0x0003e2000c101b34 */
[----:B------:R-:W-:-:S03]  /*10c50*/  ISETP.GE.AND P0, PT, R22, UR4, PT ;  /* 0x0000000416007c0c */ /* 0x000fc6000bf06270 */
[----:B------:R1:W-:Y:S10]  /*10c60*/  @!P4 ST.E.64 desc[UR52][R12.64], R114 ;  /* 0x000000720c00c985 */ /* 0x0003f4000c101b34 */
[----:B------:R-:W-:Y:S05]  /*10c70*/  @P0 BRA `(.L_x_13251) ;  /* 0x0000000800b40947 */ /* 0x000fea0003800000 */
[----:B-1----:R-:W-:-:S04]  /*10c80*/  LEA R2, P0, R22, R25, 0x2 ;  /* 0x0000001916027211 */ /* 0x002fc800078010ff */
[----:B------:R-:W-:-:S05]  /*10c90*/  LEA.HI.X R3, R22, R21, R20, 0x2, P0 ;  /* 0x0000001516037211 */ /* 0x000fca00000f1414 */
[----:B------:R0:W-:Y:S01]  /*10ca0*/  ST.E.64 desc[UR52][R2.64], R118 ;  /* 0x0000007602007985 */ /* 0x0001e2000c101b34 */
[----:B------:R-:W-:Y:S05]  /*10cb0*/  BRA `(.L_x_13251) ;  /* 0x0000000800a47947 */ /* 0x000fea0003800000 */
.L_x_13248:
        /* <DEDUP_REMOVED lines=32> */
.L_x_13254:
        /* <DEDUP_REMOVED lines=59> */
.L_x_13256:
[----:B------:R-:W-:Y:S05]  /*11270*/  BSYNC B1 ;  /* 0x0000000000017941 */ /* 0x000fea0003800000 */
.L_x_13255:
[----:B------:R-:W-:-:S06]  /*11280*/  UISETP.GT.AND UP0, UPT, UR42, 0x1, UPT ;  /* 0x000000012a00788c */ /* 0x000fcc000bf04270 */
[----:B------:R-:W-:-:S13]  /*11290*/  PLOP3.LUT P0, PT, PT, PT, UP0, 0x80, 0x0 ;  /* 0x000000000000781c */ /* 0x000fda0003f0f008 */
[----:B------:R-:W-:Y:S05]  /*112a0*/  @P0 BRA `(.L_x_13251) ;  /* 0x0000000400280947 */ /* 0x000fea0003800000 */
[----:B------:R-:W1:Y:S01]  /*112b0*/  LDC R11, c[0x0][0xbe8] ;  /* 0x0002fa00ff0b7b82 */ /* 0x000e620000000800 */
[----:B------:R-:W-:Y:S01]  /*112c0*/  ULDC.64 UR14, c[0x0][0xaa0] ;  /* 0x0002a800000e7ab9 */ /* 0x000fe20000000a00 */
[----:B------:R-:W-:Y:S01]  /*112d0*/  IMAD R2, R18, 0x30, R157 ;  /* 0x0000003012027824 */ /* 0x000fe200078e029d */
[----:B------:R-:W-:Y:S01]  /*112e0*/  UIMAD UR10, UR21, UR14, URZ ;  /* 0x0000000e150a72a4 */ /* 0x000fe2000f8e023f */
[----:B------:R-:W-:Y:S01]  /*112f0*/  VIADD R30, R157, UR39 ;  /* 0x000000279d1e7c36 */ /* 0x000fe20008000000 */
[----:B------:R-:W-:Y:S01]  /*11300*/  UIMAD.WIDE.U32 UR8, UR4, UR14, URZ ;  /* 0x0000000e040872a5 */ /* 0x000fe2000f8e003f */
[----:B0-----:R-:W-:Y:S01]  /*11310*/  VIADD R4, R2, UR39 ;  /* 0x0000002702047c36 */ /* 0x001fe20008000000 */
[----:B------:R-:W-:Y:S01]  /*11320*/  UIMAD UR10, UR4, UR15, UR10 ;  /* 0x0000000f040a72a4 */ /* 0x000fe2000f8e020a */
[----:B------:R-:W-:Y:S02]  /*11330*/  SHF.R.S32.HI R13, RZ, 0x1f, R19 ;  /* 0x0000001fff0d7819 */ /* 0x000fe40000011413 */
[----:B------:R-:W-:Y:S01]  /*11340*/  IMAD.MOV.U32 R5, RZ, RZ, R4 ;  /* 0x000000ffff057224 */ /* 0x000fe200078e0004 */
        /* <DEDUP_REMOVED lines=16> */
[----:B------:R-:W-:Y:S01]  /*11450*/  ULDC UR4, c[0x0][0xac8] ;  /* 0x0002b20000047ab9 */ /* 0x000fe20000000800 */
        /* <DEDUP_REMOVED lines=14> */
[----:B------:R-:W-:-:S03]  /*11540*/  ULDC.64 UR8, c[0x0][0xa80] ;  /* 0x0002a00000087ab9 */ /* 0x000fc60000000a00 */
[----:B------:R-:W-:Y:S01]  /*11550*/  IMAD.IADD R3, R3, 0x1, R5 ;  /* 0x0000000103037824 */ /* 0x000fe200078e0205 */
[----:B------:R-:W-:Y:S01]  /*11560*/  LEA R4, P0, R2, UR8, 0x1 ;  /* 0x0000000802047c11 */ /* 0x000fe2000f8008ff */
[----:B-----5:R-:W-:Y:S02]  /*11570*/  IMAD R11, R0, R11, RZ ;  /* 0x0000000b000b7224 */ /* 0x020fe400078e02ff */
[----:B------:R-:W-:Y:S01]  /*11580*/  VIADD R0, R30, 0x30 ;  /* 0x000000301e007836 */ /* 0x000fe20000000000 */
[----:B------:R-:W-:Y:S01]  /*11590*/  LEA.HI.X R8, R2, UR9, R3, 0x1, P0 ;  /* 0x0000000902087c11 */ /* 0x000fe200080f0c03 */
[----:B------:R-:W0:Y:S01]  /*115a0*/  SHFL.IDX PT, R6, R4, RZ, 0x181f ;  /* 0x00181fff04067589 */ /* 0x000e2200000e0000 */
[----:B------:R-:W-:Y:S01]  /*115b0*/  ISETP.GE.AND P0, PT, R19, UR4, PT ;  /* 0x0000000413007c0c */ /* 0x000fe2000bf06270 */
[C---:B------:R-:W-:Y:S02]  /*115c0*/  VIADD R2, R30.reuse, 0x60 ;  /* 0x000000601e027836 */ /* 0x040fe40000000000 */
[----:B------:R-:W1:Y:S01]  /*115d0*/  SHFL.IDX PT, R14, R4, 0x1, 0x181f ;  /* 0x00381f00040e7f89 */ /* 0x000e6200000e0000 */
[CC--:B------:R-:W-:Y:S01]  /*115e0*/  ISETP.GE.OR P3, PT, R30.reuse, R11.reuse, P0 ;  /* 0x0000000b1e00720c */ /* 0x0c0fe20000766670 */
[----:B------:R-:W-:Y:S01]  /*115f0*/  VIADD R3, R30, 0x90 ;  /* 0x000000901e037836 */ /* 0x000fe20000000000 */
[-C--:B------:R-:W-:Y:S01]  /*11600*/  ISETP.GE.OR P2, PT, R0, R11.reuse, P0 ;  /* 0x0000000b0000720c */ /* 0x080fe20000746670 */
[----:B------:R-:W2:Y:S01]  /*11610*/  SHFL.IDX PT, R24, R4, 0x2, 0x181f ;  /* 0x00581f0004187f89 */ /* 0x000ea200000e0000 */
[----:B------:R-:W-:-:S02]  /*11620*/  ISETP.GE.OR P1, PT, R2, R11, P0 ;  /* 0x0000000b0200720c */ /* 0x000fc40000726670 */
[----:B------:R-:W-:Y:S01]  /*11630*/  ISETP.GE.OR P0, PT, R3, R11, P0 ;  /* 0x0000000b0300720c */ /* 0x000fe20000706670 */
[----:B------:R-:W3:Y:S04]  /*11640*/  SHFL.IDX PT, R10, R8, RZ, 0x181f ;  /* 0x00181fff080a7589 */ /* 0x000ee800000e0000 */
[----:B------:R1:W4:Y:S04]  /*11650*/  SHFL.IDX PT, R28, R4, 0x3, 0x181f ;  /* 0x00781f00041c7f89 */ /* 0x00032800000e0000 */
[----:B------:R-:W4:Y:S04]  /*11660*/  SHFL.IDX PT, R12, R8, 0x1, 0x181f ;  /* 0x00381f00080c7f89 */ /* 0x000f2800000e0000 */
[----:B------:R-:W4:Y:S01]  /*11670*/  SHFL.IDX PT, R20, R8, 0x2, 0x181f ;  /* 0x00581f0008147f89 */ /* 0x000f2200000e0000 */
[----:B0-----:R-:W-:-:S03]  /*11680*/  @!P3 LEA R2, P6, R19, R6, 0x1 ;  /* 0x000000061302b211 */ /* 0x001fc600078c08ff */
[----:B------:R4:W0:Y:S01]  /*11690*/  SHFL.IDX PT, R26, R8, 0x3, 0x181f ;  /* 0x00781f00081a7f89 */ /* 0x00082200000e0000 */
[C---:B-1----:R-:W-:Y:S02]  /*116a0*/  @!P2 LEA R4, P5, R19.reuse, R14, 0x1 ;  /* 0x0000000e1304a211 */ /* 0x042fe400078a08ff */
[C---:B--2---:R-:W-:Y:S02]  /*116b0*/  @!P1 LEA R6, P4, R19.reuse, R24, 0x1 ;  /* 0x0000001813069211 */ /* 0x044fe400078808ff */
[C---:B---3--:R-:W-:Y:S02]  /*116c0*/  @!P3 LEA.HI.X R3, R19.reuse, R10, R13, 0x1, P6 ;  /* 0x0000000a1303b211 */ /* 0x048fe400030f0c0d */
[----:B----4-:R-:W-:-:S03]  /*116d0*/  @!P0 LEA R8, P6, R19, R28, 0x1 ;  /* 0x0000001c13088211 */ /* 0x010fc600078c08ff */
[----:B------:R1:W-:Y:S01]  /*116e0*/  @!P3 ST.E.128 desc[UR52][R2.64], RZ ;  /* 0x000000ff0200b985 */ /* 0x0003e2000c101d34 */
[C-C-:B------:R-:W-:Y:S02]  /*116f0*/  @!P2 LEA.HI.X R5, R19.reuse, R12, R13.reuse, 0x1, P5 ;  /* 0x0000000c1305a211 */ /* 0x140fe400028f0c0d */
[----:B------:R-:W-:-:S03]  /*11700*/  @!P1 LEA.HI.X R7, R19, R20, R13, 0x1, P4 ;  /* 0x0000001413079211 */ /* 0x000fc600020f0c0d */
[----:B------:R1:W-:Y:S01]  /*11710*/  @!P2 ST.E.128 desc[UR52][R4.64], RZ ;  /* 0x000000ff0400a985 */ /* 0x0003e2000c101d34 */
[----:B0-----:R-:W-:-:S03]  /*11720*/  @!P0 LEA.HI.X R9, R19, R26, R13, 0x1, P6 ;  /* 0x0000001a13098211 */ /* 0x001fc600030f0c0d */
[----:B------:R1:W-:Y:S04]  /*11730*/  @!P1 ST.E.128 desc[UR52][R6.64], RZ ;  /* 0x000000ff06009985 */ /* 0x0003e8000c101d34 */
[----:B------:R1:W-:Y:S02]  /*11740*/  @!P0 ST.E.128 desc[UR52][R8.64], RZ ;  /* 0x000000ff08008985 */ /* 0x0003e4000c101d34 */
.L_x_13251:
[----:B------:R-:W-:Y:S05]  /*11750*/  BSYNC B0 ;  /* 0x0000000000007941 */ /* 0x000fea0003800000 */
.L_x_13247:
[----:B------:R-:W-:Y:S02]  /*11760*/  ULDC UR4, c[0x0][0xc3c] ;  /* 0x00030f0000047ab9 */ /* 0x000fe40000000800 */
[----:B------:R-:W-:-:S06]  /*11770*/  UISETP.GE.AND UP0, UPT, UR6, UR4, UPT ;  /* 0x000000040600728c */ /* 0x000fcc000bf06270 */
[----:B------:R-:W-:-:S13]  /*11780*/  PLOP3.LUT P0, PT, PT, PT, UP0, 0x80, 0x0 ;  /* 0x000000000000781c */ /* 0x000fda0003f0f008 */
[----:B------:R-:W-:Y:S05]  /*11790*/  @!P0 BRA `(.L_x_13257) ;  /* 0xfffffef400dc8947 */ /* 0x000fea000383ffff */
[----:B------:R-:W-:Y:S05]  /*117a0*/  EXIT ;  /* 0x000000000000794d */ /* 0x000fea0003800000 */
.L_x_13164:
        /* <DEDUP_REMOVED lines=18> */
.L_x_13258:
        /* <DEDUP_REMOVED lines=44> */
.L_x_13262:
        /* <DEDUP_REMOVED lines=37> */
.L_x_13260:
        /* <DEDUP_REMOVED lines=13> */
.L_x_13263:
        /* <DEDUP_REMOVED lines=62> */
.L_x_13264:
        /* <DEDUP_REMOVED lines=62> */
.L_x_13265:
[----:B------:R-:W-:-:S05]  /*12670*/  LOP3.LUT R2, RZ, R2, RZ, 0x33, !PT ;  /* 0x00000002ff027212 */ /* 0x000fca00078e33ff */
[----:B------:R-:W-:Y:S01]  /*12680*/  IMAD.IADD R25, R25, 0x1, R2 ;  /* 0x0000000119197824 */ /* 0x000fe200078e0202 */
[----:B------:R-:W-:Y:S06]  /*12690*/  BRA `(.L_x_13266) ;  /* 0x00000000000c7947 */ /* 0x000fec0003800000 */
.L_x_13261:
[----:B------:R-:W-:Y:S02]  /*126a0*/  IMAD.MOV.U32 R25, RZ, RZ, RZ ;  /* 0x000000ffff197224 */ /* 0x000fe400078e00ff */
[----:B------:R-:W-:Y:S02]  /*126b0*/  IMAD.U32 R24, RZ, RZ, UR6 ;  /* 0x00000006ff187e24 */ /* 0x000fe4000f8e00ff */
[----:B------:R-:W-:-:S07]  /*126c0*/  IMAD.MOV.U32 R26, RZ, RZ, RZ ;  /* 0x000000ffff1a7224 */ /* 0x000fce00078e00ff */
.L_x_13266:
[----:B------:R-:W-:-:S13]  /*126d0*/  ISETP.NE.AND P0, PT, R0, RZ, PT ;  /* 0x000000ff0000720c */ /* 0x000fda0003f05270 */
[----:B------:R-:W0:Y:S01]  /*126e0*/  @!P0 S2R R3, SR_CgaCtaId ;  /* 0x0000000000038919 */ /* 0x000e220000008800 */
[----:B------:R-:W-:-:S04]  /*126f0*/  @!P0 MOV R0, 0x400 ;  /* 0x0000040000008802 */ /* 0x000fc80000000f00 */
[----:B0-----:R-:W-:-:S05]  /*12700*/  @!P0 LEA R0, R3, R0, 0x18 ;  /* 0x0000000003008211 */ /* 0x001fca00078ec0ff */
[----:B------:R2:W-:Y:S01]  /*12710*/  @!P0 STS.128 [R0+0x168d0], R24 ;  /* 0x0168d01800008388 */ /* 0x0005e20000000c00 */
[----:B------:R-:W-:Y:S06]  /*12720*/  BAR.ARV 0x5, 0x200 ;  /* 0x0148000000007b1d */ /* 0x000fec0000002000 */
.L_x_13259:
        /* <DEDUP_REMOVED lines=20> */
[----:B0-----:R-:W-:Y:S02]  /*12870*/  LOP3.LUT R2, R0, 0x1f8, RZ, 0xc0, !PT ;  /* 0x000001f800027812 */ /* 0x001fe400078ec0ff */
[----:B------:R-:W-:Y:S02]  /*12880*/  SHF.R.U32.HI R4, RZ, 0x3, R4 ;  /* 0x00000003ff047819 */ /* 0x000fe40000011604 */
[----:B------:R-:W-:-:S04]  /*12890*/  LOP3.LUT R2, R2, 0x38, R5, 0x78, !PT ;  /* 0x0000003802027812 */ /* 0x000fc800078e7805 */
[----:B------:R-:W-:Y:S01]  /*128a0*/  LOP3.LUT R2, R2, 0x200, R3, 0xf8, !PT ;  /* 0x0000020002027812 */ /* 0x000fe200078ef803 */
[----:B------:R-:W-:-:S04]  /*128b0*/  IMAD.SHL.U32 R3, R5, 0x10, RZ ;  /* 0x0000001005037824 */ /* 0x000fc800078e00ff */
[----:B------:R-:W-:Y:S01]  /*128c0*/  IMAD R0, R2, 0x2, R17 ;  /* 0x0000000202007824 */ /* 0x000fe200078e0211 */
[----:B------:R-:W-:-:S04]  /*128d0*/  LOP3.LUT R3, R4, 0x70, R3, 0xf8, !PT ;  /* 0x0000007004037812 */ /* 0x000fc800078ef803 */
[----:B------:R4:W-:Y:S03]  /*128e0*/  STL [R1+0x4], R0 ;  /* 0x0000040001007387 */ /* 0x0009e60000100800 */
.L_x_13367:
[----:B------:R-:W-:Y:S05]  /*128f0*/  YIELD ;  /* 0x0000000000007946 */ /* 0x000fea0003800000 */
[----:B------:R-:W-:Y:S01]  /*12900*/  ULDC.64 UR4, c[0x0][0xa28] ;  /* 0x00028a0000047ab9 */ /* 0x000fe20000000a00 */
[----:B------:R-:W-:Y:S02]  /*12910*/  CS2R R8, SRZ ;  /* 0x0000000000087805 */ /* 0x000fe4000001ff00 */
[----:B------:R-:W-:Y:S01]  /*12920*/  ISETP.NE.U32.AND P0, PT, RZ, UR4, PT ;  /* 0x00000004ff007c0c */ /* 0x000fe2000bf05070 */
[----:B01----:R-:W0:Y:S01]  /*12930*/  LDC.64 R4, c[0x0][0xa00] ;  /* 0x00028000ff047b82 */ /* 0x003e220000000a00 */
[----:B----4-:R-:W-:Y:S01]  /*12940*/  IMAD.MOV.U32 R0, RZ, RZ, RZ ;  /* 0x000000ffff007224 */ /* 0x010fe200078e00ff */
[----:B------:R-:W-:Y:S01]  /*12950*/  ULDC.64 UR6, c[0x0][0xa08] ;  /* 0x0002820000067ab9 */ /* 0x000fe20000000a00 */
[----:B------:R-:W-:Y:S01]  /*12960*/  ISETP.NE.AND.EX P0, PT, RZ, UR5, PT, P0 ;  /* 0x00000005ff007c0c */ /* 0x000fe2000bf05300 */
[----:B------:R-:W-:-:S12]  /*12970*/  ULDC.64 UR4, c[0x0][0xa18] ;  /* 0x0002860000047ab9 */ /* 0x000fd80000000a00 */
[----:B------:R-:W1:Y:S02]  /*12980*/  @P0 LDC.64 R2, c[0x0][0xa28] ;  /* 0x00028a00ff020b82 */ /* 0x000e640000000a00 */
        /* <DEDUP_REMOVED lines=15> */
[----:B------:R0:W5:Y:S01]  /*12a80*/  @P1 LDG.E R9, desc[UR52][R2.64] ;  /* 0x0000003402091981 */ /* 0x000162000c1e1900 */
[----:B-1----:R-:W-:-:S03]  /*12a90*/  @P2 IMAD.WIDE R6, R27, 0x4, R6 ;  /* 0x000000041b062825 */ /* 0x002fc600078e0206 */
        /* <DEDUP_REMOVED lines=8> */
[----:B------:R-:W-:-:S04]  /*12b20*/  USEL UR4, UR4, 0x1, UP0 ;  /* 0x0000000104047887 */ /* 0x000fc80008000000 */
[----:B------:R-:W-:-:S06]  /*12b30*/  UIMAD UR4, UR4, UR5, URZ ;  /* 0x00000005040472a4 */ /* 0x000fcc000f8e023f */
[----:B------:R-:W-:Y:S01]  /*12b40*/  IMAD.U32 R11, RZ, RZ, UR4 ;  /* 0x00000004ff0b7e24 */ /* 0x000fe2000f8e00ff */
        /* <DEDUP_REMOVED lines=8> */
.L_x_13268:
        /* <DEDUP_REMOVED lines=14> */
.L_x_13269:
[----:B------:R-:W-:Y:S05]  /*12cb0*/  @!P1 BRA `(.L_x_13270) ;  /* 0x00000000000c9947 */ /* 0x000fea0003800000 */
[----:B------:R-:W2:Y:S04]  /*12cc0*/  LDG.E R4, desc[UR52][R2.64] ;  /* 0x0000003402047981 */ /* 0x000ea8000c1e1900 */
[----:B------:R-:W2:Y:S02]  /*12cd0*/  LDG.E R11, desc[UR52][R2.64+0x4] ;  /* 0x00000434020b7981 */ /* 0x000ea4000c1e1900 */
[----:B--2---:R-:W-:-:S07]  /*12ce0*/  IMAD.IADD R11, R11, 0x1, -R4 ;  /* 0x000000010b0b7824 */ /* 0x004fce00078e0a04 */
.L_x_13270:
[----:B0-----:R-:W0:Y:S01]  /*12cf0*/  LDC R2, c[0x0][0x448] ;  /* 0x00011200ff027b82 */ /* 0x001e220000000800 */
[----:B------:R-:W-:Y:S02]  /*12d00*/  IMAD R12, R25, 0xc0, RZ ;  /* 0x000000c0190c7824 */ /* 0x000fe400078e02ff */
[----:B-----5:R-:W-:Y:S02]  /*12d10*/  IMAD.IADD R8, R11, 0x1, -R8 ;  /* 0x000000010b087824 */ /* 0x020fe400078e0a08 */
[----:B------:R-:W-:Y:S01]  /*12d20*/  VIADD R5, R12, 0xbf ;  /* 0x000000bf0c057836 */ /* 0x000fe20000000000 */
[----:B------:R2:W-:Y:S01]  /*12d30*/  STL [R1+0x8], R12 ;  /* 0x0000080c01007387 */ /* 0x0005e20000100800 */
[----:B0-----:R-:W-:Y:S02]  /*12d40*/  ISETP.NE.AND P1, PT, R2, 0x1, PT ;  /* 0x000000010200780c */ /* 0x001fe40003f25270 */
[----:B------:R-:W0:Y:S11]  /*12d50*/  LDC.64 R2, c[0x0][0x9e0] ;  /* 0x00027800ff027b82 */ /* 0x000e360000000a00 */
[----:B------:R-:W3:Y:S08]  /*12d60*/  @P1 LDC R6, c[0x0][0x44c] ;  /* 0x00011300ff061b82 */ /* 0x000ef00000000800 */
[----:B------:R-:W4:Y:S01]  /*12d70*/  @P1 LDC R4, c[0x0][0x450] ;  /* 0x00011400ff041b82 */ /* 0x000f220000000800 */
[----:B0-----:R-:W-:Y:S01]  /*12d80*/  ISETP.GE.AND P2, PT, R3, 0x1, PT ;  /* 0x000000010300780c */ /* 0x001fe20003f46270 */
[----:B---3--:R-:W-:Y:S01]  /*12d90*/  @P1 IMAD.HI.U32 R7, R5, R6, RZ ;  /* 0x0000000605071227 */ /* 0x008fe200078e00ff */
[----:B------:R-:W-:-:S04]  /*12da0*/  IADD3 R6, R8, 0x1, -R10 ;  /* 0x0000000108067810 */ /* 0x000fc80007ffe80a */
[----:B----4-:R-:W-:Y:S01]  /*12db0*/  @P1 SHF.R.U32.HI R5, RZ, R4, R7 ;  /* 0x00000004ff051219 */ /* 0x010fe20000011607 */
[----:B------:R-:W-:-:S05]  /*12dc0*/  VIADD R4, R8, 0x7f ;  /* 0x0000007f08047836 */ /* 0x000fca0000000000 */
[----:B------:R-:W-:-:S04]  /*12dd0*/  SHF.R.S32.HI R7, RZ, 0x1f, R4 ;  /* 0x0000001fff077819 */ /* 0x000fc80000011404 */
[----:B------:R-:W-:Y:S01]  /*12de0*/  LEA.HI R4, R7, R4, RZ, 0x7 ;  /* 0x0000000407047211 */ /* 0x000fe200078f38ff */
[----:B------:R-:W-:-:S03]  /*12df0*/  IMAD.IADD R7, R6, 0x1, R5 ;  /* 0x0000000106077824 */ /* 0x000fc600078e0205 */
[----:B------:R-:W-:Y:S01]  /*12e00*/  SHF.R.S32.HI R9, RZ, 0x7, R4 ;  /* 0x00000007ff097819 */ /* 0x000fe20000011404 */
[----:B------:R-:W-:-:S04]  /*12e10*/  IMAD.IADD R2, R7, 0x1, R2 ;  /* 0x0000000107027824 */ /* 0x000fc800078e0202 */
[----:B------:R2:W-:Y:S01]  /*12e20*/  STL [R1+0x40], R9 ;  /* 0x0000400901007387 */ /* 0x0005e20000100800 */
[----:B------:R-:W-:Y:S05]  /*12e30*/  @!P2 BRA `(.L_x_13271) ;  /* 0x000000000048a947 */ /* 0x000fea0003800000 */
        /* <DEDUP_REMOVED lines=11> */
.L_x_13273:
[----:B------:R-:W-:-:S13]  /*12ef0*/  ISETP.NE.AND P0, PT, R3, 0x1, PT ;  /* 0x000000010300780c */ /* 0x000fda0003f05270 */
[----:B------:R-:W0:Y:S02]  /*12f00*/  @P0 LDC.64 R4, c[0x0][0x9e8] ;  /* 0x00027a00ff040b82 */ /* 0x000e240000000a00 */
[----:B0-----:R-:W-:-:S05]  /*12f10*/  @P0 IMAD.HI.U32 R4, R6, R4, RZ ;  /* 0x0000000406040227 */ /* 0x001fca00078e00ff */
[----:B------:R-:W-:-:S07]  /*12f20*/  @P0 SHF.R.U32.HI R6, RZ, R5, R4 ;  /* 0x00000005ff060219 */ /* 0x000fce0000011604 */
.L_x_13274:
[----:B------:R-:W-:Y:S05]  /*12f30*/  BSYNC B0 ;  /* 0x0000000000007941 */ /* 0x000fea0003800000 */
.L_x_13272:
[----:B------:R-:W-:-:S05]  /*12f40*/  IMAD R5, R6, R3, R3 ;  /* 0x0000000306057224 */ /* 0x000fca00078e0203 */
[----:B------:R-:W-:-:S07]  /*12f50*/  VIMNMX R2, R2, R5, PT ;  /* 0x0000000502027248 */ /* 0x000fce0003fe0100 */
.L_x_13271:
[----:B------:R-:W0:Y:S01]  /*12f60*/  @P1 LDC R4, c[0x0][0x44c] ;  /* 0x00011300ff041b82 */ /* 0x000e220000000800 */
[----:B------:R-:W-:Y:S01]  /*12f70*/  VIADD R2, R2, 0x7f ;  /* 0x0000007f02027836 */ /* 0x000fe20000000000 */
[----:B------:R-:W-:Y:S01]  /*12f80*/  ULDC UR4, c[0x0][0x9dc] ;  /* 0x0002770000047ab9 */ /* 0x000fe20000000800 */
[----:B------:R-:W-:-:S05]  /*12f90*/  IMAD.MOV.U32 R5, RZ, RZ, R12 ;  /* 0x000000ffff057224 */ /* 0x000fca00078e000c */
[----:B------:R-:W3:Y:S01]  /*12fa0*/  @P1 LDC R7, c[0x0][0x450] ;  /* 0x00011400ff071b82 */ /* 0x000ee20000000800 */
[----:B0-----:R-:W-:-:S05]  /*12fb0*/  @P1 IMAD.HI.U32 R4, R12, R4, RZ ;  /* 0x000000040c041227 */ /* 0x001fca00078e00ff */
[----:B---3--:R-:W-:Y:S02]  /*12fc0*/  @P1 SHF.R.U32.HI R5, RZ, R7, R4 ;  /* 0x00000007ff051219 */ /* 0x008fe40000011604 */
[----:B------:R-:W-:Y:S02]  /*12fd0*/  SHF.R.S32.HI R7, RZ, 0x1f, R2 ;  /* 0x0000001fff077819 */ /* 0x000fe40000011402 */
[----:B------:R-:W-:Y:S02]  /*12fe0*/  IADD3 R8, R5, R8, -R10 ;  /* 0x0000000805087210 */ /* 0x000fe40007ffe80a */
[----:B------:R-:W-:-:S04]  /*12ff0*/  LEA.HI R7, R7, R2, RZ, 0x7 ;  /* 0x0000000207077211 */ /* 0x000fc800078f38ff */
[----:B------:R-:W-:-:S04]  /*13000*/  SHF.R.S32.HI R2, RZ, 0x7, R7 ;  /* 0x00000007ff027819 */ /* 0x000fc80000011407 */
[----:B------:R-:W-:Y:S01]  /*13010*/  VIMNMX R6, R9, R2, PT ;  /* 0x0000000209067248 */ /* 0x000fe20003fe0100 */
[----:B------:R0:W-:Y:S02]  /*13020*/  STL [R1+0x3c], R2 ;  /* 0x00003c0201007387 */ /* 0x0001e40000100800 */
[----:B0-----:R-:W-:Y:S01]  /*13030*/  VIADD R2, R8, -UR4 ;  /* 0x8000000408027c36 */ /* 0x001fe20008000000 */
        /* <DEDUP_REMOVED lines=12> */
.L_x_13277:
[----:B------:R-:W-:-:S13]  /*13100*/  ISETP.NE.AND P0, PT, R3, 0x1, PT ;  /* 0x000000010300780c */ /* 0x000fda0003f05270 */
[----:B------:R-:W0:Y:S02]  /*13110*/  @P0 LDC.64 R4, c[0x0][0x9e8] ;  /* 0x00027a00ff040b82 */ /* 0x000e240000000a00 */
[----:B0-----:R-:W-:-:S05]  /*13120*/  @P0 IMAD.HI.U32 R4, R7, R4, RZ ;  /* 0x0000000407040227 */ /* 0x001fca00078e00ff */
[----:B------:R-:W-:-:S07]  /*13130*/  @P0 SHF.R.U32.HI R7, RZ, R5, R4 ;  /* 0x00000005ff070219 */ /* 0x000fce0000011604 */
.L_x_13278:
[----:B------:R-:W-:Y:S05]  /*13140*/  BSYNC B0 ;  /* 0x0000000000007941 */ /* 0x000fea0003800000 */
.L_x_13276:
[----:B------:R-:W-:-:S05]  /*13150*/  IMAD R3, R7, R3, RZ ;  /* 0x0000000307037224 */ /* 0x000fca00078e02ff */
[----:B------:R-:W-:-:S07]  /*13160*/  VIMNMX R2, R2, R3, !PT ;  /* 0x0000000302027248 */ /* 0x000fce0007fe0100 */
.L_x_13275:
[----:B------:R-:W-:Y:S01]  /*13170*/  SHF.R.S32.HI R3, RZ, 0x1f, R2 ;  /* 0x0000001fff037819 */ /* 0x000fe20000011402 */
[----:B------:R-:W-:Y:S01]  /*13180*/  IMAD.MOV.U32 R5, RZ, RZ, RZ ;  /* 0x000000ffff057224 */ /* 0x000fe200078e00ff */
[----:B------:R-:W-:Y:S01]  /*13190*/  SHF.R.U32.HI R4, RZ, 0x10, R0 ;  /* 0x00000010ff047819 */ /* 0x000fe20000011600 */
[----:B------:R-:W-:Y:S01]  /*131a0*/  BSSY B0, `(.L_x_13279) ;  /* 0x0000029000007945 */ /* 0x000fe20003800000 */
[----:B------:R-:W-:Y:S01]  /*131b0*/  LEA.HI R3, R3, R2, RZ, 0x7 ;  /* 0x0000000203037211 */ /* 0x000fe200078f38ff */
[----:B--2---:R-:W-:Y:S01]  /*131c0*/  IMAD.MOV.U32 R12, RZ, RZ, R5 ;  /* 0x000000ffff0c7224 */ /* 0x004fe200078e0005 */
        /* <DEDUP_REMOVED lines=10> */
[-C--:B-1----:R-:W-:Y:S01]  /*13270*/  IABS R0, R4.reuse ;  /* 0x0000000400007213 */ /* 0x082fe20000000000 */
[----:B------:R-:W-:Y:S01]  /*13280*/  IMAD.MOV.U32 R2, RZ, RZ, RZ ;  /* 0x000000ffff027224 */ /* 0x000fe200078e00ff */
[----:B------:R-:W-:Y:S02]  /*13290*/  IABS R7, R4 ;  /* 0x0000000400077213 */ /* 0x000fe40000000000 */
[----:B------:R-:W1:Y:S03]  /*132a0*/  I2F.RP R8, R0 ;  /* 0x0000000000087306 */ /* 0x000e660000209400 */
[----:B------:R-:W-:-:S05]  /*132b0*/  IMAD.MOV R7, RZ, RZ, -R7 ;  /* 0x000000ffff077224 */ /* 0x000fca00078e0a07 */
[----:B-1----:R-:W1:Y:S02]  /*132c0*/  MUFU.RCP R8, R8 ;  /* 0x0000000800087308 */ /* 0x002e640000001000 */
[----:B-1----:R-:W-:-:S06]  /*132d0*/  VIADD R9, R8, 0xffffffe ;  /* 0x0ffffffe08097836 */ /* 0x002fcc0000000000 */
[----:B------:R-:W0:Y:S02]  /*132e0*/  F2I.FTZ.U32.TRUNC.NTZ R3, R9 ;  /* 0x0000000900037305 */ /* 0x000e24000021f000 */
[----:B0-----:R-:W-:-:S04]  /*132f0*/  IMAD.MOV R5, RZ, RZ, -R3 ;  /* 0x000000ffff057224 */ /* 0x001fc800078e0a03 */
[----:B------:R-:W-:-:S04]  /*13300*/  IMAD R5, R5, R0, RZ ;  /* 0x0000000005057224 */ /* 0x000fc800078e02ff */
        /* <DEDUP_REMOVED lines=18> */
.L_x_13280:
[----:B------:R-:W-:Y:S05]  /*13430*/  BSYNC B0 ;  /* 0x0000000000007941 */ /* 0x000fea0003800000 */
.L_x_13279:
        /* <DEDUP_REMOVED lines=14> */
[----:B------:R-:W3:Y:S08]  /*13520*/  FLO.U32 R0, UR4 ;  /* 0x0000000400007d00 */ /* 0x000ef000080e0000 */
[----:B0-----:R-:W4:Y:S01]  /*13530*/  POPC R5, UR4 ;  /* 0x0000000400057d09 */ /* 0x001f220008000000 */
[----:B---3--:R-:W-:-:S13]  /*13540*/  ISETP.EQ.U32.AND P0, PT, R0, R7, PT ;  /* 0x000000070000720c */ /* 0x008fda0003f02070 */
[----:B----4-:R-:W3:Y:S01]  /*13550*/  @P0 ATOMG.E.ADD.STRONG.GPU PT, R3, desc[UR52][R2.64], R5 ;  /* 0x00000005020309a8 */ /* 0x010ee200081ee1f4 */
[----:B-1----:R-:W0:Y:S02]  /*13560*/  S2R R4, SR_LTMASK ;  /* 0x0000000000047919 */ /* 0x002e240000003900 */
[----:B0-----:R-:W-:-:S04]  /*13570*/  LOP3.LUT R4, R4, UR4, RZ, 0xc0, !PT ;  /* 0x0000000404047c12 */ /* 0x001fc8000f8ec0ff */
[----:B------:R-:W0:Y:S01]  /*13580*/  POPC R7, R4 ;  /* 0x0000000400077309 */ /* 0x000e220000000000 */
[----:B---3--:R-:W0:Y:S02]  /*13590*/  SHFL.IDX PT, R0, R3, R0, 0x1f ;  /* 0x00001f0003007589 */ /* 0x008e2400000e0000 */
[----:B0-----:R-:W-:Y:S01]  /*135a0*/  IADD3 R24, R0, UR37, R7 ;  /* 0x0000002500187c10 */ /* 0x001fe2000fffe007 */
[----:B------:R-:W-:Y:S06]  /*135b0*/  BRA `(.L_x_13283) ;  /* 0x0000003000f47947 */ /* 0x000fec0003800000 */
.L_x_13282:
        /* <DEDUP_REMOVED lines=20> */
.L_x_13285:
[----:B------:R-:W-:Y:S05]  /*13700*/  BSYNC B6 ;  /* 0x0000000000067941 */ /* 0x000fea0003800000 */
.L_x_13284:
        /* <DEDUP_REMOVED lines=20> */
.L_x_13288:
        /* <DEDUP_REMOVED lines=15> */
.L_x_13287:
[----:B------:R-:W-:Y:S05]  /*13940*/  BSYNC B6 ;  /* 0x0000000000067941 */ /* 0x000fea0003800000 */
.L_x_13286:
        /* <DEDUP_REMOVED lines=20> */
.L_x_13383:
        /* <DEDUP_REMOVED lines=10> */
.L_x_13386:
        /* <DEDUP_REMOVED lines=21> */
.L_x_13292:
[----:B---3--:R-:W-:Y:S01]  /*13c80*/  IMAD R0, R18, 0x8, R17 ;  /* 0x0000000812007824 */ /* 0x008fe200078e0211 */
[----:B----4-:R-:W-:-:S04]  /*13c90*/  SHF.L.U32 R2, R28, 0x1f, RZ ;  /* 0x0000001f1c027819 */ /* 0x010fc800000006ff */
[----:B------:R-:W3:Y:S02]  /*13ca0*/  SYNCS.PHASECHK.TRANS64.TRYWAIT P0, [R0+URZ+0x16840], R2 ;  /* 0x01684002000075a7 */ /* 0x000ee4000800017f */
[----:B---3--:R-:W-:Y:S05]  /*13cb0*/  @!P0 BRA `(.L_x_13293) ;  /* 0x00000044005c8947 */ /* 0x008fea0003800000 */
.L_x_13387:
        /* <DEDUP_REMOVED lines=11> */
.L_x_13294:
[----:B---3--:R-:W3:Y:S01]  /*13d70*/  LDL.LU R2, [R1] ;  /* 0x0000000001027983 */ /* 0x008ee20000300800 */
        /* <DEDUP_REMOVED lines=13> */
[----:B------:R-:W-:Y:S02]  /*13e50*/  ULEA UR11, UR11, UR4, 0x7 ;  /* 0x000000040b0b7291 */ /* 0x000fe4000f8e383f */
[----:B------:R-:W-:Y:S01]  /*13e60*/  UIADD3 UR8, UR8, 0xe400, URZ ;  /* 0x0000e40008087890 */ /* 0x000fe2000fffe03f */
[----:B------:R-:W-:-:S08]  /*13e70*/  UMOV UR4, 0x0 ;  /* 0x0000000000047882 */ /* 0x000fd00000000000 */
[----:B------:R4:W-:Y:S01]  /*13e80*/  UTMALDG.4D [UR8], [UR6], desc[UR4] ;  /* 0x00000408060075b4 */ /* 0x0009e20008019000 */
[----:B---3--:R-:W-:-:S04]  /*13e90*/  LOP3.LUT R2, R2, 0xfffffffe, RZ, 0xc0, !PT ;  /* 0xfffffffe02027812 */ /* 0x008fc800078ec0ff */
[----:B------:R-:W-:-:S05]  /*13ea0*/  @P0 LOP3.LUT R2, R2, 0x1, RZ, 0xfc, !PT ;  /* 0x0000000102020812 */ /* 0x000fca00078efcff */
[----:B------:R4:W-:Y:S01]  /*13eb0*/  STL [R1], R2 ;  /* 0x0000000201007387 */ /* 0x0009e20000100800 */
[----:B------:R-:W-:Y:S01]  /*13ec0*/  NOP ;  /* 0x0000000000007918 */ /* 0x000fe20000000000 */
.L_x_13290:
        /* <DEDUP_REMOVED lines=39> */
.L_x_13296:
[----:B------:R-:W-:Y:S05]  /*14140*/  BSYNC B6 ;  /* 0x0000000000067941 */ /* 0x000fea0003800000 */
.L_x_13295:
[----:B------:R-:W3:Y:S01]  /*14150*/  LDL.LU R20, [R1+0x30] ;  /* 0x0000300001147983 */ /* 0x000ee20000300800 */
[----:B------:R-:W-:Y:S01]  /*14160*/  ULDC.64 UR6, c[0x0][0x2e0] ;  /* 0x0000b80000067ab9 */ /* 0x000fe20000000a00 */
[----:B------:R-:W1:Y:S01]  /*14170*/  LDC R9, c[0x0][0x448] ;  /* 0x00011200ff097b82 */ /* 0x000e620000000800 */
[----:B------:R-:W-:Y:S01]  /*14180*/  ULDC.64 UR4, c[0x0][0x2d8] ;  /* 0x0000b60000047ab9 */ /* 0x000fe20000000a00 */
[----:B0-----:R-:W3:Y:S01]  /*14190*/  LDL.LU.64 R2, [R1+0x28] ;  /* 0x0000280001027983 */ /* 0x001ee20000300a00 */
[----:B------:R-:W-:-:S03]  /*141a0*/  ULDC.64 UR8, c[0x0][0x280] ;  /* 0x0000a00000087ab9 */ /* 0x000fc60000000a00 */
[----:B------:R-:W4:Y:S04]  /*141b0*/  LDL.LU R21, [R1+0x38] ;  /* 0x0000380001157983 */ /* 0x000f280000300800 */
[----:B------:R-:W4:Y:S04]  /*141c0*/  LDL.LU R4, [R1+0x10] ;  /* 0x0000100001047983 */ /* 0x000f280000300800 */
[----:B--2---:R-:W2:Y:S01]  /*141d0*/  LDL R12, [R1+0x8] ;  /* 0x00000800010c7983 */ /* 0x004ea20000100800 */
[----:B-1----:R-:W-:-:S13]  /*141e0*/  ISETP.NE.AND P1, PT, R9, 0x1, PT ;  /* 0x000000010900780c */ /* 0x002fda0003f25270 */
[----:B------:R-:W0:Y:S08]  /*141f0*/  @P1 LDC R5, c[0x0][0x450] ;  /* 0x00011400ff051b82 */ /* 0x000e300000000800 */
[----:B------:R-:W1:Y:S01]  /*14200*/  @P1 LDC R8, c[0x0][0x450] ;  /* 0x00011400ff081b82 */ /* 0x000e620000000800 */
[----:B---3--:R-:W-:Y:S02]  /*14210*/  IMAD.MOV.U32 R3, RZ, RZ, R20 ;  /* 0x000000ffff037224 */ /* 0x008fe400078e0014 */
[----:B------:R-:W3:Y:S01]  /*14220*/  S2R R20, SR_TID.X ;  /* 0x0000000000147919 */ /* 0x000ee20000002100 */
[----:B----4-:R-:W-:-:S02]  /*14230*/  IMAD R0, R21, UR6, RZ ;  /* 0x0000000615007c24 */ /* 0x010fc4000f8e02ff */
[----:B------:R-:W-:-:S04]  /*14240*/  IMAD.WIDE.U32 R2, R16, UR4, R2 ;  /* 0x0000000410027c25 */ /* 0x000fc8000f8e0002 */
[----:B------:R-:W-:Y:S01]  /*14250*/  IMAD R3, R16, UR5, R3 ;  /* 0x0000000510037c24 */ /* 0x000fe2000f8e0203 */
[----:B------:R-:W-:Y:S01]  /*14260*/  ULDC.64 UR4, c[0x0][0x2d0] ;  /* 0x0000b40000047ab9 */ /* 0x000fe20000000a00 */
[C---:B------:R-:W-:Y:S02]  /*14270*/  IMAD R0, R4.reuse, UR7, R0 ;  /* 0x0000000704007c24 */ /* 0x040fe4000f8e0200 */
[----:B------:R-:W-:Y:S01]  /*14280*/  IMAD.WIDE.U32 R2, R4, UR6, R2 ;  /* 0x0000000604027c25 */ /* 0x000fe2000f8e0002 */
[----:B------:R-:W-:Y:S01]  /*14290*/  ULDC.64 UR6, c[0x0][0x2c8] ;  /* 0x0000b20000067ab9 */ /* 0x000fe20000000a00 */
[----:B------:R-:W4:Y:S02]  /*142a0*/  @P1 LDC R4, c[0x0][0x44c] ;  /* 0x00011300ff041b82 */ /* 0x000f240000000800 */
[----:B------:R-:W-:Y:S01]  /*142b0*/  IMAD.IADD R3, R3, 0x1, R0 ;  /* 0x0000000103037824 */ /* 0x000fe200078e0200 */
[C---:B---3--:R-:W-:Y:S01]  /*142c0*/  LOP3.LUT R21, R20.reuse, 0x7f, RZ, 0xc0, !PT ;  /* 0x0000007f14157812 */ /* 0x048fe200078ec0ff */
[----:B------:R-:W-:-:S03]  /*142d0*/  IMAD.SHL.U32 R20, R20, 0x10, RZ ;  /* 0x0000001014147824 */ /* 0x000fc600078e00ff */
[----:B------:R-:W-:-:S04]  /*142e0*/  SHF.R.U32.HI R21, RZ, 0x3, R21 ;  /* 0x00000003ff157819 */ /* 0x000fc80000011615 */
[----:B------:R-:W-:-:S05]  /*142f0*/  LOP3.LUT R20, R21, 0x70, R20, 0xf8, !PT ;  /* 0x0000007015147812 */ /* 0x000fca00078ef814 */
[----:B--2---:R-:W-:Y:S02]  /*14300*/  IMAD.IADD R6, R20, 0x1, R12 ;  /* 0x0000000114067824 */ /* 0x004fe400078e020c */
[----:B------:R2:W5:Y:S02]  /*14310*/  LDL R20, [R1+0x4] ;  /* 0x0000040001147983 */ /* 0x0005640000100800 */
[----:B----4-:R-:W-:Y:S01]  /*14320*/  @P1 IMAD.HI.U32 R0, R6, R4, RZ ;  /* 0x0000000406001227 */ /* 0x010fe200078e00ff */
[----:B------:R-:W3:Y:S03]  /*14330*/  S2R R10, SR_TID.X ;  /* 0x00000000000a7919 */ /* 0x000ee60000002100 */
[----:B------:R-:W-:Y:S01]  /*14340*/  IMAD.MOV.U32 R4, RZ, RZ, R6 ;  /* 0x000000ffff047224 */ /* 0x000fe200078e0006 */
[----:B0-----:R-:W-:-:S04]  /*14350*/  @P1 SHF.R.U32.HI R4, RZ, R5, R0 ;  /* 0x00000005ff041219 */ /* 0x001fc80000011600 */
        /* <DEDUP_REMOVED lines=9> */
[----:B------:R-:W-:Y:S02]  /*143f0*/  IMAD R7, R7, UR6, RZ ;  /* 0x0000000607077c24 */ /* 0x000fe4000f8e02ff */
[----:B---3--:R-:W-:Y:S02]  /*14400*/  IMAD.SHL.U32 R21, R10, 0x8, RZ ;  /* 0x000000080a157824 */ /* 0x008fe400078e00ff */
[----:B------:R-:W-:Y:S01]  /*14410*/  IMAD R7, R0, UR7, R7 ;  /* 0x0000000700077c24 */ /* 0x000fe2000f8e0207 */
[C---:B------:R-:W-:Y:S02]  /*14420*/  LEA R0, P0, R4.reuse, UR8, 0x1 ;  /* 0x0000000804007c11 */ /* 0x040fe4000f8008ff */
[----:B------:R-:W-:Y:S01]  /*14430*/  LOP3.LUT R21, R21, 0x38, RZ, 0xc0, !PT ;  /* 0x0000003815157812 */ /* 0x000fe200078ec0ff */
[----:B------:R-:W-:Y:S02]  /*14440*/  IMAD.IADD R5, R5, 0x1, R7 ;  /* 0x0000000105057824 */ /* 0x000fe400078e0207 */
[----:B------:R-:W0:Y:S03]  /*14450*/  @P1 LDC R7, c[0x0][0x44c] ;  /* 0x00011300ff071b82 */ /* 0x000e260000000800 */
[----:B------:R-:W-:Y:S01]  /*14460*/  LEA.HI.X R4, R4, UR9, R5, 0x1, P0 ;  /* 0x0000000904047c11 */ /* 0x000fe200080f0c05 */
[----:B------:R-:W-:-:S04]  /*14470*/  VIADD R5, R6, 0x80 ;  /* 0x0000008006057836 */ /* 0x000fc80000000000 */
[----:B------:R-:W-:Y:S02]  /*14480*/  IMAD.MOV.U32 R6, RZ, RZ, R5 ;  /* 0x000000ffff067224 */ /* 0x000fe400078e0005 */
[----:B0-----:R-:W-:-:S05]  /*14490*/  @P1 IMAD.HI.U32 R7, R5, R7, RZ ;  /* 0x0000000705071227 */ /* 0x001fca00078e00ff */
[----:B-1----:R-:W-:-:S05]  /*144a0*/  @P1 SHF.R.U32.HI R6, RZ, R8, R7 ;  /* 0x00000008ff061219 */ /* 0x002fca0000011607 */
        /* <DEDUP_REMOVED lines=9> */
[----:B------:R-:W-:Y:S02]  /*14540*/  UMOV UR4, 0xffffffff ;  /* 0xffffffff00047882 */ /* 0x000fe40000000000 */
[----:B------:R-:W-:Y:S02]  /*14550*/  IMAD.IADD R3, R3, 0x1, R7 ;  /* 0x0000000103037824 */ /* 0x000fe400078e0207 */
[----:B------:R-:W-:-:S02]  /*14560*/  IMAD R6, R6, UR6, RZ ;  /* 0x0000000606067c24 */ /* 0x000fc4000f8e02ff */
[----:B------:R-:W-:-:S04]  /*14570*/  IMAD.WIDE.U32 R2, R5, UR6, R2 ;  /* 0x0000000605027c25 */ /* 0x000fc8000f8e0002 */
[----:B------:R-:W-:Y:S01]  /*14580*/  IMAD R6, R5, UR7, R6 ;  /* 0x0000000705067c24 */ /* 0x000fe2000f8e0206 */
[----:B------:R-:W-:-:S03]  /*14590*/  LEA R5, P1, R2, UR8, 0x1 ;  /* 0x0000000802057c11 */ /* 0x000fc6000f8208ff */
[----:B------:R-:W-:-:S05]  /*145a0*/  IMAD.IADD R6, R3, 0x1, R6 ;  /* 0x0000000103067824 */ /* 0x000fca00078e0206 */
[----:B------:R-:W-:Y:S01]  /*145b0*/  LEA.HI.X R2, R2, UR9, R6, 0x1, P1 ;  /* 0x0000000902027c11 */ /* 0x000fe200088f0c06 */
[----:B--2---:R-:W-:Y:S06]  /*145c0*/  BRA.DIV UR4, `(.L_x_13297) ;  /* 0x0000003e042c7947 */ /* 0x004fec000b800000 */
[----:B------:R-:W0:Y:S02]  /*145d0*/  S2R R7, SR_TID.X ;  /* 0x0000000000077919 */ /* 0x000e240000002100 */
[----:B0-----:R-:W-:Y:S02]  /*145e0*/  LOP3.LUT R8, R7, 0x7f, RZ, 0xc0, !PT ;  /* 0x0000007f07087812 */ /* 0x001fe400078ec0ff */
[----:B------:R-:W2:Y:S04]  /*145f0*/  LDL.LU R7, [R1+0xc] ;  /* 0x00000c0001077983 */ /* 0x000ea80000300800 */
[----:B------:R-:W3:Y:S01]  /*14600*/  LDL.LU R11, [R1+0x8] ;  /* 0x00000800010b7983 */ /* 0x000ee20000300800 */
[----:B------:R-:W-:-:S03]  /*14610*/  SHF.R.U32.HI R10, RZ, 0x3, R8 ;  /* 0x00000003ff0a7819 */ /* 0x000fc60000011608 */
[----:B------:R-:W0:Y:S01]  /*14620*/  SHFL.IDX PT, R8, R0, RZ, 0x181f ;  /* 0x00181fff00087589 */ /* 0x000e2200000e0000 */
[----:B--2---:R-:W-:-:S03]  /*14630*/  IMAD R3, R7, R9, RZ ;  /* 0x0000000907037224 */ /* 0x004fc600078e02ff */
[----:B------:R-:W1:Y:S01]  /*14640*/  SHFL.IDX PT, R7, R4, RZ, 0x181f ;  /* 0x00181fff04077589 */ /* 0x000e6200000e0000 */
[----:B---3--:R-:W-:-:S05]  /*14650*/  IMAD.IADD R6, R10, 0x1, R11 ;  /* 0x000000010a067824 */ /* 0x008fca00078e020b */
[----:B------:R-:W-:-:S13]  /*14660*/  ISETP.GE.AND P1, PT, R6, R3, PT ;  /* 0x000000030600720c */ /* 0x000fda0003f26270 */
[----:B0-----:R-:W-:-:S05]  /*14670*/  @!P1 LEA R8, P2, R21, R8, 0x1 ;  /* 0x0000000815089211 */ /* 0x001fca00078408ff */
[----:B-1----:R-:W-:-:S04]  /*14680*/  @!P1 IMAD.X R7, RZ, RZ, R7, P2 ;  /* 0x000000ffff079224 */ /* 0x002fc800010e0607 */
[----:B------:R-:W-:Y:S02]  /*14690*/  @!P1 IMAD.MOV.U32 R9, RZ, RZ, R7 ;  /* 0x000000ffff099224 */ /* 0x000fe400078e0007 */
[----:B------:R-:W-:-:S03]  /*146a0*/  VIADD R7, R6, 0x10 ;  /* 0x0000001006077836 */ /* 0x000fc60000000000 */
[----:B------:R-:W-:Y:S01]  /*146b0*/  @!PT LDS RZ, [RZ] ;  /* 0x00000000fffff984 */ /* 0x000fe20000000800 */
[----:B-----5:R0:W-:Y:S02]  /*146c0*/  @!P1 LDGSTS.E.BYPASS.LTC128B.128 [R20+0x8400], desc[UR52][R8.64], !P0 ;  /* 0x0840000008149fae */ /* 0x0201e4000c101d74 */
        /* <DEDUP_REMOVED lines=42> */
[----:B------:R-:W-:Y:S04]  /*14970*/  SHFL.IDX PT, R4, R4, 0x7, 0x181f ;  /* 0x00f81f0004047f89 */ /* 0x000fe800000e0000 */
[----:B0-----:R-:W0:Y:S03]  /*14980*/  SHFL.IDX PT, R8, R0, 0x6, 0x181f ;  /* 0x00d81f0000087f89 */ /* 0x001e2600000e0000 */
[----:B0-----:R-:W-:-:S05]  /*14990*/  @!P1 LEA R8, P2, R21, R8, 0x1 ;  /* 0x0000000815089211 */ /* 0x001fca00078408ff */
[----:B------:R-:W-:-:S04]  /*149a0*/  @!P1 IMAD.X R7, RZ, RZ, R7, P2 ;  /* 0x000000ffff079224 */ /* 0x000fc800010e0607 */
[----:B------:R-:W-:Y:S02]  /*149b0*/  @!P1 IMAD.MOV.U32 R9, RZ, RZ, R7 ;  /* 0x000000ffff099224 */ /* 0x000fe400078e0007 */
[----:B------:R-:W-:Y:S04]  /*149c0*/  SHFL.IDX PT, R7, R5, RZ, 0x181f ;  /* 0x00181fff05077589 */ /* 0x000fe800000e0000 */
        /* <DEDUP_REMOVED lines=11> */
[----:B------:R-:W-:-:S05]  /*14a80*/  @!P2 LEA R7, P1, R21, R7, 0x1 ;  /* 0x000000071507a211 */ /* 0x000fca00078208ff */
[----:B0-----:R-:W-:Y:S02]  /*14a90*/  @!P2 IMAD.X R0, RZ, RZ, R0, P1 ;  /* 0x000000ffff00a224 */ /* 0x001fe400008e0600 */
[----:B-1----:R-:W-:Y:S02]  /*14aa0*/  @!P2 IMAD.MOV.U32 R8, RZ, RZ, R7 ;  /* 0x000000ffff08a224 */ /* 0x002fe400078e0007 */
        /* <DEDUP_REMOVED lines=20> */
.L_x_13412:
[----:B------:R-:W-:Y:S02]  /*14bf0*/  VIADD R6, R6, 0xb0 ;  /* 0x000000b006067836 */ /* 0x000fe40000000000 */
[----:B0-----:R-:W-:-:S03]  /*14c00*/  VIADD R8, R17, 0x16800 ;  /* 0x0001680011087836 */ /* 0x001fc60000000000 */
[----:B------:R-:W-:-:S13]  /*14c10*/  ISETP.GE.AND P1, PT, R6, R3, PT ;  /* 0x000000030600720c */ /* 0x000fda0003f26270 */
[----:B--2---:R-:W-:-:S05]  /*14c20*/  @!P1 LEA R2, P2, R21, R2, 0x1 ;  /* 0x0000000215029211 */ /* 0x004fca00078408ff */
[----:B-1----:R-:W-:-:S05]  /*14c30*/  @!P1 IMAD.X R3, RZ, RZ, R0, P2 ;  /* 0x000000ffff039224 */ /* 0x002fca00010e0600 */
[----:B------:R-:W-:Y:S01]  /*14c40*/  @!PT LDS RZ, [RZ] ;  /* 0x00000000fffff984 */ /* 0x000fe20000000800 */
[----:B------:R-:W-:Y:S01]  /*14c50*/  @!PT LDS RZ, [RZ] ;  /* 0x00000000fffff984 */ /* 0x000fe20000000800 */
[----:B------:R-:W-:Y:S01]  /*14c60*/  @!PT LDS RZ, [RZ] ;  /* 0x00000000fffff984 */ /* 0x000fe20000000800 */
[----:B------:R0:W-:Y:S01]  /*14c70*/  @!P1 LDGSTS.E.BYPASS.LTC128B.128 [R20+0xdc00], desc[UR52][R2.64], !P0 ;  /* 0x0dc0000002149fae */ /* 0x0001e2000c101d74 */
[----:B------:R-:W-:Y:S01]  /*14c80*/  PLOP3.LUT P0, PT, PT, PT, PT, 0x80, 0x0 ;  /* 0x000000000000781c */ /* 0x000fe20003f0f070 */
[----:B------:R-:W-:-:S12]  /*14c90*/  NOP ;  /* 0x0000000000007918 */ /* 0x000fd80000000000 */
.L_x_13298:
        /* <DEDUP_REMOVED lines=18> */
.L_x_13413:
[----:B------:R-:W-:Y:S05]  /*14dc0*/  BSYNC B0 ;  /* 0x0000000000007941 */ /* 0x000fea0003800000 */
.L_x_13299:
        /* <DEDUP_REMOVED lines=56> */
.L_x_13307:
[----:B------:R-:W-:Y:S01]  /*15150*/  IMAD R2, R7, 0x8, R17 ;  /* 0x0000000807027824 */ /* 0x000fe200078e0211 */
[----:B------:R-:W-:Y:S01]  /*15160*/  SHF.L.U32 R3, R9, 0x1f, RZ ;  /* 0x0000001f09037819 */ /* 0x000fe200000006ff */
[----:B------:R-:W-:Y:S03]  /*15170*/  BSSY B3, `(.L_x_13308) ;  /* 0x0000003000037945 */ /* 0x000fe60003800000 */
[----:B------:R-:W1:Y:S02]  /*15180*/  SYNCS.PHASECHK.TRANS64.TRYWAIT P0, [R2+URZ+0x16840], R3 ;  /* 0x01684003020075a7 */ /* 0x000e64000800017f */
[----:B-1----:R-:W-:Y:S05]  /*15190*/  @!P0 BRA `(.L_x_13309) ;  /* 0x00000040000c8947 */ /* 0x002fea0003800000 */
.L_x_13414:
[----:B------:R-:W-:Y:S05]  /*151a0*/  BSYNC B3 ;  /* 0x0000000000037941 */ /* 0x000fea0003800000 */
.L_x_13308:
        /* <DEDUP_REMOVED lines=12> */
.L_x_13311:
[----:B------:R-:W-:Y:S05]  /*15270*/  BSYNC B3 ;  /* 0x0000000000037941 */ /* 0x000fea0003800000 */
.L_x_13310:
        /* <DEDUP_REMOVED lines=11> */
.L_x_13312:
        /* <DEDUP_REMOVED lines=15> */
.L_x_13415:
[----:B------:R-:W-:Y:S05]  /*15420*/  BSYNC B3 ;  /* 0x0000000000037941 */ /* 0x000fea0003800000 */
.L_x_13313:
        /* <DEDUP_REMOVED lines=12> */
.L_x_13316:
[----:B------:R-:W-:Y:S05]  /*154f0*/  BSYNC B3 ;  /* 0x0000000000037941 */ /* 0x000fea0003800000 */
.L_x_13315:
        /* <DEDUP_REMOVED lines=11> */
.L_x_13317:
        /* <DEDUP_REMOVED lines=12> */
.L_x_13306:
[----:B------:R-:W-:Y:S05]  /*15670*/  BSYNC B1 ;  /* 0x0000000000017941 */ /* 0x000fea0003800000 */
.L_x_13305:
[----:B------:R-:W2:Y:S01]  /*15680*/  LDL.LU R0, [R1+0x1c] ;  /* 0x00001c0001007983 */ /* 0x000ea20000300800 */
[----:B------:R-:W-:Y:S02]  /*15690*/  IMAD.MOV.U32 R18, RZ, RZ, R7 ;  /* 0x000000ffff127224 */ /* 0x000fe400078e0007 */
[----:B------:R-:W-:Y:S02]  /*156a0*/  IMAD.MOV.U32 R28, RZ, RZ, R9 ;  /* 0x000000ffff1c7224 */ /* 0x000fe400078e0009 */
[----:B--2---:R-:W-:-:S07]  /*156b0*/  VIADD R0, R0, 0xfffffffd ;  /* 0xfffffffd00007836 */ /* 0x004fce0000000000 */
.L_x_13304:
[----:B------:R-:W-:Y:S05]  /*156c0*/  BSYNC B2 ;  /* 0x0000000000027941 */ /* 0x000fea0003800000 */
.L_x_13303:
[----:B------:R-:W-:-:S05]  /*156d0*/  VIADD R3, R10, 0xfffffffe ;  /* 0xfffffffe0a037836 */ /* 0x000fca0000000000 */
[----:B------:R-:W-:-:S13]  /*156e0*/  ISETP.NE.AND P0, PT, R3, R6, PT ;  /* 0x000000060300720c */ /* 0x000fda0003f05270 */
[----:B------:R-:W-:Y:S05]  /*156f0*/  @!P0 BRA `(.L_x_13302) ;  /* 0x0000000c009c8947 */ /* 0x000fea0003800000 */
[----:B------:R-:W-:-:S07]  /*15700*/  IMAD.MOV.U32 R4, RZ, RZ, R19 ;  /* 0x000000ffff047224 */ /* 0x000fce00078e0013 */
.L_x_13344:
        /* <DEDUP_REMOVED lines=32> */
.L_x_13320:
[----:B------:R-:W-:Y:S01]  /*15910*/  IMAD R2, R6, 0x8, R17 ;  /* 0x0000000806027824 */ /* 0x000fe200078e0211 */
[----:B------:R-:W-:Y:S01]  /*15920*/  SHF.L.U32 R3, R7, 0x1f, RZ ;  /* 0x0000001f07037819 */ /* 0x000fe200000006ff */
[----:B------:R-:W-:Y:S03]  /*15930*/  BSSY B2, `(.L_x_13321) ;  /* 0x0000003000027945 */ /* 0x000fe60003800000 */
[----:B------:R-:W1:Y:S02]  /*15940*/  SYNCS.PHASECHK.TRANS64.TRYWAIT P0, [R2+URZ+0x16840], R3 ;  /* 0x01684003020075a7 */ /* 0x000e64000800017f */
[----:B-1----:R-:W-:Y:S05]  /*15950*/  @!P0 BRA `(.L_x_13322) ;  /* 0x0000003800448947 */ /* 0x002fea0003800000 */
.L_x_13416:
[----:B------:R-:W-:Y:S05]  /*15960*/  BSYNC B2 ;  /* 0x0000000000027941 */ /* 0x000fea0003800000 */
.L_x_13321:
        /* <DEDUP_REMOVED lines=12> */
.L_x_13324:
[----:B------:R-:W-:Y:S05]  /*15a30*/  BSYNC B2 ;  /* 0x0000000000027941 */ /* 0x000fea0003800000 */
.L_x_13323:
        /* <DEDUP_REMOVED lines=11> */
.L_x_13325:
        /* <DEDUP_REMOVED lines=15> */
.L_x_13417:
[----:B------:R-:W-:Y:S05]  /*15be0*/  BSYNC B2 ;  /* 0x0000000000027941 */ /* 0x000fea0003800000 */
.L_x_13326:
[----:B------:R-:W-:Y:S01]  /*15bf0*/  BSSY B2, `(.L_x_13328) ;  /* 0x000000b000027945 */ /* 0x000fe20003800000 */
[----:B------:R-:W-:Y:S02]  /*15c00*/  IMAD.MOV.U32 R2, RZ, RZ, 0x0 ;  /* 0x00000000ff027424 */ /* 0x000fe400078e00ff */
[----:B0-----:R-:W-:Y:S01]  /*15c10*/  IMAD.MOV.U32 R3, RZ, RZ, 0x14f00000 ;  /* 0x14f00000ff037424 */ /* 0x001fe200078e00ff */
        /* <DEDUP_REMOVED lines=8> */
.L_x_13329:
[----:B------:R-:W-:Y:S05]  /*15ca0*/  BSYNC B2 ;  /* 0x0000000000027941 */ /* 0x000fea0003800000 */
.L_x_13328:
        /* <DEDUP_REMOVED lines=10> */
.L_x_13330:
        /* <DEDUP_REMOVED lines=12> */
.L_x_13319:
[----:B------:R-:W-:Y:S05]  /*15e10*/  BSYNC B1 ;  /* 0x0000000000017941 */ /* 0x000fea0003800000 */
.L_x_13318:
        /* <DEDUP_REMOVED lines=32> */
.L_x_13333:
[----:B------:R-:W-:Y:S01]  /*16020*/  IMAD R2, R18, 0x8, R17 ;  /* 0x0000000812027824 */ /* 0x000fe200078e0211 */
[----:B------:R-:W-:Y:S01]  /*16030*/  SHF.L.U32 R3, R28, 0x1f, RZ ;  /* 0x0000001f1c037819 */ /* 0x000fe200000006ff */
[----:B------:R-:W-:Y:S03]  /*16040*/  BSSY B2, `(.L_x_13334) ;  /* 0x0000003000027945 */ /* 0x000fe60003800000 */
[----:B------:R-:W1:Y:S02]  /*16050*/  SYNCS.PHASECHK.TRANS64.TRYWAIT P0, [R2+URZ+0x16840], R3 ;  /* 0x01684003020075a7 */ /* 0x000e64000800017f */
[----:B-1----:R-:W-:Y:S05]  /*16060*/  @!P0 BRA `(.L_x_13335) ;  /* 0x0000003000a88947 */ /* 0x002fea0003800000 */
.L_x_13418:
[----:B------:R-:W-:Y:S05]  /*16070*/  BSYNC B2 ;  /* 0x0000000000027941 */ /* 0x000fea0003800000 */
.L_x_13334:
        /* <DEDUP_REMOVED lines=12> */
.L_x_13337:
[----:B------:R-:W-:Y:S05]  /*16140*/  BSYNC B2 ;  /* 0x0000000000027941 */ /* 0x000fea0003800000 */
.L_x_13336:
        /* <DEDUP_REMOVED lines=8> */
[----:B------:R-:W-:Y:S01]  /*161d0*/  VIADD R3, R3, 0x30 ;  /* 0x0000003003037836 */ /* 0x000fe20000000000 */
[----:B------:R-:W-:Y:S01]  /*161e0*/  UMOV UR6, 0x0 ;  /* 0x0000000000067882 */ /* 0x000fe20000000000 */
[----:B------:R-:W-:Y:S01]  /*161f0*/  IMAD R11, R10, 0x80, R26 ;  /* 0x000000800a0b7824 */ /* 0x000fe200078e021a */
[----:B------:R-:W-:-:S09]  /*16200*/  UMOV UR7, 0x14f00000 ;  /* 0x14f0000000077882 */ /* 0x000fd20000000000 */
.L_x_13338:
        /* <DEDUP_REMOVED lines=15> */
.L_x_13419:
[----:B------:R-:W-:Y:S05]  /*16300*/  BSYNC B2 ;  /* 0x0000000000027941 */ /* 0x000fea0003800000 */
.L_x_13339:
        /* <DEDUP_REMOVED lines=11> */
.L_x_13342:
[----:B------:R-:W-:Y:S05]  /*163c0*/  BSYNC B2 ;  /* 0x0000000000027941 */ /* 0x000fea0003800000 */
.L_x_13341:
        /* <DEDUP_REMOVED lines=10> */
.L_x_13343:
        /* <DEDUP_REMOVED lines=12> */
.L_x_13332:
[----:B------:R-:W-:Y:S05]  /*16530*/  BSYNC B1 ;  /* 0x0000000000017941 */ /* 0x000fea0003800000 */
.L_x_13331:
[----:B------:R-:W-:Y:S01]  /*16540*/  ISETP.GT.AND P0, PT, R9, R29, PT ;  /* 0x0000001d0900720c */ /* 0x000fe20003f04270 */
[----:B------:R-:W-:-:S12]  /*16550*/  VIADD R0, R0, 0xfffffffe ;  /* 0xfffffffe00007836 */ /* 0x000fd80000000000 */
[----:B------:R-:W-:Y:S05]  /*16560*/  @P0 BRA `(.L_x_13344) ;  /* 0xfffffff000680947 */ /* 0x000fea000383ffff */
.L_x_13302:
[----:B------:R-:W-:Y:S05]  /*16570*/  BSYNC B0 ;  /* 0x0000000000007941 */ /* 0x000fea0003800000 */
.L_x_13301:
        /* <DEDUP_REMOVED lines=17> */
.L_x_13346:
[----:B------:R-:W-:Y:S05]  /*16690*/  BSYNC B0 ;  /* 0x0000000000007941 */ /* 0x000fea0003800000 */
.L_x_13345:
        /* <DEDUP_REMOVED lines=10> */
.L_x_13420:
[----:B------:R-:W-:Y:S05]  /*16740*/  BSYNC B1 ;  /* 0x0000000000017941 */ /* 0x000fea0003800000 */
.L_x_13349:
        /* <DEDUP_REMOVED lines=9> */
.L_x_13352:
[----:B------:R-:W-:Y:S05]  /*167e0*/  BSYNC B1 ;  /* 0x0000000000017941 */ /* 0x000fea0003800000 */
.L_x_13351:
        /* <DEDUP_REMOVED lines=10> */
.L_x_13353:
        /* <DEDUP_REMOVED lines=10> */
.L_x_13348:
[----:B------:R-:W-:Y:S05]  /*16930*/  BSYNC B0 ;  /* 0x0000000000007941 */ /* 0x000fea0003800000 */
.L_x_13347:
[----:B------:R-:W-:-:S05]  /*16940*/  VIADD R18, R18, 0x1 ;  /* 0x0000000112127836 */ /* 0x000fca0000000000 */
[----:B------:R-:W-:-:S04]  /*16950*/  ISETP.NE.AND P0, PT, R18, 0x2, PT ;  /* 0x000000021200780c */ /* 0x000fc80003f05270 */
[----:B------:R-:W-:Y:S02]  /*16960*/  SEL R3, RZ, 0x1, P0 ;  /* 0x00000001ff037807 */ /* 0x000fe40000000000 */
[----:B------:R-:W-:Y:S02]  /*16970*/  SEL R18, R18, RZ, P0 ;  /* 0x000000ff12127207 */ /* 0x000fe40000000000 */
[----:B------:R-:W-:-:S07]  /*16980*/  LOP3.LUT R28, R28, R3, RZ, 0x3c, !PT ;  /* 0x000000031c1c7212 */ /* 0x000fce00078e3cff */
.L_x_13283:
[----:B------:R-:W-:Y:S05]  /*16990*/  BSYNC B7 ;  /* 0x0000000000077941 */ /* 0x000fea0003800000 */
.L_x_13281:
        /* <DEDUP_REMOVED lines=12> */
.L_x_13354:
        /* <DEDUP_REMOVED lines=8> */
[----:B01----:R-:W0:Y:S08]  /*16ae0*/  @!P1 LDC.64 R4, c[0x0][0xc80] ;  /* 0x00032000ff049b82 */ /* 0x003e300000000a00 */
[----:B------:R-:W1:Y:S01]  /*16af0*/  @!P1 LDC.64 R2, c[0x0][0xc78] ;  /* 0x00031e00ff029b82 */ /* 0x000e620000000a00 */
[----:B0-----:R-:W-:-:S06]  /*16b00*/  @!P1 IMAD.WIDE R4, R7, 0x4, R4 ;  /* 0x0000000407049825 */ /* 0x001fcc00078e0204 */
[----:B------:R-:W3:Y:S01]  /*16b10*/  @!P1 LDG.E R4, desc[UR52][R4.64] ;  /* 0x0000003404049981 */ /* 0x000ee2000c1e1900 */
[----:B-1----:R-:W-:-:S06]  /*16b20*/  @!P1 IMAD.WIDE R2, R7, 0x4, R2 ;  /* 0x0000000407029825 */ /* 0x002fcc00078e0202 */
[----:B------:R-:W4:Y:S01]  /*16b30*/  @!P1 LDG.E R2, desc[UR52][R2.64] ;  /* 0x0000003402029981 */ /* 0x000f22000c1e1900 */
[----:B------:R-:W-:Y:S02]  /*16b40*/  IMAD.MOV.U32 R25, RZ, RZ, RZ ;  /* 0x000000ffff197224 */ /* 0x000fe400078e00ff */
[----:B------:R-:W-:Y:S01]  /*16b50*/  IMAD.MOV.U32 R8, RZ, RZ, RZ ;  /* 0x000000ffff087224 */ /* 0x000fe200078e00ff */
[C---:B------:R-:W-:Y:S02]  /*16b60*/  ISETP.GE.U32.AND P2, PT, R9.reuse, 0x2, PT ;  /* 0x000000020900780c */ /* 0x040fe40003f46070 */
[C---:B------:R-:W-:Y:S02]  /*16b70*/  ISETP.GE.U32.AND P3, PT, R9.reuse, 0x4, PT ;  /* 0x000000040900780c */ /* 0x040fe40003f66070 */
[C---:B------:R-:W-:Y:S02]  /*16b80*/  ISETP.GE.U32.AND P4, PT, R9.reuse, 0x8, PT ;  /* 0x000000080900780c */ /* 0x040fe40003f86070 */
[----:B------:R-:W-:Y:S01]  /*16b90*/  ISETP.GE.U32.AND P5, PT, R9, 0x10, PT ;  /* 0x000000100900780c */ /* 0x000fe20003fa6070 */
[----:B------:R-:W-:Y:S04]  /*16ba0*/  SHFL.IDX PT, R0, R24, RZ, 0x1f ;  /* 0x00001fff18007589 */ /* 0x000fe800000e0000 */
[----:B------:R0:W-:Y:S02]  /*16bb0*/  SHFL.IDX PT, R6, R24, 0x1, 0x1f ;  /* 0x00201f0018067f89 */ /* 0x0001e400000e0000 */
[----:B0-----:R-:W-:-:S02]  /*16bc0*/  IMAD.MOV.U32 R24, RZ, RZ, RZ ;  /* 0x000000ffff187224 */ /* 0x001fc400078e00ff */
[----:B---3--:R-:W-:Y:S02]  /*16bd0*/  @!P1 IMAD.MOV.U32 R25, RZ, RZ, R4 ;  /* 0x000000ffff199224 */ /* 0x008fe400078e0004 */
[----:B----4-:R-:W-:-:S04]  /*16be0*/  @!P1 IMAD.MOV.U32 R8, RZ, RZ, R2 ;  /* 0x000000ffff089224 */ /* 0x010fc800078e0002 */
[----:B------:R-:W-:-:S05]  /*16bf0*/  IMAD R13, R8, R25, RZ ;  /* 0x00000019080d7224 */ /* 0x000fca00078e02ff */
[----:B------:R-:W0:Y:S01]  /*16c00*/  SHFL.UP PT, R14, R13, 0x1, RZ ;  /* 0x042000000d0e7989 */ /* 0x000e2200000e00ff */
[----:B------:R-:W-:-:S04]  /*16c10*/  ISETP.NE.AND P1, PT, R9, RZ, PT ;  /* 0x000000ff0900720c */ /* 0x000fc80003f25270 */
        /* <DEDUP_REMOVED lines=15> */
.L_x_13430:
[----:B------:R-:W-:Y:S02]  /*16d10*/  ULDC UR4, c[0x0][0xc38] ;  /* 0x00030e0000047ab9 */ /* 0x000fe40000000800 */
[----:B------:R-:W-:-:S04]  /*16d20*/  IMAD.U32 R4, RZ, RZ, UR4 ;  /* 0x00000004ff047e24 */ /* 0x000fc8000f8e00ff */
[----:B-1----:R-:W-:-:S04]  /*16d30*/  IMAD R5, R14, R4, RZ ;  /* 0x000000040e057224 */ /* 0x002fc800078e02ff */
[----:B------:R-:W-:-:S05]  /*16d40*/  IMAD.IADD R6, R6, 0x1, R5 ;  /* 0x0000000106067824 */ /* 0x000fca00078e0205 */
[----:B------:R-:W-:-:S13]  /*16d50*/  ISETP.GT.AND P6, PT, R6, R0, PT ;  /* 0x000000000600720c */ /* 0x000fda0003fc4270 */
[----:B------:R-:W-:Y:S05]  /*16d60*/  @P6 BRA `(.L_x_13357) ;  /* 0x0000000000a46947 */ /* 0x000fea0003800000 */
.L_x_13360:
        /* <DEDUP_REMOVED lines=11> */
[----:B------:R-:W-:Y:S02]  /*16e20*/  IMAD.MOV.U32 R8, RZ, RZ, RZ ;  /* 0x000000ffff087224 */ /* 0x000fe400078e00ff */
[----:B0-----:R-:W-:-:S05]  /*16e30*/  @!P6 IMAD.WIDE R2, R7, 0x4, R2 ;  /* 0x000000040702e825 */ /* 0x001fca00078e0202 */
[----:B------:R1:W3:Y:S02]  /*16e40*/  @!P6 LDG.E R25, desc[UR52][R2.64] ;  /* 0x000000340219e981 */ /* 0x0002e4000c1e1900 */
[----:B-1----:R-:W-:-:S05]  /*16e50*/  @!P6 IMAD.WIDE R2, R7, 0x4, R4 ;  /* 0x000000040702e825 */ /* 0x002fca00078e0204 */
        /* <DEDUP_REMOVED lines=20> */
.L_x_13438:
[----:B------:R-:W-:Y:S02]  /*16fa0*/  ULDC UR4, c[0x0][0xc38] ;  /* 0x00030e0000047ab9 */ /* 0x000fe40000000800 */
[----:B------:R-:W-:-:S04]  /*16fb0*/  IMAD.U32 R4, RZ, RZ, UR4 ;  /* 0x00000004ff047e24 */ /* 0x000fc8000f8e00ff */
[----:B-1----:R-:W-:-:S04]  /*16fc0*/  IMAD R5, R14, R4, RZ ;  /* 0x000000040e057224 */ /* 0x002fc800078e02ff */
[----:B------:R-:W-:-:S05]  /*16fd0*/  IMAD.IADD R6, R5, 0x1, R6 ;  /* 0x0000000105067824 */ /* 0x000fca00078e0206 */
[----:B------:R-:W-:-:S13]  /*16fe0*/  ISETP.GT.AND P6, PT, R6, R0, PT ;  /* 0x000000000600720c */ /* 0x000fda0003fc4270 */
[----:B------:R-:W-:Y:S05]  /*16ff0*/  @!P6 BRA `(.L_x_13360) ;  /* 0xfffffffc005ce947 */ /* 0x000fea000383ffff */
.L_x_13357:
[----:B------:R-:W-:Y:S01]  /*17000*/  IMAD.IADD R5, R6, 0x1, -R5 ;  /* 0x0000000106057824 */ /* 0x000fe200078e0a05 */
[----:B------:R-:W-:-:S03]  /*17010*/  UMOV UR4, 0xffffffff ;  /* 0xffffffff00047882 */ /* 0x000fc60000000000 */
[----:B------:R-:W-:-:S05]  /*17020*/  IMAD R7, R3, R4, R5 ;  /* 0x0000000403077224 */ /* 0x000fca00078e0205 */
[----:B------:R-:W-:Y:S01]  /*17030*/  ISETP.GT.AND P6, PT, R7, R0, PT ;  /* 0x000000000700720c */ /* 0x000fe20003fc4270 */
[----:B------:R-:W-:-:S12]  /*17040*/  BRA.DIV UR4, `(.L_x_13361) ;  /* 0x0000002a04dc7947 */ /* 0x000fd8000b800000 */
[----:B------:R-:W-:-:S04]  /*17050*/  VOTE.ANY R2, PT, !P6 ;  /* 0x0000000000027806 */ /* 0x000fc800070e0100 */
[----:B--2---:R-:W1:Y:S02]  /*17060*/  POPC R12, R2 ;  /* 0x00000002000c7309 */ /* 0x004e640000000000 */
[----:B-1----:R1:W2:Y:S01]  /*17070*/  SHFL.IDX PT, R25, R25, R12, 0x1f ;  /* 0x00001f0c19197589 */ /* 0x0022a200000e0000 */
[----:B------:R-:W-:-:S03]  /*17080*/  IMAD.IADD R27, R12, 0x1, R27 ;  /* 0x000000010c1b7824 */ /* 0x000fc600078e021b */
[----:B------:R1:W3:Y:S04]  /*17090*/  SHFL.IDX PT, R8, R8, R12, 0x1f ;  /* 0x00001f0c08087589 */ /* 0x0002e800000e0000 */
.L_x_13443:
[----:B------:R-:W-:-:S13]  /*170a0*/  ISETP.NE.AND P0, PT, R2, RZ, PT ;  /* 0x000000ff0200720c */ /* 0x000fda0003f05270 */
[----:B------:R-:W-:Y:S05]  /*170b0*/  @!P0 BRA `(.L_x_13362) ;  /* 0x0000000000108947 */ /* 0x000fea0003800000 */
[----:B------:R-:W-:Y:S01]  /*170c0*/  UMOV UR4, 0xffffffff ;  /* 0xffffffff00047882 */ /* 0x000fe20000000000 */
[----:B-1----:R-:W-:Y:S02]  /*170d0*/  VIADD R12, R12, 0xffffffff ;  /* 0xffffffff0c0c7836 */ /* 0x002fe40000000000 */
[----:B------:R-:W-:Y:S05]  /*170e0*/  BRA.DIV UR4, `(.L_x_13363) ;  /* 0x0000002e04107947 */ /* 0x000fea000b800000 */
[----:B------:R4:W1:Y:S02]  /*170f0*/  SHFL.IDX PT, R24, R3, R12, 0x1f ;  /* 0x00001f0c03187589 */ /* 0x00086400000e0000 */
.L_x_13362:
[----:B---3--:R-:W-:Y:S01]  /*17100*/  ISETP.NE.AND P0, PT, R8, 0x1, PT ;  /* 0x000000010800780c */ /* 0x008fe20003f05270 */
[----:B-1----:R-:W-:-:S04]  /*17110*/  IMAD R24, R24, R4, R5 ;  /* 0x0000000418187224 */ /* 0x002fc800078e0205 */
[----:B------:R-:W-:-:S08]  /*17120*/  IMAD.IADD R0, R0, 0x1, -R24 ;  /* 0x0000000100007824 */ /* 0x000fd000078e0a18 */
[----:B------:R-:W-:Y:S05]  /*17130*/  @!P0 BRA `(.L_x_13364) ;  /* 0x0000000000dc8947 */ /* 0x000fea0003800000 */
[----:B--2---:R-:W-:Y:S02]  /*17140*/  IABS R4, R25 ;  /* 0x0000001900047213 */ /* 0x004fe40000000000 */
[----:B------:R-:W-:Y:S02]  /*17150*/  IABS R5, R8 ;  /* 0x0000000800057213 */ /* 0x000fe40000000000 */
[----:B------:R-:W1:Y:S08]  /*17160*/  I2F.RP R6, R4 ;  /* 0x0000000400067306 */ /* 0x000e700000209400 */
[----:B------:R-:W2:Y:S08]  /*17170*/  I2F.RP R9, R5 ;  /* 0x0000000500097306 */ /* 0x000eb00000209400 */
[----:B-1----:R-:W1:Y:S08]  /*17180*/  MUFU.RCP R6, R6 ;  /* 0x0000000600067308 */ /* 0x002e700000001000 */
[----:B--2---:R-:W-:Y:S01]  /*17190*/  MUFU.RCP R9, R9 ;  /* 0x0000000900097308 */ /* 0x004fe20000001000 */
[----:B-1----:R-:W-:-:S07]  /*171a0*/  VIADD R2, R6, 0xffffffe ;  /* 0x0ffffffe06027836 */ /* 0x002fce0000000000 */
[----:B0---4-:R0:W1:Y:S02]  /*171b0*/  F2I.FTZ.U32.TRUNC.NTZ R3, R2 ;  /* 0x0000000200037305 */ /* 0x011064000021f000 */
[----:B0-----:R-:W-:Y:S02]  /*171c0*/  IMAD.MOV.U32 R2, RZ, RZ, RZ ;  /* 0x000000ffff027224 */ /* 0x001fe400078e00ff */
[----:B-1----:R-:W-:-:S04]  /*171d0*/  IMAD.MOV R7, RZ, RZ, -R3 ;  /* 0x000000ffff077224 */ /* 0x002fc800078e0a03 */
[----:B------:R-:W-:-:S04]  /*171e0*/  IMAD R7, R7, R4, RZ ;  /* 0x0000000407077224 */ /* 0x000fc800078e02ff */
[----:B------:R-:W-:Y:S01]  /*171f0*/  IMAD.HI.U32 R3, R3, R7, R2 ;  /* 0x0000000703037227 */ /* 0x000fe200078e0002 */
[----:B------:R-:W-:Y:S02]  /*17200*/  IABS R7, R0 ;  /* 0x0000000000077213 */ /* 0x000fe40000000000 */
[----:B------:R-:W-:-:S03]  /*17210*/  IABS R2, R25 ;  /* 0x0000001900027213 */ /* 0x000fc60000000000 */
[----:B------:R-:W-:-:S04]  /*17220*/  IMAD.HI.U32 R6, R3, R7, RZ ;  /* 0x0000000703067227 */ /* 0x000fc800078e00ff */
[----:B------:R-:W-:Y:S02]  /*17230*/  IMAD.MOV R2, RZ, RZ, -R2 ;  /* 0x000000ffff027224 */ /* 0x000fe400078e0a02 */
[----:B------:R-:W-:Y:S02]  /*17240*/  VIADD R3, R9, 0xffffffe ;  /* 0x0ffffffe09037836 */ /* 0x000fe40000000000 */
        /* <DEDUP_REMOVED lines=38> */
.L_x_13364:
[----:B0---4-:R-:W0:Y:S02]  /*174b0*/  LDC.64 R2, c[0x0][0xc90] ;  /* 0x00032400ff027b82 */ /* 0x011e240000000a00 */
        /* <DEDUP_REMOVED lines=59> */
.L_x_13365:
[----:B------:R-:W-:-:S05]  /*17870*/  LOP3.LUT R0, RZ, R3, RZ, 0x33, !PT ;  /* 0x00000003ff007212 */ /* 0x000fca00078e33ff */
[----:B------:R-:W-:Y:S01]  /*17880*/  IMAD.IADD R25, R25, 0x1, R0 ;  /* 0x0000000119197824 */ /* 0x000fe200078e0200 */
[----:B------:R-:W-:Y:S06]  /*17890*/  BRA `(.L_x_13366) ;  /* 0x00000000001c7947 */ /* 0x000fec0003800000 */
.L_x_13358:
[----:B------:R-:W-:Y:S01]  /*178a0*/  UMOV UR4, URZ ;  /* 0x0000003f00047c82 */ /* 0x000fe20008000000 */
[----:B------:R-:W-:Y:S01]  /*178b0*/  UMOV UR5, URZ ;  /* 0x0000003f00057c82 */ /* 0x000fe20008000000 */
[----:B------:R-:W-:Y:S01]  /*178c0*/  ULDC UR6, c[0x0][0xc3c] ;  /* 0x00030f0000067ab9 */ /* 0x000fe20000000800 */
[----:B------:R-:W-:Y:S02]  /*178d0*/  IMAD.MOV.U32 R24, RZ, RZ, R0 ;  /* 0x000000ffff187224 */ /* 0x000fe400078e0000 */
[----:B------:R-:W-:Y:S02]  /*178e0*/  IMAD.U32 R25, RZ, RZ, UR4 ;  /* 0x00000004ff197e24 */ /* 0x000fe4000f8e00ff */
[----:B------:R-:W-:Y:S02]  /*178f0*/  IMAD.U32 R26, RZ, RZ, UR5 ;  /* 0x00000005ff1a7e24 */ /* 0x000fe4000f8e00ff */
[----:B------:R-:W-:-:S07]  /*17900*/  IMAD.U32 R27, RZ, RZ, UR6 ;  /* 0x00000006ff1b7e24 */ /* 0x000fce000f8e00ff */
.L_x_13366:
[----:B------:R-:W1:Y:S01]  /*17910*/  S2R R0, SR_TID.X ;  /* 0x0000000000007919 */ /* 0x000e620000002100 */
[----:B------:R-:W-:Y:S05]  /*17920*/  WARPSYNC.ALL ;  /* 0x0000000000007948 */ /* 0x000fea0003800000 */
[----:B------:R-:W-:Y:S01]  /*17930*/  BAR.SYNC.DEFER_BLOCKING 0x4, 0x200 ;  /* 0x0108000000007b1d */ /* 0x000fe20000010000 */
[----:B-1----:R-:W-:-:S04]  /*17940*/  LOP3.LUT R0, R0, 0x1f, RZ, 0xc0, !PT ;  /* 0x0000001f00007812 */ /* 0x002fc800078ec0ff */
[----:B------:R-:W-:-:S13]  /*17950*/  ISETP.NE.AND P0, PT, R0, RZ, PT ;  /* 0x000000ff0000720c */ /* 0x000fda0003f05270 */
[----:B0-----:R-:W0:Y:S01]  /*17960*/  @!P0 S2R R3, SR_CgaCtaId ;  /* 0x0000000000038919 */ /* 0x001e220000008800 */
[----:B------:R-:W-:-:S04]  /*17970*/  @!P0 MOV R0, 0x400 ;  /* 0x0000040000008802 */ /* 0x000fc80000000f00 */
[----:B0-----:R-:W-:-:S05]  /*17980*/  @!P0 LEA R17, R3, R0, 0x18 ;  /* 0x0000000003118211 */ /* 0x001fca00078ec0ff */
[----:B------:R0:W-:Y:S01]  /*17990*/  @!P0 STS.128 [R17+0x168d0], R24 ;  /* 0x0168d01811008388 */ /* 0x0001e20000000c00 */
[----:B------:R-:W-:Y:S06]  /*179a0*/  BAR.ARV 0x5, 0x200 ;  /* 0x0148000000007b1d */ /* 0x000fec0000002000 */
.L_x_13355:
[----:B------:R-:W-:Y:S02]  /*179b0*/  ULDC UR4, c[0x0][0xc3c] ;  /* 0x00030f0000047ab9 */ /* 0x000fe40000000800 */
[----:B----4-:R-:W-:-:S13]  /*179c0*/  ISETP.GE.AND P0, PT, R27, UR4, PT ;  /* 0x000000041b007c0c */ /* 0x010fda000bf06270 */
[----:B------:R-:W-:Y:S05]  /*179d0*/  @!P0 BRA `(.L_x_13367) ;  /* 0xffffffac00c48947 */ /* 0x000fea000383ffff */
[----:B------:R-:W-:Y:S05]  /*179e0*/  BSYNC B8 ;  /* 0x0000000000087941 */ /* 0x000fea0003800000 */
.L_x_13267:
        /* <DEDUP_REMOVED lines=12> */
.L_x_13446:
[----:B------:R-:W-:Y:S05]  /*17ab0*/  BSYNC B0 ;  /* 0x0000000000007941 */ /* 0x000fea0003800000 */
.L_x_13368:
[----:B------:R-:W-:-:S03]  /*17ac0*/  UMOV UR4, 0xffffffff ;  /* 0xffffffff00047882 */ /* 0x000fc60000000000 */
[----:B------:R-:W-:Y:S05]  /*17ad0*/  BRA.DIV UR4, `(.L_x_13370) ;  /* 0x0000002204d07947 */ /* 0x000fea000b800000 */
[----:B0-----:R-:W0:Y:S02]  /*17ae0*/  S2R R0, SR_TID.X ;  /* 0x0000000000007919 */ /* 0x001e240000002100 */
[----:B0-----:R-:W-:-:S04]  /*17af0*/  SHF.R.U32.HI R0, RZ, 0x5, R0 ;  /* 0x00000005ff007819 */ /* 0x001fc80000011600 */
[----:B------:R-:W-:-:S05]  /*17b00*/  LOP3.LUT R0, R0, 0x3, RZ, 0xc0, !PT ;  /* 0x0000000300007812 */ /* 0x000fca00078ec0ff */
[----:B------:R0:W2:Y:S02]  /*17b10*/  SHFL.IDX PT, R14, R0, RZ, 0x1f ;  /* 0x00001fff000e7589 */ /* 0x0000a400000e0000 */
.L_x_13449:
[----:B--2---:R-:W-:Y:S01]  /*17b20*/  ISETP.NE.AND P0, PT, R14, RZ, PT ;  /* 0x000000ff0e00720c */ /* 0x004fe20003f05270 */
[----:B------:R-:W-:-:S12]  /*17b30*/  BSSY B0, `(.L_x_13371) ;  /* 0x0000024000007945 */ /* 0x000fd80003800000 */
[----:B------:R-:W-:Y:S05]  /*17b40*/  @P0 BRA `(.L_x_13372) ;  /* 0x0000000000880947 */ /* 0x000fea0003800000 */
[----:B------:R-:W-:-:S03]  /*17b50*/  UMOV UR4, 0xffffffff ;  /* 0xffffffff00047882 */ /* 0x000fc60000000000 */
[----:B------:R-:W-:Y:S05]  /*17b60*/  BRA.DIV UR4, `(.L_x_13373) ;  /* 0x0000002204e07947 */ /* 0x000fea000b800000 */
[----:B------:R-:W-:-:S13]  /*17b70*/  ELECT P6, URZ, PT ;  /* 0x00000000003f782f */ /* 0x000fda00038c0000 */
.L_x_13452:
[----:B------:R-:W-:Y:S05]  /*17b80*/  @!P6 BRA `(.L_x_13372) ;  /* 0x000000000078e947 */ /* 0x000fea0003800000 */
[----:B------:R-:W-:-:S06]  /*17b90*/  ULOP3.LUT UR4, UR36, 0x2, URZ, 0xfc, !UPT ;  /* 0x0000000224047892 */ /* 0x000fcc000f8efc3f */
[----:B0-----:R-:W-:-:S05]  /*17ba0*/  IMAD.U32 R0, RZ, RZ, UR4 ;  /* 0x00000004ff007e24 */ /* 0x001fca000f8e00ff */
[----:B------:R-:W-:-:S13]  /*17bb0*/  ISETP.NE.AND P2, PT, R0, 0x3, PT ;  /* 0x000000030000780c */ /* 0x000fda0003f45270 */
[----:B------:R-:W-:Y:S05]  /*17bc0*/  @!P2 BRA `(.L_x_13374) ;  /* 0x000000000004a947 */ /* 0x000fea0003800000 */
[----:B------:R-:W-:Y:S01]  /*17bd0*/  BPT.TRAP 0x1 ;  /* 0x000000040000795c */ /* 0x000fe20000300000 */
.L_x_13374:
        /* <DEDUP_REMOVED lines=12> */
.L_x_13453:
[----:B------:R-:W1:Y:S02]  /*17ca0*/  SYNCS.PHASECHK.TRANS64.TRYWAIT P0, [R3+URZ], R0 ;  /* 0x00000000030075a7 */ /* 0x000e64000800017f */
[----:B-1----:R-:W-:Y:S05]  /*17cb0*/  @!P0 BRA `(.L_x_13376) ;  /* 0x0000002000c08947 */ /* 0x002fea0003800000 */
.L_x_13454:
[----:B------:R-:W-:Y:S05]  /*17cc0*/  @!P2 BRA `(.L_x_13377) ;  /* 0x000000000004a947 */ /* 0x000fea0003800000 */
[----:B------:R-:W-:Y:S01]  /*17cd0*/  BPT.TRAP 0x1 ;  /* 0x000000040000795c */ /* 0x000fe20000300000 */
.L_x_13377:
[----:B-1----:R-:W-:-:S04]  /*17ce0*/  VIADD R3, R9, 0x16860 ;  /* 0x0001686009037836 */ /* 0x002fc80000000000 */
[----:B------:R-:W-:-:S04]  /*17cf0*/  IMAD R5, R18, 0x8, R3 ;  /* 0x0000000812057824 */ /* 0x000fc800078e0203 */
[----:B------:R-:W1:Y:S02]  /*17d00*/  SYNCS.PHASECHK.TRANS64.TRYWAIT P0, [R5+URZ], R2 ;  /* 0x00000002050075a7 */ /* 0x000e64000800017f */
[----:B-1----:R-:W-:Y:S05]  /*17d10*/  @!P0 BRA `(.L_x_13378) ;  /* 0x0000002000bc8947 */ /* 0x002fea0003800000 */
.L_x_13455:
[----:B------:R-:W-:-:S07]  /*17d20*/  IMAD R3, R4, 0x8, R3 ;  /* 0x0000000804037824 */ /* 0x000fce00078e0203 */
.L_x_13379:
[----:B--2---:R2:W4:Y:S02]  /*17d30*/  SYNCS.PHASECHK.TRANS64.TRYWAIT P0, [R3+URZ], R0 ;  /* 0x00000000030075a7 */ /* 0x004524000800017f */
[----:B----4-:R-:W-:Y:S05]  /*17d40*/  @!P0 NANOSLEEP.SYNCS 0x989680 ;  /* 0x009896800000895d */ /* 0x010fea0003900000 */
[----:B------:R-:W4:Y:S02]  /*17d50*/  @!P0 SYNCS.PHASECHK.TRANS64 P0, [R3+URZ], R0 ;  /* 0x00000000030085a7 */ /* 0x000f24000800007f */
[----:B----4-:R-:W-:Y:S05]  /*17d60*/  @!P0 BRA `(.L_x_13379) ;  /* 0xfffffffc00f08947 */ /* 0x010fea000383ffff */
.L_x_13372:
[----:B------:R-:W-:Y:S05]  /*17d70*/  BSYNC B0 ;  /* 0x0000000000007941 */ /* 0x000fea0003800000 */
.L_x_13371:
[----:B------:R-:W-:Y:S05]  /*17d80*/  EXIT ;  /* 0x000000000000794d */ /* 0x000fea0003800000 */
.L_x_13178:
[----:B0-----:R-:W-:-:S04]  /*17d90*/  IMAD.U32 R3, RZ, RZ, UR45 ;  /* 0x0000002dff037e24 */ /* 0x001fc8000f8e00ff */
[----:B------:R0:W1:Y:S03]  /*17da0*/  SYNCS.PHASECHK.TRANS64.TRYWAIT P1, [R3+URZ+0x16800], R0 ;  /* 0x01680000030075a7 */ /* 0x000066000802017f */
[----:B-1----:R-:W-:Y:S05]  /*17db0*/  @!P1 NANOSLEEP.SYNCS 0x989680 ;  /* 0x009896800000995d */ /* 0x002fea0003900000 */
[----:B------:R-:W1:Y:S02]  /*17dc0*/  @!P1 SYNCS.PHASECHK.TRANS64 P1, [R3+URZ+0x16800], R0 ;  /* 0x01680000030095a7 */ /* 0x000e64000802007f */
[----:B-1----:R-:W-:Y:S05]  /*17dd0*/  @!P1 BRA `(.L_x_13178) ;  /* 0xfffffffc00ec9947 */ /* 0x002fea000383ffff */
[----:B------:R-:W-:Y:S05]  /*17de0*/  BRA `(.L_x_13380) ;  /* 0xfffffea000587947 */ /* 0x000fea000383ffff */
.L_x_13182:
[----:B-1----:R1:W2:Y:S02]  /*17df0*/  SYNCS.PHASECHK.TRANS64.TRYWAIT P2, [R90+URZ+0x16830], R3 ;  /* 0x016830035a0075a7 */ /* 0x0022a4000804017f */
[----:B--2---:R-:W-:Y:S05]  /*17e00*/  @!P2 NANOSLEEP.SYNCS 0x989680 ;  /* 0x009896800000a95d */ /* 0x004fea0003900000 */
[----:B------:R-:W2:Y:S02]  /*17e10*/  @!P2 SYNCS.PHASECHK.TRANS64 P2, [R90+URZ+0x16830], R3 ;  /* 0x016830035a00a5a7 */ /* 0x000ea4000804007f */
[----:B--2---:R-:W-:Y:S05]  /*17e20*/  @!P2 BRA `(.L_x_13182) ;  /* 0xfffffffc00f0a947 */ /* 0x004fea000383ffff */
[----:B------:R-:W-:Y:S05]  /*17e30*/  BRA `(.L_x_13181) ;  /* 0xfffffea0007c7947 */ /* 0x000fea000383ffff */
.L_x_13198:
[----:B-1----:R-:W-:-:S04]  /*17e40*/  IMAD.U32 R6, RZ, RZ, UR6 ;  /* 0x00000006ff067e24 */ /* 0x002fc8000f8e00ff */
[----:B------:R1:W2:Y:S03]  /*17e50*/  SYNCS.PHASECHK.TRANS64.TRYWAIT P2, [R6+URZ+0x16830], R5 ;  /* 0x01683005060075a7 */ /* 0x0002a6000804017f */
[----:B--2---:R-:W-:Y:S05]  /*17e60*/  @!P2 NANOSLEEP.SYNCS 0x989680 ;  /* 0x009896800000a95d */ /* 0x004fea0003900000 */
[----:B------:R-:W2:Y:S02]  /*17e70*/  @!P2 SYNCS.PHASECHK.TRANS64 P2, [R6+URZ+0x16830], R5 ;  /* 0x016830050600a5a7 */ /* 0x000ea4000804007f */
[----:B--2---:R-:W-:Y:S05]  /*17e80*/  @!P2 BRA `(.L_x_13198) ;  /* 0xfffffffc00eca947 */ /* 0x004fea000383ffff */
[----:B------:R-:W-:Y:S05]  /*17e90*/  BRA `(.L_x_13195) ;  /* 0xfffffed800e47947 */ /* 0x000fea000383ffff */
.L_x_13202:
[----:B-1----:R-:W-:-:S04]  /*17ea0*/  IMAD.U32 R6, RZ, RZ, UR6 ;  /* 0x00000006ff067e24 */ /* 0x002fc8000f8e00ff */
[----:B------:R1:W2:Y:S03]  /*17eb0*/  SYNCS.PHASECHK.TRANS64.TRYWAIT P2, [R6+URZ+0x16850], R5 ;  /* 0x01685005060075a7 */ /* 0x0002a6000804017f */
[----:B--2---:R-:W-:Y:S05]  /*17ec0*/  @!P2 NANOSLEEP.SYNCS 0x989680 ;  /* 0x009896800000a95d */ /* 0x004fea0003900000 */
[----:B------:R-:W2:Y:S02]  /*17ed0*/  @!P2 SYNCS.PHASECHK.TRANS64 P2, [R6+URZ+0x16850], R5 ;  /* 0x016850050600a5a7 */ /* 0x000ea4000804007f */
[----:B--2---:R-:W-:Y:S05]  /*17ee0*/  @!P2 BRA `(.L_x_13202) ;  /* 0xfffffffc00eca947 */ /* 0x004fea000383ffff */
[----:B------:R-:W-:Y:S05]  /*17ef0*/  BRA `(.L_x_13199) ;  /* 0xfffffedc005c7947 */ /* 0x000fea000383ffff */
.L_x_13219:
[----:B-1----:R-:W-:-:S04]  /*17f00*/  IMAD.U32 R7, RZ, RZ, UR6 ;  /* 0x00000006ff077e24 */ /* 0x002fc8000f8e00ff */
[----:B------:R1:W2:Y:S03]  /*17f10*/  SYNCS.PHASECHK.TRANS64.TRYWAIT P2, [R7+URZ+0x16830], R4 ;  /* 0x01683004070075a7 */ /* 0x0002a6000804017f */
[----:B--2---:R-:W-:Y:S05]  /*17f20*/  @!P2 NANOSLEEP.SYNCS 0x989680 ;  /* 0x009896800000a95d */ /* 0x004fea0003900000 */
[----:B------:R-:W2:Y:S02]  /*17f30*/  @!P2 SYNCS.PHASECHK.TRANS64 P2, [R7+URZ+0x16830], R4 ;  /* 0x016830040700a5a7 */ /* 0x000ea4000804007f */
[----:B--2---:R-:W-:Y:S05]  /*17f40*/  @!P2 BRA `(.L_x_13219) ;  /* 0xfffffffc00eca947 */ /* 0x004fea000383ffff */
[----:B------:R-:W-:Y:S05]  /*17f50*/  BRA `(.L_x_13216) ;  /* 0xffffff1000d07947 */ /* 0x000fea000383ffff */
.L_x_13223:
[----:B-1----:R-:W-:-:S04]  /*17f60*/  IMAD.U32 R7, RZ, RZ, UR6 ;  /* 0x00000006ff077e24 */ /* 0x002fc8000f8e00ff */
[----:B------:R1:W2:Y:S03]  /*17f70*/  SYNCS.PHASECHK.TRANS64.TRYWAIT P2, [R7+URZ+0x16850], R4 ;  /* 0x01685004070075a7 */ /* 0x0002a6000804017f */
[----:B--2---:R-:W-:Y:S05]  /*17f80*/  @!P2 NANOSLEEP.SYNCS 0x989680 ;  /* 0x009896800000a95d */ /* 0x004fea0003900000 */
[----:B------:R-:W2:Y:S02]  /*17f90*/  @!P2 SYNCS.PHASECHK.TRANS64 P2, [R7+URZ+0x16850], R4 ;  /* 0x016850040700a5a7 */ /* 0x000ea4000804007f */
[----:B--2---:R-:W-:Y:S05]  /*17fa0*/  @!P2 BRA `(.L_x_13223) ;  /* 0xfffffffc00eca947 */ /* 0x004fea000383ffff */
[----:B------:R-:W-:Y:S05]  /*17fb0*/  BRA `(.L_x_13220) ;  /* 0xffffff1400487947 */ /* 0x000fea000383ffff */
.L_x_13229:
[----:B-1----:R-:W-:-:S04]  /*17fc0*/  IMAD.U32 R7, RZ, RZ, UR6 ;  /* 0x00000006ff077e24 */ /* 0x002fc8000f8e00ff */
[----:B------:R1:W2:Y:S03]  /*17fd0*/  SYNCS.PHASECHK.TRANS64.TRYWAIT P2, [R7+URZ+0x16830], R4 ;  /* 0x01683004070075a7 */ /* 0x0002a6000804017f */
[----:B--2---:R-:W-:Y:S05]  /*17fe0*/  @!P2 NANOSLEEP.SYNCS 0x989680 ;  /* 0x009896800000a95d */ /* 0x004fea0003900000 */
[----:B------:R-:W2:Y:S02]  /*17ff0*/  @!P2 SYNCS.PHASECHK.TRANS64 P2, [R7+URZ+0x16830], R4 ;  /* 0x016830040700a5a7 */ /* 0x000ea4000804007f */
[----:B--2---:R-:W-:Y:S05]  /*18000*/  @!P2 BRA `(.L_x_13229) ;  /* 0xfffffffc00eca947 */ /* 0x004fea000383ffff */
[----:B------:R-:W-:Y:S05]  /*18010*/  BRA `(.L_x_13226) ;  /* 0xffffff3400ec7947 */ /* 0x000fea000383ffff */
.L_x_13233:
[----:B-1----:R-:W-:-:S04]  /*18020*/  IMAD.U32 R7, RZ, RZ, UR6 ;  /* 0x00000006ff077e24 */ /* 0x002fc8000f8e00ff */
[----:B------:R1:W2:Y:S03]  /*18030*/  SYNCS.PHASECHK.TRANS64.TRYWAIT P2, [R7+URZ+0x16850], R4 ;  /* 0x01685004070075a7 */ /* 0x0002a6000804017f */
[----:B--2---:R-:W-:Y:S05]  /*18040*/  @!P2 NANOSLEEP.SYNCS 0x989680 ;  /* 0x009896800000a95d */ /* 0x004fea0003900000 */
[----:B------:R-:W2:Y:S02]  /*18050*/  @!P2 SYNCS.PHASECHK.TRANS64 P2, [R7+URZ+0x16850], R4 ;  /* 0x016850040700a5a7 */ /* 0x000ea4000804007f */
[----:B--2---:R-:W-:Y:S05]  /*18060*/  @!P2 BRA `(.L_x_13233) ;  /* 0xfffffffc00eca947 */ /* 0x004fea000383ffff */
[----:B------:R-:W-:Y:S05]  /*18070*/  BRA `(.L_x_13230) ;  /* 0xffffff3800647947 */ /* 0x000fea000383ffff */
.L_x_13246:
[----:B-1----:R-:W-:-:S04]  /*18080*/  IMAD.U32 R5, RZ, RZ, UR5 ;  /* 0x00000005ff057e24 */ /* 0x002fc8000f8e00ff */
[----:B------:R1:W2:Y:S03]  /*18090*/  SYNCS.PHASECHK.TRANS64.TRYWAIT P0, [R5+URZ+0x16850], R0 ;  /* 0x01685000050075a7 */ /* 0x0002a6000800017f */
[----:B--2---:R-:W-:Y:S05]  /*180a0*/  @!P0 NANOSLEEP.SYNCS 0x989680 ;  /* 0x009896800000895d */ /* 0x004fea0003900000 */
[----:B------:R-:W2:Y:S02]  /*180b0*/  @!P0 SYNCS.PHASECHK.TRANS64 P0, [R5+URZ+0x16850], R0 ;  /* 0x01685000050085a7 */ /* 0x000ea4000800007f */
[----:B--2---:R-:W-:Y:S05]  /*180c0*/  @!P0 BRA `(.L_x_13246) ;  /* 0xfffffffc00ec8947 */ /* 0x004fea000383ffff */
[----:B------:R-:W-:Y:S05]  /*180d0*/  BRA `(.L_x_13245) ;  /* 0xffffff6800ec7947 */ /* 0x000fea000383ffff */
.L_x_13289:
        /* <DEDUP_REMOVED lines=11> */
.L_x_13382:
[----:B------:R-:W-:Y:S05]  /*18190*/  BSYNC B0 ;  /* 0x0000000000007941 */ /* 0x000fea0003800000 */
.L_x_13381:
[----:B------:R-:W-:Y:S05]  /*181a0*/  BRA `(.L_x_13383) ;  /* 0xffffffb800387947 */ /* 0x000fea000383ffff */
.L_x_13291:
[----:B------:R-:W-:Y:S01]  /*181b0*/  BSSY B0, `(.L_x_13384) ;  /* 0x0000006000007945 */ /* 0x000fe20003800000 */
[----:B------:R-:W-:-:S07]  /*181c0*/  IMAD.MOV.U32 R15, RZ, RZ, -0x1 ;  /* 0xffffffffff0f7424 */ /* 0x000fce00078e00ff */
[----:B0123--:R-:W-:Y:S05]  /*181d0*/  WARPSYNC.COLLECTIVE R15, `(.L_x_13385) ;  /* 0x000000000f0c7348 */ /* 0x00ffea0003c00000 */
[----:B------:R-:W-:Y:S02]  /*181e0*/  ELECT P6, UR62, PT ;  /* 0x00000000003e782f */ /* 0x000fe400038c0000 */
[----:B------:R-:W-:Y:S01]  /*181f0*/  MOV R14, UR62 ;  /* 0x0000003e000e7c02 */ /* 0x000fe20008000f00 */
[----:B0123--:R-:W-:Y:S10]  /*18200*/  ENDCOLLECTIVE ;  /* 0x000000000000791b */ /* 0x00fff40003800000 */
.L_x_13385:
[----:B------:R-:W-:Y:S05]  /*18210*/  BSYNC B0 ;  /* 0x0000000000007941 */ /* 0x000fea0003800000 */
.L_x_13384:
[----:B------:R-:W-:Y:S05]  /*18220*/  BRA `(.L_x_13386) ;  /* 0xffffffb800407947 */ /* 0x000fea000383ffff */
.L_x_13293:
[----:B---3--:R3:W4:Y:S02]  /*18230*/  SYNCS.PHASECHK.TRANS64.TRYWAIT P0, [R0+URZ+0x16840], R2 ;  /* 0x01684002000075a7 */ /* 0x008724000800017f */
[----:B----4-:R-:W-:Y:S05]  /*18240*/  @!P0 NANOSLEEP.SYNCS 0x989680 ;  /* 0x009896800000895d */ /* 0x010fea0003900000 */
[----:B------:R-:W4:Y:S02]  /*18250*/  @!P0 SYNCS.PHASECHK.TRANS64 P0, [R0+URZ+0x16840], R2 ;  /* 0x01684002000085a7 */ /* 0x000f24000800007f */
[----:B----4-:R-:W-:Y:S05]  /*18260*/  @!P0 BRA `(.L_x_13293) ;  /* 0xfffffffc00f08947 */ /* 0x010fea000383ffff */
[----:B------:R-:W-:Y:S05]  /*18270*/  BRA `(.L_x_13387) ;  /* 0xffffffb800907947 */ /* 0x000fea000383ffff */
.L_x_13297:
[----:B------:R-:W2:Y:S01]  /*18280*/  LDL.LU R11, [R1+0xc] ;  /* 0x00000c00010b7983 */ /* 0x000ea20000300800 */
[----:B------:R-:W-:Y:S01]  /*18290*/  IMAD.MOV.U32 R6, RZ, RZ, R12 ;  /* 0x000000ffff067224 */ /* 0x000fe200078e000c */
[----:B------:R-:W-:Y:S01]  /*182a0*/  LOP3.LUT R10, R10, 0x7f, RZ, 0xc0, !PT ;  /* 0x0000007f0a0a7812 */ /* 0x000fe200078ec0ff */
[----:B------:R-:W-:Y:S02]  /*182b0*/  IMAD.MOV.U32 R13, RZ, RZ, R4 ;  /* 0x000000ffff0d7224 */ /* 0x000fe400078e0004 */
[----:B------:R-:W-:Y:S01]  /*182c0*/  IMAD.MOV.U32 R12, RZ, RZ, RZ ;  /* 0x000000ffff0c7224 */ /* 0x000fe200078e00ff */
[----:B------:R-:W-:Y:S01]  /*182d0*/  SHF.R.U32.HI R10, RZ, 0x3, R10 ;  /* 0x00000003ff0a7819 */ /* 0x000fe2000001160a */
[----:B------:R-:W-:-:S04]  /*182e0*/  IMAD.MOV.U32 R15, RZ, RZ, -0x1 ;  /* 0xffffffffff0f7424 */ /* 0x000fc800078e00ff */
        /* <DEDUP_REMOVED lines=8> */
.L_x_13388:
[----:B------:R-:W-:Y:S02]  /*18370*/  IMAD.MOV.U32 R13, RZ, RZ, R0 ;  /* 0x000000ffff0d7224 */ /* 0x000fe400078e0000 */
[----:B------:R-:W-:-:S07]  /*18380*/  IMAD.MOV.U32 R7, RZ, RZ, R14 ;  /* 0x000000ffff077224 */ /* 0x000fce00078e000e */
[----:B------:R-:W-:Y:S05]  /*18390*/  WARPSYNC.COLLECTIVE R15, `(.L_x_13389) ;  /* 0x000000000f087348 */ /* 0x000fea0003c00000 */
[----:B------:R0:W1:Y:S02]  /*183a0*/  SHFL.IDX P6, R14, R13, R12, R11 ;  /* 0x0000000c0d0e7389 */ /* 0x00006400000c000b */
[----:B01----:R-:W-:Y:S01]  /*183b0*/  ENDCOLLECTIVE ;  /* 0x000000000000791b */ /* 0x003fe20003800000 */
.L_x_13389:
[----:B------:R-:W-:Y:S02]  /*183c0*/  IMAD.MOV.U32 R13, RZ, RZ, R4 ;  /* 0x000000ffff0d7224 */ /* 0x000fe400078e0004 */
[----:B------:R-:W-:Y:S02]  /*183d0*/  IMAD.MOV.U32 R12, RZ, RZ, 0x1 ;  /* 0x00000001ff0c7424 */ /* 0x000fe400078e00ff */
[----:B------:R-:W-:-:S07]  /*183e0*/  IMAD.MOV.U32 R8, RZ, RZ, R14 ;  /* 0x000000ffff087224 */ /* 0x000fce00078e000e */
[----:B------:R-:W-:Y:S05]  /*183f0*/  WARPSYNC.COLLECTIVE R15, `(.L_x_13390) ;  /* 0x000000000f087348 */ /* 0x000fea0003c00000 */
[----:B------:R0:W1:Y:S02]  /*18400*/  SHFL.IDX P6, R14, R13, R12, R11 ;  /* 0x0000000c0d0e7389 */ /* 0x00006400000c000b */
[----:B01----:R-:W-:Y:S01]  /*18410*/  ENDCOLLECTIVE ;  /* 0x000000000000791b */ /* 0x003fe20003800000 */
.L_x_13390:
        /* <DEDUP_REMOVED lines=13> */
.L_x_13391:
[----:B------:R-:W-:Y:S02]  /*184f0*/  IMAD.MOV.U32 R13, RZ, RZ, R4 ;  /* 0x000000ffff0d7224 */ /* 0x000fe400078e0004 */
[----:B------:R-:W-:Y:S02]  /*18500*/  IMAD.MOV.U32 R12, RZ, RZ, 0x2 ;  /* 0x00000002ff0c7424 */ /* 0x000fe400078e00ff */
[----:B------:R-:W-:-:S07]  /*18510*/  IMAD.MOV.U32 R8, RZ, RZ, R14 ;  /* 0x000000ffff087224 */ /* 0x000fce00078e000e */
[----:B------:R-:W-:Y:S05]  /*18520*/  WARPSYNC.COLLECTIVE R15, `(.L_x_13392) ;  /* 0x000000000f087348 */ /* 0x000fea0003c00000 */
[----:B------:R0:W1:Y:S02]  /*18530*/  SHFL.IDX P6, R14, R13, R12, R11 ;  /* 0x0000000c0d0e7389 */ /* 0x00006400000c000b */
[----:B01----:R-:W-:Y:S01]  /*18540*/  ENDCOLLECTIVE ;  /* 0x000000000000791b */ /* 0x003fe20003800000 */
.L_x_13392:
        /* <DEDUP_REMOVED lines=14> */
.L_x_13393:
[----:B------:R-:W-:Y:S02]  /*18630*/  IMAD.MOV.U32 R13, RZ, RZ, R4 ;  /* 0x000000ffff0d7224 */ /* 0x000fe400078e0004 */
[----:B------:R-:W-:Y:S02]  /*18640*/  IMAD.MOV.U32 R12, RZ, RZ, 0x3 ;  /* 0x00000003ff0c7424 */ /* 0x000fe400078e00ff */
[----:B------:R-:W-:-:S07]  /*18650*/  IMAD.MOV.U32 R8, RZ, RZ, R14 ;  /* 0x000000ffff087224 */ /* 0x000fce00078e000e */
[----:B------:R-:W-:Y:S05]  /*18660*/  WARPSYNC.COLLECTIVE R15, `(.L_x_13394) ;  /* 0x000000000f087348 */ /* 0x000fea0003c00000 */
[----:B------:R0:W1:Y:S02]  /*18670*/  SHFL.IDX P6, R14, R13, R12, R11 ;  /* 0x0000000c0d0e7389 */ /* 0x00006400000c000b */
[----:B01----:R-:W-:Y:S01]  /*18680*/  ENDCOLLECTIVE ;  /* 0x000000000000791b */ /* 0x003fe20003800000 */
.L_x_13394:
        /* <DEDUP_REMOVED lines=14> */
.L_x_13395:
[----:B------:R-:W-:Y:S02]  /*18770*/  IMAD.MOV.U32 R13, RZ, RZ, R4 ;  /* 0x000000ffff0d7224 */ /* 0x000fe400078e0004 */
[----:B------:R-:W-:Y:S02]  /*18780*/  IMAD.MOV.U32 R12, RZ, RZ, 0x4 ;  /* 0x00000004ff0c7424 */ /* 0x000fe400078e00ff */
[----:B------:R-:W-:-:S07]  /*18790*/  IMAD.MOV.U32 R8, RZ, RZ, R14 ;  /* 0x000000ffff087224 */ /* 0x000fce00078e000e */
[----:B------:R-:W-:Y:S05]  /*187a0*/  WARPSYNC.COLLECTIVE R15, `(.L_x_13396) ;  /* 0x000000000f087348 */ /* 0x000fea0003c00000 */
[----:B------:R0:W1:Y:S02]  /*187b0*/  SHFL.IDX P6, R14, R13, R12, R11 ;  /* 0x0000000c0d0e7389 */ /* 0x00006400000c000b */
[----:B01----:R-:W-:Y:S01]  /*187c0*/  ENDCOLLECTIVE ;  /* 0x000000000000791b */ /* 0x003fe20003800000 */
.L_x_13396:
        /* <DEDUP_REMOVED lines=14> */
.L_x_13397:
[----:B------:R-:W-:Y:S02]  /*188b0*/  IMAD.MOV.U32 R13, RZ, RZ, R4 ;  /* 0x000000ffff0d7224 */ /* 0x000fe400078e0004 */
[----:B------:R-:W-:Y:S02]  /*188c0*/  IMAD.MOV.U32 R12, RZ, RZ, 0x5 ;  /* 0x00000005ff0c7424 */ /* 0x000fe400078e00ff */
[----:B------:R-:W-:-:S07]  /*188d0*/  IMAD.MOV.U32 R8, RZ, RZ, R14 ;  /* 0x000000ffff087224 */ /* 0x000fce00078e000e */
[----:B------:R-:W-:Y:S05]  /*188e0*/  WARPSYNC.COLLECTIVE R15, `(.L_x_13398) ;  /* 0x000000000f087348 */ /* 0x000fea0003c00000 */
[----:B------:R0:W1:Y:S02]  /*188f0*/  SHFL.IDX P6, R14, R13, R12, R11 ;  /* 0x0000000c0d0e7389 */ /* 0x00006400000c000b */
[----:B01----:R-:W-:Y:S01]  /*18900*/  ENDCOLLECTIVE ;  /* 0x000000000000791b */ /* 0x003fe20003800000 */
.L_x_13398:
        /* <DEDUP_REMOVED lines=14> */
.L_x_13399:
[----:B------:R-:W-:Y:S02]  /*189f0*/  IMAD.MOV.U32 R13, RZ, RZ, R4 ;  /* 0x000000ffff0d7224 */ /* 0x000fe400078e0004 */
[----:B------:R-:W-:Y:S02]  /*18a00*/  IMAD.MOV.U32 R12, RZ, RZ, 0x6 ;  /* 0x00000006ff0c7424 */ /* 0x000fe400078e00ff */
[----:B------:R-:W-:-:S07]  /*18a10*/  IMAD.MOV.U32 R8, RZ, RZ, R14 ;  /* 0x000000ffff087224 */ /* 0x000fce00078e000e */
[----:B------:R-:W-:Y:S05]  /*18a20*/  WARPSYNC.COLLECTIVE R15, `(.L_x_13400) ;  /* 0x000000000f087348 */ /* 0x000fea0003c00000 */
[----:B------:R0:W1:Y:S02]  /*18a30*/  SHFL.IDX P6, R14, R13, R12, R11 ;  /* 0x0000000c0d0e7389 */ /* 0x00006400000c000b */
[----:B01----:R-:W-:Y:S01]  /*18a40*/  ENDCOLLECTIVE ;  /* 0x000000000000791b */ /* 0x003fe20003800000 */
.L_x_13400:
        /* <DEDUP_REMOVED lines=14> */
.L_x_13401:
[----:B------:R-:W-:Y:S02]  /*18b30*/  IMAD.MOV.U32 R13, RZ, RZ, R4 ;  /* 0x000000ffff0d7224 */ /* 0x000fe400078e0004 */
[----:B------:R-:W-:Y:S02]  /*18b40*/  IMAD.MOV.U32 R12, RZ, RZ, 0x7 ;  /* 0x00000007ff0c7424 */ /* 0x000fe400078e00ff */
[----:B------:R-:W-:-:S07]  /*18b50*/  IMAD.MOV.U32 R8, RZ, RZ, R14 ;  /* 0x000000ffff087224 */ /* 0x000fce00078e000e */
[----:B------:R-:W-:Y:S05]  /*18b60*/  WARPSYNC.COLLECTIVE R15, `(.L_x_13402) ;  /* 0x000000000f087348 */ /* 0x000fea0003c00000 */
[----:B------:R0:W1:Y:S02]  /*18b70*/  SHFL.IDX P6, R14, R13, R12, R11 ;  /* 0x0000000c0d0e7389 */ /* 0x00006400000c000b */
[----:B01----:R-:W-:Y:S01]  /*18b80*/  ENDCOLLECTIVE ;  /* 0x000000000000791b */ /* 0x003fe20003800000 */
.L_x_13402:
[----:B------:R-:W-:-:S05]  /*18b90*/  @!P1 LEA R8, P2, R21, R8, 0x1 ;  /* 0x0000000815089211 */ /* 0x000fca00078408ff */
[----:B------:R-:W-:-:S04]  /*18ba0*/  @!P1 IMAD.X R7, RZ, RZ, R7, P2 ;  /* 0x000000ffff079224 */ /* 0x000fc800010e0607 */
[----:B------:R-:W-:Y:S02]  /*18bb0*/  @!P1 IMAD.MOV.U32 R9, RZ, RZ, R7 ;  /* 0x000000ffff099224 */ /* 0x000fe400078e0007 */
[----:B------:R-:W-:Y:S02]  /*18bc0*/  IMAD.MOV.U32 R13, RZ, RZ, R0 ;  /* 0x000000ffff0d7224 */ /* 0x000fe400078e0000 */
[----:B------:R-:W-:Y:S01]  /*18bd0*/  VIADD R0, R6, 0x70 ;  /* 0x0000007006007836 */ /* 0x000fe20000000000 */
[----:B------:R-:W-:Y:S01]  /*18be0*/  @!PT LDS RZ, [RZ] ;  /* 0x00000000fffff984 */ /* 0x000fe20000000800 */
[----:B------:R-:W-:Y:S01]  /*18bf0*/  @!PT LDS RZ, [RZ] ;  /* 0x00000000fffff984 */ /* 0x000fe20000000800 */
[----:B------:R-:W-:Y:S01]  /*18c00*/  @!PT LDS RZ, [RZ] ;  /* 0x00000000fffff984 */ /* 0x000fe20000000800 */
[----:B------:R0:W-:Y:S04]  /*18c10*/  @!P1 LDGSTS.E.BYPASS.LTC128B.128 [R20+0xb400], desc[UR52][R8.64], !P0 ;  /* 0x0b40000008149fae */ /* 0x0001e8000c101d74 */
[----:B------:R-:W-:Y:S01]  /*18c20*/  ISETP.GE.AND P1, PT, R0, R3, PT ;  /* 0x000000030000720c */ /* 0x000fe20003f26270 */
[----:B------:R-:W-:-:S02]  /*18c30*/  VIADD R0, R6, 0x80 ;  /* 0x0000008006007836 */ /* 0x000fc40000000000 */
[----:B------:R-:W-:-:S10]  /*18c40*/  IMAD.MOV.U32 R4, RZ, RZ, R14 ;  /* 0x000000ffff047224 */ /* 0x000fd400078e000e */
[----:B0-----:R-:W-:Y:S05]  /*18c50*/  WARPSYNC.COLLECTIVE R15, `(.L_x_13403) ;  /* 0x000000000f087348 */ /* 0x001fea0003c00000 */
[----:B------:R1:W2:Y:S02]  /*18c60*/  SHFL.IDX P6, R14, R13, R12, R11 ;  /* 0x0000000c0d0e7389 */ /* 0x0002a400000c000b */
[----:B012---:R-:W-:Y:S01]  /*18c70*/  ENDCOLLECTIVE ;  /* 0x000000000000791b */ /* 0x007fe20003800000 */
.L_x_13403:
[----:B------:R-:W-:Y:S01]  /*18c80*/  ISETP.GE.AND P2, PT, R0, R3, PT ;  /* 0x000000030000720c */ /* 0x000fe20003f46270 */
[----:B------:R-:W-:Y:S02]  /*18c90*/  IMAD.MOV.U32 R13, RZ, RZ, R2 ;  /* 0x000000ffff0d7224 */ /* 0x000fe400078e0002 */
[----:B------:R-:W-:Y:S02]  /*18ca0*/  IMAD.MOV.U32 R12, RZ, RZ, RZ ;  /* 0x000000ffff0c7224 */ /* 0x000fe400078e00ff */
[----:B------:R-:W-:-:S08]  /*18cb0*/  IMAD.MOV.U32 R8, RZ, RZ, R14 ;  /* 0x000000ffff087224 */ /* 0x000fd000078e000e */
[----:B------:R-:W-:Y:S05]  /*18cc0*/  WARPSYNC.COLLECTIVE R15, `(.L_x_13404) ;  /* 0x000000000f087348 */ /* 0x000fea0003c00000 */
[----:B------:R0:W1:Y:S02]  /*18cd0*/  SHFL.IDX P6, R14, R13, R12, R11 ;  /* 0x0000000c0d0e7389 */ /* 0x00006400000c000b */
[----:B01----:R-:W-:Y:S01]  /*18ce0*/  ENDCOLLECTIVE ;  /* 0x000000000000791b */ /* 0x003fe20003800000 */
.L_x_13404:
        /* <DEDUP_REMOVED lines=13> */
.L_x_13405:
[----:B------:R-:W-:Y:S02]  /*18dc0*/  IMAD.MOV.U32 R13, RZ, RZ, R2 ;  /* 0x000000ffff0d7224 */ /* 0x000fe400078e0002 */
[----:B------:R-:W-:Y:S02]  /*18dd0*/  IMAD.MOV.U32 R12, RZ, RZ, 0x1 ;  /* 0x00000001ff0c7424 */ /* 0x000fe400078e00ff */
[----:B------:R-:W-:-:S07]  /*18de0*/  IMAD.MOV.U32 R7, RZ, RZ, R14 ;  /* 0x000000ffff077224 */ /* 0x000fce00078e000e */
[----:B------:R-:W-:Y:S05]  /*18df0*/  WARPSYNC.COLLECTIVE R15, `(.L_x_13406) ;  /* 0x000000000f087348 */ /* 0x000fea0003c00000 */
[----:B------:R0:W1:Y:S02]  /*18e00*/  SHFL.IDX P6, R14, R13, R12, R11 ;  /* 0x0000000c0d0e7389 */ /* 0x00006400000c000b */
[----:B01----:R-:W-:Y:S01]  /*18e10*/  ENDCOLLECTIVE ;  /* 0x000000000000791b */ /* 0x003fe20003800000 */
.L_x_13406:
[----:B------:R-:W-:-:S05]  /*18e20*/  @!P2 LEA R7, P1, R21, R7, 0x1 ;  /* 0x000000071507a211 */ /* 0x000fca00078208ff */
[----:B------:R-:W-:Y:S02]  /*18e30*/  @!P2 IMAD.X R0, RZ, RZ, R0, P1 ;  /* 0x000000ffff00a224 */ /* 0x000fe400008e0600 */
        /* <DEDUP_REMOVED lines=13> */
.L_x_13407:
[----:B------:R-:W-:Y:S02]  /*18f10*/  IMAD.MOV.U32 R13, RZ, RZ, R2 ;  /* 0x000000ffff0d7224 */ /* 0x000fe400078e0002 */
[----:B------:R-:W-:Y:S02]  /*18f20*/  IMAD.MOV.U32 R12, RZ, RZ, 0x2 ;  /* 0x00000002ff0c7424 */ /* 0x000fe400078e00ff */
[----:B------:R-:W-:-:S07]  /*18f30*/  IMAD.MOV.U32 R8, RZ, RZ, R14 ;  /* 0x000000ffff087224 */ /* 0x000fce00078e000e */
[----:B------:R-:W-:Y:S05]  /*18f40*/  WARPSYNC.COLLECTIVE R15, `(.L_x_13408) ;  /* 0x000000000f087348 */ /* 0x000fea0003c00000 */
[----:B------:R0:W1:Y:S02]  /*18f50*/  SHFL.IDX P6, R14, R13, R12, R11 ;  /* 0x0000000c0d0e7389 */ /* 0x00006400000c000b */
[----:B01----:R-:W-:Y:S01]  /*18f60*/  ENDCOLLECTIVE ;  /* 0x000000000000791b */ /* 0x003fe20003800000 */
.L_x_13408:
        /* <DEDUP_REMOVED lines=13> */
.L_x_13409:
[----:B------:R-:W-:Y:S02]  /*19040*/  IMAD.MOV.U32 R13, RZ, RZ, R2 ;  /* 0x000000ffff0d7224 */ /* 0x000fe400078e0002 */
[----:B------:R-:W-:Y:S02]  /*19050*/  IMAD.MOV.U32 R12, RZ, RZ, 0x3 ;  /* 0x00000003ff0c7424 */ /* 0x000fe400078e00ff */
[----:B------:R-:W-:-:S07]  /*19060*/  IMAD.MOV.U32 R8, RZ, RZ, R14 ;  /* 0x000000ffff087224 */ /* 0x000fce00078e000e */
[----:B------:R-:W-:Y:S05]  /*19070*/  WARPSYNC.COLLECTIVE R15, `(.L_x_13410) ;  /* 0x000000000f087348 */ /* 0x000fea0003c00000 */
[----:B------:R0:W1:Y:S02]  /*19080*/  SHFL.IDX P6, R14, R13, R12, R11 ;  /* 0x0000000c0d0e7389 */ /* 0x00006400000c000b */
[----:B01----:R-:W-:Y:S01]  /*19090*/  ENDCOLLECTIVE ;  /* 0x000000000000791b */ /* 0x003fe20003800000 */
.L_x_13410:
        /* <DEDUP_REMOVED lines=12> */
.L_x_13411:
[----:B------:R-:W-:Y:S01]  /*19160*/  IMAD.MOV.U32 R2, RZ, RZ, R14 ;  /* 0x000000ffff027224 */ /* 0x000fe200078e000e */
[----:B------:R-:W-:Y:S06]  /*19170*/  BRA `(.L_x_13412) ;  /* 0xffffffb8009c7947 */ /* 0x000fec000383ffff */
.L_x_13300:
[----:B0-----:R0:W1:Y:S02]  /*19180*/  SYNCS.PHASECHK.TRANS64.TRYWAIT P0, [R17+URZ+0x16820], R0 ;  /* 0x01682000110075a7 */ /* 0x001064000800017f */
[----:B-1----:R-:W-:Y:S05]  /*19190*/  @!P0 NANOSLEEP.SYNCS 0x989680 ;  /* 0x009896800000895d */ /* 0x002fea0003900000 */
[----:B------:R-:W1:Y:S02]  /*191a0*/  @!P0 SYNCS.PHASECHK.TRANS64 P0, [R17+URZ+0x16820], R0 ;  /* 0x01682000110085a7 */ /* 0x000e64000800007f */
[----:B-1----:R-:W-:Y:S05]  /*191b0*/  @!P0 BRA `(.L_x_13300) ;  /* 0xfffffffc00f08947 */ /* 0x002fea000383ffff */
[----:B------:R-:W-:Y:S05]  /*191c0*/  BRA `(.L_x_13413) ;  /* 0xffffffb800fc7947 */ /* 0x000fea000383ffff */
.L_x_13309:
[----:B-1----:R1:W2:Y:S02]  /*191d0*/  SYNCS.PHASECHK.TRANS64.TRYWAIT P0, [R2+URZ+0x16840], R3 ;  /* 0x01684003020075a7 */ /* 0x0022a4000800017f */
[----:B--2---:R-:W-:Y:S05]  /*191e0*/  @!P0 NANOSLEEP.SYNCS 0x989680 ;  /* 0x009896800000895d */ /* 0x004fea0003900000 */
[----:B------:R-:W2:Y:S02]  /*191f0*/  @!P0 SYNCS.PHASECHK.TRANS64 P0, [R2+URZ+0x16840], R3 ;  /* 0x01684003020085a7 */ /* 0x000ea4000800007f */
[----:B--2---:R-:W-:Y:S05]  /*19200*/  @!P0 BRA `(.L_x_13309) ;  /* 0xfffffffc00f08947 */ /* 0x004fea000383ffff */
[----:B------:R-:W-:Y:S05]  /*19210*/  BRA `(.L_x_13414) ;  /* 0xffffffbc00e07947 */ /* 0x000fea000383ffff */
.L_x_13314:
[----:B0-----:R0:W1:Y:S02]  /*19220*/  SYNCS.PHASECHK.TRANS64.TRYWAIT P0, [R3+URZ+0x60], R2 ;  /* 0x00006002030075a7 */ /* 0x001064000800017f */
[----:B-1----:R-:W-:Y:S05]  /*19230*/  @!P0 NANOSLEEP.SYNCS 0x989680 ;  /* 0x009896800000895d */ /* 0x002fea0003900000 */
[----:B------:R-:W1:Y:S02]  /*19240*/  @!P0 SYNCS.PHASECHK.TRANS64 P0, [R3+URZ+0x60], R2 ;  /* 0x00006002030085a7 */ /* 0x000e64000800007f */
[----:B-1----:R-:W-:Y:S05]  /*19250*/  @!P0 BRA `(.L_x_13314) ;  /* 0xfffffffc00f08947 */ /* 0x002fea000383ffff */
[----:B------:R-:W-:Y:S05]  /*19260*/  BRA `(.L_x_13415) ;  /* 0xffffffc0006c7947 */ /* 0x000fea000383ffff */
.L_x_13322:
[----:B-1----:R1:W2:Y:S02]  /*19270*/  SYNCS.PHASECHK.TRANS64.TRYWAIT P0, [R2+URZ+0x16840], R3 ;  /* 0x01684003020075a7 */ /* 0x0022a4000800017f */
[----:B--2---:R-:W-:Y:S05]  /*19280*/  @!P0 NANOSLEEP.SYNCS 0x989680 ;  /* 0x009896800000895d */ /* 0x004fea0003900000 */
[----:B------:R-:W2:Y:S02]  /*19290*/  @!P0 SYNCS.PHASECHK.TRANS64 P0, [R2+URZ+0x16840], R3 ;  /* 0x01684003020085a7 */ /* 0x000ea4000800007f */
[----:B--2---:R-:W-:Y:S05]  /*192a0*/  @!P0 BRA `(.L_x_13322) ;  /* 0xfffffffc00f08947 */ /* 0x004fea000383ffff */
[----:B------:R-:W-:Y:S05]  /*192b0*/  BRA `(.L_x_13416) ;  /* 0xffffffc400a87947 */ /* 0x000fea000383ffff */
.L_x_13327:
[----:B0-----:R0:W1:Y:S02]  /*192c0*/  SYNCS.PHASECHK.TRANS64.TRYWAIT P0, [R10+URZ+0x60], R3 ;  /* 0x000060030a0075a7 */ /* 0x001064000800017f */
[----:B-1----:R-:W-:Y:S05]  /*192d0*/  @!P0 NANOSLEEP.SYNCS 0x989680 ;  /* 0x009896800000895d */ /* 0x002fea0003900000 */
[----:B------:R-:W1:Y:S02]  /*192e0*/  @!P0 SYNCS.PHASECHK.TRANS64 P0, [R10+URZ+0x60], R3 ;  /* 0x000060030a0085a7 */ /* 0x000e64000800007f */
[----:B-1----:R-:W-:Y:S05]  /*192f0*/  @!P0 BRA `(.L_x_13327) ;  /* 0xfffffffc00f08947 */ /* 0x002fea000383ffff */
[----:B------:R-:W-:Y:S05]  /*19300*/  BRA `(.L_x_13417) ;  /* 0xffffffc800347947 */ /* 0x000fea000383ffff */
.L_x_13335:
[----:B-1----:R1:W2:Y:S02]  /*19310*/  SYNCS.PHASECHK.TRANS64.TRYWAIT P0, [R2+URZ+0x16840], R3 ;  /* 0x01684003020075a7 */ /* 0x0022a4000800017f */
[----:B--2---:R-:W-:Y:S05]  /*19320*/  @!P0 NANOSLEEP.SYNCS 0x989680 ;  /* 0x009896800000895d */ /* 0x004fea0003900000 */
[----:B------:R-:W2:Y:S02]  /*19330*/  @!P0 SYNCS.PHASECHK.TRANS64 P0, [R2+URZ+0x16840], R3 ;  /* 0x01684003020085a7 */ /* 0x000ea4000800007f */
[----:B--2---:R-:W-:Y:S05]  /*19340*/  @!P0 BRA `(.L_x_13335) ;  /* 0xfffffffc00f08947 */ /* 0x004fea000383ffff */
[----:B------:R-:W-:Y:S05]  /*19350*/  BRA `(.L_x_13418) ;  /* 0xffffffcc00447947 */ /* 0x000fea000383ffff */
.L_x_13340:
[----:B0-----:R0:W1:Y:S02]  /*19360*/  SYNCS.PHASECHK.TRANS64.TRYWAIT P0, [R7+URZ+0x60], R2 ;  /* 0x00006002070075a7 */ /* 0x001064000800017f */
[----:B-1----:R-:W-:Y:S05]  /*19370*/  @!P0 NANOSLEEP.SYNCS 0x989680 ;  /* 0x009896800000895d */ /* 0x002fea0003900000 */
[----:B------:R-:W1:Y:S02]  /*19380*/  @!P0 SYNCS.PHASECHK.TRANS64 P0, [R7+URZ+0x60], R2 ;  /* 0x00006002070085a7 */ /* 0x000e64000800007f */
[----:B-1----:R-:W-:Y:S05]  /*19390*/  @!P0 BRA `(.L_x_13340) ;  /* 0xfffffffc00f08947 */ /* 0x002fea000383ffff */
[----:B------:R-:W-:Y:S05]  /*193a0*/  BRA `(.L_x_13419) ;  /* 0xffffffcc00d47947 */ /* 0x000fea000383ffff */
.L_x_13350:
[----:B0-----:R0:W1:Y:S02]  /*193b0*/  SYNCS.PHASECHK.TRANS64.TRYWAIT P0, [R3+URZ+0x16860], R0 ;  /* 0x01686000030075a7 */ /* 0x001064000800017f */
[----:B-1----:R-:W-:Y:S05]  /*193c0*/  @!P0 NANOSLEEP.SYNCS 0x989680 ;  /* 0x009896800000895d */ /* 0x002fea0003900000 */
[----:B------:R-:W1:Y:S02]  /*193d0*/  @!P0 SYNCS.PHASECHK.TRANS64 P0, [R3+URZ+0x16860], R0 ;  /* 0x01686000030085a7 */ /* 0x000e64000800007f */
[----:B-1----:R-:W-:Y:S05]  /*193e0*/  @!P0 BRA `(.L_x_13350) ;  /* 0xfffffffc00f08947 */ /* 0x002fea000383ffff */
[----:B------:R-:W-:Y:S05]  /*193f0*/  BRA `(.L_x_13420) ;  /* 0xffffffd000d07947 */ /* 0x000fea000383ffff */
.L_x_13356:
        /* <DEDUP_REMOVED lines=8> */
.L_x_13422:
[----:B------:R-:W-:Y:S05]  /*19480*/  BSYNC B0 ;  /* 0x0000000000007941 */ /* 0x000fea0003800000 */
.L_x_13421:
        /* <DEDUP_REMOVED lines=9> */
.L_x_13423:
[----:B------:R-:W-:Y:S02]  /*19520*/  ULDC UR4, c[0x0][0xc3c] ;  /* 0x00030f0000047ab9 */ /* 0x000fe40000000800 */
[----:B------:R-:W-:-:S13]  /*19530*/  ISETP.GE.OR P1, PT, R7, UR4, !P0 ;  /* 0x0000000407007c0c */ /* 0x000fda000c726670 */
[----:B------:R-:W0:Y:S08]  /*19540*/  @!P1 LDC.64 R4, c[0x0][0xc80] ;  /* 0x00032000ff049b82 */ /* 0x000e300000000a00 */
[----:B------:R-:W1:Y:S01]  /*19550*/  @!P1 LDC.64 R2, c[0x0][0xc78] ;  /* 0x00031e00ff029b82 */ /* 0x000e620000000a00 */
[----:B------:R-:W-:Y:S01]  /*19560*/  CS2R R24, SRZ ;  /* 0x0000000000187805 */ /* 0x000fe2000001ff00 */
[----:B------:R-:W-:-:S02]  /*19570*/  IMAD.MOV.U32 R8, RZ, RZ, RZ ;  /* 0x000000ffff087224 */ /* 0x000fc400078e00ff */
[----:B------:R-:W-:Y:S02]  /*19580*/  IMAD.MOV.U32 R11, RZ, RZ, RZ ;  /* 0x000000ffff0b7224 */ /* 0x000fe400078e00ff */
[----:B------:R-:W-:Y:S02]  /*19590*/  IMAD.MOV.U32 R6, RZ, RZ, R14 ;  /* 0x000000ffff067224 */ /* 0x000fe400078e000e */
[----:B0-----:R-:W-:-:S06]  /*195a0*/  @!P1 IMAD.WIDE R4, R7, 0x4, R4 ;  /* 0x0000000407049825 */ /* 0x001fcc00078e0204 */
[----:B------:R-:W2:Y:S01]  /*195b0*/  @!P1 LDG.E R4, desc[UR52][R4.64] ;  /* 0x0000003404049981 */ /* 0x000ea2000c1e1900 */
[----:B-1----:R-:W-:-:S06]  /*195c0*/  @!P1 IMAD.WIDE R2, R7, 0x4, R2 ;  /* 0x0000000407029825 */ /* 0x002fcc00078e0202 */
[----:B------:R-:W3:Y:S01]  /*195d0*/  @!P1 LDG.E R2, desc[UR52][R2.64] ;  /* 0x0000003402029981 */ /* 0x000ee2000c1e1900 */
        /* <DEDUP_REMOVED lines=11> */
.L_x_13424:
[----:B------:R-:W-:Y:S01]  /*19690*/  IMAD.MOV.U32 R12, RZ, RZ, 0x2 ;  /* 0x00000002ff0c7424 */ /* 0x000fe200078e00ff */
[----:B------:R-:W-:-:S05]  /*196a0*/  SEL R14, R14, RZ, P1 ;  /* 0x000000ff0e0e7207 */ /* 0x000fca0000800000 */
[----:B------:R-:W-:-:S04]  /*196b0*/  IMAD.IADD R7, R13, 0x1, R14 ;  /* 0x000000010d077824 */ /* 0x000fc800078e020e */
[----:B------:R-:W-:-:S07]  /*196c0*/  IMAD.MOV.U32 R13, RZ, RZ, R7 ;  /* 0x000000ffff0d7224 */ /* 0x000fce00078e0007 */
[----:B------:R-:W-:Y:S05]  /*196d0*/  WARPSYNC.COLLECTIVE R15, `(.L_x_13425) ;  /* 0x000000000f087348 */ /* 0x000fea0003c00000 */
[----:B------:R0:W1:Y:S02]  /*196e0*/  SHFL.UP P6, R14, R13, R12, R11 ;  /* 0x0400000c0d0e7389 */ /* 0x00006400000c000b */
[----:B01----:R-:W-:Y:S01]  /*196f0*/  ENDCOLLECTIVE ;  /* 0x000000000000791b */ /* 0x003fe20003800000 */
.L_x_13425:
[----:B------:R-:W-:Y:S01]  /*19700*/  IMAD.MOV.U32 R12, RZ, RZ, 0x4 ;  /* 0x00000004ff0c7424 */ /* 0x000fe200078e00ff */
[----:B------:R-:W-:-:S05]  /*19710*/  SEL R2, R14, RZ, P2 ;  /* 0x000000ff0e027207 */ /* 0x000fca0001000000 */
[----:B------:R-:W-:-:S04]  /*19720*/  IMAD.IADD R2, R7, 0x1, R2 ;  /* 0x0000000107027824 */ /* 0x000fc800078e0202 */
[----:B------:R-:W-:-:S07]  /*19730*/  IMAD.MOV.U32 R13, RZ, RZ, R2 ;  /* 0x000000ffff0d7224 */ /* 0x000fce00078e0002 */
[----:B------:R-:W-:Y:S05]  /*19740*/  WARPSYNC.COLLECTIVE R15, `(.L_x_13426) ;  /* 0x000000000f087348 */ /* 0x000fea0003c00000 */
[----:B------:R0:W1:Y:S02]  /*19750*/  SHFL.UP P6, R14, R13, R12, R11 ;  /* 0x0400000c0d0e7389 */ /* 0x00006400000c000b */
[----:B01----:R-:W-:Y:S01]  /*19760*/  ENDCOLLECTIVE ;  /* 0x000000000000791b */ /* 0x003fe20003800000 */
.L_x_13426:
[----:B------:R-:W-:Y:S01]  /*19770*/  IMAD.MOV.U32 R12, RZ, RZ, 0x8 ;  /* 0x00000008ff0c7424 */ /* 0x000fe200078e00ff */
[----:B------:R-:W-:-:S05]  /*19780*/  SEL R3, R14, RZ, P3 ;  /* 0x000000ff0e037207 */ /* 0x000fca0001800000 */
[----:B------:R-:W-:-:S04]  /*19790*/  IMAD.IADD R3, R2, 0x1, R3 ;  /* 0x0000000102037824 */ /* 0x000fc800078e0203 */
[----:B------:R-:W-:-:S07]  /*197a0*/  IMAD.MOV.U32 R13, RZ, RZ, R3 ;  /* 0x000000ffff0d7224 */ /* 0x000fce00078e0003 */
[----:B------:R-:W-:Y:S05]  /*197b0*/  WARPSYNC.COLLECTIVE R15, `(.L_x_13427) ;  /* 0x000000000f087348 */ /* 0x000fea0003c00000 */
[----:B------:R0:W1:Y:S02]  /*197c0*/  SHFL.UP P6, R14, R13, R12, R11 ;  /* 0x0400000c0d0e7389 */ /* 0x00006400000c000b */
[----:B01----:R-:W-:Y:S01]  /*197d0*/  ENDCOLLECTIVE ;  /* 0x000000000000791b */ /* 0x003fe20003800000 */
.L_x_13427:
[----:B------:R-:W-:Y:S01]  /*197e0*/  IMAD.MOV.U32 R12, RZ, RZ, 0x10 ;  /* 0x00000010ff0c7424 */ /* 0x000fe200078e00ff */
[----:B------:R-:W-:-:S05]  /*197f0*/  SEL R4, R14, RZ, P4 ;  /* 0x000000ff0e047207 */ /* 0x000fca0002000000 */
[----:B------:R-:W-:-:S04]  /*19800*/  IMAD.IADD R4, R3, 0x1, R4 ;  /* 0x0000000103047824 */ /* 0x000fc800078e0204 */
[----:B------:R-:W-:-:S07]  /*19810*/  IMAD.MOV.U32 R13, RZ, RZ, R4 ;  /* 0x000000ffff0d7224 */ /* 0x000fce00078e0004 */
[----:B------:R-:W-:Y:S05]  /*19820*/  WARPSYNC.COLLECTIVE R15, `(.L_x_13428) ;  /* 0x000000000f087348 */ /* 0x000fea0003c00000 */
[----:B------:R0:W1:Y:S02]  /*19830*/  SHFL.UP P6, R14, R13, R12, R11 ;  /* 0x0400000c0d0e7389 */ /* 0x00006400000c000b */
[----:B01----:R-:W-:Y:S01]  /*19840*/  ENDCOLLECTIVE ;  /* 0x000000000000791b */ /* 0x003fe20003800000 */
.L_x_13428:
        /* <DEDUP_REMOVED lines=8> */
.L_x_13429:
[----:B------:R-:W-:Y:S05]  /*198d0*/  BRA `(.L_x_13430) ;  /* 0xffffffd4000c7947 */ /* 0x000fea000383ffff */
.L_x_13359:
[----:B------:R-:W-:Y:S01]  /*198e0*/  BSSY B0, `(.L_x_13431) ;  /* 0x0000007000007945 */ /* 0x000fe20003800000 */
[----:B--2---:R-:W-:Y:S02]  /*198f0*/  IMAD.MOV.U32 R12, RZ, RZ, 0x1 ;  /* 0x00000001ff0c7424 */ /* 0x004fe400078e00ff */
[----:B------:R-:W-:Y:S02]  /*19900*/  IMAD.MOV.U32 R11, RZ, RZ, RZ ;  /* 0x000000ffff0b7224 */ /* 0x000fe400078e00ff */
[----:B------:R-:W-:-:S07]  /*19910*/  IMAD.MOV.U32 R15, RZ, RZ, -0x1 ;  /* 0xffffffffff0f7424 */ /* 0x000fce00078e00ff */
[----:B------:R-:W-:Y:S05]  /*19920*/  WARPSYNC.COLLECTIVE R15, `(.L_x_13432) ;  /* 0x000000000f087348 */ /* 0x000fea0003c00000 */
[----:B------:R0:W1:Y:S02]  /*19930*/  SHFL.UP P6, R14, R13, R12, R11 ;  /* 0x0400000c0d0e7389 */ /* 0x00006400000c000b */
[----:B01----:R-:W-:Y:S01]  /*19940*/  ENDCOLLECTIVE ;  /* 0x000000000000791b */ /* 0x003fe20003800000 */
.L_x_13432:
[----:B------:R-:W-:Y:S05]  /*19950*/  BSYNC B0 ;  /* 0x0000000000007941 */ /* 0x000fea0003800000 */
.L_x_13431:
        /* <DEDUP_REMOVED lines=8> */
.L_x_13433:
[----:B------:R-:W-:Y:S01]  /*199e0*/  IMAD.MOV.U32 R12, RZ, RZ, 0x4 ;  /* 0x00000004ff0c7424 */ /* 0x000fe200078e00ff */
[----:B------:R-:W-:-:S05]  /*199f0*/  SEL R2, R14, RZ, P2 ;  /* 0x000000ff0e027207 */ /* 0x000fca0001000000 */
[----:B------:R-:W-:-:S04]  /*19a00*/  IMAD.IADD R2, R13, 0x1, R2 ;  /* 0x000000010d027824 */ /* 0x000fc800078e0202 */
[----:B------:R-:W-:-:S07]  /*19a10*/  IMAD.MOV.U32 R13, RZ, RZ, R2 ;  /* 0x000000ffff0d7224 */ /* 0x000fce00078e0002 */
[----:B------:R-:W-:Y:S05]  /*19a20*/  WARPSYNC.COLLECTIVE R15, `(.L_x_13434) ;  /* 0x000000000f087348 */ /* 0x000fea0003c00000 */
[----:B------:R0:W1:Y:S02]  /*19a30*/  SHFL.UP P6, R14, R13, R12, R11 ;  /* 0x0400000c0d0e7389 */ /* 0x00006400000c000b */
[----:B01----:R-:W-:Y:S01]  /*19a40*/  ENDCOLLECTIVE ;  /* 0x000000000000791b */ /* 0x003fe20003800000 */
.L_x_13434:
[----:B------:R-:W-:Y:S01]  /*19a50*/  IMAD.MOV.U32 R12, RZ, RZ, 0x8 ;  /* 0x00000008ff0c7424 */ /* 0x000fe200078e00ff */
[----:B------:R-:W-:-:S05]  /*19a60*/  SEL R3, R14, RZ, P3 ;  /* 0x000000ff0e037207 */ /* 0x000fca0001800000 */
[----:B------:R-:W-:-:S04]  /*19a70*/  IMAD.IADD R3, R2, 0x1, R3 ;  /* 0x0000000102037824 */ /* 0x000fc800078e0203 */
[----:B------:R-:W-:-:S07]  /*19a80*/  IMAD.MOV.U32 R13, RZ, RZ, R3 ;  /* 0x000000ffff0d7224 */ /* 0x000fce00078e0003 */
[----:B------:R-:W-:Y:S05]  /*19a90*/  WARPSYNC.COLLECTIVE R15, `(.L_x_13435) ;  /* 0x000000000f087348 */ /* 0x000fea0003c00000 */
[----:B------:R0:W1:Y:S02]  /*19aa0*/  SHFL.UP P6, R14, R13, R12, R11 ;  /* 0x0400000c0d0e7389 */ /* 0x00006400000c000b */
[----:B01----:R-:W-:Y:S01]  /*19ab0*/  ENDCOLLECTIVE ;  /* 0x000000000000791b */ /* 0x003fe20003800000 */
.L_x_13435:
[----:B------:R-:W-:Y:S01]  /*19ac0*/  IMAD.MOV.U32 R12, RZ, RZ, 0x10 ;  /* 0x00000010ff0c7424 */ /* 0x000fe200078e00ff */
[----:B------:R-:W-:-:S05]  /*19ad0*/  SEL R4, R14, RZ, P4 ;  /* 0x000000ff0e047207 */ /* 0x000fca0002000000 */
[----:B------:R-:W-:-:S04]  /*19ae0*/  IMAD.IADD R4, R3, 0x1, R4 ;  /* 0x0000000103047824 */ /* 0x000fc800078e0204 */
[----:B------:R-:W-:-:S07]  /*19af0*/  IMAD.MOV.U32 R13, RZ, RZ, R4 ;  /* 0x000000ffff0d7224 */ /* 0x000fce00078e0004 */
[----:B------:R-:W-:Y:S05]  /*19b00*/  WARPSYNC.COLLECTIVE R15, `(.L_x_13436) ;  /* 0x000000000f087348 */ /* 0x000fea0003c00000 */
[----:B------:R0:W1:Y:S02]  /*19b10*/  SHFL.UP P6, R14, R13, R12, R11 ;  /* 0x0400000c0d0e7389 */ /* 0x00006400000c000b */
[----:B01----:R-:W-:Y:S01]  /*19b20*/  ENDCOLLECTIVE ;  /* 0x000000000000791b */ /* 0x003fe20003800000 */
.L_x_13436:
        /* <DEDUP_REMOVED lines=8> */
.L_x_13437:
[----:B------:R-:W-:Y:S05]  /*19bb0*/  BRA `(.L_x_13438) ;  /* 0xffffffd000f87947 */ /* 0x000fea000383ffff */
.L_x_13361:
[----:B------:R-:W-:Y:S01]  /*19bc0*/  BSSY B0, `(.L_x_13439) ;  /* 0x0000006000007945 */ /* 0x000fe20003800000 */
[----:B------:R-:W-:Y:S01]  /*19bd0*/  PLOP3.LUT P6, PT, P6, PT, PT, 0x8, 0x0 ;  /* 0x000000000000781c */ /* 0x000fe200037ce170 */
[----:B------:R-:W-:-:S12]  /*19be0*/  IMAD.MOV.U32 R15, RZ, RZ, -0x1 ;  /* 0xffffffffff0f7424 */ /* 0x000fd800078e00ff */
[----:B0-2---:R-:W-:Y:S05]  /*19bf0*/  WARPSYNC.COLLECTIVE R15, `(.L_x_13440) ;  /* 0x000000000f087348 */ /* 0x005fea0003c00000 */
[----:B------:R-:W-:Y:S01]  /*19c00*/  VOTE.ANY R14, PT, P6 ;  /* 0x00000000000e7806 */ /* 0x000fe200030e0100 */
[----:B0-2---:R-:W-:Y:S06]  /*19c10*/  ENDCOLLECTIVE ;  /* 0x000000000000791b */ /* 0x005fec0003800000 */
.L_x_13440:
[----:B------:R-:W-:Y:S05]  /*19c20*/  BSYNC B0 ;  /* 0x0000000000007941 */ /* 0x000fea0003800000 */
.L_x_13439:
[----:B------:R-:W-:Y:S02]  /*19c30*/  IMAD.MOV.U32 R2, RZ, RZ, R14 ;  /* 0x000000ffff027224 */ /* 0x000fe400078e000e */
[----:B------:R-:W-:Y:S02]  /*19c40*/  IMAD.MOV.U32 R13, RZ, RZ, R25 ;  /* 0x000000ffff0d7224 */ /* 0x000fe400078e0019 */
[----:B------:R0:W1:Y:S01]  /*19c50*/  POPC R12, R2 ;  /* 0x00000002000c7309 */ /* 0x0000620000000000 */
[----:B------:R-:W-:Y:S02]  /*19c60*/  IMAD.MOV.U32 R11, RZ, RZ, 0x1f ;  /* 0x0000001fff0b7424 */ /* 0x000fe400078e00ff */
[----:B------:R-:W-:-:S07]  /*19c70*/  IMAD.MOV.U32 R15, RZ, RZ, -0x1 ;  /* 0xffffffffff0f7424 */ /* 0x000fce00078e00ff */
[----:B01----:R-:W-:Y:S05]  /*19c80*/  WARPSYNC.COLLECTIVE R15, `(.L_x_13441) ;  /* 0x000000000f087348 */ /* 0x003fea0003c00000 */
[----:B-1----:R1:W2:Y:S02]  /*19c90*/  SHFL.IDX P6, R14, R13, R12, R11 ;  /* 0x0000000c0d0e7389 */ /* 0x0022a400000c000b */
[----:B012---:R-:W-:Y:S01]  /*19ca0*/  ENDCOLLECTIVE ;  /* 0x000000000000791b */ /* 0x007fe20003800000 */
.L_x_13441:
[----:B------:R-:W-:Y:S02]  /*19cb0*/  IMAD.IADD R27, R12, 0x1, R27 ;  /* 0x000000010c1b7824 */ /* 0x000fe400078e021b */
[----:B------:R-:W-:Y:S02]  /*19cc0*/  IMAD.MOV.U32 R13, RZ, RZ, R8 ;  /* 0x000000ffff0d7224 */ /* 0x000fe400078e0008 */
[----:B------:R-:W-:-:S07]  /*19cd0*/  IMAD.MOV.U32 R25, RZ, RZ, R14 ;  /* 0x000000ffff197224 */ /* 0x000fce00078e000e */
[----:B------:R-:W-:Y:S05]  /*19ce0*/  WARPSYNC.COLLECTIVE R15, `(.L_x_13442) ;  /* 0x000000000f087348 */ /* 0x000fea0003c00000 */
[----:B------:R0:W1:Y:S02]  /*19cf0*/  SHFL.IDX P6, R14, R13, R12, R11 ;  /* 0x0000000c0d0e7389 */ /* 0x00006400000c000b */
[----:B01----:R-:W-:Y:S01]  /*19d00*/  ENDCOLLECTIVE ;  /* 0x000000000000791b */ /* 0x003fe20003800000 */
.L_x_13442:
[----:B------:R-:W-:Y:S01]  /*19d10*/  IMAD.MOV.U32 R8, RZ, RZ, R14 ;  /* 0x000000ffff087224 */ /* 0x000fe200078e000e */
[----:B------:R-:W-:Y:S06]  /*19d20*/  BRA `(.L_x_13443) ;  /* 0xffffffd000dc7947 */ /* 0x000fec000383ffff */
.L_x_13363:
[----:B------:R-:W-:Y:S01]  /*19d30*/  BSSY B0, `(.L_x_13444) ;  /* 0x0000007000007945 */ /* 0x000fe20003800000 */
[----:B------:R-:W-:Y:S02]  /*19d40*/  IMAD.MOV.U32 R13, RZ, RZ, R3 ;  /* 0x000000ffff0d7224 */ /* 0x000fe400078e0003 */
[----:B------:R-:W-:Y:S02]  /*19d50*/  IMAD.MOV.U32 R11, RZ, RZ, 0x1f ;  /* 0x0000001fff0b7424 */ /* 0x000fe400078e00ff */
[----:B------:R-:W-:-:S07]  /*19d60*/  IMAD.MOV.U32 R15, RZ, RZ, -0x1 ;  /* 0xffffffffff0f7424 */ /* 0x000fce00078e00ff */
[----:B0-23--:R-:W-:Y:S05]  /*19d70*/  WARPSYNC.COLLECTIVE R15, `(.L_x_13445) ;  /* 0x000000000f087348 */ /* 0x00dfea0003c00000 */
[----:B------:R1:W4:Y:S02]  /*19d80*/  SHFL.IDX P6, R14, R13, R12, R11 ;  /* 0x0000000c0d0e7389 */ /* 0x00032400000c000b */
[----:B01234-:R-:W-:Y:S01]  /*19d90*/  ENDCOLLECTIVE ;  /* 0x000000000000791b */ /* 0x01ffe20003800000 */
.L_x_13445:
[----:B------:R-:W-:Y:S05]  /*19da0*/  BSYNC B0 ;  /* 0x0000000000007941 */ /* 0x000fea0003800000 */
.L_x_13444:
[----:B------:R-:W-:Y:S01]  /*19db0*/  IMAD.MOV.U32 R24, RZ, RZ, R14 ;  /* 0x000000ffff187224 */ /* 0x000fe200078e000e */
[----:B------:R-:W-:Y:S06]  /*19dc0*/  BRA `(.L_x_13362) ;  /* 0xffffffd000cc7947 */ /* 0x000fec000383ffff */
.L_x_13369:
[----:B0-----:R0:W2:Y:S02]  /*19dd0*/  SYNCS.PHASECHK.TRANS64.TRYWAIT P0, [R9+URZ+0x16820], R0 ;  /* 0x01682000090075a7 */ /* 0x0010a4000800017f */
[----:B--2---:R-:W-:Y:S05]  /*19de0*/  @!P0 NANOSLEEP.SYNCS 0x989680 ;  /* 0x009896800000895d */ /* 0x004fea0003900000 */
[----:B------:R-:W2:Y:S02]  /*19df0*/  @!P0 SYNCS.PHASECHK.TRANS64 P0, [R9+URZ+0x16820], R0 ;  /* 0x01682000090085a7 */ /* 0x000ea4000800007f */
[----:B--2---:R-:W-:Y:S05]  /*19e00*/  @!P0 BRA `(.L_x_13369) ;  /* 0xfffffffc00f08947 */ /* 0x004fea000383ffff */
[----:B------:R-:W-:Y:S05]  /*19e10*/  BRA `(.L_x_13446) ;  /* 0xffffffdc00247947 */ /* 0x000fea000383ffff */
.L_x_13370:
        /* <DEDUP_REMOVED lines=11> */
.L_x_13448:
[----:B------:R-:W-:Y:S05]  /*19ed0*/  BSYNC B0 ;  /* 0x0000000000007941 */ /* 0x000fea0003800000 */
.L_x_13447:
[----:B------:R-:W-:Y:S05]  /*19ee0*/  BRA `(.L_x_13449) ;  /* 0xffffffdc000c7947 */ /* 0x000fea000383ffff */
.L_x_13373:
[----:B------:R-:W-:Y:S01]  /*19ef0*/  BSSY B1, `(.L_x_13450) ;  /* 0x0000006000017945 */ /* 0x000fe20003800000 */
[----:B------:R-:W-:-:S07]  /*19f00*/  IMAD.MOV.U32 R15, RZ, RZ, -0x1 ;  /* 0xffffffffff0f7424 */ /* 0x000fce00078e00ff */
[----:B01-3--:R-:W-:Y:S05]  /*19f10*/  WARPSYNC.COLLECTIVE R15, `(.L_x_13451) ;  /* 0x000000000f0c7348 */ /* 0x00bfea0003c00000 */
[----:B------:R-:W-:Y:S02]  /*19f20*/  ELECT P6, UR62, PT ;  /* 0x00000000003e782f */ /* 0x000fe400038c0000 */
[----:B------:R-:W-:Y:S01]  /*19f30*/  MOV R14, UR62 ;  /* 0x0000003e000e7c02 */ /* 0x000fe20008000f00 */
[----:B01-3--:R-:W-:Y:S10]  /*19f40*/  ENDCOLLECTIVE ;  /* 0x000000000000791b */ /* 0x00bff40003800000 */
.L_x_13451:
[----:B------:R-:W-:Y:S05]  /*19f50*/  BSYNC B1 ;  /* 0x0000000000017941 */ /* 0x000fea0003800000 */
.L_x_13450:
[----:B------:R-:W-:Y:S05]  /*19f60*/  BRA `(.L_x_13452) ;  /* 0xffffffdc00047947 */ /* 0x000fea000383ffff */
.L_x_13375:
[----:B0-----:R0:W1:Y:S02]  /*19f70*/  SYNCS.PHASECHK.TRANS64.TRYWAIT P0, [R7+URZ], R2 ;  /* 0x00000002070075a7 */ /* 0x001064000800017f */
[----:B-1----:R-:W-:Y:S05]  /*19f80*/  @!P0 NANOSLEEP.SYNCS 0x989680 ;  /* 0x009896800000895d */ /* 0x002fea0003900000 */
[----:B------:R-:W1:Y:S02]  /*19f90*/  @!P0 SYNCS.PHASECHK.TRANS64 P0, [R7+URZ], R2 ;  /* 0x00000002070085a7 */ /* 0x000e64000800007f */
[----:B-1----:R-:W-:Y:S05]  /*19fa0*/  @!P0 BRA `(.L_x_13375) ;  /* 0xfffffffc00f08947 */ /* 0x002fea000383ffff */
[----:B------:R-:W-:Y:S05]  /*19fb0*/  BRA `(.L_x_13453) ;  /* 0xffffffdc00387947 */ /* 0x000fea000383ffff */
.L_x_13376:
[----:B-1----:R1:W2:Y:S02]  /*19fc0*/  SYNCS.PHASECHK.TRANS64.TRYWAIT P0, [R3+URZ], R0 ;  /* 0x00000000030075a7 */ /* 0x0022a4000800017f */
[----:B--2---:R-:W-:Y:S05]  /*19fd0*/  @!P0 NANOSLEEP.SYNCS 0x989680 ;  /* 0x009896800000895d */ /* 0x004fea0003900000 */
[----:B------:R-:W2:Y:S02]  /*19fe0*/  @!P0 SYNCS.PHASECHK.TRANS64 P0, [R3+URZ], R0 ;  /* 0x00000000030085a7 */ /* 0x000ea4000800007f */
[----:B--2---:R-:W-:Y:S05]  /*19ff0*/  @!P0 BRA `(.L_x_13376) ;  /* 0xfffffffc00f08947 */ /* 0x004fea000383ffff */
[----:B------:R-:W-:Y:S05]  /*1a000*/  BRA `(.L_x_13454) ;  /* 0xffffffdc002c7947 */ /* 0x000fea000383ffff */
.L_x_13378:
[----:B-1----:R1:W2:Y:S02]  /*1a010*/  SYNCS.PHASECHK.TRANS64.TRYWAIT P0, [R5+URZ], R2 ;  /* 0x00000002050075a7 */ /* 0x0022a4000800017f */
[----:B--2---:R-:W-:Y:S05]  /*1a020*/  @!P0 NANOSLEEP.SYNCS 0x989680 ;  /* 0x009896800000895d */ /* 0x004fea0003900000 */
[----:B------:R-:W2:Y:S02]  /*1a030*/  @!P0 SYNCS.PHASECHK.TRANS64 P0, [R5+URZ], R2 ;  /* 0x00000002050085a7 */ /* 0x000ea4000800007f */
[----:B--2---:R-:W-:Y:S05]  /*1a040*/  @!P0 BRA `(.L_x_13378) ;  /* 0xfffffffc00f08947 */ /* 0x004fea000383ffff */
[----:B------:R-:W-:Y:S05]  /*1a050*/  BRA `(.L_x_13455) ;  /* 0xffffffdc00307947 */ /* 0x000fea000383ffff */
.L_x_13456:
        /* <DEDUP_REMOVED lines=10> */
.L_x_14873:


//--------------------- .text._ZN7cutlass13device_kernelIN5flash11enable_sm90INS1_16FlashAttnFwdSm90INS1_25CollectiveMainloopFwdSm90ILi2EN4cute5tupleIJNS5_1CILi1EEES8_S8_EEENS6_IJNS7_ILi192EEENS7_ILi128EEENS7_ILi64EEEEEELi64ENS_10bfloat16_tEfNS_4arch4Sm90ELb0ELb1ELb1ELb1ELb0ELb1ELb0ELb1ELb1ELb1ELb1ELb0EEENS1_21CollectiveEpilogueFwdINS6_IJSA_SC_SB_EEES9_SE_SG_Li384ELb1ELb1ELb1ELb0EEENS1_36VarlenDynamicPersistentTileSchedulerILi192ELi128ELi384ELi128ELb1ELb1ELb1ELb1ELb0ELb1EEEEEEEEEvNT_6ParamsE --------------------------
	.section	.text._ZN7cutlass13device_kernelIN5flash11enable_sm90INS1_16FlashAttnFwdSm90INS1_25CollectiveMainloopFwdSm90ILi2EN4cute5tupleIJNS5_1CILi1EEES8_S8_EEENS6_IJNS7_ILi192EEENS7_ILi128EEENS7_ILi64EEEEEELi64ENS_10bfloat16_tEfNS_4arch4Sm90ELb0ELb1ELb1ELb1ELb0ELb1ELb0ELb1ELb1ELb1ELb1ELb0EEENS1_21CollectiveEpilogueFwdINS6_IJSA_SC_SB_EEES9_SE_SG_Li384ELb1ELb1ELb1ELb0EEENS1_36VarlenDynamicPersistentTileSchedulerILi192ELi128ELi384ELi128ELb1ELb1ELb1ELb1ELb0ELb1EEEEEEEEEvNT_6ParamsE,"ax",@progbits
	.align	128
.text._ZN7cutlass13device_kernelIN5flash11enable_sm90INS1_16FlashAttnFwdSm90INS1_25CollectiveMainloopFwdSm90ILi2EN4cute5tupleIJNS5_1CILi1EEES8_S8_EEENS6_IJNS7_ILi192EEENS7_ILi128EEENS7_ILi64EEEEEELi64ENS_10bfloat16_tEfNS_4arch4Sm90ELb0ELb1ELb1ELb1ELb0ELb1ELb0ELb1ELb1ELb1ELb1ELb0EEENS1_21CollectiveEpilogueFwdINS6_IJSA_SC_SB_EEES9_SE_SG_Li384ELb1ELb1ELb1ELb0EEENS1_36VarlenDynamicPersistentTileSchedulerILi192ELi128ELi384ELi128ELb1ELb1ELb1ELb1ELb0ELb1EEEEEEEEEvNT_6ParamsE:
        .type           _ZN7cutlass13device_kernelIN5flash11enable_sm90INS1_16FlashAttnFwdSm90INS1_25CollectiveMainloopFwdSm90ILi2EN4cute5tupleIJNS5_1CILi1EEES8_S8_EEENS6_IJNS7_ILi192EEENS7_ILi128EEENS7_ILi64EEEEEELi64ENS_10bfloat16_tEfNS_4arch4Sm90ELb0ELb1ELb1ELb1ELb0ELb1ELb0ELb1ELb1ELb1ELb1ELb0EEENS1_21CollectiveEpilogueFwdINS6_IJSA_SC_SB_EEES9_SE_SG_Li384ELb1ELb1ELb1ELb0EEENS1_36VarlenDynamicPersistentTileSchedulerILi192ELi128ELi384ELi128ELb1ELb1ELb1ELb1ELb0ELb1EEEEEEEEEvNT_6ParamsE,@function
        .size           _ZN7cutlass13device_kernelIN5flash11enable_sm90INS1_16FlashAttnFwdSm90INS1_25CollectiveMainloopFwdSm90ILi2EN4cute5tupleIJNS5_1CILi1EEES8_S8_EEENS6_IJNS7_ILi192EEENS7_ILi128EEENS7_ILi64EEEEEELi64ENS_10bfloat16_tEfNS_4arch4Sm90ELb0ELb1ELb1ELb1ELb0ELb1ELb0ELb1ELb1ELb1ELb1ELb0EEENS1_21CollectiveEpilogueFwdINS6_IJSA_SC_SB_EEES9_SE_SG_Li384ELb1ELb1ELb1ELb0EEENS1_36VarlenDynamicPersistentTileSchedulerILi192ELi128ELi384ELi128ELb1ELb1ELb1ELb1ELb0ELb1EEEEEEEEEvNT_6ParamsE,(.L_x_14874 - _ZN7cutlass13device_kernelIN5flash11enable_sm90INS1_16FlashAttnFwdSm90INS1_25CollectiveMainloopFwdSm90ILi2EN4cute5tupleIJNS5_1CILi1EEES8_S8_EEENS6_IJNS7_ILi192EEENS7_ILi128EEENS7_ILi64EEEEEELi64ENS_10bfloat16_tEfNS_4arch4Sm90ELb0ELb1ELb1ELb1ELb0ELb1ELb0ELb1ELb1ELb1ELb1ELb0EEENS1_21CollectiveEpilogueFwdINS6_IJSA_SC_SB_EEES9_SE_SG_Li384ELb1ELb1ELb1ELb0EEENS1_36VarlenDynamicPersistentTileSchedulerILi192ELi128ELi384ELi128ELb1ELb1ELb1ELb1ELb0ELb1EEEEEEEEEvNT_6ParamsE)
        .other          _ZN7cutlass13device_kernelIN5flash11enable_sm90INS1_16FlashAttnFwdSm90INS1_25CollectiveMainloopFwdSm90ILi2EN4cute5tupleIJNS5_1CILi1EEES8_S8_EEENS6_IJNS7_ILi192EEENS7_ILi128EEENS7_ILi64EEEEEELi64ENS_10bfloat16_tEfNS_4arch4Sm90ELb0ELb1ELb1ELb1ELb0ELb1ELb0ELb1ELb1ELb1ELb1ELb0EEENS1_21CollectiveEpilogueFwdINS6_IJSA_SC_SB_EEES9_SE_SG_Li384ELb1ELb1ELb1ELb0EEENS1_36VarlenDynamicPersistentTileSchedulerILi192ELi128ELi384ELi128ELb1ELb1ELb1ELb1ELb0ELb1EEEEEEEEEvNT_6ParamsE,@"STO_CUDA_ENTRY STV_DEFAULT"
_ZN7cutlass13device_kernelIN5flash11enable_sm90INS1_16FlashAttnFwdSm90INS1_25CollectiveMainloopFwdSm90ILi2EN4cute5tupleIJNS5_1CILi1EEES8_S8_EEENS6_IJNS7_ILi192EEENS7_ILi128EEENS7_ILi64EEEEEELi64ENS_10bfloat16_tEfNS_4arch4Sm90ELb0ELb1ELb1ELb1ELb0ELb1ELb0ELb1ELb1ELb1ELb1ELb0EEENS1_21CollectiveEpilogueFwdINS6_IJSA_SC_SB_EEES9_SE_SG_Li384ELb1ELb1ELb1ELb0EEENS1_36VarlenDynamicPersistentTileSchedulerILi192ELi128ELi384ELi128ELb1ELb1ELb1ELb1ELb0ELb1EEEEEEEEEvNT_6ParamsE:
        /* <DEDUP_REMOVED lines=23> */
.L_x_13458:
[----:B------:R-:W-:Y:S05]  /*0170*/  BSYNC B0 ;  /* 0x0000000000007941 */ /* 0x000fea0003800000 */
.L_x_13457:
        /* <DEDUP_REMOVED lines=40> */
.L_x_13459:
        /* <DEDUP_REMOVED lines=22> */
.L_x_13460:
        /* <DEDUP_REMOVED lines=18> */
.L_x_13461:
        /* <DEDUP_REMOVED lines=22> */
.L_x_13462:
        /* <DEDUP_REMOVED lines=22> */
.L_x_13463:
        /* <DEDUP_REMOVED lines=9> */
.L_x_13466:
        /* <DEDUP_REMOVED lines=10> */
[----:B--2---:R-:W-:Y:S01]  /*0a70*/  IMAD.U32 R2, RZ, RZ, UR4 ;  /* 0x00000004ff027e24 */ /* 0x004fe2000f8e00ff */
        /* <DEDUP_REMOVED lines=10> */
[----:B------:R-:W2:Y:S01]  /*0b20*/  LDL R13, [R1+0x54] ;  /* 0x00005400010d7983 */ /* 0x000ea20000100800 */
[----:B------:R-:W0:Y:S02]  /*0b30*/  S2R R0, SR_TID.X ;  /* 0x0000000000007919 */ /* 0x000e240000002100 */
[----:B0-----:R-:W-:-:S05]  /*0b40*/  VIADD R12, R0, 0xffffff80 ;  /* 0xffffff80000c7836 */ /* 0x001fca0000000000 */
[----:B------:R-:W-:-:S04]  /*0b50*/  SHF.R.S32.HI R0, RZ, 0x1f, R12 ;  /* 0x0000001fff007819 */ /* 0x000fc8000001140c */
[----:B------:R-:W-:-:S04]  /*0b60*/  LEA.HI R3, R0, R12, RZ, 0x7 ;  /* 0x0000000c00037211 */ /* 0x000fc800078f38ff */
[----:B------:R-:W-:-:S05]  /*0b70*/  LOP3.LUT R4, R3, 0xffffff80, RZ, 0xc0, !PT ;  /* 0xffffff8003047812 */ /* 0x000fca00078ec0ff */
[----:B------:R-:W-:-:S05]  /*0b80*/  IMAD.IADD R11, R12, 0x1, -R4 ;  /* 0x000000010c0b7824 */ /* 0x000fca00078e0a04 */
[----:B------:R-:W-:-:S04]  /*0b90*/  SHF.R.S32.HI R7, RZ, 0x1f, R11 ;  /* 0x0000001fff077819 */ /* 0x000fc8000001140b */
[----:B------:R-:W-:Y:S02]  /*0ba0*/  LEA.HI R8, R7, R11, RZ, 0x2 ;  /* 0x0000000b07087211 */ /* 0x000fe400078f10ff */
[CC--:B------:R-:W-:Y:S02]  /*0bb0*/  LEA.HI R4, R0.reuse, R12.reuse, RZ, 0x5 ;  /* 0x0000000c00047211 */ /* 0x0c0fe400078f28ff */
[--C-:B------:R-:W-:Y:S02]  /*0bc0*/  SHF.R.S32.HI R9, RZ, 0x2, R8.reuse ;  /* 0x00000002ff097819 */ /* 0x100fe40000011408 */
[----:B------:R-:W-:Y:S02]  /*0bd0*/  SHF.R.S32.HI R10, RZ, 0x1f, R8 ;  /* 0x0000001fff0a7819 */ /* 0x000fe40000011408 */
[----:B------:R-:W-:Y:S02]  /*0be0*/  SHF.R.S32.HI R14, RZ, 0x7, R3 ;  /* 0x00000007ff0e7819 */ /* 0x000fe40000011403 */
[----:B------:R-:W-:-:S02]  /*0bf0*/  LEA.HI R5, R0, R12, RZ, 0x4 ;  /* 0x0000000c00057211 */ /* 0x000fc400078f20ff */
[----:B------:R-:W-:Y:S02]  /*0c00*/  LEA.HI R10, R10, R9, RZ, 0x3 ;  /* 0x000000090a0a7211 */ /* 0x000fe400078f18ff */
[----:B------:R-:W-:Y:S01]  /*0c10*/  SHF.R.S32.HI R15, RZ, 0x5, R4 ;  /* 0x00000005ff0f7819 */ /* 0x000fe20000011404 */
[----:B------:R-:W-:Y:S01]  /*0c20*/  IMAD.HI R4, R14, 0x55555556, RZ ;  /* 0x555555560e047827 */ /* 0x000fe200078e02ff */
[----:B------:R-:W-:Y:S02]  /*0c30*/  SHF.R.S32.HI R6, RZ, 0x4, R5 ;  /* 0x00000004ff067819 */ /* 0x000fe40000011405 */
[----:B------:R-:W-:Y:S02]  /*0c40*/  LOP3.LUT R10, R10, 0xfffffff8, RZ, 0xc0, !PT ;  /* 0xfffffff80a0a7812 */ /* 0x000fe400078ec0ff */
[----:B------:R-:W-:Y:S02]  /*0c50*/  LEA.HI R7, R7, R11, RZ, 0x5 ;  /* 0x0000000b07077211 */ /* 0x000fe400078f28ff */
[----:B------:R-:W-:-:S02]  /*0c60*/  LOP3.LUT R3, R5, 0x3fffff0, RZ, 0xc0, !PT ;  /* 0x03fffff005037812 */ /* 0x000fc400078ec0ff */
[----:B------:R-:W-:Y:S01]  /*0c70*/  LEA.HI R5, R5, R6, RZ, 0x1 ;  /* 0x0000000605057211 */ /* 0x000fe200078f08ff */
[----:B------:R-:W-:Y:S01]  /*0c80*/  IMAD.IADD R10, R9, 0x1, -R10 ;  /* 0x00000001090a7824 */ /* 0x000fe200078e0a0a */
[----:B------:R-:W-:Y:S02]  /*0c90*/  LEA.HI R4, R4, R4, RZ, 0x1 ;  /* 0x0000000404047211 */ /* 0x000fe400078f08ff */
[----:B------:R-:W-:Y:S02]  /*0ca0*/  SHF.R.S32.HI R7, RZ, 0x5, R7 ;  /* 0x00000005ff077819 */ /* 0x000fe40000011407 */
[----:B------:R-:W-:Y:S01]  /*0cb0*/  LOP3.LUT R5, R5, 0x1ffffffe, RZ, 0xc0, !PT ;  /* 0x1ffffffe05057812 */ /* 0x000fe200078ec0ff */
[----:B------:R-:W-:Y:S02]  /*0cc0*/  IMAD.IADD R3, R12, 0x1, -R3 ;  /* 0x000000010c037824 */ /* 0x000fe400078e0a03 */
[----:B------:R-:W-:Y:S02]  /*0cd0*/  IMAD R4, R4, -0x3, R14 ;  /* 0xfffffffd04047824 */ /* 0x000fe400078e020e */
[----:B------:R-:W-:-:S02]  /*0ce0*/  IMAD R7, R7, 0x10, R10 ;  /* 0x0000001007077824 */ /* 0x000fc400078e020a */
[----:B------:R-:W-:Y:S02]  /*0cf0*/  IMAD.IADD R5, R6, 0x1, -R5 ;  /* 0x0000000106057824 */ /* 0x000fe400078e0a05 */
[----:B------:R-:W-:Y:S02]  /*0d00*/  IMAD R6, R15, 0x10, R3 ;  /* 0x000000100f067824 */ /* 0x000fe400078e0203 */
[----:B------:R-:W-:-:S05]  /*0d10*/  IMAD R9, R4, 0x40, R7 ;  /* 0x0000004004097824 */ /* 0x000fca00078e0207 */
[----:B------:R-:W-:Y:S01]  /*0d20*/  STL [R1+0x7c], R9 ;  /* 0x00007c0901007387 */ /* 0x000fe20000100800 */
[----:B------:R-:W-:Y:S01]  /*0d30*/  IMAD R6, R6, 0x8, R5 ;  /* 0x0000000806067824 */ /* 0x000fe200078e0205 */
[----:B------:R-:W-:Y:S01]  /*0d40*/  LOP3.LUT R8, R8, 0x7ffffffc, RZ, 0xc0, !PT ;  /* 0x7ffffffc08087812 */ /* 0x000fe200078ec0ff */
[----:B------:R-:W-:-:S04]  /*0d50*/  IMAD.MOV.U32 R23, RZ, RZ, RZ ;  /* 0x000000ffff177224 */ /* 0x000fc800078e00ff */
[----:B------:R-:W-:Y:S02]  /*0d60*/  IMAD.IADD R8, R11, 0x1, -R8 ;  /* 0x000000010b087824 */ /* 0x000fe400078e0a08 */
[----:B------:R-:W-:Y:S02]  /*0d70*/  IMAD.MOV.U32 R154, RZ, RZ, RZ ;  /* 0x000000ffff9a7224 */ /* 0x000fe400078e00ff */
[----:B------:R-:W-:Y:S02]  /*0d80*/  IMAD.MOV.U32 R16, RZ, RZ, RZ ;  /* 0x000000ffff107224 */ /* 0x000fe400078e00ff */
[----:B------:R-:W-:Y:S01]  /*0d90*/  IMAD.SHL.U32 R155, R8, 0x2, RZ ;  /* 0x00000002089b7824 */ /* 0x000fe200078e00ff */
[----:B--2---:R-:W-:-:S05]  /*0da0*/  LOP3.LUT R3, R13, 0x1, RZ, 0xfc, !PT ;  /* 0x000000010d037812 */ /* 0x004fca00078efcff */
[----:B------:R0:W-:Y:S02]  /*0db0*/  STL [R1+0x10], R3 ;  /* 0x0000100301007387 */ /* 0x0001e40000100800 */
[CC--:B0-----:R-:W-:Y:S02]  /*0dc0*/  LEA.HI R3, R0.reuse, R12.reuse, RZ, 0x3 ;  /* 0x0000000c00037211 */ /* 0x0c1fe400078f18ff */
[----:B------:R-:W-:-:S04]  /*0dd0*/  LEA.HI R0, R0, R12, RZ, 0x2 ;  /* 0x0000000c00007211 */ /* 0x000fc800078f10ff */
[--C-:B------:R-:W-:Y:S02]  /*0de0*/  SHF.R.S32.HI R17, RZ, 0x2, R0.reuse ;  /* 0x00000002ff117819 */ /* 0x100fe40000011400 */
[----:B------:R-:W-:-:S03]  /*0df0*/  SHF.R.S32.HI R4, RZ, 0x1f, R0 ;  /* 0x0000001fff047819 */ /* 0x000fc60000011400 */
[----:B------:R-:W-:Y:S01]  /*0e00*/  VIADD R10, R17, 0x60 ;  /* 0x00000060110a7836 */ /* 0x000fe20000000000 */
[----:B------:R-:W-:Y:S02]  /*0e10*/  LOP3.LUT R3, R3, 0xfffffff8, RZ, 0xc0, !PT ;  /* 0xfffffff803037812 */ /* 0x000fe400078ec0ff */
[----:B------:R-:W-:Y:S02]  /*0e20*/  LOP3.LUT R0, R0, 0xfffffffc, RZ, 0xc0, !PT ;  /* 0xfffffffc00007812 */ /* 0x000fe400078ec0ff */
[----:B------:R-:W-:Y:S02]  /*0e30*/  LEA.HI R4, R4, R17, RZ, 0x3 ;  /* 0x0000001104047211 */ /* 0x000fe400078f18ff */
[----:B------:R-:W-:Y:S01]  /*0e40*/  SHF.R.S32.HI R5, RZ, 0x1f, R10 ;  /* 0x0000001fff057819 */ /* 0x000fe2000001140a */
[----:B------:R-:W-:Y:S01]  /*0e50*/  IMAD.IADD R3, R12, 0x1, -R3 ;  /* 0x000000010c037824 */ /* 0x000fe200078e0a03 */
[----:B------:R-:W-:Y:S01]  /*0e60*/  LOP3.LUT R4, R4, 0xfffffff8, RZ, 0xc0, !PT ;  /* 0xfffffff804047812 */ /* 0x000fe200078ec0ff */
[----:B------:R-:W-:Y:S01]  /*0e70*/  IMAD.IADD R7, R12, 0x1, -R0 ;  /* 0x000000010c077824 */ /* 0x000fe200078e0a00 */
[----:B------:R-:W-:Y:S01]  /*0e80*/  LEA.HI R5, R5, R10, RZ, 0x3 ;  /* 0x0000000a05057211 */ /* 0x000fe200078f18ff */
[----:B------:R-:W-:Y:S01]  /*0e90*/  IMAD.SHL.U32 R3, R10, 0x40, RZ ;  /* 0x000000400a037824 */ /* 0x000fe200078e00ff */
[----:B------:R-:W-:Y:S01]  /*0ea0*/  SHF.R.S32.HI R0, RZ, 0x1f, R17 ;  /* 0x0000001fff007819 */ /* 0x000fe20000011411 */
[----:B------:R-:W-:Y:S01]  /*0eb0*/  IMAD.IADD R4, R17, 0x1, -R4 ;  /* 0x0000000111047824 */ /* 0x000fe200078e0a04 */
[C---:B------:R-:W-:Y:S01]  /*0ec0*/  LEA.HI R0, R7.reuse, R7, RZ, 0x1 ;  /* 0x0000000707007211 */ /* 0x040fe200078f08ff */
[----:B------:R-:W-:Y:S01]  /*0ed0*/  IMAD.SHL.U32 R18, R7, 0x8, RZ ;  /* 0x0000000807127824 */ /* 0x000fe200078e00ff */
[----:B------:R-:W-:Y:S01]  /*0ee0*/  LOP3.LUT R3, R3, 0x1c0, RZ, 0xc0, !PT ;  /* 0x000001c003037812 */ /* 0x000fe200078ec0ff */
[----:B------:R-:W-:Y:S01]  /*0ef0*/  IMAD.SHL.U32 R5, R5, 0x40, RZ ;  /* 0x0000004005057824 */ /* 0x000fe200078e00ff */
[----:B------:R-:W-:Y:S01]  /*0f00*/  STL [R1+0x70], RZ ;  /* 0x000070ff01007387 */ /* 0x000fe20000100800 */
[----:B------:R-:W-:-:S02]  /*0f10*/  LOP3.LUT R0, R0, 0x1ffffffe, RZ, 0xc0, !PT ;  /* 0x1ffffffe00007812 */ /* 0x000fc400078ec0ff */
[----:B------:R-:W-:Y:S01]  /*0f20*/  SHF.R.U32.HI R10, RZ, 0x3, R3 ;  /* 0x00000003ff0a7819 */ /* 0x000fe20000011603 */
[----:B------:R-:W-:Y:S01]  /*0f30*/  STL [R1+0x14], RZ ;  /* 0x000014ff01007387 */ /* 0x000fe20000100800 */
[----:B------:R-:W-:-:S03]  /*0f40*/  LOP3.LUT R3, R3, 0x38, R18, 0xf8, !PT ;  /* 0x0000003803037812 */ /* 0x000fc600078ef812 */
[----:B------:R0:W-:Y:S01]  /*0f50*/  STL [R1+0x5c], R4 ;  /* 0x00005c0401007387 */ /* 0x0001e20000100800 */
[C---:B------:R-:W-:Y:S02]  /*0f60*/  IMAD.SHL.U32 R152, R7.reuse, 0x4, RZ ;  /* 0x0000000407987824 */ /* 0x040fe400078e00ff */
[----:B------:R-:W-:Y:S01]  /*0f70*/  IMAD.IADD R0, R7, 0x1, -R0 ;  /* 0x0000000107007824 */ /* 0x000fe200078e0a00 */
[----:B0-----:R-:W-:Y:S01]  /*0f80*/  LOP3.LUT R4, R5, 0xfffffe00, RZ, 0xc0, !PT ;  /* 0xfffffe0005047812 */ /* 0x001fe200078ec0ff */
[----:B------:R-:W-:-:S03]  /*0f90*/  VIADD R5, R152, 0x10 ;  /* 0x0000001098057836 */ /* 0x000fc60000000000 */
[----:B------:R-:W-:Y:S01]  /*0fa0*/  LOP3.LUT R3, R4, R3, R10, 0xf6, !PT ;  /* 0x0000000304037212 */ /* 0x000fe200078ef60a */
[----:B------:R0:W-:Y:S01]  /*0fb0*/  STL [R1+0x60], R4 ;  /* 0x0000600401007387 */ /* 0x0001e20000100800 */
[----:B------:R-:W-:-:S03]  /*0fc0*/  IMAD R0, R0, 0x8, R9 ;  /* 0x0000000800007824 */ /* 0x000fc600078e0209 */
[----:B------:R-:W-:Y:S01]  /*0fd0*/  IMAD R3, R3, 0x2, R2 ;  /* 0x0000000203037824 */ /* 0x000fe200078e0202 */
[----:B------:R1:W-:Y:S01]  /*0fe0*/  STL [R1+0x18], R5 ;  /* 0x0000180501007387 */ /* 0x0003e20000100800 */
[----:B0-----:R-:W-:-:S05]  /*0ff0*/  IMAD.SHL.U32 R4, R6, 0x8, RZ ;  /* 0x0000000806047824 */ /* 0x001fca00078e00ff */
[----:B------:R1:W-:Y:S04]  /*1000*/  STL [R1+0x80], R4 ;  /* 0x0000800401007387 */ /* 0x0003e80000100800 */
[----:B------:R1:W-:Y:S04]  /*1010*/  STL [R1+0x4c], R0 ;  /* 0x00004c0001007387 */ /* 0x0003e80000100800 */
[----:B------:R1:W-:Y:S02]  /*1020*/  STL [R1+0x78], R3 ;  /* 0x0000780301007387 */ /* 0x0003e40000100800 */
.L_x_13669:
[----:B------:R-:W-:Y:S05]  /*1030*/  YIELD ;  /* 0x0000000000007946 */ /* 0x000fea0003800000 */
[----:B------:R-:W-:Y:S01]  /*1040*/  ULDC.64 UR4, c[0x0][0xa28] ;  /* 0x00028a0000047ab9 */ /* 0x000fe20000000a00 */
[----:B01----:R-:W0:Y:S01]  /*1050*/  LDC.64 R6, c[0x0][0xa08] ;  /* 0x00028200ff067b82 */ /* 0x003e220000000a00 */
[----:B------:R-:W-:Y:S01]  /*1060*/  ISETP.NE.U32.AND P1, PT, RZ, UR4, PT ;  /* 0x00000004ff007c0c */ /* 0x000fe2000bf25070 */
[----:B------:R-:W-:Y:S02]  /*1070*/  IMAD.MOV.U32 R12, RZ, RZ, RZ ;  /* 0x000000ffff0c7224 */ /* 0x000fe400078e00ff */
[----:B---3--:R-:W-:Y:S01]  /*1080*/  IMAD.MOV.U32 R32, RZ, RZ, RZ ;  /* 0x000000ffff207224 */ /* 0x008fe200078e00ff */
[----:B------:R-:W-:Y:S01]  /*1090*/  ISETP.NE.AND.EX P1, PT, RZ, UR5, PT, P1 ;  /* 0x00000005ff007c0c */ /* 0x000fe2000bf25310 */
[----:B------:R-:W-:-:S02]  /*10a0*/  ULDC.64 UR4, c[0x0][0xa18] ;  /* 0x0002860000047ab9 */ /* 0x000fc40000000a00 */
[----:B------:R-:W-:-:S04]  /*10b0*/  ISETP.NE.U32.AND P2, PT, RZ, UR4, PT ;  /* 0x00000004ff007c0c */ /* 0x000fc8000bf45070 */
[----:B------:R-:W-:Y:S01]  /*10c0*/  ISETP.NE.AND.EX P2, PT, RZ, UR5, PT, P2 ;  /* 0x00000005ff007c0c */ /* 0x000fe2000bf45320 */
[----:B------:R-:W-:Y:S02]  /*10d0*/  ULDC.64 UR4, c[0x0][0xa08] ;  /* 0x0002820000047ab9 */ /* 0x000fe40000000a00 */
[----:B------:R-:W-:-:S03]  /*10e0*/  ISETP.NE.U32.AND P0, PT, RZ, UR4, PT ;  /* 0x00000004ff007c0c */ /* 0x000fc6000bf05070 */
[----:B-1----:R-:W1:Y:S01]  /*10f0*/  @P1 LDC.64 R4, c[0x0][0xa28] ;  /* 0x00028a00ff041b82 */ /* 0x002e620000000a00 */
[----:B0-----:R-:W-:-:S07]  /*1100*/  IMAD.WIDE R10, R31, 0x4, R6 ;  /* 0x000000041f0a7825 */ /* 0x001fce00078e0206 */
[----:B------:R-:W0:Y:S01]  /*1110*/  @P2 LDC.64 R8, c[0x0][0xa18] ;  /* 0x00028600ff082b82 */ /* 0x000e220000000a00 */
[----:B------:R-:W-:Y:S01]  /*1120*/  ULDC UR4, c[0x0][0x288] ;  /* 0x0000a20000047ab9 */ /* 0x000fe20000000800 */
[----:B------:R-:W-:Y:S01]  /*1130*/  ISETP.NE.AND.EX P0, PT, RZ, UR5, PT, P0 ;  /* 0x00000005ff007c0c */ /* 0x000fe2000bf05300 */
[----:B----4-:R-:W-:Y:S01]  /*1140*/  IMAD.U32 R0, RZ, RZ, UR4 ;  /* 0x00000004ff007e24 */ /* 0x010fe2000f8e00ff */
[----:B------:R-:W-:-:S11]  /*1150*/  ULDC.64 UR4, c[0x0][0x418] ;  /* 0x0001060000047ab9 */ /* 0x000fd60000000a00 */
[----:B--2---:R2:W5:Y:S01]  /*1160*/  @P0 LDG.E R32, desc[UR40][R10.64] ;  /* 0x000000280a200981 */ /* 0x004562000c1e1900 */
[----:B-1----:R-:W-:-:S05]  /*1170*/  @P1 IMAD.WIDE R4, R31, 0x4, R4 ;  /* 0x000000041f041825 */ /* 0x002fca00078e0204 */
[----:B------:R2:W5:Y:S01]  /*1180*/  @P1 LDG.E R12, desc[UR40][R4.64] ;  /* 0x00000028040c1981 */ /* 0x000562000c1e1900 */
[----:B0-----:R-:W-:-:S05]  /*1190*/  @P2 IMAD.WIDE R6, R31, 0x4, R8 ;  /* 0x000000041f062825 */ /* 0x001fca00078e0208 */
[----:B------:R-:W3:Y:S01]  /*11a0*/  @P2 LDG.E R0, desc[UR40][R6.64] ;  /* 0x0000002806002981 */ /* 0x000ee2000c1e1900 */
        /* <DEDUP_REMOVED lines=9> */
[----:B---3--:R2:W-:Y:S01]  /*1240*/  STL [R1+0x8], R0 ;  /* 0x0000080001007387 */ /* 0x0085e20000100800 */
[----:B------:R-:W-:Y:S01]  /*1250*/  IMAD.MOV.U32 R15, RZ, RZ, R0 ;  /* 0x000000ffff0f7224 */ /* 0x000fe200078e0000 */
[----:B------:R-:W-:Y:S06]  /*1260*/  @P2 BRA `(.L_x_13468) ;  /* 0x0000000000282947 */ /* 0x000fec0003800000 */
[----:B------:R-:W-:Y:S02]  /*1270*/  ULDC.64 UR4, c[0x0][0xa00] ;  /* 0x0002800000047ab9 */ /* 0x000fe40000000a00 */
[----:B------:R-:W-:-:S04]  /*1280*/  ISETP.NE.U32.AND P1, PT, RZ, UR4, PT ;  /* 0x00000004ff007c0c */ /* 0x000fc8000bf25070 */
[----:B------:R-:W-:-:S13]  /*1290*/  ISETP.NE.AND.EX P1, PT, RZ, UR5, PT, P1 ;  /* 0x00000005ff007c0c */ /* 0x000fda000bf25310 */
[----:B------:R-:W-:Y:S05]  /*12a0*/  @!P1 BRA `(.L_x_13468) ;  /* 0x0000000000189947 */ /* 0x000fea0003800000 */
[----:B--2---:R-:W0:Y:S02]  /*12b0*/  LDC.64 R4, c[0x0][0xa00] ;  /* 0x00028000ff047b82 */ /* 0x004e240000000a00 */
[----:B0-----:R-:W-:-:S05]  /*12c0*/  IMAD.WIDE R4, R31, 0x4, R4 ;  /* 0x000000041f047825 */ /* 0x001fca00078e0204 */
[----:B------:R-:W2:Y:S04]  /*12d0*/  LDG.E R0, desc[UR40][R4.64] ;  /* 0x0000002804007981 */ /* 0x000ea8000c1e1900 */
[----:B------:R-:W2:Y:S02]  /*12e0*/  LDG.E R3, desc[UR40][R4.64+0x4] ;  /* 0x0000042804037981 */ /* 0x000ea4000c1e1900 */
[----:B--2---:R-:W-:-:S05]  /*12f0*/  IMAD.IADD R15, R3, 0x1, -R0 ;  /* 0x00000001030f7824 */ /* 0x004fca00078e0a00 */
[----:B------:R0:W-:Y:S02]  /*1300*/  STL [R1+0x8], R15 ;  /* 0x0000080f01007387 */ /* 0x0001e40000100800 */
.L_x_13468:
[C---:B------:R-:W-:Y:S01]  /*1310*/  LOP3.LUT R34, R30.reuse, 0xffff, RZ, 0xc0, !PT ;  /* 0x0000ffff1e227812 */ /* 0x040fe200078ec0ff */
[----:B------:R-:W-:Y:S01]  /*1320*/  ULDC.64 UR4, c[0x0][0xa20] ;  /* 0x0002880000047ab9 */ /* 0x000fe20000000a00 */
[----:B------:R1:W-:Y:S01]  /*1330*/  STL [R1+0x6c], R31 ;  /* 0x00006c1f01007387 */ /* 0x0003e20000100800 */
[----:B------:R-:W-:Y:S02]  /*1340*/  ISETP.NE.U32.AND P1, PT, RZ, UR4, PT ;  /* 0x00000004ff007c0c */ /* 0x000fe4000bf25070 */
[C---:B------:R-:W-:Y:S01]  /*1350*/  LOP3.LUT R3, R30.reuse, 0xff000000, RZ, 0xc0, !PT ;  /* 0xff0000001e037812 */ /* 0x040fe200078ec0ff */
[----:B------:R1:W-:Y:S01]  /*1360*/  STL [R1+0x64], R34 ;  /* 0x0000642201007387 */ /* 0x0003e20000100800 */
[----:B------:R-:W-:Y:S02]  /*1370*/  ISETP.NE.AND.EX P1, PT, RZ, UR5, PT, P1 ;  /* 0x00000005ff007c0c */ /* 0x000fe4000bf25310 */
[----:B--2---:R-:W-:Y:S02]  /*1380*/  LOP3.LUT R0, R30, 0xff0000, RZ, 0xc0, !PT ;  /* 0x00ff00001e007812 */ /* 0x004fe400078ec0ff */
[----:B------:R-:W-:-:S04]  /*1390*/  SHF.R.U32.HI R3, RZ, 0x8, R3 ;  /* 0x00000008ff037819 */ /* 0x000fc80000011603 */
[----:B------:R-:W-:-:S05]  /*13a0*/  LEA.HI R13, R0, R3, RZ, 0x10 ;  /* 0x00000003000d7211 */ /* 0x000fca00078f80ff */
[----:B-1----:R-:W-:Y:S05]  /*13b0*/  @!P1 BRA `(.L_x_13469) ;  /* 0x0000000000109947 */ /* 0x002fea0003800000 */
[----:B------:R-:W1:Y:S02]  /*13c0*/  LDC.64 R4, c[0x0][0xa20] ;  /* 0x00028800ff047b82 */ /* 0x000e640000000a00 */
[----:B-1----:R-:W-:-:S05]  /*13d0*/  IMAD.WIDE R4, R31, 0x4, R4 ;  /* 0x000000041f047825 */ /* 0x002fca00078e0204 */
[----:B------:R1:W5:Y:S01]  /*13e0*/  LDG.E R33, desc[UR40][R4.64] ;  /* 0x0000002804217981 */ /* 0x000362000c1e1900 */
[----:B------:R-:W-:Y:S05]  /*13f0*/  BRA `(.L_x_13470) ;  /* 0x0000000000107947 */ /* 0x000fea0003800000 */
.L_x_13469:
[----:B------:R-:W-:Y:S05]  /*1400*/  @!P0 BRA `(.L_x_13470) ;  /* 0x00000000000c8947 */ /* 0x000fea0003800000 */
[----:B------:R-:W2:Y:S04]  /*1410*/  LDG.E R0, desc[UR40][R10.64] ;  /* 0x000000280a007981 */ /* 0x000ea8000c1e1900 */
[----:B------:R-:W2:Y:S02]  /*1420*/  LDG.E R33, desc[UR40][R10.64+0x4] ;  /* 0x000004280a217981 */ /* 0x000ea4000c1e1900 */
[----:B--2---:R-:W-:-:S07]  /*1430*/  IMAD.IADD R33, R33, 0x1, -R0 ;  /* 0x0000000121217824 */ /* 0x004fce00078e0a00 */
.L_x_13470:
[----:B------:R-:W-:Y:S01]  /*1440*/  ULDC.64 UR4, c[0x0][0xa10] ;  /* 0x0002840000047ab9 */ /* 0x000fe20000000a00 */
[----:B-1----:R-:W1:Y:S01]  /*1450*/  LDC R4, c[0x0][0x448] ;  /* 0x00011200ff047b82 */ /* 0x002e620000000800 */
        /* <DEDUP_REMOVED lines=14> */
[----:B------:R-:W-:Y:S01]  /*1540*/  IMAD.IADD R12, R33, 0x1, -R12 ;  /* 0x00000001210c7824 */ /* 0x000fe200078e0a0c */
[----:B------:R-:W1:Y:S01]  /*1550*/  LDC.64 R4, c[0x0][0x9e0] ;  /* 0x00027800ff047b82 */ /* 0x000e620000000a00 */
[----:B------:R-:W-:-:S05]  /*1560*/  IMAD R20, R29, 0xc0, RZ ;  /* 0x000000c01d147824 */ /* 0x000fca00078e02ff */
[----:B------:R4:W-:Y:S05]  /*1570*/  STL [R1+0x1c], R20 ;  /* 0x00001c1401007387 */ /* 0x0009ea0000100800 */
[----:B------:R-:W0:Y:S08]  /*1580*/  @P1 LDC R11, c[0x0][0x44c] ;  /* 0x00011300ff0b1b82 */ /* 0x000e300000000800 */
[----:B------:R-:W3:Y:S01]  /*1590*/  @P1 LDC R10, c[0x0][0x450] ;  /* 0x00011400ff0a1b82 */ /* 0x000ee20000000800 */
[----:B-1----:R-:W-:Y:S01]  /*15a0*/  ISETP.GE.AND P2, PT, R5, 0x1, PT ;  /* 0x000000010500780c */ /* 0x002fe20003f46270 */
[----:B--2---:R-:W-:-:S02]  /*15b0*/  @P0 IMAD.IADD R25, R3, 0x1, -R0 ;  /* 0x0000000103190824 */ /* 0x004fc400078e0a00 */
[----:B------:R-:W-:Y:S02]  /*15c0*/  VIADD R0, R20, 0xbf ;  /* 0x000000bf14007836 */ /* 0x000fe40000000000 */
[----:B------:R-:W-:Y:S02]  /*15d0*/  IMAD.IADD R14, R12, 0x1, R25 ;  /* 0x000000010c0e7824 */ /* 0x000fe400078e0219 */
[----:B0-----:R-:W-:-:S03]  /*15e0*/  @P1 IMAD.HI.U32 R3, R0, R11, RZ ;  /* 0x0000000b00031227 */ /* 0x001fc600078e00ff */
[----:B------:R4:W-:Y:S01]  /*15f0*/  STL [R1+0xc], R14 ;  /* 0x00000c0e01007387 */ /* 0x0009e20000100800 */
[----:B------:R-:W-:Y:S01]  /*1600*/  IMAD.MOV.U32 R6, RZ, RZ, R0 ;  /* 0x000000ffff067224 */ /* 0x000fe200078e0000 */
[----:B---3--:R-:W-:Y:S01]  /*1610*/  @P1 SHF.R.U32.HI R6, RZ, R10, R3 ;  /* 0x0000000aff061219 */ /* 0x008fe20000011603 */
[C---:B------:R-:W-:Y:S01]  /*1620*/  VIADD R0, R14.reuse, 0x7f ;  /* 0x0000007f0e007836 */ /* 0x040fe20000000000 */
[----:B------:R-:W-:-:S04]  /*1630*/  IADD3 R91, R14, 0x1, -R15 ;  /* 0x000000010e5b7810 */ /* 0x000fc80007ffe80f */
[----:B------:R-:W-:Y:S01]  /*1640*/  SHF.R.S32.HI R3, RZ, 0x1f, R0 ;  /* 0x0000001fff037819 */ /* 0x000fe20000011400 */
[----:B------:R-:W-:-:S03]  /*1650*/  IMAD.IADD R9, R91, 0x1, R6 ;  /* 0x000000015b097824 */ /* 0x000fc600078e0206 */
[----:B------:R-:W-:Y:S01]  /*1660*/  LEA.HI R3, R3, R0, RZ, 0x7 ;  /* 0x0000000003037211 */ /* 0x000fe200078f38ff */
[----:B------:R-:W-:-:S03]  /*1670*/  IMAD.IADD R4, R9, 0x1, R4 ;  /* 0x0000000109047824 */ /* 0x000fc600078e0204 */
        /* <DEDUP_REMOVED lines=13> */
.L_x_13473:
[----:B------:R-:W-:-:S13]  /*1750*/  ISETP.NE.AND P0, PT, R5, 0x1, PT ;  /* 0x000000010500780c */ /* 0x000fda0003f05270 */
[----:B------:R-:W0:Y:S02]  /*1760*/  @P0 LDC.64 R6, c[0x0][0x9e8] ;  /* 0x00027a00ff060b82 */ /* 0x000e240000000a00 */
[----:B0-----:R-:W-:-:S05]  /*1770*/  @P0 IMAD.HI.U32 R6, R0, R6, RZ ;  /* 0x0000000600060227 */ /* 0x001fca00078e00ff */
[----:B------:R-:W-:-:S07]  /*1780*/  @P0 SHF.R.U32.HI R0, RZ, R7, R6 ;  /* 0x00000007ff000219 */ /* 0x000fce0000011606 */
.L_x_13474:
[----:B------:R-:W-:Y:S05]  /*1790*/  BSYNC B0 ;  /* 0x0000000000007941 */ /* 0x000fea0003800000 */
.L_x_13472:
[----:B------:R-:W-:-:S05]  /*17a0*/  IMAD R3, R0, R5, R5 ;  /* 0x0000000500037224 */ /* 0x000fca00078e0205 */
[----:B------:R-:W-:-:S07]  /*17b0*/  VIMNMX R4, R4, R3, PT ;  /* 0x0000000304047248 */ /* 0x000fce0003fe0100 */
.L_x_13471:
        /* <DEDUP_REMOVED lines=25> */
.L_x_13477:
[----:B------:R-:W-:-:S13]  /*1950*/  ISETP.NE.AND P0, PT, R5, 0x1, PT ;  /* 0x000000010500780c */ /* 0x000fda0003f05270 */
[----:B------:R-:W0:Y:S02]  /*1960*/  @P0 LDC.64 R6, c[0x0][0x9e8] ;  /* 0x00027a00ff060b82 */ /* 0x000e240000000a00 */
[----:B0-----:R-:W-:-:S05]  /*1970*/  @P0 IMAD.HI.U32 R4, R0, R6, RZ ;  /* 0x0000000600040227 */ /* 0x001fca00078e00ff */
[----:B------:R-:W-:-:S07]  /*1980*/  @P0 SHF.R.U32.HI R0, RZ, R7, R4 ;  /* 0x00000007ff000219 */ /* 0x000fce0000011604 */
.L_x_13478:
[----:B------:R-:W-:Y:S05]  /*1990*/  BSYNC B0 ;  /* 0x0000000000007941 */ /* 0x000fea0003800000 */
.L_x_13476:
[----:B------:R-:W-:-:S05]  /*19a0*/  IMAD R0, R0, R5, RZ ;  /* 0x0000000500007224 */ /* 0x000fca00078e02ff */
[----:B------:R-:W-:-:S07]  /*19b0*/  VIMNMX R3, R3, R0, !PT ;  /* 0x0000000003037248 */ /* 0x000fce0007fe0100 */
.L_x_13475:
        /* <DEDUP_REMOVED lines=43> */
.L_x_13480:
[----:B------:R-:W-:Y:S05]  /*1c70*/  BSYNC B0 ;  /* 0x0000000000007941 */ /* 0x000fea0003800000 */
.L_x_13479:
        /* <DEDUP_REMOVED lines=36> */
.L_x_13483:
[----:B------:R-:W-:Y:S05]  /*1ec0*/  BSYNC B6 ;  /* 0x0000000000067941 */ /* 0x000fea0003800000 */
.L_x_13482:
        /* <DEDUP_REMOVED lines=20> */
.L_x_13485:
[----:B------:R-:W-:Y:S05]  /*2010*/  BSYNC B6 ;  /* 0x0000000000067941 */ /* 0x000fea0003800000 */
.L_x_13484:
[----:B------:R-:W-:Y:S01]  /*2020*/  ULDC.64 UR4, c[0x0][0x9f8] ;  /* 0x00027e0000047ab9 */ /* 0x000fe20000000a00 */
[----:B------:R-:W2:Y:S01]  /*2030*/  LDL R12, [R1+0x5c] ;  /* 0x00005c00010c7983 */ /* 0x000ea20000100800 */
[----:B------:R-:W-:Y:S01]  /*2040*/  ISETP.NE.U32.AND P0, PT, RZ, UR4, PT ;  /* 0x00000004ff007c0c */ /* 0x000fe2000bf05070 */
[----:B------:R-:W0:Y:S02]  /*2050*/  LDC.64 R4, c[0x0][0x300] ;  /* 0x0000c000ff047b82 */ /* 0x000e240000000a00 */
[----:B------:R-:W3:Y:S01]  /*2060*/  LDL R14, [R1+0x60] ;  /* 0x00006000010e7983 */ /* 0x000ee20000100800 */
[----:B------:R-:W-:Y:S01]  /*2070*/  ISETP.NE.AND.EX P0, PT, RZ, UR5, PT, P0 ;  /* 0x00000005ff007c0c */ /* 0x000fe2000bf05300 */
[----:B------:R-:W-:Y:S01]  /*2080*/  IMAD.IADD R32, R32, 0x1, R33 ;  /* 0x0000000120207824 */ /* 0x000fe200078e0221 */
[----:B------:R-:W-:Y:S01]  /*2090*/  ULDC.64 UR4, c[0x0][0xa08] ;  /* 0x0002820000047ab9 */ /* 0x000fe20000000a00 */
[----:B------:R-:W1:Y:S01]  /*20a0*/  S2R R20, SR_TID.X ;  /* 0x0000000000147919 */ /* 0x000e620000002100 */
[----:B------:R-:W-:Y:S01]  /*20b0*/  SHF.R.S32.HI R19, RZ, 0x1f, R18 ;  /* 0x0000001fff137819 */ /* 0x000fe20000011412 */
[----:B------:R-:W4:Y:S08]  /*20c0*/  LDC R63, c[0x0][0x3f4] ;  /* 0x0000fd00ff3f7b82 */ /* 0x000f300000000800 */
[----:B------:R-:W1:Y:S01]  /*20d0*/  @P0 LDC.64 R6, c[0x0][0x9f8] ;  /* 0x00027e00ff060b82 */ /* 0x000e620000000a00 */
[----:B------:R-:W-:-:S07]  /*20e0*/  SHF.R.S32.HI R35, RZ, 0x1f, R17 ;  /* 0x0000001fff237819 */ /* 0x000fce0000011411 */
[----:B------:R-:W4:Y:S01]  /*20f0*/  LDC.64 R68, c[0x0][0x408] ;  /* 0x00010200ff447b82 */ /* 0x000f220000000a00 */
[----:B-1----:R-:W-:-:S05]  /*2100*/  @P0 IMAD.WIDE R6, R31, 0x4, R6 ;  /* 0x000000041f060825 */ /* 0x002fca00078e0206 */
[----:B------:R1:W3:Y:S01]  /*2110*/  @P0 LDG.E R31, desc[UR40][R6.64] ;  /* 0x00000028061f0981 */ /* 0x0002e2000c1e1900 */
[----:B------:R-:W-:Y:S01]  /*2120*/  SHF.R.S32.HI R33, RZ, 0x1f, R32 ;  /* 0x0000001fff217819 */ /* 0x000fe20000011420 */
[-C--:B0-----:R-:W-:Y:S01]  /*2130*/  IMAD.WIDE.U32 R8, R32, R4.reuse, RZ ;  /* 0x0000000420087225 */ /* 0x081fe200078e00ff */
[----:B------:R-:W-:Y:S02]  /*2140*/  ISETP.NE.U32.AND P0, PT, RZ, UR4, PT ;  /* 0x00000004ff007c0c */ /* 0x000fe4000bf05070 */
[----:B------:R-:W-:Y:S01]  /*2150*/  SHF.R.U32.HI R36, RZ, 0x7, R20 ;  /* 0x00000007ff247819 */ /* 0x000fe20000011614 */
[----:B------:R-:W-:Y:S01]  /*2160*/  IMAD R0, R33, R4, RZ ;  /* 0x0000000421007224 */ /* 0x000fe200078e02ff */
[----:B------:R-:W-:Y:S01]  /*2170*/  ISETP.NE.AND.EX P0, PT, RZ, UR5, PT, P0 ;  /* 0x00000005ff007c0c */ /* 0x000fe2000bf05300 */
[----:B------:R-:W-:Y:S01]  /*2180*/  ULDC.64 UR4, c[0x0][0x308] ;  /* 0x0000c20000047ab9 */ /* 0x000fe20000000a00 */
[----:B------:R-:W-:Y:S01]  /*2190*/  ISETP.NE.AND P6, PT, R36, 0x1, PT ;  /* 0x000000012400780c */ /* 0x000fe20003fc5270 */
[----:B------:R-:W-:-:S04]  /*21a0*/  IMAD R3, R32, R5, R0 ;  /* 0x0000000520037224 */ /* 0x000fc800078e0200 */
[----:B------:R-:W-:Y:S02]  /*21b0*/  IMAD.IADD R9, R9, 0x1, R3 ;  /* 0x0000000109097824 */ /* 0x000fe400078e0203 */
[----:B-1----:R-:W-:-:S04]  /*21c0*/  IMAD.WIDE.U32 R6, R34, UR4, R8 ;  /* 0x0000000422067c25 */ /* 0x002fc8000f8e0008 */
[----:B------:R-:W-:Y:S01]  /*21d0*/  IMAD R57, R34, UR5, R7 ;  /* 0x0000000522397c24 */ /* 0x000fe2000f8e0207 */
[----:B------:R-:W-:Y:S01]  /*21e0*/  ULDC.64 UR4, c[0x0][0x310] ;  /* 0x0000c40000047ab9 */ /* 0x000fe20000000a00 */
[----:B------:R-:W-:Y:S02]  /*21f0*/  IMAD.MOV.U32 R56, RZ, RZ, R6 ;  /* 0x000000ffff387224 */ /* 0x000fe400078e0006 */
[----:B------:R-:W0:Y:S01]  /*2200*/  LDC.64 R6, c[0x0][0x3f8] ;  /* 0x0000fe00ff067b82 */ /* 0x000e220000000a00 */
[C---:B------:R-:W-:Y:S01]  /*2210*/  IMAD.WIDE.U32 R8, R17.reuse, R4, R18 ;  /* 0x0000000411087225 */ /* 0x040fe200078e0012 */
[--C-:B------:R-:W-:Y:S02]  /*2220*/  SHF.R.S32.HI R153, RZ, 0x1f, R152.reuse ;  /* 0x0000001fff997819 */ /* 0x100fe40000011498 */
[C---:B------:R-:W-:Y:S01]  /*2230*/  SHF.L.U64.HI R74, R4.reuse, 0x7, R5 ;  /* 0x00000007044a7819 */ /* 0x040fe20000010205 */
[----:B------:R-:W-:Y:S02]  /*2240*/  IMAD.SHL.U32 R73, R4, 0x80, RZ ;  /* 0x0000008004497824 */ /* 0x000fe400078e00ff */
[----:B0-----:R-:W-:-:S04]  /*2250*/  IMAD.WIDE.U32 R52, R17, R6, R152 ;  /* 0x0000000611347225 */ /* 0x001fc800078e0098 */
[C---:B----4-:R-:W-:Y:S01]  /*2260*/  IMAD.WIDE.U32 R20, R17.reuse, R68, R152 ;  /* 0x0000004411147225 */ /* 0x050fe200078e0098 */
[----:B------:R-:W-:Y:S02]  /*2270*/  LOP3.LUT R22, R22, 0xfffffffb, RZ, 0xc0, !PT ;  /* 0xfffffffb16167812 */ /* 0x000fe400078ec0ff */
[----:B------:R-:W-:Y:S01]  /*2280*/  SHF.L.U64.HI R72, R6, 0x7, R7 ;  /* 0x0000000706487819 */ /* 0x000fe20000010207 */
[----:B------:R-:W-:Y:S02]  /*2290*/  VIADD R66, R18, 0x20 ;  /* 0x0000002012427836 */ /* 0x000fe40000000000 */
[----:B------:R-:W-:Y:S02]  /*22a0*/  IMAD.SHL.U32 R71, R6, 0x80, RZ ;  /* 0x0000008006477824 */ /* 0x000fe400078e00ff */
[----:B------:R-:W-:Y:S02]  /*22b0*/  VIADD R64, R36, 0x8 ;  /* 0x0000000824407836 */ /* 0x000fe40000000000 */
[C---:B--2---:R-:W-:Y:S01]  /*22c0*/  IMAD.SHL.U32 R70, R12.reuse, 0x40, RZ ;  /* 0x000000400c467824 */ /* 0x044fe200078e00ff */
[----:B------:R-:W-:Y:S01]  /*22d0*/  LOP3.LUT P1, RZ, R12, 0x4, RZ, 0xc0, !PT ;  /* 0x000000040cff7812 */ /* 0x000fe2000782c0ff */
[----:B------:R-:W-:Y:S01]  /*22e0*/  VIADD R12, R17, 0x60 ;  /* 0x00000060110c7836 */ /* 0x000fe20000000000 */
[----:B---3--:R-:W-:-:S02]  /*22f0*/  SHF.R.S32.HI R0, RZ, 0x1f, R31 ;  /* 0x0000001fff007819 */ /* 0x008fc4000001141f */
[----:B------:R-:W-:Y:S02]  /*2300*/  SEL R31, R31, RZ, !P0 ;  /* 0x000000ff1f1f7207 */ /* 0x000fe40004000000 */
[----:B------:R-:W-:-:S03]  /*2310*/  SEL R3, R0, RZ, !P0 ;  /* 0x000000ff00037207 */ /* 0x000fc60004000000 */
[----:B------:R-:W-:-:S04]  /*2320*/  IMAD.WIDE.U32 R56, R31, UR4, R56 ;  /* 0x000000041f387c25 */ /* 0x000fc8000f8e0038 */
[----:B------:R-:W-:Y:S01]  /*2330*/  IMAD R0, R3, UR4, RZ ;  /* 0x0000000403007c24 */ /* 0x000fe2000f8e02ff */
[----:B------:R-:W-:-:S03]  /*2340*/  IADD3 R76, P0, R56, R8, RZ ;  /* 0x00000008384c7210 */ /* 0x000fc60007f1e0ff */
[----:B------:R-:W-:Y:S01]  /*2350*/  IMAD R77, R31, UR5, R0 ;  /* 0x000000051f4d7c24 */ /* 0x000fe2000f8e0200 */
[----:B------:R-:W-:Y:S05]  /*2360*/  @!P6 WARPSYNC.ALL ;  /* 0x000000000000e948 */ /* 0x000fea0003800000 */
[----:B------:R-:W-:Y:S01]  /*2370*/  ULDC.64 UR4, c[0x0][0x330] ;  /* 0x0000cc0000047ab9 */ /* 0x000fe20000000a00 */
[----:B------:R-:W-:Y:S02]  /*2380*/  IMAD R0, R35, R4, RZ ;  /* 0x0000000423007224 */ /* 0x000fe400078e02ff */
[----:B------:R-:W-:-:S04]  /*2390*/  IMAD.WIDE.U32 R10, R34, UR4, R18 ;  /* 0x00000004220a7c25 */ /* 0x000fc8000f8e0012 */
[----:B------:R-:W-:Y:S01]  /*23a0*/  IMAD R11, R34, UR5, R11 ;  /* 0x00000005220b7c24 */ /* 0x000fe2000f8e020b */
[----:B------:R-:W-:Y:S01]  /*23b0*/  ULDC.64 UR4, c[0x0][0x338] ;  /* 0x0000ce0000047ab9 */ /* 0x000fe20000000a00 */
[----:B------:R-:W0:Y:S01]  /*23c0*/  S2R R34, SR_TID.X ;  /* 0x0000000000227919 */ /* 0x000e220000002100 */
[----:B------:R-:W-:Y:S02]  /*23d0*/  IMAD R0, R17, R5, R0 ;  /* 0x0000000511007224 */ /* 0x000fe400078e0200 */
[----:B------:R-:W-:Y:S02]  /*23e0*/  IMAD.IADD R77, R57, 0x1, R77 ;  /* 0x00000001394d7824 */ /* 0x000fe400078e024d */
[----:B------:R-:W-:-:S03]  /*23f0*/  IMAD R3, R3, UR4, RZ ;  /* 0x0000000403037c24 */ /* 0x000fc6000f8e02ff */
[----:B------:R-:W-:Y:S02]  /*2400*/  IADD3.X R75, R77, R9, R0, P0, !PT ;  /* 0x000000094d4b7210 */ /* 0x000fe400007fe400 */
[----:B------:R-:W-:Y:S01]  /*2410*/  ISETP.GE.AND P0, PT, R18, R63, PT ;  /* 0x0000003f1200720c */ /* 0x000fe20003f06270 */
[----:B------:R-:W-:Y:S02]  /*2420*/  IMAD R15, R31, UR5, R3 ;  /* 0x000000051f0f7c24 */ /* 0x000fe4000f8e0203 */
[----:B------:R-:W-:Y:S01]  /*2430*/  IMAD R0, R35, R6, RZ ;  /* 0x0000000623007224 */ /* 0x000fe200078e02ff */
[----:B------:R-:W-:Y:S01]  /*2440*/  SEL R3, R63, RZ, P0 ;  /* 0x000000ff3f037207 */ /* 0x000fe20000000000 */
[----:B------:R-:W-:Y:S01]  /*2450*/  IMAD.WIDE.U32 R54, R31, UR4, R10 ;  /* 0x000000041f367c25 */ /* 0x000fe2000f8e000a */
[----:B------:R-:W-:Y:S01]  /*2460*/  SHF.R.S32.HI R65, RZ, 0x1f, R12 ;  /* 0x0000001fff417819 */ /* 0x000fe2000001140c */
[----:B------:R-:W-:Y:S02]  /*2470*/  ULDC UR4, c[0x0][0x2f4] ;  /* 0x0000bd0000047ab9 */ /* 0x000fe40000000800 */
[----:B------:R-:W-:-:S02]  /*2480*/  IMAD R9, R17, R7, R0 ;  /* 0x0000000711097224 */ /* 0x000fc400078e0200 */
[----:B------:R-:W-:Y:S02]  /*2490*/  IMAD R0, R35, R68, RZ ;  /* 0x0000004423007224 */ /* 0x000fe400078e02ff */
[----:B------:R-:W-:Y:S02]  /*24a0*/  IMAD.IADD R3, R18, 0x1, R3 ;  /* 0x0000000112037824 */ /* 0x000fe400078e0203 */
[----:B------:R-:W-:-:S04]  /*24b0*/  IMAD.WIDE.U32 R30, R17, R6, R18 ;  /* 0x00000006111e7225 */ /* 0x000fc800078e0012 */
[----:B------:R-:W-:Y:S01]  /*24c0*/  IMAD R13, R17, R69, R0 ;  /* 0x00000045110d7224 */ /* 0x000fe200078e0200 */
[----:B------:R-:W-:Y:S01]  /*24d0*/  SHF.R.S32.HI R0, RZ, 0x1f, R3 ;  /* 0x0000001fff007819 */ /* 0x000fe20000011403 */
[----:B------:R-:W-:Y:S02]  /*24e0*/  IMAD.SHL.U32 R12, R12, 0x40, RZ ;  /* 0x000000400c0c7824 */ /* 0x000fe400078e00ff */
[----:B------:R-:W-:Y:S02]  /*24f0*/  IMAD.IADD R53, R53, 0x1, R9 ;  /* 0x0000000135357824 */ /* 0x000fe400078e0209 */
[----:B------:R-:W-:Y:S01]  /*2500*/  IMAD.IADD R31, R9, 0x1, R31 ;  /* 0x00000001091f7824 */ /* 0x000fe200078e021f */
[----:B-----5:R-:W-:Y:S01]  /*2510*/  SHF.R.S32.HI R9, RZ, 0x1f, R24 ;  /* 0x0000001fff097819 */ /* 0x020fe20000011418 */
[----:B0-----:R-:W-:Y:S01]  /*2520*/  VIADD R37, R34, 0xffffff80 ;  /* 0xffffff8022257836 */ /* 0x001fe20000000000 */
[----:B------:R-:W-:Y:S02]  /*2530*/  LEA.HI R3, R0, R3, RZ, 0x3 ;  /* 0x0000000300037211 */ /* 0x000fe400078f18ff */
[----:B------:R-:W-:Y:S01]  /*2540*/  LOP3.LUT R12, R12, 0x1c0, RZ, 0xc0, !PT ;  /* 0x000001c00c0c7812 */ /* 0x000fe200078ec0ff */
[----:B------:R-:W-:Y:S01]  /*2550*/  IMAD R0, R9, R6, RZ ;  /* 0x0000000609007224 */ /* 0x000fe200078e02ff */
[----:B------:R-:W-:-:S02]  /*2560*/  LOP3.LUT R70, R70, 0x1c0, RZ, 0xc0, !PT ;  /* 0x000001c046467812 */ /* 0x000fc400078ec0ff */
[----:B------:R-:W-:Y:S02]  /*2570*/  SHF.R.S32.HI R34, RZ, 0x1f, R37 ;  /* 0x0000001fff227819 */ /* 0x000fe40000011425 */
[----:B------:R-:W-:Y:S01]  /*2580*/  LOP3.LUT R4, R12, 0x38, R3, 0xf8, !PT ;  /* 0x000000380c047812 */ /* 0x000fe200078ef803 */
[C---:B------:R-:W-:Y:S01]  /*2590*/  VIADD R12, R17.reuse, 0x60 ;  /* 0x00000060110c7836 */ /* 0x040fe20000000000 */
[----:B------:R-:W-:Y:S01]  /*25a0*/  SHF.R.U32.HI R67, RZ, 0x3, R70 ;  /* 0x00000003ff437819 */ /* 0x000fe20000011646 */
[----:B------:R-:W-:Y:S01]  /*25b0*/  IMAD R5, R24, R7, R0 ;  /* 0x0000000718057224 */ /* 0x000fe200078e0200 */
[--C-:B------:R-:W-:Y:S02]  /*25c0*/  LOP3.LUT R0, R70, 0x18, R18.reuse, 0xf8, !PT ;  /* 0x0000001846007812 */ /* 0x100fe400078ef812 */
[----:B------:R-:W-:Y:S01]  /*25d0*/  LEA.HI R34, R34, R37, RZ, 0x5 ;  /* 0x0000002522227211 */ /* 0x000fe200078f28ff */
[----:B------:R-:W-:Y:S01]  /*25e0*/  IMAD.SHL.U32 R12, R12, 0x40, RZ ;  /* 0x000000400c0c7824 */ /* 0x000fe200078e00ff */
[----:B------:R-:W-:Y:S01]  /*25f0*/  LOP3.LUT R0, R0, R67, RZ, 0x3c, !PT ;  /* 0x0000004300007212 */ /* 0x000fe200078e3cff */
[----:B------:R-:W-:Y:S01]  /*2600*/  IMAD.WIDE.U32 R10, R17, R68, R18 ;  /* 0x00000044110a7225 */ /* 0x000fe200078e0012 */
[----:B------:R-:W-:-:S02]  /*2610*/  SHF.R.S32.HI R34, RZ, 0x5, R34 ;  /* 0x00000005ff227819 */ /* 0x000fc40000011422 */
[----:B------:R-:W-:Y:S01]  /*2620*/  LOP3.LUT R12, R12, 0x1c0, RZ, 0xc0, !PT ;  /* 0x000001c00c0c7812 */ /* 0x000fe200078ec0ff */
[----:B------:R-:W-:Y:S02]  /*2630*/  IMAD.IADD R21, R21, 0x1, R13 ;  /* 0x0000000115157824 */ /* 0x000fe400078e020d */
[----:B------:R-:W-:Y:S02]  /*2640*/  IMAD.IADD R11, R13, 0x1, R11 ;  /* 0x000000010d0b7824 */ /* 0x000fe400078e020b */
[-C--:B------:R-:W-:Y:S02]  /*2650*/  IMAD R9, R9, R68.reuse, RZ ;  /* 0x0000004409097224 */ /* 0x080fe400078e02ff */
[----:B------:R-:W-:Y:S01]  /*2660*/  IMAD R62, R34, 0x200, R0 ;  /* 0x00000200223e7824 */ /* 0x000fe200078e0200 */
[----:B------:R-:W-:Y:S01]  /*2670*/  LOP3.LUT R0, R70, 0x38, R3, 0xf8, !PT ;  /* 0x0000003846007812 */ /* 0x000fe200078ef803 */
[C---:B------:R-:W-:Y:S01]  /*2680*/  IMAD R7, R24.reuse, R69, R9 ;  /* 0x0000004518077224 */ /* 0x040fe200078e0209 */
[----:B------:R-:W-:Y:S01]  /*2690*/  SHF.R.U32.HI R12, RZ, 0x3, R12 ;  /* 0x00000003ff0c7819 */ /* 0x000fe2000001160c */
[----:B------:R-:W-:Y:S01]  /*26a0*/  IMAD.WIDE.U32 R20, R24, R68, R20 ;  /* 0x0000004418147225 */ /* 0x000fe200078e0014 */
[----:B------:R-:W-:-:S03]  /*26b0*/  @P1 LOP3.LUT R22, R22, 0x4, RZ, 0xfc, !PT ;  /* 0x0000000416161812 */ /* 0x000fc600078efcff */
[----:B------:R-:W-:Y:S01]  /*26c0*/  IMAD.WIDE.U32 R10, R24, R68, R10 ;  /* 0x00000044180a7225 */ /* 0x000fe200078e000a */
[----:B------:R-:W-:Y:S02]  /*26d0*/  IADD3 R8, P1, R17, R32, RZ ;  /* 0x0000002011087210 */ /* 0x000fe40007f3e0ff */
[----:B------:R-:W-:Y:S01]  /*26e0*/  LOP3.LUT R0, R0, R67, RZ, 0x3c, !PT ;  /* 0x0000004300007212 */ /* 0x000fe200078e3cff */
[----:B------:R-:W-:Y:S01]  /*26f0*/  IMAD.WIDE.U32 R52, R24, R6, R52 ;  /* 0x0000000618347225 */ /* 0x000fe200078e0034 */
[----:B------:R-:W-:-:S03]  /*2700*/  LOP3.LUT R12, R4, R12, RZ, 0x3c, !PT ;  /* 0x0000000c040c7212 */ /* 0x000fc600078e3cff */
[----:B------:R-:W-:-:S04]  /*2710*/  IMAD.WIDE.U32 R30, R24, R6, R30 ;  /* 0x00000006181e7225 */ /* 0x000fc800078e001e */
[----:B------:R-:W-:Y:S02]  /*2720*/  IMAD.IADD R59, R21, 0x1, R7 ;  /* 0x00000001153b7824 */ /* 0x000fe400078e0207 */
[----:B------:R-:W-:Y:S01]  /*2730*/  IMAD.IADD R58, R7, 0x1, R11 ;  /* 0x00000001073a7824 */ /* 0x000fe200078e020b */
[----:B------:R-:W-:Y:S01]  /*2740*/  LOP3.LUT R7, R3, 0xfffffff8, RZ, 0xc0, !PT ;  /* 0xfffffff803077812 */ /* 0x000fe200078ec0ff */
[----:B------:R-:W-:Y:S01]  /*2750*/  IMAD.X R9, R35, 0x1, R33, P1 ;  /* 0x0000000123097824 */ /* 0x000fe200008e0621 */
[----:B------:R-:W-:Y:S01]  /*2760*/  SHF.L.U64.HI R69, R68, 0x7, R69 ;  /* 0x0000000744457819 */ /* 0x000fe20000010245 */
[----:B------:R-:W-:Y:S01]  /*2770*/  IMAD.IADD R61, R53, 0x1, R5 ;  /* 0x00000001353d7824 */ /* 0x000fe200078e0205 */
[----:B------:R-:W-:Y:S01]  /*2780*/  SHF.R.S32.HI R6, RZ, 0x3, R3 ;  /* 0x00000003ff067819 */ /* 0x000fe20000011403 */
[----:B------:R-:W-:Y:S01]  /*2790*/  IMAD.IADD R60, R5, 0x1, R31 ;  /* 0x00000001053c7824 */ /* 0x000fe200078e021f */
[----:B------:R-:W-:Y:S01]  /*27a0*/  @!P6 BAR.SYNC.DEFER_BLOCKING 0x9, 0x100 ;  /* 0x024400000000eb1d */ /* 0x000fe20000010000 */
[----:B------:R-:W-:Y:S01]  /*27b0*/  IMAD R4, R34, 0x200, R0 ;  /* 0x0000020022047824 */ /* 0x000fe200078e0200 */
[----:B------:R-:W-:Y:S01]  /*27c0*/  ISETP.GE.AND P1, PT, R18, UR4, PT ;  /* 0x0000000412007c0c */ /* 0x000fe2000bf26270 */
[----:B------:R-:W-:Y:S01]  /*27d0*/  IMAD.SHL.U32 R68, R68, 0x80, RZ ;  /* 0x0000008044447824 */ /* 0x000fe200078e00ff */
[----:B------:R-:W-:Y:S01]  /*27e0*/  ISETP.GE.AND P2, PT, R66, UR4, PT ;  /* 0x0000000442007c0c */ /* 0x000fe2000bf46270 */
[----:B------:R-:W-:Y:S01]  /*27f0*/  IMAD.SHL.U32 R63, R63, 0x2, RZ ;  /* 0x000000023f3f7824 */ /* 0x000fe200078e00ff */
[----:B------:R-:W-:Y:S01]  /*2800*/  SHF.R.S32.HI R5, RZ, 0x1f, R7 ;  /* 0x0000001fff057819 */ /* 0x000fe20000011407 */
[----:B------:R-:W-:-:S02]  /*2810*/  IMAD.IADD R3, R14, 0x1, R12 ;  /* 0x000000010e037824 */ /* 0x000fc400078e020c */
[----:B------:R-:W-:-:S08]  /*2820*/  IMAD.IADD R0, R55, 0x1, R15 ;  /* 0x0000000137007824 */ /* 0x000fd000078e020f */
.L_x_13535:
[----:B------:R-:W2:Y:S01]  /*2830*/  LDL R35, [R1+0x5c] ;  /* 0x00005c0001237983 */ /* 0x000ea20000100800 */
[----:B0-----:R-:W0:Y:S01]  /*2840*/  LDC.64 R86, c[0x0][0x300] ;  /* 0x0000c000ff567b82 */ /* 0x001e220000000a00 */
[----:B------:R-:W-:Y:S01]  /*2850*/  VIADD R33, R27, 0xffffffff ;  /* 0xffffffff1b217836 */ /* 0x000fe20000000000 */
[----:B------:R-:W-:Y:S01]  /*2860*/  LOP3.LUT R22, R22, 0xfffffffd, RZ, 0xc0, !PT ;  /* 0xfffffffd16167812 */ /* 0x000fe200078ec0ff */
[----:B------:R-:W-:Y:S05]  /*2870*/  YIELD ;  /* 0x0000000000007946 */ /* 0x000fea0003800000 */
[----:B------:R-:W1:Y:S01]  /*2880*/  LDC.64 R80, c[0x0][0x2e8] ;  /* 0x0000ba00ff507b82 */ /* 0x000e620000000a00 */
[----:B------:R-:W-:Y:S01]  /*2890*/  SHF.R.S32.HI R34, RZ, 0x1f, R33 ;  /* 0x0000001fff227819 */ /* 0x000fe20000011421 */
[-C--:B------:R-:W-:Y:S01]  /*28a0*/  IMAD R12, R74, R33.reuse, RZ ;  /* 0x000000214a0c7224 */ /* 0x080fe200078e02ff */
[----:B------:R-:W-:Y:S01]  /*28b0*/  BSSY B0, `(.L_x_13486) ;  /* 0x00002fc000007945 */ /* 0x000fe20003800000 */
[----:B------:R-:W-:-:S04]  /*28c0*/  IMAD.WIDE.U32 R14, R73, R33, RZ ;  /* 0x00000021490e7225 */ /* 0x000fc800078e00ff */
[----:B------:R-:W3:Y:S01]  /*28d0*/  LDC R88, c[0x0][0x3f4] ;  /* 0x0000fd00ff587b82 */ /* 0x000ee20000000800 */
[----:B------:R-:W-:Y:S02]  /*28e0*/  IMAD R85, R34, R73, R12 ;  /* 0x0000004922557224 */ /* 0x000fe400078e020c */
[----:B------:R-:W-:Y:S02]  /*28f0*/  IMAD.MOV.U32 R84, RZ, RZ, R14 ;  /* 0x000000ffff547224 */ /* 0x000fe400078e000e */
[----:B------:R-:W-:Y:S01]  /*2900*/  IMAD.IADD R85, R15, 0x1, R85 ;  /* 0x000000010f557824 */ /* 0x000fe200078e0255 */
[----:B------:R-:W-:Y:S01]  /*2910*/  IADD3 R15, P3, R76, R14, RZ ;  /* 0x0000000e4c0f7210 */ /* 0x000fe20007f7e0ff */
[----:B0-----:R-:W-:Y:S02]  /*2920*/  IMAD R27, R87, 0x60, RZ ;  /* 0x00000060571b7824 */ /* 0x001fe400078e02ff */
[----:B------:R-:W-:-:S04]  /*2930*/  IMAD.WIDE.U32 R12, R86, 0x60, R84 ;  /* 0x00000060560c7825 */ /* 0x000fc800078e0054 */
[----:B------:R-:W-:Y:S01]  /*2940*/  IMAD.X R32, R85, 0x1, R75, P3 ;  /* 0x0000000155207824 */ /* 0x000fe200018e064b */
[----:B------:R-:W-:Y:S02]  /*2950*/  IADD3 R12, P4, R76, R12, RZ ;  /* 0x0000000c4c0c7210 */ /* 0x000fe40007f9e0ff */
[-C--:B-1----:R-:W-:Y:S02]  /*2960*/  LEA R38, P3, R15, R80.reuse, 0x1 ;  /* 0x000000500f267211 */ /* 0x082fe400078608ff */
[----:B------:R-:W-:Y:S01]  /*2970*/  IADD3.X R14, R75, R13, R27, P4, !PT ;  /* 0x0000000d4b0e7210 */ /* 0x000fe200027fe41b */
[----:B------:R-:W-:Y:S01]  /*2980*/  IMAD R13, R23, 0x2000, R62 ;  /* 0x00002000170d7824 */ /* 0x000fe200078e023e */
[----:B------:R-:W-:Y:S01]  /*2990*/  LEA R36, P4, R12, R80, 0x1 ;  /* 0x000000500c247211 */ /* 0x000fe200078808ff */
[----:B------:R-:W-:Y:S01]  /*29a0*/  IMAD.MOV.U32 R27, RZ, RZ, R33 ;  /* 0x000000ffff1b7224 */ /* 0x000fe200078e0021 */
[-C--:B------:R-:W-:Y:S01]  /*29b0*/  LEA.HI.X R39, R15, R81.reuse, R32, 0x1, P3 ;  /* 0x000000510f277211 */ /* 0x080fe200018f0c20 */
[C---:B------:R-:W-:Y:S01]  /*29c0*/  VIADD R79, R13.reuse, 0x20 ;  /* 0x000000200d4f7836 */ /* 0x040fe20000000000 */
[----:B---3--:R-:W-:Y:S01]  /*29d0*/  ISETP.GE.AND P3, PT, R88, 0x1, PT ;  /* 0x000000015800780c */ /* 0x008fe20003f66270 */
[----:B------:R-:W-:Y:S01]  /*29e0*/  IMAD R82, R13, 0x2, R26 ;  /* 0x000000020d527824 */ /* 0x000fe200078e021a */
[----:B------:R-:W-:-:S02]  /*29f0*/  LEA.HI.X R37, R12, R81, R14, 0x1, P4 ;  /* 0x000000510c257211 */ /* 0x000fc400020f0c0e */
[----:B------:R-:W-:-:S13]  /*2a00*/  ISETP.GT.AND P4, PT, R33, R28, PT ;  /* 0x0000001c2100720c */ /* 0x000fda0003f84270 */
[----:B------:R-:W-:Y:S02]  /*2a10*/  @P4 LOP3.LUT R22, R22, 0x2, RZ, 0xfc, !PT ;  /* 0x0000000216164812 */ /* 0x000fe400078efcff */
[----:B--2---:R-:W-:-:S13]  /*2a20*/  LOP3.LUT P5, RZ, R35, 0x4, RZ, 0xc0, !PT ;  /* 0x0000000423ff7812 */ /* 0x004fda00078ac0ff */
[----:B------:R-:W-:-:S04]  /*2a30*/  @P5 VIADD R79, R13, 0xffffffe0 ;  /* 0xffffffe00d4f5836 */ /* 0x000fc80000000000 */
[----:B------:R-:W-:Y:S01]  /*2a40*/  IMAD R79, R79, 0x2, R26 ;  /* 0x000000024f4f7824 */ /* 0x000fe200078e021a */
[----:B------:R-:W-:Y:S06]  /*2a50*/  @!P3 BRA `(.L_x_13487) ;  /* 0x0000002c0014b947 */ /* 0x000fec0003800000 */
        /* <DEDUP_REMOVED lines=13> */
[----:B------:R0:W5:Y:S01]  /*2b30*/  LDL R90, [R1+0x18] ;  /* 0x00001800015a7983 */ /* 0x0001620000100800 */
        /* <DEDUP_REMOVED lines=10> */
[----:B0-----:R-:W-:Y:S06]  /*2be0*/  @P4 BRA `(.L_x_13490) ;  /* 0x0000000000504947 */ /* 0x001fec0003800000 */
        /* <DEDUP_REMOVED lines=16> */
[----:B------:R0:W5:Y:S02]  /*2cf0*/  @!P3 LDG.E.64 R84, desc[UR40][R14.64] ;  /* 0x000000280e54b981 */ /* 0x000164000c1e1b00 */
[----:B-----5:R-:W-:-:S13]  /*2d00*/  ISETP.GE.AND P3, PT, R90, R88, PT ;  /* 0x000000585a00720c */ /* 0x020fda0003f66270 */
[----:B------:R0:W5:Y:S04]  /*2d10*/  @!P3 LDG.E.64 R48, desc[UR40][R12.64+0x20] ;  /* 0x000020280c30b981 */ /* 0x000168000c1e1b00 */
[----:B------:R0:W5:Y:S02]  /*2d20*/  @!P3 LDG.E.64 R50, desc[UR40][R14.64+0x20] ;  /* 0x000020280e32b981 */ /* 0x000164000c1e1b00 */
.L_x_13490:
[----:B------:R-:W-:Y:S05]  /*2d30*/  BSYNC B1 ;  /* 0x0000000000017941 */ /* 0x000fea0003800000 */
.L_x_13489:
[----:B0-----:R-:W-:Y:S01]  /*2d40*/  VIADD R12, R17, 0x60 ;  /* 0x00000060110c7836 */ /* 0x001fe20000000000 */
[----:B------:R-:W-:Y:S01]  /*2d50*/  BSSY B1, `(.L_x_13491) ;  /* 0x0000021000017945 */ /* 0x000fe20003800000 */
[----:B-----5:R-:W-:Y:S02]  /*2d60*/  IMAD.MOV.U32 R86, RZ, RZ, R48 ;  /* 0x000000ffff567224 */ /* 0x020fe400078e0030 */
[----:B------:R-:W-:Y:S01]  /*2d70*/  IMAD.MOV.U32 R87, RZ, RZ, R49 ;  /* 0x000000ffff577224 */ /* 0x000fe200078e0031 */
        /* <DEDUP_REMOVED lines=30> */
.L_x_13492:
[----:B------:R-:W-:Y:S05]  /*2f60*/  BSYNC B1 ;  /* 0x0000000000017941 */ /* 0x000fea0003800000 */
.L_x_13491:
[----:B------:R-:W2:Y:S01]  /*2f70*/  LDL R78, [R1+0x10] ;  /* 0x00001000014e7983 */ /* 0x000ea20000100800 */
        /* <DEDUP_REMOVED lines=30> */
[----:B--2---:R-:W-:-:S13]  /*3160*/  ISETP.NE.AND P3, PT, R78, 0x3, PT ;  /* 0x000000034e00780c */ /* 0x004fda0003f65270 */
[----:B------:R-:W-:Y:S05]  /*3170*/  @!P3 BRA `(.L_x_13493) ;  /* 0x000000000004b947 */ /* 0x000fea0003800000 */
[----:B------:R-:W-:Y:S01]  /*3180*/  BPT.TRAP 0x1 ;  /* 0x000000040000795c */ /* 0x000fe20000300000 */
.L_x_13493:
[----:B------:R-:W2:Y:S01]  /*3190*/  LDL R12, [R1+0x14] ;  /* 0x00001400010c7983 */ /* 0x000ea20000100800 */
[----:B------:R-:W-:Y:S01]  /*31a0*/  IMAD R78, R23, 0x8, R2 ;  /* 0x00000008174e7824 */ /* 0x000fe200078e0202 */
[----:B------:R-:W-:Y:S01]  /*31b0*/  BSSY B1, `(.L_x_13494) ;  /* 0x0000004000017945 */ /* 0x000fe20003800000 */
[----:B--2---:R-:W-:-:S04]  /*31c0*/  SHF.L.U32 R90, R12, 0x1f, RZ ;  /* 0x0000001f0c5a7819 */ /* 0x004fc800000006ff */
[----:B------:R-:W0:Y:S02]  /*31d0*/  SYNCS.PHASECHK.TRANS64.TRYWAIT P6, [R78+URZ+0x16890], R90 ;  /* 0x0168905a4e0075a7 */ /* 0x000e2400080c017f */
[----:B0-----:R-:W-:Y:S05]  /*31e0*/  @!P6 BRA `(.L_x_13495) ;  /* 0x000001e40078e947 */ /* 0x001fea0003800000 */
.L_x_13832:
[----:B------:R-:W-:Y:S05]  /*31f0*/  BSYNC B1 ;  /* 0x0000000000017941 */ /* 0x000fea0003800000 */
.L_x_13494:
        /* <DEDUP_REMOVED lines=13> */
[----:B------:R-:W-:Y:S01]  /*32d0*/  SHF.R.U32.HI R101, RZ, 0x10, R81 ;  /* 0x00000010ff657819 */ /* 0x000fe20000011651 */
[C---:B------:R-:W-:Y:S01]  /*32e0*/  IMAD.U32 R81, R14.reuse, 0x10000, RZ ;  /* 0x000100000e517824 */ /* 0x040fe200078e00ff */
[----:B------:R-:W-:Y:S01]  /*32f0*/  LOP3.LUT R99, R14, 0xffff0000, RZ, 0xc0, !PT ;  /* 0xffff00000e637812 */ /* 0x000fe200078ec0ff */
[C---:B------:R-:W-:Y:S01]  /*3300*/  IMAD.U32 R14, R15.reuse, 0x10000, RZ ;  /* 0x000100000f0e7824 */ /* 0x040fe200078e00ff */
[----:B------:R-:W-:-:S02]  /*3310*/  LOP3.LUT R80, R15, 0xffff0000, RZ, 0xc0, !PT ;  /* 0xffff00000f507812 */ /* 0x000fc400078ec0ff */
[----:B------:R-:W-:Y:S02]  /*3320*/  PRMT R15, R44, 0x5432, R100 ;  /* 0x000054322c0f7816 */ /* 0x000fe40000000064 */
        /* <DEDUP_REMOVED lines=8> */
[----:B------:R-:W-:Y:S01]  /*33b0*/  FMUL.FTZ R107, R85, R104 ;  /* 0x00000068556b7220 */ /* 0x000fe20000410000 */
[----:B------:R-:W-:Y:S01]  /*33c0*/  FMUL.FTZ R108, R99, R106 ;  /* 0x0000006a636c7220 */ /* 0x000fe20000410000 */
[----:B------:R-:W-:Y:S01]  /*33d0*/  IMAD.U32 R102, R101, 0x10000, RZ ;  /* 0x0001000065667824 */ /* 0x000fe200078e00ff */
[----:B------:R-:W-:Y:S01]  /*33e0*/  LOP3.LUT R105, R105, 0xffff0000, RZ, 0xc0, !PT ;  /* 0xffff000069697812 */ /* 0x000fe200078ec0ff */
[-C--:B------:R-:W-:Y:S01]  /*33f0*/  FMUL.FTZ R85, R85, R100.reuse ;  /* 0x0000006455557220 */ /* 0x080fe20000410000 */
[----:B------:R-:W-:Y:S01]  /*3400*/  FFMA.FTZ R107, R84, R100, -R107 ;  /* 0x00000064546b7223 */ /* 0x000fe2000001086b */
[-C--:B------:R-:W-:Y:S01]  /*3410*/  FMUL.FTZ R100, R99, R102.reuse ;  /* 0x0000006663647220 */ /* 0x080fe20000410000 */
[----:B------:R-:W-:Y:S01]  /*3420*/  LOP3.LUT R101, R101, 0xffff0000, RZ, 0xc0, !PT ;  /* 0xffff000065657812 */ /* 0x000fe200078ec0ff */
[----:B------:R-:W-:Y:S01]  /*3430*/  FFMA.FTZ R108, R81, R102, -R108 ;  /* 0x00000066516c7223 */ /* 0x000fe2000001086c */
[----:B------:R-:W-:Y:S01]  /*3440*/  LOP3.LUT R12, R12, 0xffff0000, RZ, 0xc0, !PT ;  /* 0xffff00000c0c7812 */ /* 0x000fe200078ec0ff */
[----:B------:R-:W-:-:S02]  /*3450*/  IMAD.U32 R15, R15, 0x10000, RZ ;  /* 0x000100000f0f7824 */ /* 0x000fc400078e00ff */
[----:B------:R-:W-:Y:S01]  /*3460*/  FFMA.FTZ R84, R84, R104, R85 ;  /* 0x0000006854547223 */ /* 0x000fe20000010055 */
        /* <DEDUP_REMOVED lines=14> */
.L_x_13501:
[----:B------:R-:W-:Y:S05]  /*3550*/  BSYNC B3 ;  /* 0x0000000000037941 */ /* 0x000fea0003800000 */
.L_x_13500:
[----:B--2---:R1:W-:Y:S02]  /*3560*/  STG.E.128 desc[UR40][R38.64], R12 ;  /* 0x0000000c26007986 */ /* 0x0043e4000c101d28 */
.L_x_13499:
[----:B------:R-:W-:Y:S05]  /*3570*/  BSYNC B2 ;  /* 0x0000000000027941 */ /* 0x000fea0003800000 */
.L_x_13498:
[----:B------:R-:W-:Y:S05]  /*3580*/  @P2 BRA `(.L_x_13497) ;  /* 0x0000000000d02947 */ /* 0x000fea0003800000 */
[----:B------:R-:W2:Y:S01]  /*3590*/  LDL R80, [R1+0x18] ;  /* 0x0000180001507983 */ /* 0x000ea20000100800 */
[----:B------:R-:W-:Y:S03]  /*35a0*/  BSSY B2, `(.L_x_13502) ;  /* 0x0000031000027945 */ /* 0x000fe60003800000 */
[----:B-1----:R1:W3:Y:S01]  /*35b0*/  LDS.128 R12, [R79+0xe000] ;  /* 0x00e000004f0c7984 */ /* 0x0022e20000000c00 */
[----:B--2---:R-:W-:-:S13]  /*35c0*/  ISETP.GE.AND P4, PT, R80, R88, PT ;  /* 0x000000585000720c */ /* 0x004fda0003f86270 */
[----:B-1-3--:R-:W-:Y:S05]  /*35d0*/  @P4 BRA `(.L_x_13503) ;  /* 0x0000000000b44947 */ /* 0x00afea0003800000 */
[----:B------:R-:W-:Y:S02]  /*35e0*/  SHF.R.U64 R85, R48, 0x10, R49 ;  /* 0x0000001030557819 */ /* 0x000fe40000001231 */
[--C-:B------:R-:W-:Y:S02]  /*35f0*/  SHF.R.U64 R81, R50, 0x10, R51.reuse ;  /* 0x0000001032517819 */ /* 0x100fe40000001233 */
[----:B------:R-:W-:Y:S02]  /*3600*/  SHF.R.U32.HI R48, RZ, 0x10, R51 ;  /* 0x00000010ff307819 */ /* 0x000fe40000011633 */
[----:B------:R-:W-:Y:S01]  /*3610*/  SHF.R.U32.HI R80, RZ, 0x10, R49 ;  /* 0x00000010ff507819 */ /* 0x000fe20000011631 */
[----:B------:R-:W-:Y:S01]  /*3620*/  IMAD.U32 R49, R14, 0x10000, RZ ;  /* 0x000100000e317824 */ /* 0x000fe200078e00ff */
        /* <DEDUP_REMOVED lines=40> */
.L_x_13503:
[----:B------:R-:W-:Y:S05]  /*38b0*/  BSYNC B2 ;  /* 0x0000000000027941 */ /* 0x000fea0003800000 */
.L_x_13502:
[----:B------:R2:W-:Y:S02]  /*38c0*/  STG.E.128 desc[UR40][R38.64+0x40], R12 ;  /* 0x0000400c26007986 */ /* 0x0005e4000c101d28 */
.L_x_13497:
[----:B------:R-:W-:Y:S05]  /*38d0*/  BSYNC B1 ;  /* 0x0000000000017941 */ /* 0x000fea0003800000 */
.L_x_13496:
[----:B------:R-:W-:Y:S05]  /*38e0*/  @P5 BRA `(.L_x_13504) ;  /* 0x0000001c00e05947 */ /* 0x000fea0003800000 */
[----:B------:R-:W-:Y:S04]  /*38f0*/  BSSY B1, `(.L_x_13505) ;  /* 0x0000036000017945 */ /* 0x000fe80003800000 */
[----:B------:R-:W-:Y:S05]  /*3900*/  @P1 BRA `(.L_x_13506) ;  /* 0x0000000000d01947 */ /* 0x000fea0003800000 */
[----:B-12---:R1:W2:Y:S01]  /*3910*/  LDS.128 R12, [R82+0x11000] ;  /* 0x01100000520c7984 */ /* 0x0062a20000000c00 */
        /* <DEDUP_REMOVED lines=49> */
.L_x_13508:
[----:B------:R-:W-:Y:S05]  /*3c30*/  BSYNC B2 ;  /* 0x0000000000027941 */ /* 0x000fea0003800000 */
.L_x_13507:
[----:B--2---:R3:W-:Y:S02]  /*3c40*/  STG.E.128 desc[UR40][R36.64], R12 ;  /* 0x0000000c24007986 */ /* 0x0047e4000c101d28 */
.L_x_13506:
[----:B------:R-:W-:Y:S05]  /*3c50*/  BSYNC B1 ;  /* 0x0000000000017941 */ /* 0x000fea0003800000 */
.L_x_13505:
[----:B------:R-:W-:Y:S05]  /*3c60*/  @P2 BRA `(.L_x_13504) ;  /* 0x0000001c00002947 */ /* 0x000fea0003800000 */
[----:B-12---:R-:W2:Y:S01]  /*3c70*/  LDL R38, [R1+0x18] ;  /* 0x0000180001267983 */ /* 0x006ea20000100800 */
[----:B------:R-:W-:Y:S03]  /*3c80*/  BSSY B1, `(.L_x_13509) ;  /* 0x0000032000017945 */ /* 0x000fe60003800000 */
[----:B---3--:R1:W3:Y:S01]  /*3c90*/  LDS.128 R12, [R79+0x11000] ;  /* 0x011000004f0c7984 */ /* 0x0082e20000000c00 */
[----:B--2---:R-:W-:-:S13]  /*3ca0*/  ISETP.GE.AND P4, PT, R38, R88, PT ;  /* 0x000000582600720c */ /* 0x004fda0003f86270 */
[----:B-1-3--:R-:W-:Y:S05]  /*3cb0*/  @P4 BRA `(.L_x_13510) ;  /* 0x0000000000b84947 */ /* 0x00afea0003800000 */
[----:B------:R-:W-:Y:S02]  /*3cc0*/  SHF.R.U32.HI R38, RZ, 0x10, R35 ;  /* 0x00000010ff267819 */ /* 0x000fe40000011623 */
[----:B------:R-:W-:Y:S02]  /*3cd0*/  SHF.R.U32.HI R40, RZ, 0x10, R33 ;  /* 0x00000010ff287819 */ /* 0x000fe40000011621 */
[----:B------:R-:W-:Y:S01]  /*3ce0*/  SHF.R.U64 R39, R34, 0x10, R35 ;  /* 0x0000001022277819 */ /* 0x000fe20000001223 */
[----:B------:R-:W-:Y:S01]  /*3cf0*/  IMAD.U32 R34, R15, 0x10000, RZ ;  /* 0x000100000f227824 */ /* 0x000fe200078e00ff */
        /* <DEDUP_REMOVED lines=42> */
.L_x_13510:
[----:B------:R-:W-:Y:S05]  /*3fa0*/  BSYNC B1 ;  /* 0x0000000000017941 */ /* 0x000fea0003800000 */
.L_x_13509:
[----:B------:R1:W-:Y:S01]  /*3fb0*/  STG.E.128 desc[UR40][R36.64+0x40], R12 ;  /* 0x0000400c24007986 */ /* 0x0003e2000c101d28 */
[----:B------:R-:W-:Y:S05]  /*3fc0*/  BRA `(.L_x_13504) ;  /* 0x0000001800287947 */ /* 0x000fea0003800000 */
.L_x_13488:
        /* <DEDUP_REMOVED lines=20> */
[CC--:B------:R-:W-:Y:S01]  /*4110*/  ISETP.GE.OR P3, PT, R18.reuse, R88.reuse, P3 ;  /* 0x000000581200720c */ /* 0x0c0fe20001f66670 */
[----:B------:R-:W-:Y:S01]  /*4120*/  BSSY B1, `(.L_x_13511) ;  /* 0x000001b000017945 */ /* 0x000fe20003800000 */
[----:B0-----:R-:W-:Y:S02]  /*4130*/  CS2R R38, SRZ ;  /* 0x0000000000267805 */ /* 0x001fe4000001ff00 */
[----:B------:R-:W-:Y:S02]  /*4140*/  CS2R R42, SRZ ;  /* 0x00000000002a7805 */ /* 0x000fe4000001ff00 */
[----:B------:R-:W-:Y:S02]  /*4150*/  CS2R R40, SRZ ;  /* 0x0000000000287805 */ /* 0x000fe4000001ff00 */
[----:B-1----:R-:W-:Y:S02]  /*4160*/  CS2R R36, SRZ ;  /* 0x0000000000247805 */ /* 0x002fe4000001ff00 */
[----:B------:R-:W-:-:S03]  /*4170*/  ISETP.GE.AND P4, PT, R18, R88, PT ;  /* 0x000000581200720c */ /* 0x000fc60003f86270 */
[----:B------:R-:W-:Y:S10]  /*4180*/  @P3 BRA `(.L_x_13512) ;  /* 0x0000000000503947 */ /* 0x000ff40003800000 */
[----:B------:R-:W0:Y:S01]  /*4190*/  LDC.64 R36, c[0x0][0x3f8] ;  /* 0x0000fe00ff247b82 */ /* 0x000e220000000a00 */
[----:B------:R-:W-:Y:S01]  /*41a0*/  IMAD.MOV.U32 R47, RZ, RZ, R89 ;  /* 0x000000ffff2f7224 */ /* 0x000fe200078e0059 */
[----:B------:R-:W-:Y:S01]  /*41b0*/  ULDC.64 UR4, c[0x0][0x3e8] ;  /* 0x0000fa0000047ab9 */ /* 0x000fe20000000a00 */
[----:B------:R-:W-:Y:S02]  /*41c0*/  IMAD.MOV.U32 R45, RZ, RZ, R78 ;  /* 0x000000ffff2d7224 */ /* 0x000fe400078e004e */
        /* <DEDUP_REMOVED lines=16> */
.L_x_13512:
[----:B------:R-:W-:Y:S05]  /*42d0*/  BSYNC B1 ;  /* 0x0000000000017941 */ /* 0x000fea0003800000 */
.L_x_13511:
[----:B------:R-:W2:Y:S01]  /*42e0*/  LDL R48, [R1+0x10] ;  /* 0x0000100001307983 */ /* 0x000ea20000100800 */
        /* <DEDUP_REMOVED lines=35> */
.L_x_13513:
[----:B------:R-:W2:Y:S01]  /*4520*/  LDL R44, [R1+0x14] ;  /* 0x00001400012c7983 */ /* 0x000ea20000100800 */
[----:B------:R-:W-:Y:S01]  /*4530*/  IMAD R78, R23, 0x8, R2 ;  /* 0x00000008174e7824 */ /* 0x000fe200078e0202 */
[----:B------:R-:W0:Y:S01]  /*4540*/  LDC R94, c[0x0][0x2f4] ;  /* 0x0000bd00ff5e7b82 */ /* 0x000e220000000800 */
[----:B------:R-:W-:Y:S01]  /*4550*/  BSSY B1, `(.L_x_13514) ;  /* 0x0000005000017945 */ /* 0x000fe20003800000 */
[----:B0-----:R-:W-:Y:S01]  /*4560*/  IMAD.IADD R96, R94, 0x1, -R63 ;  /* 0x000000015e607824 */ /* 0x001fe200078e0a3f */
[----:B--2---:R-:W-:-:S04]  /*4570*/  SHF.L.U32 R90, R44, 0x1f, RZ ;  /* 0x0000001f2c5a7819 */ /* 0x004fc800000006ff */
[----:B------:R-:W0:Y:S02]  /*4580*/  SYNCS.PHASECHK.TRANS64.TRYWAIT P5, [R78+URZ+0x16890], R90 ;  /* 0x0168905a4e0075a7 */ /* 0x000e2400080a017f */
[----:B0-----:R-:W-:Y:S05]  /*4590*/  @!P5 BRA `(.L_x_13515) ;  /* 0x000001d000a0d947 */ /* 0x001fea0003800000 */
.L_x_13833:
[----:B------:R-:W-:Y:S05]  /*45a0*/  BSYNC B1 ;  /* 0x0000000000017941 */ /* 0x000fea0003800000 */
.L_x_13514:
        /* <DEDUP_REMOVED lines=17> */
[----:B------:R-:W-:Y:S02]  /*46c0*/  IMAD R45, R23, 0x2000, R4 ;  /* 0x00002000172d7824 */ /* 0x000fe400078e0204 */
[----:B-1----:R-:W-:Y:S01]  /*46d0*/  VIADD R47, R46, 0xffffff80 ;  /* 0xffffff802e2f7836 */ /* 0x002fe20000000000 */
[----:B------:R-:W-:Y:S01]  /*46e0*/  LOP3.LUT R44, R70, 0x38, R97, 0xf8, !PT ;  /* 0x00000038462c7812 */ /* 0x000fe200078ef861 */
[----:B------:R-:W-:-:S03]  /*46f0*/  IMAD R45, R45, 0x2, R2 ;  /* 0x000000022d2d7824 */ /* 0x000fc600078e0202 */
[----:B------:R-:W-:Y:S02]  /*4700*/  SHF.R.S32.HI R46, RZ, 0x1f, R47 ;  /* 0x0000001fff2e7819 */ /* 0x000fe4000001142f */
[----:B------:R-:W-:Y:S02]  /*4710*/  LOP3.LUT R44, R44, R67, RZ, 0x3c, !PT ;  /* 0x000000432c2c7212 */ /* 0x000fe400078e3cff */
[----:B------:R-:W-:-:S04]  /*4720*/  LEA.HI R46, R46, R47, RZ, 0x5 ;  /* 0x0000002f2e2e7211 */ /* 0x000fc800078f28ff */
[----:B------:R-:W-:-:S05]  /*4730*/  SHF.R.S32.HI R46, RZ, 0x5, R46 ;  /* 0x00000005ff2e7819 */ /* 0x000fca000001142e */
[----:B------:R-:W-:-:S04]  /*4740*/  IMAD R44, R46, 0x200, R44 ;  /* 0x000002002e2c7824 */ /* 0x000fc800078e022c */
[----:B------:R-:W-:-:S04]  /*4750*/  IMAD R47, R23, 0x2000, R44 ;  /* 0x00002000172f7824 */ /* 0x000fc800078e022c */
[----:B------:R-:W-:Y:S02]  /*4760*/  IMAD R48, R47, 0x2, R2 ;  /* 0x000000022f307824 */ /* 0x000fe400078e0202 */
[----:B------:R-:W1:Y:S04]  /*4770*/  LDS.128 R44, [R45+0xe400] ;  /* 0x00e400002d2c7984 */ /* 0x000e680000000c00 */
[----:B------:R-:W2:Y:S01]  /*4780*/  LDS.128 R48, [R48+0xe400] ;  /* 0x00e4000030307984 */ /* 0x000ea20000000c00 */
[----:B------:R-:W-:Y:S05]  /*4790*/  @P4 BRA `(.L_x_13519) ;  /* 0x0000000400704947 */ /* 0x000fea0003800000 */
[----:B------:R-:W-:Y:S01]  /*47a0*/  SHF.R.U32.HI R115, RZ, 0x10, R33 ;  /* 0x00000010ff737819 */ /* 0x000fe20000011621 */
[----:B-1----:R-:W-:Y:S01]  /*47b0*/  IMAD.U32 R101, R45, 0x10000, RZ ;  /* 0x000100002d657824 */ /* 0x002fe200078e00ff */
[----:B------:R-:W-:Y:S01]  /*47c0*/  SHF.R.U32.HI R106, RZ, 0x10, R13 ;  /* 0x00000010ff6a7819 */ /* 0x000fe2000001160d */
[----:B--2---:R-:W-:Y:S01]  /*47d0*/  IMAD.U32 R105, R51, 0x10000, RZ ;  /* 0x0001000033697824 */ /* 0x004fe200078e00ff */
[C---:B------:R-:W-:Y:S02]  /*47e0*/  PRMT R115, R99.reuse, 0x5410, R115 ;  /* 0x0000541063737816 */ /* 0x040fe40000000073 */
[----:B------:R-:W-:Y:S01]  /*47f0*/  PRMT R106, R99, 0x5432, R106 ;  /* 0x00005432636a7816 */ /* 0x000fe2000000006a */
[----:B------:R-:W-:Y:S01]  /*4800*/  IMAD.U32 R99, R49, 0x10000, RZ ;  /* 0x0001000031637824 */ /* 0x000fe200078e00ff */
[----:B------:R-:W-:Y:S01]  /*4810*/  SHF.R.U64 R12, R12, 0x10, R13 ;  /* 0x000000100c0c7819 */ /* 0x000fe2000000120d */
[----:B------:R-:W-:Y:S01]  /*4820*/  IMAD.U32 R102, R115, 0x10000, RZ ;  /* 0x0001000073667824 */ /* 0x000fe200078e00ff */
[--C-:B------:R-:W-:Y:S01]  /*4830*/  SHF.R.U64 R13, R14, 0x10, R15.reuse ;  /* 0x000000100e0d7819 */ /* 0x100fe2000000120f */
[----:B------:R-:W-:Y:S01]  /*4840*/  IMAD.U32 R118, R106, 0x10000, RZ ;  /* 0x000100006a767824 */ /* 0x000fe200078e00ff */
[----:B------:R-:W-:Y:S01]  /*4850*/  SHF.R.U32.HI R14, RZ, 0x10, R15 ;  /* 0x00000010ff0e7819 */ /* 0x000fe2000001160f */
[----:B------:R-:W-:Y:S01]  /*4860*/  FMUL.FTZ R122, R99, R102 ;  /* 0x00000066637a7220 */ /* 0x000fe20000410000 */
[----:B------:R-:W-:Y:S01]  /*4870*/  LOP3.LUT R104, R49, 0xffff0000, RZ, 0xc0, !PT ;  /* 0xffff000031687812 */ /* 0x000fe200078ec0ff */
[-C--:B------:R-:W-:Y:S01]  /*4880*/  FMUL.FTZ R49, R99, R118.reuse ;  /* 0x0000007663317220 */ /* 0x080fe20000410000 */
[----:B------:R-:W-:Y:S01]  /*4890*/  LOP3.LUT R115, R115, 0xffff0000, RZ, 0xc0, !PT ;  /* 0xffff000073737812 */ /* 0x000fe200078ec0ff */
[C---:B------:R-:W-:Y:S01]  /*48a0*/  FFMA.FTZ R99, R101.reuse, R118, -R122 ;  /* 0x0000007665637223 */ /* 0x040fe2000001087a */
[----:B------:R-:W-:Y:S01]  /*48b0*/  SHF.R.U64 R15, R34, 0x10, R35 ;  /* 0x00000010220f7819 */ /* 0x000fe20000001223 */
[----:B------:R-:W-:Y:S01]  /*48c0*/  FFMA.FTZ R49, R101, R102, R49 ;  /* 0x0000006665317223 */ /* 0x000fe20000010031 */
[----:B------:R-:W-:Y:S01]  /*48d0*/  LOP3.LUT R119, R106, 0xffff0000, RZ, 0xc0, !PT ;  /* 0xffff00006a777812 */ /* 0x000fe200078ec0ff */
[C---:B------:R-:W-:Y:S01]  /*48e0*/  FMUL.FTZ R121, R104.reuse, R115 ;  /* 0x0000007368797220 */ /* 0x040fe20000410000 */
[----:B------:R-:W-:Y:S01]  /*48f0*/  SHF.R.U32.HI R35, RZ, 0x10, R35 ;  /* 0x00000010ff237819 */ /* 0x000fe20000011623 */
[----:B------:R-:W-:Y:S01]  /*4900*/  IMAD.U32 R102, R47, 0x10000, RZ ;  /* 0x000100002f667824 */ /* 0x000fe200078e00ff */
[----:B------:R-:W-:Y:S01]  /*4910*/  LOP3.LUT R34, R45, 0xffff0000, RZ, 0xc0, !PT ;  /* 0xffff00002d227812 */ /* 0x000fe200078ec0ff */
[-C--:B------:R-:W-:Y:S01]  /*4920*/  FMUL.FTZ R106, R104, R119.reuse ;  /* 0x00000077686a7220 */ /* 0x080fe20000410000 */
[----:B------:R-:W-:Y:S01]  /*4930*/  PRMT R35, R120, 0x5410, R35 ;  /* 0x0000541078237816 */ /* 0x000fe20000000023 */
[----:B------:R-:W-:Y:S01]  /*4940*/  IMAD.U32 R45, R48, 0x10000, RZ ;  /* 0x00010000302d7824 */ /* 0x000fe200078e00ff */
[----:B------:R-:W-:Y:S01]  /*4950*/  PRMT R118, R108, 0x5432, R14 ;  /* 0x000054326c767816 */ /* 0x000fe2000000000e */
[C---:B------:R-:W-:Y:S01]  /*4960*/  FFMA.FTZ R104, R34.reuse, R119, -R121 ;  /* 0x0000007722687223 */ /* 0x040fe20000010879 */
[----:B------:R-:W-:Y:S01]  /*4970*/  FFMA.FTZ R34, R34, R115, R106 ;  /* 0x0000007322227223 */ /* 0x000fe2000001006a */
[----:B------:R-:W-:Y:S01]  /*4980*/  SHF.R.U64 R32, R32, 0x10, R33 ;  /* 0x0000001020207819 */ /* 0x000fe20000001221 */
[----:B------:R-:W-:Y:S01]  /*4990*/  IMAD.U32 R106, R35, 0x10000, RZ ;  /* 0x00010000236a7824 */ /* 0x000fe200078e00ff */
[----:B------:R-:W-:Y:S01]  /*49a0*/  PRMT R13, R117, 0x5410, R13 ;  /* 0x00005410750d7816 */ /* 0x000fe2000000000d */
[----:B------:R-:W-:Y:S01]  /*49b0*/  IMAD.U32 R14, R118, 0x10000, RZ ;  /* 0x00010000760e7824 */ /* 0x000fe200078e00ff */
[----:B------:R-:W-:Y:S01]  /*49c0*/  PRMT R115, R107, 0x5432, R32 ;  /* 0x000054326b737816 */ /* 0x000fe20000000020 */
[----:B------:R-:W-:Y:S01]  /*49d0*/  FMUL.FTZ R117, R105, R106 ;  /* 0x0000006a69757220 */ /* 0x000fe20000410000 */
[----:B------:R-:W-:Y:S01]  /*49e0*/  LOP3.LUT R51, R51, 0xffff0000, RZ, 0xc0, !PT ;  /* 0xffff000033337812 */ /* 0x000fe200078ec0ff */
[-C--:B------:R-:W-:Y:S01]  /*49f0*/  FMUL.FTZ R105, R105, R14.reuse ;  /* 0x0000000e69697220 */ /* 0x080fe20000410000 */
[----:B------:R-:W-:Y:S01]  /*4a00*/  LOP3.LUT R32, R35, 0xffff0000, RZ, 0xc0, !PT ;  /* 0xffff000023207812 */ /* 0x000fe200078ec0ff */
[----:B------:R-:W-:Y:S01]  /*4a10*/  FFMA.FTZ R14, R102, R14, -R117 ;  /* 0x0000000e660e7223 */ /* 0x000fe20000010875 */
[----:B------:R-:W-:Y:S01]  /*4a20*/  LOP3.LUT R118, R118, 0xffff0000, RZ, 0xc0, !PT ;  /* 0xffff000076767812 */ /* 0x000fe200078ec0ff */
[----:B------:R-:W-:Y:S01]  /*4a30*/  FFMA.FTZ R102, R102, R106, R105 ;  /* 0x0000006a66667223 */ /* 0x000fe20000010069 */
[----:B------:R-:W-:Y:S01]  /*4a40*/  PRMT R12, R109, 0x5432, R12 ;  /* 0x000054326d0c7816 */ /* 0x000fe2000000000c */
[----:B------:R-:W-:Y:S01]  /*4a50*/  FMUL.FTZ R120, R51, R32 ;  /* 0x0000002033787220 */ /* 0x000fe20000410000 */
[----:B------:R-:W-:-:S02]  /*4a60*/  IMAD.U32 R106, R115, 0x10000, RZ ;  /* 0x00010000736a7824 */ /* 0x000fc400078e00ff */
[-C--:B------:R-:W-:Y:S01]  /*4a70*/  FMUL.FTZ R122, R51, R118.reuse ;  /* 0x00000076337a7220 */ /* 0x080fe20000410000 */
[----:B------:R-:W-:Y:S01]  /*4a80*/  LOP3.LUT R48, R48, 0xffff0000, RZ, 0xc0, !PT ;  /* 0xffff000030307812 */ /* 0x000fe200078ec0ff */
[----:B------:R-:W-:Y:S01]  /*4a90*/  IMAD.U32 R33, R44, 0x10000, RZ ;  /* 0x000100002c217824 */ /* 0x000fe200078e00ff */
[----:B------:R-:W-:Y:S01]  /*4aa0*/  LOP3.LUT R47, R47, 0xffff0000, RZ, 0xc0, !PT ;  /* 0xffff00002f2f7812 */ /* 0x000fe200078ec0ff */
[----:B------:R-:W-:Y:S01]  /*4ab0*/  IMAD.U32 R101, R46, 0x10000, RZ ;  /* 0x000100002e657824 */ /* 0x000fe200078e00ff */
[----:B------:R-:W-:Y:S01]  /*4ac0*/  PRMT R15, R116, 0x5410, R15 ;  /* 0x00005410740f7816 */ /* 0x000fe2000000000f */
[C---:B------:R-:W-:Y:S01]  /*4ad0*/  IMAD.U32 R116, R12.reuse, 0x10000, RZ ;  /* 0x000100000c747824 */ /* 0x040fe200078e00ff */
[----:B------:R-:W-:Y:S01]  /*4ae0*/  LOP3.LUT R115, R115, 0xffff0000, RZ, 0xc0, !PT ;  /* 0xffff000073737812 */ /* 0x000fe200078ec0ff */
[----:B------:R-:W-:Y:S01]  /*4af0*/  FFMA.FTZ R35, R47, R118, -R120 ;  /* 0x000000762f237223 */ /* 0x000fe20000010878 */
[----:B------:R-:W-:Y:S01]  /*4b00*/  LOP3.LUT R51, R12, 0xffff0000, RZ, 0xc0, !PT ;  /* 0xffff00000c337812 */ /* 0x000fe200078ec0ff */
[C---:B------:R-:W-:Y:S01]  /*4b10*/  FMUL.FTZ R12, R45.reuse, R106 ;  /* 0x0000006a2d0c7220 */ /* 0x040fe20000410000 */
[----:B------:R-:W-:Y:S01]  /*4b20*/  LOP3.LUT R44, R44, 0xffff0000, RZ, 0xc0, !PT ;  /* 0xffff00002c2c7812 */ /* 0x000fe200078ec0ff */
[----:B------:R-:W-:Y:S01]  /*4b30*/  FMUL.FTZ R45, R45, R116 ;  /* 0x000000742d2d7220 */ /* 0x000fe20000410000 */
[----:B------:R-:W-:Y:S01]  /*4b40*/  LOP3.LUT R103, R46, 0xffff0000, RZ, 0xc0, !PT ;  /* 0xffff00002e677812 */ /* 0x000fe200078ec0ff */
[C---:B------:R-:W-:Y:S01]  /*4b50*/  FMUL.FTZ R105, R48.reuse, R115 ;  /* 0x0000007330697220 */ /* 0x040fe20000410000 */
[----:B------:R-:W-:Y:S01]  /*4b60*/  FMUL.FTZ R117, R48, R51 ;  /* 0x0000003330757220 */ /* 0x000fe20000410000 */
[----:B------:R-:W-:-:S02]  /*4b70*/  IMAD.U32 R46, R50, 0x10000, RZ ;  /* 0x00010000322e7824 */ /* 0x000fc400078e00ff */
[----:B------:R-:W-:Y:S01]  /*4b80*/  FFMA.FTZ R47, R47, R32, R122 ;  /* 0x000000202f2f7223 */ /* 0x000fe2000001007a */
[----:B------:R-:W-:Y:S01]  /*4b90*/  IMAD.U32 R48, R15, 0x10000, RZ ;  /* 0x000100000f307824 */ /* 0x000fe200078e00ff */
[----:B------:R-:W-:Y:S01]  /*4ba0*/  LOP3.LUT R50, R50, 0xffff0000, RZ, 0xc0, !PT ;  /* 0xffff000032327812 */ /* 0x000fe200078ec0ff */
[----:B------:R-:W-:Y:S01]  /*4bb0*/  IMAD.U32 R32, R13, 0x10000, RZ ;  /* 0x000100000d207824 */ /* 0x000fe200078e00ff */
[----:B------:R-:W-:Y:S01]  /*4bc0*/  LOP3.LUT R15, R15, 0xffff0000, RZ, 0xc0, !PT ;  /* 0xffff00000f0f7812 */ /* 0x000fe200078ec0ff */
[----:B------:R-:W-:Y:S01]  /*4bd0*/  FFMA.FTZ R12, R33, R116, -R12 ;  /* 0x00000074210c7223 */ /* 0x000fe2000001080c */
[----:B------:R-:W-:Y:S01]  /*4be0*/  LOP3.LUT R13, R13, 0xffff0000, RZ, 0xc0, !PT ;  /* 0xffff00000d0d7812 */ /* 0x000fe200078ec0ff */
[----:B------:R-:W-:Y:S01]  /*4bf0*/  FFMA.FTZ R33, R33, R106, R45 ;  /* 0x0000006a21217223 */ /* 0x000fe2000001002d */
[----:B------:R-:W-:Y:S01]  /*4c00*/  FFMA.FTZ R45, R44, R51, -R105 ;  /* 0x000000332c2d7223 */ /* 0x000fe20000010869 */
[C---:B------:R-:W-:Y:S01]  /*4c10*/  FMUL.FTZ R106, R46.reuse, R48 ;  /* 0x000000302e6a7220 */ /* 0x040fe20000410000 */
[----:B------:R-:W-:Y:S01]  /*4c20*/  FMUL.FTZ R51, R46, R32 ;  /* 0x000000202e337220 */ /* 0x000fe20000410000 */
[C---:B------:R-:W-:Y:S01]  /*4c30*/  FMUL.FTZ R46, R50.reuse, R15 ;  /* 0x0000000f322e7220 */ /* 0x040fe20000410000 */
[----:B------:R-:W-:Y:S01]  /*4c40*/  FMUL.FTZ R50, R50, R13 ;  /* 0x0000000d32327220 */ /* 0x000fe20000410000 */
[----:B------:R-:W-:Y:S01]  /*4c50*/  FFMA.FTZ R44, R44, R115, R117 ;  /* 0x000000732c2c7223 */ /* 0x000fe20000010075 */
[C---:B------:R-:W-:Y:S01]  /*4c60*/  FFMA.FTZ R51, R101.reuse, R48, R51 ;  /* 0x0000003065337223 */ /* 0x040fe20000010033 */
[----:B------:R-:W-:Y:S01]  /*4c70*/  FFMA.FTZ R106, R101, R32, -R106 ;  /* 0x00000020656a7223 */ /* 0x000fe2000001086a */
[C---:B------:R-:W-:Y:S01]  /*4c80*/  FFMA.FTZ R50, R103.reuse, R15, R50 ;  /* 0x0000000f67327223 */ /* 0x040fe20000010032 */
[----:B------:R-:W-:Y:S01]  /*4c90*/  FFMA.FTZ R13, R103, R13, -R46 ;  /* 0x0000000d670d7223 */ /* 0x000fe2000001082e */
        /* <DEDUP_REMOVED lines=12> */
.L_x_13519:
[----:B------:R-:W-:Y:S05]  /*4d60*/  BSYNC B2 ;  /* 0x0000000000027941 */ /* 0x000fea0003800000 */
.L_x_13518:
[----:B------:R-:W-:Y:S02]  /*4d70*/  ISETP.GE.AND P5, PT, R97, R94, PT ;  /* 0x0000005e6100720c */ /* 0x000fe40003fa6270 */
[----:B------:R-:W-:-:S11]  /*4d80*/  P2R R13, PR, RZ, 0x1 ;  /* 0x00000001ff0d7803 */ /* 0x000fd60000000000 */
[--C-:B------:R-:W-:Y:S02]  /*4d90*/  @!P5 SHF.R.S32.HI R12, RZ, 0x1f, R97.reuse ;  /* 0x0000001fff0cd819 */ /* 0x100fe40000011461 */
[----:B------:R-:W-:-:S04]  /*4da0*/  @!P5 IADD3 R88, P0, P6, R56, R88, R97 ;  /* 0x000000583858d210 */ /* 0x000fc80007e1e061 */
[----:B------:R-:W-:Y:S02]  /*4db0*/  @!P5 IADD3.X R100, R77, R100, R12, P0, P6 ;  /* 0x000000644d64d210 */ /* 0x000fe400007ec40c */
[-C--:B------:R-:W-:Y:S02]  /*4dc0*/  LEA R12, P6, R95, R80.reuse, 0x1 ;  /* 0x000000505f0c7211 */ /* 0x080fe400078c08ff */
[----:B------:R-:W-:Y:S02]  /*4dd0*/  ISETP.NE.AND P0, PT, R13, RZ, PT ;  /* 0x000000ff0d00720c */ /* 0x000fe40003f05270 */
[----:B------:R-:W-:Y:S02]  /*4de0*/  LEA.HI.X R13, R95, R81, R98, 0x1, P6 ;  /* 0x000000515f0d7211 */ /* 0x000fe400030f0c62 */
[----:B------:R-:W-:-:S03]  /*4df0*/  @!P5 LEA R14, P6, R88, R80, 0x1 ;  /* 0x00000050580ed211 */ /* 0x000fc600078c08ff */
[----:B-1----:R1:W-:Y:S01]  /*4e00*/  STG.E.128 desc[UR40][R12.64], R44 ;  /* 0x0000002c0c007986 */ /* 0x0023e2000c101d28 */
[----:B------:R-:W-:-:S05]  /*4e10*/  @!P5 LEA.HI.X R15, R88, R81, R100, 0x1, P6 ;  /* 0x00000051580fd211 */ /* 0x000fca00030f0c64 */
[----:B--2---:R1:W-:Y:S04]  /*4e20*/  @!P5 STG.E.128 desc[UR40][R14.64], R48 ;  /* 0x000000300e00d986 */ /* 0x0043e8000c101d28 */
.L_x_13517:
[----:B------:R-:W-:Y:S05]  /*4e30*/  BSYNC B1 ;  /* 0x0000000000017941 */ /* 0x000fea0003800000 */
.L_x_13516:
        /* <DEDUP_REMOVED lines=11> */
[----:B------:R-:W-:Y:S01]  /*4ef0*/  VIADD R32, R17, 0x60 ;  /* 0x0000006011207836 */ /* 0x000fe20000000000 */
[----:B------:R-:W-:Y:S01]  /*4f00*/  IADD3.X R13, R77, R46, R5, P5, P6 ;  /* 0x0000002e4d0d7210 */ /* 0x000fe20002fec405 */
[----:B------:R-:W-:Y:S01]  /*4f10*/  IMAD.SHL.U32 R15, R15, 0x40, RZ ;  /* 0x000000400f0f7824 */ /* 0x000fe200078e00ff */
[----:B------:R-:W-:Y:S01]  /*4f20*/  LEA R44, P5, R12, R80, 0x1 ;  /* 0x000000500c2c7211 */ /* 0x000fe200078a08ff */
[----:B------:R-:W-:Y:S01]  /*4f30*/  IMAD.SHL.U32 R32, R32, 0x40, RZ ;  /* 0x0000004020207824 */ /* 0x000fe200078e00ff */
[----:B------:R-:W-:Y:S02]  /*4f40*/  BSSY B1, `(.L_x_13520) ;  /* 0x000006c000017945 */ /* 0x000fe40003800000 */
[----:B------:R-:W-:-:S02]  /*4f50*/  LEA.HI.X R45, R12, R81, R13, 0x1, P5 ;  /* 0x000000510c2d7211 */ /* 0x000fc400028f0c0d */
[----:B------:R-:W-:Y:S02]  /*4f60*/  SHF.R.S32.HI R13, RZ, 0x1f, R96 ;  /* 0x0000001fff0d7819 */ /* 0x000fe40000011460 */
[----:B------:R-:W-:Y:S02]  /*4f70*/  LOP3.LUT R15, R15, 0x1c0, RZ, 0xc0, !PT ;  /* 0x000001c00f0f7812 */ /* 0x000fe400078ec0ff */
[----:B------:R-:W-:Y:S02]  /*4f80*/  LEA.HI R13, R13, R96, RZ, 0x4 ;  /* 0x000000600d0d7211 */ /* 0x000fe400078f20ff */
[----:B------:R-:W-:Y:S02]  /*4f90*/  LOP3.LUT R32, R32, 0x1c0, RZ, 0xc0, !PT ;  /* 0x000001c020207812 */ /* 0x000fe400078ec0ff */
[----:B------:R-:W-:Y:S02]  /*4fa0*/  LEA.HI.SX32 R13, R13, R6, 0x1c ;  /* 0x000000060d0d7211 */ /* 0x000fe400078fe2ff */
[----:B------:R-:W-:-:S03]  /*4fb0*/  SHF.R.U32.HI R15, RZ, 0x3, R15 ;  /* 0x00000003ff0f7819 */ /* 0x000fc6000001160f */
[----:B------:R-:W-:Y:S02]  /*4fc0*/  IMAD.SHL.U32 R47, R13, 0x8, RZ ;  /* 0x000000080d2f7824 */ /* 0x000fe400078e00ff */
[----:B------:R-:W-:-:S03]  /*4fd0*/  IMAD R13, R23, 0x2000, R3 ;  /* 0x00002000170d7824 */ /* 0x000fc600078e0203 */
[----:B------:R-:W-:Y:S01]  /*4fe0*/  LOP3.LUT R12, R32, 0x38, R47, 0xf8, !PT ;  /* 0x00000038200c7812 */ /* 0x000fe200078ef82f */
[----:B------:R-:W-:-:S03]  /*4ff0*/  IMAD R13, R13, 0x2, R2 ;  /* 0x000000020d0d7824 */ /* 0x000fc600078e0202 */
        /* <DEDUP_REMOVED lines=16> */
[--C-:B------:R-:W-:Y:S01]  /*5100*/  SHF.R.U64 R51, R42, 0x10, R43.reuse ;  /* 0x000000102a337819 */ /* 0x100fe2000000122b */
[C---:B------:R-:W-:Y:S01]  /*5110*/  FMUL.FTZ R50, R48.reuse, R49 ;  /* 0x0000003130327220 */ /* 0x040fe20000410000 */
[----:B------:R-:W-:Y:S01]  /*5120*/  SHF.R.U32.HI R86, RZ, 0x10, R43 ;  /* 0x00000010ff567819 */ /* 0x000fe2000001162b */
[C---:B------:R-:W-:Y:S01]  /*5130*/  IMAD.U32 R43, R35.reuse, 0x10000, RZ ;  /* 0x00010000232b7824 */ /* 0x040fe200078e00ff */
[----:B------:R-:W-:Y:S01]  /*5140*/  LOP3.LUT R41, R35, 0xffff0000, RZ, 0xc0, !PT ;  /* 0xffff000023297812 */ /* 0x000fe200078ec0ff */
[----:B------:R-:W-:Y:S01]  /*5150*/  IMAD.U32 R35, R111, 0x10000, RZ ;  /* 0x000100006f237824 */ /* 0x000fe200078e00ff */
[----:B------:R-:W-:Y:S01]  /*5160*/  SHF.R.U32.HI R88, RZ, 0x10, R39 ;  /* 0x00000010ff587819 */ /* 0x000fe20000011627 */
[----:B-1----:R-:W-:Y:S01]  /*5170*/  IMAD.U32 R39, R13, 0x10000, RZ ;  /* 0x000100000d277824 */ /* 0x002fe200078e00ff */
[----:B------:R-:W-:Y:S01]  /*5180*/  LOP3.LUT R40, R33, 0xffff0000, RZ, 0xc0, !PT ;  /* 0xffff000021287812 */ /* 0x000fe200078ec0ff */
[-C--:B------:R-:W-:Y:S01]  /*5190*/  FMUL.FTZ R48, R48, R35.reuse ;  /* 0x0000002330307220 */ /* 0x080fe20000410000 */
[----:B------:R-:W-:Y:S01]  /*51a0*/  LOP3.LUT R107, R107, 0xffff0000, RZ, 0xc0, !PT ;  /* 0xffff00006b6b7812 */ /* 0x000fe200078ec0ff */
[----:B------:R-:W-:Y:S01]  /*51b0*/  FFMA.FTZ R35, R39, R35, -R50 ;  /* 0x0000002327237223 */ /* 0x000fe20000010832 */
[----:B------:R-:W-:Y:S01]  /*51c0*/  PRMT R109, R109, 0x5410, R86 ;  /* 0x000054106d6d7816 */ /* 0x000fe20000000056 */
[----:B------:R-:W-:Y:S01]  /*51d0*/  FFMA.FTZ R39, R39, R49, R48 ;  /* 0x0000003127277223 */ /* 0x000fe20000010030 */
[----:B------:R-:W-:Y:S01]  /*51e0*/  LOP3.LUT R111, R111, 0xffff0000, RZ, 0xc0, !PT ;  /* 0xffff00006f6f7812 */ /* 0x000fe200078ec0ff */
[----:B------:R-:W-:Y:S01]  /*51f0*/  IMAD.U32 R42, R15, 0x10000, RZ ;  /* 0x000100000f2a7824 */ /* 0x000fe200078e00ff */
[----:B------:R-:W-:Y:S01]  /*5200*/  LOP3.LUT R38, R13, 0xffff0000, RZ, 0xc0, !PT ;  /* 0xffff00000d267812 */ /* 0x000fe200078ec0ff */
[----:B------:R-:W-:Y:S01]  /*5210*/  IMAD.U32 R50, R109, 0x10000, RZ ;  /* 0x000100006d327824 */ /* 0x000fe200078e00ff */
[----:B------:R-:W-:Y:S01]  /*5220*/  PRMT R113, R113, 0x5410, R88 ;  /* 0x0000541071717816 */ /* 0x000fe20000000058 */
[----:B------:R-:W-:Y:S01]  /*5230*/  FMUL.FTZ R49, R40, R111 ;  /* 0x0000006f28317220 */ /* 0x000fe20000410000 */
[----:B------:R-:W-:Y:S01]  /*5240*/  PRMT R110, R110, 0x5410, R51 ;  /* 0x000054106e6e7816 */ /* 0x000fe20000000033 */
[----:B------:R-:W-:Y:S01]  /*5250*/  FMUL.FTZ R51, R40, R107 ;  /* 0x0000006b28337220 */ /* 0x000fe20000410000 */
[----:B------:R-:W-:Y:S01]  /*5260*/  PRMT R108, R108, 0x5410, R87 ;  /* 0x000054106c6c7816 */ /* 0x000fe20000000057 */
[----:B------:R-:W-:Y:S01]  /*5270*/  IMAD.U32 R48, R113, 0x10000, RZ ;  /* 0x0001000071307824 */ /* 0x000fe200078e00ff */
[----:B------:R-:W-:Y:S01]  /*5280*/  SHF.R.U64 R89, R36, 0x10, R37 ;  /* 0x0000001024597819 */ /* 0x000fe20000001225 */
[C---:B------:R-:W-:Y:S01]  /*5290*/  FFMA.FTZ R40, R38.reuse, R111, -R51 ;  /* 0x0000006f26287223 */ /* 0x040fe20000010833 */
[C---:B------:R-:W-:Y:S01]  /*52a0*/  FMUL.FTZ R51, R43.reuse, R50 ;  /* 0x000000322b337220 */ /* 0x040fe20000410000 */
[-C--:B------:R-:W-:Y:S01]  /*52b0*/  FMUL.FTZ R87, R43, R48.reuse ;  /* 0x000000302b577220 */ /* 0x080fe20000410000 */
[----:B------:R-:W-:Y:S01]  /*52c0*/  LOP3.LUT R86, R109, 0xffff0000, RZ, 0xc0, !PT ;  /* 0xffff00006d567812 */ /* 0x000fe200078ec0ff */
[----:B------:R-:W-:Y:S01]  /*52d0*/  FFMA.FTZ R38, R38, R107, R49 ;  /* 0x0000006b26267223 */ /* 0x000fe20000010031 */
[C---:B------:R-:W-:Y:S01]  /*52e0*/  FFMA.FTZ R43, R42.reuse, R48, -R51 ;  /* 0x000000302a2b7223 */ /* 0x040fe20000010833 */
[----:B------:R-:W-:Y:S01]  /*52f0*/  LOP3.LUT R48, R113, 0xffff0000, RZ, 0xc0, !PT ;  /* 0xffff000071307812 */ /* 0x000fe200078ec0ff */
[----:B------:R-:W-:Y:S01]  /*5300*/  FFMA.FTZ R88, R42, R50, R87 ;  /* 0x000000322a587223 */ /* 0x000fe20000010057 */
[----:B------:R-:W-:Y:S01]  /*5310*/  PRMT R112, R112, 0x5410, R89 ;  /* 0x0000541070707816 */ /* 0x000fe20000000059 */
[----:B------:R-:W-:Y:S01]  /*5320*/  FMUL.FTZ R96, R41, R86 ;  /* 0x0000005629607220 */ /* 0x000fe20000410000 */
[----:B------:R-:W-:Y:S01]  /*5330*/  LOP3.LUT R37, R15, 0xffff0000, RZ, 0xc0, !PT ;  /* 0xffff00000f257812 */ /* 0x000fe200078ec0ff */
[----:B------:R-:W-:Y:S01]  /*5340*/  FMUL.FTZ R98, R41, R48 ;  /* 0x0000003029627220 */ /* 0x000fe20000410000 */
[C---:B------:R-:W-:Y:S01]  /*5350*/  LOP3.LUT R36, R32.reuse, 0xffff0000, RZ, 0xc0, !PT ;  /* 0xffff000020247812 */ /* 0x040fe200078ec0ff */
[----:B------:R-:W-:Y:S01]  /*5360*/  IMAD.U32 R33, R32, 0x10000, RZ ;  /* 0x0001000020217824 */ /* 0x000fe200078e00ff */
[C---:B------:R-:W-:Y:S01]  /*5370*/  LOP3.LUT R49, R108.reuse, 0xffff0000, RZ, 0xc0, !PT ;  /* 0xffff00006c317812 */ /* 0x040fe200078ec0ff */
[----:B------:R-:W-:Y:S01]  /*5380*/  IMAD.U32 R50, R108, 0x10000, RZ ;  /* 0x000100006c327824 */ /* 0x000fe200078e00ff */
[C---:B------:R-:W-:Y:S01]  /*5390*/  LOP3.LUT R41, R112.reuse, 0xffff0000, RZ, 0xc0, !PT ;  /* 0xffff000070297812 */ /* 0x040fe200078ec0ff */
[----:B------:R-:W-:-:S02]  /*53a0*/  IMAD.U32 R42, R112, 0x10000, RZ ;  /* 0x00010000702a7824 */ /* 0x000fc400078e00ff */
[C---:B------:R-:W-:Y:S01]  /*53b0*/  FFMA.FTZ R96, R37.reuse, R48, -R96 ;  /* 0x0000003025607223 */ /* 0x040fe20000010860 */
[C---:B------:R-:W-:Y:S01]  /*53c0*/  IMAD.U32 R13, R12.reuse, 0x10000, RZ ;  /* 0x000100000c0d7824 */ /* 0x040fe200078e00ff */
[----:B------:R-:W-:Y:S01]  /*53d0*/  LOP3.LUT R12, R12, 0xffff0000, RZ, 0xc0, !PT ;  /* 0xffff00000c0c7812 */ /* 0x000fe200078ec0ff */
[----:B------:R-:W-:Y:S01]  /*53e0*/  FFMA.FTZ R89, R37, R86, R98 ;  /* 0x0000005625597223 */ /* 0x000fe20000010062 */
[C---:B------:R-:W-:Y:S01]  /*53f0*/  FMUL.FTZ R48, R33.reuse, R50 ;  /* 0x0000003221307220 */ /* 0x040fe20000410000 */
[----:B------:R-:W-:Y:S01]  /*5400*/  FMUL.FTZ R37, R36, R49 ;  /* 0x0000003124257220 */ /* 0x000fe20000410000 */
[----:B------:R-:W-:Y:S01]  /*5410*/  FMUL.FTZ R33, R33, R42 ;  /* 0x0000002a21217220 */ /* 0x000fe20000410000 */
[C---:B------:R-:W-:Y:S01]  /*5420*/  IMAD.U32 R15, R14.reuse, 0x10000, RZ ;  /* 0x000100000e0f7824 */ /* 0x040fe200078e00ff */
[----:B------:R-:W-:Y:S01]  /*5430*/  LOP3.LUT R32, R14, 0xffff0000, RZ, 0xc0, !PT ;  /* 0xffff00000e207812 */ /* 0x000fe200078ec0ff */
[----:B------:R-:W-:Y:S01]  /*5440*/  FMUL.FTZ R51, R36, R41 ;  /* 0x0000002924337220 */ /* 0x000fe20000410000 */
[----:B------:R-:W-:-:S02]  /*5450*/  IMAD.U32 R14, R34, 0x10000, RZ ;  /* 0x00010000220e7824 */ /* 0x000fc400078e00ff */
[----:B------:R-:W-:Y:S01]  /*5460*/  FFMA.FTZ R41, R12, R41, -R37 ;  /* 0x000000290c297223 */ /* 0x000fe20000010825 */
[----:B------:R-:W-:Y:S01]  /*5470*/  LOP3.LUT R34, R34, 0xffff0000, RZ, 0xc0, !PT ;  /* 0xffff000022227812 */ /* 0x000fe200078ec0ff */
[C---:B------:R-:W-:Y:S01]  /*5480*/  FFMA.FTZ R50, R13.reuse, R50, R33 ;  /* 0x000000320d327223 */ /* 0x040fe20000010021 */
[C---:B------:R-:W-:Y:S01]  /*5490*/  LOP3.LUT R37, R110.reuse, 0xffff0000, RZ, 0xc0, !PT ;  /* 0xffff00006e257812 */ /* 0x040fe200078ec0ff */
[----:B------:R-:W-:Y:S01]  /*54a0*/  FFMA.FTZ R48, R13, R42, -R48 ;  /* 0x0000002a0d307223 */ /* 0x000fe20000010830 */
[----:B------:R-:W-:Y:S01]  /*54b0*/  IMAD.U32 R36, R110, 0x10000, RZ ;  /* 0x000100006e247824 */ /* 0x000fe200078e00ff */
[C---:B------:R-:W-:Y:S01]  /*54c0*/  LOP3.LUT R33, R114.reuse, 0xffff0000, RZ, 0xc0, !PT ;  /* 0xffff000072217812 */ /* 0x040fe200078ec0ff */
[----:B------:R-:W-:Y:S02]  /*54d0*/  IMAD.U32 R13, R114, 0x10000, RZ ;  /* 0x00010000720d7824 */ /* 0x000fe400078e00ff */
[----:B------:R-:W-:Y:S01]  /*54e0*/  FFMA.FTZ R51, R12, R49, R51 ;  /* 0x000000310c337223 */ /* 0x000fe20000010033 */
[-C--:B------:R-:W-:Y:S01]  /*54f0*/  FMUL.FTZ R12, R14, R36.reuse ;  /* 0x000000240e0c7220 */ /* 0x080fe20000410000 */
        /* <DEDUP_REMOVED lines=11> */
[----:B------:R-:W-:Y:S02]  /*55b0*/  F2FP.BF16.F32.PACK_AB R15, R96, R43 ;  /* 0x0000002b600f723e */ /* 0x000fe400000010ff */
[----:B------:R-:W-:Y:S02]  /*55c0*/  F2FP.BF16.F32.PACK_AB R33, R38, R39 ;  /* 0x000000272621723e */ /* 0x000fe400000010ff */
[----:B------:R-:W-:Y:S02]  /*55d0*/  F2FP.BF16.F32.PACK_AB R35, R89, R88 ;  /* 0x000000585923723e */ /* 0x000fe400000010ff */
[----:B------:R-:W-:-:S02]  /*55e0*/  F2FP.BF16.F32.PACK_AB R32, R51, R50 ;  /* 0x000000323320723e */ /* 0x000fc400000010ff */
[----:B------:R-:W-:-:S07]  /*55f0*/  F2FP.BF16.F32.PACK_AB R34, R34, R49 ;  /* 0x000000312222723e */ /* 0x000fce00000010ff */
.L_x_13521:
[----:B------:R-:W-:Y:S05]  /*5600*/  BSYNC B1 ;  /* 0x0000000000017941 */ /* 0x000fea0003800000 */
.L_x_13520:
[----:B-1----:R3:W-:Y:S01]  /*5610*/  STG.E.128 desc[UR40][R44.64], R12 ;  /* 0x0000000c2c007986 */ /* 0x0027e2000c101d28 */
[----:B------:R-:W-:-:S13]  /*5620*/  ISETP.GE.AND P4, PT, R47, R94, PT ;  /* 0x0000005e2f00720c */ /* 0x000fda0003f86270 */
[----:B------:R-:W-:Y:S05]  /*5630*/  @P4 BRA `(.L_x_13504) ;  /* 0x00000000008c4947 */ /* 0x000fea0003800000 */
[--C-:B---3--:R-:W-:Y:S02]  /*5640*/  SHF.R.S32.HI R12, RZ, 0x1f, R47.reuse ;  /* 0x0000001fff0c7819 */ /* 0x108fe4000001142f */
[----:B------:R-:W-:-:S04]  /*5650*/  IADD3 R47, P4, P5, R56, R84, R47 ;  /* 0x00000054382f7210 */ /* 0x000fc80007d9e02f */
[----:B------:R-:W-:Y:S02]  /*5660*/  IADD3.X R46, R77, R46, R12, P4, P5 ;  /* 0x0000002e4d2e7210 */ /* 0x000fe400027ea40c */
[----:B------:R-:W-:-:S04]  /*5670*/  LEA R80, P4, R47, R80, 0x1 ;  /* 0x000000502f507211 */ /* 0x000fc800078808ff */
[----:B------:R-:W-:-:S05]  /*5680*/  LEA.HI.X R81, R47, R81, R46, 0x1, P4 ;  /* 0x000000512f517211 */ /* 0x000fca00020f0c2e */
[----:B--2---:R4:W-:Y:S01]  /*5690*/  STG.E.128 desc[UR40][R80.64], R32 ;  /* 0x0000002050007986 */ /* 0x0049e2000c101d28 */
[----:B------:R-:W-:Y:S05]  /*56a0*/  BRA `(.L_x_13504) ;  /* 0x0000000000707947 */ /* 0x000fea0003800000 */
.L_x_13487:
[----:B------:R-:W2:Y:S02]  /*56b0*/  LDL R12, [R1+0x10] ;  /* 0x00001000010c7983 */ /* 0x000ea40000100800 */
[----:B--2---:R-:W-:-:S13]  /*56c0*/  ISETP.NE.AND P3, PT, R12, 0x3, PT ;  /* 0x000000030c00780c */ /* 0x004fda0003f65270 */
[----:B------:R-:W-:Y:S05]  /*56d0*/  @!P3 BRA `(.L_x_13522) ;  /* 0x000000000004b947 */ /* 0x000fea0003800000 */
[----:B------:R-:W-:Y:S01]  /*56e0*/  BPT.TRAP 0x1 ;  /* 0x000000040000795c */ /* 0x000fe20000300000 */
.L_x_13522:
        /* <DEDUP_REMOVED lines=8> */
.L_x_13834:
[----:B------:R-:W-:Y:S05]  /*5770*/  BSYNC B1 ;  /* 0x0000000000017941 */ /* 0x000fea0003800000 */
.L_x_13523:
[----:B------:R-:W-:Y:S01]  /*5780*/  ISETP.GE.AND P4, PT, R17, R83, PT ;  /* 0x000000531100720c */ /* 0x000fe20003f86270 */
[----:B------:R-:W-:-:S12]  /*5790*/  BSSY B1, `(.L_x_13525) ;  /* 0x0000006000017945 */ /* 0x000fd80003800000 */
[----:B------:R-:W-:Y:S05]  /*57a0*/  @P4 BRA `(.L_x_13526) ;  /* 0x0000000000104947 */ /* 0x000fea0003800000 */
[----:B------:R-:W1:Y:S04]  /*57b0*/  @!P1 LDS.128 R12, [R82+0xe000] ;  /* 0x00e00000520c9984 */ /* 0x000e680000000c00 */
[----:B------:R-:W2:Y:S04]  /*57c0*/  @!P2 LDS.128 R32, [R79+0xe000] ;  /* 0x00e000004f20a984 */ /* 0x000ea80000000c00 */
[----:B-1----:R1:W-:Y:S04]  /*57d0*/  @!P1 STG.E.128 desc[UR40][R38.64], R12 ;  /* 0x0000000c26009986 */ /* 0x0023e8000c101d28 */
[----:B--2---:R1:W-:Y:S02]  /*57e0*/  @!P2 STG.E.128 desc[UR40][R38.64+0x40], R32 ;  /* 0x000040202600a986 */ /* 0x0043e4000c101d28 */
.L_x_13526:
[----:B------:R-:W-:Y:S05]  /*57f0*/  BSYNC B1 ;  /* 0x0000000000017941 */ /* 0x000fea0003800000 */
.L_x_13525:
[----:B-1----:R-:W-:-:S05]  /*5800*/  VIADD R12, R17, 0x60 ;  /* 0x00000060110c7836 */ /* 0x002fca0000000000 */
[----:B------:R-:W-:-:S13]  /*5810*/  ISETP.GE.AND P4, PT, R12, R83, PT ;  /* 0x000000530c00720c */ /* 0x000fda0003f86270 */
[----:B------:R-:W-:Y:S05]  /*5820*/  @P4 BRA `(.L_x_13504) ;  /* 0x0000000000104947 */ /* 0x000fea0003800000 */
[----:B------:R-:W1:Y:S04]  /*5830*/  @!P1 LDS.128 R12, [R82+0x11000] ;  /* 0x01100000520c9984 */ /* 0x000e680000000c00 */
[----:B------:R-:W2:Y:S04]  /*5840*/  @!P2 LDS.128 R32, [R79+0x11000] ;  /* 0x011000004f20a984 */ /* 0x000ea80000000c00 */
[----:B-1----:R1:W-:Y:S04]  /*5850*/  @!P1 STG.E.128 desc[UR40][R36.64], R12 ;  /* 0x0000000c24009986 */ /* 0x0023e8000c101d28 */
[----:B--2---:R1:W-:Y:S02]  /*5860*/  @!P2 STG.E.128 desc[UR40][R36.64+0x40], R32 ;  /* 0x000040202400a986 */ /* 0x0043e4000c101d28 */
.L_x_13504:
[----:B------:R-:W-:Y:S05]  /*5870*/  BSYNC B0 ;  /* 0x0000000000007941 */ /* 0x000fea0003800000 */
.L_x_13486:
[----:B-123--:R-:W1:Y:S01]  /*5880*/  S2R R12, SR_TID.X ;  /* 0x00000000000c7919 */ /* 0x00ee620000002100 */
        /* <DEDUP_REMOVED lines=16> */
.L_x_13528:
[----:B------:R-:W-:Y:S05]  /*5990*/  BSYNC B0 ;  /* 0x0000000000007941 */ /* 0x000fea0003800000 */
.L_x_13527:
[----:B------:R-:W2:Y:S01]  /*59a0*/  SYNCS.PHASECHK.TRANS64.TRYWAIT P3, [R78+URZ+0x168b0], R90 ;  /* 0x0168b05a4e0075a7 */ /* 0x000ea2000806017f */
[----:B------:R-:W-:Y:S01]  /*59b0*/  ULDC UR36, c[0x0][0x2f4] ;  /* 0x0000bd0000247ab9 */ /* 0x000fe20000000800 */
[----:B------:R-:W-:Y:S01]  /*59c0*/  ULDC.64 UR42, c[0x0][0x328] ;  /* 0x0000ca00002a7ab9 */ /* 0x000fe20000000a00 */
[----:B------:R-:W-:Y:S01]  /*59d0*/  ULDC.64 UR38, c[0x0][0x318] ;  /* 0x0000c60000267ab9 */ /* 0x000fe20000000a00 */
[----:B------:R-:W-:Y:S01]  /*59e0*/  BSSY B0, `(.L_x_13529) ;  /* 0x0000003000007945 */ /* 0x000fe20003800000 */
[----:B----4-:R-:W-:-:S03]  /*59f0*/  IMAD.WIDE R32, R27, 0x80, R8 ;  /* 0x000000801b207825 */ /* 0x010fc600078e0208 */
[----:B--2---:R-:W-:Y:S05]  /*5a00*/  @!P3 BRA `(.L_x_13530) ;  /* 0x000001bc00acb947 */ /* 0x004fea0003800000 */
.L_x_13835:
[----:B------:R-:W-:Y:S05]  /*5a10*/  BSYNC B0 ;  /* 0x0000000000007941 */ /* 0x000fea0003800000 */
.L_x_13529:
        /* <DEDUP_REMOVED lines=17> */
.L_x_13532:
[----:B------:R-:W-:Y:S05]  /*5b30*/  BSYNC B0 ;  /* 0x0000000000007941 */ /* 0x000fea0003800000 */
.L_x_13531:
[----:B-1-3--:R-:W-:Y:S01]  /*5b40*/  VIADD R12, R17, 0x60 ;  /* 0x00000060110c7836 */ /* 0x00afe20000000000 */
[----:B------:R-:W-:Y:S04]  /*5b50*/  BSSY B0, `(.L_x_13533) ;  /* 0x0000013000007945 */ /* 0x000fe80003800000 */
[----:B------:R-:W-:-:S13]  /*5b60*/  ISETP.GE.AND P3, PT, R12, R83, PT ;  /* 0x000000530c00720c */ /* 0x000fda0003f66270 */
[----:B------:R-:W-:Y:S05]  /*5b70*/  @P3 BRA `(.L_x_13534) ;  /* 0x0000000000403947 */ /* 0x000fea0003800000 */
[----:B------:R-:W-:Y:S01]  /*5b80*/  IADD3 R15, P3, R32, 0x60, RZ ;  /* 0x00000060200f7810 */ /* 0x000fe20007f7e0ff */
        /* <DEDUP_REMOVED lines=15> */
.L_x_13534:
[----:B------:R-:W-:Y:S05]  /*5c80*/  BSYNC B0 ;  /* 0x0000000000007941 */ /* 0x000fea0003800000 */
.L_x_13533:
[----:B-1----:R-:W3:Y:S01]  /*5c90*/  LDL.LU R13, [R1+0x14] ;  /* 0x00001400010d7983 */ /* 0x002ee20000300800 */
[----:B------:R-:W-:Y:S01]  /*5ca0*/  VIADD R23, R23, 0x1 ;  /* 0x0000000117177836 */ /* 0x000fe20000000000 */
[----:B------:R-:W-:Y:S01]  /*5cb0*/  LOP3.LUT P5, RZ, R22, 0x2, RZ, 0xc0, !PT ;  /* 0x0000000216ff7812 */ /* 0x000fe200078ac0ff */
        /* <DEDUP_REMOVED lines=11> */
[----:B------:R-:W-:Y:S01]  /*5d70*/  SEL R23, R23, RZ, P3 ;  /* 0x000000ff17177207 */ /* 0x000fe20001800000 */
[----:B------:R0:W-:Y:S01]  /*5d80*/  @!P4 SYNCS.ARRIVE.TRANS64.RED.A1T0 RZ, [R78+URZ], RZ ;  /* 0x000000ff4effc9a7 */ /* 0x0001e2000810043f */
[----:B---3--:R-:W-:-:S05]  /*5d90*/  LOP3.LUT R13, R13, R12, RZ, 0x3c, !PT ;  /* 0x0000000c0d0d7212 */ /* 0x008fca00078e3cff */
[----:B------:R0:W-:Y:S01]  /*5da0*/  STL [R1+0x14], R13 ;  /* 0x0000140d01007387 */ /* 0x0001e20000100800 */
[----:B------:R-:W-:Y:S05]  /*5db0*/  @P5 BRA `(.L_x_13535) ;  /* 0xffffffc8009c5947 */ /* 0x000fea000383ffff */
[----:B0-----:R-:W0:Y:S01]  /*5dc0*/  S2R R13, SR_TID.X ;  /* 0x00000000000d7919 */ /* 0x001e220000002100 */
[----:B------:R-:W-:Y:S02]  /*5dd0*/  PLOP3.LUT P0, PT, PT, PT, PT, 0x8, 0x0 ;  /* 0x000000000000781c */ /* 0x000fe40003f0e170 */
[----:B0-----:R-:W-:-:S04]  /*5de0*/  SHF.R.U32.HI R13, RZ, 0x7, R13 ;  /* 0x00000007ff0d7819 */ /* 0x001fc8000001160d */
[----:B------:R-:W-:-:S13]  /*5df0*/  ISETP.NE.AND P5, PT, R13, 0x1, PT ;  /* 0x000000010d00780c */ /* 0x000fda0003fa5270 */
[----:B------:R-:W-:Y:S06]  /*5e00*/  @!P5 BAR.ARV 0x9, 0x100 ;  /* 0x024400000000db1d */ /* 0x000fec0000002000 */
.L_x_13481:
[----:B------:R-:W2:Y:S01]  /*5e10*/  LDL R8, [R1+0x1c] ;  /* 0x00001c0001087983 */ /* 0x000ea20000100800 */
[----:B------:R-:W0:Y:S08]  /*5e20*/  LDC R0, c[0x0][0x448] ;  /* 0x00011200ff007b82 */ /* 0x000e300000000800 */
        /* <DEDUP_REMOVED lines=10> */
[----:B------:R-:W0:Y:S01]  /*5ed0*/  FENCE.VIEW.ASYNC.G ;  /* 0x00000000000073c6 */ /* 0x000e220000000100 */
[----:B------:R-:W-:Y:S05]  /*5ee0*/  WARPSYNC.ALL ;  /* 0x0000000000007948 */ /* 0x000fea0003800000 */
[----:B0-----:R-:W-:Y:S06]  /*5ef0*/  BAR.ARV 0xc, 0x200 ;  /* 0x0308000000007b1d */ /* 0x001fec0000002000 */
.L_x_13536:
        /* <DEDUP_REMOVED lines=13> */
.L_x_13539:
[----:B------:R-:W-:-:S13]  /*5fd0*/  ISETP.NE.AND P0, PT, R7, 0x1, PT ;  /* 0x000000010700780c */ /* 0x000fda0003f05270 */
[----:B------:R-:W0:Y:S02]  /*5fe0*/  @P0 LDC.64 R4, c[0x0][0x9e8] ;  /* 0x00027a00ff040b82 */ /* 0x000e240000000a00 */
[----:B0-----:R-:W-:-:S05]  /*5ff0*/  @P0 IMAD.HI.U32 R4, R3, R4, RZ ;  /* 0x0000000403040227 */ /* 0x001fca00078e00ff */
[----:B------:R-:W-:-:S07]  /*6000*/  @P0 SHF.R.U32.HI R3, RZ, R5, R4 ;  /* 0x00000005ff030219 */ /* 0x000fce0000011604 */
.L_x_13540:
[----:B------:R-:W-:Y:S05]  /*6010*/  BSYNC B0 ;  /* 0x0000000000007941 */ /* 0x000fea0003800000 */
.L_x_13538:
[----:B------:R-:W-:-:S05]  /*6020*/  IMAD R3, R3, R7, R7 ;  /* 0x0000000703037224 */ /* 0x000fca00078e0207 */
[----:B------:R-:W-:-:S07]  /*6030*/  VIMNMX R0, R0, R3, PT ;  /* 0x0000000300007248 */ /* 0x000fce0003fe0100 */
.L_x_13537:
[----:B------:R-:W0:Y:S01]  /*6040*/  @P1 LDC R4, c[0x0][0x44c] ;  /* 0x00011300ff041b82 */ /* 0x000e220000000800 */
[----:B------:R-:W-:Y:S01]  /*6050*/  VIADD R0, R0, 0x7f ;  /* 0x0000007f00007836 */ /* 0x000fe20000000000 */
[----:B------:R-:W-:-:S04]  /*6060*/  ULDC UR4, c[0x0][0x9dc] ;  /* 0x0002770000047ab9 */ /* 0x000fc80000000800 */
[----:B------:R-:W-:Y:S02]  /*6070*/  SHF.R.S32.HI R3, RZ, 0x1f, R0 ;  /* 0x0000001fff037819 */ /* 0x000fe40000011400 */
[----:B------:R-:W1:Y:S02]  /*6080*/  @P1 LDC R6, c[0x0][0x450] ;  /* 0x00011400ff061b82 */ /* 0x000e640000000800 */
[----:B------:R-:W-:-:S04]  /*6090*/  LEA.HI R3, R3, R0, RZ, 0x7 ;  /* 0x0000000003037211 */ /* 0x000fc800078f38ff */
[----:B------:R-:W-:-:S04]  /*60a0*/  SHF.R.S32.HI R3, RZ, 0x7, R3 ;  /* 0x00000007ff037819 */ /* 0x000fc80000011403 */
[----:B------:R-:W-:Y:S01]  /*60b0*/  VIMNMX R9, R92, R3, PT ;  /* 0x000000035c097248 */ /* 0x000fe20003fe0100 */
[----:B0-----:R-:W-:-:S04]  /*60c0*/  @P1 IMAD.HI.U32 R5, R8, R4, RZ ;  /* 0x0000000408051227 */ /* 0x001fc800078e00ff */
[----:B------:R-:W-:Y:S01]  /*60d0*/  IMAD.MOV.U32 R4, RZ, RZ, R8 ;  /* 0x000000ffff047224 */ /* 0x000fe200078e0008 */
        /* <DEDUP_REMOVED lines=14> */
.L_x_13543:
[----:B------:R-:W-:-:S13]  /*61c0*/  ISETP.NE.AND P0, PT, R7, 0x1, PT ;  /* 0x000000010700780c */ /* 0x000fda0003f05270 */
[----:B------:R-:W0:Y:S02]  /*61d0*/  @P0 LDC.64 R4, c[0x0][0x9e8] ;  /* 0x00027a00ff040b82 */ /* 0x000e240000000a00 */
[----:B0-----:R-:W-:-:S05]  /*61e0*/  @P0 IMAD.HI.U32 R4, R0, R4, RZ ;  /* 0x0000000400040227 */ /* 0x001fca00078e00ff */
[----:B------:R-:W-:-:S07]  /*61f0*/  @P0 SHF.R.U32.HI R0, RZ, R5, R4 ;  /* 0x00000005ff000219 */ /* 0x000fce0000011604 */
.L_x_13544:
[----:B------:R-:W-:Y:S05]  /*6200*/  BSYNC B0 ;  /* 0x0000000000007941 */ /* 0x000fea0003800000 */
.L_x_13542:
[----:B------:R-:W-:-:S05]  /*6210*/  IMAD R0, R0, R7, RZ ;  /* 0x0000000700007224 */ /* 0x000fca00078e02ff */
[----:B------:R-:W-:-:S07]  /*6220*/  VIMNMX R3, R3, R0, !PT ;  /* 0x0000000003037248 */ /* 0x000fce0007fe0100 */
.L_x_13541:
        /* <DEDUP_REMOVED lines=40> */
.L_x_13546:
[----:B------:R-:W-:Y:S05]  /*64b0*/  BSYNC B0 ;  /* 0x0000000000007941 */ /* 0x000fea0003800000 */
.L_x_13545:
        /* <DEDUP_REMOVED lines=19> */
[----:B--2---:R-:W-:Y:S02]  /*65f0*/  IMAD R4, R0, R88, R11 ;  /* 0x0000005800047224 */ /* 0x004fe400078e020b */
[----:B------:R-:W-:-:S03]  /*6600*/  IMAD.MOV.U32 R0, RZ, RZ, RZ ;  /* 0x000000ffff007224 */ /* 0x000fc600078e00ff */
[----:B------:R0:W-:Y:S01]  /*6610*/  STL [R1+0x58], R4 ;  /* 0x0000580401007387 */ /* 0x0001e20000100800 */
[----:B------:R-:W-:-:S04]  /*6620*/  VIADDMNMX R88, R4, R88, R9, PT ;  /* 0x0000005804587246 */ /* 0x000fc80003800109 */
        /* <DEDUP_REMOVED lines=11> */
.L_x_13838:
[----:B------:R-:W1:Y:S01]  /*66e0*/  LDL R3, [R1+0x24] ;  /* 0x0000240001037983 */ /* 0x000e620000100800 */
[----:B------:R-:W-:Y:S01]  /*66f0*/  BSSY B6, `(.L_x_13549) ;  /* 0x000001b000067945 */ /* 0x000fe20003800000 */
[----:B-1----:R-:W-:-:S05]  /*6700*/  IMAD.HI R0, R3, 0x55555556, RZ ;  /* 0x5555555603007827 */ /* 0x002fca00078e02ff */
[----:B------:R-:W-:-:S05]  /*6710*/  LEA.HI R0, R0, R0, RZ, 0x1 ;  /* 0x0000000000007211 */ /* 0x000fca00078f08ff */
[----:B------:R-:W-:Y:S02]  /*6720*/  IMAD R0, R0, -0x3, R3 ;  /* 0xfffffffd00007824 */ /* 0x000fe400078e0203 */
[----:B------:R-:W-:-:S04]  /*6730*/  VIADD R3, R2, 0x8400 ;  /* 0x0000840002037836 */ /* 0x000fc80000000000 */
[----:B------:R-:W-:Y:S01]  /*6740*/  IMAD R0, R0, 0x2000, R3 ;  /* 0x0000200000007824 */ /* 0x000fe200078e0203 */
[----:B------:R-:W-:-:S04]  /*6750*/  LOP3.LUT P0, RZ, R3, 0x3ff, RZ, 0xc0, !PT ;  /* 0x000003ff03ff7812 */ /* 0x000fc8000780c0ff */
[----:B------:R-:W-:Y:S02]  /*6760*/  SHF.R.U32.HI R0, RZ, 0x4, R0 ;  /* 0x00000004ff007819 */ /* 0x000fe40000011600 */
[----:B------:R-:W-:Y:S02]  /*6770*/  P2R R25, PR, RZ, 0x1 ;  /* 0x00000001ff197803 */ /* 0x000fe40000000000 */
[----:B------:R-:W-:-:S05]  /*6780*/  LOP3.LUT R28, R0, 0x3fff, RZ, 0xc0, !PT ;  /* 0x00003fff001c7812 */ /* 0x000fca00078ec0ff */
        /* <DEDUP_REMOVED lines=17> */
.L_x_13550:
[----:B------:R-:W-:Y:S05]  /*68a0*/  BSYNC B6 ;  /* 0x0000000000067941 */ /* 0x000fea0003800000 */
.L_x_13549:
        /* <DEDUP_REMOVED lines=13> */
.L_x_13554:
[----:B--2---:R2:W3:Y:S02]  /*6980*/  SYNCS.PHASECHK.TRANS64.TRYWAIT P0, [R2+URZ+0x16800], R3 ;  /* 0x01680003020075a7 */ /* 0x0044e4000800017f */
[----:B---3--:R-:W-:Y:S05]  /*6990*/  @!P0 NANOSLEEP.SYNCS 0x989680 ;  /* 0x009896800000895d */ /* 0x008fea0003900000 */
[----:B------:R-:W3:Y:S02]  /*69a0*/  @!P0 SYNCS.PHASECHK.TRANS64 P0, [R2+URZ+0x16800], R3 ;  /* 0x01680003020085a7 */ /* 0x000ee4000800007f */
[----:B---3--:R-:W-:Y:S05]  /*69b0*/  @!P0 BRA `(.L_x_13554) ;  /* 0xfffffffc00f08947 */ /* 0x008fea000383ffff */
.L_x_13553:
[----:B------:R-:W-:Y:S05]  /*69c0*/  BSYNC B0 ;  /* 0x0000000000007941 */ /* 0x000fea0003800000 */
.L_x_13552:
[----:B------:R-:W-:Y:S05]  /*69d0*/  BRA `(.L_x_13555) ;  /* 0x0000003000387947 */ /* 0x000fea0003800000 */
.L_x_13551:
        /* <DEDUP_REMOVED lines=30> */
.L_x_13557:
[----:B------:R-:W-:Y:S05]  /*6bc0*/  BSYNC B6 ;  /* 0x0000000000067941 */ /* 0x000fea0003800000 */
.L_x_13556:
[----:B------:R-:W2:Y:S01]  /*6bd0*/  LDL R20, [R1+0x1c] ;  /* 0x00001c0001147983 */ /* 0x000ea20000100800 */
[----:B------:R-:W-:Y:S01]  /*6be0*/  ULDC.U8 UR4, c[0x0][0x410] ;  /* 0x0001040000047ab9 */ /* 0x000fe20000000000 */
[----:B------:R-:W-:Y:S01]  /*6bf0*/  BSSY B0, `(.L_x_13558) ;  /* 0x00002e4000007945 */ /* 0x000fe20003800000 */
[----:B------:R-:W-:Y:S01]  /*6c00*/  ISETP.NE.AND P0, PT, RZ, UR4, PT ;  /* 0x00000004ff007c0c */ /* 0x000fe2000bf05270 */
[----:B--2---:R-:W-:-:S12]  /*6c10*/  IMAD.IADD R35, R17, 0x1, R20 ;  /* 0x0000000111237824 */ /* 0x004fd800078e0214 */
[----:B------:R-:W-:Y:S05]  /*6c20*/  @!P0 BRA `(.L_x_13559) ;  /* 0x0000001400ec8947 */ /* 0x000fea0003800000 */
[----:B------:R-:W2:Y:S01]  /*6c30*/  LDL R41, [R1+0x18] ;  /* 0x0000180001297983 */ /* 0x000ea20000100800 */
[----:B------:R-:W1:Y:S01]  /*6c40*/  LDC R38, c[0x0][0x448] ;  /* 0x00011200ff267b82 */ /* 0x000e620000000800 */
[----:B------:R-:W-:Y:S01]  /*6c50*/  ULDC.64 UR4, c[0x0][0x3f8] ;  /* 0x0000fe0000047ab9 */ /* 0x000fe20000000a00 */
[----:B------:R-:W-:Y:S01]  /*6c60*/  ULDC.64 UR6, c[0x0][0x408] ;  /* 0x0001020000067ab9 */ /* 0x000fe20000000a00 */
[----:B------:R-:W3:Y:S01]  /*6c70*/  S2R R20, SR_TID.X ;  /* 0x0000000000147919 */ /* 0x000ee20000002100 */
[----:B-1----:R-:W-:Y:S01]  /*6c80*/  ISETP.NE.AND P0, PT, R38, 0x1, PT ;  /* 0x000000012600780c */ /* 0x002fe20003f05270 */
[----:B---3--:R-:W-:-:S12]  /*6c90*/  VIADD R21, R20, 0xffffff80 ;  /* 0xffffff8014157836 */ /* 0x008fd80000000000 */
[----:B------:R-:W1:Y:S01]  /*6ca0*/  @P0 LDC R0, c[0x0][0x44c] ;  /* 0x00011300ff000b82 */ /* 0x000e620000000800 */
[----:B------:R-:W-:-:S07]  /*6cb0*/  SHF.R.S32.HI R20, RZ, 0x1f, R21 ;  /* 0x0000001fff147819 */ /* 0x000fce0000011415 */
[----:B------:R-:W3:Y:S01]  /*6cc0*/  @P0 LDC R5, c[0x0][0x450] ;  /* 0x00011400ff050b82 */ /* 0x000ee20000000800 */
[----:B------:R-:W-:-:S04]  /*6cd0*/  LEA.HI R20, R20, R21, RZ, 0x2 ;  /* 0x0000001514147211 */ /* 0x000fc800078f10ff */
[----:B------:R-:W-:-:S05]  /*6ce0*/  LOP3.LUT R20, R20, 0xfffffffc, RZ, 0xc0, !PT ;  /* 0xfffffffc14147812 */ /* 0x000fca00078ec0ff */
[----:B------:R-:W-:-:S04]  /*6cf0*/  IMAD.IADD R20, R21, 0x1, -R20 ;  /* 0x0000000115147824 */ /* 0x000fc800078e0a14 */
[----:B------:R-:W-:-:S04]  /*6d00*/  IMAD R3, R20, 0x60, R35 ;  /* 0x0000006014037824 */ /* 0x000fc800078e0223 */
[----:B-1----:R-:W-:-:S05]  /*6d10*/  @P0 IMAD.HI.U32 R0, R3, R0, RZ ;  /* 0x0000000003000227 */ /* 0x002fca00078e00ff */
[----:B---3--:R-:W-:-:S04]  /*6d20*/  @P0 SHF.R.U32.HI R3, RZ, R5, R0 ;  /* 0x00000005ff030219 */ /* 0x008fc80000011600 */
[----:B------:R-:W-:Y:S01]  /*6d30*/  SHF.R.S32.HI R0, RZ, 0x1f, R3 ;  /* 0x0000001fff007819 */ /* 0x000fe20000011403 */
[----:B------:R-:W-:Y:S02]  /*6d40*/  IMAD.MOV.U32 R6, RZ, RZ, R26 ;  /* 0x000000ffff067224 */ /* 0x000fe400078e001a */
[----:B------:R-:W-:Y:S02]  /*6d50*/  IMAD.MOV.U32 R7, RZ, RZ, R31 ;  /* 0x000000ffff077224 */ /* 0x000fe400078e001f */
[C---:B------:R-:W-:Y:S02]  /*6d60*/  IMAD R4, R0.reuse, UR4, RZ ;  /* 0x0000000400047c24 */ /* 0x040fe4000f8e02ff */
[----:B------:R-:W-:Y:S02]  /*6d70*/  IMAD.MOV.U32 R8, RZ, RZ, R24 ;  /* 0x000000ffff087224 */ /* 0x000fe400078e0018 */
[----:B------:R-:W-:Y:S02]  /*6d80*/  IMAD.MOV.U32 R9, RZ, RZ, R33 ;  /* 0x000000ffff097224 */ /* 0x000fe400078e0021 */
[----:B------:R-:W-:-:S02]  /*6d90*/  IMAD R0, R0, UR6, RZ ;  /* 0x0000000600007c24 */ /* 0x000fc4000f8e02ff */
[----:B------:R-:W-:-:S04]  /*6da0*/  IMAD.WIDE.U32 R6, R3, UR4, R6 ;  /* 0x0000000403067c25 */ /* 0x000fc8000f8e0006 */
        /* <DEDUP_REMOVED lines=11> */
[----:B------:R-:W-:Y:S02]  /*6e60*/  LEA.HI.X R8, R8, UR7, R3, 0x1, P1 ;  /* 0x0000000708087c11 */ /* 0x000fe400088f0c03 */
[----:B--2---:R-:W-:Y:S01]  /*6e70*/  SHF.R.S32.HI R34, RZ, 0x1f, R41 ;  /* 0x0000001fff227819 */ /* 0x004fe20000011429 */
[----:B------:R-:W-:Y:S06]  /*6e80*/  BRA.DIV UR4, `(.L_x_13560) ;  /* 0x000001aa04e07947 */ /* 0x000fec000b800000 */
[----:B------:R1:W2:Y:S04]  /*6e90*/  SHFL.IDX PT, R3, R6, RZ, 0x1c1f ;  /* 0x001c1fff06037589 */ /* 0x0002a800000e0000 */
[----:B------:R1:W3:Y:S04]  /*6ea0*/  SHFL.IDX PT, R0, R4, RZ, 0x1c1f ;  /* 0x001c1fff04007589 */ /* 0x0002e800000e0000 */
[----:B------:R1:W4:Y:S04]  /*6eb0*/  SHFL.IDX PT, R5, R8, RZ, 0x1c1f ;  /* 0x001c1fff08057589 */ /* 0x00032800000e0000 */
[----:B0-----:R1:W0:Y:S02]  /*6ec0*/  SHFL.IDX PT, R14, R7, RZ, 0x1c1f ;  /* 0x001c1fff070e7589 */ /* 0x00122400000e0000 */
.L_x_13844:
[----:B------:R-:W5:Y:S01]  /*6ed0*/  LDL R9, [R1+0x8] ;  /* 0x0000080001097983 */ /* 0x000f620000100800 */
[----:B------:R-:W-:Y:S01]  /*6ee0*/  BSSY B1, `(.L_x_13561) ;  /* 0x000001e000017945 */ /* 0x000fe20003800000 */
[----:B------:R-:W-:Y:S02]  /*6ef0*/  CS2R R32, SRZ ;  /* 0x0000000000207805 */ /* 0x000fe4000001ff00 */
[----:B------:R-:W-:Y:S02]  /*6f00*/  CS2R R26, SRZ ;  /* 0x00000000001a7805 */ /* 0x000fe4000001ff00 */
[----:B------:R-:W-:Y:S02]  /*6f10*/  CS2R R30, SRZ ;  /* 0x00000000001e7805 */ /* 0x000fe4000001ff00 */
[----:B------:R-:W-:Y:S01]  /*6f20*/  CS2R R24, SRZ ;  /* 0x0000000000187805 */ /* 0x000fe2000001ff00 */
[----:B-----5:R-:W-:-:S05]  /*6f30*/  IMAD R38, R9, R38, RZ ;  /* 0x0000002609267224 */ /* 0x020fca00078e02ff */
[----:B------:R-:W-:-:S13]  /*6f40*/  ISETP.GE.AND P0, PT, R35, R38, PT ;  /* 0x000000262300720c */ /* 0x000fda0003f06270 */
[----:B------:R-:W-:Y:S05]  /*6f50*/  @P0 BRA `(.L_x_13562) ;  /* 0x0000000000580947 */ /* 0x000fea0003800000 */
[----:B------:R-:W-:Y:S01]  /*6f60*/  ULDC UR4, c[0x0][0x3f4] ;  /* 0x0000fd0000047ab9 */ /* 0x000fe20000000800 */
[----:B---3--:R-:W-:Y:S01]  /*6f70*/  IMAD.MOV.U32 R10, RZ, RZ, R0 ;  /* 0x000000ffff0a7224 */ /* 0x008fe200078e0000 */
[----:B------:R-:W-:Y:S01]  /*6f80*/  ISETP.GE.AND P3, PT, R41, UR4, PT ;  /* 0x0000000429007c0c */ /* 0x000fe2000bf66270 */
[----:B--2---:R-:W-:Y:S01]  /*6f90*/  IMAD.MOV.U32 R11, RZ, RZ, R3 ;  /* 0x000000ffff0b7224 */ /* 0x004fe200078e0003 */
[----:B------:R-:W-:Y:S01]  /*6fa0*/  ISETP.GE.AND P2, PT, R152, UR4, PT ;  /* 0x0000000498007c0c */ /* 0x000fe2000bf46270 */
[----:B----4-:R-:W-:Y:S01]  /*6fb0*/  IMAD.MOV.U32 R15, RZ, RZ, R5 ;  /* 0x000000ffff0f7224 */ /* 0x010fe200078e0005 */
[----:B------:R-:W-:-:S09]  /*6fc0*/  CS2R R30, SRZ ;  /* 0x00000000001e7805 */ /* 0x000fd2000001ff00 */
[C---:B------:R-:W-:Y:S01]  /*6fd0*/  @!P3 IMAD.SHL.U32 R37, R41.reuse, 0x2, RZ ;  /* 0x000000022925b824 */ /* 0x040fe200078e00ff */
[----:B------:R-:W-:Y:S02]  /*6fe0*/  @!P3 SHF.L.U64.HI R26, R41, 0x1, R34 ;  /* 0x00000001291ab819 */ /* 0x000fe40000010222 */
[----:B------:R-:W-:Y:S02]  /*6ff0*/  CS2R R32, SRZ ;  /* 0x0000000000207805 */ /* 0x000fe4000001ff00 */
[----:B------:R-:W-:Y:S01]  /*7000*/  CS2R R24, SRZ ;  /* 0x0000000000187805 */ /* 0x000fe2000001ff00 */
[----:B------:R-:W-:Y:S01]  /*7010*/  @!P2 IMAD.WIDE R10, R152, 0x2, R10 ;  /* 0x00000002980aa825 */ /* 0x000fe200078e020a */
[-C--:B------:R-:W-:Y:S02]  /*7020*/  @!P3 IADD3 R20, P0, R0, R37.reuse, RZ ;  /* 0x000000250014b210 */ /* 0x080fe40007f1e0ff */
[----:B0-----:R-:W-:Y:S01]  /*7030*/  @!P3 IADD3 R36, P1, R14, R37, RZ ;  /* 0x000000250e24b210 */ /* 0x001fe20007f3e0ff */
[----:B------:R-:W-:Y:S01]  /*7040*/  @!P2 IMAD.WIDE R12, R152, 0x2, R14 ;  /* 0x00000002980ca825 */ /* 0x000fe200078e020e */
[----:B------:R0:W5:Y:S03]  /*7050*/  @!P2 LD.E.64 R30, desc[UR40][R10.64] ;  /* 0x000000280a1ea980 */ /* 0x000166000c101b00 */
[--C-:B------:R-:W-:Y:S01]  /*7060*/  @!P3 IMAD.X R21, R3, 0x1, R26.reuse, P0 ;  /* 0x000000010315b824 */ /* 0x100fe200000e061a */
[----:B------:R0:W5:Y:S01]  /*7070*/  @!P2 LD.E.64 R32, desc[UR40][R12.64] ;  /* 0x000000280c20a980 */ /* 0x000162000c101b00 */
[----:B------:R-:W-:Y:S01]  /*7080*/  @!P3 IMAD.X R37, R5, 0x1, R26, P1 ;  /* 0x000000010525b824 */ /* 0x000fe200008e061a */
[----:B------:R-:W-:-:S02]  /*7090*/  CS2R R26, SRZ ;  /* 0x00000000001a7805 */ /* 0x000fc4000001ff00 */
[----:B------:R0:W5:Y:S04]  /*70a0*/  @!P3 LD.E.64 R24, desc[UR40][R20.64] ;  /* 0x000000281418b980 */ /* 0x000168000c101b00 */
[----:B------:R0:W5:Y:S02]  /*70b0*/  @!P3 LD.E.64 R26, desc[UR40][R36.64] ;  /* 0x00000028241ab980 */ /* 0x000164000c101b00 */
.L_x_13562:
[----:B------:R-:W-:Y:S05]  /*70c0*/  BSYNC B1 ;  /* 0x0000000000017941 */ /* 0x000fea0003800000 */
.L_x_13561:
[----:B---3-5:R-:W-:Y:S01]  /*70d0*/  IMAD.MOV.U32 R0, RZ, RZ, R32 ;  /* 0x000000ffff007224 */ /* 0x028fe200078e0020 */
[----:B------:R-:W-:Y:S01]  /*70e0*/  UMOV UR4, 0xffffffff ;  /* 0xffffffff00047882 */ /* 0x000fe20000000000 */
[----:B--2---:R-:W-:Y:S01]  /*70f0*/  IMAD.MOV.U32 R3, RZ, RZ, R33 ;  /* 0x000000ffff037224 */ /* 0x004fe200078e0021 */
[----:B0-----:R-:W-:Y:S01]  /*7100*/  CS2R R20, SRZ ;  /* 0x0000000000147805 */ /* 0x001fe2000001ff00 */
[----:B----4-:R-:W-:Y:S01]  /*7110*/  IMAD.MOV.U32 R5, RZ, RZ, R26 ;  /* 0x000000ffff057224 */ /* 0x010fe200078e001a */
        /* <DEDUP_REMOVED lines=16> */
[----:B------:R0:W4:Y:S04]  /*7220*/  SHFL.IDX PT, R5, R8, 0x1, 0x1c1f ;  /* 0x003c1f0008057f89 */ /* 0x00012800000e0000 */
[----:B------:R0:W0:Y:S02]  /*7230*/  SHFL.IDX PT, R14, R7, 0x1, 0x1c1f ;  /* 0x003c1f00070e7f89 */ /* 0x00002400000e0000 */
.L_x_13850:
[----:B01----:R-:W5:Y:S04]  /*7240*/  LDL R6, [R1+0x70] ;  /* 0x0000700001067983 */ /* 0x003f680000100800 */
[----:B------:R-:W2:Y:S01]  /*7250*/  LDL R44, [R1+0x5c] ;  /* 0x00005c00012c7983 */ /* 0x000ea20000100800 */
[----:B------:R-:W-:Y:S01]  /*7260*/  VIADD R35, R35, 0x60 ;  /* 0x0000006023237836 */ /* 0x000fe20000000000 */
[----:B------:R-:W-:Y:S01]  /*7270*/  BSSY B1, `(.L_x_13564) ;  /* 0x0000021000017945 */ /* 0x000fe20003800000 */
[----:B------:R-:W-:Y:S02]  /*7280*/  CS2R R10, SRZ ;  /* 0x00000000000a7805 */ /* 0x000fe4000001ff00 */
[----:B------:R-:W-:Y:S02]  /*7290*/  CS2R R12, SRZ ;  /* 0x00000000000c7805 */ /* 0x000fe4000001ff00 */
[----:B------:R-:W-:-:S02]  /*72a0*/  CS2R R8, SRZ ;  /* 0x0000000000087805 */ /* 0x000fc4000001ff00 */
[----:B------:R-:W-:Y:S02]  /*72b0*/  ISETP.GE.AND P0, PT, R35, R38, PT ;  /* 0x000000262300720c */ /* 0x000fe40003f06270 */
[----:B-----5:R-:W-:-:S04]  /*72c0*/  LEA.HI R4, R6, R6, RZ, 0x1 ;  /* 0x0000000606047211 */ /* 0x020fc800078f08ff */
[----:B------:R-:W-:Y:S01]  /*72d0*/  LOP3.LUT R4, R4, 0xfffffffe, RZ, 0xc0, !PT ;  /* 0xfffffffe04047812 */ /* 0x000fe200078ec0ff */
[----:B--2---:R-:W-:-:S04]  /*72e0*/  IMAD.SHL.U32 R36, R44, 0x40, RZ ;  /* 0x000000402c247824 */ /* 0x004fc800078e00ff */
[----:B------:R-:W-:-:S05]  /*72f0*/  IMAD.IADD R4, R6, 0x1, -R4 ;  /* 0x0000000106047824 */ /* 0x000fca00078e0a04 */
[----:B------:R-:W-:Y:S01]  /*7300*/  SHF.L.U32 R45, R4, 0x1f, RZ ;  /* 0x0000001f042d7819 */ /* 0x000fe200000006ff */
[----:B------:R-:W-:Y:S06]  /*7310*/  @P0 BRA `(.L_x_13565) ;  /* 0x0000000000580947 */ /* 0x000fec0003800000 */
[----:B------:R-:W-:Y:S01]  /*7320*/  ULDC UR4, c[0x0][0x3f4] ;  /* 0x0000fd0000047ab9 */ /* 0x000fe20000000800 */
[----:B---3--:R-:W-:Y:S01]  /*7330*/  IMAD.MOV.U32 R6, RZ, RZ, R0 ;  /* 0x000000ffff067224 */ /* 0x008fe200078e0000 */
[----:B------:R-:W-:Y:S01]  /*7340*/  ISETP.GE.AND P3, PT, R41, UR4, PT ;  /* 0x0000000429007c0c */ /* 0x000fe2000bf66270 */
[----:B------:R-:W-:Y:S01]  /*7350*/  IMAD.MOV.U32 R7, RZ, RZ, R3 ;  /* 0x000000ffff077224 */ /* 0x000fe200078e0003 */
[----:B------:R-:W-:Y:S01]  /*7360*/  ISETP.GE.AND P2, PT, R152, UR4, PT ;  /* 0x0000000498007c0c */ /* 0x000fe2000bf46270 */
[----:B----4-:R-:W-:Y:S01]  /*7370*/  IMAD.MOV.U32 R15, RZ, RZ, R5 ;  /* 0x000000ffff0f7224 */ /* 0x010fe200078e0005 */
[----:B------:R-:W-:-:S09]  /*7380*/  CS2R R12, SRZ ;  /* 0x00000000000c7805 */ /* 0x000fd2000001ff00 */
[C---:B------:R-:W-:Y:S01]  /*7390*/  @!P3 IMAD.SHL.U32 R9, R41.reuse, 0x2, RZ ;  /* 0x000000022909b824 */ /* 0x040fe200078e00ff */
[----:B------:R-:W-:Y:S02]  /*73a0*/  @!P3 SHF.L.U64.HI R10, R41, 0x1, R34 ;  /* 0x00000001290ab819 */ /* 0x000fe40000010222 */
[----:B------:R-:W-:Y:S01]  /*73b0*/  CS2R R20, SRZ ;  /* 0x0000000000147805 */ /* 0x000fe2000001ff00 */
[----:B------:R-:W-:Y:S01]  /*73c0*/  @!P2 IMAD.WIDE R6, R152, 0x2, R6 ;  /* 0x000000029806a825 */ /* 0x000fe200078e0206 */
[-C--:B------:R-:W-:Y:S02]  /*73d0*/  @!P3 IADD3 R34, P0, R0, R9.reuse, RZ ;  /* 0x000000090022b210 */ /* 0x080fe40007f1e0ff */
[----:B------:R-:W-:Y:S02]  /*73e0*/  @!P3 IADD3 R4, P1, R14, R9, RZ ;  /* 0x000000090e04b210 */ /* 0x000fe40007f3e0ff */
[----:B------:R-:W-:Y:S01]  /*73f0*/  CS2R R8, SRZ ;  /* 0x0000000000087805 */ /* 0x000fe2000001ff00 */
[----:B------:R0:W5:Y:S01]  /*7400*/  @!P2 LD.E.64 R12, desc[UR40][R6.64] ;  /* 0x00000028060ca980 */ /* 0x000162000c101b00 */
[----:B------:R-:W-:-:S02]  /*7410*/  @!P3 IMAD.X R35, R3, 0x1, R10, P0 ;  /* 0x000000010323b824 */ /* 0x000fc400000e060a */
[----:B------:R-:W-:Y:S01]  /*7420*/  @!P3 IMAD.X R5, R5, 0x1, R10, P1 ;  /* 0x000000010505b824 */ /* 0x000fe200008e060a */
[----:B------:R-:W-:Y:S01]  /*7430*/  CS2R R10, SRZ ;  /* 0x00000000000a7805 */ /* 0x000fe2000001ff00 */
[----:B------:R-:W-:Y:S01]  /*7440*/  @!P2 IMAD.WIDE R14, R152, 0x2, R14 ;  /* 0x00000002980ea825 */ /* 0x000fe200078e020e */
[----:B------:R0:W5:Y:S04]  /*7450*/  @!P3 LD.E.64 R8, desc[UR40][R34.64] ;  /* 0x000000282208b980 */ /* 0x000168000c101b00 */
[----:B------:R0:W5:Y:S04]  /*7460*/  @!P2 LD.E.64 R20, desc[UR40][R14.64] ;  /* 0x000000280e14a980 */ /* 0x000168000c101b00 */
[----:B------:R0:W5:Y:S02]  /*7470*/  @!P3 LD.E.64 R10, desc[UR40][R4.64] ;  /* 0x00000028040ab980 */ /* 0x000164000c101b00 */
.L_x_13565:
[----:B------:R-:W-:Y:S05]  /*7480*/  BSYNC B1 ;  /* 0x0000000000017941 */ /* 0x000fea0003800000 */
.L_x_13564:
[----:B0-----:R-:W0:Y:S01]  /*7490*/  S2R R7, SR_TID.X ;  /* 0x0000000000077919 */ /* 0x001e220000002100 */
[----:B------:R-:W1:Y:S01]  /*74a0*/  SYNCS.PHASECHK.TRANS64.TRYWAIT P0, [R2+URZ+0x16800], R45 ;  /* 0x0168002d020075a7 */ /* 0x000e62000800017f */
[----:B------:R-:W-:Y:S01]  /*74b0*/  LOP3.LUT R3, R36, 0x1c0, RZ, 0xc0, !PT ;  /* 0x000001c024037812 */ /* 0x000fe200078ec0ff */
[----:B-----5:R-:W-:Y:S01]  /*74c0*/  IMAD.MOV.U32 R4, RZ, RZ, R20 ;  /* 0x000000ffff047224 */ /* 0x020fe200078e0014 */
[----:B------:R-:W-:Y:S01]  /*74d0*/  BSSY B1, `(.L_x_13566) ;  /* 0x000001f000017945 */ /* 0x000fe20003800000 */
[----:B------:R-:W-:Y:S01]  /*74e0*/  IMAD R14, R29, -0xc0, R38 ;  /* 0xffffff401d0e7824 */ /* 0x000fe200078e0226 */
[----:B---3--:R-:W-:Y:S01]  /*74f0*/  LOP3.LUT R0, R3, 0x18, R18, 0xf8, !PT ;  /* 0x0000001803007812 */ /* 0x008fe200078ef812 */
[----:B----4-:R-:W-:Y:S01]  /*7500*/  IMAD.MOV.U32 R5, RZ, RZ, R11 ;  /* 0x000000ffff057224 */ /* 0x010fe200078e000b */
[----:B------:R-:W-:Y:S01]  /*7510*/  SHF.R.U32.HI R3, RZ, 0x3, R3 ;  /* 0x00000003ff037819 */ /* 0x000fe20000011603 */
[----:B------:R-:W-:Y:S01]  /*7520*/  IMAD.MOV.U32 R6, RZ, RZ, R12 ;  /* 0x000000ffff067224 */ /* 0x000fe200078e000c */
[----:B------:R-:W-:Y:S01]  /*7530*/  PRMT R37, R4, 0x7610, R37 ;  /* 0x0000761004257816 */ /* 0x000fe20000000025 */
[----:B------:R-:W-:Y:S01]  /*7540*/  IMAD.MOV.U32 R4, RZ, RZ, R10 ;  /* 0x000000ffff047224 */ /* 0x000fe200078e000a */
[----:B------:R-:W-:Y:S01]  /*7550*/  LOP3.LUT R0, R0, R3, RZ, 0x3c, !PT ;  /* 0x0000000300007212 */ /* 0x000fe200078e3cff */
[----:B------:R-:W-:Y:S01]  /*7560*/  IMAD.MOV.U32 R3, RZ, RZ, R21 ;  /* 0x000000ffff037224 */ /* 0x000fe200078e0015 */
[----:B------:R-:W-:-:S02]  /*7570*/  VIMNMX R14, R14, 0xc0, PT ;  /* 0x000000c00e0e7848 */ /* 0x000fc40003fe0100 */
[----:B------:R-:W-:Y:S01]  /*7580*/  PRMT R15, R4, 0x7610, R15 ;  /* 0x00007610040f7816 */ /* 0x000fe2000000000f */
[----:B------:R-:W-:Y:S01]  /*7590*/  IMAD.MOV.U32 R4, RZ, RZ, R8 ;  /* 0x000000ffff047224 */ /* 0x000fe200078e0008 */
[----:B------:R-:W-:Y:S02]  /*75a0*/  PRMT R36, R3, 0x7610, R36 ;  /* 0x0000761003247816 */ /* 0x000fe40000000024 */
[----:B------:R-:W-:Y:S01]  /*75b0*/  PRMT R29, R5, 0x7610, R29 ;  /* 0x00007610051d7816 */ /* 0x000fe2000000001d */
[----:B------:R-:W-:Y:S01]  /*75c0*/  IMAD.MOV.U32 R5, RZ, RZ, R9 ;  /* 0x000000ffff057224 */ /* 0x000fe200078e0009 */
[----:B------:R-:W-:Y:S02]  /*75d0*/  PRMT R34, R4, 0x7610, R34 ;  /* 0x0000761004227816 */ /* 0x000fe40000000022 */
[----:B------:R-:W-:Y:S02]  /*75e0*/  PRMT R38, R6, 0x7610, R38 ;  /* 0x0000761006267816 */ /* 0x000fe40000000026 */
[----:B------:R-:W-:-:S02]  /*75f0*/  LOP3.LUT P2, RZ, R44, 0x4, RZ, 0xc0, !PT ;  /* 0x000000042cff7812 */ /* 0x000fc4000784c0ff */
[----:B------:R-:W-:Y:S01]  /*7600*/  ISETP.GE.AND P1, PT, R17, R14, PT ;  /* 0x0000000e1100720c */ /* 0x000fe20003f26270 */
[----:B0-----:R-:W-:-:S05]  /*7610*/  VIADD R35, R7, 0xffffff80 ;  /* 0xffffff8007237836 */ /* 0x001fca0000000000 */
[----:B------:R-:W-:-:S04]  /*7620*/  SHF.R.S32.HI R7, RZ, 0x1f, R35 ;  /* 0x0000001fff077819 */ /* 0x000fc80000011423 */
[----:B------:R-:W-:-:S04]  /*7630*/  LEA.HI R7, R7, R35, RZ, 0x5 ;  /* 0x0000002307077211 */ /* 0x000fc800078f28ff */
[----:B------:R-:W-:-:S05]  /*7640*/  SHF.R.S32.HI R7, RZ, 0x5, R7 ;  /* 0x00000005ff077819 */ /* 0x000fca0000011407 */
[----:B------:R-:W-:Y:S02]  /*7650*/  IMAD R3, R7, 0x200, R0 ;  /* 0x0000020007037824 */ /* 0x000fe400078e0200 */
[----:B------:R-:W-:Y:S02]  /*7660*/  IMAD.MOV.U32 R0, RZ, RZ, R13 ;  /* 0x000000ffff007224 */ /* 0x000fe400078e000d */
[----:B------:R-:W-:-:S03]  /*7670*/  IMAD R3, R3, 0x2, R2 ;  /* 0x0000000203037824 */ /* 0x000fc600078e0202 */
[----:B------:R-:W-:Y:S01]  /*7680*/  PRMT R41, R0, 0x7610, R41 ;  /* 0x0000761000297816 */ /* 0x000fe20000000029 */
[C---:B------:R-:W-:Y:S02]  /*7690*/  VIADD R4, R3.reuse, 0x8400 ;  /* 0x0000840003047836 */ /* 0x040fe40000000000 */
[----:B------:R-:W-:Y:S01]  /*76a0*/  VIADD R0, R3, 0x8440 ;  /* 0x0000844003007836 */ /* 0x000fe20000000000 */
[----:B-1----:R-:W-:Y:S06]  /*76b0*/  @!P0 BRA `(.L_x_13567) ;  /* 0x000001a400b48947 */ /* 0x002fec0003800000 */
.L_x_13851:
[----:B------:R-:W-:Y:S05]  /*76c0*/  BSYNC B1 ;  /* 0x0000000000017941 */ /* 0x000fea0003800000 */
.L_x_13566:
[----:B------:R-:W-:Y:S01]  /*76d0*/  BSSY B1, `(.L_x_13568) ;  /* 0x0000068000017945 */ /* 0x000fe20003800000 */
[----:B------:R-:W-:Y:S01]  /*76e0*/  PRMT R35, R5, 0x7610, R35 ;  /* 0x0000761005237816 */ /* 0x000fe20000000023 */
[----:B------:R-:W-:Y:S02]  /*76f0*/  @P2 VIADD R0, R4, 0xffffffc0 ;  /* 0xffffffc004002836 */ /* 0x000fe40000000000 */
[----:B------:R-:W-:Y:S05]  /*7700*/  @P1 BRA `(.L_x_13569) ;  /* 0x0000000400901947 */ /* 0x000fea0003800000 */
[----:B------:R-:W2:Y:S01]  /*7710*/  LDL R6, [R1+0x18] ;  /* 0x0000180001067983 */ /* 0x000ea20000100800 */
[----:B------:R-:W1:Y:S01]  /*7720*/  LDC R5, c[0x0][0x3f4] ;  /* 0x0000fd00ff057b82 */ /* 0x000e620000000800 */
[----:B------:R-:W-:Y:S01]  /*7730*/  BSSY B2, `(.L_x_13570) ;  /* 0x0000032000027945 */ /* 0x000fe20003800000 */
[-C--:B-1----:R-:W-:Y:S02]  /*7740*/  ISETP.GE.AND P0, PT, R152, R5.reuse, PT ;  /* 0x000000059800720c */ /* 0x082fe40003f06270 */
[----:B--2---:R-:W-:-:S11]  /*7750*/  ISETP.GE.AND P1, PT, R6, R5, PT ;  /* 0x000000050600720c */ /* 0x004fd60003f26270 */
[----:B------:R-:W-:Y:S05]  /*7760*/  @P0 BRA `(.L_x_13571) ;  /* 0x0000000000b80947 */ /* 0x000fea0003800000 */
[----:B------:R-:W1:Y:S01]  /*7770*/  LDS.128 R4, [R3+0x8400] ;  /* 0x0084000003047984 */ /* 0x000e620000000c00 */
[----:B------:R-:W-:Y:S02]  /*7780*/  SHF.R.U32.HI R48, RZ, 0x10, R33 ;  /* 0x00000010ff307819 */ /* 0x000fe40000011621 */
[----:B0-----:R-:W-:Y:S02]  /*7790*/  SHF.R.U32.HI R45, RZ, 0x10, R31 ;  /* 0x00000010ff2d7819 */ /* 0x001fe4000001161f */
        /* <DEDUP_REMOVED lines=43> */
.L_x_13571:
[----:B------:R-:W-:Y:S05]  /*7a50*/  BSYNC B2 ;  /* 0x0000000000027941 */ /* 0x000fea0003800000 */
.L_x_13570:
[----:B------:R-:W-:Y:S05]  /*7a60*/  @P1 BRA `(.L_x_13569) ;  /* 0x0000000000b81947 */ /* 0x000fea0003800000 */
[----:B-1----:R-:W1:Y:S01]  /*7a70*/  LDS.128 R4, [R0] ;  /* 0x0000000000047984 */ /* 0x002e620000000c00 */
        /* <DEDUP_REMOVED lines=20> */
[C---:B0-----:R-:W-:Y:S01]  /*7bc0*/  FFMA.FTZ R45, R24.reuse, R31, R32 ;  /* 0x0000001f182d7223 */ /* 0x041fe20000010020 */
        /* <DEDUP_REMOVED lines=24> */
.L_x_13569:
[----:B------:R-:W-:Y:S05]  /*7d50*/  BSYNC B1 ;  /* 0x0000000000017941 */ /* 0x000fea0003800000 */
.L_x_13568:
[----:B-12---:R-:W-:-:S05]  /*7d60*/  VIADD R4, R17, 0x60 ;  /* 0x0000006011047836 */ /* 0x006fca0000000000 */
[----:B------:R-:W-:-:S13]  /*7d70*/  ISETP.GE.AND P0, PT, R4, R14, PT ;  /* 0x0000000e0400720c */ /* 0x000fda0003f06270 */
        /* <DEDUP_REMOVED lines=8> */
[----:B------:R-:W-:Y:S02]  /*7e00*/  SHF.R.U64 R25, R12, 0x10, R13 ;  /* 0x000000100c197819 */ /* 0x000fe4000000120d */
        /* <DEDUP_REMOVED lines=16> */
[-C--:B------:R-:W-:Y:S01]  /*7f10*/  FMUL.FTZ R13, R13, R21.reuse ;  /* 0x000000150d0d7220 */ /* 0x080fe20000410000 */
[C---:B------:R-:W-:Y:S01]  /*7f20*/  IMAD.U32 R6, R4.reuse, 0x10000, RZ ;  /* 0x0001000004067824 */ /* 0x040fe200078e00ff */
[----:B------:R-:W-:Y:S01]  /*7f30*/  LOP3.LUT R4, R4, 0xffff0000, RZ, 0xc0, !PT ;  /* 0xffff000004047812 */ /* 0x000fe200078ec0ff */
[C---:B------:R-:W-:Y:S02]  /*7f40*/  IMAD.U32 R7, R5.reuse, 0x10000, RZ ;  /* 0x0001000005077824 */ /* 0x040fe400078e00ff */
[C---:B------:R-:W-:Y:S01]  /*7f50*/  FFMA.FTZ R31, R12.reuse, R24, R13 ;  /* 0x000000180c1f7223 */ /* 0x040fe2000001000d */
[----:B------:R-:W-:Y:S01]  /*7f60*/  FFMA.FTZ R26, R12, R21, -R27 ;  /* 0x000000150c1a7223 */ /* 0x000fe2000001081b */
[----:B------:R-:W-:Y:S01]  /*7f70*/  IMAD.U32 R13, R38, 0x10000, RZ ;  /* 0x00010000260d7824 */ /* 0x000fe200078e00ff */
[----:B------:R-:W-:Y:S01]  /*7f80*/  LOP3.LUT R5, R5, 0xffff0000, RZ, 0xc0, !PT ;  /* 0xffff000005057812 */ /* 0x000fe200078ec0ff */
[C---:B------:R-:W-:Y:S01]  /*7f90*/  FMUL.FTZ R33, R20.reuse, R25 ;  /* 0x0000001914217220 */ /* 0x040fe20000410000 */
[-C--:B------:R-:W-:Y:S01]  /*7fa0*/  FMUL.FTZ R27, R20, R41.reuse ;  /* 0x00000029141b7220 */ /* 0x080fe20000410000 */
[C---:B------:R-:W-:Y:S01]  /*7fb0*/  LOP3.LUT R12, R37.reuse, 0xffff0000, RZ, 0xc0, !PT ;  /* 0xffff0000250c7812 */ /* 0x040fe200078ec0ff */
[----:B------:R-:W-:Y:S01]  /*7fc0*/  IMAD.U32 R21, R37, 0x10000, RZ ;  /* 0x0001000025157824 */ /* 0x000fe200078e00ff */
[----:B------:R-:W-:Y:S01]  /*7fd0*/  LOP3.LUT R38, R38, 0xffff0000, RZ, 0xc0, !PT ;  /* 0xffff000026267812 */ /* 0x000fe200078ec0ff */
        /* <DEDUP_REMOVED lines=15> */
.L_x_13574:
[----:B------:R-:W-:Y:S05]  /*80d0*/  BSYNC B1 ;  /* 0x0000000000017941 */ /* 0x000fea0003800000 */
.L_x_13573:
[----:B------:R-:W-:Y:S05]  /*80e0*/  @P1 BRA `(.L_x_13572) ;  /* 0x0000001800501947 */ /* 0x000fea0003800000 */
[----:B-1----:R-:W1:Y:S01]  /*80f0*/  LDS.128 R4, [R0+0x3000] ;  /* 0x0030000000047984 */ /* 0x002e620000000c00 */
[----:B------:R-:W-:Y:S02]  /*8100*/  SHF.R.U64 R3, R8, 0x10, R9 ;  /* 0x0000001008037819 */ /* 0x000fe40000001209 */
[--C-:B------:R-:W-:Y:S02]  /*8110*/  SHF.R.U64 R8, R10, 0x10, R11.reuse ;  /* 0x000000100a087819 */ /* 0x100fe4000000120b */
        /* <DEDUP_REMOVED lines=44> */
.L_x_13559:
[----:B------:R-:W1:Y:S01]  /*83e0*/  S2R R0, SR_TID.X ;  /* 0x0000000000007919 */ /* 0x000e620000002100 */
[----:B------:R-:W2:Y:S01]  /*83f0*/  LDC R32, c[0x0][0x448] ;  /* 0x00011200ff207b82 */ /* 0x000ea20000000800 */
[----:B------:R-:W-:Y:S01]  /*8400*/  ULDC.64 UR4, c[0x0][0x3f8] ;  /* 0x0000fe0000047ab9 */ /* 0x000fe20000000a00 */
[----:B------:R-:W-:Y:S01]  /*8410*/  ULDC.64 UR6, c[0x0][0x408] ;  /* 0x0001020000067ab9 */ /* 0x000fe20000000a00 */
[----:B------:R-:W-:Y:S01]  /*8420*/  IMAD.MOV.U32 R27, RZ, RZ, R31 ;  /* 0x000000ffff1b7224 */ /* 0x000fe200078e001f */
[----:B------:R-:W-:Y:S01]  /*8430*/  SHF.R.S32.HI R43, RZ, 0x1f, R18 ;  /* 0x0000001fff2b7819 */ /* 0x000fe20000011412 */
[----:B------:R-:W-:Y:S01]  /*8440*/  IMAD.MOV.U32 R4, RZ, RZ, R24 ;  /* 0x000000ffff047224 */ /* 0x000fe200078e0018 */
[----:B--2---:R-:W-:Y:S01]  /*8450*/  ISETP.NE.AND P0, PT, R32, 0x1, PT ;  /* 0x000000012000780c */ /* 0x004fe20003f05270 */
[----:B-1----:R-:W-:-:S05]  /*8460*/  VIADD R0, R0, 0xffffff80 ;  /* 0xffffff8000007836 */ /* 0x002fca0000000000 */
[----:B------:R-:W-:-:S07]  /*8470*/  SHF.R.S32.HI R3, RZ, 0x1f, R0 ;  /* 0x0000001fff037819 */ /* 0x000fce0000011400 */
[----:B------:R-:W1:Y:S01]  /*8480*/  @P0 LDC R5, c[0x0][0x450] ;  /* 0x00011400ff050b82 */ /* 0x000e620000000800 */
[----:B------:R-:W-:-:S04]  /*8490*/  LEA.HI R3, R3, R0, RZ, 0x2 ;  /* 0x0000000003037211 */ /* 0x000fc800078f10ff */
[----:B------:R-:W-:-:S05]  /*84a0*/  LOP3.LUT R3, R3, 0xfffffffc, RZ, 0xc0, !PT ;  /* 0xfffffffc03037812 */ /* 0x000fca00078ec0ff */
[----:B------:R-:W-:Y:S02]  /*84b0*/  IMAD.IADD R3, R0, 0x1, -R3 ;  /* 0x0000000100037824 */ /* 0x000fe400078e0a03 */
[----:B------:R-:W2:Y:S02]  /*84c0*/  @P0 LDC R0, c[0x0][0x44c] ;  /* 0x00011300ff000b82 */ /* 0x000ea40000000800 */
[----:B------:R-:W-:-:S04]  /*84d0*/  IMAD R3, R3, 0x60, R35 ;  /* 0x0000006003037824 */ /* 0x000fc800078e0223 */
[----:B--2---:R-:W-:-:S05]  /*84e0*/  @P0 IMAD.HI.U32 R0, R3, R0, RZ ;  /* 0x0000000003000227 */ /* 0x004fca00078e00ff */
        /* <DEDUP_REMOVED lines=19> */
[----:B------:R-:W2:Y:S01]  /*8620*/  LDL R6, [R1+0x8] ;  /* 0x0000080001067983 */ /* 0x000ea20000100800 */
[----:B------:R-:W1:Y:S03]  /*8630*/  LDC R41, c[0x0][0x3f4] ;  /* 0x0000fd00ff297b82 */ /* 0x000e660000000800 */
[----:B------:R-:W3:Y:S04]  /*8640*/  SHFL.IDX PT, R3, R25, RZ, 0x1c1f ;  /* 0x001c1fff19037589 */ /* 0x000ee800000e0000 */
[----:B------:R-:W4:Y:S04]  /*8650*/  SHFL.IDX PT, R0, R26, RZ, 0x1c1f ;  /* 0x001c1fff1a007589 */ /* 0x000f2800000e0000 */
[----:B0-----:R-:W0:Y:S04]  /*8660*/  SHFL.IDX PT, R14, R27, RZ, 0x1c1f ;  /* 0x001c1fff1b0e7589 */ /* 0x001e2800000e0000 */
[----:B------:R-:W5:Y:S01]  /*8670*/  SHFL.IDX PT, R4, R24, RZ, 0x1c1f ;  /* 0x001c1fff18047589 */ /* 0x000f6200000e0000 */
[----:B-1----:R-:W-:Y:S01]  /*8680*/  ISETP.GE.AND P0, PT, R18, R41, PT ;  /* 0x000000291200720c */ /* 0x002fe20003f06270 */
[----:B--2---:R-:W-:-:S05]  /*8690*/  IMAD R32, R6, R32, RZ ;  /* 0x0000002006207224 */ /* 0x004fca00078e02ff */
[----:B------:R-:W-:-:S13]  /*86a0*/  ISETP.GE.OR P1, PT, R35, R32, P0 ;  /* 0x000000202300720c */ /* 0x000fda0000726670 */
[C---:B------:R-:W-:Y:S01]  /*86b0*/  @!P1 IMAD.SHL.U32 R5, R18.reuse, 0x2, RZ ;  /* 0x0000000212059824 */ /* 0x040fe200078e00ff */
[----:B------:R-:W-:-:S04]  /*86c0*/  @!P1 SHF.L.U64.HI R21, R18, 0x1, R43 ;  /* 0x0000000112159819 */ /* 0x000fc8000001022b */
[----:B---3--:R-:W-:-:S05]  /*86d0*/  @!P1 IADD3 R6, P2, R3, R5, RZ ;  /* 0x0000000503069210 */ /* 0x008fca0007f5e0ff */
[----:B----4-:R-:W-:-:S05]  /*86e0*/  @!P1 IMAD.X R7, R0, 0x1, R21, P2 ;  /* 0x0000000100079824 */ /* 0x010fca00010e0615 */
[----:B------:R-:W2:Y:S01]  /*86f0*/  @!P1 LD.E.128 R8, desc[UR40][R6.64] ;  /* 0x0000002806089980 */ /* 0x000ea2000c101d00 */
[----:B0-----:R-:W-:-:S05]  /*8700*/  @!P1 IADD3 R14, P2, R14, R5, RZ ;  /* 0x000000050e0e9210 */ /* 0x001fca0007f5e0ff */
[----:B-----5:R-:W-:-:S04]  /*8710*/  @!P1 IMAD.X R3, R4, 0x1, R21, P2 ;  /* 0x0000000104039824 */ /* 0x020fc800010e0615 */
[----:B------:R-:W-:-:S05]  /*8720*/  @!P1 IMAD.MOV.U32 R15, RZ, RZ, R3 ;  /* 0x000000ffff0f9224 */ /* 0x000fca00078e0003 */
[----:B------:R0:W3:Y:S01]  /*8730*/  @!P1 LD.E.128 R4, desc[UR40][R14.64] ;  /* 0x000000280e049980 */ /* 0x0000e2000c101d00 */
[----:B------:R-:W-:Y:S02]  /*8740*/  CS2R R36, SRZ ;  /* 0x0000000000247805 */ /* 0x000fe4000001ff00 */
[----:B------:R-:W-:Y:S02]  /*8750*/  CS2R R38, SRZ ;  /* 0x0000000000267805 */ /* 0x000fe4000001ff00 */
[----:B------:R-:W-:Y:S01]  /*8760*/  CS2R R30, SRZ ;  /* 0x00000000001e7805 */ /* 0x000fe2000001ff00 */
[----:B------:R-:W1:Y:S01]  /*8770*/  SHFL.IDX PT, R24, R24, 0x1, 0x1c1f ;  /* 0x003c1f0018187f89 */ /* 0x000e6200000e0000 */
[----:B------:R-:W-:-:S03]  /*8780*/  CS2R R20, SRZ ;  /* 0x0000000000147805 */ /* 0x000fc6000001ff00 */
[----:B0-----:R0:W4:Y:S01]  /*8790*/  SHFL.IDX PT, R14, R27, 0x1, 0x1c1f ;  /* 0x003c1f001b0e7f89 */ /* 0x00112200000e0000 */
[----:B--2---:R-:W-:Y:S02]  /*87a0*/  @!P1 IMAD.MOV.U32 R36, RZ, RZ, R8 ;  /* 0x000000ffff249224 */ /* 0x004fe400078e0008 */
[----:B------:R-:W-:Y:S02]  /*87b0*/  @!P1 IMAD.MOV.U32 R37, RZ, RZ, R9 ;  /* 0x000000ffff259224 */ /* 0x000fe400078e0009 */
[----:B------:R-:W-:Y:S02]  /*87c0*/  IMAD.MOV.U32 R0, RZ, RZ, R36 ;  /* 0x000000ffff007224 */ /* 0x000fe400078e0024 */
[----:B------:R-:W-:Y:S02]  /*87d0*/  IMAD.MOV.U32 R3, RZ, RZ, R37 ;  /* 0x000000ffff037224 */ /* 0x000fe400078e0025 */
[----:B------:R-:W-:Y:S01]  /*87e0*/  @!P1 IMAD.MOV.U32 R38, RZ, RZ, R10 ;  /* 0x000000ffff269224 */ /* 0x000fe200078e000a */
[----:B------:R-:W-:Y:S01]  /*87f0*/  PRMT R48, R0, 0x7610, R48 ;  /* 0x0000761000307816 */ /* 0x000fe20000000030 */
[----:B------:R-:W-:Y:S01]  /*8800*/  @!P1 IMAD.MOV.U32 R39, RZ, RZ, R11 ;  /* 0x000000ffff279224 */ /* 0x000fe200078e000b */
[----:B------:R-:W-:Y:S01]  /*8810*/  PRMT R34, R34, 0x5410, R3 ;  /* 0x0000541022227816 */ /* 0x000fe20000000003 */
[----:B------:R0:W2:Y:S01]  /*8820*/  SHFL.IDX PT, R0, R26, 0x1, 0x1c1f ;  /* 0x003c1f001a007f89 */ /* 0x0000a200000e0000 */
[----:B------:R-:W-:-:S02]  /*8830*/  IMAD.MOV.U32 R8, RZ, RZ, R38 ;  /* 0x000000ffff087224 */ /* 0x000fc400078e0026 */
[----:B---3--:R-:W-:Y:S01]  /*8840*/  @!P1 IMAD.MOV.U32 R30, RZ, RZ, R4 ;  /* 0x000000ffff1e9224 */ /* 0x008fe200078e0004 */
[----:B------:R0:W3:Y:S01]  /*8850*/  SHFL.IDX PT, R3, R25, 0x1, 0x1c1f ;  /* 0x003c1f0019037f89 */ /* 0x0000e200000e0000 */
        /* <DEDUP_REMOVED lines=13> */
[----:B------:R-:W-:Y:S02]  /*8930*/  PRMT R33, R33, 0x5410, R6 ;  /* 0x0000541021217816 */ /* 0x000fe40000000006 */
[----:B012-4-:R-:W-:-:S07]  /*8940*/  PRMT R55, R7, 0x7610, R55 ;  /* 0x0000761007377816 */ /* 0x017fce0000000037 */
.L_x_13861:
[----:B------:R-:W2:Y:S01]  /*8950*/  LDL R7, [R1+0x70] ;  /* 0x0000700001077983 */ /* 0x000ea20000100800 */
[----:B------:R-:W-:Y:S01]  /*8960*/  VIADD R35, R35, 0x60 ;  /* 0x0000006023237836 */ /* 0x000fe20000000000 */
[----:B------:R-:W-:Y:S01]  /*8970*/  BSSY B1, `(.L_x_13576) ;  /* 0x0000016000017945 */ /* 0x000fe20003800000 */
[----:B------:R-:W-:Y:S02]  /*8980*/  CS2R R8, SRZ ;  /* 0x0000000000087805 */ /* 0x000fe4000001ff00 */
[----:B------:R-:W-:Y:S02]  /*8990*/  CS2R R10, SRZ ;  /* 0x00000000000a7805 */ /* 0x000fe4000001ff00 */
[----:B------:R-:W-:Y:S02]  /*89a0*/  ISETP.GE.AND P1, PT, R35, R32, PT ;  /* 0x000000202300720c */ /* 0x000fe40003f26270 */
[----:B--2---:R-:W-:-:S04]  /*89b0*/  LEA.HI R6, R7, R7, RZ, 0x1 ;  /* 0x0000000707067211 */ /* 0x004fc800078f08ff */
        /* <DEDUP_REMOVED lines=11> */
[-C--:B---3--:R-:W-:Y:S02]  /*8a70*/  IADD3 R8, P1, R3, R4.reuse, RZ ;  /* 0x0000000403087210 */ /* 0x088fe40007f3e0ff */
[----:B------:R-:W-:-:S03]  /*8a80*/  IADD3 R4, P2, R14, R4, RZ ;  /* 0x000000040e047210 */ /* 0x000fc60007f5e0ff */
[--C-:B------:R-:W-:Y:S02]  /*8a90*/  IMAD.X R9, R0, 0x1, R5.reuse, P1 ;  /* 0x0000000100097824 */ /* 0x100fe400008e0605 */
[----:B------:R-:W-:-:S04]  /*8aa0*/  IMAD.X R5, R24, 0x1, R5, P2 ;  /* 0x0000000118057824 */ /* 0x000fc800010e0605 */
[----:B------:R-:W5:Y:S04]  /*8ab0*/  LD.E.128 R8, desc[UR40][R8.64] ;  /* 0x0000002808087980 */ /* 0x000f68000c101d00 */
[----:B------:R-:W5:Y:S02]  /*8ac0*/  LD.E.128 R4, desc[UR40][R4.64] ;  /* 0x0000002804047980 */ /* 0x000f64000c101d00 */
.L_x_13577:
[----:B------:R-:W-:Y:S05]  /*8ad0*/  BSYNC B1 ;  /* 0x0000000000017941 */ /* 0x000fea0003800000 */
.L_x_13576:
[----:B------:R-:W0:Y:S01]  /*8ae0*/  SYNCS.PHASECHK.TRANS64.TRYWAIT P1, [R2+URZ+0x16800], R13 ;  /* 0x0168000d020075a7 */ /* 0x000e22000802017f */
[----:B------:R-:W-:Y:S01]  /*8af0*/  IMAD R29, R29, -0xc0, R32 ;  /* 0xffffff401d1d7824 */ /* 0x000fe200078e0220 */
[----:B------:R-:W-:Y:S01]  /*8b00*/  BSSY B1, `(.L_x_13578) ;  /* 0x0000014000017945 */ /* 0x000fe20003800000 */
[----:B------:R-:W-:Y:S02]  /*8b10*/  VIADD R14, R17, 0x60 ;  /* 0x00000060110e7836 */ /* 0x000fe40000000000 */
[----:B---3-5:R-:W-:Y:S01]  /*8b20*/  IMAD.MOV.U32 R3, RZ, RZ, R4 ;  /* 0x000000ffff037224 */ /* 0x028fe200078e0004 */
[----:B------:R-:W-:Y:S01]  /*8b30*/  VIMNMX R0, R29, 0xc0, PT ;  /* 0x000000c01d007848 */ /* 0x000fe20003fe0100 */
[----:B------:R-:W-:-:S03]  /*8b40*/  IMAD.MOV.U32 R12, RZ, RZ, R5 ;  /* 0x000000ffff0c7224 */ /* 0x000fc600078e0005 */
        /* <DEDUP_REMOVED lines=15> */
.L_x_13862:
[----:B------:R-:W-:Y:S05]  /*8c40*/  BSYNC B1 ;  /* 0x0000000000017941 */ /* 0x000fea0003800000 */
.L_x_13578:
[----:B------:R-:W-:Y:S04]  /*8c50*/  BSSY B1, `(.L_x_13580) ;  /* 0x0000070000017945 */ /* 0x000fe80003800000 */
[----:B------:R-:W-:Y:S05]  /*8c60*/  @P2 BRA `(.L_x_13581) ;  /* 0x0000000400b82947 */ /* 0x000fea0003800000 */
[----:B------:R-:W2:Y:S01]  /*8c70*/  LDL R12, [R1+0x5c] ;  /* 0x00005c00010c7983 */ /* 0x000ea20000100800 */
[----:B0-----:R-:W-:Y:S01]  /*8c80*/  IMAD.IADD R13, R18, 0x1, R41 ;  /* 0x00000001120d7824 */ /* 0x001fe200078e0229 */
[----:B------:R-:W-:Y:S01]  /*8c90*/  SHF.R.U64 R49, R30, 0x10, R31 ;  /* 0x000000101e317819 */ /* 0x000fe2000000121f */
[----:B------:R-:W0:Y:S01]  /*8ca0*/  S2R R14, SR_TID.X ;  /* 0x00000000000e7919 */ /* 0x000e220000002100 */
[----:B------:R-:W-:Y:S02]  /*8cb0*/  SHF.R.U64 R47, R36, 0x10, R37 ;  /* 0x00000010242f7819 */ /* 0x000fe40000001225 */
[----:B------:R-:W-:Y:S02]  /*8cc0*/  SHF.R.U64 R36, R38, 0x10, R39 ;  /* 0x0000001026247819 */ /* 0x000fe40000001227 */
[----:B------:R-:W-:Y:S02]  /*8cd0*/  SHF.R.U64 R52, R20, 0x10, R21 ;  /* 0x0000001014347819 */ /* 0x000fe40000001215 */
[----:B------:R-:W-:-:S02]  /*8ce0*/  PRMT R49, R50, 0x5410, R49 ;  /* 0x0000541032317816 */ /* 0x000fc40000000031 */
[----:B------:R-:W-:Y:S02]  /*8cf0*/  SHF.R.U32.HI R39, RZ, 0x10, R39 ;  /* 0x00000010ff277819 */ /* 0x000fe40000011627 */
[----:B------:R-:W-:Y:S01]  /*8d00*/  PRMT R38, R48, 0x5410, R47 ;  /* 0x0000541030267816 */ /* 0x000fe2000000002f */
[----:B------:R-:W-:Y:S01]  /*8d10*/  IMAD.U32 R50, R49, 0x10000, RZ ;  /* 0x0001000031327824 */ /* 0x000fe200078e00ff */
[----:B------:R-:W-:Y:S02]  /*8d20*/  SHF.R.U32.HI R53, RZ, 0x10, R21 ;  /* 0x00000010ff357819 */ /* 0x000fe40000011615 */
[C---:B------:R-:W-:Y:S02]  /*8d30*/  PRMT R47, R33.reuse, 0x5410, R36 ;  /* 0x00005410212f7816 */ /* 0x040fe40000000024 */
[----:B------:R-:W-:Y:S02]  /*8d40*/  PRMT R52, R33, 0x5432, R52 ;  /* 0x0000543221347816 */ /* 0x000fe40000000034 */
[----:B------:R-:W-:Y:S01]  /*8d50*/  PRMT R48, R34, 0x5410, R39 ;  /* 0x0000541022307816 */ /* 0x000fe20000000027 */
[----:B------:R-:W-:Y:S01]  /*8d60*/  IMAD.U32 R39, R38, 0x10000, RZ ;  /* 0x0001000026277824 */ /* 0x000fe200078e00ff */
[----:B------:R-:W-:-:S02]  /*8d70*/  SHF.R.U32.HI R46, RZ, 0x10, R37 ;  /* 0x00000010ff2e7819 */ /* 0x000fc40000011625 */
[----:B------:R-:W-:Y:S02]  /*8d80*/  SHF.R.U32.HI R51, RZ, 0x10, R31 ;  /* 0x00000010ff337819 */ /* 0x000fe4000001161f */
[----:B------:R-:W-:Y:S02]  /*8d90*/  PRMT R53, R55, 0x5410, R53 ;  /* 0x0000541037357816 */ /* 0x000fe40000000035 */
[----:B------:R-:W-:Y:S02]  /*8da0*/  LOP3.LUT R49, R49, 0xffff0000, RZ, 0xc0, !PT ;  /* 0xffff000031317812 */ /* 0x000fe400078ec0ff */
[----:B------:R-:W-:Y:S02]  /*8db0*/  PRMT R46, R34, 0x5432, R46 ;  /* 0x00005432222e7816 */ /* 0x000fe4000000002e */
[----:B------:R-:W-:Y:S01]  /*8dc0*/  PRMT R51, R54, 0x5410, R51 ;  /* 0x0000541036337816 */ /* 0x000fe20000000033 */
[----:B0-----:R-:W-:-:S05]  /*8dd0*/  VIADD R25, R14, 0xffffff80 ;  /* 0xffffff800e197836 */ /* 0x001fca0000000000 */
[----:B------:R-:W-:-:S04]  /*8de0*/  SHF.R.S32.HI R24, RZ, 0x1f, R25 ;  /* 0x0000001fff187819 */ /* 0x000fc80000011419 */
[----:B------:R-:W-:-:S04]  /*8df0*/  LEA.HI R24, R24, R25, RZ, 0x5 ;  /* 0x0000001918187211 */ /* 0x000fc800078f28ff */
[----:B------:R-:W-:Y:S01]  /*8e00*/  SHF.R.S32.HI R24, RZ, 0x5, R24 ;  /* 0x00000005ff187819 */ /* 0x000fe20000011418 */
[----:B--2---:R-:W-:-:S05]  /*8e10*/  IMAD.SHL.U32 R12, R12, 0x40, RZ ;  /* 0x000000400c0c7824 */ /* 0x004fca00078e00ff */
[----:B------:R-:W-:-:S04]  /*8e20*/  LOP3.LUT R14, R12, 0x1c0, RZ, 0xc0, !PT ;  /* 0x000001c00c0e7812 */ /* 0x000fc800078ec0ff */
[----:B------:R-:W-:Y:S02]  /*8e30*/  SHF.R.U32.HI R15, RZ, 0x3, R14 ;  /* 0x00000003ff0f7819 */ /* 0x000fe4000001160e */
[C---:B------:R-:W-:Y:S02]  /*8e40*/  LOP3.LUT R13, R14.reuse, 0x38, R13, 0xf8, !PT ;  /* 0x000000380e0d7812 */ /* 0x040fe400078ef80d */
[----:B------:R-:W-:Y:S02]  /*8e50*/  LOP3.LUT R12, R14, 0x38, R18, 0xf8, !PT ;  /* 0x000000380e0c7812 */ /* 0x000fe400078ef812 */
[-C--:B------:R-:W-:Y:S02]  /*8e60*/  LOP3.LUT R13, R13, R15.reuse, RZ, 0x3c, !PT ;  /* 0x0000000f0d0d7212 */ /* 0x080fe400078e3cff */
[----:B------:R-:W-:-:S03]  /*8e70*/  LOP3.LUT R12, R12, R15, RZ, 0x3c, !PT ;  /* 0x0000000f0c0c7212 */ /* 0x000fc600078e3cff */
[C---:B------:R-:W-:Y:S02]  /*8e80*/  IMAD R25, R24.reuse, 0x200, R13 ;  /* 0x0000020018197824 */ /* 0x040fe400078e020d */
[----:B------:R-:W-:Y:S02]  /*8e90*/  IMAD R29, R24, 0x200, R12 ;  /* 0x00000200181d7824 */ /* 0x000fe400078e020c */
[--C-:B------:R-:W-:Y:S02]  /*8ea0*/  IMAD R32, R25, 0x2, R2.reuse ;  /* 0x0000000219207824 */ /* 0x100fe400078e0202 */
[----:B------:R-:W-:-:S03]  /*8eb0*/  IMAD R29, R29, 0x2, R2 ;  /* 0x000000021d1d7824 */ /* 0x000fc600078e0202 */
[----:B------:R-:W0:Y:S04]  /*8ec0*/  LDS.128 R24, [R32+0x8400] ;  /* 0x0084000020187984 */ /* 0x000e280000000c00 */
[----:B------:R-:W1:Y:S01]  /*8ed0*/  LDS.128 R12, [R29+0x8400] ;  /* 0x008400001d0c7984 */ /* 0x000e620000000c00 */
[C---:B0-----:R-:W-:Y:S01]  /*8ee0*/  IMAD.U32 R33, R24.reuse, 0x10000, RZ ;  /* 0x0001000018217824 */ /* 0x041fe200078e00ff */
[----:B------:R-:W-:Y:S01]  /*8ef0*/  LOP3.LUT R24, R24, 0xffff0000, RZ, 0xc0, !PT ;  /* 0xffff000018187812 */ /* 0x000fe200078ec0ff */
[C---:B------:R-:W-:Y:S01]  /*8f00*/  IMAD.U32 R34, R25.reuse, 0x10000, RZ ;  /* 0x0001000019227824 */ /* 0x040fe200078e00ff */
[----:B------:R-:W-:Y:S01]  /*8f10*/  LOP3.LUT R25, R25, 0xffff0000, RZ, 0xc0, !PT ;  /* 0xffff000019197812 */ /* 0x000fe200078ec0ff */
[C---:B-1----:R-:W-:Y:S02]  /*8f20*/  IMAD.U32 R20, R12.reuse, 0x10000, RZ ;  /* 0x000100000c147824 */ /* 0x042fe400078e00ff */
[C---:B------:R-:W-:Y:S01]  /*8f30*/  FMUL.FTZ R55, R33.reuse, R50 ;  /* 0x0000003221377220 */ /* 0x040fe20000410000 */
[----:B------:R-:W-:Y:S01]  /*8f40*/  FMUL.FTZ R57, R33, R39 ;  /* 0x0000002721397220 */ /* 0x000fe20000410000 */
[----:B------:R-:W-:Y:S01]  /*8f50*/  LOP3.LUT R12, R12, 0xffff0000, RZ, 0xc0, !PT ;  /* 0xffff00000c0c7812 */ /* 0x000fe200078ec0ff */
[----:B------:R-:W-:-:S02]  /*8f60*/  IMAD.U32 R21, R13, 0x10000, RZ ;  /* 0x000100000d157824 */ /* 0x000fc400078e00ff */
[----:B------:R-:W-:Y:S01]  /*8f70*/  FFMA.FTZ R55, R20, R39, -R55 ;  /* 0x0000002714377223 */ /* 0x000fe20000010837 */
[----:B------:R-:W-:Y:S01]  /*8f80*/  LOP3.LUT R33, R38, 0xffff0000, RZ, 0xc0, !PT ;  /* 0xffff000026217812 */ /* 0x000fe200078ec0ff */
[----:B------:R-:W-:Y:S01]  /*8f90*/  FMUL.FTZ R39, R24, R49 ;  /* 0x0000003118277220 */ /* 0x000fe20000410000 */
[----:B------:R-:W-:Y:S01]  /*8fa0*/  FFMA.FTZ R57, R20, R50, R57 ;  /* 0x0000003214397223 */ /* 0x000fe20000010039 */
[C---:B------:R-:W-:Y:S01]  /*8fb0*/  IMAD.U32 R20, R46.reuse, 0x10000, RZ ;  /* 0x000100002e147824 */ /* 0x040fe200078e00ff */
[----:B------:R-:W-:Y:S01]  /*8fc0*/  LOP3.LUT R46, R46, 0xffff0000, RZ, 0xc0, !PT ;  /* 0xffff00002e2e7812 */ /* 0x000fe200078ec0ff */
[C---:B------:R-:W-:Y:S02]  /*8fd0*/  IMAD.U32 R38, R51.reuse, 0x10000, RZ ;  /* 0x0001000033267824 */ /* 0x040fe400078e00ff */
[-C--:B------:R-:W-:Y:S01]  /*8fe0*/  FMUL.FTZ R59, R24, R33.reuse ;  /* 0x00000021183b7220 */ /* 0x080fe20000410000 */
[----:B------:R-:W-:Y:S01]  /*8ff0*/  FFMA.FTZ R50, R12, R33, -R39 ;  /* 0x000000210c327223 */ /* 0x000fe20000010827 */
[C---:B------:R-:W-:Y:S01]  /*9000*/  FMUL.FTZ R33, R34.reuse, R20 ;  /* 0x0000001422217220 */ /* 0x040fe20000410000 */
[----:B------:R-:W-:Y:S01]  /*9010*/  FMUL.FTZ R54, R34, R38 ;  /* 0x0000002622367220 */ /* 0x000fe20000410000 */
[----:B------:R-:W-:Y:S01]  /*9020*/  LOP3.LUT R24, R51, 0xffff0000, RZ, 0xc0, !PT ;  /* 0xffff000033187812 */ /* 0x000fe200078ec0ff */
[----:B------:R-:W-:-:S02]  /*9030*/  IMAD.U32 R36, R26, 0x10000, RZ ;  /* 0x000100001a247824 */ /* 0x000fc400078e00ff */
[----:B------:R-:W-:Y:S01]  /*9040*/  FFMA.FTZ R38, R21, R38, R33 ;  /* 0x0000002615267223 */ /* 0x000fe20000010021 */
[----:B------:R-:W-:Y:S01]  /*9050*/  LOP3.LUT R13, R13, 0xffff0000, RZ, 0xc0, !PT ;  /* 0xffff00000d0d7812 */ /* 0x000fe200078ec0ff */
[----:B------:R-:W-:Y:S01]  /*9060*/  FFMA.FTZ R34, R12, R49, R59 ;  /* 0x000000310c227223 */ /* 0x000fe2000001003b */
[----:B------:R-:W-:Y:S01]  /*9070*/  FFMA.FTZ R54, R21, R20, -R54 ;  /* 0x0000001415367223 */ /* 0x000fe20000010836 */
[----:B------:R-:W-:Y:S02]  /*9080*/  IMAD.U32 R33, R52, 0x10000, RZ ;  /* 0x0001000034217824 */ /* 0x000fe400078e00ff */
[----:B------:R-:W-:Y:S01]  /*9090*/  FMUL.FTZ R12, R25, R24 ;  /* 0x00000018190c7220 */ /* 0x000fe20000410000 */
[----:B------:R-:W-:Y:S02]  /*90a0*/  IMAD.U32 R21, R47, 0x10000, RZ ;  /* 0x000100002f157824 */ /* 0x000fe400078e00ff */
[----:B------:R-:W-:Y:S01]  /*90b0*/  FMUL.FTZ R56, R25, R46 ;  /* 0x0000002e19387220 */ /* 0x000fe20000410000 */
[----:B------:R-:W-:-:S02]  /*90c0*/  IMAD.U32 R37, R27, 0x10000, RZ ;  /* 0x000100001b257824 */ /* 0x000fc400078e00ff */
[----:B------:R-:W-:Y:S01]  /*90d0*/  FMUL.FTZ R49, R36, R33 ;  /* 0x0000002124317220 */ /* 0x000fe20000410000 */
[----:B------:R-:W-:Y:S02]  /*90e0*/  IMAD.U32 R20, R53, 0x10000, RZ ;  /* 0x0001000035147824 */ /* 0x000fe400078e00ff */
[C---:B------:R-:W-:Y:S01]  /*90f0*/  FFMA.FTZ R25, R13.reuse, R46, -R12 ;  /* 0x0000002e0d197223 */ /* 0x040fe2000001080c */
[----:B------:R-:W-:Y:S02]  /*9100*/  IMAD.U32 R30, R14, 0x10000, RZ ;  /* 0x000100000e1e7824 */ /* 0x000fe400078e00ff */
[----:B------:R-:W-:Y:S01]  /*9110*/  FMUL.FTZ R36, R36, R21 ;  /* 0x0000001524247220 */ /* 0x000fe20000410000 */
[----:B------:R-:W-:Y:S01]  /*9120*/  FFMA.FTZ R39, R13, R24, R56 ;  /* 0x000000180d277223 */ /* 0x000fe20000010038 */
[----:B------:R-:W-:Y:S02]  /*9130*/  IMAD.U32 R31, R15, 0x10000, RZ ;  /* 0x000100000f1f7824 */ /* 0x000fe400078e00ff */
[----:B------:R-:W-:Y:S01]  /*9140*/  FMUL.FTZ R24, R37, R20 ;  /* 0x0000001425187220 */ /* 0x000fe20000410000 */
[----:B------:R-:W-:-:S02]  /*9150*/  IMAD.U32 R12, R48, 0x10000, RZ ;  /* 0x00010000300c7824 */ /* 0x000fc400078e00ff */
[C---:B------:R-:W-:Y:S01]  /*9160*/  FFMA.FTZ R49, R30.reuse, R21, -R49 ;  /* 0x000000151e317223 */ /* 0x040fe20000010831 */
[----:B------:R-:W-:Y:S01]  /*9170*/  FFMA.FTZ R36, R30, R33, R36 ;  /* 0x000000211e247223 */ /* 0x000fe20000010024 */
[----:B------:R-:W-:Y:S01]  /*9180*/  LOP3.LUT R26, R26, 0xffff0000, RZ, 0xc0, !PT ;  /* 0xffff00001a1a7812 */ /* 0x000fe200078ec0ff */
[-C--:B------:R-:W-:Y:S01]  /*9190*/  FMUL.FTZ R46, R37, R12.reuse ;  /* 0x0000000c252e7220 */ /* 0x080fe20000410000 */
[----:B------:R-:W-:Y:S01]  /*91a0*/  FFMA.FTZ R30, R31, R12, -R24 ;  /* 0x0000000c1f1e7223 */ /* 0x000fe20000010818 */
[----:B------:R-:W-:Y:S02]  /*91b0*/  LOP3.LUT R27, R27, 0xffff0000, RZ, 0xc0, !PT ;  /* 0xffff00001b1b7812 */ /* 0x000fe400078ec0ff */
[----:B------:R-:W-:Y:S01]  /*91c0*/  LOP3.LUT R13, R52, 0xffff0000, RZ, 0xc0, !PT ;  /* 0xffff0000340d7812 */ /* 0x000fe200078ec0ff */
[----:B------:R-:W-:Y:S01]  /*91d0*/  FFMA.FTZ R46, R31, R20, R46 ;  /* 0x000000141f2e7223 */ /* 0x000fe2000001002e */
[----:B------:R-:W-:Y:S02]  /*91e0*/  LOP3.LUT R12, R53, 0xffff0000, RZ, 0xc0, !PT ;  /* 0xffff0000350c7812 */ /* 0x000fe400078ec0ff */
        /* <DEDUP_REMOVED lines=22> */
.L_x_13581:
[----:B------:R-:W-:Y:S05]  /*9350*/  BSYNC B1 ;  /* 0x0000000000017941 */ /* 0x000fea0003800000 */
.L_x_13580:
[----:B------:R-:W-:Y:S02]  /*9360*/  PRMT R20, R0, 0x7610, R20 ;  /* 0x0000761000147816 */ /* 0x000fe40000000014 */
[----:B------:R-:W-:Y:S01]  /*9370*/  PRMT R30, R3, 0x7610, R30 ;  /* 0x00007610031e7816 */ /* 0x000fe2000000001e */
[----:B------:R-:W-:Y:S06]  /*9380*/  @P0 BRA `(.L_x_13572) ;  /* 0x0000000400a80947 */ /* 0x000fec0003800000 */
[----:B-1----:R-:W2:Y:S01]  /*9390*/  LDL R12, [R1+0x60] ;  /* 0x00006000010c7983 */ /* 0x002ea20000100800 */
[C---:B0-----:R-:W-:Y:S02]  /*93a0*/  VIADD R13, R17.reuse, 0x60 ;  /* 0x00000060110d7836 */ /* 0x041fe40000000000 */
[----:B------:R-:W-:Y:S01]  /*93b0*/  VIADD R14, R17, 0x60 ;  /* 0x00000060110e7836 */ /* 0x000fe20000000000 */
[----:B------:R-:W3:Y:S01]  /*93c0*/  LDL R31, [R1+0x78] ;  /* 0x00007800011f7983 */ /* 0x000ee20000100800 */
[----:B------:R-:W-:Y:S02]  /*93d0*/  IMAD.SHL.U32 R13, R13, 0x40, RZ ;  /* 0x000000400d0d7824 */ /* 0x000fe400078e00ff */
[----:B------:R-:W-:Y:S02]  /*93e0*/  IMAD.SHL.U32 R14, R14, 0x40, RZ ;  /* 0x000000400e0e7824 */ /* 0x000fe400078e00ff */
[----:B------:R-:W-:Y:S01]  /*93f0*/  IMAD.IADD R0, R18, 0x1, R41 ;  /* 0x0000000112007824 */ /* 0x000fe200078e0229 */
[----:B------:R-:W-:-:S02]  /*9400*/  LOP3.LUT R13, R13, 0x1c0, RZ, 0xc0, !PT ;  /* 0x000001c00d0d7812 */ /* 0x000fc400078ec0ff */
[----:B------:R-:W-:Y:S02]  /*9410*/  LOP3.LUT R14, R14, 0x1c0, RZ, 0xc0, !PT ;  /* 0x000001c00e0e7812 */ /* 0x000fe400078ec0ff */
[----:B------:R-:W-:Y:S02]  /*9420*/  SHF.R.U32.HI R13, RZ, 0x3, R13 ;  /* 0x00000003ff0d7819 */ /* 0x000fe4000001160d */
[----:B------:R-:W-:-:S04]  /*9430*/  LOP3.LUT R0, R14, 0x38, R0, 0xf8, !PT ;  /* 0x000000380e007812 */ /* 0x000fc800078ef800 */
[----:B------:R-:W-:Y:S02]  /*9440*/  LOP3.LUT R0, R0, R13, RZ, 0x3c, !PT ;  /* 0x0000000d00007212 */ /* 0x000fe400078e3cff */
[----:B------:R-:W-:Y:S02]  /*9450*/  SHF.R.U64 R4, R4, 0x10, R5 ;  /* 0x0000001004047819 */ /* 0x000fe40000001205 */
[--C-:B------:R-:W-:Y:S02]  /*9460*/  SHF.R.U64 R8, R8, 0x10, R9.reuse ;  /* 0x0000001008087819 */ /* 0x100fe40000001209 */
[----:B------:R-:W-:Y:S02]  /*9470*/  SHF.R.U32.HI R9, RZ, 0x10, R9 ;  /* 0x00000010ff097819 */ /* 0x000fe40000011609 */
[----:B------:R-:W-:Y:S02]  /*9480*/  PRMT R43, R43, 0x5410, R4 ;  /* 0x000054102b2b7816 */ /* 0x000fe40000000004 */
[----:B------:R-:W-:-:S02]  /*9490*/  SHF.R.U32.HI R29, RZ, 0x10, R11 ;  /* 0x00000010ff1d7819 */ /* 0x000fc4000001160b */
[----:B------:R-:W-:Y:S01]  /*94a0*/  SHF.R.U32.HI R5, RZ, 0x10, R5 ;  /* 0x00000010ff057819 */ /* 0x000fe20000011605 */
[----:B------:R-:W-:Y:S01]  /*94b0*/  IMAD.U32 R32, R43, 0x10000, RZ ;  /* 0x000100002b207824 */ /* 0x000fe200078e00ff */
[----:B------:R-:W-:Y:S02]  /*94c0*/  PRMT R45, R45, 0x5410, R8 ;  /* 0x000054102d2d7816 */ /* 0x000fe40000000008 */
[----:B------:R-:W-:Y:S02]  /*94d0*/  PRMT R44, R44, 0x5410, R9 ;  /* 0x000054102c2c7816 */ /* 0x000fe40000000009 */
[----:B------:R-:W-:Y:S01]  /*94e0*/  PRMT R29, R30, 0x5410, R29 ;  /* 0x000054101e1d7816 */ /* 0x000fe2000000001d */
[----:B------:R-:W-:Y:S01]  /*94f0*/  IMAD.U32 R30, R45, 0x10000, RZ ;  /* 0x000100002d1e7824 */ /* 0x000fe200078e00ff */
[----:B------:R-:W-:Y:S02]  /*9500*/  PRMT R42, R42, 0x5410, R5 ;  /* 0x000054102a2a7816 */ /* 0x000fe40000000005 */
[----:B------:R-:W-:-:S03]  /*9510*/  SHF.R.U64 R21, R10, 0x10, R11 ;  /* 0x000000100a157819 */ /* 0x000fc6000000120b */
[----:B------:R-:W-:Y:S01]  /*9520*/  IMAD.U32 R34, R42, 0x10000, RZ ;  /* 0x000100002a227824 */ /* 0x000fe200078e00ff */
[----:B------:R-:W-:Y:S02]  /*9530*/  PRMT R21, R20, 0x5410, R21 ;  /* 0x0000541014157816 */ /* 0x000fe40000000015 */
[----:B------:R-:W-:Y:S02]  /*9540*/  LOP3.LUT R43, R43, 0xffff0000, RZ, 0xc0, !PT ;  /* 0xffff00002b2b7812 */ /* 0x000fe400078ec0ff */
[----:B------:R-:W-:Y:S01]  /*9550*/  LOP3.LUT R45, R45, 0xffff0000, RZ, 0xc0, !PT ;  /* 0xffff00002d2d7812 */ /* 0x000fe200078ec0ff */
[----:B--2---:R-:W-:-:S04]  /*9560*/  IMAD.IADD R3, R12, 0x1, R0 ;  /* 0x000000010c037824 */ /* 0x004fc800078e0200 */
[----:B------:R-:W-:Y:S01]  /*9570*/  IMAD R0, R3, 0x2, R2 ;  /* 0x0000000203007824 */ /* 0x000fe200078e0202 */
[----:B---3--:R-:W0:Y:S04]  /*9580*/  LDS.128 R12, [R31+0x8400] ;  /* 0x008400001f0c7984 */ /* 0x008e280000000c00 */
[----:B------:R-:W1:Y:S01]  /*9590*/  LDS.128 R24, [R0+0x8400] ;  /* 0x0084000000187984 */ /* 0x000e620000000c00 */
[--C-:B------:R-:W-:Y:S02]  /*95a0*/  SHF.R.U64 R3, R6, 0x10, R7.reuse ;  /* 0x0000001006037819 */ /* 0x100fe40000001207 */
[----:B------:R-:W-:Y:S02]  /*95b0*/  SHF.R.U32.HI R6, RZ, 0x10, R7 ;  /* 0x00000010ff067819 */ /* 0x000fe40000011607 */
[----:B------:R-:W-:-:S02]  /*95c0*/  PRMT R40, R40, 0x5410, R3 ;  /* 0x0000541028287816 */ /* 0x000fc40000000003 */
[----:B------:R-:W-:Y:S01]  /*95d0*/  PRMT R35, R35, 0x5410, R6 ;  /* 0x0000541023237816 */ /* 0x000fe20000000006 */
[----:B0-----:R-:W-:Y:S02]  /*95e0*/  IMAD.U32 R3, R12, 0x10000, RZ ;  /* 0x000100000c037824 */ /* 0x001fe400078e00ff */
[----:B-1----:R-:W-:-:S04]  /*95f0*/  IMAD.U32 R9, R24, 0x10000, RZ ;  /* 0x0001000018097824 */ /* 0x002fc800078e00ff */
[----:B------:R-:W-:Y:S01]  /*9600*/  FMUL.FTZ R36, R9, R32 ;  /* 0x0000002009247220 */ /* 0x000fe20000410000 */
[----:B------:R-:W-:Y:S02]  /*9610*/  IMAD.U32 R11, R25, 0x10000, RZ ;  /* 0x00010000190b7824 */ /* 0x000fe400078e00ff */
[-C--:B------:R-:W-:Y:S01]  /*9620*/  FMUL.FTZ R38, R9, R30.reuse ;  /* 0x0000001e09267220 */ /* 0x080fe20000410000 */
[----:B------:R-:W-:Y:S01]  /*9630*/  FFMA.FTZ R36, R3, R30, -R36 ;  /* 0x0000001e03247223 */ /* 0x000fe20000010824 */
[----:B------:R-:W-:Y:S02]  /*9640*/  IMAD.U32 R30, R44, 0x10000, RZ ;  /* 0x000100002c1e7824 */ /* 0x000fe400078e00ff */
[----:B------:R-:W-:Y:S01]  /*9650*/  FMUL.FTZ R46, R11, R34 ;  /* 0x000000220b2e7220 */ /* 0x000fe20000410000 */
[----:B------:R-:W-:Y:S02]  /*9660*/  IMAD.U32 R5, R13, 0x10000, RZ ;  /* 0x000100000d057824 */ /* 0x000fe400078e00ff */
[----:B------:R-:W-:Y:S01]  /*9670*/  FFMA.FTZ R38, R3, R32, R38 ;  /* 0x0000002003267223 */ /* 0x000fe20000010026 */
[----:B------:R-:W-:Y:S01]  /*9680*/  IMAD.U32 R20, R27, 0x10000, RZ ;  /* 0x000100001b147824 */ /* 0x000fe200078e00ff */
[----:B------:R-:W-:Y:S01]  /*9690*/  LOP3.LUT R10, R24, 0xffff0000, RZ, 0xc0, !PT ;  /* 0xffff0000180a7812 */ /* 0x000fe200078ec0ff */
[----:B------:R-:W-:-:S02]  /*96a0*/  IMAD.U32 R9, R35, 0x10000, RZ ;  /* 0x0001000023097824 */ /* 0x000fc400078e00ff */
[-C--:B------:R-:W-:Y:S01]  /*96b0*/  FMUL.FTZ R32, R11, R30.reuse ;  /* 0x0000001e0b207220 */ /* 0x080fe20000410000 */
[----:B------:R-:W-:Y:S02]  /*96c0*/  IMAD.U32 R3, R29, 0x10000, RZ ;  /* 0x000100001d037824 */ /* 0x000fe400078e00ff */
[----:B------:R-:W-:Y:S01]  /*96d0*/  FFMA.FTZ R46, R5, R30, -R46 ;  /* 0x0000001e052e7223 */ /* 0x000fe2000001082e */
[----:B------:R-:W-:Y:S02]  /*96e0*/  IMAD.U32 R8, R15, 0x10000, RZ ;  /* 0x000100000f087824 */ /* 0x000fe400078e00ff */
[----:B------:R-:W-:Y:S01]  /*96f0*/  FMUL.FTZ R11, R20, R9 ;  /* 0x00000009140b7220 */ /* 0x000fe20000410000 */
[----:B------:R-:W-:Y:S01]  /*9700*/  LOP3.LUT R4, R12, 0xffff0000, RZ, 0xc0, !PT ;  /* 0xffff00000c047812 */ /* 0x000fe200078ec0ff */
[----:B------:R-:W-:Y:S01]  /*9710*/  FMUL.FTZ R30, R20, R3 ;  /* 0x00000003141e7220 */ /* 0x000fe20000410000 */
[----:B------:R-:W-:Y:S01]  /*9720*/  FFMA.FTZ R32, R5, R34, R32 ;  /* 0x0000002205207223 */ /* 0x000fe20000010020 */
[----:B------:R-:W-:Y:S01]  /*9730*/  FMUL.FTZ R5, R10, R43 ;  /* 0x0000002b0a057220 */ /* 0x000fe20000410000 */
[C---:B------:R-:W-:Y:S01]  /*9740*/  FFMA.FTZ R20, R8.reuse, R3, -R11 ;  /* 0x0000000308147223 */ /* 0x040fe2000001080b */
[----:B------:R-:W-:Y:S01]  /*9750*/  LOP3.LUT R12, R13, 0xffff0000, RZ, 0xc0, !PT ;  /* 0xffff00000d0c7812 */ /* 0x000fe200078ec0ff */
        /* <DEDUP_REMOVED lines=8> */
[----:B------:R-:W-:Y:S01]  /*97e0*/  IMAD.U32 R8, R40, 0x10000, RZ ;  /* 0x0001000028087824 */ /* 0x000fe200078e00ff */
[----:B------:R-:W-:Y:S01]  /*97f0*/  LOP3.LUT R14, R15, 0xffff0000, RZ, 0xc0, !PT ;  /* 0xffff00000f0e7812 */ /* 0x000fe200078ec0ff */
[----:B------:R-:W-:Y:S01]  /*9800*/  IMAD.U32 R5, R21, 0x10000, RZ ;  /* 0x0001000015057824 */ /* 0x000fe200078e00ff */
[----:B------:R-:W-:-:S02]  /*9810*/  LOP3.LUT R15, R26, 0xffff0000, RZ, 0xc0, !PT ;  /* 0xffff00001a0f7812 */ /* 0x000fc400078ec0ff */
[----:B------:R-:W-:Y:S01]  /*9820*/  LOP3.LUT R26, R27, 0xffff0000, RZ, 0xc0, !PT ;  /* 0xffff00001b1a7812 */ /* 0x000fe200078ec0ff */
[C---:B------:R-:W-:Y:S01]  /*9830*/  FMUL.FTZ R27, R13.reuse, R8 ;  /* 0x000000080d1b7220 */ /* 0x040fe20000410000 */
[----:B------:R-:W-:Y:S01]  /*9840*/  LOP3.LUT R3, R44, 0xffff0000, RZ, 0xc0, !PT ;  /* 0xffff00002c037812 */ /* 0x000fe200078ec0ff */
[----:B------:R-:W-:Y:S01]  /*9850*/  FMUL.FTZ R25, R24, R9 ;  /* 0x0000000918197220 */ /* 0x000fe20000410000 */
[----:B------:R-:W-:Y:S01]  /*9860*/  FFMA.FTZ R11, R4, R43, R11 ;  /* 0x0000002b040b7223 */ /* 0x000fe2000001000b */
[----:B------:R-:W-:Y:S01]  /*9870*/  FMUL.FTZ R13, R13, R5 ;  /* 0x000000050d0d7220 */ /* 0x000fe20000410000 */
[----:B------:R-:W-:Y:S02]  /*9880*/  LOP3.LUT R40, R40, 0xffff0000, RZ, 0xc0, !PT ;  /* 0xffff000028287812 */ /* 0x000fe400078ec0ff */
[----:B------:R-:W-:Y:S02]  /*9890*/  LOP3.LUT R35, R35, 0xffff0000, RZ, 0xc0, !PT ;  /* 0xffff000023237812 */ /* 0x000fe400078ec0ff */
[----:B------:R-:W-:-:S02]  /*98a0*/  LOP3.LUT R4, R21, 0xffff0000, RZ, 0xc0, !PT ;  /* 0xffff000015047812 */ /* 0x000fc400078ec0ff */
[----:B------:R-:W-:Y:S01]  /*98b0*/  LOP3.LUT R29, R29, 0xffff0000, RZ, 0xc0, !PT ;  /* 0xffff00001d1d7812 */ /* 0x000fe200078ec0ff */
[-C--:B------:R-:W-:Y:S01]  /*98c0*/  FMUL.FTZ R24, R24, R3.reuse ;  /* 0x0000000318187220 */ /* 0x080fe20000410000 */
[----:B------:R-:W-:Y:S01]  /*98d0*/  FFMA.FTZ R25, R12, R3, -R25 ;  /* 0x000000030c197223 */ /* 0x000fe20000010819 */
[C---:B------:R-:W-:Y:S01]  /*98e0*/  FFMA.FTZ R27, R6.reuse, R5, -R27 ;  /* 0x00000005061b7223 */ /* 0x040fe2000001081b */
[----:B------:R-:W-:Y:S01]  /*98f0*/  FFMA.FTZ R10, R6, R8, R13 ;  /* 0x00000008060a7223 */ /* 0x000fe2000001000d */
        /* <DEDUP_REMOVED lines=19> */
.L_x_13572:
[----:B------:R-:W-:Y:S05]  /*9a30*/  BSYNC B0 ;  /* 0x0000000000007941 */ /* 0x000fea0003800000 */
.L_x_13558:
        /* <DEDUP_REMOVED lines=8> */
.L_x_13555:
[----:B--23--:R-:W2:Y:S02]  /*9ac0*/  LDL R0, [R1+0x10] ;  /* 0x0000100001007983 */ /* 0x00cea40000100800 */
[----:B--2---:R-:W-:-:S13]  /*9ad0*/  ISETP.NE.AND P0, PT, R0, 0x3, PT ;  /* 0x000000030000780c */ /* 0x004fda0003f05270 */
[----:B------:R-:W-:Y:S05]  /*9ae0*/  @!P0 BRA `(.L_x_13582) ;  /* 0x0000000000048947 */ /* 0x000fea0003800000 */
[----:B------:R-:W-:Y:S01]  /*9af0*/  BPT.TRAP 0x1 ;  /* 0x000000040000795c */ /* 0x000fe20000300000 */
.L_x_13582:
[----:B------:R-:W-:Y:S01]  /*9b00*/  IMAD R0, R16, 0x8, R2 ;  /* 0x0000000810007824 */ /* 0x000fe200078e0202 */
[----:B-1----:R-:W-:-:S04]  /*9b10*/  SHF.L.U32 R3, R154, 0x1f, RZ ;  /* 0x0000001f9a037819 */ /* 0x002fc800000006ff */
[----:B------:R1:W2:Y:S01]  /*9b20*/  SYNCS.PHASECHK.TRANS64.TRYWAIT P2, [R0+URZ+0x16830], R3 ;  /* 0x01683003000075a7 */ /* 0x0002a2000804017f */
[----:B------:R-:W-:Y:S05]  /*9b30*/  @!P0 BRA `(.L_x_13583) ;  /* 0x0000000000048947 */ /* 0x000fea0003800000 */
[----:B------:R-:W-:Y:S01]  /*9b40*/  BPT.TRAP 0x1 ;  /* 0x000000040000795c */ /* 0x000fe20000300000 */
.L_x_13583:
[----:B------:R-:W3:Y:S02]  /*9b50*/  S2R R4, SR_TID.X ;  /* 0x0000000000047919 */ /* 0x000ee40000002100 */
[----:B---3--:R-:W-:-:S04]  /*9b60*/  LOP3.LUT R4, R4, 0x7f, RZ, 0xc0, !PT ;  /* 0x0000007f04047812 */ /* 0x008fc800078ec0ff */
[----:B------:R-:W-:Y:S01]  /*9b70*/  ISETP.NE.AND P1, PT, R4, RZ, PT ;  /* 0x000000ff0400720c */ /* 0x000fe20003f25270 */
[----:B--2---:R-:W-:-:S12]  /*9b80*/  @P2 BRA `(.L_x_13584) ;  /* 0x0000000000082947 */ /* 0x004fd80003800000 */
[----:B------:R-:W2:Y:S02]  /*9b90*/  SYNCS.PHASECHK.TRANS64.TRYWAIT P2, [R0+URZ+0x16830], R3 ;  /* 0x01683003000075a7 */ /* 0x000ea4000804017f */
[----:B--2---:R-:W-:Y:S05]  /*9ba0*/  @!P2 BRA `(.L_x_13585) ;  /* 0x000001880014a947 */ /* 0x004fea0003800000 */
.L_x_13584:
[----:B------:R-:W-:Y:S05]  /*9bb0*/  WARPSYNC.ALL ;  /* 0x0000000000007948 */ /* 0x000fea0003800000 */
[----:B-12---:R-:W-:Y:S01]  /*9bc0*/  VIADD R3, R2, 0xe400 ;  /* 0x0000e40002037836 */ /* 0x006fe20000000000 */
[----:B------:R-:W-:Y:S01]  /*9bd0*/  LOP3.LUT R6, R28, 0x10000, RZ, 0xfc, !PT ;  /* 0x000100001c067812 */ /* 0x000fe200078efcff */
[----:B------:R-:W-:Y:S01]  /*9be0*/  IMAD.MOV.U32 R7, RZ, RZ, 0x40000040 ;  /* 0x40000040ff077424 */ /* 0x000fe200078e00ff */
[----:B0----5:R-:W-:Y:S01]  /*9bf0*/  WARPGROUP.ARRIVE ;  /* 0x00000000000079c5 */ /* 0x021fe20000000000 */
[----:B------:R-:W-:Y:S01]  /*9c00*/  IMAD.MOV.U32 R5, RZ, RZ, 0x40000040 ;  /* 0x40000040ff057424 */ /* 0x000fe200078e00ff */
[----:B------:R-:W-:Y:S01]  /*9c10*/  SHF.R.U32.HI R3, RZ, 0x4, R3 ;  /* 0x00000004ff037819 */ /* 0x000fe20000011603 */
[C---:B------:R-:W-:Y:S01]  /*9c20*/  VIADD R12, R6.reuse, 0x2 ;  /* 0x00000002060c7836 */ /* 0x040fe20000000000 */
[----:B------:R-:W-:Y:S01]  /*9c30*/  R2UR UR4, R6 ;  /* 0x00000000060472ca */ /* 0x000fe200000e0000 */
[----:B------:R-:W-:Y:S01]  /*9c40*/  IMAD.MOV.U32 R13, RZ, RZ, 0x40000040 ;  /* 0x40000040ff0d7424 */ /* 0x000fe200078e00ff */
[----:B------:R-:W-:Y:S01]  /*9c50*/  LOP3.LUT R3, R3, 0x3fff, RZ, 0xc0, !PT ;  /* 0x00003fff03037812 */ /* 0x000fe200078ec0ff */
[----:B------:R-:W-:Y:S01]  /*9c60*/  IMAD.MOV.U32 R9, RZ, RZ, 0x40000040 ;  /* 0x40000040ff097424 */ /* 0x000fe200078e00ff */
[----:B------:R-:W-:Y:S01]  /*9c70*/  R2UR UR5, R7 ;  /* 0x00000000070572ca */ /* 0x000fe200000e0000 */
[----:B------:R-:W-:Y:S01]  /*9c80*/  IMAD.MOV.U32 R157, RZ, RZ, 0x40000040 ;  /* 0x40000040ff9d7424 */ /* 0x000fe200078e00ff */
[----:B------:R-:W-:Y:S01]  /*9c90*/  LOP3.LUT R4, R3, 0x10000, RZ, 0xfc, !PT ;  /* 0x0001000003047812 */ /* 0x000fe200078efcff */
[----:B------:R-:W-:Y:S01]  /*9ca0*/  IMAD.MOV.U32 R11, RZ, RZ, 0x40000040 ;  /* 0x40000040ff0b7424 */ /* 0x000fe200078e00ff */
[----:B------:R-:W-:Y:S01]  /*9cb0*/  R2UR UR7, R5 ;  /* 0x00000000050772ca */ /* 0x000fe200000e0000 */
[----:B------:R-:W-:Y:S01]  /*9cc0*/  @!P1 VIADD R0, R0, 0x16840 ;  /* 0x0001684000009836 */ /* 0x000fe20000000000 */
[----:B------:R-:W-:Y:S01]  /*9cd0*/  ULDC UR11, c[0x0][0x9dc] ;  /* 0x00027700000b7ab9 */ /* 0x000fe20000000800 */
[----:B------:R0:W-:Y:S04]  /*9ce0*/  STL [R1+0x20], R4 ;  /* 0x0000200401007387 */ /* 0x0001e80000100800 */
[----:B------:R1:W-:Y:S04]  /*9cf0*/  STL.64 [R1], R12 ;  /* 0x0000000c01007387 */ /* 0x0003e80000100a00 */
[----:B------:R-:W2:Y:S01]  /*9d00*/  LDL R89, [R1+0x4c] ;  /* 0x00004c0001597983 */ /* 0x000ea20000100800 */
[----:B0-----:R-:W-:-:S03]  /*9d10*/  IMAD R4, R16, 0x400, R4 ;  /* 0x0000040010047824 */ /* 0x001fc600078e0204 */
[----:B------:R-:W2:Y:S01]  /*9d20*/  LDL R91, [R1+0x1c] ;  /* 0x00001c00015b7983 */ /* 0x000ea20000100800 */
[C---:B------:R-:W-:Y:S01]  /*9d30*/  VIADD R8, R4.reuse, 0x2 ;  /* 0x0000000204087836 */ /* 0x040fe20000000000 */
[----:B------:R-:W-:Y:S02]  /*9d40*/  R2UR UR6, R4 ;  /* 0x00000000040672ca */ /* 0x000fe400000e0000 */
[----:B------:R-:W3:Y:S04]  /*9d50*/  LDL R97, [R1+0xc] ;  /* 0x00000c0001617983 */ /* 0x000ee80000100800 */
[----:B------:R-:W3:Y:S07]  /*9d60*/  LDL R95, [R1+0x8] ;  /* 0x00000800015f7983 */ /* 0x000eee0000100800 */
[----:B------:R-:W-:Y:S01]  /*9d70*/  HGMMA.64x128x16.F32.BF16 R24, gdesc[UR4], RZ, !UPT, gsb0 ;  /* 0x01e00000041879f0 */ /* 0x000fe2000c0018ff */
[----:B------:R-:W-:-:S02]  /*9d80*/  R2UR UR4, R12 ;  /* 0x000000000c0472ca */ /* 0x000fc400000e0000 */
[----:B------:R-:W-:Y:S02]  /*9d90*/  R2UR UR5, R13 ;  /* 0x000000000d0572ca */ /* 0x000fe400000e0000 */
[----:B------:R-:W-:Y:S02]  /*9da0*/  R2UR UR6, R8 ;  /* 0x00000000080672ca */ /* 0x000fe400000e0000 */
[----:B------:R-:W-:Y:S01]  /*9db0*/  R2UR UR7, R9 ;  /* 0x00000000090772ca */ /* 0x000fe200000e0000 */
[----:B------:R-:W-:Y:S02]  /*9dc0*/  VIADD R156, R6, 0x4 ;  /* 0x00000004069c7836 */ /* 0x000fe40000000000 */
[----:B------:R-:W-:Y:S02]  /*9dd0*/  VIADD R8, R4, 0x4 ;  /* 0x0000000404087836 */ /* 0x000fe40000000000 */
[----:B------:R-:W-:Y:S01]  /*9de0*/  IMAD.MOV.U32 R9, RZ, RZ, 0x40000040 ;  /* 0x40000040ff097424 */ /* 0x000fe200078e00ff */
[----:B------:R-:W-:-:S02]  /*9df0*/  WARPGROUP.DEPBAR.LE gsb0, 0x0 ;  /* 0x00008000000079c5 */ /* 0x000fc40000010000 */
        /* <DEDUP_REMOVED lines=8> */
[----:B------:R-:W-:Y:S01]  /*9e80*/  IMAD.MOV.U32 R5, RZ, RZ, 0x40000040 ;  /* 0x40000040ff057424 */ /* 0x000fe200078e00ff */
[----:B------:R-:W-:Y:S02]  /*9e90*/  WARPGROUP.DEPBAR.LE gsb0, 0x0 ;  /* 0x00008000000079c5 */ /* 0x000fe40000010000 */
[----:B------:R-:W-:-:S06]  /*9ea0*/  WARPGROUP.ARRIVE ;  /* 0x00000000000079c5 */ /* 0x000fcc0000000000 */
[----:B------:R-:W-:Y:S01]  /*9eb0*/  HGMMA.64x128x16.F32.BF16 R24, gdesc[UR4], R24, gsb0 ;  /* 0x01e00000041879f0 */ /* 0x000fe20008001818 */
[----:B------:R-:W-:Y:S02]  /*9ec0*/  R2UR UR4, R10 ;  /* 0x000000000a0472ca */ /* 0x000fe400000e0000 */
[----:B------:R-:W-:Y:S02]  /*9ed0*/  R2UR UR5, R11 ;  /* 0x000000000b0572ca */ /* 0x000fe400000e0000 */
[----:B------:R-:W-:Y:S02]  /*9ee0*/  R2UR UR6, R4 ;  /* 0x00000000040672ca */ /* 0x000fe400000e0000 */
[----:B------:R-:W-:Y:S01]  /*9ef0*/  R2UR UR7, R5 ;  /* 0x00000000050772ca */ /* 0x000fe200000e0000 */
[----:B------:R-:W0:Y:S02]  /*9f00*/  LDC R4, c[0x0][0x448] ;  /* 0x00011200ff047b82 */ /* 0x000e240000000800 */
[----:B0-----:R-:W-:-:S13]  /*9f10*/  ISETP.NE.AND P2, PT, R4, 0x1, PT ;  /* 0x000000010400780c */ /* 0x001fda0003f45270 */
[----:B------:R-:W0:Y:S08]  /*9f20*/  @P2 LDC R5, c[0x0][0x44c] ;  /* 0x00011300ff052b82 */ /* 0x000e300000000800 */
[----:B------:R-:W4:Y:S01]  /*9f30*/  @P2 LDC R9, c[0x0][0x450] ;  /* 0x00011400ff092b82 */ /* 0x000f220000000800 */
[----:B------:R-:W-:Y:S02]  /*9f40*/  WARPGROUP.DEPBAR.LE gsb0, 0x0 ;  /* 0x00008000000079c5 */ /* 0x000fe40000010000 */
[----:B------:R-:W-:-:S06]  /*9f50*/  WARPGROUP.ARRIVE ;  /* 0x00000000000079c5 */ /* 0x000fcc0000000000 */
[----:B------:R-:W-:Y:S01]  /*9f60*/  HGMMA.64x128x16.F32.BF16 R24, gdesc[UR4], R24, gsb0 ;  /* 0x01e00000041879f0 */ /* 0x000fe20008001818 */
[----:B------:R-:W-:Y:S01]  /*9f70*/  ULDC UR4, c[0x0][0x9d8] ;  /* 0x0002760000047ab9 */ /* 0x000fe20000000800 */
[----:B------:R-:W-:Y:S01]  /*9f80*/  ULOP3.LUT UR11, URZ, UR11, URZ, 0x33, !UPT ;  /* 0x0000000b3f0b7292 */ /* 0x000fe2000f8e333f */
        /* <DEDUP_REMOVED lines=9> */
[----:B--2---:R-:W-:-:S04]  /*a020*/  IMAD.IADD R78, R89, 0x1, R91 ;  /* 0x00000001594e7824 */ /* 0x004fc800078e025b */
[----:B0-----:R-:W-:-:S05]  /*a030*/  @P2 IMAD.HI.U32 R4, R78, R5, RZ ;  /* 0x000000054e042227 */ /* 0x001fca00078e00ff */
[----:B----4-:R-:W-:Y:S02]  /*a040*/  @P2 SHF.R.U32.HI R78, RZ, R9, R4 ;  /* 0x00000009ff4e2219 */ /* 0x010fe40000011604 */
[----:B------:R-:W0:Y:S01]  /*a050*/  LDC.64 R8, c[0x0][0x9e0] ;  /* 0x00027800ff087b82 */ /* 0x000e220000000a00 */
        /* <DEDUP_REMOVED lines=11> */
[----:B-1----:R-:W-:Y:S01]  /*a110*/  FMUL.FTZ R13, R24, UR4 ;  /* 0x00000004180d7c20 */ /* 0x002fe20008410000 */
        /* <DEDUP_REMOVED lines=16> */
[----:B------:R-:W1:Y:S01]  /*a220*/  SHFL.IDX PT, R82, R78, RZ, 0x1c1f ;  /* 0x001c1fff4e527589 */ /* 0x000e6200000e0000 */
        /* <DEDUP_REMOVED lines=32> */
[----:B0-----:R-:W-:Y:S01]  /*a430*/  ISETP.GE.AND P3, PT, R9, 0x1, PT ;  /* 0x000000010900780c */ /* 0x001fe20003f66270 */
[----:B------:R-:W0:Y:S01]  /*a440*/  MUFU.TANH R13, R13 ;  /* 0x0000000d000d7308 */ /* 0x000e220000002400 */
[----:B--2---:R-:W-:-:S07]  /*a450*/  IADD3 R4, -R155, 0x1, R84 ;  /* 0x000000019b047810 */ /* 0x004fce0007ffe154 */
[----:B------:R-:W2:Y:S01]  /*a460*/  MUFU.TANH R14, R14 ;  /* 0x0000000e000e7308 */ /* 0x000ea20000002400 */
[----:B---3--:R-:W-:-:S07]  /*a470*/  IADD3 R85, -R95, R4, R97 ;  /* 0x000000045f557210 */ /* 0x008fce0007ffe161 */
[----:B------:R-:W3:Y:S01]  /*a480*/  MUFU.TANH R3, R3 ;  /* 0x0000000300037308 */ /* 0x000ee20000002400 */
[----:B------:R-:W-:-:S07]  /*a490*/  VIADD R87, R85, UR11 ;  /* 0x0000000b55577c36 */ /* 0x000fce0008000000 */
[----:B------:R-:W4:Y:S01]  /*a4a0*/  MUFU.TANH R12, R12 ;  /* 0x0000000c000c7308 */ /* 0x000f220000002400 */
        /* <DEDUP_REMOVED lines=61> */
[----:B------:R-:W-:Y:S01]  /*a880*/  IADD3 R92, -R155, R97, R84 ;  /* 0x000000619b5c7210 */ /* 0x000fe20007ffe154 */
[----:B-1----:R-:W-:Y:S01]  /*a890*/  IMAD.IADD R83, R87, 0x1, R82 ;  /* 0x0000000157537824 */ /* 0x002fe200078e0252 */
[----:B------:R-:W-:-:S02]  /*a8a0*/  LEA R80, R88, 0xffffff80, 0x7 ;  /* 0xffffff8058507811 */ /* 0x000fc400078e38ff */
[----:B------:R-:W-:Y:S01]  /*a8b0*/  VIADDMNMX R90, R82, R85, R92, PT ;  /* 0x00000055525a7246 */ /* 0x000fe2000380015c */
[----:B--234-:R-:W-:Y:S06]  /*a8c0*/  @!P3 BRA `(.L_x_13586) ;  /* 0x000000000050b947 */ /* 0x01cfec0003800000 */
        /* <DEDUP_REMOVED lines=11> */
.L_x_13588:
[----:B------:R-:W-:-:S13]  /*a980*/  ISETP.NE.AND P4, PT, R9, 0x1, PT ;  /* 0x000000010900780c */ /* 0x000fda0003f85270 */
[----:B------:R-:W1:Y:S02]  /*a990*/  @P4 LDC.64 R4, c[0x0][0x9e8] ;  /* 0x00027a00ff044b82 */ /* 0x000e640000000a00 */
[----:B-1----:R-:W-:-:S05]  /*a9a0*/  @P4 IMAD.HI.U32 R4, R89, R4, RZ ;  /* 0x0000000459044227 */ /* 0x002fca00078e00ff */
[----:B------:R-:W-:-:S07]  /*a9b0*/  @P4 SHF.R.U32.HI R89, RZ, R5, R4 ;  /* 0x00000005ff594219 */ /* 0x000fce0000011604 */
.L_x_13589:
[----:B------:R-:W-:Y:S05]  /*a9c0*/  BSYNC B0 ;  /* 0x0000000000007941 */ /* 0x000fea0003800000 */
.L_x_13587:
[----:B------:R-:W-:-:S04]  /*a9d0*/  IMAD R4, R89, R9, -R80 ;  /* 0x0000000959047224 */ /* 0x000fc800078e0a50 */
[----:B------:R-:W-:-:S05]  /*a9e0*/  IMAD.IADD R4, R4, 0x1, -R155 ;  /* 0x0000000104047824 */ /* 0x000fca00078e0a9b */
[----:B------:R-:W-:Y:S02]  /*a9f0*/  VIMNMX R83, R83, R4, !PT ;  /* 0x0000000453537248 */ /* 0x000fe40007fe0100 */
[----:B------:R-:W-:-:S07]  /*aa00*/  VIADDMNMX R90, R4, R9, R90, PT ;  /* 0x00000009045a7246 */ /* 0x000fce000380015a */
.L_x_13586:
        /* <DEDUP_REMOVED lines=12> */
[----:B0-----:R-:W-:Y:S01]  /*aad0*/  FSEL R86, R21, -INF , !P5 ;  /* 0xff80000015567808 */ /* 0x001fe20006800000 */
        /* <DEDUP_REMOVED lines=190> */
.L_x_13592:
[----:B------:R-:W-:-:S13]  /*b6c0*/  ISETP.NE.AND P6, PT, R9, 0x1, PT ;  /* 0x000000010900780c */ /* 0x000fda0003fc5270 */
[----:B------:R-:W0:Y:S02]  /*b6d0*/  @P6 LDC.64 R4, c[0x0][0x9e8] ;  /* 0x00027a00ff046b82 */ /* 0x000e240000000a00 */
[----:B0-----:R-:W-:-:S05]  /*b6e0*/  @P6 IMAD.HI.U32 R4, R21, R4, RZ ;  /* 0x0000000415046227 */ /* 0x001fca00078e00ff */
[----:B------:R-:W-:-:S07]  /*b6f0*/  @P6 SHF.R.U32.HI R21, RZ, R5, R4 ;  /* 0x00000005ff156219 */ /* 0x000fce0000011604 */
.L_x_13593:
[----:B------:R-:W-:Y:S05]  /*b700*/  BSYNC B0 ;  /* 0x0000000000007941 */ /* 0x000fea0003800000 */
.L_x_13591:
[----:B------:R-:W-:-:S04]  /*b710*/  IMAD R80, R21, R9, -R80 ;  /* 0x0000000915507224 */ /* 0x000fc800078e0a50 */
[----:B------:R-:W-:-:S05]  /*b720*/  IMAD.IADD R80, R80, 0x1, -R155 ;  /* 0x0000000150507824 */ /* 0x000fca00078e0a9b */
[----:B------:R-:W-:Y:S02]  /*b730*/  VIMNMX R87, R87, R80, !PT ;  /* 0x0000005057577248 */ /* 0x000fe40007fe0100 */
[----:B------:R-:W-:-:S07]  /*b740*/  VIADDMNMX R92, R80, R9, R92, PT ;  /* 0x00000009505c7246 */ /* 0x000fce000380015c */
.L_x_13590:
[----:B------:R-:W-:Y:S01]  /*b750*/  ISETP.GT.AND P4, PT, R87, 0x1, !P4 ;  /* 0x000000015700780c */ /* 0x000fe20006784270 */
[----:B------:R-:W-:Y:S01]  /*b760*/  ULDC UR4, c[0x0][0x988] ;  /* 0x0002620000047ab9 */ /* 0x000fe20000000800 */
[----:B------:R-:W-:Y:S01]  /*b770*/  LOP3.LUT P6, RZ, R22, 0x1000000, RZ, 0xc0, !PT ;  /* 0x0100000016ff7812 */ /* 0x000fe200078cc0ff */
[----:B------:R-:W-:Y:S01]  /*b780*/  IMAD.U32 R39, RZ, RZ, UR4 ;  /* 0x00000004ff277e24 */ /* 0x000fe2000f8e00ff */
        /* <DEDUP_REMOVED lines=39> */
[----:B------:R-:W-:-:S02]  /*ba00*/  LOP3.LUT P6, RZ, R22, 0x2000, RZ, 0xc0, !PT ;  /* 0x0000200016ff7812 */ /* 0x000fc400078cc0ff */
        /* <DEDUP_REMOVED lines=36> */
[----:B------:R-:W-:Y:S01]  /*bc50*/  ISETP.GT.AND P5, PT, R87, 0x78, !P5 ;  /* 0x000000785700780c */ /* 0x000fe20006fa4270 */
[----:B------:R-:W0:Y:S01]  /*bc60*/  SHFL.BFLY PT, R14, R5, 0x2, 0x1f ;  /* 0x0c401f00050e7f89 */ /* 0x000e2200000e0000 */
[----:B------:R-:W-:Y:S02]  /*bc70*/  FSEL R124, R41, -INF , !P4 ;  /* 0xff800000297c7808 */ /* 0x000fe40006000000 */
[----:B------:R-:W-:Y:S02]  /*bc80*/  LOP3.LUT P4, RZ, R22, 0x40000, RZ, 0xc0, !PT ;  /* 0x0004000016ff7812 */ /* 0x000fe4000788c0ff */
[----:B------:R-:W-:Y:S02]  /*bc90*/  ISETP.LT.OR P5, PT, R92, 0x79, P5 ;  /* 0x000000795c00780c */ /* 0x000fe40002fa1670 */
        /* <DEDUP_REMOVED lines=35> */
[----:B------:R-:W-:Y:S01]  /*bed0*/  LOP3.LUT P4, RZ, R22, 0x400, RZ, 0xc0, !PT ;  /* 0x0000040016ff7812 */ /* 0x000fe2000788c0ff */
[----:B------:R-:W0:Y:S03]  /*bee0*/  @P2 LDC R57, c[0x0][0x44c] ;  /* 0x00011300ff392b82 */ /* 0x000e260000000800 */
[----:B------:R-:W-:-:S04]  /*bef0*/  ISETP.GT.AND P4, PT, R87, 0x51, !P4 ;  /* 0x000000515700780c */ /* 0x000fc80006784270 */
[----:B------:R-:W-:-:S04]  /*bf00*/  ISETP.LT.OR P4, PT, R92, 0x52, P4 ;  /* 0x000000525c00780c */ /* 0x000fc80002781670 */
[----:B------:R-:W-:Y:S02]  /*bf10*/  FSEL R58, R58, -INF , !P4 ;  /* 0xff8000003a3a7808 */ /* 0x000fe40006000000 */
[----:B------:R-:W-:-:S04]  /*bf20*/  LOP3.LUT P4, RZ, R22, 0x200, RZ, 0xc0, !PT ;  /* 0x0000020016ff7812 */ /* 0x000fc8000788c0ff */
[----:B------:R-:W-:-:S04]  /*bf30*/  ISETP.GT.AND P4, PT, R87, 0x58, !P4 ;  /* 0x000000585700780c */ /* 0x000fc80006784270 */
[----:B------:R-:W-:Y:S01]  /*bf40*/  ISETP.LT.OR P4, PT, R92, 0x59, P4 ;  /* 0x000000595c00780c */ /* 0x000fe20002781670 */
[----:B0-----:R-:W-:-:S03]  /*bf50*/  @P2 IMAD.HI.U32 R57, R91, R57, RZ ;  /* 0x000000395b392227 */ /* 0x001fc600078e00ff */
        /* <DEDUP_REMOVED lines=40> */
[----:B------:R-:W-:Y:S01]  /*c1e0*/  ISETP.GT.AND P4, PT, R87, 0x79, !P6 ;  /* 0x000000795700780c */ /* 0x000fe20007784270 */
[-CC-:B------:R-:W-:Y:S01]  /*c1f0*/  FFMA.FTZ R41, R56, R39.reuse, -R15.reuse ;  /* 0x0000002738297223 */ /* 0x180fe2000001080f */
        /* <DEDUP_REMOVED lines=17> */
[----:B------:R-:W1:Y:S01]  /*c310*/  MUFU.EX2 R150, R150 ;  /* 0x0000009600967308 */ /* 0x000e620000000800 */
        /* <DEDUP_REMOVED lines=20> */
[----:B------:R-:W-:Y:S01]  /*c460*/  FFMA.FTZ R120, R120, R39, -R15 ;  /* 0x0000002778787223 */ /* 0x000fe2000001080f */
        /* <DEDUP_REMOVED lines=9> */
[----:B------:R-:W5:Y:S01]  /*c500*/  MUFU.EX2 R146, R146 ;  /* 0x0000009200927308 */ /* 0x000f620000000800 */
[----:B------:R-:W-:-:S04]  /*c510*/  FMNMX.FTZ R5, R50, R5, !PT ;  /* 0x0000000532057209 */ /* 0x000fc80007810000 */
        /* <DEDUP_REMOVED lines=25> */
[----:B0-----:R-:W-:Y:S01]  /*c6b0*/  FMNMX.FTZ R51, R5, R48, !PT ;  /* 0x0000003005337209 */ /* 0x001fe20007810000 */
[----:B------:R-:W-:-:S06]  /*c6c0*/  FFMA.FTZ R48, R68, R39, -R15 ;  /* 0x0000002744307223 */ /* 0x000fcc000001080f */
[----:B------:R-:W-:Y:S01]  /*c6d0*/  MUFU.EX2 R37, R37 ;  /* 0x0000002500257308 */ /* 0x000fe20000000800 */
[----:B------:R-:W0:Y:S01]  /*c6e0*/  @P2 LDC R68, c[0x0][0x450] ;  /* 0x00011400ff442b82 */ /* 0x000e220000000800 */
[----:B------:R-:W1:Y:S06]  /*c6f0*/  SHFL.BFLY PT, R56, R51, 0x1, 0x1f ;  /* 0x0c201f0033387f89 */ /* 0x000e6c00000e0000 */
[----:B------:R-:W-:Y:S08]  /*c700*/  MUFU.EX2 R0, R0 ;  /* 0x0000000000007308 */ /* 0x000ff00000000800 */
[----:B------:R-:W-:Y:S08]  /*c710*/  MUFU.EX2 R41, R41 ;  /* 0x0000002900297308 */ /* 0x000ff00000000800 */
[----:B------:R-:W-:Y:S01]  /*c720*/  MUFU.EX2 R40, R40 ;  /* 0x0000002800287308 */ /* 0x000fe20000000800 */
[----:B-1----:R-:W-:Y:S01]  /*c730*/  FMNMX.FTZ R5, R51, R56, !PT ;  /* 0x0000003833057209 */ /* 0x002fe20007810000 */
[-CC-:B------:R-:W-:Y:S01]  /*c740*/  FFMA.FTZ R51, R76, R39.reuse, -R15.reuse ;  /* 0x000000274c337223 */ /* 0x180fe2000001080f */
[----:B------:R-:W-:-:S02]  /*c750*/  FFMA.FTZ R56, R84, R39, -R15 ;  /* 0x0000002754387223 */ /* 0x000fc4000001080f */
        /* <DEDUP_REMOVED lines=17> */
[----:B--2---:R-:W-:Y:S01]  /*c870*/  FADD.FTZ R3, R21, R4 ;  /* 0x0000000415037221 */ /* 0x004fe20000010000 */
[-CC-:B------:R-:W-:Y:S01]  /*c880*/  FFMA.FTZ R34, R34, R39.reuse, -R15.reuse ;  /* 0x0000002722227223 */ /* 0x180fe2000001080f */
[-C--:B------:R-:W-:Y:S01]  /*c890*/  FFMA.FTZ R143, R122, R39.reuse, -R15 ;  /* 0x000000277a8f7223 */ /* 0x080fe2000001080f */
[----:B------:R-:W1:Y:S01]  /*c8a0*/  MUFU.EX2 R12, R12 ;  /* 0x0000000c000c7308 */ /* 0x000e620000000800 */
        /* <DEDUP_REMOVED lines=8> */
[----:B-----5:R-:W-:Y:S01]  /*c930*/  FADD.FTZ R60, R146, R3 ;  /* 0x00000003923c7221 */ /* 0x020fe20000010000 */
[-CC-:B------:R-:W-:Y:S01]  /*c940*/  FFMA.FTZ R133, R128, R39.reuse, -R15.reuse ;  /* 0x0000002780857223 */ /* 0x180fe2000001080f */
[-CC-:B------:R-:W-:Y:S01]  /*c950*/  FFMA.FTZ R50, R50, R39.reuse, -R15.reuse ;  /* 0x0000002732327223 */ /* 0x180fe2000001080f */
[-CC-:B------:R-:W-:Y:S01]  /*c960*/  FFMA.FTZ R135, R130, R39.reuse, -R15.reuse ;  /* 0x0000002782877223 */ /* 0x180fe2000001080f */
[----:B------:R-:W-:Y:S01]  /*c970*/  FADD.FTZ R55, R27, R60 ;  /* 0x0000003c1b377221 */ /* 0x000fe20000010000 */
[-CC-:B------:R-:W-:Y:S01]  /*c980*/  FFMA.FTZ R54, R54, R39.reuse, -R15.reuse ;  /* 0x0000002736367223 */ /* 0x180fe2000001080f */
[-C--:B------:R-:W-:Y:S01]  /*c990*/  FFMA.FTZ R129, R132, R39.reuse, -R15 ;  /* 0x0000002784817223 */ /* 0x080fe2000001080f */
[----:B------:R-:W3:Y:S01]  /*c9a0*/  MUFU.EX2 R20, R20 ;  /* 0x0000001400147308 */ /* 0x000ee20000000800 */
[----:B-1----:R-:W-:Y:S01]  /*c9b0*/  FADD.FTZ R4, R149, R12 ;  /* 0x0000000c95047221 */ /* 0x002fe20000010000 */
[----:B------:R-:W-:Y:S01]  /*c9c0*/  FADD.FTZ R60, R24, R55 ;  /* 0x00000037183c7221 */ /* 0x000fe20000010000 */
[-CC-:B------:R-:W-:Y:S01]  /*c9d0*/  FFMA.FTZ R58, R58, R39.reuse, -R15.reuse ;  /* 0x000000273a3a7223 */ /* 0x180fe2000001080f */
[----:B------:R-:W-:Y:S01]  /*c9e0*/  F2FP.BF16.F32.PACK_AB R148, R13, R148 ;  /* 0x000000940d94723e */ /* 0x000fe200000010ff */
[-CC-:B------:R-:W-:Y:S01]  /*c9f0*/  FFMA.FTZ R131, R134, R39.reuse, -R15.reuse ;  /* 0x0000002786837223 */ /* 0x180fe2000001080f */
[----:B------:R-:W-:Y:S01]  /*ca00*/  FADD.FTZ R55, R29, R60 ;  /* 0x0000003c1d377221 */ /* 0x000fe20000010000 */
[-C--:B------:R-:W-:Y:S01]  /*ca10*/  FFMA.FTZ R125, R136, R39.reuse, -R15 ;  /* 0x00000027887d7223 */ /* 0x080fe2000001080f */
[----:B------:R-:W1:Y:S01]  /*ca20*/  MUFU.EX2 R145, R145 ;  /* 0x0000009100917308 */ /* 0x000e620000000800 */
[----:B--2---:R-:W-:Y:S01]  /*ca30*/  FADD.FTZ R3, R151, R4 ;  /* 0x0000000497037221 */ /* 0x004fe20000010000 */
[----:B------:R-:W-:Y:S01]  /*ca40*/  FADD.FTZ R60, R142, R55 ;  /* 0x000000378e3c7221 */ /* 0x000fe20000010000 */
[-CC-:B------:R-:W-:Y:S01]  /*ca50*/  FFMA.FTZ R127, R138, R39.reuse, -R15.reuse ;  /* 0x000000278a7f7223 */ /* 0x180fe2000001080f */
[-CC-:B------:R-:W-:Y:S01]  /*ca60*/  FFMA.FTZ R70, R70, R39.reuse, -R15.reuse ;  /* 0x0000002746467223 */ /* 0x180fe2000001080f */
[----:B------:R-:W-:Y:S01]  /*ca70*/  F2FP.BF16.F32.PACK_AB R134, R41, R0 ;  /* 0x000000002986723e */ /* 0x000fe200000010ff */
[----:B------:R-:W-:Y:S01]  /*ca80*/  FADD.FTZ R55, R31, R60 ;  /* 0x0000003c1f377221 */ /* 0x000fe20000010000 */
[-C--:B------:R-:W-:Y:S01]  /*ca90*/  FFMA.FTZ R74, R74, R39.reuse, -R15 ;  /* 0x000000274a4a7223 */ /* 0x080fe2000001080f */
[----:B------:R-:W2:Y:S01]  /*caa0*/  MUFU.EX2 R26, R26 ;  /* 0x0000001a001a7308 */ /* 0x000ea20000000800 */
[----:B---3--:R-:W-:Y:S01]  /*cab0*/  FADD.FTZ R4, R20, R3 ;  /* 0x0000000314047221 */ /* 0x008fe20000010000 */
[----:B------:R-:W-:Y:S01]  /*cac0*/  FADD.FTZ R64, R28, R55 ;  /* 0x000000371c407221 */ /* 0x000fe20000010000 */
[----:B------:R-:W-:Y:S01]  /*cad0*/  F2FP.BF16.F32.PACK_AB R150, R21, R150 ;  /* 0x000000961596723e */ /* 0x000fe200000010ff */
[----:B------:R-:W-:Y:S01]  /*cae0*/  FFMA.FTZ R82, R82, R39, -R15 ;  /* 0x0000002752527223 */ /* 0x000fe2000001080f */
[C---:B------:R-:W-:Y:S01]  /*caf0*/  F2FP.BF16.F32.PACK_AB R136, R33.reuse, R28 ;  /* 0x0000001c2188723e */ /* 0x040fe200000010ff */
[----:B------:R-:W-:Y:S01]  /*cb00*/  FADD.FTZ R55, R33, R64 ;  /* 0x0000004021377221 */ /* 0x000fe20000010000 */
[----:B------:R-:W-:Y:S01]  /*cb10*/  F2FP.BF16.F32.PACK_AB R144, R25, R144 ;  /* 0x000000901990723e */ /* 0x000fe200000010ff */
[----:B------:R-:W3:Y:S01]  /*cb20*/  MUFU.EX2 R147, R147 ;  /* 0x0000009300937308 */ /* 0x000ee20000000800 */
[----:B-1----:R-:W-:Y:S01]  /*cb30*/  FADD.FTZ R3, R145, R4 ;  /* 0x0000000491037221 */ /* 0x002fe20000010000 */
[----:B------:R-:W-:-:S02]  /*cb40*/  F2FP.BF16.F32.PACK_AB R146, R27, R146 ;  /* 0x000000921b92723e */ /* 0x000fc400000010ff */
[----:B------:R-:W-:Y:S02]  /*cb50*/  F2FP.BF16.F32.PACK_AB R142, R31, R142 ;  /* 0x0000008e1f8e723e */ /* 0x000fe400000010ff */
[----:B------:R-:W-:Y:S02]  /*cb60*/  F2FP.BF16.F32.PACK_AB R138, R35, R32 ;  /* 0x00000020238a723e */ /* 0x000fe400000010ff */
[----:B------:R-:W1:Y:S01]  /*cb70*/  MUFU.EX2 R30, R30 ;  /* 0x0000001e001e7308 */ /* 0x000e620000000800 */
[----:B--2---:R-:W-:Y:S01]  /*cb80*/  FADD.FTZ R4, R26, R3 ;  /* 0x000000031a047221 */ /* 0x004fe20000010000 */
[----:B------:R-:W-:Y:S02]  /*cb90*/  F2FP.BF16.F32.PACK_AB R132, R37, R36 ;  /* 0x000000242584723e */ /* 0x000fe400000010ff */
[----:B------:R-:W-:Y:S02]  /*cba0*/  F2FP.BF16.F32.PACK_AB R128, R43, R40 ;  /* 0x000000282b80723e */ /* 0x000fe400000010ff */
[----:B------:R-:W-:-:S02]  /*cbb0*/  F2FP.BF16.F32.PACK_AB R149, R12, R149 ;  /* 0x000000950c95723e */ /* 0x000fc400000010ff */
[----:B------:R-:W2:Y:S01]  /*cbc0*/  MUFU.EX2 R141, R141 ;  /* 0x0000008d008d7308 */ /* 0x000ea20000000800 */
[----:B---3--:R-:W-:Y:S01]  /*cbd0*/  FADD.FTZ R3, R147, R4 ;  /* 0x0000000493037221 */ /* 0x008fe20000010000 */
[----:B------:R-:W-:Y:S01]  /*cbe0*/  IMAD.MOV.U32 R4, RZ, RZ, R91 ;  /* 0x000000ffff047224 */ /* 0x000fe200078e005b */
[----:B0-----:R-:W-:Y:S01]  /*cbf0*/  @P2 SHF.R.U32.HI R4, RZ, R68, R57 ;  /* 0x00000044ff042219 */ /* 0x001fe20000011639 */
[----:B------:R-:W-:Y:S01]  /*cc00*/  FADD.FTZ R68, R32, R55 ;  /* 0x0000003720447221 */ /* 0x000fe20000010000 */
[----:B------:R-:W-:Y:S02]  /*cc10*/  F2FP.BF16.F32.PACK_AB R151, R20, R151 ;  /* 0x000000971497723e */ /* 0x000fe400000010ff */
[----:B------:R-:W-:Y:S01]  /*cc20*/  F2FP.BF16.F32.PACK_AB R145, R26, R145 ;  /* 0x000000911a91723e */ /* 0x000fe200000010ff */
[----:B------:R-:W0:Y:S01]  /*cc30*/  MUFU.EX2 R34, R34 ;  /* 0x0000002200227308 */ /* 0x000e220000000800 */
[C---:B-1----:R-:W-:Y:S01]  /*cc40*/  FADD.FTZ R60, R30.reuse, R3 ;  /* 0x000000031e3c7221 */ /* 0x042fe20000010000 */
[----:B------:R-:W-:Y:S01]  /*cc50*/  FADD.FTZ R55, R35, R68 ;  /* 0x0000004423377221 */ /* 0x000fe20000010000 */
[----:B------:R-:W-:Y:S01]  /*cc60*/  IMAD.IADD R93, R93, 0x1, R4 ;  /* 0x000000015d5d7824 */ /* 0x000fe200078e0204 */
[----:B------:R-:W-:-:S03]  /*cc70*/  F2FP.BF16.F32.PACK_AB R147, R30, R147 ;  /* 0x000000931e93723e */ /* 0x000fc600000010ff */
[----:B------:R-:W-:Y:S01]  /*cc80*/  IMAD.IADD R8, R93, 0x1, R8 ;  /* 0x000000015d087824 */ /* 0x000fe200078e0208 */
[----:B------:R-:W1:Y:S01]  /*cc90*/  MUFU.EX2 R143, R143 ;  /* 0x0000008f008f7308 */ /* 0x000e620000000800 */
[----:B--2---:R-:W-:Y:S01]  /*cca0*/  FADD.FTZ R3, R141, R60 ;  /* 0x0000003c8d037221 */ /* 0x004fe20000010000 */
[-CC-:B------:R-:W-:Y:S01]  /*ccb0*/  FFMA.FTZ R60, R62, R39.reuse, -R15.reuse ;  /* 0x000000273e3c7223 */ /* 0x180fe2000001080f */
[----:B------:R-:W-:Y:S01]  /*ccc0*/  FFMA.FTZ R62, R66, R39, -R15 ;  /* 0x00000027423e7223 */ /* 0x000fe2000001080f */
[----:B------:R-:W-:-:S04]  /*ccd0*/  FADD.FTZ R66, R36, R55 ;  /* 0x0000003724427221 */ /* 0x000fc80000010000 */
        /* <DEDUP_REMOVED lines=9> */
[----:B--2---:R-:W-:Y:S01]  /*cd70*/  FADD.FTZ R64, R38, R3 ;  /* 0x0000000326407221 */ /* 0x004fe20000010000 */
[-CC-:B------:R-:W-:Y:S01]  /*cd80*/  FFMA.FTZ R3, R140, R39.reuse, -R15.reuse ;  /* 0x000000278c037223 */ /* 0x180fe2000001080f */
[----:B------:R-:W-:Y:S01]  /*cd90*/  F2FP.BF16.F32.PACK_AB R140, R29, R24 ;  /* 0x000000181d8c723e */ /* 0x000fe200000010ff */
[----:B------:R-:W-:Y:S01]  /*cda0*/  FFMA.FTZ R15, R86, R39, -R15 ;  /* 0x00000027560f7223 */ /* 0x000fe2000001080f */
[----:B------:R-:W-:-:S03]  /*cdb0*/  F2FP.BF16.F32.PACK_AB R143, R38, R143 ;  /* 0x0000008f268f723e */ /* 0x000fc600000010ff */
[----:B------:R-:W2:Y:S01]  /*cdc0*/  MUFU.EX2 R139, R139 ;  /* 0x0000008b008b7308 */ /* 0x000ea20000000800 */
[----:B0-----:R-:W-:-:S07]  /*cdd0*/  FADD.FTZ R55, R137, R64 ;  /* 0x0000004089377221 */ /* 0x001fce0000010000 */
[----:B------:R-:W0:Y:S01]  /*cde0*/  MUFU.EX2 R46, R46 ;  /* 0x0000002e002e7308 */ /* 0x000e220000000800 */
[C---:B-1----:R-:W-:Y:S01]  /*cdf0*/  FADD.FTZ R64, R42.reuse, R55 ;  /* 0x000000372a407221 */ /* 0x042fe20000010000 */
[----:B------:R-:W-:-:S06]  /*ce00*/  F2FP.BF16.F32.PACK_AB R137, R42, R137 ;  /* 0x000000892a89723e */ /* 0x000fcc00000010ff */
[----:B------:R-:W1:Y:S01]  /*ce10*/  MUFU.EX2 R133, R133 ;  /* 0x0000008500857308 */ /* 0x000e620000000800 */
[----:B--2---:R-:W-:Y:S01]  /*ce20*/  FADD.FTZ R55, R139, R64 ;  /* 0x000000408b377221 */ /* 0x004fe20000010000 */
[----:B------:R-:W-:-:S06]  /*ce30*/  FADD.FTZ R64, R40, R57 ;  /* 0x0000003928407221 */ /* 0x000fcc0000010000 */
[----:B------:R-:W2:Y:S01]  /*ce40*/  MUFU.EX2 R50, R50 ;  /* 0x0000003200327308 */ /* 0x000ea20000000800 */
[C---:B0-----:R-:W-:Y:S01]  /*ce50*/  FADD.FTZ R4, R46.reuse, R55 ;  /* 0x000000372e047221 */ /* 0x041fe20000010000 */
[----:B------:R-:W-:Y:S01]  /*ce60*/  FADD.FTZ R55, R43, R64 ;  /* 0x000000402b377221 */ /* 0x000fe20000010000 */
[----:B------:R-:W-:-:S03]  /*ce70*/  F2FP.BF16.F32.PACK_AB R139, R46, R139 ;  /* 0x0000008b2e8b723e */ /* 0x000fc600000010ff */
        /* <DEDUP_REMOVED lines=58> */
[C---:B0-----:R-:W-:Y:S01]  /*d220*/  FADD.FTZ R3, R15.reuse, R0 ;  /* 0x000000000f037221 */ /* 0x041fe20000010000 */
[----:B------:R-:W-:Y:S01]  /*d230*/  F2FP.BF16.F32.PACK_AB R123, R15, R82 ;  /* 0x000000520f7b723e */ /* 0x000fe200000010ff */
[----:B------:R-:W-:Y:S02]  /*d240*/  VIADD R0, R88, 0xfffffffe ;  /* 0xfffffffe58007836 */ /* 0x000fe40000000000 */
[C---:B-1----:R-:W-:Y:S01]  /*d250*/  FADD.FTZ R4, R56.reuse, R21 ;  /* 0x0000001538047221 */ /* 0x042fe20000010000 */
        /* <DEDUP_REMOVED lines=13> */
.L_x_13596:
[----:B------:R-:W-:-:S13]  /*d330*/  ISETP.NE.AND P4, PT, R9, 0x1, PT ;  /* 0x000000010900780c */ /* 0x000fda0003f85270 */
[----:B------:R-:W0:Y:S02]  /*d340*/  @P4 LDC.64 R20, c[0x0][0x9e8] ;  /* 0x00027a00ff144b82 */ /* 0x000e240000000a00 */
[----:B0-----:R-:W-:-:S05]  /*d350*/  @P4 IMAD.HI.U32 R20, R12, R20, RZ ;  /* 0x000000140c144227 */ /* 0x001fca00078e00ff */
[----:B------:R-:W-:-:S07]  /*d360*/  @P4 SHF.R.U32.HI R12, RZ, R21, R20 ;  /* 0x00000015ff0c4219 */ /* 0x000fce0000011614 */
.L_x_13597:
[----:B------:R-:W-:Y:S05]  /*d370*/  BSYNC B0 ;  /* 0x0000000000007941 */ /* 0x000fea0003800000 */
.L_x_13595:
[----:B------:R-:W-:-:S05]  /*d380*/  IMAD R9, R12, R9, R9 ;  /* 0x000000090c097224 */ /* 0x000fca00078e0209 */
[----:B------:R-:W-:-:S07]  /*d390*/  VIMNMX R8, R8, R9, PT ;  /* 0x0000000908087248 */ /* 0x000fce0003fe0100 */
.L_x_13594:
        /* <DEDUP_REMOVED lines=28> */
[----:B------:R-:W-:-:S13]  /*d560*/  ISETP.GE.AND P4, PT, R0, R21, PT ;  /* 0x000000150000720c */ /* 0x000fda0003f86270 */
[----:B------:R-:W-:Y:S05]  /*d570*/  @!P4 BRA `(.L_x_13598) ;  /* 0x0000003400e8c947 */ /* 0x000fea0003800000 */
[----:B------:R-:W-:-:S07]  /*d580*/  IMAD.MOV.U32 R119, RZ, RZ, RZ ;  /* 0x000000ffff777224 */ /* 0x000fce00078e00ff */
.L_x_13616:
        /* <DEDUP_REMOVED lines=11> */
.L_x_13600:
[----:B------:R-:W-:Y:S01]  /*d640*/  IMAD R9, R15, 0x8, R2 ;  /* 0x000000080f097824 */ /* 0x000fe200078e0202 */
[----:B------:R-:W-:-:S04]  /*d650*/  SHF.L.U32 R8, R20, 0x1f, RZ ;  /* 0x0000001f14087819 */ /* 0x000fc800000006ff */
[----:B------:R0:W1:Y:S01]  /*d660*/  SYNCS.PHASECHK.TRANS64.TRYWAIT P5, [R9+URZ+0x16830], R8 ;  /* 0x01683008090075a7 */ /* 0x00006200080a017f */
[----:B------:R-:W-:Y:S05]  /*d670*/  @!P0 BRA `(.L_x_13601) ;  /* 0x0000000000048947 */ /* 0x000fea0003800000 */
[----:B------:R-:W-:Y:S01]  /*d680*/  BPT.TRAP 0x1 ;  /* 0x000000040000795c */ /* 0x000fe20000300000 */
.L_x_13601:
[----:B------:R-:W-:Y:S04]  /*d690*/  BSSY B0, `(.L_x_13599) ;  /* 0x0000004000007945 */ /* 0x000fe80003800000 */
[----:B-1----:R-:W-:Y:S05]  /*d6a0*/  @P5 BRA `(.L_x_13602) ;  /* 0x0000000000085947 */ /* 0x002fea0003800000 */
[----:B------:R-:W1:Y:S02]  /*d6b0*/  SYNCS.PHASECHK.TRANS64.TRYWAIT P5, [R9+URZ+0x16830], R8 ;  /* 0x01683008090075a7 */ /* 0x000e6400080a017f */
[----:B-1----:R-:W-:Y:S05]  /*d6c0*/  @!P5 BRA `(.L_x_13603) ;  /* 0x0000014c0060d947 */ /* 0x002fea0003800000 */
.L_x_13602:
[----:B------:R-:W-:Y:S05]  /*d6d0*/  BSYNC B0 ;  /* 0x0000000000007941 */ /* 0x000fea0003800000 */
.L_x_13599:
[----:B01----:R-:W2:Y:S01]  /*d6e0*/  LDL R9, [R1+0x20] ;  /* 0x0000200001097983 */ /* 0x003ea20000100800 */
[----:B------:R-:W-:Y:S01]  /*d6f0*/  IMAD.MOV.U32 R13, RZ, RZ, 0x40000040 ;  /* 0x40000040ff0d7424 */ /* 0x000fe200078e00ff */
[----:B------:R-:W-:Y:S05]  /*d700*/  WARPSYNC.ALL ;  /* 0x0000000000007948 */ /* 0x000fea0003800000 */
[----:B------:R-:W-:Y:S01]  /*d710*/  R2UR UR19, R13 ;  /* 0x000000000d1372ca */ /* 0x000fe200000e0000 */
[----:B------:R-:W0:Y:S01]  /*d720*/  S2R R8, SR_TID.X ;  /* 0x0000000000087919 */ /* 0x000e220000002100 */
[----:B------:R-:W-:Y:S01]  /*d730*/  IMAD.MOV.U32 R25, RZ, RZ, 0x40000040 ;  /* 0x40000040ff197424 */ /* 0x000fe200078e00ff */
[----:B------:R-:W-:-:S02]  /*d740*/  R2UR UR12, R6 ;  /* 0x00000000060c72ca */ /* 0x000fc400000e0000 */
[----:B------:R-:W-:Y:S02]  /*d750*/  R2UR UR13, R7 ;  /* 0x00000000070d72ca */ /* 0x000fe400000e0000 */
[----:B0-----:R-:W-:Y:S02]  /*d760*/  SHF.R.U32.HI R8, RZ, 0x7, R8 ;  /* 0x00000007ff087819 */ /* 0x001fe40000011608 */
[C---:B------:R-:W-:Y:S02]  /*d770*/  R2UR UR15, R25.reuse ;  /* 0x00000000190f72ca */ /* 0x040fe400000e0000 */
[----:B------:R-:W-:Y:S01]  /*d780*/  R2UR UR27, R25 ;  /* 0x00000000191b72ca */ /* 0x000fe200000e0000 */
[----:B--2---:R-:W-:-:S04]  /*d790*/  IMAD R24, R15, 0x400, R9 ;  /* 0x000004000f187824 */ /* 0x004fc800078e0209 */
[----:B------:R-:W-:-:S05]  /*d7a0*/  VIADD R12, R24, 0x2 ;  /* 0x00000002180c7836 */ /* 0x000fca0000000000 */
[----:B------:R-:W-:Y:S02]  /*d7b0*/  R2UR UR18, R12 ;  /* 0x000000000c1272ca */ /* 0x000fe400000e0000 */
[----:B------:R-:W2:Y:S01]  /*d7c0*/  LDL.64 R12, [R1] ;  /* 0x00000000010c7983 */ /* 0x000ea20000100a00 */
[----:B------:R-:W-:-:S05]  /*d7d0*/  VIADD R9, R8, 0x8 ;  /* 0x0000000808097836 */ /* 0x000fca0000000000 */
[----:B------:R0:W-:Y:S01]  /*d7e0*/  BAR.SYNC.DEFER_BLOCKING R9, 0x100 ;  /* 0x000400090000751d */ /* 0x0001e20000010000 */
[C---:B------:R-:W-:Y:S01]  /*d7f0*/  R2UR UR14, R24.reuse ;  /* 0x00000000180e72ca */ /* 0x040fe200000e0000 */
[C---:B------:R-:W-:Y:S02]  /*d800*/  VIADD R8, R24.reuse, 0x4 ;  /* 0x0000000418087836 */ /* 0x040fe40000000000 */
[----:B------:R-:W-:-:S05]  /*d810*/  VIADD R24, R24, 0x6 ;  /* 0x0000000618187836 */ /* 0x000fca0000000000 */
[----:B------:R-:W-:Y:S02]  /*d820*/  R2UR UR26, R24 ;  /* 0x00000000181a72ca */ /* 0x000fe400000e0000 */
[----:B------:R-:W-:-:S06]  /*d830*/  WARPGROUP.ARRIVE ;  /* 0x00000000000079c5 */ /* 0x000fcc0000000000 */
[----:B------:R-:W-:Y:S01]  /*d840*/  HGMMA.64x128x16.F32.BF16 R24, gdesc[UR12], RZ, !UPT, gsb0 ;  /* 0x01e000000c1879f0 */ /* 0x000fe2000c0018ff */
[----:B0-----:R-:W-:Y:S01]  /*d850*/  IMAD.MOV.U32 R9, RZ, RZ, 0x40000040 ;  /* 0x40000040ff097424 */ /* 0x001fe200078e00ff */
[----:B------:R-:W-:Y:S02]  /*d860*/  R2UR UR22, R8 ;  /* 0x00000000081672ca */ /* 0x000fe400000e0000 */
[----:B------:R-:W-:Y:S02]  /*d870*/  R2UR UR20, R156 ;  /* 0x000000009c1472ca */ /* 0x000fe400000e0000 */
[----:B------:R-:W-:Y:S02]  /*d880*/  R2UR UR23, R9 ;  /* 0x00000000091772ca */ /* 0x000fe400000e0000 */
[----:B------:R-:W-:Y:S01]  /*d890*/  R2UR UR21, R157 ;  /* 0x000000009d1572ca */ /* 0x000fe200000e0000 */
[----:B------:R-:W-:Y:S02]  /*d8a0*/  WARPGROUP.DEPBAR.LE gsb0, 0x0 ;  /* 0x00008000000079c5 */ /* 0x000fe40000010000 */
[----:B------:R-:W-:Y:S01]  /*d8b0*/  WARPGROUP.ARRIVE ;  /* 0x00000000000079c5 */ /* 0x000fe20000000000 */
[----:B--2---:R-:W-:-:S02]  /*d8c0*/  R2UR UR16, R12 ;  /* 0x000000000c1072ca */ /* 0x004fc400000e0000 */
[----:B------:R-:W-:-:S13]  /*d8d0*/  R2UR UR17, R13 ;  /* 0x000000000d1172ca */ /* 0x000fda00000e0000 */
[----:B------:R-:W-:Y:S01]  /*d8e0*/  HGMMA.64x128x16.F32.BF16 R24, gdesc[UR16], R24, gsb0 ;  /* 0x01e00000101879f0 */ /* 0x000fe20008001818 */
        /* <DEDUP_REMOVED lines=9> */
[----:B------:R-:W-:Y:S05]  /*d980*/  @P4 BRA `(.L_x_13604) ;  /* 0x0000000000284947 */ /* 0x000fea0003800000 */
[----:B------:R-:W-:Y:S05]  /*d990*/  @!P0 BRA `(.L_x_13605) ;  /* 0x0000000000048947 */ /* 0x000fea0003800000 */
[----:B------:R-:W-:Y:S01]  /*d9a0*/  BPT.TRAP 0x1 ;  /* 0x000000040000795c */ /* 0x000fe20000300000 */
.L_x_13605:
[----:B------:R-:W-:Y:S01]  /*d9b0*/  SHF.L.U32 R8, R154, 0x1f, RZ ;  /* 0x0000001f9a087819 */ /* 0x000fe200000006ff */
[----:B------:R-:W-:-:S04]  /*d9c0*/  IMAD R9, R16, 0x8, R2 ;  /* 0x0000000810097824 */ /* 0x000fc800078e0202 */
[----:B------:R0:W1:Y:S01]  /*d9d0*/  SYNCS.PHASECHK.TRANS64.TRYWAIT P4, [R9+URZ+0x16850], R8 ;  /* 0x01685008090075a7 */ /* 0x000062000808017f */
[----:B------:R-:W-:Y:S05]  /*d9e0*/  @!P0 BRA `(.L_x_13606) ;  /* 0x0000000000048947 */ /* 0x000fea0003800000 */
[----:B------:R-:W-:Y:S01]  /*d9f0*/  BPT.TRAP 0x1 ;  /* 0x000000040000795c */ /* 0x000fe20000300000 */
.L_x_13606:
[----:B-1----:R-:W-:Y:S05]  /*da00*/  @P4 BRA `(.L_x_13604) ;  /* 0x0000000000084947 */ /* 0x002fea0003800000 */
[----:B------:R-:W1:Y:S02]  /*da10*/  SYNCS.PHASECHK.TRANS64.TRYWAIT P4, [R9+URZ+0x16850], R8 ;  /* 0x01685008090075a7 */ /* 0x000e64000808017f */
[----:B-1----:R-:W-:Y:S05]  /*da20*/  @!P4 BRA `(.L_x_13607) ;  /* 0x00000148009cc947 */ /* 0x002fea0003800000 */
.L_x_13604:
[----:B01----:R-:W-:Y:S01]  /*da30*/  VIADD R8, R2, 0x400 ;  /* 0x0000040002087836 */ /* 0x003fe20000000000 */
[----:B------:R-:W2:Y:S01]  /*da40*/  LDL R154, [R1+0x8] ;  /* 0x00000800019a7983 */ /* 0x000ea20000100800 */
[----:B------:R-:W-:Y:S01]  /*da50*/  IMAD.MOV.U32 R9, RZ, RZ, 0x40000040 ;  /* 0x40000040ff097424 */ /* 0x000fe200078e00ff */
[----:B------:R-:W-:Y:S05]  /*da60*/  WARPSYNC.ALL ;  /* 0x0000000000007948 */ /* 0x000fea0003800000 */
[----:B------:R-:W-:Y:S01]  /*da70*/  SHF.R.U32.HI R8, RZ, 0x4, R8 ;  /* 0x00000004ff087819 */ /* 0x000fe20000011608 */
[----:B------:R-:W-:Y:S01]  /*da80*/  WARPGROUP.ARRIVE ;  /* 0x00000000000079c5 */ /* 0x000fe20000000000 */
[----:B------:R-:W-:-:S02]  /*da90*/  R2UR UR15, R9 ;  /* 0x00000000090f72ca */ /* 0x000fc400000e0000 */
[----:B------:R-:W-:-:S05]  /*daa0*/  LOP3.LUT R8, R8, 0x3fff, RZ, 0xc0, !PT ;  /* 0x00003fff08087812 */ /* 0x000fca00078ec0ff */
[----:B------:R-:W-:-:S05]  /*dab0*/  IMAD R8, R16, 0x400, R8 ;  /* 0x0000040010087824 */ /* 0x000fca00078e0208 */
[----:B------:R-:W-:-:S13]  /*dac0*/  R2UR UR14, R8 ;  /* 0x00000000080e72ca */ /* 0x000fda00000e0000 */
[----:B------:R-:W-:Y:S01]  /*dad0*/  HGMMA.64x64x16.F32.BF16 R88, R148, gdesc[UR12].tnspB, R88, gsb0 ;  /* 0x40e0000c94587df0 */ /* 0x000fe20008001858 */
[----:B------:R-:W-:Y:S02]  /*dae0*/  VIADD R12, R8, 0x80 ;  /* 0x00000080080c7836 */ /* 0x000fe40000000000 */
[----:B------:R-:W-:-:S03]  /*daf0*/  IMAD.MOV.U32 R13, RZ, RZ, 0x40000040 ;  /* 0x40000040ff0d7424 */ /* 0x000fc600078e00ff */
[----:B------:R-:W-:Y:S02]  /*db00*/  R2UR UR14, R12 ;  /* 0x000000000c0e72ca */ /* 0x000fe400000e0000 */
[----:B------:R-:W-:Y:S01]  /*db10*/  R2UR UR15, R13 ;  /* 0x000000000d0f72ca */ /* 0x000fe200000e0000 */
[----:B------:R-:W-:Y:S02]  /*db20*/  VIADD R12, R8, 0x100 ;  /* 0x00000100080c7836 */ /* 0x000fe40000000000 */
[----:B------:R-:W-:Y:S01]  /*db30*/  IMAD.MOV.U32 R13, RZ, RZ, 0x40000040 ;  /* 0x40000040ff0d7424 */ /* 0x000fe200078e00ff */
[----:B------:R-:W-:Y:S02]  /*db40*/  WARPGROUP.DEPBAR.LE gsb0, 0x0 ;  /* 0x00008000000079c5 */ /* 0x000fe40000010000 */
[----:B------:R-:W-:Y:S01]  /*db50*/  WARPGROUP.ARRIVE ;  /* 0x00000000000079c5 */ /* 0x000fe20000000000 */
[----:B------:R-:W3:Y:S04]  /*db60*/  LDL R149, [R1+0x1c] ;  /* 0x00001c0001957983 */ /* 0x000ee80000100800 */
[----:B------:R-:W3:Y:S02]  /*db70*/  LDL R150, [R1+0x4c] ;  /* 0x00004c0001967983 */ /* 0x000ee40000100800 */
[----:B------:R-:W-:Y:S01]  /*db80*/  HGMMA.64x64x16.F32.BF16 R88, R144, gdesc[UR12].tnspB, R88, gsb0 ;  /* 0x40e0000c90587df0 */ /* 0x000fe20008001858 */
[----:B------:R-:W-:-:S02]  /*db90*/  R2UR UR14, R12 ;  /* 0x000000000c0e72ca */ /* 0x000fc400000e0000 */
[----:B------:R-:W-:Y:S01]  /*dba0*/  R2UR UR15, R13 ;  /* 0x000000000d0f72ca */ /* 0x000fe200000e0000 */
[----:B------:R-:W-:Y:S01]  /*dbb0*/  VIADD R12, R8, 0x180 ;  /* 0x00000180080c7836 */ /* 0x000fe20000000000 */
[----:B------:R-:W2:Y:S01]  /*dbc0*/  LDL R151, [R1+0xc] ;  /* 0x00000c0001977983 */ /* 0x000ea20000100800 */
[----:B------:R-:W-:Y:S02]  /*dbd0*/  IMAD.MOV.U32 R13, RZ, RZ, 0x40000040 ;  /* 0x40000040ff0d7424 */ /* 0x000fe400078e00ff */
        /* <DEDUP_REMOVED lines=60> */
[----:B------:R-:W1:Y:S01]  /*dfa0*/  MUFU.TANH R25, R25 ;  /* 0x0000001900197308 */ /* 0x000e620000002400 */
[----:B------:R-:W-:-:S02]  /*dfb0*/  WARPGROUP.DEPBAR.LE gsb0, 0x0 ;  /* 0x00008000000079c5 */ /* 0x000fc40000010000 */
[----:B------:R-:W-:-:S05]  /*dfc0*/  WARPGROUP.ARRIVE ;  /* 0x00000000000079c5 */ /* 0x000fca0000000000 */
[----:B------:R-:W4:Y:S01]  /*dfd0*/  MUFU.TANH R24, R24 ;  /* 0x0000001800187308 */ /* 0x000f220000002400 */
[----:B------:R-:W-:Y:S01]  /*dfe0*/  HGMMA.64x64x16.F32.BF16 R88, R140, gdesc[UR12].tnspB, R88, gsb0 ;  /* 0x40e0000c8c587df0 */ /* 0x000fe20008001858 */
        /* <DEDUP_REMOVED lines=57> */
[----:B------:R5:W0:Y:S08]  /*e380*/  MUFU.TANH R8, R78 ;  /* 0x0000004e00087308 */ /* 0x000a300000002400 */
[----:B------:R-:W0:Y:S01]  /*e390*/  MUFU.TANH R58, R58 ;  /* 0x0000003a003a7308 */ /* 0x000e220000002400 */
[----:B-----5:R-:W-:Y:S01]  /*e3a0*/  FMUL.FTZ R78, R80, UR10 ;  /* 0x0000000a504e7c20 */ /* 0x020fe20008410000 */
[----:B------:R-:W-:Y:S01]  /*e3b0*/  FMUL.FTZ R80, R81, UR10 ;  /* 0x0000000a51507c20 */ /* 0x000fe20008410000 */
[----:B------:R-:W-:Y:S01]  /*e3c0*/  FMUL.FTZ R81, R83, UR10 ;  /* 0x0000000a53517c20 */ /* 0x000fe20008410000 */
[----:B------:R-:W-:-:S04]  /*e3d0*/  FMUL.FTZ R83, R87, UR10 ;  /* 0x0000000a57537c20 */ /* 0x000fc80008410000 */
        /* <DEDUP_REMOVED lines=11> */
[----:B------:R-:W-:Y:S02]  /*e490*/  R2UR UR14, R12 ;  /* 0x000000000c0e72ca */ /* 0x000fe400000e0000 */
[----:B------:R-:W-:Y:S01]  /*e4a0*/  R2UR UR15, R13 ;  /* 0x000000000d0f72ca */ /* 0x000fe200000e0000 */
[----:B------:R-:W5:Y:S03]  /*e4b0*/  @P2 LDC R12, c[0x0][0x450] ;  /* 0x00011400ff0c2b82 */ /* 0x000f660000000800 */
[----:B------:R-:W0:Y:S05]  /*e4c0*/  MUFU.TANH R67, R67 ;  /* 0x0000004300437308 */ /* 0x000e2a0000002400 */
[----:B------:R-:W1:Y:S03]  /*e4d0*/  @P2 LDC R13, c[0x0][0x44c] ;  /* 0x00011300ff0d2b82 */ /* 0x000e660000000800 */
        /* <DEDUP_REMOVED lines=12> */
[----:B------:R-:W-:Y:S07]  /*e5a0*/  HGMMA.64x64x16.F32.BF16 R88, R120, gdesc[UR12].tnspB, R88, gsb0 ;  /* 0x40e0000c78587df0 */ /* 0x000fee0008001858 */
        /* <DEDUP_REMOVED lines=8> */
[----:B---3--:R-:W-:Y:S02]  /*e630*/  IMAD.IADD R121, R150, 0x1, R149 ;  /* 0x0000000196797824 */ /* 0x008fe400078e0295 */
[----:B------:R-:W-:Y:S01]  /*e640*/  FMUL.FTZ R120, R84, UR10 ;  /* 0x0000000a54787c20 */ /* 0x000fe20008410000 */
[----:B------:R-:W3:Y:S01]  /*e650*/  S2R R149, SR_TID.X ;  /* 0x0000000000957919 */ /* 0x000ee20000002100 */
[----:B------:R-:W-:Y:S02]  /*e660*/  IMAD.SHL.U32 R84, R0, 0x80, RZ ;  /* 0x0000008000547824 */ /* 0x000fe400078e00ff */
[----:B-1----:R-:W-:Y:S02]  /*e670*/  @P2 IMAD.HI.U32 R13, R121, R13, RZ ;  /* 0x0000000d790d2227 */ /* 0x002fe400078e00ff */
[----:B------:R-:W1:Y:S01]  /*e680*/  MUFU.TANH R120, R120 ;  /* 0x0000007800787308 */ /* 0x000e620000002400 */
[----:B------:R-:W-:Y:S02]  /*e690*/  IADD3 R122, -R155, 0x1, -R84 ;  /* 0x000000019b7a7810 */ /* 0x000fe40007ffe954 */
[----:B-----5:R-:W-:Y:S01]  /*e6a0*/  @P2 SHF.R.U32.HI R121, RZ, R12, R13 ;  /* 0x0000000cff792219 */ /* 0x020fe2000001160d */
[----:B------:R-:W-:Y:S01]  /*e6b0*/  @!P1 IMAD R13, R15, 0x8, R2 ;  /* 0x000000080f0d9824 */ /* 0x000fe200078e0202 */
[----:B--2---:R-:W-:-:S03]  /*e6c0*/  IADD3 R122, -R154, R122, R151 ;  /* 0x0000007a9a7a7210 */ /* 0x004fc60007ffe197 */
[----:B------:R-:W2:Y:S01]  /*e6d0*/  SHFL.IDX PT, R124, R121, RZ, 0x1c1f ;  /* 0x001c1fff797c7589 */ /* 0x000ea200000e0000 */
[----:B------:R-:W-:Y:S02]  /*e6e0*/  @!P1 VIADD R13, R13, 0x16840 ;  /* 0x000168400d0d9836 */ /* 0x000fe40000000000 */
[C---:B------:R-:W-:Y:S02]  /*e6f0*/  VIADD R123, R122.reuse, UR8 ;  /* 0x000000087a7b7c36 */ /* 0x040fe40008000000 */
[----:B------:R-:W-:Y:S01]  /*e700*/  VIADD R122, R122, UR11 ;  /* 0x0000000b7a7a7c36 */ /* 0x000fe20008000000 */
[----:B------:R-:W-:Y:S02]  /*e710*/  @!P1 PRMT R13, RZ, 0x654, R13 ;  /* 0x00000654ff0d9816 */ /* 0x000fe4000000000d */
[----:B---3--:R-:W-:Y:S02]  /*e720*/  SHF.R.U32.HI R150, RZ, 0x7, R149 ;  /* 0x00000007ff967819 */ /* 0x008fe40000011695 */
[----:B------:R-:W-:-:S03]  /*e730*/  ISETP.GE.U32.AND P4, PT, R149, 0x180, PT ;  /* 0x000001809500780c */ /* 0x000fc60003f86070 */
[----:B------:R-:W-:Y:S02]  /*e740*/  VIADD R12, R150, 0x9 ;  /* 0x00000009960c7836 */ /* 0x000fe40000000000 */
[--C-:B--2---:R-:W-:Y:S02]  /*e750*/  IMAD.IADD R87, R123, 0x1, R124.reuse ;  /* 0x000000017b577824 */ /* 0x104fe400078e027c */
[----:B------:R-:W-:Y:S01]  /*e760*/  IMAD.IADD R86, R122, 0x1, R124 ;  /* 0x000000017a567824 */ /* 0x000fe200078e027c */
[----:B------:R-:W-:-:S05]  /*e770*/  SEL R12, R12, 0x9, !P4 ;  /* 0x000000090c0c7807 */ /* 0x000fca0006000000 */
[----:B------:R2:W-:Y:S06]  /*e780*/  BAR.ARV R12, 0x100 ;  /* 0x0004000c0000751d */ /* 0x0005ec0000002000 */
[----:B------:R2:W-:Y:S01]  /*e790*/  @!P1 SYNCS.ARRIVE.TRANS64.RED.A1T0 RZ, [R13+URZ], RZ ;  /* 0x000000ff0dff99a7 */ /* 0x0005e2000810043f */
[----:B01--4-:R-:W-:Y:S05]  /*e7a0*/  @!P3 BRA `(.L_x_13608) ;  /* 0x000000000058b947 */ /* 0x013fea0003800000 */
[----:B------:R-:W-:Y:S01]  /*e7b0*/  IADD3 R124, -R154, R151, R124 ;  /* 0x000000979a7c7210 */ /* 0x000fe20007ffe17c */
[----:B------:R-:W-:Y:S03]  /*e7c0*/  BSSY B0, `(.L_x_13609) ;  /* 0x0000010000007945 */ /* 0x000fe60003800000 */
[----:B------:R-:W-:-:S13]  /*e7d0*/  ISETP.GT.AND P4, PT, R124, -0x1, PT ;  /* 0xffffffff7c00780c */ /* 0x000fda0003f84270 */
[----:B------:R-:W-:Y:S05]  /*e7e0*/  @P4 BRA `(.L_x_13610) ;  /* 0x0000000000204947 */ /* 0x000fea0003800000 */
[----:B------:R-:W-:Y:S01]  /*e7f0*/  IMAD.U32 R125, RZ, RZ, UR4 ;  /* 0x00000004ff7d7e24 */ /* 0x000fe2000f8e00ff */
[----:B------:R-:W-:-:S04]  /*e800*/  LOP3.LUT R124, RZ, R124, RZ, 0x33, !PT ;  /* 0x0000007cff7c7212 */ /* 0x000fc800078e33ff */
[----:B------:R-:W-:-:S13]  /*e810*/  ISETP.NE.AND P4, PT, R125, 0x1, PT ;  /* 0x000000017d00780c */ /* 0x000fda0003f85270 */
[----:B--2---:R-:W0:Y:S02]  /*e820*/  @P4 LDC.64 R12, c[0x0][0x9e8] ;  /* 0x00027a00ff0c4b82 */ /* 0x004e240000000a00 */
[----:B0-----:R-:W-:-:S05]  /*e830*/  @P4 IMAD.HI.U32 R12, R124, R12, RZ ;  /* 0x0000000c7c0c4227 */ /* 0x001fca00078e00ff */
[----:B------:R-:W-:-:S04]  /*e840*/  @P4 SHF.R.U32.HI R124, RZ, R13, R12 ;  /* 0x0000000dff7c4219 */ /* 0x000fc8000001160c */
[----:B------:R-:W-:Y:S01]  /*e850*/  LOP3.LUT R124, RZ, R124, RZ, 0x33, !PT ;  /* 0x0000007cff7c7212 */ /* 0x000fe200078e33ff */
[----:B------:R-:W-:Y:S06]  /*e860*/  BRA `(.L_x_13611) ;  /* 0x0000000000147947 */ /* 0x000fec0003800000 */
.L_x_13610:
[----:B------:R-:W-:-:S05]  /*e870*/  IMAD.U32 R125, RZ, RZ, UR4 ;  /* 0x00000004ff7d7e24 */ /* 0x000fca000f8e00ff */
[----:B------:R-:W-:-:S13]  /*e880*/  ISETP.NE.AND P4, PT, R125, 0x1, PT ;  /* 0x000000017d00780c */ /* 0x000fda0003f85270 */
[----:B--2---:R-:W0:Y:S02]  /*e890*/  @P4 LDC.64 R12, c[0x0][0x9e8] ;  /* 0x00027a00ff0c4b82 */ /* 0x004e240000000a00 */
[----:B0-----:R-:W-:-:S05]  /*e8a0*/  @P4 IMAD.HI.U32 R12, R124, R12, RZ ;  /* 0x0000000c7c0c4227 */ /* 0x001fca00078e00ff */
[----:B------:R-:W-:-:S07]  /*e8b0*/  @P4 SHF.R.U32.HI R124, RZ, R13, R12 ;  /* 0x0000000dff7c4219 */ /* 0x000fce000001160c */
.L_x_13611:
[----:B------:R-:W-:Y:S05]  /*e8c0*/  BSYNC B0 ;  /* 0x0000000000007941 */ /* 0x000fea0003800000 */
.L_x_13609:
[----:B------:R-:W-:-:S04]  /*e8d0*/  IMAD R124, R124, R125, -R84 ;  /* 0x0000007d7c7c7224 */ /* 0x000fc800078e0a54 */
[----:B------:R-:W-:-:S05]  /*e8e0*/  IMAD.IADD R124, R124, 0x1, -R155 ;  /* 0x000000017c7c7824 */ /* 0x000fca00078e0a9b */
[----:B------:R-:W-:Y:S02]  /*e8f0*/  VIMNMX R86, R86, R124, !PT ;  /* 0x0000007c56567248 */ /* 0x000fe40007fe0100 */
[----:B------:R-:W-:-:S07]  /*e900*/  VIADDMNMX R87, R124, R125, R87, PT ;  /* 0x0000007d7c577246 */ /* 0x000fce0003800157 */
.L_x_13608:
        /* <DEDUP_REMOVED lines=113> */
.L_x_13614:
[----:B------:R-:W-:-:S05]  /*f020*/  IMAD.U32 R39, RZ, RZ, UR4 ;  /* 0x00000004ff277e24 */ /* 0x000fca000f8e00ff */
[----:B------:R-:W-:-:S13]  /*f030*/  ISETP.NE.AND P4, PT, R39, 0x1, PT ;  /* 0x000000012700780c */ /* 0x000fda0003f85270 */
[----:B--2---:R-:W0:Y:S02]  /*f040*/  @P4 LDC.64 R12, c[0x0][0x9e8] ;  /* 0x00027a00ff0c4b82 */ /* 0x004e240000000a00 */
[----:B0-----:R-:W-:-:S05]  /*f050*/  @P4 IMAD.HI.U32 R12, R121, R12, RZ ;  /* 0x0000000c790c4227 */ /* 0x001fca00078e00ff */
[----:B------:R-:W-:-:S07]  /*f060*/  @P4 SHF.R.U32.HI R121, RZ, R13, R12 ;  /* 0x0000000dff794219 */ /* 0x000fce000001160c */
.L_x_13615:
[----:B------:R-:W-:Y:S05]  /*f070*/  BSYNC B0 ;  /* 0x0000000000007941 */ /* 0x000fea0003800000 */
.L_x_13613:
[----:B------:R-:W-:-:S04]  /*f080*/  IMAD R84, R121, R39, -R84 ;  /* 0x0000002779547224 */ /* 0x000fc800078e0a54 */
[----:B------:R-:W-:-:S05]  /*f090*/  IMAD.IADD R84, R84, 0x1, -R155 ;  /* 0x0000000154547824 */ /* 0x000fca00078e0a9b */
[----:B------:R-:W-:Y:S02]  /*f0a0*/  VIMNMX R122, R122, R84, !PT ;  /* 0x000000547a7a7248 */ /* 0x000fe40007fe0100 */
[----:B------:R-:W-:-:S07]  /*f0b0*/  VIADDMNMX R123, R84, R39, R123, PT ;  /* 0x00000027547b7246 */ /* 0x000fce000380017b */
.L_x_13612:
[----:B--2---:R-:W-:Y:S01]  /*f0c0*/  @!P1 IMAD R12, R16, 0x8, R2 ;  /* 0x00000008100c9824 */ /* 0x004fe200078e0202 */
[----:B------:R-:W0:Y:S01]  /*f0d0*/  LDC R39, c[0x0][0x988] ;  /* 0x00026200ff277b82 */ /* 0x000e220000000800 */
[----:B------:R-:W-:Y:S02]  /*f0e0*/  IMAD.MOV.U32 R154, RZ, RZ, R20 ;  /* 0x000000ffff9a7224 */ /* 0x000fe400078e0014 */
[----:B------:R-:W-:-:S05]  /*f0f0*/  @!P1 VIADD R12, R12, 0x16860 ;  /* 0x000168600c0c9836 */ /* 0x000fca0000000000 */
[----:B------:R-:W-:-:S04]  /*f100*/  @!P1 PRMT R12, RZ, 0x654, R12 ;  /* 0x00000654ff0c9816 */ /* 0x000fc8000000000c */
[----:B------:R1:W-:Y:S02]  /*f110*/  @!P1 SYNCS.ARRIVE.TRANS64.RED.A1T0 RZ, [R12+URZ], RZ ;  /* 0x000000ff0cff99a7 */ /* 0x0003e4000810043f */
        /* <DEDUP_REMOVED lines=33> */
[----:B-1----:R-:W-:-:S05]  /*f330*/  FMNMX.FTZ R12, R12, R13, !PT ;  /* 0x0000000d0c0c7209 */ /* 0x002fca0007810000 */
[----:B------:R-:W1:Y:S02]  /*f340*/  SHFL.BFLY PT, R13, R12, 0x1, 0x1f ;  /* 0x0c201f000c0d7f89 */ /* 0x000e6400000e0000 */
[----:B-1----:R-:W-:-:S04]  /*f350*/  FMNMX.FTZ R12, R12, R13, !PT ;  /* 0x0000000d0c0c7209 */ /* 0x002fc80007810000 */
[----:B------:R-:W-:-:S04]  /*f360*/  FSETP.NEU.FTZ.AND P4, PT, R12, -INF , PT ;  /* 0xff8000000c00780b */ /* 0x000fc80003f9d000 */
[----:B------:R-:W-:-:S05]  /*f370*/  FSEL R13, R12, RZ, P4 ;  /* 0x000000ff0c0d7208 */ /* 0x000fca0002000000 */
[----:B------:R-:W-:Y:S01]  /*f380*/  FADD.FTZ R13, -R13, R14 ;  /* 0x0000000e0d0d7221 */ /* 0x000fe20000010100 */
[----:B0-----:R-:W-:-:S03]  /*f390*/  FMUL.FTZ R14, R12, R39 ;  /* 0x000000270c0e7220 */ /* 0x001fc60000410000 */
[-C--:B------:R-:W-:Y:S02]  /*f3a0*/  FMUL.FTZ R13, R13, R39.reuse ;  /* 0x000000270d0d7220 */ /* 0x080fe40000410000 */
[----:B------:R-:W-:Y:S02]  /*f3b0*/  FSEL R14, R14, RZ, P4 ;  /* 0x000000ff0e0e7208 */ /* 0x000fe40002000000 */
[----:B------:R-:W-:Y:S02]  /*f3c0*/  ISETP.GT.AND P4, PT, R122, 0x1, P5 ;  /* 0x000000017a00780c */ /* 0x000fe40002f84270 */
[----:B------:R-:W0:Y:S01]  /*f3d0*/  MUFU.EX2 R13, R13 ;  /* 0x0000000d000d7308 */ /* 0x000e220000000800 */
        /* <DEDUP_REMOVED lines=8> */
[-CC-:B------:R-:W-:Y:S01]  /*f460*/  FFMA.FTZ R33, R33, R39.reuse, -R14.reuse ;  /* 0x0000002721217223 */ /* 0x180fe2000001080e */
        /* <DEDUP_REMOVED lines=35> */
[----:B------:R-:W-:Y:S01]  /*f6a0*/  FFMA.FTZ R14, R85, R39, -R14 ;  /* 0x00000027550e7223 */ /* 0x000fe2000001080e */
[----:B------:R-:W-:Y:S01]  /*f6b0*/  FSEL R34, R34, -INF , !P4 ;  /* 0xff80000022227808 */ /* 0x000fe20006000000 */
[----:B------:R-:W1:Y:S01]  /*f6c0*/  MUFU.EX2 R148, R9 ;  /* 0x0000000900947308 */ /* 0x000e620000000800 */
[----:B------:R-:W-:Y:S01]  /*f6d0*/  ISETP.GT.AND P4, PT, R122, 0x18, P5 ;  /* 0x000000187a00780c */ /* 0x000fe20002f84270 */
[-C--:B0-----:R-:W-:Y:S01]  /*f6e0*/  FMUL.FTZ R88, R88, R13.reuse ;  /* 0x0000000d58587220 */ /* 0x081fe20000410000 */
[-C--:B------:R-:W-:Y:S01]  /*f6f0*/  FMUL.FTZ R89, R89, R13.reuse ;  /* 0x0000000d59597220 */ /* 0x080fe20000410000 */
[-C--:B------:R-:W-:Y:S01]  /*f700*/  FMUL.FTZ R92, R92, R13.reuse ;  /* 0x0000000d5c5c7220 */ /* 0x080fe20000410000 */
[----:B------:R-:W-:Y:S01]  /*f710*/  ISETP.LT.OR P4, PT, R123, 0x19, P4 ;  /* 0x000000197b00780c */ /* 0x000fe20002781670 */
[-C--:B------:R-:W-:Y:S01]  /*f720*/  FMUL.FTZ R93, R93, R13.reuse ;  /* 0x0000000d5d5d7220 */ /* 0x080fe20000410000 */
[-C--:B------:R-:W-:Y:S01]  /*f730*/  FMUL.FTZ R96, R96, R13.reuse ;  /* 0x0000000d60607220 */ /* 0x080fe20000410000 */
[----:B------:R-:W0:Y:S01]  /*f740*/  MUFU.EX2 R25, R25 ;  /* 0x0000001900197308 */ /* 0x000e220000000800 */
[----:B------:R-:W-:Y:S01]  /*f750*/  FSEL R36, R36, -INF , !P4 ;  /* 0xff80000024247808 */ /* 0x000fe20006000000 */
[-C--:B------:R-:W-:Y:S01]  /*f760*/  FMUL.FTZ R97, R97, R13.reuse ;  /* 0x0000000d61617220 */ /* 0x080fe20000410000 */
[----:B------:R-:W-:Y:S01]  /*f770*/  ISETP.GT.AND P4, PT, R122, 0x19, P5 ;  /* 0x000000197a00780c */ /* 0x000fe20002f84270 */
[-C--:B------:R-:W-:Y:S01]  /*f780*/  FMUL.FTZ R100, R100, R13.reuse ;  /* 0x0000000d64647220 */ /* 0x080fe20000410000 */
[-C--:B------:R-:W-:Y:S01]  /*f790*/  FMUL.FTZ R101, R101, R13.reuse ;  /* 0x0000000d65657220 */ /* 0x080fe20000410000 */
[-C--:B------:R-:W-:Y:S01]  /*f7a0*/  FMUL.FTZ R104, R104, R13.reuse ;  /* 0x0000000d68687220 */ /* 0x080fe20000410000 */
[----:B------:R-:W-:Y:S01]  /*f7b0*/  ISETP.LT.OR P4, PT, R123, 0x1a, P4 ;  /* 0x0000001a7b00780c */ /* 0x000fe20002781670 */
[----:B------:R-:W2:Y:S01]  /*f7c0*/  MUFU.EX2 R27, R27 ;  /* 0x0000001b001b7308 */ /* 0x000ea20000000800 */
[----:B-1----:R-:W-:Y:S01]  /*f7d0*/  FFMA.FTZ R4, R13, R4, R148 ;  /* 0x000000040d047223 */ /* 0x002fe20000010094 */
[-C--:B------:R-:W-:Y:S01]  /*f7e0*/  FMUL.FTZ R105, R105, R13.reuse ;  /* 0x0000000d69697220 */ /* 0x080fe20000410000 */
[----:B------:R-:W-:Y:S01]  /*f7f0*/  FSEL R38, R38, -INF , !P4 ;  /* 0xff80000026267808 */ /* 0x000fe20006000000 */
[-C--:B------:R-:W-:Y:S01]  /*f800*/  FMUL.FTZ R108, R108, R13.reuse ;  /* 0x0000000d6c6c7220 */ /* 0x080fe20000410000 */
[----:B------:R-:W-:Y:S01]  /*f810*/  ISETP.GT.AND P4, PT, R122, 0x20, P5 ;  /* 0x000000207a00780c */ /* 0x000fe20002f84270 */
[-C--:B------:R-:W-:Y:S01]  /*f820*/  FMUL.FTZ R109, R109, R13.reuse ;  /* 0x0000000d6d6d7220 */ /* 0x080fe20000410000 */
[-C--:B------:R-:W-:Y:S01]  /*f830*/  FMUL.FTZ R112, R112, R13.reuse ;  /* 0x0000000d70707220 */ /* 0x080fe20000410000 */
[----:B------:R-:W1:Y:S01]  /*f840*/  MUFU.EX2 R28, R28 ;  /* 0x0000001c001c7308 */ /* 0x000e620000000800 */
[----:B------:R-:W-:Y:S01]  /*f850*/  ISETP.LT.OR P4, PT, R123, 0x21, P4 ;  /* 0x000000217b00780c */ /* 0x000fe20002781670 */
[C---:B0-----:R-:W-:Y:S01]  /*f860*/  FADD.FTZ R4, R25.reuse, R4 ;  /* 0x0000000419047221 */ /* 0x041fe20000010000 */
[----:B------:R-:W-:Y:S01]  /*f870*/  F2FP.BF16.F32.PACK_AB R148, R25, R148 ;  /* 0x000000941994723e */ /* 0x000fe200000010ff */
[-C--:B------:R-:W-:Y:S01]  /*f880*/  FMUL.FTZ R113, R113, R13.reuse ;  /* 0x0000000d71717220 */ /* 0x080fe20000410000 */
[----:B------:R-:W-:Y:S01]  /*f890*/  FSEL R40, R40, -INF , !P4 ;  /* 0xff80000028287808 */ /* 0x000fe20006000000 */
[-C--:B------:R-:W-:Y:S01]  /*f8a0*/  FMUL.FTZ R116, R116, R13.reuse ;  /* 0x0000000d74747220 */ /* 0x080fe20000410000 */
[----:B------:R-:W-:Y:S01]  /*f8b0*/  ISETP.GT.AND P4, PT, R122, 0x21, P5 ;  /* 0x000000217a00780c */ /* 0x000fe20002f84270 */
[----:B------:R-:W0:Y:S01]  /*f8c0*/  MUFU.EX2 R31, R31 ;  /* 0x0000001f001f7308 */ /* 0x000e220000000800 */
[----:B--2---:R-:W-:Y:S01]  /*f8d0*/  FADD.FTZ R4, R27, R4 ;  /* 0x000000041b047221 */ /* 0x004fe20000010000 */
[----:B------:R-:W-:Y:S01]  /*f8e0*/  FMUL.FTZ R117, R117, R13 ;  /* 0x0000000d75757220 */ /* 0x000fe20000410000 */
[----:B------:R-:W-:-:S04]  /*f8f0*/  ISETP.LT.OR P4, PT, R123, 0x22, P4 ;  /* 0x000000227b00780c */ /* 0x000fc80002781670 */
[----:B------:R-:W-:Y:S01]  /*f900*/  FSEL R42, R42, -INF , !P4 ;  /* 0xff8000002a2a7808 */ /* 0x000fe20006000000 */
[----:B------:R-:W2:Y:S01]  /*f910*/  MUFU.EX2 R33, R33 ;  /* 0x0000002100217308 */ /* 0x000ea20000000800 */
[----:B------:R-:W-:Y:S01]  /*f920*/  ISETP.GT.AND P4, PT, R122, 0x28, P5 ;  /* 0x000000287a00780c */ /* 0x000fe20002f84270 */
[C---:B-1----:R-:W-:Y:S01]  /*f930*/  FADD.FTZ R4, R28.reuse, R4 ;  /* 0x000000041c047221 */ /* 0x042fe20000010000 */
[----:B------:R-:W-:Y:S02]  /*f940*/  F2FP.BF16.F32.PACK_AB R150, R28, R27 ;  /* 0x0000001b1c96723e */ /* 0x000fe400000010ff */
[----:B------:R-:W-:-:S03]  /*f950*/  ISETP.LT.OR P4, PT, R123, 0x29, P4 ;  /* 0x000000297b00780c */ /* 0x000fc60002781670 */
[----:B------:R-:W1:Y:S01]  /*f960*/  MUFU.EX2 R35, R35 ;  /* 0x0000002300237308 */ /* 0x000e620000000800 */
[----:B------:R-:W-:Y:S01]  /*f970*/  FSEL R44, R44, -INF , !P4 ;  /* 0xff8000002c2c7808 */ /* 0x000fe20006000000 */
[----:B0-----:R-:W-:Y:S01]  /*f980*/  FADD.FTZ R4, R31, R4 ;  /* 0x000000041f047221 */ /* 0x001fe20000010000 */
[----:B------:R-:W-:-:S04]  /*f990*/  ISETP.GT.AND P4, PT, R122, 0x29, P5 ;  /* 0x000000297a00780c */ /* 0x000fc80002f84270 */
[----:B------:R-:W-:Y:S01]  /*f9a0*/  ISETP.LT.OR P4, PT, R123, 0x2a, P4 ;  /* 0x0000002a7b00780c */ /* 0x000fe20002781670 */
[----:B------:R-:W0:Y:S01]  /*f9b0*/  MUFU.EX2 R37, R37 ;  /* 0x0000002500257308 */ /* 0x000e220000000800 */
[C---:B--2---:R-:W-:Y:S01]  /*f9c0*/  FADD.FTZ R4, R33.reuse, R4 ;  /* 0x0000000421047221 */ /* 0x044fe20000010000 */
[----:B------:R-:W-:Y:S02]  /*f9d0*/  F2FP.BF16.F32.PACK_AB R144, R33, R31 ;  /* 0x0000001f2190723e */ /* 0x000fe400000010ff */
[----:B------:R-:W-:Y:S02]  /*f9e0*/  FSEL R46, R46, -INF , !P4 ;  /* 0xff8000002e2e7808 */ /* 0x000fe40006000000 */
[----:B------:R-:W-:Y:S02]  /*f9f0*/  ISETP.GT.AND P4, PT, R122, 0x30, P5 ;  /* 0x000000307a00780c */ /* 0x000fe40002f84270 */
[----:B------:R-:W2:Y:S01]  /*fa00*/  MUFU.EX2 R124, R124 ;  /* 0x0000007c007c7308 */ /* 0x000ea20000000800 */
[----:B-1----:R-:W-:Y:S01]  /*fa10*/  FADD.FTZ R4, R35, R4 ;  /* 0x0000000423047221 */ /* 0x002fe20000010000 */
[----:B------:R-:W-:-:S04]  /*fa20*/  ISETP.LT.OR P4, PT, R123, 0x31, P4 ;  /* 0x000000317b00780c */ /* 0x000fc80002781670 */
[----:B------:R-:W-:Y:S02]  /*fa30*/  FSEL R49, R49, -INF , !P4 ;  /* 0xff80000031317808 */ /* 0x000fe40006000000 */
[----:B------:R-:W-:Y:S01]  /*fa40*/  ISETP.GT.AND P4, PT, R122, 0x31, P5 ;  /* 0x000000317a00780c */ /* 0x000fe20002f84270 */
[----:B------:R-:W1:Y:S01]  /*fa50*/  MUFU.EX2 R41, R41 ;  /* 0x0000002900297308 */ /* 0x000e620000000800 */
[C---:B0-----:R-:W-:Y:S01]  /*fa60*/  FADD.FTZ R25, R37.reuse, R4 ;  /* 0x0000000425197221 */ /* 0x041fe20000010000 */
[----:B------:R-:W-:Y:S02]  /*fa70*/  F2FP.BF16.F32.PACK_AB R146, R37, R35 ;  /* 0x000000232592723e */ /* 0x000fe400000010ff */
[----:B------:R-:W-:-:S04]  /*fa80*/  ISETP.LT.OR P4, PT, R123, 0x32, P4 ;  /* 0x000000327b00780c */ /* 0x000fc80002781670 */
[----:B------:R-:W-:Y:S01]  /*fa90*/  FSEL R50, R50, -INF , !P4 ;  /* 0xff80000032327808 */ /* 0x000fe20006000000 */
[----:B------:R-:W0:Y:S01]  /*faa0*/  MUFU.EX2 R43, R43 ;  /* 0x0000002b002b7308 */ /* 0x000e220000000800 */
[----:B------:R-:W-:Y:S01]  /*fab0*/  ISETP.GT.AND P4, PT, R122, 0x38, P5 ;  /* 0x000000387a00780c */ /* 0x000fe20002f84270 */
[----:B--2---:R-:W-:-:S03]  /*fac0*/  FADD.FTZ R4, R124, R25 ;  /* 0x000000197c047221 */ /* 0x004fc60000010000 */
[----:B------:R-:W-:-:S03]  /*fad0*/  ISETP.LT.OR P4, PT, R123, 0x39, P4 ;  /* 0x000000397b00780c */ /* 0x000fc60002781670 */
[----:B------:R-:W2:Y:S01]  /*fae0*/  MUFU.EX2 R45, R45 ;  /* 0x0000002d002d7308 */ /* 0x000ea20000000800 */
[----:B------:R-:W-:Y:S01]  /*faf0*/  FSEL R52, R52, -INF , !P4 ;  /* 0xff80000034347808 */ /* 0x000fe20006000000 */
[C---:B-1----:R-:W-:Y:S01]  /*fb00*/  FADD.FTZ R4, R41.reuse, R4 ;  /* 0x0000000429047221 */ /* 0x042fe20000010000 */
[----:B------:R-:W-:Y:S02]  /*fb10*/  ISETP.GT.AND P4, PT, R122, 0x39, P5 ;  /* 0x000000397a00780c */ /* 0x000fe40002f84270 */
[----:B------:R-:W-:Y:S02]  /*fb20*/  F2FP.BF16.F32.PACK_AB R140, R41, R124 ;  /* 0x0000007c298c723e */ /* 0x000fe400000010ff */
[----:B------:R-:W-:Y:S01]  /*fb30*/  ISETP.LT.OR P4, PT, R123, 0x3a, P4 ;  /* 0x0000003a7b00780c */ /* 0x000fe20002781670 */
[----:B------:R-:W1:Y:S01]  /*fb40*/  MUFU.EX2 R47, R47 ;  /* 0x0000002f002f7308 */ /* 0x000e620000000800 */
[----:B0-----:R-:W-:Y:S02]  /*fb50*/  FADD.FTZ R4, R43, R4 ;  /* 0x000000042b047221 */ /* 0x001fe40000010000 */
[----:B------:R-:W-:-:S02]  /*fb60*/  FSEL R54, R54, -INF , !P4 ;  /* 0xff80000036367808 */ /* 0x000fc40006000000 */
[----:B------:R-:W-:-:S03]  /*fb70*/  ISETP.GT.AND P4, PT, R122, 0x40, P5 ;  /* 0x000000407a00780c */ /* 0x000fc60002f84270 */
[----:B------:R-:W0:Y:S01]  /*fb80*/  MUFU.EX2 R48, R48 ;  /* 0x0000003000307308 */ /* 0x000e220000000800 */
[----:B------:R-:W-:Y:S01]  /*fb90*/  ISETP.LT.OR P4, PT, R123, 0x41, P4 ;  /* 0x000000417b00780c */ /* 0x000fe20002781670 */
[C---:B--2---:R-:W-:Y:S01]  /*fba0*/  FADD.FTZ R4, R45.reuse, R4 ;  /* 0x000000042d047221 */ /* 0x044fe20000010000 */
[----:B------:R-:W-:Y:S02]  /*fbb0*/  F2FP.BF16.F32.PACK_AB R142, R45, R43 ;  /* 0x0000002b2d8e723e */ /* 0x000fe400000010ff */
[----:B------:R-:W-:Y:S02]  /*fbc0*/  FSEL R56, R56, -INF , !P4 ;  /* 0xff80000038387808 */ /* 0x000fe40006000000 */
[----:B------:R-:W-:Y:S01]  /*fbd0*/  ISETP.GT.AND P4, PT, R122, 0x41, P5 ;  /* 0x000000417a00780c */ /* 0x000fe20002f84270 */
[----:B------:R-:W-:Y:S01]  /*fbe0*/  MUFU.EX2 R51, R51 ;  /* 0x0000003300337308 */ /* 0x000fe20000000800 */
[----:B-1----:R-:W-:Y:S02]  /*fbf0*/  FADD.FTZ R25, R47, R4 ;  /* 0x000000042f197221 */ /* 0x002fe40000010000 */
[----:B------:R-:W-:-:S04]  /*fc00*/  ISETP.LT.OR P4, PT, R123, 0x42, P4 ;  /* 0x000000427b00780c */ /* 0x000fc80002781670 */
[----:B------:R-:W-:Y:S01]  /*fc10*/  FSEL R58, R58, -INF , !P4 ;  /* 0xff8000003a3a7808 */ /* 0x000fe20006000000 */
[----:B------:R-:W1:Y:S01]  /*fc20*/  MUFU.EX2 R53, R53 ;  /* 0x0000003500357308 */ /* 0x000e620000000800 */
[----:B------:R-:W-:Y:S02]  /*fc30*/  ISETP.GT.AND P4, PT, R122, 0x48, P5 ;  /* 0x000000487a00780c */ /* 0x000fe40002f84270 */
[----:B0-----:R-:W-:Y:S02]  /*fc40*/  F2FP.BF16.F32.PACK_AB R136, R48, R47 ;  /* 0x0000002f3088723e */ /* 0x001fe400000010ff */
[----:B------:R-:W-:-:S03]  /*fc50*/  ISETP.LT.OR P4, PT, R123, 0x49, P4 ;  /* 0x000000497b00780c */ /* 0x000fc60002781670 */
[----:B------:R-:W-:Y:S01]  /*fc60*/  MUFU.EX2 R55, R55 ;  /* 0x0000003700377308 */ /* 0x000fe20000000800 */
[----:B------:R-:W-:Y:S02]  /*fc70*/  FSEL R60, R60, -INF , !P4 ;  /* 0xff8000003c3c7808 */ /* 0x000fe40006000000 */
[----:B------:R-:W-:-:S04]  /*fc80*/  ISETP.GT.AND P4, PT, R122, 0x49, P5 ;  /* 0x000000497a00780c */ /* 0x000fc80002f84270 */
[----:B------:R-:W-:Y:S01]  /*fc90*/  ISETP.LT.OR P4, PT, R123, 0x4a, P4 ;  /* 0x0000004a7b00780c */ /* 0x000fe20002781670 */
[----:B------:R-:W0:Y:S01]  /*fca0*/  MUFU.EX2 R57, R57 ;  /* 0x0000003900397308 */ /* 0x000e220000000800 */
[----:B-1----:R-:W-:Y:S02]  /*fcb0*/  F2FP.BF16.F32.PACK_AB R138, R53, R51 ;  /* 0x00000033358a723e */ /* 0x002fe400000010ff */
[----:B------:R-:W-:Y:S02]  /*fcc0*/  FSEL R62, R62, -INF , !P4 ;  /* 0xff8000003e3e7808 */ /* 0x000fe40006000000 */
[----:B------:R-:W-:-:S03]  /*fcd0*/  ISETP.GT.AND P4, PT, R122, 0x50, P5 ;  /* 0x000000507a00780c */ /* 0x000fc60002f84270 */
[----:B------:R-:W-:Y:S01]  /*fce0*/  MUFU.EX2 R59, R59 ;  /* 0x0000003b003b7308 */ /* 0x000fe20000000800 */
[----:B------:R-:W-:-:S04]  /*fcf0*/  ISETP.LT.OR P4, PT, R123, 0x51, P4 ;  /* 0x000000517b00780c */ /* 0x000fc80002781670 */
[----:B------:R-:W-:Y:S02]  /*fd00*/  FSEL R64, R64, -INF , !P4 ;  /* 0xff80000040407808 */ /* 0x000fe40006000000 */
[----:B------:R-:W-:Y:S01]  /*fd10*/  ISETP.GT.AND P4, PT, R122, 0x51, P5 ;  /* 0x000000517a00780c */ /* 0x000fe20002f84270 */
[----:B------:R-:W1:Y:S01]  /*fd20*/  MUFU.EX2 R61, R61 ;  /* 0x0000003d003d7308 */ /* 0x000e620000000800 */
[----:B0-----:R-:W-:Y:S02]  /*fd30*/  F2FP.BF16.F32.PACK_AB R132, R57, R55 ;  /* 0x000000373984723e */ /* 0x001fe400000010ff */
[----:B------:R-:W-:-:S04]  /*fd40*/  ISETP.LT.OR P4, PT, R123, 0x52, P4 ;  /* 0x000000527b00780c */ /* 0x000fc80002781670 */
[----:B------:R-:W-:Y:S01]  /*fd50*/  FSEL R66, R66, -INF , !P4 ;  /* 0xff80000042427808 */ /* 0x000fe20006000000 */
[----:B------:R-:W-:Y:S01]  /*fd60*/  MUFU.EX2 R63, R63 ;  /* 0x0000003f003f7308 */ /* 0x000fe20000000800 */
[----:B------:R-:W-:-:S04]  /*fd70*/  ISETP.GT.AND P4, PT, R122, 0x58, P5 ;  /* 0x000000587a00780c */ /* 0x000fc80002f84270 */
[----:B------:R-:W-:-:S03]  /*fd80*/  ISETP.LT.OR P4, PT, R123, 0x59, P4 ;  /* 0x000000597b00780c */ /* 0x000fc60002781670 */
[----:B------:R-:W0:Y:S01]  /*fd90*/  MUFU.EX2 R65, R65 ;  /* 0x0000004100417308 */ /* 0x000e220000000800 */
[----:B------:R-:W-:Y:S02]  /*fda0*/  FSEL R68, R68, -INF , !P4 ;  /* 0xff80000044447808 */ /* 0x000fe40006000000 */
[----:B------:R-:W-:Y:S02]  /*fdb0*/  ISETP.GT.AND P4, PT, R122, 0x59, P5 ;  /* 0x000000597a00780c */ /* 0x000fe40002f84270 */
[----:B-1----:R-:W-:Y:S02]  /*fdc0*/  F2FP.BF16.F32.PACK_AB R134, R61, R59 ;  /* 0x0000003b3d86723e */ /* 0x002fe400000010ff */
[----:B------:R-:W-:Y:S01]  /*fdd0*/  ISETP.LT.OR P4, PT, R123, 0x5a, P4 ;  /* 0x0000005a7b00780c */ /* 0x000fe20002781670 */
[----:B------:R-:W-:Y:S03]  /*fde0*/  MUFU.EX2 R67, R67 ;  /* 0x0000004300437308 */ /* 0x000fe60000000800 */
[----:B------:R-:W-:-:S02]  /*fdf0*/  FSEL R70, R70, -INF , !P4 ;  /* 0xff80000046467808 */ /* 0x000fc40006000000 */
[----:B------:R-:W-:-:S03]  /*fe00*/  ISETP.GT.AND P4, PT, R122, 0x60, P5 ;  /* 0x000000607a00780c */ /* 0x000fc60002f84270 */
[----:B------:R-:W1:Y:S01]  /*fe10*/  MUFU.EX2 R69, R69 ;  /* 0x0000004500457308 */ /* 0x000e620000000800 */
[----:B------:R-:W-:Y:S02]  /*fe20*/  ISETP.LT.OR P4, PT, R123, 0x61, P4 ;  /* 0x000000617b00780c */ /* 0x000fe40002781670 */
[----:B0-----:R-:W-:Y:S02]  /*fe30*/  F2FP.BF16.F32.PACK_AB R128, R65, R63 ;  /* 0x0000003f4180723e */ /* 0x001fe400000010ff */
[----:B------:R-:W-:Y:S02]  /*fe40*/  FSEL R72, R72, -INF , !P4 ;  /* 0xff80000048487808 */ /* 0x000fe40006000000 */
[----:B------:R-:W-:Y:S01]  /*fe50*/  ISETP.GT.AND P4, PT, R122, 0x61, P5 ;  /* 0x000000617a00780c */ /* 0x000fe20002f84270 */
[----:B------:R-:W-:Y:S03]  /*fe60*/  MUFU.EX2 R71, R71 ;  /* 0x0000004700477308 */ /* 0x000fe60000000800 */
[----:B------:R-:W-:-:S04]  /*fe70*/  ISETP.LT.OR P4, PT, R123, 0x62, P4 ;  /* 0x000000627b00780c */ /* 0x000fc80002781670 */
[----:B------:R-:W-:Y:S01]  /*fe80*/  FSEL R74, R74, -INF , !P4 ;  /* 0xff8000004a4a7808 */ /* 0x000fe20006000000 */
[----:B------:R-:W0:Y:S01]  /*fe90*/  MUFU.EX2 R73, R73 ;  /* 0x0000004900497308 */ /* 0x000e220000000800 */
[----:B------:R-:W-:Y:S02]  /*fea0*/  ISETP.GT.AND P4, PT, R122, 0x68, P5 ;  /* 0x000000687a00780c */ /* 0x000fe40002f84270 */
[----:B-1----:R-:W-:Y:S02]  /*feb0*/  F2FP.BF16.F32.PACK_AB R130, R69, R67 ;  /* 0x000000434582723e */ /* 0x002fe400000010ff */
[----:B------:R-:W-:-:S03]  /*fec0*/  ISETP.LT.OR P4, PT, R123, 0x69, P4 ;  /* 0x000000697b00780c */ /* 0x000fc60002781670 */
[----:B------:R-:W-:Y:S01]  /*fed0*/  MUFU.EX2 R75, R75 ;  /* 0x0000004b004b7308 */ /* 0x000fe20000000800 */
[----:B------:R-:W-:Y:S02]  /*fee0*/  FSEL R8, R8, -INF , !P4 ;  /* 0xff80000008087808 */ /* 0x000fe40006000000 */
[----:B------:R-:W-:-:S04]  /*fef0*/  ISETP.GT.AND P4, PT, R122, 0x69, P5 ;  /* 0x000000697a00780c */ /* 0x000fc80002f84270 */
[----:B------:R-:W-:Y:S01]  /*ff00*/  ISETP.LT.OR P4, PT, R123, 0x6a, P4 ;  /* 0x0000006a7b00780c */ /* 0x000fe20002781670 */
[----:B------:R-:W1:Y:S01]  /*ff10*/  MUFU.EX2 R76, R76 ;  /* 0x0000004c004c7308 */ /* 0x000e620000000800 */
[----:B0-----:R-:W-:Y:S02]  /*ff20*/  F2FP.BF16.F32.PACK_AB R124, R73, R71 ;  /* 0x00000047497c723e */ /* 0x001fe400000010ff */
[----:B------:R-:W-:Y:S02]  /*ff30*/  FSEL R77, R77, -INF , !P4 ;  /* 0xff8000004d4d7808 */ /* 0x000fe40006000000 */
[----:B------:R-:W-:-:S03]  /*ff40*/  ISETP.GT.AND P4, PT, R122, 0x70, P5 ;  /* 0x000000707a00780c */ /* 0x000fc60002f84270 */
[----:B------:R-:W-:Y:S01]  /*ff50*/  MUFU.EX2 R78, R78 ;  /* 0x0000004e004e7308 */ /* 0x000fe20000000800 */
[----:B------:R-:W-:-:S04]  /*ff60*/  ISETP.LT.OR P4, PT, R123, 0x71, P4 ;  /* 0x000000717b00780c */ /* 0x000fc80002781670 */
[----:B------:R-:W-:Y:S02]  /*ff70*/  FSEL R79, R79, -INF , !P4 ;  /* 0xff8000004f4f7808 */ /* 0x000fe40006000000 */
[----:B------:R-:W-:Y:S01]  /*ff80*/  ISETP.GT.AND P4, PT, R122, 0x71, P5 ;  /* 0x000000717a00780c */ /* 0x000fe20002f84270 */
[----:B------:R-:W0:Y:S01]  /*ff90*/  MUFU.EX2 R80, R80 ;  /* 0x0000005000507308 */ /* 0x000e220000000800 */
[----:B-1----:R-:W-:Y:S02]  /*ffa0*/  F2FP.BF16.F32.PACK_AB R126, R76, R75 ;  /* 0x0000004b4c7e723e */ /* 0x002fe400000010ff */
[----:B------:R-:W-:-:S04]  /*ffb0*/  ISETP.LT.OR P4, PT, R123, 0x72, P4 ;  /* 0x000000727b00780c */ /* 0x000fc80002781670 */
[----:B------:R-:W-:Y:S01]  /*ffc0*/  FSEL R81, R81, -INF , !P4 ;  /* 0xff80000051517808 */ /* 0x000fe20006000000 */
[----:B------:R-:W-:Y:S01]  /*ffd0*/  MUFU.EX2 R14, R14 ;  /* 0x0000000e000e7308 */ /* 0x000fe20000000800 */
[----:B------:R-:W-:-:S04]  /*ffe0*/  ISETP.GT.AND P4, PT, R122, RZ, P5 ;  /* 0x000000ff7a00720c */ /* 0x000fc80002f84270 */
[----:B------:R-:W-:-:S04]  /*fff0*/  ISETP.LT.OR P4, PT, R123, 0x1, P4 ;  /* 0x000000017b00780c */ /* 0x000fc80002781670 */
[----:B------:R-:W-:Y:S02]  /*10000*/  FSEL R24, R24, -INF , !P4 ;  /* 0xff80000018187808 */ /* 0x000fe40006000000 */
[----:B------:R-:W-:Y:S02]  /*10010*/  ISETP.GT.AND P4, PT, R122, 0x78, P5 ;  /* 0x000000787a00780c */ /* 0x000fe40002f84270 */
[----:B------:R-:W-:Y:S02]  /*10020*/  FMNMX.FTZ R85, R24, R5, !PT ;  /* 0x0000000518557209 */ /* 0x000fe40007810000 */
[----:B------:R-:W-:Y:S02]  /*10030*/  ISETP.GT.AND P5, PT, R122, 0x79, P5 ;  /* 0x000000797a00780c */ /* 0x000fe40002fa4270 */
[----:B------:R-:W-:Y:S01]  /*10040*/  FMNMX.FTZ R16, R26, R85, !PT ;  /* 0x000000551a107209 */ /* 0x000fe20007810000 */
[----:B------:R0:W-:Y:S01]  /*10050*/  MUFU.EX2 R122, R120 ;  /* 0x00000078007a7308 */ /* 0x0001e20000000800 */
        /* <DEDUP_REMOVED lines=8> */
[----:B0-----:R-:W-:Y:S02]  /*100e0*/  F2FP.BF16.F32.PACK_AB R120, R80, R78 ;  /* 0x0000004e5078723e */ /* 0x001fe400000010ff */
        /* <DEDUP_REMOVED lines=31> */
[----:B------:R-:W-:-:S03]  /*102e0*/  FMUL.FTZ R85, R9, R39 ;  /* 0x0000002709557220 */ /* 0x000fc60000410000 */
[----:B------:R-:W-:Y:S02]  /*102f0*/  FSEL R16, R9, RZ, P4 ;  /* 0x000000ff09107208 */ /* 0x000fe40002000000 */
[----:B------:R-:W-:Y:S02]  /*10300*/  FSEL R85, R85, RZ, P4 ;  /* 0x000000ff55557208 */ /* 0x000fe40002000000 */
[----:B------:R-:W-:Y:S01]  /*10310*/  ISETP.GT.AND P4, PT, R0, R21, PT ;  /* 0x000000150000720c */ /* 0x000fe20003f84270 */
[----:B------:R-:W-:Y:S01]  /*10320*/  FADD.FTZ R16, -R16, R5 ;  /* 0x0000000510107221 */ /* 0x000fe20000010100 */
[----:B------:R-:W-:Y:S02]  /*10330*/  VIADD R0, R0, 0xffffffff ;  /* 0xffffffff00007836 */ /* 0x000fe40000000000 */
[-CC-:B------:R-:W-:Y:S01]  /*10340*/  FFMA.FTZ R24, R24, R39.reuse, -R85.reuse ;  /* 0x0000002718187223 */ /* 0x180fe20000010855 */
[-CC-:B------:R-:W-:Y:S01]  /*10350*/  FFMA.FTZ R26, R26, R39.reuse, -R85.reuse ;  /* 0x000000271a1a7223 */ /* 0x180fe20000010855 */
        /* <DEDUP_REMOVED lines=13> */
[-C--:B------:R-:W-:Y:S01]  /*10430*/  FFMA.FTZ R49, R49, R39.reuse, -R85 ;  /* 0x0000002731317223 */ /* 0x080fe20000010855 */
[----:B------:R-:W-:Y:S01]  /*10440*/  FADD.FTZ R16, R48, R25 ;  /* 0x0000001930107221 */ /* 0x000fe20000010000 */
[-CC-:B------:R-:W-:Y:S01]  /*10450*/  FFMA.FTZ R50, R50, R39.reuse, -R85.reuse ;  /* 0x0000002732327223 */ /* 0x180fe20000010855 */
[-CC-:B------:R-:W-:Y:S01]  /*10460*/  FFMA.FTZ R52, R52, R39.reuse, -R85.reuse ;  /* 0x0000002734347223 */ /* 0x180fe20000010855 */
[-CC-:B------:R-:W-:Y:S01]  /*10470*/  FFMA.FTZ R54, R54, R39.reuse, -R85.reuse ;  /* 0x0000002736367223 */ /* 0x180fe20000010855 */
[----:B------:R-:W-:Y:S01]  /*10480*/  FADD.FTZ R16, R51, R16 ;  /* 0x0000001033107221 */ /* 0x000fe20000010000 */
[-CC-:B------:R-:W-:Y:S01]  /*10490*/  FFMA.FTZ R56, R56, R39.reuse, -R85.reuse ;  /* 0x0000002738387223 */ /* 0x180fe20000010855 */
[----:B------:R-:W1:Y:S01]  /*104a0*/  MUFU.EX2 R26, R26 ;  /* 0x0000001a001a7308 */ /* 0x000e620000000800 */
[-CC-:B------:R-:W-:Y:S01]  /*104b0*/  FFMA.FTZ R58, R58, R39.reuse, -R85.reuse ;  /* 0x000000273a3a7223 */ /* 0x180fe20000010855 */
[----:B------:R-:W-:Y:S01]  /*104c0*/  FADD.FTZ R16, R53, R16 ;  /* 0x0000001035107221 */ /* 0x000fe20000010000 */
[-CC-:B------:R-:W-:Y:S01]  /*104d0*/  FFMA.FTZ R60, R60, R39.reuse, -R85.reuse ;  /* 0x000000273c3c7223 */ /* 0x180fe20000010855 */
[-CC-:B------:R-:W-:Y:S01]  /*104e0*/  FFMA.FTZ R62, R62, R39.reuse, -R85.reuse ;  /* 0x000000273e3e7223 */ /* 0x180fe20000010855 */
[-CC-:B------:R-:W-:Y:S01]  /*104f0*/  FFMA.FTZ R64, R64, R39.reuse, -R85.reuse ;  /* 0x0000002740407223 */ /* 0x180fe20000010855 */
[----:B------:R-:W-:Y:S01]  /*10500*/  FADD.FTZ R16, R55, R16 ;  /* 0x0000001037107221 */ /* 0x000fe20000010000 */
[--C-:B------:R-:W-:Y:S01]  /*10510*/  FFMA.FTZ R66, R66, R39, -R85.reuse ;  /* 0x0000002742427223 */ /* 0x100fe20000010855 */
[----:B------:R-:W2:Y:S01]  /*10520*/  MUFU.EX2 R29, R29 ;  /* 0x0000001d001d7308 */ /* 0x000ea20000000800 */
[----:B0-----:R-:W-:Y:S01]  /*10530*/  FFMA.FTZ R3, R5, R3, R24 ;  /* 0x0000000305037223 */ /* 0x001fe20000010018 */
[----:B------:R-:W-:Y:S01]  /*10540*/  FADD.FTZ R16, R57, R16 ;  /* 0x0000001039107221 */ /* 0x000fe20000010000 */
[-CC-:B------:R-:W-:Y:S01]  /*10550*/  FFMA.FTZ R68, R68, R39.reuse, -R85.reuse ;  /* 0x0000002744447223 */ /* 0x180fe20000010855 */
[-CC-:B------:R-:W-:Y:S01]  /*10560*/  FFMA.FTZ R70, R70, R39.reuse, -R85.reuse ;  /* 0x0000002746467223 */ /* 0x180fe20000010855 */
[-CC-:B------:R-:W-:Y:S01]  /*10570*/  FFMA.FTZ R72, R72, R39.reuse, -R85.reuse ;  /* 0x0000002748487223 */ /* 0x180fe20000010855 */
[----:B------:R-:W-:Y:S01]  /*10580*/  FADD.FTZ R16, R59, R16 ;  /* 0x000000103b107221 */ /* 0x000fe20000010000 */
[-C--:B------:R-:W-:Y:S01]  /*10590*/  FFMA.FTZ R74, R74, R39.reuse, -R85 ;  /* 0x000000274a4a7223 */ /* 0x080fe20000010855 */
[----:B------:R-:W0:Y:S01]  /*105a0*/  MUFU.EX2 R30, R30 ;  /* 0x0000001e001e7308 */ /* 0x000e220000000800 */
[----:B-1----:R-:W-:Y:S01]  /*105b0*/  FADD.FTZ R4, R26, R3 ;  /* 0x000000031a047221 */ /* 0x002fe20000010000 */
[----:B------:R-:W-:Y:S01]  /*105c0*/  FADD.FTZ R16, R61, R16 ;  /* 0x000000103d107221 */ /* 0x000fe20000010000 */
[-CC-:B------:R-:W-:Y:S01]  /*105d0*/  FFMA.FTZ R8, R8, R39.reuse, -R85.reuse ;  /* 0x0000002708087223 */ /* 0x180fe20000010855 */
[-CC-:B------:R-:W-:Y:S01]  /*105e0*/  FFMA.FTZ R77, R77, R39.reuse, -R85.reuse ;  /* 0x000000274d4d7223 */ /* 0x180fe20000010855 */
[-CC-:B------:R-:W-:Y:S01]  /*105f0*/  FFMA.FTZ R79, R79, R39.reuse, -R85.reuse ;  /* 0x000000274f4f7223 */ /* 0x180fe20000010855 */
[----:B------:R-:W-:Y:S01]  /*10600*/  FADD.FTZ R16, R63, R16 ;  /* 0x000000103f107221 */ /* 0x000fe20000010000 */
[-CC-:B------:R-:W-:Y:S01]  /*10610*/  FFMA.FTZ R81, R81, R39.reuse, -R85.reuse ;  /* 0x0000002751517223 */ /* 0x180fe20000010855 */
[----:B------:R-:W1:Y:S01]  /*10620*/  MUFU.EX2 R32, R32 ;  /* 0x0000002000207308 */ /* 0x000e620000000800 */
[----:B--2---:R-:W-:Y:S01]  /*10630*/  FADD.FTZ R3, R29, R4 ;  /* 0x000000041d037221 */ /* 0x004fe20000010000 */
[----:B------:R-:W-:Y:S01]  /*10640*/  FADD.FTZ R16, R65, R16 ;  /* 0x0000001041107221 */ /* 0x000fe20000010000 */
[-CC-:B------:R-:W-:Y:S01]  /*10650*/  FFMA.FTZ R82, R82, R39.reuse, -R85.reuse ;  /* 0x0000002752527223 */ /* 0x180fe20000010855 */
[----:B------:R-:W-:Y:S01]  /*10660*/  FFMA.FTZ R83, R83, R39, -R85 ;  /* 0x0000002753537223 */ /* 0x000fe20000010855 */
        /* <DEDUP_REMOVED lines=31> */
[----:B------:R-:W-:Y:S01]  /*10860*/  FMUL.FTZ R119, R119, R5 ;  /* 0x0000000577777220 */ /* 0x000fe20000410000 */
[----:B------:R-:W-:Y:S01]  /*10870*/  F2FP.BF16.F32.PACK_AB R149, R26, R24 ;  /* 0x000000181a95723e */ /* 0x000fe200000010ff */
[----:B------:R-:W-:Y:S01]  /*10880*/  FADD.FTZ R25, R122, R25 ;  /* 0x000000197a197221 */ /* 0x000fe20000010000 */
[----:B------:R-:W-:Y:S01]  /*10890*/  F2FP.BF16.F32.PACK_AB R122, R14, R122 ;  /* 0x0000007a0e7a723e */ /* 0x000fe200000010ff */
[----:B------:R-:W0:Y:S01]  /*108a0*/  MUFU.EX2 R42, R42 ;  /* 0x0000002a002a7308 */ /* 0x000e220000000800 */
[----:B-1----:R-:W-:Y:S01]  /*108b0*/  FADD.FTZ R3, R38, R3 ;  /* 0x0000000326037221 */ /* 0x002fe20000010000 */
[----:B------:R-:W-:Y:S01]  /*108c0*/  F2FP.BF16.F32.PACK_AB R151, R30, R29 ;  /* 0x0000001d1e97723e */ /* 0x000fe200000010ff */
[----:B------:R-:W-:Y:S01]  /*108d0*/  IMAD.MOV.U32 R5, RZ, RZ, R9 ;  /* 0x000000ffff057224 */ /* 0x000fe200078e0009 */
[----:B------:R-:W-:-:S02]  /*108e0*/  F2FP.BF16.F32.PACK_AB R145, R34, R32 ;  /* 0x000000202291723e */ /* 0x000fc400000010ff */
[----:B------:R-:W-:Y:S02]  /*108f0*/  F2FP.BF16.F32.PACK_AB R147, R38, R36 ;  /* 0x000000242693723e */ /* 0x000fe400000010ff */
        /* <DEDUP_REMOVED lines=56> */
[----:B------:R-:W-:Y:S01]  /*10c80*/  F2FP.BF16.F32.PACK_AB R121, R14, R79 ;  /* 0x0000004f0e79723e */ /* 0x000fe200000010ff */
[----:B------:R-:W-:Y:S02]  /*10c90*/  IMAD.MOV.U32 R14, RZ, RZ, R12 ;  /* 0x000000ffff0e7224 */ /* 0x000fe400078e000c */
[----:B0-----:R-:W-:-:S04]  /*10ca0*/  FADD.FTZ R3, R82, R3 ;  /* 0x0000000352037221 */ /* 0x001fc80000010000 */
[C---:B-1----:R-:W-:Y:S01]  /*10cb0*/  FADD.FTZ R3, R83.reuse, R3 ;  /* 0x0000000353037221 */ /* 0x042fe20000010000 */
[----:B------:R-:W-:Y:S01]  /*10cc0*/  F2FP.BF16.F32.PACK_AB R123, R83, R82 ;  /* 0x00000052537b723e */ /* 0x000fe200000010ff */
[----:B------:R-:W-:Y:S06]  /*10cd0*/  @P4 BRA `(.L_x_13616) ;  /* 0xffffffc8002c4947 */ /* 0x000fec000383ffff */
[----:B------:R-:W-:Y:S02]  /*10ce0*/  IMAD.MOV.U32 R5, RZ, RZ, R9 ;  /* 0x000000ffff057224 */ /* 0x000fe400078e0009 */
[----:B------:R-:W-:Y:S02]  /*10cf0*/  IMAD.MOV.U32 R14, RZ, RZ, R12 ;  /* 0x000000ffff0e7224 */ /* 0x000fe400078e000c */
[----:B------:R-:W-:Y:S02]  /*10d00*/  IMAD.MOV.U32 R16, RZ, RZ, R15 ;  /* 0x000000ffff107224 */ /* 0x000fe400078e000f */
[----:B------:R-:W-:-:S07]  /*10d10*/  IMAD.MOV.U32 R154, RZ, RZ, R20 ;  /* 0x000000ffff9a7224 */ /* 0x000fce00078e0014 */
.L_x_13598:
[----:B------:R-:W2:Y:S01]  /*10d20*/  LDL R21, [R1+0x1c] ;  /* 0x00001c0001157983 */ /* 0x000ea20000100800 */
[----:B------:R-:W0:Y:S01]  /*10d30*/  LDC R8, c[0x0][0x448] ;  /* 0x00011200ff087b82 */ /* 0x000e220000000800 */
[----:B------:R-:W-:Y:S02]  /*10d40*/  ULDC UR12, c[0x0][0x9dc] ;  /* 0x00027700000c7ab9 */ /* 0x000fe40000000800 */
[----:B------:R-:W3:Y:S04]  /*10d50*/  LDL R15, [R1+0x8] ;  /* 0x00000800010f7983 */ /* 0x000ee80000100800 */
[----:B------:R-:W3:Y:S01]  /*10d60*/  LDL R13, [R1+0xc] ;  /* 0x00000c00010d7983 */ /* 0x000ee20000100800 */
[----:B------:R-:W1:Y:S01]  /*10d70*/  LDC R20, c[0x0][0x9e4] ;  /* 0x00027900ff147b82 */ /* 0x000e620000000800 */
[----:B0-----:R-:W-:-:S02]  /*10d80*/  ISETP.NE.AND P4, PT, R8, 0x1, PT ;  /* 0x000000010800780c */ /* 0x001fc40003f85270 */
[----:B-1----:R-:W-:-:S11]  /*10d90*/  ISETP.GE.AND P5, PT, R20, 0x1, PT ;  /* 0x000000011400780c */ /* 0x002fd60003fa6270 */
[----:B------:R-:W0:Y:S08]  /*10da0*/  @P4 LDC R9, c[0x0][0x44c] ;  /* 0x00011300ff094b82 */ /* 0x000e300000000800 */
[----:B------:R-:W1:Y:S01]  /*10db0*/  @P4 LDC R12, c[0x0][0x450] ;  /* 0x00011400ff0c4b82 */ /* 0x000e620000000800 */
[----:B--2---:R-:W-:-:S04]  /*10dc0*/  VIADD R8, R21, 0xbf ;  /* 0x000000bf15087836 */ /* 0x004fc80000000000 */
[----:B0-----:R-:W-:Y:S01]  /*10dd0*/  @P4 IMAD.HI.U32 R9, R8, R9, RZ ;  /* 0x0000000908094227 */ /* 0x001fe200078e00ff */
[----:B---3--:R-:W-:-:S04]  /*10de0*/  IADD3 R13, R13, 0x1, -R15 ;  /* 0x000000010d0d7810 */ /* 0x008fc80007ffe80f */
        /* <DEDUP_REMOVED lines=15> */
.L_x_13619:
[----:B------:R-:W-:-:S13]  /*10ee0*/  ISETP.NE.AND P2, PT, R20, 0x1, PT ;  /* 0x000000011400780c */ /* 0x000fda0003f45270 */
[----:B------:R-:W0:Y:S02]  /*10ef0*/  @P2 LDC.64 R8, c[0x0][0x9e8] ;  /* 0x00027a00ff082b82 */ /* 0x000e240000000a00 */
[----:B0-----:R-:W-:-:S05]  /*10f00*/  @P2 IMAD.HI.U32 R8, R13, R8, RZ ;  /* 0x000000080d082227 */ /* 0x001fca00078e00ff */
[----:B------:R-:W-:-:S07]  /*10f10*/  @P2 SHF.R.U32.HI R13, RZ, R9, R8 ;  /* 0x00000009ff0d2219 */ /* 0x000fce0000011608 */
.L_x_13620:
[----:B------:R-:W-:Y:S05]  /*10f20*/  BSYNC B0 ;  /* 0x0000000000007941 */ /* 0x000fea0003800000 */
.L_x_13618:
[----:B------:R-:W-:-:S05]  /*10f30*/  IMAD R13, R13, R20, RZ ;  /* 0x000000140d0d7224 */ /* 0x000fca00078e02ff */
[----:B------:R-:W-:-:S07]  /*10f40*/  VIMNMX R12, R12, R13, !PT ;  /* 0x0000000d0c0c7248 */ /* 0x000fce0007fe0100 */
.L_x_13617:
[----:B------:R-:W2:Y:S01]  /*10f50*/  LDL R8, [R1+0x58] ;  /* 0x0000580001087983 */ /* 0x000ea20000100800 */
[----:B------:R-:W-:-:S05]  /*10f60*/  VIADD R12, R12, 0x7f ;  /* 0x0000007f0c0c7836 */ /* 0x000fca0000000000 */
[----:B------:R-:W-:-:S04]  /*10f70*/  SHF.R.S32.HI R9, RZ, 0x1f, R12 ;  /* 0x0000001fff097819 */ /* 0x000fc8000001140c */
[----:B------:R-:W-:-:S04]  /*10f80*/  LEA.HI R9, R9, R12, RZ, 0x7 ;  /* 0x0000000c09097211 */ /* 0x000fc800078f38ff */
[----:B------:R-:W-:-:S04]  /*10f90*/  SHF.R.S32.HI R9, RZ, 0x7, R9 ;  /* 0x00000007ff097819 */ /* 0x000fc80000011409 */
[----:B--2---:R-:W-:-:S04]  /*10fa0*/  VIMNMX R8, R8, R9, !PT ;  /* 0x0000000908087248 */ /* 0x004fc80007fe0100 */
[----:B------:R-:W-:Y:S01]  /*10fb0*/  ISETP.GE.AND P2, PT, R0, R8, PT ;  /* 0x000000080000720c */ /* 0x000fe20003f46270 */
[----:B------:R0:W-:-:S12]  /*10fc0*/  STL [R1+0x50], R8 ;  /* 0x0000500801007387 */ /* 0x0001d80000100800 */
[----:B0-----:R-:W-:Y:S05]  /*10fd0*/  @!P2 BRA `(.L_x_13621) ;  /* 0x000000280000a947 */ /* 0x001fea0003800000 */
[----:B------:R-:W-:Y:S02]  /*10fe0*/  IMAD.MOV.U32 R13, RZ, RZ, R5 ;  /* 0x000000ffff0d7224 */ /* 0x000fe400078e0005 */
[----:B------:R-:W-:Y:S02]  /*10ff0*/  IMAD.MOV.U32 R12, RZ, RZ, R14 ;  /* 0x000000ffff0c7224 */ /* 0x000fe400078e000e */
[----:B------:R-:W-:Y:S02]  /*11000*/  IMAD.MOV.U32 R8, RZ, RZ, R154 ;  /* 0x000000ffff087224 */ /* 0x000fe400078e009a */
[----:B------:R-:W-:-:S07]  /*11010*/  IMAD.MOV.U32 R20, RZ, RZ, R16 ;  /* 0x000000ffff147224 */ /* 0x000fce00078e0010 */
.L_x_13631:
        /* <DEDUP_REMOVED lines=11> */
.L_x_13623:
[----:B------:R-:W-:Y:S01]  /*110d0*/  IMAD R5, R16, 0x8, R2 ;  /* 0x0000000810057824 */ /* 0x000fe200078e0202 */
[----:B------:R-:W-:-:S04]  /*110e0*/  SHF.L.U32 R14, R154, 0x1f, RZ ;  /* 0x0000001f9a0e7819 */ /* 0x000fc800000006ff */
[----:B------:R0:W1:Y:S01]  /*110f0*/  SYNCS.PHASECHK.TRANS64.TRYWAIT P3, [R5+URZ+0x16830], R14 ;  /* 0x0168300e050075a7 */ /* 0x000062000806017f */
[----:B------:R-:W-:Y:S05]  /*11100*/  @!P0 BRA `(.L_x_13624) ;  /* 0x0000000000048947 */ /* 0x000fea0003800000 */
[----:B------:R-:W-:Y:S01]  /*11110*/  BPT.TRAP 0x1 ;  /* 0x000000040000795c */ /* 0x000fe20000300000 */
.L_x_13624:
[----:B------:R-:W-:Y:S04]  /*11120*/  BSSY B0, `(.L_x_13622) ;  /* 0x0000004000007945 */ /* 0x000fe80003800000 */
[----:B-1----:R-:W-:Y:S05]  /*11130*/  @P3 BRA `(.L_x_13625) ;  /* 0x0000000000083947 */ /* 0x002fea0003800000 */
[----:B------:R-:W1:Y:S02]  /*11140*/  SYNCS.PHASECHK.TRANS64.TRYWAIT P3, [R5+URZ+0x16830], R14 ;  /* 0x0168300e050075a7 */ /* 0x000e64000806017f */
[----:B-1----:R-:W-:Y:S05]  /*11150*/  @!P3 BRA `(.L_x_13626) ;  /* 0x0000011000e4b947 */ /* 0x002fea0003800000 */
.L_x_13625:
[----:B------:R-:W-:Y:S05]  /*11160*/  BSYNC B0 ;  /* 0x0000000000007941 */ /* 0x000fea0003800000 */
.L_x_13622:
[----:B------:R-:W2:Y:S01]  /*11170*/  LDL R9, [R1+0x20] ;  /* 0x0000200001097983 */ /* 0x000ea20000100800 */
[----:B------:R-:W-:Y:S01]  /*11180*/  IMAD.MOV.U32 R15, RZ, RZ, 0x40000040 ;  /* 0x40000040ff0f7424 */ /* 0x000fe200078e00ff */
[----:B------:R-:W-:Y:S05]  /*11190*/  WARPSYNC.ALL ;  /* 0x0000000000007948 */ /* 0x000fea0003800000 */
[----:B------:R-:W-:Y:S01]  /*111a0*/  R2UR UR23, R15 ;  /* 0x000000000f1772ca */ /* 0x000fe200000e0000 */
[----:B01----:R-:W0:Y:S01]  /*111b0*/  S2R R5, SR_TID.X ;  /* 0x0000000000057919 */ /* 0x003e220000002100 */
[----:B------:R-:W-:Y:S01]  /*111c0*/  IMAD.MOV.U32 R27, RZ, RZ, 0x40000040 ;  /* 0x40000040ff1b7424 */ /* 0x000fe200078e00ff */
[----:B------:R-:W-:Y:S01]  /*111d0*/  R2UR UR12, R6 ;  /* 0x00000000060c72ca */ /* 0x000fe200000e0000 */
[----:B------:R-:W-:Y:S01]  /*111e0*/  IMAD.MOV.U32 R25, RZ, RZ, 0x40000040 ;  /* 0x40000040ff197424 */ /* 0x000fe200078e00ff */
[----:B------:R-:W-:-:S02]  /*111f0*/  R2UR UR13, R7 ;  /* 0x00000000070d72ca */ /* 0x000fc400000e0000 */
[----:B0-----:R-:W-:-:S05]  /*11200*/  SHF.R.U32.HI R5, RZ, 0x7, R5 ;  /* 0x00000007ff057819 */ /* 0x001fca0000011605 */
[----:B------:R-:W-:Y:S01]  /*11210*/  VIADD R5, R5, 0x8 ;  /* 0x0000000805057836 */ /* 0x000fe20000000000 */
[----:B------:R-:W-:Y:S02]  /*11220*/  R2UR UR15, R27 ;  /* 0x000000001b0f72ca */ /* 0x000fe400000e0000 */
[----:B------:R-:W-:Y:S02]  /*11230*/  R2UR UR19, R25 ;  /* 0x00000000191372ca */ /* 0x000fe400000e0000 */
[----:B------:R-:W-:Y:S01]  /*11240*/  R2UR UR27, R27 ;  /* 0x000000001b1b72ca */ /* 0x000fe200000e0000 */
[----:B------:R0:W-:Y:S01]  /*11250*/  BAR.SYNC.DEFER_BLOCKING R5, 0x100 ;  /* 0x000400050000751d */ /* 0x0001e20000010000 */
[----:B--2---:R-:W-:-:S04]  /*11260*/  IMAD R26, R16, 0x400, R9 ;  /* 0x00000400101a7824 */ /* 0x004fc800078e0209 */
[----:B------:R-:W-:-:S05]  /*11270*/  VIADD R14, R26, 0x4 ;  /* 0x000000041a0e7836 */ /* 0x000fca0000000000 */
[----:B------:R-:W-:Y:S02]  /*11280*/  R2UR UR22, R14 ;  /* 0x000000000e1672ca */ /* 0x000fe400000e0000 */
[----:B------:R-:W2:Y:S01]  /*11290*/  LDL.64 R14, [R1] ;  /* 0x00000000010e7983 */ /* 0x000ea20000100a00 */
[C---:B------:R-:W-:Y:S01]  /*112a0*/  R2UR UR14, R26.reuse ;  /* 0x000000001a0e72ca */ /* 0x040fe200000e0000 */
[C---:B------:R-:W-:Y:S02]  /*112b0*/  VIADD R24, R26.reuse, 0x2 ;  /* 0x000000021a187836 */ /* 0x040fe40000000000 */
[----:B------:R-:W-:-:S03]  /*112c0*/  VIADD R26, R26, 0x6 ;  /* 0x000000061a1a7836 */ /* 0x000fc60000000000 */
[----:B------:R-:W-:Y:S02]  /*112d0*/  R2UR UR18, R24 ;  /* 0x00000000181272ca */ /* 0x000fe400000e0000 */
[----:B------:R-:W-:Y:S02]  /*112e0*/  R2UR UR26, R26 ;  /* 0x000000001a1a72ca */ /* 0x000fe400000e0000 */
[----:B------:R-:W-:-:S06]  /*112f0*/  WARPGROUP.ARRIVE ;  /* 0x00000000000079c5 */ /* 0x000fcc0000000000 */
[----:B------:R-:W-:Y:S01]  /*11300*/  HGMMA.64x128x16.F32.BF16 R24, gdesc[UR12], RZ, !UPT, gsb0 ;  /* 0x01e000000c1879f0 */ /* 0x000fe2000c0018ff */
[----:B------:R-:W-:Y:S02]  /*11310*/  R2UR UR20, R156 ;  /* 0x000000009c1472ca */ /* 0x000fe400000e0000 */
[----:B------:R-:W-:Y:S01]  /*11320*/  R2UR UR21, R157 ;  /* 0x000000009d1572ca */ /* 0x000fe200000e0000 */
[----:B------:R-:W-:Y:S02]  /*11330*/  WARPGROUP.DEPBAR.LE gsb0, 0x0 ;  /* 0x00008000000079c5 */ /* 0x000fe40000010000 */
[----:B------:R-:W-:Y:S01]  /*11340*/  WARPGROUP.ARRIVE ;  /* 0x00000000000079c5 */ /* 0x000fe20000000000 */
[----:B--2---:R-:W-:Y:S02]  /*11350*/  R2UR UR16, R14 ;  /* 0x000000000e1072ca */ /* 0x004fe400000e0000 */
        /* <DEDUP_REMOVED lines=14> */
.L_x_13628:
[----:B------:R-:W-:Y:S01]  /*11440*/  SHF.L.U32 R5, R8, 0x1f, RZ ;  /* 0x0000001f08057819 */ /* 0x000fe200000006ff */
[----:B------:R-:W-:-:S04]  /*11450*/  IMAD R8, R20, 0x8, R2 ;  /* 0x0000000814087824 */ /* 0x000fc800078e0202 */
[----:B------:R0:W1:Y:S01]  /*11460*/  SYNCS.PHASECHK.TRANS64.TRYWAIT P2, [R8+URZ+0x16850], R5 ;  /* 0x01685005080075a7 */ /* 0x000062000804017f */
[----:B------:R-:W-:Y:S05]  /*11470*/  @!P0 BRA `(.L_x_13629) ;  /* 0x0000000000048947 */ /* 0x000fea0003800000 */
[----:B------:R-:W-:Y:S01]  /*11480*/  BPT.TRAP 0x1 ;  /* 0x000000040000795c */ /* 0x000fe20000300000 */
.L_x_13629:
[----:B-1----:R-:W-:Y:S05]  /*11490*/  @P2 BRA `(.L_x_13627) ;  /* 0x0000000000082947 */ /* 0x002fea0003800000 */
[----:B------:R-:W1:Y:S02]  /*114a0*/  SYNCS.PHASECHK.TRANS64.TRYWAIT P2, [R8+URZ+0x16850], R5 ;  /* 0x01685005080075a7 */ /* 0x000e64000804017f */
[----:B-1----:R-:W-:Y:S05]  /*114b0*/  @!P2 BRA `(.L_x_13630) ;  /* 0x000001100020a947 */ /* 0x002fea0003800000 */
.L_x_13627:
[----:B01----:R-:W-:Y:S01]  /*114c0*/  VIADD R5, R2, 0x400 ;  /* 0x0000040002057836 */ /* 0x003fe20000000000 */
[----:B------:R-:W-:Y:S05]  /*114d0*/  WARPSYNC.ALL ;  /* 0x0000000000007948 */ /* 0x000fea0003800000 */
[----:B------:R-:W-:-:S04]  /*114e0*/  SHF.R.U32.HI R5, RZ, 0x4, R5 ;  /* 0x00000004ff057819 */ /* 0x000fc80000011605 */
        /* <DEDUP_REMOVED lines=21> */
[----:B------:R-:W-:Y:S01]  /*11640*/  HGMMA.64x64x16.F32.BF16 R88, R148, gdesc[UR12].tnspB, R88, gsb0 ;  /* 0x40e0000c94587df0 */ /* 0x000fe20008001858 */
        /* <DEDUP_REMOVED lines=10> */
[----:B------:R-:W-:-:S02]  /*116f0*/  IMAD.MOV.U32 R45, RZ, RZ, 0x40000040 ;  /* 0x40000040ff2d7424 */ /* 0x000fc400078e00ff */
[----:B------:R-:W-:Y:S08]  /*11700*/  MUFU.TANH R21, R21 ;  /* 0x0000001500157308 */ /* 0x000ff00000002400 */
[----:B------:R-:W-:Y:S08]  /*11710*/  MUFU.TANH R28, R28 ;  /* 0x0000001c001c7308 */ /* 0x000ff00000002400 */
[----:B------:R-:W-:Y:S08]  /*11720*/  MUFU.TANH R29, R29 ;  /* 0x0000001d001d7308 */ /* 0x000ff00000002400 */
[----:B------:R-:W-:Y:S08]  /*11730*/  MUFU.TANH R33, R33 ;  /* 0x0000002100217308 */ /* 0x000ff00000002400 */
[----:B------:R-:W-:Y:S01]  /*11740*/  MUFU.TANH R53, R53 ;  /* 0x0000003500357308 */ /* 0x000fe20000002400 */
[----:B------:R-:W-:-:S02]  /*11750*/  WARPGROUP.DEPBAR.LE gsb0, 0x0 ;  /* 0x00008000000079c5 */ /* 0x000fc40000010000 */
[----:B------:R-:W-:-:S05]  /*11760*/  WARPGROUP.ARRIVE ;  /* 0x00000000000079c5 */ /* 0x000fca0000000000 */
[----:B------:R0:W-:Y:S01]  /*11770*/  MUFU.TANH R151, R35 ;  /* 0x0000002300977308 */ /* 0x0001e20000002400 */
[----:B------:R-:W-:Y:S01]  /*11780*/  FMUL.FTZ R149, R47, UR7 ;  /* 0x000000072f957c20 */ /* 0x000fe20008410000 */
[----:B------:R-:W-:Y:S01]  /*11790*/  FMUL.FTZ R47, R69, UR7 ;  /* 0x00000007452f7c20 */ /* 0x000fe20008410000 */
[----:B------:R-:W-:Y:S01]  /*117a0*/  HGMMA.64x64x16.F32.BF16 R88, R144, gdesc[UR12].tnspB, R88, gsb0 ;  /* 0x40e0000c90587df0 */ /* 0x000fe20008001858 */
[----:B------:R-:W-:Y:S01]  /*117b0*/  R2UR UR14, R14 ;  /* 0x000000000e0e72ca */ /* 0x000fe200000e0000 */
[----:B------:R-:W-:Y:S01]  /*117c0*/  VIADD R14, R8, 0x180 ;  /* 0x00000180080e7836 */ /* 0x000fe20000000000 */
[----:B------:R-:W-:Y:S01]  /*117d0*/  R2UR UR15, R15 ;  /* 0x000000000f0f72ca */ /* 0x000fe200000e0000 */
[----:B------:R-:W-:Y:S01]  /*117e0*/  IMAD.MOV.U32 R15, RZ, RZ, 0x40000040 ;  /* 0x40000040ff0f7424 */ /* 0x000fe200078e00ff */
[----:B------:R1:W-:Y:S01]  /*117f0*/  MUFU.TANH R150, R26 ;  /* 0x0000001a00967308 */ /* 0x0003e20000002400 */
[----:B0-----:R-:W-:Y:S01]  /*11800*/  FMUL.FTZ R35, R58, UR7 ;  /* 0x000000073a237c20 */ /* 0x001fe20008410000 */
[----:B------:R-:W-:Y:S01]  /*11810*/  FMUL.FTZ R58, R67, UR7 ;  /* 0x00000007433a7c20 */ /* 0x000fe20008410000 */
[----:B------:R-:W-:-:S05]  /*11820*/  FMUL.FTZ R67, R86, UR7 ;  /* 0x0000000756437c20 */ /* 0x000fca0008410000 */
[----:B------:R0:W2:Y:S01]  /*11830*/  MUFU.TANH R148, R27 ;  /* 0x0000001b00947308 */ /* 0x0000a20000002400 */
[----:B-1----:R-:W-:Y:S01]  /*11840*/  FMUL.FTZ R26, R40, UR7 ;  /* 0x00000007281a7c20 */ /* 0x002fe20008410000 */
[----:B------:R-:W-:Y:S01]  /*11850*/  FMUL.FTZ R40, R61, UR7 ;  /* 0x000000073d287c20 */ /* 0x000fe20008410000 */
[----:B------:R-:W-:-:S05]  /*11860*/  FMUL.FTZ R61, R74, UR7 ;  /* 0x000000074a3d7c20 */ /* 0x000fca0008410000 */
[----:B------:R-:W-:Y:S01]  /*11870*/  MUFU.TANH R26, R26 ;  /* 0x0000001a001a7308 */ /* 0x000fe20000002400 */
[----:B0-----:R-:W-:-:S07]  /*11880*/  FMUL.FTZ R27, R41, UR7 ;  /* 0x00000007291b7c20 */ /* 0x001fce0008410000 */
[----:B------:R-:W-:Y:S01]  /*11890*/  MUFU.TANH R27, R27 ;  /* 0x0000001b001b7308 */ /* 0x000fe20000002400 */
[----:B--2---:R-:W-:-:S07]  /*118a0*/  IMAD.MOV.U32 R81, RZ, RZ, R148 ;  /* 0x000000ffff517224 */ /* 0x004fce00078e0094 */
[----:B------:R-:W-:Y:S08]  /*118b0*/  MUFU.TANH R41, R42 ;  /* 0x0000002a00297308 */ /* 0x000ff00000002400 */
[----:B------:R0:W-:Y:S08]  /*118c0*/  MUFU.TANH R42, R43 ;  /* 0x0000002b002a7308 */ /* 0x0001f00000002400 */
[----:B------:R-:W-:Y:S01]  /*118d0*/  MUFU.TANH R40, R40 ;  /* 0x0000002800287308 */ /* 0x000fe20000002400 */
[----:B0-----:R-:W-:Y:S01]  /*118e0*/  FMUL.FTZ R43, R65, UR7 ;  /* 0x00000007412b7c20 */ /* 0x001fe20008410000 */
[----:B------:R-:W-:-:S06]  /*118f0*/  FMUL.FTZ R65, R82, UR7 ;  /* 0x0000000752417c20 */ /* 0x000fcc0008410000 */
[----:B------:R-:W-:Y:S08]  /*11900*/  MUFU.TANH R43, R43 ;  /* 0x0000002b002b7308 */ /* 0x000ff00000002400 */
[----:B------:R-:W-:Y:S08]  /*11910*/  MUFU.TANH R47, R47 ;  /* 0x0000002f002f7308 */ /* 0x000ff00000002400 */
[----:B------:R-:W-:Y:S01]  /*11920*/  MUFU.TANH R149, R149 ;  /* 0x0000009500957308 */ /* 0x000fe20000002400 */
[----:B------:R-:W-:-:S02]  /*11930*/  WARPGROUP.DEPBAR.LE gsb0, 0x0 ;  /* 0x00008000000079c5 */ /* 0x000fc40000010000 */
[----:B------:R-:W-:-:S05]  /*11940*/  WARPGROUP.ARRIVE ;  /* 0x00000000000079c5 */ /* 0x000fca0000000000 */
[----:B------:R0:W-:Y:S01]  /*11950*/  MUFU.TANH R147, R39 ;  /* 0x0000002700937308 */ /* 0x0001e20000002400 */
[----:B------:R-:W-:Y:S01]  /*11960*/  HGMMA.64x64x16.F32.BF16 R88, R140, gdesc[UR12].tnspB, R88, gsb0 ;  /* 0x40e0000c8c587df0 */ /* 0x000fe20008001858 */
[----:B------:R-:W-:Y:S02]  /*11970*/  R2UR UR14, R14 ;  /* 0x000000000e0e72ca */ /* 0x000fe400000e0000 */
[----:B------:R-:W-:Y:S01]  /*11980*/  R2UR UR15, R15 ;  /* 0x000000000f0f72ca */ /* 0x000fe200000e0000 */
[----:B------:R-:W-:Y:S01]  /*11990*/  FMUL.FTZ R15, R32, UR7 ;  /* 0x00000007200f7c20 */ /* 0x000fe20008410000 */
[----:B------:R-:W-:Y:S01]  /*119a0*/  FMUL.FTZ R32, R52, UR7 ;  /* 0x0000000734207c20 */ /* 0x000fe20008410000 */
[----:B------:R-:W-:Y:S01]  /*119b0*/  FMUL.FTZ R52, R80, UR7 ;  /* 0x0000000750347c20 */ /* 0x000fe20008410000 */
[----:B------:R1:W2:Y:S01]  /*119c0*/  MUFU.TANH R14, R34 ;  /* 0x00000022000e7308 */ /* 0x0002a20000002400 */
[----:B0-----:R-:W-:Y:S02]  /*119d0*/  IMAD.MOV.U32 R39, RZ, RZ, R151 ;  /* 0x000000ffff277224 */ /* 0x001fe400078e0097 */
[----:B------:R-:W-:Y:S01]  /*119e0*/  FMUL.FTZ R151, R46, UR7 ;  /* 0x000000072e977c20 */ /* 0x000fe20008410000 */
[----:B------:R-:W-:Y:S01]  /*119f0*/  FMUL.FTZ R46, R68, UR7 ;  /* 0x00000007442e7c20 */ /* 0x000fe20008410000 */
[----:B------:R-:W-:Y:S01]  /*11a00*/  FMUL.FTZ R68, R87, UR7 ;  /* 0x0000000757447c20 */ /* 0x000fe20008410000 */
[----:B------:R-:W-:-:S02]  /*11a10*/  IMAD.MOV.U32 R44, RZ, RZ, R39 ;  /* 0x000000ffff2c7224 */ /* 0x000fc400078e0027 */
[----:B------:R-:W-:Y:S01]  /*11a20*/  MUFU.TANH R15, R15 ;  /* 0x0000000f000f7308 */ /* 0x000fe20000002400 */
[----:B-1----:R-:W-:Y:S01]  /*11a30*/  FMUL.FTZ R34, R56, UR7 ;  /* 0x0000000738227c20 */ /* 0x002fe20008410000 */
[----:B------:R-:W-:Y:S01]  /*11a40*/  FMUL.FTZ R56, R63, UR7 ;  /* 0x000000073f387c20 */ /* 0x000fe20008410000 */
[----:B------:R-:W-:-:S05]  /*11a50*/  FMUL.FTZ R63, R78, UR7 ;  /* 0x000000074e3f7c20 */ /* 0x000fca0008410000 */
[----:B------:R0:W1:Y:S01]  /*11a60*/  MUFU.TANH R146, R30 ;  /* 0x0000001e00927308 */ /* 0x0000620000002400 */
[----:B--2---:R-:W-:-:S07]  /*11a70*/  IMAD.MOV.U32 R39, RZ, RZ, R14 ;  /* 0x000000ffff277224 */ /* 0x004fce00078e000e */
[----:B------:R2:W-:Y:S01]  /*11a80*/  MUFU.TANH R144, R31 ;  /* 0x0000001f00907308 */ /* 0x0005e20000002400 */
[----:B0-----:R-:W-:Y:S01]  /*11a90*/  FMUL.FTZ R30, R48, UR7 ;  /* 0x00000007301e7c20 */ /* 0x001fe20008410000 */
[----:B------:R-:W-:Y:S02]  /*11aa0*/  IMAD.MOV.U32 R48, RZ, RZ, R147 ;  /* 0x000000ffff307224 */ /* 0x000fe400078e0093 */
[----:B------:R-:W-:Y:S01]  /*11ab0*/  FMUL.FTZ R147, R50, UR7 ;  /* 0x0000000732937c20 */ /* 0x000fe20008410000 */
[----:B------:R-:W-:Y:S01]  /*11ac0*/  FMUL.FTZ R50, R76, UR7 ;  /* 0x000000074c327c20 */ /* 0x000fe20008410000 */
[----:B------:R-:W-:Y:S02]  /*11ad0*/  IMAD.MOV.U32 R76, RZ, RZ, R39 ;  /* 0x000000ffff4c7224 */ /* 0x000fe400078e0027 */
[----:B------:R-:W-:Y:S01]  /*11ae0*/  IMAD.MOV.U32 R69, RZ, RZ, R48 ;  /* 0x000000ffff457224 */ /* 0x000fe200078e0030 */
[----:B------:R-:W-:Y:S01]  /*11af0*/  MUFU.TANH R30, R30 ;  /* 0x0000001e001e7308 */ /* 0x000fe20000002400 */
[----:B--2---:R-:W-:Y:S01]  /*11b00*/  FMUL.FTZ R31, R49, UR7 ;  /* 0x00000007311f7c20 */ /* 0x004fe20008410000 */
[----:B------:R-:W-:Y:S01]  /*11b10*/  FMUL.FTZ R48, R72, UR7 ;  /* 0x0000000748307c20 */ /* 0x000fe20008410000 */
[----:B-1----:R-:W-:-:S05]  /*11b20*/  IMAD.MOV.U32 R80, RZ, RZ, R146 ;  /* 0x000000ffff507224 */ /* 0x002fca00078e0092 */
[----:B------:R-:W-:Y:S08]  /*11b30*/  MUFU.TANH R31, R31 ;  /* 0x0000001f001f7308 */ /* 0x000ff00000002400 */
[----:B------:R-:W-:Y:S08]  /*11b40*/  MUFU.TANH R32, R32 ;  /* 0x0000002000207308 */ /* 0x000ff00000002400 */
[----:B------:R-:W-:Y:S08]  /*11b50*/  MUFU.TANH R34, R34 ;  /* 0x0000002200227308 */ /* 0x000ff00000002400 */
[----:B------:R0:W1:Y:S01]  /*11b60*/  MUFU.TANH R145, R38 ;  /* 0x0000002600917308 */ /* 0x0000620000002400 */
[----:B------:R-:W-:-:S02]  /*11b70*/  WARPGROUP.DEPBAR.LE gsb0, 0x0 ;  /* 0x00008000000079c5 */ /* 0x000fc40000010000 */
[----:B------:R-:W-:Y:S01]  /*11b80*/  FMUL.FTZ R142, R24, UR7 ;  /* 0x00000007188e7c20 */ /* 0x000fe20008410000 */
[----:B------:R-:W-:Y:S01]  /*11b90*/  FMUL.FTZ R140, R25, UR7 ;  /* 0x00000007198c7c20 */ /* 0x000fe20008410000 */
[----:B------:R-:W-:Y:S01]  /*11ba0*/  WARPGROUP.ARRIVE ;  /* 0x00000000000079c5 */ /* 0x000fe20000000000 */
[----:B------:R-:W-:Y:S01]  /*11bb0*/  FMUL.FTZ R24, R36, UR7 ;  /* 0x0000000724187c20 */ /* 0x000fe20008410000 */
[----:B------:R-:W-:Y:S01]  /*11bc0*/  FMUL.FTZ R25, R37, UR7 ;  /* 0x0000000725197c20 */ /* 0x000fe20008410000 */
[----:B------:R-:W-:Y:S01]  /*11bd0*/  FMUL.FTZ R36, R57, UR7 ;  /* 0x0000000739247c20 */ /* 0x000fe20008410000 */
[----:B------:R-:W2:Y:S01]  /*11be0*/  MUFU.TANH R142, R142 ;  /* 0x0000008e008e7308 */ /* 0x000ea20000002400 */
[----:B0-----:R-:W-:Y:S01]  /*11bf0*/  FMUL.FTZ R38, R60, UR7 ;  /* 0x000000073c267c20 */ /* 0x001fe20008410000 */
[----:B------:R-:W-:Y:S01]  /*11c00*/  HGMMA.64x64x16.F32.BF16 R88, R136, gdesc[UR12].tnspB, R88, gsb0 ;  /* 0x40e0000c88587df0 */ /* 0x000fe20008001858 */
[----:B-1----:R-:W-:Y:S02]  /*11c10*/  IMAD.MOV.U32 R49, RZ, RZ, R145 ;  /* 0x000000ffff317224 */ /* 0x002fe400078e0091 */
[----:B------:R-:W-:Y:S01]  /*11c20*/  FMUL.FTZ R145, R51, UR7 ;  /* 0x0000000733917c20 */ /* 0x000fe20008410000 */
[----:B------:R-:W-:Y:S01]  /*11c30*/  FMUL.FTZ R51, R77, UR7 ;  /* 0x000000074d337c20 */ /* 0x000fe20008410000 */
[----:B------:R-:W-:Y:S01]  /*11c40*/  FMUL.FTZ R141, R55, UR7 ;  /* 0x00000007378d7c20 */ /* 0x000fe20008410000 */
[----:B------:R-:W-:Y:S01]  /*11c50*/  IMAD.MOV.U32 R72, RZ, RZ, R49 ;  /* 0x000000ffff487224 */ /* 0x000fe200078e0031 */
[----:B------:R-:W0:Y:S01]  /*11c60*/  MUFU.TANH R140, R140 ;  /* 0x0000008c008c7308 */ /* 0x000e220000002400 */
[----:B------:R-:W-:Y:S01]  /*11c70*/  FMUL.FTZ R49, R73, UR7 ;  /* 0x0000000749317c20 */ /* 0x000fe20008410000 */
[----:B------:R-:W-:Y:S01]  /*11c80*/  FMUL.FTZ R55, R84, UR7 ;  /* 0x0000000754377c20 */ /* 0x000fe20008410000 */
[----:B------:R-:W-:Y:S01]  /*11c90*/  FMUL.FTZ R143, R54, UR7 ;  /* 0x00000007368f7c20 */ /* 0x000fe20008410000 */
[----:B------:R-:W-:Y:S01]  /*11ca0*/  FMUL.FTZ R54, R85, UR7 ;  /* 0x0000000755367c20 */ /* 0x000fe20008410000 */
[----:B------:R-:W-:-:S02]  /*11cb0*/  IMAD.MOV.U32 R73, RZ, RZ, R44 ;  /* 0x000000ffff497224 */ /* 0x000fc400078e002c */
[----:B------:R-:W-:Y:S01]  /*11cc0*/  FMUL.FTZ R37, R59, UR7 ;  /* 0x000000073b257c20 */ /* 0x000fe20008410000 */
[----:B------:R-:W-:Y:S01]  /*11cd0*/  FMUL.FTZ R59, R70, UR7 ;  /* 0x00000007463b7c20 */ /* 0x000fe20008410000 */
[----:B------:R-:W1:Y:S01]  /*11ce0*/  MUFU.TANH R24, R24 ;  /* 0x0000001800187308 */ /* 0x000e620000002400 */
[----:B--2---:R-:W-:Y:S01]  /*11cf0*/  FMNMX.FTZ R14, R142, R12, !PT ;  /* 0x0000000c8e0e7209 */ /* 0x004fe20007810000 */
[----:B------:R-:W-:Y:S01]  /*11d00*/  IMAD.MOV.U32 R84, RZ, RZ, R150 ;  /* 0x000000ffff547224 */ /* 0x000fe200078e0096 */
[----:B------:R-:W-:Y:S01]  /*11d10*/  R2UR UR15, R45 ;  /* 0x000000002d0f72ca */ /* 0x000fe200000e0000 */
[----:B------:R-:W-:Y:S02]  /*11d20*/  IMAD.MOV.U32 R77, RZ, RZ, R144 ;  /* 0x000000ffff4d7224 */ /* 0x000fe400078e0090 */
        /* <DEDUP_REMOVED lines=10> */
[----:B------:R-:W-:-:S04]  /*11dd0*/  FMNMX.FTZ R14, R21, R14, !PT ;  /* 0x0000000e150e7209 */ /* 0x000fc80007810000 */
[----:B-1----:R-:W-:-:S03]  /*11de0*/  FMNMX.FTZ R14, R24, R14, !PT ;  /* 0x0000000e180e7209 */ /* 0x002fc60007810000 */
[----:B------:R-:W-:Y:S01]  /*11df0*/  MUFU.TANH R46, R46 ;  /* 0x0000002e002e7308 */ /* 0x000fe20000002400 */
[----:B--2---:R-:W-:-:S04]  /*11e00*/  FMNMX.FTZ R14, R25, R14, !PT ;  /* 0x0000000e190e7209 */ /* 0x004fc80007810000 */
        /* <DEDUP_REMOVED lines=9> */
[----:B------:R-:W-:Y:S01]  /*11ea0*/  FMNMX.FTZ R14, R32, R14, !PT ;  /* 0x0000000e200e7209 */ /* 0x000fe20007810000 */
[----:B------:R-:W-:Y:S02]  /*11eb0*/  WARPGROUP.DEPBAR.LE gsb0, 0x0 ;  /* 0x00008000000079c5 */ /* 0x000fe40000010000 */
[----:B------:R-:W-:Y:S02]  /*11ec0*/  IMAD.MOV.U32 R139, RZ, RZ, R42 ;  /* 0x000000ffff8b7224 */ /* 0x000fe400078e002a */
[----:B------:R-:W-:Y:S01]  /*11ed0*/  FMUL.FTZ R42, R64, UR7 ;  /* 0x00000007402a7c20 */ /* 0x000fe20008410000 */
[----:B------:R-:W-:Y:S01]  /*11ee0*/  FMNMX.FTZ R14, R33, R14, !PT ;  /* 0x0000000e210e7209 */ /* 0x000fe20007810000 */
[----:B------:R-:W-:Y:S01]  /*11ef0*/  MUFU.TANH R51, R51 ;  /* 0x0000003300337308 */ /* 0x000fe20000002400 */
[----:B------:R-:W-:Y:S02]  /*11f00*/  IMAD.MOV.U32 R137, RZ, RZ, R41 ;  /* 0x000000ffff897224 */ /* 0x000fe400078e0029 */
[----:B------:R-:W-:Y:S01]  /*11f10*/  FMUL.FTZ R41, R62, UR7 ;  /* 0x000000073e297c20 */ /* 0x000fe20008410000 */
[----:B------:R-:W-:Y:S01]  /*11f20*/  FMNMX.FTZ R14, R34, R14, !PT ;  /* 0x0000000e220e7209 */ /* 0x000fe20007810000 */
[----:B------:R-:W-:Y:S01]  /*11f30*/  WARPGROUP.ARRIVE ;  /* 0x00000000000079c5 */ /* 0x000fe20000000000 */
[----:B------:R-:W-:Y:S01]  /*11f40*/  FMUL.FTZ R62, R75, UR7 ;  /* 0x000000074b3e7c20 */ /* 0x000fe20008410000 */
[----:B------:R-:W-:Y:S01]  /*11f50*/  FMUL.FTZ R64, R79, UR7 ;  /* 0x000000074f407c20 */ /* 0x000fe20008410000 */
[----:B0-----:R-:W-:Y:S01]  /*11f60*/  FMNMX.FTZ R14, R36, R14, !PT ;  /* 0x0000000e240e7209 */ /* 0x001fe20007810000 */
[----:B------:R-:W0:Y:S03]  /*11f70*/  MUFU.TANH R42, R42 ;  /* 0x0000002a002a7308 */ /* 0x000e260000002400 */
[----:B---3--:R-:W-:-:S04]  /*11f80*/  FMNMX.FTZ R14, R38, R14, !PT ;  /* 0x0000000e260e7209 */ /* 0x008fc80007810000 */
[----:B------:R-:W-:Y:S01]  /*11f90*/  FMNMX.FTZ R14, R40, R14, !PT ;  /* 0x0000000e280e7209 */ /* 0x000fe20007810000 */
[----:B------:R-:W1:Y:S08]  /*11fa0*/  MUFU.TANH R52, R52 ;  /* 0x0000003400347308 */ /* 0x000e700000002400 */
        /* <DEDUP_REMOVED lines=8> */
[----:B------:R-:W-:-:S03]  /*12030*/  FMNMX.FTZ R14, R49, R14, !PT ;  /* 0x0000000e310e7209 */ /* 0x000fc60007810000 */
[----:B------:R-:W4:Y:S01]  /*12040*/  MUFU.TANH R147, R147 ;  /* 0x0000009300937308 */ /* 0x000f220000002400 */
[----:B------:R-:W-:-:S04]  /*12050*/  FMNMX.FTZ R14, R50, R14, !PT ;  /* 0x0000000e320e7209 */ /* 0x000fc80007810000 */
[----:B------:R-:W-:-:S03]  /*12060*/  FMNMX.FTZ R14, R51, R14, !PT ;  /* 0x0000000e330e7209 */ /* 0x000fc60007810000 */
[----:B------:R-:W5:Y:S01]  /*12070*/  MUFU.TANH R145, R145 ;  /* 0x0000009100917308 */ /* 0x000f620000002400 */
[----:B-1----:R-:W-:-:S04]  /*12080*/  FMNMX.FTZ R14, R52, R14, !PT ;  /* 0x0000000e340e7209 */ /* 0x002fc80007810000 */
[----:B------:R-:W-:-:S03]  /*12090*/  FMNMX.FTZ R14, R53, R14, !PT ;  /* 0x0000000e350e7209 */ /* 0x000fc60007810000 */
[----:B------:R-:W1:Y:S01]  /*120a0*/  MUFU.TANH R143, R143 ;  /* 0x0000008f008f7308 */ /* 0x000e620000002400 */
[----:B--2---:R-:W-:-:S04]  /*120b0*/  FMNMX.FTZ R14, R55, R14, !PT ;  /* 0x0000000e370e7209 */ /* 0x004fc80007810000 */
[----:B0-----:R-:W-:-:S03]  /*120c0*/  FMNMX.FTZ R14, R54, R14, !PT ;  /* 0x0000000e360e7209 */ /* 0x001fc60007810000 */
[----:B------:R-:W0:Y:S02]  /*120d0*/  MUFU.TANH R141, R141 ;  /* 0x0000008d008d7308 */ /* 0x000e240000002400 */
[----:B------:R-:W2:Y:S06]  /*120e0*/  SHFL.BFLY PT, R39, R14, 0x2, 0x1f ;  /* 0x0c401f000e277f89 */ /* 0x000eac00000e0000 */
[----:B------:R-:W0:Y:S08]  /*120f0*/  MUFU.TANH R35, R35 ;  /* 0x0000002300237308 */ /* 0x000e300000002400 */
[----:B------:R-:W0:Y:S08]  /*12100*/  MUFU.TANH R37, R37 ;  /* 0x0000002500257308 */ /* 0x000e300000002400 */
[----:B------:R-:W0:Y:S01]  /*12110*/  MUFU.TANH R41, R41 ;  /* 0x0000002900297308 */ /* 0x000e220000002400 */
[----:B--2---:R-:W-:-:S02]  /*12120*/  FMNMX.FTZ R14, R14, R39, !PT ;  /* 0x000000270e0e7209 */ /* 0x004fc40007810000 */
[----:B------:R-:W2:Y:S03]  /*12130*/  LDC R39, c[0x0][0x988] ;  /* 0x00026200ff277b82 */ /* 0x000ea60000000800 */
[----:B------:R-:W3:Y:S02]  /*12140*/  SHFL.BFLY PT, R44, R14, 0x1, 0x1f ;  /* 0x0c201f000e2c7f89 */ /* 0x000ee400000e0000 */
[----:B------:R-:W0:Y:S08]  /*12150*/  MUFU.TANH R56, R56 ;  /* 0x0000003800387308 */ /* 0x000e300000002400 */
[----:B------:R-:W0:Y:S08]  /*12160*/  MUFU.TANH R57, R57 ;  /* 0x0000003900397308 */ /* 0x000e300000002400 */
[----:B------:R-:W0:Y:S01]  /*12170*/  MUFU.TANH R58, R58 ;  /* 0x0000003a003a7308 */ /* 0x000e220000002400 */
[----:B---3--:R-:W-:Y:S01]  /*12180*/  FMNMX.FTZ R14, R14, R44, !PT ;  /* 0x0000002c0e0e7209 */ /* 0x008fe20007810000 */
[----:B------:R-:W-:-:S06]  /*12190*/  VIADD R44, R8, 0x200 ;  /* 0x00000200082c7836 */ /* 0x000fcc0000000000 */
[----:B------:R-:W3:Y:S01]  /*121a0*/  MUFU.TANH R59, R59 ;  /* 0x0000003b003b7308 */ /* 0x000ee20000002400 */
[-C--:B--2---:R-:W-:Y:S01]  /*121b0*/  FMUL.FTZ R70, R14, R39.reuse ;  /* 0x000000270e467220 */ /* 0x084fe20000410000 */
[----:B------:R-:W-:Y:S01]  /*121c0*/  R2UR UR14, R44 ;  /* 0x000000002c0e72ca */ /* 0x000fe200000e0000 */
[----:B------:R-:W-:Y:S02]  /*121d0*/  FADD.FTZ R12, -R14, R12 ;  /* 0x0000000c0e0c7221 */ /* 0x000fe40000010100 */
[--C-:B------:R-:W-:Y:S01]  /*121e0*/  FFMA.FTZ R150, R5, R39, -R70.reuse ;  /* 0x0000002705967223 */ /* 0x100fe20000010846 */
[----:B------:R-:W-:Y:S02]  /*121f0*/  FMNMX.FTZ R5, R84, R13, !PT ;  /* 0x0000000d54057209 */ /* 0x000fe40007810000 */
[----:B------:R-:W2:Y:S01]  /*12200*/  MUFU.TANH R60, R60 ;  /* 0x0000003c003c7308 */ /* 0x000ea20000002400 */
[-CC-:B------:R-:W-:Y:S01]  /*12210*/  FFMA.FTZ R45, R9, R39.reuse, -R70.reuse ;  /* 0x00000027092d7223 */ /* 0x180fe20000010846 */
[--C-:B------:R-:W-:Y:S01]  /*12220*/  FFMA.FTZ R9, R21, R39, -R70.reuse ;  /* 0x0000002715097223 */ /* 0x100fe20000010846 */
[----:B------:R-:W-:Y:S01]  /*12230*/  FMNMX.FTZ R5, R81, R5, !PT ;  /* 0x0000000551057209 */ /* 0x000fe20007810000 */
[-CC-:B------:R-:W-:Y:S01]  /*12240*/  FFMA.FTZ R146, R24, R39.reuse, -R70.reuse ;  /* 0x0000002718927223 */ /* 0x180fe20000010846 */
[--C-:B------:R-:W-:Y:S01]  /*12250*/  FFMA.FTZ R21, R25, R39, -R70.reuse ;  /* 0x0000002719157223 */ /* 0x100fe20000010846 */
[----:B------:R-:W-:Y:S01]  /*12260*/  VIADD R24, R8, 0x280 ;  /* 0x0000028008187836 */ /* 0x000fe20000000000 */
[----:B------:R-:W-:Y:S01]  /*12270*/  FMNMX.FTZ R5, R80, R5, !PT ;  /* 0x0000000550057209 */ /* 0x000fe20007810000 */
[----:B------:R-:W-:Y:S01]  /*12280*/  HGMMA.64x64x16.F32.BF16 R88, R132, gdesc[UR12].tnspB, R88, gsb0 ;  /* 0x40e0000c84587df0 */ /* 0x000fe20008001858 */
[----:B------:R-:W2:Y:S01]  /*12290*/  MUFU.TANH R61, R61 ;  /* 0x0000003d003d7308 */ /* 0x000ea20000002400 */
[----:B------:R-:W-:Y:S01]  /*122a0*/  IMAD.MOV.U32 R25, RZ, RZ, 0x40000040 ;  /* 0x40000040ff197424 */ /* 0x000fe200078e00ff */
[----:B------:R-:W-:Y:S01]  /*122b0*/  FMNMX.FTZ R5, R77, R5, !PT ;  /* 0x000000054d057209 */ /* 0x000fe20007810000 */
[-CC-:B------:R-:W-:Y:S01]  /*122c0*/  FFMA.FTZ R148, R140, R39.reuse, -R70.reuse ;  /* 0x000000278c947223 */ /* 0x180fe20000010846 */
[----:B------:R-:W-:Y:S01]  /*122d0*/  R2UR UR14, R24 ;  /* 0x00000000180e72ca */ /* 0x000fe200000e0000 */
[--C-:B------:R-:W-:Y:S01]  /*122e0*/  FFMA.FTZ R140, R26, R39, -R70.reuse ;  /* 0x000000271a8c7223 */ /* 0x100fe20000010846 */
[----:B------:R-:W-:Y:S01]  /*122f0*/  FMNMX.FTZ R5, R76, R5, !PT ;  /* 0x000000054c057209 */ /* 0x000fe20007810000 */
[-CC-:B------:R-:W-:Y:S01]  /*12300*/  FFMA.FTZ R26, R27, R39.reuse, -R70.reuse ;  /* 0x000000271b1a7223 */ /* 0x180fe20000010846 */
[----:B------:R-:W2:Y:S01]  /*12310*/  MUFU.TANH R62, R62 ;  /* 0x0000003e003e7308 */ /* 0x000ea20000002400 */
[----:B------:R-:W-:Y:S01]  /*12320*/  R2UR UR15, R25 ;  /* 0x00000000190f72ca */ /* 0x000fe200000e0000 */
[--C-:B------:R-:W-:Y:S01]  /*12330*/  FFMA.FTZ R27, R31, R39, -R70.reuse ;  /* 0x000000271f1b7223 */ /* 0x100fe20000010846 */
[----:B------:R-:W-:Y:S01]  /*12340*/  FMNMX.FTZ R5, R73, R5, !PT ;  /* 0x0000000549057209 */ /* 0x000fe20007810000 */
[-CC-:B------:R-:W-:Y:S01]  /*12350*/  FFMA.FTZ R31, R40, R39.reuse, -R70.reuse ;  /* 0x00000027281f7223 */ /* 0x180fe20000010846 */
[-CC-:B------:R-:W-:Y:S01]  /*12360*/  FFMA.FTZ R40, R50, R39.reuse, -R70.reuse ;  /* 0x0000002732287223 */ /* 0x180fe20000010846 */
[--C-:B------:R-:W-:Y:S01]  /*12370*/  FFMA.FTZ R54, R54, R39, -R70.reuse ;  /* 0x0000002736367223 */ /* 0x100fe20000010846 */
[----:B------:R-:W-:Y:S01]  /*12380*/  FMNMX.FTZ R5, R72, R5, !PT ;  /* 0x0000000548057209 */ /* 0x000fe20007810000 */
[----:B------:R-:W2:Y:S01]  /*12390*/  MUFU.TANH R63, R63 ;  /* 0x0000003f003f7308 */ /* 0x000ea20000002400 */
[-CC-:B------:R-:W-:Y:S01]  /*123a0*/  FFMA.FTZ R136, R30, R39.reuse, -R70.reuse ;  /* 0x000000271e887223 */ /* 0x180fe20000010846 */
[--C-:B------:R-:W-:Y:S01]  /*123b0*/  FFMA.FTZ R30, R36, R39, -R70.reuse ;  /* 0x00000027241e7223 */ /* 0x100fe20000010846 */
[----:B------:R-:W-:Y:S01]  /*123c0*/  FMNMX.FTZ R5, R69, R5, !PT ;  /* 0x0000000545057209 */ /* 0x000fe20007810000 */
[----:B------:R-:W-:Y:S01]  /*123d0*/  FFMA.FTZ R36, R48, R39, -R70 ;  /* 0x0000002730247223 */ /* 0x000fe20000010846 */
[----:B------:R-:W-:-:S02]  /*123e0*/  IMAD.MOV.U32 R25, RZ, RZ, 0x40000040 ;  /* 0x40000040ff197424 */ /* 0x000fc400078e00ff */
[--C-:B------:R-:W-:Y:S01]  /*123f0*/  FFMA.FTZ R44, R142, R39, -R70.reuse ;  /* 0x000000278e2c7223 */ /* 0x100fe20000010846 */
[----:B------:R-:W-:Y:S01]  /*12400*/  FMNMX.FTZ R5, R137, R5, !PT ;  /* 0x0000000589057209 */ /* 0x000fe20007810000 */
[----:B------:R-:W2:Y:S01]  /*12410*/  MUFU.TANH R64, R64 ;  /* 0x0000004000407308 */ /* 0x000ea20000002400 */
[-CC-:B------:R-:W-:Y:S01]  /*12420*/  FFMA.FTZ R142, R28, R39.reuse, -R70.reuse ;  /* 0x000000271c8e7223 */ /* 0x180fe20000010846 */
[--C-:B------:R-:W-:Y:S01]  /*12430*/  FFMA.FTZ R28, R33, R39, -R70.reuse ;  /* 0x00000027211c7223 */ /* 0x100fe20000010846 */
[----:B------:R-:W-:Y:S01]  /*12440*/  FMNMX.FTZ R5, R139, R5, !PT ;  /* 0x000000058b057209 */ /* 0x000fe20007810000 */
[-CC-:B------:R-:W-:Y:S01]  /*12450*/  FFMA.FTZ R33, R46, R39.reuse, -R70.reuse ;  /* 0x000000272e217223 */ /* 0x180fe20000010846 */
[-CC-:B------:R-:W-:Y:S01]  /*12460*/  FFMA.FTZ R46, R53, R39.reuse, -R70.reuse ;  /* 0x00000027352e7223 */ /* 0x180fe20000010846 */
[----:B------:R-:W-:Y:S01]  /*12470*/  FMUL.FTZ R12, R12, R39 ;  /* 0x000000270c0c7220 */ /* 0x000fe20000410000 */
[----:B------:R-:W-:Y:S01]  /*12480*/  FMNMX.FTZ R5, R151, R5, !PT ;  /* 0x0000000597057209 */ /* 0x000fe20007810000 */
[----:B------:R-:W2:Y:S01]  /*12490*/  MUFU.TANH R65, R65 ;  /* 0x0000004100417308 */ /* 0x000ea20000002400 */
[-CC-:B------:R-:W-:Y:S01]  /*124a0*/  FFMA.FTZ R144, R15, R39.reuse, -R70.reuse ;  /* 0x000000270f907223 */ /* 0x180fe20000010846 */
[--C-:B------:R-:W-:Y:S01]  /*124b0*/  FFMA.FTZ R15, R29, R39, -R70.reuse ;  /* 0x000000271d0f7223 */ /* 0x100fe20000010846 */
[----:B------:R-:W-:Y:S01]  /*124c0*/  FMNMX.FTZ R5, R149, R5, !PT ;  /* 0x0000000595057209 */ /* 0x000fe20007810000 */
[-CC-:B------:R-:W-:Y:S01]  /*124d0*/  FFMA.FTZ R29, R42, R39.reuse, -R70.reuse ;  /* 0x000000272a1d7223 */ /* 0x180fe20000010846 */
[-CC-:B------:R-:W-:Y:S01]  /*124e0*/  FFMA.FTZ R42, R51, R39.reuse, -R70.reuse ;  /* 0x00000027332a7223 */ /* 0x180fe20000010846 */
[--C-:B------:R-:W-:Y:S01]  /*124f0*/  FFMA.FTZ R138, R32, R39, -R70.reuse ;  /* 0x00000027208a7223 */ /* 0x100fe20000010846 */
[----:B----4-:R-:W-:Y:S01]  /*12500*/  FMNMX.FTZ R5, R147, R5, !PT ;  /* 0x0000000593057209 */ /* 0x010fe20007810000 */
[----:B------:R-:W4:Y:S01]  /*12510*/  MUFU.TANH R66, R66 ;  /* 0x0000004200427308 */ /* 0x000f220000002400 */
[-CC-:B------:R-:W-:Y:S01]  /*12520*/  FFMA.FTZ R32, R43, R39.reuse, -R70.reuse ;  /* 0x000000272b207223 */ /* 0x180fe20000010846 */
[----:B------:R-:W-:Y:S01]  /*12530*/  FFMA.FTZ R43, R52, R39, -R70 ;  /* 0x00000027342b7223 */ /* 0x000fe20000010846 */
[----:B-----5:R-:W-:-:S04]  /*12540*/  FMNMX.FTZ R5, R145, R5, !PT ;  /* 0x0000000591057209 */ /* 0x020fc80007810000 */
[----:B-1----:R-:W-:Y:S01]  /*12550*/  FMNMX.FTZ R5, R143, R5, !PT ;  /* 0x000000058f057209 */ /* 0x002fe20007810000 */
[----:B------:R-:W1:Y:S03]  /*12560*/  MUFU.TANH R67, R67 ;  /* 0x0000004300437308 */ /* 0x000e660000002400 */
[----:B0-----:R-:W-:-:S04]  /*12570*/  FMNMX.FTZ R5, R141, R5, !PT ;  /* 0x000000058d057209 */ /* 0x001fc80007810000 */
[----:B------:R-:W-:Y:S01]  /*12580*/  FMNMX.FTZ R5, R35, R5, !PT ;  /* 0x0000000523057209 */ /* 0x000fe20007810000 */
[----:B------:R-:W0:Y:S03]  /*12590*/  MUFU.TANH R68, R68 ;  /* 0x0000004400447308 */ /* 0x000e260000002400 */
[----:B------:R-:W-:-:S04]  /*125a0*/  FMNMX.FTZ R5, R37, R5, !PT ;  /* 0x0000000525057209 */ /* 0x000fc80007810000 */
[----:B------:R-:W-:Y:S01]  /*125b0*/  FMNMX.FTZ R5, R41, R5, !PT ;  /* 0x0000000529057209 */ /* 0x000fe20007810000 */
[----:B------:R-:W-:Y:S03]  /*125c0*/  MUFU.EX2 R12, R12 ;  /* 0x0000000c000c7308 */ /* 0x000fe60000000800 */
[----:B------:R-:W-:-:S04]  /*125d0*/  FMNMX.FTZ R5, R56, R5, !PT ;  /* 0x0000000538057209 */ /* 0x000fc80007810000 */
[----:B------:R-:W-:Y:S01]  /*125e0*/  FMNMX.FTZ R5, R57, R5, !PT ;  /* 0x0000000539057209 */ /* 0x000fe20007810000 */
[----:B------:R-:W5:Y:S03]  /*125f0*/  MUFU.EX2 R44, R44 ;  /* 0x0000002c002c7308 */ /* 0x000f660000000800 */
[----:B------:R-:W-:Y:S01]  /*12600*/  FMNMX.FTZ R5, R58, R5, !PT ;  /* 0x000000053a057209 */ /* 0x000fe20007810000 */
[----:B------:R-:W-:-:S03]  /*12610*/  WARPGROUP.DEPBAR.LE gsb0, 0x0 ;  /* 0x00008000000079c5 */ /* 0x000fc60000010000 */
[----:B---3--:R-:W-:Y:S01]  /*12620*/  FMNMX.FTZ R5, R59, R5, !PT ;  /* 0x000000053b057209 */ /* 0x008fe20007810000 */
[--C-:B------:R-:W-:Y:S01]  /*12630*/  FFMA.FTZ R134, R38, R39, -R70.reuse ;  /* 0x0000002726867223 */ /* 0x100fe20000010846 */
[----:B------:R-:W-:Y:S01]  /*12640*/  WARPGROUP.ARRIVE ;  /* 0x00000000000079c5 */ /* 0x000fe20000000000 */
[----:B------:R-:W3:Y:S01]  /*12650*/  MUFU.EX2 R148, R148 ;  /* 0x0000009400947308 */ /* 0x000ee20000000800 */
[----:B--2---:R-:W-:Y:S01]  /*12660*/  FMNMX.FTZ R5, R60, R5, !PT ;  /* 0x000000053c057209 */ /* 0x004fe20007810000 */
[-CC-:B------:R-:W-:Y:S01]  /*12670*/  FFMA.FTZ R132, R34, R39.reuse, -R70.reuse ;  /* 0x0000002722847223 */ /* 0x180fe20000010846 */
[-CC-:B------:R-:W-:Y:S01]  /*12680*/  FFMA.FTZ R34, R47, R39.reuse, -R70.reuse ;  /* 0x000000272f227223 */ /* 0x180fe20000010846 */
[----:B------:R-:W-:Y:S01]  /*12690*/  FFMA.FTZ R47, R55, R39, -R70 ;  /* 0x00000027372f7223 */ /* 0x000fe20000010846 */
[----:B------:R-:W-:Y:S01]  /*126a0*/  FMNMX.FTZ R5, R61, R5, !PT ;  /* 0x000000053d057209 */ /* 0x000fe20007810000 */
[----:B------:R-:W-:Y:S01]  /*126b0*/  HGMMA.64x64x16.F32.BF16 R88, R128, gdesc[UR12].tnspB, R88, gsb0 ;  /* 0x40e0000c80587df0 */ /* 0x000fe20008001858 */
[----:B------:R-:W-:Y:S01]  /*126c0*/  R2UR UR15, R25 ;  /* 0x00000000190f72ca */ /* 0x000fe200000e0000 */
[----:B------:R-:W-:Y:S01]  /*126d0*/  IMAD.MOV.U32 R25, RZ, RZ, 0x40000040 ;  /* 0x40000040ff197424 */ /* 0x000fe200078e00ff */
[----:B------:R-:W-:Y:S01]  /*126e0*/  FMNMX.FTZ R5, R62, R5, !PT ;  /* 0x000000053e057209 */ /* 0x000fe20007810000 */
[----:B------:R-:W2:Y:S03]  /*126f0*/  MUFU.EX2 R150, R150 ;  /* 0x0000009600967308 */ /* 0x000ea60000000800 */
[----:B------:R-:W-:-:S04]  /*12700*/  FMNMX.FTZ R5, R63, R5, !PT ;  /* 0x000000053f057209 */ /* 0x000fc80007810000 */
[----:B------:R-:W-:Y:S01]  /*12710*/  FMNMX.FTZ R5, R64, R5, !PT ;  /* 0x0000000540057209 */ /* 0x000fe20007810000 */
[----:B------:R-:W2:Y:S03]  /*12720*/  MUFU.EX2 R45, R45 ;  /* 0x0000002d002d7308 */ /* 0x000ea60000000800 */
[----:B------:R-:W-:-:S04]  /*12730*/  FMNMX.FTZ R5, R65, R5, !PT ;  /* 0x0000000541057209 */ /* 0x000fc80007810000 */
[----:B----4-:R-:W-:Y:S01]  /*12740*/  FMNMX.FTZ R5, R66, R5, !PT ;  /* 0x0000000542057209 */ /* 0x010fe20007810000 */
[----:B------:R-:W-:Y:S03]  /*12750*/  MUFU.EX2 R144, R144 ;  /* 0x0000009000907308 */ /* 0x000fe60000000800 */
[----:B-1----:R-:W-:-:S04]  /*12760*/  FMNMX.FTZ R5, R67, R5, !PT ;  /* 0x0000000543057209 */ /* 0x002fc80007810000 */
[----:B0-----:R-:W-:Y:S01]  /*12770*/  FMNMX.FTZ R5, R68, R5, !PT ;  /* 0x0000000544057209 */ /* 0x001fe20007810000 */
[----:B-----5:R-:W-:Y:S01]  /*12780*/  FFMA.FTZ R4, R12, R4, R44 ;  /* 0x000000040c047223 */ /* 0x020fe2000001002c */
[----:B------:R-:W-:Y:S01]  /*12790*/  @!P1 IMAD R20, R20, 0x8, R2 ;  /* 0x0000000814149824 */ /* 0x000fe200078e0202 */
        /* <DEDUP_REMOVED lines=9> */
[----:B------:R-:W-:Y:S01]  /*12830*/  MUFU.EX2 R142, R142 ;  /* 0x0000008e008e7308 */ /* 0x000fe20000000800 */
[----:B------:R-:W-:-:S02]  /*12840*/  WARPGROUP.DEPBAR.LE gsb0, 0x0 ;  /* 0x00008000000079c5 */ /* 0x000fc40000010000 */
[----:B------:R-:W-:Y:S01]  /*12850*/  WARPGROUP.ARRIVE ;  /* 0x00000000000079c5 */ /* 0x000fe20000000000 */
[----:B---3--:R-:W-:Y:S01]  /*12860*/  FADD.FTZ R4, R148, R4 ;  /* 0x0000000494047221 */ /* 0x008fe20000010000 */
[----:B------:R-:W-:-:S03]  /*12870*/  @!P1 VIADD R20, R20, 0x16860 ;  /* 0x0001686014149836 */ /* 0x000fc60000000000 */
[----:B------:R-:W-:Y:S01]  /*12880*/  MUFU.EX2 R15, R15 ;  /* 0x0000000f000f7308 */ /* 0x000fe20000000800 */
[----:B0-----:R-:W-:-:S05]  /*12890*/  FMNMX.FTZ R5, R5, R24, !PT ;  /* 0x0000001805057209 */ /* 0x001fca0007810000 */
[CC--:B------:R-:W-:Y:S01]  /*128a0*/  FMUL.FTZ R50, R5.reuse, R39.reuse ;  /* 0x0000002705327220 */ /* 0x0c0fe20000410000 */
[----:B------:R-:W-:Y:S01]  /*128b0*/  FADD.FTZ R24, -R5, R13 ;  /* 0x0000000d05187221 */ /* 0x000fe20000010100 */
[----:B------:R-:W-:Y:S02]  /*128c0*/  MUFU.EX2 R136, R136 ;  /* 0x0000008800887308 */ /* 0x000fe40000000800 */
[-CC-:B------:R-:W-:Y:S01]  /*128d0*/  FFMA.FTZ R53, R76, R39.reuse, -R50.reuse ;  /* 0x000000274c357223 */ /* 0x180fe20000010832 */
[-C--:B------:R-:W-:Y:S01]  /*128e0*/  FMUL.FTZ R24, R24, R39.reuse ;  /* 0x0000002718187220 */ /* 0x080fe20000410000 */
[-CC-:B------:R-:W-:Y:S01]  /*128f0*/  FFMA.FTZ R49, R84, R39.reuse, -R50.reuse ;  /* 0x0000002754317223 */ /* 0x180fe20000010832 */
[-CC-:B------:R-:W-:Y:S01]  /*12900*/  FFMA.FTZ R51, R81, R39.reuse, -R50.reuse ;  /* 0x0000002751337223 */ /* 0x180fe20000010832 */
[-CC-:B------:R-:W-:Y:S01]  /*12910*/  FFMA.FTZ R52, R80, R39.reuse, -R50.reuse ;  /* 0x0000002750347223 */ /* 0x180fe20000010832 */
[-CC-:B------:R-:W-:Y:S01]  /*12920*/  FFMA.FTZ R71, R73, R39.reuse, -R50.reuse ;  /* 0x0000002749477223 */ /* 0x180fe20000010832 */
[----:B------:R0:W-:Y:S01]  /*12930*/  MUFU.EX2 R13, R54 ;  /* 0x00000036000d7308 */ /* 0x0001e20000000800 */
[-CC-:B------:R-:W-:Y:S01]  /*12940*/  FFMA.FTZ R133, R35, R39.reuse, -R50.reuse ;  /* 0x0000002723857223 */ /* 0x180fe20000010832 */
[-CC-:B------:R-:W-:Y:S01]  /*12950*/  FFMA.FTZ R55, R72, R39.reuse, -R50.reuse ;  /* 0x0000002748377223 */ /* 0x180fe20000010832 */
[-C--:B------:R-:W-:Y:S01]  /*12960*/  FFMA.FTZ R75, R69, R39.reuse, -R50 ;  /* 0x00000027454b7223 */ /* 0x080fe20000010832 */
[----:B--2---:R-:W-:Y:S01]  /*12970*/  FADD.FTZ R4, R150, R4 ;  /* 0x0000000496047221 */ /* 0x004fe20000010000 */
[-C--:B------:R-:W-:Y:S01]  /*12980*/  FFMA.FTZ R69, R137, R39.reuse, -R50 ;  /* 0x0000002789457223 */ /* 0x080fe20000010832 */
[----:B------:R-:W-:Y:S01]  /*12990*/  @!P1 PRMT R20, RZ, 0x654, R20 ;  /* 0x00000654ff149816 */ /* 0x000fe20000000014 */
[-CC-:B------:R-:W-:Y:S01]  /*129a0*/  FFMA.FTZ R72, R139, R39.reuse, -R50.reuse ;  /* 0x000000278b487223 */ /* 0x180fe20000010832 */
[----:B------:R1:W-:Y:S01]  /*129b0*/  MUFU.EX2 R48, R24 ;  /* 0x0000001800307308 */ /* 0x0003e20000000800 */
[-CC-:B0-----:R-:W-:Y:S01]  /*129c0*/  FFMA.FTZ R54, R77, R39.reuse, -R50.reuse ;  /* 0x000000274d367223 */ /* 0x181fe20000010832 */
[-CC-:B------:R-:W-:Y:S01]  /*129d0*/  FFMA.FTZ R70, R151, R39.reuse, -R50.reuse ;  /* 0x0000002797467223 */ /* 0x180fe20000010832 */
[----:B------:R-:W0:Y:S01]  /*129e0*/  S2R R77, SR_TID.X ;  /* 0x00000000004d7919 */ /* 0x000e220000002100 */
[-CC-:B------:R-:W-:Y:S01]  /*129f0*/  FFMA.FTZ R73, R149, R39.reuse, -R50.reuse ;  /* 0x0000002795497223 */ /* 0x180fe20000010832 */
[----:B------:R-:W-:-:S03]  /*12a00*/  FFMA.FTZ R74, R145, R39, -R50 ;  /* 0x00000027914a7223 */ /* 0x000fc60000010832 */
[----:B------:R-:W2:Y:S01]  /*12a10*/  MUFU.EX2 R49, R49 ;  /* 0x0000003100317308 */ /* 0x000ea20000000800 */
[----:B-1----:R-:W-:-:S07]  /*12a20*/  VIADD R24, R8, 0x300 ;  /* 0x0000030008187836 */ /* 0x002fce0000000000 */
[----:B------:R-:W1:Y:S01]  /*12a30*/  MUFU.EX2 R51, R51 ;  /* 0x0000003300337308 */ /* 0x000e620000000800 */
[----:B------:R-:W-:Y:S01]  /*12a40*/  R2UR UR14, R24 ;  /* 0x00000000180e72ca */ /* 0x000fe200000e0000 */
[----:B------:R-:W-:-:S06]  /*12a50*/  VIADD R24, R8, 0x380 ;  /* 0x0000038008187836 */ /* 0x000fcc0000000000 */
[----:B------:R-:W3:Y:S08]  /*12a60*/  MUFU.EX2 R52, R52 ;  /* 0x0000003400347308 */ /* 0x000ef00000000800 */
[----:B------:R-:W-:Y:S01]  /*12a70*/  MUFU.EX2 R53, R53 ;  /* 0x0000003500357308 */ /* 0x000fe20000000800 */
[----:B------:R-:W-:Y:S01]  /*12a80*/  HGMMA.64x64x16.F32.BF16 R88, R124, gdesc[UR12].tnspB, R88, gsb0 ;  /* 0x40e0000c7c587df0 */ /* 0x000fe20008001858 */
[----:B------:R-:W-:-:S06]  /*12a90*/  R2UR UR14, R24 ;  /* 0x00000000180e72ca */ /* 0x000fcc00000e0000 */
[----:B------:R-:W-:Y:S01]  /*12aa0*/  MUFU.EX2 R71, R71 ;  /* 0x0000004700477308 */ /* 0x000fe20000000800 */
[----:B0-----:R-:W-:Y:S01]  /*12ab0*/  SHF.R.U32.HI R76, RZ, 0x7, R77 ;  /* 0x00000007ff4c7819 */ /* 0x001fe2000001164d */
[----:B------:R-:W-:Y:S01]  /*12ac0*/  FADD.FTZ R4, R45, R4 ;  /* 0x000000042d047221 */ /* 0x000fe20000010000 */
[----:B------:R-:W-:Y:S01]  /*12ad0*/  R2UR UR15, R25 ;  /* 0x00000000190f72ca */ /* 0x000fe200000e0000 */
[----:B------:R-:W-:Y:S01]  /*12ae0*/  @!P1 IMAD R25, R16, 0x8, R2 ;  /* 0x0000000810199824 */ /* 0x000fe200078e0202 */
[----:B------:R-:W-:Y:S01]  /*12af0*/  ISETP.GE.U32.AND P2, PT, R77, 0x180, PT ;  /* 0x000001804d00780c */ /* 0x000fe20003f46070 */
[----:B------:R-:W-:Y:S02]  /*12b00*/  VIADD R24, R76, 0x9 ;  /* 0x000000094c187836 */ /* 0x000fe40000000000 */
[--C-:B------:R-:W-:Y:S01]  /*12b10*/  FFMA.FTZ R137, R147, R39, -R50.reuse ;  /* 0x0000002793897223 */ /* 0x100fe20000010832 */
[----:B------:R-:W4:Y:S01]  /*12b20*/  LDL R76, [R1+0x50] ;  /* 0x00005000014c7983 */ /* 0x000f220000100800 */
[----:B------:R-:W0:Y:S01]  /*12b30*/  MUFU.EX2 R54, R54 ;  /* 0x0000003600367308 */ /* 0x000e220000000800 */
[----:B--2---:R-:W-:Y:S01]  /*12b40*/  FFMA.FTZ R3, R48, R3, R49 ;  /* 0x0000000330037223 */ /* 0x004fe20000010031 */
[-CC-:B------:R-:W-:Y:S01]  /*12b50*/  FFMA.FTZ R139, R143, R39.reuse, -R50.reuse ;  /* 0x000000278f8b7223 */ /* 0x180fe20000010832 */
[----:B------:R-:W-:-:S05]  /*12b60*/  FFMA.FTZ R8, R141, R39, -R50 ;  /* 0x000000278d087223 */ /* 0x000fca0000010832 */
[----:B------:R-:W2:Y:S08]  /*12b70*/  MUFU.EX2 R55, R55 ;  /* 0x0000003700377308 */ /* 0x000eb00000000800 */
[----:B------:R-:W5:Y:S08]  /*12b80*/  MUFU.EX2 R75, R75 ;  /* 0x0000004b004b7308 */ /* 0x000f700000000800 */
[----:B------:R-:W5:Y:S08]  /*12b90*/  MUFU.EX2 R69, R69 ;  /* 0x0000004500457308 */ /* 0x000f700000000800 */
[----:B------:R-:W5:Y:S08]  /*12ba0*/  MUFU.EX2 R72, R72 ;  /* 0x0000004800487308 */ /* 0x000f700000000800 */
[----:B------:R-:W5:Y:S08]  /*12bb0*/  MUFU.EX2 R70, R70 ;  /* 0x0000004600467308 */ /* 0x000f700000000800 */
[----:B------:R-:W5:Y:S08]  /*12bc0*/  MUFU.EX2 R73, R73 ;  /* 0x0000004900497308 */ /* 0x000f700000000800 */
[----:B------:R-:W-:Y:S01]  /*12bd0*/  MUFU.EX2 R27, R27 ;  /* 0x0000001b001b7308 */ /* 0x000fe20000000800 */
[----:B------:R-:W-:-:S02]  /*12be0*/  WARPGROUP.DEPBAR.LE gsb0, 0x0 ;  /* 0x00008000000079c5 */ /* 0x000fc40000010000 */
[----:B------:R-:W-:Y:S01]  /*12bf0*/  WARPGROUP.ARRIVE ;  /* 0x00000000000079c5 */ /* 0x000fe20000000000 */
[----:B------:R-:W-:Y:S01]  /*12c00*/  @!P1 VIADD R25, R25, 0x16840 ;  /* 0x0001684019199836 */ /* 0x000fe20000000000 */
[----:B------:R-:W-:Y:S01]  /*12c10*/  SEL R35, R24, 0x9, !P2 ;  /* 0x0000000918237807 */ /* 0x000fe20005000000 */
[----:B-1----:R-:W-:Y:S02]  /*12c20*/  FADD.FTZ R3, R51, R3 ;  /* 0x0000000333037221 */ /* 0x002fe40000010000 */
[----:B------:R-:W1:Y:S01]  /*12c30*/  MUFU.EX2 R137, R137 ;  /* 0x0000008900897308 */ /* 0x000e620000000800 */
[----:B------:R-:W-:Y:S01]  /*12c40*/  HGMMA.64x64x16.F32.BF16 R88, R120, gdesc[UR12].tnspB, R88, gsb0 ;  /* 0x40e0000c78587df0 */ /* 0x000fe20008001858 */
[----:B------:R-:W-:-:S06]  /*12c50*/  @!P1 PRMT R25, RZ, 0x654, R25 ;  /* 0x00000654ff199816 */ /* 0x000fcc0000000019 */
[----:B------:R-:W1:Y:S08]  /*12c60*/  MUFU.EX2 R74, R74 ;  /* 0x0000004a004a7308 */ /* 0x000e700000000800 */
[----:B------:R-:W-:Y:S08]  /*12c70*/  MUFU.EX2 R138, R138 ;  /* 0x0000008a008a7308 */ /* 0x000ff00000000800 */
[----:B------:R-:W1:Y:S01]  /*12c80*/  MUFU.EX2 R139, R139 ;  /* 0x0000008b008b7308 */ /* 0x000e620000000800 */
[-CC-:B------:R-:W-:Y:S01]  /*12c90*/  FFMA.FTZ R37, R37, R39.reuse, -R50.reuse ;  /* 0x0000002725257223 */ /* 0x180fe20000010832 */
[----:B------:R-:W-:-:S06]  /*12ca0*/  FFMA.FTZ R135, R41, R39, -R50 ;  /* 0x0000002729877223 */ /* 0x000fcc0000010832 */
[----:B------:R-:W-:Y:S08]  /*12cb0*/  MUFU.EX2 R28, R28 ;  /* 0x0000001c001c7308 */ /* 0x000ff00000000800 */
[----:B------:R-:W1:Y:S01]  /*12cc0*/  MUFU.EX2 R8, R8 ;  /* 0x0000000800087308 */ /* 0x000e620000000800 */
[----:B------:R-:W-:-:S07]  /*12cd0*/  F2FP.BF16.F32.PACK_AB R148, R148, R44 ;  /* 0x0000002c9494723e */ /* 0x000fce00000010ff */
[----:B------:R-:W1:Y:S08]  /*12ce0*/  MUFU.EX2 R132, R132 ;  /* 0x0000008400847308 */ /* 0x000e700000000800 */
[----:B------:R-:W1:Y:S08]  /*12cf0*/  MUFU.EX2 R133, R133 ;  /* 0x0000008500857308 */ /* 0x000e700000000800 */
[----:B------:R-:W1:Y:S08]  /*12d00*/  MUFU.EX2 R30, R30 ;  /* 0x0000001e001e7308 */ /* 0x000e700000000800 */
[----:B------:R-:W-:Y:S01]  /*12d10*/  MUFU.EX2 R134, R134 ;  /* 0x0000008600867308 */ /* 0x000fe20000000800 */
[----:B------:R-:W-:-:S02]  /*12d20*/  WARPGROUP.DEPBAR.LE gsb0, 0x0 ;  /* 0x00008000000079c5 */ /* 0x000fc40000010000 */
[----:B------:R5:W-:Y:S06]  /*12d30*/  BAR.ARV R35, 0x100 ;  /* 0x000400230000751d */ /* 0x000bec0000002000 */
[----:B------:R3:W-:Y:S01]  /*12d40*/  @!P1 SYNCS.ARRIVE.TRANS64.RED.A1T0 RZ, [R25+URZ], RZ ;  /* 0x000000ff19ff99a7 */ /* 0x0007e2000810043f */
[----:B------:R-:W-:Y:S01]  /*12d50*/  MUFU.EX2 R31, R31 ;  /* 0x0000001f001f7308 */ /* 0x000fe20000000800 */
[----:B---3--:R-:W-:Y:S01]  /*12d60*/  FADD.FTZ R25, R52, R3 ;  /* 0x0000000334197221 */ /* 0x008fe20000010000 */
[----:B------:R3:W-:Y:S06]  /*12d70*/  @!P1 SYNCS.ARRIVE.TRANS64.RED.A1T0 RZ, [R20+URZ], RZ ;  /* 0x000000ff14ff99a7 */ /* 0x0007ec000810043f */
[----:B------:R-:W-:Y:S01]  /*12d80*/  MUFU.EX2 R29, R29 ;  /* 0x0000001d001d7308 */ /* 0x000fe20000000800 */
[----:B0-----:R-:W-:-:S04]  /*12d90*/  FADD.FTZ R25, R54, R25 ;  /* 0x0000001936197221 */ /* 0x001fc80000010000 */
[----:B------:R-:W-:Y:S01]  /*12da0*/  FADD.FTZ R25, R53, R25 ;  /* 0x0000001935197221 */ /* 0x000fe20000010000 */
[----:B---3--:R-:W-:Y:S02]  /*12db0*/  FADD.FTZ R20, R144, R4 ;  /* 0x0000000490147221 */ /* 0x008fe40000010000 */
[----:B------:R-:W-:Y:S01]  /*12dc0*/  MUFU.EX2 R32, R32 ;  /* 0x0000002000207308 */ /* 0x000fe20000000800 */
[----:B------:R-:W-:Y:S01]  /*12dd0*/  FADD.FTZ R25, R71, R25 ;  /* 0x0000001947197221 */ /* 0x000fe20000010000 */
[----:B------:R-:W-:-:S03]  /*12de0*/  FADD.FTZ R20, R9, R20 ;  /* 0x0000001409147221 */ /* 0x000fc60000010000 */
[----:B--2---:R-:W-:Y:S01]  /*12df0*/  FADD.FTZ R25, R55, R25 ;  /* 0x0000001937197221 */ /* 0x004fe20000010000 */
[----:B-----5:R-:W-:Y:S02]  /*12e00*/  FADD.FTZ R35, R146, R20 ;  /* 0x0000001492237221 */ /* 0x020fe40000010000 */
[----:B------:R-:W-:Y:S01]  /*12e10*/  MUFU.EX2 R33, R33 ;  /* 0x0000002100217308 */ /* 0x000fe20000000800 */
[----:B------:R-:W-:Y:S01]  /*12e20*/  FADD.FTZ R25, R75, R25 ;  /* 0x000000194b197221 */ /* 0x000fe20000010000 */
[----:B------:R-:W-:-:S03]  /*12e30*/  FADD.FTZ R35, R21, R35 ;  /* 0x0000002315237221 */ /* 0x000fc60000010000 */
[----:B------:R-:W-:Y:S01]  /*12e40*/  FADD.FTZ R25, R69, R25 ;  /* 0x0000001945197221 */ /* 0x000fe20000010000 */
[----:B------:R-:W-:Y:S02]  /*12e50*/  FADD.FTZ R35, R140, R35 ;  /* 0x000000238c237221 */ /* 0x000fe40000010000 */
        /* <DEDUP_REMOVED lines=8> */
[----:B-1----:R-:W-:Y:S01]  /*12ee0*/  FADD.FTZ R25, R137, R25 ;  /* 0x0000001989197221 */ /* 0x002fe20000010000 */
[----:B------:R-:W-:Y:S02]  /*12ef0*/  FADD.FTZ R35, R136, R35 ;  /* 0x0000002388237221 */ /* 0x000fe40000010000 */
[----:B------:R-:W0:Y:S01]  /*12f00*/  MUFU.EX2 R24, R37 ;  /* 0x0000002500187308 */ /* 0x000e220000000800 */
[----:B------:R-:W-:Y:S01]  /*12f10*/  FADD.FTZ R44, R74, R25 ;  /* 0x000000194a2c7221 */ /* 0x000fe20000010000 */
[----:B------:R-:W-:Y:S01]  /*12f20*/  FADD.FTZ R35, R27, R35 ;  /* 0x000000231b237221 */ /* 0x000fe20000010000 */
[-CC-:B------:R-:W-:Y:S01]  /*12f30*/  FFMA.FTZ R56, R56, R39.reuse, -R50.reuse ;  /* 0x0000002738387223 */ /* 0x180fe20000010832 */
[-C--:B------:R-:W-:Y:S01]  /*12f40*/  FFMA.FTZ R129, R57, R39.reuse, -R50 ;  /* 0x0000002739817223 */ /* 0x080fe20000010832 */
[----:B------:R-:W-:Y:S01]  /*12f50*/  FADD.FTZ R25, R139, R44 ;  /* 0x0000002c8b197221 */ /* 0x000fe20000010000 */
[----:B------:R-:W-:Y:S02]  /*12f60*/  FADD.FTZ R35, R138, R35 ;  /* 0x000000238a237221 */ /* 0x000fe40000010000 */
[----:B------:R-:W1:Y:S01]  /*12f70*/  MUFU.EX2 R135, R135 ;  /* 0x0000008700877308 */ /* 0x000e620000000800 */
[----:B------:R-:W-:Y:S01]  /*12f80*/  FFMA.FTZ R4, R58, R39, -R50 ;  /* 0x000000273a047223 */ /* 0x000fe20000010832 */
[----:B------:R-:W-:Y:S01]  /*12f90*/  FADD.FTZ R44, R8, R25 ;  /* 0x00000019082c7221 */ /* 0x000fe20000010000 */
[----:B------:R-:W-:Y:S01]  /*12fa0*/  FADD.FTZ R35, R28, R35 ;  /* 0x000000231c237221 */ /* 0x000fe20000010000 */
[----:B------:R-:W-:-:S04]  /*12fb0*/  F2FP.BF16.F32.PACK_AB R146, R21, R146 ;  /* 0x000000921592723e */ /* 0x000fc800000010ff */
[----:B------:R-:W2:Y:S01]  /*12fc0*/  MUFU.EX2 R3, R56 ;  /* 0x0000003800037308 */ /* 0x000ea20000000800 */
[----:B------:R-:W-:Y:S01]  /*12fd0*/  FADD.FTZ R35, R132, R35 ;  /* 0x0000002384237221 */ /* 0x000fe20000010000 */
[----:B------:R-:W-:Y:S01]  /*12fe0*/  FADD.FTZ R21, R133, R44 ;  /* 0x0000002c85157221 */ /* 0x000fe20000010000 */
[----:B------:R-:W-:-:S05]  /*12ff0*/  FFMA.FTZ R131, R59, R39, -R50 ;  /* 0x000000273b837223 */ /* 0x000fca0000010832 */
[----:B------:R-:W3:Y:S01]  /*13000*/  MUFU.EX2 R129, R129 ;  /* 0x0000008100817308 */ /* 0x000ee20000000800 */
[----:B------:R-:W-:Y:S01]  /*13010*/  FADD.FTZ R35, R30, R35 ;  /* 0x000000231e237221 */ /* 0x000fe20000010000 */
[----:B0-----:R-:W-:Y:S01]  /*13020*/  FADD.FTZ R44, R24, R21 ;  /* 0x00000015182c7221 */ /* 0x001fe20000010000 */
[----:B------:R-:W-:Y:S01]  /*13030*/  FFMA.FTZ R20, R60, R39, -R50 ;  /* 0x000000273c147223 */ /* 0x000fe20000010832 */
[----:B------:R-:W-:-:S04]  /*13040*/  F2FP.BF16.F32.PACK_AB R140, R26, R140 ;  /* 0x0000008c1a8c723e */ /* 0x000fc800000010ff */
[----:B------:R-:W0:Y:S01]  /*13050*/  MUFU.EX2 R4, R4 ;  /* 0x0000000400047308 */ /* 0x000e220000000800 */
[----:B------:R-:W-:Y:S01]  /*13060*/  FADD.FTZ R26, R134, R35 ;  /* 0x00000023861a7221 */ /* 0x000fe20000010000 */
[----:B-1----:R-:W-:Y:S01]  /*13070*/  FADD.FTZ R44, R135, R44 ;  /* 0x0000002c872c7221 */ /* 0x002fe20000010000 */
[----:B------:R-:W-:-:S05]  /*13080*/  FFMA.FTZ R125, R61, R39, -R50 ;  /* 0x000000273d7d7223 */ /* 0x000fca0000010832 */
[----:B------:R-:W1:Y:S01]  /*13090*/  MUFU.EX2 R131, R131 ;  /* 0x0000008300837308 */ /* 0x000e620000000800 */
[----:B------:R-:W-:Y:S01]  /*130a0*/  FADD.FTZ R26, R31, R26 ;  /* 0x0000001a1f1a7221 */ /* 0x000fe20000010000 */
[----:B--2---:R-:W-:Y:S01]  /*130b0*/  FADD.FTZ R44, R3, R44 ;  /* 0x0000002c032c7221 */ /* 0x004fe20000010000 */
[----:B------:R-:W-:Y:S01]  /*130c0*/  FFMA.FTZ R62, R62, R39, -R50 ;  /* 0x000000273e3e7223 */ /* 0x000fe20000010832 */
[----:B------:R-:W-:-:S04]  /*130d0*/  F2FP.BF16.F32.PACK_AB R142, R15, R142 ;  /* 0x0000008e0f8e723e */ /* 0x000fc800000010ff */
[----:B------:R-:W2:Y:S01]  /*130e0*/  MUFU.EX2 R20, R20 ;  /* 0x0000001400147308 */ /* 0x000ea20000000800 */
[----:B------:R-:W-:Y:S01]  /*130f0*/  FADD.FTZ R15, R29, R26 ;  /* 0x0000001a1d0f7221 */ /* 0x000fe20000010000 */
[----:B---3--:R-:W-:Y:S01]  /*13100*/  FADD.FTZ R21, R129, R44 ;  /* 0x0000002c81157221 */ /* 0x008fe20000010000 */
[----:B------:R-:W-:Y:S01]  /*13110*/  FFMA.FTZ R63, R63, R39, -R50 ;  /* 0x000000273f3f7223 */ /* 0x000fe20000010832 */
[----:B------:R-:W-:-:S04]  /*13120*/  F2FP.BF16.F32.PACK_AB R144, R9, R144 ;  /* 0x000000900990723e */ /* 0x000fc800000010ff */
[----:B------:R-:W3:Y:S01]  /*13130*/  MUFU.EX2 R125, R125 ;  /* 0x0000007d007d7308 */ /* 0x000ee20000000800 */
[----:B------:R-:W-:Y:S01]  /*13140*/  FADD.FTZ R26, R32, R15 ;  /* 0x0000000f201a7221 */ /* 0x000fe20000010000 */
[----:B0-----:R-:W-:Y:S01]  /*13150*/  FADD.FTZ R44, R4, R21 ;  /* 0x00000015042c7221 */ /* 0x001fe20000010000 */
[----:B------:R-:W-:-:S05]  /*13160*/  FFMA.FTZ R64, R64, R39, -R50 ;  /* 0x0000002740407223 */ /* 0x000fca0000010832 */
[----:B------:R-:W0:Y:S01]  /*13170*/  MUFU.EX2 R38, R38 ;  /* 0x0000002600267308 */ /* 0x000e220000000800 */
[----:B------:R-:W-:Y:S01]  /*13180*/  FADD.FTZ R15, R33, R26 ;  /* 0x0000001a210f7221 */ /* 0x000fe20000010000 */
[----:B-1----:R-:W-:-:S06]  /*13190*/  FADD.FTZ R21, R131, R44 ;  /* 0x0000002c83157221 */ /* 0x002fcc0000010000 */
[----:B------:R-:W1:Y:S01]  /*131a0*/  MUFU.EX2 R9, R62 ;  /* 0x0000003e00097308 */ /* 0x000e620000000800 */
[----:B------:R-:W-:Y:S01]  /*131b0*/  FFMA.FTZ R65, R65, R39, -R50 ;  /* 0x0000002741417223 */ /* 0x000fe20000010832 */
[----:B------:R-:W-:Y:S01]  /*131c0*/  F2FP.BF16.F32.PACK_AB R139, R8, R139 ;  /* 0x0000008b088b723e */ /* 0x000fe200000010ff */
[----:B------:R-:W-:-:S05]  /*131d0*/  FADD.FTZ R15, R34, R15 ;  /* 0x0000000f220f7221 */ /* 0x000fca0000010000 */
[----:B------:R-:W5:Y:S01]  /*131e0*/  MUFU.EX2 R40, R40 ;  /* 0x0000002800287308 */ /* 0x000f620000000800 */
[----:B--2---:R-:W-:Y:S01]  /*131f0*/  FADD.FTZ R8, R20, R21 ;  /* 0x0000001514087221 */ /* 0x004fe20000010000 */
[----:B------:R-:W-:-:S06]  /*13200*/  FFMA.FTZ R66, R66, R39, -R50 ;  /* 0x0000002742427223 */ /* 0x000fcc0000010832 */
[----:B------:R-:W2:Y:S01]  /*13210*/  MUFU.EX2 R63, R63 ;  /* 0x0000003f003f7308 */ /* 0x000ea20000000800 */
[----:B------:R-:W-:Y:S01]  /*13220*/  FADD.FTZ R15, R36, R15 ;  /* 0x0000000f240f7221 */ /* 0x000fe20000010000 */
[----:B---3--:R-:W-:-:S06]  /*13230*/  FADD.FTZ R8, R125, R8 ;  /* 0x000000087d087221 */ /* 0x008fcc0000010000 */
[----:B------:R-:W3:Y:S01]  /*13240*/  MUFU.EX2 R42, R42 ;  /* 0x0000002a002a7308 */ /* 0x000ee20000000800 */
[----:B------:R-:W-:-:S07]  /*13250*/  FFMA.FTZ R67, R67, R39, -R50 ;  /* 0x0000002743437223 */ /* 0x000fce0000010832 */
[----:B------:R-:W4:Y:S01]  /*13260*/  MUFU.EX2 R64, R64 ;  /* 0x0000004000407308 */ /* 0x000f220000000800 */
[----:B0-----:R-:W-:Y:S01]  /*13270*/  FADD.FTZ R15, R38, R15 ;  /* 0x0000000f260f7221 */ /* 0x001fe20000010000 */
[----:B-1----:R-:W-:-:S06]  /*13280*/  FADD.FTZ R8, R9, R8 ;  /* 0x0000000809087221 */ /* 0x002fcc0000010000 */
[----:B------:R-:W0:Y:S01]  /*13290*/  MUFU.EX2 R43, R43 ;  /* 0x0000002b002b7308 */ /* 0x000e220000000800 */
[----:B------:R-:W-:-:S07]  /*132a0*/  FFMA.FTZ R50, R68, R39, -R50 ;  /* 0x0000002744327223 */ /* 0x000fce0000010832 */
[----:B------:R-:W1:Y:S01]  /*132b0*/  MUFU.EX2 R65, R65 ;  /* 0x0000004100417308 */ /* 0x000e620000000800 */
[----:B------:R-:W-:Y:S01]  /*132c0*/  F2FP.BF16.F32.PACK_AB R135, R3, R135 ;  /* 0x000000870387723e */ /* 0x000fe200000010ff */
[----:B-----5:R-:W-:Y:S01]  /*132d0*/  FADD.FTZ R15, R40, R15 ;  /* 0x0000000f280f7221 */ /* 0x020fe20000010000 */
[----:B--2---:R-:W-:-:S05]  /*132e0*/  FADD.FTZ R3, R63, R8 ;  /* 0x000000083f037221 */ /* 0x004fca0000010000 */
[----:B------:R-:W2:Y:S08]  /*132f0*/  MUFU.EX2 R46, R46 ;  /* 0x0000002e002e7308 */ /* 0x000eb00000000800 */
[----:B------:R-:W5:Y:S01]  /*13300*/  MUFU.EX2 R66, R66 ;  /* 0x0000004200427308 */ /* 0x000f620000000800 */
[----:B------:R-:W-:Y:S01]  /*13310*/  F2FP.BF16.F32.PACK_AB R129, R4, R129 ;  /* 0x000000810481723e */ /* 0x000fe200000010ff */
[----:B---3--:R-:W-:Y:S01]  /*13320*/  FADD.FTZ R4, R42, R15 ;  /* 0x0000000f2a047221 */ /* 0x008fe20000010000 */
[----:B----4-:R-:W-:-:S05]  /*13330*/  FADD.FTZ R8, R64, R3 ;  /* 0x0000000340087221 */ /* 0x010fca0000010000 */
[----:B------:R-:W3:Y:S01]  /*13340*/  MUFU.EX2 R47, R47 ;  /* 0x0000002f002f7308 */ /* 0x000ee20000000800 */
[----:B------:R-:W-:-:S07]  /*13350*/  ISETP.GT.AND P2, PT, R0, R76, PT ;  /* 0x0000004c0000720c */ /* 0x000fce0003f44270 */
[----:B------:R-:W4:Y:S01]  /*13360*/  MUFU.EX2 R67, R67 ;  /* 0x0000004300437308 */ /* 0x000f220000000800 */
[----:B0-----:R-:W-:Y:S01]  /*13370*/  FADD.FTZ R3, R43, R4 ;  /* 0x000000042b037221 */ /* 0x001fe20000010000 */
[----:B-1----:R-:W-:-:S06]  /*13380*/  FADD.FTZ R15, R65, R8 ;  /* 0x00000008410f7221 */ /* 0x002fcc0000010000 */
[----:B------:R-:W0:Y:S01]  /*13390*/  MUFU.EX2 R50, R50 ;  /* 0x0000003200327308 */ /* 0x000e220000000800 */
[----:B--2---:R-:W-:Y:S01]  /*133a0*/  FADD.FTZ R4, R46, R3 ;  /* 0x000000032e047221 */ /* 0x004fe20000010000 */
[----:B-----5:R-:W-:-:S03]  /*133b0*/  FADD.FTZ R8, R66, R15 ;  /* 0x0000000f42087221 */ /* 0x020fc60000010000 */
[----:B---3--:R-:W-:Y:S01]  /*133c0*/  FADD.FTZ R4, R47, R4 ;  /* 0x000000042f047221 */ /* 0x008fe20000010000 */
[----:B----4-:R-:W-:Y:S01]  /*133d0*/  FADD.FTZ R8, R67, R8 ;  /* 0x0000000843087221 */ /* 0x010fe20000010000 */
[----:B------:R-:W-:Y:S02]  /*133e0*/  F2FP.BF16.F32.PACK_AB R131, R20, R131 ;  /* 0x000000831483723e */ /* 0x000fe400000010ff */
[C---:B------:R-:W-:Y:S01]  /*133f0*/  FADD.FTZ R4, R13.reuse, R4 ;  /* 0x000000040d047221 */ /* 0x040fe20000010000 */
[----:B------:R-:W-:Y:S01]  /*13400*/  F2FP.BF16.F32.PACK_AB R122, R13, R47 ;  /* 0x0000002f0d7a723e */ /* 0x000fe200000010ff */
[-C--:B------:R-:W-:Y:S01]  /*13410*/  FMUL.FTZ R88, R88, R12.reuse ;  /* 0x0000000c58587220 */ /* 0x080fe20000410000 */
[-C--:B------:R-:W-:Y:S01]  /*13420*/  FMUL.FTZ R89, R89, R12.reuse ;  /* 0x0000000c59597220 */ /* 0x080fe20000410000 */
        /* <DEDUP_REMOVED lines=58> */
[----:B------:R-:W-:Y:S06]  /*137d0*/  @P2 BRA `(.L_x_13631) ;  /* 0xffffffd800102947 */ /* 0x000fec000383ffff */
.L_x_13621:
[----:B------:R-:W2:Y:S02]  /*137e0*/  LDL R8, [R1+0x58] ;  /* 0x0000580001087983 */ /* 0x000ea40000100800 */
[----:B--2---:R-:W-:-:S13]  /*137f0*/  ISETP.GE.AND P2, PT, R0, R8, PT ;  /* 0x000000080000720c */ /* 0x004fda0003f46270 */
[----:B------:R-:W-:Y:S05]  /*13800*/  @!P2 BRA `(.L_x_13632) ;  /* 0x0000003400e8a947 */ /* 0x000fea0003800000 */
[----:B------:R-:W-:Y:S02]  /*13810*/  IMAD.MOV.U32 R15, RZ, RZ, R5 ;  /* 0x000000ffff0f7224 */ /* 0x000fe400078e0005 */
[----:B------:R-:W-:Y:S02]  /*13820*/  IMAD.MOV.U32 R20, RZ, RZ, R14 ;  /* 0x000000ffff147224 */ /* 0x000fe400078e000e */
[----:B------:R-:W-:Y:S02]  /*13830*/  IMAD.MOV.U32 R8, RZ, RZ, R154 ;  /* 0x000000ffff087224 */ /* 0x000fe400078e009a */
[----:B------:R-:W-:-:S07]  /*13840*/  IMAD.MOV.U32 R21, RZ, RZ, R16 ;  /* 0x000000ffff157224 */ /* 0x000fce00078e0010 */
.L_x_13650:
        /* <DEDUP_REMOVED lines=11> */
.L_x_13634:
[----:B------:R-:W-:Y:S01]  /*13900*/  IMAD R5, R16, 0x8, R2 ;  /* 0x0000000810057824 */ /* 0x000fe200078e0202 */
[----:B------:R-:W-:-:S04]  /*13910*/  SHF.L.U32 R12, R154, 0x1f, RZ ;  /* 0x0000001f9a0c7819 */ /* 0x000fc800000006ff */
[----:B------:R0:W1:Y:S01]  /*13920*/  SYNCS.PHASECHK.TRANS64.TRYWAIT P3, [R5+URZ+0x16830], R12 ;  /* 0x0168300c050075a7 */ /* 0x000062000806017f */
[----:B------:R-:W-:Y:S05]  /*13930*/  @!P0 BRA `(.L_x_13635) ;  /* 0x0000000000048947 */ /* 0x000fea0003800000 */
[----:B------:R-:W-:Y:S01]  /*13940*/  BPT.TRAP 0x1 ;  /* 0x000000040000795c */ /* 0x000fe20000300000 */
.L_x_13635:
[----:B------:R-:W-:Y:S04]  /*13950*/  BSSY B0, `(.L_x_13633) ;  /* 0x0000004000007945 */ /* 0x000fe80003800000 */
[----:B-1----:R-:W-:Y:S05]  /*13960*/  @P3 BRA `(.L_x_13636) ;  /* 0x0000000000083947 */ /* 0x002fea0003800000 */
[----:B------:R-:W1:Y:S02]  /*13970*/  SYNCS.PHASECHK.TRANS64.TRYWAIT P3, [R5+URZ+0x16830], R12 ;  /* 0x0168300c050075a7 */ /* 0x000e64000806017f */
[----:B-1----:R-:W-:Y:S05]  /*13980*/  @!P3 BRA `(.L_x_13637) ;  /* 0x000000ec0000b947 */ /* 0x002fea0003800000 */
.L_x_13636:
[----:B------:R-:W-:Y:S05]  /*13990*/  BSYNC B0 ;  /* 0x0000000000007941 */ /* 0x000fea0003800000 */
.L_x_13633:
        /* <DEDUP_REMOVED lines=45> */
.L_x_13639:
[----:B------:R-:W-:Y:S01]  /*13c70*/  SHF.L.U32 R5, R8, 0x1f, RZ ;  /* 0x0000001f08057819 */ /* 0x000fe200000006ff */
[----:B------:R-:W-:-:S04]  /*13c80*/  IMAD R8, R21, 0x8, R2 ;  /* 0x0000000815087824 */ /* 0x000fc800078e0202 */
[----:B------:R0:W1:Y:S01]  /*13c90*/  SYNCS.PHASECHK.TRANS64.TRYWAIT P2, [R8+URZ+0x16850], R5 ;  /* 0x01685005080075a7 */ /* 0x000062000804017f */
[----:B------:R-:W-:Y:S05]  /*13ca0*/  @!P0 BRA `(.L_x_13640) ;  /* 0x0000000000048947 */ /* 0x000fea0003800000 */
[----:B------:R-:W-:Y:S01]  /*13cb0*/  BPT.TRAP 0x1 ;  /* 0x000000040000795c */ /* 0x000fe20000300000 */
.L_x_13640:
[----:B-1----:R-:W-:Y:S05]  /*13cc0*/  @P2 BRA `(.L_x_13638) ;  /* 0x0000000000082947 */ /* 0x002fea0003800000 */
[----:B------:R-:W1:Y:S02]  /*13cd0*/  SYNCS.PHASECHK.TRANS64.TRYWAIT P2, [R8+URZ+0x16850], R5 ;  /* 0x01685005080075a7 */ /* 0x000e64000804017f */
[----:B-1----:R-:W-:Y:S05]  /*13ce0*/  @!P2 BRA `(.L_x_13641) ;  /* 0x000000e8003ca947 */ /* 0x002fea0003800000 */
.L_x_13638:
[----:B01----:R-:W-:Y:S01]  /*13cf0*/  VIADD R5, R2, 0x400 ;  /* 0x0000040002057836 */ /* 0x003fe20000000000 */
[----:B------:R-:W-:Y:S05]  /*13d00*/  WARPSYNC.ALL ;  /* 0x0000000000007948 */ /* 0x000fea0003800000 */
[----:B------:R-:W-:Y:S01]  /*13d10*/  SHF.R.U32.HI R5, RZ, 0x4, R5 ;  /* 0x00000004ff057819 */ /* 0x000fe20000011605 */
[----:B------:R-:W-:Y:S01]  /*13d20*/  IMAD.MOV.U32 R9, RZ, RZ, 0x40000040 ;  /* 0x40000040ff097424 */ /* 0x000fe200078e00ff */
[----:B------:R-:W-:Y:S02]  /*13d30*/  WARPGROUP.ARRIVE ;  /* 0x00000000000079c5 */ /* 0x000fe40000000000 */
[----:B------:R-:W-:-:S02]  /*13d40*/  LOP3.LUT R5, R5, 0x3fff, RZ, 0xc0, !PT ;  /* 0x00003fff05057812 */ /* 0x000fc400078ec0ff */
[----:B------:R-:W-:-:S03]  /*13d50*/  R2UR UR15, R9 ;  /* 0x00000000090f72ca */ /* 0x000fc600000e0000 */
        /* <DEDUP_REMOVED lines=11> */
[----:B------:R-:W2:Y:S04]  /*13e10*/  LDL R148, [R1+0x1c] ;  /* 0x00001c0001947983 */ /* 0x000ea80000100800 */
[----:B------:R-:W2:Y:S02]  /*13e20*/  LDL R149, [R1+0x4c] ;  /* 0x00004c0001957983 */ /* 0x000ea40000100800 */
[----:B------:R-:W-:Y:S01]  /*13e30*/  HGMMA.64x64x16.F32.BF16 R88, R144, gdesc[UR12].tnspB, R88, gsb0 ;  /* 0x40e0000c90587df0 */ /* 0x000fe20008001858 */
[----:B------:R-:W-:-:S02]  /*13e40*/  R2UR UR14, R12 ;  /* 0x000000000c0e72ca */ /* 0x000fc400000e0000 */
[----:B------:R-:W-:Y:S01]  /*13e50*/  R2UR UR15, R13 ;  /* 0x000000000d0f72ca */ /* 0x000fe200000e0000 */
[----:B------:R-:W-:Y:S01]  /*13e60*/  VIADD R12, R8, 0x180 ;  /* 0x00000180080c7836 */ /* 0x000fe20000000000 */
[----:B------:R-:W3:Y:S01]  /*13e70*/  LDL R150, [R1+0xc] ;  /* 0x00000c0001967983 */ /* 0x000ee20000100800 */
[----:B------:R-:W-:-:S03]  /*13e80*/  IMAD.MOV.U32 R13, RZ, RZ, 0x40000040 ;  /* 0x40000040ff0d7424 */ /* 0x000fc600078e00ff */
[----:B------:R-:W3:Y:S01]  /*13e90*/  LDL R151, [R1+0x8] ;  /* 0x0000080001977983 */ /* 0x000ee20000100800 */
        /* <DEDUP_REMOVED lines=33> */
[----:B------:R-:W-:-:S02]  /*140b0*/  @!P1 IMAD R80, R16, 0x8, R2 ;  /* 0x0000000810509824 */ /* 0x000fc400078e0202 */
        /* <DEDUP_REMOVED lines=8> */
[----:B------:R-:W-:Y:S02]  /*14140*/  @!P1 VIADD R80, R80, 0x16840 ;  /* 0x0001684050509836 */ /* 0x000fe40000000000 */
        /* <DEDUP_REMOVED lines=24> */
[----:B------:R-:W-:-:S02]  /*142d0*/  WARPGROUP.DEPBAR.LE gsb0, 0x0 ;  /* 0x00008000000079c5 */ /* 0x000fc40000010000 */
[----:B------:R-:W-:-:S05]  /*142e0*/  WARPGROUP.ARRIVE ;  /* 0x00000000000079c5 */ /* 0x000fca0000000000 */
[----:B------:R-:W1:Y:S01]  /*142f0*/  MUFU.TANH R9, R9 ;  /* 0x0000000900097308 */ /* 0x000e620000002400 */
[----:B------:R-:W-:Y:S01]  /*14300*/  HGMMA.64x64x16.F32.BF16 R88, R140, gdesc[UR12].tnspB, R88, gsb0 ;  /* 0x40e0000c8c587df0 */ /* 0x000fe20008001858 */
[----:B------:R-:W-:Y:S01]  /*14310*/  R2UR UR14, R12 ;  /* 0x000000000c0e72ca */ /* 0x000fe200000e0000 */
[----:B------:R-:W-:Y:S01]  /*14320*/  VIADD R12, R8, 0x200 ;  /* 0x00000200080c7836 */ /* 0x000fe20000000000 */
[----:B------:R-:W-:Y:S01]  /*14330*/  R2UR UR15, R13 ;  /* 0x000000000d0f72ca */ /* 0x000fe200000e0000 */
[----:B------:R-:W-:-:S03]  /*14340*/  IMAD.MOV.U32 R13, RZ, RZ, 0x40000040 ;  /* 0x40000040ff0d7424 */ /* 0x000fc600078e00ff */
        /* <DEDUP_REMOVED lines=55> */
[----:B--2---:R-:W-:-:S02]  /*146c0*/  IMAD.IADD R83, R149, 0x1, R148 ;  /* 0x0000000195537824 */ /* 0x004fc400078e0294 */
[----:B------:R-:W2:Y:S04]  /*146d0*/  S2R R148, SR_TID.X ;  /* 0x0000000000947919 */ /* 0x000ea80000002100 */
[----:B------:R-:W0:Y:S08]  /*146e0*/  MUFU.TANH R55, R55 ;  /* 0x0000003700377308 */ /* 0x000e300000002400 */
[----:B------:R-:W0:Y:S08]  /*146f0*/  MUFU.TANH R56, R56 ;  /* 0x0000003800387308 */ /* 0x000e300000002400 */
[----:B------:R-:W0:Y:S08]  /*14700*/  MUFU.TANH R57, R57 ;  /* 0x0000003900397308 */ /* 0x000e300000002400 */
[----:B------:R-:W0:Y:S01]  /*14710*/  MUFU.TANH R58, R58 ;  /* 0x0000003a003a7308 */ /* 0x000e220000002400 */
[----:B--2---:R-:W-:-:S02]  /*14720*/  SHF.R.U32.HI R149, RZ, 0x7, R148 ;  /* 0x00000007ff957819 */ /* 0x004fc40000011694 */
[----:B------:R-:W-:-:S05]  /*14730*/  ISETP.GE.U32.AND P2, PT, R148, 0x180, PT ;  /* 0x000001809400780c */ /* 0x000fca0003f46070 */
[----:B------:R-:W2:Y:S08]  /*14740*/  MUFU.TANH R59, R59 ;  /* 0x0000003b003b7308 */ /* 0x000eb00000002400 */
        /* <DEDUP_REMOVED lines=14> */
[----:B------:R-:W0:Y:S01]  /*14830*/  MUFU.TANH R67, R67 ;  /* 0x0000004300437308 */ /* 0x000e220000002400 */
[----:B-1----:R-:W-:-:S07]  /*14840*/  @P4 IMAD.HI.U32 R13, R83, R13, RZ ;  /* 0x0000000d530d4227 */ /* 0x002fce00078e00ff */
[----:B------:R-:W1:Y:S01]  /*14850*/  MUFU.TANH R68, R68 ;  /* 0x0000004400447308 */ /* 0x000e620000002400 */
[----:B-----5:R-:W-:Y:S01]  /*14860*/  @P4 SHF.R.U32.HI R83, RZ, R12, R13 ;  /* 0x0000000cff534219 */ /* 0x020fe2000001160d */
[----:B------:R-:W-:Y:S01]  /*14870*/  VIADD R13, R149, 0x9 ;  /* 0x00000009950d7836 */ /* 0x000fe20000000000 */
[----:B------:R-:W-:-:S04]  /*14880*/  IADD3 R12, -R155, 0x1, -R82 ;  /* 0x000000019b0c7810 */ /* 0x000fc80007ffe952 */
[----:B------:R-:W-:Y:S01]  /*14890*/  SEL R13, R13, 0x9, !P2 ;  /* 0x000000090d0d7807 */ /* 0x000fe20005000000 */
[----:B------:R-:W0:Y:S01]  /*148a0*/  MUFU.TANH R69, R69 ;  /* 0x0000004500457308 */ /* 0x000e220000002400 */
[----:B---3--:R-:W-:-:S07]  /*148b0*/  IADD3 R12, -R151, R12, R150 ;  /* 0x0000000c970c7210 */ /* 0x008fce0007ffe196 */
[----:B------:R-:W3:Y:S08]  /*148c0*/  MUFU.TANH R70, R70 ;  /* 0x0000004600467308 */ /* 0x000ef00000002400 */
        /* <DEDUP_REMOVED lines=16> */
[----:B------:R-:W5:Y:S01]  /*149d0*/  SHFL.IDX PT, R122, R83, RZ, 0x1c1f ;  /* 0x001c1fff537a7589 */ /* 0x000f6200000e0000 */
[C---:B------:R-:W-:Y:S02]  /*149e0*/  VIADD R121, R12.reuse, UR9 ;  /* 0x000000090c797c36 */ /* 0x040fe40008000000 */
[----:B------:R-:W-:Y:S01]  /*149f0*/  VIADD R120, R12, UR11 ;  /* 0x0000000b0c787c36 */ /* 0x000fe20008000000 */
[----:B------:R0:W-:Y:S06]  /*14a00*/  BAR.ARV R13, 0x100 ;  /* 0x0004000d0000751d */ /* 0x0001ec0000002000 */
[----:B------:R4:W-:Y:S02]  /*14a10*/  @!P1 SYNCS.ARRIVE.TRANS64.RED.A1T0 RZ, [R80+URZ], RZ ;  /* 0x000000ff50ff99a7 */ /* 0x0009e4000810043f */
[----:B----4-:R-:W-:-:S06]  /*14a20*/  FMUL.FTZ R80, R87, UR6 ;  /* 0x0000000657507c20 */ /* 0x010fcc0008410000 */
[----:B------:R-:W4:Y:S01]  /*14a30*/  MUFU.TANH R80, R80 ;  /* 0x0000005000507308 */ /* 0x000f220000002400 */
[--C-:B-----5:R-:W-:Y:S02]  /*14a40*/  IMAD.IADD R87, R121, 0x1, R122.reuse ;  /* 0x0000000179577824 */ /* 0x120fe400078e027a */
[----:B------:R-:W-:Y:S01]  /*14a50*/  IMAD.IADD R86, R120, 0x1, R122 ;  /* 0x0000000178567824 */ /* 0x000fe200078e027a */
[----:B0123--:R-:W-:Y:S06]  /*14a60*/  @!P5 BRA `(.L_x_13642) ;  /* 0x000000000058d947 */ /* 0x00ffec0003800000 */
        /* <DEDUP_REMOVED lines=12> */
.L_x_13644:
[----:B------:R-:W-:-:S05]  /*14b30*/  IMAD.U32 R123, RZ, RZ, UR5 ;  /* 0x00000005ff7b7e24 */ /* 0x000fca000f8e00ff */
[----:B------:R-:W-:-:S13]  /*14b40*/  ISETP.NE.AND P2, PT, R123, 0x1, PT ;  /* 0x000000017b00780c */ /* 0x000fda0003f45270 */
[----:B------:R-:W0:Y:S02]  /*14b50*/  @P2 LDC.64 R12, c[0x0][0x9e8] ;  /* 0x00027a00ff0c2b82 */ /* 0x000e240000000a00 */
[----:B0-----:R-:W-:-:S05]  /*14b60*/  @P2 IMAD.HI.U32 R12, R122, R12, RZ ;  /* 0x0000000c7a0c2227 */ /* 0x001fca00078e00ff */
[----:B------:R-:W-:-:S07]  /*14b70*/  @P2 SHF.R.U32.HI R122, RZ, R13, R12 ;  /* 0x0000000dff7a2219 */ /* 0x000fce000001160c */
.L_x_13645:
[----:B------:R-:W-:Y:S05]  /*14b80*/  BSYNC B0 ;  /* 0x0000000000007941 */ /* 0x000fea0003800000 */
.L_x_13643:
[----:B------:R-:W-:-:S04]  /*14b90*/  IMAD R122, R122, R123, -R82 ;  /* 0x0000007b7a7a7224 */ /* 0x000fc800078e0a52 */
[----:B------:R-:W-:-:S05]  /*14ba0*/  IMAD.IADD R122, R122, 0x1, -R155 ;  /* 0x000000017a7a7824 */ /* 0x000fca00078e0a9b */
[----:B------:R-:W-:Y:S02]  /*14bb0*/  VIMNMX R86, R86, R122, !PT ;  /* 0x0000007a56567248 */ /* 0x000fe40007fe0100 */
[----:B------:R-:W-:-:S07]  /*14bc0*/  VIADDMNMX R87, R122, R123, R87, PT ;  /* 0x0000007b7a577246 */ /* 0x000fce0003800157 */
.L_x_13642:
        /* <DEDUP_REMOVED lines=113> */
.L_x_13648:
[----:B------:R-:W-:-:S05]  /*152e0*/  IMAD.U32 R86, RZ, RZ, UR5 ;  /* 0x00000005ff567e24 */ /* 0x000fca000f8e00ff */
[----:B------:R-:W-:-:S13]  /*152f0*/  ISETP.NE.AND P2, PT, R86, 0x1, PT ;  /* 0x000000015600780c */ /* 0x000fda0003f45270 */
[----:B------:R-:W0:Y:S02]  /*15300*/  @P2 LDC.64 R12, c[0x0][0x9e8] ;  /* 0x00027a00ff0c2b82 */ /* 0x000e240000000a00 */
[----:B0-----:R-:W-:-:S05]  /*15310*/  @P2 IMAD.HI.U32 R12, R83, R12, RZ ;  /* 0x0000000c530c2227 */ /* 0x001fca00078e00ff */
[----:B------:R-:W-:-:S07]  /*15320*/  @P2 SHF.R.U32.HI R83, RZ, R13, R12 ;  /* 0x0000000dff532219 */ /* 0x000fce000001160c */
.L_x_13649:
[----:B------:R-:W-:Y:S05]  /*15330*/  BSYNC B0 ;  /* 0x0000000000007941 */ /* 0x000fea0003800000 */
.L_x_13647:
[----:B------:R-:W-:-:S04]  /*15340*/  IMAD R82, R83, R86, -R82 ;  /* 0x0000005653527224 */ /* 0x000fc800078e0a52 */
[----:B------:R-:W-:-:S05]  /*15350*/  IMAD.IADD R82, R82, 0x1, -R155 ;  /* 0x0000000152527824 */ /* 0x000fca00078e0a9b */
[----:B------:R-:W-:Y:S02]  /*15360*/  VIADDMNMX R121, R82, R86, R121, PT ;  /* 0x0000005652797246 */ /* 0x000fe40003800179 */
[----:B------:R-:W-:-:S07]  /*15370*/  VIMNMX R120, R120, R82, !PT ;  /* 0x0000005278787248 */ /* 0x000fce0007fe0100 */
.L_x_13646:
[----:B------:R-:W-:Y:S01]  /*15380*/  ISETP.GT.AND P2, PT, R120, 0x1, P3 ;  /* 0x000000017800780c */ /* 0x000fe20001f44270 */
[----:B------:R-:W2:Y:S01]  /*15390*/  LDL R87, [R1+0x58] ;  /* 0x0000580001577983 */ /* 0x000ea20000100800 */
[----:B------:R-:W-:Y:S01]  /*153a0*/  @!P1 IMAD R12, R21, 0x8, R2 ;  /* 0x00000008150c9824 */ /* 0x000fe200078e0202 */
[----:B------:R-:W-:Y:S02]  /*153b0*/  FMNMX.FTZ R82, R5, R20, !PT ;  /* 0x0000001405527209 */ /* 0x000fe40007810000 */
[----:B------:R-:W-:Y:S01]  /*153c0*/  ISETP.LT.OR P2, PT, R121, 0x2, P2 ;  /* 0x000000027900780c */ /* 0x000fe20001741670 */
[----:B------:R-:W-:Y:S01]  /*153d0*/  @!P1 VIADD R12, R12, 0x16860 ;  /* 0x000168600c0c9836 */ /* 0x000fe20000000000 */
[----:B------:R-:W-:Y:S02]  /*153e0*/  FMNMX.FTZ R82, R9, R82, !PT ;  /* 0x0000005209527209 */ /* 0x000fe40007810000 */
[----:B------:R-:W-:Y:S02]  /*153f0*/  FSEL R24, R24, -INF , !P2 ;  /* 0xff80000018187808 */ /* 0x000fe40005000000 */
[----:B------:R-:W-:-:S02]  /*15400*/  ISETP.GT.AND P2, PT, R120, 0x8, P3 ;  /* 0x000000087800780c */ /* 0x000fc40001f44270 */
[----:B------:R-:W-:Y:S02]  /*15410*/  @!P1 PRMT R12, RZ, 0x654, R12 ;  /* 0x00000654ff0c9816 */ /* 0x000fe4000000000c */
[----:B------:R-:W-:Y:S02]  /*15420*/  ISETP.LT.OR P2, PT, R121, 0x9, P2 ;  /* 0x000000097900780c */ /* 0x000fe40001741670 */
[----:B------:R0:W-:Y:S01]  /*15430*/  @!P1 SYNCS.ARRIVE.TRANS64.RED.A1T0 RZ, [R12+URZ], RZ ;  /* 0x000000ff0cff99a7 */ /* 0x0001e2000810043f */
        /* <DEDUP_REMOVED lines=31> */
[----:B0-----:R-:W-:Y:S02]  /*15630*/  FSEL R12, R39, -INF , !P2 ;  /* 0xff800000270c7808 */ /* 0x001fe40005000000 */
        /* <DEDUP_REMOVED lines=42> */
[----:B------:R-:W-:-:S03]  /*158e0*/  ISETP.LT.OR P2, PT, R121, 0x42, P2 ;  /* 0x000000427900780c */ /* 0x000fc60001741670 */
[----:B------:R-:W0:Y:S01]  /*158f0*/  SHFL.BFLY PT, R39, R21, 0x2, 0x1f ;  /* 0x0c401f0015277f89 */ /* 0x000e2200000e0000 */
        /* <DEDUP_REMOVED lines=19> */
[----:B------:R-:W-:-:S04]  /*15a30*/  ISETP.GT.AND P2, PT, R120, RZ, P3 ;  /* 0x000000ff7800720c */ /* 0x000fc80001f44270 */
[----:B------:R-:W-:-:S04]  /*15a40*/  ISETP.LT.OR P2, PT, R121, 0x1, P2 ;  /* 0x000000017900780c */ /* 0x000fc80001741670 */
[----:B------:R-:W-:Y:S02]  /*15a50*/  FSEL R13, R14, -INF , !P2 ;  /* 0xff8000000e0d7808 */ /* 0x000fe40005000000 */
[----:B0-----:R-:W-:Y:S02]  /*15a60*/  FMNMX.FTZ R14, R21, R39, !PT ;  /* 0x00000027150e7209 */ /* 0x001fe40007810000 */
[----:B------:R-:W-:Y:S02]  /*15a70*/  FMNMX.FTZ R21, R13, R15, !PT ;  /* 0x0000000f0d157209 */ /* 0x000fe40007810000 */
[----:B------:R-:W-:Y:S01]  /*15a80*/  ISETP.GT.AND P2, PT, R120, 0x60, P3 ;  /* 0x000000607800780c */ /* 0x000fe20001f44270 */
[----:B------:R-:W0:Y:S01]  /*15a90*/  SHFL.BFLY PT, R39, R14, 0x1, 0x1f ;  /* 0x0c201f000e277f89 */ /* 0x000e2200000e0000 */
        /* <DEDUP_REMOVED lines=39> */
[----:B0-----:R-:W-:Y:S02]  /*15d10*/  FMNMX.FTZ R14, R14, R39, !PT ;  /* 0x000000270e0e7209 */ /* 0x001fe40007810000 */
[----:B------:R-:W-:Y:S02]  /*15d20*/  FMNMX.FTZ R82, R64, R21, !PT ;  /* 0x0000001540527209 */ /* 0x000fe40007810000 */
[----:B------:R-:W-:Y:S02]  /*15d30*/  FSEL R81, R81, -INF , !P2 ;  /* 0xff80000051517808 */ /* 0x000fe40005000000 */
[----:B------:R-:W-:Y:S02]  /*15d40*/  FMNMX.FTZ R21, R67, R82, !PT ;  /* 0x0000005243157209 */ /* 0x000fe40007810000 */
[----:B------:R-:W-:-:S02]  /*15d50*/  FSETP.NEU.FTZ.AND P2, PT, R14, -INF , PT ;  /* 0xff8000000e00780b */ /* 0x000fc40003f5d000 */
[----:B------:R-:W-:Y:S02]  /*15d60*/  FMNMX.FTZ R82, R68, R21, !PT ;  /* 0x0000001544527209 */ /* 0x000fe40007810000 */
[----:B------:R-:W-:Y:S02]  /*15d70*/  FSEL R39, R14, RZ, P2 ;  /* 0x000000ff0e277208 */ /* 0x000fe40001000000 */
[----:B------:R-:W-:Y:S02]  /*15d80*/  FMNMX.FTZ R21, R71, R82, !PT ;  /* 0x0000005247157209 */ /* 0x000fe40007810000 */
[----:B------:R-:W-:Y:S01]  /*15d90*/  ISETP.GT.AND P3, PT, R120, 0x79, P3 ;  /* 0x000000797800780c */ /* 0x000fe20001f64270 */
[----:B------:R-:W-:Y:S01]  /*15da0*/  FADD.FTZ R20, -R39, R20 ;  /* 0x0000001427147221 */ /* 0x000fe20000010100 */
[----:B------:R-:W-:Y:S01]  /*15db0*/  FMNMX.FTZ R82, R72, R21, !PT ;  /* 0x0000001548527209 */ /* 0x000fe20007810000 */
[----:B------:R-:W0:Y:S01]  /*15dc0*/  LDC R39, c[0x0][0x988] ;  /* 0x00026200ff277b82 */ /* 0x000e220000000800 */
[----:B------:R-:W-:-:S02]  /*15dd0*/  ISETP.LT.OR P3, PT, R121, 0x7a, P3 ;  /* 0x0000007a7900780c */ /* 0x000fc40001f61670 */
[----:B------:R-:W-:Y:S02]  /*15de0*/  FMNMX.FTZ R21, R75, R82, !PT ;  /* 0x000000524b157209 */ /* 0x000fe40007810000 */
[----:B----4-:R-:W-:Y:S02]  /*15df0*/  FSEL R80, R80, -INF , !P3 ;  /* 0xff80000050507808 */ /* 0x010fe40005800000 */
[----:B------:R-:W-:-:S04]  /*15e00*/  FMNMX.FTZ R21, R8, R21, !PT ;  /* 0x0000001508157209 */ /* 0x000fc80007810000 */
[----:B------:R-:W-:-:S04]  /*15e10*/  FMNMX.FTZ R82, R78, R21, !PT ;  /* 0x000000154e527209 */ /* 0x000fc80007810000 */
[----:B------:R-:W-:-:S04]  /*15e20*/  FMNMX.FTZ R21, R79, R82, !PT ;  /* 0x000000524f157209 */ /* 0x000fc80007810000 */
[----:B------:R-:W-:-:S04]  /*15e30*/  FMNMX.FTZ R21, R81, R21, !PT ;  /* 0x0000001551157209 */ /* 0x000fc80007810000 */
[----:B------:R-:W-:Y:S01]  /*15e40*/  FMNMX.FTZ R21, R80, R21, !PT ;  /* 0x0000001550157209 */ /* 0x000fe20007810000 */
[-C--:B0-----:R-:W-:Y:S01]  /*15e50*/  FMUL.FTZ R82, R14, R39.reuse ;  /* 0x000000270e527220 */ /* 0x081fe20000410000 */
[----:B------:R-:W-:-:S03]  /*15e60*/  FMUL.FTZ R20, R20, R39 ;  /* 0x0000002714147220 */ /* 0x000fc60000410000 */
[----:B------:R-:W0:Y:S01]  /*15e70*/  SHFL.BFLY PT, R83, R21, 0x2, 0x1f ;  /* 0x0c401f0015537f89 */ /* 0x000e2200000e0000 */
[----:B------:R-:W-:Y:S02]  /*15e80*/  FSEL R82, R82, RZ, P2 ;  /* 0x000000ff52527208 */ /* 0x000fe40001000000 */
[----:B------:R-:W-:Y:S03]  /*15e90*/  MUFU.EX2 R20, R20 ;  /* 0x0000001400147308 */ /* 0x000fe60000000800 */
[-CC-:B------:R-:W-:Y:S01]  /*15ea0*/  FFMA.FTZ R5, R5, R39.reuse, -R82.reuse ;  /* 0x0000002705057223 */ /* 0x180fe20000010852 */
[-CC-:B------:R-:W-:Y:S01]  /*15eb0*/  FFMA.FTZ R9, R9, R39.reuse, -R82.reuse ;  /* 0x0000002709097223 */ /* 0x180fe20000010852 */
[-CC-:B------:R-:W-:Y:S01]  /*15ec0*/  FFMA.FTZ R25, R25, R39.reuse, -R82.reuse ;  /* 0x0000002719197223 */ /* 0x180fe20000010852 */
        /* <DEDUP_REMOVED lines=9> */
[-CC-:B------:R-:W-:Y:S01]  /*15f60*/  FFMA.FTZ R42, R42, R39.reuse, -R82.reuse ;  /* 0x000000272a2a7223 */ /* 0x180fe20000010852 */
[----:B------:R-:W3:Y:S01]  /*15f70*/  MUFU.EX2 R9, R9 ;  /* 0x0000000900097308 */ /* 0x000ee20000000800 */
[-CC-:B------:R-:W-:Y:S01]  /*15f80*/  FFMA.FTZ R45, R45, R39.reuse, -R82.reuse ;  /* 0x000000272d2d7223 */ /* 0x180fe20000010852 */
[-CC-:B------:R-:W-:Y:S01]  /*15f90*/  FFMA.FTZ R46, R46, R39.reuse, -R82.reuse ;  /* 0x000000272e2e7223 */ /* 0x180fe20000010852 */
[-CC-:B------:R-:W-:Y:S01]  /*15fa0*/  FFMA.FTZ R49, R49, R39.reuse, -R82.reuse ;  /* 0x0000002731317223 */ /* 0x180fe20000010852 */
[--C-:B------:R-:W-:Y:S01]  /*15fb0*/  FFMA.FTZ R50, R50, R39, -R82.reuse ;  /* 0x0000002732327223 */ /* 0x100fe20000010852 */
[----:B0-----:R-:W-:Y:S01]  /*15fc0*/  FMNMX.FTZ R5, R21, R83, !PT ;  /* 0x0000005315057209 */ /* 0x001fe20007810000 */
[-CC-:B------:R-:W-:Y:S01]  /*15fd0*/  FFMA.FTZ R53, R53, R39.reuse, -R82.reuse ;  /* 0x0000002735357223 */ /* 0x180fe20000010852 */
[-C--:B------:R-:W-:Y:S01]  /*15fe0*/  FFMA.FTZ R54, R54, R39.reuse, -R82 ;  /* 0x0000002736367223 */ /* 0x080fe20000010852 */
[----:B------:R-:W-:Y:S01]  /*15ff0*/  MUFU.EX2 R25, R25 ;  /* 0x0000001900197308 */ /* 0x000fe20000000800 */
[----:B-1----:R-:W-:Y:S01]  /*16000*/  FFMA.FTZ R4, R20, R4, R148 ;  /* 0x0000000414047223 */ /* 0x002fe20000010094 */
[----:B------:R-:W0:Y:S01]  /*16010*/  SHFL.BFLY PT, R21, R5, 0x1, 0x1f ;  /* 0x0c201f0005157f89 */ /* 0x000e2200000e0000 */
[-CC-:B------:R-:W-:Y:S01]  /*16020*/  FFMA.FTZ R57, R57, R39.reuse, -R82.reuse ;  /* 0x0000002739397223 */ /* 0x180fe20000010852 */
[-CC-:B------:R-:W-:Y:S01]  /*16030*/  FFMA.FTZ R58, R58, R39.reuse, -R82.reuse ;  /* 0x000000273a3a7223 */ /* 0x180fe20000010852 */
[-CC-:B------:R-:W-:Y:S01]  /*16040*/  FFMA.FTZ R61, R61, R39.reuse, -R82.reuse ;  /* 0x000000273d3d7223 */ /* 0x180fe20000010852 */
[-CC-:B------:R-:W-:Y:S01]  /*16050*/  FFMA.FTZ R62, R62, R39.reuse, -R82.reuse ;  /* 0x000000273e3e7223 */ /* 0x180fe20000010852 */
[-C--:B------:R-:W-:Y:S01]  /*16060*/  FFMA.FTZ R65, R65, R39.reuse, -R82 ;  /* 0x0000002741417223 */ /* 0x080fe20000010852 */
[----:B------:R-:W1:Y:S01]  /*16070*/  MUFU.EX2 R26, R26 ;  /* 0x0000001a001a7308 */ /* 0x000e620000000800 */
[C---:B---3--:R-:W-:Y:S01]  /*16080*/  FADD.FTZ R4, R9.reuse, R4 ;  /* 0x0000000409047221 */ /* 0x048fe20000010000 */
[----:B------:R-:W-:Y:S01]  /*16090*/  F2FP.BF16.F32.PACK_AB R148, R9, R148 ;  /* 0x000000940994723e */ /* 0x000fe200000010ff */
        /* <DEDUP_REMOVED lines=9> */
[----:B------:R-:W-:Y:S01]  /*16130*/  FFMA.FTZ R82, R85, R39, -R82 ;  /* 0x0000002755527223 */ /* 0x000fe20000010852 */
[-C--:B------:R-:W-:Y:S01]  /*16140*/  FMUL.FTZ R88, R88, R20.reuse ;  /* 0x0000001458587220 */ /* 0x080fe20000410000 */
[-C--:B------:R-:W-:Y:S01]  /*16150*/  FMUL.FTZ R89, R89, R20.reuse ;  /* 0x0000001459597220 */ /* 0x080fe20000410000 */
[-C--:B------:R-:W-:Y:S01]  /*16160*/  FMUL.FTZ R92, R92, R20.reuse ;  /* 0x000000145c5c7220 */ /* 0x080fe20000410000 */
[----:B------:R-:W4:Y:S01]  /*16170*/  MUFU.EX2 R30, R30 ;  /* 0x0000001e001e7308 */ /* 0x000f220000000800 */
[----:B-1----:R-:W-:Y:S01]  /*16180*/  F2FP.BF16.F32.PACK_AB R150, R26, R25 ;  /* 0x000000191a96723e */ /* 0x002fe200000010ff */
[-C--:B------:R-:W-:Y:S01]  /*16190*/  FMUL.FTZ R93, R93, R20.reuse ;  /* 0x000000145d5d7220 */ /* 0x080fe20000410000 */
[----:B0-----:R-:W-:Y:S01]  /*161a0*/  FMNMX.FTZ R5, R5, R21, !PT ;  /* 0x0000001505057209 */ /* 0x001fe20007810000 */
[-C--:B------:R-:W-:Y:S01]  /*161b0*/  FMUL.FTZ R96, R96, R20.reuse ;  /* 0x0000001460607220 */ /* 0x080fe20000410000 */
[-C--:B------:R-:W-:Y:S01]  /*161c0*/  FMUL.FTZ R97, R97, R20.reuse ;  /* 0x0000001461617220 */ /* 0x080fe20000410000 */
[-C--:B------:R-:W-:Y:S01]  /*161d0*/  FMUL.FTZ R100, R100, R20.reuse ;  /* 0x0000001464647220 */ /* 0x080fe20000410000 */
[C---:B------:R-:W-:Y:S01]  /*161e0*/  FSETP.NEU.FTZ.AND P2, PT, R5.reuse, -INF , PT ;  /* 0xff8000000500780b */ /* 0x040fe20003f5d000 */
[-C--:B------:R-:W-:Y:S01]  /*161f0*/  FMUL.FTZ R86, R5, R39.reuse ;  /* 0x0000002705567220 */ /* 0x080fe20000410000 */
[----:B------:R-:W0:Y:S01]  /*16200*/  MUFU.EX2 R33, R33 ;  /* 0x0000002100217308 */ /* 0x000e220000000800 */
[-C--:B------:R-:W-:Y:S01]  /*16210*/  FMUL.FTZ R101, R101, R20.reuse ;  /* 0x0000001465657220 */ /* 0x080fe20000410000 */
[-C--:B------:R-:W-:Y:S01]  /*16220*/  FMUL.FTZ R104, R104, R20.reuse ;  /* 0x0000001468687220 */ /* 0x080fe20000410000 */
[-C--:B------:R-:W-:Y:S01]  /*16230*/  FMUL.FTZ R105, R105, R20.reuse ;  /* 0x0000001469697220 */ /* 0x080fe20000410000 */
[----:B------:R-:W-:Y:S01]  /*16240*/  FSEL R86, R86, RZ, P2 ;  /* 0x000000ff56567208 */ /* 0x000fe20001000000 */
[-C--:B------:R-:W-:Y:S01]  /*16250*/  FMUL.FTZ R108, R108, R20.reuse ;  /* 0x000000146c6c7220 */ /* 0x080fe20000410000 */
[-C--:B------:R-:W-:Y:S01]  /*16260*/  FMUL.FTZ R109, R109, R20.reuse ;  /* 0x000000146d6d7220 */ /* 0x080fe20000410000 */
[-C--:B------:R-:W-:Y:S01]  /*16270*/  FMUL.FTZ R112, R112, R20.reuse ;  /* 0x0000001470707220 */ /* 0x080fe20000410000 */
[----:B------:R-:W1:Y:S01]  /*16280*/  MUFU.EX2 R34, R34 ;  /* 0x0000002200227308 */ /* 0x000e620000000800 */
[-C--:B------:R-:W-:Y:S01]  /*16290*/  FFMA.FTZ R147, R35, R39.reuse, -R86 ;  /* 0x0000002723937223 */ /* 0x080fe20000010856 */
[----:B------:R-:W-:Y:S01]  /*162a0*/  FADD.FTZ R35, R25, R4 ;  /* 0x0000000419237221 */ /* 0x000fe20000010000 */
[-CC-:B------:R-:W-:Y:S01]  /*162b0*/  FFMA.FTZ R149, R13, R39.reuse, -R86.reuse ;  /* 0x000000270d957223 */ /* 0x180fe20000010856 */
[-CC-:B------:R-:W-:Y:S01]  /*162c0*/  FFMA.FTZ R13, R24, R39.reuse, -R86.reuse ;  /* 0x00000027180d7223 */ /* 0x180fe20000010856 */
[-CC-:B------:R-:W-:Y:S01]  /*162d0*/  FFMA.FTZ R24, R32, R39.reuse, -R86.reuse ;  /* 0x0000002720187223 */ /* 0x180fe20000010856 */
[-CC-:B------:R-:W-:Y:S01]  /*162e0*/  FFMA.FTZ R32, R8, R39.reuse, -R86.reuse ;  /* 0x0000002708207223 */ /* 0x180fe20000010856 */
[----:B------:R-:W-:Y:S01]  /*162f0*/  FADD.FTZ R4, R26, R35 ;  /* 0x000000231a047221 */ /* 0x000fe20000010000 */
[----:B------:R-:W-:Y:S01]  /*16300*/  FSEL R8, R5, RZ, P2 ;  /* 0x000000ff05087208 */ /* 0x000fe20001000000 */
[----:B------:R-:W5:Y:S01]  /*16310*/  MUFU.EX2 R37, R37 ;  /* 0x0000002500257308 */ /* 0x000f620000000800 */
[-C--:B------:R-:W-:Y:S01]  /*16320*/  FFMA.FTZ R151, R27, R39.reuse, -R86 ;  /* 0x000000271b977223 */ /* 0x080fe20000010856 */
[----:B---3--:R-:W-:Y:S01]  /*16330*/  FADD.FTZ R9, R29, R4 ;  /* 0x000000041d097221 */ /* 0x008fe20000010000 */
[-CC-:B------:R-:W-:Y:S01]  /*16340*/  FFMA.FTZ R21, R28, R39.reuse, -R86.reuse ;  /* 0x000000271c157223 */ /* 0x180fe20000010856 */
[----:B------:R-:W-:Y:S01]  /*16350*/  FADD.FTZ R8, -R8, R15 ;  /* 0x0000000f08087221 */ /* 0x000fe20000010100 */
[-CC-:B------:R-:W-:Y:S01]  /*16360*/  FFMA.FTZ R145, R31, R39.reuse, -R86.reuse ;  /* 0x000000271f917223 */ /* 0x180fe20000010856 */
[----:B----4-:R-:W-:Y:S01]  /*16370*/  FADD.FTZ R4, R30, R9 ;  /* 0x000000091e047221 */ /* 0x010fe20000010000 */
[-C--:B------:R-:W-:Y:S01]  /*16380*/  FFMA.FTZ R27, R36, R39.reuse, -R86 ;  /* 0x00000027241b7223 */ /* 0x080fe20000010856 */
[----:B------:R-:W3:Y:S01]  /*16390*/  MUFU.EX2 R38, R38 ;  /* 0x0000002600267308 */ /* 0x000ee20000000800 */
[-C--:B------:R-:W-:Y:S01]  /*163a0*/  FMUL.FTZ R8, R8, R39.reuse ;  /* 0x0000002708087220 */ /* 0x080fe20000410000 */
[----:B0-----:R-:W-:Y:S01]  /*163b0*/  FADD.FTZ R9, R33, R4 ;  /* 0x0000000421097221 */ /* 0x001fe20000010000 */
[-CC-:B------:R-:W-:Y:S01]  /*163c0*/  FFMA.FTZ R141, R12, R39.reuse, -R86.reuse ;  /* 0x000000270c8d7223 */ /* 0x180fe20000010856 */
[-CC-:B------:R-:W-:Y:S01]  /*163d0*/  FFMA.FTZ R12, R40, R39.reuse, -R86.reuse ;  /* 0x00000027280c7223 */ /* 0x180fe20000010856 */
[-CC-:B------:R-:W-:Y:S01]  /*163e0*/  FFMA.FTZ R143, R43, R39.reuse, -R86.reuse ;  /* 0x000000272b8f7223 */ /* 0x180fe20000010856 */
[----:B-1----:R-:W-:Y:S01]  /*163f0*/  FADD.FTZ R4, R34, R9 ;  /* 0x0000000922047221 */ /* 0x002fe20000010000 */
[-CC-:B------:R-:W-:Y:S01]  /*16400*/  FFMA.FTZ R28, R44, R39.reuse, -R86.reuse ;  /* 0x000000272c1c7223 */ /* 0x180fe20000010856 */
[----:B------:R-:W0:Y:S01]  /*16410*/  MUFU.EX2 R41, R41 ;  /* 0x0000002900297308 */ /* 0x000e220000000800 */
[-C--:B------:R-:W-:Y:S01]  /*16420*/  FFMA.FTZ R137, R47, R39.reuse, -R86 ;  /* 0x000000272f897223 */ /* 0x080fe20000010856 */
[----:B-----5:R-:W-:Y:S01]  /*16430*/  FADD.FTZ R9, R37, R4 ;  /* 0x0000000425097221 */ /* 0x020fe20000010000 */
[-CC-:B------:R-:W-:Y:S01]  /*16440*/  FFMA.FTZ R31, R48, R39.reuse, -R86.reuse ;  /* 0x00000027301f7223 */ /* 0x180fe20000010856 */
[-CC-:B------:R-:W-:Y:S01]  /*16450*/  FFMA.FTZ R51, R51, R39.reuse, -R86.reuse ;  /* 0x0000002733337223 */ /* 0x180fe20000010856 */
[-CC-:B------:R-:W-:Y:S01]  /*16460*/  FFMA.FTZ R52, R52, R39.reuse, -R86.reuse ;  /* 0x0000002734347223 */ /* 0x180fe20000010856 */
[-CC-:B------:R-:W-:Y:S01]  /*16470*/  FFMA.FTZ R55, R55, R39.reuse, -R86.reuse ;  /* 0x0000002737377223 */ /* 0x180fe20000010856 */
[-CC-:B------:R-:W-:Y:S01]  /*16480*/  FFMA.FTZ R56, R56, R39.reuse, -R86.reuse ;  /* 0x0000002738387223 */ /* 0x180fe20000010856 */
        /* <DEDUP_REMOVED lines=11> */
[-CC-:B------:R-:W-:Y:S01]  /*16540*/  FFMA.FTZ R72, R72, R39.reuse, -R86.reuse ;  /* 0x0000002748487223 */ /* 0x180fe20000010856 */
[-CC-:B------:R-:W-:Y:S01]  /*16550*/  FFMA.FTZ R75, R75, R39.reuse, -R86.reuse ;  /* 0x000000274b4b7223 */ /* 0x180fe20000010856 */
[-CC-:B------:R-:W-:Y:S01]  /*16560*/  FFMA.FTZ R78, R78, R39.reuse, -R86.reuse ;  /* 0x000000274e4e7223 */ /* 0x180fe20000010856 */
[-CC-:B------:R-:W-:Y:S01]  /*16570*/  FFMA.FTZ R79, R79, R39.reuse, -R86.reuse ;  /* 0x000000274f4f7223 */ /* 0x180fe20000010856 */
[-CC-:B------:R-:W-:Y:S01]  /*16580*/  FFMA.FTZ R81, R81, R39.reuse, -R86.reuse ;  /* 0x0000002751517223 */ /* 0x180fe20000010856 */
[----:B------:R-:W0:Y:S01]  /*16590*/  MUFU.EX2 R8, R8 ;  /* 0x0000000800087308 */ /* 0x000e220000000800 */
[----:B-1----:R-:W-:Y:S01]  /*165a0*/  FADD.FTZ R26, R42, R9 ;  /* 0x000000092a1a7221 */ /* 0x002fe20000010000 */
[----:B------:R-:W-:Y:S01]  /*165b0*/  FFMA.FTZ R80, R80, R39, -R86 ;  /* 0x0000002750507223 */ /* 0x000fe20000010856 */
[----:B--2---:R-:W-:Y:S01]  /*165c0*/  ISETP.GT.AND P2, PT, R0, R87, PT ;  /* 0x000000570000720c */ /* 0x004fe20003f44270 */
[-C--:B------:R-:W-:Y:S01]  /*165d0*/  FMUL.FTZ R113, R113, R20.reuse ;  /* 0x0000001471717220 */ /* 0x080fe20000410000 */
[-C--:B------:R-:W-:Y:S01]  /*165e0*/  FMUL.FTZ R116, R116, R20.reuse ;  /* 0x0000001474747220 */ /* 0x080fe20000410000 */
[----:B------:R-:W-:Y:S01]  /*165f0*/  FMUL.FTZ R117, R117, R20 ;  /* 0x0000001475757220 */ /* 0x000fe20000410000 */
[----:B------:R-:W-:Y:S01]  /*16600*/  F2FP.BF16.F32.PACK_AB R144, R30, R29 ;  /* 0x0000001d1e90723e */ /* 0x000fe200000010ff */
[----:B------:R-:W1:Y:S01]  /*16610*/  MUFU.EX2 R45, R45 ;  /* 0x0000002d002d7308 */ /* 0x000e620000000800 */
[----:B------:R-:W-:Y:S01]  /*16620*/  F2FP.BF16.F32.PACK_AB R146, R34, R33 ;  /* 0x000000212292723e */ /* 0x000fe200000010ff */
[----:B------:R-:W-:Y:S01]  /*16630*/  VIADD R0, R0, 0xffffffff ;  /* 0xffffffff00007836 */ /* 0x000fe20000000000 */
[----:B------:R-:W-:Y:S01]  /*16640*/  F2FP.BF16.F32.PACK_AB R140, R38, R37 ;  /* 0x00000025268c723e */ /* 0x000fe200000010ff */
[----:B------:R-:W-:Y:S01]  /*16650*/  IMAD.MOV.U32 R20, RZ, RZ, R14 ;  /* 0x000000ffff147224 */ /* 0x000fe200078e000e */
[----:B------:R-:W-:Y:S01]  /*16660*/  F2FP.BF16.F32.PACK_AB R142, R42, R41 ;  /* 0x000000292a8e723e */ /* 0x000fe200000010ff */
[----:B------:R-:W-:-:S02]  /*16670*/  IMAD.MOV.U32 R15, RZ, RZ, R5 ;  /* 0x000000ffff0f7224 */ /* 0x000fc400078e0005 */
[----:B------:R-:W2:Y:S01]  /*16680*/  MUFU.EX2 R13, R13 ;  /* 0x0000000d000d7308 */ /* 0x000ea20000000800 */
[----:B0-----:R-:W-:Y:S01]  /*16690*/  FFMA.FTZ R4, R8, R3, R149 ;  /* 0x0000000308047223 */ /* 0x001fe20000010095 */
        /* <DEDUP_REMOVED lines=19> */
[----:B------:R-:W-:Y:S01]  /*167d0*/  FMUL.FTZ R119, R119, R8 ;  /* 0x0000000877777220 */ /* 0x000fe20000410000 */
[----:B------:R-:W-:Y:S01]  /*167e0*/  F2FP.BF16.F32.PACK_AB R149, R13, R149 ;  /* 0x000000950d95723e */ /* 0x000fe200000010ff */
[----:B------:R-:W-:Y:S01]  /*167f0*/  IMAD.MOV.U32 R8, RZ, RZ, R154 ;  /* 0x000000ffff087224 */ /* 0x000fe200078e009a */
        /* <DEDUP_REMOVED lines=9> */
[----:B------:R-:W-:Y:S01]  /*16890*/  F2FP.BF16.F32.PACK_AB R151, R21, R151 ;  /* 0x000000971597723e */ /* 0x000fe200000010ff */
[----:B------:R-:W-:-:S05]  /*168a0*/  IMAD.MOV.U32 R21, RZ, RZ, R16 ;  /* 0x000000ffff157224 */ /* 0x000fca00078e0010 */
        /* <DEDUP_REMOVED lines=108> */
[----:B------:R-:W-:Y:S02]  /*16f70*/  F2FP.BF16.F32.PACK_AB R122, R82, R84 ;  /* 0x00000054527a723e */ /* 0x000fe400000010ff */
[C---:B0-----:R-:W-:Y:S01]  /*16f80*/  FADD.FTZ R3, R80.reuse, R12 ;  /* 0x0000000c50037221 */ /* 0x041fe20000010000 */
[----:B------:R-:W-:Y:S01]  /*16f90*/  F2FP.BF16.F32.PACK_AB R123, R80, R81 ;  /* 0x00000051507b723e */ /* 0x000fe200000010ff */
[----:B------:R-:W-:Y:S06]  /*16fa0*/  @P2 BRA `(.L_x_13650) ;  /* 0xffffffc800282947 */ /* 0x000fec000383ffff */
.L_x_13632:
[----:B------:R-:W-:Y:S05]  /*16fb0*/  WARPSYNC.ALL ;  /* 0x0000000000007948 */ /* 0x000fea0003800000 */
[----:B------:R-:W-:Y:S06]  /*16fc0*/  BAR.ARV 0x8, 0x200 ;  /* 0x0208000000007b1d */ /* 0x000fec0000002000 */
[----:B------:R-:W-:Y:S05]  /*16fd0*/  @!P0 BRA `(.L_x_13651) ;  /* 0x0000000000048947 */ /* 0x000fea0003800000 */
[----:B------:R-:W-:Y:S01]  /*16fe0*/  BPT.TRAP 0x1 ;  /* 0x000000040000795c */ /* 0x000fe20000300000 */
.L_x_13651:
[----:B------:R-:W-:Y:S01]  /*16ff0*/  IMAD R11, R16, 0x8, R2 ;  /* 0x00000008100b7824 */ /* 0x000fe200078e0202 */
[----:B------:R-:W-:-:S04]  /*17000*/  SHF.L.U32 R0, R154, 0x1f, RZ ;  /* 0x0000001f9a007819 */ /* 0x000fc800000006ff */
[----:B------:R0:W1:Y:S01]  /*17010*/  SYNCS.PHASECHK.TRANS64.TRYWAIT P2, [R11+URZ+0x16850], R0 ;  /* 0x016850000b0075a7 */ /* 0x000062000804017f */
[----:B------:R-:W-:Y:S05]  /*17020*/  @!P0 BRA `(.L_x_13652) ;  /* 0x0000000000048947 */ /* 0x000fea0003800000 */
[----:B------:R-:W-:Y:S01]  /*17030*/  BPT.TRAP 0x1 ;  /* 0x000000040000795c */ /* 0x000fe20000300000 */
.L_x_13652:
[----:B------:R-:W-:-:S05]  /*17040*/  VIADD R2, R2, 0x400 ;  /* 0x0000040002027836 */ /* 0x000fca0000000000 */
[----:B------:R-:W-:-:S04]  /*17050*/  SHF.R.U32.HI R2, RZ, 0x4, R2 ;  /* 0x00000004ff027819 */ /* 0x000fc80000011602 */
[----:B------:R-:W-:Y:S01]  /*17060*/  LOP3.LUT R7, R2, 0x3fff, RZ, 0xc0, !PT ;  /* 0x00003fff02077812 */ /* 0x000fe200078ec0ff */
[----:B-1----:R-:W-:Y:S06]  /*17070*/  @P2 BRA `(.L_x_13653) ;  /* 0x0000000000082947 */ /* 0x002fec0003800000 */
[----:B------:R-:W1:Y:S02]  /*17080*/  SYNCS.PHASECHK.TRANS64.TRYWAIT P0, [R11+URZ+0x16850], R0 ;  /* 0x016850000b0075a7 */ /* 0x000e64000800017f */
[----:B-1----:R-:W-:Y:S05]  /*17090*/  @!P0 BRA `(.L_x_13654) ;  /* 0x000000b400648947 */ /* 0x002fea0003800000 */
.L_x_13653:
[----:B------:R-:W-:Y:S01]  /*170a0*/  IMAD R6, R16, 0x400, R7 ;  /* 0x0000040010067824 */ /* 0x000fe200078e0207 */
[----:B------:R-:W2:Y:S01]  /*170b0*/  LDL.LU R13, [R1+0x70] ;  /* 0x00007000010d7983 */ /* 0x000ea20000300800 */
[----:B------:R-:W-:Y:S01]  /*170c0*/  IMAD.MOV.U32 R7, RZ, RZ, 0x40000040 ;  /* 0x40000040ff077424 */ /* 0x000fe200078e00ff */
[----:B------:R-:W-:Y:S05]  /*170d0*/  WARPSYNC.ALL ;  /* 0x0000000000007948 */ /* 0x000fea0003800000 */
[C---:B------:R-:W-:Y:S01]  /*170e0*/  R2UR UR6, R6.reuse ;  /* 0x00000000060672ca */ /* 0x040fe200000e0000 */
[----:B------:R-:W-:Y:S01]  /*170f0*/  WARPGROUP.ARRIVE ;  /* 0x00000000000079c5 */ /* 0x000fe20000000000 */
[----:B------:R-:W-:Y:S01]  /*17100*/  R2UR UR7, R7 ;  /* 0x00000000070772ca */ /* 0x000fe200000e0000 */
[----:B------:R-:W-:Y:S01]  /*17110*/  VIADD R8, R6, 0x80 ;  /* 0x0000008006087836 */ /* 0x000fe20000000000 */
[----:B01----:R-:W0:Y:S01]  /*17120*/  SHFL.BFLY PT, R0, R3, 0x2, 0x1f ;  /* 0x0c401f0003007f89 */ /* 0x003e2200000e0000 */
[----:B------:R-:W-:-:S02]  /*17130*/  IMAD.MOV.U32 R9, RZ, RZ, 0x40000040 ;  /* 0x40000040ff097424 */ /* 0x000fc400078e00ff */
[----:B------:R-:W-:Y:S02]  /*17140*/  IMAD.MOV.U32 R7, RZ, RZ, 0x40000040 ;  /* 0x40000040ff077424 */ /* 0x000fe400078e00ff */
[----:B------:R-:W-:-:S05]  /*17150*/  VIADD R16, R16, 0x1 ;  /* 0x0000000110107836 */ /* 0x000fca0000000000 */
[----:B------:R-:W-:Y:S01]  /*17160*/  ISETP.NE.AND P2, PT, R16, 0x2, PT ;  /* 0x000000021000780c */ /* 0x000fe20003f45270 */
[----:B------:R-:W-:Y:S01]  /*17170*/  HGMMA.64x64x16.F32.BF16 R88, R148, gdesc[UR4].tnspB, R88, gsb0 ;  /* 0x40e0000494587df0 */ /* 0x000fe20008001858 */
        /* <DEDUP_REMOVED lines=11> */
[----:B------:R-:W-:Y:S01]  /*17230*/  HGMMA.64x64x16.F32.BF16 R88, R144, gdesc[UR4].tnspB, R88, gsb0 ;  /* 0x40e0000490587df0 */ /* 0x000fe20008001858 */
[----:B------:R-:W-:Y:S01]  /*17240*/  R2UR UR6, R8 ;  /* 0x00000000080672ca */ /* 0x000fe200000e0000 */
[----:B------:R-:W-:Y:S01]  /*17250*/  VIADD R8, R6, 0x180 ;  /* 0x0000018006087836 */ /* 0x000fe20000000000 */
[----:B------:R-:W-:Y:S01]  /*17260*/  R2UR UR7, R9 ;  /* 0x00000000090772ca */ /* 0x000fe200000e0000 */
[----:B------:R-:W-:Y:S01]  /*17270*/  IMAD.MOV.U32 R9, RZ, RZ, 0x40000040 ;  /* 0x40000040ff097424 */ /* 0x000fe200078e00ff */
[----:B------:R-:W-:Y:S02]  /*17280*/  WARPGROUP.DEPBAR.LE gsb0, 0x0 ;  /* 0x00008000000079c5 */ /* 0x000fe40000010000 */
[----:B------:R-:W-:-:S09]  /*17290*/  WARPGROUP.ARRIVE ;  /* 0x00000000000079c5 */ /* 0x000fd20000000000 */
        /* <DEDUP_REMOVED lines=16> */
[----:B------:R-:W-:Y:S01]  /*173a0*/  HGMMA.64x64x16.F32.BF16 R88, R132, gdesc[UR4].tnspB, R88, gsb0 ;  /* 0x40e0000484587df0 */ /* 0x000fe20008001858 */
[----:B------:R-:W-:Y:S01]  /*173b0*/  R2UR UR6, R8 ;  /* 0x00000000080672ca */ /* 0x000fe200000e0000 */
[C---:B------:R-:W-:Y:S01]  /*173c0*/  VIADD R8, R6.reuse, 0x300 ;  /* 0x0000030006087836 */ /* 0x040fe20000000000 */
[----:B------:R-:W-:Y:S01]  /*173d0*/  R2UR UR7, R9 ;  /* 0x00000000090772ca */ /* 0x000fe200000e0000 */
[----:B------:R-:W-:Y:S02]  /*173e0*/  IMAD.MOV.U32 R9, RZ, RZ, 0x40000040 ;  /* 0x40000040ff097424 */ /* 0x000fe400078e00ff */
[----:B------:R-:W-:Y:S01]  /*173f0*/  VIADD R6, R6, 0x380 ;  /* 0x0000038006067836 */ /* 0x000fe20000000000 */
[----:B------:R-:W-:Y:S02]  /*17400*/  WARPGROUP.DEPBAR.LE gsb0, 0x0 ;  /* 0x00008000000079c5 */ /* 0x000fe40000010000 */
[----:B------:R-:W-:-:S07]  /*17410*/  WARPGROUP.ARRIVE ;  /* 0x00000000000079c5 */ /* 0x000fce0000000000 */
[----:B------:R-:W-:Y:S01]  /*17420*/  HGMMA.64x64x16.F32.BF16 R88, R128, gdesc[UR4].tnspB, R88, gsb0 ;  /* 0x40e0000480587df0 */ /* 0x000fe20008001858 */
[----:B------:R-:W-:Y:S02]  /*17430*/  R2UR UR6, R8 ;  /* 0x00000000080672ca */ /* 0x000fe400000e0000 */
[----:B------:R-:W-:Y:S02]  /*17440*/  R2UR UR7, R9 ;  /* 0x00000000090772ca */ /* 0x000fe400000e0000 */
[----:B------:R-:W0:Y:S02]  /*17450*/  SHFL.BFLY PT, R9, R4, 0x2, 0x1f ;  /* 0x0c401f0004097f89 */ /* 0x000e2400000e0000 */
[----:B0-----:R-:W-:Y:S01]  /*17460*/  FADD.FTZ R9, R9, R4 ;  /* 0x0000000409097221 */ /* 0x001fe20000010000 */
[----:B------:R-:W-:-:S04]  /*17470*/  IMAD.MOV.U32 R4, RZ, RZ, RZ ;  /* 0x000000ffff047224 */ /* 0x000fc800078e00ff */
[----:B------:R-:W0:Y:S02]  /*17480*/  SHFL.BFLY PT, R0, R9, 0x1, 0x1f ;  /* 0x0c201f0009007f89 */ /* 0x000e2400000e0000 */
[----:B0-----:R-:W-:Y:S01]  /*17490*/  FADD.FTZ R10, R9, R0 ;  /* 0x00000000090a7221 */ /* 0x001fe20000010000 */
[----:B------:R-:W-:Y:S02]  /*174a0*/  @!P1 VIADD R9, R11, 0x16860 ;  /* 0x000168600b099836 */ /* 0x000fe40000000000 */
[----:B------:R-:W-:Y:S02]  /*174b0*/  IMAD.MOV.U32 R0, RZ, RZ, -0x800000 ;  /* 0xff800000ff007424 */ /* 0x000fe400078e00ff */
[----:B------:R-:W-:Y:S02]  /*174c0*/  FSETP.NE.FTZ.AND P0, PT, R10, RZ, PT ;  /* 0x000000ff0a00720b */ /* 0x000fe40003f15000 */
[----:B------:R-:W-:-:S11]  /*174d0*/  @!P1 PRMT R9, RZ, 0x654, R9 ;  /* 0x00000654ff099816 */ /* 0x000fd60000000009 */
[----:B------:R-:W-:Y:S01]  /*174e0*/  @P0 MUFU.RCP R4, R10 ;  /* 0x0000000a00040308 */ /* 0x000fe20000001000 */
[----:B------:R-:W-:Y:S02]  /*174f0*/  WARPGROUP.DEPBAR.LE gsb0, 0x0 ;  /* 0x00008000000079c5 */ /* 0x000fe40000010000 */
[----:B------:R-:W-:-:S06]  /*17500*/  WARPGROUP.ARRIVE ;  /* 0x00000000000079c5 */ /* 0x000fcc0000000000 */
[----:B------:R-:W-:Y:S01]  /*17510*/  HGMMA.64x64x16.F32.BF16 R88, R124, gdesc[UR4].tnspB, R88, gsb0 ;  /* 0x40e000047c587df0 */ /* 0x000fe20008001858 */
[----:B------:R-:W-:Y:S02]  /*17520*/  R2UR UR6, R6 ;  /* 0x00000000060672ca */ /* 0x000fe400000e0000 */
[----:B------:R-:W-:Y:S01]  /*17530*/  R2UR UR7, R7 ;  /* 0x00000000070772ca */ /* 0x000fe200000e0000 */
[----:B------:R-:W0:Y:S01]  /*17540*/  @P0 MUFU.LG2 R6, R10 ;  /* 0x0000000a00060308 */ /* 0x000e220000000c00 */
[----:B------:R-:W1:Y:S01]  /*17550*/  SHFL.BFLY PT, R7, R2, 0x1, 0x1f ;  /* 0x0c201f0002077f89 */ /* 0x000e6200000e0000 */
[----:B0-----:R-:W-:Y:S01]  /*17560*/  @P0 FMUL.FTZ R6, R6, 0.69314718246459960938 ;  /* 0x3f31721806060820 */ /* 0x001fe20000410000 */
[----:B-1----:R-:W-:Y:S01]  /*17570*/  FADD.FTZ R12, R2, R7 ;  /* 0x00000007020c7221 */ /* 0x002fe20000010000 */
[----:B------:R-:W-:Y:S02]  /*17580*/  IMAD.MOV.U32 R2, RZ, RZ, RZ ;  /* 0x000000ffff027224 */ /* 0x000fe400078e00ff */
[----:B------:R-:W-:-:S02]  /*17590*/  @P0 FMUL.FTZ R7, R39, 0.69314718246459960938 ;  /* 0x3f31721827070820 */ /* 0x000fc40000410000 */
[----:B------:R-:W-:Y:S02]  /*175a0*/  FSETP.NE.FTZ.AND P3, PT, R12, RZ, PT ;  /* 0x000000ff0c00720b */ /* 0x000fe40003f75000 */
[----:B------:R-:W-:Y:S01]  /*175b0*/  @P0 FFMA.FTZ R0, R7, R14, R6 ;  /* 0x0000000e07000223 */ /* 0x000fe20000010006 */
[----:B------:R-:W-:-:S10]  /*175c0*/  PLOP3.LUT P0, PT, PT, PT, PT, 0x8, 0x0 ;  /* 0x000000000000781c */ /* 0x000fd40003f0e170 */
[----:B------:R-:W0:Y:S01]  /*175d0*/  @P3 MUFU.LG2 R8, R12 ;  /* 0x0000000c00083308 */ /* 0x000e220000000c00 */
[----:B------:R-:W-:-:S07]  /*175e0*/  @P3 FMUL.FTZ R39, R39, 0.69314718246459960938 ;  /* 0x3f31721827273820 */ /* 0x000fce0000410000 */
[----:B------:R-:W1:Y:S01]  /*175f0*/  @P3 MUFU.RCP R2, R12 ;  /* 0x0000000c00023308 */ /* 0x000e620000001000 */
[----:B0-----:R-:W-:-:S04]  /*17600*/  @P3 FMUL.FTZ R8, R8, 0.69314718246459960938 ;  /* 0x3f31721808083820 */ /* 0x001fc80000410000 */
[----:B------:R-:W-:Y:S01]  /*17610*/  @P3 FFMA.FTZ R3, R39, R5, R8 ;  /* 0x0000000527033223 */ /* 0x000fe20000010008 */
[----:B------:R-:W-:Y:S02]  /*17620*/  WARPGROUP.DEPBAR.LE gsb0, 0x0 ;  /* 0x00008000000079c5 */ /* 0x000fe40000010000 */
[----:B------:R-:W-:-:S06]  /*17630*/  WARPGROUP.ARRIVE ;  /* 0x00000000000079c5 */ /* 0x000fcc0000000000 */
[----:B------:R-:W-:Y:S03]  /*17640*/  HGMMA.64x64x16.F32.BF16 R88, R120, gdesc[UR4].tnspB, R88, gsb0 ;  /* 0x40e0000478587df0 */ /* 0x000fe60008001858 */
        /* <DEDUP_REMOVED lines=34> */
.L_x_13547:
[----:B------:R-:W0:Y:S01]  /*17870*/  S2R R2, SR_TID.X ;  /* 0x0000000000027919 */ /* 0x000e220000002100 */
[----:B------:R-:W-:Y:S05]  /*17880*/  WARPSYNC.ALL ;  /* 0x0000000000007948 */ /* 0x000fea0003800000 */
[----:B------:R-:W1:Y:S08]  /*17890*/  S2UR UR5, SR_CgaCtaId ;  /* 0x00000000000579c3 */ /* 0x000e700000008800 */
[----:B------:R-:W-:Y:S06]  /*178a0*/  BAR.SYNC.DEFER_BLOCKING 0x5, 0x200 ;  /* 0x0148000000007b1d */ /* 0x000fec0000010000 */
[----:B------:R-:W-:Y:S01]  /*178b0*/  UMOV UR4, 0x400 ;  /* 0x0000040000047882 */ /* 0x000fe20000000000 */
[----:B------:R-:W-:Y:S01]  /*178c0*/  BSSY B0, `(.L_x_13655) ;  /* 0x0000241000007945 */ /* 0x000fe20003800000 */
[----:B-1----:R-:W-:Y:S01]  /*178d0*/  ULEA UR4, UR5, UR4, 0x18 ;  /* 0x0000000405047291 */ /* 0x002fe2000f8ec03f */
[----:B0-----:R-:W-:-:S05]  /*178e0*/  VIADD R48, R2, 0xffffff80 ;  /* 0xffffff8002307836 */ /* 0x001fca0000000000 */
[----:B------:R-:W-:Y:S01]  /*178f0*/  IMAD.U32 R2, RZ, RZ, UR4 ;  /* 0x00000004ff027e24 */ /* 0x000fe2000f8e00ff */
[--C-:B------:R-:W-:Y:S02]  /*17900*/  SHF.R.S32.HI R46, RZ, 0x1f, R48.reuse ;  /* 0x0000001fff2e7819 */ /* 0x100fe40000011430 */
[----:B------:R-:W-:Y:S02]  /*17910*/  SHF.R.S32.HI R4, RZ, 0x1f, R48 ;  /* 0x0000001fff047819 */ /* 0x000fe40000011430 */
[-C--:B------:R-:W-:Y:S01]  /*17920*/  LEA.HI R46, R46, R48.reuse, RZ, 0x3 ;  /* 0x000000302e2e7211 */ /* 0x080fe200078f18ff */
[----:B------:R0:W1:Y:S01]  /*17930*/  LDS.128 R28, [R2+0x168d0] ;  /* 0x0168d000021c7984 */ /* 0x0000620000000c00 */
[----:B------:R-:W-:Y:S02]  /*17940*/  LEA.HI R4, R4, R48, RZ, 0x3 ;  /* 0x0000003004047211 */ /* 0x000fe400078f18ff */
[----:B------:R-:W-:Y:S02]  /*17950*/  LOP3.LUT R46, R46, 0xfffffff8, RZ, 0xc0, !PT ;  /* 0xfffffff82e2e7812 */ /* 0x000fe400078ec0ff */
[----:B------:R-:W-:-:S03]  /*17960*/  SHF.R.S32.HI R45, RZ, 0x3, R4 ;  /* 0x00000003ff2d7819 */ /* 0x000fc60000011404 */
[----:B------:R-:W-:-:S04]  /*17970*/  IMAD.IADD R46, R48, 0x1, -R46 ;  /* 0x00000001302e7824 */ /* 0x000fc800078e0a2e */
[----:B------:R-:W-:-:S05]  /*17980*/  IMAD.SHL.U32 R44, R46, 0x8, RZ ;  /* 0x000000082e2c7824 */ /* 0x000fca00078e00ff */
[----:B------:R-:W-:Y:S01]  /*17990*/  SHF.R.S32.HI R43, RZ, 0x1f, R44 ;  /* 0x0000001fff2b7819 */ /* 0x000fe2000001142c */
[----:B------:R-:W-:Y:S06]  /*179a0*/  BAR.ARV 0x4, 0x200 ;  /* 0x0108000000007b1d */ /* 0x000fec0000002000 */
[----:B0-----:R-:W-:Y:S05]  /*179b0*/  @P0 BRA `(.L_x_13656) ;  /* 0x0000001800340947 */ /* 0x001fea0003800000 */
[----:B------:R-:W2:Y:S01]  /*179c0*/  LDL R6, [R1+0x80] ;  /* 0x0000800001067983 */ /* 0x000ea20000100800 */
[----:B------:R-:W-:-:S03]  /*179d0*/  ULDC UR4, c[0x0][0xad4] ;  /* 0x0002b50000047ab9 */ /* 0x000fc60000000800 */
[----:B------:R-:W3:Y:S04]  /*179e0*/  LDL.LU R34, [R1+0x68] ;  /* 0x0000680001227983 */ /* 0x000ee80000300800 */
[----:B------:R-:W4:Y:S01]  /*179f0*/  LDL R40, [R1+0x6c] ;  /* 0x00006c0001287983 */ /* 0x000f220000100800 */
[----:B------:R-:W0:Y:S01]  /*17a00*/  S2R R5, SR_SWINHI ;  /* 0x0000000000057919 */ /* 0x000e220000002f00 */
[----:B-----5:R-:W-:Y:S02]  /*17a10*/  MOV R24, R2 ;  /* 0x0000000200187202 */ /* 0x020fe40000000f00 */
[----:B0-----:R-:W-:Y:S02]  /*17a20*/  MOV R25, R5 ;  /* 0x0000000500197202 */ /* 0x001fe40000000f00 */
[----:B------:R-:W-:Y:S01]  /*17a30*/  F2FP.BF16.F32.PACK_AB R14, R27, R26 ;  /* 0x0000001a1b0e723e */ /* 0x000fe200000010ff */
[----:B-1----:R-:W-:-:S02]  /*17a40*/  IMAD.MOV.U32 R28, RZ, RZ, RZ ;  /* 0x000000ffff1c7224 */ /* 0x002fc400078e00ff */
[----:B--2---:R-:W-:-:S03]  /*17a50*/  IMAD.WIDE R10, R6, 0x2, R24 ;  /* 0x00000002060a7825 */ /* 0x004fc600078e0218 */
[----:B------:R-:W-:-:S05]  /*17a60*/  IADD3 R33, P0, R10, 0x60, RZ ;  /* 0x000000600a217810 */ /* 0x000fca0007f1e0ff */
[----:B------:R-:W-:Y:S01]  /*17a70*/  IMAD.X R5, RZ, RZ, R11, P0 ;  /* 0x000000ffff057224 */ /* 0x000fe200000e060b */
[----:B---3--:R-:W-:-:S04]  /*17a80*/  ISETP.NE.AND P0, PT, R34, RZ, PT ;  /* 0x000000ff2200720c */ /* 0x008fc80003f05270 */
[----:B------:R-:W-:Y:S01]  /*17a90*/  SEL R39, R34, UR4, P0 ;  /* 0x0000000422277c07 */ /* 0x000fe20008000000 */
[----:B------:R-:W-:Y:S05]  /*17aa0*/  WARPSYNC.ALL ;  /* 0x0000000000007948 */ /* 0x000fea0003800000 */
[----:B------:R-:W-:Y:S01]  /*17ab0*/  BAR.SYNC.DEFER_BLOCKING 0x1, 0x180 ;  /* 0x0046000000007b1d */ /* 0x000fe20000010000 */
[C---:B------:R-:W-:Y:S02]  /*17ac0*/  IADD3 R13, P2, R10.reuse, 0x20, RZ ;  /* 0x000000200a0d7810 */ /* 0x040fe40007f5e0ff */
[C---:B------:R-:W-:Y:S02]  /*17ad0*/  IADD3 R15, P1, R10.reuse, 0x40, RZ ;  /* 0x000000400a0f7810 */ /* 0x040fe40007f3e0ff */
[----:B------:R-:W-:Y:S01]  /*17ae0*/  LOP3.LUT R9, R10, 0x380, RZ, 0xc0, !PT ;  /* 0x000003800a097812 */ /* 0x000fe200078ec0ff */
[----:B------:R-:W-:Y:S01]  /*17af0*/  ULDC.64 UR6, c[0x0][0xc08] ;  /* 0x0003020000067ab9 */ /* 0x000fe20000000a00 */
[----:B------:R-:W-:Y:S01]  /*17b00*/  LOP3.LUT R4, R13, 0x380, RZ, 0xc0, !PT ;  /* 0x000003800d047812 */ /* 0x000fe200078ec0ff */
[----:B------:R-:W-:Y:S01]  /*17b10*/  ULDC.64 UR4, c[0x0][0xc00] ;  /* 0x0003000000047ab9 */ /* 0x000fe20000000a00 */
[----:B------:R-:W-:-:S02]  /*17b20*/  LOP3.LUT R6, R15, 0x380, RZ, 0xc0, !PT ;  /* 0x000003800f067812 */ /* 0x000fc400078ec0ff */
[----:B------:R-:W-:Y:S02]  /*17b30*/  LOP3.LUT R12, R33, 0x380, RZ, 0xc0, !PT ;  /* 0x00000380210c7812 */ /* 0x000fe400078ec0ff */
[----:B------:R-:W-:Y:S02]  /*17b40*/  ISETP.NE.U32.AND P0, PT, RZ, UR6, PT ;  /* 0x00000006ff007c0c */ /* 0x000fe4000bf05070 */
[----:B------:R-:W-:Y:S02]  /*17b50*/  SHF.R.U64 R9, R9, 0x3, RZ ;  /* 0x0000000309097819 */ /* 0x000fe400000012ff */
[----:B------:R-:W-:Y:S02]  /*17b60*/  SHF.R.U64 R4, R4, 0x3, RZ ;  /* 0x0000000304047819 */ /* 0x000fe400000012ff */
[----:B------:R-:W-:Y:S02]  /*17b70*/  SHF.R.U64 R6, R6, 0x3, RZ ;  /* 0x0000000306067819 */ /* 0x000fe400000012ff */
[----:B------:R-:W-:-:S02]  /*17b80*/  SHF.R.U64 R12, R12, 0x3, RZ ;  /* 0x000000030c0c7819 */ /* 0x000fc400000012ff */
[----:B------:R-:W-:Y:S02]  /*17b90*/  ISETP.NE.AND.EX P0, PT, RZ, UR7, PT, P0 ;  /* 0x00000007ff007c0c */ /* 0x000fe4000bf05300 */
[----:B------:R-:W-:Y:S01]  /*17ba0*/  LOP3.LUT R10, R9, R10, RZ, 0x3c, !PT ;  /* 0x0000000a090a7212 */ /* 0x000fe200078e3cff */
[--C-:B------:R-:W-:Y:S01]  /*17bb0*/  IMAD.X R7, RZ, RZ, R11.reuse, P1 ;  /* 0x000000ffff077224 */ /* 0x100fe200008e060b */
[----:B------:R-:W-:Y:S01]  /*17bc0*/  LOP3.LUT R8, R4, R13, RZ, 0x3c, !PT ;  /* 0x0000000d04087212 */ /* 0x000fe200078e3cff */
[----:B------:R-:W-:Y:S01]  /*17bd0*/  IMAD.X R9, RZ, RZ, R11, P2 ;  /* 0x000000ffff097224 */ /* 0x000fe200010e060b */
[----:B------:R-:W-:Y:S02]  /*17be0*/  LOP3.LUT R6, R6, R15, RZ, 0x3c, !PT ;  /* 0x0000000f06067212 */ /* 0x000fe400078e3cff */
[----:B------:R-:W-:Y:S02]  /*17bf0*/  LOP3.LUT R4, R12, R33, RZ, 0x3c, !PT ;  /* 0x000000210c047212 */ /* 0x000fe400078e3cff */
[----:B------:R-:W-:Y:S01]  /*17c00*/  MOV R10, R10 ;  /* 0x0000000a000a7202 */ /* 0x000fe20000000f00 */
[----:B------:R-:W4:Y:S01]  /*17c10*/  LDC.64 R32, c[0x0][0xc00] ;  /* 0x00030000ff207b82 */ /* 0x000f220000000a00 */
[----:B------:R-:W-:-:S02]  /*17c20*/  F2FP.BF16.F32.PACK_AB R12, R21, R20 ;  /* 0x00000014150c723e */ /* 0x000fc400000010ff */
[----:B------:R-:W-:Y:S02]  /*17c30*/  F2FP.BF16.F32.PACK_AB R13, R91, R90 ;  /* 0x0000005a5b0d723e */ /* 0x000fe400000010ff */
[----:B------:R-:W-:Y:S02]  /*17c40*/  F2FP.BF16.F32.PACK_AB R15, R95, R94 ;  /* 0x0000005e5f0f723e */ /* 0x000fe400000010ff */
[----:B------:R-:W-:Y:S01]  /*17c50*/  MOV R37, R6 ;  /* 0x0000000600257202 */ /* 0x000fe20000000f00 */
[----:B------:R-:W0:Y:S01]  /*17c60*/  @P0 LDC.64 R34, c[0x0][0xc08] ;  /* 0x00030200ff220b82 */ /* 0x000e220000000a00 */
[----:B------:R-:W-:Y:S01]  /*17c70*/  MOV R36, R4 ;  /* 0x0000000400247202 */ /* 0x000fe20000000f00 */
[----:B------:R1:W-:Y:S01]  /*17c80*/  STSM.16.M88.4 [R10], R12 ;  /* 0x0000000c0a007844 */ /* 0x0003e20000000200 */
        /* <DEDUP_REMOVED lines=12> */
[----:B------:R-:W-:Y:S01]  /*17d50*/  F2FP.BF16.F32.PACK_AB R15, R119, R118 ;  /* 0x00000076770f723e */ /* 0x000fe200000010ff */
[----:B------:R-:W-:Y:S04]  /*17d60*/  STSM.16.M88.4 [R38], R4 ;  /* 0x0000000426007844 */ /* 0x000fe80000000200 */
[----:B------:R1:W-:Y:S04]  /*17d70*/  STSM.16.M88.4 [R37], R8 ;  /* 0x0000000825007844 */ /* 0x0003e80000000200 */
[----:B------:R2:W-:Y:S01]  /*17d80*/  STSM.16.M88.4 [R36], R12 ;  /* 0x0000000c24007844 */ /* 0x0005e20000000200 */
[----:B------:R-:W-:Y:S01]  /*17d90*/  BAR.SYNC.DEFER_BLOCKING 0x1, 0x180 ;  /* 0x0046000000007b1d */ /* 0x000fe20000010000 */
[----:B------:R-:W-:-:S04]  /*17da0*/  ISETP.NE.U32.AND P3, PT, RZ, UR4, PT ;  /* 0x00000004ff007c0c */ /* 0x000fc8000bf65070 */
[----:B------:R-:W-:Y:S01]  /*17db0*/  ISETP.NE.AND.EX P3, PT, RZ, UR5, PT, P3 ;  /* 0x00000005ff007c0c */ /* 0x000fe2000bf65330 */
[----:B------:R-:W-:Y:S01]  /*17dc0*/  ULDC UR6, c[0x0][0xa88] ;  /* 0x0002a20000067ab9 */ /* 0x000fe20000000800 */
[C---:B----4-:R-:W-:Y:S01]  /*17dd0*/  IMAD.WIDE R32, R40.reuse, 0x4, R32 ;  /* 0x0000000428207825 */ /* 0x050fe200078e0220 */
[----:B------:R-:W-:Y:S01]  /*17de0*/  ISETP.GT.AND P1, PT, R39, 0x1, PT ;  /* 0x000000012700780c */ /* 0x000fe20003f24270 */
[----:B-1----:R-:W1:Y:S02]  /*17df0*/  LDC R8, c[0x0][0xbe8] ;  /* 0x0002fa00ff087b82 */ /* 0x002e640000000800 */
[----:B------:R-:W-:Y:S02]  /*17e00*/  IMAD.U32 R47, RZ, RZ, UR6 ;  /* 0x00000006ff2f7e24 */ /* 0x000fe4000f8e00ff */
[----:B0-----:R-:W-:-:S05]  /*17e10*/  @P0 IMAD.WIDE R4, R40, 0x4, R34 ;  /* 0x0000000428040825 */ /* 0x001fca00078e0222 */
[----:B------:R0:W5:Y:S04]  /*17e20*/  @P3 LDG.E R28, desc[UR40][R32.64] ;  /* 0x00000028201c3981 */ /* 0x000168000c1e1900 */
[----:B------:R0:W5:Y:S01]  /*17e30*/  @P0 LDG.E R47, desc[UR40][R4.64] ;  /* 0x00000028042f0981 */ /* 0x000162000c1e1900 */
[----:B------:R-:W-:-:S05]  /*17e40*/  IMAD.MOV.U32 R34, RZ, RZ, 0x9b8 ;  /* 0x000009b8ff227424 */ /* 0x000fca00078e00ff */
[----:B------:R-:W-:-:S04]  /*17e50*/  SEL R34, R34, 0x978, P1 ;  /* 0x0000097822227807 */ /* 0x000fc80000800000 */
[----:B--2---:R0:W2:Y:S08]  /*17e60*/  LDC.64 R12, c[0x0][R34+0x220] ;  /* 0x00008800220c7b82 */ /* 0x0040b00000000a00 */
[----:B------:R0:W3:Y:S08]  /*17e70*/  LDC.64 R14, c[0x0][R34+0x218] ;  /* 0x00008600220e7b82 */ /* 0x0000f00000000a00 */
[----:B------:R0:W4:Y:S01]  /*17e80*/  LDC.64 R10, c[0x0][R34+0x228] ;  /* 0x00008a00220a7b82 */ /* 0x0001220000000a00 */
[----:B-1----:R-:W-:Y:S01]  /*17e90*/  ISETP.NE.AND P2, PT, R8, 0x1, PT ;  /* 0x000000010800780c */ /* 0x002fe20003f45270 */
[----:B0-----:R-:W-:-:S12]  /*17ea0*/  @P0 BRA `(.L_x_13657) ;  /* 0x0000000000100947 */ /* 0x001fd80003800000 */
[----:B------:R-:W-:Y:S05]  /*17eb0*/  @!P3 BRA `(.L_x_13657) ;  /* 0x00000000000cb947 */ /* 0x000fea0003800000 */
[----:B------:R-:W2:Y:S04]  /*17ec0*/  LDG.E R4, desc[UR40][R32.64] ;  /* 0x0000002820047981 */ /* 0x000ea8000c1e1900 */
[----:B-----5:R-:W2:Y:S02]  /*17ed0*/  LDG.E R47, desc[UR40][R32.64+0x4] ;  /* 0x00000428202f7981 */ /* 0x020ea4000c1e1900 */
[----:B--2---:R-:W-:-:S07]  /*17ee0*/  IMAD.IADD R47, R47, 0x1, -R4 ;  /* 0x000000012f2f7824 */ /* 0x004fce00078e0a04 */
.L_x_13657:
[----:B------:R-:W3:Y:S04]  /*17ef0*/  LDL R49, [R1+0x64] ;  /* 0x0000640001317983 */ /* 0x000ee80000100800 */
[----:B------:R-:W4:Y:S04]  /*17f00*/  LDL R38, [R1+0x4c] ;  /* 0x00004c0001267983 */ /* 0x000f280000100800 */
[----:B------:R-:W4:Y:S04]  /*17f10*/  LDL R50, [R1+0x1c] ;  /* 0x00001c0001327983 */ /* 0x000f280000100800 */
[----:B------:R-:W4:Y:S01]  /*17f20*/  LDL R48, [R1+0x74] ;  /* 0x0000740001307983 */ /* 0x000f220000100800 */
[----:B------:R-:W-:Y:S01]  /*17f30*/  ISETP.NE.U32.AND P0, PT, RZ, UR4, PT ;  /* 0x00000004ff007c0c */ /* 0x000fe2000bf05070 */
[----:B------:R0:W1:Y:S03]  /*17f40*/  LDC.64 R4, c[0x0][R34+0x210] ;  /* 0x0000840022047b82 */ /* 0x0000660000000a00 */
[----:B------:R-:W-:-:S02]  /*17f50*/  ISETP.NE.AND.EX P0, PT, RZ, UR5, PT, P0 ;  /* 0x00000005ff007c0c */ /* 0x000fc4000bf05300 */
[----:B------:R-:W-:Y:S02]  /*17f60*/  SHF.R.S32.HI R32, RZ, 0x1f, R40 ;  /* 0x0000001fff207819 */ /* 0x000fe40000011428 */
[----:B------:R-:W-:Y:S01]  /*17f70*/  SEL R9, R40, RZ, !P0 ;  /* 0x000000ff28097207 */ /* 0x000fe20004000000 */
[----:B------:R-:W1:Y:S01]  /*17f80*/  @P2 LDC R36, c[0x0][0xbec] ;  /* 0x0002fb00ff242b82 */ /* 0x000e620000000800 */
[----:B------:R-:W4:Y:S07]  /*17f90*/  LDL R40, [R1+0x7c] ;  /* 0x00007c0001287983 */ /* 0x000f2e0000100800 */
[----:B------:R-:W1:Y:S01]  /*17fa0*/  @P2 LDC R39, c[0x0][0xbf0] ;  /* 0x0002fc00ff272b82 */ /* 0x000e620000000800 */
[----:B------:R-:W-:-:S07]  /*17fb0*/  SEL R33, R32, RZ, !P0 ;  /* 0x000000ff20217207 */ /* 0x000fce0004000000 */
[----:B------:R-:W1:Y:S01]  /*17fc0*/  LDC.64 R6, c[0x0][0xba8] ;  /* 0x0002ea00ff067b82 */ /* 0x000e620000000a00 */
[----:B--2---:R-:W-:Y:S01]  /*17fd0*/  IMAD R13, R13, R9, RZ ;  /* 0x000000090d0d7224 */ /* 0x004fe200078e02ff */
[----:B0-----:R-:W0:Y:S03]  /*17fe0*/  S2R R34, SR_TID.X ;  /* 0x0000000000227919 */ /* 0x001e260000002100 */
[C---:B------:R-:W-:Y:S02]  /*17ff0*/  IMAD R37, R12.reuse, R33, R13 ;  /* 0x000000210c257224 */ /* 0x040fe400078e020d */
[----:B------:R-:W-:-:S04]  /*18000*/  IMAD.WIDE.U32 R12, R12, R9, RZ ;  /* 0x000000090c0c7225 */ /* 0x000fc800078e00ff */
[----:B------:R-:W-:Y:S01]  /*18010*/  IMAD.IADD R37, R13, 0x1, R37 ;  /* 0x000000010d257824 */ /* 0x000fe200078e0225 */
[----:B-1----:R-:W1:Y:S08]  /*18020*/  @!P1 LDC R6, c[0x0][0xb50] ;  /* 0x0002d400ff069b82 */ /* 0x002e700000000800 */
[----:B------:R-:W2:Y:S01]  /*18030*/  @!P1 LDC R7, c[0x0][0xb54] ;  /* 0x0002d500ff079b82 */ /* 0x000ea20000000800 */
[----:B0-----:R-:W-:-:S05]  /*18040*/  VIADD R42, R34, 0xffffff80 ;  /* 0xffffff80222a7836 */ /* 0x001fca0000000000 */
[----:B------:R-:W-:-:S04]  /*18050*/  SHF.R.S32.HI R34, RZ, 0x1f, R42 ;  /* 0x0000001fff227819 */ /* 0x000fc8000001142a */
[----:B------:R-:W-:-:S04]  /*18060*/  LEA.HI R34, R34, R42, RZ, 0x7 ;  /* 0x0000002a22227211 */ /* 0x000fc800078f38ff */
[----:B------:R-:W-:Y:S01]  /*18070*/  LOP3.LUT R34, R34, 0xffffff80, RZ, 0xc0, !PT ;  /* 0xffffff8022227812 */ /* 0x000fe200078ec0ff */
[----:B-----5:R-:W-:-:S04]  /*18080*/  IMAD R47, R47, R8, RZ ;  /* 0x000000082f2f7224 */ /* 0x020fc800078e02ff */
[----:B------:R-:W-:Y:S02]  /*18090*/  IMAD.IADD R34, R42, 0x1, -R34 ;  /* 0x000000012a227824 */ /* 0x000fe400078e0a22 */
[-C--:B---3--:R-:W-:Y:S02]  /*180a0*/  IMAD R35, R15, R49.reuse, RZ ;  /* 0x000000310f237224 */ /* 0x088fe400078e02ff */
[----:B------:R-:W-:-:S04]  /*180b0*/  IMAD.WIDE.U32 R14, R14, R49, RZ ;  /* 0x000000310e0e7225 */ /* 0x000fc800078e00ff */
[----:B----4-:R-:W-:Y:S01]  /*180c0*/  IMAD.IADD R41, R38, 0x1, R50 ;  /* 0x0000000126297824 */ /* 0x010fe200078e0232 */
[----:B------:R-:W-:Y:S02]  /*180d0*/  IADD3 R32, P0, P3, R12, R14, R28 ;  /* 0x0000000e0c207210 */ /* 0x000fe40007b1e01c */
[----:B------:R-:W-:Y:S01]  /*180e0*/  SEL R33, R48, RZ, P1 ;  /* 0x000000ff30217207 */ /* 0x000fe20000800000 */
[----:B------:R-:W-:-:S04]  /*180f0*/  @P2 IMAD.HI.U32 R14, R41, R36, RZ ;  /* 0x00000024290e2227 */ /* 0x000fc800078e00ff */
[----:B------:R-:W-:Y:S02]  /*18100*/  IMAD.IADD R38, R15, 0x1, R35 ;  /* 0x000000010f267824 */ /* 0x000fe400078e0223 */
[----:B------:R-:W-:Y:S01]  /*18110*/  IMAD.MOV.U32 R15, RZ, RZ, R41 ;  /* 0x000000ffff0f7224 */ /* 0x000fe200078e0029 */
[----:B------:R-:W-:Y:S01]  /*18120*/  @P2 SHF.R.U32.HI R15, RZ, R39, R14 ;  /* 0x00000027ff0f2219 */ /* 0x000fe2000001160e */
[-C--:B------:R-:W-:Y:S01]  /*18130*/  IMAD R35, R11, R33.reuse, RZ ;  /* 0x000000210b237224 */ /* 0x080fe200078e02ff */
[----:B------:R-:W-:Y:S01]  /*18140*/  SHF.R.S32.HI R11, RZ, 0x1f, R28 ;  /* 0x0000001fff0b7819 */ /* 0x000fe2000001141c */
[----:B------:R-:W-:-:S03]  /*18150*/  IMAD.WIDE.U32 R12, R10, R33, RZ ;  /* 0x000000210a0c7225 */ /* 0x000fc600078e00ff */
[----:B------:R-:W-:Y:S01]  /*18160*/  IADD3.X R33, R37, R38, R11, P0, P3 ;  /* 0x0000002625217210 */ /* 0x000fe200007e640b */
[----:B------:R-:W-:Y:S01]  /*18170*/  IMAD.MOV R37, RZ, RZ, -R15 ;  /* 0x000000ffff257224 */ /* 0x000fe200078e0a0f */
[----:B------:R-:W-:Y:S01]  /*18180*/  IADD3 R12, P0, P3, R15, R32, R12 ;  /* 0x000000200f0c7210 */ /* 0x000fe20007b1e00c */
[----:B------:R-:W-:Y:S01]  /*18190*/  IMAD.IADD R35, R13, 0x1, R35 ;  /* 0x000000010d237824 */ /* 0x000fe200078e0223 */
[----:B------:R-:W-:Y:S01]  /*181a0*/  SHF.R.S32.HI R10, RZ, 0x1f, R15 ;  /* 0x0000001fff0a7819 */ /* 0x000fe2000001140f */
[----:B------:R-:W-:-:S03]  /*181b0*/  IMAD R15, R8, R37, R41 ;  /* 0x00000025080f7224 */ /* 0x000fc600078e0229 */
[----:B------:R-:W-:Y:S01]  /*181c0*/  IADD3.X R13, R10, R33, R35, P0, P3 ;  /* 0x000000210a0d7210 */ /* 0x000fe200007e6423 */
[----:B------:R-:W-:Y:S01]  /*181d0*/  IMAD R5, R5, R15, RZ ;  /* 0x0000000f05057224 */ /* 0x000fe200078e02ff */
[----:B------:R-:W-:-:S05]  /*181e0*/  SHF.R.S32.HI R33, RZ, 0x1f, R15 ;  /* 0x0000001fff217819 */ /* 0x000fca000001140f */
[C---:B------:R-:W-:Y:S02]  /*181f0*/  IMAD R33, R4.reuse, R33, R5 ;  /* 0x0000002104217224 */ /* 0x040fe400078e0205 */
[----:B------:R-:W-:-:S04]  /*18200*/  IMAD.WIDE.U32 R4, R4, R15, R12 ;  /* 0x0000000f04047225 */ /* 0x000fc800078e000c */
[----:B------:R-:W-:Y:S01]  /*18210*/  IMAD.IADD R5, R5, 0x1, R33 ;  /* 0x0000000105057824 */ /* 0x000fe200078e0221 */
[----:B-1----:R-:W-:-:S04]  /*18220*/  LEA R14, P0, R4, R6, 0x2 ;  /* 0x00000006040e7211 */ /* 0x002fc800078010ff */
[----:B--2---:R-:W-:Y:S01]  /*18230*/  LEA.HI.X R7, R4, R7, R5, 0x2, P0 ;  /* 0x0000000704077211 */ /* 0x004fe200000f1405 */
[----:B------:R-:W-:Y:S01]  /*18240*/  SHFL.IDX PT, R12, R14, 0x1, 0x1c1f ;  /* 0x003c1f000e0c7f89 */ /* 0x000fe200000e0000 */
[----:B------:R-:W-:-:S03]  /*18250*/  IMAD.IADD R10, R40, 0x1, R50 ;  /* 0x00000001280a7824 */ /* 0x000fc600078e0232 */
[----:B------:R-:W-:Y:S04]  /*18260*/  SHFL.IDX PT, R4, R14, RZ, 0x1c1f ;  /* 0x001c1fff0e047589 */ /* 0x000fe800000e0000 */
[----:B------:R-:W0:Y:S04]  /*18270*/  SHFL.IDX PT, R5, R7, RZ, 0x1c1f ;  /* 0x001c1fff07057589 */ /* 0x000e2800000e0000 */
[----:B------:R-:W1:Y:S01]  /*18280*/  SHFL.IDX PT, R13, R7, 0x1, 0x1c1f ;  /* 0x003c1f00070d7f89 */ /* 0x000e6200000e0000 */
        /* <DEDUP_REMOVED lines=83> */
[----:B------:R-:W-:Y:S01]  /*187c0*/  IMAD.IADD R42, R45, 0x1, R50 ;  /* 0x000000012d2a7824 */ /* 0x000fe200078e0232 */
        /* <DEDUP_REMOVED lines=13> */
[C---:B--2---:R-:W-:Y:S02]  /*188a0*/  @!P2 LEA.HI.X R3, R44.reuse, R0, R43, 0x1, P5 ;  /* 0x000000002c03a211 */ /* 0x044fe400028f0c2b */
[----:B------:R-:W0:Y:S01]  /*188b0*/  SHFL.IDX PT, R0, R41, 0x3, 0x181f ;  /* 0x00781f0029007f89 */ /* 0x000e2200000e0000 */
[C---:B---3--:R-:W-:Y:S02]  /*188c0*/  @!P4 LEA R45, P5, R44.reuse, R14, 0x1 ;  /* 0x0000000e2c2dc211 */ /* 0x048fe400078a08ff */
[----:B------:R-:W-:Y:S01]  /*188d0*/  @!P2 IMAD.MOV.U32 R9, RZ, RZ, R3 ;  /* 0x000000ffff09a224 */ /* 0x000fe200078e0003 */
[----:B------:R-:W1:Y:S01]  /*188e0*/  SHFL.IDX PT, R14, R40, 0x3, 0x181f ;  /* 0x00781f00280e7f89 */ /* 0x000e6200000e0000 */
[C-C-:B----4-:R-:W-:Y:S01]  /*188f0*/  @!P3 LEA.HI.X R21, R44.reuse, R8, R43.reuse, 0x1, P1 ;  /* 0x000000082c15b211 */ /* 0x150fe200008f0c2b */
[----:B------:R-:W-:Y:S01]  /*18900*/  @!P2 IMAD.MOV.U32 R8, RZ, RZ, R28 ;  /* 0x000000ffff08a224 */ /* 0x000fe200078e001c */
[----:B------:R-:W-:-:S04]  /*18910*/  @!P4 LEA.HI.X R10, R44, R10, R43, 0x1, P5 ;  /* 0x0000000a2c0ac211 */ /* 0x000fc800028f0c2b */
[----:B-----5:R2:W-:Y:S04]  /*18920*/  @!P2 ST.E.128 desc[UR40][R8.64], R4 ;  /* 0x000000040800a985 */ /* 0x0205e8000c101d28 */
[----:B------:R3:W-:Y:S01]  /*18930*/  @!P3 ST.E.128 desc[UR40][R20.64], R24 ;  /* 0x000000181400b985 */ /* 0x0007e2000c101d28 */
[----:B--2---:R-:W-:Y:S02]  /*18940*/  @!P4 IMAD.MOV.U32 R4, RZ, RZ, R45 ;  /* 0x000000ffff04c224 */ /* 0x004fe400078e002d */
[----:B------:R-:W-:-:S05]  /*18950*/  @!P4 IMAD.MOV.U32 R5, RZ, RZ, R10 ;  /* 0x000000ffff05c224 */ /* 0x000fca00078e000a */
[----:B01----:R3:W-:Y:S02]  /*18960*/  @!P4 ST.E.128 desc[UR40][R4.64], R32 ;  /* 0x000000200400c985 */ /* 0x0037e4000c101d28 */
.L_x_13871:
[----:B------:R-:W-:-:S05]  /*18970*/  VIADD R42, R42, 0x90 ;  /* 0x000000902a2a7836 */ /* 0x000fca0000000000 */
[----:B------:R-:W-:-:S13]  /*18980*/  ISETP.GE.OR P0, PT, R42, R47, P0 ;  /* 0x0000002f2a00720c */ /* 0x000fda0000706670 */
[----:B------:R-:W-:Y:S05]  /*18990*/  @P0 BRA `(.L_x_13660) ;  /* 0x0000001000cc0947 */ /* 0x000fea0003800000 */
[----:B------:R-:W-:-:S04]  /*189a0*/  LEA R14, P0, R44, R14, 0x1 ;  /* 0x0000000e2c0e7211 */ /* 0x000fc800078008ff */
[----:B------:R-:W-:-:S05]  /*189b0*/  LEA.HI.X R15, R44, R0, R43, 0x1, P0 ;  /* 0x000000002c0f7211 */ /* 0x000fca00000f0c2b */
[----:B------:R4:W-:Y:S01]  /*189c0*/  ST.E.128 desc[UR40][R14.64], R36 ;  /* 0x000000240e007985 */ /* 0x0009e2000c101d28 */
[----:B------:R-:W-:Y:S05]  /*189d0*/  BRA `(.L_x_13660) ;  /* 0x0000001000bc7947 */ /* 0x000fea0003800000 */
.L_x_13658:
        /* <DEDUP_REMOVED lines=11> */
[----:B------:R-:W-:Y:S02]  /*18a90*/  VIADD R35, R155, 0x10 ;  /* 0x000000109b237836 */ /* 0x000fe40000000000 */
        /* <DEDUP_REMOVED lines=8> */
[C---:B------:R-:W-:Y:S01]  /*18b20*/  IMAD R7, R9.reuse, UR5, R0 ;  /* 0x0000000509077c24 */ /* 0x040fe2000f8e0200 */
[----:B-1----:R-:W-:Y:S01]  /*18b30*/  @P2 SHF.R.U32.HI R3, RZ, R13, R12 ;  /* 0x0000000dff032219 */ /* 0x002fe2000001160c */
[----:B------:R-:W-:Y:S01]  /*18b40*/  IMAD.WIDE.U32 R4, R9, UR4, R4 ;  /* 0x0000000409047c25 */ /* 0x000fe2000f8e0004 */
[----:B------:R-:W-:Y:S02]  /*18b50*/  ULDC.64 UR4, c[0x0][0xb48] ;  /* 0x0002d20000047ab9 */ /* 0x000fe40000000a00 */
[----:B------:R-:W-:Y:S01]  /*18b60*/  SHF.R.S32.HI R0, RZ, 0x1f, R3 ;  /* 0x0000001fff007819 */ /* 0x000fe20000011403 */
[----:B------:R-:W-:Y:S02]  /*18b70*/  IMAD.IADD R5, R5, 0x1, R7 ;  /* 0x0000000105057824 */ /* 0x000fe400078e0207 */
        /* <DEDUP_REMOVED lines=18> */
[C---:B------:R-:W-:Y:S01]  /*18ca0*/  VIADD R39, R155.reuse, 0x20 ;  /* 0x000000209b277836 */ /* 0x040fe20000000000 */
[----:B------:R-:W-:Y:S01]  /*18cb0*/  UMOV UR4, 0xffffffff ;  /* 0xffffffff00047882 */ /* 0x000fe20000000000 */
[C---:B------:R-:W-:Y:S01]  /*18cc0*/  VIADD R41, R155.reuse, 0x28 ;  /* 0x000000289b297836 */ /* 0x040fe20000000000 */
[----:B------:R0:W-:Y:S01]  /*18cd0*/  SYNCS.ARRIVE.TRANS64.RED.A1T0 RZ, [R8+URZ], RZ ;  /* 0x000000ff08ff79a7 */ /* 0x0001e2000810043f */
[C---:B------:R-:W-:Y:S01]  /*18ce0*/  VIADD R43, R155.reuse, 0x30 ;  /* 0x000000309b2b7836 */ /* 0x040fe20000000000 */
[----:B------:R-:W-:Y:S01]  /*18cf0*/  LEA.HI.X R4, R4, UR5, R5, 0x2, P0 ;  /* 0x0000000504047c11 */ /* 0x000fe200080f1405 */
[C---:B------:R-:W-:Y:S01]  /*18d00*/  VIADD R45, R155.reuse, 0x38 ;  /* 0x000000389b2d7836 */ /* 0x040fe20000000000 */
[----:B------:R-:W-:Y:S01]  /*18d10*/  SHF.R.S32.HI R5, RZ, 0x1f, R155 ;  /* 0x0000001fff057819 */ /* 0x000fe2000001149b */
[----:B------:R-:W-:Y:S01]  /*18d20*/  VIADD R7, R155, 0x8 ;  /* 0x000000089b077836 */ /* 0x000fe20000000000 */
[----:B------:R-:W-:-:S02]  /*18d30*/  SHF.R.S32.HI R36, RZ, 0x1f, R39 ;  /* 0x0000001fff247819 */ /* 0x000fc40000011427 */
[----:B------:R-:W-:Y:S02]  /*18d40*/  SHF.R.S32.HI R38, RZ, 0x1f, R41 ;  /* 0x0000001fff267819 */ /* 0x000fe40000011429 */
[----:B------:R-:W-:Y:S02]  /*18d50*/  SHF.R.S32.HI R40, RZ, 0x1f, R43 ;  /* 0x0000001fff287819 */ /* 0x000fe4000001142b */
[----:B------:R-:W-:Y:S02]  /*18d60*/  SHF.R.S32.HI R42, RZ, 0x1f, R45 ;  /* 0x0000001fff2a7819 */ /* 0x000fe4000001142d */
[----:B------:R-:W-:Y:S01]  /*18d70*/  SHF.R.S32.HI R44, RZ, 0x1f, R7 ;  /* 0x0000001fff2c7819 */ /* 0x000fe20000011407 */
[----:B0-----:R-:W-:Y:S06]  /*18d80*/  BRA.DIV UR4, `(.L_x_13661) ;  /* 0x0000009e04447947 */ /* 0x001fec000b800000 */
[----:B------:R0:W1:Y:S04]  /*18d90*/  SHFL.IDX PT, R0, R4, RZ, 0x1c1f ;  /* 0x001c1fff04007589 */ /* 0x00006800000e0000 */
[----:B------:R0:W2:Y:S02]  /*18da0*/  SHFL.IDX PT, R14, R3, RZ, 0x1c1f ;  /* 0x001c1fff030e7589 */ /* 0x0000a400000e0000 */
.L_x_13874:
        /* <DEDUP_REMOVED lines=8> */
[-C--:B--2---:R-:W-:Y:S02]  /*18e30*/  @!P1 LEA R8, P3, R155, R14.reuse, 0x2 ;  /* 0x0000000e9b089211 */ /* 0x084fe400078610ff */
[----:B------:R-:W-:Y:S02]  /*18e40*/  @!P2 LEA R10, P4, R7, R14, 0x2 ;  /* 0x0000000e070aa211 */ /* 0x000fe400078810ff */
[-C--:B-1----:R-:W-:Y:S02]  /*18e50*/  @!P1 LEA.HI.X R9, R155, R0.reuse, R5, 0x2, P3 ;  /* 0x000000009b099211 */ /* 0x082fe400018f1405 */
[----:B------:R-:W-:Y:S02]  /*18e60*/  @!P2 LEA.HI.X R11, R7, R0, R44, 0x2, P4 ;  /* 0x00000000070ba211 */ /* 0x000fe400020f142c */
[----:B------:R-:W-:Y:S01]  /*18e70*/  @!P5 LEA R12, P3, R35, R14, 0x2 ;  /* 0x0000000e230cd211 */ /* 0x000fe200078610ff */
[----:B------:R1:W-:Y:S01]  /*18e80*/  @!P1 ST.E.64 desc[UR40][R8.64], R20 ;  /* 0x0000001408009985 */ /* 0x0003e2000c101b28 */
[----:B------:R-:W-:-:S02]  /*18e90*/  ISETP.GE.AND P1, PT, R39, UR4, PT ;  /* 0x0000000427007c0c */ /* 0x000fc4000bf26270 */
[----:B------:R-:W-:Y:S01]  /*18ea0*/  @!P5 LEA.HI.X R13, R35, R0, R28, 0x2, P3 ;  /* 0x00000000230dd211 */ /* 0x000fe200018f141c */
[----:B------:R2:W-:Y:S01]  /*18eb0*/  @!P2 ST.E.64 desc[UR40][R10.64], R26 ;  /* 0x0000001a0a00a985 */ /* 0x0005e2000c101b28 */
[----:B------:R-:W-:Y:S02]  /*18ec0*/  ISETP.GE.AND P2, PT, R41, UR4, PT ;  /* 0x0000000429007c0c */ /* 0x000fe4000bf46270 */
[----:B------:R-:W-:Y:S01]  /*18ed0*/  @!P0 LEA R24, P4, R37, R14, 0x2 ;  /* 0x0000000e25188211 */ /* 0x000fe200078810ff */
[----:B------:R3:W-:Y:S01]  /*18ee0*/  @!P5 ST.E.64 desc[UR40][R12.64], R96 ;  /* 0x000000600c00d985 */ /* 0x0007e2000c101b28 */
[----:B------:R-:W-:Y:S02]  /*18ef0*/  ISETP.GE.AND P3, PT, R43, UR4, PT ;  /* 0x000000042b007c0c */ /* 0x000fe4000bf66270 */
[----:B------:R-:W-:Y:S02]  /*18f00*/  ISETP.GE.AND P5, PT, R45, UR4, PT ;  /* 0x000000042d007c0c */ /* 0x000fe4000bfa6270 */
[----:B------:R-:W-:-:S02]  /*18f10*/  @!P0 LEA.HI.X R25, R37, R0, R34, 0x2, P4 ;  /* 0x0000000025198211 */ /* 0x000fc400020f1422 */
[----:B------:R-:W-:-:S03]  /*18f20*/  @!P1 LEA R32, P4, R39, R14, 0x2 ;  /* 0x0000000e27209211 */ /* 0x000fc600078810ff */
[----:B------:R3:W-:Y:S01]  /*18f30*/  @!P0 ST.E.64 desc[UR40][R24.64], R100 ;  /* 0x0000006418008985 */ /* 0x0007e2000c101b28 */
[----:B-1----:R-:W-:Y:S02]  /*18f40*/  @!P2 LEA R8, P0, R41, R14, 0x2 ;  /* 0x0000000e2908a211 */ /* 0x002fe400078010ff */
[----:B------:R-:W-:Y:S02]  /*18f50*/  @!P1 LEA.HI.X R33, R39, R0, R36, 0x2, P4 ;  /* 0x0000000027219211 */ /* 0x000fe400020f1424 */
[----:B--2---:R-:W-:Y:S02]  /*18f60*/  @!P3 LEA R10, P4, R43, R14, 0x2 ;  /* 0x0000000e2b0ab211 */ /* 0x004fe400078810ff */
[----:B------:R-:W-:Y:S01]  /*18f70*/  @!P2 LEA.HI.X R9, R41, R0, R38, 0x2, P0 ;  /* 0x000000002909a211 */ /* 0x000fe200000f1426 */
[----:B------:R3:W-:Y:S01]  /*18f80*/  @!P1 ST.E.64 desc[UR40][R32.64], R104 ;  /* 0x0000006820009985 */ /* 0x0007e2000c101b28 */
[----:B------:R-:W-:Y:S02]  /*18f90*/  @!P5 LEA R14, P0, R45, R14, 0x2 ;  /* 0x0000000e2d0ed211 */ /* 0x000fe400078010ff */
[-C--:B------:R-:W-:Y:S01]  /*18fa0*/  @!P3 LEA.HI.X R11, R43, R0.reuse, R40, 0x2, P4 ;  /* 0x000000002b0bb211 */ /* 0x080fe200020f1428 */
[----:B------:R3:W-:Y:S01]  /*18fb0*/  @!P2 ST.E.64 desc[UR40][R8.64], R108 ;  /* 0x0000006c0800a985 */ /* 0x0007e2000c101b28 */
[----:B------:R-:W-:-:S03]  /*18fc0*/  @!P5 LEA.HI.X R15, R45, R0, R42, 0x2, P0 ;  /* 0x000000002d0fd211 */ /* 0x000fc600000f142a */
[----:B------:R3:W-:Y:S04]  /*18fd0*/  @!P3 ST.E.64 desc[UR40][R10.64], R112 ;  /* 0x000000700a00b985 */ /* 0x0007e8000c101b28 */
[----:B------:R3:W-:Y:S02]  /*18fe0*/  @!P5 ST.E.64 desc[UR40][R14.64], R116 ;  /* 0x000000740e00d985 */ /* 0x0007e4000c101b28 */
.L_x_13663:
[----:B------:R-:W-:Y:S05]  /*18ff0*/  BSYNC B1 ;  /* 0x0000000000017941 */ /* 0x000fea0003800000 */
.L_x_13662:
[----:B------:R-:W-:-:S03]  /*19000*/  UMOV UR4, 0xffffffff ;  /* 0xffffffff00047882 */ /* 0x000fc60000000000 */
[----:B------:R-:W-:Y:S05]  /*19010*/  BRA.DIV UR4, `(.L_x_13664) ;  /* 0x0000009a04d47947 */ /* 0x000fea000b800000 */
[----:B-1----:R1:W4:Y:S04]  /*19020*/  SHFL.IDX PT, R0, R4, 0x1, 0x1c1f ;  /* 0x003c1f0004007f89 */ /* 0x00232800000e0000 */
[----:B--23--:R1:W2:Y:S02]  /*19030*/  SHFL.IDX PT, R14, R3, 0x1, 0x1c1f ;  /* 0x003c1f00030e7f89 */ /* 0x00c2a400000e0000 */
.L_x_13878:
[----:B------:R-:W-:-:S13]  /*19040*/  ISETP.GE.AND P0, PT, R6, R47, PT ;  /* 0x0000002f0600720c */ /* 0x000fda0003f06270 */
[----:B------:R-:W-:Y:S05]  /*19050*/  @P0 BRA `(.L_x_13660) ;  /* 0x0000000c001c0947 */ /* 0x000fea0003800000 */
[----:B------:R-:W-:Y:S02]  /*19060*/  ULDC UR4, c[0x0][0xac8] ;  /* 0x0002b20000047ab9 */ /* 0x000fe40000000800 */
[----:B------:R-:W-:Y:S02]  /*19070*/  ISETP.GE.AND P0, PT, R155, UR4, PT ;  /* 0x000000049b007c0c */ /* 0x000fe4000bf06270 */
[----:B------:R-:W-:Y:S02]  /*19080*/  ISETP.GE.AND P5, PT, R7, UR4, PT ;  /* 0x0000000407007c0c */ /* 0x000fe4000bfa6270 */
[----:B------:R-:W-:Y:S02]  /*19090*/  ISETP.GE.AND P3, PT, R35, UR4, PT ;  /* 0x0000000423007c0c */ /* 0x000fe4000bf66270 */
[----:B------:R-:W-:-:S07]  /*190a0*/  ISETP.GE.AND P2, PT, R37, UR4, PT ;  /* 0x0000000425007c0c */ /* 0x000fce000bf46270 */
[-C--:B012---:R-:W-:Y:S02]  /*190b0*/  @!P0 LEA R4, P1, R155, R14.reuse, 0x2 ;  /* 0x0000000e9b048211 */ /* 0x087fe400078210ff */
[----:B------:R-:W-:Y:S02]  /*190c0*/  @!P5 LEA R6, P4, R7, R14, 0x2 ;  /* 0x0000000e0706d211 */ /* 0x000fe400078810ff */
[-C--:B----4-:R-:W-:Y:S02]  /*190d0*/  @!P0 LEA.HI.X R5, R155, R0.reuse, R5, 0x2, P1 ;  /* 0x000000009b058211 */ /* 0x090fe400008f1405 */
[----:B------:R-:W-:Y:S02]  /*190e0*/  ISETP.GE.AND P1, PT, R39, UR4, PT ;  /* 0x0000000427007c0c */ /* 0x000fe4000bf26270 */
[----:B------:R-:W-:Y:S01]  /*190f0*/  @!P5 LEA.HI.X R7, R7, R0, R44, 0x2, P4 ;  /* 0x000000000707d211 */ /* 0x000fe200020f142c */
[----:B------:R0:W-:Y:S01]  /*19100*/  @!P0 ST.E.64 desc[UR40][R4.64], R90 ;  /* 0x0000005a04008985 */ /* 0x0001e2000c101b28 */
[----:B------:R-:W-:-:S02]  /*19110*/  ISETP.GE.AND P0, PT, R41, UR4, PT ;  /* 0x0000000429007c0c */ /* 0x000fc4000bf06270 */
[-C--:B------:R-:W-:Y:S01]  /*19120*/  @!P3 LEA R8, P4, R35, R14.reuse, 0x2 ;  /* 0x0000000e2308b211 */ /* 0x080fe200078810ff */
[----:B------:R1:W-:Y:S01]  /*19130*/  @!P5 ST.E.64 desc[UR40][R6.64], R94 ;  /* 0x0000005e0600d985 */ /* 0x0003e2000c101b28 */
[----:B------:R-:W-:Y:S02]  /*19140*/  @!P2 LEA R10, P5, R37, R14, 0x2 ;  /* 0x0000000e250aa211 */ /* 0x000fe400078a10ff */
[-C--:B------:R-:W-:Y:S02]  /*19150*/  @!P3 LEA.HI.X R9, R35, R0.reuse, R28, 0x2, P4 ;  /* 0x000000002309b211 */ /* 0x080fe400020f141c */
[----:B------:R-:W-:Y:S02]  /*19160*/  ISETP.GE.AND P4, PT, R43, UR4, PT ;  /* 0x000000042b007c0c */ /* 0x000fe4000bf86270 */
[----:B------:R-:W-:Y:S01]  /*19170*/  @!P2 LEA.HI.X R11, R37, R0, R34, 0x2, P5 ;  /* 0x00000000250ba211 */ /* 0x000fe200028f1422 */
[----:B------:R1:W-:Y:S01]  /*19180*/  @!P3 ST.E.64 desc[UR40][R8.64], R98 ;  /* 0x000000620800b985 */ /* 0x0003e2000c101b28 */
[----:B------:R-:W-:-:S03]  /*19190*/  @!P1 LEA R12, P5, R39, R14, 0x2 ;  /* 0x0000000e270c9211 */ /* 0x000fc600078a10ff */
[----:B------:R1:W-:Y:S01]  /*191a0*/  @!P2 ST.E.64 desc[UR40][R10.64], R102 ;  /* 0x000000660a00a985 */ /* 0x0003e2000c101b28 */
[----:B------:R-:W-:Y:S02]  /*191b0*/  @!P1 LEA.HI.X R13, R39, R0, R36, 0x2, P5 ;  /* 0x00000000270d9211 */ /* 0x000fe400028f1424 */
[----:B------:R-:W-:-:S03]  /*191c0*/  @!P0 LEA R20, P5, R41, R14, 0x2 ;  /* 0x0000000e29148211 */ /* 0x000fc600078a10ff */
[----:B------:R1:W-:Y:S01]  /*191d0*/  @!P1 ST.E.64 desc[UR40][R12.64], R106 ;  /* 0x0000006a0c009985 */ /* 0x0003e2000c101b28 */
[----:B------:R-:W-:Y:S02]  /*191e0*/  @!P0 LEA.HI.X R21, R41, R0, R38, 0x2, P5 ;  /* 0x0000000029158211 */ /* 0x000fe400028f1426 */
[----:B0-----:R-:W-:-:S03]  /*191f0*/  @!P4 LEA R4, P5, R43, R14, 0x2 ;  /* 0x0000000e2b04c211 */ /* 0x001fc600078a10ff */
[----:B------:R1:W-:Y:S01]  /*19200*/  @!P0 ST.E.64 desc[UR40][R20.64], R110 ;  /* 0x0000006e14008985 */ /* 0x0003e2000c101b28 */
[----:B------:R-:W-:Y:S02]  /*19210*/  @!P4 LEA.HI.X R5, R43, R0, R40, 0x2, P5 ;  /* 0x000000002b05c211 */ /* 0x000fe400028f1428 */
[----:B------:R-:W-:-:S03]  /*19220*/  ISETP.GE.AND P0, PT, R45, UR4, PT ;  /* 0x000000042d007c0c */ /* 0x000fc6000bf06270 */
[----:B------:R1:W-:Y:S10]  /*19230*/  @!P4 ST.E.64 desc[UR40][R4.64], R114 ;  /* 0x000000720400c985 */ /* 0x0003f4000c101b28 */
[----:B------:R-:W-:Y:S05]  /*19240*/  @P0 BRA `(.L_x_13660) ;  /* 0x0000000800a00947 */ /* 0x000fea0003800000 */
[----:B------:R-:W-:-:S04]  /*19250*/  LEA R14, P0, R45, R14, 0x2 ;  /* 0x0000000e2d0e7211 */ /* 0x000fc800078010ff */
[----:B------:R-:W-:-:S05]  /*19260*/  LEA.HI.X R15, R45, R0, R42, 0x2, P0 ;  /* 0x000000002d0f7211 */ /* 0x000fca00000f142a */
[----:B------:R0:W-:Y:S01]  /*19270*/  ST.E.64 desc[UR40][R14.64], R118 ;  /* 0x000000760e007985 */ /* 0x0001e2000c101b28 */
[----:B------:R-:W-:Y:S05]  /*19280*/  BRA `(.L_x_13660) ;  /* 0x0000000800907947 */ /* 0x000fea0003800000 */
.L_x_13656:
[----:B------:R-:W2:Y:S01]  /*19290*/  LDL R0, [R1+0x6c] ;  /* 0x00006c0001007983 */ /* 0x000ea20000100800 */
[----:B------:R-:W-:Y:S01]  /*192a0*/  ULDC.64 UR4, c[0x0][0xc08] ;  /* 0x0003020000047ab9 */ /* 0x000fe20000000a00 */
[----:B------:R-:W2:Y:S01]  /*192b0*/  LDC.64 R4, c[0x0][0xc00] ;  /* 0x00030000ff047b82 */ /* 0x000ea20000000a00 */
[----:B------:R-:W-:Y:S01]  /*192c0*/  ISETP.NE.U32.AND P0, PT, RZ, UR4, PT ;  /* 0x00000004ff007c0c */ /* 0x000fe2000bf05070 */
[----:B------:R-:W3:Y:S01]  /*192d0*/  LDL R8, [R1+0x68] ;  /* 0x0000680001087983 */ /* 0x000ee20000100800 */
[----:B------:R-:W-:Y:S02]  /*192e0*/  IMAD.MOV.U32 R3, RZ, RZ, RZ ;  /* 0x000000ffff037224 */ /* 0x000fe400078e00ff */
[----:B------:R-:W-:Y:S01]  /*192f0*/  ISETP.NE.AND.EX P1, PT, RZ, UR5, PT, P0 ;  /* 0x00000005ff007c0c */ /* 0x000fe2000bf25300 */
[----:B------:R-:W-:Y:S02]  /*19300*/  ULDC.64 UR4, c[0x0][0xc00] ;  /* 0x0003000000047ab9 */ /* 0x000fe40000000a00 */
[----:B------:R-:W-:-:S04]  /*19310*/  ISETP.NE.U32.AND P0, PT, RZ, UR4, PT ;  /* 0x00000004ff007c0c */ /* 0x000fc8000bf05070 */
[----:B------:R-:W-:-:S06]  /*19320*/  ISETP.NE.AND.EX P0, PT, RZ, UR5, PT, P0 ;  /* 0x00000005ff007c0c */ /* 0x000fcc000bf05300 */
[----:B------:R-:W0:Y:S01]  /*19330*/  @P1 LDC.64 R6, c[0x0][0xc08] ;  /* 0x00030200ff061b82 */ /* 0x000e220000000a00 */
[----:B------:R-:W-:Y:S02]  /*19340*/  ULDC UR4, c[0x0][0xa88] ;  /* 0x0002a20000047ab9 */ /* 0x000fe40000000800 */
[----:B-----5:R-:W-:Y:S02]  /*19350*/  IMAD.U32 R24, RZ, RZ, UR4 ;  /* 0x00000004ff187e24 */ /* 0x020fe4000f8e00ff */
[----:B--2---:R-:W-:-:S04]  /*19360*/  IMAD.WIDE R4, R0, 0x4, R4 ;  /* 0x0000000400047825 */ /* 0x004fc800078e0204 */
[----:B0-----:R-:W-:Y:S01]  /*19370*/  @P1 IMAD.WIDE R6, R0, 0x4, R6 ;  /* 0x0000000400061825 */ /* 0x001fe200078e0206 */
[----:B------:R0:W5:Y:S04]  /*19380*/  @P0 LDG.E R3, desc[UR40][R4.64] ;  /* 0x0000002804030981 */ /* 0x000168000c1e1900 */
[----:B------:R0:W5:Y:S01]  /*19390*/  @P1 LDG.E R24, desc[UR40][R6.64] ;  /* 0x0000002806181981 */ /* 0x000162000c1e1900 */
[----:B---3--:R-:W-:Y:S02]  /*193a0*/  ISETP.NE.AND P2, PT, R8, RZ, PT ;  /* 0x000000ff0800720c */ /* 0x008fe40003f45270 */
[----:B------:R-:W-:Y:S02]  /*193b0*/  ISETP.GT.AND P3, PT, R48, 0xbf, PT ;  /* 0x000000bf3000780c */ /* 0x000fe40003f64270 */
[----:B-1----:R-:W-:-:S09]  /*193c0*/  SHF.R.S32.HI R28, RZ, 0x1f, R0 ;  /* 0x0000001fff1c7819 */ /* 0x002fd20000011400 */
[----:B------:R-:W1:Y:S02]  /*193d0*/  @!P2 LDC R8, c[0x0][0xad4] ;  /* 0x0002b500ff08ab82 */ /* 0x000e640000000800 */
[----:B-1----:R0:W-:Y:S01]  /*193e0*/  @!P2 STL [R1+0x68], R8 ;  /* 0x000068080100a387 */ /* 0x0021e20000100800 */
[----:B------:R-:W-:Y:S01]  /*193f0*/  ISETP.GT.AND P2, PT, R8, 0x1, PT ;  /* 0x000000010800780c */ /* 0x000fe20003f44270 */
[----:B------:R-:W-:-:S12]  /*19400*/  @P1 BRA `(.L_x_13665) ;  /* 0x0000000000101947 */ /* 0x000fd80003800000 */
[----:B------:R-:W-:Y:S05]  /*19410*/  @!P0 BRA `(.L_x_13665) ;  /* 0x00000000000c8947 */ /* 0x000fea0003800000 */
[----:B0-----:R-:W2:Y:S04]  /*19420*/  LDG.E R7, desc[UR40][R4.64] ;  /* 0x0000002804077981 */ /* 0x001ea8000c1e1900 */
[----:B-----5:R-:W2:Y:S02]  /*19430*/  LDG.E R24, desc[UR40][R4.64+0x4] ;  /* 0x0000042804187981 */ /* 0x020ea4000c1e1900 */
[----:B--2---:R-:W-:-:S07]  /*19440*/  IMAD.IADD R24, R24, 0x1, -R7 ;  /* 0x0000000118187824 */ /* 0x004fce00078e0a07 */
.L_x_13665:
[----:B------:R-:W-:Y:S01]  /*19450*/  BSSY B1, `(.L_x_13666) ;  /* 0x000003a000017945 */ /* 0x000fe20003800000 */
[----:B------:R-:W-:Y:S02]  /*19460*/  SEL R33, R0, RZ, !P0 ;  /* 0x000000ff00217207 */ /* 0x000fe40004000000 */
[----:B------:R-:W-:Y:S02]  /*19470*/  SEL R28, R28, RZ, !P0 ;  /* 0x000000ff1c1c7207 */ /* 0x000fe40004000000 */
[----:B-----5:R-:W-:Y:S01]  /*19480*/  SHF.R.S32.HI R26, RZ, 0x1f, R3 ;  /* 0x0000001fff1a7819 */ /* 0x020fe20000011403 */
[----:B------:R-:W-:Y:S06]  /*19490*/  @P3 BRA `(.L_x_13667) ;  /* 0x0000000000d43947 */ /* 0x000fec0003800000 */
[----:B------:R-:W2:Y:S01]  /*194a0*/  LDL R0, [R1+0x1c] ;  /* 0x00001c0001007983 */ /* 0x000ea20000100800 */
[----:B------:R-:W1:Y:S01]  /*194b0*/  LDC R37, c[0x0][0xbe8] ;  /* 0x0002fa00ff257b82 */ /* 0x000e620000000800 */
[----:B0-----:R-:W0:Y:S01]  /*194c0*/  S2R R5, SR_TID.X ;  /* 0x0000000000057919 */ /* 0x001e220000002100 */
[----:B--2---:R-:W-:Y:S02]  /*194d0*/  IMAD.MOV.U32 R4, RZ, RZ, R0 ;  /* 0x000000ffff047224 */ /* 0x004fe400078e0000 */
[----:B-1----:R-:W-:-:S03]  /*194e0*/  IMAD R0, R24, R37, RZ ;  /* 0x0000002518007224 */ /* 0x002fc600078e02ff */
[----:B0-----:R-:W-:-:S04]  /*194f0*/  IADD3 R35, R4, -0x80, R5 ;  /* 0xffffff8004237810 */ /* 0x001fc80007ffe005 */
        /* <DEDUP_REMOVED lines=47> */
.L_x_13667:
[----:B------:R-:W-:Y:S05]  /*197f0*/  BSYNC B1 ;  /* 0x0000000000017941 */ /* 0x000fea0003800000 */
.L_x_13666:
[----:B------:R-:W-:Y:S05]  /*19800*/  @P2 BRA `(.L_x_13660) ;  /* 0x0000000400302947 */ /* 0x000fea0003800000 */
[----:B------:R-:W2:Y:S01]  /*19810*/  LDL.LU R10, [R1+0x64] ;  /* 0x00006400010a7983 */ /* 0x000ea20000300800 */
[----:B------:R-:W3:Y:S01]  /*19820*/  LDC R9, c[0x0][0xbe8] ;  /* 0x0002fa00ff097b82 */ /* 0x000ee20000000800 */
[----:B------:R-:W-:Y:S01]  /*19830*/  ULDC.64 UR4, c[0x0][0xaa0] ;  /* 0x0002a80000047ab9 */ /* 0x000fe20000000a00 */
[----:B------:R-:W-:Y:S01]  /*19840*/  ULDC.64 UR6, c[0x0][0xaf0] ;  /* 0x0002bc0000067ab9 */ /* 0x000fe20000000a00 */
[----:B------:R-:W4:Y:S01]  /*19850*/  LDL R27, [R1+0x1c] ;  /* 0x00001c00011b7983 */ /* 0x000f220000100800 */
[----:B------:R-:W-:Y:S02]  /*19860*/  IMAD R0, R26, UR4, RZ ;  /* 0x000000041a007c24 */ /* 0x000fe4000f8e02ff */
[----:B01----:R-:W-:-:S04]  /*19870*/  IMAD.WIDE.U32 R4, R3, UR4, RZ ;  /* 0x0000000403047c25 */ /* 0x003fc8000f8e00ff */
[----:B------:R-:W-:Y:S01]  /*19880*/  IMAD R7, R3, UR5, R0 ;  /* 0x0000000503077c24 */ /* 0x000fe2000f8e0200 */
[----:B------:R-:W-:Y:S01]  /*19890*/  ULDC.64 UR4, c[0x0][0xae8] ;  /* 0x0002ba0000047ab9 */ /* 0x000fe20000000a00 */
[----:B------:R-:W-:Y:S02]  /*198a0*/  IMAD R0, R46, 0x30, R45 ;  /* 0x000000302e007824 */ /* 0x000fe400078e022d */
[----:B------:R-:W-:Y:S02]  /*198b0*/  IMAD.IADD R5, R5, 0x1, R7 ;  /* 0x0000000105057824 */ /* 0x000fe400078e0207 */
[----:B------:R-:W-:-:S04]  /*198c0*/  IMAD R6, R28, UR6, RZ ;  /* 0x000000061c067c24 */ /* 0x000fc8000f8e02ff */
[----:B------:R-:W-:Y:S01]  /*198d0*/  IMAD R7, R33, UR7, R6 ;  /* 0x0000000721077c24 */ /* 0x000fe2000f8e0206 */
[----:B---3--:R-:W-:-:S13]  /*198e0*/  ISETP.NE.AND P0, PT, R9, 0x1, PT ;  /* 0x000000010900780c */ /* 0x008fda0003f05270 */
[----:B------:R-:W0:Y:S08]  /*198f0*/  @P0 LDC R11, c[0x0][0xbec] ;  /* 0x0002fb00ff0b0b82 */ /* 0x000e300000000800 */
[----:B------:R-:W1:Y:S01]  /*19900*/  @P0 LDC R13, c[0x0][0xbf0] ;  /* 0x0002fc00ff0d0b82 */ /* 0x000e620000000800 */
[----:B--2---:R-:W-:-:S04]  /*19910*/  IMAD.WIDE.U32 R4, R10, UR4, R4 ;  /* 0x000000040a047c25 */ /* 0x004fc8000f8e0004 */
[----:B----4-:R-:W-:Y:S02]  /*19920*/  IMAD.IADD R8, R27, 0x1, R0 ;  /* 0x000000011b087824 */ /* 0x010fe400078e0200 */
[----:B------:R-:W-:Y:S01]  /*19930*/  IMAD R5, R10, UR5, R5 ;  /* 0x000000050a057c24 */ /* 0x000fe2000f8e0205 */
[----:B------:R-:W-:Y:S01]  /*19940*/  ULDC.64 UR4, c[0x0][0xae0] ;  /* 0x0002b80000047ab9 */ /* 0x000fe20000000a00 */
[----:B0-----:R-:W-:-:S04]  /*19950*/  @P0 IMAD.HI.U32 R0, R8, R11, RZ ;  /* 0x0000000b08000227 */ /* 0x001fc800078e00ff */
[----:B------:R-:W-:Y:S01]  /*19960*/  IMAD.MOV.U32 R3, RZ, RZ, R8 ;  /* 0x000000ffff037224 */ /* 0x000fe200078e0008 */
[----:B-1----:R-:W-:Y:S01]  /*19970*/  @P0 SHF.R.U32.HI R3, RZ, R13, R0 ;  /* 0x0000000dff030219 */ /* 0x002fe20000011600 */
[----:B------:R-:W-:Y:S01]  /*19980*/  IMAD.WIDE.U32 R4, R33, UR6, R4 ;  /* 0x0000000621047c25 */ /* 0x000fe2000f8e0004 */
[----:B------:R-:W-:Y:S02]  /*19990*/  ULDC.64 UR6, c[0x0][0xa80] ;  /* 0x0002a00000067ab9 */ /* 0x000fe40000000a00 */
        /* <DEDUP_REMOVED lines=8> */
[----:B------:R-:W-:Y:S02]  /*19a20*/  ULDC.64 UR4, c[0x0][0xad8] ;  /* 0x0002b60000047ab9 */ /* 0x000fe40000000a00 */
[----:B------:R-:W-:Y:S02]  /*19a30*/  IMAD.IADD R5, R5, 0x1, R7 ;  /* 0x0000000105057824 */ /* 0x000fe400078e0207 */
[----:B------:R-:W-:-:S04]  /*19a40*/  IMAD R0, R0, UR4, RZ ;  /* 0x0000000400007c24 */ /* 0x000fc8000f8e02ff */
        /* <DEDUP_REMOVED lines=11> */
[----:B------:R-:W-:Y:S01]  /*19b00*/  IMAD.IADD R24, R45, 0x1, R27 ;  /* 0x000000012d187824 */ /* 0x000fe200078e021b */
        /* <DEDUP_REMOVED lines=11> */
[C---:B-1----:R-:W-:Y:S02]  /*19bc0*/  @!P2 LEA.HI.X R3, R44.reuse, R0, R43, 0x1, P5 ;  /* 0x000000002c03a211 */ /* 0x042fe400028f0c2b */
[----:B------:R0:W1:Y:S01]  /*19bd0*/  SHFL.IDX PT, R0, R20, 0x3, 0x181f ;  /* 0x00781f0014007f89 */ /* 0x00006200000e0000 */
[C---:B--2---:R-:W-:Y:S02]  /*19be0*/  @!P3 LEA R8, P1, R44.reuse, R5, 0x1 ;  /* 0x000000052c08b211 */ /* 0x044fe400078208ff */
[----:B------:R-:W-:Y:S01]  /*19bf0*/  @!P2 IMAD.MOV.U32 R11, RZ, RZ, R3 ;  /* 0x000000ffff0ba224 */ /* 0x000fe200078e0003 */
[----:B---3--:R-:W-:-:S04]  /*19c00*/  @!P4 LEA R25, P5, R44, R14, 0x1 ;  /* 0x0000000e2c19c211 */ /* 0x008fc800078a08ff */
[----:B------:R0:W-:Y:S01]  /*19c10*/  @!P2 ST.E.128 desc[UR40][R10.64], RZ ;  /* 0x000000ff0a00a985 */ /* 0x0001e2000c101d28 */
[C---:B----4-:R-:W-:Y:S01]  /*19c20*/  @!P3 LEA.HI.X R9, R44.reuse, R4, R43, 0x1, P1 ;  /* 0x000000042c09b211 */ /* 0x050fe200008f0c2b */
[----:B------:R-:W-:Y:S02]  /*19c30*/  @!P4 IMAD.MOV.U32 R4, RZ, RZ, R25 ;  /* 0x000000ffff04c224 */ /* 0x000fe400078e0019 */
[----:B------:R0:W2:Y:S01]  /*19c40*/  SHFL.IDX PT, R14, R7, 0x3, 0x181f ;  /* 0x00781f00070e7f89 */ /* 0x0000a200000e0000 */
[----:B-----5:R-:W-:-:S03]  /*19c50*/  @!P4 LEA.HI.X R5, R44, R6, R43, 0x1, P5 ;  /* 0x000000062c05c211 */ /* 0x020fc600028f0c2b */
[----:B------:R0:W-:Y:S04]  /*19c60*/  @!P3 ST.E.128 desc[UR40][R8.64], RZ ;  /* 0x000000ff0800b985 */ /* 0x0001e8000c101d28 */
[----:B------:R0:W-:Y:S02]  /*19c70*/  @!P4 ST.E.128 desc[UR40][R4.64], RZ ;  /* 0x000000ff0400c985 */ /* 0x0001e4000c101d28 */
.L_x_13887:
[----:B------:R-:W-:-:S05]  /*19c80*/  VIADD R24, R24, 0x90 ;  /* 0x0000009018187836 */ /* 0x000fca0000000000 */
[----:B------:R-:W-:-:S13]  /*19c90*/  ISETP.GE.OR P0, PT, R24, R21, P0 ;  /* 0x000000151800720c */ /* 0x000fda0000706670 */
[----:B--2---:R-:W-:-:S04]  /*19ca0*/  @!P0 LEA R14, P1, R44, R14, 0x1 ;  /* 0x0000000e2c0e8211 */ /* 0x004fc800078208ff */
[----:B-1----:R-:W-:-:S05]  /*19cb0*/  @!P0 LEA.HI.X R15, R44, R0, R43, 0x1, P1 ;  /* 0x000000002c0f8211 */ /* 0x002fca00008f0c2b */
[----:B------:R2:W-:Y:S04]  /*19cc0*/  @!P0 ST.E.128 desc[UR40][R14.64], RZ ;  /* 0x000000ff0e008985 */ /* 0x0005e8000c101d28 */
.L_x_13660:
[----:B------:R-:W-:Y:S05]  /*19cd0*/  BSYNC B0 ;  /* 0x0000000000007941 */ /* 0x000fea0003800000 */
.L_x_13655:
[----:B------:R-:W-:Y:S02]  /*19ce0*/  ULDC UR4, c[0x0][0xc3c] ;  /* 0x00030f0000047ab9 */ /* 0x000fe40000000800 */
[----:B------:R-:W-:-:S13]  /*19cf0*/  ISETP.GE.AND P0, PT, R31, UR4, PT ;  /* 0x000000041f007c0c */ /* 0x000fda000bf06270 */
[----:B------:R-:W-:Y:S05]  /*19d00*/  @!P0 BRA `(.L_x_13669) ;  /* 0xfffffe7000c88947 */ /* 0x000fea000383ffff */
[----:B------:R-:W-:Y:S05]  /*19d10*/  BRA `(.L_x_13467) ;  /* 0x0000007800a47947 */ /* 0x000fea0003800000 */
.L_x_13465:
        /* <DEDUP_REMOVED lines=16> */
.L_x_13670:
        /* <DEDUP_REMOVED lines=44> */
.L_x_13674:
        /* <DEDUP_REMOVED lines=37> */
.L_x_13672:
        /* <DEDUP_REMOVED lines=13> */
.L_x_13675:
        /* <DEDUP_REMOVED lines=61> */
.L_x_13676:
[----:B0-----:R-:W0:Y:S02]  /*1a7d0*/  LDC.64 R2, c[0x0][0xc90] ;  /* 0x00032400ff027b82 */ /* 0x001e240000000a00 */
        /* <DEDUP_REMOVED lines=59> */
.L_x_13677:
[----:B------:R-:W-:-:S05]  /*1ab90*/  LOP3.LUT R2, RZ, R2, RZ, 0x33, !PT ;  /* 0x00000002ff027212 */ /* 0x000fca00078e33ff */
[----:B------:R-:W-:Y:S01]  /*1aba0*/  IMAD.IADD R25, R25, 0x1, R2 ;  /* 0x0000000119197824 */ /* 0x000fe200078e0202 */
[----:B------:R-:W-:Y:S06]  /*1abb0*/  BRA `(.L_x_13678) ;  /* 0x00000000000c7947 */ /* 0x000fec0003800000 */
.L_x_13673:
[----:B------:R-:W-:Y:S02]  /*1abc0*/  IMAD.MOV.U32 R25, RZ, RZ, RZ ;  /* 0x000000ffff197224 */ /* 0x000fe400078e00ff */
[----:B------:R-:W-:Y:S02]  /*1abd0*/  IMAD.U32 R24, RZ, RZ, UR6 ;  /* 0x00000006ff187e24 */ /* 0x000fe4000f8e00ff */
[----:B------:R-:W-:-:S07]  /*1abe0*/  IMAD.MOV.U32 R26, RZ, RZ, RZ ;  /* 0x000000ffff1a7224 */ /* 0x000fce00078e00ff */
.L_x_13678:
[----:B------:R-:W-:-:S13]  /*1abf0*/  ISETP.NE.AND P0, PT, R0, RZ, PT ;  /* 0x000000ff0000720c */ /* 0x000fda0003f05270 */
[----:B------:R-:W0:Y:S01]  /*1ac00*/  @!P0 S2R R3, SR_CgaCtaId ;  /* 0x0000000000038919 */ /* 0x000e220000008800 */
[----:B------:R-:W-:-:S04]  /*1ac10*/  @!P0 MOV R0, 0x400 ;  /* 0x0000040000008802 */ /* 0x000fc80000000f00 */
[----:B0-----:R-:W-:-:S05]  /*1ac20*/  @!P0 LEA R0, R3, R0, 0x18 ;  /* 0x0000000003008211 */ /* 0x001fca00078ec0ff */
[----:B------:R0:W-:Y:S01]  /*1ac30*/  @!P0 STS.128 [R0+0x168d0], R24 ;  /* 0x0168d01800008388 */ /* 0x0001e20000000c00 */
[----:B------:R-:W-:Y:S06]  /*1ac40*/  BAR.ARV 0x5, 0x200 ;  /* 0x0148000000007b1d */ /* 0x000fec0000002000 */
.L_x_13671:
[----:B------:R2:W-:Y:S01]  /*1ac50*/  STL [R1+0x34], RZ ;  /* 0x000034ff01007387 */ /* 0x0005e20000100800 */
[----:B------:R-:W-:Y:S01]  /*1ac60*/  ULDC UR4, c[0x0][0xc3c] ;  /* 0x00030f0000047ab9 */ /* 0x000fe20000000800 */
[----:B------:R-:W-:Y:S01]  /*1ac70*/  IMAD.MOV.U32 R28, RZ, RZ, 0x1 ;  /* 0x00000001ff1c7424 */ /* 0x000fe200078e00ff */
[----:B-1----:R-:W-:Y:S01]  /*1ac80*/  ISETP.GE.AND P0, PT, R27, UR4, PT ;  /* 0x000000041b007c0c */ /* 0x002fe2000bf06270 */
[----:B------:R-:W-:-:S12]  /*1ac90*/  IMAD.MOV.U32 R18, RZ, RZ, RZ ;  /* 0x000000ffff127224 */ /* 0x000fd800078e00ff */
[----:B--2---:R-:W-:Y:S05]  /*1aca0*/  @P0 BRA `(.L_x_13679) ;  /* 0x0000006400e40947 */ /* 0x004fea0003800000 */
[----:B------:R-:W1:Y:S01]  /*1acb0*/  S2R R5, SR_TID.X ;  /* 0x0000000000057919 */ /* 0x000e620000002100 */
[----:B------:R-:W2:Y:S01]  /*1acc0*/  S2UR UR5, SR_CgaCtaId ;  /* 0x00000000000579c3 */ /* 0x000ea20000008800 */
        /* <DEDUP_REMOVED lines=8> */
[----:B--2---:R-:W-:-:S06]  /*1ad50*/  ULEA UR4, UR5, UR4, 0x18 ;  /* 0x0000000405047291 */ /* 0x004fcc000f8ec03f */
[----:B------:R-:W-:Y:S01]  /*1ad60*/  IMAD.U32 R17, RZ, RZ, UR4 ;  /* 0x00000004ff117e24 */ /* 0x000fe2000f8e00ff */
[C---:B-1----:R-:W-:Y:S01]  /*1ad70*/  LOP3.LUT R4, R5.reuse, 0x7f, RZ, 0xc0, !PT ;  /* 0x0000007f05047812 */ /* 0x042fe200078ec0ff */
[----:B0-----:R-:W-:-:S04]  /*1ad80*/  IMAD.SHL.U32 R0, R5, 0x8, RZ ;  /* 0x0000000805007824 */ /* 0x001fc800078e00ff */
[----:B------:R-:W-:Y:S01]  /*1ad90*/  IMAD.SHL.U32 R3, R4, 0x8, RZ ;  /* 0x0000000804037824 */ /* 0x000fe200078e00ff */
[----:B------:R-:W-:Y:S01]  /*1ada0*/  LOP3.LUT R2, R0, 0x1f8, RZ, 0xc0, !PT ;  /* 0x000001f800027812 */ /* 0x000fe200078ec0ff */
[----:B------:R-:W-:Y:S01]  /*1adb0*/  IMAD.MOV.U32 R0, RZ, RZ, 0x1 ;  /* 0x00000001ff007424 */ /* 0x000fe200078e00ff */
[----:B------:R-:W-:Y:S02]  /*1adc0*/  SHF.R.U32.HI R4, RZ, 0x3, R4 ;  /* 0x00000003ff047819 */ /* 0x000fe40000011604 */
[----:B------:R-:W-:Y:S02]  /*1add0*/  LOP3.LUT R2, R2, 0x38, R5, 0x78, !PT ;  /* 0x0000003802027812 */ /* 0x000fe400078e7805 */
[----:B------:R0:W-:Y:S02]  /*1ade0*/  STL [R1], R0 ;  /* 0x0000000001007387 */ /* 0x0001e40000100800 */
[----:B------:R-:W-:Y:S01]  /*1adf0*/  LOP3.LUT R2, R2, 0x200, R3, 0xf8, !PT ;  /* 0x0000020002027812 */ /* 0x000fe200078ef803 */
[----:B------:R-:W-:-:S05]  /*1ae00*/  IMAD.SHL.U32 R3, R5, 0x10, RZ ;  /* 0x0000001005037824 */ /* 0x000fca00078e00ff */
[----:B------:R-:W-:Y:S01]  /*1ae10*/  LOP3.LUT R3, R4, 0x70, R3, 0xf8, !PT ;  /* 0x0000007004037812 */ /* 0x000fe200078ef803 */
[----:B0-----:R-:W-:-:S05]  /*1ae20*/  IMAD R0, R2, 0x2, R17 ;  /* 0x0000000202007824 */ /* 0x001fca00078e0211 */
[----:B------:R0:W-:Y:S02]  /*1ae30*/  STL [R1+0xc], R0 ;  /* 0x00000c0001007387 */ /* 0x0001e40000100800 */
.L_x_13821:
[----:B------:R-:W-:Y:S05]  /*1ae40*/  YIELD ;  /* 0x0000000000007946 */ /* 0x000fea0003800000 */
[----:B------:R-:W-:Y:S01]  /*1ae50*/  ULDC.64 UR4, c[0x0][0xa28] ;  /* 0x00028a0000047ab9 */ /* 0x000fe20000000a00 */
[----:B------:R-:W-:Y:S02]  /*1ae60*/  CS2R R6, SRZ ;  /* 0x0000000000067805 */ /* 0x000fe4000001ff00 */
[----:B------:R-:W-:Y:S01]  /*1ae70*/  ISETP.NE.U32.AND P0, PT, RZ, UR4, PT ;  /* 0x00000004ff007c0c */ /* 0x000fe2000bf05070 */
[----:B-1----:R-:W1:Y:S01]  /*1ae80*/  LDC.64 R10, c[0x0][0xa00] ;  /* 0x00028000ff0a7b82 */ /* 0x002e620000000a00 */
[----:B0-----:R-:W-:Y:S01]  /*1ae90*/  IMAD.MOV.U32 R0, RZ, RZ, RZ ;  /* 0x000000ffff007224 */ /* 0x001fe200078e00ff */
[----:B------:R-:W-:Y:S01]  /*1aea0*/  ULDC.64 UR6, c[0x0][0xa08] ;  /* 0x0002820000067ab9 */ /* 0x000fe20000000a00 */
[----:B------:R-:W-:Y:S01]  /*1aeb0*/  ISETP.NE.AND.EX P0, PT, RZ, UR5, PT, P0 ;  /* 0x00000005ff007c0c */ /* 0x000fe2000bf05300 */
[----:B------:R-:W-:Y:S01]  /*1aec0*/  ULDC.64 UR4, c[0x0][0xa18] ;  /* 0x0002860000047ab9 */ /* 0x000fe20000000a00 */
[----:B------:R-:W-:-:S03]  /*1aed0*/  ULDC.64 UR8, c[0x0][0xa10] ;  /* 0x0002840000087ab9 */ /* 0x000fc60000000a00 */
[----:B------:R-:W0:Y:S08]  /*1aee0*/  LDC.64 R4, c[0x0][0xa08] ;  /* 0x00028200ff047b82 */ /* 0x000e300000000a00 */
[----:B------:R-:W2:Y:S02]  /*1aef0*/  @P0 LDC.64 R2, c[0x0][0xa28] ;  /* 0x00028a00ff020b82 */ /* 0x000ea40000000a00 */
[----:B--2---:R-:W-:-:S05]  /*1af00*/  @P0 IMAD.WIDE R2, R27, 0x4, R2 ;  /* 0x000000041b020825 */ /* 0x004fca00078e0202 */
[----:B------:R2:W5:Y:S01]  /*1af10*/  @P0 LDG.E R7, desc[UR40][R2.64] ;  /* 0x0000002802070981 */ /* 0x000562000c1e1900 */
[----:B------:R-:W-:Y:S01]  /*1af20*/  ISETP.NE.U32.AND P0, PT, RZ, UR4, PT ;  /* 0x00000004ff007c0c */ /* 0x000fe2000bf05070 */
[C---:B-1----:R-:W-:Y:S01]  /*1af30*/  IMAD.WIDE R10, R27.reuse, 0x4, R10 ;  /* 0x000000041b0a7825 */ /* 0x042fe200078e020a */
[----:B------:R-:W-:Y:S02]  /*1af40*/  ISETP.NE.U32.AND P2, PT, RZ, UR6, PT ;  /* 0x00000006ff007c0c */ /* 0x000fe4000bf45070 */
[----:B------:R-:W-:Y:S01]  /*1af50*/  ISETP.NE.AND.EX P0, PT, RZ, UR5, PT, P0 ;  /* 0x00000005ff007c0c */ /* 0x000fe2000bf05300 */
[----:B------:R-:W-:Y:S01]  /*1af60*/  ULDC.64 UR4, c[0x0][0xa00] ;  /* 0x0002800000047ab9 */ /* 0x000fe20000000a00 */
[----:B------:R-:W-:Y:S01]  /*1af70*/  ISETP.NE.U32.AND P4, PT, RZ, UR8, PT ;  /* 0x00000008ff007c0c */ /* 0x000fe2000bf85070 */
[----:B------:R-:W-:Y:S01]  /*1af80*/  IMAD.MOV.U32 R12, RZ, RZ, RZ ;  /* 0x000000ffff0c7224 */ /* 0x000fe200078e00ff */
[----:B------:R-:W-:Y:S01]  /*1af90*/  ISETP.NE.U32.AND P1, PT, RZ, UR4, PT ;  /* 0x00000004ff007c0c */ /* 0x000fe2000bf25070 */
[----:B--2---:R-:W1:Y:S01]  /*1afa0*/  LDC.64 R2, c[0x0][0xa10] ;  /* 0x00028400ff027b82 */ /* 0x004e620000000a00 */
[----:B0-----:R-:W-:-:S02]  /*1afb0*/  IMAD.WIDE R4, R27, 0x4, R4 ;  /* 0x000000041b047825 */ /* 0x001fc400078e0204 */
[----:B------:R-:W-:-:S05]  /*1afc0*/  ISETP.NE.AND.EX P3, PT, RZ, UR5, PT, P1 ;  /* 0x00000005ff007c0c */ /* 0x000fca000bf65310 */
[----:B------:R-:W0:Y:S01]  /*1afd0*/  @P0 LDC.64 R8, c[0x0][0xa18] ;  /* 0x00028600ff080b82 */ /* 0x000e220000000a00 */
[----:B------:R-:W-:Y:S01]  /*1afe0*/  ULDC UR4, c[0x0][0x288] ;  /* 0x0000a20000047ab9 */ /* 0x000fe20000000800 */
[----:B------:R-:W-:Y:S02]  /*1aff0*/  ISETP.NE.AND.EX P1, PT, RZ, UR7, PT, P2 ;  /* 0x00000007ff007c0c */ /* 0x000fe4000bf25320 */
[----:B------:R-:W-:-:S04]  /*1b000*/  ISETP.NE.AND.EX P2, PT, RZ, UR9, PT, P4 ;  /* 0x00000009ff007c0c */ /* 0x000fc8000bf45340 */
[----:B------:R-:W2:Y:S07]  /*1b010*/  @P3 LDG.E R0, desc[UR40][R10.64] ;  /* 0x000000280a003981 */ /* 0x000eae000c1e1900 */
[----:B------:R-:W5:Y:S01]  /*1b020*/  @P1 LDG.E R12, desc[UR40][R4.64] ;  /* 0x00000028040c1981 */ /* 0x000f62000c1e1900 */
[----:B-1----:R-:W-:-:S05]  /*1b030*/  IMAD.WIDE R2, R27, 0x4, R2 ;  /* 0x000000041b027825 */ /* 0x002fca00078e0202 */
[----:B------:R-:W5:Y:S01]  /*1b040*/  @P2 LDG.E R6, desc[UR40][R2.64] ;  /* 0x0000002802062981 */ /* 0x000f62000c1e1900 */
[----:B0-----:R-:W-:-:S03]  /*1b050*/  @P0 IMAD.WIDE R8, R27, 0x4, R8 ;  /* 0x000000041b080825 */ /* 0x001fc600078e0208 */
        /* <DEDUP_REMOVED lines=15> */
[----:B---3--:R-:W-:Y:S06]  /*1b150*/  @P0 BRA `(.L_x_13680) ;  /* 0x0000000000140947 */ /* 0x008fec0003800000 */
[----:B------:R-:W-:Y:S05]  /*1b160*/  @!P3 BRA `(.L_x_13680) ;  /* 0x000000000010b947 */ /* 0x000fea0003800000 */
[----:B0-----:R-:W2:Y:S04]  /*1b170*/  LDG.E R0, desc[UR40][R10.64] ;  /* 0x000000280a007981 */ /* 0x001ea8000c1e1900 */
[----:B------:R-:W2:Y:S02]  /*1b180*/  LDG.E R10, desc[UR40][R10.64+0x4] ;  /* 0x000004280a0a7981 */ /* 0x000ea4000c1e1900 */
[----:B--2---:R-:W-:-:S05]  /*1b190*/  IMAD.IADD R13, R10, 0x1, -R0 ;  /* 0x000000010a0d7824 */ /* 0x004fca00078e0a00 */
[----:B------:R1:W-:Y:S02]  /*1b1a0*/  STL [R1+0x18], R13 ;  /* 0x0000180d01007387 */ /* 0x0003e40000100800 */
.L_x_13680:
        /* <DEDUP_REMOVED lines=14> */
.L_x_13681:
[----:B------:R-:W-:Y:S05]  /*1b290*/  @!P1 BRA `(.L_x_13682) ;  /* 0x00000000000c9947 */ /* 0x000fea0003800000 */
[----:B------:R-:W2:Y:S04]  /*1b2a0*/  LDG.E R9, desc[UR40][R4.64] ;  /* 0x0000002804097981 */ /* 0x000ea8000c1e1900 */
[----:B------:R-:W2:Y:S02]  /*1b2b0*/  LDG.E R4, desc[UR40][R4.64+0x4] ;  /* 0x0000042804047981 */ /* 0x000ea4000c1e1900 */
[----:B--2---:R-:W-:-:S07]  /*1b2c0*/  IMAD.IADD R9, R4, 0x1, -R9 ;  /* 0x0000000104097824 */ /* 0x004fce00078e0a09 */
.L_x_13682:
        /* <DEDUP_REMOVED lines=36> */
.L_x_13685:
[----:B------:R-:W-:-:S13]  /*1b510*/  ISETP.NE.AND P0, PT, R3, 0x1, PT ;  /* 0x000000010300780c */ /* 0x000fda0003f05270 */
[----:B------:R-:W0:Y:S02]  /*1b520*/  @P0 LDC.64 R4, c[0x0][0x9e8] ;  /* 0x00027a00ff040b82 */ /* 0x000e240000000a00 */
[----:B0-----:R-:W-:-:S05]  /*1b530*/  @P0 IMAD.HI.U32 R4, R11, R4, RZ ;  /* 0x000000040b040227 */ /* 0x001fca00078e00ff */
[----:B------:R-:W-:-:S07]  /*1b540*/  @P0 SHF.R.U32.HI R11, RZ, R5, R4 ;  /* 0x00000005ff0b0219 */ /* 0x000fce0000011604 */
.L_x_13686:
[----:B------:R-:W-:Y:S05]  /*1b550*/  BSYNC B0 ;  /* 0x0000000000007941 */ /* 0x000fea0003800000 */
.L_x_13684:
[----:B------:R-:W-:-:S05]  /*1b560*/  IMAD R11, R11, R3, R3 ;  /* 0x000000030b0b7224 */ /* 0x000fca00078e0203 */
[----:B------:R-:W-:-:S07]  /*1b570*/  VIMNMX R2, R2, R11, PT ;  /* 0x0000000b02027248 */ /* 0x000fce0003fe0100 */
.L_x_13683:
        /* <DEDUP_REMOVED lines=25> */
.L_x_13689:
[----:B------:R-:W-:-:S13]  /*1b710*/  ISETP.NE.AND P0, PT, R3, 0x1, PT ;  /* 0x000000010300780c */ /* 0x000fda0003f05270 */
[----:B------:R-:W0:Y:S02]  /*1b720*/  @P0 LDC.64 R4, c[0x0][0x9e8] ;  /* 0x00027a00ff040b82 */ /* 0x000e240000000a00 */
[----:B0-----:R-:W-:-:S05]  /*1b730*/  @P0 IMAD.HI.U32 R4, R11, R4, RZ ;  /* 0x000000040b040227 */ /* 0x001fca00078e00ff */
[----:B------:R-:W-:-:S07]  /*1b740*/  @P0 SHF.R.U32.HI R11, RZ, R5, R4 ;  /* 0x00000005ff0b0219 */ /* 0x000fce0000011604 */
.L_x_13690:
[----:B------:R-:W-:Y:S05]  /*1b750*/  BSYNC B0 ;  /* 0x0000000000007941 */ /* 0x000fea0003800000 */
.L_x_13688:
[----:B------:R-:W-:-:S05]  /*1b760*/  IMAD R3, R11, R3, RZ ;  /* 0x000000030b037224 */ /* 0x000fca00078e02ff */
[----:B------:R-:W-:-:S07]  /*1b770*/  VIMNMX R2, R2, R3, !PT ;  /* 0x0000000302027248 */ /* 0x000fce0007fe0100 */
.L_x_13687:
        /* <DEDUP_REMOVED lines=40> */
.L_x_13692:
[----:B------:R-:W-:Y:S05]  /*1ba00*/  BSYNC B0 ;  /* 0x0000000000007941 */ /* 0x000fea0003800000 */
.L_x_13691:
[-C--:B------:R-:W-:Y:S01]  /*1ba10*/  IMAD R4, R14, R13.reuse, R4 ;  /* 0x0000000d0e047224 */ /* 0x080fe200078e0204 */
[----:B------:R-:W-:Y:S04]  /*1ba20*/  BSSY B0, `(.L_x_13693) ;  /* 0x00000dc000007945 */ /* 0x000fe80003800000 */
        /* <DEDUP_REMOVED lines=11> */
[----:B------:R-:W-:Y:S02]  /*1bae0*/  @P0 SHF.R.S32.HI R3, RZ, 0x7, R2 ;  /* 0x00000007ff030819 */ /* 0x000fe40000011402 */
[----:B------:R-:W-:Y:S02]  /*1baf0*/  PLOP3.LUT P0, PT, PT, PT, PT, 0x80, 0x0 ;  /* 0x000000000000781c */ /* 0x000fe40003f0f070 */
        /* <DEDUP_REMOVED lines=9> */
.L_x_13890:
[----:B-1----:R-:W-:Y:S02]  /*1bb90*/  ISETP.NE.AND P0, PT, R14, RZ, PT ;  /* 0x000000ff0e00720c */ /* 0x002fe40003f05270 */
[----:B------:R-:W-:-:S11]  /*1bba0*/  PLOP3.LUT P6, PT, PT, PT, PT, 0x8, 0x0 ;  /* 0x000000000000781c */ /* 0x000fd60003fce170 */
[----:B------:R-:W-:Y:S05]  /*1bbb0*/  @P0 BRA `(.L_x_13696) ;  /* 0x00000000000c0947 */ /* 0x000fea0003800000 */
[----:B------:R-:W-:-:S03]  /*1bbc0*/  UMOV UR4, 0xffffffff ;  /* 0xffffffff00047882 */ /* 0x000fc60000000000 */
[----:B------:R-:W-:Y:S05]  /*1bbd0*/  BRA.DIV UR4, `(.L_x_13697) ;  /* 0x0000007604607947 */ /* 0x000fea000b800000 */
[----:B------:R-:W-:-:S13]  /*1bbe0*/  ELECT P6, URZ, PT ;  /* 0x00000000003f782f */ /* 0x000fda00038c0000 */
.L_x_13696:
        /* <DEDUP_REMOVED lines=9> */
.L_x_13893:
[----:B------:R-:W-:Y:S05]  /*1bc80*/  BSYNC B1 ;  /* 0x0000000000017941 */ /* 0x000fea0003800000 */
.L_x_13698:
[----:B------:R-:W-:Y:S04]  /*1bc90*/  BSSY B1, `(.L_x_13700) ;  /* 0x0000050000017945 */ /* 0x000fe80003800000 */
[----:B------:R-:W-:Y:S05]  /*1bca0*/  @!P6 BRA `(.L_x_13701) ;  /* 0x000000040038e947 */ /* 0x000fea0003800000 */
        /* <DEDUP_REMOVED lines=9> */
.L_x_13894:
[----:B------:R-:W-:Y:S05]  /*1bd40*/  BSYNC B2 ;  /* 0x0000000000027941 */ /* 0x000fea0003800000 */
.L_x_13702:
[----:B------:R-:W-:Y:S04]  /*1bd50*/  BSSY B2, `(.L_x_13704) ;  /* 0x0000009000027945 */ /* 0x000fe80003800000 */
[----:B------:R-:W-:Y:S05]  /*1bd60*/  @P1 BRA `(.L_x_13705) ;  /* 0x00000000001c1947 */ /* 0x000fea0003800000 */
[----:B------:R-:W1:Y:S02]  /*1bd70*/  S2R R8, SR_TID.X ;  /* 0x0000000000087919 */ /* 0x000e640000002100 */
[----:B-1----:R-:W-:Y:S01]  /*1bd80*/  LOP3.LUT R10, R8, 0x1f, RZ, 0xc0, !PT ;  /* 0x0000001f080a7812 */ /* 0x002fe200078ec0ff */
[----:B------:R-:W-:-:S03]  /*1bd90*/  IMAD.MOV.U32 R8, RZ, RZ, 0x4000 ;  /* 0x00004000ff087424 */ /* 0x000fc600078e00ff */
[----:B------:R-:W-:Y:S01]  /*1bda0*/  ISETP.NE.AND P0, PT, R10, RZ, PT ;  /* 0x000000ff0a00720c */ /* 0x000fe20003f05270 */
[----:B------:R1:W-:-:S12]  /*1bdb0*/  SYNCS.ARRIVE.TRANS64 RZ, [R5+URZ+0x16890], R8 ;  /* 0x0168900805ff79a7 */ /* 0x0003d8000800003f */
[----:B-1----:R-:W-:Y:S05]  /*1bdc0*/  @!P0 BRA `(.L_x_13705) ;  /* 0x0000000000048947 */ /* 0x002fea0003800000 */
[----:B------:R-:W-:Y:S01]  /*1bdd0*/  BPT.TRAP 0x1 ;  /* 0x000000040000795c */ /* 0x000fe20000300000 */
.L_x_13705:
[----:B------:R-:W-:Y:S05]  /*1bde0*/  BSYNC B2 ;  /* 0x0000000000027941 */ /* 0x000fea0003800000 */
.L_x_13704:
        /* <DEDUP_REMOVED lines=10> */
[----:B------:R-:W-:Y:S01]  /*1be90*/  IMAD.SHL.U32 R11, R29, 0x2000, RZ ;  /* 0x000020001d0b7824 */ /* 0x000fe200078e00ff */
[----:B------:R-:W-:Y:S01]  /*1bea0*/  UMOV UR7, 0x12f00000 ;  /* 0x12f0000000077882 */ /* 0x000fe20000000000 */
[----:B------:R-:W-:-:S08]  /*1beb0*/  VIADD R12, R5, 0x16890 ;  /* 0x00016890050c7836 */ /* 0x000fd00000000000 */
.L_x_13706:
        /* <DEDUP_REMOVED lines=13> */
.L_x_13895:
[----:B------:R-:W-:Y:S05]  /*1bf90*/  BSYNC B2 ;  /* 0x0000000000027941 */ /* 0x000fea0003800000 */
.L_x_13707:
[----:B------:R-:W-:Y:S01]  /*1bfa0*/  BSSY B2, `(.L_x_13709) ;  /* 0x000000b000027945 */ /* 0x000fe20003800000 */
[----:B------:R-:W-:Y:S02]  /*1bfb0*/  IMAD.MOV.U32 R14, RZ, RZ, 0x0 ;  /* 0x00000000ff0e7424 */ /* 0x000fe400078e00ff */
[----:B------:R-:W-:Y:S01]  /*1bfc0*/  IMAD.MOV.U32 R15, RZ, RZ, 0x12f00000 ;  /* 0x12f00000ff0f7424 */ /* 0x000fe200078e00ff */
[----:B------:R-:W-:Y:S06]  /*1bfd0*/  @P1 BRA `(.L_x_13710) ;  /* 0x00000000001c1947 */ /* 0x000fec0003800000 */
[----:B------:R-:W2:Y:S01]  /*1bfe0*/  S2R R10, SR_TID.X ;  /* 0x00000000000a7919 */ /* 0x000ea20000002100 */
[----:B01----:R-:W-:-:S04]  /*1bff0*/  IMAD.MOV.U32 R7, RZ, RZ, 0x4000 ;  /* 0x00004000ff077424 */ /* 0x003fc800078e00ff */
[----:B------:R3:W-:Y:S01]  /*1c000*/  SYNCS.ARRIVE.TRANS64 RZ, [R5+URZ+0x168b0], R7 ;  /* 0x0168b00705ff79a7 */ /* 0x0007e2000800003f */
[----:B--2---:R-:W-:-:S04]  /*1c010*/  LOP3.LUT R10, R10, 0x1f, RZ, 0xc0, !PT ;  /* 0x0000001f0a0a7812 */ /* 0x004fc800078ec0ff */
[----:B------:R-:W-:-:S13]  /*1c020*/  ISETP.NE.AND P0, PT, R10, RZ, PT ;  /* 0x000000ff0a00720c */ /* 0x000fda0003f05270 */
[----:B---3--:R-:W-:Y:S05]  /*1c030*/  @!P0 BRA `(.L_x_13710) ;  /* 0x0000000000048947 */ /* 0x008fea0003800000 */
[----:B------:R-:W-:Y:S01]  /*1c040*/  BPT.TRAP 0x1 ;  /* 0x000000040000795c */ /* 0x000fe20000300000 */
.L_x_13710:
[----:B------:R-:W-:Y:S05]  /*1c050*/  BSYNC B2 ;  /* 0x0000000000027941 */ /* 0x000fea0003800000 */
.L_x_13709:
[----:B------:R-:W-:Y:S01]  /*1c060*/  R2UR UR10, R13 ;  /* 0x000000000d0a72ca */ /* 0x000fe200000e0000 */
[----:B------:R-:W-:Y:S01]  /*1c070*/  IMAD R11, R11, 0x2, R17 ;  /* 0x000000020b0b7824 */ /* 0x000fe200078e0211 */
[----:B------:R-:W-:Y:S01]  /*1c080*/  R2UR UR6, R14 ;  /* 0x000000000e0672ca */ /* 0x000fe200000e0000 */
[----:B------:R-:W-:Y:S01]  /*1c090*/  UIADD3 UR4, UP0, UR38, 0x670, URZ ;  /* 0x0000067026047890 */ /* 0x000fe2000ff1e03f */
[----:B------:R-:W-:Y:S01]  /*1c0a0*/  R2UR UR7, R15 ;  /* 0x000000000f0772ca */ /* 0x000fe200000e0000 */
[----:B01----:R-:W-:Y:S01]  /*1c0b0*/  VIADD R5, R5, 0x168b0 ;  /* 0x000168b005057836 */ /* 0x003fe20000000000 */
[----:B------:R-:W-:Y:S01]  /*1c0c0*/  PLOP3.LUT P0, PT, PT, PT, PT, 0x80, 0x0 ;  /* 0x000000000000781c */ /* 0x000fe20003f0f070 */
[----:B------:R-:W-:Y:S01]  /*1c0d0*/  VIADD R11, R11, 0x400 ;  /* 0x000004000b0b7836 */ /* 0x000fe20000000000 */
[----:B------:R-:W-:-:S12]  /*1c0e0*/  UIADD3.X UR5, URZ, UR39, URZ, UP0, !UPT ;  /* 0x000000273f057290 */ /* 0x000fd800087fe43f */
.L_x_13711:
        /* <DEDUP_REMOVED lines=10> */
.L_x_13701:
[----:B------:R-:W-:Y:S05]  /*1c190*/  BSYNC B1 ;  /* 0x0000000000017941 */ /* 0x000fea0003800000 */
.L_x_13700:
[----:B------:R-:W2:Y:S01]  /*1c1a0*/  LDL.LU R7, [R1] ;  /* 0x0000000001077983 */ /* 0x000ea20000300800 */
[----:B------:R-:W-:Y:S01]  /*1c1b0*/  VIADD R29, R29, 0x1 ;  /* 0x000000011d1d7836 */ /* 0x000fe20000000000 */
[----:B------:R-:W-:Y:S01]  /*1c1c0*/  PLOP3.LUT P0, PT, PT, PT, PT, 0x8, 0x0 ;  /* 0x000000000000781c */ /* 0x000fe20003f0e170 */
[----:B------:R-:W-:-:S03]  /*1c1d0*/  VIADD R3, R3, 0xfffffffe ;  /* 0xfffffffe03037836 */ /* 0x000fc60000000000 */
[----:B------:R-:W-:Y:S02]  /*1c1e0*/  ISETP.NE.AND P1, PT, R29, 0x2, PT ;  /* 0x000000021d00780c */ /* 0x000fe40003f25270 */
[----:B------:R-:W-:Y:S02]  /*1c1f0*/  ISETP.GE.AND P2, PT, R3, R4, PT ;  /* 0x000000040300720c */ /* 0x000fe40003f46270 */
[----:B0-----:R-:W-:Y:S02]  /*1c200*/  SEL R5, RZ, 0x1, P1 ;  /* 0x00000001ff057807 */ /* 0x001fe40000800000 */
[----:B------:R-:W-:Y:S02]  /*1c210*/  SEL R29, R29, RZ, P1 ;  /* 0x000000ff1d1d7207 */ /* 0x000fe40000800000 */
[----:B--2---:R-:W-:-:S05]  /*1c220*/  LOP3.LUT R7, R7, R5, RZ, 0x3c, !PT ;  /* 0x0000000507077212 */ /* 0x004fca00078e3cff */
[----:B------:R0:W-:Y:S02]  /*1c230*/  STL [R1], R7 ;  /* 0x0000000701007387 */ /* 0x0001e40000100800 */
[----:B------:R-:W-:Y:S05]  /*1c240*/  @!P2 BRA `(.L_x_13694) ;  /* 0x000000040064a947 */ /* 0x000fea0003800000 */
.L_x_13724:
[----:B------:R-:W-:Y:S05]  /*1c250*/  YIELD ;  /* 0x0000000000007946 */ /* 0x000fea0003800000 */
[----:B------:R-:W-:Y:S04]  /*1c260*/  BSSY B1, `(.L_x_13712) ;  /* 0x000004d000017945 */ /* 0x000fe80003800000 */
[----:B-1----:R-:W-:Y:S05]  /*1c270*/  @!P6 BRA `(.L_x_13713) ;  /* 0x00000004002ce947 */ /* 0x002fea0003800000 */
[----:B0-----:R-:W2:Y:S01]  /*1c280*/  LDL R7, [R1] ;  /* 0x0000000001077983 */ /* 0x001ea20000100800 */
[----:B------:R-:W0:Y:S02]  /*1c290*/  S2R R5, SR_TID.X ;  /* 0x0000000000057919 */ /* 0x000e240000002100 */
[----:B0-----:R-:W-:Y:S01]  /*1c2a0*/  LOP3.LUT R8, R5, 0x7f, RZ, 0xc0, !PT ;  /* 0x0000007f05087812 */ /* 0x001fe200078ec0ff */
[----:B------:R-:W-:Y:S01]  /*1c2b0*/  IMAD R5, R29, 0x8, R17 ;  /* 0x000000081d057824 */ /* 0x000fe200078e0211 */
[----:B------:R-:W-:Y:S02]  /*1c2c0*/  BSSY B2, `(.L_x_13714) ;  /* 0x0000005000027945 */ /* 0x000fe40003800000 */
[----:B------:R-:W-:Y:S02]  /*1c2d0*/  ISETP.NE.AND P2, PT, R8, RZ, PT ;  /* 0x000000ff0800720c */ /* 0x000fe40003f45270 */
[----:B--2---:R-:W-:-:S04]  /*1c2e0*/  SHF.L.U32 R7, R7, 0x1f, RZ ;  /* 0x0000001f07077819 */ /* 0x004fc800000006ff */
[----:B------:R-:W0:Y:S02]  /*1c2f0*/  SYNCS.PHASECHK.TRANS64.TRYWAIT P1, [R5+URZ+0x168a0], R7 ;  /* 0x0168a007050075a7 */ /* 0x000e24000802017f */
[----:B0-----:R-:W-:Y:S05]  /*1c300*/  @!P1 BRA `(.L_x_13715) ;  /* 0x0000006c00f09947 */ /* 0x001fea0003800000 */
.L_x_13896:
[----:B------:R-:W-:Y:S05]  /*1c310*/  BSYNC B2 ;  /* 0x0000000000027941 */ /* 0x000fea0003800000 */
.L_x_13714:
        /* <DEDUP_REMOVED lines=9> */
.L_x_13717:
[----:B------:R-:W-:Y:S05]  /*1c3b0*/  BSYNC B2 ;  /* 0x0000000000027941 */ /* 0x000fea0003800000 */
.L_x_13716:
        /* <DEDUP_REMOVED lines=10> */
[----:B------:R-:W-:-:S10]  /*1c460*/  UMOV UR7, 0x12f00000 ;  /* 0x12f0000000077882 */ /* 0x000fd40000000000 */
.L_x_13718:
        /* <DEDUP_REMOVED lines=13> */
.L_x_13897:
[----:B------:R-:W-:Y:S05]  /*1c540*/  BSYNC B2 ;  /* 0x0000000000027941 */ /* 0x000fea0003800000 */
.L_x_13719:
        /* <DEDUP_REMOVED lines=11> */
.L_x_13722:
[----:B------:R-:W-:Y:S05]  /*1c600*/  BSYNC B2 ;  /* 0x0000000000027941 */ /* 0x000fea0003800000 */
.L_x_13721:
        /* <DEDUP_REMOVED lines=8> */
.L_x_13723:
        /* <DEDUP_REMOVED lines=10> */
.L_x_13713:
[----:B------:R-:W-:Y:S05]  /*1c730*/  BSYNC B1 ;  /* 0x0000000000017941 */ /* 0x000fea0003800000 */
.L_x_13712:
[----:B0-----:R-:W2:Y:S01]  /*1c740*/  LDL.LU R7, [R1] ;  /* 0x0000000001077983 */ /* 0x001ea20000300800 */
[----:B------:R-:W-:Y:S01]  /*1c750*/  VIADD R29, R29, 0x1 ;  /* 0x000000011d1d7836 */ /* 0x000fe20000000000 */
[C---:B------:R-:W-:Y:S01]  /*1c760*/  ISETP.GT.AND P2, PT, R3.reuse, R4, PT ;  /* 0x000000040300720c */ /* 0x040fe20003f44270 */
[----:B------:R-:W-:-:S03]  /*1c770*/  VIADD R3, R3, 0xffffffff ;  /* 0xffffffff03037836 */ /* 0x000fc60000000000 */
[----:B------:R-:W-:-:S04]  /*1c780*/  ISETP.NE.AND P1, PT, R29, 0x2, PT ;  /* 0x000000021d00780c */ /* 0x000fc80003f25270 */
[----:B------:R-:W-:Y:S02]  /*1c790*/  SEL R5, RZ, 0x1, P1 ;  /* 0x00000001ff057807 */ /* 0x000fe40000800000 */
[----:B------:R-:W-:Y:S02]  /*1c7a0*/  SEL R29, R29, RZ, P1 ;  /* 0x000000ff1d1d7207 */ /* 0x000fe40000800000 */
[----:B--2---:R-:W-:-:S05]  /*1c7b0*/  LOP3.LUT R7, R7, R5, RZ, 0x3c, !PT ;  /* 0x0000000507077212 */ /* 0x004fca00078e3cff */
[----:B------:R1:W-:Y:S01]  /*1c7c0*/  STL [R1], R7 ;  /* 0x0000000701007387 */ /* 0x0003e20000100800 */
[----:B------:R-:W-:Y:S05]  /*1c7d0*/  @P2 BRA `(.L_x_13724) ;  /* 0xfffffff8009c2947 */ /* 0x000fea000383ffff */
.L_x_13694:
[----:B------:R-:W-:Y:S05]  /*1c7e0*/  BSYNC B0 ;  /* 0x0000000000007941 */ /* 0x000fea0003800000 */
.L_x_13693:
[----:B01----:R-:W2:Y:S01]  /*1c7f0*/  LDL R7, [R1+0x10] ;  /* 0x0000100001077983 */ /* 0x003ea20000100800 */
[----:B------:R-:W0:Y:S01]  /*1c800*/  LDC R2, c[0x0][0x448] ;  /* 0x00011200ff027b82 */ /* 0x000e220000000800 */
[----:B------:R-:W-:Y:S07]  /*1c810*/  @!P0 WARPSYNC.ALL ;  /* 0x0000000000008948 */ /* 0x000fee0003800000 */
[----:B------:R-:W-:Y:S01]  /*1c820*/  @!P0 BAR.SYNC.DEFER_BLOCKING 0xc, 0x200 ;  /* 0x0308000000008b1d */ /* 0x000fe20000010000 */
[----:B0-----:R-:W-:-:S13]  /*1c830*/  ISETP.NE.AND P1, PT, R2, 0x1, PT ;  /* 0x000000010200780c */ /* 0x001fda0003f25270 */
[----:B------:R-:W0:Y:S08]  /*1c840*/  @P1 LDC R4, c[0x0][0x44c] ;  /* 0x00011300ff041b82 */ /* 0x000e300000000800 */
[----:B------:R-:W1:Y:S01]  /*1c850*/  @P1 LDC R2, c[0x0][0x450] ;  /* 0x00011400ff021b82 */ /* 0x000e620000000800 */
[----:B--2---:R-:W-:-:S04]  /*1c860*/  VIADD R3, R7, 0xbf ;  /* 0x000000bf07037836 */ /* 0x004fc80000000000 */
[----:B0-----:R-:W-:-:S05]  /*1c870*/  @P1 IMAD.HI.U32 R4, R3, R4, RZ ;  /* 0x0000000403041227 */ /* 0x001fca00078e00ff */
[----:B-1----:R-:W-:-:S05]  /*1c880*/  @P1 SHF.R.U32.HI R3, RZ, R2, R4 ;  /* 0x00000002ff031219 */ /* 0x002fca0000011604 */
[----:B------:R-:W-:Y:S02]  /*1c890*/  IMAD.IADD R9, R9, 0x1, R3 ;  /* 0x0000000109097824 */ /* 0x000fe400078e0203 */
[----:B------:R-:W0:Y:S02]  /*1c8a0*/  LDC.64 R2, c[0x0][0x9e0] ;  /* 0x00027800ff027b82 */ /* 0x000e240000000a00 */
[----:B0-----:R-:W-:Y:S01]  /*1c8b0*/  ISETP.GE.AND P2, PT, R3, 0x1, PT ;  /* 0x000000010300780c */ /* 0x001fe20003f46270 */
        /* <DEDUP_REMOVED lines=13> */
.L_x_13727:
[----:B------:R-:W-:-:S13]  /*1c990*/  ISETP.NE.AND P0, PT, R3, 0x1, PT ;  /* 0x000000010300780c */ /* 0x000fda0003f05270 */
[----:B------:R-:W0:Y:S02]  /*1c9a0*/  @P0 LDC.64 R4, c[0x0][0x9e8] ;  /* 0x00027a00ff040b82 */ /* 0x000e240000000a00 */
[----:B0-----:R-:W-:-:S05]  /*1c9b0*/  @P0 IMAD.HI.U32 R4, R6, R4, RZ ;  /* 0x0000000406040227 */ /* 0x001fca00078e00ff */
[----:B------:R-:W-:-:S07]  /*1c9c0*/  @P0 SHF.R.U32.HI R6, RZ, R5, R4 ;  /* 0x00000005ff060219 */ /* 0x000fce0000011604 */
.L_x_13728:
[----:B------:R-:W-:Y:S05]  /*1c9d0*/  BSYNC B0 ;  /* 0x0000000000007941 */ /* 0x000fea0003800000 */
.L_x_13726:
[----:B------:R-:W-:-:S05]  /*1c9e0*/  IMAD R5, R6, R3, R3 ;  /* 0x0000000306057224 */ /* 0x000fca00078e0203 */
[----:B------:R-:W-:-:S07]  /*1c9f0*/  VIMNMX R2, R2, R5, PT ;  /* 0x0000000502027248 */ /* 0x000fce0003fe0100 */
.L_x_13725:
[----:B------:R-:W2:Y:S01]  /*1ca00*/  LDL R8, [R1+0x44] ;  /* 0x0000440001087983 */ /* 0x000ea20000100800 */
[----:B------:R-:W0:Y:S01]  /*1ca10*/  @P1 LDC R5, c[0x0][0x44c] ;  /* 0x00011300ff051b82 */ /* 0x000e220000000800 */
[----:B------:R-:W-:Y:S01]  /*1ca20*/  VIADD R2, R2, 0x7f ;  /* 0x0000007f02027836 */ /* 0x000fe20000000000 */
[----:B------:R-:W-:Y:S01]  /*1ca30*/  ULDC UR4, c[0x0][0x9dc] ;  /* 0x0002770000047ab9 */ /* 0x000fe20000000800 */
[----:B------:R-:W-:-:S05]  /*1ca40*/  IMAD.MOV.U32 R6, RZ, RZ, R7 ;  /* 0x000000ffff067224 */ /* 0x000fca00078e0007 */
[----:B------:R-:W1:Y:S01]  /*1ca50*/  @P1 LDC R4, c[0x0][0x450] ;  /* 0x00011400ff041b82 */ /* 0x000e620000000800 */
[----:B0-----:R-:W-:-:S05]  /*1ca60*/  @P1 IMAD.HI.U32 R5, R7, R5, RZ ;  /* 0x0000000507051227 */ /* 0x001fca00078e00ff */
[----:B-1----:R-:W-:Y:S02]  /*1ca70*/  @P1 SHF.R.U32.HI R6, RZ, R4, R5 ;  /* 0x00000004ff061219 */ /* 0x002fe40000011605 */
[----:B------:R-:W-:-:S03]  /*1ca80*/  SHF.R.S32.HI R5, RZ, 0x1f, R2 ;  /* 0x0000001fff057819 */ /* 0x000fc60000011402 */
[----:B------:R-:W-:Y:S01]  /*1ca90*/  IMAD.IADD R7, R19, 0x1, R6 ;  /* 0x0000000113077824 */ /* 0x000fe200078e0206 */
[----:B------:R-:W-:-:S03]  /*1caa0*/  LEA.HI R5, R5, R2, RZ, 0x7 ;  /* 0x0000000205057211 */ /* 0x000fc600078f38ff */
[----:B------:R-:W-:Y:S01]  /*1cab0*/  VIADD R2, R7, -UR4 ;  /* 0x8000000407027c36 */ /* 0x000fe20008000000 */
[----:B------:R-:W-:-:S05]  /*1cac0*/  SHF.R.S32.HI R9, RZ, 0x7, R5 ;  /* 0x00000007ff097819 */ /* 0x000fca0000011405 */
[----:B------:R0:W-:Y:S01]  /*1cad0*/  STL [R1+0x48], R9 ;  /* 0x0000480901007387 */ /* 0x0001e20000100800 */
[----:B--2---:R-:W-:Y:S01]  /*1cae0*/  VIMNMX R6, R8, R9, PT ;  /* 0x0000000908067248 */ /* 0x004fe20003fe0100 */
[----:B0-----:R-:W-:Y:S06]  /*1caf0*/  @!P2 BRA `(.L_x_13729) ;  /* 0x000000000044a947 */ /* 0x001fec0003800000 */
        /* <DEDUP_REMOVED lines=10> */
.L_x_13731:
[----:B------:R-:W-:-:S13]  /*1cba0*/  ISETP.NE.AND P0, PT, R3, 0x1, PT ;  /* 0x000000010300780c */ /* 0x000fda0003f05270 */
[----:B------:R-:W0:Y:S02]  /*1cbb0*/  @P0 LDC.64 R4, c[0x0][0x9e8] ;  /* 0x00027a00ff040b82 */ /* 0x000e240000000a00 */
[----:B0-----:R-:W-:-:S05]  /*1cbc0*/  @P0 IMAD.HI.U32 R4, R7, R4, RZ ;  /* 0x0000000407040227 */ /* 0x001fca00078e00ff */
[----:B------:R-:W-:-:S07]  /*1cbd0*/  @P0 SHF.R.U32.HI R7, RZ, R5, R4 ;  /* 0x00000005ff070219 */ /* 0x000fce0000011604 */
.L_x_13732:
[----:B------:R-:W-:Y:S05]  /*1cbe0*/  BSYNC B0 ;  /* 0x0000000000007941 */ /* 0x000fea0003800000 */
.L_x_13730:
[----:B------:R-:W-:-:S05]  /*1cbf0*/  IMAD R3, R7, R3, RZ ;  /* 0x0000000307037224 */ /* 0x000fca00078e02ff */
[----:B------:R-:W-:-:S07]  /*1cc00*/  VIMNMX R2, R2, R3, !PT ;  /* 0x0000000302027248 */ /* 0x000fce0007fe0100 */
.L_x_13729:
[----:B------:R-:W-:Y:S01]  /*1cc10*/  SHF.R.S32.HI R3, RZ, 0x1f, R2 ;  /* 0x0000001fff037819 */ /* 0x000fe20000011402 */
[----:B------:R-:W-:Y:S01]  /*1cc20*/  BSSY B0, `(.L_x_13733) ;  /* 0x0000025000007945 */ /* 0x000fe20003800000 */
[----:B------:R-:W-:Y:S02]  /*1cc30*/  ISETP.NE.AND P1, PT, R0, RZ, PT ;  /* 0x000000ff0000720c */ /* 0x000fe40003f25270 */
[----:B------:R-:W-:-:S04]  /*1cc40*/  LEA.HI R3, R3, R2, RZ, 0x7 ;  /* 0x0000000203037211 */ /* 0x000fc800078f38ff */
[----:B------:R-:W-:-:S04]  /*1cc50*/  SHF.R.S32.HI R3, RZ, 0x7, R3 ;  /* 0x00000007ff037819 */ /* 0x000fc80000011403 */
[----:B------:R-:W-:-:S03]  /*1cc60*/  VIMNMX R8, RZ, R3, !PT ;  /* 0x00000003ff087248 */ /* 0x000fc60007fe0100 */
[----:B------:R-:W0:Y:S01]  /*1cc70*/  @!P1 LDC R0, c[0x0][0x9f0] ;  /* 0x00027c00ff009b82 */ /* 0x000e220000000800 */
[----:B------:R-:W-:Y:S01]  /*1cc80*/  ISETP.GT.AND P0, PT, R6, R8, PT ;  /* 0x000000080600720c */ /* 0x000fe20003f04270 */
[----:B------:R1:W-:Y:S04]  /*1cc90*/  STL [R1+0x20], R8 ;  /* 0x0000200801007387 */ /* 0x0003e80000100800 */
[----:B------:R1:W-:Y:S08]  /*1cca0*/  STL [R1+0x24], RZ ;  /* 0x000024ff01007387 */ /* 0x0003f00000100800 */
[----:B-1----:R-:W-:Y:S05]  /*1ccb0*/  @!P0 BRA `(.L_x_13734) ;  /* 0x00000000006c8947 */ /* 0x002fea0003800000 */
[-C--:B0-----:R-:W-:Y:S02]  /*1ccc0*/  IABS R4, R0.reuse ;  /* 0x0000000000047213 */ /* 0x081fe40000000000 */
        /* <DEDUP_REMOVED lines=26> */
.L_x_13734:
[----:B------:R-:W-:Y:S05]  /*1ce70*/  BSYNC B0 ;  /* 0x0000000000007941 */ /* 0x000fea0003800000 */
.L_x_13733:
[----:B------:R-:W2:Y:S04]  /*1ce80*/  LDL R2, [R1+0x24] ;  /* 0x0000240001027983 */ /* 0x000ea80000100800 */
[----:B0-----:R-:W2:Y:S01]  /*1ce90*/  LDL R0, [R1+0x40] ;  /* 0x0000400001007983 */ /* 0x001ea20000100800 */
[----:B------:R-:W-:Y:S01]  /*1cea0*/  BSSY B7, `(.L_x_13735) ;  /* 0x0000355000077945 */ /* 0x000fe20003800000 */
[----:B--2---:R-:W-:-:S05]  /*1ceb0*/  IMAD R0, R0, R2, R8 ;  /* 0x0000000200007224 */ /* 0x004fca00078e0208 */
        /* <DEDUP_REMOVED lines=9> */
[----:B-1----:R-:W0:Y:S01]  /*1cf50*/  S2R R5, SR_LANEID ;  /* 0x0000000000057919 */ /* 0x002e220000000000 */
        /* <DEDUP_REMOVED lines=10> */
[----:B0-----:R-:W-:Y:S01]  /*1d000*/  IADD3 R24, R0, UR36, R7 ;  /* 0x0000002400187c10 */ /* 0x001fe2000fffe007 */
[----:B------:R-:W-:Y:S06]  /*1d010*/  BRA `(.L_x_13737) ;  /* 0x0000003000f47947 */ /* 0x000fec0003800000 */
.L_x_13736:
        /* <DEDUP_REMOVED lines=10> */
[----:B-1----:R-:W-:Y:S02]  /*1d0c0*/  IMAD.U32 R5, RZ, RZ, UR7 ;  /* 0x00000007ff057e24 */ /* 0x002fe4000f8e00ff */
        /* <DEDUP_REMOVED lines=9> */
.L_x_13739:
[----:B------:R-:W-:Y:S05]  /*1d160*/  BSYNC B6 ;  /* 0x0000000000067941 */ /* 0x000fea0003800000 */
.L_x_13738:
        /* <DEDUP_REMOVED lines=9> */
[----:B------:R-:W-:Y:S02]  /*1d200*/  IMAD.U32 R4, RZ, RZ, UR6 ;  /* 0x00000006ff047e24 */ /* 0x000fe4000f8e00ff */
[----:B-1----:R-:W-:Y:S02]  /*1d210*/  IMAD.U32 R5, RZ, RZ, UR7 ;  /* 0x00000007ff057e24 */ /* 0x002fe4000f8e00ff */
        /* <DEDUP_REMOVED lines=8> */
[----:B--2---:R-:W-:Y:S05]  /*1d2a0*/  CALL.ABS.NOINC R2 ;  /* 0x0000000002007343 */ /* 0x004fea0003c00000 */
.L_x_13742:
        /* <DEDUP_REMOVED lines=15> */
.L_x_13741:
[----:B------:R-:W-:Y:S05]  /*1d3a0*/  BSYNC B6 ;  /* 0x0000000000067941 */ /* 0x000fea0003800000 */
.L_x_13740:
[----:B------:R-:W-:Y:S01]  /*1d3b0*/  ULDC.64 UR4, c[0x0][0x9f8] ;  /* 0x00027e0000047ab9 */ /* 0x000fe20000000a00 */
[----:B------:R-:W-:Y:S01]  /*1d3c0*/  IMAD.MOV.U32 R25, RZ, RZ, R27 ;  /* 0x000000ffff197224 */ /* 0x000fe200078e001b */
[----:B------:R-:W-:-:S04]  /*1d3d0*/  ISETP.NE.U32.AND P0, PT, RZ, UR4, PT ;  /* 0x00000004ff007c0c */ /* 0x000fc8000bf05070 */
[----:B------:R-:W-:Y:S01]  /*1d3e0*/  ISETP.NE.AND.EX P0, PT, RZ, UR5, PT, P0 ;  /* 0x00000005ff007c0c */ /* 0x000fe2000bf05300 */
[----:B------:R-:W-:-:S12]  /*1d3f0*/  ULDC.64 UR4, c[0x0][0xa08] ;  /* 0x0002820000047ab9 */ /* 0x000fd80000000a00 */
[----:B------:R-:W0:Y:S02]  /*1d400*/  @P0 LDC.64 R2, c[0x0][0x9f8] ;  /* 0x00027e00ff020b82 */ /* 0x000e240000000a00 */
[----:B0-----:R-:W-:-:S05]  /*1d410*/  @P0 IMAD.WIDE R2, R27, 0x4, R2 ;  /* 0x000000041b020825 */ /* 0x001fca00078e0202 */
[----:B------:R0:W2:Y:S01]  /*1d420*/  @P0 LDG.E R25, desc[UR40][R2.64] ;  /* 0x0000002802190981 */ /* 0x0000a2000c1e1900 */
[----:B------:R-:W-:Y:S01]  /*1d430*/  VIADD R23, R23, 0xffffffff ;  /* 0xffffffff17177836 */ /* 0x000fe20000000000 */
[----:B0-----:R-:W0:Y:S02]  /*1d440*/  LDC.64 R2, c[0x0][0x418] ;  /* 0x00010600ff027b82 */ /* 0x001e240000000a00 */
[----:B0-----:R-:W-:Y:S01]  /*1d450*/  LOP3.LUT P0, RZ, R2, UR4, RZ, 0xfc, !PT ;  /* 0x0000000402ff7c12 */ /* 0x001fe2000f80fcff */
[----:B------:R-:W-:-:S03]  /*1d460*/  UMOV UR4, 0xffffffff ;  /* 0xffffffff00047882 */ /* 0x000fc60000000000 */
[----:B------:R-:W-:Y:S02]  /*1d470*/  LOP3.LUT P0, RZ, R3, UR5, RZ, 0xfc, P0 ;  /* 0x0000000503ff7c12 */ /* 0x000fe4000800fcff */
[----:B--2---:R-:W-:Y:S02]  /*1d480*/  SHF.R.S32.HI R7, RZ, 0x1f, R25 ;  /* 0x0000001fff077819 */ /* 0x004fe40000011419 */
[----:B------:R-:W-:-:S03]  /*1d490*/  SEL R19, R25, RZ, !P0 ;  /* 0x000000ff19137207 */ /* 0x000fc60004000000 */
[----:B------:R0:W-:Y:S01]  /*1d4a0*/  STL [R1+0x4], R7 ;  /* 0x0000040701007387 */ /* 0x0001e20000100800 */
[----:B------:R-:W-:Y:S05]  /*1d4b0*/  BRA.DIV UR4, `(.L_x_13743) ;  /* 0x0000005e04ac7947 */ /* 0x000fea000b800000 */
[----:B------:R-:W2:Y:S02]  /*1d4c0*/  S2R R0, SR_TID.X ;  /* 0x0000000000007919 */ /* 0x000ea40000002100 */
[----:B--2---:R-:W-:-:S04]  /*1d4d0*/  SHF.R.U32.HI R0, RZ, 0x5, R0 ;  /* 0x00000005ff007819 */ /* 0x004fc80000011600 */
[----:B------:R-:W-:-:S05]  /*1d4e0*/  LOP3.LUT R0, R0, 0x3, RZ, 0xc0, !PT ;  /* 0x0000000300007812 */ /* 0x000fca00078ec0ff */
[----:B------:R2:W3:Y:S02]  /*1d4f0*/  SHFL.IDX PT, R14, R0, RZ, 0x1f ;  /* 0x00001fff000e7589 */ /* 0x0004e400000e0000 */
.L_x_13900:
        /* <DEDUP_REMOVED lines=8> */
.L_x_13903:
[----:B------:R-:W-:Y:S05]  /*1d580*/  @!P6 BRA `(.L_x_13744) ;  /* 0x0000000000e0e947 */ /* 0x000fea0003800000 */
[----:B------:R-:W-:-:S04]  /*1d590*/  ISETP.NE.U32.AND P0, PT, R2, RZ, PT ;  /* 0x000000ff0200720c */ /* 0x000fc80003f05070 */
[----:B------:R-:W-:-:S13]  /*1d5a0*/  ISETP.NE.AND.EX P0, PT, R3, RZ, PT, P0 ;  /* 0x000000ff0300720c */ /* 0x000fda0003f05300 */
[----:B------:R-:W-:Y:S05]  /*1d5b0*/  @!P0 BRA `(.L_x_13746) ;  /* 0x0000000000488947 */ /* 0x000fea0003800000 */
[----:B------:R-:W3:Y:S01]  /*1d5c0*/  LDC R6, c[0x0][0x43c] ;  /* 0x00010f00ff067b82 */ /* 0x000ee20000000800 */
[----:B--2---:R-:W-:Y:S01]  /*1d5d0*/  IMAD.MOV.U32 R0, RZ, RZ, R23 ;  /* 0x000000ffff007224 */ /* 0x004fe200078e0017 */
[----:B------:R-:W-:Y:S01]  /*1d5e0*/  ULDC.64 UR4, c[0x0][0x428] ;  /* 0x00010a0000047ab9 */ /* 0x000fe20000000a00 */
        /* <DEDUP_REMOVED lines=15> */
.L_x_13746:
[----:B--2---:R-:W-:Y:S01]  /*1d6e0*/  IMAD R0, R18, 0x8, R17 ;  /* 0x0000000812007824 */ /* 0x004fe200078e0211 */
[----:B---3--:R-:W-:-:S04]  /*1d6f0*/  SHF.L.U32 R2, R28, 0x1f, RZ ;  /* 0x0000001f1c027819 */ /* 0x008fc800000006ff */
[----:B------:R-:W2:Y:S02]  /*1d700*/  SYNCS.PHASECHK.TRANS64.TRYWAIT P0, [R0+URZ+0x16840], R2 ;  /* 0x01684002000075a7 */ /* 0x000ea4000800017f */
[----:B--2---:R-:W-:Y:S05]  /*1d710*/  @!P0 BRA `(.L_x_13747) ;  /* 0x0000005c00688947 */ /* 0x004fea0003800000 */
.L_x_13904:
        /* <DEDUP_REMOVED lines=11> */
.L_x_13748:
[----:B------:R-:W-:Y:S01]  /*1d7d0*/  R2UR UR9, R0 ;  /* 0x00000000000972ca */ /* 0x000fe200000e0000 */
[----:B--2---:R-:W-:Y:S01]  /*1d7e0*/  IMAD R0, R18, 0x4000, R17 ;  /* 0x0000400012007824 */ /* 0x004fe200078e0211 */
        /* <DEDUP_REMOVED lines=10> */
[----:B------:R-:W-:Y:S01]  /*1d890*/  UIADD3 UR9, UR9, 0x16830, URZ ;  /* 0x0001683009097890 */ /* 0x000fe2000fffe03f */
[----:B------:R-:W-:-:S03]  /*1d8a0*/  LOP3.LUT R22, R22, 0xfffffffe, RZ, 0xc0, !PT ;  /* 0xfffffffe16167812 */ /* 0x000fc600078ec0ff */
[----:B------:R-:W-:Y:S02]  /*1d8b0*/  ULEA UR11, UR11, UR4, 0x7 ;  /* 0x000000040b0b7291 */ /* 0x000fe4000f8e383f */
[----:B------:R-:W-:Y:S01]  /*1d8c0*/  UIADD3 UR8, UR8, 0xe400, URZ ;  /* 0x0000e40008087890 */ /* 0x000fe2000fffe03f */
[----:B------:R-:W-:-:S05]  /*1d8d0*/  UMOV UR4, 0x0 ;  /* 0x0000000000047882 */ /* 0x000fca0000000000 */
[----:B------:R-:W-:-:S03]  /*1d8e0*/  @P0 LOP3.LUT R22, R22, 0x1, RZ, 0xfc, !PT ;  /* 0x0000000116160812 */ /* 0x000fc600078efcff */
[----:B------:R3:W-:Y:S02]  /*1d8f0*/  UTMALDG.4D [UR8], [UR6], desc[UR4] ;  /* 0x00000408060075b4 */ /* 0x0007e40008019000 */
[----:B---3--:R-:W-:Y:S02]  /*1d900*/  NOP ;  /* 0x0000000000007918 */ /* 0x008fe40000000000 */
.L_x_13744:
[----:B------:R-:W3:Y:S01]  /*1d910*/  LDL.LU R3, [R1+0x28] ;  /* 0x0000280001037983 */ /* 0x000ee20000300800 */
[----:B------:R-:W-:Y:S05]  /*1d920*/  WARPSYNC.ALL ;  /* 0x0000000000007948 */ /* 0x000fea0003800000 */
[----:B------:R-:W-:Y:S01]  /*1d930*/  ULDC.64 UR4, c[0x0][0x298] ;  /* 0x0000a60000047ab9 */ /* 0x000fe20000000a00 */
[----:B--2---:R-:W-:Y:S01]  /*1d940*/  VIADD R0, R17, 0x8400 ;  /* 0x0000840011007836 */ /* 0x004fe20000000000 */
[----:B------:R-:W-:Y:S01]  /*1d950*/  ULDC.64 UR6, c[0x0][0xa00] ;  /* 0x0002800000067ab9 */ /* 0x000fe20000000a00 */
[----:B------:R-:W-:Y:S01]  /*1d960*/  BSSY B6, `(.L_x_13749) ;  /* 0x0000022000067945 */ /* 0x000fe20003800000 */
[----:B------:R-:W-:Y:S01]  /*1d970*/  BAR.SYNC.DEFER_BLOCKING 0x8, 0x200 ;  /* 0x0208000000007b1d */ /* 0x000fe20000010000 */
[----:B------:R-:W-:-:S02]  /*1d980*/  ISETP.NE.U32.AND P0, PT, RZ, UR6, PT ;  /* 0x00000006ff007c0c */ /* 0x000fc4000bf05070 */
[----:B------:R-:W-:Y:S02]  /*1d990*/  LOP3.LUT P1, RZ, R0, 0x3ff, RZ, 0xc0, !PT ;  /* 0x000003ff00ff7812 */ /* 0x000fe4000782c0ff */
[----:B------:R-:W-:Y:S02]  /*1d9a0*/  ISETP.NE.AND.EX P0, PT, RZ, UR7, PT, P0 ;  /* 0x00000007ff007c0c */ /* 0x000fe4000bf05300 */
[----:B---3--:R-:W-:Y:S01]  /*1d9b0*/  SHF.R.S32.HI R2, RZ, 0x1f, R3 ;  /* 0x0000001fff027819 */ /* 0x008fe20000011403 */
[----:B-1----:R-:W-:-:S04]  /*1d9c0*/  IMAD.WIDE.U32 R4, R3, UR4, RZ ;  /* 0x0000000403047c25 */ /* 0x002fc8000f8e00ff */
        /* <DEDUP_REMOVED lines=27> */
.L_x_13750:
[----:B------:R-:W-:Y:S05]  /*1db80*/  BSYNC B6 ;  /* 0x0000000000067941 */ /* 0x000fea0003800000 */
.L_x_13749:
[----:B------:R-:W2:Y:S01]  /*1db90*/  LDL.LU R20, [R1+0x38] ;  /* 0x0000380001147983 */ /* 0x000ea20000300800 */
[----:B------:R-:W-:Y:S01]  /*1dba0*/  ULDC.64 UR6, c[0x0][0x2e0] ;  /* 0x0000b80000067ab9 */ /* 0x000fe20000000a00 */
[----:B------:R-:W3:Y:S01]  /*1dbb0*/  LDC R9, c[0x0][0x448] ;  /* 0x00011200ff097b82 */ /* 0x000ee20000000800 */
[----:B------:R-:W-:Y:S01]  /*1dbc0*/  ULDC.64 UR4, c[0x0][0x2d8] ;  /* 0x0000b60000047ab9 */ /* 0x000fe20000000a00 */
[----:B-1----:R-:W2:Y:S01]  /*1dbd0*/  LDL.LU.64 R2, [R1+0x28] ;  /* 0x0000280001027983 */ /* 0x002ea20000300a00 */
[----:B------:R-:W-:-:S03]  /*1dbe0*/  ULDC.64 UR8, c[0x0][0x280] ;  /* 0x0000a00000087ab9 */ /* 0x000fc60000000a00 */
[----:B------:R-:W4:Y:S04]  /*1dbf0*/  LDL.LU R21, [R1+0x3c] ;  /* 0x00003c0001157983 */ /* 0x000f280000300800 */
[----:B------:R-:W4:Y:S04]  /*1dc00*/  LDL.LU R4, [R1+0x30] ;  /* 0x0000300001047983 */ /* 0x000f280000300800 */
[----:B------:R-:W4:Y:S01]  /*1dc10*/  LDL R12, [R1+0x10] ;  /* 0x00001000010c7983 */ /* 0x000f220000100800 */
[----:B---3--:R-:W-:-:S13]  /*1dc20*/  ISETP.NE.AND P1, PT, R9, 0x1, PT ;  /* 0x000000010900780c */ /* 0x008fda0003f25270 */
[----:B------:R-:W1:Y:S08]  /*1dc30*/  @P1 LDC R5, c[0x0][0x450] ;  /* 0x00011400ff051b82 */ /* 0x000e700000000800 */
[----:B------:R-:W3:Y:S01]  /*1dc40*/  @P1 LDC R8, c[0x0][0x450] ;  /* 0x00011400ff081b82 */ /* 0x000ee20000000800 */
[----:B--2---:R-:W-:Y:S02]  /*1dc50*/  IMAD.MOV.U32 R3, RZ, RZ, R20 ;  /* 0x000000ffff037224 */ /* 0x004fe400078e0014 */
[----:B------:R-:W2:Y:S01]  /*1dc60*/  S2R R20, SR_TID.X ;  /* 0x0000000000147919 */ /* 0x000ea20000002100 */
        /* <DEDUP_REMOVED lines=9> */
[C---:B--2---:R-:W-:Y:S01]  /*1dd00*/  LOP3.LUT R21, R20.reuse, 0x7f, RZ, 0xc0, !PT ;  /* 0x0000007f14157812 */ /* 0x044fe200078ec0ff */
[----:B------:R-:W-:-:S03]  /*1dd10*/  IMAD.SHL.U32 R20, R20, 0x10, RZ ;  /* 0x0000001014147824 */ /* 0x000fc600078e00ff */
[----:B------:R-:W-:-:S04]  /*1dd20*/  SHF.R.U32.HI R21, RZ, 0x3, R21 ;  /* 0x00000003ff157819 */ /* 0x000fc80000011615 */
[----:B------:R-:W-:-:S05]  /*1dd30*/  LOP3.LUT R20, R21, 0x70, R20, 0xf8, !PT ;  /* 0x0000007015147812 */ /* 0x000fca00078ef814 */
[----:B------:R-:W-:Y:S02]  /*1dd40*/  IMAD.IADD R6, R20, 0x1, R12 ;  /* 0x0000000114067824 */ /* 0x000fe400078e020c */
[----:B------:R2:W5:Y:S02]  /*1dd50*/  LDL R20, [R1+0xc] ;  /* 0x00000c0001147983 */ /* 0x0005640000100800 */
[----:B----4-:R-:W-:Y:S01]  /*1dd60*/  @P1 IMAD.HI.U32 R0, R6, R4, RZ ;  /* 0x0000000406001227 */ /* 0x010fe200078e00ff */
[----:B------:R-:W4:Y:S03]  /*1dd70*/  S2R R10, SR_TID.X ;  /* 0x00000000000a7919 */ /* 0x000f260000002100 */
[----:B------:R-:W-:Y:S01]  /*1dd80*/  IMAD.MOV.U32 R4, RZ, RZ, R6 ;  /* 0x000000ffff047224 */ /* 0x000fe200078e0006 */
[----:B-1----:R-:W-:-:S04]  /*1dd90*/  @P1 SHF.R.U32.HI R4, RZ, R5, R0 ;  /* 0x00000005ff041219 */ /* 0x002fc80000011600 */
[--C-:B------:R-:W-:Y:S01]  /*1dda0*/  SHF.R.S32.HI R0, RZ, 0x1f, R4.reuse ;  /* 0x0000001fff007819 */ /* 0x100fe20000011404 */
[----:B0-----:R-:W-:-:S04]  /*1ddb0*/  IMAD.MOV R7, RZ, RZ, -R4 ;  /* 0x000000ffff077224 */ /* 0x001fc800078e0a04 */
[----:B------:R-:W-:-:S04]  /*1ddc0*/  IMAD R0, R0, UR4, RZ ;  /* 0x0000000400007c24 */ /* 0x000fc8000f8e02ff */
[C---:B------:R-:W-:Y:S02]  /*1ddd0*/  IMAD R0, R4.reuse, UR5, R0 ;  /* 0x0000000504007c24 */ /* 0x040fe4000f8e0200 */
[----:B------:R-:W-:-:S04]  /*1dde0*/  IMAD.WIDE.U32 R4, R4, UR4, R2 ;  /* 0x0000000404047c25 */ /* 0x000fc8000f8e0002 */
[----:B------:R-:W-:Y:S02]  /*1ddf0*/  IMAD.IADD R5, R5, 0x1, R0 ;  /* 0x0000000105057824 */ /* 0x000fe400078e0200 */
[----:B------:R-:W-:-:S04]  /*1de00*/  IMAD R0, R9, R7, R6 ;  /* 0x0000000709007224 */ /* 0x000fc800078e0206 */
[----:B------:R-:W-:Y:S01]  /*1de10*/  IMAD.WIDE.U32 R4, R0, UR6, R4 ;  /* 0x0000000600047c25 */ /* 0x000fe2000f8e0004 */
[----:B------:R-:W-:-:S03]  /*1de20*/  SHF.R.S32.HI R7, RZ, 0x1f, R0 ;  /* 0x0000001fff077819 */ /* 0x000fc60000011400 */
[----:B----4-:R-:W-:Y:S02]  /*1de30*/  IMAD.SHL.U32 R21, R10, 0x8, RZ ;  /* 0x000000080a157824 */ /* 0x010fe400078e00ff */
[----:B------:R-:W-:-:S03]  /*1de40*/  IMAD R7, R7, UR6, RZ ;  /* 0x0000000607077c24 */ /* 0x000fc6000f8e02ff */
[----:B------:R-:W-:Y:S01]  /*1de50*/  LOP3.LUT R21, R21, 0x38, RZ, 0xc0, !PT ;  /* 0x0000003815157812 */ /* 0x000fe200078ec0ff */
        /* <DEDUP_REMOVED lines=8> */
[----:B---3--:R-:W-:-:S05]  /*1dee0*/  @P1 SHF.R.U32.HI R6, RZ, R8, R7 ;  /* 0x00000008ff061219 */ /* 0x008fca0000011607 */
        /* <DEDUP_REMOVED lines=26> */
[----:B---3--:R-:W-:-:S03]  /*1e090*/  IMAD.IADD R6, R10, 0x1, R11 ;  /* 0x000000010a067824 */ /* 0x008fc600078e020b */
[----:B------:R-:W-:Y:S02]  /*1e0a0*/  SHFL.IDX PT, R10, R2, RZ, 0x181f ;  /* 0x00181fff020a7589 */ /* 0x000fe400000e0000 */
[----:B------:R-:W-:-:S13]  /*1e0b0*/  ISETP.GE.AND P1, PT, R6, R3, PT ;  /* 0x000000030600720c */ /* 0x000fda0003f26270 */
[----:B0-----:R-:W-:-:S05]  /*1e0c0*/  @!P1 LEA R7, P2, R21, R7, 0x1 ;  /* 0x0000000715079211 */ /* 0x001fca00078408ff */
[----:B------:R-:W-:-:S04]  /*1e0d0*/  @!P1 IMAD.X R8, RZ, RZ, R8, P2 ;  /* 0x000000ffff089224 */ /* 0x000fc800010e0608 */
[----:B------:R-:W-:Y:S02]  /*1e0e0*/  @!P1 IMAD.MOV.U32 R9, RZ, RZ, R8 ;  /* 0x000000ffff099224 */ /* 0x000fe400078e0008 */
[----:B------:R-:W-:Y:S02]  /*1e0f0*/  @!P1 IMAD.MOV.U32 R8, RZ, RZ, R7 ;  /* 0x000000ffff089224 */ /* 0x000fe400078e0007 */
[----:B------:R-:W-:-:S03]  /*1e100*/  VIADD R7, R6, 0x10 ;  /* 0x0000001006077836 */ /* 0x000fc60000000000 */
        /* <DEDUP_REMOVED lines=48> */
[----:B------:R0:W1:Y:S04]  /*1e410*/  SHFL.IDX PT, R7, R0, 0x7, 0x181f ;  /* 0x00f81f0000077f89 */ /* 0x00006800000e0000 */
[----:B------:R2:W-:Y:S01]  /*1e420*/  @!P1 LDGSTS.E.BYPASS.LTC128B.128 [R20+0xb400], desc[UR40][R8.64], !P0 ;  /* 0x0b40000008149fae */ /* 0x0005e2000c101d68 */
[----:B0-----:R-:W-:-:S05]  /*1e430*/  VIADD R0, R6, 0x80 ;  /* 0x0000008006007836 */ /* 0x001fca0000000000 */
[----:B------:R-:W-:Y:S01]  /*1e440*/  ISETP.GE.AND P2, PT, R0, R3, PT ;  /* 0x000000030000720c */ /* 0x000fe20003f46270 */
[----:B------:R-:W-:-:S05]  /*1e450*/  VIADD R0, R6, 0x70 ;  /* 0x0000007006007836 */ /* 0x000fca0000000000 */
[----:B------:R-:W-:Y:S02]  /*1e460*/  ISETP.GE.AND P1, PT, R0, R3, PT ;  /* 0x000000030000720c */ /* 0x000fe40003f26270 */
[----:B------:R-:W0:Y:S11]  /*1e470*/  SHFL.IDX PT, R0, R5, RZ, 0x181f ;  /* 0x00181fff05007589 */ /* 0x000e3600000e0000 */
[----:B-1----:R-:W-:-:S05]  /*1e480*/  @!P1 LEA R7, P3, R21, R7, 0x1 ;  /* 0x0000000715079211 */ /* 0x002fca00078608ff */
[----:B------:R-:W-:Y:S02]  /*1e490*/  @!P1 IMAD.X R4, RZ, RZ, R4, P3 ;  /* 0x000000ffff049224 */ /* 0x000fe400018e0604 */
[----:B--2---:R-:W-:Y:S02]  /*1e4a0*/  @!P1 IMAD.MOV.U32 R8, RZ, RZ, R7 ;  /* 0x000000ffff089224 */ /* 0x004fe400078e0007 */
[----:B------:R-:W-:-:S05]  /*1e4b0*/  @!P1 IMAD.MOV.U32 R9, RZ, RZ, R4 ;  /* 0x000000ffff099224 */ /* 0x000fca00078e0004 */
[----:B------:R1:W-:Y:S01]  /*1e4c0*/  @!P1 LDGSTS.E.BYPASS.LTC128B.128 [R20+0xbc00], desc[UR40][R8.64], !P0 ;  /* 0x0bc0000008149fae */ /* 0x0003e2000c101d68 */
[----:B0-----:R-:W-:-:S05]  /*1e4d0*/  @!P2 LEA R0, P1, R21, R0, 0x1 ;  /* 0x000000001500a211 */ /* 0x001fca00078208ff */
[----:B-1----:R-:W-:-:S04]  /*1e4e0*/  @!P2 IMAD.X R8, RZ, RZ, R10, P1 ;  /* 0x000000ffff08a224 */ /* 0x002fc800008e060a */
        /* <DEDUP_REMOVED lines=21> */
.L_x_13929:
        /* <DEDUP_REMOVED lines=11> */
.L_x_13752:
        /* <DEDUP_REMOVED lines=18> */
.L_x_13930:
[----:B------:R-:W-:Y:S05]  /*1e810*/  BSYNC B0 ;  /* 0x0000000000007941 */ /* 0x000fea0003800000 */
.L_x_13753:
        /* <DEDUP_REMOVED lines=19> */
[----:B------:R-:W-:Y:S02]  /*1e950*/  LOP3.LUT R3, RZ, R5, RZ, 0x33, !PT ;  /* 0x00000005ff037212 */ /* 0x000fe400078e33ff */
[----:B------:R-:W-:Y:S02]  /*1e960*/  LOP3.LUT R2, RZ, R4, RZ, 0x33, !PT ;  /* 0x00000004ff027212 */ /* 0x000fe400078e33ff */
        /* <DEDUP_REMOVED lines=36> */
.L_x_13761:
[----:B------:R-:W-:Y:S01]  /*1ebb0*/  IMAD R2, R5, 0x8, R17 ;  /* 0x0000000805027824 */ /* 0x000fe200078e0211 */
[----:B------:R-:W-:Y:S01]  /*1ebc0*/  SHF.L.U32 R3, R9, 0x1f, RZ ;  /* 0x0000001f09037819 */ /* 0x000fe200000006ff */
[----:B------:R-:W-:Y:S03]  /*1ebd0*/  BSSY B3, `(.L_x_13762) ;  /* 0x0000003000037945 */ /* 0x000fe60003800000 */
[----:B------:R-:W1:Y:S02]  /*1ebe0*/  SYNCS.PHASECHK.TRANS64.TRYWAIT P0, [R2+URZ+0x16840], R3 ;  /* 0x01684003020075a7 */ /* 0x000e64000800017f */
[----:B-1----:R-:W-:Y:S05]  /*1ebf0*/  @!P0 BRA `(.L_x_13763) ;  /* 0x0000005800208947 */ /* 0x002fea0003800000 */
.L_x_13931:
[----:B------:R-:W-:Y:S05]  /*1ec00*/  BSYNC B3 ;  /* 0x0000000000037941 */ /* 0x000fea0003800000 */
.L_x_13762:
        /* <DEDUP_REMOVED lines=12> */
.L_x_13765:
[----:B------:R-:W-:Y:S05]  /*1ecd0*/  BSYNC B3 ;  /* 0x0000000000037941 */ /* 0x000fea0003800000 */
.L_x_13764:
        /* <DEDUP_REMOVED lines=11> */
.L_x_13766:
        /* <DEDUP_REMOVED lines=15> */
.L_x_13932:
[----:B------:R-:W-:Y:S05]  /*1ee80*/  BSYNC B3 ;  /* 0x0000000000037941 */ /* 0x000fea0003800000 */
.L_x_13767:
        /* <DEDUP_REMOVED lines=12> */
.L_x_13770:
[----:B------:R-:W-:Y:S05]  /*1ef50*/  BSYNC B3 ;  /* 0x0000000000037941 */ /* 0x000fea0003800000 */
.L_x_13769:
        /* <DEDUP_REMOVED lines=11> */
.L_x_13771:
        /* <DEDUP_REMOVED lines=12> */
.L_x_13760:
[----:B------:R-:W-:Y:S05]  /*1f0d0*/  BSYNC B1 ;  /* 0x0000000000017941 */ /* 0x000fea0003800000 */
.L_x_13759:
[----:B------:R-:W2:Y:S01]  /*1f0e0*/  LDL.LU R0, [R1+0x1c] ;  /* 0x00001c0001007983 */ /* 0x000ea20000300800 */
[----:B------:R-:W-:Y:S02]  /*1f0f0*/  IMAD.MOV.U32 R18, RZ, RZ, R5 ;  /* 0x000000ffff127224 */ /* 0x000fe400078e0005 */
[----:B------:R-:W-:Y:S02]  /*1f100*/  IMAD.MOV.U32 R28, RZ, RZ, R9 ;  /* 0x000000ffff1c7224 */ /* 0x000fe400078e0009 */
[----:B--2---:R-:W-:-:S07]  /*1f110*/  VIADD R0, R0, 0xfffffffd ;  /* 0xfffffffd00007836 */ /* 0x004fce0000000000 */
.L_x_13758:
[----:B------:R-:W-:Y:S05]  /*1f120*/  BSYNC B2 ;  /* 0x0000000000027941 */ /* 0x000fea0003800000 */
.L_x_13757:
[----:B------:R-:W-:-:S05]  /*1f130*/  VIADD R3, R10, 0xfffffffe ;  /* 0xfffffffe0a037836 */ /* 0x000fca0000000000 */
[----:B------:R-:W-:-:S13]  /*1f140*/  ISETP.NE.AND P0, PT, R3, R4, PT ;  /* 0x000000040300720c */ /* 0x000fda0003f05270 */
[----:B------:R-:W-:Y:S05]  /*1f150*/  @!P0 BRA `(.L_x_13756) ;  /* 0x0000000c00a08947 */ /* 0x000fea0003800000 */
[----:B------:R-:W-:-:S07]  /*1f160*/  IMAD.MOV.U32 R4, RZ, RZ, R19 ;  /* 0x000000ffff047224 */ /* 0x000fce00078e0013 */
.L_x_13798:
        /* <DEDUP_REMOVED lines=32> */
.L_x_13774:
[----:B------:R-:W-:Y:S01]  /*1f370*/  IMAD R2, R6, 0x8, R17 ;  /* 0x0000000806027824 */ /* 0x000fe200078e0211 */
[----:B------:R-:W-:Y:S01]  /*1f380*/  SHF.L.U32 R3, R7, 0x1f, RZ ;  /* 0x0000001f07037819 */ /* 0x000fe200000006ff */
[----:B------:R-:W-:Y:S03]  /*1f390*/  BSSY B2, `(.L_x_13775) ;  /* 0x0000003000027945 */ /* 0x000fe60003800000 */
[----:B------:R-:W1:Y:S02]  /*1f3a0*/  SYNCS.PHASECHK.TRANS64.TRYWAIT P0, [R2+URZ+0x16840], R3 ;  /* 0x01684003020075a7 */ /* 0x000e64000800017f */
[----:B-1----:R-:W-:Y:S05]  /*1f3b0*/  @!P0 BRA `(.L_x_13776) ;  /* 0x0000005000588947 */ /* 0x002fea0003800000 */
.L_x_13933:
[----:B------:R-:W-:Y:S05]  /*1f3c0*/  BSYNC B2 ;  /* 0x0000000000027941 */ /* 0x000fea0003800000 */
.L_x_13775:
        /* <DEDUP_REMOVED lines=12> */
.L_x_13778:
[----:B------:R-:W-:Y:S05]  /*1f490*/  BSYNC B2 ;  /* 0x0000000000027941 */ /* 0x000fea0003800000 */
.L_x_13777:
        /* <DEDUP_REMOVED lines=11> */
.L_x_13779:
        /* <DEDUP_REMOVED lines=15> */
.L_x_13934:
[----:B------:R-:W-:Y:S05]  /*1f640*/  BSYNC B2 ;  /* 0x0000000000027941 */ /* 0x000fea0003800000 */
.L_x_13780:
        /* <DEDUP_REMOVED lines=11> */
.L_x_13783:
[----:B------:R-:W-:Y:S05]  /*1f700*/  BSYNC B2 ;  /* 0x0000000000027941 */ /* 0x000fea0003800000 */
.L_x_13782:
        /* <DEDUP_REMOVED lines=10> */
.L_x_13784:
        /* <DEDUP_REMOVED lines=12> */
.L_x_13773:
[----:B------:R-:W-:Y:S05]  /*1f870*/  BSYNC B1 ;  /* 0x0000000000017941 */ /* 0x000fea0003800000 */
.L_x_13772:
        /* <DEDUP_REMOVED lines=32> */
.L_x_13787:
[----:B------:R-:W-:Y:S01]  /*1fa80*/  IMAD R2, R18, 0x8, R17 ;  /* 0x0000000812027824 */ /* 0x000fe200078e0211 */
[----:B------:R-:W-:Y:S01]  /*1fa90*/  SHF.L.U32 R3, R28, 0x1f, RZ ;  /* 0x0000001f1c037819 */ /* 0x000fe200000006ff */
[----:B------:R-:W-:Y:S03]  /*1faa0*/  BSSY B2, `(.L_x_13788) ;  /* 0x0000003000027945 */ /* 0x000fe60003800000 */
[----:B------:R-:W1:Y:S02]  /*1fab0*/  SYNCS.PHASECHK.TRANS64.TRYWAIT P0, [R2+URZ+0x16840], R3 ;  /* 0x01684003020075a7 */ /* 0x000e64000800017f */
[----:B-1----:R-:W-:Y:S05]  /*1fac0*/  @!P0 BRA `(.L_x_13789) ;  /* 0x0000004800bc8947 */ /* 0x002fea0003800000 */
.L_x_13935:
[----:B------:R-:W-:Y:S05]  /*1fad0*/  BSYNC B2 ;  /* 0x0000000000027941 */ /* 0x000fea0003800000 */
.L_x_13788:
        /* <DEDUP_REMOVED lines=12> */
.L_x_13791:
[----:B------:R-:W-:Y:S05]  /*1fba0*/  BSYNC B2 ;  /* 0x0000000000027941 */ /* 0x000fea0003800000 */
.L_x_13790:
[----:B-1----:R-:W-:Y:S01]  /*1fbb0*/  IMAD.MOV.U32 R2, RZ, RZ, RZ ;  /* 0x000000ffff027224 */ /* 0x002fe200078e00ff */
        /* <DEDUP_REMOVED lines=11> */
.L_x_13792:
        /* <DEDUP_REMOVED lines=15> */
.L_x_13936:
[----:B------:R-:W-:Y:S05]  /*1fd60*/  BSYNC B2 ;  /* 0x0000000000027941 */ /* 0x000fea0003800000 */
.L_x_13793:
        /* <DEDUP_REMOVED lines=11> */
.L_x_13796:
[----:B------:R-:W-:Y:S05]  /*1fe20*/  BSYNC B2 ;  /* 0x0000000000027941 */ /* 0x000fea0003800000 */
.L_x_13795:
        /* <DEDUP_REMOVED lines=10> */
.L_x_13797:
        /* <DEDUP_REMOVED lines=12> */
.L_x_13786:
[----:B------:R-:W-:Y:S05]  /*1ff90*/  BSYNC B1 ;  /* 0x0000000000017941 */ /* 0x000fea0003800000 */
.L_x_13785:
[----:B------:R-:W2:Y:S01]  /*1ffa0*/  LDL R2, [R1+0x8] ;  /* 0x0000080001027983 */ /* 0x000ea20000100800 */
[----:B------:R-:W-:Y:S01]  /*1ffb0*/  VIADD R0, R0, 0xfffffffe ;  /* 0xfffffffe00007836 */ /* 0x000fe20000000000 */
[----:B--2---:R-:W-:-:S13]  /*1ffc0*/  ISETP.GT.AND P0, PT, R9, R2, PT ;  /* 0x000000020900720c */ /* 0x004fda0003f04270 */
[----:B------:R-:W-:Y:S05]  /*1ffd0*/  @P0 BRA `(.L_x_13798) ;  /* 0xfffffff000640947 */ /* 0x000fea000383ffff */
.L_x_13756:
[----:B------:R-:W-:Y:S05]  /*1ffe0*/  BSYNC B0 ;  /* 0x0000000000007941 */ /* 0x000fea0003800000 */
.L_x_13755:
        /* <DEDUP_REMOVED lines=17> */
.L_x_13800:
[----:B------:R-:W-:Y:S05]  /*20100*/  BSYNC B0 ;  /* 0x0000000000007941 */ /* 0x000fea0003800000 */
.L_x_13799:
[----:B------:R-:W-:Y:S01]  /*20110*/  LOP3.LUT P0, RZ, R22, 0x1, RZ, 0xc0, !PT ;  /* 0x0000000116ff7812 */ /* 0x000fe2000780c0ff */
[----:B------:R-:W-:-:S12]  /*20120*/  BSSY B0, `(.L_x_13801) ;  /* 0x0000027000007945 */ /* 0x000fd80003800000 */
[----:B------:R-:W-:Y:S05]  /*20130*/  @!P0 BRA `(.L_x_13802) ;  /* 0x0000000000948947 */ /* 0x000fea0003800000 */
[----:B------:R-:W-:Y:S01]  /*20140*/  IMAD R3, R18, 0x8, R17 ;  /* 0x0000000812037824 */ /* 0x000fe200078e0211 */
[----:B------:R-:W-:Y:S01]  /*20150*/  SHF.L.U32 R0, R28, 0x1f, RZ ;  /* 0x0000001f1c007819 */ /* 0x000fe200000006ff */
[----:B------:R-:W-:Y:S01]  /*20160*/  BSSY B1, `(.L_x_13803) ;  /* 0x0000004000017945 */ /* 0x000fe20003800000 */
[----:B------:R-:W-:Y:S02]  /*20170*/  ISETP.NE.AND P1, PT, R6, RZ, PT ;  /* 0x000000ff0600720c */ /* 0x000fe40003f25270 */
[----:B------:R-:W0:Y:S02]  /*20180*/  SYNCS.PHASECHK.TRANS64.TRYWAIT P0, [R3+URZ+0x16860], R0 ;  /* 0x01686000030075a7 */ /* 0x000e24000800017f */
[----:B0-----:R-:W-:Y:S09]  /*20190*/  @!P0 BRA `(.L_x_13804) ;  /* 0x0000004400308947 */ /* 0x001ff20003800000 */
.L_x_13937:
[----:B------:R-:W-:Y:S05]  /*201a0*/  BSYNC B1 ;  /* 0x0000000000017941 */ /* 0x000fea0003800000 */
.L_x_13803:
        /* <DEDUP_REMOVED lines=9> */
.L_x_13806:
[----:B------:R-:W-:Y:S05]  /*20240*/  BSYNC B1 ;  /* 0x0000000000017941 */ /* 0x000fea0003800000 */
.L_x_13805:
        /* <DEDUP_REMOVED lines=10> */
.L_x_13807:
        /* <DEDUP_REMOVED lines=10> */
.L_x_13802:
[----:B------:R-:W-:Y:S05]  /*20390*/  BSYNC B0 ;  /* 0x0000000000007941 */ /* 0x000fea0003800000 */
.L_x_13801:
[----:B------:R-:W-:-:S05]  /*203a0*/  VIADD R18, R18, 0x1 ;  /* 0x0000000112127836 */ /* 0x000fca0000000000 */
[----:B------:R-:W-:-:S04]  /*203b0*/  ISETP.NE.AND P0, PT, R18, 0x2, PT ;  /* 0x000000021200780c */ /* 0x000fc80003f05270 */
[----:B------:R-:W-:Y:S02]  /*203c0*/  SEL R3, RZ, 0x1, P0 ;  /* 0x00000001ff037807 */ /* 0x000fe40000000000 */
[----:B------:R-:W-:Y:S02]  /*203d0*/  SEL R18, R18, RZ, P0 ;  /* 0x000000ff12127207 */ /* 0x000fe40000000000 */
[----:B------:R-:W-:-:S07]  /*203e0*/  LOP3.LUT R28, R28, R3, RZ, 0x3c, !PT ;  /* 0x000000031c1c7212 */ /* 0x000fce00078e3cff */
.L_x_13737:
[----:B------:R-:W-:Y:S05]  /*203f0*/  BSYNC B7 ;  /* 0x0000000000077941 */ /* 0x000fea0003800000 */
.L_x_13735:
[----:B------:R-:W-:-:S13]  /*20400*/  LOP3.LUT P0, RZ, R22, 0x2, RZ, 0xc0, !PT ;  /* 0x0000000216ff7812 */ /* 0x000fda000780c0ff */
[----:B------:R-:W-:Y:S05]  /*20410*/  @!P0 BRA `(.L_x_13808) ;  /* 0x0000000000248947 */ /* 0x000fea0003800000 */
[----:B------:R-:W-:Y:S05]  /*20420*/  WARPSYNC.ALL ;  /* 0x0000000000007948 */ /* 0x000fea0003800000 */
[----:B------:R-:W0:Y:S08]  /*20430*/  S2UR UR5, SR_CgaCtaId ;  /* 0x00000000000579c3 */ /* 0x000e300000008800 */
[----:B------:R-:W-:Y:S06]  /*20440*/  BAR.SYNC.DEFER_BLOCKING 0x5, 0x200 ;  /* 0x0148000000007b1d */ /* 0x000fec0000010000 */
[----:B------:R-:W-:-:S02]  /*20450*/  UMOV UR4, 0x400 ;  /* 0x0000040000047882 */ /* 0x000fc40000000000 */
[----:B0-----:R-:W-:-:S06]  /*20460*/  ULEA UR4, UR5, UR4, 0x18 ;  /* 0x0000000405047291 */ /* 0x001fcc000f8ec03f */
[----:B------:R-:W-:-:S05]  /*20470*/  IMAD.U32 R17, RZ, RZ, UR4 ;  /* 0x00000004ff117e24 */ /* 0x000fca000f8e00ff */
[----:B------:R0:W2:Y:S01]  /*20480*/  LDS.128 R24, [R17+0x168d0] ;  /* 0x0168d00011187984 */ /* 0x0000a20000000c00 */
[----:B------:R-:W-:Y:S06]  /*20490*/  BAR.ARV 0x4, 0x200 ;  /* 0x0108000000007b1d */ /* 0x000fec0000002000 */
[----:B------:R-:W-:Y:S05]  /*204a0*/  BRA `(.L_x_13809) ;  /* 0x0000000c00d47947 */ /* 0x000fea0003800000 */
.L_x_13808:
[----:B------:R-:W0:Y:S01]  /*204b0*/  S2R R0, SR_TID.X ;  /* 0x0000000000007919 */ /* 0x000e220000002100 */
[----:B------:R-:W-:Y:S01]  /*204c0*/  UMOV UR4, 0xffffffff ;  /* 0xffffffff00047882 */ /* 0x000fe20000000000 */
[----:B0-----:R-:W-:-:S04]  /*204d0*/  LOP3.LUT R8, R0, 0x1f, RZ, 0xc0, !PT ;  /* 0x0000001f00087812 */ /* 0x001fc800078ec0ff */
[----:B------:R-:W-:Y:S01]  /*204e0*/  ISETP.NE.AND P0, PT, R8, 0x1f, PT ;  /* 0x0000001f0800780c */ /* 0x000fe20003f05270 */
[----:B------:R-:W-:-:S12]  /*204f0*/  BRA.DIV UR4, `(.L_x_13810) ;  /* 0x00000042046c7947 */ /* 0x000fd8000b800000 */
[----:B------:R-:W-:Y:S01]  /*20500*/  IMAD.IADD R9, R27, 0x1, R8 ;  /* 0x000000011b097824 */ /* 0x000fe200078e0208 */
[----:B------:R-:W-:-:S04]  /*20510*/  ULDC UR4, c[0x0][0xc3c] ;  /* 0x00030f0000047ab9 */ /* 0x000fc80000000800 */
[----:B------:R-:W-:-:S13]  /*20520*/  ISETP.GE.OR P1, PT, R9, UR4, !P0 ;  /* 0x0000000409007c0c */ /* 0x000fda000c726670 */
[----:B------:R-:W0:Y:S08]  /*20530*/  @!P1 LDC.64 R2, c[0x0][0xc80] ;  /* 0x00032000ff029b82 */ /* 0x000e300000000a00 */
[----:B-1----:R-:W1:Y:S01]  /*20540*/  @!P1 LDC.64 R4, c[0x0][0xc78] ;  /* 0x00031e00ff049b82 */ /* 0x002e620000000a00 */
        /* <DEDUP_REMOVED lines=33> */
.L_x_13947:
[----:B------:R-:W-:Y:S02]  /*20760*/  ULDC UR4, c[0x0][0xc38] ;  /* 0x00030e0000047ab9 */ /* 0x000fe40000000800 */
[----:B------:R-:W-:-:S04]  /*20770*/  IMAD.U32 R4, RZ, RZ, UR4 ;  /* 0x00000004ff047e24 */ /* 0x000fc8000f8e00ff */
[----:B-1----:R-:W-:-:S04]  /*20780*/  IMAD R3, R14, R4, RZ ;  /* 0x000000040e037224 */ /* 0x002fc800078e02ff */
[----:B------:R-:W-:-:S05]  /*20790*/  IMAD.IADD R6, R6, 0x1, R3 ;  /* 0x0000000106067824 */ /* 0x000fca00078e0203 */
[----:B------:R-:W-:-:S13]  /*207a0*/  ISETP.GT.AND P6, PT, R6, R0, PT ;  /* 0x000000000600720c */ /* 0x000fda0003fc4270 */
[----:B------:R-:W-:Y:S05]  /*207b0*/  @P6 BRA `(.L_x_13811) ;  /* 0x0000000000a46947 */ /* 0x000fea0003800000 */
.L_x_13814:
        /* <DEDUP_REMOVED lines=35> */
.L_x_13955:
[----:B------:R-:W-:Y:S02]  /*209f0*/  ULDC UR4, c[0x0][0xc38] ;  /* 0x00030e0000047ab9 */ /* 0x000fe40000000800 */
[----:B------:R-:W-:-:S04]  /*20a00*/  IMAD.U32 R4, RZ, RZ, UR4 ;  /* 0x00000004ff047e24 */ /* 0x000fc8000f8e00ff */
[----:B-1----:R-:W-:-:S04]  /*20a10*/  IMAD R3, R14, R4, RZ ;  /* 0x000000040e037224 */ /* 0x002fc800078e02ff */
[----:B------:R-:W-:-:S05]  /*20a20*/  IMAD.IADD R6, R3, 0x1, R6 ;  /* 0x0000000103067824 */ /* 0x000fca00078e0206 */
[----:B------:R-:W-:-:S13]  /*20a30*/  ISETP.GT.AND P6, PT, R6, R0, PT ;  /* 0x000000000600720c */ /* 0x000fda0003fc4270 */
[----:B------:R-:W-:Y:S05]  /*20a40*/  @!P6 BRA `(.L_x_13814) ;  /* 0xfffffffc005ce947 */ /* 0x000fea000383ffff */
.L_x_13811:
        /* <DEDUP_REMOVED lines=10> */
.L_x_13960:
[----:B------:R-:W-:-:S13]  /*20af0*/  ISETP.NE.AND P0, PT, R3, RZ, PT ;  /* 0x000000ff0300720c */ /* 0x000fda0003f05270 */
[----:B------:R-:W-:Y:S05]  /*20b00*/  @!P0 BRA `(.L_x_13816) ;  /* 0x0000000000108947 */ /* 0x000fea0003800000 */
[----:B------:R-:W-:Y:S01]  /*20b10*/  UMOV UR4, 0xffffffff ;  /* 0xffffffff00047882 */ /* 0x000fe20000000000 */
[----:B------:R-:W-:Y:S02]  /*20b20*/  VIADD R12, R7, 0xffffffff ;  /* 0xffffffff070c7836 */ /* 0x000fe40000000000 */
[----:B------:R-:W-:Y:S05]  /*20b30*/  BRA.DIV UR4, `(.L_x_13817) ;  /* 0x00000046042c7947 */ /* 0x000fea000b800000 */
[----:B------:R4:W0:Y:S02]  /*20b40*/  SHFL.IDX PT, R24, R2, R12, 0x1f ;  /* 0x00001f0c02187589 */ /* 0x00082400000e0000 */
.L_x_13816:
        /* <DEDUP_REMOVED lines=59> */
.L_x_13818:
[----:B----4-:R-:W0:Y:S02]  /*20f00*/  LDC.64 R2, c[0x0][0xc90] ;  /* 0x00032400ff027b82 */ /* 0x010e240000000a00 */
        /* <DEDUP_REMOVED lines=59> */
.L_x_13819:
[----:B------:R-:W-:-:S05]  /*212c0*/  LOP3.LUT R0, RZ, R3, RZ, 0x33, !PT ;  /* 0x00000003ff007212 */ /* 0x000fca00078e33ff */
[----:B------:R-:W-:Y:S01]  /*212d0*/  IMAD.IADD R25, R25, 0x1, R0 ;  /* 0x0000000119197824 */ /* 0x000fe200078e0200 */
[----:B------:R-:W-:Y:S06]  /*212e0*/  BRA `(.L_x_13820) ;  /* 0x00000000001c7947 */ /* 0x000fec0003800000 */
.L_x_13812:
[----:B------:R-:W-:Y:S01]  /*212f0*/  UMOV UR4, URZ ;  /* 0x0000003f00047c82 */ /* 0x000fe20008000000 */
[----:B------:R-:W-:Y:S01]  /*21300*/  UMOV UR5, URZ ;  /* 0x0000003f00057c82 */ /* 0x000fe20008000000 */
[----:B------:R-:W-:Y:S01]  /*21310*/  ULDC UR6, c[0x0][0xc3c] ;  /* 0x00030f0000067ab9 */ /* 0x000fe20000000800 */
[----:B------:R-:W-:Y:S02]  /*21320*/  IMAD.MOV.U32 R24, RZ, RZ, R0 ;  /* 0x000000ffff187224 */ /* 0x000fe400078e0000 */
[----:B------:R-:W-:Y:S02]  /*21330*/  IMAD.U32 R25, RZ, RZ, UR4 ;  /* 0x00000004ff197e24 */ /* 0x000fe4000f8e00ff */
[----:B------:R-:W-:Y:S02]  /*21340*/  IMAD.U32 R26, RZ, RZ, UR5 ;  /* 0x00000005ff1a7e24 */ /* 0x000fe4000f8e00ff */
[----:B------:R-:W-:-:S07]  /*21350*/  IMAD.U32 R27, RZ, RZ, UR6 ;  /* 0x00000006ff1b7e24 */ /* 0x000fce000f8e00ff */
.L_x_13820:
        /* <DEDUP_REMOVED lines=10> */
.L_x_13809:
[----:B------:R-:W-:Y:S02]  /*21400*/  ULDC UR4, c[0x0][0xc3c] ;  /* 0x00030f0000047ab9 */ /* 0x000fe40000000800 */
[----:B--2---:R-:W-:-:S13]  /*21410*/  ISETP.GE.AND P0, PT, R27, UR4, PT ;  /* 0x000000041b007c0c */ /* 0x004fda000bf06270 */
[----:B------:R-:W-:Y:S05]  /*21420*/  @!P0 BRA `(.L_x_13821) ;  /* 0xffffff9800848947 */ /* 0x000fea000383ffff */
[----:B------:R-:W-:Y:S05]  /*21430*/  BSYNC B8 ;  /* 0x0000000000087941 */ /* 0x000fea0003800000 */
.L_x_13679:
[----:B0-----:R-:W2:Y:S01]  /*21440*/  LDL.LU R0, [R1+0x34] ;  /* 0x0000340001007983 */ /* 0x001ea20000300800 */
        /* <DEDUP_REMOVED lines=11> */
.L_x_13963:
[----:B------:R-:W-:Y:S05]  /*21500*/  BSYNC B0 ;  /* 0x0000000000007941 */ /* 0x000fea0003800000 */
.L_x_13822:
[----:B------:R-:W-:-:S03]  /*21510*/  UMOV UR4, 0xffffffff ;  /* 0xffffffff00047882 */ /* 0x000fc60000000000 */
[----:B------:R-:W-:Y:S05]  /*21520*/  BRA.DIV UR4, `(.L_x_13824) ;  /* 0x0000003a04ec7947 */ /* 0x000fea000b800000 */
[----:B0-----:R-:W0:Y:S02]  /*21530*/  S2R R0, SR_TID.X ;  /* 0x0000000000007919 */ /* 0x001e240000002100 */
[----:B0-----:R-:W-:-:S04]  /*21540*/  SHF.R.U32.HI R0, RZ, 0x5, R0 ;  /* 0x00000005ff007819 */ /* 0x001fc80000011600 */
[----:B------:R-:W-:-:S05]  /*21550*/  LOP3.LUT R0, R0, 0x3, RZ, 0xc0, !PT ;  /* 0x0000000300007812 */ /* 0x000fca00078ec0ff */
[----:B------:R0:W1:Y:S02]  /*21560*/  SHFL.IDX PT, R14, R0, RZ, 0x1f ;  /* 0x00001fff000e7589 */ /* 0x00006400000e0000 */
.L_x_13966:
[----:B-1----:R-:W-:-:S13]  /*21570*/  ISETP.NE.AND P0, PT, R14, RZ, PT ;  /* 0x000000ff0e00720c */ /* 0x002fda0003f05270 */
[----:B------:R-:W-:Y:S05]  /*21580*/  @P0 BRA `(.L_x_13467) ;  /* 0x0000000000880947 */ /* 0x000fea0003800000 */
[----:B------:R-:W-:-:S03]  /*21590*/  UMOV UR4, 0xffffffff ;  /* 0xffffffff00047882 */ /* 0x000fc60000000000 */
[----:B------:R-:W-:Y:S05]  /*215a0*/  BRA.DIV UR4, `(.L_x_13825) ;  /* 0x0000003e04007947 */ /* 0x000fea000b800000 */
[----:B------:R-:W-:-:S13]  /*215b0*/  ELECT P6, URZ, PT ;  /* 0x00000000003f782f */ /* 0x000fda00038c0000 */
.L_x_13969:
[----:B------:R-:W-:Y:S05]  /*215c0*/  @!P6 BRA `(.L_x_13467) ;  /* 0x000000000078e947 */ /* 0x000fea0003800000 */
[----:B0-----:R-:W2:Y:S02]  /*215d0*/  LDL.LU R0, [R1+0x54] ;  /* 0x0000540001007983 */ /* 0x001ea40000300800 */
[----:B--2---:R-:W-:-:S04]  /*215e0*/  LOP3.LUT R0, R0, 0x2, RZ, 0xfc, !PT ;  /* 0x0000000200007812 */ /* 0x004fc800078efcff */
[----:B------:R-:W-:-:S13]  /*215f0*/  ISETP.NE.AND P2, PT, R0, 0x3, PT ;  /* 0x000000030000780c */ /* 0x000fda0003f45270 */
[----:B------:R-:W-:Y:S05]  /*21600*/  @!P2 BRA `(.L_x_13826) ;  /* 0x000000000004a947 */ /* 0x000fea0003800000 */
[----:B------:R-:W-:Y:S01]  /*21610*/  BPT.TRAP 0x1 ;  /* 0x000000040000795c */ /* 0x000fe20000300000 */
.L_x_13826:
        /* <DEDUP_REMOVED lines=12> */
.L_x_13970:
[----:B------:R-:W1:Y:S02]  /*216e0*/  SYNCS.PHASECHK.TRANS64.TRYWAIT P0, [R3+URZ], R0 ;  /* 0x00000000030075a7 */ /* 0x000e64000800017f */
[----:B-1----:R-:W-:Y:S05]  /*216f0*/  @!P0 BRA `(.L_x_13828) ;  /* 0x0000003800e08947 */ /* 0x002fea0003800000 */
.L_x_13971:
[----:B------:R-:W-:Y:S05]  /*21700*/  @!P2 BRA `(.L_x_13829) ;  /* 0x000000000004a947 */ /* 0x000fea0003800000 */
[----:B------:R-:W-:Y:S01]  /*21710*/  BPT.TRAP 0x1 ;  /* 0x000000040000795c */ /* 0x000fe20000300000 */
.L_x_13829:
[----:B-1----:R-:W-:-:S04]  /*21720*/  VIADD R3, R9, 0x16860 ;  /* 0x0001686009037836 */ /* 0x002fc80000000000 */
[----:B------:R-:W-:-:S04]  /*21730*/  IMAD R5, R18, 0x8, R3 ;  /* 0x0000000812057824 */ /* 0x000fc800078e0203 */
[----:B------:R-:W1:Y:S02]  /*21740*/  SYNCS.PHASECHK.TRANS64.TRYWAIT P0, [R5+URZ], R2 ;  /* 0x00000002050075a7 */ /* 0x000e64000800017f */
[----:B-1----:R-:W-:Y:S05]  /*21750*/  @!P0 BRA `(.L_x_13830) ;  /* 0x0000003800dc8947 */ /* 0x002fea0003800000 */
.L_x_13972:
[----:B------:R-:W-:-:S07]  /*21760*/  IMAD R3, R4, 0x8, R3 ;  /* 0x0000000804037824 */ /* 0x000fce00078e0203 */
.L_x_13831:
[----:B--2---:R2:W4:Y:S02]  /*21770*/  SYNCS.PHASECHK.TRANS64.TRYWAIT P0, [R3+URZ], R0 ;  /* 0x00000000030075a7 */ /* 0x004524000800017f */
[----:B----4-:R-:W-:Y:S05]  /*21780*/  @!P0 NANOSLEEP.SYNCS 0x989680 ;  /* 0x009896800000895d */ /* 0x010fea0003900000 */
[----:B------:R-:W4:Y:S02]  /*21790*/  @!P0 SYNCS.PHASECHK.TRANS64 P0, [R3+URZ], R0 ;  /* 0x00000000030085a7 */ /* 0x000f24000800007f */
[----:B----4-:R-:W-:Y:S05]  /*217a0*/  @!P0 BRA `(.L_x_13831) ;  /* 0xfffffffc00f08947 */ /* 0x010fea000383ffff */
.L_x_13467:
[----:B------:R-:W-:Y:S05]  /*217b0*/  BSYNC B9 ;  /* 0x0000000000097941 */ /* 0x000fea0003800000 */
.L_x_13464:
[----:B------:R-:W-:Y:S05]  /*217c0*/  EXIT ;  /* 0x000000000000794d */ /* 0x000fea0003800000 */
.L_x_13495:
[----:B0-----:R0:W1:Y:S02]  /*217d0*/  SYNCS.PHASECHK.TRANS64.TRYWAIT P6, [R78+URZ+0x16890], R90 ;  /* 0x0168905a4e0075a7 */ /* 0x00106400080c017f */
[----:B-1----:R-:W-:Y:S05]  /*217e0*/  @!P6 NANOSLEEP.SYNCS 0x989680 ;  /* 0x009896800000e95d */ /* 0x002fea0003900000 */
[----:B------:R-:W1:Y:S02]  /*217f0*/  @!P6 SYNCS.PHASECHK.TRANS64 P6, [R78+URZ+0x16890], R90 ;  /* 0x0168905a4e00e5a7 */ /* 0x000e6400080c007f */
[----:B-1----:R-:W-:Y:S05]  /*21800*/  @!P6 BRA `(.L_x_13495) ;  /* 0xfffffffc00f0e947 */ /* 0x002fea000383ffff */
[----:B------:R-:W-:Y:S05]  /*21810*/  BRA `(.L_x_13832) ;  /* 0xfffffe1800747947 */ /* 0x000fea000383ffff */
.L_x_13515:
[----:B0-----:R0:W1:Y:S02]  /*21820*/  SYNCS.PHASECHK.TRANS64.TRYWAIT P5, [R78+URZ+0x16890], R90 ;  /* 0x0168905a4e0075a7 */ /* 0x00106400080a017f */
[----:B-1----:R-:W-:Y:S05]  /*21830*/  @!P5 NANOSLEEP.SYNCS 0x989680 ;  /* 0x009896800000d95d */ /* 0x002fea0003900000 */
[----:B------:R-:W1:Y:S02]  /*21840*/  @!P5 SYNCS.PHASECHK.TRANS64 P5, [R78+URZ+0x16890], R90 ;  /* 0x0168905a4e00d5a7 */ /* 0x000e6400080a007f */
[----:B-1----:R-:W-:Y:S05]  /*21850*/  @!P5 BRA `(.L_x_13515) ;  /* 0xfffffffc00f0d947 */ /* 0x002fea000383ffff */
[----:B------:R-:W-:Y:S05]  /*21860*/  BRA `(.L_x_13833) ;  /* 0xfffffe2c004c7947 */ /* 0x000fea000383ffff */
.L_x_13524:
[----:B0-----:R0:W1:Y:S02]  /*21870*/  SYNCS.PHASECHK.TRANS64.TRYWAIT P4, [R78+URZ+0x16890], R90 ;  /* 0x0168905a4e0075a7 */ /* 0x001064000808017f */
[----:B-1----:R-:W-:Y:S05]  /*21880*/  @!P4 NANOSLEEP.SYNCS 0x989680 ;  /* 0x009896800000c95d */ /* 0x002fea0003900000 */
[----:B------:R-:W1:Y:S02]  /*21890*/  @!P4 SYNCS.PHASECHK.TRANS64 P4, [R78+URZ+0x16890], R90 ;  /* 0x0168905a4e00c5a7 */ /* 0x000e64000808007f */
[----:B-1----:R-:W-:Y:S05]  /*218a0*/  @!P4 BRA `(.L_x_13524) ;  /* 0xfffffffc00f0c947 */ /* 0x002fea000383ffff */
[----:B------:R-:W-:Y:S05]  /*218b0*/  BRA `(.L_x_13834) ;  /* 0xfffffe3c00ac7947 */ /* 0x000fea000383ffff */
.L_x_13530:
[----:B--2---:R2:W3:Y:S02]  /*218c0*/  SYNCS.PHASECHK.TRANS64.TRYWAIT P3, [R78+URZ+0x168b0], R90 ;  /* 0x0168b05a4e0075a7 */ /* 0x0044e4000806017f */
[----:B---3--:R-:W-:Y:S05]  /*218d0*/  @!P3 NANOSLEEP.SYNCS 0x989680 ;  /* 0x009896800000b95d */ /* 0x008fea0003900000 */
[----:B------:R-:W3:Y:S02]  /*218e0*/  @!P3 SYNCS.PHASECHK.TRANS64 P3, [R78+URZ+0x168b0], R90 ;  /* 0x0168b05a4e00b5a7 */ /* 0x000ee4000806007f */
[----:B---3--:R-:W-:Y:S05]  /*218f0*/  @!P3 BRA `(.L_x_13530) ;  /* 0xfffffffc00f0b947 */ /* 0x008fea000383ffff */
[----:B------:R-:W-:Y:S05]  /*21900*/  BRA `(.L_x_13835) ;  /* 0xfffffe4000407947 */ /* 0x000fea000383ffff */
.L_x_13548:
        /* <DEDUP_REMOVED lines=13> */
.L_x_13837:
[----:B------:R-:W-:Y:S05]  /*219e0*/  BSYNC B0 ;  /* 0x0000000000007941 */ /* 0x000fea0003800000 */
.L_x_13836:
[----:B------:R0:W-:Y:S01]  /*219f0*/  STL [R1+0x24], R14 ;  /* 0x0000240e01007387 */ /* 0x0001e20000100800 */
[----:B------:R-:W-:Y:S05]  /*21a00*/  BRA `(.L_x_13838) ;  /* 0xfffffe4c00347947 */ /* 0x000fea000383ffff */
.L_x_13560:
        /* <DEDUP_REMOVED lines=8> */
.L_x_13840:
[----:B------:R-:W-:Y:S05]  /*21a90*/  BSYNC B1 ;  /* 0x0000000000017941 */ /* 0x000fea0003800000 */
.L_x_13839:
        /* <DEDUP_REMOVED lines=8> */
.L_x_13841:
[----:B------:R-:W-:Y:S02]  /*21b20*/  IMAD.MOV.U32 R13, RZ, RZ, R8 ;  /* 0x000000ffff0d7224 */ /* 0x000fe400078e0008 */
[----:B------:R-:W-:-:S07]  /*21b30*/  IMAD.MOV.U32 R0, RZ, RZ, R14 ;  /* 0x000000ffff007224 */ /* 0x000fce00078e000e */
[----:B------:R-:W-:Y:S05]  /*21b40*/  WARPSYNC.COLLECTIVE R15, `(.L_x_13842) ;  /* 0x000000000f087348 */ /* 0x000fea0003c00000 */
[----:B------:R0:W1:Y:S02]  /*21b50*/  SHFL.IDX P6, R14, R13, R12, R11 ;  /* 0x0000000c0d0e7389 */ /* 0x00006400000c000b */
[----:B01----:R-:W-:Y:S01]  /*21b60*/  ENDCOLLECTIVE ;  /* 0x000000000000791b */ /* 0x003fe20003800000 */
.L_x_13842:
[----:B------:R-:W-:Y:S02]  /*21b70*/  IMAD.MOV.U32 R13, RZ, RZ, R7 ;  /* 0x000000ffff0d7224 */ /* 0x000fe400078e0007 */
[----:B------:R-:W-:-:S07]  /*21b80*/  IMAD.MOV.U32 R5, RZ, RZ, R14 ;  /* 0x000000ffff057224 */ /* 0x000fce00078e000e */
[----:B------:R-:W-:Y:S05]  /*21b90*/  WARPSYNC.COLLECTIVE R15, `(.L_x_13843) ;  /* 0x000000000f087348 */ /* 0x000fea0003c00000 */
[----:B------:R0:W1:Y:S02]  /*21ba0*/  SHFL.IDX P6, R14, R13, R12, R11 ;  /* 0x0000000c0d0e7389 */ /* 0x00006400000c000b */
[----:B01----:R-:W-:Y:S01]  /*21bb0*/  ENDCOLLECTIVE ;  /* 0x000000000000791b */ /* 0x003fe20003800000 */
.L_x_13843:
[----:B------:R-:W-:Y:S05]  /*21bc0*/  BRA `(.L_x_13844) ;  /* 0xfffffe5000c07947 */ /* 0x000fea000383ffff */
.L_x_13563:
[----:B------:R-:W-:Y:S01]  /*21bd0*/  BSSY B1, `(.L_x_13845) ;  /* 0x0000008000017945 */ /* 0x000fe20003800000 */
[----:B------:R-:W-:Y:S02]  /*21be0*/  IMAD.MOV.U32 R13, RZ, RZ, R6 ;  /* 0x000000ffff0d7224 */ /* 0x000fe400078e0006 */
[----:B------:R-:W-:Y:S02]  /*21bf0*/  IMAD.MOV.U32 R12, RZ, RZ, 0x1 ;  /* 0x00000001ff0c7424 */ /* 0x000fe400078e00ff */
[----:B------:R-:W-:Y:S02]  /*21c00*/  IMAD.MOV.U32 R11, RZ, RZ, 0x1c1f ;  /* 0x00001c1fff0b7424 */ /* 0x000fe400078e00ff */
[----:B------:R-:W-:-:S07]  /*21c10*/  IMAD.MOV.U32 R15, RZ, RZ, -0x1 ;  /* 0xffffffffff0f7424 */ /* 0x000fce00078e00ff */
[----:B-1----:R-:W-:Y:S05]  /*21c20*/  WARPSYNC.COLLECTIVE R15, `(.L_x_13846) ;  /* 0x000000000f087348 */ /* 0x002fea0003c00000 */
[----:B------:R0:W2:Y:S02]  /*21c30*/  SHFL.IDX P6, R14, R13, R12, R11 ;  /* 0x0000000c0d0e7389 */ /* 0x0000a400000c000b */
[----:B012---:R-:W-:Y:S01]  /*21c40*/  ENDCOLLECTIVE ;  /* 0x000000000000791b */ /* 0x007fe20003800000 */
.L_x_13846:
[----:B------:R-:W-:Y:S05]  /*21c50*/  BSYNC B1 ;  /* 0x0000000000017941 */ /* 0x000fea0003800000 */
.L_x_13845:
        /* <DEDUP_REMOVED lines=8> */
.L_x_13847:
[----:B------:R-:W-:Y:S02]  /*21ce0*/  IMAD.MOV.U32 R13, RZ, RZ, R8 ;  /* 0x000000ffff0d7224 */ /* 0x000fe400078e0008 */
[----:B------:R-:W-:-:S07]  /*21cf0*/  IMAD.MOV.U32 R0, RZ, RZ, R14 ;  /* 0x000000ffff007224 */ /* 0x000fce00078e000e */
[----:B------:R-:W-:Y:S05]  /*21d00*/  WARPSYNC.COLLECTIVE R15, `(.L_x_13848) ;  /* 0x000000000f087348 */ /* 0x000fea0003c00000 */
[----:B------:R0:W1:Y:S02]  /*21d10*/  SHFL.IDX P6, R14, R13, R12, R11 ;  /* 0x0000000c0d0e7389 */ /* 0x00006400000c000b */
[----:B01----:R-:W-:Y:S01]  /*21d20*/  ENDCOLLECTIVE ;  /* 0x000000000000791b */ /* 0x003fe20003800000 */
.L_x_13848:
[----:B------:R-:W-:Y:S02]  /*21d30*/  IMAD.MOV.U32 R13, RZ, RZ, R7 ;  /* 0x000000ffff0d7224 */ /* 0x000fe400078e0007 */
[----:B------:R-:W-:-:S07]  /*21d40*/  IMAD.MOV.U32 R5, RZ, RZ, R14 ;  /* 0x000000ffff057224 */ /* 0x000fce00078e000e */
[----:B------:R-:W-:Y:S05]  /*21d50*/  WARPSYNC.COLLECTIVE R15, `(.L_x_13849) ;  /* 0x000000000f087348 */ /* 0x000fea0003c00000 */
[----:B------:R0:W1:Y:S02]  /*21d60*/  SHFL.IDX P6, R14, R13, R12, R11 ;  /* 0x0000000c0d0e7389 */ /* 0x00006400000c000b */
[----:B01----:R-:W-:Y:S01]  /*21d70*/  ENDCOLLECTIVE ;  /* 0x000000000000791b */ /* 0x003fe20003800000 */
.L_x_13849:
[----:B------:R-:W-:Y:S05]  /*21d80*/  BRA `(.L_x_13850) ;  /* 0xfffffe54002c7947 */ /* 0x000fea000383ffff */
.L_x_13567:
[----:B0-----:R0:W1:Y:S02]  /*21d90*/  SYNCS.PHASECHK.TRANS64.TRYWAIT P0, [R2+URZ+0x16800], R45 ;  /* 0x0168002d020075a7 */ /* 0x001064000800017f */
[----:B-1----:R-:W-:Y:S05]  /*21da0*/  @!P0 NANOSLEEP.SYNCS 0x989680 ;  /* 0x009896800000895d */ /* 0x002fea0003900000 */
[----:B------:R-:W1:Y:S02]  /*21db0*/  @!P0 SYNCS.PHASECHK.TRANS64 P0, [R2+URZ+0x16800], R45 ;  /* 0x0168002d020085a7 */ /* 0x000e64000800007f */
[----:B-1----:R-:W-:Y:S05]  /*21dc0*/  @!P0 BRA `(.L_x_13567) ;  /* 0xfffffffc00f08947 */ /* 0x002fea000383ffff */
[----:B------:R-:W-:Y:S05]  /*21dd0*/  BRA `(.L_x_13851) ;  /* 0xfffffe5800387947 */ /* 0x000fea000383ffff */
.L_x_13575:
[----:B------:R-:W1:Y:S01]  /*21de0*/  LDC R41, c[0x0][0x3f4] ;  /* 0x0000fd00ff297b82 */ /* 0x000e620000000800 */
[----:B------:R-:W-:Y:S01]  /*21df0*/  BSSY B1, `(.L_x_13852) ;  /* 0x0000008000017945 */ /* 0x000fe20003800000 */
[----:B------:R-:W-:Y:S02]  /*21e00*/  IMAD.MOV.U32 R13, RZ, RZ, R26 ;  /* 0x000000ffff0d7224 */ /* 0x000fe400078e001a */
[----:B------:R-:W-:Y:S02]  /*21e10*/  IMAD.MOV.U32 R12, RZ, RZ, RZ ;  /* 0x000000ffff0c7224 */ /* 0x000fe400078e00ff */
[----:B------:R-:W-:Y:S02]  /*21e20*/  IMAD.MOV.U32 R11, RZ, RZ, 0x1c1f ;  /* 0x00001c1fff0b7424 */ /* 0x000fe400078e00ff */
[----:B------:R-:W-:-:S07]  /*21e30*/  IMAD.MOV.U32 R15, RZ, RZ, -0x1 ;  /* 0xffffffffff0f7424 */ /* 0x000fce00078e00ff */
[----:B01----:R-:W-:Y:S05]  /*21e40*/  WARPSYNC.COLLECTIVE R15, `(.L_x_13853) ;  /* 0x000000000f087348 */ /* 0x003fea0003c00000 */
[----:B0-----:R0:W2:Y:S02]  /*21e50*/  SHFL.IDX P6, R14, R13, R12, R11 ;  /* 0x0000000c0d0e7389 */ /* 0x0010a400000c000b */
[----:B012---:R-:W-:Y:S01]  /*21e60*/  ENDCOLLECTIVE ;  /* 0x000000000000791b */ /* 0x007fe20003800000 */
.L_x_13853:
[----:B------:R-:W-:Y:S05]  /*21e70*/  BSYNC B1 ;  /* 0x0000000000017941 */ /* 0x000fea0003800000 */
.L_x_13852:
[----:B------:R0:W5:Y:S01]  /*21e80*/  LDL R8, [R1+0x8] ;  /* 0x0000080001087983 */ /* 0x0001620000100800 */
[----:B------:R-:W-:Y:S01]  /*21e90*/  IMAD.MOV.U32 R13, RZ, RZ, R25 ;  /* 0x000000ffff0d7224 */ /* 0x000fe200078e0019 */
[----:B------:R-:W-:Y:S01]  /*21ea0*/  ISETP.GE.AND P0, PT, R18, R41, PT ;  /* 0x000000291200720c */ /* 0x000fe20003f06270 */
[----:B------:R-:W-:Y:S02]  /*21eb0*/  IMAD.MOV.U32 R12, RZ, RZ, RZ ;  /* 0x000000ffff0c7224 */ /* 0x000fe400078e00ff */
[----:B------:R-:W-:Y:S02]  /*21ec0*/  IMAD.MOV.U32 R11, RZ, RZ, 0x1c1f ;  /* 0x00001c1fff0b7424 */ /* 0x000fe400078e00ff */
[----:B------:R-:W-:Y:S02]  /*21ed0*/  IMAD.MOV.U32 R15, RZ, RZ, -0x1 ;  /* 0xffffffffff0f7424 */ /* 0x000fe400078e00ff */
[----:B0-----:R-:W-:-:S07]  /*21ee0*/  IMAD.MOV.U32 R0, RZ, RZ, R14 ;  /* 0x000000ffff007224 */ /* 0x001fce00078e000e */
[----:B-----5:R-:W-:Y:S05]  /*21ef0*/  WARPSYNC.COLLECTIVE R15, `(.L_x_13854) ;  /* 0x000000000f087348 */ /* 0x020fea0003c00000 */
[----:B------:R0:W1:Y:S02]  /*21f00*/  SHFL.IDX P6, R14, R13, R12, R11 ;  /* 0x0000000c0d0e7389 */ /* 0x00006400000c000b */
[----:B01---5:R-:W-:Y:S01]  /*21f10*/  ENDCOLLECTIVE ;  /* 0x000000000000791b */ /* 0x023fe20003800000 */
.L_x_13854:
[----:B------:R-:W-:Y:S02]  /*21f20*/  IMAD.MOV.U32 R13, RZ, RZ, R24 ;  /* 0x000000ffff0d7224 */ /* 0x000fe400078e0018 */
[----:B------:R-:W-:-:S07]  /*21f30*/  IMAD.MOV.U32 R3, RZ, RZ, R14 ;  /* 0x000000ffff037224 */ /* 0x000fce00078e000e */
[----:B------:R-:W-:Y:S05]  /*21f40*/  WARPSYNC.COLLECTIVE R15, `(.L_x_13855) ;  /* 0x000000000f087348 */ /* 0x000fea0003c00000 */
[----:B------:R0:W1:Y:S02]  /*21f50*/  SHFL.IDX P6, R14, R13, R12, R11 ;  /* 0x0000000c0d0e7389 */ /* 0x00006400000c000b */
[----:B01----:R-:W-:Y:S01]  /*21f60*/  ENDCOLLECTIVE ;  /* 0x000000000000791b */ /* 0x003fe20003800000 */
.L_x_13855:
[----:B------:R-:W-:Y:S02]  /*21f70*/  IMAD.MOV.U32 R13, RZ, RZ, R27 ;  /* 0x000000ffff0d7224 */ /* 0x000fe400078e001b */
[----:B------:R-:W-:-:S07]  /*21f80*/  IMAD.MOV.U32 R4, RZ, RZ, R14 ;  /* 0x000000ffff047224 */ /* 0x000fce00078e000e */
[----:B------:R-:W-:Y:S05]  /*21f90*/  WARPSYNC.COLLECTIVE R15, `(.L_x_13856) ;  /* 0x000000000f087348 */ /* 0x000fea0003c00000 */
[----:B------:R0:W1:Y:S02]  /*21fa0*/  SHFL.IDX P6, R14, R13, R12, R11 ;  /* 0x0000000c0d0e7389 */ /* 0x00006400000c000b */
[----:B01----:R-:W-:Y:S01]  /*21fb0*/  ENDCOLLECTIVE ;  /* 0x000000000000791b */ /* 0x003fe20003800000 */
.L_x_13856:
[----:B------:R-:W-:-:S05]  /*21fc0*/  IMAD R32, R8, R32, RZ ;  /* 0x0000002008207224 */ /* 0x000fca00078e02ff */
[----:B------:R-:W-:-:S13]  /*21fd0*/  ISETP.GE.OR P1, PT, R35, R32, P0 ;  /* 0x000000202300720c */ /* 0x000fda0000726670 */
[C---:B------:R-:W-:Y:S01]  /*21fe0*/  @!P1 IMAD.SHL.U32 R5, R18.reuse, 0x2, RZ ;  /* 0x0000000212059824 */ /* 0x040fe200078e00ff */
[----:B------:R-:W-:-:S04]  /*21ff0*/  @!P1 SHF.L.U64.HI R21, R18, 0x1, R43 ;  /* 0x0000000112159819 */ /* 0x000fc8000001022b */
[----:B------:R-:W-:-:S05]  /*22000*/  @!P1 IADD3 R6, P2, R3, R5, RZ ;  /* 0x0000000503069210 */ /* 0x000fca0007f5e0ff */
[----:B------:R-:W-:-:S05]  /*22010*/  @!P1 IMAD.X R7, R0, 0x1, R21, P2 ;  /* 0x0000000100079824 */ /* 0x000fca00010e0615 */
[----:B------:R-:W2:Y:S01]  /*22020*/  @!P1 LD.E.128 R8, desc[UR40][R6.64] ;  /* 0x0000002806089980 */ /* 0x000ea2000c101d00 */
[----:B------:R-:W-:-:S05]  /*22030*/  @!P1 IADD3 R14, P2, R14, R5, RZ ;  /* 0x000000050e0e9210 */ /* 0x000fca0007f5e0ff */
[----:B------:R-:W-:-:S04]  /*22040*/  @!P1 IMAD.X R3, R4, 0x1, R21, P2 ;  /* 0x0000000104039824 */ /* 0x000fc800010e0615 */
[----:B------:R-:W-:-:S05]  /*22050*/  @!P1 IMAD.MOV.U32 R15, RZ, RZ, R3 ;  /* 0x000000ffff0f9224 */ /* 0x000fca00078e0003 */
[----:B------:R0:W5:Y:S01]  /*22060*/  @!P1 LD.E.128 R4, desc[UR40][R14.64] ;  /* 0x000000280e049980 */ /* 0x000162000c101d00 */
[----:B------:R-:W-:Y:S01]  /*22070*/  CS2R R38, SRZ ;  /* 0x0000000000267805 */ /* 0x000fe2000001ff00 */
[----:B------:R-:W-:Y:S01]  /*22080*/  IMAD.MOV.U32 R13, RZ, RZ, R26 ;  /* 0x000000ffff0d7224 */ /* 0x000fe200078e001a */
[----:B------:R-:W-:Y:S01]  /*22090*/  CS2R R36, SRZ ;  /* 0x0000000000247805 */ /* 0x000fe2000001ff00 */
[----:B------:R-:W-:Y:S01]  /*220a0*/  IMAD.MOV.U32 R12, RZ, RZ, 0x1 ;  /* 0x00000001ff0c7424 */ /* 0x000fe200078e00ff */
[----:B------:R-:W-:Y:S02]  /*220b0*/  CS2R R30, SRZ ;  /* 0x00000000001e7805 */ /* 0x000fe4000001ff00 */
[----:B------:R-:W-:Y:S01]  /*220c0*/  CS2R R20, SRZ ;  /* 0x0000000000147805 */ /* 0x000fe2000001ff00 */
[----:B0-----:R-:W-:Y:S02]  /*220d0*/  IMAD.MOV.U32 R15, RZ, RZ, -0x1 ;  /* 0xffffffffff0f7424 */ /* 0x001fe400078e00ff */
[----:B--2---:R-:W-:-:S02]  /*220e0*/  @!P1 IMAD.MOV.U32 R39, RZ, RZ, R11 ;  /* 0x000000ffff279224 */ /* 0x004fc400078e000b */
[----:B------:R-:W-:Y:S02]  /*220f0*/  IMAD.MOV.U32 R11, RZ, RZ, 0x1c1f ;  /* 0x00001c1fff0b7424 */ /* 0x000fe400078e00ff */
[----:B------:R-:W-:Y:S02]  /*22100*/  @!P1 IMAD.MOV.U32 R36, RZ, RZ, R8 ;  /* 0x000000ffff249224 */ /* 0x000fe400078e0008 */
[----:B------:R-:W-:-:S07]  /*22110*/  @!P1 IMAD.MOV.U32 R37, RZ, RZ, R9 ;  /* 0x000000ffff259224 */ /* 0x000fce00078e0009 */
[----:B-----5:R-:W-:Y:S05]  /*22120*/  WARPSYNC.COLLECTIVE R15, `(.L_x_13857) ;  /* 0x000000000f087348 */ /* 0x020fea0003c00000 */
[----:B------:R0:W1:Y:S02]  /*22130*/  SHFL.IDX P6, R14, R13, R12, R11 ;  /* 0x0000000c0d0e7389 */ /* 0x00006400000c000b */
[----:B01---5:R-:W-:Y:S01]  /*22140*/  ENDCOLLECTIVE ;  /* 0x000000000000791b */ /* 0x023fe20003800000 */
.L_x_13857:
[----:B------:R-:W-:Y:S02]  /*22150*/  IMAD.MOV.U32 R0, RZ, RZ, R36 ;  /* 0x000000ffff007224 */ /* 0x000fe400078e0024 */
[----:B------:R-:W-:Y:S02]  /*22160*/  IMAD.MOV.U32 R3, RZ, RZ, R37 ;  /* 0x000000ffff037224 */ /* 0x000fe400078e0025 */
[----:B------:R-:W-:Y:S01]  /*22170*/  @!P1 IMAD.MOV.U32 R38, RZ, RZ, R10 ;  /* 0x000000ffff269224 */ /* 0x000fe200078e000a */
[----:B------:R-:W-:Y:S01]  /*22180*/  PRMT R48, R0, 0x7610, R48 ;  /* 0x0000761000307816 */ /* 0x000fe20000000030 */
[----:B------:R-:W-:Y:S01]  /*22190*/  IMAD.MOV.U32 R9, RZ, RZ, R39 ;  /* 0x000000ffff097224 */ /* 0x000fe200078e0027 */
[----:B------:R-:W-:Y:S01]  /*221a0*/  PRMT R34, R34, 0x5410, R3 ;  /* 0x0000541022227816 */ /* 0x000fe20000000003 */
[----:B------:R-:W-:Y:S02]  /*221b0*/  @!P1 IMAD.MOV.U32 R30, RZ, RZ, R4 ;  /* 0x000000ffff1e9224 */ /* 0x000fe400078e0004 */
[----:B------:R-:W-:Y:S01]  /*221c0*/  @!P1 IMAD.MOV.U32 R31, RZ, RZ, R5 ;  /* 0x000000ffff1f9224 */ /* 0x000fe200078e0005 */
[----:B------:R-:W-:Y:S01]  /*221d0*/  PRMT R34, R9, 0x7610, R34 ;  /* 0x0000761009227816 */ /* 0x000fe20000000022 */
[----:B------:R-:W-:-:S02]  /*221e0*/  IMAD.MOV.U32 R8, RZ, RZ, R38 ;  /* 0x000000ffff087224 */ /* 0x000fc400078e0026 */
[----:B------:R-:W-:Y:S02]  /*221f0*/  IMAD.MOV.U32 R13, RZ, RZ, R25 ;  /* 0x000000ffff0d7224 */ /* 0x000fe400078e0019 */
[----:B------:R-:W-:Y:S01]  /*22200*/  @!P1 IMAD.MOV.U32 R20, RZ, RZ, R6 ;  /* 0x000000ffff149224 */ /* 0x000fe200078e0006 */
[----:B------:R-:W-:Y:S01]  /*22210*/  PRMT R33, R8, 0x7610, R33 ;  /* 0x0000761008217816 */ /* 0x000fe20000000021 */
[----:B------:R-:W-:Y:S02]  /*22220*/  @!P1 IMAD.MOV.U32 R21, RZ, RZ, R7 ;  /* 0x000000ffff159224 */ /* 0x000fe400078e0007 */
[----:B------:R-:W-:Y:S02]  /*22230*/  IMAD.MOV.U32 R4, RZ, RZ, R30 ;  /* 0x000000ffff047224 */ /* 0x000fe400078e001e */
[----:B------:R-:W-:Y:S02]  /*22240*/  IMAD.MOV.U32 R5, RZ, RZ, R31 ;  /* 0x000000ffff057224 */ /* 0x000fe400078e001f */
[----:B------:R-:W-:Y:S01]  /*22250*/  IMAD.MOV.U32 R0, RZ, RZ, R14 ;  /* 0x000000ffff007224 */ /* 0x000fe200078e000e */
[----:B------:R-:W-:-:S07]  /*22260*/  PRMT R50, R4, 0x7610, R50 ;  /* 0x0000761004327816 */ /* 0x000fce0000000032 */
[----:B------:R-:W-:Y:S05]  /*22270*/  WARPSYNC.COLLECTIVE R15, `(.L_x_13858) ;  /* 0x000000000f087348 */ /* 0x000fea0003c00000 */
[----:B------:R0:W1:Y:S02]  /*22280*/  SHFL.IDX P6, R14, R13, R12, R11 ;  /* 0x0000000c0d0e7389 */ /* 0x00006400000c000b */
[----:B01----:R-:W-:Y:S01]  /*22290*/  ENDCOLLECTIVE ;  /* 0x000000000000791b */ /* 0x003fe20003800000 */
.L_x_13858:
[----:B------:R-:W-:Y:S01]  /*222a0*/  IMAD.MOV.U32 R6, RZ, RZ, R20 ;  /* 0x000000ffff067224 */ /* 0x000fe200078e0014 */
[----:B------:R-:W-:Y:S01]  /*222b0*/  PRMT R54, R5, 0x7610, R54 ;  /* 0x0000761005367816 */ /* 0x000fe20000000036 */
[----:B------:R-:W-:Y:S01]  /*222c0*/  IMAD.MOV.U32 R7, RZ, RZ, R21 ;  /* 0x000000ffff077224 */ /* 0x000fe200078e0015 */
[----:B------:R-:W-:Y:S02]  /*222d0*/  CS2R R4, SRZ ;  /* 0x0000000000047805 */ /* 0x000fe4000001ff00 */
[----:B------:R-:W-:Y:S02]  /*222e0*/  PRMT R33, R33, 0x5410, R6 ;  /* 0x0000541021217816 */ /* 0x000fe40000000006 */
[----:B------:R-:W-:Y:S01]  /*222f0*/  PRMT R55, R7, 0x7610, R55 ;  /* 0x0000761007377816 */ /* 0x000fe20000000037 */
[----:B------:R-:W-:Y:S02]  /*22300*/  IMAD.MOV.U32 R13, RZ, RZ, R24 ;  /* 0x000000ffff0d7224 */ /* 0x000fe400078e0018 */
[----:B------:R-:W-:-:S07]  /*22310*/  IMAD.MOV.U32 R3, RZ, RZ, R14 ;  /* 0x000000ffff037224 */ /* 0x000fce00078e000e */
[----:B------:R-:W-:Y:S05]  /*22320*/  WARPSYNC.COLLECTIVE R15, `(.L_x_13859) ;  /* 0x000000000f087348 */ /* 0x000fea0003c00000 */
[----:B------:R0:W1:Y:S02]  /*22330*/  SHFL.IDX P6, R14, R13, R12, R11 ;  /* 0x0000000c0d0e7389 */ /* 0x00006400000c000b */
[----:B01----:R-:W-:Y:S01]  /*22340*/  ENDCOLLECTIVE ;  /* 0x000000000000791b */ /* 0x003fe20003800000 */
.L_x_13859:
[----:B------:R-:W-:Y:S02]  /*22350*/  IMAD.MOV.U32 R13, RZ, RZ, R27 ;  /* 0x000000ffff0d7224 */ /* 0x000fe400078e001b */
[----:B------:R-:W-:-:S07]  /*22360*/  IMAD.MOV.U32 R24, RZ, RZ, R14 ;  /* 0x000000ffff187224 */ /* 0x000fce00078e000e */
[----:B------:R-:W-:Y:S05]  /*22370*/  WARPSYNC.COLLECTIVE R15, `(.L_x_13860) ;  /* 0x000000000f087348 */ /* 0x000fea0003c00000 */
[----:B------:R0:W1:Y:S02]  /*22380*/  SHFL.IDX P6, R14, R13, R12, R11 ;  /* 0x0000000c0d0e7389 */ /* 0x00006400000c000b */
[----:B01----:R-:W-:Y:S01]  /*22390*/  ENDCOLLECTIVE ;  /* 0x000000000000791b */ /* 0x003fe20003800000 */
.L_x_13860:
[----:B------:R-:W-:Y:S05]  /*223a0*/  BRA `(.L_x_13861) ;  /* 0xfffffe6400687947 */ /* 0x000fea000383ffff */
.L_x_13579:
[----:B0-----:R0:W1:Y:S02]  /*223b0*/  SYNCS.PHASECHK.TRANS64.TRYWAIT P1, [R2+URZ+0x16800], R13 ;  /* 0x0168000d020075a7 */ /* 0x001064000802017f */
[----:B-1----:R-:W-:Y:S05]  /*223c0*/  @!P1 NANOSLEEP.SYNCS 0x989680 ;  /* 0x009896800000995d */ /* 0x002fea0003900000 */
[----:B------:R-:W1:Y:S02]  /*223d0*/  @!P1 SYNCS.PHASECHK.TRANS64 P1, [R2+URZ+0x16800], R13 ;  /* 0x0168000d020095a7 */ /* 0x000e64000802007f */
[----:B-1----:R-:W-:Y:S05]  /*223e0*/  @!P1 BRA `(.L_x_13579) ;  /* 0xfffffffc00f09947 */ /* 0x002fea000383ffff */
[----:B------:R-:W-:Y:S05]  /*223f0*/  BRA `(.L_x_13862) ;  /* 0xfffffe6800107947 */ /* 0x000fea000383ffff */
.L_x_13585:
[----:B--2---:R2:W3:Y:S02]  /*22400*/  SYNCS.PHASECHK.TRANS64.TRYWAIT P2, [R0+URZ+0x16830], R3 ;  /* 0x01683003000075a7 */ /* 0x0044e4000804017f */
[----:B---3--:R-:W-:Y:S05]  /*22410*/  @!P2 NANOSLEEP.SYNCS 0x989680 ;  /* 0x009896800000a95d */ /* 0x008fea0003900000 */
[----:B------:R-:W3:Y:S02]  /*22420*/  @!P2 SYNCS.PHASECHK.TRANS64 P2, [R0+URZ+0x16830], R3 ;  /* 0x016830030000a5a7 */ /* 0x000ee4000804007f */
[----:B---3--:R-:W-:Y:S05]  /*22430*/  @!P2 BRA `(.L_x_13585) ;  /* 0xfffffffc00f0a947 */ /* 0x008fea000383ffff */
[----:B------:R-:W-:Y:S05]  /*22440*/  BRA `(.L_x_13584) ;  /* 0xfffffe7400d87947 */ /* 0x000fea000383ffff */
.L_x_13603:
[----:B-1----:R1:W2:Y:S02]  /*22450*/  SYNCS.PHASECHK.TRANS64.TRYWAIT P5, [R9+URZ+0x16830], R8 ;  /* 0x01683008090075a7 */ /* 0x0022a400080a017f */
[----:B--2---:R-:W-:Y:S05]  /*22460*/  @!P5 NANOSLEEP.SYNCS 0x989680 ;  /* 0x009896800000d95d */ /* 0x004fea0003900000 */
[----:B------:R-:W2:Y:S02]  /*22470*/  @!P5 SYNCS.PHASECHK.TRANS64 P5, [R9+URZ+0x16830], R8 ;  /* 0x016830080900d5a7 */ /* 0x000ea400080a007f */
[----:B--2---:R-:W-:Y:S05]  /*22480*/  @!P5 BRA `(.L_x_13603) ;  /* 0xfffffffc00f0d947 */ /* 0x004fea000383ffff */
[----:B------:R-:W-:Y:S05]  /*22490*/  BRA `(.L_x_13602) ;  /* 0xfffffeb0008c7947 */ /* 0x000fea000383ffff */
.L_x_13607:
[----:B-1----:R1:W2:Y:S02]  /*224a0*/  SYNCS.PHASECHK.TRANS64.TRYWAIT P4, [R9+URZ+0x16850], R8 ;  /* 0x01685008090075a7 */ /* 0x0022a4000808017f */
[----:B--2---:R-:W-:Y:S05]  /*224b0*/  @!P4 NANOSLEEP.SYNCS 0x989680 ;  /* 0x009896800000c95d */ /* 0x004fea0003900000 */
[----:B------:R-:W2:Y:S02]  /*224c0*/  @!P4 SYNCS.PHASECHK.TRANS64 P4, [R9+URZ+0x16850], R8 ;  /* 0x016850080900c5a7 */ /* 0x000ea4000808007f */
[----:B--2---:R-:W-:Y:S05]  /*224d0*/  @!P4 BRA `(.L_x_13607) ;  /* 0xfffffffc00f0c947 */ /* 0x004fea000383ffff */
[----:B------:R-:W-:Y:S05]  /*224e0*/  BRA `(.L_x_13604) ;  /* 0xfffffeb400507947 */ /* 0x000fea000383ffff */
.L_x_13626:
[----:B-1----:R1:W2:Y:S02]  /*224f0*/  SYNCS.PHASECHK.TRANS64.TRYWAIT P3, [R5+URZ+0x16830], R14 ;  /* 0x0168300e050075a7 */ /* 0x0022a4000806017f */
[----:B--2---:R-:W-:Y:S05]  /*22500*/  @!P3 NANOSLEEP.SYNCS 0x989680 ;  /* 0x009896800000b95d */ /* 0x004fea0003900000 */
[----:B------:R-:W2:Y:S02]  /*22510*/  @!P3 SYNCS.PHASECHK.TRANS64 P3, [R5+URZ+0x16830], R14 ;  /* 0x0168300e0500b5a7 */ /* 0x000ea4000806007f */
[----:B--2---:R-:W-:Y:S05]  /*22520*/  @!P3 BRA `(.L_x_13626) ;  /* 0xfffffffc00f0b947 */ /* 0x004fea000383ffff */
[----:B------:R-:W-:Y:S05]  /*22530*/  BRA `(.L_x_13625) ;  /* 0xfffffeec00087947 */ /* 0x000fea000383ffff */
.L_x_13630:
[----:B-1----:R1:W2:Y:S02]  /*22540*/  SYNCS.PHASECHK.TRANS64.TRYWAIT P2, [R8+URZ+0x16850], R5 ;  /* 0x01685005080075a7 */ /* 0x0022a4000804017f */
[----:B--2---:R-:W-:Y:S05]  /*22550*/  @!P2 NANOSLEEP.SYNCS 0x989680 ;  /* 0x009896800000a95d */ /* 0x004fea0003900000 */
[----:B------:R-:W2:Y:S02]  /*22560*/  @!P2 SYNCS.PHASECHK.TRANS64 P2, [R8+URZ+0x16850], R5 ;  /* 0x016850050800a5a7 */ /* 0x000ea4000804007f */
[----:B--2---:R-:W-:Y:S05]  /*22570*/  @!P2 BRA `(.L_x_13630) ;  /* 0xfffffffc00f0a947 */ /* 0x004fea000383ffff */
[----:B------:R-:W-:Y:S05]  /*22580*/  BRA `(.L_x_13627) ;  /* 0xfffffeec00cc7947 */ /* 0x000fea000383ffff */
.L_x_13637:
[----:B-1----:R1:W2:Y:S02]  /*22590*/  SYNCS.PHASECHK.TRANS64.TRYWAIT P3, [R5+URZ+0x16830], R12 ;  /* 0x0168300c050075a7 */ /* 0x0022a4000806017f */
[----:B--2---:R-:W-:Y:S05]  /*225a0*/  @!P3 NANOSLEEP.SYNCS 0x989680 ;  /* 0x009896800000b95d */ /* 0x004fea0003900000 */
[----:B------:R-:W2:Y:S02]  /*225b0*/  @!P3 SYNCS.PHASECHK.TRANS64 P3, [R5+URZ+0x16830], R12 ;  /* 0x0168300c0500b5a7 */ /* 0x000ea4000806007f */
[----:B--2---:R-:W-:Y:S05]  /*225c0*/  @!P3 BRA `(.L_x_13637) ;  /* 0xfffffffc00f0b947 */ /* 0x004fea000383ffff */
[----:B------:R-:W-:Y:S05]  /*225d0*/  BRA `(.L_x_13636) ;  /* 0xffffff1000ec7947 */ /* 0x000fea000383ffff */
.L_x_13641:
[----:B-1----:R1:W2:Y:S02]  /*225e0*/  SYNCS.PHASECHK.TRANS64.TRYWAIT P2, [R8+URZ+0x16850], R5 ;  /* 0x01685005080075a7 */ /* 0x0022a4000804017f */
[----:B--2---:R-:W-:Y:S05]  /*225f0*/  @!P2 NANOSLEEP.SYNCS 0x989680 ;  /* 0x009896800000a95d */ /* 0x004fea0003900000 */
[----:B------:R-:W2:Y:S02]  /*22600*/  @!P2 SYNCS.PHASECHK.TRANS64 P2, [R8+URZ+0x16850], R5 ;  /* 0x016850050800a5a7 */ /* 0x000ea4000804007f */
[----:B--2---:R-:W-:Y:S05]  /*22610*/  @!P2 BRA `(.L_x_13641) ;  /* 0xfffffffc00f0a947 */ /* 0x004fea000383ffff */
[----:B------:R-:W-:Y:S05]  /*22620*/  BRA `(.L_x_13638) ;  /* 0xffffff1400b07947 */ /* 0x000fea000383ffff */
.L_x_13654:
[----:B-1----:R1:W2:Y:S02]  /*22630*/  SYNCS.PHASECHK.TRANS64.TRYWAIT P0, [R11+URZ+0x16850], R0 ;  /* 0x016850000b0075a7 */ /* 0x0022a4000800017f */
[----:B--2---:R-:W-:Y:S05]  /*22640*/  @!P0 NANOSLEEP.SYNCS 0x989680 ;  /* 0x009896800000895d */ /* 0x004fea0003900000 */
[----:B------:R-:W2:Y:S02]  /*22650*/  @!P0 SYNCS.PHASECHK.TRANS64 P0, [R11+URZ+0x16850], R0 ;  /* 0x016850000b0085a7 */ /* 0x000ea4000800007f */
[----:B--2---:R-:W-:Y:S05]  /*22660*/  @!P0 BRA `(.L_x_13654) ;  /* 0xfffffffc00f08947 */ /* 0x004fea000383ffff */
[----:B------:R-:W-:Y:S05]  /*22670*/  BRA `(.L_x_13653) ;  /* 0xffffff4800887947 */ /* 0x000fea000383ffff */
.L_x_13659:
[----:B------:R-:W-:Y:S02]  /*22680*/  IMAD.MOV.U32 R13, RZ, RZ, R41 ;  /* 0x000000ffff0d7224 */ /* 0x000fe400078e0029 */
[----:B------:R-:W-:Y:S02]  /*22690*/  IMAD.MOV.U32 R12, RZ, RZ, RZ ;  /* 0x000000ffff0c7224 */ /* 0x000fe400078e00ff */
[----:B------:R-:W-:Y:S02]  /*226a0*/  IMAD.MOV.U32 R11, RZ, RZ, 0x181f ;  /* 0x0000181fff0b7424 */ /* 0x000fe400078e00ff */
[----:B------:R-:W-:Y:S02]  /*226b0*/  IMAD.MOV.U32 R15, RZ, RZ, -0x1 ;  /* 0xffffffffff0f7424 */ /* 0x000fe400078e00ff */
[----:B------:R-:W-:-:S07]  /*226c0*/  IMAD.IADD R42, R45, 0x1, R50 ;  /* 0x000000012d2a7824 */ /* 0x000fce00078e0232 */
[----:B-----5:R-:W-:Y:S05]  /*226d0*/  WARPSYNC.COLLECTIVE R15, `(.L_x_13863) ;  /* 0x000000000f087348 */ /* 0x020fea0003c00000 */
[----:B------:R0:W1:Y:S02]  /*226e0*/  SHFL.IDX P6, R14, R13, R12, R11 ;  /* 0x0000000c0d0e7389 */ /* 0x00006400000c000b */
[----:B01---5:R-:W-:Y:S01]  /*226f0*/  ENDCOLLECTIVE ;  /* 0x000000000000791b */ /* 0x023fe20003800000 */
.L_x_13863:
[----:B------:R-:W-:Y:S02]  /*22700*/  VIADD R20, R42, 0x30 ;  /* 0x000000302a147836 */ /* 0x000fe40000000000 */
[----:B------:R-:W-:Y:S02]  /*22710*/  IMAD.MOV.U32 R13, RZ, RZ, R40 ;  /* 0x000000ffff0d7224 */ /* 0x000fe400078e0028 */
[----:B------:R-:W-:-:S07]  /*22720*/  IMAD.MOV.U32 R0, RZ, RZ, R14 ;  /* 0x000000ffff007224 */ /* 0x000fce00078e000e */
[----:B------:R-:W-:Y:S05]  /*22730*/  WARPSYNC.COLLECTIVE R15, `(.L_x_13864) ;  /* 0x000000000f087348 */ /* 0x000fea0003c00000 */
[----:B------:R0:W1:Y:S02]  /*22740*/  SHFL.IDX P6, R14, R13, R12, R11 ;  /* 0x0000000c0d0e7389 */ /* 0x00006400000c000b */
[----:B01----:R-:W-:Y:S01]  /*22750*/  ENDCOLLECTIVE ;  /* 0x000000000000791b */ /* 0x003fe20003800000 */
.L_x_13864:
        /* <DEDUP_REMOVED lines=12> */
.L_x_13865:
[----:B------:R-:W-:-:S04]  /*22820*/  @!P3 LEA R28, P5, R44, R3, 0x1 ;  /* 0x000000032c1cb211 */ /* 0x000fc800078a08ff */
[----:B------:R-:W-:Y:S01]  /*22830*/  @!P3 LEA.HI.X R3, R44, R0, R43, 0x1, P5 ;  /* 0x000000002c03b211 */ /* 0x000fe200028f0c2b */
[----:B------:R-:W-:Y:S02]  /*22840*/  IMAD.MOV.U32 R13, RZ, RZ, R40 ;  /* 0x000000ffff0d7224 */ /* 0x000fe400078e0028 */
[----:B------:R-:W-:-:S07]  /*22850*/  IMAD.MOV.U32 R8, RZ, RZ, R14 ;  /* 0x000000ffff087224 */ /* 0x000fce00078e000e */
[----:B------:R-:W-:Y:S05]  /*22860*/  WARPSYNC.COLLECTIVE R15, `(.L_x_13866) ;  /* 0x000000000f087348 */ /* 0x000fea0003c00000 */
[----:B------:R0:W1:Y:S02]  /*22870*/  SHFL.IDX P6, R14, R13, R12, R11 ;  /* 0x0000000c0d0e7389 */ /* 0x00006400000c000b */
[----:B01----:R-:W-:Y:S01]  /*22880*/  ENDCOLLECTIVE ;  /* 0x000000000000791b */ /* 0x003fe20003800000 */
.L_x_13866:
[----:B------:R-:W-:Y:S02]  /*22890*/  IMAD.MOV.U32 R13, RZ, RZ, R41 ;  /* 0x000000ffff0d7224 */ /* 0x000fe400078e0029 */
[----:B------:R-:W-:Y:S02]  /*228a0*/  IMAD.MOV.U32 R12, RZ, RZ, 0x2 ;  /* 0x00000002ff0c7424 */ /* 0x000fe400078e00ff */
[----:B------:R-:W-:-:S07]  /*228b0*/  IMAD.MOV.U32 R9, RZ, RZ, R14 ;  /* 0x000000ffff097224 */ /* 0x000fce00078e000e */
[----:B------:R-:W-:Y:S05]  /*228c0*/  WARPSYNC.COLLECTIVE R15, `(.L_x_13867) ;  /* 0x000000000f087348 */ /* 0x000fea0003c00000 */
[----:B------:R0:W1:Y:S02]  /*228d0*/  SHFL.IDX P6, R14, R13, R12, R11 ;  /* 0x0000000c0d0e7389 */ /* 0x00006400000c000b */
[----:B01----:R-:W-:Y:S01]  /*228e0*/  ENDCOLLECTIVE ;  /* 0x000000000000791b */ /* 0x003fe20003800000 */
.L_x_13867:
        /* <DEDUP_REMOVED lines=11> */
.L_x_13868:
[----:B------:R-:W-:Y:S02]  /*229a0*/  IMAD.MOV.U32 R13, RZ, RZ, R41 ;  /* 0x000000ffff0d7224 */ /* 0x000fe400078e0029 */
[----:B------:R-:W-:Y:S01]  /*229b0*/  IMAD.MOV.U32 R12, RZ, RZ, 0x3 ;  /* 0x00000003ff0c7424 */ /* 0x000fe200078e00ff */
[----:B------:R-:W-:-:S13]  /*229c0*/  @!P2 LEA R45, P5, R44, R14, 0x1 ;  /* 0x0000000e2c2da211 */ /* 0x000fda00078a08ff */
[----:B------:R-:W-:Y:S05]  /*229d0*/  WARPSYNC.COLLECTIVE R15, `(.L_x_13869) ;  /* 0x000000000f087348 */ /* 0x000fea0003c00000 */
[----:B------:R0:W1:Y:S02]  /*229e0*/  SHFL.IDX P6, R14, R13, R12, R11 ;  /* 0x0000000c0d0e7389 */ /* 0x00006400000c000b */
[----:B01----:R-:W-:Y:S01]  /*229f0*/  ENDCOLLECTIVE ;  /* 0x000000000000791b */ /* 0x003fe20003800000 */
.L_x_13869:
        /* <DEDUP_REMOVED lines=9> */
.L_x_13870:
[----:B------:R-:W-:Y:S05]  /*22a90*/  BRA `(.L_x_13871) ;  /* 0xffffff5c00b47947 */ /* 0x000fea000383ffff */
.L_x_13661:
[----:B------:R-:W-:Y:S02]  /*22aa0*/  IMAD.MOV.U32 R13, RZ, RZ, R4 ;  /* 0x000000ffff0d7224 */ /* 0x000fe400078e0004 */
[----:B------:R-:W-:Y:S02]  /*22ab0*/  IMAD.MOV.U32 R12, RZ, RZ, RZ ;  /* 0x000000ffff0c7224 */ /* 0x000fe400078e00ff */
[----:B------:R-:W-:Y:S02]  /*22ac0*/  IMAD.MOV.U32 R11, RZ, RZ, 0x1c1f ;  /* 0x00001c1fff0b7424 */ /* 0x000fe400078e00ff */
[----:B------:R-:W-:-:S07]  /*22ad0*/  IMAD.MOV.U32 R15, RZ, RZ, -0x1 ;  /* 0xffffffffff0f7424 */ /* 0x000fce00078e00ff */
[----:B------:R-:W-:Y:S05]  /*22ae0*/  WARPSYNC.COLLECTIVE R15, `(.L_x_13872) ;  /* 0x000000000f087348 */ /* 0x000fea0003c00000 */
[----:B------:R0:W1:Y:S02]  /*22af0*/  SHFL.IDX P6, R14, R13, R12, R11 ;  /* 0x0000000c0d0e7389 */ /* 0x00006400000c000b */
[----:B01----:R-:W-:Y:S01]  /*22b00*/  ENDCOLLECTIVE ;  /* 0x000000000000791b */ /* 0x003fe20003800000 */
.L_x_13872:
[----:B------:R-:W-:Y:S02]  /*22b10*/  IMAD.MOV.U32 R13, RZ, RZ, R3 ;  /* 0x000000ffff0d7224 */ /* 0x000fe400078e0003 */
[----:B------:R-:W-:-:S07]  /*22b20*/  IMAD.MOV.U32 R0, RZ, RZ, R14 ;  /* 0x000000ffff007224 */ /* 0x000fce00078e000e */
[----:B------:R-:W-:Y:S05]  /*22b30*/  WARPSYNC.COLLECTIVE R15, `(.L_x_13873) ;  /* 0x000000000f087348 */ /* 0x000fea0003c00000 */
[----:B------:R0:W1:Y:S02]  /*22b40*/  SHFL.IDX P6, R14, R13, R12, R11 ;  /* 0x0000000c0d0e7389 */ /* 0x00006400000c000b */
[----:B01----:R-:W-:Y:S01]  /*22b50*/  ENDCOLLECTIVE ;  /* 0x000000000000791b */ /* 0x003fe20003800000 */
.L_x_13873:
[----:B------:R-:W-:Y:S05]  /*22b60*/  BRA `(.L_x_13874) ;  /* 0xffffff6000907947 */ /* 0x000fea000383ffff */
.L_x_13664:
        /* <DEDUP_REMOVED lines=8> */
.L_x_13876:
[----:B------:R-:W-:Y:S05]  /*22bf0*/  BSYNC B1 ;  /* 0x0000000000017941 */ /* 0x000fea0003800000 */
.L_x_13875:
        /* <DEDUP_REMOVED lines=8> */
.L_x_13877:
[----:B------:R-:W-:Y:S05]  /*22c80*/  BRA `(.L_x_13878) ;  /* 0xffffff6000ec7947 */ /* 0x000fea000383ffff */
.L_x_13668:
[----:B------:R-:W-:Y:S02]  /*22c90*/  IMAD.MOV.U32 R13, RZ, RZ, R20 ;  /* 0x000000ffff0d7224 */ /* 0x000fe400078e0014 */
[----:B------:R-:W-:Y:S02]  /*22ca0*/  IMAD.MOV.U32 R12, RZ, RZ, RZ ;  /* 0x000000ffff0c7224 */ /* 0x000fe400078e00ff */
[----:B------:R-:W-:Y:S02]  /*22cb0*/  IMAD.MOV.U32 R11, RZ, RZ, 0x181f ;  /* 0x0000181fff0b7424 */ /* 0x000fe400078e00ff */
[----:B------:R-:W-:Y:S02]  /*22cc0*/  IMAD.MOV.U32 R15, RZ, RZ, -0x1 ;  /* 0xffffffffff0f7424 */ /* 0x000fe400078e00ff */
[----:B------:R-:W-:Y:S02]  /*22cd0*/  IMAD R21, R24, R9, RZ ;  /* 0x0000000918157224 */ /* 0x000fe400078e02ff */
[----:B------:R-:W-:-:S07]  /*22ce0*/  IMAD.IADD R24, R45, 0x1, R27 ;  /* 0x000000012d187824 */ /* 0x000fce00078e021b */
[----:B------:R-:W-:Y:S05]  /*22cf0*/  WARPSYNC.COLLECTIVE R15, `(.L_x_13879) ;  /* 0x000000000f087348 */ /* 0x000fea0003c00000 */
[----:B------:R0:W1:Y:S02]  /*22d00*/  SHFL.IDX P6, R14, R13, R12, R11 ;  /* 0x0000000c0d0e7389 */ /* 0x00006400000c000b */
[----:B01----:R-:W-:Y:S01]  /*22d10*/  ENDCOLLECTIVE ;  /* 0x000000000000791b */ /* 0x003fe20003800000 */
.L_x_13879:
[C---:B------:R-:W-:Y:S01]  /*22d20*/  VIADD R8, R24.reuse, 0x30 ;  /* 0x0000003018087836 */ /* 0x040fe20000000000 */
[----:B------:R-:W-:-:S04]  /*22d30*/  ISETP.GE.OR P3, PT, R24, R21, P0 ;  /* 0x000000151800720c */ /* 0x000fc80000766670 */
[----:B------:R-:W-:Y:S01]  /*22d40*/  ISETP.GE.OR P4, PT, R8, R21, P0 ;  /* 0x000000150800720c */ /* 0x000fe20000786670 */
[----:B------:R-:W-:Y:S02]  /*22d50*/  VIADD R8, R24, 0x60 ;  /* 0x0000006018087836 */ /* 0x000fe40000000000 */
[----:B------:R-:W-:-:S03]  /*22d60*/  IMAD.MOV.U32 R13, RZ, RZ, R7 ;  /* 0x000000ffff0d7224 */ /* 0x000fc600078e0007 */
[----:B------:R-:W-:Y:S01]  /*22d70*/  ISETP.GE.OR P2, PT, R8, R21, P0 ;  /* 0x000000150800720c */ /* 0x000fe20000746670 */
[----:B------:R-:W-:-:S12]  /*22d80*/  IMAD.MOV.U32 R0, RZ, RZ, R14 ;  /* 0x000000ffff007224 */ /* 0x000fd800078e000e */
[----:B------:R-:W-:Y:S05]  /*22d90*/  WARPSYNC.COLLECTIVE R15, `(.L_x_13880) ;  /* 0x000000000f087348 */ /* 0x000fea0003c00000 */
[----:B------:R0:W1:Y:S02]  /*22da0*/  SHFL.IDX P6, R14, R13, R12, R11 ;  /* 0x0000000c0d0e7389 */ /* 0x00006400000c000b */
[----:B01----:R-:W-:Y:S01]  /*22db0*/  ENDCOLLECTIVE ;  /* 0x000000000000791b */ /* 0x003fe20003800000 */
.L_x_13880:
[----:B------:R-:W-:Y:S02]  /*22dc0*/  IMAD.MOV.U32 R13, RZ, RZ, R20 ;  /* 0x000000ffff0d7224 */ /* 0x000fe400078e0014 */
[----:B------:R-:W-:Y:S02]  /*22dd0*/  IMAD.MOV.U32 R12, RZ, RZ, 0x1 ;  /* 0x00000001ff0c7424 */ /* 0x000fe400078e00ff */
[----:B------:R-:W-:-:S07]  /*22de0*/  IMAD.MOV.U32 R3, RZ, RZ, R14 ;  /* 0x000000ffff037224 */ /* 0x000fce00078e000e */
[----:B------:R-:W-:Y:S05]  /*22df0*/  WARPSYNC.COLLECTIVE R15, `(.L_x_13881) ;  /* 0x000000000f087348 */ /* 0x000fea0003c00000 */
[----:B------:R0:W1:Y:S02]  /*22e00*/  SHFL.IDX P6, R14, R13, R12, R11 ;  /* 0x0000000c0d0e7389 */ /* 0x00006400000c000b */
[----:B01----:R-:W-:Y:S01]  /*22e10*/  ENDCOLLECTIVE ;  /* 0x000000000000791b */ /* 0x003fe20003800000 */
.L_x_13881:
[----:B------:R-:W-:-:S04]  /*22e20*/  @!P3 LEA R10, P5, R44, R3, 0x1 ;  /* 0x000000032c0ab211 */ /* 0x000fc800078a08ff */
[----:B------:R-:W-:Y:S01]  /*22e30*/  @!P3 LEA.HI.X R3, R44, R0, R43, 0x1, P5 ;  /* 0x000000002c03b211 */ /* 0x000fe200028f0c2b */
[----:B------:R-:W-:Y:S02]  /*22e40*/  IMAD.MOV.U32 R13, RZ, RZ, R7 ;  /* 0x000000ffff0d7224 */ /* 0x000fe400078e0007 */
[----:B------:R-:W-:-:S07]  /*22e50*/  IMAD.MOV.U32 R4, RZ, RZ, R14 ;  /* 0x000000ffff047224 */ /* 0x000fce00078e000e */
[----:B------:R-:W-:Y:S05]  /*22e60*/  WARPSYNC.COLLECTIVE R15, `(.L_x_13882) ;  /* 0x000000000f087348 */ /* 0x000fea0003c00000 */
[----:B------:R0:W1:Y:S02]  /*22e70*/  SHFL.IDX P6, R14, R13, R12, R11 ;  /* 0x0000000c0d0e7389 */ /* 0x00006400000c000b */
[----:B01----:R-:W-:Y:S01]  /*22e80*/  ENDCOLLECTIVE ;  /* 0x000000000000791b */ /* 0x003fe20003800000 */
.L_x_13882:
[----:B------:R-:W-:Y:S02]  /*22e90*/  IMAD.MOV.U32 R13, RZ, RZ, R20 ;  /* 0x000000ffff0d7224 */ /* 0x000fe400078e0014 */
[----:B------:R-:W-:Y:S02]  /*22ea0*/  IMAD.MOV.U32 R12, RZ, RZ, 0x2 ;  /* 0x00000002ff0c7424 */ /* 0x000fe400078e00ff */
[----:B------:R-:W-:-:S07]  /*22eb0*/  IMAD.MOV.U32 R5, RZ, RZ, R14 ;  /* 0x000000ffff057224 */ /* 0x000fce00078e000e */
[----:B------:R-:W-:Y:S05]  /*22ec0*/  WARPSYNC.COLLECTIVE R15, `(.L_x_13883) ;  /* 0x000000000f087348 */ /* 0x000fea0003c00000 */
[----:B------:R0:W1:Y:S02]  /*22ed0*/  SHFL.IDX P6, R14, R13, R12, R11 ;  /* 0x0000000c0d0e7389 */ /* 0x00006400000c000b */
[----:B01----:R-:W-:Y:S01]  /*22ee0*/  ENDCOLLECTIVE ;  /* 0x000000000000791b */ /* 0x003fe20003800000 */
.L_x_13883:
[----:B------:R-:W-:-:S04]  /*22ef0*/  @!P4 LEA R8, P1, R44, R5, 0x1 ;  /* 0x000000052c08c211 */ /* 0x000fc800078208ff */
[----:B------:R-:W-:Y:S01]  /*22f00*/  @!P4 LEA.HI.X R9, R44, R4, R43, 0x1, P1 ;  /* 0x000000042c09c211 */ /* 0x000fe200008f0c2b */
[----:B------:R-:W-:Y:S02]  /*22f10*/  IMAD.MOV.U32 R13, RZ, RZ, R7 ;  /* 0x000000ffff0d7224 */ /* 0x000fe400078e0007 */
[----:B------:R-:W-:-:S07]  /*22f20*/  IMAD.MOV.U32 R6, RZ, RZ, R14 ;  /* 0x000000ffff067224 */ /* 0x000fce00078e000e */
[----:B------:R-:W-:Y:S05]  /*22f30*/  WARPSYNC.COLLECTIVE R15, `(.L_x_13884) ;  /* 0x000000000f087348 */ /* 0x000fea0003c00000 */
[----:B------:R0:W1:Y:S02]  /*22f40*/  SHFL.IDX P6, R14, R13, R12, R11 ;  /* 0x0000000c0d0e7389 */ /* 0x00006400000c000b */
[----:B01----:R-:W-:Y:S01]  /*22f50*/  ENDCOLLECTIVE ;  /* 0x000000000000791b */ /* 0x003fe20003800000 */
.L_x_13884:
[----:B------:R-:W-:Y:S02]  /*22f60*/  @!P3 IMAD.MOV.U32 R11, RZ, RZ, R3 ;  /* 0x000000ffff0bb224 */ /* 0x000fe400078e0003 */
[----:B------:R-:W-:Y:S02]  /*22f70*/  IMAD.MOV.U32 R13, RZ, RZ, R20 ;  /* 0x000000ffff0d7224 */ /* 0x000fe400078e0014 */
[----:B------:R-:W-:Y:S01]  /*22f80*/  IMAD.MOV.U32 R12, RZ, RZ, 0x3 ;  /* 0x00000003ff0c7424 */ /* 0x000fe200078e00ff */
        /* <DEDUP_REMOVED lines=9> */
.L_x_13885:
[----:B------:R0:W-:Y:S01]  /*23020*/  @!P2 ST.E.128 desc[UR40][R4.64], RZ ;  /* 0x000000ff0400a985 */ /* 0x0001e2000c101d28 */
[----:B------:R-:W-:Y:S02]  /*23030*/  IMAD.MOV.U32 R13, RZ, RZ, R7 ;  /* 0x000000ffff0d7224 */ /* 0x000fe400078e0007 */
[----:B------:R-:W-:-:S07]  /*23040*/  IMAD.MOV.U32 R0, RZ, RZ, R14 ;  /* 0x000000ffff007224 */ /* 0x000fce00078e000e */
[----:B0-----:R-:W-:Y:S05]  /*23050*/  WARPSYNC.COLLECTIVE R15, `(.L_x_13886) ;  /* 0x000000000f087348 */ /* 0x001fea0003c00000 */
[----:B------:R1:W2:Y:S02]  /*23060*/  SHFL.IDX P6, R14, R13, R12, R11 ;  /* 0x0000000c0d0e7389 */ /* 0x0002a400000c000b */
[----:B012---:R-:W-:Y:S01]  /*23070*/  ENDCOLLECTIVE ;  /* 0x000000000000791b */ /* 0x007fe20003800000 */
.L_x_13886:
[----:B------:R-:W-:Y:S05]  /*23080*/  BRA `(.L_x_13887) ;  /* 0xffffff6800fc7947 */ /* 0x000fea000383ffff */
.L_x_13695:
        /* <DEDUP_REMOVED lines=11> */
.L_x_13889:
[----:B------:R-:W-:Y:S05]  /*23140*/  BSYNC B1 ;  /* 0x0000000000017941 */ /* 0x000fea0003800000 */
.L_x_13888:
[----:B------:R-:W-:Y:S05]  /*23150*/  BRA `(.L_x_13890) ;  /* 0xffffff88008c7947 */ /* 0x000fea000383ffff */
.L_x_13697:
[----:B------:R-:W-:Y:S01]  /*23160*/  BSSY B1, `(.L_x_13891) ;  /* 0x0000006000017945 */ /* 0x000fe20003800000 */
[----:B------:R-:W-:-:S07]  /*23170*/  IMAD.MOV.U32 R15, RZ, RZ, -0x1 ;  /* 0xffffffffff0f7424 */ /* 0x000fce00078e00ff */
[----:B0-----:R-:W-:Y:S05]  /*23180*/  WARPSYNC.COLLECTIVE R15, `(.L_x_13892) ;  /* 0x000000000f0c7348 */ /* 0x001fea0003c00000 */
[----:B------:R-:W-:Y:S02]  /*23190*/  ELECT P6, UR62, PT ;  /* 0x00000000003e782f */ /* 0x000fe400038c0000 */
[----:B------:R-:W-:Y:S01]  /*231a0*/  MOV R14, UR62 ;  /* 0x0000003e000e7c02 */ /* 0x000fe20008000f00 */
[----:B0-----:R-:W-:Y:S10]  /*231b0*/  ENDCOLLECTIVE ;  /* 0x000000000000791b */ /* 0x001ff40003800000 */
.L_x_13892:
[----:B------:R-:W-:Y:S05]  /*231c0*/  BSYNC B1 ;  /* 0x0000000000017941 */ /* 0x000fea0003800000 */
.L_x_13891:
[----:B------:R-:W-:Y:S05]  /*231d0*/  BRA `(.L_x_13696) ;  /* 0xffffff8800847947 */ /* 0x000fea000383ffff */
.L_x_13699:
[----:B0-----:R0:W1:Y:S02]  /*231e0*/  SYNCS.PHASECHK.TRANS64.TRYWAIT P0, [R17+URZ+0x16820], R5 ;  /* 0x01682005110075a7 */ /* 0x001064000800017f */
[----:B-1----:R-:W-:Y:S05]  /*231f0*/  @!P0 NANOSLEEP.SYNCS 0x989680 ;  /* 0x009896800000895d */ /* 0x002fea0003900000 */
[----:B------:R-:W1:Y:S02]  /*23200*/  @!P0 SYNCS.PHASECHK.TRANS64 P0, [R17+URZ+0x16820], R5 ;  /* 0x01682005110085a7 */ /* 0x000e64000800007f */
[----:B-1----:R-:W-:Y:S05]  /*23210*/  @!P0 BRA `(.L_x_13699) ;  /* 0xfffffffc00f08947 */ /* 0x002fea000383ffff */
[----:B------:R-:W-:Y:S05]  /*23220*/  BRA `(.L_x_13893) ;  /* 0xffffff8800947947 */ /* 0x000fea000383ffff */
.L_x_13703:
[----:B0-----:R0:W1:Y:S02]  /*23230*/  SYNCS.PHASECHK.TRANS64.TRYWAIT P0, [R5+URZ+0x168a0], R7 ;  /* 0x0168a007050075a7 */ /* 0x001064000800017f */
[----:B-1----:R-:W-:Y:S05]  /*23240*/  @!P0 NANOSLEEP.SYNCS 0x989680 ;  /* 0x009896800000895d */ /* 0x002fea0003900000 */
[----:B------:R-:W1:Y:S02]  /*23250*/  @!P0 SYNCS.PHASECHK.TRANS64 P0, [R5+URZ+0x168a0], R7 ;  /* 0x0168a007050085a7 */ /* 0x000e64000800007f */
[----:B-1----:R-:W-:Y:S05]  /*23260*/  @!P0 BRA `(.L_x_13703) ;  /* 0xfffffffc00f08947 */ /* 0x002fea000383ffff */
[----:B------:R-:W-:Y:S05]  /*23270*/  BRA `(.L_x_13894) ;  /* 0xffffff8800b07947 */ /* 0x000fea000383ffff */
.L_x_13708:
[----:B-1----:R1:W2:Y:S02]  /*23280*/  SYNCS.PHASECHK.TRANS64.TRYWAIT P0, [R5+URZ+0x168c0], R7 ;  /* 0x0168c007050075a7 */ /* 0x0022a4000800017f */
[----:B--2---:R-:W-:Y:S05]  /*23290*/  @!P0 NANOSLEEP.SYNCS 0x989680 ;  /* 0x009896800000895d */ /* 0x004fea0003900000 */
[----:B------:R-:W2:Y:S02]  /*232a0*/  @!P0 SYNCS.PHASECHK.TRANS64 P0, [R5+URZ+0x168c0], R7 ;  /* 0x0168c007050085a7 */ /* 0x000ea4000800007f */
[----:B--2---:R-:W-:Y:S05]  /*232b0*/  @!P0 BRA `(.L_x_13708) ;  /* 0xfffffffc00f08947 */ /* 0x004fea000383ffff */
[----:B------:R-:W-:Y:S05]  /*232c0*/  BRA `(.L_x_13895) ;  /* 0xffffff8c00307947 */ /* 0x000fea000383ffff */
.L_x_13715:
[----:B0-----:R0:W1:Y:S02]  /*232d0*/  SYNCS.PHASECHK.TRANS64.TRYWAIT P1, [R5+URZ+0x168a0], R7 ;  /* 0x0168a007050075a7 */ /* 0x001064000802017f */
[----:B-1----:R-:W-:Y:S05]  /*232e0*/  @!P1 NANOSLEEP.SYNCS 0x989680 ;  /* 0x009896800000995d */ /* 0x002fea0003900000 */
[----:B------:R-:W1:Y:S02]  /*232f0*/  @!P1 SYNCS.PHASECHK.TRANS64 P1, [R5+URZ+0x168a0], R7 ;  /* 0x0168a007050095a7 */ /* 0x000e64000802007f */
[----:B-1----:R-:W-:Y:S05]  /*23300*/  @!P1 BRA `(.L_x_13715) ;  /* 0xfffffffc00f09947 */ /* 0x002fea000383ffff */
[----:B------:R-:W-:Y:S05]  /*23310*/  BRA `(.L_x_13896) ;  /* 0xffffff8c00fc7947 */ /* 0x000fea000383ffff */
.L_x_13720:
[----:B-1----:R1:W2:Y:S02]  /*23320*/  SYNCS.PHASECHK.TRANS64.TRYWAIT P1, [R5+URZ+0x168c0], R7 ;  /* 0x0168c007050075a7 */ /* 0x0022a4000802017f */
[----:B--2---:R-:W-:Y:S05]  /*23330*/  @!P1 NANOSLEEP.SYNCS 0x989680 ;  /* 0x009896800000995d */ /* 0x004fea0003900000 */
[----:B------:R-:W2:Y:S02]  /*23340*/  @!P1 SYNCS.PHASECHK.TRANS64 P1, [R5+URZ+0x168c0], R7 ;  /* 0x0168c007050095a7 */ /* 0x000ea4000802007f */
[----:B--2---:R-:W-:Y:S05]  /*23350*/  @!P1 BRA `(.L_x_13720) ;  /* 0xfffffffc00f09947 */ /* 0x004fea000383ffff */
[----:B------:R-:W-:Y:S05]  /*23360*/  BRA `(.L_x_13897) ;  /* 0xffffff9000747947 */ /* 0x000fea000383ffff */
.L_x_13743:
        /* <DEDUP_REMOVED lines=11> */
.L_x_13899:
[----:B------:R-:W-:Y:S05]  /*23420*/  BSYNC B0 ;  /* 0x0000000000007941 */ /* 0x000fea0003800000 */
.L_x_13898:
[----:B------:R-:W-:Y:S05]  /*23430*/  BRA `(.L_x_13900) ;  /* 0xffffffa000307947 */ /* 0x000fea000383ffff */
.L_x_13745:
[----:B------:R-:W-:Y:S01]  /*23440*/  BSSY B0, `(.L_x_13901) ;  /* 0x0000006000007945 */ /* 0x000fe20003800000 */
[----:B------:R-:W-:-:S07]  /*23450*/  IMAD.MOV.U32 R15, RZ, RZ, -0x1 ;  /* 0xffffffffff0f7424 */ /* 0x000fce00078e00ff */
[----:B012---:R-:W-:Y:S05]  /*23460*/  WARPSYNC.COLLECTIVE R15, `(.L_x_13902) ;  /* 0x000000000f0c7348 */ /* 0x007fea0003c00000 */
[----:B------:R-:W-:Y:S02]  /*23470*/  ELECT P6, UR62, PT ;  /* 0x00000000003e782f */ /* 0x000fe400038c0000 */
[----:B------:R-:W-:Y:S01]  /*23480*/  MOV R14, UR62 ;  /* 0x0000003e000e7c02 */ /* 0x000fe20008000f00 */
[----:B012---:R-:W-:Y:S10]  /*23490*/  ENDCOLLECTIVE ;  /* 0x000000000000791b */ /* 0x007ff40003800000 */
.L_x_13902:
[----:B------:R-:W-:Y:S05]  /*234a0*/  BSYNC B0 ;  /* 0x0000000000007941 */ /* 0x000fea0003800000 */
.L_x_13901:
[----:B------:R-:W-:Y:S05]  /*234b0*/  BRA `(.L_x_13903) ;  /* 0xffffffa000307947 */ /* 0x000fea000383ffff */
.L_x_13747:
[----:B--2---:R2:W3:Y:S02]  /*234c0*/  SYNCS.PHASECHK.TRANS64.TRYWAIT P0, [R0+URZ+0x16840], R2 ;  /* 0x01684002000075a7 */ /* 0x0044e4000800017f */
[----:B---3--:R-:W-:Y:S05]  /*234d0*/  @!P0 NANOSLEEP.SYNCS 0x989680 ;  /* 0x009896800000895d */ /* 0x008fea0003900000 */
[----:B------:R-:W3:Y:S02]  /*234e0*/  @!P0 SYNCS.PHASECHK.TRANS64 P0, [R0+URZ+0x16840], R2 ;  /* 0x01684002000085a7 */ /* 0x000ee4000800007f */
[----:B---3--:R-:W-:Y:S05]  /*234f0*/  @!P0 BRA `(.L_x_13747) ;  /* 0xfffffffc00f08947 */ /* 0x008fea000383ffff */
[----:B------:R-:W-:Y:S05]  /*23500*/  BRA `(.L_x_13904) ;  /* 0xffffffa000847947 */ /* 0x000fea000383ffff */
.L_x_13751:
        /* <DEDUP_REMOVED lines=15> */
.L_x_13905:
[----:B------:R-:W-:Y:S02]  /*23600*/  IMAD.MOV.U32 R13, RZ, RZ, R0 ;  /* 0x000000ffff0d7224 */ /* 0x000fe400078e0000 */
[----:B------:R-:W-:-:S07]  /*23610*/  IMAD.MOV.U32 R8, RZ, RZ, R14 ;  /* 0x000000ffff087224 */ /* 0x000fce00078e000e */
[----:B------:R-:W-:Y:S05]  /*23620*/  WARPSYNC.COLLECTIVE R15, `(.L_x_13906) ;  /* 0x000000000f087348 */ /* 0x000fea0003c00000 */
[----:B------:R0:W1:Y:S02]  /*23630*/  SHFL.IDX P6, R14, R13, R12, R11 ;  /* 0x0000000c0d0e7389 */ /* 0x00006400000c000b */
[----:B01----:R-:W-:Y:S01]  /*23640*/  ENDCOLLECTIVE ;  /* 0x000000000000791b */ /* 0x003fe20003800000 */
.L_x_13906:
[----:B------:R-:W-:Y:S02]  /*23650*/  IMAD.MOV.U32 R13, RZ, RZ, R4 ;  /* 0x000000ffff0d7224 */ /* 0x000fe400078e0004 */
[----:B------:R-:W-:Y:S02]  /*23660*/  IMAD.MOV.U32 R12, RZ, RZ, 0x1 ;  /* 0x00000001ff0c7424 */ /* 0x000fe400078e00ff */
[----:B------:R-:W-:-:S07]  /*23670*/  IMAD.MOV.U32 R7, RZ, RZ, R14 ;  /* 0x000000ffff077224 */ /* 0x000fce00078e000e */
[----:B------:R-:W-:Y:S05]  /*23680*/  WARPSYNC.COLLECTIVE R15, `(.L_x_13907) ;  /* 0x000000000f087348 */ /* 0x000fea0003c00000 */
[----:B------:R0:W1:Y:S02]  /*23690*/  SHFL.IDX P6, R14, R13, R12, R11 ;  /* 0x0000000c0d0e7389 */ /* 0x00006400000c000b */
[----:B01----:R-:W-:Y:S01]  /*236a0*/  ENDCOLLECTIVE ;  /* 0x000000000000791b */ /* 0x003fe20003800000 */
.L_x_13907:
        /* <DEDUP_REMOVED lines=14> */
.L_x_13908:
[----:B------:R-:W-:Y:S02]  /*23790*/  IMAD.MOV.U32 R13, RZ, RZ, R4 ;  /* 0x000000ffff0d7224 */ /* 0x000fe400078e0004 */
[----:B------:R-:W-:Y:S02]  /*237a0*/  IMAD.MOV.U32 R12, RZ, RZ, 0x2 ;  /* 0x00000002ff0c7424 */ /* 0x000fe400078e00ff */
[----:B------:R-:W-:-:S07]  /*237b0*/  IMAD.MOV.U32 R8, RZ, RZ, R14 ;  /* 0x000000ffff087224 */ /* 0x000fce00078e000e */
[----:B------:R-:W-:Y:S05]  /*237c0*/  WARPSYNC.COLLECTIVE R15, `(.L_x_13909) ;  /* 0x000000000f087348 */ /* 0x000fea0003c00000 */
[----:B------:R0:W1:Y:S02]  /*237d0*/  SHFL.IDX P6, R14, R13, R12, R11 ;  /* 0x0000000c0d0e7389 */ /* 0x00006400000c000b */
[----:B01----:R-:W-:Y:S01]  /*237e0*/  ENDCOLLECTIVE ;  /* 0x000000000000791b */ /* 0x003fe20003800000 */
.L_x_13909:
        /* <DEDUP_REMOVED lines=14> */
.L_x_13910:
[----:B------:R-:W-:Y:S02]  /*238d0*/  IMAD.MOV.U32 R13, RZ, RZ, R4 ;  /* 0x000000ffff0d7224 */ /* 0x000fe400078e0004 */
[----:B------:R-:W-:Y:S02]  /*238e0*/  IMAD.MOV.U32 R12, RZ, RZ, 0x3 ;  /* 0x00000003ff0c7424 */ /* 0x000fe400078e00ff */
[----:B------:R-:W-:-:S07]  /*238f0*/  IMAD.MOV.U32 R8, RZ, RZ, R14 ;  /* 0x000000ffff087224 */ /* 0x000fce00078e000e */
[----:B------:R-:W-:Y:S05]  /*23900*/  WARPSYNC.COLLECTIVE R15, `(.L_x_13911) ;  /* 0x000000000f087348 */ /* 0x000fea0003c00000 */
[----:B------:R0:W1:Y:S02]  /*23910*/  SHFL.IDX P6, R14, R13, R12, R11 ;  /* 0x0000000c0d0e7389 */ /* 0x00006400000c000b */
[----:B01----:R-:W-:Y:S01]  /*23920*/  ENDCOLLECTIVE ;  /* 0x000000000000791b */ /* 0x003fe20003800000 */
.L_x_13911:
        /* <DEDUP_REMOVED lines=14> */
.L_x_13912:
[----:B------:R-:W-:Y:S02]  /*23a10*/  IMAD.MOV.U32 R13, RZ, RZ, R4 ;  /* 0x000000ffff0d7224 */ /* 0x000fe400078e0004 */
[----:B------:R-:W-:Y:S02]  /*23a20*/  IMAD.MOV.U32 R12, RZ, RZ, 0x4 ;  /* 0x00000004ff0c7424 */ /* 0x000fe400078e00ff */
[----:B------:R-:W-:-:S07]  /*23a30*/  IMAD.MOV.U32 R8, RZ, RZ, R14 ;  /* 0x000000ffff087224 */ /* 0x000fce00078e000e */
[----:B------:R-:W-:Y:S05]  /*23a40*/  WARPSYNC.COLLECTIVE R15, `(.L_x_13913) ;  /* 0x000000000f087348 */ /* 0x000fea0003c00000 */
[----:B------:R0:W1:Y:S02]  /*23a50*/  SHFL.IDX P6, R14, R13, R12, R11 ;  /* 0x0000000c0d0e7389 */ /* 0x00006400000c000b */
[----:B01----:R-:W-:Y:S01]  /*23a60*/  ENDCOLLECTIVE ;  /* 0x000000000000791b */ /* 0x003fe20003800000 */
.L_x_13913:
        /* <DEDUP_REMOVED lines=14> */
.L_x_13914:
[----:B------:R-:W-:Y:S02]  /*23b50*/  IMAD.MOV.U32 R13, RZ, RZ, R4 ;  /* 0x000000ffff0d7224 */ /* 0x000fe400078e0004 */
[----:B------:R-:W-:Y:S02]  /*23b60*/  IMAD.MOV.U32 R12, RZ, RZ, 0x5 ;  /* 0x00000005ff0c7424 */ /* 0x000fe400078e00ff */
[----:B------:R-:W-:-:S07]  /*23b70*/  IMAD.MOV.U32 R8, RZ, RZ, R14 ;  /* 0x000000ffff087224 */ /* 0x000fce00078e000e */
[----:B------:R-:W-:Y:S05]  /*23b80*/  WARPSYNC.COLLECTIVE R15, `(.L_x_13915) ;  /* 0x000000000f087348 */ /* 0x000fea0003c00000 */
[----:B------:R0:W1:Y:S02]  /*23b90*/  SHFL.IDX P6, R14, R13, R12, R11 ;  /* 0x0000000c0d0e7389 */ /* 0x00006400000c000b */
[----:B01----:R-:W-:Y:S01]  /*23ba0*/  ENDCOLLECTIVE ;  /* 0x000000000000791b */ /* 0x003fe20003800000 */
.L_x_13915:
        /* <DEDUP_REMOVED lines=14> */
.L_x_13916:
[----:B------:R-:W-:Y:S02]  /*23c90*/  IMAD.MOV.U32 R13, RZ, RZ, R4 ;  /* 0x000000ffff0d7224 */ /* 0x000fe400078e0004 */
[----:B------:R-:W-:Y:S02]  /*23ca0*/  IMAD.MOV.U32 R12, RZ, RZ, 0x6 ;  /* 0x00000006ff0c7424 */ /* 0x000fe400078e00ff */
[----:B------:R-:W-:-:S07]  /*23cb0*/  IMAD.MOV.U32 R8, RZ, RZ, R14 ;  /* 0x000000ffff087224 */ /* 0x000fce00078e000e */
[----:B------:R-:W-:Y:S05]  /*23cc0*/  WARPSYNC.COLLECTIVE R15, `(.L_x_13917) ;  /* 0x000000000f087348 */ /* 0x000fea0003c00000 */
[----:B------:R0:W1:Y:S02]  /*23cd0*/  SHFL.IDX P6, R14, R13, R12, R11 ;  /* 0x0000000c0d0e7389 */ /* 0x00006400000c000b */
[----:B01----:R-:W-:Y:S01]  /*23ce0*/  ENDCOLLECTIVE ;  /* 0x000000000000791b */ /* 0x003fe20003800000 */
.L_x_13917:
        /* <DEDUP_REMOVED lines=14> */
.L_x_13918:
[----:B------:R-:W-:Y:S02]  /*23dd0*/  IMAD.MOV.U32 R13, RZ, RZ, R4 ;  /* 0x000000ffff0d7224 */ /* 0x000fe400078e0004 */
[----:B------:R-:W-:Y:S02]  /*23de0*/  IMAD.MOV.U32 R12, RZ, RZ, 0x7 ;  /* 0x00000007ff0c7424 */ /* 0x000fe400078e00ff */
[----:B------:R-:W-:-:S07]  /*23df0*/  IMAD.MOV.U32 R8, RZ, RZ, R14 ;  /* 0x000000ffff087224 */ /* 0x000fce00078e000e */
[----:B------:R-:W-:Y:S05]  /*23e00*/  WARPSYNC.COLLECTIVE R15, `(.L_x_13919) ;  /* 0x000000000f087348 */ /* 0x000fea0003c00000 */
[----:B------:R0:W1:Y:S02]  /*23e10*/  SHFL.IDX P6, R14, R13, R12, R11 ;  /* 0x0000000c0d0e7389 */ /* 0x00006400000c000b */
[----:B01----:R-:W-:Y:S01]  /*23e20*/  ENDCOLLECTIVE ;  /* 0x000000000000791b */ /* 0x003fe20003800000 */
.L_x_13919:
        /* <DEDUP_REMOVED lines=15> */
.L_x_13920:
[----:B------:R-:W-:Y:S01]  /*23f20*/  ISETP.GE.AND P2, PT, R0, R3, PT ;  /* 0x000000030000720c */ /* 0x000fe20003f46270 */
[----:B------:R-:W-:Y:S02]  /*23f30*/  IMAD.MOV.U32 R13, RZ, RZ, R2 ;  /* 0x000000ffff0d7224 */ /* 0x000fe400078e0002 */
[----:B------:R-:W-:Y:S02]  /*23f40*/  IMAD.MOV.U32 R12, RZ, RZ, RZ ;  /* 0x000000ffff0c7224 */ /* 0x000fe400078e00ff */
[----:B------:R-:W-:-:S08]  /*23f50*/  IMAD.MOV.U32 R7, RZ, RZ, R14 ;  /* 0x000000ffff077224 */ /* 0x000fd000078e000e */
[----:B------:R-:W-:Y:S05]  /*23f60*/  WARPSYNC.COLLECTIVE R15, `(.L_x_13921) ;  /* 0x000000000f087348 */ /* 0x000fea0003c00000 */
[----:B------:R0:W1:Y:S02]  /*23f70*/  SHFL.IDX P6, R14, R13, R12, R11 ;  /* 0x0000000c0d0e7389 */ /* 0x00006400000c000b */
[----:B01----:R-:W-:Y:S01]  /*23f80*/  ENDCOLLECTIVE ;  /* 0x000000000000791b */ /* 0x003fe20003800000 */
.L_x_13921:
[----:B------:R-:W-:-:S05]  /*23f90*/  @!P1 LEA R7, P3, R21, R7, 0x1 ;  /* 0x0000000715079211 */ /* 0x000fca00078608ff */
[----:B------:R-:W-:Y:S02]  /*23fa0*/  @!P1 IMAD.X R4, RZ, RZ, R4, P3 ;  /* 0x000000ffff049224 */ /* 0x000fe400018e0604 */
[----:B------:R-:W-:Y:S02]  /*23fb0*/  @!P1 IMAD.MOV.U32 R8, RZ, RZ, R7 ;  /* 0x000000ffff089224 */ /* 0x000fe400078e0007 */
        /* <DEDUP_REMOVED lines=11> */
.L_x_13922:
[----:B------:R-:W-:Y:S02]  /*24070*/  IMAD.MOV.U32 R13, RZ, RZ, R2 ;  /* 0x000000ffff0d7224 */ /* 0x000fe400078e0002 */
[----:B------:R-:W-:Y:S02]  /*24080*/  IMAD.MOV.U32 R12, RZ, RZ, 0x1 ;  /* 0x00000001ff0c7424 */ /* 0x000fe400078e00ff */
[----:B------:R-:W-:-:S07]  /*24090*/  IMAD.MOV.U32 R0, RZ, RZ, R14 ;  /* 0x000000ffff007224 */ /* 0x000fce00078e000e */
[----:B------:R-:W-:Y:S05]  /*240a0*/  WARPSYNC.COLLECTIVE R15, `(.L_x_13923) ;  /* 0x000000000f087348 */ /* 0x000fea0003c00000 */
[----:B------:R0:W1:Y:S02]  /*240b0*/  SHFL.IDX P6, R14, R13, R12, R11 ;  /* 0x0000000c0d0e7389 */ /* 0x00006400000c000b */
[----:B01----:R-:W-:Y:S01]  /*240c0*/  ENDCOLLECTIVE ;  /* 0x000000000000791b */ /* 0x003fe20003800000 */
.L_x_13923:
[----:B------:R-:W-:-:S05]  /*240d0*/  @!P2 LEA R0, P1, R21, R0, 0x1 ;  /* 0x000000001500a211 */ /* 0x000fca00078208ff */
[----:B------:R-:W-:-:S04]  /*240e0*/  @!P2 IMAD.X R8, RZ, RZ, R10, P1 ;  /* 0x000000ffff08a224 */ /* 0x000fc800008e060a */
        /* <DEDUP_REMOVED lines=13> */
.L_x_13924:
[----:B------:R-:W-:Y:S02]  /*241c0*/  IMAD.MOV.U32 R13, RZ, RZ, R2 ;  /* 0x000000ffff0d7224 */ /* 0x000fe400078e0002 */
[----:B------:R-:W-:Y:S02]  /*241d0*/  IMAD.MOV.U32 R12, RZ, RZ, 0x2 ;  /* 0x00000002ff0c7424 */ /* 0x000fe400078e00ff */
[----:B------:R-:W-:-:S07]  /*241e0*/  IMAD.MOV.U32 R8, RZ, RZ, R14 ;  /* 0x000000ffff087224 */ /* 0x000fce00078e000e */
[----:B------:R-:W-:Y:S05]  /*241f0*/  WARPSYNC.COLLECTIVE R15, `(.L_x_13925) ;  /* 0x000000000f087348 */ /* 0x000fea0003c00000 */
[----:B------:R0:W1:Y:S02]  /*24200*/  SHFL.IDX P6, R14, R13, R12, R11 ;  /* 0x0000000c0d0e7389 */ /* 0x00006400000c000b */
[----:B01----:R-:W-:Y:S01]  /*24210*/  ENDCOLLECTIVE ;  /* 0x000000000000791b */ /* 0x003fe20003800000 */
.L_x_13925:
        /* <DEDUP_REMOVED lines=13> */
.L_x_13926:
[----:B------:R-:W-:Y:S02]  /*242f0*/  IMAD.MOV.U32 R13, RZ, RZ, R2 ;  /* 0x000000ffff0d7224 */ /* 0x000fe400078e0002 */
[----:B------:R-:W-:Y:S02]  /*24300*/  IMAD.MOV.U32 R12, RZ, RZ, 0x3 ;  /* 0x00000003ff0c7424 */ /* 0x000fe400078e00ff */
[----:B------:R-:W-:-:S07]  /*24310*/  IMAD.MOV.U32 R8, RZ, RZ, R14 ;  /* 0x000000ffff087224 */ /* 0x000fce00078e000e */
[----:B------:R-:W-:Y:S05]  /*24320*/  WARPSYNC.COLLECTIVE R15, `(.L_x_13927) ;  /* 0x000000000f087348 */ /* 0x000fea0003c00000 */
[----:B------:R0:W1:Y:S02]  /*24330*/  SHFL.IDX P6, R14, R13, R12, R11 ;  /* 0x0000000c0d0e7389 */ /* 0x00006400000c000b */
[----:B01----:R-:W-:Y:S01]  /*24340*/  ENDCOLLECTIVE ;  /* 0x000000000000791b */ /* 0x003fe20003800000 */
.L_x_13927:
        /* <DEDUP_REMOVED lines=12> */
.L_x_13928:
[----:B------:R-:W-:Y:S01]  /*24410*/  IMAD.MOV.U32 R2, RZ, RZ, R14 ;  /* 0x000000ffff027224 */ /* 0x000fe200078e000e */
[----:B------:R-:W-:Y:S06]  /*24420*/  BRA `(.L_x_13929) ;  /* 0xffffffa000847947 */ /* 0x000fec000383ffff */
.L_x_13754:
[----:B0-----:R0:W1:Y:S02]  /*24430*/  SYNCS.PHASECHK.TRANS64.TRYWAIT P0, [R17+URZ+0x16820], R0 ;  /* 0x01682000110075a7 */ /* 0x001064000800017f */
[----:B-1----:R-:W-:Y:S05]  /*24440*/  @!P0 NANOSLEEP.SYNCS 0x989680 ;  /* 0x009896800000895d */ /* 0x002fea0003900000 */
[----:B------:R-:W1:Y:S02]  /*24450*/  @!P0 SYNCS.PHASECHK.TRANS64 P0, [R17+URZ+0x16820], R0 ;  /* 0x01682000110085a7 */ /* 0x000e64000800007f */
[----:B-1----:R-:W-:Y:S05]  /*24460*/  @!P0 BRA `(.L_x_13754) ;  /* 0xfffffffc00f08947 */ /* 0x002fea000383ffff */
[----:B------:R-:W-:Y:S05]  /*24470*/  BRA `(.L_x_13930) ;  /* 0xffffffa000e47947 */ /* 0x000fea000383ffff */
.L_x_13763:
[----:B-1----:R1:W2:Y:S02]  /*24480*/  SYNCS.PHASECHK.TRANS64.TRYWAIT P0, [R2+URZ+0x16840], R3 ;  /* 0x01684003020075a7 */ /* 0x0022a4000800017f */
[----:B--2---:R-:W-:Y:S05]  /*24490*/  @!P0 NANOSLEEP.SYNCS 0x989680 ;  /* 0x009896800000895d */ /* 0x004fea0003900000 */
[----:B------:R-:W2:Y:S02]  /*244a0*/  @!P0 SYNCS.PHASECHK.TRANS64 P0, [R2+URZ+0x16840], R3 ;  /* 0x01684003020085a7 */ /* 0x000ea4000800007f */
[----:B--2---:R-:W-:Y:S05]  /*244b0*/  @!P0 BRA `(.L_x_13763) ;  /* 0xfffffffc00f08947 */ /* 0x004fea000383ffff */
[----:B------:R-:W-:Y:S05]  /*244c0*/  BRA `(.L_x_13931) ;  /* 0xffffffa400cc7947 */ /* 0x000fea000383ffff */
.L_x_13768:
[----:B0-----:R0:W1:Y:S02]  /*244d0*/  SYNCS.PHASECHK.TRANS64.TRYWAIT P0, [R3+URZ+0x60], R2 ;  /* 0x00006002030075a7 */ /* 0x001064000800017f */
[----:B-1----:R-:W-:Y:S05]  /*244e0*/  @!P0 NANOSLEEP.SYNCS 0x989680 ;  /* 0x009896800000895d */ /* 0x002fea0003900000 */
[----:B------:R-:W1:Y:S02]  /*244f0*/  @!P0 SYNCS.PHASECHK.TRANS64 P0, [R3+URZ+0x60], R2 ;  /* 0x00006002030085a7 */ /* 0x000e64000800007f */
[----:B-1----:R-:W-:Y:S05]  /*24500*/  @!P0 BRA `(.L_x_13768) ;  /* 0xfffffffc00f08947 */ /* 0x002fea000383ffff */
[----:B------:R-:W-:Y:S05]  /*24510*/  BRA `(.L_x_13932) ;  /* 0xffffffa800587947 */ /* 0x000fea000383ffff */
.L_x_13776:
[----:B-1----:R1:W2:Y:S02]  /*24520*/  SYNCS.PHASECHK.TRANS64.TRYWAIT P0, [R2+URZ+0x16840], R3 ;  /* 0x01684003020075a7 */ /* 0x0022a4000800017f */
[----:B--2---:R-:W-:Y:S05]  /*24530*/  @!P0 NANOSLEEP.SYNCS 0x989680 ;  /* 0x009896800000895d */ /* 0x004fea0003900000 */
[----:B------:R-:W2:Y:S02]  /*24540*/  @!P0 SYNCS.PHASECHK.TRANS64 P0, [R2+URZ+0x16840], R3 ;  /* 0x01684003020085a7 */ /* 0x000ea4000800007f */
[----:B--2---:R-:W-:Y:S05]  /*24550*/  @!P0 BRA `(.L_x_13776) ;  /* 0xfffffffc00f08947 */ /* 0x004fea000383ffff */
[----:B------:R-:W-:Y:S05]  /*24560*/  BRA `(.L_x_13933) ;  /* 0xffffffac00947947 */ /* 0x000fea000383ffff */
.L_x_13781:
[----:B0-----:R0:W1:Y:S02]  /*24570*/  SYNCS.PHASECHK.TRANS64.TRYWAIT P0, [R10+URZ+0x60], R28 ;  /* 0x0000601c0a0075a7 */ /* 0x001064000800017f */
[----:B-1----:R-:W-:Y:S05]  /*24580*/  @!P0 NANOSLEEP.SYNCS 0x989680 ;  /* 0x009896800000895d */ /* 0x002fea0003900000 */
[----:B------:R-:W1:Y:S02]  /*24590*/  @!P0 SYNCS.PHASECHK.TRANS64 P0, [R10+URZ+0x60], R28 ;  /* 0x0000601c0a0085a7 */ /* 0x000e64000800007f */
[----:B-1----:R-:W-:Y:S05]  /*245a0*/  @!P0 BRA `(.L_x_13781) ;  /* 0xfffffffc00f08947 */ /* 0x002fea000383ffff */
[----:B------:R-:W-:Y:S05]  /*245b0*/  BRA `(.L_x_13934) ;  /* 0xffffffb000207947 */ /* 0x000fea000383ffff */
.L_x_13789:
[----:B-1----:R1:W2:Y:S02]  /*245c0*/  SYNCS.PHASECHK.TRANS64.TRYWAIT P0, [R2+URZ+0x16840], R3 ;  /* 0x01684003020075a7 */ /* 0x0022a4000800017f */
[----:B--2---:R-:W-:Y:S05]  /*245d0*/  @!P0 NANOSLEEP.SYNCS 0x989680 ;  /* 0x009896800000895d */ /* 0x004fea0003900000 */
[----:B------:R-:W2:Y:S02]  /*245e0*/  @!P0 SYNCS.PHASECHK.TRANS64 P0, [R2+URZ+0x16840], R3 ;  /* 0x01684003020085a7 */ /* 0x000ea4000800007f */
[----:B--2---:R-:W-:Y:S05]  /*245f0*/  @!P0 BRA `(.L_x_13789) ;  /* 0xfffffffc00f08947 */ /* 0x004fea000383ffff */
[----:B------:R-:W-:Y:S05]  /*24600*/  BRA `(.L_x_13935) ;  /* 0xffffffb400307947 */ /* 0x000fea000383ffff */
.L_x_13794:
[----:B0-----:R0:W1:Y:S02]  /*24610*/  SYNCS.PHASECHK.TRANS64.TRYWAIT P0, [R3+URZ+0x60], R7 ;  /* 0x00006007030075a7 */ /* 0x001064000800017f */
[----:B-1----:R-:W-:Y:S05]  /*24620*/  @!P0 NANOSLEEP.SYNCS 0x989680 ;  /* 0x009896800000895d */ /* 0x002fea0003900000 */
[----:B------:R-:W1:Y:S02]  /*24630*/  @!P0 SYNCS.PHASECHK.TRANS64 P0, [R3+URZ+0x60], R7 ;  /* 0x00006007030085a7 */ /* 0x000e64000800007f */
[----:B-1----:R-:W-:Y:S05]  /*24640*/  @!P0 BRA `(.L_x_13794) ;  /* 0xfffffffc00f08947 */ /* 0x002fea000383ffff */
[----:B------:R-:W-:Y:S05]  /*24650*/  BRA `(.L_x_13936) ;  /* 0xffffffb400c07947 */ /* 0x000fea000383ffff */
.L_x_13804:
[----:B0-----:R0:W1:Y:S02]  /*24660*/  SYNCS.PHASECHK.TRANS64.TRYWAIT P0, [R3+URZ+0x16860], R0 ;  /* 0x01686000030075a7 */ /* 0x001064000800017f */
[----:B-1----:R-:W-:Y:S05]  /*24670*/  @!P0 NANOSLEEP.SYNCS 0x989680 ;  /* 0x009896800000895d */ /* 0x002fea0003900000 */
[----:B------:R-:W1:Y:S02]  /*24680*/  @!P0 SYNCS.PHASECHK.TRANS64 P0, [R3+URZ+0x16860], R0 ;  /* 0x01686000030085a7 */ /* 0x000e64000800007f */
[----:B-1----:R-:W-:Y:S05]  /*24690*/  @!P0 BRA `(.L_x_13804) ;  /* 0xfffffffc00f08947 */ /* 0x002fea000383ffff */
[----:B------:R-:W-:Y:S05]  /*246a0*/  BRA `(.L_x_13937) ;  /* 0xffffffb800bc7947 */ /* 0x000fea000383ffff */
.L_x_13810:
[----:B------:R-:W-:Y:S01]  /*246b0*/  BSSY B0, `(.L_x_13938) ;  /* 0x0000008000007945 */ /* 0x000fe20003800000 */
[----:B------:R-:W-:Y:S02]  /*246c0*/  IMAD.MOV.U32 R13, RZ, RZ, R24 ;  /* 0x000000ffff0d7224 */ /* 0x000fe400078e0018 */
[----:B------:R-:W-:Y:S02]  /*246d0*/  IMAD.MOV.U32 R12, RZ, RZ, RZ ;  /* 0x000000ffff0c7224 */ /* 0x000fe400078e00ff */
[----:B------:R-:W-:Y:S02]  /*246e0*/  IMAD.MOV.U32 R11, RZ, RZ, 0x1f ;  /* 0x0000001fff0b7424 */ /* 0x000fe400078e00ff */
[----:B------:R-:W-:-:S07]  /*246f0*/  IMAD.MOV.U32 R15, RZ, RZ, -0x1 ;  /* 0xffffffffff0f7424 */ /* 0x000fce00078e00ff */
[----:B-1----:R-:W-:Y:S05]  /*24700*/  WARPSYNC.COLLECTIVE R15, `(.L_x_13939) ;  /* 0x000000000f087348 */ /* 0x002fea0003c00000 */
[----:B------:R0:W2:Y:S02]  /*24710*/  SHFL.IDX P6, R14, R13, R12, R11 ;  /* 0x0000000c0d0e7389 */ /* 0x0000a400000c000b */
[----:B012---:R-:W-:Y:S01]  /*24720*/  ENDCOLLECTIVE ;  /* 0x000000000000791b */ /* 0x007fe20003800000 */
.L_x_13939:
[----:B------:R-:W-:Y:S05]  /*24730*/  BSYNC B0 ;  /* 0x0000000000007941 */ /* 0x000fea0003800000 */
.L_x_13938:
        /* <DEDUP_REMOVED lines=9> */
.L_x_13940:
        /* <DEDUP_REMOVED lines=23> */
.L_x_13941:
[----:B------:R-:W-:Y:S01]  /*24940*/  IMAD.MOV.U32 R12, RZ, RZ, 0x2 ;  /* 0x00000002ff0c7424 */ /* 0x000fe200078e00ff */
[----:B------:R-:W-:-:S05]  /*24950*/  SEL R4, R14, RZ, P1 ;  /* 0x000000ff0e047207 */ /* 0x000fca0000800000 */
[----:B------:R-:W-:-:S04]  /*24960*/  IMAD.IADD R4, R13, 0x1, R4 ;  /* 0x000000010d047824 */ /* 0x000fc800078e0204 */
[----:B------:R-:W-:-:S07]  /*24970*/  IMAD.MOV.U32 R13, RZ, RZ, R4 ;  /* 0x000000ffff0d7224 */ /* 0x000fce00078e0004 */
[----:B------:R-:W-:Y:S05]  /*24980*/  WARPSYNC.COLLECTIVE R15, `(.L_x_13942) ;  /* 0x000000000f087348 */ /* 0x000fea0003c00000 */
[----:B------:R0:W1:Y:S02]  /*24990*/  SHFL.UP P6, R14, R13, R12, R11 ;  /* 0x0400000c0d0e7389 */ /* 0x00006400000c000b */
[----:B01----:R-:W-:Y:S01]  /*249a0*/  ENDCOLLECTIVE ;  /* 0x000000000000791b */ /* 0x003fe20003800000 */
.L_x_13942:
[----:B------:R-:W-:Y:S01]  /*249b0*/  IMAD.MOV.U32 R12, RZ, RZ, 0x4 ;  /* 0x00000004ff0c7424 */ /* 0x000fe200078e00ff */
[----:B------:R-:W-:-:S05]  /*249c0*/  SEL R3, R14, RZ, P2 ;  /* 0x000000ff0e037207 */ /* 0x000fca0001000000 */
[----:B------:R-:W-:-:S04]  /*249d0*/  IMAD.IADD R2, R4, 0x1, R3 ;  /* 0x0000000104027824 */ /* 0x000fc800078e0203 */
[----:B------:R-:W-:-:S07]  /*249e0*/  IMAD.MOV.U32 R13, RZ, RZ, R2 ;  /* 0x000000ffff0d7224 */ /* 0x000fce00078e0002 */
[----:B------:R-:W-:Y:S05]  /*249f0*/  WARPSYNC.COLLECTIVE R15, `(.L_x_13943) ;  /* 0x000000000f087348 */ /* 0x000fea0003c00000 */
[----:B------:R0:W1:Y:S02]  /*24a00*/  SHFL.UP P6, R14, R13, R12, R11 ;  /* 0x0400000c0d0e7389 */ /* 0x00006400000c000b */
[----:B01----:R-:W-:Y:S01]  /*24a10*/  ENDCOLLECTIVE ;  /* 0x000000000000791b */ /* 0x003fe20003800000 */
.L_x_13943:
[----:B------:R-:W-:Y:S01]  /*24a20*/  IMAD.MOV.U32 R12, RZ, RZ, 0x8 ;  /* 0x00000008ff0c7424 */ /* 0x000fe200078e00ff */
[----:B------:R-:W-:-:S05]  /*24a30*/  SEL R3, R14, RZ, P3 ;  /* 0x000000ff0e037207 */ /* 0x000fca0001800000 */
[----:B------:R-:W-:-:S04]  /*24a40*/  IMAD.IADD R3, R2, 0x1, R3 ;  /* 0x0000000102037824 */ /* 0x000fc800078e0203 */
[----:B------:R-:W-:-:S07]  /*24a50*/  IMAD.MOV.U32 R13, RZ, RZ, R3 ;  /* 0x000000ffff0d7224 */ /* 0x000fce00078e0003 */
[----:B------:R-:W-:Y:S05]  /*24a60*/  WARPSYNC.COLLECTIVE R15, `(.L_x_13944) ;  /* 0x000000000f087348 */ /* 0x000fea0003c00000 */
[----:B------:R0:W1:Y:S02]  /*24a70*/  SHFL.UP P6, R14, R13, R12, R11 ;  /* 0x0400000c0d0e7389 */ /* 0x00006400000c000b */
[----:B01----:R-:W-:Y:S01]  /*24a80*/  ENDCOLLECTIVE ;  /* 0x000000000000791b */ /* 0x003fe20003800000 */
.L_x_13944:
[----:B------:R-:W-:Y:S01]  /*24a90*/  IMAD.MOV.U32 R12, RZ, RZ, 0x10 ;  /* 0x00000010ff0c7424 */ /* 0x000fe200078e00ff */
[----:B------:R-:W-:-:S05]  /*24aa0*/  SEL R4, R14, RZ, P4 ;  /* 0x000000ff0e047207 */ /* 0x000fca0002000000 */
[----:B------:R-:W-:-:S04]  /*24ab0*/  IMAD.IADD R4, R3, 0x1, R4 ;  /* 0x0000000103047824 */ /* 0x000fc800078e0204 */
[----:B------:R-:W-:-:S07]  /*24ac0*/  IMAD.MOV.U32 R13, RZ, RZ, R4 ;  /* 0x000000ffff0d7224 */ /* 0x000fce00078e0004 */
[----:B------:R-:W-:Y:S05]  /*24ad0*/  WARPSYNC.COLLECTIVE R15, `(.L_x_13945) ;  /* 0x000000000f087348 */ /* 0x000fea0003c00000 */
[----:B------:R0:W1:Y:S02]  /*24ae0*/  SHFL.UP P6, R14, R13, R12, R11 ;  /* 0x0400000c0d0e7389 */ /* 0x00006400000c000b */
[----:B01----:R-:W-:Y:S01]  /*24af0*/  ENDCOLLECTIVE ;  /* 0x000000000000791b */ /* 0x003fe20003800000 */
.L_x_13945:
        /* <DEDUP_REMOVED lines=8> */
.L_x_13946:
[----:B------:R-:W-:Y:S05]  /*24b80*/  BRA `(.L_x_13947) ;  /* 0xffffffb800f47947 */ /* 0x000fea000383ffff */
.L_x_13813:
[----:B------:R-:W-:Y:S01]  /*24b90*/  BSSY B0, `(.L_x_13948) ;  /* 0x0000007000007945 */ /* 0x000fe20003800000 */
[----:B------:R-:W-:Y:S02]  /*24ba0*/  IMAD.MOV.U32 R12, RZ, RZ, 0x1 ;  /* 0x00000001ff0c7424 */ /* 0x000fe400078e00ff */
[----:B------:R-:W-:Y:S02]  /*24bb0*/  IMAD.MOV.U32 R11, RZ, RZ, RZ ;  /* 0x000000ffff0b7224 */ /* 0x000fe400078e00ff */
[----:B------:R-:W-:-:S07]  /*24bc0*/  IMAD.MOV.U32 R15, RZ, RZ, -0x1 ;  /* 0xffffffffff0f7424 */ /* 0x000fce00078e00ff */
[----:B------:R-:W-:Y:S05]  /*24bd0*/  WARPSYNC.COLLECTIVE R15, `(.L_x_13949) ;  /* 0x000000000f087348 */ /* 0x000fea0003c00000 */
[----:B------:R0:W1:Y:S02]  /*24be0*/  SHFL.UP P6, R14, R13, R12, R11 ;  /* 0x0400000c0d0e7389 */ /* 0x00006400000c000b */
[----:B01----:R-:W-:Y:S01]  /*24bf0*/  ENDCOLLECTIVE ;  /* 0x000000000000791b */ /* 0x003fe20003800000 */
.L_x_13949:
[----:B------:R-:W-:Y:S05]  /*24c00*/  BSYNC B0 ;  /* 0x0000000000007941 */ /* 0x000fea0003800000 */
.L_x_13948:
        /* <DEDUP_REMOVED lines=8> */
.L_x_13950:
[----:B------:R-:W-:Y:S01]  /*24c90*/  IMAD.MOV.U32 R12, RZ, RZ, 0x4 ;  /* 0x00000004ff0c7424 */ /* 0x000fe200078e00ff */
[----:B------:R-:W-:-:S05]  /*24ca0*/  SEL R2, R14, RZ, P2 ;  /* 0x000000ff0e027207 */ /* 0x000fca0001000000 */
[----:B------:R-:W-:-:S04]  /*24cb0*/  IMAD.IADD R2, R13, 0x1, R2 ;  /* 0x000000010d027824 */ /* 0x000fc800078e0202 */
[----:B------:R-:W-:-:S07]  /*24cc0*/  IMAD.MOV.U32 R13, RZ, RZ, R2 ;  /* 0x000000ffff0d7224 */ /* 0x000fce00078e0002 */
[----:B------:R-:W-:Y:S05]  /*24cd0*/  WARPSYNC.COLLECTIVE R15, `(.L_x_13951) ;  /* 0x000000000f087348 */ /* 0x000fea0003c00000 */
[----:B------:R0:W1:Y:S02]  /*24ce0*/  SHFL.UP P6, R14, R13, R12, R11 ;  /* 0x0400000c0d0e7389 */ /* 0x00006400000c000b */
[----:B01----:R-:W-:Y:S01]  /*24cf0*/  ENDCOLLECTIVE ;  /* 0x000000000000791b */ /* 0x003fe20003800000 */
.L_x_13951:
[----:B------:R-:W-:Y:S01]  /*24d00*/  IMAD.MOV.U32 R12, RZ, RZ, 0x8 ;  /* 0x00000008ff0c7424 */ /* 0x000fe200078e00ff */
[----:B------:R-:W-:-:S05]  /*24d10*/  SEL R3, R14, RZ, P3 ;  /* 0x000000ff0e037207 */ /* 0x000fca0001800000 */
[----:B------:R-:W-:-:S04]  /*24d20*/  IMAD.IADD R3, R2, 0x1, R3 ;  /* 0x0000000102037824 */ /* 0x000fc800078e0203 */
[----:B------:R-:W-:-:S07]  /*24d30*/  IMAD.MOV.U32 R13, RZ, RZ, R3 ;  /* 0x000000ffff0d7224 */ /* 0x000fce00078e0003 */
[----:B------:R-:W-:Y:S05]  /*24d40*/  WARPSYNC.COLLECTIVE R15, `(.L_x_13952) ;  /* 0x000000000f087348 */ /* 0x000fea0003c00000 */
[----:B------:R0:W1:Y:S02]  /*24d50*/  SHFL.UP P6, R14, R13, R12, R11 ;  /* 0x0400000c0d0e7389 */ /* 0x00006400000c000b */
[----:B01----:R-:W-:Y:S01]  /*24d60*/  ENDCOLLECTIVE ;  /* 0x000000000000791b */ /* 0x003fe20003800000 */
.L_x_13952:
[----:B------:R-:W-:Y:S01]  /*24d70*/  IMAD.MOV.U32 R12, RZ, RZ, 0x10 ;  /* 0x00000010ff0c7424 */ /* 0x000fe200078e00ff */
[----:B------:R-:W-:-:S05]  /*24d80*/  SEL R4, R14, RZ, P4 ;  /* 0x000000ff0e047207 */ /* 0x000fca0002000000 */
[----:B------:R-:W-:-:S04]  /*24d90*/  IMAD.IADD R4, R3, 0x1, R4 ;  /* 0x0000000103047824 */ /* 0x000fc800078e0204 */
[----:B------:R-:W-:-:S07]  /*24da0*/  IMAD.MOV.U32 R13, RZ, RZ, R4 ;  /* 0x000000ffff0d7224 */ /* 0x000fce00078e0004 */
[----:B------:R-:W-:Y:S05]  /*24db0*/  WARPSYNC.COLLECTIVE R15, `(.L_x_13953) ;  /* 0x000000000f087348 */ /* 0x000fea0003c00000 */
[----:B------:R0:W1:Y:S02]  /*24dc0*/  SHFL.UP P6, R14, R13, R12, R11 ;  /* 0x0400000c0d0e7389 */ /* 0x00006400000c000b */
[----:B01----:R-:W-:Y:S01]  /*24dd0*/  ENDCOLLECTIVE ;  /* 0x000000000000791b */ /* 0x003fe20003800000 */
.L_x_13953:
        /* <DEDUP_REMOVED lines=8> */
.L_x_13954:
[----:B------:R-:W-:Y:S05]  /*24e60*/  BRA `(.L_x_13955) ;  /* 0xffffffb800e07947 */ /* 0x000fea000383ffff */
.L_x_13815:
[----:B------:R-:W-:Y:S01]  /*24e70*/  BSSY B0, `(.L_x_13956) ;  /* 0x0000006000007945 */ /* 0x000fe20003800000 */
[----:B------:R-:W-:Y:S01]  /*24e80*/  PLOP3.LUT P6, PT, P6, PT, PT, 0x8, 0x0 ;  /* 0x000000000000781c */ /* 0x000fe200037ce170 */
[----:B------:R-:W-:-:S12]  /*24e90*/  IMAD.MOV.U32 R15, RZ, RZ, -0x1 ;  /* 0xffffffffff0f7424 */ /* 0x000fd800078e00ff */
[----:B0-----:R-:W-:Y:S05]  /*24ea0*/  WARPSYNC.COLLECTIVE R15, `(.L_x_13957) ;  /* 0x000000000f087348 */ /* 0x001fea0003c00000 */
[----:B------:R-:W-:Y:S01]  /*24eb0*/  VOTE.ANY R14, PT, P6 ;  /* 0x00000000000e7806 */ /* 0x000fe200030e0100 */
[----:B0-----:R-:W-:Y:S06]  /*24ec0*/  ENDCOLLECTIVE ;  /* 0x000000000000791b */ /* 0x001fec0003800000 */
.L_x_13957:
[----:B------:R-:W-:Y:S05]  /*24ed0*/  BSYNC B0 ;  /* 0x0000000000007941 */ /* 0x000fea0003800000 */
.L_x_13956:
        /* <DEDUP_REMOVED lines=10> */
.L_x_13958:
[----:B------:R-:W-:Y:S02]  /*24f80*/  IMAD.MOV.U32 R13, RZ, RZ, R5 ;  /* 0x000000ffff0d7224 */ /* 0x000fe400078e0005 */
[----:B------:R-:W-:-:S07]  /*24f90*/  IMAD.MOV.U32 R25, RZ, RZ, R14 ;  /* 0x000000ffff197224 */ /* 0x000fce00078e000e */
[----:B------:R-:W-:Y:S05]  /*24fa0*/  WARPSYNC.COLLECTIVE R15, `(.L_x_13959) ;  /* 0x000000000f087348 */ /* 0x000fea0003c00000 */
[----:B------:R0:W1:Y:S02]  /*24fb0*/  SHFL.IDX P6, R14, R13, R12, R11 ;  /* 0x0000000c0d0e7389 */ /* 0x00006400000c000b */
[----:B01----:R-:W-:Y:S01]  /*24fc0*/  ENDCOLLECTIVE ;  /* 0x000000000000791b */ /* 0x003fe20003800000 */
.L_x_13959:
[----:B------:R-:W-:Y:S01]  /*24fd0*/  IMAD.MOV.U32 R5, RZ, RZ, R14 ;  /* 0x000000ffff057224 */ /* 0x000fe200078e000e */
[----:B------:R-:W-:Y:S06]  /*24fe0*/  BRA `(.L_x_13960) ;  /* 0xffffffb800c07947 */ /* 0x000fec000383ffff */
.L_x_13817:
[----:B------:R-:W-:Y:S01]  /*24ff0*/  BSSY B0, `(.L_x_13961) ;  /* 0x0000007000007945 */ /* 0x000fe20003800000 */
[----:B------:R-:W-:Y:S02]  /*25000*/  IMAD.MOV.U32 R13, RZ, RZ, R2 ;  /* 0x000000ffff0d7224 */ /* 0x000fe400078e0002 */
[----:B------:R-:W-:Y:S02]  /*25010*/  IMAD.MOV.U32 R11, RZ, RZ, 0x1f ;  /* 0x0000001fff0b7424 */ /* 0x000fe400078e00ff */
[----:B------:R-:W-:-:S07]  /*25020*/  IMAD.MOV.U32 R15, RZ, RZ, -0x1 ;  /* 0xffffffffff0f7424 */ /* 0x000fce00078e00ff */
[----:B0123--:R-:W-:Y:S05]  /*25030*/  WARPSYNC.COLLECTIVE R15, `(.L_x_13962) ;  /* 0x000000000f087348 */ /* 0x00ffea0003c00000 */
[----:B------:R4:W0:Y:S02]  /*25040*/  SHFL.IDX P6, R14, R13, R12, R11 ;  /* 0x0000000c0d0e7389 */ /* 0x00082400000c000b */
[----:B01234-:R-:W-:Y:S01]  /*25050*/  ENDCOLLECTIVE ;  /* 0x000000000000791b */ /* 0x01ffe20003800000 */
.L_x_13962:
[----:B------:R-:W-:Y:S05]  /*25060*/  BSYNC B0 ;  /* 0x0000000000007941 */ /* 0x000fea0003800000 */
.L_x_13961:
[----:B------:R-:W-:Y:S01]  /*25070*/  IMAD.MOV.U32 R24, RZ, RZ, R14 ;  /* 0x000000ffff187224 */ /* 0x000fe200078e000e */
[----:B------:R-:W-:Y:S06]  /*25080*/  BRA `(.L_x_13816) ;  /* 0xffffffb800b07947 */ /* 0x000fec000383ffff */
.L_x_13823:
[----:B0-----:R0:W1:Y:S02]  /*25090*/  SYNCS.PHASECHK.TRANS64.TRYWAIT P0, [R9+URZ+0x16820], R0 ;  /* 0x01682000090075a7 */ /* 0x001064000800017f */
[----:B-1----:R-:W-:Y:S05]  /*250a0*/  @!P0 NANOSLEEP.SYNCS 0x989680 ;  /* 0x009896800000895d */ /* 0x002fea0003900000 */
[----:B------:R-:W1:Y:S02]  /*250b0*/  @!P0 SYNCS.PHASECHK.TRANS64 P0, [R9+URZ+0x16820], R0 ;  /* 0x01682000090085a7 */ /* 0x000e64000800007f */
[----:B-1----:R-:W-:Y:S05]  /*250c0*/  @!P0 BRA `(.L_x_13823) ;  /* 0xfffffffc00f08947 */ /* 0x002fea000383ffff */
[----:B------:R-:W-:Y:S05]  /*250d0*/  BRA `(.L_x_13963) ;  /* 0xffffffc400087947 */ /* 0x000fea000383ffff */
.L_x_13824:
        /* <DEDUP_REMOVED lines=11> */
.L_x_13965:
[----:B------:R-:W-:Y:S05]  /*25190*/  BSYNC B0 ;  /* 0x0000000000007941 */ /* 0x000fea0003800000 */
.L_x_13964:
[----:B------:R-:W-:Y:S05]  /*251a0*/  BRA `(.L_x_13966) ;  /* 0xffffffc000f07947 */ /* 0x000fea000383ffff */
.L_x_13825:
[----:B------:R-:W-:Y:S01]  /*251b0*/  BSSY B0, `(.L_x_13967) ;  /* 0x0000006000007945 */ /* 0x000fe20003800000 */
[----:B------:R-:W-:-:S07]  /*251c0*/  IMAD.MOV.U32 R15, RZ, RZ, -0x1 ;  /* 0xffffffffff0f7424 */ /* 0x000fce00078e00ff */
[----:B0--3--:R-:W-:Y:S05]  /*251d0*/  WARPSYNC.COLLECTIVE R15, `(.L_x_13968) ;  /* 0x000000000f0c7348 */ /* 0x009fea0003c00000 */
[----:B------:R-:W-:Y:S02]  /*251e0*/  ELECT P6, UR62, PT ;  /* 0x00000000003e782f */ /* 0x000fe400038c0000 */
[----:B------:R-:W-:Y:S01]  /*251f0*/  MOV R14, UR62 ;  /* 0x0000003e000e7c02 */ /* 0x000fe20008000f00 */
[----:B0--3--:R-:W-:Y:S10]  /*25200*/  ENDCOLLECTIVE ;  /* 0x000000000000791b */ /* 0x009ff40003800000 */
.L_x_13968:
[----:B------:R-:W-:Y:S05]  /*25210*/  BSYNC B0 ;  /* 0x0000000000007941 */ /* 0x000fea0003800000 */
.L_x_13967:
[----:B------:R-:W-:Y:S05]  /*25220*/  BRA `(.L_x_13969) ;  /* 0xffffffc000e47947 */ /* 0x000fea000383ffff */
.L_x_13827:
[----:B0-----:R0:W1:Y:S02]  /*25230*/  SYNCS.PHASECHK.TRANS64.TRYWAIT P0, [R7+URZ], R2 ;  /* 0x00000002070075a7 */ /* 0x001064000800017f */
[----:B-1----:R-:W-:Y:S05]  /*25240*/  @!P0 NANOSLEEP.SYNCS 0x989680 ;  /* 0x009896800000895d */ /* 0x002fea0003900000 */
[----:B------:R-:W1:Y:S02]  /*25250*/  @!P0 SYNCS.PHASECHK.TRANS64 P0, [R7+URZ], R2 ;  /* 0x00000002070085a7 */ /* 0x000e64000800007f */
[----:B-1----:R-:W-:Y:S05]  /*25260*/  @!P0 BRA `(.L_x_13827) ;  /* 0xfffffffc00f08947 */ /* 0x002fea000383ffff */
[----:B------:R-:W-:Y:S05]  /*25270*/  BRA `(.L_x_13970) ;  /* 0xffffffc400187947 */ /* 0x000fea000383ffff */
.L_x_13828:
[----:B-1----:R1:W2:Y:S02]  /*25280*/  SYNCS.PHASECHK.TRANS64.TRYWAIT P0, [R3+URZ], R0 ;  /* 0x00000000030075a7 */ /* 0x0022a4000800017f */
[----:B--2---:R-:W-:Y:S05]  /*25290*/  @!P0 NANOSLEEP.SYNCS 0x989680 ;  /* 0x009896800000895d */ /* 0x004fea0003900000 */
[----:B------:R-:W2:Y:S02]  /*252a0*/  @!P0 SYNCS.PHASECHK.TRANS64 P0, [R3+URZ], R0 ;  /* 0x00000000030085a7 */ /* 0x000ea4000800007f */
[----:B--2---:R-:W-:Y:S05]  /*252b0*/  @!P0 BRA `(.L_x_13828) ;  /* 0xfffffffc00f08947 */ /* 0x004fea000383ffff */
[----:B------:R-:W-:Y:S05]  /*252c0*/  BRA `(.L_x_13971) ;  /* 0xffffffc4000c7947 */ /* 0x000fea000383ffff */
.L_x_13830:
[----:B-1----:R1:W2:Y:S02]  /*252d0*/  SYNCS.PHASECHK.TRANS64.TRYWAIT P0, [R5+URZ], R2 ;  /* 0x00000002050075a7 */ /* 0x0022a4000800017f */
[----:B--2---:R-:W-:Y:S05]  /*252e0*/  @!P0 NANOSLEEP.SYNCS 0x989680 ;  /* 0x009896800000895d */ /* 0x004fea0003900000 */
[----:B------:R-:W2:Y:S02]  /*252f0*/  @!P0 SYNCS.PHASECHK.TRANS64 P0, [R5+URZ], R2 ;  /* 0x00000002050085a7 */ /* 0x000ea4000800007f */
[----:B--2---:R-:W-:Y:S05]  /*25300*/  @!P0 BRA `(.L_x_13830) ;  /* 0xfffffffc00f08947 */ /* 0x004fea000383ffff */
[----:B------:R-:W-:Y:S05]  /*25310*/  BRA `(.L_x_13972) ;  /* 0xffffffc400107947 */ /* 0x000fea000383ffff */
.L_x_13973:
        /* <DEDUP_REMOVED lines=14> */
.L_x_14874:


//--------------------- .text._ZN7cutlass13device_kernelIN5flash11enable_sm90INS1_16FlashAttnFwdSm90INS1_25CollectiveMainloopFwdSm90ILi2EN4cute5tupleIJNS5_1CILi1EEES8_S8_EEENS6_IJNS7_ILi192EEENS7_ILi128EEENS7_ILi64EEEEEELi64ENS_10bfloat16_tEfNS_4arch4Sm90ELb1ELb0ELb1ELb0ELb0ELb0ELb0ELb1ELb1ELb1ELb1ELb0EEENS1_21CollectiveEpilogueFwdINS6_IJSA_SC_SB_EEES9_SE_SG_Li384ELb0ELb1ELb1ELb0EEENS1_19SingleTileSchedulerILb0ELb1ELb1ELi192EEEEEEEEEvNT_6ParamsE --------------------------
	.section	.text._ZN7cutlass13device_kernelIN5flash11enable_sm90INS1_16FlashAttnFwdSm90INS1_25CollectiveMainloopFwdSm90ILi2EN4cute5tupleIJNS5_1CILi1EEES8_S8_EEENS6_IJNS7_ILi192EEENS7_ILi128EEENS7_ILi64EEEEEELi64ENS_10bfloat16_tEfNS_4arch4Sm90ELb1ELb0ELb1ELb0ELb0ELb0ELb0ELb1ELb1ELb1ELb1ELb0EEENS1_21CollectiveEpilogueFwdINS6_IJSA_SC_SB_EEES9_SE_SG_Li384ELb0ELb1ELb1ELb0EEENS1_19SingleTileSchedulerILb0ELb1ELb1ELi192EEEEEEEEEvNT_6ParamsE,"ax",@progbits
	.align	128
.text._ZN7cutlass13device_kernelIN5flash11enable_sm90INS1_16FlashAttnFwdSm90INS1_25CollectiveMainloopFwdSm90ILi2EN4cute5tupleIJNS5_1CILi1EEES8_S8_EEENS6_IJNS7_ILi192EEENS7_ILi128EEENS7_ILi64EEEEEELi64ENS_10bfloat16_tEfNS_4arch4Sm90ELb1ELb0ELb1ELb0ELb0ELb0ELb0ELb1ELb1ELb1ELb1ELb0EEENS1_21CollectiveEpilogueFwdINS6_IJSA_SC_SB_EEES9_SE_SG_Li384ELb0ELb1ELb1ELb0EEENS1_19SingleTileSchedulerILb0ELb1ELb1ELi192EEEEEEEEEvNT_6ParamsE:
        .type           _ZN7cutlass13device_kernelIN5flash11enable_sm90INS1_16FlashAttnFwdSm90INS1_25CollectiveMainloopFwdSm90ILi2EN4cute5tupleIJNS5_1CILi1EEES8_S8_EEENS6_IJNS7_ILi192EEENS7_ILi128EEENS7_ILi64EEEEEELi64ENS_10bfloat16_tEfNS_4arch4Sm90ELb1ELb0ELb1ELb0ELb0ELb0ELb0ELb1ELb1ELb1ELb1ELb0EEENS1_21CollectiveEpilogueFwdINS6_IJSA_SC_SB_EEES9_SE_SG_Li384ELb0ELb1ELb1ELb0EEENS1_19SingleTileSchedulerILb0ELb1ELb1ELi192EEEEEEEEEvNT_6ParamsE,@function
        .size           _ZN7cutlass13device_kernelIN5flash11enable_sm90INS1_16FlashAttnFwdSm90INS1_25CollectiveMainloopFwdSm90ILi2EN4cute5tupleIJNS5_1CILi1EEES8_S8_EEENS6_IJNS7_ILi192EEENS7_ILi128EEENS7_ILi64EEEEEELi64ENS_10bfloat16_tEfNS_4arch4Sm90ELb1ELb0ELb1ELb0ELb0ELb0ELb0ELb1ELb1ELb1ELb1ELb0EEENS1_21CollectiveEpilogueFwdINS6_IJSA_SC_SB_EEES9_SE_SG_Li384ELb0ELb1ELb1ELb0EEENS1_19SingleTileSchedulerILb0ELb1ELb1ELi192EEEEEEEEEvNT_6ParamsE,(.L_x_14875 - _ZN7cutlass13device_kernelIN5flash11enable_sm90INS1_16FlashAttnFwdSm90INS1_25CollectiveMainloopFwdSm90ILi2EN4cute5tupleIJNS5_1CILi1EEES8_S8_EEENS6_IJNS7_ILi192EEENS7_ILi128EEENS7_ILi64EEEEEELi64ENS_10bfloat16_tEfNS_4arch4Sm90ELb1ELb0ELb1ELb0ELb0ELb0ELb0ELb1ELb1ELb1ELb1ELb0EEENS1_21CollectiveEpilogueFwdINS6_IJSA_SC_SB_EEES9_SE_SG_Li384ELb0ELb1ELb1ELb0EEENS1_19SingleTileSchedulerILb0ELb1ELb1ELi192EEEEEEEEEvNT_6ParamsE)
        .other          _ZN7cutlass13device_kernelIN5flash11enable_sm90INS1_16FlashAttnFwdSm90INS1_25CollectiveMainloopFwdSm90ILi2EN4cute5tupleIJNS5_1CILi1EEES8_S8_EEENS6_IJNS7_ILi192EEENS7_ILi128EEENS7_ILi64EEEEEELi64ENS_10bfloat16_tEfNS_4arch4Sm90ELb1ELb0ELb1ELb0ELb0ELb0ELb0ELb1ELb1ELb1ELb1ELb0EEENS1_21CollectiveEpilogueFwdINS6_IJSA_SC_SB_EEES9_SE_SG_Li384ELb0ELb1ELb1ELb0EEENS1_19SingleTileSchedulerILb0ELb1ELb1ELi192EEEEEEEEEvNT_6ParamsE,@"STO_CUDA_ENTRY STV_DEFAULT"
_ZN7cutlass13device_kernelIN5flash11enable_sm90INS1_16FlashAttnFwdSm90INS1_25CollectiveMainloopFwdSm90ILi2EN4cute5tupleIJNS5_1CILi1EEES8_S8_EEENS6_IJNS7_ILi192EEENS7_ILi128EEENS7_ILi64EEEEEELi64ENS_10bfloat16_tEfNS_4arch4Sm90ELb1ELb0ELb1ELb0ELb0ELb0ELb0ELb1ELb1ELb1ELb1ELb0EEENS1_21CollectiveEpilogueFwdINS6_IJSA_SC_SB_EEES9_SE_SG_Li384ELb0ELb1ELb1ELb0EEENS1_19SingleTileSchedulerILb0ELb1ELb1ELi192EEEEEEEEEvNT_6ParamsE:
        /* <DEDUP_REMOVED lines=17> */
.L_x_13975:
[----:B------:R-:W-:Y:S05]  /*0110*/  BSYNC B0 ;  /* 0x0000000000007941 */ /* 0x000fea0003800000 */
.L_x_13974:
        /* <DEDUP_REMOVED lines=41> */
.L_x_13976:
        /* <DEDUP_REMOVED lines=22> */
.L_x_13977:
        /* <DEDUP_REMOVED lines=18> */
.L_x_13978:
        /* <DEDUP_REMOVED lines=22> */
.L_x_13979:
        /* <DEDUP_REMOVED lines=22> */
.L_x_13980:
        /* <DEDUP_REMOVED lines=9> */
.L_x_13983:
        /* <DEDUP_REMOVED lines=21> */
[----:B------:R-:W0:Y:S01]  /*0ad0*/  S2UR UR41, SR_CTAID.X ;  /* 0x00000000002979c3 */ /* 0x000e220000002500 */
        /* <DEDUP_REMOVED lines=12> */
[----:B------:R-:W-:Y:S02]  /*0ba0*/  USEL UR37, UR37, 0x1, UP0 ;  /* 0x0000000125257887 */ /* 0x000fe40008000000 */
[----:B------:R-:W-:Y:S02]  /*0bb0*/  ULOP3.LUT UR38, UR38, 0xffff, URZ, 0xc0, !UPT ;  /* 0x0000ffff26267892 */ /* 0x000fe4000f8ec03f */
[----:B------:R-:W-:Y:S02]  /*0bc0*/  UIMAD UR7, UR37, UR8, UR7 ;  /* 0x00000008250772a4 */ /* 0x000fe4000f8e0207 */
[----:B0-----:R-:W-:-:S04]  /*0bd0*/  UIMAD UR41, UR41, 0xc0, URZ ;  /* 0x000000c0292978a4 */ /* 0x001fc8000f8e023f */
[----:B------:R-:W-:Y:S02]  /*0be0*/  @UP1 UIADD3 UR4, UR41, 0xbf, URZ ;  /* 0x000000bf29041890 */ /* 0x000fe4000fffe03f */
[----:B------:R-:W-:Y:S02]  /*0bf0*/  UIADD3 UR6, UR41, 0xbf, URZ ;  /* 0x000000bf29067890 */ /* 0x000fe4000fffe03f */
[----:B------:R-:W-:Y:S02]  /*0c00*/  UIMAD.WIDE.U32 UR4, UR4, UR5, URZ ;  /* 0x00000005040472a5 */ /* 0x000fe4000f8e003f */
[----:B------:R-:W-:Y:S02]  /*0c10*/  UIMAD UR4, UR37, UR8, 0x7f ;  /* 0x0000007f250474a4 */ /* 0x000fe4000f8e0208 */
[----:B------:R-:W-:Y:S02]  /*0c20*/  @UP1 USHF.R.U32.HI UR6, URZ, UR9, UR5 ;  /* 0x000000093f061299 */ /* 0x000fe40008011605 */
[----:B------:R-:W-:-:S02]  /*0c30*/  USHF.R.S32.HI UR5, URZ, 0x1f, UR4 ;  /* 0x0000001f3f057899 */ /* 0x000fc40008011404 */
[----:B------:R-:W-:Y:S02]  /*0c40*/  UIADD3 UR6, UR7, UR6, URZ ;  /* 0x0000000607067290 */ /* 0x000fe4000fffe03f */
[----:B------:R-:W-:Y:S02]  /*0c50*/  ULEA.HI UR5, UR5, UR4, URZ, 0x7 ;  /* 0x0000000405057291 */ /* 0x000fe4000f8f383f */
[----:B------:R-:W-:Y:S02]  /*0c60*/  USHF.R.S32.HI UR7, URZ, 0x1f, UR6 ;  /* 0x0000001f3f077899 */ /* 0x000fe40008011406 */
[----:B------:R-:W-:Y:S02]  /*0c70*/  USHF.R.S32.HI UR5, URZ, 0x7, UR5 ;  /* 0x000000073f057899 */ /* 0x000fe40008011405 */
[----:B------:R-:W-:Y:S01]  /*0c80*/  ULEA.HI UR7, UR7, UR6, URZ, 0x7 ;  /* 0x0000000607077291 */ /* 0x000fe2000f8f383f */
[----:B------:R-:W-:-:S03]  /*0c90*/  UMOV UR4, URZ ;  /* 0x0000003f00047c82 */ /* 0x000fc60008000000 */
[----:B------:R-:W-:-:S04]  /*0ca0*/  USHF.R.S32.HI UR7, URZ, 0x7, UR7 ;  /* 0x000000073f077899 */ /* 0x000fc80008011407 */
        /* <DEDUP_REMOVED lines=40> */
.L_x_13985:
[----:B------:R-:W-:Y:S02]  /*0f30*/  UIMAD UR38, UR38, UR4, URZ ;  /* 0x00000004262672a4 */ /* 0x000fe4000f8e023f */
[----:B------:R-:W-:Y:S01]  /*0f40*/  IMAD.U32 R3, RZ, RZ, UR4 ;  /* 0x00000004ff037e24 */ /* 0x000fe2000f8e00ff */
[----:B------:R-:W-:Y:S01]  /*0f50*/  MOV R0, UR9 ;  /* 0x0000000900007c02 */ /* 0x000fe20008000f00 */
[----:B------:R-:W-:Y:S01]  /*0f60*/  VIADD R18, R2, 0xffffff80 ;  /* 0xffffff8002127836 */ /* 0x000fe20000000000 */
[----:B------:R-:W-:Y:S02]  /*0f70*/  PLOP3.LUT P0, PT, PT, PT, PT, 0x80, 0x0 ;  /* 0x000000000000781c */ /* 0x000fe40003f0f070 */
[----:B------:R-:W-:Y:S02]  /*0f80*/  CS2R R118, SRZ ;  /* 0x0000000000767805 */ /* 0x000fe4000001ff00 */
[----:B------:R-:W-:Y:S01]  /*0f90*/  VIADDMNMX R0, R3, UR38, R0, PT ;  /* 0x0000002603007c46 */ /* 0x000fe2000b800100 */
[----:B------:R-:W-:Y:S01]  /*0fa0*/  IMAD.MOV.U32 R3, RZ, RZ, RZ ;  /* 0x000000ffff037224 */ /* 0x000fe200078e00ff */
        /* <DEDUP_REMOVED lines=17> */
[----:B------:R-:W-:-:S03]  /*10c0*/  CS2R R88, SRZ ;  /* 0x0000000000587805 */ /* 0x000fc6000001ff00 */
[----:B------:R-:W-:-:S13]  /*10d0*/  PLOP3.LUT P1, PT, PT, PT, UP0, 0x80, 0x0 ;  /* 0x000000000000781c */ /* 0x000fda0003f2f008 */
[----:B------:R-:W-:Y:S05]  /*10e0*/  @!P1 BRA `(.L_x_13986) ;  /* 0x0000008800349947 */ /* 0x000fea0003800000 */
        /* <DEDUP_REMOVED lines=34> */
.L_x_13987:
[----:B------:R-:W-:-:S04]  /*1310*/  SHF.L.U32 R0, RZ, 0x1f, RZ ;  /* 0x0000001fff007819 */ /* 0x000fc800000006ff */
[----:B------:R-:W0:Y:S02]  /*1320*/  SYNCS.PHASECHK.TRANS64.TRYWAIT P0, [UR39+0x16800], R0 ;  /* 0x01680000ff0075a7 */ /* 0x000e240008000167 */
[----:B0-----:R-:W-:Y:S05]  /*1330*/  @!P0 BRA `(.L_x_13988) ;  /* 0x000000cc00b48947 */ /* 0x001fea0003800000 */
.L_x_14093:
[----:B------:R-:W-:-:S06]  /*1340*/  ULOP3.LUT UR4, UR42, 0x1, URZ, 0xfc, !UPT ;  /* 0x000000012a047892 */ /* 0x000fcc000f8efc3f */
[----:B0-----:R-:W-:-:S05]  /*1350*/  IMAD.U32 R3, RZ, RZ, UR4 ;  /* 0x00000004ff037e24 */ /* 0x001fca000f8e00ff */
[----:B------:R-:W-:-:S13]  /*1360*/  ISETP.NE.AND P0, PT, R3, 0x3, PT ;  /* 0x000000030300780c */ /* 0x000fda0003f05270 */
[----:B------:R-:W-:Y:S05]  /*1370*/  @!P0 BRA `(.L_x_13989) ;  /* 0x0000000000048947 */ /* 0x000fea0003800000 */
[----:B------:R-:W-:Y:S01]  /*1380*/  BPT.TRAP 0x1 ;  /* 0x000000040000795c */ /* 0x000fe20000300000 */
.L_x_13989:
[----:B------:R0:W1:Y:S01]  /*1390*/  SYNCS.PHASECHK.TRANS64.TRYWAIT P2, [UR39+0x16830], R0 ;  /* 0x01683000ff0075a7 */ /* 0x0000620008040167 */
[----:B------:R-:W-:Y:S05]  /*13a0*/  @!P0 BRA `(.L_x_13990) ;  /* 0x0000000000048947 */ /* 0x000fea0003800000 */
[----:B------:R-:W-:Y:S01]  /*13b0*/  BPT.TRAP 0x1 ;  /* 0x000000040000795c */ /* 0x000fe20000300000 */
.L_x_13990:
[----:B------:R-:W-:Y:S01]  /*13c0*/  IMAD.U32 R6, RZ, RZ, UR44 ;  /* 0x0000002cff067e24 */ /* 0x000fe2000f8e00ff */
[----:B------:R-:W-:-:S04]  /*13d0*/  ISETP.NE.AND P1, PT, R17, RZ, PT ;  /* 0x000000ff1100720c */ /* 0x000fc80003f25270 */
[----:B------:R-:W-:Y:S01]  /*13e0*/  LOP3.LUT R6, R6, 0x10000, RZ, 0xfc, !PT ;  /* 0x0001000006067812 */ /* 0x000fe200078efcff */
[----:B-1----:R-:W-:Y:S08]  /*13f0*/  @P2 BRA `(.L_x_13991) ;  /* 0x0000000000082947 */ /* 0x002ff00003800000 */
[----:B------:R-:W1:Y:S02]  /*1400*/  SYNCS.PHASECHK.TRANS64.TRYWAIT P2, [UR39+0x16830], R0 ;  /* 0x01683000ff0075a7 */ /* 0x000e640008040167 */
[----:B-1----:R-:W-:Y:S05]  /*1410*/  @!P2 BRA `(.L_x_13992) ;  /* 0x000000cc0094a947 */ /* 0x002fea0003800000 */
.L_x_13991:
[----:B------:R-:W-:Y:S05]  /*1420*/  WARPSYNC.ALL ;  /* 0x0000000000007948 */ /* 0x000fea0003800000 */
[----:B------:R-:W-:Y:S01]  /*1430*/  IMAD.MOV.U32 R7, RZ, RZ, 0x40000040 ;  /* 0x40000040ff077424 */ /* 0x000fe200078e00ff */
        /* <DEDUP_REMOVED lines=13> */
[----:B------:R-:W-:Y:S01]  /*1510*/  LEA.HI R91, R91, R18, RZ, 0x2 ;  /* 0x000000125b5b7211 */ /* 0x000fe200078f10ff */
[----:B------:R-:W-:Y:S01]  /*1520*/  UMOV UR19, 0x40000040 ;  /* 0x4000004000137882 */ /* 0x000fe20000000000 */
[C---:B------:R-:W-:Y:S01]  /*1530*/  IMAD.IADD R5, R18.reuse, 0x1, -R5 ;  /* 0x0000000112057824 */ /* 0x040fe200078e0a05 */
[----:B------:R-:W-:Y:S01]  /*1540*/  UIADD3 UR14, UR24, 0x4, URZ ;  /* 0x00000004180e7890 */ /* 0x000fe2000fffe03f */
[----:B------:R-:W-:Y:S01]  /*1550*/  LOP3.LUT R91, R91, 0xfffffffc, RZ, 0xc0, !PT ;  /* 0xfffffffc5b5b7812 */ /* 0x000fe200078ec0ff */
[----:B------:R-:W-:Y:S01]  /*1560*/  UIADD3 UR12, UR16, 0x4, URZ ;  /* 0x00000004100c7890 */ /* 0x000fe2000fffe03f */
[----:B------:R-:W-:Y:S01]  /*1570*/  IMAD.HI R10, R19, 0x55555556, RZ ;  /* 0x55555556130a7827 */ /* 0x000fe200078e02ff */
[----:B------:R-:W-:Y:S01]  /*1580*/  UMOV UR10, UR24 ;  /* 0x00000018000a7c82 */ /* 0x000fe20008000000 */
[----:B------:R-:W-:Y:S01]  /*1590*/  UIADD3 UR18, UR24, 0x6, URZ ;  /* 0x0000000618127890 */ /* 0x000fe2000fffe03f */
[----:B------:R-:W-:Y:S01]  /*15a0*/  HGMMA.64x128x16.F32.BF16 R24, gdesc[UR8], RZ, !UPT, gsb0 ;  /* 0x01e00000081879f0 */ /* 0x000fe2000c0018ff */
[----:B------:R-:W-:Y:S01]  /*15b0*/  UIADD3 UR8, UR16, 0x2, URZ ;  /* 0x0000000210087890 */ /* 0x000fe2000fffe03f */
[----:B01----:R-:W-:Y:S01]  /*15c0*/  SHF.R.S32.HI R0, RZ, 0x1f, R5 ;  /* 0x0000001fff007819 */ /* 0x003fe20000011405 */
[----:B------:R-:W-:Y:S01]  /*15d0*/  UIADD3 UR10, UR24, 0x2, URZ ;  /* 0x00000002180a7890 */ /* 0x000fe2000fffe03f */
[----:B------:R-:W-:Y:S01]  /*15e0*/  IADD3 R91, R18, -R91, RZ ;  /* 0x8000005b125b7210 */ /* 0x000fe20007ffe0ff */
[----:B------:R-:W-:Y:S01]  /*15f0*/  UMOV UR9, 0x40000040 ;  /* 0x4000004000097882 */ /* 0x000fe20000000000 */
[----:B------:R-:W-:Y:S01]  /*1600*/  UMOV UR11, 0x40000040 ;  /* 0x40000040000b7882 */ /* 0x000fe20000000000 */
[----:B------:R-:W-:Y:S01]  /*1610*/  UIADD3 UR16, UR16, 0x6, URZ ;  /* 0x0000000610107890 */ /* 0x000fe2000fffe03f */
[CC--:B------:R-:W-:Y:S01]  /*1620*/  LEA.HI R8, R0.reuse, R5.reuse, RZ, 0x2 ;  /* 0x0000000500087211 */ /* 0x0c0fe200078f10ff */
[----:B------:R-:W-:Y:S01]  /*1630*/  ULDC UR4, c[0x0][0x448] ;  /* 0x0001120000047ab9 */ /* 0x000fe20000000800 */
[----:B------:R-:W-:Y:S01]  /*1640*/  LEA.HI R4, R0, R5, RZ, 0x5 ;  /* 0x0000000500047211 */ /* 0x000fe200078f28ff */
[----:B------:R-:W-:Y:S01]  /*1650*/  UISETP.NE.AND UP0, UPT, UR4, 0x1, UPT ;  /* 0x000000010400788c */ /* 0x000fe2000bf05270 */
[--C-:B------:R-:W-:Y:S01]  /*1660*/  SHF.R.S32.HI R0, RZ, 0x2, R8.reuse ;  /* 0x00000002ff007819 */ /* 0x100fe20000011408 */
[----:B------:R-:W-:Y:S01]  /*1670*/  ULDC UR6, c[0x0][0x2f0] ;  /* 0x0000bc0000067ab9 */ /* 0x000fe20000000800 */
[----:B------:R-:W-:Y:S01]  /*1680*/  SHF.R.S32.HI R17, RZ, 0x1f, R8 ;  /* 0x0000001fff117819 */ /* 0x000fe20000011408 */
[----:B------:R-:W-:Y:S01]  /*1690*/  UMOV UR4, 0xffffff80 ;  /* 0xffffff8000047882 */ /* 0x000fe20000000000 */
[----:B------:R-:W-:Y:S01]  /*16a0*/  SHF.R.S32.HI R4, RZ, 0x5, R4 ;  /* 0x00000005ff047819 */ /* 0x000fe20000011404 */
[----:B------:R-:W-:Y:S01]  /*16b0*/  UIMAD UR4, UR43, UR4, 0x80 ;  /* 0x000000802b0474a4 */ /* 0x000fe2000f8e0204 */
[----:B------:R-:W-:Y:S01]  /*16c0*/  LEA.HI R17, R17, R0, RZ, 0x3 ;  /* 0x0000000011117211 */ /* 0x000fe200078f18ff */
[----:B------:R-:W-:Y:S01]  /*16d0*/  ULDC UR7, c[0x0][0x288] ;  /* 0x0000a20000077ab9 */ /* 0x000fe20000000800 */
[----:B------:R-:W-:Y:S01]  /*16e0*/  LEA R12, R4, UR41, 0x4 ;  /* 0x00000029040c7c11 */ /* 0x000fe2000f8e20ff */
[----:B------:R-:W-:Y:S01]  /*16f0*/  UIADD3 UR26, UR43, -0x2, URZ ;  /* 0xfffffffe2b1a7890 */ /* 0x000fe2000fffe03f */
[----:B------:R-:W-:Y:S01]  /*1700*/  LEA.HI R10, R10, R10, RZ, 0x1 ;  /* 0x0000000a0a0a7211 */ /* 0x000fe200078f08ff */
[----:B------:R-:W-:Y:S01]  /*1710*/  @UP0 ULDC UR5, c[0x0][0x44c] ;  /* 0x0001130000050ab9 */ /* 0x000fe20000000800 */
[----:B------:R-:W-:-:S02]  /*1720*/  LOP3.LUT R17, R17, 0xfffffff8, RZ, 0xc0, !PT ;  /* 0xfffffff811117812 */ /* 0x000fc400078ec0ff */
[----:B------:R-:W-:Y:S02]  /*1730*/  CS2R R118, SRZ ;  /* 0x0000000000767805 */ /* 0x000fe4000001ff00 */
[C---:B------:R-:W-:Y:S01]  /*1740*/  LEA.HI R4, R91.reuse, R91, RZ, 0x1 ;  /* 0x0000005b5b047211 */ /* 0x040fe200078f08ff */
[----:B------:R-:W-:Y:S01]  /*1750*/  IMAD R10, R10, -0x3, R19 ;  /* 0xfffffffd0a0a7824 */ /* 0x000fe200078e0213 */
[----:B------:R-:W-:Y:S01]  /*1760*/  IADD3 R17, R12, R0, -R17 ;  /* 0x000000000c117210 */ /* 0x000fe20007ffe811 */
[----:B------:R-:W-:Y:S01]  /*1770*/  IMAD.U32 R12, RZ, RZ, UR6 ;  /* 0x00000006ff0c7e24 */ /* 0x000fe2000f8e00ff */
[----:B------:R-:W-:Y:S02]  /*1780*/  LOP3.LUT R4, R4, 0x1ffffffe, RZ, 0xc0, !PT ;  /* 0x1ffffffe04047812 */ /* 0x000fe400078ec0ff */
[----:B------:R-:W-:Y:S01]  /*1790*/  PLOP3.LUT P2, PT, PT, PT, UP0, 0x80, 0x0 ;  /* 0x000000000000781c */ /* 0x000fe20003f4f008 */
[----:B------:R-:W-:Y:S01]  /*17a0*/  IMAD R17, R10, 0x40, R17 ;  /* 0x000000400a117824 */ /* 0x000fe200078e0211 */
[----:B------:R-:W-:Y:S01]  /*17b0*/  LOP3.LUT R8, R8, 0x7ffffffc, RZ, 0xc0, !PT ;  /* 0x7ffffffc08087812 */ /* 0x000fe200078ec0ff */
[----:B------:R-:W-:-:S04]  /*17c0*/  IMAD.IADD R4, R91, 0x1, -R4 ;  /* 0x000000015b047824 */ /* 0x000fc800078e0a04 */
[----:B------:R-:W-:Y:S02]  /*17d0*/  IMAD R4, R4, 0x8, R17 ;  /* 0x0000000804047824 */ /* 0x000fe400078e0211 */
[----:B------:R-:W-:Y:S02]  /*17e0*/  IMAD.IADD R5, R5, 0x1, -R8 ;  /* 0x0000000105057824 */ /* 0x000fe400078e0a08 */
[----:B------:R-:W-:Y:S02]  /*17f0*/  IMAD.MOV.U32 R20, RZ, RZ, R4 ;  /* 0x000000ffff147224 */ /* 0x000fe400078e0004 */
[----:B------:R-:W-:Y:S01]  /*1800*/  @P2 IMAD.HI.U32 R0, R4, UR5, RZ ;  /* 0x0000000504002c27 */ /* 0x000fe2000f8e00ff */
[----:B------:R-:W-:-:S04]  /*1810*/  @UP0 ULDC UR5, c[0x0][0x450] ;  /* 0x0001140000050ab9 */ /* 0x000fc80000000800 */
[----:B------:R-:W-:Y:S01]  /*1820*/  @P2 SHF.R.U32.HI R20, RZ, UR5, R0 ;  /* 0x00000005ff142c19 */ /* 0x000fe20008011600 */
[----:B------:R-:W-:Y:S02]  /*1830*/  UIADD3 UR5, UR4, 0x1, URZ ;  /* 0x0000000104057890 */ /* 0x000fe4000fffe03f */
[----:B------:R-:W-:Y:S02]  /*1840*/  UIMAD UR4, UR37, UR6, UR4 ;  /* 0x00000006250472a4 */ /* 0x000fe4000f8e0204 */
[----:B------:R-:W0:Y:S01]  /*1850*/  SHFL.IDX PT, R14, R20, RZ, 0x1c1f ;  /* 0x001c1fff140e7589 */ /* 0x000e2200000e0000 */
[----:B------:R-:W-:Y:S01]  /*1860*/  UIMAD UR6, UR37, UR6, -UR7 ;  /* 0x00000006250672a4 */ /* 0x000fe2000f8e0a07 */
[----:B------:R-:W-:Y:S02]  /*1870*/  MOV R10, UR5 ;  /* 0x00000005000a7c02 */ /* 0x000fe40008000f00 */
[----:B------:R-:W-:Y:S01]  /*1880*/  IMAD.U32 R18, RZ, RZ, UR4 ;  /* 0x00000004ff127e24 */ /* 0x000fe2000f8e00ff */
[----:B------:R-:W1:Y:S01]  /*1890*/  SHFL.IDX PT, R20, R20, 0x1, 0x1c1f ;  /* 0x003c1f0014147f89 */ /* 0x000e6200000e0000 */
[----:B------:R-:W-:Y:S01]  /*18a0*/  ULDC UR4, c[0x0][0x988] ;  /* 0x0002620000047ab9 */ /* 0x000fe20000000800 */
[----:B------:R-:W-:-:S02]  /*18b0*/  IMAD R17, R5, -0x2, R10 ;  /* 0xfffffffe05117824 */ /* 0x000fc400078e020a */
[----:B------:R-:W-:Y:S02]  /*18c0*/  IMAD R18, R5, -0x2, R18 ;  /* 0xfffffffe05127824 */ /* 0x000fe400078e0212 */
[----:B------:R-:W-:Y:S01]  /*18d0*/  IMAD R17, R12, UR37, R17 ;  /* 0x000000250c117c24 */ /* 0x000fe2000f8e0211 */
        /* <DEDUP_REMOVED lines=22> */
[----:B------:R-:W-:-:S02]  /*1a40*/  VIADD R85, R17, -UR7 ;  /* 0x8000000711557c36 */ /* 0x000fc40008000000 */
[----:B------:R-:W-:Y:S01]  /*1a50*/  FMUL.FTZ R15, R32, UR10 ;  /* 0x0000000a200f7c20 */ /* 0x000fe20008410000 */
[----:B------:R-:W-:Y:S01]  /*1a60*/  FMUL.FTZ R32, R33, UR10 ;  /* 0x0000000a21207c20 */ /* 0x000fe20008410000 */
[----:B------:R-:W3:Y:S01]  /*1a70*/  MUFU.TANH R11, R11 ;  /* 0x0000000b000b7308 */ /* 0x000ee20000002400 */
[----:B------:R-:W-:Y:S01]  /*1a80*/  FMUL.FTZ R28, R36, UR10 ;  /* 0x0000000a241c7c20 */ /* 0x000fe20008410000 */
[----:B0-----:R-:W-:Y:S01]  /*1a90*/  VIADDMNMX R85, R14, R85, R18, PT ;  /* 0x000000550e557246 */ /* 0x001fe20003800112 */
[----:B------:R-:W-:Y:S01]  /*1aa0*/  FMUL.FTZ R24, R72, UR10 ;  /* 0x0000000a48187c20 */ /* 0x000fe20008410000 */
[----:B------:R-:W-:Y:S01]  /*1ab0*/  FMUL.FTZ R72, R77, UR10 ;  /* 0x0000000a4d487c20 */ /* 0x000fe20008410000 */
[----:B------:R-:W-:Y:S01]  /*1ac0*/  FMUL.FTZ R10, R30, UR10 ;  /* 0x0000000a1e0a7c20 */ /* 0x000fe20008410000 */
[----:B------:R-:W-:Y:S01]  /*1ad0*/  ISETP.GT.AND P3, PT, R85, RZ, PT ;  /* 0x000000ff5500720c */ /* 0x000fe20003f64270 */
[----:B------:R-:W-:Y:S01]  /*1ae0*/  FMUL.FTZ R9, R37, UR10 ;  /* 0x0000000a25097c20 */ /* 0x000fe20008410000 */
[----:B------:R-:W0:Y:S01]  /*1af0*/  MUFU.TANH R13, R13 ;  /* 0x0000000d000d7308 */ /* 0x000e220000002400 */
[C---:B------:R-:W-:Y:S01]  /*1b00*/  ISETP.GT.AND P4, PT, R85.reuse, 0x1, PT ;  /* 0x000000015500780c */ /* 0x040fe20003f84270 */
[----:B------:R-:W-:Y:S01]  /*1b10*/  FMUL.FTZ R37, R56, UR10 ;  /* 0x0000000a38257c20 */ /* 0x000fe20008410000 */
[----:B------:R-:W-:Y:S01]  /*1b20*/  ISETP.GT.AND P5, PT, R85, 0x8, PT ;  /* 0x000000085500780c */ /* 0x000fe20003fa4270 */
[----:B------:R-:W-:Y:S01]  /*1b30*/  FMUL.FTZ R56, R64, UR10 ;  /* 0x0000000a40387c20 */ /* 0x000fe20008410000 */
[----:B--2---:R-:W-:Y:S01]  /*1b40*/  FSEL R77, R3, -INF , P3 ;  /* 0xff800000034d7808 */ /* 0x004fe20001800000 */
[----:B------:R-:W-:Y:S01]  /*1b50*/  FMUL.FTZ R64, R73, UR10 ;  /* 0x0000000a49407c20 */ /* 0x000fe20008410000 */
[----:B------:R-:W-:Y:S01]  /*1b60*/  FMUL.FTZ R0, R26, UR10 ;  /* 0x0000000a1a007c20 */ /* 0x000fe20008410000 */
[----:B------:R-:W2:Y:S01]  /*1b70*/  MUFU.TANH R25, R25 ;  /* 0x0000001900197308 */ /* 0x000ea20000002400 */
[----:B---3--:R-:W-:Y:S01]  /*1b80*/  FSEL R30, R11, -INF , P4 ;  /* 0xff8000000b1e7808 */ /* 0x008fe20002000000 */
[----:B------:R-:W-:Y:S01]  /*1b90*/  FMUL.FTZ R29, R40, UR10 ;  /* 0x0000000a281d7c20 */ /* 0x000fe20008410000 */
[----:B------:R-:W-:Y:S01]  /*1ba0*/  ISETP.GT.AND P3, PT, R85, 0x9, PT ;  /* 0x000000095500780c */ /* 0x000fe20003f64270 */
[----:B------:R-:W-:Y:S01]  /*1bb0*/  FMUL.FTZ R36, R69, UR10 ;  /* 0x0000000a45247c20 */ /* 0x000fe20008410000 */
[----:B------:R-:W-:Y:S01]  /*1bc0*/  FMNMX.FTZ R26, R77, R30, !PT ;  /* 0x0000001e4d1a7209 */ /* 0x000fe20007810000 */
[----:B------:R-:W-:Y:S01]  /*1bd0*/  FMUL.FTZ R14, R34, UR10 ;  /* 0x0000000a220e7c20 */ /* 0x000fe20008410000 */
[----:B------:R-:W-:Y:S01]  /*1be0*/  ISETP.GT.AND P4, PT, R85, 0x10, PT ;  /* 0x000000105500780c */ /* 0x000fe20003f84270 */
[----:B------:R-:W3:Y:S01]  /*1bf0*/  MUFU.TANH R15, R15 ;  /* 0x0000000f000f7308 */ /* 0x000ee20000002400 */
        /* <DEDUP_REMOVED lines=8> */
[----:B--2---:R-:W-:Y:S01]  /*1c80*/  FSEL R69, R25, -INF , P3 ;  /* 0xff80000019457808 */ /* 0x004fe20001800000 */
[----:B------:R-:W-:Y:S01]  /*1c90*/  FMUL.FTZ R44, R57, UR10 ;  /* 0x0000000a392c7c20 */ /* 0x000fe20008410000 */
[----:B------:R-:W-:Y:S01]  /*1ca0*/  ISETP.GT.AND P3, PT, R85, 0x11, PT ;  /* 0x000000115500780c */ /* 0x000fe20003f64270 */
[----:B------:R-:W-:Y:S01]  /*1cb0*/  FMUL.FTZ R40, R48, UR10 ;  /* 0x0000000a30287c20 */ /* 0x000fe20008410000 */
[----:B------:R-:W-:Y:S01]  /*1cc0*/  FMNMX.FTZ R34, R69, R34, !PT ;  /* 0x0000002245227209 */ /* 0x000fe20007810000 */
        /* <DEDUP_REMOVED lines=19> */
[----:B--2---:R-:W-:-:S02]  /*1e00*/  FSEL R57, R28, -INF , P4 ;  /* 0xff8000001c397808 */ /* 0x004fc40002000000 */
[----:B------:R-:W-:Y:S02]  /*1e10*/  ISETP.GT.AND P4, PT, R85, 0x20, PT ;  /* 0x000000205500780c */ /* 0x000fe40003f84270 */
[----:B------:R-:W-:Y:S02]  /*1e20*/  FMNMX.FTZ R34, R57, R34, !PT ;  /* 0x0000002239227209 */ /* 0x000fe40007810000 */
[----:B-1----:R-:W-:Y:S01]  /*1e30*/  IADD3 R17, R20, -UR7, R17 ;  /* 0x8000000714117c10 */ /* 0x002fe2000fffe011 */
[----:B------:R-:W1:Y:S01]  /*1e40*/  MUFU.TANH R88, R88 ;  /* 0x0000005800587308 */ /* 0x000e620000002400 */
[----:B---3--:R-:W-:Y:S01]  /*1e50*/  FSEL R53, R9, -INF , P3 ;  /* 0xff80000009357808 */ /* 0x008fe20001800000 */
[----:B------:R-:W-:Y:S01]  /*1e60*/  @UP0 ULDC UR7, c[0x0][0x450] ;  /* 0x0001140000070ab9 */ /* 0x000fe20000000800 */
[----:B------:R-:W-:Y:S02]  /*1e70*/  ISETP.GT.AND P3, PT, R85, 0x21, PT ;  /* 0x000000215500780c */ /* 0x000fe40003f64270 */
[----:B------:R-:W-:-:S02]  /*1e80*/  FMNMX.FTZ R34, R53, R34, !PT ;  /* 0x0000002235227209 */ /* 0x000fc40007810000 */
[----:B------:R-:W-:Y:S01]  /*1e90*/  VIMNMX R18, R18, R17, PT ;  /* 0x0000001112127248 */ /* 0x000fe20003fe0100 */
[----:B------:R-:W2:Y:S01]  /*1ea0*/  MUFU.TANH R33, R33 ;  /* 0x0000002100217308 */ /* 0x000ea20000002400 */
[----:B0-----:R-:W-:Y:S02]  /*1eb0*/  FSEL R49, R29, -INF , P4 ;  /* 0xff8000001d317808 */ /* 0x001fe40002000000 */
[----:B------:R-:W-:Y:S02]  /*1ec0*/  ISETP.GT.AND P4, PT, R85, 0x28, PT ;  /* 0x000000285500780c */ /* 0x000fe40003f84270 */
[----:B------:R-:W-:Y:S01]  /*1ed0*/  FMNMX.FTZ R38, R49, R34, !PT ;  /* 0x0000002231267209 */ /* 0x000fe20007810000 */
[----:B------:R-:W-:Y:S01]  /*1ee0*/  FMUL.FTZ R34, R43, UR10 ;  /* 0x0000000a2b227c20 */ /* 0x000fe20008410000 */
[----:B------:R-:W-:Y:S01]  /*1ef0*/  ISETP.GT.AND P5, PT, R18, 0x8, PT ;  /* 0x000000081200780c */ /* 0x000fe20003fa4270 */
[----:B------:R-:W0:Y:S01]  /*1f00*/  MUFU.TANH R89, R89 ;  /* 0x0000005900597308 */ /* 0x000e220000002400 */
[----:B-1----:R-:W-:-:S02]  /*1f10*/  FSEL R45, R88, -INF , P3 ;  /* 0xff800000582d7808 */ /* 0x002fc40001800000 */
[----:B------:R-:W-:Y:S02]  /*1f20*/  ISETP.GT.AND P3, PT, R85, 0x29, PT ;  /* 0x000000295500780c */ /* 0x000fe40003f64270 */
[----:B------:R-:W-:-:S03]  /*1f30*/  FMNMX.FTZ R38, R45, R38, !PT ;  /* 0x000000262d267209 */ /* 0x000fc60007810000 */
[----:B------:R-:W1:Y:S08]  /*1f40*/  MUFU.TANH R40, R40 ;  /* 0x0000002800287308 */ /* 0x000e700000002400 */
[----:B------:R-:W3:Y:S08]  /*1f50*/  MUFU.TANH R48, R48 ;  /* 0x0000003000307308 */ /* 0x000ef00000002400 */
[----:B------:R-:W4:Y:S08]  /*1f60*/  MUFU.TANH R23, R23 ;  /* 0x0000001700177308 */ /* 0x000f300000002400 */
[----:B------:R2:W-:Y:S08]  /*1f70*/  MUFU.TANH R28, R39 ;  /* 0x00000027001c7308 */ /* 0x0005f00000002400 */
[----:B------:R-:W5:Y:S01]  /*1f80*/  MUFU.TANH R21, R21 ;  /* 0x0000001500157308 */ /* 0x000f620000002400 */
[----:B--2---:R-:W-:-:S02]  /*1f90*/  FSEL R39, R33, -INF , P4 ;  /* 0xff80000021277808 */ /* 0x004fc40002000000 */
[----:B------:R-:W-:Y:S02]  /*1fa0*/  ISETP.GT.AND P4, PT, R85, 0x30, PT ;  /* 0x000000305500780c */ /* 0x000fe40003f84270 */
[----:B0-----:R-:W-:Y:S02]  /*1fb0*/  FSEL R33, R89, -INF , P3 ;  /* 0xff80000059217808 */ /* 0x001fe40001800000 */
[----:B------:R-:W-:Y:S01]  /*1fc0*/  FMNMX.FTZ R42, R39, R38, !PT ;  /* 0x00000026272a7209 */ /* 0x000fe20007810000 */
[----:B------:R-:W0:Y:S01]  /*1fd0*/  MUFU.TANH R37, R37 ;  /* 0x0000002500257308 */ /* 0x000e220000002400 */
[----:B------:R-:W-:Y:S01]  /*1fe0*/  ISETP.GT.AND P3, PT, R85, 0x31, PT ;  /* 0x000000315500780c */ /* 0x000fe20003f64270 */
[----:B------:R-:W-:Y:S01]  /*1ff0*/  FMUL.FTZ R38, R46, UR10 ;  /* 0x0000000a2e267c20 */ /* 0x000fe20008410000 */
[----:B-1----:R-:W-:Y:S01]  /*2000*/  FSEL R29, R40, -INF , P4 ;  /* 0xff800000281d7808 */ /* 0x002fe20002000000 */
[----:B------:R-:W-:Y:S01]  /*2010*/  FMUL.FTZ R40, R47, UR10 ;  /* 0x0000000a2f287c20 */ /* 0x000fe20008410000 */
[----:B------:R-:W-:-:S02]  /*2020*/  FMNMX.FTZ R42, R33, R42, !PT ;  /* 0x0000002a212a7209 */ /* 0x000fc40007810000 */
[----:B------:R-:W-:Y:S01]  /*2030*/  ISETP.GT.AND P4, PT, R85, 0x38, PT ;  /* 0x000000385500780c */ /* 0x000fe20003f84270 */
[----:B------:R-:W1:Y:S01]  /*2040*/  MUFU.TANH R44, R44 ;  /* 0x0000002c002c7308 */ /* 0x000e620000002400 */
[----:B---3--:R-:W-:Y:S02]  /*2050*/  FSEL R25, R48, -INF , P3 ;  /* 0xff80000030197808 */ /* 0x008fe40001800000 */
[----:B------:R-:W-:Y:S02]  /*2060*/  FMNMX.FTZ R42, R29, R42, !PT ;  /* 0x0000002a1d2a7209 */ /* 0x000fe40007810000 */
[----:B------:R-:W-:Y:S02]  /*2070*/  ISETP.GT.AND P3, PT, R85, 0x39, PT ;  /* 0x000000395500780c */ /* 0x000fe40003f64270 */
[----:B----4-:R-:W-:Y:S01]  /*2080*/  FSEL R23, R23, -INF , P4 ;  /* 0xff80000017177808 */ /* 0x010fe20002000000 */
[----:B------:R-:W2:Y:S01]  /*2090*/  MUFU.TANH R60, R60 ;  /* 0x0000003c003c7308 */ /* 0x000ea20000002400 */
[----:B------:R-:W-:-:S02]  /*20a0*/  FMNMX.FTZ R42, R25, R42, !PT ;  /* 0x0000002a192a7209 */ /* 0x000fc40007810000 */
[----:B------:R-:W-:Y:S02]  /*20b0*/  ISETP.GT.AND P4, PT, R85, 0x40, PT ;  /* 0x000000405500780c */ /* 0x000fe40003f84270 */
[----:B-----5:R-:W-:Y:S02]  /*20c0*/  FSEL R21, R21, -INF , P3 ;  /* 0xff80000015157808 */ /* 0x020fe40001800000 */
[----:B------:R-:W-:Y:S01]  /*20d0*/  FMNMX.FTZ R46, R23, R42, !PT ;  /* 0x0000002a172e7209 */ /* 0x000fe20007810000 */
[----:B------:R-:W3:Y:S01]  /*20e0*/  MUFU.TANH R90, R90 ;  /* 0x0000005a005a7308 */ /* 0x000ee20000002400 */
[----:B------:R-:W-:Y:S01]  /*20f0*/  ISETP.GT.AND P3, PT, R85, 0x41, PT ;  /* 0x000000415500780c */ /* 0x000fe20003f64270 */
[----:B------:R-:W-:Y:S01]  /*2100*/  FMUL.FTZ R42, R50, UR10 ;  /* 0x0000000a322a7c20 */ /* 0x000fe20008410000 */
[----:B0-----:R-:W-:Y:S02]  /*2110*/  FSEL R19, R37, -INF , P4 ;  /* 0xff80000025137808 */ /* 0x001fe40002000000 */
[----:B------:R-:W-:-:S02]  /*2120*/  FMNMX.FTZ R46, R21, R46, !PT ;  /* 0x0000002e152e7209 */ /* 0x000fc40007810000 */
[----:B------:R-:W-:Y:S01]  /*2130*/  ISETP.GT.AND P4, PT, R85, 0x48, PT ;  /* 0x000000485500780c */ /* 0x000fe20003f84270 */
[----:B------:R-:W0:Y:S01]  /*2140*/  MUFU.TANH R56, R56 ;  /* 0x0000003800387308 */ /* 0x000e220000002400 */
[----:B-1----:R-:W-:Y:S01]  /*2150*/  FSEL R3, R44, -INF , P3 ;  /* 0xff8000002c037808 */ /* 0x002fe20001800000 */
[----:B------:R-:W-:Y:S01]  /*2160*/  FMUL.FTZ R44, R51, UR10 ;  /* 0x0000000a332c7c20 */ /* 0x000fe20008410000 */
[----:B------:R-:W-:Y:S02]  /*2170*/  FMNMX.FTZ R46, R19, R46, !PT ;  /* 0x0000002e132e7209 */ /* 0x000fe40007810000 */
[----:B------:R-:W-:Y:S02]  /*2180*/  ISETP.GT.AND P3, PT, R85, 0x49, PT ;  /* 0x000000495500780c */ /* 0x000fe40003f64270 */
[----:B--2---:R-:W-:Y:S01]  /*2190*/  FSEL R9, R60, -INF , P4 ;  /* 0xff8000003c097808 */ /* 0x004fe20002000000 */
[----:B------:R-:W1:Y:S01]  /*21a0*/  MUFU.TANH R41, R41 ;  /* 0x0000002900297308 */ /* 0x000e620000002400 */
[----:B------:R-:W-:Y:S01]  /*21b0*/  FMNMX.FTZ R46, R3, R46, !PT ;  /* 0x0000002e032e7209 */ /* 0x000fe20007810000 */
[----:B------:R-:W-:Y:S01]  /*21c0*/  FMUL.FTZ R60, R82, UR10 ;  /* 0x0000000a523c7c20 */ /* 0x000fe20008410000 */
[----:B------:R-:W-:-:S02]  /*21d0*/  ISETP.GT.AND P4, PT, R85, 0x50, PT ;  /* 0x000000505500780c */ /* 0x000fc40003f84270 */
[----:B---3--:R-:W-:Y:S02]  /*21e0*/  FSEL R11, R90, -INF , P3 ;  /* 0xff8000005a0b7808 */ /* 0x008fe40001800000 */
[----:B------:R-:W-:Y:S01]  /*21f0*/  FMNMX.FTZ R48, R9, R46, !PT ;  /* 0x0000002e09307209 */ /* 0x000fe20007810000 */
[----:B------:R-:W2:Y:S01]  /*2200*/  MUFU.TANH R52, R52 ;  /* 0x0000003400347308 */ /* 0x000ea20000002400 */
        /* <DEDUP_REMOVED lines=8> */
[----:B-1----:R-:W-:Y:S01]  /*2290*/  FSEL R15, R41, -INF , P3 ;  /* 0xff800000290f7808 */ /* 0x002fe20001800000 */
[----:B------:R-:W-:Y:S01]  /*22a0*/  FMUL.FTZ R62, R83, UR10 ;  /* 0x0000000a533e7c20 */ /* 0x000fe20008410000 */
[----:B------:R-:W-:Y:S01]  /*22b0*/  FMNMX.FTZ R50, R13, R48, !PT ;  /* 0x000000300d327209 */ /* 0x000fe20007810000 */
[----:B------:R-:W-:Y:S01]  /*22c0*/  FMUL.FTZ R48, R55, UR10 ;  /* 0x0000000a37307c20 */ /* 0x000fe20008410000 */
[----:B------:R-:W-:-:S02]  /*22d0*/  ISETP.GT.AND P3, PT, R85, 0x59, PT ;  /* 0x000000595500780c */ /* 0x000fc40003f64270 */
[----:B------:R-:W-:Y:S01]  /*22e0*/  FMNMX.FTZ R50, R15, R50, !PT ;  /* 0x000000320f327209 */ /* 0x000fe20007810000 */
[----:B------:R-:W1:Y:S01]  /*22f0*/  MUFU.TANH R24, R24 ;  /* 0x0000001800187308 */ /* 0x000e620000002400 */
[----:B--2---:R-:W-:Y:S01]  /*2300*/  FSEL R27, R52, -INF , P4 ;  /* 0xff800000341b7808 */ /* 0x004fe20002000000 */
[----:B------:R-:W-:Y:S01]  /*2310*/  FMUL.FTZ R52, R59, UR10 ;  /* 0x0000000a3b347c20 */ /* 0x000fe20008410000 */
[----:B------:R-:W-:-:S05]  /*2320*/  ISETP.GT.AND P4, PT, R85, 0x60, PT ;  /* 0x000000605500780c */ /* 0x000fca0003f84270 */
[----:B------:R-:W2:Y:S01]  /*2330*/  MUFU.TANH R64, R64 ;  /* 0x0000004000407308 */ /* 0x000ea20000002400 */
[----:B0-----:R-:W-:Y:S02]  /*2340*/  FSEL R31, R36, -INF , P3 ;  /* 0xff800000241f7808 */ /* 0x001fe40001800000 */
[----:B------:R-:W-:Y:S01]  /*2350*/  FMNMX.FTZ R36, R27, R50, !PT ;  /* 0x000000321b247209 */ /* 0x000fe20007810000 */
[----:B------:R-:W-:Y:S01]  /*2360*/  FMUL.FTZ R50, R58, UR10 ;  /* 0x0000000a3a327c20 */ /* 0x000fe20008410000 */
[----:B------:R-:W-:Y:S01]  /*2370*/  ISETP.GT.AND P3, PT, R85, 0x61, PT ;  /* 0x000000615500780c */ /* 0x000fe20003f64270 */
[----:B------:R-:W-:Y:S01]  /*2380*/  FMUL.FTZ R58, R74, UR10 ;  /* 0x0000000a4a3a7c20 */ /* 0x000fe20008410000 */
[----:B------:R-:W-:Y:S01]  /*2390*/  FMNMX.FTZ R36, R31, R36, !PT ;  /* 0x000000241f247209 */ /* 0x000fe20007810000 */
[----:B------:R-:W0:Y:S01]  /*23a0*/  MUFU.TANH R68, R68 ;  /* 0x0000004400447308 */ /* 0x000e220000002400 */
[----:B-1----:R-:W-:Y:S01]  /*23b0*/  FSEL R35, R24, -INF , P4 ;  /* 0xff80000018237808 */ /* 0x002fe20002000000 */
[----:B------:R-:W-:Y:S01]  /*23c0*/  FMUL.FTZ R74, R86, UR10 ;  /* 0x0000000a564a7c20 */ /* 0x000fe20008410000 */
[----:B------:R-:W-:-:S02]  /*23d0*/  ISETP.GT.AND P4, PT, R85, 0x68, PT ;  /* 0x000000685500780c */ /* 0x000fc40003f84270 */
[----:B------:R-:W-:-:S03]  /*23e0*/  FMNMX.FTZ R36, R35, R36, !PT ;  /* 0x0000002423247209 */ /* 0x000fc60007810000 */
[----:B------:R-:W1:Y:S01]  /*23f0*/  MUFU.TANH R72, R72 ;  /* 0x0000004800487308 */ /* 0x000e620000002400 */
[----:B--2---:R-:W-:Y:S01]  /*2400*/  FSEL R37, R64, -INF , P3 ;  /* 0xff80000040257808 */ /* 0x004fe20001800000 */
[----:B------:R-:W-:Y:S01]  /*2410*/  FMUL.FTZ R64, R70, UR10 ;  /* 0x0000000a46407c20 */ /* 0x000fe20008410000 */
[----:B------:R-:W-:Y:S01]  /*2420*/  ISETP.GT.AND P3, PT, R85, 0x69, PT ;  /* 0x000000695500780c */ /* 0x000fe20003f64270 */
[----:B------:R-:W-:Y:S01]  /*2430*/  FMUL.FTZ R70, R78, UR10 ;  /* 0x0000000a4e467c20 */ /* 0x000fe20008410000 */
[----:B------:R-:W-:Y:S01]  /*2440*/  FMNMX.FTZ R36, R37, R36, !PT ;  /* 0x0000002425247209 */ /* 0x000fe20007810000 */
[----:B------:R-:W-:Y:S02]  /*2450*/  FMUL.FTZ R78, R87, UR10 ;  /* 0x0000000a574e7c20 */ /* 0x000fe40008410000 */
[----:B------:R-:W2:Y:S01]  /*2460*/  MUFU.TANH R76, R76 ;  /* 0x0000004c004c7308 */ /* 0x000ea20000002400 */
[----:B0-----:R-:W-:Y:S01]  /*2470*/  FSEL R41, R68, -INF , P4 ;  /* 0xff80000044297808 */ /* 0x001fe20002000000 */
[----:B------:R-:W-:Y:S01]  /*2480*/  FMUL.FTZ R68, R79, UR10 ;  /* 0x0000000a4f447c20 */ /* 0x000fe20008410000 */
[----:B------:R-:W-:-:S02]  /*2490*/  ISETP.GT.AND P4, PT, R85, 0x70, PT ;  /* 0x000000705500780c */ /* 0x000fc40003f84270 */
[----:B------:R-:W-:-:S03]  /*24a0*/  FMNMX.FTZ R36, R41, R36, !PT ;  /* 0x0000002429247209 */ /* 0x000fc60007810000 */
[----:B------:R-:W0:Y:S01]  /*24b0*/  MUFU.TANH R80, R80 ;  /* 0x0000005000507308 */ /* 0x000e220000002400 */
[----:B-1----:R-:W-:Y:S01]  /*24c0*/  FSEL R43, R72, -INF , P3 ;  /* 0xff800000482b7808 */ /* 0x002fe20001800000 */
[----:B------:R-:W-:Y:S01]  /*24d0*/  FMUL.FTZ R72, R66, UR10 ;  /* 0x0000000a42487c20 */ /* 0x000fe20008410000 */
[----:B------:R-:W-:Y:S01]  /*24e0*/  ISETP.GT.AND P3, PT, R85, 0x71, PT ;  /* 0x000000715500780c */ /* 0x000fe20003f64270 */
[----:B------:R-:W-:Y:S01]  /*24f0*/  FMUL.FTZ R66, R71, UR10 ;  /* 0x0000000a47427c20 */ /* 0x000fe20008410000 */
[----:B------:R-:W-:-:S03]  /*2500*/  FMNMX.FTZ R36, R43, R36, !PT ;  /* 0x000000242b247209 */ /* 0x000fc60007810000 */
[----:B------:R-:W1:Y:S01]  /*2510*/  MUFU.TANH R84, R84 ;  /* 0x0000005400547308 */ /* 0x000e620000002400 */
[----:B--2---:R-:W-:Y:S01]  /*2520*/  FSEL R47, R76, -INF , P4 ;  /* 0xff8000004c2f7808 */ /* 0x004fe20002000000 */
[----:B------:R-:W-:Y:S01]  /*2530*/  FMUL.FTZ R76, R75, UR10 ;  /* 0x0000000a4b4c7c20 */ /* 0x000fe20008410000 */
[----:B------:R-:W-:Y:S02]  /*2540*/  ISETP.GT.AND P4, PT, R85, 0x78, PT ;  /* 0x000000785500780c */ /* 0x000fe40003f84270 */
[----:B------:R-:W-:-:S03]  /*2550*/  FMNMX.FTZ R36, R47, R36, !PT ;  /* 0x000000242f247209 */ /* 0x000fc60007810000 */
[----:B------:R-:W2:Y:S01]  /*2560*/  MUFU.TANH R81, R81 ;  /* 0x0000005100517308 */ /* 0x000ea20000002400 */
[----:B0-----:R-:W-:Y:S01]  /*2570*/  FSEL R51, R80, -INF , P3 ;  /* 0xff80000050337808 */ /* 0x001fe20001800000 */
[----:B------:R-:W-:Y:S01]  /*2580*/  FMUL.FTZ R80, R67, UR10 ;  /* 0x0000000a43507c20 */ /* 0x000fe20008410000 */
[----:B------:R-:W-:Y:S02]  /*2590*/  ISETP.GT.AND P3, PT, R85, 0x79, PT ;  /* 0x000000795500780c */ /* 0x000fe40003f64270 */
[----:B------:R-:W-:-:S03]  /*25a0*/  FMNMX.FTZ R36, R51, R36, !PT ;  /* 0x0000002433247209 */ /* 0x000fc60007810000 */
[----:B------:R-:W-:Y:S01]  /*25b0*/  MUFU.TANH R0, R0 ;  /* 0x0000000000007308 */ /* 0x000fe20000002400 */
[----:B-1----:R-:W-:Y:S02]  /*25c0*/  FSEL R59, R84, -INF , P4 ;  /* 0xff800000543b7808 */ /* 0x002fe40002000000 */
[----:B------:R-:W-:Y:S02]  /*25d0*/  ISETP.GT.AND P4, PT, R18, 0x1, PT ;  /* 0x000000011200780c */ /* 0x000fe40003f84270 */
[----:B------:R-:W-:-:S03]  /*25e0*/  FMNMX.FTZ R36, R59, R36, !PT ;  /* 0x000000243b247209 */ /* 0x000fc60007810000 */
[----:B------:R-:W0:Y:S01]  /*25f0*/  MUFU.TANH R8, R8 ;  /* 0x0000000800087308 */ /* 0x000e220000002400 */
[----:B--2---:R-:W-:-:S04]  /*2600*/  FSEL R63, R81, -INF , P3 ;  /* 0xff800000513f7808 */ /* 0x004fc80001800000 */
[----:B------:R-:W-:-:S03]  /*2610*/  FMNMX.FTZ R36, R63, R36, !PT ;  /* 0x000000243f247209 */ /* 0x000fc60007810000 */
[----:B------:R-:W-:Y:S02]  /*2620*/  MUFU.TANH R10, R10 ;  /* 0x0000000a000a7308 */ /* 0x000fe40000002400 */
[----:B------:R-:W1:Y:S06]  /*2630*/  SHFL.BFLY PT, R55, R36, 0x2, 0x1f ;  /* 0x0c401f0024377f89 */ /* 0x000e6c00000e0000 */
[----:B------:R-:W-:Y:S01]  /*2640*/  MUFU.TANH R12, R12 ;  /* 0x0000000c000c7308 */ /* 0x000fe20000002400 */
[----:B0-----:R-:W-:Y:S02]  /*2650*/  FSEL R8, R8, -INF , P4 ;  /* 0xff80000008087808 */ /* 0x001fe40002000000 */
[----:B------:R-:W-:-:S05]  /*2660*/  ISETP.GT.AND P4, PT, R18, 0x10, PT ;  /* 0x000000101200780c */ /* 0x000fca0003f84270 */
[----:B------:R-:W0:Y:S08]  /*2670*/  MUFU.TANH R14, R14 ;  /* 0x0000000e000e7308 */ /* 0x000e300000002400 */
[----:B------:R-:W2:Y:S01]  /*2680*/  MUFU.TANH R22, R22 ;  /* 0x0000001600167308 */ /* 0x000ea20000002400 */
[----:B-1----:R-:W-:-:S05]  /*2690*/  FMNMX.FTZ R55, R36, R55, !PT ;  /* 0x0000003724377209 */ /* 0x002fca0007810000 */
[----:B------:R-:W1:Y:S02]  /*26a0*/  SHFL.BFLY PT, R24, R55, 0x1, 0x1f ;  /* 0x0c201f0037187f89 */ /* 0x000e6400000e0000 */
[----:B------:R-:W3:Y:S01]  /*26b0*/  MUFU.TANH R26, R26 ;  /* 0x0000001a001a7308 */ /* 0x000ee20000002400 */
[----:B0-----:R-:W-:Y:S02]  /*26c0*/  FSEL R75, R14, -INF , P4 ;  /* 0xff8000000e4b7808 */ /* 0x001fe40002000000 */
[----:B------:R-:W-:-:S05]  /*26d0*/  ISETP.GT.AND P4, PT, R18, 0x18, PT ;  /* 0x000000181200780c */ /* 0x000fca0003f84270 */
[----:B------:R-:W0:Y:S08]  /*26e0*/  MUFU.TANH R32, R32 ;  /* 0x0000002000207308 */ /* 0x000e300000002400 */
[----:B------:R-:W4:Y:S01]  /*26f0*/  MUFU.TANH R34, R34 ;  /* 0x0000002200227308 */ /* 0x000f220000002400 */
[----:B-1----:R-:W-:Y:S01]  /*2700*/  FMNMX.FTZ R55, R55, R24, !PT ;  /* 0x0000001837377209 */ /* 0x002fe20007810000 */
[----:B------:R-:W-:-:S06]  /*2710*/  IMAD.U32 R24, RZ, RZ, UR4 ;  /* 0x00000004ff187e24 */ /* 0x000fcc000f8e00ff */
[----:B------:R-:W1:Y:S01]  /*2720*/  MUFU.TANH R38, R38 ;  /* 0x0000002600267308 */ /* 0x000e620000002400 */
[----:B------:R-:W-:Y:S01]  /*2730*/  @UP0 ULDC UR4, c[0x0][0x44c] ;  /* 0x0001130000040ab9 */ /* 0x000fe20000000800 */
[C---:B------:R-:W-:Y:S01]  /*2740*/  FSETP.NEU.FTZ.AND P3, PT, R55.reuse, -INF , PT ;  /* 0xff8000003700780b */ /* 0x040fe20003f7d000 */
[----:B------:R-:W-:Y:S01]  /*2750*/  FMUL.FTZ R36, R55, R24 ;  /* 0x0000001837247220 */ /* 0x000fe20000410000 */
[----:B------:R-:W-:-:S04]  /*2760*/  UIMAD.WIDE.U32 UR4, UR41, UR4, URZ ;  /* 0x00000004290472a5 */ /* 0x000fc8000f8e003f */
[----:B------:R-:W-:Y:S01]  /*2770*/  FSEL R36, R36, RZ, P3 ;  /* 0x000000ff24247208 */ /* 0x000fe20001800000 */
[----:B------:R-:W5:Y:S01]  /*2780*/  MUFU.TANH R40, R40 ;  /* 0x0000002800287308 */ /* 0x000f620000002400 */
[----:B------:R-:W-:Y:S01]  /*2790*/  ISETP.GT.AND P3, PT, R18, RZ, PT ;  /* 0x000000ff1200720c */ /* 0x000fe20003f64270 */
[----:B------:R-:W-:Y:S02]  /*27a0*/  @UP0 USHF.R.U32.HI UR41, URZ, UR7, UR5 ;  /* 0x000000073f290299 */ /* 0x000fe40008011605 */
[-CC-:B------:R-:W-:Y:S01]  /*27b0*/  FFMA.FTZ R150, R73, R24.reuse, -R36.reuse ;  /* 0x0000001849967223 */ /* 0x180fe20000010824 */
[----:B------:R-:W-:Y:S01]  /*27c0*/  FSEL R71, R0, -INF , P3 ;  /* 0xff80000000477808 */ /* 0x000fe20001800000 */
[-CC-:B------:R-:W-:Y:S01]  /*27d0*/  FFMA.FTZ R67, R69, R24.reuse, -R36.reuse ;  /* 0x0000001845437223 */ /* 0x180fe20000010824 */
[----:B------:R-:W-:Y:S01]  /*27e0*/  ISETP.GT.AND P3, PT, R18, 0x9, PT ;  /* 0x000000091200780c */ /* 0x000fe20003f64270 */
[-CC-:B------:R-:W-:Y:S01]  /*27f0*/  FFMA.FTZ R144, R65, R24.reuse, -R36.reuse ;  /* 0x0000001841907223 */ /* 0x180fe20000010824 */
[----:B------:R-:W-:Y:S01]  /*2800*/  FSEL R73, R10, -INF , P5 ;  /* 0xff8000000a497808 */ /* 0x000fe20002800000 */
[--C-:B------:R-:W-:Y:S01]  /*2810*/  FFMA.FTZ R148, R77, R24, -R36.reuse ;  /* 0x000000184d947223 */ /* 0x100fe20000010824 */
[----:B------:R-:W-:Y:S01]  /*2820*/  FMNMX.FTZ R0, R71, R8, !PT ;  /* 0x0000000847007209 */ /* 0x000fe20007810000 */
[----:B------:R-:W5:Y:S01]  /*2830*/  MUFU.TANH R42, R42 ;  /* 0x0000002a002a7308 */ /* 0x000f620000002400 */
[----:B------:R-:W-:Y:S01]  /*2840*/  FSEL R69, R12, -INF , P3 ;  /* 0xff8000000c457808 */ /* 0x000fe20001800000 */
[--C-:B------:R-:W-:Y:S01]  /*2850*/  FFMA.FTZ R146, R57, R24, -R36.reuse ;  /* 0x0000001839927223 */ /* 0x100fe20000010824 */
[----:B------:R-:W-:Y:S01]  /*2860*/  FMNMX.FTZ R0, R73, R0, !PT ;  /* 0x0000000049007209 */ /* 0x000fe20007810000 */
[-CC-:B------:R-:W-:Y:S01]  /*2870*/  FFMA.FTZ R140, R49, R24.reuse, -R36.reuse ;  /* 0x00000018318c7223 */ /* 0x180fe20000010824 */
[----:B------:R-:W-:Y:S01]  /*2880*/  ISETP.GT.AND P3, PT, R18, 0x11, PT ;  /* 0x000000111200780c */ /* 0x000fe20003f64270 */
[--C-:B------:R-:W-:Y:S01]  /*2890*/  FFMA.FTZ R142, R39, R24, -R36.reuse ;  /* 0x00000018278e7223 */ /* 0x100fe20000010824 */
[----:B------:R-:W-:Y:S01]  /*28a0*/  FMNMX.FTZ R0, R69, R0, !PT ;  /* 0x0000000045007209 */ /* 0x000fe20007810000 */
[----:B------:R-:W5:Y:S01]  /*28b0*/  MUFU.TANH R44, R44 ;  /* 0x0000002c002c7308 */ /* 0x000f620000002400 */
[----:B--2---:R-:W-:Y:S01]  /*28c0*/  FSEL R65, R22, -INF , P3 ;  /* 0xff80000016417808 */ /* 0x004fe20001800000 */
[--C-:B------:R-:W-:Y:S01]  /*28d0*/  FFMA.FTZ R136, R29, R24, -R36.reuse ;  /* 0x000000181d887223 */ /* 0x100fe20000010824 */
[----:B------:R-:W-:Y:S01]  /*28e0*/  FMNMX.FTZ R0, R75, R0, !PT ;  /* 0x000000004b007209 */ /* 0x000fe20007810000 */
[-CC-:B------:R-:W-:Y:S01]  /*28f0*/  FFMA.FTZ R132, R19, R24.reuse, -R36.reuse ;  /* 0x0000001813847223 */ /* 0x180fe20000010824 */
[----:B------:R-:W-:Y:S01]  /*2900*/  ISETP.GT.AND P3, PT, R18, 0x19, PT ;  /* 0x000000191200780c */ /* 0x000fe20003f64270 */
[--C-:B------:R-:W-:Y:S01]  /*2910*/  FFMA.FTZ R138, R23, R24, -R36.reuse ;  /* 0x00000018178a7223 */ /* 0x100fe20000010824 */
[----:B---3--:R-:W-:Y:S01]  /*2920*/  FSEL R77, R26, -INF , P4 ;  /* 0xff8000001a4d7808 */ /* 0x008fe20002000000 */
[----:B------:R-:W2:Y:S01]  /*2930*/  MUFU.TANH R46, R46 ;  /* 0x0000002e002e7308 */ /* 0x000ea20000002400 */
[----:B------:R-:W-:Y:S01]  /*2940*/  FMNMX.FTZ R0, R65, R0, !PT ;  /* 0x0000000041007209 */ /* 0x000fe20007810000 */
[-CC-:B------:R-:W-:Y:S01]  /*2950*/  FFMA.FTZ R30, R30, R24.reuse, -R36.reuse ;  /* 0x000000181e1e7223 */ /* 0x180fe20000010824 */
[----:B------:R-:W-:Y:S01]  /*2960*/  ISETP.GT.AND P4, PT, R18, 0x20, PT ;  /* 0x000000201200780c */ /* 0x000fe20003f84270 */
[-CC-:B------:R-:W-:Y:S01]  /*2970*/  FFMA.FTZ R61, R61, R24.reuse, -R36.reuse ;  /* 0x000000183d3d7223 */ /* 0x180fe20000010824 */
[----:B------:R-:W-:Y:S01]  /*2980*/  FSEL R79, R28, -INF , P3 ;  /* 0xff8000001c4f7808 */ /* 0x000fe20001800000 */
        /* <DEDUP_REMOVED lines=11> */
[----:B----4-:R-:W-:Y:S01]  /*2a40*/  FSEL R57, R34, -INF , P3 ;  /* 0xff80000022397808 */ /* 0x010fe20001800000 */
[--C-:B------:R-:W-:Y:S01]  /*2a50*/  FFMA.FTZ R53, R53, R24, -R36.reuse ;  /* 0x0000001835357223 */ /* 0x100fe20000010824 */
[----:B------:R-:W-:Y:S01]  /*2a60*/  FMNMX.FTZ R0, R81, R0, !PT ;  /* 0x0000000051007209 */ /* 0x000fe20007810000 */
[-CC-:B------:R-:W-:Y:S01]  /*2a70*/  FFMA.FTZ R45, R45, R24.reuse, -R36.reuse ;  /* 0x000000182d2d7223 */ /* 0x180fe20000010824 */
[----:B------:R-:W-:Y:S01]  /*2a80*/  ISETP.GT.AND P3, PT, R18, 0x29, PT ;  /* 0x000000291200780c */ /* 0x000fe20003f64270 */
[--C-:B------:R-:W-:Y:S01]  /*2a90*/  FFMA.FTZ R33, R33, R24, -R36.reuse ;  /* 0x0000001821217223 */ /* 0x100fe20000010824 */
[----:B-1----:R-:W-:Y:S01]  /*2aa0*/  FSEL R83, R38, -INF , P4 ;  /* 0xff80000026537808 */ /* 0x002fe20002000000 */
[----:B------:R-:W1:Y:S01]  /*2ab0*/  MUFU.TANH R52, R52 ;  /* 0x0000003400347308 */ /* 0x000e620000002400 */
[----:B------:R-:W-:Y:S01]  /*2ac0*/  FMNMX.FTZ R0, R57, R0, !PT ;  /* 0x0000000039007209 */ /* 0x000fe20007810000 */
[-CC-:B------:R-:W-:Y:S01]  /*2ad0*/  FFMA.FTZ R25, R25, R24.reuse, -R36.reuse ;  /* 0x0000001819197223 */ /* 0x180fe20000010824 */
[----:B------:R-:W-:Y:S01]  /*2ae0*/  ISETP.GT.AND P4, PT, R18, 0x30, PT ;  /* 0x000000301200780c */ /* 0x000fe20003f84270 */
[-CC-:B------:R-:W-:Y:S01]  /*2af0*/  FFMA.FTZ R21, R21, R24.reuse, -R36.reuse ;  /* 0x0000001815157223 */ /* 0x180fe20000010824 */
[----:B-----5:R-:W-:Y:S01]  /*2b00*/  FSEL R85, R40, -INF , P3 ;  /* 0xff80000028557808 */ /* 0x020fe20001800000 */
        /* <DEDUP_REMOVED lines=8> */
[-CC-:B------:R-:W-:Y:S01]  /*2b90*/  FFMA.FTZ R124, R35, R24.reuse, -R36.reuse ;  /* 0x00000018237c7223 */ /* 0x180fe20000010824 */
[----:B------:R-:W-:Y:S01]  /*2ba0*/  ISETP.GT.AND P4, PT, R18, 0x38, PT ;  /* 0x000000381200780c */ /* 0x000fe20003f84270 */
[----:B------:R-:W5:Y:S01]  /*2bb0*/  MUFU.TANH R56, R56 ;  /* 0x0000003800387308 */ /* 0x000f620000002400 */
[----:B------:R-:W-:Y:S01]  /*2bc0*/  FSEL R49, R44, -INF , P3 ;  /* 0xff8000002c317808 */ /* 0x000fe20001800000 */
[--C-:B------:R-:W-:Y:S01]  /*2bd0*/  FFMA.FTZ R3, R3, R24, -R36.reuse ;  /* 0x0000001803037223 */ /* 0x100fe20000010824 */
[----:B------:R-:W-:Y:S01]  /*2be0*/  FMNMX.FTZ R0, R87, R0, !PT ;  /* 0x0000000057007209 */ /* 0x000fe20007810000 */
[-CC-:B------:R-:W-:Y:S01]  /*2bf0*/  FFMA.FTZ R126, R41, R24.reuse, -R36.reuse ;  /* 0x00000018297e7223 */ /* 0x180fe20000010824 */
[----:B------:R-:W-:Y:S01]  /*2c00*/  ISETP.GT.AND P3, PT, R18, 0x39, PT ;  /* 0x000000391200780c */ /* 0x000fe20003f64270 */
[--C-:B------:R-:W-:Y:S01]  /*2c10*/  FFMA.FTZ R27, R43, R24, -R36.reuse ;  /* 0x000000182b1b7223 */ /* 0x100fe20000010824 */
[----:B--2---:R-:W-:Y:S01]  /*2c20*/  FSEL R89, R46, -INF , P4 ;  /* 0xff8000002e597808 */ /* 0x004fe20002000000 */
[----:B------:R-:W2:Y:S01]  /*2c30*/  MUFU.TANH R72, R72 ;  /* 0x0000004800487308 */ /* 0x000ea20000002400 */
        /* <DEDUP_REMOVED lines=9> */
[----:B------:R-:W-:Y:S01]  /*2cd0*/  FFMA.FTZ R35, R63, R24, -R36 ;  /* 0x000000183f237223 */ /* 0x000fe20000010824 */
[----:B0-----:R-:W-:Y:S01]  /*2ce0*/  FSEL R93, R50, -INF , P4 ;  /* 0xff800000325d7808 */ /* 0x001fe20002000000 */
[----:B------:R-:W-:Y:S01]  /*2cf0*/  UIADD3 UR6, UR6, UR41, URZ ;  /* 0x0000002906067290 */ /* 0x000fe2000fffe03f */
[----:B------:R-:W-:Y:S01]  /*2d00*/  FMNMX.FTZ R0, R91, R0, !PT ;  /* 0x000000005b007209 */ /* 0x000fe20007810000 */
[----:B------:R-:W-:Y:S01]  /*2d10*/  UMOV UR5, URZ ;  /* 0x0000003f00057c82 */ /* 0x000fe20008000000 */
[----:B------:R-:W-:Y:S01]  /*2d20*/  ISETP.GT.AND P4, PT, R18, 0x48, PT ;  /* 0x000000481200780c */ /* 0x000fe20003f84270 */
[----:B------:R-:W0:Y:S01]  /*2d30*/  MUFU.TANH R64, R64 ;  /* 0x0000004000407308 */ /* 0x000e220000002400 */
[----:B-1----:R-:W-:Y:S01]  /*2d40*/  FSEL R39, R52, -INF , P3 ;  /* 0xff80000034277808 */ /* 0x002fe20001800000 */
[----:B------:R-:W-:Y:S01]  /*2d50*/  USHF.R.S32.HI UR4, URZ, 0x1f, UR6 ;  /* 0x0000001f3f047899 */ /* 0x000fe20008011406 */
[----:B------:R-:W-:-:S02]  /*2d60*/  FMNMX.FTZ R0, R93, R0, !PT ;  /* 0x000000005d007209 */ /* 0x000fc40007810000 */
[----:B------:R-:W-:Y:S01]  /*2d70*/  ISETP.GT.AND P3, PT, R18, 0x49, PT ;  /* 0x000000491200780c */ /* 0x000fe20003f64270 */
[----:B------:R-:W-:Y:S01]  /*2d80*/  ULEA.HI UR4, UR4, UR6, URZ, 0x7 ;  /* 0x0000000604047291 */ /* 0x000fe2000f8f383f */
[----:B----4-:R-:W-:Y:S01]  /*2d90*/  FSEL R95, R54, -INF , P4 ;  /* 0xff800000365f7808 */ /* 0x010fe20002000000 */
[----:B------:R-:W1:Y:S01]  /*2da0*/  MUFU.TANH R66, R66 ;  /* 0x0000004200427308 */ /* 0x000e620000002400 */
[----:B------:R-:W-:Y:S01]  /*2db0*/  FMNMX.FTZ R0, R39, R0, !PT ;  /* 0x0000000027007209 */ /* 0x000fe20007810000 */
[----:B------:R-:W-:Y:S01]  /*2dc0*/  USHF.R.S32.HI UR4, URZ, 0x7, UR4 ;  /* 0x000000073f047899 */ /* 0x000fe20008011404 */
[----:B------:R-:W-:Y:S02]  /*2dd0*/  ISETP.GT.AND P4, PT, R18, 0x50, PT ;  /* 0x000000501200780c */ /* 0x000fe40003f84270 */
[----:B-----5:R-:W-:Y:S01]  /*2de0*/  FSEL R97, R56, -INF , P3 ;  /* 0xff80000038617808 */ /* 0x020fe20001800000 */
[----:B------:R-:W-:Y:S01]  /*2df0*/  UISETP.LT.AND UP1, UPT, UR38, UR4, UPT ;  /* 0x000000042600728c */ /* 0x000fe2000bf21270 */
[----:B------:R-:W-:Y:S01]  /*2e00*/  FMNMX.FTZ R0, R95, R0, !PT ;  /* 0x000000005f007209 */ /* 0x000fe20007810000 */
[----:B------:R-:W4:Y:S01]  /*2e10*/  MUFU.TANH R58, R58 ;  /* 0x0000003a003a7308 */ /* 0x000f220000002400 */
[----:B------:R-:W-:Y:S01]  /*2e20*/  ISETP.GT.AND P3, PT, R18, 0x51, PT ;  /* 0x000000511200780c */ /* 0x000fe20003f64270 */
[----:B------:R-:W-:Y:S01]  /*2e30*/  USEL UR25, UR38, UR4, !UP1 ;  /* 0x0000000426197287 */ /* 0x000fe2000c800000 */
[----:B--2---:R-:W-:-:S02]  /*2e40*/  FSEL R99, R72, -INF , P4 ;  /* 0xff80000048637808 */ /* 0x004fc40002000000 */
[----:B------:R-:W-:Y:S01]  /*2e50*/  FMNMX.FTZ R0, R97, R0, !PT ;  /* 0x0000000061007209 */ /* 0x000fe20007810000 */
[----:B------:R-:W-:Y:S01]  /*2e60*/  UISETP.GE.AND UP1, UPT, UR26, UR25, UPT ;  /* 0x000000191a00728c */ /* 0x000fe2000bf26270 */
[----:B------:R-:W-:Y:S01]  /*2e70*/  ISETP.GT.AND P4, PT, R18, 0x58, PT ;  /* 0x000000581200780c */ /* 0x000fe20003f84270 */
[----:B------:R-:W2:Y:S01]  /*2e80*/  MUFU.TANH R76, R76 ;  /* 0x0000004c004c7308 */ /* 0x000ea20000002400 */
[----:B---3--:R-:W-:Y:S01]  /*2e90*/  FSEL R29, R80, -INF , P3 ;  /* 0xff800000501d7808 */ /* 0x008fe20001800000 */
[----:B------:R-:W-:Y:S01]  /*2ea0*/  UMOV UR4, URZ ;  /* 0x0000003f00047c82 */ /* 0x000fe20008000000 */
[----:B------:R-:W-:Y:S02]  /*2eb0*/  FMNMX.FTZ R0, R99, R0, !PT ;  /* 0x0000000063007209 */ /* 0x000fe40007810000 */
[----:B------:R-:W-:Y:S02]  /*2ec0*/  ISETP.GT.AND P3, PT, R18, 0x59, PT ;  /* 0x000000591200780c */ /* 0x000fe40003f64270 */
[----:B0-----:R-:W-:Y:S01]  /*2ed0*/  FSEL R101, R64, -INF , P4 ;  /* 0xff80000040657808 */ /* 0x001fe20002000000 */
[----:B------:R-:W0:Y:S01]  /*2ee0*/  MUFU.TANH R70, R70 ;  /* 0x0000004600467308 */ /* 0x000e220000002400 */
[----:B------:R-:W-:-:S02]  /*2ef0*/  FMNMX.FTZ R0, R29, R0, !PT ;  /* 0x000000001d007209 */ /* 0x000fc40007810000 */
[----:B------:R-:W-:Y:S02]  /*2f00*/  ISETP.GT.AND P4, PT, R18, 0x60, PT ;  /* 0x000000601200780c */ /* 0x000fe40003f84270 */
[----:B-1----:R-:W-:Y:S02]  /*2f10*/  FSEL R103, R66, -INF , P3 ;  /* 0xff80000042677808 */ /* 0x002fe40001800000 */
[----:B------:R-:W-:Y:S01]  /*2f20*/  FMNMX.FTZ R0, R101, R0, !PT ;  /* 0x0000000065007209 */ /* 0x000fe20007810000 */
[----:B------:R-:W1:Y:S01]  /*2f30*/  MUFU.TANH R68, R68 ;  /* 0x0000004400447308 */ /* 0x000e620000002400 */
[----:B------:R-:W-:Y:S02]  /*2f40*/  ISETP.GT.AND P3, PT, R18, 0x61, PT ;  /* 0x000000611200780c */ /* 0x000fe40003f64270 */
[----:B----4-:R-:W-:Y:S02]  /*2f50*/  FSEL R105, R58, -INF , P4 ;  /* 0xff8000003a697808 */ /* 0x010fe40002000000 */
[----:B------:R-:W-:-:S02]  /*2f60*/  FMNMX.FTZ R0, R103, R0, !PT ;  /* 0x0000000067007209 */ /* 0x000fc40007810000 */
[----:B------:R-:W-:Y:S01]  /*2f70*/  ISETP.GT.AND P4, PT, R18, 0x68, PT ;  /* 0x000000681200780c */ /* 0x000fe20003f84270 */
[----:B------:R-:W3:Y:S01]  /*2f80*/  MUFU.TANH R60, R60 ;  /* 0x0000003c003c7308 */ /* 0x000ee20000002400 */
[----:B--2---:R-:W-:Y:S02]  /*2f90*/  FSEL R107, R76, -INF , P3 ;  /* 0xff8000004c6b7808 */ /* 0x004fe40001800000 */
        /* <DEDUP_REMOVED lines=10> */
[----:B---3--:R-:W-:Y:S02]  /*3040*/  FSEL R113, R60, -INF , P4 ;  /* 0xff8000003c717808 */ /* 0x008fe40002000000 */
[----:B------:R-:W-:-:S02]  /*3050*/  FMNMX.FTZ R0, R111, R0, !PT ;  /* 0x000000006f007209 */ /* 0x000fc40007810000 */
[----:B------:R-:W-:Y:S01]  /*3060*/  ISETP.GT.AND P4, PT, R18, 0x78, PT ;  /* 0x000000781200780c */ /* 0x000fe20003f84270 */
[----:B------:R-:W2:Y:S01]  /*3070*/  MUFU.TANH R78, R78 ;  /* 0x0000004e004e7308 */ /* 0x000ea20000002400 */
[----:B0-----:R-:W-:Y:S02]  /*3080*/  FSEL R19, R62, -INF , P3 ;  /* 0xff8000003e137808 */ /* 0x001fe40001800000 */
[----:B------:R-:W-:Y:S02]  /*3090*/  FMNMX.FTZ R0, R113, R0, !PT ;  /* 0x0000000071007209 */ /* 0x000fe40007810000 */
[----:B------:R-:W-:Y:S02]  /*30a0*/  ISETP.GT.AND P3, PT, R18, 0x79, PT ;  /* 0x000000791200780c */ /* 0x000fe40003f64270 */
[----:B------:R-:W-:Y:S01]  /*30b0*/  FMNMX.FTZ R0, R19, R0, !PT ;  /* 0x0000000013007209 */ /* 0x000fe20007810000 */
[----:B------:R-:W-:Y:S01]  /*30c0*/  MUFU.EX2 R148, R148 ;  /* 0x0000009400947308 */ /* 0x000fe20000000800 */
[----:B-1----:R-:W-:-:S04]  /*30d0*/  FSEL R115, R74, -INF , P4 ;  /* 0xff8000004a737808 */ /* 0x002fc80002000000 */
[----:B------:R-:W-:-:S03]  /*30e0*/  FMNMX.FTZ R0, R115, R0, !PT ;  /* 0x0000000073007209 */ /* 0x000fc60007810000 */
[----:B------:R-:W0:Y:S01]  /*30f0*/  MUFU.EX2 R17, R30 ;  /* 0x0000001e00117308 */ /* 0x000e220000000800 */
[----:B--2---:R-:W-:-:S04]  /*3100*/  FSEL R117, R78, -INF , P3 ;  /* 0xff8000004e757808 */ /* 0x004fc80001800000 */
[----:B------:R-:W-:-:S03]  /*3110*/  FMNMX.FTZ R0, R117, R0, !PT ;  /* 0x0000000075007209 */ /* 0x000fc60007810000 */
[----:B------:R-:W1:Y:S02]  /*3120*/  MUFU.EX2 R150, R150 ;  /* 0x0000009600967308 */ /* 0x000e640000000800 */
[----:B------:R-:W2:Y:S06]  /*3130*/  SHFL.BFLY PT, R23, R0, 0x2, 0x1f ;  /* 0x0c401f0000177f89 */ /* 0x000eac00000e0000 */
[----:B------:R-:W3:Y:S01]  /*3140*/  MUFU.EX2 R67, R67 ;  /* 0x0000004300437308 */ /* 0x000ee20000000800 */
[----:B0-----:R-:W-:Y:S01]  /*3150*/  FADD.FTZ R37, R148, R17 ;  /* 0x0000001194257221 */ /* 0x001fe20000010000 */
[----:B------:R-:W-:-:S06]  /*3160*/  F2FP.BF16.F32.PACK_AB R148, R17, R148 ;  /* 0x000000941194723e */ /* 0x000fcc00000010ff */
[----:B------:R-:W0:Y:S01]  /*3170*/  MUFU.EX2 R144, R144 ;  /* 0x0000009000907308 */ /* 0x000e220000000800 */
[----:B-1----:R-:W-:-:S07]  /*3180*/  FADD.FTZ R28, R150, R37 ;  /* 0x00000025961c7221 */ /* 0x002fce0000010000 */
[----:B------:R-:W1:Y:S01]  /*3190*/  MUFU.EX2 R61, R61 ;  /* 0x0000003d003d7308 */ /* 0x000e620000000800 */
[C---:B---3--:R-:W-:Y:S01]  /*31a0*/  FADD.FTZ R37, R67.reuse, R28 ;  /* 0x0000001c43257221 */ /* 0x048fe20000010000 */
[----:B--2---:R-:W-:Y:S02]  /*31b0*/  FMNMX.FTZ R10, R0, R23, !PT ;  /* 0x00000017000a7209 */ /* 0x004fe40007810000 */
[----:B------:R-:W-:-:S03]  /*31c0*/  F2FP.BF16.F32.PACK_AB R150, R67, R150 ;  /* 0x000000964396723e */ /* 0x000fc600000010ff */
[----:B------:R-:W2:Y:S01]  /*31d0*/  SHFL.BFLY PT, R23, R10, 0x1, 0x1f ;  /* 0x0c201f000a177f89 */ /* 0x000ea200000e0000 */
[----:B------:R-:W3:Y:S01]  /*31e0*/  MUFU.EX2 R146, R146 ;  /* 0x0000009200927308 */ /* 0x000ee20000000800 */
[----:B0-----:R-:W-:-:S07]  /*31f0*/  FADD.FTZ R30, R144, R37 ;  /* 0x00000025901e7221 */ /* 0x001fce0000010000 */
[----:B------:R-:W0:Y:S01]  /*3200*/  MUFU.EX2 R53, R53 ;  /* 0x0000003500357308 */ /* 0x000e220000000800 */
[C---:B-1----:R-:W-:Y:S01]  /*3210*/  FADD.FTZ R37, R61.reuse, R30 ;  /* 0x0000001e3d257221 */ /* 0x042fe20000010000 */
[----:B------:R-:W-:-:S06]  /*3220*/  F2FP.BF16.F32.PACK_AB R144, R61, R144 ;  /* 0x000000903d90723e */ /* 0x000fcc00000010ff */
[----:B------:R-:W1:Y:S01]  /*3230*/  MUFU.EX2 R140, R140 ;  /* 0x0000008c008c7308 */ /* 0x000e620000000800 */
[----:B---3--:R-:W-:Y:S01]  /*3240*/  FADD.FTZ R30, R146, R37 ;  /* 0x00000025921e7221 */ /* 0x008fe20000010000 */
[----:B--2---:R-:W-:-:S06]  /*3250*/  FMNMX.FTZ R23, R10, R23, !PT ;  /* 0x000000170a177209 */ /* 0x004fcc0007810000 */
[----:B------:R-:W2:Y:S01]  /*3260*/  MUFU.EX2 R45, R45 ;  /* 0x0000002d002d7308 */ /* 0x000ea20000000800 */
[C---:B0-----:R-:W-:Y:S01]  /*3270*/  FADD.FTZ R37, R53.reuse, R30 ;  /* 0x0000001e35257221 */ /* 0x041fe20000010000 */
[----:B------:R-:W-:Y:S01]  /*3280*/  F2FP.BF16.F32.PACK_AB R146, R53, R146 ;  /* 0x000000923592723e */ /* 0x000fe200000010ff */
[C---:B------:R-:W-:Y:S01]  /*3290*/  FMUL.FTZ R22, R23.reuse, R24 ;  /* 0x0000001817167220 */ /* 0x040fe20000410000 */
[----:B------:R-:W-:-:S04]  /*32a0*/  FSETP.NEU.FTZ.AND P3, PT, R23, -INF , PT ;  /* 0xff8000001700780b */ /* 0x000fc80003f7d000 */
[----:B------:R-:W0:Y:S01]  /*32b0*/  MUFU.EX2 R142, R142 ;  /* 0x0000008e008e7308 */ /* 0x000e220000000800 */
[----:B------:R-:W-:Y:S01]  /*32c0*/  FSEL R22, R22, RZ, P3 ;  /* 0x000000ff16167208 */ /* 0x000fe20001800000 */
[----:B-1----:R-:W-:Y:S01]  /*32d0*/  FADD.FTZ R34, R140, R37 ;  /* 0x000000258c227221 */ /* 0x002fe20000010000 */
        /* <DEDUP_REMOVED lines=11> */
[-C--:B------:R-:W-:Y:S01]  /*3390*/  FFMA.FTZ R28, R39, R24.reuse, -R22 ;  /* 0x00000018271c7223 */ /* 0x080fe20000010816 */
[----:B--2---:R-:W-:Y:S01]  /*33a0*/  FADD.FTZ R39, R45, R34 ;  /* 0x000000222d277221 */ /* 0x004fe20000010000 */
        /* <DEDUP_REMOVED lines=27> */
[----:B0-----:R-:W-:Y:S01]  /*3560*/  FADD.FTZ R37, R151, R32 ;  /* 0x0000002097257221 */ /* 0x001fe20000010000 */
[----:B------:R-:W-:-:S02]  /*3570*/  F2FP.BF16.F32.PACK_AB R149, R0, R149 ;  /* 0x000000950095723e */ /* 0x000fc400000010ff */
[----:B------:R-:W-:Y:S02]  /*3580*/  CS2R R98, SRZ ;  /* 0x0000000000627805 */ /* 0x000fe4000001ff00 */
[----:B------:R-:W-:Y:S02]  /*3590*/  F2FP.BF16.F32.PACK_AB R140, R45, R140 ;  /* 0x0000008c2d8c723e */ /* 0x000fe400000010ff */
[----:B------:R-:W-:Y:S02]  /*35a0*/  CS2R R96, SRZ ;  /* 0x0000000000607805 */ /* 0x000fe4000001ff00 */
[----:B------:R-:W-:Y:S02]  /*35b0*/  CS2R R94, SRZ ;  /* 0x00000000005e7805 */ /* 0x000fe4000001ff00 */
[----:B------:R-:W-:Y:S01]  /*35c0*/  CS2R R92, SRZ ;  /* 0x00000000005c7805 */ /* 0x000fe2000001ff00 */
[----:B------:R-:W0:Y:S01]  /*35d0*/  MUFU.EX2 R33, R33 ;  /* 0x0000002100217308 */ /* 0x000e220000000800 */
[C---:B--2---:R-:W-:Y:S01]  /*35e0*/  FADD.FTZ R32, R8.reuse, R37 ;  /* 0x0000002508207221 */ /* 0x044fe20000010000 */
[----:B------:R-:W-:-:S02]  /*35f0*/  F2FP.BF16.F32.PACK_AB R151, R8, R151 ;  /* 0x000000970897723e */ /* 0x000fc400000010ff */
[----:B------:R-:W-:Y:S02]  /*3600*/  CS2R R90, SRZ ;  /* 0x00000000005a7805 */ /* 0x000fe4000001ff00 */
[----:B------:R-:W-:Y:S02]  /*3610*/  CS2R R88, SRZ ;  /* 0x0000000000587805 */ /* 0x000fe4000001ff00 */
[----:B------:R-:W2:Y:S01]  /*3620*/  MUFU.EX2 R10, R10 ;  /* 0x0000000a000a7308 */ /* 0x000ea20000000800 */
[----:B-1----:R-:W-:Y:S01]  /*3630*/  FADD.FTZ R37, R145, R32 ;  /* 0x0000002091257221 */ /* 0x002fe20000010000 */
[----:B------:R-:W-:-:S05]  /*3640*/  IMAD.U32 R32, RZ, RZ, UR39 ;  /* 0x00000027ff207e24 */ /* 0x000fca000f8e00ff */
[----:B------:R-:W-:Y:S01]  /*3650*/  @!P1 IADD3 R32, R32, 0x16840, RZ ;  /* 0x0001684020209810 */ /* 0x000fe20007ffe0ff */
[----:B------:R-:W1:Y:S01]  /*3660*/  MUFU.EX2 R136, R136 ;  /* 0x0000008800887308 */ /* 0x000e620000000800 */
[----:B0-----:R-:W-:Y:S01]  /*3670*/  FADD.FTZ R39, R33, R34 ;  /* 0x0000002221277221 */ /* 0x001fe20000010000 */
[----:B------:R-:W-:Y:S01]  /*3680*/  FFMA.FTZ R34, R29, R24, -R22 ;  /* 0x000000181d227223 */ /* 0x000fe20000010816 */
[----:B------:R-:W-:Y:S02]  /*3690*/  @!P1 PRMT R29, RZ, 0x654, R32 ;  /* 0x00000654ff1d9816 */ /* 0x000fe40000000020 */
[----:B------:R-:W-:Y:S02]  /*36a0*/  F2FP.BF16.F32.PACK_AB R142, R33, R142 ;  /* 0x0000008e218e723e */ /* 0x000fe400000010ff */
[----:B------:R0:W-:Y:S01]  /*36b0*/  @!P1 SYNCS.ARRIVE.TRANS64.RED.A1T0 RZ, [R29+URZ], RZ ;  /* 0x000000ff1dff99a7 */ /* 0x0001e2000810043f */
        /* <DEDUP_REMOVED lines=10> */
[----:B------:R-:W0:Y:S01]  /*3760*/  MUFU.EX2 R141, R141 ;  /* 0x0000008d008d7308 */ /* 0x000e220000000800 */
[C---:B-1----:R-:W-:Y:S01]  /*3770*/  FADD.FTZ R36, R12.reuse, R37 ;  /* 0x000000250c247221 */ /* 0x042fe20000010000 */
[----:B------:R-:W-:-:S06]  /*3780*/  F2FP.BF16.F32.PACK_AB R147, R12, R147 ;  /* 0x000000930c93723e */ /* 0x000fcc00000010ff */
[----:B------:R-:W1:Y:S01]  /*3790*/  MUFU.EX2 R21, R21 ;  /* 0x0000001500157308 */ /* 0x000e620000000800 */
[----:B---3--:R-:W-:-:S07]  /*37a0*/  FADD.FTZ R38, R138, R39 ;  /* 0x000000278a267221 */ /* 0x008fce0000010000 */
        /* <DEDUP_REMOVED lines=79> */
[----:B------:R-:W-:-:S04]  /*3ca0*/  CS2R R100, SRZ ;  /* 0x0000000000647805 */ /* 0x000fc8000001ff00 */
        /* <DEDUP_REMOVED lines=8> */
[----:B------:R-:W-:-:S04]  /*3d30*/  CS2R R104, SRZ ;  /* 0x0000000000687805 */ /* 0x000fc8000001ff00 */
[----:B------:R-:W3:Y:S01]  /*3d40*/  MUFU.EX2 R113, R113 ;  /* 0x0000007100717308 */ /* 0x000ee20000000800 */
[----:B-1----:R-:W-:Y:S01]  /*3d50*/  FADD.FTZ R9, R109, R0 ;  /* 0x000000006d097221 */ /* 0x002fe20000010000 */
[----:B0-----:R-:W-:-:S06]  /*3d60*/  CS2R R110, SRZ ;  /* 0x00000000006e7805 */ /* 0x001fcc000001ff00 */
[----:B------:R-:W0:Y:S01]  /*3d70*/  MUFU.EX2 R38, R19 ;  /* 0x0000001300267308 */ /* 0x000e220000000800 */
[C---:B--2---:R-:W-:Y:S01]  /*3d80*/  FADD.FTZ R0, R36.reuse, R9 ;  /* 0x0000000924007221 */ /* 0x044fe20000010000 */
[----:B------:R-:W-:Y:S02]  /*3d90*/  F2FP.BF16.F32.PACK_AB R127, R36, R109 ;  /* 0x0000006d247f723e */ /* 0x000fe400000010ff */
[----:B------:R-:W-:-:S04]  /*3da0*/  CS2R R108, SRZ ;  /* 0x00000000006c7805 */ /* 0x000fc8000001ff00 */
[----:B------:R-:W1:Y:S01]  /*3db0*/  MUFU.EX2 R115, R115 ;  /* 0x0000007300737308 */ /* 0x000e620000000800 */
[----:B---3--:R-:W-:-:S07]  /*3dc0*/  FADD.FTZ R9, R113, R0 ;  /* 0x0000000071097221 */ /* 0x008fce0000010000 */
[----:B------:R2:W3:Y:S01]  /*3dd0*/  MUFU.EX2 R8, R117 ;  /* 0x0000007500087308 */ /* 0x0004e20000000800 */
[C---:B0-----:R-:W-:Y:S01]  /*3de0*/  FADD.FTZ R0, R38.reuse, R9 ;  /* 0x0000000926007221 */ /* 0x041fe20000010000 */
[----:B------:R-:W-:Y:S02]  /*3df0*/  F2FP.BF16.F32.PACK_AB R121, R38, R113 ;  /* 0x000000712679723e */ /* 0x000fe400000010ff */
[----:B------:R-:W-:-:S04]  /*3e00*/  CS2R R112, SRZ ;  /* 0x0000000000707805 */ /* 0x000fc8000001ff00 */
[----:B------:R-:W0:Y:S01]  /*3e10*/  MUFU.EX2 R35, R35 ;  /* 0x0000002300237308 */ /* 0x000e220000000800 */
[----:B-1----:R-:W-:Y:S01]  /*3e20*/  FADD.FTZ R9, R115, R0 ;  /* 0x0000000073097221 */ /* 0x002fe20000010000 */
[----:B--2---:R-:W-:Y:S02]  /*3e30*/  CS2R R116, SRZ ;  /* 0x0000000000747805 */ /* 0x004fe4000001ff00 */
[C---:B---3--:R-:W-:Y:S01]  /*3e40*/  F2FP.BF16.F32.PACK_AB R123, R8.reuse, R115 ;  /* 0x00000073087b723e */ /* 0x048fe200000010ff */
[----:B------:R-:W-:Y:S01]  /*3e50*/  FADD.FTZ R0, R8, R9 ;  /* 0x0000000908007221 */ /* 0x000fe20000010000 */
[----:B------:R-:W-:Y:S01]  /*3e60*/  CS2R R114, SRZ ;  /* 0x0000000000727805 */ /* 0x000fe2000001ff00 */
[C---:B0-----:R-:W-:Y:S01]  /*3e70*/  FADD.FTZ R3, R35.reuse, R42 ;  /* 0x0000002a23037221 */ /* 0x041fe20000010000 */
[----:B------:R-:W-:Y:S01]  /*3e80*/  F2FP.BF16.F32.PACK_AB R122, R35, R122 ;  /* 0x0000007a237a723e */ /* 0x000fe200000010ff */
[----:B------:R-:W-:Y:S06]  /*3e90*/  @!P3 BRA `(.L_x_13993) ;  /* 0x0000002c0098b947 */ /* 0x000fec0003800000 */
[----:B------:R-:W-:Y:S01]  /*3ea0*/  IMAD.MOV.U32 R9, RZ, RZ, R23 ;  /* 0x000000ffff097224 */ /* 0x000fe200078e0017 */
[----:B------:R-:W-:Y:S01]  /*3eb0*/  UMOV UR7, URZ ;  /* 0x0000003f00077c82 */ /* 0x000fe20008000000 */
[----:B------:R-:W-:Y:S01]  /*3ec0*/  IMAD.MOV.U32 R8, RZ, RZ, R55 ;  /* 0x000000ffff087224 */ /* 0x000fe200078e0037 */
[----:B------:R-:W-:Y:S01]  /*3ed0*/  UMOV UR6, URZ ;  /* 0x0000003f00067c82 */ /* 0x000fe20008000000 */
[----:B------:R-:W-:Y:S01]  /*3ee0*/  IMAD.MOV.U32 R119, RZ, RZ, RZ ;  /* 0x000000ffff777224 */ /* 0x000fe200078e00ff */
[----:B------:R-:W-:Y:S01]  /*3ef0*/  ULDC UR29, c[0x0][0x288] ;  /* 0x0000a200001d7ab9 */ /* 0x000fe20000000800 */
[----:B------:R-:W-:Y:S01]  /*3f00*/  ULDC UR27, c[0x0][0x2f0] ;  /* 0x0000bc00001b7ab9 */ /* 0x000fe20000000800 */
[----:B------:R-:W-:-:S05]  /*3f10*/  ULDC UR28, c[0x0][0x9d8] ;  /* 0x00027600001c7ab9 */ /* 0x000fca0000000800 */
.L_x_14002:
        /* <DEDUP_REMOVED lines=9> */
.L_x_13995:
[----:B------:R-:W-:Y:S01]  /*3fb0*/  ULEA UR10, UR4, UR39, 0x3 ;  /* 0x00000027040a7291 */ /* 0x000fe2000f8e183f */
[----:B------:R-:W-:-:S05]  /*3fc0*/  IMAD.U32 R10, RZ, RZ, UR5 ;  /* 0x00000005ff0a7e24 */ /* 0x000fca000f8e00ff */
[----:B------:R-:W-:-:S04]  /*3fd0*/  SHF.L.U32 R10, R10, 0x1f, RZ ;  /* 0x0000001f0a0a7819 */ /* 0x000fc800000006ff */
[----:B------:R0:W1:Y:S01]  /*3fe0*/  SYNCS.PHASECHK.TRANS64.TRYWAIT P3, [UR10+0x16830], R10 ;  /* 0x0168300aff0075a7 */ /* 0x000062000806014a */
[----:B------:R-:W-:Y:S05]  /*3ff0*/  @!P0 BRA `(.L_x_13996) ;  /* 0x0000000000048947 */ /* 0x000fea0003800000 */
[----:B------:R-:W-:Y:S01]  /*4000*/  BPT.TRAP 0x1 ;  /* 0x000000040000795c */ /* 0x000fe20000300000 */
.L_x_13996:
[----:B-1----:R-:W-:Y:S05]  /*4010*/  @P3 BRA `(.L_x_13994) ;  /* 0x0000000000083947 */ /* 0x002fea0003800000 */
[----:B------:R-:W1:Y:S02]  /*4020*/  SYNCS.PHASECHK.TRANS64.TRYWAIT P3, [UR10+0x16830], R10 ;  /* 0x0168300aff0075a7 */ /* 0x000e64000806014a */
[----:B-1----:R-:W-:Y:S05]  /*4030*/  @!P3 BRA `(.L_x_13997) ;  /* 0x000000a000a4b947 */ /* 0x002fea0003800000 */
.L_x_13994:
        /* <DEDUP_REMOVED lines=27> */
.L_x_13999:
[----:B------:R-:W-:Y:S01]  /*41f0*/  ULEA UR10, UR6, UR39, 0x3 ;  /* 0x00000027060a7291 */ /* 0x000fe2000f8e183f */
[----:B------:R-:W-:-:S04]  /*4200*/  MOV R10, UR7 ;  /* 0x00000007000a7c02 */ /* 0x000fc80008000f00 */
[----:B------:R-:W-:-:S04]  /*4210*/  SHF.L.U32 R10, R10, 0x1f, RZ ;  /* 0x0000001f0a0a7819 */ /* 0x000fc800000006ff */
[----:B------:R0:W1:Y:S01]  /*4220*/  SYNCS.PHASECHK.TRANS64.TRYWAIT P3, [UR10+0x16850], R10 ;  /* 0x0168500aff0075a7 */ /* 0x000062000806014a */
[----:B------:R-:W-:Y:S05]  /*4230*/  @!P0 BRA `(.L_x_14000) ;  /* 0x0000000000048947 */ /* 0x000fea0003800000 */
[----:B------:R-:W-:Y:S01]  /*4240*/  BPT.TRAP 0x1 ;  /* 0x000000040000795c */ /* 0x000fe20000300000 */
.L_x_14000:
[----:B-1----:R-:W-:Y:S05]  /*4250*/  @P3 BRA `(.L_x_13998) ;  /* 0x0000000000083947 */ /* 0x002fea0003800000 */
[----:B------:R-:W1:Y:S02]  /*4260*/  SYNCS.PHASECHK.TRANS64.TRYWAIT P3, [UR10+0x16850], R10 ;  /* 0x0168500aff0075a7 */ /* 0x000e64000806014a */
[----:B-1----:R-:W-:Y:S05]  /*4270*/  @!P3 BRA `(.L_x_14001) ;  /* 0x000000a0002cb947 */ /* 0x002fea0003800000 */
.L_x_13998:
[----:B------:R-:W-:Y:S01]  /*4280*/  UIADD3 UR7, UR39, 0x400, URZ ;  /* 0x0000040027077890 */ /* 0x000fe2000fffe03f */
[----:B------:R-:W-:Y:S01]  /*4290*/  WARPGROUP.ARRIVE ;  /* 0x00000000000079c5 */ /* 0x000fe20000000000 */
[----:B------:R-:W-:Y:S01]  /*42a0*/  UMOV UR11, 0x40000040 ;  /* 0x40000040000b7882 */ /* 0x000fe20000000000 */
[----:B------:R-:W-:Y:S01]  /*42b0*/  FMUL.FTZ R23, R34, UR28 ;  /* 0x0000001c22177c20 */ /* 0x000fe20008410000 */
[----:B------:R-:W-:Y:S01]  /*42c0*/  USHF.R.U32.HI UR7, URZ, 0x4, UR7 ;  /* 0x000000043f077899 */ /* 0x000fe20008011607 */
[----:B------:R-:W-:Y:S01]  /*42d0*/  FMUL.FTZ R20, R33, UR28 ;  /* 0x0000001c21147c20 */ /* 0x000fe20008410000 */
[----:B------:R-:W-:Y:S02]  /*42e0*/  IMAD.MOV.U32 R33, RZ, RZ, R4 ;  /* 0x000000ffff217224 */ /* 0x000fe400078e0004 */
        /* <DEDUP_REMOVED lines=8> */
[----:B-1----:R-:W-:Y:S01]  /*4370*/  FMUL.FTZ R11, R25, UR28 ;  /* 0x0000001c190b7c20 */ /* 0x002fe20008410000 */
[----:B------:R-:W1:Y:S01]  /*4380*/  MUFU.TANH R12, R12 ;  /* 0x0000000c000c7308 */ /* 0x000e620000002400 */
[----:B------:R-:W-:Y:S01]  /*4390*/  FMUL.FTZ R25, R40, UR28 ;  /* 0x0000001c28197c20 */ /* 0x000fe20008410000 */
[----:B0-----:R-:W-:Y:S01]  /*43a0*/  FMUL.FTZ R10, R24, UR28 ;  /* 0x0000001c180a7c20 */ /* 0x001fe20008410000 */
[----:B------:R-:W-:Y:S01]  /*43b0*/  UMOV UR10, UR7 ;  /* 0x00000007000a7c82 */ /* 0x000fe20008000000 */
[----:B------:R-:W-:Y:S01]  /*43c0*/  FMUL.FTZ R24, R35, UR28 ;  /* 0x0000001c23187c20 */ /* 0x000fe20008410000 */
[----:B------:R-:W-:Y:S01]  /*43d0*/  HGMMA.64x64x16.F32.BF16 R88, R148, gdesc[UR8].tnspB, R88, gsb0 ;  /* 0x40e0000894587df0 */ /* 0x000fe20008001858 */
[----:B------:R-:W-:Y:S01]  /*43e0*/  UIADD3 UR10, UR7, 0x80, URZ ;  /* 0x00000080070a7890 */ /* 0x000fe2000fffe03f */
[----:B------:R-:W-:Y:S01]  /*43f0*/  FMUL.FTZ R42, R42, UR28 ;  /* 0x0000001c2a2a7c20 */ /* 0x000fe20008410000 */
[----:B------:R-:W-:Y:S01]  /*4400*/  UMOV UR11, 0x40000040 ;  /* 0x40000040000b7882 */ /* 0x000fe20000000000 */
        /* <DEDUP_REMOVED lines=26> */
[----:B------:R-:W-:-:S06]  /*45b0*/  UISETP.GT.AND UP1, UPT, UR26, UR25, UPT ;  /* 0x000000191a00728c */ /* 0x000fcc000bf24270 */
[----:B------:R-:W5:Y:S08]  /*45c0*/  MUFU.TANH R24, R24 ;  /* 0x0000001800187308 */ /* 0x000f700000002400 */
        /* <DEDUP_REMOVED lines=9> */
[----:B------:R-:W-:Y:S02]  /*4660*/  IMAD.U32 R39, RZ, RZ, UR27 ;  /* 0x0000001bff277e24 */ /* 0x000fe4000f8e00ff */
[----:B------:R-:W-:Y:S01]  /*4670*/  FMUL.FTZ R149, R43, UR28 ;  /* 0x0000001c2b957c20 */ /* 0x000fe20008410000 */
[----:B------:R-:W-:Y:S01]  /*4680*/  MUFU.TANH R52, R52 ;  /* 0x0000003400347308 */ /* 0x000fe20000002400 */
[----:B------:R-:W-:Y:S01]  /*4690*/  HGMMA.64x64x16.F32.BF16 R88, R144, gdesc[UR8].tnspB, R88, gsb0 ;  /* 0x40e0000890587df0 */ /* 0x000fe20008001858 */
[----:B------:R-:W-:Y:S01]  /*46a0*/  @UP0 ULDC UR10, c[0x0][0x44c] ;  /* 0x00011300000a0ab9 */ /* 0x000fe20000000800 */
[----:B------:R-:W-:Y:S01]  /*46b0*/  UMOV UR11, 0x40000040 ;  /* 0x40000040000b7882 */ /* 0x000fe20000000000 */
[----:B------:R-:W-:Y:S01]  /*46c0*/  @P2 IMAD.HI.U32 R34, R4, UR10, RZ ;  /* 0x0000000a04222c27 */ /* 0x000fe2000f8e00ff */
[----:B------:R-:W-:-:S03]  /*46d0*/  @UP0 ULDC UR10, c[0x0][0x450] ;  /* 0x00011400000a0ab9 */ /* 0x000fc60000000800 */
[----:B------:R-:W5:Y:S01]  /*46e0*/  MUFU.TANH R148, R148 ;  /* 0x0000009400947308 */ /* 0x000f620000002400 */
[----:B------:R-:W-:Y:S01]  /*46f0*/  @P2 SHF.R.U32.HI R33, RZ, UR10, R34 ;  /* 0x0000000aff212c19 */ /* 0x000fe20008011622 */
[----:B------:R-:W-:Y:S01]  /*4700*/  UMOV UR10, 0xffffff80 ;  /* 0xffffff80000a7882 */ /* 0x000fe20000000000 */
[----:B------:R-:W-:Y:S01]  /*4710*/  FMUL.FTZ R34, R56, UR28 ;  /* 0x0000001c38227c20 */ /* 0x000fe20008410000 */
[----:B------:R-:W-:Y:S01]  /*4720*/  UIMAD UR10, UR26, UR10, 0x1 ;  /* 0x000000011a0a74a4 */ /* 0x000fe2000f8e020a */
[----:B------:R-:W-:Y:S01]  /*4730*/  FMUL.FTZ R56, R59, UR28 ;  /* 0x0000001c3b387c20 */ /* 0x000fe20008410000 */
[----:B------:R-:W1:Y:S01]  /*4740*/  SHFL.IDX PT, R37, R33, 0x1, 0x1c1f ;  /* 0x003c1f0021257f89 */ /* 0x000e6200000e0000 */
[----:B------:R-:W-:Y:S01]  /*4750*/  UIADD3 UR26, UR26, -0x1, URZ ;  /* 0xffffffff1a1a7890 */ /* 0x000fe2000fffe03f */
[----:B------:R-:W5:Y:S02]  /*4760*/  MUFU.TANH R38, R38 ;  /* 0x0000002600267308 */ /* 0x000f640000002400 */
[----:B------:R-:W-:Y:S01]  /*4770*/  IMAD.U32 R36, RZ, RZ, UR10 ;  /* 0x0000000aff247e24 */ /* 0x000fe2000f8e00ff */
[----:B------:R-:W-:Y:S01]  /*4780*/  UIADD3 UR10, UR7, 0x100, URZ ;  /* 0x00000100070a7890 */ /* 0x000fe2000fffe03f */
[----:B------:R-:W5:Y:S02]  /*4790*/  SHFL.IDX PT, R33, R33, RZ, 0x1c1f ;  /* 0x001c1fff21217589 */ /* 0x000f6400000e0000 */
[----:B------:R-:W-:-:S02]  /*47a0*/  IMAD R36, R5, -0x2, R36 ;  /* 0xfffffffe05247824 */ /* 0x000fc400078e0224 */
[----:B------:R-:W5:Y:S02]  /*47b0*/  MUFU.TANH R149, R149 ;  /* 0x0000009500957308 */ /* 0x000f640000002400 */
[----:B------:R-:W-:-:S06]  /*47c0*/  IMAD R36, R39, UR37, R36 ;  /* 0x0000002527247c24 */ /* 0x000fcc000f8e0224 */
[----:B------:R-:W-:Y:S01]  /*47d0*/  MUFU.TANH R54, R54 ;  /* 0x0000003600367308 */ /* 0x000fe20000002400 */
[----:B-1----:R-:W-:-:S07]  /*47e0*/  IADD3 R40, R37, -UR29, R36 ;  /* 0x8000001d25287c10 */ /* 0x002fce000fffe024 */
[----:B------:R-:W1:Y:S01]  /*47f0*/  MUFU.TANH R58, R58 ;  /* 0x0000003a003a7308 */ /* 0x000e620000002400 */
[C---:B------:R-:W-:Y:S02]  /*4800*/  ISETP.GT.AND P3, PT, R40.reuse, RZ, PT ;  /* 0x000000ff2800720c */ /* 0x040fe40003f64270 */
[----:B------:R-:W-:Y:S02]  /*4810*/  ISETP.GT.AND P4, PT, R40, 0x1, PT ;  /* 0x000000012800780c */ /* 0x000fe40003f84270 */
[----:B------:R-:W-:Y:S02]  /*4820*/  FSEL R12, R12, -INF , P3 ;  /* 0xff8000000c0c7808 */ /* 0x000fe40001800000 */
[C---:B------:R-:W-:Y:S01]  /*4830*/  ISETP.GT.AND P3, PT, R40.reuse, 0x8, PT ;  /* 0x000000082800780c */ /* 0x040fe20003f64270 */
[----:B------:R-:W-:Y:S01]  /*4840*/  MUFU.TANH R56, R56 ;  /* 0x0000003800387308 */ /* 0x000fe20000002400 */
[----:B0-----:R-:W-:Y:S02]  /*4850*/  FSEL R13, R13, -INF , P4 ;  /* 0xff8000000d0d7808 */ /* 0x001fe40002000000 */
[----:B------:R-:W-:-:S02]  /*4860*/  ISETP.GT.AND P4, PT, R40, 0x9, PT ;  /* 0x000000092800780c */ /* 0x000fc40003f84270 */
[----:B--2---:R-:W-:Y:S02]  /*4870*/  FSEL R17, R17, -INF , P3 ;  /* 0xff80000011117808 */ /* 0x004fe40001800000 */
[----:B------:R-:W-:Y:S01]  /*4880*/  ISETP.GT.AND P3, PT, R40, 0x10, PT ;  /* 0x000000102800780c */ /* 0x000fe20003f64270 */
[----:B------:R-:W0:Y:S01]  /*4890*/  MUFU.TANH R62, R62 ;  /* 0x0000003e003e7308 */ /* 0x000e220000002400 */
[----:B---3--:R-:W-:Y:S01]  /*48a0*/  FSEL R37, R18, -INF , P4 ;  /* 0xff80000012257808 */ /* 0x008fe20002000000 */
[----:B------:R-:W-:Y:S01]  /*48b0*/  FMUL.FTZ R18, R70, UR28 ;  /* 0x0000001c46127c20 */ /* 0x000fe20008410000 */
[C---:B------:R-:W-:Y:S02]  /*48c0*/  ISETP.GT.AND P4, PT, R40.reuse, 0x11, PT ;  /* 0x000000112800780c */ /* 0x040fe40003f84270 */
[----:B----4-:R-:W-:Y:S01]  /*48d0*/  FSEL R39, R23, -INF , P3 ;  /* 0xff80000017277808 */ /* 0x010fe20001800000 */
[----:B------:R-:W-:Y:S01]  /*48e0*/  FMUL.FTZ R23, R79, UR28 ;  /* 0x0000001c4f177c20 */ /* 0x000fe20008410000 */
[----:B------:R-:W-:Y:S01]  /*48f0*/  ISETP.GT.AND P3, PT, R40, 0x18, PT ;  /* 0x000000182800780c */ /* 0x000fe20003f64270 */
[----:B------:R-:W-:Y:S01]  /*4900*/  MUFU.TANH R18, R18 ;  /* 0x0000001200127308 */ /* 0x000fe20000002400 */
[----:B-----5:R-:W-:-:S02]  /*4910*/  FSEL R41, R24, -INF , P4 ;  /* 0xff80000018297808 */ /* 0x020fc40002000000 */
[----:B------:R-:W-:Y:S01]  /*4920*/  ISETP.GT.AND P4, PT, R40, 0x19, PT ;  /* 0x000000192800780c */ /* 0x000fe20003f84270 */
[----:B------:R-:W2:Y:S01]  /*4930*/  LDC R24, c[0x0][0x988] ;  /* 0x00026200ff187b82 */ /* 0x000ea20000000800 */
[----:B------:R-:W-:Y:S02]  /*4940*/  FSEL R43, R148, -INF , P3 ;  /* 0xff800000942b7808 */ /* 0x000fe40001800000 */
[----:B------:R-:W-:Y:S01]  /*4950*/  ISETP.GT.AND P3, PT, R40, 0x20, PT ;  /* 0x000000202800780c */ /* 0x000fe20003f64270 */
[----:B------:R3:W-:Y:S01]  /*4960*/  MUFU.TANH R155, R23 ;  /* 0x00000017009b7308 */ /* 0x0007e20000002400 */
[----:B------:R-:W-:Y:S01]  /*4970*/  FSEL R45, R38, -INF , P4 ;  /* 0xff800000262d7808 */ /* 0x000fe20002000000 */
[----:B------:R-:W-:Y:S01]  /*4980*/  FMUL.FTZ R38, R61, UR28 ;  /* 0x0000001c3d267c20 */ /* 0x000fe20008410000 */
[----:B------:R-:W-:Y:S02]  /*4990*/  ISETP.GT.AND P4, PT, R40, 0x21, PT ;  /* 0x000000212800780c */ /* 0x000fe40003f84270 */
[----:B------:R-:W-:Y:S01]  /*49a0*/  FSEL R47, R42, -INF , P3 ;  /* 0xff8000002a2f7808 */ /* 0x000fe20001800000 */
[----:B------:R-:W-:-:S02]  /*49b0*/  WARPGROUP.DEPBAR.LE gsb0, 0x0 ;  /* 0x00008000000079c5 */ /* 0x000fc40000010000 */
[----:B------:R-:W-:Y:S01]  /*49c0*/  WARPGROUP.ARRIVE ;  /* 0x00000000000079c5 */ /* 0x000fe20000000000 */
[C---:B------:R-:W-:Y:S01]  /*49d0*/  ISETP.GT.AND P3, PT, R40.reuse, 0x28, PT ;  /* 0x000000282800780c */ /* 0x040fe20003f64270 */
[----:B------:R-:W-:Y:S01]  /*49e0*/  FMUL.FTZ R145, R71, UR28 ;  /* 0x0000001c47917c20 */ /* 0x000fe20008410000 */
[----:B------:R-:W-:Y:S01]  /*49f0*/  FSEL R49, R149, -INF , P4 ;  /* 0xff80000095317808 */ /* 0x000fe20002000000 */
[----:B------:R-:W-:Y:S01]  /*4a00*/  FMUL.FTZ R149, R75, UR28 ;  /* 0x0000001c4b957c20 */ /* 0x000fe20008410000 */
[----:B------:R-:W-:Y:S01]  /*4a10*/  ISETP.GT.AND P4, PT, R40, 0x29, PT ;  /* 0x000000292800780c */ /* 0x000fe20003f84270 */
[----:B------:R-:W-:Y:S01]  /*4a20*/  HGMMA.64x64x16.F32.BF16 R88, R140, gdesc[UR8].tnspB, R88, gsb0 ;  /* 0x40e000088c587df0 */ /* 0x000fe20008001858 */
[----:B------:R-:W-:Y:S01]  /*4a30*/  FSEL R51, R44, -INF , P3 ;  /* 0xff8000002c337808 */ /* 0x000fe20001800000 */
[----:B------:R-:W-:Y:S01]  /*4a40*/  UIADD3 UR10, UR7, 0x180, URZ ;  /* 0x00000180070a7890 */ /* 0x000fe2000fffe03f */
[----:B------:R-:W-:Y:S01]  /*4a50*/  ISETP.GT.AND P3, PT, R40, 0x30, PT ;  /* 0x000000302800780c */ /* 0x000fe20003f64270 */
[----:B------:R-:W-:Y:S01]  /*4a60*/  FMUL.FTZ R147, R74, UR28 ;  /* 0x0000001c4a937c20 */ /* 0x000fe20008410000 */
[----:B------:R-:W-:Y:S01]  /*4a70*/  FSEL R53, R46, -INF , P4 ;  /* 0xff8000002e357808 */ /* 0x000fe20002000000 */
[----:B------:R-:W-:Y:S01]  /*4a80*/  MUFU.TANH R145, R145 ;  /* 0x0000009100917308 */ /* 0x000fe20000002400 */
[----:B------:R-:W-:Y:S01]  /*4a90*/  ISETP.GT.AND P4, PT, R40, 0x31, PT ;  /* 0x000000312800780c */ /* 0x000fe20003f84270 */
[----:B------:R-:W-:Y:S01]  /*4aa0*/  UMOV UR11, 0x40000040 ;  /* 0x40000040000b7882 */ /* 0x000fe20000000000 */
[----:B------:R-:W-:Y:S01]  /*4ab0*/  FSEL R55, R50, -INF , P3 ;  /* 0xff80000032377808 */ /* 0x000fe20001800000 */
[----:B---3--:R-:W-:Y:S01]  /*4ac0*/  FMUL.FTZ R23, R83, UR28 ;  /* 0x0000001c53177c20 */ /* 0x008fe20008410000 */
[----:B------:R-:W-:Y:S01]  /*4ad0*/  ISETP.GT.AND P3, PT, R40, 0x38, PT ;  /* 0x000000382800780c */ /* 0x000fe20003f64270 */
[----:B------:R-:W-:Y:S01]  /*4ae0*/  FMUL.FTZ R42, R65, UR28 ;  /* 0x0000001c412a7c20 */ /* 0x000fe20008410000 */
[----:B------:R-:W-:Y:S01]  /*4af0*/  FSEL R57, R48, -INF , P4 ;  /* 0xff80000030397808 */ /* 0x000fe20002000000 */
[----:B------:R-:W-:Y:S01]  /*4b00*/  MUFU.TANH R147, R147 ;  /* 0x0000009300937308 */ /* 0x000fe20000002400 */
[----:B------:R-:W-:Y:S01]  /*4b10*/  ISETP.GT.AND P4, PT, R40, 0x39, PT ;  /* 0x000000392800780c */ /* 0x000fe20003f84270 */
[----:B------:R-:W-:Y:S01]  /*4b20*/  FMUL.FTZ R44, R68, UR28 ;  /* 0x0000001c442c7c20 */ /* 0x000fe20008410000 */
[----:B------:R-:W-:Y:S01]  /*4b30*/  FSEL R59, R52, -INF , P3 ;  /* 0xff800000343b7808 */ /* 0x000fe20001800000 */
[----:B------:R-:W-:Y:S01]  /*4b40*/  FMUL.FTZ R46, R69, UR28 ;  /* 0x0000001c452e7c20 */ /* 0x000fe20008410000 */
[----:B------:R-:W-:Y:S01]  /*4b50*/  ISETP.GT.AND P3, PT, R40, 0x40, PT ;  /* 0x000000402800780c */ /* 0x000fe20003f64270 */
[----:B------:R-:W-:Y:S01]  /*4b60*/  FMUL.FTZ R50, R73, UR28 ;  /* 0x0000001c49327c20 */ /* 0x000fe20008410000 */
[----:B------:R-:W-:Y:S01]  /*4b70*/  IADD3 R36, R33, -UR29, R36 ;  /* 0x8000001d21247c10 */ /* 0x000fe2000fffe024 */
[----:B------:R-:W-:Y:S01]  /*4b80*/  MUFU.TANH R149, R149 ;  /* 0x0000009500957308 */ /* 0x000fe20000002400 */
[----:B-1----:R-:W-:Y:S01]  /*4b90*/  FSEL R71, R58, -INF , P3 ;  /* 0xff8000003a477808 */ /* 0x002fe20001800000 */
[----:B------:R-:W-:Y:S01]  /*4ba0*/  FMUL.FTZ R58, R81, UR28 ;  /* 0x0000001c513a7c20 */ /* 0x000fe20008410000 */
[----:B------:R-:W-:Y:S01]  /*4bb0*/  ISETP.GT.AND P3, PT, R40, 0x48, PT ;  /* 0x000000482800780c */ /* 0x000fe20003f64270 */
[----:B------:R-:W-:Y:S01]  /*4bc0*/  FMUL.FTZ R48, R72, UR28 ;  /* 0x0000001c48307c20 */ /* 0x000fe20008410000 */
[----:B------:R-:W-:Y:S01]  /*4bd0*/  ISETP.GT.AND P5, PT, R36, 0x1, PT ;  /* 0x000000012400780c */ /* 0x000fe20003fa4270 */
[----:B------:R-:W-:Y:S01]  /*4be0*/  FMUL.FTZ R52, R76, UR28 ;  /* 0x0000001c4c347c20 */ /* 0x000fe20008410000 */
[----:B0-----:R-:W-:Y:S01]  /*4bf0*/  FSEL R75, R62, -INF , P3 ;  /* 0xff8000003e4b7808 */ /* 0x001fe20001800000 */
[----:B------:R-:W-:Y:S01]  /*4c00*/  MUFU.TANH R78, R78 ;  /* 0x0000004e004e7308 */ /* 0x000fe20000002400 */
[----:B------:R-:W-:Y:S01]  /*4c10*/  ISETP.GT.AND P3, PT, R40, 0x50, PT ;  /* 0x000000502800780c */ /* 0x000fe20003f64270 */
[----:B------:R-:W-:-:S06]  /*4c20*/  FMUL.FTZ R62, R84, UR28 ;  /* 0x0000001c543e7c20 */ /* 0x000fcc0008410000 */
[----:B------:R-:W-:Y:S08]  /*4c30*/  MUFU.TANH R82, R82 ;  /* 0x0000005200527308 */ /* 0x000ff00000002400 */
[----:B------:R0:W-:Y:S08]  /*4c40*/  MUFU.TANH R153, R23 ;  /* 0x0000001700997308 */ /* 0x0001f00000002400 */
[----:B------:R-:W-:Y:S01]  /*4c50*/  MUFU.TANH R86, R86 ;  /* 0x0000005600567308 */ /* 0x000fe20000002400 */
[----:B0-----:R-:W-:-:S07]  /*4c60*/  FMUL.FTZ R23, R87, UR28 ;  /* 0x0000001c57177c20 */ /* 0x001fce0008410000 */
[----:B------:R-:W-:Y:S08]  /*4c70*/  MUFU.TANH R23, R23 ;  /* 0x0000001700177308 */ /* 0x000ff00000002400 */
[----:B------:R-:W-:Y:S01]  /*4c80*/  MUFU.TANH R10, R10 ;  /* 0x0000000a000a7308 */ /* 0x000fe20000002400 */
[----:B------:R-:W-:Y:S02]  /*4c90*/  WARPGROUP.DEPBAR.LE gsb0, 0x0 ;  /* 0x00008000000079c5 */ /* 0x000fe40000010000 */
[----:B------:R-:W-:Y:S01]  /*4ca0*/  FMNMX.FTZ R142, R12, R9, !PT ;  /* 0x000000090c8e7209 */ /* 0x000fe20007810000 */
[----:B------:R-:W-:Y:S01]  /*4cb0*/  FMUL.FTZ R140, R63, UR28 ;  /* 0x0000001c3f8c7c20 */ /* 0x000fe20008410000 */
[----:B------:R-:W-:Y:S01]  /*4cc0*/  FMUL.FTZ R141, R66, UR28 ;  /* 0x0000001c428d7c20 */ /* 0x000fe20008410000 */
[----:B------:R-:W-:Y:S01]  /*4cd0*/  FSEL R63, R54, -INF , P4 ;  /* 0xff800000363f7808 */ /* 0x000fe20002000000 */
[----:B------:R-:W-:Y:S01]  /*4ce0*/  FMUL.FTZ R143, R67, UR28 ;  /* 0x0000001c438f7c20 */ /* 0x000fe20008410000 */
[----:B------:R-:W-:Y:S01]  /*4cf0*/  FMNMX.FTZ R142, R13, R142, !PT ;  /* 0x0000008e0d8e7209 */ /* 0x000fe20007810000 */
[----:B------:R-:W-:Y:S01]  /*4d00*/  WARPGROUP.ARRIVE ;  /* 0x00000000000079c5 */ /* 0x000fe20000000000 */
[----:B------:R-:W0:Y:S01]  /*4d10*/  MUFU.TANH R140, R140 ;  /* 0x0000008c008c7308 */ /* 0x000e220000002400 */
[----:B------:R-:W-:Y:S01]  /*4d20*/  ISETP.GT.AND P4, PT, R40, 0x41, PT ;  /* 0x000000412800780c */ /* 0x000fe20003f84270 */
[----:B------:R-:W-:Y:S01]  /*4d30*/  FMUL.FTZ R54, R77, UR28 ;  /* 0x0000001c4d367c20 */ /* 0x000fe20008410000 */
[----:B------:R-:W-:-:S02]  /*4d40*/  FMNMX.FTZ R142, R17, R142, !PT ;  /* 0x0000008e118e7209 */ /* 0x000fc40007810000 */
[----:B------:R-:W-:Y:S01]  /*4d50*/  FSEL R67, R56, -INF , P4 ;  /* 0xff80000038437808 */ /* 0x000fe20002000000 */
[----:B------:R-:W-:Y:S01]  /*4d60*/  HGMMA.64x64x16.F32.BF16 R88, R136, gdesc[UR8].tnspB, R88, gsb0 ;  /* 0x40e0000888587df0 */ /* 0x000fe20008001858 */
[----:B------:R-:W-:Y:S01]  /*4d70*/  FMNMX.FTZ R142, R37, R142, !PT ;  /* 0x0000008e258e7209 */ /* 0x000fe20007810000 */
[----:B------:R-:W1:Y:S01]  /*4d80*/  MUFU.TANH R141, R141 ;  /* 0x0000008d008d7308 */ /* 0x000e620000002400 */
[----:B------:R-:W-:Y:S01]  /*4d90*/  ISETP.GT.AND P4, PT, R40, 0x49, PT ;  /* 0x000000492800780c */ /* 0x000fe20003f84270 */
[----:B------:R-:W-:Y:S01]  /*4da0*/  UIADD3 UR10, UR7, 0x200, URZ ;  /* 0x00000200070a7890 */ /* 0x000fe2000fffe03f */
[----:B------:R-:W-:Y:S01]  /*4db0*/  FMNMX.FTZ R142, R39, R142, !PT ;  /* 0x0000008e278e7209 */ /* 0x000fe20007810000 */
[----:B------:R-:W-:Y:S01]  /*4dc0*/  UMOV UR11, 0x40000040 ;  /* 0x40000040000b7882 */ /* 0x000fe20000000000 */
[----:B------:R-:W-:Y:S02]  /*4dd0*/  FMUL.FTZ R56, R80, UR28 ;  /* 0x0000001c50387c20 */ /* 0x000fe40008410000 */
[----:B------:R-:W-:Y:S01]  /*4de0*/  FMNMX.FTZ R142, R41, R142, !PT ;  /* 0x0000008e298e7209 */ /* 0x000fe20007810000 */
[----:B------:R-:W3:Y:S01]  /*4df0*/  MUFU.TANH R143, R143 ;  /* 0x0000008f008f7308 */ /* 0x000ee20000002400 */
[----:B0-----:R-:W-:-:S02]  /*4e00*/  FSEL R79, R140, -INF , P4 ;  /* 0xff8000008c4f7808 */ /* 0x001fc40002000000 */
[----:B------:R-:W-:Y:S02]  /*4e10*/  FMNMX.FTZ R142, R43, R142, !PT ;  /* 0x0000008e2b8e7209 */ /* 0x000fe40007810000 */
[C---:B------:R-:W-:Y:S02]  /*4e20*/  ISETP.GT.AND P4, PT, R40.reuse, 0x51, PT ;  /* 0x000000512800780c */ /* 0x040fe40003f84270 */
[----:B------:R-:W-:Y:S01]  /*4e30*/  FMNMX.FTZ R142, R45, R142, !PT ;  /* 0x0000008e2d8e7209 */ /* 0x000fe20007810000 */
[----:B------:R-:W0:Y:S01]  /*4e40*/  MUFU.TANH R11, R11 ;  /* 0x0000000b000b7308 */ /* 0x000e220000002400 */
[----:B-1----:R-:W-:Y:S02]  /*4e50*/  FSEL R141, R141, -INF , P3 ;  /* 0xff8000008d8d7808 */ /* 0x002fe40001800000 */
[----:B------:R-:W-:Y:S02]  /*4e60*/  FMNMX.FTZ R142, R47, R142, !PT ;  /* 0x0000008e2f8e7209 */ /* 0x000fe40007810000 */
[----:B------:R-:W-:-:S02]  /*4e70*/  ISETP.GT.AND P3, PT, R40, 0x58, PT ;  /* 0x000000582800780c */ /* 0x000fc40003f64270 */
[----:B------:R-:W-:Y:S01]  /*4e80*/  FMNMX.FTZ R142, R49, R142, !PT ;  /* 0x0000008e318e7209 */ /* 0x000fe20007810000 */
[----:B------:R-:W-:Y:S01]  /*4e90*/  MUFU.TANH R14, R14 ;  /* 0x0000000e000e7308 */ /* 0x000fe20000002400 */
[----:B---3--:R-:W-:Y:S02]  /*4ea0*/  FSEL R143, R143, -INF , P4 ;  /* 0xff8000008f8f7808 */ /* 0x008fe40002000000 */
[----:B------:R-:W-:Y:S02]  /*4eb0*/  FMNMX.FTZ R142, R51, R142, !PT ;  /* 0x0000008e338e7209 */ /* 0x000fe40007810000 */
[----:B------:R-:W-:Y:S02]  /*4ec0*/  ISETP.GT.AND P4, PT, R40, 0x59, PT ;  /* 0x000000592800780c */ /* 0x000fe40003f84270 */
[----:B------:R-:W-:Y:S01]  /*4ed0*/  FMNMX.FTZ R142, R53, R142, !PT ;  /* 0x0000008e358e7209 */ /* 0x000fe20007810000 */
[----:B------:R-:W1:Y:S01]  /*4ee0*/  MUFU.TANH R15, R15 ;  /* 0x0000000f000f7308 */ /* 0x000e620000002400 */
[----:B------:R-:W-:Y:S01]  /*4ef0*/  FSEL R83, R18, -INF , P3 ;  /* 0xff80000012537808 */ /* 0x000fe20001800000 */
[----:B------:R-:W-:Y:S01]  /*4f00*/  FMUL.FTZ R18, R60, UR28 ;  /* 0x0000001c3c127c20 */ /* 0x000fe20008410000 */
[----:B------:R-:W-:-:S02]  /*4f10*/  FMNMX.FTZ R142, R55, R142, !PT ;  /* 0x0000008e378e7209 */ /* 0x000fc40007810000 */
[C---:B------:R-:W-:Y:S02]  /*4f20*/  ISETP.GT.AND P3, PT, R40.reuse, 0x60, PT ;  /* 0x000000602800780c */ /* 0x040fe40003f64270 */
[----:B------:R-:W-:Y:S01]  /*4f30*/  FMNMX.FTZ R142, R57, R142, !PT ;  /* 0x0000008e398e7209 */ /* 0x000fe20007810000 */
[----:B------:R-:W-:Y:S01]  /*4f40*/  MUFU.TANH R19, R19 ;  /* 0x0000001300137308 */ /* 0x000fe20000002400 */
[----:B------:R-:W-:Y:S02]  /*4f50*/  FSEL R145, R145, -INF , P4 ;  /* 0xff80000091917808 */ /* 0x000fe40002000000 */
[----:B------:R-:W-:Y:S02]  /*4f60*/  FMNMX.FTZ R142, R59, R142, !PT ;  /* 0x0000008e3b8e7209 */ /* 0x000fe40007810000 */
[----:B------:R-:W-:Y:S02]  /*4f70*/  ISETP.GT.AND P4, PT, R40, 0x61, PT ;  /* 0x000000612800780c */ /* 0x000fe40003f84270 */
[----:B------:R-:W-:Y:S01]  /*4f80*/  FMNMX.FTZ R142, R63, R142, !PT ;  /* 0x0000008e3f8e7209 */ /* 0x000fe20007810000 */
[----:B------:R-:W3:Y:S01]  /*4f90*/  MUFU.TANH R20, R20 ;  /* 0x0000001400147308 */ /* 0x000ee20000002400 */
[----:B------:R-:W-:-:S02]  /*4fa0*/  FSEL R147, R147, -INF , P3 ;  /* 0xff80000093937808 */ /* 0x000fc40001800000 */
[----:B------:R-:W-:Y:S02]  /*4fb0*/  FMNMX.FTZ R142, R71, R142, !PT ;  /* 0x0000008e478e7209 */ /* 0x000fe40007810000 */
[C---:B------:R-:W-:Y:S02]  /*4fc0*/  ISETP.GT.AND P3, PT, R40.reuse, 0x68, PT ;  /* 0x000000682800780c */ /* 0x040fe40003f64270 */
[----:B------:R-:W-:Y:S01]  /*4fd0*/  FMNMX.FTZ R142, R67, R142, !PT ;  /* 0x0000008e438e7209 */ /* 0x000fe20007810000 */
[----:B------:R-:W4:Y:S01]  /*4fe0*/  MUFU.TANH R21, R21 ;  /* 0x0000001500157308 */ /* 0x000f220000002400 */
[----:B------:R-:W-:Y:S02]  /*4ff0*/  FSEL R149, R149, -INF , P4 ;  /* 0xff80000095957808 */ /* 0x000fe40002000000 */
[----:B------:R-:W-:Y:S02]  /*5000*/  FMNMX.FTZ R142, R75, R142, !PT ;  /* 0x0000008e4b8e7209 */ /* 0x000fe40007810000 */
[----:B------:R-:W-:-:S02]  /*5010*/  ISETP.GT.AND P4, PT, R40, 0x69, PT ;  /* 0x000000692800780c */ /* 0x000fc40003f84270 */
[----:B------:R-:W-:Y:S01]  /*5020*/  FMNMX.FTZ R142, R79, R142, !PT ;  /* 0x0000008e4f8e7209 */ /* 0x000fe20007810000 */
[----:B------:R-:W5:Y:S01]  /*5030*/  MUFU.TANH R22, R22 ;  /* 0x0000001600167308 */ /* 0x000f620000002400 */
[----:B------:R-:W-:Y:S02]  /*5040*/  FSEL R151, R78, -INF , P3 ;  /* 0xff8000004e977808 */ /* 0x000fe40001800000 */
[----:B------:R-:W-:Y:S02]  /*5050*/  FMNMX.FTZ R142, R141, R142, !PT ;  /* 0x0000008e8d8e7209 */ /* 0x000fe40007810000 */
[----:B------:R-:W-:Y:S02]  /*5060*/  ISETP.GT.AND P3, PT, R40, 0x70, PT ;  /* 0x000000702800780c */ /* 0x000fe40003f64270 */
[----:B------:R-:W-:Y:S01]  /*5070*/  FMNMX.FTZ R142, R143, R142, !PT ;  /* 0x0000008e8f8e7209 */ /* 0x000fe20007810000 */
[----:B------:R-:W5:Y:S01]  /*5080*/  MUFU.TANH R25, R25 ;  /* 0x0000001900197308 */ /* 0x000f620000002400 */
[----:B------:R-:W-:-:S02]  /*5090*/  FSEL R155, R155, -INF , P4 ;  /* 0xff8000009b9b7808 */ /* 0x000fc40002000000 */
[----:B------:R-:W-:Y:S01]  /*50a0*/  FMNMX.FTZ R142, R83, R142, !PT ;  /* 0x0000008e538e7209 */ /* 0x000fe20007810000 */
[----:B------:R-:W-:Y:S02]  /*50b0*/  WARPGROUP.DEPBAR.LE gsb0, 0x0 ;  /* 0x00008000000079c5 */ /* 0x000fe40000010000 */
[----:B------:R-:W-:Y:S01]  /*50c0*/  ISETP.GT.AND P4, PT, R40, 0x71, PT ;  /* 0x000000712800780c */ /* 0x000fe20003f84270 */
[----:B------:R-:W-:Y:S01]  /*50d0*/  WARPGROUP.ARRIVE ;  /* 0x00000000000079c5 */ /* 0x000fe20000000000 */
[----:B------:R-:W-:Y:S01]  /*50e0*/  FMNMX.FTZ R142, R145, R142, !PT ;  /* 0x0000008e918e7209 */ /* 0x000fe20007810000 */
[----:B------:R-:W5:Y:S01]  /*50f0*/  MUFU.TANH R26, R26 ;  /* 0x0000001a001a7308 */ /* 0x000f620000002400 */
[----:B------:R-:W-:Y:S02]  /*5100*/  FSEL R87, R82, -INF , P3 ;  /* 0xff80000052577808 */ /* 0x000fe40001800000 */
[----:B------:R-:W-:Y:S01]  /*5110*/  FMNMX.FTZ R142, R147, R142, !PT ;  /* 0x0000008e938e7209 */ /* 0x000fe20007810000 */
[----:B------:R-:W-:Y:S01]  /*5120*/  HGMMA.64x64x16.F32.BF16 R88, R132, gdesc[UR8].tnspB, R88, gsb0 ;  /* 0x40e0000884587df0 */ /* 0x000fe20008001858 */
[----:B------:R-:W-:Y:S01]  /*5130*/  ISETP.GT.AND P3, PT, R40, 0x78, PT ;  /* 0x000000782800780c */ /* 0x000fe20003f64270 */
[----:B------:R-:W-:Y:S01]  /*5140*/  UIADD3 UR10, UR7, 0x280, URZ ;  /* 0x00000280070a7890 */ /* 0x000fe2000fffe03f */
[----:B------:R-:W-:Y:S01]  /*5150*/  FMNMX.FTZ R142, R149, R142, !PT ;  /* 0x0000008e958e7209 */ /* 0x000fe20007810000 */
[----:B------:R-:W-:Y:S01]  /*5160*/  UMOV UR11, 0x40000040 ;  /* 0x40000040000b7882 */ /* 0x000fe20000000000 */
[----:B------:R-:W-:Y:S01]  /*5170*/  FSEL R153, R153, -INF , P4 ;  /* 0xff80000099997808 */ /* 0x000fe20002000000 */
[----:B------:R-:W5:Y:S01]  /*5180*/  MUFU.TANH R27, R27 ;  /* 0x0000001b001b7308 */ /* 0x000f620000002400 */
[----:B------:R-:W-:-:S02]  /*5190*/  FMNMX.FTZ R142, R151, R142, !PT ;  /* 0x0000008e978e7209 */ /* 0x000fc40007810000 */
[----:B------:R-:W-:Y:S01]  /*51a0*/  ISETP.GT.AND P4, PT, R40, 0x79, PT ;  /* 0x000000792800780c */ /* 0x000fe20003f84270 */
[----:B------:R-:W-:Y:S01]  /*51b0*/  FMUL.FTZ R40, R64, UR28 ;  /* 0x0000001c40287c20 */ /* 0x000fe20008410000 */
[----:B------:R-:W-:Y:S01]  /*51c0*/  FMNMX.FTZ R142, R155, R142, !PT ;  /* 0x0000008e9b8e7209 */ /* 0x000fe20007810000 */
[----:B------:R-:W-:Y:S01]  /*51d0*/  FMUL.FTZ R64, R85, UR28 ;  /* 0x0000001c55407c20 */ /* 0x000fe20008410000 */
[----:B------:R-:W-:Y:S01]  /*51e0*/  FSEL R61, R86, -INF , P3 ;  /* 0xff800000563d7808 */ /* 0x000fe20001800000 */
[----:B------:R-:W5:Y:S01]  /*51f0*/  MUFU.TANH R28, R28 ;  /* 0x0000001c001c7308 */ /* 0x000f620000002400 */
[----:B------:R-:W-:Y:S02]  /*5200*/  FMNMX.FTZ R142, R87, R142, !PT ;  /* 0x0000008e578e7209 */ /* 0x000fe40007810000 */
[----:B------:R-:W-:Y:S02]  /*5210*/  FSEL R157, R23, -INF , P4 ;  /* 0xff800000179d7808 */ /* 0x000fe40002000000 */
[----:B------:R-:W-:-:S02]  /*5220*/  FMNMX.FTZ R142, R153, R142, !PT ;  /* 0x0000008e998e7209 */ /* 0x000fc40007810000 */
[C---:B------:R-:W-:Y:S01]  /*5230*/  ISETP.GT.AND P4, PT, R36.reuse, RZ, PT ;  /* 0x000000ff2400720c */ /* 0x040fe20003f84270 */
[----:B------:R-:W5:Y:S01]  /*5240*/  MUFU.TANH R29, R29 ;  /* 0x0000001d001d7308 */ /* 0x000f620000002400 */
[----:B------:R-:W-:Y:S02]  /*5250*/  FMNMX.FTZ R142, R61, R142, !PT ;  /* 0x0000008e3d8e7209 */ /* 0x000fe40007810000 */
[----:B0-----:R-:W-:Y:S02]  /*5260*/  FSEL R11, R11, -INF , P5 ;  /* 0xff8000000b0b7808 */ /* 0x001fe40002800000 */
[----:B------:R-:W-:Y:S02]  /*5270*/  FMNMX.FTZ R142, R157, R142, !PT ;  /* 0x0000008e9d8e7209 */ /* 0x000fe40007810000 */
[----:B------:R-:W-:Y:S01]  /*5280*/  ISETP.GT.AND P5, PT, R36, 0x9, PT ;  /* 0x000000092400780c */ /* 0x000fe20003fa4270 */
[----:B------:R-:W0:Y:S02]  /*5290*/  MUFU.TANH R30, R30 ;  /* 0x0000001e001e7308 */ /* 0x000e240000002400 */
[----:B------:R-:W2:Y:S01]  /*52a0*/  SHFL.BFLY PT, R23, R142, 0x2, 0x1f ;  /* 0x0c401f008e177f89 */ /* 0x000ea200000e0000 */
[----:B-1----:R-:W-:-:S02]  /*52b0*/  FSEL R15, R15, -INF , P5 ;  /* 0xff8000000f0f7808 */ /* 0x002fc40002800000 */
[----:B------:R-:W-:-:S03]  /*52c0*/  ISETP.GT.AND P5, PT, R36, 0x11, PT ;  /* 0x000000112400780c */ /* 0x000fc60003fa4270 */
[----:B------:R-:W1:Y:S08]  /*52d0*/  MUFU.TANH R31, R31 ;  /* 0x0000001f001f7308 */ /* 0x000e700000002400 */
[----:B------:R-:W1:Y:S08]  /*52e0*/  MUFU.TANH R32, R32 ;  /* 0x0000002000207308 */ /* 0x000e700000002400 */
[----:B------:R-:W1:Y:S01]  /*52f0*/  MUFU.TANH R34, R34 ;  /* 0x0000002200227308 */ /* 0x000e620000002400 */
[----:B--2---:R-:W-:-:S05]  /*5300*/  FMNMX.FTZ R23, R142, R23, !PT ;  /* 0x000000178e177209 */ /* 0x004fca0007810000 */
[----:B------:R-:W2:Y:S02]  /*5310*/  SHFL.BFLY PT, R60, R23, 0x1, 0x1f ;  /* 0x0c201f00173c7f89 */ /* 0x000ea400000e0000 */
[----:B------:R-:W1:Y:S08]  /*5320*/  MUFU.TANH R35, R35 ;  /* 0x0000002300237308 */ /* 0x000e700000002400 */
[----:B------:R-:W1:Y:S01]  /*5330*/  MUFU.TANH R18, R18 ;  /* 0x0000001200127308 */ /* 0x000e620000002400 */
[----:B------:R-:W-:-:S02]  /*5340*/  WARPGROUP.DEPBAR.LE gsb0, 0x0 ;  /* 0x00008000000079c5 */ /* 0x000fc40000010000 */
[----:B------:R-:W-:-:S05]  /*5350*/  WARPGROUP.ARRIVE ;  /* 0x00000000000079c5 */ /* 0x000fca0000000000 */
[----:B------:R-:W1:Y:S01]  /*5360*/  MUFU.TANH R38, R38 ;  /* 0x0000002600267308 */ /* 0x000e620000002400 */
[----:B--2---:R-:W-:Y:S01]  /*5370*/  FMNMX.FTZ R23, R23, R60, !PT ;  /* 0x0000003c17177209 */ /* 0x004fe20007810000 */
[----:B------:R-:W-:Y:S01]  /*5380*/  HGMMA.64x64x16.F32.BF16 R88, R128, gdesc[UR8].tnspB, R88, gsb0 ;  /* 0x40e0000880587df0 */ /* 0x000fe20008001858 */
[----:B------:R-:W-:Y:S02]  /*5390*/  UIADD3 UR10, UR7, 0x300, URZ ;  /* 0x00000300070a7890 */ /* 0x000fe4000fffe03f */
[C---:B------:R-:W-:Y:S01]  /*53a0*/  FSETP.NEU.FTZ.AND P3, PT, R23.reuse, -INF , PT ;  /* 0xff8000001700780b */ /* 0x040fe20003f7d000 */
[C---:B------:R-:W-:Y:S02]  /*53b0*/  FMUL.FTZ R60, R23.reuse, R24 ;  /* 0x00000018173c7220 */ /* 0x040fe40000410000 */
[----:B------:R-:W2:Y:S01]  /*53c0*/  MUFU.TANH R40, R40 ;  /* 0x0000002800287308 */ /* 0x000ea20000002400 */
[----:B------:R-:W-:Y:S01]  /*53d0*/  UMOV UR11, 0x40000040 ;  /* 0x40000040000b7882 */ /* 0x000fe20000000000 */
[----:B------:R-:W-:-:S02]  /*53e0*/  FSEL R70, R23, RZ, P3 ;  /* 0x000000ff17467208 */ /* 0x000fc40001800000 */
[----:B------:R-:W-:Y:S02]  /*53f0*/  FSEL R60, R60, RZ, P3 ;  /* 0x000000ff3c3c7208 */ /* 0x000fe40001800000 */
[----:B------:R-:W-:Y:S02]  /*5400*/  ISETP.GE.U32.AND P3, PT, R2, 0x180, PT ;  /* 0x000001800200780c */ /* 0x000fe40003f66070 */
[----:B------:R-:W2:Y:S01]  /*5410*/  MUFU.TANH R42, R42 ;  /* 0x0000002a002a7308 */ /* 0x000ea20000002400 */
[-CC-:B------:R-:W-:Y:S01]  /*5420*/  FFMA.FTZ R66, R13, R24.reuse, -R60.reuse ;  /* 0x000000180d427223 */ /* 0x180fe2000001083c */
[----:B------:R-:W-:Y:S01]  /*5430*/  FSEL R13, R10, -INF , P4 ;  /* 0xff8000000a0d7808 */ /* 0x000fe20002000000 */
[-CC-:B------:R-:W-:Y:S01]  /*5440*/  FFMA.FTZ R65, R12, R24.reuse, -R60.reuse ;  /* 0x000000180c417223 */ /* 0x180fe2000001083c */
[----:B------:R-:W-:Y:S01]  /*5450*/  ISETP.GT.AND P4, PT, R36, 0x8, PT ;  /* 0x000000082400780c */ /* 0x000fe20003f84270 */
[--C-:B------:R-:W-:Y:S01]  /*5460*/  FFMA.FTZ R68, R17, R24, -R60.reuse ;  /* 0x0000001811447223 */ /* 0x100fe2000001083c */
[----:B------:R-:W-:Y:S01]  /*5470*/  FMNMX.FTZ R12, R13, R8, !PT ;  /* 0x000000080d0c7209 */ /* 0x000fe20007810000 */
[-CC-:B------:R-:W-:Y:S01]  /*5480*/  FFMA.FTZ R17, R37, R24.reuse, -R60.reuse ;  /* 0x0000001825117223 */ /* 0x180fe2000001083c */
[----:B------:R4:W-:Y:S01]  /*5490*/  MUFU.EX2 R33, R65 ;  /* 0x0000004100217308 */ /* 0x0009e20000000800 */
[----:B---3--:R-:W-:Y:S01]  /*54a0*/  FSEL R37, R20, -INF , P5 ;  /* 0xff80000014257808 */ /* 0x008fe20002800000 */
[-CC-:B------:R-:W-:Y:S01]  /*54b0*/  FFMA.FTZ R137, R55, R24.reuse, -R60.reuse ;  /* 0x0000001837897223 */ /* 0x180fe2000001083c */
[----:B------:R-:W-:Y:S01]  /*54c0*/  ISETP.GT.AND P5, PT, R36, 0x19, PT ;  /* 0x000000192400780c */ /* 0x000fe20003fa4270 */
[-CC-:B------:R-:W-:Y:S01]  /*54d0*/  FFMA.FTZ R135, R75, R24.reuse, -R60.reuse ;  /* 0x000000184b877223 */ /* 0x180fe2000001083c */
[-CC-:B------:R-:W-:Y:S01]  /*54e0*/  FFMA.FTZ R139, R59, R24.reuse, -R60.reuse ;  /* 0x000000183b8b7223 */ /* 0x180fe2000001083c */
[-CC-:B------:R-:W-:Y:S01]  /*54f0*/  FFMA.FTZ R67, R67, R24.reuse, -R60.reuse ;  /* 0x0000001843437223 */ /* 0x180fe2000001083c */
[----:B------:R-:W-:Y:S01]  /*5500*/  FFMA.FTZ R59, R145, R24, -R60 ;  /* 0x00000018913b7223 */ /* 0x000fe2000001083c */
[----:B------:R3:W-:Y:S01]  /*5510*/  MUFU.EX2 R10, R66 ;  /* 0x00000042000a7308 */ /* 0x0007e20000000800 */
[----:B----4-:R-:W-:-:S02]  /*5520*/  FSEL R65, R14, -INF , P4 ;  /* 0xff8000000e417808 */ /* 0x010fc40002000000 */
[----:B------:R-:W-:Y:S02]  /*5530*/  FMNMX.FTZ R14, R11, R12, !PT ;  /* 0x0000000c0b0e7209 */ /* 0x000fe40007810000 */
[C---:B------:R-:W-:Y:S02]  /*5540*/  ISETP.GT.AND P4, PT, R36.reuse, 0x10, PT ;  /* 0x000000102400780c */ /* 0x040fe40003f84270 */
[----:B------:R-:W-:Y:S01]  /*5550*/  FMNMX.FTZ R14, R65, R14, !PT ;  /* 0x0000000e410e7209 */ /* 0x000fe20007810000 */
[----:B------:R-:W4:Y:S01]  /*5560*/  MUFU.TANH R44, R44 ;  /* 0x0000002c002c7308 */ /* 0x000f220000002400 */
[----:B------:R-:W-:Y:S01]  /*5570*/  FSEL R19, R19, -INF , P4 ;  /* 0xff80000013137808 */ /* 0x000fe20002000000 */
[----:B---3--:R-:W-:Y:S01]  /*5580*/  FFMA.FTZ R66, R39, R24, -R60 ;  /* 0x0000001827427223 */ /* 0x008fe2000001083c */
[----:B------:R-:W-:Y:S02]  /*5590*/  FMNMX.FTZ R14, R15, R14, !PT ;  /* 0x0000000e0f0e7209 */ /* 0x000fe40007810000 */
[----:B------:R-:W-:-:S02]  /*55a0*/  ISETP.GT.AND P4, PT, R36, 0x18, PT ;  /* 0x000000182400780c */ /* 0x000fc40003f84270 */
[----:B------:R-:W-:Y:S01]  /*55b0*/  FMNMX.FTZ R14, R19, R14, !PT ;  /* 0x0000000e130e7209 */ /* 0x000fe20007810000 */
[----:B------:R-:W3:Y:S01]  /*55c0*/  MUFU.TANH R46, R46 ;  /* 0x0000002e002e7308 */ /* 0x000ee20000002400 */
[----:B------:R-:W-:Y:S02]  /*55d0*/  FSEL R21, R21, -INF , P4 ;  /* 0xff80000015157808 */ /* 0x000fe40002000000 */
[----:B------:R-:W-:Y:S02]  /*55e0*/  FMNMX.FTZ R20, R37, R14, !PT ;  /* 0x0000000e25147209 */ /* 0x000fe40007810000 */
[----:B------:R-:W-:Y:S02]  /*55f0*/  ISETP.GT.AND P4, PT, R36, 0x20, PT ;  /* 0x000000202400780c */ /* 0x000fe40003f84270 */
[----:B-----5:R-:W-:Y:S01]  /*5600*/  FSEL R39, R22, -INF , P5 ;  /* 0xff80000016277808 */ /* 0x020fe20002800000 */
[----:B------:R-:W5:Y:S01]  /*5610*/  MUFU.TANH R48, R48 ;  /* 0x0000003000307308 */ /* 0x000f620000002400 */
[----:B------:R-:W-:-:S02]  /*5620*/  FMNMX.FTZ R20, R21, R20, !PT ;  /* 0x0000001415147209 */ /* 0x000fc40007810000 */
[C---:B------:R-:W-:Y:S02]  /*5630*/  ISETP.GT.AND P5, PT, R36.reuse, 0x21, PT ;  /* 0x000000212400780c */ /* 0x040fe40003fa4270 */
[----:B------:R-:W-:Y:S01]  /*5640*/  FSEL R69, R25, -INF , P4 ;  /* 0xff80000019457808 */ /* 0x000fe20002000000 */
[--C-:B------:R-:W-:Y:S01]  /*5650*/  FFMA.FTZ R25, R41, R24, -R60.reuse ;  /* 0x0000001829197223 */ /* 0x100fe2000001083c */
[----:B------:R-:W-:Y:S01]  /*5660*/  FMNMX.FTZ R20, R39, R20, !PT ;  /* 0x0000001427147209 */ /* 0x000fe20007810000 */
[----:B------:R-:W5:Y:S01]  /*5670*/  MUFU.TANH R50, R50 ;  /* 0x0000003200327308 */ /* 0x000f620000002400 */
[----:B------:R-:W-:Y:S02]  /*5680*/  ISETP.GT.AND P4, PT, R36, 0x28, PT ;  /* 0x000000282400780c */ /* 0x000fe40003f84270 */
[----:B------:R-:W-:Y:S01]  /*5690*/  FSEL R41, R26, -INF , P5 ;  /* 0xff8000001a297808 */ /* 0x000fe20002800000 */
[----:B------:R-:W-:Y:S01]  /*56a0*/  FFMA.FTZ R26, R43, R24, -R60 ;  /* 0x000000182b1a7223 */ /* 0x000fe2000001083c */
[----:B------:R-:W-:-:S02]  /*56b0*/  FMNMX.FTZ R20, R69, R20, !PT ;  /* 0x0000001445147209 */ /* 0x000fc40007810000 */
[C---:B------:R-:W-:Y:S01]  /*56c0*/  ISETP.GT.AND P5, PT, R36.reuse, 0x29, PT ;  /* 0x000000292400780c */ /* 0x040fe20003fa4270 */
[----:B------:R-:W5:Y:S01]  /*56d0*/  MUFU.TANH R52, R52 ;  /* 0x0000003400347308 */ /* 0x000f620000002400 */
[----:B------:R-:W-:Y:S01]  /*56e0*/  FSEL R73, R27, -INF , P4 ;  /* 0xff8000001b497808 */ /* 0x000fe20002000000 */
[--C-:B------:R-:W-:Y:S01]  /*56f0*/  FFMA.FTZ R27, R45, R24, -R60.reuse ;  /* 0x000000182d1b7223 */ /* 0x100fe2000001083c */
[----:B------:R-:W-:Y:S02]  /*5700*/  FMNMX.FTZ R22, R41, R20, !PT ;  /* 0x0000001429167209 */ /* 0x000fe40007810000 */
[----:B------:R-:W-:Y:S02]  /*5710*/  ISETP.GT.AND P4, PT, R36, 0x30, PT ;  /* 0x000000302400780c */ /* 0x000fe40003f84270 */
[----:B------:R-:W-:Y:S01]  /*5720*/  FSEL R43, R28, -INF , P5 ;  /* 0xff8000001c2b7808 */ /* 0x000fe20002800000 */
[----:B------:R2:W-:Y:S01]  /*5730*/  MUFU.EX2 R20, R26 ;  /* 0x0000001a00147308 */ /* 0x0005e20000000800 */
[----:B------:R-:W-:Y:S01]  /*5740*/  FMNMX.FTZ R22, R73, R22, !PT ;  /* 0x0000001649167209 */ /* 0x000fe20007810000 */
[----:B------:R-:W-:Y:S01]  /*5750*/  FFMA.FTZ R28, R47, R24, -R60 ;  /* 0x000000182f1c7223 */ /* 0x000fe2000001083c */
[----:B------:R-:W-:Y:S01]  /*5760*/  ISETP.GT.AND P5, PT, R36, 0x31, PT ;  /* 0x000000312400780c */ /* 0x000fe20003fa4270 */
[----:B------:R-:W-:-:S02]  /*5770*/  WARPGROUP.DEPBAR.LE gsb0, 0x0 ;  /* 0x00008000000079c5 */ /* 0x000fc40000010000 */
[----:B------:R-:W-:Y:S01]  /*5780*/  FSEL R77, R29, -INF , P4 ;  /* 0xff8000001d4d7808 */ /* 0x000fe20002000000 */
[--C-:B------:R-:W-:Y:S01]  /*5790*/  FFMA.FTZ R29, R49, R24, -R60.reuse ;  /* 0x00000018311d7223 */ /* 0x100fe2000001083c */
[----:B------:R-:W-:Y:S01]  /*57a0*/  FMNMX.FTZ R22, R43, R22, !PT ;  /* 0x000000162b167209 */ /* 0x000fe20007810000 */
[----:B------:R-:W-:Y:S01]  /*57b0*/  WARPGROUP.ARRIVE ;  /* 0x00000000000079c5 */ /* 0x000fe20000000000 */
[----:B------:R-:W-:Y:S01]  /*57c0*/  ISETP.GT.AND P4, PT, R36, 0x38, PT ;  /* 0x000000382400780c */ /* 0x000fe20003f84270 */
[----:B------:R-:W5:Y:S01]  /*57d0*/  MUFU.TANH R54, R54 ;  /* 0x0000003600367308 */ /* 0x000f620000002400 */
[----:B0-----:R-:W-:Y:S01]  /*57e0*/  FSEL R45, R30, -INF , P5 ;  /* 0xff8000001e2d7808 */ /* 0x001fe20002800000 */
[--C-:B------:R-:W-:Y:S01]  /*57f0*/  FFMA.FTZ R30, R71, R24, -R60.reuse ;  /* 0x00000018471e7223 */ /* 0x100fe2000001083c */
[----:B------:R-:W-:Y:S01]  /*5800*/  FMNMX.FTZ R22, R77, R22, !PT ;  /* 0x000000164d167209 */ /* 0x000fe20007810000 */
[----:B------:R-:W-:Y:S01]  /*5810*/  HGMMA.64x64x16.F32.BF16 R88, R124, gdesc[UR8].tnspB, R88, gsb0 ;  /* 0x40e000087c587df0 */ /* 0x000fe20008001858 */
[C---:B------:R-:W-:Y:S01]  /*5820*/  ISETP.GT.AND P5, PT, R36.reuse, 0x39, PT ;  /* 0x000000392400780c */ /* 0x040fe20003fa4270 */
[----:B------:R-:W-:Y:S01]  /*5830*/  UIADD3 UR10, UR7, 0x380, URZ ;  /* 0x00000380070a7890 */ /* 0x000fe2000fffe03f */
[----:B-1----:R-:W-:Y:S01]  /*5840*/  FSEL R81, R31, -INF , P4 ;  /* 0xff8000001f517808 */ /* 0x002fe20002000000 */
[--C-:B------:R-:W-:Y:S01]  /*5850*/  FFMA.FTZ R31, R53, R24, -R60.reuse ;  /* 0x00000018351f7223 */ /* 0x100fe2000001083c */
[----:B--2---:R-:W-:Y:S01]  /*5860*/  FMNMX.FTZ R26, R45, R22, !PT ;  /* 0x000000162d1a7209 */ /* 0x004fe20007810000 */
[----:B------:R-:W0:Y:S01]  /*5870*/  MUFU.TANH R56, R56 ;  /* 0x0000003800387308 */ /* 0x000e220000002400 */
[----:B------:R-:W-:Y:S01]  /*5880*/  ISETP.GT.AND P4, PT, R36, 0x40, PT ;  /* 0x000000402400780c */ /* 0x000fe20003f84270 */
[----:B------:R-:W-:Y:S01]  /*5890*/  UMOV UR11, 0x40000040 ;  /* 0x40000040000b7882 */ /* 0x000fe20000000000 */
[----:B------:R-:W-:Y:S01]  /*58a0*/  FSEL R47, R32, -INF , P5 ;  /* 0xff800000202f7808 */ /* 0x000fe20002800000 */
[--C-:B------:R-:W-:Y:S01]  /*58b0*/  FFMA.FTZ R32, R79, R24, -R60.reuse ;  /* 0x000000184f207223 */ /* 0x100fe2000001083c */
[----:B------:R-:W-:Y:S01]  /*58c0*/  FMNMX.FTZ R26, R81, R26, !PT ;  /* 0x0000001a511a7209 */ /* 0x000fe20007810000 */
[-CC-:B------:R-:W-:Y:S01]  /*58d0*/  FFMA.FTZ R71, R153, R24.reuse, -R60.reuse ;  /* 0x0000001899477223 */ /* 0x180fe2000001083c */
[----:B------:R-:W-:Y:S01]  /*58e0*/  ISETP.GT.AND P5, PT, R36, 0x41, PT ;  /* 0x000000412400780c */ /* 0x000fe20003fa4270 */
[----:B------:R-:W1:Y:S01]  /*58f0*/  MUFU.TANH R58, R58 ;  /* 0x0000003a003a7308 */ /* 0x000e620000002400 */
[----:B------:R-:W-:Y:S01]  /*5900*/  FSEL R85, R34, -INF , P4 ;  /* 0xff80000022557808 */ /* 0x000fe20002000000 */
[----:B------:R-:W-:Y:S01]  /*5910*/  FFMA.FTZ R34, R141, R24, -R60 ;  /* 0x000000188d227223 */ /* 0x000fe2000001083c */
[----:B------:R-:W-:Y:S01]  /*5920*/  FMNMX.FTZ R26, R47, R26, !PT ;  /* 0x0000001a2f1a7209 */ /* 0x000fe20007810000 */
[----:B------:R-:W-:Y:S01]  /*5930*/  UMOV UR7, UR5 ;  /* 0x0000000500077c82 */ /* 0x000fe20008000000 */
[----:B------:R-:W-:-:S02]  /*5940*/  ISETP.GT.AND P4, PT, R36, 0x48, PT ;  /* 0x000000482400780c */ /* 0x000fc40003f84270 */
[----:B------:R-:W-:Y:S01]  /*5950*/  FSEL R35, R35, -INF , P5 ;  /* 0xff80000023237808 */ /* 0x000fe20002800000 */
[----:B------:R-:W2:Y:S01]  /*5960*/  MUFU.TANH R62, R62 ;  /* 0x0000003e003e7308 */ /* 0x000ea20000002400 */
[----:B------:R-:W-:Y:S02]  /*5970*/  FMNMX.FTZ R26, R85, R26, !PT ;  /* 0x0000001a551a7209 */ /* 0x000fe40007810000 */
[----:B------:R-:W-:Y:S02]  /*5980*/  ISETP.GT.AND P5, PT, R36, 0x49, PT ;  /* 0x000000492400780c */ /* 0x000fe40003fa4270 */
[----:B------:R-:W-:Y:S01]  /*5990*/  FSEL R49, R18, -INF , P4 ;  /* 0xff80000012317808 */ /* 0x000fe20002000000 */
[----:B------:R-:W-:Y:S01]  /*59a0*/  FFMA.FTZ R18, R51, R24, -R60 ;  /* 0x0000001833127223 */ /* 0x000fe2000001083c */
[----:B------:R-:W-:Y:S01]  /*59b0*/  FMNMX.FTZ R26, R35, R26, !PT ;  /* 0x0000001a231a7209 */ /* 0x000fe20007810000 */
[----:B------:R-:W2:Y:S01]  /*59c0*/  MUFU.TANH R64, R64 ;  /* 0x0000004000407308 */ /* 0x000ea20000002400 */
[----:B------:R-:W-:-:S02]  /*59d0*/  ISETP.GT.AND P4, PT, R36, 0x50, PT ;  /* 0x000000502400780c */ /* 0x000fc40003f84270 */
[----:B------:R-:W-:Y:S02]  /*59e0*/  FSEL R51, R38, -INF , P5 ;  /* 0xff80000026337808 */ /* 0x000fe40002800000 */
[----:B------:R-:W-:Y:S02]  /*59f0*/  FMNMX.FTZ R26, R49, R26, !PT ;  /* 0x0000001a311a7209 */ /* 0x000fe40007810000 */
[----:B------:R-:W-:Y:S01]  /*5a00*/  ISETP.GT.AND P5, PT, R36, 0x51, PT ;  /* 0x000000512400780c */ /* 0x000fe20003fa4270 */
[----:B------:R0:W-:Y:S01]  /*5a10*/  MUFU.EX2 R14, R66 ;  /* 0x00000042000e7308 */ /* 0x0001e20000000800 */
[----:B------:R-:W-:Y:S01]  /*5a20*/  FSEL R133, R40, -INF , P4 ;  /* 0xff80000028857808 */ /* 0x000fe20002000000 */
[----:B------:R-:W-:Y:S01]  /*5a30*/  FFMA.FTZ R40, R151, R24, -R60 ;  /* 0x0000001897287223 */ /* 0x000fe2000001083c */
[----:B------:R-:W-:Y:S02]  /*5a40*/  FMNMX.FTZ R26, R51, R26, !PT ;  /* 0x0000001a331a7209 */ /* 0x000fe40007810000 */
[----:B------:R-:W-:-:S02]  /*5a50*/  ISETP.GT.AND P4, PT, R36, 0x58, PT ;  /* 0x000000582400780c */ /* 0x000fc40003f84270 */
[----:B------:R-:W-:Y:S01]  /*5a60*/  FSEL R42, R42, -INF , P5 ;  /* 0xff8000002a2a7808 */ /* 0x000fe20002800000 */
[----:B------:R-:W-:Y:S01]  /*5a70*/  MUFU.EX2 R12, R68 ;  /* 0x00000044000c7308 */ /* 0x000fe20000000800 */
[----:B------:R-:W-:Y:S01]  /*5a80*/  FMNMX.FTZ R53, R133, R26, !PT ;  /* 0x0000001a85357209 */ /* 0x000fe20007810000 */
[-CC-:B------:R-:W-:Y:S01]  /*5a90*/  FFMA.FTZ R26, R57, R24.reuse, -R60.reuse ;  /* 0x00000018391a7223 */ /* 0x180fe2000001083c */
[----:B------:R-:W-:Y:S01]  /*5aa0*/  ISETP.GT.AND P5, PT, R36, 0x59, PT ;  /* 0x000000592400780c */ /* 0x000fe20003fa4270 */
[----:B------:R-:W-:Y:S01]  /*5ab0*/  FFMA.FTZ R57, R143, R24, -R60 ;  /* 0x000000188f397223 */ /* 0x000fe2000001083c */
[----:B----4-:R-:W-:Y:S02]  /*5ac0*/  FSEL R44, R44, -INF , P4 ;  /* 0xff8000002c2c7808 */ /* 0x010fe40002000000 */
[----:B------:R-:W-:Y:S01]  /*5ad0*/  FMNMX.FTZ R53, R42, R53, !PT ;  /* 0x000000352a357209 */ /* 0x000fe20007810000 */
[----:B------:R-:W4:Y:S01]  /*5ae0*/  MUFU.EX2 R17, R17 ;  /* 0x0000001100117308 */ /* 0x000f220000000800 */
[----:B------:R-:W-:-:S02]  /*5af0*/  ISETP.GT.AND P4, PT, R36, 0x60, PT ;  /* 0x000000602400780c */ /* 0x000fc40003f84270 */
[----:B---3--:R-:W-:Y:S02]  /*5b00*/  FSEL R46, R46, -INF , P5 ;  /* 0xff8000002e2e7808 */ /* 0x008fe40002800000 */
[----:B------:R-:W-:Y:S02]  /*5b10*/  FMNMX.FTZ R53, R44, R53, !PT ;  /* 0x000000352c357209 */ /* 0x000fe40007810000 */
[----:B------:R-:W-:Y:S01]  /*5b20*/  ISETP.GT.AND P5, PT, R36, 0x61, PT ;  /* 0x000000612400780c */ /* 0x000fe20003fa4270 */
[----:B------:R-:W3:Y:S01]  /*5b30*/  MUFU.EX2 R25, R25 ;  /* 0x0000001900197308 */ /* 0x000ee20000000800 */
[----:B-----5:R-:W-:Y:S02]  /*5b40*/  FSEL R48, R48, -INF , P4 ;  /* 0xff80000030307808 */ /* 0x020fe40002000000 */
        /* <DEDUP_REMOVED lines=8> */
[----:B------:R-:W-:Y:S02]  /*5bd0*/  WARPGROUP.DEPBAR.LE gsb0, 0x0 ;  /* 0x00008000000079c5 */ /* 0x000fe40000010000 */
[----:B------:R-:W-:Y:S01]  /*5be0*/  ISETP.GT.AND P4, PT, R36, 0x70, PT ;  /* 0x000000702400780c */ /* 0x000fe20003f84270 */
[----:B------:R-:W-:Y:S01]  /*5bf0*/  WARPGROUP.ARRIVE ;  /* 0x00000000000079c5 */ /* 0x000fe20000000000 */
[----:B0-----:R-:W-:Y:S01]  /*5c00*/  FSEL R66, R54, -INF , P5 ;  /* 0xff80000036427808 */ /* 0x001fe20002800000 */
[----:B------:R0:W-:Y:S01]  /*5c10*/  MUFU.EX2 R22, R28 ;  /* 0x0000001c00167308 */ /* 0x0001e20000000800 */
[----:B------:R-:W-:-:S02]  /*5c20*/  FMNMX.FTZ R53, R52, R53, !PT ;  /* 0x0000003534357209 */ /* 0x000fc40007810000 */
[----:B------:R-:W-:Y:S01]  /*5c30*/  ISETP.GT.AND P5, PT, R36, 0x71, PT ;  /* 0x000000712400780c */ /* 0x000fe20003fa4270 */
[----:B------:R-:W-:Y:S01]  /*5c40*/  HGMMA.64x64x16.F32.BF16 R88, R120, gdesc[UR8].tnspB, R88, gsb0 ;  /* 0x40e0000878587df0 */ /* 0x000fe20008001858 */
[----:B------:R-:W-:Y:S02]  /*5c50*/  FSEL R56, R56, -INF , P4 ;  /* 0xff80000038387808 */ /* 0x000fe40002000000 */
[----:B------:R-:W-:Y:S01]  /*5c60*/  FMNMX.FTZ R53, R66, R53, !PT ;  /* 0x0000003542357209 */ /* 0x000fe20007810000 */
[----:B------:R-:W5:Y:S01]  /*5c70*/  MUFU.EX2 R29, R29 ;  /* 0x0000001d001d7308 */ /* 0x000f620000000800 */
[----:B------:R-:W-:Y:S01]  /*5c80*/  ISETP.GT.AND P4, PT, R36, 0x78, PT ;  /* 0x000000782400780c */ /* 0x000fe20003f84270 */
[-CC-:B0-----:R-:W-:Y:S01]  /*5c90*/  FFMA.FTZ R28, R63, R24.reuse, -R60.reuse ;  /* 0x000000183f1c7223 */ /* 0x181fe2000001083c */
[----:B-1----:R-:W-:Y:S01]  /*5ca0*/  FSEL R68, R58, -INF , P5 ;  /* 0xff8000003a447808 */ /* 0x002fe20002800000 */
[-CC-:B------:R-:W-:Y:S01]  /*5cb0*/  FFMA.FTZ R63, R149, R24.reuse, -R60.reuse ;  /* 0x00000018953f7223 */ /* 0x180fe2000001083c */
[----:B------:R-:W-:Y:S01]  /*5cc0*/  FMNMX.FTZ R53, R56, R53, !PT ;  /* 0x0000003538357209 */ /* 0x000fe20007810000 */
[-CC-:B------:R-:W-:Y:S01]  /*5cd0*/  FFMA.FTZ R58, R61, R24.reuse, -R60.reuse ;  /* 0x000000183d3a7223 */ /* 0x180fe2000001083c */
[----:B------:R-:W-:Y:S01]  /*5ce0*/  ISETP.GT.AND P5, PT, R36, 0x79, PT ;  /* 0x000000792400780c */ /* 0x000fe20003fa4270 */
[----:B------:R-:W-:Y:S01]  /*5cf0*/  MUFU.EX2 R18, R18 ;  /* 0x0000001200127308 */ /* 0x000fe20000000800 */
[----:B--2---:R-:W-:Y:S01]  /*5d00*/  FSEL R62, R62, -INF , P4 ;  /* 0xff8000003e3e7808 */ /* 0x004fe20002000000 */
[----:B------:R-:W-:Y:S01]  /*5d10*/  FFMA.FTZ R36, R83, R24, -R60 ;  /* 0x0000001853247223 */ /* 0x000fe2000001083c */
[----:B------:R-:W-:-:S02]  /*5d20*/  FMNMX.FTZ R53, R68, R53, !PT ;  /* 0x0000003544357209 */ /* 0x000fc40007810000 */
[----:B------:R-:W-:Y:S02]  /*5d30*/  FSEL R64, R64, -INF , P5 ;  /* 0xff80000040407808 */ /* 0x000fe40002800000 */
[----:B------:R-:W-:Y:S01]  /*5d40*/  FMNMX.FTZ R53, R62, R53, !PT ;  /* 0x000000353e357209 */ /* 0x000fe20007810000 */
[----:B------:R-:W0:Y:S01]  /*5d50*/  MUFU.EX2 R31, R31 ;  /* 0x0000001f001f7308 */ /* 0x000e220000000800 */
[----:B------:R-:W-:Y:S02]  /*5d60*/  F2FP.BF16.F32.PACK_AB R149, R10, R33 ;  /* 0x000000210a95723e */ /* 0x000fe400000010ff */
[----:B------:R-:W-:Y:S02]  /*5d70*/  FMNMX.FTZ R38, R64, R53, !PT ;  /* 0x0000003540267209 */ /* 0x000fe40007810000 */
[----:B----4-:R-:W-:Y:S02]  /*5d80*/  F2FP.BF16.F32.PACK_AB R151, R17, R12 ;  /* 0x0000000c1197723e */ /* 0x010fe400000010ff */
[----:B---3--:R-:W-:Y:S01]  /*5d90*/  F2FP.BF16.F32.PACK_AB R145, R25, R14 ;  /* 0x0000000e1991723e */ /* 0x008fe200000010ff */
[----:B------:R-:W1:Y:S01]  /*5da0*/  SHFL.BFLY PT, R55, R38, 0x2, 0x1f ;  /* 0x0c401f0026377f89 */ /* 0x000e6200000e0000 */
[----:B------:R-:W-:Y:S01]  /*5db0*/  MUFU.EX2 R137, R137 ;  /* 0x0000008900897308 */ /* 0x000fe20000000800 */
[----:B-----5:R-:W-:-:S07]  /*5dc0*/  F2FP.BF16.F32.PACK_AB R141, R29, R22 ;  /* 0x000000161d8d723e */ /* 0x020fce00000010ff */
[----:B------:R-:W-:Y:S01]  /*5dd0*/  MUFU.EX2 R26, R26 ;  /* 0x0000001a001a7308 */ /* 0x000fe20000000800 */
[----:B0-----:R-:W-:-:S07]  /*5de0*/  F2FP.BF16.F32.PACK_AB R143, R31, R18 ;  /* 0x000000121f8f723e */ /* 0x001fce00000010ff */
[----:B------:R-:W-:Y:S01]  /*5df0*/  MUFU.EX2 R139, R139 ;  /* 0x0000008b008b7308 */ /* 0x000fe20000000800 */
[----:B-1----:R-:W-:-:S07]  /*5e00*/  FMNMX.FTZ R55, R38, R55, !PT ;  /* 0x0000003726377209 */ /* 0x002fce0007810000 */
[----:B------:R-:W-:Y:S01]  /*5e10*/  MUFU.EX2 R28, R28 ;  /* 0x0000001c001c7308 */ /* 0x000fe20000000800 */
[----:B------:R-:W-:Y:S01]  /*5e20*/  FFMA.FTZ R38, R147, R24, -R60 ;  /* 0x0000001893267223 */ /* 0x000fe2000001083c */
[----:B------:R-:W-:Y:S01]  /*5e30*/  F2FP.BF16.F32.PACK_AB R147, R27, R20 ;  /* 0x000000141b93723e */ /* 0x000fe200000010ff */
[----:B------:R-:W0:Y:S05]  /*5e40*/  SHFL.BFLY PT, R54, R55, 0x1, 0x1f ;  /* 0x0c201f0037367f89 */ /* 0x000e2a00000e0000 */
[----:B------:R-:W-:Y:S08]  /*5e50*/  MUFU.EX2 R30, R30 ;  /* 0x0000001e001e7308 */ /* 0x000ff00000000800 */
[----:B------:R1:W-:Y:S08]  /*5e60*/  MUFU.EX2 R53, R67 ;  /* 0x0000004300357308 */ /* 0x0003f00000000800 */
[----:B------:R-:W-:Y:S01]  /*5e70*/  MUFU.EX2 R135, R135 ;  /* 0x0000008700877308 */ /* 0x000fe20000000800 */
[----:B------:R-:W-:-:S02]  /*5e80*/  WARPGROUP.DEPBAR.LE gsb0, 0x0 ;  /* 0x00008000000079c5 */ /* 0x000fc40000010000 */
[--C-:B-1----:R-:W-:Y:S01]  /*5e90*/  FFMA.FTZ R67, R155, R24, -R60.reuse ;  /* 0x000000189b437223 */ /* 0x102fe2000001083c */
[----:B0-----:R-:W-:Y:S01]  /*5ea0*/  FMNMX.FTZ R55, R55, R54, !PT ;  /* 0x0000003637377209 */ /* 0x001fe20007810000 */
[-CC-:B------:R-:W-:Y:S01]  /*5eb0*/  FFMA.FTZ R54, R87, R24.reuse, -R60.reuse ;  /* 0x0000001857367223 */ /* 0x180fe2000001083c */
[-C--:B------:R-:W-:Y:S02]  /*5ec0*/  FFMA.FTZ R60, R157, R24.reuse, -R60 ;  /* 0x000000189d3c7223 */ /* 0x080fe4000001083c */
[C---:B------:R-:W-:Y:S01]  /*5ed0*/  FSETP.NEU.FTZ.AND P4, PT, R55.reuse, -INF , PT ;  /* 0xff8000003700780b */ /* 0x040fe20003f9d000 */
[----:B------:R-:W-:Y:S01]  /*5ee0*/  FMUL.FTZ R75, R55, R24 ;  /* 0x00000018374b7220 */ /* 0x000fe20000410000 */
[----:B------:R-:W-:Y:S04]  /*5ef0*/  MUFU.EX2 R32, R32 ;  /* 0x0000002000207308 */ /* 0x000fe80000000800 */
[----:B------:R-:W-:-:S04]  /*5f00*/  FSEL R75, R75, RZ, P4 ;  /* 0x000000ff4b4b7208 */ /* 0x000fc80002000000 */
[----:B------:R-:W-:Y:S01]  /*5f10*/  MUFU.EX2 R34, R34 ;  /* 0x0000002200227308 */ /* 0x000fe20000000800 */
[-CC-:B------:R-:W-:Y:S01]  /*5f20*/  FFMA.FTZ R148, R11, R24.reuse, -R75.reuse ;  /* 0x000000180b947223 */ /* 0x180fe2000001084b */
[-CC-:B------:R-:W-:Y:S01]  /*5f30*/  FFMA.FTZ R11, R37, R24.reuse, -R75.reuse ;  /* 0x00000018250b7223 */ /* 0x180fe2000001084b */
[-C--:B------:R-:W-:Y:S01]  /*5f40*/  FFMA.FTZ R37, R43, R24.reuse, -R75 ;  /* 0x000000182b257223 */ /* 0x080fe2000001084b */
[----:B------:R-:W-:Y:S01]  /*5f50*/  FADD.FTZ R43, -R70, R9 ;  /* 0x00000009462b7221 */ /* 0x000fe20000010100 */
[----:B------:R-:W-:Y:S01]  /*5f60*/  FSEL R9, R55, RZ, P4 ;  /* 0x000000ff37097208 */ /* 0x000fe20002000000 */
[-CC-:B------:R-:W-:Y:S01]  /*5f70*/  FFMA.FTZ R144, R19, R24.reuse, -R75.reuse ;  /* 0x0000001813907223 */ /* 0x180fe2000001084b */
[-CC-:B------:R-:W-:Y:S01]  /*5f80*/  FFMA.FTZ R13, R13, R24.reuse, -R75.reuse ;  /* 0x000000180d0d7223 */ /* 0x180fe2000001084b */
[-CC-:B------:R-:W-:Y:S01]  /*5f90*/  FFMA.FTZ R19, R39, R24.reuse, -R75.reuse ;  /* 0x0000001827137223 */ /* 0x180fe2000001084b */
[-CC-:B------:R-:W-:Y:S01]  /*5fa0*/  FFMA.FTZ R39, R45, R24.reuse, -R75.reuse ;  /* 0x000000182d277223 */ /* 0x180fe2000001084b */
[----:B------:R-:W-:Y:S01]  /*5fb0*/  FADD.FTZ R9, -R9, R8 ;  /* 0x0000000809097221 */ /* 0x000fe20000010100 */
[-C--:B------:R-:W-:Y:S01]  /*5fc0*/  FMUL.FTZ R45, R43, R24.reuse ;  /* 0x000000182b2d7220 */ /* 0x080fe20000410000 */
[----:B------:R-:W-:Y:S01]  /*5fd0*/  IMAD.U32 R43, RZ, RZ, UR4 ;  /* 0x00000004ff2b7e24 */ /* 0x000fe2000f8e00ff */
[----:B------:R-:W-:Y:S01]  /*5fe0*/  MUFU.EX2 R13, R13 ;  /* 0x0000000d000d7308 */ /* 0x000fe20000000800 */
[-C--:B------:R-:W-:Y:S01]  /*5ff0*/  FMUL.FTZ R70, R9, R24.reuse ;  /* 0x0000001809467220 */ /* 0x080fe20000410000 */
[-CC-:B------:R-:W-:Y:S01]  /*6000*/  FFMA.FTZ R150, R65, R24.reuse, -R75.reuse ;  /* 0x0000001841967223 */ /* 0x180fe2000001084b */
[----:B------:R-:W-:Y:S01]  /*6010*/  VIADD R9, R16, 0x9 ;  /* 0x0000000910097836 */ /* 0x000fe20000000000 */
[----:B------:R-:W-:Y:S01]  /*6020*/  @!P1 LEA R43, R43, UR39, 0x3 ;  /* 0x000000272b2b9c11 */ /* 0x000fe2000f8e18ff */
[-CC-:B------:R-:W-:Y:S01]  /*6030*/  FFMA.FTZ R15, R15, R24.reuse, -R75.reuse ;  /* 0x000000180f0f7223 */ /* 0x180fe2000001084b */
[-CC-:B------:R-:W-:Y:S01]  /*6040*/  FFMA.FTZ R146, R21, R24.reuse, -R75.reuse ;  /* 0x0000001815927223 */ /* 0x180fe2000001084b */
[-CC-:B------:R-:W-:Y:S01]  /*6050*/  FFMA.FTZ R21, R41, R24.reuse, -R75.reuse ;  /* 0x0000001829157223 */ /* 0x180fe2000001084b */
[----:B------:R-:W0:Y:S01]  /*6060*/  MUFU.EX2 R8, R45 ;  /* 0x0000002d00087308 */ /* 0x000e220000000800 */
[-CC-:B------:R-:W-:Y:S01]  /*6070*/  FFMA.FTZ R41, R47, R24.reuse, -R75.reuse ;  /* 0x000000182f297223 */ /* 0x180fe2000001084b */
[----:B------:R-:W-:Y:S01]  /*6080*/  @!P1 IADD3 R43, R43, 0x16840, RZ ;  /* 0x000168402b2b9810 */ /* 0x000fe20007ffe0ff */
[-CC-:B------:R-:W-:Y:S01]  /*6090*/  FFMA.FTZ R47, R35, R24.reuse, -R75.reuse ;  /* 0x00000018232f7223 */ /* 0x180fe2000001084b */
[----:B------:R-:W-:Y:S01]  /*60a0*/  SEL R35, R9, 0x9, !P3 ;  /* 0x0000000909237807 */ /* 0x000fe20005800000 */
[----:B------:R-:W-:Y:S01]  /*60b0*/  FFMA.FTZ R134, R49, R24, -R75 ;  /* 0x0000001831867223 */ /* 0x000fe2000001084b */
[----:B------:R-:W-:Y:S01]  /*60c0*/  @!P1 PRMT R43, RZ, 0x654, R43 ;  /* 0x00000654ff2b9816 */ /* 0x000fe2000000002b */
[----:B------:R-:W-:Y:S01]  /*60d0*/  IMAD.U32 R49, RZ, RZ, UR6 ;  /* 0x00000006ff317e24 */ /* 0x000fe2000f8e00ff */
[----:B------:R-:W1:Y:S01]  /*60e0*/  MUFU.EX2 R70, R70 ;  /* 0x0000004600467308 */ /* 0x000e620000000800 */
[----:B------:R2:W-:Y:S06]  /*60f0*/  BAR.ARV R35, 0x100 ;  /* 0x000400230000751d */ /* 0x0005ec0000002000 */
[----:B------:R1:W-:Y:S01]  /*6100*/  @!P1 SYNCS.ARRIVE.TRANS64.RED.A1T0 RZ, [R43+URZ], RZ ;  /* 0x000000ff2bff99a7 */ /* 0x0003e2000810043f */
[----:B------:R-:W3:Y:S01]  /*6110*/  MUFU.EX2 R148, R148 ;  /* 0x0000009400947308 */ /* 0x000ee20000000800 */
[----:B0-----:R-:W-:Y:S01]  /*6120*/  FFMA.FTZ R45, R8, R0, R33 ;  /* 0x00000000082d7223 */ /* 0x001fe20000010021 */
[----:B------:R-:W-:Y:S01]  /*6130*/  @!P1 LEA R0, R49, UR39, 0x3 ;  /* 0x0000002731009c11 */ /* 0x000fe2000f8e18ff */
[-CC-:B------:R-:W-:Y:S01]  /*6140*/  FFMA.FTZ R140, R69, R24.reuse, -R75.reuse ;  /* 0x00000018458c7223 */ /* 0x180fe2000001084b */
[-C--:B------:R-:W-:Y:S01]  /*6150*/  FFMA.FTZ R142, R73, R24.reuse, -R75 ;  /* 0x00000018498e7223 */ /* 0x080fe2000001084b */
[----:B------:R-:W-:Y:S01]  /*6160*/  FADD.FTZ R45, R10, R45 ;  /* 0x0000002d0a2d7221 */ /* 0x000fe20000010000 */
[-C--:B------:R-:W-:Y:S01]  /*6170*/  FFMA.FTZ R136, R77, R24.reuse, -R75 ;  /* 0x000000184d887223 */ /* 0x080fe2000001084b */
[----:B--2---:R-:W-:Y:S01]  /*6180*/  @!P1 VIADD R35, R0, 0x16860 ;  /* 0x0001686000239836 */ /* 0x004fe20000000000 */
[----:B------:R-:W0:Y:S01]  /*6190*/  MUFU.EX2 R150, R150 ;  /* 0x0000009600967308 */ /* 0x000e220000000800 */
[----:B-1----:R-:W-:Y:S01]  /*61a0*/  FFMA.FTZ R43, R70, R3, R13 ;  /* 0x00000003462b7223 */ /* 0x002fe2000001000d */
[----:B------:R-:W-:Y:S01]  /*61b0*/  FADD.FTZ R72, R12, R45 ;  /* 0x0000002d0c487221 */ /* 0x000fe20000010000 */
[-C--:B------:R-:W-:Y:S01]  /*61c0*/  FFMA.FTZ R138, R81, R24.reuse, -R75 ;  /* 0x00000018518a7223 */ /* 0x080fe2000001084b */
[----:B------:R-:W-:Y:S01]  /*61d0*/  @!P1 PRMT R45, RZ, 0x654, R35 ;  /* 0x00000654ff2d9816 */ /* 0x000fe20000000023 */
[-CC-:B------:R-:W-:Y:S01]  /*61e0*/  FFMA.FTZ R132, R85, R24.reuse, -R75.reuse ;  /* 0x0000001855847223 */ /* 0x180fe2000001084b */
[-CC-:B------:R-:W-:Y:S01]  /*61f0*/  FFMA.FTZ R3, R51, R24.reuse, -R75.reuse ;  /* 0x0000001833037223 */ /* 0x180fe2000001084b */
[-C--:B------:R-:W-:Y:S01]  /*6200*/  FFMA.FTZ R128, R133, R24.reuse, -R75 ;  /* 0x0000001885807223 */ /* 0x080fe2000001084b */
[----:B------:R-:W1:Y:S01]  /*6210*/  MUFU.EX2 R15, R15 ;  /* 0x0000000f000f7308 */ /* 0x000e620000000800 */
[C---:B---3--:R-:W-:Y:S01]  /*6220*/  FADD.FTZ R43, R148.reuse, R43 ;  /* 0x0000002b942b7221 */ /* 0x048fe20000010000 */
[----:B------:R2:W-:Y:S01]  /*6230*/  @!P1 SYNCS.ARRIVE.TRANS64.RED.A1T0 RZ, [R45+URZ], RZ ;  /* 0x000000ff2dff99a7 */ /* 0x0005e2000810043f */
[----:B------:R-:W-:Y:S01]  /*6240*/  F2FP.BF16.F32.PACK_AB R148, R148, R13 ;  /* 0x0000000d9494723e */ /* 0x000fe200000010ff */
[-CC-:B------:R-:W-:Y:S01]  /*6250*/  FFMA.FTZ R130, R44, R24.reuse, -R75.reuse ;  /* 0x000000182c827223 */ /* 0x180fe2000001084b */
[-CC-:B------:R-:W-:Y:S01]  /*6260*/  FFMA.FTZ R124, R48, R24.reuse, -R75.reuse ;  /* 0x00000018307c7223 */ /* 0x180fe2000001084b */
[-CC-:B------:R-:W-:Y:S01]  /*6270*/  FFMA.FTZ R50, R50, R24.reuse, -R75.reuse ;  /* 0x0000001832327223 */ /* 0x180fe2000001084b */
[-C--:B------:R-:W-:Y:S01]  /*6280*/  FFMA.FTZ R126, R52, R24.reuse, -R75 ;  /* 0x00000018347e7223 */ /* 0x080fe2000001084b */
[----:B------:R-:W3:Y:S01]  /*6290*/  MUFU.EX2 R144, R144 ;  /* 0x0000009000907308 */ /* 0x000ee20000000800 */
[----:B0-----:R-:W-:Y:S01]  /*62a0*/  FADD.FTZ R0, R150, R43 ;  /* 0x0000002b96007221 */ /* 0x001fe20000010000 */
[----:B------:R-:W-:Y:S01]  /*62b0*/  FADD.FTZ R43, R17, R72 ;  /* 0x00000048112b7221 */ /* 0x000fe20000010000 */
[-CC-:B------:R-:W-:Y:S01]  /*62c0*/  FFMA.FTZ R66, R66, R24.reuse, -R75.reuse ;  /* 0x0000001842427223 */ /* 0x180fe2000001084b */
[-CC-:B------:R-:W-:Y:S01]  /*62d0*/  FFMA.FTZ R56, R56, R24.reuse, -R75.reuse ;  /* 0x0000001838387223 */ /* 0x180fe2000001084b */
[-CC-:B------:R-:W-:Y:S01]  /*62e0*/  FFMA.FTZ R68, R68, R24.reuse, -R75.reuse ;  /* 0x0000001844447223 */ /* 0x180fe2000001084b */
[-CC-:B------:R-:W-:Y:S01]  /*62f0*/  FFMA.FTZ R62, R62, R24.reuse, -R75.reuse ;  /* 0x000000183e3e7223 */ /* 0x180fe2000001084b */
[----:B------:R-:W-:Y:S01]  /*6300*/  FFMA.FTZ R64, R64, R24, -R75 ;  /* 0x0000001840407223 */ /* 0x000fe2000001084b */
[----:B------:R-:W0:Y:S01]  /*6310*/  MUFU.EX2 R11, R11 ;  /* 0x0000000b000b7308 */ /* 0x000e220000000800 */
[C---:B-1----:R-:W-:Y:S01]  /*6320*/  FADD.FTZ R35, R15.reuse, R0 ;  /* 0x000000000f237221 */ /* 0x042fe20000010000 */
[----:B------:R-:W-:Y:S01]  /*6330*/  F2FP.BF16.F32.PACK_AB R150, R15, R150 ;  /* 0x000000960f96723e */ /* 0x000fe200000010ff */
[----:B------:R-:W-:Y:S01]  /*6340*/  UMOV UR6, UR4 ;  /* 0x0000000400067c82 */ /* 0x000fe20008000000 */
[----:B------:R-:W-:Y:S01]  /*6350*/  PLOP3.LUT P3, PT, PT, PT, UP1, 0x80, 0x0 ;  /* 0x000000000000781c */ /* 0x000fe20003f6f018 */
[-C--:B------:R-:W-:Y:S01]  /*6360*/  FMUL.FTZ R90, R90, R8.reuse ;  /* 0x000000085a5a7220 */ /* 0x080fe20000410000 */
[-C--:B------:R-:W-:Y:S01]  /*6370*/  FMUL.FTZ R91, R91, R8.reuse ;  /* 0x000000085b5b7220 */ /* 0x080fe20000410000 */
[----:B------:R-:W-:Y:S01]  /*6380*/  FMUL.FTZ R94, R94, R8 ;  /* 0x000000085e5e7220 */ /* 0x000fe20000410000 */
[----:B------:R-:W1:Y:S01]  /*6390*/  MUFU.EX2 R146, R146 ;  /* 0x0000009200927308 */ /* 0x000e620000000800 */
[----:B---3--:R-:W-:Y:S01]  /*63a0*/  FADD.FTZ R0, R144, R35 ;  /* 0x0000002390007221 */ /* 0x008fe20000010000 */
[----:B------:R-:W-:Y:S01]  /*63b0*/  FFMA.FTZ R35, R42, R24, -R75 ;  /* 0x000000182a237223 */ /* 0x000fe2000001084b */
[----:B------:R-:W-:Y:S01]  /*63c0*/  FADD.FTZ R42, R14, R43 ;  /* 0x0000002b0e2a7221 */ /* 0x000fe20000010000 */
[-C--:B------:R-:W-:Y:S01]  /*63d0*/  FMUL.FTZ R95, R95, R8.reuse ;  /* 0x000000085f5f7220 */ /* 0x080fe20000410000 */
[-C--:B------:R-:W-:Y:S01]  /*63e0*/  FMUL.FTZ R98, R98, R8.reuse ;  /* 0x0000000862627220 */ /* 0x080fe20000410000 */
[----:B------:R-:W-:Y:S01]  /*63f0*/  FMUL.FTZ R99, R99, R8 ;  /* 0x0000000863637220 */ /* 0x000fe20000410000 */
[----:B--2---:R-:W-:Y:S01]  /*6400*/  FADD.FTZ R45, R25, R42 ;  /* 0x0000002a192d7221 */ /* 0x004fe20000010000 */
[----:B------:R-:W2:Y:S01]  /*6410*/  MUFU.EX2 R19, R19 ;  /* 0x0000001300137308 */ /* 0x000ea20000000800 */
[C---:B0-----:R-:W-:Y:S01]  /*6420*/  FADD.FTZ R43, R11.reuse, R0 ;  /* 0x000000000b2b7221 */ /* 0x041fe20000010000 */
[----:B------:R-:W-:Y:S01]  /*6430*/  F2FP.BF16.F32.PACK_AB R144, R11, R144 ;  /* 0x000000900b90723e */ /* 0x000fe200000010ff */
[----:B------:R-:W-:Y:S01]  /*6440*/  FADD.FTZ R42, R20, R45 ;  /* 0x0000002d142a7221 */ /* 0x000fe20000010000 */
[-C--:B------:R-:W-:Y:S01]  /*6450*/  FMUL.FTZ R102, R102, R8.reuse ;  /* 0x0000000866667220 */ /* 0x080fe20000410000 */
[-C--:B------:R-:W-:Y:S01]  /*6460*/  FMUL.FTZ R103, R103, R8.reuse ;  /* 0x0000000867677220 */ /* 0x080fe20000410000 */
[-C--:B------:R-:W-:Y:S01]  /*6470*/  FMUL.FTZ R106, R106, R8.reuse ;  /* 0x000000086a6a7220 */ /* 0x080fe20000410000 */
[----:B------:R-:W-:Y:S01]  /*6480*/  FMUL.FTZ R107, R107, R8 ;  /* 0x000000086b6b7220 */ /* 0x000fe20000410000 */
[----:B------:R-:W0:Y:S01]  /*6490*/  MUFU.EX2 R140, R140 ;  /* 0x0000008c008c7308 */ /* 0x000e220000000800 */
[----:B-1----:R-:W-:Y:S01]  /*64a0*/  FADD.FTZ R0, R146, R43 ;  /* 0x0000002b92007221 */ /* 0x002fe20000010000 */
[----:B------:R-:W-:Y:S01]  /*64b0*/  FFMA.FTZ R43, R46, R24, -R75 ;  /* 0x000000182e2b7223 */ /* 0x000fe2000001084b */
[-C--:B------:R-:W-:Y:S01]  /*64c0*/  FMUL.FTZ R110, R110, R8.reuse ;  /* 0x000000086e6e7220 */ /* 0x080fe20000410000 */
[-C--:B------:R-:W-:Y:S01]  /*64d0*/  FMUL.FTZ R111, R111, R8.reuse ;  /* 0x000000086f6f7220 */ /* 0x080fe20000410000 */
[-C--:B------:R-:W-:Y:S01]  /*64e0*/  FMUL.FTZ R114, R114, R8.reuse ;  /* 0x0000000872727220 */ /* 0x080fe20000410000 */
[-C--:B------:R-:W-:Y:S01]  /*64f0*/  FMUL.FTZ R115, R115, R8.reuse ;  /* 0x0000000873737220 */ /* 0x080fe20000410000 */
[-C--:B------:R-:W-:Y:S01]  /*6500*/  FMUL.FTZ R118, R118, R8.reuse ;  /* 0x0000000876767220 */ /* 0x080fe20000410000 */
[----:B------:R-:W1:Y:S01]  /*6510*/  MUFU.EX2 R21, R21 ;  /* 0x0000001500157308 */ /* 0x000e620000000800 */
[----:B--2---:R-:W-:Y:S01]  /*6520*/  FADD.FTZ R45, R19, R0 ;  /* 0x00000000132d7221 */ /* 0x004fe20000010000 */
[----:B------:R-:W-:Y:S01]  /*6530*/  FMUL.FTZ R119, R119, R8 ;  /* 0x0000000877777220 */ /* 0x000fe20000410000 */
[----:B------:R-:W-:Y:S01]  /*6540*/  F2FP.BF16.F32.PACK_AB R146, R19, R146 ;  /* 0x000000921392723e */ /* 0x000fe200000010ff */
[----:B------:R-:W-:Y:S01]  /*6550*/  FMUL.FTZ R88, R88, R70 ;  /* 0x0000004658587220 */ /* 0x000fe20000410000 */
[----:B------:R-:W-:Y:S01]  /*6560*/  F2FP.BF16.F32.PACK_AB R133, R53, R30 ;  /* 0x0000001e3585723e */ /* 0x000fe200000010ff */
        /* <DEDUP_REMOVED lines=9> */
[----:B------:R-:W-:Y:S01]  /*6600*/  FMUL.FTZ R104, R104, R70 ;  /* 0x0000004668687220 */ /* 0x000fe20000410000 */
        /* <DEDUP_REMOVED lines=8> */
[----:B------:R1:W-:Y:S01]  /*6690*/  MUFU.EX2 R9, R47 ;  /* 0x0000002f00097308 */ /* 0x0003e20000000800 */
[----:B--2---:R-:W-:Y:S01]  /*66a0*/  FADD.FTZ R0, R142, R45 ;  /* 0x0000002d8e007221 */ /* 0x004fe20000010000 */
[-C--:B------:R-:W-:Y:S01]  /*66b0*/  FMUL.FTZ R116, R116, R70.reuse ;  /* 0x0000004674747220 */ /* 0x080fe20000410000 */
[----:B------:R-:W-:Y:S01]  /*66c0*/  FMUL.FTZ R117, R117, R70 ;  /* 0x0000004675757220 */ /* 0x000fe20000410000 */
[----:B------:R-:W-:-:S04]  /*66d0*/  IMAD.MOV.U32 R8, RZ, RZ, R55 ;  /* 0x000000ffff087224 */ /* 0x000fc800078e0037 */
[----:B------:R-:W2:Y:S01]  /*66e0*/  MUFU.EX2 R136, R136 ;  /* 0x0000008800887308 */ /* 0x000ea20000000800 */
[----:B-1----:R-:W-:Y:S01]  /*66f0*/  FADD.FTZ R47, R27, R42 ;  /* 0x0000002a1b2f7221 */ /* 0x002fe20000010000 */
[C---:B0-----:R-:W-:Y:S01]  /*6700*/  FADD.FTZ R45, R37.reuse, R0 ;  /* 0x00000000252d7221 */ /* 0x041fe20000010000 */
[----:B------:R-:W-:Y:S02]  /*6710*/  F2FP.BF16.F32.PACK_AB R142, R37, R142 ;  /* 0x0000008e258e723e */ /* 0x000fe400000010ff */
[----:B------:R-:W-:-:S03]  /*6720*/  FADD.FTZ R42, R22, R47 ;  /* 0x0000002f162a7221 */ /* 0x000fc60000010000 */
[----:B------:R-:W0:Y:S01]  /*6730*/  MUFU.EX2 R39, R39 ;  /* 0x0000002700277308 */ /* 0x000e220000000800 */
[----:B------:R-:W-:-:S04]  /*6740*/  FADD.FTZ R47, R29, R42 ;  /* 0x0000002a1d2f7221 */ /* 0x000fc80000010000 */
[----:B------:R-:W-:-:S03]  /*6750*/  FADD.FTZ R42, R18, R47 ;  /* 0x0000002f122a7221 */ /* 0x000fc60000010000 */
[----:B------:R-:W1:Y:S01]  /*6760*/  MUFU.EX2 R138, R138 ;  /* 0x0000008a008a7308 */ /* 0x000e620000000800 */
[----:B------:R-:W-:Y:S01]  /*6770*/  FADD.FTZ R42, R31, R42 ;  /* 0x0000002a1f2a7221 */ /* 0x000fe20000010000 */
[----:B--2---:R-:W-:-:S03]  /*6780*/  FADD.FTZ R0, R136, R45 ;  /* 0x0000002d88007221 */ /* 0x004fc60000010000 */
[----:B------:R-:W-:Y:S01]  /*6790*/  FADD.FTZ R33, R137, R42 ;  /* 0x0000002a89217221 */ /* 0x000fe20000010000 */
[C---:B------:R-:W-:Y:S02]  /*67a0*/  F2FP.BF16.F32.PACK_AB R137, R26.reuse, R137 ;  /* 0x000000891a89723e */ /* 0x040fe400000010ff */
[----:B------:R-:W2:Y:S01]  /*67b0*/  MUFU.EX2 R41, R41 ;  /* 0x0000002900297308 */ /* 0x000ea20000000800 */
[C---:B0-----:R-:W-:Y:S01]  /*67c0*/  FADD.FTZ R45, R39.reuse, R0 ;  /* 0x00000000272d7221 */ /* 0x041fe20000010000 */
[----:B------:R-:W-:Y:S01]  /*67d0*/  FADD.FTZ R0, R26, R33 ;  /* 0x000000211a007221 */ /* 0x000fe20000010000 */
[----:B------:R-:W-:-:S03]  /*67e0*/  F2FP.BF16.F32.PACK_AB R136, R39, R136 ;  /* 0x000000882788723e */ /* 0x000fc600000010ff */
[----:B------:R-:W-:Y:S01]  /*67f0*/  FADD.FTZ R13, R139, R0 ;  /* 0x000000008b0d7221 */ /* 0x000fe20000010000 */
[----:B------:R-:W-:Y:S01]  /*6800*/  F2FP.BF16.F32.PACK_AB R139, R28, R139 ;  /* 0x0000008b1c8b723e */ /* 0x000fe200000010ff */
[----:B------:R-:W0:Y:S01]  /*6810*/  MUFU.EX2 R132, R132 ;  /* 0x0000008400847308 */ /* 0x000e220000000800 */
[----:B-1----:R-:W-:Y:S01]  /*6820*/  FADD.FTZ R10, R138, R45 ;  /* 0x0000002d8a0a7221 */ /* 0x002fe20000010000 */
[----:B------:R-:W-:-:S06]  /*6830*/  FADD.FTZ R13, R28, R13 ;  /* 0x0000000d1c0d7221 */ /* 0x000fcc0000010000 */
[----:B------:R-:W1:Y:S01]  /*6840*/  MUFU.EX2 R134, R134 ;  /* 0x0000008600867308 */ /* 0x000e620000000800 */
[C---:B--2---:R-:W-:Y:S01]  /*6850*/  FADD.FTZ R15, R41.reuse, R10 ;  /* 0x0000000a290f7221 */ /* 0x044fe20000010000 */
[----:B------:R-:W-:Y:S01]  /*6860*/  FADD.FTZ R10, R30, R13 ;  /* 0x0000000d1e0a7221 */ /* 0x000fe20000010000 */
[----:B------:R-:W-:-:S03]  /*6870*/  F2FP.BF16.F32.PACK_AB R138, R41, R138 ;  /* 0x0000008a298a723e */ /* 0x000fc600000010ff */
[----:B------:R-:W-:Y:S02]  /*6880*/  FADD.FTZ R10, R53, R10 ;  /* 0x0000000a350a7221 */ /* 0x000fe40000010000 */
[----:B------:R-:W2:Y:S01]  /*6890*/  MUFU.EX2 R3, R3 ;  /* 0x0000000300037308 */ /* 0x000ea20000000800 */
[----:B0-----:R-:W-:Y:S01]  /*68a0*/  FADD.FTZ R0, R132, R15 ;  /* 0x0000000f84007221 */ /* 0x001fe20000010000 */
[----:B------:R-:W-:-:S03]  /*68b0*/  F2FP.BF16.F32.PACK_AB R132, R9, R132 ;  /* 0x000000840984723e */ /* 0x000fc600000010ff */
[----:B------:R-:W-:-:S03]  /*68c0*/  FADD.FTZ R11, R9, R0 ;  /* 0x00000000090b7221 */ /* 0x000fc60000010000 */
[----:B------:R-:W0:Y:S01]  /*68d0*/  MUFU.EX2 R128, R128 ;  /* 0x0000008000807308 */ /* 0x000e220000000800 */
[----:B-1----:R-:W-:Y:S01]  /*68e0*/  FADD.FTZ R0, R134, R11 ;  /* 0x0000000b86007221 */ /* 0x002fe20000010000 */
[----:B------:R-:W-:Y:S01]  /*68f0*/  FADD.FTZ R11, R135, R10 ;  /* 0x0000000a870b7221 */ /* 0x000fe20000010000 */
[----:B------:R-:W-:-:S03]  /*6900*/  F2FP.BF16.F32.PACK_AB R135, R32, R135 ;  /* 0x000000872087723e */ /* 0x000fc600000010ff */
[----:B------:R-:W-:Y:S02]  /*6910*/  FADD.FTZ R11, R32, R11 ;  /* 0x0000000b200b7221 */ /* 0x000fe40000010000 */
[----:B------:R-:W1:Y:S01]  /*6920*/  MUFU.EX2 R57, R57 ;  /* 0x0000003900397308 */ /* 0x000e620000000800 */
[C---:B--2---:R-:W-:Y:S01]  /*6930*/  FADD.FTZ R13, R3.reuse, R0 ;  /* 0x00000000030d7221 */ /* 0x044fe20000010000 */
[----:B------:R-:W-:Y:S01]  /*6940*/  FADD.FTZ R10, R34, R11 ;  /* 0x0000000b220a7221 */ /* 0x000fe20000010000 */
[----:B------:R-:W-:-:S05]  /*6950*/  F2FP.BF16.F32.PACK_AB R134, R3, R134 ;  /* 0x000000860386723e */ /* 0x000fca00000010ff */
        /* <DEDUP_REMOVED lines=54> */
[----:B------:R-:W-:Y:S02]  /*6cc0*/  IMAD.MOV.U32 R9, RZ, RZ, R23 ;  /* 0x000000ffff097224 */ /* 0x000fe400078e0017 */
[C---:B-1----:R-:W-:Y:S01]  /*6cd0*/  FADD.FTZ R3, R64.reuse, R3 ;  /* 0x0000000340037221 */ /* 0x042fe20000010000 */
[----:B------:R-:W-:Y:S01]  /*6ce0*/  F2FP.BF16.F32.PACK_AB R122, R64, R62 ;  /* 0x0000003e407a723e */ /* 0x000fe200000010ff */
[----:B------:R-:W-:Y:S06]  /*6cf0*/  @P3 BRA `(.L_x_14002) ;  /* 0xffffffd000883947 */ /* 0x000fec000383ffff */
.L_x_13993:
[----:B------:R-:W-:-:S06]  /*6d00*/  UISETP.GE.AND UP0, UPT, UR26, UR38, UPT ;  /* 0x000000261a00728c */ /* 0x000fcc000bf06270 */
[----:B------:R-:W-:-:S13]  /*6d10*/  PLOP3.LUT P2, PT, PT, PT, UP0, 0x80, 0x0 ;  /* 0x000000000000781c */ /* 0x000fda0003f4f008 */
[----:B------:R-:W-:Y:S05]  /*6d20*/  @!P2 BRA `(.L_x_14003) ;  /* 0x000000240034a947 */ /* 0x000fea0003800000 */
[----:B------:R-:W-:Y:S01]  /*6d30*/  ISETP.GE.U32.AND P2, PT, R2, 0x180, PT ;  /* 0x000001800200780c */ /* 0x000fe20003f46070 */
[----:B------:R-:W-:Y:S01]  /*6d40*/  IMAD.MOV.U32 R4, RZ, RZ, R23 ;  /* 0x000000ffff047224 */ /* 0x000fe200078e0017 */
[C---:B------:R-:W-:Y:S01]  /*6d50*/  IADD3 R8, R16.reuse, 0x9, RZ ;  /* 0x0000000910087810 */ /* 0x040fe20007ffe0ff */
[----:B------:R-:W-:Y:S01]  /*6d60*/  IMAD.MOV.U32 R5, RZ, RZ, R55 ;  /* 0x000000ffff057224 */ /* 0x000fe200078e0037 */
[----:B------:R-:W-:Y:S01]  /*6d70*/  UMOV UR7, UR5 ;  /* 0x0000000500077c82 */ /* 0x000fe20008000000 */
[----:B------:R-:W-:Y:S01]  /*6d80*/  VIADD R16, R16, 0x8 ;  /* 0x0000000810107836 */ /* 0x000fe20000000000 */
[----:B------:R-:W-:Y:S01]  /*6d90*/  SEL R8, R8, 0x9, !P2 ;  /* 0x0000000908087807 */ /* 0x000fe20005000000 */
[----:B------:R-:W-:Y:S01]  /*6da0*/  UMOV UR6, UR4 ;  /* 0x0000000400067c82 */ /* 0x000fe20008000000 */
[----:B------:R-:W-:-:S05]  /*6db0*/  ULDC UR25, c[0x0][0x9d8] ;  /* 0x0002760000197ab9 */ /* 0x000fca0000000800 */
.L_x_14012:
        /* <DEDUP_REMOVED lines=9> */
.L_x_14005:
[----:B------:R-:W-:Y:S01]  /*6e50*/  ULEA UR10, UR4, UR39, 0x3 ;  /* 0x00000027040a7291 */ /* 0x000fe2000f8e183f */
[----:B------:R-:W-:-:S05]  /*6e60*/  IMAD.U32 R9, RZ, RZ, UR5 ;  /* 0x00000005ff097e24 */ /* 0x000fca000f8e00ff */
[----:B------:R-:W-:-:S04]  /*6e70*/  SHF.L.U32 R9, R9, 0x1f, RZ ;  /* 0x0000001f09097819 */ /* 0x000fc800000006ff */
[----:B------:R0:W1:Y:S01]  /*6e80*/  SYNCS.PHASECHK.TRANS64.TRYWAIT P2, [UR10+0x16830], R9 ;  /* 0x01683009ff0075a7 */ /* 0x000062000804014a */
[----:B------:R-:W-:Y:S05]  /*6e90*/  @!P0 BRA `(.L_x_14006) ;  /* 0x0000000000048947 */ /* 0x000fea0003800000 */
[----:B------:R-:W-:Y:S01]  /*6ea0*/  BPT.TRAP 0x1 ;  /* 0x000000040000795c */ /* 0x000fe20000300000 */
.L_x_14006:
[----:B-1----:R-:W-:Y:S05]  /*6eb0*/  @P2 BRA `(.L_x_14004) ;  /* 0x0000000000082947 */ /* 0x002fea0003800000 */
[----:B------:R-:W1:Y:S02]  /*6ec0*/  SYNCS.PHASECHK.TRANS64.TRYWAIT P2, [UR10+0x16830], R9 ;  /* 0x01683009ff0075a7 */ /* 0x000e64000804014a */
[----:B-1----:R-:W-:Y:S05]  /*6ed0*/  @!P2 BRA `(.L_x_14007) ;  /* 0x00000074002ca947 */ /* 0x002fea0003800000 */
.L_x_14004:
        /* <DEDUP_REMOVED lines=26> */
.L_x_14009:
[----:B------:R-:W-:Y:S01]  /*7080*/  ULEA UR10, UR6, UR39, 0x3 ;  /* 0x00000027060a7291 */ /* 0x000fe2000f8e183f */
[----:B01----:R-:W-:-:S05]  /*7090*/  IMAD.U32 R9, RZ, RZ, UR7 ;  /* 0x00000007ff097e24 */ /* 0x003fca000f8e00ff */
[----:B------:R-:W-:-:S04]  /*70a0*/  SHF.L.U32 R9, R9, 0x1f, RZ ;  /* 0x0000001f09097819 */ /* 0x000fc800000006ff */
[----:B------:R0:W1:Y:S01]  /*70b0*/  SYNCS.PHASECHK.TRANS64.TRYWAIT P2, [UR10+0x16850], R9 ;  /* 0x01685009ff0075a7 */ /* 0x000062000804014a */
[----:B------:R-:W-:Y:S05]  /*70c0*/  @!P0 BRA `(.L_x_14010) ;  /* 0x0000000000048947 */ /* 0x000fea0003800000 */
[----:B------:R-:W-:Y:S01]  /*70d0*/  BPT.TRAP 0x1 ;  /* 0x000000040000795c */ /* 0x000fe20000300000 */
.L_x_14010:
[----:B-1----:R-:W-:Y:S05]  /*70e0*/  @P2 BRA `(.L_x_14008) ;  /* 0x0000000000082947 */ /* 0x002fea0003800000 */
[----:B------:R-:W1:Y:S02]  /*70f0*/  SYNCS.PHASECHK.TRANS64.TRYWAIT P2, [UR10+0x16850], R9 ;  /* 0x01685009ff0075a7 */ /* 0x000e64000804014a */
[----:B-1----:R-:W-:Y:S05]  /*7100*/  @!P2 BRA `(.L_x_14011) ;  /* 0x0000007000b8a947 */ /* 0x002fea0003800000 */
.L_x_14008:
[----:B------:R-:W-:Y:S01]  /*7110*/  UIADD3 UR7, UR39, 0x400, URZ ;  /* 0x0000040027077890 */ /* 0x000fe2000fffe03f */
[----:B------:R-:W-:Y:S01]  /*7120*/  WARPGROUP.ARRIVE ;  /* 0x00000000000079c5 */ /* 0x000fe20000000000 */
[----:B------:R-:W-:Y:S01]  /*7130*/  UMOV UR11, 0x40000040 ;  /* 0x40000040000b7882 */ /* 0x000fe20000000000 */
[----:B------:R-:W-:Y:S01]  /*7140*/  UMOV UR15, 0x40000040 ;  /* 0x40000040000f7882 */ /* 0x000fe20000000000 */
[----:B------:R-:W-:Y:S01]  /*7150*/  USHF.R.U32.HI UR7, URZ, 0x4, UR7 ;  /* 0x000000043f077899 */ /* 0x000fe20008011607 */
[----:B-1----:R-:W-:Y:S01]  /*7160*/  FMUL.FTZ R10, R24, UR25 ;  /* 0x00000019180a7c20 */ /* 0x002fe20008410000 */
[----:B------:R-:W-:Y:S01]  /*7170*/  FMUL.FTZ R11, R25, UR25 ;  /* 0x00000019190b7c20 */ /* 0x000fe20008410000 */
[----:B------:R-:W-:Y:S01]  /*7180*/  FMUL.FTZ R13, R28, UR25 ;  /* 0x000000191c0d7c20 */ /* 0x000fe20008410000 */
[----:B------:R-:W-:Y:S01]  /*7190*/  ULOP3.LUT UR7, UR7, 0x3fff, URZ, 0xc0, !UPT ;  /* 0x00003fff07077892 */ /* 0x000fe2000f8ec03f */
[----:B------:R-:W-:Y:S01]  /*71a0*/  FMUL.FTZ R15, R29, UR25 ;  /* 0x000000191d0f7c20 */ /* 0x000fe20008410000 */
[----:B------:R-:W-:Y:S01]  /*71b0*/  FMUL.FTZ R18, R32, UR25 ;  /* 0x0000001920127c20 */ /* 0x000fe20008410000 */
[----:B------:R-:W1:Y:S01]  /*71c0*/  MUFU.TANH R10, R10 ;  /* 0x0000000a000a7308 */ /* 0x000e620000002400 */
[----:B------:R-:W-:Y:S01]  /*71d0*/  ULEA UR10, UR6, UR7, 0xa ;  /* 0x00000007060a7291 */ /* 0x000fe2000f8e503f */
[----:B------:R-:W-:Y:S01]  /*71e0*/  FMUL.FTZ R19, R33, UR25 ;  /* 0x0000001921137c20 */ /* 0x000fe20008410000 */
[----:B------:R-:W-:Y:S01]  /*71f0*/  FMUL.FTZ R23, R36, UR25 ;  /* 0x0000001924177c20 */ /* 0x000fe20008410000 */
[----:B------:R-:W-:Y:S01]  /*7200*/  FMUL.FTZ R12, R27, UR25 ;  /* 0x000000191b0c7c20 */ /* 0x000fe20008410000 */
[----:B------:R-:W-:Y:S01]  /*7210*/  UIADD3 UR14, UR10, 0x80, URZ ;  /* 0x000000800a0e7890 */ /* 0x000fe2000fffe03f */
[----:B------:R-:W-:Y:S01]  /*7220*/  FMUL.FTZ R27, R37, UR25 ;  /* 0x00000019251b7c20 */ /* 0x000fe20008410000 */
[----:B------:R-:W-:Y:S01]  /*7230*/  FMUL.FTZ R17, R31, UR25 ;  /* 0x000000191f117c20 */ /* 0x000fe20008410000 */
[----:B------:R-:W2:Y:S01]  /*7240*/  MUFU.TANH R11, R11 ;  /* 0x0000000b000b7308 */ /* 0x000ea20000002400 */
[----:B------:R-:W-:Y:S01]  /*7250*/  FMUL.FTZ R31, R40, UR25 ;  /* 0x00000019281f7c20 */ /* 0x000fe20008410000 */
[----:B------:R-:W-:Y:S01]  /*7260*/  HGMMA.64x64x16.F32.BF16 R88, R148, gdesc[UR8].tnspB, R88, gsb0 ;  /* 0x40e0000894587df0 */ /* 0x000fe20008001858 */
[----:B------:R-:W-:Y:S01]  /*7270*/  FMUL.FTZ R22, R55, UR25 ;  /* 0x0000001937167c20 */ /* 0x000fe20008410000 */
[----:B------:R-:W-:Y:S01]  /*7280*/  FMUL.FTZ R33, R41, UR25 ;  /* 0x0000001929217c20 */ /* 0x000fe20008410000 */
[----:B------:R-:W-:Y:S01]  /*7290*/  FMUL.FTZ R29, R39, UR25 ;  /* 0x00000019271d7c20 */ /* 0x000fe20008410000 */
[----:B------:R-:W-:Y:S01]  /*72a0*/  FMUL.FTZ R39, R44, UR25 ;  /* 0x000000192c277c20 */ /* 0x000fe20008410000 */
[----:B------:R-:W-:Y:S01]  /*72b0*/  FMUL.FTZ R37, R43, UR25 ;  /* 0x000000192b257c20 */ /* 0x000fe20008410000 */
[----:B------:R-:W3:Y:S01]  /*72c0*/  MUFU.TANH R13, R13 ;  /* 0x0000000d000d7308 */ /* 0x000ee20000002400 */
        /* <DEDUP_REMOVED lines=9> */
[----:B0-----:R-:W-:Y:S01]  /*7360*/  FMUL.FTZ R9, R26, UR25 ;  /* 0x000000191a097c20 */ /* 0x001fe20008410000 */
[----:B------:R-:W-:Y:S01]  /*7370*/  FMUL.FTZ R26, R56, UR25 ;  /* 0x00000019381a7c20 */ /* 0x000fe20008410000 */
[----:B------:R-:W-:Y:S01]  /*7380*/  FMUL.FTZ R57, R57, UR25 ;  /* 0x0000001939397c20 */ /* 0x000fe20008410000 */
[----:B------:R-:W-:Y:S01]  /*7390*/  FMUL.FTZ R14, R30, UR25 ;  /* 0x000000191e0e7c20 */ /* 0x000fe20008410000 */
        /* <DEDUP_REMOVED lines=45> */
[----:B------:R-:W-:Y:S01]  /*7670*/  UMOV UR11, 0x40000040 ;  /* 0x40000040000b7882 */ /* 0x000fe20000000000 */
[----:B------:R-:W-:-:S02]  /*7680*/  UISETP.GT.AND UP0, UPT, UR26, UR38, UPT ;  /* 0x000000261a00728c */ /* 0x000fc4000bf04270 */
[----:B------:R-:W-:Y:S02]  /*7690*/  UIADD3 UR26, UR26, -0x1, URZ ;  /* 0xffffffff1a1a7890 */ /* 0x000fe4000fffe03f */
[----:B------:R-:W0:Y:S01]  /*76a0*/  MUFU.TANH R39, R39 ;  /* 0x0000002700277308 */ /* 0x000e220000002400 */
[----:B--2---:R-:W-:Y:S01]  /*76b0*/  FMNMX.FTZ R24, R31, R24, !PT ;  /* 0x000000181f187209 */ /* 0x004fe20007810000 */
[----:B------:R-:W-:Y:S01]  /*76c0*/  UMOV UR7, UR5 ;  /* 0x0000000500077c82 */ /* 0x000fe20008000000 */
[----:B------:R-:W-:Y:S01]  /*76d0*/  PLOP3.LUT P2, PT, PT, PT, UP0, 0x80, 0x0 ;  /* 0x000000000000781c */ /* 0x000fe20003f4f008 */
[----:B------:R-:W-:Y:S02]  /*76e0*/  WARPGROUP.DEPBAR.LE gsb0, 0x0 ;  /* 0x00008000000079c5 */ /* 0x000fe40000010000 */
[----:B------:R-:W-:Y:S02]  /*76f0*/  WARPGROUP.ARRIVE ;  /* 0x00000000000079c5 */ /* 0x000fe40000000000 */
[----:B------:R-:W2:Y:S01]  /*7700*/  MUFU.TANH R43, R43 ;  /* 0x0000002b002b7308 */ /* 0x000ea20000002400 */
[----:B-1----:R-:W-:Y:S01]  /*7710*/  FMNMX.FTZ R24, R33, R24, !PT ;  /* 0x0000001821187209 */ /* 0x002fe20007810000 */
[----:B------:R-:W-:Y:S01]  /*7720*/  FMUL.FTZ R149, R72, UR25 ;  /* 0x0000001948957c20 */ /* 0x000fe20008410000 */
[----:B------:R-:W-:Y:S01]  /*7730*/  FMUL.FTZ R151, R76, UR25 ;  /* 0x000000194c977c20 */ /* 0x000fe20008410000 */
[----:B------:R-:W-:Y:S01]  /*7740*/  HGMMA.64x64x16.F32.BF16 R88, R144, gdesc[UR12].tnspB, R88, gsb0 ;  /* 0x40e0000c90587df0 */ /* 0x000fe20008001858 */
[----:B------:R-:W-:Y:S01]  /*7750*/  UIADD3 UR14, UR10, 0x100, URZ ;  /* 0x000001000a0e7890 */ /* 0x000fe2000fffe03f */
[----:B0-----:R-:W-:Y:S01]  /*7760*/  FMNMX.FTZ R24, R39, R24, !PT ;  /* 0x0000001827187209 */ /* 0x001fe20007810000 */
        /* <DEDUP_REMOVED lines=53> */
[----:B------:R-:W-:Y:S01]  /*7ac0*/  UIADD3 UR14, UR10, 0x200, URZ ;  /* 0x000002000a0e7890 */ /* 0x000fe2000fffe03f */
[----:B-1----:R-:W-:Y:S01]  /*7ad0*/  FMNMX.FTZ R24, R85, R24, !PT ;  /* 0x0000001855187209 */ /* 0x002fe20007810000 */
        /* <DEDUP_REMOVED lines=14> */
[C---:B--2---:R-:W-:Y:S01]  /*7bc0*/  FMUL.FTZ R50, R55.reuse, R24 ;  /* 0x0000001837327220 */ /* 0x044fe20000410000 */
[----:B------:R-:W-:-:S03]  /*7bd0*/  FADD.FTZ R5, -R55, R5 ;  /* 0x0000000537057221 */ /* 0x000fc60000010100 */
[--C-:B------:R-:W-:Y:S01]  /*7be0*/  FFMA.FTZ R150, R13, R24, -R50.reuse ;  /* 0x000000180d967223 */ /* 0x100fe20000010832 */
[----:B------:R-:W-:Y:S01]  /*7bf0*/  FMNMX.FTZ R13, R9, R4, !PT ;  /* 0x00000004090d7209 */ /* 0x000fe20007810000 */
[-C--:B------:R-:W-:Y:S01]  /*7c00*/  FMUL.FTZ R44, R5, R24.reuse ;  /* 0x00000018052c7220 */ /* 0x080fe20000410000 */
[-CC-:B------:R-:W-:Y:S01]  /*7c10*/  FFMA.FTZ R5, R10, R24.reuse, -R50.reuse ;  /* 0x000000180a057223 */ /* 0x180fe20000010832 */
[-CC-:B------:R-:W-:Y:S01]  /*7c20*/  FFMA.FTZ R148, R11, R24.reuse, -R50.reuse ;  /* 0x000000180b947223 */ /* 0x180fe20000010832 */
[----:B-1----:R-:W-:Y:S01]  /*7c30*/  FMNMX.FTZ R13, R12, R13, !PT ;  /* 0x0000000d0c0d7209 */ /* 0x002fe20007810000 */
[-CC-:B------:R-:W-:Y:S01]  /*7c40*/  FFMA.FTZ R11, R15, R24.reuse, -R50.reuse ;  /* 0x000000180f0b7223 */ /* 0x180fe20000010832 */
[----:B------:R-:W1:Y:S01]  /*7c50*/  MUFU.TANH R37, R37 ;  /* 0x0000002500257308 */ /* 0x000e620000002400 */
[-CC-:B------:R-:W-:Y:S01]  /*7c60*/  FFMA.FTZ R146, R23, R24.reuse, -R50.reuse ;  /* 0x0000001817927223 */ /* 0x180fe20000010832 */
[----:B------:R-:W-:Y:S02]  /*7c70*/  WARPGROUP.DEPBAR.LE gsb0, 0x0 ;  /* 0x00008000000079c5 */ /* 0x000fe40000010000 */
[----:B------:R-:W-:Y:S01]  /*7c80*/  WARPGROUP.ARRIVE ;  /* 0x00000000000079c5 */ /* 0x000fe20000000000 */
[----:B---3--:R-:W-:Y:S01]  /*7c90*/  FMNMX.FTZ R10, R14, R13, !PT ;  /* 0x0000000d0e0a7209 */ /* 0x008fe20007810000 */
[-CC-:B------:R-:W-:Y:S01]  /*7ca0*/  FFMA.FTZ R144, R18, R24.reuse, -R50.reuse ;  /* 0x0000001812907223 */ /* 0x180fe20000010832 */
[--C-:B------:R-:W-:Y:S01]  /*7cb0*/  FFMA.FTZ R18, R19, R24, -R50.reuse ;  /* 0x0000001813127223 */ /* 0x100fe20000010832 */
[----:B------:R-:W2:Y:S01]  /*7cc0*/  MUFU.TANH R41, R41 ;  /* 0x0000002900297308 */ /* 0x000ea20000002400 */
[----:B----4-:R-:W-:Y:S01]  /*7cd0*/  FMNMX.FTZ R15, R17, R10, !PT ;  /* 0x0000000a110f7209 */ /* 0x010fe20007810000 */
[----:B------:R-:W-:Y:S01]  /*7ce0*/  HGMMA.64x64x16.F32.BF16 R88, R132, gdesc[UR12].tnspB, R88, gsb0 ;  /* 0x40e0000c84587df0 */ /* 0x000fe20008001858 */
[----:B------:R-:W-:Y:S01]  /*7cf0*/  UIADD3 UR14, UR10, 0x280, URZ ;  /* 0x000002800a0e7890 */ /* 0x000fe2000fffe03f */
[-CC-:B------:R-:W-:Y:S01]  /*7d00*/  FFMA.FTZ R19, R27, R24.reuse, -R50.reuse ;  /* 0x000000181b137223 */ /* 0x180fe20000010832 */
[----:B------:R-:W-:Y:S01]  /*7d10*/  UMOV UR15, 0x40000040 ;  /* 0x40000040000f7882 */ /* 0x000fe20000000000 */
[----:B-----5:R-:W-:Y:S01]  /*7d20*/  FMNMX.FTZ R10, R20, R15, !PT ;  /* 0x0000000f140a7209 */ /* 0x020fe20007810000 */
        /* <DEDUP_REMOVED lines=15> */
[----:B0-----:R-:W-:Y:S01]  /*7e20*/  FMNMX.FTZ R10, R35, R10, !PT ;  /* 0x0000000a230a7209 */ /* 0x001fe20007810000 */
[-CC-:B------:R-:W-:Y:S01]  /*7e30*/  FFMA.FTZ R47, R65, R24.reuse, -R50.reuse ;  /* 0x00000018412f7223 */ /* 0x180fe20000010832 */
[----:B------:R-:W0:Y:S01]  /*7e40*/  MUFU.TANH R51, R51 ;  /* 0x0000003300337308 */ /* 0x000e220000002400 */
[--C-:B------:R-:W-:Y:S01]  /*7e50*/  FFMA.FTZ R53, R69, R24, -R50.reuse ;  /* 0x0000001845357223 */ /* 0x100fe20000010832 */
[----:B-1----:R-:W-:Y:S01]  /*7e60*/  FMNMX.FTZ R10, R37, R10, !PT ;  /* 0x0000000a250a7209 */ /* 0x002fe20007810000 */
[-CC-:B------:R-:W-:Y:S01]  /*7e70*/  FFMA.FTZ R31, R153, R24.reuse, -R50.reuse ;  /* 0x00000018991f7223 */ /* 0x180fe20000010832 */
[-CC-:B------:R-:W-:Y:S01]  /*7e80*/  FFMA.FTZ R138, R155, R24.reuse, -R50.reuse ;  /* 0x000000189b8a7223 */ /* 0x180fe20000010832 */
[--C-:B------:R-:W-:Y:S01]  /*7e90*/  FFMA.FTZ R61, R77, R24, -R50.reuse ;  /* 0x000000184d3d7223 */ /* 0x100fe20000010832 */
[----:B--2---:R-:W-:Y:S01]  /*7ea0*/  FMNMX.FTZ R10, R41, R10, !PT ;  /* 0x0000000a290a7209 */ /* 0x004fe20007810000 */
[-CC-:B------:R-:W-:Y:S01]  /*7eb0*/  FFMA.FTZ R65, R81, R24.reuse, -R50.reuse ;  /* 0x0000001851417223 */ /* 0x180fe20000010832 */
[----:B------:R-:W1:Y:S01]  /*7ec0*/  MUFU.TANH R157, R157 ;  /* 0x0000009d009d7308 */ /* 0x000e620000002400 */
[----:B------:R-:W-:Y:S01]  /*7ed0*/  FFMA.FTZ R69, R85, R24, -R50 ;  /* 0x0000001855457223 */ /* 0x000fe20000010832 */
[----:B---3--:R-:W-:-:S04]  /*7ee0*/  FMNMX.FTZ R10, R45, R10, !PT ;  /* 0x0000000a2d0a7209 */ /* 0x008fc80007810000 */
[----:B----4-:R-:W-:Y:S02]  /*7ef0*/  FMNMX.FTZ R10, R49, R10, !PT ;  /* 0x0000000a310a7209 */ /* 0x010fe40007810000 */
[----:B------:R-:W2:Y:S02]  /*7f00*/  MUFU.TANH R22, R22 ;  /* 0x0000001600167308 */ /* 0x000ea40000002400 */
[----:B0-----:R-:W-:-:S06]  /*7f10*/  FMNMX.FTZ R10, R51, R10, !PT ;  /* 0x0000000a330a7209 */ /* 0x001fcc0007810000 */
        /* <DEDUP_REMOVED lines=12> */
[-CC-:B------:R-:W-:Y:S01]  /*7fe0*/  FFMA.FTZ R134, R30, R24.reuse, -R50.reuse ;  /* 0x000000181e867223 */ /* 0x180fe20000010832 */
[-CC-:B------:R-:W-:Y:S01]  /*7ff0*/  FFMA.FTZ R132, R26, R24.reuse, -R50.reuse ;  /* 0x000000181a847223 */ /* 0x180fe20000010832 */
[----:B------:R-:W-:Y:S01]  /*8000*/  FFMA.FTZ R26, R149, R24, -R50 ;  /* 0x00000018951a7223 */ /* 0x000fe20000010832 */
[----:B------:R-:W-:Y:S01]  /*8010*/  HGMMA.64x64x16.F32.BF16 R88, R128, gdesc[UR12].tnspB, R88, gsb0 ;  /* 0x40e0000c80587df0 */ /* 0x000fe20008001858 */
[----:B------:R-:W-:Y:S01]  /*8020*/  UIADD3 UR14, UR10, 0x300, URZ ;  /* 0x000003000a0e7890 */ /* 0x000fe2000fffe03f */
[----:B0-----:R-:W-:Y:S01]  /*8030*/  FMNMX.FTZ R10, R63, R10, !PT ;  /* 0x0000000a3f0a7209 */ /* 0x001fe20007810000 */
[----:B------:R-:W0:Y:S01]  /*8040*/  MUFU.TANH R67, R67 ;  /* 0x0000004300437308 */ /* 0x000e220000002400 */
[----:B------:R-:W-:Y:S01]  /*8050*/  UMOV UR15, 0x40000040 ;  /* 0x40000040000f7882 */ /* 0x000fe20000000000 */
[----:B------:R-:W-:-:S06]  /*8060*/  UIADD3 UR10, UR10, 0x380, URZ ;  /* 0x000003800a0a7890 */ /* 0x000fcc000fffe03f */
        /* <DEDUP_REMOVED lines=22> */
[----:B------:R-:W-:Y:S06]  /*81d0*/  HGMMA.64x64x16.F32.BF16 R88, R124, gdesc[UR12].tnspB, R88, gsb0 ;  /* 0x40e0000c7c587df0 */ /* 0x000fec0008001858 */
[----:B------:R1:W-:Y:S01]  /*81e0*/  MUFU.EX2 R13, R18 ;  /* 0x00000012000d7308 */ /* 0x0003e20000000800 */
[----:B0-----:R-:W-:-:S07]  /*81f0*/  FMNMX.FTZ R10, R141, R10, !PT ;  /* 0x0000000a8d0a7209 */ /* 0x001fce0007810000 */
[----:B------:R-:W-:Y:S01]  /*8200*/  MUFU.EX2 R44, R44 ;  /* 0x0000002c002c7308 */ /* 0x000fe20000000800 */
[----:B--2---:R-:W-:Y:S01]  /*8210*/  FMNMX.FTZ R23, R87, R10, !PT ;  /* 0x0000000a57177209 */ /* 0x004fe20007810000 */
[-CC-:B-1----:R-:W-:Y:S01]  /*8220*/  FFMA.FTZ R18, R36, R24.reuse, -R50.reuse ;  /* 0x0000001824127223 */ /* 0x182fe20000010832 */
[-CC-:B------:R-:W-:Y:S01]  /*8230*/  FFMA.FTZ R10, R34, R24.reuse, -R50.reuse ;  /* 0x00000018220a7223 */ /* 0x180fe20000010832 */
[--C-:B------:R-:W-:Y:S02]  /*8240*/  FFMA.FTZ R34, R38, R24, -R50.reuse ;  /* 0x0000001826227223 */ /* 0x100fe40000010832 */
[----:B------:R-:W0:Y:S02]  /*8250*/  SHFL.BFLY PT, R30, R23, 0x2, 0x1f ;  /* 0x0c401f00171e7f89 */ /* 0x000e2400000e0000 */
[----:B------:R-:W1:Y:S08]  /*8260*/  MUFU.EX2 R5, R5 ;  /* 0x0000000500057308 */ /* 0x000e700000000800 */
[----:B------:R-:W2:Y:S08]  /*8270*/  MUFU.EX2 R148, R148 ;  /* 0x0000009400947308 */ /* 0x000eb00000000800 */
[----:B------:R-:W3:Y:S01]  /*8280*/  MUFU.EX2 R150, R150 ;  /* 0x0000009600967308 */ /* 0x000ee20000000800 */
[----:B-1----:R-:W-:Y:S01]  /*8290*/  FFMA.FTZ R3, R44, R3, R5 ;  /* 0x000000032c037223 */ /* 0x002fe20000010005 */
[----:B0-----:R-:W-:Y:S01]  /*82a0*/  FMNMX.FTZ R36, R23, R30, !PT ;  /* 0x0000001e17247209 */ /* 0x001fe20007810000 */
[----:B------:R-:W-:-:S05]  /*82b0*/  FFMA.FTZ R30, R151, R24, -R50 ;  /* 0x00000018971e7223 */ /* 0x000fca0000010832 */
[----:B------:R-:W0:Y:S01]  /*82c0*/  MUFU.EX2 R11, R11 ;  /* 0x0000000b000b7308 */ /* 0x000e220000000800 */
[C---:B--2---:R-:W-:Y:S01]  /*82d0*/  FADD.FTZ R3, R148.reuse, R3 ;  /* 0x0000000394037221 */ /* 0x044fe20000010000 */
[----:B------:R-:W-:Y:S01]  /*82e0*/  F2FP.BF16.F32.PACK_AB R148, R148, R5 ;  /* 0x000000059494723e */ /* 0x000fe200000010ff */
[----:B------:R-:W1:Y:S05]  /*82f0*/  SHFL.BFLY PT, R23, R36, 0x1, 0x1f ;  /* 0x0c201f0024177f89 */ /* 0x000e6a00000e0000 */
[----:B------:R-:W-:Y:S01]  /*8300*/  MUFU.EX2 R144, R144 ;  /* 0x0000009000907308 */ /* 0x000fe20000000800 */
[----:B---3--:R-:W-:-:S07]  /*8310*/  FADD.FTZ R54, R150, R3 ;  /* 0x0000000396367221 */ /* 0x008fce0000010000 */
[----:B------:R-:W-:Y:S01]  /*8320*/  MUFU.EX2 R146, R146 ;  /* 0x0000009200927308 */ /* 0x000fe20000000800 */
[----:B0-----:R-:W-:-:S07]  /*8330*/  F2FP.BF16.F32.PACK_AB R150, R11, R150 ;  /* 0x000000960b96723e */ /* 0x001fce00000010ff */
[----:B------:R-:W-:Y:S01]  /*8340*/  MUFU.EX2 R19, R19 ;  /* 0x0000001300137308 */ /* 0x000fe20000000800 */
[----:B-1----:R-:W-:-:S05]  /*8350*/  FMNMX.FTZ R23, R36, R23, !PT ;  /* 0x0000001724177209 */ /* 0x002fca0007810000 */
[CC--:B------:R-:W-:Y:S01]  /*8360*/  FMUL.FTZ R38, R23.reuse, R24.reuse ;  /* 0x0000001817267220 */ /* 0x0c0fe20000410000 */
[----:B------:R-:W-:Y:S02]  /*8370*/  WARPGROUP.DEPBAR.LE gsb0, 0x0 ;  /* 0x00008000000079c5 */ /* 0x000fe40000010000 */
[----:B------:R-:W-:Y:S01]  /*8380*/  WARPGROUP.ARRIVE ;  /* 0x00000000000079c5 */ /* 0x000fe20000000000 */
[----:B------:R-:W-:Y:S01]  /*8390*/  FADD.FTZ R73, -R23, R4 ;  /* 0x0000000417497221 */ /* 0x000fe20000010100 */
[-CC-:B------:R-:W-:Y:S01]  /*83a0*/  FFMA.FTZ R149, R12, R24.reuse, -R38.reuse ;  /* 0x000000180c957223 */ /* 0x180fe20000010826 */
[-CC-:B------:R-:W-:Y:S01]  /*83b0*/  FFMA.FTZ R12, R17, R24.reuse, -R38.reuse ;  /* 0x00000018110c7223 */ /* 0x180fe20000010826 */
[-CC-:B------:R-:W-:Y:S01]  /*83c0*/  FFMA.FTZ R17, R25, R24.reuse, -R38.reuse ;  /* 0x0000001819117223 */ /* 0x180fe20000010826 */
[-C--:B------:R-:W-:Y:S01]  /*83d0*/  FMUL.FTZ R73, R73, R24.reuse ;  /* 0x0000001849497220 */ /* 0x080fe20000410000 */
[----:B------:R-:W-:Y:S01]  /*83e0*/  HGMMA.64x64x16.F32.BF16 R88, R120, gdesc[UR8].tnspB, R88, gsb0 ;  /* 0x40e0000878587df0 */ /* 0x000fe20008001858 */
[----:B------:R-:W-:Y:S01]  /*83f0*/  FFMA.FTZ R4, R9, R24, -R38 ;  /* 0x0000001809047223 */ /* 0x000fe20000010826 */
[----:B------:R-:W-:-:S02]  /*8400*/  IMAD.U32 R25, RZ, RZ, UR4 ;  /* 0x00000004ff197e24 */ /* 0x000fc4000f8e00ff */
[-CC-:B------:R-:W-:Y:S01]  /*8410*/  FFMA.FTZ R151, R14, R24.reuse, -R38.reuse ;  /* 0x000000180e977223 */ /* 0x180fe20000010826 */
[----:B------:R-:W-:Y:S01]  /*8420*/  MUFU.EX2 R149, R149 ;  /* 0x0000009500957308 */ /* 0x000fe20000000800 */
[-CC-:B------:R-:W-:Y:S01]  /*8430*/  FFMA.FTZ R9, R20, R24.reuse, -R38.reuse ;  /* 0x0000001814097223 */ /* 0x180fe20000010826 */
[-CC-:B------:R-:W-:Y:S01]  /*8440*/  FFMA.FTZ R14, R21, R24.reuse, -R38.reuse ;  /* 0x00000018150e7223 */ /* 0x180fe20000010826 */
[----:B------:R-:W-:Y:S01]  /*8450*/  @!P1 LEA R25, R25, UR39, 0x3 ;  /* 0x0000002719199c11 */ /* 0x000fe2000f8e18ff */
[-CC-:B------:R-:W-:Y:S01]  /*8460*/  FFMA.FTZ R135, R32, R24.reuse, -R38.reuse ;  /* 0x0000001820877223 */ /* 0x180fe20000010826 */
[-CC-:B------:R-:W-:Y:S01]  /*8470*/  FFMA.FTZ R20, R29, R24.reuse, -R38.reuse ;  /* 0x000000181d147223 */ /* 0x180fe20000010826 */
[-CC-:B------:R-:W-:Y:S01]  /*8480*/  FFMA.FTZ R21, R35, R24.reuse, -R38.reuse ;  /* 0x0000001823157223 */ /* 0x180fe20000010826 */
[----:B------:R-:W-:Y:S01]  /*8490*/  @!P1 IADD3 R25, R25, 0x16840, RZ ;  /* 0x0001684019199810 */ /* 0x000fe20007ffe0ff */
[----:B------:R-:W-:Y:S01]  /*84a0*/  MUFU.EX2 R73, R73 ;  /* 0x0000004900497308 */ /* 0x000fe20000000800 */
[-CC-:B------:R-:W-:Y:S01]  /*84b0*/  FFMA.FTZ R143, R41, R24.reuse, -R38.reuse ;  /* 0x00000018298f7223 */ /* 0x180fe20000010826 */
[-CC-:B------:R-:W-:Y:S01]  /*84c0*/  FFMA.FTZ R50, R45, R24.reuse, -R38.reuse ;  /* 0x000000182d327223 */ /* 0x180fe20000010826 */
[----:B------:R-:W-:Y:S01]  /*84d0*/  @!P1 PRMT R25, RZ, 0x654, R25 ;  /* 0x00000654ff199816 */ /* 0x000fe20000000019 */
        /* <DEDUP_REMOVED lines=16> */
[----:B------:R-:W-:-:S04]  /*85e0*/  FFMA.FTZ R83, R83, R24, -R38 ;  /* 0x0000001853537223 */ /* 0x000fc80000010826 */
[----:B------:R-:W2:Y:S01]  /*85f0*/  MUFU.EX2 R12, R12 ;  /* 0x0000000c000c7308 */ /* 0x000ea20000000800 */
[----:B0-----:R-:W-:-:S04]  /*8600*/  FFMA.FTZ R0, R73, R0, R4 ;  /* 0x0000000049007223 */ /* 0x001fc80000010004 */
[----:B------:R-:W-:Y:S01]  /*8610*/  FADD.FTZ R32, R149, R0 ;  /* 0x0000000095207221 */ /* 0x000fe20000010000 */
[----:B------:R-:W-:Y:S01]  /*8620*/  FFMA.FTZ R0, R63, R24, -R38 ;  /* 0x000000183f007223 */ /* 0x000fe20000010826 */
[----:B------:R-:W-:Y:S01]  /*8630*/  F2FP.BF16.F32.PACK_AB R149, R149, R4 ;  /* 0x000000049595723e */ /* 0x000fe200000010ff */
[----:B------:R-:W0:Y:S01]  /*8640*/  MUFU.EX2 R9, R9 ;  /* 0x0000000900097308 */ /* 0x000e220000000800 */
[----:B-1----:R-:W-:-:S07]  /*8650*/  FADD.FTZ R3, R151, R32 ;  /* 0x0000002097037221 */ /* 0x002fce0000010000 */
[----:B------:R-:W1:Y:S01]  /*8660*/  MUFU.EX2 R14, R14 ;  /* 0x0000000e000e7308 */ /* 0x000e620000000800 */
[C---:B--2---:R-:W-:Y:S01]  /*8670*/  FADD.FTZ R32, R12.reuse, R3 ;  /* 0x000000030c207221 */ /* 0x044fe20000010000 */
[----:B------:R-:W-:-:S06]  /*8680*/  F2FP.BF16.F32.PACK_AB R151, R12, R151 ;  /* 0x000000970c97723e */ /* 0x000fcc00000010ff */
[----:B------:R-:W-:Y:S01]  /*8690*/  MUFU.EX2 R17, R17 ;  /* 0x0000001100117308 */ /* 0x000fe20000000800 */
[----:B0-----:R-:W-:Y:S01]  /*86a0*/  FADD.FTZ R3, R9, R32 ;  /* 0x0000002009037221 */ /* 0x001fe20000010000 */
[----:B------:R-:W-:-:S06]  /*86b0*/  FFMA.FTZ R32, R67, R24, -R38 ;  /* 0x0000001843207223 */ /* 0x000fcc0000010826 */
[----:B------:R-:W0:Y:S01]  /*86c0*/  MUFU.EX2 R20, R20 ;  /* 0x0000001400147308 */ /* 0x000e220000000800 */
[----:B-1----:R-:W-:-:S07]  /*86d0*/  F2FP.BF16.F32.PACK_AB R145, R14, R9 ;  /* 0x000000090e91723e */ /* 0x002fce00000010ff */
[----:B------:R1:W-:Y:S01]  /*86e0*/  MUFU.EX2 R36, R40 ;  /* 0x0000002800247308 */ /* 0x0003e20000000800 */
[----:B------:R-:W-:Y:S02]  /*86f0*/  WARPGROUP.DEPBAR.LE gsb0, 0x0 ;  /* 0x00008000000079c5 */ /* 0x000fe40000010000 */
[----:B------:R2:W-:Y:S06]  /*8700*/  BAR.ARV R8, 0x100 ;  /* 0x000400080000751d */ /* 0x0005ec0000002000 */
[----:B------:R3:W-:Y:S01]  /*8710*/  @!P1 SYNCS.ARRIVE.TRANS64.RED.A1T0 RZ, [R25+URZ], RZ ;  /* 0x000000ff19ff99a7 */ /* 0x0007e2000810043f */
[----:B-1----:R-:W-:Y:S01]  /*8720*/  FFMA.FTZ R40, R37, R24, -R38 ;  /* 0x0000001825287223 */ /* 0x002fe20000010826 */
[----:B------:R-:W1:Y:S01]  /*8730*/  MUFU.EX2 R140, R140 ;  /* 0x0000008c008c7308 */ /* 0x000e620000000800 */
[----:B0-----:R-:W-:Y:S01]  /*8740*/  F2FP.BF16.F32.PACK_AB R147, R20, R17 ;  /* 0x000000111493723e */ /* 0x001fe200000010ff */
[-C--:B------:R-:W-:Y:S01]  /*8750*/  FMUL.FTZ R88, R88, R44.reuse ;  /* 0x0000002c58587220 */ /* 0x080fe20000410000 */
[-C--:B------:R-:W-:Y:S01]  /*8760*/  FMUL.FTZ R89, R89, R44.reuse ;  /* 0x0000002c59597220 */ /* 0x080fe20000410000 */
[-C--:B------:R-:W-:Y:S01]  /*8770*/  FMUL.FTZ R92, R92, R44.reuse ;  /* 0x0000002c5c5c7220 */ /* 0x080fe20000410000 */
[-C--:B------:R-:W-:Y:S01]  /*8780*/  FMUL.FTZ R93, R93, R44.reuse ;  /* 0x0000002c5d5d7220 */ /* 0x080fe20000410000 */
[----:B---3--:R-:W-:Y:S01]  /*8790*/  IMAD.U32 R25, RZ, RZ, UR6 ;  /* 0x00000006ff197e24 */ /* 0x008fe2000f8e00ff */
[----:B------:R-:W-:Y:S01]  /*87a0*/  UMOV UR6, UR4 ;  /* 0x0000000400067c82 */ /* 0x000fe20008000000 */
[----:B------:R-:W0:Y:S01]  /*87b0*/  MUFU.EX2 R21, R21 ;  /* 0x0000001500157308 */ /* 0x000e220000000800 */
[-C--:B------:R-:W-:Y:S01]  /*87c0*/  FMUL.FTZ R96, R96, R44.reuse ;  /* 0x0000002c60607220 */ /* 0x080fe20000410000 */
[-C--:B------:R-:W-:Y:S01]  /*87d0*/  FMUL.FTZ R97, R97, R44.reuse ;  /* 0x0000002c61617220 */ /* 0x080fe20000410000 */
[----:B------:R-:W-:Y:S01]  /*87e0*/  @!P1 LEA R25, R25, UR39, 0x3 ;  /* 0x0000002719199c11 */ /* 0x000fe2000f8e18ff */
[-C--:B------:R-:W-:Y:S01]  /*87f0*/  FMUL.FTZ R100, R100, R44.reuse ;  /* 0x0000002c64647220 */ /* 0x080fe20000410000 */
[-C--:B------:R-:W-:Y:S01]  /*8800*/  FMUL.FTZ R101, R101, R44.reuse ;  /* 0x0000002c65657220 */ /* 0x080fe20000410000 */
[-C--:B------:R-:W-:Y:S01]  /*8810*/  FMUL.FTZ R104, R104, R44.reuse ;  /* 0x0000002c68687220 */ /* 0x080fe20000410000 */
[-C--:B------:R-:W-:Y:S01]  /*8820*/  FMUL.FTZ R105, R105, R44.reuse ;  /* 0x0000002c69697220 */ /* 0x080fe20000410000 */
[----:B------:R-:W-:Y:S01]  /*8830*/  @!P1 VIADD R25, R25, 0x16860 ;  /* 0x0001686019199836 */ /* 0x000fe20000000000 */
[----:B------:R-:W3:Y:S01]  /*8840*/  MUFU.EX2 R27, R27 ;  /* 0x0000001b001b7308 */ /* 0x000ee20000000800 */
[-C--:B------:R-:W-:Y:S01]  /*8850*/  FMUL.FTZ R108, R108, R44.reuse ;  /* 0x0000002c6c6c7220 */ /* 0x080fe20000410000 */
[-C--:B------:R-:W-:Y:S01]  /*8860*/  FMUL.FTZ R109, R109, R44.reuse ;  /* 0x0000002c6d6d7220 */ /* 0x080fe20000410000 */
[-C--:B------:R-:W-:Y:S01]  /*8870*/  FMUL.FTZ R112, R112, R44.reuse ;  /* 0x0000002c70707220 */ /* 0x080fe20000410000 */
[----:B------:R-:W-:Y:S01]  /*8880*/  @!P1 PRMT R29, RZ, 0x654, R25 ;  /* 0x00000654ff1d9816 */ /* 0x000fe20000000019 */
[----:B------:R-:W-:Y:S01]  /*8890*/  FADD.FTZ R25, R11, R54 ;  /* 0x000000360b197221 */ /* 0x000fe20000010000 */
[-C--:B------:R-:W-:Y:S01]  /*88a0*/  FMUL.FTZ R113, R113, R44.reuse ;  /* 0x0000002c71717220 */ /* 0x080fe20000410000 */
[----:B------:R-:W-:Y:S01]  /*88b0*/  FMUL.FTZ R116, R116, R44 ;  /* 0x0000002c74747220 */ /* 0x000fe20000410000 */
[----:B------:R-:W4:Y:S01]  /*88c0*/  MUFU.EX2 R40, R40 ;  /* 0x0000002800287308 */ /* 0x000f220000000800 */
[----:B------:R-:W-:Y:S01]  /*88d0*/  FADD.FTZ R54, R144, R25 ;  /* 0x0000001990367221 */ /* 0x000fe20000010000 */
[----:B------:R5:W-:Y:S01]  /*88e0*/  @!P1 SYNCS.ARRIVE.TRANS64.RED.A1T0 RZ, [R29+URZ], RZ ;  /* 0x000000ff1dff99a7 */ /* 0x000be2000810043f */
[----:B------:R-:W-:Y:S01]  /*88f0*/  F2FP.BF16.F32.PACK_AB R144, R13, R144 ;  /* 0x000000900d90723e */ /* 0x000fe200000010ff */
[----:B------:R-:W-:Y:S01]  /*8900*/  FMUL.FTZ R117, R117, R44 ;  /* 0x0000002c75757220 */ /* 0x000fe20000410000 */
[----:B------:R-:W-:Y:S01]  /*8910*/  FADD.FTZ R25, R13, R54 ;  /* 0x000000360d197221 */ /* 0x000fe20000010000 */
[----:B------:R-:W-:Y:S01]  /*8920*/  FADD.FTZ R54, R14, R3 ;  /* 0x000000030e367221 */ /* 0x000fe20000010000 */
[-C--:B------:R-:W-:Y:S01]  /*8930*/  FMUL.FTZ R90, R90, R73.reuse ;  /* 0x000000495a5a7220 */ /* 0x080fe20000410000 */
[----:B------:R-:W2:Y:S01]  /*8940*/  MUFU.EX2 R142, R142 ;  /* 0x0000008e008e7308 */ /* 0x000ea20000000800 */
[----:B------:R-:W-:Y:S01]  /*8950*/  FADD.FTZ R56, R146, R25 ;  /* 0x0000001992387221 */ /* 0x000fe20000010000 */
[----:B------:R-:W-:Y:S01]  /*8960*/  FADD.FTZ R3, R17, R54 ;  /* 0x0000003611037221 */ /* 0x000fe20000010000 */
[----:B------:R-:W-:Y:S01]  /*8970*/  F2FP.BF16.F32.PACK_AB R146, R19, R146 ;  /* 0x000000921392723e */ /* 0x000fe200000010ff */
[-C--:B------:R-:W-:Y:S01]  /*8980*/  FMUL.FTZ R91, R91, R73.reuse ;  /* 0x000000495b5b7220 */ /* 0x080fe20000410000 */
[----:B------:R-:W-:Y:S01]  /*8990*/  FADD.FTZ R25, R19, R56 ;  /* 0x0000003813197221 */ /* 0x000fe20000010000 */
[----:B------:R-:W-:Y:S01]  /*89a0*/  FADD.FTZ R42, R20, R3 ;  /* 0x00000003142a7221 */ /* 0x000fe20000010000 */
[-C--:B------:R-:W-:Y:S01]  /*89b0*/  FMUL.FTZ R94, R94, R73.reuse ;  /* 0x000000495e5e7220 */ /* 0x080fe20000410000 */
[----:B------:R-:W5:Y:S01]  /*89c0*/  MUFU.EX2 R143, R143 ;  /* 0x0000008f008f7308 */ /* 0x000f620000000800 */
[----:B-1----:R-:W-:Y:S01]  /*89d0*/  FADD.FTZ R54, R140, R25 ;  /* 0x000000198c367221 */ /* 0x002fe20000010000 */
[----:B0-----:R-:W-:Y:S01]  /*89e0*/  FADD.FTZ R3, R21, R42 ;  /* 0x0000002a15037221 */ /* 0x001fe20000010000 */
[----:B---3--:R-:W-:Y:S01]  /*89f0*/  F2FP.BF16.F32.PACK_AB R140, R27, R140 ;  /* 0x0000008c1b8c723e */ /* 0x008fe200000010ff */
[----:B------:R-:W-:Y:S01]  /*8a00*/  FMUL.FTZ R95, R95, R73 ;  /* 0x000000495f5f7220 */ /* 0x000fe20000410000 */
[----:B------:R-:W-:Y:S01]  /*8a10*/  FADD.FTZ R25, R27, R54 ;  /* 0x000000361b197221 */ /* 0x000fe20000010000 */
[----:B----4-:R-:W-:Y:S01]  /*8a20*/  FADD.FTZ R42, R40, R3 ;  /* 0x00000003282a7221 */ /* 0x010fe20000010000 */
[-CC-:B------:R-:W-:Y:S01]  /*8a30*/  FFMA.FTZ R3, R141, R24.reuse, -R38.reuse ;  /* 0x000000188d037223 */ /* 0x180fe20000010826 */
[----:B------:R-:W0:Y:S01]  /*8a40*/  MUFU.EX2 R15, R15 ;  /* 0x0000000f000f7308 */ /* 0x000e220000000800 */
[----:B--2---:R-:W-:Y:S01]  /*8a50*/  FADD.FTZ R54, R142, R25 ;  /* 0x000000198e367221 */ /* 0x004fe20000010000 */
[----:B------:R-:W-:Y:S01]  /*8a60*/  FFMA.FTZ R38, R87, R24, -R38 ;  /* 0x0000001857267223 */ /* 0x000fe20000010826 */
[----:B------:R-:W-:Y:S01]  /*8a70*/  F2FP.BF16.F32.PACK_AB R141, R40, R21 ;  /* 0x00000015288d723e */ /* 0x000fe200000010ff */
[-C--:B------:R-:W-:Y:S01]  /*8a80*/  FMUL.FTZ R98, R98, R73.reuse ;  /* 0x0000004962627220 */ /* 0x080fe20000410000 */
[-C--:B------:R-:W-:Y:S01]  /*8a90*/  FMUL.FTZ R99, R99, R73.reuse ;  /* 0x0000004963637220 */ /* 0x080fe20000410000 */
[-C--:B------:R-:W-:Y:S01]  /*8aa0*/  FMUL.FTZ R102, R102, R73.reuse ;  /* 0x0000004966667220 */ /* 0x080fe20000410000 */
[-C--:B------:R-:W-:Y:S01]  /*8ab0*/  FMUL.FTZ R103, R103, R73.reuse ;  /* 0x0000004967677220 */ /* 0x080fe20000410000 */
[----:B------:R-:W1:Y:S01]  /*8ac0*/  MUFU.EX2 R50, R50 ;  /* 0x0000003200327308 */ /* 0x000e620000000800 */
[----:B-----5:R-:W-:Y:S01]  /*8ad0*/  FADD.FTZ R25, R143, R42 ;  /* 0x0000002a8f197221 */ /* 0x020fe20000010000 */
        /* <DEDUP_REMOVED lines=10> */
[----:B------:R-:W-:-:S04]  /*8b80*/  FMUL.FTZ R119, R119, R73 ;  /* 0x0000004977777220 */ /* 0x000fc80000410000 */
        /* <DEDUP_REMOVED lines=101> */
[----:B------:R-:W-:Y:S01]  /*91e0*/  IMAD.MOV.U32 R4, RZ, RZ, R23 ;  /* 0x000000ffff047224 */ /* 0x000fe200078e0017 */
[----:B------:R-:W-:Y:S06]  /*91f0*/  @P2 BRA `(.L_x_14012) ;  /* 0xffffffd800f02947 */ /* 0x000fec000383ffff */
.L_x_14003:
[----:B------:R-:W-:Y:S06]  /*9200*/  BAR.ARV 0x8, 0x200 ;  /* 0x0208000000007b1d */ /* 0x000fec0000002000 */
[----:B------:R-:W-:Y:S05]  /*9210*/  @!P0 BRA `(.L_x_14013) ;  /* 0x0000000000048947 */ /* 0x000fea0003800000 */
[----:B------:R-:W-:Y:S01]  /*9220*/  BPT.TRAP 0x1 ;  /* 0x000000040000795c */ /* 0x000fe20000300000 */
.L_x_14013:
[----:B------:R-:W-:Y:S01]  /*9230*/  ULEA UR7, UR4, UR39, 0x3 ;  /* 0x0000002704077291 */ /* 0x000fe2000f8e183f */
[----:B------:R-:W-:-:S05]  /*9240*/  IMAD.U32 R4, RZ, RZ, UR5 ;  /* 0x00000005ff047e24 */ /* 0x000fca000f8e00ff */
[----:B------:R-:W-:-:S04]  /*9250*/  SHF.L.U32 R4, R4, 0x1f, RZ ;  /* 0x0000001f04047819 */ /* 0x000fc800000006ff */
[----:B------:R0:W1:Y:S01]  /*9260*/  SYNCS.PHASECHK.TRANS64.TRYWAIT P2, [UR7+0x16850], R4 ;  /* 0x01685004ff0075a7 */ /* 0x0000620008040147 */
[----:B------:R-:W-:Y:S05]  /*9270*/  @!P0 BRA `(.L_x_14014) ;  /* 0x0000000000048947 */ /* 0x000fea0003800000 */
[----:B------:R-:W-:Y:S01]  /*9280*/  BPT.TRAP 0x1 ;  /* 0x000000040000795c */ /* 0x000fe20000300000 */
.L_x_14014:
[----:B-1----:R-:W-:Y:S05]  /*9290*/  @P2 BRA `(.L_x_14015) ;  /* 0x0000000000082947 */ /* 0x002fea0003800000 */
[----:B------:R-:W1:Y:S02]  /*92a0*/  SYNCS.PHASECHK.TRANS64.TRYWAIT P0, [UR7+0x16850], R4 ;  /* 0x01685004ff0075a7 */ /* 0x000e640008000147 */
[----:B-1----:R-:W-:Y:S05]  /*92b0*/  @!P0 BRA `(.L_x_14016) ;  /* 0x0000005000648947 */ /* 0x002fea0003800000 */
.L_x_14015:
        /* <DEDUP_REMOVED lines=8> */
[----:B------:R-:W-:-:S03]  /*9340*/  @!P1 VIADD R9, R9, 0x16860 ;  /* 0x0001686009099836 */ /* 0x000fc60000000000 */
[----:B------:R-:W-:Y:S02]  /*9350*/  ULEA UR4, UR4, UR39, 0xa ;  /* 0x0000002704047291 */ /* 0x000fe4000f8e503f */
        /* <DEDUP_REMOVED lines=8> */
[----:B------:R-:W-:Y:S02]  /*93e0*/  IMAD.MOV.U32 R3, RZ, RZ, -0x800000 ;  /* 0xff800000ff037424 */ /* 0x000fe400078e00ff */
[----:B-1----:R-:W-:Y:S01]  /*93f0*/  FADD.FTZ R6, R5, R0 ;  /* 0x0000000005067221 */ /* 0x002fe20000010000 */
[----:B------:R-:W-:Y:S01]  /*9400*/  IMAD.MOV.U32 R0, RZ, RZ, -0x800000 ;  /* 0xff800000ff007424 */ /* 0x000fe200078e00ff */
[----:B------:R-:W0:Y:S04]  /*9410*/  SHFL.BFLY PT, R5, R4, 0x1, 0x1f ;  /* 0x0c201f0004057f89 */ /* 0x000e2800000e0000 */
[----:B------:R-:W1:Y:S01]  /*9420*/  SHFL.BFLY PT, R7, R6, 0x1, 0x1f ;  /* 0x0c201f0006077f89 */ /* 0x000e6200000e0000 */
[----:B0-----:R-:W-:Y:S01]  /*9430*/  FADD.FTZ R10, R4, R5 ;  /* 0x00000005040a7221 */ /* 0x001fe20000010000 */
[----:B------:R-:W-:Y:S01]  /*9440*/  MOV R5, RZ ;  /* 0x000000ff00057202 */ /* 0x000fe20000000f00 */
[----:B-1----:R-:W-:-:S03]  /*9450*/  FADD.FTZ R11, R6, R7 ;  /* 0x00000007060b7221 */ /* 0x002fc60000010000 */
[----:B------:R-:W-:Y:S01]  /*9460*/  FSETP.NE.FTZ.AND P0, PT, R10, RZ, PT ;  /* 0x000000ff0a00720b */ /* 0x000fe20003f15000 */
[----:B------:R-:W-:Y:S01]  /*9470*/  IMAD.MOV.U32 R6, RZ, RZ, RZ ;  /* 0x000000ffff067224 */ /* 0x000fe200078e00ff */
[----:B------:R-:W-:-:S11]  /*9480*/  FSETP.NE.FTZ.AND P2, PT, R11, RZ, PT ;  /* 0x000000ff0b00720b */ /* 0x000fd60003f55000 */
[----:B------:R-:W0:Y:S01]  /*9490*/  @P0 MUFU.LG2 R7, R10 ;  /* 0x0000000a00070308 */ /* 0x000e220000000c00 */
[C---:B------:R-:W-:Y:S01]  /*94a0*/  @P0 FMUL.FTZ R4, R24.reuse, 0.69314718246459960938 ;  /* 0x3f31721818040820 */ /* 0x040fe20000410000 */
[----:B------:R-:W-:-:S06]  /*94b0*/  @P2 FMUL.FTZ R13, R24, 0.69314718246459960938 ;  /* 0x3f317218180d2820 */ /* 0x000fcc0000410000 */
        /* <DEDUP_REMOVED lines=80> */
.L_x_13986:
[----:B------:R-:W-:Y:S05]  /*99c0*/  @P0 BRA `(.L_x_14017) ;  /* 0x0000000c00c80947 */ /* 0x000fea0003800000 */
[----:B------:R-:W-:Y:S01]  /*99d0*/  IADD3 R2, R2, -0x80, RZ ;  /* 0xffffff8002027810 */ /* 0x000fe20007ffe0ff */
[----:B------:R-:W0:Y:S01]  /*99e0*/  LDC R17, c[0x0][0xbe8] ;  /* 0x0002fa00ff117b82 */ /* 0x000e220000000800 */
[----:B------:R-:W1:Y:S01]  /*99f0*/  S2R R19, SR_CTAID.X ;  /* 0x0000000000137919 */ /* 0x000e620000002500 */
[----:B------:R-:W-:Y:S01]  /*9a00*/  USHF.R.S32.HI UR7, URZ, 0x1f, UR36 ;  /* 0x0000001f3f077899 */ /* 0x000fe20008011424 */
[----:B------:R-:W-:Y:S01]  /*9a10*/  SHF.R.S32.HI R5, RZ, 0x1f, R2 ;  /* 0x0000001fff057819 */ /* 0x000fe20000011402 */
[----:B------:R-:W-:Y:S01]  /*9a20*/  ULDC.64 UR8, c[0x0][0xbd0] ;  /* 0x0002f40000087ab9 */ /* 0x000fe20000000a00 */
[----:B------:R-:W-:Y:S01]  /*9a30*/  IMAD R16, RZ, RZ, -UR36 ;  /* 0x80000024ff107e24 */ /* 0x000fe2000f8e02ff */
[----:B------:R-:W-:Y:S01]  /*9a40*/  UIMAD UR6, UR7, UR8, URZ ;  /* 0x00000008070672a4 */ /* 0x000fe2000f8e023f */
[CC--:B------:R-:W-:Y:S01]  /*9a50*/  LEA.HI R4, R5.reuse, R2.reuse, RZ, 0x7 ;  /* 0x0000000205047211 */ /* 0x0c0fe200078f38ff */
[----:B------:R-:W2:Y:S01]  /*9a60*/  S2UR UR12, SR_CTAID.Z ;  /* 0x00000000000c79c3 */ /* 0x000ea20000002700 */
[----:B------:R-:W-:Y:S01]  /*9a70*/  LEA.HI R8, R5, R2, RZ, 0x2 ;  /* 0x0000000205087211 */ /* 0x000fe200078f10ff */
[----:B------:R-:W-:Y:S01]  /*9a80*/  UIMAD.WIDE.U32 UR4, UR36, UR8, URZ ;  /* 0x00000008240472a5 */ /* 0x000fe2000f8e003f */
[----:B------:R-:W-:Y:S01]  /*9a90*/  LOP3.LUT R7, R4, 0xffffff80, RZ, 0xc0, !PT ;  /* 0xffffff8004077812 */ /* 0x000fe200078ec0ff */
[----:B------:R-:W-:Y:S01]  /*9aa0*/  UIMAD UR6, UR36, UR9, UR6 ;  /* 0x00000009240672a4 */ /* 0x000fe2000f8e0206 */
[----:B------:R-:W-:Y:S01]  /*9ab0*/  SHF.R.S32.HI R4, RZ, 0x7, R4 ;  /* 0x00000007ff047819 */ /* 0x000fe20000011404 */
[----:B------:R-:W-:Y:S01]  /*9ac0*/  BSSY B0, `(.L_x_14018) ;  /* 0x00000ae000007945 */ /* 0x000fe20003800000 */
[----:B------:R-:W-:Y:S01]  /*9ad0*/  LOP3.LUT R13, R8, 0xfffffffc, RZ, 0xc0, !PT ;  /* 0xfffffffc080d7812 */ /* 0x000fe200078ec0ff */
[----:B------:R-:W-:Y:S01]  /*9ae0*/  IMAD.IADD R22, R2, 0x1, -R7 ;  /* 0x0000000102167824 */ /* 0x000fe200078e0a07 */
[----:B------:R-:W3:Y:S01]  /*9af0*/  S2UR UR11, SR_CTAID.Y ;  /* 0x00000000000b79c3 */ /* 0x000ee20000002600 */
[----:B------:R-:W-:Y:S01]  /*9b00*/  IMAD.HI R5, R4, 0x55555556, RZ ;  /* 0x5555555604057827 */ /* 0x000fe200078e02ff */
[----:B------:R-:W-:-:S02]  /*9b10*/  UIADD3 UR6, UR5, UR6, URZ ;  /* 0x0000000605067290 */ /* 0x000fc4000fffe03f */
[----:B------:R-:W-:Y:S01]  /*9b20*/  SHF.R.S32.HI R9, RZ, 0x1f, R22 ;  /* 0x0000001fff097819 */ /* 0x000fe20000011416 */
[----:B------:R-:W-:Y:S01]  /*9b30*/  IMAD.IADD R13, R2, 0x1, -R13 ;  /* 0x00000001020d7824 */ /* 0x000fe200078e0a0d */
[----:B------:R-:W-:Y:S01]  /*9b40*/  LEA.HI R5, R5, R5, RZ, 0x1 ;  /* 0x0000000505057211 */ /* 0x000fe200078f08ff */
[----:B------:R-:W-:Y:S01]  /*9b50*/  ULDC.64 UR8, c[0x0][0xb38] ;  /* 0x0002ce0000087ab9 */ /* 0x000fe20000000a00 */
[-C--:B------:R-:W-:Y:S01]  /*9b60*/  LEA.HI R23, R9, R22.reuse, RZ, 0x2 ;  /* 0x0000001609177211 */ /* 0x080fe200078f10ff */
[----:B------:R-:W3:Y:S01]  /*9b70*/  LDC R21, c[0x0][0xc50] ;  /* 0x00031400ff157b82 */ /* 0x000ee20000000800 */
[----:B0-----:R-:W-:Y:S01]  /*9b80*/  ISETP.NE.AND P0, PT, R17, 0x1, PT ;  /* 0x000000011100780c */ /* 0x001fe20003f05270 */
[----:B------:R-:W-:Y:S01]  /*9b90*/  UIMAD UR7, UR7, UR8, URZ ;  /* 0x00000008070772a4 */ /* 0x000fe2000f8e023f */
[--C-:B------:R-:W-:Y:S02]  /*9ba0*/  SHF.R.S32.HI R6, RZ, 0x2, R23.reuse ;  /* 0x00000002ff067819 */ /* 0x100fe40000011417 */
[----:B------:R-:W-:Y:S01]  /*9bb0*/  SHF.R.S32.HI R7, RZ, 0x1f, R23 ;  /* 0x0000001fff077819 */ /* 0x000fe20000011417 */
[----:B--2---:R-:W-:Y:S01]  /*9bc0*/  USHF.R.S32.HI UR10, URZ, 0x1f, UR12 ;  /* 0x0000001f3f0a7899 */ /* 0x004fe2000801140c */
[----:B------:R-:W-:Y:S01]  /*9bd0*/  LEA.HI R9, R9, R22, RZ, 0x5 ;  /* 0x0000001609097211 */ /* 0x000fe200078f28ff */
[----:B------:R-:W0:Y:S01]  /*9be0*/  LDC.64 R14, c[0x0][0xb40] ;  /* 0x0002d000ff0e7b82 */ /* 0x000e220000000a00 */
[----:B------:R-:W-:-:S02]  /*9bf0*/  LEA.HI R7, R7, R6, RZ, 0x3 ;  /* 0x0000000607077211 */ /* 0x000fc400078f18ff */
[----:B------:R-:W-:Y:S02]  /*9c00*/  SHF.R.S32.HI R9, RZ, 0x5, R9 ;  /* 0x00000005ff097819 */ /* 0x000fe40000011409 */
[----:B------:R-:W-:Y:S01]  /*9c10*/  LOP3.LUT R11, R7, 0xfffffff8, RZ, 0xc0, !PT ;  /* 0xfffffff8070b7812 */ /* 0x000fe200078ec0ff */
[----:B------:R-:W-:Y:S01]  /*9c20*/  IMAD R7, R5, -0x3, R4 ;  /* 0xfffffffd05077824 */ /* 0x000fe200078e0204 */
[----:B------:R-:W-:Y:S01]  /*9c30*/  LEA.HI R4, R13, R13, RZ, 0x1 ;  /* 0x0000000d0d047211 */ /* 0x000fe200078f08ff */
[----:B------:R-:W2:Y:S01]  /*9c40*/  @P0 LDC R27, c[0x0][0xbec] ;  /* 0x0002fb00ff1b0b82 */ /* 0x000ea20000000800 */
[----:B------:R-:W-:Y:S01]  /*9c50*/  IMAD.U32 R5, RZ, RZ, UR5 ;  /* 0x00000005ff057e24 */ /* 0x000fe2000f8e00ff */
[----:B------:R-:W-:Y:S01]  /*9c60*/  LOP3.LUT R23, R23, 0x7ffffffc, RZ, 0xc0, !PT ;  /* 0x7ffffffc17177812 */ /* 0x000fe200078ec0ff */
[----:B------:R-:W-:Y:S01]  /*9c70*/  IMAD.IADD R2, R6, 0x1, -R11 ;  /* 0x0000000106027824 */ /* 0x000fe200078e0a0b */
[----:B------:R-:W-:Y:S01]  /*9c80*/  LOP3.LUT R4, R4, 0x1ffffffe, RZ, 0xc0, !PT ;  /* 0x1ffffffe04047812 */ /* 0x000fe200078ec0ff */
[----:B------:R-:W-:Y:S01]  /*9c90*/  IMAD.U32 R5, RZ, RZ, UR6 ;  /* 0x00000006ff057e24 */ /* 0x000fe2000f8e00ff */
[----:B------:R-:W-:Y:S01]  /*9ca0*/  UIMAD UR6, UR36, UR9, UR7 ;  /* 0x00000009240672a4 */ /* 0x000fe2000f8e0207 */
[----:B------:R-:W-:Y:S01]  /*9cb0*/  IMAD R2, R9, 0x10, R2 ;  /* 0x0000001009027824 */ /* 0x000fe200078e0202 */
[----:B------:R-:W4:Y:S01]  /*9cc0*/  LDC.64 R10, c[0x0][0xbd8] ;  /* 0x0002f600ff0a7b82 */ /* 0x000f220000000a00 */
[----:B------:R-:W-:Y:S01]  /*9cd0*/  IMAD.IADD R25, R13, 0x1, -R4 ;  /* 0x000000010d197824 */ /* 0x000fe200078e0a04 */
[----:B------:R-:W-:Y:S01]  /*9ce0*/  MOV R4, UR4 ;  /* 0x0000000400047c02 */ /* 0x000fe20008000f00 */
[----:B------:R-:W-:Y:S01]  /*9cf0*/  IMAD R2, R7, 0x40, R2 ;  /* 0x0000004007027824 */ /* 0x000fe200078e0202 */
[----:B------:R-:W-:Y:S01]  /*9d00*/  UIMAD.WIDE.U32 UR4, UR36, UR8, URZ ;  /* 0x00000008240472a5 */ /* 0x000fe2000f8e003f */
[----:B---3--:R-:W-:-:S02]  /*9d10*/  IMAD R21, R21, R16, UR11 ;  /* 0x0000000b15157e24 */ /* 0x008fc4000f8e0210 */
[--C-:B------:R-:W-:Y:S01]  /*9d20*/  IMAD R6, R25, 0x8, R2.reuse ;  /* 0x0000000819067824 */ /* 0x100fe200078e0202 */
[----:B------:R-:W3:Y:S01]  /*9d30*/  @P0 LDC R9, c[0x0][0xbec] ;  /* 0x0002fb00ff090b82 */ /* 0x000ee20000000800 */
[----:B------:R-:W-:Y:S02]  /*9d40*/  UIADD3 UR6, UR5, UR6, URZ ;  /* 0x0000000605067290 */ /* 0x000fe4000fffe03f */
[----:B------:R-:W-:Y:S01]  /*9d50*/  MOV R7, UR5 ;  /* 0x0000000500077c02 */ /* 0x000fe20008000f00 */
[----:B0-----:R-:W-:Y:S01]  /*9d60*/  IMAD R12, R14, UR10, RZ ;  /* 0x0000000a0e0c7c24 */ /* 0x001fe2000f8e02ff */
[----:B------:R-:W-:Y:S01]  /*9d70*/  ULDC.64 UR8, c[0x0][0xb28] ;  /* 0x0002ca0000087ab9 */ /* 0x000fe20000000a00 */
[----:B-1----:R-:W-:Y:S02]  /*9d80*/  IMAD R2, R19, 0xc0, R2 ;  /* 0x000000c013027824 */ /* 0x002fe400078e0202 */
[----:B------:R-:W-:Y:S01]  /*9d90*/  IMAD.U32 R7, RZ, RZ, UR6 ;  /* 0x00000006ff077e24 */ /* 0x000fe2000f8e00ff */
[----:B------:R-:W0:Y:S01]  /*9da0*/  @P0 LDC R13, c[0x0][0xbf0] ;  /* 0x0002fc00ff0d0b82 */ /* 0x000e220000000800 */
[----:B------:R-:W-:Y:S01]  /*9db0*/  ULDC.64 UR6, c[0x0][0xb48] ;  /* 0x0002d20000067ab9 */ /* 0x000fe20000000a00 */
[----:B------:R-:W-:-:S02]  /*9dc0*/  VIADD R16, R2, 0x8 ;  /* 0x0000000802107836 */ /* 0x000fc40000000000 */
[----:B----4-:R-:W-:-:S04]  /*9dd0*/  IMAD R8, R10, UR10, RZ ;  /* 0x0000000a0a087c24 */ /* 0x010fc8000f8e02ff */
[----:B------:R-:W1:Y:S01]  /*9de0*/  @P0 LDC R18, c[0x0][0xbf0] ;  /* 0x0002fc00ff120b82 */ /* 0x000e620000000800 */
[----:B------:R-:W-:-:S04]  /*9df0*/  IMAD.WIDE.U32 R4, R10, UR12, R4 ;  /* 0x0000000c0a047c25 */ /* 0x000fc8000f8e0004 */
[----:B------:R-:W-:Y:S02]  /*9e00*/  IMAD R11, R11, UR12, R8 ;  /* 0x0000000c0b0b7c24 */ /* 0x000fe4000f8e0208 */
[----:B------:R-:W-:Y:S02]  /*9e10*/  IMAD R8, R19, 0xc0, R6 ;  /* 0x000000c013087824 */ /* 0x000fe400078e0206 */
[----:B------:R-:W-:Y:S01]  /*9e20*/  IMAD.U32 R6, RZ, RZ, UR4 ;  /* 0x00000004ff067e24 */ /* 0x000fe2000f8e00ff */
[----:B------:R-:W-:Y:S01]  /*9e30*/  ULDC.64 UR4, c[0x0][0xbe0] ;  /* 0x0002f80000047ab9 */ /* 0x000fe20000000a00 */
[----:B---3--:R-:W-:-:S04]  /*9e40*/  @P0 IMAD.HI.U32 R10, R8, R9, RZ ;  /* 0x00000009080a0227 */ /* 0x008fc800078e00ff */
[----:B------:R-:W-:Y:S01]  /*9e50*/  IMAD.MOV.U32 R9, RZ, RZ, R8 ;  /* 0x000000ffff097224 */ /* 0x000fe200078e0008 */
[----:B0-----:R-:W-:Y:S01]  /*9e60*/  @P0 SHF.R.U32.HI R9, RZ, R13, R10 ;  /* 0x0000000dff090219 */ /* 0x001fe2000001160a */
[----:B------:R-:W-:Y:S01]  /*9e70*/  IMAD R13, R15, UR12, R12 ;  /* 0x0000000c0f0d7c24 */ /* 0x000fe2000f8e020c */
[----:B------:R-:W-:Y:S01]  /*9e80*/  SHF.R.S32.HI R12, RZ, 0x1f, R21 ;  /* 0x0000001fff0c7819 */ /* 0x000fe20000011415 */
[----:B------:R-:W-:-:S04]  /*9e90*/  IMAD.WIDE.U32 R6, R14, UR12, R6 ;  /* 0x0000000c0e067c25 */ /* 0x000fc8000f8e0006 */
[----:B------:R-:W-:Y:S01]  /*9ea0*/  IMAD.IADD R5, R5, 0x1, R11 ;  /* 0x0000000105057824 */ /* 0x000fe200078e020b */
[----:B------:R-:W-:Y:S01]  /*9eb0*/  IADD3 R7, R7, R13, RZ ;  /* 0x0000000d07077210 */ /* 0x000fe20007ffe0ff */
[----:B--2---:R-:W-:-:S04]  /*9ec0*/  @P0 IMAD.HI.U32 R27, R8, R27, RZ ;  /* 0x0000001b081b0227 */ /* 0x004fc800078e00ff */
[----:B------:R-:W-:Y:S02]  /*9ed0*/  IMAD R13, R12, UR6, RZ ;  /* 0x000000060c0d7c24 */ /* 0x000fe4000f8e02ff */
[----:B------:R-:W-:-:S04]  /*9ee0*/  IMAD.WIDE.U32 R4, R21, UR4, R4 ;  /* 0x0000000415047c25 */ /* 0x000fc8000f8e0004 */
[----:B------:R-:W-:Y:S01]  /*9ef0*/  IMAD.MOV.U32 R11, RZ, RZ, R8 ;  /* 0x000000ffff0b7224 */ /* 0x000fe200078e0008 */
[----:B-1----:R-:W-:Y:S01]  /*9f00*/  @P0 SHF.R.U32.HI R11, RZ, R18, R27 ;  /* 0x00000012ff0b0219 */ /* 0x002fe2000001161b */
[----:B------:R-:W-:Y:S01]  /*9f10*/  IMAD R10, R12, UR4, RZ ;  /* 0x000000040c0a7c24 */ /* 0x000fe2000f8e02ff */
[----:B------:R-:W-:Y:S01]  /*9f20*/  BAR.SYNC.DEFER_BLOCKING 0x1, 0x180 ;  /* 0x0046000000007b1d */ /* 0x000fe20000010000 */
[C---:B------:R-:W-:Y:S01]  /*9f30*/  IMAD R15, R21.reuse, UR7, R13 ;  /* 0x00000007150f7c24 */ /* 0x040fe2000f8e020d */
[--C-:B------:R-:W-:Y:S01]  /*9f40*/  SHF.R.S32.HI R13, RZ, 0x1f, R9.reuse ;  /* 0x0000001fff0d7819 */ /* 0x100fe20000011409 */
[----:B------:R-:W-:Y:S01]  /*9f50*/  IMAD R12, R21, UR5, R10 ;  /* 0x00000005150c7c24 */ /* 0x000fe2000f8e020a */
[----:B------:R-:W-:Y:S01]  /*9f60*/  IADD3 R4, P0, R9, R4, RZ ;  /* 0x0000000409047210 */ /* 0x000fe20007f1e0ff */
[----:B------:R-:W-:Y:S01]  /*9f70*/  IMAD.MOV R9, RZ, RZ, -R9 ;  /* 0x000000ffff097224 */ /* 0x000fe200078e0a09 */
        /* <DEDUP_REMOVED lines=28> */
[----:B------:R-:W-:Y:S01]  /*a140*/  IADD3 R5, R7, R15, RZ ;  /* 0x0000000f07057210 */ /* 0x000fe20007ffe0ff */
[----:B------:R-:W-:Y:S01]  /*a150*/  IMAD R17, R17, UR6, RZ ;  /* 0x0000000611117c24 */ /* 0x000fe2000f8e02ff */
[----:B------:R-:W-:Y:S01]  /*a160*/  LEA R18, P1, R6, UR8, 0x2 ;  /* 0x0000000806127c11 */ /* 0x000fe2000f8210ff */
[----:B0-----:R-:W-:Y:S01]  /*a170*/  ULEA UR4, UR5, UR4, 0x18 ;  /* 0x0000000405047291 */ /* 0x001fe2000f8ec03f */
        /* <DEDUP_REMOVED lines=23> */
[C---:B------:R-:W-:Y:S01]  /*a2f0*/  VIADD R4, R19.reuse, 0x10 ;  /* 0x0000001013047836 */ /* 0x040fe20000000000 */
[C---:B------:R-:W-:Y:S01]  /*a300*/  IADD3 R5, R19.reuse, 0x18, RZ ;  /* 0x0000001813057810 */ /* 0x040fe20007ffe0ff */
[C---:B------:R-:W-:Y:S02]  /*a310*/  VIADD R6, R19.reuse, 0x20 ;  /* 0x0000002013067836 */ /* 0x040fe40000000000 */
[C---:B------:R-:W-:Y:S01]  /*a320*/  VIADD R7, R19.reuse, 0x28 ;  /* 0x0000002813077836 */ /* 0x040fe20000000000 */
[----:B------:R-:W-:Y:S01]  /*a330*/  ISETP.GE.AND P1, PT, R4, UR4, PT ;  /* 0x0000000404007c0c */ /* 0x000fe2000bf26270 */
[----:B------:R-:W-:Y:S01]  /*a340*/  VIADD R9, R19, 0x30 ;  /* 0x0000003013097836 */ /* 0x000fe20000000000 */
[----:B------:R-:W-:Y:S01]  /*a350*/  ISETP.GE.AND P2, PT, R5, UR4, PT ;  /* 0x0000000405007c0c */ /* 0x000fe2000bf46270 */
[----:B------:R-:W-:Y:S01]  /*a360*/  VIADD R11, R19, 0x38 ;  /* 0x00000038130b7836 */ /* 0x000fe20000000000 */
[----:B------:R-:W-:-:S02]  /*a370*/  ISETP.GE.AND P3, PT, R6, UR4, PT ;  /* 0x0000000406007c0c */ /* 0x000fc4000bf66270 */
[----:B------:R-:W-:Y:S01]  /*a380*/  ISETP.GE.AND P4, PT, R7, UR4, PT ;  /* 0x0000000407007c0c */ /* 0x000fe2000bf86270 */
[----:B---34-:R-:W-:Y:S01]  /*a390*/  @!P0 IMAD.WIDE R2, R19, 0x4, R14 ;  /* 0x0000000413028825 */ /* 0x018fe200078e020e */
[----:B------:R-:W-:Y:S02]  /*a3a0*/  ISETP.GE.AND P5, PT, R9, UR4, PT ;  /* 0x0000000409007c0c */ /* 0x000fe4000bfa6270 */
[----:B------:R-:W-:Y:S02]  /*a3b0*/  ISETP.GE.AND P6, PT, R11, UR4, PT ;  /* 0x000000040b007c0c */ /* 0x000fe4000bfc6270 */
[----:B------:R0:W-:Y:S01]  /*a3c0*/  @!P0 ST.E.64 desc[UR46][R2.64], R88 ;  /* 0x0000005802008985 */ /* 0x0001e2000c101b2e */
[----:B------:R-:W-:Y:S02]  /*a3d0*/  ISETP.GE.AND P0, PT, R0, UR4, PT ;  /* 0x0000000400007c0c */ /* 0x000fe4000bf06270 */
[----:B------:R-:W-:Y:S02]  /*a3e0*/  @!P1 LEA.HI R4, R4, R4, RZ, 0x1 ;  /* 0x0000000404049211 */ /* 0x000fe400078f08ff */
[----:B------:R-:W-:-:S02]  /*a3f0*/  @!P3 LEA.HI R6, R6, R6, RZ, 0x1 ;  /* 0x000000060606b211 */ /* 0x000fc400078f08ff */
[----:B------:R-:W-:Y:S02]  /*a400*/  @!P4 LEA.HI R8, R7, R7, RZ, 0x1 ;  /* 0x000000070708c211 */ /* 0x000fe400078f08ff */
[----:B------:R-:W-:Y:S02]  /*a410*/  @!P5 LEA.HI R10, R9, R9, RZ, 0x1 ;  /* 0x00000009090ad211 */ /* 0x000fe400078f08ff */
[----:B------:R-:W-:Y:S02]  /*a420*/  @!P6 LEA.HI R12, R11, R11, RZ, 0x1 ;  /* 0x0000000b0b0ce211 */ /* 0x000fe400078f08ff */
[----:B------:R-:W-:Y:S02]  /*a430*/  @!P3 LOP3.LUT R9, R6, 0xfffffffe, RZ, 0xc0, !PT ;  /* 0xfffffffe0609b812 */ /* 0x000fe400078ec0ff */
[----:B------:R-:W-:Y:S02]  /*a440*/  @!P0 LEA.HI R0, R0, R0, RZ, 0x1 ;  /* 0x0000000000008211 */ /* 0x000fe400078f08ff */
[----:B0-----:R-:W-:-:S02]  /*a450*/  @!P2 LEA.HI R2, R5, R5, RZ, 0x1 ;  /* 0x000000050502a211 */ /* 0x001fc400078f08ff */
[----:B------:R-:W-:Y:S02]  /*a460*/  @!P0 LOP3.LUT R3, R0, 0xfffffffe, RZ, 0xc0, !PT ;  /* 0xfffffffe00038812 */ /* 0x000fe400078ec0ff */
[----:B------:R-:W-:Y:S02]  /*a470*/  @!P1 LOP3.LUT R5, R4, 0xfffffffe, RZ, 0xc0, !PT ;  /* 0xfffffffe04059812 */ /* 0x000fe400078ec0ff */
[----:B------:R-:W-:Y:S01]  /*a480*/  @!P2 LOP3.LUT R7, R2, 0xfffffffe, RZ, 0xc0, !PT ;  /* 0xfffffffe0207a812 */ /* 0x000fe200078ec0ff */
[--C-:B------:R-:W-:Y:S01]  /*a490*/  @!P0 IMAD.WIDE R2, R3, 0x4, R14.reuse ;  /* 0x0000000403028825 */ /* 0x100fe200078e020e */
[----:B------:R-:W-:Y:S02]  /*a4a0*/  @!P4 LOP3.LUT R11, R8, 0xfffffffe, RZ, 0xc0, !PT ;  /* 0xfffffffe080bc812 */ /* 0x000fe400078ec0ff */
[----:B------:R-:W-:Y:S01]  /*a4b0*/  @!P5 LOP3.LUT R13, R10, 0xfffffffe, RZ, 0xc0, !PT ;  /* 0xfffffffe0a0dd812 */ /* 0x000fe200078ec0ff */
[--C-:B------:R-:W-:Y:S01]  /*a4c0*/  @!P1 IMAD.WIDE R4, R5, 0x4, R14.reuse ;  /* 0x0000000405049825 */ /* 0x100fe200078e020e */
[----:B------:R-:W-:Y:S01]  /*a4d0*/  @!P6 LOP3.LUT R21, R12, 0xfffffffe, RZ, 0xc0, !PT ;  /* 0xfffffffe0c15e812 */ /* 0x000fe200078ec0ff */
        /* <DEDUP_REMOVED lines=8> */
[----:B------:R0:W-:Y:S02]  /*a560*/  @!P4 ST.E.64 desc[UR46][R10.64], R108 ;  /* 0x0000006c0a00c985 */ /* 0x0001e4000c101b2e */
[----:B------:R-:W-:Y:S02]  /*a570*/  @!P6 IMAD.WIDE R14, R21, 0x4, R14 ;  /* 0x00000004150ee825 */ /* 0x000fe400078e020e */
[----:B------:R0:W-:Y:S04]  /*a580*/  @!P5 ST.E.64 desc[UR46][R12.64], R112 ;  /* 0x000000700c00d985 */ /* 0x0001e8000c101b2e */
[----:B------:R0:W-:Y:S02]  /*a590*/  @!P6 ST.E.64 desc[UR46][R14.64], R116 ;  /* 0x000000740e00e985 */ /* 0x0001e4000c101b2e */
.L_x_14019:
[----:B------:R-:W-:Y:S05]  /*a5a0*/  BSYNC B0 ;  /* 0x0000000000007941 */ /* 0x000fea0003800000 */
.L_x_14018:
[----:B------:R-:W-:Y:S01]  /*a5b0*/  ISETP.GE.AND P0, PT, R16, R17, PT ;  /* 0x000000111000720c */ /* 0x000fe20003f06270 */
[----:B0-----:R0:W1:Y:S04]  /*a5c0*/  SHFL.IDX PT, R13, R20, 0x1, 0x1c1f ;  /* 0x003c1f00140d7f89 */ /* 0x00106800000e0000 */
[----:B------:R0:W0:Y:S08]  /*a5d0*/  SHFL.IDX PT, R12, R18, 0x1, 0x1c1f ;  /* 0x003c1f00120c7f89 */ /* 0x00003000000e0000 */
        /* <DEDUP_REMOVED lines=12> */
[----:B------:R-:W-:Y:S02]  /*a6a0*/  ISETP.GE.AND P4, PT, R8, UR4, PT ;  /* 0x0000000408007c0c */ /* 0x000fe4000bf86270 */
        /* <DEDUP_REMOVED lines=36> */
.L_x_14017:
[----:B------:R-:W-:-:S04]  /*a8f0*/  IADD3 R0, R2, -0x80, RZ ;  /* 0xffffff8002007810 */ /* 0x000fc80007ffe0ff */
        /* <DEDUP_REMOVED lines=32> */
[----:B--2---:R-:W-:Y:S01]  /*ab00*/  @P0 IMAD.HI.U32 R4, R0, R7, RZ ;  /* 0x0000000700040227 */ /* 0x004fe200078e00ff */
[----:B------:R-:W-:-:S03]  /*ab10*/  IADD3 R7, RZ, -UR36, RZ ;  /* 0x80000024ff077c10 */ /* 0x000fc6000fffe0ff */
        /* <DEDUP_REMOVED lines=24> */
.L_x_13982:
        /* <DEDUP_REMOVED lines=18> */
.L_x_14020:
[----:B------:R-:W-:Y:S01]  /*adc0*/  ULDC UR40, c[0x0][0xc50] ;  /* 0x0003140000287ab9 */ /* 0x000fe20000000800 */
[----:B------:R-:W-:Y:S01]  /*add0*/  UMOV UR36, UR6 ;  /* 0x0000000600247c82 */ /* 0x000fe20008000000 */
[----:B------:R-:W-:-:S11]  /*ade0*/  UISETP.NE.AND UP0, UPT, UR40, 0x1, UPT ;  /* 0x000000012800788c */ /* 0x000fd6000bf05270 */
[----:B------:R-:W-:Y:S01]  /*adf0*/  @UP0 ULDC UR4, c[0x0][0xc54] ;  /* 0x0003150000040ab9 */ /* 0x000fe20000000800 */
[----:B------:R-:W-:Y:S01]  /*ae00*/  @UP0 ULDC UR7, c[0x0][0xc58] ;  /* 0x0003160000070ab9 */ /* 0x000fe20000000800 */
[----:B------:R-:W-:-:S04]  /*ae10*/  UIMAD.WIDE.U32 UR4, UR6, UR4, URZ ;  /* 0x00000004060472a5 */ /* 0x000fc8000f8e003f */
[----:B------:R-:W-:-:S12]  /*ae20*/  @UP0 USHF.R.U32.HI UR36, URZ, UR7, UR5 ;  /* 0x000000073f240299 */ /* 0x000fd80008011605 */
.L_x_14021:
[----:B------:R-:W-:Y:S01]  /*ae30*/  ISETP.GE.AND P0, PT, R22, RZ, PT ;  /* 0x000000ff1600720c */ /* 0x000fe20003f06270 */
[----:B------:R-:W-:Y:S01]  /*ae40*/  UIADD3 UR4, -UR36, URZ, URZ ;  /* 0x0000003f24047290 */ /* 0x000fe2000fffe13f */
[----:B------:R-:W-:Y:S01]  /*ae50*/  MOV R3, 0x1 ;  /* 0x0000000100037802 */ /* 0x000fe20000000f00 */
[----:B------:R-:W-:Y:S02]  /*ae60*/  IMAD.MOV.U32 R0, RZ, RZ, RZ ;  /* 0x000000ffff007224 */ /* 0x000fe400078e00ff */
        /* <DEDUP_REMOVED lines=8> */
[----:B------:R-:W-:Y:S01]  /*aef0*/  UMOV UR8, 0xc0 ;  /* 0x000000c000087882 */ /* 0x000fe20000000000 */
[----:B------:R-:W-:Y:S02]  /*af00*/  ULDC UR5, c[0x0][0x288] ;  /* 0x0000a20000057ab9 */ /* 0x000fe40000000800 */
[----:B------:R-:W-:Y:S01]  /*af10*/  UISETP.NE.AND.EX UP0, UPT, UR7, URZ, UPT, UP0 ;  /* 0x0000003f0700728c */ /* 0x000fe2000bf05300 */
[----:B------:R-:W-:Y:S01]  /*af20*/  ULDC UR6, c[0x0][0x424] ;  /* 0x0001090000067ab9 */ /* 0x000fe20000000800 */
[----:B------:R-:W-:-:S02]  /*af30*/  UIADD3 UR10, -UR5, 0x80, URZ ;  /* 0x00000080050a7890 */ /* 0x000fc4000fffe13f */
[----:B------:R-:W-:Y:S01]  /*af40*/  USEL UR7, UR6, 0x1, UP0 ;  /* 0x0000000106077887 */ /* 0x000fe20008000000 */
[----:B------:R-:W-:Y:S01]  /*af50*/  ULDC UR9, c[0x0][0x2f0] ;  /* 0x0000bc0000097ab9 */ /* 0x000fe20000000800 */
[----:B------:R-:W-:Y:S02]  /*af60*/  UMOV UR43, URZ ;  /* 0x0000003f002b7c82 */ /* 0x000fe40008000000 */
[----:B------:R-:W-:Y:S02]  /*af70*/  UIMAD UR10, UR7, UR9, UR10 ;  /* 0x00000009070a72a4 */ /* 0x000fe4000f8e020a */
[----:B------:R-:W-:Y:S02]  /*af80*/  UIMAD UR7, UR7, UR9, 0x7f ;  /* 0x0000007f070774a4 */ /* 0x000fe4000f8e0209 */
[----:B------:R-:W-:Y:S02]  /*af90*/  USHF.R.U32.HI UR9, URZ, 0x10, UR40 ;  /* 0x000000103f097899 */ /* 0x000fe40008011628 */
[----:B0-----:R-:W-:-:S02]  /*afa0*/  UIMAD UR8, UR4, UR8, 0xbf ;  /* 0x000000bf040874a4 */ /* 0x001fc4000f8e0208 */
[----:B------:R-:W-:Y:S01]  /*afb0*/  ULOP3.LUT UR40, UR40, 0xffff, URZ, 0xc0, !UPT ;  /* 0x0000ffff28287892 */ /* 0x000fe2000f8ec03f */
[----:B------:R-:W-:Y:S02]  /*afc0*/  @UP1 ULDC UR4, c[0x0][0x44c] ;  /* 0x0001130000041ab9 */ /* 0x000fe40000000800 */
[----:B------:R-:W-:Y:S02]  /*afd0*/  UIMAD.WIDE.U32 UR4, UR8, UR4, URZ ;  /* 0x00000004080472a5 */ /* 0x000fe4000f8e003f */
[----:B------:R-:W-:Y:S01]  /*afe0*/  UMOV UR6, UR8 ;  /* 0x0000000800067c82 */ /* 0x000fe20008000000 */
[----:B------:R-:W-:Y:S02]  /*aff0*/  @UP1 ULDC UR8, c[0x0][0x450] ;  /* 0x0001140000081ab9 */ /* 0x000fe40000000800 */
[----:B------:R-:W-:Y:S02]  /*b000*/  @UP1 USHF.R.U32.HI UR6, URZ, UR8, UR5 ;  /* 0x000000083f061299 */ /* 0x000fe40008011605 */
[----:B------:R-:W-:-:S02]  /*b010*/  USHF.R.S32.HI UR5, URZ, 0x1f, UR7 ;  /* 0x0000001f3f057899 */ /* 0x000fc40008011407 */
[----:B------:R-:W-:Y:S02]  /*b020*/  UIADD3 UR6, UR10, UR6, URZ ;  /* 0x000000060a067290 */ /* 0x000fe4000fffe03f */
[----:B------:R-:W-:Y:S02]  /*b030*/  ULEA.HI UR5, UR5, UR7, URZ, 0x7 ;  /* 0x0000000705057291 */ /* 0x000fe4000f8f383f */
[----:B------:R-:W-:Y:S02]  /*b040*/  USHF.R.S32.HI UR4, URZ, 0x1f, UR6 ;  /* 0x0000001f3f047899 */ /* 0x000fe40008011406 */
[----:B------:R-:W-:Y:S02]  /*b050*/  USHF.R.S32.HI UR5, URZ, 0x7, UR5 ;  /* 0x000000073f057899 */ /* 0x000fe40008011405 */
[----:B------:R-:W-:-:S04]  /*b060*/  ULEA.HI UR4, UR4, UR6, URZ, 0x7 ;  /* 0x0000000604047291 */ /* 0x000fc8000f8f383f */
        /* <DEDUP_REMOVED lines=12> */
[----:B------:R-:W-:Y:S01]  /*b130*/  MOV R6, UR6 ;  /* 0x0000000600067c02 */ /* 0x000fe20008000f00 */
[----:B------:R-:W-:Y:S01]  /*b140*/  ULOP3.LUT UR6, UR6, UR9, URZ, 0x3c, !UPT ;  /* 0x0000000906067292 */ /* 0x000fe2000f8e3c3f */
[----:B------:R-:W-:Y:S02]  /*b150*/  R2UR UR10, R0 ;  /* 0x00000000000a72ca */ /* 0x000fe400000e0000 */
[----:B------:R-:W-:Y:S02]  /*b160*/  IABS R6, R6 ;  /* 0x0000000600067213 */ /* 0x000fe40000000000 */
[----:B------:R-:W-:-:S03]  /*b170*/  IABS R7, R5 ;  /* 0x0000000500077213 */ /* 0x000fc60000000000 */
        /* <DEDUP_REMOVED lines=24> */
.L_x_14023:
[----:B------:R-:W-:Y:S01]  /*b300*/  UIMAD UR39, UR40, UR43, URZ ;  /* 0x0000002b282772a4 */ /* 0x000fe2000f8e023f */
[----:B------:R-:W-:Y:S02]  /*b310*/  IMAD.U32 R19, RZ, RZ, UR41 ;  /* 0x00000029ff137e24 */ /* 0x000fe4000f8e00ff */
[----:B------:R-:W-:-:S03]  /*b320*/  IMAD.MOV.U32 R4, RZ, RZ, 0x1 ;  /* 0x00000001ff047424 */ /* 0x000fc600078e00ff */
[----:B------:R-:W-:-:S05]  /*b330*/  IMAD.U32 R0, RZ, RZ, UR39 ;  /* 0x00000027ff007e24 */ /* 0x000fca000f8e00ff */
[----:B------:R-:W-:Y:S02]  /*b340*/  VIADDMNMX R19, R0, UR43, R19, PT ;  /* 0x0000002b00137c46 */ /* 0x000fe4000b800113 */
[----:B------:R-:W-:Y:S02]  /*b350*/  MOV R0, RZ ;  /* 0x000000ff00007202 */ /* 0x000fe40000000f00 */
        /* <DEDUP_REMOVED lines=18> */
[----:B------:R-:W-:Y:S01]  /*b480*/  MOV R13, RZ ;  /* 0x000000ff000d7202 */ /* 0x000fe20000000f00 */
[----:B------:R-:W-:-:S02]  /*b490*/  IMAD.U32 R10, RZ, RZ, UR4 ;  /* 0x00000004ff0a7e24 */ /* 0x000fc4000f8e00ff */
[----:B------:R-:W-:Y:S02]  /*b4a0*/  IMAD.U32 R11, RZ, RZ, UR5 ;  /* 0x00000005ff0b7e24 */ /* 0x000fe4000f8e00ff */
[----:B------:R-:W-:Y:S02]  /*b4b0*/  IMAD.MOV.U32 R8, RZ, RZ, 0x70 ;  /* 0x00000070ff087424 */ /* 0x000fe400078e00ff */
[----:B------:R-:W-:-:S07]  /*b4c0*/  IMAD.MOV.U32 R12, RZ, RZ, 0x1 ;  /* 0x00000001ff0c7424 */ /* 0x000fce00078e00ff */
[----:B------:R-:W-:-:S07]  /*b4d0*/  LEPC R20, `(.L_x_14024) ;  /* 0x000000001014794e */ /* 0x000fce0000000000 */
[----:B0-----:R-:W-:Y:S05]  /*b4e0*/  CALL.ABS.NOINC R14 ;  /* 0x000000000e007343 */ /* 0x001fea0003c00000 */
.L_x_14024:
        /* <DEDUP_REMOVED lines=20> */
.L_x_14026:
[----:B------:R0:W1:Y:S01]  /*b630*/  LDC.64 R14, c[0x4][R18] ;  /* 0x01000000120e7b82 */ /* 0x0000620000000a00 */
[----:B------:R-:W-:Y:S01]  /*b640*/  ULDC.64 UR4, c[0x4][0x1b8] ;  /* 0x01006e0000047ab9 */ /* 0x000fe20000000a00 */
[----:B------:R-:W-:Y:S01]  /*b650*/  ULDC.64 UR6, c[0x4][0x1c0] ;  /* 0x0100700000067ab9 */ /* 0x000fe20000000a00 */
[----:B------:R-:W-:Y:S01]  /*b660*/  MOV R4, UR4 ;  /* 0x0000000400047c02 */ /* 0x000fe20008000f00 */
        /* <DEDUP_REMOVED lines=11> */
.L_x_14025:
        /* <DEDUP_REMOVED lines=9> */
[----:B------:R-:W-:Y:S02]  /*b7b0*/  IADD3 R25, R19, -0x1, RZ ;  /* 0xffffffff13197810 */ /* 0x000fe40007ffe0ff */
[----:B0-----:R-:W-:-:S04]  /*b7c0*/  ISETP.NE.U32.AND P0, PT, R4, RZ, PT ;  /* 0x000000ff0400720c */ /* 0x001fc80003f05070 */
[----:B------:R-:W-:-:S04]  /*b7d0*/  ISETP.NE.AND.EX P1, PT, R5, RZ, PT, P0 ;  /* 0x000000ff0500720c */ /* 0x000fc80003f25300 */
[----:B------:R-:W-:Y:S02]  /*b7e0*/  P2R R26, PR, RZ, 0x2 ;  /* 0x00000002ff1a7803 */ /* 0x000fe40000000000 */
[----:B--2---:R-:W-:Y:S02]  /*b7f0*/  SHF.R.S32.HI R23, RZ, 0x1f, R18 ;  /* 0x0000001fff177819 */ /* 0x004fe40000011412 */
[----:B------:R-:W-:Y:S01]  /*b800*/  SEL R24, R18, RZ, !P1 ;  /* 0x000000ff12187207 */ /* 0x000fe20004800000 */
[----:B------:R-:W-:Y:S06]  /*b810*/  BRA.DIV UR4, `(.L_x_14027) ;  /* 0x0000002e04247947 */ /* 0x000fec000b800000 */
[----:B------:R0:W1:Y:S02]  /*b820*/  SHFL.IDX PT, R14, R16, RZ, 0x1f ;  /* 0x00001fff100e7589 */ /* 0x00006400000e0000 */
.L_x_14095:
[----:B-1----:R-:W-:Y:S02]  /*b830*/  ISETP.NE.AND P0, PT, R14, RZ, PT ;  /* 0x000000ff0e00720c */ /* 0x002fe40003f05270 */
[----:B------:R-:W-:-:S04]  /*b840*/  PLOP3.LUT P2, PT, PT, PT, PT, 0x8, 0x0 ;  /* 0x000000000000781c */ /* 0x000fc80003f4e170 */
[----:B------:R-:W-:-:S07]  /*b850*/  P2R R27, PR, RZ, 0x4 ;  /* 0x00000004ff1b7803 */ /* 0x000fce0000000000 */
[----:B------:R-:W-:Y:S05]  /*b860*/  @P0 BRA `(.L_x_14028) ;  /* 0x0000000000cc0947 */ /* 0x000fea0003800000 */
[----:B------:R-:W-:-:S03]  /*b870*/  UMOV UR4, 0xffffffff ;  /* 0xffffffff00047882 */ /* 0x000fc60000000000 */
[----:B------:R-:W-:Y:S05]  /*b880*/  BRA.DIV UR4, `(.L_x_14029) ;  /* 0x0000002e04287947 */ /* 0x000fea000b800000 */
[----:B------:R-:W-:-:S13]  /*b890*/  ELECT P6, URZ, PT ;  /* 0x00000000003f782f */ /* 0x000fda00038c0000 */
.L_x_14098:
        /* <DEDUP_REMOVED lines=23> */
.L_x_14030:
[----:B------:R-:W2:Y:S01]  /*ba10*/  SYNCS.PHASECHK.TRANS64.TRYWAIT P0, [UR38+0x16840], R0 ;  /* 0x01684000ff0075a7 */ /* 0x000ea20008000166 */
[----:B------:R-:W-:Y:S01]  /*ba20*/  ISETP.NE.AND P1, PT, R17, RZ, PT ;  /* 0x000000ff1100720c */ /* 0x000fe20003f25270 */
[----:B--2---:R-:W-:-:S12]  /*ba30*/  @!P0 BRA `(.L_x_14031) ;  /* 0x0000002800dc8947 */ /* 0x004fd80003800000 */
.L_x_14099:
[----:B------:R-:W-:Y:S05]  /*ba40*/  @P1 BRA `(.L_x_14032) ;  /* 0x0000000000141947 */ /* 0x000fea0003800000 */
[----:B------:R-:W-:Y:S01]  /*ba50*/  LOP3.LUT P0, RZ, R2, 0x1f, RZ, 0xc0, !PT ;  /* 0x0000001f02ff7812 */ /* 0x000fe2000780c0ff */
[----:B--2---:R-:W-:-:S04]  /*ba60*/  IMAD.MOV.U32 R0, RZ, RZ, 0x4000 ;  /* 0x00004000ff007424 */ /* 0x004fc800078e00ff */
[----:B------:R3:W-:Y:S08]  /*ba70*/  SYNCS.ARRIVE.TRANS64 RZ, [UR38+0x16830], R0 ;  /* 0x01683000ffff79a7 */ /* 0x0007f00008000026 */
[----:B---3--:R-:W-:Y:S05]  /*ba80*/  @!P0 BRA `(.L_x_14032) ;  /* 0x0000000000048947 */ /* 0x008fea0003800000 */
[----:B------:R-:W-:Y:S01]  /*ba90*/  BPT.TRAP 0x1 ;  /* 0x000000040000795c */ /* 0x000fe20000300000 */
.L_x_14032:
        /* <DEDUP_REMOVED lines=11> */
[----:B------:R-:W-:Y:S01]  /*bb50*/  USHF.L.U32 UR11, UR11, 0x7, URZ ;  /* 0x000000070b0b7899 */ /* 0x000fe2000800063f */
[----:B------:R-:W-:Y:S01]  /*bb60*/  UMOV UR10, URZ ;  /* 0x0000003f000a7c82 */ /* 0x000fe20008000000 */
[----:B------:R-:W-:-:S07]  /*bb70*/  UMOV UR12, UR36 ;  /* 0x00000024000c7c82 */ /* 0x000fce0008000000 */
[----:B------:R3:W-:Y:S02]  /*bb80*/  UTMALDG.4D [UR8], [UR4], desc[UR6] ;  /* 0x00000608040075b4 */ /* 0x0007e40008019000 */
[----:B---3--:R-:W-:Y:S01]  /*bb90*/  NOP ;  /* 0x0000000000007918 */ /* 0x008fe20000000000 */
.L_x_14028:
        /* <DEDUP_REMOVED lines=16> */
[----:B-1----:R-:W-:Y:S01]  /*bca0*/  IMAD.U32 R4, RZ, RZ, UR4 ;  /* 0x00000004ff047e24 */ /* 0x002fe2000f8e00ff */
[----:B------:R-:W-:Y:S01]  /*bcb0*/  MOV R6, UR6 ;  /* 0x0000000600067c02 */ /* 0x000fe20008000f00 */
[----:B------:R-:W-:Y:S01]  /*bcc0*/  IMAD.U32 R5, RZ, RZ, UR5 ;  /* 0x00000005ff057e24 */ /* 0x000fe2000f8e00ff */
[----:B------:R-:W1:Y:S01]  /*bcd0*/  LDC.64 R14, c[0x4][R14] ;  /* 0x010000000e0e7b82 */ /* 0x000e620000000a00 */
[----:B------:R-:W-:Y:S01]  /*bce0*/  ULDC.64 UR4, c[0x4][0x20] ;  /* 0x0100080000047ab9 */ /* 0x000fe20000000a00 */
[----:B------:R-:W-:Y:S01]  /*bcf0*/  IMAD.U32 R7, RZ, RZ, UR7 ;  /* 0x00000007ff077e24 */ /* 0x000fe2000f8e00ff */
[----:B------:R-:W-:Y:S01]  /*bd00*/  MOV R12, 0x1 ;  /* 0x00000001000c7802 */ /* 0x000fe20000000f00 */
[----:B------:R-:W-:-:S02]  /*bd10*/  IMAD.U32 R10, RZ, RZ, UR4 ;  /* 0x00000004ff0a7e24 */ /* 0x000fc4000f8e00ff */
[----:B------:R-:W-:Y:S02]  /*bd20*/  IMAD.U32 R11, RZ, RZ, UR5 ;  /* 0x00000005ff0b7e24 */ /* 0x000fe4000f8e00ff */
[----:B------:R-:W-:Y:S02]  /*bd30*/  IMAD.MOV.U32 R8, RZ, RZ, 0x70 ;  /* 0x00000070ff087424 */ /* 0x000fe400078e00ff */
[----:B------:R-:W-:-:S07]  /*bd40*/  IMAD.MOV.U32 R13, RZ, RZ, RZ ;  /* 0x000000ffff0d7224 */ /* 0x000fce00078e00ff */
[----:B------:R-:W-:-:S07]  /*bd50*/  LEPC R20, `(.L_x_14033) ;  /* 0x000000001014794e */ /* 0x000fce0000000000 */
[----:B012---:R-:W-:Y:S05]  /*bd60*/  CALL.ABS.NOINC R14 ;  /* 0x000000000e007343 */ /* 0x007fea0003c00000 */
.L_x_14033:
[----:B--2---:R-:W2:Y:S01]  /*bd70*/  LDC R0, c[0x0][0x448] ;  /* 0x00011200ff007b82 */ /* 0x004ea20000000800 */
[----:B------:R-:W3:Y:S01]  /*bd80*/  S2R R9, SR_CTAID.X ;  /* 0x0000000000097919 */ /* 0x000ee20000002500 */
[----:B------:R-:W-:Y:S01]  /*bd90*/  IMAD.SHL.U32 R3, R2, 0x10, RZ ;  /* 0x0000001002037824 */ /* 0x000fe200078e00ff */
[----:B------:R-:W-:Y:S01]  /*bda0*/  SHF.R.U32.HI R12, RZ, 0x3, R17 ;  /* 0x00000003ff0c7819 */ /* 0x000fe20000011611 */
[----:B------:R-:W-:Y:S01]  /*bdb0*/  UMOV UR44, UR48 ;  /* 0x00000030002c7c82 */ /* 0x000fe20008000000 */
[----:B------:R-:W-:Y:S01]  /*bdc0*/  ULDC.64 UR4, c[0x0][0x2d0] ;  /* 0x0000b40000047ab9 */ /* 0x000fe20000000a00 */
[----:B------:R-:W-:Y:S01]  /*bdd0*/  ULDC.64 UR6, c[0x0][0x2c8] ;  /* 0x0000b20000067ab9 */ /* 0x000fe20000000a00 */
[----:B-1----:R-:W-:Y:S01]  /*bde0*/  LOP3.LUT R4, R12, 0x70, R3, 0xf8, !PT ;  /* 0x000000700c047812 */ /* 0x002fe200078ef803 */
[----:B------:R-:W-:Y:S01]  /*bdf0*/  IMAD.SHL.U32 R20, R2, 0x8, RZ ;  /* 0x0000000802147824 */ /* 0x000fe200078e00ff */
[----:B--2---:R-:W-:-:S03]  /*be00*/  ISETP.NE.AND P0, PT, R0, 0x1, PT ;  /* 0x000000010000780c */ /* 0x004fc60003f05270 */
[----:B---3--:R-:W-:Y:S02]  /*be10*/  IMAD R13, R9, 0xc0, R4 ;  /* 0x000000c0090d7824 */ /* 0x008fe400078e0204 */
[----:B------:R-:W1:Y:S02]  /*be20*/  LDC.64 R4, c[0x0][0x2e0] ;  /* 0x0000b800ff047b82 */ /* 0x000e640000000a00 */
[----:B------:R-:W-:Y:S02]  /*be30*/  VIADD R11, R13, 0x80 ;  /* 0x000000800d0b7836 */ /* 0x000fe40000000000 */
[----:B------:R-:W-:-:S04]  /*be40*/  IMAD.MOV.U32 R15, RZ, RZ, R13 ;  /* 0x000000ffff0f7224 */ /* 0x000fc800078e000d */
[----:B------:R-:W2:Y:S08]  /*be50*/  @P0 LDC R6, c[0x0][0x44c] ;  /* 0x00011300ff060b82 */ /* 0x000eb00000000800 */
[----:B------:R-:W3:Y:S08]  /*be60*/  @P0 LDC R8, c[0x0][0x450] ;  /* 0x00011400ff080b82 */ /* 0x000ef00000000800 */
[----:B------:R-:W4:Y:S01]  /*be70*/  @P0 LDC R10, c[0x0][0x44c] ;  /* 0x00011300ff0a0b82 */ /* 0x000f220000000800 */
[----:B-1----:R-:W-:-:S04]  /*be80*/  IMAD R29, R29, R4, RZ ;  /* 0x000000041d1d7224 */ /* 0x002fc800078e02ff */
[C---:B------:R-:W-:Y:S02]  /*be90*/  IMAD R29, R22.reuse, R5, R29 ;  /* 0x00000005161d7224 */ /* 0x040fe400078e021d */
[----:B------:R-:W-:Y:S01]  /*bea0*/  IMAD.WIDE.U32 R4, R22, R4, UR44 ;  /* 0x0000002c16047e25 */ /* 0x000fe2000f8e0004 */
[----:B------:R-:W1:Y:S03]  /*beb0*/  @P0 LDC R7, c[0x0][0x450] ;  /* 0x00011400ff070b82 */ /* 0x000e660000000800 */
[----:B--2---:R-:W-:-:S04]  /*bec0*/  @P0 IMAD.HI.U32 R3, R13, R6, RZ ;  /* 0x000000060d030227 */ /* 0x004fc800078e00ff */
[----:B------:R-:W-:Y:S01]  /*bed0*/  IMAD.IADD R5, R5, 0x1, R29 ;  /* 0x0000000105057824 */ /* 0x000fe200078e021d */
[----:B---3--:R-:W-:Y:S02]  /*bee0*/  @P0 SHF.R.U32.HI R15, RZ, R8, R3 ;  /* 0x00000008ff0f0219 */ /* 0x008fe40000011603 */
[----:B------:R-:W-:-:S03]  /*bef0*/  MOV R3, R11 ;  /* 0x0000000b00037202 */ /* 0x000fc60000000f00 */
[----:B------:R-:W-:Y:S02]  /*bf00*/  IMAD.MOV R8, RZ, RZ, -R15 ;  /* 0x000000ffff087224 */ /* 0x000fe400078e0a0f */
[----:B----4-:R-:W-:-:S04]  /*bf10*/  @P0 IMAD.HI.U32 R6, R11, R10, RZ ;  /* 0x0000000a0b060227 */ /* 0x010fc800078e00ff */
[----:B------:R-:W-:Y:S01]  /*bf20*/  IMAD R13, R0, R8, R13 ;  /* 0x00000008000d7224 */ /* 0x000fe200078e020d */
[----:B-1----:R-:W-:Y:S02]  /*bf30*/  @P0 SHF.R.U32.HI R3, RZ, R7, R6 ;  /* 0x00000007ff030219 */ /* 0x002fe40000011606 */
[----:B------:R-:W-:Y:S02]  /*bf40*/  SHF.R.S32.HI R6, RZ, 0x1f, R15 ;  /* 0x0000001fff067819 */ /* 0x000fe4000001140f */
[--C-:B------:R-:W-:Y:S01]  /*bf50*/  SHF.R.S32.HI R10, RZ, 0x1f, R3.reuse ;  /* 0x0000001fff0a7819 */ /* 0x100fe20000011403 */
[----:B------:R-:W-:Y:S02]  /*bf60*/  IMAD.MOV R8, RZ, RZ, -R3 ;  /* 0x000000ffff087224 */ /* 0x000fe400078e0a03 */
[----:B------:R-:W-:Y:S02]  /*bf70*/  IMAD R6, R6, UR4, RZ ;  /* 0x0000000406067c24 */ /* 0x000fe4000f8e02ff */
[----:B------:R-:W-:Y:S01]  /*bf80*/  IMAD R11, R0, R8, R11 ;  /* 0x00000008000b7224 */ /* 0x000fe200078e020b */
[----:B------:R-:W-:Y:S01]  /*bf90*/  SHF.R.S32.HI R8, RZ, 0x1f, R13 ;  /* 0x0000001fff087819 */ /* 0x000fe2000001140d */
[----:B------:R-:W-:-:S02]  /*bfa0*/  IMAD R10, R10, UR4, RZ ;  /* 0x000000040a0a7c24 */ /* 0x000fc4000f8e02ff */
[C---:B------:R-:W-:Y:S02]  /*bfb0*/  IMAD R21, R15.reuse, UR5, R6 ;  /* 0x000000050f157c24 */ /* 0x040fe4000f8e0206 */
[----:B------:R-:W-:Y:S02]  /*bfc0*/  IMAD R8, R8, UR6, RZ ;  /* 0x0000000608087c24 */ /* 0x000fe4000f8e02ff */
[----:B------:R-:W-:-:S04]  /*bfd0*/  IMAD.WIDE.U32 R6, R15, UR4, R4 ;  /* 0x000000040f067c25 */ /* 0x000fc8000f8e0004 */
[----:B------:R-:W-:-:S04]  /*bfe0*/  IMAD.WIDE.U32 R4, R3, UR4, R4 ;  /* 0x0000000403047c25 */ /* 0x000fc8000f8e0004 */
[----:B------:R-:W-:Y:S01]  /*bff0*/  IMAD R15, R3, UR5, R10 ;  /* 0x00000005030f7c24 */ /* 0x000fe2000f8e020a */
[----:B------:R-:W-:Y:S01]  /*c000*/  ULDC.64 UR4, c[0x0][0x280] ;  /* 0x0000a00000047ab9 */ /* 0x000fe20000000a00 */
[----:B------:R-:W-:Y:S01]  /*c010*/  IMAD R3, R13, UR7, R8 ;  /* 0x000000070d037c24 */ /* 0x000fe2000f8e0208 */
[----:B------:R-:W-:Y:S01]  /*c020*/  SHF.R.S32.HI R8, RZ, 0x1f, R11 ;  /* 0x0000001fff087819 */ /* 0x000fe2000001140b */
[----:B------:R-:W-:Y:S01]  /*c030*/  IMAD.IADD R7, R7, 0x1, R21 ;  /* 0x0000000107077824 */ /* 0x000fe200078e0215 */
[----:B------:R-:W-:Y:S01]  /*c040*/  IADD3 R5, R5, R15, RZ ;  /* 0x0000000f05057210 */ /* 0x000fe20007ffe0ff */
[----:B------:R-:W-:Y:S02]  /*c050*/  IMAD.SHL.U32 R10, R17, 0x8, RZ ;  /* 0x00000008110a7824 */ /* 0x000fe400078e00ff */
[----:B------:R-:W-:-:S04]  /*c060*/  IMAD.WIDE.U32 R6, R13, UR6, R6 ;  /* 0x000000060d067c25 */ /* 0x000fc8000f8e0006 */
[----:B------:R-:W-:Y:S02]  /*c070*/  IMAD R8, R8, UR6, RZ ;  /* 0x0000000608087c24 */ /* 0x000fe4000f8e02ff */
[----:B------:R-:W-:Y:S02]  /*c080*/  IMAD.IADD R3, R7, 0x1, R3 ;  /* 0x0000000107037824 */ /* 0x000fe400078e0203 */
[C---:B------:R-:W-:Y:S01]  /*c090*/  IMAD R13, R11.reuse, UR7, R8 ;  /* 0x000000070b0d7c24 */ /* 0x040fe2000f8e0208 */
[----:B------:R-:W-:Y:S01]  /*c0a0*/  LEA R8, P0, R6, UR4, 0x1 ;  /* 0x0000000406087c11 */ /* 0x000fe2000f8008ff */
[----:B------:R-:W-:-:S03]  /*c0b0*/  IMAD.WIDE.U32 R4, R11, UR6, R4 ;  /* 0x000000060b047c25 */ /* 0x000fc6000f8e0004 */
[----:B------:R-:W-:Y:S01]  /*c0c0*/  LEA.HI.X R7, R6, UR5, R3, 0x1, P0 ;  /* 0x0000000506077c11 */ /* 0x000fe200080f0c03 */
[----:B------:R-:W-:Y:S01]  /*c0d0*/  IMAD.IADD R3, R5, 0x1, R13 ;  /* 0x0000000105037824 */ /* 0x000fe200078e020d */
[----:B------:R-:W-:Y:S01]  /*c0e0*/  LEA R6, P0, R4, UR4, 0x1 ;  /* 0x0000000404067c11 */ /* 0x000fe2000f8008ff */
[----:B------:R-:W-:Y:S01]  /*c0f0*/  ULDC UR4, c[0x0][0x2b8] ;  /* 0x0000ae0000047ab9 */ /* 0x000fe20000000800 */
[C---:B------:R-:W-:Y:S02]  /*c100*/  LOP3.LUT R5, R20.reuse, 0x1f8, RZ, 0xc0, !PT ;  /* 0x000001f814057812 */ /* 0x040fe400078ec0ff */
[----:B------:R-:W-:Y:S02]  /*c110*/  LOP3.LUT R20, R20, 0x38, RZ, 0xc0, !PT ;  /* 0x0000003814147812 */ /* 0x000fe400078ec0ff */
[----:B------:R-:W-:Y:S02]  /*c120*/  LEA.HI.X R3, R4, UR5, R3, 0x1, P0 ;  /* 0x0000000504037c11 */ /* 0x000fe400080f0c03 */
[----:B------:R-:W-:Y:S01]  /*c130*/  ISETP.GE.AND P0, PT, R20, UR4, PT ;  /* 0x0000000414007c0c */ /* 0x000fe2000bf06270 */
[----:B------:R-:W-:Y:S01]  /*c140*/  UMOV UR4, 0xffffffff ;  /* 0xffffffff00047882 */ /* 0x000fe20000000000 */
[----:B------:R-:W-:-:S04]  /*c150*/  LOP3.LUT R5, R5, 0x38, R2, 0x78, !PT ;  /* 0x0000003805057812 */ /* 0x000fc800078e7802 */
[----:B------:R-:W-:Y:S01]  /*c160*/  LOP3.LUT R10, R5, 0x200, R10, 0xf8, !PT ;  /* 0x00000200050a7812 */ /* 0x000fe200078ef80a */
[----:B------:R-:W-:Y:S06]  /*c170*/  BRA.DIV UR4, `(.L_x_14034) ;  /* 0x0000002604247947 */ /* 0x000fec000b800000 */
[----:B------:R-:W1:Y:S01]  /*c180*/  SHFL.IDX PT, R14, R8, RZ, 0x181f ;  /* 0x00181fff080e7589 */ /* 0x000e6200000e0000 */
[----:B------:R-:W-:Y:S01]  /*c190*/  ULDC UR4, c[0x0][0x288] ;  /* 0x0000a20000047ab9 */ /* 0x000fe20000000800 */
[----:B------:R-:W-:Y:S02]  /*c1a0*/  IMAD R9, R9, 0xc0, R12 ;  /* 0x000000c009097824 */ /* 0x000fe400078e020c */
        /* <DEDUP_REMOVED lines=8> */
[----:B-1----:R-:W-:-:S04]  /*c230*/  @!P1 LEA R14, P2, R20, R14, 0x1 ;  /* 0x0000000e140e9211 */ /* 0x002fc800078408ff */
[----:B--2---:R-:W-:Y:S01]  /*c240*/  @!P1 IADD3.X R5, RZ, R4, RZ, P2, !PT ;  /* 0x00000004ff059210 */ /* 0x004fe200017fe4ff */
[----:B------:R-:W-:Y:S02]  /*c250*/  @!P1 IMAD.MOV.U32 R4, RZ, RZ, R14 ;  /* 0x000000ffff049224 */ /* 0x000fe400078e000e */
[----:B------:R-:W1:Y:S04]  /*c260*/  SHFL.IDX PT, R14, R8, 0x1, 0x181f ;  /* 0x00381f00080e7f89 */ /* 0x000e6800000e0000 */
[----:B------:R2:W-:Y:S01]  /*c270*/  @!P1 LDGSTS.E.BYPASS.LTC128B.128 [R29+0x8400], desc[UR46][R4.64], !P0 ;  /* 0x08400000041d9fae */ /* 0x0005e2000c101d6e */
[----:B------:R-:W-:Y:S01]  /*c280*/  ISETP.GE.AND P1, PT, R11, R0, PT ;  /* 0x000000000b00720c */ /* 0x000fe20003f26270 */
[----:B------:R-:W-:-:S05]  /*c290*/  VIADD R11, R9, 0x20 ;  /* 0x00000020090b7836 */ /* 0x000fca0000000000 */
[----:B------:R-:W-:Y:S01]  /*c2a0*/  ISETP.GE.AND P2, PT, R11, R0, PT ;  /* 0x000000000b00720c */ /* 0x000fe20003f46270 */
[----:B------:R-:W-:-:S06]  /*c2b0*/  VIADD R11, R9, 0x30 ;  /* 0x00000030090b7836 */ /* 0x000fcc0000000000 */
[----:B--2---:R-:W-:Y:S02]  /*c2c0*/  @!P1 LEA R29, R10, UR38, 0x1 ;  /* 0x000000260a1d9c11 */ /* 0x004fe4000f8e08ff */
[C---:B-1----:R-:W-:Y:S02]  /*c2d0*/  @!P1 LEA R4, P3, R20.reuse, R14, 0x1 ;  /* 0x0000000e14049211 */ /* 0x042fe400078608ff */
[----:B------:R-:W1:Y:S03]  /*c2e0*/  SHFL.IDX PT, R14, R8, 0x3, 0x181f ;  /* 0x00781f00080e7f89 */ /* 0x000e6600000e0000 */
[----:B------:R-:W-:Y:S02]  /*c2f0*/  @!P1 IMAD.X R5, RZ, RZ, R22, P3 ;  /* 0x000000ffff059224 */ /* 0x000fe400018e0616 */
[----:B------:R-:W2:Y:S04]  /*c300*/  SHFL.IDX PT, R22, R7, 0x3, 0x181f ;  /* 0x00781f0007167f89 */ /* 0x000ea800000e0000 */
[----:B------:R3:W-:Y:S02]  /*c310*/  @!P1 LDGSTS.E.BYPASS.LTC128B.128 [R29+0x8c00], desc[UR46][R4.64], !P0 ;  /* 0x08c00000041d9fae */ /* 0x0007e4000c101d6e */
[----:B---3--:R-:W-:-:S02]  /*c320*/  @!P2 LEA R4, P1, R20, R28, 0x1 ;  /* 0x0000001c1404a211 */ /* 0x008fc400078208ff */
[----:B------:R-:W3:Y:S01]  /*c330*/  SHFL.IDX PT, R29, R8, 0x4, 0x181f ;  /* 0x00981f00081d7f89 */ /* 0x000ee200000e0000 */
[----:B------:R-:W-:Y:S02]  /*c340*/  @!P2 LEA R28, R10, UR38, 0x1 ;  /* 0x000000260a1cac11 */ /* 0x000fe4000f8e08ff */
[----:B------:R-:W-:Y:S02]  /*c350*/  @!P2 IADD3.X R5, RZ, R21, RZ, P1, !PT ;  /* 0x00000015ff05a210 */ /* 0x000fe40000ffe4ff */
[----:B------:R-:W-:Y:S01]  /*c360*/  ISETP.GE.AND P1, PT, R11, R0, PT ;  /* 0x000000000b00720c */ /* 0x000fe20003f26270 */
[----:B------:R-:W4:Y:S01]  /*c370*/  SHFL.IDX PT, R21, R7, 0x4, 0x181f ;  /* 0x00981f0007157f89 */ /* 0x000f2200000e0000 */
[----:B------:R-:W-:-:S03]  /*c380*/  VIADD R11, R9, 0x40 ;  /* 0x00000040090b7836 */ /* 0x000fc60000000000 */
[----:B------:R1:W-:Y:S02]  /*c390*/  @!P2 LDGSTS.E.BYPASS.LTC128B.128 [R28+0x9400], desc[UR46][R4.64], !P0 ;  /* 0x09400000041cafae */ /* 0x0003e4000c101d6e */
[----:B------:R-:W-:Y:S02]  /*c3a0*/  ISETP.GE.AND P2, PT, R11, R0, PT ;  /* 0x000000000b00720c */ /* 0x000fe40003f46270 */
[----:B------:R-:W-:-:S04]  /*c3b0*/  IADD3 R11, R9, 0x50, RZ ;  /* 0x00000050090b7810 */ /* 0x000fc80007ffe0ff */
[----:B-1----:R-:W-:Y:S02]  /*c3c0*/  @!P1 LEA R4, P3, R20, R14, 0x1 ;  /* 0x0000000e14049211 */ /* 0x002fe400078608ff */
[----:B------:R-:W-:Y:S01]  /*c3d0*/  @!P1 LEA R28, R10, UR38, 0x1 ;  /* 0x000000260a1c9c11 */ /* 0x000fe2000f8e08ff */
[----:B------:R-:W1:Y:S02]  /*c3e0*/  SHFL.IDX PT, R14, R8, 0x5, 0x181f ;  /* 0x00b81f00080e7f89 */ /* 0x000e6400000e0000 */
[----:B--2---:R-:W-:Y:S02]  /*c3f0*/  @!P1 IMAD.X R5, RZ, RZ, R22, P3 ;  /* 0x000000ffff059224 */ /* 0x004fe400018e0616 */
[----:B------:R-:W2:Y:S04]  /*c400*/  SHFL.IDX PT, R22, R7, 0x5, 0x181f ;  /* 0x00b81f0007167f89 */ /* 0x000ea800000e0000 */
[----:B------:R3:W-:Y:S02]  /*c410*/  @!P1 LDGSTS.E.BYPASS.LTC128B.128 [R28+0x9c00], desc[UR46][R4.64], !P0 ;  /* 0x09c00000041c9fae */ /* 0x0007e4000c101d6e */
[----:B---3--:R-:W-:-:S02]  /*c420*/  @!P2 LEA R4, P1, R20, R29, 0x1 ;  /* 0x0000001d1404a211 */ /* 0x008fc400078208ff */
[----:B------:R-:W3:Y:S03]  /*c430*/  SHFL.IDX PT, R29, R8, 0x6, 0x181f ;  /* 0x00d81f00081d7f89 */ /* 0x000ee600000e0000 */
[----:B----4-:R-:W-:Y:S01]  /*c440*/  @!P2 IMAD.X R5, RZ, RZ, R21, P1 ;  /* 0x000000ffff05a224 */ /* 0x010fe200008e0615 */
[----:B------:R-:W-:Y:S02]  /*c450*/  @!P2 LEA R21, R10, UR38, 0x1 ;  /* 0x000000260a15ac11 */ /* 0x000fe4000f8e08ff */
[-C--:B------:R-:W-:Y:S01]  /*c460*/  ISETP.GE.AND P1, PT, R11, R0.reuse, PT ;  /* 0x000000000b00720c */ /* 0x080fe20003f26270 */
[----:B------:R-:W-:Y:S02]  /*c470*/  VIADD R11, R9, 0x60 ;  /* 0x00000060090b7836 */ /* 0x000fe40000000000 */
[----:B------:R4:W-:Y:S03]  /*c480*/  @!P2 LDGSTS.E.BYPASS.LTC128B.128 [R21+0xa400], desc[UR46][R4.64], !P0 ;  /* 0x0a4000000415afae */ /* 0x0009e6000c101d6e */
[----:B------:R-:W-:Y:S01]  /*c490*/  ISETP.GE.AND P2, PT, R11, R0, PT ;  /* 0x000000000b00720c */ /* 0x000fe20003f46270 */
[----:B------:R-:W-:Y:S01]  /*c4a0*/  VIADD R11, R9, 0x70 ;  /* 0x00000070090b7836 */ /* 0x000fe20000000000 */
[----:B----4-:R-:W4:Y:S05]  /*c4b0*/  SHFL.IDX PT, R21, R7, 0x6, 0x181f ;  /* 0x00d81f0007157f89 */ /* 0x010f2a00000e0000 */
[----:B-1----:R-:W-:-:S02]  /*c4c0*/  @!P1 LEA R4, P3, R20, R14, 0x1 ;  /* 0x0000000e14049211 */ /* 0x002fc400078608ff */
[----:B------:R-:W1:Y:S04]  /*c4d0*/  SHFL.IDX PT, R14, R8, 0x7, 0x181f ;  /* 0x00f81f00080e7f89 */ /* 0x000e6800000e0000 */
[C---:B------:R-:W-:Y:S01]  /*c4e0*/  @!P2 LEA R28, R10.reuse, UR38, 0x1 ;  /* 0x000000260a1cac11 */ /* 0x040fe2000f8e08ff */
[----:B--2---:R-:W-:Y:S01]  /*c4f0*/  @!P1 IMAD.X R5, RZ, RZ, R22, P3 ;  /* 0x000000ffff059224 */ /* 0x004fe200018e0616 */
[----:B------:R-:W-:Y:S01]  /*c500*/  @!P1 LEA R22, R10, UR38, 0x1 ;  /* 0x000000260a169c11 */ /* 0x000fe2000f8e08ff */
[----:B------:R-:W2:Y:S04]  /*c510*/  SHFL.IDX PT, R7, R7, 0x7, 0x181f ;  /* 0x00f81f0007077f89 */ /* 0x000ea800000e0000 */
[----:B------:R3:W-:Y:S04]  /*c520*/  @!P1 LDGSTS.E.BYPASS.LTC128B.128 [R22+0xac00], desc[UR46][R4.64], !P0 ;  /* 0x0ac0000004169fae */ /* 0x0007e8000c101d6e */
[----:B------:R-:W-:Y:S01]  /*c530*/  SHFL.IDX PT, R8, R3, 0x1, 0x181f ;  /* 0x00381f0003087f89 */ /* 0x000fe200000e0000 */
[----:B---3--:R-:W-:-:S03]  /*c540*/  @!P2 LEA R4, P1, R20, R29, 0x1 ;  /* 0x0000001d1404a211 */ /* 0x008fc600078208ff */
[----:B------:R-:W3:Y:S02]  /*c550*/  SHFL.IDX PT, R29, R6, RZ, 0x181f ;  /* 0x00181fff061d7589 */ /* 0x000ee400000e0000 */
[----:B----4-:R-:W-:Y:S01]  /*c560*/  @!P2 IMAD.X R5, RZ, RZ, R21, P1 ;  /* 0x000000ffff05a224 */ /* 0x010fe200008e0615 */
[----:B------:R-:W-:Y:S01]  /*c570*/  ISETP.GE.AND P1, PT, R11, R0, PT ;  /* 0x000000000b00720c */ /* 0x000fe20003f26270 */
[----:B------:R-:W4:Y:S01]  /*c580*/  SHFL.IDX PT, R21, R3, RZ, 0x181f ;  /* 0x00181fff03157589 */ /* 0x000f2200000e0000 */
[----:B------:R-:W-:-:S03]  /*c590*/  IADD3 R11, R9, 0x80, RZ ;  /* 0x00000080090b7810 */ /* 0x000fc60007ffe0ff */
[----:B------:R1:W-:Y:S01]  /*c5a0*/  @!P2 LDGSTS.E.BYPASS.LTC128B.128 [R28+0xb400], desc[UR46][R4.64], !P0 ;  /* 0x0b400000041cafae */ /* 0x0003e2000c101d6e */
[----:B------:R-:W-:Y:S01]  /*c5b0*/  ISETP.GE.AND P2, PT, R11, R0, PT ;  /* 0x000000000b00720c */ /* 0x000fe20003f46270 */
[----:B------:R-:W-:-:S06]  /*c5c0*/  VIADD R11, R9, 0xa0 ;  /* 0x000000a0090b7836 */ /* 0x000fcc0000000000 */
[----:B------:R-:W-:Y:S02]  /*c5d0*/  @!P1 LEA R22, R10, UR38, 0x1 ;  /* 0x000000260a169c11 */ /* 0x000fe4000f8e08ff */
[----:B-1----:R-:W-:Y:S02]  /*c5e0*/  @!P1 LEA R4, P3, R20, R14, 0x1 ;  /* 0x0000000e14049211 */ /* 0x002fe400078608ff */
[----:B------:R-:W1:Y:S03]  /*c5f0*/  SHFL.IDX PT, R14, R6, 0x1, 0x181f ;  /* 0x00381f00060e7f89 */ /* 0x000e6600000e0000 */
[----:B--2---:R-:W-:Y:S02]  /*c600*/  @!P1 IMAD.X R5, RZ, RZ, R7, P3 ;  /* 0x000000ffff059224 */ /* 0x004fe400018e0607 */
[----:B------:R-:W-:-:S03]  /*c610*/  VIADD R7, R9, 0x90 ;  /* 0x0000009009077836 */ /* 0x000fc60000000000 */
[----:B------:R3:W-:Y:S02]  /*c620*/  @!P1 LDGSTS.E.BYPASS.LTC128B.128 [R22+0xbc00], desc[UR46][R4.64], !P0 ;  /* 0x0bc0000004169fae */ /* 0x0007e4000c101d6e */
[----:B---3--:R-:W-:Y:S02]  /*c630*/  @!P2 LEA R4, P1, R20, R29, 0x1 ;  /* 0x0000001d1404a211 */ /* 0x008fe400078208ff */
[----:B------:R-:W-:-:S03]  /*c640*/  @!P2 LEA R29, R10, UR38, 0x1 ;  /* 0x000000260a1dac11 */ /* 0x000fc6000f8e08ff */
[----:B----4-:R-:W-:Y:S01]  /*c650*/  @!P2 IMAD.X R5, RZ, RZ, R21, P1 ;  /* 0x000000ffff05a224 */ /* 0x010fe200008e0615 */
[-C--:B------:R-:W-:Y:S01]  /*c660*/  ISETP.GE.AND P1, PT, R7, R0.reuse, PT ;  /* 0x000000000700720c */ /* 0x080fe20003f26270 */
[----:B------:R-:W2:Y:S04]  /*c670*/  SHFL.IDX PT, R21, R6, 0x2, 0x181f ;  /* 0x00581f0006157f89 */ /* 0x000ea800000e0000 */
[----:B------:R-:W3:Y:S04]  /*c680*/  SHFL.IDX PT, R7, R3, 0x2, 0x181f ;  /* 0x00581f0003077f89 */ /* 0x000ee800000e0000 */
[----:B------:R1:W-:Y:S01]  /*c690*/  @!P2 LDGSTS.E.BYPASS.LTC128B.128 [R29+0xc400], desc[UR46][R4.64], !P0 ;  /* 0x0c400000041dafae */ /* 0x0003e2000c101d6e */
[----:B------:R-:W-:-:S03]  /*c6a0*/  ISETP.GE.AND P2, PT, R11, R0, PT ;  /* 0x000000000b00720c */ /* 0x000fc60003f46270 */
[----:B------:R-:W4:Y:S01]  /*c6b0*/  SHFL.IDX PT, R3, R3, 0x3, 0x181f ;  /* 0x00781f0003037f89 */ /* 0x000f2200000e0000 */
[----:B-1----:R-:W-:Y:S02]  /*c6c0*/  @!P1 LEA R4, P3, R20, R14, 0x1 ;  /* 0x0000000e14049211 */ /* 0x002fe400078608ff */
[----:B------:R-:W-:Y:S01]  /*c6d0*/  @!P1 LEA R29, R10, UR38, 0x1 ;  /* 0x000000260a1d9c11 */ /* 0x000fe2000f8e08ff */
[----:B------:R1:W0:Y:S01]  /*c6e0*/  SHFL.IDX PT, R14, R6, 0x3, 0x181f ;  /* 0x00781f00060e7f89 */ /* 0x00022200000e0000 */
[----:B------:R-:W-:-:S05]  /*c6f0*/  @!P1 IADD3.X R5, RZ, R8, RZ, P3, !PT ;  /* 0x00000008ff059210 */ /* 0x000fca0001ffe4ff */
[----:B------:R2:W-:Y:S02]  /*c700*/  @!P1 LDGSTS.E.BYPASS.LTC128B.128 [R29+0xcc00], desc[UR46][R4.64], !P0 ;  /* 0x0cc00000041d9fae */ /* 0x0005e4000c101d6e */
[----:B--2---:R-:W-:-:S05]  /*c710*/  @!P2 LEA R4, P1, R20, R21, 0x1 ;  /* 0x000000151404a211 */ /* 0x004fca00078208ff */
[----:B---3--:R-:W-:Y:S01]  /*c720*/  @!P2 IMAD.X R5, RZ, RZ, R7, P1 ;  /* 0x000000ffff05a224 */ /* 0x008fe200008e0607 */
[----:B------:R-:W-:-:S05]  /*c730*/  @!P2 LEA R7, R10, UR38, 0x1 ;  /* 0x000000260a07ac11 */ /* 0x000fca000f8e08ff */
[----:B0---4-:R1:W-:Y:S02]  /*c740*/  @!P2 LDGSTS.E.BYPASS.LTC128B.128 [R7+0xd400], desc[UR46][R4.64], !P0 ;  /* 0x0d4000000407afae */ /* 0x0113e4000c101d6e */
.L_x_14124:
[----:B------:R-:W-:-:S05]  /*c750*/  VIADD R9, R9, 0xb0 ;  /* 0x000000b009097836 */ /* 0x000fca0000000000 */
[----:B------:R-:W-:Y:S01]  /*c760*/  ISETP.GE.AND P1, PT, R9, R0, PT ;  /* 0x000000000900720c */ /* 0x000fe20003f26270 */
[----:B------:R-:W-:-:S05]  /*c770*/  IMAD.MOV.U32 R0, RZ, RZ, 0x1 ;  /* 0x00000001ff007424 */ /* 0x000fca00078e00ff */
[----:B------:R-:W-:-:S07]  /*c780*/  SHF.L.U32 R0, R0, 0x1f, RZ ;  /* 0x0000001f00007819 */ /* 0x000fce00000006ff */
[----:B------:R-:W-:-:S05]  /*c790*/  @!P1 LEA R20, P2, R20, R14, 0x1 ;  /* 0x0000000e14149211 */ /* 0x000fca00078408ff */
[----:B------:R-:W-:Y:S01]  /*c7a0*/  @!P1 IMAD.X R21, RZ, RZ, R3, P2 ;  /* 0x000000ffff159224 */ /* 0x000fe200010e0603 */
[----:B------:R-:W-:-:S05]  /*c7b0*/  @!P1 LEA R3, R10, UR38, 0x1 ;  /* 0x000000260a039c11 */ /* 0x000fca000f8e08ff */
        /* <DEDUP_REMOVED lines=9> */
[----:B0-----:R-:W-:-:S04]  /*c850*/  IADD3 R3, R19, -0x2, RZ ;  /* 0xfffffffe13037810 */ /* 0x001fc80007ffe0ff */
[----:B------:R-:W-:Y:S01]  /*c860*/  ISETP.GE.AND P1, PT, R3, UR39, PT ;  /* 0x0000002703007c0c */ /* 0x000fe2000bf26270 */
[----:B------:R-:W0:Y:S02]  /*c870*/  SYNCS.PHASECHK.TRANS64.TRYWAIT P0, [UR38+0x16820], R0 ;  /* 0x01682000ff0075a7 */ /* 0x000e240008000166 */
[----:B0-----:R-:W-:Y:S10]  /*c880*/  @!P0 BRA `(.L_x_14035) ;  /* 0x0000002800f88947 */ /* 0x001ff40003800000 */
.L_x_14125:
[----:B------:R-:W-:Y:S02]  /*c890*/  IMAD.MOV.U32 R12, RZ, RZ, 0x1 ;  /* 0x00000001ff0c7424 */ /* 0x000fe400078e00ff */
[----:B0-----:R-:W-:Y:S01]  /*c8a0*/  IMAD.MOV.U32 R0, RZ, RZ, RZ ;  /* 0x000000ffff007224 */ /* 0x001fe200078e00ff */
[----:B------:R-:W-:Y:S06]  /*c8b0*/  @!P1 BRA `(.L_x_14036) ;  /* 0x0000001000e09947 */ /* 0x000fec0003800000 */
[----:B------:R-:W-:Y:S01]  /*c8c0*/  UIADD3 UR4, UR40, 0x1, URZ ;  /* 0x0000000128047890 */ /* 0x000fe2000fffe03f */
[----:B-1----:R-:W-:Y:S01]  /*c8d0*/  LOP3.LUT R4, RZ, UR39, RZ, 0x33, !PT ;  /* 0x00000027ff047c12 */ /* 0x002fe2000f8e33ff */
[----:B------:R-:W-:Y:S01]  /*c8e0*/  IMAD.MOV.U32 R6, RZ, RZ, R24 ;  /* 0x000000ffff067224 */ /* 0x000fe200078e0018 */
[----:B------:R-:W-:Y:S01]  /*c8f0*/  LOP3.LUT R8, R2, 0x1f, RZ, 0xc0, !PT ;  /* 0x0000001f02087812 */ /* 0x000fe200078ec0ff */
[----:B------:R-:W-:Y:S01]  /*c900*/  UIMAD UR4, UR4, UR43, URZ ;  /* 0x0000002b040472a4 */ /* 0x000fe2000f8e023f */
[----:B------:R-:W-:-:S03]  /*c910*/  MOV R12, 0x1 ;  /* 0x00000001000c7802 */ /* 0x000fc60000000f00 */
[----:B------:R-:W-:-:S04]  /*c920*/  UISETP.LT.AND UP0, UPT, UR41, UR4, UPT ;  /* 0x000000042900728c */ /* 0x000fc8000bf01270 */
[----:B------:R-:W-:-:S06]  /*c930*/  USEL UR4, UR41, UR4, UP0 ;  /* 0x0000000429047287 */ /* 0x000fcc0008000000 */
[----:B------:R-:W-:-:S05]  /*c940*/  IMAD R5, RZ, RZ, -UR4 ;  /* 0x80000004ff057e24 */ /* 0x000fca000f8e02ff */
[----:B------:R-:W-:-:S04]  /*c950*/  VIADDMNMX R4, R5, 0x1, R4, !PT ;  /* 0x0000000105047846 */ /* 0x000fc80007800104 */
[----:B------:R-:W-:Y:S02]  /*c960*/  R2UR UR5, R4 ;  /* 0x00000000040572ca */ /* 0x000fe400000e0000 */
[----:B------:R-:W-:-:S11]  /*c970*/  LOP3.LUT R4, RZ, UR4, RZ, 0x33, !PT ;  /* 0x00000004ff047c12 */ /* 0x000fd6000f8e33ff */
        /* <DEDUP_REMOVED lines=12> */
.L_x_14064:
[----:B------:R-:W-:Y:S01]  /*ca40*/  ISETP.NE.AND P0, PT, R27, RZ, PT ;  /* 0x000000ff1b00720c */ /* 0x000fe20003f05270 */
[----:B------:R-:W-:Y:S01]  /*ca50*/  BSSY B1, `(.L_x_14038) ;  /* 0x000005c000017945 */ /* 0x000fe20003800000 */
[----:B------:R-:W-:-:S04]  /*ca60*/  IADD3 R11, R11, -0x2, RZ ;  /* 0xfffffffe0b0b7810 */ /* 0x000fc80007ffe0ff */
        /* <DEDUP_REMOVED lines=25> */
.L_x_14040:
[----:B------:R-:W1:Y:S01]  /*cc00*/  SYNCS.PHASECHK.TRANS64.TRYWAIT P0, [UR38+0x16848], R12 ;  /* 0x0168480cff0075a7 */ /* 0x000e620008000166 */
[----:B------:R-:W-:Y:S01]  /*cc10*/  BSSY B2, `(.L_x_14041) ;  /* 0x0000003000027945 */ /* 0x000fe20003800000 */
[----:B------:R-:W-:-:S03]  /*cc20*/  ISETP.NE.AND P2, PT, R17, RZ, PT ;  /* 0x000000ff1100720c */ /* 0x000fc60003f45270 */
[----:B-1----:R-:W-:Y:S10]  /*cc30*/  @!P0 BRA `(.L_x_14042) ;  /* 0x0000002800248947 */ /* 0x002ff40003800000 */
.L_x_14126:
[----:B------:R-:W-:Y:S05]  /*cc40*/  BSYNC B2 ;  /* 0x0000000000027941 */ /* 0x000fea0003800000 */
.L_x_14041:
[----:B------:R-:W-:Y:S04]  /*cc50*/  BSSY B2, `(.L_x_14043) ;  /* 0x0000007000027945 */ /* 0x000fe80003800000 */
[----:B------:R-:W-:Y:S05]  /*cc60*/  @P2 BRA `(.L_x_14044) ;  /* 0x0000000000142947 */ /* 0x000fea0003800000 */
[----:B------:R-:W-:Y:S01]  /*cc70*/  ISETP.NE.AND P0, PT, R8, RZ, PT ;  /* 0x000000ff0800720c */ /* 0x000fe20003f05270 */
[----:B0-----:R-:W-:-:S04]  /*cc80*/  IMAD.MOV.U32 R4, RZ, RZ, 0x4000 ;  /* 0x00004000ff047424 */ /* 0x001fc800078e00ff */
[----:B------:R1:W-:Y:S08]  /*cc90*/  SYNCS.ARRIVE.TRANS64 RZ, [UR38+0x16838], R4 ;  /* 0x01683804ffff79a7 */ /* 0x0003f00008000026 */
[----:B-1----:R-:W-:Y:S05]  /*cca0*/  @!P0 BRA `(.L_x_14044) ;  /* 0x0000000000048947 */ /* 0x002fea0003800000 */
[----:B------:R-:W-:Y:S01]  /*ccb0*/  BPT.TRAP 0x1 ;  /* 0x000000040000795c */ /* 0x000fe20000300000 */
.L_x_14044:
[----:B------:R-:W-:Y:S05]  /*ccc0*/  BSYNC B2 ;  /* 0x0000000000027941 */ /* 0x000fea0003800000 */
.L_x_14043:
        /* <DEDUP_REMOVED lines=11> */
.L_x_14045:
        /* <DEDUP_REMOVED lines=10> */
.L_x_14127:
[----:B------:R-:W-:Y:S05]  /*ce20*/  BSYNC B2 ;  /* 0x0000000000027941 */ /* 0x000fea0003800000 */
.L_x_14046:
[----:B------:R-:W-:Y:S01]  /*ce30*/  BSSY B2, `(.L_x_14048) ;  /* 0x0000009000027945 */ /* 0x000fe20003800000 */
[----:B------:R-:W-:Y:S01]  /*ce40*/  IMAD.MOV.U32 R4, RZ, RZ, 0x0 ;  /* 0x00000000ff047424 */ /* 0x000fe200078e00ff */
[----:B0-----:R-:W-:Y:S02]  /*ce50*/  MOV R5, 0x14f00000 ;  /* 0x14f0000000057802 */ /* 0x001fe40000000f00 */
[----:B------:R-:W-:Y:S05]  /*ce60*/  @P2 BRA `(.L_x_14049) ;  /* 0x0000000000142947 */ /* 0x000fea0003800000 */
[----:B------:R-:W-:Y:S01]  /*ce70*/  ISETP.NE.AND P0, PT, R8, RZ, PT ;  /* 0x000000ff0800720c */ /* 0x000fe20003f05270 */
[----:B------:R-:W-:-:S04]  /*ce80*/  IMAD.MOV.U32 R12, RZ, RZ, 0x4000 ;  /* 0x00004000ff0c7424 */ /* 0x000fc800078e00ff */
[----:B------:R0:W-:Y:S08]  /*ce90*/  SYNCS.ARRIVE.TRANS64 RZ, [UR38+0x16850], R12 ;  /* 0x0168500cffff79a7 */ /* 0x0001f00008000026 */
[----:B0-----:R-:W-:Y:S05]  /*cea0*/  @!P0 BRA `(.L_x_14049) ;  /* 0x0000000000048947 */ /* 0x001fea0003800000 */
[----:B------:R-:W-:Y:S01]  /*ceb0*/  BPT.TRAP 0x1 ;  /* 0x000000040000795c */ /* 0x000fe20000300000 */
.L_x_14049:
[----:B------:R-:W-:Y:S05]  /*cec0*/  BSYNC B2 ;  /* 0x0000000000027941 */ /* 0x000fea0003800000 */
.L_x_14048:
        /* <DEDUP_REMOVED lines=10> */
.L_x_14050:
        /* <DEDUP_REMOVED lines=10> */
.L_x_14039:
[----:B------:R-:W-:Y:S05]  /*d010*/  BSYNC B1 ;  /* 0x0000000000017941 */ /* 0x000fea0003800000 */
.L_x_14038:
        /* <DEDUP_REMOVED lines=27> */
.L_x_14053:
[----:B------:R-:W1:Y:S01]  /*d1d0*/  SYNCS.PHASECHK.TRANS64.TRYWAIT P0, [UR38+0x16840], R14 ;  /* 0x0168400eff0075a7 */ /* 0x000e620008000166 */
[----:B------:R-:W-:Y:S01]  /*d1e0*/  BSSY B2, `(.L_x_14054) ;  /* 0x0000003000027945 */ /* 0x000fe20003800000 */
[----:B------:R-:W-:-:S03]  /*d1f0*/  ISETP.NE.AND P2, PT, R17, RZ, PT ;  /* 0x000000ff1100720c */ /* 0x000fc60003f45270 */
[----:B-1----:R-:W-:Y:S10]  /*d200*/  @!P0 BRA `(.L_x_14055) ;  /* 0x0000002000e08947 */ /* 0x002ff40003800000 */
.L_x_14128:
[----:B------:R-:W-:Y:S05]  /*d210*/  BSYNC B2 ;  /* 0x0000000000027941 */ /* 0x000fea0003800000 */
.L_x_14054:
[----:B------:R-:W-:Y:S04]  /*d220*/  BSSY B2, `(.L_x_14056) ;  /* 0x0000007000027945 */ /* 0x000fe80003800000 */
[----:B------:R-:W-:Y:S05]  /*d230*/  @P2 BRA `(.L_x_14057) ;  /* 0x0000000000142947 */ /* 0x000fea0003800000 */
[----:B------:R-:W-:Y:S02]  /*d240*/  ISETP.NE.AND P0, PT, R8, RZ, PT ;  /* 0x000000ff0800720c */ /* 0x000fe40003f05270 */
[----:B0-----:R-:W-:-:S04]  /*d250*/  MOV R4, 0x4000 ;  /* 0x0000400000047802 */ /* 0x001fc80000000f00 */
[----:B------:R1:W-:Y:S07]  /*d260*/  SYNCS.ARRIVE.TRANS64 RZ, [UR38+0x16830], R4 ;  /* 0x01683004ffff79a7 */ /* 0x0003ee0008000026 */
[----:B------:R-:W-:Y:S05]  /*d270*/  @!P0 BRA `(.L_x_14057) ;  /* 0x0000000000048947 */ /* 0x000fea0003800000 */
[----:B------:R-:W-:Y:S01]  /*d280*/  BPT.TRAP 0x1 ;  /* 0x000000040000795c */ /* 0x000fe20000300000 */
.L_x_14057:
[----:B------:R-:W-:Y:S05]  /*d290*/  BSYNC B2 ;  /* 0x0000000000027941 */ /* 0x000fea0003800000 */
.L_x_14056:
[----:B------:R-:W-:Y:S01]  /*d2a0*/  IMAD.MOV.U32 R7, RZ, RZ, RZ ;  /* 0x000000ffff077224 */ /* 0x000fe200078e00ff */
[----:B------:R-:W-:Y:S01]  /*d2b0*/  ULDC.64 UR4, c[0x0][0x198] ;  /* 0x0000660000047ab9 */ /* 0x000fe20000000a00 */
[----:B------:R-:W-:Y:S01]  /*d2c0*/  PLOP3.LUT P0, PT, PT, PT, PT, 0x80, 0x0 ;  /* 0x000000000000781c */ /* 0x000fe20003f0f070 */
[----:B------:R-:W-:Y:S01]  /*d2d0*/  UIADD3 UR4, UP0, UR4, 0x370, URZ ;  /* 0x0000037004047890 */ /* 0x000fe2000ff1e03f */
[----:B01----:R-:W-:Y:S01]  /*d2e0*/  IMAD.SHL.U32 R4, R13, 0x80, RZ ;  /* 0x000000800d047824 */ /* 0x003fe200078e00ff */
[----:B------:R-:W-:Y:S01]  /*d2f0*/  R2UR UR10, R7 ;  /* 0x00000000070a72ca */ /* 0x000fe200000e0000 */
[----:B------:R-:W-:Y:S02]  /*d300*/  UIADD3 UR8, UR38, 0xe400, URZ ;  /* 0x0000e40026087890 */ /* 0x000fe4000fffe03f */
[----:B------:R-:W-:Y:S02]  /*d310*/  UIADD3 UR9, UR38, 0x16830, URZ ;  /* 0x0001683026097890 */ /* 0x000fe4000fffe03f */
[----:B------:R-:W-:Y:S01]  /*d320*/  UIADD3.X UR5, URZ, UR5, URZ, UP0, !UPT ;  /* 0x000000053f057290 */ /* 0x000fe200087fe43f */
[----:B------:R-:W-:Y:S01]  /*d330*/  UMOV UR6, 0x0 ;  /* 0x0000000000067882 */ /* 0x000fe20000000000 */
[----:B------:R-:W-:-:S10]  /*d340*/  UMOV UR7, 0x14f00000 ;  /* 0x14f0000000077882 */ /* 0x000fd40000000000 */
.L_x_14058:
        /* <DEDUP_REMOVED lines=12> */
.L_x_14129:
[----:B------:R-:W-:Y:S05]  /*d410*/  BSYNC B2 ;  /* 0x0000000000027941 */ /* 0x000fea0003800000 */
.L_x_14059:
        /* <DEDUP_REMOVED lines=9> */
.L_x_14062:
[----:B------:R-:W-:Y:S05]  /*d4b0*/  BSYNC B2 ;  /* 0x0000000000027941 */ /* 0x000fea0003800000 */
.L_x_14061:
        /* <DEDUP_REMOVED lines=10> */
.L_x_14063:
        /* <DEDUP_REMOVED lines=10> */
.L_x_14052:
[----:B------:R-:W-:Y:S05]  /*d600*/  BSYNC B1 ;  /* 0x0000000000017941 */ /* 0x000fea0003800000 */
.L_x_14051:
[----:B------:R-:W-:Y:S01]  /*d610*/  VIADD R3, R3, 0xfffffffe ;  /* 0xfffffffe03037836 */ /* 0x000fe20000000000 */
[----:B0-----:R-:W-:Y:S01]  /*d620*/  MOV R10, R12 ;  /* 0x0000000c000a7202 */ /* 0x001fe20000000f00 */
[----:B------:R-:W-:Y:S06]  /*d630*/  @P1 BRA `(.L_x_14064) ;  /* 0xfffffff400001947 */ /* 0x000fec000383ffff */
[----:B------:R-:W-:Y:S05]  /*d640*/  BSYNC B0 ;  /* 0x0000000000007941 */ /* 0x000fea0003800000 */
.L_x_14037:
        /* <DEDUP_REMOVED lines=28> */
.L_x_14066:
[----:B------:R-:W1:Y:S01]  /*d810*/  SYNCS.PHASECHK.TRANS64.TRYWAIT P0, [UR38+0x16848], R9 ;  /* 0x01684809ff0075a7 */ /* 0x000e620008000166 */
[----:B------:R-:W-:Y:S01]  /*d820*/  BSSY B1, `(.L_x_14067) ;  /* 0x0000003000017945 */ /* 0x000fe20003800000 */
[----:B------:R-:W-:-:S03]  /*d830*/  ISETP.NE.AND P1, PT, R17, RZ, PT ;  /* 0x000000ff1100720c */ /* 0x000fc60003f25270 */
[----:B-1----:R-:W-:Y:S10]  /*d840*/  @!P0 BRA `(.L_x_14068) ;  /* 0x0000001c00808947 */ /* 0x002ff40003800000 */
.L_x_14130:
[----:B------:R-:W-:Y:S05]  /*d850*/  BSYNC B1 ;  /* 0x0000000000017941 */ /* 0x000fea0003800000 */
.L_x_14067:
[----:B------:R-:W-:Y:S04]  /*d860*/  BSSY B1, `(.L_x_14069) ;  /* 0x0000007000017945 */ /* 0x000fe80003800000 */
[----:B------:R-:W-:Y:S05]  /*d870*/  @P1 BRA `(.L_x_14070) ;  /* 0x0000000000141947 */ /* 0x000fea0003800000 */
[----:B------:R-:W-:Y:S01]  /*d880*/  ISETP.NE.AND P0, PT, R8, RZ, PT ;  /* 0x000000ff0800720c */ /* 0x000fe20003f05270 */
[----:B0-----:R-:W-:-:S04]  /*d890*/  IMAD.MOV.U32 R4, RZ, RZ, 0x4000 ;  /* 0x00004000ff047424 */ /* 0x001fc800078e00ff */
[----:B------:R1:W-:Y:S08]  /*d8a0*/  SYNCS.ARRIVE.TRANS64 RZ, [UR38+0x16838], R4 ;  /* 0x01683804ffff79a7 */ /* 0x0003f00008000026 */
[----:B-1----:R-:W-:Y:S05]  /*d8b0*/  @!P0 BRA `(.L_x_14070) ;  /* 0x0000000000048947 */ /* 0x002fea0003800000 */
[----:B------:R-:W-:Y:S01]  /*d8c0*/  BPT.TRAP 0x1 ;  /* 0x000000040000795c */ /* 0x000fe20000300000 */
.L_x_14070:
[----:B------:R-:W-:Y:S05]  /*d8d0*/  BSYNC B1 ;  /* 0x0000000000017941 */ /* 0x000fea0003800000 */
.L_x_14069:
        /* <DEDUP_REMOVED lines=11> */
.L_x_14071:
        /* <DEDUP_REMOVED lines=11> */
.L_x_14131:
[----:B------:R-:W-:Y:S05]  /*da40*/  BSYNC B1 ;  /* 0x0000000000017941 */ /* 0x000fea0003800000 */
.L_x_14072:
        /* <DEDUP_REMOVED lines=9> */
.L_x_14075:
[----:B------:R-:W-:Y:S05]  /*dae0*/  BSYNC B1 ;  /* 0x0000000000017941 */ /* 0x000fea0003800000 */
.L_x_14074:
        /* <DEDUP_REMOVED lines=10> */
.L_x_14076:
        /* <DEDUP_REMOVED lines=10> */
.L_x_14065:
[----:B------:R-:W-:Y:S05]  /*dc30*/  BSYNC B0 ;  /* 0x0000000000007941 */ /* 0x000fea0003800000 */
.L_x_14036:
[----:B------:R-:W-:Y:S01]  /*dc40*/  ISETP.NE.AND P0, PT, R27, RZ, PT ;  /* 0x000000ff1b00720c */ /* 0x000fe20003f05270 */
[----:B------:R-:W-:-:S12]  /*dc50*/  BSSY B0, `(.L_x_14077) ;  /* 0x0000026000007945 */ /* 0x000fd80003800000 */
[----:B------:R-:W-:Y:S05]  /*dc60*/  @!P0 BRA `(.L_x_14078) ;  /* 0x0000000000908947 */ /* 0x000fea0003800000 */
[----:B-1----:R-:W-:Y:S01]  /*dc70*/  LEA R4, R0, UR38, 0x3 ;  /* 0x0000002600047c11 */ /* 0x002fe2000f8e18ff */
[----:B------:R-:W-:Y:S01]  /*dc80*/  BSSY B1, `(.L_x_14079) ;  /* 0x0000005000017945 */ /* 0x000fe20003800000 */
[----:B------:R-:W-:Y:S02]  /*dc90*/  SHF.L.U32 R3, R12, 0x1f, RZ ;  /* 0x0000001f0c037819 */ /* 0x000fe400000006ff */
[----:B------:R-:W-:Y:S02]  /*dca0*/  ISETP.NE.AND P1, PT, R17, RZ, PT ;  /* 0x000000ff1100720c */ /* 0x000fe40003f25270 */
[----:B------:R-:W0:Y:S02]  /*dcb0*/  SYNCS.PHASECHK.TRANS64.TRYWAIT P0, [R4+URZ+0x16860], R3 ;  /* 0x01686003040075a7 */ /* 0x000e24000800017f */
[----:B0-----:R-:W-:Y:S09]  /*dcc0*/  @!P0 BRA `(.L_x_14080) ;  /* 0x0000001800908947 */ /* 0x001ff20003800000 */
.L_x_14132:
[----:B------:R-:W-:Y:S05]  /*dcd0*/  BSYNC B1 ;  /* 0x0000000000017941 */ /* 0x000fea0003800000 */
.L_x_14079:
[----:B------:R-:W-:Y:S04]  /*dce0*/  BSSY B1, `(.L_x_14081) ;  /* 0x0000007000017945 */ /* 0x000fe80003800000 */
[----:B------:R-:W-:Y:S05]  /*dcf0*/  @P1 BRA `(.L_x_14082) ;  /* 0x0000000000141947 */ /* 0x000fea0003800000 */
[----:B------:R-:W-:Y:S02]  /*dd00*/  LOP3.LUT P0, RZ, R2, 0x1f, RZ, 0xc0, !PT ;  /* 0x0000001f02ff7812 */ /* 0x000fe4000780c0ff */
[----:B0-----:R-:W-:-:S04]  /*dd10*/  MOV R3, 0x4000 ;  /* 0x0000400000037802 */ /* 0x001fc80000000f00 */
[----:B------:R1:W-:Y:S07]  /*dd20*/  SYNCS.ARRIVE.TRANS64 RZ, [R4+URZ+0x16850], R3 ;  /* 0x0168500304ff79a7 */ /* 0x0003ee000800003f */
[----:B------:R-:W-:Y:S05]  /*dd30*/  @!P0 BRA `(.L_x_14082) ;  /* 0x0000000000048947 */ /* 0x000fea0003800000 */
[----:B------:R-:W-:Y:S01]  /*dd40*/  BPT.TRAP 0x1 ;  /* 0x000000040000795c */ /* 0x000fe20000300000 */
.L_x_14082:
[----:B------:R-:W-:Y:S05]  /*dd50*/  BSYNC B1 ;  /* 0x0000000000017941 */ /* 0x000fea0003800000 */
.L_x_14081:
        /* <DEDUP_REMOVED lines=13> */
.L_x_14083:
        /* <DEDUP_REMOVED lines=8> */
.L_x_14078:
[----:B------:R-:W-:Y:S05]  /*deb0*/  BSYNC B0 ;  /* 0x0000000000007941 */ /* 0x000fea0003800000 */
.L_x_14077:
[----:B------:R-:W-:Y:S02]  /*dec0*/  VIADD R0, R0, 0x1 ;  /* 0x0000000100007836 */ /* 0x000fe40000000000 */
[----:B01----:R-:W-:-:S03]  /*ded0*/  IMAD.MOV.U32 R4, RZ, RZ, RZ ;  /* 0x000000ffff047224 */ /* 0x003fc600078e00ff */
[----:B------:R-:W-:-:S04]  /*dee0*/  ISETP.NE.AND P0, PT, R0, 0x2, PT ;  /* 0x000000020000780c */ /* 0x000fc80003f05270 */
[----:B------:R-:W-:Y:S02]  /*def0*/  SEL R3, RZ, 0x1, P0 ;  /* 0x00000001ff037807 */ /* 0x000fe40000000000 */
[----:B------:R-:W-:Y:S02]  /*df00*/  SEL R0, R0, RZ, P0 ;  /* 0x000000ff00007207 */ /* 0x000fe40000000000 */
[----:B------:R-:W-:-:S07]  /*df10*/  LOP3.LUT R3, R12, R3, RZ, 0x3c, !PT ;  /* 0x000000030c037212 */ /* 0x000fce00078e3cff */
.L_x_14022:
[----:B------:R-:W0:Y:S01]  /*df20*/  S2R R5, SR_CgaCtaId ;  /* 0x0000000000057919 */ /* 0x000e220000008800 */
[----:B------:R-:W-:Y:S02]  /*df30*/  MOV R2, 0x400 ;  /* 0x0000040000027802 */ /* 0x000fe40000000f00 */
[----:B------:R-:W-:Y:S02]  /*df40*/  SHF.L.U32 R4, R4, 0x1f, RZ ;  /* 0x0000001f04047819 */ /* 0x000fe400000006ff */
[----:B0-----:R-:W-:-:S04]  /*df50*/  LEA R7, R5, R2, 0x18 ;  /* 0x0000000205077211 */ /* 0x001fc800078ec0ff */
[----:B------:R-:W0:Y:S02]  /*df60*/  SYNCS.PHASECHK.TRANS64.TRYWAIT P0, [R7+URZ+0x16820], R4 ;  /* 0x01682004070075a7 */ /* 0x000e24000800017f */
[----:B0-----:R-:W-:Y:S05]  /*df70*/  @!P0 BRA `(.L_x_14084) ;  /* 0x0000001400f88947 */ /* 0x001fea0003800000 */
.L_x_14133:
[----:B------:R-:W-:-:S03]  /*df80*/  UMOV UR4, 0xffffffff ;  /* 0xffffffff00047882 */ /* 0x000fc60000000000 */
[----:B------:R-:W-:Y:S05]  /*df90*/  BRA.DIV UR4, `(.L_x_14085) ;  /* 0x0000001a04047947 */ /* 0x000fea000b800000 */
[----:B------:R1:W2:Y:S02]  /*dfa0*/  SHFL.IDX PT, R14, R16, RZ, 0x1f ;  /* 0x00001fff100e7589 */ /* 0x0002a400000e0000 */
.L_x_14136:
[----:B--2---:R-:W-:-:S13]  /*dfb0*/  ISETP.NE.AND P0, PT, R14, RZ, PT ;  /* 0x000000ff0e00720c */ /* 0x004fda0003f05270 */
[----:B------:R-:W-:Y:S05]  /*dfc0*/  @P0 BRA `(.L_x_13984) ;  /* 0x0000000000880947 */ /* 0x000fea0003800000 */
[----:B------:R-:W-:-:S03]  /*dfd0*/  UMOV UR4, 0xffffffff ;  /* 0xffffffff00047882 */ /* 0x000fc60000000000 */
[----:B------:R-:W-:Y:S05]  /*dfe0*/  BRA.DIV UR4, `(.L_x_14086) ;  /* 0x0000001a04187947 */ /* 0x000fea000b800000 */
[----:B------:R-:W-:-:S13]  /*dff0*/  ELECT P6, URZ, PT ;  /* 0x00000000003f782f */ /* 0x000fda00038c0000 */
.L_x_14139:
[----:B------:R-:W-:Y:S05]  /*e000*/  @!P6 BRA `(.L_x_13984) ;  /* 0x000000000078e947 */ /* 0x000fea0003800000 */
[----:B------:R-:W-:-:S06]  /*e010*/  ULOP3.LUT UR4, UR42, 0x2, URZ, 0xfc, !UPT ;  /* 0x000000022a047892 */ /* 0x000fcc000f8efc3f */
[----:B------:R-:W-:-:S05]  /*e020*/  IMAD.U32 R2, RZ, RZ, UR4 ;  /* 0x00000004ff027e24 */ /* 0x000fca000f8e00ff */
[----:B------:R-:W-:-:S13]  /*e030*/  ISETP.NE.AND P2, PT, R2, 0x3, PT ;  /* 0x000000030200780c */ /* 0x000fda0003f45270 */
[----:B------:R-:W-:Y:S05]  /*e040*/  @!P2 BRA `(.L_x_14087) ;  /* 0x000000000004a947 */ /* 0x000fea0003800000 */
[----:B------:R-:W-:Y:S01]  /*e050*/  BPT.TRAP 0x1 ;  /* 0x000000040000795c */ /* 0x000fe20000300000 */
.L_x_14087:
[----:B------:R-:W-:Y:S01]  /*e060*/  IADD3 R9, R7, 0x16840, RZ ;  /* 0x0001684007097810 */ /* 0x000fe20007ffe0ff */
[----:B------:R-:W-:Y:S01]  /*e070*/  VIADD R2, R0, 0x1 ;  /* 0x0000000100027836 */ /* 0x000fe20000000000 */
[----:B------:R-:W-:-:S03]  /*e080*/  SHF.L.U32 R5, R3, 0x1f, RZ ;  /* 0x0000001f03057819 */ /* 0x000fc600000006ff */
[----:B------:R-:W-:Y:S01]  /*e090*/  IMAD R6, R0, 0x8, R9 ;  /* 0x0000000800067824 */ /* 0x000fe200078e0209 */
[----:B------:R-:W-:-:S03]  /*e0a0*/  ISETP.NE.AND P1, PT, R2, 0x2, PT ;  /* 0x000000020200780c */ /* 0x000fc60003f25270 */
[----:B------:R-:W2:Y:S01]  /*e0b0*/  SYNCS.PHASECHK.TRANS64.TRYWAIT P0, [R6+URZ], R5 ;  /* 0x00000005060075a7 */ /* 0x000ea2000800017f */
[----:B0-----:R-:W-:Y:S02]  /*e0c0*/  SEL R4, RZ, 0x1, P1 ;  /* 0x00000001ff047807 */ /* 0x001fe40000800000 */
[----:B------:R-:W-:Y:S02]  /*e0d0*/  SEL R8, R2, RZ, P1 ;  /* 0x000000ff02087207 */ /* 0x000fe40000800000 */
[----:B------:R-:W-:-:S03]  /*e0e0*/  LOP3.LUT R2, R3, R4, RZ, 0x3c, !PT ;  /* 0x0000000403027212 */ /* 0x000fc600078e3cff */
[----:B------:R-:W-:Y:S01]  /*e0f0*/  IMAD R3, R8, 0x8, R9 ;  /* 0x0000000808037824 */ /* 0x000fe200078e0209 */
[----:B------:R-:W-:Y:S01]  /*e100*/  SHF.L.U32 R2, R2, 0x1f, RZ ;  /* 0x0000001f02027819 */ /* 0x000fe200000006ff */
[----:B--2---:R-:W-:Y:S06]  /*e110*/  @!P0 BRA `(.L_x_14088) ;  /* 0x0000001400ec8947 */ /* 0x004fec0003800000 */
.L_x_14140:
[----:B------:R-:W2:Y:S02]  /*e120*/  SYNCS.PHASECHK.TRANS64.TRYWAIT P0, [R3+URZ], R2 ;  /* 0x00000002030075a7 */ /* 0x000ea4000800017f */
[----:B--2---:R-:W-:Y:S05]  /*e130*/  @!P0 BRA `(.L_x_14089) ;  /* 0x0000001400f88947 */ /* 0x004fea0003800000 */
.L_x_14141:
[----:B------:R-:W-:Y:S05]  /*e140*/  @!P2 BRA `(.L_x_14090) ;  /* 0x000000000004a947 */ /* 0x000fea0003800000 */
[----:B------:R-:W-:Y:S01]  /*e150*/  BPT.TRAP 0x1 ;  /* 0x000000040000795c */ /* 0x000fe20000300000 */
.L_x_14090:
[----:B--2---:R-:W-:-:S05]  /*e160*/  VIADD R3, R7, 0x16860 ;  /* 0x0001686007037836 */ /* 0x004fca0000000000 */
[----:B------:R-:W-:-:S04]  /*e170*/  LEA R0, R0, R3, 0x3 ;  /* 0x0000000300007211 */ /* 0x000fc800078e18ff */
[----:B------:R-:W2:Y:S02]  /*e180*/  SYNCS.PHASECHK.TRANS64.TRYWAIT P0, [R0+URZ], R5 ;  /* 0x00000005000075a7 */ /* 0x000ea4000800017f */
[----:B--2---:R-:W-:Y:S05]  /*e190*/  @!P0 BRA `(.L_x_14091) ;  /* 0x0000001400f48947 */ /* 0x004fea0003800000 */
.L_x_14142:
[----:B------:R-:W-:-:S07]  /*e1a0*/  IMAD R3, R8, 0x8, R3 ;  /* 0x0000000808037824 */ /* 0x000fce00078e0203 */
.L_x_14092:
[----:B---3--:R3:W4:Y:S02]  /*e1b0*/  SYNCS.PHASECHK.TRANS64.TRYWAIT P0, [R3+URZ], R2 ;  /* 0x00000002030075a7 */ /* 0x008724000800017f */
[----:B----4-:R-:W-:Y:S05]  /*e1c0*/  @!P0 NANOSLEEP.SYNCS 0x989680 ;  /* 0x009896800000895d */ /* 0x010fea0003900000 */
[----:B------:R-:W4:Y:S02]  /*e1d0*/  @!P0 SYNCS.PHASECHK.TRANS64 P0, [R3+URZ], R2 ;  /* 0x00000002030085a7 */ /* 0x000f24000800007f */
[----:B----4-:R-:W-:Y:S05]  /*e1e0*/  @!P0 BRA `(.L_x_14092) ;  /* 0xfffffffc00f08947 */ /* 0x010fea000383ffff */
.L_x_13984:
[----:B------:R-:W-:Y:S05]  /*e1f0*/  BSYNC B6 ;  /* 0x0000000000067941 */ /* 0x000fea0003800000 */
.L_x_13981:
[----:B------:R-:W-:Y:S05]  /*e200*/  EXIT ;  /* 0x000000000000794d */ /* 0x000fea0003800000 */
.L_x_13988:
[----:B0-----:R-:W-:-:S04]  /*e210*/  IMAD.U32 R3, RZ, RZ, UR39 ;  /* 0x00000027ff037e24 */ /* 0x001fc8000f8e00ff */
[----:B------:R0:W1:Y:S03]  /*e220*/  SYNCS.PHASECHK.TRANS64.TRYWAIT P0, [R3+URZ+0x16800], R0 ;  /* 0x01680000030075a7 */ /* 0x000066000800017f */
[----:B-1----:R-:W-:Y:S05]  /*e230*/  @!P0 NANOSLEEP.SYNCS 0x989680 ;  /* 0x009896800000895d */ /* 0x002fea0003900000 */
[----:B------:R-:W1:Y:S02]  /*e240*/  @!P0 SYNCS.PHASECHK.TRANS64 P0, [R3+URZ+0x16800], R0 ;  /* 0x01680000030085a7 */ /* 0x000e64000800007f */
[----:B-1----:R-:W-:Y:S05]  /*e250*/  @!P0 BRA `(.L_x_13988) ;  /* 0xfffffffc00ec8947 */ /* 0x002fea000383ffff */
[----:B------:R-:W-:Y:S05]  /*e260*/  BRA `(.L_x_14093) ;  /* 0xffffff3000347947 */ /* 0x000fea000383ffff */
.L_x_13992:
[----:B-1----:R-:W-:-:S04]  /*e270*/  IMAD.U32 R3, RZ, RZ, UR39 ;  /* 0x00000027ff037e24 */ /* 0x002fc8000f8e00ff */
[----:B------:R1:W2:Y:S03]  /*e280*/  SYNCS.PHASECHK.TRANS64.TRYWAIT P2, [R3+URZ+0x16830], R0 ;  /* 0x01683000030075a7 */ /* 0x0002a6000804017f */
[----:B--2---:R-:W-:Y:S05]  /*e290*/  @!P2 NANOSLEEP.SYNCS 0x989680 ;  /* 0x009896800000a95d */ /* 0x004fea0003900000 */
[----:B------:R-:W2:Y:S02]  /*e2a0*/  @!P2 SYNCS.PHASECHK.TRANS64 P2, [R3+URZ+0x16830], R0 ;  /* 0x016830000300a5a7 */ /* 0x000ea4000804007f */
[----:B--2---:R-:W-:Y:S05]  /*e2b0*/  @!P2 BRA `(.L_x_13992) ;  /* 0xfffffffc00eca947 */ /* 0x004fea000383ffff */
[----:B------:R-:W-:Y:S05]  /*e2c0*/  BRA `(.L_x_13991) ;  /* 0xffffff3000547947 */ /* 0x000fea000383ffff */
.L_x_13997:
[----:B-1----:R-:W-:-:S04]  /*e2d0*/  IMAD.U32 R11, RZ, RZ, UR10 ;  /* 0x0000000aff0b7e24 */ /* 0x002fc8000f8e00ff */
[----:B------:R1:W2:Y:S03]  /*e2e0*/  SYNCS.PHASECHK.TRANS64.TRYWAIT P3, [R11+URZ+0x16830], R10 ;  /* 0x0168300a0b0075a7 */ /* 0x0002a6000806017f */
[----:B--2---:R-:W-:Y:S05]  /*e2f0*/  @!P3 NANOSLEEP.SYNCS 0x989680 ;  /* 0x009896800000b95d */ /* 0x004fea0003900000 */
[----:B------:R-:W2:Y:S02]  /*e300*/  @!P3 SYNCS.PHASECHK.TRANS64 P3, [R11+URZ+0x16830], R10 ;  /* 0x0168300a0b00b5a7 */ /* 0x000ea4000806007f */
[----:B--2---:R-:W-:Y:S05]  /*e310*/  @!P3 BRA `(.L_x_13997) ;  /* 0xfffffffc00ecb947 */ /* 0x004fea000383ffff */
[----:B------:R-:W-:Y:S05]  /*e320*/  BRA `(.L_x_13994) ;  /* 0xffffff5c00447947 */ /* 0x000fea000383ffff */
.L_x_14001:
[----:B-1----:R-:W-:-:S04]  /*e330*/  MOV R11, UR10 ;  /* 0x0000000a000b7c02 */ /* 0x002fc80008000f00 */
[----:B------:R1:W2:Y:S03]  /*e340*/  SYNCS.PHASECHK.TRANS64.TRYWAIT P3, [R11+URZ+0x16850], R10 ;  /* 0x0168500a0b0075a7 */ /* 0x0002a6000806017f */
[----:B--2---:R-:W-:Y:S05]  /*e350*/  @!P3 NANOSLEEP.SYNCS 0x989680 ;  /* 0x009896800000b95d */ /* 0x004fea0003900000 */
[----:B------:R-:W2:Y:S02]  /*e360*/  @!P3 SYNCS.PHASECHK.TRANS64 P3, [R11+URZ+0x16850], R10 ;  /* 0x0168500a0b00b5a7 */ /* 0x000ea4000806007f */
[----:B--2---:R-:W-:Y:S05]  /*e370*/  @!P3 BRA `(.L_x_14001) ;  /* 0xfffffffc00ecb947 */ /* 0x004fea000383ffff */
[----:B------:R-:W-:Y:S05]  /*e380*/  BRA `(.L_x_13998) ;  /* 0xffffff5c00bc7947 */ /* 0x000fea000383ffff */
.L_x_14007:
[----:B-1----:R-:W-:-:S04]  /*e390*/  IMAD.U32 R10, RZ, RZ, UR10 ;  /* 0x0000000aff0a7e24 */ /* 0x002fc8000f8e00ff */
[----:B------:R1:W2:Y:S03]  /*e3a0*/  SYNCS.PHASECHK.TRANS64.TRYWAIT P2, [R10+URZ+0x16830], R9 ;  /* 0x016830090a0075a7 */ /* 0x0002a6000804017f */
[----:B--2---:R-:W-:Y:S05]  /*e3b0*/  @!P2 NANOSLEEP.SYNCS 0x989680 ;  /* 0x009896800000a95d */ /* 0x004fea0003900000 */
[----:B------:R-:W2:Y:S02]  /*e3c0*/  @!P2 SYNCS.PHASECHK.TRANS64 P2, [R10+URZ+0x16830], R9 ;  /* 0x016830090a00a5a7 */ /* 0x000ea4000804007f */
[----:B--2---:R-:W-:Y:S05]  /*e3d0*/  @!P2 BRA `(.L_x_14007) ;  /* 0xfffffffc00eca947 */ /* 0x004fea000383ffff */
[----:B------:R-:W-:Y:S05]  /*e3e0*/  BRA `(.L_x_14004) ;  /* 0xffffff8800bc7947 */ /* 0x000fea000383ffff */
.L_x_14011:
[----:B-1----:R-:W-:-:S04]  /*e3f0*/  IMAD.U32 R10, RZ, RZ, UR10 ;  /* 0x0000000aff0a7e24 */ /* 0x002fc8000f8e00ff */
[----:B------:R1:W2:Y:S03]  /*e400*/  SYNCS.PHASECHK.TRANS64.TRYWAIT P2, [R10+URZ+0x16850], R9 ;  /* 0x016850090a0075a7 */ /* 0x0002a6000804017f */
[----:B--2---:R-:W-:Y:S05]  /*e410*/  @!P2 NANOSLEEP.SYNCS 0x989680 ;  /* 0x009896800000a95d */ /* 0x004fea0003900000 */
[----:B------:R-:W2:Y:S02]  /*e420*/  @!P2 SYNCS.PHASECHK.TRANS64 P2, [R10+URZ+0x16850], R9 ;  /* 0x016850090a00a5a7 */ /* 0x000ea4000804007f */
[----:B--2---:R-:W-:Y:S05]  /*e430*/  @!P2 BRA `(.L_x_14011) ;  /* 0xfffffffc00eca947 */ /* 0x004fea000383ffff */
[----:B------:R-:W-:Y:S05]  /*e440*/  BRA `(.L_x_14008) ;  /* 0xffffff8c00307947 */ /* 0x000fea000383ffff */
.L_x_14016:
[----:B-1----:R-:W-:-:S04]  /*e450*/  IMAD.U32 R5, RZ, RZ, UR7 ;  /* 0x00000007ff057e24 */ /* 0x002fc8000f8e00ff */
[----:B------:R1:W2:Y:S03]  /*e460*/  SYNCS.PHASECHK.TRANS64.TRYWAIT P0, [R5+URZ+0x16850], R4 ;  /* 0x01685004050075a7 */ /* 0x0002a6000800017f */
[----:B--2---:R-:W-:Y:S05]  /*e470*/  @!P0 NANOSLEEP.SYNCS 0x989680 ;  /* 0x009896800000895d */ /* 0x004fea0003900000 */
[----:B------:R-:W2:Y:S02]  /*e480*/  @!P0 SYNCS.PHASECHK.TRANS64 P0, [R5+URZ+0x16850], R4 ;  /* 0x01685004050085a7 */ /* 0x000ea4000800007f */
[----:B--2---:R-:W-:Y:S05]  /*e490*/  @!P0 BRA `(.L_x_14016) ;  /* 0xfffffffc00ec8947 */ /* 0x004fea000383ffff */
[----:B------:R-:W-:Y:S05]  /*e4a0*/  BRA `(.L_x_14015) ;  /* 0xffffffac00847947 */ /* 0x000fea000383ffff */
.L_x_14027:
[----:B------:R-:W-:Y:S01]  /*e4b0*/  IMAD.MOV.U32 R13, RZ, RZ, R16 ;  /* 0x000000ffff0d7224 */ /* 0x000fe200078e0010 */
[----:B------:R-:W-:Y:S01]  /*e4c0*/  MOV R12, RZ ;  /* 0x000000ff000c7202 */ /* 0x000fe20000000f00 */
[----:B------:R-:W-:Y:S02]  /*e4d0*/  IMAD.MOV.U32 R11, RZ, RZ, 0x1f ;  /* 0x0000001fff0b7424 */ /* 0x000fe400078e00ff */
[----:B------:R-:W-:-:S07]  /*e4e0*/  IMAD.MOV.U32 R15, RZ, RZ, -0x1 ;  /* 0xffffffffff0f7424 */ /* 0x000fce00078e00ff */
[----:B------:R-:W-:Y:S05]  /*e4f0*/  WARPSYNC.COLLECTIVE R15, `(.L_x_14094) ;  /* 0x000000000f087348 */ /* 0x000fea0003c00000 */
[----:B------:R0:W1:Y:S02]  /*e500*/  SHFL.IDX P6, R14, R13, R12, R11 ;  /* 0x0000000c0d0e7389 */ /* 0x00006400000c000b */
[----:B01----:R-:W-:Y:S01]  /*e510*/  ENDCOLLECTIVE ;  /* 0x000000000000791b */ /* 0x003fe20003800000 */
.L_x_14094:
[----:B------:R-:W-:Y:S05]  /*e520*/  BRA `(.L_x_14095) ;  /* 0xffffffd000c07947 */ /* 0x000fea000383ffff */
.L_x_14029:
[----:B------:R-:W-:Y:S01]  /*e530*/  BSSY B0, `(.L_x_14096) ;  /* 0x0000006000007945 */ /* 0x000fe20003800000 */
[----:B------:R-:W-:-:S07]  /*e540*/  IMAD.MOV.U32 R15, RZ, RZ, -0x1 ;  /* 0xffffffffff0f7424 */ /* 0x000fce00078e00ff */
[----:B0-----:R-:W-:Y:S05]  /*e550*/  WARPSYNC.COLLECTIVE R15, `(.L_x_14097) ;  /* 0x000000000f0c7348 */ /* 0x001fea0003c00000 */
[----:B------:R-:W-:Y:S02]  /*e560*/  ELECT P6, UR62, PT ;  /* 0x00000000003e782f */ /* 0x000fe400038c0000 */
[----:B------:R-:W-:Y:S01]  /*e570*/  MOV R14, UR62 ;  /* 0x0000003e000e7c02 */ /* 0x000fe20008000f00 */
[----:B0-----:R-:W-:Y:S10]  /*e580*/  ENDCOLLECTIVE ;  /* 0x000000000000791b */ /* 0x001ff40003800000 */
.L_x_14097:
[----:B------:R-:W-:Y:S05]  /*e590*/  BSYNC B0 ;  /* 0x0000000000007941 */ /* 0x000fea0003800000 */
.L_x_14096:
[----:B------:R-:W-:Y:S05]  /*e5a0*/  BRA `(.L_x_14098) ;  /* 0xffffffd000bc7947 */ /* 0x000fea000383ffff */
.L_x_14031:
[----:B--2---:R-:W-:-:S04]  /*e5b0*/  IMAD.U32 R3, RZ, RZ, UR38 ;  /* 0x00000026ff037e24 */ /* 0x004fc8000f8e00ff */
[----:B------:R2:W3:Y:S03]  /*e5c0*/  SYNCS.PHASECHK.TRANS64.TRYWAIT P0, [R3+URZ+0x16840], R0 ;  /* 0x01684000030075a7 */ /* 0x0004e6000800017f */
[----:B---3--:R-:W-:Y:S05]  /*e5d0*/  @!P0 NANOSLEEP.SYNCS 0x989680 ;  /* 0x009896800000895d */ /* 0x008fea0003900000 */
[----:B------:R-:W3:Y:S02]  /*e5e0*/  @!P0 SYNCS.PHASECHK.TRANS64 P0, [R3+URZ+0x16840], R0 ;  /* 0x01684000030085a7 */ /* 0x000ee4000800007f */
[----:B---3--:R-:W-:Y:S05]  /*e5f0*/  @!P0 BRA `(.L_x_14031) ;  /* 0xfffffffc00ec8947 */ /* 0x008fea000383ffff */
[----:B------:R-:W-:Y:S05]  /*e600*/  BRA `(.L_x_14099) ;  /* 0xffffffd4000c7947 */ /* 0x000fea000383ffff */
.L_x_14034:
[----:B------:R-:W-:Y:S01]  /*e610*/  IMAD R9, R9, 0xc0, R12 ;  /* 0x000000c009097824 */ /* 0x000fe200078e020c */
[----:B------:R-:W-:Y:S01]  /*e620*/  MOV R13, R7 ;  /* 0x00000007000d7202 */ /* 0x000fe20000000f00 */
[----:B------:R-:W-:Y:S02]  /*e630*/  IMAD.MOV.U32 R12, RZ, RZ, RZ ;  /* 0x000000ffff0c7224 */ /* 0x000fe400078e00ff */
[----:B------:R-:W-:Y:S02]  /*e640*/  IMAD.MOV.U32 R11, RZ, RZ, 0x181f ;  /* 0x0000181fff0b7424 */ /* 0x000fe400078e00ff */
[----:B------:R-:W-:Y:S02]  /*e650*/  IMAD.MOV.U32 R15, RZ, RZ, -0x1 ;  /* 0xffffffffff0f7424 */ /* 0x000fe400078e00ff */
[----:B------:R-:W-:-:S07]  /*e660*/  VIADD R21, R9, 0x10 ;  /* 0x0000001009157836 */ /* 0x000fce0000000000 */
[----:B0-----:R-:W-:Y:S05]  /*e670*/  WARPSYNC.COLLECTIVE R15, `(.L_x_14100) ;  /* 0x000000000f087348 */ /* 0x001fea0003c00000 */
[----:B------:R1:W2:Y:S02]  /*e680*/  SHFL.IDX P6, R14, R13, R12, R11 ;  /* 0x0000000c0d0e7389 */ /* 0x0002a400000c000b */
[----:B012---:R-:W-:Y:S01]  /*e690*/  ENDCOLLECTIVE ;  /* 0x000000000000791b */ /* 0x007fe20003800000 */
.L_x_14100:
[----:B------:R-:W-:Y:S01]  /*e6a0*/  MOV R13, R8 ;  /* 0x00000008000d7202 */ /* 0x000fe20000000f00 */
[----:B------:R-:W-:-:S07]  /*e6b0*/  IMAD.MOV.U32 R4, RZ, RZ, R14 ;  /* 0x000000ffff047224 */ /* 0x000fce00078e000e */
[----:B------:R-:W-:Y:S05]  /*e6c0*/  WARPSYNC.COLLECTIVE R15, `(.L_x_14101) ;  /* 0x000000000f087348 */ /* 0x000fea0003c00000 */
[----:B------:R0:W1:Y:S02]  /*e6d0*/  SHFL.IDX P6, R14, R13, R12, R11 ;  /* 0x0000000c0d0e7389 */ /* 0x00006400000c000b */
[----:B01----:R-:W-:Y:S01]  /*e6e0*/  ENDCOLLECTIVE ;  /* 0x000000000000791b */ /* 0x003fe20003800000 */
.L_x_14101:
[----:B------:R-:W-:Y:S02]  /*e6f0*/  ULDC UR4, c[0x0][0x288] ;  /* 0x0000a20000047ab9 */ /* 0x000fe40000000800 */
[----:B------:R-:W-:-:S05]  /*e700*/  IMAD R0, R0, UR4, RZ ;  /* 0x0000000400007c24 */ /* 0x000fca000f8e02ff */
[----:B------:R-:W-:Y:S01]  /*e710*/  ISETP.GE.AND P1, PT, R9, R0, PT ;  /* 0x000000000900720c */ /* 0x000fe20003f26270 */
[----:B------:R-:W-:Y:S01]  /*e720*/  IMAD.MOV.U32 R13, RZ, RZ, R7 ;  /* 0x000000ffff0d7224 */ /* 0x000fe200078e0007 */
[----:B------:R-:W-:-:S11]  /*e730*/  MOV R12, 0x1 ;  /* 0x00000001000c7802 */ /* 0x000fd60000000f00 */
[----:B------:R-:W-:Y:S02]  /*e740*/  @!P1 LEA R29, R10, UR38, 0x1 ;  /* 0x000000260a1d9c11 */ /* 0x000fe4000f8e08ff */
[----:B------:R-:W-:-:S05]  /*e750*/  @!P1 LEA R14, P2, R20, R14, 0x1 ;  /* 0x0000000e140e9211 */ /* 0x000fca00078408ff */
[----:B------:R-:W-:Y:S02]  /*e760*/  @!P1 IMAD.X R5, RZ, RZ, R4, P2 ;  /* 0x000000ffff059224 */ /* 0x000fe400010e0604 */
[----:B------:R-:W-:-:S07]  /*e770*/  @!P1 IMAD.MOV.U32 R4, RZ, RZ, R14 ;  /* 0x000000ffff049224 */ /* 0x000fce00078e000e */
[----:B------:R-:W-:Y:S05]  /*e780*/  WARPSYNC.COLLECTIVE R15, `(.L_x_14102) ;  /* 0x000000000f087348 */ /* 0x000fea0003c00000 */
[----:B------:R0:W1:Y:S02]  /*e790*/  SHFL.IDX P6, R14, R13, R12, R11 ;  /* 0x0000000c0d0e7389 */ /* 0x00006400000c000b */
[----:B01----:R-:W-:Y:S01]  /*e7a0*/  ENDCOLLECTIVE ;  /* 0x000000000000791b */ /* 0x003fe20003800000 */
.L_x_14102:
[----:B------:R-:W-:Y:S01]  /*e7b0*/  @!PT LDS RZ, [RZ] ;  /* 0x00000000fffff984 */ /* 0x000fe20000000800 */
[----:B------:R-:W-:Y:S01]  /*e7c0*/  @!PT LDS RZ, [RZ] ;  /* 0x00000000fffff984 */ /* 0x000fe20000000800 */
[----:B------:R-:W-:Y:S01]  /*e7d0*/  @!PT LDS RZ, [RZ] ;  /* 0x00000000fffff984 */ /* 0x000fe20000000800 */
[----:B------:R0:W-:Y:S01]  /*e7e0*/  @!P1 LDGSTS.E.BYPASS.LTC128B.128 [R29+0x8400], desc[UR46][R4.64], !P0 ;  /* 0x08400000041d9fae */ /* 0x0001e2000c101d6e */
[----:B------:R-:W-:Y:S01]  /*e7f0*/  ISETP.GE.AND P1, PT, R21, R0, PT ;  /* 0x000000001500720c */ /* 0x000fe20003f26270 */
[----:B------:R-:W-:-:S05]  /*e800*/  VIADD R21, R9, 0x20 ;  /* 0x0000002009157836 */ /* 0x000fca0000000000 */
[----:B------:R-:W-:Y:S01]  /*e810*/  ISETP.GE.AND P2, PT, R21, R0, PT ;  /* 0x000000001500720c */ /* 0x000fe20003f46270 */
[----:B------:R-:W-:-:S06]  /*e820*/  IMAD.MOV.U32 R13, RZ, RZ, R8 ;  /* 0x000000ffff0d7224 */ /* 0x000fcc00078e0008 */
[----:B0-----:R-:W-:Y:S01]  /*e830*/  @!P1 LEA R29, R10, UR38, 0x1 ;  /* 0x000000260a1d9c11 */ /* 0x001fe2000f8e08ff */
[----:B------:R-:W-:-:S07]  /*e840*/  IMAD.MOV.U32 R22, RZ, RZ, R14 ;  /* 0x000000ffff167224 */ /* 0x000fce00078e000e */
[----:B------:R-:W-:Y:S05]  /*e850*/  WARPSYNC.COLLECTIVE R15, `(.L_x_14103) ;  /* 0x000000000f087348 */ /* 0x000fea0003c00000 */
[----:B------:R0:W1:Y:S02]  /*e860*/  SHFL.IDX P6, R14, R13, R12, R11 ;  /* 0x0000000c0d0e7389 */ /* 0x00006400000c000b */
[----:B01----:R-:W-:Y:S01]  /*e870*/  ENDCOLLECTIVE ;  /* 0x000000000000791b */ /* 0x003fe20003800000 */
.L_x_14103:
[----:B------:R-:W-:Y:S01]  /*e880*/  MOV R13, R7 ;  /* 0x00000007000d7202 */ /* 0x000fe20000000f00 */
[----:B------:R-:W-:Y:S01]  /*e890*/  IMAD.MOV.U32 R12, RZ, RZ, 0x2 ;  /* 0x00000002ff0c7424 */ /* 0x000fe200078e00ff */
[----:B------:R-:W-:-:S13]  /*e8a0*/  @!P1 LEA R4, P3, R20, R14, 0x1 ;  /* 0x0000000e14049211 */ /* 0x000fda00078608ff */
[----:B------:R-:W-:Y:S05]  /*e8b0*/  WARPSYNC.COLLECTIVE R15, `(.L_x_14104) ;  /* 0x000000000f087348 */ /* 0x000fea0003c00000 */
[----:B------:R0:W1:Y:S02]  /*e8c0*/  SHFL.IDX P6, R14, R13, R12, R11 ;  /* 0x0000000c0d0e7389 */ /* 0x00006400000c000b */
[----:B01----:R-:W-:Y:S01]  /*e8d0*/  ENDCOLLECTIVE ;  /* 0x000000000000791b */ /* 0x003fe20003800000 */
.L_x_14104:
        /* <DEDUP_REMOVED lines=10> */
.L_x_14105:
[----:B------:R-:W-:Y:S02]  /*e980*/  IMAD.MOV.U32 R13, RZ, RZ, R7 ;  /* 0x000000ffff0d7224 */ /* 0x000fe400078e0007 */
[----:B------:R-:W-:Y:S02]  /*e990*/  IMAD.MOV.U32 R12, RZ, RZ, 0x3 ;  /* 0x00000003ff0c7424 */ /* 0x000fe400078e00ff */
[----:B------:R-:W-:-:S07]  /*e9a0*/  IMAD.MOV.U32 R28, RZ, RZ, R14 ;  /* 0x000000ffff1c7224 */ /* 0x000fce00078e000e */
[----:B------:R-:W-:Y:S05]  /*e9b0*/  WARPSYNC.COLLECTIVE R15, `(.L_x_14106) ;  /* 0x000000000f087348 */ /* 0x000fea0003c00000 */
[----:B------:R0:W1:Y:S02]  /*e9c0*/  SHFL.IDX P6, R14, R13, R12, R11 ;  /* 0x0000000c0d0e7389 */ /* 0x00006400000c000b */
[----:B01----:R-:W-:Y:S01]  /*e9d0*/  ENDCOLLECTIVE ;  /* 0x000000000000791b */ /* 0x003fe20003800000 */
.L_x_14106:
[----:B------:R-:W-:Y:S02]  /*e9e0*/  @!P2 LEA R4, P1, R20, R28, 0x1 ;  /* 0x0000001c1404a211 */ /* 0x000fe400078208ff */
[----:B------:R-:W-:Y:S02]  /*e9f0*/  @!P2 LEA R28, R10, UR38, 0x1 ;  /* 0x000000260a1cac11 */ /* 0x000fe4000f8e08ff */
[----:B------:R-:W-:Y:S01]  /*ea00*/  @!P2 IADD3.X R5, RZ, R21, RZ, P1, !PT ;  /* 0x00000015ff05a210 */ /* 0x000fe20000ffe4ff */
[----:B------:R-:W-:-:S04]  /*ea10*/  VIADD R21, R9, 0x30 ;  /* 0x0000003009157836 */ /* 0x000fc80000000000 */
[----:B------:R-:W-:Y:S01]  /*ea20*/  @!PT LDS RZ, [RZ] ;  /* 0x00000000fffff984 */ /* 0x000fe20000000800 */
[----:B------:R-:W-:Y:S01]  /*ea30*/  @!PT LDS RZ, [RZ] ;  /* 0x00000000fffff984 */ /* 0x000fe20000000800 */
[----:B------:R-:W-:Y:S01]  /*ea40*/  @!PT LDS RZ, [RZ] ;  /* 0x00000000fffff984 */ /* 0x000fe20000000800 */
[----:B------:R0:W-:Y:S01]  /*ea50*/  @!P2 LDGSTS.E.BYPASS.LTC128B.128 [R28+0x9400], desc[UR46][R4.64], !P0 ;  /* 0x09400000041cafae */ /* 0x0001e2000c101d6e */
[----:B------:R-:W-:Y:S01]  /*ea60*/  ISETP.GE.AND P1, PT, R21, R0, PT ;  /* 0x000000001500720c */ /* 0x000fe20003f26270 */
[----:B------:R-:W-:Y:S01]  /*ea70*/  VIADD R21, R9, 0x40 ;  /* 0x0000004009157836 */ /* 0x000fe20000000000 */
[----:B------:R-:W-:-:S04]  /*ea80*/  MOV R13, R8 ;  /* 0x00000008000d7202 */ /* 0x000fc80000000f00 */
[----:B------:R-:W-:Y:S01]  /*ea90*/  ISETP.GE.AND P2, PT, R21, R0, PT ;  /* 0x000000001500720c */ /* 0x000fe20003f46270 */
[----:B------:R-:W-:-:S12]  /*eaa0*/  IMAD.MOV.U32 R22, RZ, RZ, R14 ;  /* 0x000000ffff167224 */ /* 0x000fd800078e000e */
[----:B0-----:R-:W-:Y:S05]  /*eab0*/  WARPSYNC.COLLECTIVE R15, `(.L_x_14107) ;  /* 0x000000000f087348 */ /* 0x001fea0003c00000 */
[----:B------:R1:W2:Y:S02]  /*eac0*/  SHFL.IDX P6, R14, R13, R12, R11 ;  /* 0x0000000c0d0e7389 */ /* 0x0002a400000c000b */
[----:B012---:R-:W-:Y:S01]  /*ead0*/  ENDCOLLECTIVE ;  /* 0x000000000000791b */ /* 0x007fe20003800000 */
.L_x_14107:
[----:B------:R-:W-:Y:S01]  /*eae0*/  @!P1 LEA R28, R10, UR38, 0x1 ;  /* 0x000000260a1c9c11 */ /* 0x000fe2000f8e08ff */
[----:B------:R-:W-:Y:S02]  /*eaf0*/  IMAD.MOV.U32 R13, RZ, RZ, R7 ;  /* 0x000000ffff0d7224 */ /* 0x000fe400078e0007 */
[----:B------:R-:W-:Y:S01]  /*eb00*/  IMAD.MOV.U32 R12, RZ, RZ, 0x4 ;  /* 0x00000004ff0c7424 */ /* 0x000fe200078e00ff */
[----:B------:R-:W-:-:S13]  /*eb10*/  @!P1 LEA R4, P3, R20, R14, 0x1 ;  /* 0x0000000e14049211 */ /* 0x000fda00078608ff */
[----:B------:R-:W-:Y:S05]  /*eb20*/  WARPSYNC.COLLECTIVE R15, `(.L_x_14108) ;  /* 0x000000000f087348 */ /* 0x000fea0003c00000 */
[----:B------:R0:W1:Y:S02]  /*eb30*/  SHFL.IDX P6, R14, R13, R12, R11 ;  /* 0x0000000c0d0e7389 */ /* 0x00006400000c000b */
[----:B01----:R-:W-:Y:S01]  /*eb40*/  ENDCOLLECTIVE ;  /* 0x000000000000791b */ /* 0x003fe20003800000 */
.L_x_14108:
[----:B------:R-:W-:-:S05]  /*eb50*/  @!P1 IMAD.X R5, RZ, RZ, R22, P3 ;  /* 0x000000ffff059224 */ /* 0x000fca00018e0616 */
        /* <DEDUP_REMOVED lines=9> */
.L_x_14109:
[----:B------:R-:W-:Y:S01]  /*ebf0*/  MOV R13, R7 ;  /* 0x00000007000d7202 */ /* 0x000fe20000000f00 */
[----:B------:R-:W-:Y:S02]  /*ec00*/  IMAD.MOV.U32 R12, RZ, RZ, 0x5 ;  /* 0x00000005ff0c7424 */ /* 0x000fe400078e00ff */
[----:B------:R-:W-:-:S07]  /*ec10*/  IMAD.MOV.U32 R29, RZ, RZ, R14 ;  /* 0x000000ffff1d7224 */ /* 0x000fce00078e000e */
[----:B------:R-:W-:Y:S05]  /*ec20*/  WARPSYNC.COLLECTIVE R15, `(.L_x_14110) ;  /* 0x000000000f087348 */ /* 0x000fea0003c00000 */
[----:B------:R0:W1:Y:S02]  /*ec30*/  SHFL.IDX P6, R14, R13, R12, R11 ;  /* 0x0000000c0d0e7389 */ /* 0x00006400000c000b */
[----:B01----:R-:W-:Y:S01]  /*ec40*/  ENDCOLLECTIVE ;  /* 0x000000000000791b */ /* 0x003fe20003800000 */
.L_x_14110:
[----:B------:R-:W-:Y:S01]  /*ec50*/  @!P2 LEA R4, P1, R20, R29, 0x1 ;  /* 0x0000001d1404a211 */ /* 0x000fe200078208ff */
[----:B------:R-:W-:-:S04]  /*ec60*/  VIADD R29, R9, 0x50 ;  /* 0x00000050091d7836 */ /* 0x000fc80000000000 */
[----:B------:R-:W-:Y:S01]  /*ec70*/  @!P2 IMAD.X R5, RZ, RZ, R21, P1 ;  /* 0x000000ffff05a224 */ /* 0x000fe200008e0615 */
[----:B------:R-:W-:Y:S02]  /*ec80*/  ISETP.GE.AND P1, PT, R29, R0, PT ;  /* 0x000000001d00720c */ /* 0x000fe40003f26270 */
[----:B------:R-:W-:Y:S01]  /*ec90*/  @!P2 LEA R21, R10, UR38, 0x1 ;  /* 0x000000260a15ac11 */ /* 0x000fe2000f8e08ff */
        /* <DEDUP_REMOVED lines=9> */
.L_x_14111:
[----:B------:R-:W-:-:S04]  /*ed30*/  IADD3 R21, R9, 0x60, RZ ;  /* 0x0000006009157810 */ /* 0x000fc80007ffe0ff */
[----:B------:R-:W-:Y:S01]  /*ed40*/  ISETP.GE.AND P2, PT, R21, R0, PT ;  /* 0x000000001500720c */ /* 0x000fe20003f46270 */
[----:B------:R-:W-:Y:S02]  /*ed50*/  IMAD.MOV.U32 R13, RZ, RZ, R7 ;  /* 0x000000ffff0d7224 */ /* 0x000fe400078e0007 */
[----:B------:R-:W-:-:S10]  /*ed60*/  IMAD.MOV.U32 R12, RZ, RZ, 0x6 ;  /* 0x00000006ff0c7424 */ /* 0x000fd400078e00ff */
[----:B------:R-:W-:Y:S02]  /*ed70*/  @!P2 LEA R28, R10, UR38, 0x1 ;  /* 0x000000260a1cac11 */ /* 0x000fe4000f8e08ff */
[----:B------:R-:W-:-:S13]  /*ed80*/  @!P1 LEA R4, P3, R20, R14, 0x1 ;  /* 0x0000000e14049211 */ /* 0x000fda00078608ff */
[----:B------:R-:W-:Y:S05]  /*ed90*/  WARPSYNC.COLLECTIVE R15, `(.L_x_14112) ;  /* 0x000000000f087348 */ /* 0x000fea0003c00000 */
[----:B------:R0:W1:Y:S02]  /*eda0*/  SHFL.IDX P6, R14, R13, R12, R11 ;  /* 0x0000000c0d0e7389 */ /* 0x00006400000c000b */
[----:B01----:R-:W-:Y:S01]  /*edb0*/  ENDCOLLECTIVE ;  /* 0x000000000000791b */ /* 0x003fe20003800000 */
.L_x_14112:
[----:B------:R-:W-:Y:S01]  /*edc0*/  @!P1 IMAD.X R5, RZ, RZ, R22, P3 ;  /* 0x000000ffff059224 */ /* 0x000fe200018e0616 */
[----:B------:R-:W-:-:S05]  /*edd0*/  @!P1 LEA R22, R10, UR38, 0x1 ;  /* 0x000000260a169c11 */ /* 0x000fca000f8e08ff */
        /* <DEDUP_REMOVED lines=9> */
.L_x_14113:
[----:B------:R-:W-:Y:S02]  /*ee70*/  IMAD.MOV.U32 R13, RZ, RZ, R7 ;  /* 0x000000ffff0d7224 */ /* 0x000fe400078e0007 */
[----:B------:R-:W-:Y:S01]  /*ee80*/  IMAD.MOV.U32 R12, RZ, RZ, 0x7 ;  /* 0x00000007ff0c7424 */ /* 0x000fe200078e00ff */
[----:B------:R-:W-:-:S07]  /*ee90*/  MOV R29, R14 ;  /* 0x0000000e001d7202 */ /* 0x000fce0000000f00 */
[----:B------:R-:W-:Y:S05]  /*eea0*/  WARPSYNC.COLLECTIVE R15, `(.L_x_14114) ;  /* 0x000000000f087348 */ /* 0x000fea0003c00000 */
[----:B------:R0:W1:Y:S02]  /*eeb0*/  SHFL.IDX P6, R14, R13, R12, R11 ;  /* 0x0000000c0d0e7389 */ /* 0x00006400000c000b */
[----:B01----:R-:W-:Y:S01]  /*eec0*/  ENDCOLLECTIVE ;  /* 0x000000000000791b */ /* 0x003fe20003800000 */
.L_x_14114:
[----:B------:R-:W-:-:S05]  /*eed0*/  @!P2 LEA R4, P1, R20, R29, 0x1 ;  /* 0x0000001d1404a211 */ /* 0x000fca00078208ff */
[----:B------:R-:W-:-:S05]  /*eee0*/  @!P2 IMAD.X R5, RZ, RZ, R21, P1 ;  /* 0x000000ffff05a224 */ /* 0x000fca00008e0615 */
[----:B------:R-:W-:Y:S01]  /*eef0*/  @!PT LDS RZ, [RZ] ;  /* 0x00000000fffff984 */ /* 0x000fe20000000800 */
[----:B------:R-:W-:Y:S01]  /*ef00*/  @!PT LDS RZ, [RZ] ;  /* 0x00000000fffff984 */ /* 0x000fe20000000800 */
[----:B------:R-:W-:Y:S01]  /*ef10*/  @!PT LDS RZ, [RZ] ;  /* 0x00000000fffff984 */ /* 0x000fe20000000800 */
[----:B------:R0:W-:Y:S01]  /*ef20*/  @!P2 LDGSTS.E.BYPASS.LTC128B.128 [R28+0xb400], desc[UR46][R4.64], !P0 ;  /* 0x0b400000041cafae */ /* 0x0001e2000c101d6e */
[----:B------:R-:W-:Y:S01]  /*ef30*/  MOV R13, R8 ;  /* 0x00000008000d7202 */ /* 0x000fe20000000f00 */
[----:B------:R-:W-:-:S07]  /*ef40*/  IMAD.MOV.U32 R7, RZ, RZ, R14 ;  /* 0x000000ffff077224 */ /* 0x000fce00078e000e */
[----:B0-----:R-:W-:Y:S05]  /*ef50*/  WARPSYNC.COLLECTIVE R15, `(.L_x_14115) ;  /* 0x000000000f087348 */ /* 0x001fea0003c00000 */
[----:B------:R1:W2:Y:S02]  /*ef60*/  SHFL.IDX P6, R14, R13, R12, R11 ;  /* 0x0000000c0d0e7389 */ /* 0x0002a400000c000b */
[----:B012---:R-:W-:Y:S01]  /*ef70*/  ENDCOLLECTIVE ;  /* 0x000000000000791b */ /* 0x007fe20003800000 */
.L_x_14115:
[----:B------:R-:W-:-:S05]  /*ef80*/  VIADD R5, R9, 0x70 ;  /* 0x0000007009057836 */ /* 0x000fca0000000000 */
[----:B------:R-:W-:Y:S01]  /*ef90*/  ISETP.GE.AND P1, PT, R5, R0, PT ;  /* 0x000000000500720c */ /* 0x000fe20003f26270 */
[----:B------:R-:W-:Y:S01]  /*efa0*/  IMAD.MOV.U32 R13, RZ, RZ, R3 ;  /* 0x000000ffff0d7224 */ /* 0x000fe200078e0003 */
[----:B------:R-:W-:-:S11]  /*efb0*/  MOV R12, RZ ;  /* 0x000000ff000c7202 */ /* 0x000fd60000000f00 */
[----:B------:R-:W-:Y:S02]  /*efc0*/  @!P1 LEA R22, R10, UR38, 0x1 ;  /* 0x000000260a169c11 */ /* 0x000fe4000f8e08ff */
[----:B------:R-:W-:-:S13]  /*efd0*/  @!P1 LEA R4, P3, R20, R14, 0x1 ;  /* 0x0000000e14049211 */ /* 0x000fda00078608ff */
[----:B------:R-:W-:Y:S05]  /*efe0*/  WARPSYNC.COLLECTIVE R15, `(.L_x_14116) ;  /* 0x000000000f087348 */ /* 0x000fea0003c00000 */
[----:B------:R0:W1:Y:S02]  /*eff0*/  SHFL.IDX P6, R14, R13, R12, R11 ;  /* 0x0000000c0d0e7389 */ /* 0x00006400000c000b */
[----:B01----:R-:W-:Y:S01]  /*f000*/  ENDCOLLECTIVE ;  /* 0x000000000000791b */ /* 0x003fe20003800000 */
.L_x_14116:
[----:B------:R-:W-:Y:S02]  /*f010*/  @!P1 IMAD.X R5, RZ, RZ, R7, P3 ;  /* 0x000000ffff059224 */ /* 0x000fe400018e0607 */
[----:B------:R-:W-:-:S03]  /*f020*/  VIADD R7, R9, 0x80 ;  /* 0x0000008009077836 */ /* 0x000fc60000000000 */
[----:B------:R-:W-:Y:S01]  /*f030*/  @!PT LDS RZ, [RZ] ;  /* 0x00000000fffff984 */ /* 0x000fe20000000800 */
[----:B------:R-:W-:Y:S01]  /*f040*/  @!PT LDS RZ, [RZ] ;  /* 0x00000000fffff984 */ /* 0x000fe20000000800 */
[----:B------:R-:W-:Y:S01]  /*f050*/  @!PT LDS RZ, [RZ] ;  /* 0x00000000fffff984 */ /* 0x000fe20000000800 */
[----:B------:R0:W-:Y:S02]  /*f060*/  @!P1 LDGSTS.E.BYPASS.LTC128B.128 [R22+0xbc00], desc[UR46][R4.64], !P0 ;  /* 0x0bc0000004169fae */ /* 0x0001e4000c101d6e */
[----:B------:R-:W-:Y:S02]  /*f070*/  ISETP.GE.AND P2, PT, R7, R0, PT ;  /* 0x000000000700720c */ /* 0x000fe40003f46270 */
[----:B------:R-:W-:Y:S01]  /*f080*/  IADD3 R7, R9, 0x90, RZ ;  /* 0x0000009009077810 */ /* 0x000fe20007ffe0ff */
[----:B------:R-:W-:Y:S02]  /*f090*/  IMAD.MOV.U32 R13, RZ, RZ, R6 ;  /* 0x000000ffff0d7224 */ /* 0x000fe400078e0006 */
[----:B------:R-:W-:-:S08]  /*f0a0*/  IMAD.MOV.U32 R21, RZ, RZ, R14 ;  /* 0x000000ffff157224 */ /* 0x000fd000078e000e */
[----:B0-----:R-:W-:Y:S05]  /*f0b0*/  WARPSYNC.COLLECTIVE R15, `(.L_x_14117) ;  /* 0x000000000f087348 */ /* 0x001fea0003c00000 */
[----:B------:R1:W2:Y:S02]  /*f0c0*/  SHFL.IDX P6, R14, R13, R12, R11 ;  /* 0x0000000c0d0e7389 */ /* 0x0002a400000c000b */
[----:B012---:R-:W-:Y:S01]  /*f0d0*/  ENDCOLLECTIVE ;  /* 0x000000000000791b */ /* 0x007fe20003800000 */
.L_x_14117:
[----:B------:R-:W-:Y:S02]  /*f0e0*/  IMAD.MOV.U32 R13, RZ, RZ, R3 ;  /* 0x000000ffff0d7224 */ /* 0x000fe400078e0003 */
[----:B------:R-:W-:Y:S02]  /*f0f0*/  IMAD.MOV.U32 R12, RZ, RZ, 0x1 ;  /* 0x00000001ff0c7424 */ /* 0x000fe400078e00ff */
[----:B------:R-:W-:-:S07]  /*f100*/  IMAD.MOV.U32 R29, RZ, RZ, R14 ;  /* 0x000000ffff1d7224 */ /* 0x000fce00078e000e */
[----:B------:R-:W-:Y:S05]  /*f110*/  WARPSYNC.COLLECTIVE R15, `(.L_x_14118) ;  /* 0x000000000f087348 */ /* 0x000fea0003c00000 */
[----:B------:R0:W1:Y:S02]  /*f120*/  SHFL.IDX P6, R14, R13, R12, R11 ;  /* 0x0000000c0d0e7389 */ /* 0x00006400000c000b */
[----:B01----:R-:W-:Y:S01]  /*f130*/  ENDCOLLECTIVE ;  /* 0x000000000000791b */ /* 0x003fe20003800000 */
.L_x_14118:
        /* <DEDUP_REMOVED lines=8> */
[----:B------:R-:W-:Y:S02]  /*f1c0*/  IMAD.MOV.U32 R13, RZ, RZ, R6 ;  /* 0x000000ffff0d7224 */ /* 0x000fe400078e0006 */
[----:B------:R-:W-:-:S06]  /*f1d0*/  IMAD.MOV.U32 R8, RZ, RZ, R14 ;  /* 0x000000ffff087224 */ /* 0x000fcc00078e000e */
[----:B0-----:R-:W-:-:S07]  /*f1e0*/  @!P1 LEA R29, R10, UR38, 0x1 ;  /* 0x000000260a1d9c11 */ /* 0x001fce000f8e08ff */
[----:B------:R-:W-:Y:S05]  /*f1f0*/  WARPSYNC.COLLECTIVE R15, `(.L_x_14119) ;  /* 0x000000000f087348 */ /* 0x000fea0003c00000 */
[----:B------:R0:W1:Y:S02]  /*f200*/  SHFL.IDX P6, R14, R13, R12, R11 ;  /* 0x0000000c0d0e7389 */ /* 0x00006400000c000b */
[----:B01----:R-:W-:Y:S01]  /*f210*/  ENDCOLLECTIVE ;  /* 0x000000000000791b */ /* 0x003fe20003800000 */
.L_x_14119:
[----:B------:R-:W-:Y:S02]  /*f220*/  IMAD.MOV.U32 R13, RZ, RZ, R3 ;  /* 0x000000ffff0d7224 */ /* 0x000fe400078e0003 */
[----:B------:R-:W-:Y:S01]  /*f230*/  IMAD.MOV.U32 R12, RZ, RZ, 0x2 ;  /* 0x00000002ff0c7424 */ /* 0x000fe200078e00ff */
[----:B------:R-:W-:-:S13]  /*f240*/  @!P1 LEA R4, P3, R20, R14, 0x1 ;  /* 0x0000000e14049211 */ /* 0x000fda00078608ff */
[----:B------:R-:W-:Y:S05]  /*f250*/  WARPSYNC.COLLECTIVE R15, `(.L_x_14120) ;  /* 0x000000000f087348 */ /* 0x000fea0003c00000 */
[----:B------:R0:W1:Y:S02]  /*f260*/  SHFL.IDX P6, R14, R13, R12, R11 ;  /* 0x0000000c0d0e7389 */ /* 0x00006400000c000b */
[----:B01----:R-:W-:Y:S01]  /*f270*/  ENDCOLLECTIVE ;  /* 0x000000000000791b */ /* 0x003fe20003800000 */
.L_x_14120:
[----:B------:R-:W-:-:S05]  /*f280*/  @!P1 IADD3.X R5, RZ, R8, RZ, P3, !PT ;  /* 0x00000008ff059210 */ /* 0x000fca0001ffe4ff */
[----:B------:R-:W-:Y:S01]  /*f290*/  @!PT LDS RZ, [RZ] ;  /* 0x00000000fffff984 */ /* 0x000fe20000000800 */
[----:B------:R-:W-:Y:S01]  /*f2a0*/  @!PT LDS RZ, [RZ] ;  /* 0x00000000fffff984 */ /* 0x000fe20000000800 */
[----:B------:R-:W-:Y:S01]  /*f2b0*/  @!PT LDS RZ, [RZ] ;  /* 0x00000000fffff984 */ /* 0x000fe20000000800 */
[----:B------:R0:W-:Y:S01]  /*f2c0*/  @!P1 LDGSTS.E.BYPASS.LTC128B.128 [R29+0xcc00], desc[UR46][R4.64], !P0 ;  /* 0x0cc00000041d9fae */ /* 0x0001e2000c101d6e */
[----:B------:R-:W-:Y:S02]  /*f2d0*/  IMAD.MOV.U32 R13, RZ, RZ, R6 ;  /* 0x000000ffff0d7224 */ /* 0x000fe400078e0006 */
[----:B0-----:R-:W-:Y:S02]  /*f2e0*/  VIADD R5, R9, 0xa0 ;  /* 0x000000a009057836 */ /* 0x001fe40000000000 */
[----:B------:R-:W-:-:S03]  /*f2f0*/  IMAD.MOV.U32 R7, RZ, RZ, R14 ;  /* 0x000000ffff077224 */ /* 0x000fc600078e000e */
[----:B------:R-:W-:-:S13]  /*f300*/  ISETP.GE.AND P2, PT, R5, R0, PT ;  /* 0x000000000500720c */ /* 0x000fda0003f46270 */
[----:B------:R-:W-:Y:S05]  /*f310*/  WARPSYNC.COLLECTIVE R15, `(.L_x_14121) ;  /* 0x000000000f087348 */ /* 0x000fea0003c00000 */
[----:B------:R0:W1:Y:S02]  /*f320*/  SHFL.IDX P6, R14, R13, R12, R11 ;  /* 0x0000000c0d0e7389 */ /* 0x00006400000c000b */
[----:B01----:R-:W-:Y:S01]  /*f330*/  ENDCOLLECTIVE ;  /* 0x000000000000791b */ /* 0x003fe20003800000 */
.L_x_14121:
[----:B------:R-:W-:Y:S02]  /*f340*/  IMAD.MOV.U32 R13, RZ, RZ, R3 ;  /* 0x000000ffff0d7224 */ /* 0x000fe400078e0003 */
[----:B------:R-:W-:Y:S01]  /*f350*/  IMAD.MOV.U32 R12, RZ, RZ, 0x3 ;  /* 0x00000003ff0c7424 */ /* 0x000fe200078e00ff */
[----:B------:R-:W-:-:S07]  /*f360*/  MOV R21, R14 ;  /* 0x0000000e00157202 */ /* 0x000fce0000000f00 */
[----:B------:R-:W-:Y:S05]  /*f370*/  WARPSYNC.COLLECTIVE R15, `(.L_x_14122) ;  /* 0x000000000f087348 */ /* 0x000fea0003c00000 */
[----:B------:R0:W1:Y:S02]  /*f380*/  SHFL.IDX P6, R14, R13, R12, R11 ;  /* 0x0000000c0d0e7389 */ /* 0x00006400000c000b */
[----:B01----:R-:W-:Y:S01]  /*f390*/  ENDCOLLECTIVE ;  /* 0x000000000000791b */ /* 0x003fe20003800000 */
.L_x_14122:
[----:B------:R-:W-:-:S05]  /*f3a0*/  @!P2 LEA R4, P1, R20, R21, 0x1 ;  /* 0x000000151404a211 */ /* 0x000fca00078208ff */
[----:B------:R-:W-:Y:S01]  /*f3b0*/  @!P2 IMAD.X R5, RZ, RZ, R7, P1 ;  /* 0x000000ffff05a224 */ /* 0x000fe200008e0607 */
        /* <DEDUP_REMOVED lines=10> */
.L_x_14123:
[----:B------:R-:W-:Y:S05]  /*f460*/  BRA `(.L_x_14124) ;  /* 0xffffffd000b87947 */ /* 0x000fea000383ffff */
.L_x_14035:
[----:B01----:R-:W-:-:S04]  /*f470*/  IMAD.U32 R5, RZ, RZ, UR38 ;  /* 0x00000026ff057e24 */ /* 0x003fc8000f8e00ff */
[----:B------:R0:W1:Y:S03]  /*f480*/  SYNCS.PHASECHK.TRANS64.TRYWAIT P0, [R5+URZ+0x16820], R0 ;  /* 0x01682000050075a7 */ /* 0x000066000800017f */
[----:B-1----:R-:W-:Y:S05]  /*f490*/  @!P0 NANOSLEEP.SYNCS 0x989680 ;  /* 0x009896800000895d */ /* 0x002fea0003900000 */
[----:B------:R-:W1:Y:S02]  /*f4a0*/  @!P0 SYNCS.PHASECHK.TRANS64 P0, [R5+URZ+0x16820], R0 ;  /* 0x01682000050085a7 */ /* 0x000e64000800007f */
[----:B-1----:R-:W-:Y:S05]  /*f4b0*/  @!P0 BRA `(.L_x_14035) ;  /* 0xfffffffc00ec8947 */ /* 0x002fea000383ffff */
[----:B------:R-:W-:Y:S05]  /*f4c0*/  BRA `(.L_x_14125) ;  /* 0xffffffd000f07947 */ /* 0x000fea000383ffff */
.L_x_14042:
[----:B0-----:R-:W-:-:S04]  /*f4d0*/  IMAD.U32 R5, RZ, RZ, UR38 ;  /* 0x00000026ff057e24 */ /* 0x001fc8000f8e00ff */
[----:B------:R0:W1:Y:S03]  /*f4e0*/  SYNCS.PHASECHK.TRANS64.TRYWAIT P0, [R5+URZ+0x16848], R12 ;  /* 0x0168480c050075a7 */ /* 0x000066000800017f */
[----:B-1----:R-:W-:Y:S05]  /*f4f0*/  @!P0 NANOSLEEP.SYNCS 0x989680 ;  /* 0x009896800000895d */ /* 0x002fea0003900000 */
[----:B------:R-:W1:Y:S02]  /*f500*/  @!P0 SYNCS.PHASECHK.TRANS64 P0, [R5+URZ+0x16848], R12 ;  /* 0x0168480c050085a7 */ /* 0x000e64000800007f */
[----:B-1----:R-:W-:Y:S05]  /*f510*/  @!P0 BRA `(.L_x_14042) ;  /* 0xfffffffc00ec8947 */ /* 0x002fea000383ffff */
[----:B------:R-:W-:Y:S05]  /*f520*/  BRA `(.L_x_14126) ;  /* 0xffffffd400c47947 */ /* 0x000fea000383ffff */
.L_x_14047:
[----:B0-----:R-:W-:-:S04]  /*f530*/  IMAD.U32 R5, RZ, RZ, UR38 ;  /* 0x00000026ff057e24 */ /* 0x001fc8000f8e00ff */
[----:B------:R0:W1:Y:S03]  /*f540*/  SYNCS.PHASECHK.TRANS64.TRYWAIT P0, [R5+URZ+0x16860], R12 ;  /* 0x0168600c050075a7 */ /* 0x000066000800017f */
[----:B-1----:R-:W-:Y:S05]  /*f550*/  @!P0 NANOSLEEP.SYNCS 0x989680 ;  /* 0x009896800000895d */ /* 0x002fea0003900000 */
[----:B------:R-:W1:Y:S02]  /*f560*/  @!P0 SYNCS.PHASECHK.TRANS64 P0, [R5+URZ+0x16860], R12 ;  /* 0x0168600c050085a7 */ /* 0x000e64000800007f */
[----:B-1----:R-:W-:Y:S05]  /*f570*/  @!P0 BRA `(.L_x_14047) ;  /* 0xfffffffc00ec8947 */ /* 0x002fea000383ffff */
[----:B------:R-:W-:Y:S05]  /*f580*/  BRA `(.L_x_14127) ;  /* 0xffffffd800247947 */ /* 0x000fea000383ffff */
.L_x_14055:
[----:B0-----:R-:W-:-:S04]  /*f590*/  MOV R5, UR38 ;  /* 0x0000002600057c02 */ /* 0x001fc80008000f00 */
[----:B------:R0:W1:Y:S03]  /*f5a0*/  SYNCS.PHASECHK.TRANS64.TRYWAIT P0, [R5+URZ+0x16840], R14 ;  /* 0x0168400e050075a7 */ /* 0x000066000800017f */
[----:B-1----:R-:W-:Y:S05]  /*f5b0*/  @!P0 NANOSLEEP.SYNCS 0x989680 ;  /* 0x009896800000895d */ /* 0x002fea0003900000 */
[----:B------:R-:W1:Y:S02]  /*f5c0*/  @!P0 SYNCS.PHASECHK.TRANS64 P0, [R5+URZ+0x16840], R14 ;  /* 0x0168400e050085a7 */ /* 0x000e64000800007f */
[----:B-1----:R-:W-:Y:S05]  /*f5d0*/  @!P0 BRA `(.L_x_14055) ;  /* 0xfffffffc00ec8947 */ /* 0x002fea000383ffff */
[----:B------:R-:W-:Y:S05]  /*f5e0*/  BRA `(.L_x_14128) ;  /* 0xffffffdc00087947 */ /* 0x000fea000383ffff */
.L_x_14060:
[----:B0-----:R-:W-:-:S04]  /*f5f0*/  IMAD.U32 R5, RZ, RZ, UR38 ;  /* 0x00000026ff057e24 */ /* 0x001fc8000f8e00ff */
[----:B------:R0:W1:Y:S03]  /*f600*/  SYNCS.PHASECHK.TRANS64.TRYWAIT P0, [R5+URZ+0x16868], R4 ;  /* 0x01686804050075a7 */ /* 0x000066000800017f */
[----:B-1----:R-:W-:Y:S05]  /*f610*/  @!P0 NANOSLEEP.SYNCS 0x989680 ;  /* 0x009896800000895d */ /* 0x002fea0003900000 */
[----:B------:R-:W1:Y:S02]  /*f620*/  @!P0 SYNCS.PHASECHK.TRANS64 P0, [R5+URZ+0x16868], R4 ;  /* 0x01686804050085a7 */ /* 0x000e64000800007f */
[----:B-1----:R-:W-:Y:S05]  /*f630*/  @!P0 BRA `(.L_x_14060) ;  /* 0xfffffffc00ec8947 */ /* 0x002fea000383ffff */
[----:B------:R-:W-:Y:S05]  /*f640*/  BRA `(.L_x_14129) ;  /* 0xffffffdc00707947 */ /* 0x000fea000383ffff */
.L_x_14068:
[----:B0-----:R-:W-:-:S04]  /*f650*/  IMAD.U32 R4, RZ, RZ, UR38 ;  /* 0x00000026ff047e24 */ /* 0x001fc8000f8e00ff */
[----:B------:R0:W1:Y:S03]  /*f660*/  SYNCS.PHASECHK.TRANS64.TRYWAIT P0, [R4+URZ+0x16848], R9 ;  /* 0x01684809040075a7 */ /* 0x000066000800017f */
[----:B-1----:R-:W-:Y:S05]  /*f670*/  @!P0 NANOSLEEP.SYNCS 0x989680 ;  /* 0x009896800000895d */ /* 0x002fea0003900000 */
[----:B------:R-:W1:Y:S02]  /*f680*/  @!P0 SYNCS.PHASECHK.TRANS64 P0, [R4+URZ+0x16848], R9 ;  /* 0x01684809040085a7 */ /* 0x000e64000800007f */
[----:B-1----:R-:W-:Y:S05]  /*f690*/  @!P0 BRA `(.L_x_14068) ;  /* 0xfffffffc00ec8947 */ /* 0x002fea000383ffff */
[----:B------:R-:W-:Y:S05]  /*f6a0*/  BRA `(.L_x_14130) ;  /* 0xffffffe000687947 */ /* 0x000fea000383ffff */
.L_x_14073:
[----:B0-----:R-:W-:-:S04]  /*f6b0*/  IMAD.U32 R4, RZ, RZ, UR38 ;  /* 0x00000026ff047e24 */ /* 0x001fc8000f8e00ff */
[----:B------:R0:W1:Y:S03]  /*f6c0*/  SYNCS.PHASECHK.TRANS64.TRYWAIT P0, [R4+URZ+0x16860], R9 ;  /* 0x01686009040075a7 */ /* 0x000066000800017f */
[----:B-1----:R-:W-:Y:S05]  /*f6d0*/  @!P0 NANOSLEEP.SYNCS 0x989680 ;  /* 0x009896800000895d */ /* 0x002fea0003900000 */
[----:B------:R-:W1:Y:S02]  /*f6e0*/  @!P0 SYNCS.PHASECHK.TRANS64 P0, [R4+URZ+0x16860], R9 ;  /* 0x01686009040085a7 */ /* 0x000e64000800007f */
[----:B-1----:R-:W-:Y:S05]  /*f6f0*/  @!P0 BRA `(.L_x_14073) ;  /* 0xfffffffc00ec8947 */ /* 0x002fea000383ffff */
[----:B------:R-:W-:Y:S05]  /*f700*/  BRA `(.L_x_14131) ;  /* 0xffffffe000cc7947 */ /* 0x000fea000383ffff */
.L_x_14080:
[----:B0-----:R0:W1:Y:S02]  /*f710*/  SYNCS.PHASECHK.TRANS64.TRYWAIT P0, [R4+URZ+0x16860], R3 ;  /* 0x01686003040075a7 */ /* 0x001064000800017f */
[----:B-1----:R-:W-:Y:S05]  /*f720*/  @!P0 NANOSLEEP.SYNCS 0x989680 ;  /* 0x009896800000895d */ /* 0x002fea0003900000 */
[----:B------:R-:W1:Y:S02]  /*f730*/  @!P0 SYNCS.PHASECHK.TRANS64 P0, [R4+URZ+0x16860], R3 ;  /* 0x01686003040085a7 */ /* 0x000e64000800007f */
[----:B-1----:R-:W-:Y:S05]  /*f740*/  @!P0 BRA `(.L_x_14080) ;  /* 0xfffffffc00f08947 */ /* 0x002fea000383ffff */
[----:B------:R-:W-:Y:S05]  /*f750*/  BRA `(.L_x_14132) ;  /* 0xffffffe4005c7947 */ /* 0x000fea000383ffff */
.L_x_14084:
[----:B0-----:R0:W1:Y:S02]  /*f760*/  SYNCS.PHASECHK.TRANS64.TRYWAIT P0, [R7+URZ+0x16820], R4 ;  /* 0x01682004070075a7 */ /* 0x001064000800017f */
[----:B-1----:R-:W-:Y:S05]  /*f770*/  @!P0 NANOSLEEP.SYNCS 0x989680 ;  /* 0x009896800000895d */ /* 0x002fea0003900000 */
[----:B------:R-:W1:Y:S02]  /*f780*/  @!P0 SYNCS.PHASECHK.TRANS64 P0, [R7+URZ+0x16820], R4 ;  /* 0x01682004070085a7 */ /* 0x000e64000800007f */
[----:B-1----:R-:W-:Y:S05]  /*f790*/  @!P0 BRA `(.L_x_14084) ;  /* 0xfffffffc00f08947 */ /* 0x002fea000383ffff */
[----:B------:R-:W-:Y:S05]  /*f7a0*/  BRA `(.L_x_14133) ;  /* 0xffffffe400f47947 */ /* 0x000fea000383ffff */
.L_x_14085:
[----:B------:R-:W-:Y:S01]  /*f7b0*/  BSSY B0, `(.L_x_14134) ;  /* 0x0000008000007945 */ /* 0x000fe20003800000 */
[----:B------:R-:W-:Y:S01]  /*f7c0*/  IMAD.MOV.U32 R13, RZ, RZ, R16 ;  /* 0x000000ffff0d7224 */ /* 0x000fe200078e0010 */
[----:B------:R-:W-:Y:S01]  /*f7d0*/  MOV R12, RZ ;  /* 0x000000ff000c7202 */ /* 0x000fe20000000f00 */
[----:B------:R-:W-:Y:S02]  /*f7e0*/  IMAD.MOV.U32 R11, RZ, RZ, 0x1f ;  /* 0x0000001fff0b7424 */ /* 0x000fe400078e00ff */
[----:B------:R-:W-:-:S07]  /*f7f0*/  IMAD.MOV.U32 R15, RZ, RZ, -0x1 ;  /* 0xffffffffff0f7424 */ /* 0x000fce00078e00ff */
[----:B0-----:R-:W-:Y:S05]  /*f800*/  WARPSYNC.COLLECTIVE R15, `(.L_x_14135) ;  /* 0x000000000f087348 */ /* 0x001fea0003c00000 */
[----:B------:R1:W2:Y:S02]  /*f810*/  SHFL.IDX P6, R14, R13, R12, R11 ;  /* 0x0000000c0d0e7389 */ /* 0x0002a400000c000b */
[----:B012---:R-:W-:Y:S01]  /*f820*/  ENDCOLLECTIVE ;  /* 0x000000000000791b */ /* 0x007fe20003800000 */
.L_x_14135:
[----:B------:R-:W-:Y:S05]  /*f830*/  BSYNC B0 ;  /* 0x0000000000007941 */ /* 0x000fea0003800000 */
.L_x_14134:
[----:B------:R-:W-:Y:S05]  /*f840*/  BRA `(.L_x_14136) ;  /* 0xffffffe400d87947 */ /* 0x000fea000383ffff */
.L_x_14086:
[----:B------:R-:W-:Y:S01]  /*f850*/  BSSY B0, `(.L_x_14137) ;  /* 0x0000006000007945 */ /* 0x000fe20003800000 */
[----:B------:R-:W-:-:S07]  /*f860*/  IMAD.MOV.U32 R15, RZ, RZ, -0x1 ;  /* 0xffffffffff0f7424 */ /* 0x000fce00078e00ff */
[----:B01----:R-:W-:Y:S05]  /*f870*/  WARPSYNC.COLLECTIVE R15, `(.L_x_14138) ;  /* 0x000000000f0c7348 */ /* 0x003fea0003c00000 */
[----:B------:R-:W-:Y:S02]  /*f880*/  ELECT P6, UR62, PT ;  /* 0x00000000003e782f */ /* 0x000fe400038c0000 */
[----:B------:R-:W-:Y:S01]  /*f890*/  MOV R14, UR62 ;  /* 0x0000003e000e7c02 */ /* 0x000fe20008000f00 */
[----:B01----:R-:W-:Y:S10]  /*f8a0*/  ENDCOLLECTIVE ;  /* 0x000000000000791b */ /* 0x003ff40003800000 */
.L_x_14138:
[----:B------:R-:W-:Y:S05]  /*f8b0*/  BSYNC B0 ;  /* 0x0000000000007941 */ /* 0x000fea0003800000 */
.L_x_14137:
[----:B------:R-:W-:Y:S05]  /*f8c0*/  BRA `(.L_x_14139) ;  /* 0xffffffe400cc7947 */ /* 0x000fea000383ffff */
.L_x_14088:
[----:B0-----:R0:W2:Y:S02]  /*f8d0*/  SYNCS.PHASECHK.TRANS64.TRYWAIT P0, [R6+URZ], R5 ;  /* 0x00000005060075a7 */ /* 0x0010a4000800017f */
[----:B--2---:R-:W-:Y:S05]  /*f8e0*/  @!P0 NANOSLEEP.SYNCS 0x989680 ;  /* 0x009896800000895d */ /* 0x004fea0003900000 */
[----:B------:R-:W2:Y:S02]  /*f8f0*/  @!P0 SYNCS.PHASECHK.TRANS64 P0, [R6+URZ], R5 ;  /* 0x00000005060085a7 */ /* 0x000ea4000800007f */
[----:B--2---:R-:W-:Y:S05]  /*f900*/  @!P0 BRA `(.L_x_14088) ;  /* 0xfffffffc00f08947 */ /* 0x004fea000383ffff */
[----:B------:R-:W-:Y:S05]  /*f910*/  BRA `(.L_x_14140) ;  /* 0xffffffe800007947 */ /* 0x000fea000383ffff */
.L_x_14089:
[----:B--2---:R2:W3:Y:S02]  /*f920*/  SYNCS.PHASECHK.TRANS64.TRYWAIT P0, [R3+URZ], R2 ;  /* 0x00000002030075a7 */ /* 0x0044e4000800017f */
[----:B---3--:R-:W-:Y:S05]  /*f930*/  @!P0 NANOSLEEP.SYNCS 0x989680 ;  /* 0x009896800000895d */ /* 0x008fea0003900000 */
[----:B------:R-:W3:Y:S02]  /*f940*/  @!P0 SYNCS.PHASECHK.TRANS64 P0, [R3+URZ], R2 ;  /* 0x00000002030085a7 */ /* 0x000ee4000800007f */
[----:B---3--:R-:W-:Y:S05]  /*f950*/  @!P0 BRA `(.L_x_14089) ;  /* 0xfffffffc00f08947 */ /* 0x008fea000383ffff */
[----:B------:R-:W-:Y:S05]  /*f960*/  BRA `(.L_x_14141) ;  /* 0xffffffe400f47947 */ /* 0x000fea000383ffff */
.L_x_14091:
[----:B--2---:R2:W3:Y:S02]  /*f970*/  SYNCS.PHASECHK.TRANS64.TRYWAIT P0, [R0+URZ], R5 ;  /* 0x00000005000075a7 */ /* 0x0044e4000800017f */
[----:B---3--:R-:W-:Y:S05]  /*f980*/  @!P0 NANOSLEEP.SYNCS 0x989680 ;  /* 0x009896800000895d */ /* 0x008fea0003900000 */
[----:B------:R-:W3:Y:S02]  /*f990*/  @!P0 SYNCS.PHASECHK.TRANS64 P0, [R0+URZ], R5 ;  /* 0x00000005000085a7 */ /* 0x000ee4000800007f */
[----:B---3--:R-:W-:Y:S05]  /*f9a0*/  @!P0 BRA `(.L_x_14091) ;  /* 0xfffffffc00f08947 */ /* 0x008fea000383ffff */
[----:B------:R-:W-:Y:S05]  /*f9b0*/  BRA `(.L_x_14142) ;  /* 0xffffffe400f87947 */ /* 0x000fea000383ffff */
.L_x_14143:
        /* <DEDUP_REMOVED lines=12> */
.L_x_14875:


//--------------------- .text._ZN7cutlass13device_kernelIN5flash11enable_sm90INS1_16FlashAttnFwdSm90INS1_25CollectiveMainloopFwdSm90ILi2EN4cute5tupleIJNS5_1CILi1EEES8_S8_EEENS6_IJNS7_ILi192EEENS7_ILi128EEENS7_ILi64EEEEEELi64ENS_10bfloat16_tEfNS_4arch4Sm90ELb1ELb0ELb1ELb1ELb0ELb0ELb0ELb1ELb1ELb1ELb1ELb0EEENS1_21CollectiveEpilogueFwdINS6_IJSA_SC_SB_EEES9_SE_SG_Li384ELb1ELb1ELb1ELb0EEENS1_36VarlenDynamicPersistentTileSchedulerILi192ELi128ELi384ELi128ELb1ELb1ELb1ELb1ELb1ELb1EEEEEEEEEvNT_6ParamsE --------------------------
	.section	.text._ZN7cutlass13device_kernelIN5flash11enable_sm90INS1_16FlashAttnFwdSm90INS1_25CollectiveMainloopFwdSm90ILi2EN4cute5tupleIJNS5_1CILi1EEES8_S8_EEENS6_IJNS7_ILi192EEENS7_ILi128EEENS7_ILi64EEEEEELi64ENS_10bfloat16_tEfNS_4arch4Sm90ELb1ELb0ELb1ELb1ELb0ELb0ELb0ELb1ELb1ELb1ELb1ELb0EEENS1_21CollectiveEpilogueFwdINS6_IJSA_SC_SB_EEES9_SE_SG_Li384ELb1ELb1ELb1ELb0EEENS1_36VarlenDynamicPersistentTileSchedulerILi192ELi128ELi384ELi128ELb1ELb1ELb1ELb1ELb1ELb1EEEEEEEEEvNT_6ParamsE,"ax",@progbits
	.align	128
.text._ZN7cutlass13device_kernelIN5flash11enable_sm90INS1_16FlashAttnFwdSm90INS1_25CollectiveMainloopFwdSm90ILi2EN4cute5tupleIJNS5_1CILi1EEES8_S8_EEENS6_IJNS7_ILi192EEENS7_ILi128EEENS7_ILi64EEEEEELi64ENS_10bfloat16_tEfNS_4arch4Sm90ELb1ELb0ELb1ELb1ELb0ELb0ELb0ELb1ELb1ELb1ELb1ELb0EEENS1_21CollectiveEpilogueFwdINS6_IJSA_SC_SB_EEES9_SE_SG_Li384ELb1ELb1ELb1ELb0EEENS1_36VarlenDynamicPersistentTileSchedulerILi192ELi128ELi384ELi128ELb1ELb1ELb1ELb1ELb1ELb1EEEEEEEEEvNT_6ParamsE:
        .type           _ZN7cutlass13device_kernelIN5flash11enable_sm90INS1_16FlashAttnFwdSm90INS1_25CollectiveMainloopFwdSm90ILi2EN4cute5tupleIJNS5_1CILi1EEES8_S8_EEENS6_IJNS7_ILi192EEENS7_ILi128EEENS7_ILi64EEEEEELi64ENS_10bfloat16_tEfNS_4arch4Sm90ELb1ELb0ELb1ELb1ELb0ELb0ELb0ELb1ELb1ELb1ELb1ELb0EEENS1_21CollectiveEpilogueFwdINS6_IJSA_SC_SB_EEES9_SE_SG_Li384ELb1ELb1ELb1ELb0EEENS1_36VarlenDynamicPersistentTileSchedulerILi192ELi128ELi384ELi128ELb1ELb1ELb1ELb1ELb1ELb1EEEEEEEEEvNT_6ParamsE,@function
        .size           _ZN7cutlass13device_kernelIN5flash11enable_sm90INS1_16FlashAttnFwdSm90INS1_25CollectiveMainloopFwdSm90ILi2EN4cute5tupleIJNS5_1CILi1EEES8_S8_EEENS6_IJNS7_ILi192EEENS7_ILi128EEENS7_ILi64EEEEEELi64ENS_10bfloat16_tEfNS_4arch4Sm90ELb1ELb0ELb1ELb1ELb0ELb0ELb0ELb1ELb1ELb1ELb1ELb0EEENS1_21CollectiveEpilogueFwdINS6_IJSA_SC_SB_EEES9_SE_SG_Li384ELb1ELb1ELb1ELb0EEENS1_36VarlenDynamicPersistentTileSchedulerILi192ELi128ELi384ELi128ELb1ELb1ELb1ELb1ELb1ELb1EEEEEEEEEvNT_6ParamsE,(.L_x_14876 - _ZN7cutlass13device_kernelIN5flash11enable_sm90INS1_16FlashAttnFwdSm90INS1_25CollectiveMainloopFwdSm90ILi2EN4cute5tupleIJNS5_1CILi1EEES8_S8_EEENS6_IJNS7_ILi192EEENS7_ILi128EEENS7_ILi64EEEEEELi64ENS_10bfloat16_tEfNS_4arch4Sm90ELb1ELb0ELb1ELb1ELb0ELb0ELb0ELb1ELb1ELb1ELb1ELb0EEENS1_21CollectiveEpilogueFwdINS6_IJSA_SC_SB_EEES9_SE_SG_Li384ELb1ELb1ELb1ELb0EEENS1_36VarlenDynamicPersistentTileSchedulerILi192ELi128ELi384ELi128ELb1ELb1ELb1ELb1ELb1ELb1EEEEEEEEEvNT_6ParamsE)
        .other          _ZN7cutlass13device_kernelIN5flash11enable_sm90INS1_16FlashAttnFwdSm90INS1_25CollectiveMainloopFwdSm90ILi2EN4cute5tupleIJNS5_1CILi1EEES8_S8_EEENS6_IJNS7_ILi192EEENS7_ILi128EEENS7_ILi64EEEEEELi64ENS_10bfloat16_tEfNS_4arch4Sm90ELb1ELb0ELb1ELb1ELb0ELb0ELb0ELb1ELb1ELb1ELb1ELb0EEENS1_21CollectiveEpilogueFwdINS6_IJSA_SC_SB_EEES9_SE_SG_Li384ELb1ELb1ELb1ELb0EEENS1_36VarlenDynamicPersistentTileSchedulerILi192ELi128ELi384ELi128ELb1ELb1ELb1ELb1ELb1ELb1EEEEEEEEEvNT_6ParamsE,@"STO_CUDA_ENTRY STV_DEFAULT"
_ZN7cutlass13device_kernelIN5flash11enable_sm90INS1_16FlashAttnFwdSm90INS1_25CollectiveMainloopFwdSm90ILi2EN4cute5tupleIJNS5_1CILi1EEES8_S8_EEENS6_IJNS7_ILi192EEENS7_ILi128EEENS7_ILi64EEEEEELi64ENS_10bfloat16_tEfNS_4arch4Sm90ELb1ELb0ELb1ELb1ELb0ELb0ELb0ELb1ELb1ELb1ELb1ELb0EEENS1_21CollectiveEpilogueFwdINS6_IJSA_SC_SB_EEES9_SE_SG_Li384ELb1ELb1ELb1ELb0EEENS1_36VarlenDynamicPersistentTileSchedulerILi192ELi128ELi384ELi128ELb1ELb1ELb1ELb1ELb1ELb1EEEEEEEEEvNT_6ParamsE:
        /* <DEDUP_REMOVED lines=17> */
.L_x_14145:
[----:B------:R-:W-:Y:S05]  /*0110*/  BSYNC B0 ;  /* 0x0000000000007941 */ /* 0x000fea0003800000 */
.L_x_14144:
        /* <DEDUP_REMOVED lines=40> */
.L_x_14146:
        /* <DEDUP_REMOVED lines=22> */
.L_x_14147:
        /* <DEDUP_REMOVED lines=18> */
.L_x_14148:
        /* <DEDUP_REMOVED lines=22> */
.L_x_14149:
        /* <DEDUP_REMOVED lines=22> */
.L_x_14150:
        /* <DEDUP_REMOVED lines=8> */
.L_x_14152:
        /* <DEDUP_REMOVED lines=19> */
[----:B------:R-:W-:-:S05]  /*0a90*/  VIADD R17, R2, 0xffffff80 ;  /* 0xffffff8002117836 */ /* 0x000fca0000000000 */
[----:B------:R-:W-:-:S04]  /*0aa0*/  SHF.R.S32.HI R0, RZ, 0x1f, R17 ;  /* 0x0000001fff007819 */ /* 0x000fc80000011411 */
[----:B------:R-:W-:-:S04]  /*0ab0*/  LEA.HI R2, R0, R17, RZ, 0x7 ;  /* 0x0000001100027211 */ /* 0x000fc800078f38ff */
[----:B------:R-:W-:-:S05]  /*0ac0*/  LOP3.LUT R3, R2, 0xffffff80, RZ, 0xc0, !PT ;  /* 0xffffff8002037812 */ /* 0x000fca00078ec0ff */
[----:B------:R-:W-:Y:S01]  /*0ad0*/  IMAD.IADD R16, R17, 0x1, -R3 ;  /* 0x0000000111107824 */ /* 0x000fe200078e0a03 */
[CC--:B------:R-:W-:Y:S02]  /*0ae0*/  LEA.HI R4, R0.reuse, R17.reuse, RZ, 0x5 ;  /* 0x0000001100047211 */ /* 0x0c0fe400078f28ff */
[----:B------:R-:W-:Y:S02]  /*0af0*/  LEA.HI R3, R0, R17, RZ, 0x4 ;  /* 0x0000001100037211 */ /* 0x000fe400078f20ff */
[----:B------:R-:W-:Y:S01]  /*0b00*/  SHF.R.S32.HI R6, RZ, 0x1f, R16 ;  /* 0x0000001fff067819 */ /* 0x000fe20000011410 */
[----:B------:R-:W-:Y:S01]  /*0b10*/  IMAD.SHL.U32 R5, R4, 0x20, RZ ;  /* 0x0000002004057824 */ /* 0x000fe200078e00ff */
[----:B------:R-:W-:Y:S02]  /*0b20*/  LOP3.LUT R4, R3, 0x3fffff0, RZ, 0xc0, !PT ;  /* 0x03fffff003047812 */ /* 0x000fe400078ec0ff */
[----:B------:R-:W-:Y:S02]  /*0b30*/  LEA.HI R7, R6, R16, RZ, 0x2 ;  /* 0x0000001006077211 */ /* 0x000fe400078f10ff */
[----:B------:R-:W-:-:S02]  /*0b40*/  LOP3.LUT R5, R5, 0xfffffc00, RZ, 0xc0, !PT ;  /* 0xfffffc0005057812 */ /* 0x000fc400078ec0ff */
[--C-:B------:R-:W-:Y:S02]  /*0b50*/  SHF.R.S32.HI R8, RZ, 0x2, R7.reuse ;  /* 0x00000002ff087819 */ /* 0x100fe40000011407 */
[----:B------:R-:W-:Y:S01]  /*0b60*/  SHF.R.S32.HI R9, RZ, 0x1f, R7 ;  /* 0x0000001fff097819 */ /* 0x000fe20000011407 */
[----:B------:R-:W-:Y:S01]  /*0b70*/  IMAD.IADD R4, R17, 0x1, -R4 ;  /* 0x0000000111047824 */ /* 0x000fe200078e0a04 */
[----:B------:R-:W-:Y:S02]  /*0b80*/  SHF.R.S32.HI R11, RZ, 0x7, R2 ;  /* 0x00000007ff0b7819 */ /* 0x000fe40000011402 */
[----:B------:R-:W-:Y:S02]  /*0b90*/  SHF.R.S32.HI R2, RZ, 0x4, R3 ;  /* 0x00000004ff027819 */ /* 0x000fe40000011403 */
[----:B------:R-:W-:Y:S01]  /*0ba0*/  LEA.HI R9, R9, R8, RZ, 0x3 ;  /* 0x0000000809097211 */ /* 0x000fe200078f18ff */
[----:B------:R-:W-:Y:S01]  /*0bb0*/  IMAD R4, R4, 0x40, R5 ;  /* 0x0000004004047824 */ /* 0x000fe200078e0205 */
[----:B------:R-:W-:Y:S01]  /*0bc0*/  LEA.HI R3, R3, R2, RZ, 0x1 ;  /* 0x0000000203037211 */ /* 0x000fe200078f08ff */
[----:B------:R-:W-:Y:S01]  /*0bd0*/  IMAD.HI R5, R11, 0x55555556, RZ ;  /* 0x555555560b057827 */ /* 0x000fe200078e02ff */
[----:B------:R-:W-:-:S02]  /*0be0*/  LOP3.LUT R9, R9, 0xfffffff8, RZ, 0xc0, !PT ;  /* 0xfffffff809097812 */ /* 0x000fc400078ec0ff */
[----:B------:R-:W-:Y:S02]  /*0bf0*/  LEA.HI R6, R6, R16, RZ, 0x5 ;  /* 0x0000001006067211 */ /* 0x000fe400078f28ff */
[----:B------:R-:W-:Y:S01]  /*0c00*/  LOP3.LUT R3, R3, 0x1ffffffe, RZ, 0xc0, !PT ;  /* 0x1ffffffe03037812 */ /* 0x000fe200078ec0ff */
[----:B------:R-:W-:Y:S01]  /*0c10*/  IMAD.IADD R9, R8, 0x1, -R9 ;  /* 0x0000000108097824 */ /* 0x000fe200078e0a09 */
[----:B------:R-:W-:Y:S02]  /*0c20*/  LEA.HI R5, R5, R5, RZ, 0x1 ;  /* 0x0000000505057211 */ /* 0x000fe400078f08ff */
[----:B------:R-:W-:Y:S01]  /*0c30*/  SHF.R.S32.HI R6, RZ, 0x5, R6 ;  /* 0x00000005ff067819 */ /* 0x000fe20000011406 */
[----:B------:R-:W-:Y:S01]  /*0c40*/  IMAD.IADD R3, R2, 0x1, -R3 ;  /* 0x0000000102037824 */ /* 0x000fe200078e0a03 */
[----:B------:R-:W-:Y:S01]  /*0c50*/  LEA.HI R10, R0, R17, RZ, 0x2 ;  /* 0x00000011000a7211 */ /* 0x000fe200078f10ff */
[----:B------:R-:W-:Y:S02]  /*0c60*/  IMAD R5, R5, -0x3, R11 ;  /* 0xfffffffd05057824 */ /* 0x000fe400078e020b */
[----:B------:R-:W-:-:S02]  /*0c70*/  IMAD R6, R6, 0x10, R9 ;  /* 0x0000001006067824 */ /* 0x000fc400078e0209 */
[----:B------:R-:W-:Y:S01]  /*0c80*/  IMAD R3, R3, 0x8, R4 ;  /* 0x0000000803037824 */ /* 0x000fe200078e0204 */
[----:B------:R-:W-:Y:S01]  /*0c90*/  LOP3.LUT R10, R10, 0xfffffffc, RZ, 0xc0, !PT ;  /* 0xfffffffc0a0a7812 */ /* 0x000fe200078ec0ff */
[----:B------:R-:W-:Y:S01]  /*0ca0*/  IMAD R2, R5, 0x40, R6 ;  /* 0x0000004005027824 */ /* 0x000fe200078e0206 */
[----:B------:R-:W-:Y:S02]  /*0cb0*/  LEA.HI R0, R0, R17, RZ, 0x3 ;  /* 0x0000001100007211 */ /* 0x000fe400078f18ff */
[----:B------:R0:W-:Y:S01]  /*0cc0*/  STL [R1+0x48], R3 ;  /* 0x0000480301007387 */ /* 0x0001e20000100800 */
[----:B------:R-:W-:Y:S01]  /*0cd0*/  IMAD.IADD R10, R17, 0x1, -R10 ;  /* 0x00000001110a7824 */ /* 0x000fe200078e0a0a */
[----:B------:R-:W-:Y:S02]  /*0ce0*/  LOP3.LUT R156, R0, 0xfffffff8, RZ, 0xc0, !PT ;  /* 0xfffffff8009c7812 */ /* 0x000fe400078ec0ff */
[----:B------:R1:W-:Y:S01]  /*0cf0*/  STL [R1+0x44], R2 ;  /* 0x0000440201007387 */ /* 0x0003e20000100800 */
[----:B------:R-:W-:-:S03]  /*0d00*/  LOP3.LUT R7, R7, 0x7ffffffc, RZ, 0xc0, !PT ;  /* 0x7ffffffc07077812 */ /* 0x000fc600078ec0ff */
[----:B------:R1:W-:Y:S01]  /*0d10*/  STL [R1+0x24], RZ ;  /* 0x000024ff01007387 */ /* 0x0003e20000100800 */
[----:B------:R-:W-:Y:S02]  /*0d20*/  IADD3 R156, R17, -R156, RZ ;  /* 0x8000009c119c7210 */ /* 0x000fe40007ffe0ff */
[----:B------:R-:W-:Y:S01]  /*0d30*/  LEA.HI R8, R10, R10, RZ, 0x1 ;  /* 0x0000000a0a087211 */ /* 0x000fe200078f08ff */
[----:B------:R-:W-:Y:S02]  /*0d40*/  IMAD.IADD R22, R16, 0x1, -R7 ;  /* 0x0000000110167824 */ /* 0x000fe400078e0a07 */
[----:B0-----:R-:W-:Y:S01]  /*0d50*/  IMAD.SHL.U32 R3, R156, 0x8, RZ ;  /* 0x000000089c037824 */ /* 0x001fe200078e00ff */
[----:B------:R-:W-:Y:S01]  /*0d60*/  LOP3.LUT R11, R8, 0x1ffffffe, RZ, 0xc0, !PT ;  /* 0x1ffffffe080b7812 */ /* 0x000fe200078ec0ff */
[----:B------:R-:W-:Y:S01]  /*0d70*/  IMAD.SHL.U32 R22, R22, 0x2, RZ ;  /* 0x0000000216167824 */ /* 0x000fe200078e00ff */
[----:B------:R-:W-:Y:S02]  /*0d80*/  SHF.R.S32.HI R4, RZ, 0x3, R0 ;  /* 0x00000003ff047819 */ /* 0x000fe40000011400 */
[----:B------:R-:W-:Y:S01]  /*0d90*/  SHF.R.S32.HI R0, RZ, 0x1f, R3 ;  /* 0x0000001fff007819 */ /* 0x000fe20000011403 */
[----:B------:R-:W-:-:S02]  /*0da0*/  IMAD.IADD R11, R10, 0x1, -R11 ;  /* 0x000000010a0b7824 */ /* 0x000fc400078e0a0b */
[C---:B------:R-:W-:Y:S02]  /*0db0*/  VIADD R10, R22.reuse, 0x10 ;  /* 0x00000010160a7836 */ /* 0x040fe40000000000 */
[C---:B------:R-:W-:Y:S02]  /*0dc0*/  VIADD R9, R22.reuse, 0x18 ;  /* 0x0000001816097836 */ /* 0x040fe40000000000 */
[C---:B------:R-:W-:Y:S02]  /*0dd0*/  VIADD R8, R22.reuse, 0x20 ;  /* 0x0000002016087836 */ /* 0x040fe40000000000 */
[C---:B------:R-:W-:Y:S02]  /*0de0*/  VIADD R4, R22.reuse, 0x28 ;  /* 0x0000002816047836 */ /* 0x040fe40000000000 */
[C---:B------:R-:W-:Y:S02]  /*0df0*/  VIADD R3, R22.reuse, 0x30 ;  /* 0x0000003016037836 */ /* 0x040fe40000000000 */
[----:B------:R-:W-:Y:S01]  /*0e00*/  VIADD R0, R22, 0x38 ;  /* 0x0000003816007836 */ /* 0x000fe20000000000 */
[----:B------:R-:W-:Y:S01]  /*0e10*/  SHF.R.S32.HI R10, RZ, 0x1f, R10 ;  /* 0x0000001fff0a7819 */ /* 0x000fe2000001140a */
[----:B------:R-:W-:Y:S01]  /*0e20*/  IMAD.MOV.U32 R5, RZ, RZ, R13 ;  /* 0x000000ffff057224 */ /* 0x000fe200078e000d */
[----:B------:R-:W-:Y:S01]  /*0e30*/  SHF.R.S32.HI R9, RZ, 0x1f, R9 ;  /* 0x0000001fff097819 */ /* 0x000fe20000011409 */
[----:B------:R-:W-:Y:S01]  /*0e40*/  IMAD.MOV.U32 R6, RZ, RZ, R14 ;  /* 0x000000ffff067224 */ /* 0x000fe200078e000e */
[----:B------:R-:W-:Y:S01]  /*0e50*/  SHF.R.S32.HI R8, RZ, 0x1f, R8 ;  /* 0x0000001fff087819 */ /* 0x000fe20000011408 */
[----:B------:R-:W-:Y:S01]  /*0e60*/  IMAD.MOV.U32 R7, RZ, RZ, R15 ;  /* 0x000000ffff077224 */ /* 0x000fe200078e000f */
[----:B------:R-:W-:Y:S01]  /*0e70*/  SHF.R.S32.HI R4, RZ, 0x1f, R4 ;  /* 0x0000001fff047819 */ /* 0x000fe20000011404 */
[----:B------:R-:W-:Y:S01]  /*0e80*/  IMAD R152, R11, 0x8, R2 ;  /* 0x000000080b987824 */ /* 0x000fe200078e0202 */
[----:B------:R-:W-:-:S02]  /*0e90*/  SHF.R.S32.HI R3, RZ, 0x1f, R3 ;  /* 0x0000001fff037819 */ /* 0x000fc40000011403 */
[----:B------:R-:W-:Y:S01]  /*0ea0*/  SHF.R.S32.HI R0, RZ, 0x1f, R0 ;  /* 0x0000001fff007819 */ /* 0x000fe20000011400 */
[----:B------:R-:W-:Y:S01]  /*0eb0*/  UMOV UR36, URZ ;  /* 0x0000003f00247c82 */ /* 0x000fe20008000000 */
[----:B------:R-:W-:Y:S01]  /*0ec0*/  UMOV UR37, URZ ;  /* 0x0000003f00257c82 */ /* 0x000fe20008000000 */
[----:B--2---:R-:W-:Y:S01]  /*0ed0*/  LOP3.LUT R19, R12, 0x1, RZ, 0xfc, !PT ;  /* 0x000000010c137812 */ /* 0x004fe200078efcff */
[----:B------:R-:W-:-:S05]  /*0ee0*/  VIADD R12, R22, 0x8 ;  /* 0x00000008160c7836 */ /* 0x000fca0000000000 */
[----:B-1----:R-:W-:-:S07]  /*0ef0*/  SHF.R.S32.HI R12, RZ, 0x1f, R12 ;  /* 0x0000001fff0c7819 */ /* 0x002fce000001140c */
.L_x_14198:
[----:B012---:R-:W0:Y:S01]  /*0f00*/  LDC.64 R2, c[0x0][0xc88] ;  /* 0x00032200ff027b82 */ /* 0x007e220000000a00 */
[----:B------:R-:W-:Y:S01]  /*0f10*/  ULDC.64 UR4, c[0x0][0xa28] ;  /* 0x00028a0000047ab9 */ /* 0x000fe20000000a00 */
[----:B------:R-:W-:-:S06]  /*0f20*/  ULDC.64 UR6, c[0x0][0xa18] ;  /* 0x0002860000067ab9 */ /* 0x000fcc0000000a00 */
[----:B------:R-:W1:Y:S08]  /*0f30*/  LDC R18, c[0x0][0x288] ;  /* 0x0000a200ff127b82 */ /* 0x000e700000000800 */
[----:B------:R-:W2:Y:S01]  /*0f40*/  LDC.64 R12, c[0x0][0x418] ;  /* 0x00010600ff0c7b82 */ /* 0x000ea20000000a00 */
[----:B0-----:R-:W-:-:S07]  /*0f50*/  IMAD.WIDE R2, R7, 0x4, R2 ;  /* 0x0000000407027825 */ /* 0x001fce00078e0202 */
[----:B-----5:R-:W0:Y:S01]  /*0f60*/  LDC R11, c[0x0][0x424] ;  /* 0x00010900ff0b7b82 */ /* 0x020e220000000800 */
[----:B---3--:R-:W3:Y:S01]  /*0f70*/  LDG.E R153, desc[UR40][R2.64] ;  /* 0x0000002802997981 */ /* 0x008ee2000c1e1900 */
[----:B------:R-:W-:Y:S01]  /*0f80*/  ISETP.NE.U32.AND P1, PT, RZ, UR4, PT ;  /* 0x00000004ff007c0c */ /* 0x000fe2000bf25070 */
[----:B------:R-:W-:Y:S01]  /*0f90*/  IMAD.MOV.U32 R10, RZ, RZ, RZ ;  /* 0x000000ffff0a7224 */ /* 0x000fe200078e00ff */
[----:B------:R-:W-:-:S04]  /*0fa0*/  ISETP.NE.U32.AND P0, PT, RZ, UR6, PT ;  /* 0x00000006ff007c0c */ /* 0x000fc8000bf05070 */
[----:B----4-:R-:W4:Y:S01]  /*0fb0*/  LDC R17, c[0x0][0x2f0] ;  /* 0x0000bc00ff117b82 */ /* 0x010f220000000800 */
[----:B------:R-:W-:Y:S02]  /*0fc0*/  ISETP.NE.AND.EX P1, PT, RZ, UR5, PT, P1 ;  /* 0x00000005ff007c0c */ /* 0x000fe4000bf25310 */
[----:B------:R-:W-:Y:S02]  /*0fd0*/  ISETP.NE.AND.EX P0, PT, RZ, UR7, PT, P0 ;  /* 0x00000007ff007c0c */ /* 0x000fe4000bf05300 */
[----:B---3--:R-:W-:-:S09]  /*0fe0*/  SHF.R.S32.HI R157, RZ, 0x1f, R153 ;  /* 0x0000001fff9d7819 */ /* 0x008fd20000011499 */
[----:B------:R-:W-:-:S04]  /*0ff0*/  @P1 LEA R8, P2, R153, UR4, 0x2 ;  /* 0x0000000499081c11 */ /* 0x000fc8000f8410ff */
[C-C-:B------:R-:W-:Y:S02]  /*1000*/  @P1 LEA.HI.X R9, R153.reuse, UR5, R157.reuse, 0x2, P2 ;  /* 0x0000000599091c11 */ /* 0x140fe400090f149d */
[C---:B------:R-:W-:Y:S02]  /*1010*/  @P0 LEA R2, P2, R153.reuse, UR6, 0x2 ;  /* 0x0000000699020c11 */ /* 0x040fe4000f8410ff */
[----:B------:R-:W-:Y:S01]  /*1020*/  LOP3.LUT R4, R6, 0xff000000, RZ, 0xc0, !PT ;  /* 0xff00000006047812 */ /* 0x000fe200078ec0ff */
[----:B------:R3:W5:Y:S01]  /*1030*/  @P1 LDG.E R10, desc[UR40][R8.64] ;  /* 0x00000028080a1981 */ /* 0x000762000c1e1900 */
[----:B------:R-:W-:Y:S01]  /*1040*/  @P0 LEA.HI.X R3, R153, UR7, R157, 0x2, P2 ;  /* 0x0000000799030c11 */ /* 0x000fe200090f149d */
[----:B------:R-:W-:-:S04]  /*1050*/  ULDC.64 UR6, c[0x0][0xa20] ;  /* 0x0002880000067ab9 */ /* 0x000fc80000000a00 */
[----:B-1----:R3:W5:Y:S01]  /*1060*/  @P0 LDG.E R18, desc[UR40][R2.64] ;  /* 0x0000002802120981 */ /* 0x002762000c1e1900 */
[----:B--2---:R-:W-:Y:S02]  /*1070*/  ISETP.NE.U32.AND P1, PT, R12, RZ, PT ;  /* 0x000000ff0c00720c */ /* 0x004fe40003f25070 */
[----:B------:R-:W-:Y:S02]  /*1080*/  ISETP.NE.U32.AND P2, PT, RZ, UR6, PT ;  /* 0x00000006ff007c0c */ /* 0x000fe4000bf45070 */
[----:B------:R-:W-:Y:S02]  /*1090*/  LOP3.LUT R0, R6, 0xff0000, RZ, 0xc0, !PT ;  /* 0x00ff000006007812 */ /* 0x000fe400078ec0ff */
[----:B------:R-:W-:Y:S02]  /*10a0*/  SHF.R.U32.HI R7, RZ, 0x8, R4 ;  /* 0x00000008ff077819 */ /* 0x000fe40000011604 */
[----:B------:R-:W-:Y:S02]  /*10b0*/  ISETP.NE.AND.EX P1, PT, R13, RZ, PT, P1 ;  /* 0x000000ff0d00720c */ /* 0x000fe40003f25310 */
[----:B------:R-:W-:-:S02]  /*10c0*/  ISETP.NE.AND.EX P2, PT, RZ, UR7, PT, P2 ;  /* 0x00000007ff007c0c */ /* 0x000fc4000bf45320 */
[----:B------:R-:W-:Y:S02]  /*10d0*/  LEA.HI R155, R0, R7, RZ, 0x10 ;  /* 0x00000007009b7211 */ /* 0x000fe400078f80ff */
[----:B0-----:R-:W-:Y:S01]  /*10e0*/  SEL R0, R11, 0x1, P1 ;  /* 0x000000010b007807 */ /* 0x001fe20000800000 */
[----:B---34-:R-:W-:Y:S08]  /*10f0*/  @P0 BRA `(.L_x_14153) ;  /* 0x0000000000240947 */ /* 0x018ff00003800000 */
        /* <DEDUP_REMOVED lines=9> */
.L_x_14153:
[----:B------:R-:W-:Y:S01]  /*1190*/  IMAD R17, R0, R17, RZ ;  /* 0x0000001100117224 */ /* 0x000fe200078e02ff */
[----:B------:R-:W-:Y:S01]  /*11a0*/  LOP3.LUT R154, R6, 0xffff, RZ, 0xc0, !PT ;  /* 0x0000ffff069a7812 */ /* 0x000fe200078ec0ff */
[----:B------:R-:W-:Y:S06]  /*11b0*/  @!P2 BRA `(.L_x_14154) ;  /* 0x000000000010a947 */ /* 0x000fec0003800000 */
[----:B------:R-:W-:-:S04]  /*11c0*/  LEA R2, P0, R153, UR6, 0x2 ;  /* 0x0000000699027c11 */ /* 0x000fc8000f8010ff */
[----:B------:R-:W-:-:S05]  /*11d0*/  LEA.HI.X R3, R153, UR7, R157, 0x2, P0 ;  /* 0x0000000799037c11 */ /* 0x000fca00080f149d */
[----:B------:R0:W5:Y:S01]  /*11e0*/  LDG.E R17, desc[UR40][R2.64] ;  /* 0x0000002802117981 */ /* 0x000162000c1e1900 */
[----:B------:R-:W-:Y:S05]  /*11f0*/  BRA `(.L_x_14155) ;  /* 0x0000000000247947 */ /* 0x000fea0003800000 */
.L_x_14154:
[----:B------:R-:W-:Y:S02]  /*1200*/  ULDC.64 UR4, c[0x0][0xa08] ;  /* 0x0002820000047ab9 */ /* 0x000fe40000000a00 */
[----:B------:R-:W-:-:S04]  /*1210*/  ISETP.NE.U32.AND P0, PT, RZ, UR4, PT ;  /* 0x00000004ff007c0c */ /* 0x000fc8000bf05070 */
[----:B------:R-:W-:-:S13]  /*1220*/  ISETP.NE.AND.EX P0, PT, RZ, UR5, PT, P0 ;  /* 0x00000005ff007c0c */ /* 0x000fda000bf05300 */
[----:B------:R-:W-:Y:S05]  /*1230*/  @!P0 BRA `(.L_x_14155) ;  /* 0x0000000000148947 */ /* 0x000fea0003800000 */
[----:B------:R-:W0:Y:S02]  /*1240*/  LDC.64 R2, c[0x0][0xa08] ;  /* 0x00028200ff027b82 */ /* 0x000e240000000a00 */
[----:B0-----:R-:W-:-:S05]  /*1250*/  IMAD.WIDE R2, R153, 0x4, R2 ;  /* 0x0000000499027825 */ /* 0x001fca00078e0202 */
[----:B------:R-:W2:Y:S04]  /*1260*/  LDG.E R17, desc[UR40][R2.64] ;  /* 0x0000002802117981 */ /* 0x000ea8000c1e1900 */
[----:B------:R-:W2:Y:S02]  /*1270*/  LDG.E R0, desc[UR40][R2.64+0x4] ;  /* 0x0000042802007981 */ /* 0x000ea4000c1e1900 */
[----:B--2---:R-:W-:-:S07]  /*1280*/  IMAD.IADD R17, R0, 0x1, -R17 ;  /* 0x0000000100117824 */ /* 0x004fce00078e0a11 */
.L_x_14155:
[----:B------:R-:W1:Y:S01]  /*1290*/  LDC R0, c[0x0][0x448] ;  /* 0x00011200ff007b82 */ /* 0x000e620000000800 */
[----:B------:R-:W-:Y:S01]  /*12a0*/  IMAD R16, R5, 0xc0, RZ ;  /* 0x000000c005107824 */ /* 0x000fe200078e02ff */
[----:B------:R-:W-:Y:S01]  /*12b0*/  LOP3.LUT R11, R155, 0xff, RZ, 0xc0, !PT ;  /* 0x000000ff9b0b7812 */ /* 0x000fe200078ec0ff */
[----:B-----5:R-:W-:Y:S01]  /*12c0*/  IMAD.IADD R17, R17, 0x1, -R10 ;  /* 0x0000000111117824 */ /* 0x020fe200078e0a0a */
[----:B------:R-:W-:Y:S01]  /*12d0*/  SHF.R.U32.HI R155, RZ, 0x10, R155 ;  /* 0x00000010ff9b7819 */ /* 0x000fe2000001169b */
[----:B------:R-:W-:Y:S02]  /*12e0*/  IMAD.MOV.U32 R88, RZ, RZ, RZ ;  /* 0x000000ffff587224 */ /* 0x000fe400078e00ff */
[----:B------:R2:W-:Y:S01]  /*12f0*/  STL [R1+0x1c], R11 ;  /* 0x00001c0b01007387 */ /* 0x0005e20000100800 */
[----:B-1----:R-:W-:Y:S02]  /*1300*/  ISETP.NE.AND P0, PT, R0, 0x1, PT ;  /* 0x000000010000780c */ /* 0x002fe40003f05270 */
[----:B------:R-:W-:-:S11]  /*1310*/  IADD3 R0, R16, 0xbf, RZ ;  /* 0x000000bf10007810 */ /* 0x000fd60007ffe0ff */
[----:B0-----:R-:W0:Y:S08]  /*1320*/  @P0 LDC R3, c[0x0][0x44c] ;  /* 0x00011300ff030b82 */ /* 0x001e300000000800 */
[----:B------:R-:W1:Y:S01]  /*1330*/  @P0 LDC R7, c[0x0][0x450] ;  /* 0x00011400ff070b82 */ /* 0x000e620000000800 */
[----:B0-----:R-:W-:Y:S01]  /*1340*/  @P0 IMAD.HI.U32 R2, R0, R3, RZ ;  /* 0x0000000300020227 */ /* 0x001fe200078e00ff */
[----:B------:R-:W-:-:S04]  /*1350*/  IADD3 R3, R17, 0x80, -R18 ;  /* 0x0000008011037810 */ /* 0x000fc80007ffe812 */
[----:B-1----:R-:W-:Y:S01]  /*1360*/  @P0 SHF.R.U32.HI R0, RZ, R7, R2 ;  /* 0x00000007ff000219 */ /* 0x002fe20000011602 */
        /* <DEDUP_REMOVED lines=10> */
[----:B--2---:R-:W-:Y:S05]  /*1410*/  @!P0 BRA `(.L_x_14156) ;  /* 0x0000000000788947 */ /* 0x004fea0003800000 */
[----:B------:R-:W0:Y:S01]  /*1420*/  LDC R0, c[0x0][0x9f0] ;  /* 0x00027c00ff007b82 */ /* 0x000e220000000800 */
[----:B------:R-:W-:-:S04]  /*1430*/  ISETP.NE.AND P0, PT, R155, RZ, PT ;  /* 0x000000ff9b00720c */ /* 0x000fc80003f05270 */
[----:B0-----:R-:W-:-:S04]  /*1440*/  SEL R9, R155, R0, P0 ;  /* 0x000000009b097207 */ /* 0x001fc80000000000 */
        /* <DEDUP_REMOVED lines=27> */
.L_x_14156:
[-C--:B------:R-:W-:Y:S01]  /*1600*/  IMAD R23, R11, R88.reuse, RZ ;  /* 0x000000580b177224 */ /* 0x080fe200078e02ff */
[----:B------:R-:W-:Y:S01]  /*1610*/  PLOP3.LUT P0, PT, PT, PT, PT, 0x80, 0x0 ;  /* 0x000000000000781c */ /* 0x000fe20003f0f070 */
[----:B------:R-:W-:Y:S01]  /*1620*/  IMAD.MOV.U32 R0, RZ, RZ, RZ ;  /* 0x000000ffff007224 */ /* 0x000fe200078e00ff */
[----:B------:R-:W-:Y:S02]  /*1630*/  MOV R28, RZ ;  /* 0x000000ff001c7202 */ /* 0x000fe40000000f00 */
[----:B------:R-:W-:Y:S02]  /*1640*/  CS2R R118, SRZ ;  /* 0x0000000000767805 */ /* 0x000fe4000001ff00 */
[----:B------:R-:W-:Y:S02]  /*1650*/  VIADDMNMX R88, R23, R88, R6, PT ;  /* 0x0000005817587246 */ /* 0x000fe40003800106 */
[----:B------:R-:W-:Y:S02]  /*1660*/  CS2R R116, SRZ ;  /* 0x0000000000747805 */ /* 0x000fe4000001ff00 */
        /* <DEDUP_REMOVED lines=23> */
[----:B------:R-:W-:-:S05]  /*17e0*/  SHF.R.S32.HI R4, RZ, 0x7, R4 ;  /* 0x00000007ff047819 */ /* 0x000fca0000011404 */
        /* <DEDUP_REMOVED lines=28> */
.L_x_14158:
[----:B------:R-:W2:Y:S01]  /*19b0*/  LDL R2, [R1+0x24] ;  /* 0x0000240001027983 */ /* 0x000ea20000100800 */
[----:B------:R-:W-:Y:S02]  /*19c0*/  ISETP.NE.AND P0, PT, R19, 0x3, PT ;  /* 0x000000031300780c */ /* 0x000fe40003f05270 */
[----:B--2---:R-:W-:-:S04]  /*19d0*/  LEA.HI R0, R2, R2, RZ, 0x1 ;  /* 0x0000000202007211 */ /* 0x004fc800078f08ff */
[----:B------:R-:W-:-:S05]  /*19e0*/  LOP3.LUT R0, R0, 0xfffffffe, RZ, 0xc0, !PT ;  /* 0xfffffffe00007812 */ /* 0x000fca00078ec0ff */
[----:B------:R-:W-:-:S05]  /*19f0*/  IMAD.IADD R0, R2, 0x1, -R0 ;  /* 0x0000000102007824 */ /* 0x000fca00078e0a00 */
[----:B------:R-:W-:-:S04]  /*1a00*/  SHF.L.U32 R0, R0, 0x1f, RZ ;  /* 0x0000001f00007819 */ /* 0x000fc800000006ff */
[----:B------:R-:W0:Y:S02]  /*1a10*/  SYNCS.PHASECHK.TRANS64.TRYWAIT P1, [UR38+0x16800], R0 ;  /* 0x01680000ff0075a7 */ /* 0x000e240008020166 */
[----:B0-----:R-:W-:Y:S05]  /*1a20*/  @!P1 BRA `(.L_x_14159) ;  /* 0x0000010800809947 */ /* 0x001fea0003800000 */
.L_x_14313:
[----:B------:R-:W-:Y:S05]  /*1a30*/  @!P0 BRA `(.L_x_14160) ;  /* 0x0000000000048947 */ /* 0x000fea0003800000 */
[----:B------:R-:W-:Y:S01]  /*1a40*/  BPT.TRAP 0x1 ;  /* 0x000000040000795c */ /* 0x000fe20000300000 */
.L_x_14160:
[----:B0-----:R-:W-:Y:S02]  /*1a50*/  IMAD.U32 R0, RZ, RZ, UR37 ;  /* 0x00000025ff007e24 */ /* 0x001fe4000f8e00ff */
[----:B------:R-:W-:-:S03]  /*1a60*/  IMAD.U32 R3, RZ, RZ, UR36 ;  /* 0x00000024ff037e24 */ /* 0x000fc6000f8e00ff */
[----:B------:R-:W-:Y:S02]  /*1a70*/  LEA R0, R0, UR38, 0x3 ;  /* 0x0000002600007c11 */ /* 0x000fe4000f8e18ff */
[----:B------:R-:W-:-:S04]  /*1a80*/  SHF.L.U32 R3, R3, 0x1f, RZ ;  /* 0x0000001f03037819 */ /* 0x000fc800000006ff */
[----:B------:R0:W1:Y:S01]  /*1a90*/  SYNCS.PHASECHK.TRANS64.TRYWAIT P2, [R0+URZ+0x16830], R3 ;  /* 0x01683003000075a7 */ /* 0x000062000804017f */
[----:B------:R-:W-:Y:S05]  /*1aa0*/  @!P0 BRA `(.L_x_14161) ;  /* 0x0000000000048947 */ /* 0x000fea0003800000 */
[----:B------:R-:W-:Y:S01]  /*1ab0*/  BPT.TRAP 0x1 ;  /* 0x000000040000795c */ /* 0x000fe20000300000 */
.L_x_14161:
[----:B------:R-:W2:Y:S02]  /*1ac0*/  S2R R2, SR_TID.X ;  /* 0x0000000000027919 */ /* 0x000ea40000002100 */
[----:B--2---:R-:W-:Y:S01]  /*1ad0*/  LOP3.LUT P1, RZ, R2, 0x7f, RZ, 0xc0, !PT ;  /* 0x0000007f02ff7812 */ /* 0x004fe2000782c0ff */
[----:B-1----:R-:W-:-:S12]  /*1ae0*/  @P2 BRA `(.L_x_14162) ;  /* 0x0000000000082947 */ /* 0x002fd80003800000 */
[----:B------:R-:W1:Y:S02]  /*1af0*/  SYNCS.PHASECHK.TRANS64.TRYWAIT P2, [R0+URZ+0x16830], R3 ;  /* 0x01683003000075a7 */ /* 0x000e64000804017f */
[----:B-1----:R-:W-:Y:S05]  /*1b00*/  @!P2 BRA `(.L_x_14163) ;  /* 0x000001080060a947 */ /* 0x002fea0003800000 */
.L_x_14162:
[----:B------:R-:W-:Y:S05]  /*1b10*/  WARPSYNC.ALL ;  /* 0x0000000000007948 */ /* 0x000fea0003800000 */
[----:B------:R-:W-:Y:S01]  /*1b20*/  UIADD3 UR4, UR38, 0xe400, URZ ;  /* 0x0000e40026047890 */ /* 0x000fe2000fffe03f */
[----:B------:R-:W-:Y:S01]  /*1b30*/  WARPGROUP.ARRIVE ;  /* 0x00000000000079c5 */ /* 0x000fe20000000000 */
[----:B------:R-:W-:Y:S01]  /*1b40*/  ULOP3.LUT UR8, UR42, 0x10000, URZ, 0xfc, !UPT ;  /* 0x000100002a087892 */ /* 0x000fe2000f8efc3f */
[----:B------:R-:W2:Y:S01]  /*1b50*/  LDC R10, c[0x0][0x448] ;  /* 0x00011200ff0a7b82 */ /* 0x000ea20000000800 */
[----:B------:R-:W-:Y:S01]  /*1b60*/  USHF.R.U32.HI UR4, URZ, 0x4, UR4 ;  /* 0x000000043f047899 */ /* 0x000fe20008011604 */
[----:B01----:R-:W-:Y:S01]  /*1b70*/  @!P1 VIADD R0, R0, 0x16840 ;  /* 0x0001684000009836 */ /* 0x003fe20000000000 */
[----:B------:R-:W-:Y:S01]  /*1b80*/  UMOV UR9, 0x40000040 ;  /* 0x4000004000097882 */ /* 0x000fe20000000000 */
[----:B------:R-:W-:Y:S01]  /*1b90*/  UMOV UR11, 0x40000040 ;  /* 0x40000040000b7882 */ /* 0x000fe20000000000 */
[----:B------:R-:W-:-:S02]  /*1ba0*/  ULOP3.LUT UR4, UR4, 0x3fff, URZ, 0xc0, !UPT ;  /* 0x00003fff04047892 */ /* 0x000fc4000f8ec03f */
[----:B------:R-:W-:Y:S01]  /*1bb0*/  UIADD3 UR12, UR8, 0x2, URZ ;  /* 0x00000002080c7890 */ /* 0x000fe2000fffe03f */
[----:B------:R-:W-:Y:S01]  /*1bc0*/  @!P1 PRMT R0, RZ, 0x654, R0 ;  /* 0x00000654ff009816 */ /* 0x000fe20000000000 */
[----:B------:R-:W-:Y:S01]  /*1bd0*/  ULOP3.LUT UR20, UR4, 0x10000, URZ, 0xfc, !UPT ;  /* 0x0001000004147892 */ /* 0x000fe2000f8efc3f */
[----:B------:R-:W-:Y:S01]  /*1be0*/  UMOV UR13, 0x40000040 ;  /* 0x40000040000d7882 */ /* 0x000fe20000000000 */
[----:B------:R-:W-:Y:S02]  /*1bf0*/  UMOV UR15, 0x40000040 ;  /* 0x40000040000f7882 */ /* 0x000fe40000000000 */
[----:B------:R-:W-:Y:S02]  /*1c00*/  ULEA UR10, UR37, UR20, 0xa ;  /* 0x00000014250a7291 */ /* 0x000fe4000f8e503f */
[----:B------:R-:W-:Y:S02]  /*1c10*/  UIADD3 UR16, UR8, 0x4, URZ ;  /* 0x0000000408107890 */ /* 0x000fe4000fffe03f */
[----:B------:R-:W-:-:S02]  /*1c20*/  UIADD3 UR14, UR10, 0x2, URZ ;  /* 0x000000020a0e7890 */ /* 0x000fc4000fffe03f */
[----:B------:R-:W-:Y:S01]  /*1c30*/  UIADD3 UR18, UR10, 0x4, URZ ;  /* 0x000000040a127890 */ /* 0x000fe2000fffe03f */
[----:B------:R-:W-:Y:S02]  /*1c40*/  UMOV UR17, 0x40000040 ;  /* 0x4000004000117882 */ /* 0x000fe40000000000 */
[----:B------:R-:W-:Y:S01]  /*1c50*/  HGMMA.64x128x16.F32.BF16 R24, gdesc[UR8], RZ, !UPT, gsb0 ;  /* 0x01e00000081879f0 */ /* 0x000fe2000c0018ff */
[----:B------:R-:W-:Y:S01]  /*1c60*/  UMOV UR19, 0x40000040 ;  /* 0x4000004000137882 */ /* 0x000fe20000000000 */
[----:B------:R-:W-:Y:S01]  /*1c70*/  UIADD3 UR4, UR8, 0x6, URZ ;  /* 0x0000000608047890 */ /* 0x000fe2000fffe03f */
[----:B--2---:R-:W-:Y:S01]  /*1c80*/  ISETP.NE.AND P2, PT, R10, 0x1, PT ;  /* 0x000000010a00780c */ /* 0x004fe20003f45270 */
[----:B------:R-:W-:Y:S01]  /*1c90*/  UIADD3 UR6, UR10, 0x6, URZ ;  /* 0x000000060a067890 */ /* 0x000fe2000fffe03f */
[----:B------:R-:W-:Y:S01]  /*1ca0*/  UMOV UR5, 0x40000040 ;  /* 0x4000004000057882 */ /* 0x000fe20000000000 */
[----:B------:R-:W-:-:S10]  /*1cb0*/  UMOV UR7, 0x40000040 ;  /* 0x4000004000077882 */ /* 0x000fd40000000000 */
[----:B------:R-:W0:Y:S01]  /*1cc0*/  @P2 LDC R10, c[0x0][0x44c] ;  /* 0x00011300ff0a2b82 */ /* 0x000e220000000800 */
        /* <DEDUP_REMOVED lines=8> */
[----:B------:R-:W-:Y:S01]  /*1d50*/  HGMMA.64x128x16.F32.BF16 R24, gdesc[UR4], R24, gsb0 ;  /* 0x01e00000041879f0 */ /* 0x000fe20008001818 */
[----:B------:R-:W-:Y:S01]  /*1d60*/  ULDC UR6, c[0x0][0x9d8] ;  /* 0x0002760000067ab9 */ /* 0x000fe20000000800 */
[----:B------:R-:W-:Y:S01]  /*1d70*/  ULDC UR7, c[0x0][0x988] ;  /* 0x0002620000077ab9 */ /* 0x000fe20000000800 */
[----:B------:R-:W-:Y:S02]  /*1d80*/  WARPGROUP.DEPBAR.LE gsb0, 0x0 ;  /* 0x00008000000079c5 */ /* 0x000fe40000010000 */
[----:B------:R-:W-:Y:S01]  /*1d90*/  FMUL.FTZ R27, R27, UR6 ;  /* 0x000000061b1b7c20 */ /* 0x000fe20008410000 */
[----:B------:R-:W-:Y:S01]  /*1da0*/  FMUL.FTZ R13, R37, UR6 ;  /* 0x00000006250d7c20 */ /* 0x000fe20008410000 */
[----:B------:R-:W-:Y:S02]  /*1db0*/  IMAD.IADD R37, R152, 0x1, R16 ;  /* 0x0000000198257824 */ /* 0x000fe400078e0210 */
[----:B------:R-:W-:Y:S01]  /*1dc0*/  FMUL.FTZ R39, R39, UR6 ;  /* 0x0000000627277c20 */ /* 0x000fe20008410000 */
[----:B------:R1:W-:Y:S01]  /*1dd0*/  MUFU.TANH R112, R27 ;  /* 0x0000001b00707308 */ /* 0x0003e20000002400 */
[----:B------:R-:W-:Y:S01]  /*1de0*/  FMUL.FTZ R26, R26, UR6 ;  /* 0x000000061a1a7c20 */ /* 0x000fe20008410000 */
[----:B0-----:R-:W-:-:S04]  /*1df0*/  @P2 IMAD.HI.U32 R10, R37, R10, RZ ;  /* 0x0000000a250a2227 */ /* 0x001fc800078e00ff */
[----:B------:R-:W-:Y:S01]  /*1e00*/  FMUL.FTZ R30, R30, UR6 ;  /* 0x000000061e1e7c20 */ /* 0x000fe20008410000 */
[----:B------:R-:W-:Y:S01]  /*1e10*/  FMUL.FTZ R31, R31, UR6 ;  /* 0x000000061f1f7c20 */ /* 0x000fe20008410000 */
[----:B------:R-:W-:Y:S01]  /*1e20*/  FMUL.FTZ R34, R34, UR6 ;  /* 0x0000000622227c20 */ /* 0x000fe20008410000 */
[----:B------:R-:W-:Y:S01]  /*1e30*/  FMUL.FTZ R35, R35, UR6 ;  /* 0x0000000623237c20 */ /* 0x000fe20008410000 */
[----:B------:R-:W-:Y:S01]  /*1e40*/  FMUL.FTZ R38, R38, UR6 ;  /* 0x0000000626267c20 */ /* 0x000fe20008410000 */
[----:B------:R0:W-:Y:S01]  /*1e50*/  MUFU.TANH R98, R39 ;  /* 0x0000002700627308 */ /* 0x0001e20000002400 */
[----:B-1----:R-:W1:Y:S01]  /*1e60*/  @P2 LDC R27, c[0x0][0x450] ;  /* 0x00011400ff1b2b82 */ /* 0x002e620000000800 */
[----:B------:R-:W-:Y:S01]  /*1e70*/  FMUL.FTZ R21, R29, UR6 ;  /* 0x000000061d157c20 */ /* 0x000fe20008410000 */
[----:B------:R-:W-:Y:S01]  /*1e80*/  FMUL.FTZ R42, R42, UR6 ;  /* 0x000000062a2a7c20 */ /* 0x000fe20008410000 */
[----:B------:R-:W-:Y:S01]  /*1e90*/  FMUL.FTZ R94, R43, UR6 ;  /* 0x000000062b5e7c20 */ /* 0x000fe20008410000 */
[----:B------:R-:W-:Y:S01]  /*1ea0*/  FMUL.FTZ R92, R46, UR6 ;  /* 0x000000062e5c7c20 */ /* 0x000fe20008410000 */
[----:B------:R-:W-:Y:S01]  /*1eb0*/  FMUL.FTZ R90, R47, UR6 ;  /* 0x000000062f5a7c20 */ /* 0x000fe20008410000 */
[----:B------:R-:W-:Y:S01]  /*1ec0*/  FMUL.FTZ R89, R24, UR6 ;  /* 0x0000000618597c20 */ /* 0x000fe20008410000 */
[----:B------:R2:W3:Y:S01]  /*1ed0*/  MUFU.TANH R114, R26 ;  /* 0x0000001a00727308 */ /* 0x0004e20000002400 */
[----:B0-----:R-:W-:-:S02]  /*1ee0*/  IMAD.MOV.U32 R39, RZ, RZ, -0x80 ;  /* 0xffffff80ff277424 */ /* 0x001fc400078e00ff */
[----:B------:R-:W-:Y:S01]  /*1ef0*/  FMUL.FTZ R24, R28, UR6 ;  /* 0x000000061c187c20 */ /* 0x000fe20008410000 */
[----:B------:R-:W-:Y:S01]  /*1f00*/  FMUL.FTZ R28, R51, UR6 ;  /* 0x00000006331c7c20 */ /* 0x000fe20008410000 */
[----:B------:R-:W-:Y:S01]  /*1f10*/  FMUL.FTZ R8, R56, UR6 ;  /* 0x0000000638087c20 */ /* 0x000fe20008410000 */
[----:B------:R-:W-:Y:S02]  /*1f20*/  IMAD R39, R88, R39, 0x80 ;  /* 0x0000008058277424 */ /* 0x000fe400078e0227 */
[----:B------:R-:W-:Y:S01]  /*1f30*/  FMUL.FTZ R56, R55, UR6 ;  /* 0x0000000637387c20 */ /* 0x000fe20008410000 */
[----:B------:R-:W-:Y:S01]  /*1f40*/  FMUL.FTZ R58, R58, UR6 ;  /* 0x000000063a3a7c20 */ /* 0x000fe20008410000 */
[----:B------:R-:W0:Y:S01]  /*1f50*/  MUFU.TANH R30, R30 ;  /* 0x0000001e001e7308 */ /* 0x000e220000002400 */
[----:B--2---:R-:W-:Y:S01]  /*1f60*/  FMUL.FTZ R26, R50, UR6 ;  /* 0x00000006321a7c20 */ /* 0x004fe20008410000 */
[--C-:B------:R-:W-:Y:S01]  /*1f70*/  IADD3 R108, -R22, 0x1, R39.reuse ;  /* 0x00000001166c7810 */ /* 0x100fe20007ffe127 */
[----:B------:R-:W-:Y:S01]  /*1f80*/  FMUL.FTZ R70, R70, UR6 ;  /* 0x0000000646467c20 */ /* 0x000fe20008410000 */
[----:B------:R-:W-:Y:S01]  /*1f90*/  IADD3 R39, -R22, R17, R39 ;  /* 0x0000001116277210 */ /* 0x000fe20007ffe127 */
[----:B------:R-:W-:Y:S01]  /*1fa0*/  FMUL.FTZ R5, R52, UR6 ;  /* 0x0000000634057c20 */ /* 0x000fe20008410000 */
[----:B------:R-:W-:Y:S01]  /*1fb0*/  IADD3 R108, -R18, R108, R17 ;  /* 0x0000006c126c7210 */ /* 0x000fe20007ffe111 */
[----:B------:R-:W-:Y:S01]  /*1fc0*/  FMUL.FTZ R52, R59, UR6 ;  /* 0x000000063b347c20 */ /* 0x000fe20008410000 */
[----:B------:R-:W2:Y:S01]  /*1fd0*/  MUFU.TANH R31, R31 ;  /* 0x0000001f001f7308 */ /* 0x000ea20000002400 */
[----:B-1----:R-:W-:Y:S01]  /*1fe0*/  @P2 SHF.R.U32.HI R37, RZ, R27, R10 ;  /* 0x0000001bff252219 */ /* 0x002fe2000001160a */
[----:B------:R-:W-:Y:S01]  /*1ff0*/  FMUL.FTZ R27, R54, UR6 ;  /* 0x00000006361b7c20 */ /* 0x000fe20008410000 */
[----:B------:R-:W-:Y:S01]  /*2000*/  FMUL.FTZ R66, R66, UR6 ;  /* 0x0000000642427c20 */ /* 0x000fe20008410000 */
[----:B------:R-:W-:Y:S01]  /*2010*/  FMUL.FTZ R54, R62, UR6 ;  /* 0x000000063e367c20 */ /* 0x000fe20008410000 */
[----:B------:R-:W-:Y:S01]  /*2020*/  FMUL.FTZ R63, R63, UR6 ;  /* 0x000000063f3f7c20 */ /* 0x000fe20008410000 */
[----:B------:R-:W1:Y:S01]  /*2030*/  SHFL.IDX PT, R10, R37, 0x1, 0x1c1f ;  /* 0x003c1f00250a7f89 */ /* 0x000e6200000e0000 */
        /* <DEDUP_REMOVED lines=18> */
[----:B------:R-:W5:Y:S01]  /*2160*/  SHFL.IDX PT, R37, R37, RZ, 0x1c1f ;  /* 0x001c1fff25257589 */ /* 0x000f6200000e0000 */
[----:B------:R-:W-:Y:S01]  /*2170*/  FMUL.FTZ R25, R25, UR6 ;  /* 0x0000000619197c20 */ /* 0x000fe20008410000 */
[----:B------:R-:W-:Y:S01]  /*2180*/  FMUL.FTZ R12, R41, UR6 ;  /* 0x00000006290c7c20 */ /* 0x000fe20008410000 */
[----:B------:R-:W-:Y:S01]  /*2190*/  MOV R41, UR7 ;  /* 0x0000000700297c02 */ /* 0x000fe20008000f00 */
[----:B------:R-:W-:Y:S01]  /*21a0*/  FMUL.FTZ R20, R33, UR6 ;  /* 0x0000000621147c20 */ /* 0x000fe20008410000 */
[----:B-1----:R-:W-:Y:S01]  /*21b0*/  VIADDMNMX R10, R10, R108, R39, PT ;  /* 0x0000006c0a0a7246 */ /* 0x002fe20003800127 */
[----:B------:R-:W-:Y:S01]  /*21c0*/  FMUL.FTZ R47, R64, UR6 ;  /* 0x00000006402f7c20 */ /* 0x000fe20008410000 */
[----:B------:R-:W1:Y:S01]  /*21d0*/  MUFU.TANH R42, R42 ;  /* 0x0000002a002a7308 */ /* 0x000e620000002400 */
[----:B------:R-:W-:Y:S01]  /*21e0*/  FMUL.FTZ R6, R49, UR6 ;  /* 0x0000000631067c20 */ /* 0x000fe20008410000 */
[----:B------:R-:W-:Y:S01]  /*21f0*/  ISETP.GT.AND P3, PT, R10, RZ, PT ;  /* 0x000000ff0a00720c */ /* 0x000fe20003f64270 */
[----:B------:R-:W-:Y:S01]  /*2200*/  FMUL.FTZ R49, R68, UR6 ;  /* 0x0000000644317c20 */ /* 0x000fe20008410000 */
[C---:B------:R-:W-:Y:S01]  /*2210*/  ISETP.GT.AND P4, PT, R10.reuse, 0x1, PT ;  /* 0x000000010a00780c */ /* 0x040fe20003f84270 */
[----:B------:R-:W-:Y:S01]  /*2220*/  FMUL.FTZ R7, R53, UR6 ;  /* 0x0000000635077c20 */ /* 0x000fe20008410000 */
[----:B------:R-:W-:Y:S01]  /*2230*/  ISETP.GT.AND P5, PT, R10, 0x8, PT ;  /* 0x000000080a00780c */ /* 0x000fe20003fa4270 */
[----:B------:R-:W-:Y:S01]  /*2240*/  FMUL.FTZ R53, R72, UR6 ;  /* 0x0000000648357c20 */ /* 0x000fe20008410000 */
[----:B---3--:R-:W-:Y:S01]  /*2250*/  FSEL R114, R114, -INF , P3 ;  /* 0xff80000072727808 */ /* 0x008fe20001800000 */
[----:B------:R-:W3:Y:S01]  /*2260*/  MUFU.TANH R94, R94 ;  /* 0x0000005e005e7308 */ /* 0x000ee20000002400 */
[----:B------:R-:W-:Y:S01]  /*2270*/  FSEL R112, R112, -INF , P4 ;  /* 0xff80000070707808 */ /* 0x000fe20002000000 */
        /* <DEDUP_REMOVED lines=9> */
[----:B--2---:R-:W-:Y:S01]  /*2310*/  FSEL R106, R31, -INF , P3 ;  /* 0xff8000001f6a7808 */ /* 0x004fe20001800000 */
[----:B------:R-:W-:Y:S01]  /*2320*/  FMUL.FTZ R43, R60, UR6 ;  /* 0x000000063c2b7c20 */ /* 0x000fe20008410000 */
[----:B------:R-:W-:Y:S01]  /*2330*/  FMNMX.FTZ R29, R110, R29, !PT ;  /* 0x0000001d6e1d7209 */ /* 0x000fe20007810000 */
[----:B------:R-:W-:Y:S01]  /*2340*/  FMUL.FTZ R45, R61, UR6 ;  /* 0x000000063d2d7c20 */ /* 0x000fe20008410000 */
[----:B------:R-:W-:Y:S01]  /*2350*/  ISETP.GT.AND P3, PT, R10, 0x11, PT ;  /* 0x000000110a00780c */ /* 0x000fe20003f64270 */
[----:B------:R-:W2:Y:S01]  /*2360*/  MUFU.TANH R90, R90 ;  /* 0x0000005a005a7308 */ /* 0x000ea20000002400 */
[----:B----4-:R-:W-:Y:S01]  /*2370*/  FSEL R104, R34, -INF , P4 ;  /* 0xff80000022687808 */ /* 0x010fe20002000000 */
[----:B------:R-:W-:Y:S01]  /*2380*/  FMUL.FTZ R51, R65, UR6 ;  /* 0x0000000641337c20 */ /* 0x000fe20008410000 */
[----:B------:R-:W-:Y:S01]  /*2390*/  FMNMX.FTZ R29, R106, R29, !PT ;  /* 0x0000001d6a1d7209 */ /* 0x000fe20007810000 */
[----:B------:R-:W-:Y:S01]  /*23a0*/  FMUL.FTZ R55, R69, UR6 ;  /* 0x0000000645377c20 */ /* 0x000fe20008410000 */
[----:B------:R-:W-:Y:S01]  /*23b0*/  ISETP.GT.AND P4, PT, R10, 0x18, PT ;  /* 0x000000180a00780c */ /* 0x000fe20003f84270 */
[----:B------:R-:W-:Y:S01]  /*23c0*/  FMUL.FTZ R59, R73, UR6 ;  /* 0x00000006493b7c20 */ /* 0x000fe20008410000 */
[----:B-----5:R-:W-:Y:S01]  /*23d0*/  FSEL R102, R35, -INF , P3 ;  /* 0xff80000023667808 */ /* 0x020fe20001800000 */
[----:B------:R-:W4:Y:S01]  /*23e0*/  MUFU.TANH R26, R26 ;  /* 0x0000001a001a7308 */ /* 0x000f220000002400 */
[----:B------:R-:W-:Y:S01]  /*23f0*/  FMNMX.FTZ R29, R104, R29, !PT ;  /* 0x0000001d681d7209 */ /* 0x000fe20007810000 */
[----:B------:R-:W-:Y:S01]  /*2400*/  FMUL.FTZ R61, R77, UR6 ;  /* 0x000000064d3d7c20 */ /* 0x000fe20008410000 */
[----:B------:R-:W-:Y:S01]  /*2410*/  ISETP.GT.AND P3, PT, R10, 0x19, PT ;  /* 0x000000190a00780c */ /* 0x000fe20003f64270 */
[----:B------:R-:W-:Y:S01]  /*2420*/  FMUL.FTZ R31, R81, UR6 ;  /* 0x00000006511f7c20 */ /* 0x000fe20008410000 */
[----:B------:R-:W-:Y:S01]  /*2430*/  FSEL R100, R38, -INF , P4 ;  /* 0xff80000026647808 */ /* 0x000fe20002000000 */
[----:B------:R-:W-:Y:S01]  /*2440*/  FMUL.FTZ R35, R85, UR6 ;  /* 0x0000000655237c20 */ /* 0x000fe20008410000 */
[----:B------:R-:W-:Y:S01]  /*2450*/  FMNMX.FTZ R29, R102, R29, !PT ;  /* 0x0000001d661d7209 */ /* 0x000fe20007810000 */
[----:B------:R-:W-:Y:S01]  /*2460*/  MUFU.TANH R28, R28 ;  /* 0x0000001c001c7308 */ /* 0x000fe20000002400 */
[----:B------:R-:W-:Y:S01]  /*2470*/  ISETP.GT.AND P4, PT, R10, 0x20, PT ;  /* 0x000000200a00780c */ /* 0x000fe20003f84270 */
[----:B------:R5:W-:Y:S01]  /*2480*/  @!P1 SYNCS.ARRIVE.TRANS64.RED.A1T0 RZ, [R0+URZ], RZ ;  /* 0x000000ff00ff99a7 */ /* 0x000be2000810043f */
[----:B------:R-:W-:-:S02]  /*2490*/  FSEL R98, R98, -INF , P3 ;  /* 0xff80000062627808 */ /* 0x000fc40001800000 */
[----:B------:R-:W-:Y:S02]  /*24a0*/  FMNMX.FTZ R29, R100, R29, !PT ;  /* 0x0000001d641d7209 */ /* 0x000fe40007810000 */
[----:B------:R-:W-:Y:S01]  /*24b0*/  ISETP.GT.AND P3, PT, R10, 0x21, PT ;  /* 0x000000210a00780c */ /* 0x000fe20003f64270 */
[----:B------:R-:W5:Y:S01]  /*24c0*/  MUFU.TANH R27, R27 ;  /* 0x0000001b001b7308 */ /* 0x000f620000002400 */
[----:B-1----:R-:W-:Y:S02]  /*24d0*/  FSEL R96, R42, -INF , P4 ;  /* 0xff8000002a607808 */ /* 0x002fe40002000000 */
[----:B------:R-:W-:Y:S02]  /*24e0*/  FMNMX.FTZ R29, R98, R29, !PT ;  /* 0x0000001d621d7209 */ /* 0x000fe40007810000 */
[----:B------:R-:W-:Y:S02]  /*24f0*/  ISETP.GT.AND P4, PT, R10, 0x28, PT ;  /* 0x000000280a00780c */ /* 0x000fe40003f84270 */
[----:B---3--:R-:W-:Y:S01]  /*2500*/  FSEL R94, R94, -INF , P3 ;  /* 0xff8000005e5e7808 */ /* 0x008fe20001800000 */
[----:B------:R-:W-:Y:S01]  /*2510*/  MUFU.TANH R56, R56 ;  /* 0x0000003800387308 */ /* 0x000fe20000002400 */
[----:B------:R-:W-:-:S02]  /*2520*/  FMNMX.FTZ R29, R96, R29, !PT ;  /* 0x0000001d601d7209 */ /* 0x000fc40007810000 */
[----:B------:R-:W-:Y:S02]  /*2530*/  ISETP.GT.AND P3, PT, R10, 0x29, PT ;  /* 0x000000290a00780c */ /* 0x000fe40003f64270 */
[----:B0-----:R-:W-:Y:S02]  /*2540*/  FSEL R92, R92, -INF , P4 ;  /* 0xff8000005c5c7808 */ /* 0x001fe40002000000 */
[----:B------:R-:W-:Y:S01]  /*2550*/  FMNMX.FTZ R29, R94, R29, !PT ;  /* 0x0000001d5e1d7209 */ /* 0x000fe20007810000 */
[----:B------:R-:W0:Y:S01]  /*2560*/  MUFU.TANH R58, R58 ;  /* 0x0000003a003a7308 */ /* 0x000e220000002400 */
[----:B------:R-:W-:Y:S02]  /*2570*/  ISETP.GT.AND P4, PT, R10, 0x30, PT ;  /* 0x000000300a00780c */ /* 0x000fe40003f84270 */
[----:B--2---:R-:W-:Y:S02]  /*2580*/  FSEL R90, R90, -INF , P3 ;  /* 0xff8000005a5a7808 */ /* 0x004fe40001800000 */
[----:B------:R-:W-:-:S02]  /*2590*/  FMNMX.FTZ R29, R92, R29, !PT ;  /* 0x0000001d5c1d7209 */ /* 0x000fc40007810000 */
[----:B------:R-:W-:Y:S01]  /*25a0*/  ISETP.GT.AND P3, PT, R10, 0x31, PT ;  /* 0x000000310a00780c */ /* 0x000fe20003f64270 */
[----:B------:R4:W-:Y:S01]  /*25b0*/  MUFU.TANH R46, R70 ;  /* 0x00000046002e7308 */ /* 0x0009e20000002400 */
[----:B------:R-:W-:Y:S02]  /*25c0*/  FMNMX.FTZ R29, R90, R29, !PT ;  /* 0x0000001d5a1d7209 */ /* 0x000fe40007810000 */
[----:B------:R-:W-:-:S04]  /*25d0*/  VIADDMNMX R39, R37, R108, R39, PT ;  /* 0x0000006c25277246 */ /* 0x000fc80003800127 */
[----:B------:R-:W-:Y:S01]  /*25e0*/  ISETP.GT.AND P5, PT, R39, 0x8, PT ;  /* 0x000000082700780c */ /* 0x000fe20003fa4270 */
[----:B------:R-:W1:Y:S01]  /*25f0*/  MUFU.TANH R52, R52 ;  /* 0x0000003400347308 */ /* 0x000e620000002400 */
[----:B----4-:R-:W-:Y:S02]  /*2600*/  FSEL R70, R26, -INF , P4 ;  /* 0xff8000001a467808 */ /* 0x010fe40002000000 */
[----:B------:R-:W-:Y:S02]  /*2610*/  ISETP.GT.AND P4, PT, R10, 0x38, PT ;  /* 0x000000380a00780c */ /* 0x000fe40003f84270 */
[----:B------:R-:W-:Y:S02]  /*2620*/  FMNMX.FTZ R29, R70, R29, !PT ;  /* 0x0000001d461d7209 */ /* 0x000fe40007810000 */
[----:B-----5:R-:W-:Y:S01]  /*2630*/  FSEL R62, R27, -INF , P4 ;  /* 0xff8000001b3e7808 */ /* 0x020fe20002000000 */
[----:B------:R2:W-:Y:S01]  /*2640*/  MUFU.TANH R50, R66 ;  /* 0x0000004200327308 */ /* 0x0005e20000002400 */
[----:B------:R-:W-:-:S04]  /*2650*/  ISETP.GT.AND P4, PT, R10, 0x40, PT ;  /* 0x000000400a00780c */ /* 0x000fc80003f84270 */
[----:B0-----:R-:W-:Y:S02]  /*2660*/  FSEL R58, R58, -INF , P4 ;  /* 0xff8000003a3a7808 */ /* 0x001fe40002000000 */
[----:B------:R-:W-:Y:S01]  /*2670*/  ISETP.GT.AND P4, PT, R10, 0x48, PT ;  /* 0x000000480a00780c */ /* 0x000fe20003f84270 */
[----:B------:R-:W0:Y:S01]  /*2680*/  MUFU.TANH R54, R54 ;  /* 0x0000003600367308 */ /* 0x000e220000002400 */
[----:B--2---:R-:W-:Y:S02]  /*2690*/  FSEL R66, R28, -INF , P3 ;  /* 0xff8000001c427808 */ /* 0x004fe40001800000 */
[----:B------:R-:W-:Y:S02]  /*26a0*/  ISETP.GT.AND P3, PT, R10, 0x39, PT ;  /* 0x000000390a00780c */ /* 0x000fe40003f64270 */
[----:B------:R-:W-:Y:S02]  /*26b0*/  FMNMX.FTZ R29, R66, R29, !PT ;  /* 0x0000001d421d7209 */ /* 0x000fe40007810000 */
[----:B------:R-:W-:Y:S01]  /*26c0*/  FSEL R56, R56, -INF , P3 ;  /* 0xff80000038387808 */ /* 0x000fe20001800000 */
[----:B------:R-:W2:Y:S01]  /*26d0*/  MUFU.TANH R48, R63 ;  /* 0x0000003f00307308 */ /* 0x000ea20000002400 */
[----:B------:R-:W-:-:S02]  /*26e0*/  FMNMX.FTZ R29, R62, R29, !PT ;  /* 0x0000001d3e1d7209 */ /* 0x000fc40007810000 */
[----:B------:R-:W-:Y:S02]  /*26f0*/  ISETP.GT.AND P3, PT, R10, 0x41, PT ;  /* 0x000000410a00780c */ /* 0x000fe40003f64270 */
[----:B------:R-:W-:Y:S02]  /*2700*/  FMNMX.FTZ R29, R56, R29, !PT ;  /* 0x0000001d381d7209 */ /* 0x000fe40007810000 */
[----:B-1----:R-:W-:Y:S01]  /*2710*/  FSEL R52, R52, -INF , P3 ;  /* 0xff80000034347808 */ /* 0x002fe20001800000 */
[----:B------:R-:W1:Y:S01]  /*2720*/  MUFU.TANH R44, R67 ;  /* 0x00000043002c7308 */ /* 0x000e620000002400 */
[----:B------:R-:W-:Y:S02]  /*2730*/  FMNMX.FTZ R29, R58, R29, !PT ;  /* 0x0000001d3a1d7209 */ /* 0x000fe40007810000 */
[----:B------:R-:W-:Y:S02]  /*2740*/  ISETP.GT.AND P3, PT, R10, 0x49, PT ;  /* 0x000000490a00780c */ /* 0x000fe40003f64270 */
[----:B0-----:R-:W-:-:S02]  /*2750*/  FSEL R54, R54, -INF , P4 ;  /* 0xff80000036367808 */ /* 0x001fc40002000000 */
[----:B------:R-:W-:Y:S01]  /*2760*/  FMNMX.FTZ R29, R52, R29, !PT ;  /* 0x0000001d341d7209 */ /* 0x000fe20007810000 */
[----:B------:R-:W0:Y:S01]  /*2770*/  MUFU.TANH R40, R71 ;  /* 0x0000004700287308 */ /* 0x000e220000002400 */
[----:B------:R-:W-:Y:S02]  /*2780*/  ISETP.GT.AND P4, PT, R10, 0x50, PT ;  /* 0x000000500a00780c */ /* 0x000fe40003f84270 */
[----:B--2---:R-:W-:Y:S02]  /*2790*/  FSEL R48, R48, -INF , P3 ;  /* 0xff80000030307808 */ /* 0x004fe40001800000 */
[----:B------:R-:W-:Y:S02]  /*27a0*/  FMNMX.FTZ R29, R54, R29, !PT ;  /* 0x0000001d361d7209 */ /* 0x000fe40007810000 */
[----:B------:R-:W-:Y:S01]  /*27b0*/  ISETP.GT.AND P3, PT, R10, 0x51, PT ;  /* 0x000000510a00780c */ /* 0x000fe20003f64270 */
[----:B------:R-:W2:Y:S01]  /*27c0*/  MUFU.TANH R42, R74 ;  /* 0x0000004a002a7308 */ /* 0x000ea20000002400 */
[----:B------:R-:W-:-:S02]  /*27d0*/  FSEL R50, R50, -INF , P4 ;  /* 0xff80000032327808 */ /* 0x000fc40002000000 */
[----:B------:R-:W-:Y:S02]  /*27e0*/  FMNMX.FTZ R29, R48, R29, !PT ;  /* 0x0000001d301d7209 */ /* 0x000fe40007810000 */
[----:B------:R-:W-:Y:S02]  /*27f0*/  ISETP.GT.AND P4, PT, R10, 0x58, PT ;  /* 0x000000580a00780c */ /* 0x000fe40003f84270 */
[----:B-1----:R-:W-:Y:S01]  /*2800*/  FSEL R44, R44, -INF , P3 ;  /* 0xff8000002c2c7808 */ /* 0x002fe20001800000 */
[----:B------:R-:W1:Y:S01]  /*2810*/  MUFU.TANH R26, R75 ;  /* 0x0000004b001a7308 */ /* 0x000e620000002400 */
[----:B------:R-:W-:Y:S02]  /*2820*/  FMNMX.FTZ R29, R50, R29, !PT ;  /* 0x0000001d321d7209 */ /* 0x000fe40007810000 */
[----:B------:R-:W-:Y:S02]  /*2830*/  ISETP.GT.AND P3, PT, R10, 0x59, PT ;  /* 0x000000590a00780c */ /* 0x000fe40003f64270 */
[----:B------:R-:W-:-:S02]  /*2840*/  FSEL R46, R46, -INF , P4 ;  /* 0xff8000002e2e7808 */ /* 0x000fc40002000000 */
[----:B------:R-:W-:Y:S01]  /*2850*/  FMNMX.FTZ R29, R44, R29, !PT ;  /* 0x0000001d2c1d7209 */ /* 0x000fe20007810000 */
[----:B------:R-:W3:Y:S01]  /*2860*/  MUFU.TANH R30, R78 ;  /* 0x0000004e001e7308 */ /* 0x000ee20000002400 */
        /* <DEDUP_REMOVED lines=8> */
[----:B-1----:R-:W-:Y:S01]  /*28f0*/  FSEL R26, R26, -INF , P3 ;  /* 0xff8000001a1a7808 */ /* 0x002fe20001800000 */
[----:B------:R-:W1:Y:S01]  /*2900*/  MUFU.TANH R32, R82 ;  /* 0x0000005200207308 */ /* 0x000e620000002400 */
[----:B------:R-:W-:Y:S02]  /*2910*/  FMNMX.FTZ R29, R42, R29, !PT ;  /* 0x0000001d2a1d7209 */ /* 0x000fe40007810000 */
[----:B------:R-:W-:Y:S02]  /*2920*/  ISETP.GT.AND P3, PT, R10, 0x69, PT ;  /* 0x000000690a00780c */ /* 0x000fe40003f64270 */
[----:B---3--:R-:W-:-:S02]  /*2930*/  FSEL R30, R30, -INF , P4 ;  /* 0xff8000001e1e7808 */ /* 0x008fc40002000000 */
[----:B------:R-:W-:Y:S01]  /*2940*/  FMNMX.FTZ R29, R26, R29, !PT ;  /* 0x0000001d1a1d7209 */ /* 0x000fe20007810000 */
[----:B------:R-:W2:Y:S01]  /*2950*/  MUFU.TANH R38, R83 ;  /* 0x0000005300267308 */ /* 0x000ea20000002400 */
[----:B------:R-:W-:Y:S02]  /*2960*/  ISETP.GT.AND P4, PT, R10, 0x70, PT ;  /* 0x000000700a00780c */ /* 0x000fe40003f84270 */
[----:B0-----:R-:W-:Y:S02]  /*2970*/  FSEL R28, R28, -INF , P3 ;  /* 0xff8000001c1c7808 */ /* 0x001fe40001800000 */
[----:B------:R-:W-:Y:S02]  /*2980*/  FMNMX.FTZ R29, R30, R29, !PT ;  /* 0x0000001d1e1d7209 */ /* 0x000fe40007810000 */
[----:B------:R-:W-:Y:S01]  /*2990*/  ISETP.GT.AND P3, PT, R10, 0x71, PT ;  /* 0x000000710a00780c */ /* 0x000fe20003f64270 */
[----:B------:R-:W0:Y:S01]  /*29a0*/  MUFU.TANH R36, R86 ;  /* 0x0000005600247308 */ /* 0x000e220000002400 */
[----:B-1----:R-:W-:-:S02]  /*29b0*/  FSEL R32, R32, -INF , P4 ;  /* 0xff80000020207808 */ /* 0x002fc40002000000 */
[----:B------:R-:W-:Y:S02]  /*29c0*/  FMNMX.FTZ R29, R28, R29, !PT ;  /* 0x0000001d1c1d7209 */ /* 0x000fe40007810000 */
[----:B------:R-:W-:Y:S02]  /*29d0*/  ISETP.GT.AND P4, PT, R10, 0x78, PT ;  /* 0x000000780a00780c */ /* 0x000fe40003f84270 */
[----:B------:R-:W-:Y:S01]  /*29e0*/  FMNMX.FTZ R29, R32, R29, !PT ;  /* 0x0000001d201d7209 */ /* 0x000fe20007810000 */
[----:B------:R-:W1:Y:S01]  /*29f0*/  MUFU.TANH R34, R87 ;  /* 0x0000005700227308 */ /* 0x000e620000002400 */
[----:B--2---:R-:W-:Y:S02]  /*2a00*/  FSEL R38, R38, -INF , P3 ;  /* 0xff80000026267808 */ /* 0x004fe40001800000 */
[----:B------:R-:W-:Y:S02]  /*2a10*/  ISETP.GT.AND P3, PT, R10, 0x79, PT ;  /* 0x000000790a00780c */ /* 0x000fe40003f64270 */
[----:B------:R-:W-:-:S03]  /*2a20*/  FMNMX.FTZ R29, R38, R29, !PT ;  /* 0x0000001d261d7209 */ /* 0x000fc60007810000 */
[----:B------:R-:W-:Y:S01]  /*2a30*/  MUFU.TANH R89, R89 ;  /* 0x0000005900597308 */ /* 0x000fe20000002400 */
[----:B0-----:R-:W-:Y:S02]  /*2a40*/  FSEL R36, R36, -INF , P4 ;  /* 0xff80000024247808 */ /* 0x001fe40002000000 */
[----:B------:R-:W-:Y:S02]  /*2a50*/  ISETP.GT.AND P4, PT, R39, 0x1, PT ;  /* 0x000000012700780c */ /* 0x000fe40003f84270 */
[----:B------:R-:W-:-:S03]  /*2a60*/  FMNMX.FTZ R29, R36, R29, !PT ;  /* 0x0000001d241d7209 */ /* 0x000fc60007810000 */
[----:B------:R-:W0:Y:S01]  /*2a70*/  MUFU.TANH R25, R25 ;  /* 0x0000001900197308 */ /* 0x000e220000002400 */
[----:B-1----:R-:W-:-:S04]  /*2a80*/  FSEL R34, R34, -INF , P3 ;  /* 0xff80000022227808 */ /* 0x002fc80001800000 */
[----:B------:R-:W-:-:S03]  /*2a90*/  FMNMX.FTZ R29, R34, R29, !PT ;  /* 0x0000001d221d7209 */ /* 0x000fc60007810000 */
[----:B------:R-:W1:Y:S02]  /*2aa0*/  MUFU.TANH R24, R24 ;  /* 0x0000001800187308 */ /* 0x000e640000002400 */
[----:B------:R-:W2:Y:S06]  /*2ab0*/  SHFL.BFLY PT, R10, R29, 0x2, 0x1f ;  /* 0x0c401f001d0a7f89 */ /* 0x000eac00000e0000 */
[----:B------:R-:W-:Y:S01]  /*2ac0*/  MUFU.TANH R21, R21 ;  /* 0x0000001500157308 */ /* 0x000fe20000002400 */
[----:B0-----:R-:W-:Y:S02]  /*2ad0*/  FSEL R25, R25, -INF , P4 ;  /* 0xff80000019197808 */ /* 0x001fe40002000000 */
[----:B------:R-:W-:-:S05]  /*2ae0*/  ISETP.GT.AND P4, PT, R39, 0x10, PT ;  /* 0x000000102700780c */ /* 0x000fca0003f84270 */
[----:B------:R-:W0:Y:S01]  /*2af0*/  MUFU.TANH R15, R15 ;  /* 0x0000000f000f7308 */ /* 0x000e220000002400 */
[----:B-1----:R-:W-:-:S07]  /*2b00*/  FSEL R68, R24, -INF , P5 ;  /* 0xff80000018447808 */ /* 0x002fce0002800000 */
[----:B------:R-:W-:Y:S01]  /*2b10*/  MUFU.TANH R20, R20 ;  /* 0x0000001400147308 */ /* 0x000fe20000002400 */
[----:B--2---:R-:W-:Y:S01]  /*2b20*/  FMNMX.FTZ R10, R29, R10, !PT ;  /* 0x0000000a1d0a7209 */ /* 0x004fe20007810000 */
[----:B------:R-:W-:-:S04]  /*2b30*/  FMUL.FTZ R29, R80, UR6 ;  /* 0x00000006501d7c20 */ /* 0x000fc80008410000 */
[----:B------:R-:W1:Y:S02]  /*2b40*/  SHFL.BFLY PT, R27, R10, 0x1, 0x1f ;  /* 0x0c201f000a1b7f89 */ /* 0x000e6400000e0000 */
[----:B------:R-:W2:Y:S01]  /*2b50*/  MUFU.TANH R14, R14 ;  /* 0x0000000e000e7308 */ /* 0x000ea20000002400 */
[----:B0-----:R-:W-:Y:S02]  /*2b60*/  FSEL R74, R15, -INF , P4 ;  /* 0xff8000000f4a7808 */ /* 0x001fe40002000000 */
[----:B------:R-:W-:-:S05]  /*2b70*/  ISETP.GT.AND P4, PT, R39, 0x18, PT ;  /* 0x000000182700780c */ /* 0x000fca0003f84270 */
[----:B------:R-:W-:Y:S08]  /*2b80*/  MUFU.TANH R13, R13 ;  /* 0x0000000d000d7308 */ /* 0x000ff00000002400 */
[----:B------:R-:W0:Y:S01]  /*2b90*/  MUFU.TANH R11, R11 ;  /* 0x0000000b000b7308 */ /* 0x000e220000002400 */
[----:B--2---:R-:W-:Y:S02]  /*2ba0*/  FSEL R76, R14, -INF , P4 ;  /* 0xff8000000e4c7808 */ /* 0x004fe40002000000 */
[----:B------:R-:W-:-:S02]  /*2bb0*/  ISETP.GT.AND P4, PT, R39, 0x20, PT ;  /* 0x000000202700780c */ /* 0x000fc40003f84270 */
[----:B-1----:R-:W-:-:S03]  /*2bc0*/  FMNMX.FTZ R10, R10, R27, !PT ;  /* 0x0000001b0a0a7209 */ /* 0x002fc60007810000 */
[----:B------:R-:W1:Y:S01]  /*2bd0*/  MUFU.TANH R12, R12 ;  /* 0x0000000c000c7308 */ /* 0x000e620000002400 */
[C---:B------:R-:W-:Y:S01]  /*2be0*/  FSETP.NEU.FTZ.AND P3, PT, R10.reuse, -INF , PT ;  /* 0xff8000000a00780b */ /* 0x040fe20003f7d000 */
[----:B------:R-:W-:-:S06]  /*2bf0*/  FMUL.FTZ R27, R10, R41 ;  /* 0x000000290a1b7220 */ /* 0x000fcc0000410000 */
[----:B------:R-:W2:Y:S01]  /*2c00*/  MUFU.TANH R2, R2 ;  /* 0x0000000200027308 */ /* 0x000ea20000002400 */
[----:B------:R-:W-:Y:S02]  /*2c10*/  FSEL R27, R27, RZ, P3 ;  /* 0x000000ff1b1b7208 */ /* 0x000fe40001800000 */
[----:B------:R-:W-:Y:S02]  /*2c20*/  ISETP.GT.AND P3, PT, R39, RZ, PT ;  /* 0x000000ff2700720c */ /* 0x000fe40003f64270 */
[----:B0-----:R-:W-:Y:S01]  /*2c30*/  FSEL R80, R11, -INF , P4 ;  /* 0xff8000000b507808 */ /* 0x001fe20002000000 */
[-CC-:B------:R-:W-:Y:S01]  /*2c40*/  FFMA.FTZ R141, R96, R41.reuse, -R27.reuse ;  /* 0x00000029608d7223 */ /* 0x180fe2000001081b */
[----:B------:R-:W-:Y:S01]  /*2c50*/  FSEL R64, R89, -INF , P3 ;  /* 0xff80000059407808 */ /* 0x000fe20001800000 */
[----:B------:R-:W0:Y:S01]  /*2c60*/  MUFU.TANH R3, R3 ;  /* 0x0000000300037308 */ /* 0x000e220000002400 */
[----:B------:R-:W-:Y:S01]  /*2c70*/  ISETP.GT.AND P3, PT, R39, 0x9, PT ;  /* 0x000000092700780c */ /* 0x000fe20003f64270 */
[--C-:B------:R-:W-:Y:S01]  /*2c80*/  FFMA.FTZ R143, R92, R41, -R27.reuse ;  /* 0x000000295c8f7223 */ /* 0x100fe2000001081b */
[----:B------:R-:W-:Y:S01]  /*2c90*/  FMNMX.FTZ R37, R64, R25, !PT ;  /* 0x0000001940257209 */ /* 0x000fe20007810000 */
[-CC-:B------:R-:W-:Y:S01]  /*2ca0*/  FFMA.FTZ R147, R100, R41.reuse, -R27.reuse ;  /* 0x0000002964937223 */ /* 0x180fe2000001081b */
[----:B------:R-:W-:Y:S01]  /*2cb0*/  FSEL R72, R21, -INF , P3 ;  /* 0xff80000015487808 */ /* 0x000fe20001800000 */
[--C-:B------:R-:W-:Y:S01]  /*2cc0*/  FFMA.FTZ R14, R102, R41, -R27.reuse ;  /* 0x00000029660e7223 */ /* 0x100fe2000001081b */
[----:B------:R-:W-:Y:S01]  /*2cd0*/  FMNMX.FTZ R37, R68, R37, !PT ;  /* 0x0000002544257209 */ /* 0x000fe20007810000 */
[----:B------:R-:W3:Y:S01]  /*2ce0*/  MUFU.TANH R4, R4 ;  /* 0x0000000400047308 */ /* 0x000ee20000002400 */
[C---:B------:R-:W-:Y:S01]  /*2cf0*/  ISETP.GT.AND P3, PT, R39.reuse, 0x11, PT ;  /* 0x000000112700780c */ /* 0x040fe20003f64270 */
[--C-:B------:R-:W-:Y:S01]  /*2d00*/  FFMA.FTZ R137, R70, R41, -R27.reuse ;  /* 0x0000002946897223 */ /* 0x100fe2000001081b */
[----:B------:R-:W-:Y:S01]  /*2d10*/  FMNMX.FTZ R37, R72, R37, !PT ;  /* 0x0000002548257209 */ /* 0x000fe20007810000 */
[-CC-:B------:R-:W-:Y:S01]  /*2d20*/  FFMA.FTZ R145, R104, R41.reuse, -R27.reuse ;  /* 0x0000002968917223 */ /* 0x180fe2000001081b */
[----:B------:R-:W-:Y:S01]  /*2d30*/  FSEL R20, R20, -INF , P3 ;  /* 0xff80000014147808 */ /* 0x000fe20001800000 */
[--C-:B------:R-:W-:Y:S01]  /*2d40*/  FFMA.FTZ R24, R106, R41, -R27.reuse ;  /* 0x000000296a187223 */ /* 0x100fe2000001081b */
[----:B------:R-:W-:Y:S01]  /*2d50*/  FMNMX.FTZ R37, R74, R37, !PT ;  /* 0x000000254a257209 */ /* 0x000fe20007810000 */
[----:B------:R-:W4:Y:S01]  /*2d60*/  MUFU.TANH R6, R6 ;  /* 0x0000000600067308 */ /* 0x000f220000002400 */
[----:B------:R-:W-:Y:S01]  /*2d70*/  ISETP.GT.AND P3, PT, R39, 0x19, PT ;  /* 0x000000192700780c */ /* 0x000fe20003f64270 */
[--C-:B------:R-:W-:Y:S01]  /*2d80*/  FFMA.FTZ R139, R62, R41, -R27.reuse ;  /* 0x000000293e8b7223 */ /* 0x100fe2000001081b */
[----:B------:R-:W-:Y:S01]  /*2d90*/  FMNMX.FTZ R37, R20, R37, !PT ;  /* 0x0000002514257209 */ /* 0x000fe20007810000 */
[-CC-:B------:R-:W-:Y:S01]  /*2da0*/  FFMA.FTZ R151, R110, R41.reuse, -R27.reuse ;  /* 0x000000296e977223 */ /* 0x180fe2000001081b */
[----:B------:R-:W-:Y:S01]  /*2db0*/  FSEL R78, R13, -INF , P3 ;  /* 0xff8000000d4e7808 */ /* 0x000fe20001800000 */
[--C-:B------:R-:W-:Y:S01]  /*2dc0*/  FFMA.FTZ R60, R112, R41, -R27.reuse ;  /* 0x00000029703c7223 */ /* 0x100fe2000001081b */
[----:B------:R-:W-:Y:S01]  /*2dd0*/  FMNMX.FTZ R37, R76, R37, !PT ;  /* 0x000000254c257209 */ /* 0x000fe20007810000 */
[----:B------:R-:W5:Y:S01]  /*2de0*/  MUFU.TANH R5, R5 ;  /* 0x0000000500057308 */ /* 0x000f620000002400 */
[C---:B------:R-:W-:Y:S01]  /*2df0*/  ISETP.GT.AND P3, PT, R39.reuse, 0x21, PT ;  /* 0x000000212700780c */ /* 0x040fe20003f64270 */
[--C-:B------:R-:W-:Y:S01]  /*2e00*/  FFMA.FTZ R149, R114, R41, -R27.reuse ;  /* 0x0000002972957223 */ /* 0x100fe2000001081b */
[----:B------:R-:W-:Y:S01]  /*2e10*/  FMNMX.FTZ R37, R78, R37, !PT ;  /* 0x000000254e257209 */ /* 0x000fe20007810000 */
[-CC-:B------:R-:W-:Y:S01]  /*2e20*/  FFMA.FTZ R133, R58, R41.reuse, -R27.reuse ;  /* 0x000000293a857223 */ /* 0x180fe2000001081b */
[C---:B------:R-:W-:Y:S01]  /*2e30*/  ISETP.GT.AND P4, PT, R39.reuse, 0x28, PT ;  /* 0x000000282700780c */ /* 0x040fe20003f84270 */
[--C-:B------:R-:W-:Y:S01]  /*2e40*/  FFMA.FTZ R135, R54, R41, -R27.reuse ;  /* 0x0000002936877223 */ /* 0x100fe2000001081b */
[----:B-1----:R-:W-:Y:S01]  /*2e50*/  FSEL R12, R12, -INF , P3 ;  /* 0xff8000000c0c7808 */ /* 0x002fe20001800000 */
[----:B------:R-:W1:Y:S01]  /*2e60*/  MUFU.TANH R7, R7 ;  /* 0x0000000700077308 */ /* 0x000e620000002400 */
[----:B------:R-:W-:Y:S01]  /*2e70*/  FMNMX.FTZ R37, R80, R37, !PT ;  /* 0x0000002550257209 */ /* 0x000fe20007810000 */
[-CC-:B------:R-:W-:Y:S01]  /*2e80*/  FFMA.FTZ R127, R30, R41.reuse, -R27.reuse ;  /* 0x000000291e7f7223 */ /* 0x180fe2000001081b */
[C---:B------:R-:W-:Y:S01]  /*2e90*/  ISETP.GT.AND P3, PT, R39.reuse, 0x29, PT ;  /* 0x000000292700780c */ /* 0x040fe20003f64270 */
[-CC-:B------:R-:W-:Y:S01]  /*2ea0*/  FFMA.FTZ R121, R32, R41.reuse, -R27.reuse ;  /* 0x0000002920797223 */ /* 0x180fe2000001081b */
[----:B--2---:R-:W-:Y:S01]  /*2eb0*/  FSEL R82, R2, -INF , P4 ;  /* 0xff80000002527808 */ /* 0x004fe20002000000 */
[--C-:B------:R-:W-:Y:S01]  /*2ec0*/  FFMA.FTZ R2, R98, R41, -R27.reuse ;  /* 0x0000002962027223 */ /* 0x100fe2000001081b */
[----:B------:R-:W-:Y:S01]  /*2ed0*/  FMNMX.FTZ R37, R12, R37, !PT ;  /* 0x000000250c257209 */ /* 0x000fe20007810000 */
[----:B------:R-:W2:Y:S01]  /*2ee0*/  MUFU.TANH R8, R8 ;  /* 0x0000000800087308 */ /* 0x000ea20000002400 */
[----:B------:R-:W-:Y:S01]  /*2ef0*/  ISETP.GT.AND P4, PT, R39, 0x30, PT ;  /* 0x000000302700780c */ /* 0x000fe20003f84270 */
[-CC-:B------:R-:W-:Y:S01]  /*2f00*/  FFMA.FTZ R66, R66, R41.reuse, -R27.reuse ;  /* 0x0000002942427223 */ /* 0x180fe2000001081b */
[----:B0-----:R-:W-:Y:S01]  /*2f10*/  FSEL R84, R3, -INF , P3 ;  /* 0xff80000003547808 */ /* 0x001fe20001800000 */
[--C-:B------:R-:W-:Y:S01]  /*2f20*/  FFMA.FTZ R56, R56, R41, -R27.reuse ;  /* 0x0000002938387223 */ /* 0x100fe2000001081b */
[----:B------:R-:W-:Y:S01]  /*2f30*/  FMNMX.FTZ R37, R82, R37, !PT ;  /* 0x0000002552257209 */ /* 0x000fe20007810000 */
[-CC-:B------:R-:W-:Y:S01]  /*2f40*/  FFMA.FTZ R52, R52, R41.reuse, -R27.reuse ;  /* 0x0000002934347223 */ /* 0x180fe2000001081b */
[C---:B------:R-:W-:Y:S01]  /*2f50*/  ISETP.GT.AND P3, PT, R39.reuse, 0x31, PT ;  /* 0x000000312700780c */ /* 0x040fe20003f64270 */
[----:B------:R-:W0:Y:S01]  /*2f60*/  MUFU.TANH R9, R9 ;  /* 0x0000000900097308 */ /* 0x000e220000002400 */
[----:B---3--:R-:W-:Y:S01]  /*2f70*/  FSEL R86, R4, -INF , P4 ;  /* 0xff80000004567808 */ /* 0x008fe20002000000 */
[--C-:B------:R-:W-:Y:S01]  /*2f80*/  FFMA.FTZ R4, R94, R41, -R27.reuse ;  /* 0x000000295e047223 */ /* 0x100fe2000001081b */
[----:B------:R-:W-:Y:S01]  /*2f90*/  FMNMX.FTZ R37, R84, R37, !PT ;  /* 0x0000002554257209 */ /* 0x000fe20007810000 */
[-CC-:B------:R-:W-:Y:S01]  /*2fa0*/  FFMA.FTZ R48, R48, R41.reuse, -R27.reuse ;  /* 0x0000002930307223 */ /* 0x180fe2000001081b */
[C---:B------:R-:W-:Y:S01]  /*2fb0*/  ISETP.GT.AND P4, PT, R39.reuse, 0x38, PT ;  /* 0x000000382700780c */ /* 0x040fe20003f84270 */
[--C-:B------:R-:W-:Y:S01]  /*2fc0*/  FFMA.FTZ R129, R50, R41, -R27.reuse ;  /* 0x0000002932817223 */ /* 0x100fe2000001081b */
[----:B----4-:R-:W-:Y:S01]  /*2fd0*/  FSEL R6, R6, -INF , P3 ;  /* 0xff80000006067808 */ /* 0x010fe20001800000 */
[----:B------:R-:W3:Y:S01]  /*2fe0*/  MUFU.TANH R43, R43 ;  /* 0x0000002b002b7308 */ /* 0x000ee20000002400 */
        /* <DEDUP_REMOVED lines=10> */
[----:B-1----:R-:W-:Y:S01]  /*3090*/  FSEL R94, R7, -INF , P3 ;  /* 0xff800000075e7808 */ /* 0x002fe20001800000 */
[--C-:B------:R-:W-:Y:S01]  /*30a0*/  FFMA.FTZ R26, R26, R41, -R27.reuse ;  /* 0x000000291a1a7223 */ /* 0x100fe2000001081b */
[----:B------:R-:W-:Y:S01]  /*30b0*/  FMNMX.FTZ R37, R96, R37, !PT ;  /* 0x0000002560257209 */ /* 0x000fe20007810000 */
[-CC-:B------:R-:W-:Y:S01]  /*30c0*/  FFMA.FTZ R28, R28, R41.reuse, -R27.reuse ;  /* 0x000000291c1c7223 */ /* 0x180fe2000001081b */
[C---:B------:R-:W-:Y:S01]  /*30d0*/  ISETP.GT.AND P3, PT, R39.reuse, 0x41, PT ;  /* 0x000000412700780c */ /* 0x040fe20003f64270 */
        /* <DEDUP_REMOVED lines=12> */
[----:B---3--:R-:W-:Y:S02]  /*31a0*/  FSEL R100, R43, -INF , P4 ;  /* 0xff8000002b647808 */ /* 0x008fe40002000000 */
[----:B------:R-:W-:Y:S01]  /*31b0*/  FMNMX.FTZ R37, R92, R37, !PT ;  /* 0x000000255c257209 */ /* 0x000fe20007810000 */
[----:B------:R-:W2:Y:S01]  /*31c0*/  MUFU.TANH R49, R49 ;  /* 0x0000003100317308 */ /* 0x000ea20000002400 */
[----:B------:R-:W-:Y:S02]  /*31d0*/  ISETP.GT.AND P4, PT, R39, 0x50, PT ;  /* 0x000000502700780c */ /* 0x000fe40003f84270 */
[----:B----4-:R-:W-:Y:S02]  /*31e0*/  FSEL R90, R45, -INF , P3 ;  /* 0xff8000002d5a7808 */ /* 0x010fe40001800000 */
[----:B------:R-:W-:Y:S02]  /*31f0*/  FMNMX.FTZ R37, R100, R37, !PT ;  /* 0x0000002564257209 */ /* 0x000fe40007810000 */
[----:B------:R-:W-:Y:S01]  /*3200*/  ISETP.GT.AND P3, PT, R39, 0x51, PT ;  /* 0x000000512700780c */ /* 0x000fe20003f64270 */
[----:B------:R-:W3:Y:S01]  /*3210*/  MUFU.TANH R55, R55 ;  /* 0x0000003700377308 */ /* 0x000ee20000002400 */
[----:B-1----:R-:W-:-:S02]  /*3220*/  FSEL R102, R47, -INF , P4 ;  /* 0xff8000002f667808 */ /* 0x002fc40002000000 */
[----:B------:R-:W-:Y:S02]  /*3230*/  FMNMX.FTZ R37, R90, R37, !PT ;  /* 0x000000255a257209 */ /* 0x000fe40007810000 */
[----:B------:R-:W-:Y:S02]  /*3240*/  ISETP.GT.AND P4, PT, R39, 0x58, PT ;  /* 0x000000582700780c */ /* 0x000fe40003f84270 */
[----:B0-----:R-:W-:Y:S01]  /*3250*/  FSEL R70, R51, -INF , P3 ;  /* 0xff80000033467808 */ /* 0x001fe20001800000 */
[----:B------:R-:W0:Y:S01]  /*3260*/  MUFU.TANH R53, R53 ;  /* 0x0000003500357308 */ /* 0x000e220000002400 */
[----:B------:R-:W-:Y:S02]  /*3270*/  FMNMX.FTZ R37, R102, R37, !PT ;  /* 0x0000002566257209 */ /* 0x000fe40007810000 */
[----:B------:R-:W-:Y:S02]  /*3280*/  ISETP.GT.AND P3, PT, R39, 0x59, PT ;  /* 0x000000592700780c */ /* 0x000fe40003f64270 */
[----:B--2---:R-:W-:-:S02]  /*3290*/  FSEL R104, R49, -INF , P4 ;  /* 0xff80000031687808 */ /* 0x004fc40002000000 */
[----:B------:R-:W-:Y:S01]  /*32a0*/  FMNMX.FTZ R37, R70, R37, !PT ;  /* 0x0000002546257209 */ /* 0x000fe20007810000 */
[----:B------:R-:W1:Y:S01]  /*32b0*/  MUFU.TANH R59, R59 ;  /* 0x0000003b003b7308 */ /* 0x000e620000002400 */
[----:B------:R-:W-:Y:S02]  /*32c0*/  ISETP.GT.AND P4, PT, R39, 0x60, PT ;  /* 0x000000602700780c */ /* 0x000fe40003f84270 */
[----:B---3--:R-:W-:Y:S02]  /*32d0*/  FSEL R106, R55, -INF , P3 ;  /* 0xff800000376a7808 */ /* 0x008fe40001800000 */
[----:B------:R-:W-:Y:S02]  /*32e0*/  FMNMX.FTZ R37, R104, R37, !PT ;  /* 0x0000002568257209 */ /* 0x000fe40007810000 */
[----:B------:R-:W-:Y:S01]  /*32f0*/  ISETP.GT.AND P3, PT, R39, 0x61, PT ;  /* 0x000000612700780c */ /* 0x000fe20003f64270 */
[----:B------:R-:W2:Y:S01]  /*3300*/  MUFU.TANH R57, R57 ;  /* 0x0000003900397308 */ /* 0x000ea20000002400 */
[----:B0-----:R-:W-:-:S02]  /*3310*/  FSEL R108, R53, -INF , P4 ;  /* 0xff800000356c7808 */ /* 0x001fc40002000000 */
[----:B------:R-:W-:Y:S02]  /*3320*/  FMNMX.FTZ R37, R106, R37, !PT ;  /* 0x000000256a257209 */ /* 0x000fe40007810000 */
[----:B------:R-:W-:Y:S02]  /*3330*/  ISETP.GT.AND P4, PT, R39, 0x68, PT ;  /* 0x000000682700780c */ /* 0x000fe40003f84270 */
[----:B------:R-:W-:Y:S01]  /*3340*/  FMNMX.FTZ R37, R108, R37, !PT ;  /* 0x000000256c257209 */ /* 0x000fe20007810000 */
        /* <DEDUP_REMOVED lines=20> */
[----:B------:R-:W-:Y:S01]  /*3490*/  MUFU.EX2 R149, R149 ;  /* 0x0000009500957308 */ /* 0x000fe20000000800 */
[----:B0-----:R-:W-:-:S04]  /*34a0*/  FSEL R116, R33, -INF , P4 ;  /* 0xff80000021747808 */ /* 0x001fc80002000000 */
[----:B------:R-:W-:-:S03]  /*34b0*/  FMNMX.FTZ R37, R116, R37, !PT ;  /* 0x0000002574257209 */ /* 0x000fc60007810000 */
[----:B------:R-:W0:Y:S01]  /*34c0*/  MUFU.EX2 R60, R60 ;  /* 0x0000003c003c7308 */ /* 0x000e220000000800 */
[----:B-1----:R-:W-:Y:S02]  /*34d0*/  FSEL R118, R35, -INF , P3 ;  /* 0xff80000023767808 */ /* 0x002fe40001800000 */
[----:B------:R-:W1:Y:S02]  /*34e0*/  @P2 LDC R35, c[0x0][0x44c] ;  /* 0x00011300ff232b82 */ /* 0x000e640000000800 */
[----:B------:R-:W-:-:S03]  /*34f0*/  FMNMX.FTZ R37, R118, R37, !PT ;  /* 0x0000002576257209 */ /* 0x000fc60007810000 */
[----:B------:R-:W2:Y:S02]  /*3500*/  MUFU.EX2 R151, R151 ;  /* 0x0000009700977308 */ /* 0x000ea40000000800 */
[----:B------:R-:W3:Y:S06]  /*3510*/  SHFL.BFLY PT, R54, R37, 0x2, 0x1f ;  /* 0x0c401f0025367f89 */ /* 0x000eec00000e0000 */
[----:B------:R-:W4:Y:S08]  /*3520*/  MUFU.EX2 R24, R24 ;  /* 0x0000001800187308 */ /* 0x000f300000000800 */
[----:B------:R-:W5:Y:S08]  /*3530*/  MUFU.EX2 R145, R145 ;  /* 0x0000009100917308 */ /* 0x000f700000000800 */
[----:B------:R-:W1:Y:S01]  /*3540*/  MUFU.EX2 R14, R14 ;  /* 0x0000000e000e7308 */ /* 0x000e620000000800 */
[----:B---3--:R-:W-:-:S02]  /*3550*/  FMNMX.FTZ R54, R37, R54, !PT ;  /* 0x0000003625367209 */ /* 0x008fc40007810000 */
[----:B------:R-:W3:Y:S03]  /*3560*/  @P2 LDC R37, c[0x0][0x450] ;  /* 0x00011400ff252b82 */ /* 0x000ee60000000800 */
[----:B------:R-:W0:Y:S02]  /*3570*/  SHFL.BFLY PT, R51, R54, 0x1, 0x1f ;  /* 0x0c201f0036337f89 */ /* 0x000e2400000e0000 */
[----:B------:R-:W1:Y:S08]  /*3580*/  MUFU.EX2 R147, R147 ;  /* 0x0000009300937308 */ /* 0x000e700000000800 */
[----:B------:R-:W1:Y:S08]  /*3590*/  MUFU.EX2 R2, R2 ;  /* 0x0000000200027308 */ /* 0x000e700000000800 */
        /* <DEDUP_REMOVED lines=8> */
[-CC-:B------:R-:W-:Y:S01]  /*3620*/  FFMA.FTZ R3, R25, R41.reuse, -R5.reuse ;  /* 0x0000002919037223 */ /* 0x180fe20000010805 */
[-CC-:B------:R-:W-:Y:S01]  /*3630*/  FFMA.FTZ R150, R68, R41.reuse, -R5.reuse ;  /* 0x0000002944967223 */ /* 0x180fe20000010805 */
[-CC-:B------:R-:W-:Y:S01]  /*3640*/  FFMA.FTZ R21, R6, R41.reuse, -R5.reuse ;  /* 0x0000002906157223 */ /* 0x180fe20000010805 */
[----:B------:R-:W-:Y:S01]  /*3650*/  FADD.FTZ R6, R149, R60 ;  /* 0x0000003c95067221 */ /* 0x000fe20000010000 */
[-CC-:B------:R-:W-:Y:S01]  /*3660*/  FFMA.FTZ R7, R72, R41.reuse, -R5.reuse ;  /* 0x0000002948077223 */ /* 0x180fe20000010805 */
[----:B------:R-:W-:Y:S01]  /*3670*/  MUFU.EX2 R148, R148 ;  /* 0x0000009400947308 */ /* 0x000fe20000000800 */
[-CC-:B------:R-:W-:Y:S01]  /*3680*/  FFMA.FTZ R144, R74, R41.reuse, -R5.reuse ;  /* 0x000000294a907223 */ /* 0x180fe20000010805 */
[----:B--2---:R-:W-:Y:S01]  /*3690*/  FADD.FTZ R27, R151, R6 ;  /* 0x00000006971b7221 */ /* 0x004fe20000010000 */
[-CC-:B------:R-:W-:Y:S01]  /*36a0*/  FFMA.FTZ R9, R20, R41.reuse, -R5.reuse ;  /* 0x0000002914097223 */ /* 0x180fe20000010805 */
[-CC-:B------:R-:W-:Y:S01]  /*36b0*/  FFMA.FTZ R146, R76, R41.reuse, -R5.reuse ;  /* 0x000000294c927223 */ /* 0x180fe20000010805 */
[-C--:B------:R-:W-:Y:S01]  /*36c0*/  FFMA.FTZ R11, R78, R41.reuse, -R5 ;  /* 0x000000294e0b7223 */ /* 0x080fe20000010805 */
[----:B----4-:R-:W-:Y:S01]  /*36d0*/  FADD.FTZ R6, R24, R27 ;  /* 0x0000001b18067221 */ /* 0x010fe20000010000 */
[-CC-:B------:R-:W-:Y:S01]  /*36e0*/  FFMA.FTZ R140, R80, R41.reuse, -R5.reuse ;  /* 0x00000029508c7223 */ /* 0x180fe20000010805 */
[----:B------:R-:W0:Y:S01]  /*36f0*/  MUFU.EX2 R3, R3 ;  /* 0x0000000300037308 */ /* 0x000e220000000800 */
[-CC-:B------:R-:W-:Y:S01]  /*3700*/  FFMA.FTZ R13, R12, R41.reuse, -R5.reuse ;  /* 0x000000290c0d7223 */ /* 0x180fe20000010805 */
[----:B-----5:R-:W-:Y:S01]  /*3710*/  FADD.FTZ R29, R145, R6 ;  /* 0x00000006911d7221 */ /* 0x020fe20000010000 */
[-CC-:B------:R-:W-:Y:S01]  /*3720*/  FFMA.FTZ R142, R82, R41.reuse, -R5.reuse ;  /* 0x00000029528e7223 */ /* 0x180fe20000010805 */
[-CC-:B------:R-:W-:Y:S01]  /*3730*/  FFMA.FTZ R15, R84, R41.reuse, -R5.reuse ;  /* 0x00000029540f7223 */ /* 0x180fe20000010805 */
[----:B------:R-:W-:Y:S01]  /*3740*/  FFMA.FTZ R136, R86, R41, -R5 ;  /* 0x0000002956887223 */ /* 0x000fe20000010805 */
[----:B-1----:R-:W-:Y:S01]  /*3750*/  FADD.FTZ R6, R14, R29 ;  /* 0x0000001d0e067221 */ /* 0x002fe20000010000 */
[----:B------:R-:W-:Y:S01]  /*3760*/  @P2 IMAD.HI.U32 R20, R16, R35, RZ ;  /* 0x0000002310142227 */ /* 0x000fe200078e00ff */
[----:B------:R-:W1:Y:S03]  /*3770*/  MUFU.EX2 R150, R150 ;  /* 0x0000009600967308 */ /* 0x000e660000000800 */
[-CC-:B------:R-:W-:Y:S01]  /*3780*/  FFMA.FTZ R138, R96, R41.reuse, -R5.reuse ;  /* 0x00000029608a7223 */ /* 0x180fe20000010805 */
[----:B------:R-:W-:Y:S01]  /*3790*/  FADD.FTZ R29, R147, R6 ;  /* 0x00000006931d7221 */ /* 0x000fe20000010000 */
[-CC-:B------:R-:W-:Y:S01]  /*37a0*/  FFMA.FTZ R25, R94, R41.reuse, -R5.reuse ;  /* 0x000000295e197223 */ /* 0x180fe20000010805 */
[-CC-:B------:R-:W-:Y:S01]  /*37b0*/  FFMA.FTZ R132, R98, R41.reuse, -R5.reuse ;  /* 0x0000002962847223 */ /* 0x180fe20000010805 */
[-C--:B------:R-:W-:Y:S01]  /*37c0*/  FFMA.FTZ R27, R92, R41.reuse, -R5 ;  /* 0x000000295c1b7223 */ /* 0x080fe20000010805 */
[----:B------:R-:W-:Y:S01]  /*37d0*/  FADD.FTZ R12, R2, R29 ;  /* 0x0000001d020c7221 */ /* 0x000fe20000010000 */
[----:B------:R-:W-:Y:S01]  /*37e0*/  FFMA.FTZ R134, R100, R41, -R5 ;  /* 0x0000002964867223 */ /* 0x000fe20000010805 */
[----:B------:R-:W2:Y:S01]  /*37f0*/  MUFU.EX2 R7, R7 ;  /* 0x0000000700077308 */ /* 0x000ea20000000800 */
[----:B0-----:R-:W-:Y:S01]  /*3800*/  FADD.FTZ R31, R148, R3 ;  /* 0x00000003941f7221 */ /* 0x001fe20000010000 */
[----:B------:R-:W-:Y:S01]  /*3810*/  FADD.FTZ R33, R141, R12 ;  /* 0x0000000c8d217221 */ /* 0x000fe20000010000 */
[----:B------:R-:W-:Y:S01]  /*3820*/  IMAD.MOV.U32 R12, RZ, RZ, R16 ;  /* 0x000000ffff0c7224 */ /* 0x000fe200078e0010 */
[----:B---3--:R-:W-:Y:S01]  /*3830*/  @P2 SHF.R.U32.HI R12, RZ, R37, R20 ;  /* 0x00000025ff0c2219 */ /* 0x008fe20000011614 */
[-CC-:B------:R-:W-:Y:S01]  /*3840*/  FFMA.FTZ R29, R90, R41.reuse, -R5.reuse ;  /* 0x000000295a1d7223 */ /* 0x180fe20000010805 */
[-CC-:B------:R-:W-:Y:S01]  /*3850*/  FFMA.FTZ R128, R102, R41.reuse, -R5.reuse ;  /* 0x0000002966807223 */ /* 0x180fe20000010805 */
[----:B------:R-:W-:Y:S01]  /*3860*/  FFMA.FTZ R130, R104, R41, -R5 ;  /* 0x0000002968827223 */ /* 0x000fe20000010805 */
[----:B------:R-:W0:Y:S01]  /*3870*/  MUFU.EX2 R144, R144 ;  /* 0x0000009000907308 */ /* 0x000e220000000800 */
[----:B-1----:R-:W-:Y:S01]  /*3880*/  FADD.FTZ R6, R150, R31 ;  /* 0x0000001f96067221 */ /* 0x002fe20000010000 */
[----:B------:R-:W-:Y:S01]  /*3890*/  IADD3 R12, R12, R17, -R18 ;  /* 0x000000110c0c7210 */ /* 0x000fe20007ffe812 */
[-CC-:B------:R-:W-:Y:S01]  /*38a0*/  FFMA.FTZ R124, R108, R41.reuse, -R5.reuse ;  /* 0x000000296c7c7223 */ /* 0x180fe20000010805 */
[-CC-:B------:R-:W-:Y:S01]  /*38b0*/  FFMA.FTZ R126, R110, R41.reuse, -R5.reuse ;  /* 0x000000296e7e7223 */ /* 0x180fe20000010805 */
[-CC-:B------:R-:W-:Y:S01]  /*38c0*/  FFMA.FTZ R112, R112, R41.reuse, -R5.reuse ;  /* 0x0000002970707223 */ /* 0x180fe20000010805 */
[----:B------:R-:W-:Y:S01]  /*38d0*/  SHF.R.S32.HI R43, RZ, 0x1f, R12 ;  /* 0x0000001fff2b7819 */ /* 0x000fe2000001140c */
        /* <DEDUP_REMOVED lines=11> */
[----:B------:R-:W-:Y:S01]  /*3990*/  FADD.FTZ R31, R143, R6 ;  /* 0x000000068f1f7221 */ /* 0x000fe20000010000 */
[----:B------:R-:W-:Y:S02]  /*39a0*/  F2FP.BF16.F32.PACK_AB R148, R3, R148 ;  /* 0x000000940394723e */ /* 0x000fe400000010ff */
[----:B------:R-:W-:Y:S02]  /*39b0*/  CS2R R108, SRZ ;  /* 0x00000000006c7805 */ /* 0x000fe4000001ff00 */
[----:B------:R-:W-:Y:S02]  /*39c0*/  F2FP.BF16.F32.PACK_AB R150, R7, R150 ;  /* 0x000000960796723e */ /* 0x000fe400000010ff */
[----:B------:R-:W-:-:S02]  /*39d0*/  CS2R R104, SRZ ;  /* 0x0000000000687805 */ /* 0x000fc4000001ff00 */
[----:B------:R-:W-:Y:S01]  /*39e0*/  F2FP.BF16.F32.PACK_AB R141, R4, R141 ;  /* 0x0000008d048d723e */ /* 0x000fe200000010ff */
[----:B------:R-:W0:Y:S01]  /*39f0*/  MUFU.EX2 R8, R8 ;  /* 0x0000000800087308 */ /* 0x000e220000000800 */
[----:B-1----:R-:W-:Y:S01]  /*3a00*/  FADD.FTZ R33, R9, R0 ;  /* 0x0000000009217221 */ /* 0x002fe20000010000 */
[----:B------:R-:W-:Y:S02]  /*3a10*/  F2FP.BF16.F32.PACK_AB R149, R60, R149 ;  /* 0x000000953c95723e */ /* 0x000fe400000010ff */
[----:B------:R-:W-:Y:S02]  /*3a20*/  CS2R R102, SRZ ;  /* 0x0000000000667805 */ /* 0x000fe4000001ff00 */
[----:B------:R-:W-:Y:S02]  /*3a30*/  F2FP.BF16.F32.PACK_AB R151, R24, R151 ;  /* 0x000000971897723e */ /* 0x000fe400000010ff */
[----:B------:R-:W-:Y:S02]  /*3a40*/  CS2R R100, SRZ ;  /* 0x0000000000647805 */ /* 0x000fe4000001ff00 */
[----:B------:R-:W-:-:S02]  /*3a50*/  F2FP.BF16.F32.PACK_AB R145, R14, R145 ;  /* 0x000000910e91723e */ /* 0x000fc400000010ff */
[----:B------:R-:W-:Y:S01]  /*3a60*/  CS2R R98, SRZ ;  /* 0x0000000000627805 */ /* 0x000fe2000001ff00 */
[----:B------:R-:W1:Y:S01]  /*3a70*/  MUFU.EX2 R11, R11 ;  /* 0x0000000b000b7308 */ /* 0x000e620000000800 */
[----:B--2---:R-:W-:Y:S01]  /*3a80*/  FADD.FTZ R0, R146, R33 ;  /* 0x0000002192007221 */ /* 0x004fe20000010000 */
[----:B------:R-:W-:Y:S02]  /*3a90*/  F2FP.BF16.F32.PACK_AB R144, R9, R144 ;  /* 0x000000900990723e */ /* 0x000fe400000010ff */
[----:B------:R-:W-:Y:S02]  /*3aa0*/  CS2R R96, SRZ ;  /* 0x0000000000607805 */ /* 0x000fe4000001ff00 */
[----:B------:R-:W-:Y:S02]  /*3ab0*/  CS2R R94, SRZ ;  /* 0x00000000005e7805 */ /* 0x000fe4000001ff00 */
[----:B------:R-:W-:Y:S02]  /*3ac0*/  CS2R R92, SRZ ;  /* 0x00000000005c7805 */ /* 0x000fe4000001ff00 */
[----:B------:R-:W-:Y:S01]  /*3ad0*/  CS2R R90, SRZ ;  /* 0x00000000005a7805 */ /* 0x000fe2000001ff00 */
[----:B------:R-:W2:Y:S01]  /*3ae0*/  MUFU.EX2 R137, R137 ;  /* 0x0000008900897308 */ /* 0x000ea20000000800 */
[----:B0-----:R-:W-:Y:S01]  /*3af0*/  FADD.FTZ R6, R8, R31 ;  /* 0x0000001f08067221 */ /* 0x001fe20000010000 */
[----:B------:R-:W-:Y:S01]  /*3b00*/  FFMA.FTZ R31, R70, R41, -R5 ;  /* 0x00000029461f7223 */ /* 0x000fe20000010805 */
[----:B------:R-:W-:-:S05]  /*3b10*/  F2FP.BF16.F32.PACK_AB R143, R8, R143 ;  /* 0x0000008f088f723e */ /* 0x000fca00000010ff */
[----:B------:R-:W0:Y:S01]  /*3b20*/  MUFU.EX2 R140, R140 ;  /* 0x0000008c008c7308 */ /* 0x000e220000000800 */
[C---:B-1----:R-:W-:Y:S01]  /*3b30*/  FADD.FTZ R33, R11.reuse, R0 ;  /* 0x000000000b217221 */ /* 0x042fe20000010000 */
[----:B------:R-:W-:-:S06]  /*3b40*/  F2FP.BF16.F32.PACK_AB R146, R11, R146 ;  /* 0x000000920b92723e */ /* 0x000fcc00000010ff */
[----:B------:R-:W1:Y:S01]  /*3b50*/  MUFU.EX2 R66, R66 ;  /* 0x0000004200427308 */ /* 0x000e620000000800 */
[----:B--2---:R-:W-:-:S07]  /*3b60*/  FADD.FTZ R35, R137, R6 ;  /* 0x0000000689237221 */ /* 0x004fce0000010000 */
[----:B------:R-:W2:Y:S01]  /*3b70*/  MUFU.EX2 R13, R13 ;  /* 0x0000000d000d7308 */ /* 0x000ea20000000800 */
[----:B0-----:R-:W-:Y:S01]  /*3b80*/  FADD.FTZ R0, R140, R33 ;  /* 0x000000218c007221 */ /* 0x001fe20000010000 */
[----:B------:R-:W-:Y:S01]  /*3b90*/  FFMA.FTZ R33, R106, R41, -R5 ;  /* 0x000000296a217223 */ /* 0x000fe20000010805 */
[----:B------:R-:W-:-:S05]  /*3ba0*/  CS2R R106, SRZ ;  /* 0x00000000006a7805 */ /* 0x000fca000001ff00 */
        /* <DEDUP_REMOVED lines=11> */
[----:B--2---:R-:W-:Y:S01]  /*3c60*/  FADD.FTZ R6, R56, R35 ;  /* 0x0000002338067221 */ /* 0x004fe20000010000 */
[----:B------:R-:W-:Y:S01]  /*3c70*/  FFMA.FTZ R35, R62, R41, -R5 ;  /* 0x000000293e237223 */ /* 0x000fe20000010805 */
[----:B------:R-:W-:Y:S02]  /*3c80*/  LEA.HI R5, R43, R12, RZ, 0x7 ;  /* 0x0000000c2b057211 */ /* 0x000fe400078f38ff */
[----:B------:R-:W-:Y:S02]  /*3c90*/  F2FP.BF16.F32.PACK_AB R139, R56, R139 ;  /* 0x0000008b388b723e */ /* 0x000fe400000010ff */
[----:B------:R-:W-:Y:S01]  /*3ca0*/  SHF.R.S32.HI R4, RZ, 0x7, R5 ;  /* 0x00000007ff047819 */ /* 0x000fe20000011405 */
[----:B------:R-:W2:Y:S01]  /*3cb0*/  MUFU.EX2 R136, R136 ;  /* 0x0000008800887308 */ /* 0x000ea20000000800 */
[C---:B0-----:R-:W-:Y:S01]  /*3cc0*/  FADD.FTZ R37, R15.reuse, R0 ;  /* 0x000000000f257221 */ /* 0x041fe20000010000 */
[----:B------:R-:W-:-:S02]  /*3cd0*/  F2FP.BF16.F32.PACK_AB R142, R15, R142 ;  /* 0x0000008e0f8e723e */ /* 0x000fc400000010ff */
[----:B------:R-:W-:-:S04]  /*3ce0*/  VIMNMX R4, R23, R4, !PT ;  /* 0x0000000417047248 */ /* 0x000fc80007fe0100 */
        /* <DEDUP_REMOVED lines=70> */
[----:B------:R1:W3:Y:S01]  /*4150*/  MUFU.EX2 R37, R112 ;  /* 0x0000007000257308 */ /* 0x0002e20000000800 */
[----:B--2---:R-:W-:-:S07]  /*4160*/  FADD.FTZ R45, R123, R2 ;  /* 0x000000027b2d7221 */ /* 0x004fce0000010000 */
[----:B------:R-:W2:Y:S01]  /*4170*/  MUFU.EX2 R114, R114 ;  /* 0x0000007200727308 */ /* 0x000ea20000000800 */
[----:B0-----:R-:W-:Y:S01]  /*4180*/  FADD.FTZ R2, R126, R43 ;  /* 0x0000002b7e027221 */ /* 0x001fe20000010000 */
[----:B-1----:R-:W-:-:S06]  /*4190*/  CS2R R112, SRZ ;  /* 0x0000000000707805 */ /* 0x002fcc000001ff00 */
[----:B------:R-:W0:Y:S01]  /*41a0*/  MUFU.EX2 R39, R58 ;  /* 0x0000003a00277308 */ /* 0x000e220000000800 */
[C---:B---3--:R-:W-:Y:S01]  /*41b0*/  FADD.FTZ R7, R37.reuse, R2 ;  /* 0x0000000225077221 */ /* 0x048fe20000010000 */
[----:B------:R-:W-:-:S06]  /*41c0*/  F2FP.BF16.F32.PACK_AB R126, R37, R126 ;  /* 0x0000007e257e723e */ /* 0x000fcc00000010ff */
        /* <DEDUP_REMOVED lines=8> */
[----:B--2---:R-:W-:-:S03]  /*4250*/  CS2R R118, SRZ ;  /* 0x0000000000767805 */ /* 0x004fc6000001ff00 */
[C---:B---3--:R-:W-:Y:S01]  /*4260*/  FADD.FTZ R2, R3.reuse, R2 ;  /* 0x0000000203027221 */ /* 0x048fe20000010000 */
[----:B------:R-:W-:Y:S01]  /*4270*/  F2FP.BF16.F32.PACK_AB R122, R3, R116 ;  /* 0x00000074037a723e */ /* 0x000fe200000010ff */
[----:B------:R-:W-:Y:S01]  /*4280*/  VIADD R3, R88, 0xfffffffe ;  /* 0xfffffffe58037836 */ /* 0x000fe20000000000 */
[----:B------:R-:W-:Y:S02]  /*4290*/  CS2R R116, SRZ ;  /* 0x0000000000747805 */ /* 0x000fe4000001ff00 */
[----:B------:R-:W-:Y:S02]  /*42a0*/  CS2R R88, SRZ ;  /* 0x0000000000587805 */ /* 0x000fe4000001ff00 */
[----:B------:R-:W-:Y:S01]  /*42b0*/  ISETP.GE.AND P3, PT, R3, R4, PT ;  /* 0x000000040300720c */ /* 0x000fe20003f66270 */
[C---:B0-----:R-:W-:Y:S01]  /*42c0*/  FADD.FTZ R0, R32.reuse, R45 ;  /* 0x0000002d20007221 */ /* 0x041fe20000010000 */
[----:B------:R-:W-:-:S11]  /*42d0*/  F2FP.BF16.F32.PACK_AB R123, R32, R123 ;  /* 0x0000007b207b723e */ /* 0x000fd600000010ff */
[----:B------:R-:W-:Y:S05]  /*42e0*/  @!P3 BRA `(.L_x_14164) ;  /* 0x0000002c0094b947 */ /* 0x000fea0003800000 */
[----:B------:R-:W-:Y:S01]  /*42f0*/  IMAD.MOV.U32 R5, RZ, RZ, R10 ;  /* 0x000000ffff057224 */ /* 0x000fe200078e000a */
[----:B------:R-:W-:Y:S01]  /*4300*/  UMOV UR7, UR36 ;  /* 0x0000002400077c82 */ /* 0x000fe20008000000 */
[----:B------:R-:W-:Y:S01]  /*4310*/  IMAD.MOV.U32 R6, RZ, RZ, R51 ;  /* 0x000000ffff067224 */ /* 0x000fe200078e0033 */
[----:B------:R-:W-:Y:S01]  /*4320*/  UMOV UR6, UR37 ;  /* 0x0000002500067c82 */ /* 0x000fe20008000000 */
[----:B------:R-:W-:Y:S01]  /*4330*/  IMAD.MOV.U32 R119, RZ, RZ, RZ ;  /* 0x000000ffff777224 */ /* 0x000fe200078e00ff */
[----:B------:R-:W-:-:S06]  /*4340*/  ULDC UR21, c[0x0][0x9d8] ;  /* 0x0002760000157ab9 */ /* 0x000fcc0000000800 */
.L_x_14173:
        /* <DEDUP_REMOVED lines=9> */
.L_x_14166:
[----:B------:R-:W-:Y:S01]  /*43e0*/  ULEA UR10, UR37, UR38, 0x3 ;  /* 0x00000026250a7291 */ /* 0x000fe2000f8e183f */
[----:B------:R-:W-:-:S05]  /*43f0*/  IMAD.U32 R7, RZ, RZ, UR36 ;  /* 0x00000024ff077e24 */ /* 0x000fca000f8e00ff */
[----:B------:R-:W-:-:S04]  /*4400*/  SHF.L.U32 R7, R7, 0x1f, RZ ;  /* 0x0000001f07077819 */ /* 0x000fc800000006ff */
[----:B------:R0:W1:Y:S01]  /*4410*/  SYNCS.PHASECHK.TRANS64.TRYWAIT P3, [UR10+0x16830], R7 ;  /* 0x01683007ff0075a7 */ /* 0x000062000806014a */
[----:B------:R-:W-:Y:S05]  /*4420*/  @!P0 BRA `(.L_x_14167) ;  /* 0x0000000000048947 */ /* 0x000fea0003800000 */
[----:B------:R-:W-:Y:S01]  /*4430*/  BPT.TRAP 0x1 ;  /* 0x000000040000795c */ /* 0x000fe20000300000 */
.L_x_14167:
[----:B-1----:R-:W-:Y:S05]  /*4440*/  @P3 BRA `(.L_x_14165) ;  /* 0x0000000000083947 */ /* 0x002fea0003800000 */
[----:B------:R-:W1:Y:S02]  /*4450*/  SYNCS.PHASECHK.TRANS64.TRYWAIT P3, [UR10+0x16830], R7 ;  /* 0x01683007ff0075a7 */ /* 0x000e64000806014a */
[----:B-1----:R-:W-:Y:S05]  /*4460*/  @!P3 BRA `(.L_x_14168) ;  /* 0x000000e0001cb947 */ /* 0x002fea0003800000 */
.L_x_14165:
        /* <DEDUP_REMOVED lines=8> */
[----:B------:R-:W-:Y:S01]  /*44f0*/  UMOV UR24, UR4 ;  /* 0x0000000400187c82 */ /* 0x000fe20008000000 */
[----:B------:R-:W-:Y:S01]  /*4500*/  UMOV UR25, UR5 ;  /* 0x0000000500197c82 */ /* 0x000fe20008000000 */
        /* <DEDUP_REMOVED lines=19> */
.L_x_14170:
[----:B------:R-:W-:Y:S01]  /*4640*/  ULEA UR10, UR6, UR38, 0x3 ;  /* 0x00000026060a7291 */ /* 0x000fe2000f8e183f */
[----:B------:R-:W-:-:S05]  /*4650*/  IMAD.U32 R7, RZ, RZ, UR7 ;  /* 0x00000007ff077e24 */ /* 0x000fca000f8e00ff */
[----:B------:R-:W-:-:S04]  /*4660*/  SHF.L.U32 R7, R7, 0x1f, RZ ;  /* 0x0000001f07077819 */ /* 0x000fc800000006ff */
[----:B------:R0:W1:Y:S01]  /*4670*/  SYNCS.PHASECHK.TRANS64.TRYWAIT P3, [UR10+0x16850], R7 ;  /* 0x01685007ff0075a7 */ /* 0x000062000806014a */
[----:B------:R-:W-:Y:S05]  /*4680*/  @!P0 BRA `(.L_x_14171) ;  /* 0x0000000000048947 */ /* 0x000fea0003800000 */
[----:B------:R-:W-:Y:S01]  /*4690*/  BPT.TRAP 0x1 ;  /* 0x000000040000795c */ /* 0x000fe20000300000 */
.L_x_14171:
[----:B-1----:R-:W-:Y:S05]  /*46a0*/  @P3 BRA `(.L_x_14169) ;  /* 0x0000000000083947 */ /* 0x002fea0003800000 */
[----:B------:R-:W1:Y:S02]  /*46b0*/  SYNCS.PHASECHK.TRANS64.TRYWAIT P3, [UR10+0x16850], R7 ;  /* 0x01685007ff0075a7 */ /* 0x000e64000806014a */
[----:B-1----:R-:W-:Y:S05]  /*46c0*/  @!P3 BRA `(.L_x_14172) ;  /* 0x000000dc009cb947 */ /* 0x002fea0003800000 */
.L_x_14169:
[----:B------:R-:W-:Y:S01]  /*46d0*/  UIADD3 UR7, UR38, 0x400, URZ ;  /* 0x0000040026077890 */ /* 0x000fe2000fffe03f */
[----:B------:R-:W-:Y:S01]  /*46e0*/  WARPGROUP.ARRIVE ;  /* 0x00000000000079c5 */ /* 0x000fe20000000000 */
[----:B------:R-:W-:Y:S01]  /*46f0*/  UMOV UR11, 0x40000040 ;  /* 0x40000040000b7882 */ /* 0x000fe20000000000 */
[----:B------:R-:W-:Y:S01]  /*4700*/  FMUL.FTZ R20, R31, UR21 ;  /* 0x000000151f147c20 */ /* 0x000fe20008410000 */
[----:B------:R-:W-:Y:S01]  /*4710*/  USHF.R.U32.HI UR7, URZ, 0x4, UR7 ;  /* 0x000000043f077899 */ /* 0x000fe20008011607 */
[----:B------:R-:W-:Y:S01]  /*4720*/  FMUL.FTZ R31, R46, UR21 ;  /* 0x000000152e1f7c20 */ /* 0x000fe20008410000 */
[----:B------:R-:W-:Y:S01]  /*4730*/  UMOV UR15, 0x40000040 ;  /* 0x40000040000f7882 */ /* 0x000fe20000000000 */
[----:B------:R-:W2:Y:S01]  /*4740*/  @P2 LDC R46, c[0x0][0x44c] ;  /* 0x00011300ff2e2b82 */ /* 0x000ea20000000800 */
[----:B------:R-:W-:Y:S01]  /*4750*/  ULOP3.LUT UR7, UR7, 0x3fff, URZ, 0xc0, !UPT ;  /* 0x00003fff07077892 */ /* 0x000fe2000f8ec03f */
[----:B01----:R-:W-:Y:S01]  /*4760*/  FMUL.FTZ R7, R24, UR21 ;  /* 0x0000001518077c20 */ /* 0x003fe20008410000 */
[----:B------:R-:W-:Y:S01]  /*4770*/  FMUL.FTZ R24, R34, UR21 ;  /* 0x0000001522187c20 */ /* 0x000fe20008410000 */
[----:B------:R-:W-:Y:S01]  /*4780*/  FMUL.FTZ R34, R51, UR21 ;  /* 0x0000001533227c20 */ /* 0x000fe20008410000 */
[----:B------:R-:W-:Y:S01]  /*4790*/  ULEA UR10, UR6, UR7, 0xa ;  /* 0x00000007060a7291 */ /* 0x000fe2000f8e503f */
[----:B------:R-:W-:Y:S01]  /*47a0*/  FMUL.FTZ R15, R33, UR21 ;  /* 0x00000015210f7c20 */ /* 0x000fe20008410000 */
[----:B------:R-:W-:Y:S01]  /*47b0*/  FMUL.FTZ R33, R50, UR21 ;  /* 0x0000001532217c20 */ /* 0x000fe20008410000 */
[----:B------:R-:W0:Y:S01]  /*47c0*/  @P2 LDC R51, c[0x0][0x450] ;  /* 0x00011400ff332b82 */ /* 0x000e220000000800 */
[----:B------:R-:W-:Y:S01]  /*47d0*/  UIADD3 UR14, UR10, 0x80, URZ ;  /* 0x000000800a0e7890 */ /* 0x000fe2000fffe03f */
[----:B------:R-:W-:-:S02]  /*47e0*/  IMAD.IADD R50, R152, 0x1, R16 ;  /* 0x0000000198327824 */ /* 0x000fc400078e0210 */
[----:B------:R-:W-:Y:S01]  /*47f0*/  FMUL.FTZ R8, R25, UR21 ;  /* 0x0000001519087c20 */ /* 0x000fe20008410000 */
[----:B------:R-:W-:Y:S01]  /*4800*/  FMUL.FTZ R25, R35, UR21 ;  /* 0x0000001523197c20 */ /* 0x000fe20008410000 */
[----:B------:R-:W-:Y:S01]  /*4810*/  FMUL.FTZ R35, R54, UR21 ;  /* 0x0000001536237c20 */ /* 0x000fe20008410000 */
[----:B------:R-:W-:Y:S01]  /*4820*/  HGMMA.64x64x16.F32.BF16 R88, R148, gdesc[UR8].tnspB, R88, gsb0 ;  /* 0x40e0000894587df0 */ /* 0x000fe20008001858 */
        /* <DEDUP_REMOVED lines=9> */
[----:B--2---:R-:W-:-:S04]  /*48c0*/  @P2 IMAD.HI.U32 R54, R50, R46, RZ ;  /* 0x0000002e32362227 */ /* 0x004fc800078e00ff */
[----:B------:R-:W-:Y:S01]  /*48d0*/  FMUL.FTZ R29, R42, UR21 ;  /* 0x000000152a1d7c20 */ /* 0x000fe20008410000 */
[----:B------:R-:W-:Y:S01]  /*48e0*/  FMUL.FTZ R42, R63, UR21 ;  /* 0x000000153f2a7c20 */ /* 0x000fe20008410000 */
[----:B------:R-:W-:Y:S01]  /*48f0*/  FMUL.FTZ R30, R43, UR21 ;  /* 0x000000152b1e7c20 */ /* 0x000fe20008410000 */
[----:B------:R-:W-:Y:S01]  /*4900*/  IMAD.MOV.U32 R46, RZ, RZ, R50 ;  /* 0x000000ffff2e7224 */ /* 0x000fe200078e0032 */
[----:B------:R-:W1:Y:S01]  /*4910*/  MUFU.TANH R9, R9 ;  /* 0x0000000900097308 */ /* 0x000e620000002400 */
[----:B------:R-:W-:Y:S01]  /*4920*/  FMUL.FTZ R13, R32, UR21 ;  /* 0x00000015200d7c20 */ /* 0x000fe20008410000 */
[----:B------:R-:W-:Y:S01]  /*4930*/  FMUL.FTZ R32, R47, UR21 ;  /* 0x000000152f207c20 */ /* 0x000fe20008410000 */
[----:B0-----:R-:W-:Y:S01]  /*4940*/  @P2 SHF.R.U32.HI R46, RZ, R51, R54 ;  /* 0x00000033ff2e2219 */ /* 0x001fe20000011636 */
[----:B------:R-:W-:Y:S02]  /*4950*/  IMAD.MOV.U32 R54, RZ, RZ, -0x80 ;  /* 0xffffff80ff367424 */ /* 0x000fe400078e00ff */
[----:B------:R-:W-:Y:S01]  /*4960*/  FMUL.FTZ R21, R36, UR21 ;  /* 0x0000001524157c20 */ /* 0x000fe20008410000 */
[----:B------:R-:W-:Y:S01]  /*4970*/  FMUL.FTZ R36, R55, UR21 ;  /* 0x0000001537247c20 */ /* 0x000fe20008410000 */
[----:B------:R-:W-:Y:S01]  /*4980*/  FMUL.FTZ R26, R37, UR21 ;  /* 0x00000015251a7c20 */ /* 0x000fe20008410000 */
[----:B------:R-:W0:Y:S01]  /*4990*/  SHFL.IDX PT, R62, R46, 0x1, 0x1c1f ;  /* 0x003c1f002e3e7f89 */ /* 0x000e2200000e0000 */
[----:B------:R-:W-:Y:S01]  /*49a0*/  IMAD R54, R3, R54, 0x1 ;  /* 0x0000000103367424 */ /* 0x000fe200078e0236 */
[----:B------:R-:W2:Y:S01]  /*49b0*/  MUFU.TANH R10, R10 ;  /* 0x0000000a000a7308 */ /* 0x000ea20000002400 */
[----:B------:R-:W-:Y:S01]  /*49c0*/  FMUL.FTZ R37, R58, UR21 ;  /* 0x000000153a257c20 */ /* 0x000fe20008410000 */
[----:B------:R-:W-:Y:S01]  /*49d0*/  FMUL.FTZ R38, R59, UR21 ;  /* 0x000000153b267c20 */ /* 0x000fe20008410000 */
[----:B------:R-:W-:Y:S01]  /*49e0*/  FMUL.FTZ R43, R66, UR21 ;  /* 0x00000015422b7c20 */ /* 0x000fe20008410000 */
[----:B------:R-:W-:Y:S01]  /*49f0*/  IADD3 R54, R17, R54, -R22 ;  /* 0x0000003611367210 */ /* 0x000fe20007ffe816 */
[----:B------:R-:W-:Y:S01]  /*4a00*/  FMUL.FTZ R47, R67, UR21 ;  /* 0x00000015432f7c20 */ /* 0x000fe20008410000 */
[----:B------:R-:W-:Y:S01]  /*4a10*/  FMUL.FTZ R51, R71, UR21 ;  /* 0x0000001547337c20 */ /* 0x000fe20008410000 */
[----:B------:R-:W-:Y:S01]  /*4a20*/  FMUL.FTZ R70, R70, UR21 ;  /* 0x0000001546467c20 */ /* 0x000fe20008410000 */
[----:B------:R-:W3:Y:S01]  /*4a30*/  MUFU.TANH R14, R14 ;  /* 0x0000000e000e7308 */ /* 0x000ee20000002400 */
[----:B------:R-:W-:-:S02]  /*4a40*/  IMAD.IADD R54, R54, 0x1, -R18 ;  /* 0x0000000136367824 */ /* 0x000fc400078e0a12 */
        /* <DEDUP_REMOVED lines=12> */
[----:B0-----:R-:W-:-:S02]  /*4b10*/  IMAD.IADD R62, R54, 0x1, R62 ;  /* 0x00000001363e7824 */ /* 0x001fc400078e023e */
[----:B------:R-:W-:Y:S01]  /*4b20*/  FMUL.FTZ R48, R48, UR21 ;  /* 0x0000001530307c20 */ /* 0x000fe20008410000 */
[----:B------:R-:W0:Y:S01]  /*4b30*/  MUFU.TANH R25, R25 ;  /* 0x0000001900197308 */ /* 0x000e220000002400 */
[----:B------:R-:W-:Y:S01]  /*4b40*/  FMUL.FTZ R49, R49, UR21 ;  /* 0x0000001531317c20 */ /* 0x000fe20008410000 */
[----:B------:R-:W-:Y:S01]  /*4b50*/  FMUL.FTZ R52, R52, UR21 ;  /* 0x0000001534347c20 */ /* 0x000fe20008410000 */
[C---:B------:R-:W-:Y:S01]  /*4b60*/  ISETP.GT.AND P5, PT, R62.reuse, RZ, PT ;  /* 0x000000ff3e00720c */ /* 0x040fe20003fa4270 */
[----:B------:R-:W-:Y:S01]  /*4b70*/  FMUL.FTZ R53, R53, UR21 ;  /* 0x0000001535357c20 */ /* 0x000fe20008410000 */
[----:B------:R-:W-:Y:S01]  /*4b80*/  ISETP.GT.AND P6, PT, R62, 0x1, PT ;  /* 0x000000013e00780c */ /* 0x000fe20003fc4270 */
[----:B------:R-:W-:Y:S01]  /*4b90*/  FMUL.FTZ R56, R56, UR21 ;  /* 0x0000001538387c20 */ /* 0x000fe20008410000 */
[----:B-1----:R-:W-:Y:S01]  /*4ba0*/  FSEL R9, R9, -INF , P5 ;  /* 0xff80000009097808 */ /* 0x002fe20002800000 */
[----:B------:R-:W1:Y:S01]  /*4bb0*/  MUFU.TANH R27, R27 ;  /* 0x0000001b001b7308 */ /* 0x000e620000002400 */
[----:B--2---:R-:W-:Y:S01]  /*4bc0*/  FSEL R63, R10, -INF , P6 ;  /* 0xff8000000a3f7808 */ /* 0x004fe20003000000 */
[----:B------:R-:W-:Y:S01]  /*4bd0*/  FMUL.FTZ R57, R57, UR21 ;  /* 0x0000001539397c20 */ /* 0x000fe20008410000 */
[----:B------:R-:W-:Y:S01]  /*4be0*/  ISETP.GT.AND P3, PT, R62, 0x8, PT ;  /* 0x000000083e00780c */ /* 0x000fe20003f64270 */
[----:B------:R-:W-:Y:S01]  /*4bf0*/  FMUL.FTZ R64, R64, UR21 ;  /* 0x0000001540407c20 */ /* 0x000fe20008410000 */
[----:B------:R-:W-:Y:S01]  /*4c00*/  FMNMX.FTZ R10, R9, R5, !PT ;  /* 0x00000005090a7209 */ /* 0x000fe20007810000 */
[----:B------:R-:W-:Y:S01]  /*4c10*/  FMUL.FTZ R65, R65, UR21 ;  /* 0x0000001541417c20 */ /* 0x000fe20008410000 */
[----:B------:R-:W-:Y:S01]  /*4c20*/  ISETP.GT.AND P4, PT, R62, 0x9, PT ;  /* 0x000000093e00780c */ /* 0x000fe20003f84270 */
[----:B------:R-:W2:Y:S01]  /*4c30*/  MUFU.TANH R28, R28 ;  /* 0x0000001c001c7308 */ /* 0x000ea20000002400 */
[----:B---3--:R-:W-:Y:S01]  /*4c40*/  FSEL R14, R14, -INF , P3 ;  /* 0xff8000000e0e7808 */ /* 0x008fe20001800000 */
[----:B------:R-:W-:Y:S01]  /*4c50*/  FMUL.FTZ R68, R68, UR21 ;  /* 0x0000001544447c20 */ /* 0x000fe20008410000 */
[----:B------:R-:W-:Y:S01]  /*4c60*/  FMNMX.FTZ R10, R63, R10, !PT ;  /* 0x0000000a3f0a7209 */ /* 0x000fe20007810000 */
[----:B------:R-:W-:Y:S01]  /*4c70*/  FMUL.FTZ R69, R69, UR21 ;  /* 0x0000001545457c20 */ /* 0x000fe20008410000 */
[----:B------:R-:W-:Y:S01]  /*4c80*/  ISETP.GT.AND P5, PT, R62, 0x10, PT ;  /* 0x000000103e00780c */ /* 0x000fe20003fa4270 */
[----:B------:R-:W-:Y:S01]  /*4c90*/  FMUL.FTZ R72, R72, UR21 ;  /* 0x0000001548487c20 */ /* 0x000fe20008410000 */
[----:B------:R-:W-:Y:S01]  /*4ca0*/  FSEL R20, R20, -INF , P4 ;  /* 0xff80000014147808 */ /* 0x000fe20002000000 */
[----:B------:R-:W3:Y:S01]  /*4cb0*/  MUFU.TANH R29, R29 ;  /* 0x0000001d001d7308 */ /* 0x000ee20000002400 */
[----:B------:R-:W-:Y:S01]  /*4cc0*/  FMNMX.FTZ R10, R14, R10, !PT ;  /* 0x0000000a0e0a7209 */ /* 0x000fe20007810000 */
[----:B------:R-:W-:Y:S01]  /*4cd0*/  FMUL.FTZ R73, R73, UR21 ;  /* 0x0000001549497c20 */ /* 0x000fe20008410000 */
[----:B------:R-:W-:Y:S01]  /*4ce0*/  ISETP.GT.AND P6, PT, R62, 0x11, PT ;  /* 0x000000113e00780c */ /* 0x000fe20003fc4270 */
[----:B------:R-:W-:Y:S01]  /*4cf0*/  FMUL.FTZ R75, R76, UR21 ;  /* 0x000000154c4b7c20 */ /* 0x000fe20008410000 */
[----:B------:R-:W-:-:S02]  /*4d00*/  WARPGROUP.DEPBAR.LE gsb0, 0x0 ;  /* 0x00008000000079c5 */ /* 0x000fc40000010000 */
[----:B------:R-:W-:Y:S01]  /*4d10*/  WARPGROUP.ARRIVE ;  /* 0x00000000000079c5 */ /* 0x000fe20000000000 */
[----:B----4-:R-:W-:Y:S01]  /*4d20*/  FSEL R24, R24, -INF , P5 ;  /* 0xff80000018187808 */ /* 0x010fe20002800000 */
[----:B------:R-:W4:Y:S01]  /*4d30*/  MUFU.TANH R30, R30 ;  /* 0x0000001e001e7308 */ /* 0x000f220000002400 */
[----:B------:R-:W-:Y:S01]  /*4d40*/  FMNMX.FTZ R10, R20, R10, !PT ;  /* 0x0000000a140a7209 */ /* 0x000fe20007810000 */
[----:B------:R-:W-:Y:S01]  /*4d50*/  FMUL.FTZ R76, R77, UR21 ;  /* 0x000000154d4c7c20 */ /* 0x000fe20008410000 */
[----:B------:R-:W-:Y:S01]  /*4d60*/  ISETP.GT.AND P3, PT, R62, 0x18, PT ;  /* 0x000000183e00780c */ /* 0x000fe20003f64270 */
[----:B------:R-:W-:Y:S01]  /*4d70*/  HGMMA.64x64x16.F32.BF16 R88, R144, gdesc[UR12].tnspB, R88, gsb0 ;  /* 0x40e0000c90587df0 */ /* 0x000fe20008001858 */
[----:B------:R-:W-:Y:S01]  /*4d80*/  UIADD3 UR14, UR10, 0x100, URZ ;  /* 0x000001000a0e7890 */ /* 0x000fe2000fffe03f */
[----:B0-----:R-:W-:Y:S01]  /*4d90*/  FSEL R25, R25, -INF , P6 ;  /* 0xff80000019197808 */ /* 0x001fe20003000000 */
[----:B------:R-:W-:Y:S01]  /*4da0*/  UMOV UR15, 0x40000040 ;  /* 0x40000040000f7882 */ /* 0x000fe20000000000 */
[----:B------:R-:W-:Y:S01]  /*4db0*/  FMNMX.FTZ R10, R24, R10, !PT ;  /* 0x0000000a180a7209 */ /* 0x000fe20007810000 */
[----:B------:R-:W0:Y:S01]  /*4dc0*/  MUFU.TANH R31, R31 ;  /* 0x0000001f001f7308 */ /* 0x000e220000002400 */
[----:B------:R-:W-:Y:S01]  /*4dd0*/  ISETP.GT.AND P4, PT, R62, 0x19, PT ;  /* 0x000000193e00780c */ /* 0x000fe20003f84270 */
[----:B------:R-:W-:Y:S01]  /*4de0*/  FMUL.FTZ R77, R80, UR21 ;  /* 0x00000015504d7c20 */ /* 0x000fe20008410000 */
[----:B-1----:R-:W-:Y:S01]  /*4df0*/  FSEL R27, R27, -INF , P3 ;  /* 0xff8000001b1b7808 */ /* 0x002fe20001800000 */
[----:B------:R-:W-:Y:S01]  /*4e00*/  FMUL.FTZ R81, R81, UR21 ;  /* 0x0000001551517c20 */ /* 0x000fe20008410000 */
[----:B------:R-:W-:Y:S01]  /*4e10*/  FMNMX.FTZ R10, R25, R10, !PT ;  /* 0x0000000a190a7209 */ /* 0x000fe20007810000 */
[----:B------:R-:W-:Y:S01]  /*4e20*/  FMUL.FTZ R80, R85, UR21 ;  /* 0x0000001555507c20 */ /* 0x000fe20008410000 */
[----:B------:R-:W-:Y:S01]  /*4e30*/  ISETP.GT.AND P5, PT, R62, 0x20, PT ;  /* 0x000000203e00780c */ /* 0x000fe20003fa4270 */
[----:B------:R-:W1:Y:S01]  /*4e40*/  MUFU.TANH R32, R32 ;  /* 0x0000002000207308 */ /* 0x000e620000002400 */
[----:B--2---:R-:W-:Y:S01]  /*4e50*/  FSEL R28, R28, -INF , P4 ;  /* 0xff8000001c1c7808 */ /* 0x004fe20002000000 */
[----:B------:R-:W-:Y:S01]  /*4e60*/  UMOV UR11, 0x40000040 ;  /* 0x40000040000b7882 */ /* 0x000fe20000000000 */
[----:B------:R-:W-:Y:S01]  /*4e70*/  FMNMX.FTZ R10, R27, R10, !PT ;  /* 0x0000000a1b0a7209 */ /* 0x000fe20007810000 */
[----:B------:R-:W-:Y:S01]  /*4e80*/  UMOV UR7, UR36 ;  /* 0x0000002400077c82 */ /* 0x000fe20008000000 */
[----:B------:R-:W-:-:S02]  /*4e90*/  ISETP.GT.AND P6, PT, R62, 0x21, PT ;  /* 0x000000213e00780c */ /* 0x000fc40003fc4270 */
[----:B---3--:R-:W-:Y:S01]  /*4ea0*/  FSEL R29, R29, -INF , P5 ;  /* 0xff8000001d1d7808 */ /* 0x008fe20002800000 */
[----:B------:R-:W2:Y:S01]  /*4eb0*/  MUFU.TANH R33, R33 ;  /* 0x0000002100217308 */ /* 0x000ea20000002400 */
[----:B------:R-:W-:Y:S02]  /*4ec0*/  FMNMX.FTZ R10, R28, R10, !PT ;  /* 0x0000000a1c0a7209 */ /* 0x000fe40007810000 */
[----:B------:R-:W-:Y:S02]  /*4ed0*/  ISETP.GT.AND P3, PT, R62, 0x28, PT ;  /* 0x000000283e00780c */ /* 0x000fe40003f64270 */
[----:B----4-:R-:W-:Y:S02]  /*4ee0*/  FSEL R30, R30, -INF , P6 ;  /* 0xff8000001e1e7808 */ /* 0x010fe40003000000 */
[----:B------:R-:W-:Y:S01]  /*4ef0*/  FMNMX.FTZ R10, R29, R10, !PT ;  /* 0x0000000a1d0a7209 */ /* 0x000fe20007810000 */
[----:B------:R-:W3:Y:S01]  /*4f00*/  MUFU.TANH R34, R34 ;  /* 0x0000002200227308 */ /* 0x000ee20000002400 */
[----:B------:R-:W-:-:S02]  /*4f10*/  ISETP.GT.AND P4, PT, R62, 0x29, PT ;  /* 0x000000293e00780c */ /* 0x000fc40003f84270 */
[----:B0-----:R-:W-:Y:S02]  /*4f20*/  FSEL R31, R31, -INF , P3 ;  /* 0xff8000001f1f7808 */ /* 0x001fe40001800000 */
[----:B------:R-:W-:Y:S02]  /*4f30*/  FMNMX.FTZ R10, R30, R10, !PT ;  /* 0x0000000a1e0a7209 */ /* 0x000fe40007810000 */
[----:B------:R-:W-:Y:S01]  /*4f40*/  ISETP.GT.AND P5, PT, R62, 0x30, PT ;  /* 0x000000303e00780c */ /* 0x000fe20003fa4270 */
[----:B------:R-:W0:Y:S01]  /*4f50*/  MUFU.TANH R35, R35 ;  /* 0x0000002300237308 */ /* 0x000e220000002400 */
[----:B-1----:R-:W-:Y:S02]  /*4f60*/  FSEL R32, R32, -INF , P4 ;  /* 0xff80000020207808 */ /* 0x002fe40002000000 */
[----:B------:R-:W-:Y:S02]  /*4f70*/  FMNMX.FTZ R10, R31, R10, !PT ;  /* 0x0000000a1f0a7209 */ /* 0x000fe40007810000 */
[----:B------:R-:W-:-:S02]  /*4f80*/  ISETP.GT.AND P6, PT, R62, 0x31, PT ;  /* 0x000000313e00780c */ /* 0x000fc40003fc4270 */
[----:B--2---:R-:W-:Y:S01]  /*4f90*/  FSEL R33, R33, -INF , P5 ;  /* 0xff80000021217808 */ /* 0x004fe20002800000 */
[----:B------:R-:W1:Y:S01]  /*4fa0*/  MUFU.TANH R36, R36 ;  /* 0x0000002400247308 */ /* 0x000e620000002400 */
[----:B------:R-:W-:Y:S02]  /*4fb0*/  FMNMX.FTZ R10, R32, R10, !PT ;  /* 0x0000000a200a7209 */ /* 0x000fe40007810000 */
[----:B------:R-:W-:Y:S02]  /*4fc0*/  ISETP.GT.AND P3, PT, R62, 0x38, PT ;  /* 0x000000383e00780c */ /* 0x000fe40003f64270 */
[----:B---3--:R-:W-:Y:S02]  /*4fd0*/  FSEL R34, R34, -INF , P6 ;  /* 0xff80000022227808 */ /* 0x008fe40003000000 */
[----:B------:R-:W-:Y:S01]  /*4fe0*/  FMNMX.FTZ R10, R33, R10, !PT ;  /* 0x0000000a210a7209 */ /* 0x000fe20007810000 */
[----:B------:R-:W2:Y:S01]  /*4ff0*/  MUFU.TANH R37, R37 ;  /* 0x0000002500257308 */ /* 0x000ea20000002400 */
        /* <DEDUP_REMOVED lines=8> */
[----:B------:R-:W-:Y:S01]  /*5080*/  FMNMX.FTZ R10, R36, R10, !PT ;  /* 0x0000000a240a7209 */ /* 0x000fe20007810000 */
[----:B------:R-:W1:Y:S01]  /*5090*/  MUFU.TANH R39, R39 ;  /* 0x0000002700277308 */ /* 0x000e620000002400 */
[----:B--2---:R-:W-:Y:S02]  /*50a0*/  FSEL R37, R37, -INF , P5 ;  /* 0xff80000025257808 */ /* 0x004fe40002800000 */
[C---:B------:R-:W-:Y:S02]  /*50b0*/  ISETP.GT.AND P3, PT, R62.reuse, 0x48, PT ;  /* 0x000000483e00780c */ /* 0x040fe40003f64270 */
[----:B------:R-:W-:Y:S02]  /*50c0*/  FMNMX.FTZ R10, R37, R10, !PT ;  /* 0x0000000a250a7209 */ /* 0x000fe40007810000 */
[----:B------:R-:W-:Y:S01]  /*50d0*/  ISETP.GT.AND P4, PT, R62, 0x49, PT ;  /* 0x000000493e00780c */ /* 0x000fe20003f84270 */
[----:B------:R-:W2:Y:S01]  /*50e0*/  MUFU.TANH R42, R42 ;  /* 0x0000002a002a7308 */ /* 0x000ea20000002400 */
[----:B------:R-:W-:-:S02]  /*50f0*/  WARPGROUP.DEPBAR.LE gsb0, 0x0 ;  /* 0x00008000000079c5 */ /* 0x000fc40000010000 */
[----:B------:R-:W-:Y:S01]  /*5100*/  WARPGROUP.ARRIVE ;  /* 0x00000000000079c5 */ /* 0x000fe20000000000 */
[----:B0-----:R-:W-:Y:S02]  /*5110*/  FSEL R38, R38, -INF , P6 ;  /* 0xff80000026267808 */ /* 0x001fe40003000000 */
[----:B------:R-:W-:Y:S02]  /*5120*/  ISETP.GT.AND P5, PT, R62, 0x50, PT ;  /* 0x000000503e00780c */ /* 0x000fe40003fa4270 */
[----:B------:R-:W0:Y:S01]  /*5130*/  MUFU.TANH R43, R43 ;  /* 0x0000002b002b7308 */ /* 0x000e220000002400 */
[----:B------:R-:W-:Y:S01]  /*5140*/  HGMMA.64x64x16.F32.BF16 R88, R140, gdesc[UR12].tnspB, R88, gsb0 ;  /* 0x40e0000c8c587df0 */ /* 0x000fe20008001858 */
[----:B-1----:R-:W-:Y:S01]  /*5150*/  FSEL R39, R39, -INF , P3 ;  /* 0xff80000027277808 */ /* 0x002fe20001800000 */
[----:B------:R-:W-:Y:S01]  /*5160*/  UIADD3 UR14, UR10, 0x180, URZ ;  /* 0x000001800a0e7890 */ /* 0x000fe2000fffe03f */
[----:B------:R-:W-:Y:S01]  /*5170*/  FMNMX.FTZ R10, R38, R10, !PT ;  /* 0x0000000a260a7209 */ /* 0x000fe20007810000 */
[----:B------:R-:W-:Y:S01]  /*5180*/  UMOV UR15, 0x40000040 ;  /* 0x40000040000f7882 */ /* 0x000fe20000000000 */
[----:B------:R-:W-:-:S02]  /*5190*/  ISETP.GT.AND P6, PT, R62, 0x51, PT ;  /* 0x000000513e00780c */ /* 0x000fc40003fc4270 */
[----:B------:R-:W1:Y:S01]  /*51a0*/  MUFU.TANH R47, R47 ;  /* 0x0000002f002f7308 */ /* 0x000e620000002400 */
[----:B--2---:R-:W-:Y:S02]  /*51b0*/  FSEL R42, R42, -INF , P4 ;  /* 0xff8000002a2a7808 */ /* 0x004fe40002000000 */
[C---:B------:R-:W-:Y:S02]  /*51c0*/  ISETP.GT.AND P3, PT, R62.reuse, 0x58, PT ;  /* 0x000000583e00780c */ /* 0x040fe40003f64270 */
[----:B------:R-:W-:Y:S02]  /*51d0*/  ISETP.GT.AND P4, PT, R62, 0x59, PT ;  /* 0x000000593e00780c */ /* 0x000fe40003f84270 */
[----:B------:R-:W-:Y:S01]  /*51e0*/  FMNMX.FTZ R10, R39, R10, !PT ;  /* 0x0000000a270a7209 */ /* 0x000fe20007810000 */
[----:B------:R-:W2:Y:S01]  /*51f0*/  MUFU.TANH R50, R70 ;  /* 0x0000004600327308 */ /* 0x000ea20000002400 */
[----:B0-----:R-:W-:Y:S02]  /*5200*/  FSEL R43, R43, -INF , P5 ;  /* 0xff8000002b2b7808 */ /* 0x001fe40002800000 */
[----:B------:R-:W-:-:S02]  /*5210*/  FMNMX.FTZ R10, R42, R10, !PT ;  /* 0x0000000a2a0a7209 */ /* 0x000fc40007810000 */
[C---:B------:R-:W-:Y:S02]  /*5220*/  ISETP.GT.AND P5, PT, R62.reuse, 0x60, PT ;  /* 0x000000603e00780c */ /* 0x040fe40003fa4270 */
        /* <DEDUP_REMOVED lines=17> */
[----:B------:R1:W3:Y:S01]  /*5340*/  MUFU.TANH R40, R79 ;  /* 0x0000004f00287308 */ /* 0x0002e20000002400 */
[----:B--2---:R-:W-:Y:S02]  /*5350*/  FSEL R58, R58, -INF , P6 ;  /* 0xff8000003a3a7808 */ /* 0x004fe40003000000 */
[----:B------:R-:W-:Y:S02]  /*5360*/  ISETP.GT.AND P6, PT, R62, 0x71, PT ;  /* 0x000000713e00780c */ /* 0x000fe40003fc4270 */
[----:B------:R-:W-:-:S03]  /*5370*/  FMNMX.FTZ R70, R58, R70, !PT ;  /* 0x000000463a467209 */ /* 0x000fc60007810000 */
[----:B------:R-:W2:Y:S01]  /*5380*/  MUFU.TANH R67, R67 ;  /* 0x0000004300437308 */ /* 0x000ea20000002400 */
[----:B0-----:R-:W-:Y:S01]  /*5390*/  FSEL R59, R59, -INF , P3 ;  /* 0xff8000003b3b7808 */ /* 0x001fe20001800000 */
[----:B-1----:R-:W-:Y:S01]  /*53a0*/  FMUL.FTZ R79, R84, UR21 ;  /* 0x00000015544f7c20 */ /* 0x002fe20008410000 */
[----:B------:R-:W-:Y:S02]  /*53b0*/  ISETP.GT.AND P3, PT, R62, 0x78, PT ;  /* 0x000000783e00780c */ /* 0x000fe40003f64270 */
[----:B------:R-:W-:-:S03]  /*53c0*/  FMNMX.FTZ R70, R59, R70, !PT ;  /* 0x000000463b467209 */ /* 0x000fc60007810000 */
[----:B------:R0:W-:Y:S01]  /*53d0*/  MUFU.TANH R10, R86 ;  /* 0x00000056000a7308 */ /* 0x0001e20000002400 */
[----:B---3--:R-:W-:Y:S02]  /*53e0*/  FSEL R40, R40, -INF , P4 ;  /* 0xff80000028287808 */ /* 0x008fe40002000000 */
[----:B------:R-:W-:Y:S01]  /*53f0*/  ISETP.GT.AND P4, PT, R62, 0x79, PT ;  /* 0x000000793e00780c */ /* 0x000fe20003f84270 */
[----:B------:R-:W-:Y:S01]  /*5400*/  FMUL.FTZ R62, R41, UR21 ;  /* 0x00000015293e7c20 */ /* 0x000fe20008410000 */
[----:B------:R-:W-:Y:S01]  /*5410*/  FMUL.FTZ R41, R82, UR21 ;  /* 0x0000001552297c20 */ /* 0x000fe20008410000 */
[----:B------:R-:W-:Y:S02]  /*5420*/  WARPGROUP.DEPBAR.LE gsb0, 0x0 ;  /* 0x00008000000079c5 */ /* 0x000fe40000010000 */
[----:B------:R-:W-:Y:S01]  /*5430*/  WARPGROUP.ARRIVE ;  /* 0x00000000000079c5 */ /* 0x000fe20000000000 */
[----:B------:R-:W1:Y:S01]  /*5440*/  MUFU.TANH R71, R71 ;  /* 0x0000004700477308 */ /* 0x000e620000002400 */
[----:B--2---:R-:W-:Y:S01]  /*5450*/  FSEL R67, R67, -INF , P6 ;  /* 0xff80000043437808 */ /* 0x004fe20003000000 */
[----:B------:R-:W2:Y:S03]  /*5460*/  SHFL.IDX PT, R82, R46, RZ, 0x1c1f ;  /* 0x001c1fff2e527589 */ /* 0x000ea600000e0000 */
[----:B------:R-:W-:Y:S01]  /*5470*/  HGMMA.64x64x16.F32.BF16 R88, R136, gdesc[UR12].tnspB, R88, gsb0 ;  /* 0x40e0000c88587df0 */ /* 0x000fe20008001858 */
[----:B------:R-:W-:-:S02]  /*5480*/  UIADD3 UR14, UR10, 0x200, URZ ;  /* 0x000002000a0e7890 */ /* 0x000fc4000fffe03f */
[----:B0-----:R-:W0:Y:S01]  /*5490*/  S2R R86, SR_TID.X ;  /* 0x0000000000567919 */ /* 0x001e220000002100 */
[----:B------:R-:W3:Y:S01]  /*54a0*/  MUFU.TANH R41, R41 ;  /* 0x0000002900297308 */ /* 0x000ee20000002400 */
[----:B------:R-:W-:-:S07]  /*54b0*/  UMOV UR15, 0x40000040 ;  /* 0x40000040000f7882 */ /* 0x000fce0000000000 */
[----:B------:R-:W4:Y:S01]  /*54c0*/  MUFU.TANH R7, R7 ;  /* 0x0000000700077308 */ /* 0x000f220000002400 */
[----:B-1----:R-:W-:-:S07]  /*54d0*/  FSEL R71, R71, -INF , P4 ;  /* 0xff80000047477808 */ /* 0x002fce0002000000 */
[----:B------:R-:W-:Y:S01]  /*54e0*/  MUFU.TANH R8, R8 ;  /* 0x0000000800087308 */ /* 0x000fe20000002400 */
[----:B---3--:R-:W-:Y:S01]  /*54f0*/  FSEL R60, R41, -INF , P5 ;  /* 0xff800000293c7808 */ /* 0x008fe20002800000 */
[----:B--2---:R-:W-:Y:S01]  /*5500*/  IMAD.IADD R54, R54, 0x1, R82 ;  /* 0x0000000136367824 */ /* 0x004fe200078e0252 */
[----:B------:R-:W-:-:S04]  /*5510*/  FMNMX.FTZ R41, R40, R70, !PT ;  /* 0x0000004628297209 */ /* 0x000fc80007810000 */
[----:B------:R-:W-:Y:S01]  /*5520*/  FMNMX.FTZ R41, R60, R41, !PT ;  /* 0x000000293c297209 */ /* 0x000fe20007810000 */
[----:B------:R1:W-:Y:S01]  /*5530*/  MUFU.TANH R70, R74 ;  /* 0x0000004a00467308 */ /* 0x0003e20000002400 */
[C---:B------:R-:W-:Y:S02]  /*5540*/  ISETP.GT.AND P4, PT, R54.reuse, RZ, PT ;  /* 0x000000ff3600720c */ /* 0x040fe40003f84270 */
[----:B------:R-:W-:Y:S02]  /*5550*/  FMNMX.FTZ R41, R67, R41, !PT ;  /* 0x0000002943297209 */ /* 0x000fe40007810000 */
[----:B------:R-:W-:Y:S02]  /*5560*/  ISETP.GT.AND P5, PT, R54, 0x1, PT ;  /* 0x000000013600780c */ /* 0x000fe40003fa4270 */
[----:B----4-:R-:W-:Y:S01]  /*5570*/  FSEL R7, R7, -INF , P4 ;  /* 0xff80000007077808 */ /* 0x010fe20002000000 */
[----:B------:R-:W2:Y:S01]  /*5580*/  MUFU.TANH R11, R11 ;  /* 0x0000000b000b7308 */ /* 0x000ea20000002400 */
[----:B-1----:R-:W-:Y:S01]  /*5590*/  FMUL.FTZ R74, R61, UR21 ;  /* 0x000000153d4a7c20 */ /* 0x002fe20008410000 */
[----:B------:R-:W-:-:S02]  /*55a0*/  FSEL R61, R10, -INF , P3 ;  /* 0xff8000000a3d7808 */ /* 0x000fc40001800000 */
[----:B------:R-:W-:Y:S02]  /*55b0*/  ISETP.GT.AND P4, PT, R54, 0x8, PT ;  /* 0x000000083600780c */ /* 0x000fe40003f84270 */
[----:B------:R-:W-:Y:S02]  /*55c0*/  FMNMX.FTZ R10, R61, R41, !PT ;  /* 0x000000293d0a7209 */ /* 0x000fe40007810000 */
[----:B------:R-:W-:Y:S01]  /*55d0*/  MUFU.TANH R12, R12 ;  /* 0x0000000c000c7308 */ /* 0x000fe20000002400 */
[----:B0-----:R-:W-:Y:S02]  /*55e0*/  SHF.R.U32.HI R83, RZ, 0x7, R86 ;  /* 0x00000007ff537819 */ /* 0x001fe40000011656 */
[----:B------:R-:W-:-:S05]  /*55f0*/  FMNMX.FTZ R10, R71, R10, !PT ;  /* 0x0000000a470a7209 */ /* 0x000fca0007810000 */
[----:B------:R-:W0:Y:S01]  /*5600*/  SHFL.BFLY PT, R41, R10, 0x2, 0x1f ;  /* 0x0c401f000a297f89 */ /* 0x000e2200000e0000 */
[----:B------:R-:W1:Y:S01]  /*5610*/  MUFU.TANH R13, R13 ;  /* 0x0000000d000d7308 */ /* 0x000e620000002400 */
[----:B--2---:R-:W-:Y:S02]  /*5620*/  FSEL R11, R11, -INF , P4 ;  /* 0xff8000000b0b7808 */ /* 0x004fe40002000000 */
[----:B------:R-:W-:-:S05]  /*5630*/  ISETP.GT.AND P4, PT, R54, 0x10, PT ;  /* 0x000000103600780c */ /* 0x000fca0003f84270 */
[----:B------:R-:W-:Y:S08]  /*5640*/  MUFU.TANH R15, R15 ;  /* 0x0000000f000f7308 */ /* 0x000ff00000002400 */
[----:B------:R-:W2:Y:S01]  /*5650*/  MUFU.TANH R21, R21 ;  /* 0x0000001500157308 */ /* 0x000ea20000002400 */
[----:B-1----:R-:W-:Y:S02]  /*5660*/  FSEL R13, R13, -INF , P4 ;  /* 0xff8000000d0d7808 */ /* 0x002fe40002000000 */
[----:B------:R-:W-:-:S02]  /*5670*/  ISETP.GT.AND P4, PT, R54, 0x18, PT ;  /* 0x000000183600780c */ /* 0x000fc40003f84270 */
[----:B0-----:R-:W-:-:S03]  /*5680*/  FMNMX.FTZ R10, R10, R41, !PT ;  /* 0x000000290a0a7209 */ /* 0x001fc60007810000 */
[----:B------:R-:W-:Y:S01]  /*5690*/  MUFU.TANH R26, R26 ;  /* 0x0000001a001a7308 */ /* 0x000fe20000002400 */
[----:B------:R-:W0:Y:S01]  /*56a0*/  LDC R41, c[0x0][0x988] ;  /* 0x00026200ff297b82 */ /* 0x000e220000000800 */
[----:B------:R-:W-:Y:S02]  /*56b0*/  WARPGROUP.DEPBAR.LE gsb0, 0x0 ;  /* 0x00008000000079c5 */ /* 0x000fe40000010000 */
[----:B------:R-:W-:Y:S01]  /*56c0*/  WARPGROUP.ARRIVE ;  /* 0x00000000000079c5 */ /* 0x000fe20000000000 */
[----:B------:R-:W1:Y:S03]  /*56d0*/  SHFL.BFLY PT, R78, R10, 0x1, 0x1f ;  /* 0x0c201f000a4e7f89 */ /* 0x000e6600000e0000 */
[----:B------:R-:W3:Y:S01]  /*56e0*/  MUFU.TANH R66, R66 ;  /* 0x0000004200427308 */ /* 0x000ee20000002400 */
[----:B--2---:R-:W-:Y:S01]  /*56f0*/  FSEL R21, R21, -INF , P4 ;  /* 0xff80000015157808 */ /* 0x004fe20002000000 */
[----:B------:R-:W-:Y:S01]  /*5700*/  HGMMA.64x64x16.F32.BF16 R88, R132, gdesc[UR12].tnspB, R88, gsb0 ;  /* 0x40e0000c84587df0 */ /* 0x000fe20008001858 */
[----:B------:R-:W-:Y:S01]  /*5710*/  UIADD3 UR14, UR10, 0x280, URZ ;  /* 0x000002800a0e7890 */ /* 0x000fe2000fffe03f */
[----:B------:R-:W-:Y:S01]  /*5720*/  ISETP.GT.AND P4, PT, R54, 0x20, PT ;  /* 0x000000203600780c */ /* 0x000fe20003f84270 */
[----:B------:R-:W-:-:S03]  /*5730*/  UMOV UR15, 0x40000040 ;  /* 0x40000040000f7882 */ /* 0x000fc60000000000 */
[----:B------:R-:W-:Y:S08]  /*5740*/  MUFU.TANH R62, R62 ;  /* 0x0000003e003e7308 */ /* 0x000ff00000002400 */
[----:B------:R-:W2:Y:S01]  /*5750*/  MUFU.TANH R44, R44 ;  /* 0x0000002c002c7308 */ /* 0x000ea20000002400 */
[----:B---3--:R-:W-:Y:S02]  /*5760*/  FSEL R66, R66, -INF , P4 ;  /* 0xff80000042427808 */ /* 0x008fe40002000000 */
[----:B------:R-:W-:-:S02]  /*5770*/  ISETP.GT.AND P4, PT, R54, 0x28, PT ;  /* 0x000000283600780c */ /* 0x000fc40003f84270 */
[----:B-1----:R-:W-:-:S03]  /*5780*/  FMNMX.FTZ R10, R10, R78, !PT ;  /* 0x0000004e0a0a7209 */ /* 0x002fc60007810000 */
[----:B------:R-:W1:Y:S01]  /*5790*/  MUFU.TANH R45, R45 ;  /* 0x0000002d002d7308 */ /* 0x000e620000002400 */
[C---:B------:R-:W-:Y:S01]  /*57a0*/  FSETP.NEU.FTZ.AND P3, PT, R10.reuse, -INF , PT ;  /* 0xff8000000a00780b */ /* 0x040fe20003f7d000 */
[----:B0-----:R-:W-:-:S05]  /*57b0*/  FMUL.FTZ R78, R10, R41 ;  /* 0x000000290a4e7220 */ /* 0x001fca0000410000 */
[----:B------:R-:W-:Y:S01]  /*57c0*/  FSEL R78, R78, RZ, P3 ;  /* 0x000000ff4e4e7208 */ /* 0x000fe20001800000 */
[----:B------:R-:W0:Y:S01]  /*57d0*/  MUFU.TANH R48, R48 ;  /* 0x0000003000307308 */ /* 0x000e220000002400 */
[----:B--2---:R-:W-:Y:S02]  /*57e0*/  FSEL R44, R44, -INF , P4 ;  /* 0xff8000002c2c7808 */ /* 0x004fe40002000000 */
[----:B------:R-:W-:Y:S01]  /*57f0*/  ISETP.GT.AND P4, PT, R54, 0x30, PT ;  /* 0x000000303600780c */ /* 0x000fe20003f84270 */
[-CC-:B------:R-:W-:Y:S01]  /*5800*/  FFMA.FTZ R63, R63, R41.reuse, -R78.reuse ;  /* 0x000000293f3f7223 */ /* 0x180fe2000001084e */
[-CC-:B------:R-:W-:Y:S01]  /*5810*/  FFMA.FTZ R149, R9, R41.reuse, -R78.reuse ;  /* 0x0000002909957223 */ /* 0x180fe2000001084e */
[----:B------:R-:W-:Y:S01]  /*5820*/  FSEL R9, R8, -INF , P5 ;  /* 0xff80000008097808 */ /* 0x000fe20002800000 */
[-CC-:B------:R-:W-:Y:S01]  /*5830*/  FFMA.FTZ R139, R35, R41.reuse, -R78.reuse ;  /* 0x00000029238b7223 */ /* 0x180fe2000001084e */
[----:B------:R2:W-:Y:S01]  /*5840*/  MUFU.EX2 R8, R63 ;  /* 0x0000003f00087308 */ /* 0x0005e20000000800 */
[----:B------:R-:W-:Y:S01]  /*5850*/  ISETP.GT.AND P5, PT, R54, 0x9, PT ;  /* 0x000000093600780c */ /* 0x000fe20003fa4270 */
[-CC-:B------:R-:W-:Y:S01]  /*5860*/  FFMA.FTZ R141, R29, R41.reuse, -R78.reuse ;  /* 0x000000291d8d7223 */ /* 0x180fe2000001084e */
[-CC-:B------:R-:W-:Y:S01]  /*5870*/  FFMA.FTZ R29, R36, R41.reuse, -R78.reuse ;  /* 0x00000029241d7223 */ /* 0x180fe2000001084e */
[-CC-:B------:R-:W-:Y:S01]  /*5880*/  FFMA.FTZ R143, R31, R41.reuse, -R78.reuse ;  /* 0x000000291f8f7223 */ /* 0x180fe2000001084e */
[----:B------:R-:W-:Y:S01]  /*5890*/  FSEL R12, R12, -INF , P5 ;  /* 0xff8000000c0c7808 */ /* 0x000fe20002800000 */
[-CC-:B------:R-:W-:Y:S01]  /*58a0*/  FFMA.FTZ R31, R42, R41.reuse, -R78.reuse ;  /* 0x000000292a1f7223 */ /* 0x180fe2000001084e */
[----:B------:R-:W-:Y:S01]  /*58b0*/  ISETP.GT.AND P5, PT, R54, 0x11, PT ;  /* 0x000000113600780c */ /* 0x000fe20003fa4270 */
[----:B------:R-:W3:Y:S01]  /*58c0*/  MUFU.TANH R49, R49 ;  /* 0x0000003100317308 */ /* 0x000ee20000002400 */
[----:B--2---:R-:W-:Y:S01]  /*58d0*/  FMNMX.FTZ R63, R7, R6, !PT ;  /* 0x00000006073f7209 */ /* 0x004fe20007810000 */
[-CC-:B------:R-:W-:Y:S01]  /*58e0*/  FFMA.FTZ R145, R24, R41.reuse, -R78.reuse ;  /* 0x0000002918917223 */ /* 0x180fe2000001084e */
[----:B------:R-:W-:Y:S01]  /*58f0*/  FSEL R15, R15, -INF , P5 ;  /* 0xff8000000f0f7808 */ /* 0x000fe20002800000 */
[--C-:B------:R-:W-:Y:S01]  /*5900*/  FFMA.FTZ R24, R28, R41, -R78.reuse ;  /* 0x000000291c187223 */ /* 0x100fe2000001084e */
[----:B------:R-:W-:Y:S01]  /*5910*/  FMNMX.FTZ R63, R9, R63, !PT ;  /* 0x0000003f093f7209 */ /* 0x000fe20007810000 */
[--C-:B------:R-:W-:Y:S01]  /*5920*/  FFMA.FTZ R28, R34, R41, -R78.reuse ;  /* 0x00000029221c7223 */ /* 0x100fe2000001084e */
[----:B------:R-:W-:Y:S01]  /*5930*/  ISETP.GT.AND P5, PT, R54, 0x19, PT ;  /* 0x000000193600780c */ /* 0x000fe20003fa4270 */
[----:B------:R-:W2:Y:S01]  /*5940*/  MUFU.TANH R52, R52 ;  /* 0x0000003400347308 */ /* 0x000ea20000002400 */
[----:B------:R-:W-:Y:S01]  /*5950*/  FMNMX.FTZ R63, R11, R63, !PT ;  /* 0x0000003f0b3f7209 */ /* 0x000fe20007810000 */
[-CC-:B------:R-:W-:Y:S01]  /*5960*/  FFMA.FTZ R34, R50, R41.reuse, -R78.reuse ;  /* 0x0000002932227223 */ /* 0x180fe2000001084e */
[----:B------:R-:W-:Y:S01]  /*5970*/  FSEL R26, R26, -INF , P5 ;  /* 0xff8000001a1a7808 */ /* 0x000fe20002800000 */
[--C-:B------:R-:W-:Y:S01]  /*5980*/  FFMA.FTZ R137, R33, R41, -R78.reuse ;  /* 0x0000002921897223 */ /* 0x100fe2000001084e */
[----:B------:R-:W-:Y:S01]  /*5990*/  FMNMX.FTZ R63, R12, R63, !PT ;  /* 0x0000003f0c3f7209 */ /* 0x000fe20007810000 */
[--C-:B------:R-:W-:Y:S01]  /*59a0*/  FFMA.FTZ R33, R47, R41, -R78.reuse ;  /* 0x000000292f217223 */ /* 0x100fe2000001084e */
[----:B------:R-:W-:Y:S01]  /*59b0*/  ISETP.GT.AND P5, PT, R54, 0x21, PT ;  /* 0x000000213600780c */ /* 0x000fe20003fa4270 */
[----:B------:R-:W4:Y:S01]  /*59c0*/  MUFU.TANH R53, R53 ;  /* 0x0000003500357308 */ /* 0x000f220000002400 */
[----:B------:R-:W-:Y:S01]  /*59d0*/  FMNMX.FTZ R63, R13, R63, !PT ;  /* 0x0000003f0d3f7209 */ /* 0x000fe20007810000 */
[-CC-:B------:R-:W-:Y:S01]  /*59e0*/  FFMA.FTZ R151, R14, R41.reuse, -R78.reuse ;  /* 0x000000290e977223 */ /* 0x180fe2000001084e */
[----:B------:R-:W-:Y:S01]  /*59f0*/  FSEL R62, R62, -INF , P5 ;  /* 0xff8000003e3e7808 */ /* 0x000fe20002800000 */
[--C-:B------:R-:W-:Y:S01]  /*5a00*/  FFMA.FTZ R14, R20, R41, -R78.reuse ;  /* 0x00000029140e7223 */ /* 0x100fe2000001084e */
[----:B------:R-:W-:Y:S01]  /*5a10*/  FMNMX.FTZ R63, R15, R63, !PT ;  /* 0x0000003f0f3f7209 */ /* 0x000fe20007810000 */
[--C-:B------:R-:W-:Y:S01]  /*5a20*/  FFMA.FTZ R20, R25, R41, -R78.reuse ;  /* 0x0000002919147223 */ /* 0x100fe2000001084e */
[----:B------:R-:W-:Y:S01]  /*5a30*/  ISETP.GT.AND P5, PT, R54, 0x29, PT ;  /* 0x000000293600780c */ /* 0x000fe20003fa4270 */
[----:B------:R-:W5:Y:S01]  /*5a40*/  MUFU.TANH R56, R56 ;  /* 0x0000003800387308 */ /* 0x000f620000002400 */
[----:B------:R-:W-:Y:S01]  /*5a50*/  FMNMX.FTZ R63, R21, R63, !PT ;  /* 0x0000003f153f7209 */ /* 0x000fe20007810000 */
[-CC-:B------:R-:W-:Y:S01]  /*5a60*/  FFMA.FTZ R147, R27, R41.reuse, -R78.reuse ;  /* 0x000000291b937223 */ /* 0x180fe2000001084e */
[----:B-1----:R-:W-:Y:S01]  /*5a70*/  FSEL R45, R45, -INF , P5 ;  /* 0xff8000002d2d7808 */ /* 0x002fe20002800000 */
[--C-:B------:R-:W-:Y:S01]  /*5a80*/  FFMA.FTZ R25, R30, R41, -R78.reuse ;  /* 0x000000291e197223 */ /* 0x100fe2000001084e */
[----:B------:R-:W-:Y:S01]  /*5a90*/  FMNMX.FTZ R63, R26, R63, !PT ;  /* 0x0000003f1a3f7209 */ /* 0x000fe20007810000 */
[----:B------:R-:W-:Y:S01]  /*5aa0*/  FFMA.FTZ R27, R32, R41, -R78 ;  /* 0x00000029201b7223 */ /* 0x000fe2000001084e */
[----:B------:R-:W-:Y:S01]  /*5ab0*/  ISETP.GT.AND P5, PT, R54, 0x31, PT ;  /* 0x000000313600780c */ /* 0x000fe20003fa4270 */
[----:B------:R-:W-:-:S02]  /*5ac0*/  WARPGROUP.DEPBAR.LE gsb0, 0x0 ;  /* 0x00008000000079c5 */ /* 0x000fc40000010000 */
[----:B------:R-:W-:Y:S01]  /*5ad0*/  WARPGROUP.ARRIVE ;  /* 0x00000000000079c5 */ /* 0x000fe20000000000 */
[----:B------:R-:W-:Y:S01]  /*5ae0*/  FMNMX.FTZ R63, R66, R63, !PT ;  /* 0x0000003f423f7209 */ /* 0x000fe20007810000 */
[----:B------:R-:W1:Y:S01]  /*5af0*/  MUFU.TANH R57, R57 ;  /* 0x0000003900397308 */ /* 0x000e620000002400 */
[----:B0-----:R-:W-:Y:S01]  /*5b00*/  FSEL R48, R48, -INF , P4 ;  /* 0xff80000030307808 */ /* 0x001fe20002000000 */
[--C-:B------:R-:W-:Y:S01]  /*5b10*/  FFMA.FTZ R133, R37, R41, -R78.reuse ;  /* 0x0000002925857223 */ /* 0x100fe2000001084e */
[----:B------:R-:W-:Y:S01]  /*5b20*/  FMNMX.FTZ R63, R62, R63, !PT ;  /* 0x0000003f3e3f7209 */ /* 0x000fe20007810000 */
[----:B------:R-:W-:Y:S01]  /*5b30*/  HGMMA.64x64x16.F32.BF16 R88, R128, gdesc[UR12].tnspB, R88, gsb0 ;  /* 0x40e0000c80587df0 */ /* 0x000fe20008001858 */
[----:B------:R-:W-:Y:S01]  /*5b40*/  ISETP.GT.AND P4, PT, R54, 0x38, PT ;  /* 0x000000383600780c */ /* 0x000fe20003f84270 */
[----:B------:R-:W-:Y:S01]  /*5b50*/  UIADD3 UR14, UR10, 0x300, URZ ;  /* 0x000003000a0e7890 */ /* 0x000fe2000fffe03f */
[----:B------:R-:W-:Y:S01]  /*5b60*/  FMNMX.FTZ R63, R44, R63, !PT ;  /* 0x0000003f2c3f7209 */ /* 0x000fe20007810000 */
[----:B------:R-:W0:Y:S01]  /*5b70*/  MUFU.TANH R74, R74 ;  /* 0x0000004a004a7308 */ /* 0x000e220000002400 */
[----:B---3--:R-:W-:Y:S01]  /*5b80*/  FSEL R49, R49, -INF , P5 ;  /* 0xff80000031317808 */ /* 0x008fe20002800000 */
[----:B------:R-:W-:Y:S01]  /*5b90*/  UMOV UR15, 0x40000040 ;  /* 0x40000040000f7882 */ /* 0x000fe20000000000 */
[----:B------:R-:W-:Y:S01]  /*5ba0*/  FMNMX.FTZ R63, R45, R63, !PT ;  /* 0x0000003f2d3f7209 */ /* 0x000fe20007810000 */
[----:B------:R-:W-:Y:S01]  /*5bb0*/  UIADD3 UR10, UR10, 0x380, URZ ;  /* 0x000003800a0a7890 */ /* 0x000fe2000fffe03f */
[----:B------:R-:W-:Y:S01]  /*5bc0*/  ISETP.GT.AND P5, PT, R54, 0x39, PT ;  /* 0x000000393600780c */ /* 0x000fe20003fa4270 */
[--C-:B------:R-:W-:Y:S01]  /*5bd0*/  FFMA.FTZ R30, R38, R41, -R78.reuse ;  /* 0x00000029261e7223 */ /* 0x100fe2000001084e */
[----:B------:R-:W-:Y:S01]  /*5be0*/  FMNMX.FTZ R63, R48, R63, !PT ;  /* 0x0000003f303f7209 */ /* 0x000fe20007810000 */
[----:B------:R-:W3:Y:S01]  /*5bf0*/  MUFU.TANH R64, R64 ;  /* 0x0000004000407308 */ /* 0x000ee20000002400 */
[----:B--2---:R-:W-:Y:S01]  /*5c00*/  FSEL R52, R52, -INF , P4 ;  /* 0xff80000034347808 */ /* 0x004fe20002000000 */
[--C-:B------:R-:W-:Y:S01]  /*5c10*/  FFMA.FTZ R135, R39, R41, -R78.reuse ;  /* 0x0000002927877223 */ /* 0x100fe2000001084e */
[----:B------:R-:W-:Y:S01]  /*5c20*/  FMNMX.FTZ R63, R49, R63, !PT ;  /* 0x0000003f313f7209 */ /* 0x000fe20007810000 */
[-CC-:B------:R-:W-:Y:S01]  /*5c30*/  FFMA.FTZ R32, R43, R41.reuse, -R78.reuse ;  /* 0x000000292b207223 */ /* 0x180fe2000001084e */
[----:B------:R-:W-:Y:S01]  /*5c40*/  ISETP.GT.AND P4, PT, R54, 0x40, PT ;  /* 0x000000403600780c */ /* 0x000fe20003f84270 */
[--C-:B------:R-:W-:Y:S01]  /*5c50*/  FFMA.FTZ R37, R58, R41, -R78.reuse ;  /* 0x000000293a257223 */ /* 0x100fe2000001084e */
[----:B----4-:R-:W-:Y:S01]  /*5c60*/  FSEL R53, R53, -INF , P5 ;  /* 0xff80000035357808 */ /* 0x010fe20002800000 */
[----:B------:R-:W2:Y:S01]  /*5c70*/  MUFU.TANH R65, R65 ;  /* 0x0000004100417308 */ /* 0x000ea20000002400 */
        /* <DEDUP_REMOVED lines=11> */
[----:B------:R-:W-:Y:S01]  /*5d30*/  FFMA.FTZ R71, R71, R41, -R78 ;  /* 0x0000002947477223 */ /* 0x000fe2000001084e */
[----:B------:R-:W-:-:S02]  /*5d40*/  FMNMX.FTZ R63, R56, R63, !PT ;  /* 0x0000003f383f7209 */ /* 0x000fc40007810000 */
[----:B------:R-:W-:Y:S01]  /*5d50*/  ISETP.GT.AND P5, PT, R54, 0x49, PT ;  /* 0x000000493600780c */ /* 0x000fe20003fa4270 */
[----:B------:R-:W1:Y:S01]  /*5d60*/  MUFU.TANH R69, R69 ;  /* 0x0000004500457308 */ /* 0x000e620000002400 */
[----:B------:R-:W-:Y:S02]  /*5d70*/  FSEL R70, R70, -INF , P4 ;  /* 0xff80000046467808 */ /* 0x000fe40002000000 */
[----:B------:R-:W-:Y:S02]  /*5d80*/  FMNMX.FTZ R63, R57, R63, !PT ;  /* 0x0000003f393f7209 */ /* 0x000fe40007810000 */
[----:B------:R-:W-:Y:S02]  /*5d90*/  ISETP.GT.AND P4, PT, R54, 0x50, PT ;  /* 0x000000503600780c */ /* 0x000fe40003f84270 */
[----:B0-----:R-:W-:Y:S01]  /*5da0*/  FSEL R74, R74, -INF , P5 ;  /* 0xff8000004a4a7808 */ /* 0x001fe20002800000 */
[----:B------:R-:W0:Y:S01]  /*5db0*/  MUFU.TANH R72, R72 ;  /* 0x0000004800487308 */ /* 0x000e220000002400 */
[----:B------:R-:W-:-:S02]  /*5dc0*/  FMNMX.FTZ R63, R70, R63, !PT ;  /* 0x0000003f463f7209 */ /* 0x000fc40007810000 */
[----:B------:R-:W-:Y:S02]  /*5dd0*/  ISETP.GT.AND P5, PT, R54, 0x51, PT ;  /* 0x000000513600780c */ /* 0x000fe40003fa4270 */
[----:B---3--:R-:W-:Y:S02]  /*5de0*/  FSEL R64, R64, -INF , P4 ;  /* 0xff80000040407808 */ /* 0x008fe40002000000 */
[----:B------:R-:W-:Y:S01]  /*5df0*/  FMNMX.FTZ R63, R74, R63, !PT ;  /* 0x0000003f4a3f7209 */ /* 0x000fe20007810000 */
[----:B------:R-:W3:Y:S01]  /*5e00*/  MUFU.TANH R73, R73 ;  /* 0x0000004900497308 */ /* 0x000ee20000002400 */
[----:B------:R-:W-:Y:S02]  /*5e10*/  ISETP.GT.AND P4, PT, R54, 0x58, PT ;  /* 0x000000583600780c */ /* 0x000fe40003f84270 */
[----:B--2---:R-:W-:Y:S02]  /*5e20*/  FSEL R65, R65, -INF , P5 ;  /* 0xff80000041417808 */ /* 0x004fe40002800000 */
[----:B------:R-:W-:-:S02]  /*5e30*/  FMNMX.FTZ R63, R64, R63, !PT ;  /* 0x0000003f403f7209 */ /* 0x000fc40007810000 */
[----:B------:R-:W-:Y:S01]  /*5e40*/  ISETP.GT.AND P5, PT, R54, 0x59, PT ;  /* 0x000000593600780c */ /* 0x000fe20003fa4270 */
[----:B------:R-:W2:Y:S01]  /*5e50*/  MUFU.TANH R75, R75 ;  /* 0x0000004b004b7308 */ /* 0x000ea20000002400 */
[----:B----4-:R-:W-:Y:S02]  /*5e60*/  FSEL R68, R68, -INF , P4 ;  /* 0xff80000044447808 */ /* 0x010fe40002000000 */
[----:B------:R-:W-:Y:S02]  /*5e70*/  FMNMX.FTZ R63, R65, R63, !PT ;  /* 0x0000003f413f7209 */ /* 0x000fe40007810000 */
[----:B------:R-:W-:Y:S02]  /*5e80*/  ISETP.GT.AND P4, PT, R54, 0x60, PT ;  /* 0x000000603600780c */ /* 0x000fe40003f84270 */
[----:B-1----:R-:W-:Y:S01]  /*5e90*/  FSEL R69, R69, -INF , P5 ;  /* 0xff80000045457808 */ /* 0x002fe20002800000 */
[----:B------:R-:W1:Y:S01]  /*5ea0*/  MUFU.TANH R76, R76 ;  /* 0x0000004c004c7308 */ /* 0x000e620000002400 */
[----:B------:R-:W-:-:S02]  /*5eb0*/  FMNMX.FTZ R63, R68, R63, !PT ;  /* 0x0000003f443f7209 */ /* 0x000fc40007810000 */
[----:B------:R-:W-:Y:S02]  /*5ec0*/  ISETP.GT.AND P5, PT, R54, 0x61, PT ;  /* 0x000000613600780c */ /* 0x000fe40003fa4270 */
[----:B0-----:R-:W-:Y:S02]  /*5ed0*/  FSEL R72, R72, -INF , P4 ;  /* 0xff80000048487808 */ /* 0x001fe40002000000 */
[----:B------:R-:W-:Y:S01]  /*5ee0*/  FMNMX.FTZ R63, R69, R63, !PT ;  /* 0x0000003f453f7209 */ /* 0x000fe20007810000 */
[----:B------:R-:W0:Y:S01]  /*5ef0*/  MUFU.TANH R77, R77 ;  /* 0x0000004d004d7308 */ /* 0x000e220000002400 */
[----:B------:R-:W-:Y:S01]  /*5f00*/  ISETP.GT.AND P4, PT, R54, 0x68, PT ;  /* 0x000000683600780c */ /* 0x000fe20003f84270 */
[----:B------:R-:W-:Y:S02]  /*5f10*/  WARPGROUP.DEPBAR.LE gsb0, 0x0 ;  /* 0x00008000000079c5 */ /* 0x000fe40000010000 */
[----:B------:R-:W-:Y:S01]  /*5f20*/  WARPGROUP.ARRIVE ;  /* 0x00000000000079c5 */ /* 0x000fe20000000000 */
[----:B---3--:R-:W-:-:S02]  /*5f30*/  FSEL R73, R73, -INF , P5 ;  /* 0xff80000049497808 */ /* 0x008fc40002800000 */
[----:B------:R-:W-:Y:S01]  /*5f40*/  FMNMX.FTZ R63, R72, R63, !PT ;  /* 0x0000003f483f7209 */ /* 0x000fe20007810000 */
[----:B------:R-:W3:Y:S01]  /*5f50*/  MUFU.TANH R46, R81 ;  /* 0x00000051002e7308 */ /* 0x000ee20000002400 */
[C---:B------:R-:W-:Y:S01]  /*5f60*/  ISETP.GT.AND P5, PT, R54.reuse, 0x69, PT ;  /* 0x000000693600780c */ /* 0x040fe20003fa4270 */
[----:B------:R-:W-:Y:S01]  /*5f70*/  HGMMA.64x64x16.F32.BF16 R88, R124, gdesc[UR12].tnspB, R88, gsb0 ;  /* 0x40e0000c7c587df0 */ /* 0x000fe20008001858 */
[----:B--2---:R-:W-:Y:S02]  /*5f80*/  FSEL R75, R75, -INF , P4 ;  /* 0xff8000004b4b7808 */ /* 0x004fe40002000000 */
[----:B------:R-:W-:Y:S02]  /*5f90*/  FMNMX.FTZ R63, R73, R63, !PT ;  /* 0x0000003f493f7209 */ /* 0x000fe40007810000 */
[----:B------:R-:W-:Y:S01]  /*5fa0*/  ISETP.GT.AND P4, PT, R54, 0x70, PT ;  /* 0x000000703600780c */ /* 0x000fe20003f84270 */
[----:B------:R-:W2:Y:S01]  /*5fb0*/  MUFU.TANH R79, R79 ;  /* 0x0000004f004f7308 */ /* 0x000ea20000002400 */
[----:B-1----:R-:W-:-:S02]  /*5fc0*/  FSEL R76, R76, -INF , P5 ;  /* 0xff8000004c4c7808 */ /* 0x002fc40002800000 */
[----:B------:R-:W-:Y:S02]  /*5fd0*/  FMNMX.FTZ R63, R75, R63, !PT ;  /* 0x0000003f4b3f7209 */ /* 0x000fe40007810000 */
[----:B------:R-:W-:Y:S02]  /*5fe0*/  ISETP.GT.AND P5, PT, R54, 0x71, PT ;  /* 0x000000713600780c */ /* 0x000fe40003fa4270 */
[----:B0-----:R-:W-:Y:S01]  /*5ff0*/  FSEL R77, R77, -INF , P4 ;  /* 0xff8000004d4d7808 */ /* 0x001fe20002000000 */
[----:B------:R-:W0:Y:S01]  /*6000*/  MUFU.TANH R80, R80 ;  /* 0x0000005000507308 */ /* 0x000e220000002400 */
[----:B------:R-:W-:Y:S02]  /*6010*/  FMNMX.FTZ R63, R76, R63, !PT ;  /* 0x0000003f4c3f7209 */ /* 0x000fe40007810000 */
[----:B------:R-:W-:Y:S02]  /*6020*/  ISETP.GT.AND P4, PT, R54, 0x78, PT ;  /* 0x000000783600780c */ /* 0x000fe40003f84270 */
[----:B---3--:R-:W-:-:S02]  /*6030*/  FSEL R46, R46, -INF , P5 ;  /* 0xff8000002e2e7808 */ /* 0x008fc40002800000 */
[----:B------:R-:W-:Y:S01]  /*6040*/  FMNMX.FTZ R63, R77, R63, !PT ;  /* 0x0000003f4d3f7209 */ /* 0x000fe20007810000 */
[----:B------:R-:W-:Y:S01]  /*6050*/  MUFU.EX2 R149, R149 ;  /* 0x0000009500957308 */ /* 0x000fe20000000800 */
[----:B------:R-:W-:Y:S02]  /*6060*/  ISETP.GT.AND P5, PT, R54, 0x79, PT ;  /* 0x000000793600780c */ /* 0x000fe40003fa4270 */
[----:B--2---:R-:W-:Y:S02]  /*6070*/  FSEL R79, R79, -INF , P4 ;  /* 0xff8000004f4f7808 */ /* 0x004fe40002000000 */
[----:B------:R-:W-:Y:S02]  /*6080*/  FMNMX.FTZ R63, R46, R63, !PT ;  /* 0x0000003f2e3f7209 */ /* 0x000fe40007810000 */
[----:B------:R-:W-:Y:S01]  /*6090*/  MOV R47, UR37 ;  /* 0x00000025002f7c02 */ /* 0x000fe20008000f00 */
[----:B------:R-:W-:Y:S01]  /*60a0*/  MUFU.EX2 R151, R151 ;  /* 0x0000009700977308 */ /* 0x000fe20000000800 */
[----:B0-----:R-:W-:-:S02]  /*60b0*/  FSEL R80, R80, -INF , P5 ;  /* 0xff80000050507808 */ /* 0x001fc40002800000 */
[----:B------:R-:W-:Y:S02]  /*60c0*/  FMNMX.FTZ R35, R79, R63, !PT ;  /* 0x0000003f4f237209 */ /* 0x000fe40007810000 */
[----:B------:R-:W-:Y:S02]  /*60d0*/  @!P1 LEA R47, R47, UR38, 0x3 ;  /* 0x000000262f2f9c11 */ /* 0x000fe4000f8e18ff */
[----:B------:R-:W-:Y:S01]  /*60e0*/  FMNMX.FTZ R35, R80, R35, !PT ;  /* 0x0000002350237209 */ /* 0x000fe20007810000 */
[----:B------:R-:W-:Y:S02]  /*60f0*/  MUFU.EX2 R14, R14 ;  /* 0x0000000e000e7308 */ /* 0x000fe40000000800 */
[----:B------:R-:W-:Y:S02]  /*6100*/  @!P1 VIADD R47, R47, 0x16840 ;  /* 0x000168402f2f9836 */ /* 0x000fe40000000000 */
[----:B------:R-:W0:Y:S03]  /*6110*/  SHFL.BFLY PT, R36, R35, 0x2, 0x1f ;  /* 0x0c401f0023247f89 */ /* 0x000e2600000e0000 */
[----:B------:R-:W-:Y:S01]  /*6120*/  @!P1 PRMT R47, RZ, 0x654, R47 ;  /* 0x00000654ff2f9816 */ /* 0x000fe2000000002f */
[----:B------:R-:W-:Y:S08]  /*6130*/  MUFU.EX2 R145, R145 ;  /* 0x0000009100917308 */ /* 0x000ff00000000800 */
[----:B------:R-:W-:Y:S08]  /*6140*/  MUFU.EX2 R20, R20 ;  /* 0x0000001400147308 */ /* 0x000ff00000000800 */
[----:B------:R-:W-:Y:S01]  /*6150*/  MUFU.EX2 R147, R147 ;  /* 0x0000009300937308 */ /* 0x000fe20000000800 */
[----:B0-----:R-:W-:Y:S01]  /*6160*/  FMNMX.FTZ R42, R35, R36, !PT ;  /* 0x00000024232a7209 */ /* 0x001fe20007810000 */
[-CC-:B------:R-:W-:Y:S01]  /*6170*/  FFMA.FTZ R35, R51, R41.reuse, -R78.reuse ;  /* 0x0000002933237223 */ /* 0x180fe2000001084e */
[----:B------:R-:W-:-:S05]  /*6180*/  FFMA.FTZ R36, R55, R41, -R78 ;  /* 0x0000002937247223 */ /* 0x000fca000001084e */
[----:B------:R-:W-:Y:S01]  /*6190*/  MUFU.EX2 R24, R24 ;  /* 0x0000001800187308 */ /* 0x000fe20000000800 */
[----:B------:R-:W0:Y:S01]  /*61a0*/  SHFL.BFLY PT, R51, R42, 0x1, 0x1f ;  /* 0x0c201f002a337f89 */ /* 0x000e2200000e0000 */
[----:B------:R-:W-:Y:S02]  /*61b0*/  WARPGROUP.DEPBAR.LE gsb0, 0x0 ;  /* 0x00008000000079c5 */ /* 0x000fe40000010000 */
[----:B------:R-:W-:-:S04]  /*61c0*/  WARPGROUP.ARRIVE ;  /* 0x00000000000079c5 */ /* 0x000fc80000000000 */
[----:B------:R-:W-:Y:S02]  /*61d0*/  MUFU.EX2 R141, R141 ;  /* 0x0000008d008d7308 */ /* 0x000fe40000000800 */
[----:B------:R-:W-:Y:S06]  /*61e0*/  HGMMA.64x64x16.F32.BF16 R88, R120, gdesc[UR8].tnspB, R88, gsb0 ;  /* 0x40e0000878587df0 */ /* 0x000fec0008001858 */
[----:B------:R-:W-:Y:S01]  /*61f0*/  MUFU.EX2 R25, R25 ;  /* 0x0000001900197308 */ /* 0x000fe20000000800 */
[----:B0-----:R-:W-:Y:S01]  /*6200*/  FMNMX.FTZ R51, R42, R51, !PT ;  /* 0x000000332a337209 */ /* 0x001fe20007810000 */
[----:B------:R-:W-:-:S06]  /*6210*/  FFMA.FTZ R42, R67, R41, -R78 ;  /* 0x00000029432a7223 */ /* 0x000fcc000001084e */
[----:B------:R-:W-:Y:S01]  /*6220*/  MUFU.EX2 R143, R143 ;  /* 0x0000008f008f7308 */ /* 0x000fe20000000800 */
[C---:B------:R-:W-:Y:S01]  /*6230*/  FSETP.NEU.FTZ.AND P4, PT, R51.reuse, -INF , PT ;  /* 0xff8000003300780b */ /* 0x040fe20003f9d000 */
[----:B------:R-:W-:-:S05]  /*6240*/  FMUL.FTZ R50, R51, R41 ;  /* 0x0000002933327220 */ /* 0x000fca0000410000 */
[----:B------:R-:W-:Y:S01]  /*6250*/  FSEL R50, R50, RZ, P4 ;  /* 0x000000ff32327208 */ /* 0x000fe20002000000 */
[----:B------:R-:W-:Y:S04]  /*6260*/  MUFU.EX2 R27, R27 ;  /* 0x0000001b001b7308 */ /* 0x000fe80000000800 */
[-CC-:B------:R-:W-:Y:S01]  /*6270*/  FFMA.FTZ R142, R44, R41.reuse, -R50.reuse ;  /* 0x000000292c8e7223 */ /* 0x180fe20000010832 */
[----:B------:R-:W-:Y:S01]  /*6280*/  FSEL R44, R10, RZ, P3 ;  /* 0x000000ff0a2c7208 */ /* 0x000fe20001800000 */
[-CC-:B------:R-:W-:Y:S01]  /*6290*/  FFMA.FTZ R148, R7, R41.reuse, -R50.reuse ;  /* 0x0000002907947223 */ /* 0x180fe20000010832 */
[-CC-:B------:R-:W-:Y:S01]  /*62a0*/  FFMA.FTZ R150, R11, R41.reuse, -R50.reuse ;  /* 0x000000290b967223 */ /* 0x180fe20000010832 */
[-CC-:B------:R-:W-:Y:S01]  /*62b0*/  FFMA.FTZ R11, R15, R41.reuse, -R50.reuse ;  /* 0x000000290f0b7223 */ /* 0x180fe20000010832 */
[-CC-:B------:R-:W-:Y:S01]  /*62c0*/  FFMA.FTZ R15, R45, R41.reuse, -R50.reuse ;  /* 0x000000292d0f7223 */ /* 0x180fe20000010832 */
[----:B------:R-:W-:Y:S01]  /*62d0*/  FADD.FTZ R44, -R44, R5 ;  /* 0x000000052c2c7221 */ /* 0x000fe20000010100 */
[----:B------:R-:W-:Y:S01]  /*62e0*/  FSEL R5, R51, RZ, P4 ;  /* 0x000000ff33057208 */ /* 0x000fe20002000000 */
[-CC-:B------:R-:W-:Y:S01]  /*62f0*/  FFMA.FTZ R7, R9, R41.reuse, -R50.reuse ;  /* 0x0000002909077223 */ /* 0x180fe20000010832 */
[----:B------:R-:W-:Y:S01]  /*6300*/  MUFU.EX2 R148, R148 ;  /* 0x0000009400947308 */ /* 0x000fe20000000800 */
[-C--:B------:R-:W-:Y:S01]  /*6310*/  FMUL.FTZ R45, R44, R41.reuse ;  /* 0x000000292c2d7220 */ /* 0x080fe20000410000 */
[-C--:B------:R-:W-:Y:S01]  /*6320*/  FFMA.FTZ R9, R12, R41.reuse, -R50 ;  /* 0x000000290c097223 */ /* 0x080fe20000010832 */
[----:B------:R-:W-:Y:S01]  /*6330*/  FADD.FTZ R6, -R5, R6 ;  /* 0x0000000605067221 */ /* 0x000fe20000010100 */
[----:B------:R-:W-:Y:S01]  /*6340*/  VIADD R44, R83, 0x9 ;  /* 0x00000009532c7836 */ /* 0x000fe20000000000 */
[----:B------:R-:W-:Y:S01]  /*6350*/  ISETP.GE.U32.AND P3, PT, R86, 0x180, PT ;  /* 0x000001805600780c */ /* 0x000fe20003f66070 */
[-CC-:B------:R-:W-:Y:S01]  /*6360*/  FFMA.FTZ R144, R13, R41.reuse, -R50.reuse ;  /* 0x000000290d907223 */ /* 0x180fe20000010832 */
[-C--:B------:R-:W-:Y:S01]  /*6370*/  FMUL.FTZ R6, R6, R41.reuse ;  /* 0x0000002906067220 */ /* 0x080fe20000410000 */
[----:B------:R0:W-:Y:S01]  /*6380*/  MUFU.EX2 R5, R45 ;  /* 0x0000002d00057308 */ /* 0x0001e20000000800 */
[----:B------:R-:W-:Y:S01]  /*6390*/  FFMA.FTZ R136, R48, R41, -R50 ;  /* 0x0000002930887223 */ /* 0x000fe20000010832 */
[----:B------:R-:W-:-:S02]  /*63a0*/  IMAD.U32 R48, RZ, RZ, UR6 ;  /* 0x00000006ff307e24 */ /* 0x000fc4000f8e00ff */
[-CC-:B------:R-:W-:Y:S01]  /*63b0*/  FFMA.FTZ R146, R21, R41.reuse, -R50.reuse ;  /* 0x0000002915927223 */ /* 0x180fe20000010832 */
[-CC-:B------:R-:W-:Y:S01]  /*63c0*/  FFMA.FTZ R21, R49, R41.reuse, -R50.reuse ;  /* 0x0000002931157223 */ /* 0x180fe20000010832 */
[-CC-:B------:R-:W-:Y:S01]  /*63d0*/  FFMA.FTZ R12, R26, R41.reuse, -R50.reuse ;  /* 0x000000291a0c7223 */ /* 0x180fe20000010832 */
[-CC-:B------:R-:W-:Y:S01]  /*63e0*/  FFMA.FTZ R140, R66, R41.reuse, -R50.reuse ;  /* 0x00000029428c7223 */ /* 0x180fe20000010832 */
[----:B------:R-:W-:Y:S01]  /*63f0*/  @!P1 LEA R48, R48, UR38, 0x3 ;  /* 0x0000002630309c11 */ /* 0x000fe2000f8e18ff */
[----:B------:R-:W1:Y:S01]  /*6400*/  MUFU.EX2 R6, R6 ;  /* 0x0000000600067308 */ /* 0x000e620000000800 */
[----:B0-----:R-:W-:Y:S01]  /*6410*/  SEL R45, R44, 0x9, !P3 ;  /* 0x000000092c2d7807 */ /* 0x001fe20005800000 */
        /* <DEDUP_REMOVED lines=15> */
[----:B-1----:R-:W-:Y:S01]  /*6510*/  FFMA.FTZ R2, R6, R2, R148 ;  /* 0x0000000206027223 */ /* 0x002fe20000010094 */
[-CC-:B------:R-:W-:Y:S01]  /*6520*/  FFMA.FTZ R46, R46, R41.reuse, -R50.reuse ;  /* 0x000000292e2e7223 */ /* 0x180fe20000010832 */
[----:B------:R-:W-:Y:S01]  /*6530*/  FFMA.FTZ R79, R79, R41, -R50 ;  /* 0x000000294f4f7223 */ /* 0x000fe20000010832 */
[C---:B------:R-:W-:Y:S01]  /*6540*/  ISETP.GT.AND P3, PT, R3.reuse, R4, PT ;  /* 0x000000040300720c */ /* 0x040fe20003f64270 */
[----:B------:R-:W-:Y:S01]  /*6550*/  UMOV UR6, UR37 ;  /* 0x0000002500067c82 */ /* 0x000fe20008000000 */
[----:B------:R-:W-:-:S02]  /*6560*/  VIADD R3, R3, 0xffffffff ;  /* 0xffffffff03037836 */ /* 0x000fc40000000000 */
[----:B------:R-:W1:Y:S01]  /*6570*/  MUFU.EX2 R9, R9 ;  /* 0x0000000900097308 */ /* 0x000e620000000800 */
[C---:B0-----:R-:W-:Y:S01]  /*6580*/  FADD.FTZ R49, R7.reuse, R2 ;  /* 0x0000000207317221 */ /* 0x041fe20000010000 */
[----:B------:R-:W-:Y:S01]  /*6590*/  F2FP.BF16.F32.PACK_AB R148, R7, R148 ;  /* 0x000000940794723e */ /* 0x000fe200000010ff */
[----:B------:R-:W-:Y:S02]  /*65a0*/  WARPGROUP.DEPBAR.LE gsb0, 0x0 ;  /* 0x00008000000079c5 */ /* 0x000fe40000010000 */
[----:B------:R0:W-:Y:S06]  /*65b0*/  BAR.ARV R45, 0x100 ;  /* 0x0004002d0000751d */ /* 0x0001ec0000002000 */
[----:B------:R-:W3:Y:S01]  /*65c0*/  MUFU.EX2 R144, R144 ;  /* 0x0000009000907308 */ /* 0x000ee20000000800 */
[----:B------:R4:W-:Y:S01]  /*65d0*/  @!P1 SYNCS.ARRIVE.TRANS64.RED.A1T0 RZ, [R47+URZ], RZ ;  /* 0x000000ff2fff99a7 */ /* 0x0009e2000810043f */
[-C--:B------:R-:W-:Y:S01]  /*65e0*/  FMUL.FTZ R88, R88, R6.reuse ;  /* 0x0000000658587220 */ /* 0x080fe20000410000 */
[-C--:B------:R-:W-:Y:S01]  /*65f0*/  FMUL.FTZ R89, R89, R6.reuse ;  /* 0x0000000659597220 */ /* 0x080fe20000410000 */
[-C--:B------:R-:W-:Y:S01]  /*6600*/  FMUL.FTZ R92, R92, R6.reuse ;  /* 0x000000065c5c7220 */ /* 0x080fe20000410000 */
[-C--:B------:R-:W-:Y:S01]  /*6610*/  FMUL.FTZ R93, R93, R6.reuse ;  /* 0x000000065d5d7220 */ /* 0x080fe20000410000 */
[-C--:B------:R-:W-:Y:S01]  /*6620*/  FMUL.FTZ R96, R96, R6.reuse ;  /* 0x0000000660607220 */ /* 0x080fe20000410000 */
[----:B------:R-:W-:Y:S01]  /*6630*/  FMUL.FTZ R97, R97, R6 ;  /* 0x0000000661617220 */ /* 0x000fe20000410000 */
[----:B------:R-:W5:Y:S01]  /*6640*/  MUFU.EX2 R11, R11 ;  /* 0x0000000b000b7308 */ /* 0x000f620000000800 */
[----:B----4-:R-:W-:Y:S01]  /*6650*/  FFMA.FTZ R47, R5, R0, R149 ;  /* 0x00000000052f7223 */ /* 0x010fe20000010095 */
[----:B------:R-:W-:Y:S01]  /*6660*/  F2FP.BF16.F32.PACK_AB R149, R8, R149 ;  /* 0x000000950895723e */ /* 0x000fe200000010ff */
[-C--:B------:R-:W-:Y:S01]  /*6670*/  FMUL.FTZ R100, R100, R6.reuse ;  /* 0x0000000664647220 */ /* 0x080fe20000410000 */
[----:B------:R-:W-:Y:S01]  /*6680*/  FMUL.FTZ R101, R101, R6 ;  /* 0x0000000665657220 */ /* 0x000fe20000410000 */
[----:B------:R-:W-:Y:S01]  /*6690*/  FADD.FTZ R2, R8, R47 ;  /* 0x0000002f08027221 */ /* 0x000fe20000010000 */
[----:B------:R-:W-:-:S02]  /*66a0*/  @!P1 VIADD R47, R48, 0x16860 ;  /* 0x00016860302f9836 */ /* 0x000fc40000000000 */
[----:B--2---:R-:W-:Y:S01]  /*66b0*/  FADD.FTZ R48, R150, R49 ;  /* 0x0000003196307221 */ /* 0x004fe20000010000 */
[----:B------:R-:W2:Y:S01]  /*66c0*/  MUFU.EX2 R146, R146 ;  /* 0x0000009200927308 */ /* 0x000ea20000000800 */
[----:B0-----:R-:W-:Y:S01]  /*66d0*/  FADD.FTZ R45, R151, R2 ;  /* 0x00000002972d7221 */ /* 0x001fe20000010000 */
[C---:B-1----:R-:W-:Y:S01]  /*66e0*/  F2FP.BF16.F32.PACK_AB R150, R9.reuse, R150 ;  /* 0x000000960996723e */ /* 0x042fe200000010ff */
[-C--:B------:R-:W-:Y:S01]  /*66f0*/  FMUL.FTZ R104, R104, R6.reuse ;  /* 0x0000000668687220 */ /* 0x080fe20000410000 */
[----:B------:R-:W-:Y:S01]  /*6700*/  @!P1 PRMT R2, RZ, 0x654, R47 ;  /* 0x00000654ff029816 */ /* 0x000fe2000000002f */
[----:B------:R-:W-:Y:S01]  /*6710*/  FADD.FTZ R47, R9, R48 ;  /* 0x00000030092f7221 */ /* 0x000fe20000010000 */
[----:B------:R-:W-:Y:S01]  /*6720*/  FADD.FTZ R48, R14, R45 ;  /* 0x0000002d0e307221 */ /* 0x000fe20000010000 */
[----:B------:R-:W-:Y:S01]  /*6730*/  FMUL.FTZ R105, R105, R6 ;  /* 0x0000000669697220 */ /* 0x000fe20000410000 */
[----:B------:R-:W0:Y:S01]  /*6740*/  MUFU.EX2 R12, R12 ;  /* 0x0000000c000c7308 */ /* 0x000e220000000800 */
[----:B---3--:R-:W-:Y:S01]  /*6750*/  FADD.FTZ R52, R144, R47 ;  /* 0x0000002f90347221 */ /* 0x008fe20000010000 */
[----:B------:R-:W-:Y:S01]  /*6760*/  FADD.FTZ R45, R145, R48 ;  /* 0x00000030912d7221 */ /* 0x000fe20000010000 */
[----:B------:R1:W-:Y:S01]  /*6770*/  @!P1 SYNCS.ARRIVE.TRANS64.RED.A1T0 RZ, [R2+URZ], RZ ;  /* 0x000000ff02ff99a7 */ /* 0x0003e2000810043f */
[C---:B-----5:R-:W-:Y:S01]  /*6780*/  F2FP.BF16.F32.PACK_AB R144, R11.reuse, R144 ;  /* 0x000000900b90723e */ /* 0x060fe200000010ff */
[----:B------:R-:W-:Y:S01]  /*6790*/  FADD.FTZ R47, R11, R52 ;  /* 0x000000340b2f7221 */ /* 0x000fe20000010000 */
[----:B------:R-:W-:Y:S01]  /*67a0*/  FADD.FTZ R48, R20, R45 ;  /* 0x0000002d14307221 */ /* 0x000fe20000010000 */
[-C--:B------:R-:W-:Y:S01]  /*67b0*/  FFMA.FTZ R45, R69, R41.reuse, -R50 ;  /* 0x00000029452d7223 */ /* 0x080fe20000010832 */
[----:B------:R-:W3:Y:S01]  /*67c0*/  MUFU.EX2 R140, R140 ;  /* 0x0000008c008c7308 */ /* 0x000ee20000000800 */
[----:B--2---:R-:W-:Y:S01]  /*67d0*/  FADD.FTZ R47, R146, R47 ;  /* 0x0000002f922f7221 */ /* 0x004fe20000010000 */
[----:B------:R-:W-:Y:S01]  /*67e0*/  FADD.FTZ R49, R147, R48 ;  /* 0x0000003093317221 */ /* 0x000fe20000010000 */
[-C--:B-1----:R-:W-:Y:S01]  /*67f0*/  FFMA.FTZ R2, R65, R41.reuse, -R50 ;  /* 0x0000002941027223 */ /* 0x082fe20000010832 */
[-C--:B------:R-:W-:Y:S01]  /*6800*/  FMUL.FTZ R108, R108, R6.reuse ;  /* 0x000000066c6c7220 */ /* 0x080fe20000410000 */
[-C--:B------:R-:W-:Y:S01]  /*6810*/  FMUL.FTZ R109, R109, R6.reuse ;  /* 0x000000066d6d7220 */ /* 0x080fe20000410000 */
[----:B------:R-:W-:Y:S01]  /*6820*/  FADD.FTZ R48, R24, R49 ;  /* 0x0000003118307221 */ /* 0x000fe20000010000 */
[----:B------:R-:W-:Y:S01]  /*6830*/  FMUL.FTZ R112, R112, R6 ;  /* 0x0000000670707220 */ /* 0x000fe20000410000 */
[----:B------:R-:W1:Y:S01]  /*6840*/  MUFU.EX2 R13, R13 ;  /* 0x0000000d000d7308 */ /* 0x000e620000000800 */
[C---:B0-----:R-:W-:Y:S01]  /*6850*/  FADD.FTZ R53, R12.reuse, R47 ;  /* 0x0000002f0c357221 */ /* 0x041fe20000010000 */
[----:B------:R-:W-:Y:S01]  /*6860*/  FADD.FTZ R48, R141, R48 ;  /* 0x000000308d307221 */ /* 0x000fe20000010000 */
[-CC-:B------:R-:W-:Y:S01]  /*6870*/  FFMA.FTZ R47, R73, R41.reuse, -R50.reuse ;  /* 0x00000029492f7223 */ /* 0x180fe20000010832 */
[----:B------:R-:W-:Y:S01]  /*6880*/  F2FP.BF16.F32.PACK_AB R146, R12, R146 ;  /* 0x000000920c92723e */ /* 0x000fe200000010ff */
[----:B------:R-:W-:Y:S01]  /*6890*/  FFMA.FTZ R50, R80, R41, -R50 ;  /* 0x0000002950327223 */ /* 0x000fe20000010832 */
[----:B------:R-:W-:Y:S01]  /*68a0*/  FADD.FTZ R48, R25, R48 ;  /* 0x0000003019307221 */ /* 0x000fe20000010000 */
[-C--:B------:R-:W-:Y:S01]  /*68b0*/  FMUL.FTZ R113, R113, R6.reuse ;  /* 0x0000000671717220 */ /* 0x080fe20000410000 */
[----:B------:R-:W0:Y:S01]  /*68c0*/  MUFU.EX2 R142, R142 ;  /* 0x0000008e008e7308 */ /* 0x000e220000000800 */
[----:B---3--:R-:W-:Y:S01]  /*68d0*/  FADD.FTZ R52, R140, R53 ;  /* 0x000000358c347221 */ /* 0x008fe20000010000 */
[----:B------:R-:W-:Y:S01]  /*68e0*/  FADD.FTZ R48, R143, R48 ;  /* 0x000000308f307221 */ /* 0x000fe20000010000 */
[-C--:B------:R-:W-:Y:S01]  /*68f0*/  FMUL.FTZ R116, R116, R6.reuse ;  /* 0x0000000674747220 */ /* 0x080fe20000410000 */
[----:B------:R-:W-:Y:S01]  /*6900*/  FMUL.FTZ R117, R117, R6 ;  /* 0x0000000675757220 */ /* 0x000fe20000410000 */
[-C--:B------:R-:W-:Y:S01]  /*6910*/  FMUL.FTZ R90, R90, R5.reuse ;  /* 0x000000055a5a7220 */ /* 0x080fe20000410000 */
[----:B------:R-:W-:Y:S01]  /*6920*/  FADD.FTZ R48, R27, R48 ;  /* 0x000000301b307221 */ /* 0x000fe20000010000 */
        /* <DEDUP_REMOVED lines=20> */
[----:B------:R-:W-:Y:S01]  /*6a70*/  FMUL.FTZ R119, R119, R5 ;  /* 0x0000000577777220 */ /* 0x000fe20000410000 */
[----:B------:R-:W-:Y:S01]  /*6a80*/  F2FP.BF16.F32.PACK_AB R151, R14, R151 ;  /* 0x000000970e97723e */ /* 0x000fe200000010ff */
[----:B------:R-:W-:Y:S01]  /*6a90*/  IMAD.MOV.U32 R5, RZ, RZ, R10 ;  /* 0x000000ffff057224 */ /* 0x000fe200078e000a */
[----:B------:R-:W-:Y:S01]  /*6aa0*/  F2FP.BF16.F32.PACK_AB R145, R20, R145 ;  /* 0x000000911491723e */ /* 0x000fe200000010ff */
[----:B------:R-:W-:Y:S01]  /*6ab0*/  IMAD.MOV.U32 R6, RZ, RZ, R51 ;  /* 0x000000ffff067224 */ /* 0x000fe200078e0033 */
[----:B------:R-:W2:Y:S01]  /*6ac0*/  MUFU.EX2 R28, R28 ;  /* 0x0000001c001c7308 */ /* 0x000ea20000000800 */
[----:B-1----:R-:W-:Y:S01]  /*6ad0*/  FADD.FTZ R52, R136, R49 ;  /* 0x0000003188347221 */ /* 0x002fe20000010000 */
[----:B------:R-:W-:-:S02]  /*6ae0*/  F2FP.BF16.F32.PACK_AB R147, R24, R147 ;  /* 0x000000931893723e */ /* 0x000fc400000010ff */
[----:B------:R-:W-:Y:S02]  /*6af0*/  F2FP.BF16.F32.PACK_AB R140, R13, R140 ;  /* 0x0000008c0d8c723e */ /* 0x000fe400000010ff */
[----:B------:R-:W-:Y:S02]  /*6b00*/  F2FP.BF16.F32.PACK_AB R141, R25, R141 ;  /* 0x0000008d198d723e */ /* 0x000fe400000010ff */
        /* <DEDUP_REMOVED lines=93> */
[----:B0-----:R-:W-:-:S04]  /*70e0*/  FADD.FTZ R11, R122, R11 ;  /* 0x0000000b7a0b7221 */ /* 0x001fc80000010000 */
[C---:B--2---:R-:W-:Y:S01]  /*70f0*/  FADD.FTZ R2, R50.reuse, R11 ;  /* 0x0000000b32027221 */ /* 0x044fe20000010000 */
[----:B------:R-:W-:Y:S01]  /*7100*/  F2FP.BF16.F32.PACK_AB R122, R50, R122 ;  /* 0x0000007a327a723e */ /* 0x000fe200000010ff */
[C---:B-1----:R-:W-:Y:S01]  /*7110*/  FADD.FTZ R0, R71.reuse, R0 ;  /* 0x0000000047007221 */ /* 0x042fe20000010000 */
[----:B------:R-:W-:Y:S01]  /*7120*/  F2FP.BF16.F32.PACK_AB R123, R71, R43 ;  /* 0x0000002b477b723e */ /* 0x000fe200000010ff */
[----:B------:R-:W-:Y:S06]  /*7130*/  @P3 BRA `(.L_x_14173) ;  /* 0xffffffd000843947 */ /* 0x000fec000383ffff */
.L_x_14164:
[----:B------:R-:W-:-:S13]  /*7140*/  ISETP.GE.AND P2, PT, R3, R23, PT ;  /* 0x000000170300720c */ /* 0x000fda0003f46270 */
[----:B------:R-:W-:Y:S05]  /*7150*/  @!P2 BRA `(.L_x_14174) ;  /* 0x000000240040a947 */ /* 0x000fea0003800000 */
[----:B------:R-:W-:Y:S01]  /*7160*/  IMAD.MOV.U32 R4, RZ, RZ, R10 ;  /* 0x000000ffff047224 */ /* 0x000fe200078e000a */
[----:B------:R-:W-:Y:S01]  /*7170*/  UMOV UR7, UR36 ;  /* 0x0000002400077c82 */ /* 0x000fe20008000000 */
[----:B------:R-:W-:Y:S01]  /*7180*/  IMAD.MOV.U32 R5, RZ, RZ, R51 ;  /* 0x000000ffff057224 */ /* 0x000fe200078e0033 */
[----:B------:R-:W-:Y:S01]  /*7190*/  UMOV UR6, UR37 ;  /* 0x0000002500067c82 */ /* 0x000fe20008000000 */
[----:B------:R-:W-:-:S05]  /*71a0*/  ULDC UR21, c[0x0][0x9d8] ;  /* 0x0002760000157ab9 */ /* 0x000fca0000000800 */
.L_x_14183:
        /* <DEDUP_REMOVED lines=9> */
.L_x_14176:
[----:B------:R-:W-:Y:S01]  /*7240*/  ULEA UR10, UR37, UR38, 0x3 ;  /* 0x00000026250a7291 */ /* 0x000fe2000f8e183f */
[----:B------:R-:W-:-:S05]  /*7250*/  IMAD.U32 R6, RZ, RZ, UR36 ;  /* 0x00000024ff067e24 */ /* 0x000fca000f8e00ff */
[----:B------:R-:W-:-:S04]  /*7260*/  SHF.L.U32 R6, R6, 0x1f, RZ ;  /* 0x0000001f06067819 */ /* 0x000fc800000006ff */
[----:B------:R0:W1:Y:S01]  /*7270*/  SYNCS.PHASECHK.TRANS64.TRYWAIT P2, [UR10+0x16830], R6 ;  /* 0x01683006ff0075a7 */ /* 0x000062000804014a */
[----:B------:R-:W-:Y:S05]  /*7280*/  @!P0 BRA `(.L_x_14177) ;  /* 0x0000000000048947 */ /* 0x000fea0003800000 */
[----:B------:R-:W-:Y:S01]  /*7290*/  BPT.TRAP 0x1 ;  /* 0x000000040000795c */ /* 0x000fe20000300000 */
.L_x_14177:
[----:B-1----:R-:W-:Y:S05]  /*72a0*/  @P2 BRA `(.L_x_14175) ;  /* 0x0000000000082947 */ /* 0x002fea0003800000 */
[----:B------:R-:W1:Y:S02]  /*72b0*/  SYNCS.PHASECHK.TRANS64.TRYWAIT P2, [UR10+0x16830], R6 ;  /* 0x01683006ff0075a7 */ /* 0x000e64000804014a */
[----:B-1----:R-:W-:Y:S05]  /*72c0*/  @!P2 BRA `(.L_x_14178) ;  /* 0x000000b000b4a947 */ /* 0x002fea0003800000 */
.L_x_14175:
        /* <DEDUP_REMOVED lines=29> */
.L_x_14180:
[----:B------:R-:W-:Y:S01]  /*74a0*/  ULEA UR10, UR6, UR38, 0x3 ;  /* 0x00000026060a7291 */ /* 0x000fe2000f8e183f */
[----:B------:R-:W-:-:S05]  /*74b0*/  IMAD.U32 R6, RZ, RZ, UR7 ;  /* 0x00000007ff067e24 */ /* 0x000fca000f8e00ff */
[----:B------:R-:W-:-:S04]  /*74c0*/  SHF.L.U32 R6, R6, 0x1f, RZ ;  /* 0x0000001f06067819 */ /* 0x000fc800000006ff */
[----:B------:R0:W1:Y:S01]  /*74d0*/  SYNCS.PHASECHK.TRANS64.TRYWAIT P2, [UR10+0x16850], R6 ;  /* 0x01685006ff0075a7 */ /* 0x000062000804014a */
[----:B------:R-:W-:Y:S05]  /*74e0*/  @!P0 BRA `(.L_x_14181) ;  /* 0x0000000000048947 */ /* 0x000fea0003800000 */
[----:B------:R-:W-:Y:S01]  /*74f0*/  BPT.TRAP 0x1 ;  /* 0x000000040000795c */ /* 0x000fe20000300000 */
.L_x_14181:
[----:B-1----:R-:W-:Y:S05]  /*7500*/  @P2 BRA `(.L_x_14179) ;  /* 0x0000000000082947 */ /* 0x002fea0003800000 */
[----:B------:R-:W1:Y:S02]  /*7510*/  SYNCS.PHASECHK.TRANS64.TRYWAIT P2, [UR10+0x16850], R6 ;  /* 0x01685006ff0075a7 */ /* 0x000e64000804014a */
[----:B-1----:R-:W-:Y:S05]  /*7520*/  @!P2 BRA `(.L_x_14182) ;  /* 0x000000b00034a947 */ /* 0x002fea0003800000 */
.L_x_14179:
        /* <DEDUP_REMOVED lines=78> */
[----:B------:R-:W-:Y:S01]  /*7a10*/  UMOV UR11, 0x40000040 ;  /* 0x40000040000b7882 */ /* 0x000fe20000000000 */
[----:B------:R-:W-:-:S04]  /*7a20*/  UMOV UR7, UR36 ;  /* 0x0000002400077c82 */ /* 0x000fc80008000000 */
[----:B------:R-:W0:Y:S01]  /*7a30*/  MUFU.TANH R27, R27 ;  /* 0x0000001b001b7308 */ /* 0x000e220000002400 */
[----:B-1----:R-:W-:Y:S01]  /*7a40*/  FMNMX.FTZ R41, R21, R54, !PT ;  /* 0x0000003615297209 */ /* 0x002fe20007810000 */
[----:B------:R-:W-:Y:S01]  /*7a50*/  FMUL.FTZ R54, R69, UR21 ;  /* 0x0000001545367c20 */ /* 0x000fe20008410000 */
[----:B------:R-:W-:-:S05]  /*7a60*/  FMUL.FTZ R69, R75, UR21 ;  /* 0x000000154b457c20 */ /* 0x000fca0008410000 */
[----:B------:R-:W1:Y:S01]  /*7a70*/  MUFU.TANH R30, R30 ;  /* 0x0000001e001e7308 */ /* 0x000e620000002400 */
[----:B--2---:R-:W-:Y:S01]  /*7a80*/  FMNMX.FTZ R56, R26, R41, !PT ;  /* 0x000000291a387209 */ /* 0x004fe20007810000 */
[----:B------:R-:W-:Y:S02]  /*7a90*/  WARPGROUP.DEPBAR.LE gsb0, 0x0 ;  /* 0x00008000000079c5 */ /* 0x000fe40000010000 */
[----:B------:R-:W-:-:S04]  /*7aa0*/  WARPGROUP.ARRIVE ;  /* 0x00000000000079c5 */ /* 0x000fc80000000000 */
[----:B------:R-:W2:Y:S01]  /*7ab0*/  MUFU.TANH R31, R31 ;  /* 0x0000001f001f7308 */ /* 0x000ea20000002400 */
[----:B0-----:R-:W-:Y:S01]  /*7ac0*/  FMNMX.FTZ R41, R27, R56, !PT ;  /* 0x000000381b297209 */ /* 0x001fe20007810000 */
[----:B------:R-:W-:Y:S01]  /*7ad0*/  HGMMA.64x64x16.F32.BF16 R88, R144, gdesc[UR12].tnspB, R88, gsb0 ;  /* 0x40e0000c90587df0 */ /* 0x000fe20008001858 */
[----:B------:R-:W-:Y:S02]  /*7ae0*/  UIADD3 UR14, UR10, 0x100, URZ ;  /* 0x000001000a0e7890 */ /* 0x000fe4000fffe03f */
[----:B-1----:R-:W-:Y:S01]  /*7af0*/  FMNMX.FTZ R56, R30, R41, !PT ;  /* 0x000000291e387209 */ /* 0x002fe20007810000 */
[----:B------:R-:W-:Y:S02]  /*7b00*/  UMOV UR15, 0x40000040 ;  /* 0x40000040000f7882 */ /* 0x000fe40000000000 */
[----:B------:R-:W0:Y:S08]  /*7b10*/  MUFU.TANH R34, R34 ;  /* 0x0000002200227308 */ /* 0x000e300000002400 */
[----:B------:R-:W1:Y:S01]  /*7b20*/  MUFU.TANH R35, R35 ;  /* 0x0000002300237308 */ /* 0x000e620000002400 */
[----:B--2---:R-:W-:Y:S01]  /*7b30*/  FMNMX.FTZ R41, R31, R56, !PT ;  /* 0x000000381f297209 */ /* 0x004fe20007810000 */
[----:B------:R-:W-:Y:S01]  /*7b40*/  FMUL.FTZ R56, R73, UR21 ;  /* 0x0000001549387c20 */ /* 0x000fe20008410000 */
[----:B------:R-:W-:-:S05]  /*7b50*/  FMUL.FTZ R73, R83, UR21 ;  /* 0x0000001553497c20 */ /* 0x000fca0008410000 */
        /* <DEDUP_REMOVED lines=14> */
[----:B0-----:R-:W-:Y:S01]  /*7c40*/  FMNMX.FTZ R41, R47, R60, !PT ;  /* 0x0000003c2f297209 */ /* 0x001fe20007810000 */
[----:B------:R-:W-:Y:S02]  /*7c50*/  FMUL.FTZ R60, R81, UR21 ;  /* 0x00000015513c7c20 */ /* 0x000fe40008410000 */
[----:B------:R-:W0:Y:S04]  /*7c60*/  S2R R81, SR_TID.X ;  /* 0x0000000000517919 */ /* 0x000e280000002100 */
[----:B------:R-:W3:Y:S01]  /*7c70*/  MUFU.TANH R52, R52 ;  /* 0x0000003400347308 */ /* 0x000ee20000002400 */
[----:B-1----:R-:W-:Y:S01]  /*7c80*/  FMNMX.FTZ R41, R48, R41, !PT ;  /* 0x0000002930297209 */ /* 0x002fe20007810000 */
[----:B------:R-:W-:-:S02]  /*7c90*/  WARPGROUP.DEPBAR.LE gsb0, 0x0 ;  /* 0x00008000000079c5 */ /* 0x000fc40000010000 */
[----:B------:R-:W-:-:S04]  /*7ca0*/  WARPGROUP.ARRIVE ;  /* 0x00000000000079c5 */ /* 0x000fc80000000000 */
[----:B------:R-:W1:Y:S01]  /*7cb0*/  MUFU.TANH R53, R53 ;  /* 0x0000003500357308 */ /* 0x000e620000002400 */
[----:B--2---:R-:W-:Y:S01]  /*7cc0*/  FMNMX.FTZ R41, R50, R41, !PT ;  /* 0x0000002932297209 */ /* 0x004fe20007810000 */
[----:B------:R-:W-:Y:S01]  /*7cd0*/  HGMMA.64x64x16.F32.BF16 R88, R140, gdesc[UR12].tnspB, R88, gsb0 ;  /* 0x40e0000c8c587df0 */ /* 0x000fe20008001858 */
[----:B------:R-:W-:Y:S01]  /*7ce0*/  UIADD3 UR14, UR10, 0x180, URZ ;  /* 0x000001800a0e7890 */ /* 0x000fe2000fffe03f */
[----:B------:R-:W-:-:S04]  /*7cf0*/  UMOV UR15, 0x40000040 ;  /* 0x40000040000f7882 */ /* 0x000fc80000000000 */
[----:B------:R-:W2:Y:S01]  /*7d00*/  MUFU.TANH R54, R54 ;  /* 0x0000003600367308 */ /* 0x000ea20000002400 */
[----:B---3--:R-:W-:-:S07]  /*7d10*/  FMNMX.FTZ R62, R52, R41, !PT ;  /* 0x00000029343e7209 */ /* 0x008fce0007810000 */
[----:B------:R-:W3:Y:S01]  /*7d20*/  MUFU.TANH R55, R55 ;  /* 0x0000003700377308 */ /* 0x000ee20000002400 */
[----:B-1----:R-:W-:Y:S02]  /*7d30*/  FMNMX.FTZ R41, R53, R62, !PT ;  /* 0x0000003e35297209 */ /* 0x002fe40007810000 */
[----:B0-----:R-:W-:Y:S02]  /*7d40*/  SHF.R.U32.HI R80, RZ, 0x7, R81 ;  /* 0x00000007ff507819 */ /* 0x001fe40000011651 */
[----:B------:R-:W-:-:S03]  /*7d50*/  ISETP.GE.U32.AND P2, PT, R81, 0x180, PT ;  /* 0x000001805100780c */ /* 0x000fc60003f46070 */
[----:B------:R-:W0:Y:S01]  /*7d60*/  MUFU.TANH R56, R56 ;  /* 0x0000003800387308 */ /* 0x000e220000002400 */
[----:B--2---:R-:W-:-:S07]  /*7d70*/  FMNMX.FTZ R62, R54, R41, !PT ;  /* 0x00000029363e7209 */ /* 0x004fce0007810000 */
[----:B------:R-:W1:Y:S01]  /*7d80*/  MUFU.TANH R57, R57 ;  /* 0x0000003900397308 */ /* 0x000e620000002400 */
[----:B---3--:R-:W-:Y:S01]  /*7d90*/  FMNMX.FTZ R41, R55, R62, !PT ;  /* 0x0000003e37297209 */ /* 0x008fe20007810000 */
        /* <DEDUP_REMOVED lines=13> */
[----:B------:R-:W-:Y:S01]  /*7e70*/  WARPGROUP.ARRIVE ;  /* 0x00000000000079c5 */ /* 0x000fe20000000000 */
[----:B--2---:R-:W-:-:S03]  /*7e80*/  FMNMX.FTZ R51, R61, R66, !PT ;  /* 0x000000423d337209 */ /* 0x004fc60007810000 */
[----:B------:R-:W1:Y:S01]  /*7e90*/  MUFU.TANH R8, R8 ;  /* 0x0000000800087308 */ /* 0x000e620000002400 */
[----:B------:R-:W-:Y:S01]  /*7ea0*/  FMUL.FTZ R66, R70, UR21 ;  /* 0x0000001546427c20 */ /* 0x000fe20008410000 */
[----:B------:R-:W-:Y:S01]  /*7eb0*/  FMUL.FTZ R70, R78, UR21 ;  /* 0x000000154e467c20 */ /* 0x000fe20008410000 */
[----:B------:R-:W-:Y:S01]  /*7ec0*/  HGMMA.64x64x16.F32.BF16 R88, R136, gdesc[UR12].tnspB, R88, gsb0 ;  /* 0x40e0000c88587df0 */ /* 0x000fe20008001858 */
[----:B------:R-:W-:Y:S01]  /*7ed0*/  UIADD3 UR14, UR10, 0x200, URZ ;  /* 0x000002000a0e7890 */ /* 0x000fe2000fffe03f */
[----:B0-----:R-:W-:Y:S01]  /*7ee0*/  FMNMX.FTZ R51, R62, R51, !PT ;  /* 0x000000333e337209 */ /* 0x001fe20007810000 */
[----:B------:R-:W-:Y:S02]  /*7ef0*/  UMOV UR15, 0x40000040 ;  /* 0x40000040000f7882 */ /* 0x000fe40000000000 */
[----:B------:R-:W0:Y:S02]  /*7f00*/  MUFU.TANH R9, R9 ;  /* 0x0000000900097308 */ /* 0x000e240000002400 */
[----:B------:R-:W2:Y:S06]  /*7f10*/  SHFL.BFLY PT, R41, R51, 0x2, 0x1f ;  /* 0x0c401f0033297f89 */ /* 0x000eac00000e0000 */
[----:B------:R-:W3:Y:S08]  /*7f20*/  MUFU.TANH R12, R12 ;  /* 0x0000000c000c7308 */ /* 0x000ef00000002400 */
[----:B------:R-:W4:Y:S08]  /*7f30*/  MUFU.TANH R13, R13 ;  /* 0x0000000d000d7308 */ /* 0x000f300000002400 */
[----:B------:R-:W5:Y:S01]  /*7f40*/  MUFU.TANH R17, R17 ;  /* 0x0000001100117308 */ /* 0x000f620000002400 */
[----:B--2---:R-:W-:-:S02]  /*7f50*/  FMNMX.FTZ R51, R51, R41, !PT ;  /* 0x0000002933337209 */ /* 0x004fc40007810000 */
[----:B------:R-:W2:Y:S03]  /*7f60*/  LDC R41, c[0x0][0x988] ;  /* 0x00026200ff297b82 */ /* 0x000ea60000000800 */
[----:B------:R-:W1:Y:S02]  /*7f70*/  SHFL.BFLY PT, R75, R51, 0x1, 0x1f ;  /* 0x0c201f00334b7f89 */ /* 0x000e6400000e0000 */
[----:B------:R-:W5:Y:S08]  /*7f80*/  MUFU.TANH R18, R18 ;  /* 0x0000001200127308 */ /* 0x000f700000002400 */
[----:B------:R-:W5:Y:S08]  /*7f90*/  MUFU.TANH R24, R24 ;  /* 0x0000001800187308 */ /* 0x000f700000002400 */
[----:B------:R-:W5:Y:S01]  /*7fa0*/  MUFU.TANH R25, R25 ;  /* 0x0000001900197308 */ /* 0x000f620000002400 */
[----:B-1----:R-:W-:-:S07]  /*7fb0*/  FMNMX.FTZ R51, R51, R75, !PT ;  /* 0x0000004b33337209 */ /* 0x002fce0007810000 */
[----:B------:R-:W1:Y:S01]  /*7fc0*/  MUFU.TANH R28, R28 ;  /* 0x0000001c001c7308 */ /* 0x000e620000002400 */
[----:B------:R-:W-:Y:S01]  /*7fd0*/  FMUL.FTZ R75, R87, UR21 ;  /* 0x00000015574b7c20 */ /* 0x000fe20008410000 */
[----:B------:R-:W-:-:S04]  /*7fe0*/  FADD.FTZ R76, -R51, R5 ;  /* 0x00000005334c7221 */ /* 0x000fc80000010100 */
[-C--:B--2---:R-:W-:Y:S01]  /*7ff0*/  FMUL.FTZ R5, R76, R41.reuse ;  /* 0x000000294c057220 */ /* 0x084fe20000410000 */
[-C--:B------:R-:W-:Y:S01]  /*8000*/  FMUL.FTZ R76, R51, R41.reuse ;  /* 0x00000029334c7220 */ /* 0x080fe20000410000 */
[----:B------:R-:W2:Y:S03]  /*8010*/  MUFU.TANH R29, R29 ;  /* 0x0000001d001d7308 */ /* 0x000ea60000002400 */
[-CC-:B------:R-:W-:Y:S01]  /*8020*/  FFMA.FTZ R150, R10, R41.reuse, -R76.reuse ;  /* 0x000000290a967223 */ /* 0x180fe2000001084c */
[----:B------:R-:W-:Y:S01]  /*8030*/  FMNMX.FTZ R10, R8, R4, !PT ;  /* 0x00000004080a7209 */ /* 0x000fe20007810000 */
[-CC-:B------:R-:W-:Y:S01]  /*8040*/  FFMA.FTZ R148, R6, R41.reuse, -R76.reuse ;  /* 0x0000002906947223 */ /* 0x180fe2000001084c */
[-CC-:B------:R-:W-:Y:S01]  /*8050*/  FFMA.FTZ R6, R7, R41.reuse, -R76.reuse ;  /* 0x0000002907067223 */ /* 0x180fe2000001084c */
[----:B------:R-:W-:Y:S02]  /*8060*/  WARPGROUP.DEPBAR.LE gsb0, 0x0 ;  /* 0x00008000000079c5 */ /* 0x000fe40000010000 */
[----:B------:R-:W-:Y:S01]  /*8070*/  WARPGROUP.ARRIVE ;  /* 0x00000000000079c5 */ /* 0x000fe20000000000 */
[-CC-:B------:R-:W-:Y:S01]  /*8080*/  FFMA.FTZ R7, R11, R41.reuse, -R76.reuse ;  /* 0x000000290b077223 */ /* 0x180fe2000001084c */
[----:B0-----:R-:W-:Y:S01]  /*8090*/  FMNMX.FTZ R11, R9, R10, !PT ;  /* 0x0000000a090b7209 */ /* 0x001fe20007810000 */
[----:B------:R-:W0:Y:S01]  /*80a0*/  MUFU.TANH R32, R32 ;  /* 0x0000002000207308 */ /* 0x000e220000002400 */
[-CC-:B------:R-:W-:Y:S01]  /*80b0*/  FFMA.FTZ R140, R26, R41.reuse, -R76.reuse ;  /* 0x000000291a8c7223 */ /* 0x180fe2000001084c */
[--C-:B------:R-:W-:Y:S01]  /*80c0*/  FFMA.FTZ R26, R39, R41, -R76.reuse ;  /* 0x00000029271a7223 */ /* 0x100fe2000001084c */
[----:B------:R-:W-:Y:S01]  /*80d0*/  HGMMA.64x64x16.F32.BF16 R88, R132, gdesc[UR12].tnspB, R88, gsb0 ;  /* 0x40e0000c84587df0 */ /* 0x000fe20008001858 */
[----:B------:R-:W-:Y:S01]  /*80e0*/  UIADD3 UR14, UR10, 0x280, URZ ;  /* 0x000002800a0e7890 */ /* 0x000fe2000fffe03f */
[----:B---3--:R-:W-:Y:S01]  /*80f0*/  FMNMX.FTZ R10, R12, R11, !PT ;  /* 0x0000000b0c0a7209 */ /* 0x008fe20007810000 */
[----:B------:R-:W-:Y:S01]  /*8100*/  UMOV UR15, 0x40000040 ;  /* 0x40000040000f7882 */ /* 0x000fe20000000000 */
[-CC-:B------:R-:W-:Y:S01]  /*8110*/  FFMA.FTZ R136, R34, R41.reuse, -R76.reuse ;  /* 0x0000002922887223 */ /* 0x180fe2000001084c */
[----:B------:R-:W3:Y:S01]  /*8120*/  MUFU.TANH R33, R33 ;  /* 0x0000002100217308 */ /* 0x000ee20000002400 */
[----:B----4-:R-:W-:Y:S01]  /*8130*/  FMNMX.FTZ R10, R13, R10, !PT ;  /* 0x0000000a0d0a7209 */ /* 0x010fe20007810000 */
[-CC-:B------:R-:W-:Y:S01]  /*8140*/  FFMA.FTZ R34, R53, R41.reuse, -R76.reuse ;  /* 0x0000002935227223 */ /* 0x180fe2000001084c */
[-CC-:B------:R-:W-:Y:S01]  /*8150*/  FFMA.FTZ R144, R14, R41.reuse, -R76.reuse ;  /* 0x000000290e907223 */ /* 0x180fe2000001084c */
[-CC-:B------:R-:W-:Y:S01]  /*8160*/  FFMA.FTZ R146, R20, R41.reuse, -R76.reuse ;  /* 0x0000002914927223 */ /* 0x180fe2000001084c */
[----:B-----5:R-:W-:Y:S01]  /*8170*/  FMNMX.FTZ R11, R17, R10, !PT ;  /* 0x0000000a110b7209 */ /* 0x020fe20007810000 */
[-CC-:B------:R-:W-:Y:S01]  /*8180*/  FFMA.FTZ R14, R21, R41.reuse, -R76.reuse ;  /* 0x00000029150e7223 */ /* 0x180fe2000001084c */
[--C-:B------:R-:W-:Y:S01]  /*8190*/  FFMA.FTZ R20, R31, R41, -R76.reuse ;  /* 0x000000291f147223 */ /* 0x100fe2000001084c */
[----:B------:R-:W4:Y:S01]  /*81a0*/  MUFU.TANH R36, R36 ;  /* 0x0000002400247308 */ /* 0x000f220000002400 */
[----:B------:R-:W-:Y:S01]  /*81b0*/  FMNMX.FTZ R11, R18, R11, !PT ;  /* 0x0000000b120b7209 */ /* 0x000fe20007810000 */
[-CC-:B------:R-:W-:Y:S01]  /*81c0*/  FFMA.FTZ R21, R35, R41.reuse, -R76.reuse ;  /* 0x0000002923157223 */ /* 0x180fe2000001084c */
[-CC-:B------:R-:W-:Y:S01]  /*81d0*/  FFMA.FTZ R31, R52, R41.reuse, -R76.reuse ;  /* 0x00000029341f7223 */ /* 0x180fe2000001084c */
[--C-:B------:R-:W-:Y:S01]  /*81e0*/  FFMA.FTZ R35, R54, R41, -R76.reuse ;  /* 0x0000002936237223 */ /* 0x100fe2000001084c */
[----:B------:R-:W-:Y:S01]  /*81f0*/  FMNMX.FTZ R10, R24, R11, !PT ;  /* 0x0000000b180a7209 */ /* 0x000fe20007810000 */
[-CC-:B------:R-:W-:Y:S01]  /*8200*/  FFMA.FTZ R77, R15, R41.reuse, -R76.reuse ;  /* 0x000000290f4d7223 */ /* 0x180fe2000001084c */
[-CC-:B------:R-:W-:Y:S01]  /*8210*/  FFMA.FTZ R15, R27, R41.reuse, -R76.reuse ;  /* 0x000000291b0f7223 */ /* 0x180fe2000001084c */
[----:B------:R-:W5:Y:S01]  /*8220*/  MUFU.TANH R37, R37 ;  /* 0x0000002500257308 */ /* 0x000f620000002400 */
[----:B------:R-:W-:Y:S01]  /*8230*/  FMNMX.FTZ R11, R25, R10, !PT ;  /* 0x0000000a190b7209 */ /* 0x000fe20007810000 */
[-CC-:B------:R-:W-:Y:S01]  /*8240*/  FFMA.FTZ R142, R30, R41.reuse, -R76.reuse ;  /* 0x000000291e8e7223 */ /* 0x180fe2000001084c */
[-CC-:B------:R-:W-:Y:S01]  /*8250*/  FFMA.FTZ R138, R38, R41.reuse, -R76.reuse ;  /* 0x00000029268a7223 */ /* 0x180fe2000001084c */
[--C-:B------:R-:W-:Y:S01]  /*8260*/  FFMA.FTZ R27, R44, R41, -R76.reuse ;  /* 0x000000292c1b7223 */ /* 0x100fe2000001084c */
[----:B-1----:R-:W-:Y:S01]  /*8270*/  FMNMX.FTZ R10, R28, R11, !PT ;  /* 0x0000000b1c0a7209 */ /* 0x002fe20007810000 */
[-CC-:B------:R-:W-:Y:S01]  /*8280*/  FFMA.FTZ R30, R48, R41.reuse, -R76.reuse ;  /* 0x00000029301e7223 */ /* 0x180fe2000001084c */
[-CC-:B------:R-:W-:Y:S01]  /*8290*/  FFMA.FTZ R38, R55, R41.reuse, -R76.reuse ;  /* 0x0000002937267223 */ /* 0x180fe2000001084c */
[----:B------:R-:W1:Y:S01]  /*82a0*/  MUFU.TANH R40, R40 ;  /* 0x0000002800287308 */ /* 0x000e620000002400 */
[----:B--2---:R-:W-:Y:S01]  /*82b0*/  FMNMX.FTZ R11, R29, R10, !PT ;  /* 0x0000000a1d0b7209 */ /* 0x004fe20007810000 */
[-CC-:B------:R-:W-:Y:S01]  /*82c0*/  FFMA.FTZ R44, R58, R41.reuse, -R76.reuse ;  /* 0x000000293a2c7223 */ /* 0x180fe2000001084c */
[-CC-:B------:R-:W-:Y:S01]  /*82d0*/  FFMA.FTZ R48, R60, R41.reuse, -R76.reuse ;  /* 0x000000293c307223 */ /* 0x180fe2000001084c */
[--C-:B------:R-:W-:Y:S01]  /*82e0*/  FFMA.FTZ R61, R61, R41, -R76.reuse ;  /* 0x000000293d3d7223 */ /* 0x100fe2000001084c */
[----:B0-----:R-:W-:Y:S01]  /*82f0*/  FMNMX.FTZ R10, R32, R11, !PT ;  /* 0x0000000b200a7209 */ /* 0x001fe20007810000 */
[----:B------:R-:W-:-:S02]  /*8300*/  FFMA.FTZ R62, R62, R41, -R76 ;  /* 0x000000293e3e7223 */ /* 0x000fc4000001084c */
[----:B------:R-:W0:Y:S01]  /*8310*/  MUFU.TANH R42, R42 ;  /* 0x0000002a002a7308 */ /* 0x000e220000002400 */
[----:B---3--:R-:W-:-:S04]  /*8320*/  FMNMX.FTZ R11, R33, R10, !PT ;  /* 0x0000000a210b7209 */ /* 0x008fc80007810000 */
[----:B----4-:R-:W-:-:S03]  /*8330*/  FMNMX.FTZ R10, R36, R11, !PT ;  /* 0x0000000b240a7209 */ /* 0x010fc60007810000 */
[----:B------:R-:W2:Y:S01]  /*8340*/  MUFU.TANH R45, R45 ;  /* 0x0000002d002d7308 */ /* 0x000ea20000002400 */
[----:B-----5:R-:W-:-:S04]  /*8350*/  FMNMX.FTZ R11, R37, R10, !PT ;  /* 0x0000000a250b7209 */ /* 0x020fc80007810000 */
[----:B-1----:R-:W-:-:S03]  /*8360*/  FMNMX.FTZ R11, R40, R11, !PT ;  /* 0x0000000b280b7209 */ /* 0x002fc60007810000 */
[----:B------:R-:W1:Y:S01]  /*8370*/  MUFU.TANH R46, R46 ;  /* 0x0000002e002e7308 */ /* 0x000e620000002400 */
[----:B0-----:R-:W-:-:S07]  /*8380*/  FMNMX.FTZ R10, R42, R11, !PT ;  /* 0x0000000b2a0a7209 */ /* 0x001fce0007810000 */
[----:B------:R-:W0:Y:S01]  /*8390*/  MUFU.TANH R49, R49 ;  /* 0x0000003100317308 */ /* 0x000e220000002400 */
[----:B--2---:R-:W-:-:S07]  /*83a0*/  FMNMX.FTZ R11, R45, R10, !PT ;  /* 0x0000000a2d0b7209 */ /* 0x004fce0007810000 */
[----:B------:R-:W2:Y:S01]  /*83b0*/  MUFU.TANH R63, R63 ;  /* 0x0000003f003f7308 */ /* 0x000ea20000002400 */
[----:B-1----:R-:W-:-:S07]  /*83c0*/  FMNMX.FTZ R10, R46, R11, !PT ;  /* 0x0000000b2e0a7209 */ /* 0x002fce0007810000 */
[----:B------:R-:W1:Y:S01]  /*83d0*/  MUFU.TANH R64, R64 ;  /* 0x0000004000407308 */ /* 0x000e620000002400 */
[----:B------:R-:W-:Y:S02]  /*83e0*/  WARPGROUP.DEPBAR.LE gsb0, 0x0 ;  /* 0x00008000000079c5 */ /* 0x000fe40000010000 */
[----:B------:R-:W-:Y:S01]  /*83f0*/  WARPGROUP.ARRIVE ;  /* 0x00000000000079c5 */ /* 0x000fe20000000000 */
[----:B0-----:R-:W-:Y:S01]  /*8400*/  FMNMX.FTZ R10, R49, R10, !PT ;  /* 0x0000000a310a7209 */ /* 0x001fe20007810000 */
[-CC-:B------:R-:W-:Y:S01]  /*8410*/  FFMA.FTZ R132, R43, R41.reuse, -R76.reuse ;  /* 0x000000292b847223 */ /* 0x180fe2000001084c */
[-CC-:B------:R-:W-:Y:S01]  /*8420*/  FFMA.FTZ R134, R47, R41.reuse, -R76.reuse ;  /* 0x000000292f867223 */ /* 0x180fe2000001084c */
[-CC-:B------:R-:W-:Y:S01]  /*8430*/  FFMA.FTZ R43, R57, R41.reuse, -R76.reuse ;  /* 0x00000029392b7223 */ /* 0x180fe2000001084c */
[----:B------:R-:W0:Y:S01]  /*8440*/  MUFU.TANH R65, R65 ;  /* 0x0000004100417308 */ /* 0x000e220000002400 */
[----:B------:R-:W-:Y:S01]  /*8450*/  HGMMA.64x64x16.F32.BF16 R88, R128, gdesc[UR12].tnspB, R88, gsb0 ;  /* 0x40e0000c80587df0 */ /* 0x000fe20008001858 */
[----:B------:R-:W-:Y:S01]  /*8460*/  UIADD3 UR14, UR10, 0x300, URZ ;  /* 0x000003000a0e7890 */ /* 0x000fe2000fffe03f */
[----:B--2---:R-:W-:Y:S01]  /*8470*/  FMNMX.FTZ R11, R63, R10, !PT ;  /* 0x0000000a3f0b7209 */ /* 0x004fe20007810000 */
[----:B------:R-:W-:Y:S01]  /*8480*/  UMOV UR15, 0x40000040 ;  /* 0x40000040000f7882 */ /* 0x000fe20000000000 */
[----:B------:R-:W-:Y:S01]  /*8490*/  UIADD3 UR10, UR10, 0x380, URZ ;  /* 0x000003800a0a7890 */ /* 0x000fe2000fffe03f */
[----:B------:R-:W-:-:S02]  /*84a0*/  FFMA.FTZ R47, R59, R41, -R76 ;  /* 0x000000293b2f7223 */ /* 0x000fc4000001084c */
        /* <DEDUP_REMOVED lines=22> */
[----:B------:R-:W-:Y:S03]  /*8610*/  HGMMA.64x64x16.F32.BF16 R88, R124, gdesc[UR12].tnspB, R88, gsb0 ;  /* 0x40e0000c7c587df0 */ /* 0x000fe60008001858 */
[----:B0-----:R-:W-:Y:S01]  /*8620*/  FMNMX.FTZ R10, R74, R11, !PT ;  /* 0x0000000b4a0a7209 */ /* 0x001fe20007810000 */
[----:B------:R-:W-:Y:S02]  /*8630*/  FFMA.FTZ R11, R50, R41, -R76 ;  /* 0x00000029320b7223 */ /* 0x000fe4000001084c */
[----:B------:R-:W-:Y:S01]  /*8640*/  MUFU.EX2 R5, R5 ;  /* 0x0000000500057308 */ /* 0x000fe20000000800 */
[----:B--2---:R-:W-:-:S07]  /*8650*/  FMNMX.FTZ R10, R75, R10, !PT ;  /* 0x0000000a4b0a7209 */ /* 0x004fce0007810000 */
[----:B------:R-:W-:Y:S01]  /*8660*/  MUFU.EX2 R148, R148 ;  /* 0x0000009400947308 */ /* 0x000fe20000000800 */
[----:B------:R-:W0:Y:S07]  /*8670*/  SHFL.BFLY PT, R39, R10, 0x2, 0x1f ;  /* 0x0c401f000a277f89 */ /* 0x000e2e00000e0000 */
        /* <DEDUP_REMOVED lines=20> */
[----:B------:R-:W-:Y:S01]  /*87c0*/  IMAD.U32 R29, RZ, RZ, UR37 ;  /* 0x00000025ff1d7e24 */ /* 0x000fe2000f8e00ff */
[----:B------:R-:W-:Y:S01]  /*87d0*/  HGMMA.64x64x16.F32.BF16 R88, R120, gdesc[UR8].tnspB, R88, gsb0 ;  /* 0x40e0000878587df0 */ /* 0x000fe20008001858 */
[-CC-:B------:R-:W-:Y:S01]  /*87e0*/  FFMA.FTZ R8, R9, R41.reuse, -R54.reuse ;  /* 0x0000002909087223 */ /* 0x180fe20000010836 */
[----:B------:R-:W-:Y:S01]  /*87f0*/  MUFU.EX2 R52, R52 ;  /* 0x0000003400347308 */ /* 0x000fe20000000800 */
[-CC-:B------:R-:W-:Y:S01]  /*8800*/  FFMA.FTZ R151, R12, R41.reuse, -R54.reuse ;  /* 0x000000290c977223 */ /* 0x180fe20000010836 */
[----:B------:R-:W-:Y:S01]  /*8810*/  @!P1 LEA R29, R29, UR38, 0x3 ;  /* 0x000000261d1d9c11 */ /* 0x000fe2000f8e18ff */
[----:B------:R-:W-:Y:S01]  /*8820*/  FFMA.FTZ R141, R28, R41, -R54 ;  /* 0x000000291c8d7223 */ /* 0x000fe20000010836 */
[----:B------:R-:W-:-:S02]  /*8830*/  VIADD R28, R80, 0x9 ;  /* 0x00000009501c7836 */ /* 0x000fc40000000000 */
[-CC-:B------:R-:W-:Y:S01]  /*8840*/  FFMA.FTZ R9, R13, R41.reuse, -R54.reuse ;  /* 0x000000290d097223 */ /* 0x180fe20000010836 */
[-CC-:B------:R-:W-:Y:S01]  /*8850*/  FFMA.FTZ R143, R32, R41.reuse, -R54.reuse ;  /* 0x00000029208f7223 */ /* 0x180fe20000010836 */
[----:B------:R-:W-:Y:S01]  /*8860*/  @!P1 VIADD R29, R29, 0x16840 ;  /* 0x000168401d1d9836 */ /* 0x000fe20000000000 */
[----:B------:R-:W0:Y:S01]  /*8870*/  MUFU.EX2 R149, R149 ;  /* 0x0000009500957308 */ /* 0x000e220000000800 */
[----:B------:R-:W-:Y:S01]  /*8880*/  SEL R32, R28, 0x9, !P2 ;  /* 0x000000091c207807 */ /* 0x000fe20005000000 */
[-CC-:B------:R-:W-:Y:S01]  /*8890*/  FFMA.FTZ R12, R18, R41.reuse, -R54.reuse ;  /* 0x00000029120c7223 */ /* 0x180fe20000010836 */
[-CC-:B------:R-:W-:Y:S01]  /*88a0*/  FFMA.FTZ R18, R33, R41.reuse, -R54.reuse ;  /* 0x0000002921127223 */ /* 0x180fe20000010836 */
[----:B------:R-:W-:Y:S01]  /*88b0*/  @!P1 PRMT R29, RZ, 0x654, R29 ;  /* 0x00000654ff1d9816 */ /* 0x000fe2000000001d */
[-CC-:B------:R-:W-:Y:S01]  /*88c0*/  FFMA.FTZ R137, R36, R41.reuse, -R54.reuse ;  /* 0x0000002924897223 */ /* 0x180fe20000010836 */
[----:B------:R-:W-:Y:S01]  /*88d0*/  MOV R36, UR6 ;  /* 0x0000000600247c02 */ /* 0x000fe20008000f00 */
        /* <DEDUP_REMOVED lines=11> */
[----:B------:R-:W-:Y:S01]  /*8990*/  @!P1 LEA R0, R36, UR38, 0x3 ;  /* 0x0000002624009c11 */ /* 0x000fe2000f8e18ff */
[-CC-:B------:R-:W-:Y:S01]  /*89a0*/  FFMA.FTZ R129, R64, R41.reuse, -R54.reuse ;  /* 0x0000002940817223 */ /* 0x180fe20000010836 */
[-CC-:B------:R-:W-:Y:S01]  /*89b0*/  FFMA.FTZ R131, R66, R41.reuse, -R54.reuse ;  /* 0x0000002942837223 */ /* 0x180fe20000010836 */
[-CC-:B------:R-:W-:Y:S01]  /*89c0*/  FFMA.FTZ R125, R68, R41.reuse, -R54.reuse ;  /* 0x00000029447d7223 */ /* 0x180fe20000010836 */
[-CC-:B------:R-:W-:Y:S01]  /*89d0*/  FFMA.FTZ R69, R69, R41.reuse, -R54.reuse ;  /* 0x0000002945457223 */ /* 0x180fe20000010836 */
[--C-:B------:R-:W-:Y:S01]  /*89e0*/  FFMA.FTZ R70, R70, R41, -R54.reuse ;  /* 0x0000002946467223 */ /* 0x100fe20000010836 */
[----:B------:R-:W0:Y:S01]  /*89f0*/  MUFU.EX2 R9, R9 ;  /* 0x0000000900097308 */ /* 0x000e220000000800 */
[----:B-1----:R-:W-:Y:S01]  /*8a00*/  F2FP.BF16.F32.PACK_AB R149, R8, R149 ;  /* 0x000000950895723e */ /* 0x002fe200000010ff */
[-CC-:B------:R-:W-:Y:S01]  /*8a10*/  FFMA.FTZ R71, R71, R41.reuse, -R54.reuse ;  /* 0x0000002947477223 */ /* 0x180fe20000010836 */
[-CC-:B------:R-:W-:Y:S01]  /*8a20*/  FFMA.FTZ R72, R72, R41.reuse, -R54.reuse ;  /* 0x0000002948487223 */ /* 0x180fe20000010836 */
[-CC-:B------:R-:W-:Y:S01]  /*8a30*/  FFMA.FTZ R73, R73, R41.reuse, -R54.reuse ;  /* 0x0000002949497223 */ /* 0x180fe20000010836 */
[----:B------:R-:W-:Y:S01]  /*8a40*/  FFMA.FTZ R74, R74, R41, -R54 ;  /* 0x000000294a4a7223 */ /* 0x000fe20000010836 */
[C---:B------:R-:W-:Y:S01]  /*8a50*/  ISETP.GT.AND P2, PT, R3.reuse, R23, PT ;  /* 0x000000170300720c */ /* 0x040fe20003f44270 */
[----:B------:R-:W-:Y:S01]  /*8a60*/  UMOV UR6, UR37 ;  /* 0x0000002500067c82 */ /* 0x000fe20008000000 */
[----:B------:R-:W1:Y:S01]  /*8a70*/  MUFU.EX2 R145, R145 ;  /* 0x0000009100917308 */ /* 0x000e620000000800 */
[----:B------:R-:W-:-:S07]  /*8a80*/  VIADD R3, R3, 0xffffffff ;  /* 0xffffffff03037836 */ /* 0x000fce0000000000 */
[----:B------:R-:W3:Y:S08]  /*8a90*/  MUFU.EX2 R12, R12 ;  /* 0x0000000c000c7308 */ /* 0x000ef00000000800 */
[----:B------:R-:W4:Y:S08]  /*8aa0*/  MUFU.EX2 R147, R147 ;  /* 0x0000009300937308 */ /* 0x000f300000000800 */
[----:B------:R-:W5:Y:S08]  /*8ab0*/  MUFU.EX2 R13, R13 ;  /* 0x0000000d000d7308 */ /* 0x000f700000000800 */
[----:B------:R-:W5:Y:S01]  /*8ac0*/  MUFU.EX2 R141, R141 ;  /* 0x0000008d008d7308 */ /* 0x000f620000000800 */
        /* <DEDUP_REMOVED lines=10> */
[----:B--2---:R-:W-:Y:S01]  /*8b70*/  FFMA.FTZ R29, R5, R2, R148 ;  /* 0x00000002051d7223 */ /* 0x004fe20000010094 */
[----:B------:R-:W-:Y:S01]  /*8b80*/  FADD.FTZ R2, R8, R33 ;  /* 0x0000002108027221 */ /* 0x000fe20000010000 */
[----:B------:R-:W-:Y:S01]  /*8b90*/  @!P1 VIADD R33, R0, 0x16860 ;  /* 0x0001686000219836 */ /* 0x000fe20000000000 */
[----:B------:R-:W2:Y:S01]  /*8ba0*/  MUFU.EX2 R17, R17 ;  /* 0x0000001100117308 */ /* 0x000ea20000000800 */
[C---:B------:R-:W-:Y:S01]  /*8bb0*/  FADD.FTZ R29, R6.reuse, R29 ;  /* 0x0000001d061d7221 */ /* 0x040fe20000010000 */
[----:B------:R-:W-:Y:S01]  /*8bc0*/  FADD.FTZ R2, R151, R2 ;  /* 0x0000000297027221 */ /* 0x000fe20000010000 */
[----:B------:R-:W-:Y:S01]  /*8bd0*/  F2FP.BF16.F32.PACK_AB R148, R6, R148 ;  /* 0x000000940694723e */ /* 0x000fe200000010ff */
[----:B------:R-:W-:Y:S01]  /*8be0*/  FFMA.FTZ R0, R63, R41, -R54 ;  /* 0x000000293f007223 */ /* 0x000fe20000010836 */
[----:B0-----:R-:W-:Y:S01]  /*8bf0*/  FADD.FTZ R32, R150, R29 ;  /* 0x0000001d96207221 */ /* 0x001fe20000010000 */
[----:B------:R-:W-:Y:S01]  /*8c00*/  FADD.FTZ R2, R9, R2 ;  /* 0x0000000209027221 */ /* 0x000fe20000010000 */
[----:B------:R-:W-:Y:S01]  /*8c10*/  @!P1 PRMT R33, RZ, 0x654, R33 ;  /* 0x00000654ff219816 */ /* 0x000fe20000000021 */
[----:B------:R-:W-:Y:S01]  /*8c20*/  MUFU.EX2 R142, R142 ;  /* 0x0000008e008e7308 */ /* 0x000fe20000000800 */
[C---:B------:R-:W-:Y:S01]  /*8c30*/  FADD.FTZ R29, R7.reuse, R32 ;  /* 0x00000020071d7221 */ /* 0x040fe20000010000 */
[----:B------:R-:W-:Y:S01]  /*8c40*/  F2FP.BF16.F32.PACK_AB R150, R7, R150 ;  /* 0x000000960796723e */ /* 0x000fe200000010ff */
[----:B------:R0:W-:Y:S01]  /*8c50*/  @!P1 SYNCS.ARRIVE.TRANS64.RED.A1T0 RZ, [R33+URZ], RZ ;  /* 0x000000ff21ff99a7 */ /* 0x0001e2000810043f */
[----:B------:R-:W-:Y:S01]  /*8c60*/  F2FP.BF16.F32.PACK_AB R151, R9, R151 ;  /* 0x000000970997723e */ /* 0x000fe200000010ff */
[----:B------:R-:W-:Y:S01]  /*8c70*/  FADD.FTZ R32, R144, R29 ;  /* 0x0000001d90207221 */ /* 0x000fe20000010000 */
[----:B-1----:R-:W-:Y:S01]  /*8c80*/  FADD.FTZ R29, R145, R2 ;  /* 0x00000002911d7221 */ /* 0x002fe20000010000 */
[----:B------:R-:W-:Y:S01]  /*8c90*/  FFMA.FTZ R2, R65, R41, -R54 ;  /* 0x0000002941027223 */ /* 0x000fe20000010836 */
[----:B------:R-:W1:Y:S01]  /*8ca0*/  MUFU.EX2 R143, R143 ;  /* 0x0000008f008f7308 */ /* 0x000e620000000800 */
[C---:B---3--:R-:W-:Y:S01]  /*8cb0*/  F2FP.BF16.F32.PACK_AB R145, R12.reuse, R145 ;  /* 0x000000910c91723e */ /* 0x048fe200000010ff */
[----:B------:R-:W-:Y:S01]  /*8cc0*/  FADD.FTZ R36, R12, R29 ;  /* 0x0000001d0c247221 */ /* 0x000fe20000010000 */
[----:B0-----:R-:W-:Y:S01]  /*8cd0*/  FADD.FTZ R33, R77, R32 ;  /* 0x000000204d217221 */ /* 0x001fe20000010000 */
[-CC-:B------:R-:W-:Y:S01]  /*8ce0*/  FFMA.FTZ R32, R67, R41.reuse, -R54.reuse ;  /* 0x0000002943207223 */ /* 0x180fe20000010836 */
[----:B------:R-:W-:Y:S01]  /*8cf0*/  FFMA.FTZ R54, R75, R41, -R54 ;  /* 0x000000294b367223 */ /* 0x000fe20000010836 */
[----:B----4-:R-:W-:Y:S01]  /*8d00*/  FADD.FTZ R36, R147, R36 ;  /* 0x0000002493247221 */ /* 0x010fe20000010000 */
[----:B------:R-:W-:Y:S01]  /*8d10*/  FADD.FTZ R33, R146, R33 ;  /* 0x0000002192217221 */ /* 0x000fe20000010000 */
[----:B------:R-:W0:Y:S01]  /*8d20*/  MUFU.EX2 R20, R20 ;  /* 0x0000001400147308 */ /* 0x000e220000000800 */
[-C--:B------:R-:W-:Y:S01]  /*8d30*/  FMUL.FTZ R100, R100, R5.reuse ;  /* 0x0000000564647220 */ /* 0x080fe20000410000 */
[----:B-----5:R-:W-:Y:S01]  /*8d40*/  FADD.FTZ R36, R13, R36 ;  /* 0x000000240d247221 */ /* 0x020fe20000010000 */
[----:B------:R-:W-:Y:S01]  /*8d50*/  FADD.FTZ R33, R14, R33 ;  /* 0x000000210e217221 */ /* 0x000fe20000010000 */
[-C--:B------:R-:W-:Y:S01]  /*8d60*/  FMUL.FTZ R101, R101, R5.reuse ;  /* 0x0000000565657220 */ /* 0x080fe20000410000 */
[-C--:B------:R-:W-:Y:S01]  /*8d70*/  FMUL.FTZ R104, R104, R5.reuse ;  /* 0x0000000568687220 */ /* 0x080fe20000410000 */
[----:B------:R-:W-:Y:S01]  /*8d80*/  FADD.FTZ R36, R141, R36 ;  /* 0x000000248d247221 */ /* 0x000fe20000010000 */
[----:B------:R-:W-:Y:S01]  /*8d90*/  FADD.FTZ R40, R140, R33 ;  /* 0x000000218c287221 */ /* 0x000fe20000010000 */
[----:B------:R-:W3:Y:S01]  /*8da0*/  MUFU.EX2 R18, R18 ;  /* 0x0000001200127308 */ /* 0x000ee20000000800 */
[-C--:B------:R-:W-:Y:S01]  /*8db0*/  FMUL.FTZ R105, R105, R5.reuse ;  /* 0x0000000569697220 */ /* 0x080fe20000410000 */
[----:B--2---:R-:W-:Y:S01]  /*8dc0*/  FADD.FTZ R36, R17, R36 ;  /* 0x0000002411247221 */ /* 0x004fe20000010000 */
[----:B------:R-:W-:Y:S01]  /*8dd0*/  FADD.FTZ R29, R15, R40 ;  /* 0x000000280f1d7221 */ /* 0x000fe20000010000 */
[-C--:B------:R-:W-:Y:S01]  /*8de0*/  FMUL.FTZ R108, R108, R5.reuse ;  /* 0x000000056c6c7220 */ /* 0x080fe20000410000 */
[-C--:B------:R-:W-:Y:S01]  /*8df0*/  FMUL.FTZ R109, R109, R5.reuse ;  /* 0x000000056d6d7220 */ /* 0x080fe20000410000 */
[----:B-1----:R-:W-:Y:S01]  /*8e00*/  FADD.FTZ R33, R143, R36 ;  /* 0x000000248f217221 */ /* 0x002fe20000010000 */
[----:B------:R-:W-:Y:S01]  /*8e10*/  FADD.FTZ R29, R142, R29 ;  /* 0x0000001d8e1d7221 */ /* 0x000fe20000010000 */
[----:B------:R-:W1:Y:S01]  /*8e20*/  MUFU.EX2 R136, R136 ;  /* 0x0000008800887308 */ /* 0x000e620000000800 */
[-C--:B------:R-:W-:Y:S01]  /*8e30*/  FMUL.FTZ R112, R112, R5.reuse ;  /* 0x0000000570707220 */ /* 0x080fe20000410000 */
[-C--:B------:R-:W-:Y:S01]  /*8e40*/  FMUL.FTZ R113, R113, R5.reuse ;  /* 0x0000000571717220 */ /* 0x080fe20000410000 */
[----:B0-----:R-:W-:Y:S01]  /*8e50*/  FADD.FTZ R29, R20, R29 ;  /* 0x0000001d141d7221 */ /* 0x001fe20000010000 */
[-C--:B------:R-:W-:Y:S01]  /*8e60*/  FMUL.FTZ R116, R116, R5.reuse ;  /* 0x0000000574747220 */ /* 0x080fe20000410000 */
[----:B------:R-:W-:Y:S01]  /*8e70*/  FMUL.FTZ R117, R117, R5 ;  /* 0x0000000575757220 */ /* 0x000fe20000410000 */
[----:B------:R-:W-:Y:S01]  /*8e80*/  F2FP.BF16.F32.PACK_AB R144, R77, R144 ;  /* 0x000000904d90723e */ /* 0x000fe200000010ff */
[----:B------:R-:W-:Y:S01]  /*8e90*/  FMUL.FTZ R90, R90, R52 ;  /* 0x000000345a5a7220 */ /* 0x000fe20000410000 */
[----:B------:R-:W0:Y:S01]  /*8ea0*/  MUFU.EX2 R137, R137 ;  /* 0x0000008900897308 */ /* 0x000e220000000800 */
[----:B---3--:R-:W-:Y:S01]  /*8eb0*/  FADD.FTZ R36, R18, R33 ;  /* 0x0000002112247221 */ /* 0x008fe20000010000 */
[----:B------:R-:W-:Y:S01]  /*8ec0*/  F2FP.BF16.F32.PACK_AB R146, R14, R146 ;  /* 0x000000920e92723e */ /* 0x000fe200000010ff */
[-C--:B------:R-:W-:Y:S01]  /*8ed0*/  FMUL.FTZ R91, R91, R52.reuse ;  /* 0x000000345b5b7220 */ /* 0x080fe20000410000 */
[----:B------:R-:W-:Y:S01]  /*8ee0*/  F2FP.BF16.F32.PACK_AB R147, R13, R147 ;  /* 0x000000930d93723e */ /* 0x000fe200000010ff */
[----:B------:R-:W-:Y:S01]  /*8ef0*/  FMUL.FTZ R94, R94, R52 ;  /* 0x000000345e5e7220 */ /* 0x000fe20000410000 */
[----:B------:R-:W-:Y:S01]  /*8f00*/  F2FP.BF16.F32.PACK_AB R140, R15, R140 ;  /* 0x0000008c0f8c723e */ /* 0x000fe200000010ff */
[-C--:B------:R-:W-:Y:S01]  /*8f10*/  FMUL.FTZ R95, R95, R52.reuse ;  /* 0x000000345f5f7220 */ /* 0x080fe20000410000 */
[----:B------:R-:W2:Y:S01]  /*8f20*/  MUFU.EX2 R21, R21 ;  /* 0x0000001500157308 */ /* 0x000ea20000000800 */
[----:B-1----:R-:W-:Y:S01]  /*8f30*/  FADD.FTZ R40, R136, R29 ;  /* 0x0000001d88287221 */ /* 0x002fe20000010000 */
[----:B------:R-:W-:Y:S01]  /*8f40*/  F2FP.BF16.F32.PACK_AB R141, R17, R141 ;  /* 0x0000008d118d723e */ /* 0x000fe200000010ff */
[----:B------:R-:W-:Y:S01]  /*8f50*/  FMUL.FTZ R98, R98, R52 ;  /* 0x0000003462627220 */ /* 0x000fe20000410000 */
        /* <DEDUP_REMOVED lines=17> */
[----:B------:R-:W-:Y:S01]  /*9070*/  FMUL.FTZ R119, R119, R52 ;  /* 0x0000003477777220 */ /* 0x000fe20000410000 */
[----:B------:R-:W-:-:S02]  /*9080*/  IMAD.MOV.U32 R5, RZ, RZ, R51 ;  /* 0x000000ffff057224 */ /* 0x000fc400078e0033 */
        /* <DEDUP_REMOVED lines=92> */
[----:B------:R-:W-:Y:S06]  /*9650*/  @P2 BRA `(.L_x_14183) ;  /* 0xffffffd800d42947 */ /* 0x000fec000383ffff */
.L_x_14174:
[----:B------:R-:W-:Y:S06]  /*9660*/  BAR.ARV 0x8, 0x200 ;  /* 0x0208000000007b1d */ /* 0x000fec0000002000 */
[----:B------:R-:W-:Y:S05]  /*9670*/  @!P0 BRA `(.L_x_14184) ;  /* 0x0000000000048947 */ /* 0x000fea0003800000 */
[----:B------:R-:W-:Y:S01]  /*9680*/  BPT.TRAP 0x1 ;  /* 0x000000040000795c */ /* 0x000fe20000300000 */
.L_x_14184:
[----:B------:R-:W-:Y:S01]  /*9690*/  ULEA UR5, UR37, UR38, 0x3 ;  /* 0x0000002625057291 */ /* 0x000fe2000f8e183f */
[----:B------:R-:W-:-:S05]  /*96a0*/  IMAD.U32 R3, RZ, RZ, UR36 ;  /* 0x00000024ff037e24 */ /* 0x000fca000f8e00ff */
[----:B------:R-:W-:-:S04]  /*96b0*/  SHF.L.U32 R3, R3, 0x1f, RZ ;  /* 0x0000001f03037819 */ /* 0x000fc800000006ff */
[----:B------:R0:W1:Y:S01]  /*96c0*/  SYNCS.PHASECHK.TRANS64.TRYWAIT P2, [UR5+0x16850], R3 ;  /* 0x01685003ff0075a7 */ /* 0x0000620008040145 */
[----:B------:R-:W-:Y:S05]  /*96d0*/  @!P0 BRA `(.L_x_14185) ;  /* 0x0000000000048947 */ /* 0x000fea0003800000 */
[----:B------:R-:W-:Y:S01]  /*96e0*/  BPT.TRAP 0x1 ;  /* 0x000000040000795c */ /* 0x000fe20000300000 */
.L_x_14185:
[----:B-1----:R-:W-:Y:S05]  /*96f0*/  @P2 BRA `(.L_x_14186) ;  /* 0x0000000000082947 */ /* 0x002fea0003800000 */
[----:B------:R-:W1:Y:S02]  /*9700*/  SYNCS.PHASECHK.TRANS64.TRYWAIT P0, [UR5+0x16850], R3 ;  /* 0x01685003ff0075a7 */ /* 0x000e640008000145 */
[----:B-1----:R-:W-:Y:S05]  /*9710*/  @!P0 BRA `(.L_x_14187) ;  /* 0x0000008c00d08947 */ /* 0x002fea0003800000 */
.L_x_14186:
[----:B------:R-:W-:Y:S01]  /*9720*/  UIADD3 UR38, UR38, 0x400, URZ ;  /* 0x0000040026267890 */ /* 0x000fe2000fffe03f */
[----:B------:R-:W2:Y:S01]  /*9730*/  LDL.LU R13, [R1+0x24] ;  /* 0x00002400010d7983 */ /* 0x000ea20000300800 */
[----:B------:R-:W-:Y:S01]  /*9740*/  WARPGROUP.ARRIVE ;  /* 0x00000000000079c5 */ /* 0x000fe20000000000 */
[----:B------:R-:W-:Y:S01]  /*9750*/  UMOV UR7, 0x40000040 ;  /* 0x4000004000077882 */ /* 0x000fe20000000000 */
[----:B------:R-:W-:Y:S01]  /*9760*/  USHF.R.U32.HI UR38, URZ, 0x4, UR38 ;  /* 0x000000043f267899 */ /* 0x000fe20008011626 */
[----:B01----:R-:W0:Y:S01]  /*9770*/  SHFL.BFLY PT, R3, R2, 0x2, 0x1f ;  /* 0x0c401f0002037f89 */ /* 0x003e2200000e0000 */
[----:B------:R-:W-:Y:S02]  /*9780*/  IMAD.U32 R8, RZ, RZ, UR5 ;  /* 0x00000005ff087e24 */ /* 0x000fe4000f8e00ff */
[----:B------:R-:W-:Y:S01]  /*9790*/  ULOP3.LUT UR4, UR38, 0x3fff, URZ, 0xc0, !UPT ;  /* 0x00003fff26047892 */ /* 0x000fe2000f8ec03f */
[----:B------:R-:W1:Y:S01]  /*97a0*/  SHFL.BFLY PT, R5, R0, 0x2, 0x1f ;  /* 0x0c401f0000057f89 */ /* 0x000e6200000e0000 */
[----:B------:R-:W-:-:S02]  /*97b0*/  @!P1 VIADD R8, R8, 0x16860 ;  /* 0x0001686008089836 */ /* 0x000fc40000000000 */
[----:B------:R-:W-:Y:S01]  /*97c0*/  ULEA UR4, UR37, UR4, 0xa ;  /* 0x0000000425047291 */ /* 0x000fe2000f8e503f */
[----:B------:R-:W-:Y:S01]  /*97d0*/  IMAD.MOV.U32 R28, RZ, RZ, -0x800000 ;  /* 0xff800000ff1c7424 */ /* 0x000fe200078e00ff */
[----:B------:R-:W-:Y:S01]  /*97e0*/  UIADD3 UR37, UR37, 0x1, URZ ;  /* 0x0000000125257890 */ /* 0x000fe2000fffe03f */
[----:B------:R-:W-:-:S03]  /*97f0*/  @!P1 PRMT R8, RZ, 0x654, R8 ;  /* 0x00000654ff089816 */ /* 0x000fc60000000008 */
[----:B------:R-:W-:Y:S01]  /*9800*/  UISETP.NE.AND UP0, UPT, UR37, 0x2, UPT ;  /* 0x000000022500788c */ /* 0x000fe2000bf05270 */
[----:B------:R-:W-:Y:S02]  /*9810*/  UMOV UR6, UR4 ;  /* 0x0000000400067c82 */ /* 0x000fe40008000000 */
[----:B------:R-:W-:Y:S01]  /*9820*/  HGMMA.64x64x16.F32.BF16 R88, R148, gdesc[UR4].tnspB, R88, gsb0 ;  /* 0x40e0000494587df0 */ /* 0x000fe20008001858 */
[----:B------:R-:W-:Y:S01]  /*9830*/  UIADD3 UR6, UR4, 0x80, URZ ;  /* 0x0000008004067890 */ /* 0x000fe2000fffe03f */
[----:B------:R-:W-:Y:S01]  /*9840*/  UMOV UR7, 0x40000040 ;  /* 0x4000004000077882 */ /* 0x000fe20000000000 */
[----:B------:R-:W-:Y:S01]  /*9850*/  USEL UR37, UR37, URZ, UP0 ;  /* 0x0000003f25257287 */ /* 0x000fe20008000000 */
[----:B0-----:R-:W-:Y:S01]  /*9860*/  FADD.FTZ R3, R3, R2 ;  /* 0x0000000203037221 */ /* 0x001fe20000010000 */
[----:B-1----:R-:W-:-:S04]  /*9870*/  FADD.FTZ R5, R5, R0 ;  /* 0x0000000005057221 */ /* 0x002fc80000010000 */
[----:B------:R-:W0:Y:S01]  /*9880*/  SHFL.BFLY PT, R4, R3, 0x1, 0x1f ;  /* 0x0c201f0003047f89 */ /* 0x000e2200000e0000 */
[----:B------:R-:W-:-:S03]  /*9890*/  IMAD.MOV.U32 R0, RZ, RZ, -0x800000 ;  /* 0xff800000ff007424 */ /* 0x000fc600078e00ff */
        /* <DEDUP_REMOVED lines=19> */
[----:B------:R-:W-:Y:S01]  /*99d0*/  UIADD3 UR6, UR4, 0x100, URZ ;  /* 0x0000010004067890 */ /* 0x000fe2000fffe03f */
[----:B------:R-:W-:Y:S01]  /*99e0*/  @P2 FFMA.FTZ R0, R12, R10, R7 ;  /* 0x0000000a0c002223 */ /* 0x000fe20000010007 */
        /* <DEDUP_REMOVED lines=11> */
[----:B--2---:R-:W-:-:S05]  /*9aa0*/  VIADD R13, R13, 0x1 ;  /* 0x000000010d0d7836 */ /* 0x004fca0000000000 */
[----:B------:R1:W-:Y:S01]  /*9ab0*/  STL [R1+0x24], R13 ;  /* 0x0000240d01007387 */ /* 0x0003e20000100800 */
        /* <DEDUP_REMOVED lines=55> */
.L_x_14157:
[----:B------:R-:W0:Y:S01]  /*9e30*/  S2R R4, SR_CgaCtaId ;  /* 0x0000000000047919 */ /* 0x000e220000008800 */
[----:B------:R-:W-:Y:S01]  /*9e40*/  MOV R17, 0x400 ;  /* 0x0000040000117802 */ /* 0x000fe20000000f00 */
[----:B------:R-:W-:Y:S01]  /*9e50*/  BSSY B0, `(.L_x_14188) ;  /* 0x000022c000007945 */ /* 0x000fe20003800000 */
[----:B------:R-:W-:Y:S02]  /*9e60*/  BAR.SYNC.DEFER_BLOCKING 0x5, 0x200 ;  /* 0x0148000000007b1d */ /* 0x000fe40000010000 */
[----:B0-----:R-:W-:-:S05]  /*9e70*/  LEA R17, R4, R17, 0x18 ;  /* 0x0000001104117211 */ /* 0x001fca00078ec0ff */
[----:B------:R0:W1:Y:S01]  /*9e80*/  LDS.128 R4, [R17+0x168d0] ;  /* 0x0168d00011047984 */ /* 0x0000620000000c00 */
[----:B------:R-:W-:Y:S06]  /*9e90*/  BAR.ARV 0x4, 0x200 ;  /* 0x0108000000007b1d */ /* 0x000fec0000002000 */
[----:B------:R-:W-:Y:S05]  /*9ea0*/  @P0 BRA `(.L_x_14189) ;  /* 0x0000001800200947 */ /* 0x000fea0003800000 */
[----:B------:R-:W2:Y:S01]  /*9eb0*/  LDL R8, [R1+0x48] ;  /* 0x0000480001087983 */ /* 0x000ea20000100800 */
[----:B------:R-:W3:Y:S01]  /*9ec0*/  LDC.64 R34, c[0x0][0xc00] ;  /* 0x00030000ff227b82 */ /* 0x000ee20000000a00 */
[----:B-1----:R-:W1:Y:S01]  /*9ed0*/  S2R R4, SR_SWINHI ;  /* 0x0000000000047919 */ /* 0x002e620000002f00 */
[----:B------:R-:W-:Y:S01]  /*9ee0*/  F2FP.BF16.F32.PACK_AB R24, R3, R2 ;  /* 0x000000020318723e */ /* 0x000fe200000010ff */
[----:B------:R-:W-:Y:S01]  /*9ef0*/  ULDC.64 UR4, c[0x0][0xc08] ;  /* 0x0003020000047ab9 */ /* 0x000fe20000000a00 */
[----:B------:R-:W4:Y:S01]  /*9f00*/  LDL R36, [R1+0x1c] ;  /* 0x00001c0001247983 */ /* 0x000f220000100800 */
[----:B------:R-:W-:Y:S02]  /*9f10*/  MOV R20, R17 ;  /* 0x0000001100147202 */ /* 0x000fe40000000f00 */
[----:B-1----:R-:W-:Y:S02]  /*9f20*/  MOV R21, R4 ;  /* 0x0000000400157202 */ /* 0x002fe40000000f00 */
[----:B------:R-:W-:-:S02]  /*9f30*/  F2FP.BF16.F32.PACK_AB R25, R91, R90 ;  /* 0x0000005a5b19723e */ /* 0x000fc400000010ff */
[----:B------:R-:W-:Y:S02]  /*9f40*/  F2FP.BF16.F32.PACK_AB R26, R93, R92 ;  /* 0x0000005c5d1a723e */ /* 0x000fe400000010ff */
[----:B------:R-:W-:Y:S01]  /*9f50*/  F2FP.BF16.F32.PACK_AB R27, R95, R94 ;  /* 0x0000005e5f1b723e */ /* 0x000fe200000010ff */
[----:B------:R-:W-:Y:S01]  /*9f60*/  BAR.SYNC.DEFER_BLOCKING 0x1, 0x180 ;  /* 0x0046000000007b1d */ /* 0x000fe20000010000 */
[----:B--2---:R-:W-:-:S03]  /*9f70*/  IMAD.WIDE R8, R8, 0x2, R20 ;  /* 0x0000000208087825 */ /* 0x004fc600078e0214 */
[C---:B------:R-:W-:Y:S02]  /*9f80*/  IADD3 R23, P0, R8.reuse, 0x60, RZ ;  /* 0x0000006008177810 */ /* 0x040fe40007f1e0ff */
[C---:B------:R-:W-:Y:S02]  /*9f90*/  LOP3.LUT R11, R8.reuse, 0x380, RZ, 0xc0, !PT ;  /* 0x00000380080b7812 */ /* 0x040fe400078ec0ff */
[----:B------:R-:W-:Y:S02]  /*9fa0*/  LOP3.LUT R4, R23, 0x380, RZ, 0xc0, !PT ;  /* 0x0000038017047812 */ /* 0x000fe400078ec0ff */
[----:B------:R-:W-:Y:S02]  /*9fb0*/  SHF.R.U64 R11, R11, 0x3, RZ ;  /* 0x000000030b0b7819 */ /* 0x000fe400000012ff */
[C---:B------:R-:W-:Y:S02]  /*9fc0*/  IADD3 R31, P1, R8.reuse, 0x40, RZ ;  /* 0x00000040081f7810 */ /* 0x040fe40007f3e0ff */
[----:B------:R-:W-:-:S02]  /*9fd0*/  IADD3 R29, P2, R8, 0x20, RZ ;  /* 0x00000020081d7810 */ /* 0x000fc40007f5e0ff */
[----:B------:R-:W-:Y:S02]  /*9fe0*/  SHF.R.U64 R4, R4, 0x3, RZ ;  /* 0x0000000304047819 */ /* 0x000fe400000012ff */
[----:B------:R-:W-:Y:S02]  /*9ff0*/  LOP3.LUT R8, R11, R8, RZ, 0x3c, !PT ;  /* 0x000000080b087212 */ /* 0x000fe400078e3cff */
[----:B------:R-:W-:Y:S02]  /*a000*/  LOP3.LUT R10, R4, R23, RZ, 0x3c, !PT ;  /* 0x00000017040a7212 */ /* 0x000fe400078e3cff */
[----:B------:R-:W-:Y:S02]  /*a010*/  MOV R23, R8 ;  /* 0x0000000800177202 */ /* 0x000fe40000000f00 */
[----:B------:R-:W-:Y:S02]  /*a020*/  LOP3.LUT R8, R31, 0x380, RZ, 0xc0, !PT ;  /* 0x000003801f087812 */ /* 0x000fe400078ec0ff */
[----:B------:R-:W-:-:S02]  /*a030*/  LOP3.LUT R4, R29, 0x380, RZ, 0xc0, !PT ;  /* 0x000003801d047812 */ /* 0x000fc400078ec0ff */
[----:B------:R-:W-:Y:S02]  /*a040*/  SHF.R.U64 R8, R8, 0x3, RZ ;  /* 0x0000000308087819 */ /* 0x000fe400000012ff */
[----:B------:R-:W-:Y:S01]  /*a050*/  SHF.R.U64 R4, R4, 0x3, RZ ;  /* 0x0000000304047819 */ /* 0x000fe200000012ff */
[--C-:B------:R-:W-:Y:S01]  /*a060*/  IMAD.X R11, RZ, RZ, R9.reuse, P0 ;  /* 0x000000ffff0b7224 */ /* 0x100fe200000e0609 */
[----:B------:R-:W-:Y:S01]  /*a070*/  LOP3.LUT R12, R8, R31, RZ, 0x3c, !PT ;  /* 0x0000001f080c7212 */ /* 0x000fe200078e3cff */
[--C-:B------:R-:W-:Y:S01]  /*a080*/  IMAD.X R13, RZ, RZ, R9.reuse, P1 ;  /* 0x000000ffff0d7224 */ /* 0x100fe200008e0609 */
[----:B------:R-:W-:Y:S01]  /*a090*/  LOP3.LUT R14, R4, R29, RZ, 0x3c, !PT ;  /* 0x0000001d040e7212 */ /* 0x000fe200078e3cff */
[----:B------:R-:W-:Y:S01]  /*a0a0*/  IMAD.X R15, RZ, RZ, R9, P2 ;  /* 0x000000ffff0f7224 */ /* 0x000fe200010e0609 */
[----:B------:R-:W-:Y:S01]  /*a0b0*/  MOV R4, R10 ;  /* 0x0000000a00047202 */ /* 0x000fe20000000f00 */
[----:B------:R1:W-:Y:S01]  /*a0c0*/  STSM.16.M88.4 [R23], R24 ;  /* 0x0000001817007844 */ /* 0x0003e20000000200 */
[----:B------:R-:W-:Y:S01]  /*a0d0*/  MOV R18, R12 ;  /* 0x0000000c00127202 */ /* 0x000fe20000000f00 */
[----:B------:R-:W2:Y:S01]  /*a0e0*/  LDC.64 R30, c[0x0][0xc00] ;  /* 0x00030000ff1e7b82 */ /* 0x000ea20000000a00 */
        /* <DEDUP_REMOVED lines=9> */
[----:B-1----:R-:W-:Y:S02]  /*a180*/  F2FP.BF16.F32.PACK_AB R24, R113, R112 ;  /* 0x000000707118723e */ /* 0x002fe400000010ff */
[----:B------:R-:W-:Y:S02]  /*a190*/  F2FP.BF16.F32.PACK_AB R25, R115, R114 ;  /* 0x000000727319723e */ /* 0x000fe400000010ff */
[----:B------:R-:W-:Y:S02]  /*a1a0*/  F2FP.BF16.F32.PACK_AB R26, R117, R116 ;  /* 0x00000074751a723e */ /* 0x000fe400000010ff */
[----:B------:R-:W-:Y:S01]  /*a1b0*/  F2FP.BF16.F32.PACK_AB R27, R119, R118 ;  /* 0x00000076771b723e */ /* 0x000fe200000010ff */
[----:B------:R-:W-:Y:S04]  /*a1c0*/  STSM.16.M88.4 [R29], R8 ;  /* 0x000000081d007844 */ /* 0x000fe80000000200 */
[----:B------:R1:W-:Y:S04]  /*a1d0*/  STSM.16.M88.4 [R18], R12 ;  /* 0x0000000c12007844 */ /* 0x0003e80000000200 */
[----:B------:R0:W-:Y:S01]  /*a1e0*/  STSM.16.M88.4 [R4], R24 ;  /* 0x0000001804007844 */ /* 0x0001e20000000200 */
[----:B---3--:R-:W-:-:S04]  /*a1f0*/  ISETP.NE.U32.AND P0, PT, R34, RZ, PT ;  /* 0x000000ff2200720c */ /* 0x008fc80003f05070 */
[----:B------:R-:W-:Y:S01]  /*a200*/  ISETP.NE.AND.EX P0, PT, R35, RZ, PT, P0 ;  /* 0x000000ff2300720c */ /* 0x000fe20003f05300 */
[----:B------:R-:W-:Y:S02]  /*a210*/  IMAD.MOV.U32 R23, RZ, RZ, RZ ;  /* 0x000000ffff177224 */ /* 0x000fe400078e00ff */
[----:B--2---:R-:W-:Y:S01]  /*a220*/  IMAD.WIDE R30, R153, 0x4, R30 ;  /* 0x00000004991e7825 */ /* 0x004fe200078e021e */
[----:B------:R-:W-:Y:S01]  /*a230*/  BAR.SYNC.DEFER_BLOCKING 0x1, 0x180 ;  /* 0x0046000000007b1d */ /* 0x000fe20000010000 */
[----:B------:R-:W-:-:S07]  /*a240*/  ISETP.NE.U32.AND P1, PT, RZ, UR4, PT ;  /* 0x00000004ff007c0c */ /* 0x000fce000bf25070 */
[----:B-1----:R-:W1:Y:S08]  /*a250*/  LDC R18, c[0x0][0xbe8] ;  /* 0x0002fa00ff127b82 */ /* 0x002e700000000800 */
[----:B0-----:R-:W0:Y:S08]  /*a260*/  LDC R4, c[0x0][0xad4] ;  /* 0x0002b500ff047b82 */ /* 0x001e300000000800 */
[----:B------:R-:W2:Y:S01]  /*a270*/  LDC.64 R8, c[0x0][0xba8] ;  /* 0x0002ea00ff087b82 */ /* 0x000ea20000000a00 */
[----:B------:R-:W3:Y:S01]  /*a280*/  @P0 LDG.E R23, desc[UR40][R30.64] ;  /* 0x000000281e170981 */ /* 0x000ee2000c1e1900 */
[----:B------:R-:W-:-:S13]  /*a290*/  ISETP.NE.AND.EX P1, PT, RZ, UR5, PT, P1 ;  /* 0x00000005ff007c0c */ /* 0x000fda000bf25310 */
[----:B------:R-:W-:-:S04]  /*a2a0*/  @P1 LEA R32, P2, R153, UR4, 0x2 ;  /* 0x0000000499201c11 */ /* 0x000fc8000f8410ff */
[----:B------:R-:W-:Y:S02]  /*a2b0*/  @P1 LEA.HI.X R33, R153, UR5, R157, 0x2, P2 ;  /* 0x0000000599211c11 */ /* 0x000fe400090f149d */
[----:B------:R-:W-:-:S04]  /*a2c0*/  ISETP.NE.AND P2, PT, R155, RZ, PT ;  /* 0x000000ff9b00720c */ /* 0x000fc80003f45270 */
[----:B0-----:R-:W-:Y:S02]  /*a2d0*/  SEL R4, R155, R4, P2 ;  /* 0x000000049b047207 */ /* 0x001fe40001000000 */
[----:B------:R-:W-:Y:S02]  /*a2e0*/  MOV R26, 0x9b8 ;  /* 0x000009b8001a7802 */ /* 0x000fe40000000f00 */
[----:B------:R-:W-:Y:S02]  /*a2f0*/  ISETP.GT.AND P3, PT, R4, 0x1, PT ;  /* 0x000000010400780c */ /* 0x000fe40003f64270 */
[----:B-1----:R-:W-:Y:S01]  /*a300*/  ISETP.NE.AND P4, PT, R18, 0x1, PT ;  /* 0x000000011200780c */ /* 0x002fe20003f85270 */
[----:B------:R-:W-:Y:S01]  /*a310*/  ULDC UR4, c[0x0][0xa88] ;  /* 0x0002a20000047ab9 */ /* 0x000fe20000000800 */
[----:B------:R-:W-:Y:S01]  /*a320*/  SEL R26, R26, 0x978, P3 ;  /* 0x000009781a1a7807 */ /* 0x000fe20001800000 */
[----:B------:R-:W-:-:S03]  /*a330*/  IMAD.U32 R29, RZ, RZ, UR4 ;  /* 0x00000004ff1d7e24 */ /* 0x000fc6000f8e00ff */
[----:B------:R-:W0:Y:S01]  /*a340*/  LDC.64 R14, c[0x0][R26+0x220] ;  /* 0x000088001a0e7b82 */ /* 0x000e220000000a00 */
[----:B------:R-:W-:Y:S02]  /*a350*/  ISETP.NE.U32.AND P2, PT, R34, RZ, PT ;  /* 0x000000ff2200720c */ /* 0x000fe40003f45070 */
[----:B------:R1:W5:Y:S05]  /*a360*/  @P1 LDG.E R29, desc[UR40][R32.64] ;  /* 0x00000028201d1981 */ /* 0x00036a000c1e1900 */
[----:B------:R-:W4:Y:S01]  /*a370*/  LDC.64 R12, c[0x0][R26+0x218] ;  /* 0x000086001a0c7b82 */ /* 0x000f220000000a00 */
[----:B------:R-:W-:-:S07]  /*a380*/  ISETP.NE.AND.EX P2, PT, R35, RZ, PT, P2 ;  /* 0x000000ff2300720c */ /* 0x000fce0003f45320 */
[----:B-1----:R-:W1:Y:S08]  /*a390*/  @P4 LDC R32, c[0x0][0xbec] ;  /* 0x0002fb00ff204b82 */ /* 0x002e700000000800 */
[----:B------:R-:W1:Y:S01]  /*a3a0*/  @P4 LDC R35, c[0x0][0xbf0] ;  /* 0x0002fc00ff234b82 */ /* 0x000e620000000800 */
[----:B------:R-:W-:-:S07]  /*a3b0*/  SEL R153, R153, RZ, !P2 ;  /* 0x000000ff99997207 */ /* 0x000fce0005000000 */
[----:B------:R-:W1:Y:S01]  /*a3c0*/  LDC.64 R10, c[0x0][R26+0x228] ;  /* 0x00008a001a0a7b82 */ /* 0x000e620000000a00 */
[----:B------:R-:W-:Y:S01]  /*a3d0*/  SEL R157, R157, RZ, !P2 ;  /* 0x000000ff9d9d7207 */ /* 0x000fe20005000000 */
[----:B0-----:R-:W-:Y:S02]  /*a3e0*/  IMAD R4, R15, R153, RZ ;  /* 0x000000990f047224 */ /* 0x001fe400078e02ff */
[-C--:B----4-:R-:W-:Y:S02]  /*a3f0*/  IMAD R33, R13, R154.reuse, RZ ;  /* 0x0000009a0d217224 */ /* 0x090fe400078e02ff */
[----:B------:R-:W-:Y:S02]  /*a400*/  IMAD.WIDE.U32 R24, R12, R154, RZ ;  /* 0x0000009a0c187225 */ /* 0x000fe400078e00ff */
[----:B------:R-:W0:Y:S02]  /*a410*/  LDC.64 R12, c[0x0][R26+0x210] ;  /* 0x000084001a0c7b82 */ /* 0x000e240000000a00 */
[----:B------:R-:W-:-:S02]  /*a420*/  IMAD.IADD R37, R152, 0x1, R16 ;  /* 0x0000000198257824 */ /* 0x000fc400078e0210 */
[C---:B------:R-:W-:Y:S02]  /*a430*/  IMAD R157, R14.reuse, R157, R4 ;  /* 0x0000009d0e9d7224 */ /* 0x040fe400078e0204 */
[----:B------:R-:W-:Y:S01]  /*a440*/  IMAD.WIDE.U32 R14, R14, R153, RZ ;  /* 0x000000990e0e7225 */ /* 0x000fe200078e00ff */
[----:B------:R-:W-:Y:S01]  /*a450*/  SEL R27, R36, RZ, P3 ;  /* 0x000000ff241b7207 */ /* 0x000fe20001800000 */
[----:B--2---:R-:W2:Y:S02]  /*a460*/  @!P3 LDC R8, c[0x0][0xb50] ;  /* 0x0002d400ff08bb82 */ /* 0x004ea40000000800 */
[----:B-1----:R-:W-:-:S04]  /*a470*/  @P4 IMAD.HI.U32 R4, R37, R32, RZ ;  /* 0x0000002025044227 */ /* 0x002fc800078e00ff */
[----:B------:R-:W-:Y:S02]  /*a480*/  IMAD.IADD R157, R15, 0x1, R157 ;  /* 0x000000010f9d7824 */ /* 0x000fe400078e029d */
[----:B------:R-:W-:Y:S01]  /*a490*/  IMAD.MOV.U32 R15, RZ, RZ, R37 ;  /* 0x000000ffff0f7224 */ /* 0x000fe200078e0025 */
[----:B------:R-:W-:Y:S01]  /*a4a0*/  @P4 SHF.R.U32.HI R15, RZ, R35, R4 ;  /* 0x00000023ff0f4219 */ /* 0x000fe20000011604 */
[----:B------:R-:W-:Y:S01]  /*a4b0*/  IMAD.IADD R25, R25, 0x1, R33 ;  /* 0x0000000119197824 */ /* 0x000fe200078e0221 */
[----:B------:R-:W1:Y:S01]  /*a4c0*/  @!P3 LDC R9, c[0x0][0xb54] ;  /* 0x0002d500ff09bb82 */ /* 0x000e620000000800 */
[-C--:B------:R-:W-:Y:S02]  /*a4d0*/  IMAD R33, R11, R27.reuse, RZ ;  /* 0x0000001b0b217224 */ /* 0x080fe400078e02ff */
[----:B------:R-:W-:Y:S01]  /*a4e0*/  IMAD.WIDE.U32 R10, R10, R27, RZ ;  /* 0x0000001b0a0a7225 */ /* 0x000fe200078e00ff */
[----:B------:R-:W-:-:S03]  /*a4f0*/  SHF.R.S32.HI R4, RZ, 0x1f, R15 ;  /* 0x0000001fff047819 */ /* 0x000fc6000001140f */
[----:B------:R-:W-:Y:S02]  /*a500*/  IMAD.MOV R27, RZ, RZ, -R15 ;  /* 0x000000ffff1b7224 */ /* 0x000fe400078e0a0f */
[----:B------:R-:W-:Y:S01]  /*a510*/  IMAD.IADD R33, R11, 0x1, R33 ;  /* 0x000000010b217824 */ /* 0x000fe200078e0221 */
[--C-:B---3--:R-:W-:Y:S02]  /*a520*/  IADD3 R14, P2, P5, R14, R24, R23.reuse ;  /* 0x000000180e0e7210 */ /* 0x108fe40007d5e017 */
[----:B------:R-:W-:-:S04]  /*a530*/  SHF.R.S32.HI R32, RZ, 0x1f, R23 ;  /* 0x0000001fff207819 */ /* 0x000fc80000011417 */
[----:B------:R-:W-:Y:S02]  /*a540*/  IADD3.X R25, R157, R25, R32, P2, P5 ;  /* 0x000000199d197210 */ /* 0x000fe400017ea420 */
[----:B------:R-:W-:Y:S01]  /*a550*/  IADD3 R10, P2, P5, R15, R14, R10 ;  /* 0x0000000e0f0a7210 */ /* 0x000fe20007d5e00a */
        /* <DEDUP_REMOVED lines=9> */
[----:B------:R-:W-:Y:S08]  /*a5f0*/  @P1 BRA `(.L_x_14190) ;  /* 0x0000000000101947 */ /* 0x000ff00003800000 */
[----:B------:R-:W-:Y:S05]  /*a600*/  @!P0 BRA `(.L_x_14190) ;  /* 0x00000000000c8947 */ /* 0x000fea0003800000 */
[----:B------:R-:W2:Y:S04]  /*a610*/  LDG.E R4, desc[UR40][R30.64] ;  /* 0x000000281e047981 */ /* 0x000ea8000c1e1900 */
[----:B-----5:R-:W2:Y:S02]  /*a620*/  LDG.E R29, desc[UR40][R30.64+0x4] ;  /* 0x000004281e1d7981 */ /* 0x020ea4000c1e1900 */
[----:B--2---:R-:W-:-:S07]  /*a630*/  IMAD.IADD R29, R29, 0x1, -R4 ;  /* 0x000000011d1d7824 */ /* 0x004fce00078e0a04 */
.L_x_14190:
        /* <DEDUP_REMOVED lines=9> */
[----:B------:R-:W-:-:S05]  /*a6d0*/  LOP3.LUT R14, R14, 0xffffff80, RZ, 0xc0, !PT ;  /* 0xffffff800e0e7812 */ /* 0x000fca00078ec0ff */
[----:B------:R-:W-:-:S05]  /*a6e0*/  IMAD.IADD R14, R15, 0x1, -R14 ;  /* 0x000000010f0e7824 */ /* 0x000fca00078e0a0e */
[----:B------:R-:W-:Y:S01]  /*a6f0*/  LOP3.LUT P0, RZ, R14, 0x3, RZ, 0xc0, !PT ;  /* 0x000000030eff7812 */ /* 0x000fe2000780c0ff */
[----:B--2---:R-:W-:Y:S02]  /*a700*/  IMAD.IADD R25, R4, 0x1, R16 ;  /* 0x0000000104197824 */ /* 0x004fe400078e0210 */
[----:B-----5:R-:W-:Y:S02]  /*a710*/  IMAD R4, R29, R18, RZ ;  /* 0x000000121d047224 */ /* 0x020fe400078e02ff */
[----:B------:R-:W-:-:S03]  /*a720*/  VIADD R27, R25, 0x8 ;  /* 0x00000008191b7836 */ /* 0x000fc60000000000 */
[-C--:B------:R-:W-:Y:S02]  /*a730*/  ISETP.GE.OR P1, PT, R25, R4.reuse, P0 ;  /* 0x000000041900720c */ /* 0x080fe40000726670 */
[----:B------:R-:W-:-:S11]  /*a740*/  ISETP.GE.OR P0, PT, R27, R4, P0 ;  /* 0x000000041b00720c */ /* 0x000fd60000706670 */
[----:B0-----:R0:W-:Y:S04]  /*a750*/  @!P1 ST.E desc[UR40][R8.64], R28 ;  /* 0x0000001c08009985 */ /* 0x0011e8000c101928 */
[----:B------:R0:W-:Y:S01]  /*a760*/  @!P0 ST.E desc[UR40][R10.64], R0 ;  /* 0x000000000a008985 */ /* 0x0001e2000c101928 */
[----:B------:R-:W-:Y:S05]  /*a770*/  @P3 BRA `(.L_x_14191) ;  /* 0x0000000400c03947 */ /* 0x000fea0003800000 */
[----:B------:R-:W1:Y:S01]  /*a780*/  S2R R14, SR_TID.X ;  /* 0x00000000000e7919 */ /* 0x000e620000002100 */
[----:B------:R-:W-:Y:S01]  /*a790*/  IMAD.SHL.U32 R38, R156, 0x8, RZ ;  /* 0x000000089c267824 */ /* 0x000fe200078e00ff */
[----:B------:R-:W2:Y:S01]  /*a7a0*/  @P4 LDC R33, c[0x0][0xbec] ;  /* 0x0002fb00ff214b82 */ /* 0x000ea20000000800 */
[----:B------:R-:W-:-:S07]  /*a7b0*/  ULDC.64 UR4, c[0x0][0xaa0] ;  /* 0x0002a80000047ab9 */ /* 0x000fce0000000a00 */
[----:B------:R-:W3:Y:S01]  /*a7c0*/  @P4 LDC R35, c[0x0][0xbf0] ;  /* 0x0002fc00ff234b82 */ /* 0x000ee20000000800 */
[----:B-1----:R-:W-:-:S05]  /*a7d0*/  VIADD R14, R14, 0xffffff80 ;  /* 0xffffff800e0e7836 */ /* 0x002fca0000000000 */
        /* <DEDUP_REMOVED lines=8> */
[----:B------:R-:W-:Y:S02]  /*a860*/  LOP3.LUT R24, R25, 0x380, RZ, 0xc0, !PT ;  /* 0x0000038019187812 */ /* 0x000fe400078ec0ff */
[----:B0-----:R-:W-:Y:S02]  /*a870*/  LOP3.LUT R28, R29, 0x380, RZ, 0xc0, !PT ;  /* 0x000003801d1c7812 */ /* 0x001fe400078ec0ff */
[----:B------:R-:W-:-:S02]  /*a880*/  SHF.R.U64 R13, R13, 0x3, RZ ;  /* 0x000000030d0d7819 */ /* 0x000fc400000012ff */
[----:B------:R-:W-:Y:S02]  /*a890*/  SHF.R.U64 R24, R24, 0x3, RZ ;  /* 0x0000000318187819 */ /* 0x000fe400000012ff */
[----:B------:R-:W-:Y:S02]  /*a8a0*/  SHF.R.U64 R28, R28, 0x3, RZ ;  /* 0x000000031c1c7819 */ /* 0x000fe400000012ff */
[----:B------:R-:W-:Y:S01]  /*a8b0*/  LOP3.LUT R12, R13, R20, RZ, 0x3c, !PT ;  /* 0x000000140d0c7212 */ /* 0x000fe200078e3cff */
[--C-:B------:R-:W-:Y:S01]  /*a8c0*/  IMAD.MOV.U32 R13, RZ, RZ, R21.reuse ;  /* 0x000000ffff0d7224 */ /* 0x100fe200078e0015 */
[----:B------:R-:W-:Y:S02]  /*a8d0*/  LOP3.LUT R24, R24, R25, RZ, 0x3c, !PT ;  /* 0x0000001918187212 */ /* 0x000fe400078e3cff */
[----:B------:R-:W-:Y:S01]  /*a8e0*/  LOP3.LUT R28, R28, R29, RZ, 0x3c, !PT ;  /* 0x0000001d1c1c7212 */ /* 0x000fe200078e3cff */
[----:B------:R-:W-:Y:S01]  /*a8f0*/  IMAD.X R29, RZ, RZ, R21, P1 ;  /* 0x000000ffff1d7224 */ /* 0x000fe200008e0615 */
[----:B------:R-:W-:Y:S01]  /*a900*/  IADD3.X R25, RZ, R21, RZ, P0, !PT ;  /* 0x00000015ff197210 */ /* 0x000fe200007fe4ff */
[----:B------:R-:W4:Y:S04]  /*a910*/  LD.E.128 R12, desc[UR40][R12.64] ;  /* 0x000000280c0c7980 */ /* 0x000f28000c101d00 */
[----:B------:R-:W4:Y:S04]  /*a920*/  LD.E.128 R28, desc[UR40][R28.64] ;  /* 0x000000281c1c7980 */ /* 0x000f28000c101d00 */
[----:B------:R-:W4:Y:S01]  /*a930*/  LD.E.128 R24, desc[UR40][R24.64] ;  /* 0x0000002818187980 */ /* 0x000f22000c101d00 */
[----:B------:R-:W-:-:S04]  /*a940*/  IADD3 R3, P0, R20, 0x4800, RZ ;  /* 0x0000480014037810 */ /* 0x000fc80007f1e0ff */
[----:B------:R-:W-:Y:S01]  /*a950*/  LOP3.LUT R0, R3, 0x380, RZ, 0xc0, !PT ;  /* 0x0000038003007812 */ /* 0x000fe200078ec0ff */
[----:B------:R-:W-:-:S03]  /*a960*/  IMAD R32, R32, UR4, RZ ;  /* 0x0000000420207c24 */ /* 0x000fc6000f8e02ff */
[----:B------:R-:W-:Y:S01]  /*a970*/  SHF.R.U64 R0, R0, 0x3, RZ ;  /* 0x0000000300007819 */ /* 0x000fe200000012ff */
[----:B------:R-:W-:Y:S02]  /*a980*/  IMAD.X R9, RZ, RZ, R21, P0 ;  /* 0x000000ffff097224 */ /* 0x000fe400000e0615 */
[C---:B------:R-:W-:Y:S01]  /*a990*/  IMAD R21, R23.reuse, UR5, R32 ;  /* 0x0000000517157c24 */ /* 0x040fe2000f8e0220 */
[----:B------:R-:W-:Y:S01]  /*a9a0*/  LOP3.LUT R8, R0, R3, RZ, 0x3c, !PT ;  /* 0x0000000300087212 */ /* 0x000fe200078e3cff */
[----:B------:R-:W-:Y:S01]  /*a9b0*/  IMAD.WIDE.U32 R2, R23, UR4, RZ ;  /* 0x0000000417027c25 */ /* 0x000fe2000f8e00ff */
[----:B------:R-:W-:-:S03]  /*a9c0*/  ULDC.64 UR4, c[0x0][0xae8] ;  /* 0x0002ba0000047ab9 */ /* 0x000fc60000000a00 */
[----:B------:R-:W-:Y:S01]  /*a9d0*/  IMAD.IADD R3, R3, 0x1, R21 ;  /* 0x0000000103037824 */ /* 0x000fe200078e0215 */
[----:B------:R-:W-:Y:S01]  /*a9e0*/  SHF.R.S32.HI R20, RZ, 0x1f, R153 ;  /* 0x0000001fff147819 */ /* 0x000fe20000011499 */
        /* <DEDUP_REMOVED lines=12> */
[----:B--2---:R-:W-:-:S04]  /*aab0*/  @P4 IMAD.HI.U32 R0, R32, R33, RZ ;  /* 0x0000002120004227 */ /* 0x004fc800078e00ff */
        /* <DEDUP_REMOVED lines=24> */
[----:B0-----:R-:W-:Y:S01]  /*ac40*/  SHFL.IDX PT, R20, R0, 0x1, 0x181f ;  /* 0x00381f0000147f89 */ /* 0x001fe200000e0000 */
[----:B------:R-:W-:-:S03]  /*ac50*/  IMAD.IADD R33, R34, 0x1, R16 ;  /* 0x0000000122217824 */ /* 0x000fc600078e0210 */
[----:B------:R-:W0:Y:S04]  /*ac60*/  SHFL.IDX PT, R2, R0, RZ, 0x181f ;  /* 0x00181fff00027589 */ /* 0x000e2800000e0000 */
[----:B------:R-:W1:Y:S01]  /*ac70*/  SHFL.IDX PT, R35, R0, 0x2, 0x181f ;  /* 0x00581f0000237f89 */ /* 0x000e6200000e0000 */
[----:B------:R-:W-:-:S03]  /*ac80*/  ISETP.GE.AND P0, PT, R38, UR4, PT ;  /* 0x0000000426007c0c */ /* 0x000fc6000bf06270 */
[----:B------:R-:W2:Y:S01]  /*ac90*/  SHFL.IDX PT, R23, R18, RZ, 0x181f ;  /* 0x00181fff12177589 */ /* 0x000ea200000e0000 */
[----:B------:R-:W-:-:S03]  /*aca0*/  VIADD R3, R33, 0x30 ;  /* 0x0000003021037836 */ /* 0x000fc60000000000 */
[----:B------:R-:W3:Y:S01]  /*acb0*/  SHFL.IDX PT, R32, R18, 0x1, 0x181f ;  /* 0x00381f0012207f89 */ /* 0x000ee200000e0000 */
[----:B------:R-:W-:-:S03]  /*acc0*/  VIADD R21, R33, 0x60 ;  /* 0x0000006021157836 */ /* 0x000fc60000000000 */
[----:B------:R-:W3:Y:S01]  /*acd0*/  SHFL.IDX PT, R34, R18, 0x2, 0x181f ;  /* 0x00581f0012227f89 */ /* 0x000ee200000e0000 */
[-C--:B------:R-:W-:Y:S02]  /*ace0*/  ISETP.GE.OR P1, PT, R33, R4.reuse, P0 ;  /* 0x000000042100720c */ /* 0x080fe40000726670 */
[-C--:B------:R-:W-:Y:S02]  /*acf0*/  ISETP.GE.OR P2, PT, R3, R4.reuse, P0 ;  /* 0x000000040300720c */ /* 0x080fe40000746670 */
[----:B------:R-:W-:Y:S01]  /*ad00*/  ISETP.GE.OR P3, PT, R21, R4, P0 ;  /* 0x000000041500720c */ /* 0x000fe20000766670 */
[----:B------:R-:W-:Y:S02]  /*ad10*/  VIADD R17, R17, 0x16820 ;  /* 0x0001682011117836 */ /* 0x000fe40000000000 */
[----:B------:R-:W-:-:S03]  /*ad20*/  IMAD.SHL.U32 R39, R156, 0x8, RZ ;  /* 0x000000089c277824 */ /* 0x000fc600078e00ff */
[----:B------:R-:W-:Y:S02]  /*ad30*/  PRMT R17, RZ, 0x654, R17 ;  /* 0x00000654ff117816 */ /* 0x000fe40000000011 */
[----:B------:R-:W-:Y:S02]  /*ad40*/  SHF.R.S32.HI R39, RZ, 0x1f, R39 ;  /* 0x0000001fff277819 */ /* 0x000fe40000011427 */
[C---:B0-----:R-:W-:Y:S01]  /*ad50*/  @!P1 LEA R2, P4, R38.reuse, R2, 0x1 ;  /* 0x0000000226029211 */ /* 0x041fe200078808ff */
[----:B------:R3:W-:Y:S01]  /*ad60*/  SYNCS.ARRIVE.TRANS64.RED.A1T0 RZ, [R17+URZ], RZ ;  /* 0x000000ff11ff79a7 */ /* 0x0007e2000810043f */
[C---:B------:R-:W-:Y:S02]  /*ad70*/  @!P2 LEA R16, P5, R38.reuse, R20, 0x1 ;  /* 0x000000142610a211 */ /* 0x040fe400078a08ff */
[C---:B-1----:R-:W-:Y:S02]  /*ad80*/  @!P3 LEA R20, P6, R38.reuse, R35, 0x1 ;  /* 0x000000232614b211 */ /* 0x042fe400078c08ff */
[----:B--2---:R-:W-:-:S02]  /*ad90*/  @!P1 LEA.HI.X R3, R38, R23, R39, 0x1, P4 ;  /* 0x0000001726039211 */ /* 0x004fc400020f0c27 */
[C-C-:B---3--:R-:W-:Y:S02]  /*ada0*/  @!P2 LEA.HI.X R17, R38.reuse, R32, R39.reuse, 0x1, P5 ;  /* 0x000000202611a211 */ /* 0x148fe400028f0c27 */
[----:B------:R-:W-:Y:S02]  /*adb0*/  @!P3 LEA.HI.X R21, R38, R34, R39, 0x1, P6 ;  /* 0x000000222615b211 */ /* 0x000fe400030f0c27 */
[----:B------:R-:W-:-:S04]  /*adc0*/  IADD3 R23, R33, 0x90, RZ ;  /* 0x0000009021177810 */ /* 0x000fc80007ffe0ff */
[----:B------:R-:W-:Y:S01]  /*add0*/  ISETP.GE.OR P0, PT, R23, R4, P0 ;  /* 0x000000041700720c */ /* 0x000fe20000706670 */
[----:B------:R-:W0:Y:S04]  /*ade0*/  SHFL.IDX PT, R0, R0, 0x3, 0x181f ;  /* 0x00781f0000007f89 */ /* 0x000e2800000e0000 */
[----:B------:R-:W1:Y:S04]  /*adf0*/  SHFL.IDX PT, R18, R18, 0x3, 0x181f ;  /* 0x00781f0012127f89 */ /* 0x000e6800000e0000 */
[----:B----4-:R2:W-:Y:S04]  /*ae00*/  @!P1 ST.E.128 desc[UR40][R2.64], R12 ;  /* 0x0000000c02009985 */ /* 0x0105e8000c101d28 */
[----:B------:R2:W-:Y:S04]  /*ae10*/  @!P2 ST.E.128 desc[UR40][R16.64], R24 ;  /* 0x000000181000a985 */ /* 0x0005e8000c101d28 */
[----:B------:R2:W-:Y:S01]  /*ae20*/  @!P3 ST.E.128 desc[UR40][R20.64], R28 ;  /* 0x0000001c1400b985 */ /* 0x0005e2000c101d28 */
[----:B01----:R-:W-:Y:S05]  /*ae30*/  @P0 BRA `(.L_x_14192) ;  /* 0x0000001000b40947 */ /* 0x003fea0003800000 */
[----:B--2---:R-:W-:-:S04]  /*ae40*/  LEA R2, P0, R38, R0, 0x1 ;  /* 0x0000000026027211 */ /* 0x004fc800078008ff */
[----:B------:R-:W-:-:S05]  /*ae50*/  LEA.HI.X R3, R38, R18, R39, 0x1, P0 ;  /* 0x0000001226037211 */ /* 0x000fca00000f0c27 */
[----:B-----5:R0:W-:Y:S01]  /*ae60*/  ST.E.128 desc[UR40][R2.64], R8 ;  /* 0x0000000802007985 */ /* 0x0201e2000c101d28 */
[----:B------:R-:W-:Y:S05]  /*ae70*/  BRA `(.L_x_14192) ;  /* 0x0000001000a47947 */ /* 0x000fea0003800000 */
.L_x_14191:
[----:B0-----:R-:W0:Y:S01]  /*ae80*/  @P4 LDC R10, c[0x0][0xbec] ;  /* 0x0002fb00ff0a4b82 */ /* 0x001e220000000800 */
[----:B------:R-:W-:Y:S01]  /*ae90*/  ULDC.64 UR4, c[0x0][0xb08] ;  /* 0x0002c20000047ab9 */ /* 0x000fe20000000a00 */
[----:B------:R-:W-:Y:S01]  /*aea0*/  SHF.R.S32.HI R0, RZ, 0x1f, R153 ;  /* 0x0000001fff007819 */ /* 0x000fe20000011499 */
[----:B------:R-:W-:Y:S01]  /*aeb0*/  IMAD R32, R32, UR4, RZ ;  /* 0x0000000420207c24 */ /* 0x000fe2000f8e02ff */
[----:B------:R-:W-:Y:S01]  /*aec0*/  ULDC.64 UR6, c[0x0][0xb30] ;  /* 0x0002cc0000067ab9 */ /* 0x000fe20000000a00 */
[----:B------:R-:W-:Y:S01]  /*aed0*/  IMAD.WIDE.U32 R8, R23, UR4, RZ ;  /* 0x0000000417087c25 */ /* 0x000fe2000f8e00ff */
[----:B------:R-:W-:Y:S01]  /*aee0*/  ISETP.GE.AND P0, PT, R25, R4, PT ;  /* 0x000000041900720c */ /* 0x000fe20003f06270 */
[----:B------:R-:W-:Y:S01]  /*aef0*/  BSSY B1, `(.L_x_14193) ;  /* 0x000005d000017945 */ /* 0x000fe20003800000 */
[----:B------:R-:W1:Y:S01]  /*af00*/  @P4 LDC R15, c[0x0][0xbf0] ;  /* 0x0002fc00ff0f4b82 */ /* 0x000e620000000800 */
[----:B------:R-:W-:Y:S01]  /*af10*/  IMAD R23, R23, UR5, R32 ;  /* 0x0000000517177c24 */ /* 0x000fe2000f8e0220 */
[----:B------:R-:W-:Y:S01]  /*af20*/  ULDC.64 UR4, c[0x0][0xb38] ;  /* 0x0002ce0000047ab9 */ /* 0x000fe20000000a00 */
[----:B------:R-:W-:Y:S01]  /*af30*/  IMAD.MOV.U32 R11, RZ, RZ, R37 ;  /* 0x000000ffff0b7224 */ /* 0x000fe200078e0025 */
[----:B------:R-:W-:Y:S01]  /*af40*/  IADD3 R20, R22, 0x18, RZ ;  /* 0x0000001816147810 */ /* 0x000fe20007ffe0ff */
[----:B------:R-:W-:-:S02]  /*af50*/  IMAD.IADD R9, R9, 0x1, R23 ;  /* 0x0000000109097824 */ /* 0x000fc400078e0217 */
[----:B------:R-:W-:Y:S02]  /*af60*/  VIADD R17, R17, 0x16820 ;  /* 0x0001682011117836 */ /* 0x000fe40000000000 */
[----:B------:R-:W-:-:S03]  /*af70*/  IMAD.WIDE.U32 R8, R154, UR4, R8 ;  /* 0x000000049a087c25 */ /* 0x000fc6000f8e0008 */
[----:B------:R-:W-:Y:S01]  /*af80*/  PRMT R17, RZ, 0x654, R17 ;  /* 0x00000654ff117816 */ /* 0x000fe20000000011 */
[----:B------:R-:W-:Y:S01]  /*af90*/  IMAD R9, R154, UR5, R9 ;  /* 0x000000059a097c24 */ /* 0x000fe2000f8e0209 */
[----:B------:R-:W-:Y:S01]  /*afa0*/  ULDC.64 UR4, c[0x0][0xb40] ;  /* 0x0002d00000047ab9 */ /* 0x000fe20000000a00 */
[----:B------:R-:W-:Y:S01]  /*afb0*/  VIADD R24, R22, 0x38 ;  /* 0x0000003816187836 */ /* 0x000fe20000000000 */
[----:B------:R2:W-:Y:S01]  /*afc0*/  SYNCS.ARRIVE.TRANS64.RED.A1T0 RZ, [R17+URZ], RZ ;  /* 0x000000ff11ff79a7 */ /* 0x0005e2000810043f */
        /* <DEDUP_REMOVED lines=25> */
[C---:B------:R-:W-:Y:S02]  /*b160*/  VIADD R28, R22.reuse, 0x30 ;  /* 0x00000030161c7836 */ /* 0x040fe40000000000 */
[----:B------:R-:W-:Y:S01]  /*b170*/  VIADD R30, R22, 0x28 ;  /* 0x00000028161e7836 */ /* 0x000fe20000000000 */
[----:B------:R-:W-:Y:S01]  /*b180*/  LEA.HI.X R18, R8, UR5, R9, 0x2, P1 ;  /* 0x0000000508127c11 */ /* 0x000fe200088f1409 */
[C---:B------:R-:W-:Y:S01]  /*b190*/  VIADD R32, R22.reuse, 0x20 ;  /* 0x0000002016207836 */ /* 0x040fe20000000000 */
[----:B------:R2:W0:Y:S01]  /*b1a0*/  SHFL.IDX PT, R10, R0, RZ, 0x1c1f ;  /* 0x001c1fff000a7589 */ /* 0x00042200000e0000 */
[C---:B------:R-:W-:Y:S01]  /*b1b0*/  VIADD R21, R22.reuse, 0x18 ;  /* 0x0000001816157836 */ /* 0x040fe20000000000 */
[----:B------:R-:W-:Y:S01]  /*b1c0*/  SHF.R.S32.HI R28, RZ, 0x1f, R28 ;  /* 0x0000001fff1c7819 */ /* 0x000fe2000001141c */
[C---:B------:R-:W-:Y:S01]  /*b1d0*/  VIADD R34, R22.reuse, 0x10 ;  /* 0x0000001016227836 */ /* 0x040fe20000000000 */
[----:B------:R2:W1:Y:S01]  /*b1e0*/  SHFL.IDX PT, R11, R18, RZ, 0x1c1f ;  /* 0x001c1fff120b7589 */ /* 0x00046200000e0000 */
        /* <DEDUP_REMOVED lines=12> */
[----:B--2---:R-:W-:Y:S06]  /*b2b0*/  @P0 BRA `(.L_x_14194) ;  /* 0x0000000000800947 */ /* 0x004fec0003800000 */
[----:B------:R-:W-:Y:S02]  /*b2c0*/  ULDC UR4, c[0x0][0xac8] ;  /* 0x0002b20000047ab9 */ /* 0x000fe40000000800 */
[----:B------:R-:W-:Y:S02]  /*b2d0*/  ISETP.GE.AND P1, PT, R35, UR4, PT ;  /* 0x0000000423007c0c */ /* 0x000fe4000bf26270 */
[----:B------:R-:W-:Y:S02]  /*b2e0*/  ISETP.GE.AND P0, PT, R22, UR4, PT ;  /* 0x0000000416007c0c */ /* 0x000fe4000bf06270 */
[----:B------:R-:W-:Y:S02]  /*b2f0*/  ISETP.GE.AND P5, PT, R33, UR4, PT ;  /* 0x0000000421007c0c */ /* 0x000fe4000bfa6270 */
[----:B------:R-:W-:-:S07]  /*b300*/  ISETP.GE.AND P3, PT, R20, UR4, PT ;  /* 0x0000000414007c0c */ /* 0x000fce000bf66270 */
[CC--:B0-----:R-:W-:Y:S02]  /*b310*/  @!P1 LEA R12, P2, R35.reuse, R10.reuse, 0x2 ;  /* 0x0000000a230c9211 */ /* 0x0c1fe400078410ff */
[----:B-1----:R-:W-:Y:S02]  /*b320*/  @!P0 IMAD.WIDE R8, R22, 0x4, R10 ;  /* 0x0000000416088825 */ /* 0x002fe400078e020a */
        /* <DEDUP_REMOVED lines=9> */
[CC--:B------:R-:W-:Y:S01]  /*b3c0*/  @!P3 LEA R16, P6, R20.reuse, R10.reuse, 0x2 ;  /* 0x0000000a1410b211 */ /* 0x0c0fe200078c10ff */
[----:B------:R2:W-:Y:S01]  /*b3d0*/  @!P5 ST.E.64 desc[UR40][R14.64], R96 ;  /* 0x000000600e00d985 */ /* 0x0005e2000c101b28 */
[----:B0-----:R-:W-:Y:S02]  /*b3e0*/  @!P2 LEA R2, P5, R31, R10, 0x2 ;  /* 0x0000000a1f02a211 */ /* 0x001fe400078a10ff */
[----:B------:R-:W-:-:S03]  /*b3f0*/  @!P3 LEA.HI.X R17, R20, R11, R21, 0x2, P6 ;  /* 0x0000000b1411b211 */ /* 0x000fc600030f1415 */
[-C--:B------:R-:W-:Y:S02]  /*b400*/  @!P1 LEA R8, P6, R29, R10.reuse, 0x2 ;  /* 0x0000000a1d089211 */ /* 0x080fe400078c10ff */
[-C--:B------:R-:W-:Y:S01]  /*b410*/  @!P2 LEA.HI.X R3, R31, R11.reuse, R32, 0x2, P5 ;  /* 0x0000000b1f03a211 */ /* 0x080fe200028f1420 */
        /* <DEDUP_REMOVED lines=10> */
.L_x_14194:
[----:B------:R-:W-:Y:S05]  /*b4c0*/  BSYNC B1 ;  /* 0x0000000000017941 */ /* 0x000fea0003800000 */
.L_x_14193:
[----:B------:R-:W-:Y:S01]  /*b4d0*/  ISETP.GE.AND P0, PT, R27, R4, PT ;  /* 0x000000041b00720c */ /* 0x000fe20003f06270 */
[----:B--2---:R2:W3:Y:S04]  /*b4e0*/  SHFL.IDX PT, R9, R18, 0x1, 0x1c1f ;  /* 0x003c1f0012097f89 */ /* 0x0044e800000e0000 */
[----:B------:R2:W4:Y:S08]  /*b4f0*/  SHFL.IDX PT, R8, R0, 0x1, 0x1c1f ;  /* 0x003c1f0000087f89 */ /* 0x00053000000e0000 */
[----:B--2---:R-:W-:Y:S05]  /*b500*/  @P0 BRA `(.L_x_14192) ;  /* 0x0000000c00000947 */ /* 0x004fea0003800000 */
[----:B------:R-:W-:Y:S02]  /*b510*/  ULDC UR4, c[0x0][0xac8] ;  /* 0x0002b20000047ab9 */ /* 0x000fe40000000800 */
[----:B------:R-:W-:Y:S02]  /*b520*/  ISETP.GE.AND P0, PT, R22, UR4, PT ;  /* 0x0000000416007c0c */ /* 0x000fe4000bf06270 */
[----:B------:R-:W-:Y:S02]  /*b530*/  ISETP.GE.AND P5, PT, R35, UR4, PT ;  /* 0x0000000423007c0c */ /* 0x000fe4000bfa6270 */
[----:B------:R-:W-:Y:S02]  /*b540*/  ISETP.GE.AND P3, PT, R33, UR4, PT ;  /* 0x0000000421007c0c */ /* 0x000fe4000bf66270 */
[----:B------:R-:W-:Y:S02]  /*b550*/  ISETP.GE.AND P2, PT, R20, UR4, PT ;  /* 0x0000000414007c0c */ /* 0x000fe4000bf46270 */
[----:B------:R-:W-:-:S05]  /*b560*/  ISETP.GE.AND P1, PT, R31, UR4, PT ;  /* 0x000000041f007c0c */ /* 0x000fca000bf26270 */
[----:B---34-:R-:W-:Y:S02]  /*b570*/  @!P0 IMAD.WIDE R2, R22, 0x4, R8 ;  /* 0x0000000416028825 */ /* 0x018fe400078e0208 */
[-C--:B0-----:R-:W-:Y:S02]  /*b580*/  @!P5 LEA R10, P4, R35, R8.reuse, 0x2 ;  /* 0x00000008230ad211 */ /* 0x081fe400078810ff */
[----:B------:R-:W-:Y:S01]  /*b590*/  @!P3 LEA R12, P6, R33, R8, 0x2 ;  /* 0x00000008210cb211 */ /* 0x000fe200078c10ff */
[----:B------:R0:W-:Y:S01]  /*b5a0*/  @!P0 ST.E.64 desc[UR40][R2.64], R90 ;  /* 0x0000005a02008985 */ /* 0x0001e2000c101b28 */
[----:B------:R-:W-:Y:S02]  /*b5b0*/  ISETP.GE.AND P0, PT, R29, UR4, PT ;  /* 0x000000041d007c0c */ /* 0x000fe4000bf06270 */
[----:B-1----:R-:W-:Y:S02]  /*b5c0*/  @!P5 LEA.HI.X R11, R35, R9, R36, 0x2, P4 ;  /* 0x00000009230bd211 */ /* 0x002fe400020f1424 */
        /* <DEDUP_REMOVED lines=22> */
.L_x_14189:
[----:B------:R-:W2:Y:S01]  /*b730*/  LDC.64 R8, c[0x0][0xc00] ;  /* 0x00030000ff087b82 */ /* 0x000ea20000000a00 */
[----:B------:R-:W-:Y:S01]  /*b740*/  ULDC.64 UR4, c[0x0][0xc08] ;  /* 0x0003020000047ab9 */ /* 0x000fe20000000a00 */
[----:B0-----:R-:W-:Y:S01]  /*b750*/  IMAD.MOV.U32 R17, RZ, RZ, RZ ;  /* 0x000000ffff117224 */ /* 0x001fe200078e00ff */
[----:B------:R-:W-:-:S04]  /*b760*/  ISETP.NE.U32.AND P1, PT, RZ, UR4, PT ;  /* 0x00000004ff007c0c */ /* 0x000fc8000bf25070 */
[----:B------:R-:W-:Y:S01]  /*b770*/  ISETP.NE.AND.EX P1, PT, RZ, UR5, PT, P1 ;  /* 0x00000005ff007c0c */ /* 0x000fe2000bf25310 */
[----:B------:R-:W0:Y:S01]  /*b780*/  LDC.64 R2, c[0x0][0xc00] ;  /* 0x00030000ff027b82 */ /* 0x000e220000000a00 */
[----:B--2---:R-:W-:-:S04]  /*b790*/  ISETP.NE.U32.AND P0, PT, R8, RZ, PT ;  /* 0x000000ff0800720c */ /* 0x004fc80003f05070 */
[----:B------:R-:W-:-:S07]  /*b7a0*/  ISETP.NE.AND.EX P0, PT, R9, RZ, PT, P0 ;  /* 0x000000ff0900720c */ /* 0x000fce0003f05300 */
[C---:B------:R-:W-:Y:S01]  /*b7b0*/  @P1 LEA R8, P2, R153.reuse, UR4, 0x2 ;  /* 0x0000000499081c11 */ /* 0x040fe2000f8410ff */
[----:B------:R-:W-:Y:S01]  /*b7c0*/  ULDC UR4, c[0x0][0xa88] ;  /* 0x0002a20000047ab9 */ /* 0x000fe20000000800 */
[C---:B0-----:R-:W-:Y:S02]  /*b7d0*/  IMAD.WIDE R2, R153.reuse, 0x4, R2 ;  /* 0x0000000499027825 */ /* 0x041fe400078e0202 */
[----:B------:R-:W-:Y:S02]  /*b7e0*/  @P1 LEA.HI.X R9, R153, UR5, R157, 0x2, P2 ;  /* 0x0000000599091c11 */ /* 0x000fe400090f149d */
[----:B------:R-:W-:Y:S01]  /*b7f0*/  IMAD.U32 R0, RZ, RZ, UR4 ;  /* 0x00000004ff007e24 */ /* 0x000fe2000f8e00ff */
[----:B------:R0:W5:Y:S05]  /*b800*/  @P0 LDG.E R17, desc[UR40][R2.64] ;  /* 0x0000002802110981 */ /* 0x00016a000c1e1900 */
[----:B------:R0:W5:Y:S01]  /*b810*/  @P1 LDG.E R0, desc[UR40][R8.64] ;  /* 0x0000002808001981 */ /* 0x000162000c1e1900 */
[----:B------:R-:W-:Y:S01]  /*b820*/  ISETP.NE.AND P2, PT, R155, RZ, PT ;  /* 0x000000ff9b00720c */ /* 0x000fe20003f45270 */
[----:B-1----:R-:W1:-:S12]  /*b830*/  S2R R4, SR_TID.X ;  /* 0x0000000000047919 */ /* 0x002e580000002100 */
[----:B------:R-:W2:Y:S01]  /*b840*/  @!P2 LDC R155, c[0x0][0xad4] ;  /* 0x0002b500ff9bab82 */ /* 0x000ea20000000800 */
[----:B-1----:R-:W-:Y:S01]  /*b850*/  VIADD R24, R4, 0xffffff80 ;  /* 0xffffff8004187836 */ /* 0x002fe20000000000 */
[----:B--2---:R-:W-:-:S04]  /*b860*/  ISETP.GT.AND P2, PT, R155, 0x1, PT ;  /* 0x000000019b00780c */ /* 0x004fc80003f44270 */
[----:B------:R-:W-:Y:S01]  /*b870*/  ISETP.GT.AND P3, PT, R24, 0xbf, PT ;  /* 0x000000bf1800780c */ /* 0x000fe20003f64270 */
[----:B0-----:R-:W-:-:S12]  /*b880*/  @P1 BRA `(.L_x_14195) ;  /* 0x0000000000101947 */ /* 0x001fd80003800000 */
[----:B------:R-:W-:Y:S05]  /*b890*/  @!P0 BRA `(.L_x_14195) ;  /* 0x00000000000c8947 */ /* 0x000fea0003800000 */
[----:B------:R-:W2:Y:S04]  /*b8a0*/  LDG.E R9, desc[UR40][R2.64] ;  /* 0x0000002802097981 */ /* 0x000ea8000c1e1900 */
[----:B-----5:R-:W2:Y:S02]  /*b8b0*/  LDG.E R0, desc[UR40][R2.64+0x4] ;  /* 0x0000042802007981 */ /* 0x020ea4000c1e1900 */
[----:B--2---:R-:W-:-:S07]  /*b8c0*/  IMAD.IADD R0, R0, 0x1, -R9 ;  /* 0x0000000100007824 */ /* 0x004fce00078e0a09 */
.L_x_14195:
[----:B------:R-:W-:Y:S01]  /*b8d0*/  BSSY B1, `(.L_x_14196) ;  /* 0x0000036000017945 */ /* 0x000fe20003800000 */
[----:B------:R-:W-:Y:S02]  /*b8e0*/  SEL R153, R153, RZ, !P0 ;  /* 0x000000ff99997207 */ /* 0x000fe40004000000 */
[----:B------:R-:W-:Y:S02]  /*b8f0*/  SEL R157, R157, RZ, !P0 ;  /* 0x000000ff9d9d7207 */ /* 0x000fe40004000000 */
[----:B-----5:R-:W-:Y:S01]  /*b900*/  SHF.R.S32.HI R20, RZ, 0x1f, R17 ;  /* 0x0000001fff147819 */ /* 0x020fe20000011411 */
[----:B------:R-:W-:Y:S06]  /*b910*/  @P3 BRA `(.L_x_14197) ;  /* 0x0000000000c43947 */ /* 0x000fec0003800000 */
[----:B------:R-:W0:Y:S01]  /*b920*/  LDC R31, c[0x0][0xbe8] ;  /* 0x0002fa00ff1f7b82 */ /* 0x000e220000000800 */
[----:B------:R-:W-:Y:S01]  /*b930*/  IADD3 R27, R16, -0x80, R4 ;  /* 0xffffff80101b7810 */ /* 0x000fe20007ffe004 */
[----:B0-----:R-:W-:-:S05]  /*b940*/  IMAD R2, R0, R31, RZ ;  /* 0x0000001f00027224 */ /* 0x001fca00078e02ff */
[----:B------:R-:W-:-:S13]  /*b950*/  ISETP.GE.AND P0, PT, R27, R2, PT ;  /* 0x000000021b00720c */ /* 0x000fda0003f06270 */
[----:B------:R-:W-:Y:S05]  /*b960*/  @P0 BRA `(.L_x_14197) ;  /* 0x0000000000b00947 */ /* 0x000fea0003800000 */
[----:B------:R-:W2:Y:S01]  /*b970*/  LDL.LU R26, [R1+0x1c] ;  /* 0x00001c00011a7983 */ /* 0x000ea20000300800 */
[----:B------:R-:W-:Y:S01]  /*b980*/  ISETP.NE.AND P1, PT, R31, 0x1, PT ;  /* 0x000000011f00780c */ /* 0x000fe20003f25270 */
[----:B------:R-:W-:Y:S01]  /*b990*/  IMAD.MOV.U32 R18, RZ, RZ, 0x9b8 ;  /* 0x000009b8ff127424 */ /* 0x000fe200078e00ff */
[----:B------:R-:W-:Y:S01]  /*b9a0*/  ISETP.GT.AND P0, PT, R155, 0x1, PT ;  /* 0x000000019b00780c */ /* 0x000fe20003f04270 */
[----:B------:R-:W0:Y:S01]  /*b9b0*/  LDC.64 R28, c[0x0][0xba8] ;  /* 0x0002ea00ff1c7b82 */ /* 0x000e220000000a00 */
[----:B------:R-:W-:Y:S02]  /*b9c0*/  IMAD.MOV.U32 R21, RZ, RZ, R27 ;  /* 0x000000ffff157224 */ /* 0x000fe400078e001b */
[----:B------:R-:W-:-:S05]  /*b9d0*/  SEL R18, R18, 0x978, P0 ;  /* 0x0000097812127807 */ /* 0x000fca0000000000 */
[----:B------:R-:W1:Y:S08]  /*b9e0*/  LDC.64 R8, c[0x0][R18+0x220] ;  /* 0x0000880012087b82 */ /* 0x000e700000000a00 */
[----:B------:R-:W3:Y:S08]  /*b9f0*/  @P1 LDC R4, c[0x0][0xbec] ;  /* 0x0002fb00ff041b82 */ /* 0x000ef00000000800 */
[----:B------:R-:W4:Y:S08]  /*ba00*/  LDC.64 R2, c[0x0][R18+0x218] ;  /* 0x0000860012027b82 */ /* 0x000f300000000a00 */
[----:B------:R-:W5:Y:S01]  /*ba10*/  @P1 LDC R25, c[0x0][0xbf0] ;  /* 0x0002fc00ff191b82 */ /* 0x000f620000000800 */
[----:B-1----:R-:W-:-:S02]  /*ba20*/  IMAD R9, R9, R153, RZ ;  /* 0x0000009909097224 */ /* 0x002fc400078e02ff */
[----:B------:R-:W-:-:S05]  /*ba30*/  IMAD.WIDE.U32 R14, R8, R153, RZ ;  /* 0x00000099080e7225 */ /* 0x000fca00078e00ff */
[----:B------:R-:W1:Y:S01]  /*ba40*/  LDC.64 R10, c[0x0][R18+0x228] ;  /* 0x00008a00120a7b82 */ /* 0x000e620000000a00 */
[----:B---3--:R-:W-:-:S07]  /*ba50*/  @P1 IMAD.HI.U32 R4, R27, R4, RZ ;  /* 0x000000041b041227 */ /* 0x008fce00078e00ff */
[----:B------:R-:W3:Y:S01]  /*ba60*/  LDC.64 R12, c[0x0][R18+0x210] ;  /* 0x00008400120c7b82 */ /* 0x000ee20000000a00 */
[-C--:B----4-:R-:W-:Y:S02]  /*ba70*/  IMAD R23, R3, R154.reuse, RZ ;  /* 0x0000009a03177224 */ /* 0x090fe400078e02ff */
[----:B------:R-:W-:-:S04]  /*ba80*/  IMAD.WIDE.U32 R2, R2, R154, RZ ;  /* 0x0000009a02027225 */ /* 0x000fc800078e00ff */
[----:B------:R-:W-:Y:S01]  /*ba90*/  IMAD.IADD R23, R3, 0x1, R23 ;  /* 0x0000000103177824 */ /* 0x000fe200078e0217 */
[----:B-----5:R-:W-:Y:S01]  /*baa0*/  @P1 SHF.R.U32.HI R21, RZ, R25, R4 ;  /* 0x00000019ff151219 */ /* 0x020fe20000011604 */
[----:B------:R-:W-:Y:S01]  /*bab0*/  IMAD R25, R8, R157, R9 ;  /* 0x0000009d08197224 */ /* 0x000fe200078e0209 */
[----:B0-----:R-:W0:Y:S01]  /*bac0*/  @!P0 LDC R28, c[0x0][0xb50] ;  /* 0x0002d400ff1c8b82 */ /* 0x001e220000000800 */
[----:B------:R-:W-:Y:S02]  /*bad0*/  IADD3 R4, P1, P3, R14, R2, R17 ;  /* 0x000000020e047210 */ /* 0x000fe40007b3e011 */
[----:B------:R-:W-:Y:S02]  /*bae0*/  IMAD.MOV R8, RZ, RZ, -R21 ;  /* 0x000000ffff087224 */ /* 0x000fe400078e0a15 */
[----:B------:R-:W-:-:S03]  /*baf0*/  IMAD.IADD R25, R15, 0x1, R25 ;  /* 0x000000010f197824 */ /* 0x000fc600078e0219 */
[----:B------:R-:W4:Y:S01]  /*bb00*/  @!P0 LDC R29, c[0x0][0xb54] ;  /* 0x0002d500ff1d8b82 */ /* 0x000f220000000800 */
[----:B--2---:R-:W-:-:S05]  /*bb10*/  SEL R9, R26, RZ, P0 ;  /* 0x000000ff1a097207 */ /* 0x004fca0000000000 */
[----:B-1----:R-:W-:-:S04]  /*bb20*/  IMAD.WIDE.U32 R2, R10, R9, RZ ;  /* 0x000000090a027225 */ /* 0x002fc800078e00ff */
[----:B------:R-:W-:Y:S02]  /*bb30*/  IMAD R11, R11, R9, RZ ;  /* 0x000000090b0b7224 */ /* 0x000fe400078e02ff */
[----:B------:R-:W-:Y:S01]  /*bb40*/  IMAD R9, R31, R8, R27 ;  /* 0x000000081f097224 */ /* 0x000fe200078e021b */
[----:B------:R-:W-:Y:S01]  /*bb50*/  IADD3.X R8, R25, R23, R20, P1, P3 ;  /* 0x0000001719087210 */ /* 0x000fe20000fe6414 */
[----:B------:R-:W-:Y:S01]  /*bb60*/  IMAD.IADD R11, R3, 0x1, R11 ;  /* 0x00000001030b7824 */ /* 0x000fe200078e020b */
[----:B------:R-:W-:Y:S01]  /*bb70*/  IADD3 R2, P0, P1, R21, R4, R2 ;  /* 0x0000000415027210 */ /* 0x000fe2000791e002 */
[----:B---3--:R-:W-:Y:S01]  /*bb80*/  IMAD R4, R13, R9, RZ ;  /* 0x000000090d047224 */ /* 0x008fe200078e02ff */
[----:B------:R-:W-:-:S04]  /*bb90*/  SHF.R.S32.HI R21, RZ, 0x1f, R21 ;  /* 0x0000001fff157819 */ /* 0x000fc80000011415 */
[----:B------:R-:W-:Y:S02]  /*bba0*/  IADD3.X R3, R21, R8, R11, P0, P1 ;  /* 0x0000000815037210 */ /* 0x000fe400007e240b */
[----:B------:R-:W-:Y:S01]  /*bbb0*/  SHF.R.S32.HI R11, RZ, 0x1f, R9 ;  /* 0x0000001fff0b7819 */ /* 0x000fe20000011409 */
[----:B------:R-:W-:-:S04]  /*bbc0*/  IMAD.WIDE.U32 R2, R12, R9, R2 ;  /* 0x000000090c027225 */ /* 0x000fc800078e0002 */
[----:B------:R-:W-:Y:S01]  /*bbd0*/  IMAD R11, R12, R11, R4 ;  /* 0x0000000b0c0b7224 */ /* 0x000fe200078e0204 */
[----:B0-----:R-:W-:-:S04]  /*bbe0*/  LEA R8, P0, R2, R28, 0x2 ;  /* 0x0000001c02087211 */ /* 0x001fc800078010ff */
[----:B------:R-:W-:-:S04]  /*bbf0*/  IADD3 R3, R3, R11, RZ ;  /* 0x0000000b03037210 */ /* 0x000fc80007ffe0ff */
[----:B----4-:R-:W-:Y:S01]  /*bc00*/  LEA.HI.X R9, R2, R29, R3, 0x2, P0 ;  /* 0x0000001d02097211 */ /* 0x010fe200000f1403 */
[----:B------:R-:W-:-:S05]  /*bc10*/  IMAD.MOV.U32 R3, RZ, RZ, -0x800000 ;  /* 0xff800000ff037424 */ /* 0x000fca00078e00ff */
[----:B------:R0:W-:Y:S02]  /*bc20*/  STG.E desc[UR40][R8.64], R3 ;  /* 0x0000000308007986 */ /* 0x0001e4000c101928 */
.L_x_14197:
[----:B------:R-:W-:Y:S05]  /*bc30*/  BSYNC B1 ;  /* 0x0000000000017941 */ /* 0x000fea0003800000 */
.L_x_14196:
[----:B------:R-:W-:Y:S05]  /*bc40*/  @P2 BRA `(.L_x_14192) ;  /* 0x0000000400302947 */ /* 0x000fea0003800000 */
[----:B------:R-:W1:Y:S01]  /*bc50*/  LDC R15, c[0x0][0xbe8] ;  /* 0x0002fa00ff0f7b82 */ /* 0x000e620000000800 */
[----:B------:R-:W-:Y:S01]  /*bc60*/  SHF.R.S32.HI R14, RZ, 0x1f, R24 ;  /* 0x0000001fff0e7819 */ /* 0x000fe20000011418 */
[----:B------:R-:W-:Y:S01]  /*bc70*/  ULDC.64 UR4, c[0x0][0xaa0] ;  /* 0x0002a80000047ab9 */ /* 0x000fe20000000a00 */
[----:B------:R-:W-:Y:S01]  /*bc80*/  ULDC.64 UR6, c[0x0][0xaf0] ;  /* 0x0002bc0000067ab9 */ /* 0x000fe20000000a00 */
[----:B------:R-:W-:Y:S01]  /*bc90*/  IMAD R2, R20, UR4, RZ ;  /* 0x0000000414027c24 */ /* 0x000fe2000f8e02ff */
[----:B------:R-:W-:Y:S01]  /*bca0*/  LEA.HI R14, R14, R24, RZ, 0x3 ;  /* 0x000000180e0e7211 */ /* 0x000fe200078f18ff */
[----:B0-----:R-:W-:Y:S02]  /*bcb0*/  IMAD R8, R157, UR6, RZ ;  /* 0x000000069d087c24 */ /* 0x001fe4000f8e02ff */
[C---:B------:R-:W-:Y:S01]  /*bcc0*/  IMAD R9, R17.reuse, UR5, R2 ;  /* 0x0000000511097c24 */ /* 0x040fe2000f8e0202 */
[----:B------:R-:W-:Y:S01]  /*bcd0*/  SHF.R.S32.HI R14, RZ, 0x3, R14 ;  /* 0x00000003ff0e7819 */ /* 0x000fe2000001140e */
[----:B------:R-:W-:Y:S01]  /*bce0*/  IMAD.WIDE.U32 R2, R17, UR4, RZ ;  /* 0x0000000411027c25 */ /* 0x000fe2000f8e00ff */
[----:B------:R-:W-:-:S03]  /*bcf0*/  ULDC.64 UR4, c[0x0][0xae8] ;  /* 0x0002ba0000047ab9 */ /* 0x000fc60000000a00 */
[----:B------:R-:W-:Y:S02]  /*bd00*/  IMAD R11, R156, 0x30, R14 ;  /* 0x000000309c0b7824 */ /* 0x000fe400078e020e */
[----:B------:R-:W-:Y:S02]  /*bd10*/  IMAD.IADD R3, R3, 0x1, R9 ;  /* 0x0000000103037824 */ /* 0x000fe400078e0209 */
[----:B------:R-:W-:Y:S02]  /*bd20*/  IMAD.IADD R10, R16, 0x1, R11 ;  /* 0x00000001100a7824 */ /* 0x000fe400078e020b */
[----:B------:R-:W-:Y:S01]  /*bd30*/  IMAD.WIDE.U32 R2, R154, UR4, R2 ;  /* 0x000000049a027c25 */ /* 0x000fe2000f8e0002 */
[----:B-1----:R-:W-:-:S03]  /*bd40*/  ISETP.NE.AND P0, PT, R15, 0x1, PT ;  /* 0x000000010f00780c */ /* 0x002fc60003f05270 */
[----:B------:R-:W-:Y:S02]  /*bd50*/  IMAD.MOV.U32 R9, RZ, RZ, R10 ;  /* 0x000000ffff097224 */ /* 0x000fe400078e000a */
[----:B------:R-:W-:Y:S01]  /*bd60*/  IMAD R3, R154, UR5, R3 ;  /* 0x000000059a037c24 */ /* 0x000fe2000f8e0203 */
[----:B------:R-:W-:Y:S01]  /*bd70*/  ULDC.64 UR4, c[0x0][0xae0] ;  /* 0x0002b80000047ab9 */ /* 0x000fe20000000a00 */
[----:B------:R-:W-:Y:S02]  /*bd80*/  IMAD.SHL.U32 R23, R156, 0x8, RZ ;  /* 0x000000089c177824 */ /* 0x000fe400078e00ff */
[----:B------:R-:W-:-:S04]  /*bd90*/  IMAD.WIDE.U32 R2, R153, UR6, R2 ;  /* 0x0000000699027c25 */ /* 0x000fc8000f8e0002 */
[----:B------:R-:W-:Y:S01]  /*bda0*/  IMAD.IADD R18, R14, 0x1, R16 ;  /* 0x000000010e127824 */ /* 0x000fe200078e0210 */
[----:B------:R-:W0:Y:S01]  /*bdb0*/  @P0 LDC R13, c[0x0][0xbec] ;  /* 0x0002fb00ff0d0b82 */ /* 0x000e220000000800 */
[----:B------:R-:W-:Y:S02]  /*bdc0*/  IMAD R17, R0, R15, RZ ;  /* 0x0000000f00117224 */ /* 0x000fe400078e02ff */
[----:B------:R-:W-:Y:S02]  /*bdd0*/  VIADD R0, R18, 0x30 ;  /* 0x0000003012007836 */ /* 0x000fe40000000000 */
[----:B------:R-:W-:-:S03]  /*bde0*/  IMAD.SHL.U32 R24, R156, 0x8, RZ ;  /* 0x000000089c187824 */ /* 0x000fc600078e00ff */
[----:B------:R-:W1:Y:S02]  /*bdf0*/  @P0 LDC R21, c[0x0][0xbf0] ;  /* 0x0002fc00ff150b82 */ /* 0x000e640000000800 */
[----:B------:R-:W-:Y:S01]  /*be00*/  SHF.R.S32.HI R24, RZ, 0x1f, R24 ;  /* 0x0000001fff187819 */ /* 0x000fe20000011418 */
[----:B0-----:R-:W-:-:S04]  /*be10*/  @P0 IMAD.HI.U32 R4, R10, R13, RZ ;  /* 0x0000000d0a040227 */ /* 0x001fc800078e00ff */
[----:B------:R-:W-:Y:S01]  /*be20*/  IMAD R13, R153, UR7, R8 ;  /* 0x00000007990d7c24 */ /* 0x000fe2000f8e0208 */
[----:B-1----:R-:W-:-:S03]  /*be30*/  @P0 SHF.R.U32.HI R9, RZ, R21, R4 ;  /* 0x00000015ff090219 */ /* 0x002fc60000011604 */
        /* <DEDUP_REMOVED lines=22> */
[C---:B------:R-:W-:Y:S02]  /*bfa0*/  VIADD R3, R18.reuse, 0x90 ;  /* 0x0000009012037836 */ /* 0x040fe40000000000 */
        /* <DEDUP_REMOVED lines=22> */
.L_x_14192:
[----:B------:R-:W-:Y:S05]  /*c110*/  BSYNC B0 ;  /* 0x0000000000007941 */ /* 0x000fea0003800000 */
.L_x_14188:
[----:B------:R-:W-:Y:S02]  /*c120*/  ULDC UR4, c[0x0][0xc3c] ;  /* 0x00030f0000047ab9 */ /* 0x000fe40000000800 */
[----:B------:R-:W-:-:S13]  /*c130*/  ISETP.GE.AND P0, PT, R7, UR4, PT ;  /* 0x0000000407007c0c */ /* 0x000fda000bf06270 */
[----:B------:R-:W-:Y:S05]  /*c140*/  @!P0 BRA `(.L_x_14198) ;  /* 0xffffff4c006c8947 */ /* 0x000fea000383ffff */
[----:B------:R-:W-:Y:S05]  /*c150*/  EXIT ;  /* 0x000000000000794d */ /* 0x000fea0003800000 */
.L_x_14151:
        /* <DEDUP_REMOVED lines=16> */
.L_x_14199:
[----:B0-----:R-:W0:Y:S01]  /*c260*/  S2R R0, SR_TID.X ;  /* 0x0000000000007919 */ /* 0x001e220000002100 */
[----:B------:R-:W-:Y:S01]  /*c270*/  ULDC UR4, c[0x0][0xc3c] ;  /* 0x00030f0000047ab9 */ /* 0x000fe20000000800 */
[----:B------:R-:W-:Y:S01]  /*c280*/  MOV R6, RZ ;  /* 0x000000ff00067202 */ /* 0x000fe20000000f00 */
        /* <DEDUP_REMOVED lines=41> */
.L_x_14203:
        /* <DEDUP_REMOVED lines=37> */
.L_x_14201:
        /* <DEDUP_REMOVED lines=13> */
.L_x_14204:
        /* <DEDUP_REMOVED lines=34> */
[----:B0-----:R-:W-:-:S05]  /*ca60*/  IMAD.MOV R8, RZ, RZ, -R3 ;  /* 0x000000ffff087224 */ /* 0x001fca00078e0a03 */
[----:B------:R-:W-:Y:S02]  /*ca70*/  MOV R2, R8 ;  /* 0x0000000800027202 */ /* 0x000fe40000000f00 */
        /* <DEDUP_REMOVED lines=25> */
.L_x_14205:
        /* <DEDUP_REMOVED lines=19> */
[-C--:B------:R-:W-:Y:S01]  /*cd40*/  @!P1 IADD3 R3, R3, -R10.reuse, RZ ;  /* 0x8000000a03039210 */ /* 0x080fe20007ffe0ff */
        /* <DEDUP_REMOVED lines=40> */
.L_x_14206:
[----:B------:R-:W-:-:S05]  /*cfd0*/  LOP3.LUT R2, RZ, R2, RZ, 0x33, !PT ;  /* 0x00000002ff027212 */ /* 0x000fca00078e33ff */
[----:B------:R-:W-:Y:S01]  /*cfe0*/  IMAD.IADD R25, R25, 0x1, R2 ;  /* 0x0000000119197824 */ /* 0x000fe200078e0202 */
[----:B------:R-:W-:Y:S06]  /*cff0*/  BRA `(.L_x_14207) ;  /* 0x00000000000c7947 */ /* 0x000fec0003800000 */
.L_x_14202:
[----:B------:R-:W-:Y:S01]  /*d000*/  MOV R25, RZ ;  /* 0x000000ff00197202 */ /* 0x000fe20000000f00 */
[----:B------:R-:W-:Y:S02]  /*d010*/  IMAD.U32 R24, RZ, RZ, UR6 ;  /* 0x00000006ff187e24 */ /* 0x000fe4000f8e00ff */
[----:B------:R-:W-:-:S07]  /*d020*/  IMAD.MOV.U32 R26, RZ, RZ, RZ ;  /* 0x000000ffff1a7224 */ /* 0x000fce00078e00ff */
.L_x_14207:
[----:B------:R-:W-:-:S13]  /*d030*/  ISETP.NE.AND P0, PT, R0, RZ, PT ;  /* 0x000000ff0000720c */ /* 0x000fda0003f05270 */
[----:B------:R-:W0:Y:S01]  /*d040*/  @!P0 S2R R3, SR_CgaCtaId ;  /* 0x0000000000038919 */ /* 0x000e220000008800 */
[----:B------:R-:W-:-:S04]  /*d050*/  @!P0 MOV R0, 0x400 ;  /* 0x0000040000008802 */ /* 0x000fc80000000f00 */
[----:B0-----:R-:W-:-:S05]  /*d060*/  @!P0 LEA R0, R3, R0, 0x18 ;  /* 0x0000000003008211 */ /* 0x001fca00078ec0ff */
[----:B------:R0:W-:Y:S01]  /*d070*/  @!P0 STS.128 [R0+0x168d0], R24 ;  /* 0x0168d01800008388 */ /* 0x0001e20000000c00 */
[----:B------:R-:W-:Y:S06]  /*d080*/  BAR.ARV 0x5, 0x200 ;  /* 0x0148000000007b1d */ /* 0x000fec0000002000 */
.L_x_14200:
        /* <DEDUP_REMOVED lines=17> */
[C---:B-1----:R-:W-:Y:S01]  /*d1a0*/  LOP3.LUT R4, R5.reuse, 0x7f, RZ, 0xc0, !PT ;  /* 0x0000007f05047812 */ /* 0x042fe200078ec0ff */
[----:B0-----:R-:W-:-:S04]  /*d1b0*/  IMAD.SHL.U32 R0, R5, 0x8, RZ ;  /* 0x0000000805007824 */ /* 0x001fc800078e00ff */
[----:B------:R-:W-:Y:S01]  /*d1c0*/  IMAD.SHL.U32 R3, R4, 0x8, RZ ;  /* 0x0000000804037824 */ /* 0x000fe200078e00ff */
[----:B------:R-:W-:Y:S02]  /*d1d0*/  LOP3.LUT R2, R0, 0x1f8, RZ, 0xc0, !PT ;  /* 0x000001f800027812 */ /* 0x000fe400078ec0ff */
[----:B------:R-:W-:Y:S02]  /*d1e0*/  SHF.R.U32.HI R4, RZ, 0x3, R4 ;  /* 0x00000003ff047819 */ /* 0x000fe40000011604 */
[----:B------:R-:W-:-:S04]  /*d1f0*/  LOP3.LUT R2, R2, 0x38, R5, 0x78, !PT ;  /* 0x0000003802027812 */ /* 0x000fc800078e7805 */
[----:B------:R-:W-:Y:S01]  /*d200*/  LOP3.LUT R2, R2, 0x200, R3, 0xf8, !PT ;  /* 0x0000020002027812 */ /* 0x000fe200078ef803 */
[----:B------:R-:W-:-:S04]  /*d210*/  IMAD.SHL.U32 R3, R5, 0x10, RZ ;  /* 0x0000001005037824 */ /* 0x000fc800078e00ff */
[----:B------:R-:W-:Y:S01]  /*d220*/  IMAD R0, R2, 0x2, R17 ;  /* 0x0000000202007824 */ /* 0x000fe200078e0211 */
[----:B------:R-:W-:-:S04]  /*d230*/  LOP3.LUT R3, R4, 0x70, R3, 0xf8, !PT ;  /* 0x0000007004037812 */ /* 0x000fc800078ef803 */
[----:B------:R3:W-:Y:S03]  /*d240*/  STL [R1+0x8], R0 ;  /* 0x0000080001007387 */ /* 0x0007e60000100800 */
.L_x_14300:
        /* <DEDUP_REMOVED lines=33> */
[----:B------:R-:W-:Y:S01]  /*d460*/  MOV R9, UR4 ;  /* 0x0000000400097c02 */ /* 0x000fe20008000f00 */
        /* <DEDUP_REMOVED lines=17> */
[----:B------:R-:W2:Y:S04]  /*d580*/  LDG.E R6, desc[UR40][R2.64] ;  /* 0x0000002802067981 */ /* 0x000ea8000c1e1900 */
[----:B0-----:R-:W2:Y:S02]  /*d590*/  LDG.E R9, desc[UR40][R2.64+0x4] ;  /* 0x0000042802097981 */ /* 0x001ea4000c1e1900 */
[----:B--2---:R-:W-:-:S05]  /*d5a0*/  IMAD.IADD R10, R9, 0x1, -R6 ;  /* 0x00000001090a7824 */ /* 0x004fca00078e0a06 */
[----:B------:R1:W-:Y:S02]  /*d5b0*/  STL [R1+0x20], R10 ;  /* 0x0000200a01007387 */ /* 0x0003e40000100800 */
.L_x_14209:
[----:B------:R-:W-:Y:S01]  /*d5c0*/  ULDC.64 UR4, c[0x0][0xa20] ;  /* 0x0002880000047ab9 */ /* 0x000fe20000000a00 */
[C---:B------:R-:W-:Y:S01]  /*d5d0*/  LOP3.LUT R6, R26.reuse, 0xff000000, RZ, 0xc0, !PT ;  /* 0xff0000001a067812 */ /* 0x040fe200078ec0ff */
[----:B------:R-:W-:Y:S01]  /*d5e0*/  IMAD.MOV.U32 R23, RZ, RZ, R11 ;  /* 0x000000ffff177224 */ /* 0x000fe200078e000b */
        /* <DEDUP_REMOVED lines=12> */
.L_x_14210:
[----:B------:R-:W-:Y:S05]  /*d6b0*/  @!P0 BRA `(.L_x_14211) ;  /* 0x00000000000c8947 */ /* 0x000fea0003800000 */
[----:B------:R-:W2:Y:S04]  /*d6c0*/  LDG.E R7, desc[UR40][R4.64] ;  /* 0x0000002804077981 */ /* 0x000ea8000c1e1900 */
[----:B------:R-:W2:Y:S02]  /*d6d0*/  LDG.E R2, desc[UR40][R4.64+0x4] ;  /* 0x0000042804027981 */ /* 0x000ea4000c1e1900 */
[----:B--2---:R-:W-:-:S07]  /*d6e0*/  IMAD.IADD R7, R2, 0x1, -R7 ;  /* 0x0000000102077824 */ /* 0x004fce00078e0a07 */
.L_x_14211:
[----:B-----5:R-:W-:Y:S01]  /*d6f0*/  IMAD.IADD R7, R7, 0x1, -R0 ;  /* 0x0000000107077824 */ /* 0x020fe200078e0a00 */
[----:B0-----:R-:W-:Y:S01]  /*d700*/  LOP3.LUT R9, R6, 0xff, RZ, 0xc0, !PT ;  /* 0x000000ff06097812 */ /* 0x001fe200078ec0ff */
[----:B------:R-:W0:Y:S01]  /*d710*/  LDC R0, c[0x0][0x448] ;  /* 0x00011200ff007b82 */ /* 0x000e220000000800 */
[----:B--2---:R-:W-:Y:S01]  /*d720*/  IMAD R2, R25, 0xc0, RZ ;  /* 0x000000c019027824 */ /* 0x004fe200078e02ff */
[----:B------:R-:W-:Y:S01]  /*d730*/  BSSY B0, `(.L_x_14212) ;  /* 0x0000036000007945 */ /* 0x000fe20003800000 */
[----:B------:R-:W-:Y:S02]  /*d740*/  IMAD.MOV.U32 R4, RZ, RZ, RZ ;  /* 0x000000ffff047224 */ /* 0x000fe400078e00ff */
[----:B------:R-:W-:Y:S01]  /*d750*/  VIADD R2, R2, 0xbf ;  /* 0x000000bf02027836 */ /* 0x000fe20000000000 */
[----:B0-----:R-:W-:-:S13]  /*d760*/  ISETP.NE.AND P0, PT, R0, 0x1, PT ;  /* 0x000000010000780c */ /* 0x001fda0003f05270 */
[----:B------:R-:W0:Y:S08]  /*d770*/  @P0 LDC R3, c[0x0][0x44c] ;  /* 0x00011300ff030b82 */ /* 0x000e300000000800 */
[----:B------:R-:W2:Y:S01]  /*d780*/  @P0 LDC R0, c[0x0][0x450] ;  /* 0x00011400ff000b82 */ /* 0x000ea20000000800 */
[----:B0-----:R-:W-:-:S05]  /*d790*/  @P0 IMAD.HI.U32 R3, R2, R3, RZ ;  /* 0x0000000302030227 */ /* 0x001fca00078e00ff */
[----:B--2---:R-:W-:Y:S02]  /*d7a0*/  @P0 SHF.R.U32.HI R2, RZ, R0, R3 ;  /* 0x00000000ff020219 */ /* 0x004fe40000011603 */
        /* <DEDUP_REMOVED lines=9> */
[----:B------:R-:W-:Y:S01]  /*d840*/  VIMNMX R8, R7, R0, PT ;  /* 0x0000000007087248 */ /* 0x000fe20003fe0100 */
[----:B------:R-:W-:Y:S01]  /*d850*/  IMAD.MOV.U32 R7, RZ, RZ, R4 ;  /* 0x000000ffff077224 */ /* 0x000fe200078e0004 */
[----:B------:R-:W-:Y:S02]  /*d860*/  SHF.R.U32.HI R0, RZ, 0x10, R6 ;  /* 0x00000010ff007819 */ /* 0x000fe40000011606 */
[----:B------:R-:W-:Y:S01]  /*d870*/  ISETP.GE.AND P1, PT, R8, 0x1, PT ;  /* 0x000000010800780c */ /* 0x000fe20003f26270 */
[----:B------:R0:W-:Y:S01]  /*d880*/  STL [R1+0x14], R8 ;  /* 0x0000140801007387 */ /* 0x0001e20000100800 */
[----:B------:R-:W-:-:S03]  /*d890*/  ISETP.NE.AND P0, PT, R0, RZ, PT ;  /* 0x000000ff0000720c */ /* 0x000fc60003f05270 */
[----:B------:R0:W-:Y:S04]  /*d8a0*/  STL [R1+0x1c], R4 ;  /* 0x00001c0401007387 */ /* 0x0001e80000100800 */
[----:B------:R0:W-:Y:S06]  /*d8b0*/  STL [R1+0x38], R9 ;  /* 0x0000380901007387 */ /* 0x0001ec0000100800 */
[----:B------:R-:W2:Y:S01]  /*d8c0*/  @!P0 LDC R0, c[0x0][0x9f0] ;  /* 0x00027c00ff008b82 */ /* 0x000ea20000000800 */
[----:B------:R-:W-:Y:S05]  /*d8d0*/  @!P1 BRA `(.L_x_14213) ;  /* 0x00000000006c9947 */ /* 0x000fea0003800000 */
[-C--:B0-2---:R-:W-:Y:S02]  /*d8e0*/  IABS R4, R0.reuse ;  /* 0x0000000000047213 */ /* 0x085fe40000000000 */
[----:B------:R-:W-:Y:S02]  /*d8f0*/  IABS R6, R0 ;  /* 0x0000000000067213 */ /* 0x000fe40000000000 */
[----:B------:R-:W0:Y:S02]  /*d900*/  I2F.RP R2, R4 ;  /* 0x0000000400027306 */ /* 0x000e240000209400 */
[----:B------:R-:W-:-:S06]  /*d910*/  IADD3 R6, RZ, -R6, RZ ;  /* 0x80000006ff067210 */ /* 0x000fcc0007ffe0ff */
        /* <DEDUP_REMOVED lines=23> */
.L_x_14213:
[----:B------:R-:W-:Y:S05]  /*da90*/  BSYNC B0 ;  /* 0x0000000000007941 */ /* 0x000fea0003800000 */
.L_x_14212:
[----:B--2---:R-:W-:Y:S01]  /*daa0*/  IMAD.MOV.U32 R0, RZ, RZ, R7 ;  /* 0x000000ffff007224 */ /* 0x004fe200078e0007 */
[----:B------:R-:W-:Y:S03]  /*dab0*/  BSSY B7, `(.L_x_14214) ;  /* 0x0000358000077945 */ /* 0x000fe60003800000 */
[----:B------:R-:W-:-:S05]  /*dac0*/  IMAD R2, R9, R0, RZ ;  /* 0x0000000009027224 */ /* 0x000fca00078e02ff */
[----:B------:R-:W-:Y:S01]  /*dad0*/  VIADDMNMX R0, R2, R0, R8, PT ;  /* 0x0000000002007246 */ /* 0x000fe20003800108 */
[----:B------:R2:W-:Y:S03]  /*dae0*/  STL [R1+0x4], R2 ;  /* 0x0000040201007387 */ /* 0x0005e60000100800 */
[----:B------:R-:W-:Y:S01]  /*daf0*/  ISETP.GT.AND P0, PT, R0, R2, PT ;  /* 0x000000020000720c */ /* 0x000fe20003f04270 */
[----:B------:R2:W-:-:S12]  /*db00*/  STL [R1+0x18], R0 ;  /* 0x0000180001007387 */ /* 0x0005d80000100800 */
[----:B------:R-:W-:Y:S05]  /*db10*/  @P0 BRA `(.L_x_14215) ;  /* 0x0000000000440947 */ /* 0x000fea0003800000 */
[----:B--2---:R-:W2:Y:S02]  /*db20*/  S2R R0, SR_TID.X ;  /* 0x0000000000007919 */ /* 0x004ea40000002100 */
[----:B--2---:R-:W-:-:S04]  /*db30*/  LOP3.LUT R0, R0, 0x7f, RZ, 0xc0, !PT ;  /* 0x0000007f00007812 */ /* 0x004fc800078ec0ff */
[----:B------:R-:W-:-:S13]  /*db40*/  ISETP.NE.AND P0, PT, R0, RZ, PT ;  /* 0x000000ff0000720c */ /* 0x000fda0003f05270 */
[----:B------:R-:W-:Y:S05]  /*db50*/  @P0 BRA `(.L_x_14216) ;  /* 0x0000003400340947 */ /* 0x000fea0003800000 */
[----:B------:R-:W2:Y:S01]  /*db60*/  S2R R5, SR_LANEID ;  /* 0x0000000000057919 */ /* 0x000ea20000000000 */
[----:B------:R-:W-:Y:S01]  /*db70*/  VOTEU.ANY UR4, UPT, PT ;  /* 0x0000000000047886 */ /* 0x000fe200038e0100 */
[----:B------:R-:W4:Y:S01]  /*db80*/  LDC.64 R2, c[0x0][0xc60] ;  /* 0x00031800ff027b82 */ /* 0x000f220000000a00 */
[----:B------:R-:W2:Y:S02]  /*db90*/  FLO.U32 R0, UR4 ;  /* 0x0000000400007d00 */ /* 0x000ea400080e0000 */
[----:B--2---:R-:W-:-:S06]  /*dba0*/  ISETP.EQ.U32.AND P0, PT, R0, R5, PT ;  /* 0x000000050000720c */ /* 0x004fcc0003f02070 */
[----:B------:R-:W4:Y:S07]  /*dbb0*/  POPC R5, UR4 ;  /* 0x0000000400057d09 */ /* 0x000f2e0008000000 */
[----:B----4-:R-:W2:Y:S01]  /*dbc0*/  @P0 ATOMG.E.ADD.STRONG.GPU PT, R3, desc[UR40][R2.64], R5 ;  /* 0x00000005020309a8 */ /* 0x010ea200081ee1e8 */
[----:B0-----:R-:W0:Y:S02]  /*dbd0*/  S2R R4, SR_LTMASK ;  /* 0x0000000000047919 */ /* 0x001e240000003900 */
[----:B0-----:R-:W-:-:S04]  /*dbe0*/  LOP3.LUT R4, R4, UR4, RZ, 0xc0, !PT ;  /* 0x0000000404047c12 */ /* 0x001fc8000f8ec0ff */
[----:B---3--:R-:W0:Y:S01]  /*dbf0*/  POPC R7, R4 ;  /* 0x0000000400077309 */ /* 0x008e220000000000 */
[----:B--2---:R-:W0:Y:S02]  /*dc00*/  SHFL.IDX PT, R0, R3, R0, 0x1f ;  /* 0x00001f0003007589 */ /* 0x004e2400000e0000 */
[----:B0-----:R-:W-:Y:S01]  /*dc10*/  IADD3 R24, R0, UR36, R7 ;  /* 0x0000002400187c10 */ /* 0x001fe2000fffe007 */
[----:B------:R-:W-:Y:S06]  /*dc20*/  BRA `(.L_x_14216) ;  /* 0x0000003400007947 */ /* 0x000fec0003800000 */
.L_x_14215:
[----:B--2---:R-:W-:Y:S01]  /*dc30*/  VIADD R0, R17, 0xe400 ;  /* 0x0000e40011007836 */ /* 0x004fe20000000000 */
[----:B------:R-:W-:Y:S04]  /*dc40*/  BSSY B6, `(.L_x_14217) ;  /* 0x0000013000067945 */ /* 0x000fe80003800000 */
[----:B------:R-:W-:-:S13]  /*dc50*/  LOP3.LUT P0, RZ, R0, 0x3ff, RZ, 0xc0, !PT ;  /* 0x000003ff00ff7812 */ /* 0x000fda000780c0ff */
[----:B------:R-:W-:Y:S05]  /*dc60*/  @!P0 BRA `(.L_x_14218) ;  /* 0x0000000000408947 */ /* 0x000fea0003800000 */
[----:B------:R-:W-:Y:S01]  /*dc70*/  MOV R2, 0x0 ;  /* 0x0000000000027802 */ /* 0x000fe20000000f00 */
[----:B------:R-:W-:Y:S01]  /*dc80*/  ULDC.64 UR6, c[0x4][0x1b8] ;  /* 0x01006e0000067ab9 */ /* 0x000fe20000000a00 */
[----:B------:R-:W-:Y:S01]  /*dc90*/  ULDC.64 UR8, c[0x4][0x1c0] ;  /* 0x0100700000087ab9 */ /* 0x000fe20000000a00 */
[----:B------:R-:W-:Y:S01]  /*dca0*/  ULDC.64 UR4, c[0x4][0x8] ;  /* 0x0100020000047ab9 */ /* 0x000fe20000000a00 */
[----:B0-----:R-:W-:Y:S01]  /*dcb0*/  IMAD.U32 R4, RZ, RZ, UR6 ;  /* 0x00000006ff047e24 */ /* 0x001fe2000f8e00ff */
[----:B------:R-:W-:Y:S01]  /*dcc0*/  MOV R13, RZ ;  /* 0x000000ff000d7202 */ /* 0x000fe20000000f00 */
[----:B------:R-:W0:Y:S01]  /*dcd0*/  LDC.64 R2, c[0x4][R2] ;  /* 0x0100000002027b82 */ /* 0x000e220000000a00 */
[----:B------:R-:W-:Y:S02]  /*dce0*/  IMAD.U32 R5, RZ, RZ, UR7 ;  /* 0x00000007ff057e24 */ /* 0x000fe4000f8e00ff */
[----:B------:R-:W-:Y:S02]  /*dcf0*/  IMAD.U32 R6, RZ, RZ, UR8 ;  /* 0x00000008ff067e24 */ /* 0x000fe4000f8e00ff */
[----:B---3--:R-:W-:-:S02]  /*dd00*/  IMAD.U32 R7, RZ, RZ, UR9 ;  /* 0x00000009ff077e24 */ /* 0x008fc4000f8e00ff */
[----:B-1----:R-:W-:Y:S02]  /*dd10*/  IMAD.U32 R10, RZ, RZ, UR4 ;  /* 0x00000004ff0a7e24 */ /* 0x002fe4000f8e00ff */
[----:B------:R-:W-:Y:S02]  /*dd20*/  IMAD.U32 R11, RZ, RZ, UR5 ;  /* 0x00000005ff0b7e24 */ /* 0x000fe4000f8e00ff */
[----:B------:R-:W-:Y:S02]  /*dd30*/  IMAD.MOV.U32 R8, RZ, RZ, 0x70 ;  /* 0x00000070ff087424 */ /* 0x000fe400078e00ff */
[----:B------:R-:W-:-:S07]  /*dd40*/  IMAD.MOV.U32 R12, RZ, RZ, 0x1 ;  /* 0x00000001ff0c7424 */ /* 0x000fce00078e00ff */
[----:B------:R-:W-:-:S07]  /*dd50*/  LEPC R20, `(.L_x_14218) ;  /* 0x000000001014794e */ /* 0x000fce0000000000 */
[----:B0-----:R-:W-:Y:S05]  /*dd60*/  CALL.ABS.NOINC R2 ;  /* 0x0000000002007343 */ /* 0x001fea0003c00000 */
.L_x_14218:
[----:B------:R-:W-:Y:S05]  /*dd70*/  BSYNC B6 ;  /* 0x0000000000067941 */ /* 0x000fea0003800000 */
.L_x_14217:
        /* <DEDUP_REMOVED lines=12> */
[----:B---3--:R-:W-:-:S02]  /*de40*/  IMAD.U32 R7, RZ, RZ, UR9 ;  /* 0x00000009ff077e24 */ /* 0x008fc4000f8e00ff */
[----:B-1----:R-:W-:Y:S02]  /*de50*/  IMAD.U32 R10, RZ, RZ, UR4 ;  /* 0x00000004ff0a7e24 */ /* 0x002fe4000f8e00ff */
[----:B------:R-:W-:Y:S02]  /*de60*/  IMAD.U32 R11, RZ, RZ, UR5 ;  /* 0x00000005ff0b7e24 */ /* 0x000fe4000f8e00ff */
[----:B------:R-:W-:Y:S02]  /*de70*/  IMAD.MOV.U32 R8, RZ, RZ, 0x70 ;  /* 0x00000070ff087424 */ /* 0x000fe400078e00ff */
[----:B------:R-:W-:Y:S02]  /*de80*/  IMAD.MOV.U32 R12, RZ, RZ, 0x1 ;  /* 0x00000001ff0c7424 */ /* 0x000fe400078e00ff */
[----:B--2---:R-:W-:-:S07]  /*de90*/  IMAD.MOV.U32 R13, RZ, RZ, RZ ;  /* 0x000000ffff0d7224 */ /* 0x004fce00078e00ff */
[----:B------:R-:W-:-:S07]  /*dea0*/  LEPC R20, `(.L_x_14221) ;  /* 0x000000001014794e */ /* 0x000fce0000000000 */
[----:B----4-:R-:W-:Y:S05]  /*deb0*/  CALL.ABS.NOINC R2 ;  /* 0x0000000002007343 */ /* 0x010fea0003c00000 */
.L_x_14221:
        /* <DEDUP_REMOVED lines=15> */
.L_x_14220:
[----:B------:R-:W-:Y:S05]  /*dfb0*/  BSYNC B6 ;  /* 0x0000000000067941 */ /* 0x000fea0003800000 */
.L_x_14219:
[----:B------:R-:W-:Y:S01]  /*dfc0*/  ULDC.64 UR4, c[0x0][0x9f8] ;  /* 0x00027e0000047ab9 */ /* 0x000fe20000000a00 */
[----:B------:R-:W2:Y:S01]  /*dfd0*/  LDL R20, [R1+0x18] ;  /* 0x0000180001147983 */ /* 0x000ea20000100800 */
        /* <DEDUP_REMOVED lines=10> */
[----:B--2---:R-:W-:Y:S01]  /*e080*/  VIADD R22, R20, 0xffffffff ;  /* 0xffffffff14167836 */ /* 0x004fe20000000000 */
[----:B-----5:R-:W-:Y:S02]  /*e090*/  SHF.R.S32.HI R29, RZ, 0x1f, R23 ;  /* 0x0000001fff1d7819 */ /* 0x020fe40000011417 */
[----:B------:R-:W-:Y:S01]  /*e0a0*/  SEL R19, R23, RZ, !P0 ;  /* 0x000000ff17137207 */ /* 0x000fe20004000000 */
[----:B------:R-:W-:Y:S08]  /*e0b0*/  BRA.DIV UR4, `(.L_x_14222) ;  /* 0x0000004604807947 */ /* 0x000ff0000b800000 */
[----:B------:R-:W2:Y:S02]  /*e0c0*/  S2R R0, SR_TID.X ;  /* 0x0000000000007919 */ /* 0x000ea40000002100 */
[----:B--2---:R-:W-:-:S04]  /*e0d0*/  SHF.R.U32.HI R0, RZ, 0x5, R0 ;  /* 0x00000005ff007819 */ /* 0x004fc80000011600 */
[----:B------:R-:W-:-:S05]  /*e0e0*/  LOP3.LUT R0, R0, 0x3, RZ, 0xc0, !PT ;  /* 0x0000000300007812 */ /* 0x000fca00078ec0ff */
[----:B------:R2:W4:Y:S02]  /*e0f0*/  SHFL.IDX PT, R14, R0, RZ, 0x1f ;  /* 0x00001fff000e7589 */ /* 0x00052400000e0000 */
.L_x_14316:
[----:B------:R-:W-:Y:S02]  /*e100*/  PLOP3.LUT P1, PT, PT, PT, PT, 0x8, 0x0 ;  /* 0x000000000000781c */ /* 0x000fe40003f2e170 */
[----:B----4-:R-:W-:Y:S02]  /*e110*/  ISETP.NE.AND P0, PT, R14, RZ, PT ;  /* 0x000000ff0e00720c */ /* 0x010fe40003f05270 */
[----:B--2---:R-:W-:-:S05]  /*e120*/  P2R R0, PR, RZ, 0x2 ;  /* 0x00000002ff007803 */ /* 0x004fca0000000000 */
[----:B------:R2:W-:Y:S06]  /*e130*/  STL [R1], R0 ;  /* 0x0000000001007387 */ /* 0x0005ec0000100800 */
[----:B------:R-:W-:Y:S05]  /*e140*/  @P0 BRA `(.L_x_14223) ;  /* 0x0000000000ec0947 */ /* 0x000fea0003800000 */
[----:B------:R-:W-:-:S03]  /*e150*/  UMOV UR4, 0xffffffff ;  /* 0xffffffff00047882 */ /* 0x000fc60000000000 */
[----:B------:R-:W-:Y:S05]  /*e160*/  BRA.DIV UR4, `(.L_x_14224) ;  /* 0x0000004604887947 */ /* 0x000fea000b800000 */
[----:B------:R-:W-:-:S13]  /*e170*/  ELECT P6, URZ, PT ;  /* 0x00000000003f782f */ /* 0x000fda00038c0000 */
.L_x_14319:
[----:B------:R-:W-:Y:S05]  /*e180*/  @!P6 BRA `(.L_x_14223) ;  /* 0x0000000000dce947 */ /* 0x000fea0003800000 */
[----:B------:R-:W-:-:S04]  /*e190*/  ISETP.NE.U32.AND P0, PT, R2, RZ, PT ;  /* 0x000000ff0200720c */ /* 0x000fc80003f05070 */
[----:B------:R-:W-:-:S13]  /*e1a0*/  ISETP.NE.AND.EX P0, PT, R3, RZ, PT, P0 ;  /* 0x000000ff0300720c */ /* 0x000fda0003f05300 */
[----:B------:R-:W-:Y:S05]  /*e1b0*/  @!P0 BRA `(.L_x_14225) ;  /* 0x0000000000448947 */ /* 0x000fea0003800000 */
[----:B------:R-:W4:Y:S01]  /*e1c0*/  LDC R6, c[0x0][0x43c] ;  /* 0x00010f00ff067b82 */ /* 0x000f220000000800 */
[----:B------:R-:W-:Y:S01]  /*e1d0*/  ULDC.64 UR4, c[0x0][0x428] ;  /* 0x00010a0000047ab9 */ /* 0x000fe20000000a00 */
[----:B----4-:R-:W-:-:S13]  /*e1e0*/  ISETP.NE.AND P0, PT, R6, 0x1, PT ;  /* 0x000000010600780c */ /* 0x010fda0003f05270 */
        /* <DEDUP_REMOVED lines=14> */
.L_x_14225:
[----:B--2---:R-:W-:Y:S01]  /*e2d0*/  IMAD R0, R18, 0x8, R17 ;  /* 0x0000000812007824 */ /* 0x004fe200078e0211 */
[----:B----4-:R-:W-:-:S04]  /*e2e0*/  SHF.L.U32 R2, R28, 0x1f, RZ ;  /* 0x0000001f1c027819 */ /* 0x010fc800000006ff */
[----:B------:R-:W2:Y:S02]  /*e2f0*/  SYNCS.PHASECHK.TRANS64.TRYWAIT P0, [R0+URZ+0x16840], R2 ;  /* 0x01684002000075a7 */ /* 0x000ea4000800017f */
[----:B--2---:R-:W-:Y:S05]  /*e300*/  @!P0 BRA `(.L_x_14226) ;  /* 0x0000004400408947 */ /* 0x004fea0003800000 */
.L_x_14320:
[----:B------:R-:W4:Y:S02]  /*e310*/  S2R R3, SR_TID.X ;  /* 0x0000000000037919 */ /* 0x000f240000002100 */
[----:B----4-:R-:W-:-:S04]  /*e320*/  LOP3.LUT R3, R3, 0x7f, RZ, 0xc0, !PT ;  /* 0x0000007f03037812 */ /* 0x010fc800078ec0ff */
[----:B------:R-:W-:-:S13]  /*e330*/  ISETP.NE.AND P0, PT, R3, RZ, PT ;  /* 0x000000ff0300720c */ /* 0x000fda0003f05270 */
[----:B------:R-:W-:Y:S05]  /*e340*/  @P0 BRA `(.L_x_14227) ;  /* 0x00000000001c0947 */ /* 0x000fea0003800000 */
[----:B------:R-:W4:Y:S01]  /*e350*/  S2R R3, SR_TID.X ;  /* 0x0000000000037919 */ /* 0x000f220000002100 */
[----:B--2---:R-:W-:-:S04]  /*e360*/  IMAD.MOV.U32 R2, RZ, RZ, 0x4000 ;  /* 0x00004000ff027424 */ /* 0x004fc800078e00ff */
[----:B------:R2:W-:Y:S01]  /*e370*/  SYNCS.ARRIVE.TRANS64 RZ, [R0+URZ+0x16830], R2 ;  /* 0x0168300200ff79a7 */ /* 0x0005e2000800003f */
[----:B----4-:R-:W-:-:S04]  /*e380*/  LOP3.LUT R3, R3, 0x1f, RZ, 0xc0, !PT ;  /* 0x0000001f03037812 */ /* 0x010fc800078ec0ff */
[----:B------:R-:W-:-:S13]  /*e390*/  ISETP.NE.AND P0, PT, R3, RZ, PT ;  /* 0x000000ff0300720c */ /* 0x000fda0003f05270 */
[----:B--2---:R-:W-:Y:S05]  /*e3a0*/  @!P0 BRA `(.L_x_14227) ;  /* 0x0000000000048947 */ /* 0x004fea0003800000 */
[----:B------:R-:W-:Y:S01]  /*e3b0*/  BPT.TRAP 0x1 ;  /* 0x000000040000795c */ /* 0x000fe20000300000 */
.L_x_14227:
        /* <DEDUP_REMOVED lines=14> */
[----:B------:R-:W-:Y:S02]  /*e4a0*/  ULEA UR11, UR11, UR4, 0x7 ;  /* 0x000000040b0b7291 */ /* 0x000fe4000f8e383f */
[----:B------:R-:W-:Y:S01]  /*e4b0*/  UIADD3 UR8, UR8, 0xe400, URZ ;  /* 0x0000e40008087890 */ /* 0x000fe2000fffe03f */
[----:B------:R-:W-:Y:S01]  /*e4c0*/  UMOV UR4, 0x0 ;  /* 0x0000000000047882 */ /* 0x000fe20000000000 */
[----:B------:R4:W-:Y:S07]  /*e4d0*/  STL [R1], R0 ;  /* 0x0000000001007387 */ /* 0x0009ee0000100800 */
[----:B------:R4:W-:Y:S01]  /*e4e0*/  UTMALDG.4D [UR8], [UR6], desc[UR4] ;  /* 0x00000408060075b4 */ /* 0x0009e20008019000 */
[----:B------:R-:W-:-:S02]  /*e4f0*/  NOP ;  /* 0x0000000000007918 */ /* 0x000fc40000000000 */
.L_x_14223:
[----:B0-----:R-:W5:Y:S04]  /*e500*/  LDL.LU R4, [R1+0x10] ;  /* 0x0000100001047983 */ /* 0x001f680000300800 */
[----:B------:R-:W3:Y:S04]  /*e510*/  LDL.LU R6, [R1+0xc] ;  /* 0x00000c0001067983 */ /* 0x000ee80000300800 */
[----:B------:R-:W3:Y:S01]  /*e520*/  LDL.LU R3, [R1+0x24] ;  /* 0x0000240001037983 */ /* 0x000ee20000300800 */
[----:B------:R-:W-:Y:S05]  /*e530*/  WARPSYNC.ALL ;  /* 0x0000000000007948 */ /* 0x000fea0003800000 */
[----:B----4-:R-:W-:Y:S01]  /*e540*/  ULDC.64 UR6, c[0x0][0xa00] ;  /* 0x0002800000067ab9 */ /* 0x010fe20000000a00 */
[----:B------:R-:W-:Y:S01]  /*e550*/  ULDC.64 UR4, c[0x0][0x298] ;  /* 0x0000a60000047ab9 */ /* 0x000fe20000000a00 */
[----:B--2---:R-:W-:Y:S01]  /*e560*/  VIADD R0, R17, 0x8400 ;  /* 0x0000840011007836 */ /* 0x004fe20000000000 */
[----:B------:R-:W-:Y:S01]  /*e570*/  BAR.SYNC.DEFER_BLOCKING 0x8, 0x200 ;  /* 0x0208000000007b1d */ /* 0x000fe20000010000 */
[----:B------:R-:W-:-:S03]  /*e580*/  ISETP.NE.U32.AND P0, PT, RZ, UR6, PT ;  /* 0x00000006ff007c0c */ /* 0x000fc6000bf05070 */
[----:B------:R-:W-:Y:S02]  /*e590*/  LOP3.LUT P1, RZ, R0, 0x3ff, RZ, 0xc0, !PT ;  /* 0x000003ff00ff7812 */ /* 0x000fe4000782c0ff */
[----:B------:R-:W-:Y:S01]  /*e5a0*/  ISETP.NE.AND.EX P0, PT, RZ, UR7, PT, P0 ;  /* 0x00000007ff007c0c */ /* 0x000fe2000bf05300 */
[----:B------:R-:W-:Y:S01]  /*e5b0*/  BSSY B6, `(.L_x_14228) ;  /* 0x000001d000067945 */ /* 0x000fe20003800000 */
[----:B-----5:R-:W-:Y:S02]  /*e5c0*/  SHF.R.S32.HI R2, RZ, 0x1f, R4 ;  /* 0x0000001fff027819 */ /* 0x020fe40000011404 */
[----:B---3--:R-:W-:-:S03]  /*e5d0*/  SEL R6, R6, RZ, !P0 ;  /* 0x000000ff06067207 */ /* 0x008fc60004000000 */
[----:B------:R-:W-:-:S04]  /*e5e0*/  IMAD R2, R2, UR4, RZ ;  /* 0x0000000402027c24 */ /* 0x000fc8000f8e02ff */
[C---:B------:R-:W-:Y:S01]  /*e5f0*/  IMAD R0, R4.reuse, UR5, R2 ;  /* 0x0000000504007c24 */ /* 0x040fe2000f8e0202 */
[----:B------:R-:W-:Y:S01]  /*e600*/  SEL R2, R3, RZ, !P0 ;  /* 0x000000ff03027207 */ /* 0x000fe20004000000 */
        /* <DEDUP_REMOVED lines=16> */
[----:B-1----:R-:W-:-:S02]  /*e710*/  IMAD.U32 R10, RZ, RZ, UR4 ;  /* 0x00000004ff0a7e24 */ /* 0x002fc4000f8e00ff */
[----:B------:R-:W-:Y:S02]  /*e720*/  IMAD.U32 R11, RZ, RZ, UR5 ;  /* 0x00000005ff0b7e24 */ /* 0x000fe4000f8e00ff */
[----:B------:R-:W-:Y:S02]  /*e730*/  IMAD.MOV.U32 R8, RZ, RZ, 0x70 ;  /* 0x00000070ff087424 */ /* 0x000fe400078e00ff */
[----:B------:R-:W-:Y:S02]  /*e740*/  IMAD.MOV.U32 R12, RZ, RZ, 0x1 ;  /* 0x00000001ff0c7424 */ /* 0x000fe400078e00ff */
[----:B------:R-:W-:-:S07]  /*e750*/  IMAD.MOV.U32 R13, RZ, RZ, RZ ;  /* 0x000000ffff0d7224 */ /* 0x000fce00078e00ff */
[----:B------:R-:W-:-:S07]  /*e760*/  LEPC R20, `(.L_x_14229) ;  /* 0x000000001014794e */ /* 0x000fce0000000000 */
[----:B0-----:R-:W-:Y:S05]  /*e770*/  CALL.ABS.NOINC R2 ;  /* 0x0000000002007343 */ /* 0x001fea0003c00000 */
.L_x_14229:
[----:B------:R-:W-:Y:S05]  /*e780*/  BSYNC B6 ;  /* 0x0000000000067941 */ /* 0x000fea0003800000 */
.L_x_14228:
        /* <DEDUP_REMOVED lines=8> */
[----:B-1----:R0:W5:Y:S01]  /*e810*/  LDL R10, [R1+0x8] ;  /* 0x00000800010a7983 */ /* 0x0021620000100800 */
[----:B---3--:R-:W-:-:S13]  /*e820*/  ISETP.NE.AND P1, PT, R9, 0x1, PT ;  /* 0x000000010900780c */ /* 0x008fda0003f25270 */
[----:B------:R-:W1:Y:S08]  /*e830*/  @P1 LDC R5, c[0x0][0x450] ;  /* 0x00011400ff051b82 */ /* 0x000e700000000800 */
[----:B------:R-:W3:Y:S01]  /*e840*/  @P1 LDC R8, c[0x0][0x450] ;  /* 0x00011400ff081b82 */ /* 0x000ee20000000800 */
        /* <DEDUP_REMOVED lines=19> */
[----:B-1----:R-:W-:-:S04]  /*e980*/  @P1 SHF.R.U32.HI R4, RZ, R5, R0 ;  /* 0x00000005ff041219 */ /* 0x002fc80000011600 */
[----:B------:R-:W-:-:S05]  /*e990*/  SHF.R.S32.HI R0, RZ, 0x1f, R4 ;  /* 0x0000001fff007819 */ /* 0x000fca0000011404 */
[----:B------:R-:W-:-:S04]  /*e9a0*/  IMAD R0, R0, UR4, RZ ;  /* 0x0000000400007c24 */ /* 0x000fc8000f8e02ff */
[C---:B------:R-:W-:Y:S02]  /*e9b0*/  IMAD R7, R4.reuse, UR5, R0 ;  /* 0x0000000504077c24 */ /* 0x040fe4000f8e0200 */
[----:B------:R-:W-:Y:S02]  /*e9c0*/  IMAD.MOV R0, RZ, RZ, -R4 ;  /* 0x000000ffff007224 */ /* 0x000fe400078e0a04 */
[----:B------:R-:W-:-:S04]  /*e9d0*/  IMAD.WIDE.U32 R4, R4, UR4, R2 ;  /* 0x0000000404047c25 */ /* 0x000fc8000f8e0002 */
[----:B------:R-:W-:Y:S02]  /*e9e0*/  IMAD R0, R9, R0, R6 ;  /* 0x0000000009007224 */ /* 0x000fe400078e0206 */
[----:B------:R-:W-:-:S03]  /*e9f0*/  IMAD.IADD R5, R5, 0x1, R7 ;  /* 0x0000000105057824 */ /* 0x000fc600078e0207 */
        /* <DEDUP_REMOVED lines=11> */
[----:B---3--:R-:W-:-:S05]  /*eab0*/  @P1 SHF.R.U32.HI R6, RZ, R8, R7 ;  /* 0x00000008ff061219 */ /* 0x008fca0000011607 */
        /* <DEDUP_REMOVED lines=8> */
[----:B0-----:R-:W-:-:S03]  /*eb40*/  IMAD.SHL.U32 R20, R11, 0x8, RZ ;  /* 0x000000080b147824 */ /* 0x001fc600078e00ff */
[----:B------:R-:W-:Y:S01]  /*eb50*/  IADD3 R3, R3, R7, RZ ;  /* 0x0000000703037210 */ /* 0x000fe20007ffe0ff */
[----:B------:R-:W-:Y:S01]  /*eb60*/  IMAD R6, R6, UR6, RZ ;  /* 0x0000000606067c24 */ /* 0x000fe2000f8e02ff */
[----:B------:R-:W-:Y:S01]  /*eb70*/  LOP3.LUT R20, R20, 0x38, RZ, 0xc0, !PT ;  /* 0x0000003814147812 */ /* 0x000fe200078ec0ff */
[----:B------:R-:W-:-:S04]  /*eb80*/  IMAD.WIDE.U32 R2, R5, UR6, R2 ;  /* 0x0000000605027c25 */ /* 0x000fc8000f8e0002 */
        /* <DEDUP_REMOVED lines=115> */
.L_x_14345:
        /* <DEDUP_REMOVED lines=11> */
.L_x_14231:
        /* <DEDUP_REMOVED lines=10> */
[----:B------:R-:W-:-:S04]  /*f410*/  LOP3.LUT R0, R0, 0xfffffffe, RZ, 0xc0, !PT ;  /* 0xfffffffe00007812 */ /* 0x000fc800078ec0ff */
[----:B------:R-:W-:-:S04]  /*f420*/  IADD3 R0, R2, -R0, RZ ;  /* 0x8000000002007210 */ /* 0x000fc80007ffe0ff */
[----:B------:R-:W-:Y:S01]  /*f430*/  SHF.L.U32 R0, R0, 0x1f, RZ ;  /* 0x0000001f00007819 */ /* 0x000fe200000006ff */
[----:B------:R-:W-:Y:S01]  /*f440*/  NOP ;  /* 0x0000000000007918 */ /* 0x000fe20000000000 */
[----:B------:R0:W-:Y:S01]  /*f450*/  SYNCS.ARRIVE.TRANS64.A1T0 RZ, [R17+URZ+0x16800], RZ ;  /* 0x016800ff11ff79a7 */ /* 0x0001e2000810003f */
[----:B------:R-:W-:Y:S01]  /*f460*/  BSSY B0, `(.L_x_14232) ;  /* 0x0000003000007945 */ /* 0x000fe20003800000 */
[----:B------:R-:W1:Y:S03]  /*f470*/  SYNCS.PHASECHK.TRANS64.TRYWAIT P0, [R17+URZ+0x16820], R0 ;  /* 0x01682000110075a7 */ /* 0x000e66000800017f */
[----:B01----:R-:W-:Y:S05]  /*f480*/  @!P0 BRA `(.L_x_14233) ;  /* 0x0000004000dc8947 */ /* 0x003fea0003800000 */
.L_x_14346:
[----:B------:R-:W-:Y:S05]  /*f490*/  BSYNC B0 ;  /* 0x0000000000007941 */ /* 0x000fea0003800000 */
.L_x_14232:
        /* <DEDUP_REMOVED lines=51> */
.L_x_14240:
[----:B0-----:R-:W-:Y:S01]  /*f7d0*/  IMAD R4, R6, 0x8, R17 ;  /* 0x0000000806047824 */ /* 0x001fe200078e0211 */
[----:B------:R-:W-:Y:S01]  /*f7e0*/  SHF.L.U32 R2, R10, 0x1f, RZ ;  /* 0x0000001f0a027819 */ /* 0x000fe200000006ff */
[----:B------:R-:W-:Y:S03]  /*f7f0*/  BSSY B3, `(.L_x_14241) ;  /* 0x0000003000037945 */ /* 0x000fe60003800000 */
[----:B------:R-:W0:Y:S02]  /*f800*/  SYNCS.PHASECHK.TRANS64.TRYWAIT P0, [R4+URZ+0x16840], R2 ;  /* 0x01684002040075a7 */ /* 0x000e24000800017f */
[----:B0-----:R-:W-:Y:S05]  /*f810*/  @!P0 BRA `(.L_x_14242) ;  /* 0x00000040000c8947 */ /* 0x001fea0003800000 */
.L_x_14347:
[----:B------:R-:W-:Y:S05]  /*f820*/  BSYNC B3 ;  /* 0x0000000000037941 */ /* 0x000fea0003800000 */
.L_x_14241:
        /* <DEDUP_REMOVED lines=12> */
.L_x_14244:
[----:B------:R-:W-:Y:S05]  /*f8f0*/  BSYNC B3 ;  /* 0x0000000000037941 */ /* 0x000fea0003800000 */
.L_x_14243:
[----:B------:R-:W-:Y:S01]  /*f900*/  IMAD.MOV.U32 R11, RZ, RZ, RZ ;  /* 0x000000ffff0b7224 */ /* 0x000fe200078e00ff */
[----:B------:R-:W-:Y:S01]  /*f910*/  UIADD3 UR4, UP0, UR38, 0x370, URZ ;  /* 0x0000037026047890 */ /* 0x000fe2000ff1e03f */
[----:B------:R-:W-:Y:S01]  /*f920*/  IMAD R3, R6, 0x4000, R17 ;  /* 0x0000400006037824 */ /* 0x000fe200078e0211 */
[----:B------:R-:W-:Y:S01]  /*f930*/  PLOP3.LUT P0, PT, PT, PT, PT, 0x80, 0x0 ;  /* 0x000000000000781c */ /* 0x000fe20003f0f070 */
[----:B0-----:R-:W-:Y:S01]  /*f940*/  VIADD R4, R4, 0x16830 ;  /* 0x0001683004047836 */ /* 0x001fe20000000000 */
[----:B------:R-:W-:Y:S01]  /*f950*/  R2UR UR10, R11 ;  /* 0x000000000b0a72ca */ /* 0x000fe200000e0000 */
[----:B------:R-:W-:Y:S01]  /*f960*/  VIADD R3, R3, 0xe400 ;  /* 0x0000e40003037836 */ /* 0x000fe20000000000 */
[----:B------:R-:W-:Y:S01]  /*f970*/  LEA R2, R0, R26, 0x7 ;  /* 0x0000001a00027211 */ /* 0x000fe200078e38ff */
[----:B------:R-:W-:Y:S01]  /*f980*/  UIADD3.X UR5, URZ, UR39, URZ, UP0, !UPT ;  /* 0x000000273f057290 */ /* 0x000fe200087fe43f */
[----:B------:R-:W-:Y:S01]  /*f990*/  UMOV UR6, 0x0 ;  /* 0x0000000000067882 */ /* 0x000fe20000000000 */
[----:B------:R-:W-:-:S10]  /*f9a0*/  UMOV UR7, 0x14f00000 ;  /* 0x14f0000000077882 */ /* 0x000fd40000000000 */
.L_x_14245:
        /* <DEDUP_REMOVED lines=15> */
.L_x_14348:
[----:B------:R-:W-:Y:S05]  /*faa0*/  BSYNC B3 ;  /* 0x0000000000037941 */ /* 0x000fea0003800000 */
.L_x_14246:
        /* <DEDUP_REMOVED lines=12> */
.L_x_14249:
[----:B------:R-:W-:Y:S05]  /*fb70*/  BSYNC B3 ;  /* 0x0000000000037941 */ /* 0x000fea0003800000 */
.L_x_14248:
        /* <DEDUP_REMOVED lines=11> */
.L_x_14250:
        /* <DEDUP_REMOVED lines=12> */
.L_x_14239:
[----:B------:R-:W-:Y:S05]  /*fcf0*/  BSYNC B1 ;  /* 0x0000000000017941 */ /* 0x000fea0003800000 */
.L_x_14238:
[----:B------:R-:W2:Y:S01]  /*fd00*/  LDL.LU R0, [R1+0x18] ;  /* 0x0000180001007983 */ /* 0x000ea20000300800 */
[----:B------:R-:W-:Y:S02]  /*fd10*/  IMAD.MOV.U32 R28, RZ, RZ, R10 ;  /* 0x000000ffff1c7224 */ /* 0x000fe400078e000a */
[----:B------:R-:W-:Y:S02]  /*fd20*/  IMAD.MOV.U32 R18, RZ, RZ, R6 ;  /* 0x000000ffff127224 */ /* 0x000fe400078e0006 */
[----:B--2---:R-:W-:-:S07]  /*fd30*/  VIADD R0, R0, 0xfffffffd ;  /* 0xfffffffd00007836 */ /* 0x004fce0000000000 */
.L_x_14237:
[----:B------:R-:W-:Y:S05]  /*fd40*/  BSYNC B2 ;  /* 0x0000000000027941 */ /* 0x000fea0003800000 */
.L_x_14236:
[----:B------:R-:W-:Y:S02]  /*fd50*/  IADD3 R7, R7, -0x2, RZ ;  /* 0xfffffffe07077810 */ /* 0x000fe40007ffe0ff */
[----:B------:R-:W-:-:S04]  /*fd60*/  LOP3.LUT R2, RZ, R9, RZ, 0x33, !PT ;  /* 0x00000009ff027212 */ /* 0x000fc800078e33ff */
[----:B------:R-:W-:-:S13]  /*fd70*/  ISETP.NE.AND P0, PT, R7, R2, PT ;  /* 0x000000020700720c */ /* 0x000fda0003f05270 */
[----:B------:R-:W-:Y:S05]  /*fd80*/  @!P0 BRA `(.L_x_14235) ;  /* 0x0000000c00a08947 */ /* 0x000fea0003800000 */
[----:B------:R-:W-:-:S07]  /*fd90*/  IMAD.MOV.U32 R4, RZ, RZ, R19 ;  /* 0x000000ffff047224 */ /* 0x000fce00078e0013 */
.L_x_14277:
        /* <DEDUP_REMOVED lines=32> */
.L_x_14253:
[----:B------:R-:W-:Y:S01]  /*ffa0*/  IMAD R2, R6, 0x8, R17 ;  /* 0x0000000806027824 */ /* 0x000fe200078e0211 */
[----:B------:R-:W-:Y:S01]  /*ffb0*/  SHF.L.U32 R3, R7, 0x1f, RZ ;  /* 0x0000001f07037819 */ /* 0x000fe200000006ff */
[----:B------:R-:W-:Y:S03]  /*ffc0*/  BSSY B2, `(.L_x_14254) ;  /* 0x0000003000027945 */ /* 0x000fe60003800000 */
[----:B------:R-:W1:Y:S02]  /*ffd0*/  SYNCS.PHASECHK.TRANS64.TRYWAIT P0, [R2+URZ+0x16840], R3 ;  /* 0x01684003020075a7 */ /* 0x000e64000800017f */
[----:B-1----:R-:W-:Y:S05]  /*ffe0*/  @!P0 BRA `(.L_x_14255) ;  /* 0x0000003800408947 */ /* 0x002fea0003800000 */
.L_x_14349:
[----:B------:R-:W-:Y:S05]  /*fff0*/  BSYNC B2 ;  /* 0x0000000000027941 */ /* 0x000fea0003800000 */
.L_x_14254:
        /* <DEDUP_REMOVED lines=12> */
.L_x_14257:
[----:B------:R-:W-:Y:S05]  /*100c0*/  BSYNC B2 ;  /* 0x0000000000027941 */ /* 0x000fea0003800000 */
.L_x_14256:
        /* <DEDUP_REMOVED lines=11> */
.L_x_14258:
        /* <DEDUP_REMOVED lines=15> */
.L_x_14350:
[----:B------:R-:W-:Y:S05]  /*10270*/  BSYNC B2 ;  /* 0x0000000000027941 */ /* 0x000fea0003800000 */
.L_x_14259:
[----:B------:R-:W-:Y:S01]  /*10280*/  BSSY B2, `(.L_x_14261) ;  /* 0x000000b000027945 */ /* 0x000fe20003800000 */
[----:B------:R-:W-:Y:S01]  /*10290*/  IMAD.MOV.U32 R2, RZ, RZ, 0x0 ;  /* 0x00000000ff027424 */ /* 0x000fe200078e00ff */
[----:B------:R-:W-:Y:S02]  /*102a0*/  MOV R3, 0x14f00000 ;  /* 0x14f0000000037802 */ /* 0x000fe40000000f00 */
        /* <DEDUP_REMOVED lines=8> */
.L_x_14262:
[----:B------:R-:W-:Y:S05]  /*10330*/  BSYNC B2 ;  /* 0x0000000000027941 */ /* 0x000fea0003800000 */
.L_x_14261:
        /* <DEDUP_REMOVED lines=10> */
.L_x_14263:
        /* <DEDUP_REMOVED lines=12> */
.L_x_14252:
[----:B------:R-:W-:Y:S05]  /*104a0*/  BSYNC B1 ;  /* 0x0000000000017941 */ /* 0x000fea0003800000 */
.L_x_14251:
        /* <DEDUP_REMOVED lines=32> */
.L_x_14266:
[----:B------:R-:W-:Y:S01]  /*106b0*/  IMAD R2, R18, 0x8, R17 ;  /* 0x0000000812027824 */ /* 0x000fe200078e0211 */
[----:B------:R-:W-:Y:S01]  /*106c0*/  SHF.L.U32 R3, R28, 0x1f, RZ ;  /* 0x0000001f1c037819 */ /* 0x000fe200000006ff */
[----:B------:R-:W-:Y:S03]  /*106d0*/  BSSY B2, `(.L_x_14267) ;  /* 0x0000003000027945 */ /* 0x000fe60003800000 */
[----:B------:R-:W1:Y:S02]  /*106e0*/  SYNCS.PHASECHK.TRANS64.TRYWAIT P0, [R2+URZ+0x16840], R3 ;  /* 0x01684003020075a7 */ /* 0x000e64000800017f */
[----:B-1----:R-:W-:Y:S05]  /*106f0*/  @!P0 BRA `(.L_x_14268) ;  /* 0x0000003000a48947 */ /* 0x002fea0003800000 */
.L_x_14351:
[----:B------:R-:W-:Y:S05]  /*10700*/  BSYNC B2 ;  /* 0x0000000000027941 */ /* 0x000fea0003800000 */
.L_x_14267:
        /* <DEDUP_REMOVED lines=12> */
.L_x_14270:
[----:B------:R-:W-:Y:S05]  /*107d0*/  BSYNC B2 ;  /* 0x0000000000027941 */ /* 0x000fea0003800000 */
.L_x_14269:
[----:B------:R-:W-:Y:S01]  /*107e0*/  MOV R5, RZ ;  /* 0x000000ff00057202 */ /* 0x000fe20000000f00 */
[C---:B------:R-:W-:Y:S01]  /*107f0*/  IMAD R11, R18.reuse, 0x4000, R17 ;  /* 0x00004000120b7824 */ /* 0x040fe200078e0211 */
[----:B------:R-:W-:Y:S01]  /*10800*/  UIADD3 UR4, UP0, UR38, 0x370, URZ ;  /* 0x0000037026047890 */ /* 0x000fe2000ff1e03f */
[----:B-1----:R-:W-:Y:S01]  /*10810*/  IMAD R3, R18, 0x8, R8 ;  /* 0x0000000812037824 */ /* 0x002fe200078e0208 */
[----:B------:R-:W-:Y:S01]  /*10820*/  R2UR UR10, R5 ;  /* 0x00000000050a72ca */ /* 0x000fe200000e0000 */
[----:B------:R-:W-:Y:S01]  /*10830*/  VIADD R11, R11, 0xe400 ;  /* 0x0000e4000b0b7836 */ /* 0x000fe20000000000 */
[----:B------:R-:W-:Y:S01]  /*10840*/  PLOP3.LUT P0, PT, PT, PT, PT, 0x80, 0x0 ;  /* 0x000000000000781c */ /* 0x000fe20003f0f070 */
[----:B------:R-:W-:Y:S01]  /*10850*/  VIADD R3, R3, 0x30 ;  /* 0x0000003003037836 */ /* 0x000fe20000000000 */
[----:B------:R-:W-:Y:S01]  /*10860*/  UIADD3.X UR5, URZ, UR39, URZ, UP0, !UPT ;  /* 0x000000273f057290 */ /* 0x000fe200087fe43f */
[----:B------:R-:W-:Y:S01]  /*10870*/  IMAD R2, R10, 0x80, R26 ;  /* 0x000000800a027824 */ /* 0x000fe200078e021a */
[----:B------:R-:W-:Y:S01]  /*10880*/  UMOV UR6, 0x0 ;  /* 0x0000000000067882 */ /* 0x000fe20000000000 */
[----:B------:R-:W-:-:S09]  /*10890*/  UMOV UR7, 0x14f00000 ;  /* 0x14f0000000077882 */ /* 0x000fd20000000000 */
.L_x_14271:
        /* <DEDUP_REMOVED lines=15> */
.L_x_14352:
[----:B------:R-:W-:Y:S05]  /*10990*/  BSYNC B2 ;  /* 0x0000000000027941 */ /* 0x000fea0003800000 */
.L_x_14272:
        /* <DEDUP_REMOVED lines=11> */
.L_x_14275:
[----:B------:R-:W-:Y:S05]  /*10a50*/  BSYNC B2 ;  /* 0x0000000000027941 */ /* 0x000fea0003800000 */
.L_x_14274:
        /* <DEDUP_REMOVED lines=10> */
.L_x_14276:
        /* <DEDUP_REMOVED lines=12> */
.L_x_14265:
[----:B------:R-:W-:Y:S05]  /*10bc0*/  BSYNC B1 ;  /* 0x0000000000017941 */ /* 0x000fea0003800000 */
.L_x_14264:
[----:B------:R-:W2:Y:S01]  /*10bd0*/  LDL R2, [R1+0x4] ;  /* 0x0000040001027983 */ /* 0x000ea20000100800 */
[----:B------:R-:W-:Y:S02]  /*10be0*/  IADD3 R0, R0, -0x2, RZ ;  /* 0xfffffffe00007810 */ /* 0x000fe40007ffe0ff */
[----:B--2---:R-:W-:-:S13]  /*10bf0*/  ISETP.GT.AND P0, PT, R9, R2, PT ;  /* 0x000000020900720c */ /* 0x004fda0003f04270 */
[----:B------:R-:W-:Y:S05]  /*10c00*/  @P0 BRA `(.L_x_14277) ;  /* 0xfffffff000640947 */ /* 0x000fea000383ffff */
.L_x_14235:
[----:B------:R-:W-:Y:S05]  /*10c10*/  BSYNC B0 ;  /* 0x0000000000007941 */ /* 0x000fea0003800000 */
.L_x_14234:
        /* <DEDUP_REMOVED lines=17> */
.L_x_14279:
[----:B------:R-:W-:Y:S05]  /*10d30*/  BSYNC B0 ;  /* 0x0000000000007941 */ /* 0x000fea0003800000 */
.L_x_14278:
        /* <DEDUP_REMOVED lines=10> */
.L_x_14353:
[----:B------:R-:W-:Y:S05]  /*10de0*/  BSYNC B1 ;  /* 0x0000000000017941 */ /* 0x000fea0003800000 */
.L_x_14282:
        /* <DEDUP_REMOVED lines=9> */
.L_x_14285:
[----:B------:R-:W-:Y:S05]  /*10e80*/  BSYNC B1 ;  /* 0x0000000000017941 */ /* 0x000fea0003800000 */
.L_x_14284:
        /* <DEDUP_REMOVED lines=10> */
.L_x_14286:
        /* <DEDUP_REMOVED lines=10> */
.L_x_14281:
[----:B------:R-:W-:Y:S05]  /*10fd0*/  BSYNC B0 ;  /* 0x0000000000007941 */ /* 0x000fea0003800000 */
.L_x_14280:
[----:B------:R-:W-:-:S05]  /*10fe0*/  VIADD R18, R18, 0x1 ;  /* 0x0000000112127836 */ /* 0x000fca0000000000 */
[----:B------:R-:W-:-:S04]  /*10ff0*/  ISETP.NE.AND P0, PT, R18, 0x2, PT ;  /* 0x000000021200780c */ /* 0x000fc80003f05270 */
[----:B------:R-:W-:Y:S02]  /*11000*/  SEL R3, RZ, 0x1, P0 ;  /* 0x00000001ff037807 */ /* 0x000fe40000000000 */
[----:B------:R-:W-:Y:S02]  /*11010*/  SEL R18, R18, RZ, P0 ;  /* 0x000000ff12127207 */ /* 0x000fe40000000000 */
[----:B------:R-:W-:-:S07]  /*11020*/  LOP3.LUT R28, R28, R3, RZ, 0x3c, !PT ;  /* 0x000000031c1c7212 */ /* 0x000fce00078e3cff */
.L_x_14216:
[----:B------:R-:W-:Y:S05]  /*11030*/  BSYNC B7 ;  /* 0x0000000000077941 */ /* 0x000fea0003800000 */
.L_x_14214:
[----:B------:R-:W2:Y:S02]  /*11040*/  LDL R0, [R1+0x3c] ;  /* 0x00003c0001007983 */ /* 0x000ea40000100800 */
[----:B--2---:R-:W-:-:S13]  /*11050*/  ISETP.NE.AND P0, PT, R0, RZ, PT ;  /* 0x000000ff0000720c */ /* 0x004fda0003f05270 */
[----:B------:R-:W-:Y:S05]  /*11060*/  @!P0 BRA `(.L_x_14287) ;  /* 0x0000000000248947 */ /* 0x000fea0003800000 */
[----:B------:R-:W-:Y:S05]  /*11070*/  WARPSYNC.ALL ;  /* 0x0000000000007948 */ /* 0x000fea0003800000 */
[----:B------:R-:W2:Y:S08]  /*11080*/  S2UR UR5, SR_CgaCtaId ;  /* 0x00000000000579c3 */ /* 0x000eb00000008800 */
[----:B------:R-:W-:Y:S06]  /*11090*/  BAR.SYNC.DEFER_BLOCKING 0x5, 0x200 ;  /* 0x0148000000007b1d */ /* 0x000fec0000010000 */
[----:B------:R-:W-:-:S02]  /*110a0*/  UMOV UR4, 0x400 ;  /* 0x0000040000047882 */ /* 0x000fc40000000000 */
[----:B--2---:R-:W-:-:S06]  /*110b0*/  ULEA UR4, UR5, UR4, 0x18 ;  /* 0x0000000405047291 */ /* 0x004fcc000f8ec03f */
[----:B------:R-:W-:-:S05]  /*110c0*/  IMAD.U32 R17, RZ, RZ, UR4 ;  /* 0x00000004ff117e24 */ /* 0x000fca000f8e00ff */
[----:B------:R2:W4:Y:S01]  /*110d0*/  LDS.128 R24, [R17+0x168d0] ;  /* 0x0168d00011187984 */ /* 0x0005220000000c00 */
[----:B------:R-:W-:Y:S06]  /*110e0*/  BAR.ARV 0x4, 0x200 ;  /* 0x0108000000007b1d */ /* 0x000fec0000002000 */
[----:B------:R-:W-:Y:S05]  /*110f0*/  BRA `(.L_x_14288) ;  /* 0x0000000c00d47947 */ /* 0x000fea0003800000 */
.L_x_14287:
        /* <DEDUP_REMOVED lines=9> */
[----:B------:R-:W2:Y:S01]  /*11190*/  @!P1 LDC.64 R4, c[0x0][0xc78] ;  /* 0x00031e00ff049b82 */ /* 0x000ea20000000a00 */
[----:B0-----:R-:W-:-:S05]  /*111a0*/  @!P1 IMAD.WIDE R2, R9, 0x4, R2 ;  /* 0x0000000409029825 */ /* 0x001fca00078e0202 */
[----:B---3--:R2:W3:Y:S02]  /*111b0*/  @!P1 LDG.E R7, desc[UR40][R2.64] ;  /* 0x0000002802079981 */ /* 0x0084e4000c1e1900 */
        /* <DEDUP_REMOVED lines=12> */
[----:B--2---:R-:W-:Y:S01]  /*11280*/  @!P1 IMAD.MOV.U32 R5, RZ, RZ, R4 ;  /* 0x000000ffff059224 */ /* 0x004fe200078e0004 */
        /* <DEDUP_REMOVED lines=17> */
[----:B------:R0:W2:Y:S02]  /*113a0*/  SHFL.IDX PT, R14, R3, 0x1f, 0x1f ;  /* 0x03e01f00030e7f89 */ /* 0x0000a400000e0000 */
.L_x_14363:
[----:B------:R-:W-:Y:S02]  /*113b0*/  ULDC UR4, c[0x0][0xc38] ;  /* 0x00030e0000047ab9 */ /* 0x000fe40000000800 */
[----:B------:R-:W-:-:S04]  /*113c0*/  IMAD.U32 R4, RZ, RZ, UR4 ;  /* 0x00000004ff047e24 */ /* 0x000fc8000f8e00ff */
[----:B--2---:R-:W-:-:S04]  /*113d0*/  IMAD R7, R14, R4, RZ ;  /* 0x000000040e077224 */ /* 0x004fc800078e02ff */
[----:B------:R-:W-:-:S05]  /*113e0*/  IMAD.IADD R6, R6, 0x1, R7 ;  /* 0x0000000106067824 */ /* 0x000fca00078e0207 */
[----:B------:R-:W-:-:S13]  /*113f0*/  ISETP.GT.AND P6, PT, R6, R0, PT ;  /* 0x000000000600720c */ /* 0x000fda0003fc4270 */
[----:B------:R-:W-:Y:S05]  /*11400*/  @P6 BRA `(.L_x_14290) ;  /* 0x0000000000a46947 */ /* 0x000fea0003800000 */
.L_x_14293:
[----:B------:R-:W2:Y:S01]  /*11410*/  LDC R2, c[0x0][0xc3c] ;  /* 0x00030f00ff027b82 */ /* 0x000ea20000000800 */
[----:B------:R-:W-:-:S05]  /*11420*/  VIADD R27, R27, 0x1f ;  /* 0x0000001f1b1b7836 */ /* 0x000fca0000000000 */
[----:B--2---:R-:W-:-:S13]  /*11430*/  ISETP.GE.AND P6, PT, R27, R2, PT ;  /* 0x000000021b00720c */ /* 0x004fda0003fc6270 */
[----:B------:R-:W-:Y:S05]  /*11440*/  @P6 BRA `(.L_x_14291) ;  /* 0x0000000800bc6947 */ /* 0x000fea0003800000 */
[----:B0-----:R-:W0:Y:S01]  /*11450*/  S2R R3, SR_TID.X ;  /* 0x0000000000037919 */ /* 0x001e220000002100 */
[----:B------:R-:W-:Y:S01]  /*11460*/  IMAD.MOV.U32 R25, RZ, RZ, RZ ;  /* 0x000000ffff197224 */ /* 0x000fe200078e00ff */
[----:B0-----:R-:W-:-:S05]  /*11470*/  LOP3.LUT R3, R3, 0x1f, RZ, 0xc0, !PT ;  /* 0x0000001f03037812 */ /* 0x001fca00078ec0ff */
[----:B------:R-:W-:-:S05]  /*11480*/  IMAD.IADD R7, R27, 0x1, R3 ;  /* 0x000000011b077824 */ /* 0x000fca00078e0203 */
[----:B------:R-:W-:-:S13]  /*11490*/  ISETP.GE.OR P6, PT, R7, R2, !P0 ;  /* 0x000000020700720c */ /* 0x000fda00047c6670 */
[----:B------:R-:W0:Y:S08]  /*114a0*/  @!P6 LDC.64 R2, c[0x0][0xc80] ;  /* 0x00032000ff02eb82 */ /* 0x000e300000000a00 */
[----:B------:R-:W2:Y:S01]  /*114b0*/  @!P6 LDC.64 R4, c[0x0][0xc78] ;  /* 0x00031e00ff04eb82 */ /* 0x000ea20000000a00 */
[----:B0-----:R-:W-:-:S05]  /*114c0*/  @!P6 IMAD.WIDE R2, R7, 0x4, R2 ;  /* 0x000000040702e825 */ /* 0x001fca00078e0202 */
[----:B------:R2:W3:Y:S02]  /*114d0*/  @!P6 LDG.E R25, desc[UR40][R2.64] ;  /* 0x000000280219e981 */ /* 0x0004e4000c1e1900 */
[----:B--2---:R-:W-:-:S04]  /*114e0*/  @!P6 IMAD.WIDE R2, R7, 0x4, R4 ;  /* 0x000000040702e825 */ /* 0x004fc800078e0204 */
        /* <DEDUP_REMOVED lines=21> */
.L_x_14371:
[----:B------:R-:W-:Y:S02]  /*11640*/  ULDC UR4, c[0x0][0xc38] ;  /* 0x00030e0000047ab9 */ /* 0x000fe40000000800 */
[----:B------:R-:W-:-:S04]  /*11650*/  IMAD.U32 R4, RZ, RZ, UR4 ;  /* 0x00000004ff047e24 */ /* 0x000fc8000f8e00ff */
[----:B--2---:R-:W-:-:S05]  /*11660*/  IMAD R7, R14, R4, RZ ;  /* 0x000000040e077224 */ /* 0x004fca00078e02ff */
[----:B------:R-:W-:-:S04]  /*11670*/  IADD3 R6, R7, R6, RZ ;  /* 0x0000000607067210 */ /* 0x000fc80007ffe0ff */
[----:B------:R-:W-:-:S13]  /*11680*/  ISETP.GT.AND P6, PT, R6, R0, PT ;  /* 0x000000000600720c */ /* 0x000fda0003fc4270 */
[----:B------:R-:W-:Y:S05]  /*11690*/  @!P6 BRA `(.L_x_14293) ;  /* 0xfffffffc005ce947 */ /* 0x000fea000383ffff */
.L_x_14290:
        /* <DEDUP_REMOVED lines=10> */
.L_x_14376:
[----:B------:R-:W-:-:S13]  /*11740*/  ISETP.NE.AND P0, PT, R2, RZ, PT ;  /* 0x000000ff0200720c */ /* 0x000fda0003f05270 */
[----:B------:R-:W-:Y:S05]  /*11750*/  @!P0 BRA `(.L_x_14295) ;  /* 0x0000000000108947 */ /* 0x000fea0003800000 */
[----:B------:R-:W-:Y:S01]  /*11760*/  UMOV UR4, 0xffffffff ;  /* 0xffffffff00047882 */ /* 0x000fe20000000000 */
[----:B--2---:R-:W-:Y:S02]  /*11770*/  VIADD R12, R12, 0xffffffff ;  /* 0xffffffff0c0c7836 */ /* 0x004fe40000000000 */
[----:B------:R-:W-:Y:S05]  /*11780*/  BRA.DIV UR4, `(.L_x_14296) ;  /* 0x0000002e04087947 */ /* 0x000fea000b800000 */
[----:B------:R2:W0:Y:S02]  /*11790*/  SHFL.IDX PT, R24, R3, R12, 0x1f ;  /* 0x00001f0c03187589 */ /* 0x00042400000e0000 */
.L_x_14295:
[----:B----4-:R-:W-:Y:S01]  /*117a0*/  ISETP.NE.AND P0, PT, R5, 0x1, PT ;  /* 0x000000010500780c */ /* 0x010fe20003f05270 */
[----:B0-----:R-:W-:-:S04]  /*117b0*/  IMAD R24, R24, R4, R7 ;  /* 0x0000000418187224 */ /* 0x001fc800078e0207 */
[----:B------:R-:W-:-:S08]  /*117c0*/  IMAD.IADD R0, R0, 0x1, -R24 ;  /* 0x0000000100007824 */ /* 0x000fd000078e0a18 */
[----:B------:R-:W-:Y:S05]  /*117d0*/  @!P0 BRA `(.L_x_14297) ;  /* 0x0000000000dc8947 */ /* 0x000fea0003800000 */
[----:B---3--:R-:W-:Y:S02]  /*117e0*/  IABS R4, R25 ;  /* 0x0000001900047213 */ /* 0x008fe40000000000 */
[----:B------:R-:W-:Y:S02]  /*117f0*/  IABS R6, R5 ;  /* 0x0000000500067213 */ /* 0x000fe40000000000 */
[----:B------:R-:W0:Y:S08]  /*11800*/  I2F.RP R7, R4 ;  /* 0x0000000400077306 */ /* 0x000e300000209400 */
[----:B------:R-:W3:Y:S08]  /*11810*/  I2F.RP R8, R6 ;  /* 0x0000000600087306 */ /* 0x000ef00000209400 */
[----:B0-----:R-:W0:Y:S08]  /*11820*/  MUFU.RCP R7, R7 ;  /* 0x0000000700077308 */ /* 0x001e300000001000 */
[----:B---3--:R-:W-:Y:S01]  /*11830*/  MUFU.RCP R8, R8 ;  /* 0x0000000800087308 */ /* 0x008fe20000001000 */
[----:B0-----:R-:W-:Y:S01]  /*11840*/  VIADD R2, R7, 0xffffffe ;  /* 0x0ffffffe07027836 */ /* 0x001fe20000000000 */
[----:B------:R-:W-:-:S06]  /*11850*/  IABS R7, R25 ;  /* 0x0000001900077213 */ /* 0x000fcc0000000000 */
[----:B--2---:R0:W2:Y:S02]  /*11860*/  F2I.FTZ.U32.TRUNC.NTZ R3, R2 ;  /* 0x0000000200037305 */ /* 0x0040a4000021f000 */
[----:B0-----:R-:W-:Y:S02]  /*11870*/  IMAD.MOV.U32 R2, RZ, RZ, RZ ;  /* 0x000000ffff027224 */ /* 0x001fe400078e00ff */
[----:B--2---:R-:W-:-:S04]  /*11880*/  IMAD.MOV R9, RZ, RZ, -R3 ;  /* 0x000000ffff097224 */ /* 0x004fc800078e0a03 */
        /* <DEDUP_REMOVED lines=20> */
[----:B------:R-:W-:-:S04]  /*119d0*/  IABS R2, R5 ;  /* 0x0000000500027213 */ /* 0x000fc80000000000 */
[----:B------:R-:W-:-:S07]  /*119e0*/  IADD3 R2, RZ, -R2, RZ ;  /* 0x80000002ff027210 */ /* 0x000fce0007ffe0ff */
        /* <DEDUP_REMOVED lines=22> */
.L_x_14297:
[----:B--2---:R-:W0:Y:S02]  /*11b50*/  LDC.64 R2, c[0x0][0xc90] ;  /* 0x00032400ff027b82 */ /* 0x004e240000000a00 */
[----:B0-----:R-:W-:-:S05]  /*11b60*/  IMAD.WIDE R2, R27, 0x4, R2 ;  /* 0x000000041b027825 */ /* 0x001fca00078e0202 */
[----:B------:R0:W3:Y:S02]  /*11b70*/  LDG.E R6, desc[UR40][R2.64] ;  /* 0x0000002802067981 */ /* 0x0000e4000c1e1900 */
[----:B0-----:R-:W-:Y:S02]  /*11b80*/  IMAD.MOV.U32 R2, RZ, RZ, RZ ;  /* 0x000000ffff027224 */ /* 0x001fe400078e00ff */
[----:B---3--:R-:W-:-:S05]  /*11b90*/  IMAD R5, R25, R6, RZ ;  /* 0x0000000619057224 */ /* 0x008fca00078e02ff */
[----:B------:R-:W-:-:S04]  /*11ba0*/  IABS R7, R5 ;  /* 0x0000000500077213 */ /* 0x000fc80000000000 */
[----:B------:R-:W0:Y:S08]  /*11bb0*/  I2F.RP R8, R7 ;  /* 0x0000000700087306 */ /* 0x000e300000209400 */
[----:B0-----:R-:W0:Y:S02]  /*11bc0*/  MUFU.RCP R8, R8 ;  /* 0x0000000800087308 */ /* 0x001e240000001000 */
[----:B0-----:R-:W-:-:S06]  /*11bd0*/  VIADD R9, R8, 0xffffffe ;  /* 0x0ffffffe08097836 */ /* 0x001fcc0000000000 */
[----:B------:R-:W1:Y:S02]  /*11be0*/  F2I.FTZ.U32.TRUNC.NTZ R3, R9 ;  /* 0x0000000900037305 */ /* 0x000e64000021f000 */
[----:B-1----:R-:W-:-:S04]  /*11bf0*/  IMAD.MOV R10, RZ, RZ, -R3 ;  /* 0x000000ffff0a7224 */ /* 0x002fc800078e0a03 */
        /* <DEDUP_REMOVED lines=14> */
[----:B------:R-:W-:-:S06]  /*11ce0*/  @P0 IADD3 R9, R9, 0x1, RZ ;  /* 0x0000000109090810 */ /* 0x000fcc0007ffe0ff */
        /* <DEDUP_REMOVED lines=34> */
.L_x_14298:
[----:B------:R-:W-:-:S05]  /*11f10*/  LOP3.LUT R0, RZ, R3, RZ, 0x33, !PT ;  /* 0x00000003ff007212 */ /* 0x000fca00078e33ff */
[----:B------:R-:W-:Y:S01]  /*11f20*/  IMAD.IADD R25, R25, 0x1, R0 ;  /* 0x0000000119197824 */ /* 0x000fe200078e0200 */
[----:B------:R-:W-:Y:S06]  /*11f30*/  BRA `(.L_x_14299) ;  /* 0x00000000001c7947 */ /* 0x000fec0003800000 */
.L_x_14291:
[----:B------:R-:W-:Y:S01]  /*11f40*/  UMOV UR4, URZ ;  /* 0x0000003f00047c82 */ /* 0x000fe20008000000 */
[----:B------:R-:W-:Y:S01]  /*11f50*/  UMOV UR5, URZ ;  /* 0x0000003f00057c82 */ /* 0x000fe20008000000 */
[----:B------:R-:W-:Y:S01]  /*11f60*/  ULDC UR6, c[0x0][0xc3c] ;  /* 0x00030f0000067ab9 */ /* 0x000fe20000000800 */
[----:B------:R-:W-:Y:S01]  /*11f70*/  IMAD.MOV.U32 R24, RZ, RZ, R0 ;  /* 0x000000ffff187224 */ /* 0x000fe200078e0000 */
[----:B------:R-:W-:Y:S01]  /*11f80*/  MOV R25, UR4 ;  /* 0x0000000400197c02 */ /* 0x000fe20008000f00 */
[----:B------:R-:W-:Y:S02]  /*11f90*/  IMAD.U32 R26, RZ, RZ, UR5 ;  /* 0x00000005ff1a7e24 */ /* 0x000fe4000f8e00ff */
[----:B------:R-:W-:-:S07]  /*11fa0*/  IMAD.U32 R27, RZ, RZ, UR6 ;  /* 0x00000006ff1b7e24 */ /* 0x000fce000f8e00ff */
.L_x_14299:
        /* <DEDUP_REMOVED lines=10> */
.L_x_14288:
[----:B------:R-:W-:Y:S02]  /*12050*/  ULDC UR4, c[0x0][0xc3c] ;  /* 0x00030f0000047ab9 */ /* 0x000fe40000000800 */
[----:B----4-:R-:W-:-:S13]  /*12060*/  ISETP.GE.AND P0, PT, R27, UR4, PT ;  /* 0x000000041b007c0c */ /* 0x010fda000bf06270 */
[----:B------:R-:W-:Y:S05]  /*12070*/  @!P0 BRA `(.L_x_14300) ;  /* 0xffffffb000748947 */ /* 0x000fea000383ffff */
[----:B------:R-:W-:Y:S05]  /*12080*/  BSYNC B8 ;  /* 0x0000000000087941 */ /* 0x000fea0003800000 */
.L_x_14208:
[----:B0-----:R-:W4:Y:S01]  /*12090*/  LDL.LU R0, [R1+0x28] ;  /* 0x0000280001007983 */ /* 0x001f220000300800 */
[----:B------:R-:W-:Y:S01]  /*120a0*/  BSSY B0, `(.L_x_14301) ;  /* 0x000000b000007945 */ /* 0x000fe20003800000 */
[----:B------:R-:W0:Y:S01]  /*120b0*/  S2R R5, SR_CgaCtaId ;  /* 0x0000000000057919 */ /* 0x000e220000008800 */
        /* <DEDUP_REMOVED lines=9> */
.L_x_14379:
[----:B------:R-:W-:Y:S05]  /*12150*/  BSYNC B0 ;  /* 0x0000000000007941 */ /* 0x000fea0003800000 */
.L_x_14301:
[----:B------:R-:W-:-:S03]  /*12160*/  UMOV UR4, 0xffffffff ;  /* 0xffffffff00047882 */ /* 0x000fc60000000000 */
[----:B------:R-:W-:Y:S05]  /*12170*/  BRA.DIV UR4, `(.L_x_14303) ;  /* 0x0000002204c87947 */ /* 0x000fea000b800000 */
[----:B0-----:R-:W0:Y:S02]  /*12180*/  S2R R0, SR_TID.X ;  /* 0x0000000000007919 */ /* 0x001e240000002100 */
[----:B0-----:R-:W-:-:S04]  /*12190*/  SHF.R.U32.HI R0, RZ, 0x5, R0 ;  /* 0x00000005ff007819 */ /* 0x001fc80000011600 */
[----:B------:R-:W-:-:S05]  /*121a0*/  LOP3.LUT R0, R0, 0x3, RZ, 0xc0, !PT ;  /* 0x0000000300007812 */ /* 0x000fca00078ec0ff */
[----:B------:R0:W4:Y:S02]  /*121b0*/  SHFL.IDX PT, R14, R0, RZ, 0x1f ;  /* 0x00001fff000e7589 */ /* 0x00012400000e0000 */
.L_x_14382:
[----:B----4-:R-:W-:Y:S01]  /*121c0*/  ISETP.NE.AND P0, PT, R14, RZ, PT ;  /* 0x000000ff0e00720c */ /* 0x010fe20003f05270 */
[----:B------:R-:W-:-:S12]  /*121d0*/  BSSY B0, `(.L_x_14304) ;  /* 0x0000024000007945 */ /* 0x000fd80003800000 */
[----:B------:R-:W-:Y:S05]  /*121e0*/  @P0 BRA `(.L_x_14305) ;  /* 0x0000000000880947 */ /* 0x000fea0003800000 */
[----:B------:R-:W-:-:S03]  /*121f0*/  UMOV UR4, 0xffffffff ;  /* 0xffffffff00047882 */ /* 0x000fc60000000000 */
[----:B------:R-:W-:Y:S05]  /*12200*/  BRA.DIV UR4, `(.L_x_14306) ;  /* 0x0000002204d87947 */ /* 0x000fea000b800000 */
[----:B------:R-:W-:-:S13]  /*12210*/  ELECT P6, URZ, PT ;  /* 0x00000000003f782f */ /* 0x000fda00038c0000 */
.L_x_14385:
[----:B------:R-:W-:Y:S05]  /*12220*/  @!P6 BRA `(.L_x_14305) ;  /* 0x000000000078e947 */ /* 0x000fea0003800000 */
[----:B0-----:R-:W4:Y:S02]  /*12230*/  LDL.LU R0, [R1+0x40] ;  /* 0x0000400001007983 */ /* 0x001f240000300800 */
[----:B----4-:R-:W-:-:S04]  /*12240*/  LOP3.LUT R0, R0, 0x2, RZ, 0xfc, !PT ;  /* 0x0000000200007812 */ /* 0x010fc800078efcff */
[----:B------:R-:W-:-:S13]  /*12250*/  ISETP.NE.AND P2, PT, R0, 0x3, PT ;  /* 0x000000030000780c */ /* 0x000fda0003f45270 */
[----:B------:R-:W-:Y:S05]  /*12260*/  @!P2 BRA `(.L_x_14307) ;  /* 0x000000000004a947 */ /* 0x000fea0003800000 */
[----:B------:R-:W-:Y:S01]  /*12270*/  BPT.TRAP 0x1 ;  /* 0x000000040000795c */ /* 0x000fe20000300000 */
.L_x_14307:
[----:B------:R-:W-:Y:S01]  /*12280*/  VIADD R3, R9, 0x16840 ;  /* 0x0001684009037836 */ /* 0x000fe20000000000 */
[----:B------:R-:W-:Y:S01]  /*12290*/  SHF.L.U32 R2, R28, 0x1f, RZ ;  /* 0x0000001f1c027819 */ /* 0x000fe200000006ff */
[C---:B------:R-:W-:Y:S02]  /*122a0*/  VIADD R0, R18.reuse, 0x1 ;  /* 0x0000000112007836 */ /* 0x040fe40000000000 */
[----:B---3--:R-:W-:-:S03]  /*122b0*/  IMAD R7, R18, 0x8, R3 ;  /* 0x0000000812077824 */ /* 0x008fc600078e0203 */
        /* <DEDUP_REMOVED lines=8> */
.L_x_14386:
[----:B------:R-:W3:Y:S02]  /*12340*/  SYNCS.PHASECHK.TRANS64.TRYWAIT P0, [R3+URZ], R0 ;  /* 0x00000000030075a7 */ /* 0x000ee4000800017f */
[----:B---3--:R-:W-:Y:S05]  /*12350*/  @!P0 BRA `(.L_x_14309) ;  /* 0x0000002000b88947 */ /* 0x008fea0003800000 */
.L_x_14387:
[----:B------:R-:W-:Y:S05]  /*12360*/  @!P2 BRA `(.L_x_14310) ;  /* 0x000000000004a947 */ /* 0x000fea0003800000 */
[----:B------:R-:W-:Y:S01]  /*12370*/  BPT.TRAP 0x1 ;  /* 0x000000040000795c */ /* 0x000fe20000300000 */
.L_x_14310:
[----:B---3--:R-:W-:-:S04]  /*12380*/  VIADD R3, R9, 0x16860 ;  /* 0x0001686009037836 */ /* 0x008fc80000000000 */
[----:B------:R-:W-:-:S04]  /*12390*/  IMAD R5, R18, 0x8, R3 ;  /* 0x0000000812057824 */ /* 0x000fc800078e0203 */
[----:B------:R-:W3:Y:S02]  /*123a0*/  SYNCS.PHASECHK.TRANS64.TRYWAIT P0, [R5+URZ], R2 ;  /* 0x00000002050075a7 */ /* 0x000ee4000800017f */
[----:B---3--:R-:W-:Y:S05]  /*123b0*/  @!P0 BRA `(.L_x_14311) ;  /* 0x0000002000b48947 */ /* 0x008fea0003800000 */
.L_x_14388:
[----:B------:R-:W-:-:S07]  /*123c0*/  IMAD R3, R4, 0x8, R3 ;  /* 0x0000000804037824 */ /* 0x000fce00078e0203 */
.L_x_14312:
[----:B----4-:R4:W0:Y:S02]  /*123d0*/  SYNCS.PHASECHK.TRANS64.TRYWAIT P0, [R3+URZ], R0 ;  /* 0x00000000030075a7 */ /* 0x010824000800017f */
[----:B0-----:R-:W-:Y:S05]  /*123e0*/  @!P0 NANOSLEEP.SYNCS 0x989680 ;  /* 0x009896800000895d */ /* 0x001fea0003900000 */
[----:B------:R-:W0:Y:S02]  /*123f0*/  @!P0 SYNCS.PHASECHK.TRANS64 P0, [R3+URZ], R0 ;  /* 0x00000000030085a7 */ /* 0x000e24000800007f */
[----:B0-----:R-:W-:Y:S05]  /*12400*/  @!P0 BRA `(.L_x_14312) ;  /* 0xfffffffc00f08947 */ /* 0x001fea000383ffff */
.L_x_14305:
[----:B------:R-:W-:Y:S05]  /*12410*/  BSYNC B0 ;  /* 0x0000000000007941 */ /* 0x000fea0003800000 */
.L_x_14304:
[----:B------:R-:W-:Y:S05]  /*12420*/  EXIT ;  /* 0x000000000000794d */ /* 0x000fea0003800000 */
.L_x_14159:
[----:B0-----:R-:W-:-:S04]  /*12430*/  IMAD.U32 R3, RZ, RZ, UR38 ;  /* 0x00000026ff037e24 */ /* 0x001fc8000f8e00ff */
[----:B------:R0:W1:Y:S03]  /*12440*/  SYNCS.PHASECHK.TRANS64.TRYWAIT P1, [R3+URZ+0x16800], R0 ;  /* 0x01680000030075a7 */ /* 0x000066000802017f */
[----:B-1----:R-:W-:Y:S05]  /*12450*/  @!P1 NANOSLEEP.SYNCS 0x989680 ;  /* 0x009896800000995d */ /* 0x002fea0003900000 */
[----:B------:R-:W1:Y:S02]  /*12460*/  @!P1 SYNCS.PHASECHK.TRANS64 P1, [R3+URZ+0x16800], R0 ;  /* 0x01680000030095a7 */ /* 0x000e64000802007f */
[----:B-1----:R-:W-:Y:S05]  /*12470*/  @!P1 BRA `(.L_x_14159) ;  /* 0xfffffffc00ec9947 */ /* 0x002fea000383ffff */
[----:B------:R-:W-:Y:S05]  /*12480*/  BRA `(.L_x_14313) ;  /* 0xfffffef400687947 */ /* 0x000fea000383ffff */
.L_x_14163:
[----:B-1----:R1:W2:Y:S02]  /*12490*/  SYNCS.PHASECHK.TRANS64.TRYWAIT P2, [R0+URZ+0x16830], R3 ;  /* 0x01683003000075a7 */ /* 0x0022a4000804017f */
[----:B--2---:R-:W-:Y:S05]  /*124a0*/  @!P2 NANOSLEEP.SYNCS 0x989680 ;  /* 0x009896800000a95d */ /* 0x004fea0003900000 */
[----:B------:R-:W2:Y:S02]  /*124b0*/  @!P2 SYNCS.PHASECHK.TRANS64 P2, [R0+URZ+0x16830], R3 ;  /* 0x016830030000a5a7 */ /* 0x000ea4000804007f */
[----:B--2---:R-:W-:Y:S05]  /*124c0*/  @!P2 BRA `(.L_x_14163) ;  /* 0xfffffffc00f0a947 */ /* 0x004fea000383ffff */
[----:B------:R-:W-:Y:S05]  /*124d0*/  BRA `(.L_x_14162) ;  /* 0xfffffef4008c7947 */ /* 0x000fea000383ffff */
.L_x_14168:
[----:B-1----:R-:W-:-:S04]  /*124e0*/  IMAD.U32 R8, RZ, RZ, UR10 ;  /* 0x0000000aff087e24 */ /* 0x002fc8000f8e00ff */
[----:B------:R1:W2:Y:S03]  /*124f0*/  SYNCS.PHASECHK.TRANS64.TRYWAIT P3, [R8+URZ+0x16830], R7 ;  /* 0x01683007080075a7 */ /* 0x0002a6000806017f */
[----:B--2---:R-:W-:Y:S05]  /*12500*/  @!P3 NANOSLEEP.SYNCS 0x989680 ;  /* 0x009896800000b95d */ /* 0x004fea0003900000 */
[----:B------:R-:W2:Y:S02]  /*12510*/  @!P3 SYNCS.PHASECHK.TRANS64 P3, [R8+URZ+0x16830], R7 ;  /* 0x016830070800b5a7 */ /* 0x000ea4000806007f */
[----:B--2---:R-:W-:Y:S05]  /*12520*/  @!P3 BRA `(.L_x_14168) ;  /* 0xfffffffc00ecb947 */ /* 0x004fea000383ffff */
[----:B------:R-:W-:Y:S05]  /*12530*/  BRA `(.L_x_14165) ;  /* 0xffffff1c00cc7947 */ /* 0x000fea000383ffff */
.L_x_14172:
[----:B-1----:R-:W-:-:S04]  /*12540*/  IMAD.U32 R8, RZ, RZ, UR10 ;  /* 0x0000000aff087e24 */ /* 0x002fc8000f8e00ff */
[----:B------:R1:W2:Y:S03]  /*12550*/  SYNCS.PHASECHK.TRANS64.TRYWAIT P3, [R8+URZ+0x16850], R7 ;  /* 0x01685007080075a7 */ /* 0x0002a6000806017f */
[----:B--2---:R-:W-:Y:S05]  /*12560*/  @!P3 NANOSLEEP.SYNCS 0x989680 ;  /* 0x009896800000b95d */ /* 0x004fea0003900000 */
[----:B------:R-:W2:Y:S02]  /*12570*/  @!P3 SYNCS.PHASECHK.TRANS64 P3, [R8+URZ+0x16850], R7 ;  /* 0x016850070800b5a7 */ /* 0x000ea4000806007f */
[----:B--2---:R-:W-:Y:S05]  /*12580*/  @!P3 BRA `(.L_x_14172) ;  /* 0xfffffffc00ecb947 */ /* 0x004fea000383ffff */
[----:B------:R-:W-:Y:S05]  /*12590*/  BRA `(.L_x_14169) ;  /* 0xffffff20004c7947 */ /* 0x000fea000383ffff */
.L_x_14178:
[----:B-1----:R-:W-:-:S04]  /*125a0*/  MOV R7, UR10 ;  /* 0x0000000a00077c02 */ /* 0x002fc80008000f00 */
[----:B------:R1:W2:Y:S03]  /*125b0*/  SYNCS.PHASECHK.TRANS64.TRYWAIT P2, [R7+URZ+0x16830], R6 ;  /* 0x01683006070075a7 */ /* 0x0002a6000804017f */
[----:B--2---:R-:W-:Y:S05]  /*125c0*/  @!P2 NANOSLEEP.SYNCS 0x989680 ;  /* 0x009896800000a95d */ /* 0x004fea0003900000 */
[----:B------:R-:W2:Y:S02]  /*125d0*/  @!P2 SYNCS.PHASECHK.TRANS64 P2, [R7+URZ+0x16830], R6 ;  /* 0x016830060700a5a7 */ /* 0x000ea4000804007f */
[----:B--2---:R-:W-:Y:S05]  /*125e0*/  @!P2 BRA `(.L_x_14178) ;  /* 0xfffffffc00eca947 */ /* 0x004fea000383ffff */
[----:B------:R-:W-:Y:S05]  /*125f0*/  BRA `(.L_x_14175) ;  /* 0xffffff4c00347947 */ /* 0x000fea000383ffff */
.L_x_14182:
[----:B-1----:R-:W-:-:S04]  /*12600*/  IMAD.U32 R7, RZ, RZ, UR10 ;  /* 0x0000000aff077e24 */ /* 0x002fc8000f8e00ff */
[----:B------:R1:W2:Y:S03]  /*12610*/  SYNCS.PHASECHK.TRANS64.TRYWAIT P2, [R7+URZ+0x16850], R6 ;  /* 0x01685006070075a7 */ /* 0x0002a6000804017f */
[----:B--2---:R-:W-:Y:S05]  /*12620*/  @!P2 NANOSLEEP.SYNCS 0x989680 ;  /* 0x009896800000a95d */ /* 0x004fea0003900000 */
[----:B------:R-:W2:Y:S02]  /*12630*/  @!P2 SYNCS.PHASECHK.TRANS64 P2, [R7+URZ+0x16850], R6 ;  /* 0x016850060700a5a7 */ /* 0x000ea4000804007f */
[----:B--2---:R-:W-:Y:S05]  /*12640*/  @!P2 BRA `(.L_x_14182) ;  /* 0xfffffffc00eca947 */ /* 0x004fea000383ffff */
[----:B------:R-:W-:Y:S05]  /*12650*/  BRA `(.L_x_14179) ;  /* 0xffffff4c00b47947 */ /* 0x000fea000383ffff */
.L_x_14187:
[----:B-1----:R-:W-:-:S04]  /*12660*/  IMAD.U32 R4, RZ, RZ, UR5 ;  /* 0x00000005ff047e24 */ /* 0x002fc8000f8e00ff */
[----:B------:R1:W2:Y:S03]  /*12670*/  SYNCS.PHASECHK.TRANS64.TRYWAIT P0, [R4+URZ+0x16850], R3 ;  /* 0x01685003040075a7 */ /* 0x0002a6000800017f */
[----:B--2---:R-:W-:Y:S05]  /*12680*/  @!P0 NANOSLEEP.SYNCS 0x989680 ;  /* 0x009896800000895d */ /* 0x004fea0003900000 */
[----:B------:R-:W2:Y:S02]  /*12690*/  @!P0 SYNCS.PHASECHK.TRANS64 P0, [R4+URZ+0x16850], R3 ;  /* 0x01685003040085a7 */ /* 0x000ea4000800007f */
[----:B--2---:R-:W-:Y:S05]  /*126a0*/  @!P0 BRA `(.L_x_14187) ;  /* 0xfffffffc00ec8947 */ /* 0x004fea000383ffff */
[----:B------:R-:W-:Y:S05]  /*126b0*/  BRA `(.L_x_14186) ;  /* 0xffffff7000187947 */ /* 0x000fea000383ffff */
.L_x_14222:
        /* <DEDUP_REMOVED lines=11> */
.L_x_14315:
[----:B------:R-:W-:Y:S05]  /*12770*/  BSYNC B0 ;  /* 0x0000000000007941 */ /* 0x000fea0003800000 */
.L_x_14314:
[----:B------:R-:W-:Y:S05]  /*12780*/  BRA `(.L_x_14316) ;  /* 0xffffffb8005c7947 */ /* 0x000fea000383ffff */
.L_x_14224:
[----:B------:R-:W-:Y:S01]  /*12790*/  BSSY B0, `(.L_x_14317) ;  /* 0x0000006000007945 */ /* 0x000fe20003800000 */
[----:B------:R-:W-:-:S07]  /*127a0*/  IMAD.MOV.U32 R15, RZ, RZ, -0x1 ;  /* 0xffffffffff0f7424 */ /* 0x000fce00078e00ff */
[----:B0123--:R-:W-:Y:S05]  /*127b0*/  WARPSYNC.COLLECTIVE R15, `(.L_x_14318) ;  /* 0x000000000f0c7348 */ /* 0x00ffea0003c00000 */
[----:B------:R-:W-:Y:S02]  /*127c0*/  ELECT P6, UR62, PT ;  /* 0x00000000003e782f */ /* 0x000fe400038c0000 */
[----:B------:R-:W-:Y:S01]  /*127d0*/  MOV R14, UR62 ;  /* 0x0000003e000e7c02 */ /* 0x000fe20008000f00 */
[----:B0123--:R-:W-:Y:S10]  /*127e0*/  ENDCOLLECTIVE ;  /* 0x000000000000791b */ /* 0x00fff40003800000 */
.L_x_14318:
[----:B------:R-:W-:Y:S05]  /*127f0*/  BSYNC B0 ;  /* 0x0000000000007941 */ /* 0x000fea0003800000 */
.L_x_14317:
[----:B------:R-:W-:Y:S05]  /*12800*/  BRA `(.L_x_14319) ;  /* 0xffffffb8005c7947 */ /* 0x000fea000383ffff */
.L_x_14226:
[----:B--2---:R2:W4:Y:S02]  /*12810*/  SYNCS.PHASECHK.TRANS64.TRYWAIT P0, [R0+URZ+0x16840], R2 ;  /* 0x01684002000075a7 */ /* 0x004524000800017f */
[----:B----4-:R-:W-:Y:S05]  /*12820*/  @!P0 NANOSLEEP.SYNCS 0x989680 ;  /* 0x009896800000895d */ /* 0x010fea0003900000 */
[----:B------:R-:W4:Y:S02]  /*12830*/  @!P0 SYNCS.PHASECHK.TRANS64 P0, [R0+URZ+0x16840], R2 ;  /* 0x01684002000085a7 */ /* 0x000f24000800007f */
[----:B----4-:R-:W-:Y:S05]  /*12840*/  @!P0 BRA `(.L_x_14226) ;  /* 0xfffffffc00f08947 */ /* 0x010fea000383ffff */
[----:B------:R-:W-:Y:S05]  /*12850*/  BRA `(.L_x_14320) ;  /* 0xffffffb800ac7947 */ /* 0x000fea000383ffff */
.L_x_14230:
        /* <DEDUP_REMOVED lines=12> */
.L_x_14321:
[----:B------:R-:W-:Y:S02]  /*12920*/  IMAD.MOV.U32 R13, RZ, RZ, R0 ;  /* 0x000000ffff0d7224 */ /* 0x000fe400078e0000 */
[----:B------:R-:W-:-:S07]  /*12930*/  IMAD.MOV.U32 R6, RZ, RZ, R14 ;  /* 0x000000ffff067224 */ /* 0x000fce00078e000e */
[----:B------:R-:W-:Y:S05]  /*12940*/  WARPSYNC.COLLECTIVE R15, `(.L_x_14322) ;  /* 0x000000000f087348 */ /* 0x000fea0003c00000 */
[----:B------:R0:W1:Y:S02]  /*12950*/  SHFL.IDX P6, R14, R13, R12, R11 ;  /* 0x0000000c0d0e7389 */ /* 0x00006400000c000b */
[----:B01----:R-:W-:Y:S01]  /*12960*/  ENDCOLLECTIVE ;  /* 0x000000000000791b */ /* 0x003fe20003800000 */
.L_x_14322:
[----:B------:R-:W-:Y:S02]  /*12970*/  IMAD.MOV.U32 R13, RZ, RZ, R4 ;  /* 0x000000ffff0d7224 */ /* 0x000fe400078e0004 */
[----:B------:R-:W-:Y:S02]  /*12980*/  IMAD.MOV.U32 R12, RZ, RZ, 0x1 ;  /* 0x00000001ff0c7424 */ /* 0x000fe400078e00ff */
[----:B------:R-:W-:-:S07]  /*12990*/  IMAD.MOV.U32 R7, RZ, RZ, R14 ;  /* 0x000000ffff077224 */ /* 0x000fce00078e000e */
[----:B------:R-:W-:Y:S05]  /*129a0*/  WARPSYNC.COLLECTIVE R15, `(.L_x_14323) ;  /* 0x000000000f087348 */ /* 0x000fea0003c00000 */
[----:B------:R0:W1:Y:S02]  /*129b0*/  SHFL.IDX P6, R14, R13, R12, R11 ;  /* 0x0000000c0d0e7389 */ /* 0x00006400000c000b */
[----:B01----:R-:W-:Y:S01]  /*129c0*/  ENDCOLLECTIVE ;  /* 0x000000000000791b */ /* 0x003fe20003800000 */
.L_x_14323:
        /* <DEDUP_REMOVED lines=15> */
.L_x_14324:
[----:B------:R-:W-:Y:S02]  /*12ac0*/  IMAD.MOV.U32 R13, RZ, RZ, R4 ;  /* 0x000000ffff0d7224 */ /* 0x000fe400078e0004 */
[----:B------:R-:W-:Y:S02]  /*12ad0*/  IMAD.MOV.U32 R12, RZ, RZ, 0x2 ;  /* 0x00000002ff0c7424 */ /* 0x000fe400078e00ff */
[----:B------:R-:W-:-:S07]  /*12ae0*/  IMAD.MOV.U32 R7, RZ, RZ, R14 ;  /* 0x000000ffff077224 */ /* 0x000fce00078e000e */
[----:B------:R-:W-:Y:S05]  /*12af0*/  WARPSYNC.COLLECTIVE R15, `(.L_x_14325) ;  /* 0x000000000f087348 */ /* 0x000fea0003c00000 */
[----:B------:R0:W1:Y:S02]  /*12b00*/  SHFL.IDX P6, R14, R13, R12, R11 ;  /* 0x0000000c0d0e7389 */ /* 0x00006400000c000b */
[----:B01----:R-:W-:Y:S01]  /*12b10*/  ENDCOLLECTIVE ;  /* 0x000000000000791b */ /* 0x003fe20003800000 */
.L_x_14325:
        /* <DEDUP_REMOVED lines=16> */
.L_x_14326:
[----:B------:R-:W-:Y:S02]  /*12c20*/  IMAD.MOV.U32 R13, RZ, RZ, R4 ;  /* 0x000000ffff0d7224 */ /* 0x000fe400078e0004 */
[----:B------:R-:W-:Y:S02]  /*12c30*/  IMAD.MOV.U32 R12, RZ, RZ, 0x3 ;  /* 0x00000003ff0c7424 */ /* 0x000fe400078e00ff */
[----:B------:R-:W-:-:S07]  /*12c40*/  IMAD.MOV.U32 R7, RZ, RZ, R14 ;  /* 0x000000ffff077224 */ /* 0x000fce00078e000e */
[----:B------:R-:W-:Y:S05]  /*12c50*/  WARPSYNC.COLLECTIVE R15, `(.L_x_14327) ;  /* 0x000000000f087348 */ /* 0x000fea0003c00000 */
[----:B------:R0:W1:Y:S02]  /*12c60*/  SHFL.IDX P6, R14, R13, R12, R11 ;  /* 0x0000000c0d0e7389 */ /* 0x00006400000c000b */
[----:B01----:R-:W-:Y:S01]  /*12c70*/  ENDCOLLECTIVE ;  /* 0x000000000000791b */ /* 0x003fe20003800000 */
.L_x_14327:
        /* <DEDUP_REMOVED lines=16> */
.L_x_14328:
[----:B------:R-:W-:Y:S02]  /*12d80*/  IMAD.MOV.U32 R13, RZ, RZ, R4 ;  /* 0x000000ffff0d7224 */ /* 0x000fe400078e0004 */
[----:B------:R-:W-:Y:S02]  /*12d90*/  IMAD.MOV.U32 R12, RZ, RZ, 0x4 ;  /* 0x00000004ff0c7424 */ /* 0x000fe400078e00ff */
[----:B------:R-:W-:-:S07]  /*12da0*/  IMAD.MOV.U32 R7, RZ, RZ, R14 ;  /* 0x000000ffff077224 */ /* 0x000fce00078e000e */
[----:B------:R-:W-:Y:S05]  /*12db0*/  WARPSYNC.COLLECTIVE R15, `(.L_x_14329) ;  /* 0x000000000f087348 */ /* 0x000fea0003c00000 */
[----:B------:R0:W1:Y:S02]  /*12dc0*/  SHFL.IDX P6, R14, R13, R12, R11 ;  /* 0x0000000c0d0e7389 */ /* 0x00006400000c000b */
[----:B01----:R-:W-:Y:S01]  /*12dd0*/  ENDCOLLECTIVE ;  /* 0x000000000000791b */ /* 0x003fe20003800000 */
.L_x_14329:
        /* <DEDUP_REMOVED lines=16> */
.L_x_14330:
[----:B------:R-:W-:Y:S01]  /*12ee0*/  MOV R13, R4 ;  /* 0x00000004000d7202 */ /* 0x000fe20000000f00 */
[----:B------:R-:W-:Y:S02]  /*12ef0*/  IMAD.MOV.U32 R12, RZ, RZ, 0x5 ;  /* 0x00000005ff0c7424 */ /* 0x000fe400078e00ff */
[----:B------:R-:W-:-:S07]  /*12f00*/  IMAD.MOV.U32 R7, RZ, RZ, R14 ;  /* 0x000000ffff077224 */ /* 0x000fce00078e000e */
[----:B------:R-:W-:Y:S05]  /*12f10*/  WARPSYNC.COLLECTIVE R15, `(.L_x_14331) ;  /* 0x000000000f087348 */ /* 0x000fea0003c00000 */
[----:B------:R0:W1:Y:S02]  /*12f20*/  SHFL.IDX P6, R14, R13, R12, R11 ;  /* 0x0000000c0d0e7389 */ /* 0x00006400000c000b */
[----:B01----:R-:W-:Y:S01]  /*12f30*/  ENDCOLLECTIVE ;  /* 0x000000000000791b */ /* 0x003fe20003800000 */
.L_x_14331:
        /* <DEDUP_REMOVED lines=16> */
.L_x_14332:
[----:B------:R-:W-:Y:S02]  /*13040*/  IMAD.MOV.U32 R13, RZ, RZ, R4 ;  /* 0x000000ffff0d7224 */ /* 0x000fe400078e0004 */
[----:B------:R-:W-:Y:S02]  /*13050*/  IMAD.MOV.U32 R12, RZ, RZ, 0x6 ;  /* 0x00000006ff0c7424 */ /* 0x000fe400078e00ff */
[----:B------:R-:W-:-:S07]  /*13060*/  IMAD.MOV.U32 R7, RZ, RZ, R14 ;  /* 0x000000ffff077224 */ /* 0x000fce00078e000e */
[----:B------:R-:W-:Y:S05]  /*13070*/  WARPSYNC.COLLECTIVE R15, `(.L_x_14333) ;  /* 0x000000000f087348 */ /* 0x000fea0003c00000 */
[----:B------:R0:W1:Y:S02]  /*13080*/  SHFL.IDX P6, R14, R13, R12, R11 ;  /* 0x0000000c0d0e7389 */ /* 0x00006400000c000b */
[----:B01----:R-:W-:Y:S01]  /*13090*/  ENDCOLLECTIVE ;  /* 0x000000000000791b */ /* 0x003fe20003800000 */
.L_x_14333:
        /* <DEDUP_REMOVED lines=16> */
.L_x_14334:
[----:B------:R-:W-:Y:S02]  /*131a0*/  IMAD.MOV.U32 R13, RZ, RZ, R4 ;  /* 0x000000ffff0d7224 */ /* 0x000fe400078e0004 */
[----:B------:R-:W-:Y:S02]  /*131b0*/  IMAD.MOV.U32 R12, RZ, RZ, 0x7 ;  /* 0x00000007ff0c7424 */ /* 0x000fe400078e00ff */
[----:B------:R-:W-:-:S07]  /*131c0*/  IMAD.MOV.U32 R7, RZ, RZ, R14 ;  /* 0x000000ffff077224 */ /* 0x000fce00078e000e */
[----:B------:R-:W-:Y:S05]  /*131d0*/  WARPSYNC.COLLECTIVE R15, `(.L_x_14335) ;  /* 0x000000000f087348 */ /* 0x000fea0003c00000 */
[----:B------:R0:W1:Y:S02]  /*131e0*/  SHFL.IDX P6, R14, R13, R12, R11 ;  /* 0x0000000c0d0e7389 */ /* 0x00006400000c000b */
[----:B01----:R-:W-:Y:S01]  /*131f0*/  ENDCOLLECTIVE ;  /* 0x000000000000791b */ /* 0x003fe20003800000 */
.L_x_14335:
[----:B------:R-:W-:-:S05]  /*13200*/  @!P1 LEA R7, P2, R20, R7, 0x1 ;  /* 0x0000000714079211 */ /* 0x000fca00078408ff */
[----:B------:R-:W-:-:S05]  /*13210*/  @!P1 IMAD.X R6, RZ, RZ, R6, P2 ;  /* 0x000000ffff069224 */ /* 0x000fca00010e0606 */
[-C--:B------:R-:W-:Y:S01]  /*13220*/  @!P1 LOP3.LUT R7, R7, R6.reuse, RZ, 0x3c, !PT ;  /* 0x0000000607079212 */ /* 0x080fe200078e3cff */
[----:B------:R-:W-:Y:S02]  /*13230*/  IMAD.MOV.U32 R13, RZ, RZ, R0 ;  /* 0x000000ffff0d7224 */ /* 0x000fe400078e0000 */
[----:B------:R-:W-:Y:S01]  /*13240*/  VIADD R0, R25, 0x70 ;  /* 0x0000007019007836 */ /* 0x000fe20000000000 */
[----:B------:R-:W-:-:S04]  /*13250*/  @!P1 LOP3.LUT R6, R7, R6, RZ, 0x3c, !PT ;  /* 0x0000000607069212 */ /* 0x000fc800078e3cff */
[----:B------:R-:W-:Y:S02]  /*13260*/  @!P1 LOP3.LUT R7, R7, R6, RZ, 0x3c, !PT ;  /* 0x0000000607079212 */ /* 0x000fe400078e3cff */
[----:B------:R-:W-:-:S07]  /*13270*/  MOV R4, R14 ;  /* 0x0000000e00047202 */ /* 0x000fce0000000f00 */
[----:B------:R-:W-:Y:S05]  /*13280*/  WARPSYNC.COLLECTIVE R15, `(.L_x_14336) ;  /* 0x000000000f087348 */ /* 0x000fea0003c00000 */
[----:B------:R0:W1:Y:S02]  /*13290*/  SHFL.IDX P6, R14, R13, R12, R11 ;  /* 0x0000000c0d0e7389 */ /* 0x00006400000c000b */
[----:B01----:R-:W-:Y:S01]  /*132a0*/  ENDCOLLECTIVE ;  /* 0x000000000000791b */ /* 0x003fe20003800000 */
.L_x_14336:
        /* <DEDUP_REMOVED lines=13> */
.L_x_14337:
        /* <DEDUP_REMOVED lines=13> */
.L_x_14338:
[----:B------:R-:W-:Y:S01]  /*13450*/  MOV R13, R2 ;  /* 0x00000002000d7202 */ /* 0x000fe20000000f00 */
[----:B------:R-:W-:Y:S02]  /*13460*/  IMAD.MOV.U32 R12, RZ, RZ, 0x1 ;  /* 0x00000001ff0c7424 */ /* 0x000fe400078e00ff */
[----:B------:R-:W-:-:S07]  /*13470*/  IMAD.MOV.U32 R8, RZ, RZ, R14 ;  /* 0x000000ffff087224 */ /* 0x000fce00078e000e */
[----:B------:R-:W-:Y:S05]  /*13480*/  WARPSYNC.COLLECTIVE R15, `(.L_x_14339) ;  /* 0x000000000f087348 */ /* 0x000fea0003c00000 */
[----:B------:R0:W1:Y:S02]  /*13490*/  SHFL.IDX P6, R14, R13, R12, R11 ;  /* 0x0000000c0d0e7389 */ /* 0x00006400000c000b */
[----:B01----:R-:W-:Y:S01]  /*134a0*/  ENDCOLLECTIVE ;  /* 0x000000000000791b */ /* 0x003fe20003800000 */
.L_x_14339:
        /* <DEDUP_REMOVED lines=14> */
.L_x_14340:
[----:B------:R-:W-:Y:S02]  /*13590*/  IMAD.MOV.U32 R13, RZ, RZ, R2 ;  /* 0x000000ffff0d7224 */ /* 0x000fe400078e0002 */
[----:B------:R-:W-:Y:S02]  /*135a0*/  IMAD.MOV.U32 R12, RZ, RZ, 0x2 ;  /* 0x00000002ff0c7424 */ /* 0x000fe400078e00ff */
[----:B------:R-:W-:-:S07]  /*135b0*/  IMAD.MOV.U32 R6, RZ, RZ, R14 ;  /* 0x000000ffff067224 */ /* 0x000fce00078e000e */
[----:B------:R-:W-:Y:S05]  /*135c0*/  WARPSYNC.COLLECTIVE R15, `(.L_x_14341) ;  /* 0x000000000f087348 */ /* 0x000fea0003c00000 */
[----:B------:R0:W1:Y:S02]  /*135d0*/  SHFL.IDX P6, R14, R13, R12, R11 ;  /* 0x0000000c0d0e7389 */ /* 0x00006400000c000b */
[----:B01----:R-:W-:Y:S01]  /*135e0*/  ENDCOLLECTIVE ;  /* 0x000000000000791b */ /* 0x003fe20003800000 */
.L_x_14341:
        /* <DEDUP_REMOVED lines=13> */
.L_x_14342:
[----:B------:R-:W-:Y:S01]  /*136c0*/  MOV R13, R2 ;  /* 0x00000002000d7202 */ /* 0x000fe20000000f00 */
[----:B------:R-:W-:Y:S02]  /*136d0*/  IMAD.MOV.U32 R12, RZ, RZ, 0x3 ;  /* 0x00000003ff0c7424 */ /* 0x000fe400078e00ff */
[----:B------:R-:W-:-:S07]  /*136e0*/  IMAD.MOV.U32 R6, RZ, RZ, R14 ;  /* 0x000000ffff067224 */ /* 0x000fce00078e000e */
[----:B------:R-:W-:Y:S05]  /*136f0*/  WARPSYNC.COLLECTIVE R15, `(.L_x_14343) ;  /* 0x000000000f087348 */ /* 0x000fea0003c00000 */
[----:B------:R0:W1:Y:S02]  /*13700*/  SHFL.IDX P6, R14, R13, R12, R11 ;  /* 0x0000000c0d0e7389 */ /* 0x00006400000c000b */
[----:B01----:R-:W-:Y:S01]  /*13710*/  ENDCOLLECTIVE ;  /* 0x000000000000791b */ /* 0x003fe20003800000 */
.L_x_14343:
        /* <DEDUP_REMOVED lines=12> */
.L_x_14344:
[----:B------:R-:W-:Y:S01]  /*137e0*/  IMAD.MOV.U32 R2, RZ, RZ, R14 ;  /* 0x000000ffff027224 */ /* 0x000fe200078e000e */
[----:B------:R-:W-:Y:S06]  /*137f0*/  BRA `(.L_x_14345) ;  /* 0xffffffb800b07947 */ /* 0x000fec000383ffff */
.L_x_14233:
[----:B0-----:R0:W1:Y:S02]  /*13800*/  SYNCS.PHASECHK.TRANS64.TRYWAIT P0, [R17+URZ+0x16820], R0 ;  /* 0x01682000110075a7 */ /* 0x001064000800017f */
[----:B-1----:R-:W-:Y:S05]  /*13810*/  @!P0 NANOSLEEP.SYNCS 0x989680 ;  /* 0x009896800000895d */ /* 0x002fea0003900000 */
[----:B------:R-:W1:Y:S02]  /*13820*/  @!P0 SYNCS.PHASECHK.TRANS64 P0, [R17+URZ+0x16820], R0 ;  /* 0x01682000110085a7 */ /* 0x000e64000800007f */
[----:B-1----:R-:W-:Y:S05]  /*13830*/  @!P0 BRA `(.L_x_14233) ;  /* 0xfffffffc00f08947 */ /* 0x002fea000383ffff */
[----:B------:R-:W-:Y:S05]  /*13840*/  BRA `(.L_x_14346) ;  /* 0xffffffbc00107947 */ /* 0x000fea000383ffff */
.L_x_14242:
[----:B0-----:R0:W1:Y:S02]  /*13850*/  SYNCS.PHASECHK.TRANS64.TRYWAIT P0, [R4+URZ+0x16840], R2 ;  /* 0x01684002040075a7 */ /* 0x001064000800017f */
[----:B-1----:R-:W-:Y:S05]  /*13860*/  @!P0 NANOSLEEP.SYNCS 0x989680 ;  /* 0x009896800000895d */ /* 0x002fea0003900000 */
[----:B------:R-:W1:Y:S02]  /*13870*/  @!P0 SYNCS.PHASECHK.TRANS64 P0, [R4+URZ+0x16840], R2 ;  /* 0x01684002040085a7 */ /* 0x000e64000800007f */
[----:B-1----:R-:W-:Y:S05]  /*13880*/  @!P0 BRA `(.L_x_14242) ;  /* 0xfffffffc00f08947 */ /* 0x002fea000383ffff */
[----:B------:R-:W-:Y:S05]  /*13890*/  BRA `(.L_x_14347) ;  /* 0xffffffbc00e07947 */ /* 0x000fea000383ffff */
.L_x_14247:
[----:B0-----:R0:W1:Y:S02]  /*138a0*/  SYNCS.PHASECHK.TRANS64.TRYWAIT P0, [R3+URZ+0x60], R2 ;  /* 0x00006002030075a7 */ /* 0x001064000800017f */
[----:B-1----:R-:W-:Y:S05]  /*138b0*/  @!P0 NANOSLEEP.SYNCS 0x989680 ;  /* 0x009896800000895d */ /* 0x002fea0003900000 */
[----:B------:R-:W1:Y:S02]  /*138c0*/  @!P0 SYNCS.PHASECHK.TRANS64 P0, [R3+URZ+0x60], R2 ;  /* 0x00006002030085a7 */ /* 0x000e64000800007f */
[----:B-1----:R-:W-:Y:S05]  /*138d0*/  @!P0 BRA `(.L_x_14247) ;  /* 0xfffffffc00f08947 */ /* 0x002fea000383ffff */
[----:B------:R-:W-:Y:S05]  /*138e0*/  BRA `(.L_x_14348) ;  /* 0xffffffc0006c7947 */ /* 0x000fea000383ffff */
.L_x_14255:
[----:B-1----:R1:W2:Y:S02]  /*138f0*/  SYNCS.PHASECHK.TRANS64.TRYWAIT P0, [R2+URZ+0x16840], R3 ;  /* 0x01684003020075a7 */ /* 0x0022a4000800017f */
[----:B--2---:R-:W-:Y:S05]  /*13900*/  @!P0 NANOSLEEP.SYNCS 0x989680 ;  /* 0x009896800000895d */ /* 0x004fea0003900000 */
[----:B------:R-:W2:Y:S02]  /*13910*/  @!P0 SYNCS.PHASECHK.TRANS64 P0, [R2+URZ+0x16840], R3 ;  /* 0x01684003020085a7 */ /* 0x000ea4000800007f */
[----:B--2---:R-:W-:Y:S05]  /*13920*/  @!P0 BRA `(.L_x_14255) ;  /* 0xfffffffc00f08947 */ /* 0x004fea000383ffff */
[----:B------:R-:W-:Y:S05]  /*13930*/  BRA `(.L_x_14349) ;  /* 0xffffffc400ac7947 */ /* 0x000fea000383ffff */
.L_x_14260:
[----:B0-----:R0:W1:Y:S02]  /*13940*/  SYNCS.PHASECHK.TRANS64.TRYWAIT P0, [R10+URZ+0x60], R28 ;  /* 0x0000601c0a0075a7 */ /* 0x001064000800017f */
[----:B-1----:R-:W-:Y:S05]  /*13950*/  @!P0 NANOSLEEP.SYNCS 0x989680 ;  /* 0x009896800000895d */ /* 0x002fea0003900000 */
[----:B------:R-:W1:Y:S02]  /*13960*/  @!P0 SYNCS.PHASECHK.TRANS64 P0, [R10+URZ+0x60], R28 ;  /* 0x0000601c0a0085a7 */ /* 0x000e64000800007f */
[----:B-1----:R-:W-:Y:S05]  /*13970*/  @!P0 BRA `(.L_x_14260) ;  /* 0xfffffffc00f08947 */ /* 0x002fea000383ffff */
[----:B------:R-:W-:Y:S05]  /*13980*/  BRA `(.L_x_14350) ;  /* 0xffffffc800387947 */ /* 0x000fea000383ffff */
.L_x_14268:
[----:B-1----:R1:W2:Y:S02]  /*13990*/  SYNCS.PHASECHK.TRANS64.TRYWAIT P0, [R2+URZ+0x16840], R3 ;  /* 0x01684003020075a7 */ /* 0x0022a4000800017f */
[----:B--2---:R-:W-:Y:S05]  /*139a0*/  @!P0 NANOSLEEP.SYNCS 0x989680 ;  /* 0x009896800000895d */ /* 0x004fea0003900000 */
[----:B------:R-:W2:Y:S02]  /*139b0*/  @!P0 SYNCS.PHASECHK.TRANS64 P0, [R2+URZ+0x16840], R3 ;  /* 0x01684003020085a7 */ /* 0x000ea4000800007f */
[----:B--2---:R-:W-:Y:S05]  /*139c0*/  @!P0 BRA `(.L_x_14268) ;  /* 0xfffffffc00f08947 */ /* 0x004fea000383ffff */
[----:B------:R-:W-:Y:S05]  /*139d0*/  BRA `(.L_x_14351) ;  /* 0xffffffcc00487947 */ /* 0x000fea000383ffff */
.L_x_14273:
[----:B0-----:R0:W1:Y:S02]  /*139e0*/  SYNCS.PHASECHK.TRANS64.TRYWAIT P0, [R7+URZ+0x60], R2 ;  /* 0x00006002070075a7 */ /* 0x001064000800017f */
[----:B-1----:R-:W-:Y:S05]  /*139f0*/  @!P0 NANOSLEEP.SYNCS 0x989680 ;  /* 0x009896800000895d */ /* 0x002fea0003900000 */
[----:B------:R-:W1:Y:S02]  /*13a00*/  @!P0 SYNCS.PHASECHK.TRANS64 P0, [R7+URZ+0x60], R2 ;  /* 0x00006002070085a7 */ /* 0x000e64000800007f */
[----:B-1----:R-:W-:Y:S05]  /*13a10*/  @!P0 BRA `(.L_x_14273) ;  /* 0xfffffffc00f08947 */ /* 0x002fea000383ffff */
[----:B------:R-:W-:Y:S05]  /*13a20*/  BRA `(.L_x_14352) ;  /* 0xffffffcc00d87947 */ /* 0x000fea000383ffff */
.L_x_14283:
[----:B0-----:R0:W1:Y:S02]  /*13a30*/  SYNCS.PHASECHK.TRANS64.TRYWAIT P0, [R3+URZ+0x16860], R0 ;  /* 0x01686000030075a7 */ /* 0x001064000800017f */
[----:B-1----:R-:W-:Y:S05]  /*13a40*/  @!P0 NANOSLEEP.SYNCS 0x989680 ;  /* 0x009896800000895d */ /* 0x002fea0003900000 */
[----:B------:R-:W1:Y:S02]  /*13a50*/  @!P0 SYNCS.PHASECHK.TRANS64 P0, [R3+URZ+0x16860], R0 ;  /* 0x01686000030085a7 */ /* 0x000e64000800007f */
[----:B-1----:R-:W-:Y:S05]  /*13a60*/  @!P0 BRA `(.L_x_14283) ;  /* 0xfffffffc00f08947 */ /* 0x002fea000383ffff */
[----:B------:R-:W-:Y:S05]  /*13a70*/  BRA `(.L_x_14353) ;  /* 0xffffffd000d87947 */ /* 0x000fea000383ffff */
.L_x_14289:
[----:B------:R-:W-:Y:S01]  /*13a80*/  BSSY B0, `(.L_x_14354) ;  /* 0x0000008000007945 */ /* 0x000fe20003800000 */
[----:B------:R-:W-:Y:S02]  /*13a90*/  IMAD.MOV.U32 R13, RZ, RZ, R24 ;  /* 0x000000ffff0d7224 */ /* 0x000fe400078e0018 */
[----:B------:R-:W-:Y:S02]  /*13aa0*/  IMAD.MOV.U32 R12, RZ, RZ, RZ ;  /* 0x000000ffff0c7224 */ /* 0x000fe400078e00ff */
[----:B------:R-:W-:Y:S02]  /*13ab0*/  IMAD.MOV.U32 R11, RZ, RZ, 0x1f ;  /* 0x0000001fff0b7424 */ /* 0x000fe400078e00ff */
[----:B------:R-:W-:-:S07]  /*13ac0*/  IMAD.MOV.U32 R15, RZ, RZ, -0x1 ;  /* 0xffffffffff0f7424 */ /* 0x000fce00078e00ff */
[----:B-1-3--:R-:W-:Y:S05]  /*13ad0*/  WARPSYNC.COLLECTIVE R15, `(.L_x_14355) ;  /* 0x000000000f087348 */ /* 0x00afea0003c00000 */
[----:B------:R0:W2:Y:S02]  /*13ae0*/  SHFL.IDX P6, R14, R13, R12, R11 ;  /* 0x0000000c0d0e7389 */ /* 0x0000a400000c000b */
[----:B0123--:R-:W-:Y:S01]  /*13af0*/  ENDCOLLECTIVE ;  /* 0x000000000000791b */ /* 0x00ffe20003800000 */
.L_x_14355:
[----:B------:R-:W-:Y:S05]  /*13b00*/  BSYNC B0 ;  /* 0x0000000000007941 */ /* 0x000fea0003800000 */
.L_x_14354:
[----:B------:R-:W-:Y:S01]  /*13b10*/  IMAD.MOV.U32 R13, RZ, RZ, R24 ;  /* 0x000000ffff0d7224 */ /* 0x000fe200078e0018 */
[----:B------:R-:W-:Y:S01]  /*13b20*/  IADD3 R9, R27, R8, RZ ;  /* 0x000000081b097210 */ /* 0x000fe20007ffe0ff */
[----:B------:R-:W-:Y:S02]  /*13b30*/  IMAD.MOV.U32 R12, RZ, RZ, 0x1 ;  /* 0x00000001ff0c7424 */ /* 0x000fe400078e00ff */
[----:B------:R-:W-:Y:S02]  /*13b40*/  IMAD.MOV.U32 R11, RZ, RZ, 0x1f ;  /* 0x0000001fff0b7424 */ /* 0x000fe400078e00ff */
[----:B------:R-:W-:Y:S02]  /*13b50*/  IMAD.MOV.U32 R15, RZ, RZ, -0x1 ;  /* 0xffffffffff0f7424 */ /* 0x000fe400078e00ff */
[----:B------:R-:W-:-:S07]  /*13b60*/  IMAD.MOV.U32 R0, RZ, RZ, R14 ;  /* 0x000000ffff007224 */ /* 0x000fce00078e000e */
[----:B------:R-:W-:Y:S05]  /*13b70*/  WARPSYNC.COLLECTIVE R15, `(.L_x_14356) ;  /* 0x000000000f087348 */ /* 0x000fea0003c00000 */
[----:B------:R0:W1:Y:S02]  /*13b80*/  SHFL.IDX P6, R14, R13, R12, R11 ;  /* 0x0000000c0d0e7389 */ /* 0x00006400000c000b */
[----:B01----:R-:W-:Y:S01]  /*13b90*/  ENDCOLLECTIVE ;  /* 0x000000000000791b */ /* 0x003fe20003800000 */
.L_x_14356:
        /* <DEDUP_REMOVED lines=23> */
.L_x_14357:
[----:B------:R-:W-:Y:S01]  /*13d10*/  IMAD.MOV.U32 R12, RZ, RZ, 0x2 ;  /* 0x00000002ff0c7424 */ /* 0x000fe200078e00ff */
[----:B------:R-:W-:-:S05]  /*13d20*/  SEL R4, R14, RZ, P1 ;  /* 0x000000ff0e047207 */ /* 0x000fca0000800000 */
[----:B------:R-:W-:-:S04]  /*13d30*/  IMAD.IADD R4, R13, 0x1, R4 ;  /* 0x000000010d047824 */ /* 0x000fc800078e0204 */
[----:B------:R-:W-:-:S07]  /*13d40*/  IMAD.MOV.U32 R13, RZ, RZ, R4 ;  /* 0x000000ffff0d7224 */ /* 0x000fce00078e0004 */
[----:B------:R-:W-:Y:S05]  /*13d50*/  WARPSYNC.COLLECTIVE R15, `(.L_x_14358) ;  /* 0x000000000f087348 */ /* 0x000fea0003c00000 */
[----:B------:R0:W1:Y:S02]  /*13d60*/  SHFL.UP P6, R14, R13, R12, R11 ;  /* 0x0400000c0d0e7389 */ /* 0x00006400000c000b */
[----:B01----:R-:W-:Y:S01]  /*13d70*/  ENDCOLLECTIVE ;  /* 0x000000000000791b */ /* 0x003fe20003800000 */
.L_x_14358:
[----:B------:R-:W-:Y:S01]  /*13d80*/  IMAD.MOV.U32 R12, RZ, RZ, 0x4 ;  /* 0x00000004ff0c7424 */ /* 0x000fe200078e00ff */
[----:B------:R-:W-:-:S05]  /*13d90*/  SEL R3, R14, RZ, P2 ;  /* 0x000000ff0e037207 */ /* 0x000fca0001000000 */
[----:B------:R-:W-:-:S04]  /*13da0*/  IMAD.IADD R2, R4, 0x1, R3 ;  /* 0x0000000104027824 */ /* 0x000fc800078e0203 */
[----:B------:R-:W-:-:S07]  /*13db0*/  IMAD.MOV.U32 R13, RZ, RZ, R2 ;  /* 0x000000ffff0d7224 */ /* 0x000fce00078e0002 */
[----:B------:R-:W-:Y:S05]  /*13dc0*/  WARPSYNC.COLLECTIVE R15, `(.L_x_14359) ;  /* 0x000000000f087348 */ /* 0x000fea0003c00000 */
[----:B------:R0:W1:Y:S02]  /*13dd0*/  SHFL.UP P6, R14, R13, R12, R11 ;  /* 0x0400000c0d0e7389 */ /* 0x00006400000c000b */
[----:B01----:R-:W-:Y:S01]  /*13de0*/  ENDCOLLECTIVE ;  /* 0x000000000000791b */ /* 0x003fe20003800000 */
.L_x_14359:
[----:B------:R-:W-:Y:S01]  /*13df0*/  IMAD.MOV.U32 R12, RZ, RZ, 0x8 ;  /* 0x00000008ff0c7424 */ /* 0x000fe200078e00ff */
[----:B------:R-:W-:-:S05]  /*13e00*/  SEL R3, R14, RZ, P3 ;  /* 0x000000ff0e037207 */ /* 0x000fca0001800000 */
[----:B------:R-:W-:-:S04]  /*13e10*/  IMAD.IADD R3, R2, 0x1, R3 ;  /* 0x0000000102037824 */ /* 0x000fc800078e0203 */
[----:B------:R-:W-:-:S07]  /*13e20*/  IMAD.MOV.U32 R13, RZ, RZ, R3 ;  /* 0x000000ffff0d7224 */ /* 0x000fce00078e0003 */
[----:B------:R-:W-:Y:S05]  /*13e30*/  WARPSYNC.COLLECTIVE R15, `(.L_x_14360) ;  /* 0x000000000f087348 */ /* 0x000fea0003c00000 */
[----:B------:R0:W1:Y:S02]  /*13e40*/  SHFL.UP P6, R14, R13, R12, R11 ;  /* 0x0400000c0d0e7389 */ /* 0x00006400000c000b */
[----:B01----:R-:W-:Y:S01]  /*13e50*/  ENDCOLLECTIVE ;  /* 0x000000000000791b */ /* 0x003fe20003800000 */
.L_x_14360:
[----:B------:R-:W-:Y:S01]  /*13e60*/  IMAD.MOV.U32 R12, RZ, RZ, 0x10 ;  /* 0x00000010ff0c7424 */ /* 0x000fe200078e00ff */
[----:B------:R-:W-:-:S05]  /*13e70*/  SEL R4, R14, RZ, P4 ;  /* 0x000000ff0e047207 */ /* 0x000fca0002000000 */
[----:B------:R-:W-:-:S05]  /*13e80*/  IMAD.IADD R4, R3, 0x1, R4 ;  /* 0x0000000103047824 */ /* 0x000fca00078e0204 */
[----:B------:R-:W-:-:S07]  /*13e90*/  MOV R13, R4 ;  /* 0x00000004000d7202 */ /* 0x000fce0000000f00 */
[----:B------:R-:W-:Y:S05]  /*13ea0*/  WARPSYNC.COLLECTIVE R15, `(.L_x_14361) ;  /* 0x000000000f087348 */ /* 0x000fea0003c00000 */
[----:B------:R0:W1:Y:S02]  /*13eb0*/  SHFL.UP P6, R14, R13, R12, R11 ;  /* 0x0400000c0d0e7389 */ /* 0x00006400000c000b */
[----:B01----:R-:W-:Y:S01]  /*13ec0*/  ENDCOLLECTIVE ;  /* 0x000000000000791b */ /* 0x003fe20003800000 */
.L_x_14361:
        /* <DEDUP_REMOVED lines=8> */
.L_x_14362:
[----:B------:R-:W-:Y:S05]  /*13f50*/  BRA `(.L_x_14363) ;  /* 0xffffffd400147947 */ /* 0x000fea000383ffff */
.L_x_14292:
[----:B------:R-:W-:Y:S01]  /*13f60*/  BSSY B0, `(.L_x_14364) ;  /* 0x0000007000007945 */ /* 0x000fe20003800000 */
[----:B------:R-:W-:Y:S02]  /*13f70*/  IMAD.MOV.U32 R12, RZ, RZ, 0x1 ;  /* 0x00000001ff0c7424 */ /* 0x000fe400078e00ff */
[----:B------:R-:W-:Y:S02]  /*13f80*/  IMAD.MOV.U32 R11, RZ, RZ, RZ ;  /* 0x000000ffff0b7224 */ /* 0x000fe400078e00ff */
[----:B------:R-:W-:-:S07]  /*13f90*/  IMAD.MOV.U32 R15, RZ, RZ, -0x1 ;  /* 0xffffffffff0f7424 */ /* 0x000fce00078e00ff */
[----:B-1----:R-:W-:Y:S05]  /*13fa0*/  WARPSYNC.COLLECTIVE R15, `(.L_x_14365) ;  /* 0x000000000f087348 */ /* 0x002fea0003c00000 */
[----:B------:R0:W2:Y:S02]  /*13fb0*/  SHFL.UP P6, R14, R13, R12, R11 ;  /* 0x0400000c0d0e7389 */ /* 0x0000a400000c000b */
[----:B012---:R-:W-:Y:S01]  /*13fc0*/  ENDCOLLECTIVE ;  /* 0x000000000000791b */ /* 0x007fe20003800000 */
.L_x_14365:
[----:B------:R-:W-:Y:S05]  /*13fd0*/  BSYNC B0 ;  /* 0x0000000000007941 */ /* 0x000fea0003800000 */
.L_x_14364:
        /* <DEDUP_REMOVED lines=8> */
.L_x_14366:
[----:B------:R-:W-:Y:S02]  /*14060*/  MOV R12, 0x4 ;  /* 0x00000004000c7802 */ /* 0x000fe40000000f00 */
[----:B------:R-:W-:-:S05]  /*14070*/  SEL R2, R14, RZ, P2 ;  /* 0x000000ff0e027207 */ /* 0x000fca0001000000 */
[----:B------:R-:W-:-:S04]  /*14080*/  IMAD.IADD R2, R13, 0x1, R2 ;  /* 0x000000010d027824 */ /* 0x000fc800078e0202 */
[----:B------:R-:W-:-:S07]  /*14090*/  IMAD.MOV.U32 R13, RZ, RZ, R2 ;  /* 0x000000ffff0d7224 */ /* 0x000fce00078e0002 */
[----:B------:R-:W-:Y:S05]  /*140a0*/  WARPSYNC.COLLECTIVE R15, `(.L_x_14367) ;  /* 0x000000000f087348 */ /* 0x000fea0003c00000 */
[----:B------:R0:W1:Y:S02]  /*140b0*/  SHFL.UP P6, R14, R13, R12, R11 ;  /* 0x0400000c0d0e7389 */ /* 0x00006400000c000b */
[----:B01----:R-:W-:Y:S01]  /*140c0*/  ENDCOLLECTIVE ;  /* 0x000000000000791b */ /* 0x003fe20003800000 */
.L_x_14367:
[----:B------:R-:W-:Y:S01]  /*140d0*/  IMAD.MOV.U32 R12, RZ, RZ, 0x8 ;  /* 0x00000008ff0c7424 */ /* 0x000fe200078e00ff */
[----:B------:R-:W-:-:S05]  /*140e0*/  SEL R3, R14, RZ, P3 ;  /* 0x000000ff0e037207 */ /* 0x000fca0001800000 */
[----:B------:R-:W-:-:S04]  /*140f0*/  IMAD.IADD R3, R2, 0x1, R3 ;  /* 0x0000000102037824 */ /* 0x000fc800078e0203 */
[----:B------:R-:W-:-:S07]  /*14100*/  IMAD.MOV.U32 R13, RZ, RZ, R3 ;  /* 0x000000ffff0d7224 */ /* 0x000fce00078e0003 */
[----:B------:R-:W-:Y:S05]  /*14110*/  WARPSYNC.COLLECTIVE R15, `(.L_x_14368) ;  /* 0x000000000f087348 */ /* 0x000fea0003c00000 */
[----:B------:R0:W1:Y:S02]  /*14120*/  SHFL.UP P6, R14, R13, R12, R11 ;  /* 0x0400000c0d0e7389 */ /* 0x00006400000c000b */
[----:B01----:R-:W-:Y:S01]  /*14130*/  ENDCOLLECTIVE ;  /* 0x000000000000791b */ /* 0x003fe20003800000 */
.L_x_14368:
[----:B------:R-:W-:Y:S01]  /*14140*/  IMAD.MOV.U32 R12, RZ, RZ, 0x10 ;  /* 0x00000010ff0c7424 */ /* 0x000fe200078e00ff */
[----:B------:R-:W-:-:S05]  /*14150*/  SEL R4, R14, RZ, P4 ;  /* 0x000000ff0e047207 */ /* 0x000fca0002000000 */
[----:B------:R-:W-:-:S04]  /*14160*/  IMAD.IADD R4, R3, 0x1, R4 ;  /* 0x0000000103047824 */ /* 0x000fc800078e0204 */
[----:B------:R-:W-:-:S07]  /*14170*/  IMAD.MOV.U32 R13, RZ, RZ, R4 ;  /* 0x000000ffff0d7224 */ /* 0x000fce00078e0004 */
[----:B------:R-:W-:Y:S05]  /*14180*/  WARPSYNC.COLLECTIVE R15, `(.L_x_14369) ;  /* 0x000000000f087348 */ /* 0x000fea0003c00000 */
[----:B------:R0:W1:Y:S02]  /*14190*/  SHFL.UP P6, R14, R13, R12, R11 ;  /* 0x0400000c0d0e7389 */ /* 0x00006400000c000b */
[----:B01----:R-:W-:Y:S01]  /*141a0*/  ENDCOLLECTIVE ;  /* 0x000000000000791b */ /* 0x003fe20003800000 */
.L_x_14369:
        /* <DEDUP_REMOVED lines=8> */
.L_x_14370:
[----:B------:R-:W-:Y:S05]  /*14230*/  BRA `(.L_x_14371) ;  /* 0xffffffd400007947 */ /* 0x000fea000383ffff */
.L_x_14294:
[----:B------:R-:W-:Y:S01]  /*14240*/  BSSY B0, `(.L_x_14372) ;  /* 0x0000006000007945 */ /* 0x000fe20003800000 */
[----:B------:R-:W-:Y:S01]  /*14250*/  PLOP3.LUT P6, PT, P6, PT, PT, 0x8, 0x0 ;  /* 0x000000000000781c */ /* 0x000fe200037ce170 */
[----:B------:R-:W-:-:S12]  /*14260*/  IMAD.MOV.U32 R15, RZ, RZ, -0x1 ;  /* 0xffffffffff0f7424 */ /* 0x000fd800078e00ff */
[----:B01----:R-:W-:Y:S05]  /*14270*/  WARPSYNC.COLLECTIVE R15, `(.L_x_14373) ;  /* 0x000000000f087348 */ /* 0x003fea0003c00000 */
[----:B------:R-:W-:Y:S01]  /*14280*/  VOTE.ANY R14, PT, P6 ;  /* 0x00000000000e7806 */ /* 0x000fe200030e0100 */
[----:B01----:R-:W-:Y:S06]  /*14290*/  ENDCOLLECTIVE ;  /* 0x000000000000791b */ /* 0x003fec0003800000 */
.L_x_14373:
[----:B------:R-:W-:Y:S05]  /*142a0*/  BSYNC B0 ;  /* 0x0000000000007941 */ /* 0x000fea0003800000 */
.L_x_14372:
[----:B------:R-:W-:Y:S01]  /*142b0*/  IMAD.MOV.U32 R2, RZ, RZ, R14 ;  /* 0x000000ffff027224 */ /* 0x000fe200078e000e */
[----:B------:R-:W-:Y:S01]  /*142c0*/  MOV R15, 0xffffffff ;  /* 0xffffffff000f7802 */ /* 0x000fe20000000f00 */
[----:B------:R-:W-:Y:S02]  /*142d0*/  IMAD.MOV.U32 R13, RZ, RZ, R25 ;  /* 0x000000ffff0d7224 */ /* 0x000fe400078e0019 */
[----:B------:R0:W1:Y:S01]  /*142e0*/  POPC R12, R2 ;  /* 0x00000002000c7309 */ /* 0x0000620000000000 */
[----:B------:R-:W-:-:S07]  /*142f0*/  IMAD.MOV.U32 R11, RZ, RZ, 0x1f ;  /* 0x0000001fff0b7424 */ /* 0x000fce00078e00ff */
[----:B01----:R-:W-:Y:S05]  /*14300*/  WARPSYNC.COLLECTIVE R15, `(.L_x_14374) ;  /* 0x000000000f087348 */ /* 0x003fea0003c00000 */
[----:B-1----:R1:W2:Y:S02]  /*14310*/  SHFL.IDX P6, R14, R13, R12, R11 ;  /* 0x0000000c0d0e7389 */ /* 0x0022a400000c000b */
[----:B012---:R-:W-:Y:S01]  /*14320*/  ENDCOLLECTIVE ;  /* 0x000000000000791b */ /* 0x007fe20003800000 */
.L_x_14374:
[----:B------:R-:W-:Y:S02]  /*14330*/  IMAD.IADD R27, R12, 0x1, R27 ;  /* 0x000000010c1b7824 */ /* 0x000fe400078e021b */
[----:B------:R-:W-:Y:S02]  /*14340*/  IMAD.MOV.U32 R13, RZ, RZ, R5 ;  /* 0x000000ffff0d7224 */ /* 0x000fe400078e0005 */
[----:B------:R-:W-:-:S07]  /*14350*/  IMAD.MOV.U32 R25, RZ, RZ, R14 ;  /* 0x000000ffff197224 */ /* 0x000fce00078e000e */
[----:B------:R-:W-:Y:S05]  /*14360*/  WARPSYNC.COLLECTIVE R15, `(.L_x_14375) ;  /* 0x000000000f087348 */ /* 0x000fea0003c00000 */
[----:B------:R0:W1:Y:S02]  /*14370*/  SHFL.IDX P6, R14, R13, R12, R11 ;  /* 0x0000000c0d0e7389 */ /* 0x00006400000c000b */
[----:B01----:R-:W-:Y:S01]  /*14380*/  ENDCOLLECTIVE ;  /* 0x000000000000791b */ /* 0x003fe20003800000 */
.L_x_14375:
[----:B------:R-:W-:Y:S01]  /*14390*/  IMAD.MOV.U32 R5, RZ, RZ, R14 ;  /* 0x000000ffff057224 */ /* 0x000fe200078e000e */
[----:B------:R-:W-:Y:S06]  /*143a0*/  BRA `(.L_x_14376) ;  /* 0xffffffd000e47947 */ /* 0x000fec000383ffff */
.L_x_14296:
[----:B------:R-:W-:Y:S01]  /*143b0*/  BSSY B0, `(.L_x_14377) ;  /* 0x0000007000007945 */ /* 0x000fe20003800000 */
[----:B------:R-:W-:Y:S02]  /*143c0*/  IMAD.MOV.U32 R13, RZ, RZ, R3 ;  /* 0x000000ffff0d7224 */ /* 0x000fe400078e0003 */
[----:B------:R-:W-:Y:S02]  /*143d0*/  IMAD.MOV.U32 R11, RZ, RZ, 0x1f ;  /* 0x0000001fff0b7424 */ /* 0x000fe400078e00ff */
[----:B------:R-:W-:-:S07]  /*143e0*/  IMAD.MOV.U32 R15, RZ, RZ, -0x1 ;  /* 0xffffffffff0f7424 */ /* 0x000fce00078e00ff */
[----:B01-34-:R-:W-:Y:S05]  /*143f0*/  WARPSYNC.COLLECTIVE R15, `(.L_x_14378) ;  /* 0x000000000f087348 */ /* 0x01bfea0003c00000 */
[----:B------:R2:W0:Y:S02]  /*14400*/  SHFL.IDX P6, R14, R13, R12, R11 ;  /* 0x0000000c0d0e7389 */ /* 0x00042400000c000b */
[----:B01234-:R-:W-:Y:S01]  /*14410*/  ENDCOLLECTIVE ;  /* 0x000000000000791b */ /* 0x01ffe20003800000 */
.L_x_14378:
[----:B------:R-:W-:Y:S05]  /*14420*/  BSYNC B0 ;  /* 0x0000000000007941 */ /* 0x000fea0003800000 */
.L_x_14377:
[----:B------:R-:W-:Y:S01]  /*14430*/  IMAD.MOV.U32 R24, RZ, RZ, R14 ;  /* 0x000000ffff187224 */ /* 0x000fe200078e000e */
[----:B------:R-:W-:Y:S06]  /*14440*/  BRA `(.L_x_14295) ;  /* 0xffffffd000d47947 */ /* 0x000fec000383ffff */
.L_x_14302:
[----:B0-----:R0:W4:Y:S02]  /*14450*/  SYNCS.PHASECHK.TRANS64.TRYWAIT P0, [R9+URZ+0x16820], R0 ;  /* 0x01682000090075a7 */ /* 0x001124000800017f */
[----:B----4-:R-:W-:Y:S05]  /*14460*/  @!P0 NANOSLEEP.SYNCS 0x989680 ;  /* 0x009896800000895d */ /* 0x010fea0003900000 */
[----:B------:R-:W4:Y:S02]  /*14470*/  @!P0 SYNCS.PHASECHK.TRANS64 P0, [R9+URZ+0x16820], R0 ;  /* 0x01682000090085a7 */ /* 0x000f24000800007f */
[----:B----4-:R-:W-:Y:S05]  /*14480*/  @!P0 BRA `(.L_x_14302) ;  /* 0xfffffffc00f08947 */ /* 0x010fea000383ffff */
[----:B------:R-:W-:Y:S05]  /*14490*/  BRA `(.L_x_14379) ;  /* 0xffffffdc002c7947 */ /* 0x000fea000383ffff */
.L_x_14303:
[----:B------:R-:W4:Y:S01]  /*144a0*/  S2R R2, SR_TID.X ;  /* 0x0000000000027919 */ /* 0x000f220000002100 */
[----:B------:R-:W-:Y:S01]  /*144b0*/  BSSY B0, `(.L_x_14380) ;  /* 0x000000a000007945 */ /* 0x000fe20003800000 */
[----:B------:R-:W-:Y:S02]  /*144c0*/  IMAD.MOV.U32 R12, RZ, RZ, RZ ;  /* 0x000000ffff0c7224 */ /* 0x000fe400078e00ff */
[----:B------:R-:W-:Y:S02]  /*144d0*/  IMAD.MOV.U32 R11, RZ, RZ, 0x1f ;  /* 0x0000001fff0b7424 */ /* 0x000fe400078e00ff */
[----:B------:R-:W-:Y:S01]  /*144e0*/  IMAD.MOV.U32 R15, RZ, RZ, -0x1 ;  /* 0xffffffffff0f7424 */ /* 0x000fe200078e00ff */
[----:B----4-:R-:W-:-:S04]  /*144f0*/  SHF.R.U32.HI R2, RZ, 0x5, R2 ;  /* 0x00000005ff027819 */ /* 0x010fc80000011602 */
[----:B------:R-:W-:-:S05]  /*14500*/  LOP3.LUT R2, R2, 0x3, RZ, 0xc0, !PT ;  /* 0x0000000302027812 */ /* 0x000fca00078ec0ff */
[----:B------:R-:W-:-:S07]  /*14510*/  IMAD.MOV.U32 R13, RZ, RZ, R2 ;  /* 0x000000ffff0d7224 */ /* 0x000fce00078e0002 */
[----:B0123--:R-:W-:Y:S05]  /*14520*/  WARPSYNC.COLLECTIVE R15, `(.L_x_14381) ;  /* 0x000000000f087348 */ /* 0x00ffea0003c00000 */
[----:B------:R4:W0:Y:S02]  /*14530*/  SHFL.IDX P6, R14, R13, R12, R11 ;  /* 0x0000000c0d0e7389 */ /* 0x00082400000c000b */
[----:B01234-:R-:W-:Y:S01]  /*14540*/  ENDCOLLECTIVE ;  /* 0x000000000000791b */ /* 0x01ffe20003800000 */
.L_x_14381:
[----:B------:R-:W-:Y:S05]  /*14550*/  BSYNC B0 ;  /* 0x0000000000007941 */ /* 0x000fea0003800000 */
.L_x_14380:
[----:B------:R-:W-:Y:S05]  /*14560*/  BRA `(.L_x_14382) ;  /* 0xffffffdc00147947 */ /* 0x000fea000383ffff */
.L_x_14306:
[----:B------:R-:W-:Y:S01]  /*14570*/  BSSY B1, `(.L_x_14383) ;  /* 0x0000006000017945 */ /* 0x000fe20003800000 */
[----:B------:R-:W-:-:S07]  /*14580*/  IMAD.MOV.U32 R15, RZ, RZ, -0x1 ;  /* 0xffffffffff0f7424 */ /* 0x000fce00078e00ff */
[----:B0123--:R-:W-:Y:S05]  /*14590*/  WARPSYNC.COLLECTIVE R15, `(.L_x_14384) ;  /* 0x000000000f0c7348 */ /* 0x00ffea0003c00000 */
[----:B------:R-:W-:Y:S02]  /*145a0*/  ELECT P6, UR62, PT ;  /* 0x00000000003e782f */ /* 0x000fe400038c0000 */
[----:B------:R-:W-:Y:S01]  /*145b0*/  MOV R14, UR62 ;  /* 0x0000003e000e7c02 */ /* 0x000fe20008000f00 */
[----:B0123--:R-:W-:Y:S10]  /*145c0*/  ENDCOLLECTIVE ;  /* 0x000000000000791b */ /* 0x00fff40003800000 */
.L_x_14384:
[----:B------:R-:W-:Y:S05]  /*145d0*/  BSYNC B1 ;  /* 0x0000000000017941 */ /* 0x000fea0003800000 */
.L_x_14383:
[----:B------:R-:W-:Y:S05]  /*145e0*/  BRA `(.L_x_14385) ;  /* 0xffffffdc000c7947 */ /* 0x000fea000383ffff */
.L_x_14308:
[----:B0-----:R0:W3:Y:S02]  /*145f0*/  SYNCS.PHASECHK.TRANS64.TRYWAIT P0, [R7+URZ], R2 ;  /* 0x00000002070075a7 */ /* 0x0010e4000800017f */
[----:B---3--:R-:W-:Y:S05]  /*14600*/  @!P0 NANOSLEEP.SYNCS 0x989680 ;  /* 0x009896800000895d */ /* 0x008fea0003900000 */
[----:B------:R-:W3:Y:S02]  /*14610*/  @!P0 SYNCS.PHASECHK.TRANS64 P0, [R7+URZ], R2 ;  /* 0x00000002070085a7 */ /* 0x000ee4000800007f */
[----:B---3--:R-:W-:Y:S05]  /*14620*/  @!P0 BRA `(.L_x_14308) ;  /* 0xfffffffc00f08947 */ /* 0x008fea000383ffff */
[----:B------:R-:W-:Y:S05]  /*14630*/  BRA `(.L_x_14386) ;  /* 0xffffffdc00407947 */ /* 0x000fea000383ffff */
.L_x_14309:
[----:B---3--:R3:W4:Y:S02]  /*14640*/  SYNCS.PHASECHK.TRANS64.TRYWAIT P0, [R3+URZ], R0 ;  /* 0x00000000030075a7 */ /* 0x008724000800017f */
[----:B----4-:R-:W-:Y:S05]  /*14650*/  @!P0 NANOSLEEP.SYNCS 0x989680 ;  /* 0x009896800000895d */ /* 0x010fea0003900000 */
[----:B------:R-:W4:Y:S02]  /*14660*/  @!P0 SYNCS.PHASECHK.TRANS64 P0, [R3+URZ], R0 ;  /* 0x00000000030085a7 */ /* 0x000f24000800007f */
[----:B----4-:R-:W-:Y:S05]  /*14670*/  @!P0 BRA `(.L_x_14309) ;  /* 0xfffffffc00f08947 */ /* 0x010fea000383ffff */
[----:B------:R-:W-:Y:S05]  /*14680*/  BRA `(.L_x_14387) ;  /* 0xffffffdc00347947 */ /* 0x000fea000383ffff */
.L_x_14311:
[----:B---3--:R3:W4:Y:S02]  /*14690*/  SYNCS.PHASECHK.TRANS64.TRYWAIT P0, [R5+URZ], R2 ;  /* 0x00000002050075a7 */ /* 0x008724000800017f */
[----:B----4-:R-:W-:Y:S05]  /*146a0*/  @!P0 NANOSLEEP.SYNCS 0x989680 ;  /* 0x009896800000895d */ /* 0x010fea0003900000 */
[----:B------:R-:W4:Y:S02]  /*146b0*/  @!P0 SYNCS.PHASECHK.TRANS64 P0, [R5+URZ], R2 ;  /* 0x00000002050085a7 */ /* 0x000f24000800007f */
[----:B----4-:R-:W-:Y:S05]  /*146c0*/  @!P0 BRA `(.L_x_14311) ;  /* 0xfffffffc00f08947 */ /* 0x010fea000383ffff */
[----:B------:R-:W-:Y:S05]  /*146d0*/  BRA `(.L_x_14388) ;  /* 0xffffffdc00387947 */ /* 0x000fea000383ffff */
.L_x_14389:
        /* <DEDUP_REMOVED lines=10> */
.L_x_14876:


//--------------------- .text._ZN7cutlass13device_kernelIN5flash11enable_sm90INS1_16FlashAttnFwdSm90INS1_25CollectiveMainloopFwdSm90ILi2EN4cute5tupleIJNS5_1CILi1EEES8_S8_EEENS6_IJNS7_ILi192EEENS7_ILi128EEENS7_ILi64EEEEEELi64ENS_10bfloat16_tEfNS_4arch4Sm90ELb1ELb0ELb1ELb1ELb0ELb1ELb0ELb1ELb1ELb1ELb1ELb0EEENS1_21CollectiveEpilogueFwdINS6_IJSA_SC_SB_EEES9_SE_SG_Li384ELb1ELb1ELb1ELb0EEENS1_36VarlenDynamicPersistentTileSchedulerILi192ELi128ELi384ELi128ELb1ELb1ELb1ELb1ELb1ELb1EEEEEEEEEvNT_6ParamsE --------------------------
	.section	.text._ZN7cutlass13device_kernelIN5flash11enable_sm90INS1_16FlashAttnFwdSm90INS1_25CollectiveMainloopFwdSm90ILi2EN4cute5tupleIJNS5_1CILi1EEES8_S8_EEENS6_IJNS7_ILi192EEENS7_ILi128EEENS7_ILi64EEEEEELi64ENS_10bfloat16_tEfNS_4arch4Sm90ELb1ELb0ELb1ELb1ELb0ELb1ELb0ELb1ELb1ELb1ELb1ELb0EEENS1_21CollectiveEpilogueFwdINS6_IJSA_SC_SB_EEES9_SE_SG_Li384ELb1ELb1ELb1ELb0EEENS1_36VarlenDynamicPersistentTileSchedulerILi192ELi128ELi384ELi128ELb1ELb1ELb1ELb1ELb1ELb1EEEEEEEEEvNT_6ParamsE,"ax",@progbits
	.align	128
.text._ZN7cutlass13device_kernelIN5flash11enable_sm90INS1_16FlashAttnFwdSm90INS1_25CollectiveMainloopFwdSm90ILi2EN4cute5tupleIJNS5_1CILi1EEES8_S8_EEENS6_IJNS7_ILi192EEENS7_ILi128EEENS7_ILi64EEEEEELi64ENS_10bfloat16_tEfNS_4arch4Sm90ELb1ELb0ELb1ELb1ELb0ELb1ELb0ELb1ELb1ELb1ELb1ELb0EEENS1_21CollectiveEpilogueFwdINS6_IJSA_SC_SB_EEES9_SE_SG_Li384ELb1ELb1ELb1ELb0EEENS1_36VarlenDynamicPersistentTileSchedulerILi192ELi128ELi384ELi128ELb1ELb1ELb1ELb1ELb1ELb1EEEEEEEEEvNT_6ParamsE:
        .type           _ZN7cutlass13device_kernelIN5flash11enable_sm90INS1_16FlashAttnFwdSm90INS1_25CollectiveMainloopFwdSm90ILi2EN4cute5tupleIJNS5_1CILi1EEES8_S8_EEENS6_IJNS7_ILi192EEENS7_ILi128EEENS7_ILi64EEEEEELi64ENS_10bfloat16_tEfNS_4arch4Sm90ELb1ELb0ELb1ELb1ELb0ELb1ELb0ELb1ELb1ELb1ELb1ELb0EEENS1_21CollectiveEpilogueFwdINS6_IJSA_SC_SB_EEES9_SE_SG_Li384ELb1ELb1ELb1ELb0EEENS1_36VarlenDynamicPersistentTileSchedulerILi192ELi128ELi384ELi128ELb1ELb1ELb1ELb1ELb1ELb1EEEEEEEEEvNT_6ParamsE,@function
        .size           _ZN7cutlass13device_kernelIN5flash11enable_sm90INS1_16FlashAttnFwdSm90INS1_25CollectiveMainloopFwdSm90ILi2EN4cute5tupleIJNS5_1CILi1EEES8_S8_EEENS6_IJNS7_ILi192EEENS7_ILi128EEENS7_ILi64EEEEEELi64ENS_10bfloat16_tEfNS_4arch4Sm90ELb1ELb0ELb1ELb1ELb0ELb1ELb0ELb1ELb1ELb1ELb1ELb0EEENS1_21CollectiveEpilogueFwdINS6_IJSA_SC_SB_EEES9_SE_SG_Li384ELb1ELb1ELb1ELb0EEENS1_36VarlenDynamicPersistentTileSchedulerILi192ELi128ELi384ELi128ELb1ELb1ELb1ELb1ELb1ELb1EEEEEEEEEvNT_6ParamsE,(.L_x_14877 - _ZN7cutlass13device_kernelIN5flash11enable_sm90INS1_16FlashAttnFwdSm90INS1_25CollectiveMainloopFwdSm90ILi2EN4cute5tupleIJNS5_1CILi1EEES8_S8_EEENS6_IJNS7_ILi192EEENS7_ILi128EEENS7_ILi64EEEEEELi64ENS_10bfloat16_tEfNS_4arch4Sm90ELb1ELb0ELb1ELb1ELb0ELb1ELb0ELb1ELb1ELb1ELb1ELb0EEENS1_21CollectiveEpilogueFwdINS6_IJSA_SC_SB_EEES9_SE_SG_Li384ELb1ELb1ELb1ELb0EEENS1_36VarlenDynamicPersistentTileSchedulerILi192ELi128ELi384ELi128ELb1ELb1ELb1ELb1ELb1ELb1EEEEEEEEEvNT_6ParamsE)
        .other          _ZN7cutlass13device_kernelIN5flash11enable_sm90INS1_16FlashAttnFwdSm90INS1_25CollectiveMainloopFwdSm90ILi2EN4cute5tupleIJNS5_1CILi1EEES8_S8_EEENS6_IJNS7_ILi192EEENS7_ILi128EEENS7_ILi64EEEEEELi64ENS_10bfloat16_tEfNS_4arch4Sm90ELb1ELb0ELb1ELb1ELb0ELb1ELb0ELb1ELb1ELb1ELb1ELb0EEENS1_21CollectiveEpilogueFwdINS6_IJSA_SC_SB_EEES9_SE_SG_Li384ELb1ELb1ELb1ELb0EEENS1_36VarlenDynamicPersistentTileSchedulerILi192ELi128ELi384ELi128ELb1ELb1ELb1ELb1ELb1ELb1EEEEEEEEEvNT_6ParamsE,@"STO_CUDA_ENTRY STV_DEFAULT"
_ZN7cutlass13device_kernelIN5flash11enable_sm90INS1_16FlashAttnFwdSm90INS1_25CollectiveMainloopFwdSm90ILi2EN4cute5tupleIJNS5_1CILi1EEES8_S8_EEENS6_IJNS7_ILi192EEENS7_ILi128EEENS7_ILi64EEEEEELi64ENS_10bfloat16_tEfNS_4arch4Sm90ELb1ELb0ELb1ELb1ELb0ELb1ELb0ELb1ELb1ELb1ELb1ELb0EEENS1_21CollectiveEpilogueFwdINS6_IJSA_SC_SB_EEES9_SE_SG_Li384ELb1ELb1ELb1ELb0EEENS1_36VarlenDynamicPersistentTileSchedulerILi192ELi128ELi384ELi128ELb1ELb1ELb1ELb1ELb1ELb1EEEEEEEEEvNT_6ParamsE:
        /* <DEDUP_REMOVED lines=23> */
.L_x_14391:
[----:B------:R-:W-:Y:S05]  /*0170*/  BSYNC B0 ;  /* 0x0000000000007941 */ /* 0x000fea0003800000 */
.L_x_14390:
        /* <DEDUP_REMOVED lines=40> */
.L_x_14392:
        /* <DEDUP_REMOVED lines=22> */
.L_x_14393:
        /* <DEDUP_REMOVED lines=18> */
.L_x_14394:
        /* <DEDUP_REMOVED lines=22> */
.L_x_14395:
        /* <DEDUP_REMOVED lines=22> */
.L_x_14396:
        /* <DEDUP_REMOVED lines=9> */
.L_x_14399:
        /* <DEDUP_REMOVED lines=22> */
[----:B-1----:R-:W-:Y:S05]  /*0b30*/  @P0 BRA `(.L_x_14400) ;  /* 0x000001ac00c40947 */ /* 0x002fea0003800000 */
[----:B------:R-:W2:Y:S01]  /*0b40*/  LDL.LU R13, [R1+0x4c] ;  /* 0x00004c00010d7983 */ /* 0x000ea20000300800 */
        /* <DEDUP_REMOVED lines=11> */
[----:B------:R-:W-:Y:S02]  /*0c00*/  LEA.HI R5, R0, R12, RZ, 0x5 ;  /* 0x0000000c00057211 */ /* 0x000fe400078f28ff */
[----:B------:R-:W-:-:S02]  /*0c10*/  SHF.R.S32.HI R14, RZ, 0x7, R3 ;  /* 0x00000007ff0e7819 */ /* 0x000fc40000011403 */
[----:B------:R-:W-:Y:S02]  /*0c20*/  SHF.R.S32.HI R7, RZ, 0x4, R4 ;  /* 0x00000004ff077819 */ /* 0x000fe40000011404 */
[----:B------:R-:W-:Y:S02]  /*0c30*/  LEA.HI R10, R10, R9, RZ, 0x3 ;  /* 0x000000090a0a7211 */ /* 0x000fe400078f18ff */
[----:B------:R-:W-:Y:S01]  /*0c40*/  SHF.R.S32.HI R15, RZ, 0x5, R5 ;  /* 0x00000005ff0f7819 */ /* 0x000fe20000011405 */
[----:B------:R-:W-:Y:S01]  /*0c50*/  IMAD.HI R5, R14, 0x55555556, RZ ;  /* 0x555555560e057827 */ /* 0x000fe200078e02ff */
[C---:B------:R-:W-:Y:S02]  /*0c60*/  LOP3.LUT R3, R4.reuse, 0x3fffff0, RZ, 0xc0, !PT ;  /* 0x03fffff004037812 */ /* 0x040fe400078ec0ff */
[----:B------:R-:W-:Y:S02]  /*0c70*/  LEA.HI R4, R4, R7, RZ, 0x1 ;  /* 0x0000000704047211 */ /* 0x000fe400078f08ff */
[----:B------:R-:W-:-:S02]  /*0c80*/  LOP3.LUT R10, R10, 0xfffffff8, RZ, 0xc0, !PT ;  /* 0xfffffff80a0a7812 */ /* 0x000fc400078ec0ff */
[----:B------:R-:W-:Y:S01]  /*0c90*/  LEA.HI R6, R6, R11, RZ, 0x5 ;  /* 0x0000000b06067211 */ /* 0x000fe200078f28ff */
[----:B------:R-:W-:Y:S01]  /*0ca0*/  IMAD.IADD R3, R12, 0x1, -R3 ;  /* 0x000000010c037824 */ /* 0x000fe200078e0a03 */
[----:B------:R-:W-:Y:S01]  /*0cb0*/  LOP3.LUT R4, R4, 0x1ffffffe, RZ, 0xc0, !PT ;  /* 0x1ffffffe04047812 */ /* 0x000fe200078ec0ff */
[----:B------:R-:W-:Y:S01]  /*0cc0*/  IMAD.IADD R9, R9, 0x1, -R10 ;  /* 0x0000000109097824 */ /* 0x000fe200078e0a0a */
[----:B------:R-:W-:Y:S02]  /*0cd0*/  LEA.HI R5, R5, R5, RZ, 0x1 ;  /* 0x0000000505057211 */ /* 0x000fe400078f08ff */
[----:B------:R-:W-:Y:S01]  /*0ce0*/  SHF.R.S32.HI R6, RZ, 0x5, R6 ;  /* 0x00000005ff067819 */ /* 0x000fe20000011406 */
[----:B------:R-:W-:Y:S02]  /*0cf0*/  IMAD.IADD R4, R7, 0x1, -R4 ;  /* 0x0000000107047824 */ /* 0x000fe400078e0a04 */
[----:B------:R-:W-:Y:S02]  /*0d00*/  IMAD R3, R15, 0x10, R3 ;  /* 0x000000100f037824 */ /* 0x000fe400078e0203 */
[----:B------:R-:W-:-:S02]  /*0d10*/  IMAD R5, R5, -0x3, R14 ;  /* 0xfffffffd05057824 */ /* 0x000fc400078e020e */
[----:B------:R-:W-:Y:S02]  /*0d20*/  IMAD R6, R6, 0x10, R9 ;  /* 0x0000001006067824 */ /* 0x000fe400078e0209 */
[----:B------:R-:W-:Y:S02]  /*0d30*/  IMAD R7, R3, 0x8, R4 ;  /* 0x0000000803077824 */ /* 0x000fe400078e0204 */
[----:B------:R-:W-:-:S05]  /*0d40*/  IMAD R10, R5, 0x40, R6 ;  /* 0x00000040050a7824 */ /* 0x000fca00078e0206 */
[----:B------:R-:W-:Y:S01]  /*0d50*/  STL [R1+0x68], R10 ;  /* 0x0000680a01007387 */ /* 0x000fe20000100800 */
[----:B------:R-:W-:-:S05]  /*0d60*/  LOP3.LUT R8, R8, 0x7ffffffc, RZ, 0xc0, !PT ;  /* 0x7ffffffc08087812 */ /* 0x000fca00078ec0ff */
[----:B------:R-:W-:Y:S01]  /*0d70*/  IMAD.IADD R8, R11, 0x1, -R8 ;  /* 0x000000010b087824 */ /* 0x000fe200078e0a08 */
[----:B------:R-:W-:Y:S01]  /*0d80*/  CS2R R22, SRZ ;  /* 0x0000000000167805 */ /* 0x000fe2000001ff00 */
[----:B------:R-:W-:Y:S02]  /*0d90*/  IMAD.MOV.U32 R154, RZ, RZ, RZ ;  /* 0x000000ffff9a7224 */ /* 0x000fe400078e00ff */
[----:B------:R-:W-:Y:S01]  /*0da0*/  IMAD.MOV.U32 R18, RZ, RZ, RZ ;  /* 0x000000ffff127224 */ /* 0x000fe200078e00ff */
        /* <DEDUP_REMOVED lines=14> */
[----:B------:R-:W-:-:S02]  /*0e90*/  LEA.HI R5, R5, R9, RZ, 0x3 ;  /* 0x0000000905057211 */ /* 0x000fc400078f18ff */
[----:B------:R-:W-:Y:S01]  /*0ea0*/  SHF.L.U32 R3, R9, 0x6, RZ ;  /* 0x0000000609037819 */ /* 0x000fe200000006ff */
[----:B------:R-:W-:Y:S01]  /*0eb0*/  IMAD.IADD R4, R19, 0x1, -R4 ;  /* 0x0000000113047824 */ /* 0x000fe200078e0a04 */
[----:B------:R-:W-:Y:S01]  /*0ec0*/  SHF.R.S32.HI R0, RZ, 0x1f, R19 ;  /* 0x0000001fff007819 */ /* 0x000fe20000011413 */
[C---:B------:R-:W-:Y:S01]  /*0ed0*/  IMAD.SHL.U32 R16, R6.reuse, 0x8, RZ ;  /* 0x0000000806107824 */ /* 0x040fe200078e00ff */
[----:B------:R-:W-:Y:S01]  /*0ee0*/  LEA.HI R0, R6, R6, RZ, 0x1 ;  /* 0x0000000606007211 */ /* 0x000fe200078f08ff */
[----:B------:R-:W-:Y:S01]  /*0ef0*/  IMAD.SHL.U32 R5, R5, 0x40, RZ ;  /* 0x0000004005057824 */ /* 0x000fe200078e00ff */
[----:B------:R-:W-:Y:S01]  /*0f00*/  LOP3.LUT R3, R3, 0x1c0, RZ, 0xc0, !PT ;  /* 0x000001c003037812 */ /* 0x000fe200078ec0ff */
[----:B------:R-:W-:Y:S01]  /*0f10*/  STL [R1+0x5c], RZ ;  /* 0x00005cff01007387 */ /* 0x000fe20000100800 */
[----:B------:R-:W-:Y:S02]  /*0f20*/  LOP3.LUT R0, R0, 0x1ffffffe, RZ, 0xc0, !PT ;  /* 0x1ffffffe00007812 */ /* 0x000fe400078ec0ff */
[----:B------:R-:W-:Y:S01]  /*0f30*/  SHF.R.U32.HI R9, RZ, 0x3, R3 ;  /* 0x00000003ff097819 */ /* 0x000fe20000011603 */
[----:B------:R0:W-:Y:S01]  /*0f40*/  STL [R1+0x44], R4 ;  /* 0x0000440401007387 */ /* 0x0001e20000100800 */
[----:B------:R-:W-:Y:S01]  /*0f50*/  LOP3.LUT R3, R3, 0x38, R16, 0xf8, !PT ;  /* 0x0000003803037812 */ /* 0x000fe200078ef810 */
[----:B------:R-:W-:Y:S01]  /*0f60*/  IMAD.IADD R0, R6, 0x1, -R0 ;  /* 0x0000000106007824 */ /* 0x000fe200078e0a00 */
[----:B0-----:R-:W-:Y:S01]  /*0f70*/  LOP3.LUT R4, R5, 0xfffffe00, RZ, 0xc0, !PT ;  /* 0xfffffe0005047812 */ /* 0x001fe200078ec0ff */
[----:B------:R-:W-:-:S03]  /*0f80*/  IMAD.SHL.U32 R5, R7, 0x8, RZ ;  /* 0x0000000807057824 */ /* 0x000fc600078e00ff */
        /* <DEDUP_REMOVED lines=8> */
[----:B------:R1:W-:Y:S01]  /*1010*/  STL [R1+0x64], R3 ;  /* 0x0000640301007387 */ /* 0x0003e20000100800 */
[----:B------:R-:W-:-:S04]  /*1020*/  IMAD.SHL.U32 R152, R6, 0x4, RZ ;  /* 0x0000000406987824 */ /* 0x000fc800078e00ff */
[----:B------:R-:W-:-:S07]  /*1030*/  VIADD R155, R152, 0x10 ;  /* 0x00000010989b7836 */ /* 0x000fce0000000000 */
.L_x_14543:
[----:B01-3--:R-:W0:Y:S02]  /*1040*/  LDC.64 R4, c[0x0][0xc88] ;  /* 0x00032200ff047b82 */ /* 0x00be240000000a00 */
        /* <DEDUP_REMOVED lines=8> */
[----:B------:R-:W-:Y:S01]  /*10d0*/  IMAD.MOV.U32 R31, RZ, RZ, RZ ;  /* 0x000000ffff1f7224 */ /* 0x000fe200078e00ff */
[----:B------:R-:W-:-:S02]  /*10e0*/  ISETP.NE.AND.EX P1, PT, RZ, UR5, PT, P1 ;  /* 0x00000005ff007c0c */ /* 0x000fc4000bf25310 */
[----:B------:R-:W-:-:S04]  /*10f0*/  ISETP.NE.U32.AND P0, PT, RZ, UR6, PT ;  /* 0x00000006ff007c0c */ /* 0x000fc8000bf05070 */
[----:B------:R-:W-:Y:S02]  /*1100*/  ISETP.NE.AND.EX P0, PT, RZ, UR7, PT, P0 ;  /* 0x00000007ff007c0c */ /* 0x000fe4000bf05300 */
[----:B--2---:R-:W-:Y:S01]  /*1110*/  SHF.R.S32.HI R0, RZ, 0x1f, R35 ;  /* 0x0000001fff007819 */ /* 0x004fe20000011423 */
[----:B------:R-:W-:-:S04]  /*1120*/  IMAD.SHL.U32 R33, R35, 0x4, RZ ;  /* 0x0000000423217824 */ /* 0x000fc800078e00ff */
        /* <DEDUP_REMOVED lines=9> */
[----:B----4-:R-:W-:Y:S01]  /*11c0*/  IMAD.U32 R3, RZ, RZ, UR4 ;  /* 0x00000004ff037e24 */ /* 0x010fe2000f8e00ff */
[----:B------:R-:W-:Y:S01]  /*11d0*/  IADD3.X R9, R34, UR7, RZ, P3, !PT ;  /* 0x0000000722097c10 */ /* 0x000fe20009ffe4ff */
[----:B------:R-:W-:-:S04]  /*11e0*/  ULDC.64 UR4, c[0x0][0x418] ;  /* 0x0001060000047ab9 */ /* 0x000fc80000000a00 */
[----:B------:R0:W5:Y:S06]  /*11f0*/  @P0 LDG.E R31, desc[UR40][R8.64] ;  /* 0x00000028081f0981 */ /* 0x00016c000c1e1900 */
[----:B------:R-:W-:-:S04]  /*1200*/  @P2 IADD3 R4, P1, R33, UR8, RZ ;  /* 0x0000000821042c10 */ /* 0x000fc8000ff3e0ff */
        /* <DEDUP_REMOVED lines=9> */
[----:B------:R-:W-:Y:S01]  /*12a0*/  IMAD.U32 R25, RZ, RZ, UR5 ;  /* 0x00000005ff197e24 */ /* 0x000fe2000f8e00ff */
[----:B------:R-:W-:Y:S01]  /*12b0*/  MOV R32, UR4 ;  /* 0x0000000400207c02 */ /* 0x000fe20008000f00 */
[----:B--2---:R0:W-:Y:S01]  /*12c0*/  STL [R1+0x20], R3 ;  /* 0x0000200301007387 */ /* 0x0041e20000100800 */
[----:B------:R-:W-:Y:S01]  /*12d0*/  IMAD.MOV.U32 R13, RZ, RZ, R3 ;  /* 0x000000ffff0d7224 */ /* 0x000fe200078e0003 */
[----:B------:R-:W-:Y:S06]  /*12e0*/  @P2 BRA `(.L_x_14401) ;  /* 0x0000000000282947 */ /* 0x000fec0003800000 */
[----:B------:R-:W-:Y:S02]  /*12f0*/  ULDC.64 UR4, c[0x0][0xa00] ;  /* 0x0002800000047ab9 */ /* 0x000fe40000000a00 */
[----:B------:R-:W-:-:S04]  /*1300*/  ISETP.NE.U32.AND P1, PT, RZ, UR4, PT ;  /* 0x00000004ff007c0c */ /* 0x000fc8000bf25070 */
[----:B------:R-:W-:-:S13]  /*1310*/  ISETP.NE.AND.EX P1, PT, RZ, UR5, PT, P1 ;  /* 0x00000005ff007c0c */ /* 0x000fda000bf25310 */
[----:B------:R-:W-:Y:S05]  /*1320*/  @!P1 BRA `(.L_x_14401) ;  /* 0x0000000000189947 */ /* 0x000fea0003800000 */
[----:B------:R-:W1:Y:S02]  /*1330*/  LDC.64 R4, c[0x0][0xa00] ;  /* 0x00028000ff047b82 */ /* 0x000e640000000a00 */
[----:B-1----:R-:W-:-:S05]  /*1340*/  IMAD.WIDE R4, R35, 0x4, R4 ;  /* 0x0000000423047825 */ /* 0x002fca00078e0204 */
[----:B------:R-:W2:Y:S04]  /*1350*/  LDG.E R0, desc[UR40][R4.64] ;  /* 0x0000002804007981 */ /* 0x000ea8000c1e1900 */
[----:B0-----:R-:W2:Y:S02]  /*1360*/  LDG.E R3, desc[UR40][R4.64+0x4] ;  /* 0x0000042804037981 */ /* 0x001ea4000c1e1900 */
[----:B--2---:R-:W-:-:S05]  /*1370*/  IMAD.IADD R13, R3, 0x1, -R0 ;  /* 0x00000001030d7824 */ /* 0x004fca00078e0a00 */
[----:B------:R1:W-:Y:S02]  /*1380*/  STL [R1+0x20], R13 ;  /* 0x0000200d01007387 */ /* 0x0003e40000100800 */
.L_x_14401:
[C---:B------:R-:W-:Y:S01]  /*1390*/  LOP3.LUT R37, R30.reuse, 0xffff, RZ, 0xc0, !PT ;  /* 0x0000ffff1e257812 */ /* 0x040fe200078ec0ff */
[----:B------:R-:W-:Y:S01]  /*13a0*/  ULDC.64 UR4, c[0x0][0xa20] ;  /* 0x0002880000047ab9 */ /* 0x000fe20000000a00 */
[C---:B0-----:R-:W-:Y:S02]  /*13b0*/  LOP3.LUT R3, R30.reuse, 0xff000000, RZ, 0xc0, !PT ;  /* 0xff0000001e037812 */ /* 0x041fe400078ec0ff */
[----:B------:R-:W-:Y:S01]  /*13c0*/  ISETP.NE.U32.AND P1, PT, RZ, UR4, PT ;  /* 0x00000004ff007c0c */ /* 0x000fe2000bf25070 */
[----:B------:R0:W-:Y:S01]  /*13d0*/  STL [R1+0x50], R37 ;  /* 0x0000502501007387 */ /* 0x0001e20000100800 */
[----:B------:R-:W-:Y:S02]  /*13e0*/  LOP3.LUT R0, R30, 0xff0000, RZ, 0xc0, !PT ;  /* 0x00ff00001e007812 */ /* 0x000fe400078ec0ff */
[----:B------:R-:W-:Y:S02]  /*13f0*/  ISETP.NE.AND.EX P1, PT, RZ, UR5, PT, P1 ;  /* 0x00000005ff007c0c */ /* 0x000fe4000bf25310 */
[----:B------:R-:W-:-:S04]  /*1400*/  SHF.R.U32.HI R3, RZ, 0x8, R3 ;  /* 0x00000008ff037819 */ /* 0x000fc80000011603 */
[----:B------:R-:W-:-:S07]  /*1410*/  LEA.HI R10, R0, R3, RZ, 0x10 ;  /* 0x00000003000a7211 */ /* 0x000fce00078f80ff */
[----:B0-----:R-:W-:Y:S05]  /*1420*/  @!P1 BRA `(.L_x_14402) ;  /* 0x0000000000109947 */ /* 0x001fea0003800000 */
[----:B------:R-:W-:-:S04]  /*1430*/  IADD3 R4, P0, R33, UR4, RZ ;  /* 0x0000000421047c10 */ /* 0x000fc8000ff1e0ff */
[----:B------:R-:W-:-:S05]  /*1440*/  IADD3.X R5, R34, UR5, RZ, P0, !PT ;  /* 0x0000000522057c10 */ /* 0x000fca00087fe4ff */
[----:B------:R0:W5:Y:S01]  /*1450*/  LDG.E R32, desc[UR40][R4.64] ;  /* 0x0000002804207981 */ /* 0x000162000c1e1900 */
[----:B------:R-:W-:Y:S05]  /*1460*/  BRA `(.L_x_14403) ;  /* 0x0000000000107947 */ /* 0x000fea0003800000 */
.L_x_14402:
[----:B------:R-:W-:Y:S05]  /*1470*/  @!P0 BRA `(.L_x_14403) ;  /* 0x00000000000c8947 */ /* 0x000fea0003800000 */
[----:B------:R-:W2:Y:S04]  /*1480*/  LDG.E R3, desc[UR40][R8.64] ;  /* 0x0000002808037981 */ /* 0x000ea8000c1e1900 */
[----:B------:R-:W2:Y:S02]  /*1490*/  LDG.E R32, desc[UR40][R8.64+0x4] ;  /* 0x0000042808207981 */ /* 0x000ea4000c1e1900 */
[----:B--2---:R-:W-:-:S07]  /*14a0*/  IMAD.IADD R32, R32, 0x1, -R3 ;  /* 0x0000000120207824 */ /* 0x004fce00078e0a03 */
.L_x_14403:
[----:B------:R-:W-:Y:S01]  /*14b0*/  ULDC.64 UR4, c[0x0][0xa10] ;  /* 0x0002840000047ab9 */ /* 0x000fe20000000a00 */
[----:B------:R-:W2:Y:S01]  /*14c0*/  LDC R8, c[0x0][0x448] ;  /* 0x00011200ff087b82 */ /* 0x000ea20000000800 */
        /* <DEDUP_REMOVED lines=16> */
[----:B0-----:R-:W-:Y:S01]  /*15d0*/  VIADD R4, R12, 0xbf ;  /* 0x000000bf0c047836 */ /* 0x001fe20000000000 */
[----:B------:R0:W-:Y:S07]  /*15e0*/  STL [R1+0x28], R12 ;  /* 0x0000280c01007387 */ /* 0x0001ee0000100800 */
[----:B------:R-:W2:Y:S01]  /*15f0*/  @P1 LDC R9, c[0x0][0x44c] ;  /* 0x00011300ff091b82 */ /* 0x000ea20000000800 */
[----:B0-----:R-:W-:-:S07]  /*1600*/  IMAD.IADD R12, R32, 0x1, -R11 ;  /* 0x00000001200c7824 */ /* 0x001fce00078e0a0b */
[----:B------:R-:W0:Y:S01]  /*1610*/  @P1 LDC R5, c[0x0][0x450] ;  /* 0x00011400ff051b82 */ /* 0x000e220000000800 */
[----:B---3--:R-:W-:Y:S02]  /*1620*/  @P0 IMAD.IADD R25, R3, 0x1, -R0 ;  /* 0x0000000103190824 */ /* 0x008fe400078e0a00 */
[----:B--2---:R-:W-:-:S04]  /*1630*/  @P1 IMAD.HI.U32 R0, R4, R9, RZ ;  /* 0x0000000904001227 */ /* 0x004fc800078e00ff */
[----:B----4-:R-:W-:Y:S01]  /*1640*/  IMAD.IADD R6, R12, 0x1, R25 ;  /* 0x000000010c067824 */ /* 0x010fe200078e0219 */
[----:B0-----:R-:W-:-:S03]  /*1650*/  @P1 SHF.R.U32.HI R4, RZ, R5, R0 ;  /* 0x00000005ff041219 */ /* 0x001fc60000011600 */
[C---:B------:R-:W-:Y:S01]  /*1660*/  VIADD R0, R6.reuse, 0x7f ;  /* 0x0000007f06007836 */ /* 0x040fe20000000000 */
[----:B------:R-:W-:Y:S01]  /*1670*/  IADD3 R91, R6, 0x80, -R13 ;  /* 0x00000080065b7810 */ /* 0x000fe20007ffe80d */
[----:B------:R0:W-:Y:S01]  /*1680*/  STL [R1+0x30], R6 ;  /* 0x0000300601007387 */ /* 0x0001e20000100800 */
[----:B-1----:R-:W-:Y:S02]  /*1690*/  LOP3.LUT R13, R10, 0xff, RZ, 0xc0, !PT ;  /* 0x000000ff0a0d7812 */ /* 0x002fe400078ec0ff */
[----:B------:R-:W-:Y:S01]  /*16a0*/  SHF.R.S32.HI R3, RZ, 0x1f, R0 ;  /* 0x0000001fff037819 */ /* 0x000fe20000011400 */
[----:B------:R-:W-:Y:S02]  /*16b0*/  IMAD.IADD R4, R91, 0x1, R4 ;  /* 0x000000015b047824 */ /* 0x000fe400078e0204 */
[----:B------:R1:W-:Y:S01]  /*16c0*/  STL [R1+0x60], R13 ;  /* 0x0000600d01007387 */ /* 0x0003e20000100800 */
[----:B------:R-:W-:Y:S01]  /*16d0*/  LEA.HI R3, R3, R0, RZ, 0x7 ;  /* 0x0000000003037211 */ /* 0x000fe200078f38ff */
[----:B------:R-:W-:Y:S01]  /*16e0*/  IMAD.MOV.U32 R0, RZ, RZ, RZ ;  /* 0x000000ffff007224 */ /* 0x000fe200078e00ff */
[----:B------:R-:W-:-:S02]  /*16f0*/  SHF.R.S32.HI R5, RZ, 0x1f, R4 ;  /* 0x0000001fff057819 */ /* 0x000fc40000011404 */
[----:B0-----:R-:W-:Y:S02]  /*1700*/  SHF.R.U32.HI R6, RZ, 0x10, R10 ;  /* 0x00000010ff067819 */ /* 0x001fe4000001160a */
[----:B------:R-:W-:Y:S02]  /*1710*/  LEA.HI R5, R5, R4, RZ, 0x7 ;  /* 0x0000000405057211 */ /* 0x000fe400078f38ff */
[----:B------:R-:W-:Y:S01]  /*1720*/  SHF.R.S32.HI R92, RZ, 0x7, R3 ;  /* 0x00000007ff5c7819 */ /* 0x000fe20000011403 */
[----:B------:R1:W-:Y:S01]  /*1730*/  STL [R1+0x58], R6 ;  /* 0x0000580601007387 */ /* 0x0003e20000100800 */
[----:B------:R-:W-:-:S04]  /*1740*/  SHF.R.S32.HI R5, RZ, 0x7, R5 ;  /* 0x00000007ff057819 */ /* 0x000fc80000011405 */
[----:B------:R-:W-:-:S04]  /*1750*/  VIMNMX R9, R92, R5, PT ;  /* 0x000000055c097248 */ /* 0x000fc80003fe0100 */
[----:B------:R-:W-:-:S13]  /*1760*/  ISETP.GE.AND P0, PT, R9, 0x1, PT ;  /* 0x000000010900780c */ /* 0x000fda0003f06270 */
[----:B-1----:R-:W-:Y:S05]  /*1770*/  @!P0 BRA `(.L_x_14405) ;  /* 0x0000000000748947 */ /* 0x002fea0003800000 */
        /* <DEDUP_REMOVED lines=26> */
[----:B------:R-:W-:-:S05]  /*1920*/  MOV R0, R5 ;  /* 0x0000000500007202 */ /* 0x000fca0000000f00 */
[----:B------:R-:W-:Y:S01]  /*1930*/  @!P2 IMAD.MOV R0, RZ, RZ, -R0 ;  /* 0x000000ffff00a224 */ /* 0x000fe200078e0a00 */
[----:B------:R-:W-:-:S07]  /*1940*/  @!P1 LOP3.LUT R0, RZ, R10, RZ, 0x33, !PT ;  /* 0x0000000aff009212 */ /* 0x000fce00078e33ff */
.L_x_14405:
[----:B------:R-:W-:Y:S05]  /*1950*/  BSYNC B0 ;  /* 0x0000000000007941 */ /* 0x000fea0003800000 */
.L_x_14404:
        /* <DEDUP_REMOVED lines=36> */
.L_x_14408:
[----:B------:R-:W-:Y:S05]  /*1ba0*/  BSYNC B6 ;  /* 0x0000000000067941 */ /* 0x000fea0003800000 */
.L_x_14407:
        /* <DEDUP_REMOVED lines=20> */
.L_x_14410:
[----:B------:R-:W-:Y:S05]  /*1cf0*/  BSYNC B6 ;  /* 0x0000000000067941 */ /* 0x000fea0003800000 */
.L_x_14409:
[----:B------:R-:W-:Y:S01]  /*1d00*/  ULDC.64 UR4, c[0x0][0x9f8] ;  /* 0x00027e0000047ab9 */ /* 0x000fe20000000a00 */
[----:B------:R-:W-:Y:S01]  /*1d10*/  IMAD.MOV.U32 R0, RZ, RZ, R35 ;  /* 0x000000ffff007224 */ /* 0x000fe200078e0023 */
[----:B------:R-:W-:Y:S01]  /*1d20*/  ISETP.NE.U32.AND P0, PT, RZ, UR4, PT ;  /* 0x00000004ff007c0c */ /* 0x000fe2000bf05070 */
[----:B------:R-:W-:Y:S01]  /*1d30*/  IMAD.IADD R14, R31, 0x1, R32 ;  /* 0x000000011f0e7824 */ /* 0x000fe200078e0220 */
[----:B------:R-:W0:Y:S02]  /*1d40*/  LDC.64 R4, c[0x0][0x300] ;  /* 0x0000c000ff047b82 */ /* 0x000e240000000a00 */
[----:B------:R-:W-:Y:S01]  /*1d50*/  ISETP.NE.AND.EX P0, PT, RZ, UR5, PT, P0 ;  /* 0x00000005ff007c0c */ /* 0x000fe2000bf05300 */
[----:B------:R-:W1:Y:S05]  /*1d60*/  S2R R20, SR_TID.X ;  /* 0x0000000000147919 */ /* 0x000e6a0000002100 */
[----:B------:R-:W2:Y:S07]  /*1d70*/  LDC R63, c[0x0][0x3f4] ;  /* 0x0000fd00ff3f7b82 */ /* 0x000eae0000000800 */
[----:B------:R-:W-:Y:S01]  /*1d80*/  @P0 IADD3 R6, P1, R33, UR4, RZ ;  /* 0x0000000421060c10 */ /* 0x000fe2000ff3e0ff */
[----:B------:R-:W3:Y:S03]  /*1d90*/  LDC.64 R68, c[0x0][0x408] ;  /* 0x00010200ff447b82 */ /* 0x000ee60000000a00 */
[----:B------:R-:W-:Y:S01]  /*1da0*/  @P0 IADD3.X R7, R34, UR5, RZ, P1, !PT ;  /* 0x0000000522070c10 */ /* 0x000fe20008ffe4ff */
[----:B------:R-:W-:Y:S01]  /*1db0*/  ULDC.64 UR4, c[0x0][0xa08] ;  /* 0x0002820000047ab9 */ /* 0x000fe20000000a00 */
[----:B------:R-:W4:Y:S04]  /*1dc0*/  LDL R34, [R1+0x44] ;  /* 0x0000440001227983 */ /* 0x000f280000100800 */
[----:B------:R1:W2:Y:S01]  /*1dd0*/  @P0 LDG.E R0, desc[UR40][R6.64] ;  /* 0x0000002806000981 */ /* 0x0002a2000c1e1900 */
[----:B------:R-:W-:Y:S01]  /*1de0*/  SHF.R.S32.HI R33, RZ, 0x1f, R14 ;  /* 0x0000001fff217819 */ /* 0x000fe2000001140e */
[CC--:B0-----:R-:W-:Y:S01]  /*1df0*/  IMAD.WIDE.U32 R8, R14.reuse, R4.reuse, RZ ;  /* 0x000000040e087225 */ /* 0x0c1fe200078e00ff */
[----:B------:R-:W-:Y:S01]  /*1e00*/  ISETP.NE.U32.AND P0, PT, RZ, UR4, PT ;  /* 0x00000004ff007c0c */ /* 0x000fe2000bf05070 */
[----:B------:R-:W4:Y:S01]  /*1e10*/  LDL.LU R38, [R1] ;  /* 0x0000000001267983 */ /* 0x000f220000300800 */
[----:B------:R-:W-:Y:S01]  /*1e20*/  SHF.R.S32.HI R35, RZ, 0x1f, R19 ;  /* 0x0000001fff237819 */ /* 0x000fe20000011413 */
[----:B------:R-:W-:Y:S01]  /*1e30*/  IMAD R10, R33, R4, RZ ;  /* 0x00000004210a7224 */ /* 0x000fe200078e02ff */
[----:B------:R-:W-:Y:S01]  /*1e40*/  ISETP.NE.AND.EX P0, PT, RZ, UR5, PT, P0 ;  /* 0x00000005ff007c0c */ /* 0x000fe2000bf05300 */
[----:B------:R-:W4:Y:S01]  /*1e50*/  LDL R32, [R1+0x48] ;  /* 0x0000480001207983 */ /* 0x000f220000100800 */
[----:B------:R-:W-:Y:S01]  /*1e60*/  ULDC.64 UR4, c[0x0][0x308] ;  /* 0x0000c20000047ab9 */ /* 0x000fe20000000a00 */
[----:B------:R-:W-:Y:S01]  /*1e70*/  IMAD R3, R14, R5, R10 ;  /* 0x000000050e037224 */ /* 0x000fe200078e020a */
[----:B-1----:R-:W-:-:S02]  /*1e80*/  SHF.R.U32.HI R36, RZ, 0x7, R20 ;  /* 0x00000007ff247819 */ /* 0x002fc40000011614 */
[----:B------:R-:W-:Y:S01]  /*1e90*/  SHF.R.S32.HI R17, RZ, 0x1f, R16 ;  /* 0x0000001fff117819 */ /* 0x000fe20000011410 */
[----:B------:R-:W-:Y:S01]  /*1ea0*/  IMAD.IADD R9, R9, 0x1, R3 ;  /* 0x0000000109097824 */ /* 0x000fe200078e0203 */
[----:B------:R-:W-:Y:S01]  /*1eb0*/  ISETP.NE.AND P6, PT, R36, 0x1, PT ;  /* 0x000000012400780c */ /* 0x000fe20003fc5270 */
[----:B------:R-:W-:-:S04]  /*1ec0*/  IMAD.WIDE.U32 R6, R37, UR4, R8 ;  /* 0x0000000425067c25 */ /* 0x000fc8000f8e0008 */
[----:B------:R-:W-:Y:S01]  /*1ed0*/  IMAD R57, R37, UR5, R7 ;  /* 0x0000000525397c24 */ /* 0x000fe2000f8e0207 */
[----:B------:R-:W-:Y:S01]  /*1ee0*/  ULDC.64 UR4, c[0x0][0x310] ;  /* 0x0000c40000047ab9 */ /* 0x000fe20000000a00 */
[----:B------:R-:W-:Y:S02]  /*1ef0*/  IMAD.MOV.U32 R56, RZ, RZ, R6 ;  /* 0x000000ffff387224 */ /* 0x000fe400078e0006 */
[----:B------:R-:W0:Y:S01]  /*1f00*/  LDC.64 R6, c[0x0][0x3f8] ;  /* 0x0000fe00ff067b82 */ /* 0x000e220000000a00 */
[C---:B------:R-:W-:Y:S01]  /*1f10*/  IMAD.WIDE.U32 R8, R19.reuse, R4, R16 ;  /* 0x0000000413087225 */ /* 0x040fe200078e0010 */
[--C-:B------:R-:W-:Y:S02]  /*1f20*/  SHF.R.S32.HI R153, RZ, 0x1f, R152.reuse ;  /* 0x0000001fff997819 */ /* 0x100fe40000011498 */
[----:B------:R-:W-:Y:S01]  /*1f30*/  SHF.L.U64.HI R74, R4, 0x7, R5 ;  /* 0x00000007044a7819 */ /* 0x000fe20000010205 */
[----:B0-----:R-:W-:-:S04]  /*1f40*/  IMAD.WIDE.U32 R52, R19, R6, R152 ;  /* 0x0000000613347225 */ /* 0x001fc800078e0098 */
[C---:B------:R-:W-:Y:S01]  /*1f50*/  IMAD.WIDE.U32 R30, R19.reuse, R6, R16 ;  /* 0x00000006131e7225 */ /* 0x040fe200078e0010 */
[----:B------:R-:W-:Y:S02]  /*1f60*/  SHF.L.U64.HI R72, R6, 0x7, R7 ;  /* 0x0000000706487819 */ /* 0x000fe40000010207 */
[----:B------:R-:W-:Y:S01]  /*1f70*/  SHF.L.U32 R73, R4, 0x7, RZ ;  /* 0x0000000704497819 */ /* 0x000fe200000006ff */
[----:B---3--:R-:W-:-:S04]  /*1f80*/  IMAD.WIDE.U32 R20, R19, R68, R152 ;  /* 0x0000004413147225 */ /* 0x008fc800078e0098 */
[----:B------:R-:W-:Y:S02]  /*1f90*/  VIADD R66, R16, 0x20 ;  /* 0x0000002010427836 */ /* 0x000fe40000000000 */
[----:B------:R-:W-:Y:S02]  /*1fa0*/  IMAD.SHL.U32 R71, R6, 0x80, RZ ;  /* 0x0000008006477824 */ /* 0x000fe400078e00ff */
[----:B------:R-:W-:Y:S01]  /*1fb0*/  VIADD R64, R36, 0x8 ;  /* 0x0000000824407836 */ /* 0x000fe20000000000 */
[----:B--2---:R-:W-:Y:S02]  /*1fc0*/  SHF.R.S32.HI R3, RZ, 0x1f, R0 ;  /* 0x0000001fff037819 */ /* 0x004fe40000011400 */
[----:B------:R-:W-:Y:S02]  /*1fd0*/  SEL R55, R0, RZ, !P0 ;  /* 0x000000ff00377207 */ /* 0x000fe40004000000 */
[----:B------:R-:W-:-:S03]  /*1fe0*/  SEL R12, R3, RZ, !P0 ;  /* 0x000000ff030c7207 */ /* 0x000fc60004000000 */
[----:B------:R-:W-:-:S04]  /*1ff0*/  IMAD.WIDE.U32 R56, R55, UR4, R56 ;  /* 0x0000000437387c25 */ /* 0x000fc8000f8e0038 */
[----:B------:R-:W-:Y:S01]  /*2000*/  IMAD R0, R12, UR4, RZ ;  /* 0x000000040c007c24 */ /* 0x000fe2000f8e02ff */
[----:B------:R-:W-:-:S03]  /*2010*/  IADD3 R77, P0, R56, R8, RZ ;  /* 0x00000008384d7210 */ /* 0x000fc60007f1e0ff */
[----:B------:R-:W-:Y:S01]  /*2020*/  IMAD R3, R55, UR5, R0 ;  /* 0x0000000537037c24 */ /* 0x000fe2000f8e0200 */
[----:B------:R-:W-:Y:S05]  /*2030*/  @!P6 WARPSYNC.ALL ;  /* 0x000000000000e948 */ /* 0x000fea0003800000 */
[----:B------:R-:W-:Y:S01]  /*2040*/  IMAD R0, R35, R4, RZ ;  /* 0x0000000423007224 */ /* 0x000fe200078e02ff */
[----:B------:R-:W-:Y:S01]  /*2050*/  ULDC.64 UR4, c[0x0][0x330] ;  /* 0x0000cc0000047ab9 */ /* 0x000fe20000000a00 */
[----:B------:R-:W-:Y:S02]  /*2060*/  IMAD.IADD R76, R57, 0x1, R3 ;  /* 0x00000001394c7824 */ /* 0x000fe400078e0203 */
[----:B------:R-:W-:-:S04]  /*2070*/  IMAD.WIDE.U32 R10, R37, UR4, R16 ;  /* 0x00000004250a7c25 */ /* 0x000fc8000f8e0010 */
[----:B------:R-:W-:Y:S02]  /*2080*/  IMAD R75, R19, R5, R0 ;  /* 0x00000005134b7224 */ /* 0x000fe400078e0200 */
[----:B------:R-:W-:Y:S01]  /*2090*/  IMAD R11, R37, UR5, R11 ;  /* 0x00000005250b7c24 */ /* 0x000fe2000f8e020b */
[----:B------:R-:W-:Y:S02]  /*20a0*/  ULDC.64 UR4, c[0x0][0x338] ;  /* 0x0000ce0000047ab9 */ /* 0x000fe40000000a00 */
[----:B------:R-:W-:Y:S01]  /*20b0*/  IADD3.X R75, R76, R9, R75, P0, !PT ;  /* 0x000000094c4b7210 */ /* 0x000fe200007fe44b */
[----:B------:R-:W-:Y:S01]  /*20c0*/  IMAD R3, R12, UR4, RZ ;  /* 0x000000040c037c24 */ /* 0x000fe2000f8e02ff */
[----:B------:R-:W-:Y:S01]  /*20d0*/  @!P6 BAR.SYNC.DEFER_BLOCKING 0x9, 0x100 ;  /* 0x024400000000eb1d */ /* 0x000fe20000010000 */
[----:B------:R-:W-:Y:S01]  /*20e0*/  ISETP.GE.AND P0, PT, R16, R63, PT ;  /* 0x0000003f1000720c */ /* 0x000fe20003f06270 */
[----:B------:R-:W-:Y:S02]  /*20f0*/  IMAD R0, R35, R6, RZ ;  /* 0x0000000623007224 */ /* 0x000fe400078e02ff */
[----:B------:R-:W-:Y:S01]  /*2100*/  IMAD R15, R55, UR5, R3 ;  /* 0x00000005370f7c24 */ /* 0x000fe2000f8e0203 */
[----:B------:R-:W-:Y:S01]  /*2110*/  SEL R3, R63, RZ, P0 ;  /* 0x000000ff3f037207 */ /* 0x000fe20000000000 */
[----:B------:R-:W0:Y:S01]  /*2120*/  S2R R37, SR_TID.X ;  /* 0x0000000000257919 */ /* 0x000e220000002100 */
[----:B----4-:R-:W-:Y:S01]  /*2130*/  LOP3.LUT P1, RZ, R34, 0x4, RZ, 0xc0, !PT ;  /* 0x0000000422ff7812 */ /* 0x010fe2000782c0ff */
[----:B------:R-:W-:-:S02]  /*2140*/  IMAD R9, R19, R7, R0 ;  /* 0x0000000713097224 */ /* 0x000fc400078e0200 */
[----:B------:R-:W-:Y:S02]  /*2150*/  IMAD R0, R35, R68, RZ ;  /* 0x0000004423007224 */ /* 0x000fe400078e02ff */
[----:B------:R-:W-:Y:S02]  /*2160*/  IMAD.IADD R3, R16, 0x1, R3 ;  /* 0x0000000110037824 */ /* 0x000fe400078e0203 */
[----:B------:R-:W-:Y:S02]  /*2170*/  IMAD.IADD R53, R53, 0x1, R9 ;  /* 0x0000000135357824 */ /* 0x000fe400078e0209 */
[----:B------:R-:W-:Y:S01]  /*2180*/  IMAD R13, R19, R69, R0 ;  /* 0x00000045130d7224 */ /* 0x000fe200078e0200 */
[----:B------:R-:W-:Y:S01]  /*2190*/  SHF.R.S32.HI R0, RZ, 0x1f, R3 ;  /* 0x0000001fff007819 */ /* 0x000fe20000011403 */
[----:B------:R-:W-:Y:S01]  /*21a0*/  IMAD.IADD R31, R9, 0x1, R31 ;  /* 0x00000001091f7824 */ /* 0x000fe200078e021f */
[----:B-----5:R-:W-:Y:S02]  /*21b0*/  SHF.R.S32.HI R9, RZ, 0x1f, R24 ;  /* 0x0000001fff097819 */ /* 0x020fe40000011418 */
[----:B------:R-:W-:-:S02]  /*21c0*/  LOP3.LUT R38, R38, 0xfffffffb, RZ, 0xc0, !PT ;  /* 0xfffffffb26267812 */ /* 0x000fc400078ec0ff */
[----:B------:R-:W-:Y:S01]  /*21d0*/  LEA.HI R3, R0, R3, RZ, 0x3 ;  /* 0x0000000300037211 */ /* 0x000fe200078f18ff */
[C---:B------:R-:W-:Y:S01]  /*21e0*/  IMAD R0, R9.reuse, R6, RZ ;  /* 0x0000000609007224 */ /* 0x040fe200078e02ff */
[----:B------:R-:W-:Y:S01]  /*21f0*/  @P1 LOP3.LUT R38, R38, 0x4, RZ, 0xfc, !PT ;  /* 0x0000000426261812 */ /* 0x000fe200078efcff */
[----:B------:R-:W-:Y:S01]  /*2200*/  IMAD R9, R9, R68, RZ ;  /* 0x0000004409097224 */ /* 0x000fe200078e02ff */
[----:B------:R-:W-:Y:S01]  /*2210*/  IADD3 R8, P1, R19, R14, RZ ;  /* 0x0000000e13087210 */ /* 0x000fe20007f3e0ff */
[C---:B------:R-:W-:Y:S02]  /*2220*/  IMAD R5, R24.reuse, R7, R0 ;  /* 0x0000000718057224 */ /* 0x040fe400078e0200 */
[----:B------:R-:W-:Y:S02]  /*2230*/  IMAD R7, R24, R69, R9 ;  /* 0x0000004518077224 */ /* 0x000fe400078e0209 */
[----:B------:R-:W-:Y:S02]  /*2240*/  IMAD.X R9, R35, 0x1, R33, P1 ;  /* 0x0000000123097824 */ /* 0x000fe400008e0621 */
[----:B------:R-:W-:-:S02]  /*2250*/  VIADD R35, R19, 0x60 ;  /* 0x0000006013237836 */ /* 0x000fc40000000000 */
[----:B------:R-:W-:Y:S02]  /*2260*/  IMAD.SHL.U32 R70, R34, 0x40, RZ ;  /* 0x0000004022467824 */ /* 0x000fe400078e00ff */
[----:B------:R-:W-:Y:S02]  /*2270*/  IMAD.SHL.U32 R35, R35, 0x40, RZ ;  /* 0x0000004023237824 */ /* 0x000fe400078e00ff */
[----:B------:R-:W-:Y:S02]  /*2280*/  VIADD R34, R19, 0x60 ;  /* 0x0000006013227836 */ /* 0x000fe40000000000 */
[----:B0-----:R-:W-:Y:S01]  /*2290*/  VIADD R37, R37, 0xffffff80 ;  /* 0xffffff8025257836 */ /* 0x001fe20000000000 */
[----:B------:R-:W-:Y:S02]  /*22a0*/  LOP3.LUT R35, R35, 0x1c0, RZ, 0xc0, !PT ;  /* 0x000001c023237812 */ /* 0x000fe400078ec0ff */
[----:B------:R-:W-:Y:S02]  /*22b0*/  SHF.R.S32.HI R65, RZ, 0x1f, R34 ;  /* 0x0000001fff417819 */ /* 0x000fe40000011422 */
[----:B------:R-:W-:-:S02]  /*22c0*/  LOP3.LUT R70, R70, 0x1c0, RZ, 0xc0, !PT ;  /* 0x000001c046467812 */ /* 0x000fc400078ec0ff */
[----:B------:R-:W-:Y:S02]  /*22d0*/  SHF.R.S32.HI R34, RZ, 0x1f, R37 ;  /* 0x0000001fff227819 */ /* 0x000fe40000011425 */
[----:B------:R-:W-:Y:S01]  /*22e0*/  LOP3.LUT R4, R35, 0x38, R3, 0xf8, !PT ;  /* 0x0000003823047812 */ /* 0x000fe200078ef803 */
[----:B------:R-:W-:Y:S01]  /*22f0*/  VIADD R35, R19, 0x60 ;  /* 0x0000006013237836 */ /* 0x000fe20000000000 */
[----:B------:R-:W-:Y:S01]  /*2300*/  SHF.R.U32.HI R67, RZ, 0x3, R70 ;  /* 0x00000003ff437819 */ /* 0x000fe20000011646 */
[----:B------:R0:W-:Y:S01]  /*2310*/  STL [R1], R38 ;  /* 0x0000002601007387 */ /* 0x0001e20000100800 */
[----:B------:R-:W-:Y:S02]  /*2320*/  LOP3.LUT R0, R70, 0x18, R16, 0xf8, !PT ;  /* 0x0000001846007812 */ /* 0x000fe400078ef810 */
[----:B------:R-:W-:Y:S01]  /*2330*/  LEA.HI R34, R34, R37, RZ, 0x5 ;  /* 0x0000002522227211 */ /* 0x000fe200078f28ff */
[----:B------:R-:W-:Y:S01]  /*2340*/  IMAD.WIDE.U32 R54, R55, UR4, R10 ;  /* 0x0000000437367c25 */ /* 0x000fe2000f8e000a */
[----:B------:R-:W-:Y:S01]  /*2350*/  SHF.L.U32 R35, R35, 0x6, RZ ;  /* 0x0000000623237819 */ /* 0x000fe200000006ff */
[----:B------:R-:W-:Y:S01]  /*2360*/  ULDC UR4, c[0x0][0x2f4] ;  /* 0x0000bd0000047ab9 */ /* 0x000fe20000000800 */
[----:B------:R-:W-:Y:S01]  /*2370*/  LOP3.LUT R0, R0, R67, RZ, 0x3c, !PT ;  /* 0x0000004300007212 */ /* 0x000fe200078e3cff */
[----:B------:R-:W-:Y:S01]  /*2380*/  IMAD.WIDE.U32 R10, R19, R68, R16 ;  /* 0x00000044130a7225 */ /* 0x000fe200078e0010 */
[----:B------:R-:W-:-:S02]  /*2390*/  SHF.R.S32.HI R34, RZ, 0x5, R34 ;  /* 0x00000005ff227819 */ /* 0x000fc40000011422 */
[----:B------:R-:W-:Y:S01]  /*23a0*/  LOP3.LUT R35, R35, 0x1c0, RZ, 0xc0, !PT ;  /* 0x000001c023237812 */ /* 0x000fe200078ec0ff */
[----:B------:R-:W-:Y:S02]  /*23b0*/  IMAD.IADD R21, R21, 0x1, R13 ;  /* 0x0000000115157824 */ /* 0x000fe400078e020d */
[----:B------:R-:W-:Y:S02]  /*23c0*/  IMAD.IADD R11, R13, 0x1, R11 ;  /* 0x000000010d0b7824 */ /* 0x000fe400078e020b */
[----:B------:R-:W-:Y:S01]  /*23d0*/  IMAD R62, R34, 0x200, R0 ;  /* 0x00000200223e7824 */ /* 0x000fe200078e0200 */
[----:B------:R-:W-:Y:S01]  /*23e0*/  LOP3.LUT R0, R70, 0x38, R3, 0xf8, !PT ;  /* 0x0000003846007812 */ /* 0x000fe200078ef803 */
[----:B------:R-:W-:Y:S01]  /*23f0*/  IMAD.WIDE.U32 R20, R24, R68, R20 ;  /* 0x0000004418147225 */ /* 0x000fe200078e0014 */
[----:B------:R-:W-:-:S03]  /*2400*/  SHF.R.U32.HI R35, RZ, 0x3, R35 ;  /* 0x00000003ff237819 */ /* 0x000fc60000011623 */
[----:B------:R-:W-:Y:S01]  /*2410*/  IMAD.WIDE.U32 R10, R24, R68, R10 ;  /* 0x00000044180a7225 */ /* 0x000fe200078e000a */
[----:B------:R-:W-:Y:S02]  /*2420*/  LOP3.LUT R0, R0, R67, RZ, 0x3c, !PT ;  /* 0x0000004300007212 */ /* 0x000fe400078e3cff */
[----:B------:R-:W-:Y:S01]  /*2430*/  LOP3.LUT R12, R4, R35, RZ, 0x3c, !PT ;  /* 0x00000023040c7212 */ /* 0x000fe200078e3cff */
[----:B------:R-:W-:-:S04]  /*2440*/  IMAD.WIDE.U32 R52, R24, R6, R52 ;  /* 0x0000000618347225 */ /* 0x000fc800078e0034 */
[----:B------:R-:W-:-:S04]  /*2450*/  IMAD.WIDE.U32 R30, R24, R6, R30 ;  /* 0x00000006181e7225 */ /* 0x000fc800078e001e */
[----:B------:R-:W-:Y:S02]  /*2460*/  IMAD.IADD R59, R21, 0x1, R7 ;  /* 0x00000001153b7824 */ /* 0x000fe400078e0207 */
[----:B------:R-:W-:Y:S01]  /*2470*/  IMAD.IADD R58, R7, 0x1, R11 ;  /* 0x00000001073a7824 */ /* 0x000fe200078e020b */
[----:B------:R-:W-:Y:S01]  /*2480*/  LOP3.LUT R7, R3, 0xfffffff8, RZ, 0xc0, !PT ;  /* 0xfffffff803077812 */ /* 0x000fe200078ec0ff */
[----:B------:R-:W-:Y:S01]  /*2490*/  IMAD.IADD R61, R53, 0x1, R5 ;  /* 0x00000001353d7824 */ /* 0x000fe200078e0205 */
[----:B------:R-:W-:Y:S01]  /*24a0*/  SHF.L.U64.HI R69, R68, 0x7, R69 ;  /* 0x0000000744457819 */ /* 0x000fe20000010245 */
[----:B------:R-:W-:Y:S01]  /*24b0*/  IMAD.IADD R60, R5, 0x1, R31 ;  /* 0x00000001053c7824 */ /* 0x000fe200078e021f */
[----:B------:R-:W-:Y:S01]  /*24c0*/  SHF.R.S32.HI R6, RZ, 0x3, R3 ;  /* 0x00000003ff067819 */ /* 0x000fe20000011403 */
[----:B------:R-:W-:Y:S01]  /*24d0*/  IMAD R4, R34, 0x200, R0 ;  /* 0x0000020022047824 */ /* 0x000fe200078e0200 */
[----:B------:R-:W-:Y:S01]  /*24e0*/  ISETP.GE.AND P1, PT, R16, UR4, PT ;  /* 0x0000000410007c0c */ /* 0x000fe2000bf26270 */
[----:B------:R-:W-:Y:S01]  /*24f0*/  IMAD.SHL.U32 R68, R68, 0x80, RZ ;  /* 0x0000008044447824 */ /* 0x000fe200078e00ff */
[----:B------:R-:W-:Y:S01]  /*2500*/  ISETP.GE.AND P2, PT, R66, UR4, PT ;  /* 0x0000000442007c0c */ /* 0x000fe2000bf46270 */
[----:B------:R-:W-:Y:S01]  /*2510*/  IMAD.SHL.U32 R63, R63, 0x2, RZ ;  /* 0x000000023f3f7824 */ /* 0x000fe200078e00ff */
[----:B------:R-:W-:Y:S01]  /*2520*/  SHF.R.S32.HI R5, RZ, 0x1f, R7 ;  /* 0x0000001fff057819 */ /* 0x000fe20000011407 */
[----:B------:R-:W-:-:S02]  /*2530*/  IMAD.IADD R3, R32, 0x1, R12 ;  /* 0x0000000120037824 */ /* 0x000fc400078e020c */
[----:B0-----:R-:W-:-:S08]  /*2540*/  IMAD.IADD R0, R55, 0x1, R15 ;  /* 0x0000000137007824 */ /* 0x001fd000078e020f */
.L_x_14460:
        /* <DEDUP_REMOVED lines=11> */
[----:B------:R-:W4:Y:S01]  /*2600*/  LDC R88, c[0x0][0x3f4] ;  /* 0x0000fd00ff587b82 */ /* 0x000f220000000800 */
        /* <DEDUP_REMOVED lines=10> */
[C---:B------:R-:W-:Y:S01]  /*26b0*/  LEA R36, P4, R12.reuse, R80, 0x1 ;  /* 0x000000500c247211 */ /* 0x040fe200078808ff */
[----:B------:R-:W-:Y:S01]  /*26c0*/  IMAD.MOV.U32 R27, RZ, RZ, R33 ;  /* 0x000000ffff1b7224 */ /* 0x000fe200078e0021 */
[-C--:B------:R-:W-:Y:S01]  /*26d0*/  LEA.HI.X R39, R15, R81.reuse, R32, 0x1, P3 ;  /* 0x000000510f277211 */ /* 0x080fe200018f0c20 */
[C---:B------:R-:W-:Y:S01]  /*26e0*/  VIADD R79, R13.reuse, 0x20 ;  /* 0x000000200d4f7836 */ /* 0x040fe20000000000 */
[----:B------:R-:W-:Y:S01]  /*26f0*/  LEA.HI.X R37, R12, R81, R14, 0x1, P4 ;  /* 0x000000510c257211 */ /* 0x000fe200020f0c0e */
[----:B------:R-:W-:Y:S01]  /*2700*/  IMAD R82, R13, 0x2, R26 ;  /* 0x000000020d527824 */ /* 0x000fe200078e021a */
[----:B------:R-:W-:-:S02]  /*2710*/  ISETP.GT.AND P4, PT, R33, R28, PT ;  /* 0x0000001c2100720c */ /* 0x000fc40003f84270 */
[----:B----4-:R-:W-:Y:S02]  /*2720*/  ISETP.GE.AND P3, PT, R88, 0x1, PT ;  /* 0x000000015800780c */ /* 0x010fe40003f66270 */
[----:B--2---:R-:W-:Y:S02]  /*2730*/  LOP3.LUT P5, RZ, R40, 0x4, RZ, 0xc0, !PT ;  /* 0x0000000428ff7812 */ /* 0x004fe400078ac0ff */
[----:B---3--:R-:W-:-:S07]  /*2740*/  LOP3.LUT R35, R35, 0xfffffffd, RZ, 0xc0, !PT ;  /* 0xfffffffd23237812 */ /* 0x008fce00078ec0ff */
[----:B------:R-:W-:-:S05]  /*2750*/  @P4 LOP3.LUT R35, R35, 0x2, RZ, 0xfc, !PT ;  /* 0x0000000223234812 */ /* 0x000fca00078efcff */
[----:B------:R0:W-:Y:S01]  /*2760*/  STL [R1], R35 ;  /* 0x0000002301007387 */ /* 0x0001e20000100800 */
        /* <DEDUP_REMOVED lines=47> */
.L_x_14415:
[----:B------:R-:W-:Y:S05]  /*2a60*/  BSYNC B1 ;  /* 0x0000000000017941 */ /* 0x000fea0003800000 */
.L_x_14414:
        /* <DEDUP_REMOVED lines=34> */
.L_x_14417:
[----:B------:R-:W-:Y:S05]  /*2c90*/  BSYNC B1 ;  /* 0x0000000000017941 */ /* 0x000fea0003800000 */
.L_x_14416:
        /* <DEDUP_REMOVED lines=27> */
[----:B------:R-:W-:Y:S02]  /*2e50*/  PRMT R46, R12, 0x7610, R46 ;  /* 0x000076100c2e7816 */ /* 0x000fe4000000002e */
[----:B------:R-:W-:Y:S02]  /*2e60*/  PRMT R47, R13, 0x7610, R47 ;  /* 0x000076100d2f7816 */ /* 0x000fe4000000002f */
[----:B------:R-:W-:Y:S02]  /*2e70*/  PRMT R89, R14, 0x7610, R89 ;  /* 0x000076100e597816 */ /* 0x000fe40000000059 */
[----:B------:R-:W-:Y:S02]  /*2e80*/  PRMT R93, R15, 0x7610, R93 ;  /* 0x000076100f5d7816 */ /* 0x000fe4000000005d */
[----:B--2---:R-:W-:-:S13]  /*2e90*/  ISETP.NE.AND P3, PT, R78, 0x3, PT ;  /* 0x000000034e00780c */ /* 0x004fda0003f65270 */
[----:B------:R-:W-:Y:S05]  /*2ea0*/  @!P3 BRA `(.L_x_14418) ;  /* 0x000000000004b947 */ /* 0x000fea0003800000 */
[----:B------:R-:W-:Y:S01]  /*2eb0*/  BPT.TRAP 0x1 ;  /* 0x000000040000795c */ /* 0x000fe20000300000 */
.L_x_14418:
[----:B------:R-:W-:Y:S01]  /*2ec0*/  IMAD R78, R22, 0x8, R2 ;  /* 0x00000008164e7824 */ /* 0x000fe200078e0202 */
[----:B------:R-:W-:Y:S01]  /*2ed0*/  SHF.L.U32 R90, R154, 0x1f, RZ ;  /* 0x0000001f9a5a7819 */ /* 0x000fe200000006ff */
[----:B------:R-:W-:Y:S03]  /*2ee0*/  BSSY B1, `(.L_x_14419) ;  /* 0x0000003000017945 */ /* 0x000fe60003800000 */
[----:B------:R-:W0:Y:S02]  /*2ef0*/  SYNCS.PHASECHK.TRANS64.TRYWAIT P6, [R78+URZ+0x16890], R90 ;  /* 0x0168905a4e0075a7 */ /* 0x000e2400080c017f */
[----:B0-----:R-:W-:Y:S05]  /*2f00*/  @!P6 BRA `(.L_x_14420) ;  /* 0x0000018800d8e947 */ /* 0x001fea0003800000 */
.L_x_14690:
[----:B------:R-:W-:Y:S05]  /*2f10*/  BSYNC B1 ;  /* 0x0000000000017941 */ /* 0x000fea0003800000 */
.L_x_14419:
        /* <DEDUP_REMOVED lines=12> */
[----:B------:R-:W-:Y:S01]  /*2fe0*/  SHF.R.U32.HI R100, RZ, 0x10, R81 ;  /* 0x00000010ff647819 */ /* 0x000fe20000011651 */
[----:B--2---:R-:W-:Y:S01]  /*2ff0*/  IMAD.U32 R81, R14, 0x10000, RZ ;  /* 0x000100000e517824 */ /* 0x004fe200078e00ff */
[----:B------:R-:W-:-:S02]  /*3000*/  SHF.R.U32.HI R104, RZ, 0x10, R85 ;  /* 0x00000010ff687819 */ /* 0x000fc40000011655 */
[----:B------:R-:W-:Y:S02]  /*3010*/  LOP3.LUT R84, R13, 0xffff0000, RZ, 0xc0, !PT ;  /* 0xffff00000d547812 */ /* 0x000fe400078ec0ff */
        /* <DEDUP_REMOVED lines=9> */
[C---:B------:R-:W-:Y:S01]  /*30b0*/  IMAD.U32 R14, R15.reuse, 0x10000, RZ ;  /* 0x000100000f0e7824 */ /* 0x040fe200078e00ff */
[----:B------:R-:W-:Y:S01]  /*30c0*/  LOP3.LUT R80, R15, 0xffff0000, RZ, 0xc0, !PT ;  /* 0xffff00000f507812 */ /* 0x000fe200078ec0ff */
[----:B------:R-:W-:-:S02]  /*30d0*/  IMAD.U32 R15, R13, 0x10000, RZ ;  /* 0x000100000d0f7824 */ /* 0x000fc400078e00ff */
[----:B------:R-:W-:Y:S02]  /*30e0*/  IMAD.U32 R106, R104, 0x10000, RZ ;  /* 0x00010000686a7824 */ /* 0x000fe400078e00ff */
[----:B------:R-:W-:Y:S02]  /*30f0*/  IMAD.U32 R102, R100, 0x10000, RZ ;  /* 0x0001000064667824 */ /* 0x000fe400078e00ff */
[----:B------:R-:W-:Y:S01]  /*3100*/  FFMA.FTZ R103, R15, R103, R84 ;  /* 0x000000670f677223 */ /* 0x000fe20000010054 */
[----:B------:R-:W-:Y:S01]  /*3110*/  FMUL.FTZ R110, R85, R106 ;  /* 0x0000006a556e7220 */ /* 0x000fe20000410000 */
[----:B------:R-:W-:Y:S01]  /*3120*/  FFMA.FTZ R108, R15, R99, -R108 ;  /* 0x000000630f6c7223 */ /* 0x000fe2000001086c */
[-C--:B------:R-:W-:Y:S01]  /*3130*/  FMUL.FTZ R84, R85, R102.reuse ;  /* 0x0000006655547220 */ /* 0x080fe20000410000 */
[----:B------:R-:W-:Y:S01]  /*3140*/  IMAD.U32 R13, R12, 0x10000, RZ ;  /* 0x000100000c0d7824 */ /* 0x000fe200078e00ff */
[----:B------:R-:W-:Y:S01]  /*3150*/  LOP3.LUT R85, R104, 0xffff0000, RZ, 0xc0, !PT ;  /* 0xffff000068557812 */ /* 0x000fe200078ec0ff */
[C---:B------:R-:W-:Y:S01]  /*3160*/  FFMA.FTZ R110, R81.reuse, R102, -R110 ;  /* 0x00000066516e7223 */ /* 0x040fe2000001086e */
[----:B------:R-:W-:Y:S01]  /*3170*/  LOP3.LUT R15, R100, 0xffff0000, RZ, 0xc0, !PT ;  /* 0xffff0000640f7812 */ /* 0x000fe200078ec0ff */
[----:B------:R-:W-:Y:S01]  /*3180*/  FFMA.FTZ R81, R81, R106, R84 ;  /* 0x0000006a51517223 */ /* 0x000fe20000010054 */
[----:B------:R-:W-:Y:S01]  /*3190*/  LOP3.LUT R12, R12, 0xffff0000, RZ, 0xc0, !PT ;  /* 0xffff00000c0c7812 */ /* 0x000fe200078ec0ff */
[C---:B------:R-:W-:Y:S01]  /*31a0*/  FMUL.FTZ R99, R80.reuse, R85 ;  /* 0x0000005550637220 */ /* 0x040fe20000410000 */
[----:B------:R-:W-:Y:S01]  /*31b0*/  F2FP.BF16.F32.PACK_AB R103, R103, R108 ;  /* 0x0000006c6767723e */ /* 0x000fe200000010ff */
[----:B------:R-:W-:-:S02]  /*31c0*/  FMUL.FTZ R84, R80, R15 ;  /* 0x0000000f50547220 */ /* 0x000fc40000410000 */
[C---:B------:R-:W-:Y:S01]  /*31d0*/  FMUL.FTZ R80, R12.reuse, R101 ;  /* 0x000000650c507220 */ /* 0x040fe20000410000 */
[-C--:B------:R-:W-:Y:S01]  /*31e0*/  FMUL.FTZ R12, R12, R98.reuse ;  /* 0x000000620c0c7220 */ /* 0x080fe20000410000 */
[C---:B------:R-:W-:Y:S01]  /*31f0*/  FFMA.FTZ R99, R14.reuse, R15, -R99 ;  /* 0x0000000f0e637223 */ /* 0x040fe20000010863 */
[----:B------:R-:W-:Y:S01]  /*3200*/  FFMA.FTZ R84, R14, R85, R84 ;  /* 0x000000550e547223 */ /* 0x000fe20000010054 */
[C---:B------:R-:W-:Y:S01]  /*3210*/  FFMA.FTZ R80, R13.reuse, R98, -R80 ;  /* 0x000000620d507223 */ /* 0x040fe20000010850 */
[----:B------:R-:W-:Y:S01]  /*3220*/  FFMA.FTZ R13, R13, R101, R12 ;  /* 0x000000650d0d7223 */ /* 0x000fe2000001000c */
[----:B------:R-:W-:Y:S02]  /*3230*/  F2FP.BF16.F32.PACK_AB R14, R81, R110 ;  /* 0x0000006e510e723e */ /* 0x000fe400000010ff */
[----:B------:R-:W-:Y:S02]  /*3240*/  F2FP.BF16.F32.PACK_AB R15, R84, R99 ;  /* 0x00000063540f723e */ /* 0x000fe400000010ff */
[----:B------:R-:W-:Y:S01]  /*3250*/  F2FP.BF16.F32.PACK_AB R12, R13, R80 ;  /* 0x000000500d0c723e */ /* 0x000fe200000010ff */
[----:B------:R-:W-:-:S07]  /*3260*/  IMAD.MOV.U32 R13, RZ, RZ, R103 ;  /* 0x000000ffff0d7224 */ /* 0x000fce00078e0067 */
.L_x_14426:
[----:B------:R-:W-:Y:S05]  /*3270*/  BSYNC B3 ;  /* 0x0000000000037941 */ /* 0x000fea0003800000 */
.L_x_14425:
[----:B--2---:R1:W-:Y:S02]  /*3280*/  STG.E.128 desc[UR40][R38.64], R12 ;  /* 0x0000000c26007986 */ /* 0x0043e4000c101d28 */
.L_x_14424:
[----:B------:R-:W-:Y:S05]  /*3290*/  BSYNC B2 ;  /* 0x0000000000027941 */ /* 0x000fea0003800000 */
.L_x_14423:
[----:B------:R-:W-:Y:S05]  /*32a0*/  @P2 BRA `(.L_x_14422) ;  /* 0x0000000000cc2947 */ /* 0x000fea0003800000 */
[----:B-1----:R1:W2:Y:S01]  /*32b0*/  LDS.128 R12, [R79+0xe000] ;  /* 0x00e000004f0c7984 */ /* 0x0022a20000000c00 */
[----:B------:R-:W-:Y:S01]  /*32c0*/  ISETP.GE.AND P4, PT, R155, R88, PT ;  /* 0x000000589b00720c */ /* 0x000fe20003f86270 */
[----:B------:R-:W-:-:S12]  /*32d0*/  BSSY B2, `(.L_x_14427) ;  /* 0x000002f000027945 */ /* 0x000fd80003800000 */
        /* <DEDUP_REMOVED lines=22> */
[-C--:B------:R-:W-:Y:S01]  /*3440*/  FMUL.FTZ R99, R48, R80.reuse ;  /* 0x0000005030637220 */ /* 0x080fe20000410000 */
[----:B------:R-:W-:Y:S01]  /*3450*/  LOP3.LUT R12, R12, 0xffff0000, RZ, 0xc0, !PT ;  /* 0xffff00000c0c7812 */ /* 0x000fe200078ec0ff */
[----:B------:R-:W-:Y:S01]  /*3460*/  FMUL.FTZ R48, R50, R85 ;  /* 0x0000005532307220 */ /* 0x000fe20000410000 */
[----:B------:R-:W-:Y:S01]  /*3470*/  LOP3.LUT R94, R94, 0xffff0000, RZ, 0xc0, !PT ;  /* 0xffff00005e5e7812 */ /* 0x000fe200078ec0ff */
[-C--:B------:R-:W-:Y:S01]  /*3480*/  FMUL.FTZ R50, R50, R81.reuse ;  /* 0x0000005132327220 */ /* 0x080fe20000410000 */
[----:B------:R-:W-:Y:S01]  /*3490*/  LOP3.LUT R96, R96, 0xffff0000, RZ, 0xc0, !PT ;  /* 0xffff000060607812 */ /* 0x000fe200078ec0ff */
[----:B------:R-:W-:Y:S01]  /*34a0*/  FFMA.FTZ R98, R15, R80, -R98 ;  /* 0x000000500f627223 */ /* 0x000fe20000010862 */
[----:B------:R-:W-:Y:S01]  /*34b0*/  SHF.L.U32 R97, R97, 0x10, RZ ;  /* 0x0000001061617819 */ /* 0x000fe200000006ff */
[----:B------:R-:W-:Y:S01]  /*34c0*/  FFMA.FTZ R99, R15, R84, R99 ;  /* 0x000000540f637223 */ /* 0x000fe20000010063 */
[----:B------:R-:W-:Y:S01]  /*34d0*/  FFMA.FTZ R81, R49, R81, -R48 ;  /* 0x0000005131517223 */ /* 0x000fe20000010830 */
        /* <DEDUP_REMOVED lines=8> */
[----:B------:R-:W-:Y:S01]  /*3560*/  FFMA.FTZ R50, R49, R85, R50 ;  /* 0x0000005531327223 */ /* 0x000fe20000010032 */
[----:B------:R-:W-:-:S02]  /*3570*/  F2FP.BF16.F32.PACK_AB R98, R99, R98 ;  /* 0x000000626362723e */ /* 0x000fc400000010ff */
[----:B------:R-:W-:Y:S02]  /*3580*/  F2FP.BF16.F32.PACK_AB R15, R14, R15 ;  /* 0x0000000f0e0f723e */ /* 0x000fe400000010ff */
[----:B------:R-:W-:Y:S01]  /*3590*/  F2FP.BF16.F32.PACK_AB R12, R13, R48 ;  /* 0x000000300d0c723e */ /* 0x000fe200000010ff */
[----:B------:R-:W-:Y:S01]  /*35a0*/  IMAD.MOV.U32 R13, RZ, RZ, R98 ;  /* 0x000000ffff0d7224 */ /* 0x000fe200078e0062 */
[----:B------:R-:W-:-:S07]  /*35b0*/  F2FP.BF16.F32.PACK_AB R14, R50, R81 ;  /* 0x00000051320e723e */ /* 0x000fce00000010ff */
.L_x_14428:
[----:B------:R-:W-:Y:S05]  /*35c0*/  BSYNC B2 ;  /* 0x0000000000027941 */ /* 0x000fea0003800000 */
.L_x_14427:
[----:B--2---:R2:W-:Y:S02]  /*35d0*/  STG.E.128 desc[UR40][R38.64+0x40], R12 ;  /* 0x0000400c26007986 */ /* 0x0045e4000c101d28 */
.L_x_14422:
[----:B------:R-:W-:Y:S05]  /*35e0*/  BSYNC B1 ;  /* 0x0000000000017941 */ /* 0x000fea0003800000 */
.L_x_14421:
        /* <DEDUP_REMOVED lines=31> */
[-C--:B------:R-:W-:Y:S01]  /*37e0*/  FMUL.FTZ R39, R39, R43.reuse ;  /* 0x0000002b27277220 */ /* 0x080fe20000410000 */
[----:B------:R-:W-:Y:S01]  /*37f0*/  LOP3.LUT R93, R93, 0xffff0000, RZ, 0xc0, !PT ;  /* 0xffff00005d5d7812 */ /* 0x000fe200078ec0ff */
[----:B------:R-:W-:Y:S01]  /*3800*/  IMAD.U32 R86, R86, 0x10000, RZ ;  /* 0x0001000056567824 */ /* 0x000fe200078e00ff */
[----:B------:R-:W-:Y:S01]  /*3810*/  LOP3.LUT R87, R87, 0xffff0000, RZ, 0xc0, !PT ;  /* 0xffff000057577812 */ /* 0x000fe200078ec0ff */
[C---:B------:R-:W-:Y:S01]  /*3820*/  FFMA.FTZ R51, R14.reuse, R42, -R51 ;  /* 0x0000002a0e337223 */ /* 0x040fe20000010833 */
[----:B------:R-:W-:Y:S01]  /*3830*/  FFMA.FTZ R48, R14, R48, R15 ;  /* 0x000000300e307223 */ /* 0x000fe2000001000f */
[----:B------:R-:W-:Y:S01]  /*3840*/  FFMA.FTZ R81, R38, R43, -R81 ;  /* 0x0000002b26517223 */ /* 0x000fe20000010851 */
[----:B------:R-:W-:Y:S01]  /*3850*/  FMUL.FTZ R14, R12, R89 ;  /* 0x000000590c0e7220 */ /* 0x000fe20000410000 */
        /* <DEDUP_REMOVED lines=14> */
.L_x_14433:
[----:B------:R-:W-:Y:S05]  /*3940*/  BSYNC B2 ;  /* 0x0000000000027941 */ /* 0x000fea0003800000 */
.L_x_14432:
[----:B--2---:R3:W-:Y:S02]  /*3950*/  STG.E.128 desc[UR40][R36.64], R12 ;  /* 0x0000000c24007986 */ /* 0x0047e4000c101d28 */
.L_x_14431:
[----:B------:R-:W-:Y:S05]  /*3960*/  BSYNC B1 ;  /* 0x0000000000017941 */ /* 0x000fea0003800000 */
.L_x_14430:
[----:B------:R-:W-:Y:S05]  /*3970*/  @P2 BRA `(.L_x_14429) ;  /* 0x0000001c00042947 */ /* 0x000fea0003800000 */
[----:B-123--:R1:W2:Y:S01]  /*3980*/  LDS.128 R12, [R79+0x11000] ;  /* 0x011000004f0c7984 */ /* 0x00e2a20000000c00 */
[----:B------:R-:W-:Y:S01]  /*3990*/  ISETP.GE.AND P4, PT, R155, R88, PT ;  /* 0x000000589b00720c */ /* 0x000fe20003f86270 */
[----:B------:R-:W-:-:S12]  /*39a0*/  BSSY B1, `(.L_x_14434) ;  /* 0x0000030000017945 */ /* 0x000fd80003800000 */
        /* <DEDUP_REMOVED lines=47> */
.L_x_14435:
[----:B------:R-:W-:Y:S05]  /*3ca0*/  BSYNC B1 ;  /* 0x0000000000017941 */ /* 0x000fea0003800000 */
.L_x_14434:
[----:B--2---:R4:W-:Y:S01]  /*3cb0*/  STG.E.128 desc[UR40][R36.64+0x40], R12 ;  /* 0x0000400c24007986 */ /* 0x0049e2000c101d28 */
[----:B------:R-:W-:Y:S05]  /*3cc0*/  BRA `(.L_x_14429) ;  /* 0x0000001800307947 */ /* 0x000fea0003800000 */
.L_x_14413:
[C---:B------:R-:W-:Y:S02]  /*3cd0*/  ISETP.GE.AND P3, PT, R19.reuse, R83, PT ;  /* 0x000000531300720c */ /* 0x040fe40003f66270 */
[----:B0-----:R-:W-:Y:S02]  /*3ce0*/  CS2R R34, SRZ ;  /* 0x0000000000227805 */ /* 0x001fe4000001ff00 */
        /* <DEDUP_REMOVED lines=46> */
.L_x_14437:
[----:B------:R-:W-:Y:S05]  /*3fd0*/  BSYNC B1 ;  /* 0x0000000000017941 */ /* 0x000fea0003800000 */
.L_x_14436:
        /* <DEDUP_REMOVED lines=32> */
[----:B------:R-:W-:Y:S02]  /*41e0*/  PRMT R116, R47, 0x7610, R116 ;  /* 0x000076102f747816 */ /* 0x000fe40000000074 */
[----:B--2---:R-:W-:-:S13]  /*41f0*/  ISETP.NE.AND P3, PT, R48, 0x3, PT ;  /* 0x000000033000780c */ /* 0x004fda0003f65270 */
[----:B------:R-:W-:Y:S05]  /*4200*/  @!P3 BRA `(.L_x_14438) ;  /* 0x000000000004b947 */ /* 0x000fea0003800000 */
[----:B------:R-:W-:Y:S01]  /*4210*/  BPT.TRAP 0x1 ;  /* 0x000000040000795c */ /* 0x000fe20000300000 */
.L_x_14438:
[----:B------:R-:W-:Y:S01]  /*4220*/  IMAD R78, R22, 0x8, R2 ;  /* 0x00000008164e7824 */ /* 0x000fe200078e0202 */
[----:B------:R-:W-:Y:S01]  /*4230*/  SHF.L.U32 R90, R154, 0x1f, RZ ;  /* 0x0000001f9a5a7819 */ /* 0x000fe200000006ff */
[----:B------:R-:W0:Y:S01]  /*4240*/  LDC R94, c[0x0][0x2f4] ;  /* 0x0000bd00ff5e7b82 */ /* 0x000e220000000800 */
[----:B------:R-:W-:Y:S02]  /*4250*/  BSSY B1, `(.L_x_14439) ;  /* 0x0000004000017945 */ /* 0x000fe40003800000 */
[----:B------:R-:W1:Y:S01]  /*4260*/  SYNCS.PHASECHK.TRANS64.TRYWAIT P5, [R78+URZ+0x16890], R90 ;  /* 0x0168905a4e0075a7 */ /* 0x000e6200080a017f */
[----:B0-----:R-:W-:Y:S01]  /*4270*/  IMAD.IADD R96, R94, 0x1, -R63 ;  /* 0x000000015e607824 */ /* 0x001fe200078e0a3f */
[----:B-1----:R-:W-:Y:S06]  /*4280*/  @!P5 BRA `(.L_x_14440) ;  /* 0x00000178000cd947 */ /* 0x002fec0003800000 */
.L_x_14691:
[----:B------:R-:W-:Y:S05]  /*4290*/  BSYNC B1 ;  /* 0x0000000000017941 */ /* 0x000fea0003800000 */
.L_x_14439:
        /* <DEDUP_REMOVED lines=11> */
[----:B------:R-:W-:-:S05]  /*4350*/  IMAD.IADD R95, R95, 0x1, R89 ;  /* 0x000000015f5f7824 */ /* 0x000fca00078e0259 */
[----:B------:R-:W-:Y:S01]  /*4360*/  IADD3.X R98, R76, R95, R5, P5, P6 ;  /* 0x0000005f4c627210 */ /* 0x000fe20002fec405 */
[----:B-1----:R-:W-:Y:S01]  /*4370*/  VIADD R47, R45, 0xffffff80 ;  /* 0xffffff802d2f7836 */ /* 0x002fe20000000000 */
[----:B------:R-:W-:-:S04]  /*4380*/  SHF.R.S32.HI R45, RZ, 0x1f, R44 ;  /* 0x0000001fff2d7819 */ /* 0x000fc8000001142c */
[----:B------:R-:W-:Y:S02]  /*4390*/  LEA.HI R45, R45, R44, RZ, 0x4 ;  /* 0x0000002c2d2d7211 */ /* 0x000fe400078f20ff */
[----:B------:R-:W-:Y:S02]  /*43a0*/  SHF.R.S32.HI R46, RZ, 0x1f, R47 ;  /* 0x0000001fff2e7819 */ /* 0x000fe4000001142f */
[----:B------:R-:W-:Y:S02]  /*43b0*/  LEA.HI.SX32 R45, R45, R6, 0x1c ;  /* 0x000000062d2d7211 */ /* 0x000fe400078fe2ff */
[----:B------:R-:W-:-:S03]  /*43c0*/  LEA.HI R46, R46, R47, RZ, 0x5 ;  /* 0x0000002f2e2e7211 */ /* 0x000fc600078f28ff */
[----:B------:R-:W-:Y:S01]  /*43d0*/  IMAD.SHL.U32 R97, R45, 0x8, RZ ;  /* 0x000000082d617824 */ /* 0x000fe200078e00ff */
[----:B------:R-:W-:Y:S01]  /*43e0*/  SHF.R.S32.HI R46, RZ, 0x5, R46 ;  /* 0x00000005ff2e7819 */ /* 0x000fe2000001142e */
[----:B------:R-:W-:-:S03]  /*43f0*/  IMAD R45, R22, 0x2000, R4 ;  /* 0x00002000162d7824 */ /* 0x000fc600078e0204 */
[----:B------:R-:W-:Y:S01]  /*4400*/  LOP3.LUT R44, R70, 0x38, R97, 0xf8, !PT ;  /* 0x00000038462c7812 */ /* 0x000fe200078ef861 */
[----:B------:R-:W-:-:S03]  /*4410*/  IMAD R45, R45, 0x2, R2 ;  /* 0x000000022d2d7824 */ /* 0x000fc600078e0202 */
[----:B------:R-:W-:-:S05]  /*4420*/  LOP3.LUT R44, R44, R67, RZ, 0x3c, !PT ;  /* 0x000000432c2c7212 */ /* 0x000fca00078e3cff */
[----:B------:R-:W-:-:S04]  /*4430*/  IMAD R47, R46, 0x200, R44 ;  /* 0x000002002e2f7824 */ /* 0x000fc800078e022c */
        /* <DEDUP_REMOVED lines=15> */
[----:B------:R-:W-:-:S02]  /*4530*/  PRMT R115, R115, 0x5410, R13 ;  /* 0x0000541073737816 */ /* 0x000fc4000000000d */
[--C-:B------:R-:W-:Y:S01]  /*4540*/  SHF.R.U64 R14, R14, 0x10, R15.reuse ;  /* 0x000000100e0e7819 */ /* 0x100fe2000000120f */
[----:B------:R-:W-:Y:S01]  /*4550*/  IMAD.U32 R33, R116, 0x10000, RZ ;  /* 0x0001000074217824 */ /* 0x000fe200078e00ff */
[----:B------:R-:W-:Y:S01]  /*4560*/  SHF.R.U32.HI R15, RZ, 0x10, R15 ;  /* 0x00000010ff0f7819 */ /* 0x000fe2000001160f */
[----:B------:R-:W-:Y:S01]  /*4570*/  IMAD.U32 R13, R115, 0x10000, RZ ;  /* 0x00010000730d7824 */ /* 0x000fe200078e00ff */
[--C-:B------:R-:W-:Y:S01]  /*4580*/  SHF.R.U64 R34, R34, 0x10, R35.reuse ;  /* 0x0000001022227819 */ /* 0x100fe20000001223 */
[C---:B------:R-:W-:Y:S01]  /*4590*/  FMUL.FTZ R119, R101.reuse, R33 ;  /* 0x0000002165777220 */ /* 0x040fe20000410000 */
[----:B------:R-:W-:Y:S02]  /*45a0*/  SHF.R.U32.HI R35, RZ, 0x10, R35 ;  /* 0x00000010ff237819 */ /* 0x000fe40000011623 */
[----:B------:R-:W-:Y:S01]  /*45b0*/  PRMT R15, R118, 0x5410, R15 ;  /* 0x00005410760f7816 */ /* 0x000fe2000000000f */
[-C--:B------:R-:W-:Y:S01]  /*45c0*/  FMUL.FTZ R118, R101, R13.reuse ;  /* 0x0000000d65767220 */ /* 0x080fe20000410000 */
[----:B------:R-:W-:Y:S01]  /*45d0*/  LOP3.LUT R102, R49, 0xffff0000, RZ, 0xc0, !PT ;  /* 0xffff000031667812 */ /* 0x000fe200078ec0ff */
[----:B------:R-:W-:Y:S01]  /*45e0*/  FFMA.FTZ R13, R100, R13, -R119 ;  /* 0x0000000d640d7223 */ /* 0x000fe20000010877 */
[----:B------:R-:W-:Y:S01]  /*45f0*/  LOP3.LUT R101, R116, 0xffff0000, RZ, 0xc0, !PT ;  /* 0xffff000074657812 */ /* 0x000fe200078ec0ff */
[----:B------:R-:W-:Y:S01]  /*4600*/  FFMA.FTZ R100, R100, R33, R118 ;  /* 0x0000002164647223 */ /* 0x000fe20000010076 */
[----:B------:R-:W-:Y:S01]  /*4610*/  PRMT R35, R117, 0x5410, R35 ;  /* 0x0000541075237816 */ /* 0x000fe20000000023 */
[----:B------:R-:W-:Y:S01]  /*4620*/  IMAD.U32 R117, R15, 0x10000, RZ ;  /* 0x000100000f757824 */ /* 0x000fe200078e00ff */
[----:B------:R-:W-:Y:S01]  /*4630*/  LOP3.LUT R33, R115, 0xffff0000, RZ, 0xc0, !PT ;  /* 0xffff000073217812 */ /* 0x000fe200078ec0ff */
[----:B------:R-:W-:Y:S01]  /*4640*/  FMUL.FTZ R116, R102, R101 ;  /* 0x0000006566747220 */ /* 0x000fe20000410000 */
[----:B------:R-:W-:Y:S01]  /*4650*/  LOP3.LUT R45, R45, 0xffff0000, RZ, 0xc0, !PT ;  /* 0xffff00002d2d7812 */ /* 0x000fe200078ec0ff */
[----:B------:R-:W-:Y:S01]  /*4660*/  IMAD.U32 R115, R35, 0x10000, RZ ;  /* 0x0001000023737824 */ /* 0x000fe200078e00ff */
[----:B------:R-:W-:Y:S01]  /*4670*/  PRMT R32, R108, 0x5432, R32 ;  /* 0x000054326c207816 */ /* 0x000fe20000000020 */
[-C--:B------:R-:W-:Y:S01]  /*4680*/  FMUL.FTZ R118, R102, R33.reuse ;  /* 0x0000002166767220 */ /* 0x080fe20000410000 */
[----:B------:R-:W-:Y:S01]  /*4690*/  PRMT R12, R110, 0x5432, R12 ;  /* 0x000054326e0c7816 */ /* 0x000fe2000000000c */
[C---:B------:R-:W-:Y:S01]  /*46a0*/  FFMA.FTZ R102, R45.reuse, R33, -R116 ;  /* 0x000000212d667223 */ /* 0x040fe20000010874 */
[C---:B------:R-:W-:Y:S01]  /*46b0*/  FMUL.FTZ R33, R106.reuse, R115 ;  /* 0x000000736a217220 */ /* 0x040fe20000410000 */
[----:B------:R-:W-:Y:S01]  /*46c0*/  FMUL.FTZ R120, R106, R117 ;  /* 0x000000756a787220 */ /* 0x000fe20000410000 */
[----:B------:R-:W-:Y:S01]  /*46d0*/  FFMA.FTZ R45, R45, R101, R118 ;  /* 0x000000652d2d7223 */ /* 0x000fe20000010076 */
[----:B------:R-:W-:-:S02]  /*46e0*/  IMAD.U32 R49, R48, 0x10000, RZ ;  /* 0x0001000030317824 */ /* 0x000fc400078e00ff */
[C---:B------:R-:W-:Y:S01]  /*46f0*/  FFMA.FTZ R33, R104.reuse, R117, -R33 ;  /* 0x0000007568217223 */ /* 0x040fe20000010821 */
[----:B------:R-:W-:Y:S01]  /*4700*/  FFMA.FTZ R104, R104, R115, R120 ;  /* 0x0000007368687223 */ /* 0x000fe20000010078 */
[----:B------:R-:W-:Y:S01]  /*4710*/  IMAD.U32 R118, R32, 0x10000, RZ ;  /* 0x0001000020767824 */ /* 0x000fe200078e00ff */
[----:B------:R-:W-:Y:S01]  /*4720*/  LOP3.LUT R116, R35, 0xffff0000, RZ, 0xc0, !PT ;  /* 0xffff000023747812 */ /* 0x000fe200078ec0ff */
[----:B------:R-:W-:Y:S01]  /*4730*/  IMAD.U32 R120, R12, 0x10000, RZ ;  /* 0x000100000c787824 */ /* 0x000fe200078e00ff */
[----:B------:R-:W-:Y:S02]  /*4740*/  SHF.L.U32 R99, R44, 0x10, RZ ;  /* 0x000000102c637819 */ /* 0x000fe400000006ff */
[----:B------:R-:W-:Y:S01]  /*4750*/  LOP3.LUT R35, R12, 0xffff0000, RZ, 0xc0, !PT ;  /* 0xffff00000c237812 */ /* 0x000fe200078ec0ff */
[----:B------:R-:W-:Y:S01]  /*4760*/  FMUL.FTZ R12, R49, R118 ;  /* 0x00000076310c7220 */ /* 0x000fe20000410000 */
[----:B------:R-:W-:Y:S01]  /*4770*/  LOP3.LUT R51, R51, 0xffff0000, RZ, 0xc0, !PT ;  /* 0xffff000033337812 */ /* 0x000fe200078ec0ff */
[-C--:B------:R-:W-:Y:S01]  /*4780*/  FMUL.FTZ R49, R49, R120.reuse ;  /* 0x0000007831317220 */ /* 0x080fe20000410000 */
[----:B------:R-:W-:Y:S01]  /*4790*/  LOP3.LUT R106, R15, 0xffff0000, RZ, 0xc0, !PT ;  /* 0xffff00000f6a7812 */ /* 0x000fe200078ec0ff */
[----:B------:R-:W-:Y:S01]  /*47a0*/  FFMA.FTZ R12, R99, R120, -R12 ;  /* 0x00000078630c7223 */ /* 0x000fe2000001080c */
[----:B------:R-:W-:Y:S01]  /*47b0*/  LOP3.LUT R48, R48, 0xffff0000, RZ, 0xc0, !PT ;  /* 0xffff000030307812 */ /* 0x000fe200078ec0ff */
[C---:B------:R-:W-:Y:S01]  /*47c0*/  FMUL.FTZ R122, R51.reuse, R116 ;  /* 0x00000074337a7220 */ /* 0x040fe20000410000 */
[----:B------:R-:W-:Y:S01]  /*47d0*/  LOP3.LUT R15, R32, 0xffff0000, RZ, 0xc0, !PT ;  /* 0xffff0000200f7812 */ /* 0x000fe200078ec0ff */
[----:B------:R-:W-:Y:S01]  /*47e0*/  FMUL.FTZ R124, R51, R106 ;  /* 0x0000006a337c7220 */ /* 0x000fe20000410000 */
[----:B------:R-:W-:Y:S01]  /*47f0*/  PRMT R34, R107, 0x5432, R34 ;  /* 0x000054326b227816 */ /* 0x000fe20000000022 */
[----:B------:R-:W-:Y:S01]  /*4800*/  FFMA.FTZ R99, R99, R118, R49 ;  /* 0x0000007663637223 */ /* 0x000fe20000010031 */
[----:B------:R-:W-:Y:S01]  /*4810*/  PRMT R14, R109, 0x5432, R14 ;  /* 0x000054326d0e7816 */ /* 0x000fe2000000000e */
[----:B------:R-:W-:Y:S01]  /*4820*/  FMUL.FTZ R51, R48, R15 ;  /* 0x0000000f30337220 */ /* 0x000fe20000410000 */
[----:B------:R-:W-:Y:S01]  /*4830*/  LOP3.LUT R44, R44, 0xffff0000, RZ, 0xc0, !PT ;  /* 0xffff00002c2c7812 */ /* 0x000fe200078ec0ff */
[-C--:B------:R-:W-:Y:S01]  /*4840*/  FMUL.FTZ R49, R48, R35.reuse ;  /* 0x0000002330317220 */ /* 0x080fe20000410000 */
[----:B------:R-:W-:Y:S01]  /*4850*/  LOP3.LUT R47, R47, 0xffff0000, RZ, 0xc0, !PT ;  /* 0xffff00002f2f7812 */ /* 0x000fe200078ec0ff */
[----:B------:R-:W-:Y:S01]  /*4860*/  IMAD.U32 R48, R34, 0x10000, RZ ;  /* 0x0001000022307824 */ /* 0x000fe200078e00ff */
[----:B------:R-:W-:Y:S01]  /*4870*/  LOP3.LUT R105, R46, 0xffff0000, RZ, 0xc0, !PT ;  /* 0xffff00002e697812 */ /* 0x000fe200078ec0ff */
[C---:B------:R-:W-:Y:S01]  /*4880*/  IMAD.U32 R46, R50.reuse, 0x10000, RZ ;  /* 0x00010000322e7824 */ /* 0x040fe200078e00ff */
[----:B------:R-:W-:Y:S01]  /*4890*/  LOP3.LUT R50, R50, 0xffff0000, RZ, 0xc0, !PT ;  /* 0xffff000032327812 */ /* 0x000fe200078ec0ff */
[----:B------:R-:W-:Y:S01]  /*48a0*/  IMAD.U32 R32, R14, 0x10000, RZ ;  /* 0x000100000e207824 */ /* 0x000fe200078e00ff */
[----:B------:R-:W-:Y:S01]  /*48b0*/  LOP3.LUT R34, R34, 0xffff0000, RZ, 0xc0, !PT ;  /* 0xffff000022227812 */ /* 0x000fe200078ec0ff */
[C---:B------:R-:W-:Y:S01]  /*48c0*/  FFMA.FTZ R106, R47.reuse, R106, -R122 ;  /* 0x0000006a2f6a7223 */ /* 0x040fe2000001087a */
[----:B------:R-:W-:Y:S01]  /*48d0*/  LOP3.LUT R14, R14, 0xffff0000, RZ, 0xc0, !PT ;  /* 0xffff00000e0e7812 */ /* 0x000fe200078ec0ff */
[C---:B------:R-:W-:Y:S01]  /*48e0*/  FFMA.FTZ R35, R44.reuse, R35, -R51 ;  /* 0x000000232c237223 */ /* 0x040fe20000010833 */
        /* <DEDUP_REMOVED lines=14> */
[----:B------:R-:W-:Y:S02]  /*49d0*/  F2FP.BF16.F32.PACK_AB R33, R106, R33 ;  /* 0x000000216a21723e */ /* 0x000fe400000010ff */
[----:B------:R-:W-:Y:S02]  /*49e0*/  F2FP.BF16.F32.PACK_AB R51, R47, R104 ;  /* 0x000000682f33723e */ /* 0x000fe400000010ff */
[----:B------:R-:W-:Y:S01]  /*49f0*/  F2FP.BF16.F32.PACK_AB R48, R44, R99 ;  /* 0x000000632c30723e */ /* 0x000fe200000010ff */
[----:B------:R-:W-:Y:S01]  /*4a00*/  IMAD.MOV.U32 R44, RZ, RZ, R12 ;  /* 0x000000ffff2c7224 */ /* 0x000fe200078e000c */
[----:B------:R-:W-:Y:S01]  /*4a10*/  F2FP.BF16.F32.PACK_AB R46, R49, R116 ;  /* 0x00000074312e723e */ /* 0x000fe200000010ff */
[----:B------:R-:W-:Y:S01]  /*4a20*/  IMAD.MOV.U32 R49, RZ, RZ, R100 ;  /* 0x000000ffff317224 */ /* 0x000fe200078e0064 */
[----:B------:R-:W-:-:S02]  /*4a30*/  F2FP.BF16.F32.PACK_AB R50, R34, R15 ;  /* 0x0000000f2232723e */ /* 0x000fc400000010ff */
[----:B------:R-:W-:-:S07]  /*4a40*/  MOV R47, R33 ;  /* 0x00000021002f7202 */ /* 0x000fce0000000f00 */
.L_x_14444:
[----:B------:R-:W-:Y:S05]  /*4a50*/  BSYNC B2 ;  /* 0x0000000000027941 */ /* 0x000fea0003800000 */
.L_x_14443:
        /* <DEDUP_REMOVED lines=12> */
.L_x_14442:
[----:B------:R-:W-:Y:S05]  /*4b20*/  BSYNC B1 ;  /* 0x0000000000017941 */ /* 0x000fea0003800000 */
.L_x_14441:
        /* <DEDUP_REMOVED lines=38> */
[----:B------:R-:W-:Y:S01]  /*4d90*/  SHF.R.U64 R51, R38, 0x10, R39 ;  /* 0x0000001026337819 */ /* 0x000fe20000001227 */
[----:B-1----:R-:W-:Y:S01]  /*4da0*/  IMAD.U32 R38, R13, 0x10000, RZ ;  /* 0x000100000d267824 */ /* 0x002fe200078e00ff */
[----:B------:R-:W-:Y:S02]  /*4db0*/  PRMT R107, R107, 0x5410, R50 ;  /* 0x000054106b6b7816 */ /* 0x000fe40000000032 */
[----:B------:R-:W-:Y:S02]  /*4dc0*/  PRMT R111, R111, 0x5410, R88 ;  /* 0x000054106f6f7816 */ /* 0x000fe40000000058 */
[----:B------:R-:W-:-:S02]  /*4dd0*/  SHF.R.U32.HI R48, RZ, 0x10, R43 ;  /* 0x00000010ff307819 */ /* 0x000fc4000001162b */
[----:B------:R-:W-:Y:S02]  /*4de0*/  SHF.R.U32.HI R86, RZ, 0x10, R39 ;  /* 0x00000010ff567819 */ /* 0x000fe40000011627 */
[----:B------:R-:W-:Y:S02]  /*4df0*/  SHF.R.U64 R89, R40, 0x10, R41 ;  /* 0x0000001028597819 */ /* 0x000fe40000001229 */
[----:B------:R-:W-:Y:S01]  /*4e00*/  SHF.R.U64 R87, R42, 0x10, R43 ;  /* 0x000000102a577819 */ /* 0x000fe2000000122b */
[----:B------:R-:W-:Y:S01]  /*4e10*/  IMAD.U32 R43, R35, 0x10000, RZ ;  /* 0x00010000232b7824 */ /* 0x000fe200078e00ff */
[----:B------:R-:W-:Y:S01]  /*4e20*/  PRMT R114, R114, 0x5410, R51 ;  /* 0x0000541072727816 */ /* 0x000fe20000000033 */
[----:B------:R-:W-:Y:S01]  /*4e30*/  IMAD.U32 R51, R107, 0x10000, RZ ;  /* 0x000100006b337824 */ /* 0x000fe200078e00ff */
[----:B------:R-:W-:Y:S01]  /*4e40*/  LOP3.LUT R41, R35, 0xffff0000, RZ, 0xc0, !PT ;  /* 0xffff000023297812 */ /* 0x000fe200078ec0ff */
[----:B------:R-:W-:Y:S01]  /*4e50*/  IMAD.U32 R35, R111, 0x10000, RZ ;  /* 0x000100006f237824 */ /* 0x000fe200078e00ff */
[----:B------:R-:W-:Y:S01]  /*4e60*/  PRMT R109, R109, 0x5410, R48 ;  /* 0x000054106d6d7816 */ /* 0x000fe20000000030 */
[----:B------:R-:W-:Y:S01]  /*4e70*/  IMAD.U32 R42, R15, 0x10000, RZ ;  /* 0x000100000f2a7824 */ /* 0x000fe200078e00ff */
[----:B------:R-:W-:-:S02]  /*4e80*/  PRMT R113, R113, 0x5410, R86 ;  /* 0x0000541071717816 */ /* 0x000fc40000000056 */
[----:B------:R-:W-:Y:S01]  /*4e90*/  PRMT R110, R110, 0x5410, R87 ;  /* 0x000054106e6e7816 */ /* 0x000fe20000000057 */
[----:B------:R-:W-:Y:S01]  /*4ea0*/  FMUL.FTZ R87, R46, R51 ;  /* 0x000000332e577220 */ /* 0x000fe20000410000 */
[----:B------:R-:W-:Y:S01]  /*4eb0*/  PRMT R108, R108, 0x5410, R89 ;  /* 0x000054106c6c7816 */ /* 0x000fe20000000059 */
[-C--:B------:R-:W-:Y:S01]  /*4ec0*/  FMUL.FTZ R89, R46, R35.reuse ;  /* 0x000000232e597220 */ /* 0x080fe20000410000 */
[----:B------:R-:W-:Y:S01]  /*4ed0*/  LOP3.LUT R40, R33, 0xffff0000, RZ, 0xc0, !PT ;  /* 0xffff000021287812 */ /* 0x000fe200078ec0ff */
[----:B------:R-:W-:Y:S01]  /*4ee0*/  IMAD.U32 R48, R109, 0x10000, RZ ;  /* 0x000100006d307824 */ /* 0x000fe200078e00ff */
[----:B------:R-:W-:Y:S01]  /*4ef0*/  LOP3.LUT R107, R107, 0xffff0000, RZ, 0xc0, !PT ;  /* 0xffff00006b6b7812 */ /* 0x000fe200078ec0ff */
[----:B------:R-:W-:Y:S01]  /*4f00*/  FFMA.FTZ R35, R38, R35, -R87 ;  /* 0x0000002326237223 */ /* 0x000fe20000010857 */
[----:B------:R-:W-:Y:S01]  /*4f10*/  LOP3.LUT R111, R111, 0xffff0000, RZ, 0xc0, !PT ;  /* 0xffff00006f6f7812 */ /* 0x000fe200078ec0ff */
[----:B------:R-:W-:Y:S01]  /*4f20*/  IMAD.U32 R46, R113, 0x10000, RZ ;  /* 0x00010000712e7824 */ /* 0x000fe200078e00ff */
[----:B------:R-:W-:Y:S01]  /*4f30*/  SHF.R.U64 R93, R36, 0x10, R37 ;  /* 0x00000010245d7819 */ /* 0x000fe20000001225 */
[----:B------:R-:W-:Y:S01]  /*4f40*/  FFMA.FTZ R38, R38, R51, R89 ;  /* 0x0000003326267223 */ /* 0x000fe20000010059 */
[----:B------:R-:W-:Y:S01]  /*4f50*/  LOP3.LUT R39, R13, 0xffff0000, RZ, 0xc0, !PT ;  /* 0xffff00000d277812 */ /* 0x000fe200078ec0ff */
[C---:B------:R-:W-:Y:S01]  /*4f60*/  FMUL.FTZ R50, R40.reuse, R107 ;  /* 0x0000006b28327220 */ /* 0x040fe20000410000 */
[C---:B------:R-:W-:Y:S01]  /*4f70*/  FMUL.FTZ R51, R43.reuse, R48 ;  /* 0x000000302b337220 */ /* 0x040fe20000410000 */
[-C--:B------:R-:W-:Y:S01]  /*4f80*/  FMUL.FTZ R86, R40, R111.reuse ;  /* 0x0000006f28567220 */ /* 0x080fe20000410000 */
[-C--:B------:R-:W-:Y:S01]  /*4f90*/  FMUL.FTZ R87, R43, R46.reuse ;  /* 0x0000002e2b577220 */ /* 0x080fe20000410000 */
[----:B------:R-:W-:Y:S01]  /*4fa0*/  PRMT R112, R112, 0x5410, R93 ;  /* 0x0000541070707816 */ /* 0x000fe2000000005d */
[----:B------:R-:W-:Y:S01]  /*4fb0*/  FFMA.FTZ R40, R39, R111, -R50 ;  /* 0x0000006f27287223 */ /* 0x000fe20000010832 */
[C---:B------:R-:W-:Y:S01]  /*4fc0*/  FFMA.FTZ R43, R42.reuse, R46, -R51 ;  /* 0x0000002e2a2b7223 */ /* 0x040fe20000010833 */
[----:B------:R-:W-:Y:S01]  /*4fd0*/  LOP3.LUT R50, R109, 0xffff0000, RZ, 0xc0, !PT ;  /* 0xffff00006d327812 */ /* 0x000fe200078ec0ff */
[----:B------:R-:W-:Y:S01]  /*4fe0*/  FFMA.FTZ R39, R39, R107, R86 ;  /* 0x0000006b27277223 */ /* 0x000fe20000010056 */
[----:B------:R-:W-:Y:S01]  /*4ff0*/  LOP3.LUT R46, R113, 0xffff0000, RZ, 0xc0, !PT ;  /* 0xffff0000712e7812 */ /* 0x000fe200078ec0ff */
[----:B------:R-:W-:Y:S01]  /*5000*/  FFMA.FTZ R86, R42, R48, R87 ;  /* 0x000000302a567223 */ /* 0x000fe20000010057 */
[----:B------:R-:W-:Y:S01]  /*5010*/  IMAD.U32 R33, R32, 0x10000, RZ ;  /* 0x0001000020217824 */ /* 0x000fe200078e00ff */
[----:B------:R-:W-:Y:S01]  /*5020*/  LOP3.LUT R37, R15, 0xffff0000, RZ, 0xc0, !PT ;  /* 0xffff00000f257812 */ /* 0x000fe200078ec0ff */
[----:B------:R-:W-:-:S02]  /*5030*/  IMAD.U32 R48, R108, 0x10000, RZ ;  /* 0x000100006c307824 */ /* 0x000fc400078e00ff */
[C---:B------:R-:W-:Y:S01]  /*5040*/  FMUL.FTZ R88, R41.reuse, R50 ;  /* 0x0000003229587220 */ /* 0x040fe20000410000 */
[----:B------:R-:W-:Y:S02]  /*5050*/  IMAD.U32 R42, R112, 0x10000, RZ ;  /* 0x00010000702a7824 */ /* 0x000fe400078e00ff */
[----:B------:R-:W-:Y:S01]  /*5060*/  FMUL.FTZ R96, R41, R46 ;  /* 0x0000002e29607220 */ /* 0x000fe20000410000 */
[----:B------:R-:W-:Y:S01]  /*5070*/  IMAD.U32 R36, R12, 0x10000, RZ ;  /* 0x000100000c247824 */ /* 0x000fe200078e00ff */
[----:B------:R-:W-:Y:S01]  /*5080*/  LOP3.LUT R32, R32, 0xffff0000, RZ, 0xc0, !PT ;  /* 0xffff000020207812 */ /* 0x000fe200078ec0ff */
[C---:B------:R-:W-:Y:S01]  /*5090*/  FMUL.FTZ R87, R33.reuse, R48 ;  /* 0x0000003021577220 */ /* 0x040fe20000410000 */
[----:B------:R-:W-:Y:S01]  /*50a0*/  LOP3.LUT R51, R108, 0xffff0000, RZ, 0xc0, !PT ;  /* 0xffff00006c337812 */ /* 0x000fe200078ec0ff */
[----:B------:R-:W-:Y:S01]  /*50b0*/  FMUL.FTZ R33, R33, R42 ;  /* 0x0000002a21217220 */ /* 0x000fe20000410000 */
[----:B------:R-:W-:Y:S01]  /*50c0*/  LOP3.LUT R41, R112, 0xffff0000, RZ, 0xc0, !PT ;  /* 0xffff000070297812 */ /* 0x000fe200078ec0ff */
[C---:B------:R-:W-:Y:S01]  /*50d0*/  FFMA.FTZ R88, R37.reuse, R46, -R88 ;  /* 0x0000002e25587223 */ /* 0x040fe20000010858 */
[----:B------:R-:W-:Y:S01]  /*50e0*/  LOP3.LUT R12, R12, 0xffff0000, RZ, 0xc0, !PT ;  /* 0xffff00000c0c7812 */ /* 0x000fe200078ec0ff */
[----:B------:R-:W-:Y:S01]  /*50f0*/  FFMA.FTZ R93, R37, R50, R96 ;  /* 0x00000032255d7223 */ /* 0x000fe20000010060 */
[----:B------:R-:W-:Y:S01]  /*5100*/  FFMA.FTZ R87, R36, R42, -R87 ;  /* 0x0000002a24577223 */ /* 0x000fe20000010857 */
[----:B------:R-:W-:Y:S01]  /*5110*/  SHF.L.U32 R13, R14, 0x10, RZ ;  /* 0x000000100e0d7819 */ /* 0x000fe200000006ff */
[----:B------:R-:W-:Y:S01]  /*5120*/  FMUL.FTZ R37, R32, R51 ;  /* 0x0000003320257220 */ /* 0x000fe20000410000 */
[----:B------:R-:W-:Y:S01]  /*5130*/  LOP3.LUT R15, R14, 0xffff0000, RZ, 0xc0, !PT ;  /* 0xffff00000e0f7812 */ /* 0x000fe200078ec0ff */
        /* <DEDUP_REMOVED lines=31> */
.L_x_14446:
[----:B------:R-:W-:Y:S05]  /*5330*/  BSYNC B1 ;  /* 0x0000000000017941 */ /* 0x000fea0003800000 */
.L_x_14445:
        /* <DEDUP_REMOVED lines=10> */
.L_x_14412:
[----:B------:R-:W2:Y:S02]  /*53e0*/  LDL R12, [R1+0x4] ;  /* 0x00000400010c7983 */ /* 0x000ea40000100800 */
[----:B--2---:R-:W-:-:S13]  /*53f0*/  ISETP.NE.AND P3, PT, R12, 0x3, PT ;  /* 0x000000030c00780c */ /* 0x004fda0003f65270 */
[----:B------:R-:W-:Y:S05]  /*5400*/  @!P3 BRA `(.L_x_14447) ;  /* 0x000000000004b947 */ /* 0x000fea0003800000 */
[----:B------:R-:W-:Y:S01]  /*5410*/  BPT.TRAP 0x1 ;  /* 0x000000040000795c */ /* 0x000fe20000300000 */
.L_x_14447:
[----:B------:R-:W-:Y:S01]  /*5420*/  IMAD R78, R22, 0x8, R2 ;  /* 0x00000008164e7824 */ /* 0x000fe200078e0202 */
[----:B------:R-:W-:Y:S01]  /*5430*/  SHF.L.U32 R90, R154, 0x1f, RZ ;  /* 0x0000001f9a5a7819 */ /* 0x000fe200000006ff */
[----:B------:R-:W-:Y:S01]  /*5440*/  IMAD R83, R27, -0x80, R25 ;  /* 0xffffff801b537824 */ /* 0x000fe200078e0219 */
[----:B------:R-:W-:Y:S02]  /*5450*/  BSSY B1, `(.L_x_14448) ;  /* 0x0000004000017945 */ /* 0x000fe40003800000 */
[----:B------:R-:W1:Y:S02]  /*5460*/  SYNCS.PHASECHK.TRANS64.TRYWAIT P4, [R78+URZ+0x16890], R90 ;  /* 0x0168905a4e0075a7 */ /* 0x000e64000808017f */
[----:B------:R-:W-:Y:S01]  /*5470*/  VIMNMX R83, R83, 0x80, PT ;  /* 0x0000008053537848 */ /* 0x000fe20003fe0100 */
[----:B-1----:R-:W-:Y:S06]  /*5480*/  @!P4 BRA `(.L_x_14449) ;  /* 0x0000016400a0c947 */ /* 0x002fec0003800000 */
.L_x_14692:
[----:B------:R-:W-:Y:S05]  /*5490*/  BSYNC B1 ;  /* 0x0000000000017941 */ /* 0x000fea0003800000 */
.L_x_14448:
[----:B------:R-:W-:Y:S01]  /*54a0*/  ISETP.GE.AND P4, PT, R19, R83, PT ;  /* 0x000000531300720c */ /* 0x000fe20003f86270 */
[----:B------:R-:W-:-:S12]  /*54b0*/  BSSY B1, `(.L_x_14450) ;  /* 0x0000006000017945 */ /* 0x000fd80003800000 */
[----:B------:R-:W-:Y:S05]  /*54c0*/  @P4 BRA `(.L_x_14451) ;  /* 0x0000000000104947 */ /* 0x000fea0003800000 */
[----:B------:R-:W2:Y:S04]  /*54d0*/  @!P1 LDS.128 R12, [R82+0xe000] ;  /* 0x00e00000520c9984 */ /* 0x000ea80000000c00 */
[----:B0-----:R-:W0:Y:S04]  /*54e0*/  @!P2 LDS.128 R32, [R79+0xe000] ;  /* 0x00e000004f20a984 */ /* 0x001e280000000c00 */
[----:B--2---:R2:W-:Y:S04]  /*54f0*/  @!P1 STG.E.128 desc[UR40][R38.64], R12 ;  /* 0x0000000c26009986 */ /* 0x0045e8000c101d28 */
[----:B0-----:R2:W-:Y:S02]  /*5500*/  @!P2 STG.E.128 desc[UR40][R38.64+0x40], R32 ;  /* 0x000040202600a986 */ /* 0x0015e4000c101d28 */
.L_x_14451:
[----:B------:R-:W-:Y:S05]  /*5510*/  BSYNC B1 ;  /* 0x0000000000017941 */ /* 0x000fea0003800000 */
.L_x_14450:
[----:B--2---:R-:W-:-:S05]  /*5520*/  VIADD R12, R19, 0x60 ;  /* 0x00000060130c7836 */ /* 0x004fca0000000000 */
[----:B------:R-:W-:-:S13]  /*5530*/  ISETP.GE.AND P4, PT, R12, R83, PT ;  /* 0x000000530c00720c */ /* 0x000fda0003f86270 */
[----:B------:R-:W-:Y:S05]  /*5540*/  @P4 BRA `(.L_x_14429) ;  /* 0x0000000000104947 */ /* 0x000fea0003800000 */
[----:B------:R-:W2:Y:S04]  /*5550*/  @!P1 LDS.128 R12, [R82+0x11000] ;  /* 0x01100000520c9984 */ /* 0x000ea80000000c00 */
[----:B0-----:R-:W0:Y:S04]  /*5560*/  @!P2 LDS.128 R32, [R79+0x11000] ;  /* 0x011000004f20a984 */ /* 0x001e280000000c00 */
[----:B--2---:R2:W-:Y:S04]  /*5570*/  @!P1 STG.E.128 desc[UR40][R36.64], R12 ;  /* 0x0000000c24009986 */ /* 0x0045e8000c101d28 */
[----:B0-----:R2:W-:Y:S02]  /*5580*/  @!P2 STG.E.128 desc[UR40][R36.64+0x40], R32 ;  /* 0x000040202400a986 */ /* 0x0015e4000c101d28 */
.L_x_14429:
[----:B------:R-:W-:Y:S05]  /*5590*/  BSYNC B0 ;  /* 0x0000000000007941 */ /* 0x000fea0003800000 */
.L_x_14411:
        /* <DEDUP_REMOVED lines=12> */
[----:B------:R-:W-:-:S04]  /*5660*/  @!P4 IADD3 R12, R78, 0x168a0, RZ ;  /* 0x000168a04e0cc810 */ /* 0x000fc80007ffe0ff */
[----:B------:R-:W-:-:S04]  /*5670*/  @!P4 PRMT R12, RZ, 0x654, R12 ;  /* 0x00000654ff0cc816 */ /* 0x000fc8000000000c */
[----:B------:R1:W-:Y:S01]  /*5680*/  @!P4 SYNCS.ARRIVE.TRANS64.RED.A1T0 RZ, [R12+URZ], RZ ;  /* 0x000000ff0cffc9a7 */ /* 0x0003e2000810043f */
[----:B------:R-:W-:Y:S05]  /*5690*/  @!P3 BRA `(.L_x_14453) ;  /* 0x000000000004b947 */ /* 0x000fea0003800000 */
[----:B------:R-:W-:Y:S01]  /*56a0*/  BPT.TRAP 0x1 ;  /* 0x000000040000795c */ /* 0x000fe20000300000 */
.L_x_14453:
[----:B------:R-:W-:Y:S05]  /*56b0*/  BSYNC B0 ;  /* 0x0000000000007941 */ /* 0x000fea0003800000 */
.L_x_14452:
[----:B------:R-:W2:Y:S01]  /*56c0*/  SYNCS.PHASECHK.TRANS64.TRYWAIT P3, [R78+URZ+0x168b0], R90 ;  /* 0x0168b05a4e0075a7 */ /* 0x000ea2000806017f */
[----:B------:R-:W-:Y:S01]  /*56d0*/  ULDC UR42, c[0x0][0x2f4] ;  /* 0x0000bd00002a7ab9 */ /* 0x000fe20000000800 */
[----:B------:R-:W-:Y:S01]  /*56e0*/  ULDC.64 UR36, c[0x0][0x328] ;  /* 0x0000ca0000247ab9 */ /* 0x000fe20000000a00 */
[----:B------:R-:W-:Y:S01]  /*56f0*/  ULDC.64 UR38, c[0x0][0x318] ;  /* 0x0000c60000267ab9 */ /* 0x000fe20000000a00 */
[----:B------:R-:W-:Y:S01]  /*5700*/  BSSY B0, `(.L_x_14454) ;  /* 0x0000003000007945 */ /* 0x000fe20003800000 */
[----:B------:R-:W-:-:S03]  /*5710*/  IMAD.WIDE R32, R27, 0x80, R8 ;  /* 0x000000801b207825 */ /* 0x000fc600078e0208 */
[----:B--2---:R-:W-:Y:S05]  /*5720*/  @!P3 BRA `(.L_x_14455) ;  /* 0x00000164000cb947 */ /* 0x004fea0003800000 */
.L_x_14693:
[----:B------:R-:W-:Y:S05]  /*5730*/  BSYNC B0 ;  /* 0x0000000000007941 */ /* 0x000fea0003800000 */
.L_x_14454:
        /* <DEDUP_REMOVED lines=10> */
[----:B0-----:R-:W-:Y:S02]  /*57e0*/  LEA.HI.X R35, R12, UR39, R13, 0x1, P3 ;  /* 0x000000270c237c11 */ /* 0x001fe400098f0c0d */
[----:B------:R-:W-:-:S13]  /*57f0*/  ISETP.GE.AND P3, PT, R16, UR42, PT ;  /* 0x0000002a10007c0c */ /* 0x000fda000bf66270 */
[----:B------:R-:W0:Y:S04]  /*5800*/  @!P3 LDS.128 R12, [R82] ;  /* 0x00000000520cb984 */ /* 0x000e280000000c00 */
[----:B0-----:R-:W-:Y:S01]  /*5810*/  @!P3 STG.E.128 desc[UR40][R34.64], R12 ;  /* 0x0000000c2200b986 */ /* 0x001fe2000c101d28 */
[----:B------:R-:W-:-:S13]  /*5820*/  ISETP.GE.AND P3, PT, R66, UR42, PT ;  /* 0x0000002a42007c0c */ /* 0x000fda000bf66270 */
[----:B------:R-:W0:Y:S04]  /*5830*/  @!P3 LDS.128 R12, [R79] ;  /* 0x000000004f0cb984 */ /* 0x000e280000000c00 */
[----:B0-----:R3:W-:Y:S02]  /*5840*/  @!P3 STG.E.128 desc[UR40][R34.64+0x40], R12 ;  /* 0x0000400c2200b986 */ /* 0x0017e4000c101d28 */
.L_x_14457:
[----:B------:R-:W-:Y:S05]  /*5850*/  BSYNC B0 ;  /* 0x0000000000007941 */ /* 0x000fea0003800000 */
.L_x_14456:
        /* <DEDUP_REMOVED lines=20> */
.L_x_14459:
[----:B------:R-:W-:Y:S05]  /*59a0*/  BSYNC B0 ;  /* 0x0000000000007941 */ /* 0x000fea0003800000 */
.L_x_14458:
        /* <DEDUP_REMOVED lines=23> */
.L_x_14406:
[----:B------:R-:W2:Y:S01]  /*5b20*/  LDL R5, [R1+0x28] ;  /* 0x0000280001057983 */ /* 0x000ea20000100800 */
[----:B------:R-:W0:Y:S01]  /*5b30*/  LDC R0, c[0x0][0x448] ;  /* 0x00011200ff007b82 */ /* 0x000e220000000800 */
[----:B------:R-:W-:Y:S01]  /*5b40*/  IMAD.MOV.U32 R88, RZ, RZ, RZ ;  /* 0x000000ffff587224 */ /* 0x000fe200078e00ff */
[----:B0-----:R-:W-:-:S13]  /*5b50*/  ISETP.NE.AND P1, PT, R0, 0x1, PT ;  /* 0x000000010000780c */ /* 0x001fda0003f25270 */
[----:B------:R-:W0:Y:S08]  /*5b60*/  @P1 LDC R3, c[0x0][0x44c] ;  /* 0x00011300ff031b82 */ /* 0x000e300000000800 */
[----:B------:R-:W1:Y:S01]  /*5b70*/  @P1 LDC R4, c[0x0][0x450] ;  /* 0x00011400ff041b82 */ /* 0x000e620000000800 */
[----:B--2---:R-:W-:-:S04]  /*5b80*/  VIADD R0, R5, 0xbf ;  /* 0x000000bf05007836 */ /* 0x004fc80000000000 */
        /* <DEDUP_REMOVED lines=12> */
.L_x_14461:
        /* <DEDUP_REMOVED lines=32> */
.L_x_14463:
[----:B------:R-:W-:Y:S05]  /*5e50*/  BSYNC B0 ;  /* 0x0000000000007941 */ /* 0x000fea0003800000 */
.L_x_14462:
        /* <DEDUP_REMOVED lines=19> */
[----:B--2---:R-:W-:Y:S02]  /*5f90*/  IMAD R4, R0, R88, RZ ;  /* 0x0000005800047224 */ /* 0x004fe400078e02ff */
        /* <DEDUP_REMOVED lines=14> */
.L_x_14696:
        /* <DEDUP_REMOVED lines=27> */
[----:B-1---5:R-:W-:Y:S05]  /*6230*/  CALL.ABS.NOINC R14 ;  /* 0x000000000e007343 */ /* 0x022fea0003c00000 */
.L_x_14467:
[----:B------:R-:W-:Y:S05]  /*6240*/  BSYNC B6 ;  /* 0x0000000000067941 */ /* 0x000fea0003800000 */
.L_x_14466:
        /* <DEDUP_REMOVED lines=13> */
.L_x_14471:
[----:B--2---:R2:W3:Y:S02]  /*6320*/  SYNCS.PHASECHK.TRANS64.TRYWAIT P0, [R2+URZ+0x16800], R3 ;  /* 0x01680003020075a7 */ /* 0x0044e4000800017f */
[----:B---3--:R-:W-:Y:S05]  /*6330*/  @!P0 NANOSLEEP.SYNCS 0x989680 ;  /* 0x009896800000895d */ /* 0x008fea0003900000 */
[----:B------:R-:W3:Y:S02]  /*6340*/  @!P0 SYNCS.PHASECHK.TRANS64 P0, [R2+URZ+0x16800], R3 ;  /* 0x01680003020085a7 */ /* 0x000ee4000800007f */
[----:B---3--:R-:W-:Y:S05]  /*6350*/  @!P0 BRA `(.L_x_14471) ;  /* 0xfffffffc00f08947 */ /* 0x008fea000383ffff */
.L_x_14470:
[----:B------:R-:W-:Y:S05]  /*6360*/  BSYNC B0 ;  /* 0x0000000000007941 */ /* 0x000fea0003800000 */
.L_x_14469:
[----:B------:R-:W-:Y:S05]  /*6370*/  BRA `(.L_x_14472) ;  /* 0x00000030002c7947 */ /* 0x000fea0003800000 */
.L_x_14468:
        /* <DEDUP_REMOVED lines=30> */
.L_x_14474:
[----:B------:R-:W-:Y:S05]  /*6560*/  BSYNC B6 ;  /* 0x0000000000067941 */ /* 0x000fea0003800000 */
.L_x_14473:
[----:B------:R-:W2:Y:S01]  /*6570*/  LDL R20, [R1+0x28] ;  /* 0x0000280001147983 */ /* 0x000ea20000100800 */
[----:B------:R-:W-:Y:S01]  /*6580*/  ULDC.U8 UR4, c[0x0][0x410] ;  /* 0x0001040000047ab9 */ /* 0x000fe20000000000 */
[----:B------:R-:W-:Y:S01]  /*6590*/  BSSY B0, `(.L_x_14475) ;  /* 0x00002e1000007945 */ /* 0x000fe20003800000 */
[----:B------:R-:W-:Y:S01]  /*65a0*/  ISETP.NE.AND P0, PT, RZ, UR4, PT ;  /* 0x00000004ff007c0c */ /* 0x000fe2000bf05270 */
[----:B--2---:R-:W-:-:S12]  /*65b0*/  IMAD.IADD R35, R19, 0x1, R20 ;  /* 0x0000000113237824 */ /* 0x004fd800078e0214 */
[----:B------:R-:W-:Y:S05]  /*65c0*/  @!P0 BRA `(.L_x_14476) ;  /* 0x0000001400e08947 */ /* 0x000fea0003800000 */
[----:B------:R-:W1:Y:S01]  /*65d0*/  LDC R38, c[0x0][0x448] ;  /* 0x00011200ff267b82 */ /* 0x000e620000000800 */
[----:B------:R-:W2:Y:S01]  /*65e0*/  S2R R20, SR_TID.X ;  /* 0x0000000000147919 */ /* 0x000ea20000002100 */
[----:B------:R-:W-:Y:S01]  /*65f0*/  ULDC.64 UR4, c[0x0][0x3f8] ;  /* 0x0000fe0000047ab9 */ /* 0x000fe20000000a00 */
[----:B------:R-:W-:Y:S01]  /*6600*/  ULDC.64 UR6, c[0x0][0x408] ;  /* 0x0001020000067ab9 */ /* 0x000fe20000000a00 */
[----:B------:R-:W-:Y:S01]  /*6610*/  MOV R8, R24 ;  /* 0x0000001800087202 */ /* 0x000fe20000000f00 */
[----:B------:R-:W-:Y:S01]  /*6620*/  IMAD.MOV.U32 R6, RZ, RZ, R26 ;  /* 0x000000ffff067224 */ /* 0x000fe200078e001a */
[----:B------:R-:W-:Y:S01]  /*6630*/  SHF.R.S32.HI R34, RZ, 0x1f, R155 ;  /* 0x0000001fff227819 */ /* 0x000fe2000001149b */
[----:B------:R-:W-:Y:S02]  /*6640*/  IMAD.MOV.U32 R7, RZ, RZ, R31 ;  /* 0x000000ffff077224 */ /* 0x000fe400078e001f */
[----:B------:R-:W-:Y:S01]  /*6650*/  IMAD.MOV.U32 R9, RZ, RZ, R33 ;  /* 0x000000ffff097224 */ /* 0x000fe200078e0021 */
[----:B-1----:R-:W-:Y:S01]  /*6660*/  ISETP.NE.AND P0, PT, R38, 0x1, PT ;  /* 0x000000012600780c */ /* 0x002fe20003f05270 */
[----:B--2---:R-:W-:-:S12]  /*6670*/  VIADD R21, R20, 0xffffff80 ;  /* 0xffffff8014157836 */ /* 0x004fd80000000000 */
[----:B------:R-:W1:Y:S01]  /*6680*/  @P0 LDC R0, c[0x0][0x44c] ;  /* 0x00011300ff000b82 */ /* 0x000e620000000800 */
[----:B------:R-:W-:-:S04]  /*6690*/  SHF.R.S32.HI R20, RZ, 0x1f, R21 ;  /* 0x0000001fff147819 */ /* 0x000fc80000011415 */
[----:B------:R-:W-:-:S03]  /*66a0*/  LEA.HI R20, R20, R21, RZ, 0x2 ;  /* 0x0000001514147211 */ /* 0x000fc600078f10ff */
[----:B------:R-:W2:Y:S01]  /*66b0*/  @P0 LDC R5, c[0x0][0x450] ;  /* 0x00011400ff050b82 */ /* 0x000ea20000000800 */
[----:B------:R-:W-:-:S05]  /*66c0*/  LOP3.LUT R20, R20, 0xfffffffc, RZ, 0xc0, !PT ;  /* 0xfffffffc14147812 */ /* 0x000fca00078ec0ff */
[----:B------:R-:W-:-:S04]  /*66d0*/  IMAD.IADD R20, R21, 0x1, -R20 ;  /* 0x0000000115147824 */ /* 0x000fc800078e0a14 */
[----:B------:R-:W-:-:S04]  /*66e0*/  IMAD R3, R20, 0x60, R35 ;  /* 0x0000006014037824 */ /* 0x000fc800078e0223 */
[----:B-1----:R-:W-:-:S05]  /*66f0*/  @P0 IMAD.HI.U32 R0, R3, R0, RZ ;  /* 0x0000000003000227 */ /* 0x002fca00078e00ff */
[----:B--2---:R-:W-:-:S04]  /*6700*/  @P0 SHF.R.U32.HI R3, RZ, R5, R0 ;  /* 0x00000005ff030219 */ /* 0x004fc80000011600 */
        /* <DEDUP_REMOVED lines=18> */
[----:B------:R1:W3:Y:S04]  /*6830*/  SHFL.IDX PT, R0, R4, RZ, 0x1c1f ;  /* 0x001c1fff04007589 */ /* 0x0002e800000e0000 */
[----:B------:R1:W4:Y:S04]  /*6840*/  SHFL.IDX PT, R5, R8, RZ, 0x1c1f ;  /* 0x001c1fff08057589 */ /* 0x00032800000e0000 */
[----:B0-----:R1:W0:Y:S02]  /*6850*/  SHFL.IDX PT, R14, R7, RZ, 0x1c1f ;  /* 0x001c1fff070e7589 */ /* 0x00122400000e0000 */
.L_x_14702:
        /* <DEDUP_REMOVED lines=31> */
.L_x_14479:
[----:B------:R-:W-:Y:S05]  /*6a50*/  BSYNC B1 ;  /* 0x0000000000017941 */ /* 0x000fea0003800000 */
.L_x_14478:
        /* <DEDUP_REMOVED lines=23> */
.L_x_14708:
[----:B01----:R-:W5:Y:S04]  /*6bd0*/  LDL R6, [R1+0x5c] ;  /* 0x00005c0001067983 */ /* 0x003f680000100800 */
[----:B------:R-:W2:Y:S01]  /*6be0*/  LDL R42, [R1+0x44] ;  /* 0x00004400012a7983 */ /* 0x000ea20000100800 */
[----:B------:R-:W-:Y:S01]  /*6bf0*/  IADD3 R35, R35, 0x60, RZ ;  /* 0x0000006023237810 */ /* 0x000fe20007ffe0ff */
[----:B------:R-:W-:Y:S01]  /*6c00*/  BSSY B1, `(.L_x_14481) ;  /* 0x0000021000017945 */ /* 0x000fe20003800000 */
[----:B------:R-:W-:Y:S02]  /*6c10*/  CS2R R10, SRZ ;  /* 0x00000000000a7805 */ /* 0x000fe4000001ff00 */
[----:B------:R-:W-:Y:S02]  /*6c20*/  CS2R R12, SRZ ;  /* 0x00000000000c7805 */ /* 0x000fe4000001ff00 */
[----:B------:R-:W-:-:S02]  /*6c30*/  ISETP.GE.AND P0, PT, R35, R38, PT ;  /* 0x000000262300720c */ /* 0x000fc40003f06270 */
[----:B------:R-:W-:Y:S02]  /*6c40*/  CS2R R8, SRZ ;  /* 0x0000000000087805 */ /* 0x000fe4000001ff00 */
        /* <DEDUP_REMOVED lines=28> */
.L_x_14482:
[----:B------:R-:W-:Y:S05]  /*6e10*/  BSYNC B1 ;  /* 0x0000000000017941 */ /* 0x000fea0003800000 */
.L_x_14481:
        /* <DEDUP_REMOVED lines=29> */
[----:B------:R-:W-:-:S03]  /*6ff0*/  IMAD.MOV.U32 R0, RZ, RZ, R13 ;  /* 0x000000ffff007224 */ /* 0x000fc600078e000d */
[----:B------:R-:W-:Y:S02]  /*7000*/  LEA R3, R3, R2, 0x1 ;  /* 0x0000000203037211 */ /* 0x000fe400078e08ff */
[----:B------:R-:W-:-:S03]  /*7010*/  PRMT R41, R0, 0x7610, R41 ;  /* 0x0000761000297816 */ /* 0x000fc60000000029 */
[C---:B------:R-:W-:Y:S02]  /*7020*/  VIADD R4, R3.reuse, 0x8400 ;  /* 0x0000840003047836 */ /* 0x040fe40000000000 */
[----:B------:R-:W-:Y:S01]  /*7030*/  VIADD R0, R3, 0x8440 ;  /* 0x0000844003007836 */ /* 0x000fe20000000000 */
[----:B-1----:R-:W-:Y:S06]  /*7040*/  @!P0 BRA `(.L_x_14484) ;  /* 0x0000014c00f88947 */ /* 0x002fec0003800000 */
.L_x_14709:
[----:B------:R-:W-:Y:S05]  /*7050*/  BSYNC B1 ;  /* 0x0000000000017941 */ /* 0x000fea0003800000 */
.L_x_14483:
[----:B------:R-:W-:Y:S01]  /*7060*/  BSSY B1, `(.L_x_14485) ;  /* 0x0000067000017945 */ /* 0x000fe20003800000 */
[----:B------:R-:W-:Y:S01]  /*7070*/  PRMT R35, R5, 0x7610, R35 ;  /* 0x0000761005237816 */ /* 0x000fe20000000023 */
[----:B------:R-:W-:Y:S02]  /*7080*/  @P2 VIADD R0, R4, 0xffffffc0 ;  /* 0xffffffc004002836 */ /* 0x000fe40000000000 */
[----:B------:R-:W-:Y:S05]  /*7090*/  @P1 BRA `(.L_x_14486) ;  /* 0x00000004008c1947 */ /* 0x000fea0003800000 */
[----:B------:R-:W1:Y:S01]  /*70a0*/  LDC R4, c[0x0][0x3f4] ;  /* 0x0000fd00ff047b82 */ /* 0x000e620000000800 */
[----:B------:R-:W-:Y:S01]  /*70b0*/  BSSY B2, `(.L_x_14487) ;  /* 0x0000032000027945 */ /* 0x000fe20003800000 */
[-C--:B-1----:R-:W-:Y:S02]  /*70c0*/  ISETP.GE.AND P0, PT, R152, R4.reuse, PT ;  /* 0x000000049800720c */ /* 0x082fe40003f06270 */
[----:B------:R-:W-:-:S11]  /*70d0*/  ISETP.GE.AND P1, PT, R155, R4, PT ;  /* 0x000000049b00720c */ /* 0x000fd60003f26270 */
        /* <DEDUP_REMOVED lines=47> */
.L_x_14488:
[----:B------:R-:W-:Y:S05]  /*73d0*/  BSYNC B2 ;  /* 0x0000000000027941 */ /* 0x000fea0003800000 */
.L_x_14487:
[----:B------:R-:W-:Y:S05]  /*73e0*/  @P1 BRA `(.L_x_14486) ;  /* 0x0000000000b81947 */ /* 0x000fea0003800000 */
[----:B-1----:R-:W1:Y:S01]  /*73f0*/  LDS.128 R4, [R0] ;  /* 0x0000000000047984 */ /* 0x002e620000000c00 */
[----:B------:R-:W-:Y:S02]  /*7400*/  SHF.R.U64 R30, R24, 0x10, R25 ;  /* 0x00000010181e7819 */ /* 0x000fe40000001219 */
[--C-:B------:R-:W-:Y:S02]  /*7410*/  SHF.R.U64 R24, R26, 0x10, R27.reuse ;  /* 0x000000101a187819 */ /* 0x100fe4000000121b */
[----:B------:R-:W-:Y:S02]  /*7420*/  SHF.R.U32.HI R27, RZ, 0x10, R27 ;  /* 0x00000010ff1b7819 */ /* 0x000fe4000001161b */
[----:B------:R-:W-:Y:S02]  /*7430*/  SHF.R.U32.HI R31, RZ, 0x10, R25 ;  /* 0x00000010ff1f7819 */ /* 0x000fe40000011619 */
[C---:B------:R-:W-:Y:S02]  /*7440*/  PRMT R30, R40.reuse, 0x5432, R30 ;  /* 0x00005432281e7816 */ /* 0x040fe4000000001e */
[----:B------:R-:W-:-:S02]  /*7450*/  PRMT R40, R40, 0x5410, R27 ;  /* 0x0000541028287816 */ /* 0x000fc4000000001b */
[----:B------:R-:W-:Y:S02]  /*7460*/  PRMT R31, R50, 0x5410, R31 ;  /* 0x00005410321f7816 */ /* 0x000fe4000000001f */
[----:B------:R-:W-:Y:S01]  /*7470*/  PRMT R39, R39, 0x5410, R24 ;  /* 0x0000541027277816 */ /* 0x000fe20000000018 */
[C---:B------:R-:W-:Y:S01]  /*7480*/  IMAD.U32 R33, R40.reuse, 0x10000, RZ ;  /* 0x0001000028217824 */ /* 0x040fe200078e00ff */
[----:B------:R-:W-:Y:S01]  /*7490*/  LOP3.LUT R40, R40, 0xffff0000, RZ, 0xc0, !PT ;  /* 0xffff000028287812 */ /* 0x000fe200078ec0ff */
[C---:B------:R-:W-:Y:S01]  /*74a0*/  IMAD.U32 R32, R31.reuse, 0x10000, RZ ;  /* 0x000100001f207824 */ /* 0x040fe200078e00ff */
[----:B------:R-:W-:Y:S02]  /*74b0*/  LOP3.LUT R31, R31, 0xffff0000, RZ, 0xc0, !PT ;  /* 0xffff00001f1f7812 */ /* 0x000fe400078ec0ff */
[C---:B-1----:R-:W-:Y:S01]  /*74c0*/  LOP3.LUT R25, R6.reuse, 0xffff0000, RZ, 0xc0, !PT ;  /* 0xffff000006197812 */ /* 0x042fe200078ec0ff */
[C---:B------:R-:W-:Y:S01]  /*74d0*/  IMAD.U32 R26, R7.reuse, 0x10000, RZ ;  /* 0x00010000071a7824 */ /* 0x040fe200078e00ff */
[----:B------:R-:W-:Y:S01]  /*74e0*/  LOP3.LUT R27, R7, 0xffff0000, RZ, 0xc0, !PT ;  /* 0xffff0000071b7812 */ /* 0x000fe200078ec0ff */
[----:B------:R-:W-:Y:S01]  /*74f0*/  IMAD.U32 R24, R6, 0x10000, RZ ;  /* 0x0001000006187824 */ /* 0x000fe200078e00ff */
[----:B------:R-:W-:Y:S01]  /*7500*/  SHF.L.U32 R7, R5, 0x10, RZ ;  /* 0x0000001005077819 */ /* 0x000fe200000006ff */
[C---:B0-----:R-:W-:Y:S01]  /*7510*/  FMUL.FTZ R43, R25.reuse, R33 ;  /* 0x00000021192b7220 */ /* 0x041fe20000410000 */
[----:B------:R-:W-:Y:S01]  /*7520*/  FMUL.FTZ R42, R25, R32 ;  /* 0x00000020192a7220 */ /* 0x000fe20000410000 */
[----:B------:R-:W-:Y:S01]  /*7530*/  FMUL.FTZ R25, R27, R40 ;  /* 0x000000281b197220 */ /* 0x000fe20000410000 */
[----:B------:R-:W-:-:S02]  /*7540*/  IMAD.U32 R6, R4, 0x10000, RZ ;  /* 0x0001000004067824 */ /* 0x000fc400078e00ff */
[C---:B------:R-:W-:Y:S01]  /*7550*/  FFMA.FTZ R43, R24.reuse, R32, -R43 ;  /* 0x00000020182b7223 */ /* 0x040fe2000001082b */
[----:B------:R-:W-:Y:S01]  /*7560*/  FFMA.FTZ R42, R24, R33, R42 ;  /* 0x00000021182a7223 */ /* 0x000fe2000001002a */
[-C--:B------:R-:W-:Y:S01]  /*7570*/  FFMA.FTZ R44, R26, R31.reuse, -R25 ;  /* 0x0000001f1a2c7223 */ /* 0x080fe20000010819 */
[----:B------:R-:W-:Y:S01]  /*7580*/  IMAD.U32 R25, R30, 0x10000, RZ ;  /* 0x000100001e197824 */ /* 0x000fe200078e00ff */
[----:B------:R-:W-:Y:S01]  /*7590*/  LOP3.LUT R4, R4, 0xffff0000, RZ, 0xc0, !PT ;  /* 0xffff000004047812 */ /* 0x000fe200078ec0ff */
[----:B------:R-:W-:Y:S01]  /*75a0*/  FMUL.FTZ R33, R27, R31 ;  /* 0x0000001f1b217220 */ /* 0x000fe20000410000 */
        /* <DEDUP_REMOVED lines=17> */
[----:B------:R2:W-:Y:S02]  /*76c0*/  STS.128 [R0], R4 ;  /* 0x0000000400007388 */ /* 0x0005e40000000c00 */
.L_x_14486:
[----:B------:R-:W-:Y:S05]  /*76d0*/  BSYNC B1 ;  /* 0x0000000000017941 */ /* 0x000fea0003800000 */
.L_x_14485:
        /* <DEDUP_REMOVED lines=54> */
.L_x_14491:
[----:B------:R-:W-:Y:S05]  /*7a40*/  BSYNC B1 ;  /* 0x0000000000017941 */ /* 0x000fea0003800000 */
.L_x_14490:
        /* <DEDUP_REMOVED lines=26> */
[----:B------:R-:W-:Y:S01]  /*7bf0*/  SHF.L.U32 R8, R15, 0x10, RZ ;  /* 0x000000100f087819 */ /* 0x000fe200000006ff */
[----:B------:R-:W-:Y:S01]  /*7c00*/  IMAD.U32 R7, R34, 0x10000, RZ ;  /* 0x0001000022077824 */ /* 0x000fe200078e00ff */
[----:B------:R-:W-:Y:S01]  /*7c10*/  LOP3.LUT R4, R4, 0xffff0000, RZ, 0xc0, !PT ;  /* 0xffff000004047812 */ /* 0x000fe200078ec0ff */
[C---:B------:R-:W-:Y:S01]  /*7c20*/  FFMA.FTZ R21, R10.reuse, R35, -R21 ;  /* 0x000000230a157223 */ /* 0x040fe20000010815 */
[----:B------:R-:W-:Y:S01]  /*7c30*/  LOP3.LUT R5, R5, 0xffff0000, RZ, 0xc0, !PT ;  /* 0xffff000005057812 */ /* 0x000fe200078ec0ff */
[----:B------:R-:W-:Y:S01]  /*7c40*/  FFMA.FTZ R20, R10, R29, R9 ;  /* 0x0000001d0a147223 */ /* 0x000fe20000010009 */
[----:B------:R-:W-:Y:S01]  /*7c50*/  LOP3.LUT R15, R15, 0xffff0000, RZ, 0xc0, !PT ;  /* 0xffff00000f0f7812 */ /* 0x000fe200078ec0ff */
[----:B------:R-:W-:Y:S01]  /*7c60*/  FMUL.FTZ R10, R4, R8 ;  /* 0x00000008040a7220 */ /* 0x000fe20000410000 */
[----:B------:R-:W-:Y:S01]  /*7c70*/  LOP3.LUT R34, R34, 0xffff0000, RZ, 0xc0, !PT ;  /* 0xffff000022227812 */ /* 0x000fe200078ec0ff */
[----:B------:R-:W-:-:S02]  /*7c80*/  FMUL.FTZ R9, R4, R7 ;  /* 0x0000000704097220 */ /* 0x000fc40000410000 */
[----:B------:R-:W-:Y:S01]  /*7c90*/  FMUL.FTZ R11, R5, R15 ;  /* 0x0000000f050b7220 */ /* 0x000fe20000410000 */
[----:B------:R-:W-:Y:S01]  /*7ca0*/  FFMA.FTZ R4, R3, R7, -R10 ;  /* 0x0000000703047223 */ /* 0x000fe2000001080a */
[----:B------:R-:W-:Y:S01]  /*7cb0*/  FMUL.FTZ R12, R5, R34 ;  /* 0x00000022050c7220 */ /* 0x000fe20000410000 */
[----:B------:R-:W-:Y:S01]  /*7cc0*/  FFMA.FTZ R9, R3, R8, R9 ;  /* 0x0000000803097223 */ /* 0x000fe20000010009 */
[----:B------:R-:W-:Y:S01]  /*7cd0*/  FFMA.FTZ R5, R6, R34, -R11 ;  /* 0x0000002206057223 */ /* 0x000fe2000001080b */
[----:B------:R-:W-:Y:S01]  /*7ce0*/  F2FP.BF16.F32.PACK_AB R7, R20, R21 ;  /* 0x000000151407723e */ /* 0x000fe200000010ff */
[----:B------:R-:W-:Y:S01]  /*7cf0*/  FFMA.FTZ R12, R6, R15, R12 ;  /* 0x0000000f060c7223 */ /* 0x000fe2000001000c */
[----:B------:R-:W-:Y:S02]  /*7d00*/  F2FP.BF16.F32.PACK_AB R6, R14, R13 ;  /* 0x0000000d0e06723e */ /* 0x000fe400000010ff */
[----:B------:R-:W-:Y:S02]  /*7d10*/  F2FP.BF16.F32.PACK_AB R4, R9, R4 ;  /* 0x000000040904723e */ /* 0x000fe400000010ff */
[----:B------:R-:W-:-:S05]  /*7d20*/  F2FP.BF16.F32.PACK_AB R5, R12, R5 ;  /* 0x000000050c05723e */ /* 0x000fca00000010ff */
[----:B------:R2:W-:Y:S01]  /*7d30*/  STS.128 [R0+0x3000], R4 ;  /* 0x0030000400007388 */ /* 0x0005e20000000c00 */
[----:B------:R-:W-:Y:S05]  /*7d40*/  BRA `(.L_x_14489) ;  /* 0x0000001400947947 */ /* 0x000fea0003800000 */
.L_x_14476:
        /* <DEDUP_REMOVED lines=60> */
[----:B--2---:R-:W-:Y:S01]  /*8110*/  @!P1 IMAD.MOV.U32 R36, RZ, RZ, R8 ;  /* 0x000000ffff249224 */ /* 0x004fe200078e0008 */
[----:B------:R-:W-:Y:S01]  /*8120*/  @!P1 MOV R39, R11 ;  /* 0x0000000b00279202 */ /* 0x000fe20000000f00 */
[----:B------:R-:W-:Y:S02]  /*8130*/  @!P1 IMAD.MOV.U32 R37, RZ, RZ, R9 ;  /* 0x000000ffff259224 */ /* 0x000fe400078e0009 */
[----:B------:R-:W-:Y:S02]  /*8140*/  IMAD.MOV.U32 R0, RZ, RZ, R36 ;  /* 0x000000ffff007224 */ /* 0x000fe400078e0024 */
[----:B------:R-:W-:Y:S02]  /*8150*/  IMAD.MOV.U32 R3, RZ, RZ, R37 ;  /* 0x000000ffff037224 */ /* 0x000fe400078e0025 */
[----:B------:R-:W-:Y:S01]  /*8160*/  @!P1 IMAD.MOV.U32 R38, RZ, RZ, R10 ;  /* 0x000000ffff269224 */ /* 0x000fe200078e000a */
[----:B------:R-:W-:Y:S01]  /*8170*/  PRMT R48, R0, 0x7610, R48 ;  /* 0x0000761000307816 */ /* 0x000fe20000000030 */
[----:B------:R-:W-:Y:S01]  /*8180*/  IMAD.MOV.U32 R9, RZ, RZ, R39 ;  /* 0x000000ffff097224 */ /* 0x000fe200078e0027 */
[----:B------:R-:W-:Y:S01]  /*8190*/  PRMT R34, R34, 0x5410, R3 ;  /* 0x0000541022227816 */ /* 0x000fe20000000003 */
[----:B------:R0:W2:Y:S01]  /*81a0*/  SHFL.IDX PT, R0, R26, 0x1, 0x1c1f ;  /* 0x003c1f001a007f89 */ /* 0x0000a200000e0000 */
[----:B------:R-:W-:-:S02]  /*81b0*/  IMAD.MOV.U32 R8, RZ, RZ, R38 ;  /* 0x000000ffff087224 */ /* 0x000fc400078e0026 */
[----:B---3--:R-:W-:Y:S01]  /*81c0*/  @!P1 IMAD.MOV.U32 R30, RZ, RZ, R4 ;  /* 0x000000ffff1e9224 */ /* 0x008fe200078e0004 */
[----:B------:R0:W3:Y:S01]  /*81d0*/  SHFL.IDX PT, R3, R25, 0x1, 0x1c1f ;  /* 0x003c1f0019037f89 */ /* 0x0000e200000e0000 */
[----:B------:R-:W-:Y:S01]  /*81e0*/  @!P1 IMAD.MOV.U32 R31, RZ, RZ, R5 ;  /* 0x000000ffff1f9224 */ /* 0x000fe200078e0005 */
[----:B------:R-:W-:Y:S01]  /*81f0*/  PRMT R33, R8, 0x7610, R33 ;  /* 0x0000761008217816 */ /* 0x000fe20000000021 */
[----:B------:R-:W-:Y:S01]  /*8200*/  @!P1 IMAD.MOV.U32 R20, RZ, RZ, R6 ;  /* 0x000000ffff149224 */ /* 0x000fe200078e0006 */
[----:B------:R-:W-:Y:S01]  /*8210*/  PRMT R34, R9, 0x7610, R34 ;  /* 0x0000761009227816 */ /* 0x000fe20000000022 */
[----:B------:R-:W-:Y:S02]  /*8220*/  @!P1 IMAD.MOV.U32 R21, RZ, RZ, R7 ;  /* 0x000000ffff159224 */ /* 0x000fe400078e0007 */
[----:B------:R-:W-:Y:S02]  /*8230*/  IMAD.MOV.U32 R4, RZ, RZ, R30 ;  /* 0x000000ffff047224 */ /* 0x000fe400078e001e */
[----:B------:R-:W-:-:S02]  /*8240*/  IMAD.MOV.U32 R5, RZ, RZ, R31 ;  /* 0x000000ffff057224 */ /* 0x000fc400078e001f */
[----:B------:R-:W-:Y:S01]  /*8250*/  IMAD.MOV.U32 R6, RZ, RZ, R20 ;  /* 0x000000ffff067224 */ /* 0x000fe200078e0014 */
[----:B------:R-:W-:Y:S01]  /*8260*/  PRMT R50, R4, 0x7610, R50 ;  /* 0x0000761004327816 */ /* 0x000fe20000000032 */
[----:B------:R-:W-:Y:S01]  /*8270*/  IMAD.MOV.U32 R7, RZ, RZ, R21 ;  /* 0x000000ffff077224 */ /* 0x000fe200078e0015 */
[----:B------:R-:W-:Y:S02]  /*8280*/  PRMT R54, R5, 0x7610, R54 ;  /* 0x0000761005367816 */ /* 0x000fe40000000036 */
[----:B------:R-:W-:Y:S02]  /*8290*/  CS2R R4, SRZ ;  /* 0x0000000000047805 */ /* 0x000fe4000001ff00 */
[----:B------:R-:W-:Y:S02]  /*82a0*/  PRMT R33, R33, 0x5410, R6 ;  /* 0x0000541021217816 */ /* 0x000fe40000000006 */
[----:B012-4-:R-:W-:-:S07]  /*82b0*/  PRMT R55, R7, 0x7610, R55 ;  /* 0x0000761007377816 */ /* 0x017fce0000000037 */
.L_x_14719:
        /* <DEDUP_REMOVED lines=24> */
.L_x_14494:
[----:B------:R-:W-:Y:S05]  /*8440*/  BSYNC B1 ;  /* 0x0000000000017941 */ /* 0x000fea0003800000 */
.L_x_14493:
[----:B------:R-:W0:Y:S01]  /*8450*/  SYNCS.PHASECHK.TRANS64.TRYWAIT P1, [R2+URZ+0x16800], R13 ;  /* 0x0168000d020075a7 */ /* 0x000e22000802017f */
[----:B------:R-:W-:Y:S01]  /*8460*/  IMAD R29, R29, -0xc0, R32 ;  /* 0xffffff401d1d7824 */ /* 0x000fe200078e0220 */
[----:B-----5:R-:W-:Y:S01]  /*8470*/  MOV R12, R5 ;  /* 0x00000005000c7202 */ /* 0x020fe20000000f00 */
[----:B------:R-:W-:Y:S01]  /*8480*/  VIADD R14, R19, 0x60 ;  /* 0x00000060130e7836 */ /* 0x000fe20000000000 */
[----:B------:R-:W-:Y:S01]  /*8490*/  BSSY B1, `(.L_x_14495) ;  /* 0x0000012000017945 */ /* 0x000fe20003800000 */
[----:B---3--:R-:W-:Y:S01]  /*84a0*/  IMAD.MOV.U32 R3, RZ, RZ, R4 ;  /* 0x000000ffff037224 */ /* 0x008fe200078e0004 */
[----:B------:R-:W-:Y:S02]  /*84b0*/  VIMNMX R0, R29, 0xc0, PT ;  /* 0x000000c01d007848 */ /* 0x000fe40003fe0100 */
[----:B------:R-:W-:Y:S01]  /*84c0*/  PRMT R42, R12, 0x7610, R42 ;  /* 0x000076100c2a7816 */ /* 0x000fe2000000002a */
[----:B------:R-:W-:Y:S01]  /*84d0*/  IMAD.MOV.U32 R12, RZ, RZ, R8 ;  /* 0x000000ffff0c7224 */ /* 0x000fe200078e0008 */
[----:B------:R-:W-:-:S02]  /*84e0*/  ISETP.GE.OR P2, PT, R19, R0, P0 ;  /* 0x000000001300720c */ /* 0x000fc40000746670 */
        /* <DEDUP_REMOVED lines=12> */
.L_x_14720:
[----:B------:R-:W-:Y:S05]  /*85b0*/  BSYNC B1 ;  /* 0x0000000000017941 */ /* 0x000fea0003800000 */
.L_x_14495:
        /* <DEDUP_REMOVED lines=13> */
[C---:B------:R-:W-:Y:S02]  /*8690*/  PRMT R47, R33.reuse, 0x5410, R36 ;  /* 0x00005410212f7816 */ /* 0x040fe40000000024 */
[----:B------:R-:W-:Y:S02]  /*86a0*/  PRMT R52, R33, 0x5432, R52 ;  /* 0x0000543221347816 */ /* 0x000fe40000000034 */
[----:B------:R-:W-:Y:S02]  /*86b0*/  SHF.R.U32.HI R53, RZ, 0x10, R21 ;  /* 0x00000010ff357819 */ /* 0x000fe40000011615 */
        /* <DEDUP_REMOVED lines=25> */
[C---:B0-----:R-:W-:Y:S01]  /*8850*/  SHF.L.U32 R33, R24.reuse, 0x10, RZ ;  /* 0x0000001018217819 */ /* 0x041fe200000006ff */
[C---:B------:R-:W-:Y:S01]  /*8860*/  IMAD.U32 R34, R25.reuse, 0x10000, RZ ;  /* 0x0001000019227824 */ /* 0x040fe200078e00ff */
[----:B------:R-:W-:Y:S01]  /*8870*/  LOP3.LUT R24, R24, 0xffff0000, RZ, 0xc0, !PT ;  /* 0xffff000018187812 */ /* 0x000fe200078ec0ff */
[----:B------:R-:W-:Y:S01]  /*8880*/  IMAD.U32 R36, R26, 0x10000, RZ ;  /* 0x000100001a247824 */ /* 0x000fe200078e00ff */
[----:B------:R-:W-:Y:S01]  /*8890*/  LOP3.LUT R25, R25, 0xffff0000, RZ, 0xc0, !PT ;  /* 0xffff000019197812 */ /* 0x000fe200078ec0ff */
[----:B-1----:R-:W-:-:S02]  /*88a0*/  IMAD.U32 R20, R12, 0x10000, RZ ;  /* 0x000100000c147824 */ /* 0x002fc400078e00ff */
[CC--:B------:R-:W-:Y:S01]  /*88b0*/  FMUL.FTZ R55, R33.reuse, R50.reuse ;  /* 0x0000003221377220 */ /* 0x0c0fe20000410000 */
[-C--:B------:R-:W-:Y:S01]  /*88c0*/  FMUL.FTZ R57, R33, R39.reuse ;  /* 0x0000002721397220 */ /* 0x080fe20000410000 */
[----:B------:R-:W-:Y:S01]  /*88d0*/  LOP3.LUT R12, R12, 0xffff0000, RZ, 0xc0, !PT ;  /* 0xffff00000c0c7812 */ /* 0x000fe200078ec0ff */
[----:B------:R-:W-:Y:S02]  /*88e0*/  IMAD.U32 R21, R13, 0x10000, RZ ;  /* 0x000100000d157824 */ /* 0x000fe400078e00ff */
[----:B------:R-:W-:Y:S01]  /*88f0*/  FFMA.FTZ R55, R20, R39, -R55 ;  /* 0x0000002714377223 */ /* 0x000fe20000010837 */
[----:B------:R-:W-:Y:S01]  /*8900*/  LOP3.LUT R33, R38, 0xffff0000, RZ, 0xc0, !PT ;  /* 0xffff000026217812 */ /* 0x000fe200078ec0ff */
[----:B------:R-:W-:Y:S01]  /*8910*/  FMUL.FTZ R39, R24, R49 ;  /* 0x0000003118277220 */ /* 0x000fe20000410000 */
[----:B------:R-:W-:Y:S01]  /*8920*/  FFMA.FTZ R57, R20, R50, R57 ;  /* 0x0000003214397223 */ /* 0x000fe20000010039 */
[C---:B------:R-:W-:Y:S01]  /*8930*/  IMAD.U32 R20, R46.reuse, 0x10000, RZ ;  /* 0x000100002e147824 */ /* 0x040fe200078e00ff */
[----:B------:R-:W-:Y:S01]  /*8940*/  LOP3.LUT R46, R46, 0xffff0000, RZ, 0xc0, !PT ;  /* 0xffff00002e2e7812 */ /* 0x000fe200078ec0ff */
[----:B------:R-:W-:-:S02]  /*8950*/  IMAD.U32 R38, R51, 0x10000, RZ ;  /* 0x0001000033267824 */ /* 0x000fc400078e00ff */
[-C--:B------:R-:W-:Y:S01]  /*8960*/  FMUL.FTZ R59, R24, R33.reuse ;  /* 0x00000021183b7220 */ /* 0x080fe20000410000 */
[----:B------:R-:W-:Y:S01]  /*8970*/  FFMA.FTZ R50, R12, R33, -R39 ;  /* 0x000000210c327223 */ /* 0x000fe20000010827 */
[C---:B------:R-:W-:Y:S01]  /*8980*/  FMUL.FTZ R33, R34.reuse, R20 ;  /* 0x0000001422217220 */ /* 0x040fe20000410000 */
[-C--:B------:R-:W-:Y:S01]  /*8990*/  FMUL.FTZ R54, R34, R38.reuse ;  /* 0x0000002622367220 */ /* 0x080fe20000410000 */
[----:B------:R-:W-:Y:S01]  /*89a0*/  LOP3.LUT R24, R51, 0xffff0000, RZ, 0xc0, !PT ;  /* 0xffff000033187812 */ /* 0x000fe200078ec0ff */
[----:B------:R-:W-:Y:S01]  /*89b0*/  FFMA.FTZ R34, R12, R49, R59 ;  /* 0x000000310c227223 */ /* 0x000fe2000001003b */
[----:B------:R-:W-:Y:S01]  /*89c0*/  FFMA.FTZ R38, R21, R38, R33 ;  /* 0x0000002615267223 */ /* 0x000fe20000010021 */
[----:B------:R-:W-:Y:S01]  /*89d0*/  LOP3.LUT R13, R13, 0xffff0000, RZ, 0xc0, !PT ;  /* 0xffff00000d0d7812 */ /* 0x000fe200078ec0ff */
[----:B------:R-:W-:Y:S01]  /*89e0*/  FFMA.FTZ R54, R21, R20, -R54 ;  /* 0x0000001415367223 */ /* 0x000fe20000010836 */
[----:B------:R-:W-:Y:S02]  /*89f0*/  IMAD.U32 R33, R52, 0x10000, RZ ;  /* 0x0001000034217824 */ /* 0x000fe400078e00ff */
[----:B------:R-:W-:Y:S01]  /*8a00*/  FMUL.FTZ R12, R25, R24 ;  /* 0x00000018190c7220 */ /* 0x000fe20000410000 */
[----:B------:R-:W-:-:S02]  /*8a10*/  IMAD.U32 R21, R47, 0x10000, RZ ;  /* 0x000100002f157824 */ /* 0x000fc400078e00ff */
[-C--:B------:R-:W-:Y:S01]  /*8a20*/  FMUL.FTZ R56, R25, R46.reuse ;  /* 0x0000002e19387220 */ /* 0x080fe20000410000 */
[----:B------:R-:W-:Y:S02]  /*8a30*/  IMAD.U32 R37, R27, 0x10000, RZ ;  /* 0x000100001b257824 */ /* 0x000fe400078e00ff */
[----:B------:R-:W-:Y:S01]  /*8a40*/  FMUL.FTZ R49, R36, R33 ;  /* 0x0000002124317220 */ /* 0x000fe20000410000 */
[----:B------:R-:W-:Y:S02]  /*8a50*/  IMAD.U32 R20, R53, 0x10000, RZ ;  /* 0x0001000035147824 */ /* 0x000fe400078e00ff */
[C---:B------:R-:W-:Y:S01]  /*8a60*/  FFMA.FTZ R25, R13.reuse, R46, -R12 ;  /* 0x0000002e0d197223 */ /* 0x040fe2000001080c */
[----:B------:R-:W-:Y:S02]  /*8a70*/  IMAD.U32 R30, R14, 0x10000, RZ ;  /* 0x000100000e1e7824 */ /* 0x000fe400078e00ff */
[----:B------:R-:W-:Y:S01]  /*8a80*/  FMUL.FTZ R36, R36, R21 ;  /* 0x0000001524247220 */ /* 0x000fe20000410000 */
[----:B------:R-:W-:Y:S01]  /*8a90*/  FFMA.FTZ R39, R13, R24, R56 ;  /* 0x000000180d277223 */ /* 0x000fe20000010038 */
[----:B------:R-:W-:-:S02]  /*8aa0*/  IMAD.U32 R31, R15, 0x10000, RZ ;  /* 0x000100000f1f7824 */ /* 0x000fc400078e00ff */
[C---:B------:R-:W-:Y:S01]  /*8ab0*/  FMUL.FTZ R24, R37.reuse, R20 ;  /* 0x0000001425187220 */ /* 0x040fe20000410000 */
[----:B------:R-:W-:Y:S02]  /*8ac0*/  IMAD.U32 R12, R48, 0x10000, RZ ;  /* 0x00010000300c7824 */ /* 0x000fe400078e00ff */
        /* <DEDUP_REMOVED lines=31> */
.L_x_14498:
[----:B------:R-:W-:Y:S05]  /*8cc0*/  BSYNC B1 ;  /* 0x0000000000017941 */ /* 0x000fea0003800000 */
.L_x_14497:
        /* <DEDUP_REMOVED lines=32> */
[----:B--2---:R-:W-:Y:S02]  /*8ed0*/  IMAD.IADD R3, R12, 0x1, R0 ;  /* 0x000000010c037824 */ /* 0x004fe400078e0200 */
[----:B---3--:R-:W0:Y:S03]  /*8ee0*/  LDS.128 R12, [R31+0x8400] ;  /* 0x008400001f0c7984 */ /* 0x008e260000000c00 */
[----:B------:R-:W-:-:S05]  /*8ef0*/  LEA R0, R3, R2, 0x1 ;  /* 0x0000000203007211 */ /* 0x000fca00078e08ff */
[----:B------:R-:W1:Y:S01]  /*8f00*/  LDS.128 R24, [R0+0x8400] ;  /* 0x0084000000187984 */ /* 0x000e620000000c00 */
[--C-:B------:R-:W-:Y:S02]  /*8f10*/  SHF.R.U64 R3, R6, 0x10, R7.reuse ;  /* 0x0000001006037819 */ /* 0x100fe40000001207 */
[----:B------:R-:W-:Y:S02]  /*8f20*/  SHF.R.U32.HI R6, RZ, 0x10, R7 ;  /* 0x00000010ff067819 */ /* 0x000fe40000011607 */
[----:B------:R-:W-:Y:S02]  /*8f30*/  PRMT R40, R40, 0x5410, R3 ;  /* 0x0000541028287816 */ /* 0x000fe40000000003 */
        /* <DEDUP_REMOVED lines=70> */
.L_x_14489:
[----:B------:R-:W-:Y:S05]  /*93a0*/  BSYNC B0 ;  /* 0x0000000000007941 */ /* 0x000fea0003800000 */
.L_x_14475:
        /* <DEDUP_REMOVED lines=8> */
.L_x_14472:
[----:B--23--:R-:W2:Y:S02]  /*9430*/  LDL R0, [R1+0x4] ;  /* 0x0000040001007983 */ /* 0x00cea40000100800 */
[----:B--2---:R-:W-:-:S13]  /*9440*/  ISETP.NE.AND P0, PT, R0, 0x3, PT ;  /* 0x000000030000780c */ /* 0x004fda0003f05270 */
[----:B------:R-:W-:Y:S05]  /*9450*/  @!P0 BRA `(.L_x_14499) ;  /* 0x0000000000048947 */ /* 0x000fea0003800000 */
[----:B------:R-:W-:Y:S01]  /*9460*/  BPT.TRAP 0x1 ;  /* 0x000000040000795c */ /* 0x000fe20000300000 */
.L_x_14499:
[----:B------:R-:W-:Y:S01]  /*9470*/  IMAD R0, R18, 0x8, R2 ;  /* 0x0000000812007824 */ /* 0x000fe200078e0202 */
[----:B-1----:R-:W-:-:S04]  /*9480*/  SHF.L.U32 R3, R23, 0x1f, RZ ;  /* 0x0000001f17037819 */ /* 0x002fc800000006ff */
[----:B------:R1:W2:Y:S01]  /*9490*/  SYNCS.PHASECHK.TRANS64.TRYWAIT P2, [R0+URZ+0x16830], R3 ;  /* 0x01683003000075a7 */ /* 0x0002a2000804017f */
[----:B------:R-:W-:Y:S05]  /*94a0*/  @!P0 BRA `(.L_x_14500) ;  /* 0x0000000000048947 */ /* 0x000fea0003800000 */
[----:B------:R-:W-:Y:S01]  /*94b0*/  BPT.TRAP 0x1 ;  /* 0x000000040000795c */ /* 0x000fe20000300000 */
.L_x_14500:
[----:B------:R-:W3:Y:S02]  /*94c0*/  S2R R4, SR_TID.X ;  /* 0x0000000000047919 */ /* 0x000ee40000002100 */
[----:B---3--:R-:W-:-:S04]  /*94d0*/  LOP3.LUT R4, R4, 0x7f, RZ, 0xc0, !PT ;  /* 0x0000007f04047812 */ /* 0x008fc800078ec0ff */
[----:B------:R-:W-:Y:S01]  /*94e0*/  ISETP.NE.AND P1, PT, R4, RZ, PT ;  /* 0x000000ff0400720c */ /* 0x000fe20003f25270 */
[----:B--2---:R-:W-:-:S12]  /*94f0*/  @P2 BRA `(.L_x_14501) ;  /* 0x0000000000082947 */ /* 0x004fd80003800000 */
[----:B------:R-:W2:Y:S02]  /*9500*/  SYNCS.PHASECHK.TRANS64.TRYWAIT P2, [R0+URZ+0x16830], R3 ;  /* 0x01683003000075a7 */ /* 0x000ea4000804017f */
[----:B--2---:R-:W-:Y:S05]  /*9510*/  @!P2 BRA `(.L_x_14502) ;  /* 0x000001300060a947 */ /* 0x004fea0003800000 */
.L_x_14501:
[----:B------:R-:W-:Y:S05]  /*9520*/  WARPSYNC.ALL ;  /* 0x0000000000007948 */ /* 0x000fea0003800000 */
[----:B-12---:R-:W-:Y:S02]  /*9530*/  IADD3 R3, R2, 0xe400, RZ ;  /* 0x0000e40002037810 */ /* 0x006fe40007ffe0ff */
[----:B------:R-:W-:Y:S02]  /*9540*/  LOP3.LUT R4, R28, 0x10000, RZ, 0xfc, !PT ;  /* 0x000100001c047812 */ /* 0x000fe400078efcff */
[----:B------:R-:W-:-:S04]  /*9550*/  SHF.R.U32.HI R3, RZ, 0x4, R3 ;  /* 0x00000004ff037819 */ /* 0x000fc80000011603 */
[----:B------:R-:W-:-:S04]  /*9560*/  LOP3.LUT R3, R3, 0x3fff, RZ, 0xc0, !PT ;  /* 0x00003fff03037812 */ /* 0x000fc800078ec0ff */
[----:B------:R-:W-:Y:S01]  /*9570*/  LOP3.LUT R6, R3, 0x10000, RZ, 0xfc, !PT ;  /* 0x0001000003067812 */ /* 0x000fe200078efcff */
[----:B------:R-:W-:Y:S02]  /*9580*/  IMAD.MOV.U32 R5, RZ, RZ, 0x40000040 ;  /* 0x40000040ff057424 */ /* 0x000fe400078e00ff */
[----:B------:R-:W-:Y:S02]  /*9590*/  IMAD.MOV.U32 R9, RZ, RZ, 0x40000040 ;  /* 0x40000040ff097424 */ /* 0x000fe400078e00ff */
[----:B------:R-:W-:Y:S01]  /*95a0*/  IMAD R8, R18, 0x400, R6 ;  /* 0x0000040012087824 */ /* 0x000fe200078e0206 */
[----:B------:R-:W-:Y:S01]  /*95b0*/  R2UR UR4, R4 ;  /* 0x00000000040472ca */ /* 0x000fe200000e0000 */
[----:B0----5:R-:W-:Y:S01]  /*95c0*/  WARPGROUP.ARRIVE ;  /* 0x00000000000079c5 */ /* 0x021fe20000000000 */
[----:B------:R-:W-:Y:S01]  /*95d0*/  R2UR UR5, R5 ;  /* 0x00000000050572ca */ /* 0x000fe200000e0000 */
[----:B------:R0:W-:Y:S01]  /*95e0*/  STL [R1+0x24], R6 ;  /* 0x0000240601007387 */ /* 0x0001e20000100800 */
[----:B------:R-:W-:-:S02]  /*95f0*/  R2UR UR6, R8 ;  /* 0x00000000080672ca */ /* 0x000fc400000e0000 */
[----:B------:R-:W-:Y:S01]  /*9600*/  R2UR UR7, R9 ;  /* 0x00000000090772ca */ /* 0x000fe200000e0000 */
[----:B------:R-:W-:Y:S01]  /*9610*/  VIADD R156, R4, 0x2 ;  /* 0x00000002049c7836 */ /* 0x000fe20000000000 */
[----:B------:R-:W2:Y:S01]  /*9620*/  LDL R89, [R1+0x4c] ;  /* 0x00004c0001597983 */ /* 0x000ea20000100800 */
[----:B------:R-:W-:Y:S02]  /*9630*/  IMAD.MOV.U32 R157, RZ, RZ, 0x40000040 ;  /* 0x40000040ff9d7424 */ /* 0x000fe400078e00ff */
[----:B------:R-:W-:Y:S01]  /*9640*/  IMAD.MOV.U32 R7, RZ, RZ, 0x40000040 ;  /* 0x40000040ff077424 */ /* 0x000fe200078e00ff */
[----:B------:R-:W2:Y:S01]  /*9650*/  LDL R97, [R1+0x28] ;  /* 0x0000280001617983 */ /* 0x000ea20000100800 */
[----:B0-----:R-:W-:-:S03]  /*9660*/  VIADD R6, R8, 0x2 ;  /* 0x0000000208067836 */ /* 0x001fc60000000000 */
[----:B------:R-:W3:Y:S03]  /*9670*/  LDL R11, [R1+0x38] ;  /* 0x00003800010b7983 */ /* 0x000ee60000100800 */
[----:B------:R-:W-:Y:S01]  /*9680*/  HGMMA.64x128x16.F32.BF16 R24, gdesc[UR4], RZ, !UPT, gsb0 ;  /* 0x01e00000041879f0 */ /* 0x000fe2000c0018ff */
[----:B------:R-:W-:Y:S01]  /*9690*/  R2UR UR4, R156 ;  /* 0x000000009c0472ca */ /* 0x000fe200000e0000 */
[----:B------:R-:W4:Y:S01]  /*96a0*/  LDL R95, [R1+0x20] ;  /* 0x00002000015f7983 */ /* 0x000f220000100800 */
[----:B------:R-:W-:Y:S02]  /*96b0*/  R2UR UR5, R157 ;  /* 0x000000009d0572ca */ /* 0x000fe400000e0000 */
[----:B------:R-:W-:Y:S01]  /*96c0*/  R2UR UR6, R6 ;  /* 0x00000000060672ca */ /* 0x000fe200000e0000 */
[----:B------:R-:W4:Y:S01]  /*96d0*/  LDL R93, [R1+0x30] ;  /* 0x00003000015d7983 */ /* 0x000f220000100800 */
[----:B------:R-:W-:Y:S01]  /*96e0*/  R2UR UR7, R7 ;  /* 0x00000000070772ca */ /* 0x000fe200000e0000 */
[----:B------:R-:W-:-:S02]  /*96f0*/  VIADD R20, R4, 0x4 ;  /* 0x0000000404147836 */ /* 0x000fc40000000000 */
[----:B------:R-:W-:Y:S02]  /*9700*/  VIADD R6, R8, 0x4 ;  /* 0x0000000408067836 */ /* 0x000fe40000000000 */
[----:B------:R-:W-:Y:S02]  /*9710*/  IMAD.MOV.U32 R21, RZ, RZ, 0x40000040 ;  /* 0x40000040ff157424 */ /* 0x000fe400078e00ff */
        /* <DEDUP_REMOVED lines=18> */
[----:B------:R-:W-:Y:S02]  /*9840*/  R2UR UR7, R9 ;  /* 0x00000000090772ca */ /* 0x000fe400000e0000 */
[----:B------:R-:W0:Y:S01]  /*9850*/  LDC R9, c[0x0][0x448] ;  /* 0x00011200ff097b82 */ /* 0x000e220000000800 */
[----:B------:R-:W-:-:S02]  /*9860*/  WARPGROUP.DEPBAR.LE gsb0, 0x0 ;  /* 0x00008000000079c5 */ /* 0x000fc40000010000 */
[----:B------:R-:W-:-:S08]  /*9870*/  WARPGROUP.ARRIVE ;  /* 0x00000000000079c5 */ /* 0x000fd00000000000 */
[----:B------:R-:W-:Y:S01]  /*9880*/  HGMMA.64x128x16.F32.BF16 R24, gdesc[UR4], R24, gsb0 ;  /* 0x01e00000041879f0 */ /* 0x000fe20008001818 */
[----:B0-----:R-:W-:Y:S01]  /*9890*/  ISETP.NE.AND P2, PT, R9, 0x1, PT ;  /* 0x000000010900780c */ /* 0x001fe20003f45270 */
[----:B------:R-:W-:Y:S01]  /*98a0*/  ULDC UR4, c[0x0][0x9d8] ;  /* 0x0002760000047ab9 */ /* 0x000fe20000000800 */
[----:B--2---:R-:W-:Y:S01]  /*98b0*/  IMAD.IADD R91, R89, 0x1, R97 ;  /* 0x00000001595b7824 */ /* 0x004fe200078e0261 */
[----:B------:R-:W-:Y:S01]  /*98c0*/  ULDC UR5, c[0x0][0x988] ;  /* 0x0002620000057ab9 */ /* 0x000fe20000000800 */
[----:B------:R-:W-:Y:S01]  /*98d0*/  IMAD.MOV.U32 R89, RZ, RZ, -0x80 ;  /* 0xffffff80ff597424 */ /* 0x000fe200078e00ff */
[----:B------:R-:W-:Y:S01]  /*98e0*/  ULDC UR6, c[0x0][0x988] ;  /* 0x0002620000067ab9 */ /* 0x000fe20000000800 */
[----:B------:R-:W-:Y:S01]  /*98f0*/  @!P1 VIADD R0, R0, 0x16840 ;  /* 0x0001684000009836 */ /* 0x000fe20000000000 */
[----:B------:R-:W-:Y:S01]  /*9900*/  ULDC UR7, c[0x0][0x988] ;  /* 0x0002620000077ab9 */ /* 0x000fe20000000800 */
[----:B------:R-:W-:-:S05]  /*9910*/  IMAD R89, R88, R89, 0x80 ;  /* 0x0000008058597424 */ /* 0x000fca00078e0259 */
[C-C-:B---3--:R-:W-:Y:S02]  /*9920*/  IADD3 R108, -R11.reuse, 0x1, R89.reuse ;  /* 0x000000010b6c7810 */ /* 0x148fe40007ffe159 */
[----:B----4-:R-:W-:Y:S02]  /*9930*/  IADD3 R89, -R11, R93, R89 ;  /* 0x0000005d0b597210 */ /* 0x010fe40007ffe159 */
[----:B------:R-:W-:Y:S01]  /*9940*/  IADD3 R108, -R95, R108, R93 ;  /* 0x0000006c5f6c7210 */ /* 0x000fe20007ffe15d */
[----:B------:R-:W-:Y:S02]  /*9950*/  WARPGROUP.DEPBAR.LE gsb0, 0x0 ;  /* 0x00008000000079c5 */ /* 0x000fe40000010000 */
[----:B------:R-:W-:Y:S01]  /*9960*/  FMUL.FTZ R14, R33, UR4 ;  /* 0x00000004210e7c20 */ /* 0x000fe20008410000 */
[----:B------:R-:W-:Y:S02]  /*9970*/  FMUL.FTZ R33, R48, UR4 ;  /* 0x0000000430217c20 */ /* 0x000fe40008410000 */
[----:B------:R-:W0:Y:S01]  /*9980*/  @P2 LDC R48, c[0x0][0x44c] ;  /* 0x00011300ff302b82 */ /* 0x000e220000000800 */
[----:B------:R-:W-:Y:S01]  /*9990*/  FMUL.FTZ R3, R24, UR4 ;  /* 0x0000000418037c20 */ /* 0x000fe20008410000 */
[----:B------:R-:W-:Y:S01]  /*99a0*/  FMUL.FTZ R24, R37, UR4 ;  /* 0x0000000425187c20 */ /* 0x000fe20008410000 */
[----:B------:R-:W-:-:S05]  /*99b0*/  FMUL.FTZ R37, R52, UR4 ;  /* 0x0000000434257c20 */ /* 0x000fca0008410000 */
[----:B------:R-:W1:Y:S01]  /*99c0*/  @P2 LDC R52, c[0x0][0x450] ;  /* 0x00011400ff342b82 */ /* 0x000e620000000800 */
[----:B0-----:R-:W-:-:S05]  /*99d0*/  @P2 IMAD.HI.U32 R9, R91, R48, RZ ;  /* 0x000000305b092227 */ /* 0x001fca00078e00ff */
[----:B-1----:R-:W-:-:S05]  /*99e0*/  @P2 SHF.R.U32.HI R91, RZ, R52, R9 ;  /* 0x00000034ff5b2219 */ /* 0x002fca0000011609 */
[----:B------:R-:W0:Y:S01]  /*99f0*/  SHFL.IDX PT, R9, R91, 0x1, 0x1c1f ;  /* 0x003c1f005b097f89 */ /* 0x000e2200000e0000 */
[----:B------:R-:W-:Y:S01]  /*9a00*/  FMUL.FTZ R110, R26, UR4 ;  /* 0x000000041a6e7c20 */ /* 0x000fe20008410000 */
[----:B------:R-:W-:Y:S01]  /*9a10*/  FMUL.FTZ R112, R27, UR4 ;  /* 0x000000041b707c20 */ /* 0x000fe20008410000 */
[----:B------:R-:W-:Y:S01]  /*9a20*/  FMUL.FTZ R114, R30, UR4 ;  /* 0x000000041e727c20 */ /* 0x000fe20008410000 */
[----:B------:R-:W-:-:S03]  /*9a30*/  FMUL.FTZ R106, R31, UR4 ;  /* 0x000000041f6a7c20 */ /* 0x000fc60008410000 */
[----:B------:R-:W1:Y:S01]  /*9a40*/  MUFU.TANH R110, R110 ;  /* 0x0000006e006e7308 */ /* 0x000e620000002400 */
[----:B------:R-:W-:-:S07]  /*9a50*/  FMUL.FTZ R102, R34, UR4 ;  /* 0x0000000422667c20 */ /* 0x000fce0008410000 */
[----:B------:R-:W2:Y:S01]  /*9a60*/  MUFU.TANH R112, R112 ;  /* 0x0000007000707308 */ /* 0x000ea20000002400 */
[----:B------:R-:W-:-:S07]  /*9a70*/  FMUL.FTZ R100, R35, UR4 ;  /* 0x0000000423647c20 */ /* 0x000fce0008410000 */
[----:B------:R-:W3:Y:S01]  /*9a80*/  MUFU.TANH R114, R114 ;  /* 0x0000007200727308 */ /* 0x000ee20000002400 */
[----:B0-----:R-:W-:Y:S01]  /*9a90*/  VIADDMNMX R9, R9, R108, R89, PT ;  /* 0x0000006c09097246 */ /* 0x001fe20003800159 */
[----:B------:R-:W-:-:S06]  /*9aa0*/  FMUL.FTZ R104, R38, UR4 ;  /* 0x0000000426687c20 */ /* 0x000fcc0008410000 */
[----:B------:R-:W0:Y:S01]  /*9ab0*/  MUFU.TANH R106, R106 ;  /* 0x0000006a006a7308 */ /* 0x000e220000002400 */
[C---:B------:R-:W-:Y:S02]  /*9ac0*/  ISETP.GT.AND P4, PT, R9.reuse, RZ, PT ;  /* 0x000000ff0900720c */ /* 0x040fe40003f84270 */
[----:B------:R-:W-:-:S05]  /*9ad0*/  ISETP.GT.AND P5, PT, R9, 0x1, PT ;  /* 0x000000010900780c */ /* 0x000fca0003fa4270 */
[----:B------:R-:W4:Y:S01]  /*9ae0*/  MUFU.TANH R102, R102 ;  /* 0x0000006600667308 */ /* 0x000f220000002400 */
[----:B------:R-:W-:Y:S01]  /*9af0*/  ISETP.GT.AND P3, PT, R9, 0x8, PT ;  /* 0x000000080900780c */ /* 0x000fe20003f64270 */
[----:B------:R-:W-:Y:S01]  /*9b00*/  FMUL.FTZ R98, R39, UR4 ;  /* 0x0000000427627c20 */ /* 0x000fe20008410000 */
[----:B-1----:R-:W-:Y:S02]  /*9b10*/  FSEL R110, R110, -INF , P4 ;  /* 0xff8000006e6e7808 */ /* 0x002fe40002000000 */
[----:B--2---:R-:W-:-:S03]  /*9b20*/  FSEL R112, R112, -INF , P5 ;  /* 0xff80000070707808 */ /* 0x004fc60002800000 */
[----:B------:R-:W1:Y:S01]  /*9b30*/  MUFU.TANH R100, R100 ;  /* 0x0000006400647308 */ /* 0x000e620000002400 */
[----:B------:R-:W-:Y:S01]  /*9b40*/  ISETP.GT.AND P4, PT, R9, 0x9, PT ;  /* 0x000000090900780c */ /* 0x000fe20003f84270 */
[----:B------:R-:W-:Y:S01]  /*9b50*/  FMUL.FTZ R30, R42, UR4 ;  /* 0x000000042a1e7c20 */ /* 0x000fe20008410000 */
[----:B---3--:R-:W-:Y:S02]  /*9b60*/  FSEL R114, R114, -INF , P3 ;  /* 0xff80000072727808 */ /* 0x008fe40001800000 */
[----:B------:R-:W-:-:S03]  /*9b70*/  FMNMX.FTZ R11, R110, R112, !PT ;  /* 0x000000706e0b7209 */ /* 0x000fc60007810000 */
[----:B------:R-:W2:Y:S01]  /*9b80*/  MUFU.TANH R104, R104 ;  /* 0x0000006800687308 */ /* 0x000ea20000002400 */
[----:B------:R-:W-:Y:S01]  /*9b90*/  ISETP.GT.AND P3, PT, R9, 0x10, PT ;  /* 0x000000100900780c */ /* 0x000fe20003f64270 */
[----:B------:R-:W-:Y:S01]  /*9ba0*/  FMUL.FTZ R26, R43, UR4 ;  /* 0x000000042b1a7c20 */ /* 0x000fe20008410000 */
[----:B0-----:R-:W-:Y:S02]  /*9bb0*/  FSEL R106, R106, -INF , P4 ;  /* 0xff8000006a6a7808 */ /* 0x001fe40002000000 */
[----:B------:R-:W-:-:S03]  /*9bc0*/  FMNMX.FTZ R11, R114, R11, !PT ;  /* 0x0000000b720b7209 */ /* 0x000fc60007810000 */
[----:B------:R-:W0:Y:S01]  /*9bd0*/  MUFU.TANH R98, R98 ;  /* 0x0000006200627308 */ /* 0x000e220000002400 */
[----:B------:R-:W-:Y:S01]  /*9be0*/  ISETP.GT.AND P4, PT, R9, 0x11, PT ;  /* 0x000000110900780c */ /* 0x000fe20003f84270 */
[----:B------:R-:W-:Y:S01]  /*9bf0*/  FMUL.FTZ R38, R46, UR4 ;  /* 0x000000042e267c20 */ /* 0x000fe20008410000 */
[----:B----4-:R-:W-:Y:S02]  /*9c00*/  FSEL R102, R102, -INF , P3 ;  /* 0xff80000066667808 */ /* 0x010fe40001800000 */
[----:B------:R-:W-:-:S03]  /*9c10*/  FMNMX.FTZ R11, R106, R11, !PT ;  /* 0x0000000b6a0b7209 */ /* 0x000fc60007810000 */
[----:B------:R-:W3:Y:S01]  /*9c20*/  MUFU.TANH R30, R30 ;  /* 0x0000001e001e7308 */ /* 0x000ee20000002400 */
[----:B------:R-:W-:Y:S01]  /*9c30*/  ISETP.GT.AND P3, PT, R9, 0x18, PT ;  /* 0x000000180900780c */ /* 0x000fe20003f64270 */
[----:B------:R-:W-:Y:S01]  /*9c40*/  FMUL.FTZ R34, R47, UR4 ;  /* 0x000000042f227c20 */ /* 0x000fe20008410000 */
[----:B-1----:R-:W-:Y:S02]  /*9c50*/  FSEL R100, R100, -INF , P4 ;  /* 0xff80000064647808 */ /* 0x002fe40002000000 */
[----:B------:R-:W-:-:S03]  /*9c60*/  FMNMX.FTZ R11, R102, R11, !PT ;  /* 0x0000000b660b7209 */ /* 0x000fc60007810000 */
[----:B------:R-:W1:Y:S01]  /*9c70*/  MUFU.TANH R26, R26 ;  /* 0x0000001a001a7308 */ /* 0x000e620000002400 */
[----:B------:R-:W-:Y:S01]  /*9c80*/  ISETP.GT.AND P4, PT, R9, 0x19, PT ;  /* 0x000000190900780c */ /* 0x000fe20003f84270 */
[----:B------:R-:W-:Y:S01]  /*9c90*/  FMUL.FTZ R42, R50, UR4 ;  /* 0x00000004322a7c20 */ /* 0x000fe20008410000 */
[----:B--2---:R-:W-:Y:S02]  /*9ca0*/  FSEL R104, R104, -INF , P3 ;  /* 0xff80000068687808 */ /* 0x004fe40001800000 */
        /* <DEDUP_REMOVED lines=9> */
[----:B---3--:R-:W-:Y:S02]  /*9d40*/  FSEL R30, R30, -INF , P3 ;  /* 0xff8000001e1e7808 */ /* 0x008fe40001800000 */
        /* <DEDUP_REMOVED lines=17> */
[----:B------:R-:W-:Y:S01]  /*9e60*/  FMUL.FTZ R10, R28, UR4 ;  /* 0x000000041c0a7c20 */ /* 0x000fe20008410000 */
[----:B------:R-:W-:Y:S01]  /*9e70*/  FMUL.FTZ R28, R41, UR4 ;  /* 0x00000004291c7c20 */ /* 0x000fe20008410000 */
[----:B------:R-:W-:Y:S01]  /*9e80*/  FMUL.FTZ R41, R56, UR4 ;  /* 0x0000000438297c20 */ /* 0x000fe20008410000 */
[----:B------:R-:W-:Y:S01]  /*9e90*/  ISETP.GT.AND P4, PT, R9, 0x31, PT ;  /* 0x000000310900780c */ /* 0x000fe20003f84270 */
[----:B------:R-:W-:Y:S01]  /*9ea0*/  FMUL.FTZ R56, R62, UR4 ;  /* 0x000000043e387c20 */ /* 0x000fe20008410000 */
[----:B---3--:R-:W-:Y:S02]  /*9eb0*/  FSEL R42, R42, -INF , P3 ;  /* 0xff8000002a2a7808 */ /* 0x008fe40001800000 */
[----:B------:R-:W3:Y:S01]  /*9ec0*/  MUFU.TANH R52, R52 ;  /* 0x0000003400347308 */ /* 0x000ee20000002400 */
[----:B------:R-:W-:Y:S01]  /*9ed0*/  FMNMX.FTZ R27, R34, R27, !PT ;  /* 0x0000001b221b7209 */ /* 0x000fe20007810000 */
[----:B------:R-:W-:Y:S01]  /*9ee0*/  FMUL.FTZ R58, R63, UR4 ;  /* 0x000000043f3a7c20 */ /* 0x000fe20008410000 */
[----:B------:R-:W-:-:S02]  /*9ef0*/  ISETP.GT.AND P3, PT, R9, 0x38, PT ;  /* 0x000000380900780c */ /* 0x000fc40003f64270 */
[----:B-1----:R-:W-:Y:S02]  /*9f00*/  FSEL R46, R46, -INF , P4 ;  /* 0xff8000002e2e7808 */ /* 0x002fe40002000000 */
[----:B------:R-:W-:Y:S01]  /*9f10*/  FMNMX.FTZ R27, R42, R27, !PT ;  /* 0x0000001b2a1b7209 */ /* 0x000fe20007810000 */
        /* <DEDUP_REMOVED lines=21> */
[----:B------:R-:W-:Y:S02]  /*a070*/  ISETP.GT.AND P4, PT, R9, 0x49, PT ;  /* 0x000000490900780c */ /* 0x000fe40003f84270 */
[----:B--2---:R-:W-:Y:S02]  /*a080*/  FSEL R56, R56, -INF , P3 ;  /* 0xff80000038387808 */ /* 0x004fe40001800000 */
[----:B------:R-:W-:-:S03]  /*a090*/  FMNMX.FTZ R27, R54, R27, !PT ;  /* 0x0000001b361b7209 */ /* 0x000fc60007810000 */
[----:B------:R-:W2:Y:S01]  /*a0a0*/  MUFU.TANH R70, R70 ;  /* 0x0000004600467308 */ /* 0x000ea20000002400 */
[----:B------:R-:W-:Y:S01]  /*a0b0*/  FMUL.FTZ R74, R74, UR4 ;  /* 0x000000044a4a7c20 */ /* 0x000fe20008410000 */
[----:B------:R-:W-:Y:S01]  /*a0c0*/  ISETP.GT.AND P3, PT, R9, 0x50, PT ;  /* 0x000000500900780c */ /* 0x000fe20003f64270 */
[----:B------:R-:W-:Y:S01]  /*a0d0*/  FMUL.FTZ R75, R75, UR4 ;  /* 0x000000044b4b7c20 */ /* 0x000fe20008410000 */
[----:B0-----:R-:W-:Y:S02]  /*a0e0*/  FSEL R58, R58, -INF , P4 ;  /* 0xff8000003a3a7808 */ /* 0x001fe40002000000 */
[----:B------:R-:W-:Y:S02]  /*a0f0*/  FMNMX.FTZ R27, R56, R27, !PT ;  /* 0x0000001b381b7209 */ /* 0x000fe40007810000 */
[----:B------:R-:W0:Y:S01]  /*a100*/  MUFU.TANH R11, R11 ;  /* 0x0000000b000b7308 */ /* 0x000e220000002400 */
[----:B------:R-:W-:Y:S02]  /*a110*/  ISETP.GT.AND P4, PT, R9, 0x51, PT ;  /* 0x000000510900780c */ /* 0x000fe40003f84270 */
[----:B---3--:R-:W-:-:S02]  /*a120*/  FSEL R62, R62, -INF , P3 ;  /* 0xff8000003e3e7808 */ /* 0x008fc40001800000 */
[----:B------:R-:W-:-:S03]  /*a130*/  FMNMX.FTZ R27, R58, R27, !PT ;  /* 0x0000001b3a1b7209 */ /* 0x000fc60007810000 */
[----:B------:R0:W-:Y:S01]  /*a140*/  MUFU.TANH R31, R74 ;  /* 0x0000004a001f7308 */ /* 0x0001e20000002400 */
[----:B------:R-:W-:Y:S01]  /*a150*/  FMUL.FTZ R78, R78, UR4 ;  /* 0x000000044e4e7c20 */ /* 0x000fe20008410000 */
[----:B------:R-:W-:Y:S01]  /*a160*/  ISETP.GT.AND P3, PT, R9, 0x58, PT ;  /* 0x000000580900780c */ /* 0x000fe20003f64270 */
[----:B------:R-:W-:Y:S01]  /*a170*/  FMUL.FTZ R79, R79, UR4 ;  /* 0x000000044f4f7c20 */ /* 0x000fe20008410000 */
[----:B-1----:R-:W-:Y:S02]  /*a180*/  FSEL R66, R66, -INF , P4 ;  /* 0xff80000042427808 */ /* 0x002fe40002000000 */
[----:B------:R-:W-:Y:S02]  /*a190*/  FMNMX.FTZ R27, R62, R27, !PT ;  /* 0x0000001b3e1b7209 */ /* 0x000fe40007810000 */
[----:B------:R-:W1:Y:S01]  /*a1a0*/  MUFU.TANH R75, R75 ;  /* 0x0000004b004b7308 */ /* 0x000e620000002400 */
[----:B------:R-:W-:Y:S02]  /*a1b0*/  ISETP.GT.AND P4, PT, R9, 0x59, PT ;  /* 0x000000590900780c */ /* 0x000fe40003f84270 */
[----:B--2---:R-:W-:-:S02]  /*a1c0*/  FSEL R70, R70, -INF , P3 ;  /* 0xff80000046467808 */ /* 0x004fc40001800000 */
[----:B------:R-:W-:-:S03]  /*a1d0*/  FMNMX.FTZ R27, R66, R27, !PT ;  /* 0x0000001b421b7209 */ /* 0x000fc60007810000 */
[----:B------:R1:W2:Y:S01]  /*a1e0*/  MUFU.TANH R35, R78 ;  /* 0x0000004e00237308 */ /* 0x0002a20000002400 */
[----:B------:R-:W-:Y:S01]  /*a1f0*/  FMUL.FTZ R82, R82, UR4 ;  /* 0x0000000452527c20 */ /* 0x000fe20008410000 */
[----:B------:R-:W-:Y:S01]  /*a200*/  ISETP.GT.AND P3, PT, R9, 0x60, PT ;  /* 0x000000600900780c */ /* 0x000fe20003f64270 */
[----:B------:R-:W-:Y:S01]  /*a210*/  FMUL.FTZ R83, R83, UR4 ;  /* 0x0000000453537c20 */ /* 0x000fe20008410000 */
[----:B0-----:R-:W-:Y:S02]  /*a220*/  FSEL R74, R11, -INF , P4 ;  /* 0xff8000000b4a7808 */ /* 0x001fe40002000000 */
[----:B------:R-:W-:Y:S02]  /*a230*/  FMNMX.FTZ R27, R70, R27, !PT ;  /* 0x0000001b461b7209 */ /* 0x000fe40007810000 */
[----:B------:R-:W0:Y:S01]  /*a240*/  MUFU.TANH R79, R79 ;  /* 0x0000004f004f7308 */ /* 0x000e220000002400 */
[----:B------:R-:W-:Y:S01]  /*a250*/  ISETP.GT.AND P4, PT, R9, 0x61, PT ;  /* 0x000000610900780c */ /* 0x000fe20003f84270 */
[----:B------:R-:W-:Y:S01]  /*a260*/  FMUL.FTZ R11, R86, UR4 ;  /* 0x00000004560b7c20 */ /* 0x000fe20008410000 */
[----:B------:R-:W-:-:S05]  /*a270*/  FMNMX.FTZ R27, R74, R27, !PT ;  /* 0x0000001b4a1b7209 */ /* 0x000fca0007810000 */
[----:B------:R3:W4:Y:S01]  /*a280*/  MUFU.TANH R39, R82 ;  /* 0x0000005200277308 */ /* 0x0007220000002400 */
[----:B-1----:R-:W-:Y:S01]  /*a290*/  FSEL R78, R75, -INF , P4 ;  /* 0xff8000004b4e7808 */ /* 0x002fe20002000000 */
[----:B------:R-:W-:Y:S01]  /*a2a0*/  FMUL.FTZ R87, R87, UR4 ;  /* 0x0000000457577c20 */ /* 0x000fe20008410000 */
[----:B---3--:R-:W-:-:S05]  /*a2b0*/  FSEL R82, R31, -INF , P3 ;  /* 0xff8000001f527808 */ /* 0x008fca0001800000 */
[----:B------:R-:W1:Y:S01]  /*a2c0*/  MUFU.TANH R83, R83 ;  /* 0x0000005300537308 */ /* 0x000e620000002400 */
[C---:B------:R-:W-:Y:S02]  /*a2d0*/  ISETP.GT.AND P3, PT, R9.reuse, 0x68, PT ;  /* 0x000000680900780c */ /* 0x040fe40003f64270 */
[----:B------:R-:W-:Y:S02]  /*a2e0*/  FMNMX.FTZ R27, R82, R27, !PT ;  /* 0x0000001b521b7209 */ /* 0x000fe40007810000 */
[----:B------:R-:W-:Y:S02]  /*a2f0*/  ISETP.GT.AND P4, PT, R9, 0x69, PT ;  /* 0x000000690900780c */ /* 0x000fe40003f84270 */
[----:B--2---:R-:W-:Y:S01]  /*a300*/  FSEL R86, R35, -INF , P3 ;  /* 0xff80000023567808 */ /* 0x004fe20001800000 */
[----:B------:R-:W2:Y:S01]  /*a310*/  MUFU.TANH R11, R11 ;  /* 0x0000000b000b7308 */ /* 0x000ea20000002400 */
[----:B------:R-:W-:Y:S01]  /*a320*/  FMNMX.FTZ R27, R78, R27, !PT ;  /* 0x0000001b4e1b7209 */ /* 0x000fe20007810000 */
[----:B------:R-:W-:Y:S01]  /*a330*/  FMUL.FTZ R15, R36, UR4 ;  /* 0x00000004240f7c20 */ /* 0x000fe20008410000 */
[----:B------:R-:W-:-:S02]  /*a340*/  ISETP.GT.AND P3, PT, R9, 0x70, PT ;  /* 0x000000700900780c */ /* 0x000fc40003f64270 */
[----:B0-----:R-:W-:Y:S02]  /*a350*/  FSEL R90, R79, -INF , P4 ;  /* 0xff8000004f5a7808 */ /* 0x001fe40002000000 */
[----:B------:R-:W-:Y:S01]  /*a360*/  FMNMX.FTZ R27, R86, R27, !PT ;  /* 0x0000001b561b7209 */ /* 0x000fe20007810000 */
[----:B------:R-:W0:Y:S01]  /*a370*/  MUFU.TANH R87, R87 ;  /* 0x0000005700577308 */ /* 0x000e220000002400 */
[----:B------:R-:W-:Y:S01]  /*a380*/  FMUL.FTZ R36, R49, UR4 ;  /* 0x0000000431247c20 */ /* 0x000fe20008410000 */
[----:B------:R-:W-:Y:S01]  /*a390*/  FMUL.FTZ R49, R60, UR4 ;  /* 0x000000043c317c20 */ /* 0x000fe20008410000 */
[----:B------:R-:W-:Y:S02]  /*a3a0*/  ISETP.GT.AND P4, PT, R9, 0x71, PT ;  /* 0x000000710900780c */ /* 0x000fe40003f84270 */
[----:B----4-:R-:W-:Y:S02]  /*a3b0*/  FSEL R60, R39, -INF , P3 ;  /* 0xff800000273c7808 */ /* 0x010fe40001800000 */
[----:B------:R-:W-:-:S02]  /*a3c0*/  FMNMX.FTZ R27, R90, R27, !PT ;  /* 0x0000001b5a1b7209 */ /* 0x000fc40007810000 */
[----:B------:R-:W-:Y:S02]  /*a3d0*/  ISETP.GT.AND P3, PT, R9, 0x78, PT ;  /* 0x000000780900780c */ /* 0x000fe40003f64270 */
[----:B-1----:R-:W-:Y:S02]  /*a3e0*/  FSEL R96, R83, -INF , P4 ;  /* 0xff80000053607808 */ /* 0x002fe40002000000 */
[----:B------:R-:W-:Y:S02]  /*a3f0*/  FMNMX.FTZ R27, R60, R27, !PT ;  /* 0x0000001b3c1b7209 */ /* 0x000fe40007810000 */
[----:B------:R-:W-:Y:S02]  /*a400*/  ISETP.GT.AND P4, PT, R9, 0x79, PT ;  /* 0x000000790900780c */ /* 0x000fe40003f84270 */
[----:B--2---:R-:W-:Y:S02]  /*a410*/  FSEL R94, R11, -INF , P3 ;  /* 0xff8000000b5e7808 */ /* 0x004fe40001800000 */
[----:B------:R-:W-:-:S02]  /*a420*/  FMNMX.FTZ R27, R96, R27, !PT ;  /* 0x0000001b601b7209 */ /* 0x000fc40007810000 */
[----:B0-----:R-:W-:Y:S02]  /*a430*/  FSEL R92, R87, -INF , P4 ;  /* 0xff800000575c7808 */ /* 0x001fe40002000000 */
[----:B------:R-:W-:-:S04]  /*a440*/  FMNMX.FTZ R9, R94, R27, !PT ;  /* 0x0000001b5e097209 */ /* 0x000fc80007810000 */
[----:B------:R-:W-:Y:S01]  /*a450*/  FMNMX.FTZ R9, R92, R9, !PT ;  /* 0x000000095c097209 */ /* 0x000fe20007810000 */
[----:B------:R-:W-:-:S04]  /*a460*/  FMUL.FTZ R27, R64, UR4 ;  /* 0x00000004401b7c20 */ /* 0x000fc80008410000 */
[----:B------:R-:W0:Y:S01]  /*a470*/  SHFL.BFLY PT, R64, R9, 0x2, 0x1f ;  /* 0x0c401f0009407f89 */ /* 0x000e2200000e0000 */
[----:B------:R-:W-:-:S03]  /*a480*/  FMUL.FTZ R35, R65, UR4 ;  /* 0x0000000441237c20 */ /* 0x000fc60008410000 */
[----:B------:R-:W1:Y:S01]  /*a490*/  SHFL.IDX PT, R65, R91, RZ, 0x1c1f ;  /* 0x001c1fff5b417589 */ /* 0x000e6200000e0000 */
[----:B------:R-:W-:Y:S01]  /*a4a0*/  FMUL.FTZ R8, R25, UR4 ;  /* 0x0000000419087c20 */ /* 0x000fe20008410000 */
[----:B0-----:R-:W-:-:S05]  /*a4b0*/  FMNMX.FTZ R64, R9, R64, !PT ;  /* 0x0000004009407209 */ /* 0x001fca0007810000 */
[----:B------:R-:W0:Y:S01]  /*a4c0*/  SHFL.BFLY PT, R11, R64, 0x1, 0x1f ;  /* 0x0c201f00400b7f89 */ /* 0x000e2200000e0000 */
[----:B------:R-:W2:Y:S01]  /*a4d0*/  MUFU.TANH R3, R3 ;  /* 0x0000000300037308 */ /* 0x000ea20000002400 */
[----:B------:R-:W-:Y:S01]  /*a4e0*/  FMUL.FTZ R12, R29, UR4 ;  /* 0x000000041d0c7c20 */ /* 0x000fe20008410000 */
[----:B------:R-:W-:-:S06]  /*a4f0*/  FMUL.FTZ R13, R32, UR4 ;  /* 0x00000004200d7c20 */ /* 0x000fcc0008410000 */
[----:B------:R-:W3:Y:S01]  /*a500*/  MUFU.TANH R8, R8 ;  /* 0x0000000800087308 */ /* 0x000ee20000002400 */
[----:B------:R-:W-:Y:S01]  /*a510*/  MOV R9, UR5 ;  /* 0x0000000500097c02 */ /* 0x000fe20008000f00 */
[----:B------:R-:W-:Y:S01]  /*a520*/  FMUL.FTZ R51, R61, UR4 ;  /* 0x000000043d337c20 */ /* 0x000fe20008410000 */
[----:B-1----:R-:W-:-:S05]  /*a530*/  VIADDMNMX R65, R65, R108, R89, PT ;  /* 0x0000006c41417246 */ /* 0x002fca0003800159 */
[----:B------:R-:W1:Y:S01]  /*a540*/  MUFU.TANH R10, R10 ;  /* 0x0000000a000a7308 */ /* 0x000e620000002400 */
[----:B0-----:R-:W-:-:S07]  /*a550*/  FMNMX.FTZ R11, R64, R11, !PT ;  /* 0x0000000b400b7209 */ /* 0x001fce0007810000 */
[----:B------:R-:W0:Y:S01]  /*a560*/  MUFU.TANH R12, R12 ;  /* 0x0000000c000c7308 */ /* 0x000e220000002400 */
[----:B------:R-:W-:Y:S01]  /*a570*/  ISETP.GT.AND P4, PT, R65, RZ, PT ;  /* 0x000000ff4100720c */ /* 0x000fe20003f84270 */
[----:B------:R-:W-:Y:S01]  /*a580*/  FMUL.FTZ R31, R68, UR4 ;  /* 0x00000004441f7c20 */ /* 0x000fe20008410000 */
[C---:B------:R-:W-:Y:S01]  /*a590*/  FSETP.NEU.FTZ.AND P3, PT, R11.reuse, -INF , PT ;  /* 0xff8000000b00780b */ /* 0x040fe20003f7d000 */
[----:B------:R-:W-:Y:S01]  /*a5a0*/  FMUL.FTZ R61, R11, R9 ;  /* 0x000000090b3d7220 */ /* 0x000fe20000410000 */
[----:B------:R-:W-:-:S03]  /*a5b0*/  ISETP.GT.AND P5, PT, R65, 0x1, PT ;  /* 0x000000014100780c */ /* 0x000fc60003fa4270 */
[----:B------:R-:W-:Y:S01]  /*a5c0*/  MUFU.TANH R14, R14 ;  /* 0x0000000e000e7308 */ /* 0x000fe20000002400 */
[----:B------:R-:W-:Y:S01]  /*a5d0*/  FSEL R61, R61, RZ, P3 ;  /* 0x000000ff3d3d7208 */ /* 0x000fe20001800000 */
[----:B------:R-:W-:Y:S01]  /*a5e0*/  FMUL.FTZ R39, R72, UR4 ;  /* 0x0000000448277c20 */ /* 0x000fe20008410000 */
[----:B------:R-:W-:Y:S01]  /*a5f0*/  ISETP.GT.AND P3, PT, R65, 0x8, PT ;  /* 0x000000084100780c */ /* 0x000fe20003f64270 */
[----:B------:R-:W-:-:S04]  /*a600*/  FMUL.FTZ R25, R40, UR4 ;  /* 0x0000000428197c20 */ /* 0x000fc80008410000 */
[----:B------:R-:W4:Y:S01]  /*a610*/  MUFU.TANH R13, R13 ;  /* 0x0000000d000d7308 */ /* 0x000f220000002400 */
[----:B--2---:R-:W-:Y:S01]  /*a620*/  FSEL R68, R3, -INF , P4 ;  /* 0xff80000003447808 */ /* 0x004fe20002000000 */
[----:B------:R-:W-:Y:S01]  /*a630*/  FMUL.FTZ R32, R45, UR4 ;  /* 0x000000042d207c20 */ /* 0x000fe20008410000 */
[----:B---3--:R-:W-:-:S05]  /*a640*/  FSEL R8, R8, -INF , P5 ;  /* 0xff80000008087808 */ /* 0x008fca0002800000 */
[----:B------:R-:W2:Y:S01]  /*a650*/  MUFU.TANH R15, R15 ;  /* 0x0000000f000f7308 */ /* 0x000ea20000002400 */
[----:B------:R-:W-:Y:S01]  /*a660*/  ISETP.GT.AND P4, PT, R65, 0x9, PT ;  /* 0x000000094100780c */ /* 0x000fe20003f84270 */
[----:B------:R-:W-:Y:S01]  /*a670*/  FMUL.FTZ R55, R80, UR4 ;  /* 0x0000000450377c20 */ /* 0x000fe20008410000 */
[----:B-1----:R-:W-:-:S05]  /*a680*/  FSEL R72, R10, -INF , P3 ;  /* 0xff8000000a487808 */ /* 0x002fca0001800000 */
[----:B------:R-:W1:Y:S01]  /*a690*/  MUFU.TANH R24, R24 ;  /* 0x0000001800187308 */ /* 0x000e620000002400 */
[----:B------:R-:W-:Y:S01]  /*a6a0*/  FMNMX.FTZ R3, R68, R8, !PT ;  /* 0x0000000844037209 */ /* 0x000fe20007810000 */
[----:B------:R-:W-:Y:S01]  /*a6b0*/  FMUL.FTZ R45, R76, UR4 ;  /* 0x000000044c2d7c20 */ /* 0x000fe20008410000 */
[----:B------:R-:W-:Y:S01]  /*a6c0*/  ISETP.GT.AND P3, PT, R65, 0x10, PT ;  /* 0x000000104100780c */ /* 0x000fe20003f64270 */
[----:B------:R-:W-:Y:S01]  /*a6d0*/  FMUL.FTZ R29, R44, UR4 ;  /* 0x000000042c1d7c20 */ /* 0x000fe20008410000 */
[----:B0-----:R-:W-:-:S03]  /*a6e0*/  FSEL R76, R12, -INF , P4 ;  /* 0xff8000000c4c7808 */ /* 0x001fc60002000000 */
[----:B------:R-:W-:Y:S01]  /*a6f0*/  MUFU.TANH R28, R28 ;  /* 0x0000001c001c7308 */ /* 0x000fe20000002400 */
[----:B------:R-:W-:Y:S01]  /*a700*/  FMNMX.FTZ R3, R72, R3, !PT ;  /* 0x0000000348037209 */ /* 0x000fe20007810000 */
[----:B------:R-:W-:Y:S01]  /*a710*/  FMUL.FTZ R59, R84, UR4 ;  /* 0x00000004543b7c20 */ /* 0x000fe20008410000 */
[----:B------:R-:W-:-:S05]  /*a720*/  ISETP.GT.AND P4, PT, R65, 0x11, PT ;  /* 0x000000114100780c */ /* 0x000fca0003f84270 */
[----:B------:R-:W-:Y:S01]  /*a730*/  MUFU.TANH R33, R33 ;  /* 0x0000002100217308 */ /* 0x000fe20000002400 */
[----:B----4-:R-:W-:-:S07]  /*a740*/  FSEL R80, R13, -INF , P3 ;  /* 0xff8000000d507808 */ /* 0x010fce0001800000 */
[----:B------:R-:W-:Y:S01]  /*a750*/  MUFU.TANH R37, R37 ;  /* 0x0000002500257308 */ /* 0x000fe20000002400 */
[----:B------:R-:W-:-:S07]  /*a760*/  FMNMX.FTZ R3, R76, R3, !PT ;  /* 0x000000034c037209 */ /* 0x000fce0007810000 */
[----:B------:R-:W-:Y:S01]  /*a770*/  MUFU.TANH R41, R41 ;  /* 0x0000002900297308 */ /* 0x000fe20000002400 */
[----:B------:R-:W-:Y:S01]  /*a780*/  ISETP.GT.AND P3, PT, R65, 0x18, PT ;  /* 0x000000184100780c */ /* 0x000fe20003f64270 */
[----:B------:R-:W-:Y:S01]  /*a790*/  FMUL.FTZ R43, R69, UR4 ;  /* 0x00000004452b7c20 */ /* 0x000fe20008410000 */
[----:B------:R-:W-:Y:S01]  /*a7a0*/  FSEL R14, R14, -INF , P4 ;  /* 0xff8000000e0e7808 */ /* 0x000fe20002000000 */
[----:B------:R-:W-:Y:S01]  /*a7b0*/  FMUL.FTZ R47, R73, UR4 ;  /* 0x00000004492f7c20 */ /* 0x000fe20008410000 */
[----:B------:R-:W-:Y:S01]  /*a7c0*/  FMUL.FTZ R63, R85, UR4 ;  /* 0x00000004553f7c20 */ /* 0x000fe20008410000 */
[----:B------:R-:W-:Y:S01]  /*a7d0*/  @!P1 PRMT R0, RZ, 0x654, R0 ;  /* 0x00000654ff009816 */ /* 0x000fe20000000000 */
[----:B------:R-:W-:Y:S01]  /*a7e0*/  ULDC UR5, c[0x0][0x9d8] ;  /* 0x0002760000057ab9 */ /* 0x000fe20000000800 */
[----:B------:R-:W0:Y:S01]  /*a7f0*/  MUFU.TANH R25, R25 ;  /* 0x0000001900197308 */ /* 0x000e220000002400 */
[----:B------:R-:W-:Y:S01]  /*a800*/  FMNMX.FTZ R3, R80, R3, !PT ;  /* 0x0000000350037209 */ /* 0x000fe20007810000 */
[-CC-:B------:R-:W-:Y:S01]  /*a810*/  FFMA.FTZ R10, R100, R9.reuse, -R61.reuse ;  /* 0x00000009640a7223 */ /* 0x180fe2000001083d */
[----:B------:R-:W-:Y:S01]  /*a820*/  ISETP.GT.AND P4, PT, R65, 0x19, PT ;  /* 0x000000194100780c */ /* 0x000fe20003f84270 */
[----:B------:R-:W-:Y:S01]  /*a830*/  FFMA.FTZ R145, R102, R9, -R61 ;  /* 0x0000000966917223 */ /* 0x000fe2000001083d */
[----:B--2---:R-:W-:-:S03]  /*a840*/  FSEL R84, R15, -INF , P3 ;  /* 0xff8000000f547808 */ /* 0x004fc60001800000 */
[----:B------:R-:W2:Y:S01]  /*a850*/  MUFU.TANH R32, R32 ;  /* 0x0000002000207308 */ /* 0x000ea20000002400 */
[----:B------:R-:W-:Y:S01]  /*a860*/  FMNMX.FTZ R3, R14, R3, !PT ;  /* 0x000000030e037209 */ /* 0x000fe20007810000 */
[-CC-:B------:R-:W-:Y:S01]  /*a870*/  FFMA.FTZ R106, R106, R9.reuse, -R61.reuse ;  /* 0x000000096a6a7223 */ /* 0x180fe2000001083d */
[----:B------:R-:W-:Y:S01]  /*a880*/  ISETP.GT.AND P3, PT, R65, 0x20, PT ;  /* 0x000000204100780c */ /* 0x000fe20003f64270 */
[----:B------:R-:W-:-:S04]  /*a890*/  FFMA.FTZ R147, R104, R9, -R61 ;  /* 0x0000000968937223 */ /* 0x000fc8000001083d */
[----:B------:R-:W3:Y:S01]  /*a8a0*/  MUFU.TANH R29, R29 ;  /* 0x0000001d001d7308 */ /* 0x000ee20000002400 */
[----:B-1----:R-:W-:Y:S01]  /*a8b0*/  FSEL R100, R24, -INF , P4 ;  /* 0xff80000018647808 */ /* 0x002fe20002000000 */
[----:B------:R-:W-:Y:S01]  /*a8c0*/  FMUL.FTZ R40, R53, UR4 ;  /* 0x0000000435287c20 */ /* 0x000fe20008410000 */
[----:B------:R-:W-:-:S05]  /*a8d0*/  FMNMX.FTZ R3, R84, R3, !PT ;  /* 0x0000000354037209 */ /* 0x000fca0007810000 */
[----:B------:R-:W1:Y:S01]  /*a8e0*/  MUFU.TANH R36, R36 ;  /* 0x0000002400247308 */ /* 0x000e620000002400 */
[----:B------:R-:W-:Y:S01]  /*a8f0*/  ISETP.GT.AND P4, PT, R65, 0x21, PT ;  /* 0x000000214100780c */ /* 0x000fe20003f84270 */
[----:B------:R-:W-:Y:S01]  /*a900*/  FMUL.FTZ R44, R57, UR4 ;  /* 0x00000004392c7c20 */ /* 0x000fe20008410000 */
[----:B0-----:R-:W-:Y:S01]  /*a910*/  FSEL R102, R25, -INF , P3 ;  /* 0xff80000019667808 */ /* 0x001fe20001800000 */
[----:B------:R-:W-:Y:S01]  /*a920*/  FFMA.FTZ R141, R30, R9, -R61 ;  /* 0x000000091e8d7223 */ /* 0x000fe2000001083d */
[----:B------:R-:W-:-:S03]  /*a930*/  FMNMX.FTZ R3, R100, R3, !PT ;  /* 0x0000000364037209 */ /* 0x000fc60007810000 */
[----:B------:R-:W-:Y:S01]  /*a940*/  MUFU.TANH R49, R49 ;  /* 0x0000003100317308 */ /* 0x000fe20000002400 */
[----:B------:R-:W-:-:S07]  /*a950*/  ISETP.GT.AND P3, PT, R65, 0x28, PT ;  /* 0x000000284100780c */ /* 0x000fce0003f64270 */
[----:B------:R-:W-:Y:S01]  /*a960*/  MUFU.TANH R51, R51 ;  /* 0x0000003300337308 */ /* 0x000fe20000002400 */
[----:B------:R-:W-:-:S07]  /*a970*/  FSEL R104, R28, -INF , P4 ;  /* 0xff8000001c687808 */ /* 0x000fce0002000000 */
[----:B------:R-:W-:Y:S01]  /*a980*/  MUFU.TANH R27, R27 ;  /* 0x0000001b001b7308 */ /* 0x000fe20000002400 */
[----:B------:R-:W-:Y:S01]  /*a990*/  FMNMX.FTZ R3, R102, R3, !PT ;  /* 0x0000000366037209 */ /* 0x000fe20007810000 */
[----:B------:R-:W-:Y:S01]  /*a9a0*/  FFMA.FTZ R143, R38, R9, -R61 ;  /* 0x00000009268f7223 */ /* 0x000fe2000001083d */
[----:B------:R-:W-:-:S05]  /*a9b0*/  ISETP.GT.AND P4, PT, R65, 0x29, PT ;  /* 0x000000294100780c */ /* 0x000fca0003f84270 */
[----:B------:R-:W-:Y:S01]  /*a9c0*/  MUFU.TANH R35, R35 ;  /* 0x0000002300237308 */ /* 0x000fe20000002400 */
[----:B------:R-:W-:Y:S01]  /*a9d0*/  FMNMX.FTZ R3, R104, R3, !PT ;  /* 0x0000000368037209 */ /* 0x000fe20007810000 */
[----:B------:R-:W-:Y:S01]  /*a9e0*/  FFMA.FTZ R149, R110, R9, -R61 ;  /* 0x000000096e957223 */ /* 0x000fe2000001083d */
[----:B--2---:R-:W-:-:S05]  /*a9f0*/  FSEL R32, R32, -INF , P4 ;  /* 0xff80000020207808 */ /* 0x004fca0002000000 */
[----:B------:R-:W-:Y:S01]  /*aa00*/  MUFU.TANH R31, R31 ;  /* 0x0000001f001f7308 */ /* 0x000fe20000002400 */
[-CC-:B------:R-:W-:Y:S01]  /*aa10*/  FFMA.FTZ R64, R112, R9.reuse, -R61.reuse ;  /* 0x0000000970407223 */ /* 0x180fe2000001083d */
[-CC-:B------:R-:W-:Y:S01]  /*aa20*/  FFMA.FTZ R151, R114, R9.reuse, -R61.reuse ;  /* 0x0000000972977223 */ /* 0x180fe2000001083d */
[-CC-:B------:R-:W-:Y:S01]  /*aa30*/  FFMA.FTZ R139, R50, R9.reuse, -R61.reuse ;  /* 0x00000009328b7223 */ /* 0x180fe2000001083d */
[-CC-:B------:R-:W-:Y:S01]  /*aa40*/  FFMA.FTZ R26, R26, R9.reuse, -R61.reuse ;  /* 0x000000091a1a7223 */ /* 0x180fe2000001083d */
[-CC-:B------:R-:W-:Y:S01]  /*aa50*/  FFMA.FTZ R34, R34, R9.reuse, -R61.reuse ;  /* 0x0000000922227223 */ /* 0x180fe2000001083d */
[-CC-:B------:R-:W-:Y:S01]  /*aa60*/  FFMA.FTZ R137, R42, R9.reuse, -R61.reuse ;  /* 0x000000092a897223 */ /* 0x180fe2000001083d */
[----:B------:R0:W-:Y:S01]  /*aa70*/  @!P1 SYNCS.ARRIVE.TRANS64.RED.A1T0 RZ, [R0+URZ], RZ ;  /* 0x000000ff00ff99a7 */ /* 0x0001e2000810043f */
[----:B------:R3:W-:Y:S01]  /*aa80*/  MUFU.EX2 R12, R106 ;  /* 0x0000006a000c7308 */ /* 0x0007e20000000800 */
[----:B------:R-:W-:Y:S01]  /*aa90*/  FFMA.FTZ R28, R98, R9, -R61 ;  /* 0x00000009621c7223 */ /* 0x000fe2000001083d */
[----:B---3--:R-:W-:-:S06]  /*aaa0*/  FSEL R106, R29, -INF , P3 ;  /* 0xff8000001d6a7808 */ /* 0x008fcc0001800000 */
[----:B------:R-:W2:Y:S01]  /*aab0*/  MUFU.TANH R40, R40 ;  /* 0x0000002800287308 */ /* 0x000ea20000002400 */
[C---:B------:R-:W-:Y:S02]  /*aac0*/  ISETP.GT.AND P3, PT, R65.reuse, 0x30, PT ;  /* 0x000000304100780c */ /* 0x040fe40003f64270 */
[----:B------:R-:W-:Y:S02]  /*aad0*/  FMNMX.FTZ R3, R106, R3, !PT ;  /* 0x000000036a037209 */ /* 0x000fe40007810000 */
[----:B------:R-:W-:Y:S02]  /*aae0*/  ISETP.GT.AND P4, PT, R65, 0x31, PT ;  /* 0x000000314100780c */ /* 0x000fe40003f84270 */
[----:B------:R-:W-:Y:S02]  /*aaf0*/  FSEL R98, R33, -INF , P3 ;  /* 0xff80000021627808 */ /* 0x000fe40001800000 */
[----:B------:R-:W-:Y:S01]  /*ab00*/  FMNMX.FTZ R3, R32, R3, !PT ;  /* 0x0000000320037209 */ /* 0x000fe20007810000 */
[----:B------:R-:W3:Y:S01]  /*ab10*/  MUFU.TANH R44, R44 ;  /* 0x0000002c002c7308 */ /* 0x000ee20000002400 */
[----:B------:R-:W-:-:S02]  /*ab20*/  ISETP.GT.AND P3, PT, R65, 0x38, PT ;  /* 0x000000384100780c */ /* 0x000fc40003f64270 */
[----:B-1----:R-:W-:Y:S02]  /*ab30*/  FSEL R36, R36, -INF , P4 ;  /* 0xff80000024247808 */ /* 0x002fe40002000000 */
[----:B------:R-:W-:Y:S02]  /*ab40*/  FMNMX.FTZ R3, R98, R3, !PT ;  /* 0x0000000362037209 */ /* 0x000fe40007810000 */
[----:B------:R-:W-:Y:S02]  /*ab50*/  ISETP.GT.AND P4, PT, R65, 0x39, PT ;  /* 0x000000394100780c */ /* 0x000fe40003f84270 */
[----:B------:R-:W-:Y:S02]  /*ab60*/  FSEL R30, R37, -INF , P3 ;  /* 0xff800000251e7808 */ /* 0x000fe40001800000 */
[----:B------:R-:W-:Y:S02]  /*ab70*/  FMNMX.FTZ R3, R36, R3, !PT ;  /* 0x0000000324037209 */ /* 0x000fe40007810000 */
[----:B------:R-:W-:-:S02]  /*ab80*/  ISETP.GT.AND P3, PT, R65, 0x40, PT ;  /* 0x000000404100780c */ /* 0x000fc40003f64270 */
[----:B--2---:R-:W-:Y:S02]  /*ab90*/  FSEL R40, R40, -INF , P4 ;  /* 0xff80000028287808 */ /* 0x004fe40002000000 */
[----:B------:R-:W-:Y:S02]  /*aba0*/  FMNMX.FTZ R3, R30, R3, !PT ;  /* 0x000000031e037209 */ /* 0x000fe40007810000 */
[----:B------:R-:W-:Y:S02]  /*abb0*/  ISETP.GT.AND P4, PT, R65, 0x41, PT ;  /* 0x000000414100780c */ /* 0x000fe40003f84270 */
[----:B------:R-:W-:Y:S02]  /*abc0*/  FSEL R108, R41, -INF , P3 ;  /* 0xff800000296c7808 */ /* 0x000fe40001800000 */
[----:B------:R-:W-:Y:S02]  /*abd0*/  FMNMX.FTZ R3, R40, R3, !PT ;  /* 0x0000000328037209 */ /* 0x000fe40007810000 */
[----:B------:R-:W-:-:S02]  /*abe0*/  ISETP.GT.AND P3, PT, R65, 0x48, PT ;  /* 0x000000484100780c */ /* 0x000fc40003f64270 */
[----:B---3--:R-:W-:Y:S02]  /*abf0*/  FSEL R44, R44, -INF , P4 ;  /* 0xff8000002c2c7808 */ /* 0x008fe40002000000 */
[----:B------:R-:W-:Y:S02]  /*ac00*/  FMNMX.FTZ R3, R108, R3, !PT ;  /* 0x000000036c037209 */ /* 0x000fe40007810000 */
[----:B------:R-:W-:Y:S02]  /*ac10*/  ISETP.GT.AND P4, PT, R65, 0x49, PT ;  /* 0x000000494100780c */ /* 0x000fe40003f84270 */
[----:B------:R-:W-:Y:S02]  /*ac20*/  FSEL R38, R49, -INF , P3 ;  /* 0xff80000031267808 */ /* 0x000fe40001800000 */
[----:B------:R-:W-:Y:S01]  /*ac30*/  FMNMX.FTZ R3, R44, R3, !PT ;  /* 0x000000032c037209 */ /* 0x000fe20007810000 */
[----:B------:R-:W1:Y:S01]  /*ac40*/  MUFU.TANH R43, R43 ;  /* 0x0000002b002b7308 */ /* 0x000e620000002400 */
[----:B------:R-:W-:-:S02]  /*ac50*/  ISETP.GT.AND P3, PT, R65, 0x50, PT ;  /* 0x000000504100780c */ /* 0x000fc40003f64270 */
[----:B------:R-:W-:Y:S02]  /*ac60*/  FSEL R110, R51, -INF , P4 ;  /* 0xff800000336e7808 */ /* 0x000fe40002000000 */
[----:B------:R-:W-:Y:S02]  /*ac70*/  FMNMX.FTZ R3, R38, R3, !PT ;  /* 0x0000000326037209 */ /* 0x000fe40007810000 */
[----:B------:R-:W-:Y:S01]  /*ac80*/  ISETP.GT.AND P4, PT, R65, 0x51, PT ;  /* 0x000000514100780c */ /* 0x000fe20003f84270 */
[----:B------:R-:W2:Y:S01]  /*ac90*/  MUFU.TANH R39, R39 ;  /* 0x0000002700277308 */ /* 0x000ea20000002400 */
[----:B------:R-:W-:Y:S02]  /*aca0*/  FSEL R112, R27, -INF , P3 ;  /* 0xff8000001b707808 */ /* 0x000fe40001800000 */
[----:B------:R-:W-:Y:S01]  /*acb0*/  FMNMX.FTZ R3, R110, R3, !PT ;  /* 0x000000036e037209 */ /* 0x000fe20007810000 */
[----:B------:R-:W-:Y:S01]  /*acc0*/  FMUL.FTZ R53, R77, UR4 ;  /* 0x000000044d357c20 */ /* 0x000fe20008410000 */
[----:B------:R-:W-:-:S02]  /*acd0*/  ISETP.GT.AND P3, PT, R65, 0x58, PT ;  /* 0x000000584100780c */ /* 0x000fc40003f64270 */
[----:B------:R-:W-:Y:S01]  /*ace0*/  FSEL R114, R35, -INF , P4 ;  /* 0xff80000023727808 */ /* 0x000fe20002000000 */
[----:B------:R-:W3:Y:S01]  /*acf0*/  MUFU.TANH R47, R47 ;  /* 0x0000002f002f7308 */ /* 0x000ee20000002400 */
[----:B------:R-:W-:Y:S02]  /*ad00*/  FMNMX.FTZ R3, R112, R3, !PT ;  /* 0x0000000370037209 */ /* 0x000fe40007810000 */
[----:B------:R-:W-:Y:S02]  /*ad10*/  ISETP.GT.AND P4, PT, R65, 0x59, PT ;  /* 0x000000594100780c */ /* 0x000fe40003f84270 */
[----:B------:R-:W-:Y:S02]  /*ad20*/  FSEL R116, R31, -INF , P3 ;  /* 0xff8000001f747808 */ /* 0x000fe40001800000 */
[----:B------:R-:W-:Y:S01]  /*ad30*/  FMNMX.FTZ R3, R114, R3, !PT ;  /* 0x0000000372037209 */ /* 0x000fe20007810000 */
[----:B------:R-:W4:Y:S01]  /*ad40*/  MUFU.TANH R45, R45 ;  /* 0x0000002d002d7308 */ /* 0x000f220000002400 */
[----:B------:R-:W-:Y:S01]  /*ad50*/  ISETP.GT.AND P3, PT, R65, 0x60, PT ;  /* 0x000000604100780c */ /* 0x000fe20003f64270 */
[----:B------:R-:W-:Y:S01]  /*ad60*/  FMUL.FTZ R57, R81, UR4 ;  /* 0x0000000451397c20 */ /* 0x000fe20008410000 */
[----:B-1----:R-:W-:-:S05]  /*ad70*/  FSEL R118, R43, -INF , P4 ;  /* 0xff8000002b767808 */ /* 0x002fca0002000000 */
[----:B------:R-:W-:Y:S01]  /*ad80*/  MUFU.TANH R55, R55 ;  /* 0x0000003700377308 */ /* 0x000fe20000002400 */
[----:B------:R-:W-:-:S07]  /*ad90*/  FMNMX.FTZ R3, R116, R3, !PT ;  /* 0x0000000374037209 */ /* 0x000fce0007810000 */
[----:B------:R-:W-:Y:S01]  /*ada0*/  MUFU.TANH R59, R59 ;  /* 0x0000003b003b7308 */ /* 0x000fe20000002400 */
[----:B------:R-:W-:-:S07]  /*adb0*/  ISETP.GT.AND P4, PT, R65, 0x61, PT ;  /* 0x000000614100780c */ /* 0x000fce0003f84270 */
[----:B------:R-:W-:Y:S01]  /*adc0*/  MUFU.TANH R63, R63 ;  /* 0x0000003f003f7308 */ /* 0x000fe20000002400 */
[----:B--2---:R-:W-:-:S07]  /*add0*/  FSEL R120, R39, -INF , P3 ;  /* 0xff80000027787808 */ /* 0x004fce0001800000 */
[----:B------:R-:W-:Y:S01]  /*ade0*/  MUFU.EX2 R24, R10 ;  /* 0x0000000a00187308 */ /* 0x000fe20000000800 */
[----:B------:R-:W-:-:S07]  /*adf0*/  FMNMX.FTZ R3, R118, R3, !PT ;  /* 0x0000000376037209 */ /* 0x000fce0007810000 */
[----:B------:R-:W-:Y:S08]  /*ae00*/  MUFU.EX2 R149, R149 ;  /* 0x0000009500957308 */ /* 0x000ff00000000800 */
[----:B------:R-:W1:Y:S01]  /*ae10*/  MUFU.TANH R53, R53 ;  /* 0x0000003500357308 */ /* 0x000e620000002400 */
[----:B------:R-:W-:-:S07]  /*ae20*/  ISETP.GT.AND P3, PT, R65, 0x68, PT ;  /* 0x000000684100780c */ /* 0x000fce0003f64270 */
[----:B------:R-:W-:Y:S01]  /*ae30*/  MUFU.EX2 R64, R64 ;  /* 0x0000004000407308 */ /* 0x000fe20000000800 */
[----:B---3--:R-:W-:-:S07]  /*ae40*/  FSEL R50, R47, -INF , P4 ;  /* 0xff8000002f327808 */ /* 0x008fce0002000000 */
[----:B------:R-:W-:Y:S01]  /*ae50*/  MUFU.EX2 R151, R151 ;  /* 0x0000009700977308 */ /* 0x000fe20000000800 */
[----:B------:R-:W-:-:S07]  /*ae60*/  FMNMX.FTZ R3, R120, R3, !PT ;  /* 0x0000000378037209 */ /* 0x000fce0007810000 */
[----:B------:R-:W-:Y:S01]  /*ae70*/  MUFU.EX2 R145, R145 ;  /* 0x0000009100917308 */ /* 0x000fe20000000800 */
[----:B------:R-:W-:-:S07]  /*ae80*/  ISETP.GT.AND P4, PT, R65, 0x69, PT ;  /* 0x000000694100780c */ /* 0x000fce0003f84270 */
[----:B------:R-:W-:Y:S01]  /*ae90*/  MUFU.EX2 R147, R147 ;  /* 0x0000009300937308 */ /* 0x000fe20000000800 */
[----:B----4-:R-:W-:-:S07]  /*aea0*/  FSEL R122, R45, -INF , P3 ;  /* 0xff8000002d7a7808 */ /* 0x010fce0001800000 */
[----:B------:R-:W-:Y:S01]  /*aeb0*/  MUFU.EX2 R141, R141 ;  /* 0x0000008d008d7308 */ /* 0x000fe20000000800 */
[----:B------:R-:W-:Y:S01]  /*aec0*/  FMNMX.FTZ R3, R50, R3, !PT ;  /* 0x0000000332037209 */ /* 0x000fe20007810000 */
[----:B------:R-:W2:Y:S06]  /*aed0*/  @P2 LDC R45, c[0x0][0x450] ;  /* 0x00011400ff2d2b82 */ /* 0x000eac0000000800 */
        /* <DEDUP_REMOVED lines=8> */
[----:B------:R-:W3:Y:S01]  /*af60*/  MUFU.TANH R57, R57 ;  /* 0x0000003900397308 */ /* 0x000ee20000002400 */
[----:B------:R-:W-:Y:S01]  /*af70*/  ISETP.GT.AND P3, PT, R65, 0x70, PT ;  /* 0x000000704100780c */ /* 0x000fe20003f64270 */
[-CC-:B------:R-:W-:Y:S01]  /*af80*/  FFMA.FTZ R121, R60, R9.reuse, -R61.reuse ;  /* 0x000000093c797223 */ /* 0x180fe2000001083d */
[----:B-1----:R-:W-:Y:S01]  /*af90*/  FSEL R124, R53, -INF , P4 ;  /* 0xff800000357c7808 */ /* 0x002fe20002000000 */
[----:B------:R-:W-:Y:S01]  /*afa0*/  FFMA.FTZ R123, R94, R9, -R61 ;  /* 0x000000095e7b7223 */ /* 0x000fe2000001083d */
[----:B------:R-:W-:Y:S01]  /*afb0*/  FMNMX.FTZ R3, R122, R3, !PT ;  /* 0x000000037a037209 */ /* 0x000fe20007810000 */
[----:B------:R-:W-:Y:S01]  /*afc0*/  ULDC UR4, c[0x0][0x9d8] ;  /* 0x0002760000047ab9 */ /* 0x000fe20000000800 */
[----:B------:R-:W-:-:S02]  /*afd0*/  ISETP.GT.AND P4, PT, R65, 0x71, PT ;  /* 0x000000714100780c */ /* 0x000fc40003f84270 */
[----:B------:R-:W-:Y:S02]  /*afe0*/  FSEL R126, R55, -INF , P3 ;  /* 0xff800000377e7808 */ /* 0x000fe40001800000 */
[----:B------:R-:W-:Y:S02]  /*aff0*/  FMNMX.FTZ R3, R124, R3, !PT ;  /* 0x000000037c037209 */ /* 0x000fe40007810000 */
[----:B------:R-:W-:Y:S02]  /*b000*/  ISETP.GT.AND P3, PT, R65, 0x78, PT ;  /* 0x000000784100780c */ /* 0x000fe40003f64270 */
[----:B------:R-:W-:Y:S02]  /*b010*/  FMNMX.FTZ R3, R126, R3, !PT ;  /* 0x000000037e037209 */ /* 0x000fe40007810000 */
[----:B---3--:R-:W-:Y:S02]  /*b020*/  FSEL R128, R57, -INF , P4 ;  /* 0xff80000039807808 */ /* 0x008fe40002000000 */
[----:B------:R-:W-:-:S02]  /*b030*/  ISETP.GT.AND P4, PT, R65, 0x79, PT ;  /* 0x000000794100780c */ /* 0x000fc40003f84270 */
[----:B------:R-:W-:Y:S02]  /*b040*/  FSEL R130, R59, -INF , P3 ;  /* 0xff8000003b827808 */ /* 0x000fe40001800000 */
[----:B------:R-:W-:Y:S02]  /*b050*/  FMNMX.FTZ R3, R128, R3, !PT ;  /* 0x0000000380037209 */ /* 0x000fe40007810000 */
[----:B------:R-:W-:Y:S02]  /*b060*/  FSEL R132, R63, -INF , P4 ;  /* 0xff8000003f847808 */ /* 0x000fe40002000000 */
[----:B------:R-:W-:-:S04]  /*b070*/  FMNMX.FTZ R3, R130, R3, !PT ;  /* 0x0000000382037209 */ /* 0x000fc80007810000 */
[----:B------:R-:W-:-:S05]  /*b080*/  FMNMX.FTZ R3, R132, R3, !PT ;  /* 0x0000000384037209 */ /* 0x000fca0007810000 */
[----:B------:R-:W1:Y:S02]  /*b090*/  SHFL.BFLY PT, R10, R3, 0x2, 0x1f ;  /* 0x0c401f00030a7f89 */ /* 0x000e6400000e0000 */
[----:B-1----:R-:W-:-:S05]  /*b0a0*/  FMNMX.FTZ R13, R3, R10, !PT ;  /* 0x0000000a030d7209 */ /* 0x002fca0007810000 */
[----:B------:R-:W1:Y:S02]  /*b0b0*/  SHFL.BFLY PT, R10, R13, 0x1, 0x1f ;  /* 0x0c201f000d0a7f89 */ /* 0x000e6400000e0000 */
[----:B-1----:R-:W-:-:S04]  /*b0c0*/  FMNMX.FTZ R10, R13, R10, !PT ;  /* 0x0000000a0d0a7209 */ /* 0x002fc80007810000 */
[C---:B------:R-:W-:Y:S01]  /*b0d0*/  FSETP.NEU.FTZ.AND P3, PT, R10.reuse, -INF , PT ;  /* 0xff8000000a00780b */ /* 0x040fe20003f7d000 */
[----:B------:R-:W-:-:S05]  /*b0e0*/  FMUL.FTZ R41, R10, R9 ;  /* 0x000000090a297220 */ /* 0x000fca0000410000 */
[----:B------:R-:W-:-:S05]  /*b0f0*/  FSEL R41, R41, RZ, P3 ;  /* 0x000000ff29297208 */ /* 0x000fca0001800000 */
[----:B------:R-:W-:Y:S01]  /*b100*/  FFMA.FTZ R3, R8, R9, -R41 ;  /* 0x0000000908037223 */ /* 0x000fe20000010829 */
[----:B------:R-:W-:-:S04]  /*b110*/  FADD.FTZ R8, R149, R64 ;  /* 0x0000004095087221 */ /* 0x000fc80000010000 */
[----:B------:R-:W-:-:S04]  /*b120*/  FADD.FTZ R35, R151, R8 ;  /* 0x0000000897237221 */ /* 0x000fc80000010000 */
[----:B------:R-:W-:Y:S01]  /*b130*/  FADD.FTZ R8, R12, R35 ;  /* 0x000000230c087221 */ /* 0x000fe20000010000 */
[-CC-:B------:R-:W-:Y:S02]  /*b140*/  FFMA.FTZ R35, R44, R9.reuse, -R41.reuse ;  /* 0x000000092c237223 */ /* 0x180fe40000010829 */
[----:B------:R-:W3:Y:S01]  /*b150*/  LDL R44, [R1+0x40] ;  /* 0x00004000012c7983 */ /* 0x000ee20000100800 */
[-CC-:B------:R-:W-:Y:S01]  /*b160*/  FFMA.FTZ R148, R68, R9.reuse, -R41.reuse ;  /* 0x0000000944947223 */ /* 0x180fe20000010829 */
[-CC-:B------:R-:W-:Y:S01]  /*b170*/  FFMA.FTZ R150, R72, R9.reuse, -R41.reuse ;  /* 0x0000000948967223 */ /* 0x180fe20000010829 */
[----:B------:R-:W-:Y:S01]  /*b180*/  MUFU.EX2 R3, R3 ;  /* 0x0000000300037308 */ /* 0x000fe20000000800 */
[-CC-:B------:R-:W-:Y:S01]  /*b190*/  FFMA.FTZ R13, R76, R9.reuse, -R41.reuse ;  /* 0x000000094c0d7223 */ /* 0x180fe20000010829 */
[----:B------:R-:W-:-:S06]  /*b1a0*/  FFMA.FTZ R144, R80, R9, -R41 ;  /* 0x0000000950907223 */ /* 0x000fcc0000010829 */
[----:B------:R-:W1:Y:S01]  /*b1b0*/  MUFU.EX2 R148, R148 ;  /* 0x0000009400947308 */ /* 0x000e620000000800 */
[----:B------:R-:W-:-:S07]  /*b1c0*/  FFMA.FTZ R15, R14, R9, -R41 ;  /* 0x000000090e0f7223 */ /* 0x000fce0000010829 */
[----:B------:R-:W4:Y:S01]  /*b1d0*/  MUFU.EX2 R150, R150 ;  /* 0x0000009600967308 */ /* 0x000f220000000800 */
[----:B------:R-:W-:Y:S01]  /*b1e0*/  FADD.FTZ R37, R145, R8 ;  /* 0x0000000891257221 */ /* 0x000fe20000010000 */
[----:B------:R-:W-:-:S06]  /*b1f0*/  FFMA.FTZ R31, R36, R9, -R41 ;  /* 0x00000009241f7223 */ /* 0x000fcc0000010829 */
[----:B------:R-:W0:Y:S01]  /*b200*/  MUFU.EX2 R28, R28 ;  /* 0x0000001c001c7308 */ /* 0x000e220000000800 */
[----:B------:R-:W-:Y:S01]  /*b210*/  FFMA.FTZ R146, R84, R9, -R41 ;  /* 0x0000000954927223 */ /* 0x000fe20000010829 */
[----:B------:R-:W2:Y:S06]  /*b220*/  @P2 LDC R36, c[0x0][0x44c] ;  /* 0x00011300ff242b82 */ /* 0x000eac0000000800 */
[----:B------:R-:W0:Y:S01]  /*b230*/  MUFU.EX2 R13, R13 ;  /* 0x0000000d000d7308 */ /* 0x000e220000000800 */
[----:B------:R-:W-:Y:S01]  /*b240*/  FADD.FTZ R8, R24, R37 ;  /* 0x0000002518087221 */ /* 0x000fe20000010000 */
[----:B-1----:R-:W-:-:S06]  /*b250*/  FADD.FTZ R39, R148, R3 ;  /* 0x0000000394277221 */ /* 0x002fcc0000010000 */
[----:B------:R-:W1:Y:S01]  /*b260*/  MUFU.EX2 R144, R144 ;  /* 0x0000009000907308 */ /* 0x000e620000000800 */
[----:B------:R-:W-:Y:S01]  /*b270*/  FFMA.FTZ R25, R100, R9, -R41 ;  /* 0x0000000964197223 */ /* 0x000fe20000010829 */
[----:B------:R-:W-:Y:S01]  /*b280*/  FADD.FTZ R37, R147, R8 ;  /* 0x0000000893257221 */ /* 0x000fe20000010000 */
[----:B----4-:R-:W-:-:S05]  /*b290*/  FADD.FTZ R8, R150, R39 ;  /* 0x0000002796087221 */ /* 0x010fca0000010000 */
[----:B------:R-:W4:Y:S01]  /*b2a0*/  MUFU.EX2 R15, R15 ;  /* 0x0000000f000f7308 */ /* 0x000f220000000800 */
[-CC-:B------:R-:W-:Y:S01]  /*b2b0*/  FFMA.FTZ R140, R102, R9.reuse, -R41.reuse ;  /* 0x00000009668c7223 */ /* 0x180fe20000010829 */
[----:B------:R-:W-:Y:S01]  /*b2c0*/  FFMA.FTZ R138, R30, R9, -R41 ;  /* 0x000000091e8a7223 */ /* 0x000fe20000010829 */
[----:B0-----:R-:W-:-:S05]  /*b2d0*/  FADD.FTZ R30, R28, R37 ;  /* 0x000000251c1e7221 */ /* 0x001fca0000010000 */
[----:B------:R-:W0:Y:S01]  /*b2e0*/  MUFU.EX2 R143, R143 ;  /* 0x0000008f008f7308 */ /* 0x000e220000000800 */
[----:B------:R-:W-:Y:S01]  /*b2f0*/  FADD.FTZ R39, R13, R8 ;  /* 0x000000080d277221 */ /* 0x000fe20000010000 */
[----:B------:R-:W-:-:S06]  /*b300*/  FFMA.FTZ R27, R104, R9, -R41 ;  /* 0x00000009681b7223 */ /* 0x000fcc0000010829 */
[----:B------:R-:W2:Y:S01]  /*b310*/  MUFU.EX2 R146, R146 ;  /* 0x0000009200927308 */ /* 0x000ea20000000800 */
[----:B------:R-:W-:Y:S01]  /*b320*/  FADD.FTZ R43, R141, R30 ;  /* 0x0000001e8d2b7221 */ /* 0x000fe20000010000 */
[----:B-1----:R-:W-:-:S06]  /*b330*/  FADD.FTZ R0, R144, R39 ;  /* 0x0000002790007221 */ /* 0x002fcc0000010000 */
[----:B------:R-:W1:Y:S01]  /*b340*/  MUFU.EX2 R34, R34 ;  /* 0x0000002200227308 */ /* 0x000e620000000800 */
[----:B------:R-:W-:-:S07]  /*b350*/  FFMA.FTZ R142, R106, R9, -R41 ;  /* 0x000000096a8e7223 */ /* 0x000fce0000010829 */
[----:B------:R-:W1:Y:S01]  /*b360*/  MUFU.EX2 R25, R25 ;  /* 0x0000001900197308 */ /* 0x000e620000000800 */
[----:B------:R-:W-:Y:S01]  /*b370*/  FADD.FTZ R8, R26, R43 ;  /* 0x0000002b1a087221 */ /* 0x000fe20000010000 */
[----:B------:R-:W-:-:S06]  /*b380*/  FFMA.FTZ R46, R48, R9, -R61 ;  /* 0x00000009302e7223 */ /* 0x000fcc000001083d */
[----:B------:R-:W1:Y:S01]  /*b390*/  MUFU.EX2 R137, R137 ;  /* 0x0000008900897308 */ /* 0x000e620000000800 */
[----:B----4-:R-:W-:Y:S01]  /*b3a0*/  FADD.FTZ R43, R15, R0 ;  /* 0x000000000f2b7221 */ /* 0x010fe20000010000 */
[----:B------:R-:W-:-:S06]  /*b3b0*/  FFMA.FTZ R29, R32, R9, -R41 ;  /* 0x00000009201d7223 */ /* 0x000fcc0000010829 */
[----:B------:R-:W4:Y:S01]  /*b3c0*/  MUFU.EX2 R140, R140 ;  /* 0x0000008c008c7308 */ /* 0x000f220000000800 */
[----:B0-----:R-:W-:Y:S01]  /*b3d0*/  FADD.FTZ R39, R143, R8 ;  /* 0x000000088f277221 */ /* 0x001fe20000010000 */
[----:B--2---:R-:W-:-:S06]  /*b3e0*/  FADD.FTZ R0, R146, R43 ;  /* 0x0000002b92007221 */ /* 0x004fcc0000010000 */
[----:B------:R-:W0:Y:S01]  /*b3f0*/  MUFU.EX2 R42, R42 ;  /* 0x0000002a002a7308 */ /* 0x000e220000000800 */
[----:B------:R-:W-:Y:S01]  /*b400*/  FFMA.FTZ R136, R98, R9, -R41 ;  /* 0x0000000962887223 */ /* 0x000fe20000010829 */
[----:B------:R-:W-:-:S06]  /*b410*/  @P2 IMAD.HI.U32 R36, R97, R36, RZ ;  /* 0x0000002461242227 */ /* 0x000fcc00078e00ff */
[----:B------:R-:W2:Y:S01]  /*b420*/  MUFU.EX2 R27, R27 ;  /* 0x0000001b001b7308 */ /* 0x000ea20000000800 */
[----:B-1----:R-:W-:Y:S01]  /*b430*/  FADD.FTZ R8, R34, R39 ;  /* 0x0000002722087221 */ /* 0x002fe20000010000 */
[----:B------:R-:W-:-:S06]  /*b440*/  FFMA.FTZ R48, R54, R9, -R61 ;  /* 0x0000000936307223 */ /* 0x000fcc000001083d */
[----:B------:R-:W1:Y:S01]  /*b450*/  MUFU.EX2 R139, R139 ;  /* 0x0000008b008b7308 */ /* 0x000e620000000800 */
[----:B------:R-:W-:Y:S01]  /*b460*/  FADD.FTZ R43, R25, R0 ;  /* 0x00000000192b7221 */ /* 0x000fe20000010000 */
[----:B------:R-:W-:-:S06]  /*b470*/  IMAD.MOV.U32 R32, RZ, RZ, R97 ;  /* 0x000000ffff207224 */ /* 0x000fcc00078e0061 */
[----:B------:R-:W1:Y:S01]  /*b480*/  MUFU.EX2 R142, R142 ;  /* 0x0000008e008e7308 */ /* 0x000e620000000800 */
[----:B------:R-:W-:Y:S01]  /*b490*/  @P2 SHF.R.U32.HI R32, RZ, R45, R36 ;  /* 0x0000002dff202219 */ /* 0x000fe20000011624 */
[----:B------:R-:W-:-:S06]  /*b4a0*/  FADD.FTZ R45, R137, R8 ;  /* 0x00000008892d7221 */ /* 0x000fcc0000010000 */
[----:B------:R-:W1:Y:S01]  /*b4b0*/  MUFU.EX2 R46, R46 ;  /* 0x0000002e002e7308 */ /* 0x000e620000000800 */
[----:B----4-:R-:W-:-:S07]  /*b4c0*/  FADD.FTZ R0, R140, R43 ;  /* 0x0000002b8c007221 */ /* 0x010fce0000010000 */
[----:B------:R-:W4:Y:S01]  /*b4d0*/  MUFU.EX2 R29, R29 ;  /* 0x0000001d001d7308 */ /* 0x000f220000000800 */
[----:B0-----:R-:W-:Y:S01]  /*b4e0*/  FADD.FTZ R8, R42, R45 ;  /* 0x0000002d2a087221 */ /* 0x001fe20000010000 */
[----:B------:R-:W-:-:S06]  /*b4f0*/  FFMA.FTZ R52, R58, R9, -R61 ;  /* 0x000000093a347223 */ /* 0x000fcc000001083d */
[----:B------:R-:W0:Y:S01]  /*b500*/  MUFU.EX2 R133, R133 ;  /* 0x0000008500857308 */ /* 0x000e220000000800 */
[----:B--2---:R-:W-:Y:S01]  /*b510*/  FADD.FTZ R45, R27, R0 ;  /* 0x000000001b2d7221 */ /* 0x004fe20000010000 */
[----:B------:R-:W-:-:S06]  /*b520*/  FFMA.FTZ R33, R40, R9, -R41 ;  /* 0x0000000928217223 */ /* 0x000fcc0000010829 */
[----:B------:R-:W2:Y:S01]  /*b530*/  MUFU.EX2 R136, R136 ;  /* 0x0000008800887308 */ /* 0x000ea20000000800 */
[----:B-1----:R-:W-:Y:S01]  /*b540*/  FADD.FTZ R47, R139, R8 ;  /* 0x000000088b2f7221 */ /* 0x002fe20000010000 */
[----:B------:R-:W-:-:S06]  /*b550*/  FADD.FTZ R0, R142, R45 ;  /* 0x0000002d8e007221 */ /* 0x000fcc0000010000 */
[----:B------:R-:W1:Y:S01]  /*b560*/  MUFU.EX2 R48, R48 ;  /* 0x0000003000307308 */ /* 0x000e620000000800 */
[----:B------:R-:W-:-:S07]  /*b570*/  FFMA.FTZ R14, R108, R9, -R41 ;  /* 0x000000096c0e7223 */ /* 0x000fce0000010829 */
[----:B------:R-:W1:Y:S01]  /*b580*/  MUFU.EX2 R31, R31 ;  /* 0x0000001f001f7308 */ /* 0x000e620000000800 */
[----:B------:R-:W-:Y:S01]  /*b590*/  FADD.FTZ R8, R46, R47 ;  /* 0x0000002f2e087221 */ /* 0x000fe20000010000 */
[----:B------:R-:W-:-:S06]  /*b5a0*/  FFMA.FTZ R54, R66, R9, -R61 ;  /* 0x0000000942367223 */ /* 0x000fcc000001083d */
[----:B------:R-:W1:Y:S01]  /*b5b0*/  MUFU.EX2 R135, R135 ;  /* 0x0000008700877308 */ /* 0x000e620000000800 */
[----:B----4-:R-:W-:-:S07]  /*b5c0*/  FADD.FTZ R47, R29, R0 ;  /* 0x000000001d2f7221 */ /* 0x010fce0000010000 */
[----:B------:R-:W4:Y:S01]  /*b5d0*/  MUFU.EX2 R138, R138 ;  /* 0x0000008a008a7308 */ /* 0x000f220000000800 */
[----:B0-----:R-:W-:Y:S01]  /*b5e0*/  FADD.FTZ R45, R133, R8 ;  /* 0x00000008852d7221 */ /* 0x001fe20000010000 */
[----:B--2---:R-:W-:-:S06]  /*b5f0*/  FADD.FTZ R8, R136, R47 ;  /* 0x0000002f88087221 */ /* 0x004fcc0000010000 */
[----:B------:R-:W0:Y:S01]  /*b600*/  MUFU.EX2 R52, R52 ;  /* 0x0000003400347308 */ /* 0x000e220000000800 */
[----:B------:R-:W-:-:S07]  /*b610*/  FFMA.FTZ R134, R38, R9, -R41 ;  /* 0x0000000926867223 */ /* 0x000fce0000010829 */
[----:B------:R-:W2:Y:S01]  /*b620*/  MUFU.EX2 R33, R33 ;  /* 0x0000002100217308 */ /* 0x000ea20000000800 */
[----:B-1----:R-:W-:Y:S01]  /*b630*/  FADD.FTZ R36, R48, R45 ;  /* 0x0000002d30247221 */ /* 0x002fe20000010000 */
[----:B------:R-:W-:-:S06]  /*b640*/  FFMA.FTZ R56, R74, R9, -R61 ;  /* 0x000000094a387223 */ /* 0x000fcc000001083d */
[----:B------:R-:W1:Y:S01]  /*b650*/  MUFU.EX2 R129, R129 ;  /* 0x0000008100817308 */ /* 0x000e620000000800 */
[----:B------:R-:W-:Y:S01]  /*b660*/  FADD.FTZ R47, R31, R8 ;  /* 0x000000081f2f7221 */ /* 0x000fe20000010000 */
[----:B------:R-:W-:-:S06]  /*b670*/  FFMA.FTZ R37, R110, R9, -R41 ;  /* 0x000000096e257223 */ /* 0x000fcc0000010829 */
[----:B------:R-:W1:Y:S01]  /*b680*/  MUFU.EX2 R14, R14 ;  /* 0x0000000e000e7308 */ /* 0x000e620000000800 */
[----:B------:R-:W-:Y:S01]  /*b690*/  FADD.FTZ R49, R135, R36 ;  /* 0x0000002487317221 */ /* 0x000fe20000010000 */
[----:B----4-:R-:W-:-:S06]  /*b6a0*/  FADD.FTZ R38, R138, R47 ;  /* 0x0000002f8a267221 */ /* 0x010fcc0000010000 */
[----:B------:R-:W4:Y:S01]  /*b6b0*/  MUFU.EX2 R54, R54 ;  /* 0x0000003600367308 */ /* 0x000f220000000800 */
[----:B------:R-:W-:-:S07]  /*b6c0*/  FFMA.FTZ R30, R112, R9, -R41 ;  /* 0x00000009701e7223 */ /* 0x000fce0000010829 */
        /* <DEDUP_REMOVED lines=8> */
[----:B------:R-:W-:-:S06]  /*b750*/  F2FP.BF16.F32.PACK_AB R151, R12, R151 ;  /* 0x000000970c97723e */ /* 0x000fcc00000010ff */
[----:B------:R-:W1:Y:S01]  /*b760*/  MUFU.EX2 R56, R56 ;  /* 0x0000003800387308 */ /* 0x000e620000000800 */
[----:B------:R-:W-:Y:S01]  /*b770*/  IADD3 R40, R32, R93, -R95 ;  /* 0x0000005d20287210 */ /* 0x000fe20007ffe85f */
[----:B------:R-:W-:-:S06]  /*b780*/  FADD.FTZ R12, R14, R47 ;  /* 0x0000002f0e0c7221 */ /* 0x000fcc0000010000 */
[----:B------:R-:W1:Y:S01]  /*b790*/  MUFU.EX2 R37, R37 ;  /* 0x0000002500257308 */ /* 0x000e620000000800 */
[----:B------:R-:W-:Y:S01]  /*b7a0*/  FFMA.FTZ R32, R116, R9, -R41 ;  /* 0x0000000974207223 */ /* 0x000fe20000010829 */
[----:B----4-:R-:W-:-:S06]  /*b7b0*/  FADD.FTZ R38, R54, R49 ;  /* 0x0000003136267221 */ /* 0x010fcc0000010000 */
[----:B------:R-:W4:Y:S01]  /*b7c0*/  MUFU.EX2 R125, R125 ;  /* 0x0000007d007d7308 */ /* 0x000f220000000800 */
[----:B------:R-:W-:Y:S01]  /*b7d0*/  FFMA.FTZ R62, R90, R9, -R61 ;  /* 0x000000095a3e7223 */ /* 0x000fe2000001083d */
[----:B------:R-:W-:-:S06]  /*b7e0*/  FADD.FTZ R47, R35, R12 ;  /* 0x0000000c232f7221 */ /* 0x000fcc0000010000 */
[----:B------:R-:W3:Y:S01]  /*b7f0*/  MUFU.EX2 R30, R30 ;  /* 0x0000001e001e7308 */ /* 0x000ee20000000800 */
[----:B------:R-:W-:Y:S01]  /*b800*/  FFMA.FTZ R43, R118, R9, -R41 ;  /* 0x00000009762b7223 */ /* 0x000fe20000010829 */
[----:B0-----:R-:W-:-:S06]  /*b810*/  FADD.FTZ R49, R131, R38 ;  /* 0x0000002683317221 */ /* 0x001fcc0000010000 */
[----:B------:R-:W0:Y:S01]  /*b820*/  MUFU.EX2 R58, R58 ;  /* 0x0000003a003a7308 */ /* 0x000e220000000800 */
[----:B--2---:R-:W-:-:S07]  /*b830*/  FADD.FTZ R12, R134, R47 ;  /* 0x0000002f860c7221 */ /* 0x004fce0000010000 */
[----:B------:R-:W2:Y:S01]  /*b840*/  MUFU.EX2 R39, R39 ;  /* 0x0000002700277308 */ /* 0x000ea20000000800 */
[----:B------:R-:W-:Y:S01]  /*b850*/  F2FP.BF16.F32.PACK_AB R145, R24, R145 ;  /* 0x000000911891723e */ /* 0x000fe200000010ff */
[----:B------:R-:W-:Y:S01]  /*b860*/  FFMA.FTZ R120, R120, R9, -R41 ;  /* 0x0000000978787223 */ /* 0x000fe20000010829 */
[----:B-1----:R-:W-:-:S05]  /*b870*/  FADD.FTZ R24, R56, R49 ;  /* 0x0000003138187221 */ /* 0x002fca0000010000 */
[----:B------:R-:W1:Y:S01]  /*b880*/  MUFU.EX2 R127, R127 ;  /* 0x0000007f007f7308 */ /* 0x000e620000000800 */
[----:B------:R-:W-:Y:S01]  /*b890*/  FFMA.FTZ R60, R96, R9, -R61 ;  /* 0x00000009603c7223 */ /* 0x000fe2000001083d */
[----:B------:R-:W-:-:S06]  /*b8a0*/  FADD.FTZ R47, R37, R12 ;  /* 0x0000000c252f7221 */ /* 0x000fcc0000010000 */
[----:B------:R-:W1:Y:S01]  /*b8b0*/  MUFU.EX2 R32, R32 ;  /* 0x0000002000207308 */ /* 0x000e620000000800 */
[-CC-:B------:R-:W-:Y:S01]  /*b8c0*/  FFMA.FTZ R45, R124, R9.reuse, -R41.reuse ;  /* 0x000000097c2d7223 */ /* 0x180fe20000010829 */
[----:B------:R-:W-:Y:S01]  /*b8d0*/  FFMA.FTZ R50, R50, R9, -R41 ;  /* 0x0000000932327223 */ /* 0x000fe20000010829 */
[----:B----4-:R-:W-:-:S05]  /*b8e0*/  FADD.FTZ R49, R125, R24 ;  /* 0x000000187d317221 */ /* 0x010fca0000010000 */
[----:B------:R-:W4:Y:S01]  /*b8f0*/  MUFU.EX2 R62, R62 ;  /* 0x0000003e003e7308 */ /* 0x000f220000000800 */
[----:B---3--:R-:W-:-:S07]  /*b900*/  FADD.FTZ R12, R30, R47 ;  /* 0x0000002f1e0c7221 */ /* 0x008fce0000010000 */
[----:B------:R-:W3:Y:S01]  /*b910*/  MUFU.EX2 R43, R43 ;  /* 0x0000002b002b7308 */ /* 0x000ee20000000800 */
[-CC-:B------:R-:W-:Y:S01]  /*b920*/  FFMA.FTZ R122, R122, R9.reuse, -R41.reuse ;  /* 0x000000097a7a7223 */ /* 0x180fe20000010829 */
[-CC-:B------:R-:W-:Y:S01]  /*b930*/  FFMA.FTZ R0, R126, R9.reuse, -R41.reuse ;  /* 0x000000097e007223 */ /* 0x180fe20000010829 */
[-CC-:B------:R-:W-:Y:S01]  /*b940*/  FFMA.FTZ R128, R128, R9.reuse, -R41.reuse ;  /* 0x0000000980807223 */ /* 0x180fe20000010829 */
[----:B------:R-:W-:-:S04]  /*b950*/  FFMA.FTZ R130, R130, R9, -R41 ;  /* 0x0000000982827223 */ /* 0x000fc80000010829 */
[----:B------:R-:W3:Y:S01]  /*b960*/  MUFU.EX2 R121, R121 ;  /* 0x0000007900797308 */ /* 0x000ee20000000800 */
[----:B------:R-:W-:Y:S01]  /*b970*/  FFMA.FTZ R36, R132, R9, -R41 ;  /* 0x0000000984247223 */ /* 0x000fe20000010829 */
[----:B0-----:R-:W-:Y:S01]  /*b980*/  FADD.FTZ R24, R58, R49 ;  /* 0x000000313a187221 */ /* 0x001fe20000010000 */
[----:B--2---:R-:W-:-:S05]  /*b990*/  FADD.FTZ R47, R39, R12 ;  /* 0x0000000c272f7221 */ /* 0x004fca0000010000 */
[----:B------:R-:W-:Y:S01]  /*b9a0*/  MUFU.EX2 R124, R120 ;  /* 0x00000078007c7308 */ /* 0x000fe20000000800 */
[----:B-1----:R-:W-:Y:S01]  /*b9b0*/  FADD.FTZ R49, R127, R24 ;  /* 0x000000187f317221 */ /* 0x002fe20000010000 */
[----:B------:R-:W-:-:S06]  /*b9c0*/  FADD.FTZ R12, R32, R47 ;  /* 0x0000002f200c7221 */ /* 0x000fcc0000010000 */
[----:B------:R-:W0:Y:S01]  /*b9d0*/  MUFU.EX2 R60, R60 ;  /* 0x0000003c003c7308 */ /* 0x000e220000000800 */
[----:B------:R-:W-:-:S07]  /*b9e0*/  SHF.R.S32.HI R51, RZ, 0x1f, R40 ;  /* 0x0000001fff337819 */ /* 0x000fce0000011428 */
[----:B------:R-:W-:Y:S01]  /*b9f0*/  MUFU.EX2 R41, R50 ;  /* 0x0000003200297308 */ /* 0x000fe20000000800 */
[----:B----4-:R-:W-:Y:S01]  /*ba00*/  FADD.FTZ R24, R62, R49 ;  /* 0x000000313e187221 */ /* 0x010fe20000010000 */
[----:B---3--:R-:W-:-:S06]  /*ba10*/  FADD.FTZ R49, R43, R12 ;  /* 0x0000000c2b317221 */ /* 0x008fcc0000010000 */
[----:B------:R-:W1:Y:S01]  /*ba20*/  MUFU.EX2 R123, R123 ;  /* 0x0000007b007b7308 */ /* 0x000e620000000800 */
[----:B------:R-:W-:-:S07]  /*ba30*/  LEA.HI R8, R51, R40, RZ, 0x7 ;  /* 0x0000002833087211 */ /* 0x000fce00078f38ff */
[----:B------:R-:W2:Y:S01]  /*ba40*/  MUFU.EX2 R126, R122 ;  /* 0x0000007a007e7308 */ /* 0x000ea20000000800 */
[----:B------:R-:W-:-:S07]  /*ba50*/  FADD.FTZ R51, R121, R24 ;  /* 0x0000001879337221 */ /* 0x000fce0000010000 */
[----:B------:R-:W3:Y:S01]  /*ba60*/  MUFU.EX2 R45, R45 ;  /* 0x0000002d002d7308 */ /* 0x000ee20000000800 */
[----:B0-----:R-:W-:-:S07]  /*ba70*/  FADD.FTZ R12, R60, R51 ;  /* 0x000000333c0c7221 */ /* 0x001fce0000010000 */
[----:B------:R0:W4:Y:S01]  /*ba80*/  MUFU.EX2 R120, R0 ;  /* 0x0000000000787308 */ /* 0x0001220000000800 */
[----:B-1----:R-:W-:Y:S01]  /*ba90*/  FADD.FTZ R51, R123, R12 ;  /* 0x0000000c7b337221 */ /* 0x002fe20000010000 */
[----:B0-----:R-:W-:-:S06]  /*baa0*/  FADD.FTZ R0, R124, R49 ;  /* 0x000000317c007221 */ /* 0x001fcc0000010000 */
[----:B------:R-:W0:Y:S01]  /*bab0*/  MUFU.EX2 R47, R128 ;  /* 0x00000080002f7308 */ /* 0x000e220000000800 */
[----:B------:R-:W-:Y:S01]  /*bac0*/  FADD.FTZ R49, R41, R0 ;  /* 0x0000000029317221 */ /* 0x000fe20000010000 */
[----:B------:R-:W-:-:S03]  /*bad0*/  F2FP.BF16.F32.PACK_AB R150, R13, R150 ;  /* 0x000000960d96723e */ /* 0x000fc600000010ff */
[----:B--2---:R-:W-:-:S03]  /*bae0*/  FADD.FTZ R12, R126, R49 ;  /* 0x000000317e0c7221 */ /* 0x004fc60000010000 */
[----:B------:R-:W1:Y:S01]  /*baf0*/  MUFU.EX2 R122, R130 ;  /* 0x00000082007a7308 */ /* 0x000e620000000800 */
[----:B------:R-:W-:Y:S01]  /*bb00*/  F2FP.BF16.F32.PACK_AB R148, R3, R148 ;  /* 0x000000940394723e */ /* 0x000fe200000010ff */
[----:B---3--:R-:W-:-:S06]  /*bb10*/  FADD.FTZ R3, R45, R12 ;  /* 0x0000000c2d037221 */ /* 0x008fcc0000010000 */
[----:B------:R-:W2:Y:S01]  /*bb20*/  MUFU.EX2 R13, R36 ;  /* 0x00000024000d7308 */ /* 0x000ea20000000800 */
[----:B----4-:R-:W-:Y:S01]  /*bb30*/  FADD.FTZ R12, R120, R3 ;  /* 0x00000003780c7221 */ /* 0x010fe20000010000 */
[----:B------:R-:W-:-:S03]  /*bb40*/  SHF.R.S32.HI R8, RZ, 0x7, R8 ;  /* 0x00000007ff087819 */ /* 0x000fc60000011408 */
[----:B0-----:R-:W-:Y:S01]  /*bb50*/  FADD.FTZ R3, R47, R12 ;  /* 0x0000000c2f037221 */ /* 0x001fe20000010000 */
[----:B------:R-:W-:Y:S01]  /*bb60*/  VIMNMX R44, R44, R8, !PT ;  /* 0x000000082c2c7248 */ /* 0x000fe20007fe0100 */
[----:B------:R-:W-:Y:S02]  /*bb70*/  FFMA.FTZ R66, R92, R9, -R61 ;  /* 0x000000095c427223 */ /* 0x000fe4000001083d */
[----:B-1----:R-:W-:Y:S02]  /*bb80*/  FADD.FTZ R12, R122, R3 ;  /* 0x000000037a0c7221 */ /* 0x002fe40000010000 */
[----:B------:R0:W-:Y:S02]  /*bb90*/  STL [R1+0x34], R44 ;  /* 0x0000342c01007387 */ /* 0x0001e40000100800 */
[----:B------:R-:W1:Y:S01]  /*bba0*/  MUFU.EX2 R66, R66 ;  /* 0x0000004200427308 */ /* 0x000e620000000800 */
[----:B--2---:R-:W-:Y:S01]  /*bbb0*/  FADD.FTZ R3, R13, R12 ;  /* 0x0000000c0d037221 */ /* 0x004fe20000010000 */
[----:B------:R-:W-:-:S05]  /*bbc0*/  VIADD R12, R88, 0xfffffffe ;  /* 0xfffffffe580c7836 */ /* 0x000fca0000000000 */
[----:B------:R-:W-:Y:S02]  /*bbd0*/  ISETP.GE.AND P3, PT, R12, R44, PT ;  /* 0x0000002c0c00720c */ /* 0x000fe40003f66270 */
[----:B------:R-:W-:Y:S02]  /*bbe0*/  CS2R R118, SRZ ;  /* 0x0000000000767805 */ /* 0x000fe4000001ff00 */
[----:B------:R-:W-:Y:S02]  /*bbf0*/  F2FP.BF16.F32.PACK_AB R149, R64, R149 ;  /* 0x000000954095723e */ /* 0x000fe400000010ff */
[----:B------:R-:W-:Y:S02]  /*bc00*/  CS2R R116, SRZ ;  /* 0x0000000000747805 */ /* 0x000fe4000001ff00 */
[----:B------:R-:W-:Y:S02]  /*bc10*/  F2FP.BF16.F32.PACK_AB R147, R28, R147 ;  /* 0x000000931c93723e */ /* 0x000fe400000010ff */
[----:B------:R-:W-:-:S02]  /*bc20*/  CS2R R114, SRZ ;  /* 0x0000000000727805 */ /* 0x000fc4000001ff00 */
[----:B------:R-:W-:Y:S01]  /*bc30*/  F2FP.BF16.F32.PACK_AB R141, R26, R141 ;  /* 0x0000008d1a8d723e */ /* 0x000fe200000010ff */
[----:B-1----:R-:W-:Y:S01]  /*bc40*/  FADD.FTZ R0, R66, R51 ;  /* 0x0000003342007221 */ /* 0x002fe20000010000 */
[----:B------:R-:W-:Y:S02]  /*bc50*/  F2FP.BF16.F32.PACK_AB R143, R34, R143 ;  /* 0x0000008f228f723e */ /* 0x000fe400000010ff */
[----:B------:R-:W-:Y:S02]  /*bc60*/  CS2R R112, SRZ ;  /* 0x0000000000707805 */ /* 0x000fe4000001ff00 */
[----:B------:R-:W-:Y:S02]  /*bc70*/  F2FP.BF16.F32.PACK_AB R137, R42, R137 ;  /* 0x000000892a89723e */ /* 0x000fe400000010ff */
[----:B------:R-:W-:Y:S02]  /*bc80*/  CS2R R110, SRZ ;  /* 0x00000000006e7805 */ /* 0x000fe4000001ff00 */
[----:B------:R-:W-:-:S02]  /*bc90*/  F2FP.BF16.F32.PACK_AB R139, R46, R139 ;  /* 0x0000008b2e8b723e */ /* 0x000fc400000010ff */
[----:B------:R-:W-:Y:S02]  /*bca0*/  CS2R R108, SRZ ;  /* 0x00000000006c7805 */ /* 0x000fe4000001ff00 */
        /* <DEDUP_REMOVED lines=32> */
[----:B0-----:R-:W-:Y:S06]  /*beb0*/  @!P3 BRA `(.L_x_14503) ;  /* 0x00000030006cb947 */ /* 0x001fec0003800000 */
[----:B------:R-:W-:Y:S02]  /*bec0*/  IMAD.MOV.U32 R15, RZ, RZ, R11 ;  /* 0x000000ffff0f7224 */ /* 0x000fe400078e000b */
[----:B------:R-:W-:Y:S02]  /*bed0*/  IMAD.MOV.U32 R13, RZ, RZ, R10 ;  /* 0x000000ffff0d7224 */ /* 0x000fe400078e000a */
[----:B------:R-:W-:Y:S02]  /*bee0*/  IMAD.MOV.U32 R8, RZ, RZ, R23 ;  /* 0x000000ffff087224 */ /* 0x000fe400078e0017 */
[----:B------:R-:W-:Y:S02]  /*bef0*/  IMAD.MOV.U32 R14, RZ, RZ, R18 ;  /* 0x000000ffff0e7224 */ /* 0x000fe400078e0012 */
[----:B------:R-:W-:-:S07]  /*bf00*/  IMAD.MOV.U32 R119, RZ, RZ, RZ ;  /* 0x000000ffff777224 */ /* 0x000fce00078e00ff */
.L_x_14513:
        /* <DEDUP_REMOVED lines=11> */
.L_x_14505:
[----:B------:R-:W-:Y:S01]  /*bfc0*/  IMAD R9, R18, 0x8, R2 ;  /* 0x0000000812097824 */ /* 0x000fe200078e0202 */
[----:B------:R-:W-:-:S04]  /*bfd0*/  SHF.L.U32 R10, R23, 0x1f, RZ ;  /* 0x0000001f170a7819 */ /* 0x000fc800000006ff */
[----:B------:R0:W1:Y:S01]  /*bfe0*/  SYNCS.PHASECHK.TRANS64.TRYWAIT P4, [R9+URZ+0x16830], R10 ;  /* 0x0168300a090075a7 */ /* 0x000062000808017f */
[----:B------:R-:W-:Y:S05]  /*bff0*/  @!P0 BRA `(.L_x_14506) ;  /* 0x0000000000048947 */ /* 0x000fea0003800000 */
[----:B------:R-:W-:Y:S01]  /*c000*/  BPT.TRAP 0x1 ;  /* 0x000000040000795c */ /* 0x000fe20000300000 */
.L_x_14506:
[----:B------:R-:W-:Y:S04]  /*c010*/  BSSY B0, `(.L_x_14504) ;  /* 0x0000004000007945 */ /* 0x000fe80003800000 */
[----:B-1----:R-:W-:Y:S05]  /*c020*/  @P4 BRA `(.L_x_14507) ;  /* 0x0000000000084947 */ /* 0x002fea0003800000 */
[----:B------:R-:W1:Y:S02]  /*c030*/  SYNCS.PHASECHK.TRANS64.TRYWAIT P4, [R9+URZ+0x16830], R10 ;  /* 0x0168300a090075a7 */ /* 0x000e64000808017f */
[----:B-1----:R-:W-:Y:S05]  /*c040*/  @!P4 BRA `(.L_x_14508) ;  /* 0x0000010400a8c947 */ /* 0x002fea0003800000 */
.L_x_14507:
[----:B------:R-:W-:Y:S05]  /*c050*/  BSYNC B0 ;  /* 0x0000000000007941 */ /* 0x000fea0003800000 */
.L_x_14504:
[----:B01----:R-:W2:Y:S01]  /*c060*/  LDL R10, [R1+0x24] ;  /* 0x00002400010a7983 */ /* 0x003ea20000100800 */
[----:B------:R-:W0:Y:S01]  /*c070*/  S2R R9, SR_TID.X ;  /* 0x0000000000097919 */ /* 0x000e220000002100 */
[----:B------:R-:W-:Y:S05]  /*c080*/  WARPSYNC.ALL ;  /* 0x0000000000007948 */ /* 0x000fea0003800000 */
[----:B------:R-:W-:Y:S01]  /*c090*/  IMAD.MOV.U32 R27, RZ, RZ, 0x40000040 ;  /* 0x40000040ff1b7424 */ /* 0x000fe200078e00ff */
[----:B0-----:R-:W-:-:S05]  /*c0a0*/  SHF.R.U32.HI R9, RZ, 0x7, R9 ;  /* 0x00000007ff097819 */ /* 0x001fca0000011609 */
[----:B------:R-:W-:Y:S01]  /*c0b0*/  VIADD R9, R9, 0x8 ;  /* 0x0000000809097836 */ /* 0x000fe20000000000 */
[----:B------:R-:W-:Y:S01]  /*c0c0*/  R2UR UR8, R4 ;  /* 0x00000000040872ca */ /* 0x000fe200000e0000 */
[----:B------:R-:W-:Y:S01]  /*c0d0*/  IMAD.MOV.U32 R25, RZ, RZ, 0x40000040 ;  /* 0x40000040ff197424 */ /* 0x000fe200078e00ff */
[----:B------:R-:W-:Y:S02]  /*c0e0*/  R2UR UR9, R5 ;  /* 0x00000000050972ca */ /* 0x000fe400000e0000 */
[----:B------:R-:W-:Y:S02]  /*c0f0*/  R2UR UR11, R27 ;  /* 0x000000001b0b72ca */ /* 0x000fe400000e0000 */
[----:B------:R-:W-:Y:S02]  /*c100*/  R2UR UR15, R25 ;  /* 0x00000000190f72ca */ /* 0x000fe400000e0000 */
[----:B------:R-:W-:Y:S02]  /*c110*/  R2UR UR23, R27 ;  /* 0x000000001b1772ca */ /* 0x000fe400000e0000 */
[----:B------:R-:W-:-:S02]  /*c120*/  R2UR UR12, R156 ;  /* 0x000000009c0c72ca */ /* 0x000fc400000e0000 */
[----:B------:R-:W-:Y:S01]  /*c130*/  R2UR UR13, R157 ;  /* 0x000000009d0d72ca */ /* 0x000fe200000e0000 */
[----:B------:R0:W-:Y:S01]  /*c140*/  BAR.SYNC.DEFER_BLOCKING R9, 0x100 ;  /* 0x000400090000751d */ /* 0x0001e20000010000 */
[----:B------:R-:W-:Y:S02]  /*c150*/  MOV R11, 0x40000040 ;  /* 0x40000040000b7802 */ /* 0x000fe40000000f00 */
[----:B------:R-:W-:Y:S02]  /*c160*/  R2UR UR16, R20 ;  /* 0x00000000141072ca */ /* 0x000fe400000e0000 */
[----:B------:R-:W-:Y:S02]  /*c170*/  R2UR UR19, R11 ;  /* 0x000000000b1372ca */ /* 0x000fe400000e0000 */
[----:B------:R-:W-:Y:S01]  /*c180*/  R2UR UR17, R21 ;  /* 0x00000000151172ca */ /* 0x000fe200000e0000 */
[----:B--2---:R-:W-:-:S04]  /*c190*/  IMAD R26, R18, 0x400, R10 ;  /* 0x00000400121a7824 */ /* 0x004fc800078e020a */
[C---:B------:R-:W-:Y:S01]  /*c1a0*/  VIADD R24, R26.reuse, 0x2 ;  /* 0x000000021a187836 */ /* 0x040fe20000000000 */
[C---:B------:R-:W-:Y:S01]  /*c1b0*/  R2UR UR10, R26.reuse ;  /* 0x000000001a0a72ca */ /* 0x040fe200000e0000 */
[C---:B------:R-:W-:Y:S02]  /*c1c0*/  VIADD R10, R26.reuse, 0x4 ;  /* 0x000000041a0a7836 */ /* 0x040fe40000000000 */
[----:B------:R-:W-:Y:S01]  /*c1d0*/  VIADD R26, R26, 0x6 ;  /* 0x000000061a1a7836 */ /* 0x000fe20000000000 */
[----:B------:R-:W-:-:S04]  /*c1e0*/  R2UR UR14, R24 ;  /* 0x00000000180e72ca */ /* 0x000fc800000e0000 */
[----:B------:R-:W-:Y:S02]  /*c1f0*/  R2UR UR22, R26 ;  /* 0x000000001a1672ca */ /* 0x000fe400000e0000 */
[----:B------:R-:W-:-:S06]  /*c200*/  WARPGROUP.ARRIVE ;  /* 0x00000000000079c5 */ /* 0x000fcc0000000000 */
[----:B------:R-:W-:Y:S01]  /*c210*/  HGMMA.64x128x16.F32.BF16 R24, gdesc[UR8], RZ, !UPT, gsb0 ;  /* 0x01e00000081879f0 */ /* 0x000fe2000c0018ff */
[----:B------:R-:W-:Y:S02]  /*c220*/  R2UR UR18, R10 ;  /* 0x000000000a1272ca */ /* 0x000fe400000e0000 */
[----:B------:R-:W-:Y:S02]  /*c230*/  WARPGROUP.DEPBAR.LE gsb0, 0x0 ;  /* 0x00008000000079c5 */ /* 0x000fe40000010000 */
[----:B------:R-:W-:-:S07]  /*c240*/  WARPGROUP.ARRIVE ;  /* 0x00000000000079c5 */ /* 0x000fce0000000000 */
        /* <DEDUP_REMOVED lines=13> */
.L_x_14510:
[----:B------:R-:W-:Y:S01]  /*c320*/  SHF.L.U32 R8, R8, 0x1f, RZ ;  /* 0x0000001f08087819 */ /* 0x000fe200000006ff */
[----:B------:R-:W-:-:S04]  /*c330*/  IMAD R9, R14, 0x8, R2 ;  /* 0x000000080e097824 */ /* 0x000fc800078e0202 */
[----:B------:R0:W1:Y:S01]  /*c340*/  SYNCS.PHASECHK.TRANS64.TRYWAIT P3, [R9+URZ+0x16850], R8 ;  /* 0x01685008090075a7 */ /* 0x000062000806017f */
[----:B------:R-:W-:Y:S05]  /*c350*/  @!P0 BRA `(.L_x_14511) ;  /* 0x0000000000048947 */ /* 0x000fea0003800000 */
[----:B------:R-:W-:Y:S01]  /*c360*/  BPT.TRAP 0x1 ;  /* 0x000000040000795c */ /* 0x000fe20000300000 */
.L_x_14511:
[----:B-1----:R-:W-:Y:S05]  /*c370*/  @P3 BRA `(.L_x_14509) ;  /* 0x0000000000083947 */ /* 0x002fea0003800000 */
[----:B------:R-:W1:Y:S02]  /*c380*/  SYNCS.PHASECHK.TRANS64.TRYWAIT P3, [R9+URZ+0x16850], R8 ;  /* 0x01685008090075a7 */ /* 0x000e64000806017f */
[----:B-1----:R-:W-:Y:S05]  /*c390*/  @!P3 BRA `(.L_x_14512) ;  /* 0x0000010000e8b947 */ /* 0x002fea0003800000 */
.L_x_14509:
        /* <DEDUP_REMOVED lines=10> */
[----:B------:R-:W-:Y:S01]  /*c440*/  FMUL.FTZ R26, R26, UR5 ;  /* 0x000000051a1a7c20 */ /* 0x000fe20008410000 */
[----:B------:R-:W-:-:S02]  /*c450*/  IMAD R8, R14, 0x400, R8 ;  /* 0x000004000e087824 */ /* 0x000fc400078e0208 */
[----:B------:R-:W-:Y:S01]  /*c460*/  FMUL.FTZ R35, R35, UR5 ;  /* 0x0000000523237c20 */ /* 0x000fe20008410000 */
[----:B------:R-:W-:Y:S01]  /*c470*/  FMUL.FTZ R30, R30, UR5 ;  /* 0x000000051e1e7c20 */ /* 0x000fe20008410000 */
[----:B------:R-:W0:Y:S01]  /*c480*/  @P2 LDC R9, c[0x0][0x44c] ;  /* 0x00011300ff092b82 */ /* 0x000e220000000800 */
[C---:B------:R-:W-:Y:S01]  /*c490*/  VIADD R10, R8.reuse, 0x80 ;  /* 0x00000080080a7836 */ /* 0x040fe20000000000 */
[----:B------:R-:W-:Y:S01]  /*c4a0*/  R2UR UR10, R8 ;  /* 0x00000000080a72ca */ /* 0x000fe200000e0000 */
[----:B------:R-:W-:Y:S01]  /*c4b0*/  FMUL.FTZ R27, R27, UR5 ;  /* 0x000000051b1b7c20 */ /* 0x000fe20008410000 */
[----:B------:R-:W-:Y:S01]  /*c4c0*/  FMUL.FTZ R41, R41, UR5 ;  /* 0x0000000529297c20 */ /* 0x000fe20008410000 */
[----:B------:R-:W-:Y:S01]  /*c4d0*/  FMUL.FTZ R68, R68, UR5 ;  /* 0x0000000544447c20 */ /* 0x000fe20008410000 */
[----:B------:R-:W-:-:S04]  /*c4e0*/  FMUL.FTZ R69, R69, UR5 ;  /* 0x0000000545457c20 */ /* 0x000fc80008410000 */
[----:B------:R-:W-:Y:S05]  /*c4f0*/  MUFU.TANH R41, R41 ;  /* 0x0000002900297308 */ /* 0x000fea0000002400 */
[----:B------:R-:W-:Y:S01]  /*c500*/  HGMMA.64x64x16.F32.BF16 R88, R148, gdesc[UR8].tnspB, R88, gsb0 ;  /* 0x40e0000894587df0 */ /* 0x000fe20008001858 */
[----:B------:R-:W-:Y:S01]  /*c510*/  R2UR UR10, R10 ;  /* 0x000000000a0a72ca */ /* 0x000fe200000e0000 */
[----:B------:R-:W-:Y:S01]  /*c520*/  VIADD R10, R8, 0x100 ;  /* 0x00000100080a7836 */ /* 0x000fe20000000000 */
[----:B------:R-:W-:Y:S01]  /*c530*/  R2UR UR11, R11 ;  /* 0x000000000b0b72ca */ /* 0x000fe200000e0000 */
[----:B------:R-:W-:Y:S01]  /*c540*/  IMAD.MOV.U32 R11, RZ, RZ, 0x40000040 ;  /* 0x40000040ff0b7424 */ /* 0x000fe200078e00ff */
[----:B------:R-:W-:-:S02]  /*c550*/  WARPGROUP.DEPBAR.LE gsb0, 0x0 ;  /* 0x00008000000079c5 */ /* 0x000fc40000010000 */
[----:B------:R-:W-:Y:S01]  /*c560*/  WARPGROUP.ARRIVE ;  /* 0x00000000000079c5 */ /* 0x000fe20000000000 */
[----:B------:R1:W2:Y:S01]  /*c570*/  MUFU.TANH R149, R34 ;  /* 0x0000002200957308 */ /* 0x0002a20000002400 */
[----:B------:R-:W-:-:S07]  /*c580*/  FMUL.FTZ R151, R39, UR5 ;  /* 0x0000000527977c20 */ /* 0x000fce0008410000 */
[----:B------:R-:W-:Y:S01]  /*c590*/  HGMMA.64x64x16.F32.BF16 R88, R144, gdesc[UR8].tnspB, R88, gsb0 ;  /* 0x40e0000890587df0 */ /* 0x000fe20008001858 */
[----:B------:R3:W-:Y:S01]  /*c5a0*/  MUFU.TANH R150, R26 ;  /* 0x0000001a00967308 */ /* 0x0007e20000002400 */
[----:B-1----:R-:W4:Y:S01]  /*c5b0*/  LDL R34, [R1+0x28] ;  /* 0x0000280001227983 */ /* 0x002f220000100800 */
[----:B------:R-:W-:Y:S01]  /*c5c0*/  FMUL.FTZ R39, R49, UR5 ;  /* 0x0000000531277c20 */ /* 0x000fe20008410000 */
[----:B------:R-:W-:Y:S01]  /*c5d0*/  R2UR UR10, R10 ;  /* 0x000000000a0a72ca */ /* 0x000fe200000e0000 */
[----:B------:R-:W-:Y:S01]  /*c5e0*/  VIADD R10, R8, 0x180 ;  /* 0x00000180080a7836 */ /* 0x000fe20000000000 */
[----:B------:R-:W5:Y:S01]  /*c5f0*/  LDL R49, [R1+0x38] ;  /* 0x0000380001317983 */ /* 0x000f620000100800 */
[----:B------:R-:W-:Y:S01]  /*c600*/  R2UR UR11, R11 ;  /* 0x000000000b0b72ca */ /* 0x000fe200000e0000 */
[----:B------:R-:W-:Y:S01]  /*c610*/  IMAD.MOV.U32 R11, RZ, RZ, 0x40000040 ;  /* 0x40000040ff0b7424 */ /* 0x000fe200078e00ff */
[----:B------:R1:W-:Y:S01]  /*c620*/  MUFU.TANH R148, R27 ;  /* 0x0000001b00947308 */ /* 0x0003e20000002400 */
[----:B---3--:R-:W-:Y:S01]  /*c630*/  FMUL.FTZ R26, R33, UR5 ;  /* 0x00000005211a7c20 */ /* 0x008fe20008410000 */
[----:B------:R-:W-:-:S02]  /*c640*/  FMUL.FTZ R33, R48, UR5 ;  /* 0x0000000530217c20 */ /* 0x000fc40008410000 */
[----:B------:R-:W5:Y:S04]  /*c650*/  LDL R48, [R1+0x30] ;  /* 0x0000300001307983 */ /* 0x000f680000100800 */
[----:B------:R-:W-:Y:S01]  /*c660*/  MUFU.TANH R26, R26 ;  /* 0x0000001a001a7308 */ /* 0x000fe20000002400 */
[----:B-1----:R-:W-:-:S07]  /*c670*/  FMUL.FTZ R27, R36, UR5 ;  /* 0x00000005241b7c20 */ /* 0x002fce0008410000 */
[----:B------:R-:W-:Y:S01]  /*c680*/  MUFU.TANH R27, R27 ;  /* 0x0000001b001b7308 */ /* 0x000fe20000002400 */
[----:B------:R-:W-:Y:S01]  /*c690*/  FMUL.FTZ R80, R80, UR5 ;  /* 0x0000000550507c20 */ /* 0x000fe20008410000 */
[----:B------:R-:W-:-:S06]  /*c6a0*/  FMUL.FTZ R84, R84, UR5 ;  /* 0x0000000554547c20 */ /* 0x000fcc0008410000 */
[----:B------:R-:W-:Y:S01]  /*c6b0*/  MUFU.TANH R151, R151 ;  /* 0x0000009700977308 */ /* 0x000fe20000002400 */
[----:B------:R-:W-:-:S07]  /*c6c0*/  WARPGROUP.DEPBAR.LE gsb0, 0x0 ;  /* 0x00008000000079c5 */ /* 0x000fce0000010000 */
[----:B------:R1:W3:Y:S01]  /*c6d0*/  MUFU.TANH R145, R31 ;  /* 0x0000001f00917308 */ /* 0x0002e20000002400 */
[----:B------:R-:W-:Y:S01]  /*c6e0*/  WARPGROUP.ARRIVE ;  /* 0x00000000000079c5 */ /* 0x000fe20000000000 */
[----:B------:R-:W-:Y:S01]  /*c6f0*/  FMUL.FTZ R146, R42, UR5 ;  /* 0x000000052a927c20 */ /* 0x000fe20008410000 */
[----:B--2---:R-:W-:Y:S02]  /*c700*/  IMAD.MOV.U32 R42, RZ, RZ, R149 ;  /* 0x000000ffff2a7224 */ /* 0x004fe400078e0095 */
[----:B------:R-:W-:Y:S01]  /*c710*/  FMUL.FTZ R149, R43, UR5 ;  /* 0x000000052b957c20 */ /* 0x000fe20008410000 */
[----:B------:R-:W-:Y:S01]  /*c720*/  FMUL.FTZ R144, R38, UR5 ;  /* 0x0000000526907c20 */ /* 0x000fe20008410000 */
[----:B------:R-:W-:Y:S01]  /*c730*/  HGMMA.64x64x16.F32.BF16 R88, R140, gdesc[UR8].tnspB, R88, gsb0 ;  /* 0x40e000088c587df0 */ /* 0x000fe20008001858 */
[----:B------:R2:W-:Y:S01]  /*c740*/  MUFU.TANH R147, R35 ;  /* 0x0000002300937308 */ /* 0x0005e20000002400 */
[----:B-1----:R-:W4:Y:S01]  /*c750*/  LDL R31, [R1+0x4c] ;  /* 0x00004c00011f7983 */ /* 0x002f220000100800 */
[----:B------:R-:W-:Y:S01]  /*c760*/  R2UR UR10, R10 ;  /* 0x000000000a0a72ca */ /* 0x000fe200000e0000 */
[----:B------:R-:W-:Y:S01]  /*c770*/  FMUL.FTZ R10, R24, UR5 ;  /* 0x00000005180a7c20 */ /* 0x000fe20008410000 */
[----:B------:R-:W-:Y:S01]  /*c780*/  R2UR UR11, R11 ;  /* 0x000000000b0b72ca */ /* 0x000fe200000e0000 */
[----:B------:R-:W-:Y:S01]  /*c790*/  FMUL.FTZ R11, R28, UR5 ;  /* 0x000000051c0b7c20 */ /* 0x000fe20008410000 */
[----:B------:R-:W-:Y:S01]  /*c7a0*/  FMUL.FTZ R24, R29, UR5 ;  /* 0x000000051d187c20 */ /* 0x000fe20008410000 */
[----:B------:R-:W-:Y:S01]  /*c7b0*/  FMUL.FTZ R29, R40, UR5 ;  /* 0x00000005281d7c20 */ /* 0x000fe20008410000 */
[----:B------:R-:W-:Y:S01]  /*c7c0*/  FMUL.FTZ R28, R37, UR5 ;  /* 0x00000005251c7c20 */ /* 0x000fe20008410000 */
[----:B--2---:R-:W2:Y:S01]  /*c7d0*/  LDL R35, [R1+0x20] ;  /* 0x0000200001237983 */ /* 0x004ea20000100800 */
[----:B------:R-:W-:Y:S01]  /*c7e0*/  MUFU.TANH R10, R10 ;  /* 0x0000000a000a7308 */ /* 0x000fe20000002400 */
[----:B------:R-:W-:-:S07]  /*c7f0*/  FMUL.FTZ R40, R45, UR5 ;  /* 0x000000052d287c20 */ /* 0x000fce0008410000 */
[----:B------:R-:W-:Y:S01]  /*c800*/  MUFU.TANH R11, R11 ;  /* 0x0000000b000b7308 */ /* 0x000fe20000002400 */
[----:B------:R-:W-:-:S07]  /*c810*/  FMUL.FTZ R38, R53, UR5 ;  /* 0x0000000535267c20 */ /* 0x000fce0008410000 */
[----:B------:R-:W-:Y:S08]  /*c820*/  MUFU.TANH R33, R33 ;  /* 0x0000002100217308 */ /* 0x000ff00000002400 */
[----:B------:R-:W-:Y:S01]  /*c830*/  MUFU.TANH R39, R39 ;  /* 0x0000002700277308 */ /* 0x000fe20000002400 */
[----:B------:R-:W-:-:S07]  /*c840*/  FMUL.FTZ R36, R60, UR5 ;  /* 0x000000053c247c20 */ /* 0x000fce0008410000 */
[----:B------:R-:W-:Y:S08]  /*c850*/  MUFU.TANH R144, R144 ;  /* 0x0000009000907308 */ /* 0x000ff00000002400 */
[----:B------:R-:W-:Y:S08]  /*c860*/  MUFU.TANH R146, R146 ;  /* 0x0000009200927308 */ /* 0x000ff00000002400 */
[----:B------:R-:W-:Y:S01]  /*c870*/  MUFU.TANH R149, R149 ;  /* 0x0000009500957308 */ /* 0x000fe20000002400 */
[----:B------:R-:W-:-:S07]  /*c880*/  WARPGROUP.DEPBAR.LE gsb0, 0x0 ;  /* 0x00008000000079c5 */ /* 0x000fce0000010000 */
[----:B------:R1:W0:Y:S01]  /*c890*/  MUFU.TANH R142, R30 ;  /* 0x0000001e008e7308 */ /* 0x0002220000002400 */
[----:B------:R-:W-:Y:S01]  /*c8a0*/  FMUL.FTZ R143, R25, UR5 ;  /* 0x00000005198f7c20 */ /* 0x000fe20008410000 */
[----:B------:R-:W-:Y:S01]  /*c8b0*/  WARPGROUP.ARRIVE ;  /* 0x00000000000079c5 */ /* 0x000fe20000000000 */
[----:B------:R-:W-:Y:S01]  /*c8c0*/  FMUL.FTZ R25, R32, UR5 ;  /* 0x0000000520197c20 */ /* 0x000fe20008410000 */
[----:B------:R-:W-:Y:S01]  /*c8d0*/  FMUL.FTZ R32, R44, UR5 ;  /* 0x000000052c207c20 */ /* 0x000fe20008410000 */
[----:B---3--:R-:W-:-:S03]  /*c8e0*/  IMAD.MOV.U32 R44, RZ, RZ, R145 ;  /* 0x000000ffff2c7224 */ /* 0x008fc600078e0091 */
[----:B------:R-:W-:Y:S01]  /*c8f0*/  HGMMA.64x64x16.F32.BF16 R88, R136, gdesc[UR8].tnspB, R88, gsb0 ;  /* 0x40e0000888587df0 */ /* 0x000fe20008001858 */
[----:B-1----:R-:W1:Y:S01]  /*c900*/  @P2 LDC R30, c[0x0][0x450] ;  /* 0x00011400ff1e2b82 */ /* 0x002e620000000800 */
[----:B------:R-:W3:Y:S01]  /*c910*/  MUFU.TANH R143, R143 ;  /* 0x0000008f008f7308 */ /* 0x000ee20000002400 */
[----:B0-----:R-:W-:-:S07]  /*c920*/  IMAD.MOV.U32 R43, RZ, RZ, R142 ;  /* 0x000000ffff2b7224 */ /* 0x001fce00078e008e */
[----:B------:R-:W0:Y:S01]  /*c930*/  MUFU.TANH R24, R24 ;  /* 0x0000001800187308 */ /* 0x000e220000002400 */
[----:B------:R-:W-:-:S04]  /*c940*/  IMAD.MOV.U32 R142, RZ, RZ, -0x80 ;  /* 0xffffff80ff8e7424 */ /* 0x000fc800078e00ff */
[----:B------:R-:W-:Y:S02]  /*c950*/  IMAD R142, R12, R142, 0x1 ;  /* 0x000000010c8e7424 */ /* 0x000fe400078e028e */
[----:B------:R-:W-:Y:S02]  /*c960*/  IMAD.MOV.U32 R45, RZ, RZ, R147 ;  /* 0x000000ffff2d7224 */ /* 0x000fe400078e0093 */
[----:B------:R-:W-:Y:S01]  /*c970*/  FMUL.FTZ R147, R47, UR5 ;  /* 0x000000052f937c20 */ /* 0x000fe20008410000 */
[----:B------:R-:W-:Y:S01]  /*c980*/  FMUL.FTZ R47, R52, UR5 ;  /* 0x00000005342f7c20 */ /* 0x000fe20008410000 */
[----:B------:R-:W0:Y:S01]  /*c990*/  MUFU.TANH R25, R25 ;  /* 0x0000001900197308 */ /* 0x000e220000002400 */
[----:B------:R-:W-:Y:S02]  /*c9a0*/  IMAD.MOV.U32 R52, RZ, RZ, R44 ;  /* 0x000000ffff347224 */ /* 0x000fe400078e002c */
[----:B------:R-:W-:Y:S02]  /*c9b0*/  IMAD.MOV.U32 R53, RZ, RZ, R45 ;  /* 0x000000ffff357224 */ /* 0x000fe400078e002d */
[----:B------:R-:W-:-:S03]  /*c9c0*/  FMUL.FTZ R141, R51, UR5 ;  /* 0x00000005338d7c20 */ /* 0x000fc60008410000 */
[----:B------:R-:W-:Y:S01]  /*c9d0*/  MUFU.TANH R28, R28 ;  /* 0x0000001c001c7308 */ /* 0x000fe20000002400 */
[----:B------:R-:W-:-:S07]  /*c9e0*/  IMAD.MOV.U32 R51, RZ, RZ, R43 ;  /* 0x000000ffff337224 */ /* 0x000fce00078e002b */
[----:B------:R-:W0:Y:S08]  /*c9f0*/  MUFU.TANH R29, R29 ;  /* 0x0000001d001d7308 */ /* 0x000e300000002400 */
[----:B------:R-:W0:Y:S08]  /*ca00*/  MUFU.TANH R32, R32 ;  /* 0x0000002000207308 */ /* 0x000e300000002400 */
[----:B------:R-:W0:Y:S01]  /*ca10*/  MUFU.TANH R40, R40 ;  /* 0x0000002800287308 */ /* 0x000e220000002400 */
[----:B------:R-:W-:Y:S01]  /*ca20*/  FMUL.FTZ R37, R57, UR5 ;  /* 0x0000000539257c20 */ /* 0x000fe20008410000 */
[----:B------:R-:W-:Y:S01]  /*ca30*/  FMUL.FTZ R145, R46, UR5 ;  /* 0x000000052e917c20 */ /* 0x000fe20008410000 */
[----:B------:R-:W-:-:S05]  /*ca40*/  FMUL.FTZ R46, R56, UR5 ;  /* 0x00000005382e7c20 */ /* 0x000fca0008410000 */
[----:B------:R-:W0:Y:S08]  /*ca50*/  MUFU.TANH R47, R47 ;  /* 0x0000002f002f7308 */ /* 0x000e300000002400 */
[----:B------:R-:W0:Y:S01]  /*ca60*/  MUFU.TANH R38, R38 ;  /* 0x0000002600267308 */ /* 0x000e220000002400 */
[----:B-----5:R-:W-:Y:S01]  /*ca70*/  IADD3 R142, R48, R142, -R49 ;  /* 0x0000008e308e7210 */ /* 0x020fe20007ffe831 */
[----:B------:R-:W-:-:S02]  /*ca80*/  IMAD.MOV.U32 R48, RZ, RZ, R42 ;  /* 0x000000ffff307224 */ /* 0x000fc400078e002a */
[----:B----4-:R-:W-:-:S04]  /*ca90*/  IMAD.IADD R31, R31, 0x1, R34 ;  /* 0x000000011f1f7824 */ /* 0x010fc800078e0222 */
[----:B------:R-:W-:-:S04]  /*caa0*/  @P2 IMAD.HI.U32 R34, R31, R9, RZ ;  /* 0x000000091f222227 */ /* 0x000fc800078e00ff */
[----:B------:R-:W-:Y:S01]  /*cab0*/  IMAD.MOV.U32 R9, RZ, RZ, R31 ;  /* 0x000000ffff097224 */ /* 0x000fe200078e001f */
[----:B-1----:R-:W-:-:S05]  /*cac0*/  @P2 SHF.R.U32.HI R9, RZ, R30, R34 ;  /* 0x0000001eff092219 */ /* 0x002fca0000011622 */
[----:B------:R-:W1:Y:S01]  /*cad0*/  SHFL.IDX PT, R34, R9, RZ, 0x1c1f ;  /* 0x001c1fff09227589 */ /* 0x000e6200000e0000 */
[----:B--2---:R-:W-:-:S04]  /*cae0*/  IMAD.IADD R142, R142, 0x1, -R35 ;  /* 0x000000018e8e7824 */ /* 0x004fc800078e0a23 */
[----:B-1----:R-:W-:-:S05]  /*caf0*/  IMAD.IADD R34, R142, 0x1, R34 ;  /* 0x000000018e227824 */ /* 0x002fca00078e0222 */
[C---:B------:R-:W-:Y:S02]  /*cb00*/  ISETP.GT.AND P3, PT, R34.reuse, RZ, PT ;  /* 0x000000ff2200720c */ /* 0x040fe40003f64270 */
[----:B------:R-:W-:Y:S02]  /*cb10*/  ISETP.GT.AND P4, PT, R34, 0x1, PT ;  /* 0x000000012200780c */ /* 0x000fe40003f84270 */
[----:B------:R-:W-:Y:S02]  /*cb20*/  FSEL R44, R10, -INF , P3 ;  /* 0xff8000000a2c7808 */ /* 0x000fe40001800000 */
[----:B------:R-:W-:Y:S02]  /*cb30*/  ISETP.GT.AND P3, PT, R34, 0x8, PT ;  /* 0x000000082200780c */ /* 0x000fe40003f64270 */
[----:B---3--:R-:W-:Y:S02]  /*cb40*/  FSEL R143, R143, -INF , P4 ;  /* 0xff8000008f8f7808 */ /* 0x008fe40002000000 */
[----:B------:R-:W-:Y:S01]  /*cb50*/  FMNMX.FTZ R42, R44, R13, !PT ;  /* 0x0000000d2c2a7209 */ /* 0x000fe20007810000 */
[----:B------:R1:W-:Y:S01]  /*cb60*/  MUFU.TANH R10, R68 ;  /* 0x00000044000a7308 */ /* 0x0003e20000002400 */
[----:B------:R-:W-:-:S02]  /*cb70*/  ISETP.GT.AND P4, PT, R34, 0x9, PT ;  /* 0x000000092200780c */ /* 0x000fc40003f84270 */
[----:B------:R-:W-:Y:S02]  /*cb80*/  FMNMX.FTZ R42, R143, R42, !PT ;  /* 0x0000002a8f2a7209 */ /* 0x000fe40007810000 */
[----:B0-----:R-:W-:Y:S02]  /*cb90*/  FSEL R45, R24, -INF , P4 ;  /* 0xff800000182d7808 */ /* 0x001fe40002000000 */
[----:B-1----:R-:W-:Y:S02]  /*cba0*/  FSEL R68, R11, -INF , P3 ;  /* 0xff8000000b447808 */ /* 0x002fe40001800000 */
[----:B------:R-:W-:Y:S02]  /*cbb0*/  ISETP.GT.AND P3, PT, R34, 0x10, PT ;  /* 0x000000102200780c */ /* 0x000fe40003f64270 */
[----:B------:R-:W-:Y:S02]  /*cbc0*/  FMNMX.FTZ R42, R68, R42, !PT ;  /* 0x0000002a442a7209 */ /* 0x000fe40007810000 */
[----:B------:R-:W-:-:S02]  /*cbd0*/  ISETP.GT.AND P4, PT, R34, 0x11, PT ;  /* 0x000000112200780c */ /* 0x000fc40003f84270 */
[----:B------:R-:W-:Y:S02]  /*cbe0*/  FSEL R43, R25, -INF , P3 ;  /* 0xff800000192b7808 */ /* 0x000fe40001800000 */
[----:B------:R-:W-:Y:S01]  /*cbf0*/  FMNMX.FTZ R42, R45, R42, !PT ;  /* 0x0000002a2d2a7209 */ /* 0x000fe20007810000 */
[----:B------:R-:W-:Y:S01]  /*cc00*/  FMUL.FTZ R35, R65, UR5 ;  /* 0x0000000541237c20 */ /* 0x000fe20008410000 */
[----:B------:R-:W-:Y:S02]  /*cc10*/  ISETP.GT.AND P3, PT, R34, 0x18, PT ;  /* 0x000000182200780c */ /* 0x000fe40003f64270 */
[----:B------:R-:W-:Y:S02]  /*cc20*/  FSEL R65, R26, -INF , P4 ;  /* 0xff8000001a417808 */ /* 0x000fe40002000000 */
[----:B------:R-:W-:Y:S02]  /*cc30*/  FMNMX.FTZ R24, R43, R42, !PT ;  /* 0x0000002a2b187209 */ /* 0x000fe40007810000 */
[----:B------:R-:W-:-:S02]  /*cc40*/  ISETP.GT.AND P4, PT, R34, 0x19, PT ;  /* 0x000000192200780c */ /* 0x000fc40003f84270 */
[----:B------:R-:W-:Y:S02]  /*cc50*/  FSEL R42, R27, -INF , P3 ;  /* 0xff8000001b2a7808 */ /* 0x000fe40001800000 */
[----:B------:R-:W-:Y:S01]  /*cc60*/  FMNMX.FTZ R24, R65, R24, !PT ;  /* 0x0000001841187209 */ /* 0x000fe20007810000 */
[----:B------:R0:W-:Y:S01]  /*cc70*/  MUFU.TANH R11, R69 ;  /* 0x00000045000b7308 */ /* 0x0001e20000002400 */
[----:B------:R-:W-:Y:S02]  /*cc80*/  ISETP.GT.AND P3, PT, R34, 0x20, PT ;  /* 0x000000202200780c */ /* 0x000fe40003f64270 */
[----:B------:R-:W-:Y:S01]  /*cc90*/  FMNMX.FTZ R24, R42, R24, !PT ;  /* 0x000000182a187209 */ /* 0x000fe20007810000 */
[----:B------:R-:W-:Y:S01]  /*cca0*/  FMUL.FTZ R49, R72, UR5 ;  /* 0x0000000548317c20 */ /* 0x000fe20008410000 */
[----:B------:R-:W-:Y:S02]  /*ccb0*/  FSEL R72, R29, -INF , P3 ;  /* 0xff8000001d487808 */ /* 0x000fe40001800000 */
[----:B0-----:R-:W-:-:S02]  /*ccc0*/  FSEL R69, R28, -INF , P4 ;  /* 0xff8000001c457808 */ /* 0x001fc40002000000 */
[C---:B------:R-:W-:Y:S02]  /*ccd0*/  ISETP.GT.AND P4, PT, R34.reuse, 0x21, PT ;  /* 0x000000212200780c */ /* 0x040fe40003f84270 */
[----:B------:R-:W-:Y:S02]  /*cce0*/  FMNMX.FTZ R24, R69, R24, !PT ;  /* 0x0000001845187209 */ /* 0x000fe40007810000 */
[----:B------:R-:W-:Y:S02]  /*ccf0*/  ISETP.GT.AND P3, PT, R34, 0x28, PT ;  /* 0x000000282200780c */ /* 0x000fe40003f64270 */
[----:B------:R-:W-:Y:S02]  /*cd00*/  FSEL R41, R41, -INF , P4 ;  /* 0xff80000029297808 */ /* 0x000fe40002000000 */
[----:B------:R-:W-:Y:S01]  /*cd10*/  FMNMX.FTZ R24, R72, R24, !PT ;  /* 0x0000001848187209 */ /* 0x000fe20007810000 */
[----:B------:R-:W-:Y:S01]  /*cd20*/  IMAD.MOV.U32 R57, RZ, RZ, R48 ;  /* 0x000000ffff397224 */ /* 0x000fe200078e0030 */
[----:B------:R-:W-:-:S02]  /*cd30*/  ISETP.GT.AND P4, PT, R34, 0x29, PT ;  /* 0x000000292200780c */ /* 0x000fc40003f84270 */
[----:B------:R-:W-:Y:S02]  /*cd40*/  FSEL R48, R32, -INF , P3 ;  /* 0xff80000020307808 */ /* 0x000fe40001800000 */
[----:B------:R-:W-:Y:S01]  /*cd50*/  FMNMX.FTZ R24, R41, R24, !PT ;  /* 0x0000001829187209 */ /* 0x000fe20007810000 */
[----:B------:R-:W-:Y:S02]  /*cd60*/  WARPGROUP.DEPBAR.LE gsb0, 0x0 ;  /* 0x00008000000079c5 */ /* 0x000fe40000010000 */
[----:B------:R-:W-:Y:S02]  /*cd70*/  ISETP.GT.AND P3, PT, R34, 0x30, PT ;  /* 0x000000302200780c */ /* 0x000fe40003f64270 */
[----:B------:R-:W-:Y:S02]  /*cd80*/  FSEL R40, R40, -INF , P4 ;  /* 0xff80000028287808 */ /* 0x000fe40002000000 */
[----:B------:R-:W-:Y:S01]  /*cd90*/  FMNMX.FTZ R24, R48, R24, !PT ;  /* 0x0000001830187209 */ /* 0x000fe20007810000 */
[----:B------:R-:W-:Y:S01]  /*cda0*/  FMUL.FTZ R139, R55, UR5 ;  /* 0x00000005378b7c20 */ /* 0x000fe20008410000 */
[----:B------:R-:W0:Y:S01]  /*cdb0*/  MUFU.TANH R46, R46 ;  /* 0x0000002e002e7308 */ /* 0x000e220000002400 */
[----:B------:R-:W-:Y:S01]  /*cdc0*/  IMAD.MOV.U32 R55, RZ, RZ, R51 ;  /* 0x000000ffff377224 */ /* 0x000fe200078e0033 */
[----:B------:R-:W-:-:S02]  /*cdd0*/  IADD3 R30, R8, 0x200, RZ ;  /* 0x00000200081e7810 */ /* 0x000fc40007ffe0ff */
[----:B------:R-:W-:Y:S02]  /*cde0*/  ISETP.GT.AND P4, PT, R34, 0x31, PT ;  /* 0x000000312200780c */ /* 0x000fe40003f84270 */
[----:B------:R-:W-:Y:S02]  /*cdf0*/  FSEL R51, R33, -INF , P3 ;  /* 0xff80000021337808 */ /* 0x000fe40001800000 */
[----:B------:R-:W-:Y:S01]  /*ce00*/  FMNMX.FTZ R24, R40, R24, !PT ;  /* 0x0000001828187209 */ /* 0x000fe20007810000 */
[----:B------:R-:W1:Y:S01]  /*ce10*/  MUFU.TANH R37, R37 ;  /* 0x0000002500257308 */ /* 0x000e620000002400 */
[----:B------:R-:W-:Y:S01]  /*ce20*/  IMAD.MOV.U32 R31, RZ, RZ, 0x40000040 ;  /* 0x40000040ff1f7424 */ /* 0x000fe200078e00ff */
[----:B------:R-:W-:Y:S01]  /*ce30*/  R2UR UR10, R30 ;  /* 0x000000001e0a72ca */ /* 0x000fe200000e0000 */
[----:B------:R-:W-:Y:S01]  /*ce40*/  FMUL.FTZ R30, R61, UR5 ;  /* 0x000000053d1e7c20 */ /* 0x000fe20008410000 */
[----:B------:R-:W-:Y:S02]  /*ce50*/  ISETP.GT.AND P3, PT, R34, 0x38, PT ;  /* 0x000000382200780c */ /* 0x000fe40003f64270 */
[----:B------:R-:W-:-:S02]  /*ce60*/  FSEL R39, R39, -INF , P4 ;  /* 0xff80000027277808 */ /* 0x000fc40002000000 */
[----:B------:R-:W-:Y:S01]  /*ce70*/  FMNMX.FTZ R24, R51, R24, !PT ;  /* 0x0000001833187209 */ /* 0x000fe20007810000 */
[----:B------:R-:W2:Y:S01]  /*ce80*/  MUFU.TANH R36, R36 ;  /* 0x0000002400247308 */ /* 0x000ea20000002400 */
[----:B------:R-:W-:Y:S01]  /*ce90*/  R2UR UR11, R31 ;  /* 0x000000001f0b72ca */ /* 0x000fe200000e0000 */
[----:B------:R-:W-:Y:S01]  /*cea0*/  FMUL.FTZ R31, R64, UR5 ;  /* 0x00000005401f7c20 */ /* 0x000fe20008410000 */
[C---:B------:R-:W-:Y:S02]  /*ceb0*/  ISETP.GT.AND P4, PT, R34.reuse, 0x39, PT ;  /* 0x000000392200780c */ /* 0x040fe40003f84270 */
[----:B------:R-:W-:Y:S02]  /*cec0*/  FSEL R47, R47, -INF , P3 ;  /* 0xff8000002f2f7808 */ /* 0x000fe40001800000 */
[----:B------:R-:W-:Y:S01]  /*ced0*/  FMNMX.FTZ R24, R39, R24, !PT ;  /* 0x0000001827187209 */ /* 0x000fe20007810000 */
[----:B------:R-:W3:Y:S01]  /*cee0*/  MUFU.TANH R30, R30 ;  /* 0x0000001e001e7308 */ /* 0x000ee20000002400 */
[----:B------:R-:W-:-:S02]  /*cef0*/  ISETP.GT.AND P3, PT, R34, 0x40, PT ;  /* 0x000000402200780c */ /* 0x000fc40003f64270 */
[----:B------:R-:W-:Y:S02]  /*cf00*/  FSEL R38, R38, -INF , P4 ;  /* 0xff80000026267808 */ /* 0x000fe40002000000 */
[----:B------:R-:W-:Y:S02]  /*cf10*/  FMNMX.FTZ R24, R47, R24, !PT ;  /* 0x000000182f187209 */ /* 0x000fe40007810000 */
[----:B------:R-:W-:Y:S01]  /*cf20*/  ISETP.GT.AND P4, PT, R34, 0x41, PT ;  /* 0x000000412200780c */ /* 0x000fe20003f84270 */
[----:B------:R-:W4:Y:S01]  /*cf30*/  MUFU.TANH R31, R31 ;  /* 0x0000001f001f7308 */ /* 0x000f220000002400 */
[----:B0-----:R-:W-:Y:S02]  /*cf40*/  FSEL R46, R46, -INF , P3 ;  /* 0xff8000002e2e7808 */ /* 0x001fe40001800000 */
[----:B------:R-:W-:Y:S02]  /*cf50*/  FMNMX.FTZ R24, R38, R24, !PT ;  /* 0x0000001826187209 */ /* 0x000fe40007810000 */
[----:B------:R-:W-:-:S02]  /*cf60*/  ISETP.GT.AND P3, PT, R34, 0x48, PT ;  /* 0x000000482200780c */ /* 0x000fc40003f64270 */
[----:B-1----:R-:W-:Y:S01]  /*cf70*/  FSEL R37, R37, -INF , P4 ;  /* 0xff80000025257808 */ /* 0x002fe20002000000 */
[----:B------:R-:W0:Y:S01]  /*cf80*/  MUFU.TANH R35, R35 ;  /* 0x0000002300237308 */ /* 0x000e220000002400 */
[----:B------:R-:W-:Y:S01]  /*cf90*/  FMNMX.FTZ R24, R46, R24, !PT ;  /* 0x000000182e187209 */ /* 0x000fe20007810000 */
[----:B------:R-:W-:Y:S01]  /*cfa0*/  FMUL.FTZ R140, R50, UR5 ;  /* 0x00000005328c7c20 */ /* 0x000fe20008410000 */
[----:B------:R-:W-:Y:S01]  /*cfb0*/  ISETP.GT.AND P5, PT, R34, 0x49, PT ;  /* 0x000000492200780c */ /* 0x000fe20003fa4270 */
[----:B------:R-:W-:Y:S01]  /*cfc0*/  FMUL.FTZ R50, R73, UR5 ;  /* 0x0000000549327c20 */ /* 0x000fe20008410000 */
[----:B--2---:R-:W-:Y:S02]  /*cfd0*/  FSEL R36, R36, -INF , P3 ;  /* 0xff80000024247808 */ /* 0x004fe40001800000 */
[----:B------:R-:W-:Y:S01]  /*cfe0*/  FMNMX.FTZ R25, R37, R24, !PT ;  /* 0x0000001825197209 */ /* 0x000fe20007810000 */
[----:B------:R-:W-:Y:S01]  /*cff0*/  IMAD.MOV.U32 R73, RZ, RZ, R53 ;  /* 0x000000ffff497224 */ /* 0x000fe200078e0035 */
[----:B------:R-:W-:Y:S01]  /*d000*/  ISETP.GT.AND P4, PT, R34, 0x50, PT ;  /* 0x000000502200780c */ /* 0x000fe20003f84270 */
[----:B------:R-:W-:Y:S01]  /*d010*/  IMAD.MOV.U32 R56, RZ, RZ, R52 ;  /* 0x000000ffff387224 */ /* 0x000fe200078e0034 */
[----:B---3--:R-:W-:-:S02]  /*d020*/  FSEL R32, R30, -INF , P5 ;  /* 0xff8000001e207808 */ /* 0x008fc40002800000 */
[----:B------:R-:W-:Y:S01]  /*d030*/  FMNMX.FTZ R28, R36, R25, !PT ;  /* 0x00000019241c7209 */ /* 0x000fe20007810000 */
[----:B------:R-:W-:Y:S01]  /*d040*/  FMUL.FTZ R52, R76, UR5 ;  /* 0x000000054c347c20 */ /* 0x000fe20008410000 */
[----:B------:R-:W-:Y:S01]  /*d050*/  FMUL.FTZ R53, R77, UR5 ;  /* 0x000000054d357c20 */ /* 0x000fe20008410000 */
[----:B------:R-:W1:Y:S01]  /*d060*/  MUFU.TANH R49, R49 ;  /* 0x0000003100317308 */ /* 0x000e620000002400 */
[C---:B------:R-:W-:Y:S02]  /*d070*/  ISETP.GT.AND P5, PT, R34.reuse, 0x58, PT ;  /* 0x000000582200780c */ /* 0x040fe40003fa4270 */
[----:B------:R-:W-:Y:S02]  /*d080*/  ISETP.GT.AND P3, PT, R34, 0x51, PT ;  /* 0x000000512200780c */ /* 0x000fe40003f64270 */
[----:B----4-:R-:W-:Y:S02]  /*d090*/  FSEL R24, R31, -INF , P4 ;  /* 0xff8000001f187808 */ /* 0x010fe40002000000 */
[----:B------:R-:W-:Y:S01]  /*d0a0*/  FMNMX.FTZ R28, R32, R28, !PT ;  /* 0x0000001c201c7209 */ /* 0x000fe20007810000 */
[----:B------:R-:W2:Y:S01]  /*d0b0*/  MUFU.TANH R50, R50 ;  /* 0x0000003200327308 */ /* 0x000ea20000002400 */
[----:B------:R-:W-:-:S02]  /*d0c0*/  FSEL R26, R10, -INF , P5 ;  /* 0xff8000000a1a7808 */ /* 0x000fc40002800000 */
[----:B0-----:R-:W-:Y:S02]  /*d0d0*/  FSEL R25, R35, -INF , P3 ;  /* 0xff80000023197808 */ /* 0x001fe40001800000 */
[----:B------:R-:W-:-:S03]  /*d0e0*/  FMNMX.FTZ R10, R24, R28, !PT ;  /* 0x0000001c180a7209 */ /* 0x000fc60007810000 */
[----:B------:R-:W0:Y:S01]  /*d0f0*/  MUFU.TANH R52, R52 ;  /* 0x0000003400347308 */ /* 0x000e220000002400 */
[----:B------:R-:W-:Y:S02]  /*d100*/  ISETP.GT.AND P4, PT, R34, 0x59, PT ;  /* 0x000000592200780c */ /* 0x000fe40003f84270 */
[----:B------:R-:W-:-:S05]  /*d110*/  FMNMX.FTZ R10, R25, R10, !PT ;  /* 0x0000000a190a7209 */ /* 0x000fca0007810000 */
[----:B------:R-:W3:Y:S08]  /*d120*/  MUFU.TANH R53, R53 ;  /* 0x0000003500357308 */ /* 0x000ef00000002400 */
[----:B------:R-:W4:Y:S01]  /*d130*/  MUFU.TANH R33, R80 ;  /* 0x0000005000217308 */ /* 0x000f220000002400 */
[----:B------:R-:W-:Y:S01]  /*d140*/  FMUL.FTZ R138, R54, UR5 ;  /* 0x00000005368a7c20 */ /* 0x000fe20008410000 */
[C---:B------:R-:W-:Y:S01]  /*d150*/  ISETP.GT.AND P3, PT, R34.reuse, 0x60, PT ;  /* 0x000000602200780c */ /* 0x040fe20003f64270 */
[----:B------:R-:W-:Y:S01]  /*d160*/  FMUL.FTZ R54, R81, UR5 ;  /* 0x0000000551367c20 */ /* 0x000fe20008410000 */
[----:B------:R-:W-:-:S02]  /*d170*/  ISETP.GT.AND P5, PT, R34, 0x61, PT ;  /* 0x000000612200780c */ /* 0x000fc40003fa4270 */
[----:B------:R-:W-:Y:S02]  /*d180*/  FSEL R27, R11, -INF , P4 ;  /* 0xff8000000b1b7808 */ /* 0x000fe40002000000 */
[----:B------:R-:W-:Y:S02]  /*d190*/  FMNMX.FTZ R10, R26, R10, !PT ;  /* 0x0000000a1a0a7209 */ /* 0x000fe40007810000 */
[----:B-1----:R-:W-:Y:S02]  /*d1a0*/  FSEL R28, R49, -INF , P3 ;  /* 0xff800000311c7808 */ /* 0x002fe40001800000 */
[----:B--2---:R-:W-:Y:S02]  /*d1b0*/  FSEL R29, R50, -INF , P5 ;  /* 0xff800000321d7808 */ /* 0x004fe40002800000 */
[----:B------:R-:W-:Y:S02]  /*d1c0*/  FMNMX.FTZ R10, R27, R10, !PT ;  /* 0x0000000a1b0a7209 */ /* 0x000fe40007810000 */
[----:B------:R-:W-:-:S02]  /*d1d0*/  ISETP.GT.AND P4, PT, R34, 0x68, PT ;  /* 0x000000682200780c */ /* 0x000fc40003f84270 */
[C---:B------:R-:W-:Y:S02]  /*d1e0*/  ISETP.GT.AND P3, PT, R34.reuse, 0x69, PT ;  /* 0x000000692200780c */ /* 0x040fe40003f64270 */
[----:B------:R-:W-:Y:S01]  /*d1f0*/  ISETP.GT.AND P5, PT, R34, 0x70, PT ;  /* 0x000000702200780c */ /* 0x000fe20003fa4270 */
[----:B------:R-:W1:Y:S01]  /*d200*/  MUFU.TANH R54, R54 ;  /* 0x0000003600367308 */ /* 0x000e620000002400 */
[----:B------:R-:W-:Y:S01]  /*d210*/  FMNMX.FTZ R10, R28, R10, !PT ;  /* 0x0000000a1c0a7209 */ /* 0x000fe20007810000 */
[----:B------:R-:W-:Y:S01]  /*d220*/  FMUL.FTZ R35, R85, UR5 ;  /* 0x0000000555237c20 */ /* 0x000fe20008410000 */
[----:B0-----:R-:W-:Y:S02]  /*d230*/  FSEL R30, R52, -INF , P4 ;  /* 0xff800000341e7808 */ /* 0x001fe40002000000 */
[----:B---3--:R-:W-:Y:S02]  /*d240*/  FSEL R31, R53, -INF , P3 ;  /* 0xff800000351f7808 */ /* 0x008fe40001800000 */
[----:B----4-:R-:W-:-:S02]  /*d250*/  FSEL R11, R33, -INF , P5 ;  /* 0xff800000210b7808 */ /* 0x010fc40002800000 */
[C---:B------:R-:W-:Y:S02]  /*d260*/  ISETP.GT.AND P4, PT, R34.reuse, 0x71, PT ;  /* 0x000000712200780c */ /* 0x040fe40003f84270 */
[C---:B------:R-:W-:Y:S02]  /*d270*/  ISETP.GT.AND P3, PT, R34.reuse, 0x78, PT ;  /* 0x000000782200780c */ /* 0x040fe40003f64270 */
[----:B------:R-:W-:Y:S02]  /*d280*/  ISETP.GT.AND P5, PT, R34, 0x79, PT ;  /* 0x000000792200780c */ /* 0x000fe40003fa4270 */
[----:B------:R-:W0:Y:S01]  /*d290*/  MUFU.TANH R34, R84 ;  /* 0x0000005400227308 */ /* 0x000e220000002400 */
[----:B------:R-:W-:-:S04]  /*d2a0*/  FMNMX.FTZ R10, R29, R10, !PT ;  /* 0x0000000a1d0a7209 */ /* 0x000fc80007810000 */
[----:B------:R-:W-:-:S03]  /*d2b0*/  FMNMX.FTZ R10, R30, R10, !PT ;  /* 0x0000000a1e0a7209 */ /* 0x000fc60007810000 */
[----:B------:R-:W2:Y:S01]  /*d2c0*/  MUFU.TANH R35, R35 ;  /* 0x0000002300237308 */ /* 0x000ea20000002400 */
[----:B------:R-:W-:Y:S02]  /*d2d0*/  FMNMX.FTZ R10, R31, R10, !PT ;  /* 0x0000000a1f0a7209 */ /* 0x000fe40007810000 */
[----:B-1----:R-:W-:Y:S02]  /*d2e0*/  FSEL R33, R54, -INF , P4 ;  /* 0xff80000036217808 */ /* 0x002fe40002000000 */
[----:B------:R-:W-:Y:S02]  /*d2f0*/  FMNMX.FTZ R10, R11, R10, !PT ;  /* 0x0000000a0b0a7209 */ /* 0x000fe40007810000 */
[----:B0-----:R-:W-:Y:S02]  /*d300*/  FSEL R34, R34, -INF , P3 ;  /* 0xff80000022227808 */ /* 0x001fe40001800000 */
[----:B------:R-:W-:-:S04]  /*d310*/  FMNMX.FTZ R10, R33, R10, !PT ;  /* 0x0000000a210a7209 */ /* 0x000fc80007810000 */
[----:B------:R-:W-:Y:S02]  /*d320*/  FMNMX.FTZ R10, R34, R10, !PT ;  /* 0x0000000a220a7209 */ /* 0x000fe40007810000 */
[----:B--2---:R-:W-:-:S04]  /*d330*/  FSEL R35, R35, -INF , P5 ;  /* 0xff80000023237808 */ /* 0x004fc80002800000 */
[----:B------:R-:W-:Y:S01]  /*d340*/  FMNMX.FTZ R10, R35, R10, !PT ;  /* 0x0000000a230a7209 */ /* 0x000fe20007810000 */
[----:B------:R-:W-:-:S04]  /*d350*/  IMAD.MOV.U32 R84, RZ, RZ, R56 ;  /* 0x000000ffff547224 */ /* 0x000fc800078e0038 */
[----:B------:R-:W0:Y:S01]  /*d360*/  SHFL.BFLY PT, R56, R10, 0x2, 0x1f ;  /* 0x0c401f000a387f89 */ /* 0x000e2200000e0000 */
[----:B------:R-:W-:-:S03]  /*d370*/  FMUL.FTZ R49, R62, UR5 ;  /* 0x000000053e317c20 */ /* 0x000fc60008410000 */
[----:B------:R-:W1:Y:S01]  /*d380*/  SHFL.IDX PT, R62, R9, 0x1, 0x1c1f ;  /* 0x003c1f00093e7f89 */ /* 0x000e6200000e0000 */
[----:B0-----:R-:W-:-:S05]  /*d390*/  FMNMX.FTZ R10, R10, R56, !PT ;  /* 0x000000380a0a7209 */ /* 0x001fca0007810000 */
[----:B------:R-:W0:Y:S01]  /*d3a0*/  SHFL.BFLY PT, R61, R10, 0x1, 0x1f ;  /* 0x0c201f000a3d7f89 */ /* 0x000e2200000e0000 */
[----:B-1----:R-:W-:Y:S01]  /*d3b0*/  IMAD.IADD R62, R142, 0x1, R62 ;  /* 0x000000018e3e7824 */ /* 0x002fe200078e023e */
[----:B------:R-:W-:Y:S01]  /*d3c0*/  MOV R76, R150 ;  /* 0x00000096004c7202 */ /* 0x000fe20000000f00 */
[----:B------:R-:W-:-:S03]  /*d3d0*/  IMAD.MOV.U32 R77, RZ, RZ, R148 ;  /* 0x000000ffff4d7224 */ /* 0x000fc600078e0094 */
[C---:B------:R-:W-:Y:S02]  /*d3e0*/  ISETP.GT.AND P5, PT, R62.reuse, RZ, PT ;  /* 0x000000ff3e00720c */ /* 0x040fe40003fa4270 */
[----:B------:R-:W-:Y:S02]  /*d3f0*/  ISETP.GT.AND P4, PT, R62, 0x1, PT ;  /* 0x000000013e00780c */ /* 0x000fe40003f84270 */
[----:B------:R-:W-:Y:S01]  /*d400*/  FSEL R76, R76, -INF , P5 ;  /* 0xff8000004c4c7808 */ /* 0x000fe20002800000 */
[----:B------:R-:W-:Y:S02]  /*d410*/  IMAD.MOV.U32 R85, RZ, RZ, R55 ;  /* 0x000000ffff557224 */ /* 0x000fe400078e0037 */
[----:B------:R-:W-:Y:S01]  /*d420*/  FMUL.FTZ R50, R63, UR5 ;  /* 0x000000053f327c20 */ /* 0x000fe20008410000 */
[----:B------:R-:W-:Y:S01]  /*d430*/  ISETP.GT.AND P5, PT, R62, 0x8, PT ;  /* 0x000000083e00780c */ /* 0x000fe20003fa4270 */
[----:B------:R-:W-:Y:S01]  /*d440*/  IMAD.U32 R9, RZ, RZ, UR7 ;  /* 0x00000007ff097e24 */ /* 0x000fe2000f8e00ff */
[----:B------:R-:W-:-:S02]  /*d450*/  FSEL R77, R77, -INF , P4 ;  /* 0xff8000004d4d7808 */ /* 0x000fc40002000000 */
[----:B------:R-:W-:Y:S01]  /*d460*/  FMNMX.FTZ R63, R76, R15, !PT ;  /* 0x0000000f4c3f7209 */ /* 0x000fe20007810000 */
[----:B------:R-:W-:Y:S02]  /*d470*/  IMAD.MOV.U32 R80, RZ, RZ, R57 ;  /* 0x000000ffff507224 */ /* 0x000fe400078e0039 */
[----:B------:R-:W-:Y:S01]  /*d480*/  FMUL.FTZ R57, R78, UR5 ;  /* 0x000000054e397c20 */ /* 0x000fe20008410000 */
[----:B------:R-:W-:Y:S02]  /*d490*/  ISETP.GT.AND P4, PT, R62, 0x9, PT ;  /* 0x000000093e00780c */ /* 0x000fe40003f84270 */
[----:B0-----:R-:W-:Y:S02]  /*d4a0*/  FMNMX.FTZ R10, R10, R61, !PT ;  /* 0x0000003d0a0a7209 */ /* 0x001fe40007810000 */
[----:B------:R-:W-:Y:S02]  /*d4b0*/  FSEL R78, R85, -INF , P5 ;  /* 0xff800000554e7808 */ /* 0x000fe40002800000 */
[----:B------:R-:W-:Y:S01]  /*d4c0*/  FMNMX.FTZ R63, R77, R63, !PT ;  /* 0x0000003f4d3f7209 */ /* 0x000fe20007810000 */
[----:B------:R-:W-:Y:S01]  /*d4d0*/  FMUL.FTZ R64, R10, R9 ;  /* 0x000000090a407220 */ /* 0x000fe20000410000 */
[----:B------:R-:W-:Y:S01]  /*d4e0*/  FMUL.FTZ R136, R58, UR5 ;  /* 0x000000053a887c20 */ /* 0x000fe20008410000 */
[----:B------:R-:W-:Y:S01]  /*d4f0*/  FSETP.NEU.FTZ.AND P3, PT, R10, -INF , PT ;  /* 0xff8000000a00780b */ /* 0x000fe20003f7d000 */
[----:B------:R-:W-:Y:S01]  /*d500*/  FMUL.FTZ R58, R79, UR5 ;  /* 0x000000054f3a7c20 */ /* 0x000fe20008410000 */
[----:B------:R-:W-:-:S02]  /*d510*/  ISETP.GT.AND P5, PT, R62, 0x10, PT ;  /* 0x000000103e00780c */ /* 0x000fc40003fa4270 */
[----:B------:R-:W-:Y:S02]  /*d520*/  FSEL R79, R84, -INF , P4 ;  /* 0xff800000544f7808 */ /* 0x000fe40002000000 */
[----:B------:R-:W-:Y:S01]  /*d530*/  FMNMX.FTZ R63, R78, R63, !PT ;  /* 0x0000003f4e3f7209 */ /* 0x000fe20007810000 */
[----:B------:R-:W-:Y:S01]  /*d540*/  FMUL.FTZ R60, R66, UR5 ;  /* 0x00000005423c7c20 */ /* 0x000fe20008410000 */
[----:B------:R-:W-:Y:S02]  /*d550*/  FSEL R64, R64, RZ, P3 ;  /* 0x000000ff40407208 */ /* 0x000fe40001800000 */
[----:B------:R-:W-:Y:S02]  /*d560*/  ISETP.GT.AND P4, PT, R62, 0x11, PT ;  /* 0x000000113e00780c */ /* 0x000fe40003f84270 */
[----:B------:R-:W-:Y:S02]  /*d570*/  FSEL R80, R80, -INF , P5 ;  /* 0xff80000050507808 */ /* 0x000fe40002800000 */
[----:B------:R-:W-:Y:S01]  /*d580*/  FMNMX.FTZ R66, R79, R63, !PT ;  /* 0x0000003f4f427209 */ /* 0x000fe20007810000 */
[----:B------:R-:W-:Y:S01]  /*d590*/  FMUL.FTZ R52, R67, UR5 ;  /* 0x0000000543347c20 */ /* 0x000fe20008410000 */
[----:B------:R-:W-:Y:S01]  /*d5a0*/  ISETP.GT.AND P5, PT, R62, 0x18, PT ;  /* 0x000000183e00780c */ /* 0x000fe20003fa4270 */
[----:B------:R-:W-:Y:S01]  /*d5b0*/  FFMA.FTZ R67, R65, R9, -R64 ;  /* 0x0000000941437223 */ /* 0x000fe20000010840 */
[----:B------:R-:W-:-:S02]  /*d5c0*/  FSEL R63, R73, -INF , P4 ;  /* 0xff800000493f7808 */ /* 0x000fc40002000000 */
[----:B------:R-:W-:Y:S01]  /*d5d0*/  FMNMX.FTZ R66, R80, R66, !PT ;  /* 0x0000004250427209 */ /* 0x000fe20007810000 */
[----:B------:R-:W0:Y:S01]  /*d5e0*/  MUFU.TANH R145, R145 ;  /* 0x0000009100917308 */ /* 0x000e220000002400 */
[----:B------:R-:W-:Y:S02]  /*d5f0*/  FSEL R65, R144, -INF , P5 ;  /* 0xff80000090417808 */ /* 0x000fe40002800000 */
[----:B------:R-:W-:Y:S01]  /*d600*/  ISETP.GT.AND P4, PT, R62, 0x19, PT ;  /* 0x000000193e00780c */ /* 0x000fe20003f84270 */
[----:B------:R-:W-:-:S04]  /*d610*/  FFMA.FTZ R150, R68, R9, -R64 ;  /* 0x0000000944967223 */ /* 0x000fc80000010840 */
[----:B------:R1:W-:Y:S01]  /*d620*/  MUFU.EX2 R144, R67 ;  /* 0x0000004300907308 */ /* 0x0003e20000000800 */
[----:B------:R-:W-:Y:S01]  /*d630*/  ISETP.GT.AND P5, PT, R62, 0x20, PT ;  /* 0x000000203e00780c */ /* 0x000fe20003fa4270 */
[----:B------:R-:W-:Y:S01]  /*d640*/  FMUL.FTZ R53, R70, UR5 ;  /* 0x0000000546357c20 */ /* 0x000fe20008410000 */
[----:B-1----:R-:W-:-:S05]  /*d650*/  FMNMX.FTZ R67, R63, R66, !PT ;  /* 0x000000423f437209 */ /* 0x002fca0007810000 */
[----:B------:R-:W1:Y:S01]  /*d660*/  MUFU.TANH R147, R147 ;  /* 0x0000009300937308 */ /* 0x000e620000002400 */
[----:B------:R-:W-:Y:S02]  /*d670*/  FSEL R66, R151, -INF , P4 ;  /* 0xff80000097427808 */ /* 0x000fe40002000000 */
[----:B------:R-:W-:Y:S02]  /*d680*/  FMNMX.FTZ R68, R65, R67, !PT ;  /* 0x0000004341447209 */ /* 0x000fe40007810000 */
[----:B------:R-:W-:Y:S02]  /*d690*/  ISETP.GT.AND P4, PT, R62, 0x21, PT ;  /* 0x000000213e00780c */ /* 0x000fe40003f84270 */
[----:B------:R-:W-:Y:S01]  /*d6a0*/  FSEL R67, R146, -INF , P5 ;  /* 0xff80000092437808 */ /* 0x000fe20002800000 */
[----:B------:R-:W2:Y:S01]  /*d6b0*/  MUFU.TANH R140, R140 ;  /* 0x0000008c008c7308 */ /* 0x000ea20000002400 */
[----:B------:R-:W-:Y:S02]  /*d6c0*/  FMNMX.FTZ R70, R66, R68, !PT ;  /* 0x0000004442467209 */ /* 0x000fe40007810000 */
[----:B------:R-:W-:-:S02]  /*d6d0*/  ISETP.GT.AND P5, PT, R62, 0x28, PT ;  /* 0x000000283e00780c */ /* 0x000fc40003fa4270 */
[----:B------:R-:W-:Y:S02]  /*d6e0*/  FSEL R68, R149, -INF , P4 ;  /* 0xff80000095447808 */ /* 0x000fe40002000000 */
[----:B------:R-:W-:Y:S01]  /*d6f0*/  FMNMX.FTZ R70, R67, R70, !PT ;  /* 0x0000004643467209 */ /* 0x000fe20007810000 */
[----:B------:R-:W-:Y:S01]  /*d700*/  MUFU.TANH R141, R141 ;  /* 0x0000008d008d7308 */ /* 0x000fe20000002400 */
[----:B------:R-:W-:Y:S01]  /*d710*/  FMUL.FTZ R54, R71, UR5 ;  /* 0x0000000547367c20 */ /* 0x000fe20008410000 */
[----:B------:R-:W-:Y:S01]  /*d720*/  FFMA.FTZ R146, R69, R9, -R64 ;  /* 0x0000000945927223 */ /* 0x000fe20000010840 */
[----:B------:R-:W-:Y:S02]  /*d730*/  ISETP.GT.AND P4, PT, R62, 0x29, PT ;  /* 0x000000293e00780c */ /* 0x000fe40003f84270 */
        /* <DEDUP_REMOVED lines=8> */
[----:B------:R-:W-:Y:S01]  /*d7c0*/  FFMA.FTZ R72, R72, R9, -R64 ;  /* 0x0000000948487223 */ /* 0x000fe20000010840 */
[----:B------:R-:W-:Y:S02]  /*d7d0*/  ISETP.GT.AND P4, PT, R62, 0x31, PT ;  /* 0x000000313e00780c */ /* 0x000fe40003f84270 */
[----:B--2---:R-:W-:Y:S02]  /*d7e0*/  FSEL R71, R140, -INF , P5 ;  /* 0xff8000008c477808 */ /* 0x004fe40002800000 */
[----:B------:R-:W-:Y:S02]  /*d7f0*/  FMNMX.FTZ R73, R70, R73, !PT ;  /* 0x0000004946497209 */ /* 0x000fe40007810000 */
[----:B------:R-:W2:Y:S01]  /*d800*/  MUFU.TANH R136, R136 ;  /* 0x0000008800887308 */ /* 0x000ea20000002400 */
[----:B------:R-:W-:Y:S01]  /*d810*/  FMUL.FTZ R55, R74, UR5 ;  /* 0x000000054a377c20 */ /* 0x000fe20008410000 */
[----:B------:R-:W-:-:S02]  /*d820*/  ISETP.GT.AND P5, PT, R62, 0x38, PT ;  /* 0x000000383e00780c */ /* 0x000fc40003fa4270 */
[----:B------:R-:W-:-:S04]  /*d830*/  FMNMX.FTZ R74, R71, R73, !PT ;  /* 0x00000049474a7209 */ /* 0x000fc80007810000 */
[----:B------:R-:W3:Y:S01]  /*d840*/  MUFU.TANH R137, R137 ;  /* 0x0000008900897308 */ /* 0x000ee20000002400 */
[----:B------:R-:W-:Y:S01]  /*d850*/  FMUL.FTZ R56, R75, UR5 ;  /* 0x000000054b387c20 */ /* 0x000fe20008410000 */
[----:B0-----:R-:W-:-:S06]  /*d860*/  FSEL R73, R138, -INF , P5 ;  /* 0xff8000008a497808 */ /* 0x001fcc0002800000 */
[----:B------:R0:W-:Y:S01]  /*d870*/  MUFU.EX2 R140, R72 ;  /* 0x00000048008c7308 */ /* 0x0001e20000000800 */
[----:B------:R-:W-:Y:S01]  /*d880*/  WARPGROUP.ARRIVE ;  /* 0x00000000000079c5 */ /* 0x000fe20000000000 */
[----:B------:R-:W-:Y:S01]  /*d890*/  FFMA.FTZ R142, R48, R9, -R64 ;  /* 0x00000009308e7223 */ /* 0x000fe20000010840 */
[----:B------:R-:W-:Y:S01]  /*d8a0*/  ISETP.GT.AND P5, PT, R62, 0x40, PT ;  /* 0x000000403e00780c */ /* 0x000fe20003fa4270 */
[----:B------:R-:W-:-:S03]  /*d8b0*/  FMUL.FTZ R81, R83, UR5 ;  /* 0x0000000553517c20 */ /* 0x000fc60008410000 */
[----:B------:R-:W-:Y:S01]  /*d8c0*/  HGMMA.64x64x16.F32.BF16 R88, R132, gdesc[UR8].tnspB, R88, gsb0 ;  /* 0x40e0000884587df0 */ /* 0x000fe20008001858 */
[----:B0-----:R-:W-:Y:S01]  /*d8d0*/  FSEL R72, R141, -INF , P4 ;  /* 0xff8000008d487808 */ /* 0x001fe20002000000 */
[----:B------:R-:W0:Y:S01]  /*d8e0*/  MUFU.TANH R49, R49 ;  /* 0x0000003100317308 */ /* 0x000e220000002400 */
[----:B------:R-:W-:Y:S02]  /*d8f0*/  ISETP.GT.AND P4, PT, R62, 0x39, PT ;  /* 0x000000393e00780c */ /* 0x000fe40003f84270 */
[----:B------:R-:W-:Y:S02]  /*d900*/  FMNMX.FTZ R75, R72, R74, !PT ;  /* 0x0000004a484b7209 */ /* 0x000fe40007810000 */
[----:B-1----:R-:W-:Y:S02]  /*d910*/  FSEL R74, R139, -INF , P4 ;  /* 0xff8000008b4a7808 */ /* 0x002fe40002000000 */
[----:B------:R-:W-:Y:S01]  /*d920*/  FMNMX.FTZ R48, R73, R75, !PT ;  /* 0x0000004b49307209 */ /* 0x000fe20007810000 */
[----:B------:R-:W1:Y:S01]  /*d930*/  MUFU.TANH R50, R50 ;  /* 0x0000003200327308 */ /* 0x000e620000002400 */
[----:B------:R-:W-:-:S02]  /*d940*/  ISETP.GT.AND P4, PT, R62, 0x41, PT ;  /* 0x000000413e00780c */ /* 0x000fc40003f84270 */
[----:B--2---:R-:W-:Y:S02]  /*d950*/  FSEL R75, R136, -INF , P5 ;  /* 0xff800000884b7808 */ /* 0x004fe40002800000 */
[----:B------:R-:W-:-:S03]  /*d960*/  FMNMX.FTZ R83, R74, R48, !PT ;  /* 0x000000304a537209 */ /* 0x000fc60007810000 */
[----:B------:R-:W2:Y:S01]  /*d970*/  MUFU.TANH R60, R60 ;  /* 0x0000003c003c7308 */ /* 0x000ea20000002400 */
[----:B------:R-:W-:Y:S02]  /*d980*/  ISETP.GT.AND P5, PT, R62, 0x48, PT ;  /* 0x000000483e00780c */ /* 0x000fe40003fa4270 */
[----:B---3--:R-:W-:Y:S02]  /*d990*/  FSEL R48, R137, -INF , P4 ;  /* 0xff80000089307808 */ /* 0x008fe40002000000 */
[----:B------:R-:W-:-:S03]  /*d9a0*/  FMNMX.FTZ R83, R75, R83, !PT ;  /* 0x000000534b537209 */ /* 0x000fc60007810000 */
[----:B------:R-:W3:Y:S01]  /*d9b0*/  MUFU.TANH R52, R52 ;  /* 0x0000003400347308 */ /* 0x000ee20000002400 */
[----:B------:R-:W-:Y:S02]  /*d9c0*/  ISETP.GT.AND P4, PT, R62, 0x49, PT ;  /* 0x000000493e00780c */ /* 0x000fe40003f84270 */
[----:B0-----:R-:W-:Y:S02]  /*d9d0*/  FSEL R49, R49, -INF , P5 ;  /* 0xff80000031317808 */ /* 0x001fe40002800000 */
[----:B------:R-:W-:-:S03]  /*d9e0*/  FMNMX.FTZ R83, R48, R83, !PT ;  /* 0x0000005330537209 */ /* 0x000fc60007810000 */
[----:B------:R-:W0:Y:S01]  /*d9f0*/  MUFU.TANH R53, R53 ;  /* 0x0000003500357308 */ /* 0x000e220000002400 */
[----:B------:R-:W-:Y:S02]  /*da00*/  ISETP.GT.AND P5, PT, R62, 0x50, PT ;  /* 0x000000503e00780c */ /* 0x000fe40003fa4270 */
[----:B-1----:R-:W-:Y:S02]  /*da10*/  FSEL R50, R50, -INF , P4 ;  /* 0xff80000032327808 */ /* 0x002fe40002000000 */
[----:B------:R-:W-:-:S03]  /*da20*/  FMNMX.FTZ R83, R49, R83, !PT ;  /* 0x0000005331537209 */ /* 0x000fc60007810000 */
[----:B------:R-:W1:Y:S01]  /*da30*/  MUFU.TANH R54, R54 ;  /* 0x0000003600367308 */ /* 0x000e620000002400 */
[----:B------:R-:W-:Y:S01]  /*da40*/  FFMA.FTZ R136, R51, R9, -R64 ;  /* 0x0000000933887223 */ /* 0x000fe20000010840 */
[----:B------:R-:W-:Y:S02]  /*da50*/  ISETP.GT.AND P4, PT, R62, 0x51, PT ;  /* 0x000000513e00780c */ /* 0x000fe40003f84270 */
[----:B--2---:R-:W-:Y:S02]  /*da60*/  FSEL R51, R60, -INF , P5 ;  /* 0xff8000003c337808 */ /* 0x004fe40002800000 */
[----:B------:R-:W-:Y:S02]  /*da70*/  FMNMX.FTZ R83, R50, R83, !PT ;  /* 0x0000005332537209 */ /* 0x000fe40007810000 */
[----:B------:R-:W2:Y:S01]  /*da80*/  MUFU.TANH R55, R55 ;  /* 0x0000003700377308 */ /* 0x000ea20000002400 */
[----:B------:R-:W-:Y:S02]  /*da90*/  ISETP.GT.AND P5, PT, R62, 0x58, PT ;  /* 0x000000583e00780c */ /* 0x000fe40003fa4270 */
[----:B---3--:R-:W-:-:S02]  /*daa0*/  FSEL R52, R52, -INF , P4 ;  /* 0xff80000034347808 */ /* 0x008fc40002000000 */
[----:B------:R-:W-:-:S03]  /*dab0*/  FMNMX.FTZ R83, R51, R83, !PT ;  /* 0x0000005333537209 */ /* 0x000fc60007810000 */
[----:B------:R-:W3:Y:S01]  /*dac0*/  MUFU.TANH R56, R56 ;  /* 0x0000003800387308 */ /* 0x000ee20000002400 */
[----:B------:R-:W-:Y:S01]  /*dad0*/  ISETP.GT.AND P4, PT, R62, 0x59, PT ;  /* 0x000000593e00780c */ /* 0x000fe20003f84270 */
[----:B------:R-:W-:Y:S01]  /*dae0*/  FMUL.FTZ R59, R82, UR5 ;  /* 0x00000005523b7c20 */ /* 0x000fe20008410000 */
[----:B0-----:R-:W-:Y:S02]  /*daf0*/  FSEL R53, R53, -INF , P5 ;  /* 0xff80000035357808 */ /* 0x001fe40002800000 */
[----:B------:R-:W-:-:S03]  /*db00*/  FMNMX.FTZ R83, R52, R83, !PT ;  /* 0x0000005334537209 */ /* 0x000fc60007810000 */
[----:B------:R-:W0:Y:S01]  /*db10*/  MUFU.TANH R57, R57 ;  /* 0x0000003900397308 */ /* 0x000e220000002400 */
[----:B------:R-:W-:Y:S02]  /*db20*/  ISETP.GT.AND P5, PT, R62, 0x60, PT ;  /* 0x000000603e00780c */ /* 0x000fe40003fa4270 */
        /* <DEDUP_REMOVED lines=21> */
[----:B------:R-:W-:Y:S02]  /*dc80*/  ISETP.GT.AND P4, PT, R62, 0x71, PT ;  /* 0x000000713e00780c */ /* 0x000fe40003f84270 */
[----:B--2---:R-:W-:Y:S02]  /*dc90*/  FSEL R59, R59, -INF , P5 ;  /* 0xff8000003b3b7808 */ /* 0x004fe40002800000 */
[----:B------:R-:W-:Y:S02]  /*dca0*/  FMNMX.FTZ R83, R58, R83, !PT ;  /* 0x000000533a537209 */ /* 0x000fe40007810000 */
[----:B------:R-:W-:Y:S02]  /*dcb0*/  ISETP.GT.AND P5, PT, R62, 0x78, PT ;  /* 0x000000783e00780c */ /* 0x000fe40003fa4270 */
[----:B---3--:R-:W-:Y:S02]  /*dcc0*/  FSEL R60, R81, -INF , P4 ;  /* 0xff800000513c7808 */ /* 0x008fe40002000000 */
[----:B------:R-:W-:-:S02]  /*dcd0*/  FMNMX.FTZ R83, R59, R83, !PT ;  /* 0x000000533b537209 */ /* 0x000fc40007810000 */
[----:B------:R-:W-:Y:S02]  /*dce0*/  ISETP.GT.AND P4, PT, R62, 0x79, PT ;  /* 0x000000793e00780c */ /* 0x000fe40003f84270 */
[----:B0-----:R-:W-:Y:S02]  /*dcf0*/  FSEL R61, R61, -INF , P5 ;  /* 0xff8000003d3d7808 */ /* 0x001fe40002800000 */
[----:B------:R-:W-:Y:S02]  /*dd00*/  FMNMX.FTZ R83, R60, R83, !PT ;  /* 0x000000533c537209 */ /* 0x000fe40007810000 */
[----:B-1----:R-:W-:Y:S02]  /*dd10*/  FSEL R62, R82, -INF , P4 ;  /* 0xff800000523e7808 */ /* 0x002fe40002000000 */
[----:B------:R-:W-:Y:S01]  /*dd20*/  FMNMX.FTZ R81, R61, R83, !PT ;  /* 0x000000533d517209 */ /* 0x000fe20007810000 */
[----:B------:R-:W-:-:S03]  /*dd30*/  WARPGROUP.DEPBAR.LE gsb0, 0x0 ;  /* 0x00008000000079c5 */ /* 0x000fc60000010000 */
[----:B------:R-:W-:Y:S01]  /*dd40*/  FMNMX.FTZ R81, R62, R81, !PT ;  /* 0x000000513e517209 */ /* 0x000fe20007810000 */
[-CC-:B------:R-:W-:Y:S01]  /*dd50*/  FFMA.FTZ R134, R36, R9.reuse, -R64.reuse ;  /* 0x0000000924867223 */ /* 0x180fe20000010840 */
[----:B------:R-:W-:-:S03]  /*dd60*/  FFMA.FTZ R36, R32, R9, -R64 ;  /* 0x0000000920247223 */ /* 0x000fc60000010840 */
[----:B------:R-:W0:Y:S01]  /*dd70*/  SHFL.BFLY PT, R32, R81, 0x2, 0x1f ;  /* 0x0c401f0051207f89 */ /* 0x000e2200000e0000 */
[-CC-:B------:R-:W-:Y:S01]  /*dd80*/  FFMA.FTZ R138, R47, R9.reuse, -R64.reuse ;  /* 0x000000092f8a7223 */ /* 0x180fe20000010840 */
[----:B------:R-:W-:Y:S01]  /*dd90*/  FFMA.FTZ R132, R46, R9, -R64 ;  /* 0x000000092e847223 */ /* 0x000fe20000010840 */
[----:B0-----:R-:W-:-:S05]  /*dda0*/  FMNMX.FTZ R81, R81, R32, !PT ;  /* 0x0000002051517209 */ /* 0x001fca0007810000 */
[----:B------:R-:W0:Y:S01]  /*ddb0*/  SHFL.BFLY PT, R82, R81, 0x1, 0x1f ;  /* 0x0c201f0051527f89 */ /* 0x000e2200000e0000 */
[----:B------:R-:W-:Y:S02]  /*ddc0*/  VIADD R46, R8, 0x280 ;  /* 0x00000280082e7836 */ /* 0x000fe40000000000 */
[----:B------:R-:W-:Y:S02]  /*ddd0*/  IMAD.MOV.U32 R47, RZ, RZ, 0x40000040 ;  /* 0x40000040ff2f7424 */ /* 0x000fe400078e00ff */
[----:B------:R-:W-:Y:S01]  /*dde0*/  FFMA.FTZ R32, R11, R9, -R64 ;  /* 0x000000090b207223 */ /* 0x000fe20000010840 */
[----:B------:R-:W-:Y:S02]  /*ddf0*/  R2UR UR10, R46 ;  /* 0x000000002e0a72ca */ /* 0x000fe400000e0000 */
[----:B------:R-:W-:Y:S01]  /*de00*/  R2UR UR11, R47 ;  /* 0x000000002f0b72ca */ /* 0x000fe200000e0000 */
[----:B------:R-:W-:Y:S01]  /*de10*/  WARPGROUP.ARRIVE ;  /* 0x00000000000079c5 */ /* 0x000fe20000000000 */
[----:B0-----:R-:W-:-:S11]  /*de20*/  FMNMX.FTZ R11, R81, R82, !PT ;  /* 0x00000052510b7209 */ /* 0x001fd60007810000 */
[----:B------:R-:W-:Y:S01]  /*de30*/  HGMMA.64x64x16.F32.BF16 R88, R128, gdesc[UR8].tnspB, R88, gsb0 ;  /* 0x40e0000880587df0 */ /* 0x000fe20008001858 */
[C---:B------:R-:W-:Y:S01]  /*de40*/  FSETP.NEU.FTZ.AND P4, PT, R11.reuse, -INF , PT ;  /* 0xff8000000b00780b */ /* 0x040fe20003f9d000 */
[----:B------:R-:W-:-:S05]  /*de50*/  FMUL.FTZ R82, R11, R9 ;  /* 0x000000090b527220 */ /* 0x000fca0000410000 */
[----:B------:R-:W-:-:S05]  /*de60*/  FSEL R82, R82, RZ, P4 ;  /* 0x000000ff52527208 */ /* 0x000fca0002000000 */
[-CC-:B------:R-:W-:Y:S01]  /*de70*/  FFMA.FTZ R141, R67, R9.reuse, -R82.reuse ;  /* 0x00000009438d7223 */ /* 0x180fe20000010852 */
[----:B------:R-:W-:Y:S01]  /*de80*/  FFMA.FTZ R67, R70, R9, -R82 ;  /* 0x0000000946437223 */ /* 0x000fe20000010852 */
[----:B------:R-:W-:Y:S01]  /*de90*/  FSEL R70, R10, RZ, P3 ;  /* 0x000000ff0a467208 */ /* 0x000fe20001800000 */
[----:B------:R-:W-:-:S04]  /*dea0*/  VIADD R46, R8, 0x300 ;  /* 0x00000300082e7836 */ /* 0x000fc80000000000 */
[----:B------:R-:W-:Y:S01]  /*deb0*/  FADD.FTZ R70, -R70, R13 ;  /* 0x0000000d46467221 */ /* 0x000fe20000010100 */
[----:B------:R-:W-:Y:S01]  /*dec0*/  R2UR UR10, R46 ;  /* 0x000000002e0a72ca */ /* 0x000fe200000e0000 */
[----:B------:R-:W-:Y:S02]  /*ded0*/  VIADD R46, R8, 0x380 ;  /* 0x00000380082e7836 */ /* 0x000fe40000000000 */
[----:B------:R-:W-:Y:S02]  /*dee0*/  FMUL.FTZ R8, R70, R9 ;  /* 0x0000000946087220 */ /* 0x000fe40000410000 */
[----:B------:R-:W2:Y:S01]  /*def0*/  LDL R70, [R1+0x34] ;  /* 0x0000340001467983 */ /* 0x000ea20000100800 */
[----:B------:R-:W-:-:S05]  /*df00*/  IMAD.MOV.U32 R47, RZ, RZ, 0x40000040 ;  /* 0x40000040ff2f7424 */ /* 0x000fca00078e00ff */
[----:B------:R-:W-:Y:S01]  /*df10*/  R2UR UR11, R47 ;  /* 0x000000002f0b72ca */ /* 0x000fe200000e0000 */
[----:B------:R-:W-:Y:S02]  /*df20*/  WARPGROUP.DEPBAR.LE gsb0, 0x0 ;  /* 0x00008000000079c5 */ /* 0x000fe40000010000 */
[----:B------:R-:W-:-:S10]  /*df30*/  WARPGROUP.ARRIVE ;  /* 0x00000000000079c5 */ /* 0x000fd40000000000 */
[----:B------:R-:W-:Y:S01]  /*df40*/  HGMMA.64x64x16.F32.BF16 R88, R124, gdesc[UR8].tnspB, R88, gsb0 ;  /* 0x40e000087c587df0 */ /* 0x000fe20008001858 */
[----:B------:R-:W-:-:S05]  /*df50*/  FSEL R47, R11, RZ, P4 ;  /* 0x000000ff0b2f7208 */ /* 0x000fca0002000000 */
[----:B------:R-:W-:Y:S01]  /*df60*/  FADD.FTZ R13, -R47, R15 ;  /* 0x0000000f2f0d7221 */ /* 0x000fe20000010100 */
[----:B------:R-:W-:Y:S01]  /*df70*/  IMAD.MOV.U32 R47, RZ, RZ, 0x40000040 ;  /* 0x40000040ff2f7424 */ /* 0x000fe200078e00ff */
[----:B------:R-:W-:-:S04]  /*df80*/  R2UR UR10, R46 ;  /* 0x000000002e0a72ca */ /* 0x000fc800000e0000 */
[----:B------:R-:W-:Y:S01]  /*df90*/  R2UR UR11, R47 ;  /* 0x000000002f0b72ca */ /* 0x000fe200000e0000 */
[----:B------:R-:W0:Y:S01]  /*dfa0*/  S2R R85, SR_TID.X ;  /* 0x0000000000557919 */ /* 0x000e220000002100 */
[-C--:B------:R-:W-:Y:S01]  /*dfb0*/  FFMA.FTZ R44, R44, R9.reuse, -R64 ;  /* 0x000000092c2c7223 */ /* 0x080fe20000010840 */
[-C--:B------:R-:W-:Y:S01]  /*dfc0*/  FFMA.FTZ R149, R76, R9.reuse, -R82 ;  /* 0x000000094c957223 */ /* 0x080fe20000010852 */
        /* <DEDUP_REMOVED lines=15> */
[----:B------:R-:W-:-:S02]  /*e0c0*/  WARPGROUP.DEPBAR.LE gsb0, 0x0 ;  /* 0x00008000000079c5 */ /* 0x000fc40000010000 */
[----:B------:R-:W-:-:S06]  /*e0d0*/  WARPGROUP.ARRIVE ;  /* 0x00000000000079c5 */ /* 0x000fcc0000000000 */
[----:B------:R-:W-:Y:S01]  /*e0e0*/  HGMMA.64x64x16.F32.BF16 R88, R120, gdesc[UR8].tnspB, R88, gsb0 ;  /* 0x40e0000878587df0 */ /* 0x000fe20008001858 */
[-CC-:B------:R-:W-:Y:S01]  /*e0f0*/  FFMA.FTZ R29, R29, R9.reuse, -R64.reuse ;  /* 0x000000091d1d7223 */ /* 0x180fe20000010840 */
[-CC-:B------:R-:W-:Y:S01]  /*e100*/  FFMA.FTZ R30, R30, R9.reuse, -R64.reuse ;  /* 0x000000091e1e7223 */ /* 0x180fe20000010840 */
[-CC-:B------:R-:W-:Y:S01]  /*e110*/  FFMA.FTZ R31, R31, R9.reuse, -R64.reuse ;  /* 0x000000091f1f7223 */ /* 0x180fe20000010840 */
[-CC-:B------:R-:W-:Y:S01]  /*e120*/  FFMA.FTZ R33, R33, R9.reuse, -R64.reuse ;  /* 0x0000000921217223 */ /* 0x180fe20000010840 */
[-CC-:B------:R-:W-:Y:S01]  /*e130*/  FFMA.FTZ R34, R34, R9.reuse, -R64.reuse ;  /* 0x0000000922227223 */ /* 0x180fe20000010840 */
[-C--:B------:R-:W-:Y:S01]  /*e140*/  FFMA.FTZ R35, R35, R9.reuse, -R64 ;  /* 0x0000000923237223 */ /* 0x080fe20000010840 */
[-CC-:B------:R-:W-:Y:S01]  /*e150*/  FFMA.FTZ R64, R77, R9.reuse, -R82.reuse ;  /* 0x000000094d407223 */ /* 0x180fe20000010852 */
[----:B------:R-:W-:Y:S01]  /*e160*/  MUFU.EX2 R44, R44 ;  /* 0x0000002c002c7308 */ /* 0x000fe20000000800 */
[----:B------:R-:W-:-:S07]  /*e170*/  FFMA.FTZ R151, R78, R9, -R82 ;  /* 0x000000094e977223 */ /* 0x000fce0000010852 */
[----:B------:R-:W1:Y:S01]  /*e180*/  MUFU.EX2 R8, R8 ;  /* 0x0000000800087308 */ /* 0x000e620000000800 */
[----:B------:R-:W-:-:S07]  /*e190*/  FFMA.FTZ R76, R79, R9, -R82 ;  /* 0x000000094f4c7223 */ /* 0x000fce0000010852 */
[----:B------:R-:W-:Y:S08]  /*e1a0*/  MUFU.EX2 R149, R149 ;  /* 0x0000009500957308 */ /* 0x000ff00000000800 */
[----:B------:R-:W3:Y:S01]  /*e1b0*/  MUFU.EX2 R13, R13 ;  /* 0x0000000d000d7308 */ /* 0x000ee20000000800 */
[----:B0-----:R-:W-:-:S07]  /*e1c0*/  SHF.R.U32.HI R84, RZ, 0x7, R85 ;  /* 0x00000007ff547819 */ /* 0x001fce0000011655 */
[----:B------:R-:W0:Y:S01]  /*e1d0*/  MUFU.EX2 R148, R148 ;  /* 0x0000009400947308 */ /* 0x000e220000000800 */
[----:B------:R-:W-:-:S07]  /*e1e0*/  FFMA.FTZ R145, R80, R9, -R82 ;  /* 0x0000000950917223 */ /* 0x000fce0000010852 */
[----:B------:R-:W4:Y:S01]  /*e1f0*/  MUFU.EX2 R64, R64 ;  /* 0x0000004000407308 */ /* 0x000f220000000800 */
[----:B------:R-:W-:-:S07]  /*e200*/  @!P1 IMAD R46, R18, 0x8, R2 ;  /* 0x00000008122e9824 */ /* 0x000fce00078e0202 */
[----:B------:R-:W5:Y:S01]  /*e210*/  MUFU.EX2 R150, R150 ;  /* 0x0000009600967308 */ /* 0x000f620000000800 */
[----:B------:R-:W-:Y:S02]  /*e220*/  VIADD R15, R84, 0x9 ;  /* 0x00000009540f7836 */ /* 0x000fe40000000000 */
[----:B------:R-:W-:-:S05]  /*e230*/  FFMA.FTZ R63, R63, R9, -R82 ;  /* 0x000000093f3f7223 */ /* 0x000fca0000010852 */
[----:B------:R-:W5:Y:S01]  /*e240*/  MUFU.EX2 R151, R151 ;  /* 0x0000009700977308 */ /* 0x000f620000000800 */
[----:B------:R-:W-:Y:S01]  /*e250*/  ISETP.GE.U32.AND P3, PT, R85, 0x180, PT ;  /* 0x000001805500780c */ /* 0x000fe20003f66070 */
[----:B------:R-:W-:Y:S02]  /*e260*/  @!P1 VIADD R46, R46, 0x16840 ;  /* 0x000168402e2e9836 */ /* 0x000fe40000000000 */
[----:B-1----:R-:W-:-:S04]  /*e270*/  FFMA.FTZ R3, R8, R3, R44 ;  /* 0x0000000308037223 */ /* 0x002fc8000001002c */
[----:B------:R-:W1:Y:S01]  /*e280*/  MUFU.EX2 R45, R45 ;  /* 0x0000002d002d7308 */ /* 0x000e620000000800 */
[----:B---3--:R-:W-:Y:S01]  /*e290*/  FFMA.FTZ R0, R13, R0, R149 ;  /* 0x000000000d007223 */ /* 0x008fe20000010095 */
[----:B------:R-:W-:-:S06]  /*e2a0*/  FFMA.FTZ R147, R65, R9, -R82 ;  /* 0x0000000941937223 */ /* 0x000fcc0000010852 */
[----:B------:R-:W3:Y:S01]  /*e2b0*/  MUFU.EX2 R76, R76 ;  /* 0x0000004c004c7308 */ /* 0x000ee20000000800 */
[----:B------:R-:W-:Y:S01]  /*e2c0*/  SEL R47, R15, 0x9, !P3 ;  /* 0x000000090f2f7807 */ /* 0x000fe20005800000 */
[----:B------:R-:W-:Y:S01]  /*e2d0*/  @!P1 IMAD R14, R14, 0x8, R2 ;  /* 0x000000080e0e9824 */ /* 0x000fe200078e0202 */
[----:B------:R-:W-:-:S05]  /*e2e0*/  @!P1 PRMT R46, RZ, 0x654, R46 ;  /* 0x00000654ff2e9816 */ /* 0x000fca000000002e */
[----:B------:R-:W-:Y:S01]  /*e2f0*/  MUFU.EX2 R43, R43 ;  /* 0x0000002b002b7308 */ /* 0x000fe20000000800 */
[----:B0-----:R-:W-:Y:S01]  /*e300*/  FADD.FTZ R3, R148, R3 ;  /* 0x0000000394037221 */ /* 0x001fe20000010000 */
[----:B----4-:R-:W-:-:S06]  /*e310*/  FADD.FTZ R0, R64, R0 ;  /* 0x0000000040007221 */ /* 0x010fcc0000010000 */
[----:B------:R-:W0:Y:S01]  /*e320*/  MUFU.EX2 R145, R145 ;  /* 0x0000009100917308 */ /* 0x000e220000000800 */
[----:B------:R-:W-:Y:S01]  /*e330*/  FFMA.FTZ R65, R66, R9, -R82 ;  /* 0x0000000942417223 */ /* 0x000fe20000010852 */
[----:B------:R-:W-:Y:S02]  /*e340*/  WARPGROUP.DEPBAR.LE gsb0, 0x0 ;  /* 0x00008000000079c5 */ /* 0x000fe40000010000 */
[----:B------:R-:W-:Y:S01]  /*e350*/  @!P1 VIADD R14, R14, 0x16860 ;  /* 0x000168600e0e9836 */ /* 0x000fe20000000000 */
[----:B------:R4:W-:Y:S06]  /*e360*/  BAR.ARV R47, 0x100 ;  /* 0x0004002f0000751d */ /* 0x0009ec0000002000 */
[----:B------:R-:W4:Y:S01]  /*e370*/  MUFU.EX2 R63, R63 ;  /* 0x0000003f003f7308 */ /* 0x000f220000000800 */
[----:B------:R1:W-:Y:S01]  /*e380*/  @!P1 SYNCS.ARRIVE.TRANS64.RED.A1T0 RZ, [R46+URZ], RZ ;  /* 0x000000ff2eff99a7 */ /* 0x0003e2000810043f */
[----:B-----5:R-:W-:Y:S01]  /*e390*/  FADD.FTZ R3, R150, R3 ;  /* 0x0000000396037221 */ /* 0x020fe20000010000 */
[----:B------:R-:W-:-:S05]  /*e3a0*/  @!P1 PRMT R14, RZ, 0x654, R14 ;  /* 0x00000654ff0e9816 */ /* 0x000fca000000000e */
[----:B------:R-:W5:Y:S01]  /*e3b0*/  MUFU.EX2 R42, R42 ;  /* 0x0000002a002a7308 */ /* 0x000f620000000800 */
[----:B-1----:R-:W-:Y:S01]  /*e3c0*/  FADD.FTZ R46, R151, R0 ;  /* 0x00000000972e7221 */ /* 0x002fe20000010000 */
[----:B------:R-:W-:-:S06]  /*e3d0*/  FADD.FTZ R3, R45, R3 ;  /* 0x000000032d037221 */ /* 0x000fcc0000010000 */
[----:B------:R-:W1:Y:S01]  /*e3e0*/  MUFU.EX2 R147, R147 ;  /* 0x0000009300937308 */ /* 0x000e620000000800 */
[----:B---3--:R-:W-:Y:S01]  /*e3f0*/  FADD.FTZ R46, R76, R46 ;  /* 0x0000002e4c2e7221 */ /* 0x008fe20000010000 */
[----:B------:R-:W-:Y:S01]  /*e400*/  FFMA.FTZ R66, R68, R9, -R82 ;  /* 0x0000000944427223 */ /* 0x000fe20000010852 */
[----:B------:R3:W-:Y:S05]  /*e410*/  @!P1 SYNCS.ARRIVE.TRANS64.RED.A1T0 RZ, [R14+URZ], RZ ;  /* 0x000000ff0eff99a7 */ /* 0x0007ea000810043f */
[----:B------:R-:W1:Y:S01]  /*e420*/  MUFU.EX2 R146, R146 ;  /* 0x0000009200927308 */ /* 0x000e620000000800 */
[----:B0-----:R-:W-:Y:S01]  /*e430*/  FADD.FTZ R46, R145, R46 ;  /* 0x0000002e912e7221 */ /* 0x001fe20000010000 */
[----:B---3--:R-:W-:-:S06]  /*e440*/  FADD.FTZ R14, R43, R3 ;  /* 0x000000032b0e7221 */ /* 0x008fcc0000010000 */
[----:B------:R-:W0:Y:S01]  /*e450*/  MUFU.EX2 R65, R65 ;  /* 0x0000004100417308 */ /* 0x000e220000000800 */
[----:B------:R-:W-:Y:S01]  /*e460*/  FFMA.FTZ R143, R69, R9, -R82 ;  /* 0x00000009458f7223 */ /* 0x000fe20000010852 */
[----:B------:R-:W-:Y:S01]  /*e470*/  FADD.FTZ R14, R144, R14 ;  /* 0x0000000e900e7221 */ /* 0x000fe20000010000 */
[----:B----4-:R-:W-:-:S05]  /*e480*/  FADD.FTZ R46, R63, R46 ;  /* 0x0000002e3f2e7221 */ /* 0x010fca0000010000 */
[----:B------:R-:W3:Y:S01]  /*e490*/  MUFU.EX2 R141, R141 ;  /* 0x0000008d008d7308 */ /* 0x000ee20000000800 */
[----:B-----5:R-:W-:Y:S01]  /*e4a0*/  FADD.FTZ R47, R42, R14 ;  /* 0x0000000e2a2f7221 */ /* 0x020fe20000010000 */
[----:B-1----:R-:W-:-:S06]  /*e4b0*/  FADD.FTZ R46, R147, R46 ;  /* 0x0000002e932e7221 */ /* 0x002fcc0000010000 */
[----:B------:R-:W1:Y:S01]  /*e4c0*/  MUFU.EX2 R41, R41 ;  /* 0x0000002900297308 */ /* 0x000e620000000800 */
        /* <DEDUP_REMOVED lines=8> */
[----:B---3--:R-:W-:-:S06]  /*e550*/  FADD.FTZ R46, R141, R46 ;  /* 0x0000002e8d2e7221 */ /* 0x008fcc0000010000 */
[----:B------:R-:W3:Y:S01]  /*e560*/  MUFU.EX2 R40, R40 ;  /* 0x0000002800287308 */ /* 0x000ee20000000800 */
        /* <DEDUP_REMOVED lines=8> */
[----:B-----5:R-:W-:-:S06]  /*e5f0*/  FADD.FTZ R46, R143, R46 ;  /* 0x0000002e8f2e7221 */ /* 0x020fcc0000010000 */
[----:B------:R-:W0:Y:S01]  /*e600*/  MUFU.EX2 R39, R39 ;  /* 0x0000002700277308 */ /* 0x000e220000000800 */
[----:B------:R-:W-:-:S07]  /*e610*/  FFMA.FTZ R133, R75, R9, -R82 ;  /* 0x000000094b857223 */ /* 0x000fce0000010852 */
[----:B------:R-:W5:Y:S01]  /*e620*/  MUFU.EX2 R68, R68 ;  /* 0x0000004400447308 */ /* 0x000f620000000800 */
[----:B---3--:R-:W-:Y:S01]  /*e630*/  FADD.FTZ R47, R40, R47 ;  /* 0x0000002f282f7221 */ /* 0x008fe20000010000 */
[----:B------:R-:W-:-:S06]  /*e640*/  FADD.FTZ R46, R67, R46 ;  /* 0x0000002e432e7221 */ /* 0x000fcc0000010000 */
[----:B------:R-:W3:Y:S08]  /*e650*/  MUFU.EX2 R138, R138 ;  /* 0x0000008a008a7308 */ /* 0x000ef00000000800 */
[----:B------:R-:W2:Y:S01]  /*e660*/  MUFU.EX2 R139, R139 ;  /* 0x0000008b008b7308 */ /* 0x000ea20000000800 */
[----:B------:R-:W-:Y:S01]  /*e670*/  FFMA.FTZ R48, R48, R9, -R82 ;  /* 0x0000000930307223 */ /* 0x000fe20000010852 */
[----:B-1----:R-:W-:-:S06]  /*e680*/  FADD.FTZ R47, R136, R47 ;  /* 0x0000002f882f7221 */ /* 0x002fcc0000010000 */
[----:B------:R-:W1:Y:S01]  /*e690*/  MUFU.EX2 R38, R38 ;  /* 0x0000002600267308 */ /* 0x000e620000000800 */
[----:B----4-:R-:W-:Y:S01]  /*e6a0*/  FADD.FTZ R46, R137, R46 ;  /* 0x0000002e892e7221 */ /* 0x010fe20000010000 */
[----:B------:R-:W-:-:S06]  /*e6b0*/  FFMA.FTZ R135, R49, R9, -R82 ;  /* 0x0000000931877223 */ /* 0x000fcc0000010852 */
[----:B------:R-:W4:Y:S01]  /*e6c0*/  MUFU.EX2 R69, R69 ;  /* 0x0000004500457308 */ /* 0x000f220000000800 */
[----:B0-----:R-:W-:Y:S01]  /*e6d0*/  FADD.FTZ R47, R39, R47 ;  /* 0x0000002f272f7221 */ /* 0x001fe20000010000 */
[----:B-----5:R-:W-:-:S06]  /*e6e0*/  FADD.FTZ R46, R68, R46 ;  /* 0x0000002e442e7221 */ /* 0x020fcc0000010000 */
[----:B------:R-:W0:Y:S08]  /*e6f0*/  MUFU.EX2 R132, R132 ;  /* 0x0000008400847308 */ /* 0x000e300000000800 */
[----:B------:R-:W5:Y:S01]  /*e700*/  MUFU.EX2 R133, R133 ;  /* 0x0000008500857308 */ /* 0x000f620000000800 */
[----:B------:R-:W-:Y:S01]  /*e710*/  FFMA.FTZ R50, R50, R9, -R82 ;  /* 0x0000000932327223 */ /* 0x000fe20000010852 */
[----:B---3--:R-:W-:-:S06]  /*e720*/  FADD.FTZ R47, R138, R47 ;  /* 0x0000002f8a2f7221 */ /* 0x008fcc0000010000 */
[----:B------:R-:W3:Y:S01]  /*e730*/  MUFU.EX2 R37, R37 ;  /* 0x0000002500257308 */ /* 0x000ee20000000800 */
[----:B--2---:R-:W-:Y:S01]  /*e740*/  FADD.FTZ R46, R139, R46 ;  /* 0x0000002e8b2e7221 */ /* 0x004fe20000010000 */
[----:B------:R-:W-:-:S06]  /*e750*/  FFMA.FTZ R129, R51, R9, -R82 ;  /* 0x0000000933817223 */ /* 0x000fcc0000010852 */
[----:B------:R-:W2:Y:S01]  /*e760*/  MUFU.EX2 R15, R48 ;  /* 0x00000030000f7308 */ /* 0x000ea20000000800 */
[----:B-1----:R-:W-:Y:S01]  /*e770*/  FADD.FTZ R47, R38, R47 ;  /* 0x0000002f262f7221 */ /* 0x002fe20000010000 */
[----:B----4-:R-:W-:-:S06]  /*e780*/  FADD.FTZ R46, R69, R46 ;  /* 0x0000002e452e7221 */ /* 0x010fcc0000010000 */
[----:B------:R-:W1:Y:S01]  /*e790*/  MUFU.EX2 R134, R134 ;  /* 0x0000008600867308 */ /* 0x000e620000000800 */
[----:B------:R-:W-:-:S07]  /*e7a0*/  FFMA.FTZ R3, R52, R9, -R82 ;  /* 0x0000000934037223 */ /* 0x000fce0000010852 */
[----:B------:R-:W4:Y:S01]  /*e7b0*/  MUFU.EX2 R135, R135 ;  /* 0x0000008700877308 */ /* 0x000f220000000800 */
[----:B------:R-:W-:Y:S01]  /*e7c0*/  F2FP.BF16.F32.PACK_AB R148, R148, R44 ;  /* 0x0000002c9494723e */ /* 0x000fe200000010ff */
[----:B0-----:R-:W-:-:S06]  /*e7d0*/  FADD.FTZ R44, R132, R47 ;  /* 0x0000002f842c7221 */ /* 0x001fcc0000010000 */
[----:B------:R-:W0:Y:S01]  /*e7e0*/  MUFU.EX2 R36, R36 ;  /* 0x0000002400247308 */ /* 0x000e220000000800 */
[----:B-----5:R-:W-:Y:S01]  /*e7f0*/  FADD.FTZ R46, R133, R46 ;  /* 0x0000002e852e7221 */ /* 0x020fe20000010000 */
[----:B------:R-:W-:-:S06]  /*e800*/  FFMA.FTZ R131, R53, R9, -R82 ;  /* 0x0000000935837223 */ /* 0x000fcc0000010852 */
[----:B------:R-:W5:Y:S01]  /*e810*/  MUFU.EX2 R0, R50 ;  /* 0x0000003200007308 */ /* 0x000f620000000800 */
[----:B------:R-:W-:Y:S01]  /*e820*/  F2FP.BF16.F32.PACK_AB R150, R45, R150 ;  /* 0x000000962d96723e */ /* 0x000fe200000010ff */
[----:B---3--:R-:W-:-:S06]  /*e830*/  FADD.FTZ R45, R37, R44 ;  /* 0x0000002c252d7221 */ /* 0x008fcc0000010000 */
[----:B------:R-:W3:Y:S01]  /*e840*/  MUFU.EX2 R24, R24 ;  /* 0x0000001800187308 */ /* 0x000ee20000000800 */
[----:B--2---:R-:W-:Y:S01]  /*e850*/  FADD.FTZ R46, R15, R46 ;  /* 0x0000002e0f2e7221 */ /* 0x004fe20000010000 */
[----:B------:R-:W-:-:S06]  /*e860*/  FFMA.FTZ R14, R54, R9, -R82 ;  /* 0x00000009360e7223 */ /* 0x000fcc0000010852 */
[----:B------:R-:W2:Y:S01]  /*e870*/  MUFU.EX2 R129, R129 ;  /* 0x0000008100817308 */ /* 0x000ea20000000800 */
[----:B------:R-:W-:Y:S01]  /*e880*/  F2FP.BF16.F32.PACK_AB R140, R41, R140 ;  /* 0x0000008c298c723e */ /* 0x000fe200000010ff */
[----:B-1----:R-:W-:-:S06]  /*e890*/  FADD.FTZ R45, R134, R45 ;  /* 0x0000002d862d7221 */ /* 0x002fcc0000010000 */
[----:B------:R-:W1:Y:S01]  /*e8a0*/  MUFU.EX2 R25, R25 ;  /* 0x0000001900197308 */ /* 0x000e620000000800 */
[----:B----4-:R-:W-:Y:S01]  /*e8b0*/  FADD.FTZ R41, R135, R46 ;  /* 0x0000002e87297221 */ /* 0x010fe20000010000 */
[----:B------:R-:W-:-:S06]  /*e8c0*/  FFMA.FTZ R125, R55, R9, -R82 ;  /* 0x00000009377d7223 */ /* 0x000fcc0000010852 */
[----:B------:R-:W4:Y:S01]  /*e8d0*/  MUFU.EX2 R3, R3 ;  /* 0x0000000300037308 */ /* 0x000f220000000800 */
[----:B------:R-:W-:Y:S01]  /*e8e0*/  F2FP.BF16.F32.PACK_AB R142, R40, R142 ;  /* 0x0000008e288e723e */ /* 0x000fe200000010ff */
[----:B0-----:R-:W-:-:S06]  /*e8f0*/  FADD.FTZ R45, R36, R45 ;  /* 0x0000002d242d7221 */ /* 0x001fcc0000010000 */
[----:B------:R-:W0:Y:S01]  /*e900*/  MUFU.EX2 R26, R26 ;  /* 0x0000001a001a7308 */ /* 0x000e220000000800 */
[----:B-----5:R-:W-:-:S07]  /*e910*/  FADD.FTZ R40, R0, R41 ;  /* 0x0000002900287221 */ /* 0x020fce0000010000 */
[----:B------:R-:W5:Y:S01]  /*e920*/  MUFU.EX2 R131, R131 ;  /* 0x0000008300837308 */ /* 0x000f620000000800 */
[----:B------:R-:W-:Y:S01]  /*e930*/  F2FP.BF16.F32.PACK_AB R146, R146, R42 ;  /* 0x0000002a9292723e */ /* 0x000fe200000010ff */
[----:B------:R-:W-:Y:S01]  /*e940*/  FFMA.FTZ R56, R56, R9, -R82 ;  /* 0x0000000938387223 */ /* 0x000fe20000010852 */
[----:B---3--:R-:W-:-:S05]  /*e950*/  FADD.FTZ R42, R24, R45 ;  /* 0x0000002d182a7221 */ /* 0x008fca0000010000 */
[----:B------:R-:W3:Y:S01]  /*e960*/  MUFU.EX2 R27, R27 ;  /* 0x0000001b001b7308 */ /* 0x000ee20000000800 */
[----:B--2---:R-:W-:Y:S01]  /*e970*/  FADD.FTZ R40, R129, R40 ;  /* 0x0000002881287221 */ /* 0x004fe20000010000 */
[----:B------:R-:W-:-:S06]  /*e980*/  FFMA.FTZ R57, R57, R9, -R82 ;  /* 0x0000000939397223 */ /* 0x000fcc0000010852 */
[----:B------:R-:W2:Y:S01]  /*e990*/  MUFU.EX2 R14, R14 ;  /* 0x0000000e000e7308 */ /* 0x000ea20000000800 */
[----:B------:R-:W-:Y:S02]  /*e9a0*/  F2FP.BF16.F32.PACK_AB R144, R144, R43 ;  /* 0x0000002b9090723e */ /* 0x000fe400000010ff */
[----:B------:R-:W-:-:S05]  /*e9b0*/  F2FP.BF16.F32.PACK_AB R136, R39, R136 ;  /* 0x000000882788723e */ /* 0x000fca00000010ff */
[----:B------:R-:W2:Y:S01]  /*e9c0*/  MUFU.EX2 R28, R28 ;  /* 0x0000001c001c7308 */ /* 0x000ea20000000800 */
[----:B-1----:R-:W-:Y:S01]  /*e9d0*/  FADD.FTZ R39, R25, R42 ;  /* 0x0000002a19277221 */ /* 0x002fe20000010000 */
[----:B----4-:R-:W-:-:S06]  /*e9e0*/  FADD.FTZ R40, R3, R40 ;  /* 0x0000002803287221 */ /* 0x010fcc0000010000 */
[----:B------:R-:W1:Y:S01]  /*e9f0*/  MUFU.EX2 R125, R125 ;  /* 0x0000007d007d7308 */ /* 0x000e620000000800 */
[----:B------:R-:W-:Y:S01]  /*ea00*/  FFMA.FTZ R58, R58, R9, -R82 ;  /* 0x000000093a3a7223 */ /* 0x000fe20000010852 */
[----:B------:R-:W-:Y:S01]  /*ea10*/  F2FP.BF16.F32.PACK_AB R138, R38, R138 ;  /* 0x0000008a268a723e */ /* 0x000fe200000010ff */
[----:B0-----:R-:W-:-:S05]  /*ea20*/  FADD.FTZ R38, R26, R39 ;  /* 0x000000271a267221 */ /* 0x001fca0000010000 */
[----:B------:R-:W0:Y:S01]  /*ea30*/  MUFU.EX2 R29, R29 ;  /* 0x0000001d001d7308 */ /* 0x000e220000000800 */
[----:B-----5:R-:W-:Y:S01]  /*ea40*/  FADD.FTZ R39, R131, R40 ;  /* 0x0000002883277221 */ /* 0x020fe20000010000 */
[----:B------:R-:W-:-:S06]  /*ea50*/  FFMA.FTZ R59, R59, R9, -R82 ;  /* 0x000000093b3b7223 */ /* 0x000fcc0000010852 */
[----:B------:R-:W4:Y:S01]  /*ea60*/  MUFU.EX2 R43, R56 ;  /* 0x00000038002b7308 */ /* 0x000f220000000800 */
[----:B------:R-:W-:Y:S01]  /*ea70*/  F2FP.BF16.F32.PACK_AB R132, R37, R132 ;  /* 0x000000842584723e */ /* 0x000fe200000010ff */
[----:B---3--:R-:W-:-:S06]  /*ea80*/  FADD.FTZ R37, R27, R38 ;  /* 0x000000261b257221 */ /* 0x008fcc0000010000 */
[----:B------:R-:W3:Y:S01]  /*ea90*/  MUFU.EX2 R30, R30 ;  /* 0x0000001e001e7308 */ /* 0x000ee20000000800 */
[----:B--2---:R-:W-:Y:S01]  /*eaa0*/  FADD.FTZ R38, R14, R39 ;  /* 0x000000270e267221 */ /* 0x004fe20000010000 */
[----:B------:R-:W-:-:S06]  /*eab0*/  FFMA.FTZ R60, R60, R9, -R82 ;  /* 0x000000093c3c7223 */ /* 0x000fcc0000010852 */
[----:B------:R-:W2:Y:S01]  /*eac0*/  MUFU.EX2 R57, R57 ;  /* 0x0000003900397308 */ /* 0x000ea20000000800 */
[----:B------:R-:W-:Y:S01]  /*ead0*/  FADD.FTZ R40, R28, R37 ;  /* 0x000000251c287221 */ /* 0x000fe20000010000 */
[----:B-1----:R-:W-:-:S06]  /*eae0*/  FADD.FTZ R38, R125, R38 ;  /* 0x000000267d267221 */ /* 0x002fcc0000010000 */
[----:B------:R-:W1:Y:S01]  /*eaf0*/  MUFU.EX2 R31, R31 ;  /* 0x0000001f001f7308 */ /* 0x000e620000000800 */
[----:B------:R-:W-:-:S07]  /*eb00*/  FFMA.FTZ R61, R61, R9, -R82 ;  /* 0x000000093d3d7223 */ /* 0x000fce0000010852 */
[----:B------:R-:W5:Y:S01]  /*eb10*/  MUFU.EX2 R58, R58 ;  /* 0x0000003a003a7308 */ /* 0x000f620000000800 */
[----:B------:R-:W-:Y:S01]  /*eb20*/  F2FP.BF16.F32.PACK_AB R133, R15, R133 ;  /* 0x000000850f85723e */ /* 0x000fe200000010ff */
[----:B0-----:R-:W-:-:S06]  /*eb30*/  FADD.FTZ R15, R29, R40 ;  /* 0x000000281d0f7221 */ /* 0x001fcc0000010000 */
[----:B------:R-:W0:Y:S01]  /*eb40*/  MUFU.EX2 R32, R32 ;  /* 0x0000002000207308 */ /* 0x000e220000000800 */
[----:B----4-:R-:W-:Y:S01]  /*eb50*/  FADD.FTZ R38, R43, R38 ;  /* 0x000000262b267221 */ /* 0x010fe20000010000 */
[----:B------:R-:W-:-:S06]  /*eb60*/  FFMA.FTZ R62, R62, R9, -R82 ;  /* 0x000000093e3e7223 */ /* 0x000fcc0000010852 */
[----:B------:R-:W4:Y:S01]  /*eb70*/  MUFU.EX2 R59, R59 ;  /* 0x0000003b003b7308 */ /* 0x000f220000000800 */
[----:B------:R-:W-:Y:S01]  /*eb80*/  F2FP.BF16.F32.PACK_AB R135, R0, R135 ;  /* 0x000000870087723e */ /* 0x000fe200000010ff */
[----:B---3--:R-:W-:Y:S01]  /*eb90*/  FADD.FTZ R0, R30, R15 ;  /* 0x0000000f1e007221 */ /* 0x008fe20000010000 */
[----:B------:R-:W-:-:S05]  /*eba0*/  F2FP.BF16.F32.PACK_AB R129, R3, R129 ;  /* 0x000000810381723e */ /* 0x000fca00000010ff */
[----:B------:R-:W3:Y:S01]  /*ebb0*/  MUFU.EX2 R33, R33 ;  /* 0x0000002100217308 */ /* 0x000ee20000000800 */
[----:B--2---:R-:W-:-:S07]  /*ebc0*/  FADD.FTZ R3, R57, R38 ;  /* 0x0000002639037221 */ /* 0x004fce0000010000 */
[----:B------:R-:W2:Y:S01]  /*ebd0*/  MUFU.EX2 R60, R60 ;  /* 0x0000003c003c7308 */ /* 0x000ea20000000800 */
[----:B-1----:R-:W-:Y:S01]  /*ebe0*/  FADD.FTZ R15, R31, R0 ;  /* 0x000000001f0f7221 */ /* 0x002fe20000010000 */
[----:B-----5:R-:W-:-:S06]  /*ebf0*/  FADD.FTZ R0, R58, R3 ;  /* 0x000000033a007221 */ /* 0x020fcc0000010000 */
[----:B------:R-:W1:Y:S01]  /*ec00*/  MUFU.EX2 R34, R34 ;  /* 0x0000002200227308 */ /* 0x000e620000000800 */
[----:B------:R-:W-:-:S07]  /*ec10*/  ISETP.GT.AND P3, PT, R12, R70, PT ;  /* 0x000000460c00720c */ /* 0x000fce0003f64270 */
[----:B------:R-:W5:Y:S01]  /*ec20*/  MUFU.EX2 R61, R61 ;  /* 0x0000003d003d7308 */ /* 0x000f620000000800 */
[----:B------:R-:W-:Y:S01]  /*ec30*/  F2FP.BF16.F32.PACK_AB R131, R14, R131 ;  /* 0x000000830e83723e */ /* 0x000fe200000010ff */
[----:B0-----:R-:W-:-:S06]  /*ec40*/  FADD.FTZ R14, R32, R15 ;  /* 0x0000000f200e7221 */ /* 0x001fcc0000010000 */
[----:B------:R-:W0:Y:S01]  /*ec50*/  MUFU.EX2 R35, R35 ;  /* 0x0000002300237308 */ /* 0x000e220000000800 */
[----:B----4-:R-:W-:-:S07]  /*ec60*/  FADD.FTZ R3, R59, R0 ;  /* 0x000000003b037221 */ /* 0x010fce0000010000 */
[----:B------:R-:W4:Y:S01]  /*ec70*/  MUFU.EX2 R62, R62 ;  /* 0x0000003e003e7308 */ /* 0x000f220000000800 */
[----:B---3--:R-:W-:Y:S01]  /*ec80*/  FADD.FTZ R15, R33, R14 ;  /* 0x0000000e210f7221 */ /* 0x008fe20000010000 */
[----:B--2---:R-:W-:-:S03]  /*ec90*/  FADD.FTZ R0, R60, R3 ;  /* 0x000000033c007221 */ /* 0x004fc60000010000 */
[----:B-1----:R-:W-:Y:S01]  /*eca0*/  FADD.FTZ R14, R34, R15 ;  /* 0x0000000f220e7221 */ /* 0x002fe20000010000 */
[----:B-----5:R-:W-:Y:S01]  /*ecb0*/  FADD.FTZ R0, R61, R0 ;  /* 0x000000003d007221 */ /* 0x020fe20000010000 */
        /* <DEDUP_REMOVED lines=34> */
[----:B----4-:R-:W-:Y:S01]  /*eee0*/  FADD.FTZ R0, R62, R0 ;  /* 0x000000003e007221 */ /* 0x010fe20000010000 */
[----:B------:R-:W-:Y:S01]  /*eef0*/  F2FP.BF16.F32.PACK_AB R151, R76, R151 ;  /* 0x000000974c97723e */ /* 0x000fe200000010ff */
[----:B------:R-:W-:Y:S01]  /*ef00*/  VIADD R12, R12, 0xffffffff ;  /* 0xffffffff0c0c7836 */ /* 0x000fe20000000000 */
        /* <DEDUP_REMOVED lines=20> */
[----:B------:R-:W-:Y:S01]  /*f050*/  MOV R15, R11 ;  /* 0x0000000b000f7202 */ /* 0x000fe20000000f00 */
[----:B------:R-:W-:Y:S06]  /*f060*/  @P3 BRA `(.L_x_14513) ;  /* 0xffffffcc00a83947 */ /* 0x000fec000383ffff */
.L_x_14503:
[----:B------:R-:W2:Y:S02]  /*f070*/  LDL R8, [R1+0x40] ;  /* 0x0000400001087983 */ /* 0x000ea40000100800 */
[----:B--2---:R-:W-:-:S13]  /*f080*/  ISETP.GE.AND P2, PT, R12, R8, PT ;  /* 0x000000080c00720c */ /* 0x004fda0003f46270 */
[----:B------:R-:W-:Y:S05]  /*f090*/  @!P2 BRA `(.L_x_14514) ;  /* 0x0000002400d0a947 */ /* 0x000fea0003800000 */
[----:B------:R-:W-:Y:S02]  /*f0a0*/  IMAD.MOV.U32 R13, RZ, RZ, R11 ;  /* 0x000000ffff0d7224 */ /* 0x000fe400078e000b */
[----:B------:R-:W-:Y:S02]  /*f0b0*/  IMAD.MOV.U32 R15, RZ, RZ, R10 ;  /* 0x000000ffff0f7224 */ /* 0x000fe400078e000a */
[----:B------:R-:W-:Y:S02]  /*f0c0*/  IMAD.MOV.U32 R8, RZ, RZ, R23 ;  /* 0x000000ffff087224 */ /* 0x000fe400078e0017 */
[----:B------:R-:W-:-:S07]  /*f0d0*/  IMAD.MOV.U32 R14, RZ, RZ, R18 ;  /* 0x000000ffff0e7224 */ /* 0x000fce00078e0012 */
.L_x_14524:
        /* <DEDUP_REMOVED lines=11> */
.L_x_14516:
[----:B------:R-:W-:Y:S01]  /*f190*/  IMAD R9, R18, 0x8, R2 ;  /* 0x0000000812097824 */ /* 0x000fe200078e0202 */
[----:B------:R-:W-:-:S04]  /*f1a0*/  SHF.L.U32 R10, R23, 0x1f, RZ ;  /* 0x0000001f170a7819 */ /* 0x000fc800000006ff */
[----:B------:R0:W1:Y:S01]  /*f1b0*/  SYNCS.PHASECHK.TRANS64.TRYWAIT P3, [R9+URZ+0x16830], R10 ;  /* 0x0168300a090075a7 */ /* 0x000062000806017f */
[----:B------:R-:W-:Y:S05]  /*f1c0*/  @!P0 BRA `(.L_x_14517) ;  /* 0x0000000000048947 */ /* 0x000fea0003800000 */
[----:B------:R-:W-:Y:S01]  /*f1d0*/  BPT.TRAP 0x1 ;  /* 0x000000040000795c */ /* 0x000fe20000300000 */
.L_x_14517:
[----:B------:R-:W-:Y:S04]  /*f1e0*/  BSSY B0, `(.L_x_14515) ;  /* 0x0000004000007945 */ /* 0x000fe80003800000 */
[----:B-1----:R-:W-:Y:S05]  /*f1f0*/  @P3 BRA `(.L_x_14518) ;  /* 0x0000000000083947 */ /* 0x002fea0003800000 */
[----:B------:R-:W1:Y:S02]  /*f200*/  SYNCS.PHASECHK.TRANS64.TRYWAIT P3, [R9+URZ+0x16830], R10 ;  /* 0x0168300a090075a7 */ /* 0x000e64000806017f */
[----:B-1----:R-:W-:Y:S05]  /*f210*/  @!P3 BRA `(.L_x_14519) ;  /* 0x000000d4005cb947 */ /* 0x002fea0003800000 */
.L_x_14518:
[----:B------:R-:W-:Y:S05]  /*f220*/  BSYNC B0 ;  /* 0x0000000000007941 */ /* 0x000fea0003800000 */
.L_x_14515:
        /* <DEDUP_REMOVED lines=15> */
[----:B------:R-:W-:Y:S01]  /*f320*/  IMAD.MOV.U32 R11, RZ, RZ, 0x40000040 ;  /* 0x40000040ff0b7424 */ /* 0x000fe200078e00ff */
        /* <DEDUP_REMOVED lines=28> */
.L_x_14521:
[----:B------:R-:W-:Y:S01]  /*f4f0*/  SHF.L.U32 R8, R8, 0x1f, RZ ;  /* 0x0000001f08087819 */ /* 0x000fe200000006ff */
[----:B------:R-:W-:-:S04]  /*f500*/  IMAD R9, R14, 0x8, R2 ;  /* 0x000000080e097824 */ /* 0x000fc800078e0202 */
[----:B------:R0:W1:Y:S01]  /*f510*/  SYNCS.PHASECHK.TRANS64.TRYWAIT P2, [R9+URZ+0x16850], R8 ;  /* 0x01685008090075a7 */ /* 0x000062000804017f */
[----:B------:R-:W-:Y:S05]  /*f520*/  @!P0 BRA `(.L_x_14522) ;  /* 0x0000000000048947 */ /* 0x000fea0003800000 */
[----:B------:R-:W-:Y:S01]  /*f530*/  BPT.TRAP 0x1 ;  /* 0x000000040000795c */ /* 0x000fe20000300000 */
.L_x_14522:
[----:B-1----:R-:W-:Y:S05]  /*f540*/  @P2 BRA `(.L_x_14520) ;  /* 0x0000000000082947 */ /* 0x002fea0003800000 */
[----:B------:R-:W1:Y:S02]  /*f550*/  SYNCS.PHASECHK.TRANS64.TRYWAIT P2, [R9+URZ+0x16850], R8 ;  /* 0x01685008090075a7 */ /* 0x000e64000804017f */
[----:B-1----:R-:W-:Y:S05]  /*f560*/  @!P2 BRA `(.L_x_14523) ;  /* 0x000000d0009ca947 */ /* 0x002fea0003800000 */
.L_x_14520:
[----:B01----:R-:W-:Y:S01]  /*f570*/  IADD3 R8, R2, 0x400, RZ ;  /* 0x0000040002087810 */ /* 0x003fe20007ffe0ff */
[----:B------:R-:W-:Y:S01]  /*f580*/  IMAD.MOV.U32 R9, RZ, RZ, 0x40000040 ;  /* 0x40000040ff097424 */ /* 0x000fe200078e00ff */
[----:B------:R-:W-:Y:S05]  /*f590*/  WARPSYNC.ALL ;  /* 0x0000000000007948 */ /* 0x000fea0003800000 */
[----:B------:R-:W-:Y:S01]  /*f5a0*/  SHF.R.U32.HI R8, RZ, 0x4, R8 ;  /* 0x00000004ff087819 */ /* 0x000fe20000011608 */
[----:B------:R-:W-:Y:S01]  /*f5b0*/  WARPGROUP.ARRIVE ;  /* 0x00000000000079c5 */ /* 0x000fe20000000000 */
        /* <DEDUP_REMOVED lines=12> */
[----:B------:R-:W-:Y:S02]  /*f680*/  R2UR UR10, R8 ;  /* 0x00000000080a72ca */ /* 0x000fe400000e0000 */
[----:B------:R-:W-:Y:S08]  /*f690*/  MUFU.TANH R63, R63 ;  /* 0x0000003f003f7308 */ /* 0x000ff00000002400 */
[----:B------:R-:W-:Y:S03]  /*f6a0*/  MUFU.TANH R66, R66 ;  /* 0x0000004200427308 */ /* 0x000fe60000002400 */
[----:B------:R-:W-:Y:S01]  /*f6b0*/  HGMMA.64x64x16.F32.BF16 R88, R148, gdesc[UR8].tnspB, R88, gsb0 ;  /* 0x40e0000894587df0 */ /* 0x000fe20008001858 */
[----:B------:R-:W-:Y:S01]  /*f6c0*/  R2UR UR10, R10 ;  /* 0x000000000a0a72ca */ /* 0x000fe200000e0000 */
[----:B------:R-:W-:Y:S01]  /*f6d0*/  VIADD R10, R8, 0x100 ;  /* 0x00000100080a7836 */ /* 0x000fe20000000000 */
[----:B------:R-:W-:Y:S01]  /*f6e0*/  R2UR UR11, R11 ;  /* 0x000000000b0b72ca */ /* 0x000fe200000e0000 */
[----:B------:R-:W-:Y:S01]  /*f6f0*/  IMAD.MOV.U32 R11, RZ, RZ, 0x40000040 ;  /* 0x40000040ff0b7424 */ /* 0x000fe200078e00ff */
[----:B------:R-:W-:Y:S01]  /*f700*/  MUFU.TANH R67, R67 ;  /* 0x0000004300437308 */ /* 0x000fe20000002400 */
[----:B------:R-:W-:-:S02]  /*f710*/  WARPGROUP.DEPBAR.LE gsb0, 0x0 ;  /* 0x00008000000079c5 */ /* 0x000fc40000010000 */
[----:B------:R-:W-:-:S05]  /*f720*/  WARPGROUP.ARRIVE ;  /* 0x00000000000079c5 */ /* 0x000fca0000000000 */
[----:B------:R0:W1:Y:S01]  /*f730*/  MUFU.TANH R150, R26 ;  /* 0x0000001a00967308 */ /* 0x0000620000002400 */
[----:B------:R-:W-:Y:S01]  /*f740*/  FMUL.FTZ R149, R35, UR4 ;  /* 0x0000000423957c20 */ /* 0x000fe20008410000 */
[----:B------:R-:W-:Y:S01]  /*f750*/  FMUL.FTZ R35, R45, UR4 ;  /* 0x000000042d237c20 */ /* 0x000fe20008410000 */
[----:B------:R-:W-:Y:S01]  /*f760*/  FMUL.FTZ R45, R56, UR4 ;  /* 0x00000004382d7c20 */ /* 0x000fe20008410000 */
[----:B------:R-:W-:Y:S01]  /*f770*/  FMUL.FTZ R56, R68, UR4 ;  /* 0x0000000444387c20 */ /* 0x000fe20008410000 */
[----:B------:R-:W-:Y:S01]  /*f780*/  HGMMA.64x64x16.F32.BF16 R88, R144, gdesc[UR8].tnspB, R88, gsb0 ;  /* 0x40e0000890587df0 */ /* 0x000fe20008001858 */
[----:B------:R-:W-:Y:S01]  /*f790*/  R2UR UR10, R10 ;  /* 0x000000000a0a72ca */ /* 0x000fe200000e0000 */
[----:B------:R-:W-:Y:S01]  /*f7a0*/  FMUL.FTZ R151, R34, UR4 ;  /* 0x0000000422977c20 */ /* 0x000fe20008410000 */
[----:B------:R-:W-:Y:S01]  /*f7b0*/  R2UR UR11, R11 ;  /* 0x000000000b0b72ca */ /* 0x000fe200000e0000 */
[----:B------:R-:W-:Y:S02]  /*f7c0*/  IMAD.MOV.U32 R11, RZ, RZ, 0x40000040 ;  /* 0x40000040ff0b7424 */ /* 0x000fe400078e00ff */
[----:B0-----:R-:W-:Y:S01]  /*f7d0*/  FMUL.FTZ R26, R29, UR4 ;  /* 0x000000041d1a7c20 */ /* 0x001fe20008410000 */
        /* <DEDUP_REMOVED lines=13> */
[----:B------:R-:W-:-:S02]  /*f8b0*/  VIADD R10, R8, 0x180 ;  /* 0x00000180080a7836 */ /* 0x000fc40000000000 */
[----:B------:R-:W-:Y:S01]  /*f8c0*/  FMUL.FTZ R69, R70, UR4 ;  /* 0x0000000446457c20 */ /* 0x000fe20008410000 */
[----:B------:R-:W-:Y:S01]  /*f8d0*/  FMUL.FTZ R70, R71, UR4 ;  /* 0x0000000447467c20 */ /* 0x000fe20008410000 */
[----:B------:R-:W-:Y:S01]  /*f8e0*/  MUFU.TANH R27, R27 ;  /* 0x0000001b001b7308 */ /* 0x000fe20000002400 */
[----:B------:R-:W-:Y:S01]  /*f8f0*/  FMUL.FTZ R71, R74, UR4 ;  /* 0x000000044a477c20 */ /* 0x000fe20008410000 */
[----:B------:R-:W-:Y:S01]  /*f900*/  FMUL.FTZ R72, R75, UR4 ;  /* 0x000000044b487c20 */ /* 0x000fe20008410000 */
[----:B------:R-:W-:Y:S01]  /*f910*/  FMUL.FTZ R74, R79, UR4 ;  /* 0x000000044f4a7c20 */ /* 0x000fe20008410000 */
[----:B------:R-:W-:Y:S01]  /*f920*/  FMUL.FTZ R75, R82, UR4 ;  /* 0x00000004524b7c20 */ /* 0x000fe20008410000 */
[----:B------:R-:W-:-:S03]  /*f930*/  VIADD R52, R8, 0x200 ;  /* 0x0000020008347836 */ /* 0x000fc60000000000 */
        /* <DEDUP_REMOVED lines=11> */
[----:B------:R-:W-:Y:S01]  /*f9f0*/  FMUL.FTZ R49, R60, UR4 ;  /* 0x000000043c317c20 */ /* 0x000fe20008410000 */
[----:B------:R-:W-:Y:S01]  /*fa00*/  FMUL.FTZ R145, R39, UR4 ;  /* 0x0000000427917c20 */ /* 0x000fe20008410000 */
[----:B------:R-:W-:Y:S01]  /*fa10*/  HGMMA.64x64x16.F32.BF16 R88, R140, gdesc[UR8].tnspB, R88, gsb0 ;  /* 0x40e000088c587df0 */ /* 0x000fe20008001858 */
[----:B------:R-:W-:Y:S01]  /*fa20*/  R2UR UR11, R11 ;  /* 0x000000000b0b72ca */ /* 0x000fe200000e0000 */
[----:B------:R-:W-:Y:S01]  /*fa30*/  FMUL.FTZ R11, R24, UR4 ;  /* 0x00000004180b7c20 */ /* 0x000fe20008410000 */
[----:B------:R-:W-:Y:S01]  /*fa40*/  FMUL.FTZ R24, R25, UR4 ;  /* 0x0000000419187c20 */ /* 0x000fe20008410000 */
[----:B------:R-:W-:Y:S01]  /*fa50*/  FMUL.FTZ R25, R28, UR4 ;  /* 0x000000041c197c20 */ /* 0x000fe20008410000 */
[----:B------:R-:W-:Y:S01]  /*fa60*/  FMUL.FTZ R28, R33, UR4 ;  /* 0x00000004211c7c20 */ /* 0x000fe20008410000 */
        /* <DEDUP_REMOVED lines=19> */
[----:B------:R-:W-:Y:S01]  /*fba0*/  R2UR UR10, R10 ;  /* 0x000000000a0a72ca */ /* 0x000fe200000e0000 */
[----:B-1----:R-:W-:-:S02]  /*fbb0*/  IMAD.MOV.U32 R84, RZ, RZ, R150 ;  /* 0x000000ffff547224 */ /* 0x002fc400078e0096 */
[----:B------:R-:W-:Y:S01]  /*fbc0*/  FMUL.FTZ R73, R78, UR4 ;  /* 0x000000044e497c20 */ /* 0x000fe20008410000 */
[----:B------:R-:W-:Y:S01]  /*fbd0*/  FMUL.FTZ R76, R83, UR4 ;  /* 0x00000004534c7c20 */ /* 0x000fe20008410000 */
[----:B------:R-:W-:Y:S01]  /*fbe0*/  FMUL.FTZ R77, R86, UR4 ;  /* 0x00000004564d7c20 */ /* 0x000fe20008410000 */
[----:B------:R-:W-:Y:S01]  /*fbf0*/  FMUL.FTZ R78, R87, UR4 ;  /* 0x00000004574e7c20 */ /* 0x000fe20008410000 */
[----:B------:R-:W1:Y:S01]  /*fc00*/  MUFU.TANH R25, R25 ;  /* 0x0000001900197308 */ /* 0x000e620000002400 */
[----:B--2---:R-:W-:-:S07]  /*fc10*/  FMNMX.FTZ R9, R11, R15, !PT ;  /* 0x0000000f0b097209 */ /* 0x004fce0007810000 */
[----:B------:R-:W2:Y:S01]  /*fc20*/  MUFU.TANH R28, R28 ;  /* 0x0000001c001c7308 */ /* 0x000ea20000002400 */
[----:B0-----:R-:W-:-:S07]  /*fc30*/  FMNMX.FTZ R9, R24, R9, !PT ;  /* 0x0000000918097209 */ /* 0x001fce0007810000 */
[----:B------:R-:W0:Y:S01]  /*fc40*/  MUFU.TANH R30, R30 ;  /* 0x0000001e001e7308 */ /* 0x000e220000002400 */
[----:B-1----:R-:W-:-:S04]  /*fc50*/  FMNMX.FTZ R9, R25, R9, !PT ;  /* 0x0000000919097209 */ /* 0x002fc80007810000 */
[----:B------:R-:W-:-:S03]  /*fc60*/  FMNMX.FTZ R9, R26, R9, !PT ;  /* 0x000000091a097209 */ /* 0x000fc60007810000 */
[----:B------:R-:W1:Y:S01]  /*fc70*/  MUFU.TANH R31, R31 ;  /* 0x0000001f001f7308 */ /* 0x000e620000002400 */
[----:B------:R-:W-:-:S04]  /*fc80*/  FMNMX.FTZ R9, R27, R9, !PT ;  /* 0x000000091b097209 */ /* 0x000fc80007810000 */
[----:B--2---:R-:W-:-:S03]  /*fc90*/  FMNMX.FTZ R9, R28, R9, !PT ;  /* 0x000000091c097209 */ /* 0x004fc60007810000 */
[----:B------:R-:W2:Y:S01]  /*fca0*/  MUFU.TANH R33, R33 ;  /* 0x0000002100217308 */ /* 0x000ea20000002400 */
[----:B------:R-:W-:-:S04]  /*fcb0*/  FMNMX.FTZ R9, R29, R9, !PT ;  /* 0x000000091d097209 */ /* 0x000fc80007810000 */
[----:B0-----:R-:W-:-:S03]  /*fcc0*/  FMNMX.FTZ R9, R30, R9, !PT ;  /* 0x000000091e097209 */ /* 0x001fc60007810000 */
[----:B------:R-:W0:Y:S01]  /*fcd0*/  MUFU.TANH R37, R37 ;  /* 0x0000002500257308 */ /* 0x000e220000002400 */
[----:B-1----:R-:W-:-:S04]  /*fce0*/  FMNMX.FTZ R9, R31, R9, !PT ;  /* 0x000000091f097209 */ /* 0x002fc80007810000 */
[----:B------:R-:W-:Y:S01]  /*fcf0*/  FMNMX.FTZ R9, R32, R9, !PT ;  /* 0x0000000920097209 */ /* 0x000fe20007810000 */
[----:B------:R-:W-:Y:S02]  /*fd00*/  WARPGROUP.DEPBAR.LE gsb0, 0x0 ;  /* 0x00008000000079c5 */ /* 0x000fe40000010000 */
[----:B------:R-:W1:Y:S01]  /*fd10*/  MUFU.TANH R38, R38 ;  /* 0x0000002600267308 */ /* 0x000e620000002400 */
[----:B------:R-:W-:Y:S01]  /*fd20*/  FMUL.FTZ R143, R42, UR4 ;  /* 0x000000042a8f7c20 */ /* 0x000fe20008410000 */
[----:B------:R-:W-:Y:S01]  /*fd30*/  FMUL.FTZ R42, R53, UR4 ;  /* 0x00000004352a7c20 */ /* 0x000fe20008410000 */
[----:B--2---:R-:W-:Y:S01]  /*fd40*/  FMNMX.FTZ R9, R33, R9, !PT ;  /* 0x0000000921097209 */ /* 0x004fe20007810000 */
[----:B------:R-:W-:Y:S01]  /*fd50*/  FMUL.FTZ R141, R43, UR4 ;  /* 0x000000042b8d7c20 */ /* 0x000fe20008410000 */
[----:B------:R-:W-:Y:S01]  /*fd60*/  FMUL.FTZ R43, R54, UR4 ;  /* 0x00000004362b7c20 */ /* 0x000fe20008410000 */
[----:B------:R-:W-:Y:S01]  /*fd70*/  FMUL.FTZ R54, R64, UR4 ;  /* 0x0000000440367c20 */ /* 0x000fe20008410000 */
[----:B------:R-:W-:Y:S01]  /*fd80*/  FMNMX.FTZ R9, R35, R9, !PT ;  /* 0x0000000923097209 */ /* 0x000fe20007810000 */
[----:B------:R-:W2:Y:S01]  /*fd90*/  MUFU.TANH R42, R42 ;  /* 0x0000002a002a7308 */ /* 0x000ea20000002400 */
[----:B------:R-:W-:Y:S01]  /*fda0*/  FMUL.FTZ R64, R81, UR4 ;  /* 0x0000000451407c20 */ /* 0x000fe20008410000 */
[----:B------:R-:W-:Y:S01]  /*fdb0*/  WARPGROUP.ARRIVE ;  /* 0x00000000000079c5 */ /* 0x000fe20000000000 */
[----:B0-----:R-:W-:Y:S01]  /*fdc0*/  FMNMX.FTZ R9, R37, R9, !PT ;  /* 0x0000000925097209 */ /* 0x001fe20007810000 */
[----:B------:R-:W-:-:S02]  /*fdd0*/  IMAD.MOV.U32 R81, RZ, RZ, R148 ;  /* 0x000000ffff517224 */ /* 0x000fc400078e0094 */
[----:B------:R-:W-:Y:S02]  /*fde0*/  IMAD.MOV.U32 R53, RZ, RZ, 0x40000040 ;  /* 0x40000040ff357424 */ /* 0x000fe400078e00ff */
[----:B------:R-:W0:Y:S01]  /*fdf0*/  MUFU.TANH R49, R49 ;  /* 0x0000003100317308 */ /* 0x000e220000002400 */
[----:B-1----:R-:W-:Y:S01]  /*fe00*/  FMNMX.FTZ R9, R38, R9, !PT ;  /* 0x0000000926097209 */ /* 0x002fe20007810000 */
[----:B------:R-:W-:Y:S01]  /*fe10*/  HGMMA.64x64x16.F32.BF16 R88, R136, gdesc[UR8].tnspB, R88, gsb0 ;  /* 0x40e0000888587df0 */ /* 0x000fe20008001858 */
[----:B------:R-:W-:Y:S02]  /*fe20*/  R2UR UR10, R52 ;  /* 0x00000000340a72ca */ /* 0x000fe400000e0000 */
[----:B------:R-:W-:Y:S02]  /*fe30*/  FMNMX.FTZ R9, R41, R9, !PT ;  /* 0x0000000929097209 */ /* 0x000fe40007810000 */
[----:B------:R-:W-:Y:S01]  /*fe40*/  R2UR UR11, R53 ;  /* 0x00000000350b72ca */ /* 0x000fe200000e0000 */
[----:B------:R-:W1:Y:S01]  /*fe50*/  MUFU.TANH R50, R50 ;  /* 0x0000003200327308 */ /* 0x000e620000002400 */
[----:B--2---:R-:W-:-:S04]  /*fe60*/  FMNMX.FTZ R9, R42, R9, !PT ;  /* 0x000000092a097209 */ /* 0x004fc80007810000 */
[----:B------:R-:W-:-:S03]  /*fe70*/  FMNMX.FTZ R9, R45, R9, !PT ;  /* 0x000000092d097209 */ /* 0x000fc60007810000 */
[----:B------:R-:W2:Y:S01]  /*fe80*/  MUFU.TANH R54, R54 ;  /* 0x0000003600367308 */ /* 0x000ea20000002400 */
[----:B------:R-:W-:-:S04]  /*fe90*/  FMNMX.FTZ R9, R47, R9, !PT ;  /* 0x000000092f097209 */ /* 0x000fc80007810000 */
[----:B0-----:R-:W-:-:S03]  /*fea0*/  FMNMX.FTZ R9, R49, R9, !PT ;  /* 0x0000000931097209 */ /* 0x001fc60007810000 */
        /* <DEDUP_REMOVED lines=17> */
[----:B------:R-:W-:Y:S01]  /*ffc0*/  IMAD.MOV.U32 R137, RZ, RZ, R146 ;  /* 0x000000ffff897224 */ /* 0x000fe200078e0092 */
[----:B------:R-:W-:Y:S01]  /*ffd0*/  WARPGROUP.ARRIVE ;  /* 0x00000000000079c5 */ /* 0x000fe20000000000 */
[----:B------:R-:W-:Y:S02]  /*ffe0*/  IMAD.MOV.U32 R139, RZ, RZ, R144 ;  /* 0x000000ffff8b7224 */ /* 0x000fe400078e0090 */
[----:B------:R-:W2:Y:S01]  /*fff0*/  MUFU.TANH R64, R64 ;  /* 0x0000004000407308 */ /* 0x000ea20000002400 */
[----:B0-----:R-:W-:Y:S02]  /*10000*/  FMNMX.FTZ R9, R61, R9, !PT ;  /* 0x000000093d097209 */ /* 0x001fe40007810000 */
[----:B------:R-:W-:Y:S05]  /*10010*/  HGMMA.64x64x16.F32.BF16 R88, R132, gdesc[UR8].tnspB, R88, gsb0 ;  /* 0x40e0000884587df0 */ /* 0x000fea0008001858 */
        /* <DEDUP_REMOVED lines=16> */
[----:B------:R-:W1:Y:S01]  /*10120*/  MUFU.TANH R36, R36 ;  /* 0x0000002400247308 */ /* 0x000e620000002400 */
[----:B------:R-:W-:-:S02]  /*10130*/  WARPGROUP.DEPBAR.LE gsb0, 0x0 ;  /* 0x00008000000079c5 */ /* 0x000fc40000010000 */
[----:B------:R-:W-:-:S05]  /*10140*/  WARPGROUP.ARRIVE ;  /* 0x00000000000079c5 */ /* 0x000fca0000000000 */
[----:B------:R-:W1:Y:S01]  /*10150*/  MUFU.TANH R39, R39 ;  /* 0x0000002700277308 */ /* 0x000e620000002400 */
[----:B--2---:R-:W-:Y:S01]  /*10160*/  FMNMX.FTZ R10, R10, R9, !PT ;  /* 0x000000090a0a7209 */ /* 0x004fe20007810000 */
[----:B------:R-:W-:-:S04]  /*10170*/  IMAD.U32 R9, RZ, RZ, UR6 ;  /* 0x00000006ff097e24 */ /* 0x000fc8000f8e00ff */
[CC--:B------:R-:W-:Y:S02]  /*10180*/  FMUL.FTZ R80, R10.reuse, R9.reuse ;  /* 0x000000090a507220 */ /* 0x0c0fe40000410000 */
[----:B------:R-:W2:Y:S01]  /*10190*/  MUFU.TANH R40, R40 ;  /* 0x0000002800287308 */ /* 0x000ea20000002400 */
[----:B------:R-:W-:Y:S01]  /*101a0*/  FADD.FTZ R15, -R10, R15 ;  /* 0x0000000f0a0f7221 */ /* 0x000fe20000010100 */
[--C-:B------:R-:W-:Y:S01]  /*101b0*/  FFMA.FTZ R148, R11, R9, -R80.reuse ;  /* 0x000000090b947223 */ /* 0x100fe20000010850 */
[----:B------:R-:W-:Y:S01]  /*101c0*/  FMNMX.FTZ R11, R84, R13, !PT ;  /* 0x0000000d540b7209 */ /* 0x000fe20007810000 */
[-CC-:B------:R-:W-:Y:S01]  /*101d0*/  FFMA.FTZ R146, R29, R9.reuse, -R80.reuse ;  /* 0x000000091d927223 */ /* 0x180fe20000010850 */
[-CC-:B------:R-:W-:Y:S01]  /*101e0*/  FFMA.FTZ R29, R42, R9.reuse, -R80.reuse ;  /* 0x000000092a1d7223 */ /* 0x180fe20000010850 */
[----:B------:R-:W-:Y:S01]  /*101f0*/  FFMA.FTZ R52, R24, R9, -R80 ;  /* 0x0000000918347223 */ /* 0x000fe20000010850 */
[----:B------:R-:W-:Y:S01]  /*10200*/  FMNMX.FTZ R11, R81, R11, !PT ;  /* 0x0000000b510b7209 */ /* 0x000fe20007810000 */
[----:B------:R-:W2:Y:S01]  /*10210*/  MUFU.TANH R43, R43 ;  /* 0x0000002b002b7308 */ /* 0x000ea20000002400 */
[----:B------:R-:W-:-:S02]  /*10220*/  VIADD R24, R8, 0x280 ;  /* 0x0000028008187836 */ /* 0x000fc40000000000 */
[--C-:B------:R-:W-:Y:S01]  /*10230*/  FFMA.FTZ R150, R25, R9, -R80.reuse ;  /* 0x0000000919967223 */ /* 0x100fe20000010850 */
[----:B------:R-:W-:Y:S01]  /*10240*/  FMNMX.FTZ R11, R137, R11, !PT ;  /* 0x0000000b890b7209 */ /* 0x000fe20007810000 */
[-CC-:B------:R-:W-:Y:S01]  /*10250*/  FFMA.FTZ R138, R41, R9.reuse, -R80.reuse ;  /* 0x00000009298a7223 */ /* 0x180fe20000010850 */
[----:B------:R-:W-:Y:S01]  /*10260*/  MOV R25, 0x40000040 ;  /* 0x4000004000197802 */ /* 0x000fe20000000f00 */
[--C-:B------:R-:W-:Y:S01]  /*10270*/  FFMA.FTZ R41, R58, R9, -R80.reuse ;  /* 0x000000093a297223 */ /* 0x100fe20000010850 */
[----:B------:R-:W-:Y:S01]  /*10280*/  FMNMX.FTZ R11, R139, R11, !PT ;  /* 0x0000000b8b0b7209 */ /* 0x000fe20007810000 */
[----:B------:R-:W2:Y:S01]  /*10290*/  MUFU.TANH R44, R44 ;  /* 0x0000002c002c7308 */ /* 0x000ea20000002400 */
[----:B------:R-:W-:Y:S01]  /*102a0*/  R2UR UR10, R24 ;  /* 0x00000000180a72ca */ /* 0x000fe200000e0000 */
[--C-:B------:R-:W-:Y:S01]  /*102b0*/  FFMA.FTZ R142, R33, R9, -R80.reuse ;  /* 0x00000009218e7223 */ /* 0x100fe20000010850 */
[----:B------:R-:W-:Y:S01]  /*102c0*/  FMNMX.FTZ R11, R151, R11, !PT ;  /* 0x0000000b970b7209 */ /* 0x000fe20007810000 */
[--C-:B------:R-:W-:Y:S01]  /*102d0*/  FFMA.FTZ R33, R55, R9, -R80.reuse ;  /* 0x0000000937217223 */ /* 0x100fe20000010850 */
[----:B------:R-:W-:Y:S01]  /*102e0*/  R2UR UR11, R25 ;  /* 0x00000000190b72ca */ /* 0x000fe200000e0000 */
[----:B------:R-:W-:Y:S01]  /*102f0*/  IMAD.MOV.U32 R25, RZ, RZ, 0x40000040 ;  /* 0x40000040ff197424 */ /* 0x000fe200078e00ff */
[----:B0-----:R-:W-:Y:S01]  /*10300*/  FMNMX.FTZ R11, R149, R11, !PT ;  /* 0x0000000b950b7209 */ /* 0x001fe20007810000 */
[----:B------:R-:W0:Y:S01]  /*10310*/  MUFU.TANH R46, R46 ;  /* 0x0000002e002e7308 */ /* 0x000e220000002400 */
[-CC-:B------:R-:W-:Y:S01]  /*10320*/  FFMA.FTZ R53, R28, R9.reuse, -R80.reuse ;  /* 0x000000091c357223 */ /* 0x180fe20000010850 */
[--C-:B------:R-:W-:Y:S01]  /*10330*/  FFMA.FTZ R28, R38, R9, -R80.reuse ;  /* 0x00000009261c7223 */ /* 0x100fe20000010850 */
[----:B---3--:R-:W-:Y:S01]  /*10340*/  FMNMX.FTZ R11, R147, R11, !PT ;  /* 0x0000000b930b7209 */ /* 0x008fe20007810000 */
[-CC-:B------:R-:W-:Y:S01]  /*10350*/  FFMA.FTZ R38, R57, R9.reuse, -R80.reuse ;  /* 0x0000000939267223 */ /* 0x180fe20000010850 */
[-CC-:B------:R-:W-:Y:S01]  /*10360*/  FFMA.FTZ R136, R37, R9.reuse, -R80.reuse ;  /* 0x0000000925887223 */ /* 0x180fe20000010850 */
[----:B------:R-:W-:Y:S01]  /*10370*/  FMUL.FTZ R15, R15, R9 ;  /* 0x000000090f0f7220 */ /* 0x000fe20000410000 */
[----:B----4-:R-:W-:Y:S01]  /*10380*/  FMNMX.FTZ R11, R145, R11, !PT ;  /* 0x0000000b910b7209 */ /* 0x010fe20007810000 */
[----:B------:R-:W3:Y:S01]  /*10390*/  MUFU.TANH R48, R48 ;  /* 0x0000003000307308 */ /* 0x000ee20000002400 */
[--C-:B------:R-:W-:Y:S01]  /*103a0*/  FFMA.FTZ R37, R56, R9, -R80.reuse ;  /* 0x0000000938257223 */ /* 0x100fe20000010850 */
[----:B------:R-:W-:Y:S01]  /*103b0*/  HGMMA.64x64x16.F32.BF16 R88, R128, gdesc[UR8].tnspB, R88, gsb0 ;  /* 0x40e0000880587df0 */ /* 0x000fe20008001858 */
[----:B-----5:R-:W-:Y:S01]  /*103c0*/  FMNMX.FTZ R11, R143, R11, !PT ;  /* 0x0000000b8f0b7209 */ /* 0x020fe20007810000 */
[--C-:B------:R-:W-:Y:S01]  /*103d0*/  FFMA.FTZ R79, R26, R9, -R80.reuse ;  /* 0x000000091a4f7223 */ /* 0x100fe20000010850 */
[----:B------:R-:W-:Y:S01]  /*103e0*/  R2UR UR11, R25 ;  /* 0x00000000190b72ca */ /* 0x000fe200000e0000 */
[----:B------:R-:W-:Y:S01]  /*103f0*/  IMAD.MOV.U32 R25, RZ, RZ, 0x40000040 ;  /* 0x40000040ff197424 */ /* 0x000fe200078e00ff */
[----:B-1----:R-:W-:Y:S01]  /*10400*/  FMNMX.FTZ R11, R141, R11, !PT ;  /* 0x0000000b8d0b7209 */ /* 0x002fe20007810000 */
[----:B------:R-:W1:Y:S01]  /*10410*/  MUFU.TANH R51, R51 ;  /* 0x0000003300337308 */ /* 0x000e620000002400 */
[-CC-:B------:R-:W-:Y:S01]  /*10420*/  FFMA.FTZ R26, R30, R9.reuse, -R80.reuse ;  /* 0x000000091e1a7223 */ /* 0x180fe20000010850 */
[--C-:B------:R-:W-:Y:S01]  /*10430*/  FFMA.FTZ R30, R35, R9, -R80.reuse ;  /* 0x00000009231e7223 */ /* 0x100fe20000010850 */
[----:B------:R-:W-:Y:S01]  /*10440*/  FMNMX.FTZ R11, R34, R11, !PT ;  /* 0x0000000b220b7209 */ /* 0x000fe20007810000 */
        /* <DEDUP_REMOVED lines=11> */
[----:B--2---:R-:W-:Y:S01]  /*10500*/  FMNMX.FTZ R11, R40, R11, !PT ;  /* 0x0000000b280b7209 */ /* 0x004fe20007810000 */
[----:B------:R-:W2:Y:S01]  /*10510*/  MUFU.TANH R70, R70 ;  /* 0x0000004600467308 */ /* 0x000ea20000002400 */
[-CC-:B------:R-:W-:Y:S01]  /*10520*/  FFMA.FTZ R50, R64, R9.reuse, -R80.reuse ;  /* 0x0000000940327223 */ /* 0x180fe20000010850 */
[----:B------:R-:W-:Y:S01]  /*10530*/  FFMA.FTZ R134, R49, R9, -R80 ;  /* 0x0000000931867223 */ /* 0x000fe20000010850 */
[----:B------:R-:W-:Y:S01]  /*10540*/  FMNMX.FTZ R11, R43, R11, !PT ;  /* 0x0000000b2b0b7209 */ /* 0x000fe20007810000 */
[----:B------:R-:W-:-:S02]  /*10550*/  @!P1 IMAD R14, R14, 0x8, R2 ;  /* 0x000000080e0e9824 */ /* 0x000fc400078e0202 */
[-CC-:B------:R-:W-:Y:S01]  /*10560*/  FFMA.FTZ R140, R31, R9.reuse, -R80.reuse ;  /* 0x000000091f8c7223 */ /* 0x180fe20000010850 */
[--C-:B------:R-:W-:Y:S01]  /*10570*/  FFMA.FTZ R49, R62, R9, -R80.reuse ;  /* 0x000000093e317223 */ /* 0x100fe20000010850 */
[----:B------:R-:W-:Y:S01]  /*10580*/  FMNMX.FTZ R11, R44, R11, !PT ;  /* 0x0000000b2c0b7209 */ /* 0x000fe20007810000 */
[----:B------:R-:W5:Y:S01]  /*10590*/  MUFU.TANH R71, R71 ;  /* 0x0000004700477308 */ /* 0x000f620000002400 */
[-CC-:B------:R-:W-:Y:S01]  /*105a0*/  FFMA.FTZ R31, R54, R9.reuse, -R80.reuse ;  /* 0x00000009361f7223 */ /* 0x180fe20000010850 */
[----:B------:R-:W-:Y:S01]  /*105b0*/  FFMA.FTZ R54, R65, R9, -R80 ;  /* 0x0000000941367223 */ /* 0x000fe20000010850 */
[----:B0-----:R-:W-:-:S04]  /*105c0*/  FMNMX.FTZ R11, R46, R11, !PT ;  /* 0x0000000b2e0b7209 */ /* 0x001fc80007810000 */
[----:B---3--:R-:W-:Y:S01]  /*105d0*/  FMNMX.FTZ R11, R48, R11, !PT ;  /* 0x0000000b300b7209 */ /* 0x008fe20007810000 */
[----:B------:R-:W0:Y:S03]  /*105e0*/  MUFU.TANH R72, R72 ;  /* 0x0000004800487308 */ /* 0x000e260000002400 */
[----:B-1----:R-:W-:-:S04]  /*105f0*/  FMNMX.FTZ R11, R51, R11, !PT ;  /* 0x0000000b330b7209 */ /* 0x002fc80007810000 */
[----:B------:R-:W-:Y:S01]  /*10600*/  FMNMX.FTZ R11, R63, R11, !PT ;  /* 0x0000000b3f0b7209 */ /* 0x000fe20007810000 */
[----:B------:R-:W1:Y:S03]  /*10610*/  MUFU.TANH R73, R73 ;  /* 0x0000004900497308 */ /* 0x000e660000002400 */
[----:B------:R-:W-:-:S04]  /*10620*/  FMNMX.FTZ R11, R66, R11, !PT ;  /* 0x0000000b420b7209 */ /* 0x000fc80007810000 */
[----:B------:R-:W-:Y:S01]  /*10630*/  FMNMX.FTZ R11, R67, R11, !PT ;  /* 0x0000000b430b7209 */ /* 0x000fe20007810000 */
[----:B------:R-:W3:Y:S03]  /*10640*/  MUFU.TANH R74, R74 ;  /* 0x0000004a004a7308 */ /* 0x000ee60000002400 */
[----:B----4-:R-:W-:-:S04]  /*10650*/  FMNMX.FTZ R11, R69, R11, !PT ;  /* 0x0000000b450b7209 */ /* 0x010fc80007810000 */
[----:B--2---:R-:W-:Y:S01]  /*10660*/  FMNMX.FTZ R11, R70, R11, !PT ;  /* 0x0000000b460b7209 */ /* 0x004fe20007810000 */
[----:B------:R-:W2:Y:S03]  /*10670*/  MUFU.TANH R75, R75 ;  /* 0x0000004b004b7308 */ /* 0x000ea60000002400 */
[----:B-----5:R-:W-:-:S04]  /*10680*/  FMNMX.FTZ R11, R71, R11, !PT ;  /* 0x0000000b470b7209 */ /* 0x020fc80007810000 */
[----:B0-----:R-:W-:Y:S01]  /*10690*/  FMNMX.FTZ R11, R72, R11, !PT ;  /* 0x0000000b480b7209 */ /* 0x001fe20007810000 */
[----:B------:R-:W0:Y:S03]  /*106a0*/  MUFU.TANH R76, R76 ;  /* 0x0000004c004c7308 */ /* 0x000e260000002400 */
[----:B-1----:R-:W-:-:S04]  /*106b0*/  FMNMX.FTZ R11, R73, R11, !PT ;  /* 0x0000000b490b7209 */ /* 0x002fc80007810000 */
[----:B---3--:R-:W-:Y:S01]  /*106c0*/  FMNMX.FTZ R11, R74, R11, !PT ;  /* 0x0000000b4a0b7209 */ /* 0x008fe20007810000 */
[----:B------:R-:W1:Y:S01]  /*106d0*/  MUFU.TANH R77, R77 ;  /* 0x0000004d004d7308 */ /* 0x000e620000002400 */
[----:B------:R-:W-:Y:S02]  /*106e0*/  WARPGROUP.DEPBAR.LE gsb0, 0x0 ;  /* 0x00008000000079c5 */ /* 0x000fe40000010000 */
[----:B--2---:R-:W-:Y:S01]  /*106f0*/  FMNMX.FTZ R11, R75, R11, !PT ;  /* 0x0000000b4b0b7209 */ /* 0x004fe20007810000 */
[----:B------:R-:W-:-:S04]  /*10700*/  WARPGROUP.ARRIVE ;  /* 0x00000000000079c5 */ /* 0x000fc80000000000 */
[----:B------:R-:W2:Y:S01]  /*10710*/  MUFU.TANH R78, R78 ;  /* 0x0000004e004e7308 */ /* 0x000ea20000002400 */
[----:B0-----:R-:W-:-:S07]  /*10720*/  FMNMX.FTZ R11, R76, R11, !PT ;  /* 0x0000000b4c0b7209 */ /* 0x001fce0007810000 */
[----:B------:R-:W-:Y:S01]  /*10730*/  MUFU.EX2 R15, R15 ;  /* 0x0000000f000f7308 */ /* 0x000fe20000000800 */
[----:B-1----:R-:W-:-:S07]  /*10740*/  FMNMX.FTZ R11, R77, R11, !PT ;  /* 0x0000000b4d0b7209 */ /* 0x002fce0007810000 */
[----:B------:R-:W0:Y:S01]  /*10750*/  MUFU.EX2 R148, R148 ;  /* 0x0000009400947308 */ /* 0x000e220000000800 */
[----:B--2---:R-:W-:-:S05]  /*10760*/  FMNMX.FTZ R11, R78, R11, !PT ;  /* 0x0000000b4e0b7209 */ /* 0x004fca0007810000 */
[----:B------:R-:W1:Y:S02]  /*10770*/  SHFL.BFLY PT, R42, R11, 0x2, 0x1f ;  /* 0x0c401f000b2a7f89 */ /* 0x000e6400000e0000 */
[----:B------:R-:W2:Y:S08]  /*10780*/  MUFU.EX2 R52, R52 ;  /* 0x0000003400347308 */ /* 0x000eb00000000800 */
[----:B------:R-:W-:Y:S08]  /*10790*/  MUFU.EX2 R150, R150 ;  /* 0x0000009600967308 */ /* 0x000ff00000000800 */
[----:B------:R-:W-:Y:S01]  /*107a0*/  MUFU.EX2 R79, R79 ;  /* 0x0000004f004f7308 */ /* 0x000fe20000000800 */
[----:B-1----:R-:W-:Y:S01]  /*107b0*/  FMNMX.FTZ R11, R11, R42, !PT ;  /* 0x0000002a0b0b7209 */ /* 0x002fe20007810000 */
[----:B------:R-:W-:-:S06]  /*107c0*/  FFMA.FTZ R42, R59, R9, -R80 ;  /* 0x000000093b2a7223 */ /* 0x000fcc0000010850 */
[----:B------:R-:W-:Y:S01]  /*107d0*/  MUFU.EX2 R144, R144 ;  /* 0x0000009000907308 */ /* 0x000fe20000000800 */
[----:B------:R-:W1:Y:S01]  /*107e0*/  SHFL.BFLY PT, R24, R11, 0x1, 0x1f ;  /* 0x0c201f000b187f89 */ /* 0x000e6200000e0000 */
[----:B0-----:R-:W-:Y:S01]  /*107f0*/  FFMA.FTZ R3, R15, R3, R148 ;  /* 0x000000030f037223 */ /* 0x001fe20000010094 */
[----:B------:R-:W-:-:S05]  /*10800*/  @!P1 VIADD R14, R14, 0x16860 ;  /* 0x000168600e0e9836 */ /* 0x000fca0000000000 */
[----:B------:R-:W-:Y:S08]  /*10810*/  MUFU.EX2 R53, R53 ;  /* 0x0000003500357308 */ /* 0x000ff00000000800 */
[----:B------:R-:W-:Y:S08]  /*10820*/  MUFU.EX2 R146, R146 ;  /* 0x0000009200927308 */ /* 0x000ff00000000800 */
[----:B------:R-:W-:Y:S01]  /*10830*/  MUFU.EX2 R26, R26 ;  /* 0x0000001a001a7308 */ /* 0x000fe20000000800 */
[----:B-1----:R-:W-:-:S05]  /*10840*/  FMNMX.FTZ R11, R11, R24, !PT ;  /* 0x000000180b0b7209 */ /* 0x002fca0007810000 */
[CC--:B------:R-:W-:Y:S01]  /*10850*/  FMUL.FTZ R58, R11.reuse, R9.reuse ;  /* 0x000000090b3a7220 */ /* 0x0c0fe20000410000 */
[----:B------:R-:W-:Y:S01]  /*10860*/  FADD.FTZ R24, -R11, R13 ;  /* 0x0000000d0b187221 */ /* 0x000fe20000010100 */
[----:B------:R-:W-:Y:S02]  /*10870*/  MUFU.EX2 R140, R140 ;  /* 0x0000008c008c7308 */ /* 0x000fe40000000800 */
[-CC-:B------:R-:W-:Y:S01]  /*10880*/  FFMA.FTZ R133, R46, R9.reuse, -R58.reuse ;  /* 0x000000092e857223 */ /* 0x180fe2000001083a */
[-C--:B------:R-:W-:Y:S01]  /*10890*/  FMUL.FTZ R24, R24, R9.reuse ;  /* 0x0000000918187220 */ /* 0x080fe20000410000 */
[----:B------:R-:W3:Y:S01]  /*108a0*/  LDL R46, [R1+0x40] ;  /* 0x00004000012e7983 */ /* 0x000ee20000100800 */
[-CC-:B------:R-:W-:Y:S01]  /*108b0*/  FFMA.FTZ R57, R81, R9.reuse, -R58.reuse ;  /* 0x0000000951397223 */ /* 0x180fe2000001083a */
[-CC-:B------:R-:W-:Y:S01]  /*108c0*/  FFMA.FTZ R56, R84, R9.reuse, -R58.reuse ;  /* 0x0000000954387223 */ /* 0x180fe2000001083a */
[-CC-:B------:R-:W-:Y:S01]  /*108d0*/  FFMA.FTZ R59, R137, R9.reuse, -R58.reuse ;  /* 0x00000009893b7223 */ /* 0x180fe2000001083a */
[----:B------:R0:W-:Y:S01]  /*108e0*/  MUFU.EX2 R55, R24 ;  /* 0x0000001800377308 */ /* 0x0001e20000000800 */
[----:B------:R-:W1:Y:S01]  /*108f0*/  S2R R81, SR_TID.X ;  /* 0x0000000000517919 */ /* 0x000e620000002100 */
[-CC-:B------:R-:W-:Y:S01]  /*10900*/  FFMA.FTZ R61, R139, R9.reuse, -R58.reuse ;  /* 0x000000098b3d7223 */ /* 0x180fe2000001083a */
[-CC-:B------:R-:W-:Y:S01]  /*10910*/  FFMA.FTZ R60, R151, R9.reuse, -R58.reuse ;  /* 0x00000009973c7223 */ /* 0x180fe2000001083a */
[-CC-:B------:R-:W-:Y:S01]  /*10920*/  FFMA.FTZ R64, R149, R9.reuse, -R58.reuse ;  /* 0x0000000995407223 */ /* 0x180fe2000001083a */
[-CC-:B------:R-:W-:Y:S01]  /*10930*/  FFMA.FTZ R147, R147, R9.reuse, -R58.reuse ;  /* 0x0000000993937223 */ /* 0x180fe2000001083a */
[----:B------:R-:W-:Y:S01]  /*10940*/  FFMA.FTZ R62, R143, R9, -R58 ;  /* 0x000000098f3e7223 */ /* 0x000fe2000001083a */
[----:B--2---:R-:W-:Y:S01]  /*10950*/  FADD.FTZ R3, R52, R3 ;  /* 0x0000000334037221 */ /* 0x004fe20000010000 */
[----:B------:R-:W2:Y:S01]  /*10960*/  MUFU.EX2 R56, R56 ;  /* 0x0000003800387308 */ /* 0x000ea20000000800 */
[----:B0-----:R-:W-:-:S02]  /*10970*/  VIADD R24, R8, 0x300 ;  /* 0x0000030008187836 */ /* 0x001fc40000000000 */
[-CC-:B------:R-:W-:Y:S01]  /*10980*/  FFMA.FTZ R143, R34, R9.reuse, -R58.reuse ;  /* 0x00000009228f7223 */ /* 0x180fe2000001083a */
[-CC-:B------:R-:W-:Y:S01]  /*10990*/  FFMA.FTZ R137, R39, R9.reuse, -R58.reuse ;  /* 0x0000000927897223 */ /* 0x180fe2000001083a */
[-CC-:B------:R-:W-:Y:S01]  /*109a0*/  FFMA.FTZ R65, R145, R9.reuse, -R58.reuse ;  /* 0x0000000991417223 */ /* 0x180fe2000001083a */
[-CC-:B------:R-:W-:Y:S01]  /*109b0*/  FFMA.FTZ R34, R36, R9.reuse, -R58.reuse ;  /* 0x0000000924227223 */ /* 0x180fe2000001083a */
[----:B------:R-:W-:Y:S01]  /*109c0*/  R2UR UR10, R24 ;  /* 0x00000000180a72ca */ /* 0x000fe200000e0000 */
[----:B------:R-:W-:Y:S01]  /*109d0*/  VIADD R24, R8, 0x380 ;  /* 0x0000038008187836 */ /* 0x000fe20000000000 */
[----:B------:R-:W0:Y:S01]  /*109e0*/  MUFU.EX2 R57, R57 ;  /* 0x0000003900397308 */ /* 0x000e220000000800 */
[-CC-:B------:R-:W-:Y:S01]  /*109f0*/  FFMA.FTZ R36, R40, R9.reuse, -R58.reuse ;  /* 0x0000000928247223 */ /* 0x180fe2000001083a */
[-C--:B------:R-:W-:Y:S01]  /*10a00*/  FFMA.FTZ R8, R44, R9.reuse, -R58 ;  /* 0x000000092c087223 */ /* 0x080fe2000001083a */
[----:B------:R-:W-:Y:S01]  /*10a10*/  @!P1 PRMT R14, RZ, 0x654, R14 ;  /* 0x00000654ff0e9816 */ /* 0x000fe2000000000e */
[-CC-:B------:R-:W-:Y:S01]  /*10a20*/  FFMA.FTZ R141, R141, R9.reuse, -R58.reuse ;  /* 0x000000098d8d7223 */ /* 0x180fe2000001083a */
[----:B------:R-:W-:-:S03]  /*10a30*/  FFMA.FTZ R139, R43, R9, -R58 ;  /* 0x000000092b8b7223 */ /* 0x000fc6000001083a */
[----:B------:R-:W4:Y:S03]  /*10a40*/  MUFU.EX2 R59, R59 ;  /* 0x0000003b003b7308 */ /* 0x000f260000000800 */
[----:B------:R-:W-:Y:S01]  /*10a50*/  HGMMA.64x64x16.F32.BF16 R88, R124, gdesc[UR8].tnspB, R88, gsb0 ;  /* 0x40e000087c587df0 */ /* 0x000fe20008001858 */
[----:B------:R-:W-:Y:S02]  /*10a60*/  R2UR UR10, R24 ;  /* 0x00000000180a72ca */ /* 0x000fe400000e0000 */
[----:B------:R-:W-:Y:S01]  /*10a70*/  R2UR UR11, R25 ;  /* 0x00000000190b72ca */ /* 0x000fe200000e0000 */
[----:B------:R-:W-:Y:S01]  /*10a80*/  @!P1 IMAD R25, R18, 0x8, R2 ;  /* 0x0000000812199824 */ /* 0x000fe200078e0202 */
[----:B------:R5:W-:Y:S01]  /*10a90*/  MUFU.EX2 R13, R68 ;  /* 0x00000044000d7308 */ /* 0x000be20000000800 */
[----:B--2---:R-:W-:Y:S01]  /*10aa0*/  FFMA.FTZ R0, R55, R0, R56 ;  /* 0x0000000037007223 */ /* 0x004fe20000010038 */
[----:B-1----:R-:W-:-:S06]  /*10ab0*/  ISETP.GE.U32.AND P2, PT, R81, 0x180, PT ;  /* 0x000001805100780c */ /* 0x002fcc0003f46070 */
[----:B------:R-:W1:Y:S01]  /*10ac0*/  MUFU.EX2 R61, R61 ;  /* 0x0000003d003d7308 */ /* 0x000e620000000800 */
[----:B-----5:R-:W-:-:S07]  /*10ad0*/  SHF.R.U32.HI R68, RZ, 0x7, R81 ;  /* 0x00000007ff447819 */ /* 0x020fce0000011651 */
[----:B------:R-:W2:Y:S01]  /*10ae0*/  MUFU.EX2 R60, R60 ;  /* 0x0000003c003c7308 */ /* 0x000ea20000000800 */
[----:B------:R-:W-:Y:S02]  /*10af0*/  VIADD R24, R68, 0x9 ;  /* 0x0000000944187836 */ /* 0x000fe40000000000 */
[----:B------:R-:W-:-:S05]  /*10b00*/  FADD.FTZ R40, R150, R3 ;  /* 0x0000000396287221 */ /* 0x000fca0000010000 */
[----:B------:R-:W5:Y:S08]  /*10b10*/  MUFU.EX2 R64, R64 ;  /* 0x0000004000407308 */ /* 0x000f700000000800 */
[----:B------:R-:W5:Y:S08]  /*10b20*/  MUFU.EX2 R147, R147 ;  /* 0x0000009300937308 */ /* 0x000f700000000800 */
[----:B------:R-:W5:Y:S08]  /*10b30*/  MUFU.EX2 R65, R65 ;  /* 0x0000004100417308 */ /* 0x000f700000000800 */
[----:B------:R-:W5:Y:S08]  /*10b40*/  MUFU.EX2 R62, R62 ;  /* 0x0000003e003e7308 */ /* 0x000f700000000800 */
[----:B------:R-:W-:Y:S08]  /*10b50*/  MUFU.EX2 R27, R27 ;  /* 0x0000001b001b7308 */ /* 0x000ff00000000800 */
[----:B------:R-:W5:Y:S08]  /*10b60*/  MUFU.EX2 R141, R141 ;  /* 0x0000008d008d7308 */ /* 0x000f700000000800 */
[----:B------:R-:W-:Y:S01]  /*10b70*/  MUFU.EX2 R142, R142 ;  /* 0x0000008e008e7308 */ /* 0x000fe20000000800 */
[----:B------:R-:W-:-:S02]  /*10b80*/  WARPGROUP.DEPBAR.LE gsb0, 0x0 ;  /* 0x00008000000079c5 */ /* 0x000fc40000010000 */
[----:B------:R-:W-:-:S05]  /*10b90*/  WARPGROUP.ARRIVE ;  /* 0x00000000000079c5 */ /* 0x000fca0000000000 */
[----:B------:R-:W5:Y:S01]  /*10ba0*/  MUFU.EX2 R143, R143 ;  /* 0x0000008f008f7308 */ /* 0x000f620000000800 */
[----:B------:R-:W-:Y:S01]  /*10bb0*/  HGMMA.64x64x16.F32.BF16 R88, R120, gdesc[UR8].tnspB, R88, gsb0 ;  /* 0x40e0000878587df0 */ /* 0x000fe20008001858 */
[----:B------:R-:W-:Y:S02]  /*10bc0*/  @!P1 VIADD R25, R25, 0x16840 ;  /* 0x0001684019199836 */ /* 0x000fe40000000000 */
[----:B0-----:R-:W-:Y:S01]  /*10bd0*/  FADD.FTZ R0, R57, R0 ;  /* 0x0000000039007221 */ /* 0x001fe20000010000 */
[----:B------:R-:W-:Y:S02]  /*10be0*/  SEL R39, R24, 0x9, !P2 ;  /* 0x0000000918277807 */ /* 0x000fe40005000000 */
[----:B------:R-:W-:Y:S01]  /*10bf0*/  @!P1 PRMT R25, RZ, 0x654, R25 ;  /* 0x00000654ff199816 */ /* 0x000fe20000000019 */
[----:B----4-:R-:W-:Y:S01]  /*10c00*/  FADD.FTZ R44, R59, R0 ;  /* 0x000000003b2c7221 */ /* 0x010fe20000010000 */
[----:B------:R-:W-:Y:S01]  /*10c10*/  FADD.FTZ R3, R79, R40 ;  /* 0x000000284f037221 */ /* 0x000fe20000010000 */
[----:B------:R-:W-:Y:S08]  /*10c20*/  MUFU.EX2 R30, R30 ;  /* 0x0000001e001e7308 */ /* 0x000ff00000000800 */
[----:B------:R-:W0:Y:S08]  /*10c30*/  MUFU.EX2 R34, R34 ;  /* 0x0000002200227308 */ /* 0x000e300000000800 */
[----:B------:R-:W-:Y:S08]  /*10c40*/  MUFU.EX2 R136, R136 ;  /* 0x0000008800887308 */ /* 0x000ff00000000800 */
[----:B------:R-:W4:Y:S08]  /*10c50*/  MUFU.EX2 R137, R137 ;  /* 0x0000008900897308 */ /* 0x000f300000000800 */
[----:B------:R-:W-:Y:S08]  /*10c60*/  MUFU.EX2 R28, R28 ;  /* 0x0000001c001c7308 */ /* 0x000ff00000000800 */
[----:B------:R-:W4:Y:S08]  /*10c70*/  MUFU.EX2 R36, R36 ;  /* 0x0000002400247308 */ /* 0x000f300000000800 */
[----:B------:R-:W4:Y:S08]  /*10c80*/  MUFU.EX2 R138, R138 ;  /* 0x0000008a008a7308 */ /* 0x000f300000000800 */
[----:B------:R-:W4:Y:S01]  /*10c90*/  MUFU.EX2 R139, R139 ;  /* 0x0000008b008b7308 */ /* 0x000f220000000800 */
[----:B------:R-:W-:-:S07]  /*10ca0*/  FFMA.FTZ R48, R48, R9, -R58 ;  /* 0x0000000930307223 */ /* 0x000fce000001083a */
[----:B------:R-:W4:Y:S01]  /*10cb0*/  MUFU.EX2 R29, R29 ;  /* 0x0000001d001d7308 */ /* 0x000f220000000800 */
[----:B------:R-:W-:Y:S02]  /*10cc0*/  WARPGROUP.DEPBAR.LE gsb0, 0x0 ;  /* 0x00008000000079c5 */ /* 0x000fe40000010000 */
[----:B------:R0:W-:Y:S06]  /*10cd0*/  BAR.ARV R39, 0x100 ;  /* 0x000400270000751d */ /* 0x0001ec0000002000 */
[----:B------:R1:W-:Y:S01]  /*10ce0*/  @!P1 SYNCS.ARRIVE.TRANS64.RED.A1T0 RZ, [R25+URZ], RZ ;  /* 0x000000ff19ff99a7 */ /* 0x0003e2000810043f */
[----:B------:R-:W4:Y:S01]  /*10cf0*/  MUFU.EX2 R8, R8 ;  /* 0x0000000800087308 */ /* 0x000f220000000800 */
[----:B-1----:R-:W-:Y:S01]  /*10d00*/  FADD.FTZ R25, R61, R44 ;  /* 0x0000002c3d197221 */ /* 0x002fe20000010000 */
[----:B------:R1:W-:Y:S06]  /*10d10*/  @!P1 SYNCS.ARRIVE.TRANS64.RED.A1T0 RZ, [R14+URZ], RZ ;  /* 0x000000ff0eff99a7 */ /* 0x0003ec000810043f */
[----:B------:R-:W4:Y:S01]  /*10d20*/  MUFU.EX2 R132, R132 ;  /* 0x0000008400847308 */ /* 0x000f220000000800 */
[----:B--2---:R-:W-:Y:S01]  /*10d30*/  FADD.FTZ R25, R60, R25 ;  /* 0x000000193c197221 */ /* 0x004fe20000010000 */
[----:B-1----:R-:W-:-:S03]  /*10d40*/  FADD.FTZ R14, R144, R3 ;  /* 0x00000003900e7221 */ /* 0x002fc60000010000 */
[----:B-----5:R-:W-:-:S03]  /*10d50*/  FADD.FTZ R40, R64, R25 ;  /* 0x0000001940287221 */ /* 0x020fc60000010000 */
[----:B------:R-:W1:Y:S01]  /*10d60*/  MUFU.EX2 R133, R133 ;  /* 0x0000008500857308 */ /* 0x000e620000000800 */
[----:B0-----:R-:W-:Y:S01]  /*10d70*/  FADD.FTZ R39, R53, R14 ;  /* 0x0000000e35277221 */ /* 0x001fe20000010000 */
[----:B------:R-:W-:-:S03]  /*10d80*/  FADD.FTZ R40, R147, R40 ;  /* 0x0000002893287221 */ /* 0x000fc60000010000 */
[----:B------:R-:W-:Y:S01]  /*10d90*/  FADD.FTZ R39, R146, R39 ;  /* 0x0000002792277221 */ /* 0x000fe20000010000 */
[----:B------:R-:W-:Y:S02]  /*10da0*/  FADD.FTZ R43, R65, R40 ;  /* 0x00000028412b7221 */ /* 0x000fe40000010000 */
[----:B------:R-:W0:Y:S01]  /*10db0*/  MUFU.EX2 R35, R35 ;  /* 0x0000002300237308 */ /* 0x000e220000000800 */
        /* <DEDUP_REMOVED lines=11> */
[----:B----4-:R-:W-:Y:S01]  /*10e70*/  FADD.FTZ R43, R137, R40 ;  /* 0x00000028892b7221 */ /* 0x010fe20000010000 */
[-CC-:B------:R-:W-:Y:S02]  /*10e80*/  FFMA.FTZ R135, R51, R9.reuse, -R58.reuse ;  /* 0x0000000933877223 */ /* 0x180fe4000001083a */
[----:B------:R-:W-:Y:S01]  /*10e90*/  FADD.FTZ R39, R136, R39 ;  /* 0x0000002788277221 */ /* 0x000fe20000010000 */
[----:B------:R-:W-:Y:S02]  /*10ea0*/  FADD.FTZ R40, R36, R43 ;  /* 0x0000002b24287221 */ /* 0x000fe40000010000 */
[----:B------:R-:W2:Y:S01]  /*10eb0*/  MUFU.EX2 R24, R48 ;  /* 0x0000003000187308 */ /* 0x000ea20000000800 */
[----:B------:R-:W-:Y:S01]  /*10ec0*/  FADD.FTZ R39, R28, R39 ;  /* 0x000000271c277221 */ /* 0x000fe20000010000 */
[-CC-:B------:R-:W-:Y:S01]  /*10ed0*/  FFMA.FTZ R63, R63, R9.reuse, -R58.reuse ;  /* 0x000000093f3f7223 */ /* 0x180fe2000001083a */
[----:B------:R-:W-:-:S02]  /*10ee0*/  FFMA.FTZ R129, R66, R9, -R58 ;  /* 0x0000000942817223 */ /* 0x000fc4000001083a */
[----:B------:R-:W-:Y:S01]  /*10ef0*/  FADD.FTZ R44, R138, R39 ;  /* 0x000000278a2c7221 */ /* 0x000fe20000010000 */
[----:B------:R-:W-:Y:S02]  /*10f00*/  FADD.FTZ R39, R139, R40 ;  /* 0x000000288b277221 */ /* 0x000fe40000010000 */
[----:B------:R-:W4:Y:S01]  /*10f10*/  MUFU.EX2 R135, R135 ;  /* 0x0000008700877308 */ /* 0x000f220000000800 */
[----:B------:R-:W-:Y:S01]  /*10f20*/  FADD.FTZ R43, R29, R44 ;  /* 0x0000002c1d2b7221 */ /* 0x000fe20000010000 */
[----:B------:R-:W-:Y:S01]  /*10f30*/  FADD.FTZ R40, R8, R39 ;  /* 0x0000002708287221 */ /* 0x000fe20000010000 */
[----:B------:R-:W-:-:S05]  /*10f40*/  FFMA.FTZ R3, R67, R9, -R58 ;  /* 0x0000000943037223 */ /* 0x000fca000001083a */
[----:B------:R-:W5:Y:S01]  /*10f50*/  MUFU.EX2 R0, R63 ;  /* 0x0000003f00007308 */ /* 0x000f620000000800 */
[----:B------:R-:W-:Y:S01]  /*10f60*/  FADD.FTZ R44, R132, R43 ;  /* 0x0000002b842c7221 */ /* 0x000fe20000010000 */
[----:B-1----:R-:W-:Y:S01]  /*10f70*/  FADD.FTZ R39, R133, R40 ;  /* 0x0000002885277221 */ /* 0x002fe20000010000 */
[----:B------:R-:W-:-:S05]  /*10f80*/  FFMA.FTZ R131, R69, R9, -R58 ;  /* 0x0000000945837223 */ /* 0x000fca000001083a */
[----:B------:R-:W1:Y:S01]  /*10f90*/  MUFU.EX2 R31, R31 ;  /* 0x0000001f001f7308 */ /* 0x000e620000000800 */
[----:B------:R-:W-:Y:S01]  /*10fa0*/  F2FP.BF16.F32.PACK_AB R146, R26, R146 ;  /* 0x000000921a92723e */ /* 0x000fe200000010ff */
[----:B0-----:R-:W-:Y:S01]  /*10fb0*/  FADD.FTZ R43, R35, R44 ;  /* 0x0000002c232b7221 */ /* 0x001fe20000010000 */
[----:B--2---:R-:W-:-:S05]  /*10fc0*/  FADD.FTZ R26, R24, R39 ;  /* 0x00000027181a7221 */ /* 0x004fca0000010000 */
[----:B------:R-:W0:Y:S01]  /*10fd0*/  MUFU.EX2 R129, R129 ;  /* 0x0000008100817308 */ /* 0x000e220000000800 */
[----:B------:R-:W-:Y:S01]  /*10fe0*/  FFMA.FTZ R14, R70, R9, -R58 ;  /* 0x00000009460e7223 */ /* 0x000fe2000001083a */
[----:B------:R-:W-:Y:S01]  /*10ff0*/  F2FP.BF16.F32.PACK_AB R140, R27, R140 ;  /* 0x0000008c1b8c723e */ /* 0x000fe200000010ff */
[----:B------:R-:W-:-:S05]  /*11000*/  FADD.FTZ R43, R134, R43 ;  /* 0x0000002b862b7221 */ /* 0x000fca0000010000 */
[----:B------:R-:W2:Y:S01]  /*11010*/  MUFU.EX2 R33, R33 ;  /* 0x0000002100217308 */ /* 0x000ea20000000800 */
[----:B----4-:R-:W-:Y:S01]  /*11020*/  FADD.FTZ R27, R135, R26 ;  /* 0x0000001a871b7221 */ /* 0x010fe20000010000 */
[----:B------:R-:W-:-:S06]  /*11030*/  FFMA.FTZ R125, R71, R9, -R58 ;  /* 0x00000009477d7223 */ /* 0x000fcc000001083a */
[----:B------:R-:W4:Y:S01]  /*11040*/  MUFU.EX2 R3, R3 ;  /* 0x0000000300037308 */ /* 0x000f220000000800 */
[----:B------:R-:W-:Y:S01]  /*11050*/  F2FP.BF16.F32.PACK_AB R142, R30, R142 ;  /* 0x0000008e1e8e723e */ /* 0x000fe200000010ff */
[----:B------:R-:W-:-:S06]  /*11060*/  FADD.FTZ R26, R32, R43 ;  /* 0x0000002b201a7221 */ /* 0x000fcc0000010000 */
[----:B------:R-:W3:Y:S01]  /*11070*/  MUFU.EX2 R37, R37 ;  /* 0x0000002500257308 */ /* 0x000ee20000000800 */
[----:B-----5:R-:W-:Y:S01]  /*11080*/  FADD.FTZ R30, R0, R27 ;  /* 0x0000001b001e7221 */ /* 0x020fe20000010000 */
[----:B------:R-:W-:-:S06]  /*11090*/  FFMA.FTZ R25, R72, R9, -R58 ;  /* 0x0000000948197223 */ /* 0x000fcc000001083a */
[----:B------:R-:W5:Y:S01]  /*110a0*/  MUFU.EX2 R131, R131 ;  /* 0x0000008300837308 */ /* 0x000f620000000800 */
[----:B-1----:R-:W-:Y:S01]  /*110b0*/  FADD.FTZ R26, R31, R26 ;  /* 0x0000001a1f1a7221 */ /* 0x002fe20000010000 */
[----:B0-----:R-:W-:-:S06]  /*110c0*/  FADD.FTZ R30, R129, R30 ;  /* 0x0000001e811e7221 */ /* 0x001fcc0000010000 */
[----:B------:R-:W0:Y:S01]  /*110d0*/  MUFU.EX2 R38, R38 ;  /* 0x0000002600267308 */ /* 0x000e220000000800 */
[----:B------:R-:W-:-:S07]  /*110e0*/  FFMA.FTZ R73, R73, R9, -R58 ;  /* 0x0000000949497223 */ /* 0x000fce000001083a */
[----:B------:R-:W1:Y:S01]  /*110f0*/  MUFU.EX2 R14, R14 ;  /* 0x0000000e000e7308 */ /* 0x000e620000000800 */
[----:B--2---:R-:W-:Y:S01]  /*11100*/  FADD.FTZ R26, R33, R26 ;  /* 0x0000001a211a7221 */ /* 0x004fe20000010000 */
[----:B----4-:R-:W-:-:S06]  /*11110*/  FADD.FTZ R30, R3, R30 ;  /* 0x0000001e031e7221 */ /* 0x010fcc0000010000 */
[----:B------:R-:W2:Y:S01]  /*11120*/  MUFU.EX2 R41, R41 ;  /* 0x0000002900297308 */ /* 0x000ea20000000800 */
[----:B------:R-:W-:-:S07]  /*11130*/  FFMA.FTZ R74, R74, R9, -R58 ;  /* 0x000000094a4a7223 */ /* 0x000fce000001083a */
[----:B------:R-:W4:Y:S01]  /*11140*/  MUFU.EX2 R125, R125 ;  /* 0x0000007d007d7308 */ /* 0x000f220000000800 */
[----:B------:R-:W-:Y:S01]  /*11150*/  F2FP.BF16.F32.PACK_AB R138, R29, R138 ;  /* 0x0000008a1d8a723e */ /* 0x000fe200000010ff */
[----:B---3--:R-:W-:-:S06]  /*11160*/  FADD.FTZ R27, R37, R26 ;  /* 0x0000001a251b7221 */ /* 0x008fcc0000010000 */
[----:B------:R-:W3:Y:S01]  /*11170*/  MUFU.EX2 R42, R42 ;  /* 0x0000002a002a7308 */ /* 0x000ee20000000800 */
[----:B-----5:R-:W-:Y:S01]  /*11180*/  FADD.FTZ R29, R131, R30 ;  /* 0x0000001e831d7221 */ /* 0x020fe20000010000 */
[----:B------:R-:W-:-:S06]  /*11190*/  FFMA.FTZ R75, R75, R9, -R58 ;  /* 0x000000094b4b7223 */ /* 0x000fcc000001083a */
[----:B------:R-:W5:Y:S01]  /*111a0*/  MUFU.EX2 R25, R25 ;  /* 0x0000001900197308 */ /* 0x000f620000000800 */
[----:B------:R-:W-:Y:S01]  /*111b0*/  F2FP.BF16.F32.PACK_AB R139, R8, R139 ;  /* 0x0000008b088b723e */ /* 0x000fe200000010ff */
[----:B0-----:R-:W-:-:S06]  /*111c0*/  FADD.FTZ R8, R38, R27 ;  /* 0x0000001b26087221 */ /* 0x001fcc0000010000 */
[----:B------:R-:W0:Y:S01]  /*111d0*/  MUFU.EX2 R45, R45 ;  /* 0x0000002d002d7308 */ /* 0x000e220000000800 */
[----:B-1----:R-:W-:Y:S01]  /*111e0*/  FADD.FTZ R26, R14, R29 ;  /* 0x0000001d0e1a7221 */ /* 0x002fe20000010000 */
[----:B------:R-:W-:-:S06]  /*111f0*/  FFMA.FTZ R76, R76, R9, -R58 ;  /* 0x000000094c4c7223 */ /* 0x000fcc000001083a */
        /* <DEDUP_REMOVED lines=12> */
[----:B0-----:R-:W-:Y:S01]  /*112c0*/  FADD.FTZ R0, R45, R0 ;  /* 0x000000002d007221 */ /* 0x001fe20000010000 */
[----:B------:R-:W-:-:S06]  /*112d0*/  F2FP.BF16.F32.PACK_AB R129, R3, R129 ;  /* 0x000000810381723e */ /* 0x000fcc00000010ff */
[----:B------:R-:W0:Y:S01]  /*112e0*/  MUFU.EX2 R50, R50 ;  /* 0x0000003200327308 */ /* 0x000e220000000800 */
[----:B-1----:R-:W-:-:S07]  /*112f0*/  FADD.FTZ R3, R73, R26 ;  /* 0x0000001a49037221 */ /* 0x002fce0000010000 */
[----:B------:R-:W1:Y:S01]  /*11300*/  MUFU.EX2 R76, R76 ;  /* 0x0000004c004c7308 */ /* 0x000e620000000800 */
[----:B--2---:R-:W-:Y:S01]  /*11310*/  FADD.FTZ R0, R47, R0 ;  /* 0x000000002f007221 */ /* 0x004fe20000010000 */
[----:B----4-:R-:W-:-:S06]  /*11320*/  FADD.FTZ R8, R74, R3 ;  /* 0x000000034a087221 */ /* 0x010fcc0000010000 */
[----:B------:R-:W2:Y:S01]  /*11330*/  MUFU.EX2 R54, R54 ;  /* 0x0000003600367308 */ /* 0x000ea20000000800 */
[----:B------:R-:W-:-:S07]  /*11340*/  ISETP.GT.AND P2, PT, R12, R46, PT ;  /* 0x0000002e0c00720c */ /* 0x000fce0003f44270 */
[----:B------:R-:W4:Y:S01]  /*11350*/  MUFU.EX2 R77, R77 ;  /* 0x0000004d004d7308 */ /* 0x000f220000000800 */
[----:B---3--:R-:W-:Y:S01]  /*11360*/  FADD.FTZ R3, R49, R0 ;  /* 0x0000000031037221 */ /* 0x008fe20000010000 */
[----:B-----5:R-:W-:-:S06]  /*11370*/  FADD.FTZ R27, R75, R8 ;  /* 0x000000084b1b7221 */ /* 0x020fcc0000010000 */
[----:B------:R-:W3:Y:S01]  /*11380*/  MUFU.EX2 R58, R58 ;  /* 0x0000003a003a7308 */ /* 0x000ee20000000800 */
[----:B0-----:R-:W-:Y:S01]  /*11390*/  FADD.FTZ R3, R50, R3 ;  /* 0x0000000332037221 */ /* 0x001fe20000010000 */
[----:B-1----:R-:W-:-:S03]  /*113a0*/  FADD.FTZ R0, R76, R27 ;  /* 0x0000001b4c007221 */ /* 0x002fc60000010000 */
[----:B--2---:R-:W-:Y:S01]  /*113b0*/  FADD.FTZ R8, R54, R3 ;  /* 0x0000000336087221 */ /* 0x004fe20000010000 */
[----:B------:R-:W-:Y:S01]  /*113c0*/  F2FP.BF16.F32.PACK_AB R131, R14, R131 ;  /* 0x000000830e83723e */ /* 0x000fe200000010ff */
[----:B----4-:R-:W-:Y:S02]  /*113d0*/  FADD.FTZ R0, R77, R0 ;  /* 0x000000004d007221 */ /* 0x010fe40000010000 */
        /* <DEDUP_REMOVED lines=19> */
[----:B---3--:R-:W-:Y:S01]  /*11510*/  FADD.FTZ R0, R58, R0 ;  /* 0x000000003a007221 */ /* 0x008fe20000010000 */
        /* <DEDUP_REMOVED lines=44> */
.L_x_14514:
[----:B------:R-:W-:Y:S05]  /*117e0*/  WARPSYNC.ALL ;  /* 0x0000000000007948 */ /* 0x000fea0003800000 */
[----:B------:R-:W-:Y:S06]  /*117f0*/  BAR.ARV 0x8, 0x200 ;  /* 0x0208000000007b1d */ /* 0x000fec0000002000 */
[----:B------:R-:W-:Y:S05]  /*11800*/  @!P0 BRA `(.L_x_14525) ;  /* 0x0000000000048947 */ /* 0x000fea0003800000 */
[----:B------:R-:W-:Y:S01]  /*11810*/  BPT.TRAP 0x1 ;  /* 0x000000040000795c */ /* 0x000fe20000300000 */
.L_x_14525:
[----:B------:R-:W-:Y:S01]  /*11820*/  IMAD R13, R18, 0x8, R2 ;  /* 0x00000008120d7824 */ /* 0x000fe200078e0202 */
[----:B------:R-:W-:-:S04]  /*11830*/  SHF.L.U32 R4, R23, 0x1f, RZ ;  /* 0x0000001f17047819 */ /* 0x000fc800000006ff */
[----:B------:R0:W1:Y:S01]  /*11840*/  SYNCS.PHASECHK.TRANS64.TRYWAIT P2, [R13+URZ+0x16850], R4 ;  /* 0x016850040d0075a7 */ /* 0x000062000804017f */
[----:B------:R-:W-:Y:S05]  /*11850*/  @!P0 BRA `(.L_x_14526) ;  /* 0x0000000000048947 */ /* 0x000fea0003800000 */
[----:B------:R-:W-:Y:S01]  /*11860*/  BPT.TRAP 0x1 ;  /* 0x000000040000795c */ /* 0x000fe20000300000 */
.L_x_14526:
[----:B------:R-:W-:-:S05]  /*11870*/  VIADD R2, R2, 0x400 ;  /* 0x0000040002027836 */ /* 0x000fca0000000000 */
[----:B------:R-:W-:-:S04]  /*11880*/  SHF.R.U32.HI R2, RZ, 0x4, R2 ;  /* 0x00000004ff027819 */ /* 0x000fc80000011602 */
[----:B------:R-:W-:Y:S01]  /*11890*/  LOP3.LUT R5, R2, 0x3fff, RZ, 0xc0, !PT ;  /* 0x00003fff02057812 */ /* 0x000fe200078ec0ff */
[----:B-1----:R-:W-:Y:S06]  /*118a0*/  @P2 BRA `(.L_x_14527) ;  /* 0x0000000000082947 */ /* 0x002fec0003800000 */
[----:B------:R-:W1:Y:S02]  /*118b0*/  SYNCS.PHASECHK.TRANS64.TRYWAIT P0, [R13+URZ+0x16850], R4 ;  /* 0x016850040d0075a7 */ /* 0x000e64000800017f */
[----:B-1----:R-:W-:Y:S05]  /*118c0*/  @!P0 BRA `(.L_x_14528) ;  /* 0x000000ac00d88947 */ /* 0x002fea0003800000 */
.L_x_14527:
[----:B01----:R-:W-:Y:S01]  /*118d0*/  LEA R4, R18, R5, 0xa ;  /* 0x0000000512047211 */ /* 0x003fe200078e50ff */
[----:B------:R-:W-:Y:S01]  /*118e0*/  IMAD.MOV.U32 R5, RZ, RZ, 0x40000040 ;  /* 0x40000040ff057424 */ /* 0x000fe200078e00ff */
[----:B------:R-:W-:Y:S05]  /*118f0*/  WARPSYNC.ALL ;  /* 0x0000000000007948 */ /* 0x000fea0003800000 */
[C---:B------:R-:W-:Y:S01]  /*11900*/  R2UR UR6, R4.reuse ;  /* 0x00000000040672ca */ /* 0x040fe200000e0000 */
[----:B------:R-:W2:Y:S01]  /*11910*/  LDL.LU R15, [R1+0x5c] ;  /* 0x00005c00010f7983 */ /* 0x000ea20000300800 */
[----:B------:R-:W-:Y:S01]  /*11920*/  R2UR UR7, R5 ;  /* 0x00000000050772ca */ /* 0x000fe200000e0000 */
[----:B------:R-:W-:Y:S01]  /*11930*/  WARPGROUP.ARRIVE ;  /* 0x00000000000079c5 */ /* 0x000fe20000000000 */
[----:B------:R-:W-:Y:S01]  /*11940*/  VIADD R6, R4, 0x80 ;  /* 0x0000008004067836 */ /* 0x000fe20000000000 */
[----:B------:R-:W0:Y:S01]  /*11950*/  SHFL.BFLY PT, R2, R3, 0x2, 0x1f ;  /* 0x0c401f0003027f89 */ /* 0x000e2200000e0000 */
[----:B------:R-:W-:-:S02]  /*11960*/  IMAD.MOV.U32 R7, RZ, RZ, 0x40000040 ;  /* 0x40000040ff077424 */ /* 0x000fc400078e00ff */
[----:B------:R-:W-:Y:S02]  /*11970*/  IMAD.MOV.U32 R5, RZ, RZ, 0x40000040 ;  /* 0x40000040ff057424 */ /* 0x000fe400078e00ff */
[----:B------:R-:W-:-:S05]  /*11980*/  VIADD R18, R18, 0x1 ;  /* 0x0000000112127836 */ /* 0x000fca0000000000 */
[----:B------:R-:W-:Y:S01]  /*11990*/  HGMMA.64x64x16.F32.BF16 R88, R148, gdesc[UR4].tnspB, R88, gsb0 ;  /* 0x40e0000494587df0 */ /* 0x000fe20008001858 */
[----:B------:R-:W-:Y:S01]  /*119a0*/  R2UR UR6, R6 ;  /* 0x00000000060672ca */ /* 0x000fe200000e0000 */
[----:B------:R-:W-:Y:S01]  /*119b0*/  VIADD R6, R4, 0x100 ;  /* 0x0000010004067836 */ /* 0x000fe20000000000 */
[----:B------:R-:W-:Y:S01]  /*119c0*/  R2UR UR7, R7 ;  /* 0x00000000070772ca */ /* 0x000fe200000e0000 */
[----:B------:R-:W-:Y:S01]  /*119d0*/  IMAD.MOV.U32 R7, RZ, RZ, 0x40000040 ;  /* 0x40000040ff077424 */ /* 0x000fe200078e00ff */
[----:B------:R-:W-:-:S04]  /*119e0*/  ISETP.NE.AND P2, PT, R18, 0x2, PT ;  /* 0x000000021200780c */ /* 0x000fc80003f45270 */
[----:B------:R-:W-:Y:S01]  /*119f0*/  SEL R18, R18, RZ, P2 ;  /* 0x000000ff12127207 */ /* 0x000fe20001000000 */
[----:B0-----:R-:W-:Y:S01]  /*11a00*/  FADD.FTZ R2, R2, R3 ;  /* 0x0000000302027221 */ /* 0x001fe20000010000 */
        /* <DEDUP_REMOVED lines=35> */
[----:B------:R-:W-:Y:S01]  /*11c40*/  R2UR UR6, R6 ;  /* 0x00000000060672ca */ /* 0x000fe200000e0000 */
[----:B------:R-:W-:Y:S01]  /*11c50*/  IMAD.MOV.U32 R6, RZ, RZ, RZ ;  /* 0x000000ffff067224 */ /* 0x000fe200078e00ff */
[----:B------:R-:W-:Y:S02]  /*11c60*/  R2UR UR7, R7 ;  /* 0x00000000070772ca */ /* 0x000fe400000e0000 */
[----:B------:R-:W0:Y:S02]  /*11c70*/  SHFL.BFLY PT, R7, R0, 0x2, 0x1f ;  /* 0x0c401f0000077f89 */ /* 0x000e2400000e0000 */
[----:B0-----:R-:W-:Y:S01]  /*11c80*/  FADD.FTZ R7, R7, R0 ;  /* 0x0000000007077221 */ /* 0x001fe20000010000 */
[----:B------:R-:W-:-:S04]  /*11c90*/  SEL R0, RZ, 0x1, P2 ;  /* 0x00000001ff007807 */ /* 0x000fc80001000000 */
[----:B------:R-:W-:Y:S01]  /*11ca0*/  LOP3.LUT R23, R23, R0, RZ, 0x3c, !PT ;  /* 0x0000000017177212 */ /* 0x000fe200078e3cff */
[----:B------:R-:W-:Y:S01]  /*11cb0*/  IMAD.MOV.U32 R0, RZ, RZ, -0x800000 ;  /* 0xff800000ff007424 */ /* 0x000fe200078e00ff */
[----:B------:R-:W-:Y:S02]  /*11cc0*/  WARPGROUP.DEPBAR.LE gsb0, 0x0 ;  /* 0x00008000000079c5 */ /* 0x000fe40000010000 */
[----:B------:R-:W-:-:S06]  /*11cd0*/  WARPGROUP.ARRIVE ;  /* 0x00000000000079c5 */ /* 0x000fcc0000000000 */
[----:B------:R-:W-:Y:S01]  /*11ce0*/  HGMMA.64x64x16.F32.BF16 R88, R124, gdesc[UR4].tnspB, R88, gsb0 ;  /* 0x40e000047c587df0 */ /* 0x000fe20008001858 */
[----:B------:R-:W-:Y:S02]  /*11cf0*/  R2UR UR6, R4 ;  /* 0x00000000040672ca */ /* 0x000fe400000e0000 */
[----:B------:R-:W-:Y:S01]  /*11d00*/  R2UR UR7, R5 ;  /* 0x00000000050772ca */ /* 0x000fe200000e0000 */
[----:B------:R-:W0:Y:S04]  /*11d10*/  SHFL.BFLY PT, R4, R7, 0x1, 0x1f ;  /* 0x0c201f0007047f89 */ /* 0x000e2800000e0000 */
[----:B------:R-:W1:Y:S01]  /*11d20*/  SHFL.BFLY PT, R5, R2, 0x1, 0x1f ;  /* 0x0c201f0002057f89 */ /* 0x000e6200000e0000 */
[----:B0-----:R-:W-:Y:S01]  /*11d30*/  FADD.FTZ R14, R7, R4 ;  /* 0x00000004070e7221 */ /* 0x001fe20000010000 */
[----:B------:R-:W-:-:S02]  /*11d40*/  @!P1 VIADD R7, R13, 0x16860 ;  /* 0x000168600d079836 */ /* 0x000fc40000000000 */
[----:B-1----:R-:W-:Y:S02]  /*11d50*/  FADD.FTZ R12, R2, R5 ;  /* 0x00000005020c7221 */ /* 0x002fe40000010000 */
[----:B------:R-:W-:Y:S02]  /*11d60*/  FSETP.NE.FTZ.AND P3, PT, R14, RZ, PT ;  /* 0x000000ff0e00720b */ /* 0x000fe40003f75000 */
[----:B------:R-:W-:Y:S02]  /*11d70*/  @!P1 PRMT R7, RZ, 0x654, R7 ;  /* 0x00000654ff079816 */ /* 0x000fe40000000007 */
[----:B------:R-:W-:Y:S02]  /*11d80*/  FSETP.NE.FTZ.AND P0, PT, R12, RZ, PT ;  /* 0x000000ff0c00720b */ /* 0x000fe40003f15000 */
[----:B------:R-:W-:-:S07]  /*11d90*/  MOV R2, RZ ;  /* 0x000000ff00027202 */ /* 0x000fce0000000f00 */
[----:B------:R-:W0:Y:S04]  /*11da0*/  @P3 MUFU.LG2 R8, R14 ;  /* 0x0000000e00083308 */ /* 0x000e280000000c00 */
[C---:B------:R-:W-:Y:S01]  /*11db0*/  @P0 FMUL.FTZ R5, R9.reuse, 0.69314718246459960938 ;  /* 0x3f31721809050820 */ /* 0x040fe20000410000 */
[----:B------:R-:W-:-:S03]  /*11dc0*/  @P3 FMUL.FTZ R9, R9, 0.69314718246459960938 ;  /* 0x3f31721809093820 */ /* 0x000fc60000410000 */
        /* <DEDUP_REMOVED lines=45> */
.L_x_14464:
[----:B------:R-:W2:Y:S01]  /*120a0*/  LDL R48, [R1+0x54] ;  /* 0x0000540001307983 */ /* 0x000ea20000100800 */
[----:B------:R-:W-:Y:S05]  /*120b0*/  WARPSYNC.ALL ;  /* 0x0000000000007948 */ /* 0x000fea0003800000 */
[----:B------:R-:W0:Y:S01]  /*120c0*/  S2R R2, SR_TID.X ;  /* 0x0000000000027919 */ /* 0x000e220000002100 */
[----:B------:R-:W1:Y:S01]  /*120d0*/  S2UR UR5, SR_CgaCtaId ;  /* 0x00000000000579c3 */ /* 0x000e620000008800 */
[----:B------:R-:W-:Y:S01]  /*120e0*/  UMOV UR4, 0x400 ;  /* 0x0000040000047882 */ /* 0x000fe20000000000 */
[----:B------:R-:W-:Y:S01]  /*120f0*/  BSSY B0, `(.L_x_14529) ;  /* 0x0000241000007945 */ /* 0x000fe20003800000 */
[----:B-1----:R-:W-:Y:S01]  /*12100*/  ULEA UR4, UR5, UR4, 0x18 ;  /* 0x0000000405047291 */ /* 0x002fe2000f8ec03f */
[----:B0-----:R-:W-:-:S05]  /*12110*/  VIADD R49, R2, 0xffffff80 ;  /* 0xffffff8002317836 */ /* 0x001fca0000000000 */
[----:B------:R-:W-:Y:S01]  /*12120*/  IMAD.U32 R2, RZ, RZ, UR4 ;  /* 0x00000004ff027e24 */ /* 0x000fe2000f8e00ff */
[----:B------:R-:W-:Y:S01]  /*12130*/  BAR.SYNC.DEFER_BLOCKING 0x5, 0x200 ;  /* 0x0148000000007b1d */ /* 0x000fe20000010000 */
[--C-:B------:R-:W-:Y:S02]  /*12140*/  SHF.R.S32.HI R46, RZ, 0x1f, R49.reuse ;  /* 0x0000001fff2e7819 */ /* 0x100fe40000011431 */
[----:B------:R-:W-:Y:S02]  /*12150*/  SHF.R.S32.HI R4, RZ, 0x1f, R49 ;  /* 0x0000001fff047819 */ /* 0x000fe40000011431 */
[-C--:B------:R-:W-:Y:S02]  /*12160*/  LEA.HI R46, R46, R49.reuse, RZ, 0x3 ;  /* 0x000000312e2e7211 */ /* 0x080fe400078f18ff */
[----:B------:R-:W-:Y:S02]  /*12170*/  LEA.HI R4, R4, R49, RZ, 0x3 ;  /* 0x0000003104047211 */ /* 0x000fe400078f18ff */
[----:B------:R-:W-:-:S02]  /*12180*/  LOP3.LUT R46, R46, 0xfffffff8, RZ, 0xc0, !PT ;  /* 0xfffffff82e2e7812 */ /* 0x000fc400078ec0ff */
[----:B------:R-:W-:-:S03]  /*12190*/  SHF.R.S32.HI R45, RZ, 0x3, R4 ;  /* 0x00000003ff2d7819 */ /* 0x000fc60000011404 */
[----:B------:R-:W-:-:S04]  /*121a0*/  IMAD.IADD R46, R49, 0x1, -R46 ;  /* 0x00000001312e7824 */ /* 0x000fc800078e0a2e */
[----:B------:R-:W-:Y:S01]  /*121b0*/  IMAD.SHL.U32 R44, R46, 0x8, RZ ;  /* 0x000000082e2c7824 */ /* 0x000fe200078e00ff */
[----:B------:R0:W1:Y:S04]  /*121c0*/  LDS.128 R28, [R2+0x168d0] ;  /* 0x0168d000021c7984 */ /* 0x0000680000000c00 */
[----:B------:R-:W-:Y:S01]  /*121d0*/  SHF.R.S32.HI R43, RZ, 0x1f, R44 ;  /* 0x0000001fff2b7819 */ /* 0x000fe2000001142c */
[----:B------:R-:W-:Y:S06]  /*121e0*/  BAR.ARV 0x4, 0x200 ;  /* 0x0108000000007b1d */ /* 0x000fec0000002000 */
[----:B--2---:R-:W-:Y:S01]  /*121f0*/  SHF.R.S32.HI R32, RZ, 0x1f, R48 ;  /* 0x0000001fff207819 */ /* 0x004fe20000011430 */
[----:B------:R-:W-:-:S03]  /*12200*/  IMAD.SHL.U32 R34, R48, 0x4, RZ ;  /* 0x0000000430227824 */ /* 0x000fc600078e00ff */
        /* <DEDUP_REMOVED lines=8> */
[----:B-----5:R-:W-:Y:S02]  /*12290*/  MOV R24, R2 ;  /* 0x0000000200187202 */ /* 0x020fe40000000f00 */
[----:B0-----:R-:W-:-:S03]  /*122a0*/  MOV R25, R5 ;  /* 0x0000000500197202 */ /* 0x001fc60000000f00 */
        /* <DEDUP_REMOVED lines=58> */
[----:B------:R-:W-:Y:S01]  /*12650*/  IMAD.U32 R47, RZ, RZ, UR6 ;  /* 0x00000006ff2f7e24 */ /* 0x000fe2000f8e00ff */
[----:B------:R-:W-:Y:S01]  /*12660*/  ISETP.GT.AND P2, PT, R38, 0x1, PT ;  /* 0x000000012600780c */ /* 0x000fe20003f44270 */
[----:B-1----:R-:W-:Y:S01]  /*12670*/  IMAD.MOV.U32 R6, RZ, RZ, 0x9b8 ;  /* 0x000009b8ff067424 */ /* 0x002fe200078e00ff */
[----:B0-----:R-:W0:Y:S01]  /*12680*/  LDC R8, c[0x0][0xbe8] ;  /* 0x0002fa00ff087b82 */ /* 0x001e220000000800 */
[----:B------:R1:W5:Y:S04]  /*12690*/  @P0 LDG.E R28, desc[UR40][R26.64] ;  /* 0x000000281a1c0981 */ /* 0x000368000c1e1900 */
[----:B------:R1:W5:Y:S01]  /*126a0*/  @P3 LDG.E R47, desc[UR40][R34.64] ;  /* 0x00000028222f3981 */ /* 0x000362000c1e1900 */
[----:B------:R-:W-:-:S04]  /*126b0*/  SEL R6, R6, 0x978, P2 ;  /* 0x0000097806067807 */ /* 0x000fc80001000000 */
        /* <DEDUP_REMOVED lines=8> */
[----:B--2---:R-:W-:-:S07]  /*12740*/  IADD3 R47, -R4, R47, RZ ;  /* 0x0000002f042f7210 */ /* 0x004fce0007ffe1ff */
.L_x_14531:
[----:B------:R-:W0:Y:S04]  /*12750*/  LDL R50, [R1+0x50] ;  /* 0x0000500001327983 */ /* 0x000e280000100800 */
[----:B-1----:R-:W2:Y:S04]  /*12760*/  LDL R26, [R1+0x4c] ;  /* 0x00004c00011a7983 */ /* 0x002ea80000100800 */
[----:B------:R-:W2:Y:S04]  /*12770*/  LDL R51, [R1+0x28] ;  /* 0x0000280001337983 */ /* 0x000ea80000100800 */
[----:B------:R-:W4:Y:S01]  /*12780*/  LDL R49, [R1+0x60] ;  /* 0x0000600001317983 */ /* 0x000f220000100800 */
[----:B------:R-:W1:Y:S03]  /*12790*/  LDC.64 R6, c[0x0][R6+0x210] ;  /* 0x0000840006067b82 */ /* 0x000e660000000a00 */
[----:B------:R-:W3:Y:S01]  /*127a0*/  LDL R38, [R1+0x68] ;  /* 0x0000680001267983 */ /* 0x000ee20000100800 */
[----:B------:R-:W-:-:S04]  /*127b0*/  ISETP.NE.U32.AND P0, PT, RZ, UR4, PT ;  /* 0x00000004ff007c0c */ /* 0x000fc8000bf05070 */
[----:B------:R-:W1:Y:S01]  /*127c0*/  @P1 LDC R34, c[0x0][0xbec] ;  /* 0x0002fb00ff221b82 */ /* 0x000e620000000800 */
[----:B------:R-:W-:-:S04]  /*127d0*/  ISETP.NE.AND.EX P0, PT, RZ, UR5, PT, P0 ;  /* 0x00000005ff007c0c */ /* 0x000fc8000bf05300 */
[----:B------:R-:W-:-:S03]  /*127e0*/  SEL R9, R48, RZ, !P0 ;  /* 0x000000ff30097207 */ /* 0x000fc60004000000 */
[----:B------:R-:W1:Y:S01]  /*127f0*/  @P1 LDC R37, c[0x0][0xbf0] ;  /* 0x0002fc00ff251b82 */ /* 0x000e620000000800 */
[----:B------:R-:W-:-:S07]  /*12800*/  SEL R27, R32, RZ, !P0 ;  /* 0x000000ff201b7207 */ /* 0x000fce0004000000 */
[----:B------:R-:W1:Y:S01]  /*12810*/  LDC.64 R4, c[0x0][0xba8] ;  /* 0x0002ea00ff047b82 */ /* 0x000e620000000a00 */
[----:B------:R-:W-:Y:S01]  /*12820*/  IMAD R13, R13, R9, RZ ;  /* 0x000000090d0d7224 */ /* 0x000fe200078e02ff */
[----:B------:R-:W1:Y:S03]  /*12830*/  S2R R36, SR_TID.X ;  /* 0x0000000000247919 */ /* 0x000e660000002100 */
        /* <DEDUP_REMOVED lines=8> */
[----:B------:R-:W-:Y:S01]  /*128c0*/  LOP3.LUT R36, R36, 0xffffff80, RZ, 0xc0, !PT ;  /* 0xffffff8024247812 */ /* 0x000fe200078ec0ff */
[----:B-----5:R-:W-:-:S04]  /*128d0*/  IMAD R47, R47, R8, RZ ;  /* 0x000000082f2f7224 */ /* 0x020fc800078e02ff */
[----:B------:R-:W-:Y:S02]  /*128e0*/  IMAD.IADD R36, R40, 0x1, -R36 ;  /* 0x0000000128247824 */ /* 0x000fe400078e0a24 */
[-C--:B0-----:R-:W-:Y:S02]  /*128f0*/  IMAD R33, R15, R50.reuse, RZ ;  /* 0x000000320f217224 */ /* 0x081fe400078e02ff */
[----:B------:R-:W-:-:S04]  /*12900*/  IMAD.WIDE.U32 R14, R14, R50, RZ ;  /* 0x000000320e0e7225 */ /* 0x000fc800078e00ff */
[----:B--2---:R-:W-:Y:S01]  /*12910*/  IMAD.IADD R39, R26, 0x1, R51 ;  /* 0x000000011a277824 */ /* 0x004fe200078e0233 */
[----:B------:R-:W-:Y:S02]  /*12920*/  IADD3 R26, P0, P3, R12, R14, R28 ;  /* 0x0000000e0c1a7210 */ /* 0x000fe40007b1e01c */
[----:B----4-:R-:W-:Y:S01]  /*12930*/  SEL R27, R49, RZ, P2 ;  /* 0x000000ff311b7207 */ /* 0x010fe20001000000 */
[----:B------:R-:W-:-:S04]  /*12940*/  @P1 IMAD.HI.U32 R14, R39, R34, RZ ;  /* 0x00000022270e1227 */ /* 0x000fc800078e00ff */
[----:B------:R-:W-:Y:S02]  /*12950*/  IMAD.IADD R32, R15, 0x1, R33 ;  /* 0x000000010f207824 */ /* 0x000fe400078e0221 */
[----:B------:R-:W-:Y:S01]  /*12960*/  IMAD.MOV.U32 R15, RZ, RZ, R39 ;  /* 0x000000ffff0f7224 */ /* 0x000fe200078e0027 */
[----:B------:R-:W-:Y:S01]  /*12970*/  @P1 SHF.R.U32.HI R15, RZ, R37, R14 ;  /* 0x00000025ff0f1219 */ /* 0x000fe2000001160e */
[-C--:B---3--:R-:W-:Y:S01]  /*12980*/  IMAD R33, R11, R27.reuse, RZ ;  /* 0x0000001b0b217224 */ /* 0x088fe200078e02ff */
        /* <DEDUP_REMOVED lines=15> */
[----:B------:R-:W-:Y:S01]  /*12a80*/  LEA.HI.X R7, R6, R5, R7, 0x2, P0 ;  /* 0x0000000506077211 */ /* 0x000fe200000f1407 */
[----:B------:R-:W-:Y:S01]  /*12a90*/  SHFL.IDX PT, R4, R10, RZ, 0x1c1f ;  /* 0x001c1fff0a047589 */ /* 0x000fe200000e0000 */
[----:B------:R-:W-:-:S03]  /*12aa0*/  IMAD.IADD R26, R38, 0x1, R51 ;  /* 0x00000001261a7824 */ /* 0x000fc600078e0233 */
[----:B------:R-:W0:Y:S04]  /*12ab0*/  SHFL.IDX PT, R5, R7, RZ, 0x1c1f ;  /* 0x001c1fff07057589 */ /* 0x000e2800000e0000 */
[----:B------:R-:W-:Y:S04]  /*12ac0*/  SHFL.IDX PT, R12, R10, 0x1, 0x1c1f ;  /* 0x003c1f000a0c7f89 */ /* 0x000fe800000e0000 */
        /* <DEDUP_REMOVED lines=15> */
[----:B------:R-:W-:Y:S01]  /*12bc0*/  IADD3 R37, P3, R24, 0x4800, RZ ;  /* 0x0000480018257810 */ /* 0x000fe20007f7e0ff */
[----:B------:R-:W-:Y:S01]  /*12bd0*/  IMAD R11, R11, UR4, RZ ;  /* 0x000000040b0b7c24 */ /* 0x000fe2000f8e02ff */
[----:B------:R-:W-:Y:S02]  /*12be0*/  LOP3.LUT R26, R27, 0x380, RZ, 0xc0, !PT ;  /* 0x000003801b1a7812 */ /* 0x000fe400078ec0ff */
[----:B------:R-:W-:Y:S02]  /*12bf0*/  LOP3.LUT R32, R33, 0x380, RZ, 0xc0, !PT ;  /* 0x0000038021207812 */ /* 0x000fe400078ec0ff */
[----:B------:R-:W-:-:S02]  /*12c00*/  LOP3.LUT R36, R37, 0x380, RZ, 0xc0, !PT ;  /* 0x0000038025247812 */ /* 0x000fc400078ec0ff */
[----:B------:R-:W-:Y:S01]  /*12c10*/  LOP3.LUT R5, R24, 0x380, RZ, 0xc0, !PT ;  /* 0x0000038018057812 */ /* 0x000fe200078ec0ff */
[----:B------:R-:W-:Y:S01]  /*12c20*/  IMAD R3, R28, UR5, R11 ;  /* 0x000000051c037c24 */ /* 0x000fe2000f8e020b */
[----:B------:R-:W-:Y:S02]  /*12c30*/  SHF.R.U64 R26, R26, 0x3, RZ ;  /* 0x000000031a1a7819 */ /* 0x000fe400000012ff */
[----:B------:R-:W-:Y:S02]  /*12c40*/  SHF.R.U64 R32, R32, 0x3, RZ ;  /* 0x0000000320207819 */ /* 0x000fe400000012ff */
[----:B------:R-:W-:Y:S02]  /*12c50*/  SHF.R.U64 R36, R36, 0x3, RZ ;  /* 0x0000000324247819 */ /* 0x000fe400000012ff */
[----:B------:R-:W-:Y:S01]  /*12c60*/  SHF.R.U64 R5, R5, 0x3, RZ ;  /* 0x0000000305057819 */ /* 0x000fe200000012ff */
[----:B------:R-:W-:Y:S01]  /*12c70*/  IMAD.WIDE.U32 R10, R28, UR4, RZ ;  /* 0x000000041c0a7c25 */ /* 0x000fe2000f8e00ff */
[----:B------:R-:W-:Y:S01]  /*12c80*/  LOP3.LUT R26, R26, R27, RZ, 0x3c, !PT ;  /* 0x0000001b1a1a7212 */ /* 0x000fe200078e3cff */
[----:B------:R-:W-:Y:S01]  /*12c90*/  ULDC.64 UR4, c[0x0][0xae8] ;  /* 0x0002ba0000047ab9 */ /* 0x000fe20000000a00 */
[----:B------:R-:W-:Y:S01]  /*12ca0*/  LOP3.LUT R32, R32, R33, RZ, 0x3c, !PT ;  /* 0x0000002120207212 */ /* 0x000fe200078e3cff */
[--C-:B------:R-:W-:Y:S01]  /*12cb0*/  IMAD.X R27, RZ, RZ, R25.reuse, P0 ;  /* 0x000000ffff1b7224 */ /* 0x100fe200000e0619 */
[----:B------:R-:W-:Y:S01]  /*12cc0*/  LOP3.LUT R36, R36, R37, RZ, 0x3c, !PT ;  /* 0x0000002524247212 */ /* 0x000fe200078e3cff */
[--C-:B------:R-:W-:Y:S01]  /*12cd0*/  IMAD.X R33, RZ, RZ, R25.reuse, P2 ;  /* 0x000000ffff217224 */ /* 0x100fe200010e0619 */
[----:B------:R-:W-:Y:S01]  /*12ce0*/  LOP3.LUT R4, R5, R24, RZ, 0x3c, !PT ;  /* 0x0000001805047212 */ /* 0x000fe200078e3cff */
[----:B------:R-:W-:-:S02]  /*12cf0*/  IMAD.X R37, RZ, RZ, R25, P3 ;  /* 0x000000ffff257224 */ /* 0x000fc400018e0619 */
[----:B------:R-:W-:Y:S01]  /*12d00*/  IMAD.MOV.U32 R5, RZ, RZ, R25 ;  /* 0x000000ffff057224 */ /* 0x000fe200078e0019 */
[----:B------:R-:W-:Y:S01]  /*12d10*/  IADD3 R11, R11, R3, RZ ;  /* 0x000000030b0b7210 */ /* 0x000fe20007ffe0ff */
[----:B------:R-:W-:Y:S01]  /*12d20*/  IMAD R0, R46, 0x30, R45 ;  /* 0x000000302e007824 */ /* 0x000fe200078e022d */
[----:B------:R-:W5:Y:S01]  /*12d30*/  LD.E.128 R24, desc[UR40][R26.64] ;  /* 0x000000281a187980 */ /* 0x000f62000c101d00 */
[----:B------:R-:W-:Y:S01]  /*12d40*/  SHF.R.S32.HI R12, RZ, 0x1f, R9 ;  /* 0x0000001fff0c7819 */ /* 0x000fe20000011409 */
[----:B------:R-:W-:Y:S02]  /*12d50*/  IMAD.WIDE.U32 R10, R50, UR4, R10 ;  /* 0x00000004320a7c25 */ /* 0x000fe4000f8e000a */
[----:B------:R-:W5:Y:S04]  /*12d60*/  LD.E.128 R4, desc[UR40][R4.64] ;  /* 0x0000002804047980 */ /* 0x000f68000c101d00 */
        /* <DEDUP_REMOVED lines=69> */
.L_x_14729:
[----:B------:R-:W-:-:S05]  /*131c0*/  VIADD R42, R42, 0x90 ;  /* 0x000000902a2a7836 */ /* 0x000fca0000000000 */
[----:B------:R-:W-:-:S13]  /*131d0*/  ISETP.GE.OR P0, PT, R42, R47, P0 ;  /* 0x0000002f2a00720c */ /* 0x000fda0000706670 */
[----:B------:R-:W-:Y:S05]  /*131e0*/  @P0 BRA `(.L_x_14534) ;  /* 0x0000001000c40947 */ /* 0x000fea0003800000 */
[----:B------:R-:W-:-:S04]  /*131f0*/  LEA R14, P0, R44, R14, 0x1 ;  /* 0x0000000e2c0e7211 */ /* 0x000fc800078008ff */
[----:B------:R-:W-:-:S05]  /*13200*/  LEA.HI.X R15, R44, R0, R43, 0x1, P0 ;  /* 0x000000002c0f7211 */ /* 0x000fca00000f0c2b */
[----:B------:R0:W-:Y:S01]  /*13210*/  ST.E.128 desc[UR40][R14.64], R36 ;  /* 0x000000240e007985 */ /* 0x0001e2000c101d28 */
[----:B------:R-:W-:Y:S05]  /*13220*/  BRA `(.L_x_14534) ;  /* 0x0000001000b47947 */ /* 0x000fea0003800000 */
.L_x_14532:
[----:B------:R-:W2:Y:S01]  /*13230*/  LDL R43, [R1+0x38] ;  /* 0x00003800012b7983 */ /* 0x000ea20000100800 */
[----:B------:R-:W1:Y:S01]  /*13240*/  @P1 LDC R10, c[0x0][0xbec] ;  /* 0x0002fb00ff0a1b82 */ /* 0x000e620000000800 */
[----:B------:R-:W-:Y:S01]  /*13250*/  ULDC.64 UR4, c[0x0][0xb08] ;  /* 0x0002c20000047ab9 */ /* 0x000fe20000000a00 */
[----:B0-----:R-:W-:Y:S01]  /*13260*/  SHF.R.S32.HI R0, RZ, 0x1f, R9 ;  /* 0x0000001fff007819 */ /* 0x001fe20000011409 */
[----:B------:R-:W-:-:S05]  /*13270*/  IMAD R11, R11, UR4, RZ ;  /* 0x000000040b0b7c24 */ /* 0x000fca000f8e02ff */
[----:B------:R-:W0:Y:S01]  /*13280*/  @P1 LDC R13, c[0x0][0xbf0] ;  /* 0x0002fc00ff0d1b82 */ /* 0x000e220000000800 */
[C---:B------:R-:W-:Y:S01]  /*13290*/  IMAD.WIDE.U32 R4, R28.reuse, UR4, RZ ;  /* 0x000000041c047c25 */ /* 0x040fe2000f8e00ff */
[----:B------:R-:W-:Y:S01]  /*132a0*/  MOV R3, R39 ;  /* 0x0000002700037202 */ /* 0x000fe20000000f00 */
[----:B------:R-:W-:Y:S02]  /*132b0*/  ULDC.64 UR6, c[0x0][0xb30] ;  /* 0x0002cc0000067ab9 */ /* 0x000fe40000000a00 */
[----:B------:R-:W-:Y:S01]  /*132c0*/  IMAD R11, R28, UR5, R11 ;  /* 0x000000051c0b7c24 */ /* 0x000fe2000f8e020b */
[----:B------:R-:W-:-:S03]  /*132d0*/  ULDC.64 UR4, c[0x0][0xb38] ;  /* 0x0002ce0000047ab9 */ /* 0x000fc60000000a00 */
[----:B------:R-:W-:Y:S02]  /*132e0*/  IMAD.IADD R5, R5, 0x1, R11 ;  /* 0x0000000105057824 */ /* 0x000fe400078e020b */
[----:B------:R-:W-:-:S04]  /*132f0*/  IMAD.WIDE.U32 R4, R50, UR4, R4 ;  /* 0x0000000432047c25 */ /* 0x000fc8000f8e0004 */
[----:B------:R-:W-:Y:S01]  /*13300*/  IMAD R5, R50, UR5, R5 ;  /* 0x0000000532057c24 */ /* 0x000fe2000f8e0205 */
[----:B------:R-:W-:Y:S01]  /*13310*/  ULDC.64 UR4, c[0x0][0xb40] ;  /* 0x0002d00000047ab9 */ /* 0x000fe20000000a00 */
[----:B-1----:R-:W-:-:S04]  /*13320*/  @P1 IMAD.HI.U32 R10, R39, R10, RZ ;  /* 0x0000000a270a1227 */ /* 0x002fc800078e00ff */
[----:B------:R-:W-:Y:S01]  /*13330*/  IMAD R0, R0, UR4, RZ ;  /* 0x0000000400007c24 */ /* 0x000fe2000f8e02ff */
[----:B0-----:R-:W-:Y:S01]  /*13340*/  @P1 SHF.R.U32.HI R3, RZ, R13, R10 ;  /* 0x0000000dff031219 */ /* 0x001fe2000001160a */
[----:B------:R-:W-:-:S04]  /*13350*/  IMAD.WIDE.U32 R4, R9, UR4, R4 ;  /* 0x0000000409047c25 */ /* 0x000fc8000f8e0004 */
[----:B------:R-:W-:Y:S01]  /*13360*/  IMAD R7, R9, UR5, R0 ;  /* 0x0000000509077c24 */ /* 0x000fe2000f8e0200 */
[----:B------:R-:W-:Y:S01]  /*13370*/  SHF.R.S32.HI R0, RZ, 0x1f, R3 ;  /* 0x0000001fff007819 */ /* 0x000fe20000011403 */
[----:B------:R-:W-:Y:S02]  /*13380*/  ULDC.64 UR4, c[0x0][0xb48] ;  /* 0x0002d20000047ab9 */ /* 0x000fe40000000a00 */
        /* <DEDUP_REMOVED lines=10> */
[----:B------:R-:W-:Y:S02]  /*13430*/  VIADD R3, R2, 0x16820 ;  /* 0x0001682002037836 */ /* 0x000fe40000000000 */
[----:B------:R-:W-:Y:S02]  /*13440*/  IMAD R0, R0, UR4, RZ ;  /* 0x0000000400007c24 */ /* 0x000fe4000f8e02ff */
[----:B------:R-:W-:Y:S01]  /*13450*/  IMAD.IADD R5, R5, 0x1, R9 ;  /* 0x0000000105057824 */ /* 0x000fe200078e0209 */
[----:B------:R-:W-:Y:S01]  /*13460*/  PRMT R8, RZ, 0x654, R3 ;  /* 0x00000654ff087816 */ /* 0x000fe20000000003 */
[C---:B------:R-:W-:Y:S02]  /*13470*/  IMAD R3, R7.reuse, UR5, R0 ;  /* 0x0000000507037c24 */ /* 0x040fe4000f8e0200 */
[----:B------:R-:W-:Y:S01]  /*13480*/  IMAD.WIDE.U32 R4, R7, UR4, R4 ;  /* 0x0000000407047c25 */ /* 0x000fe2000f8e0004 */
[----:B------:R-:W-:Y:S01]  /*13490*/  ULDC.64 UR4, c[0x0][0xb00] ;  /* 0x0002c00000047ab9 */ /* 0x000fe20000000a00 */
[----:B------:R0:W-:Y:S02]  /*134a0*/  SYNCS.ARRIVE.TRANS64.RED.A1T0 RZ, [R8+URZ], RZ ;  /* 0x000000ff08ff79a7 */ /* 0x0001e4000810043f */
[----:B------:R-:W-:Y:S01]  /*134b0*/  IMAD.IADD R3, R5, 0x1, R3 ;  /* 0x0000000105037824 */ /* 0x000fe200078e0203 */
[----:B------:R-:W-:Y:S01]  /*134c0*/  LEA R0, P0, R4, UR4, 0x2 ;  /* 0x0000000404007c11 */ /* 0x000fe2000f8010ff */
[----:B------:R-:W-:-:S03]  /*134d0*/  UMOV UR4, 0xffffffff ;  /* 0xffffffff00047882 */ /* 0x000fc60000000000 */
[----:B------:R-:W-:Y:S01]  /*134e0*/  LEA.HI.X R4, R4, UR5, R3, 0x2, P0 ;  /* 0x0000000504047c11 */ /* 0x000fe200080f1403 */
[C---:B--2---:R-:W-:Y:S02]  /*134f0*/  VIADD R28, R43.reuse, 0x20 ;  /* 0x000000202b1c7836 */ /* 0x044fe40000000000 */
[C---:B------:R-:W-:Y:S02]  /*13500*/  VIADD R33, R43.reuse, 0x28 ;  /* 0x000000282b217836 */ /* 0x040fe40000000000 */
[C---:B------:R-:W-:Y:S02]  /*13510*/  VIADD R35, R43.reuse, 0x30 ;  /* 0x000000302b237836 */ /* 0x040fe40000000000 */
[C---:B------:R-:W-:Y:S02]  /*13520*/  VIADD R37, R43.reuse, 0x38 ;  /* 0x000000382b257836 */ /* 0x040fe40000000000 */
[C---:B------:R-:W-:Y:S02]  /*13530*/  VIADD R7, R43.reuse, 0x8 ;  /* 0x000000082b077836 */ /* 0x040fe40000000000 */
[----:B------:R-:W-:-:S02]  /*13540*/  VIADD R39, R43, 0x10 ;  /* 0x000000102b277836 */ /* 0x000fc40000000000 */
[----:B------:R-:W-:Y:S01]  /*13550*/  VIADD R41, R43, 0x18 ;  /* 0x000000182b297836 */ /* 0x000fe20000000000 */
[----:B------:R-:W-:Y:S02]  /*13560*/  SHF.R.S32.HI R32, RZ, 0x1f, R28 ;  /* 0x0000001fff207819 */ /* 0x000fe4000001141c */
[----:B------:R-:W-:Y:S02]  /*13570*/  SHF.R.S32.HI R34, RZ, 0x1f, R33 ;  /* 0x0000001fff227819 */ /* 0x000fe40000011421 */
[----:B------:R-:W-:Y:S02]  /*13580*/  SHF.R.S32.HI R36, RZ, 0x1f, R35 ;  /* 0x0000001fff247819 */ /* 0x000fe40000011423 */
[----:B------:R-:W-:Y:S02]  /*13590*/  SHF.R.S32.HI R38, RZ, 0x1f, R37 ;  /* 0x0000001fff267819 */ /* 0x000fe40000011425 */
[----:B------:R-:W-:Y:S02]  /*135a0*/  SHF.R.S32.HI R40, RZ, 0x1f, R7 ;  /* 0x0000001fff287819 */ /* 0x000fe40000011407 */
[----:B------:R-:W-:-:S02]  /*135b0*/  SHF.R.S32.HI R42, RZ, 0x1f, R39 ;  /* 0x0000001fff2a7819 */ /* 0x000fc40000011427 */
[----:B------:R-:W-:Y:S01]  /*135c0*/  SHF.R.S32.HI R44, RZ, 0x1f, R41 ;  /* 0x0000001fff2c7819 */ /* 0x000fe20000011429 */
[----:B0-----:R-:W-:Y:S06]  /*135d0*/  BRA.DIV UR4, `(.L_x_14535) ;  /* 0x0000009604b07947 */ /* 0x001fec000b800000 */
[----:B------:R0:W1:Y:S04]  /*135e0*/  SHFL.IDX PT, R3, R4, RZ, 0x1c1f ;  /* 0x001c1fff04037589 */ /* 0x00006800000e0000 */
[----:B------:R0:W2:Y:S02]  /*135f0*/  SHFL.IDX PT, R14, R0, RZ, 0x1c1f ;  /* 0x001c1fff000e7589 */ /* 0x0000a400000e0000 */
.L_x_14732:
        /* <DEDUP_REMOVED lines=9> */
[-C--:B--2---:R-:W-:Y:S01]  /*13690*/  @!P1 LEA R10, P5, R7, R14.reuse, 0x2 ;  /* 0x0000000e070a9211 */ /* 0x084fe200078a10ff */
        /* <DEDUP_REMOVED lines=8> */
[-C--:B------:R-:W-:Y:S01]  /*13720*/  @!P4 LEA R24, P5, R41, R14.reuse, 0x2 ;  /* 0x0000000e2918c211 */ /* 0x080fe200078a10ff */
        /* <DEDUP_REMOVED lines=17> */
.L_x_14537:
[----:B------:R-:W-:Y:S05]  /*13840*/  BSYNC B1 ;  /* 0x0000000000017941 */ /* 0x000fea0003800000 */
.L_x_14536:
[----:B------:R-:W-:-:S03]  /*13850*/  UMOV UR4, 0xffffffff ;  /* 0xffffffff00047882 */ /* 0x000fc60000000000 */
[----:B------:R-:W-:Y:S05]  /*13860*/  BRA.DIV UR4, `(.L_x_14538) ;  /* 0x0000009604407947 */ /* 0x000fea000b800000 */
[----:B-1----:R1:W4:Y:S04]  /*13870*/  SHFL.IDX PT, R3, R4, 0x1, 0x1c1f ;  /* 0x003c1f0004037f89 */ /* 0x00232800000e0000 */
[----:B--23--:R1:W2:Y:S02]  /*13880*/  SHFL.IDX PT, R14, R0, 0x1, 0x1c1f ;  /* 0x003c1f00000e7f89 */ /* 0x00c2a400000e0000 */
.L_x_14736:
        /* <DEDUP_REMOVED lines=37> */
.L_x_14530:
        /* <DEDUP_REMOVED lines=11> */
[----:B-----5:R-:W-:-:S04]  /*13b90*/  IMAD.U32 R24, RZ, RZ, UR4 ;  /* 0x00000004ff187e24 */ /* 0x020fc8000f8e00ff */
        /* <DEDUP_REMOVED lines=11> */
[----:B0-----:R-:W2:Y:S04]  /*13c50*/  LDG.E R7, desc[UR40][R4.64] ;  /* 0x0000002804077981 */ /* 0x001ea8000c1e1900 */
[----:B-----5:R-:W2:Y:S02]  /*13c60*/  LDG.E R24, desc[UR40][R4.64+0x4] ;  /* 0x0000042804187981 */ /* 0x020ea4000c1e1900 */
[----:B--2---:R-:W-:-:S07]  /*13c70*/  IADD3 R24, -R7, R24, RZ ;  /* 0x0000001807187210 */ /* 0x004fce0007ffe1ff */
.L_x_14539:
        /* <DEDUP_REMOVED lines=58> */
.L_x_14541:
[----:B------:R-:W-:Y:S05]  /*14020*/  BSYNC B1 ;  /* 0x0000000000017941 */ /* 0x000fea0003800000 */
.L_x_14540:
        /* <DEDUP_REMOVED lines=47> */
[----:B------:R-:W-:Y:S01]  /*14320*/  IMAD R21, R24, R9, RZ ;  /* 0x0000000918157224 */ /* 0x000fe200078e02ff */
[----:B------:R-:W-:Y:S02]  /*14330*/  IADD3 R24, R45, R27, RZ ;  /* 0x0000001b2d187210 */ /* 0x000fe40007ffe0ff */
[----:B------:R-:W1:Y:S02]  /*14340*/  SHFL.IDX PT, R0, R20, RZ, 0x181f ;  /* 0x00181fff14007589 */ /* 0x000e6400000e0000 */
[C---:B------:R-:W-:Y:S01]  /*14350*/  ISETP.GE.OR P2, PT, R24.reuse, R21, P0 ;  /* 0x000000151800720c */ /* 0x040fe20000746670 */
[C---:B------:R-:W-:Y:S01]  /*14360*/  VIADD R8, R24.reuse, 0x30 ;  /* 0x0000003018087836 */ /* 0x040fe20000000000 */
[----:B------:R-:W2:Y:S01]  /*14370*/  SHFL.IDX PT, R5, R7, 0x1, 0x181f ;  /* 0x00381f0007057f89 */ /* 0x000ea200000e0000 */
[----:B------:R-:W-:-:S03]  /*14380*/  VIADD R10, R24, 0x60 ;  /* 0x00000060180a7836 */ /* 0x000fc60000000000 */
[----:B------:R-:W3:Y:S01]  /*14390*/  SHFL.IDX PT, R14, R7, 0x2, 0x181f ;  /* 0x00581f00070e7f89 */ /* 0x000ee200000e0000 */
[-C--:B------:R-:W-:Y:S02]  /*143a0*/  ISETP.GE.OR P3, PT, R8, R21.reuse, P0 ;  /* 0x000000150800720c */ /* 0x080fe40000766670 */
[----:B------:R-:W-:Y:S01]  /*143b0*/  ISETP.GE.OR P4, PT, R10, R21, P0 ;  /* 0x000000150a00720c */ /* 0x000fe20000786670 */
[----:B------:R-:W4:Y:S04]  /*143c0*/  SHFL.IDX PT, R4, R20, 0x1, 0x181f ;  /* 0x00381f0014047f89 */ /* 0x000f2800000e0000 */
[----:B------:R-:W5:Y:S01]  /*143d0*/  SHFL.IDX PT, R6, R20, 0x2, 0x181f ;  /* 0x00581f0014067f89 */ /* 0x000f6200000e0000 */
        /* <DEDUP_REMOVED lines=13> */
.L_x_14745:
[----:B------:R-:W-:-:S05]  /*144b0*/  VIADD R24, R24, 0x90 ;  /* 0x0000009018187836 */ /* 0x000fca0000000000 */
[----:B------:R-:W-:-:S13]  /*144c0*/  ISETP.GE.OR P0, PT, R24, R21, P0 ;  /* 0x000000151800720c */ /* 0x000fda0000706670 */
[----:B--2---:R-:W-:-:S04]  /*144d0*/  @!P0 LEA R14, P1, R44, R14, 0x1 ;  /* 0x0000000e2c0e8211 */ /* 0x004fc800078208ff */
[----:B-1----:R-:W-:-:S05]  /*144e0*/  @!P0 LEA.HI.X R15, R44, R0, R43, 0x1, P1 ;  /* 0x000000002c0f8211 */ /* 0x002fca00008f0c2b */
[----:B------:R1:W-:Y:S04]  /*144f0*/  @!P0 ST.E.128 desc[UR40][R14.64], RZ ;  /* 0x000000ff0e008985 */ /* 0x0003e8000c101d28 */
.L_x_14534:
[----:B------:R-:W-:Y:S05]  /*14500*/  BSYNC B0 ;  /* 0x0000000000007941 */ /* 0x000fea0003800000 */
.L_x_14529:
[----:B------:R-:W-:Y:S02]  /*14510*/  ULDC UR4, c[0x0][0xc3c] ;  /* 0x00030f0000047ab9 */ /* 0x000fe40000000800 */
[----:B------:R-:W-:-:S13]  /*14520*/  ISETP.GE.AND P0, PT, R31, UR4, PT ;  /* 0x000000041f007c0c */ /* 0x000fda000bf06270 */
[----:B------:R-:W-:Y:S05]  /*14530*/  @!P0 BRA `(.L_x_14543) ;  /* 0xfffffec800c08947 */ /* 0x000fea000383ffff */
[----:B------:R-:W-:Y:S05]  /*14540*/  BRA `(.L_x_14400) ;  /* 0x0000007400407947 */ /* 0x000fea0003800000 */
.L_x_14398:
        /* <DEDUP_REMOVED lines=18> */
.L_x_14544:
        /* <DEDUP_REMOVED lines=44> */
.L_x_14548:
[----:B------:R-:W0:Y:S01]  /*14930*/  LDC R2, c[0x0][0xc3c] ;  /* 0x00030f00ff027b82 */ /* 0x000e220000000800 */
[----:B------:R-:W-:Y:S01]  /*14940*/  UIADD3 UR4, UR4, 0x1f, URZ ;  /* 0x0000001f04047890 */ /* 0x000fe2000fffe03f */
[----:B------:R-:W-:Y:S02]  /*14950*/  ULDC UR7, c[0x0][0xc3c] ;  /* 0x00030f0000077ab9 */ /* 0x000fe40000000800 */
[----:B------:R-:W-:-:S03]  /*14960*/  IMAD.U32 R27, RZ, RZ, UR7 ;  /* 0x00000007ff1b7e24 */ /* 0x000fc6000f8e00ff */
[----:B0-----:R-:W-:-:S13]  /*14970*/  ISETP.LE.AND P6, PT, R2, UR4, PT ;  /* 0x0000000402007c0c */ /* 0x001fda000bfc3270 */
[----:B------:R-:W-:Y:S05]  /*14980*/  @P6 BRA `(.L_x_14547) ;  /* 0x0000000800a06947 */ /* 0x000fea0003800000 */
[----:B------:R-:W-:Y:S01]  /*14990*/  VIADD R9, R0, UR4 ;  /* 0x0000000400097c36 */ /* 0x000fe20008000000 */
[----:B------:R-:W-:Y:S01]  /*149a0*/  MOV R25, RZ ;  /* 0x000000ff00197202 */ /* 0x000fe20000000f00 */
[----:B------:R-:W-:-:S03]  /*149b0*/  IMAD.MOV.U32 R6, RZ, RZ, RZ ;  /* 0x000000ffff067224 */ /* 0x000fc600078e00ff */
        /* <DEDUP_REMOVED lines=28> */
.L_x_14546:
        /* <DEDUP_REMOVED lines=13> */
.L_x_14549:
        /* <DEDUP_REMOVED lines=22> */
[-C--:B------:R-:W-:Y:S01]  /*14db0*/  @!P1 IADD3 R8, R8, -R7.reuse, RZ ;  /* 0x8000000708089210 */ /* 0x080fe20007ffe0ff */
        /* <DEDUP_REMOVED lines=38> */
.L_x_14550:
        /* <DEDUP_REMOVED lines=8> */
[----:B0-----:R-:W-:-:S06]  /*150a0*/  IADD3 R7, R6, 0xffffffe, RZ ;  /* 0x0ffffffe06077810 */ /* 0x001fcc0007ffe0ff */
        /* <DEDUP_REMOVED lines=48> */
[----:B------:R-:W-:Y:S02]  /*153b0*/  @!P2 IADD3 R2, -R2, RZ, RZ ;  /* 0x000000ff0202a210 */ /* 0x000fe40007ffe1ff */
[----:B------:R-:W-:-:S05]  /*153c0*/  @!P1 LOP3.LUT R2, RZ, R7, RZ, 0x33, !PT ;  /* 0x00000007ff029212 */ /* 0x000fca00078e33ff */
[----:B------:R-:W-:-:S07]  /*153d0*/  IMAD R26, R2, R26, R3 ;  /* 0x0000001a021a7224 */ /* 0x000fce00078e0203 */
.L_x_14551:
[----:B------:R-:W-:-:S05]  /*153e0*/  LOP3.LUT R2, RZ, R2, RZ, 0x33, !PT ;  /* 0x00000002ff027212 */ /* 0x000fca00078e33ff */
[----:B------:R-:W-:Y:S01]  /*153f0*/  IMAD.IADD R25, R25, 0x1, R2 ;  /* 0x0000000119197824 */ /* 0x000fe200078e0202 */
[----:B------:R-:W-:Y:S06]  /*15400*/  BRA `(.L_x_14552) ;  /* 0x00000000000c7947 */ /* 0x000fec0003800000 */
.L_x_14547:
[----:B------:R-:W-:Y:S02]  /*15410*/  IMAD.MOV.U32 R25, RZ, RZ, RZ ;  /* 0x000000ffff197224 */ /* 0x000fe400078e00ff */
[----:B------:R-:W-:Y:S02]  /*15420*/  IMAD.U32 R24, RZ, RZ, UR6 ;  /* 0x00000006ff187e24 */ /* 0x000fe4000f8e00ff */
[----:B------:R-:W-:-:S07]  /*15430*/  IMAD.MOV.U32 R26, RZ, RZ, RZ ;  /* 0x000000ffff1a7224 */ /* 0x000fce00078e00ff */
.L_x_14552:
[----:B------:R-:W-:-:S13]  /*15440*/  ISETP.NE.AND P0, PT, R0, RZ, PT ;  /* 0x000000ff0000720c */ /* 0x000fda0003f05270 */
[----:B------:R-:W0:Y:S01]  /*15450*/  @!P0 S2R R3, SR_CgaCtaId ;  /* 0x0000000000038919 */ /* 0x000e220000008800 */
[----:B------:R-:W-:-:S04]  /*15460*/  @!P0 MOV R0, 0x400 ;  /* 0x0000040000008802 */ /* 0x000fc80000000f00 */
[----:B0-----:R-:W-:-:S05]  /*15470*/  @!P0 LEA R0, R3, R0, 0x18 ;  /* 0x0000000003008211 */ /* 0x001fca00078ec0ff */
[----:B------:R0:W-:Y:S01]  /*15480*/  @!P0 STS.128 [R0+0x168d0], R24 ;  /* 0x0168d01800008388 */ /* 0x0001e20000000c00 */
[----:B------:R-:W-:Y:S06]  /*15490*/  BAR.ARV 0x5, 0x200 ;  /* 0x0148000000007b1d */ /* 0x000fec0000002000 */
.L_x_14545:
        /* <DEDUP_REMOVED lines=25> */
[----:B------:R0:W-:Y:S02]  /*15630*/  STL [R1+0x4], R0 ;  /* 0x0000040001007387 */ /* 0x0001e40000100800 */
[----:B------:R-:W-:Y:S01]  /*15640*/  LOP3.LUT R3, R2, 0x200, R3, 0xf8, !PT ;  /* 0x0000020002037812 */ /* 0x000fe200078ef803 */
[----:B------:R-:W-:-:S05]  /*15650*/  IMAD.SHL.U32 R2, R5, 0x10, RZ ;  /* 0x0000001005027824 */ /* 0x000fca00078e00ff */
[----:B------:R-:W-:Y:S01]  /*15660*/  LOP3.LUT R2, R4, 0x70, R2, 0xf8, !PT ;  /* 0x0000007004027812 */ /* 0x000fe200078ef802 */
[----:B0-----:R-:W-:-:S05]  /*15670*/  IMAD R0, R3, 0x2, R16 ;  /* 0x0000000203007824 */ /* 0x001fca00078e0210 */
[----:B------:R0:W-:Y:S02]  /*15680*/  STL [R1+0x10], R0 ;  /* 0x0000100001007387 */ /* 0x0001e40000100800 */
.L_x_14679:
        /* <DEDUP_REMOVED lines=10> */
[----:B------:R-:W-:Y:S10]  /*15730*/  STL [R1+0x14], R14 ;  /* 0x0000140e01007387 */ /* 0x000ff40000100800 */
[----:B------:R-:W-:-:S02]  /*15740*/  @P0 LEA R4, P1, R14, UR4, 0x2 ;  /* 0x000000040e040c11 */ /* 0x000fc4000f8210ff */
[C---:B------:R-:W-:Y:S01]  /*15750*/  SHF.L.U32 R19, R14.reuse, 0x2, RZ ;  /* 0x000000020e137819 */ /* 0x040fe200000006ff */
[----:B------:R0:W-:Y:S01]  /*15760*/  STL [R1+0x38], R0 ;  /* 0x0000380001007387 */ /* 0x0001e20000100800 */
[C-C-:B--2---:R-:W-:Y:S01]  /*15770*/  @P0 LEA.HI.X R5, R14.reuse, UR5, R0.reuse, 0x2, P1 ;  /* 0x000000050e050c11 */ /* 0x144fe200088f1400 */
[----:B------:R-:W-:Y:S01]  /*15780*/  ULDC.64 UR4, c[0x0][0xa08] ;  /* 0x0002820000047ab9 */ /* 0x000fe20000000a00 */
[----:B------:R-:W-:Y:S02]  /*15790*/  ISETP.NE.U32.AND P1, PT, RZ, UR6, PT ;  /* 0x00000006ff007c0c */ /* 0x000fe4000bf25070 */
[----:B------:R-:W-:Y:S01]  /*157a0*/  SHF.L.U64.HI R22, R14, 0x2, R0 ;  /* 0x000000020e167819 */ /* 0x000fe20000010200 */
[----:B------:R1:W5:Y:S01]  /*157b0*/  @P0 LDG.E R9, desc[UR40][R4.64] ;  /* 0x0000002804090981 */ /* 0x000362000c1e1900 */
[----:B------:R-:W-:Y:S02]  /*157c0*/  ISETP.NE.AND.EX P0, PT, RZ, UR7, PT, P1 ;  /* 0x00000007ff007c0c */ /* 0x000fe4000bf05310 */
[----:B------:R-:W-:-:S04]  /*157d0*/  IADD3 R2, P2, R19, UR6, RZ ;  /* 0x0000000613027c10 */ /* 0x000fc8000ff5e0ff */
[----:B------:R-:W-:Y:S01]  /*157e0*/  IADD3.X R3, R22, UR7, RZ, P2, !PT ;  /* 0x0000000716037c10 */ /* 0x000fe200097fe4ff */
[----:B------:R-:W-:-:S06]  /*157f0*/  ULDC.64 UR6, c[0x0][0xa10] ;  /* 0x0002840000067ab9 */ /* 0x000fcc0000000a00 */
[----:B------:R-:W2:Y:S01]  /*15800*/  @P0 LDG.E R8, desc[UR40][R2.64] ;  /* 0x0000002802080981 */ /* 0x000ea2000c1e1900 */
[----:B------:R-:W-:Y:S02]  /*15810*/  ISETP.NE.U32.AND P1, PT, RZ, UR4, PT ;  /* 0x00000004ff007c0c */ /* 0x000fe4000bf25070 */
[----:B------:R-:W-:Y:S02]  /*15820*/  IADD3 R6, P3, R19, UR4, RZ ;  /* 0x0000000413067c10 */ /* 0x000fe4000ff7e0ff */
[----:B------:R-:W-:Y:S02]  /*15830*/  ISETP.NE.AND.EX P1, PT, RZ, UR5, PT, P1 ;  /* 0x00000005ff007c0c */ /* 0x000fe4000bf25310 */
[----:B------:R-:W-:Y:S01]  /*15840*/  IADD3.X R7, R22, UR5, RZ, P3, !PT ;  /* 0x0000000516077c10 */ /* 0x000fe20009ffe4ff */
[----:B------:R-:W-:Y:S02]  /*15850*/  ULDC.64 UR4, c[0x0][0xa18] ;  /* 0x0002860000047ab9 */ /* 0x000fe40000000a00 */
[----:B------:R-:W-:-:S04]  /*15860*/  ISETP.NE.U32.AND P3, PT, RZ, UR4, PT ;  /* 0x00000004ff007c0c */ /* 0x000fc8000bf65070 */
[----:B------:R-:W-:Y:S02]  /*15870*/  ISETP.NE.AND.EX P3, PT, RZ, UR5, PT, P3 ;  /* 0x00000005ff007c0c */ /* 0x000fe4000bf65330 */
[----:B-1----:R-:W-:Y:S02]  /*15880*/  IADD3 R4, P4, R19, UR6, RZ ;  /* 0x0000000613047c10 */ /* 0x002fe4000ff9e0ff */
[----:B------:R-:W-:Y:S02]  /*15890*/  ISETP.NE.U32.AND P2, PT, RZ, UR6, PT ;  /* 0x00000006ff007c0c */ /* 0x000fe4000bf45070 */
[----:B------:R-:W-:Y:S02]  /*158a0*/  IADD3.X R5, R22, UR7, RZ, P4, !PT ;  /* 0x0000000716057c10 */ /* 0x000fe4000a7fe4ff */
[----:B------:R-:W-:-:S05]  /*158b0*/  ISETP.NE.AND.EX P2, PT, RZ, UR7, PT, P2 ;  /* 0x00000007ff007c0c */ /* 0x000fca000bf45320 */
[----:B------:R-:W-:Y:S01]  /*158c0*/  @P3 IADD3 R10, P4, R19, UR4, RZ ;  /* 0x00000004130a3c10 */ /* 0x000fe2000ff9e0ff */
[----:B------:R-:W-:-:S03]  /*158d0*/  ULDC UR4, c[0x0][0x288] ;  /* 0x0000a20000047ab9 */ /* 0x000fc60000000800 */
[----:B------:R-:W-:Y:S01]  /*158e0*/  @P3 IADD3.X R11, R22, UR5, RZ, P4, !PT ;  /* 0x00000005160b3c10 */ /* 0x000fe2000a7fe4ff */
[----:B------:R-:W-:Y:S02]  /*158f0*/  IMAD.MOV.U32 R12, RZ, RZ, RZ ;  /* 0x000000ffff0c7224 */ /* 0x000fe400078e00ff */
[----:B0-----:R-:W-:-:S04]  /*15900*/  IMAD.MOV.U32 R0, RZ, RZ, RZ ;  /* 0x000000ffff007224 */ /* 0x001fc800078e00ff */
[----:B------:R-:W5:Y:S04]  /*15910*/  @P1 LDG.E R12, desc[UR40][R6.64] ;  /* 0x00000028060c1981 */ /* 0x000f68000c1e1900 */
        /* <DEDUP_REMOVED lines=18> */
[----:B------:R-:W2:Y:S04]  /*15a40*/  LDG.E R11, desc[UR40][R2.64] ;  /* 0x00000028020b7981 */ /* 0x000ea8000c1e1900 */
[----:B------:R-:W2:Y:S02]  /*15a50*/  LDG.E R2, desc[UR40][R2.64+0x4] ;  /* 0x0000042802027981 */ /* 0x000ea4000c1e1900 */
[----:B--2---:R-:W-:-:S05]  /*15a60*/  IMAD.IADD R13, R2, 0x1, -R11 ;  /* 0x00000001020d7824 */ /* 0x004fca00078e0a0b */
[----:B------:R0:W-:Y:S02]  /*15a70*/  STL [R1+0x28], R13 ;  /* 0x0000280d01007387 */ /* 0x0001e40000100800 */
.L_x_14554:
        /* <DEDUP_REMOVED lines=15> */
.L_x_14555:
[----:B------:R-:W-:Y:S05]  /*15b70*/  @!P1 BRA `(.L_x_14556) ;  /* 0x00000000000c9947 */ /* 0x000fea0003800000 */
[----:B------:R-:W2:Y:S04]  /*15b80*/  LDG.E R10, desc[UR40][R6.64] ;  /* 0x00000028060a7981 */ /* 0x000ea8000c1e1900 */
[----:B------:R-:W2:Y:S02]  /*15b90*/  LDG.E R6, desc[UR40][R6.64+0x4] ;  /* 0x0000042806067981 */ /* 0x000ea4000c1e1900 */
[----:B--2---:R-:W-:-:S07]  /*15ba0*/  IMAD.IADD R10, R6, 0x1, -R10 ;  /* 0x00000001060a7824 */ /* 0x004fce00078e0a0a */
.L_x_14556:
[----:B------:R-:W2:Y:S04]  /*15bb0*/  @P2 LDG.E R3, desc[UR40][R4.64] ;  /* 0x0000002804032981 */ /* 0x000ea8000c1e1900 */
[----:B------:R3:W2:Y:S01]  /*15bc0*/  @P2 LDG.E R5, desc[UR40][R4.64+0x4] ;  /* 0x0000042804052981 */ /* 0x0006a2000c1e1900 */
[----:B-----5:R-:W-:Y:S01]  /*15bd0*/  IMAD.IADD R10, R10, 0x1, -R9 ;  /* 0x000000010a0a7824 */ /* 0x020fe200078e0a09 */
[----:B------:R-:W-:Y:S01]  /*15be0*/  LOP3.LUT R12, R2, 0xff, RZ, 0xc0, !PT ;  /* 0x000000ff020c7812 */ /* 0x000fe200078ec0ff */
[----:B------:R-:W-:Y:S04]  /*15bf0*/  BSSY B0, `(.L_x_14557) ;  /* 0x0000037000007945 */ /* 0x000fe80003800000 */
[----:B------:R4:W-:Y:S01]  /*15c00*/  STL [R1+0x40], R12 ;  /* 0x0000400c01007387 */ /* 0x0009e20000100800 */
[----:B---3--:R-:W3:Y:S02]  /*15c10*/  LDC R4, c[0x0][0x448] ;  /* 0x00011200ff047b82 */ /* 0x008ee40000000800 */
[----:B---3--:R-:W-:-:S13]  /*15c20*/  ISETP.NE.AND P0, PT, R4, 0x1, PT ;  /* 0x000000010400780c */ /* 0x008fda0003f05270 */
[----:B------:R-:W3:Y:S08]  /*15c30*/  @P0 LDC R6, c[0x0][0x44c] ;  /* 0x00011300ff060b82 */ /* 0x000ef00000000800 */
[----:B------:R-:W0:Y:S01]  /*15c40*/  @P0 LDC R4, c[0x0][0x450] ;  /* 0x00011400ff040b82 */ /* 0x000e220000000800 */
[----:B--2---:R-:W-:Y:S02]  /*15c50*/  @P2 IMAD.IADD R8, R5, 0x1, -R3 ;  /* 0x0000000105082824 */ /* 0x004fe400078e0a03 */
[----:B------:R-:W-:-:S04]  /*15c60*/  IMAD R3, R25, 0xc0, RZ ;  /* 0x000000c019037824 */ /* 0x000fc800078e02ff */
[----:B------:R-:W-:-:S04]  /*15c70*/  VIADD R3, R3, 0xbf ;  /* 0x000000bf03037836 */ /* 0x000fc80000000000 */
[----:B---3--:R-:W-:-:S05]  /*15c80*/  @P0 IMAD.HI.U32 R6, R3, R6, RZ ;  /* 0x0000000603060227 */ /* 0x008fca00078e00ff */
[----:B0-----:R-:W-:Y:S01]  /*15c90*/  @P0 SHF.R.U32.HI R3, RZ, R4, R6 ;  /* 0x00000004ff030219 */ /* 0x001fe20000011606 */
[----:B------:R-:W-:-:S05]  /*15ca0*/  IMAD.IADD R4, R10, 0x1, R8 ;  /* 0x000000010a047824 */ /* 0x000fca00078e0208 */
[C---:B------:R-:W-:Y:S01]  /*15cb0*/  IADD3 R20, R4.reuse, 0x80, -R13 ;  /* 0x0000008004147810 */ /* 0x040fe20007ffe80d */
[----:B------:R-:W-:-:S04]  /*15cc0*/  VIADD R4, R4, 0x7f ;  /* 0x0000007f04047836 */ /* 0x000fc80000000000 */
[----:B------:R-:W-:Y:S01]  /*15cd0*/  IMAD.IADD R3, R20, 0x1, R3 ;  /* 0x0000000114037824 */ /* 0x000fe200078e0203 */
[----:B------:R-:W-:-:S04]  /*15ce0*/  SHF.R.S32.HI R5, RZ, 0x1f, R4 ;  /* 0x0000001fff057819 */ /* 0x000fc80000011404 */
[----:B------:R-:W-:Y:S02]  /*15cf0*/  LEA.HI R5, R5, R4, RZ, 0x7 ;  /* 0x0000000405057211 */ /* 0x000fe400078f38ff */
[----:B------:R-:W-:Y:S02]  /*15d00*/  SHF.R.S32.HI R4, RZ, 0x1f, R3 ;  /* 0x0000001fff047819 */ /* 0x000fe40000011403 */
[----:B------:R-:W-:Y:S02]  /*15d10*/  SHF.R.S32.HI R21, RZ, 0x7, R5 ;  /* 0x00000007ff157819 */ /* 0x000fe40000011405 */
[----:B------:R-:W-:-:S04]  /*15d20*/  LEA.HI R4, R4, R3, RZ, 0x7 ;  /* 0x0000000304047211 */ /* 0x000fc800078f38ff */
[----:B------:R-:W-:-:S04]  /*15d30*/  SHF.R.S32.HI R4, RZ, 0x7, R4 ;  /* 0x00000007ff047819 */ /* 0x000fc80000011404 */
[----:B------:R-:W-:Y:S02]  /*15d40*/  VIMNMX R5, R21, R4, PT ;  /* 0x0000000415057248 */ /* 0x000fe40003fe0100 */
[----:B------:R-:W-:Y:S02]  /*15d50*/  SHF.R.U32.HI R4, RZ, 0x10, R2 ;  /* 0x00000010ff047819 */ /* 0x000fe40000011602 */
[----:B------:R-:W-:Y:S02]  /*15d60*/  ISETP.GE.AND P0, PT, R5, 0x1, PT ;  /* 0x000000010500780c */ /* 0x000fe40003f06270 */
[----:B------:R-:W-:-:S11]  /*15d70*/  MOV R2, RZ ;  /* 0x000000ff00027202 */ /* 0x000fd60000000f00 */
[----:B----4-:R-:W-:Y:S05]  /*15d80*/  @!P0 BRA `(.L_x_14558) ;  /* 0x0000000000748947 */ /* 0x010fea0003800000 */
        /* <DEDUP_REMOVED lines=29> */
.L_x_14558:
[----:B------:R-:W-:Y:S05]  /*15f60*/  BSYNC B0 ;  /* 0x0000000000007941 */ /* 0x000fea0003800000 */
.L_x_14557:
[-C--:B------:R-:W-:Y:S01]  /*15f70*/  IMAD R3, R12, R2.reuse, RZ ;  /* 0x000000020c037224 */ /* 0x080fe200078e02ff */
        /* <DEDUP_REMOVED lines=23> */
.L_x_14748:
[----:B--2---:R-:W-:Y:S02]  /*160f0*/  ISETP.NE.AND P0, PT, R14, RZ, PT ;  /* 0x000000ff0e00720c */ /* 0x004fe40003f05270 */
[----:B------:R-:W-:-:S11]  /*16100*/  PLOP3.LUT P6, PT, PT, PT, PT, 0x8, 0x0 ;  /* 0x000000000000781c */ /* 0x000fd60003fce170 */
[----:B------:R-:W-:Y:S05]  /*16110*/  @P0 BRA `(.L_x_14562) ;  /* 0x00000000000c0947 */ /* 0x000fea0003800000 */
[----:B------:R-:W-:-:S03]  /*16120*/  UMOV UR4, 0xffffffff ;  /* 0xffffffff00047882 */ /* 0x000fc60000000000 */
[----:B------:R-:W-:Y:S05]  /*16130*/  BRA.DIV UR4, `(.L_x_14563) ;  /* 0x0000007204887947 */ /* 0x000fea000b800000 */
[----:B------:R-:W-:-:S13]  /*16140*/  ELECT P6, URZ, PT ;  /* 0x00000000003f782f */ /* 0x000fda00038c0000 */
.L_x_14562:
        /* <DEDUP_REMOVED lines=9> */
.L_x_14751:
[----:B------:R-:W-:Y:S05]  /*161e0*/  BSYNC B1 ;  /* 0x0000000000017941 */ /* 0x000fea0003800000 */
.L_x_14564:
[----:B------:R-:W-:Y:S04]  /*161f0*/  BSSY B1, `(.L_x_14566) ;  /* 0x0000050000017945 */ /* 0x000fe80003800000 */
[----:B------:R-:W-:Y:S05]  /*16200*/  @!P6 BRA `(.L_x_14567) ;  /* 0x000000040038e947 */ /* 0x000fea0003800000 */
[----:B------:R-:W2:Y:S01]  /*16210*/  LDL R7, [R1+0x4] ;  /* 0x0000040001077983 */ /* 0x000ea20000100800 */
        /* <DEDUP_REMOVED lines=8> */
.L_x_14752:
[----:B------:R-:W-:Y:S05]  /*162a0*/  BSYNC B2 ;  /* 0x0000000000027941 */ /* 0x000fea0003800000 */
.L_x_14568:
[----:B------:R-:W-:Y:S04]  /*162b0*/  BSSY B2, `(.L_x_14570) ;  /* 0x0000009000027945 */ /* 0x000fe80003800000 */
[----:B------:R-:W-:Y:S05]  /*162c0*/  @P1 BRA `(.L_x_14571) ;  /* 0x00000000001c1947 */ /* 0x000fea0003800000 */
[----:B------:R-:W2:Y:S02]  /*162d0*/  S2R R8, SR_TID.X ;  /* 0x0000000000087919 */ /* 0x000ea40000002100 */
[----:B--2---:R-:W-:Y:S02]  /*162e0*/  LOP3.LUT R9, R8, 0x1f, RZ, 0xc0, !PT ;  /* 0x0000001f08097812 */ /* 0x004fe400078ec0ff */
[----:B------:R-:W-:Y:S02]  /*162f0*/  MOV R8, 0x4000 ;  /* 0x0000400000087802 */ /* 0x000fe40000000f00 */
[----:B------:R-:W-:Y:S02]  /*16300*/  ISETP.NE.AND P0, PT, R9, RZ, PT ;  /* 0x000000ff0900720c */ /* 0x000fe40003f05270 */
[----:B------:R2:W-:Y:S11]  /*16310*/  SYNCS.ARRIVE.TRANS64 RZ, [R6+URZ+0x16890], R8 ;  /* 0x0168900806ff79a7 */ /* 0x0005f6000800003f */
[----:B--2---:R-:W-:Y:S05]  /*16320*/  @!P0 BRA `(.L_x_14571) ;  /* 0x0000000000048947 */ /* 0x004fea0003800000 */
[----:B------:R-:W-:Y:S01]  /*16330*/  BPT.TRAP 0x1 ;  /* 0x000000040000795c */ /* 0x000fe20000300000 */
.L_x_14571:
[----:B------:R-:W-:Y:S05]  /*16340*/  BSYNC B2 ;  /* 0x0000000000027941 */ /* 0x000fea0003800000 */
.L_x_14570:
        /* <DEDUP_REMOVED lines=10> */
[----:B-1----:R-:W-:Y:S01]  /*163f0*/  IMAD.SHL.U32 R11, R29, 0x2000, RZ ;  /* 0x000020001d0b7824 */ /* 0x002fe200078e00ff */
[----:B------:R-:W-:Y:S01]  /*16400*/  UMOV UR7, 0x12f00000 ;  /* 0x12f0000000077882 */ /* 0x000fe20000000000 */
[----:B------:R-:W-:-:S08]  /*16410*/  VIADD R10, R6, 0x16890 ;  /* 0x00016890060a7836 */ /* 0x000fd00000000000 */
.L_x_14572:
        /* <DEDUP_REMOVED lines=13> */
.L_x_14753:
[----:B------:R-:W-:Y:S05]  /*164f0*/  BSYNC B2 ;  /* 0x0000000000027941 */ /* 0x000fea0003800000 */
.L_x_14573:
        /* <DEDUP_REMOVED lines=11> */
.L_x_14576:
[----:B------:R-:W-:Y:S05]  /*165b0*/  BSYNC B2 ;  /* 0x0000000000027941 */ /* 0x000fea0003800000 */
.L_x_14575:
[----:B------:R-:W-:Y:S01]  /*165c0*/  R2UR UR10, R12 ;  /* 0x000000000c0a72ca */ /* 0x000fe200000e0000 */
[----:B01----:R-:W-:Y:S01]  /*165d0*/  IMAD R7, R11, 0x2, R16 ;  /* 0x000000020b077824 */ /* 0x003fe200078e0210 */
[----:B------:R-:W-:Y:S01]  /*165e0*/  R2UR UR6, R14 ;  /* 0x000000000e0672ca */ /* 0x000fe200000e0000 */
[----:B------:R-:W-:Y:S01]  /*165f0*/  UIADD3 UR4, UP0, UR38, 0x670, URZ ;  /* 0x0000067026047890 */ /* 0x000fe2000ff1e03f */
[----:B------:R-:W-:Y:S01]  /*16600*/  R2UR UR7, R15 ;  /* 0x000000000f0772ca */ /* 0x000fe200000e0000 */
[----:B------:R-:W-:Y:S01]  /*16610*/  VIADD R6, R6, 0x168b0 ;  /* 0x000168b006067836 */ /* 0x000fe20000000000 */
[----:B------:R-:W-:Y:S01]  /*16620*/  PLOP3.LUT P0, PT, PT, PT, PT, 0x80, 0x0 ;  /* 0x000000000000781c */ /* 0x000fe20003f0f070 */
[----:B------:R-:W-:Y:S01]  /*16630*/  VIADD R7, R7, 0x400 ;  /* 0x0000040007077836 */ /* 0x000fe20000000000 */
[----:B------:R-:W-:-:S12]  /*16640*/  UIADD3.X UR5, URZ, UR39, URZ, UP0, !UPT ;  /* 0x000000273f057290 */ /* 0x000fd800087fe43f */
.L_x_14577:
        /* <DEDUP_REMOVED lines=10> */
.L_x_14567:
[----:B------:R-:W-:Y:S05]  /*166f0*/  BSYNC B1 ;  /* 0x0000000000017941 */ /* 0x000fea0003800000 */
.L_x_14566:
[----:B------:R-:W2:Y:S01]  /*16700*/  LDL.LU R9, [R1+0x4] ;  /* 0x0000040001097983 */ /* 0x000ea20000300800 */
        /* <DEDUP_REMOVED lines=8> */
[----:B------:R0:W-:Y:S02]  /*16790*/  STL [R1+0x4], R9 ;  /* 0x0000040901007387 */ /* 0x0001e40000100800 */
[----:B------:R-:W-:Y:S05]  /*167a0*/  @!P2 BRA `(.L_x_14560) ;  /* 0x000000040064a947 */ /* 0x000fea0003800000 */
.L_x_14590:
        /* <DEDUP_REMOVED lines=12> */
.L_x_14754:
[----:B------:R-:W-:Y:S05]  /*16870*/  BSYNC B2 ;  /* 0x0000000000027941 */ /* 0x000fea0003800000 */
.L_x_14580:
[----:B------:R-:W-:Y:S04]  /*16880*/  BSSY B2, `(.L_x_14582) ;  /* 0x0000009000027945 */ /* 0x000fe80003800000 */
[----:B------:R-:W-:Y:S05]  /*16890*/  @P2 BRA `(.L_x_14583) ;  /* 0x00000000001c2947 */ /* 0x000fea0003800000 */
[----:B------:R-:W0:Y:S02]  /*168a0*/  S2R R8, SR_TID.X ;  /* 0x0000000000087919 */ /* 0x000e240000002100 */
[----:B0-----:R-:W-:Y:S02]  /*168b0*/  LOP3.LUT R9, R8, 0x1f, RZ, 0xc0, !PT ;  /* 0x0000001f08097812 */ /* 0x001fe400078ec0ff */
[----:B------:R-:W-:Y:S02]  /*168c0*/  MOV R8, 0x4000 ;  /* 0x0000400000087802 */ /* 0x000fe40000000f00 */
[----:B------:R-:W-:Y:S02]  /*168d0*/  ISETP.NE.AND P1, PT, R9, RZ, PT ;  /* 0x000000ff0900720c */ /* 0x000fe40003f25270 */
[----:B------:R3:W-:Y:S11]  /*168e0*/  SYNCS.ARRIVE.TRANS64 RZ, [R6+URZ+0x16890], R8 ;  /* 0x0168900806ff79a7 */ /* 0x0007f6000800003f */
[----:B---3--:R-:W-:Y:S05]  /*168f0*/  @!P1 BRA `(.L_x_14583) ;  /* 0x0000000000049947 */ /* 0x008fea0003800000 */
[----:B------:R-:W-:Y:S01]  /*16900*/  BPT.TRAP 0x1 ;  /* 0x000000040000795c */ /* 0x000fe20000300000 */
.L_x_14583:
[----:B------:R-:W-:Y:S05]  /*16910*/  BSYNC B2 ;  /* 0x0000000000027941 */ /* 0x000fea0003800000 */
.L_x_14582:
[----:B------:R-:W-:Y:S01]  /*16920*/  IMAD.MOV.U32 R12, RZ, RZ, RZ ;  /* 0x000000ffff0c7224 */ /* 0x000fe200078e00ff */
[----:B------:R-:W-:Y:S01]  /*16930*/  UIADD3 UR4, UP0, UR38, 0x570, URZ ;  /* 0x0000057026047890 */ /* 0x000fe2000ff1e03f */
[----:B------:R-:W-:Y:S01]  /*16940*/  IMAD R8, R29, 0x4000, R16 ;  /* 0x000040001d087824 */ /* 0x000fe200078e0210 */
[----:B------:R-:W-:Y:S01]  /*16950*/  PLOP3.LUT P1, PT, PT, PT, PT, 0x80, 0x0 ;  /* 0x000000000000781c */ /* 0x000fe20003f2f070 */
[----:B0-----:R-:W-:Y:S01]  /*16960*/  IMAD R9, R5, 0x80, R0 ;  /* 0x0000008005097824 */ /* 0x001fe200078e0200 */
[----:B------:R-:W-:Y:S01]  /*16970*/  R2UR UR10, R12 ;  /* 0x000000000c0a72ca */ /* 0x000fe200000e0000 */
[----:B------:R-:W-:Y:S01]  /*16980*/  VIADD R10, R6, 0x16890 ;  /* 0x00016890060a7836 */ /* 0x000fe20000000000 */
[----:B------:R-:W-:Y:S01]  /*16990*/  UIADD3.X UR5, URZ, UR39, URZ, UP0, !UPT ;  /* 0x000000273f057290 */ /* 0x000fe200087fe43f */
[----:B-1----:R-:W-:Y:S01]  /*169a0*/  VIADD R11, R8, 0xe400 ;  /* 0x0000e400080b7836 */ /* 0x002fe20000000000 */
[----:B------:R-:W-:Y:S01]  /*169b0*/  UMOV UR6, 0x0 ;  /* 0x0000000000067882 */ /* 0x000fe20000000000 */
[----:B------:R-:W-:-:S10]  /*169c0*/  UMOV UR7, 0x12f00000 ;  /* 0x12f0000000077882 */ /* 0x000fd40000000000 */
.L_x_14584:
        /* <DEDUP_REMOVED lines=13> */
.L_x_14755:
[----:B------:R-:W-:Y:S05]  /*16aa0*/  BSYNC B2 ;  /* 0x0000000000027941 */ /* 0x000fea0003800000 */
.L_x_14585:
        /* <DEDUP_REMOVED lines=11> */
.L_x_14588:
[----:B------:R-:W-:Y:S05]  /*16b60*/  BSYNC B2 ;  /* 0x0000000000027941 */ /* 0x000fea0003800000 */
.L_x_14587:
[----:B------:R-:W-:Y:S01]  /*16b70*/  R2UR UR10, R12 ;  /* 0x000000000c0a72ca */ /* 0x000fe200000e0000 */
[----:B------:R-:W-:Y:S01]  /*16b80*/  UIADD3 UR4, UP0, UR38, 0x670, URZ ;  /* 0x0000067026047890 */ /* 0x000fe2000ff1e03f */
[----:B------:R-:W-:Y:S01]  /*16b90*/  R2UR UR6, R10 ;  /* 0x000000000a0672ca */ /* 0x000fe200000e0000 */
[----:B------:R-:W-:Y:S01]  /*16ba0*/  VIADD R8, R8, 0x400 ;  /* 0x0000040008087836 */ /* 0x000fe20000000000 */
[----:B------:R-:W-:Y:S01]  /*16bb0*/  R2UR UR7, R11 ;  /* 0x000000000b0772ca */ /* 0x000fe200000e0000 */
[----:B0-2---:R-:W-:Y:S01]  /*16bc0*/  VIADD R6, R6, 0x168b0 ;  /* 0x000168b006067836 */ /* 0x005fe20000000000 */
[----:B------:R-:W-:Y:S01]  /*16bd0*/  PLOP3.LUT P1, PT, PT, PT, PT, 0x80, 0x0 ;  /* 0x000000000000781c */ /* 0x000fe20003f2f070 */
[----:B------:R-:W-:-:S12]  /*16be0*/  UIADD3.X UR5, URZ, UR39, URZ, UP0, !UPT ;  /* 0x000000273f057290 */ /* 0x000fd800087fe43f */
.L_x_14589:
        /* <DEDUP_REMOVED lines=10> */
.L_x_14579:
[----:B------:R-:W-:Y:S05]  /*16c90*/  BSYNC B1 ;  /* 0x0000000000017941 */ /* 0x000fea0003800000 */
.L_x_14578:
        /* <DEDUP_REMOVED lines=10> */
.L_x_14560:
[----:B------:R-:W-:Y:S05]  /*16d40*/  BSYNC B0 ;  /* 0x0000000000007941 */ /* 0x000fea0003800000 */
.L_x_14559:
[----:B------:R-:W3:Y:S01]  /*16d50*/  LDC R0, c[0x0][0x448] ;  /* 0x00011200ff007b82 */ /* 0x000ee20000000800 */
[----:B------:R-:W-:Y:S01]  /*16d60*/  IMAD.MOV.U32 R2, RZ, RZ, 0xc0 ;  /* 0x000000c0ff027424 */ /* 0x000fe200078e00ff */
[----:B------:R-:W-:Y:S01]  /*16d70*/  ISETP.NE.AND P2, PT, R4, RZ, PT ;  /* 0x000000ff0400720c */ /* 0x000fe20003f45270 */
[----:B------:R-:W-:Y:S05]  /*16d80*/  @!P0 WARPSYNC.ALL ;  /* 0x0000000000008948 */ /* 0x000fea0003800000 */
[----:B------:R-:W-:Y:S01]  /*16d90*/  IMAD R2, R25, R2, 0xbf ;  /* 0x000000bf19027424 */ /* 0x000fe200078e0202 */
[----:B------:R-:W-:Y:S06]  /*16da0*/  BSSY B0, `(.L_x_14591) ;  /* 0x000002b000007945 */ /* 0x000fec0003800000 */
[----:B------:R-:W4:Y:S08]  /*16db0*/  @!P2 LDC R4, c[0x0][0x9f0] ;  /* 0x00027c00ff04ab82 */ /* 0x000f300000000800 */
[----:B------:R-:W-:Y:S01]  /*16dc0*/  @!P0 BAR.SYNC.DEFER_BLOCKING 0xc, 0x200 ;  /* 0x0308000000008b1d */ /* 0x000fe20000010000 */
[----:B---3--:R-:W-:-:S13]  /*16dd0*/  ISETP.NE.AND P1, PT, R0, 0x1, PT ;  /* 0x000000010000780c */ /* 0x008fda0003f25270 */
[----:B------:R-:W3:Y:S08]  /*16de0*/  @P1 LDC R3, c[0x0][0x44c] ;  /* 0x00011300ff031b82 */ /* 0x000ef00000000800 */
[----:B------:R-:W5:Y:S01]  /*16df0*/  @P1 LDC R0, c[0x0][0x450] ;  /* 0x00011400ff001b82 */ /* 0x000f620000000800 */
[----:B---3--:R-:W-:-:S05]  /*16e00*/  @P1 IMAD.HI.U32 R3, R2, R3, RZ ;  /* 0x0000000302031227 */ /* 0x008fca00078e00ff */
[----:B-----5:R-:W-:-:S05]  /*16e10*/  @P1 SHF.R.U32.HI R2, RZ, R0, R3 ;  /* 0x00000000ff021219 */ /* 0x020fca0000011603 */
[----:B------:R-:W-:-:S05]  /*16e20*/  IMAD.IADD R2, R20, 0x1, R2 ;  /* 0x0000000114027824 */ /* 0x000fca00078e0202 */
[----:B------:R-:W-:-:S04]  /*16e30*/  SHF.R.S32.HI R0, RZ, 0x1f, R2 ;  /* 0x0000001fff007819 */ /* 0x000fc80000011402 */
[----:B------:R-:W-:-:S04]  /*16e40*/  LEA.HI R0, R0, R2, RZ, 0x7 ;  /* 0x0000000200007211 */ /* 0x000fc800078f38ff */
[----:B------:R-:W-:-:S04]  /*16e50*/  SHF.R.S32.HI R0, RZ, 0x7, R0 ;  /* 0x00000007ff007819 */ /* 0x000fc80000011400 */
[----:B--2---:R-:W-:-:S04]  /*16e60*/  VIMNMX R7, R21, R0, PT ;  /* 0x0000000015077248 */ /* 0x004fc80003fe0100 */
[----:B------:R-:W-:Y:S01]  /*16e70*/  ISETP.GE.AND P1, PT, R7, 0x1, PT ;  /* 0x000000010700780c */ /* 0x000fe20003f26270 */
[----:B------:R2:W-:Y:S04]  /*16e80*/  STL [R1+0x1c], R7 ;  /* 0x00001c0701007387 */ /* 0x0005e80000100800 */
[----:B------:R2:W-:Y:S08]  /*16e90*/  STL [R1+0x24], RZ ;  /* 0x000024ff01007387 */ /* 0x0005f00000100800 */
[----:B--2-4-:R-:W-:Y:S05]  /*16ea0*/  @!P1 BRA `(.L_x_14592) ;  /* 0x0000000000689947 */ /* 0x014fea0003800000 */
        /* <DEDUP_REMOVED lines=8> */
[----:B------:R-:W-:Y:S01]  /*16f30*/  IMAD R5, R2, R0, RZ ;  /* 0x0000000002057224 */ /* 0x000fe200078e02ff */
[----:B------:R-:W-:-:S05]  /*16f40*/  MOV R2, RZ ;  /* 0x000000ff00027202 */ /* 0x000fca0000000f00 */
        /* <DEDUP_REMOVED lines=16> */
.L_x_14592:
[----:B------:R-:W-:Y:S05]  /*17050*/  BSYNC B0 ;  /* 0x0000000000007941 */ /* 0x000fea0003800000 */
.L_x_14591:
        /* <DEDUP_REMOVED lines=26> */
.L_x_14594:
        /* <DEDUP_REMOVED lines=10> */
[----:B--2---:R-:W-:Y:S02]  /*172a0*/  IMAD.U32 R5, RZ, RZ, UR7 ;  /* 0x00000007ff057e24 */ /* 0x004fe4000f8e00ff */
        /* <DEDUP_REMOVED lines=8> */
[----:B0--3--:R-:W-:Y:S05]  /*17330*/  CALL.ABS.NOINC R2 ;  /* 0x0000000002007343 */ /* 0x009fea0003c00000 */
.L_x_14597:
[----:B------:R-:W-:Y:S05]  /*17340*/  BSYNC B6 ;  /* 0x0000000000067941 */ /* 0x000fea0003800000 */
.L_x_14596:
        /* <DEDUP_REMOVED lines=9> */
[----:B------:R-:W-:Y:S01]  /*173e0*/  MOV R4, UR6 ;  /* 0x0000000600047c02 */ /* 0x000fe20008000f00 */
[----:B--2---:R-:W-:Y:S02]  /*173f0*/  IMAD.U32 R5, RZ, RZ, UR7 ;  /* 0x00000007ff057e24 */ /* 0x004fe4000f8e00ff */
        /* <DEDUP_REMOVED lines=8> */
[----:B0---4-:R-:W-:Y:S05]  /*17480*/  CALL.ABS.NOINC R2 ;  /* 0x0000000002007343 */ /* 0x011fea0003c00000 */
.L_x_14600:
[----:B------:R-:W-:Y:S01]  /*17490*/  MOV R2, 0x0 ;  /* 0x0000000000027802 */ /* 0x000fe20000000f00 */
[----:B------:R-:W-:Y:S01]  /*174a0*/  ULDC.64 UR4, c[0x4][0x1b8] ;  /* 0x01006e0000047ab9 */ /* 0x000fe20000000a00 */
[----:B------:R-:W-:Y:S01]  /*174b0*/  ULDC.64 UR6, c[0x4][0x1c0] ;  /* 0x0100700000067ab9 */ /* 0x000fe20000000a00 */
[----:B------:R-:W-:Y:S01]  /*174c0*/  ULDC.64 UR8, c[0x4][0x18] ;  /* 0x0100060000087ab9 */ /* 0x000fe20000000a00 */
[----:B------:R-:W-:Y:S01]  /*174d0*/  IMAD.U32 R4, RZ, RZ, UR4 ;  /* 0x00000004ff047e24 */ /* 0x000fe2000f8e00ff */
[----:B------:R-:W-:Y:S01]  /*174e0*/  MOV R13, RZ ;  /* 0x000000ff000d7202 */ /* 0x000fe20000000f00 */
[----:B------:R-:W0:Y:S01]  /*174f0*/  LDC.64 R2, c[0x4][R2] ;  /* 0x0100000002027b82 */ /* 0x000e220000000a00 */
[----:B------:R-:W-:Y:S02]  /*17500*/  IMAD.U32 R5, RZ, RZ, UR5 ;  /* 0x00000005ff057e24 */ /* 0x000fe4000f8e00ff */
[----:B------:R-:W-:Y:S02]  /*17510*/  IMAD.U32 R6, RZ, RZ, UR6 ;  /* 0x00000006ff067e24 */ /* 0x000fe4000f8e00ff */
[----:B------:R-:W-:-:S02]  /*17520*/  IMAD.U32 R7, RZ, RZ, UR7 ;  /* 0x00000007ff077e24 */ /* 0x000fc4000f8e00ff */
[----:B------:R-:W-:Y:S02]  /*17530*/  IMAD.U32 R10, RZ, RZ, UR8 ;  /* 0x00000008ff0a7e24 */ /* 0x000fe4000f8e00ff */
[----:B------:R-:W-:Y:S02]  /*17540*/  IMAD.U32 R11, RZ, RZ, UR9 ;  /* 0x00000009ff0b7e24 */ /* 0x000fe4000f8e00ff */
[----:B------:R-:W-:Y:S02]  /*17550*/  IMAD.MOV.U32 R8, RZ, RZ, 0x70 ;  /* 0x00000070ff087424 */ /* 0x000fe400078e00ff */
[----:B------:R-:W-:-:S07]  /*17560*/  IMAD.MOV.U32 R12, RZ, RZ, 0x1 ;  /* 0x00000001ff0c7424 */ /* 0x000fce00078e00ff */
[----:B------:R-:W-:-:S07]  /*17570*/  LEPC R20, `(.L_x_14599) ;  /* 0x000000001014794e */ /* 0x000fce0000000000 */
[----:B0-----:R-:W-:Y:S05]  /*17580*/  CALL.ABS.NOINC R2 ;  /* 0x0000000002007343 */ /* 0x001fea0003c00000 */
.L_x_14599:
[----:B------:R-:W-:Y:S05]  /*17590*/  BSYNC B6 ;  /* 0x0000000000067941 */ /* 0x000fea0003800000 */
.L_x_14598:
        /* <DEDUP_REMOVED lines=21> */
.L_x_14758:
        /* <DEDUP_REMOVED lines=10> */
.L_x_14761:
        /* <DEDUP_REMOVED lines=22> */
.L_x_14604:
[----:B0-----:R-:W-:Y:S01]  /*178f0*/  IMAD R0, R18, 0x8, R16 ;  /* 0x0000000812007824 */ /* 0x001fe200078e0210 */
[----:B----4-:R-:W-:-:S04]  /*17900*/  SHF.L.U32 R2, R28, 0x1f, RZ ;  /* 0x0000001f1c027819 */ /* 0x010fc800000006ff */
[----:B------:R-:W0:Y:S02]  /*17910*/  SYNCS.PHASECHK.TRANS64.TRYWAIT P0, [R0+URZ+0x16840], R2 ;  /* 0x01684002000075a7 */ /* 0x000e24000800017f */
[----:B0-----:R-:W-:Y:S05]  /*17920*/  @!P0 BRA `(.L_x_14605) ;  /* 0x0000005c00648947 */ /* 0x001fea0003800000 */
.L_x_14762:
        /* <DEDUP_REMOVED lines=11> */
.L_x_14606:
        /* <DEDUP_REMOVED lines=18> */
[----:B----4-:R-:W-:-:S04]  /*17b00*/  LOP3.LUT R2, R2, 0xfffffffe, RZ, 0xc0, !PT ;  /* 0xfffffffe02027812 */ /* 0x010fc800078ec0ff */
[----:B------:R-:W-:-:S05]  /*17b10*/  @P0 LOP3.LUT R2, R2, 0x1, RZ, 0xfc, !PT ;  /* 0x0000000102020812 */ /* 0x000fca00078efcff */
[----:B------:R0:W-:Y:S01]  /*17b20*/  STL [R1], R2 ;  /* 0x0000000201007387 */ /* 0x0001e20000100800 */
[----:B------:R-:W-:Y:S01]  /*17b30*/  NOP ;  /* 0x0000000000007918 */ /* 0x000fe20000000000 */
.L_x_14602:
        /* <DEDUP_REMOVED lines=35> */
[----:B-1----:R-:W-:Y:S02]  /*17d70*/  IMAD.U32 R11, RZ, RZ, UR9 ;  /* 0x00000009ff0b7e24 */ /* 0x002fe4000f8e00ff */
[----:B------:R-:W-:Y:S02]  /*17d80*/  IMAD.MOV.U32 R12, RZ, RZ, 0x1 ;  /* 0x00000001ff0c7424 */ /* 0x000fe400078e00ff */
[----:B------:R-:W-:-:S07]  /*17d90*/  IMAD.MOV.U32 R13, RZ, RZ, RZ ;  /* 0x000000ffff0d7224 */ /* 0x000fce00078e00ff */
[----:B------:R-:W-:-:S07]  /*17da0*/  LEPC R20, `(.L_x_14608) ;  /* 0x000000001014794e */ /* 0x000fce0000000000 */
[----:B0-----:R-:W-:Y:S05]  /*17db0*/  CALL.ABS.NOINC R2 ;  /* 0x0000000002007343 */ /* 0x001fea0003c00000 */
.L_x_14608:
[----:B------:R-:W-:Y:S05]  /*17dc0*/  BSYNC B6 ;  /* 0x0000000000067941 */ /* 0x000fea0003800000 */
.L_x_14607:
[----:B------:R-:W2:Y:S01]  /*17dd0*/  LDL.LU R20, [R1+0x18] ;  /* 0x0000180001147983 */ /* 0x000ea20000300800 */
[----:B------:R-:W4:Y:S01]  /*17de0*/  LDC R9, c[0x0][0x448] ;  /* 0x00011200ff097b82 */ /* 0x000f220000000800 */
[----:B------:R-:W-:Y:S01]  /*17df0*/  ULDC.64 UR4, c[0x0][0x2d8] ;  /* 0x0000b60000047ab9 */ /* 0x000fe20000000a00 */
[----:B------:R-:W-:Y:S01]  /*17e00*/  ULDC.64 UR6, c[0x0][0x2e0] ;  /* 0x0000b80000067ab9 */ /* 0x000fe20000000a00 */
[----:B0-----:R-:W2:Y:S01]  /*17e10*/  LDL.LU.64 R2, [R1+0x30] ;  /* 0x0000300001027983 */ /* 0x001ea20000300a00 */
[----:B------:R-:W-:-:S03]  /*17e20*/  ULDC.64 UR8, c[0x0][0x280] ;  /* 0x0000a00000087ab9 */ /* 0x000fc60000000a00 */
[----:B------:R-:W3:Y:S04]  /*17e30*/  LDL.LU R21, [R1+0x38] ;  /* 0x0000380001157983 */ /* 0x000ee80000300800 */
[----:B------:R-:W3:Y:S04]  /*17e40*/  LDL.LU R4, [R1+0x14] ;  /* 0x0000140001047983 */ /* 0x000ee80000300800 */
[----:B------:R0:W5:Y:S01]  /*17e50*/  LDL R10, [R1+0x10] ;  /* 0x00001000010a7983 */ /* 0x0001620000100800 */
[----:B----4-:R-:W-:-:S13]  /*17e60*/  ISETP.NE.AND P1, PT, R9, 0x1, PT ;  /* 0x000000010900780c */ /* 0x010fda0003f25270 */
[----:B------:R-:W4:Y:S08]  /*17e70*/  @P1 LDC R5, c[0x0][0x450] ;  /* 0x00011400ff051b82 */ /* 0x000f300000000800 */
[----:B------:R-:W0:Y:S01]  /*17e80*/  @P1 LDC R8, c[0x0][0x450] ;  /* 0x00011400ff081b82 */ /* 0x000e220000000800 */
[----:B-1----:R-:W1:Y:S01]  /*17e90*/  S2R R11, SR_TID.X ;  /* 0x00000000000b7919 */ /* 0x002e620000002100 */
[----:B--2---:R-:W-:-:S02]  /*17ea0*/  IMAD.MOV.U32 R3, RZ, RZ, R20 ;  /* 0x000000ffff037224 */ /* 0x004fc400078e0014 */
[----:B------:R-:W2:Y:S01]  /*17eb0*/  S2R R20, SR_TID.X ;  /* 0x0000000000147919 */ /* 0x000ea20000002100 */
[----:B------:R-:W-:-:S04]  /*17ec0*/  IMAD.WIDE.U32 R2, R17, UR4, R2 ;  /* 0x0000000411027c25 */ /* 0x000fc8000f8e0002 */
[----:B------:R-:W-:Y:S01]  /*17ed0*/  IMAD R3, R17, UR5, R3 ;  /* 0x0000000511037c24 */ /* 0x000fe2000f8e0203 */
[----:B------:R-:W-:Y:S01]  /*17ee0*/  ULDC.64 UR4, c[0x0][0x2d0] ;  /* 0x0000b40000047ab9 */ /* 0x000fe20000000a00 */
[----:B---3--:R-:W-:Y:S02]  /*17ef0*/  IMAD R0, R21, UR6, RZ ;  /* 0x0000000615007c24 */ /* 0x008fe4000f8e02ff */
[----:B------:R-:W-:-:S04]  /*17f00*/  IMAD.WIDE.U32 R2, R4, UR6, R2 ;  /* 0x0000000604027c25 */ /* 0x000fc8000f8e0002 */
        /* <DEDUP_REMOVED lines=11> */
[----:B----4-:R-:W-:-:S04]  /*17fc0*/  @P1 SHF.R.U32.HI R4, RZ, R5, R0 ;  /* 0x00000005ff041219 */ /* 0x010fc80000011600 */
        /* <DEDUP_REMOVED lines=9> */
[----:B------:R-:W-:-:S04]  /*18060*/  IMAD.WIDE.U32 R4, R0, UR6, R4 ;  /* 0x0000000600047c25 */ /* 0x000fc8000f8e0004 */
[----:B------:R-:W-:-:S04]  /*18070*/  IMAD R7, R0, UR7, R7 ;  /* 0x0000000700077c24 */ /* 0x000fc8000f8e0207 */
[----:B------:R-:W-:Y:S02]  /*18080*/  IMAD.IADD R5, R5, 0x1, R7 ;  /* 0x0000000105057824 */ /* 0x000fe400078e0207 */
[----:B------:R-:W2:Y:S01]  /*18090*/  @P1 LDC R7, c[0x0][0x44c] ;  /* 0x00011300ff071b82 */ /* 0x000ea20000000800 */
[----:B------:R-:W-:-:S04]  /*180a0*/  LEA R0, P0, R4, UR8, 0x1 ;  /* 0x0000000804007c11 */ /* 0x000fc8000f8008ff */
[----:B------:R-:W-:Y:S01]  /*180b0*/  LEA.HI.X R4, R4, UR9, R5, 0x1, P0 ;  /* 0x0000000904047c11 */ /* 0x000fe200080f0c05 */
[----:B------:R-:W-:-:S04]  /*180c0*/  VIADD R5, R6, 0x80 ;  /* 0x0000008006057836 */ /* 0x000fc80000000000 */
[----:B------:R-:W-:Y:S02]  /*180d0*/  IMAD.MOV.U32 R6, RZ, RZ, R5 ;  /* 0x000000ffff067224 */ /* 0x000fe400078e0005 */
[----:B--2---:R-:W-:-:S05]  /*180e0*/  @P1 IMAD.HI.U32 R7, R5, R7, RZ ;  /* 0x0000000705071227 */ /* 0x004fca00078e00ff */
        /* <DEDUP_REMOVED lines=9> */
[----:B-1----:R-:W-:Y:S02]  /*18180*/  IMAD.SHL.U32 R20, R11, 0x8, RZ ;  /* 0x000000080b147824 */ /* 0x002fe400078e00ff */
        /* <DEDUP_REMOVED lines=94> */
[----:B0-----:R-:W-:-:S05]  /*18770*/  @!P2 LEA R0, P1, R20, R0, 0x1 ;  /* 0x000000001400a211 */ /* 0x001fca00078208ff */
[----:B-1----:R-:W-:-:S05]  /*18780*/  @!P2 IMAD.X R6, RZ, RZ, R8, P1 ;  /* 0x000000ffff06a224 */ /* 0x002fca00008e0608 */
[----:B------:R-:W-:Y:S01]  /*18790*/  @!P2 MOV R7, R6 ;  /* 0x000000060007a202 */ /* 0x000fe20000000f00 */
        /* <DEDUP_REMOVED lines=20> */
.L_x_14787:
        /* <DEDUP_REMOVED lines=11> */
.L_x_14610:
        /* <DEDUP_REMOVED lines=18> */
.L_x_14788:
[----:B------:R-:W-:Y:S05]  /*18ab0*/  BSYNC B0 ;  /* 0x0000000000007941 */ /* 0x000fea0003800000 */
.L_x_14611:
        /* <DEDUP_REMOVED lines=52> */
.L_x_14619:
[----:B------:R-:W-:Y:S01]  /*18e00*/  IMAD R2, R5, 0x8, R16 ;  /* 0x0000000805027824 */ /* 0x000fe200078e0210 */
[----:B------:R-:W-:Y:S01]  /*18e10*/  SHF.L.U32 R3, R10, 0x1f, RZ ;  /* 0x0000001f0a037819 */ /* 0x000fe200000006ff */
[----:B------:R-:W-:Y:S03]  /*18e20*/  BSSY B3, `(.L_x_14620) ;  /* 0x0000003000037945 */ /* 0x000fe60003800000 */
[----:B------:R-:W1:Y:S02]  /*18e30*/  SYNCS.PHASECHK.TRANS64.TRYWAIT P0, [R2+URZ+0x16840], R3 ;  /* 0x01684003020075a7 */ /* 0x000e64000800017f */
[----:B-1----:R-:W-:Y:S05]  /*18e40*/  @!P0 BRA `(.L_x_14621) ;  /* 0x0000005800248947 */ /* 0x002fea0003800000 */
.L_x_14789:
[----:B------:R-:W-:Y:S05]  /*18e50*/  BSYNC B3 ;  /* 0x0000000000037941 */ /* 0x000fea0003800000 */
.L_x_14620:
        /* <DEDUP_REMOVED lines=12> */
.L_x_14623:
[----:B------:R-:W-:Y:S05]  /*18f20*/  BSYNC B3 ;  /* 0x0000000000037941 */ /* 0x000fea0003800000 */
.L_x_14622:
        /* <DEDUP_REMOVED lines=11> */
.L_x_14624:
        /* <DEDUP_REMOVED lines=15> */
.L_x_14790:
[----:B------:R-:W-:Y:S05]  /*190d0*/  BSYNC B3 ;  /* 0x0000000000037941 */ /* 0x000fea0003800000 */
.L_x_14625:
        /* <DEDUP_REMOVED lines=12> */
.L_x_14628:
[----:B------:R-:W-:Y:S05]  /*191a0*/  BSYNC B3 ;  /* 0x0000000000037941 */ /* 0x000fea0003800000 */
.L_x_14627:
[----:B------:R-:W-:Y:S01]  /*191b0*/  R2UR UR10, R11 ;  /* 0x000000000b0a72ca */ /* 0x000fe200000e0000 */
[----:B0-----:R-:W-:Y:S01]  /*191c0*/  IMAD R3, R18, 0x8, R16 ;  /* 0x0000000812037824 */ /* 0x001fe200078e0210 */
[----:B------:R-:W-:Y:S01]  /*191d0*/  R2UR UR6, R12 ;  /* 0x000000000c0672ca */ /* 0x000fe200000e0000 */
[----:B------:R-:W-:Y:S01]  /*191e0*/  UIADD3 UR4, UP0, UR38, 0x470, URZ ;  /* 0x0000047026047890 */ /* 0x000fe2000ff1e03f */
[----:B------:R-:W-:Y:S01]  /*191f0*/  R2UR UR7, R13 ;  /* 0x000000000d0772ca */ /* 0x000fe200000e0000 */
[----:B------:R-:W-:Y:S01]  /*19200*/  IMAD R7, R22, 0x80, R26 ;  /* 0x0000008016077824 */ /* 0x000fe200078e021a */
[----:B------:R-:W-:Y:S01]  /*19210*/  LEA R2, R18, R16, 0xe ;  /* 0x0000001012027211 */ /* 0x000fe200078e70ff */
[----:B------:R-:W-:Y:S01]  /*19220*/  VIADD R3, R3, 0x16850 ;  /* 0x0001685003037836 */ /* 0x000fe20000000000 */
[----:B------:R-:W-:Y:S01]  /*19230*/  PLOP3.LUT P0, PT, PT, PT, PT, 0x80, 0x0 ;  /* 0x000000000000781c */ /* 0x000fe20003f0f070 */
[----:B------:R-:W-:Y:S02]  /*19240*/  UIADD3.X UR5, URZ, UR39, URZ, UP0, !UPT ;  /* 0x000000273f057290 */ /* 0x000fe400087fe43f */
[----:B------:R-:W-:-:S10]  /*19250*/  VIADD R2, R2, 0x400 ;  /* 0x0000040002027836 */ /* 0x000fd40000000000 */
.L_x_14629:
        /* <DEDUP_REMOVED lines=12> */
.L_x_14618:
[----:B------:R-:W-:Y:S05]  /*19320*/  BSYNC B1 ;  /* 0x0000000000017941 */ /* 0x000fea0003800000 */
.L_x_14617:
[----:B------:R-:W2:Y:S01]  /*19330*/  LDL.LU R0, [R1+0x20] ;  /* 0x0000200001007983 */ /* 0x000ea20000300800 */
[----:B------:R-:W-:Y:S02]  /*19340*/  IMAD.MOV.U32 R18, RZ, RZ, R5 ;  /* 0x000000ffff127224 */ /* 0x000fe400078e0005 */
[----:B------:R-:W-:Y:S02]  /*19350*/  IMAD.MOV.U32 R28, RZ, RZ, R10 ;  /* 0x000000ffff1c7224 */ /* 0x000fe400078e000a */
[----:B--2---:R-:W-:-:S07]  /*19360*/  VIADD R0, R0, 0xfffffffd ;  /* 0xfffffffd00007836 */ /* 0x004fce0000000000 */
.L_x_14616:
[----:B------:R-:W-:Y:S05]  /*19370*/  BSYNC B2 ;  /* 0x0000000000027941 */ /* 0x000fea0003800000 */
.L_x_14615:
[----:B------:R-:W-:Y:S01]  /*19380*/  VIADD R9, R9, 0xfffffffe ;  /* 0xfffffffe09097836 */ /* 0x000fe20000000000 */
[----:B------:R-:W-:-:S04]  /*19390*/  LOP3.LUT R4, RZ, R4, RZ, 0x33, !PT ;  /* 0x00000004ff047212 */ /* 0x000fc800078e33ff */
[----:B------:R-:W-:-:S13]  /*193a0*/  ISETP.NE.AND P0, PT, R9, R4, PT ;  /* 0x000000040900720c */ /* 0x000fda0003f05270 */
[----:B------:R-:W-:Y:S05]  /*193b0*/  @!P0 BRA `(.L_x_14614) ;  /* 0x0000000c00a88947 */ /* 0x000fea0003800000 */
[----:B------:R-:W-:-:S07]  /*193c0*/  IMAD.MOV.U32 R4, RZ, RZ, R19 ;  /* 0x000000ffff047224 */ /* 0x000fce00078e0013 */
.L_x_14656:
        /* <DEDUP_REMOVED lines=33> */
.L_x_14632:
[----:B------:R-:W-:Y:S01]  /*195e0*/  LEA R2, R6, R16, 0x3 ;  /* 0x0000001006027211 */ /* 0x000fe200078e18ff */
[----:B------:R-:W-:Y:S01]  /*195f0*/  BSSY B2, `(.L_x_14633) ;  /* 0x0000004000027945 */ /* 0x000fe20003800000 */
[----:B------:R-:W-:-:S04]  /*19600*/  SHF.L.U32 R3, R7, 0x1f, RZ ;  /* 0x0000001f07037819 */ /* 0x000fc800000006ff */
[----:B------:R-:W1:Y:S02]  /*19610*/  SYNCS.PHASECHK.TRANS64.TRYWAIT P0, [R2+URZ+0x16840], R3 ;  /* 0x01684003020075a7 */ /* 0x000e64000800017f */
[----:B-1----:R-:W-:Y:S05]  /*19620*/  @!P0 BRA `(.L_x_14634) ;  /* 0x0000005000548947 */ /* 0x002fea0003800000 */
.L_x_14791:
[----:B------:R-:W-:Y:S05]  /*19630*/  BSYNC B2 ;  /* 0x0000000000027941 */ /* 0x000fea0003800000 */
.L_x_14633:
        /* <DEDUP_REMOVED lines=12> */
.L_x_14636:
[----:B------:R-:W-:Y:S05]  /*19700*/  BSYNC B2 ;  /* 0x0000000000027941 */ /* 0x000fea0003800000 */
.L_x_14635:
        /* <DEDUP_REMOVED lines=11> */
.L_x_14637:
        /* <DEDUP_REMOVED lines=15> */
.L_x_14792:
[----:B------:R-:W-:Y:S05]  /*198b0*/  BSYNC B2 ;  /* 0x0000000000027941 */ /* 0x000fea0003800000 */
.L_x_14638:
        /* <DEDUP_REMOVED lines=11> */
.L_x_14641:
[----:B------:R-:W-:Y:S05]  /*19970*/  BSYNC B2 ;  /* 0x0000000000027941 */ /* 0x000fea0003800000 */
.L_x_14640:
        /* <DEDUP_REMOVED lines=10> */
.L_x_14642:
        /* <DEDUP_REMOVED lines=12> */
.L_x_14631:
[----:B------:R-:W-:Y:S05]  /*19ae0*/  BSYNC B1 ;  /* 0x0000000000017941 */ /* 0x000fea0003800000 */
.L_x_14630:
[----:B------:R-:W2:Y:S01]  /*19af0*/  LDL R2, [R1] ;  /* 0x0000000001027983 */ /* 0x000ea20000100800 */
[----:B------:R-:W-:Y:S01]  /*19b00*/  IADD3 R18, R6, 0x1, RZ ;  /* 0x0000000106127810 */ /* 0x000fe20007ffe0ff */
[----:B------:R-:W-:Y:S01]  /*19b10*/  BSSY B1, `(.L_x_14643) ;  /* 0x0000070000017945 */ /* 0x000fe20003800000 */
[----:B------:R-:W-:Y:S02]  /*19b20*/  VIADD R9, R0, 0xffffffff ;  /* 0xffffffff00097836 */ /* 0x000fe40000000000 */
        /* <DEDUP_REMOVED lines=29> */
.L_x_14645:
[----:B------:R-:W-:Y:S01]  /*19d00*/  IMAD R2, R18, 0x8, R16 ;  /* 0x0000000812027824 */ /* 0x000fe200078e0210 */
[----:B------:R-:W-:Y:S01]  /*19d10*/  SHF.L.U32 R3, R28, 0x1f, RZ ;  /* 0x0000001f1c037819 */ /* 0x000fe200000006ff */
[----:B------:R-:W-:Y:S03]  /*19d20*/  BSSY B2, `(.L_x_14646) ;  /* 0x0000003000027945 */ /* 0x000fe60003800000 */
[----:B------:R-:W1:Y:S02]  /*19d30*/  SYNCS.PHASECHK.TRANS64.TRYWAIT P0, [R2+URZ+0x16840], R3 ;  /* 0x01684003020075a7 */ /* 0x000e64000800017f */
[----:B-1----:R-:W-:Y:S05]  /*19d40*/  @!P0 BRA `(.L_x_14647) ;  /* 0x0000004800b48947 */ /* 0x002fea0003800000 */
.L_x_14793:
[----:B------:R-:W-:Y:S05]  /*19d50*/  BSYNC B2 ;  /* 0x0000000000027941 */ /* 0x000fea0003800000 */
.L_x_14646:
        /* <DEDUP_REMOVED lines=12> */
.L_x_14649:
[----:B------:R-:W-:Y:S05]  /*19e20*/  BSYNC B2 ;  /* 0x0000000000027941 */ /* 0x000fea0003800000 */
.L_x_14648:
        /* <DEDUP_REMOVED lines=12> */
.L_x_14650:
        /* <DEDUP_REMOVED lines=15> */
.L_x_14794:
[----:B------:R-:W-:Y:S05]  /*19fe0*/  BSYNC B2 ;  /* 0x0000000000027941 */ /* 0x000fea0003800000 */
.L_x_14651:
        /* <DEDUP_REMOVED lines=11> */
.L_x_14654:
[----:B------:R-:W-:Y:S05]  /*1a0a0*/  BSYNC B2 ;  /* 0x0000000000027941 */ /* 0x000fea0003800000 */
.L_x_14653:
        /* <DEDUP_REMOVED lines=10> */
.L_x_14655:
        /* <DEDUP_REMOVED lines=12> */
.L_x_14644:
[----:B------:R-:W-:Y:S05]  /*1a210*/  BSYNC B1 ;  /* 0x0000000000017941 */ /* 0x000fea0003800000 */
.L_x_14643:
[----:B------:R-:W2:Y:S01]  /*1a220*/  LDL R2, [R1+0xc] ;  /* 0x00000c0001027983 */ /* 0x000ea20000100800 */
[----:B------:R-:W-:Y:S01]  /*1a230*/  VIADD R0, R0, 0xfffffffe ;  /* 0xfffffffe00007836 */ /* 0x000fe20000000000 */
[----:B--2---:R-:W-:-:S13]  /*1a240*/  ISETP.GT.AND P0, PT, R9, R2, PT ;  /* 0x000000020900720c */ /* 0x004fda0003f04270 */
[----:B------:R-:W-:Y:S05]  /*1a250*/  @P0 BRA `(.L_x_14656) ;  /* 0xfffffff0005c0947 */ /* 0x000fea000383ffff */
.L_x_14614:
[----:B------:R-:W-:Y:S05]  /*1a260*/  BSYNC B0 ;  /* 0x0000000000007941 */ /* 0x000fea0003800000 */
.L_x_14613:
        /* <DEDUP_REMOVED lines=17> */
.L_x_14658:
[----:B------:R-:W-:Y:S05]  /*1a380*/  BSYNC B0 ;  /* 0x0000000000007941 */ /* 0x000fea0003800000 */
.L_x_14657:
        /* <DEDUP_REMOVED lines=10> */
.L_x_14795:
[----:B------:R-:W-:Y:S05]  /*1a430*/  BSYNC B1 ;  /* 0x0000000000017941 */ /* 0x000fea0003800000 */
.L_x_14661:
        /* <DEDUP_REMOVED lines=9> */
.L_x_14664:
[----:B------:R-:W-:Y:S05]  /*1a4d0*/  BSYNC B1 ;  /* 0x0000000000017941 */ /* 0x000fea0003800000 */
.L_x_14663:
        /* <DEDUP_REMOVED lines=10> */
.L_x_14665:
        /* <DEDUP_REMOVED lines=10> */
.L_x_14660:
[----:B------:R-:W-:Y:S05]  /*1a620*/  BSYNC B0 ;  /* 0x0000000000007941 */ /* 0x000fea0003800000 */
.L_x_14659:
[----:B------:R-:W-:-:S05]  /*1a630*/  VIADD R18, R18, 0x1 ;  /* 0x0000000112127836 */ /* 0x000fca0000000000 */
[----:B------:R-:W-:-:S04]  /*1a640*/  ISETP.NE.AND P0, PT, R18, 0x2, PT ;  /* 0x000000021200780c */ /* 0x000fc80003f05270 */
[----:B------:R-:W-:Y:S02]  /*1a650*/  SEL R3, RZ, 0x1, P0 ;  /* 0x00000001ff037807 */ /* 0x000fe40000000000 */
[----:B------:R-:W-:Y:S02]  /*1a660*/  SEL R18, R18, RZ, P0 ;  /* 0x000000ff12127207 */ /* 0x000fe40000000000 */
[----:B------:R-:W-:-:S07]  /*1a670*/  LOP3.LUT R28, R28, R3, RZ, 0x3c, !PT ;  /* 0x000000031c1c7212 */ /* 0x000fce00078e3cff */
.L_x_14595:
[----:B------:R-:W-:Y:S05]  /*1a680*/  BSYNC B7 ;  /* 0x0000000000077941 */ /* 0x000fea0003800000 */
.L_x_14593:
        /* <DEDUP_REMOVED lines=12> */
.L_x_14666:
[----:B------:R-:W3:Y:S01]  /*1a750*/  S2R R0, SR_TID.X ;  /* 0x0000000000007919 */ /* 0x000ee20000002100 */
[----:B------:R-:W-:Y:S01]  /*1a760*/  UMOV UR4, 0xffffffff ;  /* 0xffffffff00047882 */ /* 0x000fe20000000000 */
[----:B---3--:R-:W-:-:S04]  /*1a770*/  LOP3.LUT R8, R0, 0x1f, RZ, 0xc0, !PT ;  /* 0x0000001f00087812 */ /* 0x008fc800078ec0ff */
[----:B------:R-:W-:Y:S01]  /*1a780*/  ISETP.NE.AND P0, PT, R8, 0x1f, PT ;  /* 0x0000001f0800780c */ /* 0x000fe20003f05270 */
[----:B------:R-:W-:-:S12]  /*1a790*/  BRA.DIV UR4, `(.L_x_14668) ;  /* 0x00000042045c7947 */ /* 0x000fd8000b800000 */
[----:B0-----:R-:W-:Y:S01]  /*1a7a0*/  IMAD.IADD R9, R27, 0x1, R8 ;  /* 0x000000011b097824 */ /* 0x001fe200078e0208 */
[----:B------:R-:W-:-:S04]  /*1a7b0*/  ULDC UR4, c[0x0][0xc3c] ;  /* 0x00030f0000047ab9 */ /* 0x000fc80000000800 */
[----:B------:R-:W-:-:S13]  /*1a7c0*/  ISETP.GE.OR P1, PT, R9, UR4, !P0 ;  /* 0x0000000409007c0c */ /* 0x000fda000c726670 */
[----:B------:R-:W0:Y:S08]  /*1a7d0*/  @!P1 LDC.64 R2, c[0x0][0xc80] ;  /* 0x00032000ff029b82 */ /* 0x000e300000000a00 */
[----:B--2---:R-:W2:Y:S01]  /*1a7e0*/  @!P1 LDC.64 R4, c[0x0][0xc78] ;  /* 0x00031e00ff049b82 */ /* 0x004ea20000000a00 */
[----:B0-----:R-:W-:-:S05]  /*1a7f0*/  @!P1 IMAD.WIDE R2, R9, 0x4, R2 ;  /* 0x0000000409029825 */ /* 0x001fca00078e0202 */
[----:B------:R2:W3:Y:S02]  /*1a800*/  @!P1 LDG.E R7, desc[UR40][R2.64] ;  /* 0x0000002802079981 */ /* 0x0004e4000c1e1900 */
[----:B--2---:R-:W-:-:S05]  /*1a810*/  @!P1 IMAD.WIDE R2, R9, 0x4, R4 ;  /* 0x0000000409029825 */ /* 0x004fca00078e0204 */
[----:B------:R-:W2:Y:S01]  /*1a820*/  @!P1 LDG.E R4, desc[UR40][R2.64] ;  /* 0x0000002802049981 */ /* 0x000ea2000c1e1900 */
[----:B------:R-:W-:Y:S01]  /*1a830*/  MOV R25, RZ ;  /* 0x000000ff00197202 */ /* 0x000fe20000000f00 */
[----:B------:R-:W-:Y:S01]  /*1a840*/  IMAD.MOV.U32 R5, RZ, RZ, RZ ;  /* 0x000000ffff057224 */ /* 0x000fe200078e00ff */
[C---:B------:R-:W-:Y:S01]  /*1a850*/  ISETP.GE.U32.AND P2, PT, R8.reuse, 0x2, PT ;  /* 0x000000020800780c */ /* 0x040fe20003f46070 */
[----:B------:R-:W-:Y:S01]  /*1a860*/  SHFL.IDX PT, R0, R24, RZ, 0x1f ;  /* 0x00001fff18007589 */ /* 0x000fe200000e0000 */
[C---:B------:R-:W-:Y:S02]  /*1a870*/  ISETP.GE.U32.AND P3, PT, R8.reuse, 0x4, PT ;  /* 0x000000040800780c */ /* 0x040fe40003f66070 */
[C---:B------:R-:W-:Y:S01]  /*1a880*/  ISETP.GE.U32.AND P4, PT, R8.reuse, 0x8, PT ;  /* 0x000000080800780c */ /* 0x040fe20003f86070 */
[----:B------:R0:W-:Y:S01]  /*1a890*/  SHFL.IDX PT, R6, R24, 0x1, 0x1f ;  /* 0x00201f0018067f89 */ /* 0x0001e200000e0000 */
[----:B------:R-:W-:Y:S01]  /*1a8a0*/  ISETP.GE.U32.AND P5, PT, R8, 0x10, PT ;  /* 0x000000100800780c */ /* 0x000fe20003fa6070 */
        /* <DEDUP_REMOVED lines=21> */
.L_x_14805:
[----:B------:R-:W-:Y:S02]  /*1aa00*/  ULDC UR4, c[0x0][0xc38] ;  /* 0x00030e0000047ab9 */ /* 0x000fe40000000800 */
[----:B------:R-:W-:-:S04]  /*1aa10*/  IMAD.U32 R4, RZ, RZ, UR4 ;  /* 0x00000004ff047e24 */ /* 0x000fc8000f8e00ff */
[----:B--2---:R-:W-:-:S04]  /*1aa20*/  IMAD R3, R14, R4, RZ ;  /* 0x000000040e037224 */ /* 0x004fc800078e02ff */
[----:B------:R-:W-:-:S05]  /*1aa30*/  IMAD.IADD R6, R6, 0x1, R3 ;  /* 0x0000000106067824 */ /* 0x000fca00078e0203 */
[----:B------:R-:W-:-:S13]  /*1aa40*/  ISETP.GT.AND P6, PT, R6, R0, PT ;  /* 0x000000000600720c */ /* 0x000fda0003fc4270 */
[----:B------:R-:W-:Y:S05]  /*1aa50*/  @P6 BRA `(.L_x_14669) ;  /* 0x0000000000a46947 */ /* 0x000fea0003800000 */
.L_x_14672:
        /* <DEDUP_REMOVED lines=35> */
.L_x_14813:
[----:B------:R-:W-:Y:S02]  /*1ac90*/  ULDC UR4, c[0x0][0xc38] ;  /* 0x00030e0000047ab9 */ /* 0x000fe40000000800 */
[----:B------:R-:W-:-:S04]  /*1aca0*/  IMAD.U32 R4, RZ, RZ, UR4 ;  /* 0x00000004ff047e24 */ /* 0x000fc8000f8e00ff */
[----:B--2---:R-:W-:-:S04]  /*1acb0*/  IMAD R3, R14, R4, RZ ;  /* 0x000000040e037224 */ /* 0x004fc800078e02ff */
[----:B------:R-:W-:-:S05]  /*1acc0*/  IMAD.IADD R6, R3, 0x1, R6 ;  /* 0x0000000103067824 */ /* 0x000fca00078e0206 */
[----:B------:R-:W-:-:S13]  /*1acd0*/  ISETP.GT.AND P6, PT, R6, R0, PT ;  /* 0x000000000600720c */ /* 0x000fda0003fc4270 */
[----:B------:R-:W-:Y:S05]  /*1ace0*/  @!P6 BRA `(.L_x_14672) ;  /* 0xfffffffc005ce947 */ /* 0x000fea000383ffff */
.L_x_14669:
        /* <DEDUP_REMOVED lines=10> */
.L_x_14818:
[----:B------:R-:W-:-:S13]  /*1ad90*/  ISETP.NE.AND P0, PT, R3, RZ, PT ;  /* 0x000000ff0300720c */ /* 0x000fda0003f05270 */
[----:B------:R-:W-:Y:S05]  /*1ada0*/  @!P0 BRA `(.L_x_14674) ;  /* 0x0000000000108947 */ /* 0x000fea0003800000 */
[----:B------:R-:W-:Y:S01]  /*1adb0*/  UMOV UR4, 0xffffffff ;  /* 0xffffffff00047882 */ /* 0x000fe20000000000 */
[----:B------:R-:W-:Y:S02]  /*1adc0*/  VIADD R12, R7, 0xffffffff ;  /* 0xffffffff070c7836 */ /* 0x000fe40000000000 */
[----:B------:R-:W-:Y:S05]  /*1add0*/  BRA.DIV UR4, `(.L_x_14675) ;  /* 0x00000046041c7947 */ /* 0x000fea000b800000 */
[----:B------:R0:W0:Y:S02]  /*1ade0*/  SHFL.IDX PT, R24, R2, R12, 0x1f ;  /* 0x00001f0c02187589 */ /* 0x00002400000e0000 */
.L_x_14674:
[----:B----4-:R-:W-:Y:S01]  /*1adf0*/  ISETP.NE.AND P0, PT, R5, 0x1, PT ;  /* 0x000000010500780c */ /* 0x010fe20003f05270 */
[----:B0-----:R-:W-:-:S04]  /*1ae00*/  IMAD R24, R24, R4, R6 ;  /* 0x0000000418187224 */ /* 0x001fc800078e0206 */
[----:B------:R-:W-:-:S08]  /*1ae10*/  IMAD.IADD R0, R0, 0x1, -R24 ;  /* 0x0000000100007824 */ /* 0x000fd000078e0a18 */
[----:B------:R-:W-:Y:S05]  /*1ae20*/  @!P0 BRA `(.L_x_14676) ;  /* 0x0000000000dc8947 */ /* 0x000fea0003800000 */
[----:B---3--:R-:W-:Y:S01]  /*1ae30*/  IABS R6, R25 ;  /* 0x0000001900067213 */ /* 0x008fe20000000000 */
[----:B------:R-:W-:Y:S01]  /*1ae40*/  IMAD.MOV.U32 R2, RZ, RZ, RZ ;  /* 0x000000ffff027224 */ /* 0x000fe200078e00ff */
[----:B------:R-:W-:Y:S02]  /*1ae50*/  IABS R4, R5 ;  /* 0x0000000500047213 */ /* 0x000fe40000000000 */
[----:B--2---:R-:W0:Y:S08]  /*1ae60*/  I2F.RP R7, R6 ;  /* 0x0000000600077306 */ /* 0x004e300000209400 */
[----:B------:R-:W-:Y:S08]  /*1ae70*/  I2F.RP R10, R4 ;  /* 0x00000004000a7306 */ /* 0x000ff00000209400 */
        /* <DEDUP_REMOVED lines=13> */
[----:B0-----:R-:W-:Y:S01]  /*1af50*/  VIADD R8, R2, 0xffffffe ;  /* 0x0ffffffe02087836 */ /* 0x001fe20000000000 */
[----:B------:R-:W-:-:S03]  /*1af60*/  MOV R2, RZ ;  /* 0x000000ff00027202 */ /* 0x000fc60000000f00 */
[----:B------:R-:W0:Y:S08]  /*1af70*/  F2I.FTZ.U32.TRUNC.NTZ R3, R8 ;  /* 0x0000000800037305 */ /* 0x000e30000021f000 */
[----:B------:R-:W-:Y:S02]  /*1af80*/  @!P1 IMAD.IADD R9, R9, 0x1, -R6 ;  /* 0x0000000109099824 */ /* 0x000fe400078e0a06 */
[----:B------:R-:W-:Y:S01]  /*1af90*/  @!P1 VIADD R7, R7, 0x1 ;  /* 0x0000000107079836 */ /* 0x000fe20000000000 */
[----:B------:R-:W-:-:S02]  /*1afa0*/  ISETP.NE.AND P1, PT, R25, RZ, PT ;  /* 0x000000ff1900720c */ /* 0x000fc40003f25270 */
        /* <DEDUP_REMOVED lines=31> */
.L_x_14676:
[----:B------:R-:W0:Y:S02]  /*1b1a0*/  LDC.64 R2, c[0x0][0xc90] ;  /* 0x00032400ff027b82 */ /* 0x000e240000000a00 */
        /* <DEDUP_REMOVED lines=10> */
[----:B-1----:R-:W-:Y:S01]  /*1b250*/  IMAD R11, R10, R7, RZ ;  /* 0x000000070a0b7224 */ /* 0x002fe200078e02ff */
[----:B------:R-:W-:-:S03]  /*1b260*/  IABS R10, R5 ;  /* 0x00000005000a7213 */ /* 0x000fc60000000000 */
[----:B------:R-:W-:Y:S01]  /*1b270*/  IMAD.HI.U32 R2, R3, R11, R2 ;  /* 0x0000000b03027227 */ /* 0x000fe200078e0002 */
[----:B------:R-:W-:-:S03]  /*1b280*/  IABS R3, R0 ;  /* 0x0000000000037213 */ /* 0x000fc60000000000 */
[----:B------:R-:W-:Y:S02]  /*1b290*/  IMAD.MOV R8, RZ, RZ, -R10 ;  /* 0x000000ffff087224 */ /* 0x000fe400078e0a0a */
[----:B------:R-:W-:-:S04]  /*1b2a0*/  IMAD.HI.U32 R9, R2, R3, RZ ;  /* 0x0000000302097227 */ /* 0x000fc800078e00ff */
        /* <DEDUP_REMOVED lines=43> */
.L_x_14677:
[----:B------:R-:W-:-:S05]  /*1b560*/  LOP3.LUT R0, RZ, R3, RZ, 0x33, !PT ;  /* 0x00000003ff007212 */ /* 0x000fca00078e33ff */
[----:B------:R-:W-:Y:S01]  /*1b570*/  IMAD.IADD R25, R25, 0x1, R0 ;  /* 0x0000000119197824 */ /* 0x000fe200078e0200 */
[----:B------:R-:W-:Y:S06]  /*1b580*/  BRA `(.L_x_14678) ;  /* 0x00000000001c7947 */ /* 0x000fec0003800000 */
.L_x_14670:
[----:B------:R-:W-:Y:S01]  /*1b590*/  UMOV UR4, URZ ;  /* 0x0000003f00047c82 */ /* 0x000fe20008000000 */
[----:B------:R-:W-:Y:S01]  /*1b5a0*/  UMOV UR5, URZ ;  /* 0x0000003f00057c82 */ /* 0x000fe20008000000 */
[----:B------:R-:W-:Y:S01]  /*1b5b0*/  ULDC UR6, c[0x0][0xc3c] ;  /* 0x00030f0000067ab9 */ /* 0x000fe20000000800 */
[----:B------:R-:W-:Y:S01]  /*1b5c0*/  IMAD.MOV.U32 R24, RZ, RZ, R0 ;  /* 0x000000ffff187224 */ /* 0x000fe200078e0000 */
[----:B------:R-:W-:Y:S01]  /*1b5d0*/  MOV R25, UR4 ;  /* 0x0000000400197c02 */ /* 0x000fe20008000f00 */
[----:B------:R-:W-:Y:S02]  /*1b5e0*/  IMAD.U32 R26, RZ, RZ, UR5 ;  /* 0x00000005ff1a7e24 */ /* 0x000fe4000f8e00ff */
[----:B------:R-:W-:-:S07]  /*1b5f0*/  IMAD.U32 R27, RZ, RZ, UR6 ;  /* 0x00000006ff1b7e24 */ /* 0x000fce000f8e00ff */
.L_x_14678:
        /* <DEDUP_REMOVED lines=10> */
.L_x_14667:
[----:B------:R-:W-:Y:S02]  /*1b6a0*/  ULDC UR4, c[0x0][0xc3c] ;  /* 0x00030f0000047ab9 */ /* 0x000fe40000000800 */
[----:B----4-:R-:W-:-:S13]  /*1b6b0*/  ISETP.GE.AND P0, PT, R27, UR4, PT ;  /* 0x000000041b007c0c */ /* 0x010fda000bf06270 */
[----:B------:R-:W-:Y:S05]  /*1b6c0*/  @!P0 BRA `(.L_x_14679) ;  /* 0xffffff9c00f08947 */ /* 0x000fea000383ffff */
[----:B------:R-:W-:Y:S05]  /*1b6d0*/  BSYNC B8 ;  /* 0x0000000000087941 */ /* 0x000fea0003800000 */
.L_x_14553:
[----:B0-----:R-:W4:Y:S01]  /*1b6e0*/  LDL.LU R0, [R1+0x3c] ;  /* 0x00003c0001007983 */ /* 0x001f220000300800 */
[----:B------:R-:W-:Y:S01]  /*1b6f0*/  BSSY B0, `(.L_x_14680) ;  /* 0x000000b000007945 */ /* 0x000fe20003800000 */
[----:B--2---:R-:W0:Y:S01]  /*1b700*/  S2R R5, SR_CgaCtaId ;  /* 0x0000000000057919 */ /* 0x004e220000008800 */
        /* <DEDUP_REMOVED lines=9> */
.L_x_14821:
[----:B------:R-:W-:Y:S05]  /*1b7a0*/  BSYNC B0 ;  /* 0x0000000000007941 */ /* 0x000fea0003800000 */
.L_x_14680:
[----:B------:R-:W-:-:S03]  /*1b7b0*/  UMOV UR4, 0xffffffff ;  /* 0xffffffff00047882 */ /* 0x000fc60000000000 */
[----:B------:R-:W-:Y:S05]  /*1b7c0*/  BRA.DIV UR4, `(.L_x_14682) ;  /* 0x0000003a04dc7947 */ /* 0x000fea000b800000 */
[----:B0-----:R-:W0:Y:S02]  /*1b7d0*/  S2R R0, SR_TID.X ;  /* 0x0000000000007919 */ /* 0x001e240000002100 */
[----:B0-----:R-:W-:-:S04]  /*1b7e0*/  SHF.R.U32.HI R0, RZ, 0x5, R0 ;  /* 0x00000005ff007819 */ /* 0x001fc80000011600 */
[----:B------:R-:W-:-:S05]  /*1b7f0*/  LOP3.LUT R0, R0, 0x3, RZ, 0xc0, !PT ;  /* 0x0000000300007812 */ /* 0x000fca00078ec0ff */
[----:B------:R0:W2:Y:S02]  /*1b800*/  SHFL.IDX PT, R14, R0, RZ, 0x1f ;  /* 0x00001fff000e7589 */ /* 0x0000a400000e0000 */
.L_x_14824:
[----:B--2---:R-:W-:-:S13]  /*1b810*/  ISETP.NE.AND P0, PT, R14, RZ, PT ;  /* 0x000000ff0e00720c */ /* 0x004fda0003f05270 */
[----:B------:R-:W-:Y:S05]  /*1b820*/  @P0 BRA `(.L_x_14400) ;  /* 0x0000000000880947 */ /* 0x000fea0003800000 */
[----:B------:R-:W-:-:S03]  /*1b830*/  UMOV UR4, 0xffffffff ;  /* 0xffffffff00047882 */ /* 0x000fc60000000000 */
[----:B------:R-:W-:Y:S05]  /*1b840*/  BRA.DIV UR4, `(.L_x_14683) ;  /* 0x0000003a04f07947 */ /* 0x000fea000b800000 */
[----:B------:R-:W-:-:S13]  /*1b850*/  ELECT P6, URZ, PT ;  /* 0x00000000003f782f */ /* 0x000fda00038c0000 */
.L_x_14827:
[----:B------:R-:W-:Y:S05]  /*1b860*/  @!P6 BRA `(.L_x_14400) ;  /* 0x000000000078e947 */ /* 0x000fea0003800000 */
[----:B0-----:R-:W2:Y:S02]  /*1b870*/  LDL.LU R0, [R1+0x4c] ;  /* 0x00004c0001007983 */ /* 0x001ea40000300800 */
[----:B--2---:R-:W-:-:S04]  /*1b880*/  LOP3.LUT R0, R0, 0x2, RZ, 0xfc, !PT ;  /* 0x0000000200007812 */ /* 0x004fc800078efcff */
[----:B------:R-:W-:-:S13]  /*1b890*/  ISETP.NE.AND P2, PT, R0, 0x3, PT ;  /* 0x000000030000780c */ /* 0x000fda0003f45270 */
[----:B------:R-:W-:Y:S05]  /*1b8a0*/  @!P2 BRA `(.L_x_14684) ;  /* 0x000000000004a947 */ /* 0x000fea0003800000 */
[----:B------:R-:W-:Y:S01]  /*1b8b0*/  BPT.TRAP 0x1 ;  /* 0x000000040000795c */ /* 0x000fe20000300000 */
.L_x_14684:
        /* <DEDUP_REMOVED lines=12> */
.L_x_14828:
[----:B------:R-:W2:Y:S02]  /*1b980*/  SYNCS.PHASECHK.TRANS64.TRYWAIT P0, [R3+URZ], R0 ;  /* 0x00000000030075a7 */ /* 0x000ea4000800017f */
[----:B--2---:R-:W-:Y:S05]  /*1b990*/  @!P0 BRA `(.L_x_14686) ;  /* 0x0000003800d08947 */ /* 0x004fea0003800000 */
.L_x_14829:
[----:B------:R-:W-:Y:S05]  /*1b9a0*/  @!P2 BRA `(.L_x_14687) ;  /* 0x000000000004a947 */ /* 0x000fea0003800000 */
[----:B------:R-:W-:Y:S01]  /*1b9b0*/  BPT.TRAP 0x1 ;  /* 0x000000040000795c */ /* 0x000fe20000300000 */
.L_x_14687:
[----:B--2---:R-:W-:-:S04]  /*1b9c0*/  VIADD R3, R9, 0x16860 ;  /* 0x0001686009037836 */ /* 0x004fc80000000000 */
[----:B------:R-:W-:-:S04]  /*1b9d0*/  IMAD R5, R18, 0x8, R3 ;  /* 0x0000000812057824 */ /* 0x000fc800078e0203 */
[----:B------:R-:W2:Y:S02]  /*1b9e0*/  SYNCS.PHASECHK.TRANS64.TRYWAIT P0, [R5+URZ], R2 ;  /* 0x00000002050075a7 */ /* 0x000ea4000800017f */
[----:B--2---:R-:W-:Y:S05]  /*1b9f0*/  @!P0 BRA `(.L_x_14688) ;  /* 0x0000003800cc8947 */ /* 0x004fea0003800000 */
.L_x_14830:
[----:B------:R-:W-:-:S07]  /*1ba00*/  IMAD R3, R4, 0x8, R3 ;  /* 0x0000000804037824 */ /* 0x000fce00078e0203 */
.L_x_14689:
[----:B----4-:R4:W0:Y:S02]  /*1ba10*/  SYNCS.PHASECHK.TRANS64.TRYWAIT P0, [R3+URZ], R0 ;  /* 0x00000000030075a7 */ /* 0x010824000800017f */
[----:B0-----:R-:W-:Y:S05]  /*1ba20*/  @!P0 NANOSLEEP.SYNCS 0x989680 ;  /* 0x009896800000895d */ /* 0x001fea0003900000 */
[----:B------:R-:W0:Y:S02]  /*1ba30*/  @!P0 SYNCS.PHASECHK.TRANS64 P0, [R3+URZ], R0 ;  /* 0x00000000030085a7 */ /* 0x000e24000800007f */
[----:B0-----:R-:W-:Y:S05]  /*1ba40*/  @!P0 BRA `(.L_x_14689) ;  /* 0xfffffffc00f08947 */ /* 0x001fea000383ffff */
.L_x_14400:
[----:B------:R-:W-:Y:S05]  /*1ba50*/  BSYNC B9 ;  /* 0x0000000000097941 */ /* 0x000fea0003800000 */
.L_x_14397:
[----:B------:R-:W-:Y:S05]  /*1ba60*/  EXIT ;  /* 0x000000000000794d */ /* 0x000fea0003800000 */
.L_x_14420:
[----:B0-----:R0:W1:Y:S02]  /*1ba70*/  SYNCS.PHASECHK.TRANS64.TRYWAIT P6, [R78+URZ+0x16890], R90 ;  /* 0x0168905a4e0075a7 */ /* 0x00106400080c017f */
[----:B-1----:R-:W-:Y:S05]  /*1ba80*/  @!P6 NANOSLEEP.SYNCS 0x989680 ;  /* 0x009896800000e95d */ /* 0x002fea0003900000 */
[----:B------:R-:W1:Y:S02]  /*1ba90*/  @!P6 SYNCS.PHASECHK.TRANS64 P6, [R78+URZ+0x16890], R90 ;  /* 0x0168905a4e00e5a7 */ /* 0x000e6400080c007f */
[----:B-1----:R-:W-:Y:S05]  /*1baa0*/  @!P6 BRA `(.L_x_14420) ;  /* 0xfffffffc00f0e947 */ /* 0x002fea000383ffff */
[----:B------:R-:W-:Y:S05]  /*1bab0*/  BRA `(.L_x_14690) ;  /* 0xfffffe7400147947 */ /* 0x000fea000383ffff */
.L_x_14440:
[----:B0-----:R0:W1:Y:S02]  /*1bac0*/  SYNCS.PHASECHK.TRANS64.TRYWAIT P5, [R78+URZ+0x16890], R90 ;  /* 0x0168905a4e0075a7 */ /* 0x00106400080a017f */
[----:B-1----:R-:W-:Y:S05]  /*1bad0*/  @!P5 NANOSLEEP.SYNCS 0x989680 ;  /* 0x009896800000d95d */ /* 0x002fea0003900000 */
[----:B------:R-:W1:Y:S02]  /*1bae0*/  @!P5 SYNCS.PHASECHK.TRANS64 P5, [R78+URZ+0x16890], R90 ;  /* 0x0168905a4e00d5a7 */ /* 0x000e6400080a007f */
[----:B-1----:R-:W-:Y:S05]  /*1baf0*/  @!P5 BRA `(.L_x_14440) ;  /* 0xfffffffc00f0d947 */ /* 0x002fea000383ffff */
[----:B------:R-:W-:Y:S05]  /*1bb00*/  BRA `(.L_x_14691) ;  /* 0xfffffe8400e07947 */ /* 0x000fea000383ffff */
.L_x_14449:
[----:B-1----:R1:W2:Y:S02]  /*1bb10*/  SYNCS.PHASECHK.TRANS64.TRYWAIT P4, [R78+URZ+0x16890], R90 ;  /* 0x0168905a4e0075a7 */ /* 0x0022a4000808017f */
[----:B--2---:R-:W-:Y:S05]  /*1bb20*/  @!P4 NANOSLEEP.SYNCS 0x989680 ;  /* 0x009896800000c95d */ /* 0x004fea0003900000 */
[----:B------:R-:W2:Y:S02]  /*1bb30*/  @!P4 SYNCS.PHASECHK.TRANS64 P4, [R78+URZ+0x16890], R90 ;  /* 0x0168905a4e00c5a7 */ /* 0x000ea4000808007f */
[----:B--2---:R-:W-:Y:S05]  /*1bb40*/  @!P4 BRA `(.L_x_14449) ;  /* 0xfffffffc00f0c947 */ /* 0x004fea000383ffff */
[----:B------:R-:W-:Y:S05]  /*1bb50*/  BRA `(.L_x_14692) ;  /* 0xfffffe98004c7947 */ /* 0x000fea000383ffff */
.L_x_14455:
[----:B--2---:R2:W3:Y:S02]  /*1bb60*/  SYNCS.PHASECHK.TRANS64.TRYWAIT P3, [R78+URZ+0x168b0], R90 ;  /* 0x0168b05a4e0075a7 */ /* 0x0044e4000806017f */
[----:B---3--:R-:W-:Y:S05]  /*1bb70*/  @!P3 NANOSLEEP.SYNCS 0x989680 ;  /* 0x009896800000b95d */ /* 0x008fea0003900000 */
[----:B------:R-:W3:Y:S02]  /*1bb80*/  @!P3 SYNCS.PHASECHK.TRANS64 P3, [R78+URZ+0x168b0], R90 ;  /* 0x0168b05a4e00b5a7 */ /* 0x000ee4000806007f */
[----:B---3--:R-:W-:Y:S05]  /*1bb90*/  @!P3 BRA `(.L_x_14455) ;  /* 0xfffffffc00f0b947 */ /* 0x008fea000383ffff */
[----:B------:R-:W-:Y:S05]  /*1bba0*/  BRA `(.L_x_14693) ;  /* 0xfffffe9800e07947 */ /* 0x000fea000383ffff */
.L_x_14465:
        /* <DEDUP_REMOVED lines=13> */
.L_x_14695:
[----:B------:R-:W-:Y:S05]  /*1bc80*/  BSYNC B0 ;  /* 0x0000000000007941 */ /* 0x000fea0003800000 */
.L_x_14694:
[----:B------:R0:W-:Y:S01]  /*1bc90*/  STL [R1+0x1c], R14 ;  /* 0x00001c0e01007387 */ /* 0x0001e20000100800 */
[----:B------:R-:W-:Y:S05]  /*1bca0*/  BRA `(.L_x_14696) ;  /* 0xfffffea000f47947 */ /* 0x000fea000383ffff */
.L_x_14477:
[----:B------:R-:W-:Y:S01]  /*1bcb0*/  BSSY B1, `(.L_x_14697) ;  /* 0x0000008000017945 */ /* 0x000fe20003800000 */
[----:B------:R-:W-:Y:S01]  /*1bcc0*/  MOV R13, R6 ;  /* 0x00000006000d7202 */ /* 0x000fe20000000f00 */
[----:B------:R-:W-:Y:S02]  /*1bcd0*/  IMAD.MOV.U32 R12, RZ, RZ, RZ ;  /* 0x000000ffff0c7224 */ /* 0x000fe400078e00ff */
[----:B------:R-:W-:Y:S02]  /*1bce0*/  IMAD.MOV.U32 R11, RZ, RZ, 0x1c1f ;  /* 0x00001c1fff0b7424 */ /* 0x000fe400078e00ff */
[----:B------:R-:W-:-:S07]  /*1bcf0*/  IMAD.MOV.U32 R15, RZ, RZ, -0x1 ;  /* 0xffffffffff0f7424 */ /* 0x000fce00078e00ff */
[----:B0-----:R-:W-:Y:S05]  /*1bd00*/  WARPSYNC.COLLECTIVE R15, `(.L_x_14698) ;  /* 0x000000000f087348 */ /* 0x001fea0003c00000 */
[----:B0-----:R0:W1:Y:S02]  /*1bd10*/  SHFL.IDX P6, R14, R13, R12, R11 ;  /* 0x0000000c0d0e7389 */ /* 0x00106400000c000b */
[----:B01----:R-:W-:Y:S01]  /*1bd20*/  ENDCOLLECTIVE ;  /* 0x000000000000791b */ /* 0x003fe20003800000 */
.L_x_14698:
[----:B------:R-:W-:Y:S05]  /*1bd30*/  BSYNC B1 ;  /* 0x0000000000017941 */ /* 0x000fea0003800000 */
.L_x_14697:
        /* <DEDUP_REMOVED lines=8> */
.L_x_14699:
[----:B------:R-:W-:Y:S02]  /*1bdc0*/  IMAD.MOV.U32 R13, RZ, RZ, R8 ;  /* 0x000000ffff0d7224 */ /* 0x000fe400078e0008 */
[----:B------:R-:W-:-:S07]  /*1bdd0*/  IMAD.MOV.U32 R0, RZ, RZ, R14 ;  /* 0x000000ffff007224 */ /* 0x000fce00078e000e */
[----:B------:R-:W-:Y:S05]  /*1bde0*/  WARPSYNC.COLLECTIVE R15, `(.L_x_14700) ;  /* 0x000000000f087348 */ /* 0x000fea0003c00000 */
[----:B------:R0:W1:Y:S02]  /*1bdf0*/  SHFL.IDX P6, R14, R13, R12, R11 ;  /* 0x0000000c0d0e7389 */ /* 0x00006400000c000b */
[----:B01----:R-:W-:Y:S01]  /*1be00*/  ENDCOLLECTIVE ;  /* 0x000000000000791b */ /* 0x003fe20003800000 */
.L_x_14700:
[----:B------:R-:W-:Y:S02]  /*1be10*/  IMAD.MOV.U32 R13, RZ, RZ, R7 ;  /* 0x000000ffff0d7224 */ /* 0x000fe400078e0007 */
[----:B------:R-:W-:-:S07]  /*1be20*/  IMAD.MOV.U32 R5, RZ, RZ, R14 ;  /* 0x000000ffff057224 */ /* 0x000fce00078e000e */
[----:B------:R-:W-:Y:S05]  /*1be30*/  WARPSYNC.COLLECTIVE R15, `(.L_x_14701) ;  /* 0x000000000f087348 */ /* 0x000fea0003c00000 */
[----:B------:R0:W1:Y:S02]  /*1be40*/  SHFL.IDX P6, R14, R13, R12, R11 ;  /* 0x0000000c0d0e7389 */ /* 0x00006400000c000b */
[----:B01----:R-:W-:Y:S01]  /*1be50*/  ENDCOLLECTIVE ;  /* 0x000000000000791b */ /* 0x003fe20003800000 */
.L_x_14701:
[----:B------:R-:W-:Y:S05]  /*1be60*/  BRA `(.L_x_14702) ;  /* 0xfffffea8007c7947 */ /* 0x000fea000383ffff */
.L_x_14480:
        /* <DEDUP_REMOVED lines=8> */
.L_x_14704:
[----:B------:R-:W-:Y:S05]  /*1bef0*/  BSYNC B1 ;  /* 0x0000000000017941 */ /* 0x000fea0003800000 */
.L_x_14703:
        /* <DEDUP_REMOVED lines=8> */
.L_x_14705:
[----:B------:R-:W-:Y:S02]  /*1bf80*/  IMAD.MOV.U32 R13, RZ, RZ, R8 ;  /* 0x000000ffff0d7224 */ /* 0x000fe400078e0008 */
[----:B------:R-:W-:-:S07]  /*1bf90*/  IMAD.MOV.U32 R0, RZ, RZ, R14 ;  /* 0x000000ffff007224 */ /* 0x000fce00078e000e */
[----:B------:R-:W-:Y:S05]  /*1bfa0*/  WARPSYNC.COLLECTIVE R15, `(.L_x_14706) ;  /* 0x000000000f087348 */ /* 0x000fea0003c00000 */
[----:B------:R0:W1:Y:S02]  /*1bfb0*/  SHFL.IDX P6, R14, R13, R12, R11 ;  /* 0x0000000c0d0e7389 */ /* 0x00006400000c000b */
[----:B01----:R-:W-:Y:S01]  /*1bfc0*/  ENDCOLLECTIVE ;  /* 0x000000000000791b */ /* 0x003fe20003800000 */
.L_x_14706:
[----:B------:R-:W-:Y:S02]  /*1bfd0*/  IMAD.MOV.U32 R13, RZ, RZ, R7 ;  /* 0x000000ffff0d7224 */ /* 0x000fe400078e0007 */
[----:B------:R-:W-:-:S07]  /*1bfe0*/  IMAD.MOV.U32 R5, RZ, RZ, R14 ;  /* 0x000000ffff057224 */ /* 0x000fce00078e000e */
[----:B------:R-:W-:Y:S05]  /*1bff0*/  WARPSYNC.COLLECTIVE R15, `(.L_x_14707) ;  /* 0x000000000f087348 */ /* 0x000fea0003c00000 */
[----:B------:R0:W1:Y:S02]  /*1c000*/  SHFL.IDX P6, R14, R13, R12, R11 ;  /* 0x0000000c0d0e7389 */ /* 0x00006400000c000b */
[----:B01----:R-:W-:Y:S01]  /*1c010*/  ENDCOLLECTIVE ;  /* 0x000000000000791b */ /* 0x003fe20003800000 */
.L_x_14707:
[----:B------:R-:W-:Y:S05]  /*1c020*/  BRA `(.L_x_14708) ;  /* 0xfffffea800e87947 */ /* 0x000fea000383ffff */
.L_x_14484:
[----:B0-----:R0:W1:Y:S02]  /*1c030*/  SYNCS.PHASECHK.TRANS64.TRYWAIT P0, [R2+URZ+0x16800], R43 ;  /* 0x0168002b020075a7 */ /* 0x001064000800017f */
[----:B-1----:R-:W-:Y:S05]  /*1c040*/  @!P0 NANOSLEEP.SYNCS 0x989680 ;  /* 0x009896800000895d */ /* 0x002fea0003900000 */
[----:B------:R-:W1:Y:S02]  /*1c050*/  @!P0 SYNCS.PHASECHK.TRANS64 P0, [R2+URZ+0x16800], R43 ;  /* 0x0168002b020085a7 */ /* 0x000e64000800007f */
[----:B-1----:R-:W-:Y:S05]  /*1c060*/  @!P0 BRA `(.L_x_14484) ;  /* 0xfffffffc00f08947 */ /* 0x002fea000383ffff */
[----:B------:R-:W-:Y:S05]  /*1c070*/  BRA `(.L_x_14709) ;  /* 0xfffffeac00f47947 */ /* 0x000fea000383ffff */
.L_x_14492:
        /* <DEDUP_REMOVED lines=9> */
.L_x_14711:
[----:B------:R-:W-:Y:S05]  /*1c110*/  BSYNC B1 ;  /* 0x0000000000017941 */ /* 0x000fea0003800000 */
.L_x_14710:
[----:B------:R0:W5:Y:S01]  /*1c120*/  LDL R8, [R1+0x20] ;  /* 0x0000200001087983 */ /* 0x0001620000100800 */
[----:B------:R-:W-:Y:S01]  /*1c130*/  IMAD.MOV.U32 R13, RZ, RZ, R25 ;  /* 0x000000ffff0d7224 */ /* 0x000fe200078e0019 */
[----:B------:R-:W-:Y:S01]  /*1c140*/  MOV R15, 0xffffffff ;  /* 0xffffffff000f7802 */ /* 0x000fe20000000f00 */
[----:B------:R-:W-:Y:S01]  /*1c150*/  IMAD.MOV.U32 R12, RZ, RZ, RZ ;  /* 0x000000ffff0c7224 */ /* 0x000fe200078e00ff */
[----:B------:R-:W-:Y:S01]  /*1c160*/  ISETP.GE.AND P0, PT, R16, R41, PT ;  /* 0x000000291000720c */ /* 0x000fe20003f06270 */
[----:B------:R-:W-:Y:S02]  /*1c170*/  IMAD.MOV.U32 R11, RZ, RZ, 0x1c1f ;  /* 0x00001c1fff0b7424 */ /* 0x000fe400078e00ff */
[----:B------:R-:W-:-:S10]  /*1c180*/  IMAD.MOV.U32 R0, RZ, RZ, R14 ;  /* 0x000000ffff007224 */ /* 0x000fd400078e000e */
[----:B0----5:R-:W-:Y:S05]  /*1c190*/  WARPSYNC.COLLECTIVE R15, `(.L_x_14712) ;  /* 0x000000000f087348 */ /* 0x021fea0003c00000 */
[----:B------:R1:W2:Y:S02]  /*1c1a0*/  SHFL.IDX P6, R14, R13, R12, R11 ;  /* 0x0000000c0d0e7389 */ /* 0x0002a400000c000b */
[----:B012--5:R-:W-:Y:S01]  /*1c1b0*/  ENDCOLLECTIVE ;  /* 0x000000000000791b */ /* 0x027fe20003800000 */
.L_x_14712:
[----:B------:R-:W-:Y:S02]  /*1c1c0*/  IMAD.MOV.U32 R13, RZ, RZ, R24 ;  /* 0x000000ffff0d7224 */ /* 0x000fe400078e0018 */
[----:B------:R-:W-:-:S07]  /*1c1d0*/  IMAD.MOV.U32 R3, RZ, RZ, R14 ;  /* 0x000000ffff037224 */ /* 0x000fce00078e000e */
[----:B------:R-:W-:Y:S05]  /*1c1e0*/  WARPSYNC.COLLECTIVE R15, `(.L_x_14713) ;  /* 0x000000000f087348 */ /* 0x000fea0003c00000 */
[----:B------:R0:W1:Y:S02]  /*1c1f0*/  SHFL.IDX P6, R14, R13, R12, R11 ;  /* 0x0000000c0d0e7389 */ /* 0x00006400000c000b */
[----:B01----:R-:W-:Y:S01]  /*1c200*/  ENDCOLLECTIVE ;  /* 0x000000000000791b */ /* 0x003fe20003800000 */
.L_x_14713:
[----:B------:R-:W-:Y:S02]  /*1c210*/  IMAD.MOV.U32 R13, RZ, RZ, R27 ;  /* 0x000000ffff0d7224 */ /* 0x000fe400078e001b */
[----:B------:R-:W-:-:S07]  /*1c220*/  IMAD.MOV.U32 R4, RZ, RZ, R14 ;  /* 0x000000ffff047224 */ /* 0x000fce00078e000e */
[----:B------:R-:W-:Y:S05]  /*1c230*/  WARPSYNC.COLLECTIVE R15, `(.L_x_14714) ;  /* 0x000000000f087348 */ /* 0x000fea0003c00000 */
[----:B------:R0:W1:Y:S02]  /*1c240*/  SHFL.IDX P6, R14, R13, R12, R11 ;  /* 0x0000000c0d0e7389 */ /* 0x00006400000c000b */
[----:B01----:R-:W-:Y:S01]  /*1c250*/  ENDCOLLECTIVE ;  /* 0x000000000000791b */ /* 0x003fe20003800000 */
.L_x_14714:
        /* <DEDUP_REMOVED lines=18> */
[----:B--2---:R-:W-:Y:S01]  /*1c380*/  @!P1 IMAD.MOV.U32 R39, RZ, RZ, R11 ;  /* 0x000000ffff279224 */ /* 0x004fe200078e000b */
[----:B------:R-:W-:Y:S01]  /*1c390*/  MOV R11, 0x1c1f ;  /* 0x00001c1f000b7802 */ /* 0x000fe20000000f00 */
[----:B------:R-:W-:-:S02]  /*1c3a0*/  @!P1 IMAD.MOV.U32 R36, RZ, RZ, R8 ;  /* 0x000000ffff249224 */ /* 0x000fc400078e0008 */
[----:B------:R-:W-:-:S07]  /*1c3b0*/  @!P1 IMAD.MOV.U32 R37, RZ, RZ, R9 ;  /* 0x000000ffff259224 */ /* 0x000fce00078e0009 */
[----:B-----5:R-:W-:Y:S05]  /*1c3c0*/  WARPSYNC.COLLECTIVE R15, `(.L_x_14715) ;  /* 0x000000000f087348 */ /* 0x020fea0003c00000 */
[----:B------:R0:W1:Y:S02]  /*1c3d0*/  SHFL.IDX P6, R14, R13, R12, R11 ;  /* 0x0000000c0d0e7389 */ /* 0x00006400000c000b */
[----:B01---5:R-:W-:Y:S01]  /*1c3e0*/  ENDCOLLECTIVE ;  /* 0x000000000000791b */ /* 0x023fe20003800000 */
.L_x_14715:
        /* <DEDUP_REMOVED lines=15> */
[----:B------:R-:W-:Y:S01]  /*1c4e0*/  IMAD.MOV.U32 R5, RZ, RZ, R31 ;  /* 0x000000ffff057224 */ /* 0x000fe200078e001f */
[----:B------:R-:W-:Y:S01]  /*1c4f0*/  MOV R7, R21 ;  /* 0x0000001500077202 */ /* 0x000fe20000000f00 */
[----:B------:R-:W-:Y:S01]  /*1c500*/  IMAD.MOV.U32 R0, RZ, RZ, R14 ;  /* 0x000000ffff007224 */ /* 0x000fe200078e000e */
[----:B------:R-:W-:-:S07]  /*1c510*/  PRMT R50, R4, 0x7610, R50 ;  /* 0x0000761004327816 */ /* 0x000fce0000000032 */
[----:B------:R-:W-:Y:S05]  /*1c520*/  WARPSYNC.COLLECTIVE R15, `(.L_x_14716) ;  /* 0x000000000f087348 */ /* 0x000fea0003c00000 */
[----:B------:R0:W1:Y:S02]  /*1c530*/  SHFL.IDX P6, R14, R13, R12, R11 ;  /* 0x0000000c0d0e7389 */ /* 0x00006400000c000b */
[----:B01----:R-:W-:Y:S01]  /*1c540*/  ENDCOLLECTIVE ;  /* 0x000000000000791b */ /* 0x003fe20003800000 */
.L_x_14716:
[----:B------:R-:W-:Y:S01]  /*1c550*/  IMAD.MOV.U32 R6, RZ, RZ, R20 ;  /* 0x000000ffff067224 */ /* 0x000fe200078e0014 */
[----:B------:R-:W-:Y:S02]  /*1c560*/  PRMT R54, R5, 0x7610, R54 ;  /* 0x0000761005367816 */ /* 0x000fe40000000036 */
        /* <DEDUP_REMOVED lines=8> */
.L_x_14717:
[----:B------:R-:W-:Y:S02]  /*1c5f0*/  IMAD.MOV.U32 R13, RZ, RZ, R27 ;  /* 0x000000ffff0d7224 */ /* 0x000fe400078e001b */
[----:B------:R-:W-:-:S07]  /*1c600*/  IMAD.MOV.U32 R24, RZ, RZ, R14 ;  /* 0x000000ffff187224 */ /* 0x000fce00078e000e */
[----:B------:R-:W-:Y:S05]  /*1c610*/  WARPSYNC.COLLECTIVE R15, `(.L_x_14718) ;  /* 0x000000000f087348 */ /* 0x000fea0003c00000 */
[----:B------:R0:W1:Y:S02]  /*1c620*/  SHFL.IDX P6, R14, R13, R12, R11 ;  /* 0x0000000c0d0e7389 */ /* 0x00006400000c000b */
[----:B01----:R-:W-:Y:S01]  /*1c630*/  ENDCOLLECTIVE ;  /* 0x000000000000791b */ /* 0x003fe20003800000 */
.L_x_14718:
[----:B------:R-:W-:Y:S05]  /*1c640*/  BRA `(.L_x_14719) ;  /* 0xfffffebc001c7947 */ /* 0x000fea000383ffff */
.L_x_14496:
[----:B0-----:R0:W1:Y:S02]  /*1c650*/  SYNCS.PHASECHK.TRANS64.TRYWAIT P1, [R2+URZ+0x16800], R13 ;  /* 0x0168000d020075a7 */ /* 0x001064000802017f */
[----:B-1----:R-:W-:Y:S05]  /*1c660*/  @!P1 NANOSLEEP.SYNCS 0x989680 ;  /* 0x009896800000995d */ /* 0x002fea0003900000 */
[----:B------:R-:W1:Y:S02]  /*1c670*/  @!P1 SYNCS.PHASECHK.TRANS64 P1, [R2+URZ+0x16800], R13 ;  /* 0x0168000d020095a7 */ /* 0x000e64000802007f */
[----:B-1----:R-:W-:Y:S05]  /*1c680*/  @!P1 BRA `(.L_x_14496) ;  /* 0xfffffffc00f09947 */ /* 0x002fea000383ffff */
[----:B------:R-:W-:Y:S05]  /*1c690*/  BRA `(.L_x_14720) ;  /* 0xfffffebc00c47947 */ /* 0x000fea000383ffff */
.L_x_14502:
[----:B--2---:R2:W3:Y:S02]  /*1c6a0*/  SYNCS.PHASECHK.TRANS64.TRYWAIT P2, [R0+URZ+0x16830], R3 ;  /* 0x01683003000075a7 */ /* 0x0044e4000804017f */
[----:B---3--:R-:W-:Y:S05]  /*1c6b0*/  @!P2 NANOSLEEP.SYNCS 0x989680 ;  /* 0x009896800000a95d */ /* 0x008fea0003900000 */
[----:B------:R-:W3:Y:S02]  /*1c6c0*/  @!P2 SYNCS.PHASECHK.TRANS64 P2, [R0+URZ+0x16830], R3 ;  /* 0x016830030000a5a7 */ /* 0x000ee4000804007f */
[----:B---3--:R-:W-:Y:S05]  /*1c6d0*/  @!P2 BRA `(.L_x_14502) ;  /* 0xfffffffc00f0a947 */ /* 0x008fea000383ffff */
[----:B------:R-:W-:Y:S05]  /*1c6e0*/  BRA `(.L_x_14501) ;  /* 0xfffffecc008c7947 */ /* 0x000fea000383ffff */
.L_x_14508:
[----:B-1----:R1:W2:Y:S02]  /*1c6f0*/  SYNCS.PHASECHK.TRANS64.TRYWAIT P4, [R9+URZ+0x16830], R10 ;  /* 0x0168300a090075a7 */ /* 0x0022a4000808017f */
[----:B--2---:R-:W-:Y:S05]  /*1c700*/  @!P4 NANOSLEEP.SYNCS 0x989680 ;  /* 0x009896800000c95d */ /* 0x004fea0003900000 */
[----:B------:R-:W2:Y:S02]  /*1c710*/  @!P4 SYNCS.PHASECHK.TRANS64 P4, [R9+URZ+0x16830], R10 ;  /* 0x0168300a0900c5a7 */ /* 0x000ea4000808007f */
[----:B--2---:R-:W-:Y:S05]  /*1c720*/  @!P4 BRA `(.L_x_14508) ;  /* 0xfffffffc00f0c947 */ /* 0x004fea000383ffff */
[----:B------:R-:W-:Y:S05]  /*1c730*/  BRA `(.L_x_14507) ;  /* 0xfffffef800447947 */ /* 0x000fea000383ffff */
.L_x_14512:
[----:B-1----:R1:W2:Y:S02]  /*1c740*/  SYNCS.PHASECHK.TRANS64.TRYWAIT P3, [R9+URZ+0x16850], R8 ;  /* 0x01685008090075a7 */ /* 0x0022a4000806017f */
[----:B--2---:R-:W-:Y:S05]  /*1c750*/  @!P3 NANOSLEEP.SYNCS 0x989680 ;  /* 0x009896800000b95d */ /* 0x004fea0003900000 */
[----:B------:R-:W2:Y:S02]  /*1c760*/  @!P3 SYNCS.PHASECHK.TRANS64 P3, [R9+URZ+0x16850], R8 ;  /* 0x016850080900b5a7 */ /* 0x000ea4000806007f */
[----:B--2---:R-:W-:Y:S05]  /*1c770*/  @!P3 BRA `(.L_x_14512) ;  /* 0xfffffffc00f0b947 */ /* 0x004fea000383ffff */
[----:B------:R-:W-:Y:S05]  /*1c780*/  BRA `(.L_x_14509) ;  /* 0xfffffefc00047947 */ /* 0x000fea000383ffff */
.L_x_14519:
[----:B-1----:R1:W2:Y:S02]  /*1c790*/  SYNCS.PHASECHK.TRANS64.TRYWAIT P3, [R9+URZ+0x16830], R10 ;  /* 0x0168300a090075a7 */ /* 0x0022a4000806017f */
[----:B--2---:R-:W-:Y:S05]  /*1c7a0*/  @!P3 NANOSLEEP.SYNCS 0x989680 ;  /* 0x009896800000b95d */ /* 0x004fea0003900000 */
[----:B------:R-:W2:Y:S02]  /*1c7b0*/  @!P3 SYNCS.PHASECHK.TRANS64 P3, [R9+URZ+0x16830], R10 ;  /* 0x0168300a0900b5a7 */ /* 0x000ea4000806007f */
[----:B--2---:R-:W-:Y:S05]  /*1c7c0*/  @!P3 BRA `(.L_x_14519) ;  /* 0xfffffffc00f0b947 */ /* 0x004fea000383ffff */
[----:B------:R-:W-:Y:S05]  /*1c7d0*/  BRA `(.L_x_14518) ;  /* 0xffffff2800907947 */ /* 0x000fea000383ffff */
.L_x_14523:
[----:B-1----:R1:W2:Y:S02]  /*1c7e0*/  SYNCS.PHASECHK.TRANS64.TRYWAIT P2, [R9+URZ+0x16850], R8 ;  /* 0x01685008090075a7 */ /* 0x0022a4000804017f */
[----:B--2---:R-:W-:Y:S05]  /*1c7f0*/  @!P2 NANOSLEEP.SYNCS 0x989680 ;  /* 0x009896800000a95d */ /* 0x004fea0003900000 */
[----:B------:R-:W2:Y:S02]  /*1c800*/  @!P2 SYNCS.PHASECHK.TRANS64 P2, [R9+URZ+0x16850], R8 ;  /* 0x016850080900a5a7 */ /* 0x000ea4000804007f */
[----:B--2---:R-:W-:Y:S05]  /*1c810*/  @!P2 BRA `(.L_x_14523) ;  /* 0xfffffffc00f0a947 */ /* 0x004fea000383ffff */
[----:B------:R-:W-:Y:S05]  /*1c820*/  BRA `(.L_x_14520) ;  /* 0xffffff2c00507947 */ /* 0x000fea000383ffff */
.L_x_14528:
[----:B-1----:R1:W2:Y:S02]  /*1c830*/  SYNCS.PHASECHK.TRANS64.TRYWAIT P0, [R13+URZ+0x16850], R4 ;  /* 0x016850040d0075a7 */ /* 0x0022a4000800017f */
[----:B--2---:R-:W-:Y:S05]  /*1c840*/  @!P0 NANOSLEEP.SYNCS 0x989680 ;  /* 0x009896800000895d */ /* 0x004fea0003900000 */
[----:B------:R-:W2:Y:S02]  /*1c850*/  @!P0 SYNCS.PHASECHK.TRANS64 P0, [R13+URZ+0x16850], R4 ;  /* 0x016850040d0085a7 */ /* 0x000ea4000800007f */
[----:B--2---:R-:W-:Y:S05]  /*1c860*/  @!P0 BRA `(.L_x_14528) ;  /* 0xfffffffc00f08947 */ /* 0x004fea000383ffff */
[----:B------:R-:W-:Y:S05]  /*1c870*/  BRA `(.L_x_14527) ;  /* 0xffffff5000147947 */ /* 0x000fea000383ffff */
.L_x_14533:
        /* <DEDUP_REMOVED lines=8> */
.L_x_14721:
[----:B------:R-:W-:Y:S02]  /*1c900*/  VIADD R20, R42, 0x30 ;  /* 0x000000302a147836 */ /* 0x000fe40000000000 */
[----:B------:R-:W-:Y:S02]  /*1c910*/  IMAD.MOV.U32 R13, RZ, RZ, R40 ;  /* 0x000000ffff0d7224 */ /* 0x000fe400078e0028 */
[----:B------:R-:W-:-:S07]  /*1c920*/  IMAD.MOV.U32 R0, RZ, RZ, R14 ;  /* 0x000000ffff007224 */ /* 0x000fce00078e000e */
[----:B------:R-:W-:Y:S05]  /*1c930*/  WARPSYNC.COLLECTIVE R15, `(.L_x_14722) ;  /* 0x000000000f087348 */ /* 0x000fea0003c00000 */
[----:B------:R0:W1:Y:S02]  /*1c940*/  SHFL.IDX P6, R14, R13, R12, R11 ;  /* 0x0000000c0d0e7389 */ /* 0x00006400000c000b */
[----:B01----:R-:W-:Y:S01]  /*1c950*/  ENDCOLLECTIVE ;  /* 0x000000000000791b */ /* 0x003fe20003800000 */
.L_x_14722:
        /* <DEDUP_REMOVED lines=12> */
.L_x_14723:
[----:B------:R-:W-:-:S04]  /*1ca20*/  @!P3 LEA R28, P5, R44, R3, 0x1 ;  /* 0x000000032c1cb211 */ /* 0x000fc800078a08ff */
[----:B------:R-:W-:Y:S01]  /*1ca30*/  @!P3 LEA.HI.X R3, R44, R0, R43, 0x1, P5 ;  /* 0x000000002c03b211 */ /* 0x000fe200028f0c2b */
[----:B------:R-:W-:Y:S02]  /*1ca40*/  IMAD.MOV.U32 R13, RZ, RZ, R40 ;  /* 0x000000ffff0d7224 */ /* 0x000fe400078e0028 */
[----:B------:R-:W-:-:S07]  /*1ca50*/  IMAD.MOV.U32 R8, RZ, RZ, R14 ;  /* 0x000000ffff087224 */ /* 0x000fce00078e000e */
[----:B------:R-:W-:Y:S05]  /*1ca60*/  WARPSYNC.COLLECTIVE R15, `(.L_x_14724) ;  /* 0x000000000f087348 */ /* 0x000fea0003c00000 */
[----:B------:R0:W1:Y:S02]  /*1ca70*/  SHFL.IDX P6, R14, R13, R12, R11 ;  /* 0x0000000c0d0e7389 */ /* 0x00006400000c000b */
[----:B01----:R-:W-:Y:S01]  /*1ca80*/  ENDCOLLECTIVE ;  /* 0x000000000000791b */ /* 0x003fe20003800000 */
.L_x_14724:
[----:B------:R-:W-:Y:S02]  /*1ca90*/  IMAD.MOV.U32 R13, RZ, RZ, R41 ;  /* 0x000000ffff0d7224 */ /* 0x000fe400078e0029 */
[----:B------:R-:W-:Y:S02]  /*1caa0*/  IMAD.MOV.U32 R12, RZ, RZ, 0x2 ;  /* 0x00000002ff0c7424 */ /* 0x000fe400078e00ff */
[----:B------:R-:W-:-:S07]  /*1cab0*/  IMAD.MOV.U32 R9, RZ, RZ, R14 ;  /* 0x000000ffff097224 */ /* 0x000fce00078e000e */
[----:B------:R-:W-:Y:S05]  /*1cac0*/  WARPSYNC.COLLECTIVE R15, `(.L_x_14725) ;  /* 0x000000000f087348 */ /* 0x000fea0003c00000 */
[----:B------:R0:W1:Y:S02]  /*1cad0*/  SHFL.IDX P6, R14, R13, R12, R11 ;  /* 0x0000000c0d0e7389 */ /* 0x00006400000c000b */
[----:B01----:R-:W-:Y:S01]  /*1cae0*/  ENDCOLLECTIVE ;  /* 0x000000000000791b */ /* 0x003fe20003800000 */
.L_x_14725:
[----:B------:R-:W-:Y:S01]  /*1caf0*/  @!P4 LEA R20, P1, R44, R9, 0x1 ;  /* 0x000000092c14c211 */ /* 0x000fe200078208ff */
[----:B------:R-:W-:-:S03]  /*1cb00*/  @!P3 IMAD.MOV.U32 R9, RZ, RZ, R3 ;  /* 0x000000ffff09b224 */ /* 0x000fc600078e0003 */
[----:B------:R-:W-:Y:S01]  /*1cb10*/  @!P4 LEA.HI.X R21, R44, R8, R43, 0x1, P1 ;  /* 0x000000082c15c211 */ /* 0x000fe200008f0c2b */
[----:B------:R-:W-:-:S05]  /*1cb20*/  @!P3 IMAD.MOV.U32 R8, RZ, RZ, R28 ;  /* 0x000000ffff08b224 */ /* 0x000fca00078e001c */
[----:B------:R0:W-:Y:S01]  /*1cb30*/  @!P3 ST.E.128 desc[UR40][R8.64], R4 ;  /* 0x000000040800b985 */ /* 0x0001e2000c101d28 */
[----:B------:R-:W-:-:S03]  /*1cb40*/  MOV R13, R40 ;  /* 0x00000028000d7202 */ /* 0x000fc60000000f00 */
[----:B------:R0:W-:Y:S01]  /*1cb50*/  @!P4 ST.E.128 desc[UR40][R20.64], R24 ;  /* 0x000000181400c985 */ /* 0x0001e2000c101d28 */
[----:B------:R-:W-:-:S07]  /*1cb60*/  IMAD.MOV.U32 R10, RZ, RZ, R14 ;  /* 0x000000ffff0a7224 */ /* 0x000fce00078e000e */
[----:B0-----:R-:W-:Y:S05]  /*1cb70*/  WARPSYNC.COLLECTIVE R15, `(.L_x_14726) ;  /* 0x000000000f087348 */ /* 0x001fea0003c00000 */
[----:B------:R1:W2:Y:S02]  /*1cb80*/  SHFL.IDX P6, R14, R13, R12, R11 ;  /* 0x0000000c0d0e7389 */ /* 0x0002a400000c000b */
[----:B012---:R-:W-:Y:S01]  /*1cb90*/  ENDCOLLECTIVE ;  /* 0x000000000000791b */ /* 0x007fe20003800000 */
.L_x_14726:
[----:B------:R-:W-:Y:S02]  /*1cba0*/  IMAD.MOV.U32 R13, RZ, RZ, R41 ;  /* 0x000000ffff0d7224 */ /* 0x000fe400078e0029 */
[----:B------:R-:W-:Y:S01]  /*1cbb0*/  IMAD.MOV.U32 R12, RZ, RZ, 0x3 ;  /* 0x00000003ff0c7424 */ /* 0x000fe200078e00ff */
[----:B------:R-:W-:-:S13]  /*1cbc0*/  @!P2 LEA R45, P5, R44, R14, 0x1 ;  /* 0x0000000e2c2da211 */ /* 0x000fda00078a08ff */
[----:B------:R-:W-:Y:S05]  /*1cbd0*/  WARPSYNC.COLLECTIVE R15, `(.L_x_14727) ;  /* 0x000000000f087348 */ /* 0x000fea0003c00000 */
[----:B------:R0:W1:Y:S02]  /*1cbe0*/  SHFL.IDX P6, R14, R13, R12, R11 ;  /* 0x0000000c0d0e7389 */ /* 0x00006400000c000b */
[----:B01----:R-:W-:Y:S01]  /*1cbf0*/  ENDCOLLECTIVE ;  /* 0x000000000000791b */ /* 0x003fe20003800000 */
.L_x_14727:
        /* <DEDUP_REMOVED lines=9> */
.L_x_14728:
[----:B------:R-:W-:Y:S05]  /*1cc90*/  BRA `(.L_x_14729) ;  /* 0xffffff6400487947 */ /* 0x000fea000383ffff */
.L_x_14535:
[----:B------:R-:W-:Y:S02]  /*1cca0*/  IMAD.MOV.U32 R13, RZ, RZ, R4 ;  /* 0x000000ffff0d7224 */ /* 0x000fe400078e0004 */
[----:B------:R-:W-:Y:S02]  /*1ccb0*/  IMAD.MOV.U32 R12, RZ, RZ, RZ ;  /* 0x000000ffff0c7224 */ /* 0x000fe400078e00ff */
[----:B------:R-:W-:Y:S02]  /*1ccc0*/  IMAD.MOV.U32 R11, RZ, RZ, 0x1c1f ;  /* 0x00001c1fff0b7424 */ /* 0x000fe400078e00ff */
[----:B------:R-:W-:-:S07]  /*1ccd0*/  IMAD.MOV.U32 R15, RZ, RZ, -0x1 ;  /* 0xffffffffff0f7424 */ /* 0x000fce00078e00ff */
[----:B------:R-:W-:Y:S05]  /*1cce0*/  WARPSYNC.COLLECTIVE R15, `(.L_x_14730) ;  /* 0x000000000f087348 */ /* 0x000fea0003c00000 */
[----:B------:R0:W1:Y:S02]  /*1ccf0*/  SHFL.IDX P6, R14, R13, R12, R11 ;  /* 0x0000000c0d0e7389 */ /* 0x00006400000c000b */
[----:B01----:R-:W-:Y:S01]  /*1cd00*/  ENDCOLLECTIVE ;  /* 0x000000000000791b */ /* 0x003fe20003800000 */
.L_x_14730:
[----:B------:R-:W-:Y:S02]  /*1cd10*/  IMAD.MOV.U32 R13, RZ, RZ, R0 ;  /* 0x000000ffff0d7224 */ /* 0x000fe400078e0000 */
[----:B------:R-:W-:-:S07]  /*1cd20*/  IMAD.MOV.U32 R3, RZ, RZ, R14 ;  /* 0x000000ffff037224 */ /* 0x000fce00078e000e */
[----:B------:R-:W-:Y:S05]  /*1cd30*/  WARPSYNC.COLLECTIVE R15, `(.L_x_14731) ;  /* 0x000000000f087348 */ /* 0x000fea0003c00000 */
[----:B------:R0:W1:Y:S02]  /*1cd40*/  SHFL.IDX P6, R14, R13, R12, R11 ;  /* 0x0000000c0d0e7389 */ /* 0x00006400000c000b */
[----:B01----:R-:W-:Y:S01]  /*1cd50*/  ENDCOLLECTIVE ;  /* 0x000000000000791b */ /* 0x003fe20003800000 */
.L_x_14731:
[----:B------:R-:W-:Y:S05]  /*1cd60*/  BRA `(.L_x_14732) ;  /* 0xffffff6800247947 */ /* 0x000fea000383ffff */
.L_x_14538:
[----:B------:R-:W-:Y:S01]  /*1cd70*/  BSSY B1, `(.L_x_14733) ;  /* 0x0000008000017945 */ /* 0x000fe20003800000 */
[----:B---3--:R-:W-:Y:S01]  /*1cd80*/  MOV R13, R4 ;  /* 0x00000004000d7202 */ /* 0x008fe20000000f00 */
[----:B------:R-:W-:Y:S02]  /*1cd90*/  IMAD.MOV.U32 R12, RZ, RZ, 0x1 ;  /* 0x00000001ff0c7424 */ /* 0x000fe400078e00ff */
[----:B------:R-:W-:Y:S02]  /*1cda0*/  IMAD.MOV.U32 R11, RZ, RZ, 0x1c1f ;  /* 0x00001c1fff0b7424 */ /* 0x000fe400078e00ff */
[----:B------:R-:W-:-:S07]  /*1cdb0*/  IMAD.MOV.U32 R15, RZ, RZ, -0x1 ;  /* 0xffffffffff0f7424 */ /* 0x000fce00078e00ff */
[----:B012---:R-:W-:Y:S05]  /*1cdc0*/  WARPSYNC.COLLECTIVE R15, `(.L_x_14734) ;  /* 0x000000000f087348 */ /* 0x007fea0003c00000 */
[----:B--2---:R2:W3:Y:S02]  /*1cdd0*/  SHFL.IDX P6, R14, R13, R12, R11 ;  /* 0x0000000c0d0e7389 */ /* 0x0044e400000c000b */
[----:B0123--:R-:W-:Y:S01]  /*1cde0*/  ENDCOLLECTIVE ;  /* 0x000000000000791b */ /* 0x00ffe20003800000 */
.L_x_14734:
[----:B------:R-:W-:Y:S05]  /*1cdf0*/  BSYNC B1 ;  /* 0x0000000000017941 */ /* 0x000fea0003800000 */
.L_x_14733:
        /* <DEDUP_REMOVED lines=8> */
.L_x_14735:
[----:B------:R-:W-:Y:S05]  /*1ce80*/  BRA `(.L_x_14736) ;  /* 0xffffff6800807947 */ /* 0x000fea000383ffff */
.L_x_14542:
        /* <DEDUP_REMOVED lines=9> */
.L_x_14737:
        /* <DEDUP_REMOVED lines=10> */
.L_x_14738:
[----:B------:R-:W-:Y:S01]  /*1cfc0*/  IMAD.MOV.U32 R13, RZ, RZ, R20 ;  /* 0x000000ffff0d7224 */ /* 0x000fe200078e0014 */
[----:B------:R-:W-:Y:S01]  /*1cfd0*/  MOV R12, 0x1 ;  /* 0x00000001000c7802 */ /* 0x000fe20000000f00 */
[----:B------:R-:W-:-:S07]  /*1cfe0*/  IMAD.MOV.U32 R3, RZ, RZ, R14 ;  /* 0x000000ffff037224 */ /* 0x000fce00078e000e */
[----:B------:R-:W-:Y:S05]  /*1cff0*/  WARPSYNC.COLLECTIVE R15, `(.L_x_14739) ;  /* 0x000000000f087348 */ /* 0x000fea0003c00000 */
[----:B------:R0:W1:Y:S02]  /*1d000*/  SHFL.IDX P6, R14, R13, R12, R11 ;  /* 0x0000000c0d0e7389 */ /* 0x00006400000c000b */
[----:B01----:R-:W-:Y:S01]  /*1d010*/  ENDCOLLECTIVE ;  /* 0x000000000000791b */ /* 0x003fe20003800000 */
.L_x_14739:
[----:B------:R-:W-:-:S04]  /*1d020*/  @!P3 LEA R10, P5, R44, R3, 0x1 ;  /* 0x000000032c0ab211 */ /* 0x000fc800078a08ff */
[----:B------:R-:W-:Y:S01]  /*1d030*/  @!P3 LEA.HI.X R3, R44, R0, R43, 0x1, P5 ;  /* 0x000000002c03b211 */ /* 0x000fe200028f0c2b */
[----:B------:R-:W-:Y:S02]  /*1d040*/  IMAD.MOV.U32 R13, RZ, RZ, R7 ;  /* 0x000000ffff0d7224 */ /* 0x000fe400078e0007 */
[----:B------:R-:W-:-:S07]  /*1d050*/  IMAD.MOV.U32 R4, RZ, RZ, R14 ;  /* 0x000000ffff047224 */ /* 0x000fce00078e000e */
[----:B------:R-:W-:Y:S05]  /*1d060*/  WARPSYNC.COLLECTIVE R15, `(.L_x_14740) ;  /* 0x000000000f087348 */ /* 0x000fea0003c00000 */
[----:B------:R0:W1:Y:S02]  /*1d070*/  SHFL.IDX P6, R14, R13, R12, R11 ;  /* 0x0000000c0d0e7389 */ /* 0x00006400000c000b */
[----:B01----:R-:W-:Y:S01]  /*1d080*/  ENDCOLLECTIVE ;  /* 0x000000000000791b */ /* 0x003fe20003800000 */
.L_x_14740:
[----:B------:R-:W-:Y:S02]  /*1d090*/  IMAD.MOV.U32 R13, RZ, RZ, R20 ;  /* 0x000000ffff0d7224 */ /* 0x000fe400078e0014 */
[----:B------:R-:W-:Y:S02]  /*1d0a0*/  IMAD.MOV.U32 R12, RZ, RZ, 0x2 ;  /* 0x00000002ff0c7424 */ /* 0x000fe400078e00ff */
[----:B------:R-:W-:-:S07]  /*1d0b0*/  IMAD.MOV.U32 R5, RZ, RZ, R14 ;  /* 0x000000ffff057224 */ /* 0x000fce00078e000e */
[----:B------:R-:W-:Y:S05]  /*1d0c0*/  WARPSYNC.COLLECTIVE R15, `(.L_x_14741) ;  /* 0x000000000f087348 */ /* 0x000fea0003c00000 */
[----:B------:R0:W1:Y:S02]  /*1d0d0*/  SHFL.IDX P6, R14, R13, R12, R11 ;  /* 0x0000000c0d0e7389 */ /* 0x00006400000c000b */
[----:B01----:R-:W-:Y:S01]  /*1d0e0*/  ENDCOLLECTIVE ;  /* 0x000000000000791b */ /* 0x003fe20003800000 */
.L_x_14741:
[----:B------:R-:W-:-:S04]  /*1d0f0*/  @!P4 LEA R8, P1, R44, R5, 0x1 ;  /* 0x000000052c08c211 */ /* 0x000fc800078208ff */
[----:B------:R-:W-:Y:S01]  /*1d100*/  @!P4 LEA.HI.X R9, R44, R4, R43, 0x1, P1 ;  /* 0x000000042c09c211 */ /* 0x000fe200008f0c2b */
[----:B------:R-:W-:Y:S02]  /*1d110*/  IMAD.MOV.U32 R13, RZ, RZ, R7 ;  /* 0x000000ffff0d7224 */ /* 0x000fe400078e0007 */
[----:B------:R-:W-:-:S07]  /*1d120*/  IMAD.MOV.U32 R6, RZ, RZ, R14 ;  /* 0x000000ffff067224 */ /* 0x000fce00078e000e */
[----:B------:R-:W-:Y:S05]  /*1d130*/  WARPSYNC.COLLECTIVE R15, `(.L_x_14742) ;  /* 0x000000000f087348 */ /* 0x000fea0003c00000 */
[----:B------:R0:W1:Y:S02]  /*1d140*/  SHFL.IDX P6, R14, R13, R12, R11 ;  /* 0x0000000c0d0e7389 */ /* 0x00006400000c000b */
[----:B01----:R-:W-:Y:S01]  /*1d150*/  ENDCOLLECTIVE ;  /* 0x000000000000791b */ /* 0x003fe20003800000 */
.L_x_14742:
[----:B------:R-:W-:Y:S02]  /*1d160*/  @!P3 IMAD.MOV.U32 R11, RZ, RZ, R3 ;  /* 0x000000ffff0bb224 */ /* 0x000fe400078e0003 */
[----:B------:R-:W-:Y:S02]  /*1d170*/  IMAD.MOV.U32 R13, RZ, RZ, R20 ;  /* 0x000000ffff0d7224 */ /* 0x000fe400078e0014 */
[----:B------:R-:W-:Y:S01]  /*1d180*/  IMAD.MOV.U32 R12, RZ, RZ, 0x3 ;  /* 0x00000003ff0c7424 */ /* 0x000fe200078e00ff */
[----:B------:R0:W-:Y:S04]  /*1d190*/  @!P3 ST.E.128 desc[UR40][R10.64], RZ ;  /* 0x000000ff0a00b985 */ /* 0x0001e8000c101d28 */
[----:B------:R1:W-:Y:S01]  /*1d1a0*/  @!P4 ST.E.128 desc[UR40][R8.64], RZ ;  /* 0x000000ff0800c985 */ /* 0x0003e2000c101d28 */
[----:B------:R-:W-:-:S04]  /*1d1b0*/  @!P2 LEA R25, P5, R44, R14, 0x1 ;  /* 0x0000000e2c19a211 */ /* 0x000fc800078a08ff */
[----:B------:R-:W-:Y:S01]  /*1d1c0*/  @!P2 LEA.HI.X R5, R44, R6, R43, 0x1, P5 ;  /* 0x000000062c05a211 */ /* 0x000fe200028f0c2b */
[----:B0-----:R-:W-:Y:S01]  /*1d1d0*/  IMAD.MOV.U32 R11, RZ, RZ, 0x181f ;  /* 0x0000181fff0b7424 */ /* 0x001fe200078e00ff */
[----:B------:R-:W-:-:S07]  /*1d1e0*/  @!P2 MOV R4, R25 ;  /* 0x000000190004a202 */ /* 0x000fce0000000f00 */
[----:B-1----:R-:W-:Y:S05]  /*1d1f0*/  WARPSYNC.COLLECTIVE R15, `(.L_x_14743) ;  /* 0x000000000f087348 */ /* 0x002fea0003c00000 */
[----:B------:R0:W2:Y:S02]  /*1d200*/  SHFL.IDX P6, R14, R13, R12, R11 ;  /* 0x0000000c0d0e7389 */ /* 0x0000a400000c000b */
[----:B012---:R-:W-:Y:S01]  /*1d210*/  ENDCOLLECTIVE ;  /* 0x000000000000791b */ /* 0x007fe20003800000 */
.L_x_14743:
[----:B------:R0:W-:Y:S01]  /*1d220*/  @!P2 ST.E.128 desc[UR40][R4.64], RZ ;  /* 0x000000ff0400a985 */ /* 0x0001e2000c101d28 */
[----:B------:R-:W-:Y:S02]  /*1d230*/  IMAD.MOV.U32 R13, RZ, RZ, R7 ;  /* 0x000000ffff0d7224 */ /* 0x000fe400078e0007 */
[----:B------:R-:W-:-:S07]  /*1d240*/  IMAD.MOV.U32 R0, RZ, RZ, R14 ;  /* 0x000000ffff007224 */ /* 0x000fce00078e000e */
[----:B0-----:R-:W-:Y:S05]  /*1d250*/  WARPSYNC.COLLECTIVE R15, `(.L_x_14744) ;  /* 0x000000000f087348 */ /* 0x001fea0003c00000 */
[----:B------:R1:W2:Y:S02]  /*1d260*/  SHFL.IDX P6, R14, R13, R12, R11 ;  /* 0x0000000c0d0e7389 */ /* 0x0002a400000c000b */
[----:B012---:R-:W-:Y:S01]  /*1d270*/  ENDCOLLECTIVE ;  /* 0x000000000000791b */ /* 0x007fe20003800000 */
.L_x_14744:
[----:B------:R-:W-:Y:S05]  /*1d280*/  BRA `(.L_x_14745) ;  /* 0xffffff7000887947 */ /* 0x000fea000383ffff */
.L_x_14561:
        /* <DEDUP_REMOVED lines=11> */
.L_x_14747:
[----:B------:R-:W-:Y:S05]  /*1d340*/  BSYNC B1 ;  /* 0x0000000000017941 */ /* 0x000fea0003800000 */
.L_x_14746:
[----:B------:R-:W-:Y:S05]  /*1d350*/  BRA `(.L_x_14748) ;  /* 0xffffff8c00647947 */ /* 0x000fea000383ffff */
.L_x_14563:
[----:B------:R-:W-:Y:S01]  /*1d360*/  BSSY B1, `(.L_x_14749) ;  /* 0x0000006000017945 */ /* 0x000fe20003800000 */
[----:B------:R-:W-:-:S07]  /*1d370*/  IMAD.MOV.U32 R15, RZ, RZ, -0x1 ;  /* 0xffffffffff0f7424 */ /* 0x000fce00078e00ff */
[----:B01----:R-:W-:Y:S05]  /*1d380*/  WARPSYNC.COLLECTIVE R15, `(.L_x_14750) ;  /* 0x000000000f0c7348 */ /* 0x003fea0003c00000 */
[----:B------:R-:W-:Y:S02]  /*1d390*/  ELECT P6, UR62, PT ;  /* 0x00000000003e782f */ /* 0x000fe400038c0000 */
[----:B------:R-:W-:Y:S01]  /*1d3a0*/  MOV R14, UR62 ;  /* 0x0000003e000e7c02 */ /* 0x000fe20008000f00 */
[----:B01----:R-:W-:Y:S10]  /*1d3b0*/  ENDCOLLECTIVE ;  /* 0x000000000000791b */ /* 0x003ff40003800000 */
.L_x_14750:
[----:B------:R-:W-:Y:S05]  /*1d3c0*/  BSYNC B1 ;  /* 0x0000000000017941 */ /* 0x000fea0003800000 */
.L_x_14749:
[----:B------:R-:W-:Y:S05]  /*1d3d0*/  BRA `(.L_x_14562) ;  /* 0xffffff8c005c7947 */ /* 0x000fea000383ffff */
.L_x_14565:
[----:B0-----:R0:W2:Y:S02]  /*1d3e0*/  SYNCS.PHASECHK.TRANS64.TRYWAIT P0, [R16+URZ+0x16820], R6 ;  /* 0x01682006100075a7 */ /* 0x0010a4000800017f */
[----:B--2---:R-:W-:Y:S05]  /*1d3f0*/  @!P0 NANOSLEEP.SYNCS 0x989680 ;  /* 0x009896800000895d */ /* 0x004fea0003900000 */
[----:B------:R-:W2:Y:S02]  /*1d400*/  @!P0 SYNCS.PHASECHK.TRANS64 P0, [R16+URZ+0x16820], R6 ;  /* 0x01682006100085a7 */ /* 0x000ea4000800007f */
[----:B--2---:R-:W-:Y:S05]  /*1d410*/  @!P0 BRA `(.L_x_14565) ;  /* 0xfffffffc00f08947 */ /* 0x004fea000383ffff */
[----:B------:R-:W-:Y:S05]  /*1d420*/  BRA `(.L_x_14751) ;  /* 0xffffff8c006c7947 */ /* 0x000fea000383ffff */
.L_x_14569:
[----:B0-----:R0:W2:Y:S02]  /*1d430*/  SYNCS.PHASECHK.TRANS64.TRYWAIT P0, [R6+URZ+0x168a0], R7 ;  /* 0x0168a007060075a7 */ /* 0x0010a4000800017f */
[----:B--2---:R-:W-:Y:S05]  /*1d440*/  @!P0 NANOSLEEP.SYNCS 0x989680 ;  /* 0x009896800000895d */ /* 0x004fea0003900000 */
[----:B------:R-:W2:Y:S02]  /*1d450*/  @!P0 SYNCS.PHASECHK.TRANS64 P0, [R6+URZ+0x168a0], R7 ;  /* 0x0168a007060085a7 */ /* 0x000ea4000800007f */
[----:B--2---:R-:W-:Y:S05]  /*1d460*/  @!P0 BRA `(.L_x_14569) ;  /* 0xfffffffc00f08947 */ /* 0x004fea000383ffff */
[----:B------:R-:W-:Y:S05]  /*1d470*/  BRA `(.L_x_14752) ;  /* 0xffffff8c00887947 */ /* 0x000fea000383ffff */
.L_x_14574:
[----:B-1----:R1:W2:Y:S02]  /*1d480*/  SYNCS.PHASECHK.TRANS64.TRYWAIT P0, [R6+URZ+0x168c0], R7 ;  /* 0x0168c007060075a7 */ /* 0x0022a4000800017f */
[----:B--2---:R-:W-:Y:S05]  /*1d490*/  @!P0 NANOSLEEP.SYNCS 0x989680 ;  /* 0x009896800000895d */ /* 0x004fea0003900000 */
[----:B------:R-:W2:Y:S02]  /*1d4a0*/  @!P0 SYNCS.PHASECHK.TRANS64 P0, [R6+URZ+0x168c0], R7 ;  /* 0x0168c007060085a7 */ /* 0x000ea4000800007f */
[----:B--2---:R-:W-:Y:S05]  /*1d4b0*/  @!P0 BRA `(.L_x_14574) ;  /* 0xfffffffc00f08947 */ /* 0x004fea000383ffff */
[----:B------:R-:W-:Y:S05]  /*1d4c0*/  BRA `(.L_x_14753) ;  /* 0xffffff9000087947 */ /* 0x000fea000383ffff */
.L_x_14581:
[----:B--2---:R2:W3:Y:S02]  /*1d4d0*/  SYNCS.PHASECHK.TRANS64.TRYWAIT P1, [R6+URZ+0x168a0], R7 ;  /* 0x0168a007060075a7 */ /* 0x0044e4000802017f */
[----:B---3--:R-:W-:Y:S05]  /*1d4e0*/  @!P1 NANOSLEEP.SYNCS 0x989680 ;  /* 0x009896800000995d */ /* 0x008fea0003900000 */
[----:B------:R-:W3:Y:S02]  /*1d4f0*/  @!P1 SYNCS.PHASECHK.TRANS64 P1, [R6+URZ+0x168a0], R7 ;  /* 0x0168a007060095a7 */ /* 0x000ee4000802007f */
[----:B---3--:R-:W-:Y:S05]  /*1d500*/  @!P1 BRA `(.L_x_14581) ;  /* 0xfffffffc00f09947 */ /* 0x008fea000383ffff */
[----:B------:R-:W-:Y:S05]  /*1d510*/  BRA `(.L_x_14754) ;  /* 0xffffff9000d47947 */ /* 0x000fea000383ffff */
.L_x_14586:
[----:B0-----:R0:W1:Y:S02]  /*1d520*/  SYNCS.PHASECHK.TRANS64.TRYWAIT P1, [R6+URZ+0x168c0], R7 ;  /* 0x0168c007060075a7 */ /* 0x001064000802017f */
[----:B-1----:R-:W-:Y:S05]  /*1d530*/  @!P1 NANOSLEEP.SYNCS 0x989680 ;  /* 0x009896800000995d */ /* 0x002fea0003900000 */
[----:B------:R-:W1:Y:S02]  /*1d540*/  @!P1 SYNCS.PHASECHK.TRANS64 P1, [R6+URZ+0x168c0], R7 ;  /* 0x0168c007060095a7 */ /* 0x000e64000802007f */
[----:B-1----:R-:W-:Y:S05]  /*1d550*/  @!P1 BRA `(.L_x_14586) ;  /* 0xfffffffc00f09947 */ /* 0x002fea000383ffff */
[----:B------:R-:W-:Y:S05]  /*1d560*/  BRA `(.L_x_14755) ;  /* 0xffffff94004c7947 */ /* 0x000fea000383ffff */
.L_x_14601:
        /* <DEDUP_REMOVED lines=11> */
.L_x_14757:
[----:B------:R-:W-:Y:S05]  /*1d620*/  BSYNC B0 ;  /* 0x0000000000007941 */ /* 0x000fea0003800000 */
.L_x_14756:
[----:B------:R-:W-:Y:S05]  /*1d630*/  BRA `(.L_x_14758) ;  /* 0xffffffa0002c7947 */ /* 0x000fea000383ffff */
.L_x_14603:
[----:B------:R-:W-:Y:S01]  /*1d640*/  BSSY B0, `(.L_x_14759) ;  /* 0x0000006000007945 */ /* 0x000fe20003800000 */
[----:B------:R-:W-:-:S07]  /*1d650*/  IMAD.MOV.U32 R15, RZ, RZ, -0x1 ;  /* 0xffffffffff0f7424 */ /* 0x000fce00078e00ff */
[----:B0123--:R-:W-:Y:S05]  /*1d660*/  WARPSYNC.COLLECTIVE R15, `(.L_x_14760) ;  /* 0x000000000f0c7348 */ /* 0x00ffea0003c00000 */
[----:B------:R-:W-:Y:S02]  /*1d670*/  ELECT P6, UR62, PT ;  /* 0x00000000003e782f */ /* 0x000fe400038c0000 */
[----:B------:R-:W-:Y:S01]  /*1d680*/  MOV R14, UR62 ;  /* 0x0000003e000e7c02 */ /* 0x000fe20008000f00 */
[----:B0123--:R-:W-:Y:S10]  /*1d690*/  ENDCOLLECTIVE ;  /* 0x000000000000791b */ /* 0x00fff40003800000 */
.L_x_14760:
[----:B------:R-:W-:Y:S05]  /*1d6a0*/  BSYNC B0 ;  /* 0x0000000000007941 */ /* 0x000fea0003800000 */
.L_x_14759:
[----:B------:R-:W-:Y:S05]  /*1d6b0*/  BRA `(.L_x_14761) ;  /* 0xffffffa000347947 */ /* 0x000fea000383ffff */
.L_x_14605:
[----:B0-----:R0:W4:Y:S02]  /*1d6c0*/  SYNCS.PHASECHK.TRANS64.TRYWAIT P0, [R0+URZ+0x16840], R2 ;  /* 0x01684002000075a7 */ /* 0x001124000800017f */
[----:B----4-:R-:W-:Y:S05]  /*1d6d0*/  @!P0 NANOSLEEP.SYNCS 0x989680 ;  /* 0x009896800000895d */ /* 0x010fea0003900000 */
[----:B------:R-:W4:Y:S02]  /*1d6e0*/  @!P0 SYNCS.PHASECHK.TRANS64 P0, [R0+URZ+0x16840], R2 ;  /* 0x01684002000085a7 */ /* 0x000f24000800007f */
[----:B----4-:R-:W-:Y:S05]  /*1d6f0*/  @!P0 BRA `(.L_x_14605) ;  /* 0xfffffffc00f08947 */ /* 0x010fea000383ffff */
[----:B------:R-:W-:Y:S05]  /*1d700*/  BRA `(.L_x_14762) ;  /* 0xffffffa000887947 */ /* 0x000fea000383ffff */
.L_x_14609:
        /* <DEDUP_REMOVED lines=12> */
.L_x_14763:
[----:B------:R-:W-:Y:S02]  /*1d7d0*/  IMAD.MOV.U32 R13, RZ, RZ, R0 ;  /* 0x000000ffff0d7224 */ /* 0x000fe400078e0000 */
[----:B------:R-:W-:-:S07]  /*1d7e0*/  IMAD.MOV.U32 R7, RZ, RZ, R14 ;  /* 0x000000ffff077224 */ /* 0x000fce00078e000e */
[----:B------:R-:W-:Y:S05]  /*1d7f0*/  WARPSYNC.COLLECTIVE R15, `(.L_x_14764) ;  /* 0x000000000f087348 */ /* 0x000fea0003c00000 */
[----:B------:R0:W1:Y:S02]  /*1d800*/  SHFL.IDX P6, R14, R13, R12, R11 ;  /* 0x0000000c0d0e7389 */ /* 0x00006400000c000b */
[----:B01----:R-:W-:Y:S01]  /*1d810*/  ENDCOLLECTIVE ;  /* 0x000000000000791b */ /* 0x003fe20003800000 */
.L_x_14764:
[----:B------:R-:W-:Y:S02]  /*1d820*/  IMAD.MOV.U32 R13, RZ, RZ, R4 ;  /* 0x000000ffff0d7224 */ /* 0x000fe400078e0004 */
[----:B------:R-:W-:Y:S01]  /*1d830*/  IMAD.MOV.U32 R12, RZ, RZ, 0x1 ;  /* 0x00000001ff0c7424 */ /* 0x000fe200078e00ff */
[----:B------:R-:W-:-:S07]  /*1d840*/  MOV R6, R14 ;  /* 0x0000000e00067202 */ /* 0x000fce0000000f00 */
[----:B------:R-:W-:Y:S05]  /*1d850*/  WARPSYNC.COLLECTIVE R15, `(.L_x_14765) ;  /* 0x000000000f087348 */ /* 0x000fea0003c00000 */
[----:B------:R0:W1:Y:S02]  /*1d860*/  SHFL.IDX P6, R14, R13, R12, R11 ;  /* 0x0000000c0d0e7389 */ /* 0x00006400000c000b */
[----:B01----:R-:W-:Y:S01]  /*1d870*/  ENDCOLLECTIVE ;  /* 0x000000000000791b */ /* 0x003fe20003800000 */
.L_x_14765:
[----:B------:R-:W-:-:S05]  /*1d880*/  @!P1 LEA R6, P2, R20, R6, 0x1 ;  /* 0x0000000614069211 */ /* 0x000fca00078408ff */
[----:B------:R-:W-:-:S05]  /*1d890*/  @!P1 IMAD.X R7, RZ, RZ, R7, P2 ;  /* 0x000000ffff079224 */ /* 0x000fca00010e0607 */
[----:B------:R-:W-:Y:S01]  /*1d8a0*/  @!PT LDS RZ, [RZ] ;  /* 0x00000000fffff984 */ /* 0x000fe20000000800 */
[----:B------:R-:W-:Y:S01]  /*1d8b0*/  @!PT LDS RZ, [RZ] ;  /* 0x00000000fffff984 */ /* 0x000fe20000000800 */
[----:B------:R-:W-:Y:S01]  /*1d8c0*/  @!PT LDS RZ, [RZ] ;  /* 0x00000000fffff984 */ /* 0x000fe20000000800 */
[----:B------:R0:W-:Y:S01]  /*1d8d0*/  @!P1 LDGSTS.E.BYPASS.LTC128B.128 [R10+0x8400], desc[UR40][R6.64], !P0 ;  /* 0x08400000060a9fae */ /* 0x0001e2000c101d68 */
[----:B------:R-:W-:Y:S01]  /*1d8e0*/  ISETP.GE.AND P1, PT, R8, R3, PT ;  /* 0x000000030800720c */ /* 0x000fe20003f26270 */
[----:B------:R-:W-:Y:S02]  /*1d8f0*/  IMAD.MOV.U32 R13, RZ, RZ, R0 ;  /* 0x000000ffff0d7224 */ /* 0x000fe400078e0000 */
[----:B0-----:R-:W-:-:S10]  /*1d900*/  IMAD.MOV.U32 R6, RZ, RZ, R14 ;  /* 0x000000ffff067224 */ /* 0x001fd400078e000e */
[----:B------:R-:W-:Y:S05]  /*1d910*/  WARPSYNC.COLLECTIVE R15, `(.L_x_14766) ;  /* 0x000000000f087348 */ /* 0x000fea0003c00000 */
[----:B------:R0:W1:Y:S02]  /*1d920*/  SHFL.IDX P6, R14, R13, R12, R11 ;  /* 0x0000000c0d0e7389 */ /* 0x00006400000c000b */
[----:B01----:R-:W-:Y:S01]  /*1d930*/  ENDCOLLECTIVE ;  /* 0x000000000000791b */ /* 0x003fe20003800000 */
.L_x_14766:
[----:B------:R-:W-:Y:S02]  /*1d940*/  IMAD.MOV.U32 R13, RZ, RZ, R4 ;  /* 0x000000ffff0d7224 */ /* 0x000fe400078e0004 */
[----:B------:R-:W-:Y:S02]  /*1d950*/  IMAD.MOV.U32 R12, RZ, RZ, 0x2 ;  /* 0x00000002ff0c7424 */ /* 0x000fe400078e00ff */
[----:B------:R-:W-:-:S07]  /*1d960*/  IMAD.MOV.U32 R7, RZ, RZ, R14 ;  /* 0x000000ffff077224 */ /* 0x000fce00078e000e */
[----:B------:R-:W-:Y:S05]  /*1d970*/  WARPSYNC.COLLECTIVE R15, `(.L_x_14767) ;  /* 0x000000000f087348 */ /* 0x000fea0003c00000 */
[----:B------:R0:W1:Y:S02]  /*1d980*/  SHFL.IDX P6, R14, R13, R12, R11 ;  /* 0x0000000c0d0e7389 */ /* 0x00006400000c000b */
[----:B01----:R-:W-:Y:S01]  /*1d990*/  ENDCOLLECTIVE ;  /* 0x000000000000791b */ /* 0x003fe20003800000 */
.L_x_14767:
        /* <DEDUP_REMOVED lines=16> */
.L_x_14768:
[----:B------:R-:W-:Y:S01]  /*1daa0*/  MOV R13, R4 ;  /* 0x00000004000d7202 */ /* 0x000fe20000000f00 */
[----:B------:R-:W-:Y:S02]  /*1dab0*/  IMAD.MOV.U32 R12, RZ, RZ, 0x3 ;  /* 0x00000003ff0c7424 */ /* 0x000fe400078e00ff */
[----:B------:R-:W-:-:S07]  /*1dac0*/  IMAD.MOV.U32 R7, RZ, RZ, R14 ;  /* 0x000000ffff077224 */ /* 0x000fce00078e000e */
[----:B------:R-:W-:Y:S05]  /*1dad0*/  WARPSYNC.COLLECTIVE R15, `(.L_x_14769) ;  /* 0x000000000f087348 */ /* 0x000fea0003c00000 */
[----:B------:R0:W1:Y:S02]  /*1dae0*/  SHFL.IDX P6, R14, R13, R12, R11 ;  /* 0x0000000c0d0e7389 */ /* 0x00006400000c000b */
[----:B01----:R-:W-:Y:S01]  /*1daf0*/  ENDCOLLECTIVE ;  /* 0x000000000000791b */ /* 0x003fe20003800000 */
.L_x_14769:
        /* <DEDUP_REMOVED lines=16> */
.L_x_14770:
[----:B------:R-:W-:Y:S02]  /*1dc00*/  IMAD.MOV.U32 R13, RZ, RZ, R4 ;  /* 0x000000ffff0d7224 */ /* 0x000fe400078e0004 */
[----:B------:R-:W-:Y:S02]  /*1dc10*/  IMAD.MOV.U32 R12, RZ, RZ, 0x4 ;  /* 0x00000004ff0c7424 */ /* 0x000fe400078e00ff */
[----:B------:R-:W-:-:S07]  /*1dc20*/  IMAD.MOV.U32 R7, RZ, RZ, R14 ;  /* 0x000000ffff077224 */ /* 0x000fce00078e000e */
[----:B------:R-:W-:Y:S05]  /*1dc30*/  WARPSYNC.COLLECTIVE R15, `(.L_x_14771) ;  /* 0x000000000f087348 */ /* 0x000fea0003c00000 */
[----:B------:R0:W1:Y:S02]  /*1dc40*/  SHFL.IDX P6, R14, R13, R12, R11 ;  /* 0x0000000c0d0e7389 */ /* 0x00006400000c000b */
[----:B01----:R-:W-:Y:S01]  /*1dc50*/  ENDCOLLECTIVE ;  /* 0x000000000000791b */ /* 0x003fe20003800000 */
.L_x_14771:
        /* <DEDUP_REMOVED lines=16> */
.L_x_14772:
[----:B------:R-:W-:Y:S02]  /*1dd60*/  IMAD.MOV.U32 R13, RZ, RZ, R4 ;  /* 0x000000ffff0d7224 */ /* 0x000fe400078e0004 */
[----:B------:R-:W-:Y:S02]  /*1dd70*/  IMAD.MOV.U32 R12, RZ, RZ, 0x5 ;  /* 0x00000005ff0c7424 */ /* 0x000fe400078e00ff */
[----:B------:R-:W-:-:S07]  /*1dd80*/  IMAD.MOV.U32 R7, RZ, RZ, R14 ;  /* 0x000000ffff077224 */ /* 0x000fce00078e000e */
[----:B------:R-:W-:Y:S05]  /*1dd90*/  WARPSYNC.COLLECTIVE R15, `(.L_x_14773) ;  /* 0x000000000f087348 */ /* 0x000fea0003c00000 */
[----:B------:R0:W1:Y:S02]  /*1dda0*/  SHFL.IDX P6, R14, R13, R12, R11 ;  /* 0x0000000c0d0e7389 */ /* 0x00006400000c000b */
[----:B01----:R-:W-:Y:S01]  /*1ddb0*/  ENDCOLLECTIVE ;  /* 0x000000000000791b */ /* 0x003fe20003800000 */
.L_x_14773:
        /* <DEDUP_REMOVED lines=16> */
.L_x_14774:
[----:B------:R-:W-:Y:S02]  /*1dec0*/  IMAD.MOV.U32 R13, RZ, RZ, R4 ;  /* 0x000000ffff0d7224 */ /* 0x000fe400078e0004 */
[----:B------:R-:W-:Y:S02]  /*1ded0*/  IMAD.MOV.U32 R12, RZ, RZ, 0x6 ;  /* 0x00000006ff0c7424 */ /* 0x000fe400078e00ff */
[----:B------:R-:W-:-:S07]  /*1dee0*/  IMAD.MOV.U32 R7, RZ, RZ, R14 ;  /* 0x000000ffff077224 */ /* 0x000fce00078e000e */
[----:B------:R-:W-:Y:S05]  /*1def0*/  WARPSYNC.COLLECTIVE R15, `(.L_x_14775) ;  /* 0x000000000f087348 */ /* 0x000fea0003c00000 */
[----:B------:R0:W1:Y:S02]  /*1df00*/  SHFL.IDX P6, R14, R13, R12, R11 ;  /* 0x0000000c0d0e7389 */ /* 0x00006400000c000b */
[----:B01----:R-:W-:Y:S01]  /*1df10*/  ENDCOLLECTIVE ;  /* 0x000000000000791b */ /* 0x003fe20003800000 */
.L_x_14775:
        /* <DEDUP_REMOVED lines=16> */
.L_x_14776:
[----:B------:R-:W-:Y:S02]  /*1e020*/  IMAD.MOV.U32 R13, RZ, RZ, R4 ;  /* 0x000000ffff0d7224 */ /* 0x000fe400078e0004 */
[----:B------:R-:W-:Y:S02]  /*1e030*/  IMAD.MOV.U32 R12, RZ, RZ, 0x7 ;  /* 0x00000007ff0c7424 */ /* 0x000fe400078e00ff */
[----:B------:R-:W-:-:S07]  /*1e040*/  IMAD.MOV.U32 R7, RZ, RZ, R14 ;  /* 0x000000ffff077224 */ /* 0x000fce00078e000e */
[----:B------:R-:W-:Y:S05]  /*1e050*/  WARPSYNC.COLLECTIVE R15, `(.L_x_14777) ;  /* 0x000000000f087348 */ /* 0x000fea0003c00000 */
[----:B------:R0:W1:Y:S02]  /*1e060*/  SHFL.IDX P6, R14, R13, R12, R11 ;  /* 0x0000000c0d0e7389 */ /* 0x00006400000c000b */
[----:B01----:R-:W-:Y:S01]  /*1e070*/  ENDCOLLECTIVE ;  /* 0x000000000000791b */ /* 0x003fe20003800000 */
.L_x_14777:
        /* <DEDUP_REMOVED lines=11> */
.L_x_14778:
        /* <DEDUP_REMOVED lines=13> */
.L_x_14779:
        /* <DEDUP_REMOVED lines=13> */
.L_x_14780:
[----:B------:R-:W-:Y:S02]  /*1e2d0*/  IMAD.MOV.U32 R13, RZ, RZ, R2 ;  /* 0x000000ffff0d7224 */ /* 0x000fe400078e0002 */
[----:B------:R-:W-:Y:S02]  /*1e2e0*/  IMAD.MOV.U32 R12, RZ, RZ, 0x1 ;  /* 0x00000001ff0c7424 */ /* 0x000fe400078e00ff */
[----:B------:R-:W-:-:S07]  /*1e2f0*/  IMAD.MOV.U32 R0, RZ, RZ, R14 ;  /* 0x000000ffff007224 */ /* 0x000fce00078e000e */
[----:B------:R-:W-:Y:S05]  /*1e300*/  WARPSYNC.COLLECTIVE R15, `(.L_x_14781) ;  /* 0x000000000f087348 */ /* 0x000fea0003c00000 */
[----:B------:R0:W1:Y:S02]  /*1e310*/  SHFL.IDX P6, R14, R13, R12, R11 ;  /* 0x0000000c0d0e7389 */ /* 0x00006400000c000b */
[----:B01----:R-:W-:Y:S01]  /*1e320*/  ENDCOLLECTIVE ;  /* 0x000000000000791b */ /* 0x003fe20003800000 */
.L_x_14781:
        /* <DEDUP_REMOVED lines=15> */
.L_x_14782:
[----:B------:R-:W-:Y:S02]  /*1e420*/  IMAD.MOV.U32 R13, RZ, RZ, R2 ;  /* 0x000000ffff0d7224 */ /* 0x000fe400078e0002 */
[----:B------:R-:W-:Y:S02]  /*1e430*/  IMAD.MOV.U32 R12, RZ, RZ, 0x2 ;  /* 0x00000002ff0c7424 */ /* 0x000fe400078e00ff */
[----:B------:R-:W-:-:S07]  /*1e440*/  IMAD.MOV.U32 R6, RZ, RZ, R14 ;  /* 0x000000ffff067224 */ /* 0x000fce00078e000e */
[----:B------:R-:W-:Y:S05]  /*1e450*/  WARPSYNC.COLLECTIVE R15, `(.L_x_14783) ;  /* 0x000000000f087348 */ /* 0x000fea0003c00000 */
[----:B------:R0:W1:Y:S02]  /*1e460*/  SHFL.IDX P6, R14, R13, R12, R11 ;  /* 0x0000000c0d0e7389 */ /* 0x00006400000c000b */
[----:B01----:R-:W-:Y:S01]  /*1e470*/  ENDCOLLECTIVE ;  /* 0x000000000000791b */ /* 0x003fe20003800000 */
.L_x_14783:
        /* <DEDUP_REMOVED lines=13> */
.L_x_14784:
[----:B------:R-:W-:Y:S02]  /*1e550*/  IMAD.MOV.U32 R13, RZ, RZ, R2 ;  /* 0x000000ffff0d7224 */ /* 0x000fe400078e0002 */
[----:B------:R-:W-:Y:S02]  /*1e560*/  IMAD.MOV.U32 R12, RZ, RZ, 0x3 ;  /* 0x00000003ff0c7424 */ /* 0x000fe400078e00ff */
[----:B------:R-:W-:-:S07]  /*1e570*/  IMAD.MOV.U32 R6, RZ, RZ, R14 ;  /* 0x000000ffff067224 */ /* 0x000fce00078e000e */
[----:B------:R-:W-:Y:S05]  /*1e580*/  WARPSYNC.COLLECTIVE R15, `(.L_x_14785) ;  /* 0x000000000f087348 */ /* 0x000fea0003c00000 */
[----:B------:R0:W1:Y:S02]  /*1e590*/  SHFL.IDX P6, R14, R13, R12, R11 ;  /* 0x0000000c0d0e7389 */ /* 0x00006400000c000b */
[----:B01----:R-:W-:Y:S01]  /*1e5a0*/  ENDCOLLECTIVE ;  /* 0x000000000000791b */ /* 0x003fe20003800000 */
.L_x_14785:
        /* <DEDUP_REMOVED lines=12> */
.L_x_14786:
[----:B------:R-:W-:Y:S01]  /*1e670*/  IMAD.MOV.U32 R2, RZ, RZ, R14 ;  /* 0x000000ffff027224 */ /* 0x000fe200078e000e */
[----:B------:R-:W-:Y:S06]  /*1e680*/  BRA `(.L_x_14787) ;  /* 0xffffffa000947947 */ /* 0x000fec000383ffff */
.L_x_14612:
[----:B0-----:R0:W1:Y:S02]  /*1e690*/  SYNCS.PHASECHK.TRANS64.TRYWAIT P0, [R16+URZ+0x16820], R0 ;  /* 0x01682000100075a7 */ /* 0x001064000800017f */
[----:B-1----:R-:W-:Y:S05]  /*1e6a0*/  @!P0 NANOSLEEP.SYNCS 0x989680 ;  /* 0x009896800000895d */ /* 0x002fea0003900000 */
[----:B------:R-:W1:Y:S02]  /*1e6b0*/  @!P0 SYNCS.PHASECHK.TRANS64 P0, [R16+URZ+0x16820], R0 ;  /* 0x01682000100085a7 */ /* 0x000e64000800007f */
[----:B-1----:R-:W-:Y:S05]  /*1e6c0*/  @!P0 BRA `(.L_x_14612) ;  /* 0xfffffffc00f08947 */ /* 0x002fea000383ffff */
[----:B------:R-:W-:Y:S05]  /*1e6d0*/  BRA `(.L_x_14788) ;  /* 0xffffffa000f47947 */ /* 0x000fea000383ffff */
.L_x_14621:
[----:B-1----:R1:W2:Y:S02]  /*1e6e0*/  SYNCS.PHASECHK.TRANS64.TRYWAIT P0, [R2+URZ+0x16840], R3 ;  /* 0x01684003020075a7 */ /* 0x0022a4000800017f */
[----:B--2---:R-:W-:Y:S05]  /*1e6f0*/  @!P0 NANOSLEEP.SYNCS 0x989680 ;  /* 0x009896800000895d */ /* 0x004fea0003900000 */
[----:B------:R-:W2:Y:S02]  /*1e700*/  @!P0 SYNCS.PHASECHK.TRANS64 P0, [R2+URZ+0x16840], R3 ;  /* 0x01684003020085a7 */ /* 0x000ea4000800007f */
[----:B--2---:R-:W-:Y:S05]  /*1e710*/  @!P0 BRA `(.L_x_14621) ;  /* 0xfffffffc00f08947 */ /* 0x004fea000383ffff */
[----:B------:R-:W-:Y:S05]  /*1e720*/  BRA `(.L_x_14789) ;  /* 0xffffffa400c87947 */ /* 0x000fea000383ffff */
.L_x_14626:
[----:B0-----:R0:W1:Y:S02]  /*1e730*/  SYNCS.PHASECHK.TRANS64.TRYWAIT P0, [R3+URZ+0x60], R2 ;  /* 0x00006002030075a7 */ /* 0x001064000800017f */
[----:B-1----:R-:W-:Y:S05]  /*1e740*/  @!P0 NANOSLEEP.SYNCS 0x989680 ;  /* 0x009896800000895d */ /* 0x002fea0003900000 */
[----:B------:R-:W1:Y:S02]  /*1e750*/  @!P0 SYNCS.PHASECHK.TRANS64 P0, [R3+URZ+0x60], R2 ;  /* 0x00006002030085a7 */ /* 0x000e64000800007f */
[----:B-1----:R-:W-:Y:S05]  /*1e760*/  @!P0 BRA `(.L_x_14626) ;  /* 0xfffffffc00f08947 */ /* 0x002fea000383ffff */
[----:B------:R-:W-:Y:S05]  /*1e770*/  BRA `(.L_x_14790) ;  /* 0xffffffa800547947 */ /* 0x000fea000383ffff */
.L_x_14634:
[----:B-1----:R1:W2:Y:S02]  /*1e780*/  SYNCS.PHASECHK.TRANS64.TRYWAIT P0, [R2+URZ+0x16840], R3 ;  /* 0x01684003020075a7 */ /* 0x0022a4000800017f */
[----:B--2---:R-:W-:Y:S05]  /*1e790*/  @!P0 NANOSLEEP.SYNCS 0x989680 ;  /* 0x009896800000895d */ /* 0x004fea0003900000 */
[----:B------:R-:W2:Y:S02]  /*1e7a0*/  @!P0 SYNCS.PHASECHK.TRANS64 P0, [R2+URZ+0x16840], R3 ;  /* 0x01684003020085a7 */ /* 0x000ea4000800007f */
[----:B--2---:R-:W-:Y:S05]  /*1e7b0*/  @!P0 BRA `(.L_x_14634) ;  /* 0xfffffffc00f08947 */ /* 0x004fea000383ffff */
[----:B------:R-:W-:Y:S05]  /*1e7c0*/  BRA `(.L_x_14791) ;  /* 0xffffffac00987947 */ /* 0x000fea000383ffff */
.L_x_14639:
[----:B0-----:R0:W1:Y:S02]  /*1e7d0*/  SYNCS.PHASECHK.TRANS64.TRYWAIT P0, [R10+URZ+0x60], R28 ;  /* 0x0000601c0a0075a7 */ /* 0x001064000800017f */
[----:B-1----:R-:W-:Y:S05]  /*1e7e0*/  @!P0 NANOSLEEP.SYNCS 0x989680 ;  /* 0x009896800000895d */ /* 0x002fea0003900000 */
[----:B------:R-:W1:Y:S02]  /*1e7f0*/  @!P0 SYNCS.PHASECHK.TRANS64 P0, [R10+URZ+0x60], R28 ;  /* 0x0000601c0a0085a7 */ /* 0x000e64000800007f */
[----:B-1----:R-:W-:Y:S05]  /*1e800*/  @!P0 BRA `(.L_x_14639) ;  /* 0xfffffffc00f08947 */ /* 0x002fea000383ffff */
[----:B------:R-:W-:Y:S05]  /*1e810*/  BRA `(.L_x_14792) ;  /* 0xffffffb000247947 */ /* 0x000fea000383ffff */
.L_x_14647:
[----:B-1----:R1:W2:Y:S02]  /*1e820*/  SYNCS.PHASECHK.TRANS64.TRYWAIT P0, [R2+URZ+0x16840], R3 ;  /* 0x01684003020075a7 */ /* 0x0022a4000800017f */
[----:B--2---:R-:W-:Y:S05]  /*1e830*/  @!P0 NANOSLEEP.SYNCS 0x989680 ;  /* 0x009896800000895d */ /* 0x004fea0003900000 */
[----:B------:R-:W2:Y:S02]  /*1e840*/  @!P0 SYNCS.PHASECHK.TRANS64 P0, [R2+URZ+0x16840], R3 ;  /* 0x01684003020085a7 */ /* 0x000ea4000800007f */
[----:B--2---:R-:W-:Y:S05]  /*1e850*/  @!P0 BRA `(.L_x_14647) ;  /* 0xfffffffc00f08947 */ /* 0x004fea000383ffff */
[----:B------:R-:W-:Y:S05]  /*1e860*/  BRA `(.L_x_14793) ;  /* 0xffffffb400387947 */ /* 0x000fea000383ffff */
.L_x_14652:
[----:B0-----:R0:W1:Y:S02]  /*1e870*/  SYNCS.PHASECHK.TRANS64.TRYWAIT P0, [R3+URZ+0x60], R7 ;  /* 0x00006007030075a7 */ /* 0x001064000800017f */
[----:B-1----:R-:W-:Y:S05]  /*1e880*/  @!P0 NANOSLEEP.SYNCS 0x989680 ;  /* 0x009896800000895d */ /* 0x002fea0003900000 */
[----:B------:R-:W1:Y:S02]  /*1e890*/  @!P0 SYNCS.PHASECHK.TRANS64 P0, [R3+URZ+0x60], R7 ;  /* 0x00006007030085a7 */ /* 0x000e64000800007f */
[----:B-1----:R-:W-:Y:S05]  /*1e8a0*/  @!P0 BRA `(.L_x_14652) ;  /* 0xfffffffc00f08947 */ /* 0x002fea000383ffff */
[----:B------:R-:W-:Y:S05]  /*1e8b0*/  BRA `(.L_x_14794) ;  /* 0xffffffb400c87947 */ /* 0x000fea000383ffff */
.L_x_14662:
[----:B0-----:R0:W1:Y:S02]  /*1e8c0*/  SYNCS.PHASECHK.TRANS64.TRYWAIT P0, [R3+URZ+0x16860], R0 ;  /* 0x01686000030075a7 */ /* 0x001064000800017f */
[----:B-1----:R-:W-:Y:S05]  /*1e8d0*/  @!P0 NANOSLEEP.SYNCS 0x989680 ;  /* 0x009896800000895d */ /* 0x002fea0003900000 */
[----:B------:R-:W1:Y:S02]  /*1e8e0*/  @!P0 SYNCS.PHASECHK.TRANS64 P0, [R3+URZ+0x16860], R0 ;  /* 0x01686000030085a7 */ /* 0x000e64000800007f */
[----:B-1----:R-:W-:Y:S05]  /*1e8f0*/  @!P0 BRA `(.L_x_14662) ;  /* 0xfffffffc00f08947 */ /* 0x002fea000383ffff */
[----:B------:R-:W-:Y:S05]  /*1e900*/  BRA `(.L_x_14795) ;  /* 0xffffffb800c87947 */ /* 0x000fea000383ffff */
.L_x_14668:
[----:B------:R-:W-:Y:S01]  /*1e910*/  BSSY B0, `(.L_x_14796) ;  /* 0x0000008000007945 */ /* 0x000fe20003800000 */
[----:B------:R-:W-:Y:S01]  /*1e920*/  IMAD.MOV.U32 R13, RZ, RZ, R24 ;  /* 0x000000ffff0d7224 */ /* 0x000fe200078e0018 */
[----:B------:R-:W-:Y:S01]  /*1e930*/  MOV R15, 0xffffffff ;  /* 0xffffffff000f7802 */ /* 0x000fe20000000f00 */
[----:B------:R-:W-:Y:S02]  /*1e940*/  IMAD.MOV.U32 R12, RZ, RZ, RZ ;  /* 0x000000ffff0c7224 */ /* 0x000fe400078e00ff */
[----:B-1----:R-:W-:-:S07]  /*1e950*/  IMAD.MOV.U32 R11, RZ, RZ, 0x1f ;  /* 0x0000001fff0b7424 */ /* 0x002fce00078e00ff */
[----:B0-2---:R-:W-:Y:S05]  /*1e960*/  WARPSYNC.COLLECTIVE R15, `(.L_x_14797) ;  /* 0x000000000f087348 */ /* 0x005fea0003c00000 */
[----:B------:R1:W3:Y:S02]  /*1e970*/  SHFL.IDX P6, R14, R13, R12, R11 ;  /* 0x0000000c0d0e7389 */ /* 0x0002e400000c000b */
[----:B0123--:R-:W-:Y:S01]  /*1e980*/  ENDCOLLECTIVE ;  /* 0x000000000000791b */ /* 0x00ffe20003800000 */
.L_x_14797:
[----:B------:R-:W-:Y:S05]  /*1e990*/  BSYNC B0 ;  /* 0x0000000000007941 */ /* 0x000fea0003800000 */
.L_x_14796:
        /* <DEDUP_REMOVED lines=9> */
.L_x_14798:
        /* <DEDUP_REMOVED lines=23> */
.L_x_14799:
[----:B------:R-:W-:Y:S01]  /*1eba0*/  IMAD.MOV.U32 R12, RZ, RZ, 0x2 ;  /* 0x00000002ff0c7424 */ /* 0x000fe200078e00ff */
[----:B------:R-:W-:-:S05]  /*1ebb0*/  SEL R4, R14, RZ, P1 ;  /* 0x000000ff0e047207 */ /* 0x000fca0000800000 */
[----:B------:R-:W-:-:S04]  /*1ebc0*/  IMAD.IADD R4, R13, 0x1, R4 ;  /* 0x000000010d047824 */ /* 0x000fc800078e0204 */
[----:B------:R-:W-:-:S07]  /*1ebd0*/  IMAD.MOV.U32 R13, RZ, RZ, R4 ;  /* 0x000000ffff0d7224 */ /* 0x000fce00078e0004 */
[----:B------:R-:W-:Y:S05]  /*1ebe0*/  WARPSYNC.COLLECTIVE R15, `(.L_x_14800) ;  /* 0x000000000f087348 */ /* 0x000fea0003c00000 */
[----:B------:R0:W1:Y:S02]  /*1ebf0*/  SHFL.UP P6, R14, R13, R12, R11 ;  /* 0x0400000c0d0e7389 */ /* 0x00006400000c000b */
[----:B01----:R-:W-:Y:S01]  /*1ec00*/  ENDCOLLECTIVE ;  /* 0x000000000000791b */ /* 0x003fe20003800000 */
.L_x_14800:
[----:B------:R-:W-:Y:S02]  /*1ec10*/  MOV R12, 0x4 ;  /* 0x00000004000c7802 */ /* 0x000fe40000000f00 */
[----:B------:R-:W-:-:S05]  /*1ec20*/  SEL R3, R14, RZ, P2 ;  /* 0x000000ff0e037207 */ /* 0x000fca0001000000 */
[----:B------:R-:W-:-:S04]  /*1ec30*/  IMAD.IADD R2, R4, 0x1, R3 ;  /* 0x0000000104027824 */ /* 0x000fc800078e0203 */
[----:B------:R-:W-:-:S07]  /*1ec40*/  IMAD.MOV.U32 R13, RZ, RZ, R2 ;  /* 0x000000ffff0d7224 */ /* 0x000fce00078e0002 */
[----:B------:R-:W-:Y:S05]  /*1ec50*/  WARPSYNC.COLLECTIVE R15, `(.L_x_14801) ;  /* 0x000000000f087348 */ /* 0x000fea0003c00000 */
[----:B------:R0:W1:Y:S02]  /*1ec60*/  SHFL.UP P6, R14, R13, R12, R11 ;  /* 0x0400000c0d0e7389 */ /* 0x00006400000c000b */
[----:B01----:R-:W-:Y:S01]  /*1ec70*/  ENDCOLLECTIVE ;  /* 0x000000000000791b */ /* 0x003fe20003800000 */
.L_x_14801:
[----:B------:R-:W-:Y:S01]  /*1ec80*/  IMAD.MOV.U32 R12, RZ, RZ, 0x8 ;  /* 0x00000008ff0c7424 */ /* 0x000fe200078e00ff */
[----:B------:R-:W-:-:S05]  /*1ec90*/  SEL R3, R14, RZ, P3 ;  /* 0x000000ff0e037207 */ /* 0x000fca0001800000 */
[----:B------:R-:W-:-:S04]  /*1eca0*/  IMAD.IADD R3, R2, 0x1, R3 ;  /* 0x0000000102037824 */ /* 0x000fc800078e0203 */
[----:B------:R-:W-:-:S07]  /*1ecb0*/  IMAD.MOV.U32 R13, RZ, RZ, R3 ;  /* 0x000000ffff0d7224 */ /* 0x000fce00078e0003 */
[----:B------:R-:W-:Y:S05]  /*1ecc0*/  WARPSYNC.COLLECTIVE R15, `(.L_x_14802) ;  /* 0x000000000f087348 */ /* 0x000fea0003c00000 */
[----:B------:R0:W1:Y:S02]  /*1ecd0*/  SHFL.UP P6, R14, R13, R12, R11 ;  /* 0x0400000c0d0e7389 */ /* 0x00006400000c000b */
[----:B01----:R-:W-:Y:S01]  /*1ece0*/  ENDCOLLECTIVE ;  /* 0x000000000000791b */ /* 0x003fe20003800000 */
.L_x_14802:
[----:B------:R-:W-:Y:S01]  /*1ecf0*/  IMAD.MOV.U32 R12, RZ, RZ, 0x10 ;  /* 0x00000010ff0c7424 */ /* 0x000fe200078e00ff */
[----:B------:R-:W-:-:S05]  /*1ed00*/  SEL R4, R14, RZ, P4 ;  /* 0x000000ff0e047207 */ /* 0x000fca0002000000 */
[----:B------:R-:W-:-:S04]  /*1ed10*/  IMAD.IADD R4, R3, 0x1, R4 ;  /* 0x0000000103047824 */ /* 0x000fc800078e0204 */
[----:B------:R-:W-:-:S07]  /*1ed20*/  IMAD.MOV.U32 R13, RZ, RZ, R4 ;  /* 0x000000ffff0d7224 */ /* 0x000fce00078e0004 */
[----:B------:R-:W-:Y:S05]  /*1ed30*/  WARPSYNC.COLLECTIVE R15, `(.L_x_14803) ;  /* 0x000000000f087348 */ /* 0x000fea0003c00000 */
[----:B------:R0:W1:Y:S02]  /*1ed40*/  SHFL.UP P6, R14, R13, R12, R11 ;  /* 0x0400000c0d0e7389 */ /* 0x00006400000c000b */
[----:B01----:R-:W-:Y:S01]  /*1ed50*/  ENDCOLLECTIVE ;  /* 0x000000000000791b */ /* 0x003fe20003800000 */
.L_x_14803:
        /* <DEDUP_REMOVED lines=8> */
.L_x_14804:
[----:B------:R-:W-:Y:S05]  /*1ede0*/  BRA `(.L_x_14805) ;  /* 0xffffffbc00047947 */ /* 0x000fea000383ffff */
.L_x_14671:
[----:B------:R-:W-:Y:S01]  /*1edf0*/  BSSY B0, `(.L_x_14806) ;  /* 0x0000007000007945 */ /* 0x000fe20003800000 */
[----:B------:R-:W-:Y:S02]  /*1ee00*/  IMAD.MOV.U32 R12, RZ, RZ, 0x1 ;  /* 0x00000001ff0c7424 */ /* 0x000fe400078e00ff */
[----:B-1----:R-:W-:Y:S02]  /*1ee10*/  IMAD.MOV.U32 R11, RZ, RZ, RZ ;  /* 0x000000ffff0b7224 */ /* 0x002fe400078e00ff */
[----:B------:R-:W-:-:S07]  /*1ee20*/  IMAD.MOV.U32 R15, RZ, RZ, -0x1 ;  /* 0xffffffffff0f7424 */ /* 0x000fce00078e00ff */
[----:B------:R-:W-:Y:S05]  /*1ee30*/  WARPSYNC.COLLECTIVE R15, `(.L_x_14807) ;  /* 0x000000000f087348 */ /* 0x000fea0003c00000 */
[----:B------:R0:W1:Y:S02]  /*1ee40*/  SHFL.UP P6, R14, R13, R12, R11 ;  /* 0x0400000c0d0e7389 */ /* 0x00006400000c000b */
[----:B01----:R-:W-:Y:S01]  /*1ee50*/  ENDCOLLECTIVE ;  /* 0x000000000000791b */ /* 0x003fe20003800000 */
.L_x_14807:
[----:B------:R-:W-:Y:S05]  /*1ee60*/  BSYNC B0 ;  /* 0x0000000000007941 */ /* 0x000fea0003800000 */
.L_x_14806:
[----:B------:R-:W-:Y:S01]  /*1ee70*/  SEL R14, R14, RZ, P1 ;  /* 0x000000ff0e0e7207 */ /* 0x000fe20000800000 */
[----:B------:R-:W-:Y:S01]  /*1ee80*/  IMAD.MOV.U32 R12, RZ, RZ, 0x2 ;  /* 0x00000002ff0c7424 */ /* 0x000fe200078e00ff */
[----:B------:R-:W-:Y:S01]  /*1ee90*/  MOV R15, 0xffffffff ;  /* 0xffffffff000f7802 */ /* 0x000fe20000000f00 */
[----:B------:R-:W-:Y:S02]  /*1eea0*/  IMAD.MOV.U32 R11, RZ, RZ, RZ ;  /* 0x000000ffff0b7224 */ /* 0x000fe400078e00ff */
[----:B------:R-:W-:-:S07]  /*1eeb0*/  IMAD.IADD R13, R13, 0x1, R14 ;  /* 0x000000010d0d7824 */ /* 0x000fce00078e020e */
[----:B------:R-:W-:Y:S05]  /*1eec0*/  WARPSYNC.COLLECTIVE R15, `(.L_x_14808) ;  /* 0x000000000f087348 */ /* 0x000fea0003c00000 */
[----:B------:R0:W1:Y:S02]  /*1eed0*/  SHFL.UP P6, R14, R13, R12, R11 ;  /* 0x0400000c0d0e7389 */ /* 0x00006400000c000b */
[----:B01----:R-:W-:Y:S01]  /*1eee0*/  ENDCOLLECTIVE ;  /* 0x000000000000791b */ /* 0x003fe20003800000 */
.L_x_14808:
[----:B------:R-:W-:Y:S01]  /*1eef0*/  IMAD.MOV.U32 R12, RZ, RZ, 0x4 ;  /* 0x00000004ff0c7424 */ /* 0x000fe200078e00ff */
[----:B------:R-:W-:-:S05]  /*1ef00*/  SEL R2, R14, RZ, P2 ;  /* 0x000000ff0e027207 */ /* 0x000fca0001000000 */
[----:B------:R-:W-:-:S04]  /*1ef10*/  IMAD.IADD R2, R13, 0x1, R2 ;  /* 0x000000010d027824 */ /* 0x000fc800078e0202 */
[----:B------:R-:W-:-:S07]  /*1ef20*/  IMAD.MOV.U32 R13, RZ, RZ, R2 ;  /* 0x000000ffff0d7224 */ /* 0x000fce00078e0002 */
[----:B------:R-:W-:Y:S05]  /*1ef30*/  WARPSYNC.COLLECTIVE R15, `(.L_x_14809) ;  /* 0x000000000f087348 */ /* 0x000fea0003c00000 */
[----:B------:R0:W1:Y:S02]  /*1ef40*/  SHFL.UP P6, R14, R13, R12, R11 ;  /* 0x0400000c0d0e7389 */ /* 0x00006400000c000b */
[----:B01----:R-:W-:Y:S01]  /*1ef50*/  ENDCOLLECTIVE ;  /* 0x000000000000791b */ /* 0x003fe20003800000 */
.L_x_14809:
[----:B------:R-:W-:Y:S01]  /*1ef60*/  IMAD.MOV.U32 R12, RZ, RZ, 0x8 ;  /* 0x00000008ff0c7424 */ /* 0x000fe200078e00ff */
[----:B------:R-:W-:-:S05]  /*1ef70*/  SEL R3, R14, RZ, P3 ;  /* 0x000000ff0e037207 */ /* 0x000fca0001800000 */
[----:B------:R-:W-:-:S04]  /*1ef80*/  IMAD.IADD R3, R2, 0x1, R3 ;  /* 0x0000000102037824 */ /* 0x000fc800078e0203 */
[----:B------:R-:W-:-:S07]  /*1ef90*/  IMAD.MOV.U32 R13, RZ, RZ, R3 ;  /* 0x000000ffff0d7224 */ /* 0x000fce00078e0003 */
[----:B------:R-:W-:Y:S05]  /*1efa0*/  WARPSYNC.COLLECTIVE R15, `(.L_x_14810) ;  /* 0x000000000f087348 */ /* 0x000fea0003c00000 */
[----:B------:R0:W1:Y:S02]  /*1efb0*/  SHFL.UP P6, R14, R13, R12, R11 ;  /* 0x0400000c0d0e7389 */ /* 0x00006400000c000b */
[----:B01----:R-:W-:Y:S01]  /*1efc0*/  ENDCOLLECTIVE ;  /* 0x000000000000791b */ /* 0x003fe20003800000 */
.L_x_14810:
[----:B------:R-:W-:Y:S01]  /*1efd0*/  IMAD.MOV.U32 R12, RZ, RZ, 0x10 ;  /* 0x00000010ff0c7424 */ /* 0x000fe200078e00ff */
[----:B------:R-:W-:-:S05]  /*1efe0*/  SEL R4, R14, RZ, P4 ;  /* 0x000000ff0e047207 */ /* 0x000fca0002000000 */
[----:B------:R-:W-:-:S04]  /*1eff0*/  IMAD.IADD R4, R3, 0x1, R4 ;  /* 0x0000000103047824 */ /* 0x000fc800078e0204 */
[----:B------:R-:W-:-:S07]  /*1f000*/  IMAD.MOV.U32 R13, RZ, RZ, R4 ;  /* 0x000000ffff0d7224 */ /* 0x000fce00078e0004 */
[----:B------:R-:W-:Y:S05]  /*1f010*/  WARPSYNC.COLLECTIVE R15, `(.L_x_14811) ;  /* 0x000000000f087348 */ /* 0x000fea0003c00000 */
[----:B------:R0:W1:Y:S02]  /*1f020*/  SHFL.UP P6, R14, R13, R12, R11 ;  /* 0x0400000c0d0e7389 */ /* 0x00006400000c000b */
[----:B01----:R-:W-:Y:S01]  /*1f030*/  ENDCOLLECTIVE ;  /* 0x000000000000791b */ /* 0x003fe20003800000 */
.L_x_14811:
        /* <DEDUP_REMOVED lines=8> */
.L_x_14812:
[----:B------:R-:W-:Y:S05]  /*1f0c0*/  BRA `(.L_x_14813) ;  /* 0xffffffb800f07947 */ /* 0x000fea000383ffff */
.L_x_14673:
[----:B------:R-:W-:Y:S01]  /*1f0d0*/  BSSY B0, `(.L_x_14814) ;  /* 0x0000006000007945 */ /* 0x000fe20003800000 */
[----:B------:R-:W-:Y:S01]  /*1f0e0*/  PLOP3.LUT P6, PT, P6, PT, PT, 0x8, 0x0 ;  /* 0x000000000000781c */ /* 0x000fe200037ce170 */
[----:B------:R-:W-:-:S12]  /*1f0f0*/  IMAD.MOV.U32 R15, RZ, RZ, -0x1 ;  /* 0xffffffffff0f7424 */ /* 0x000fd800078e00ff */
[----:B01----:R-:W-:Y:S05]  /*1f100*/  WARPSYNC.COLLECTIVE R15, `(.L_x_14815) ;  /* 0x000000000f087348 */ /* 0x003fea0003c00000 */
[----:B------:R-:W-:Y:S01]  /*1f110*/  VOTE.ANY R14, PT, P6 ;  /* 0x00000000000e7806 */ /* 0x000fe200030e0100 */
[----:B01----:R-:W-:Y:S06]  /*1f120*/  ENDCOLLECTIVE ;  /* 0x000000000000791b */ /* 0x003fec0003800000 */
.L_x_14815:
[----:B------:R-:W-:Y:S05]  /*1f130*/  BSYNC B0 ;  /* 0x0000000000007941 */ /* 0x000fea0003800000 */
.L_x_14814:
[----:B------:R-:W-:Y:S02]  /*1f140*/  IMAD.MOV.U32 R3, RZ, RZ, R14 ;  /* 0x000000ffff037224 */ /* 0x000fe400078e000e */
[----:B------:R-:W-:Y:S02]  /*1f150*/  IMAD.MOV.U32 R13, RZ, RZ, R25 ;  /* 0x000000ffff0d7224 */ /* 0x000fe400078e0019 */
[----:B------:R-:W0:Y:S01]  /*1f160*/  POPC R7, R3 ;  /* 0x0000000300077309 */ /* 0x000e220000000000 */
[----:B------:R-:W-:Y:S02]  /*1f170*/  IMAD.MOV.U32 R11, RZ, RZ, 0x1f ;  /* 0x0000001fff0b7424 */ /* 0x000fe400078e00ff */
[----:B------:R-:W-:Y:S01]  /*1f180*/  IMAD.MOV.U32 R15, RZ, RZ, -0x1 ;  /* 0xffffffffff0f7424 */ /* 0x000fe200078e00ff */
[----:B0-----:R-:W-:Y:S01]  /*1f190*/  MOV R12, R7 ;  /* 0x00000007000c7202 */ /* 0x001fe20000000f00 */
[----:B------:R-:W-:-:S07]  /*1f1a0*/  IMAD.IADD R27, R7, 0x1, R27 ;  /* 0x00000001071b7824 */ /* 0x000fce00078e021b */
[----:B------:R-:W-:Y:S05]  /*1f1b0*/  WARPSYNC.COLLECTIVE R15, `(.L_x_14816) ;  /* 0x000000000f087348 */ /* 0x000fea0003c00000 */
[----:B------:R0:W1:Y:S02]  /*1f1c0*/  SHFL.IDX P6, R14, R13, R12, R11 ;  /* 0x0000000c0d0e7389 */ /* 0x00006400000c000b */
[----:B01----:R-:W-:Y:S01]  /*1f1d0*/  ENDCOLLECTIVE ;  /* 0x000000000000791b */ /* 0x003fe20003800000 */
.L_x_14816:
[----:B------:R-:W-:Y:S02]  /*1f1e0*/  IMAD.MOV.U32 R13, RZ, RZ, R5 ;  /* 0x000000ffff0d7224 */ /* 0x000fe400078e0005 */
[----:B------:R-:W-:-:S07]  /*1f1f0*/  IMAD.MOV.U32 R25, RZ, RZ, R14 ;  /* 0x000000ffff197224 */ /* 0x000fce00078e000e */
[----:B------:R-:W-:Y:S05]  /*1f200*/  WARPSYNC.COLLECTIVE R15, `(.L_x_14817) ;  /* 0x000000000f087348 */ /* 0x000fea0003c00000 */
[----:B------:R0:W1:Y:S02]  /*1f210*/  SHFL.IDX P6, R14, R13, R12, R11 ;  /* 0x0000000c0d0e7389 */ /* 0x00006400000c000b */
[----:B01----:R-:W-:Y:S01]  /*1f220*/  ENDCOLLECTIVE ;  /* 0x000000000000791b */ /* 0x003fe20003800000 */
.L_x_14817:
[----:B------:R-:W-:Y:S01]  /*1f230*/  IMAD.MOV.U32 R5, RZ, RZ, R14 ;  /* 0x000000ffff057224 */ /* 0x000fe200078e000e */
[----:B------:R-:W-:Y:S06]  /*1f240*/  BRA `(.L_x_14818) ;  /* 0xffffffb800d07947 */ /* 0x000fec000383ffff */
.L_x_14675:
[----:B------:R-:W-:Y:S01]  /*1f250*/  BSSY B0, `(.L_x_14819) ;  /* 0x0000007000007945 */ /* 0x000fe20003800000 */
[----:B------:R-:W-:Y:S02]  /*1f260*/  IMAD.MOV.U32 R13, RZ, RZ, R2 ;  /* 0x000000ffff0d7224 */ /* 0x000fe400078e0002 */
[----:B-1----:R-:W-:Y:S02]  /*1f270*/  IMAD.MOV.U32 R11, RZ, RZ, 0x1f ;  /* 0x0000001fff0b7424 */ /* 0x002fe400078e00ff */
[----:B------:R-:W-:-:S07]  /*1f280*/  IMAD.MOV.U32 R15, RZ, RZ, -0x1 ;  /* 0xffffffffff0f7424 */ /* 0x000fce00078e00ff */
[----:B0-234-:R-:W-:Y:S05]  /*1f290*/  WARPSYNC.COLLECTIVE R15, `(.L_x_14820) ;  /* 0x000000000f087348 */ /* 0x01dfea0003c00000 */
[----:B------:R1:W0:Y:S02]  /*1f2a0*/  SHFL.IDX P6, R14, R13, R12, R11 ;  /* 0x0000000c0d0e7389 */ /* 0x00022400000c000b */
[----:B01234-:R-:W-:Y:S01]  /*1f2b0*/  ENDCOLLECTIVE ;  /* 0x000000000000791b */ /* 0x01ffe20003800000 */
.L_x_14820:
[----:B------:R-:W-:Y:S05]  /*1f2c0*/  BSYNC B0 ;  /* 0x0000000000007941 */ /* 0x000fea0003800000 */
.L_x_14819:
[----:B------:R-:W-:Y:S01]  /*1f2d0*/  IMAD.MOV.U32 R24, RZ, RZ, R14 ;  /* 0x000000ffff187224 */ /* 0x000fe200078e000e */
[----:B------:R-:W-:Y:S06]  /*1f2e0*/  BRA `(.L_x_14674) ;  /* 0xffffffb800c07947 */ /* 0x000fec000383ffff */
.L_x_14681:
[----:B0-----:R0:W2:Y:S02]  /*1f2f0*/  SYNCS.PHASECHK.TRANS64.TRYWAIT P0, [R9+URZ+0x16820], R0 ;  /* 0x01682000090075a7 */ /* 0x0010a4000800017f */
[----:B--2---:R-:W-:Y:S05]  /*1f300*/  @!P0 NANOSLEEP.SYNCS 0x989680 ;  /* 0x009896800000895d */ /* 0x004fea0003900000 */
[----:B------:R-:W2:Y:S02]  /*1f310*/  @!P0 SYNCS.PHASECHK.TRANS64 P0, [R9+URZ+0x16820], R0 ;  /* 0x01682000090085a7 */ /* 0x000ea4000800007f */
[----:B--2---:R-:W-:Y:S05]  /*1f320*/  @!P0 BRA `(.L_x_14681) ;  /* 0xfffffffc00f08947 */ /* 0x004fea000383ffff */
[----:B------:R-:W-:Y:S05]  /*1f330*/  BRA `(.L_x_14821) ;  /* 0xffffffc400187947 */ /* 0x000fea000383ffff */
.L_x_14682:
        /* <DEDUP_REMOVED lines=8> */
[----:B0--3--:R-:W-:Y:S05]  /*1f3c0*/  WARPSYNC.COLLECTIVE R15, `(.L_x_14823) ;  /* 0x000000000f087348 */ /* 0x009fea0003c00000 */
[----:B------:R1:W2:Y:S02]  /*1f3d0*/  SHFL.IDX P6, R14, R13, R12, R11 ;  /* 0x0000000c0d0e7389 */ /* 0x0002a400000c000b */
[----:B0123--:R-:W-:Y:S01]  /*1f3e0*/  ENDCOLLECTIVE ;  /* 0x000000000000791b */ /* 0x00ffe20003800000 */
.L_x_14823:
[----:B------:R-:W-:Y:S05]  /*1f3f0*/  BSYNC B0 ;  /* 0x0000000000007941 */ /* 0x000fea0003800000 */
.L_x_14822:
[----:B------:R-:W-:Y:S05]  /*1f400*/  BRA `(.L_x_14824) ;  /* 0xffffffc400007947 */ /* 0x000fea000383ffff */
.L_x_14683:
[----:B------:R-:W-:Y:S01]  /*1f410*/  BSSY B0, `(.L_x_14825) ;  /* 0x0000006000007945 */ /* 0x000fe20003800000 */
[----:B------:R-:W-:-:S07]  /*1f420*/  IMAD.MOV.U32 R15, RZ, RZ, -0x1 ;  /* 0xffffffffff0f7424 */ /* 0x000fce00078e00ff */
[----:B01-3--:R-:W-:Y:S05]  /*1f430*/  WARPSYNC.COLLECTIVE R15, `(.L_x_14826) ;  /* 0x000000000f0c7348 */ /* 0x00bfea0003c00000 */
[----:B------:R-:W-:Y:S02]  /*1f440*/  ELECT P6, UR62, PT ;  /* 0x00000000003e782f */ /* 0x000fe400038c0000 */
[----:B------:R-:W-:Y:S01]  /*1f450*/  MOV R14, UR62 ;  /* 0x0000003e000e7c02 */ /* 0x000fe20008000f00 */
[----:B01-3--:R-:W-:Y:S10]  /*1f460*/  ENDCOLLECTIVE ;  /* 0x000000000000791b */ /* 0x00bff40003800000 */
.L_x_14826:
[----:B------:R-:W-:Y:S05]  /*1f470*/  BSYNC B0 ;  /* 0x0000000000007941 */ /* 0x000fea0003800000 */
.L_x_14825:
[----:B------:R-:W-:Y:S05]  /*1f480*/  BRA `(.L_x_14827) ;  /* 0xffffffc000f47947 */ /* 0x000fea000383ffff */
.L_x_14685:
[----:B0-----:R0:W2:Y:S02]  /*1f490*/  SYNCS.PHASECHK.TRANS64.TRYWAIT P0, [R7+URZ], R2 ;  /* 0x00000002070075a7 */ /* 0x0010a4000800017f */
[----:B--2---:R-:W-:Y:S05]  /*1f4a0*/  @!P0 NANOSLEEP.SYNCS 0x989680 ;  /* 0x009896800000895d */ /* 0x004fea0003900000 */
[----:B------:R-:W2:Y:S02]  /*1f4b0*/  @!P0 SYNCS.PHASECHK.TRANS64 P0, [R7+URZ], R2 ;  /* 0x00000002070085a7 */ /* 0x000ea4000800007f */
[----:B--2---:R-:W-:Y:S05]  /*1f4c0*/  @!P0 BRA `(.L_x_14685) ;  /* 0xfffffffc00f08947 */ /* 0x004fea000383ffff */
[----:B------:R-:W-:Y:S05]  /*1f4d0*/  BRA `(.L_x_14828) ;  /* 0xffffffc400287947 */ /* 0x000fea000383ffff */
.L_x_14686:
[----:B--2---:R2:W4:Y:S02]  /*1f4e0*/  SYNCS.PHASECHK.TRANS64.TRYWAIT P0, [R3+URZ], R0 ;  /* 0x00000000030075a7 */ /* 0x004524000800017f */
[----:B----4-:R-:W-:Y:S05]  /*1f4f0*/  @!P0 NANOSLEEP.SYNCS 0x989680 ;  /* 0x009896800000895d */ /* 0x010fea0003900000 */
[----:B------:R-:W4:Y:S02]  /*1f500*/  @!P0 SYNCS.PHASECHK.TRANS64 P0, [R3+URZ], R0 ;  /* 0x00000000030085a7 */ /* 0x000f24000800007f */
[----:B----4-:R-:W-:Y:S05]  /*1f510*/  @!P0 BRA `(.L_x_14686) ;  /* 0xfffffffc00f08947 */ /* 0x010fea000383ffff */
[----:B------:R-:W-:Y:S05]  /*1f520*/  BRA `(.L_x_14829) ;  /* 0xffffffc4001c7947 */ /* 0x000fea000383ffff */
.L_x_14688:
[----:B--2---:R2:W4:Y:S02]  /*1f530*/  SYNCS.PHASECHK.TRANS64.TRYWAIT P0, [R5+URZ], R2 ;  /* 0x00000002050075a7 */ /* 0x004524000800017f */
[----:B----4-:R-:W-:Y:S05]  /*1f540*/  @!P0 NANOSLEEP.SYNCS 0x989680 ;  /* 0x009896800000895d */ /* 0x010fea0003900000 */
[----:B------:R-:W4:Y:S02]  /*1f550*/  @!P0 SYNCS.PHASECHK.TRANS64 P0, [R5+URZ], R2 ;  /* 0x00000002050085a7 */ /* 0x000f24000800007f */
[----:B----4-:R-:W-:Y:S05]  /*1f560*/  @!P0 BRA `(.L_x_14688) ;  /* 0xfffffffc00f08947 */ /* 0x010fea000383ffff */
[----:B------:R-:W-:Y:S05]  /*1f570*/  BRA `(.L_x_14830) ;  /* 0xffffffc400207947 */ /* 0x000fea000383ffff */
.L_x_14831:
        /* <DEDUP_REMOVED lines=16> */
.L_x_14877:


//--------------------- .nv.global.init           --------------------------
	.section	.nv.global.init,"aw",@progbits
.nv.global.init:
	.type		$str$20,@object
	.size		$str$20,($str$21 - $str$20)
$str$20:
        /*0000*/ 	.byte	0x28, 0x61, 0x64, 0x64, 0x72, 0x65, 0x73, 0x73, 0x20, 0x26, 0x20, 0x6d, 0x61, 0x73, 0x6b, 0x29
        /*0010*/ 	.byte	0x20, 0x3d, 0x3d, 0x20, 0x30, 0x00
	.type		$str$21,@object
	.size		$str$21,(__unnamed_43 - $str$21)
$str$21:
        /*0016*/ 	.byte	0x2f, 0x74, 0x6d, 0x70, 0x2f, 0x6f, 0x73, 0x73, 0x5f, 0x6b, 0x65, 0x72, 0x6e, 0x65, 0x6c, 0x73
        /*0026*/ 	.byte	0x5f, 0x73, 0x72, 0x63, 0x2f, 0x66, 0x6c, 0x61, 0x73, 0x68, 0x5f, 0x61, 0x74, 0x74, 0x65, 0x6e
        /*0036*/ 	.byte	0x74, 0x69, 0x6f, 0x6e, 0x2f, 0x63, 0x73, 0x72, 0x63, 0x2f, 0x63, 0x75, 0x74, 0x6c, 0x61, 0x73
        /*0046*/ 	.byte	0x73, 0x2f, 0x69, 0x6e, 0x63, 0x6c, 0x75, 0x64, 0x65, 0x2f, 0x63, 0x75, 0x74, 0x65, 0x2f, 0x70
        /*0056*/ 	.byte	0x6f, 0x69, 0x6e, 0x74, 0x65, 0x72, 0x5f, 0x66, 0x6c, 0x61, 0x67, 0x67, 0x65, 0x64, 0x2e, 0x68
        /*0066*/ 	.byte	0x70, 0x70, 0x00
	.type		__unnamed_43,@object
	.size		__unnamed_43,(__unnamed_4 - __unnamed_43)
__unnamed_43:
        /* <DEDUP_REMOVED lines=24> */
        /*01e9*/ 	.byte	0x00
	.type		__unnamed_4,@object
	.size		__unnamed_4,(__unnamed_13 - __unnamed_4)
__unnamed_4:
        /* <DEDUP_REMOVED lines=25> */
	.type		__unnamed_13,@object
	.size		__unnamed_13,(__unnamed_29 - __unnamed_13)
__unnamed_13:
        /* <DEDUP_REMOVED lines=25> */
	.type		__unnamed_29,@object
	.size		__unnamed_29,(__unnamed_21 - __unnamed_29)
__unnamed_29:
        /* <DEDUP_REMOVED lines=25> */
	.type		__unnamed_21,@object
	.size		__unnamed_21,(__unnamed_39 - __unnamed_21)
__unnamed_21:
        /* <DEDUP_REMOVED lines=25> */
	.type		__unnamed_39,@object
	.size		__unnamed_39,(__unnamed_34 - __unnamed_39)
__unnamed_39:
        /* <DEDUP_REMOVED lines=25> */
	.type		__unnamed_34,@object
	.size		__unnamed_34,(__unnamed_38 - __unnamed_34)
__unnamed_34:
        /* <DEDUP_REMOVED lines=25> */
	.type		__unnamed_38,@object
	.size		__unnamed_38,(__unnamed_14 - __unnamed_38)
__unnamed_38:
        /* <DEDUP_REMOVED lines=25> */
	.type		__unnamed_14,@object
	.size		__unnamed_14,(__unnamed_30 - __unnamed_14)
__unnamed_14:
        /* <DEDUP_REMOVED lines=25> */
	.type		__unnamed_30,@object
	.size		__unnamed_30,(__unnamed_9 - __unnamed_30)
__unnamed_30:
        /* <DEDUP_REMOVED lines=25> */
	.type		__unnamed_9,@object
	.size		__unnamed_9,(__unnamed_25 - __unnamed_9)
__unnamed_9:
        /* <DEDUP_REMOVED lines=24> */
        /*110b*/ 	.byte	0x3e, 0x20, 0x26, 0x5d, 0x00
	.type		__unnamed_25,@object
	.size		__unnamed_25,(__unnamed_5 - __unnamed_25)
__unnamed_25:
        /* <DEDUP_REMOVED lines=25> */
	.type		__unnamed_5,@object
	.size		__unnamed_5,(__unnamed_3 - __unnamed_5)
__unnamed_5:
        /* <DEDUP_REMOVED lines=25> */
	.type		__unnamed_3,@object
	.size		__unnamed_3,(__unnamed_2 - __unnamed_3)
__unnamed_3:
        /* <DEDUP_REMOVED lines=29> */
	.type		__unnamed_2,@object
	.size		__unnamed_2,(__unnamed_7 - __unnamed_2)
__unnamed_2:
        /* <DEDUP_REMOVED lines=29> */
	.type		__unnamed_7,@object
	.size		__unnamed_7,(__unnamed_8 - __unnamed_7)
__unnamed_7:
        /* <DEDUP_REMOVED lines=28> */
        /*1972*/ 	.byte	0x3c, 0x31, 0x32, 0x32, 0x38, 0x38, 0x3e, 0x3e, 0x3e, 0x3e, 0x3e, 0x5d, 0x00
	.type		__unnamed_8,@object
	.size		__unnamed_8,(__unnamed_1 - __unnamed_8)
__unnamed_8:
        /* <DEDUP_REMOVED lines=29> */
	.type		__unnamed_1,@object
	.size		__unnamed_1,(__unnamed_41 - __unnamed_1)
__unnamed_1:
        /* <DEDUP_REMOVED lines=28> */
        /*1d0c*/ 	.byte	0x3c, 0x38, 0x31, 0x39, 0x32, 0x3e, 0x3e, 0x3e, 0x3e, 0x3e, 0x20, 0x26, 0x5d, 0x00
	.type		__unnamed_41,@object
	.size		__unnamed_41,(__unnamed_42 - __unnamed_41)
__unnamed_41:
        /* <DEDUP_REMOVED lines=28> */
        /*1eda*/ 	.byte	0x3a, 0x43, 0x3c, 0x31, 0x36, 0x33, 0x38, 0x34, 0x3e, 0x3e, 0x3e, 0x3e, 0x3e, 0x5d, 0x00
	.type		__unnamed_42,@object
	.size		__unnamed_42,(__unnamed_6 - __unnamed_42)
__unnamed_42:
        /* <DEDUP_REMOVED lines=29> */
	.type		__unnamed_6,@object
	.size		__unnamed_6,(__unnamed_33 - __unnamed_6)
__unnamed_6:
        /* <DEDUP_REMOVED lines=29> */
	.type		__unnamed_33,@object
	.size		__unnamed_33,(__unnamed_17 - __unnamed_33)
__unnamed_33:
        /* <DEDUP_REMOVED lines=29> */
	.type		__unnamed_17,@object
	.size		__unnamed_17,(__unnamed_37 - __unnamed_17)
__unnamed_17:
        /* <DEDUP_REMOVED lines=29> */
	.type		__unnamed_37,@object
	.size		__unnamed_37,(__unnamed_11 - __unnamed_37)
__unnamed_37:
        /* <DEDUP_REMOVED lines=29> */
	.type		__unnamed_11,@object
	.size		__unnamed_11,(__unnamed_27 - __unnamed_11)
__unnamed_11:
        /* <DEDUP_REMOVED lines=29> */
	.type		__unnamed_27,@object
	.size		__unnamed_27,(__unnamed_19 - __unnamed_27)
__unnamed_27:
        /* <DEDUP_REMOVED lines=29> */
	.type		__unnamed_19,@object
	.size		__unnamed_19,(__unnamed_12 - __unnamed_19)
__unnamed_19:
        /* <DEDUP_REMOVED lines=29> */
	.type		__unnamed_12,@object
	.size		__unnamed_12,(__unnamed_28 - __unnamed_12)
__unnamed_12:
        /* <DEDUP_REMOVED lines=29> */
	.type		__unnamed_28,@object
	.size		__unnamed_28,(__unnamed_36 - __unnamed_28)
__unnamed_28:
        /* <DEDUP_REMOVED lines=29> */
	.type		__unnamed_36,@object
	.size		__unnamed_36,(__unnamed_20 - __unnamed_36)
__unnamed_36:
        /* <DEDUP_REMOVED lines=29> */
	.type		__unnamed_20,@object
	.size		__unnamed_20,(__unnamed_16 - __unnamed_20)
__unnamed_20:
        /* <DEDUP_REMOVED lines=29> */
	.type		__unnamed_16,@object
	.size		__unnamed_16,(__unnamed_32 - __unnamed_16)
__unnamed_16:
        /* <DEDUP_REMOVED lines=29> */
	.type		__unnamed_32,@object
	.size		__unnamed_32,(__unnamed_23 - __unnamed_32)
__unnamed_32:
        /* <DEDUP_REMOVED lines=29> */
	.type		__unnamed_23,@object
	.size		__unnamed_23,(__unnamed_40 - __unnamed_23)
__unnamed_23:
        /* <DEDUP_REMOVED lines=30> */
	.type		__unnamed_40,@object
	.size		__unnamed_40,(__unnamed_24 - __unnamed_40)
__unnamed_40:
        /* <DEDUP_REMOVED lines=30> */
	.type		__unnamed_24,@object
	.size		__unnamed_24,(__unnamed_35 - __unnamed_24)
__unnamed_24:
        /* <DEDUP_REMOVED lines=30> */
	.type		__unnamed_35,@object
	.size		__unnamed_35,(__unnamed_15 - __unnamed_35)
__unnamed_35:
        /* <DEDUP_REMOVED lines=29> */
        /*3f8a*/ 	.byte	0x5d, 0x00
	.type		__unnamed_15,@object
	.size		__unnamed_15,(__unnamed_31 - __unnamed_15)
__unnamed_15:
        /* <DEDUP_REMOVED lines=30> */
	.type		__unnamed_31,@object
	.size		__unnamed_31,(__unnamed_10 - __unnamed_31)
__unnamed_31:
        /* <DEDUP_REMOVED lines=30> */
	.type		__unnamed_10,@object
	.size		__unnamed_10,(__unnamed_26 - __unnamed_10)
__unnamed_10:
        /* <DEDUP_REMOVED lines=30> */
	.type		__unnamed_26,@object
	.size		__unnamed_26,(__unnamed_18 - __unnamed_26)
__unnamed_26:
        /* <DEDUP_REMOVED lines=30> */
	.type		__unnamed_18,@object
	.size		__unnamed_18,(__unnamed_22 - __unnamed_18)
__unnamed_18:
        /* <DEDUP_REMOVED lines=30> */
	.type		__unnamed_22,@object
	.size		__unnamed_22,(.L_21 - __unnamed_22)
__unnamed_22:
        /* <DEDUP_REMOVED lines=29> */
        /*4a76*/ 	.byte	0x26, 0x5d, 0x00
.L_21:


//--------------------- .nv.shared._ZN7cutlass13device_kernelIN5flash11enable_sm90INS1_16FlashAttnFwdSm90INS1_25CollectiveMainloopFwdSm90ILi2EN4cute5tupleIJNS5_1CILi1EEES8_S8_EEENS6_IJNS7_ILi128EEENS7_ILi80EEENS7_ILi256EEEEEELi256ENS_10bfloat16_tEfNS_4arch4Sm90ELb0ELb0ELb1ELb0ELb0ELb0ELb0ELb1ELb1ELb1ELb1ELb0EEENS1_21CollectiveEpilogueFwdINS6_IJSA_SC_SB_EEES9_SE_SG_Li256ELb0ELb1ELb1ELb0EEENS1_19SingleTileSchedulerILb0ELb1ELb1ELi128EEEEEEEEEvNT_6ParamsE --------------------------
	.section	.nv.shared._ZN7cutlass13device_kernelIN5flash11enable_sm90INS1_16FlashAttnFwdSm90INS1_25CollectiveMainloopFwdSm90ILi2EN4cute5tupleIJNS5_1CILi1EEES8_S8_EEENS6_IJNS7_ILi128EEENS7_ILi80EEENS7_ILi256EEEEEELi256ENS_10bfloat16_tEfNS_4arch4Sm90ELb0ELb0ELb1ELb0ELb0ELb0ELb0ELb1ELb1ELb1ELb1ELb0EEENS1_21CollectiveEpilogueFwdINS6_IJSA_SC_SB_EEES9_SE_SG_Li256ELb0ELb1ELb1ELb0EEENS1_19SingleTileSchedulerILb0ELb1ELb1ELi128EEEEEEEEEvNT_6ParamsE,"aw",@nobits
	.sectionflags	@""
	.align	16
	.zero		1024


//--------------------- .nv.shared.reserved.0     --------------------------
	.section	.nv.shared.reserved.0,"aw",@nobits
	.weak		__nv_reservedSMEM_offset_0_alias
	.size		__nv_reservedSMEM_offset_0_alias, 0, 0
	.other		__nv_reservedSMEM_offset_0_alias,@"STO_CUDA_RESERVED_SHARED STV_DEFAULT"
__nv_reservedSMEM_offset_0_alias:
	.zero		0


//--------------------- .nv.global                --------------------------
	.section	.nv.global,"aw",@nobits
.nv.global:
	.type		_ZN80_INTERNAL_db2cb700_44_flash_fwd_hdimall_bf16_split_softcap_sm90_cu_c784774a_41744cute1_E,@object
	.size		_ZN80_INTERNAL_db2cb700_44_flash_fwd_hdimall_bf16_split_softcap_sm90_cu_c784774a_41744cute1_E,(_ZN80_INTERNAL_db2cb700_44_flash_fwd_hdimall_bf16_split_softcap_sm90_cu_c784774a_41744cuda3std3__45__cpo6cbeginE - _ZN80_INTERNAL_db2cb700_44_flash_fwd_hdimall_bf16_split_softcap_sm90_cu_c784774a_41744cute1_E)
_ZN80_INTERNAL_db2cb700_44_flash_fwd_hdimall_bf16_split_softcap_sm90_cu_c784774a_41744cute1_E:
	.zero		1
	.type		_ZN80_INTERNAL_db2cb700_44_flash_fwd_hdimall_bf16_split_softcap_sm90_cu_c784774a_41744cuda3std3__45__cpo6cbeginE,@object
	.size		_ZN80_INTERNAL_db2cb700_44_flash_fwd_hdimall_bf16_split_softcap_sm90_cu_c784774a_41744cuda3std3__45__cpo6cbeginE,(_ZN80_INTERNAL_db2cb700_44_flash_fwd_hdimall_bf16_split_softcap_sm90_cu_c784774a_41744cuda3std3__48in_placeE - _ZN80_INTERNAL_db2cb700_44_flash_fwd_hdimall_bf16_split_softcap_sm90_cu_c784774a_41744cuda3std3__45__cpo6cbeginE)
_ZN80_INTERNAL_db2cb700_44_flash_fwd_hdimall_bf16_split_softcap_sm90_cu_c784774a_41744cuda3std3__45__cpo6cbeginE:
	.zero		1
	.type		_ZN80_INTERNAL_db2cb700_44_flash_fwd_hdimall_bf16_split_softcap_sm90_cu_c784774a_41744cuda3std3__48in_placeE,@object
	.size		_ZN80_INTERNAL_db2cb700_44_flash_fwd_hdimall_bf16_split_softcap_sm90_cu_c784774a_41744cuda3std3__48in_placeE,(_ZN80_INTERNAL_db2cb700_44_flash_fwd_hdimall_bf16_split_softcap_sm90_cu_c784774a_41744cuda3std6ranges3__45__cpo9iter_moveE - _ZN80_INTERNAL_db2cb700_44_flash_fwd_hdimall_bf16_split_softcap_sm90_cu_c784774a_41744cuda3std3__48in_placeE)
_ZN80_INTERNAL_db2cb700_44_flash_fwd_hdimall_bf16_split_softcap_sm90_cu_c784774a_41744cuda3std3__48in_placeE:
	.zero		1
	.type		_ZN80_INTERNAL_db2cb700_44_flash_fwd_hdimall_bf16_split_softcap_sm90_cu_c784774a_41744cuda3std6ranges3__45__cpo9iter_moveE,@object
	.size		_ZN80_INTERNAL_db2cb700_44_flash_fwd_hdimall_bf16_split_softcap_sm90_cu_c784774a_41744cuda3std6ranges3__45__cpo9iter_moveE,(_ZN80_INTERNAL_db2cb700_44_flash_fwd_hdimall_bf16_split_softcap_sm90_cu_c784774a_41744cuda3std3__45__cpo5beginE - _ZN80_INTERNAL_db2cb700_44_flash_fwd_hdimall_bf16_split_softcap_sm90_cu_c784774a_41744cuda3std6ranges3__45__cpo9iter_moveE)
_ZN80_INTERNAL_db2cb700_44_flash_fwd_hdimall_bf16_split_softcap_sm90_cu_c784774a_41744cuda3std6ranges3__45__cpo9iter_moveE:
	.zero		1
	.type		_ZN80_INTERNAL_db2cb700_44_flash_fwd_hdimall_bf16_split_softcap_sm90_cu_c784774a_41744cuda3std3__45__cpo5beginE,@object
	.size		_ZN80_INTERNAL_db2cb700_44_flash_fwd_hdimall_bf16_split_softcap_sm90_cu_c784774a_41744cuda3std3__45__cpo5beginE,(_ZN80_INTERNAL_db2cb700_44_flash_fwd_hdimall_bf16_split_softcap_sm90_cu_c784774a_41744cuda3std3__482_GLOBAL__N__db2cb700_44_flash_fwd_hdimall_bf16_split_softcap_sm90_cu_c784774a_41746ignoreE - _ZN80_INTERNAL_db2cb700_44_flash_fwd_hdimall_bf16_split_softcap_sm90_cu_c784774a_41744cuda3std3__45__cpo5beginE)
_ZN80_INTERNAL_db2cb700_44_flash_fwd_hdimall_bf16_split_softcap_sm90_cu_c784774a_41744cuda3std3__45__cpo5beginE:
	.zero		1
	.type		_ZN80_INTERNAL_db2cb700_44_flash_fwd_hdimall_bf16_split_softcap_sm90_cu_c784774a_41744cuda3std3__482_GLOBAL__N__db2cb700_44_flash_fwd_hdimall_bf16_split_softcap_sm90_cu_c784774a_41746ignoreE,@object
	.size		_ZN80_INTERNAL_db2cb700_44_flash_fwd_hdimall_bf16_split_softcap_sm90_cu_c784774a_41744cuda3std3__482_GLOBAL__N__db2cb700_44_flash_fwd_hdimall_bf16_split_softcap_sm90_cu_c784774a_41746ignoreE,(_ZN80_INTERNAL_db2cb700_44_flash_fwd_hdimall_bf16_split_softcap_sm90_cu_c784774a_41744cute7productE - _ZN80_INTERNAL_db2cb700_44_flash_fwd_hdimall_bf16_split_softcap_sm90_cu_c784774a_41744cuda3std3__482_GLOBAL__N__db2cb700_44_flash_fwd_hdimall_bf16_split_softcap_sm90_cu_c784774a_41746ignoreE)
_ZN80_INTERNAL_db2cb700_44_flash_fwd_hdimall_bf16_split_softcap_sm90_cu_c784774a_41744cuda3std3__482_GLOBAL__N__db2cb700_44_flash_fwd_hdimall_bf16_split_softcap_sm90_cu_c784774a_41746ignoreE:
	.zero		1
	.type		_ZN80_INTERNAL_db2cb700_44_flash_fwd_hdimall_bf16_split_softcap_sm90_cu_c784774a_41744cute7productE,@object
	.size		_ZN80_INTERNAL_db2cb700_44_flash_fwd_hdimall_bf16_split_softcap_sm90_cu_c784774a_41744cute7productE,(_ZN80_INTERNAL_db2cb700_44_flash_fwd_hdimall_bf16_split_softcap_sm90_cu_c784774a_41744cuda3std3__45__cpo3endE - _ZN80_INTERNAL_db2cb700_44_flash_fwd_hdimall_bf16_split_softcap_sm90_cu_c784774a_41744cute7productE)
_ZN80_INTERNAL_db2cb700_44_flash_fwd_hdimall_bf16_split_softcap_sm90_cu_c784774a_41744cute7productE:
	.zero		1
	.type		_ZN80_INTERNAL_db2cb700_44_flash_fwd_hdimall_bf16_split_softcap_sm90_cu_c784774a_41744cuda3std3__45__cpo3endE,@object
	.size		_ZN80_INTERNAL_db2cb700_44_flash_fwd_hdimall_bf16_split_softcap_sm90_cu_c784774a_41744cuda3std3__45__cpo3endE,(_ZN80_INTERNAL_db2cb700_44_flash_fwd_hdimall_bf16_split_softcap_sm90_cu_c784774a_41744cuda3std3__419piecewise_constructE - _ZN80_INTERNAL_db2cb700_44_flash_fwd_hdimall_bf16_split_softcap_sm90_cu_c784774a_41744cuda3std3__45__cpo3endE)
_ZN80_INTERNAL_db2cb700_44_flash_fwd_hdimall_bf16_split_softcap_sm90_cu_c784774a_41744cuda3std3__45__cpo3endE:
	.zero		1
	.type		_ZN80_INTERNAL_db2cb700_44_flash_fwd_hdimall_bf16_split_softcap_sm90_cu_c784774a_41744cuda3std3__419piecewise_constructE,@object
	.size		_ZN80_INTERNAL_db2cb700_44_flash_fwd_hdimall_bf16_split_softcap_sm90_cu_c784774a_41744cuda3std3__419piecewise_constructE,(_ZN80_INTERNAL_db2cb700_44_flash_fwd_hdimall_bf16_split_softcap_sm90_cu_c784774a_41744cuda3std3__45__cpo4cendE - _ZN80_INTERNAL_db2cb700_44_flash_fwd_hdimall_bf16_split_softcap_sm90_cu_c784774a_41744cuda3std3__419piecewise_constructE)
_ZN80_INTERNAL_db2cb700_44_flash_fwd_hdimall_bf16_split_softcap_sm90_cu_c784774a_41744cuda3std3__419piecewise_constructE:
	.zero		1
	.type		_ZN80_INTERNAL_db2cb700_44_flash_fwd_hdimall_bf16_split_softcap_sm90_cu_c784774a_41744cuda3std3__45__cpo4cendE,@object
	.size		_ZN80_INTERNAL_db2cb700_44_flash_fwd_hdimall_bf16_split_softcap_sm90_cu_c784774a_41744cuda3std3__45__cpo4cendE,(_ZN80_INTERNAL_db2cb700_44_flash_fwd_hdimall_bf16_split_softcap_sm90_cu_c784774a_41744cuda3std6ranges3__45__cpo4swapE - _ZN80_INTERNAL_db2cb700_44_flash_fwd_hdimall_bf16_split_softcap_sm90_cu_c784774a_41744cuda3std3__45__cpo4cendE)
_ZN80_INTERNAL_db2cb700_44_flash_fwd_hdimall_bf16_split_softcap_sm90_cu_c784774a_41744cuda3std3__45__cpo4cendE:
	.zero		1
	.type		_ZN80_INTERNAL_db2cb700_44_flash_fwd_hdimall_bf16_split_softcap_sm90_cu_c784774a_41744cuda3std6ranges3__45__cpo4swapE,@object
	.size		_ZN80_INTERNAL_db2cb700_44_flash_fwd_hdimall_bf16_split_softcap_sm90_cu_c784774a_41744cuda3std6ranges3__45__cpo4swapE,(.L_50 - _ZN80_INTERNAL_db2cb700_44_flash_fwd_hdimall_bf16_split_softcap_sm90_cu_c784774a_41744cuda3std6ranges3__45__cpo4swapE)
_ZN80_INTERNAL_db2cb700_44_flash_fwd_hdimall_bf16_split_softcap_sm90_cu_c784774a_41744cuda3std6ranges3__45__cpo4swapE:
	.zero		1
.L_50:


//--------------------- .nv.shared._ZN7cutlass13device_kernelIN5flash11enable_sm90INS1_16FlashAttnFwdSm90INS1_25CollectiveMainloopFwdSm90ILi2EN4cute5tupleIJNS5_1CILi1EEES8_S8_EEENS6_IJNS7_ILi128EEENS7_ILi80EEENS7_ILi256EEEEEELi256ENS_10bfloat16_tEfNS_4arch4Sm90ELb0ELb0ELb1ELb1ELb0ELb0ELb0ELb1ELb1ELb1ELb1ELb0EEENS1_21CollectiveEpilogueFwdINS6_IJSA_SC_SB_EEES9_SE_SG_Li256ELb1ELb1ELb1ELb0EEENS1_36VarlenDynamicPersistentTileSchedulerILi128ELi80ELi256ELi128ELb1ELb1ELb1ELb0ELb1ELb1EEEEEEEEEvNT_6ParamsE --------------------------
	.section	.nv.shared._ZN7cutlass13device_kernelIN5flash11enable_sm90INS1_16FlashAttnFwdSm90INS1_25CollectiveMainloopFwdSm90ILi2EN4cute5tupleIJNS5_1CILi1EEES8_S8_EEENS6_IJNS7_ILi128EEENS7_ILi80EEENS7_ILi256EEEEEELi256ENS_10bfloat16_tEfNS_4arch4Sm90ELb0ELb0ELb1ELb1ELb0ELb0ELb0ELb1ELb1ELb1ELb1ELb0EEENS1_21CollectiveEpilogueFwdINS6_IJSA_SC_SB_EEES9_SE_SG_Li256ELb1ELb1ELb1ELb0EEENS1_36VarlenDynamicPersistentTileSchedulerILi128ELi80ELi256ELi128ELb1ELb1ELb1ELb0ELb1ELb1EEEEEEEEEvNT_6ParamsE,"aw",@nobits
	.sectionflags	@""
	.align	16
	.zero		1024


//--------------------- .nv.shared._ZN7cutlass13device_kernelIN5flash11enable_sm90INS1_16FlashAttnFwdSm90INS1_25CollectiveMainloopFwdSm90ILi2EN4cute5tupleIJNS5_1CILi1EEES8_S8_EEENS6_IJNS7_ILi128EEENS7_ILi80EEENS7_ILi256EEEEEELi256ENS_10bfloat16_tEfNS_4arch4Sm90ELb0ELb0ELb1ELb1ELb0ELb1ELb0ELb1ELb1ELb1ELb1ELb0EEENS1_21CollectiveEpilogueFwdINS6_IJSA_SC_SB_EEES9_SE_SG_Li256ELb1ELb1ELb1ELb0EEENS1_36VarlenDynamicPersistentTileSchedulerILi128ELi80ELi256ELi128ELb1ELb1ELb1ELb0ELb1ELb1EEEEEEEEEvNT_6ParamsE --------------------------
	.section	.nv.shared._ZN7cutlass13device_kernelIN5flash11enable_sm90INS1_16FlashAttnFwdSm90INS1_25CollectiveMainloopFwdSm90ILi2EN4cute5tupleIJNS5_1CILi1EEES8_S8_EEENS6_IJNS7_ILi128EEENS7_ILi80EEENS7_ILi256EEEEEELi256ENS_10bfloat16_tEfNS_4arch4Sm90ELb0ELb0ELb1ELb1ELb0ELb1ELb0ELb1ELb1ELb1ELb1ELb0EEENS1_21CollectiveEpilogueFwdINS6_IJSA_SC_SB_EEES9_SE_SG_Li256ELb1ELb1ELb1ELb0EEENS1_36VarlenDynamicPersistentTileSchedulerILi128ELi80ELi256ELi128ELb1ELb1ELb1ELb0ELb1ELb1EEEEEEEEEvNT_6ParamsE,"aw",@nobits
	.sectionflags	@""
	.align	16
	.zero		1024


//--------------------- .nv.shared._ZN7cutlass13device_kernelIN5flash11enable_sm90INS1_16FlashAttnFwdSm90INS1_25CollectiveMainloopFwdSm90ILi2EN4cute5tupleIJNS5_1CILi1EEES8_S8_EEENS6_IJNS7_ILi128EEENS7_ILi64EEENS7_ILi256EEEEEELi256ENS_10bfloat16_tEfNS_4arch4Sm90ELb0ELb1ELb1ELb0ELb0ELb0ELb0ELb1ELb1ELb1ELb1ELb0EEENS1_21CollectiveEpilogueFwdINS6_IJSA_SC_SB_EEES9_SE_SG_Li256ELb0ELb1ELb1ELb0EEENS1_19SingleTileSchedulerILb0ELb1ELb1ELi128EEEEEEEEEvNT_6ParamsE --------------------------
	.section	.nv.shared._ZN7cutlass13device_kernelIN5flash11enable_sm90INS1_16FlashAttnFwdSm90INS1_25CollectiveMainloopFwdSm90ILi2EN4cute5tupleIJNS5_1CILi1EEES8_S8_EEENS6_IJNS7_ILi128EEENS7_ILi64EEENS7_ILi256EEEEEELi256ENS_10bfloat16_tEfNS_4arch4Sm90ELb0ELb1ELb1ELb0ELb0ELb0ELb0ELb1ELb1ELb1ELb1ELb0EEENS1_21CollectiveEpilogueFwdINS6_IJSA_SC_SB_EEES9_SE_SG_Li256ELb0ELb1ELb1ELb0EEENS1_19SingleTileSchedulerILb0ELb1ELb1ELi128EEEEEEEEEvNT_6ParamsE,"aw",@nobits
	.sectionflags	@""
	.align	16
	.zero		1024


//--------------------- .nv.shared._ZN7cutlass13device_kernelIN5flash11enable_sm90INS1_16FlashAttnFwdSm90INS1_25CollectiveMainloopFwdSm90ILi2EN4cute5tupleIJNS5_1CILi1EEES8_S8_EEENS6_IJNS7_ILi128EEENS7_ILi64EEENS7_ILi256EEEEEELi256ENS_10bfloat16_tEfNS_4arch4Sm90ELb0ELb1ELb1ELb1ELb0ELb0ELb0ELb1ELb1ELb1ELb1ELb0EEENS1_21CollectiveEpilogueFwdINS6_IJSA_SC_SB_EEES9_SE_SG_Li256ELb1ELb1ELb1ELb0EEENS1_36VarlenDynamicPersistentTileSchedulerILi128ELi64ELi256ELi128ELb1ELb1ELb1ELb1ELb0ELb1EEEEEEEEEvNT_6ParamsE --------------------------
	.section	.nv.shared._ZN7cutlass13device_kernelIN5flash11enable_sm90INS1_16FlashAttnFwdSm90INS1_25CollectiveMainloopFwdSm90ILi2EN4cute5tupleIJNS5_1CILi1EEES8_S8_EEENS6_IJNS7_ILi128EEENS7_ILi64EEENS7_ILi256EEEEEELi256ENS_10bfloat16_tEfNS_4arch4Sm90ELb0ELb1ELb1ELb1ELb0ELb0ELb0ELb1ELb1ELb1ELb1ELb0EEENS1_21CollectiveEpilogueFwdINS6_IJSA_SC_SB_EEES9_SE_SG_Li256ELb1ELb1ELb1ELb0EEENS1_36VarlenDynamicPersistentTileSchedulerILi128ELi64ELi256ELi128ELb1ELb1ELb1ELb1ELb0ELb1EEEEEEEEEvNT_6ParamsE,"aw",@nobits
	.sectionflags	@""
	.align	16
	.zero		1024


//--------------------- .nv.shared._ZN7cutlass13device_kernelIN5flash11enable_sm90INS1_16FlashAttnFwdSm90INS1_25CollectiveMainloopFwdSm90ILi2EN4cute5tupleIJNS5_1CILi1EEES8_S8_EEENS6_IJNS7_ILi128EEENS7_ILi64EEENS7_ILi256EEEEEELi256ENS_10bfloat16_tEfNS_4arch4Sm90ELb0ELb1ELb1ELb1ELb0ELb1ELb0ELb1ELb1ELb1ELb1ELb0EEENS1_21CollectiveEpilogueFwdINS6_IJSA_SC_SB_EEES9_SE_SG_Li256ELb1ELb1ELb1ELb0EEENS1_36VarlenDynamicPersistentTileSchedulerILi128ELi64ELi256ELi128ELb1ELb1ELb1ELb1ELb0ELb1EEEEEEEEEvNT_6ParamsE --------------------------
	.section	.nv.shared._ZN7cutlass13device_kernelIN5flash11enable_sm90INS1_16FlashAttnFwdSm90INS1_25CollectiveMainloopFwdSm90ILi2EN4cute5tupleIJNS5_1CILi1EEES8_S8_EEENS6_IJNS7_ILi128EEENS7_ILi64EEENS7_ILi256EEEEEELi256ENS_10bfloat16_tEfNS_4arch4Sm90ELb0ELb1ELb1ELb1ELb0ELb1ELb0ELb1ELb1ELb1ELb1ELb0EEENS1_21CollectiveEpilogueFwdINS6_IJSA_SC_SB_EEES9_SE_SG_Li256ELb1ELb1ELb1ELb0EEENS1_36VarlenDynamicPersistentTileSchedulerILi128ELi64ELi256ELi128ELb1ELb1ELb1ELb1ELb0ELb1EEEEEEEEEvNT_6ParamsE,"aw",@nobits
	.sectionflags	@""
	.align	16
	.zero		1024


//--------------------- .nv.shared._ZN7cutlass13device_kernelIN5flash11enable_sm90INS1_16FlashAttnFwdSm90INS1_25CollectiveMainloopFwdSm90ILi2EN4cute5tupleIJNS5_1CILi1EEES8_S8_EEENS6_IJNS7_ILi128EEENS7_ILi80EEENS7_ILi256EEEEEELi256ENS_10bfloat16_tEfNS_4arch4Sm90ELb1ELb0ELb1ELb0ELb0ELb0ELb0ELb1ELb1ELb1ELb1ELb0EEENS1_21CollectiveEpilogueFwdINS6_IJSA_SC_SB_EEES9_SE_SG_Li256ELb0ELb1ELb1ELb0EEENS1_19SingleTileSchedulerILb0ELb1ELb1ELi128EEEEEEEEEvNT_6ParamsE --------------------------
	.section	.nv.shared._ZN7cutlass13device_kernelIN5flash11enable_sm90INS1_16FlashAttnFwdSm90INS1_25CollectiveMainloopFwdSm90ILi2EN4cute5tupleIJNS5_1CILi1EEES8_S8_EEENS6_IJNS7_ILi128EEENS7_ILi80EEENS7_ILi256EEEEEELi256ENS_10bfloat16_tEfNS_4arch4Sm90ELb1ELb0ELb1ELb0ELb0ELb0ELb0ELb1ELb1ELb1ELb1ELb0EEENS1_21CollectiveEpilogueFwdINS6_IJSA_SC_SB_EEES9_SE_SG_Li256ELb0ELb1ELb1ELb0EEENS1_19SingleTileSchedulerILb0ELb1ELb1ELi128EEEEEEEEEvNT_6ParamsE,"aw",@nobits
	.sectionflags	@""
	.align	16
	.zero		1024


//--------------------- .nv.shared._ZN7cutlass13device_kernelIN5flash11enable_sm90INS1_16FlashAttnFwdSm90INS1_25CollectiveMainloopFwdSm90ILi2EN4cute5tupleIJNS5_1CILi1EEES8_S8_EEENS6_IJNS7_ILi128EEENS7_ILi80EEENS7_ILi256EEEEEELi256ENS_10bfloat16_tEfNS_4arch4Sm90ELb1ELb0ELb1ELb1ELb0ELb0ELb0ELb1ELb1ELb1ELb1ELb0EEENS1_21CollectiveEpilogueFwdINS6_IJSA_SC_SB_EEES9_SE_SG_Li256ELb1ELb1ELb1ELb0EEENS1_36VarlenDynamicPersistentTileSchedulerILi128ELi80ELi256ELi128ELb1ELb1ELb1ELb1ELb1ELb1EEEEEEEEEvNT_6ParamsE --------------------------
	.section	.nv.shared._ZN7cutlass13device_kernelIN5flash11enable_sm90INS1_16FlashAttnFwdSm90INS1_25CollectiveMainloopFwdSm90ILi2EN4cute5tupleIJNS5_1CILi1EEES8_S8_EEENS6_IJNS7_ILi128EEENS7_ILi80EEENS7_ILi256EEEEEELi256ENS_10bfloat16_tEfNS_4arch4Sm90ELb1ELb0ELb1ELb1ELb0ELb0ELb0ELb1ELb1ELb1ELb1ELb0EEENS1_21CollectiveEpilogueFwdINS6_IJSA_SC_SB_EEES9_SE_SG_Li256ELb1ELb1ELb1ELb0EEENS1_36VarlenDynamicPersistentTileSchedulerILi128ELi80ELi256ELi128ELb1ELb1ELb1ELb1ELb1ELb1EEEEEEEEEvNT_6ParamsE,"aw",@nobits
	.sectionflags	@""
	.align	16
	.zero		1024


//--------------------- .nv.shared._ZN7cutlass13device_kernelIN5flash11enable_sm90INS1_16FlashAttnFwdSm90INS1_25CollectiveMainloopFwdSm90ILi2EN4cute5tupleIJNS5_1CILi1EEES8_S8_EEENS6_IJNS7_ILi128EEENS7_ILi80EEENS7_ILi256EEEEEELi256ENS_10bfloat16_tEfNS_4arch4Sm90ELb1ELb0ELb1ELb1ELb0ELb1ELb0ELb1ELb1ELb1ELb1ELb0EEENS1_21CollectiveEpilogueFwdINS6_IJSA_SC_SB_EEES9_SE_SG_Li256ELb1ELb1ELb1ELb0EEENS1_36VarlenDynamicPersistentTileSchedulerILi128ELi80ELi256ELi128ELb1ELb1ELb1ELb1ELb1ELb1EEEEEEEEEvNT_6ParamsE --------------------------
	.section	.nv.shared._ZN7cutlass13device_kernelIN5flash11enable_sm90INS1_16FlashAttnFwdSm90INS1_25CollectiveMainloopFwdSm90ILi2EN4cute5tupleIJNS5_1CILi1EEES8_S8_EEENS6_IJNS7_ILi128EEENS7_ILi80EEENS7_ILi256EEEEEELi256ENS_10bfloat16_tEfNS_4arch4Sm90ELb1ELb0ELb1ELb1ELb0ELb1ELb0ELb1ELb1ELb1ELb1ELb0EEENS1_21CollectiveEpilogueFwdINS6_IJSA_SC_SB_EEES9_SE_SG_Li256ELb1ELb1ELb1ELb0EEENS1_36VarlenDynamicPersistentTileSchedulerILi128ELi80ELi256ELi128ELb1ELb1ELb1ELb1ELb1ELb1EEEEEEEEEvNT_6ParamsE,"aw",@nobits
	.sectionflags	@""
	.align	16
	.zero		1024


//--------------------- .nv.shared._ZN7cutlass13device_kernelIN5flash11enable_sm90INS1_16FlashAttnFwdSm90INS1_25CollectiveMainloopFwdSm90ILi2EN4cute5tupleIJNS5_1CILi1EEES8_S8_EEENS6_IJNS7_ILi128EEENS7_ILi112EEENS7_ILi192EEEEEELi192ENS_10bfloat16_tEfNS_4arch4Sm90ELb0ELb0ELb1ELb0ELb0ELb0ELb0ELb1ELb1ELb1ELb1ELb0EEENS1_21CollectiveEpilogueFwdINS6_IJSA_SC_SB_EEES9_SE_SG_Li256ELb0ELb1ELb1ELb0EEENS1_19SingleTileSchedulerILb0ELb1ELb1ELi128EEEEEEEEEvNT_6ParamsE --------------------------
	.section	.nv.shared._ZN7cutlass13device_kernelIN5flash11enable_sm90INS1_16FlashAttnFwdSm90INS1_25CollectiveMainloopFwdSm90ILi2EN4cute5tupleIJNS5_1CILi1EEES8_S8_EEENS6_IJNS7_ILi128EEENS7_ILi112EEENS7_ILi192EEEEEELi192ENS_10bfloat16_tEfNS_4arch4Sm90ELb0ELb0ELb1ELb0ELb0ELb0ELb0ELb1ELb1ELb1ELb1ELb0EEENS1_21CollectiveEpilogueFwdINS6_IJSA_SC_SB_EEES9_SE_SG_Li256ELb0ELb1ELb1ELb0EEENS1_19SingleTileSchedulerILb0ELb1ELb1ELi128EEEEEEEEEvNT_6ParamsE,"aw",@nobits
	.sectionflags	@""
	.align	16
	.zero		1024


//--------------------- .nv.shared._ZN7cutlass13device_kernelIN5flash11enable_sm90INS1_16FlashAttnFwdSm90INS1_25CollectiveMainloopFwdSm90ILi2EN4cute5tupleIJNS5_1CILi1EEES8_S8_EEENS6_IJNS7_ILi128EEENS7_ILi112EEENS7_ILi192EEEEEELi192ENS_10bfloat16_tEfNS_4arch4Sm90ELb0ELb0ELb1ELb1ELb0ELb0ELb0ELb1ELb1ELb1ELb1ELb0EEENS1_21CollectiveEpilogueFwdINS6_IJSA_SC_SB_EEES9_SE_SG_Li256ELb1ELb1ELb1ELb0EEENS1_36VarlenDynamicPersistentTileSchedulerILi128ELi112ELi256ELi128ELb1ELb1ELb1ELb0ELb1ELb1EEEEEEEEEvNT_6ParamsE --------------------------
	.section	.nv.shared._ZN7cutlass13device_kernelIN5flash11enable_sm90INS1_16FlashAttnFwdSm90INS1_25CollectiveMainloopFwdSm90ILi2EN4cute5tupleIJNS5_1CILi1EEES8_S8_EEENS6_IJNS7_ILi128EEENS7_ILi112EEENS7_ILi192EEEEEELi192ENS_10bfloat16_tEfNS_4arch4Sm90ELb0ELb0ELb1ELb1ELb0ELb0ELb0ELb1ELb1ELb1ELb1ELb0EEENS1_21CollectiveEpilogueFwdINS6_IJSA_SC_SB_EEES9_SE_SG_Li256ELb1ELb1ELb1ELb0EEENS1_36VarlenDynamicPersistentTileSchedulerILi128ELi112ELi256ELi128ELb1ELb1ELb1ELb0ELb1ELb1EEEEEEEEEvNT_6ParamsE,"aw",@nobits
	.sectionflags	@""
	.align	16
	.zero		1024


//--------------------- .nv.shared._ZN7cutlass13device_kernelIN5flash11enable_sm90INS1_16FlashAttnFwdSm90INS1_25CollectiveMainloopFwdSm90ILi2EN4cute5tupleIJNS5_1CILi1EEES8_S8_EEENS6_IJNS7_ILi128EEENS7_ILi112EEENS7_ILi192EEEEEELi192ENS_10bfloat16_tEfNS_4arch4Sm90ELb0ELb0ELb1ELb1ELb0ELb1ELb0ELb1ELb1ELb1ELb1ELb0EEENS1_21CollectiveEpilogueFwdINS6_IJSA_SC_SB_EEES9_SE_SG_Li256ELb1ELb1ELb1ELb0EEENS1_36VarlenDynamicPersistentTileSchedulerILi128ELi112ELi256ELi128ELb1ELb1ELb1ELb0ELb1ELb1EEEEEEEEEvNT_6ParamsE --------------------------
	.section	.nv.shared._ZN7cutlass13device_kernelIN5flash11enable_sm90INS1_16FlashAttnFwdSm90INS1_25CollectiveMainloopFwdSm90ILi2EN4cute5tupleIJNS5_1CILi1EEES8_S8_EEENS6_IJNS7_ILi128EEENS7_ILi112EEENS7_ILi192EEEEEELi192ENS_10bfloat16_tEfNS_4arch4Sm90ELb0ELb0ELb1ELb1ELb0ELb1ELb0ELb1ELb1ELb1ELb1ELb0EEENS1_21CollectiveEpilogueFwdINS6_IJSA_SC_SB_EEES9_SE_SG_Li256ELb1ELb1ELb1ELb0EEENS1_36VarlenDynamicPersistentTileSchedulerILi128ELi112ELi256ELi128ELb1ELb1ELb1ELb0ELb1ELb1EEEEEEEEEvNT_6ParamsE,"aw",@nobits
	.sectionflags	@""
	.align	16
	.zero		1024


//--------------------- .nv.shared._ZN7cutlass13device_kernelIN5flash11enable_sm90INS1_16FlashAttnFwdSm90INS1_25CollectiveMainloopFwdSm90ILi2EN4cute5tupleIJNS5_1CILi1EEES8_S8_EEENS6_IJNS7_ILi128EEENS7_ILi96EEENS7_ILi192EEEEEELi192ENS_10bfloat16_tEfNS_4arch4Sm90ELb0ELb1ELb1ELb0ELb0ELb0ELb0ELb1ELb1ELb1ELb1ELb0EEENS1_21CollectiveEpilogueFwdINS6_IJSA_SC_SB_EEES9_SE_SG_Li256ELb0ELb1ELb1ELb0EEENS1_19SingleTileSchedulerILb0ELb1ELb1ELi128EEEEEEEEEvNT_6ParamsE --------------------------
	.section	.nv.shared._ZN7cutlass13device_kernelIN5flash11enable_sm90INS1_16FlashAttnFwdSm90INS1_25CollectiveMainloopFwdSm90ILi2EN4cute5tupleIJNS5_1CILi1EEES8_S8_EEENS6_IJNS7_ILi128EEENS7_ILi96EEENS7_ILi192EEEEEELi192ENS_10bfloat16_tEfNS_4arch4Sm90ELb0ELb1ELb1ELb0ELb0ELb0ELb0ELb1ELb1ELb1ELb1ELb0EEENS1_21CollectiveEpilogueFwdINS6_IJSA_SC_SB_EEES9_SE_SG_Li256ELb0ELb1ELb1ELb0EEENS1_19SingleTileSchedulerILb0ELb1ELb1ELi128EEEEEEEEEvNT_6ParamsE,"aw",@nobits
	.sectionflags	@""
	.align	16
	.zero		1024


//--------------------- .nv.shared._ZN7cutlass13device_kernelIN5flash11enable_sm90INS1_16FlashAttnFwdSm90INS1_25CollectiveMainloopFwdSm90ILi2EN4cute5tupleIJNS5_1CILi1EEES8_S8_EEENS6_IJNS7_ILi128EEENS7_ILi96EEENS7_ILi192EEEEEELi192ENS_10bfloat16_tEfNS_4arch4Sm90ELb0ELb1ELb1ELb1ELb0ELb0ELb0ELb1ELb1ELb1ELb1ELb0EEENS1_21CollectiveEpilogueFwdINS6_IJSA_SC_SB_EEES9_SE_SG_Li256ELb1ELb1ELb1ELb0EEENS1_36VarlenDynamicPersistentTileSchedulerILi128ELi96ELi256ELi128ELb1ELb1ELb1ELb1ELb0ELb1EEEEEEEEEvNT_6ParamsE --------------------------
	.section	.nv.shared._ZN7cutlass13device_kernelIN5flash11enable_sm90INS1_16FlashAttnFwdSm90INS1_25CollectiveMainloopFwdSm90ILi2EN4cute5tupleIJNS5_1CILi1EEES8_S8_EEENS6_IJNS7_ILi128EEENS7_ILi96EEENS7_ILi192EEEEEELi192ENS_10bfloat16_tEfNS_4arch4Sm90ELb0ELb1ELb1ELb1ELb0ELb0ELb0ELb1ELb1ELb1ELb1ELb0EEENS1_21CollectiveEpilogueFwdINS6_IJSA_SC_SB_EEES9_SE_SG_Li256ELb1ELb1ELb1ELb0EEENS1_36VarlenDynamicPersistentTileSchedulerILi128ELi96ELi256ELi128ELb1ELb1ELb1ELb1ELb0ELb1EEEEEEEEEvNT_6ParamsE,"aw",@nobits
	.sectionflags	@""
	.align	16
	.zero		1024


//--------------------- .nv.shared._ZN7cutlass13device_kernelIN5flash11enable_sm90INS1_16FlashAttnFwdSm90INS1_25CollectiveMainloopFwdSm90ILi2EN4cute5tupleIJNS5_1CILi1EEES8_S8_EEENS6_IJNS7_ILi128EEENS7_ILi96EEENS7_ILi192EEEEEELi192ENS_10bfloat16_tEfNS_4arch4Sm90ELb0ELb1ELb1ELb1ELb0ELb1ELb0ELb1ELb1ELb1ELb1ELb0EEENS1_21CollectiveEpilogueFwdINS6_IJSA_SC_SB_EEES9_SE_SG_Li256ELb1ELb1ELb1ELb0EEENS1_36VarlenDynamicPersistentTileSchedulerILi128ELi96ELi256ELi128ELb1ELb1ELb1ELb1ELb0ELb1EEEEEEEEEvNT_6ParamsE --------------------------
	.section	.nv.shared._ZN7cutlass13device_kernelIN5flash11enable_sm90INS1_16FlashAttnFwdSm90INS1_25CollectiveMainloopFwdSm90ILi2EN4cute5tupleIJNS5_1CILi1EEES8_S8_EEENS6_IJNS7_ILi128EEENS7_ILi96EEENS7_ILi192EEEEEELi192ENS_10bfloat16_tEfNS_4arch4Sm90ELb0ELb1ELb1ELb1ELb0ELb1ELb0ELb1ELb1ELb1ELb1ELb0EEENS1_21CollectiveEpilogueFwdINS6_IJSA_SC_SB_EEES9_SE_SG_Li256ELb1ELb1ELb1ELb0EEENS1_36VarlenDynamicPersistentTileSchedulerILi128ELi96ELi256ELi128ELb1ELb1ELb1ELb1ELb0ELb1EEEEEEEEEvNT_6ParamsE,"aw",@nobits
	.sectionflags	@""
	.align	16
	.zero		1024


//--------------------- .nv.shared._ZN7cutlass13device_kernelIN5flash11enable_sm90INS1_16FlashAttnFwdSm90INS1_25CollectiveMainloopFwdSm90ILi2EN4cute5tupleIJNS5_1CILi1EEES8_S8_EEENS6_IJNS7_ILi128EEENS7_ILi112EEENS7_ILi192EEEEEELi192ENS_10bfloat16_tEfNS_4arch4Sm90ELb1ELb0ELb1ELb0ELb0ELb0ELb0ELb1ELb1ELb1ELb1ELb0EEENS1_21CollectiveEpilogueFwdINS6_IJSA_SC_SB_EEES9_SE_SG_Li256ELb0ELb1ELb1ELb0EEENS1_19SingleTileSchedulerILb0ELb1ELb1ELi128EEEEEEEEEvNT_6ParamsE --------------------------
	.section	.nv.shared._ZN7cutlass13device_kernelIN5flash11enable_sm90INS1_16FlashAttnFwdSm90INS1_25CollectiveMainloopFwdSm90ILi2EN4cute5tupleIJNS5_1CILi1EEES8_S8_EEENS6_IJNS7_ILi128EEENS7_ILi112EEENS7_ILi192EEEEEELi192ENS_10bfloat16_tEfNS_4arch4Sm90ELb1ELb0ELb1ELb0ELb0ELb0ELb0ELb1ELb1ELb1ELb1ELb0EEENS1_21CollectiveEpilogueFwdINS6_IJSA_SC_SB_EEES9_SE_SG_Li256ELb0ELb1ELb1ELb0EEENS1_19SingleTileSchedulerILb0ELb1ELb1ELi128EEEEEEEEEvNT_6ParamsE,"aw",@nobits
	.sectionflags	@""
	.align	16
	.zero		1024


//--------------------- .nv.shared._ZN7cutlass13device_kernelIN5flash11enable_sm90INS1_16FlashAttnFwdSm90INS1_25CollectiveMainloopFwdSm90ILi2EN4cute5tupleIJNS5_1CILi1EEES8_S8_EEENS6_IJNS7_ILi128EEENS7_ILi112EEENS7_ILi192EEEEEELi192ENS_10bfloat16_tEfNS_4arch4Sm90ELb1ELb0ELb1ELb1ELb0ELb0ELb0ELb1ELb1ELb1ELb1ELb0EEENS1_21CollectiveEpilogueFwdINS6_IJSA_SC_SB_EEES9_SE_SG_Li256ELb1ELb1ELb1ELb0EEENS1_36VarlenDynamicPersistentTileSchedulerILi128ELi112ELi256ELi128ELb1ELb1ELb1ELb1ELb1ELb1EEEEEEEEEvNT_6ParamsE --------------------------
	.section	.nv.shared._ZN7cutlass13device_kernelIN5flash11enable_sm90INS1_16FlashAttnFwdSm90INS1_25CollectiveMainloopFwdSm90ILi2EN4cute5tupleIJNS5_1CILi1EEES8_S8_EEENS6_IJNS7_ILi128EEENS7_ILi112EEENS7_ILi192EEEEEELi192ENS_10bfloat16_tEfNS_4arch4Sm90ELb1ELb0ELb1ELb1ELb0ELb0ELb0ELb1ELb1ELb1ELb1ELb0EEENS1_21CollectiveEpilogueFwdINS6_IJSA_SC_SB_EEES9_SE_SG_Li256ELb1ELb1ELb1ELb0EEENS1_36VarlenDynamicPersistentTileSchedulerILi128ELi112ELi256ELi128ELb1ELb1ELb1ELb1ELb1ELb1EEEEEEEEEvNT_6ParamsE,"aw",@nobits
	.sectionflags	@""
	.align	16
	.zero		1024


//--------------------- .nv.shared._ZN7cutlass13device_kernelIN5flash11enable_sm90INS1_16FlashAttnFwdSm90INS1_25CollectiveMainloopFwdSm90ILi2EN4cute5tupleIJNS5_1CILi1EEES8_S8_EEENS6_IJNS7_ILi128EEENS7_ILi112EEENS7_ILi192EEEEEELi192ENS_10bfloat16_tEfNS_4arch4Sm90ELb1ELb0ELb1ELb1ELb0ELb1ELb0ELb1ELb1ELb1ELb1ELb0EEENS1_21CollectiveEpilogueFwdINS6_IJSA_SC_SB_EEES9_SE_SG_Li256ELb1ELb1ELb1ELb0EEENS1_36VarlenDynamicPersistentTileSchedulerILi128ELi112ELi256ELi128ELb1ELb1ELb1ELb1ELb1ELb1EEEEEEEEEvNT_6ParamsE --------------------------
	.section	.nv.shared._ZN7cutlass13device_kernelIN5flash11enable_sm90INS1_16FlashAttnFwdSm90INS1_25CollectiveMainloopFwdSm90ILi2EN4cute5tupleIJNS5_1CILi1EEES8_S8_EEENS6_IJNS7_ILi128EEENS7_ILi112EEENS7_ILi192EEEEEELi192ENS_10bfloat16_tEfNS_4arch4Sm90ELb1ELb0ELb1ELb1ELb0ELb1ELb0ELb1ELb1ELb1ELb1ELb0EEENS1_21CollectiveEpilogueFwdINS6_IJSA_SC_SB_EEES9_SE_SG_Li256ELb1ELb1ELb1ELb0EEENS1_36VarlenDynamicPersistentTileSchedulerILi128ELi112ELi256ELi128ELb1ELb1ELb1ELb1ELb1ELb1EEEEEEEEEvNT_6ParamsE,"aw",@nobits
	.sectionflags	@""
	.align	16
	.zero		1024


//--------------------- .nv.shared._ZN7cutlass13device_kernelIN5flash11enable_sm90INS1_16FlashAttnFwdSm90INS1_25CollectiveMainloopFwdSm90ILi2EN4cute5tupleIJNS5_1CILi1EEES8_S8_EEENS6_IJNS7_ILi128EEENS7_ILi176EEESA_EEELi128ENS_10bfloat16_tEfNS_4arch4Sm90ELb0ELb0ELb1ELb0ELb0ELb0ELb0ELb1ELb1ELb1ELb1ELb0EEENS1_21CollectiveEpilogueFwdINS6_IJSA_SA_SB_EEES9_SD_SF_Li256ELb0ELb1ELb1ELb0EEENS1_19SingleTileSchedulerILb0ELb1ELb1ELi128EEEEEEEEEvNT_6ParamsE --------------------------
	.section	.nv.shared._ZN7cutlass13device_kernelIN5flash11enable_sm90INS1_16FlashAttnFwdSm90INS1_25CollectiveMainloopFwdSm90ILi2EN4cute5tupleIJNS5_1CILi1EEES8_S8_EEENS6_IJNS7_ILi128EEENS7_ILi176EEESA_EEELi128ENS_10bfloat16_tEfNS_4arch4Sm90ELb0ELb0ELb1ELb0ELb0ELb0ELb0ELb1ELb1ELb1ELb1ELb0EEENS1_21CollectiveEpilogueFwdINS6_IJSA_SA_SB_EEES9_SD_SF_Li256ELb0ELb1ELb1ELb0EEENS1_19SingleTileSchedulerILb0ELb1ELb1ELi128EEEEEEEEEvNT_6ParamsE,"aw",@nobits
	.sectionflags	@""
	.align	16
	.zero		1024


//--------------------- .nv.shared._ZN7cutlass13device_kernelIN5flash11enable_sm90INS1_16FlashAttnFwdSm90INS1_25CollectiveMainloopFwdSm90ILi2EN4cute5tupleIJNS5_1CILi1EEES8_S8_EEENS6_IJNS7_ILi128EEENS7_ILi176EEESA_EEELi128ENS_10bfloat16_tEfNS_4arch4Sm90ELb0ELb0ELb1ELb1ELb0ELb0ELb0ELb1ELb1ELb1ELb1ELb0EEENS1_21CollectiveEpilogueFwdINS6_IJSA_SA_SB_EEES9_SD_SF_Li256ELb1ELb1ELb1ELb0EEENS1_36VarlenDynamicPersistentTileSchedulerILi128ELi176ELi256ELi128ELb1ELb1ELb1ELb0ELb1ELb1EEEEEEEEEvNT_6ParamsE --------------------------
	.section	.nv.shared._ZN7cutlass13device_kernelIN5flash11enable_sm90INS1_16FlashAttnFwdSm90INS1_25CollectiveMainloopFwdSm90ILi2EN4cute5tupleIJNS5_1CILi1EEES8_S8_EEENS6_IJNS7_ILi128EEENS7_ILi176EEESA_EEELi128ENS_10bfloat16_tEfNS_4arch4Sm90ELb0ELb0ELb1ELb1ELb0ELb0ELb0ELb1ELb1ELb1ELb1ELb0EEENS1_21CollectiveEpilogueFwdINS6_IJSA_SA_SB_EEES9_SD_SF_Li256ELb1ELb1ELb1ELb0EEENS1_36VarlenDynamicPersistentTileSchedulerILi128ELi176ELi256ELi128ELb1ELb1ELb1ELb0ELb1ELb1EEEEEEEEEvNT_6ParamsE,"aw",@nobits
	.sectionflags	@""
	.align	16
	.zero		1024


//--------------------- .nv.shared._ZN7cutlass13device_kernelIN5flash11enable_sm90INS1_16FlashAttnFwdSm90INS1_25CollectiveMainloopFwdSm90ILi2EN4cute5tupleIJNS5_1CILi1EEES8_S8_EEENS6_IJNS7_ILi128EEENS7_ILi176EEESA_EEELi128ENS_10bfloat16_tEfNS_4arch4Sm90ELb0ELb0ELb1ELb1ELb0ELb1ELb0ELb1ELb1ELb1ELb1ELb0EEENS1_21CollectiveEpilogueFwdINS6_IJSA_SA_SB_EEES9_SD_SF_Li256ELb1ELb1ELb1ELb0EEENS1_36VarlenDynamicPersistentTileSchedulerILi128ELi176ELi256ELi128ELb1ELb1ELb1ELb0ELb1ELb1EEEEEEEEEvNT_6ParamsE --------------------------
	.section	.nv.shared._ZN7cutlass13device_kernelIN5flash11enable_sm90INS1_16FlashAttnFwdSm90INS1_25CollectiveMainloopFwdSm90ILi2EN4cute5tupleIJNS5_1CILi1EEES8_S8_EEENS6_IJNS7_ILi128EEENS7_ILi176EEESA_EEELi128ENS_10bfloat16_tEfNS_4arch4Sm90ELb0ELb0ELb1ELb1ELb0ELb1ELb0ELb1ELb1ELb1ELb1ELb0EEENS1_21CollectiveEpilogueFwdINS6_IJSA_SA_SB_EEES9_SD_SF_Li256ELb1ELb1ELb1ELb0EEENS1_36VarlenDynamicPersistentTileSchedulerILi128ELi176ELi256ELi128ELb1ELb1ELb1ELb0ELb1ELb1EEEEEEEEEvNT_6ParamsE,"aw",@nobits
	.sectionflags	@""
	.align	16
	.zero		1024


//--------------------- .nv.shared._ZN7cutlass13device_kernelIN5flash11enable_sm90INS1_16FlashAttnFwdSm90INS1_25CollectiveMainloopFwdSm90ILi2EN4cute5tupleIJNS5_1CILi1EEES8_S8_EEENS6_IJNS7_ILi128EEESA_SA_EEELi128ENS_10bfloat16_tEfNS_4arch4Sm90ELb0ELb1ELb1ELb0ELb0ELb0ELb0ELb1ELb1ELb1ELb1ELb0EEENS1_21CollectiveEpilogueFwdISB_S9_SC_SE_Li256ELb0ELb1ELb1ELb0EEENS1_19SingleTileSchedulerILb0ELb1ELb1ELi128EEEEEEEEEvNT_6ParamsE --------------------------
	.section	.nv.shared._ZN7cutlass13device_kernelIN5flash11enable_sm90INS1_16FlashAttnFwdSm90INS1_25CollectiveMainloopFwdSm90ILi2EN4cute5tupleIJNS5_1CILi1EEES8_S8_EEENS6_IJNS7_ILi128EEESA_SA_EEELi128ENS_10bfloat16_tEfNS_4arch4Sm90ELb0ELb1ELb1ELb0ELb0ELb0ELb0ELb1ELb1ELb1ELb1ELb0EEENS1_21CollectiveEpilogueFwdISB_S9_SC_SE_Li256ELb0ELb1ELb1ELb0EEENS1_19SingleTileSchedulerILb0ELb1ELb1ELi128EEEEEEEEEvNT_6ParamsE,"aw",@nobits
	.sectionflags	@""
	.align	16
	.zero		1024


//--------------------- .nv.shared._ZN7cutlass13device_kernelIN5flash11enable_sm90INS1_16FlashAttnFwdSm90INS1_25CollectiveMainloopFwdSm90ILi2EN4cute5tupleIJNS5_1CILi1EEES8_S8_EEENS6_IJNS7_ILi128EEESA_SA_EEELi128ENS_10bfloat16_tEfNS_4arch4Sm90ELb0ELb1ELb1ELb1ELb0ELb0ELb0ELb1ELb1ELb1ELb1ELb0EEENS1_21CollectiveEpilogueFwdISB_S9_SC_SE_Li256ELb1ELb1ELb1ELb0EEENS1_36VarlenDynamicPersistentTileSchedulerILi128ELi128ELi256ELi128ELb1ELb1ELb1ELb1ELb0ELb1EEEEEEEEEvNT_6ParamsE --------------------------
	.section	.nv.shared._ZN7cutlass13device_kernelIN5flash11enable_sm90INS1_16FlashAttnFwdSm90INS1_25CollectiveMainloopFwdSm90ILi2EN4cute5tupleIJNS5_1CILi1EEES8_S8_EEENS6_IJNS7_ILi128EEESA_SA_EEELi128ENS_10bfloat16_tEfNS_4arch4Sm90ELb0ELb1ELb1ELb1ELb0ELb0ELb0ELb1ELb1ELb1ELb1ELb0EEENS1_21CollectiveEpilogueFwdISB_S9_SC_SE_Li256ELb1ELb1ELb1ELb0EEENS1_36VarlenDynamicPersistentTileSchedulerILi128ELi128ELi256ELi128ELb1ELb1ELb1ELb1ELb0ELb1EEEEEEEEEvNT_6ParamsE,"aw",@nobits
	.sectionflags	@""
	.align	16
	.zero		1024


//--------------------- .nv.shared._ZN7cutlass13device_kernelIN5flash11enable_sm90INS1_16FlashAttnFwdSm90INS1_25CollectiveMainloopFwdSm90ILi2EN4cute5tupleIJNS5_1CILi1EEES8_S8_EEENS6_IJNS7_ILi128EEESA_SA_EEELi128ENS_10bfloat16_tEfNS_4arch4Sm90ELb0ELb1ELb1ELb1ELb0ELb1ELb0ELb1ELb1ELb1ELb1ELb0EEENS1_21CollectiveEpilogueFwdISB_S9_SC_SE_Li256ELb1ELb1ELb1ELb0EEENS1_36VarlenDynamicPersistentTileSchedulerILi128ELi128ELi256ELi128ELb1ELb1ELb1ELb1ELb0ELb1EEEEEEEEEvNT_6ParamsE --------------------------
	.section	.nv.shared._ZN7cutlass13device_kernelIN5flash11enable_sm90INS1_16FlashAttnFwdSm90INS1_25CollectiveMainloopFwdSm90ILi2EN4cute5tupleIJNS5_1CILi1EEES8_S8_EEENS6_IJNS7_ILi128EEESA_SA_EEELi128ENS_10bfloat16_tEfNS_4arch4Sm90ELb0ELb1ELb1ELb1ELb0ELb1ELb0ELb1ELb1ELb1ELb1ELb0EEENS1_21CollectiveEpilogueFwdISB_S9_SC_SE_Li256ELb1ELb1ELb1ELb0EEENS1_36VarlenDynamicPersistentTileSchedulerILi128ELi128ELi256ELi128ELb1ELb1ELb1ELb1ELb0ELb1EEEEEEEEEvNT_6ParamsE,"aw",@nobits
	.sectionflags	@""
	.align	16
	.zero		1024


//--------------------- .nv.shared._ZN7cutlass13device_kernelIN5flash11enable_sm90INS1_16FlashAttnFwdSm90INS1_25CollectiveMainloopFwdSm90ILi2EN4cute5tupleIJNS5_1CILi1EEES8_S8_EEENS6_IJNS7_ILi128EEESA_SA_EEELi128ENS_10bfloat16_tEfNS_4arch4Sm90ELb1ELb0ELb1ELb0ELb0ELb0ELb0ELb1ELb1ELb1ELb1ELb0EEENS1_21CollectiveEpilogueFwdISB_S9_SC_SE_Li256ELb0ELb1ELb1ELb0EEENS1_19SingleTileSchedulerILb0ELb1ELb1ELi128EEEEEEEEEvNT_6ParamsE --------------------------
	.section	.nv.shared._ZN7cutlass13device_kernelIN5flash11enable_sm90INS1_16FlashAttnFwdSm90INS1_25CollectiveMainloopFwdSm90ILi2EN4cute5tupleIJNS5_1CILi1EEES8_S8_EEENS6_IJNS7_ILi128EEESA_SA_EEELi128ENS_10bfloat16_tEfNS_4arch4Sm90ELb1ELb0ELb1ELb0ELb0ELb0ELb0ELb1ELb1ELb1ELb1ELb0EEENS1_21CollectiveEpilogueFwdISB_S9_SC_SE_Li256ELb0ELb1ELb1ELb0EEENS1_19SingleTileSchedulerILb0ELb1ELb1ELi128EEEEEEEEEvNT_6ParamsE,"aw",@nobits
	.sectionflags	@""
	.align	16
	.zero		1024


//--------------------- .nv.shared._ZN7cutlass13device_kernelIN5flash11enable_sm90INS1_16FlashAttnFwdSm90INS1_25CollectiveMainloopFwdSm90ILi2EN4cute5tupleIJNS5_1CILi1EEES8_S8_EEENS6_IJNS7_ILi128EEESA_SA_EEELi128ENS_10bfloat16_tEfNS_4arch4Sm90ELb1ELb0ELb1ELb1ELb0ELb0ELb0ELb1ELb1ELb1ELb1ELb0EEENS1_21CollectiveEpilogueFwdISB_S9_SC_SE_Li256ELb1ELb1ELb1ELb0EEENS1_36VarlenDynamicPersistentTileSchedulerILi128ELi128ELi256ELi128ELb1ELb1ELb1ELb1ELb1ELb1EEEEEEEEEvNT_6ParamsE --------------------------
	.section	.nv.shared._ZN7cutlass13device_kernelIN5flash11enable_sm90INS1_16FlashAttnFwdSm90INS1_25CollectiveMainloopFwdSm90ILi2EN4cute5tupleIJNS5_1CILi1EEES8_S8_EEENS6_IJNS7_ILi128EEESA_SA_EEELi128ENS_10bfloat16_tEfNS_4arch4Sm90ELb1ELb0ELb1ELb1ELb0ELb0ELb0ELb1ELb1ELb1ELb1ELb0EEENS1_21CollectiveEpilogueFwdISB_S9_SC_SE_Li256ELb1ELb1ELb1ELb0EEENS1_36VarlenDynamicPersistentTileSchedulerILi128ELi128ELi256ELi128ELb1ELb1ELb1ELb1ELb1ELb1EEEEEEEEEvNT_6ParamsE,"aw",@nobits
	.sectionflags	@""
	.align	16
	.zero		1024


//--------------------- .nv.shared._ZN7cutlass13device_kernelIN5flash11enable_sm90INS1_16FlashAttnFwdSm90INS1_25CollectiveMainloopFwdSm90ILi2EN4cute5tupleIJNS5_1CILi1EEES8_S8_EEENS6_IJNS7_ILi128EEESA_SA_EEELi128ENS_10bfloat16_tEfNS_4arch4Sm90ELb1ELb0ELb1ELb1ELb0ELb1ELb0ELb1ELb1ELb1ELb1ELb0EEENS1_21CollectiveEpilogueFwdISB_S9_SC_SE_Li256ELb1ELb1ELb1ELb0EEENS1_36VarlenDynamicPersistentTileSchedulerILi128ELi128ELi256ELi128ELb1ELb1ELb1ELb1ELb1ELb1EEEEEEEEEvNT_6ParamsE --------------------------
	.section	.nv.shared._ZN7cutlass13device_kernelIN5flash11enable_sm90INS1_16FlashAttnFwdSm90INS1_25CollectiveMainloopFwdSm90ILi2EN4cute5tupleIJNS5_1CILi1EEES8_S8_EEENS6_IJNS7_ILi128EEESA_SA_EEELi128ENS_10bfloat16_tEfNS_4arch4Sm90ELb1ELb0ELb1ELb1ELb0ELb1ELb0ELb1ELb1ELb1ELb1ELb0EEENS1_21CollectiveEpilogueFwdISB_S9_SC_SE_Li256ELb1ELb1ELb1ELb0EEENS1_36VarlenDynamicPersistentTileSchedulerILi128ELi128ELi256ELi128ELb1ELb1ELb1ELb1ELb1ELb1EEEEEEEEEvNT_6ParamsE,"aw",@nobits
	.sectionflags	@""
	.align	16
	.zero		1024


//--------------------- .nv.shared._ZN7cutlass13device_kernelIN5flash11enable_sm90INS1_16FlashAttnFwdSm90INS1_25CollectiveMainloopFwdSm90ILi2EN4cute5tupleIJNS5_1CILi1EEES8_S8_EEENS6_IJNS7_ILi192EEENS7_ILi144EEENS7_ILi96EEEEEELi96ENS_10bfloat16_tEfNS_4arch4Sm90ELb0ELb0ELb1ELb0ELb0ELb0ELb0ELb0ELb1ELb1ELb1ELb0EEENS1_21CollectiveEpilogueFwdINS6_IJSA_SC_SB_EEES9_SE_SG_Li384ELb0ELb1ELb1ELb0EEENS1_19SingleTileSchedulerILb0ELb1ELb1ELi192EEEEEEEEEvNT_6ParamsE --------------------------
	.section	.nv.shared._ZN7cutlass13device_kernelIN5flash11enable_sm90INS1_16FlashAttnFwdSm90INS1_25CollectiveMainloopFwdSm90ILi2EN4cute5tupleIJNS5_1CILi1EEES8_S8_EEENS6_IJNS7_ILi192EEENS7_ILi144EEENS7_ILi96EEEEEELi96ENS_10bfloat16_tEfNS_4arch4Sm90ELb0ELb0ELb1ELb0ELb0ELb0ELb0ELb0ELb1ELb1ELb1ELb0EEENS1_21CollectiveEpilogueFwdINS6_IJSA_SC_SB_EEES9_SE_SG_Li384ELb0ELb1ELb1ELb0EEENS1_19SingleTileSchedulerILb0ELb1ELb1ELi192EEEEEEEEEvNT_6ParamsE,"aw",@nobits
	.sectionflags	@""
	.align	16
	.zero		1024


//--------------------- .nv.shared._ZN7cutlass13device_kernelIN5flash11enable_sm90INS1_16FlashAttnFwdSm90INS1_25CollectiveMainloopFwdSm90ILi2EN4cute5tupleIJNS5_1CILi1EEES8_S8_EEENS6_IJNS7_ILi192EEENS7_ILi144EEENS7_ILi96EEEEEELi96ENS_10bfloat16_tEfNS_4arch4Sm90ELb0ELb0ELb1ELb1ELb0ELb0ELb0ELb0ELb1ELb1ELb1ELb0EEENS1_21CollectiveEpilogueFwdINS6_IJSA_SC_SB_EEES9_SE_SG_Li384ELb1ELb1ELb1ELb0EEENS1_36VarlenDynamicPersistentTileSchedulerILi192ELi144ELi384ELi128ELb1ELb1ELb1ELb0ELb1ELb1EEEEEEEEEvNT_6ParamsE --------------------------
	.section	.nv.shared._ZN7cutlass13device_kernelIN5flash11enable_sm90INS1_16FlashAttnFwdSm90INS1_25CollectiveMainloopFwdSm90ILi2EN4cute5tupleIJNS5_1CILi1EEES8_S8_EEENS6_IJNS7_ILi192EEENS7_ILi144EEENS7_ILi96EEEEEELi96ENS_10bfloat16_tEfNS_4arch4Sm90ELb0ELb0ELb1ELb1ELb0ELb0ELb0ELb0ELb1ELb1ELb1ELb0EEENS1_21CollectiveEpilogueFwdINS6_IJSA_SC_SB_EEES9_SE_SG_Li384ELb1ELb1ELb1ELb0EEENS1_36VarlenDynamicPersistentTileSchedulerILi192ELi144ELi384ELi128ELb1ELb1ELb1ELb0ELb1ELb1EEEEEEEEEvNT_6ParamsE,"aw",@nobits
	.sectionflags	@""
	.align	16
	.zero		1024


//--------------------- .nv.shared._ZN7cutlass13device_kernelIN5flash11enable_sm90INS1_16FlashAttnFwdSm90INS1_25CollectiveMainloopFwdSm90ILi2EN4cute5tupleIJNS5_1CILi1EEES8_S8_EEENS6_IJNS7_ILi192EEENS7_ILi144EEENS7_ILi96EEEEEELi96ENS_10bfloat16_tEfNS_4arch4Sm90ELb0ELb0ELb1ELb1ELb0ELb1ELb0ELb0ELb1ELb1ELb1ELb0EEENS1_21CollectiveEpilogueFwdINS6_IJSA_SC_SB_EEES9_SE_SG_Li384ELb1ELb1ELb1ELb0EEENS1_36VarlenDynamicPersistentTileSchedulerILi192ELi144ELi384ELi128ELb1ELb1ELb1ELb0ELb1ELb1EEEEEEEEEvNT_6ParamsE --------------------------
	.section	.nv.shared._ZN7cutlass13device_kernelIN5flash11enable_sm90INS1_16FlashAttnFwdSm90INS1_25CollectiveMainloopFwdSm90ILi2EN4cute5tupleIJNS5_1CILi1EEES8_S8_EEENS6_IJNS7_ILi192EEENS7_ILi144EEENS7_ILi96EEEEEELi96ENS_10bfloat16_tEfNS_4arch4Sm90ELb0ELb0ELb1ELb1ELb0ELb1ELb0ELb0ELb1ELb1ELb1ELb0EEENS1_21CollectiveEpilogueFwdINS6_IJSA_SC_SB_EEES9_SE_SG_Li384ELb1ELb1ELb1ELb0EEENS1_36VarlenDynamicPersistentTileSchedulerILi192ELi144ELi384ELi128ELb1ELb1ELb1ELb0ELb1ELb1EEEEEEEEEvNT_6ParamsE,"aw",@nobits
	.sectionflags	@""
	.align	16
	.zero		1024


//--------------------- .nv.shared._ZN7cutlass13device_kernelIN5flash11enable_sm90INS1_16FlashAttnFwdSm90INS1_25CollectiveMainloopFwdSm90ILi2EN4cute5tupleIJNS5_1CILi1EEES8_S8_EEENS6_IJNS7_ILi192EEENS7_ILi128EEENS7_ILi96EEEEEELi96ENS_10bfloat16_tEfNS_4arch4Sm90ELb0ELb1ELb1ELb0ELb0ELb0ELb0ELb0ELb1ELb1ELb1ELb0EEENS1_21CollectiveEpilogueFwdINS6_IJSA_SC_SB_EEES9_SE_SG_Li384ELb0ELb1ELb1ELb0EEENS1_19SingleTileSchedulerILb0ELb1ELb1ELi192EEEEEEEEEvNT_6ParamsE --------------------------
	.section	.nv.shared._ZN7cutlass13device_kernelIN5flash11enable_sm90INS1_16FlashAttnFwdSm90INS1_25CollectiveMainloopFwdSm90ILi2EN4cute5tupleIJNS5_1CILi1EEES8_S8_EEENS6_IJNS7_ILi192EEENS7_ILi128EEENS7_ILi96EEEEEELi96ENS_10bfloat16_tEfNS_4arch4Sm90ELb0ELb1ELb1ELb0ELb0ELb0ELb0ELb0ELb1ELb1ELb1ELb0EEENS1_21CollectiveEpilogueFwdINS6_IJSA_SC_SB_EEES9_SE_SG_Li384ELb0ELb1ELb1ELb0EEENS1_19SingleTileSchedulerILb0ELb1ELb1ELi192EEEEEEEEEvNT_6ParamsE,"aw",@nobits
	.sectionflags	@""
	.align	16
	.zero		1024


//--------------------- .nv.shared._ZN7cutlass13device_kernelIN5flash11enable_sm90INS1_16FlashAttnFwdSm90INS1_25CollectiveMainloopFwdSm90ILi2EN4cute5tupleIJNS5_1CILi1EEES8_S8_EEENS6_IJNS7_ILi192EEENS7_ILi128EEENS7_ILi96EEEEEELi96ENS_10bfloat16_tEfNS_4arch4Sm90ELb0ELb1ELb1ELb1ELb0ELb0ELb0ELb0ELb1ELb1ELb1ELb0EEENS1_21CollectiveEpilogueFwdINS6_IJSA_SC_SB_EEES9_SE_SG_Li384ELb1ELb1ELb1ELb0EEENS1_36VarlenDynamicPersistentTileSchedulerILi192ELi128ELi384ELi128ELb1ELb1ELb1ELb1ELb0ELb1EEEEEEEEEvNT_6ParamsE --------------------------
	.section	.nv.shared._ZN7cutlass13device_kernelIN5flash11enable_sm90INS1_16FlashAttnFwdSm90INS1_25CollectiveMainloopFwdSm90ILi2EN4cute5tupleIJNS5_1CILi1EEES8_S8_EEENS6_IJNS7_ILi192EEENS7_ILi128EEENS7_ILi96EEEEEELi96ENS_10bfloat16_tEfNS_4arch4Sm90ELb0ELb1ELb1ELb1ELb0ELb0ELb0ELb0ELb1ELb1ELb1ELb0EEENS1_21CollectiveEpilogueFwdINS6_IJSA_SC_SB_EEES9_SE_SG_Li384ELb1ELb1ELb1ELb0EEENS1_36VarlenDynamicPersistentTileSchedulerILi192ELi128ELi384ELi128ELb1ELb1ELb1ELb1ELb0ELb1EEEEEEEEEvNT_6ParamsE,"aw",@nobits
	.sectionflags	@""
	.align	16
	.zero		1024


//--------------------- .nv.shared._ZN7cutlass13device_kernelIN5flash11enable_sm90INS1_16FlashAttnFwdSm90INS1_25CollectiveMainloopFwdSm90ILi2EN4cute5tupleIJNS5_1CILi1EEES8_S8_EEENS6_IJNS7_ILi192EEENS7_ILi128EEENS7_ILi96EEEEEELi96ENS_10bfloat16_tEfNS_4arch4Sm90ELb0ELb1ELb1ELb1ELb0ELb1ELb0ELb0ELb1ELb1ELb1ELb0EEENS1_21CollectiveEpilogueFwdINS6_IJSA_SC_SB_EEES9_SE_SG_Li384ELb1ELb1ELb1ELb0EEENS1_36VarlenDynamicPersistentTileSchedulerILi192ELi128ELi384ELi128ELb1ELb1ELb1ELb1ELb0ELb1EEEEEEEEEvNT_6ParamsE --------------------------
	.section	.nv.shared._ZN7cutlass13device_kernelIN5flash11enable_sm90INS1_16FlashAttnFwdSm90INS1_25CollectiveMainloopFwdSm90ILi2EN4cute5tupleIJNS5_1CILi1EEES8_S8_EEENS6_IJNS7_ILi192EEENS7_ILi128EEENS7_ILi96EEEEEELi96ENS_10bfloat16_tEfNS_4arch4Sm90ELb0ELb1ELb1ELb1ELb0ELb1ELb0ELb0ELb1ELb1ELb1ELb0EEENS1_21CollectiveEpilogueFwdINS6_IJSA_SC_SB_EEES9_SE_SG_Li384ELb1ELb1ELb1ELb0EEENS1_36VarlenDynamicPersistentTileSchedulerILi192ELi128ELi384ELi128ELb1ELb1ELb1ELb1ELb0ELb1EEEEEEEEEvNT_6ParamsE,"aw",@nobits
	.sectionflags	@""
	.align	16
	.zero		1024


//--------------------- .nv.shared._ZN7cutlass13device_kernelIN5flash11enable_sm90INS1_16FlashAttnFwdSm90INS1_25CollectiveMainloopFwdSm90ILi2EN4cute5tupleIJNS5_1CILi1EEES8_S8_EEENS6_IJNS7_ILi192EEENS7_ILi144EEENS7_ILi96EEEEEELi96ENS_10bfloat16_tEfNS_4arch4Sm90ELb1ELb0ELb1ELb0ELb0ELb0ELb0ELb0ELb1ELb1ELb1ELb0EEENS1_21CollectiveEpilogueFwdINS6_IJSA_SC_SB_EEES9_SE_SG_Li384ELb0ELb1ELb1ELb0EEENS1_19SingleTileSchedulerILb0ELb1ELb1ELi192EEEEEEEEEvNT_6ParamsE --------------------------
	.section	.nv.shared._ZN7cutlass13device_kernelIN5flash11enable_sm90INS1_16FlashAttnFwdSm90INS1_25CollectiveMainloopFwdSm90ILi2EN4cute5tupleIJNS5_1CILi1EEES8_S8_EEENS6_IJNS7_ILi192EEENS7_ILi144EEENS7_ILi96EEEEEELi96ENS_10bfloat16_tEfNS_4arch4Sm90ELb1ELb0ELb1ELb0ELb0ELb0ELb0ELb0ELb1ELb1ELb1ELb0EEENS1_21CollectiveEpilogueFwdINS6_IJSA_SC_SB_EEES9_SE_SG_Li384ELb0ELb1ELb1ELb0EEENS1_19SingleTileSchedulerILb0ELb1ELb1ELi192EEEEEEEEEvNT_6ParamsE,"aw",@nobits
	.sectionflags	@""
	.align	16
	.zero		1024


//--------------------- .nv.shared._ZN7cutlass13device_kernelIN5flash11enable_sm90INS1_16FlashAttnFwdSm90INS1_25CollectiveMainloopFwdSm90ILi2EN4cute5tupleIJNS5_1CILi1EEES8_S8_EEENS6_IJNS7_ILi192EEENS7_ILi144EEENS7_ILi96EEEEEELi96ENS_10bfloat16_tEfNS_4arch4Sm90ELb1ELb0ELb1ELb1ELb0ELb0ELb0ELb0ELb1ELb1ELb1ELb0EEENS1_21CollectiveEpilogueFwdINS6_IJSA_SC_SB_EEES9_SE_SG_Li384ELb1ELb1ELb1ELb0EEENS1_36VarlenDynamicPersistentTileSchedulerILi192ELi144ELi384ELi128ELb1ELb1ELb1ELb1ELb1ELb1EEEEEEEEEvNT_6ParamsE --------------------------
	.section	.nv.shared._ZN7cutlass13device_kernelIN5flash11enable_sm90INS1_16FlashAttnFwdSm90INS1_25CollectiveMainloopFwdSm90ILi2EN4cute5tupleIJNS5_1CILi1EEES8_S8_EEENS6_IJNS7_ILi192EEENS7_ILi144EEENS7_ILi96EEEEEELi96ENS_10bfloat16_tEfNS_4arch4Sm90ELb1ELb0ELb1ELb1ELb0ELb0ELb0ELb0ELb1ELb1ELb1ELb0EEENS1_21CollectiveEpilogueFwdINS6_IJSA_SC_SB_EEES9_SE_SG_Li384ELb1ELb1ELb1ELb0EEENS1_36VarlenDynamicPersistentTileSchedulerILi192ELi144ELi384ELi128ELb1ELb1ELb1ELb1ELb1ELb1EEEEEEEEEvNT_6ParamsE,"aw",@nobits
	.sectionflags	@""
	.align	16
	.zero		1024


//--------------------- .nv.shared._ZN7cutlass13device_kernelIN5flash11enable_sm90INS1_16FlashAttnFwdSm90INS1_25CollectiveMainloopFwdSm90ILi2EN4cute5tupleIJNS5_1CILi1EEES8_S8_EEENS6_IJNS7_ILi192EEENS7_ILi144EEENS7_ILi96EEEEEELi96ENS_10bfloat16_tEfNS_4arch4Sm90ELb1ELb0ELb1ELb1ELb0ELb1ELb0ELb0ELb1ELb1ELb1ELb0EEENS1_21CollectiveEpilogueFwdINS6_IJSA_SC_SB_EEES9_SE_SG_Li384ELb1ELb1ELb1ELb0EEENS1_36VarlenDynamicPersistentTileSchedulerILi192ELi144ELi384ELi128ELb1ELb1ELb1ELb1ELb1ELb1EEEEEEEEEvNT_6ParamsE --------------------------
	.section	.nv.shared._ZN7cutlass13device_kernelIN5flash11enable_sm90INS1_16FlashAttnFwdSm90INS1_25CollectiveMainloopFwdSm90ILi2EN4cute5tupleIJNS5_1CILi1EEES8_S8_EEENS6_IJNS7_ILi192EEENS7_ILi144EEENS7_ILi96EEEEEELi96ENS_10bfloat16_tEfNS_4arch4Sm90ELb1ELb0ELb1ELb1ELb0ELb1ELb0ELb0ELb1ELb1ELb1ELb0EEENS1_21CollectiveEpilogueFwdINS6_IJSA_SC_SB_EEES9_SE_SG_Li384ELb1ELb1ELb1ELb0EEENS1_36VarlenDynamicPersistentTileSchedulerILi192ELi144ELi384ELi128ELb1ELb1ELb1ELb1ELb1ELb1EEEEEEEEEvNT_6ParamsE,"aw",@nobits
	.sectionflags	@""
	.align	16
	.zero		1024


//--------------------- .nv.shared._ZN7cutlass13device_kernelIN5flash11enable_sm90INS1_16FlashAttnFwdSm90INS1_25CollectiveMainloopFwdSm90ILi2EN4cute5tupleIJNS5_1CILi1EEES8_S8_EEENS6_IJNS7_ILi192EEESA_NS7_ILi64EEEEEELi64ENS_10bfloat16_tEfNS_4arch4Sm90ELb0ELb0ELb1ELb0ELb0ELb0ELb0ELb0ELb1ELb1ELb1ELb0EEENS1_21CollectiveEpilogueFwdINS6_IJSA_SB_SA_EEES9_SD_SF_Li384ELb0ELb1ELb1ELb0EEENS1_19SingleTileSchedulerILb0ELb1ELb1ELi192EEEEEEEEEvNT_6ParamsE --------------------------
	.section	.nv.shared._ZN7cutlass13device_kernelIN5flash11enable_sm90INS1_16FlashAttnFwdSm90INS1_25CollectiveMainloopFwdSm90ILi2EN4cute5tupleIJNS5_1CILi1EEES8_S8_EEENS6_IJNS7_ILi192EEESA_NS7_ILi64EEEEEELi64ENS_10bfloat16_tEfNS_4arch4Sm90ELb0ELb0ELb1ELb0ELb0ELb0ELb0ELb0ELb1ELb1ELb1ELb0EEENS1_21CollectiveEpilogueFwdINS6_IJSA_SB_SA_EEES9_SD_SF_Li384ELb0ELb1ELb1ELb0EEENS1_19SingleTileSchedulerILb0ELb1ELb1ELi192EEEEEEEEEvNT_6ParamsE,"aw",@nobits
	.sectionflags	@""
	.align	16
	.zero		1024


//--------------------- .nv.shared._ZN7cutlass13device_kernelIN5flash11enable_sm90INS1_16FlashAttnFwdSm90INS1_25CollectiveMainloopFwdSm90ILi2EN4cute5tupleIJNS5_1CILi1EEES8_S8_EEENS6_IJNS7_ILi192EEESA_NS7_ILi64EEEEEELi64ENS_10bfloat16_tEfNS_4arch4Sm90ELb0ELb0ELb1ELb1ELb0ELb0ELb0ELb0ELb1ELb1ELb1ELb0EEENS1_21CollectiveEpilogueFwdINS6_IJSA_SB_SA_EEES9_SD_SF_Li384ELb1ELb1ELb1ELb0EEENS1_36VarlenDynamicPersistentTileSchedulerILi192ELi192ELi384ELi128ELb1ELb1ELb1ELb0ELb1ELb1EEEEEEEEEvNT_6ParamsE --------------------------
	.section	.nv.shared._ZN7cutlass13device_kernelIN5flash11enable_sm90INS1_16FlashAttnFwdSm90INS1_25CollectiveMainloopFwdSm90ILi2EN4cute5tupleIJNS5_1CILi1EEES8_S8_EEENS6_IJNS7_ILi192EEESA_NS7_ILi64EEEEEELi64ENS_10bfloat16_tEfNS_4arch4Sm90ELb0ELb0ELb1ELb1ELb0ELb0ELb0ELb0ELb1ELb1ELb1ELb0EEENS1_21CollectiveEpilogueFwdINS6_IJSA_SB_SA_EEES9_SD_SF_Li384ELb1ELb1ELb1ELb0EEENS1_36VarlenDynamicPersistentTileSchedulerILi192ELi192ELi384ELi128ELb1ELb1ELb1ELb0ELb1ELb1EEEEEEEEEvNT_6ParamsE,"aw",@nobits
	.sectionflags	@""
	.align	16
	.zero		1024


//--------------------- .nv.shared._ZN7cutlass13device_kernelIN5flash11enable_sm90INS1_16FlashAttnFwdSm90INS1_25CollectiveMainloopFwdSm90ILi2EN4cute5tupleIJNS5_1CILi1EEES8_S8_EEENS6_IJNS7_ILi192EEESA_NS7_ILi64EEEEEELi64ENS_10bfloat16_tEfNS_4arch4Sm90ELb0ELb0ELb1ELb1ELb0ELb1ELb0ELb0ELb1ELb1ELb1ELb0EEENS1_21CollectiveEpilogueFwdINS6_IJSA_SB_SA_EEES9_SD_SF_Li384ELb1ELb1ELb1ELb0EEENS1_36VarlenDynamicPersistentTileSchedulerILi192ELi192ELi384ELi128ELb1ELb1ELb1ELb0ELb1ELb1EEEEEEEEEvNT_6ParamsE --------------------------
	.section	.nv.shared._ZN7cutlass13device_kernelIN5flash11enable_sm90INS1_16FlashAttnFwdSm90INS1_25CollectiveMainloopFwdSm90ILi2EN4cute5tupleIJNS5_1CILi1EEES8_S8_EEENS6_IJNS7_ILi192EEESA_NS7_ILi64EEEEEELi64ENS_10bfloat16_tEfNS_4arch4Sm90ELb0ELb0ELb1ELb1ELb0ELb1ELb0ELb0ELb1ELb1ELb1ELb0EEENS1_21CollectiveEpilogueFwdINS6_IJSA_SB_SA_EEES9_SD_SF_Li384ELb1ELb1ELb1ELb0EEENS1_36VarlenDynamicPersistentTileSchedulerILi192ELi192ELi384ELi128ELb1ELb1ELb1ELb0ELb1ELb1EEEEEEEEEvNT_6ParamsE,"aw",@nobits
	.sectionflags	@""
	.align	16
	.zero		1024


//--------------------- .nv.shared._ZN7cutlass13device_kernelIN5flash11enable_sm90INS1_16FlashAttnFwdSm90INS1_25CollectiveMainloopFwdSm90ILi2EN4cute5tupleIJNS5_1CILi1EEES8_S8_EEENS6_IJNS7_ILi192EEENS7_ILi128EEENS7_ILi64EEEEEELi64ENS_10bfloat16_tEfNS_4arch4Sm90ELb0ELb1ELb1ELb0ELb0ELb0ELb0ELb1ELb1ELb1ELb1ELb0EEENS1_21CollectiveEpilogueFwdINS6_IJSA_SC_SB_EEES9_SE_SG_Li384ELb0ELb1ELb1ELb0EEENS1_19SingleTileSchedulerILb0ELb1ELb1ELi192EEEEEEEEEvNT_6ParamsE --------------------------
	.section	.nv.shared._ZN7cutlass13device_kernelIN5flash11enable_sm90INS1_16FlashAttnFwdSm90INS1_25CollectiveMainloopFwdSm90ILi2EN4cute5tupleIJNS5_1CILi1EEES8_S8_EEENS6_IJNS7_ILi192EEENS7_ILi128EEENS7_ILi64EEEEEELi64ENS_10bfloat16_tEfNS_4arch4Sm90ELb0ELb1ELb1ELb0ELb0ELb0ELb0ELb1ELb1ELb1ELb1ELb0EEENS1_21CollectiveEpilogueFwdINS6_IJSA_SC_SB_EEES9_SE_SG_Li384ELb0ELb1ELb1ELb0EEENS1_19SingleTileSchedulerILb0ELb1ELb1ELi192EEEEEEEEEvNT_6ParamsE,"aw",@nobits
	.sectionflags	@""
	.align	16
	.zero		1024


//--------------------- .nv.shared._ZN7cutlass13device_kernelIN5flash11enable_sm90INS1_16FlashAttnFwdSm90INS1_25CollectiveMainloopFwdSm90ILi2EN4cute5tupleIJNS5_1CILi1EEES8_S8_EEENS6_IJNS7_ILi192EEENS7_ILi128EEENS7_ILi64EEEEEELi64ENS_10bfloat16_tEfNS_4arch4Sm90ELb0ELb1ELb1ELb1ELb0ELb0ELb0ELb1ELb1ELb1ELb1ELb0EEENS1_21CollectiveEpilogueFwdINS6_IJSA_SC_SB_EEES9_SE_SG_Li384ELb1ELb1ELb1ELb0EEENS1_36VarlenDynamicPersistentTileSchedulerILi192ELi128ELi384ELi128ELb1ELb1ELb1ELb1ELb0ELb1EEEEEEEEEvNT_6ParamsE --------------------------
	.section	.nv.shared._ZN7cutlass13device_kernelIN5flash11enable_sm90INS1_16FlashAttnFwdSm90INS1_25CollectiveMainloopFwdSm90ILi2EN4cute5tupleIJNS5_1CILi1EEES8_S8_EEENS6_IJNS7_ILi192EEENS7_ILi128EEENS7_ILi64EEEEEELi64ENS_10bfloat16_tEfNS_4arch4Sm90ELb0ELb1ELb1ELb1ELb0ELb0ELb0ELb1ELb1ELb1ELb1ELb0EEENS1_21CollectiveEpilogueFwdINS6_IJSA_SC_SB_EEES9_SE_SG_Li384ELb1ELb1ELb1ELb0EEENS1_36VarlenDynamicPersistentTileSchedulerILi192ELi128ELi384ELi128ELb1ELb1ELb1ELb1ELb0ELb1EEEEEEEEEvNT_6ParamsE,"aw",@nobits
	.sectionflags	@""
	.align	16
	.zero		1024


//--------------------- .nv.shared._ZN7cutlass13device_kernelIN5flash11enable_sm90INS1_16FlashAttnFwdSm90INS1_25CollectiveMainloopFwdSm90ILi2EN4cute5tupleIJNS5_1CILi1EEES8_S8_EEENS6_IJNS7_ILi192EEENS7_ILi128EEENS7_ILi64EEEEEELi64ENS_10bfloat16_tEfNS_4arch4Sm90ELb0ELb1ELb1ELb1ELb0ELb1ELb0ELb1ELb1ELb1ELb1ELb0EEENS1_21CollectiveEpilogueFwdINS6_IJSA_SC_SB_EEES9_SE_SG_Li384ELb1ELb1ELb1ELb0EEENS1_36VarlenDynamicPersistentTileSchedulerILi192ELi128ELi384ELi128ELb1ELb1ELb1ELb1ELb0ELb1EEEEEEEEEvNT_6ParamsE --------------------------
	.section	.nv.shared._ZN7cutlass13device_kernelIN5flash11enable_sm90INS1_16FlashAttnFwdSm90INS1_25CollectiveMainloopFwdSm90ILi2EN4cute5tupleIJNS5_1CILi1EEES8_S8_EEENS6_IJNS7_ILi192EEENS7_ILi128EEENS7_ILi64EEEEEELi64ENS_10bfloat16_tEfNS_4arch4Sm90ELb0ELb1ELb1ELb1ELb0ELb1ELb0ELb1ELb1ELb1ELb1ELb0EEENS1_21CollectiveEpilogueFwdINS6_IJSA_SC_SB_EEES9_SE_SG_Li384ELb1ELb1ELb1ELb0EEENS1_36VarlenDynamicPersistentTileSchedulerILi192ELi128ELi384ELi128ELb1ELb1ELb1ELb1ELb0ELb1EEEEEEEEEvNT_6ParamsE,"aw",@nobits
	.sectionflags	@""
	.align	16
	.zero		1024


//--------------------- .nv.shared._ZN7cutlass13device_kernelIN5flash11enable_sm90INS1_16FlashAttnFwdSm90INS1_25CollectiveMainloopFwdSm90ILi2EN4cute5tupleIJNS5_1CILi1EEES8_S8_EEENS6_IJNS7_ILi192EEENS7_ILi128EEENS7_ILi64EEEEEELi64ENS_10bfloat16_tEfNS_4arch4Sm90ELb1ELb0ELb1ELb0ELb0ELb0ELb0ELb1ELb1ELb1ELb1ELb0EEENS1_21CollectiveEpilogueFwdINS6_IJSA_SC_SB_EEES9_SE_SG_Li384ELb0ELb1ELb1ELb0EEENS1_19SingleTileSchedulerILb0ELb1ELb1ELi192EEEEEEEEEvNT_6ParamsE --------------------------
	.section	.nv.shared._ZN7cutlass13device_kernelIN5flash11enable_sm90INS1_16FlashAttnFwdSm90INS1_25CollectiveMainloopFwdSm90ILi2EN4cute5tupleIJNS5_1CILi1EEES8_S8_EEENS6_IJNS7_ILi192EEENS7_ILi128EEENS7_ILi64EEEEEELi64ENS_10bfloat16_tEfNS_4arch4Sm90ELb1ELb0ELb1ELb0ELb0ELb0ELb0ELb1ELb1ELb1ELb1ELb0EEENS1_21CollectiveEpilogueFwdINS6_IJSA_SC_SB_EEES9_SE_SG_Li384ELb0ELb1ELb1ELb0EEENS1_19SingleTileSchedulerILb0ELb1ELb1ELi192EEEEEEEEEvNT_6ParamsE,"aw",@nobits
	.sectionflags	@""
	.align	16
	.zero		1024


//--------------------- .nv.shared._ZN7cutlass13device_kernelIN5flash11enable_sm90INS1_16FlashAttnFwdSm90INS1_25CollectiveMainloopFwdSm90ILi2EN4cute5tupleIJNS5_1CILi1EEES8_S8_EEENS6_IJNS7_ILi192EEENS7_ILi128EEENS7_ILi64EEEEEELi64ENS_10bfloat16_tEfNS_4arch4Sm90ELb1ELb0ELb1ELb1ELb0ELb0ELb0ELb1ELb1ELb1ELb1ELb0EEENS1_21CollectiveEpilogueFwdINS6_IJSA_SC_SB_EEES9_SE_SG_Li384ELb1ELb1ELb1ELb0EEENS1_36VarlenDynamicPersistentTileSchedulerILi192ELi128ELi384ELi128ELb1ELb1ELb1ELb1ELb1ELb1EEEEEEEEEvNT_6ParamsE --------------------------
	.section	.nv.shared._ZN7cutlass13device_kernelIN5flash11enable_sm90INS1_16FlashAttnFwdSm90INS1_25CollectiveMainloopFwdSm90ILi2EN4cute5tupleIJNS5_1CILi1EEES8_S8_EEENS6_IJNS7_ILi192EEENS7_ILi128EEENS7_ILi64EEEEEELi64ENS_10bfloat16_tEfNS_4arch4Sm90ELb1ELb0ELb1ELb1ELb0ELb0ELb0ELb1ELb1ELb1ELb1ELb0EEENS1_21CollectiveEpilogueFwdINS6_IJSA_SC_SB_EEES9_SE_SG_Li384ELb1ELb1ELb1ELb0EEENS1_36VarlenDynamicPersistentTileSchedulerILi192ELi128ELi384ELi128ELb1ELb1ELb1ELb1ELb1ELb1EEEEEEEEEvNT_6ParamsE,"aw",@nobits
	.sectionflags	@""
	.align	16
	.zero		1024


//--------------------- .nv.shared._ZN7cutlass13device_kernelIN5flash11enable_sm90INS1_16FlashAttnFwdSm90INS1_25CollectiveMainloopFwdSm90ILi2EN4cute5tupleIJNS5_1CILi1EEES8_S8_EEENS6_IJNS7_ILi192EEENS7_ILi128EEENS7_ILi64EEEEEELi64ENS_10bfloat16_tEfNS_4arch4Sm90ELb1ELb0ELb1ELb1ELb0ELb1ELb0ELb1ELb1ELb1ELb1ELb0EEENS1_21CollectiveEpilogueFwdINS6_IJSA_SC_SB_EEES9_SE_SG_Li384ELb1ELb1ELb1ELb0EEENS1_36VarlenDynamicPersistentTileSchedulerILi192ELi128ELi384ELi128ELb1ELb1ELb1ELb1ELb1ELb1EEEEEEEEEvNT_6ParamsE --------------------------
	.section	.nv.shared._ZN7cutlass13device_kernelIN5flash11enable_sm90INS1_16FlashAttnFwdSm90INS1_25CollectiveMainloopFwdSm90ILi2EN4cute5tupleIJNS5_1CILi1EEES8_S8_EEENS6_IJNS7_ILi192EEENS7_ILi128EEENS7_ILi64EEEEEELi64ENS_10bfloat16_tEfNS_4arch4Sm90ELb1ELb0ELb1ELb1ELb0ELb1ELb0ELb1ELb1ELb1ELb1ELb0EEENS1_21CollectiveEpilogueFwdINS6_IJSA_SC_SB_EEES9_SE_SG_Li384ELb1ELb1ELb1ELb0EEENS1_36VarlenDynamicPersistentTileSchedulerILi192ELi128ELi384ELi128ELb1ELb1ELb1ELb1ELb1ELb1EEEEEEEEEvNT_6ParamsE,"aw",@nobits
	.sectionflags	@""
	.align	16
	.zero		1024


//--------------------- .nv.constant0._ZN7cutlass13device_kernelIN5flash11enable_sm90INS1_16FlashAttnFwdSm90INS1_25CollectiveMainloopFwdSm90ILi2EN4cute5tupleIJNS5_1CILi1EEES8_S8_EEENS6_IJNS7_ILi128EEENS7_ILi80EEENS7_ILi256EEEEEELi256ENS_10bfloat16_tEfNS_4arch4Sm90ELb0ELb0ELb1ELb0ELb0ELb0ELb0ELb1ELb1ELb1ELb1ELb0EEENS1_21CollectiveEpilogueFwdINS6_IJSA_SC_SB_EEES9_SE_SG_Li256ELb0ELb1ELb1ELb0EEENS1_19SingleTileSchedulerILb0ELb1ELb1ELi128EEEEEEEEEvNT_6ParamsE --------------------------
	.section	.nv.constant0._ZN7cutlass13device_kernelIN5flash11enable_sm90INS1_16FlashAttnFwdSm90INS1_25CollectiveMainloopFwdSm90ILi2EN4cute5tupleIJNS5_1CILi1EEES8_S8_EEENS6_IJNS7_ILi128EEENS7_ILi80EEENS7_ILi256EEEEEELi256ENS_10bfloat16_tEfNS_4arch4Sm90ELb0ELb0ELb1ELb0ELb0ELb0ELb0ELb1ELb1ELb1ELb1ELb0EEENS1_21CollectiveEpilogueFwdINS6_IJSA_SC_SB_EEES9_SE_SG_Li256ELb0ELb1ELb1ELb0EEENS1_19SingleTileSchedulerILb0ELb1ELb1ELi128EEEEEEEEEvNT_6ParamsE,"a",@progbits
	.sectionflags	@""
	.align	4
.nv.constant0._ZN7cutlass13device_kernelIN5flash11enable_sm90INS1_16FlashAttnFwdSm90INS1_25CollectiveMainloopFwdSm90ILi2EN4cute5tupleIJNS5_1CILi1EEES8_S8_EEENS6_IJNS7_ILi128EEENS7_ILi80EEENS7_ILi256EEEEEELi256ENS_10bfloat16_tEfNS_4arch4Sm90ELb0ELb0ELb1ELb0ELb0ELb0ELb0ELb1ELb1ELb1ELb1ELb0EEENS1_21CollectiveEpilogueFwdINS6_IJSA_SC_SB_EEES9_SE_SG_Li256ELb0ELb1ELb1ELb0EEENS1_19SingleTileSchedulerILb0ELb1ELb1ELi128EEEEEEEEEvNT_6ParamsE:
	.zero		3200


//--------------------- .nv.constant0._ZN7cutlass13device_kernelIN5flash11enable_sm90INS1_16FlashAttnFwdSm90INS1_25CollectiveMainloopFwdSm90ILi2EN4cute5tupleIJNS5_1CILi1EEES8_S8_EEENS6_IJNS7_ILi128EEENS7_ILi80EEENS7_ILi256EEEEEELi256ENS_10bfloat16_tEfNS_4arch4Sm90ELb0ELb0ELb1ELb1ELb0ELb0ELb0ELb1ELb1ELb1ELb1ELb0EEENS1_21CollectiveEpilogueFwdINS6_IJSA_SC_SB_EEES9_SE_SG_Li256ELb1ELb1ELb1ELb0EEENS1_36VarlenDynamicPersistentTileSchedulerILi128ELi80ELi256ELi128ELb1ELb1ELb1ELb0ELb1ELb1EEEEEEEEEvNT_6ParamsE --------------------------
	.section	.nv.constant0._ZN7cutlass13device_kernelIN5flash11enable_sm90INS1_16FlashAttnFwdSm90INS1_25CollectiveMainloopFwdSm90ILi2EN4cute5tupleIJNS5_1CILi1EEES8_S8_EEENS6_IJNS7_ILi128EEENS7_ILi80EEENS7_ILi256EEEEEELi256ENS_10bfloat16_tEfNS_4arch4Sm90ELb0ELb0ELb1ELb1ELb0ELb0ELb0ELb1ELb1ELb1ELb1ELb0EEENS1_21CollectiveEpilogueFwdINS6_IJSA_SC_SB_EEES9_SE_SG_Li256ELb1ELb1ELb1ELb0EEENS1_36VarlenDynamicPersistentTileSchedulerILi128ELi80ELi256ELi128ELb1ELb1ELb1ELb0ELb1ELb1EEEEEEEEEvNT_6ParamsE,"a",@progbits
	.sectionflags	@""
	.align	4
.nv.constant0._ZN7cutlass13device_kernelIN5flash11enable_sm90INS1_16FlashAttnFwdSm90INS1_25CollectiveMainloopFwdSm90ILi2EN4cute5tupleIJNS5_1CILi1EEES8_S8_EEENS6_IJNS7_ILi128EEENS7_ILi80EEENS7_ILi256EEEEEELi256ENS_10bfloat16_tEfNS_4arch4Sm90ELb0ELb0ELb1ELb1ELb0ELb0ELb0ELb1ELb1ELb1ELb1ELb0EEENS1_21CollectiveEpilogueFwdINS6_IJSA_SC_SB_EEES9_SE_SG_Li256ELb1ELb1ELb1ELb0EEENS1_36VarlenDynamicPersistentTileSchedulerILi128ELi80ELi256ELi128ELb1ELb1ELb1ELb0ELb1ELb1EEEEEEEEEvNT_6ParamsE:
	.zero		3328


//--------------------- .nv.constant0._ZN7cutlass13device_kernelIN5flash11enable_sm90INS1_16FlashAttnFwdSm90INS1_25CollectiveMainloopFwdSm90ILi2EN4cute5tupleIJNS5_1CILi1EEES8_S8_EEENS6_IJNS7_ILi128EEENS7_ILi80EEENS7_ILi256EEEEEELi256ENS_10bfloat16_tEfNS_4arch4Sm90ELb0ELb0ELb1ELb1ELb0ELb1ELb0ELb1ELb1ELb1ELb1ELb0EEENS1_21CollectiveEpilogueFwdINS6_IJSA_SC_SB_EEES9_SE_SG_Li256ELb1ELb1ELb1ELb0EEENS1_36VarlenDynamicPersistentTileSchedulerILi128ELi80ELi256ELi128ELb1ELb1ELb1ELb0ELb1ELb1EEEEEEEEEvNT_6ParamsE --------------------------
	.section	.nv.constant0._ZN7cutlass13device_kernelIN5flash11enable_sm90INS1_16FlashAttnFwdSm90INS1_25CollectiveMainloopFwdSm90ILi2EN4cute5tupleIJNS5_1CILi1EEES8_S8_EEENS6_IJNS7_ILi128EEENS7_ILi80EEENS7_ILi256EEEEEELi256ENS_10bfloat16_tEfNS_4arch4Sm90ELb0ELb0ELb1ELb1ELb0ELb1ELb0ELb1ELb1ELb1ELb1ELb0EEENS1_21CollectiveEpilogueFwdINS6_IJSA_SC_SB_EEES9_SE_SG_Li256ELb1ELb1ELb1ELb0EEENS1_36VarlenDynamicPersistentTileSchedulerILi128ELi80ELi256ELi128ELb1ELb1ELb1ELb0ELb1ELb1EEEEEEEEEvNT_6ParamsE,"a",@progbits
	.sectionflags	@""
	.align	4
.nv.constant0._ZN7cutlass13device_kernelIN5flash11enable_sm90INS1_16FlashAttnFwdSm90INS1_25CollectiveMainloopFwdSm90ILi2EN4cute5tupleIJNS5_1CILi1EEES8_S8_EEENS6_IJNS7_ILi128EEENS7_ILi80EEENS7_ILi256EEEEEELi256ENS_10bfloat16_tEfNS_4arch4Sm90ELb0ELb0ELb1ELb1ELb0ELb1ELb0ELb1ELb1ELb1ELb1ELb0EEENS1_21CollectiveEpilogueFwdINS6_IJSA_SC_SB_EEES9_SE_SG_Li256ELb1ELb1ELb1ELb0EEENS1_36VarlenDynamicPersistentTileSchedulerILi128ELi80ELi256ELi128ELb1ELb1ELb1ELb0ELb1ELb1EEEEEEEEEvNT_6ParamsE:
	.zero		3328


//--------------------- .nv.constant0._ZN7cutlass13device_kernelIN5flash11enable_sm90INS1_16FlashAttnFwdSm90INS1_25CollectiveMainloopFwdSm90ILi2EN4cute5tupleIJNS5_1CILi1EEES8_S8_EEENS6_IJNS7_ILi128EEENS7_ILi64EEENS7_ILi256EEEEEELi256ENS_10bfloat16_tEfNS_4arch4Sm90ELb0ELb1ELb1ELb0ELb0ELb0ELb0ELb1ELb1ELb1ELb1ELb0EEENS1_21CollectiveEpilogueFwdINS6_IJSA_SC_SB_EEES9_SE_SG_Li256ELb0ELb1ELb1ELb0EEENS1_19SingleTileSchedulerILb0ELb1ELb1ELi128EEEEEEEEEvNT_6ParamsE --------------------------
	.section	.nv.constant0._ZN7cutlass13device_kernelIN5flash11enable_sm90INS1_16FlashAttnFwdSm90INS1_25CollectiveMainloopFwdSm90ILi2EN4cute5tupleIJNS5_1CILi1EEES8_S8_EEENS6_IJNS7_ILi128EEENS7_ILi64EEENS7_ILi256EEEEEELi256ENS_10bfloat16_tEfNS_4arch4Sm90ELb0ELb1ELb1ELb0ELb0ELb0ELb0ELb1ELb1ELb1ELb1ELb0EEENS1_21CollectiveEpilogueFwdINS6_IJSA_SC_SB_EEES9_SE_SG_Li256ELb0ELb1ELb1ELb0EEENS1_19SingleTileSchedulerILb0ELb1ELb1ELi128EEEEEEEEEvNT_6ParamsE,"a",@progbits
	.sectionflags	@""
	.align	4
.nv.constant0._ZN7cutlass13device_kernelIN5flash11enable_sm90INS1_16FlashAttnFwdSm90INS1_25CollectiveMainloopFwdSm90ILi2EN4cute5tupleIJNS5_1CILi1EEES8_S8_EEENS6_IJNS7_ILi128EEENS7_ILi64EEENS7_ILi256EEEEEELi256ENS_10bfloat16_tEfNS_4arch4Sm90ELb0ELb1ELb1ELb0ELb0ELb0ELb0ELb1ELb1ELb1ELb1ELb0EEENS1_21CollectiveEpilogueFwdINS6_IJSA_SC_SB_EEES9_SE_SG_Li256ELb0ELb1ELb1ELb0EEENS1_19SingleTileSchedulerILb0ELb1ELb1ELi128EEEEEEEEEvNT_6ParamsE:
	.zero		3200


//--------------------- .nv.constant0._ZN7cutlass13device_kernelIN5flash11enable_sm90INS1_16FlashAttnFwdSm90INS1_25CollectiveMainloopFwdSm90ILi2EN4cute5tupleIJNS5_1CILi1EEES8_S8_EEENS6_IJNS7_ILi128EEENS7_ILi64EEENS7_ILi256EEEEEELi256ENS_10bfloat16_tEfNS_4arch4Sm90ELb0ELb1ELb1ELb1ELb0ELb0ELb0ELb1ELb1ELb1ELb1ELb0EEENS1_21CollectiveEpilogueFwdINS6_IJSA_SC_SB_EEES9_SE_SG_Li256ELb1ELb1ELb1ELb0EEENS1_36VarlenDynamicPersistentTileSchedulerILi128ELi64ELi256ELi128ELb1ELb1ELb1ELb1ELb0ELb1EEEEEEEEEvNT_6ParamsE --------------------------
	.section	.nv.constant0._ZN7cutlass13device_kernelIN5flash11enable_sm90INS1_16FlashAttnFwdSm90INS1_25CollectiveMainloopFwdSm90ILi2EN4cute5tupleIJNS5_1CILi1EEES8_S8_EEENS6_IJNS7_ILi128EEENS7_ILi64EEENS7_ILi256EEEEEELi256ENS_10bfloat16_tEfNS_4arch4Sm90ELb0ELb1ELb1ELb1ELb0ELb0ELb0ELb1ELb1ELb1ELb1ELb0EEENS1_21CollectiveEpilogueFwdINS6_IJSA_SC_SB_EEES9_SE_SG_Li256ELb1ELb1ELb1ELb0EEENS1_36VarlenDynamicPersistentTileSchedulerILi128ELi64ELi256ELi128ELb1ELb1ELb1ELb1ELb0ELb1EEEEEEEEEvNT_6ParamsE,"a",@progbits
	.sectionflags	@""
	.align	4
.nv.constant0._ZN7cutlass13device_kernelIN5flash11enable_sm90INS1_16FlashAttnFwdSm90INS1_25CollectiveMainloopFwdSm90ILi2EN4cute5tupleIJNS5_1CILi1EEES8_S8_EEENS6_IJNS7_ILi128EEENS7_ILi64EEENS7_ILi256EEEEEELi256ENS_10bfloat16_tEfNS_4arch4Sm90ELb0ELb1ELb1ELb1ELb0ELb0ELb0ELb1ELb1ELb1ELb1ELb0EEENS1_21CollectiveEpilogueFwdINS6_IJSA_SC_SB_EEES9_SE_SG_Li256ELb1ELb1ELb1ELb0EEENS1_36VarlenDynamicPersistentTileSchedulerILi128ELi64ELi256ELi128ELb1ELb1ELb1ELb1ELb0ELb1EEEEEEEEEvNT_6ParamsE:
	.zero		3328


//--------------------- .nv.constant0._ZN7cutlass13device_kernelIN5flash11enable_sm90INS1_16FlashAttnFwdSm90INS1_25CollectiveMainloopFwdSm90ILi2EN4cute5tupleIJNS5_1CILi1EEES8_S8_EEENS6_IJNS7_ILi128EEENS7_ILi64EEENS7_ILi256EEEEEELi256ENS_10bfloat16_tEfNS_4arch4Sm90ELb0ELb1ELb1ELb1ELb0ELb1ELb0ELb1ELb1ELb1ELb1ELb0EEENS1_21CollectiveEpilogueFwdINS6_IJSA_SC_SB_EEES9_SE_SG_Li256ELb1ELb1ELb1ELb0EEENS1_36VarlenDynamicPersistentTileSchedulerILi128ELi64ELi256ELi128ELb1ELb1ELb1ELb1ELb0ELb1EEEEEEEEEvNT_6ParamsE --------------------------
	.section	.nv.constant0._ZN7cutlass13device_kernelIN5flash11enable_sm90INS1_16FlashAttnFwdSm90INS1_25CollectiveMainloopFwdSm90ILi2EN4cute5tupleIJNS5_1CILi1EEES8_S8_EEENS6_IJNS7_ILi128EEENS7_ILi64EEENS7_ILi256EEEEEELi256ENS_10bfloat16_tEfNS_4arch4Sm90ELb0ELb1ELb1ELb1ELb0ELb1ELb0ELb1ELb1ELb1ELb1ELb0EEENS1_21CollectiveEpilogueFwdINS6_IJSA_SC_SB_EEES9_SE_SG_Li256ELb1ELb1ELb1ELb0EEENS1_36VarlenDynamicPersistentTileSchedulerILi128ELi64ELi256ELi128ELb1ELb1ELb1ELb1ELb0ELb1EEEEEEEEEvNT_6ParamsE,"a",@progbits
	.sectionflags	@""
	.align	4
.nv.constant0._ZN7cutlass13device_kernelIN5flash11enable_sm90INS1_16FlashAttnFwdSm90INS1_25CollectiveMainloopFwdSm90ILi2EN4cute5tupleIJNS5_1CILi1EEES8_S8_EEENS6_IJNS7_ILi128EEENS7_ILi64EEENS7_ILi256EEEEEELi256ENS_10bfloat16_tEfNS_4arch4Sm90ELb0ELb1ELb1ELb1ELb0ELb1ELb0ELb1ELb1ELb1ELb1ELb0EEENS1_21CollectiveEpilogueFwdINS6_IJSA_SC_SB_EEES9_SE_SG_Li256ELb1ELb1ELb1ELb0EEENS1_36VarlenDynamicPersistentTileSchedulerILi128ELi64ELi256ELi128ELb1ELb1ELb1ELb1ELb0ELb1EEEEEEEEEvNT_6ParamsE:
	.zero		3328


//--------------------- .nv.constant0._ZN7cutlass13device_kernelIN5flash11enable_sm90INS1_16FlashAttnFwdSm90INS1_25CollectiveMainloopFwdSm90ILi2EN4cute5tupleIJNS5_1CILi1EEES8_S8_EEENS6_IJNS7_ILi128EEENS7_ILi80EEENS7_ILi256EEEEEELi256ENS_10bfloat16_tEfNS_4arch4Sm90ELb1ELb0ELb1ELb0ELb0ELb0ELb0ELb1ELb1ELb1ELb1ELb0EEENS1_21CollectiveEpilogueFwdINS6_IJSA_SC_SB_EEES9_SE_SG_Li256ELb0ELb1ELb1ELb0EEENS1_19SingleTileSchedulerILb0ELb1ELb1ELi128EEEEEEEEEvNT_6ParamsE --------------------------
	.section	.nv.constant0._ZN7cutlass13device_kernelIN5flash11enable_sm90INS1_16FlashAttnFwdSm90INS1_25CollectiveMainloopFwdSm90ILi2EN4cute5tupleIJNS5_1CILi1EEES8_S8_EEENS6_IJNS7_ILi128EEENS7_ILi80EEENS7_ILi256EEEEEELi256ENS_10bfloat16_tEfNS_4arch4Sm90ELb1ELb0ELb1ELb0ELb0ELb0ELb0ELb1ELb1ELb1ELb1ELb0EEENS1_21CollectiveEpilogueFwdINS6_IJSA_SC_SB_EEES9_SE_SG_Li256ELb0ELb1ELb1ELb0EEENS1_19SingleTileSchedulerILb0ELb1ELb1ELi128EEEEEEEEEvNT_6ParamsE,"a",@progbits
	.sectionflags	@""
	.align	4
.nv.constant0._ZN7cutlass13device_kernelIN5flash11enable_sm90INS1_16FlashAttnFwdSm90INS1_25CollectiveMainloopFwdSm90ILi2EN4cute5tupleIJNS5_1CILi1EEES8_S8_EEENS6_IJNS7_ILi128EEENS7_ILi80EEENS7_ILi256EEEEEELi256ENS_10bfloat16_tEfNS_4arch4Sm90ELb1ELb0ELb1ELb0ELb0ELb0ELb0ELb1ELb1ELb1ELb1ELb0EEENS1_21CollectiveEpilogueFwdINS6_IJSA_SC_SB_EEES9_SE_SG_Li256ELb0ELb1ELb1ELb0EEENS1_19SingleTileSchedulerILb0ELb1ELb1ELi128EEEEEEEEEvNT_6ParamsE:
	.zero		3200


//--------------------- .nv.constant0._ZN7cutlass13device_kernelIN5flash11enable_sm90INS1_16FlashAttnFwdSm90INS1_25CollectiveMainloopFwdSm90ILi2EN4cute5tupleIJNS5_1CILi1EEES8_S8_EEENS6_IJNS7_ILi128EEENS7_ILi80EEENS7_ILi256EEEEEELi256ENS_10bfloat16_tEfNS_4arch4Sm90ELb1ELb0ELb1ELb1ELb0ELb0ELb0ELb1ELb1ELb1ELb1ELb0EEENS1_21CollectiveEpilogueFwdINS6_IJSA_SC_SB_EEES9_SE_SG_Li256ELb1ELb1ELb1ELb0EEENS1_36VarlenDynamicPersistentTileSchedulerILi128ELi80ELi256ELi128ELb1ELb1ELb1ELb1ELb1ELb1EEEEEEEEEvNT_6ParamsE --------------------------
	.section	.nv.constant0._ZN7cutlass13device_kernelIN5flash11enable_sm90INS1_16FlashAttnFwdSm90INS1_25CollectiveMainloopFwdSm90ILi2EN4cute5tupleIJNS5_1CILi1EEES8_S8_EEENS6_IJNS7_ILi128EEENS7_ILi80EEENS7_ILi256EEEEEELi256ENS_10bfloat16_tEfNS_4arch4Sm90ELb1ELb0ELb1ELb1ELb0ELb0ELb0ELb1ELb1ELb1ELb1ELb0EEENS1_21CollectiveEpilogueFwdINS6_IJSA_SC_SB_EEES9_SE_SG_Li256ELb1ELb1ELb1ELb0EEENS1_36VarlenDynamicPersistentTileSchedulerILi128ELi80ELi256ELi128ELb1ELb1ELb1ELb1ELb1ELb1EEEEEEEEEvNT_6ParamsE,"a",@progbits
	.sectionflags	@""
	.align	4
.nv.constant0._ZN7cutlass13device_kernelIN5flash11enable_sm90INS1_16FlashAttnFwdSm90INS1_25CollectiveMainloopFwdSm90ILi2EN4cute5tupleIJNS5_1CILi1EEES8_S8_EEENS6_IJNS7_ILi128EEENS7_ILi80EEENS7_ILi256EEEEEELi256ENS_10bfloat16_tEfNS_4arch4Sm90ELb1ELb0ELb1ELb1ELb0ELb0ELb0ELb1ELb1ELb1ELb1ELb0EEENS1_21CollectiveEpilogueFwdINS6_IJSA_SC_SB_EEES9_SE_SG_Li256ELb1ELb1ELb1ELb0EEENS1_36VarlenDynamicPersistentTileSchedulerILi128ELi80ELi256ELi128ELb1ELb1ELb1ELb1ELb1ELb1EEEEEEEEEvNT_6ParamsE:
	.zero		3328


//--------------------- .nv.constant0._ZN7cutlass13device_kernelIN5flash11enable_sm90INS1_16FlashAttnFwdSm90INS1_25CollectiveMainloopFwdSm90ILi2EN4cute5tupleIJNS5_1CILi1EEES8_S8_EEENS6_IJNS7_ILi128EEENS7_ILi80EEENS7_ILi256EEEEEELi256ENS_10bfloat16_tEfNS_4arch4Sm90ELb1ELb0ELb1ELb1ELb0ELb1ELb0ELb1ELb1ELb1ELb1ELb0EEENS1_21CollectiveEpilogueFwdINS6_IJSA_SC_SB_EEES9_SE_SG_Li256ELb1ELb1ELb1ELb0EEENS1_36VarlenDynamicPersistentTileSchedulerILi128ELi80ELi256ELi128ELb1ELb1ELb1ELb1ELb1ELb1EEEEEEEEEvNT_6ParamsE --------------------------
	.section	.nv.constant0._ZN7cutlass13device_kernelIN5flash11enable_sm90INS1_16FlashAttnFwdSm90INS1_25CollectiveMainloopFwdSm90ILi2EN4cute5tupleIJNS5_1CILi1EEES8_S8_EEENS6_IJNS7_ILi128EEENS7_ILi80EEENS7_ILi256EEEEEELi256ENS_10bfloat16_tEfNS_4arch4Sm90ELb1ELb0ELb1ELb1ELb0ELb1ELb0ELb1ELb1ELb1ELb1ELb0EEENS1_21CollectiveEpilogueFwdINS6_IJSA_SC_SB_EEES9_SE_SG_Li256ELb1ELb1ELb1ELb0EEENS1_36VarlenDynamicPersistentTileSchedulerILi128ELi80ELi256ELi128ELb1ELb1ELb1ELb1ELb1ELb1EEEEEEEEEvNT_6ParamsE,"a",@progbits
	.sectionflags	@""
	.align	4
.nv.constant0._ZN7cutlass13device_kernelIN5flash11enable_sm90INS1_16FlashAttnFwdSm90INS1_25CollectiveMainloopFwdSm90ILi2EN4cute5tupleIJNS5_1CILi1EEES8_S8_EEENS6_IJNS7_ILi128EEENS7_ILi80EEENS7_ILi256EEEEEELi256ENS_10bfloat16_tEfNS_4arch4Sm90ELb1ELb0ELb1ELb1ELb0ELb1ELb0ELb1ELb1ELb1ELb1ELb0EEENS1_21CollectiveEpilogueFwdINS6_IJSA_SC_SB_EEES9_SE_SG_Li256ELb1ELb1ELb1ELb0EEENS1_36VarlenDynamicPersistentTileSchedulerILi128ELi80ELi256ELi128ELb1ELb1ELb1ELb1ELb1ELb1EEEEEEEEEvNT_6ParamsE:
	.zero		3328


//--------------------- .nv.constant0._ZN7cutlass13device_kernelIN5flash11enable_sm90INS1_16FlashAttnFwdSm90INS1_25CollectiveMainloopFwdSm90ILi2EN4cute5tupleIJNS5_1CILi1EEES8_S8_EEENS6_IJNS7_ILi128EEENS7_ILi112EEENS7_ILi192EEEEEELi192ENS_10bfloat16_tEfNS_4arch4Sm90ELb0ELb0ELb1ELb0ELb0ELb0ELb0ELb1ELb1ELb1ELb1ELb0EEENS1_21CollectiveEpilogueFwdINS6_IJSA_SC_SB_EEES9_SE_SG_Li256ELb0ELb1ELb1ELb0EEENS1_19SingleTileSchedulerILb0ELb1ELb1ELi128EEEEEEEEEvNT_6ParamsE --------------------------
	.section	.nv.constant0._ZN7cutlass13device_kernelIN5flash11enable_sm90INS1_16FlashAttnFwdSm90INS1_25CollectiveMainloopFwdSm90ILi2EN4cute5tupleIJNS5_1CILi1EEES8_S8_EEENS6_IJNS7_ILi128EEENS7_ILi112EEENS7_ILi192EEEEEELi192ENS_10bfloat16_tEfNS_4arch4Sm90ELb0ELb0ELb1ELb0ELb0ELb0ELb0ELb1ELb1ELb1ELb1ELb0EEENS1_21CollectiveEpilogueFwdINS6_IJSA_SC_SB_EEES9_SE_SG_Li256ELb0ELb1ELb1ELb0EEENS1_19SingleTileSchedulerILb0ELb1ELb1ELi128EEEEEEEEEvNT_6ParamsE,"a",@progbits
	.sectionflags	@""
	.align	4
.nv.constant0._ZN7cutlass13device_kernelIN5flash11enable_sm90INS1_16FlashAttnFwdSm90INS1_25CollectiveMainloopFwdSm90ILi2EN4cute5tupleIJNS5_1CILi1EEES8_S8_EEENS6_IJNS7_ILi128EEENS7_ILi112EEENS7_ILi192EEEEEELi192ENS_10bfloat16_tEfNS_4arch4Sm90ELb0ELb0ELb1ELb0ELb0ELb0ELb0ELb1ELb1ELb1ELb1ELb0EEENS1_21CollectiveEpilogueFwdINS6_IJSA_SC_SB_EEES9_SE_SG_Li256ELb0ELb1ELb1ELb0EEENS1_19SingleTileSchedulerILb0ELb1ELb1ELi128EEEEEEEEEvNT_6ParamsE:
	.zero		3200


//--------------------- .nv.constant0._ZN7cutlass13device_kernelIN5flash11enable_sm90INS1_16FlashAttnFwdSm90INS1_25CollectiveMainloopFwdSm90ILi2EN4cute5tupleIJNS5_1CILi1EEES8_S8_EEENS6_IJNS7_ILi128EEENS7_ILi112EEENS7_ILi192EEEEEELi192ENS_10bfloat16_tEfNS_4arch4Sm90ELb0ELb0ELb1ELb1ELb0ELb0ELb0ELb1ELb1ELb1ELb1ELb0EEENS1_21CollectiveEpilogueFwdINS6_IJSA_SC_SB_EEES9_SE_SG_Li256ELb1ELb1ELb1ELb0EEENS1_36VarlenDynamicPersistentTileSchedulerILi128ELi112ELi256ELi128ELb1ELb1ELb1ELb0ELb1ELb1EEEEEEEEEvNT_6ParamsE --------------------------
	.section	.nv.constant0._ZN7cutlass13device_kernelIN5flash11enable_sm90INS1_16FlashAttnFwdSm90INS1_25CollectiveMainloopFwdSm90ILi2EN4cute5tupleIJNS5_1CILi1EEES8_S8_EEENS6_IJNS7_ILi128EEENS7_ILi112EEENS7_ILi192EEEEEELi192ENS_10bfloat16_tEfNS_4arch4Sm90ELb0ELb0ELb1ELb1ELb0ELb0ELb0ELb1ELb1ELb1ELb1ELb0EEENS1_21CollectiveEpilogueFwdINS6_IJSA_SC_SB_EEES9_SE_SG_Li256ELb1ELb1ELb1ELb0EEENS1_36VarlenDynamicPersistentTileSchedulerILi128ELi112ELi256ELi128ELb1ELb1ELb1ELb0ELb1ELb1EEEEEEEEEvNT_6ParamsE,"a",@progbits
	.sectionflags	@""
	.align	4
.nv.constant0._ZN7cutlass13device_kernelIN5flash11enable_sm90INS1_16FlashAttnFwdSm90INS1_25CollectiveMainloopFwdSm90ILi2EN4cute5tupleIJNS5_1CILi1EEES8_S8_EEENS6_IJNS7_ILi128EEENS7_ILi112EEENS7_ILi192EEEEEELi192ENS_10bfloat16_tEfNS_4arch4Sm90ELb0ELb0ELb1ELb1ELb0ELb0ELb0ELb1ELb1ELb1ELb1ELb0EEENS1_21CollectiveEpilogueFwdINS6_IJSA_SC_SB_EEES9_SE_SG_Li256ELb1ELb1ELb1ELb0EEENS1_36VarlenDynamicPersistentTileSchedulerILi128ELi112ELi256ELi128ELb1ELb1ELb1ELb0ELb1ELb1EEEEEEEEEvNT_6ParamsE:
	.zero		3328


//--------------------- .nv.constant0._ZN7cutlass13device_kernelIN5flash11enable_sm90INS1_16FlashAttnFwdSm90INS1_25CollectiveMainloopFwdSm90ILi2EN4cute5tupleIJNS5_1CILi1EEES8_S8_EEENS6_IJNS7_ILi128EEENS7_ILi112EEENS7_ILi192EEEEEELi192ENS_10bfloat16_tEfNS_4arch4Sm90ELb0ELb0ELb1ELb1ELb0ELb1ELb0ELb1ELb1ELb1ELb1ELb0EEENS1_21CollectiveEpilogueFwdINS6_IJSA_SC_SB_EEES9_SE_SG_Li256ELb1ELb1ELb1ELb0EEENS1_36VarlenDynamicPersistentTileSchedulerILi128ELi112ELi256ELi128ELb1ELb1ELb1ELb0ELb1ELb1EEEEEEEEEvNT_6ParamsE --------------------------
	.section	.nv.constant0._ZN7cutlass13device_kernelIN5flash11enable_sm90INS1_16FlashAttnFwdSm90INS1_25CollectiveMainloopFwdSm90ILi2EN4cute5tupleIJNS5_1CILi1EEES8_S8_EEENS6_IJNS7_ILi128EEENS7_ILi112EEENS7_ILi192EEEEEELi192ENS_10bfloat16_tEfNS_4arch4Sm90ELb0ELb0ELb1ELb1ELb0ELb1ELb0ELb1ELb1ELb1ELb1ELb0EEENS1_21CollectiveEpilogueFwdINS6_IJSA_SC_SB_EEES9_SE_SG_Li256ELb1ELb1ELb1ELb0EEENS1_36VarlenDynamicPersistentTileSchedulerILi128ELi112ELi256ELi128ELb1ELb1ELb1ELb0ELb1ELb1EEEEEEEEEvNT_6ParamsE,"a",@progbits
	.sectionflags	@""
	.align	4
.nv.constant0._ZN7cutlass13device_kernelIN5flash11enable_sm90INS1_16FlashAttnFwdSm90INS1_25CollectiveMainloopFwdSm90ILi2EN4cute5tupleIJNS5_1CILi1EEES8_S8_EEENS6_IJNS7_ILi128EEENS7_ILi112EEENS7_ILi192EEEEEELi192ENS_10bfloat16_tEfNS_4arch4Sm90ELb0ELb0ELb1ELb1ELb0ELb1ELb0ELb1ELb1ELb1ELb1ELb0EEENS1_21CollectiveEpilogueFwdINS6_IJSA_SC_SB_EEES9_SE_SG_Li256ELb1ELb1ELb1ELb0EEENS1_36VarlenDynamicPersistentTileSchedulerILi128ELi112ELi256ELi128ELb1ELb1ELb1ELb0ELb1ELb1EEEEEEEEEvNT_6ParamsE:
	.zero		3328


//--------------------- .nv.constant0._ZN7cutlass13device_kernelIN5flash11enable_sm90INS1_16FlashAttnFwdSm90INS1_25CollectiveMainloopFwdSm90ILi2EN4cute5tupleIJNS5_1CILi1EEES8_S8_EEENS6_IJNS7_ILi128EEENS7_ILi96EEENS7_ILi192EEEEEELi192ENS_10bfloat16_tEfNS_4arch4Sm90ELb0ELb1ELb1ELb0ELb0ELb0ELb0ELb1ELb1ELb1ELb1ELb0EEENS1_21CollectiveEpilogueFwdINS6_IJSA_SC_SB_EEES9_SE_SG_Li256ELb0ELb1ELb1ELb0EEENS1_19SingleTileSchedulerILb0ELb1ELb1ELi128EEEEEEEEEvNT_6ParamsE --------------------------
	.section	.nv.constant0._ZN7cutlass13device_kernelIN5flash11enable_sm90INS1_16FlashAttnFwdSm90INS1_25CollectiveMainloopFwdSm90ILi2EN4cute5tupleIJNS5_1CILi1EEES8_S8_EEENS6_IJNS7_ILi128EEENS7_ILi96EEENS7_ILi192EEEEEELi192ENS_10bfloat16_tEfNS_4arch4Sm90ELb0ELb1ELb1ELb0ELb0ELb0ELb0ELb1ELb1ELb1ELb1ELb0EEENS1_21CollectiveEpilogueFwdINS6_IJSA_SC_SB_EEES9_SE_SG_Li256ELb0ELb1ELb1ELb0EEENS1_19SingleTileSchedulerILb0ELb1ELb1ELi128EEEEEEEEEvNT_6ParamsE,"a",@progbits
	.sectionflags	@""
	.align	4
.nv.constant0._ZN7cutlass13device_kernelIN5flash11enable_sm90INS1_16FlashAttnFwdSm90INS1_25CollectiveMainloopFwdSm90ILi2EN4cute5tupleIJNS5_1CILi1EEES8_S8_EEENS6_IJNS7_ILi128EEENS7_ILi96EEENS7_ILi192EEEEEELi192ENS_10bfloat16_tEfNS_4arch4Sm90ELb0ELb1ELb1ELb0ELb0ELb0ELb0ELb1ELb1ELb1ELb1ELb0EEENS1_21CollectiveEpilogueFwdINS6_IJSA_SC_SB_EEES9_SE_SG_Li256ELb0ELb1ELb1ELb0EEENS1_19SingleTileSchedulerILb0ELb1ELb1ELi128EEEEEEEEEvNT_6ParamsE:
	.zero		3200


//--------------------- .nv.constant0._ZN7cutlass13device_kernelIN5flash11enable_sm90INS1_16FlashAttnFwdSm90INS1_25CollectiveMainloopFwdSm90ILi2EN4cute5tupleIJNS5_1CILi1EEES8_S8_EEENS6_IJNS7_ILi128EEENS7_ILi96EEENS7_ILi192EEEEEELi192ENS_10bfloat16_tEfNS_4arch4Sm90ELb0ELb1ELb1ELb1ELb0ELb0ELb0ELb1ELb1ELb1ELb1ELb0EEENS1_21CollectiveEpilogueFwdINS6_IJSA_SC_SB_EEES9_SE_SG_Li256ELb1ELb1ELb1ELb0EEENS1_36VarlenDynamicPersistentTileSchedulerILi128ELi96ELi256ELi128ELb1ELb1ELb1ELb1ELb0ELb1EEEEEEEEEvNT_6ParamsE --------------------------
	.section	.nv.constant0._ZN7cutlass13device_kernelIN5flash11enable_sm90INS1_16FlashAttnFwdSm90INS1_25CollectiveMainloopFwdSm90ILi2EN4cute5tupleIJNS5_1CILi1EEES8_S8_EEENS6_IJNS7_ILi128EEENS7_ILi96EEENS7_ILi192EEEEEELi192ENS_10bfloat16_tEfNS_4arch4Sm90ELb0ELb1ELb1ELb1ELb0ELb0ELb0ELb1ELb1ELb1ELb1ELb0EEENS1_21CollectiveEpilogueFwdINS6_IJSA_SC_SB_EEES9_SE_SG_Li256ELb1ELb1ELb1ELb0EEENS1_36VarlenDynamicPersistentTileSchedulerILi128ELi96ELi256ELi128ELb1ELb1ELb1ELb1ELb0ELb1EEEEEEEEEvNT_6ParamsE,"a",@progbits
	.sectionflags	@""
	.align	4
.nv.constant0._ZN7cutlass13device_kernelIN5flash11enable_sm90INS1_16FlashAttnFwdSm90INS1_25CollectiveMainloopFwdSm90ILi2EN4cute5tupleIJNS5_1CILi1EEES8_S8_EEENS6_IJNS7_ILi128EEENS7_ILi96EEENS7_ILi192EEEEEELi192ENS_10bfloat16_tEfNS_4arch4Sm90ELb0ELb1ELb1ELb1ELb0ELb0ELb0ELb1ELb1ELb1ELb1ELb0EEENS1_21CollectiveEpilogueFwdINS6_IJSA_SC_SB_EEES9_SE_SG_Li256ELb1ELb1ELb1ELb0EEENS1_36VarlenDynamicPersistentTileSchedulerILi128ELi96ELi256ELi128ELb1ELb1ELb1ELb1ELb0ELb1EEEEEEEEEvNT_6ParamsE:
	.zero		3328


//--------------------- .nv.constant0._ZN7cutlass13device_kernelIN5flash11enable_sm90INS1_16FlashAttnFwdSm90INS1_25CollectiveMainloopFwdSm90ILi2EN4cute5tupleIJNS5_1CILi1EEES8_S8_EEENS6_IJNS7_ILi128EEENS7_ILi96EEENS7_ILi192EEEEEELi192ENS_10bfloat16_tEfNS_4arch4Sm90ELb0ELb1ELb1ELb1ELb0ELb1ELb0ELb1ELb1ELb1ELb1ELb0EEENS1_21CollectiveEpilogueFwdINS6_IJSA_SC_SB_EEES9_SE_SG_Li256ELb1ELb1ELb1ELb0EEENS1_36VarlenDynamicPersistentTileSchedulerILi128ELi96ELi256ELi128ELb1ELb1ELb1ELb1ELb0ELb1EEEEEEEEEvNT_6ParamsE --------------------------
	.section	.nv.constant0._ZN7cutlass13device_kernelIN5flash11enable_sm90INS1_16FlashAttnFwdSm90INS1_25CollectiveMainloopFwdSm90ILi2EN4cute5tupleIJNS5_1CILi1EEES8_S8_EEENS6_IJNS7_ILi128EEENS7_ILi96EEENS7_ILi192EEEEEELi192ENS_10bfloat16_tEfNS_4arch4Sm90ELb0ELb1ELb1ELb1ELb0ELb1ELb0ELb1ELb1ELb1ELb1ELb0EEENS1_21CollectiveEpilogueFwdINS6_IJSA_SC_SB_EEES9_SE_SG_Li256ELb1ELb1ELb1ELb0EEENS1_36VarlenDynamicPersistentTileSchedulerILi128ELi96ELi256ELi128ELb1ELb1ELb1ELb1ELb0ELb1EEEEEEEEEvNT_6ParamsE,"a",@progbits
	.sectionflags	@""
	.align	4
.nv.constant0._ZN7cutlass13device_kernelIN5flash11enable_sm90INS1_16FlashAttnFwdSm90INS1_25CollectiveMainloopFwdSm90ILi2EN4cute5tupleIJNS5_1CILi1EEES8_S8_EEENS6_IJNS7_ILi128EEENS7_ILi96EEENS7_ILi192EEEEEELi192ENS_10bfloat16_tEfNS_4arch4Sm90ELb0ELb1ELb1ELb1ELb0ELb1ELb0ELb1ELb1ELb1ELb1ELb0EEENS1_21CollectiveEpilogueFwdINS6_IJSA_SC_SB_EEES9_SE_SG_Li256ELb1ELb1ELb1ELb0EEENS1_36VarlenDynamicPersistentTileSchedulerILi128ELi96ELi256ELi128ELb1ELb1ELb1ELb1ELb0ELb1EEEEEEEEEvNT_6ParamsE:
	.zero		3328


//--------------------- .nv.constant0._ZN7cutlass13device_kernelIN5flash11enable_sm90INS1_16FlashAttnFwdSm90INS1_25CollectiveMainloopFwdSm90ILi2EN4cute5tupleIJNS5_1CILi1EEES8_S8_EEENS6_IJNS7_ILi128EEENS7_ILi112EEENS7_ILi192EEEEEELi192ENS_10bfloat16_tEfNS_4arch4Sm90ELb1ELb0ELb1ELb0ELb0ELb0ELb0ELb1ELb1ELb1ELb1ELb0EEENS1_21CollectiveEpilogueFwdINS6_IJSA_SC_SB_EEES9_SE_SG_Li256ELb0ELb1ELb1ELb0EEENS1_19SingleTileSchedulerILb0ELb1ELb1ELi128EEEEEEEEEvNT_6ParamsE --------------------------
	.section	.nv.constant0._ZN7cutlass13device_kernelIN5flash11enable_sm90INS1_16FlashAttnFwdSm90INS1_25CollectiveMainloopFwdSm90ILi2EN4cute5tupleIJNS5_1CILi1EEES8_S8_EEENS6_IJNS7_ILi128EEENS7_ILi112EEENS7_ILi192EEEEEELi192ENS_10bfloat16_tEfNS_4arch4Sm90ELb1ELb0ELb1ELb0ELb0ELb0ELb0ELb1ELb1ELb1ELb1ELb0EEENS1_21CollectiveEpilogueFwdINS6_IJSA_SC_SB_EEES9_SE_SG_Li256ELb0ELb1ELb1ELb0EEENS1_19SingleTileSchedulerILb0ELb1ELb1ELi128EEEEEEEEEvNT_6ParamsE,"a",@progbits
	.sectionflags	@""
	.align	4
.nv.constant0._ZN7cutlass13device_kernelIN5flash11enable_sm90INS1_16FlashAttnFwdSm90INS1_25CollectiveMainloopFwdSm90ILi2EN4cute5tupleIJNS5_1CILi1EEES8_S8_EEENS6_IJNS7_ILi128EEENS7_ILi112EEENS7_ILi192EEEEEELi192ENS_10bfloat16_tEfNS_4arch4Sm90ELb1ELb0ELb1ELb0ELb0ELb0ELb0ELb1ELb1ELb1ELb1ELb0EEENS1_21CollectiveEpilogueFwdINS6_IJSA_SC_SB_EEES9_SE_SG_Li256ELb0ELb1ELb1ELb0EEENS1_19SingleTileSchedulerILb0ELb1ELb1ELi128EEEEEEEEEvNT_6ParamsE:
	.zero		3200


//--------------------- .nv.constant0._ZN7cutlass13device_kernelIN5flash11enable_sm90INS1_16FlashAttnFwdSm90INS1_25CollectiveMainloopFwdSm90ILi2EN4cute5tupleIJNS5_1CILi1EEES8_S8_EEENS6_IJNS7_ILi128EEENS7_ILi112EEENS7_ILi192EEEEEELi192ENS_10bfloat16_tEfNS_4arch4Sm90ELb1ELb0ELb1ELb1ELb0ELb0ELb0ELb1ELb1ELb1ELb1ELb0EEENS1_21CollectiveEpilogueFwdINS6_IJSA_SC_SB_EEES9_SE_SG_Li256ELb1ELb1ELb1ELb0EEENS1_36VarlenDynamicPersistentTileSchedulerILi128ELi112ELi256ELi128ELb1ELb1ELb1ELb1ELb1ELb1EEEEEEEEEvNT_6ParamsE --------------------------
	.section	.nv.constant0._ZN7cutlass13device_kernelIN5flash11enable_sm90INS1_16FlashAttnFwdSm90INS1_25CollectiveMainloopFwdSm90ILi2EN4cute5tupleIJNS5_1CILi1EEES8_S8_EEENS6_IJNS7_ILi128EEENS7_ILi112EEENS7_ILi192EEEEEELi192ENS_10bfloat16_tEfNS_4arch4Sm90ELb1ELb0ELb1ELb1ELb0ELb0ELb0ELb1ELb1ELb1ELb1ELb0EEENS1_21CollectiveEpilogueFwdINS6_IJSA_SC_SB_EEES9_SE_SG_Li256ELb1ELb1ELb1ELb0EEENS1_36VarlenDynamicPersistentTileSchedulerILi128ELi112ELi256ELi128ELb1ELb1ELb1ELb1ELb1ELb1EEEEEEEEEvNT_6ParamsE,"a",@progbits
	.sectionflags	@""
	.align	4
.nv.constant0._ZN7cutlass13device_kernelIN5flash11enable_sm90INS1_16FlashAttnFwdSm90INS1_25CollectiveMainloopFwdSm90ILi2EN4cute5tupleIJNS5_1CILi1EEES8_S8_EEENS6_IJNS7_ILi128EEENS7_ILi112EEENS7_ILi192EEEEEELi192ENS_10bfloat16_tEfNS_4arch4Sm90ELb1ELb0ELb1ELb1ELb0ELb0ELb0ELb1ELb1ELb1ELb1ELb0EEENS1_21CollectiveEpilogueFwdINS6_IJSA_SC_SB_EEES9_SE_SG_Li256ELb1ELb1ELb1ELb0EEENS1_36VarlenDynamicPersistentTileSchedulerILi128ELi112ELi256ELi128ELb1ELb1ELb1ELb1ELb1ELb1EEEEEEEEEvNT_6ParamsE:
	.zero		3328


//--------------------- .nv.constant0._ZN7cutlass13device_kernelIN5flash11enable_sm90INS1_16FlashAttnFwdSm90INS1_25CollectiveMainloopFwdSm90ILi2EN4cute5tupleIJNS5_1CILi1EEES8_S8_EEENS6_IJNS7_ILi128EEENS7_ILi112EEENS7_ILi192EEEEEELi192ENS_10bfloat16_tEfNS_4arch4Sm90ELb1ELb0ELb1ELb1ELb0ELb1ELb0ELb1ELb1ELb1ELb1ELb0EEENS1_21CollectiveEpilogueFwdINS6_IJSA_SC_SB_EEES9_SE_SG_Li256ELb1ELb1ELb1ELb0EEENS1_36VarlenDynamicPersistentTileSchedulerILi128ELi112ELi256ELi128ELb1ELb1ELb1ELb1ELb1ELb1EEEEEEEEEvNT_6ParamsE --------------------------
	.section	.nv.constant0._ZN7cutlass13device_kernelIN5flash11enable_sm90INS1_16FlashAttnFwdSm90INS1_25CollectiveMainloopFwdSm90ILi2EN4cute5tupleIJNS5_1CILi1EEES8_S8_EEENS6_IJNS7_ILi128EEENS7_ILi112EEENS7_ILi192EEEEEELi192ENS_10bfloat16_tEfNS_4arch4Sm90ELb1ELb0ELb1ELb1ELb0ELb1ELb0ELb1ELb1ELb1ELb1ELb0EEENS1_21CollectiveEpilogueFwdINS6_IJSA_SC_SB_EEES9_SE_SG_Li256ELb1ELb1ELb1ELb0EEENS1_36VarlenDynamicPersistentTileSchedulerILi128ELi112ELi256ELi128ELb1ELb1ELb1ELb1ELb1ELb1EEEEEEEEEvNT_6ParamsE,"a",@progbits
	.sectionflags	@""
	.align	4
.nv.constant0._ZN7cutlass13device_kernelIN5flash11enable_sm90INS1_16FlashAttnFwdSm90INS1_25CollectiveMainloopFwdSm90ILi2EN4cute5tupleIJNS5_1CILi1EEES8_S8_EEENS6_IJNS7_ILi128EEENS7_ILi112EEENS7_ILi192EEEEEELi192ENS_10bfloat16_tEfNS_4arch4Sm90ELb1ELb0ELb1ELb1ELb0ELb1ELb0ELb1ELb1ELb1ELb1ELb0EEENS1_21CollectiveEpilogueFwdINS6_IJSA_SC_SB_EEES9_SE_SG_Li256ELb1ELb1ELb1ELb0EEENS1_36VarlenDynamicPersistentTileSchedulerILi128ELi112ELi256ELi128ELb1ELb1ELb1ELb1ELb1ELb1EEEEEEEEEvNT_6ParamsE:
	.zero		3328


//--------------------- .nv.constant0._ZN7cutlass13device_kernelIN5flash11enable_sm90INS1_16FlashAttnFwdSm90INS1_25CollectiveMainloopFwdSm90ILi2EN4cute5tupleIJNS5_1CILi1EEES8_S8_EEENS6_IJNS7_ILi128EEENS7_ILi176EEESA_EEELi128ENS_10bfloat16_tEfNS_4arch4Sm90ELb0ELb0ELb1ELb0ELb0ELb0ELb0ELb1ELb1ELb1ELb1ELb0EEENS1_21CollectiveEpilogueFwdINS6_IJSA_SA_SB_EEES9_SD_SF_Li256ELb0ELb1ELb1ELb0EEENS1_19SingleTileSchedulerILb0ELb1ELb1ELi128EEEEEEEEEvNT_6ParamsE --------------------------
	.section	.nv.constant0._ZN7cutlass13device_kernelIN5flash11enable_sm90INS1_16FlashAttnFwdSm90INS1_25CollectiveMainloopFwdSm90ILi2EN4cute5tupleIJNS5_1CILi1EEES8_S8_EEENS6_IJNS7_ILi128EEENS7_ILi176EEESA_EEELi128ENS_10bfloat16_tEfNS_4arch4Sm90ELb0ELb0ELb1ELb0ELb0ELb0ELb0ELb1ELb1ELb1ELb1ELb0EEENS1_21CollectiveEpilogueFwdINS6_IJSA_SA_SB_EEES9_SD_SF_Li256ELb0ELb1ELb1ELb0EEENS1_19SingleTileSchedulerILb0ELb1ELb1ELi128EEEEEEEEEvNT_6ParamsE,"a",@progbits
	.sectionflags	@""
	.align	4
.nv.constant0._ZN7cutlass13device_kernelIN5flash11enable_sm90INS1_16FlashAttnFwdSm90INS1_25CollectiveMainloopFwdSm90ILi2EN4cute5tupleIJNS5_1CILi1EEES8_S8_EEENS6_IJNS7_ILi128EEENS7_ILi176EEESA_EEELi128ENS_10bfloat16_tEfNS_4arch4Sm90ELb0ELb0ELb1ELb0ELb0ELb0ELb0ELb1ELb1ELb1ELb1ELb0EEENS1_21CollectiveEpilogueFwdINS6_IJSA_SA_SB_EEES9_SD_SF_Li256ELb0ELb1ELb1ELb0EEENS1_19SingleTileSchedulerILb0ELb1ELb1ELi128EEEEEEEEEvNT_6ParamsE:
	.zero		3200


//--------------------- .nv.constant0._ZN7cutlass13device_kernelIN5flash11enable_sm90INS1_16FlashAttnFwdSm90INS1_25CollectiveMainloopFwdSm90ILi2EN4cute5tupleIJNS5_1CILi1EEES8_S8_EEENS6_IJNS7_ILi128EEENS7_ILi176EEESA_EEELi128ENS_10bfloat16_tEfNS_4arch4Sm90ELb0ELb0ELb1ELb1ELb0ELb0ELb0ELb1ELb1ELb1ELb1ELb0EEENS1_21CollectiveEpilogueFwdINS6_IJSA_SA_SB_EEES9_SD_SF_Li256ELb1ELb1ELb1ELb0EEENS1_36VarlenDynamicPersistentTileSchedulerILi128ELi176ELi256ELi128ELb1ELb1ELb1ELb0ELb1ELb1EEEEEEEEEvNT_6ParamsE --------------------------
	.section	.nv.constant0._ZN7cutlass13device_kernelIN5flash11enable_sm90INS1_16FlashAttnFwdSm90INS1_25CollectiveMainloopFwdSm90ILi2EN4cute5tupleIJNS5_1CILi1EEES8_S8_EEENS6_IJNS7_ILi128EEENS7_ILi176EEESA_EEELi128ENS_10bfloat16_tEfNS_4arch4Sm90ELb0ELb0ELb1ELb1ELb0ELb0ELb0ELb1ELb1ELb1ELb1ELb0EEENS1_21CollectiveEpilogueFwdINS6_IJSA_SA_SB_EEES9_SD_SF_Li256ELb1ELb1ELb1ELb0EEENS1_36VarlenDynamicPersistentTileSchedulerILi128ELi176ELi256ELi128ELb1ELb1ELb1ELb0ELb1ELb1EEEEEEEEEvNT_6ParamsE,"a",@progbits
	.sectionflags	@""
	.align	4
.nv.constant0._ZN7cutlass13device_kernelIN5flash11enable_sm90INS1_16FlashAttnFwdSm90INS1_25CollectiveMainloopFwdSm90ILi2EN4cute5tupleIJNS5_1CILi1EEES8_S8_EEENS6_IJNS7_ILi128EEENS7_ILi176EEESA_EEELi128ENS_10bfloat16_tEfNS_4arch4Sm90ELb0ELb0ELb1ELb1ELb0ELb0ELb0ELb1ELb1ELb1ELb1ELb0EEENS1_21CollectiveEpilogueFwdINS6_IJSA_SA_SB_EEES9_SD_SF_Li256ELb1ELb1ELb1ELb0EEENS1_36VarlenDynamicPersistentTileSchedulerILi128ELi176ELi256ELi128ELb1ELb1ELb1ELb0ELb1ELb1EEEEEEEEEvNT_6ParamsE:
	.zero		3328


//--------------------- .nv.constant0._ZN7cutlass13device_kernelIN5flash11enable_sm90INS1_16FlashAttnFwdSm90INS1_25CollectiveMainloopFwdSm90ILi2EN4cute5tupleIJNS5_1CILi1EEES8_S8_EEENS6_IJNS7_ILi128EEENS7_ILi176EEESA_EEELi128ENS_10bfloat16_tEfNS_4arch4Sm90ELb0ELb0ELb1ELb1ELb0ELb1ELb0ELb1ELb1ELb1ELb1ELb0EEENS1_21CollectiveEpilogueFwdINS6_IJSA_SA_SB_EEES9_SD_SF_Li256ELb1ELb1ELb1ELb0EEENS1_36VarlenDynamicPersistentTileSchedulerILi128ELi176ELi256ELi128ELb1ELb1ELb1ELb0ELb1ELb1EEEEEEEEEvNT_6ParamsE --------------------------
	.section	.nv.constant0._ZN7cutlass13device_kernelIN5flash11enable_sm90INS1_16FlashAttnFwdSm90INS1_25CollectiveMainloopFwdSm90ILi2EN4cute5tupleIJNS5_1CILi1EEES8_S8_EEENS6_IJNS7_ILi128EEENS7_ILi176EEESA_EEELi128ENS_10bfloat16_tEfNS_4arch4Sm90ELb0ELb0ELb1ELb1ELb0ELb1ELb0ELb1ELb1ELb1ELb1ELb0EEENS1_21CollectiveEpilogueFwdINS6_IJSA_SA_SB_EEES9_SD_SF_Li256ELb1ELb1ELb1ELb0EEENS1_36VarlenDynamicPersistentTileSchedulerILi128ELi176ELi256ELi128ELb1ELb1ELb1ELb0ELb1ELb1EEEEEEEEEvNT_6ParamsE,"a",@progbits
	.sectionflags	@""
	.align	4
.nv.constant0._ZN7cutlass13device_kernelIN5flash11enable_sm90INS1_16FlashAttnFwdSm90INS1_25CollectiveMainloopFwdSm90ILi2EN4cute5tupleIJNS5_1CILi1EEES8_S8_EEENS6_IJNS7_ILi128EEENS7_ILi176EEESA_EEELi128ENS_10bfloat16_tEfNS_4arch4Sm90ELb0ELb0ELb1ELb1ELb0ELb1ELb0ELb1ELb1ELb1ELb1ELb0EEENS1_21CollectiveEpilogueFwdINS6_IJSA_SA_SB_EEES9_SD_SF_Li256ELb1ELb1ELb1ELb0EEENS1_36VarlenDynamicPersistentTileSchedulerILi128ELi176ELi256ELi128ELb1ELb1ELb1ELb0ELb1ELb1EEEEEEEEEvNT_6ParamsE:
	.zero		3328


//--------------------- .nv.constant0._ZN7cutlass13device_kernelIN5flash11enable_sm90INS1_16FlashAttnFwdSm90INS1_25CollectiveMainloopFwdSm90ILi2EN4cute5tupleIJNS5_1CILi1EEES8_S8_EEENS6_IJNS7_ILi128EEESA_SA_EEELi128ENS_10bfloat16_tEfNS_4arch4Sm90ELb0ELb1ELb1ELb0ELb0ELb0ELb0ELb1ELb1ELb1ELb1ELb0EEENS1_21CollectiveEpilogueFwdISB_S9_SC_SE_Li256ELb0ELb1ELb1ELb0EEENS1_19SingleTileSchedulerILb0ELb1ELb1ELi128EEEEEEEEEvNT_6ParamsE --------------------------
	.section	.nv.constant0._ZN7cutlass13device_kernelIN5flash11enable_sm90INS1_16FlashAttnFwdSm90INS1_25CollectiveMainloopFwdSm90ILi2EN4cute5tupleIJNS5_1CILi1EEES8_S8_EEENS6_IJNS7_ILi128EEESA_SA_EEELi128ENS_10bfloat16_tEfNS_4arch4Sm90ELb0ELb1ELb1ELb0ELb0ELb0ELb0ELb1ELb1ELb1ELb1ELb0EEENS1_21CollectiveEpilogueFwdISB_S9_SC_SE_Li256ELb0ELb1ELb1ELb0EEENS1_19SingleTileSchedulerILb0ELb1ELb1ELi128EEEEEEEEEvNT_6ParamsE,"a",@progbits
	.sectionflags	@""
	.align	4
.nv.constant0._ZN7cutlass13device_kernelIN5flash11enable_sm90INS1_16FlashAttnFwdSm90INS1_25CollectiveMainloopFwdSm90ILi2EN4cute5tupleIJNS5_1CILi1EEES8_S8_EEENS6_IJNS7_ILi128EEESA_SA_EEELi128ENS_10bfloat16_tEfNS_4arch4Sm90ELb0ELb1ELb1ELb0ELb0ELb0ELb0ELb1ELb1ELb1ELb1ELb0EEENS1_21CollectiveEpilogueFwdISB_S9_SC_SE_Li256ELb0ELb1ELb1ELb0EEENS1_19SingleTileSchedulerILb0ELb1ELb1ELi128EEEEEEEEEvNT_6ParamsE:
	.zero		3200


//--------------------- .nv.constant0._ZN7cutlass13device_kernelIN5flash11enable_sm90INS1_16FlashAttnFwdSm90INS1_25CollectiveMainloopFwdSm90ILi2EN4cute5tupleIJNS5_1CILi1EEES8_S8_EEENS6_IJNS7_ILi128EEESA_SA_EEELi128ENS_10bfloat16_tEfNS_4arch4Sm90ELb0ELb1ELb1ELb1ELb0ELb0ELb0ELb1ELb1ELb1ELb1ELb0EEENS1_21CollectiveEpilogueFwdISB_S9_SC_SE_Li256ELb1ELb1ELb1ELb0EEENS1_36VarlenDynamicPersistentTileSchedulerILi128ELi128ELi256ELi128ELb1ELb1ELb1ELb1ELb0ELb1EEEEEEEEEvNT_6ParamsE --------------------------
	.section	.nv.constant0._ZN7cutlass13device_kernelIN5flash11enable_sm90INS1_16FlashAttnFwdSm90INS1_25CollectiveMainloopFwdSm90ILi2EN4cute5tupleIJNS5_1CILi1EEES8_S8_EEENS6_IJNS7_ILi128EEESA_SA_EEELi128ENS_10bfloat16_tEfNS_4arch4Sm90ELb0ELb1ELb1ELb1ELb0ELb0ELb0ELb1ELb1ELb1ELb1ELb0EEENS1_21CollectiveEpilogueFwdISB_S9_SC_SE_Li256ELb1ELb1ELb1ELb0EEENS1_36VarlenDynamicPersistentTileSchedulerILi128ELi128ELi256ELi128ELb1ELb1ELb1ELb1ELb0ELb1EEEEEEEEEvNT_6ParamsE,"a",@progbits
	.sectionflags	@""
	.align	4
.nv.constant0._ZN7cutlass13device_kernelIN5flash11enable_sm90INS1_16FlashAttnFwdSm90INS1_25CollectiveMainloopFwdSm90ILi2EN4cute5tupleIJNS5_1CILi1EEES8_S8_EEENS6_IJNS7_ILi128EEESA_SA_EEELi128ENS_10bfloat16_tEfNS_4arch4Sm90ELb0ELb1ELb1ELb1ELb0ELb0ELb0ELb1ELb1ELb1ELb1ELb0EEENS1_21CollectiveEpilogueFwdISB_S9_SC_SE_Li256ELb1ELb1ELb1ELb0EEENS1_36VarlenDynamicPersistentTileSchedulerILi128ELi128ELi256ELi128ELb1ELb1ELb1ELb1ELb0ELb1EEEEEEEEEvNT_6ParamsE:
	.zero		3328


//--------------------- .nv.constant0._ZN7cutlass13device_kernelIN5flash11enable_sm90INS1_16FlashAttnFwdSm90INS1_25CollectiveMainloopFwdSm90ILi2EN4cute5tupleIJNS5_1CILi1EEES8_S8_EEENS6_IJNS7_ILi128EEESA_SA_EEELi128ENS_10bfloat16_tEfNS_4arch4Sm90ELb0ELb1ELb1ELb1ELb0ELb1ELb0ELb1ELb1ELb1ELb1ELb0EEENS1_21CollectiveEpilogueFwdISB_S9_SC_SE_Li256ELb1ELb1ELb1ELb0EEENS1_36VarlenDynamicPersistentTileSchedulerILi128ELi128ELi256ELi128ELb1ELb1ELb1ELb1ELb0ELb1EEEEEEEEEvNT_6ParamsE --------------------------
	.section	.nv.constant0._ZN7cutlass13device_kernelIN5flash11enable_sm90INS1_16FlashAttnFwdSm90INS1_25CollectiveMainloopFwdSm90ILi2EN4cute5tupleIJNS5_1CILi1EEES8_S8_EEENS6_IJNS7_ILi128EEESA_SA_EEELi128ENS_10bfloat16_tEfNS_4arch4Sm90ELb0ELb1ELb1ELb1ELb0ELb1ELb0ELb1ELb1ELb1ELb1ELb0EEENS1_21CollectiveEpilogueFwdISB_S9_SC_SE_Li256ELb1ELb1ELb1ELb0EEENS1_36VarlenDynamicPersistentTileSchedulerILi128ELi128ELi256ELi128ELb1ELb1ELb1ELb1ELb0ELb1EEEEEEEEEvNT_6ParamsE,"a",@progbits
	.sectionflags	@""
	.align	4
.nv.constant0._ZN7cutlass13device_kernelIN5flash11enable_sm90INS1_16FlashAttnFwdSm90INS1_25CollectiveMainloopFwdSm90ILi2EN4cute5tupleIJNS5_1CILi1EEES8_S8_EEENS6_IJNS7_ILi128EEESA_SA_EEELi128ENS_10bfloat16_tEfNS_4arch4Sm90ELb0ELb1ELb1ELb1ELb0ELb1ELb0ELb1ELb1ELb1ELb1ELb0EEENS1_21CollectiveEpilogueFwdISB_S9_SC_SE_Li256ELb1ELb1ELb1ELb0EEENS1_36VarlenDynamicPersistentTileSchedulerILi128ELi128ELi256ELi128ELb1ELb1ELb1ELb1ELb0ELb1EEEEEEEEEvNT_6ParamsE:
	.zero		3328


//--------------------- .nv.constant0._ZN7cutlass13device_kernelIN5flash11enable_sm90INS1_16FlashAttnFwdSm90INS1_25CollectiveMainloopFwdSm90ILi2EN4cute5tupleIJNS5_1CILi1EEES8_S8_EEENS6_IJNS7_ILi128EEESA_SA_EEELi128ENS_10bfloat16_tEfNS_4arch4Sm90ELb1ELb0ELb1ELb0ELb0ELb0ELb0ELb1ELb1ELb1ELb1ELb0EEENS1_21CollectiveEpilogueFwdISB_S9_SC_SE_Li256ELb0ELb1ELb1ELb0EEENS1_19SingleTileSchedulerILb0ELb1ELb1ELi128EEEEEEEEEvNT_6ParamsE --------------------------
	.section	.nv.constant0._ZN7cutlass13device_kernelIN5flash11enable_sm90INS1_16FlashAttnFwdSm90INS1_25CollectiveMainloopFwdSm90ILi2EN4cute5tupleIJNS5_1CILi1EEES8_S8_EEENS6_IJNS7_ILi128EEESA_SA_EEELi128ENS_10bfloat16_tEfNS_4arch4Sm90ELb1ELb0ELb1ELb0ELb0ELb0ELb0ELb1ELb1ELb1ELb1ELb0EEENS1_21CollectiveEpilogueFwdISB_S9_SC_SE_Li256ELb0ELb1ELb1ELb0EEENS1_19SingleTileSchedulerILb0ELb1ELb1ELi128EEEEEEEEEvNT_6ParamsE,"a",@progbits
	.sectionflags	@""
	.align	4
.nv.constant0._ZN7cutlass13device_kernelIN5flash11enable_sm90INS1_16FlashAttnFwdSm90INS1_25CollectiveMainloopFwdSm90ILi2EN4cute5tupleIJNS5_1CILi1EEES8_S8_EEENS6_IJNS7_ILi128EEESA_SA_EEELi128ENS_10bfloat16_tEfNS_4arch4Sm90ELb1ELb0ELb1ELb0ELb0ELb0ELb0ELb1ELb1ELb1ELb1ELb0EEENS1_21CollectiveEpilogueFwdISB_S9_SC_SE_Li256ELb0ELb1ELb1ELb0EEENS1_19SingleTileSchedulerILb0ELb1ELb1ELi128EEEEEEEEEvNT_6ParamsE:
	.zero		3200


//--------------------- .nv.constant0._ZN7cutlass13device_kernelIN5flash11enable_sm90INS1_16FlashAttnFwdSm90INS1_25CollectiveMainloopFwdSm90ILi2EN4cute5tupleIJNS5_1CILi1EEES8_S8_EEENS6_IJNS7_ILi128EEESA_SA_EEELi128ENS_10bfloat16_tEfNS_4arch4Sm90ELb1ELb0ELb1ELb1ELb0ELb0ELb0ELb1ELb1ELb1ELb1ELb0EEENS1_21CollectiveEpilogueFwdISB_S9_SC_SE_Li256ELb1ELb1ELb1ELb0EEENS1_36VarlenDynamicPersistentTileSchedulerILi128ELi128ELi256ELi128ELb1ELb1ELb1ELb1ELb1ELb1EEEEEEEEEvNT_6ParamsE --------------------------
	.section	.nv.constant0._ZN7cutlass13device_kernelIN5flash11enable_sm90INS1_16FlashAttnFwdSm90INS1_25CollectiveMainloopFwdSm90ILi2EN4cute5tupleIJNS5_1CILi1EEES8_S8_EEENS6_IJNS7_ILi128EEESA_SA_EEELi128ENS_10bfloat16_tEfNS_4arch4Sm90ELb1ELb0ELb1ELb1ELb0ELb0ELb0ELb1ELb1ELb1ELb1ELb0EEENS1_21CollectiveEpilogueFwdISB_S9_SC_SE_Li256ELb1ELb1ELb1ELb0EEENS1_36VarlenDynamicPersistentTileSchedulerILi128ELi128ELi256ELi128ELb1ELb1ELb1ELb1ELb1ELb1EEEEEEEEEvNT_6ParamsE,"a",@progbits
	.sectionflags	@""
	.align	4
.nv.constant0._ZN7cutlass13device_kernelIN5flash11enable_sm90INS1_16FlashAttnFwdSm90INS1_25CollectiveMainloopFwdSm90ILi2EN4cute5tupleIJNS5_1CILi1EEES8_S8_EEENS6_IJNS7_ILi128EEESA_SA_EEELi128ENS_10bfloat16_tEfNS_4arch4Sm90ELb1ELb0ELb1ELb1ELb0ELb0ELb0ELb1ELb1ELb1ELb1ELb0EEENS1_21CollectiveEpilogueFwdISB_S9_SC_SE_Li256ELb1ELb1ELb1ELb0EEENS1_36VarlenDynamicPersistentTileSchedulerILi128ELi128ELi256ELi128ELb1ELb1ELb1ELb1ELb1ELb1EEEEEEEEEvNT_6ParamsE:
	.zero		3328


//--------------------- .nv.constant0._ZN7cutlass13device_kernelIN5flash11enable_sm90INS1_16FlashAttnFwdSm90INS1_25CollectiveMainloopFwdSm90ILi2EN4cute5tupleIJNS5_1CILi1EEES8_S8_EEENS6_IJNS7_ILi128EEESA_SA_EEELi128ENS_10bfloat16_tEfNS_4arch4Sm90ELb1ELb0ELb1ELb1ELb0ELb1ELb0ELb1ELb1ELb1ELb1ELb0EEENS1_21CollectiveEpilogueFwdISB_S9_SC_SE_Li256ELb1ELb1ELb1ELb0EEENS1_36VarlenDynamicPersistentTileSchedulerILi128ELi128ELi256ELi128ELb1ELb1ELb1ELb1ELb1ELb1EEEEEEEEEvNT_6ParamsE --------------------------
	.section	.nv.constant0._ZN7cutlass13device_kernelIN5flash11enable_sm90INS1_16FlashAttnFwdSm90INS1_25CollectiveMainloopFwdSm90ILi2EN4cute5tupleIJNS5_1CILi1EEES8_S8_EEENS6_IJNS7_ILi128EEESA_SA_EEELi128ENS_10bfloat16_tEfNS_4arch4Sm90ELb1ELb0ELb1ELb1ELb0ELb1ELb0ELb1ELb1ELb1ELb1ELb0EEENS1_21CollectiveEpilogueFwdISB_S9_SC_SE_Li256ELb1ELb1ELb1ELb0EEENS1_36VarlenDynamicPersistentTileSchedulerILi128ELi128ELi256ELi128ELb1ELb1ELb1ELb1ELb1ELb1EEEEEEEEEvNT_6ParamsE,"a",@progbits
	.sectionflags	@""
	.align	4
.nv.constant0._ZN7cutlass13device_kernelIN5flash11enable_sm90INS1_16FlashAttnFwdSm90INS1_25CollectiveMainloopFwdSm90ILi2EN4cute5tupleIJNS5_1CILi1EEES8_S8_EEENS6_IJNS7_ILi128EEESA_SA_EEELi128ENS_10bfloat16_tEfNS_4arch4Sm90ELb1ELb0ELb1ELb1ELb0ELb1ELb0ELb1ELb1ELb1ELb1ELb0EEENS1_21CollectiveEpilogueFwdISB_S9_SC_SE_Li256ELb1ELb1ELb1ELb0EEENS1_36VarlenDynamicPersistentTileSchedulerILi128ELi128ELi256ELi128ELb1ELb1ELb1ELb1ELb1ELb1EEEEEEEEEvNT_6ParamsE:
	.zero		3328


//--------------------- .nv.constant0._ZN7cutlass13device_kernelIN5flash11enable_sm90INS1_16FlashAttnFwdSm90INS1_25CollectiveMainloopFwdSm90ILi2EN4cute5tupleIJNS5_1CILi1EEES8_S8_EEENS6_IJNS7_ILi192EEENS7_ILi144EEENS7_ILi96EEEEEELi96ENS_10bfloat16_tEfNS_4arch4Sm90ELb0ELb0ELb1ELb0ELb0ELb0ELb0ELb0ELb1ELb1ELb1ELb0EEENS1_21CollectiveEpilogueFwdINS6_IJSA_SC_SB_EEES9_SE_SG_Li384ELb0ELb1ELb1ELb0EEENS1_19SingleTileSchedulerILb0ELb1ELb1ELi192EEEEEEEEEvNT_6ParamsE --------------------------
	.section	.nv.constant0._ZN7cutlass13device_kernelIN5flash11enable_sm90INS1_16FlashAttnFwdSm90INS1_25CollectiveMainloopFwdSm90ILi2EN4cute5tupleIJNS5_1CILi1EEES8_S8_EEENS6_IJNS7_ILi192EEENS7_ILi144EEENS7_ILi96EEEEEELi96ENS_10bfloat16_tEfNS_4arch4Sm90ELb0ELb0ELb1ELb0ELb0ELb0ELb0ELb0ELb1ELb1ELb1ELb0EEENS1_21CollectiveEpilogueFwdINS6_IJSA_SC_SB_EEES9_SE_SG_Li384ELb0ELb1ELb1ELb0EEENS1_19SingleTileSchedulerILb0ELb1ELb1ELi192EEEEEEEEEvNT_6ParamsE,"a",@progbits
	.sectionflags	@""
	.align	4
.nv.constant0._ZN7cutlass13device_kernelIN5flash11enable_sm90INS1_16FlashAttnFwdSm90INS1_25CollectiveMainloopFwdSm90ILi2EN4cute5tupleIJNS5_1CILi1EEES8_S8_EEENS6_IJNS7_ILi192EEENS7_ILi144EEENS7_ILi96EEEEEELi96ENS_10bfloat16_tEfNS_4arch4Sm90ELb0ELb0ELb1ELb0ELb0ELb0ELb0ELb0ELb1ELb1ELb1ELb0EEENS1_21CollectiveEpilogueFwdINS6_IJSA_SC_SB_EEES9_SE_SG_Li384ELb0ELb1ELb1ELb0EEENS1_19SingleTileSchedulerILb0ELb1ELb1ELi192EEEEEEEEEvNT_6ParamsE:
	.zero		3200


//--------------------- .nv.constant0._ZN7cutlass13device_kernelIN5flash11enable_sm90INS1_16FlashAttnFwdSm90INS1_25CollectiveMainloopFwdSm90ILi2EN4cute5tupleIJNS5_1CILi1EEES8_S8_EEENS6_IJNS7_ILi192EEENS7_ILi144EEENS7_ILi96EEEEEELi96ENS_10bfloat16_tEfNS_4arch4Sm90ELb0ELb0ELb1ELb1ELb0ELb0ELb0ELb0ELb1ELb1ELb1ELb0EEENS1_21CollectiveEpilogueFwdINS6_IJSA_SC_SB_EEES9_SE_SG_Li384ELb1ELb1ELb1ELb0EEENS1_36VarlenDynamicPersistentTileSchedulerILi192ELi144ELi384ELi128ELb1ELb1ELb1ELb0ELb1ELb1EEEEEEEEEvNT_6ParamsE --------------------------
	.section	.nv.constant0._ZN7cutlass13device_kernelIN5flash11enable_sm90INS1_16FlashAttnFwdSm90INS1_25CollectiveMainloopFwdSm90ILi2EN4cute5tupleIJNS5_1CILi1EEES8_S8_EEENS6_IJNS7_ILi192EEENS7_ILi144EEENS7_ILi96EEEEEELi96ENS_10bfloat16_tEfNS_4arch4Sm90ELb0ELb0ELb1ELb1ELb0ELb0ELb0ELb0ELb1ELb1ELb1ELb0EEENS1_21CollectiveEpilogueFwdINS6_IJSA_SC_SB_EEES9_SE_SG_Li384ELb1ELb1ELb1ELb0EEENS1_36VarlenDynamicPersistentTileSchedulerILi192ELi144ELi384ELi128ELb1ELb1ELb1ELb0ELb1ELb1EEEEEEEEEvNT_6ParamsE,"a",@progbits
	.sectionflags	@""
	.align	4
.nv.constant0._ZN7cutlass13device_kernelIN5flash11enable_sm90INS1_16FlashAttnFwdSm90INS1_25CollectiveMainloopFwdSm90ILi2EN4cute5tupleIJNS5_1CILi1EEES8_S8_EEENS6_IJNS7_ILi192EEENS7_ILi144EEENS7_ILi96EEEEEELi96ENS_10bfloat16_tEfNS_4arch4Sm90ELb0ELb0ELb1ELb1ELb0ELb0ELb0ELb0ELb1ELb1ELb1ELb0EEENS1_21CollectiveEpilogueFwdINS6_IJSA_SC_SB_EEES9_SE_SG_Li384ELb1ELb1ELb1ELb0EEENS1_36VarlenDynamicPersistentTileSchedulerILi192ELi144ELi384ELi128ELb1ELb1ELb1ELb0ELb1ELb1EEEEEEEEEvNT_6ParamsE:
	.zero		3328


//--------------------- .nv.constant0._ZN7cutlass13device_kernelIN5flash11enable_sm90INS1_16FlashAttnFwdSm90INS1_25CollectiveMainloopFwdSm90ILi2EN4cute5tupleIJNS5_1CILi1EEES8_S8_EEENS6_IJNS7_ILi192EEENS7_ILi144EEENS7_ILi96EEEEEELi96ENS_10bfloat16_tEfNS_4arch4Sm90ELb0ELb0ELb1ELb1ELb0ELb1ELb0ELb0ELb1ELb1ELb1ELb0EEENS1_21CollectiveEpilogueFwdINS6_IJSA_SC_SB_EEES9_SE_SG_Li384ELb1ELb1ELb1ELb0EEENS1_36VarlenDynamicPersistentTileSchedulerILi192ELi144ELi384ELi128ELb1ELb1ELb1ELb0ELb1ELb1EEEEEEEEEvNT_6ParamsE --------------------------
	.section	.nv.constant0._ZN7cutlass13device_kernelIN5flash11enable_sm90INS1_16FlashAttnFwdSm90INS1_25CollectiveMainloopFwdSm90ILi2EN4cute5tupleIJNS5_1CILi1EEES8_S8_EEENS6_IJNS7_ILi192EEENS7_ILi144EEENS7_ILi96EEEEEELi96ENS_10bfloat16_tEfNS_4arch4Sm90ELb0ELb0ELb1ELb1ELb0ELb1ELb0ELb0ELb1ELb1ELb1ELb0EEENS1_21CollectiveEpilogueFwdINS6_IJSA_SC_SB_EEES9_SE_SG_Li384ELb1ELb1ELb1ELb0EEENS1_36VarlenDynamicPersistentTileSchedulerILi192ELi144ELi384ELi128ELb1ELb1ELb1ELb0ELb1ELb1EEEEEEEEEvNT_6ParamsE,"a",@progbits
	.sectionflags	@""
	.align	4
.nv.constant0._ZN7cutlass13device_kernelIN5flash11enable_sm90INS1_16FlashAttnFwdSm90INS1_25CollectiveMainloopFwdSm90ILi2EN4cute5tupleIJNS5_1CILi1EEES8_S8_EEENS6_IJNS7_ILi192EEENS7_ILi144EEENS7_ILi96EEEEEELi96ENS_10bfloat16_tEfNS_4arch4Sm90ELb0ELb0ELb1ELb1ELb0ELb1ELb0ELb0ELb1ELb1ELb1ELb0EEENS1_21CollectiveEpilogueFwdINS6_IJSA_SC_SB_EEES9_SE_SG_Li384ELb1ELb1ELb1ELb0EEENS1_36VarlenDynamicPersistentTileSchedulerILi192ELi144ELi384ELi128ELb1ELb1ELb1ELb0ELb1ELb1EEEEEEEEEvNT_6ParamsE:
	.zero		3328


//--------------------- .nv.constant0._ZN7cutlass13device_kernelIN5flash11enable_sm90INS1_16FlashAttnFwdSm90INS1_25CollectiveMainloopFwdSm90ILi2EN4cute5tupleIJNS5_1CILi1EEES8_S8_EEENS6_IJNS7_ILi192EEENS7_ILi128EEENS7_ILi96EEEEEELi96ENS_10bfloat16_tEfNS_4arch4Sm90ELb0ELb1ELb1ELb0ELb0ELb0ELb0ELb0ELb1ELb1ELb1ELb0EEENS1_21CollectiveEpilogueFwdINS6_IJSA_SC_SB_EEES9_SE_SG_Li384ELb0ELb1ELb1ELb0EEENS1_19SingleTileSchedulerILb0ELb1ELb1ELi192EEEEEEEEEvNT_6ParamsE --------------------------
	.section	.nv.constant0._ZN7cutlass13device_kernelIN5flash11enable_sm90INS1_16FlashAttnFwdSm90INS1_25CollectiveMainloopFwdSm90ILi2EN4cute5tupleIJNS5_1CILi1EEES8_S8_EEENS6_IJNS7_ILi192EEENS7_ILi128EEENS7_ILi96EEEEEELi96ENS_10bfloat16_tEfNS_4arch4Sm90ELb0ELb1ELb1ELb0ELb0ELb0ELb0ELb0ELb1ELb1ELb1ELb0EEENS1_21CollectiveEpilogueFwdINS6_IJSA_SC_SB_EEES9_SE_SG_Li384ELb0ELb1ELb1ELb0EEENS1_19SingleTileSchedulerILb0ELb1ELb1ELi192EEEEEEEEEvNT_6ParamsE,"a",@progbits
	.sectionflags	@""
	.align	4
.nv.constant0._ZN7cutlass13device_kernelIN5flash11enable_sm90INS1_16FlashAttnFwdSm90INS1_25CollectiveMainloopFwdSm90ILi2EN4cute5tupleIJNS5_1CILi1EEES8_S8_EEENS6_IJNS7_ILi192EEENS7_ILi128EEENS7_ILi96EEEEEELi96ENS_10bfloat16_tEfNS_4arch4Sm90ELb0ELb1ELb1ELb0ELb0ELb0ELb0ELb0ELb1ELb1ELb1ELb0EEENS1_21CollectiveEpilogueFwdINS6_IJSA_SC_SB_EEES9_SE_SG_Li384ELb0ELb1ELb1ELb0EEENS1_19SingleTileSchedulerILb0ELb1ELb1ELi192EEEEEEEEEvNT_6ParamsE:
	.zero		3200


//--------------------- .nv.constant0._ZN7cutlass13device_kernelIN5flash11enable_sm90INS1_16FlashAttnFwdSm90INS1_25CollectiveMainloopFwdSm90ILi2EN4cute5tupleIJNS5_1CILi1EEES8_S8_EEENS6_IJNS7_ILi192EEENS7_ILi128EEENS7_ILi96EEEEEELi96ENS_10bfloat16_tEfNS_4arch4Sm90ELb0ELb1ELb1ELb1ELb0ELb0ELb0ELb0ELb1ELb1ELb1ELb0EEENS1_21CollectiveEpilogueFwdINS6_IJSA_SC_SB_EEES9_SE_SG_Li384ELb1ELb1ELb1ELb0EEENS1_36VarlenDynamicPersistentTileSchedulerILi192ELi128ELi384ELi128ELb1ELb1ELb1ELb1ELb0ELb1EEEEEEEEEvNT_6ParamsE --------------------------
	.section	.nv.constant0._ZN7cutlass13device_kernelIN5flash11enable_sm90INS1_16FlashAttnFwdSm90INS1_25CollectiveMainloopFwdSm90ILi2EN4cute5tupleIJNS5_1CILi1EEES8_S8_EEENS6_IJNS7_ILi192EEENS7_ILi128EEENS7_ILi96EEEEEELi96ENS_10bfloat16_tEfNS_4arch4Sm90ELb0ELb1ELb1ELb1ELb0ELb0ELb0ELb0ELb1ELb1ELb1ELb0EEENS1_21CollectiveEpilogueFwdINS6_IJSA_SC_SB_EEES9_SE_SG_Li384ELb1ELb1ELb1ELb0EEENS1_36VarlenDynamicPersistentTileSchedulerILi192ELi128ELi384ELi128ELb1ELb1ELb1ELb1ELb0ELb1EEEEEEEEEvNT_6ParamsE,"a",@progbits
	.sectionflags	@""
	.align	4
.nv.constant0._ZN7cutlass13device_kernelIN5flash11enable_sm90INS1_16FlashAttnFwdSm90INS1_25CollectiveMainloopFwdSm90ILi2EN4cute5tupleIJNS5_1CILi1EEES8_S8_EEENS6_IJNS7_ILi192EEENS7_ILi128EEENS7_ILi96EEEEEELi96ENS_10bfloat16_tEfNS_4arch4Sm90ELb0ELb1ELb1ELb1ELb0ELb0ELb0ELb0ELb1ELb1ELb1ELb0EEENS1_21CollectiveEpilogueFwdINS6_IJSA_SC_SB_EEES9_SE_SG_Li384ELb1ELb1ELb1ELb0EEENS1_36VarlenDynamicPersistentTileSchedulerILi192ELi128ELi384ELi128ELb1ELb1ELb1ELb1ELb0ELb1EEEEEEEEEvNT_6ParamsE:
	.zero		3328


//--------------------- .nv.constant0._ZN7cutlass13device_kernelIN5flash11enable_sm90INS1_16FlashAttnFwdSm90INS1_25CollectiveMainloopFwdSm90ILi2EN4cute5tupleIJNS5_1CILi1EEES8_S8_EEENS6_IJNS7_ILi192EEENS7_ILi128EEENS7_ILi96EEEEEELi96ENS_10bfloat16_tEfNS_4arch4Sm90ELb0ELb1ELb1ELb1ELb0ELb1ELb0ELb0ELb1ELb1ELb1ELb0EEENS1_21CollectiveEpilogueFwdINS6_IJSA_SC_SB_EEES9_SE_SG_Li384ELb1ELb1ELb1ELb0EEENS1_36VarlenDynamicPersistentTileSchedulerILi192ELi128ELi384ELi128ELb1ELb1ELb1ELb1ELb0ELb1EEEEEEEEEvNT_6ParamsE --------------------------
	.section	.nv.constant0._ZN7cutlass13device_kernelIN5flash11enable_sm90INS1_16FlashAttnFwdSm90INS1_25CollectiveMainloopFwdSm90ILi2EN4cute5tupleIJNS5_1CILi1EEES8_S8_EEENS6_IJNS7_ILi192EEENS7_ILi128EEENS7_ILi96EEEEEELi96ENS_10bfloat16_tEfNS_4arch4Sm90ELb0ELb1ELb1ELb1ELb0ELb1ELb0ELb0ELb1ELb1ELb1ELb0EEENS1_21CollectiveEpilogueFwdINS6_IJSA_SC_SB_EEES9_SE_SG_Li384ELb1ELb1ELb1ELb0EEENS1_36VarlenDynamicPersistentTileSchedulerILi192ELi128ELi384ELi128ELb1ELb1ELb1ELb1ELb0ELb1EEEEEEEEEvNT_6ParamsE,"a",@progbits
	.sectionflags	@""
	.align	4
.nv.constant0._ZN7cutlass13device_kernelIN5flash11enable_sm90INS1_16FlashAttnFwdSm90INS1_25CollectiveMainloopFwdSm90ILi2EN4cute5tupleIJNS5_1CILi1EEES8_S8_EEENS6_IJNS7_ILi192EEENS7_ILi128EEENS7_ILi96EEEEEELi96ENS_10bfloat16_tEfNS_4arch4Sm90ELb0ELb1ELb1ELb1ELb0ELb1ELb0ELb0ELb1ELb1ELb1ELb0EEENS1_21CollectiveEpilogueFwdINS6_IJSA_SC_SB_EEES9_SE_SG_Li384ELb1ELb1ELb1ELb0EEENS1_36VarlenDynamicPersistentTileSchedulerILi192ELi128ELi384ELi128ELb1ELb1ELb1ELb1ELb0ELb1EEEEEEEEEvNT_6ParamsE:
	.zero		3328


//--------------------- .nv.constant0._ZN7cutlass13device_kernelIN5flash11enable_sm90INS1_16FlashAttnFwdSm90INS1_25CollectiveMainloopFwdSm90ILi2EN4cute5tupleIJNS5_1CILi1EEES8_S8_EEENS6_IJNS7_ILi192EEENS7_ILi144EEENS7_ILi96EEEEEELi96ENS_10bfloat16_tEfNS_4arch4Sm90ELb1ELb0ELb1ELb0ELb0ELb0ELb0ELb0ELb1ELb1ELb1ELb0EEENS1_21CollectiveEpilogueFwdINS6_IJSA_SC_SB_EEES9_SE_SG_Li384ELb0ELb1ELb1ELb0EEENS1_19SingleTileSchedulerILb0ELb1ELb1ELi192EEEEEEEEEvNT_6ParamsE --------------------------
	.section	.nv.constant0._ZN7cutlass13device_kernelIN5flash11enable_sm90INS1_16FlashAttnFwdSm90INS1_25CollectiveMainloopFwdSm90ILi2EN4cute5tupleIJNS5_1CILi1EEES8_S8_EEENS6_IJNS7_ILi192EEENS7_ILi144EEENS7_ILi96EEEEEELi96ENS_10bfloat16_tEfNS_4arch4Sm90ELb1ELb0ELb1ELb0ELb0ELb0ELb0ELb0ELb1ELb1ELb1ELb0EEENS1_21CollectiveEpilogueFwdINS6_IJSA_SC_SB_EEES9_SE_SG_Li384ELb0ELb1ELb1ELb0EEENS1_19SingleTileSchedulerILb0ELb1ELb1ELi192EEEEEEEEEvNT_6ParamsE,"a",@progbits
	.sectionflags	@""
	.align	4
.nv.constant0._ZN7cutlass13device_kernelIN5flash11enable_sm90INS1_16FlashAttnFwdSm90INS1_25CollectiveMainloopFwdSm90ILi2EN4cute5tupleIJNS5_1CILi1EEES8_S8_EEENS6_IJNS7_ILi192EEENS7_ILi144EEENS7_ILi96EEEEEELi96ENS_10bfloat16_tEfNS_4arch4Sm90ELb1ELb0ELb1ELb0ELb0ELb0ELb0ELb0ELb1ELb1ELb1ELb0EEENS1_21CollectiveEpilogueFwdINS6_IJSA_SC_SB_EEES9_SE_SG_Li384ELb0ELb1ELb1ELb0EEENS1_19SingleTileSchedulerILb0ELb1ELb1ELi192EEEEEEEEEvNT_6ParamsE:
	.zero		3200


//--------------------- .nv.constant0._ZN7cutlass13device_kernelIN5flash11enable_sm90INS1_16FlashAttnFwdSm90INS1_25CollectiveMainloopFwdSm90ILi2EN4cute5tupleIJNS5_1CILi1EEES8_S8_EEENS6_IJNS7_ILi192EEENS7_ILi144EEENS7_ILi96EEEEEELi96ENS_10bfloat16_tEfNS_4arch4Sm90ELb1ELb0ELb1ELb1ELb0ELb0ELb0ELb0ELb1ELb1ELb1ELb0EEENS1_21CollectiveEpilogueFwdINS6_IJSA_SC_SB_EEES9_SE_SG_Li384ELb1ELb1ELb1ELb0EEENS1_36VarlenDynamicPersistentTileSchedulerILi192ELi144ELi384ELi128ELb1ELb1ELb1ELb1ELb1ELb1EEEEEEEEEvNT_6ParamsE --------------------------
	.section	.nv.constant0._ZN7cutlass13device_kernelIN5flash11enable_sm90INS1_16FlashAttnFwdSm90INS1_25CollectiveMainloopFwdSm90ILi2EN4cute5tupleIJNS5_1CILi1EEES8_S8_EEENS6_IJNS7_ILi192EEENS7_ILi144EEENS7_ILi96EEEEEELi96ENS_10bfloat16_tEfNS_4arch4Sm90ELb1ELb0ELb1ELb1ELb0ELb0ELb0ELb0ELb1ELb1ELb1ELb0EEENS1_21CollectiveEpilogueFwdINS6_IJSA_SC_SB_EEES9_SE_SG_Li384ELb1ELb1ELb1ELb0EEENS1_36VarlenDynamicPersistentTileSchedulerILi192ELi144ELi384ELi128ELb1ELb1ELb1ELb1ELb1ELb1EEEEEEEEEvNT_6ParamsE,"a",@progbits
	.sectionflags	@""
	.align	4
.nv.constant0._ZN7cutlass13device_kernelIN5flash11enable_sm90INS1_16FlashAttnFwdSm90INS1_25CollectiveMainloopFwdSm90ILi2EN4cute5tupleIJNS5_1CILi1EEES8_S8_EEENS6_IJNS7_ILi192EEENS7_ILi144EEENS7_ILi96EEEEEELi96ENS_10bfloat16_tEfNS_4arch4Sm90ELb1ELb0ELb1ELb1ELb0ELb0ELb0ELb0ELb1ELb1ELb1ELb0EEENS1_21CollectiveEpilogueFwdINS6_IJSA_SC_SB_EEES9_SE_SG_Li384ELb1ELb1ELb1ELb0EEENS1_36VarlenDynamicPersistentTileSchedulerILi192ELi144ELi384ELi128ELb1ELb1ELb1ELb1ELb1ELb1EEEEEEEEEvNT_6ParamsE:
	.zero		3328


//--------------------- .nv.constant0._ZN7cutlass13device_kernelIN5flash11enable_sm90INS1_16FlashAttnFwdSm90INS1_25CollectiveMainloopFwdSm90ILi2EN4cute5tupleIJNS5_1CILi1EEES8_S8_EEENS6_IJNS7_ILi192EEENS7_ILi144EEENS7_ILi96EEEEEELi96ENS_10bfloat16_tEfNS_4arch4Sm90ELb1ELb0ELb1ELb1ELb0ELb1ELb0ELb0ELb1ELb1ELb1ELb0EEENS1_21CollectiveEpilogueFwdINS6_IJSA_SC_SB_EEES9_SE_SG_Li384ELb1ELb1ELb1ELb0EEENS1_36VarlenDynamicPersistentTileSchedulerILi192ELi144ELi384ELi128ELb1ELb1ELb1ELb1ELb1ELb1EEEEEEEEEvNT_6ParamsE --------------------------
	.section	.nv.constant0._ZN7cutlass13device_kernelIN5flash11enable_sm90INS1_16FlashAttnFwdSm90INS1_25CollectiveMainloopFwdSm90ILi2EN4cute5tupleIJNS5_1CILi1EEES8_S8_EEENS6_IJNS7_ILi192EEENS7_ILi144EEENS7_ILi96EEEEEELi96ENS_10bfloat16_tEfNS_4arch4Sm90ELb1ELb0ELb1ELb1ELb0ELb1ELb0ELb0ELb1ELb1ELb1ELb0EEENS1_21CollectiveEpilogueFwdINS6_IJSA_SC_SB_EEES9_SE_SG_Li384ELb1ELb1ELb1ELb0EEENS1_36VarlenDynamicPersistentTileSchedulerILi192ELi144ELi384ELi128ELb1ELb1ELb1ELb1ELb1ELb1EEEEEEEEEvNT_6ParamsE,"a",@progbits
	.sectionflags	@""
	.align	4
.nv.constant0._ZN7cutlass13device_kernelIN5flash11enable_sm90INS1_16FlashAttnFwdSm90INS1_25CollectiveMainloopFwdSm90ILi2EN4cute5tupleIJNS5_1CILi1EEES8_S8_EEENS6_IJNS7_ILi192EEENS7_ILi144EEENS7_ILi96EEEEEELi96ENS_10bfloat16_tEfNS_4arch4Sm90ELb1ELb0ELb1ELb1ELb0ELb1ELb0ELb0ELb1ELb1ELb1ELb0EEENS1_21CollectiveEpilogueFwdINS6_IJSA_SC_SB_EEES9_SE_SG_Li384ELb1ELb1ELb1ELb0EEENS1_36VarlenDynamicPersistentTileSchedulerILi192ELi144ELi384ELi128ELb1ELb1ELb1ELb1ELb1ELb1EEEEEEEEEvNT_6ParamsE:
	.zero		3328


//--------------------- .nv.constant0._ZN7cutlass13device_kernelIN5flash11enable_sm90INS1_16FlashAttnFwdSm90INS1_25CollectiveMainloopFwdSm90ILi2EN4cute5tupleIJNS5_1CILi1EEES8_S8_EEENS6_IJNS7_ILi192EEESA_NS7_ILi64EEEEEELi64ENS_10bfloat16_tEfNS_4arch4Sm90ELb0ELb0ELb1ELb0ELb0ELb0ELb0ELb0ELb1ELb1ELb1ELb0EEENS1_21CollectiveEpilogueFwdINS6_IJSA_SB_SA_EEES9_SD_SF_Li384ELb0ELb1ELb1ELb0EEENS1_19SingleTileSchedulerILb0ELb1ELb1ELi192EEEEEEEEEvNT_6ParamsE --------------------------
	.section	.nv.constant0._ZN7cutlass13device_kernelIN5flash11enable_sm90INS1_16FlashAttnFwdSm90INS1_25CollectiveMainloopFwdSm90ILi2EN4cute5tupleIJNS5_1CILi1EEES8_S8_EEENS6_IJNS7_ILi192EEESA_NS7_ILi64EEEEEELi64ENS_10bfloat16_tEfNS_4arch4Sm90ELb0ELb0ELb1ELb0ELb0ELb0ELb0ELb0ELb1ELb1ELb1ELb0EEENS1_21CollectiveEpilogueFwdINS6_IJSA_SB_SA_EEES9_SD_SF_Li384ELb0ELb1ELb1ELb0EEENS1_19SingleTileSchedulerILb0ELb1ELb1ELi192EEEEEEEEEvNT_6ParamsE,"a",@progbits
	.sectionflags	@""
	.align	4
.nv.constant0._ZN7cutlass13device_kernelIN5flash11enable_sm90INS1_16FlashAttnFwdSm90INS1_25CollectiveMainloopFwdSm90ILi2EN4cute5tupleIJNS5_1CILi1EEES8_S8_EEENS6_IJNS7_ILi192EEESA_NS7_ILi64EEEEEELi64ENS_10bfloat16_tEfNS_4arch4Sm90ELb0ELb0ELb1ELb0ELb0ELb0ELb0ELb0ELb1ELb1ELb1ELb0EEENS1_21CollectiveEpilogueFwdINS6_IJSA_SB_SA_EEES9_SD_SF_Li384ELb0ELb1ELb1ELb0EEENS1_19SingleTileSchedulerILb0ELb1ELb1ELi192EEEEEEEEEvNT_6ParamsE:
	.zero		3200


//--------------------- .nv.constant0._ZN7cutlass13device_kernelIN5flash11enable_sm90INS1_16FlashAttnFwdSm90INS1_25CollectiveMainloopFwdSm90ILi2EN4cute5tupleIJNS5_1CILi1EEES8_S8_EEENS6_IJNS7_ILi192EEESA_NS7_ILi64EEEEEELi64ENS_10bfloat16_tEfNS_4arch4Sm90ELb0ELb0ELb1ELb1ELb0ELb0ELb0ELb0ELb1ELb1ELb1ELb0EEENS1_21CollectiveEpilogueFwdINS6_IJSA_SB_SA_EEES9_SD_SF_Li384ELb1ELb1ELb1ELb0EEENS1_36VarlenDynamicPersistentTileSchedulerILi192ELi192ELi384ELi128ELb1ELb1ELb1ELb0ELb1ELb1EEEEEEEEEvNT_6ParamsE --------------------------
	.section	.nv.constant0._ZN7cutlass13device_kernelIN5flash11enable_sm90INS1_16FlashAttnFwdSm90INS1_25CollectiveMainloopFwdSm90ILi2EN4cute5tupleIJNS5_1CILi1EEES8_S8_EEENS6_IJNS7_ILi192EEESA_NS7_ILi64EEEEEELi64ENS_10bfloat16_tEfNS_4arch4Sm90ELb0ELb0ELb1ELb1ELb0ELb0ELb0ELb0ELb1ELb1ELb1ELb0EEENS1_21CollectiveEpilogueFwdINS6_IJSA_SB_SA_EEES9_SD_SF_Li384ELb1ELb1ELb1ELb0EEENS1_36VarlenDynamicPersistentTileSchedulerILi192ELi192ELi384ELi128ELb1ELb1ELb1ELb0ELb1ELb1EEEEEEEEEvNT_6ParamsE,"a",@progbits
	.sectionflags	@""
	.align	4
.nv.constant0._ZN7cutlass13device_kernelIN5flash11enable_sm90INS1_16FlashAttnFwdSm90INS1_25CollectiveMainloopFwdSm90ILi2EN4cute5tupleIJNS5_1CILi1EEES8_S8_EEENS6_IJNS7_ILi192EEESA_NS7_ILi64EEEEEELi64ENS_10bfloat16_tEfNS_4arch4Sm90ELb0ELb0ELb1ELb1ELb0ELb0ELb0ELb0ELb1ELb1ELb1ELb0EEENS1_21CollectiveEpilogueFwdINS6_IJSA_SB_SA_EEES9_SD_SF_Li384ELb1ELb1ELb1ELb0EEENS1_36VarlenDynamicPersistentTileSchedulerILi192ELi192ELi384ELi128ELb1ELb1ELb1ELb0ELb1ELb1EEEEEEEEEvNT_6ParamsE:
	.zero		3328


//--------------------- .nv.constant0._ZN7cutlass13device_kernelIN5flash11enable_sm90INS1_16FlashAttnFwdSm90INS1_25CollectiveMainloopFwdSm90ILi2EN4cute5tupleIJNS5_1CILi1EEES8_S8_EEENS6_IJNS7_ILi192EEESA_NS7_ILi64EEEEEELi64ENS_10bfloat16_tEfNS_4arch4Sm90ELb0ELb0ELb1ELb1ELb0ELb1ELb0ELb0ELb1ELb1ELb1ELb0EEENS1_21CollectiveEpilogueFwdINS6_IJSA_SB_SA_EEES9_SD_SF_Li384ELb1ELb1ELb1ELb0EEENS1_36VarlenDynamicPersistentTileSchedulerILi192ELi192ELi384ELi128ELb1ELb1ELb1ELb0ELb1ELb1EEEEEEEEEvNT_6ParamsE --------------------------
	.section	.nv.constant0._ZN7cutlass13device_kernelIN5flash11enable_sm90INS1_16FlashAttnFwdSm90INS1_25CollectiveMainloopFwdSm90ILi2EN4cute5tupleIJNS5_1CILi1EEES8_S8_EEENS6_IJNS7_ILi192EEESA_NS7_ILi64EEEEEELi64ENS_10bfloat16_tEfNS_4arch4Sm90ELb0ELb0ELb1ELb1ELb0ELb1ELb0ELb0ELb1ELb1ELb1ELb0EEENS1_21CollectiveEpilogueFwdINS6_IJSA_SB_SA_EEES9_SD_SF_Li384ELb1ELb1ELb1ELb0EEENS1_36VarlenDynamicPersistentTileSchedulerILi192ELi192ELi384ELi128ELb1ELb1ELb1ELb0ELb1ELb1EEEEEEEEEvNT_6ParamsE,"a",@progbits
	.sectionflags	@""
	.align	4
.nv.constant0._ZN7cutlass13device_kernelIN5flash11enable_sm90INS1_16FlashAttnFwdSm90INS1_25CollectiveMainloopFwdSm90ILi2EN4cute5tupleIJNS5_1CILi1EEES8_S8_EEENS6_IJNS7_ILi192EEESA_NS7_ILi64EEEEEELi64ENS_10bfloat16_tEfNS_4arch4Sm90ELb0ELb0ELb1ELb1ELb0ELb1ELb0ELb0ELb1ELb1ELb1ELb0EEENS1_21CollectiveEpilogueFwdINS6_IJSA_SB_SA_EEES9_SD_SF_Li384ELb1ELb1ELb1ELb0EEENS1_36VarlenDynamicPersistentTileSchedulerILi192ELi192ELi384ELi128ELb1ELb1ELb1ELb0ELb1ELb1EEEEEEEEEvNT_6ParamsE:
	.zero		3328


//--------------------- .nv.constant0._ZN7cutlass13device_kernelIN5flash11enable_sm90INS1_16FlashAttnFwdSm90INS1_25CollectiveMainloopFwdSm90ILi2EN4cute5tupleIJNS5_1CILi1EEES8_S8_EEENS6_IJNS7_ILi192EEENS7_ILi128EEENS7_ILi64EEEEEELi64ENS_10bfloat16_tEfNS_4arch4Sm90ELb0ELb1ELb1ELb0ELb0ELb0ELb0ELb1ELb1ELb1ELb1ELb0EEENS1_21CollectiveEpilogueFwdINS6_IJSA_SC_SB_EEES9_SE_SG_Li384ELb0ELb1ELb1ELb0EEENS1_19SingleTileSchedulerILb0ELb1ELb1ELi192EEEEEEEEEvNT_6ParamsE --------------------------
	.section	.nv.constant0._ZN7cutlass13device_kernelIN5flash11enable_sm90INS1_16FlashAttnFwdSm90INS1_25CollectiveMainloopFwdSm90ILi2EN4cute5tupleIJNS5_1CILi1EEES8_S8_EEENS6_IJNS7_ILi192EEENS7_ILi128EEENS7_ILi64EEEEEELi64ENS_10bfloat16_tEfNS_4arch4Sm90ELb0ELb1ELb1ELb0ELb0ELb0ELb0ELb1ELb1ELb1ELb1ELb0EEENS1_21CollectiveEpilogueFwdINS6_IJSA_SC_SB_EEES9_SE_SG_Li384ELb0ELb1ELb1ELb0EEENS1_19SingleTileSchedulerILb0ELb1ELb1ELi192EEEEEEEEEvNT_6ParamsE,"a",@progbits
	.sectionflags	@""
	.align	4
.nv.constant0._ZN7cutlass13device_kernelIN5flash11enable_sm90INS1_16FlashAttnFwdSm90INS1_25CollectiveMainloopFwdSm90ILi2EN4cute5tupleIJNS5_1CILi1EEES8_S8_EEENS6_IJNS7_ILi192EEENS7_ILi128EEENS7_ILi64EEEEEELi64ENS_10bfloat16_tEfNS_4arch4Sm90ELb0ELb1ELb1ELb0ELb0ELb0ELb0ELb1ELb1ELb1ELb1ELb0EEENS1_21CollectiveEpilogueFwdINS6_IJSA_SC_SB_EEES9_SE_SG_Li384ELb0ELb1ELb1ELb0EEENS1_19SingleTileSchedulerILb0ELb1ELb1ELi192EEEEEEEEEvNT_6ParamsE:
	.zero		3200


//--------------------- .nv.constant0._ZN7cutlass13device_kernelIN5flash11enable_sm90INS1_16FlashAttnFwdSm90INS1_25CollectiveMainloopFwdSm90ILi2EN4cute5tupleIJNS5_1CILi1EEES8_S8_EEENS6_IJNS7_ILi192EEENS7_ILi128EEENS7_ILi64EEEEEELi64ENS_10bfloat16_tEfNS_4arch4Sm90ELb0ELb1ELb1ELb1ELb0ELb0ELb0ELb1ELb1ELb1ELb1ELb0EEENS1_21CollectiveEpilogueFwdINS6_IJSA_SC_SB_EEES9_SE_SG_Li384ELb1ELb1ELb1ELb0EEENS1_36VarlenDynamicPersistentTileSchedulerILi192ELi128ELi384ELi128ELb1ELb1ELb1ELb1ELb0ELb1EEEEEEEEEvNT_6ParamsE --------------------------
	.section	.nv.constant0._ZN7cutlass13device_kernelIN5flash11enable_sm90INS1_16FlashAttnFwdSm90INS1_25CollectiveMainloopFwdSm90ILi2EN4cute5tupleIJNS5_1CILi1EEES8_S8_EEENS6_IJNS7_ILi192EEENS7_ILi128EEENS7_ILi64EEEEEELi64ENS_10bfloat16_tEfNS_4arch4Sm90ELb0ELb1ELb1ELb1ELb0ELb0ELb0ELb1ELb1ELb1ELb1ELb0EEENS1_21CollectiveEpilogueFwdINS6_IJSA_SC_SB_EEES9_SE_SG_Li384ELb1ELb1ELb1ELb0EEENS1_36VarlenDynamicPersistentTileSchedulerILi192ELi128ELi384ELi128ELb1ELb1ELb1ELb1ELb0ELb1EEEEEEEEEvNT_6ParamsE,"a",@progbits
	.sectionflags	@""
	.align	4
.nv.constant0._ZN7cutlass13device_kernelIN5flash11enable_sm90INS1_16FlashAttnFwdSm90INS1_25CollectiveMainloopFwdSm90ILi2EN4cute5tupleIJNS5_1CILi1EEES8_S8_EEENS6_IJNS7_ILi192EEENS7_ILi128EEENS7_ILi64EEEEEELi64ENS_10bfloat16_tEfNS_4arch4Sm90ELb0ELb1ELb1ELb1ELb0ELb0ELb0ELb1ELb1ELb1ELb1ELb0EEENS1_21CollectiveEpilogueFwdINS6_IJSA_SC_SB_EEES9_SE_SG_Li384ELb1ELb1ELb1ELb0EEENS1_36VarlenDynamicPersistentTileSchedulerILi192ELi128ELi384ELi128ELb1ELb1ELb1ELb1ELb0ELb1EEEEEEEEEvNT_6ParamsE:
	.zero		3328


//--------------------- .nv.constant0._ZN7cutlass13device_kernelIN5flash11enable_sm90INS1_16FlashAttnFwdSm90INS1_25CollectiveMainloopFwdSm90ILi2EN4cute5tupleIJNS5_1CILi1EEES8_S8_EEENS6_IJNS7_ILi192EEENS7_ILi128EEENS7_ILi64EEEEEELi64ENS_10bfloat16_tEfNS_4arch4Sm90ELb0ELb1ELb1ELb1ELb0ELb1ELb0ELb1ELb1ELb1ELb1ELb0EEENS1_21CollectiveEpilogueFwdINS6_IJSA_SC_SB_EEES9_SE_SG_Li384ELb1ELb1ELb1ELb0EEENS1_36VarlenDynamicPersistentTileSchedulerILi192ELi128ELi384ELi128ELb1ELb1ELb1ELb1ELb0ELb1EEEEEEEEEvNT_6ParamsE --------------------------
	.section	.nv.constant0._ZN7cutlass13device_kernelIN5flash11enable_sm90INS1_16FlashAttnFwdSm90INS1_25CollectiveMainloopFwdSm90ILi2EN4cute5tupleIJNS5_1CILi1EEES8_S8_EEENS6_IJNS7_ILi192EEENS7_ILi128EEENS7_ILi64EEEEEELi64ENS_10bfloat16_tEfNS_4arch4Sm90ELb0ELb1ELb1ELb1ELb0ELb1ELb0ELb1ELb1ELb1ELb1ELb0EEENS1_21CollectiveEpilogueFwdINS6_IJSA_SC_SB_EEES9_SE_SG_Li384ELb1ELb1ELb1ELb0EEENS1_36VarlenDynamicPersistentTileSchedulerILi192ELi128ELi384ELi128ELb1ELb1ELb1ELb1ELb0ELb1EEEEEEEEEvNT_6ParamsE,"a",@progbits
	.sectionflags	@""
	.align	4
.nv.constant0._ZN7cutlass13device_kernelIN5flash11enable_sm90INS1_16FlashAttnFwdSm90INS1_25CollectiveMainloopFwdSm90ILi2EN4cute5tupleIJNS5_1CILi1EEES8_S8_EEENS6_IJNS7_ILi192EEENS7_ILi128EEENS7_ILi64EEEEEELi64ENS_10bfloat16_tEfNS_4arch4Sm90ELb0ELb1ELb1ELb1ELb0ELb1ELb0ELb1ELb1ELb1ELb1ELb0EEENS1_21CollectiveEpilogueFwdINS6_IJSA_SC_SB_EEES9_SE_SG_Li384ELb1ELb1ELb1ELb0EEENS1_36VarlenDynamicPersistentTileSchedulerILi192ELi128ELi384ELi128ELb1ELb1ELb1ELb1ELb0ELb1EEEEEEEEEvNT_6ParamsE:
	.zero		3328


//--------------------- .nv.constant0._ZN7cutlass13device_kernelIN5flash11enable_sm90INS1_16FlashAttnFwdSm90INS1_25CollectiveMainloopFwdSm90ILi2EN4cute5tupleIJNS5_1CILi1EEES8_S8_EEENS6_IJNS7_ILi192EEENS7_ILi128EEENS7_ILi64EEEEEELi64ENS_10bfloat16_tEfNS_4arch4Sm90ELb1ELb0ELb1ELb0ELb0ELb0ELb0ELb1ELb1ELb1ELb1ELb0EEENS1_21CollectiveEpilogueFwdINS6_IJSA_SC_SB_EEES9_SE_SG_Li384ELb0ELb1ELb1ELb0EEENS1_19SingleTileSchedulerILb0ELb1ELb1ELi192EEEEEEEEEvNT_6ParamsE --------------------------
	.section	.nv.constant0._ZN7cutlass13device_kernelIN5flash11enable_sm90INS1_16FlashAttnFwdSm90INS1_25CollectiveMainloopFwdSm90ILi2EN4cute5tupleIJNS5_1CILi1EEES8_S8_EEENS6_IJNS7_ILi192EEENS7_ILi128EEENS7_ILi64EEEEEELi64ENS_10bfloat16_tEfNS_4arch4Sm90ELb1ELb0ELb1ELb0ELb0ELb0ELb0ELb1ELb1ELb1ELb1ELb0EEENS1_21CollectiveEpilogueFwdINS6_IJSA_SC_SB_EEES9_SE_SG_Li384ELb0ELb1ELb1ELb0EEENS1_19SingleTileSchedulerILb0ELb1ELb1ELi192EEEEEEEEEvNT_6ParamsE,"a",@progbits
	.sectionflags	@""
	.align	4
.nv.constant0._ZN7cutlass13device_kernelIN5flash11enable_sm90INS1_16FlashAttnFwdSm90INS1_25CollectiveMainloopFwdSm90ILi2EN4cute5tupleIJNS5_1CILi1EEES8_S8_EEENS6_IJNS7_ILi192EEENS7_ILi128EEENS7_ILi64EEEEEELi64ENS_10bfloat16_tEfNS_4arch4Sm90ELb1ELb0ELb1ELb0ELb0ELb0ELb0ELb1ELb1ELb1ELb1ELb0EEENS1_21CollectiveEpilogueFwdINS6_IJSA_SC_SB_EEES9_SE_SG_Li384ELb0ELb1ELb1ELb0EEENS1_19SingleTileSchedulerILb0ELb1ELb1ELi192EEEEEEEEEvNT_6ParamsE:
	.zero		3200


//--------------------- .nv.constant0._ZN7cutlass13device_kernelIN5flash11enable_sm90INS1_16FlashAttnFwdSm90INS1_25CollectiveMainloopFwdSm90ILi2EN4cute5tupleIJNS5_1CILi1EEES8_S8_EEENS6_IJNS7_ILi192EEENS7_ILi128EEENS7_ILi64EEEEEELi64ENS_10bfloat16_tEfNS_4arch4Sm90ELb1ELb0ELb1ELb1ELb0ELb0ELb0ELb1ELb1ELb1ELb1ELb0EEENS1_21CollectiveEpilogueFwdINS6_IJSA_SC_SB_EEES9_SE_SG_Li384ELb1ELb1ELb1ELb0EEENS1_36VarlenDynamicPersistentTileSchedulerILi192ELi128ELi384ELi128ELb1ELb1ELb1ELb1ELb1ELb1EEEEEEEEEvNT_6ParamsE --------------------------
	.section	.nv.constant0._ZN7cutlass13device_kernelIN5flash11enable_sm90INS1_16FlashAttnFwdSm90INS1_25CollectiveMainloopFwdSm90ILi2EN4cute5tupleIJNS5_1CILi1EEES8_S8_EEENS6_IJNS7_ILi192EEENS7_ILi128EEENS7_ILi64EEEEEELi64ENS_10bfloat16_tEfNS_4arch4Sm90ELb1ELb0ELb1ELb1ELb0ELb0ELb0ELb1ELb1ELb1ELb1ELb0EEENS1_21CollectiveEpilogueFwdINS6_IJSA_SC_SB_EEES9_SE_SG_Li384ELb1ELb1ELb1ELb0EEENS1_36VarlenDynamicPersistentTileSchedulerILi192ELi128ELi384ELi128ELb1ELb1ELb1ELb1ELb1ELb1EEEEEEEEEvNT_6ParamsE,"a",@progbits
	.sectionflags	@""
	.align	4
.nv.constant0._ZN7cutlass13device_kernelIN5flash11enable_sm90INS1_16FlashAttnFwdSm90INS1_25CollectiveMainloopFwdSm90ILi2EN4cute5tupleIJNS5_1CILi1EEES8_S8_EEENS6_IJNS7_ILi192EEENS7_ILi128EEENS7_ILi64EEEEEELi64ENS_10bfloat16_tEfNS_4arch4Sm90ELb1ELb0ELb1ELb1ELb0ELb0ELb0ELb1ELb1ELb1ELb1ELb0EEENS1_21CollectiveEpilogueFwdINS6_IJSA_SC_SB_EEES9_SE_SG_Li384ELb1ELb1ELb1ELb0EEENS1_36VarlenDynamicPersistentTileSchedulerILi192ELi128ELi384ELi128ELb1ELb1ELb1ELb1ELb1ELb1EEEEEEEEEvNT_6ParamsE:
	.zero		3328


//--------------------- .nv.constant0._ZN7cutlass13device_kernelIN5flash11enable_sm90INS1_16FlashAttnFwdSm90INS1_25CollectiveMainloopFwdSm90ILi2EN4cute5tupleIJNS5_1CILi1EEES8_S8_EEENS6_IJNS7_ILi192EEENS7_ILi128EEENS7_ILi64EEEEEELi64ENS_10bfloat16_tEfNS_4arch4Sm90ELb1ELb0ELb1ELb1ELb0ELb1ELb0ELb1ELb1ELb1ELb1ELb0EEENS1_21CollectiveEpilogueFwdINS6_IJSA_SC_SB_EEES9_SE_SG_Li384ELb1ELb1ELb1ELb0EEENS1_36VarlenDynamicPersistentTileSchedulerILi192ELi128ELi384ELi128ELb1ELb1ELb1ELb1ELb1ELb1EEEEEEEEEvNT_6ParamsE --------------------------
	.section	.nv.constant0._ZN7cutlass13device_kernelIN5flash11enable_sm90INS1_16FlashAttnFwdSm90INS1_25CollectiveMainloopFwdSm90ILi2EN4cute5tupleIJNS5_1CILi1EEES8_S8_EEENS6_IJNS7_ILi192EEENS7_ILi128EEENS7_ILi64EEEEEELi64ENS_10bfloat16_tEfNS_4arch4Sm90ELb1ELb0ELb1ELb1ELb0ELb1ELb0ELb1ELb1ELb1ELb1ELb0EEENS1_21CollectiveEpilogueFwdINS6_IJSA_SC_SB_EEES9_SE_SG_Li384ELb1ELb1ELb1ELb0EEENS1_36VarlenDynamicPersistentTileSchedulerILi192ELi128ELi384ELi128ELb1ELb1ELb1ELb1ELb1ELb1EEEEEEEEEvNT_6ParamsE,"a",@progbits
	.sectionflags	@""
	.align	4
.nv.constant0._ZN7cutlass13device_kernelIN5flash11enable_sm90INS1_16FlashAttnFwdSm90INS1_25CollectiveMainloopFwdSm90ILi2EN4cute5tupleIJNS5_1CILi1EEES8_S8_EEENS6_IJNS7_ILi192EEENS7_ILi128EEENS7_ILi64EEEEEELi64ENS_10bfloat16_tEfNS_4arch4Sm90ELb1ELb0ELb1ELb1ELb0ELb1ELb0ELb1ELb1ELb1ELb1ELb0EEENS1_21CollectiveEpilogueFwdINS6_IJSA_SC_SB_EEES9_SE_SG_Li384ELb1ELb1ELb1ELb0EEENS1_36VarlenDynamicPersistentTileSchedulerILi192ELi128ELi384ELi128ELb1ELb1ELb1ELb1ELb1ELb1EEEEEEEEEvNT_6ParamsE:
	.zero		3328


//--------------------- SYMBOLS --------------------------

	.type		.nv.reservedSmem.offset0,@object
	.size		.nv.reservedSmem.offset0,0x4
	.type		__assertfail,@function
